// Copyright (c) 2024, Jay Shah, Ganesh Bikshandi, Ying Zhang, Vijay Thakkar, Pradeep Ramani, Tri Dao.
// Splitting the different template instantiations to different files to speed up compilation.
// This file is auto-generated. See "generate_kernels.py"

#include "flash_fwd_hdim64_bf16_paged_softcap_sm90.cu"
#include "flash_fwd_hdim96_bf16_paged_softcap_sm90.cu"
#include "flash_fwd_hdim128_bf16_paged_softcap_sm90.cu"
#include "flash_fwd_hdim192_bf16_paged_softcap_sm90.cu"
#include "flash_fwd_hdim256_bf16_paged_softcap_sm90.cu"

// ===== COMPILED SASS (sm_90a) =====

	.target	sm_90a

	.elftype	@"ET_EXEC"


//--------------------- .note.nv.tkinfo           --------------------------
	.section	.note.nv.tkinfo,"",@"SHT_NOTE"
	.sectionflags	@"SHF_NOTE_NV_TKINFO"
	.tkinfo
        /*0018*/ 	.word	0x00000002
        /*0030*/ 	.string	""
        /*0030*/ 	.string	"ptxas"
        /*0030*/ 	.string	"Cuda compilation tools, release 13.0, V13.0.88"
        /*0030*/ 	.string	"Build cuda_13.0.r13.0/compiler.36424714_0"
        /*0030*/ 	.string	"-arch sm_90a -m 64 "



//--------------------- .note.nv.cuinfo           --------------------------
	.section	.note.nv.cuinfo,"",@"SHT_NOTE"
	.sectionflags	@"SHF_NOTE_NV_CUINFO"
        /*0018*/ 	.short	0x0002
        /*001a*/ 	.short	0x005a
        /*001c*/ 	.short	0x0082
	.zero		2


//--------------------- .nv.info                  --------------------------
	.section	.nv.info,"",@"SHT_CUDA_INFO"
	.align	4


	//----- nvinfo : EIATTR_REGCOUNT
	.align		4
        /*0000*/ 	.byte	0x04, 0x2f
        /*0002*/ 	.short	(.L_41 - .L_40)
	.align		4
.L_40:
        /*0004*/ 	.word	index@(_ZN7cutlass13device_kernelIN5flash11enable_sm90INS1_16FlashAttnFwdSm90INS1_25CollectiveMainloopFwdSm90ILi2EN4cute5tupleIJNS5_1CILi1EEES8_S8_EEENS6_IJNS7_ILi192EEENS7_ILi128EEENS7_ILi64EEEEEELi64ENS_10bfloat16_tEfNS_4arch4Sm90ELb1ELb0ELb1ELb1ELb1ELb1ELb0ELb1ELb1ELb1ELb0ELb0EEENS1_21CollectiveEpilogueFwdINS6_IJSA_SC_SB_EEES9_SE_SG_Li384ELb1ELb1ELb0ELb0EEENS1_36VarlenDynamicPersistentTileSchedulerILi192ELi128ELi384ELi128ELb0ELb1ELb1ELb1ELb1ELb1EEEEEEEEEvNT_6ParamsE)
        /*0008*/ 	.word	0x00000080


	//----- nvinfo : EIATTR_FRAME_SIZE
	.align		4
.L_41:
        /*000c*/ 	.byte	0x04, 0x11
        /*000e*/ 	.short	(.L_43 - .L_42)
	.align		4
.L_42:
        /*0010*/ 	.word	index@(_ZN7cutlass13device_kernelIN5flash11enable_sm90INS1_16FlashAttnFwdSm90INS1_25CollectiveMainloopFwdSm90ILi2EN4cute5tupleIJNS5_1CILi1EEES8_S8_EEENS6_IJNS7_ILi192EEENS7_ILi128EEENS7_ILi64EEEEEELi64ENS_10bfloat16_tEfNS_4arch4Sm90ELb1ELb0ELb1ELb1ELb1ELb1ELb0ELb1ELb1ELb1ELb0ELb0EEENS1_21CollectiveEpilogueFwdINS6_IJSA_SC_SB_EEES9_SE_SG_Li384ELb1ELb1ELb0ELb0EEENS1_36VarlenDynamicPersistentTileSchedulerILi192ELi128ELi384ELi128ELb0ELb1ELb1ELb1ELb1ELb1EEEEEEEEEvNT_6ParamsE)
        /*0014*/ 	.word	0x00000070


	//----- nvinfo : EIATTR_REGCOUNT
	.align		4
.L_43:
        /*0018*/ 	.byte	0x04, 0x2f
        /*001a*/ 	.short	(.L_45 - .L_44)
	.align		4
.L_44:
        /*001c*/ 	.word	index@(_ZN7cutlass13device_kernelIN5flash11enable_sm90INS1_16FlashAttnFwdSm90INS1_25CollectiveMainloopFwdSm90ILi2EN4cute5tupleIJNS5_1CILi1EEES8_S8_EEENS6_IJNS7_ILi192EEENS7_ILi128EEENS7_ILi64EEEEEELi64ENS_10bfloat16_tEfNS_4arch4Sm90ELb1ELb0ELb1ELb1ELb1ELb0ELb0ELb1ELb1ELb1ELb0ELb0EEENS1_21CollectiveEpilogueFwdINS6_IJSA_SC_SB_EEES9_SE_SG_Li384ELb1ELb1ELb0ELb0EEENS1_36VarlenDynamicPersistentTileSchedulerILi192ELi128ELi384ELi128ELb0ELb1ELb1ELb1ELb1ELb1EEEEEEEEEvNT_6ParamsE)
        /*0020*/ 	.word	0x00000080


	//----- nvinfo : EIATTR_FRAME_SIZE
	.align		4
.L_45:
        /*0024*/ 	.byte	0x04, 0x11
        /*0026*/ 	.short	(.L_47 - .L_46)
	.align		4
.L_46:
        /*0028*/ 	.word	index@(_ZN7cutlass13device_kernelIN5flash11enable_sm90INS1_16FlashAttnFwdSm90INS1_25CollectiveMainloopFwdSm90ILi2EN4cute5tupleIJNS5_1CILi1EEES8_S8_EEENS6_IJNS7_ILi192EEENS7_ILi128EEENS7_ILi64EEEEEELi64ENS_10bfloat16_tEfNS_4arch4Sm90ELb1ELb0ELb1ELb1ELb1ELb0ELb0ELb1ELb1ELb1ELb0ELb0EEENS1_21CollectiveEpilogueFwdINS6_IJSA_SC_SB_EEES9_SE_SG_Li384ELb1ELb1ELb0ELb0EEENS1_36VarlenDynamicPersistentTileSchedulerILi192ELi128ELi384ELi128ELb0ELb1ELb1ELb1ELb1ELb1EEEEEEEEEvNT_6ParamsE)
        /*002c*/ 	.word	0x00000040


	//----- nvinfo : EIATTR_REGCOUNT
	.align		4
.L_47:
        /*0030*/ 	.byte	0x04, 0x2f
        /*0032*/ 	.short	(.L_49 - .L_48)
	.align		4
.L_48:
        /*0034*/ 	.word	index@(_ZN7cutlass13device_kernelIN5flash11enable_sm90INS1_16FlashAttnFwdSm90INS1_25CollectiveMainloopFwdSm90ILi2EN4cute5tupleIJNS5_1CILi1EEES8_S8_EEENS6_IJNS7_ILi192EEENS7_ILi128EEENS7_ILi64EEEEEELi64ENS_10bfloat16_tEfNS_4arch4Sm90ELb1ELb0ELb1ELb0ELb1ELb0ELb0ELb1ELb1ELb1ELb0ELb0EEENS1_21CollectiveEpilogueFwdINS6_IJSA_SC_SB_EEES9_SE_SG_Li384ELb0ELb1ELb0ELb0EEENS1_30DynamicPersistentTileSchedulerILi384ELi128ELb0ELb1ELb1EEEEEEEEEvNT_6ParamsE)
        /*0038*/ 	.word	0x00000080


	//----- nvinfo : EIATTR_FRAME_SIZE
	.align		4
.L_49:
        /*003c*/ 	.byte	0x04, 0x11
        /*003e*/ 	.short	(.L_51 - .L_50)
	.align		4
.L_50:
        /*0040*/ 	.word	index@(_ZN7cutlass13device_kernelIN5flash11enable_sm90INS1_16FlashAttnFwdSm90INS1_25CollectiveMainloopFwdSm90ILi2EN4cute5tupleIJNS5_1CILi1EEES8_S8_EEENS6_IJNS7_ILi192EEENS7_ILi128EEENS7_ILi64EEEEEELi64ENS_10bfloat16_tEfNS_4arch4Sm90ELb1ELb0ELb1ELb0ELb1ELb0ELb0ELb1ELb1ELb1ELb0ELb0EEENS1_21CollectiveEpilogueFwdINS6_IJSA_SC_SB_EEES9_SE_SG_Li384ELb0ELb1ELb0ELb0EEENS1_30DynamicPersistentTileSchedulerILi384ELi128ELb0ELb1ELb1EEEEEEEEEvNT_6ParamsE)
        /*0044*/ 	.word	0x00000018


	//----- nvinfo : EIATTR_REGCOUNT
	.align		4
.L_51:
        /*0048*/ 	.byte	0x04, 0x2f
        /*004a*/ 	.short	(.L_53 - .L_52)
	.align		4
.L_52:
        /*004c*/ 	.word	index@(_ZN7cutlass13device_kernelIN5flash11enable_sm90INS1_16FlashAttnFwdSm90INS1_25CollectiveMainloopFwdSm90ILi2EN4cute5tupleIJNS5_1CILi1EEES8_S8_EEENS6_IJNS7_ILi192EEENS7_ILi128EEENS7_ILi64EEEEEELi64ENS_10bfloat16_tEfNS_4arch4Sm90ELb0ELb1ELb1ELb1ELb1ELb1ELb0ELb1ELb1ELb1ELb0ELb0EEENS1_21CollectiveEpilogueFwdINS6_IJSA_SC_SB_EEES9_SE_SG_Li384ELb1ELb1ELb0ELb0EEENS1_36VarlenDynamicPersistentTileSchedulerILi192ELi128ELi384ELi128ELb0ELb1ELb1ELb1ELb0ELb1EEEEEEEEEvNT_6ParamsE)
        /*0050*/ 	.word	0x00000080


	//----- nvinfo : EIATTR_FRAME_SIZE
	.align		4
.L_53:
        /*0054*/ 	.byte	0x04, 0x11
        /*0056*/ 	.short	(.L_55 - .L_54)
	.align		4
.L_54:
        /*0058*/ 	.word	index@(_ZN7cutlass13device_kernelIN5flash11enable_sm90INS1_16FlashAttnFwdSm90INS1_25CollectiveMainloopFwdSm90ILi2EN4cute5tupleIJNS5_1CILi1EEES8_S8_EEENS6_IJNS7_ILi192EEENS7_ILi128EEENS7_ILi64EEEEEELi64ENS_10bfloat16_tEfNS_4arch4Sm90ELb0ELb1ELb1ELb1ELb1ELb1ELb0ELb1ELb1ELb1ELb0ELb0EEENS1_21CollectiveEpilogueFwdINS6_IJSA_SC_SB_EEES9_SE_SG_Li384ELb1ELb1ELb0ELb0EEENS1_36VarlenDynamicPersistentTileSchedulerILi192ELi128ELi384ELi128ELb0ELb1ELb1ELb1ELb0ELb1EEEEEEEEEvNT_6ParamsE)
        /*005c*/ 	.word	0x00000070


	//----- nvinfo : EIATTR_REGCOUNT
	.align		4
.L_55:
        /*0060*/ 	.byte	0x04, 0x2f
        /*0062*/ 	.short	(.L_57 - .L_56)
	.align		4
.L_56:
        /*0064*/ 	.word	index@(_ZN7cutlass13device_kernelIN5flash11enable_sm90INS1_16FlashAttnFwdSm90INS1_25CollectiveMainloopFwdSm90ILi2EN4cute5tupleIJNS5_1CILi1EEES8_S8_EEENS6_IJNS7_ILi192EEENS7_ILi128EEENS7_ILi64EEEEEELi64ENS_10bfloat16_tEfNS_4arch4Sm90ELb0ELb1ELb1ELb1ELb1ELb0ELb0ELb1ELb1ELb1ELb0ELb0EEENS1_21CollectiveEpilogueFwdINS6_IJSA_SC_SB_EEES9_SE_SG_Li384ELb1ELb1ELb0ELb0EEENS1_36VarlenDynamicPersistentTileSchedulerILi192ELi128ELi384ELi128ELb0ELb1ELb1ELb1ELb0ELb1EEEEEEEEEvNT_6ParamsE)
        /*0068*/ 	.word	0x00000080


	//----- nvinfo : EIATTR_FRAME_SIZE
	.align		4
.L_57:
        /*006c*/ 	.byte	0x04, 0x11
        /*006e*/ 	.short	(.L_59 - .L_58)
	.align		4
.L_58:
        /*0070*/ 	.word	index@(_ZN7cutlass13device_kernelIN5flash11enable_sm90INS1_16FlashAttnFwdSm90INS1_25CollectiveMainloopFwdSm90ILi2EN4cute5tupleIJNS5_1CILi1EEES8_S8_EEENS6_IJNS7_ILi192EEENS7_ILi128EEENS7_ILi64EEEEEELi64ENS_10bfloat16_tEfNS_4arch4Sm90ELb0ELb1ELb1ELb1ELb1ELb0ELb0ELb1ELb1ELb1ELb0ELb0EEENS1_21CollectiveEpilogueFwdINS6_IJSA_SC_SB_EEES9_SE_SG_Li384ELb1ELb1ELb0ELb0EEENS1_36VarlenDynamicPersistentTileSchedulerILi192ELi128ELi384ELi128ELb0ELb1ELb1ELb1ELb0ELb1EEEEEEEEEvNT_6ParamsE)
        /*0074*/ 	.word	0x00000038


	//----- nvinfo : EIATTR_REGCOUNT
	.align		4
.L_59:
        /*0078*/ 	.byte	0x04, 0x2f
        /*007a*/ 	.short	(.L_61 - .L_60)
	.align		4
.L_60:
        /*007c*/ 	.word	index@(_ZN7cutlass13device_kernelIN5flash11enable_sm90INS1_16FlashAttnFwdSm90INS1_25CollectiveMainloopFwdSm90ILi2EN4cute5tupleIJNS5_1CILi1EEES8_S8_EEENS6_IJNS7_ILi192EEENS7_ILi128EEENS7_ILi64EEEEEELi64ENS_10bfloat16_tEfNS_4arch4Sm90ELb0ELb1ELb1ELb0ELb1ELb0ELb0ELb1ELb1ELb1ELb0ELb0EEENS1_21CollectiveEpilogueFwdINS6_IJSA_SC_SB_EEES9_SE_SG_Li384ELb0ELb1ELb0ELb0EEENS1_30DynamicPersistentTileSchedulerILi384ELi128ELb0ELb1ELb1EEEEEEEEEvNT_6ParamsE)
        /*0080*/ 	.word	0x00000080


	//----- nvinfo : EIATTR_FRAME_SIZE
	.align		4
.L_61:
        /*0084*/ 	.byte	0x04, 0x11
        /*0086*/ 	.short	(.L_63 - .L_62)
	.align		4
.L_62:
        /*0088*/ 	.word	index@(_ZN7cutlass13device_kernelIN5flash11enable_sm90INS1_16FlashAttnFwdSm90INS1_25CollectiveMainloopFwdSm90ILi2EN4cute5tupleIJNS5_1CILi1EEES8_S8_EEENS6_IJNS7_ILi192EEENS7_ILi128EEENS7_ILi64EEEEEELi64ENS_10bfloat16_tEfNS_4arch4Sm90ELb0ELb1ELb1ELb0ELb1ELb0ELb0ELb1ELb1ELb1ELb0ELb0EEENS1_21CollectiveEpilogueFwdINS6_IJSA_SC_SB_EEES9_SE_SG_Li384ELb0ELb1ELb0ELb0EEENS1_30DynamicPersistentTileSchedulerILi384ELi128ELb0ELb1ELb1EEEEEEEEEvNT_6ParamsE)
        /*008c*/ 	.word	0x00000018


	//----- nvinfo : EIATTR_REGCOUNT
	.align		4
.L_63:
        /*0090*/ 	.byte	0x04, 0x2f
        /*0092*/ 	.short	(.L_65 - .L_64)
	.align		4
.L_64:
        /*0094*/ 	.word	index@(_ZN7cutlass13device_kernelIN5flash11enable_sm90INS1_16FlashAttnFwdSm90INS1_25CollectiveMainloopFwdSm90ILi2EN4cute5tupleIJNS5_1CILi1EEES8_S8_EEENS6_IJNS7_ILi192EEENS7_ILi128EEENS7_ILi64EEEEEELi64ENS_10bfloat16_tEfNS_4arch4Sm90ELb0ELb0ELb1ELb1ELb1ELb1ELb0ELb1ELb1ELb1ELb0ELb0EEENS1_21CollectiveEpilogueFwdINS6_IJSA_SC_SB_EEES9_SE_SG_Li384ELb1ELb1ELb0ELb0EEENS1_36VarlenDynamicPersistentTileSchedulerILi192ELi128ELi384ELi128ELb0ELb1ELb1ELb0ELb1ELb1EEEEEEEEEvNT_6ParamsE)
        /*0098*/ 	.word	0x00000080


	//----- nvinfo : EIATTR_FRAME_SIZE
	.align		4
.L_65:
        /*009c*/ 	.byte	0x04, 0x11
        /*009e*/ 	.short	(.L_67 - .L_66)
	.align		4
.L_66:
        /*00a0*/ 	.word	index@(_ZN7cutlass13device_kernelIN5flash11enable_sm90INS1_16FlashAttnFwdSm90INS1_25CollectiveMainloopFwdSm90ILi2EN4cute5tupleIJNS5_1CILi1EEES8_S8_EEENS6_IJNS7_ILi192EEENS7_ILi128EEENS7_ILi64EEEEEELi64ENS_10bfloat16_tEfNS_4arch4Sm90ELb0ELb0ELb1ELb1ELb1ELb1ELb0ELb1ELb1ELb1ELb0ELb0EEENS1_21CollectiveEpilogueFwdINS6_IJSA_SC_SB_EEES9_SE_SG_Li384ELb1ELb1ELb0ELb0EEENS1_36VarlenDynamicPersistentTileSchedulerILi192ELi128ELi384ELi128ELb0ELb1ELb1ELb0ELb1ELb1EEEEEEEEEvNT_6ParamsE)
        /*00a4*/ 	.word	0x00000068


	//----- nvinfo : EIATTR_REGCOUNT
	.align		4
.L_67:
        /*00a8*/ 	.byte	0x04, 0x2f
        /*00aa*/ 	.short	(.L_69 - .L_68)
	.align		4
.L_68:
        /*00ac*/ 	.word	index@(_ZN7cutlass13device_kernelIN5flash11enable_sm90INS1_16FlashAttnFwdSm90INS1_25CollectiveMainloopFwdSm90ILi2EN4cute5tupleIJNS5_1CILi1EEES8_S8_EEENS6_IJNS7_ILi192EEENS7_ILi128EEENS7_ILi64EEEEEELi64ENS_10bfloat16_tEfNS_4arch4Sm90ELb0ELb0ELb1ELb1ELb1ELb0ELb0ELb1ELb1ELb1ELb0ELb0EEENS1_21CollectiveEpilogueFwdINS6_IJSA_SC_SB_EEES9_SE_SG_Li384ELb1ELb1ELb0ELb0EEENS1_36VarlenDynamicPersistentTileSchedulerILi192ELi128ELi384ELi128ELb0ELb1ELb1ELb0ELb1ELb1EEEEEEEEEvNT_6ParamsE)
        /*00b0*/ 	.word	0x00000080


	//----- nvinfo : EIATTR_FRAME_SIZE
	.align		4
.L_69:
        /*00b4*/ 	.byte	0x04, 0x11
        /*00b6*/ 	.short	(.L_71 - .L_70)
	.align		4
.L_70:
        /*00b8*/ 	.word	index@(_ZN7cutlass13device_kernelIN5flash11enable_sm90INS1_16FlashAttnFwdSm90INS1_25CollectiveMainloopFwdSm90ILi2EN4cute5tupleIJNS5_1CILi1EEES8_S8_EEENS6_IJNS7_ILi192EEENS7_ILi128EEENS7_ILi64EEEEEELi64ENS_10bfloat16_tEfNS_4arch4Sm90ELb0ELb0ELb1ELb1ELb1ELb0ELb0ELb1ELb1ELb1ELb0ELb0EEENS1_21CollectiveEpilogueFwdINS6_IJSA_SC_SB_EEES9_SE_SG_Li384ELb1ELb1ELb0ELb0EEENS1_36VarlenDynamicPersistentTileSchedulerILi192ELi128ELi384ELi128ELb0ELb1ELb1ELb0ELb1ELb1EEEEEEEEEvNT_6ParamsE)
        /*00bc*/ 	.word	0x00000040


	//----- nvinfo : EIATTR_REGCOUNT
	.align		4
.L_71:
        /*00c0*/ 	.byte	0x04, 0x2f
        /*00c2*/ 	.short	(.L_73 - .L_72)
	.align		4
.L_72:
        /*00c4*/ 	.word	index@(_ZN7cutlass13device_kernelIN5flash11enable_sm90INS1_16FlashAttnFwdSm90INS1_25CollectiveMainloopFwdSm90ILi2EN4cute5tupleIJNS5_1CILi1EEES8_S8_EEENS6_IJNS7_ILi192EEENS7_ILi128EEENS7_ILi64EEEEEELi64ENS_10bfloat16_tEfNS_4arch4Sm90ELb0ELb0ELb1ELb0ELb1ELb0ELb0ELb1ELb1ELb1ELb0ELb0EEENS1_21CollectiveEpilogueFwdINS6_IJSA_SC_SB_EEES9_SE_SG_Li384ELb0ELb1ELb0ELb0EEENS1_29StaticPersistentTileSchedulerILb0EEEEEEEEEvNT_6ParamsE)
        /*00c8*/ 	.word	0x00000080


	//----- nvinfo : EIATTR_FRAME_SIZE
	.align		4
.L_73:
        /*00cc*/ 	.byte	0x04, 0x11
        /*00ce*/ 	.short	(.L_75 - .L_74)
	.align		4
.L_74:
        /*00d0*/ 	.word	index@(_ZN7cutlass13device_kernelIN5flash11enable_sm90INS1_16FlashAttnFwdSm90INS1_25CollectiveMainloopFwdSm90ILi2EN4cute5tupleIJNS5_1CILi1EEES8_S8_EEENS6_IJNS7_ILi192EEENS7_ILi128EEENS7_ILi64EEEEEELi64ENS_10bfloat16_tEfNS_4arch4Sm90ELb0ELb0ELb1ELb0ELb1ELb0ELb0ELb1ELb1ELb1ELb0ELb0EEENS1_21CollectiveEpilogueFwdINS6_IJSA_SC_SB_EEES9_SE_SG_Li384ELb0ELb1ELb0ELb0EEENS1_29StaticPersistentTileSchedulerILb0EEEEEEEEEvNT_6ParamsE)
        /*00d4*/ 	.word	0x00000010


	//----- nvinfo : EIATTR_REGCOUNT
	.align		4
.L_75:
        /*00d8*/ 	.byte	0x04, 0x2f
        /*00da*/ 	.short	(.L_77 - .L_76)
	.align		4
.L_76:
        /*00dc*/ 	.word	index@(_ZN7cutlass13device_kernelIN5flash11enable_sm90INS1_16FlashAttnFwdSm90INS1_25CollectiveMainloopFwdSm90ILi2EN4cute5tupleIJNS5_1CILi1EEES8_S8_EEENS6_IJNS7_ILi192EEENS7_ILi128EEENS7_ILi96EEEEEELi96ENS_10bfloat16_tEfNS_4arch4Sm90ELb1ELb0ELb1ELb1ELb1ELb1ELb0ELb0ELb1ELb1ELb0ELb0EEENS1_21CollectiveEpilogueFwdINS6_IJSA_SC_SB_EEES9_SE_SG_Li384ELb1ELb1ELb0ELb0EEENS1_36VarlenDynamicPersistentTileSchedulerILi192ELi128ELi384ELi128ELb0ELb1ELb1ELb1ELb1ELb1EEEEEEEEEvNT_6ParamsE)
        /*00e0*/ 	.word	0x00000080


	//----- nvinfo : EIATTR_FRAME_SIZE
	.align		4
.L_77:
        /*00e4*/ 	.byte	0x04, 0x11
        /*00e6*/ 	.short	(.L_79 - .L_78)
	.align		4
.L_78:
        /*00e8*/ 	.word	index@(_ZN7cutlass13device_kernelIN5flash11enable_sm90INS1_16FlashAttnFwdSm90INS1_25CollectiveMainloopFwdSm90ILi2EN4cute5tupleIJNS5_1CILi1EEES8_S8_EEENS6_IJNS7_ILi192EEENS7_ILi128EEENS7_ILi96EEEEEELi96ENS_10bfloat16_tEfNS_4arch4Sm90ELb1ELb0ELb1ELb1ELb1ELb1ELb0ELb0ELb1ELb1ELb0ELb0EEENS1_21CollectiveEpilogueFwdINS6_IJSA_SC_SB_EEES9_SE_SG_Li384ELb1ELb1ELb0ELb0EEENS1_36VarlenDynamicPersistentTileSchedulerILi192ELi128ELi384ELi128ELb0ELb1ELb1ELb1ELb1ELb1EEEEEEEEEvNT_6ParamsE)
        /*00ec*/ 	.word	0x000000b8


	//----- nvinfo : EIATTR_REGCOUNT
	.align		4
.L_79:
        /*00f0*/ 	.byte	0x04, 0x2f
        /*00f2*/ 	.short	(.L_81 - .L_80)
	.align		4
.L_80:
        /*00f4*/ 	.word	index@(_ZN7cutlass13device_kernelIN5flash11enable_sm90INS1_16FlashAttnFwdSm90INS1_25CollectiveMainloopFwdSm90ILi2EN4cute5tupleIJNS5_1CILi1EEES8_S8_EEENS6_IJNS7_ILi192EEENS7_ILi128EEENS7_ILi96EEEEEELi96ENS_10bfloat16_tEfNS_4arch4Sm90ELb1ELb0ELb1ELb1ELb1ELb0ELb0ELb0ELb1ELb1ELb0ELb0EEENS1_21CollectiveEpilogueFwdINS6_IJSA_SC_SB_EEES9_SE_SG_Li384ELb1ELb1ELb0ELb0EEENS1_36VarlenDynamicPersistentTileSchedulerILi192ELi128ELi384ELi128ELb0ELb1ELb1ELb1ELb1ELb1EEEEEEEEEvNT_6ParamsE)
        /*00f8*/ 	.word	0x00000080


	//----- nvinfo : EIATTR_FRAME_SIZE
	.align		4
.L_81:
        /*00fc*/ 	.byte	0x04, 0x11
        /*00fe*/ 	.short	(.L_83 - .L_82)
	.align		4
.L_82:
        /*0100*/ 	.word	index@(_ZN7cutlass13device_kernelIN5flash11enable_sm90INS1_16FlashAttnFwdSm90INS1_25CollectiveMainloopFwdSm90ILi2EN4cute5tupleIJNS5_1CILi1EEES8_S8_EEENS6_IJNS7_ILi192EEENS7_ILi128EEENS7_ILi96EEEEEELi96ENS_10bfloat16_tEfNS_4arch4Sm90ELb1ELb0ELb1ELb1ELb1ELb0ELb0ELb0ELb1ELb1ELb0ELb0EEENS1_21CollectiveEpilogueFwdINS6_IJSA_SC_SB_EEES9_SE_SG_Li384ELb1ELb1ELb0ELb0EEENS1_36VarlenDynamicPersistentTileSchedulerILi192ELi128ELi384ELi128ELb0ELb1ELb1ELb1ELb1ELb1EEEEEEEEEvNT_6ParamsE)
        /*0104*/ 	.word	0x00000040


	//----- nvinfo : EIATTR_REGCOUNT
	.align		4
.L_83:
        /*0108*/ 	.byte	0x04, 0x2f
        /*010a*/ 	.short	(.L_85 - .L_84)
	.align		4
.L_84:
        /*010c*/ 	.word	index@(_ZN7cutlass13device_kernelIN5flash11enable_sm90INS1_16FlashAttnFwdSm90INS1_25CollectiveMainloopFwdSm90ILi2EN4cute5tupleIJNS5_1CILi1EEES8_S8_EEENS6_IJNS7_ILi192EEENS7_ILi128EEENS7_ILi96EEEEEELi96ENS_10bfloat16_tEfNS_4arch4Sm90ELb1ELb0ELb1ELb0ELb1ELb0ELb0ELb0ELb1ELb1ELb0ELb0EEENS1_21CollectiveEpilogueFwdINS6_IJSA_SC_SB_EEES9_SE_SG_Li384ELb0ELb1ELb0ELb0EEENS1_30DynamicPersistentTileSchedulerILi384ELi128ELb0ELb1ELb1EEEEEEEEEvNT_6ParamsE)
        /*0110*/ 	.word	0x00000080


	//----- nvinfo : EIATTR_FRAME_SIZE
	.align		4
.L_85:
        /*0114*/ 	.byte	0x04, 0x11
        /*0116*/ 	.short	(.L_87 - .L_86)
	.align		4
.L_86:
        /*0118*/ 	.word	index@(_ZN7cutlass13device_kernelIN5flash11enable_sm90INS1_16FlashAttnFwdSm90INS1_25CollectiveMainloopFwdSm90ILi2EN4cute5tupleIJNS5_1CILi1EEES8_S8_EEENS6_IJNS7_ILi192EEENS7_ILi128EEENS7_ILi96EEEEEELi96ENS_10bfloat16_tEfNS_4arch4Sm90ELb1ELb0ELb1ELb0ELb1ELb0ELb0ELb0ELb1ELb1ELb0ELb0EEENS1_21CollectiveEpilogueFwdINS6_IJSA_SC_SB_EEES9_SE_SG_Li384ELb0ELb1ELb0ELb0EEENS1_30DynamicPersistentTileSchedulerILi384ELi128ELb0ELb1ELb1EEEEEEEEEvNT_6ParamsE)
        /*011c*/ 	.word	0x00000018


	//----- nvinfo : EIATTR_REGCOUNT
	.align		4
.L_87:
        /*0120*/ 	.byte	0x04, 0x2f
        /*0122*/ 	.short	(.L_89 - .L_88)
	.align		4
.L_88:
        /*0124*/ 	.word	index@(_ZN7cutlass13device_kernelIN5flash11enable_sm90INS1_16FlashAttnFwdSm90INS1_25CollectiveMainloopFwdSm90ILi2EN4cute5tupleIJNS5_1CILi1EEES8_S8_EEENS6_IJNS7_ILi192EEENS7_ILi128EEENS7_ILi96EEEEEELi96ENS_10bfloat16_tEfNS_4arch4Sm90ELb0ELb1ELb1ELb1ELb1ELb1ELb0ELb0ELb1ELb1ELb0ELb0EEENS1_21CollectiveEpilogueFwdINS6_IJSA_SC_SB_EEES9_SE_SG_Li384ELb1ELb1ELb0ELb0EEENS1_36VarlenDynamicPersistentTileSchedulerILi192ELi128ELi384ELi128ELb0ELb1ELb1ELb1ELb0ELb1EEEEEEEEEvNT_6ParamsE)
        /*0128*/ 	.word	0x00000080


	//----- nvinfo : EIATTR_FRAME_SIZE
	.align		4
.L_89:
        /*012c*/ 	.byte	0x04, 0x11
        /*012e*/ 	.short	(.L_91 - .L_90)
	.align		4
.L_90:
        /*0130*/ 	.word	index@(_ZN7cutlass13device_kernelIN5flash11enable_sm90INS1_16FlashAttnFwdSm90INS1_25CollectiveMainloopFwdSm90ILi2EN4cute5tupleIJNS5_1CILi1EEES8_S8_EEENS6_IJNS7_ILi192EEENS7_ILi128EEENS7_ILi96EEEEEELi96ENS_10bfloat16_tEfNS_4arch4Sm90ELb0ELb1ELb1ELb1ELb1ELb1ELb0ELb0ELb1ELb1ELb0ELb0EEENS1_21CollectiveEpilogueFwdINS6_IJSA_SC_SB_EEES9_SE_SG_Li384ELb1ELb1ELb0ELb0EEENS1_36VarlenDynamicPersistentTileSchedulerILi192ELi128ELi384ELi128ELb0ELb1ELb1ELb1ELb0ELb1EEEEEEEEEvNT_6ParamsE)
        /*0134*/ 	.word	0x000000b0


	//----- nvinfo : EIATTR_REGCOUNT
	.align		4
.L_91:
        /*0138*/ 	.byte	0x04, 0x2f
        /*013a*/ 	.short	(.L_93 - .L_92)
	.align		4
.L_92:
        /*013c*/ 	.word	index@(_ZN7cutlass13device_kernelIN5flash11enable_sm90INS1_16FlashAttnFwdSm90INS1_25CollectiveMainloopFwdSm90ILi2EN4cute5tupleIJNS5_1CILi1EEES8_S8_EEENS6_IJNS7_ILi192EEENS7_ILi128EEENS7_ILi96EEEEEELi96ENS_10bfloat16_tEfNS_4arch4Sm90ELb0ELb1ELb1ELb1ELb1ELb0ELb0ELb0ELb1ELb1ELb0ELb0EEENS1_21CollectiveEpilogueFwdINS6_IJSA_SC_SB_EEES9_SE_SG_Li384ELb1ELb1ELb0ELb0EEENS1_36VarlenDynamicPersistentTileSchedulerILi192ELi128ELi384ELi128ELb0ELb1ELb1ELb1ELb0ELb1EEEEEEEEEvNT_6ParamsE)
        /*0140*/ 	.word	0x00000080


	//----- nvinfo : EIATTR_FRAME_SIZE
	.align		4
.L_93:
        /*0144*/ 	.byte	0x04, 0x11
        /*0146*/ 	.short	(.L_95 - .L_94)
	.align		4
.L_94:
        /*0148*/ 	.word	index@(_ZN7cutlass13device_kernelIN5flash11enable_sm90INS1_16FlashAttnFwdSm90INS1_25CollectiveMainloopFwdSm90ILi2EN4cute5tupleIJNS5_1CILi1EEES8_S8_EEENS6_IJNS7_ILi192EEENS7_ILi128EEENS7_ILi96EEEEEELi96ENS_10bfloat16_tEfNS_4arch4Sm90ELb0ELb1ELb1ELb1ELb1ELb0ELb0ELb0ELb1ELb1ELb0ELb0EEENS1_21CollectiveEpilogueFwdINS6_IJSA_SC_SB_EEES9_SE_SG_Li384ELb1ELb1ELb0ELb0EEENS1_36VarlenDynamicPersistentTileSchedulerILi192ELi128ELi384ELi128ELb0ELb1ELb1ELb1ELb0ELb1EEEEEEEEEvNT_6ParamsE)
        /*014c*/ 	.word	0x00000030


	//----- nvinfo : EIATTR_REGCOUNT
	.align		4
.L_95:
        /*0150*/ 	.byte	0x04, 0x2f
        /*0152*/ 	.short	(.L_97 - .L_96)
	.align		4
.L_96:
        /*0154*/ 	.word	index@(_ZN7cutlass13device_kernelIN5flash11enable_sm90INS1_16FlashAttnFwdSm90INS1_25CollectiveMainloopFwdSm90ILi2EN4cute5tupleIJNS5_1CILi1EEES8_S8_EEENS6_IJNS7_ILi192EEENS7_ILi128EEENS7_ILi96EEEEEELi96ENS_10bfloat16_tEfNS_4arch4Sm90ELb0ELb1ELb1ELb0ELb1ELb0ELb0ELb0ELb1ELb1ELb0ELb0EEENS1_21CollectiveEpilogueFwdINS6_IJSA_SC_SB_EEES9_SE_SG_Li384ELb0ELb1ELb0ELb0EEENS1_30DynamicPersistentTileSchedulerILi384ELi128ELb0ELb1ELb1EEEEEEEEEvNT_6ParamsE)
        /*0158*/ 	.word	0x00000080


	//----- nvinfo : EIATTR_FRAME_SIZE
	.align		4
.L_97:
        /*015c*/ 	.byte	0x04, 0x11
        /*015e*/ 	.short	(.L_99 - .L_98)
	.align		4
.L_98:
        /*0160*/ 	.word	index@(_ZN7cutlass13device_kernelIN5flash11enable_sm90INS1_16FlashAttnFwdSm90INS1_25CollectiveMainloopFwdSm90ILi2EN4cute5tupleIJNS5_1CILi1EEES8_S8_EEENS6_IJNS7_ILi192EEENS7_ILi128EEENS7_ILi96EEEEEELi96ENS_10bfloat16_tEfNS_4arch4Sm90ELb0ELb1ELb1ELb0ELb1ELb0ELb0ELb0ELb1ELb1ELb0ELb0EEENS1_21CollectiveEpilogueFwdINS6_IJSA_SC_SB_EEES9_SE_SG_Li384ELb0ELb1ELb0ELb0EEENS1_30DynamicPersistentTileSchedulerILi384ELi128ELb0ELb1ELb1EEEEEEEEEvNT_6ParamsE)
        /*0164*/ 	.word	0x00000018


	//----- nvinfo : EIATTR_REGCOUNT
	.align		4
.L_99:
        /*0168*/ 	.byte	0x04, 0x2f
        /*016a*/ 	.short	(.L_101 - .L_100)
	.align		4
.L_100:
        /*016c*/ 	.word	index@(_ZN7cutlass13device_kernelIN5flash11enable_sm90INS1_16FlashAttnFwdSm90INS1_25CollectiveMainloopFwdSm90ILi2EN4cute5tupleIJNS5_1CILi1EEES8_S8_EEENS6_IJNS7_ILi192EEENS7_ILi128EEENS7_ILi96EEEEEELi96ENS_10bfloat16_tEfNS_4arch4Sm90ELb0ELb0ELb1ELb1ELb1ELb1ELb0ELb0ELb1ELb1ELb0ELb0EEENS1_21CollectiveEpilogueFwdINS6_IJSA_SC_SB_EEES9_SE_SG_Li384ELb1ELb1ELb0ELb0EEENS1_36VarlenDynamicPersistentTileSchedulerILi192ELi128ELi384ELi128ELb0ELb1ELb1ELb0ELb1ELb1EEEEEEEEEvNT_6ParamsE)
        /*0170*/ 	.word	0x00000080


	//----- nvinfo : EIATTR_FRAME_SIZE
	.align		4
.L_101:
        /*0174*/ 	.byte	0x04, 0x11
        /*0176*/ 	.short	(.L_103 - .L_102)
	.align		4
.L_102:
        /*0178*/ 	.word	index@(_ZN7cutlass13device_kernelIN5flash11enable_sm90INS1_16FlashAttnFwdSm90INS1_25CollectiveMainloopFwdSm90ILi2EN4cute5tupleIJNS5_1CILi1EEES8_S8_EEENS6_IJNS7_ILi192EEENS7_ILi128EEENS7_ILi96EEEEEELi96ENS_10bfloat16_tEfNS_4arch4Sm90ELb0ELb0ELb1ELb1ELb1ELb1ELb0ELb0ELb1ELb1ELb0ELb0EEENS1_21CollectiveEpilogueFwdINS6_IJSA_SC_SB_EEES9_SE_SG_Li384ELb1ELb1ELb0ELb0EEENS1_36VarlenDynamicPersistentTileSchedulerILi192ELi128ELi384ELi128ELb0ELb1ELb1ELb0ELb1ELb1EEEEEEEEEvNT_6ParamsE)
        /*017c*/ 	.word	0x000000c8


	//----- nvinfo : EIATTR_REGCOUNT
	.align		4
.L_103:
        /*0180*/ 	.byte	0x04, 0x2f
        /*0182*/ 	.short	(.L_105 - .L_104)
	.align		4
.L_104:
        /*0184*/ 	.word	index@(_ZN7cutlass13device_kernelIN5flash11enable_sm90INS1_16FlashAttnFwdSm90INS1_25CollectiveMainloopFwdSm90ILi2EN4cute5tupleIJNS5_1CILi1EEES8_S8_EEENS6_IJNS7_ILi192EEENS7_ILi128EEENS7_ILi96EEEEEELi96ENS_10bfloat16_tEfNS_4arch4Sm90ELb0ELb0ELb1ELb1ELb1ELb0ELb0ELb0ELb1ELb1ELb0ELb0EEENS1_21CollectiveEpilogueFwdINS6_IJSA_SC_SB_EEES9_SE_SG_Li384ELb1ELb1ELb0ELb0EEENS1_36VarlenDynamicPersistentTileSchedulerILi192ELi128ELi384ELi128ELb0ELb1ELb1ELb0ELb1ELb1EEEEEEEEEvNT_6ParamsE)
        /*0188*/ 	.word	0x00000080


	//----- nvinfo : EIATTR_FRAME_SIZE
	.align		4
.L_105:
        /*018c*/ 	.byte	0x04, 0x11
        /*018e*/ 	.short	(.L_107 - .L_106)
	.align		4
.L_106:
        /*0190*/ 	.word	index@(_ZN7cutlass13device_kernelIN5flash11enable_sm90INS1_16FlashAttnFwdSm90INS1_25CollectiveMainloopFwdSm90ILi2EN4cute5tupleIJNS5_1CILi1EEES8_S8_EEENS6_IJNS7_ILi192EEENS7_ILi128EEENS7_ILi96EEEEEELi96ENS_10bfloat16_tEfNS_4arch4Sm90ELb0ELb0ELb1ELb1ELb1ELb0ELb0ELb0ELb1ELb1ELb0ELb0EEENS1_21CollectiveEpilogueFwdINS6_IJSA_SC_SB_EEES9_SE_SG_Li384ELb1ELb1ELb0ELb0EEENS1_36VarlenDynamicPersistentTileSchedulerILi192ELi128ELi384ELi128ELb0ELb1ELb1ELb0ELb1ELb1EEEEEEEEEvNT_6ParamsE)
        /*0194*/ 	.word	0x00000040


	//----- nvinfo : EIATTR_REGCOUNT
	.align		4
.L_107:
        /*0198*/ 	.byte	0x04, 0x2f
        /*019a*/ 	.short	(.L_109 - .L_108)
	.align		4
.L_108:
        /*019c*/ 	.word	index@(_ZN7cutlass13device_kernelIN5flash11enable_sm90INS1_16FlashAttnFwdSm90INS1_25CollectiveMainloopFwdSm90ILi2EN4cute5tupleIJNS5_1CILi1EEES8_S8_EEENS6_IJNS7_ILi192EEENS7_ILi128EEENS7_ILi96EEEEEELi96ENS_10bfloat16_tEfNS_4arch4Sm90ELb0ELb0ELb1ELb0ELb1ELb0ELb0ELb0ELb1ELb1ELb0ELb0EEENS1_21CollectiveEpilogueFwdINS6_IJSA_SC_SB_EEES9_SE_SG_Li384ELb0ELb1ELb0ELb0EEENS1_29StaticPersistentTileSchedulerILb0EEEEEEEEEvNT_6ParamsE)
        /*01a0*/ 	.word	0x00000080


	//----- nvinfo : EIATTR_FRAME_SIZE
	.align		4
.L_109:
        /*01a4*/ 	.byte	0x04, 0x11
        /*01a6*/ 	.short	(.L_111 - .L_110)
	.align		4
.L_110:
        /*01a8*/ 	.word	index@(_ZN7cutlass13device_kernelIN5flash11enable_sm90INS1_16FlashAttnFwdSm90INS1_25CollectiveMainloopFwdSm90ILi2EN4cute5tupleIJNS5_1CILi1EEES8_S8_EEENS6_IJNS7_ILi192EEENS7_ILi128EEENS7_ILi96EEEEEELi96ENS_10bfloat16_tEfNS_4arch4Sm90ELb0ELb0ELb1ELb0ELb1ELb0ELb0ELb0ELb1ELb1ELb0ELb0EEENS1_21CollectiveEpilogueFwdINS6_IJSA_SC_SB_EEES9_SE_SG_Li384ELb0ELb1ELb0ELb0EEENS1_29StaticPersistentTileSchedulerILb0EEEEEEEEEvNT_6ParamsE)
        /*01ac*/ 	.word	0x00000018


	//----- nvinfo : EIATTR_REGCOUNT
	.align		4
.L_111:
        /*01b0*/ 	.byte	0x04, 0x2f
        /*01b2*/ 	.short	(.L_113 - .L_112)
	.align		4
.L_112:
        /*01b4*/ 	.word	index@(_ZN7cutlass13device_kernelIN5flash11enable_sm90INS1_16FlashAttnFwdSm90INS1_25CollectiveMainloopFwdSm90ILi2EN4cute5tupleIJNS5_1CILi1EEES8_S8_EEENS6_IJNS7_ILi128EEESA_SA_EEELi128ENS_10bfloat16_tEfNS_4arch4Sm90ELb1ELb0ELb1ELb1ELb1ELb1ELb0ELb1ELb1ELb1ELb0ELb0EEENS1_21CollectiveEpilogueFwdISB_S9_SC_SE_Li256ELb1ELb1ELb0ELb0EEENS1_36VarlenDynamicPersistentTileSchedulerILi128ELi128ELi256ELi128ELb0ELb1ELb1ELb1ELb1ELb1EEEEEEEEEvNT_6ParamsE)
        /*01b8*/ 	.word	0x000000a8


	//----- nvinfo : EIATTR_FRAME_SIZE
	.align		4
.L_113:
        /*01bc*/ 	.byte	0x04, 0x11
        /*01be*/ 	.short	(.L_115 - .L_114)
	.align		4
.L_114:
        /*01c0*/ 	.word	index@(_ZN7cutlass13device_kernelIN5flash11enable_sm90INS1_16FlashAttnFwdSm90INS1_25CollectiveMainloopFwdSm90ILi2EN4cute5tupleIJNS5_1CILi1EEES8_S8_EEENS6_IJNS7_ILi128EEESA_SA_EEELi128ENS_10bfloat16_tEfNS_4arch4Sm90ELb1ELb0ELb1ELb1ELb1ELb1ELb0ELb1ELb1ELb1ELb0ELb0EEENS1_21CollectiveEpilogueFwdISB_S9_SC_SE_Li256ELb1ELb1ELb0ELb0EEENS1_36VarlenDynamicPersistentTileSchedulerILi128ELi128ELi256ELi128ELb0ELb1ELb1ELb1ELb1ELb1EEEEEEEEEvNT_6ParamsE)
        /*01c4*/ 	.word	0x00000028


	//----- nvinfo : EIATTR_REGCOUNT
	.align		4
.L_115:
        /*01c8*/ 	.byte	0x04, 0x2f
        /*01ca*/ 	.short	(.L_117 - .L_116)
	.align		4
.L_116:
        /*01cc*/ 	.word	index@(_ZN7cutlass13device_kernelIN5flash11enable_sm90INS1_16FlashAttnFwdSm90INS1_25CollectiveMainloopFwdSm90ILi2EN4cute5tupleIJNS5_1CILi1EEES8_S8_EEENS6_IJNS7_ILi128EEESA_SA_EEELi128ENS_10bfloat16_tEfNS_4arch4Sm90ELb1ELb0ELb1ELb1ELb1ELb0ELb0ELb1ELb1ELb1ELb0ELb0EEENS1_21CollectiveEpilogueFwdISB_S9_SC_SE_Li256ELb1ELb1ELb0ELb0EEENS1_36VarlenDynamicPersistentTileSchedulerILi128ELi128ELi256ELi128ELb0ELb1ELb1ELb1ELb1ELb1EEEEEEEEEvNT_6ParamsE)
        /*01d0*/ 	.word	0x000000a8


	//----- nvinfo : EIATTR_FRAME_SIZE
	.align		4
.L_117:
        /*01d4*/ 	.byte	0x04, 0x11
        /*01d6*/ 	.short	(.L_119 - .L_118)
	.align		4
.L_118:
        /*01d8*/ 	.word	index@(_ZN7cutlass13device_kernelIN5flash11enable_sm90INS1_16FlashAttnFwdSm90INS1_25CollectiveMainloopFwdSm90ILi2EN4cute5tupleIJNS5_1CILi1EEES8_S8_EEENS6_IJNS7_ILi128EEESA_SA_EEELi128ENS_10bfloat16_tEfNS_4arch4Sm90ELb1ELb0ELb1ELb1ELb1ELb0ELb0ELb1ELb1ELb1ELb0ELb0EEENS1_21CollectiveEpilogueFwdISB_S9_SC_SE_Li256ELb1ELb1ELb0ELb0EEENS1_36VarlenDynamicPersistentTileSchedulerILi128ELi128ELi256ELi128ELb0ELb1ELb1ELb1ELb1ELb1EEEEEEEEEvNT_6ParamsE)
        /*01dc*/ 	.word	0x00000020


	//----- nvinfo : EIATTR_REGCOUNT
	.align		4
.L_119:
        /*01e0*/ 	.byte	0x04, 0x2f
        /*01e2*/ 	.short	(.L_121 - .L_120)
	.align		4
.L_120:
        /*01e4*/ 	.word	index@(_ZN7cutlass13device_kernelIN5flash11enable_sm90INS1_16FlashAttnFwdSm90INS1_25CollectiveMainloopFwdSm90ILi2EN4cute5tupleIJNS5_1CILi1EEES8_S8_EEENS6_IJNS7_ILi128EEESA_SA_EEELi128ENS_10bfloat16_tEfNS_4arch4Sm90ELb1ELb0ELb1ELb0ELb1ELb0ELb0ELb1ELb1ELb1ELb0ELb0EEENS1_21CollectiveEpilogueFwdISB_S9_SC_SE_Li256ELb0ELb1ELb0ELb0EEENS1_30DynamicPersistentTileSchedulerILi256ELi128ELb0ELb1ELb1EEEEEEEEEvNT_6ParamsE)
        /*01e8*/ 	.word	0x000000a8


	//----- nvinfo : EIATTR_FRAME_SIZE
	.align		4
.L_121:
        /*01ec*/ 	.byte	0x04, 0x11
        /*01ee*/ 	.short	(.L_123 - .L_122)
	.align		4
.L_122:
        /*01f0*/ 	.word	index@(_ZN7cutlass13device_kernelIN5flash11enable_sm90INS1_16FlashAttnFwdSm90INS1_25CollectiveMainloopFwdSm90ILi2EN4cute5tupleIJNS5_1CILi1EEES8_S8_EEENS6_IJNS7_ILi128EEESA_SA_EEELi128ENS_10bfloat16_tEfNS_4arch4Sm90ELb1ELb0ELb1ELb0ELb1ELb0ELb0ELb1ELb1ELb1ELb0ELb0EEENS1_21CollectiveEpilogueFwdISB_S9_SC_SE_Li256ELb0ELb1ELb0ELb0EEENS1_30DynamicPersistentTileSchedulerILi256ELi128ELb0ELb1ELb1EEEEEEEEEvNT_6ParamsE)
        /*01f4*/ 	.word	0x00000000


	//----- nvinfo : EIATTR_REGCOUNT
	.align		4
.L_123:
        /*01f8*/ 	.byte	0x04, 0x2f
        /*01fa*/ 	.short	(.L_125 - .L_124)
	.align		4
.L_124:
        /*01fc*/ 	.word	index@(_ZN7cutlass13device_kernelIN5flash11enable_sm90INS1_16FlashAttnFwdSm90INS1_25CollectiveMainloopFwdSm90ILi2EN4cute5tupleIJNS5_1CILi1EEES8_S8_EEENS6_IJNS7_ILi128EEESA_SA_EEELi128ENS_10bfloat16_tEfNS_4arch4Sm90ELb0ELb1ELb1ELb1ELb1ELb1ELb0ELb1ELb1ELb1ELb0ELb0EEENS1_21CollectiveEpilogueFwdISB_S9_SC_SE_Li256ELb1ELb1ELb0ELb0EEENS1_36VarlenDynamicPersistentTileSchedulerILi128ELi128ELi256ELi128ELb0ELb1ELb1ELb1ELb0ELb1EEEEEEEEEvNT_6ParamsE)
        /*0200*/ 	.word	0x000000a8


	//----- nvinfo : EIATTR_FRAME_SIZE
	.align		4
.L_125:
        /*0204*/ 	.byte	0x04, 0x11
        /*0206*/ 	.short	(.L_127 - .L_126)
	.align		4
.L_126:
        /*0208*/ 	.word	index@(_ZN7cutlass13device_kernelIN5flash11enable_sm90INS1_16FlashAttnFwdSm90INS1_25CollectiveMainloopFwdSm90ILi2EN4cute5tupleIJNS5_1CILi1EEES8_S8_EEENS6_IJNS7_ILi128EEESA_SA_EEELi128ENS_10bfloat16_tEfNS_4arch4Sm90ELb0ELb1ELb1ELb1ELb1ELb1ELb0ELb1ELb1ELb1ELb0ELb0EEENS1_21CollectiveEpilogueFwdISB_S9_SC_SE_Li256ELb1ELb1ELb0ELb0EEENS1_36VarlenDynamicPersistentTileSchedulerILi128ELi128ELi256ELi128ELb0ELb1ELb1ELb1ELb0ELb1EEEEEEEEEvNT_6ParamsE)
        /*020c*/ 	.word	0x00000030


	//----- nvinfo : EIATTR_REGCOUNT
	.align		4
.L_127:
        /*0210*/ 	.byte	0x04, 0x2f
        /*0212*/ 	.short	(.L_129 - .L_128)
	.align		4
.L_128:
        /*0214*/ 	.word	index@(_ZN7cutlass13device_kernelIN5flash11enable_sm90INS1_16FlashAttnFwdSm90INS1_25CollectiveMainloopFwdSm90ILi2EN4cute5tupleIJNS5_1CILi1EEES8_S8_EEENS6_IJNS7_ILi128EEESA_SA_EEELi128ENS_10bfloat16_tEfNS_4arch4Sm90ELb0ELb1ELb1ELb1ELb1ELb0ELb0ELb1ELb1ELb1ELb0ELb0EEENS1_21CollectiveEpilogueFwdISB_S9_SC_SE_Li256ELb1ELb1ELb0ELb0EEENS1_36VarlenDynamicPersistentTileSchedulerILi128ELi128ELi256ELi128ELb0ELb1ELb1ELb1ELb0ELb1EEEEEEEEEvNT_6ParamsE)
        /*0218*/ 	.word	0x000000a8


	//----- nvinfo : EIATTR_FRAME_SIZE
	.align		4
.L_129:
        /*021c*/ 	.byte	0x04, 0x11
        /*021e*/ 	.short	(.L_131 - .L_130)
	.align		4
.L_130:
        /*0220*/ 	.word	index@(_ZN7cutlass13device_kernelIN5flash11enable_sm90INS1_16FlashAttnFwdSm90INS1_25CollectiveMainloopFwdSm90ILi2EN4cute5tupleIJNS5_1CILi1EEES8_S8_EEENS6_IJNS7_ILi128EEESA_SA_EEELi128ENS_10bfloat16_tEfNS_4arch4Sm90ELb0ELb1ELb1ELb1ELb1ELb0ELb0ELb1ELb1ELb1ELb0ELb0EEENS1_21CollectiveEpilogueFwdISB_S9_SC_SE_Li256ELb1ELb1ELb0ELb0EEENS1_36VarlenDynamicPersistentTileSchedulerILi128ELi128ELi256ELi128ELb0ELb1ELb1ELb1ELb0ELb1EEEEEEEEEvNT_6ParamsE)
        /*0224*/ 	.word	0x00000020


	//----- nvinfo : EIATTR_REGCOUNT
	.align		4
.L_131:
        /*0228*/ 	.byte	0x04, 0x2f
        /*022a*/ 	.short	(.L_133 - .L_132)
	.align		4
.L_132:
        /*022c*/ 	.word	index@(_ZN7cutlass13device_kernelIN5flash11enable_sm90INS1_16FlashAttnFwdSm90INS1_25CollectiveMainloopFwdSm90ILi2EN4cute5tupleIJNS5_1CILi1EEES8_S8_EEENS6_IJNS7_ILi128EEESA_SA_EEELi128ENS_10bfloat16_tEfNS_4arch4Sm90ELb0ELb1ELb1ELb0ELb1ELb0ELb0ELb1ELb1ELb1ELb0ELb0EEENS1_21CollectiveEpilogueFwdISB_S9_SC_SE_Li256ELb0ELb1ELb0ELb0EEENS1_30DynamicPersistentTileSchedulerILi256ELi128ELb0ELb1ELb1EEEEEEEEEvNT_6ParamsE)
        /*0230*/ 	.word	0x000000a8


	//----- nvinfo : EIATTR_FRAME_SIZE
	.align		4
.L_133:
        /*0234*/ 	.byte	0x04, 0x11
        /*0236*/ 	.short	(.L_135 - .L_134)
	.align		4
.L_134:
        /*0238*/ 	.word	index@(_ZN7cutlass13device_kernelIN5flash11enable_sm90INS1_16FlashAttnFwdSm90INS1_25CollectiveMainloopFwdSm90ILi2EN4cute5tupleIJNS5_1CILi1EEES8_S8_EEENS6_IJNS7_ILi128EEESA_SA_EEELi128ENS_10bfloat16_tEfNS_4arch4Sm90ELb0ELb1ELb1ELb0ELb1ELb0ELb0ELb1ELb1ELb1ELb0ELb0EEENS1_21CollectiveEpilogueFwdISB_S9_SC_SE_Li256ELb0ELb1ELb0ELb0EEENS1_30DynamicPersistentTileSchedulerILi256ELi128ELb0ELb1ELb1EEEEEEEEEvNT_6ParamsE)
        /*023c*/ 	.word	0x00000000


	//----- nvinfo : EIATTR_REGCOUNT
	.align		4
.L_135:
        /*0240*/ 	.byte	0x04, 0x2f
        /*0242*/ 	.short	(.L_137 - .L_136)
	.align		4
.L_136:
        /*0244*/ 	.word	index@(_ZN7cutlass13device_kernelIN5flash11enable_sm90INS1_16FlashAttnFwdSm90INS1_25CollectiveMainloopFwdSm90ILi2EN4cute5tupleIJNS5_1CILi1EEES8_S8_EEENS6_IJNS7_ILi128EEESA_SA_EEELi128ENS_10bfloat16_tEfNS_4arch4Sm90ELb0ELb0ELb1ELb1ELb1ELb1ELb0ELb1ELb1ELb1ELb0ELb0EEENS1_21CollectiveEpilogueFwdISB_S9_SC_SE_Li256ELb1ELb1ELb0ELb0EEENS1_36VarlenDynamicPersistentTileSchedulerILi128ELi128ELi256ELi128ELb0ELb1ELb1ELb0ELb1ELb1EEEEEEEEEvNT_6ParamsE)
        /*0248*/ 	.word	0x000000a8


	//----- nvinfo : EIATTR_FRAME_SIZE
	.align		4
.L_137:
        /*024c*/ 	.byte	0x04, 0x11
        /*024e*/ 	.short	(.L_139 - .L_138)
	.align		4
.L_138:
        /*0250*/ 	.word	index@(_ZN7cutlass13device_kernelIN5flash11enable_sm90INS1_16FlashAttnFwdSm90INS1_25CollectiveMainloopFwdSm90ILi2EN4cute5tupleIJNS5_1CILi1EEES8_S8_EEENS6_IJNS7_ILi128EEESA_SA_EEELi128ENS_10bfloat16_tEfNS_4arch4Sm90ELb0ELb0ELb1ELb1ELb1ELb1ELb0ELb1ELb1ELb1ELb0ELb0EEENS1_21CollectiveEpilogueFwdISB_S9_SC_SE_Li256ELb1ELb1ELb0ELb0EEENS1_36VarlenDynamicPersistentTileSchedulerILi128ELi128ELi256ELi128ELb0ELb1ELb1ELb0ELb1ELb1EEEEEEEEEvNT_6ParamsE)
        /*0254*/ 	.word	0x00000030


	//----- nvinfo : EIATTR_REGCOUNT
	.align		4
.L_139:
        /*0258*/ 	.byte	0x04, 0x2f
        /*025a*/ 	.short	(.L_141 - .L_140)
	.align		4
.L_140:
        /*025c*/ 	.word	index@(_ZN7cutlass13device_kernelIN5flash11enable_sm90INS1_16FlashAttnFwdSm90INS1_25CollectiveMainloopFwdSm90ILi2EN4cute5tupleIJNS5_1CILi1EEES8_S8_EEENS6_IJNS7_ILi128EEESA_SA_EEELi128ENS_10bfloat16_tEfNS_4arch4Sm90ELb0ELb0ELb1ELb1ELb1ELb0ELb0ELb1ELb1ELb1ELb0ELb0EEENS1_21CollectiveEpilogueFwdISB_S9_SC_SE_Li256ELb1ELb1ELb0ELb0EEENS1_36VarlenDynamicPersistentTileSchedulerILi128ELi128ELi256ELi128ELb0ELb1ELb1ELb0ELb1ELb1EEEEEEEEEvNT_6ParamsE)
        /*0260*/ 	.word	0x000000a8


	//----- nvinfo : EIATTR_FRAME_SIZE
	.align		4
.L_141:
        /*0264*/ 	.byte	0x04, 0x11
        /*0266*/ 	.short	(.L_143 - .L_142)
	.align		4
.L_142:
        /*0268*/ 	.word	index@(_ZN7cutlass13device_kernelIN5flash11enable_sm90INS1_16FlashAttnFwdSm90INS1_25CollectiveMainloopFwdSm90ILi2EN4cute5tupleIJNS5_1CILi1EEES8_S8_EEENS6_IJNS7_ILi128EEESA_SA_EEELi128ENS_10bfloat16_tEfNS_4arch4Sm90ELb0ELb0ELb1ELb1ELb1ELb0ELb0ELb1ELb1ELb1ELb0ELb0EEENS1_21CollectiveEpilogueFwdISB_S9_SC_SE_Li256ELb1ELb1ELb0ELb0EEENS1_36VarlenDynamicPersistentTileSchedulerILi128ELi128ELi256ELi128ELb0ELb1ELb1ELb0ELb1ELb1EEEEEEEEEvNT_6ParamsE)
        /*026c*/ 	.word	0x00000020


	//----- nvinfo : EIATTR_REGCOUNT
	.align		4
.L_143:
        /*0270*/ 	.byte	0x04, 0x2f
        /*0272*/ 	.short	(.L_145 - .L_144)
	.align		4
.L_144:
        /*0274*/ 	.word	index@(_ZN7cutlass13device_kernelIN5flash11enable_sm90INS1_16FlashAttnFwdSm90INS1_25CollectiveMainloopFwdSm90ILi2EN4cute5tupleIJNS5_1CILi1EEES8_S8_EEENS6_IJNS7_ILi128EEESA_SA_EEELi128ENS_10bfloat16_tEfNS_4arch4Sm90ELb0ELb0ELb1ELb0ELb1ELb0ELb0ELb1ELb1ELb1ELb0ELb0EEENS1_21CollectiveEpilogueFwdISB_S9_SC_SE_Li256ELb0ELb1ELb0ELb0EEENS1_29StaticPersistentTileSchedulerILb0EEEEEEEEEvNT_6ParamsE)
        /*0278*/ 	.word	0x000000a8


	//----- nvinfo : EIATTR_FRAME_SIZE
	.align		4
.L_145:
        /*027c*/ 	.byte	0x04, 0x11
        /*027e*/ 	.short	(.L_147 - .L_146)
	.align		4
.L_146:
        /*0280*/ 	.word	index@(_ZN7cutlass13device_kernelIN5flash11enable_sm90INS1_16FlashAttnFwdSm90INS1_25CollectiveMainloopFwdSm90ILi2EN4cute5tupleIJNS5_1CILi1EEES8_S8_EEENS6_IJNS7_ILi128EEESA_SA_EEELi128ENS_10bfloat16_tEfNS_4arch4Sm90ELb0ELb0ELb1ELb0ELb1ELb0ELb0ELb1ELb1ELb1ELb0ELb0EEENS1_21CollectiveEpilogueFwdISB_S9_SC_SE_Li256ELb0ELb1ELb0ELb0EEENS1_29StaticPersistentTileSchedulerILb0EEEEEEEEEvNT_6ParamsE)
        /*0284*/ 	.word	0x00000000


	//----- nvinfo : EIATTR_REGCOUNT
	.align		4
.L_147:
        /*0288*/ 	.byte	0x04, 0x2f
        /*028a*/ 	.short	(.L_149 - .L_148)
	.align		4
.L_148:
        /*028c*/ 	.word	index@(_ZN7cutlass13device_kernelIN5flash11enable_sm90INS1_16FlashAttnFwdSm90INS1_25CollectiveMainloopFwdSm90ILi2EN4cute5tupleIJNS5_1CILi1EEES8_S8_EEENS6_IJNS7_ILi128EEENS7_ILi96EEENS7_ILi192EEEEEELi192ENS_10bfloat16_tEfNS_4arch4Sm90ELb1ELb0ELb1ELb1ELb1ELb1ELb0ELb1ELb1ELb1ELb0ELb0EEENS1_21CollectiveEpilogueFwdINS6_IJSA_SC_SB_EEES9_SE_SG_Li256ELb1ELb1ELb0ELb0EEENS1_36VarlenDynamicPersistentTileSchedulerILi128ELi96ELi256ELi128ELb0ELb1ELb1ELb1ELb1ELb1EEEEEEEEEvNT_6ParamsE)
        /*0290*/ 	.word	0x000000a8


	//----- nvinfo : EIATTR_FRAME_SIZE
	.align		4
.L_149:
        /*0294*/ 	.byte	0x04, 0x11
        /*0296*/ 	.short	(.L_151 - .L_150)
	.align		4
.L_150:
        /*0298*/ 	.word	index@(_ZN7cutlass13device_kernelIN5flash11enable_sm90INS1_16FlashAttnFwdSm90INS1_25CollectiveMainloopFwdSm90ILi2EN4cute5tupleIJNS5_1CILi1EEES8_S8_EEENS6_IJNS7_ILi128EEENS7_ILi96EEENS7_ILi192EEEEEELi192ENS_10bfloat16_tEfNS_4arch4Sm90ELb1ELb0ELb1ELb1ELb1ELb1ELb0ELb1ELb1ELb1ELb0ELb0EEENS1_21CollectiveEpilogueFwdINS6_IJSA_SC_SB_EEES9_SE_SG_Li256ELb1ELb1ELb0ELb0EEENS1_36VarlenDynamicPersistentTileSchedulerILi128ELi96ELi256ELi128ELb0ELb1ELb1ELb1ELb1ELb1EEEEEEEEEvNT_6ParamsE)
        /*029c*/ 	.word	0x00000098


	//----- nvinfo : EIATTR_REGCOUNT
	.align		4
.L_151:
        /*02a0*/ 	.byte	0x04, 0x2f
        /*02a2*/ 	.short	(.L_153 - .L_152)
	.align		4
.L_152:
        /*02a4*/ 	.word	index@(_ZN7cutlass13device_kernelIN5flash11enable_sm90INS1_16FlashAttnFwdSm90INS1_25CollectiveMainloopFwdSm90ILi2EN4cute5tupleIJNS5_1CILi1EEES8_S8_EEENS6_IJNS7_ILi128EEENS7_ILi96EEENS7_ILi192EEEEEELi192ENS_10bfloat16_tEfNS_4arch4Sm90ELb1ELb0ELb1ELb1ELb1ELb0ELb0ELb1ELb1ELb1ELb0ELb0EEENS1_21CollectiveEpilogueFwdINS6_IJSA_SC_SB_EEES9_SE_SG_Li256ELb1ELb1ELb0ELb0EEENS1_36VarlenDynamicPersistentTileSchedulerILi128ELi96ELi256ELi128ELb0ELb1ELb1ELb1ELb1ELb1EEEEEEEEEvNT_6ParamsE)
        /*02a8*/ 	.word	0x000000a8


	//----- nvinfo : EIATTR_FRAME_SIZE
	.align		4
.L_153:
        /*02ac*/ 	.byte	0x04, 0x11
        /*02ae*/ 	.short	(.L_155 - .L_154)
	.align		4
.L_154:
        /*02b0*/ 	.word	index@(_ZN7cutlass13device_kernelIN5flash11enable_sm90INS1_16FlashAttnFwdSm90INS1_25CollectiveMainloopFwdSm90ILi2EN4cute5tupleIJNS5_1CILi1EEES8_S8_EEENS6_IJNS7_ILi128EEENS7_ILi96EEENS7_ILi192EEEEEELi192ENS_10bfloat16_tEfNS_4arch4Sm90ELb1ELb0ELb1ELb1ELb1ELb0ELb0ELb1ELb1ELb1ELb0ELb0EEENS1_21CollectiveEpilogueFwdINS6_IJSA_SC_SB_EEES9_SE_SG_Li256ELb1ELb1ELb0ELb0EEENS1_36VarlenDynamicPersistentTileSchedulerILi128ELi96ELi256ELi128ELb0ELb1ELb1ELb1ELb1ELb1EEEEEEEEEvNT_6ParamsE)
        /*02b4*/ 	.word	0x00000030


	//----- nvinfo : EIATTR_REGCOUNT
	.align		4
.L_155:
        /*02b8*/ 	.byte	0x04, 0x2f
        /*02ba*/ 	.short	(.L_157 - .L_156)
	.align		4
.L_156:
        /*02bc*/ 	.word	index@(_ZN7cutlass13device_kernelIN5flash11enable_sm90INS1_16FlashAttnFwdSm90INS1_25CollectiveMainloopFwdSm90ILi2EN4cute5tupleIJNS5_1CILi1EEES8_S8_EEENS6_IJNS7_ILi128EEENS7_ILi96EEENS7_ILi192EEEEEELi192ENS_10bfloat16_tEfNS_4arch4Sm90ELb1ELb0ELb1ELb0ELb1ELb0ELb0ELb1ELb1ELb1ELb0ELb0EEENS1_21CollectiveEpilogueFwdINS6_IJSA_SC_SB_EEES9_SE_SG_Li256ELb0ELb1ELb0ELb0EEENS1_30DynamicPersistentTileSchedulerILi256ELi128ELb0ELb1ELb1EEEEEEEEEvNT_6ParamsE)
        /*02c0*/ 	.word	0x000000a8


	//----- nvinfo : EIATTR_FRAME_SIZE
	.align		4
.L_157:
        /*02c4*/ 	.byte	0x04, 0x11
        /*02c6*/ 	.short	(.L_159 - .L_158)
	.align		4
.L_158:
        /*02c8*/ 	.word	index@(_ZN7cutlass13device_kernelIN5flash11enable_sm90INS1_16FlashAttnFwdSm90INS1_25CollectiveMainloopFwdSm90ILi2EN4cute5tupleIJNS5_1CILi1EEES8_S8_EEENS6_IJNS7_ILi128EEENS7_ILi96EEENS7_ILi192EEEEEELi192ENS_10bfloat16_tEfNS_4arch4Sm90ELb1ELb0ELb1ELb0ELb1ELb0ELb0ELb1ELb1ELb1ELb0ELb0EEENS1_21CollectiveEpilogueFwdINS6_IJSA_SC_SB_EEES9_SE_SG_Li256ELb0ELb1ELb0ELb0EEENS1_30DynamicPersistentTileSchedulerILi256ELi128ELb0ELb1ELb1EEEEEEEEEvNT_6ParamsE)
        /*02cc*/ 	.word	0x00000008


	//----- nvinfo : EIATTR_REGCOUNT
	.align		4
.L_159:
        /*02d0*/ 	.byte	0x04, 0x2f
        /*02d2*/ 	.short	(.L_161 - .L_160)
	.align		4
.L_160:
        /*02d4*/ 	.word	index@(_ZN7cutlass13device_kernelIN5flash11enable_sm90INS1_16FlashAttnFwdSm90INS1_25CollectiveMainloopFwdSm90ILi2EN4cute5tupleIJNS5_1CILi1EEES8_S8_EEENS6_IJNS7_ILi128EEENS7_ILi96EEENS7_ILi192EEEEEELi192ENS_10bfloat16_tEfNS_4arch4Sm90ELb0ELb1ELb1ELb1ELb1ELb1ELb0ELb1ELb1ELb1ELb0ELb0EEENS1_21CollectiveEpilogueFwdINS6_IJSA_SC_SB_EEES9_SE_SG_Li256ELb1ELb1ELb0ELb0EEENS1_36VarlenDynamicPersistentTileSchedulerILi128ELi96ELi256ELi128ELb0ELb1ELb1ELb1ELb0ELb1EEEEEEEEEvNT_6ParamsE)
        /*02d8*/ 	.word	0x000000a8


	//----- nvinfo : EIATTR_FRAME_SIZE
	.align		4
.L_161:
        /*02dc*/ 	.byte	0x04, 0x11
        /*02de*/ 	.short	(.L_163 - .L_162)
	.align		4
.L_162:
        /*02e0*/ 	.word	index@($_ZN7cutlass13device_kernelIN5flash11enable_sm90INS1_16FlashAttnFwdSm90INS1_25CollectiveMainloopFwdSm90ILi2EN4cute5tupleIJNS5_1CILi1EEES8_S8_EEENS6_IJNS7_ILi128EEENS7_ILi96EEENS7_ILi192EEEEEELi192ENS_10bfloat16_tEfNS_4arch4Sm90ELb0ELb1ELb1ELb1ELb1ELb1ELb0ELb1ELb1ELb1ELb0ELb0EEENS1_21CollectiveEpilogueFwdINS6_IJSA_SC_SB_EEES9_SE_SG_Li256ELb1ELb1ELb0ELb0EEENS1_36VarlenDynamicPersistentTileSchedulerILi128ELi96ELi256ELi128ELb0ELb1ELb1ELb1ELb0ELb1EEEEEEEEEvNT_6ParamsE$_ZZN5flash25CollectiveMainloopFwdSm90ILi2EN4cute5tupleIJNS1_1CILi1EEES4_S4_EEENS2_IJNS3_ILi128EEENS3_ILi96EEENS3_ILi192EEEEEELi192EN7cutlass10bfloat16_tEfNSA_4arch4Sm90ELb0ELb1ELb1ELb1ELb1ELb1ELb0ELb1ELb1ELb1ELb0ELb0EE12store_kv_newINS_16FlashAttnFwdSm90ISE_NS_21CollectiveEpilogueFwdINS2_IJS6_S8_S7_EEES5_SB_SD_Li256ELb1ELb1ELb0ELb0EEENS_36VarlenDynamicPersistentTileSchedulerILi128ELi96ELi256ELi128ELb0ELb1ELb1ELb1ELb0ELb1EEEE13SharedStorageEEEbRKNSE_6ParamsENSA_25PipelineTmaAsyncNoClusterILi2ENSA_16PipelineTmaAsyncILi2EEEEESU_RNSA_13PipelineStateILj2EEEiRT_RKNS_16SeqlenInfoQKNewKILb1ELb1EEENS2_IJiiiiEEEENKUliRKT_E_clISW_EEDaiS17_)
        /*02e4*/ 	.word	0x000002c0


	//----- nvinfo : EIATTR_FRAME_SIZE
	.align		4
.L_163:
        /*02e8*/ 	.byte	0x04, 0x11
        /*02ea*/ 	.short	(.L_165 - .L_164)
	.align		4
.L_164:
        /*02ec*/ 	.word	index@(_ZN7cutlass13device_kernelIN5flash11enable_sm90INS1_16FlashAttnFwdSm90INS1_25CollectiveMainloopFwdSm90ILi2EN4cute5tupleIJNS5_1CILi1EEES8_S8_EEENS6_IJNS7_ILi128EEENS7_ILi96EEENS7_ILi192EEEEEELi192ENS_10bfloat16_tEfNS_4arch4Sm90ELb0ELb1ELb1ELb1ELb1ELb1ELb0ELb1ELb1ELb1ELb0ELb0EEENS1_21CollectiveEpilogueFwdINS6_IJSA_SC_SB_EEES9_SE_SG_Li256ELb1ELb1ELb0ELb0EEENS1_36VarlenDynamicPersistentTileSchedulerILi128ELi96ELi256ELi128ELb0ELb1ELb1ELb1ELb0ELb1EEEEEEEEEvNT_6ParamsE)
        /*02f0*/ 	.word	0x000002c0


	//----- nvinfo : EIATTR_REGCOUNT
	.align		4
.L_165:
        /*02f4*/ 	.byte	0x04, 0x2f
        /*02f6*/ 	.short	(.L_167 - .L_166)
	.align		4
.L_166:
        /*02f8*/ 	.word	index@(_ZN7cutlass13device_kernelIN5flash11enable_sm90INS1_16FlashAttnFwdSm90INS1_25CollectiveMainloopFwdSm90ILi2EN4cute5tupleIJNS5_1CILi1EEES8_S8_EEENS6_IJNS7_ILi128EEENS7_ILi96EEENS7_ILi192EEEEEELi192ENS_10bfloat16_tEfNS_4arch4Sm90ELb0ELb1ELb1ELb1ELb1ELb0ELb0ELb1ELb1ELb1ELb0ELb0EEENS1_21CollectiveEpilogueFwdINS6_IJSA_SC_SB_EEES9_SE_SG_Li256ELb1ELb1ELb0ELb0EEENS1_36VarlenDynamicPersistentTileSchedulerILi128ELi96ELi256ELi128ELb0ELb1ELb1ELb1ELb0ELb1EEEEEEEEEvNT_6ParamsE)
        /*02fc*/ 	.word	0x000000a8


	//----- nvinfo : EIATTR_FRAME_SIZE
	.align		4
.L_167:
        /*0300*/ 	.byte	0x04, 0x11
        /*0302*/ 	.short	(.L_169 - .L_168)
	.align		4
.L_168:
        /*0304*/ 	.word	index@(_ZN7cutlass13device_kernelIN5flash11enable_sm90INS1_16FlashAttnFwdSm90INS1_25CollectiveMainloopFwdSm90ILi2EN4cute5tupleIJNS5_1CILi1EEES8_S8_EEENS6_IJNS7_ILi128EEENS7_ILi96EEENS7_ILi192EEEEEELi192ENS_10bfloat16_tEfNS_4arch4Sm90ELb0ELb1ELb1ELb1ELb1ELb0ELb0ELb1ELb1ELb1ELb0ELb0EEENS1_21CollectiveEpilogueFwdINS6_IJSA_SC_SB_EEES9_SE_SG_Li256ELb1ELb1ELb0ELb0EEENS1_36VarlenDynamicPersistentTileSchedulerILi128ELi96ELi256ELi128ELb0ELb1ELb1ELb1ELb0ELb1EEEEEEEEEvNT_6ParamsE)
        /*0308*/ 	.word	0x00000030


	//----- nvinfo : EIATTR_REGCOUNT
	.align		4
.L_169:
        /*030c*/ 	.byte	0x04, 0x2f
        /*030e*/ 	.short	(.L_171 - .L_170)
	.align		4
.L_170:
        /*0310*/ 	.word	index@(_ZN7cutlass13device_kernelIN5flash11enable_sm90INS1_16FlashAttnFwdSm90INS1_25CollectiveMainloopFwdSm90ILi2EN4cute5tupleIJNS5_1CILi1EEES8_S8_EEENS6_IJNS7_ILi128EEENS7_ILi96EEENS7_ILi192EEEEEELi192ENS_10bfloat16_tEfNS_4arch4Sm90ELb0ELb1ELb1ELb0ELb1ELb0ELb0ELb1ELb1ELb1ELb0ELb0EEENS1_21CollectiveEpilogueFwdINS6_IJSA_SC_SB_EEES9_SE_SG_Li256ELb0ELb1ELb0ELb0EEENS1_30DynamicPersistentTileSchedulerILi256ELi128ELb0ELb1ELb1EEEEEEEEEvNT_6ParamsE)
        /*0314*/ 	.word	0x000000a8


	//----- nvinfo : EIATTR_FRAME_SIZE
	.align		4
.L_171:
        /*0318*/ 	.byte	0x04, 0x11
        /*031a*/ 	.short	(.L_173 - .L_172)
	.align		4
.L_172:
        /*031c*/ 	.word	index@(_ZN7cutlass13device_kernelIN5flash11enable_sm90INS1_16FlashAttnFwdSm90INS1_25CollectiveMainloopFwdSm90ILi2EN4cute5tupleIJNS5_1CILi1EEES8_S8_EEENS6_IJNS7_ILi128EEENS7_ILi96EEENS7_ILi192EEEEEELi192ENS_10bfloat16_tEfNS_4arch4Sm90ELb0ELb1ELb1ELb0ELb1ELb0ELb0ELb1ELb1ELb1ELb0ELb0EEENS1_21CollectiveEpilogueFwdINS6_IJSA_SC_SB_EEES9_SE_SG_Li256ELb0ELb1ELb0ELb0EEENS1_30DynamicPersistentTileSchedulerILi256ELi128ELb0ELb1ELb1EEEEEEEEEvNT_6ParamsE)
        /*0320*/ 	.word	0x00000008


	//----- nvinfo : EIATTR_REGCOUNT
	.align		4
.L_173:
        /*0324*/ 	.byte	0x04, 0x2f
        /*0326*/ 	.short	(.L_175 - .L_174)
	.align		4
.L_174:
        /*0328*/ 	.word	index@(_ZN7cutlass13device_kernelIN5flash11enable_sm90INS1_16FlashAttnFwdSm90INS1_25CollectiveMainloopFwdSm90ILi2EN4cute5tupleIJNS5_1CILi1EEES8_S8_EEENS6_IJNS7_ILi128EEENS7_ILi96EEENS7_ILi192EEEEEELi192ENS_10bfloat16_tEfNS_4arch4Sm90ELb0ELb0ELb1ELb1ELb1ELb1ELb0ELb1ELb1ELb1ELb0ELb0EEENS1_21CollectiveEpilogueFwdINS6_IJSA_SC_SB_EEES9_SE_SG_Li256ELb1ELb1ELb0ELb0EEENS1_36VarlenDynamicPersistentTileSchedulerILi128ELi96ELi256ELi128ELb0ELb1ELb1ELb0ELb1ELb1EEEEEEEEEvNT_6ParamsE)
        /*032c*/ 	.word	0x000000a8


	//----- nvinfo : EIATTR_FRAME_SIZE
	.align		4
.L_175:
        /*0330*/ 	.byte	0x04, 0x11
        /*0332*/ 	.short	(.L_177 - .L_176)
	.align		4
.L_176:
        /*0334*/ 	.word	index@(_ZN7cutlass13device_kernelIN5flash11enable_sm90INS1_16FlashAttnFwdSm90INS1_25CollectiveMainloopFwdSm90ILi2EN4cute5tupleIJNS5_1CILi1EEES8_S8_EEENS6_IJNS7_ILi128EEENS7_ILi96EEENS7_ILi192EEEEEELi192ENS_10bfloat16_tEfNS_4arch4Sm90ELb0ELb0ELb1ELb1ELb1ELb1ELb0ELb1ELb1ELb1ELb0ELb0EEENS1_21CollectiveEpilogueFwdINS6_IJSA_SC_SB_EEES9_SE_SG_Li256ELb1ELb1ELb0ELb0EEENS1_36VarlenDynamicPersistentTileSchedulerILi128ELi96ELi256ELi128ELb0ELb1ELb1ELb0ELb1ELb1EEEEEEEEEvNT_6ParamsE)
        /*0338*/ 	.word	0x00000098


	//----- nvinfo : EIATTR_REGCOUNT
	.align		4
.L_177:
        /*033c*/ 	.byte	0x04, 0x2f
        /*033e*/ 	.short	(.L_179 - .L_178)
	.align		4
.L_178:
        /*0340*/ 	.word	index@(_ZN7cutlass13device_kernelIN5flash11enable_sm90INS1_16FlashAttnFwdSm90INS1_25CollectiveMainloopFwdSm90ILi2EN4cute5tupleIJNS5_1CILi1EEES8_S8_EEENS6_IJNS7_ILi128EEENS7_ILi96EEENS7_ILi192EEEEEELi192ENS_10bfloat16_tEfNS_4arch4Sm90ELb0ELb0ELb1ELb1ELb1ELb0ELb0ELb1ELb1ELb1ELb0ELb0EEENS1_21CollectiveEpilogueFwdINS6_IJSA_SC_SB_EEES9_SE_SG_Li256ELb1ELb1ELb0ELb0EEENS1_36VarlenDynamicPersistentTileSchedulerILi128ELi96ELi256ELi128ELb0ELb1ELb1ELb0ELb1ELb1EEEEEEEEEvNT_6ParamsE)
        /*0344*/ 	.word	0x000000a8


	//----- nvinfo : EIATTR_FRAME_SIZE
	.align		4
.L_179:
        /*0348*/ 	.byte	0x04, 0x11
        /*034a*/ 	.short	(.L_181 - .L_180)
	.align		4
.L_180:
        /*034c*/ 	.word	index@(_ZN7cutlass13device_kernelIN5flash11enable_sm90INS1_16FlashAttnFwdSm90INS1_25CollectiveMainloopFwdSm90ILi2EN4cute5tupleIJNS5_1CILi1EEES8_S8_EEENS6_IJNS7_ILi128EEENS7_ILi96EEENS7_ILi192EEEEEELi192ENS_10bfloat16_tEfNS_4arch4Sm90ELb0ELb0ELb1ELb1ELb1ELb0ELb0ELb1ELb1ELb1ELb0ELb0EEENS1_21CollectiveEpilogueFwdINS6_IJSA_SC_SB_EEES9_SE_SG_Li256ELb1ELb1ELb0ELb0EEENS1_36VarlenDynamicPersistentTileSchedulerILi128ELi96ELi256ELi128ELb0ELb1ELb1ELb0ELb1ELb1EEEEEEEEEvNT_6ParamsE)
        /*0350*/ 	.word	0x00000030


	//----- nvinfo : EIATTR_REGCOUNT
	.align		4
.L_181:
        /*0354*/ 	.byte	0x04, 0x2f
        /*0356*/ 	.short	(.L_183 - .L_182)
	.align		4
.L_182:
        /*0358*/ 	.word	index@(_ZN7cutlass13device_kernelIN5flash11enable_sm90INS1_16FlashAttnFwdSm90INS1_25CollectiveMainloopFwdSm90ILi2EN4cute5tupleIJNS5_1CILi1EEES8_S8_EEENS6_IJNS7_ILi128EEENS7_ILi96EEENS7_ILi192EEEEEELi192ENS_10bfloat16_tEfNS_4arch4Sm90ELb0ELb0ELb1ELb0ELb1ELb0ELb0ELb1ELb1ELb1ELb0ELb0EEENS1_21CollectiveEpilogueFwdINS6_IJSA_SC_SB_EEES9_SE_SG_Li256ELb0ELb1ELb0ELb0EEENS1_29StaticPersistentTileSchedulerILb0EEEEEEEEEvNT_6ParamsE)
        /*035c*/ 	.word	0x000000a8


	//----- nvinfo : EIATTR_FRAME_SIZE
	.align		4
.L_183:
        /*0360*/ 	.byte	0x04, 0x11
        /*0362*/ 	.short	(.L_185 - .L_184)
	.align		4
.L_184:
        /*0364*/ 	.word	index@(_ZN7cutlass13device_kernelIN5flash11enable_sm90INS1_16FlashAttnFwdSm90INS1_25CollectiveMainloopFwdSm90ILi2EN4cute5tupleIJNS5_1CILi1EEES8_S8_EEENS6_IJNS7_ILi128EEENS7_ILi96EEENS7_ILi192EEEEEELi192ENS_10bfloat16_tEfNS_4arch4Sm90ELb0ELb0ELb1ELb0ELb1ELb0ELb0ELb1ELb1ELb1ELb0ELb0EEENS1_21CollectiveEpilogueFwdINS6_IJSA_SC_SB_EEES9_SE_SG_Li256ELb0ELb1ELb0ELb0EEENS1_29StaticPersistentTileSchedulerILb0EEEEEEEEEvNT_6ParamsE)
        /*0368*/ 	.word	0x00000008


	//----- nvinfo : EIATTR_REGCOUNT
	.align		4
.L_185:
        /*036c*/ 	.byte	0x04, 0x2f
        /*036e*/ 	.short	(.L_187 - .L_186)
	.align		4
.L_186:
        /*0370*/ 	.word	index@(_ZN7cutlass13device_kernelIN5flash11enable_sm90INS1_16FlashAttnFwdSm90INS1_25CollectiveMainloopFwdSm90ILi2EN4cute5tupleIJNS5_1CILi1EEES8_S8_EEENS6_IJNS7_ILi128EEENS7_ILi80EEENS7_ILi256EEEEEELi256ENS_10bfloat16_tEfNS_4arch4Sm90ELb1ELb0ELb1ELb1ELb1ELb1ELb0ELb1ELb1ELb1ELb0ELb0EEENS1_21CollectiveEpilogueFwdINS6_IJSA_SC_SB_EEES9_SE_SG_Li256ELb1ELb1ELb0ELb0EEENS1_36VarlenDynamicPersistentTileSchedulerILi128ELi80ELi256ELi128ELb0ELb1ELb1ELb1ELb1ELb1EEEEEEEEEvNT_6ParamsE)
        /*0374*/ 	.word	0x000000a8


	//----- nvinfo : EIATTR_FRAME_SIZE
	.align		4
.L_187:
        /*0378*/ 	.byte	0x04, 0x11
        /*037a*/ 	.short	(.L_189 - .L_188)
	.align		4
.L_188:
        /*037c*/ 	.word	index@(_ZN7cutlass13device_kernelIN5flash11enable_sm90INS1_16FlashAttnFwdSm90INS1_25CollectiveMainloopFwdSm90ILi2EN4cute5tupleIJNS5_1CILi1EEES8_S8_EEENS6_IJNS7_ILi128EEENS7_ILi80EEENS7_ILi256EEEEEELi256ENS_10bfloat16_tEfNS_4arch4Sm90ELb1ELb0ELb1ELb1ELb1ELb1ELb0ELb1ELb1ELb1ELb0ELb0EEENS1_21CollectiveEpilogueFwdINS6_IJSA_SC_SB_EEES9_SE_SG_Li256ELb1ELb1ELb0ELb0EEENS1_36VarlenDynamicPersistentTileSchedulerILi128ELi80ELi256ELi128ELb0ELb1ELb1ELb1ELb1ELb1EEEEEEEEEvNT_6ParamsE)
        /*0380*/ 	.word	0x00000098


	//----- nvinfo : EIATTR_REGCOUNT
	.align		4
.L_189:
        /*0384*/ 	.byte	0x04, 0x2f
        /*0386*/ 	.short	(.L_191 - .L_190)
	.align		4
.L_190:
        /*0388*/ 	.word	index@(_ZN7cutlass13device_kernelIN5flash11enable_sm90INS1_16FlashAttnFwdSm90INS1_25CollectiveMainloopFwdSm90ILi2EN4cute5tupleIJNS5_1CILi1EEES8_S8_EEENS6_IJNS7_ILi128EEENS7_ILi80EEENS7_ILi256EEEEEELi256ENS_10bfloat16_tEfNS_4arch4Sm90ELb1ELb0ELb1ELb1ELb1ELb0ELb0ELb1ELb1ELb1ELb0ELb0EEENS1_21CollectiveEpilogueFwdINS6_IJSA_SC_SB_EEES9_SE_SG_Li256ELb1ELb1ELb0ELb0EEENS1_36VarlenDynamicPersistentTileSchedulerILi128ELi80ELi256ELi128ELb0ELb1ELb1ELb1ELb1ELb1EEEEEEEEEvNT_6ParamsE)
        /*038c*/ 	.word	0x000000a8


	//----- nvinfo : EIATTR_FRAME_SIZE
	.align		4
.L_191:
        /*0390*/ 	.byte	0x04, 0x11
        /*0392*/ 	.short	(.L_193 - .L_192)
	.align		4
.L_192:
        /*0394*/ 	.word	index@(_ZN7cutlass13device_kernelIN5flash11enable_sm90INS1_16FlashAttnFwdSm90INS1_25CollectiveMainloopFwdSm90ILi2EN4cute5tupleIJNS5_1CILi1EEES8_S8_EEENS6_IJNS7_ILi128EEENS7_ILi80EEENS7_ILi256EEEEEELi256ENS_10bfloat16_tEfNS_4arch4Sm90ELb1ELb0ELb1ELb1ELb1ELb0ELb0ELb1ELb1ELb1ELb0ELb0EEENS1_21CollectiveEpilogueFwdINS6_IJSA_SC_SB_EEES9_SE_SG_Li256ELb1ELb1ELb0ELb0EEENS1_36VarlenDynamicPersistentTileSchedulerILi128ELi80ELi256ELi128ELb0ELb1ELb1ELb1ELb1ELb1EEEEEEEEEvNT_6ParamsE)
        /*0398*/ 	.word	0x00000030


	//----- nvinfo : EIATTR_REGCOUNT
	.align		4
.L_193:
        /*039c*/ 	.byte	0x04, 0x2f
        /*039e*/ 	.short	(.L_195 - .L_194)
	.align		4
.L_194:
        /*03a0*/ 	.word	index@(_ZN7cutlass13device_kernelIN5flash11enable_sm90INS1_16FlashAttnFwdSm90INS1_25CollectiveMainloopFwdSm90ILi2EN4cute5tupleIJNS5_1CILi1EEES8_S8_EEENS6_IJNS7_ILi128EEENS7_ILi80EEENS7_ILi256EEEEEELi256ENS_10bfloat16_tEfNS_4arch4Sm90ELb1ELb0ELb1ELb0ELb1ELb0ELb0ELb1ELb1ELb1ELb0ELb0EEENS1_21CollectiveEpilogueFwdINS6_IJSA_SC_SB_EEES9_SE_SG_Li256ELb0ELb1ELb0ELb0EEENS1_30DynamicPersistentTileSchedulerILi256ELi128ELb0ELb1ELb1EEEEEEEEEvNT_6ParamsE)
        /*03a4*/ 	.word	0x000000a8


	//----- nvinfo : EIATTR_FRAME_SIZE
	.align		4
.L_195:
        /*03a8*/ 	.byte	0x04, 0x11
        /*03aa*/ 	.short	(.L_197 - .L_196)
	.align		4
.L_196:
        /*03ac*/ 	.word	index@(_ZN7cutlass13device_kernelIN5flash11enable_sm90INS1_16FlashAttnFwdSm90INS1_25CollectiveMainloopFwdSm90ILi2EN4cute5tupleIJNS5_1CILi1EEES8_S8_EEENS6_IJNS7_ILi128EEENS7_ILi80EEENS7_ILi256EEEEEELi256ENS_10bfloat16_tEfNS_4arch4Sm90ELb1ELb0ELb1ELb0ELb1ELb0ELb0ELb1ELb1ELb1ELb0ELb0EEENS1_21CollectiveEpilogueFwdINS6_IJSA_SC_SB_EEES9_SE_SG_Li256ELb0ELb1ELb0ELb0EEENS1_30DynamicPersistentTileSchedulerILi256ELi128ELb0ELb1ELb1EEEEEEEEEvNT_6ParamsE)
        /*03b0*/ 	.word	0x00000008


	//----- nvinfo : EIATTR_REGCOUNT
	.align		4
.L_197:
        /*03b4*/ 	.byte	0x04, 0x2f
        /*03b6*/ 	.short	(.L_199 - .L_198)
	.align		4
.L_198:
        /*03b8*/ 	.word	index@(_ZN7cutlass13device_kernelIN5flash11enable_sm90INS1_16FlashAttnFwdSm90INS1_25CollectiveMainloopFwdSm90ILi2EN4cute5tupleIJNS5_1CILi1EEES8_S8_EEENS6_IJNS7_ILi128EEENS7_ILi64EEENS7_ILi256EEEEEELi256ENS_10bfloat16_tEfNS_4arch4Sm90ELb0ELb1ELb1ELb1ELb1ELb1ELb0ELb1ELb1ELb1ELb0ELb0EEENS1_21CollectiveEpilogueFwdINS6_IJSA_SC_SB_EEES9_SE_SG_Li256ELb1ELb1ELb0ELb0EEENS1_36VarlenDynamicPersistentTileSchedulerILi128ELi64ELi256ELi128ELb0ELb1ELb1ELb1ELb0ELb1EEEEEEEEEvNT_6ParamsE)
        /*03bc*/ 	.word	0x000000a8


	//----- nvinfo : EIATTR_FRAME_SIZE
	.align		4
.L_199:
        /*03c0*/ 	.byte	0x04, 0x11
        /*03c2*/ 	.short	(.L_201 - .L_200)
	.align		4
.L_200:
        /*03c4*/ 	.word	index@(_ZN7cutlass13device_kernelIN5flash11enable_sm90INS1_16FlashAttnFwdSm90INS1_25CollectiveMainloopFwdSm90ILi2EN4cute5tupleIJNS5_1CILi1EEES8_S8_EEENS6_IJNS7_ILi128EEENS7_ILi64EEENS7_ILi256EEEEEELi256ENS_10bfloat16_tEfNS_4arch4Sm90ELb0ELb1ELb1ELb1ELb1ELb1ELb0ELb1ELb1ELb1ELb0ELb0EEENS1_21CollectiveEpilogueFwdINS6_IJSA_SC_SB_EEES9_SE_SG_Li256ELb1ELb1ELb0ELb0EEENS1_36VarlenDynamicPersistentTileSchedulerILi128ELi64ELi256ELi128ELb0ELb1ELb1ELb1ELb0ELb1EEEEEEEEEvNT_6ParamsE)
        /*03c8*/ 	.word	0x000000d8


	//----- nvinfo : EIATTR_REGCOUNT
	.align		4
.L_201:
        /*03cc*/ 	.byte	0x04, 0x2f
        /*03ce*/ 	.short	(.L_203 - .L_202)
	.align		4
.L_202:
        /*03d0*/ 	.word	index@(_ZN7cutlass13device_kernelIN5flash11enable_sm90INS1_16FlashAttnFwdSm90INS1_25CollectiveMainloopFwdSm90ILi2EN4cute5tupleIJNS5_1CILi1EEES8_S8_EEENS6_IJNS7_ILi128EEENS7_ILi64EEENS7_ILi256EEEEEELi256ENS_10bfloat16_tEfNS_4arch4Sm90ELb0ELb1ELb1ELb1ELb1ELb0ELb0ELb1ELb1ELb1ELb0ELb0EEENS1_21CollectiveEpilogueFwdINS6_IJSA_SC_SB_EEES9_SE_SG_Li256ELb1ELb1ELb0ELb0EEENS1_36VarlenDynamicPersistentTileSchedulerILi128ELi64ELi256ELi128ELb0ELb1ELb1ELb1ELb0ELb1EEEEEEEEEvNT_6ParamsE)
        /*03d4*/ 	.word	0x000000a8


	//----- nvinfo : EIATTR_FRAME_SIZE
	.align		4
.L_203:
        /*03d8*/ 	.byte	0x04, 0x11
        /*03da*/ 	.short	(.L_205 - .L_204)
	.align		4
.L_204:
        /*03dc*/ 	.word	index@(_ZN7cutlass13device_kernelIN5flash11enable_sm90INS1_16FlashAttnFwdSm90INS1_25CollectiveMainloopFwdSm90ILi2EN4cute5tupleIJNS5_1CILi1EEES8_S8_EEENS6_IJNS7_ILi128EEENS7_ILi64EEENS7_ILi256EEEEEELi256ENS_10bfloat16_tEfNS_4arch4Sm90ELb0ELb1ELb1ELb1ELb1ELb0ELb0ELb1ELb1ELb1ELb0ELb0EEENS1_21CollectiveEpilogueFwdINS6_IJSA_SC_SB_EEES9_SE_SG_Li256ELb1ELb1ELb0ELb0EEENS1_36VarlenDynamicPersistentTileSchedulerILi128ELi64ELi256ELi128ELb0ELb1ELb1ELb1ELb0ELb1EEEEEEEEEvNT_6ParamsE)
        /*03e0*/ 	.word	0x00000028


	//----- nvinfo : EIATTR_REGCOUNT
	.align		4
.L_205:
        /*03e4*/ 	.byte	0x04, 0x2f
        /*03e6*/ 	.short	(.L_207 - .L_206)
	.align		4
.L_206:
        /*03e8*/ 	.word	index@(_ZN7cutlass13device_kernelIN5flash11enable_sm90INS1_16FlashAttnFwdSm90INS1_25CollectiveMainloopFwdSm90ILi2EN4cute5tupleIJNS5_1CILi1EEES8_S8_EEENS6_IJNS7_ILi128EEENS7_ILi64EEENS7_ILi256EEEEEELi256ENS_10bfloat16_tEfNS_4arch4Sm90ELb0ELb1ELb1ELb0ELb1ELb0ELb0ELb1ELb1ELb1ELb0ELb0EEENS1_21CollectiveEpilogueFwdINS6_IJSA_SC_SB_EEES9_SE_SG_Li256ELb0ELb1ELb0ELb0EEENS1_30DynamicPersistentTileSchedulerILi256ELi128ELb0ELb1ELb1EEEEEEEEEvNT_6ParamsE)
        /*03ec*/ 	.word	0x000000a8


	//----- nvinfo : EIATTR_FRAME_SIZE
	.align		4
.L_207:
        /*03f0*/ 	.byte	0x04, 0x11
        /*03f2*/ 	.short	(.L_209 - .L_208)
	.align		4
.L_208:
        /*03f4*/ 	.word	index@(_ZN7cutlass13device_kernelIN5flash11enable_sm90INS1_16FlashAttnFwdSm90INS1_25CollectiveMainloopFwdSm90ILi2EN4cute5tupleIJNS5_1CILi1EEES8_S8_EEENS6_IJNS7_ILi128EEENS7_ILi64EEENS7_ILi256EEEEEELi256ENS_10bfloat16_tEfNS_4arch4Sm90ELb0ELb1ELb1ELb0ELb1ELb0ELb0ELb1ELb1ELb1ELb0ELb0EEENS1_21CollectiveEpilogueFwdINS6_IJSA_SC_SB_EEES9_SE_SG_Li256ELb0ELb1ELb0ELb0EEENS1_30DynamicPersistentTileSchedulerILi256ELi128ELb0ELb1ELb1EEEEEEEEEvNT_6ParamsE)
        /*03f8*/ 	.word	0x00000008


	//----- nvinfo : EIATTR_REGCOUNT
	.align		4
.L_209:
        /*03fc*/ 	.byte	0x04, 0x2f
        /*03fe*/ 	.short	(.L_211 - .L_210)
	.align		4
.L_210:
        /*0400*/ 	.word	index@(_ZN7cutlass13device_kernelIN5flash11enable_sm90INS1_16FlashAttnFwdSm90INS1_25CollectiveMainloopFwdSm90ILi2EN4cute5tupleIJNS5_1CILi1EEES8_S8_EEENS6_IJNS7_ILi128EEENS7_ILi80EEENS7_ILi256EEEEEELi256ENS_10bfloat16_tEfNS_4arch4Sm90ELb0ELb0ELb1ELb1ELb1ELb1ELb0ELb1ELb1ELb1ELb0ELb0EEENS1_21CollectiveEpilogueFwdINS6_IJSA_SC_SB_EEES9_SE_SG_Li256ELb1ELb1ELb0ELb0EEENS1_36VarlenDynamicPersistentTileSchedulerILi128ELi80ELi256ELi128ELb0ELb1ELb1ELb0ELb1ELb1EEEEEEEEEvNT_6ParamsE)
        /*0404*/ 	.word	0x000000a8


	//----- nvinfo : EIATTR_FRAME_SIZE
	.align		4
.L_211:
        /*0408*/ 	.byte	0x04, 0x11
        /*040a*/ 	.short	(.L_213 - .L_212)
	.align		4
.L_212:
        /*040c*/ 	.word	index@(_ZN7cutlass13device_kernelIN5flash11enable_sm90INS1_16FlashAttnFwdSm90INS1_25CollectiveMainloopFwdSm90ILi2EN4cute5tupleIJNS5_1CILi1EEES8_S8_EEENS6_IJNS7_ILi128EEENS7_ILi80EEENS7_ILi256EEEEEELi256ENS_10bfloat16_tEfNS_4arch4Sm90ELb0ELb0ELb1ELb1ELb1ELb1ELb0ELb1ELb1ELb1ELb0ELb0EEENS1_21CollectiveEpilogueFwdINS6_IJSA_SC_SB_EEES9_SE_SG_Li256ELb1ELb1ELb0ELb0EEENS1_36VarlenDynamicPersistentTileSchedulerILi128ELi80ELi256ELi128ELb0ELb1ELb1ELb0ELb1ELb1EEEEEEEEEvNT_6ParamsE)
        /*0410*/ 	.word	0x00000080


	//----- nvinfo : EIATTR_REGCOUNT
	.align		4
.L_213:
        /*0414*/ 	.byte	0x04, 0x2f
        /*0416*/ 	.short	(.L_215 - .L_214)
	.align		4
.L_214:
        /*0418*/ 	.word	index@(_ZN7cutlass13device_kernelIN5flash11enable_sm90INS1_16FlashAttnFwdSm90INS1_25CollectiveMainloopFwdSm90ILi2EN4cute5tupleIJNS5_1CILi1EEES8_S8_EEENS6_IJNS7_ILi128EEENS7_ILi80EEENS7_ILi256EEEEEELi256ENS_10bfloat16_tEfNS_4arch4Sm90ELb0ELb0ELb1ELb1ELb1ELb0ELb0ELb1ELb1ELb1ELb0ELb0EEENS1_21CollectiveEpilogueFwdINS6_IJSA_SC_SB_EEES9_SE_SG_Li256ELb1ELb1ELb0ELb0EEENS1_36VarlenDynamicPersistentTileSchedulerILi128ELi80ELi256ELi128ELb0ELb1ELb1ELb0ELb1ELb1EEEEEEEEEvNT_6ParamsE)
        /*041c*/ 	.word	0x000000a8


	//----- nvinfo : EIATTR_FRAME_SIZE
	.align		4
.L_215:
        /*0420*/ 	.byte	0x04, 0x11
        /*0422*/ 	.short	(.L_217 - .L_216)
	.align		4
.L_216:
        /*0424*/ 	.word	index@(_ZN7cutlass13device_kernelIN5flash11enable_sm90INS1_16FlashAttnFwdSm90INS1_25CollectiveMainloopFwdSm90ILi2EN4cute5tupleIJNS5_1CILi1EEES8_S8_EEENS6_IJNS7_ILi128EEENS7_ILi80EEENS7_ILi256EEEEEELi256ENS_10bfloat16_tEfNS_4arch4Sm90ELb0ELb0ELb1ELb1ELb1ELb0ELb0ELb1ELb1ELb1ELb0ELb0EEENS1_21CollectiveEpilogueFwdINS6_IJSA_SC_SB_EEES9_SE_SG_Li256ELb1ELb1ELb0ELb0EEENS1_36VarlenDynamicPersistentTileSchedulerILi128ELi80ELi256ELi128ELb0ELb1ELb1ELb0ELb1ELb1EEEEEEEEEvNT_6ParamsE)
        /*0428*/ 	.word	0x00000028


	//----- nvinfo : EIATTR_REGCOUNT
	.align		4
.L_217:
        /*042c*/ 	.byte	0x04, 0x2f
        /*042e*/ 	.short	(.L_219 - .L_218)
	.align		4
.L_218:
        /*0430*/ 	.word	index@(_ZN7cutlass13device_kernelIN5flash11enable_sm90INS1_16FlashAttnFwdSm90INS1_25CollectiveMainloopFwdSm90ILi2EN4cute5tupleIJNS5_1CILi1EEES8_S8_EEENS6_IJNS7_ILi128EEENS7_ILi80EEENS7_ILi256EEEEEELi256ENS_10bfloat16_tEfNS_4arch4Sm90ELb0ELb0ELb1ELb0ELb1ELb0ELb0ELb1ELb1ELb1ELb0ELb0EEENS1_21CollectiveEpilogueFwdINS6_IJSA_SC_SB_EEES9_SE_SG_Li256ELb0ELb1ELb0ELb0EEENS1_29StaticPersistentTileSchedulerILb0EEEEEEEEEvNT_6ParamsE)
        /*0434*/ 	.word	0x000000a8


	//----- nvinfo : EIATTR_FRAME_SIZE
	.align		4
.L_219:
        /*0438*/ 	.byte	0x04, 0x11
        /*043a*/ 	.short	(.L_221 - .L_220)
	.align		4
.L_220:
        /*043c*/ 	.word	index@(_ZN7cutlass13device_kernelIN5flash11enable_sm90INS1_16FlashAttnFwdSm90INS1_25CollectiveMainloopFwdSm90ILi2EN4cute5tupleIJNS5_1CILi1EEES8_S8_EEENS6_IJNS7_ILi128EEENS7_ILi80EEENS7_ILi256EEEEEELi256ENS_10bfloat16_tEfNS_4arch4Sm90ELb0ELb0ELb1ELb0ELb1ELb0ELb0ELb1ELb1ELb1ELb0ELb0EEENS1_21CollectiveEpilogueFwdINS6_IJSA_SC_SB_EEES9_SE_SG_Li256ELb0ELb1ELb0ELb0EEENS1_29StaticPersistentTileSchedulerILb0EEEEEEEEEvNT_6ParamsE)
        /*0440*/ 	.word	0x00000010


	//----- nvinfo : EIATTR_MIN_STACK_SIZE
	.align		4
.L_221:
        /*0444*/ 	.byte	0x04, 0x12
        /*0446*/ 	.short	(.L_223 - .L_222)
	.align		4
.L_222:
        /*0448*/ 	.word	index@(_ZN7cutlass13device_kernelIN5flash11enable_sm90INS1_16FlashAttnFwdSm90INS1_25CollectiveMainloopFwdSm90ILi2EN4cute5tupleIJNS5_1CILi1EEES8_S8_EEENS6_IJNS7_ILi128EEENS7_ILi80EEENS7_ILi256EEEEEELi256ENS_10bfloat16_tEfNS_4arch4Sm90ELb0ELb0ELb1ELb0ELb1ELb0ELb0ELb1ELb1ELb1ELb0ELb0EEENS1_21CollectiveEpilogueFwdINS6_IJSA_SC_SB_EEES9_SE_SG_Li256ELb0ELb1ELb0ELb0EEENS1_29StaticPersistentTileSchedulerILb0EEEEEEEEEvNT_6ParamsE)
        /*044c*/ 	.word	0x00000010


	//----- nvinfo : EIATTR_MIN_STACK_SIZE
	.align		4
.L_223:
        /*0450*/ 	.byte	0x04, 0x12
        /*0452*/ 	.short	(.L_225 - .L_224)
	.align		4
.L_224:
        /*0454*/ 	.word	index@(_ZN7cutlass13device_kernelIN5flash11enable_sm90INS1_16FlashAttnFwdSm90INS1_25CollectiveMainloopFwdSm90ILi2EN4cute5tupleIJNS5_1CILi1EEES8_S8_EEENS6_IJNS7_ILi128EEENS7_ILi80EEENS7_ILi256EEEEEELi256ENS_10bfloat16_tEfNS_4arch4Sm90ELb0ELb0ELb1ELb1ELb1ELb0ELb0ELb1ELb1ELb1ELb0ELb0EEENS1_21CollectiveEpilogueFwdINS6_IJSA_SC_SB_EEES9_SE_SG_Li256ELb1ELb1ELb0ELb0EEENS1_36VarlenDynamicPersistentTileSchedulerILi128ELi80ELi256ELi128ELb0ELb1ELb1ELb0ELb1ELb1EEEEEEEEEvNT_6ParamsE)
        /*0458*/ 	.word	0x00000028


	//----- nvinfo : EIATTR_MIN_STACK_SIZE
	.align		4
.L_225:
        /*045c*/ 	.byte	0x04, 0x12
        /*045e*/ 	.short	(.L_227 - .L_226)
	.align		4
.L_226:
        /*0460*/ 	.word	index@(_ZN7cutlass13device_kernelIN5flash11enable_sm90INS1_16FlashAttnFwdSm90INS1_25CollectiveMainloopFwdSm90ILi2EN4cute5tupleIJNS5_1CILi1EEES8_S8_EEENS6_IJNS7_ILi128EEENS7_ILi80EEENS7_ILi256EEEEEELi256ENS_10bfloat16_tEfNS_4arch4Sm90ELb0ELb0ELb1ELb1ELb1ELb1ELb0ELb1ELb1ELb1ELb0ELb0EEENS1_21CollectiveEpilogueFwdINS6_IJSA_SC_SB_EEES9_SE_SG_Li256ELb1ELb1ELb0ELb0EEENS1_36VarlenDynamicPersistentTileSchedulerILi128ELi80ELi256ELi128ELb0ELb1ELb1ELb0ELb1ELb1EEEEEEEEEvNT_6ParamsE)
        /*0464*/ 	.word	0x00000080


	//----- nvinfo : EIATTR_MIN_STACK_SIZE
	.align		4
.L_227:
        /*0468*/ 	.byte	0x04, 0x12
        /*046a*/ 	.short	(.L_229 - .L_228)
	.align		4
.L_228:
        /*046c*/ 	.word	index@(_ZN7cutlass13device_kernelIN5flash11enable_sm90INS1_16FlashAttnFwdSm90INS1_25CollectiveMainloopFwdSm90ILi2EN4cute5tupleIJNS5_1CILi1EEES8_S8_EEENS6_IJNS7_ILi128EEENS7_ILi64EEENS7_ILi256EEEEEELi256ENS_10bfloat16_tEfNS_4arch4Sm90ELb0ELb1ELb1ELb0ELb1ELb0ELb0ELb1ELb1ELb1ELb0ELb0EEENS1_21CollectiveEpilogueFwdINS6_IJSA_SC_SB_EEES9_SE_SG_Li256ELb0ELb1ELb0ELb0EEENS1_30DynamicPersistentTileSchedulerILi256ELi128ELb0ELb1ELb1EEEEEEEEEvNT_6ParamsE)
        /*0470*/ 	.word	0x00000008


	//----- nvinfo : EIATTR_MIN_STACK_SIZE
	.align		4
.L_229:
        /*0474*/ 	.byte	0x04, 0x12
        /*0476*/ 	.short	(.L_231 - .L_230)
	.align		4
.L_230:
        /*0478*/ 	.word	index@(_ZN7cutlass13device_kernelIN5flash11enable_sm90INS1_16FlashAttnFwdSm90INS1_25CollectiveMainloopFwdSm90ILi2EN4cute5tupleIJNS5_1CILi1EEES8_S8_EEENS6_IJNS7_ILi128EEENS7_ILi64EEENS7_ILi256EEEEEELi256ENS_10bfloat16_tEfNS_4arch4Sm90ELb0ELb1ELb1ELb1ELb1ELb0ELb0ELb1ELb1ELb1ELb0ELb0EEENS1_21CollectiveEpilogueFwdINS6_IJSA_SC_SB_EEES9_SE_SG_Li256ELb1ELb1ELb0ELb0EEENS1_36VarlenDynamicPersistentTileSchedulerILi128ELi64ELi256ELi128ELb0ELb1ELb1ELb1ELb0ELb1EEEEEEEEEvNT_6ParamsE)
        /*047c*/ 	.word	0x00000028


	//----- nvinfo : EIATTR_MIN_STACK_SIZE
	.align		4
.L_231:
        /*0480*/ 	.byte	0x04, 0x12
        /*0482*/ 	.short	(.L_233 - .L_232)
	.align		4
.L_232:
        /*0484*/ 	.word	index@(_ZN7cutlass13device_kernelIN5flash11enable_sm90INS1_16FlashAttnFwdSm90INS1_25CollectiveMainloopFwdSm90ILi2EN4cute5tupleIJNS5_1CILi1EEES8_S8_EEENS6_IJNS7_ILi128EEENS7_ILi64EEENS7_ILi256EEEEEELi256ENS_10bfloat16_tEfNS_4arch4Sm90ELb0ELb1ELb1ELb1ELb1ELb1ELb0ELb1ELb1ELb1ELb0ELb0EEENS1_21CollectiveEpilogueFwdINS6_IJSA_SC_SB_EEES9_SE_SG_Li256ELb1ELb1ELb0ELb0EEENS1_36VarlenDynamicPersistentTileSchedulerILi128ELi64ELi256ELi128ELb0ELb1ELb1ELb1ELb0ELb1EEEEEEEEEvNT_6ParamsE)
        /*0488*/ 	.word	0x000000d8


	//----- nvinfo : EIATTR_MIN_STACK_SIZE
	.align		4
.L_233:
        /*048c*/ 	.byte	0x04, 0x12
        /*048e*/ 	.short	(.L_235 - .L_234)
	.align		4
.L_234:
        /*0490*/ 	.word	index@(_ZN7cutlass13device_kernelIN5flash11enable_sm90INS1_16FlashAttnFwdSm90INS1_25CollectiveMainloopFwdSm90ILi2EN4cute5tupleIJNS5_1CILi1EEES8_S8_EEENS6_IJNS7_ILi128EEENS7_ILi80EEENS7_ILi256EEEEEELi256ENS_10bfloat16_tEfNS_4arch4Sm90ELb1ELb0ELb1ELb0ELb1ELb0ELb0ELb1ELb1ELb1ELb0ELb0EEENS1_21CollectiveEpilogueFwdINS6_IJSA_SC_SB_EEES9_SE_SG_Li256ELb0ELb1ELb0ELb0EEENS1_30DynamicPersistentTileSchedulerILi256ELi128ELb0ELb1ELb1EEEEEEEEEvNT_6ParamsE)
        /*0494*/ 	.word	0x00000008


	//----- nvinfo : EIATTR_MIN_STACK_SIZE
	.align		4
.L_235:
        /*0498*/ 	.byte	0x04, 0x12
        /*049a*/ 	.short	(.L_237 - .L_236)
	.align		4
.L_236:
        /*049c*/ 	.word	index@(_ZN7cutlass13device_kernelIN5flash11enable_sm90INS1_16FlashAttnFwdSm90INS1_25CollectiveMainloopFwdSm90ILi2EN4cute5tupleIJNS5_1CILi1EEES8_S8_EEENS6_IJNS7_ILi128EEENS7_ILi80EEENS7_ILi256EEEEEELi256ENS_10bfloat16_tEfNS_4arch4Sm90ELb1ELb0ELb1ELb1ELb1ELb0ELb0ELb1ELb1ELb1ELb0ELb0EEENS1_21CollectiveEpilogueFwdINS6_IJSA_SC_SB_EEES9_SE_SG_Li256ELb1ELb1ELb0ELb0EEENS1_36VarlenDynamicPersistentTileSchedulerILi128ELi80ELi256ELi128ELb0ELb1ELb1ELb1ELb1ELb1EEEEEEEEEvNT_6ParamsE)
        /*04a0*/ 	.word	0x00000030


	//----- nvinfo : EIATTR_MIN_STACK_SIZE
	.align		4
.L_237:
        /*04a4*/ 	.byte	0x04, 0x12
        /*04a6*/ 	.short	(.L_239 - .L_238)
	.align		4
.L_238:
        /*04a8*/ 	.word	index@(_ZN7cutlass13device_kernelIN5flash11enable_sm90INS1_16FlashAttnFwdSm90INS1_25CollectiveMainloopFwdSm90ILi2EN4cute5tupleIJNS5_1CILi1EEES8_S8_EEENS6_IJNS7_ILi128EEENS7_ILi80EEENS7_ILi256EEEEEELi256ENS_10bfloat16_tEfNS_4arch4Sm90ELb1ELb0ELb1ELb1ELb1ELb1ELb0ELb1ELb1ELb1ELb0ELb0EEENS1_21CollectiveEpilogueFwdINS6_IJSA_SC_SB_EEES9_SE_SG_Li256ELb1ELb1ELb0ELb0EEENS1_36VarlenDynamicPersistentTileSchedulerILi128ELi80ELi256ELi128ELb0ELb1ELb1ELb1ELb1ELb1EEEEEEEEEvNT_6ParamsE)
        /*04ac*/ 	.word	0x00000098


	//----- nvinfo : EIATTR_MIN_STACK_SIZE
	.align		4
.L_239:
        /*04b0*/ 	.byte	0x04, 0x12
        /*04b2*/ 	.short	(.L_241 - .L_240)
	.align		4
.L_240:
        /*04b4*/ 	.word	index@(_ZN7cutlass13device_kernelIN5flash11enable_sm90INS1_16FlashAttnFwdSm90INS1_25CollectiveMainloopFwdSm90ILi2EN4cute5tupleIJNS5_1CILi1EEES8_S8_EEENS6_IJNS7_ILi128EEENS7_ILi96EEENS7_ILi192EEEEEELi192ENS_10bfloat16_tEfNS_4arch4Sm90ELb0ELb0ELb1ELb0ELb1ELb0ELb0ELb1ELb1ELb1ELb0ELb0EEENS1_21CollectiveEpilogueFwdINS6_IJSA_SC_SB_EEES9_SE_SG_Li256ELb0ELb1ELb0ELb0EEENS1_29StaticPersistentTileSchedulerILb0EEEEEEEEEvNT_6ParamsE)
        /*04b8*/ 	.word	0x00000008


	//----- nvinfo : EIATTR_MIN_STACK_SIZE
	.align		4
.L_241:
        /*04bc*/ 	.byte	0x04, 0x12
        /*04be*/ 	.short	(.L_243 - .L_242)
	.align		4
.L_242:
        /*04c0*/ 	.word	index@(_ZN7cutlass13device_kernelIN5flash11enable_sm90INS1_16FlashAttnFwdSm90INS1_25CollectiveMainloopFwdSm90ILi2EN4cute5tupleIJNS5_1CILi1EEES8_S8_EEENS6_IJNS7_ILi128EEENS7_ILi96EEENS7_ILi192EEEEEELi192ENS_10bfloat16_tEfNS_4arch4Sm90ELb0ELb0ELb1ELb1ELb1ELb0ELb0ELb1ELb1ELb1ELb0ELb0EEENS1_21CollectiveEpilogueFwdINS6_IJSA_SC_SB_EEES9_SE_SG_Li256ELb1ELb1ELb0ELb0EEENS1_36VarlenDynamicPersistentTileSchedulerILi128ELi96ELi256ELi128ELb0ELb1ELb1ELb0ELb1ELb1EEEEEEEEEvNT_6ParamsE)
        /*04c4*/ 	.word	0x00000030


	//----- nvinfo : EIATTR_MIN_STACK_SIZE
	.align		4
.L_243:
        /*04c8*/ 	.byte	0x04, 0x12
        /*04ca*/ 	.short	(.L_245 - .L_244)
	.align		4
.L_244:
        /*04cc*/ 	.word	index@(_ZN7cutlass13device_kernelIN5flash11enable_sm90INS1_16FlashAttnFwdSm90INS1_25CollectiveMainloopFwdSm90ILi2EN4cute5tupleIJNS5_1CILi1EEES8_S8_EEENS6_IJNS7_ILi128EEENS7_ILi96EEENS7_ILi192EEEEEELi192ENS_10bfloat16_tEfNS_4arch4Sm90ELb0ELb0ELb1ELb1ELb1ELb1ELb0ELb1ELb1ELb1ELb0ELb0EEENS1_21CollectiveEpilogueFwdINS6_IJSA_SC_SB_EEES9_SE_SG_Li256ELb1ELb1ELb0ELb0EEENS1_36VarlenDynamicPersistentTileSchedulerILi128ELi96ELi256ELi128ELb0ELb1ELb1ELb0ELb1ELb1EEEEEEEEEvNT_6ParamsE)
        /*04d0*/ 	.word	0x00000098


	//----- nvinfo : EIATTR_MIN_STACK_SIZE
	.align		4
.L_245:
        /*04d4*/ 	.byte	0x04, 0x12
        /*04d6*/ 	.short	(.L_247 - .L_246)
	.align		4
.L_246:
        /*04d8*/ 	.word	index@(_ZN7cutlass13device_kernelIN5flash11enable_sm90INS1_16FlashAttnFwdSm90INS1_25CollectiveMainloopFwdSm90ILi2EN4cute5tupleIJNS5_1CILi1EEES8_S8_EEENS6_IJNS7_ILi128EEENS7_ILi96EEENS7_ILi192EEEEEELi192ENS_10bfloat16_tEfNS_4arch4Sm90ELb0ELb1ELb1ELb0ELb1ELb0ELb0ELb1ELb1ELb1ELb0ELb0EEENS1_21CollectiveEpilogueFwdINS6_IJSA_SC_SB_EEES9_SE_SG_Li256ELb0ELb1ELb0ELb0EEENS1_30DynamicPersistentTileSchedulerILi256ELi128ELb0ELb1ELb1EEEEEEEEEvNT_6ParamsE)
        /*04dc*/ 	.word	0x00000008


	//----- nvinfo : EIATTR_MIN_STACK_SIZE
	.align		4
.L_247:
        /*04e0*/ 	.byte	0x04, 0x12
        /*04e2*/ 	.short	(.L_249 - .L_248)
	.align		4
.L_248:
        /*04e4*/ 	.word	index@(_ZN7cutlass13device_kernelIN5flash11enable_sm90INS1_16FlashAttnFwdSm90INS1_25CollectiveMainloopFwdSm90ILi2EN4cute5tupleIJNS5_1CILi1EEES8_S8_EEENS6_IJNS7_ILi128EEENS7_ILi96EEENS7_ILi192EEEEEELi192ENS_10bfloat16_tEfNS_4arch4Sm90ELb0ELb1ELb1ELb1ELb1ELb0ELb0ELb1ELb1ELb1ELb0ELb0EEENS1_21CollectiveEpilogueFwdINS6_IJSA_SC_SB_EEES9_SE_SG_Li256ELb1ELb1ELb0ELb0EEENS1_36VarlenDynamicPersistentTileSchedulerILi128ELi96ELi256ELi128ELb0ELb1ELb1ELb1ELb0ELb1EEEEEEEEEvNT_6ParamsE)
        /*04e8*/ 	.word	0x00000030


	//----- nvinfo : EIATTR_MIN_STACK_SIZE
	.align		4
.L_249:
        /*04ec*/ 	.byte	0x04, 0x12
        /*04ee*/ 	.short	(.L_251 - .L_250)
	.align		4
.L_250:
        /*04f0*/ 	.word	index@(_ZN7cutlass13device_kernelIN5flash11enable_sm90INS1_16FlashAttnFwdSm90INS1_25CollectiveMainloopFwdSm90ILi2EN4cute5tupleIJNS5_1CILi1EEES8_S8_EEENS6_IJNS7_ILi128EEENS7_ILi96EEENS7_ILi192EEEEEELi192ENS_10bfloat16_tEfNS_4arch4Sm90ELb0ELb1ELb1ELb1ELb1ELb1ELb0ELb1ELb1ELb1ELb0ELb0EEENS1_21CollectiveEpilogueFwdINS6_IJSA_SC_SB_EEES9_SE_SG_Li256ELb1ELb1ELb0ELb0EEENS1_36VarlenDynamicPersistentTileSchedulerILi128ELi96ELi256ELi128ELb0ELb1ELb1ELb1ELb0ELb1EEEEEEEEEvNT_6ParamsE)
        /*04f4*/ 	.word	0x000002c0


	//----- nvinfo : EIATTR_MIN_STACK_SIZE
	.align		4
.L_251:
        /*04f8*/ 	.byte	0x04, 0x12
        /*04fa*/ 	.short	(.L_253 - .L_252)
	.align		4
.L_252:
        /*04fc*/ 	.word	index@(_ZN7cutlass13device_kernelIN5flash11enable_sm90INS1_16FlashAttnFwdSm90INS1_25CollectiveMainloopFwdSm90ILi2EN4cute5tupleIJNS5_1CILi1EEES8_S8_EEENS6_IJNS7_ILi128EEENS7_ILi96EEENS7_ILi192EEEEEELi192ENS_10bfloat16_tEfNS_4arch4Sm90ELb1ELb0ELb1ELb0ELb1ELb0ELb0ELb1ELb1ELb1ELb0ELb0EEENS1_21CollectiveEpilogueFwdINS6_IJSA_SC_SB_EEES9_SE_SG_Li256ELb0ELb1ELb0ELb0EEENS1_30DynamicPersistentTileSchedulerILi256ELi128ELb0ELb1ELb1EEEEEEEEEvNT_6ParamsE)
        /*0500*/ 	.word	0x00000008


	//----- nvinfo : EIATTR_MIN_STACK_SIZE
	.align		4
.L_253:
        /*0504*/ 	.byte	0x04, 0x12
        /*0506*/ 	.short	(.L_255 - .L_254)
	.align		4
.L_254:
        /*0508*/ 	.word	index@(_ZN7cutlass13device_kernelIN5flash11enable_sm90INS1_16FlashAttnFwdSm90INS1_25CollectiveMainloopFwdSm90ILi2EN4cute5tupleIJNS5_1CILi1EEES8_S8_EEENS6_IJNS7_ILi128EEENS7_ILi96EEENS7_ILi192EEEEEELi192ENS_10bfloat16_tEfNS_4arch4Sm90ELb1ELb0ELb1ELb1ELb1ELb0ELb0ELb1ELb1ELb1ELb0ELb0EEENS1_21CollectiveEpilogueFwdINS6_IJSA_SC_SB_EEES9_SE_SG_Li256ELb1ELb1ELb0ELb0EEENS1_36VarlenDynamicPersistentTileSchedulerILi128ELi96ELi256ELi128ELb0ELb1ELb1ELb1ELb1ELb1EEEEEEEEEvNT_6ParamsE)
        /*050c*/ 	.word	0x00000030


	//----- nvinfo : EIATTR_MIN_STACK_SIZE
	.align		4
.L_255:
        /*0510*/ 	.byte	0x04, 0x12
        /*0512*/ 	.short	(.L_257 - .L_256)
	.align		4
.L_256:
        /*0514*/ 	.word	index@(_ZN7cutlass13device_kernelIN5flash11enable_sm90INS1_16FlashAttnFwdSm90INS1_25CollectiveMainloopFwdSm90ILi2EN4cute5tupleIJNS5_1CILi1EEES8_S8_EEENS6_IJNS7_ILi128EEENS7_ILi96EEENS7_ILi192EEEEEELi192ENS_10bfloat16_tEfNS_4arch4Sm90ELb1ELb0ELb1ELb1ELb1ELb1ELb0ELb1ELb1ELb1ELb0ELb0EEENS1_21CollectiveEpilogueFwdINS6_IJSA_SC_SB_EEES9_SE_SG_Li256ELb1ELb1ELb0ELb0EEENS1_36VarlenDynamicPersistentTileSchedulerILi128ELi96ELi256ELi128ELb0ELb1ELb1ELb1ELb1ELb1EEEEEEEEEvNT_6ParamsE)
        /*0518*/ 	.word	0x00000098


	//----- nvinfo : EIATTR_MIN_STACK_SIZE
	.align		4
.L_257:
        /*051c*/ 	.byte	0x04, 0x12
        /*051e*/ 	.short	(.L_259 - .L_258)
	.align		4
.L_258:
        /*0520*/ 	.word	index@(_ZN7cutlass13device_kernelIN5flash11enable_sm90INS1_16FlashAttnFwdSm90INS1_25CollectiveMainloopFwdSm90ILi2EN4cute5tupleIJNS5_1CILi1EEES8_S8_EEENS6_IJNS7_ILi128EEESA_SA_EEELi128ENS_10bfloat16_tEfNS_4arch4Sm90ELb0ELb0ELb1ELb0ELb1ELb0ELb0ELb1ELb1ELb1ELb0ELb0EEENS1_21CollectiveEpilogueFwdISB_S9_SC_SE_Li256ELb0ELb1ELb0ELb0EEENS1_29StaticPersistentTileSchedulerILb0EEEEEEEEEvNT_6ParamsE)
        /*0524*/ 	.word	0x00000000


	//----- nvinfo : EIATTR_MIN_STACK_SIZE
	.align		4
.L_259:
        /*0528*/ 	.byte	0x04, 0x12
        /*052a*/ 	.short	(.L_261 - .L_260)
	.align		4
.L_260:
        /*052c*/ 	.word	index@(_ZN7cutlass13device_kernelIN5flash11enable_sm90INS1_16FlashAttnFwdSm90INS1_25CollectiveMainloopFwdSm90ILi2EN4cute5tupleIJNS5_1CILi1EEES8_S8_EEENS6_IJNS7_ILi128EEESA_SA_EEELi128ENS_10bfloat16_tEfNS_4arch4Sm90ELb0ELb0ELb1ELb1ELb1ELb0ELb0ELb1ELb1ELb1ELb0ELb0EEENS1_21CollectiveEpilogueFwdISB_S9_SC_SE_Li256ELb1ELb1ELb0ELb0EEENS1_36VarlenDynamicPersistentTileSchedulerILi128ELi128ELi256ELi128ELb0ELb1ELb1ELb0ELb1ELb1EEEEEEEEEvNT_6ParamsE)
        /*0530*/ 	.word	0x00000020


	//----- nvinfo : EIATTR_MIN_STACK_SIZE
	.align		4
.L_261:
        /*0534*/ 	.byte	0x04, 0x12
        /*0536*/ 	.short	(.L_263 - .L_262)
	.align		4
.L_262:
        /*0538*/ 	.word	index@(_ZN7cutlass13device_kernelIN5flash11enable_sm90INS1_16FlashAttnFwdSm90INS1_25CollectiveMainloopFwdSm90ILi2EN4cute5tupleIJNS5_1CILi1EEES8_S8_EEENS6_IJNS7_ILi128EEESA_SA_EEELi128ENS_10bfloat16_tEfNS_4arch4Sm90ELb0ELb0ELb1ELb1ELb1ELb1ELb0ELb1ELb1ELb1ELb0ELb0EEENS1_21CollectiveEpilogueFwdISB_S9_SC_SE_Li256ELb1ELb1ELb0ELb0EEENS1_36VarlenDynamicPersistentTileSchedulerILi128ELi128ELi256ELi128ELb0ELb1ELb1ELb0ELb1ELb1EEEEEEEEEvNT_6ParamsE)
        /*053c*/ 	.word	0x00000030


	//----- nvinfo : EIATTR_MIN_STACK_SIZE
	.align		4
.L_263:
        /*0540*/ 	.byte	0x04, 0x12
        /*0542*/ 	.short	(.L_265 - .L_264)
	.align		4
.L_264:
        /*0544*/ 	.word	index@(_ZN7cutlass13device_kernelIN5flash11enable_sm90INS1_16FlashAttnFwdSm90INS1_25CollectiveMainloopFwdSm90ILi2EN4cute5tupleIJNS5_1CILi1EEES8_S8_EEENS6_IJNS7_ILi128EEESA_SA_EEELi128ENS_10bfloat16_tEfNS_4arch4Sm90ELb0ELb1ELb1ELb0ELb1ELb0ELb0ELb1ELb1ELb1ELb0ELb0EEENS1_21CollectiveEpilogueFwdISB_S9_SC_SE_Li256ELb0ELb1ELb0ELb0EEENS1_30DynamicPersistentTileSchedulerILi256ELi128ELb0ELb1ELb1EEEEEEEEEvNT_6ParamsE)
        /*0548*/ 	.word	0x00000000


	//----- nvinfo : EIATTR_MIN_STACK_SIZE
	.align		4
.L_265:
        /*054c*/ 	.byte	0x04, 0x12
        /*054e*/ 	.short	(.L_267 - .L_266)
	.align		4
.L_266:
        /*0550*/ 	.word	index@(_ZN7cutlass13device_kernelIN5flash11enable_sm90INS1_16FlashAttnFwdSm90INS1_25CollectiveMainloopFwdSm90ILi2EN4cute5tupleIJNS5_1CILi1EEES8_S8_EEENS6_IJNS7_ILi128EEESA_SA_EEELi128ENS_10bfloat16_tEfNS_4arch4Sm90ELb0ELb1ELb1ELb1ELb1ELb0ELb0ELb1ELb1ELb1ELb0ELb0EEENS1_21CollectiveEpilogueFwdISB_S9_SC_SE_Li256ELb1ELb1ELb0ELb0EEENS1_36VarlenDynamicPersistentTileSchedulerILi128ELi128ELi256ELi128ELb0ELb1ELb1ELb1ELb0ELb1EEEEEEEEEvNT_6ParamsE)
        /*0554*/ 	.word	0x00000020


	//----- nvinfo : EIATTR_MIN_STACK_SIZE
	.align		4
.L_267:
        /*0558*/ 	.byte	0x04, 0x12
        /*055a*/ 	.short	(.L_269 - .L_268)
	.align		4
.L_268:
        /*055c*/ 	.word	index@(_ZN7cutlass13device_kernelIN5flash11enable_sm90INS1_16FlashAttnFwdSm90INS1_25CollectiveMainloopFwdSm90ILi2EN4cute5tupleIJNS5_1CILi1EEES8_S8_EEENS6_IJNS7_ILi128EEESA_SA_EEELi128ENS_10bfloat16_tEfNS_4arch4Sm90ELb0ELb1ELb1ELb1ELb1ELb1ELb0ELb1ELb1ELb1ELb0ELb0EEENS1_21CollectiveEpilogueFwdISB_S9_SC_SE_Li256ELb1ELb1ELb0ELb0EEENS1_36VarlenDynamicPersistentTileSchedulerILi128ELi128ELi256ELi128ELb0ELb1ELb1ELb1ELb0ELb1EEEEEEEEEvNT_6ParamsE)
        /*0560*/ 	.word	0x00000030


	//----- nvinfo : EIATTR_MIN_STACK_SIZE
	.align		4
.L_269:
        /*0564*/ 	.byte	0x04, 0x12
        /*0566*/ 	.short	(.L_271 - .L_270)
	.align		4
.L_270:
        /*0568*/ 	.word	index@(_ZN7cutlass13device_kernelIN5flash11enable_sm90INS1_16FlashAttnFwdSm90INS1_25CollectiveMainloopFwdSm90ILi2EN4cute5tupleIJNS5_1CILi1EEES8_S8_EEENS6_IJNS7_ILi128EEESA_SA_EEELi128ENS_10bfloat16_tEfNS_4arch4Sm90ELb1ELb0ELb1ELb0ELb1ELb0ELb0ELb1ELb1ELb1ELb0ELb0EEENS1_21CollectiveEpilogueFwdISB_S9_SC_SE_Li256ELb0ELb1ELb0ELb0EEENS1_30DynamicPersistentTileSchedulerILi256ELi128ELb0ELb1ELb1EEEEEEEEEvNT_6ParamsE)
        /*056c*/ 	.word	0x00000000


	//----- nvinfo : EIATTR_MIN_STACK_SIZE
	.align		4
.L_271:
        /*0570*/ 	.byte	0x04, 0x12
        /*0572*/ 	.short	(.L_273 - .L_272)
	.align		4
.L_272:
        /*0574*/ 	.word	index@(_ZN7cutlass13device_kernelIN5flash11enable_sm90INS1_16FlashAttnFwdSm90INS1_25CollectiveMainloopFwdSm90ILi2EN4cute5tupleIJNS5_1CILi1EEES8_S8_EEENS6_IJNS7_ILi128EEESA_SA_EEELi128ENS_10bfloat16_tEfNS_4arch4Sm90ELb1ELb0ELb1ELb1ELb1ELb0ELb0ELb1ELb1ELb1ELb0ELb0EEENS1_21CollectiveEpilogueFwdISB_S9_SC_SE_Li256ELb1ELb1ELb0ELb0EEENS1_36VarlenDynamicPersistentTileSchedulerILi128ELi128ELi256ELi128ELb0ELb1ELb1ELb1ELb1ELb1EEEEEEEEEvNT_6ParamsE)
        /*0578*/ 	.word	0x00000020


	//----- nvinfo : EIATTR_MIN_STACK_SIZE
	.align		4
.L_273:
        /*057c*/ 	.byte	0x04, 0x12
        /*057e*/ 	.short	(.L_275 - .L_274)
	.align		4
.L_274:
        /*0580*/ 	.word	index@(_ZN7cutlass13device_kernelIN5flash11enable_sm90INS1_16FlashAttnFwdSm90INS1_25CollectiveMainloopFwdSm90ILi2EN4cute5tupleIJNS5_1CILi1EEES8_S8_EEENS6_IJNS7_ILi128EEESA_SA_EEELi128ENS_10bfloat16_tEfNS_4arch4Sm90ELb1ELb0ELb1ELb1ELb1ELb1ELb0ELb1ELb1ELb1ELb0ELb0EEENS1_21CollectiveEpilogueFwdISB_S9_SC_SE_Li256ELb1ELb1ELb0ELb0EEENS1_36VarlenDynamicPersistentTileSchedulerILi128ELi128ELi256ELi128ELb0ELb1ELb1ELb1ELb1ELb1EEEEEEEEEvNT_6ParamsE)
        /*0584*/ 	.word	0x00000028


	//----- nvinfo : EIATTR_MIN_STACK_SIZE
	.align		4
.L_275:
        /*0588*/ 	.byte	0x04, 0x12
        /*058a*/ 	.short	(.L_277 - .L_276)
	.align		4
.L_276:
        /*058c*/ 	.word	index@(_ZN7cutlass13device_kernelIN5flash11enable_sm90INS1_16FlashAttnFwdSm90INS1_25CollectiveMainloopFwdSm90ILi2EN4cute5tupleIJNS5_1CILi1EEES8_S8_EEENS6_IJNS7_ILi192EEENS7_ILi128EEENS7_ILi96EEEEEELi96ENS_10bfloat16_tEfNS_4arch4Sm90ELb0ELb0ELb1ELb0ELb1ELb0ELb0ELb0ELb1ELb1ELb0ELb0EEENS1_21CollectiveEpilogueFwdINS6_IJSA_SC_SB_EEES9_SE_SG_Li384ELb0ELb1ELb0ELb0EEENS1_29StaticPersistentTileSchedulerILb0EEEEEEEEEvNT_6ParamsE)
        /*0590*/ 	.word	0x00000018


	//----- nvinfo : EIATTR_MIN_STACK_SIZE
	.align		4
.L_277:
        /*0594*/ 	.byte	0x04, 0x12
        /*0596*/ 	.short	(.L_279 - .L_278)
	.align		4
.L_278:
        /*0598*/ 	.word	index@(_ZN7cutlass13device_kernelIN5flash11enable_sm90INS1_16FlashAttnFwdSm90INS1_25CollectiveMainloopFwdSm90ILi2EN4cute5tupleIJNS5_1CILi1EEES8_S8_EEENS6_IJNS7_ILi192EEENS7_ILi128EEENS7_ILi96EEEEEELi96ENS_10bfloat16_tEfNS_4arch4Sm90ELb0ELb0ELb1ELb1ELb1ELb0ELb0ELb0ELb1ELb1ELb0ELb0EEENS1_21CollectiveEpilogueFwdINS6_IJSA_SC_SB_EEES9_SE_SG_Li384ELb1ELb1ELb0ELb0EEENS1_36VarlenDynamicPersistentTileSchedulerILi192ELi128ELi384ELi128ELb0ELb1ELb1ELb0ELb1ELb1EEEEEEEEEvNT_6ParamsE)
        /*059c*/ 	.word	0x00000040


	//----- nvinfo : EIATTR_MIN_STACK_SIZE
	.align		4
.L_279:
        /*05a0*/ 	.byte	0x04, 0x12
        /*05a2*/ 	.short	(.L_281 - .L_280)
	.align		4
.L_280:
        /*05a4*/ 	.word	index@(_ZN7cutlass13device_kernelIN5flash11enable_sm90INS1_16FlashAttnFwdSm90INS1_25CollectiveMainloopFwdSm90ILi2EN4cute5tupleIJNS5_1CILi1EEES8_S8_EEENS6_IJNS7_ILi192EEENS7_ILi128EEENS7_ILi96EEEEEELi96ENS_10bfloat16_tEfNS_4arch4Sm90ELb0ELb0ELb1ELb1ELb1ELb1ELb0ELb0ELb1ELb1ELb0ELb0EEENS1_21CollectiveEpilogueFwdINS6_IJSA_SC_SB_EEES9_SE_SG_Li384ELb1ELb1ELb0ELb0EEENS1_36VarlenDynamicPersistentTileSchedulerILi192ELi128ELi384ELi128ELb0ELb1ELb1ELb0ELb1ELb1EEEEEEEEEvNT_6ParamsE)
        /*05a8*/ 	.word	0x000000c8


	//----- nvinfo : EIATTR_MIN_STACK_SIZE
	.align		4
.L_281:
        /*05ac*/ 	.byte	0x04, 0x12
        /*05ae*/ 	.short	(.L_283 - .L_282)
	.align		4
.L_282:
        /*05b0*/ 	.word	index@(_ZN7cutlass13device_kernelIN5flash11enable_sm90INS1_16FlashAttnFwdSm90INS1_25CollectiveMainloopFwdSm90ILi2EN4cute5tupleIJNS5_1CILi1EEES8_S8_EEENS6_IJNS7_ILi192EEENS7_ILi128EEENS7_ILi96EEEEEELi96ENS_10bfloat16_tEfNS_4arch4Sm90ELb0ELb1ELb1ELb0ELb1ELb0ELb0ELb0ELb1ELb1ELb0ELb0EEENS1_21CollectiveEpilogueFwdINS6_IJSA_SC_SB_EEES9_SE_SG_Li384ELb0ELb1ELb0ELb0EEENS1_30DynamicPersistentTileSchedulerILi384ELi128ELb0ELb1ELb1EEEEEEEEEvNT_6ParamsE)
        /*05b4*/ 	.word	0x00000018


	//----- nvinfo : EIATTR_MIN_STACK_SIZE
	.align		4
.L_283:
        /*05b8*/ 	.byte	0x04, 0x12
        /*05ba*/ 	.short	(.L_285 - .L_284)
	.align		4
.L_284:
        /*05bc*/ 	.word	index@(_ZN7cutlass13device_kernelIN5flash11enable_sm90INS1_16FlashAttnFwdSm90INS1_25CollectiveMainloopFwdSm90ILi2EN4cute5tupleIJNS5_1CILi1EEES8_S8_EEENS6_IJNS7_ILi192EEENS7_ILi128EEENS7_ILi96EEEEEELi96ENS_10bfloat16_tEfNS_4arch4Sm90ELb0ELb1ELb1ELb1ELb1ELb0ELb0ELb0ELb1ELb1ELb0ELb0EEENS1_21CollectiveEpilogueFwdINS6_IJSA_SC_SB_EEES9_SE_SG_Li384ELb1ELb1ELb0ELb0EEENS1_36VarlenDynamicPersistentTileSchedulerILi192ELi128ELi384ELi128ELb0ELb1ELb1ELb1ELb0ELb1EEEEEEEEEvNT_6ParamsE)
        /*05c0*/ 	.word	0x00000030


	//----- nvinfo : EIATTR_MIN_STACK_SIZE
	.align		4
.L_285:
        /*05c4*/ 	.byte	0x04, 0x12
        /*05c6*/ 	.short	(.L_287 - .L_286)
	.align		4
.L_286:
        /*05c8*/ 	.word	index@(_ZN7cutlass13device_kernelIN5flash11enable_sm90INS1_16FlashAttnFwdSm90INS1_25CollectiveMainloopFwdSm90ILi2EN4cute5tupleIJNS5_1CILi1EEES8_S8_EEENS6_IJNS7_ILi192EEENS7_ILi128EEENS7_ILi96EEEEEELi96ENS_10bfloat16_tEfNS_4arch4Sm90ELb0ELb1ELb1ELb1ELb1ELb1ELb0ELb0ELb1ELb1ELb0ELb0EEENS1_21CollectiveEpilogueFwdINS6_IJSA_SC_SB_EEES9_SE_SG_Li384ELb1ELb1ELb0ELb0EEENS1_36VarlenDynamicPersistentTileSchedulerILi192ELi128ELi384ELi128ELb0ELb1ELb1ELb1ELb0ELb1EEEEEEEEEvNT_6ParamsE)
        /*05cc*/ 	.word	0x000000b0


	//----- nvinfo : EIATTR_MIN_STACK_SIZE
	.align		4
.L_287:
        /*05d0*/ 	.byte	0x04, 0x12
        /*05d2*/ 	.short	(.L_289 - .L_288)
	.align		4
.L_288:
        /*05d4*/ 	.word	index@(_ZN7cutlass13device_kernelIN5flash11enable_sm90INS1_16FlashAttnFwdSm90INS1_25CollectiveMainloopFwdSm90ILi2EN4cute5tupleIJNS5_1CILi1EEES8_S8_EEENS6_IJNS7_ILi192EEENS7_ILi128EEENS7_ILi96EEEEEELi96ENS_10bfloat16_tEfNS_4arch4Sm90ELb1ELb0ELb1ELb0ELb1ELb0ELb0ELb0ELb1ELb1ELb0ELb0EEENS1_21CollectiveEpilogueFwdINS6_IJSA_SC_SB_EEES9_SE_SG_Li384ELb0ELb1ELb0ELb0EEENS1_30DynamicPersistentTileSchedulerILi384ELi128ELb0ELb1ELb1EEEEEEEEEvNT_6ParamsE)
        /*05d8*/ 	.word	0x00000018


	//----- nvinfo : EIATTR_MIN_STACK_SIZE
	.align		4
.L_289:
        /*05dc*/ 	.byte	0x04, 0x12
        /*05de*/ 	.short	(.L_291 - .L_290)
	.align		4
.L_290:
        /*05e0*/ 	.word	index@(_ZN7cutlass13device_kernelIN5flash11enable_sm90INS1_16FlashAttnFwdSm90INS1_25CollectiveMainloopFwdSm90ILi2EN4cute5tupleIJNS5_1CILi1EEES8_S8_EEENS6_IJNS7_ILi192EEENS7_ILi128EEENS7_ILi96EEEEEELi96ENS_10bfloat16_tEfNS_4arch4Sm90ELb1ELb0ELb1ELb1ELb1ELb0ELb0ELb0ELb1ELb1ELb0ELb0EEENS1_21CollectiveEpilogueFwdINS6_IJSA_SC_SB_EEES9_SE_SG_Li384ELb1ELb1ELb0ELb0EEENS1_36VarlenDynamicPersistentTileSchedulerILi192ELi128ELi384ELi128ELb0ELb1ELb1ELb1ELb1ELb1EEEEEEEEEvNT_6ParamsE)
        /*05e4*/ 	.word	0x00000040


	//----- nvinfo : EIATTR_MIN_STACK_SIZE
	.align		4
.L_291:
        /*05e8*/ 	.byte	0x04, 0x12
        /*05ea*/ 	.short	(.L_293 - .L_292)
	.align		4
.L_292:
        /*05ec*/ 	.word	index@(_ZN7cutlass13device_kernelIN5flash11enable_sm90INS1_16FlashAttnFwdSm90INS1_25CollectiveMainloopFwdSm90ILi2EN4cute5tupleIJNS5_1CILi1EEES8_S8_EEENS6_IJNS7_ILi192EEENS7_ILi128EEENS7_ILi96EEEEEELi96ENS_10bfloat16_tEfNS_4arch4Sm90ELb1ELb0ELb1ELb1ELb1ELb1ELb0ELb0ELb1ELb1ELb0ELb0EEENS1_21CollectiveEpilogueFwdINS6_IJSA_SC_SB_EEES9_SE_SG_Li384ELb1ELb1ELb0ELb0EEENS1_36VarlenDynamicPersistentTileSchedulerILi192ELi128ELi384ELi128ELb0ELb1ELb1ELb1ELb1ELb1EEEEEEEEEvNT_6ParamsE)
        /*05f0*/ 	.word	0x000000b8


	//----- nvinfo : EIATTR_MIN_STACK_SIZE
	.align		4
.L_293:
        /*05f4*/ 	.byte	0x04, 0x12
        /*05f6*/ 	.short	(.L_295 - .L_294)
	.align		4
.L_294:
        /*05f8*/ 	.word	index@(_ZN7cutlass13device_kernelIN5flash11enable_sm90INS1_16FlashAttnFwdSm90INS1_25CollectiveMainloopFwdSm90ILi2EN4cute5tupleIJNS5_1CILi1EEES8_S8_EEENS6_IJNS7_ILi192EEENS7_ILi128EEENS7_ILi64EEEEEELi64ENS_10bfloat16_tEfNS_4arch4Sm90ELb0ELb0ELb1ELb0ELb1ELb0ELb0ELb1ELb1ELb1ELb0ELb0EEENS1_21CollectiveEpilogueFwdINS6_IJSA_SC_SB_EEES9_SE_SG_Li384ELb0ELb1ELb0ELb0EEENS1_29StaticPersistentTileSchedulerILb0EEEEEEEEEvNT_6ParamsE)
        /*05fc*/ 	.word	0x00000010


	//----- nvinfo : EIATTR_MIN_STACK_SIZE
	.align		4
.L_295:
        /*0600*/ 	.byte	0x04, 0x12
        /*0602*/ 	.short	(.L_297 - .L_296)
	.align		4
.L_296:
        /*0604*/ 	.word	index@(_ZN7cutlass13device_kernelIN5flash11enable_sm90INS1_16FlashAttnFwdSm90INS1_25CollectiveMainloopFwdSm90ILi2EN4cute5tupleIJNS5_1CILi1EEES8_S8_EEENS6_IJNS7_ILi192EEENS7_ILi128EEENS7_ILi64EEEEEELi64ENS_10bfloat16_tEfNS_4arch4Sm90ELb0ELb0ELb1ELb1ELb1ELb0ELb0ELb1ELb1ELb1ELb0ELb0EEENS1_21CollectiveEpilogueFwdINS6_IJSA_SC_SB_EEES9_SE_SG_Li384ELb1ELb1ELb0ELb0EEENS1_36VarlenDynamicPersistentTileSchedulerILi192ELi128ELi384ELi128ELb0ELb1ELb1ELb0ELb1ELb1EEEEEEEEEvNT_6ParamsE)
        /*0608*/ 	.word	0x00000040


	//----- nvinfo : EIATTR_MIN_STACK_SIZE
	.align		4
.L_297:
        /*060c*/ 	.byte	0x04, 0x12
        /*060e*/ 	.short	(.L_299 - .L_298)
	.align		4
.L_298:
        /*0610*/ 	.word	index@(_ZN7cutlass13device_kernelIN5flash11enable_sm90INS1_16FlashAttnFwdSm90INS1_25CollectiveMainloopFwdSm90ILi2EN4cute5tupleIJNS5_1CILi1EEES8_S8_EEENS6_IJNS7_ILi192EEENS7_ILi128EEENS7_ILi64EEEEEELi64ENS_10bfloat16_tEfNS_4arch4Sm90ELb0ELb0ELb1ELb1ELb1ELb1ELb0ELb1ELb1ELb1ELb0ELb0EEENS1_21CollectiveEpilogueFwdINS6_IJSA_SC_SB_EEES9_SE_SG_Li384ELb1ELb1ELb0ELb0EEENS1_36VarlenDynamicPersistentTileSchedulerILi192ELi128ELi384ELi128ELb0ELb1ELb1ELb0ELb1ELb1EEEEEEEEEvNT_6ParamsE)
        /*0614*/ 	.word	0x00000068


	//----- nvinfo : EIATTR_MIN_STACK_SIZE
	.align		4
.L_299:
        /*0618*/ 	.byte	0x04, 0x12
        /*061a*/ 	.short	(.L_301 - .L_300)
	.align		4
.L_300:
        /*061c*/ 	.word	index@(_ZN7cutlass13device_kernelIN5flash11enable_sm90INS1_16FlashAttnFwdSm90INS1_25CollectiveMainloopFwdSm90ILi2EN4cute5tupleIJNS5_1CILi1EEES8_S8_EEENS6_IJNS7_ILi192EEENS7_ILi128EEENS7_ILi64EEEEEELi64ENS_10bfloat16_tEfNS_4arch4Sm90ELb0ELb1ELb1ELb0ELb1ELb0ELb0ELb1ELb1ELb1ELb0ELb0EEENS1_21CollectiveEpilogueFwdINS6_IJSA_SC_SB_EEES9_SE_SG_Li384ELb0ELb1ELb0ELb0EEENS1_30DynamicPersistentTileSchedulerILi384ELi128ELb0ELb1ELb1EEEEEEEEEvNT_6ParamsE)
        /*0620*/ 	.word	0x00000018


	//----- nvinfo : EIATTR_MIN_STACK_SIZE
	.align		4
.L_301:
        /*0624*/ 	.byte	0x04, 0x12
        /*0626*/ 	.short	(.L_303 - .L_302)
	.align		4
.L_302:
        /*0628*/ 	.word	index@(_ZN7cutlass13device_kernelIN5flash11enable_sm90INS1_16FlashAttnFwdSm90INS1_25CollectiveMainloopFwdSm90ILi2EN4cute5tupleIJNS5_1CILi1EEES8_S8_EEENS6_IJNS7_ILi192EEENS7_ILi128EEENS7_ILi64EEEEEELi64ENS_10bfloat16_tEfNS_4arch4Sm90ELb0ELb1ELb1ELb1ELb1ELb0ELb0ELb1ELb1ELb1ELb0ELb0EEENS1_21CollectiveEpilogueFwdINS6_IJSA_SC_SB_EEES9_SE_SG_Li384ELb1ELb1ELb0ELb0EEENS1_36VarlenDynamicPersistentTileSchedulerILi192ELi128ELi384ELi128ELb0ELb1ELb1ELb1ELb0ELb1EEEEEEEEEvNT_6ParamsE)
        /*062c*/ 	.word	0x00000038


	//----- nvinfo : EIATTR_MIN_STACK_SIZE
	.align		4
.L_303:
        /*0630*/ 	.byte	0x04, 0x12
        /*0632*/ 	.short	(.L_305 - .L_304)
	.align		4
.L_304:
        /*0634*/ 	.word	index@(_ZN7cutlass13device_kernelIN5flash11enable_sm90INS1_16FlashAttnFwdSm90INS1_25CollectiveMainloopFwdSm90ILi2EN4cute5tupleIJNS5_1CILi1EEES8_S8_EEENS6_IJNS7_ILi192EEENS7_ILi128EEENS7_ILi64EEEEEELi64ENS_10bfloat16_tEfNS_4arch4Sm90ELb0ELb1ELb1ELb1ELb1ELb1ELb0ELb1ELb1ELb1ELb0ELb0EEENS1_21CollectiveEpilogueFwdINS6_IJSA_SC_SB_EEES9_SE_SG_Li384ELb1ELb1ELb0ELb0EEENS1_36VarlenDynamicPersistentTileSchedulerILi192ELi128ELi384ELi128ELb0ELb1ELb1ELb1ELb0ELb1EEEEEEEEEvNT_6ParamsE)
        /*0638*/ 	.word	0x00000070


	//----- nvinfo : EIATTR_MIN_STACK_SIZE
	.align		4
.L_305:
        /*063c*/ 	.byte	0x04, 0x12
        /*063e*/ 	.short	(.L_307 - .L_306)
	.align		4
.L_306:
        /*0640*/ 	.word	index@(_ZN7cutlass13device_kernelIN5flash11enable_sm90INS1_16FlashAttnFwdSm90INS1_25CollectiveMainloopFwdSm90ILi2EN4cute5tupleIJNS5_1CILi1EEES8_S8_EEENS6_IJNS7_ILi192EEENS7_ILi128EEENS7_ILi64EEEEEELi64ENS_10bfloat16_tEfNS_4arch4Sm90ELb1ELb0ELb1ELb0ELb1ELb0ELb0ELb1ELb1ELb1ELb0ELb0EEENS1_21CollectiveEpilogueFwdINS6_IJSA_SC_SB_EEES9_SE_SG_Li384ELb0ELb1ELb0ELb0EEENS1_30DynamicPersistentTileSchedulerILi384ELi128ELb0ELb1ELb1EEEEEEEEEvNT_6ParamsE)
        /*0644*/ 	.word	0x00000018


	//----- nvinfo : EIATTR_MIN_STACK_SIZE
	.align		4
.L_307:
        /*0648*/ 	.byte	0x04, 0x12
        /*064a*/ 	.short	(.L_309 - .L_308)
	.align		4
.L_308:
        /*064c*/ 	.word	index@(_ZN7cutlass13device_kernelIN5flash11enable_sm90INS1_16FlashAttnFwdSm90INS1_25CollectiveMainloopFwdSm90ILi2EN4cute5tupleIJNS5_1CILi1EEES8_S8_EEENS6_IJNS7_ILi192EEENS7_ILi128EEENS7_ILi64EEEEEELi64ENS_10bfloat16_tEfNS_4arch4Sm90ELb1ELb0ELb1ELb1ELb1ELb0ELb0ELb1ELb1ELb1ELb0ELb0EEENS1_21CollectiveEpilogueFwdINS6_IJSA_SC_SB_EEES9_SE_SG_Li384ELb1ELb1ELb0ELb0EEENS1_36VarlenDynamicPersistentTileSchedulerILi192ELi128ELi384ELi128ELb0ELb1ELb1ELb1ELb1ELb1EEEEEEEEEvNT_6ParamsE)
        /*0650*/ 	.word	0x00000040


	//----- nvinfo : EIATTR_MIN_STACK_SIZE
	.align		4
.L_309:
        /*0654*/ 	.byte	0x04, 0x12
        /*0656*/ 	.short	(.L_311 - .L_310)
	.align		4
.L_310:
        /*0658*/ 	.word	index@(_ZN7cutlass13device_kernelIN5flash11enable_sm90INS1_16FlashAttnFwdSm90INS1_25CollectiveMainloopFwdSm90ILi2EN4cute5tupleIJNS5_1CILi1EEES8_S8_EEENS6_IJNS7_ILi192EEENS7_ILi128EEENS7_ILi64EEEEEELi64ENS_10bfloat16_tEfNS_4arch4Sm90ELb1ELb0ELb1ELb1ELb1ELb1ELb0ELb1ELb1ELb1ELb0ELb0EEENS1_21CollectiveEpilogueFwdINS6_IJSA_SC_SB_EEES9_SE_SG_Li384ELb1ELb1ELb0ELb0EEENS1_36VarlenDynamicPersistentTileSchedulerILi192ELi128ELi384ELi128ELb0ELb1ELb1ELb1ELb1ELb1EEEEEEEEEvNT_6ParamsE)
        /*065c*/ 	.word	0x00000070
.L_311:


//--------------------- .nv.compat                --------------------------
	.section	.nv.compat,"",@"SHT_CUDA_COMPAT_INFO"
	.align	4
        /*0000*/ 	.byte	0x02, 0x09, 0x01, 0x00, 0x02, 0x02, 0x04, 0x00, 0x02, 0x05, 0x05, 0x00, 0x03, 0x07, 0x01, 0x01
        /*0010*/ 	.byte	0x02, 0x03, 0x01, 0x00, 0x02, 0x06, 0x01, 0x00, 0x04, 0x0b, 0x08, 0x00, 0x00, 0x00, 0x00, 0x00
        /*0020*/ 	.byte	0x00, 0x00, 0x00, 0x00


//--------------------- .nv.info._ZN7cutlass13device_kernelIN5flash11enable_sm90INS1_16FlashAttnFwdSm90INS1_25CollectiveMainloopFwdSm90ILi2EN4cute5tupleIJNS5_1CILi1EEES8_S8_EEENS6_IJNS7_ILi128EEENS7_ILi80EEENS7_ILi256EEEEEELi256ENS_10bfloat16_tEfNS_4arch4Sm90ELb0ELb0ELb1ELb0ELb1ELb0ELb0ELb1ELb1ELb1ELb0ELb0EEENS1_21CollectiveEpilogueFwdINS6_IJSA_SC_SB_EEES9_SE_SG_Li256ELb0ELb1ELb0ELb0EEENS1_29StaticPersistentTileSchedulerILb0EEEEEEEEEvNT_6ParamsE --------------------------
	.section	.nv.info._ZN7cutlass13device_kernelIN5flash11enable_sm90INS1_16FlashAttnFwdSm90INS1_25CollectiveMainloopFwdSm90ILi2EN4cute5tupleIJNS5_1CILi1EEES8_S8_EEENS6_IJNS7_ILi128EEENS7_ILi80EEENS7_ILi256EEEEEELi256ENS_10bfloat16_tEfNS_4arch4Sm90ELb0ELb0ELb1ELb0ELb1ELb0ELb0ELb1ELb1ELb1ELb0ELb0EEENS1_21CollectiveEpilogueFwdINS6_IJSA_SC_SB_EEES9_SE_SG_Li256ELb0ELb1ELb0ELb0EEENS1_29StaticPersistentTileSchedulerILb0EEEEEEEEEvNT_6ParamsE,"",@"SHT_CUDA_INFO"
	.sectionflags	@""
	.align	4


	//----- nvinfo : EIATTR_CUDA_API_VERSION
	.align		4
        /*0000*/ 	.byte	0x04, 0x37
        /*0002*/ 	.short	(.L_313 - .L_312)
.L_312:
        /*0004*/ 	.word	0x00000082


	//----- nvinfo : EIATTR_KPARAM_INFO
	.align		4
.L_313:
        /*0008*/ 	.byte	0x04, 0x17
        /*000a*/ 	.short	(.L_315 - .L_314)
.L_314:
        /*000c*/ 	.word	0x00000000
        /*0010*/ 	.short	0x0000
        /*0012*/ 	.short	0x0070
        /*0014*/ 	.byte	0x00, 0xf0, 0x01, 0x28


	//----- nvinfo : EIATTR_SPARSE_MMA_MASK
	.align		4
.L_315:
        /*0018*/ 	.byte	0x03, 0x50
        /*001a*/ 	.short	0x0000


	//----- nvinfo : EIATTR_MAXREG_COUNT
	.align		4
        /*001c*/ 	.byte	0x03, 0x1b
        /*001e*/ 	.short	0x00a8


	//----- nvinfo : EIATTR_NUM_BARRIERS
	.align		4
        /*0020*/ 	.byte	0x02, 0x4c
        /*0022*/ 	.byte	0x09
	.zero		1


	//----- nvinfo : EIATTR_EXTERNS
	.align		4
        /*0024*/ 	.byte	0x04, 0x0f
        /*0026*/ 	.short	(.L_317 - .L_316)


	//   ....[0]....
	.align		4
.L_316:
        /*0028*/ 	.word	index@(__assertfail)


	//----- nvinfo : EIATTR_ANNOTATIONS
	.align		4
.L_317:
        /*002c*/ 	.byte	0x04, 0x55
        /*002e*/ 	.short	(.L_319 - .L_318)


	//   ....[0]....
.L_318:
        /*0030*/ 	.word	0x00000001
        /*0034*/ 	.byte	0xa0, 0x08, 0x00, 0x00, 0x01, 0x00, 0x00, 0x00, 0x50, 0x09, 0x00, 0x00, 0x01, 0x00, 0x00, 0x00
        /*0044*/ 	.byte	0x50, 0xcd, 0x00, 0x00, 0x01, 0x00, 0x00, 0x00, 0x30, 0xce, 0x00, 0x00, 0x01, 0x00, 0x00, 0x00
        /*0054*/ 	.byte	0x00, 0xd1, 0x00, 0x00, 0x01, 0x00, 0x00, 0x00, 0xb0, 0xd1, 0x00, 0x00, 0x01, 0x00, 0x00, 0x00
        /*0064*/ 	.byte	0x50, 0xd8, 0x00, 0x00, 0x01, 0x00, 0x00, 0x00, 0xf0, 0xe3, 0x00, 0x00, 0x01, 0x00, 0x00, 0x00
        /*0074*/ 	.byte	0x30, 0xec, 0x00, 0x00, 0x01, 0x00, 0x00, 0x00, 0x80, 0x03, 0x01, 0x00, 0x01, 0x00, 0x00, 0x00
        /*0084*/ 	.byte	0x30, 0x04, 0x01, 0x00, 0x01, 0x00, 0x00, 0x00, 0xb0, 0x05, 0x01, 0x00


	//----- nvinfo : EIATTR_MERCURY_ISA_VERSION
	.align		4
.L_319:
        /*0090*/ 	.byte	0x03, 0x5f
        /*0092*/ 	.short	0x0101


	//----- nvinfo : EIATTR_INT_WARP_WIDE_INSTR_OFFSETS
	.align		4
        /*0094*/ 	.byte	0x04, 0x31
        /*0096*/ 	.short	(.L_321 - .L_320)


	//   ....[0]....
.L_320:
        /*0098*/ 	.word	0x000000c0


	//   ....[1]....
        /*009c*/ 	.word	0x000000d0


	//   ....[2]....
        /*00a0*/ 	.word	0x00000170


	//----- nvinfo : EIATTR_COOP_GROUP_MASK_REGIDS
	.align		4
.L_321:
        /*00a4*/ 	.byte	0x04, 0x29
        /*00a6*/ 	.short	(.L_323 - .L_322)


	//   ....[0]....
.L_322:
        /*00a8*/ 	.word	0xffffffff


	//   ....[1]....
        /*00ac*/ 	.word	0xffffffff


	//   ....[2]....
        /*00b0*/ 	.word	0xffffffff


	//   ....[3]....
        /*00b4*/ 	.word	0xffffffff


	//   ....[4]....
        /*00b8*/ 	.word	0xffffffff


	//   ....[5]....
        /*00bc*/ 	.word	0xffffffff


	//   ....[6]....
        /*00c0*/ 	.word	0xffffffff


	//   ....[7]....
        /*00c4*/ 	.word	0xffffffff


	//   ....[8]....
        /*00c8*/ 	.word	0xffffffff


	//   ....[9]....
        /*00cc*/ 	.word	0xffffffff


	//   ....[10]....
        /*00d0*/ 	.word	0xffffffff


	//   ....[11]....
        /*00d4*/ 	.word	0xffffffff


	//   ....[12]....
        /*00d8*/ 	.word	0xffffffff


	//   ....[13]....
        /*00dc*/ 	.word	0xffffffff


	//   ....[14]....
        /*00e0*/ 	.word	0xffffffff


	//   ....[15]....
        /*00e4*/ 	.word	0xffffffff


	//   ....[16]....
        /*00e8*/ 	.word	0xffffffff


	//   ....[17]....
        /*00ec*/ 	.word	0xffffffff


	//   ....[18]....
        /*00f0*/ 	.word	0xffffffff


	//   ....[19]....
        /*00f4*/ 	.word	0xffffffff


	//   ....[20]....
        /*00f8*/ 	.word	0xffffffff


	//   ....[21]....
        /*00fc*/ 	.word	0xffffffff


	//   ....[22]....
        /*0100*/ 	.word	0xffffffff


	//   ....[23]....
        /*0104*/ 	.word	0xffffffff


	//   ....[24]....
        /*0108*/ 	.word	0xffffffff


	//   ....[25]....
        /*010c*/ 	.word	0xffffffff


	//   ....[26]....
        /*0110*/ 	.word	0xffffffff


	//   ....[27]....
        /*0114*/ 	.word	0xffffffff


	//   ....[28]....
        /*0118*/ 	.word	0xffffffff


	//   ....[29]....
        /*011c*/ 	.word	0xffffffff


	//   ....[30]....
        /*0120*/ 	.word	0xffffffff


	//   ....[31]....
        /*0124*/ 	.word	0xffffffff


	//   ....[32]....
        /*0128*/ 	.word	0xffffffff


	//   ....[33]....
        /*012c*/ 	.word	0xffffffff


	//   ....[34]....
        /*0130*/ 	.word	0xffffffff


	//   ....[35]....
        /*0134*/ 	.word	0xffffffff


	//   ....[36]....
        /*0138*/ 	.word	0xffffffff


	//   ....[37]....
        /*013c*/ 	.word	0xffffffff


	//   ....[38]....
        /*0140*/ 	.word	0xffffffff


	//   ....[39]....
        /*0144*/ 	.word	0xffffffff


	//   ....[40]....
        /*0148*/ 	.word	0xffffffff


	//   ....[41]....
        /*014c*/ 	.word	0xffffffff


	//   ....[42]....
        /*0150*/ 	.word	0xffffffff


	//   ....[43]....
        /*0154*/ 	.word	0xffffffff


	//   ....[44]....
        /*0158*/ 	.word	0xffffffff


	//   ....[45]....
        /*015c*/ 	.word	0xffffffff


	//   ....[46]....
        /*0160*/ 	.word	0xffffffff


	//   ....[47]....
        /*0164*/ 	.word	0xffffffff


	//   ....[48]....
        /*0168*/ 	.word	0xffffffff


	//   ....[49]....
        /*016c*/ 	.word	0xffffffff


	//   ....[50]....
        /*0170*/ 	.word	0xffffffff


	//   ....[51]....
        /*0174*/ 	.word	0xffffffff


	//   ....[52]....
        /*0178*/ 	.word	0xffffffff


	//   ....[53]....
        /*017c*/ 	.word	0xffffffff


	//   ....[54]....
        /*0180*/ 	.word	0xffffffff


	//   ....[55]....
        /*0184*/ 	.word	0xffffffff


	//   ....[56]....
        /*0188*/ 	.word	0xffffffff


	//   ....[57]....
        /*018c*/ 	.word	0xffffffff


	//   ....[58]....
        /*0190*/ 	.word	0xffffffff


	//   ....[59]....
        /*0194*/ 	.word	0xffffffff


	//   ....[60]....
        /*0198*/ 	.word	0xffffffff


	//   ....[61]....
        /*019c*/ 	.word	0xffffffff


	//   ....[62]....
        /*01a0*/ 	.word	0xffffffff


	//   ....[63]....
        /*01a4*/ 	.word	0xffffffff


	//   ....[64]....
        /*01a8*/ 	.word	0xffffffff


	//   ....[65]....
        /*01ac*/ 	.word	0xffffffff


	//   ....[66]....
        /*01b0*/ 	.word	0xffffffff


	//   ....[67]....
        /*01b4*/ 	.word	0xffffffff


	//   ....[68]....
        /*01b8*/ 	.word	0xffffffff


	//   ....[69]....
        /*01bc*/ 	.word	0xffffffff


	//   ....[70]....
        /*01c0*/ 	.word	0xffffffff


	//   ....[71]....
        /*01c4*/ 	.word	0xffffffff


	//   ....[72]....
        /*01c8*/ 	.word	0xffffffff


	//   ....[73]....
        /*01cc*/ 	.word	0xffffffff


	//   ....[74]....
        /*01d0*/ 	.word	0xffffffff


	//   ....[75]....
        /*01d4*/ 	.word	0xffffffff


	//   ....[76]....
        /*01d8*/ 	.word	0xffffffff


	//   ....[77]....
        /*01dc*/ 	.word	0xffffffff


	//   ....[78]....
        /*01e0*/ 	.word	0xffffffff


	//   ....[79]....
        /*01e4*/ 	.word	0xffffffff


	//   ....[80]....
        /*01e8*/ 	.word	0xffffffff


	//   ....[81]....
        /*01ec*/ 	.word	0xffffffff


	//   ....[82]....
        /*01f0*/ 	.word	0xffffffff


	//   ....[83]....
        /*01f4*/ 	.word	0xffffffff


	//   ....[84]....
        /*01f8*/ 	.word	0xffffffff


	//   ....[85]....
        /*01fc*/ 	.word	0xffffffff


	//   ....[86]....
        /*0200*/ 	.word	0xffffffff


	//   ....[87]....
        /*0204*/ 	.word	0xffffffff


	//   ....[88]....
        /*0208*/ 	.word	0x0500000f


	//   ....[89]....
        /*020c*/ 	.word	0x0500000f


	//   ....[90]....
        /*0210*/ 	.word	0x0500000f


	//   ....[91]....
        /*0214*/ 	.word	0x0500000f


	//   ....[92]....
        /*0218*/ 	.word	0x0500000f


	//   ....[93]....
        /*021c*/ 	.word	0x0500000f


	//   ....[94]....
        /*0220*/ 	.word	0x0500000f


	//   ....[95]....
        /*0224*/ 	.word	0x0500000f


	//   ....[96]....
        /*0228*/ 	.word	0x0500000f


	//   ....[97]....
        /*022c*/ 	.word	0x0500000f


	//   ....[98]....
        /*0230*/ 	.word	0x0500000f


	//   ....[99]....
        /*0234*/ 	.word	0x0500000f


	//   ....[100]....
        /*0238*/ 	.word	0x0500000f


	//   ....[101]....
        /*023c*/ 	.word	0x0500000f


	//   ....[102]....
        /*0240*/ 	.word	0x0500000f


	//   ....[103]....
        /*0244*/ 	.word	0x0500000f


	//   ....[104]....
        /*0248*/ 	.word	0x0500000f


	//   ....[105]....
        /*024c*/ 	.word	0x0500000f


	//   ....[106]....
        /*0250*/ 	.word	0x0500000f


	//   ....[107]....
        /*0254*/ 	.word	0x0500000f


	//   ....[108]....
        /*0258*/ 	.word	0x0500000f


	//   ....[109]....
        /*025c*/ 	.word	0x0500000f


	//   ....[110]....
        /*0260*/ 	.word	0x0500000f


	//   ....[111]....
        /*0264*/ 	.word	0x0500000f


	//   ....[112]....
        /*0268*/ 	.word	0x0500000f


	//   ....[113]....
        /*026c*/ 	.word	0x0500000f


	//   ....[114]....
        /*0270*/ 	.word	0x0500000f


	//   ....[115]....
        /*0274*/ 	.word	0x0500000f


	//   ....[116]....
        /*0278*/ 	.word	0x0500000f


	//   ....[117]....
        /*027c*/ 	.word	0x0500000f


	//   ....[118]....
        /*0280*/ 	.word	0x0500000f


	//   ....[119]....
        /*0284*/ 	.word	0x0500000f


	//   ....[120]....
        /*0288*/ 	.word	0x0500000f


	//   ....[121]....
        /*028c*/ 	.word	0x0500000f


	//   ....[122]....
        /*0290*/ 	.word	0x0500000f


	//   ....[123]....
        /*0294*/ 	.word	0x0500000f


	//   ....[124]....
        /*0298*/ 	.word	0x0500000f


	//   ....[125]....
        /*029c*/ 	.word	0x0500000f


	//   ....[126]....
        /*02a0*/ 	.word	0x0500000f


	//   ....[127]....
        /*02a4*/ 	.word	0x0500000f


	//   ....[128]....
        /*02a8*/ 	.word	0x0500000f


	//   ....[129]....
        /*02ac*/ 	.word	0x0500000f


	//   ....[130]....
        /*02b0*/ 	.word	0x0500000f


	//   ....[131]....
        /*02b4*/ 	.word	0x0500000f


	//   ....[132]....
        /*02b8*/ 	.word	0x0500000f


	//   ....[133]....
        /*02bc*/ 	.word	0x0500000f


	//   ....[134]....
        /*02c0*/ 	.word	0x0500000f


	//   ....[135]....
        /*02c4*/ 	.word	0x0500000f


	//   ....[136]....
        /*02c8*/ 	.word	0x0500000f


	//   ....[137]....
        /*02cc*/ 	.word	0x0500000f


	//   ....[138]....
        /*02d0*/ 	.word	0x0500000f


	//   ....[139]....
        /*02d4*/ 	.word	0x0500000f


	//   ....[140]....
        /*02d8*/ 	.word	0x0500000f


	//   ....[141]....
        /*02dc*/ 	.word	0x0500000f


	//   ....[142]....
        /*02e0*/ 	.word	0x0500000f


	//   ....[143]....
        /*02e4*/ 	.word	0x0500000f


	//   ....[144]....
        /*02e8*/ 	.word	0x0500000f


	//   ....[145]....
        /*02ec*/ 	.word	0x0500000f


	//----- nvinfo : EIATTR_COOP_GROUP_INSTR_OFFSETS
	.align		4
.L_323:
        /*02f0*/ 	.byte	0x04, 0x28
        /*02f2*/ 	.short	(.L_325 - .L_324)


	//   ....[0]....
.L_324:
        /*02f4*/ 	.word	0x00000070


	//   ....[1]....
        /*02f8*/ 	.word	0x000000b0


	//   ....[2]....
        /*02fc*/ 	.word	0x000002d0


	//   ....[3]....
        /*0300*/ 	.word	0x00000430


	//   ....[4]....
        /*0304*/ 	.word	0x00000550


	//   ....[5]....
        /*0308*/ 	.word	0x000006b0


	//   ....[6]....
        /*030c*/ 	.word	0x00000d40


	//   ....[7]....
        /*0310*/ 	.word	0x00004620


	//   ....[8]....
        /*0314*/ 	.word	0x000046a0


	//   ....[9]....
        /*0318*/ 	.word	0x00004a30


	//   ....[10]....
        /*031c*/ 	.word	0x00004ab0


	//   ....[11]....
        /*0320*/ 	.word	0x00008df0


	//   ....[12]....
        /*0324*/ 	.word	0x00008e10


	//   ....[13]....
        /*0328*/ 	.word	0x00008e30


	//   ....[14]....
        /*032c*/ 	.word	0x00008e50


	//   ....[15]....
        /*0330*/ 	.word	0x0000a210


	//   ....[16]....
        /*0334*/ 	.word	0x0000a250


	//   ....[17]....
        /*0338*/ 	.word	0x0000a2f0


	//   ....[18]....
        /*033c*/ 	.word	0x0000a310


	//   ....[19]....
        /*0340*/ 	.word	0x0000c050


	//   ....[20]....
        /*0344*/ 	.word	0x0000c080


	//   ....[21]....
        /*0348*/ 	.word	0x0000c1b0


	//   ....[22]....
        /*034c*/ 	.word	0x0000c1f0


	//   ....[23]....
        /*0350*/ 	.word	0x0000c680


	//   ....[24]....
        /*0354*/ 	.word	0x0000c6c0


	//   ....[25]....
        /*0358*/ 	.word	0x0000c830


	//   ....[26]....
        /*035c*/ 	.word	0x0000c850


	//   ....[27]....
        /*0360*/ 	.word	0x0000c980


	//   ....[28]....
        /*0364*/ 	.word	0x0000c9a0


	//   ....[29]....
        /*0368*/ 	.word	0x0000cae0


	//   ....[30]....
        /*036c*/ 	.word	0x0000cb10


	//   ....[31]....
        /*0370*/ 	.word	0x0000dd50


	//   ....[32]....
        /*0374*/ 	.word	0x0000dd80


	//   ....[33]....
        /*0378*/ 	.word	0x0000ddb0


	//   ....[34]....
        /*037c*/ 	.word	0x0000de10


	//   ....[35]....
        /*0380*/ 	.word	0x0000de70


	//   ....[36]....
        /*0384*/ 	.word	0x0000dec0


	//   ....[37]....
        /*0388*/ 	.word	0x0000df70


	//   ....[38]....
        /*038c*/ 	.word	0x0000df90


	//   ....[39]....
        /*0390*/ 	.word	0x0000e030


	//   ....[40]....
        /*0394*/ 	.word	0x0000e050


	//   ....[41]....
        /*0398*/ 	.word	0x0000e6e0


	//   ....[42]....
        /*039c*/ 	.word	0x0000e700


	//   ....[43]....
        /*03a0*/ 	.word	0x0000e730


	//   ....[44]....
        /*03a4*/ 	.word	0x0000e770


	//   ....[45]....
        /*03a8*/ 	.word	0x0000e800


	//   ....[46]....
        /*03ac*/ 	.word	0x0000e820


	//   ....[47]....
        /*03b0*/ 	.word	0x0000e8c0


	//   ....[48]....
        /*03b4*/ 	.word	0x0000e8e0


	//   ....[49]....
        /*03b8*/ 	.word	0x0000e980


	//   ....[50]....
        /*03bc*/ 	.word	0x0000e9b0


	//   ....[51]....
        /*03c0*/ 	.word	0x0000ea40


	//   ....[52]....
        /*03c4*/ 	.word	0x0000ea60


	//   ....[53]....
        /*03c8*/ 	.word	0x0000eb00


	//   ....[54]....
        /*03cc*/ 	.word	0x0000eb20


	//   ....[55]....
        /*03d0*/ 	.word	0x0000ebc0


	//   ....[56]....
        /*03d4*/ 	.word	0x0000ebe0


	//   ....[57]....
        /*03d8*/ 	.word	0x0000f260


	//   ....[58]....
        /*03dc*/ 	.word	0x0000f290


	//   ....[59]....
        /*03e0*/ 	.word	0x0000f2a0


	//   ....[60]....
        /*03e4*/ 	.word	0x0000f2c0


	//   ....[61]....
        /*03e8*/ 	.word	0x0000f330


	//   ....[62]....
        /*03ec*/ 	.word	0x0000f350


	//   ....[63]....
        /*03f0*/ 	.word	0x0000f3b0


	//   ....[64]....
        /*03f4*/ 	.word	0x0000f3d0


	//   ....[65]....
        /*03f8*/ 	.word	0x0000f430


	//   ....[66]....
        /*03fc*/ 	.word	0x0000f450


	//   ....[67]....
        /*0400*/ 	.word	0x0000f720


	//   ....[68]....
        /*0404*/ 	.word	0x0000f740


	//   ....[69]....
        /*0408*/ 	.word	0x0000f760


	//   ....[70]....
        /*040c*/ 	.word	0x0000f800


	//   ....[71]....
        /*0410*/ 	.word	0x0000f820


	//   ....[72]....
        /*0414*/ 	.word	0x0000f8c0


	//   ....[73]....
        /*0418*/ 	.word	0x0000f8e0


	//   ....[74]....
        /*041c*/ 	.word	0x0000f980


	//   ....[75]....
        /*0420*/ 	.word	0x0000f9a0


	//   ....[76]....
        /*0424*/ 	.word	0x0000f9b0


	//   ....[77]....
        /*0428*/ 	.word	0x0000feb0


	//   ....[78]....
        /*042c*/ 	.word	0x0000fed0


	//   ....[79]....
        /*0430*/ 	.word	0x0000fef0


	//   ....[80]....
        /*0434*/ 	.word	0x0000ff30


	//   ....[81]....
        /*0438*/ 	.word	0x0000ffc0


	//   ....[82]....
        /*043c*/ 	.word	0x0000fff0


	//   ....[83]....
        /*0440*/ 	.word	0x00010080


	//   ....[84]....
        /*0444*/ 	.word	0x000100b0


	//   ....[85]....
        /*0448*/ 	.word	0x000100c0


	//   ....[86]....
        /*044c*/ 	.word	0x00010150


	//   ....[87]....
        /*0450*/ 	.word	0x00010530


	//   ....[88]....
        /*0454*/ 	.word	0x00010a30


	//   ....[89]....
        /*0458*/ 	.word	0x00010b20


	//   ....[90]....
        /*045c*/ 	.word	0x00010bd0


	//   ....[91]....
        /*0460*/ 	.word	0x00010c90


	//   ....[92]....
        /*0464*/ 	.word	0x00010d60


	//   ....[93]....
        /*0468*/ 	.word	0x00010df0


	//   ....[94]....
        /*046c*/ 	.word	0x00010ed0


	//   ....[95]....
        /*0470*/ 	.word	0x00010f60


	//   ....[96]....
        /*0474*/ 	.word	0x00011040


	//   ....[97]....
        /*0478*/ 	.word	0x000110c0


	//   ....[98]....
        /*047c*/ 	.word	0x000111a0


	//   ....[99]....
        /*0480*/ 	.word	0x00011230


	//   ....[100]....
        /*0484*/ 	.word	0x000112a0


	//   ....[101]....
        /*0488*/ 	.word	0x00011320


	//   ....[102]....
        /*048c*/ 	.word	0x000113f0


	//   ....[103]....
        /*0490*/ 	.word	0x00011460


	//   ....[104]....
        /*0494*/ 	.word	0x00011560


	//   ....[105]....
        /*0498*/ 	.word	0x000115f0


	//   ....[106]....
        /*049c*/ 	.word	0x000116d0


	//   ....[107]....
        /*04a0*/ 	.word	0x00011750


	//   ....[108]....
        /*04a4*/ 	.word	0x00011840


	//   ....[109]....
        /*04a8*/ 	.word	0x000118b0


	//   ....[110]....
        /*04ac*/ 	.word	0x000119b0


	//   ....[111]....
        /*04b0*/ 	.word	0x00011a40


	//   ....[112]....
        /*04b4*/ 	.word	0x00011b20


	//   ....[113]....
        /*04b8*/ 	.word	0x00011ba0


	//   ....[114]....
        /*04bc*/ 	.word	0x00011c70


	//   ....[115]....
        /*04c0*/ 	.word	0x00011db0


	//   ....[116]....
        /*04c4*/ 	.word	0x00011e60


	//   ....[117]....
        /*04c8*/ 	.word	0x00011ec0


	//   ....[118]....
        /*04cc*/ 	.word	0x00011f90


	//   ....[119]....
        /*04d0*/ 	.word	0x00011ff0


	//   ....[120]....
        /*04d4*/ 	.word	0x000120c0


	//   ....[121]....
        /*04d8*/ 	.word	0x00012120


	//   ....[122]....
        /*04dc*/ 	.word	0x000121f0


	//   ....[123]....
        /*04e0*/ 	.word	0x00012250


	//   ....[124]....
        /*04e4*/ 	.word	0x00012320


	//   ....[125]....
        /*04e8*/ 	.word	0x00012400


	//   ....[126]....
        /*04ec*/ 	.word	0x000124a0


	//   ....[127]....
        /*04f0*/ 	.word	0x00012500


	//   ....[128]....
        /*04f4*/ 	.word	0x00012610


	//   ....[129]....
        /*04f8*/ 	.word	0x00012670


	//   ....[130]....
        /*04fc*/ 	.word	0x00012780


	//   ....[131]....
        /*0500*/ 	.word	0x000127e0


	//   ....[132]....
        /*0504*/ 	.word	0x000128f0


	//   ....[133]....
        /*0508*/ 	.word	0x00012950


	//   ....[134]....
        /*050c*/ 	.word	0x00012a10


	//   ....[135]....
        /*0510*/ 	.word	0x00012b70


	//   ....[136]....
        /*0514*/ 	.word	0x00012c10


	//   ....[137]....
        /*0518*/ 	.word	0x00012c70


	//   ....[138]....
        /*051c*/ 	.word	0x00012d40


	//   ....[139]....
        /*0520*/ 	.word	0x00012e20


	//   ....[140]....
        /*0524*/ 	.word	0x00012ee0


	//   ....[141]....
        /*0528*/ 	.word	0x00012fc0


	//   ....[142]....
        /*052c*/ 	.word	0x00013080


	//   ....[143]....
        /*0530*/ 	.word	0x00013160


	//   ....[144]....
        /*0534*/ 	.word	0x00013220


	//   ....[145]....
        /*0538*/ 	.word	0x000133b0


	//----- nvinfo : EIATTR_REG_RECONFIG
	.align		4
.L_325:
        /*053c*/ 	.byte	0x01, 0x54
	.zero		2


	//----- nvinfo : EIATTR_SYSCALL_OFFSETS
	.align		4
        /*0540*/ 	.byte	0x04, 0x46
        /*0542*/ 	.short	(.L_327 - .L_326)


	//   ....[0]....
.L_326:
        /*0544*/ 	.word	0x000010f0


	//   ....[1]....
        /*0548*/ 	.word	0x0000d540


	//   ....[2]....
        /*054c*/ 	.word	0x0000d680


	//   ....[3]....
        /*0550*/ 	.word	0x0000d770


	//   ....[4]....
        /*0554*/ 	.word	0x0000e3e0


	//----- nvinfo : EIATTR_MBARRIER_INSTR_OFFSETS
	.align		4
.L_327:
        /*0558*/ 	.byte	0x04, 0x39
        /*055a*/ 	.short	(.L_329 - .L_328)


	//   ....[0]....
.L_328:
        /*055c*/ 	.word	0x00000180
        /*0560*/ 	.word	0x000000ff
        /*0564*/ 	.word	0x00038800
        /*0568*/ 	.short	0x0100
        /*056a*/ 	.byte	0x08
	.zero		1


	//   ....[1]....
        /*056c*/ 	.word	0x00000190
        /*0570*/ 	.word	0x000000ff
        /*0574*/ 	.word	0x00038820
        /*0578*/ 	.short	0x0100
        /*057a*/ 	.byte	0x08
	.zero		1


	//   ....[2]....
        /*057c*/ 	.word	0x00000280
        /*0580*/ 	.word	0x000000ff
        /*0584*/ 	.word	0x00038830
        /*0588*/ 	.short	0x0100
        /*058a*/ 	.byte	0x08
	.zero		1


	//   ....[3]....
        /*058c*/ 	.word	0x00000290
        /*0590*/ 	.word	0x000000ff
        /*0594*/ 	.word	0x00038840
        /*0598*/ 	.short	0x0100
        /*059a*/ 	.byte	0x08
	.zero		1


	//   ....[4]....
        /*059c*/ 	.word	0x000002a0
        /*05a0*/ 	.word	0x000000ff
        /*05a4*/ 	.word	0x00038838
        /*05a8*/ 	.short	0x0100
        /*05aa*/ 	.byte	0x08
	.zero		1


	//   ....[5]....
        /*05ac*/ 	.word	0x000002b0
        /*05b0*/ 	.word	0x000000ff
        /*05b4*/ 	.word	0x00038848
        /*05b8*/ 	.short	0x0100
        /*05ba*/ 	.byte	0x08
	.zero		1


	//   ....[6]....
        /*05bc*/ 	.word	0x000003e0
        /*05c0*/ 	.word	0x000000ff
        /*05c4*/ 	.word	0x00038850
        /*05c8*/ 	.short	0x0100
        /*05ca*/ 	.byte	0x08
	.zero		1


	//   ....[7]....
        /*05cc*/ 	.word	0x000003f0
        /*05d0*/ 	.word	0x000000ff
        /*05d4*/ 	.word	0x00038860
        /*05d8*/ 	.short	0x0100
        /*05da*/ 	.byte	0x08
	.zero		1


	//   ....[8]....
        /*05dc*/ 	.word	0x00000400
        /*05e0*/ 	.word	0x000000ff
        /*05e4*/ 	.word	0x00038858
        /*05e8*/ 	.short	0x0100
        /*05ea*/ 	.byte	0x08
	.zero		1


	//   ....[9]....
        /*05ec*/ 	.word	0x00000410
        /*05f0*/ 	.word	0x000000ff
        /*05f4*/ 	.word	0x00038868
        /*05f8*/ 	.short	0x0100
        /*05fa*/ 	.byte	0x08
	.zero		1


	//   ....[10]....
        /*05fc*/ 	.word	0x00000500
        /*0600*/ 	.word	0x000000ff
        /*0604*/ 	.word	0x00038870
        /*0608*/ 	.short	0x0100
        /*060a*/ 	.byte	0x06
	.zero		1


	//   ....[11]....
        /*060c*/ 	.word	0x00000510
        /*0610*/ 	.word	0x000000ff
        /*0614*/ 	.word	0x00038880
        /*0618*/ 	.short	0x0100
        /*061a*/ 	.byte	0x06
	.zero		1


	//   ....[12]....
        /*061c*/ 	.word	0x00000520
        /*0620*/ 	.word	0x000000ff
        /*0624*/ 	.word	0x00038878
        /*0628*/ 	.short	0x0100
        /*062a*/ 	.byte	0x06
	.zero		1


	//   ....[13]....
        /*062c*/ 	.word	0x00000530
        /*0630*/ 	.word	0x000000ff
        /*0634*/ 	.word	0x00038888
        /*0638*/ 	.short	0x0100
        /*063a*/ 	.byte	0x06
	.zero		1


	//   ....[14]....
        /*063c*/ 	.word	0x00000660
        /*0640*/ 	.word	0x000000ff
        /*0644*/ 	.word	0x00038890
        /*0648*/ 	.short	0x0100
        /*064a*/ 	.byte	0x08
	.zero		1


	//   ....[15]....
        /*064c*/ 	.word	0x00000670
        /*0650*/ 	.word	0x000000ff
        /*0654*/ 	.word	0x000388a0
        /*0658*/ 	.short	0x0100
        /*065a*/ 	.byte	0x08
	.zero		1


	//   ....[16]....
        /*065c*/ 	.word	0x00000680
        /*0660*/ 	.word	0x000000ff
        /*0664*/ 	.word	0x00038898
        /*0668*/ 	.short	0x0100
        /*066a*/ 	.byte	0x08
	.zero		1


	//   ....[17]....
        /*066c*/ 	.word	0x00000690
        /*0670*/ 	.word	0x000000ff
        /*0674*/ 	.word	0x000388a8
        /*0678*/ 	.short	0x0100
        /*067a*/ 	.byte	0x08
	.zero		1


	//   ....[18]....
        /*067c*/ 	.word	0x000007d0
        /*0680*/ 	.word	0x000000ff
        /*0684*/ 	.word	0x000388b0
        /*0688*/ 	.short	0x0100
        /*068a*/ 	.byte	0x08
	.zero		1


	//   ....[19]....
        /*068c*/ 	.word	0x000007e0
        /*0690*/ 	.word	0x000000ff
        /*0694*/ 	.word	0x000388c0
        /*0698*/ 	.short	0x0100
        /*069a*/ 	.byte	0x08
	.zero		1


	//   ....[20]....
        /*069c*/ 	.word	0x000007f0
        /*06a0*/ 	.word	0x000000ff
        /*06a4*/ 	.word	0x000388b8
        /*06a8*/ 	.short	0x0100
        /*06aa*/ 	.byte	0x08
	.zero		1


	//   ....[21]....
        /*06ac*/ 	.word	0x00000800
        /*06b0*/ 	.word	0x000000ff
        /*06b4*/ 	.word	0x000388c8
        /*06b8*/ 	.short	0x0100
        /*06ba*/ 	.byte	0x08
	.zero		1


	//   ....[22]....
        /*06bc*/ 	.word	0x00001170
        /*06c0*/ 	.word	0x000000ff
        /*06c4*/ 	.word	0x00038800
        /*06c8*/ 	.short	0x010a
        /*06ca*/ 	.byte	0x28
	.zero		1


	//   ....[23]....
        /*06cc*/ 	.word	0x00001200
        /*06d0*/ 	.word	0x00000000
        /*06d4*/ 	.word	0x00038830
        /*06d8*/ 	.short	0x010a
        /*06da*/ 	.byte	0x3f
	.zero		1


	//   ....[24]....
        /*06dc*/ 	.word	0x00001250
        /*06e0*/ 	.word	0x00000000
        /*06e4*/ 	.word	0x00038830
        /*06e8*/ 	.short	0x010a
        /*06ea*/ 	.byte	0x3f
	.zero		1


	//   ....[25]....
        /*06ec*/ 	.word	0x00003d40
        /*06f0*/ 	.word	0x000000ff
        /*06f4*/ 	.word	0x00000000
        /*06f8*/ 	.short	0x0101
        /*06fa*/ 	.byte	0x04
	.zero		1


	//   ....[26]....
        /*06fc*/ 	.word	0x000059e0
        /*0700*/ 	.word	0x000000ff
        /*0704*/ 	.word	0x00038830
        /*0708*/ 	.short	0x010a
        /*070a*/ 	.byte	0x3d
	.zero		1


	//   ....[27]....
        /*070c*/ 	.word	0x00005a20
        /*0710*/ 	.word	0x000000ff
        /*0714*/ 	.word	0x00038830
        /*0718*/ 	.short	0x010a
        /*071a*/ 	.byte	0x3d
	.zero		1


	//   ....[28]....
        /*071c*/ 	.word	0x00008380
        /*0720*/ 	.word	0x000000ff
        /*0724*/ 	.word	0x00038850
        /*0728*/ 	.short	0x010a
        /*072a*/ 	.byte	0x04
	.zero		1


	//   ....[29]....
        /*072c*/ 	.word	0x000083c0
        /*0730*/ 	.word	0x000000ff
        /*0734*/ 	.word	0x00038850
        /*0738*/ 	.short	0x010a
        /*073a*/ 	.byte	0x04
	.zero		1


	//   ....[30]....
        /*073c*/ 	.word	0x000089e0
        /*0740*/ 	.word	0x000000ff
        /*0744*/ 	.word	0x00000000
        /*0748*/ 	.short	0x0101
        /*074a*/ 	.byte	0x3d
	.zero		1


	//   ....[31]....
        /*074c*/ 	.word	0x000097e0
        /*0750*/ 	.word	0x000000ff
        /*0754*/ 	.word	0x00000000
        /*0758*/ 	.short	0x0101
        /*075a*/ 	.byte	0x04
	.zero		1


	//   ....[32]....
        /*075c*/ 	.word	0x0000a160
        /*0760*/ 	.word	0x000000ff
        /*0764*/ 	.word	0x00038850
        /*0768*/ 	.short	0x010a
        /*076a*/ 	.byte	0x0c
	.zero		1


	//   ....[33]....
        /*076c*/ 	.word	0x0000a1a0
        /*0770*/ 	.word	0x000000ff
        /*0774*/ 	.word	0x00038850
        /*0778*/ 	.short	0x010a
        /*077a*/ 	.byte	0x0c
	.zero		1


	//   ....[34]....
        /*077c*/ 	.word	0x0000b0d0
        /*0780*/ 	.word	0x000000ff
        /*0784*/ 	.word	0x00000000
        /*0788*/ 	.short	0x0101
        /*078a*/ 	.byte	0x05
	.zero		1


	//   ....[35]....
        /*078c*/ 	.word	0x0000c6a0
        /*0790*/ 	.word	0x000000ff
        /*0794*/ 	.word	0x00000000
        /*0798*/ 	.short	0x0101
        /*079a*/ 	.byte	0x04
	.zero		1


	//   ....[36]....
        /*079c*/ 	.word	0x0000dbd0
        /*07a0*/ 	.word	0x00000000
        /*07a4*/ 	.word	0x00038840
        /*07a8*/ 	.short	0x010a
        /*07aa*/ 	.byte	0x3f
	.zero		1


	//   ....[37]....
        /*07ac*/ 	.word	0x0000e1c0
        /*07b0*/ 	.word	0x00000000
        /*07b4*/ 	.word	0x00038830
        /*07b8*/ 	.short	0x0107
        /*07ba*/ 	.byte	0x3f
	.zero		1


	//   ....[38]....
        /*07bc*/ 	.word	0x0000e280
        /*07c0*/ 	.word	0x00000000
        /*07c4*/ 	.word	0x00038830
        /*07c8*/ 	.short	0x0101
        /*07ca*/ 	.byte	0x3f
	.zero		1


	//   ....[39]....
        /*07cc*/ 	.word	0x0000ecf0
        /*07d0*/ 	.word	0x000000ff
        /*07d4*/ 	.word	0x00038800
        /*07d8*/ 	.short	0x0107
        /*07da*/ 	.byte	0x27
	.zero		1


	//   ....[40]....
        /*07dc*/ 	.word	0x0000ed50
        /*07e0*/ 	.word	0x000000ff
        /*07e4*/ 	.word	0x00038800
        /*07e8*/ 	.short	0x0101
        /*07ea*/ 	.byte	0x27
	.zero		1


	//   ....[41]....
        /*07ec*/ 	.word	0x0000ed70
        /*07f0*/ 	.word	0x000000ff
        /*07f4*/ 	.word	0x00038820
        /*07f8*/ 	.short	0x010a
        /*07fa*/ 	.byte	0x27
	.zero		1


	//   ....[42]....
        /*07fc*/ 	.word	0x0000f080
        /*0800*/ 	.word	0x00000007
        /*0804*/ 	.word	0x00038840
        /*0808*/ 	.short	0x010a
        /*080a*/ 	.byte	0x3f
	.zero		1


	//   ....[43]....
        /*080c*/ 	.word	0x0000f540
        /*0810*/ 	.word	0x00000007
        /*0814*/ 	.word	0x00038830
        /*0818*/ 	.short	0x0107
        /*081a*/ 	.byte	0x3f
	.zero		1


	//   ....[44]....
        /*081c*/ 	.word	0x0000f5f0
        /*0820*/ 	.word	0x00000007
        /*0824*/ 	.word	0x00038830
        /*0828*/ 	.short	0x0101
        /*082a*/ 	.byte	0x3f
	.zero		1


	//   ....[45]....
        /*082c*/ 	.word	0x0000f670
        /*0830*/ 	.word	0x00000007
        /*0834*/ 	.word	0x00038860
        /*0838*/ 	.short	0x010a
        /*083a*/ 	.byte	0x3f
	.zero		1


	//   ....[46]....
        /*083c*/ 	.word	0x0000fbf0
        /*0840*/ 	.word	0x00000007
        /*0844*/ 	.word	0x00038850
        /*0848*/ 	.short	0x0107
        /*084a*/ 	.byte	0x3f
	.zero		1


	//   ....[47]....
        /*084c*/ 	.word	0x0000fd10
        /*0850*/ 	.word	0x00000007
        /*0854*/ 	.word	0x00038850
        /*0858*/ 	.short	0x0101
        /*085a*/ 	.byte	0x3f
	.zero		1


	//   ....[48]....
        /*085c*/ 	.word	0x0000fdf0
        /*0860*/ 	.word	0x00000004
        /*0864*/ 	.word	0x00038860
        /*0868*/ 	.short	0x010a
        /*086a*/ 	.byte	0x3f
	.zero		1


	//   ....[49]....
        /*086c*/ 	.word	0x000102d0
        /*0870*/ 	.word	0x00000004
        /*0874*/ 	.word	0x00038850
        /*0878*/ 	.short	0x0107
        /*087a*/ 	.byte	0x3f
	.zero		1


	//   ....[50]....
        /*087c*/ 	.word	0x000103c0
        /*0880*/ 	.word	0x00000004
        /*0884*/ 	.word	0x00038850
        /*0888*/ 	.short	0x0101
        /*088a*/ 	.byte	0x3f
	.zero		1


	//   ....[51]....
        /*088c*/ 	.word	0x000104b0
        /*0890*/ 	.word	0x00000005
        /*0894*/ 	.word	0x00038820
        /*0898*/ 	.short	0x010a
        /*089a*/ 	.byte	0x3f
	.zero		1


	//   ....[52]....
        /*089c*/ 	.word	0x00010650
        /*08a0*/ 	.word	0x00000003
        /*08a4*/ 	.word	0x00038840
        /*08a8*/ 	.short	0x010a
        /*08aa*/ 	.byte	0x3f
	.zero		1


	//   ....[53]....
        /*08ac*/ 	.word	0x000106f0
        /*08b0*/ 	.word	0x00000005
        /*08b4*/ 	.word	0x00038840
        /*08b8*/ 	.short	0x010a
        /*08ba*/ 	.byte	0x3f
	.zero		1


	//   ....[54]....
        /*08bc*/ 	.word	0x00010730
        /*08c0*/ 	.word	0x00000003
        /*08c4*/ 	.word	0x00038860
        /*08c8*/ 	.short	0x010a
        /*08ca*/ 	.byte	0x3f
	.zero		1


	//   ....[55]....
        /*08cc*/ 	.word	0x00010770
        /*08d0*/ 	.word	0x00000005
        /*08d4*/ 	.word	0x00038860
        /*08d8*/ 	.short	0x010a
        /*08da*/ 	.byte	0x3f
	.zero		1


	//   ....[56]....
        /*08dc*/ 	.word	0x000107e0
        /*08e0*/ 	.word	0x00000003
        /*08e4*/ 	.word	0x00038800
        /*08e8*/ 	.short	0x010a
        /*08ea*/ 	.byte	0x3f
	.zero		1


	//   ....[57]....
        /*08ec*/ 	.word	0x00010830
        /*08f0*/ 	.word	0x00000000
        /*08f4*/ 	.word	0x00038830
        /*08f8*/ 	.short	0x010a
        /*08fa*/ 	.byte	0x3f
	.zero		1


	//   ....[58]....
        /*08fc*/ 	.word	0x00010890
        /*0900*/ 	.word	0x00000099
        /*0904*/ 	.word	0x00038830
        /*0908*/ 	.short	0x010a
        /*090a*/ 	.byte	0x3f
	.zero		1


	//   ....[59]....
        /*090c*/ 	.word	0x000108f0
        /*0910*/ 	.word	0x00000002
        /*0914*/ 	.word	0x00038850
        /*0918*/ 	.short	0x010a
        /*091a*/ 	.byte	0x3f
	.zero		1


	//   ....[60]....
        /*091c*/ 	.word	0x00010950
        /*0920*/ 	.word	0x00000007
        /*0924*/ 	.word	0x00038850
        /*0928*/ 	.short	0x010a
        /*092a*/ 	.byte	0x3f
	.zero		1


	//   ....[61]....
        /*092c*/ 	.word	0x00010a70
        /*0930*/ 	.word	0x00000000
        /*0934*/ 	.word	0x00038840
        /*0938*/ 	.short	0x010a
        /*093a*/ 	.byte	0x3f
	.zero		1


	//   ....[62]....
        /*093c*/ 	.word	0x00011cb0
        /*0940*/ 	.word	0x00000003
        /*0944*/ 	.word	0x00038820
        /*0948*/ 	.short	0x010a
        /*094a*/ 	.byte	0x3f
	.zero		1


	//   ....[63]....
        /*094c*/ 	.word	0x00011d00
        /*0950*/ 	.word	0x00000007
        /*0954*/ 	.word	0x00038840
        /*0958*/ 	.short	0x010a
        /*095a*/ 	.byte	0x3f
	.zero		1


	//   ....[64]....
        /*095c*/ 	.word	0x00012350
        /*0960*/ 	.word	0x00000007
        /*0964*/ 	.word	0x00038860
        /*0968*/ 	.short	0x010a
        /*096a*/ 	.byte	0x3f
	.zero		1


	//   ....[65]....
        /*096c*/ 	.word	0x00012ac0
        /*0970*/ 	.word	0x00000004
        /*0974*/ 	.word	0x00038860
        /*0978*/ 	.short	0x010a
        /*097a*/ 	.byte	0x3f
	.zero		1


	//   ....[66]....
        /*097c*/ 	.word	0x000132d0
        /*0980*/ 	.word	0x00000005
        /*0984*/ 	.word	0x00038820
        /*0988*/ 	.short	0x010a
        /*098a*/ 	.byte	0x3f
	.zero		1


	//   ....[67]....
        /*098c*/ 	.word	0x00013470
        /*0990*/ 	.word	0x00000003
        /*0994*/ 	.word	0x00038840
        /*0998*/ 	.short	0x010a
        /*099a*/ 	.byte	0x3f
	.zero		1


	//   ....[68]....
        /*099c*/ 	.word	0x000134c0
        /*09a0*/ 	.word	0x00000005
        /*09a4*/ 	.word	0x00038840
        /*09a8*/ 	.short	0x010a
        /*09aa*/ 	.byte	0x3f
	.zero		1


	//   ....[69]....
        /*09ac*/ 	.word	0x00013510
        /*09b0*/ 	.word	0x00000003
        /*09b4*/ 	.word	0x00038860
        /*09b8*/ 	.short	0x010a
        /*09ba*/ 	.byte	0x3f
	.zero		1


	//----- nvinfo : EIATTR_NUM_MBARRIERS
	.align		4
.L_329:
        /*09bc*/ 	.byte	0x03, 0x38
        /*09be*/ 	.short	0x0016


	//----- nvinfo : EIATTR_EXIT_INSTR_OFFSETS
	.align		4
        /*09c0*/ 	.byte	0x04, 0x1c
        /*09c2*/ 	.short	(.L_331 - .L_330)


	//   ....[0]....
.L_330:
        /*09c4*/ 	.word	0x00000940


	//   ....[1]....
        /*09c8*/ 	.word	0x0000ccb0


	//   ....[2]....
        /*09cc*/ 	.word	0x000107c0


	//----- nvinfo : EIATTR_MAX_THREADS
	.align		4
.L_331:
        /*09d0*/ 	.byte	0x04, 0x05
        /*09d2*/ 	.short	(.L_333 - .L_332)
.L_332:
        /*09d4*/ 	.word	0x00000180
        /*09d8*/ 	.word	0x00000001
        /*09dc*/ 	.word	0x00000001


	//----- nvinfo : EIATTR_CRS_STACK_SIZE
	.align		4
.L_333:
        /*09e0*/ 	.byte	0x04, 0x1e
        /*09e2*/ 	.short	(.L_335 - .L_334)
.L_334:
        /*09e4*/ 	.word	0x00000000


	//----- nvinfo : EIATTR_CBANK_PARAM_SIZE
	.align		4
.L_335:
        /*09e8*/ 	.byte	0x03, 0x19
        /*09ea*/ 	.short	0x0a70


	//----- nvinfo : EIATTR_PARAM_CBANK
	.align		4
        /*09ec*/ 	.byte	0x04, 0x0a
        /*09ee*/ 	.short	(.L_337 - .L_336)
	.align		4
.L_336:
        /*09f0*/ 	.word	index@(.nv.constant0._ZN7cutlass13device_kernelIN5flash11enable_sm90INS1_16FlashAttnFwdSm90INS1_25CollectiveMainloopFwdSm90ILi2EN4cute5tupleIJNS5_1CILi1EEES8_S8_EEENS6_IJNS7_ILi128EEENS7_ILi80EEENS7_ILi256EEEEEELi256ENS_10bfloat16_tEfNS_4arch4Sm90ELb0ELb0ELb1ELb0ELb1ELb0ELb0ELb1ELb1ELb1ELb0ELb0EEENS1_21CollectiveEpilogueFwdINS6_IJSA_SC_SB_EEES9_SE_SG_Li256ELb0ELb1ELb0ELb0EEENS1_29StaticPersistentTileSchedulerILb0EEEEEEEEEvNT_6ParamsE)
        /*09f4*/ 	.short	0x0210
        /*09f6*/ 	.short	0x0a70


	//----- nvinfo : EIATTR_SW_WAR
	.align		4
.L_337:
        /*09f8*/ 	.byte	0x04, 0x36
        /*09fa*/ 	.short	(.L_339 - .L_338)
.L_338:
        /*09fc*/ 	.word	0x00000008
.L_339:


//--------------------- .nv.info._ZN7cutlass13device_kernelIN5flash11enable_sm90INS1_16FlashAttnFwdSm90INS1_25CollectiveMainloopFwdSm90ILi2EN4cute5tupleIJNS5_1CILi1EEES8_S8_EEENS6_IJNS7_ILi128EEENS7_ILi80EEENS7_ILi256EEEEEELi256ENS_10bfloat16_tEfNS_4arch4Sm90ELb0ELb0ELb1ELb1ELb1ELb0ELb0ELb1ELb1ELb1ELb0ELb0EEENS1_21CollectiveEpilogueFwdINS6_IJSA_SC_SB_EEES9_SE_SG_Li256ELb1ELb1ELb0ELb0EEENS1_36VarlenDynamicPersistentTileSchedulerILi128ELi80ELi256ELi128ELb0ELb1ELb1ELb0ELb1ELb1EEEEEEEEEvNT_6ParamsE --------------------------
	.section	.nv.info._ZN7cutlass13device_kernelIN5flash11enable_sm90INS1_16FlashAttnFwdSm90INS1_25CollectiveMainloopFwdSm90ILi2EN4cute5tupleIJNS5_1CILi1EEES8_S8_EEENS6_IJNS7_ILi128EEENS7_ILi80EEENS7_ILi256EEEEEELi256ENS_10bfloat16_tEfNS_4arch4Sm90ELb0ELb0ELb1ELb1ELb1ELb0ELb0ELb1ELb1ELb1ELb0ELb0EEENS1_21CollectiveEpilogueFwdINS6_IJSA_SC_SB_EEES9_SE_SG_Li256ELb1ELb1ELb0ELb0EEENS1_36VarlenDynamicPersistentTileSchedulerILi128ELi80ELi256ELi128ELb0ELb1ELb1ELb0ELb1ELb1EEEEEEEEEvNT_6ParamsE,"",@"SHT_CUDA_INFO"
	.sectionflags	@""
	.align	4


	//----- nvinfo : EIATTR_CUDA_API_VERSION
	.align		4
        /*0000*/ 	.byte	0x04, 0x37
        /*0002*/ 	.short	(.L_341 - .L_340)
.L_340:
        /*0004*/ 	.word	0x00000082


	//----- nvinfo : EIATTR_KPARAM_INFO
	.align		4
.L_341:
        /*0008*/ 	.byte	0x04, 0x17
        /*000a*/ 	.short	(.L_343 - .L_342)
.L_342:
        /*000c*/ 	.word	0x00000000
        /*0010*/ 	.short	0x0000
        /*0012*/ 	.short	0x0070
        /*0014*/ 	.byte	0x00, 0xf0, 0x01, 0x2a


	//----- nvinfo : EIATTR_SPARSE_MMA_MASK
	.align		4
.L_343:
        /*0018*/ 	.byte	0x03, 0x50
        /*001a*/ 	.short	0x0000


	//----- nvinfo : EIATTR_MAXREG_COUNT
	.align		4
        /*001c*/ 	.byte	0x03, 0x1b
        /*001e*/ 	.short	0x00a8


	//----- nvinfo : EIATTR_NUM_BARRIERS
	.align		4
        /*0020*/ 	.byte	0x02, 0x4c
        /*0022*/ 	.byte	0x09
	.zero		1


	//----- nvinfo : EIATTR_EXTERNS
	.align		4
        /*0024*/ 	.byte	0x04, 0x0f
        /*0026*/ 	.short	(.L_345 - .L_344)


	//   ....[0]....
	.align		4
.L_344:
        /*0028*/ 	.word	index@(__assertfail)


	//----- nvinfo : EIATTR_ANNOTATIONS
	.align		4
.L_345:
        /*002c*/ 	.byte	0x04, 0x55
        /*002e*/ 	.short	(.L_347 - .L_346)


	//   ....[0]....
.L_346:
        /*0030*/ 	.word	0x00000001
        /*0034*/ 	.byte	0xa0, 0x08, 0x00, 0x00, 0x01, 0x00, 0x00, 0x00, 0xa0, 0x09, 0x00, 0x00, 0x01, 0x00, 0x00, 0x00
        /* <DEDUP_REMOVED lines=14> */
        /*0124*/ 	.byte	0x30, 0x37, 0x01, 0x00, 0x01, 0x00, 0x00, 0x00, 0xd0, 0x38, 0x01, 0x00


	//----- nvinfo : EIATTR_MERCURY_ISA_VERSION
	.align		4
.L_347:
        /*0130*/ 	.byte	0x03, 0x5f
        /*0132*/ 	.short	0x0101


	//----- nvinfo : EIATTR_UNUSED_LOAD_BYTE_OFFSET
	.align		4
        /*0134*/ 	.byte	0x04, 0x44
        /*0136*/ 	.short	(.L_349 - .L_348)


	//   ....[0]....
.L_348:
        /*0138*/ 	.word	0x00000950
        /*013c*/ 	.word	0x0000fff0


	//   ....[1]....
        /*0140*/ 	.word	0x0000b600
        /*0144*/ 	.word	0x0000fff0


	//----- nvinfo : EIATTR_INT_WARP_WIDE_INSTR_OFFSETS
	.align		4
.L_349:
        /*0148*/ 	.byte	0x04, 0x31
        /*014a*/ 	.short	(.L_351 - .L_350)


	//   ....[0]....
.L_350:
        /*014c*/ 	.word	0x000000c0


	//   ....[1]....
        /*0150*/ 	.word	0x000000d0


	//   ....[2]....
        /*0154*/ 	.word	0x00000170


	//   ....[3]....
        /*0158*/ 	.word	0x0000f5a0


	//   ....[4]....
        /*015c*/ 	.word	0x0000f630


	//   ....[5]....
        /*0160*/ 	.word	0x000125c0


	//   ....[6]....
        /*0164*/ 	.word	0x00012650


	//----- nvinfo : EIATTR_COOP_GROUP_MASK_REGIDS
	.align		4
.L_351:
        /*0168*/ 	.byte	0x04, 0x29
        /*016a*/ 	.short	(.L_353 - .L_352)


	//   ....[0]....
.L_352:
        /*016c*/ 	.word	0xffffffff


	//   ....[1]....
        /*0170*/ 	.word	0xffffffff


	//   ....[2]....
        /*0174*/ 	.word	0xffffffff


	//   ....[3]....
        /*0178*/ 	.word	0xffffffff


	//   ....[4]....
        /*017c*/ 	.word	0xffffffff


	//   ....[5]....
        /*0180*/ 	.word	0xffffffff


	//   ....[6]....
        /*0184*/ 	.word	0xffffffff


	//   ....[7]....
        /*0188*/ 	.word	0xffffffff


	//   ....[8]....
        /*018c*/ 	.word	0xffffffff


	//   ....[9]....
        /*0190*/ 	.word	0xffffffff


	//   ....[10]....
        /*0194*/ 	.word	0xffffffff


	//   ....[11]....
        /*0198*/ 	.word	0xffffffff


	//   ....[12]....
        /*019c*/ 	.word	0xffffffff


	//   ....[13]....
        /*01a0*/ 	.word	0xffffffff


	//   ....[14]....
        /*01a4*/ 	.word	0xffffffff


	//   ....[15]....
        /*01a8*/ 	.word	0xffffffff


	//   ....[16]....
        /*01ac*/ 	.word	0xffffffff


	//   ....[17]....
        /*01b0*/ 	.word	0xffffffff


	//   ....[18]....
        /*01b4*/ 	.word	0xffffffff


	//   ....[19]....
        /*01b8*/ 	.word	0xffffffff


	//   ....[20]....
        /*01bc*/ 	.word	0xffffffff


	//   ....[21]....
        /*01c0*/ 	.word	0xffffffff


	//   ....[22]....
        /*01c4*/ 	.word	0xffffffff


	//   ....[23]....
        /*01c8*/ 	.word	0xffffffff


	//   ....[24]....
        /*01cc*/ 	.word	0xffffffff


	//   ....[25]....
        /*01d0*/ 	.word	0xffffffff


	//   ....[26]....
        /*01d4*/ 	.word	0xffffffff


	//   ....[27]....
        /*01d8*/ 	.word	0xffffffff


	//   ....[28]....
        /*01dc*/ 	.word	0xffffffff


	//   ....[29]....
        /*01e0*/ 	.word	0xffffffff


	//   ....[30]....
        /*01e4*/ 	.word	0xffffffff


	//   ....[31]....
        /*01e8*/ 	.word	0xffffffff


	//   ....[32]....
        /*01ec*/ 	.word	0xffffffff


	//   ....[33]....
        /*01f0*/ 	.word	0xffffffff


	//   ....[34]....
        /*01f4*/ 	.word	0xffffffff


	//   ....[35]....
        /*01f8*/ 	.word	0xffffffff


	//   ....[36]....
        /*01fc*/ 	.word	0xffffffff


	//   ....[37]....
        /*0200*/ 	.word	0xffffffff


	//   ....[38]....
        /*0204*/ 	.word	0xffffffff


	//   ....[39]....
        /*0208*/ 	.word	0xffffffff


	//   ....[40]....
        /*020c*/ 	.word	0xffffffff


	//   ....[41]....
        /*0210*/ 	.word	0xffffffff


	//   ....[42]....
        /*0214*/ 	.word	0xffffffff


	//   ....[43]....
        /*0218*/ 	.word	0xffffffff


	//   ....[44]....
        /*021c*/ 	.word	0xffffffff


	//   ....[45]....
        /*0220*/ 	.word	0xffffffff


	//   ....[46]....
        /*0224*/ 	.word	0xffffffff


	//   ....[47]....
        /*0228*/ 	.word	0xffffffff


	//   ....[48]....
        /*022c*/ 	.word	0xffffffff


	//   ....[49]....
        /*0230*/ 	.word	0xffffffff


	//   ....[50]....
        /*0234*/ 	.word	0xffffffff


	//   ....[51]....
        /*0238*/ 	.word	0xffffffff


	//   ....[52]....
        /*023c*/ 	.word	0xffffffff


	//   ....[53]....
        /*0240*/ 	.word	0xffffffff


	//   ....[54]....
        /*0244*/ 	.word	0xffffffff


	//   ....[55]....
        /*0248*/ 	.word	0xffffffff


	//   ....[56]....
        /*024c*/ 	.word	0xffffffff


	//   ....[57]....
        /*0250*/ 	.word	0xffffffff


	//   ....[58]....
        /*0254*/ 	.word	0xffffffff


	//   ....[59]....
        /*0258*/ 	.word	0xffffffff


	//   ....[60]....
        /*025c*/ 	.word	0xffffffff


	//   ....[61]....
        /*0260*/ 	.word	0xffffffff


	//   ....[62]....
        /*0264*/ 	.word	0xffffffff


	//   ....[63]....
        /*0268*/ 	.word	0xffffffff


	//   ....[64]....
        /*026c*/ 	.word	0xffffffff


	//   ....[65]....
        /*0270*/ 	.word	0xffffffff


	//   ....[66]....
        /*0274*/ 	.word	0xffffffff


	//   ....[67]....
        /*0278*/ 	.word	0xffffffff


	//   ....[68]....
        /*027c*/ 	.word	0xffffffff


	//   ....[69]....
        /*0280*/ 	.word	0xffffffff


	//   ....[70]....
        /*0284*/ 	.word	0xffffffff


	//   ....[71]....
        /*0288*/ 	.word	0xffffffff


	//   ....[72]....
        /*028c*/ 	.word	0xffffffff


	//   ....[73]....
        /*0290*/ 	.word	0xffffffff


	//   ....[74]....
        /*0294*/ 	.word	0xffffffff


	//   ....[75]....
        /*0298*/ 	.word	0xffffffff


	//   ....[76]....
        /*029c*/ 	.word	0xffffffff


	//   ....[77]....
        /*02a0*/ 	.word	0xffffffff


	//   ....[78]....
        /*02a4*/ 	.word	0xffffffff


	//   ....[79]....
        /*02a8*/ 	.word	0xffffffff


	//   ....[80]....
        /*02ac*/ 	.word	0xffffffff


	//   ....[81]....
        /*02b0*/ 	.word	0xffffffff


	//   ....[82]....
        /*02b4*/ 	.word	0xffffffff


	//   ....[83]....
        /*02b8*/ 	.word	0xffffffff


	//   ....[84]....
        /*02bc*/ 	.word	0xffffffff


	//   ....[85]....
        /*02c0*/ 	.word	0xffffffff


	//   ....[86]....
        /*02c4*/ 	.word	0xffffffff


	//   ....[87]....
        /*02c8*/ 	.word	0xffffffff


	//   ....[88]....
        /*02cc*/ 	.word	0xffffffff


	//   ....[89]....
        /*02d0*/ 	.word	0xffffffff


	//   ....[90]....
        /*02d4*/ 	.word	0xffffffff


	//   ....[91]....
        /*02d8*/ 	.word	0xffffffff


	//   ....[92]....
        /*02dc*/ 	.word	0xffffffff


	//   ....[93]....
        /*02e0*/ 	.word	0xffffffff


	//   ....[94]....
        /*02e4*/ 	.word	0xffffffff


	//   ....[95]....
        /*02e8*/ 	.word	0xffffffff


	//   ....[96]....
        /*02ec*/ 	.word	0xffffffff


	//   ....[97]....
        /*02f0*/ 	.word	0xffffffff


	//   ....[98]....
        /*02f4*/ 	.word	0xffffffff


	//   ....[99]....
        /*02f8*/ 	.word	0xffffffff


	//   ....[100]....
        /*02fc*/ 	.word	0xffffffff


	//   ....[101]....
        /*0300*/ 	.word	0xffffffff


	//   ....[102]....
        /*0304*/ 	.word	0xffffffff


	//   ....[103]....
        /*0308*/ 	.word	0xffffffff


	//   ....[104]....
        /*030c*/ 	.word	0xffffffff


	//   ....[105]....
        /*0310*/ 	.word	0xffffffff


	//   ....[106]....
        /*0314*/ 	.word	0xffffffff


	//   ....[107]....
        /*0318*/ 	.word	0xffffffff


	//   ....[108]....
        /*031c*/ 	.word	0xffffffff


	//   ....[109]....
        /*0320*/ 	.word	0xffffffff


	//   ....[110]....
        /*0324*/ 	.word	0xffffffff


	//   ....[111]....
        /*0328*/ 	.word	0xffffffff


	//   ....[112]....
        /*032c*/ 	.word	0xffffffff


	//   ....[113]....
        /*0330*/ 	.word	0xffffffff


	//   ....[114]....
        /*0334*/ 	.word	0xffffffff


	//   ....[115]....
        /*0338*/ 	.word	0xffffffff


	//   ....[116]....
        /*033c*/ 	.word	0xffffffff


	//   ....[117]....
        /*0340*/ 	.word	0xffffffff


	//   ....[118]....
        /*0344*/ 	.word	0xffffffff


	//   ....[119]....
        /*0348*/ 	.word	0xffffffff


	//   ....[120]....
        /*034c*/ 	.word	0xffffffff


	//   ....[121]....
        /*0350*/ 	.word	0xffffffff


	//   ....[122]....
        /*0354*/ 	.word	0xffffffff


	//   ....[123]....
        /*0358*/ 	.word	0xffffffff


	//   ....[124]....
        /*035c*/ 	.word	0xffffffff


	//   ....[125]....
        /*0360*/ 	.word	0xffffffff


	//   ....[126]....
        /*0364*/ 	.word	0xffffffff


	//   ....[127]....
        /*0368*/ 	.word	0xffffffff


	//   ....[128]....
        /*036c*/ 	.word	0xffffffff


	//   ....[129]....
        /*0370*/ 	.word	0x0500000f


	//   ....[130]....
        /*0374*/ 	.word	0x0500000f


	//   ....[131]....
        /*0378*/ 	.word	0x0500000f


	//   ....[132]....
        /*037c*/ 	.word	0x0500000f


	//   ....[133]....
        /*0380*/ 	.word	0x0500000f


	//   ....[134]....
        /*0384*/ 	.word	0x0500000f


	//   ....[135]....
        /*0388*/ 	.word	0x0500000f


	//   ....[136]....
        /*038c*/ 	.word	0x0500000f


	//   ....[137]....
        /*0390*/ 	.word	0x0500000f


	//   ....[138]....
        /*0394*/ 	.word	0x0500000f


	//   ....[139]....
        /*0398*/ 	.word	0x0500000f


	//   ....[140]....
        /*039c*/ 	.word	0x0500000f


	//   ....[141]....
        /*03a0*/ 	.word	0x0500000f


	//   ....[142]....
        /*03a4*/ 	.word	0x0500000f


	//   ....[143]....
        /*03a8*/ 	.word	0x0500000f


	//   ....[144]....
        /*03ac*/ 	.word	0x0500000f


	//   ....[145]....
        /*03b0*/ 	.word	0x0500000f


	//   ....[146]....
        /*03b4*/ 	.word	0x0500000f


	//   ....[147]....
        /*03b8*/ 	.word	0x0500000f


	//   ....[148]....
        /*03bc*/ 	.word	0x0500000f


	//   ....[149]....
        /*03c0*/ 	.word	0x0500000f


	//   ....[150]....
        /*03c4*/ 	.word	0x0500000f


	//   ....[151]....
        /*03c8*/ 	.word	0x0500000f


	//   ....[152]....
        /*03cc*/ 	.word	0x0500000f


	//   ....[153]....
        /*03d0*/ 	.word	0x0500000f


	//   ....[154]....
        /*03d4*/ 	.word	0x0500000f


	//   ....[155]....
        /*03d8*/ 	.word	0x0500000f


	//   ....[156]....
        /*03dc*/ 	.word	0x0500000f


	//   ....[157]....
        /*03e0*/ 	.word	0x0500000f


	//   ....[158]....
        /*03e4*/ 	.word	0x0500000f


	//   ....[159]....
        /*03e8*/ 	.word	0x0500000f


	//   ....[160]....
        /*03ec*/ 	.word	0x0500000f


	//   ....[161]....
        /*03f0*/ 	.word	0x0500000f


	//   ....[162]....
        /*03f4*/ 	.word	0x0500000f


	//   ....[163]....
        /*03f8*/ 	.word	0x0500000f


	//   ....[164]....
        /*03fc*/ 	.word	0x0500000f


	//   ....[165]....
        /*0400*/ 	.word	0x0500000f


	//   ....[166]....
        /*0404*/ 	.word	0x0500000f


	//   ....[167]....
        /*0408*/ 	.word	0x0500000f


	//   ....[168]....
        /*040c*/ 	.word	0x0500000f


	//   ....[169]....
        /*0410*/ 	.word	0x0500000f


	//   ....[170]....
        /*0414*/ 	.word	0x0500000f


	//   ....[171]....
        /*0418*/ 	.word	0x0500000f


	//   ....[172]....
        /*041c*/ 	.word	0x0500000f


	//   ....[173]....
        /*0420*/ 	.word	0x0500000f


	//   ....[174]....
        /*0424*/ 	.word	0x0500000f


	//   ....[175]....
        /*0428*/ 	.word	0x0500000f


	//   ....[176]....
        /*042c*/ 	.word	0x0500000f


	//   ....[177]....
        /*0430*/ 	.word	0x0500000f


	//   ....[178]....
        /*0434*/ 	.word	0x0500000f


	//   ....[179]....
        /*0438*/ 	.word	0x0500000f


	//   ....[180]....
        /*043c*/ 	.word	0x0500000f


	//   ....[181]....
        /*0440*/ 	.word	0x0500000f


	//   ....[182]....
        /*0444*/ 	.word	0x0500000f


	//   ....[183]....
        /*0448*/ 	.word	0x0500000f


	//   ....[184]....
        /*044c*/ 	.word	0x0500000f


	//   ....[185]....
        /*0450*/ 	.word	0x0500000f


	//   ....[186]....
        /*0454*/ 	.word	0x0500000f


	//   ....[187]....
        /*0458*/ 	.word	0x0500000f


	//   ....[188]....
        /*045c*/ 	.word	0x0500000f


	//   ....[189]....
        /*0460*/ 	.word	0x0500000f


	//   ....[190]....
        /*0464*/ 	.word	0x0500000f


	//   ....[191]....
        /*0468*/ 	.word	0x0500000f


	//   ....[192]....
        /*046c*/ 	.word	0x0500000f


	//   ....[193]....
        /*0470*/ 	.word	0x0500000f


	//   ....[194]....
        /*0474*/ 	.word	0x0500000f


	//   ....[195]....
        /*0478*/ 	.word	0x0500000f


	//   ....[196]....
        /*047c*/ 	.word	0x0500000f


	//   ....[197]....
        /*0480*/ 	.word	0x0500000f


	//   ....[198]....
        /*0484*/ 	.word	0x0500000f


	//   ....[199]....
        /*0488*/ 	.word	0x0500000f


	//   ....[200]....
        /*048c*/ 	.word	0x0500000f


	//   ....[201]....
        /*0490*/ 	.word	0x0500000f


	//   ....[202]....
        /*0494*/ 	.word	0x0500000f


	//   ....[203]....
        /*0498*/ 	.word	0x0500000f


	//----- nvinfo : EIATTR_COOP_GROUP_INSTR_OFFSETS
	.align		4
.L_353:
        /*049c*/ 	.byte	0x04, 0x28
        /*049e*/ 	.short	(.L_355 - .L_354)


	//   ....[0]....
.L_354:
        /*04a0*/ 	.word	0x00000070


	//   ....[1]....
        /*04a4*/ 	.word	0x000000b0


	//   ....[2]....
        /*04a8*/ 	.word	0x000002d0


	//   ....[3]....
        /*04ac*/ 	.word	0x00000430


	//   ....[4]....
        /*04b0*/ 	.word	0x00000550


	//   ....[5]....
        /*04b4*/ 	.word	0x000006b0


	//   ....[6]....
        /*04b8*/ 	.word	0x000015f0


	//   ....[7]....
        /*04bc*/ 	.word	0x00004d30


	//   ....[8]....
        /*04c0*/ 	.word	0x00004db0


	//   ....[9]....
        /*04c4*/ 	.word	0x00005160


	//   ....[10]....
        /*04c8*/ 	.word	0x000051e0


	//   ....[11]....
        /*04cc*/ 	.word	0x000094f0


	//   ....[12]....
        /*04d0*/ 	.word	0x00009510


	//   ....[13]....
        /*04d4*/ 	.word	0x00009530


	//   ....[14]....
        /*04d8*/ 	.word	0x00009550


	//   ....[15]....
        /*04dc*/ 	.word	0x0000a8f0


	//   ....[16]....
        /*04e0*/ 	.word	0x0000a930


	//   ....[17]....
        /*04e4*/ 	.word	0x0000aa00


	//   ....[18]....
        /*04e8*/ 	.word	0x0000aa10


	//   ....[19]....
        /*04ec*/ 	.word	0x0000c760


	//   ....[20]....
        /*04f0*/ 	.word	0x0000c7a0


	//   ....[21]....
        /*04f4*/ 	.word	0x0000c810


	//   ....[22]....
        /*04f8*/ 	.word	0x0000c850


	//   ....[23]....
        /*04fc*/ 	.word	0x0000d090


	//   ....[24]....
        /*0500*/ 	.word	0x0000d0d0


	//   ....[25]....
        /*0504*/ 	.word	0x0000d240


	//   ....[26]....
        /*0508*/ 	.word	0x0000d260


	//   ....[27]....
        /*050c*/ 	.word	0x0000d3a0


	//   ....[28]....
        /*0510*/ 	.word	0x0000d3c0


	//   ....[29]....
        /*0514*/ 	.word	0x0000d510


	//   ....[30]....
        /*0518*/ 	.word	0x0000d530


	//   ....[31]....
        /*051c*/ 	.word	0x0000dfa0


	//   ....[32]....
        /*0520*/ 	.word	0x0000dfc0


	//   ....[33]....
        /*0524*/ 	.word	0x0000e100


	//   ....[34]....
        /*0528*/ 	.word	0x0000e120


	//   ....[35]....
        /*052c*/ 	.word	0x0000e260


	//   ....[36]....
        /*0530*/ 	.word	0x0000e280


	//   ....[37]....
        /*0534*/ 	.word	0x0000e3d0


	//   ....[38]....
        /*0538*/ 	.word	0x0000e3f0


	//   ....[39]....
        /*053c*/ 	.word	0x0000e5c0


	//   ....[40]....
        /*0540*/ 	.word	0x0000e790


	//   ....[41]....
        /*0544*/ 	.word	0x0000e7c0


	//   ....[42]....
        /*0548*/ 	.word	0x0000e7f0


	//   ....[43]....
        /*054c*/ 	.word	0x0000e820


	//   ....[44]....
        /*0550*/ 	.word	0x0000e850


	//   ....[45]....
        /*0554*/ 	.word	0x0000e880


	//   ....[46]....
        /*0558*/ 	.word	0x0000e9d0


	//   ....[47]....
        /*055c*/ 	.word	0x0000ea00


	//   ....[48]....
        /*0560*/ 	.word	0x0000ea30


	//   ....[49]....
        /*0564*/ 	.word	0x0000ea60


	//   ....[50]....
        /*0568*/ 	.word	0x0000ea90


	//   ....[51]....
        /*056c*/ 	.word	0x0000eac0


	//   ....[52]....
        /*0570*/ 	.word	0x0000eb50


	//   ....[53]....
        /*0574*/ 	.word	0x0000eb80


	//   ....[54]....
        /*0578*/ 	.word	0x0000ec00


	//   ....[55]....
        /*057c*/ 	.word	0x000101a0


	//   ....[56]....
        /*0580*/ 	.word	0x000101e0


	//   ....[57]....
        /*0584*/ 	.word	0x00010210


	//   ....[58]....
        /*0588*/ 	.word	0x000102c0


	//   ....[59]....
        /*058c*/ 	.word	0x00010300


	//   ....[60]....
        /*0590*/ 	.word	0x00010360


	//   ....[61]....
        /*0594*/ 	.word	0x000103a0


	//   ....[62]....
        /*0598*/ 	.word	0x00010400


	//   ....[63]....
        /*059c*/ 	.word	0x00010420


	//   ....[64]....
        /*05a0*/ 	.word	0x00010450


	//   ....[65]....
        /*05a4*/ 	.word	0x00010c50


	//   ....[66]....
        /*05a8*/ 	.word	0x00010c80


	//   ....[67]....
        /*05ac*/ 	.word	0x00010ce0


	//   ....[68]....
        /*05b0*/ 	.word	0x00010d40


	//   ....[69]....
        /*05b4*/ 	.word	0x00010d80


	//   ....[70]....
        /*05b8*/ 	.word	0x00010e00


	//   ....[71]....
        /*05bc*/ 	.word	0x00010e50


	//   ....[72]....
        /*05c0*/ 	.word	0x00010ec0


	//   ....[73]....
        /*05c4*/ 	.word	0x00010f10


	//   ....[74]....
        /*05c8*/ 	.word	0x00010f80


	//   ....[75]....
        /*05cc*/ 	.word	0x00010fc0


	//   ....[76]....
        /*05d0*/ 	.word	0x00011040


	//   ....[77]....
        /*05d4*/ 	.word	0x00011090


	//   ....[78]....
        /*05d8*/ 	.word	0x00011100


	//   ....[79]....
        /*05dc*/ 	.word	0x00011150


	//   ....[80]....
        /*05e0*/ 	.word	0x000111a0


	//   ....[81]....
        /*05e4*/ 	.word	0x00011960


	//   ....[82]....
        /*05e8*/ 	.word	0x00011990


	//   ....[83]....
        /*05ec*/ 	.word	0x000119c0


	//   ....[84]....
        /*05f0*/ 	.word	0x00011a80


	//   ....[85]....
        /*05f4*/ 	.word	0x00011ab0


	//   ....[86]....
        /*05f8*/ 	.word	0x00011b00


	//   ....[87]....
        /*05fc*/ 	.word	0x00011b30


	//   ....[88]....
        /*0600*/ 	.word	0x00011b80


	//   ....[89]....
        /*0604*/ 	.word	0x00011bb0


	//   ....[90]....
        /*0608*/ 	.word	0x00011c20


	//   ....[91]....
        /*060c*/ 	.word	0x00011f00


	//   ....[92]....
        /*0610*/ 	.word	0x00011f20


	//   ....[93]....
        /*0614*/ 	.word	0x00011f30


	//   ....[94]....
        /*0618*/ 	.word	0x00011fe0


	//   ....[95]....
        /*061c*/ 	.word	0x00011ff0


	//   ....[96]....
        /*0620*/ 	.word	0x000120a0


	//   ....[97]....
        /*0624*/ 	.word	0x000120b0


	//   ....[98]....
        /*0628*/ 	.word	0x00012160


	//   ....[99]....
        /*062c*/ 	.word	0x00012170


	//   ....[100]....
        /*0630*/ 	.word	0x00012180


	//   ....[101]....
        /*0634*/ 	.word	0x000127a0


	//   ....[102]....
        /*0638*/ 	.word	0x000127e0


	//   ....[103]....
        /*063c*/ 	.word	0x00012820


	//   ....[104]....
        /*0640*/ 	.word	0x00012850


	//   ....[105]....
        /*0644*/ 	.word	0x00012870


	//   ....[106]....
        /*0648*/ 	.word	0x00012920


	//   ....[107]....
        /*064c*/ 	.word	0x000129d0


	//   ....[108]....
        /*0650*/ 	.word	0x00012a00


	//   ....[109]....
        /*0654*/ 	.word	0x00012a10


	//   ....[110]....
        /*0658*/ 	.word	0x00012aa0


	//   ....[111]....
        /*065c*/ 	.word	0x00012ed0


	//   ....[112]....
        /*0660*/ 	.word	0x00012f20


	//   ....[113]....
        /*0664*/ 	.word	0x00012f50


	//   ....[114]....
        /*0668*/ 	.word	0x00012f60


	//   ....[115]....
        /*066c*/ 	.word	0x00012f90


	//   ....[116]....
        /*0670*/ 	.word	0x00012fc0


	//   ....[117]....
        /*0674*/ 	.word	0x00012ff0


	//   ....[118]....
        /*0678*/ 	.word	0x00013020


	//   ....[119]....
        /*067c*/ 	.word	0x000131a0


	//   ....[120]....
        /*0680*/ 	.word	0x000131d0


	//   ....[121]....
        /*0684*/ 	.word	0x00013200


	//   ....[122]....
        /*0688*/ 	.word	0x00013230


	//   ....[123]....
        /*068c*/ 	.word	0x00013260


	//   ....[124]....
        /*0690*/ 	.word	0x00013290


	//   ....[125]....
        /*0694*/ 	.word	0x00013350


	//   ....[126]....
        /*0698*/ 	.word	0x00013370


	//   ....[127]....
        /*069c*/ 	.word	0x000133e0


	//   ....[128]....
        /*06a0*/ 	.word	0x00013850


	//   ....[129]....
        /*06a4*/ 	.word	0x00013d40


	//   ....[130]....
        /*06a8*/ 	.word	0x00013e30


	//   ....[131]....
        /*06ac*/ 	.word	0x00013f00


	//   ....[132]....
        /*06b0*/ 	.word	0x00013f70


	//   ....[133]....
        /*06b4*/ 	.word	0x00014010


	//   ....[134]....
        /*06b8*/ 	.word	0x000140f0


	//   ....[135]....
        /*06bc*/ 	.word	0x000141f0


	//   ....[136]....
        /*06c0*/ 	.word	0x00014260


	//   ....[137]....
        /*06c4*/ 	.word	0x00014350


	//   ....[138]....
        /*06c8*/ 	.word	0x000143c0


	//   ....[139]....
        /*06cc*/ 	.word	0x000144a0


	//   ....[140]....
        /*06d0*/ 	.word	0x00014550


	//   ....[141]....
        /*06d4*/ 	.word	0x000145c0


	//   ....[142]....
        /*06d8*/ 	.word	0x00014640


	//   ....[143]....
        /*06dc*/ 	.word	0x00014710


	//   ....[144]....
        /*06e0*/ 	.word	0x00014790


	//   ....[145]....
        /*06e4*/ 	.word	0x00014880


	//   ....[146]....
        /*06e8*/ 	.word	0x00014900


	//   ....[147]....
        /*06ec*/ 	.word	0x000149f0


	//   ....[148]....
        /*06f0*/ 	.word	0x00014a70


	//   ....[149]....
        /*06f4*/ 	.word	0x00014b60


	//   ....[150]....
        /*06f8*/ 	.word	0x00014be0


	//   ....[151]....
        /*06fc*/ 	.word	0x00014cd0


	//   ....[152]....
        /*0700*/ 	.word	0x00014d50


	//   ....[153]....
        /*0704*/ 	.word	0x00014e40


	//   ....[154]....
        /*0708*/ 	.word	0x00014ec0


	//   ....[155]....
        /*070c*/ 	.word	0x00014f90


	//   ....[156]....
        /*0710*/ 	.word	0x000150c0


	//   ....[157]....
        /*0714*/ 	.word	0x00015190


	//   ....[158]....
        /*0718*/ 	.word	0x00015260


	//   ....[159]....
        /*071c*/ 	.word	0x00015340


	//   ....[160]....
        /*0720*/ 	.word	0x000153a0


	//   ....[161]....
        /*0724*/ 	.word	0x00015480


	//   ....[162]....
        /*0728*/ 	.word	0x000154e0


	//   ....[163]....
        /*072c*/ 	.word	0x000155c0


	//   ....[164]....
        /*0730*/ 	.word	0x00015620


	//   ....[165]....
        /*0734*/ 	.word	0x00015730


	//   ....[166]....
        /*0738*/ 	.word	0x00015820


	//   ....[167]....
        /*073c*/ 	.word	0x000158c0


	//   ....[168]....
        /*0740*/ 	.word	0x00015920


	//   ....[169]....
        /*0744*/ 	.word	0x00015a40


	//   ....[170]....
        /*0748*/ 	.word	0x00015aa0


	//   ....[171]....
        /*074c*/ 	.word	0x00015bc0


	//   ....[172]....
        /*0750*/ 	.word	0x00015c20


	//   ....[173]....
        /*0754*/ 	.word	0x00015d40


	//   ....[174]....
        /*0758*/ 	.word	0x00015da0


	//   ....[175]....
        /*075c*/ 	.word	0x00015e70


	//   ....[176]....
        /*0760*/ 	.word	0x00015fd0


	//   ....[177]....
        /*0764*/ 	.word	0x00016080


	//   ....[178]....
        /*0768*/ 	.word	0x000161d0


	//   ....[179]....
        /*076c*/ 	.word	0x00016280


	//   ....[180]....
        /*0770*/ 	.word	0x000162e0


	//   ....[181]....
        /*0774*/ 	.word	0x000163a0


	//   ....[182]....
        /*0778*/ 	.word	0x00016480


	//   ....[183]....
        /*077c*/ 	.word	0x00016540


	//   ....[184]....
        /*0780*/ 	.word	0x00016620


	//   ....[185]....
        /*0784*/ 	.word	0x000166e0


	//   ....[186]....
        /*0788*/ 	.word	0x000167f0


	//   ....[187]....
        /*078c*/ 	.word	0x00016890


	//   ....[188]....
        /*0790*/ 	.word	0x000169b0


	//   ....[189]....
        /*0794*/ 	.word	0x00016a20


	//   ....[190]....
        /*0798*/ 	.word	0x00016a90


	//   ....[191]....
        /*079c*/ 	.word	0x00016b00


	//   ....[192]....
        /*07a0*/ 	.word	0x00016b70


	//   ....[193]....
        /*07a4*/ 	.word	0x00016bf0


	//   ....[194]....
        /*07a8*/ 	.word	0x00016c80


	//   ....[195]....
        /*07ac*/ 	.word	0x00016d10


	//   ....[196]....
        /*07b0*/ 	.word	0x00016d80


	//   ....[197]....
        /*07b4*/ 	.word	0x00016df0


	//   ....[198]....
        /*07b8*/ 	.word	0x00016e60


	//   ....[199]....
        /*07bc*/ 	.word	0x00016ee0


	//   ....[200]....
        /*07c0*/ 	.word	0x00016f50


	//   ....[201]....
        /*07c4*/ 	.word	0x00016ff0


	//   ....[202]....
        /*07c8*/ 	.word	0x00017080


	//   ....[203]....
        /*07cc*/ 	.word	0x000171a0


	//----- nvinfo : EIATTR_REG_RECONFIG
	.align		4
.L_355:
        /*07d0*/ 	.byte	0x01, 0x54
	.zero		2


	//----- nvinfo : EIATTR_SYSCALL_OFFSETS
	.align		4
        /*07d4*/ 	.byte	0x04, 0x46
        /*07d6*/ 	.short	(.L_357 - .L_356)


	//   ....[0]....
.L_356:
        /*07d8*/ 	.word	0x000017d0


	//   ....[1]....
        /*07dc*/ 	.word	0x0000f790


	//   ....[2]....
        /*07e0*/ 	.word	0x0000f8e0


	//   ....[3]....
        /*07e4*/ 	.word	0x0000f9d0


	//   ....[4]....
        /*07e8*/ 	.word	0x000108a0


	//----- nvinfo : EIATTR_MBARRIER_INSTR_OFFSETS
	.align		4
.L_357:
        /*07ec*/ 	.byte	0x04, 0x39
        /*07ee*/ 	.short	(.L_359 - .L_358)


	//   ....[0]....
.L_358:
        /*07f0*/ 	.word	0x00000180
        /*07f4*/ 	.word	0x000000ff
        /*07f8*/ 	.word	0x00038800
        /*07fc*/ 	.short	0x0100
        /*07fe*/ 	.byte	0x08
	.zero		1


	//   ....[1]....
        /*0800*/ 	.word	0x00000190
        /*0804*/ 	.word	0x000000ff
        /*0808*/ 	.word	0x00038820
        /*080c*/ 	.short	0x0100
        /*080e*/ 	.byte	0x08
	.zero		1


	//   ....[2]....
        /*0810*/ 	.word	0x00000280
        /*0814*/ 	.word	0x000000ff
        /*0818*/ 	.word	0x00038830
        /*081c*/ 	.short	0x0100
        /*081e*/ 	.byte	0x08
	.zero		1


	//   ....[3]....
        /*0820*/ 	.word	0x00000290
        /*0824*/ 	.word	0x000000ff
        /*0828*/ 	.word	0x00038840
        /*082c*/ 	.short	0x0100
        /*082e*/ 	.byte	0x08
	.zero		1


	//   ....[4]....
        /*0830*/ 	.word	0x000002a0
        /*0834*/ 	.word	0x000000ff
        /*0838*/ 	.word	0x00038838
        /*083c*/ 	.short	0x0100
        /*083e*/ 	.byte	0x08
	.zero		1


	//   ....[5]....
        /*0840*/ 	.word	0x000002b0
        /*0844*/ 	.word	0x000000ff
        /*0848*/ 	.word	0x00038848
        /*084c*/ 	.short	0x0100
        /*084e*/ 	.byte	0x08
	.zero		1


	//   ....[6]....
        /*0850*/ 	.word	0x000003e0
        /*0854*/ 	.word	0x000000ff
        /*0858*/ 	.word	0x00038850
        /*085c*/ 	.short	0x0100
        /*085e*/ 	.byte	0x08
	.zero		1


	//   ....[7]....
        /*0860*/ 	.word	0x000003f0
        /*0864*/ 	.word	0x000000ff
        /*0868*/ 	.word	0x00038860
        /*086c*/ 	.short	0x0100
        /*086e*/ 	.byte	0x08
	.zero		1


	//   ....[8]....
        /*0870*/ 	.word	0x00000400
        /*0874*/ 	.word	0x000000ff
        /*0878*/ 	.word	0x00038858
        /*087c*/ 	.short	0x0100
        /*087e*/ 	.byte	0x08
	.zero		1


	//   ....[9]....
        /*0880*/ 	.word	0x00000410
        /*0884*/ 	.word	0x000000ff
        /*0888*/ 	.word	0x00038868
        /*088c*/ 	.short	0x0100
        /*088e*/ 	.byte	0x08
	.zero		1


	//   ....[10]....
        /*0890*/ 	.word	0x00000500
        /*0894*/ 	.word	0x000000ff
        /*0898*/ 	.word	0x00038870
        /*089c*/ 	.short	0x0100
        /*089e*/ 	.byte	0x06
	.zero		1


	//   ....[11]....
        /*08a0*/ 	.word	0x00000510
        /*08a4*/ 	.word	0x000000ff
        /*08a8*/ 	.word	0x00038880
        /*08ac*/ 	.short	0x0100
        /*08ae*/ 	.byte	0x06
	.zero		1


	//   ....[12]....
        /*08b0*/ 	.word	0x00000520
        /*08b4*/ 	.word	0x000000ff
        /*08b8*/ 	.word	0x00038878
        /*08bc*/ 	.short	0x0100
        /*08be*/ 	.byte	0x06
	.zero		1


	//   ....[13]....
        /*08c0*/ 	.word	0x00000530
        /*08c4*/ 	.word	0x000000ff
        /*08c8*/ 	.word	0x00038888
        /*08cc*/ 	.short	0x0100
        /*08ce*/ 	.byte	0x06
	.zero		1


	//   ....[14]....
        /*08d0*/ 	.word	0x00000660
        /*08d4*/ 	.word	0x000000ff
        /*08d8*/ 	.word	0x00038890
        /*08dc*/ 	.short	0x0100
        /*08de*/ 	.byte	0x08
	.zero		1


	//   ....[15]....
        /*08e0*/ 	.word	0x00000670
        /*08e4*/ 	.word	0x000000ff
        /*08e8*/ 	.word	0x000388a0
        /*08ec*/ 	.short	0x0100
        /*08ee*/ 	.byte	0x08
	.zero		1


	//   ....[16]....
        /*08f0*/ 	.word	0x00000680
        /*08f4*/ 	.word	0x000000ff
        /*08f8*/ 	.word	0x00038898
        /*08fc*/ 	.short	0x0100
        /*08fe*/ 	.byte	0x08
	.zero		1


	//   ....[17]....
        /*0900*/ 	.word	0x00000690
        /*0904*/ 	.word	0x000000ff
        /*0908*/ 	.word	0x000388a8
        /*090c*/ 	.short	0x0100
        /*090e*/ 	.byte	0x08
	.zero		1


	//   ....[18]....
        /*0910*/ 	.word	0x000007d0
        /*0914*/ 	.word	0x000000ff
        /*0918*/ 	.word	0x000388b0
        /*091c*/ 	.short	0x0100
        /*091e*/ 	.byte	0x08
	.zero		1


	//   ....[19]....
        /*0920*/ 	.word	0x000007e0
        /*0924*/ 	.word	0x000000ff
        /*0928*/ 	.word	0x000388c0
        /*092c*/ 	.short	0x0100
        /*092e*/ 	.byte	0x08
	.zero		1


	//   ....[20]....
        /*0930*/ 	.word	0x000007f0
        /*0934*/ 	.word	0x000000ff
        /*0938*/ 	.word	0x000388b8
        /*093c*/ 	.short	0x0100
        /*093e*/ 	.byte	0x08
	.zero		1


	//   ....[21]....
        /*0940*/ 	.word	0x00000800
        /*0944*/ 	.word	0x000000ff
        /*0948*/ 	.word	0x000388c8
        /*094c*/ 	.short	0x0100
        /*094e*/ 	.byte	0x08
	.zero		1


	//   ....[22]....
        /*0950*/ 	.word	0x00001870
        /*0954*/ 	.word	0x000000ff
        /*0958*/ 	.word	0x00038800
        /*095c*/ 	.short	0x010a
        /*095e*/ 	.byte	0x28
	.zero		1


	//   ....[23]....
        /*0960*/ 	.word	0x00001900
        /*0964*/ 	.word	0x00000000
        /*0968*/ 	.word	0x00038830
        /*096c*/ 	.short	0x010a
        /*096e*/ 	.byte	0x3f
	.zero		1


	//   ....[24]....
        /*0970*/ 	.word	0x00001950
        /*0974*/ 	.word	0x00000000
        /*0978*/ 	.word	0x00038830
        /*097c*/ 	.short	0x010a
        /*097e*/ 	.byte	0x3f
	.zero		1


	//   ....[25]....
        /*0980*/ 	.word	0x00004440
        /*0984*/ 	.word	0x000000ff
        /*0988*/ 	.word	0x00000000
        /*098c*/ 	.short	0x0101
        /*098e*/ 	.byte	0x04
	.zero		1


	//   ....[26]....
        /*0990*/ 	.word	0x000060e0
        /*0994*/ 	.word	0x000000ff
        /*0998*/ 	.word	0x00038830
        /*099c*/ 	.short	0x010a
        /*099e*/ 	.byte	0x3d
	.zero		1


	//   ....[27]....
        /*09a0*/ 	.word	0x00006120
        /*09a4*/ 	.word	0x000000ff
        /*09a8*/ 	.word	0x00038830
        /*09ac*/ 	.short	0x010a
        /*09ae*/ 	.byte	0x3d
	.zero		1


	//   ....[28]....
        /*09b0*/ 	.word	0x00008a80
        /*09b4*/ 	.word	0x000000ff
        /*09b8*/ 	.word	0x00038850
        /*09bc*/ 	.short	0x010a
        /*09be*/ 	.byte	0x04
	.zero		1


	//   ....[29]....
        /*09c0*/ 	.word	0x00008ac0
        /*09c4*/ 	.word	0x000000ff
        /*09c8*/ 	.word	0x00038850
        /*09cc*/ 	.short	0x010a
        /*09ce*/ 	.byte	0x04
	.zero		1


	//   ....[30]....
        /*09d0*/ 	.word	0x00009110
        /*09d4*/ 	.word	0x000000ff
        /*09d8*/ 	.word	0x00000000
        /*09dc*/ 	.short	0x0101
        /*09de*/ 	.byte	0x3d
	.zero		1


	//   ....[31]....
        /*09e0*/ 	.word	0x00009ef0
        /*09e4*/ 	.word	0x000000ff
        /*09e8*/ 	.word	0x00000000
        /*09ec*/ 	.short	0x0101
        /*09ee*/ 	.byte	0x04
	.zero		1


	//   ....[32]....
        /*09f0*/ 	.word	0x0000a860
        /*09f4*/ 	.word	0x000000ff
        /*09f8*/ 	.word	0x00038850
        /*09fc*/ 	.short	0x010a
        /*09fe*/ 	.byte	0x07
	.zero		1


	//   ....[33]....
        /*0a00*/ 	.word	0x0000a8a0
        /*0a04*/ 	.word	0x000000ff
        /*0a08*/ 	.word	0x00038850
        /*0a0c*/ 	.short	0x010a
        /*0a0e*/ 	.byte	0x07
	.zero		1


	//   ....[34]....
        /*0a10*/ 	.word	0x0000ada0
        /*0a14*/ 	.word	0x000000ff
        /*0a18*/ 	.word	0x00000000
        /*0a1c*/ 	.short	0x0101
        /*0a1e*/ 	.byte	0x04
	.zero		1


	//   ....[35]....
        /*0a20*/ 	.word	0x0000d0c0
        /*0a24*/ 	.word	0x000000ff
        /*0a28*/ 	.word	0x00000000
        /*0a2c*/ 	.short	0x0101
        /*0a2e*/ 	.byte	0x0a
	.zero		1


	//   ....[36]....
        /*0a30*/ 	.word	0x0000ffb0
        /*0a34*/ 	.word	0x00000005
        /*0a38*/ 	.word	0x00038840
        /*0a3c*/ 	.short	0x010a
        /*0a3e*/ 	.byte	0x3f
	.zero		1


	//   ....[37]....
        /*0a40*/ 	.word	0x000105c0
        /*0a44*/ 	.word	0x00000005
        /*0a48*/ 	.word	0x00038830
        /*0a4c*/ 	.short	0x0107
        /*0a4e*/ 	.byte	0x3f
	.zero		1


	//   ....[38]....
        /*0a50*/ 	.word	0x000106a0
        /*0a54*/ 	.word	0x00000005
        /*0a58*/ 	.word	0x00038830
        /*0a5c*/ 	.short	0x0101
        /*0a5e*/ 	.byte	0x3f
	.zero		1


	//   ....[39]....
        /*0a60*/ 	.word	0x00011290
        /*0a64*/ 	.word	0x00000016
        /*0a68*/ 	.word	0x00038800
        /*0a6c*/ 	.short	0x0107
        /*0a6e*/ 	.byte	0x3f
	.zero		1


	//   ....[40]....
        /*0a70*/ 	.word	0x00011390
        /*0a74*/ 	.word	0x00000016
        /*0a78*/ 	.word	0x00038800
        /*0a7c*/ 	.short	0x0101
        /*0a7e*/ 	.byte	0x3f
	.zero		1


	//   ....[41]....
        /*0a80*/ 	.word	0x000113b0
        /*0a84*/ 	.word	0x00000016
        /*0a88*/ 	.word	0x00038820
        /*0a8c*/ 	.short	0x010a
        /*0a8e*/ 	.byte	0x3f
	.zero		1


	//   ....[42]....
        /*0a90*/ 	.word	0x000117b0
        /*0a94*/ 	.word	0x00000006
        /*0a98*/ 	.word	0x00038840
        /*0a9c*/ 	.short	0x010a
        /*0a9e*/ 	.byte	0x3f
	.zero		1


	//   ....[43]....
        /*0aa0*/ 	.word	0x00011d30
        /*0aa4*/ 	.word	0x00000006
        /*0aa8*/ 	.word	0x00038830
        /*0aac*/ 	.short	0x0107
        /*0aae*/ 	.byte	0x3f
	.zero		1


	//   ....[44]....
        /*0ab0*/ 	.word	0x00011de0
        /*0ab4*/ 	.word	0x00000006
        /*0ab8*/ 	.word	0x00038830
        /*0abc*/ 	.short	0x0101
        /*0abe*/ 	.byte	0x3f
	.zero		1


	//   ....[45]....
        /*0ac0*/ 	.word	0x00011e40
        /*0ac4*/ 	.word	0x00000006
        /*0ac8*/ 	.word	0x00038860
        /*0acc*/ 	.short	0x010a
        /*0ace*/ 	.byte	0x3f
	.zero		1


	//   ....[46]....
        /*0ad0*/ 	.word	0x00012330
        /*0ad4*/ 	.word	0x00000006
        /*0ad8*/ 	.word	0x00038850
        /*0adc*/ 	.short	0x0107
        /*0ade*/ 	.byte	0x3f
	.zero		1


	//   ....[47]....
        /*0ae0*/ 	.word	0x000124f0
        /*0ae4*/ 	.word	0x00000006
        /*0ae8*/ 	.word	0x00038850
        /*0aec*/ 	.short	0x0101
        /*0aee*/ 	.byte	0x3f
	.zero		1


	//   ....[48]....
        /*0af0*/ 	.word	0x000126f0
        /*0af4*/ 	.word	0x00000004
        /*0af8*/ 	.word	0x00038860
        /*0afc*/ 	.short	0x010a
        /*0afe*/ 	.byte	0x3f
	.zero		1


	//   ....[49]....
        /*0b00*/ 	.word	0x00012c20
        /*0b04*/ 	.word	0x00000004
        /*0b08*/ 	.word	0x00038850
        /*0b0c*/ 	.short	0x0107
        /*0b0e*/ 	.byte	0x3f
	.zero		1


	//   ....[50]....
        /*0b10*/ 	.word	0x00012cd0
        /*0b14*/ 	.word	0x00000004
        /*0b18*/ 	.word	0x00038850
        /*0b1c*/ 	.short	0x0101
        /*0b1e*/ 	.byte	0x3f
	.zero		1


	//   ....[51]....
        /*0b20*/ 	.word	0x000137d0
        /*0b24*/ 	.word	0x00000004
        /*0b28*/ 	.word	0x00038820
        /*0b2c*/ 	.short	0x010a
        /*0b2e*/ 	.byte	0x3f
	.zero		1


	//   ....[52]....
        /*0b30*/ 	.word	0x00013970
        /*0b34*/ 	.word	0x00000005
        /*0b38*/ 	.word	0x00038840
        /*0b3c*/ 	.short	0x010a
        /*0b3e*/ 	.byte	0x3f
	.zero		1


	//   ....[53]....
        /*0b40*/ 	.word	0x00013a10
        /*0b44*/ 	.word	0x0000001b
        /*0b48*/ 	.word	0x00038840
        /*0b4c*/ 	.short	0x010a
        /*0b4e*/ 	.byte	0x3f
	.zero		1


	//   ....[54]....
        /*0b50*/ 	.word	0x00013a50
        /*0b54*/ 	.word	0x00000005
        /*0b58*/ 	.word	0x00038860
        /*0b5c*/ 	.short	0x010a
        /*0b5e*/ 	.byte	0x3f
	.zero		1


	//   ....[55]....
        /*0b60*/ 	.word	0x00013a90
        /*0b64*/ 	.word	0x0000001b
        /*0b68*/ 	.word	0x00038860
        /*0b6c*/ 	.short	0x010a
        /*0b6e*/ 	.byte	0x3f
	.zero		1


	//   ....[56]....
        /*0b70*/ 	.word	0x00013b00
        /*0b74*/ 	.word	0x00000003
        /*0b78*/ 	.word	0x00038800
        /*0b7c*/ 	.short	0x010a
        /*0b7e*/ 	.byte	0x3f
	.zero		1


	//   ....[57]....
        /*0b80*/ 	.word	0x00013b50
        /*0b84*/ 	.word	0x00000000
        /*0b88*/ 	.word	0x00038830
        /*0b8c*/ 	.short	0x010a
        /*0b8e*/ 	.byte	0x3f
	.zero		1


	//   ....[58]....
        /*0b90*/ 	.word	0x00013bb0
        /*0b94*/ 	.word	0x00000099
        /*0b98*/ 	.word	0x00038830
        /*0b9c*/ 	.short	0x010a
        /*0b9e*/ 	.byte	0x3f
	.zero		1


	//   ....[59]....
        /*0ba0*/ 	.word	0x00013c10
        /*0ba4*/ 	.word	0x00000002
        /*0ba8*/ 	.word	0x00038850
        /*0bac*/ 	.short	0x010a
        /*0bae*/ 	.byte	0x3f
	.zero		1


	//   ....[60]....
        /*0bb0*/ 	.word	0x00013c70
        /*0bb4*/ 	.word	0x00000007
        /*0bb8*/ 	.word	0x00038850
        /*0bbc*/ 	.short	0x010a
        /*0bbe*/ 	.byte	0x3f
	.zero		1


	//   ....[61]....
        /*0bc0*/ 	.word	0x00013d80
        /*0bc4*/ 	.word	0x00000005
        /*0bc8*/ 	.word	0x00038840
        /*0bcc*/ 	.short	0x010a
        /*0bce*/ 	.byte	0x3f
	.zero		1


	//   ....[62]....
        /*0bd0*/ 	.word	0x00014fc0
        /*0bd4*/ 	.word	0x00000016
        /*0bd8*/ 	.word	0x00038820
        /*0bdc*/ 	.short	0x010a
        /*0bde*/ 	.byte	0x3f
	.zero		1


	//   ....[63]....
        /*0be0*/ 	.word	0x00015010
        /*0be4*/ 	.word	0x00000006
        /*0be8*/ 	.word	0x00038840
        /*0bec*/ 	.short	0x010a
        /*0bee*/ 	.byte	0x3f
	.zero		1


	//   ....[64]....
        /*0bf0*/ 	.word	0x00015770
        /*0bf4*/ 	.word	0x00000006
        /*0bf8*/ 	.word	0x00038860
        /*0bfc*/ 	.short	0x010a
        /*0bfe*/ 	.byte	0x3f
	.zero		1


	//   ....[65]....
        /*0c00*/ 	.word	0x00015f20
        /*0c04*/ 	.word	0x00000004
        /*0c08*/ 	.word	0x00038860
        /*0c0c*/ 	.short	0x010a
        /*0c0e*/ 	.byte	0x3f
	.zero		1


	//   ....[66]....
        /*0c10*/ 	.word	0x000170c0
        /*0c14*/ 	.word	0x00000004
        /*0c18*/ 	.word	0x00038820
        /*0c1c*/ 	.short	0x010a
        /*0c1e*/ 	.byte	0x3f
	.zero		1


	//   ....[67]....
        /*0c20*/ 	.word	0x00017260
        /*0c24*/ 	.word	0x00000005
        /*0c28*/ 	.word	0x00038840
        /*0c2c*/ 	.short	0x010a
        /*0c2e*/ 	.byte	0x3f
	.zero		1


	//   ....[68]....
        /*0c30*/ 	.word	0x000172b0
        /*0c34*/ 	.word	0x0000001b
        /*0c38*/ 	.word	0x00038840
        /*0c3c*/ 	.short	0x010a
        /*0c3e*/ 	.byte	0x3f
	.zero		1


	//   ....[69]....
        /*0c40*/ 	.word	0x00017300
        /*0c44*/ 	.word	0x00000005
        /*0c48*/ 	.word	0x00038860
        /*0c4c*/ 	.short	0x010a
        /*0c4e*/ 	.byte	0x3f
	.zero		1


	//----- nvinfo : EIATTR_NUM_MBARRIERS
	.align		4
.L_359:
        /*0c50*/ 	.byte	0x03, 0x38
        /*0c52*/ 	.short	0x0016


	//----- nvinfo : EIATTR_EXIT_INSTR_OFFSETS
	.align		4
        /*0c54*/ 	.byte	0x04, 0x1c
        /*0c56*/ 	.short	(.L_361 - .L_360)


	//   ....[0]....
.L_360:
        /*0c58*/ 	.word	0x00000990


	//   ....[1]....
        /*0c5c*/ 	.word	0x0000e570


	//   ....[2]....
        /*0c60*/ 	.word	0x00013ae0


	//----- nvinfo : EIATTR_MAX_THREADS
	.align		4
.L_361:
        /*0c64*/ 	.byte	0x04, 0x05
        /*0c66*/ 	.short	(.L_363 - .L_362)
.L_362:
        /*0c68*/ 	.word	0x00000180
        /*0c6c*/ 	.word	0x00000001
        /*0c70*/ 	.word	0x00000001


	//----- nvinfo : EIATTR_CRS_STACK_SIZE
	.align		4
.L_363:
        /*0c74*/ 	.byte	0x04, 0x1e
        /*0c76*/ 	.short	(.L_365 - .L_364)
.L_364:
        /*0c78*/ 	.word	0x00000000


	//----- nvinfo : EIATTR_CBANK_PARAM_SIZE
	.align		4
.L_365:
        /*0c7c*/ 	.byte	0x03, 0x19
        /*0c7e*/ 	.short	0x0af0


	//----- nvinfo : EIATTR_PARAM_CBANK
	.align		4
        /*0c80*/ 	.byte	0x04, 0x0a
        /*0c82*/ 	.short	(.L_367 - .L_366)
	.align		4
.L_366:
        /*0c84*/ 	.word	index@(.nv.constant0._ZN7cutlass13device_kernelIN5flash11enable_sm90INS1_16FlashAttnFwdSm90INS1_25CollectiveMainloopFwdSm90ILi2EN4cute5tupleIJNS5_1CILi1EEES8_S8_EEENS6_IJNS7_ILi128EEENS7_ILi80EEENS7_ILi256EEEEEELi256ENS_10bfloat16_tEfNS_4arch4Sm90ELb0ELb0ELb1ELb1ELb1ELb0ELb0ELb1ELb1ELb1ELb0ELb0EEENS1_21CollectiveEpilogueFwdINS6_IJSA_SC_SB_EEES9_SE_SG_Li256ELb1ELb1ELb0ELb0EEENS1_36VarlenDynamicPersistentTileSchedulerILi128ELi80ELi256ELi128ELb0ELb1ELb1ELb0ELb1ELb1EEEEEEEEEvNT_6ParamsE)
        /*0c88*/ 	.short	0x0210
        /*0c8a*/ 	.short	0x0af0


	//----- nvinfo : EIATTR_SW_WAR
	.align		4
.L_367:
        /*0c8c*/ 	.byte	0x04, 0x36
        /*0c8e*/ 	.short	(.L_369 - .L_368)
.L_368:
        /*0c90*/ 	.word	0x00000008
.L_369:


//--------------------- .nv.info._ZN7cutlass13device_kernelIN5flash11enable_sm90INS1_16FlashAttnFwdSm90INS1_25CollectiveMainloopFwdSm90ILi2EN4cute5tupleIJNS5_1CILi1EEES8_S8_EEENS6_IJNS7_ILi128EEENS7_ILi80EEENS7_ILi256EEEEEELi256ENS_10bfloat16_tEfNS_4arch4Sm90ELb0ELb0ELb1ELb1ELb1ELb1ELb0ELb1ELb1ELb1ELb0ELb0EEENS1_21CollectiveEpilogueFwdINS6_IJSA_SC_SB_EEES9_SE_SG_Li256ELb1ELb1ELb0ELb0EEENS1_36VarlenDynamicPersistentTileSchedulerILi128ELi80ELi256ELi128ELb0ELb1ELb1ELb0ELb1ELb1EEEEEEEEEvNT_6ParamsE --------------------------
	.section	.nv.info._ZN7cutlass13device_kernelIN5flash11enable_sm90INS1_16FlashAttnFwdSm90INS1_25CollectiveMainloopFwdSm90ILi2EN4cute5tupleIJNS5_1CILi1EEES8_S8_EEENS6_IJNS7_ILi128EEENS7_ILi80EEENS7_ILi256EEEEEELi256ENS_10bfloat16_tEfNS_4arch4Sm90ELb0ELb0ELb1ELb1ELb1ELb1ELb0ELb1ELb1ELb1ELb0ELb0EEENS1_21CollectiveEpilogueFwdINS6_IJSA_SC_SB_EEES9_SE_SG_Li256ELb1ELb1ELb0ELb0EEENS1_36VarlenDynamicPersistentTileSchedulerILi128ELi80ELi256ELi128ELb0ELb1ELb1ELb0ELb1ELb1EEEEEEEEEvNT_6ParamsE,"",@"SHT_CUDA_INFO"
	.sectionflags	@""
	.align	4


	//----- nvinfo : EIATTR_CUDA_API_VERSION
	.align		4
        /*0000*/ 	.byte	0x04, 0x37
        /*0002*/ 	.short	(.L_371 - .L_370)
.L_370:
        /*0004*/ 	.word	0x00000082


	//----- nvinfo : EIATTR_KPARAM_INFO
	.align		4
.L_371:
        /*0008*/ 	.byte	0x04, 0x17
        /*000a*/ 	.short	(.L_373 - .L_372)
.L_372:
        /*000c*/ 	.word	0x00000000
        /*0010*/ 	.short	0x0000
        /*0012*/ 	.short	0x0070
        /*0014*/ 	.byte	0x00, 0xf0, 0x01, 0x2a


	//----- nvinfo : EIATTR_SPARSE_MMA_MASK
	.align		4
.L_373:
        /*0018*/ 	.byte	0x03, 0x50
        /*001a*/ 	.short	0x0000


	//----- nvinfo : EIATTR_MAXREG_COUNT
	.align		4
        /*001c*/ 	.byte	0x03, 0x1b
        /*001e*/ 	.short	0x00a8


	//----- nvinfo : EIATTR_NUM_BARRIERS
	.align		4
        /*0020*/ 	.byte	0x02, 0x4c
        /*0022*/ 	.byte	0x10
	.zero		1


	//----- nvinfo : EIATTR_EXTERNS
	.align		4
        /*0024*/ 	.byte	0x04, 0x0f
        /*0026*/ 	.short	(.L_375 - .L_374)


	//   ....[0]....
	.align		4
.L_374:
        /*0028*/ 	.word	index@(__assertfail)


	//----- nvinfo : EIATTR_ANNOTATIONS
	.align		4
.L_375:
        /*002c*/ 	.byte	0x04, 0x55
        /*002e*/ 	.short	(.L_377 - .L_376)


	//   ....[0]....
.L_376:
        /* <DEDUP_REMOVED lines=50> */


	//----- nvinfo : EIATTR_MERCURY_ISA_VERSION
	.align		4
.L_377:
        /*0340*/ 	.byte	0x03, 0x5f
        /*0342*/ 	.short	0x0101


	//----- nvinfo : EIATTR_UNUSED_LOAD_BYTE_OFFSET
	.align		4
        /*0344*/ 	.byte	0x04, 0x44
        /*0346*/ 	.short	(.L_379 - .L_378)


	//   ....[0]....
.L_378:
        /*0348*/ 	.word	0x00000a30
        /*034c*/ 	.word	0x0000fff0


	//   ....[1]....
        /*0350*/ 	.word	0x0001e030
        /*0354*/ 	.word	0x0000fff0


	//----- nvinfo : EIATTR_INT_WARP_WIDE_INSTR_OFFSETS
	.align		4
.L_379:
        /*0358*/ 	.byte	0x04, 0x31
        /*035a*/ 	.short	(.L_381 - .L_380)


	//   ....[0]....
.L_380:
        /*035c*/ 	.word	0x00000130


	//   ....[1]....
        /*0360*/ 	.word	0x00000170


	//   ....[2]....
        /*0364*/ 	.word	0x000001e0


	//   ....[3]....
        /*0368*/ 	.word	0x00023a00


	//   ....[4]....
        /*036c*/ 	.word	0x00023aa0


	//   ....[5]....
        /*0370*/ 	.word	0x00026b70


	//   ....[6]....
        /*0374*/ 	.word	0x00026c10


	//----- nvinfo : EIATTR_COOP_GROUP_MASK_REGIDS
	.align		4
.L_381:
        /*0378*/ 	.byte	0x04, 0x29
        /*037a*/ 	.short	(.L_383 - .L_382)


	//   ....[0]....
.L_382:
        /*037c*/ 	.word	0xffffffff


	//   ....[1]....
        /*0380*/ 	.word	0xffffffff


	//   ....[2]....
        /*0384*/ 	.word	0xffffffff


	//   ....[3]....
        /*0388*/ 	.word	0xffffffff


	//   ....[4]....
        /*038c*/ 	.word	0xffffffff


	//   ....[5]....
        /*0390*/ 	.word	0xffffffff


	//   ....[6]....
        /*0394*/ 	.word	0xffffffff


	//   ....[7]....
        /*0398*/ 	.word	0xffffffff


	//   ....[8]....
        /*039c*/ 	.word	0xffffffff


	//   ....[9]....
        /*03a0*/ 	.word	0xffffffff


	//   ....[10]....
        /*03a4*/ 	.word	0xffffffff


	//   ....[11]....
        /*03a8*/ 	.word	0xffffffff


	//   ....[12]....
        /*03ac*/ 	.word	0xffffffff


	//   ....[13]....
        /*03b0*/ 	.word	0xffffffff


	//   ....[14]....
        /*03b4*/ 	.word	0xffffffff


	//   ....[15]....
        /*03b8*/ 	.word	0xffffffff


	//   ....[16]....
        /*03bc*/ 	.word	0xffffffff


	//   ....[17]....
        /*03c0*/ 	.word	0xffffffff


	//   ....[18]....
        /*03c4*/ 	.word	0xffffffff


	//   ....[19]....
        /*03c8*/ 	.word	0xffffffff


	//   ....[20]....
        /*03cc*/ 	.word	0xffffffff


	//   ....[21]....
        /*03d0*/ 	.word	0xffffffff


	//   ....[22]....
        /*03d4*/ 	.word	0xffffffff


	//   ....[23]....
        /*03d8*/ 	.word	0xffffffff


	//   ....[24]....
        /*03dc*/ 	.word	0xffffffff


	//   ....[25]....
        /*03e0*/ 	.word	0xffffffff


	//   ....[26]....
        /*03e4*/ 	.word	0xffffffff


	//   ....[27]....
        /*03e8*/ 	.word	0xffffffff


	//   ....[28]....
        /*03ec*/ 	.word	0xffffffff


	//   ....[29]....
        /*03f0*/ 	.word	0xffffffff


	//   ....[30]....
        /*03f4*/ 	.word	0xffffffff


	//   ....[31]....
        /*03f8*/ 	.word	0xffffffff


	//   ....[32]....
        /*03fc*/ 	.word	0xffffffff


	//   ....[33]....
        /*0400*/ 	.word	0xffffffff


	//   ....[34]....
        /*0404*/ 	.word	0xffffffff


	//   ....[35]....
        /*0408*/ 	.word	0xffffffff


	//   ....[36]....
        /*040c*/ 	.word	0xffffffff


	//   ....[37]....
        /*0410*/ 	.word	0xffffffff


	//   ....[38]....
        /*0414*/ 	.word	0xffffffff


	//   ....[39]....
        /*0418*/ 	.word	0xffffffff


	//   ....[40]....
        /*041c*/ 	.word	0xffffffff


	//   ....[41]....
        /*0420*/ 	.word	0xffffffff


	//   ....[42]....
        /*0424*/ 	.word	0xffffffff


	//   ....[43]....
        /*0428*/ 	.word	0xffffffff


	//   ....[44]....
        /*042c*/ 	.word	0xffffffff


	//   ....[45]....
        /*0430*/ 	.word	0xffffffff


	//   ....[46]....
        /*0434*/ 	.word	0xffffffff


	//   ....[47]....
        /*0438*/ 	.word	0xffffffff


	//   ....[48]....
        /*043c*/ 	.word	0xffffffff


	//   ....[49]....
        /*0440*/ 	.word	0xffffffff


	//   ....[50]....
        /*0444*/ 	.word	0xffffffff


	//   ....[51]....
        /*0448*/ 	.word	0xffffffff


	//   ....[52]....
        /*044c*/ 	.word	0xffffffff


	//   ....[53]....
        /*0450*/ 	.word	0xffffffff


	//   ....[54]....
        /*0454*/ 	.word	0xffffffff


	//   ....[55]....
        /*0458*/ 	.word	0xffffffff


	//   ....[56]....
        /*045c*/ 	.word	0xffffffff


	//   ....[57]....
        /*0460*/ 	.word	0xffffffff


	//   ....[58]....
        /*0464*/ 	.word	0xffffffff


	//   ....[59]....
        /*0468*/ 	.word	0xffffffff


	//   ....[60]....
        /*046c*/ 	.word	0xffffffff


	//   ....[61]....
        /*0470*/ 	.word	0xffffffff


	//   ....[62]....
        /*0474*/ 	.word	0xffffffff


	//   ....[63]....
        /*0478*/ 	.word	0xffffffff


	//   ....[64]....
        /*047c*/ 	.word	0xffffffff


	//   ....[65]....
        /*0480*/ 	.word	0xffffffff


	//   ....[66]....
        /*0484*/ 	.word	0xffffffff


	//   ....[67]....
        /*0488*/ 	.word	0xffffffff


	//   ....[68]....
        /*048c*/ 	.word	0xffffffff


	//   ....[69]....
        /*0490*/ 	.word	0xffffffff


	//   ....[70]....
        /*0494*/ 	.word	0xffffffff


	//   ....[71]....
        /*0498*/ 	.word	0xffffffff


	//   ....[72]....
        /*049c*/ 	.word	0xffffffff


	//   ....[73]....
        /*04a0*/ 	.word	0xffffffff


	//   ....[74]....
        /*04a4*/ 	.word	0xffffffff


	//   ....[75]....
        /*04a8*/ 	.word	0xffffffff


	//   ....[76]....
        /*04ac*/ 	.word	0xffffffff


	//   ....[77]....
        /*04b0*/ 	.word	0xffffffff


	//   ....[78]....
        /*04b4*/ 	.word	0xffffffff


	//   ....[79]....
        /*04b8*/ 	.word	0xffffffff


	//   ....[80]....
        /*04bc*/ 	.word	0xffffffff


	//   ....[81]....
        /*04c0*/ 	.word	0xffffffff


	//   ....[82]....
        /*04c4*/ 	.word	0xffffffff


	//   ....[83]....
        /*04c8*/ 	.word	0xffffffff


	//   ....[84]....
        /*04cc*/ 	.word	0xffffffff


	//   ....[85]....
        /*04d0*/ 	.word	0xffffffff


	//   ....[86]....
        /*04d4*/ 	.word	0xffffffff


	//   ....[87]....
        /*04d8*/ 	.word	0xffffffff


	//   ....[88]....
        /*04dc*/ 	.word	0xffffffff


	//   ....[89]....
        /*04e0*/ 	.word	0xffffffff


	//   ....[90]....
        /*04e4*/ 	.word	0xffffffff


	//   ....[91]....
        /*04e8*/ 	.word	0xffffffff


	//   ....[92]....
        /*04ec*/ 	.word	0xffffffff


	//   ....[93]....
        /*04f0*/ 	.word	0xffffffff


	//   ....[94]....
        /*04f4*/ 	.word	0xffffffff


	//   ....[95]....
        /*04f8*/ 	.word	0xffffffff


	//   ....[96]....
        /*04fc*/ 	.word	0xffffffff


	//   ....[97]....
        /*0500*/ 	.word	0xffffffff


	//   ....[98]....
        /*0504*/ 	.word	0xffffffff


	//   ....[99]....
        /*0508*/ 	.word	0xffffffff


	//   ....[100]....
        /*050c*/ 	.word	0xffffffff


	//   ....[101]....
        /*0510*/ 	.word	0xffffffff


	//   ....[102]....
        /*0514*/ 	.word	0xffffffff


	//   ....[103]....
        /*0518*/ 	.word	0xffffffff


	//   ....[104]....
        /*051c*/ 	.word	0xffffffff


	//   ....[105]....
        /*0520*/ 	.word	0xffffffff


	//   ....[106]....
        /*0524*/ 	.word	0xffffffff


	//   ....[107]....
        /*0528*/ 	.word	0xffffffff


	//   ....[108]....
        /*052c*/ 	.word	0xffffffff


	//   ....[109]....
        /*0530*/ 	.word	0xffffffff


	//   ....[110]....
        /*0534*/ 	.word	0xffffffff


	//   ....[111]....
        /*0538*/ 	.word	0xffffffff


	//   ....[112]....
        /*053c*/ 	.word	0xffffffff


	//   ....[113]....
        /*0540*/ 	.word	0xffffffff


	//   ....[114]....
        /*0544*/ 	.word	0xffffffff


	//   ....[115]....
        /*0548*/ 	.word	0xffffffff


	//   ....[116]....
        /*054c*/ 	.word	0xffffffff


	//   ....[117]....
        /*0550*/ 	.word	0xffffffff


	//   ....[118]....
        /*0554*/ 	.word	0xffffffff


	//   ....[119]....
        /*0558*/ 	.word	0xffffffff


	//   ....[120]....
        /*055c*/ 	.word	0xffffffff


	//   ....[121]....
        /*0560*/ 	.word	0xffffffff


	//   ....[122]....
        /*0564*/ 	.word	0xffffffff


	//   ....[123]....
        /*0568*/ 	.word	0xffffffff


	//   ....[124]....
        /*056c*/ 	.word	0xffffffff


	//   ....[125]....
        /*0570*/ 	.word	0xffffffff


	//   ....[126]....
        /*0574*/ 	.word	0xffffffff


	//   ....[127]....
        /*0578*/ 	.word	0xffffffff


	//   ....[128]....
        /*057c*/ 	.word	0xffffffff


	//   ....[129]....
        /*0580*/ 	.word	0xffffffff


	//   ....[130]....
        /*0584*/ 	.word	0xffffffff


	//   ....[131]....
        /*0588*/ 	.word	0xffffffff


	//   ....[132]....
        /*058c*/ 	.word	0xffffffff


	//   ....[133]....
        /*0590*/ 	.word	0xffffffff


	//   ....[134]....
        /*0594*/ 	.word	0xffffffff


	//   ....[135]....
        /*0598*/ 	.word	0xffffffff


	//   ....[136]....
        /*059c*/ 	.word	0xffffffff


	//   ....[137]....
        /*05a0*/ 	.word	0xffffffff


	//   ....[138]....
        /*05a4*/ 	.word	0xffffffff


	//   ....[139]....
        /*05a8*/ 	.word	0xffffffff


	//   ....[140]....
        /*05ac*/ 	.word	0xffffffff


	//   ....[141]....
        /*05b0*/ 	.word	0xffffffff


	//   ....[142]....
        /*05b4*/ 	.word	0xffffffff


	//   ....[143]....
        /*05b8*/ 	.word	0xffffffff


	//   ....[144]....
        /*05bc*/ 	.word	0xffffffff


	//   ....[145]....
        /*05c0*/ 	.word	0xffffffff


	//   ....[146]....
        /*05c4*/ 	.word	0xffffffff


	//   ....[147]....
        /*05c8*/ 	.word	0xffffffff


	//   ....[148]....
        /*05cc*/ 	.word	0xffffffff


	//   ....[149]....
        /*05d0*/ 	.word	0xffffffff


	//   ....[150]....
        /*05d4*/ 	.word	0xffffffff


	//   ....[151]....
        /*05d8*/ 	.word	0xffffffff


	//   ....[152]....
        /*05dc*/ 	.word	0xffffffff


	//   ....[153]....
        /*05e0*/ 	.word	0xffffffff


	//   ....[154]....
        /*05e4*/ 	.word	0xffffffff


	//   ....[155]....
        /*05e8*/ 	.word	0xffffffff


	//   ....[156]....
        /*05ec*/ 	.word	0xffffffff


	//   ....[157]....
        /*05f0*/ 	.word	0xffffffff


	//   ....[158]....
        /*05f4*/ 	.word	0xffffffff


	//   ....[159]....
        /*05f8*/ 	.word	0xffffffff


	//   ....[160]....
        /*05fc*/ 	.word	0xffffffff


	//   ....[161]....
        /*0600*/ 	.word	0xffffffff


	//   ....[162]....
        /*0604*/ 	.word	0xffffffff


	//   ....[163]....
        /*0608*/ 	.word	0x0500000f


	//   ....[164]....
        /*060c*/ 	.word	0x0500000f


	//   ....[165]....
        /*0610*/ 	.word	0x0500000f


	//   ....[166]....
        /*0614*/ 	.word	0x0500000f


	//   ....[167]....
        /*0618*/ 	.word	0x0500000f


	//   ....[168]....
        /*061c*/ 	.word	0x0500000f


	//   ....[169]....
        /*0620*/ 	.word	0x0500000f


	//   ....[170]....
        /*0624*/ 	.word	0x0500000f


	//   ....[171]....
        /*0628*/ 	.word	0x0500000f


	//   ....[172]....
        /*062c*/ 	.word	0x0500000f


	//   ....[173]....
        /*0630*/ 	.word	0x0500000f


	//   ....[174]....
        /*0634*/ 	.word	0x0500000f


	//   ....[175]....
        /*0638*/ 	.word	0x0500000f


	//   ....[176]....
        /*063c*/ 	.word	0x0500000f


	//   ....[177]....
        /*0640*/ 	.word	0x0500000f


	//   ....[178]....
        /*0644*/ 	.word	0x0500000f


	//   ....[179]....
        /*0648*/ 	.word	0x0500000f


	//   ....[180]....
        /*064c*/ 	.word	0x0500000f


	//   ....[181]....
        /*0650*/ 	.word	0x0500000f


	//   ....[182]....
        /*0654*/ 	.word	0x0500000f


	//   ....[183]....
        /*0658*/ 	.word	0x0500000f


	//   ....[184]....
        /*065c*/ 	.word	0x0500000f


	//   ....[185]....
        /*0660*/ 	.word	0x0500000f


	//   ....[186]....
        /*0664*/ 	.word	0x0500000f


	//   ....[187]....
        /*0668*/ 	.word	0x0500000f


	//   ....[188]....
        /*066c*/ 	.word	0x0500000f


	//   ....[189]....
        /*0670*/ 	.word	0x0500000f


	//   ....[190]....
        /*0674*/ 	.word	0x0500000f


	//   ....[191]....
        /*0678*/ 	.word	0x0500000f


	//   ....[192]....
        /*067c*/ 	.word	0x0500000f


	//   ....[193]....
        /*0680*/ 	.word	0x0500000f


	//   ....[194]....
        /*0684*/ 	.word	0x0500000f


	//   ....[195]....
        /*0688*/ 	.word	0x0500000f


	//   ....[196]....
        /*068c*/ 	.word	0x0500000f


	//   ....[197]....
        /*0690*/ 	.word	0x0500000f


	//   ....[198]....
        /*0694*/ 	.word	0x0500000f


	//   ....[199]....
        /*0698*/ 	.word	0x0500000f


	//   ....[200]....
        /*069c*/ 	.word	0x0500000f


	//   ....[201]....
        /*06a0*/ 	.word	0x0500000f


	//   ....[202]....
        /*06a4*/ 	.word	0x0500000f


	//   ....[203]....
        /*06a8*/ 	.word	0x0500000f


	//   ....[204]....
        /*06ac*/ 	.word	0x0500000f


	//   ....[205]....
        /*06b0*/ 	.word	0x0500000f


	//   ....[206]....
        /*06b4*/ 	.word	0x0500000f


	//   ....[207]....
        /*06b8*/ 	.word	0x0500000f


	//   ....[208]....
        /*06bc*/ 	.word	0x0500000f


	//   ....[209]....
        /*06c0*/ 	.word	0x0500000f


	//   ....[210]....
        /*06c4*/ 	.word	0x0500000f


	//   ....[211]....
        /*06c8*/ 	.word	0x0500000f


	//   ....[212]....
        /*06cc*/ 	.word	0x0500000f


	//   ....[213]....
        /*06d0*/ 	.word	0x0500000f


	//   ....[214]....
        /*06d4*/ 	.word	0x0500000f


	//   ....[215]....
        /*06d8*/ 	.word	0x0500000f


	//   ....[216]....
        /*06dc*/ 	.word	0x0500000f


	//   ....[217]....
        /*06e0*/ 	.word	0x0500000f


	//   ....[218]....
        /*06e4*/ 	.word	0x0500000f


	//   ....[219]....
        /*06e8*/ 	.word	0x0500000f


	//   ....[220]....
        /*06ec*/ 	.word	0x0500000f


	//   ....[221]....
        /*06f0*/ 	.word	0x0500000f


	//   ....[222]....
        /*06f4*/ 	.word	0x0500000f


	//   ....[223]....
        /*06f8*/ 	.word	0x0500000f


	//   ....[224]....
        /*06fc*/ 	.word	0x0500000f


	//   ....[225]....
        /*0700*/ 	.word	0x0500000f


	//   ....[226]....
        /*0704*/ 	.word	0x0500000f


	//   ....[227]....
        /*0708*/ 	.word	0x0500000f


	//   ....[228]....
        /*070c*/ 	.word	0x0500000f


	//   ....[229]....
        /*0710*/ 	.word	0x0500000f


	//   ....[230]....
        /*0714*/ 	.word	0x0500000f


	//   ....[231]....
        /*0718*/ 	.word	0x0500000f


	//   ....[232]....
        /*071c*/ 	.word	0x0500000f


	//   ....[233]....
        /*0720*/ 	.word	0x0500000f


	//   ....[234]....
        /*0724*/ 	.word	0x0500000f


	//   ....[235]....
        /*0728*/ 	.word	0x0500000f


	//   ....[236]....
        /*072c*/ 	.word	0x0500000f


	//   ....[237]....
        /*0730*/ 	.word	0x0500000f


	//   ....[238]....
        /*0734*/ 	.word	0x0500000f


	//   ....[239]....
        /*0738*/ 	.word	0x0500000f


	//   ....[240]....
        /*073c*/ 	.word	0x0500000f


	//   ....[241]....
        /*0740*/ 	.word	0x0500000f


	//   ....[242]....
        /*0744*/ 	.word	0x0500000f


	//   ....[243]....
        /*0748*/ 	.word	0x0500000f


	//   ....[244]....
        /*074c*/ 	.word	0x0500000f


	//   ....[245]....
        /*0750*/ 	.word	0x0500000f


	//   ....[246]....
        /*0754*/ 	.word	0x0500000f


	//   ....[247]....
        /*0758*/ 	.word	0x0500000f


	//   ....[248]....
        /*075c*/ 	.word	0x0500000f


	//   ....[249]....
        /*0760*/ 	.word	0x0500000f


	//   ....[250]....
        /*0764*/ 	.word	0x0500000f


	//   ....[251]....
        /*0768*/ 	.word	0x0500000f


	//   ....[252]....
        /*076c*/ 	.word	0x0500000f


	//   ....[253]....
        /*0770*/ 	.word	0x0500000f


	//   ....[254]....
        /*0774*/ 	.word	0x0500000f


	//   ....[255]....
        /*0778*/ 	.word	0x0500000f


	//   ....[0]....
        /*077c*/ 	.word	0x0500000f


	//   ....[1]....
        /*0780*/ 	.word	0x0500000f


	//   ....[2]....
        /*0784*/ 	.word	0x0500000f


	//   ....[3]....
        /*0788*/ 	.word	0x0500000f


	//   ....[4]....
        /*078c*/ 	.word	0x0500000f


	//   ....[5]....
        /*0790*/ 	.word	0x0500000f


	//   ....[6]....
        /*0794*/ 	.word	0x0500000f


	//   ....[7]....
        /*0798*/ 	.word	0x0500000f


	//   ....[8]....
        /*079c*/ 	.word	0x0500000f


	//----- nvinfo : EIATTR_COOP_GROUP_INSTR_OFFSETS
	.align		4
.L_383:
        /*07a0*/ 	.byte	0x04, 0x28
        /*07a2*/ 	.short	(.L_385 - .L_384)


	//   ....[0]....
.L_384:
        /*07a4*/ 	.word	0x00000060


	//   ....[1]....
        /*07a8*/ 	.word	0x00000140


	//   ....[2]....
        /*07ac*/ 	.word	0x00000190


	//   ....[3]....
        /*07b0*/ 	.word	0x000003c0


	//   ....[4]....
        /*07b4*/ 	.word	0x00000520


	//   ....[5]....
        /*07b8*/ 	.word	0x00000640


	//   ....[6]....
        /*07bc*/ 	.word	0x000007a0


	//   ....[7]....
        /*07c0*/ 	.word	0x00003420


	//   ....[8]....
        /*07c4*/ 	.word	0x00003430


	//   ....[9]....
        /*07c8*/ 	.word	0x00004320


	//   ....[10]....
        /*07cc*/ 	.word	0x00004330


	//   ....[11]....
        /*07d0*/ 	.word	0x00005220


	//   ....[12]....
        /*07d4*/ 	.word	0x00005230


	//   ....[13]....
        /*07d8*/ 	.word	0x00006ec0


	//   ....[14]....
        /*07dc*/ 	.word	0x00006ed0


	//   ....[15]....
        /*07e0*/ 	.word	0x00007ed0


	//   ....[16]....
        /*07e4*/ 	.word	0x00007ee0


	//   ....[17]....
        /*07e8*/ 	.word	0x00008fd0


	//   ....[18]....
        /*07ec*/ 	.word	0x00008fe0


	//   ....[19]....
        /*07f0*/ 	.word	0x0000a2f0


	//   ....[20]....
        /*07f4*/ 	.word	0x0000a300


	//   ....[21]....
        /*07f8*/ 	.word	0x0000a4c0


	//   ....[22]....
        /*07fc*/ 	.word	0x0000a4d0


	//   ....[23]....
        /*0800*/ 	.word	0x0000a6a0


	//   ....[24]....
        /*0804*/ 	.word	0x0000a6b0


	//   ....[25]....
        /*0808*/ 	.word	0x0000ab20


	//   ....[26]....
        /*080c*/ 	.word	0x0000ab30


	//   ....[27]....
        /*0810*/ 	.word	0x0000acb0


	//   ....[28]....
        /*0814*/ 	.word	0x0000acd0


	//   ....[29]....
        /*0818*/ 	.word	0x0000ae60


	//   ....[30]....
        /*081c*/ 	.word	0x0000ae80


	//   ....[31]....
        /*0820*/ 	.word	0x0000b660


	//   ....[32]....
        /*0824*/ 	.word	0x0000bc80


	//   ....[33]....
        /*0828*/ 	.word	0x0000bc90


	//   ....[34]....
        /*082c*/ 	.word	0x0000bca0


	//   ....[35]....
        /*0830*/ 	.word	0x0000bcb0


	//   ....[36]....
        /*0834*/ 	.word	0x0000ef10


	//   ....[37]....
        /*0838*/ 	.word	0x0000ef20


	//   ....[38]....
        /*083c*/ 	.word	0x0000ef30


	//   ....[39]....
        /*0840*/ 	.word	0x0000ef40


	//   ....[40]....
        /*0844*/ 	.word	0x000169a0


	//   ....[41]....
        /*0848*/ 	.word	0x00016a20


	//   ....[42]....
        /*084c*/ 	.word	0x00016e40


	//   ....[43]....
        /*0850*/ 	.word	0x00016ed0


	//   ....[44]....
        /*0854*/ 	.word	0x0001bf10


	//   ....[45]....
        /*0858*/ 	.word	0x0001bf20


	//   ....[46]....
        /*085c*/ 	.word	0x0001bf50


	//   ....[47]....
        /*0860*/ 	.word	0x0001bf60


	//   ....[48]....
        /*0864*/ 	.word	0x0001d4c0


	//   ....[49]....
        /*0868*/ 	.word	0x0001d540


	//   ....[50]....
        /*086c*/ 	.word	0x0001d560


	//   ....[51]....
        /*0870*/ 	.word	0x0001d570


	//   ....[52]....
        /*0874*/ 	.word	0x0001f2a0


	//   ....[53]....
        /*0878*/ 	.word	0x0001f2e0


	//   ....[54]....
        /*087c*/ 	.word	0x0001f320


	//   ....[55]....
        /*0880*/ 	.word	0x0001f350


	//   ....[56]....
        /*0884*/ 	.word	0x0001fbb0


	//   ....[57]....
        /*0888*/ 	.word	0x0001fbd0


	//   ....[58]....
        /*088c*/ 	.word	0x0001fd20


	//   ....[59]....
        /*0890*/ 	.word	0x0001fd40


	//   ....[60]....
        /*0894*/ 	.word	0x0001fe90


	//   ....[61]....
        /*0898*/ 	.word	0x0001feb0


	//   ....[62]....
        /*089c*/ 	.word	0x00020010


	//   ....[63]....
        /*08a0*/ 	.word	0x00020030


	//   ....[64]....
        /*08a4*/ 	.word	0x00020990


	//   ....[65]....
        /*08a8*/ 	.word	0x000209b0


	//   ....[66]....
        /*08ac*/ 	.word	0x00020b00


	//   ....[67]....
        /*08b0*/ 	.word	0x00020b20


	//   ....[68]....
        /*08b4*/ 	.word	0x00020c70


	//   ....[69]....
        /*08b8*/ 	.word	0x00020c90


	//   ....[70]....
        /*08bc*/ 	.word	0x00020df0


	//   ....[71]....
        /*08c0*/ 	.word	0x00020e10


	//   ....[72]....
        /*08c4*/ 	.word	0x00020ff0


	//   ....[73]....
        /*08c8*/ 	.word	0x000211b0


	//   ....[74]....
        /*08cc*/ 	.word	0x000211e0


	//   ....[75]....
        /*08d0*/ 	.word	0x00021210


	//   ....[76]....
        /*08d4*/ 	.word	0x00021240


	//   ....[77]....
        /*08d8*/ 	.word	0x00021270


	//   ....[78]....
        /*08dc*/ 	.word	0x000212a0


	//   ....[79]....
        /*08e0*/ 	.word	0x00021420


	//   ....[80]....
        /*08e4*/ 	.word	0x00021450


	//   ....[81]....
        /*08e8*/ 	.word	0x00021480


	//   ....[82]....
        /*08ec*/ 	.word	0x000214b0


	//   ....[83]....
        /*08f0*/ 	.word	0x000214e0


	//   ....[84]....
        /*08f4*/ 	.word	0x00021510


	//   ....[85]....
        /*08f8*/ 	.word	0x000215a0


	//   ....[86]....
        /*08fc*/ 	.word	0x000215d0


	//   ....[87]....
        /*0900*/ 	.word	0x00021650


	//   ....[88]....
        /*0904*/ 	.word	0x000221c0


	//   ....[89]....
        /*0908*/ 	.word	0x00024620


	//   ....[90]....
        /*090c*/ 	.word	0x00024660


	//   ....[91]....
        /*0910*/ 	.word	0x000246a0


	//   ....[92]....
        /*0914*/ 	.word	0x00024760


	//   ....[93]....
        /*0918*/ 	.word	0x00024790


	//   ....[94]....
        /*091c*/ 	.word	0x000247f0


	//   ....[95]....
        /*0920*/ 	.word	0x00024830


	//   ....[96]....
        /*0924*/ 	.word	0x00024890


	//   ....[97]....
        /*0928*/ 	.word	0x000248b0


	//   ....[98]....
        /*092c*/ 	.word	0x000248e0


	//   ....[99]....
        /*0930*/ 	.word	0x00025140


	//   ....[100]....
        /*0934*/ 	.word	0x00025180


	//   ....[101]....
        /*0938*/ 	.word	0x000251a0


	//   ....[102]....
        /*093c*/ 	.word	0x00025240


	//   ....[103]....
        /*0940*/ 	.word	0x00025250


	//   ....[104]....
        /*0944*/ 	.word	0x00025300


	//   ....[105]....
        /*0948*/ 	.word	0x00025310


	//   ....[106]....
        /*094c*/ 	.word	0x000253c0


	//   ....[107]....
        /*0950*/ 	.word	0x000253d0


	//   ....[108]....
        /*0954*/ 	.word	0x00025480


	//   ....[109]....
        /*0958*/ 	.word	0x00025490


	//   ....[110]....
        /*095c*/ 	.word	0x00025540


	//   ....[111]....
        /*0960*/ 	.word	0x00025550


	//   ....[112]....
        /*0964*/ 	.word	0x00025600


	//   ....[113]....
        /*0968*/ 	.word	0x00025610


	//   ....[114]....
        /*096c*/ 	.word	0x00025660


	//   ....[115]....
        /*0970*/ 	.word	0x00025ea0


	//   ....[116]....
        /*0974*/ 	.word	0x00025ee0


	//   ....[117]....
        /*0978*/ 	.word	0x00025f10


	//   ....[118]....
        /*097c*/ 	.word	0x00025fd0


	//   ....[119]....
        /*0980*/ 	.word	0x00026000


	//   ....[120]....
        /*0984*/ 	.word	0x00026050


	//   ....[121]....
        /*0988*/ 	.word	0x00026080


	//   ....[122]....
        /*098c*/ 	.word	0x000260d0


	//   ....[123]....
        /*0990*/ 	.word	0x00026100


	//   ....[124]....
        /*0994*/ 	.word	0x00026170


	//   ....[125]....
        /*0998*/ 	.word	0x00026470


	//   ....[126]....
        /*099c*/ 	.word	0x000264a0


	//   ....[127]....
        /*09a0*/ 	.word	0x00026560


	//   ....[128]....
        /*09a4*/ 	.word	0x00026570


	//   ....[129]....
        /*09a8*/ 	.word	0x00026620


	//   ....[130]....
        /*09ac*/ 	.word	0x00026630


	//   ....[131]....
        /*09b0*/ 	.word	0x000266e0


	//   ....[132]....
        /*09b4*/ 	.word	0x000266f0


	//   ....[133]....
        /*09b8*/ 	.word	0x00026700


	//   ....[134]....
        /*09bc*/ 	.word	0x000267b0


	//   ....[135]....
        /*09c0*/ 	.word	0x00026d70


	//   ....[136]....
        /*09c4*/ 	.word	0x00026db0


	//   ....[137]....
        /*09c8*/ 	.word	0x00026e50


	//   ....[138]....
        /*09cc*/ 	.word	0x00026e80


	//   ....[139]....
        /*09d0*/ 	.word	0x00026f10


	//   ....[140]....
        /*09d4*/ 	.word	0x00026f40


	//   ....[141]....
        /*09d8*/ 	.word	0x00026fd0


	//   ....[142]....
        /*09dc*/ 	.word	0x00027000


	//   ....[143]....
        /*09e0*/ 	.word	0x00027010


	//   ....[144]....
        /*09e4*/ 	.word	0x000270a0


	//   ....[145]....
        /*09e8*/ 	.word	0x00027500


	//   ....[146]....
        /*09ec*/ 	.word	0x00027550


	//   ....[147]....
        /*09f0*/ 	.word	0x00027580


	//   ....[148]....
        /*09f4*/ 	.word	0x00027590


	//   ....[149]....
        /*09f8*/ 	.word	0x000275c0


	//   ....[150]....
        /*09fc*/ 	.word	0x000275f0


	//   ....[151]....
        /*0a00*/ 	.word	0x00027620


	//   ....[152]....
        /*0a04*/ 	.word	0x00027650


	//   ....[153]....
        /*0a08*/ 	.word	0x000277e0


	//   ....[154]....
        /*0a0c*/ 	.word	0x00027810


	//   ....[155]....
        /*0a10*/ 	.word	0x00027840


	//   ....[156]....
        /*0a14*/ 	.word	0x00027870


	//   ....[157]....
        /*0a18*/ 	.word	0x000278a0


	//   ....[158]....
        /*0a1c*/ 	.word	0x000278d0


	//   ....[159]....
        /*0a20*/ 	.word	0x00027990


	//   ....[160]....
        /*0a24*/ 	.word	0x000279b0


	//   ....[161]....
        /*0a28*/ 	.word	0x00027a20


	//   ....[162]....
        /*0a2c*/ 	.word	0x00027e90


	//   ....[163]....
        /*0a30*/ 	.word	0x000281b0


	//   ....[164]....
        /*0a34*/ 	.word	0x00028240


	//   ....[165]....
        /*0a38*/ 	.word	0x000282e0


	//   ....[166]....
        /*0a3c*/ 	.word	0x00028370


	//   ....[167]....
        /*0a40*/ 	.word	0x00028410


	//   ....[168]....
        /*0a44*/ 	.word	0x000284a0


	//   ....[169]....
        /*0a48*/ 	.word	0x00028590


	//   ....[170]....
        /*0a4c*/ 	.word	0x00028620


	//   ....[171]....
        /*0a50*/ 	.word	0x000286c0


	//   ....[172]....
        /*0a54*/ 	.word	0x00028750


	//   ....[173]....
        /*0a58*/ 	.word	0x000287f0


	//   ....[174]....
        /*0a5c*/ 	.word	0x00028880


	//   ....[175]....
        /*0a60*/ 	.word	0x00028970


	//   ....[176]....
        /*0a64*/ 	.word	0x00028a00


	//   ....[177]....
        /*0a68*/ 	.word	0x00028aa0


	//   ....[178]....
        /*0a6c*/ 	.word	0x00028b30


	//   ....[179]....
        /*0a70*/ 	.word	0x00028bd0


	//   ....[180]....
        /*0a74*/ 	.word	0x00028c60


	//   ....[181]....
        /*0a78*/ 	.word	0x00028d50


	//   ....[182]....
        /*0a7c*/ 	.word	0x00028de0


	//   ....[183]....
        /*0a80*/ 	.word	0x00028e30


	//   ....[184]....
        /*0a84*/ 	.word	0x00028e80


	//   ....[185]....
        /*0a88*/ 	.word	0x00028f60


	//   ....[186]....
        /*0a8c*/ 	.word	0x00028ff0


	//   ....[187]....
        /*0a90*/ 	.word	0x00029040


	//   ....[188]....
        /*0a94*/ 	.word	0x00029090


	//   ....[189]....
        /*0a98*/ 	.word	0x000292f0


	//   ....[190]....
        /*0a9c*/ 	.word	0x000295d0


	//   ....[191]....
        /*0aa0*/ 	.word	0x000296c0


	//   ....[192]....
        /*0aa4*/ 	.word	0x000297a0


	//   ....[193]....
        /*0aa8*/ 	.word	0x000298f0


	//   ....[194]....
        /*0aac*/ 	.word	0x00029940


	//   ....[195]....
        /*0ab0*/ 	.word	0x00029a50


	//   ....[196]....
        /*0ab4*/ 	.word	0x00029ab0


	//   ....[197]....
        /*0ab8*/ 	.word	0x00029bc0


	//   ....[198]....
        /*0abc*/ 	.word	0x00029c20


	//   ....[199]....
        /*0ac0*/ 	.word	0x00029d20


	//   ....[200]....
        /*0ac4*/ 	.word	0x00029d70


	//   ....[201]....
        /*0ac8*/ 	.word	0x00029e20


	//   ....[202]....
        /*0acc*/ 	.word	0x00029e80


	//   ....[203]....
        /*0ad0*/ 	.word	0x00029fb0


	//   ....[204]....
        /*0ad4*/ 	.word	0x0002a000


	//   ....[205]....
        /*0ad8*/ 	.word	0x0002a140


	//   ....[206]....
        /*0adc*/ 	.word	0x0002a190


	//   ....[207]....
        /*0ae0*/ 	.word	0x0002a2d0


	//   ....[208]....
        /*0ae4*/ 	.word	0x0002a320


	//   ....[209]....
        /*0ae8*/ 	.word	0x0002a460


	//   ....[210]....
        /*0aec*/ 	.word	0x0002a4b0


	//   ....[211]....
        /*0af0*/ 	.word	0x0002a5f0


	//   ....[212]....
        /*0af4*/ 	.word	0x0002a640


	//   ....[213]....
        /*0af8*/ 	.word	0x0002a780


	//   ....[214]....
        /*0afc*/ 	.word	0x0002a7d0


	//   ....[215]....
        /*0b00*/ 	.word	0x0002a8f0


	//   ....[216]....
        /*0b04*/ 	.word	0x0002a940


	//   ....[217]....
        /*0b08*/ 	.word	0x0002aa70


	//   ....[218]....
        /*0b0c*/ 	.word	0x0002ab40


	//   ....[219]....
        /*0b10*/ 	.word	0x0002acb0


	//   ....[220]....
        /*0b14*/ 	.word	0x0002ad00


	//   ....[221]....
        /*0b18*/ 	.word	0x0002ae00


	//   ....[222]....
        /*0b1c*/ 	.word	0x0002ae50


	//   ....[223]....
        /*0b20*/ 	.word	0x0002af50


	//   ....[224]....
        /*0b24*/ 	.word	0x0002afa0


	//   ....[225]....
        /*0b28*/ 	.word	0x0002b0d0


	//   ....[226]....
        /*0b2c*/ 	.word	0x0002b120


	//   ....[227]....
        /*0b30*/ 	.word	0x0002b210


	//   ....[228]....
        /*0b34*/ 	.word	0x0002b2b0


	//   ....[229]....
        /*0b38*/ 	.word	0x0002b3f0


	//   ....[230]....
        /*0b3c*/ 	.word	0x0002b440


	//   ....[231]....
        /*0b40*/ 	.word	0x0002b580


	//   ....[232]....
        /*0b44*/ 	.word	0x0002b5d0


	//   ....[233]....
        /*0b48*/ 	.word	0x0002b710


	//   ....[234]....
        /*0b4c*/ 	.word	0x0002b760


	//   ....[235]....
        /*0b50*/ 	.word	0x0002b8a0


	//   ....[236]....
        /*0b54*/ 	.word	0x0002b8f0


	//   ....[237]....
        /*0b58*/ 	.word	0x0002b9e0


	//   ....[238]....
        /*0b5c*/ 	.word	0x0002baa0


	//   ....[239]....
        /*0b60*/ 	.word	0x0002bc40


	//   ....[240]....
        /*0b64*/ 	.word	0x0002bc90


	//   ....[241]....
        /*0b68*/ 	.word	0x0002bdc0


	//   ....[242]....
        /*0b6c*/ 	.word	0x0002be10


	//   ....[243]....
        /*0b70*/ 	.word	0x0002bf40


	//   ....[244]....
        /*0b74*/ 	.word	0x0002bf90


	//   ....[245]....
        /*0b78*/ 	.word	0x0002c0c0


	//   ....[246]....
        /*0b7c*/ 	.word	0x0002c110


	//   ....[247]....
        /*0b80*/ 	.word	0x0002c1a0


	//   ....[248]....
        /*0b84*/ 	.word	0x0002c240


	//   ....[249]....
        /*0b88*/ 	.word	0x0002c370


	//   ....[250]....
        /*0b8c*/ 	.word	0x0002c3e0


	//   ....[251]....
        /*0b90*/ 	.word	0x0002c450


	//   ....[252]....
        /*0b94*/ 	.word	0x0002c4c0


	//   ....[253]....
        /*0b98*/ 	.word	0x0002c530


	//   ....[254]....
        /*0b9c*/ 	.word	0x0002c5b0


	//   ....[255]....
        /*0ba0*/ 	.word	0x0002c640


	//   ....[0]....
        /*0ba4*/ 	.word	0x0002c6d0


	//   ....[1]....
        /*0ba8*/ 	.word	0x0002c740


	//   ....[2]....
        /*0bac*/ 	.word	0x0002c7b0


	//   ....[3]....
        /*0bb0*/ 	.word	0x0002c820


	//   ....[4]....
        /*0bb4*/ 	.word	0x0002c8a0


	//   ....[5]....
        /*0bb8*/ 	.word	0x0002c910


	//   ....[6]....
        /*0bbc*/ 	.word	0x0002c9b0


	//   ....[7]....
        /*0bc0*/ 	.word	0x0002ca40


	//   ....[8]....
        /*0bc4*/ 	.word	0x0002cb60


	//----- nvinfo : EIATTR_REG_RECONFIG
	.align		4
.L_385:
        /*0bc8*/ 	.byte	0x01, 0x54
	.zero		2


	//----- nvinfo : EIATTR_SYSCALL_OFFSETS
	.align		4
        /*0bcc*/ 	.byte	0x04, 0x46
        /*0bce*/ 	.short	(.L_387 - .L_386)


	//   ....[0]....
.L_386:
        /*0bd0*/ 	.word	0x00001690


	//   ....[1]....
        /*0bd4*/ 	.word	0x000017e0


	//   ....[2]....
        /*0bd8*/ 	.word	0x0000b800


	//   ....[3]....
        /*0bdc*/ 	.word	0x0000bb90


	//   ....[4]....
        /*0be0*/ 	.word	0x00023c00


	//   ....[5]....
        /*0be4*/ 	.word	0x00023d50


	//   ....[6]....
        /*0be8*/ 	.word	0x00023e40


	//   ....[7]....
        /*0bec*/ 	.word	0x00024d70


	//----- nvinfo : EIATTR_MBARRIER_INSTR_OFFSETS
	.align		4
.L_387:
        /*0bf0*/ 	.byte	0x04, 0x39
        /*0bf2*/ 	.short	(.L_389 - .L_388)


	//   ....[0]....
.L_388:
        /*0bf4*/ 	.word	0x00000270
        /*0bf8*/ 	.word	0x000000ff
        /*0bfc*/ 	.word	0x00038800
        /*0c00*/ 	.short	0x0100
        /*0c02*/ 	.byte	0x08
	.zero		1


	//   ....[1]....
        /*0c04*/ 	.word	0x00000280
        /*0c08*/ 	.word	0x000000ff
        /*0c0c*/ 	.word	0x00038820
        /*0c10*/ 	.short	0x0100
        /*0c12*/ 	.byte	0x08
	.zero		1


	//   ....[2]....
        /*0c14*/ 	.word	0x00000370
        /*0c18*/ 	.word	0x000000ff
        /*0c1c*/ 	.word	0x00038830
        /*0c20*/ 	.short	0x0100
        /*0c22*/ 	.byte	0x08
	.zero		1


	//   ....[3]....
        /*0c24*/ 	.word	0x00000380
        /*0c28*/ 	.word	0x000000ff
        /*0c2c*/ 	.word	0x00038840
        /*0c30*/ 	.short	0x0100
        /*0c32*/ 	.byte	0x08
	.zero		1


	//   ....[4]....
        /*0c34*/ 	.word	0x00000390
        /*0c38*/ 	.word	0x000000ff
        /*0c3c*/ 	.word	0x00038838
        /*0c40*/ 	.short	0x0100
        /*0c42*/ 	.byte	0x08
	.zero		1


	//   ....[5]....
        /*0c44*/ 	.word	0x000003a0
        /*0c48*/ 	.word	0x000000ff
        /*0c4c*/ 	.word	0x00038848
        /*0c50*/ 	.short	0x0100
        /*0c52*/ 	.byte	0x08
	.zero		1


	//   ....[6]....
        /*0c54*/ 	.word	0x000004d0
        /*0c58*/ 	.word	0x000000ff
        /*0c5c*/ 	.word	0x00038850
        /*0c60*/ 	.short	0x0100
        /*0c62*/ 	.byte	0x08
	.zero		1


	//   ....[7]....
        /*0c64*/ 	.word	0x000004e0
        /*0c68*/ 	.word	0x000000ff
        /*0c6c*/ 	.word	0x00038860
        /*0c70*/ 	.short	0x0100
        /*0c72*/ 	.byte	0x08
	.zero		1


	//   ....[8]....
        /*0c74*/ 	.word	0x000004f0
        /*0c78*/ 	.word	0x000000ff
        /*0c7c*/ 	.word	0x00038858
        /*0c80*/ 	.short	0x0100
        /*0c82*/ 	.byte	0x08
	.zero		1


	//   ....[9]....
        /*0c84*/ 	.word	0x00000500
        /*0c88*/ 	.word	0x000000ff
        /*0c8c*/ 	.word	0x00038868
        /*0c90*/ 	.short	0x0100
        /*0c92*/ 	.byte	0x08
	.zero		1


	//   ....[10]....
        /*0c94*/ 	.word	0x000005f0
        /*0c98*/ 	.word	0x000000ff
        /*0c9c*/ 	.word	0x00038870
        /*0ca0*/ 	.short	0x0100
        /*0ca2*/ 	.byte	0x06
	.zero		1


	//   ....[11]....
        /*0ca4*/ 	.word	0x00000600
        /*0ca8*/ 	.word	0x000000ff
        /*0cac*/ 	.word	0x00038880
        /*0cb0*/ 	.short	0x0100
        /*0cb2*/ 	.byte	0x06
	.zero		1


	//   ....[12]....
        /*0cb4*/ 	.word	0x00000610
        /*0cb8*/ 	.word	0x000000ff
        /*0cbc*/ 	.word	0x00038878
        /*0cc0*/ 	.short	0x0100
        /*0cc2*/ 	.byte	0x06
	.zero		1


	//   ....[13]....
        /*0cc4*/ 	.word	0x00000620
        /*0cc8*/ 	.word	0x000000ff
        /*0ccc*/ 	.word	0x00038888
        /*0cd0*/ 	.short	0x0100
        /*0cd2*/ 	.byte	0x06
	.zero		1


	//   ....[14]....
        /*0cd4*/ 	.word	0x00000750
        /*0cd8*/ 	.word	0x000000ff
        /*0cdc*/ 	.word	0x00038890
        /*0ce0*/ 	.short	0x0100
        /*0ce2*/ 	.byte	0x08
	.zero		1


	//   ....[15]....
        /*0ce4*/ 	.word	0x00000760
        /*0ce8*/ 	.word	0x000000ff
        /*0cec*/ 	.word	0x000388a0
        /*0cf0*/ 	.short	0x0100
        /*0cf2*/ 	.byte	0x08
	.zero		1


	//   ....[16]....
        /*0cf4*/ 	.word	0x00000770
        /*0cf8*/ 	.word	0x000000ff
        /*0cfc*/ 	.word	0x00038898
        /*0d00*/ 	.short	0x0100
        /*0d02*/ 	.byte	0x08
	.zero		1


	//   ....[17]....
        /*0d04*/ 	.word	0x00000780
        /*0d08*/ 	.word	0x000000ff
        /*0d0c*/ 	.word	0x000388a8
        /*0d10*/ 	.short	0x0100
        /*0d12*/ 	.byte	0x08
	.zero		1


	//   ....[18]....
        /*0d14*/ 	.word	0x000008b0
        /*0d18*/ 	.word	0x000000ff
        /*0d1c*/ 	.word	0x000388b0
        /*0d20*/ 	.short	0x0100
        /*0d22*/ 	.byte	0x08
	.zero		1


	//   ....[19]....
        /*0d24*/ 	.word	0x000008c0
        /*0d28*/ 	.word	0x000000ff
        /*0d2c*/ 	.word	0x000388c0
        /*0d30*/ 	.short	0x0100
        /*0d32*/ 	.byte	0x08
	.zero		1


	//   ....[20]....
        /*0d34*/ 	.word	0x000008d0
        /*0d38*/ 	.word	0x000000ff
        /*0d3c*/ 	.word	0x000388b8
        /*0d40*/ 	.short	0x0100
        /*0d42*/ 	.byte	0x08
	.zero		1


	//   ....[21]....
        /*0d44*/ 	.word	0x000008e0
        /*0d48*/ 	.word	0x000000ff
        /*0d4c*/ 	.word	0x000388c8
        /*0d50*/ 	.short	0x0100
        /*0d52*/ 	.byte	0x08
	.zero		1


	//   ....[22]....
        /*0d54*/ 	.word	0x000033d0
        /*0d58*/ 	.word	0x00000059
        /*0d5c*/ 	.word	0x00038890
        /*0d60*/ 	.short	0x010a
        /*0d62*/ 	.byte	0x3f
	.zero		1


	//   ....[23]....
        /*0d64*/ 	.word	0x00006e60
        /*0d68*/ 	.word	0x00000059
        /*0d6c*/ 	.word	0x00038890
        /*0d70*/ 	.short	0x010a
        /*0d72*/ 	.byte	0x3f
	.zero		1


	//   ....[24]....
        /*0d74*/ 	.word	0x0000a130
        /*0d78*/ 	.word	0x00000059
        /*0d7c*/ 	.word	0x00038890
        /*0d80*/ 	.short	0x010a
        /*0d82*/ 	.byte	0x3f
	.zero		1


	//   ....[25]....
        /*0d84*/ 	.word	0x0000a930
        /*0d88*/ 	.word	0x0000000b
        /*0d8c*/ 	.word	0x00000000
        /*0d90*/ 	.short	0x0101
        /*0d92*/ 	.byte	0x3f
	.zero		1


	//   ....[26]....
        /*0d94*/ 	.word	0x0000a970
        /*0d98*/ 	.word	0x00000059
        /*0d9c*/ 	.word	0x000388b0
        /*0da0*/ 	.short	0x010a
        /*0da2*/ 	.byte	0x3f
	.zero		1


	//   ....[27]....
        /*0da4*/ 	.word	0x0000b0c0
        /*0da8*/ 	.word	0x00000059
        /*0dac*/ 	.word	0x00000000
        /*0db0*/ 	.short	0x0101
        /*0db2*/ 	.byte	0x3f
	.zero		1


	//   ....[28]....
        /*0db4*/ 	.word	0x0000b890
        /*0db8*/ 	.word	0x00000016
        /*0dbc*/ 	.word	0x00038800
        /*0dc0*/ 	.short	0x010a
        /*0dc2*/ 	.byte	0x3f
	.zero		1


	//   ....[29]....
        /*0dc4*/ 	.word	0x0000b8e0
        /*0dc8*/ 	.word	0x00000016
        /*0dcc*/ 	.word	0x00038800
        /*0dd0*/ 	.short	0x010a
        /*0dd2*/ 	.byte	0x3f
	.zero		1


	//   ....[30]....
        /*0dd4*/ 	.word	0x0000c110
        /*0dd8*/ 	.word	0x00000016
        /*0ddc*/ 	.word	0x00038800
        /*0de0*/ 	.short	0x010a
        /*0de2*/ 	.byte	0x3f
	.zero		1


	//   ....[31]....
        /*0de4*/ 	.word	0x0000f2b0
        /*0de8*/ 	.word	0x00000016
        /*0dec*/ 	.word	0x00038800
        /*0df0*/ 	.short	0x010a
        /*0df2*/ 	.byte	0x3f
	.zero		1


	//   ....[32]....
        /*0df4*/ 	.word	0x00012900
        /*0df8*/ 	.word	0x00000000
        /*0dfc*/ 	.word	0x00038830
        /*0e00*/ 	.short	0x010a
        /*0e02*/ 	.byte	0x3f
	.zero		1


	//   ....[33]....
        /*0e04*/ 	.word	0x00012950
        /*0e08*/ 	.word	0x00000000
        /*0e0c*/ 	.word	0x00038830
        /*0e10*/ 	.short	0x010a
        /*0e12*/ 	.byte	0x3f
	.zero		1


	//   ....[34]....
        /*0e14*/ 	.word	0x000169c0
        /*0e18*/ 	.word	0x00000000
        /*0e1c*/ 	.word	0x00000000
        /*0e20*/ 	.short	0x0101
        /*0e22*/ 	.byte	0x3f
	.zero		1


	//   ....[35]....
        /*0e24*/ 	.word	0x00017c90
        /*0e28*/ 	.word	0x00000009
        /*0e2c*/ 	.word	0x00038830
        /*0e30*/ 	.short	0x010a
        /*0e32*/ 	.byte	0x3f
	.zero		1


	//   ....[36]....
        /*0e34*/ 	.word	0x00017d20
        /*0e38*/ 	.word	0x00000009
        /*0e3c*/ 	.word	0x00038830
        /*0e40*/ 	.short	0x010a
        /*0e42*/ 	.byte	0x3f
	.zero		1


	//   ....[37]....
        /*0e44*/ 	.word	0x0001b430
        /*0e48*/ 	.word	0x00000006
        /*0e4c*/ 	.word	0x00038850
        /*0e50*/ 	.short	0x010a
        /*0e52*/ 	.byte	0x3f
	.zero		1


	//   ....[38]....
        /*0e54*/ 	.word	0x0001b480
        /*0e58*/ 	.word	0x00000006
        /*0e5c*/ 	.word	0x00038850
        /*0e60*/ 	.short	0x010a
        /*0e62*/ 	.byte	0x3f
	.zero		1


	//   ....[39]....
        /*0e64*/ 	.word	0x0001c270
        /*0e68*/ 	.word	0x000000a0
        /*0e6c*/ 	.word	0x00000000
        /*0e70*/ 	.short	0x0101
        /*0e72*/ 	.byte	0x3f
	.zero		1


	//   ....[40]....
        /*0e74*/ 	.word	0x0001c890
        /*0e78*/ 	.word	0x00000006
        /*0e7c*/ 	.word	0x00000000
        /*0e80*/ 	.short	0x0101
        /*0e82*/ 	.byte	0x3f
	.zero		1


	//   ....[41]....
        /*0e84*/ 	.word	0x0001d230
        /*0e88*/ 	.word	0x00000008
        /*0e8c*/ 	.word	0x00038850
        /*0e90*/ 	.short	0x010a
        /*0e92*/ 	.byte	0x3f
	.zero		1


	//   ....[42]....
        /*0e94*/ 	.word	0x0001d2d0
        /*0e98*/ 	.word	0x00000008
        /*0e9c*/ 	.word	0x00038850
        /*0ea0*/ 	.short	0x010a
        /*0ea2*/ 	.byte	0x3f
	.zero		1


	//   ....[43]....
        /*0ea4*/ 	.word	0x0001df80
        /*0ea8*/ 	.word	0x00000005
        /*0eac*/ 	.word	0x00000000
        /*0eb0*/ 	.short	0x0101
        /*0eb2*/ 	.byte	0x3f
	.zero		1


	//   ....[44]....
        /*0eb4*/ 	.word	0x0001fbc0
        /*0eb8*/ 	.word	0x00000000
        /*0ebc*/ 	.word	0x00000000
        /*0ec0*/ 	.short	0x0101
        /*0ec2*/ 	.byte	0x3f
	.zero		1


	//   ....[45]....
        /*0ec4*/ 	.word	0x000222a0
        /*0ec8*/ 	.word	0x00000016
        /*0ecc*/ 	.word	0x00038820
        /*0ed0*/ 	.short	0x010a
        /*0ed2*/ 	.byte	0x3f
	.zero		1


	//   ....[46]....
        /*0ed4*/ 	.word	0x00022330
        /*0ed8*/ 	.word	0x00000009
        /*0edc*/ 	.word	0x000388a0
        /*0ee0*/ 	.short	0x010a
        /*0ee2*/ 	.byte	0x3f
	.zero		1


	//   ....[47]....
        /*0ee4*/ 	.word	0x00022880
        /*0ee8*/ 	.word	0x00000009
        /*0eec*/ 	.word	0x000388c0
        /*0ef0*/ 	.short	0x010a
        /*0ef2*/ 	.byte	0x3f
	.zero		1


	//   ....[48]....
        /*0ef4*/ 	.word	0x00022e80
        /*0ef8*/ 	.word	0x00000008
        /*0efc*/ 	.word	0x000388a0
        /*0f00*/ 	.short	0x010a
        /*0f02*/ 	.byte	0x3f
	.zero		1


	//   ....[49]....
        /*0f04*/ 	.word	0x000233c0
        /*0f08*/ 	.word	0x00000008
        /*0f0c*/ 	.word	0x000388c0
        /*0f10*/ 	.short	0x010a
        /*0f12*/ 	.byte	0x3f
	.zero		1


	//   ....[50]....
        /*0f14*/ 	.word	0x00024430
        /*0f18*/ 	.word	0x00000005
        /*0f1c*/ 	.word	0x00038840
        /*0f20*/ 	.short	0x010a
        /*0f22*/ 	.byte	0x3f
	.zero		1


	//   ....[51]....
        /*0f24*/ 	.word	0x00024a60
        /*0f28*/ 	.word	0x00000005
        /*0f2c*/ 	.word	0x00038830
        /*0f30*/ 	.short	0x0107
        /*0f32*/ 	.byte	0x3f
	.zero		1


	//   ....[52]....
        /*0f34*/ 	.word	0x00024b40
        /*0f38*/ 	.word	0x00000005
        /*0f3c*/ 	.word	0x00038830
        /*0f40*/ 	.short	0x0101
        /*0f42*/ 	.byte	0x3f
	.zero		1


	//   ....[53]....
        /*0f44*/ 	.word	0x000257a0
        /*0f48*/ 	.word	0x00000016
        /*0f4c*/ 	.word	0x00038800
        /*0f50*/ 	.short	0x0107
        /*0f52*/ 	.byte	0x3f
	.zero		1


	//   ....[54]....
        /*0f54*/ 	.word	0x000258a0
        /*0f58*/ 	.word	0x00000016
        /*0f5c*/ 	.word	0x00038800
        /*0f60*/ 	.short	0x0101
        /*0f62*/ 	.byte	0x3f
	.zero		1


	//   ....[55]....
        /*0f64*/ 	.word	0x000258c0
        /*0f68*/ 	.word	0x00000016
        /*0f6c*/ 	.word	0x00038820
        /*0f70*/ 	.short	0x010a
        /*0f72*/ 	.byte	0x3f
	.zero		1


	//   ....[56]....
        /*0f74*/ 	.word	0x00025cf0
        /*0f78*/ 	.word	0x00000006
        /*0f7c*/ 	.word	0x00038840
        /*0f80*/ 	.short	0x010a
        /*0f82*/ 	.byte	0x3f
	.zero		1


	//   ....[57]....
        /*0f84*/ 	.word	0x00026290
        /*0f88*/ 	.word	0x00000006
        /*0f8c*/ 	.word	0x00038830
        /*0f90*/ 	.short	0x0107
        /*0f92*/ 	.byte	0x3f
	.zero		1


	//   ....[58]....
        /*0f94*/ 	.word	0x00026350
        /*0f98*/ 	.word	0x00000006
        /*0f9c*/ 	.word	0x00038830
        /*0fa0*/ 	.short	0x0101
        /*0fa2*/ 	.byte	0x3f
	.zero		1


	//   ....[59]....
        /*0fa4*/ 	.word	0x000263b0
        /*0fa8*/ 	.word	0x00000006
        /*0fac*/ 	.word	0x00038860
        /*0fb0*/ 	.short	0x010a
        /*0fb2*/ 	.byte	0x3f
	.zero		1


	//   ....[60]....
        /*0fb4*/ 	.word	0x000268c0
        /*0fb8*/ 	.word	0x00000006
        /*0fbc*/ 	.word	0x00038850
        /*0fc0*/ 	.short	0x0107
        /*0fc2*/ 	.byte	0x3f
	.zero		1


	//   ....[61]....
        /*0fc4*/ 	.word	0x00026aa0
        /*0fc8*/ 	.word	0x00000006
        /*0fcc*/ 	.word	0x00038850
        /*0fd0*/ 	.short	0x0101
        /*0fd2*/ 	.byte	0x3f
	.zero		1


	//   ....[62]....
        /*0fd4*/ 	.word	0x00026cc0
        /*0fd8*/ 	.word	0x00000004
        /*0fdc*/ 	.word	0x00038860
        /*0fe0*/ 	.short	0x010a
        /*0fe2*/ 	.byte	0x3f
	.zero		1


	//   ....[63]....
        /*0fe4*/ 	.word	0x00027230
        /*0fe8*/ 	.word	0x00000004
        /*0fec*/ 	.word	0x00038850
        /*0ff0*/ 	.short	0x0107
        /*0ff2*/ 	.byte	0x3f
	.zero		1


	//   ....[64]....
        /*0ff4*/ 	.word	0x000272f0
        /*0ff8*/ 	.word	0x00000004
        /*0ffc*/ 	.word	0x00038850
        /*1000*/ 	.short	0x0101
        /*1002*/ 	.byte	0x3f
	.zero		1


	//   ....[65]....
        /*1004*/ 	.word	0x00027e10
        /*1008*/ 	.word	0x00000005
        /*100c*/ 	.word	0x00038820
        /*1010*/ 	.short	0x010a
        /*1012*/ 	.byte	0x3f
	.zero		1


	//   ....[66]....
        /*1014*/ 	.word	0x00027f80
        /*1018*/ 	.word	0x00000003
        /*101c*/ 	.word	0x00038840
        /*1020*/ 	.short	0x010a
        /*1022*/ 	.byte	0x3f
	.zero		1


	//   ....[67]....
        /*1024*/ 	.word	0x00028020
        /*1028*/ 	.word	0x0000001b
        /*102c*/ 	.word	0x00038840
        /*1030*/ 	.short	0x010a
        /*1032*/ 	.byte	0x3f
	.zero		1


	//   ....[68]....
        /*1034*/ 	.word	0x00028060
        /*1038*/ 	.word	0x00000003
        /*103c*/ 	.word	0x00038860
        /*1040*/ 	.short	0x010a
        /*1042*/ 	.byte	0x3f
	.zero		1


	//   ....[69]....
        /*1044*/ 	.word	0x000280a0
        /*1048*/ 	.word	0x0000001b
        /*104c*/ 	.word	0x00038860
        /*1050*/ 	.short	0x010a
        /*1052*/ 	.byte	0x3f
	.zero		1


	//   ....[70]....
        /*1054*/ 	.word	0x00028100
        /*1058*/ 	.word	0x00000059
        /*105c*/ 	.word	0x00038890
        /*1060*/ 	.short	0x010a
        /*1062*/ 	.byte	0x3f
	.zero		1


	//   ....[71]....
        /*1064*/ 	.word	0x000284e0
        /*1068*/ 	.word	0x00000059
        /*106c*/ 	.word	0x00038890
        /*1070*/ 	.short	0x010a
        /*1072*/ 	.byte	0x3f
	.zero		1


	//   ....[72]....
        /*1074*/ 	.word	0x000288c0
        /*1078*/ 	.word	0x00000059
        /*107c*/ 	.word	0x00038890
        /*1080*/ 	.short	0x010a
        /*1082*/ 	.byte	0x3f
	.zero		1


	//   ....[73]....
        /*1084*/ 	.word	0x00028ca0
        /*1088*/ 	.word	0x00000059
        /*108c*/ 	.word	0x000388b0
        /*1090*/ 	.short	0x010a
        /*1092*/ 	.byte	0x3f
	.zero		1


	//   ....[74]....
        /*1094*/ 	.word	0x00028eb0
        /*1098*/ 	.word	0x00000016
        /*109c*/ 	.word	0x00038800
        /*10a0*/ 	.short	0x010a
        /*10a2*/ 	.byte	0x3f
	.zero		1


	//   ....[75]....
        /*10a4*/ 	.word	0x000290d0
        /*10a8*/ 	.word	0x00000016
        /*10ac*/ 	.word	0x00038800
        /*10b0*/ 	.short	0x010a
        /*10b2*/ 	.byte	0x3f
	.zero		1


	//   ....[76]....
        /*10b4*/ 	.word	0x00029120
        /*10b8*/ 	.word	0x00000000
        /*10bc*/ 	.word	0x00038830
        /*10c0*/ 	.short	0x010a
        /*10c2*/ 	.byte	0x3f
	.zero		1


	//   ....[77]....
        /*10c4*/ 	.word	0x00029170
        /*10c8*/ 	.word	0x00000009
        /*10cc*/ 	.word	0x00038830
        /*10d0*/ 	.short	0x010a
        /*10d2*/ 	.byte	0x3f
	.zero		1


	//   ....[78]....
        /*10d4*/ 	.word	0x000291c0
        /*10d8*/ 	.word	0x00000006
        /*10dc*/ 	.word	0x00038850
        /*10e0*/ 	.short	0x010a
        /*10e2*/ 	.byte	0x3f
	.zero		1


	//   ....[79]....
        /*10e4*/ 	.word	0x00029210
        /*10e8*/ 	.word	0x00000008
        /*10ec*/ 	.word	0x00038850
        /*10f0*/ 	.short	0x010a
        /*10f2*/ 	.byte	0x3f
	.zero		1


	//   ....[80]....
        /*10f4*/ 	.word	0x000293b0
        /*10f8*/ 	.word	0x00000016
        /*10fc*/ 	.word	0x00038820
        /*1100*/ 	.short	0x010a
        /*1102*/ 	.byte	0x3f
	.zero		1


	//   ....[81]....
        /*1104*/ 	.word	0x00029400
        /*1108*/ 	.word	0x00000009
        /*110c*/ 	.word	0x000388a0
        /*1110*/ 	.short	0x010a
        /*1112*/ 	.byte	0x3f
	.zero		1


	//   ....[82]....
        /*1114*/ 	.word	0x00029450
        /*1118*/ 	.word	0x00000009
        /*111c*/ 	.word	0x000388c0
        /*1120*/ 	.short	0x010a
        /*1122*/ 	.byte	0x3f
	.zero		1


	//   ....[83]....
        /*1124*/ 	.word	0x000294a0
        /*1128*/ 	.word	0x00000008
        /*112c*/ 	.word	0x000388a0
        /*1130*/ 	.short	0x010a
        /*1132*/ 	.byte	0x3f
	.zero		1


	//   ....[84]....
        /*1134*/ 	.word	0x000294f0
        /*1138*/ 	.word	0x00000008
        /*113c*/ 	.word	0x000388c0
        /*1140*/ 	.short	0x010a
        /*1142*/ 	.byte	0x3f
	.zero		1


	//   ....[85]....
        /*1144*/ 	.word	0x00029610
        /*1148*/ 	.word	0x00000005
        /*114c*/ 	.word	0x00038840
        /*1150*/ 	.short	0x010a
        /*1152*/ 	.byte	0x3f
	.zero		1


	//   ....[86]....
        /*1154*/ 	.word	0x0002a970
        /*1158*/ 	.word	0x00000016
        /*115c*/ 	.word	0x00038820
        /*1160*/ 	.short	0x010a
        /*1162*/ 	.byte	0x3f
	.zero		1


	//   ....[87]....
        /*1164*/ 	.word	0x0002a9c0
        /*1168*/ 	.word	0x00000006
        /*116c*/ 	.word	0x00038840
        /*1170*/ 	.short	0x010a
        /*1172*/ 	.byte	0x3f
	.zero		1


	//   ....[88]....
        /*1174*/ 	.word	0x0002b160
        /*1178*/ 	.word	0x00000006
        /*117c*/ 	.word	0x00038860
        /*1180*/ 	.short	0x010a
        /*1182*/ 	.byte	0x3f
	.zero		1


	//   ....[89]....
        /*1184*/ 	.word	0x0002b930
        /*1188*/ 	.word	0x00000004
        /*118c*/ 	.word	0x00038860
        /*1190*/ 	.short	0x010a
        /*1192*/ 	.byte	0x3f
	.zero		1


	//   ....[90]....
        /*1194*/ 	.word	0x0002ca80
        /*1198*/ 	.word	0x00000005
        /*119c*/ 	.word	0x00038820
        /*11a0*/ 	.short	0x010a
        /*11a2*/ 	.byte	0x3f
	.zero		1


	//   ....[91]....
        /*11a4*/ 	.word	0x0002cc20
        /*11a8*/ 	.word	0x00000003
        /*11ac*/ 	.word	0x00038840
        /*11b0*/ 	.short	0x010a
        /*11b2*/ 	.byte	0x3f
	.zero		1


	//   ....[92]....
        /*11b4*/ 	.word	0x0002cc70
        /*11b8*/ 	.word	0x0000001b
        /*11bc*/ 	.word	0x00038840
        /*11c0*/ 	.short	0x010a
        /*11c2*/ 	.byte	0x3f
	.zero		1


	//   ....[93]....
        /*11c4*/ 	.word	0x0002ccc0
        /*11c8*/ 	.word	0x00000003
        /*11cc*/ 	.word	0x00038860
        /*11d0*/ 	.short	0x010a
        /*11d2*/ 	.byte	0x3f
	.zero		1


	//----- nvinfo : EIATTR_NUM_MBARRIERS
	.align		4
.L_389:
        /*11d4*/ 	.byte	0x03, 0x38
        /*11d6*/ 	.short	0x0016


	//----- nvinfo : EIATTR_EXIT_INSTR_OFFSETS
	.align		4
        /*11d8*/ 	.byte	0x04, 0x1c
        /*11da*/ 	.short	(.L_391 - .L_390)


	//   ....[0]....
.L_390:
        /*11dc*/ 	.word	0x000280f0


	//----- nvinfo : EIATTR_MAX_THREADS
	.align		4
.L_391:
        /*11e0*/ 	.byte	0x04, 0x05
        /*11e2*/ 	.short	(.L_393 - .L_392)
.L_392:
        /*11e4*/ 	.word	0x00000180
        /*11e8*/ 	.word	0x00000001
        /*11ec*/ 	.word	0x00000001


	//----- nvinfo : EIATTR_CRS_STACK_SIZE
	.align		4
.L_393:
        /*11f0*/ 	.byte	0x04, 0x1e
        /*11f2*/ 	.short	(.L_395 - .L_394)
.L_394:
        /*11f4*/ 	.word	0x00000000


	//----- nvinfo : EIATTR_CBANK_PARAM_SIZE
	.align		4
.L_395:
        /*11f8*/ 	.byte	0x03, 0x19
        /*11fa*/ 	.short	0x0af0


	//----- nvinfo : EIATTR_PARAM_CBANK
	.align		4
        /*11fc*/ 	.byte	0x04, 0x0a
        /*11fe*/ 	.short	(.L_397 - .L_396)
	.align		4
.L_396:
        /*1200*/ 	.word	index@(.nv.constant0._ZN7cutlass13device_kernelIN5flash11enable_sm90INS1_16FlashAttnFwdSm90INS1_25CollectiveMainloopFwdSm90ILi2EN4cute5tupleIJNS5_1CILi1EEES8_S8_EEENS6_IJNS7_ILi128EEENS7_ILi80EEENS7_ILi256EEEEEELi256ENS_10bfloat16_tEfNS_4arch4Sm90ELb0ELb0ELb1ELb1ELb1ELb1ELb0ELb1ELb1ELb1ELb0ELb0EEENS1_21CollectiveEpilogueFwdINS6_IJSA_SC_SB_EEES9_SE_SG_Li256ELb1ELb1ELb0ELb0EEENS1_36VarlenDynamicPersistentTileSchedulerILi128ELi80ELi256ELi128ELb0ELb1ELb1ELb0ELb1ELb1EEEEEEEEEvNT_6ParamsE)
        /*1204*/ 	.short	0x0210
        /*1206*/ 	.short	0x0af0


	//----- nvinfo : EIATTR_SW_WAR
	.align		4
.L_397:
        /*1208*/ 	.byte	0x04, 0x36
        /*120a*/ 	.short	(.L_399 - .L_398)
.L_398:
        /*120c*/ 	.word	0x00000008
.L_399:


//--------------------- .nv.info._ZN7cutlass13device_kernelIN5flash11enable_sm90INS1_16FlashAttnFwdSm90INS1_25CollectiveMainloopFwdSm90ILi2EN4cute5tupleIJNS5_1CILi1EEES8_S8_EEENS6_IJNS7_ILi128EEENS7_ILi64EEENS7_ILi256EEEEEELi256ENS_10bfloat16_tEfNS_4arch4Sm90ELb0ELb1ELb1ELb0ELb1ELb0ELb0ELb1ELb1ELb1ELb0ELb0EEENS1_21CollectiveEpilogueFwdINS6_IJSA_SC_SB_EEES9_SE_SG_Li256ELb0ELb1ELb0ELb0EEENS1_30DynamicPersistentTileSchedulerILi256ELi128ELb0ELb1ELb1EEEEEEEEEvNT_6ParamsE --------------------------
	.section	.nv.info._ZN7cutlass13device_kernelIN5flash11enable_sm90INS1_16FlashAttnFwdSm90INS1_25CollectiveMainloopFwdSm90ILi2EN4cute5tupleIJNS5_1CILi1EEES8_S8_EEENS6_IJNS7_ILi128EEENS7_ILi64EEENS7_ILi256EEEEEELi256ENS_10bfloat16_tEfNS_4arch4Sm90ELb0ELb1ELb1ELb0ELb1ELb0ELb0ELb1ELb1ELb1ELb0ELb0EEENS1_21CollectiveEpilogueFwdINS6_IJSA_SC_SB_EEES9_SE_SG_Li256ELb0ELb1ELb0ELb0EEENS1_30DynamicPersistentTileSchedulerILi256ELi128ELb0ELb1ELb1EEEEEEEEEvNT_6ParamsE,"",@"SHT_CUDA_INFO"
	.sectionflags	@""
	.align	4


	//----- nvinfo : EIATTR_CUDA_API_VERSION
	.align		4
        /*0000*/ 	.byte	0x04, 0x37
        /*0002*/ 	.short	(.L_401 - .L_400)
.L_400:
        /*0004*/ 	.word	0x00000082


	//----- nvinfo : EIATTR_KPARAM_INFO
	.align		4
.L_401:
        /*0008*/ 	.byte	0x04, 0x17
        /*000a*/ 	.short	(.L_403 - .L_402)
.L_402:
        /*000c*/ 	.word	0x00000000
        /*0010*/ 	.short	0x0000
        /*0012*/ 	.short	0x0070
        /*0014*/ 	.byte	0x00, 0xf0, 0x01, 0x2a


	//----- nvinfo : EIATTR_SPARSE_MMA_MASK
	.align		4
.L_403:
        /*0018*/ 	.byte	0x03, 0x50
        /*001a*/ 	.short	0x0000


	//----- nvinfo : EIATTR_MAXREG_COUNT
	.align		4
        /*001c*/ 	.byte	0x03, 0x1b
        /*001e*/ 	.short	0x00a8


	//----- nvinfo : EIATTR_NUM_BARRIERS
	.align		4
        /*0020*/ 	.byte	0x02, 0x4c
        /*0022*/ 	.byte	0x09
	.zero		1


	//----- nvinfo : EIATTR_EXTERNS
	.align		4
        /*0024*/ 	.byte	0x04, 0x0f
        /*0026*/ 	.short	(.L_405 - .L_404)


	//   ....[0]....
	.align		4
.L_404:
        /*0028*/ 	.word	index@(__assertfail)


	//----- nvinfo : EIATTR_ANNOTATIONS
	.align		4
.L_405:
        /*002c*/ 	.byte	0x04, 0x55
        /*002e*/ 	.short	(.L_407 - .L_406)


	//   ....[0]....
.L_406:
        /*0030*/ 	.word	0x00000001
        /*0034*/ 	.byte	0xa0, 0x08, 0x00, 0x00, 0x01, 0x00, 0x00, 0x00, 0x60, 0x09, 0x00, 0x00, 0x01, 0x00, 0x00, 0x00
        /*0044*/ 	.byte	0xd0, 0x05, 0x01, 0x00, 0x01, 0x00, 0x00, 0x00, 0x70, 0x06, 0x01, 0x00, 0x01, 0x00, 0x00, 0x00
        /*0054*/ 	.byte	0x20, 0x07, 0x01, 0x00, 0x01, 0x00, 0x00, 0x00, 0xf0, 0x2d, 0x01, 0x00, 0x01, 0x00, 0x00, 0x00
        /*0064*/ 	.byte	0x10, 0x2e, 0x01, 0x00, 0x01, 0x00, 0x00, 0x00, 0x00, 0x46, 0x01, 0x00, 0x01, 0x00, 0x00, 0x00
        /*0074*/ 	.byte	0xa0, 0x47, 0x01, 0x00


	//----- nvinfo : EIATTR_MERCURY_ISA_VERSION
	.align		4
.L_407:
        /*0078*/ 	.byte	0x03, 0x5f
        /*007a*/ 	.short	0x0101


	//----- nvinfo : EIATTR_INT_WARP_WIDE_INSTR_OFFSETS
	.align		4
        /*007c*/ 	.byte	0x04, 0x31
        /*007e*/ 	.short	(.L_409 - .L_408)


	//   ....[0]....
.L_408:
        /*0080*/ 	.word	0x000000c0


	//   ....[1]....
        /*0084*/ 	.word	0x000000d0


	//   ....[2]....
        /*0088*/ 	.word	0x00000170


	//   ....[3]....
        /*008c*/ 	.word	0x00011390


	//   ....[4]....
        /*0090*/ 	.word	0x00011420


	//   ....[5]....
        /*0094*/ 	.word	0x00013e00


	//   ....[6]....
        /*0098*/ 	.word	0x00013e90


	//----- nvinfo : EIATTR_COOP_GROUP_MASK_REGIDS
	.align		4
.L_409:
        /*009c*/ 	.byte	0x04, 0x29
        /*009e*/ 	.short	(.L_411 - .L_410)


	//   ....[0]....
.L_410:
        /*00a0*/ 	.word	0xffffffff


	//   ....[1]....
        /*00a4*/ 	.word	0xffffffff


	//   ....[2]....
        /*00a8*/ 	.word	0xffffffff


	//   ....[3]....
        /*00ac*/ 	.word	0xffffffff


	//   ....[4]....
        /*00b0*/ 	.word	0xffffffff


	//   ....[5]....
        /*00b4*/ 	.word	0xffffffff


	//   ....[6]....
        /*00b8*/ 	.word	0xffffffff


	//   ....[7]....
        /*00bc*/ 	.word	0xffffffff


	//   ....[8]....
        /*00c0*/ 	.word	0xffffffff


	//   ....[9]....
        /*00c4*/ 	.word	0xffffffff


	//   ....[10]....
        /*00c8*/ 	.word	0xffffffff


	//   ....[11]....
        /*00cc*/ 	.word	0xffffffff


	//   ....[12]....
        /*00d0*/ 	.word	0xffffffff


	//   ....[13]....
        /*00d4*/ 	.word	0xffffffff


	//   ....[14]....
        /*00d8*/ 	.word	0xffffffff


	//   ....[15]....
        /*00dc*/ 	.word	0xffffffff


	//   ....[16]....
        /*00e0*/ 	.word	0xffffffff


	//   ....[17]....
        /*00e4*/ 	.word	0xffffffff


	//   ....[18]....
        /*00e8*/ 	.word	0xffffffff


	//   ....[19]....
        /*00ec*/ 	.word	0xffffffff


	//   ....[20]....
        /*00f0*/ 	.word	0xffffffff


	//   ....[21]....
        /*00f4*/ 	.word	0xffffffff


	//   ....[22]....
        /*00f8*/ 	.word	0xffffffff


	//   ....[23]....
        /*00fc*/ 	.word	0xffffffff


	//   ....[24]....
        /*0100*/ 	.word	0xffffffff


	//   ....[25]....
        /*0104*/ 	.word	0xffffffff


	//   ....[26]....
        /*0108*/ 	.word	0xffffffff


	//   ....[27]....
        /*010c*/ 	.word	0xffffffff


	//   ....[28]....
        /*0110*/ 	.word	0xffffffff


	//   ....[29]....
        /*0114*/ 	.word	0xffffffff


	//   ....[30]....
        /*0118*/ 	.word	0xffffffff


	//   ....[31]....
        /*011c*/ 	.word	0xffffffff


	//   ....[32]....
        /*0120*/ 	.word	0xffffffff


	//   ....[33]....
        /*0124*/ 	.word	0xffffffff


	//   ....[34]....
        /*0128*/ 	.word	0xffffffff


	//   ....[35]....
        /*012c*/ 	.word	0xffffffff


	//   ....[36]....
        /*0130*/ 	.word	0xffffffff


	//   ....[37]....
        /*0134*/ 	.word	0xffffffff


	//   ....[38]....
        /*0138*/ 	.word	0xffffffff


	//   ....[39]....
        /*013c*/ 	.word	0xffffffff


	//   ....[40]....
        /*0140*/ 	.word	0xffffffff


	//   ....[41]....
        /*0144*/ 	.word	0xffffffff


	//   ....[42]....
        /*0148*/ 	.word	0xffffffff


	//   ....[43]....
        /*014c*/ 	.word	0xffffffff


	//   ....[44]....
        /*0150*/ 	.word	0xffffffff


	//   ....[45]....
        /*0154*/ 	.word	0xffffffff


	//   ....[46]....
        /*0158*/ 	.word	0xffffffff


	//   ....[47]....
        /*015c*/ 	.word	0xffffffff


	//   ....[48]....
        /*0160*/ 	.word	0xffffffff


	//   ....[49]....
        /*0164*/ 	.word	0xffffffff


	//   ....[50]....
        /*0168*/ 	.word	0xffffffff


	//   ....[51]....
        /*016c*/ 	.word	0xffffffff


	//   ....[52]....
        /*0170*/ 	.word	0xffffffff


	//   ....[53]....
        /*0174*/ 	.word	0xffffffff


	//   ....[54]....
        /*0178*/ 	.word	0xffffffff


	//   ....[55]....
        /*017c*/ 	.word	0xffffffff


	//   ....[56]....
        /*0180*/ 	.word	0xffffffff


	//   ....[57]....
        /*0184*/ 	.word	0xffffffff


	//   ....[58]....
        /*0188*/ 	.word	0xffffffff


	//   ....[59]....
        /*018c*/ 	.word	0xffffffff


	//   ....[60]....
        /*0190*/ 	.word	0xffffffff


	//   ....[61]....
        /*0194*/ 	.word	0xffffffff


	//   ....[62]....
        /*0198*/ 	.word	0xffffffff


	//   ....[63]....
        /*019c*/ 	.word	0xffffffff


	//   ....[64]....
        /*01a0*/ 	.word	0xffffffff


	//   ....[65]....
        /*01a4*/ 	.word	0xffffffff


	//   ....[66]....
        /*01a8*/ 	.word	0xffffffff


	//   ....[67]....
        /*01ac*/ 	.word	0xffffffff


	//   ....[68]....
        /*01b0*/ 	.word	0xffffffff


	//   ....[69]....
        /*01b4*/ 	.word	0xffffffff


	//   ....[70]....
        /*01b8*/ 	.word	0xffffffff


	//   ....[71]....
        /*01bc*/ 	.word	0xffffffff


	//   ....[72]....
        /*01c0*/ 	.word	0xffffffff


	//   ....[73]....
        /*01c4*/ 	.word	0xffffffff


	//   ....[74]....
        /*01c8*/ 	.word	0xffffffff


	//   ....[75]....
        /*01cc*/ 	.word	0xffffffff


	//   ....[76]....
        /*01d0*/ 	.word	0xffffffff


	//   ....[77]....
        /*01d4*/ 	.word	0xffffffff


	//   ....[78]....
        /*01d8*/ 	.word	0xffffffff


	//   ....[79]....
        /*01dc*/ 	.word	0xffffffff


	//   ....[80]....
        /*01e0*/ 	.word	0xffffffff


	//   ....[81]....
        /*01e4*/ 	.word	0xffffffff


	//   ....[82]....
        /*01e8*/ 	.word	0xffffffff


	//   ....[83]....
        /*01ec*/ 	.word	0xffffffff


	//   ....[84]....
        /*01f0*/ 	.word	0xffffffff


	//   ....[85]....
        /*01f4*/ 	.word	0xffffffff


	//   ....[86]....
        /*01f8*/ 	.word	0xffffffff


	//   ....[87]....
        /*01fc*/ 	.word	0xffffffff


	//   ....[88]....
        /*0200*/ 	.word	0xffffffff


	//   ....[89]....
        /*0204*/ 	.word	0xffffffff


	//   ....[90]....
        /*0208*/ 	.word	0xffffffff


	//   ....[91]....
        /*020c*/ 	.word	0xffffffff


	//   ....[92]....
        /*0210*/ 	.word	0xffffffff


	//   ....[93]....
        /*0214*/ 	.word	0xffffffff


	//   ....[94]....
        /*0218*/ 	.word	0xffffffff


	//   ....[95]....
        /*021c*/ 	.word	0xffffffff


	//   ....[96]....
        /*0220*/ 	.word	0xffffffff


	//   ....[97]....
        /*0224*/ 	.word	0xffffffff


	//   ....[98]....
        /*0228*/ 	.word	0xffffffff


	//   ....[99]....
        /*022c*/ 	.word	0xffffffff


	//   ....[100]....
        /*0230*/ 	.word	0xffffffff


	//   ....[101]....
        /*0234*/ 	.word	0xffffffff


	//   ....[102]....
        /*0238*/ 	.word	0xffffffff


	//   ....[103]....
        /*023c*/ 	.word	0xffffffff


	//   ....[104]....
        /*0240*/ 	.word	0x0500000f


	//   ....[105]....
        /*0244*/ 	.word	0x0500000f


	//   ....[106]....
        /*0248*/ 	.word	0x0500000f


	//   ....[107]....
        /*024c*/ 	.word	0x0500000f


	//   ....[108]....
        /*0250*/ 	.word	0x0500000f


	//   ....[109]....
        /*0254*/ 	.word	0x0500000f


	//   ....[110]....
        /*0258*/ 	.word	0x0500000f


	//   ....[111]....
        /*025c*/ 	.word	0x0500000f


	//   ....[112]....
        /*0260*/ 	.word	0x0500000f


	//   ....[113]....
        /*0264*/ 	.word	0x0500000f


	//   ....[114]....
        /*0268*/ 	.word	0x0500000f


	//   ....[115]....
        /*026c*/ 	.word	0x0500000f


	//   ....[116]....
        /*0270*/ 	.word	0x0500000f


	//   ....[117]....
        /*0274*/ 	.word	0x0500000f


	//   ....[118]....
        /*0278*/ 	.word	0x0500000f


	//   ....[119]....
        /*027c*/ 	.word	0x0500000f


	//   ....[120]....
        /*0280*/ 	.word	0x0500000f


	//   ....[121]....
        /*0284*/ 	.word	0x0500000f


	//   ....[122]....
        /*0288*/ 	.word	0x0500000f


	//   ....[123]....
        /*028c*/ 	.word	0x0500000f


	//   ....[124]....
        /*0290*/ 	.word	0x0500000f


	//   ....[125]....
        /*0294*/ 	.word	0x0500000f


	//   ....[126]....
        /*0298*/ 	.word	0x0500000f


	//   ....[127]....
        /*029c*/ 	.word	0x0500000f


	//   ....[128]....
        /*02a0*/ 	.word	0x0500000f


	//   ....[129]....
        /*02a4*/ 	.word	0x0500000f


	//   ....[130]....
        /*02a8*/ 	.word	0x0500000f


	//   ....[131]....
        /*02ac*/ 	.word	0x0500000f


	//   ....[132]....
        /*02b0*/ 	.word	0x0500000f


	//   ....[133]....
        /*02b4*/ 	.word	0x0500000f


	//   ....[134]....
        /*02b8*/ 	.word	0x0500000f


	//   ....[135]....
        /*02bc*/ 	.word	0x0500000f


	//   ....[136]....
        /*02c0*/ 	.word	0x0500000f


	//   ....[137]....
        /*02c4*/ 	.word	0x0500000f


	//   ....[138]....
        /*02c8*/ 	.word	0x0500000f


	//   ....[139]....
        /*02cc*/ 	.word	0x0500000f


	//   ....[140]....
        /*02d0*/ 	.word	0x0500000f


	//   ....[141]....
        /*02d4*/ 	.word	0x0500000f


	//   ....[142]....
        /*02d8*/ 	.word	0x0500000f


	//   ....[143]....
        /*02dc*/ 	.word	0x0500000f


	//   ....[144]....
        /*02e0*/ 	.word	0x0500000f


	//   ....[145]....
        /*02e4*/ 	.word	0x0500000f


	//   ....[146]....
        /*02e8*/ 	.word	0x0500000f


	//   ....[147]....
        /*02ec*/ 	.word	0x0500000f


	//   ....[148]....
        /*02f0*/ 	.word	0x0500000f


	//   ....[149]....
        /*02f4*/ 	.word	0x0500000f


	//   ....[150]....
        /*02f8*/ 	.word	0x0500000f


	//   ....[151]....
        /*02fc*/ 	.word	0x0500000f


	//   ....[152]....
        /*0300*/ 	.word	0x0500000f


	//   ....[153]....
        /*0304*/ 	.word	0x0500000f


	//   ....[154]....
        /*0308*/ 	.word	0x0500000f


	//----- nvinfo : EIATTR_COOP_GROUP_INSTR_OFFSETS
	.align		4
.L_411:
        /*030c*/ 	.byte	0x04, 0x28
        /*030e*/ 	.short	(.L_413 - .L_412)


	//   ....[0]....
.L_412:
        /*0310*/ 	.word	0x00000070


	//   ....[1]....
        /*0314*/ 	.word	0x000000b0


	//   ....[2]....
        /*0318*/ 	.word	0x000002d0


	//   ....[3]....
        /*031c*/ 	.word	0x00000430


	//   ....[4]....
        /*0320*/ 	.word	0x00000550


	//   ....[5]....
        /*0324*/ 	.word	0x000006b0


	//   ....[6]....
        /*0328*/ 	.word	0x000019e0


	//   ....[7]....
        /*032c*/ 	.word	0x000028d0


	//   ....[8]....
        /*0330*/ 	.word	0x00002e30


	//   ....[9]....
        /*0334*/ 	.word	0x00003890


	//   ....[10]....
        /*0338*/ 	.word	0x00003980


	//   ....[11]....
        /*033c*/ 	.word	0x00003c80


	//   ....[12]....
        /*0340*/ 	.word	0x00003cf0


	//   ....[13]....
        /*0344*/ 	.word	0x00005dd0


	//   ....[14]....
        /*0348*/ 	.word	0x000062a0


	//   ....[15]....
        /*034c*/ 	.word	0x00006990


	//   ....[16]....
        /*0350*/ 	.word	0x00006a90


	//   ....[17]....
        /*0354*/ 	.word	0x00006e40


	//   ....[18]....
        /*0358*/ 	.word	0x00006e90


	//   ....[19]....
        /*035c*/ 	.word	0x000090b0


	//   ....[20]....
        /*0360*/ 	.word	0x000090c0


	//   ....[21]....
        /*0364*/ 	.word	0x000090f0


	//   ....[22]....
        /*0368*/ 	.word	0x00009100


	//   ....[23]....
        /*036c*/ 	.word	0x0000aea0


	//   ....[24]....
        /*0370*/ 	.word	0x0000b360


	//   ....[25]....
        /*0374*/ 	.word	0x0000ba50


	//   ....[26]....
        /*0378*/ 	.word	0x0000bb50


	//   ....[27]....
        /*037c*/ 	.word	0x0000bee0


	//   ....[28]....
        /*0380*/ 	.word	0x0000bf50


	//   ....[29]....
        /*0384*/ 	.word	0x0000cf70


	//   ....[30]....
        /*0388*/ 	.word	0x0000cfa0


	//   ....[31]....
        /*038c*/ 	.word	0x0000d060


	//   ....[32]....
        /*0390*/ 	.word	0x0000d070


	//   ....[33]....
        /*0394*/ 	.word	0x0000ee00


	//   ....[34]....
        /*0398*/ 	.word	0x0000ee50


	//   ....[35]....
        /*039c*/ 	.word	0x0000eeb0


	//   ....[36]....
        /*03a0*/ 	.word	0x0000eee0


	//   ....[37]....
        /*03a4*/ 	.word	0x0000f3b0


	//   ....[38]....
        /*03a8*/ 	.word	0x0000f3f0


	//   ....[39]....
        /*03ac*/ 	.word	0x0000f530


	//   ....[40]....
        /*03b0*/ 	.word	0x0000f550


	//   ....[41]....
        /*03b4*/ 	.word	0x0000f690


	//   ....[42]....
        /*03b8*/ 	.word	0x0000f6b0


	//   ....[43]....
        /*03bc*/ 	.word	0x0000f800


	//   ....[44]....
        /*03c0*/ 	.word	0x0000f820


	//   ....[45]....
        /*03c4*/ 	.word	0x0000ffb0


	//   ....[46]....
        /*03c8*/ 	.word	0x0000ffc0


	//   ....[47]....
        /*03cc*/ 	.word	0x00010100


	//   ....[48]....
        /*03d0*/ 	.word	0x00010120


	//   ....[49]....
        /*03d4*/ 	.word	0x00010260


	//   ....[50]....
        /*03d8*/ 	.word	0x00010280


	//   ....[51]....
        /*03dc*/ 	.word	0x000103d0


	//   ....[52]....
        /*03e0*/ 	.word	0x000103f0


	//   ....[53]....
        /*03e4*/ 	.word	0x00010600


	//   ....[54]....
        /*03e8*/ 	.word	0x00011f10


	//   ....[55]....
        /*03ec*/ 	.word	0x00011f30


	//   ....[56]....
        /*03f0*/ 	.word	0x00011f40


	//   ....[57]....
        /*03f4*/ 	.word	0x00011f80


	//   ....[58]....
        /*03f8*/ 	.word	0x00012020


	//   ....[59]....
        /*03fc*/ 	.word	0x00012040


	//   ....[60]....
        /*0400*/ 	.word	0x000120e0


	//   ....[61]....
        /*0404*/ 	.word	0x00012100


	//   ....[62]....
        /*0408*/ 	.word	0x00012770


	//   ....[63]....
        /*040c*/ 	.word	0x00012790


	//   ....[64]....
        /*0410*/ 	.word	0x000127c0


	//   ....[65]....
        /*0414*/ 	.word	0x00012800


	//   ....[66]....
        /*0418*/ 	.word	0x00012890


	//   ....[67]....
        /*041c*/ 	.word	0x000128c0


	//   ....[68]....
        /*0420*/ 	.word	0x00012950


	//   ....[69]....
        /*0424*/ 	.word	0x00012980


	//   ....[70]....
        /*0428*/ 	.word	0x00012a10


	//   ....[71]....
        /*042c*/ 	.word	0x00012a30


	//   ....[72]....
        /*0430*/ 	.word	0x00012ad0


	//   ....[73]....
        /*0434*/ 	.word	0x00012b00


	//   ....[74]....
        /*0438*/ 	.word	0x00012b90


	//   ....[75]....
        /*043c*/ 	.word	0x00012bc0


	//   ....[76]....
        /*0440*/ 	.word	0x00012c50


	//   ....[77]....
        /*0444*/ 	.word	0x00012c70


	//   ....[78]....
        /*0448*/ 	.word	0x000133c0


	//   ....[79]....
        /*044c*/ 	.word	0x000133f0


	//   ....[80]....
        /*0450*/ 	.word	0x00013400


	//   ....[81]....
        /*0454*/ 	.word	0x00013420


	//   ....[82]....
        /*0458*/ 	.word	0x00013490


	//   ....[83]....
        /*045c*/ 	.word	0x000134b0


	//   ....[84]....
        /*0460*/ 	.word	0x00013510


	//   ....[85]....
        /*0464*/ 	.word	0x00013530


	//   ....[86]....
        /*0468*/ 	.word	0x00013800


	//   ....[87]....
        /*046c*/ 	.word	0x00013820


	//   ....[88]....
        /*0470*/ 	.word	0x00013840


	//   ....[89]....
        /*0474*/ 	.word	0x000138e0


	//   ....[90]....
        /*0478*/ 	.word	0x00013900


	//   ....[91]....
        /*047c*/ 	.word	0x000139a0


	//   ....[92]....
        /*0480*/ 	.word	0x000139c0


	//   ....[93]....
        /*0484*/ 	.word	0x000139d0


	//   ....[94]....
        /*0488*/ 	.word	0x00013ff0


	//   ....[95]....
        /*048c*/ 	.word	0x00014010


	//   ....[96]....
        /*0490*/ 	.word	0x00014020


	//   ....[97]....
        /*0494*/ 	.word	0x00014040


	//   ....[98]....
        /*0498*/ 	.word	0x00014100


	//   ....[99]....
        /*049c*/ 	.word	0x00014130


	//   ....[100]....
        /*04a0*/ 	.word	0x00014140


	//   ....[101]....
        /*04a4*/ 	.word	0x000141d0


	//   ....[102]....
        /*04a8*/ 	.word	0x00014540


	//   ....[103]....
        /*04ac*/ 	.word	0x00014720


	//   ....[104]....
        /*04b0*/ 	.word	0x00014d90


	//   ....[105]....
        /*04b4*/ 	.word	0x00014e70


	//   ....[106]....
        /*04b8*/ 	.word	0x00014f10


	//   ....[107]....
        /*04bc*/ 	.word	0x00014f90


	//   ....[108]....
        /*04c0*/ 	.word	0x00015060


	//   ....[109]....
        /*04c4*/ 	.word	0x000150f0


	//   ....[110]....
        /*04c8*/ 	.word	0x000151d0


	//   ....[111]....
        /*04cc*/ 	.word	0x00015260


	//   ....[112]....
        /*04d0*/ 	.word	0x00015330


	//   ....[113]....
        /*04d4*/ 	.word	0x000153c0


	//   ....[114]....
        /*04d8*/ 	.word	0x00015430


	//   ....[115]....
        /*04dc*/ 	.word	0x000154b0


	//   ....[116]....
        /*04e0*/ 	.word	0x00015580


	//   ....[117]....
        /*04e4*/ 	.word	0x000155f0


	//   ....[118]....
        /*04e8*/ 	.word	0x000156f0


	//   ....[119]....
        /*04ec*/ 	.word	0x00015770


	//   ....[120]....
        /*04f0*/ 	.word	0x00015860


	//   ....[121]....
        /*04f4*/ 	.word	0x000158d0


	//   ....[122]....
        /*04f8*/ 	.word	0x000159d0


	//   ....[123]....
        /*04fc*/ 	.word	0x00015a40


	//   ....[124]....
        /*0500*/ 	.word	0x00015b40


	//   ....[125]....
        /*0504*/ 	.word	0x00015bc0


	//   ....[126]....
        /*0508*/ 	.word	0x00015cb0


	//   ....[127]....
        /*050c*/ 	.word	0x00015d20


	//   ....[128]....
        /*0510*/ 	.word	0x00015e00


	//   ....[129]....
        /*0514*/ 	.word	0x00015f30


	//   ....[130]....
        /*0518*/ 	.word	0x00015fe0


	//   ....[131]....
        /*051c*/ 	.word	0x00016040


	//   ....[132]....
        /*0520*/ 	.word	0x00016110


	//   ....[133]....
        /*0524*/ 	.word	0x00016170


	//   ....[134]....
        /*0528*/ 	.word	0x00016240


	//   ....[135]....
        /*052c*/ 	.word	0x000162a0


	//   ....[136]....
        /*0530*/ 	.word	0x00016370


	//   ....[137]....
        /*0534*/ 	.word	0x00016450


	//   ....[138]....
        /*0538*/ 	.word	0x000164f0


	//   ....[139]....
        /*053c*/ 	.word	0x00016550


	//   ....[140]....
        /*0540*/ 	.word	0x00016660


	//   ....[141]....
        /*0544*/ 	.word	0x000166c0


	//   ....[142]....
        /*0548*/ 	.word	0x000167d0


	//   ....[143]....
        /*054c*/ 	.word	0x00016830


	//   ....[144]....
        /*0550*/ 	.word	0x000168f0


	//   ....[145]....
        /*0554*/ 	.word	0x00016a50


	//   ....[146]....
        /*0558*/ 	.word	0x00016af0


	//   ....[147]....
        /*055c*/ 	.word	0x00016b50


	//   ....[148]....
        /*0560*/ 	.word	0x00016c20


	//   ....[149]....
        /*0564*/ 	.word	0x00016d00


	//   ....[150]....
        /*0568*/ 	.word	0x00016dc0


	//   ....[151]....
        /*056c*/ 	.word	0x00016ea0


	//   ....[152]....
        /*0570*/ 	.word	0x00016f60


	//   ....[153]....
        /*0574*/ 	.word	0x00017070


	//   ....[154]....
        /*0578*/ 	.word	0x00017190


	//----- nvinfo : EIATTR_REG_RECONFIG
	.align		4
.L_413:
        /*057c*/ 	.byte	0x01, 0x54
	.zero		2


	//----- nvinfo : EIATTR_SYSCALL_OFFSETS
	.align		4
        /*0580*/ 	.byte	0x04, 0x46
        /*0582*/ 	.short	(.L_415 - .L_414)


	//   ....[0]....
.L_414:
        /*0584*/ 	.word	0x00001bc0


	//   ....[1]....
        /*0588*/ 	.word	0x00011580


	//   ....[2]....
        /*058c*/ 	.word	0x000116d0


	//   ....[3]....
        /*0590*/ 	.word	0x000117c0


	//   ....[4]....
        /*0594*/ 	.word	0x00012420


	//----- nvinfo : EIATTR_MBARRIER_INSTR_OFFSETS
	.align		4
.L_415:
        /*0598*/ 	.byte	0x04, 0x39
        /*059a*/ 	.short	(.L_417 - .L_416)


	//   ....[0]....
.L_416:
        /*059c*/ 	.word	0x00000180
        /*05a0*/ 	.word	0x000000ff
        /*05a4*/ 	.word	0x00030800
        /*05a8*/ 	.short	0x0100
        /*05aa*/ 	.byte	0x08
	.zero		1


	//   ....[1]....
        /*05ac*/ 	.word	0x00000190
        /*05b0*/ 	.word	0x000000ff
        /*05b4*/ 	.word	0x00030820
        /*05b8*/ 	.short	0x0100
        /*05ba*/ 	.byte	0x08
	.zero		1


	//   ....[2]....
        /*05bc*/ 	.word	0x00000280
        /*05c0*/ 	.word	0x000000ff
        /*05c4*/ 	.word	0x00030830
        /*05c8*/ 	.short	0x0100
        /*05ca*/ 	.byte	0x08
	.zero		1


	//   ....[3]....
        /*05cc*/ 	.word	0x00000290
        /*05d0*/ 	.word	0x000000ff
        /*05d4*/ 	.word	0x00030840
        /*05d8*/ 	.short	0x0100
        /*05da*/ 	.byte	0x08
	.zero		1


	//   ....[4]....
        /*05dc*/ 	.word	0x000002a0
        /*05e0*/ 	.word	0x000000ff
        /*05e4*/ 	.word	0x00030838
        /*05e8*/ 	.short	0x0100
        /*05ea*/ 	.byte	0x08
	.zero		1


	//   ....[5]....
        /*05ec*/ 	.word	0x000002b0
        /*05f0*/ 	.word	0x000000ff
        /*05f4*/ 	.word	0x00030848
        /*05f8*/ 	.short	0x0100
        /*05fa*/ 	.byte	0x08
	.zero		1


	//   ....[6]....
        /*05fc*/ 	.word	0x000003e0
        /*0600*/ 	.word	0x000000ff
        /*0604*/ 	.word	0x00030850
        /*0608*/ 	.short	0x0100
        /*060a*/ 	.byte	0x08
	.zero		1


	//   ....[7]....
        /*060c*/ 	.word	0x000003f0
        /*0610*/ 	.word	0x000000ff
        /*0614*/ 	.word	0x00030860
        /*0618*/ 	.short	0x0100
        /*061a*/ 	.byte	0x08
	.zero		1


	//   ....[8]....
        /*061c*/ 	.word	0x00000400
        /*0620*/ 	.word	0x000000ff
        /*0624*/ 	.word	0x00030858
        /*0628*/ 	.short	0x0100
        /*062a*/ 	.byte	0x08
	.zero		1


	//   ....[9]....
        /*062c*/ 	.word	0x00000410
        /*0630*/ 	.word	0x000000ff
        /*0634*/ 	.word	0x00030868
        /*0638*/ 	.short	0x0100
        /*063a*/ 	.byte	0x08
	.zero		1


	//   ....[10]....
        /*063c*/ 	.word	0x00000500
        /*0640*/ 	.word	0x000000ff
        /*0644*/ 	.word	0x00030870
        /*0648*/ 	.short	0x0100
        /*064a*/ 	.byte	0x06
	.zero		1


	//   ....[11]....
        /*064c*/ 	.word	0x00000510
        /*0650*/ 	.word	0x000000ff
        /*0654*/ 	.word	0x00030880
        /*0658*/ 	.short	0x0100
        /*065a*/ 	.byte	0x06
	.zero		1


	//   ....[12]....
        /*065c*/ 	.word	0x00000520
        /*0660*/ 	.word	0x000000ff
        /*0664*/ 	.word	0x00030878
        /*0668*/ 	.short	0x0100
        /*066a*/ 	.byte	0x06
	.zero		1


	//   ....[13]....
        /*066c*/ 	.word	0x00000530
        /*0670*/ 	.word	0x000000ff
        /*0674*/ 	.word	0x00030888
        /*0678*/ 	.short	0x0100
        /*067a*/ 	.byte	0x06
	.zero		1


	//   ....[14]....
        /*067c*/ 	.word	0x00000660
        /*0680*/ 	.word	0x000000ff
        /*0684*/ 	.word	0x00030890
        /*0688*/ 	.short	0x0100
        /*068a*/ 	.byte	0x08
	.zero		1


	//   ....[15]....
        /*068c*/ 	.word	0x00000670
        /*0690*/ 	.word	0x000000ff
        /*0694*/ 	.word	0x000308a0
        /*0698*/ 	.short	0x0100
        /*069a*/ 	.byte	0x08
	.zero		1


	//   ....[16]....
        /*069c*/ 	.word	0x00000680
        /*06a0*/ 	.word	0x000000ff
        /*06a4*/ 	.word	0x00030898
        /*06a8*/ 	.short	0x0100
        /*06aa*/ 	.byte	0x08
	.zero		1


	//   ....[17]....
        /*06ac*/ 	.word	0x00000690
        /*06b0*/ 	.word	0x000000ff
        /*06b4*/ 	.word	0x000308a8
        /*06b8*/ 	.short	0x0100
        /*06ba*/ 	.byte	0x08
	.zero		1


	//   ....[18]....
        /*06bc*/ 	.word	0x000007d0
        /*06c0*/ 	.word	0x000000ff
        /*06c4*/ 	.word	0x000308b0
        /*06c8*/ 	.short	0x0100
        /*06ca*/ 	.byte	0x08
	.zero		1


	//   ....[19]....
        /*06cc*/ 	.word	0x000007e0
        /*06d0*/ 	.word	0x000000ff
        /*06d4*/ 	.word	0x000308c0
        /*06d8*/ 	.short	0x0100
        /*06da*/ 	.byte	0x08
	.zero		1


	//   ....[20]....
        /*06dc*/ 	.word	0x000007f0
        /*06e0*/ 	.word	0x000000ff
        /*06e4*/ 	.word	0x000308b8
        /*06e8*/ 	.short	0x0100
        /*06ea*/ 	.byte	0x08
	.zero		1


	//   ....[21]....
        /*06ec*/ 	.word	0x00000800
        /*06f0*/ 	.word	0x000000ff
        /*06f4*/ 	.word	0x000308c8
        /*06f8*/ 	.short	0x0100
        /*06fa*/ 	.byte	0x08
	.zero		1


	//   ....[22]....
        /*06fc*/ 	.word	0x00001c60
        /*0700*/ 	.word	0x000000ff
        /*0704*/ 	.word	0x00030800
        /*0708*/ 	.short	0x010a
        /*070a*/ 	.byte	0x28
	.zero		1


	//   ....[23]....
        /*070c*/ 	.word	0x00001ce0
        /*0710*/ 	.word	0x00000003
        /*0714*/ 	.word	0x00030830
        /*0718*/ 	.short	0x010a
        /*071a*/ 	.byte	0x3f
	.zero		1


	//   ....[24]....
        /*071c*/ 	.word	0x00001d20
        /*0720*/ 	.word	0x00000003
        /*0724*/ 	.word	0x00030830
        /*0728*/ 	.short	0x010a
        /*072a*/ 	.byte	0x3f
	.zero		1


	//   ....[25]....
        /*072c*/ 	.word	0x000029c0
        /*0730*/ 	.word	0x000000ff
        /*0734*/ 	.word	0x00000000
        /*0738*/ 	.short	0x0101
        /*073a*/ 	.byte	0x04
	.zero		1


	//   ....[26]....
        /*073c*/ 	.word	0x00004a10
        /*0740*/ 	.word	0x000000ff
        /*0744*/ 	.word	0x00030830
        /*0748*/ 	.short	0x010a
        /*074a*/ 	.byte	0x07
	.zero		1


	//   ....[27]....
        /*074c*/ 	.word	0x00004a50
        /*0750*/ 	.word	0x000000ff
        /*0754*/ 	.word	0x00030830
        /*0758*/ 	.short	0x010a
        /*075a*/ 	.byte	0x07
	.zero		1


	//   ....[28]....
        /*075c*/ 	.word	0x000058f0
        /*0760*/ 	.word	0x000000ff
        /*0764*/ 	.word	0x00030850
        /*0768*/ 	.short	0x010a
        /*076a*/ 	.byte	0x06
	.zero		1


	//   ....[29]....
        /*076c*/ 	.word	0x00005930
        /*0770*/ 	.word	0x000000ff
        /*0774*/ 	.word	0x00030850
        /*0778*/ 	.short	0x010a
        /*077a*/ 	.byte	0x06
	.zero		1


	//   ....[30]....
        /*077c*/ 	.word	0x00005e70
        /*0780*/ 	.word	0x000000ff
        /*0784*/ 	.word	0x00000000
        /*0788*/ 	.short	0x0101
        /*078a*/ 	.byte	0x07
	.zero		1


	//   ....[31]....
        /*078c*/ 	.word	0x00007560
        /*0790*/ 	.word	0x000000ff
        /*0794*/ 	.word	0x00000000
        /*0798*/ 	.short	0x0101
        /*079a*/ 	.byte	0x06
	.zero		1


	//   ....[32]....
        /*079c*/ 	.word	0x00007940
        /*07a0*/ 	.word	0x000000ff
        /*07a4*/ 	.word	0x00030830
        /*07a8*/ 	.short	0x010a
        /*07aa*/ 	.byte	0x07
	.zero		1


	//   ....[33]....
        /*07ac*/ 	.word	0x00007980
        /*07b0*/ 	.word	0x000000ff
        /*07b4*/ 	.word	0x00030830
        /*07b8*/ 	.short	0x010a
        /*07ba*/ 	.byte	0x07
	.zero		1


	//   ....[34]....
        /*07bc*/ 	.word	0x00008820
        /*07c0*/ 	.word	0x000000ff
        /*07c4*/ 	.word	0x00030850
        /*07c8*/ 	.short	0x010a
        /*07ca*/ 	.byte	0x06
	.zero		1


	//   ....[35]....
        /*07cc*/ 	.word	0x00008860
        /*07d0*/ 	.word	0x000000ff
        /*07d4*/ 	.word	0x00030850
        /*07d8*/ 	.short	0x010a
        /*07da*/ 	.byte	0x06
	.zero		1


	//   ....[36]....
        /*07dc*/ 	.word	0x00008d90
        /*07e0*/ 	.word	0x000000ff
        /*07e4*/ 	.word	0x00000000
        /*07e8*/ 	.short	0x0101
        /*07ea*/ 	.byte	0x07
	.zero		1


	//   ....[37]....
        /*07ec*/ 	.word	0x00009940
        /*07f0*/ 	.word	0x000000ff
        /*07f4*/ 	.word	0x00000000
        /*07f8*/ 	.short	0x0101
        /*07fa*/ 	.byte	0x06
	.zero		1


	//   ....[38]....
        /*07fc*/ 	.word	0x00009ae0
        /*0800*/ 	.word	0x000000ff
        /*0804*/ 	.word	0x00030830
        /*0808*/ 	.short	0x010a
        /*080a*/ 	.byte	0x06
	.zero		1


	//   ....[39]....
        /*080c*/ 	.word	0x00009b20
        /*0810*/ 	.word	0x000000ff
        /*0814*/ 	.word	0x00030830
        /*0818*/ 	.short	0x010a
        /*081a*/ 	.byte	0x06
	.zero		1


	//   ....[40]....
        /*081c*/ 	.word	0x0000a9c0
        /*0820*/ 	.word	0x000000ff
        /*0824*/ 	.word	0x00030850
        /*0828*/ 	.short	0x010a
        /*082a*/ 	.byte	0x0b
	.zero		1


	//   ....[41]....
        /*082c*/ 	.word	0x0000aa00
        /*0830*/ 	.word	0x000000ff
        /*0834*/ 	.word	0x00030850
        /*0838*/ 	.short	0x010a
        /*083a*/ 	.byte	0x0b
	.zero		1


	//   ....[42]....
        /*083c*/ 	.word	0x0000af60
        /*0840*/ 	.word	0x000000ff
        /*0844*/ 	.word	0x00000000
        /*0848*/ 	.short	0x0101
        /*084a*/ 	.byte	0x04
	.zero		1


	//   ....[43]....
        /*084c*/ 	.word	0x0000c640
        /*0850*/ 	.word	0x000000ff
        /*0854*/ 	.word	0x00000000
        /*0858*/ 	.short	0x0101
        /*085a*/ 	.byte	0x0b
	.zero		1


	//   ....[44]....
        /*085c*/ 	.word	0x0000cee0
        /*0860*/ 	.word	0x000000ff
        /*0864*/ 	.word	0x00030850
        /*0868*/ 	.short	0x010a
        /*086a*/ 	.byte	0x05
	.zero		1


	//   ....[45]....
        /*086c*/ 	.word	0x0000cf20
        /*0870*/ 	.word	0x000000ff
        /*0874*/ 	.word	0x00030850
        /*0878*/ 	.short	0x010a
        /*087a*/ 	.byte	0x05
	.zero		1


	//   ....[46]....
        /*087c*/ 	.word	0x0000d4d0
        /*0880*/ 	.word	0x000000ff
        /*0884*/ 	.word	0x00000000
        /*0888*/ 	.short	0x0101
        /*088a*/ 	.byte	0x04
	.zero		1


	//   ....[47]....
        /*088c*/ 	.word	0x0000f3e0
        /*0890*/ 	.word	0x000000c4
        /*0894*/ 	.word	0x00000000
        /*0898*/ 	.short	0x0101
        /*089a*/ 	.byte	0x3f
	.zero		1


	//   ....[48]....
        /*089c*/ 	.word	0x00011d10
        /*08a0*/ 	.word	0x00000004
        /*08a4*/ 	.word	0x00030840
        /*08a8*/ 	.short	0x010a
        /*08aa*/ 	.byte	0x3f
	.zero		1


	//   ....[49]....
        /*08ac*/ 	.word	0x00012210
        /*08b0*/ 	.word	0x00000004
        /*08b4*/ 	.word	0x00030830
        /*08b8*/ 	.short	0x0107
        /*08ba*/ 	.byte	0x3f
	.zero		1


	//   ....[50]....
        /*08bc*/ 	.word	0x000122d0
        /*08c0*/ 	.word	0x00000004
        /*08c4*/ 	.word	0x00030830
        /*08c8*/ 	.short	0x0101
        /*08ca*/ 	.byte	0x3f
	.zero		1


	//   ....[51]....
        /*08cc*/ 	.word	0x00012d80
        /*08d0*/ 	.word	0x00000011
        /*08d4*/ 	.word	0x00030800
        /*08d8*/ 	.short	0x0107
        /*08da*/ 	.byte	0x3f
	.zero		1


	//   ....[52]....
        /*08dc*/ 	.word	0x00012e70
        /*08e0*/ 	.word	0x00000011
        /*08e4*/ 	.word	0x00030800
        /*08e8*/ 	.short	0x0101
        /*08ea*/ 	.byte	0x3f
	.zero		1


	//   ....[53]....
        /*08ec*/ 	.word	0x00012e90
        /*08f0*/ 	.word	0x00000011
        /*08f4*/ 	.word	0x00030820
        /*08f8*/ 	.short	0x010a
        /*08fa*/ 	.byte	0x3f
	.zero		1


	//   ....[54]....
        /*08fc*/ 	.word	0x000131e0
        /*0900*/ 	.word	0x00000007
        /*0904*/ 	.word	0x00030840
        /*0908*/ 	.short	0x010a
        /*090a*/ 	.byte	0x3f
	.zero		1


	//   ....[55]....
        /*090c*/ 	.word	0x00013620
        /*0910*/ 	.word	0x00000007
        /*0914*/ 	.word	0x00030830
        /*0918*/ 	.short	0x0107
        /*091a*/ 	.byte	0x3f
	.zero		1


	//   ....[56]....
        /*091c*/ 	.word	0x000136d0
        /*0920*/ 	.word	0x00000007
        /*0924*/ 	.word	0x00030830
        /*0928*/ 	.short	0x0101
        /*092a*/ 	.byte	0x3f
	.zero		1


	//   ....[57]....
        /*092c*/ 	.word	0x00013730
        /*0930*/ 	.word	0x00000007
        /*0934*/ 	.word	0x00030860
        /*0938*/ 	.short	0x010a
        /*093a*/ 	.byte	0x3f
	.zero		1


	//   ....[58]....
        /*093c*/ 	.word	0x00013be0
        /*0940*/ 	.word	0x00000007
        /*0944*/ 	.word	0x00030850
        /*0948*/ 	.short	0x0107
        /*094a*/ 	.byte	0x3f
	.zero		1


	//   ....[59]....
        /*094c*/ 	.word	0x00013d30
        /*0950*/ 	.word	0x00000007
        /*0954*/ 	.word	0x00030850
        /*0958*/ 	.short	0x0101
        /*095a*/ 	.byte	0x3f
	.zero		1


	//   ....[60]....
        /*095c*/ 	.word	0x00013f40
        /*0960*/ 	.word	0x00000004
        /*0964*/ 	.word	0x00030860
        /*0968*/ 	.short	0x010a
        /*096a*/ 	.byte	0x3f
	.zero		1


	//   ....[61]....
        /*096c*/ 	.word	0x00014350
        /*0970*/ 	.word	0x00000004
        /*0974*/ 	.word	0x00030850
        /*0978*/ 	.short	0x0107
        /*097a*/ 	.byte	0x3f
	.zero		1


	//   ....[62]....
        /*097c*/ 	.word	0x00014400
        /*0980*/ 	.word	0x00000004
        /*0984*/ 	.word	0x00030850
        /*0988*/ 	.short	0x0101
        /*098a*/ 	.byte	0x3f
	.zero		1


	//   ....[63]....
        /*098c*/ 	.word	0x000146a0
        /*0990*/ 	.word	0x00000005
        /*0994*/ 	.word	0x00030820
        /*0998*/ 	.short	0x010a
        /*099a*/ 	.byte	0x3f
	.zero		1


	//   ....[64]....
        /*099c*/ 	.word	0x00014840
        /*09a0*/ 	.word	0x00000003
        /*09a4*/ 	.word	0x00030840
        /*09a8*/ 	.short	0x010a
        /*09aa*/ 	.byte	0x3f
	.zero		1


	//   ....[65]....
        /*09ac*/ 	.word	0x000148e0
        /*09b0*/ 	.word	0x00000017
        /*09b4*/ 	.word	0x00030840
        /*09b8*/ 	.short	0x010a
        /*09ba*/ 	.byte	0x3f
	.zero		1


	//   ....[66]....
        /*09bc*/ 	.word	0x00014920
        /*09c0*/ 	.word	0x00000003
        /*09c4*/ 	.word	0x00030860
        /*09c8*/ 	.short	0x010a
        /*09ca*/ 	.byte	0x3f
	.zero		1


	//   ....[67]....
        /*09cc*/ 	.word	0x00014960
        /*09d0*/ 	.word	0x00000017
        /*09d4*/ 	.word	0x00030860
        /*09d8*/ 	.short	0x010a
        /*09da*/ 	.byte	0x3f
	.zero		1


	//   ....[68]....
        /*09dc*/ 	.word	0x000149d0
        /*09e0*/ 	.word	0x00000003
        /*09e4*/ 	.word	0x00030800
        /*09e8*/ 	.short	0x010a
        /*09ea*/ 	.byte	0x3f
	.zero		1


	//   ....[69]....
        /*09ec*/ 	.word	0x00014a20
        /*09f0*/ 	.word	0x00000003
        /*09f4*/ 	.word	0x00030830
        /*09f8*/ 	.short	0x010a
        /*09fa*/ 	.byte	0x3f
	.zero		1


	//   ....[70]....
        /*09fc*/ 	.word	0x00014a80
        /*0a00*/ 	.word	0x00000004
        /*0a04*/ 	.word	0x00030830
        /*0a08*/ 	.short	0x010a
        /*0a0a*/ 	.byte	0x3f
	.zero		1


	//   ....[71]....
        /*0a0c*/ 	.word	0x00014ae0
        /*0a10*/ 	.word	0x00000003
        /*0a14*/ 	.word	0x00030850
        /*0a18*/ 	.short	0x010a
        /*0a1a*/ 	.byte	0x3f
	.zero		1


	//   ....[72]....
        /*0a1c*/ 	.word	0x00014b40
        /*0a20*/ 	.word	0x00000004
        /*0a24*/ 	.word	0x00030830
        /*0a28*/ 	.short	0x010a
        /*0a2a*/ 	.byte	0x3f
	.zero		1


	//   ....[73]....
        /*0a2c*/ 	.word	0x00014ba0
        /*0a30*/ 	.word	0x00000003
        /*0a34*/ 	.word	0x00030850
        /*0a38*/ 	.short	0x010a
        /*0a3a*/ 	.byte	0x3f
	.zero		1


	//   ....[74]....
        /*0a3c*/ 	.word	0x00014c00
        /*0a40*/ 	.word	0x00000004
        /*0a44*/ 	.word	0x00030830
        /*0a48*/ 	.short	0x010a
        /*0a4a*/ 	.byte	0x3f
	.zero		1


	//   ....[75]....
        /*0a4c*/ 	.word	0x00014c60
        /*0a50*/ 	.word	0x00000003
        /*0a54*/ 	.word	0x00030850
        /*0a58*/ 	.short	0x010a
        /*0a5a*/ 	.byte	0x3f
	.zero		1


	//   ....[76]....
        /*0a5c*/ 	.word	0x00014cc0
        /*0a60*/ 	.word	0x00000007
        /*0a64*/ 	.word	0x00030850
        /*0a68*/ 	.short	0x010a
        /*0a6a*/ 	.byte	0x3f
	.zero		1


	//   ....[77]....
        /*0a6c*/ 	.word	0x00014dc0
        /*0a70*/ 	.word	0x00000004
        /*0a74*/ 	.word	0x00030840
        /*0a78*/ 	.short	0x010a
        /*0a7a*/ 	.byte	0x3f
	.zero		1


	//   ....[78]....
        /*0a7c*/ 	.word	0x00015e30
        /*0a80*/ 	.word	0x00000011
        /*0a84*/ 	.word	0x00030820
        /*0a88*/ 	.short	0x010a
        /*0a8a*/ 	.byte	0x3f
	.zero		1


	//   ....[79]....
        /*0a8c*/ 	.word	0x00015e80
        /*0a90*/ 	.word	0x00000007
        /*0a94*/ 	.word	0x00030840
        /*0a98*/ 	.short	0x010a
        /*0a9a*/ 	.byte	0x3f
	.zero		1


	//   ....[80]....
        /*0a9c*/ 	.word	0x000163a0
        /*0aa0*/ 	.word	0x00000007
        /*0aa4*/ 	.word	0x00030860
        /*0aa8*/ 	.short	0x010a
        /*0aaa*/ 	.byte	0x3f
	.zero		1


	//   ....[81]....
        /*0aac*/ 	.word	0x000169a0
        /*0ab0*/ 	.word	0x00000004
        /*0ab4*/ 	.word	0x00030860
        /*0ab8*/ 	.short	0x010a
        /*0aba*/ 	.byte	0x3f
	.zero		1


	//   ....[82]....
        /*0abc*/ 	.word	0x000170b0
        /*0ac0*/ 	.word	0x00000005
        /*0ac4*/ 	.word	0x00030820
        /*0ac8*/ 	.short	0x010a
        /*0aca*/ 	.byte	0x3f
	.zero		1


	//   ....[83]....
        /*0acc*/ 	.word	0x00017250
        /*0ad0*/ 	.word	0x00000003
        /*0ad4*/ 	.word	0x00030840
        /*0ad8*/ 	.short	0x010a
        /*0ada*/ 	.byte	0x3f
	.zero		1


	//   ....[84]....
        /*0adc*/ 	.word	0x000172a0
        /*0ae0*/ 	.word	0x00000017
        /*0ae4*/ 	.word	0x00030840
        /*0ae8*/ 	.short	0x010a
        /*0aea*/ 	.byte	0x3f
	.zero		1


	//   ....[85]....
        /*0aec*/ 	.word	0x000172f0
        /*0af0*/ 	.word	0x00000003
        /*0af4*/ 	.word	0x00030860
        /*0af8*/ 	.short	0x010a
        /*0afa*/ 	.byte	0x3f
	.zero		1


	//----- nvinfo : EIATTR_NUM_MBARRIERS
	.align		4
.L_417:
        /*0afc*/ 	.byte	0x03, 0x38
        /*0afe*/ 	.short	0x0016


	//----- nvinfo : EIATTR_EXIT_INSTR_OFFSETS
	.align		4
        /*0b00*/ 	.byte	0x04, 0x1c
        /*0b02*/ 	.short	(.L_419 - .L_418)


	//   ....[0]....
.L_418:
        /*0b04*/ 	.word	0x00000950


	//   ....[1]....
        /*0b08*/ 	.word	0x00010570


	//   ....[2]....
        /*0b0c*/ 	.word	0x000149b0


	//----- nvinfo : EIATTR_MAX_THREADS
	.align		4
.L_419:
        /*0b10*/ 	.byte	0x04, 0x05
        /*0b12*/ 	.short	(.L_421 - .L_420)
.L_420:
        /*0b14*/ 	.word	0x00000180
        /*0b18*/ 	.word	0x00000001
        /*0b1c*/ 	.word	0x00000001


	//----- nvinfo : EIATTR_CRS_STACK_SIZE
	.align		4
.L_421:
        /*0b20*/ 	.byte	0x04, 0x1e
        /*0b22*/ 	.short	(.L_423 - .L_422)
.L_422:
        /*0b24*/ 	.word	0x00000000


	//----- nvinfo : EIATTR_CBANK_PARAM_SIZE
	.align		4
.L_423:
        /*0b28*/ 	.byte	0x03, 0x19
        /*0b2a*/ 	.short	0x0af0


	//----- nvinfo : EIATTR_PARAM_CBANK
	.align		4
        /*0b2c*/ 	.byte	0x04, 0x0a
        /*0b2e*/ 	.short	(.L_425 - .L_424)
	.align		4
.L_424:
        /*0b30*/ 	.word	index@(.nv.constant0._ZN7cutlass13device_kernelIN5flash11enable_sm90INS1_16FlashAttnFwdSm90INS1_25CollectiveMainloopFwdSm90ILi2EN4cute5tupleIJNS5_1CILi1EEES8_S8_EEENS6_IJNS7_ILi128EEENS7_ILi64EEENS7_ILi256EEEEEELi256ENS_10bfloat16_tEfNS_4arch4Sm90ELb0ELb1ELb1ELb0ELb1ELb0ELb0ELb1ELb1ELb1ELb0ELb0EEENS1_21CollectiveEpilogueFwdINS6_IJSA_SC_SB_EEES9_SE_SG_Li256ELb0ELb1ELb0ELb0EEENS1_30DynamicPersistentTileSchedulerILi256ELi128ELb0ELb1ELb1EEEEEEEEEvNT_6ParamsE)
        /*0b34*/ 	.short	0x0210
        /*0b36*/ 	.short	0x0af0


	//----- nvinfo : EIATTR_SW_WAR
	.align		4
.L_425:
        /*0b38*/ 	.byte	0x04, 0x36
        /*0b3a*/ 	.short	(.L_427 - .L_426)
.L_426:
        /*0b3c*/ 	.word	0x00000008
.L_427:


//--------------------- .nv.info._ZN7cutlass13device_kernelIN5flash11enable_sm90INS1_16FlashAttnFwdSm90INS1_25CollectiveMainloopFwdSm90ILi2EN4cute5tupleIJNS5_1CILi1EEES8_S8_EEENS6_IJNS7_ILi128EEENS7_ILi64EEENS7_ILi256EEEEEELi256ENS_10bfloat16_tEfNS_4arch4Sm90ELb0ELb1ELb1ELb1ELb1ELb0ELb0ELb1ELb1ELb1ELb0ELb0EEENS1_21CollectiveEpilogueFwdINS6_IJSA_SC_SB_EEES9_SE_SG_Li256ELb1ELb1ELb0ELb0EEENS1_36VarlenDynamicPersistentTileSchedulerILi128ELi64ELi256ELi128ELb0ELb1ELb1ELb1ELb0ELb1EEEEEEEEEvNT_6ParamsE --------------------------
	.section	.nv.info._ZN7cutlass13device_kernelIN5flash11enable_sm90INS1_16FlashAttnFwdSm90INS1_25CollectiveMainloopFwdSm90ILi2EN4cute5tupleIJNS5_1CILi1EEES8_S8_EEENS6_IJNS7_ILi128EEENS7_ILi64EEENS7_ILi256EEEEEELi256ENS_10bfloat16_tEfNS_4arch4Sm90ELb0ELb1ELb1ELb1ELb1ELb0ELb0ELb1ELb1ELb1ELb0ELb0EEENS1_21CollectiveEpilogueFwdINS6_IJSA_SC_SB_EEES9_SE_SG_Li256ELb1ELb1ELb0ELb0EEENS1_36VarlenDynamicPersistentTileSchedulerILi128ELi64ELi256ELi128ELb0ELb1ELb1ELb1ELb0ELb1EEEEEEEEEvNT_6ParamsE,"",@"SHT_CUDA_INFO"
	.sectionflags	@""
	.align	4


	//----- nvinfo : EIATTR_CUDA_API_VERSION
	.align		4
        /*0000*/ 	.byte	0x04, 0x37
        /*0002*/ 	.short	(.L_429 - .L_428)
.L_428:
        /*0004*/ 	.word	0x00000082


	//----- nvinfo : EIATTR_KPARAM_INFO
	.align		4
.L_429:
        /*0008*/ 	.byte	0x04, 0x17
        /*000a*/ 	.short	(.L_431 - .L_430)
.L_430:
        /*000c*/ 	.word	0x00000000
        /*0010*/ 	.short	0x0000
        /*0012*/ 	.short	0x0070
        /*0014*/ 	.byte	0x00, 0xf0, 0x01, 0x2a


	//----- nvinfo : EIATTR_SPARSE_MMA_MASK
	.align		4
.L_431:
        /*0018*/ 	.byte	0x03, 0x50
        /*001a*/ 	.short	0x0000


	//----- nvinfo : EIATTR_MAXREG_COUNT
	.align		4
        /*001c*/ 	.byte	0x03, 0x1b
        /*001e*/ 	.short	0x00a8


	//----- nvinfo : EIATTR_NUM_BARRIERS
	.align		4
        /*0020*/ 	.byte	0x02, 0x4c
        /*0022*/ 	.byte	0x09
	.zero		1


	//----- nvinfo : EIATTR_EXTERNS
	.align		4
        /*0024*/ 	.byte	0x04, 0x0f
        /*0026*/ 	.short	(.L_433 - .L_432)


	//   ....[0]....
	.align		4
.L_432:
        /*0028*/ 	.word	index@(__assertfail)


	//----- nvinfo : EIATTR_ANNOTATIONS
	.align		4
.L_433:
        /*002c*/ 	.byte	0x04, 0x55
        /*002e*/ 	.short	(.L_435 - .L_434)


	//   ....[0]....
.L_434:
        /* <DEDUP_REMOVED lines=13> */


	//----- nvinfo : EIATTR_MERCURY_ISA_VERSION
	.align		4
.L_435:
        /*00f0*/ 	.byte	0x03, 0x5f
        /*00f2*/ 	.short	0x0101


	//----- nvinfo : EIATTR_UNUSED_LOAD_BYTE_OFFSET
	.align		4
        /*00f4*/ 	.byte	0x04, 0x44
        /*00f6*/ 	.short	(.L_437 - .L_436)


	//   ....[0]....
.L_436:
        /*00f8*/ 	.word	0x00000950
        /*00fc*/ 	.word	0x0000fff0


	//   ....[1]....
        /*0100*/ 	.word	0x0000dd70
        /*0104*/ 	.word	0x0000fff0


	//----- nvinfo : EIATTR_INT_WARP_WIDE_INSTR_OFFSETS
	.align		4
.L_437:
        /*0108*/ 	.byte	0x04, 0x31
        /*010a*/ 	.short	(.L_439 - .L_438)


	//   ....[0]....
.L_438:
        /*010c*/ 	.word	0x000000c0


	//   ....[1]....
        /*0110*/ 	.word	0x000000d0


	//   ....[2]....
        /*0114*/ 	.word	0x00000170


	//   ....[3]....
        /*0118*/ 	.word	0x00012150


	//   ....[4]....
        /*011c*/ 	.word	0x000121e0


	//   ....[5]....
        /*0120*/ 	.word	0x00014f30


	//   ....[6]....
        /*0124*/ 	.word	0x00014fc0


	//----- nvinfo : EIATTR_COOP_GROUP_MASK_REGIDS
	.align		4
.L_439:
        /*0128*/ 	.byte	0x04, 0x29
        /*012a*/ 	.short	(.L_441 - .L_440)


	//   ....[0]....
.L_440:
        /*012c*/ 	.word	0xffffffff


	//   ....[1]....
        /*0130*/ 	.word	0xffffffff


	//   ....[2]....
        /*0134*/ 	.word	0xffffffff


	//   ....[3]....
        /*0138*/ 	.word	0xffffffff


	//   ....[4]....
        /*013c*/ 	.word	0xffffffff


	//   ....[5]....
        /*0140*/ 	.word	0xffffffff


	//   ....[6]....
        /*0144*/ 	.word	0xffffffff


	//   ....[7]....
        /*0148*/ 	.word	0xffffffff


	//   ....[8]....
        /*014c*/ 	.word	0xffffffff


	//   ....[9]....
        /*0150*/ 	.word	0xffffffff


	//   ....[10]....
        /*0154*/ 	.word	0xffffffff


	//   ....[11]....
        /*0158*/ 	.word	0xffffffff


	//   ....[12]....
        /*015c*/ 	.word	0xffffffff


	//   ....[13]....
        /*0160*/ 	.word	0xffffffff


	//   ....[14]....
        /*0164*/ 	.word	0xffffffff


	//   ....[15]....
        /*0168*/ 	.word	0xffffffff


	//   ....[16]....
        /*016c*/ 	.word	0xffffffff


	//   ....[17]....
        /*0170*/ 	.word	0xffffffff


	//   ....[18]....
        /*0174*/ 	.word	0xffffffff


	//   ....[19]....
        /*0178*/ 	.word	0xffffffff


	//   ....[20]....
        /*017c*/ 	.word	0xffffffff


	//   ....[21]....
        /*0180*/ 	.word	0xffffffff


	//   ....[22]....
        /*0184*/ 	.word	0xffffffff


	//   ....[23]....
        /*0188*/ 	.word	0xffffffff


	//   ....[24]....
        /*018c*/ 	.word	0xffffffff


	//   ....[25]....
        /*0190*/ 	.word	0xffffffff


	//   ....[26]....
        /*0194*/ 	.word	0xffffffff


	//   ....[27]....
        /*0198*/ 	.word	0xffffffff


	//   ....[28]....
        /*019c*/ 	.word	0xffffffff


	//   ....[29]....
        /*01a0*/ 	.word	0xffffffff


	//   ....[30]....
        /*01a4*/ 	.word	0xffffffff


	//   ....[31]....
        /*01a8*/ 	.word	0xffffffff


	//   ....[32]....
        /*01ac*/ 	.word	0xffffffff


	//   ....[33]....
        /*01b0*/ 	.word	0xffffffff


	//   ....[34]....
        /*01b4*/ 	.word	0xffffffff


	//   ....[35]....
        /*01b8*/ 	.word	0xffffffff


	//   ....[36]....
        /*01bc*/ 	.word	0xffffffff


	//   ....[37]....
        /*01c0*/ 	.word	0xffffffff


	//   ....[38]....
        /*01c4*/ 	.word	0xffffffff


	//   ....[39]....
        /*01c8*/ 	.word	0xffffffff


	//   ....[40]....
        /*01cc*/ 	.word	0xffffffff


	//   ....[41]....
        /*01d0*/ 	.word	0xffffffff


	//   ....[42]....
        /*01d4*/ 	.word	0xffffffff


	//   ....[43]....
        /*01d8*/ 	.word	0xffffffff


	//   ....[44]....
        /*01dc*/ 	.word	0xffffffff


	//   ....[45]....
        /*01e0*/ 	.word	0xffffffff


	//   ....[46]....
        /*01e4*/ 	.word	0xffffffff


	//   ....[47]....
        /*01e8*/ 	.word	0xffffffff


	//   ....[48]....
        /*01ec*/ 	.word	0xffffffff


	//   ....[49]....
        /*01f0*/ 	.word	0xffffffff


	//   ....[50]....
        /*01f4*/ 	.word	0xffffffff


	//   ....[51]....
        /*01f8*/ 	.word	0xffffffff


	//   ....[52]....
        /*01fc*/ 	.word	0xffffffff


	//   ....[53]....
        /*0200*/ 	.word	0xffffffff


	//   ....[54]....
        /*0204*/ 	.word	0xffffffff


	//   ....[55]....
        /*0208*/ 	.word	0xffffffff


	//   ....[56]....
        /*020c*/ 	.word	0xffffffff


	//   ....[57]....
        /*0210*/ 	.word	0xffffffff


	//   ....[58]....
        /*0214*/ 	.word	0xffffffff


	//   ....[59]....
        /*0218*/ 	.word	0xffffffff


	//   ....[60]....
        /*021c*/ 	.word	0xffffffff


	//   ....[61]....
        /*0220*/ 	.word	0xffffffff


	//   ....[62]....
        /*0224*/ 	.word	0xffffffff


	//   ....[63]....
        /*0228*/ 	.word	0xffffffff


	//   ....[64]....
        /*022c*/ 	.word	0xffffffff


	//   ....[65]....
        /*0230*/ 	.word	0xffffffff


	//   ....[66]....
        /*0234*/ 	.word	0xffffffff


	//   ....[67]....
        /*0238*/ 	.word	0xffffffff


	//   ....[68]....
        /*023c*/ 	.word	0xffffffff


	//   ....[69]....
        /*0240*/ 	.word	0xffffffff


	//   ....[70]....
        /*0244*/ 	.word	0xffffffff


	//   ....[71]....
        /*0248*/ 	.word	0xffffffff


	//   ....[72]....
        /*024c*/ 	.word	0xffffffff


	//   ....[73]....
        /*0250*/ 	.word	0xffffffff


	//   ....[74]....
        /*0254*/ 	.word	0xffffffff


	//   ....[75]....
        /*0258*/ 	.word	0xffffffff


	//   ....[76]....
        /*025c*/ 	.word	0xffffffff


	//   ....[77]....
        /*0260*/ 	.word	0xffffffff


	//   ....[78]....
        /*0264*/ 	.word	0xffffffff


	//   ....[79]....
        /*0268*/ 	.word	0xffffffff


	//   ....[80]....
        /*026c*/ 	.word	0xffffffff


	//   ....[81]....
        /*0270*/ 	.word	0xffffffff


	//   ....[82]....
        /*0274*/ 	.word	0xffffffff


	//   ....[83]....
        /*0278*/ 	.word	0xffffffff


	//   ....[84]....
        /*027c*/ 	.word	0xffffffff


	//   ....[85]....
        /*0280*/ 	.word	0xffffffff


	//   ....[86]....
        /*0284*/ 	.word	0xffffffff


	//   ....[87]....
        /*0288*/ 	.word	0xffffffff


	//   ....[88]....
        /*028c*/ 	.word	0xffffffff


	//   ....[89]....
        /*0290*/ 	.word	0xffffffff


	//   ....[90]....
        /*0294*/ 	.word	0xffffffff


	//   ....[91]....
        /*0298*/ 	.word	0xffffffff


	//   ....[92]....
        /*029c*/ 	.word	0xffffffff


	//   ....[93]....
        /*02a0*/ 	.word	0xffffffff


	//   ....[94]....
        /*02a4*/ 	.word	0xffffffff


	//   ....[95]....
        /*02a8*/ 	.word	0xffffffff


	//   ....[96]....
        /*02ac*/ 	.word	0xffffffff


	//   ....[97]....
        /*02b0*/ 	.word	0xffffffff


	//   ....[98]....
        /*02b4*/ 	.word	0xffffffff


	//   ....[99]....
        /*02b8*/ 	.word	0xffffffff


	//   ....[100]....
        /*02bc*/ 	.word	0xffffffff


	//   ....[101]....
        /*02c0*/ 	.word	0xffffffff


	//   ....[102]....
        /*02c4*/ 	.word	0xffffffff


	//   ....[103]....
        /*02c8*/ 	.word	0xffffffff


	//   ....[104]....
        /*02cc*/ 	.word	0xffffffff


	//   ....[105]....
        /*02d0*/ 	.word	0xffffffff


	//   ....[106]....
        /*02d4*/ 	.word	0xffffffff


	//   ....[107]....
        /*02d8*/ 	.word	0xffffffff


	//   ....[108]....
        /*02dc*/ 	.word	0xffffffff


	//   ....[109]....
        /*02e0*/ 	.word	0xffffffff


	//   ....[110]....
        /*02e4*/ 	.word	0xffffffff


	//   ....[111]....
        /*02e8*/ 	.word	0xffffffff


	//   ....[112]....
        /*02ec*/ 	.word	0xffffffff


	//   ....[113]....
        /*02f0*/ 	.word	0xffffffff


	//   ....[114]....
        /*02f4*/ 	.word	0xffffffff


	//   ....[115]....
        /*02f8*/ 	.word	0xffffffff


	//   ....[116]....
        /*02fc*/ 	.word	0xffffffff


	//   ....[117]....
        /*0300*/ 	.word	0xffffffff


	//   ....[118]....
        /*0304*/ 	.word	0xffffffff


	//   ....[119]....
        /*0308*/ 	.word	0xffffffff


	//   ....[120]....
        /*030c*/ 	.word	0xffffffff


	//   ....[121]....
        /*0310*/ 	.word	0xffffffff


	//   ....[122]....
        /*0314*/ 	.word	0xffffffff


	//   ....[123]....
        /*0318*/ 	.word	0xffffffff


	//   ....[124]....
        /*031c*/ 	.word	0xffffffff


	//   ....[125]....
        /*0320*/ 	.word	0xffffffff


	//   ....[126]....
        /*0324*/ 	.word	0xffffffff


	//   ....[127]....
        /*0328*/ 	.word	0xffffffff


	//   ....[128]....
        /*032c*/ 	.word	0xffffffff


	//   ....[129]....
        /*0330*/ 	.word	0xffffffff


	//   ....[130]....
        /*0334*/ 	.word	0xffffffff


	//   ....[131]....
        /*0338*/ 	.word	0xffffffff


	//   ....[132]....
        /*033c*/ 	.word	0xffffffff


	//   ....[133]....
        /*0340*/ 	.word	0xffffffff


	//   ....[134]....
        /*0344*/ 	.word	0xffffffff


	//   ....[135]....
        /*0348*/ 	.word	0x0500000f


	//   ....[136]....
        /*034c*/ 	.word	0x0500000f


	//   ....[137]....
        /*0350*/ 	.word	0x0500000f


	//   ....[138]....
        /*0354*/ 	.word	0x0500000f


	//   ....[139]....
        /*0358*/ 	.word	0x0500000f


	//   ....[140]....
        /*035c*/ 	.word	0x0500000f


	//   ....[141]....
        /*0360*/ 	.word	0x0500000f


	//   ....[142]....
        /*0364*/ 	.word	0x0500000f


	//   ....[143]....
        /*0368*/ 	.word	0x0500000f


	//   ....[144]....
        /*036c*/ 	.word	0x0500000f


	//   ....[145]....
        /*0370*/ 	.word	0x0500000f


	//   ....[146]....
        /*0374*/ 	.word	0x0500000f


	//   ....[147]....
        /*0378*/ 	.word	0x0500000f


	//   ....[148]....
        /*037c*/ 	.word	0x0500000f


	//   ....[149]....
        /*0380*/ 	.word	0x0500000f


	//   ....[150]....
        /*0384*/ 	.word	0x0500000f


	//   ....[151]....
        /*0388*/ 	.word	0x0500000f


	//   ....[152]....
        /*038c*/ 	.word	0x0500000f


	//   ....[153]....
        /*0390*/ 	.word	0x0500000f


	//   ....[154]....
        /*0394*/ 	.word	0x0500000f


	//   ....[155]....
        /*0398*/ 	.word	0x0500000f


	//   ....[156]....
        /*039c*/ 	.word	0x0500000f


	//   ....[157]....
        /*03a0*/ 	.word	0x0500000f


	//   ....[158]....
        /*03a4*/ 	.word	0x0500000f


	//   ....[159]....
        /*03a8*/ 	.word	0x0500000f


	//   ....[160]....
        /*03ac*/ 	.word	0x0500000f


	//   ....[161]....
        /*03b0*/ 	.word	0x0500000f


	//   ....[162]....
        /*03b4*/ 	.word	0x0500000f


	//   ....[163]....
        /*03b8*/ 	.word	0x0500000f


	//   ....[164]....
        /*03bc*/ 	.word	0x0500000f


	//   ....[165]....
        /*03c0*/ 	.word	0x0500000f


	//   ....[166]....
        /*03c4*/ 	.word	0x0500000f


	//   ....[167]....
        /*03c8*/ 	.word	0x0500000f


	//   ....[168]....
        /*03cc*/ 	.word	0x0500000f


	//   ....[169]....
        /*03d0*/ 	.word	0x0500000f


	//   ....[170]....
        /*03d4*/ 	.word	0x0500000f


	//   ....[171]....
        /*03d8*/ 	.word	0x0500000f


	//   ....[172]....
        /*03dc*/ 	.word	0x0500000f


	//   ....[173]....
        /*03e0*/ 	.word	0x0500000f


	//   ....[174]....
        /*03e4*/ 	.word	0x0500000f


	//   ....[175]....
        /*03e8*/ 	.word	0x0500000f


	//   ....[176]....
        /*03ec*/ 	.word	0x0500000f


	//   ....[177]....
        /*03f0*/ 	.word	0x0500000f


	//   ....[178]....
        /*03f4*/ 	.word	0x0500000f


	//   ....[179]....
        /*03f8*/ 	.word	0x0500000f


	//   ....[180]....
        /*03fc*/ 	.word	0x0500000f


	//   ....[181]....
        /*0400*/ 	.word	0x0500000f


	//   ....[182]....
        /*0404*/ 	.word	0x0500000f


	//   ....[183]....
        /*0408*/ 	.word	0x0500000f


	//   ....[184]....
        /*040c*/ 	.word	0x0500000f


	//   ....[185]....
        /*0410*/ 	.word	0x0500000f


	//   ....[186]....
        /*0414*/ 	.word	0x0500000f


	//   ....[187]....
        /*0418*/ 	.word	0x0500000f


	//   ....[188]....
        /*041c*/ 	.word	0x0500000f


	//   ....[189]....
        /*0420*/ 	.word	0x0500000f


	//   ....[190]....
        /*0424*/ 	.word	0x0500000f


	//   ....[191]....
        /*0428*/ 	.word	0x0500000f


	//   ....[192]....
        /*042c*/ 	.word	0x0500000f


	//   ....[193]....
        /*0430*/ 	.word	0x0500000f


	//   ....[194]....
        /*0434*/ 	.word	0x0500000f


	//   ....[195]....
        /*0438*/ 	.word	0x0500000f


	//   ....[196]....
        /*043c*/ 	.word	0x0500000f


	//   ....[197]....
        /*0440*/ 	.word	0x0500000f


	//   ....[198]....
        /*0444*/ 	.word	0x0500000f


	//   ....[199]....
        /*0448*/ 	.word	0x0500000f


	//   ....[200]....
        /*044c*/ 	.word	0x0500000f


	//   ....[201]....
        /*0450*/ 	.word	0x0500000f


	//----- nvinfo : EIATTR_COOP_GROUP_INSTR_OFFSETS
	.align		4
.L_441:
        /*0454*/ 	.byte	0x04, 0x28
        /*0456*/ 	.short	(.L_443 - .L_442)


	//   ....[0]....
.L_442:
        /*0458*/ 	.word	0x00000070


	//   ....[1]....
        /*045c*/ 	.word	0x000000b0


	//   ....[2]....
        /*0460*/ 	.word	0x000002d0


	//   ....[3]....
        /*0464*/ 	.word	0x00000430


	//   ....[4]....
        /*0468*/ 	.word	0x00000550


	//   ....[5]....
        /*046c*/ 	.word	0x000006b0


	//   ....[6]....
        /*0470*/ 	.word	0x00001b70


	//   ....[7]....
        /*0474*/ 	.word	0x00002a70


	//   ....[8]....
        /*0478*/ 	.word	0x00002fb0


	//   ....[9]....
        /*047c*/ 	.word	0x000039e0


	//   ....[10]....
        /*0480*/ 	.word	0x00003ae0


	//   ....[11]....
        /*0484*/ 	.word	0x00003e00


	//   ....[12]....
        /*0488*/ 	.word	0x00003ea0


	//   ....[13]....
        /*048c*/ 	.word	0x00005f50


	//   ....[14]....
        /*0490*/ 	.word	0x00006400


	//   ....[15]....
        /*0494*/ 	.word	0x00006af0


	//   ....[16]....
        /*0498*/ 	.word	0x00006bf0


	//   ....[17]....
        /*049c*/ 	.word	0x00006f90


	//   ....[18]....
        /*04a0*/ 	.word	0x00007000


	//   ....[19]....
        /*04a4*/ 	.word	0x00009230


	//   ....[20]....
        /*04a8*/ 	.word	0x00009240


	//   ....[21]....
        /*04ac*/ 	.word	0x00009270


	//   ....[22]....
        /*04b0*/ 	.word	0x00009280


	//   ....[23]....
        /*04b4*/ 	.word	0x0000b020


	//   ....[24]....
        /*04b8*/ 	.word	0x0000b4d0


	//   ....[25]....
        /*04bc*/ 	.word	0x0000bbc0


	//   ....[26]....
        /*04c0*/ 	.word	0x0000bcc0


	//   ....[27]....
        /*04c4*/ 	.word	0x0000c060


	//   ....[28]....
        /*04c8*/ 	.word	0x0000c0d0


	//   ....[29]....
        /*04cc*/ 	.word	0x0000d0e0


	//   ....[30]....
        /*04d0*/ 	.word	0x0000d120


	//   ....[31]....
        /*04d4*/ 	.word	0x0000d200


	//   ....[32]....
        /*04d8*/ 	.word	0x0000d210


	//   ....[33]....
        /*04dc*/ 	.word	0x0000ee70


	//   ....[34]....
        /*04e0*/ 	.word	0x0000eeb0


	//   ....[35]....
        /*04e4*/ 	.word	0x0000eef0


	//   ....[36]....
        /*04e8*/ 	.word	0x0000ef20


	//   ....[37]....
        /*04ec*/ 	.word	0x0000f780


	//   ....[38]....
        /*04f0*/ 	.word	0x0000f7c0


	//   ....[39]....
        /*04f4*/ 	.word	0x0000f900


	//   ....[40]....
        /*04f8*/ 	.word	0x0000f920


	//   ....[41]....
        /*04fc*/ 	.word	0x0000fa60


	//   ....[42]....
        /*0500*/ 	.word	0x0000fa80


	//   ....[43]....
        /*0504*/ 	.word	0x0000fbd0


	//   ....[44]....
        /*0508*/ 	.word	0x0000fbf0


	//   ....[45]....
        /*050c*/ 	.word	0x00010590


	//   ....[46]....
        /*0510*/ 	.word	0x000105b0


	//   ....[47]....
        /*0514*/ 	.word	0x000106f0


	//   ....[48]....
        /*0518*/ 	.word	0x00010710


	//   ....[49]....
        /*051c*/ 	.word	0x00010850


	//   ....[50]....
        /*0520*/ 	.word	0x00010870


	//   ....[51]....
        /*0524*/ 	.word	0x000109c0


	//   ....[52]....
        /*0528*/ 	.word	0x000109e0


	//   ....[53]....
        /*052c*/ 	.word	0x00010bc0


	//   ....[54]....
        /*0530*/ 	.word	0x00010d70


	//   ....[55]....
        /*0534*/ 	.word	0x00010da0


	//   ....[56]....
        /*0538*/ 	.word	0x00010dd0


	//   ....[57]....
        /*053c*/ 	.word	0x00010e00


	//   ....[58]....
        /*0540*/ 	.word	0x00010e30


	//   ....[59]....
        /*0544*/ 	.word	0x00010e60


	//   ....[60]....
        /*0548*/ 	.word	0x00010fb0


	//   ....[61]....
        /*054c*/ 	.word	0x00010fe0


	//   ....[62]....
        /*0550*/ 	.word	0x00011010


	//   ....[63]....
        /*0554*/ 	.word	0x00011040


	//   ....[64]....
        /*0558*/ 	.word	0x00011070


	//   ....[65]....
        /*055c*/ 	.word	0x000110a0


	//   ....[66]....
        /*0560*/ 	.word	0x00011130


	//   ....[67]....
        /*0564*/ 	.word	0x00011190


	//   ....[68]....
        /*0568*/ 	.word	0x00011220


	//   ....[69]....
        /*056c*/ 	.word	0x00012da0


	//   ....[70]....
        /*0570*/ 	.word	0x00012dc0


	//   ....[71]....
        /*0574*/ 	.word	0x00012dd0


	//   ....[72]....
        /*0578*/ 	.word	0x00012e80


	//   ....[73]....
        /*057c*/ 	.word	0x00012ec0


	//   ....[74]....
        /*0580*/ 	.word	0x00012f20


	//   ....[75]....
        /*0584*/ 	.word	0x00012f60


	//   ....[76]....
        /*0588*/ 	.word	0x00012fb0


	//   ....[77]....
        /*058c*/ 	.word	0x000136e0


	//   ....[78]....
        /*0590*/ 	.word	0x00013710


	//   ....[79]....
        /*0594*/ 	.word	0x00013730


	//   ....[80]....
        /*0598*/ 	.word	0x000137d0


	//   ....[81]....
        /*059c*/ 	.word	0x000137e0


	//   ....[82]....
        /*05a0*/ 	.word	0x00013890


	//   ....[83]....
        /*05a4*/ 	.word	0x000138a0


	//   ....[84]....
        /*05a8*/ 	.word	0x00013950


	//   ....[85]....
        /*05ac*/ 	.word	0x00013960


	//   ....[86]....
        /*05b0*/ 	.word	0x00013a10


	//   ....[87]....
        /*05b4*/ 	.word	0x00013a20


	//   ....[88]....
        /*05b8*/ 	.word	0x00013ad0


	//   ....[89]....
        /*05bc*/ 	.word	0x00013ae0


	//   ....[90]....
        /*05c0*/ 	.word	0x00013b90


	//   ....[91]....
        /*05c4*/ 	.word	0x00013ba0


	//   ....[92]....
        /*05c8*/ 	.word	0x00013be0


	//   ....[93]....
        /*05cc*/ 	.word	0x000143f0


	//   ....[94]....
        /*05d0*/ 	.word	0x00014430


	//   ....[95]....
        /*05d4*/ 	.word	0x00014450


	//   ....[96]....
        /*05d8*/ 	.word	0x00014510


	//   ....[97]....
        /*05dc*/ 	.word	0x00014540


	//   ....[98]....
        /*05e0*/ 	.word	0x00014590


	//   ....[99]....
        /*05e4*/ 	.word	0x000145c0


	//   ....[100]....
        /*05e8*/ 	.word	0x00014630


	//   ....[101]....
        /*05ec*/ 	.word	0x00014910


	//   ....[102]....
        /*05f0*/ 	.word	0x00014930


	//   ....[103]....
        /*05f4*/ 	.word	0x000149f0


	//   ....[104]....
        /*05f8*/ 	.word	0x00014a00


	//   ....[105]....
        /*05fc*/ 	.word	0x00014ab0


	//   ....[106]....
        /*0600*/ 	.word	0x00014ac0


	//   ....[107]....
        /*0604*/ 	.word	0x00014ad0


	//   ....[108]....
        /*0608*/ 	.word	0x00014b80


	//   ....[109]....
        /*060c*/ 	.word	0x00015110


	//   ....[110]....
        /*0610*/ 	.word	0x00015150


	//   ....[111]....
        /*0614*/ 	.word	0x00015190


	//   ....[112]....
        /*0618*/ 	.word	0x000151d0


	//   ....[113]....
        /*061c*/ 	.word	0x00015280


	//   ....[114]....
        /*0620*/ 	.word	0x000152b0


	//   ....[115]....
        /*0624*/ 	.word	0x000152c0


	//   ....[116]....
        /*0628*/ 	.word	0x00015350


	//   ....[117]....
        /*062c*/ 	.word	0x00015780


	//   ....[118]....
        /*0630*/ 	.word	0x000157b0


	//   ....[119]....
        /*0634*/ 	.word	0x000157e0


	//   ....[120]....
        /*0638*/ 	.word	0x00015810


	//   ....[121]....
        /*063c*/ 	.word	0x00015840


	//   ....[122]....
        /*0640*/ 	.word	0x00015870


	//   ....[123]....
        /*0644*/ 	.word	0x000158a0


	//   ....[124]....
        /*0648*/ 	.word	0x000158d0


	//   ....[125]....
        /*064c*/ 	.word	0x00015a50


	//   ....[126]....
        /*0650*/ 	.word	0x00015a80


	//   ....[127]....
        /*0654*/ 	.word	0x00015ab0


	//   ....[128]....
        /*0658*/ 	.word	0x00015ae0


	//   ....[129]....
        /*065c*/ 	.word	0x00015b10


	//   ....[130]....
        /*0660*/ 	.word	0x00015b40


	//   ....[131]....
        /*0664*/ 	.word	0x00015c00


	//   ....[132]....
        /*0668*/ 	.word	0x00015c20


	//   ....[133]....
        /*066c*/ 	.word	0x00015c90


	//   ....[134]....
        /*0670*/ 	.word	0x00016330


	//   ....[135]....
        /*0674*/ 	.word	0x000169b0


	//   ....[136]....
        /*0678*/ 	.word	0x00016aa0


	//   ....[137]....
        /*067c*/ 	.word	0x00016b40


	//   ....[138]....
        /*0680*/ 	.word	0x00016ba0


	//   ....[139]....
        /*0684*/ 	.word	0x00016c40


	//   ....[140]....
        /*0688*/ 	.word	0x00016d20


	//   ....[141]....
        /*068c*/ 	.word	0x00016e20


	//   ....[142]....
        /*0690*/ 	.word	0x00016e90


	//   ....[143]....
        /*0694*/ 	.word	0x00016f70


	//   ....[144]....
        /*0698*/ 	.word	0x00017020


	//   ....[145]....
        /*069c*/ 	.word	0x00017080


	//   ....[146]....
        /*06a0*/ 	.word	0x000170e0


	//   ....[147]....
        /*06a4*/ 	.word	0x000171f0


	//   ....[148]....
        /*06a8*/ 	.word	0x00017250


	//   ....[149]....
        /*06ac*/ 	.word	0x00017370


	//   ....[150]....
        /*06b0*/ 	.word	0x000173d0


	//   ....[151]....
        /*06b4*/ 	.word	0x000174f0


	//   ....[152]....
        /*06b8*/ 	.word	0x00017550


	//   ....[153]....
        /*06bc*/ 	.word	0x00017670


	//   ....[154]....
        /*06c0*/ 	.word	0x000176d0


	//   ....[155]....
        /*06c4*/ 	.word	0x000177f0


	//   ....[156]....
        /*06c8*/ 	.word	0x00017850


	//   ....[157]....
        /*06cc*/ 	.word	0x00017970


	//   ....[158]....
        /*06d0*/ 	.word	0x000179d0


	//   ....[159]....
        /*06d4*/ 	.word	0x00017ad0


	//   ....[160]....
        /*06d8*/ 	.word	0x00017c00


	//   ....[161]....
        /*06dc*/ 	.word	0x00017cc0


	//   ....[162]....
        /*06e0*/ 	.word	0x00017da0


	//   ....[163]....
        /*06e4*/ 	.word	0x00017e80


	//   ....[164]....
        /*06e8*/ 	.word	0x00017ee0


	//   ....[165]....
        /*06ec*/ 	.word	0x00017fc0


	//   ....[166]....
        /*06f0*/ 	.word	0x00018020


	//   ....[167]....
        /*06f4*/ 	.word	0x00018130


	//   ....[168]....
        /*06f8*/ 	.word	0x00018220


	//   ....[169]....
        /*06fc*/ 	.word	0x000182c0


	//   ....[170]....
        /*0700*/ 	.word	0x00018320


	//   ....[171]....
        /*0704*/ 	.word	0x00018440


	//   ....[172]....
        /*0708*/ 	.word	0x000184a0


	//   ....[173]....
        /*070c*/ 	.word	0x000185c0


	//   ....[174]....
        /*0710*/ 	.word	0x00018620


	//   ....[175]....
        /*0714*/ 	.word	0x000186f0


	//   ....[176]....
        /*0718*/ 	.word	0x00018860


	//   ....[177]....
        /*071c*/ 	.word	0x00018910


	//   ....[178]....
        /*0720*/ 	.word	0x00018a60


	//   ....[179]....
        /*0724*/ 	.word	0x00018b10


	//   ....[180]....
        /*0728*/ 	.word	0x00018b70


	//   ....[181]....
        /*072c*/ 	.word	0x00018c30


	//   ....[182]....
        /*0730*/ 	.word	0x00018d10


	//   ....[183]....
        /*0734*/ 	.word	0x00018dd0


	//   ....[184]....
        /*0738*/ 	.word	0x00018ee0


	//   ....[185]....
        /*073c*/ 	.word	0x00018f80


	//   ....[186]....
        /*0740*/ 	.word	0x000190a0


	//   ....[187]....
        /*0744*/ 	.word	0x00019110


	//   ....[188]....
        /*0748*/ 	.word	0x00019180


	//   ....[189]....
        /*074c*/ 	.word	0x000191f0


	//   ....[190]....
        /*0750*/ 	.word	0x00019260


	//   ....[191]....
        /*0754*/ 	.word	0x000192e0


	//   ....[192]....
        /*0758*/ 	.word	0x00019370


	//   ....[193]....
        /*075c*/ 	.word	0x00019400


	//   ....[194]....
        /*0760*/ 	.word	0x00019470


	//   ....[195]....
        /*0764*/ 	.word	0x000194e0


	//   ....[196]....
        /*0768*/ 	.word	0x00019550


	//   ....[197]....
        /*076c*/ 	.word	0x000195d0


	//   ....[198]....
        /*0770*/ 	.word	0x00019640


	//   ....[199]....
        /*0774*/ 	.word	0x000196e0


	//   ....[200]....
        /*0778*/ 	.word	0x00019770


	//   ....[201]....
        /*077c*/ 	.word	0x00019890


	//----- nvinfo : EIATTR_REG_RECONFIG
	.align		4
.L_443:
        /*0780*/ 	.byte	0x01, 0x54
	.zero		2


	//----- nvinfo : EIATTR_SYSCALL_OFFSETS
	.align		4
        /*0784*/ 	.byte	0x04, 0x46
        /*0786*/ 	.short	(.L_445 - .L_444)


	//   ....[0]....
.L_444:
        /*0788*/ 	.word	0x00001d50


	//   ....[1]....
        /*078c*/ 	.word	0x00012340


	//   ....[2]....
        /*0790*/ 	.word	0x00012490


	//   ....[3]....
        /*0794*/ 	.word	0x00012580


	//   ....[4]....
        /*0798*/ 	.word	0x00013300


	//----- nvinfo : EIATTR_MBARRIER_INSTR_OFFSETS
	.align		4
.L_445:
        /*079c*/ 	.byte	0x04, 0x39
        /*079e*/ 	.short	(.L_447 - .L_446)


	//   ....[0]....
.L_446:
        /*07a0*/ 	.word	0x00000180
        /*07a4*/ 	.word	0x000000ff
        /*07a8*/ 	.word	0x00030800
        /*07ac*/ 	.short	0x0100
        /*07ae*/ 	.byte	0x08
	.zero		1


	//   ....[1]....
        /*07b0*/ 	.word	0x00000190
        /*07b4*/ 	.word	0x000000ff
        /*07b8*/ 	.word	0x00030820
        /*07bc*/ 	.short	0x0100
        /*07be*/ 	.byte	0x08
	.zero		1


	//   ....[2]....
        /*07c0*/ 	.word	0x00000280
        /*07c4*/ 	.word	0x000000ff
        /*07c8*/ 	.word	0x00030830
        /*07cc*/ 	.short	0x0100
        /*07ce*/ 	.byte	0x08
	.zero		1


	//   ....[3]....
        /*07d0*/ 	.word	0x00000290
        /*07d4*/ 	.word	0x000000ff
        /*07d8*/ 	.word	0x00030840
        /*07dc*/ 	.short	0x0100
        /*07de*/ 	.byte	0x08
	.zero		1


	//   ....[4]....
        /*07e0*/ 	.word	0x000002a0
        /*07e4*/ 	.word	0x000000ff
        /*07e8*/ 	.word	0x00030838
        /*07ec*/ 	.short	0x0100
        /*07ee*/ 	.byte	0x08
	.zero		1


	//   ....[5]....
        /*07f0*/ 	.word	0x000002b0
        /*07f4*/ 	.word	0x000000ff
        /*07f8*/ 	.word	0x00030848
        /*07fc*/ 	.short	0x0100
        /*07fe*/ 	.byte	0x08
	.zero		1


	//   ....[6]....
        /*0800*/ 	.word	0x000003e0
        /*0804*/ 	.word	0x000000ff
        /*0808*/ 	.word	0x00030850
        /*080c*/ 	.short	0x0100
        /*080e*/ 	.byte	0x08
	.zero		1


	//   ....[7]....
        /*0810*/ 	.word	0x000003f0
        /*0814*/ 	.word	0x000000ff
        /*0818*/ 	.word	0x00030860
        /*081c*/ 	.short	0x0100
        /*081e*/ 	.byte	0x08
	.zero		1


	//   ....[8]....
        /*0820*/ 	.word	0x00000400
        /*0824*/ 	.word	0x000000ff
        /*0828*/ 	.word	0x00030858
        /*082c*/ 	.short	0x0100
        /*082e*/ 	.byte	0x08
	.zero		1


	//   ....[9]....
        /*0830*/ 	.word	0x00000410
        /*0834*/ 	.word	0x000000ff
        /*0838*/ 	.word	0x00030868
        /*083c*/ 	.short	0x0100
        /*083e*/ 	.byte	0x08
	.zero		1


	//   ....[10]....
        /*0840*/ 	.word	0x00000500
        /*0844*/ 	.word	0x000000ff
        /*0848*/ 	.word	0x00030870
        /*084c*/ 	.short	0x0100
        /*084e*/ 	.byte	0x06
	.zero		1


	//   ....[11]....
        /*0850*/ 	.word	0x00000510
        /*0854*/ 	.word	0x000000ff
        /*0858*/ 	.word	0x00030880
        /*085c*/ 	.short	0x0100
        /*085e*/ 	.byte	0x06
	.zero		1


	//   ....[12]....
        /*0860*/ 	.word	0x00000520
        /*0864*/ 	.word	0x000000ff
        /*0868*/ 	.word	0x00030878
        /*086c*/ 	.short	0x0100
        /*086e*/ 	.byte	0x06
	.zero		1


	//   ....[13]....
        /*0870*/ 	.word	0x00000530
        /*0874*/ 	.word	0x000000ff
        /*0878*/ 	.word	0x00030888
        /*087c*/ 	.short	0x0100
        /*087e*/ 	.byte	0x06
	.zero		1


	//   ....[14]....
        /*0880*/ 	.word	0x00000660
        /*0884*/ 	.word	0x000000ff
        /*0888*/ 	.word	0x00030890
        /*088c*/ 	.short	0x0100
        /*088e*/ 	.byte	0x08
	.zero		1


	//   ....[15]....
        /*0890*/ 	.word	0x00000670
        /*0894*/ 	.word	0x000000ff
        /*0898*/ 	.word	0x000308a0
        /*089c*/ 	.short	0x0100
        /*089e*/ 	.byte	0x08
	.zero		1


	//   ....[16]....
        /*08a0*/ 	.word	0x00000680
        /*08a4*/ 	.word	0x000000ff
        /*08a8*/ 	.word	0x00030898
        /*08ac*/ 	.short	0x0100
        /*08ae*/ 	.byte	0x08
	.zero		1


	//   ....[17]....
        /*08b0*/ 	.word	0x00000690
        /*08b4*/ 	.word	0x000000ff
        /*08b8*/ 	.word	0x000308a8
        /*08bc*/ 	.short	0x0100
        /*08be*/ 	.byte	0x08
	.zero		1


	//   ....[18]....
        /*08c0*/ 	.word	0x000007d0
        /*08c4*/ 	.word	0x000000ff
        /*08c8*/ 	.word	0x000308b0
        /*08cc*/ 	.short	0x0100
        /*08ce*/ 	.byte	0x08
	.zero		1


	//   ....[19]....
        /*08d0*/ 	.word	0x000007e0
        /*08d4*/ 	.word	0x000000ff
        /*08d8*/ 	.word	0x000308c0
        /*08dc*/ 	.short	0x0100
        /*08de*/ 	.byte	0x08
	.zero		1


	//   ....[20]....
        /*08e0*/ 	.word	0x000007f0
        /*08e4*/ 	.word	0x000000ff
        /*08e8*/ 	.word	0x000308b8
        /*08ec*/ 	.short	0x0100
        /*08ee*/ 	.byte	0x08
	.zero		1


	//   ....[21]....
        /*08f0*/ 	.word	0x00000800
        /*08f4*/ 	.word	0x000000ff
        /*08f8*/ 	.word	0x000308c8
        /*08fc*/ 	.short	0x0100
        /*08fe*/ 	.byte	0x08
	.zero		1


	//   ....[22]....
        /*0900*/ 	.word	0x00001df0
        /*0904*/ 	.word	0x000000ff
        /*0908*/ 	.word	0x00030800
        /*090c*/ 	.short	0x010a
        /*090e*/ 	.byte	0x28
	.zero		1


	//   ....[23]....
        /*0910*/ 	.word	0x00001e70
        /*0914*/ 	.word	0x00000003
        /*0918*/ 	.word	0x00030830
        /*091c*/ 	.short	0x010a
        /*091e*/ 	.byte	0x3f
	.zero		1


	//   ....[24]....
        /*0920*/ 	.word	0x00001eb0
        /*0924*/ 	.word	0x00000003
        /*0928*/ 	.word	0x00030830
        /*092c*/ 	.short	0x010a
        /*092e*/ 	.byte	0x3f
	.zero		1


	//   ....[25]....
        /*0930*/ 	.word	0x00002b50
        /*0934*/ 	.word	0x000000ff
        /*0938*/ 	.word	0x00000000
        /*093c*/ 	.short	0x0101
        /*093e*/ 	.byte	0x04
	.zero		1


	//   ....[26]....
        /*0940*/ 	.word	0x00004b80
        /*0944*/ 	.word	0x000000ff
        /*0948*/ 	.word	0x00030830
        /*094c*/ 	.short	0x010a
        /*094e*/ 	.byte	0x07
	.zero		1


	//   ....[27]....
        /*0950*/ 	.word	0x00004bc0
        /*0954*/ 	.word	0x000000ff
        /*0958*/ 	.word	0x00030830
        /*095c*/ 	.short	0x010a
        /*095e*/ 	.byte	0x07
	.zero		1


	//   ....[28]....
        /*0960*/ 	.word	0x00005a70
        /*0964*/ 	.word	0x000000ff
        /*0968*/ 	.word	0x00030850
        /*096c*/ 	.short	0x010a
        /*096e*/ 	.byte	0x0e
	.zero		1


	//   ....[29]....
        /*0970*/ 	.word	0x00005ab0
        /*0974*/ 	.word	0x000000ff
        /*0978*/ 	.word	0x00030850
        /*097c*/ 	.short	0x010a
        /*097e*/ 	.byte	0x0e
	.zero		1


	//   ....[30]....
        /*0980*/ 	.word	0x00005fe0
        /*0984*/ 	.word	0x000000ff
        /*0988*/ 	.word	0x00000000
        /*098c*/ 	.short	0x0101
        /*098e*/ 	.byte	0x07
	.zero		1


	//   ....[31]....
        /*0990*/ 	.word	0x000076d0
        /*0994*/ 	.word	0x000000ff
        /*0998*/ 	.word	0x00000000
        /*099c*/ 	.short	0x0101
        /*099e*/ 	.byte	0x0e
	.zero		1


	//   ....[32]....
        /*09a0*/ 	.word	0x00007ab0
        /*09a4*/ 	.word	0x000000ff
        /*09a8*/ 	.word	0x00030830
        /*09ac*/ 	.short	0x010a
        /*09ae*/ 	.byte	0x07
	.zero		1


	//   ....[33]....
        /*09b0*/ 	.word	0x00007af0
        /*09b4*/ 	.word	0x000000ff
        /*09b8*/ 	.word	0x00030830
        /*09bc*/ 	.short	0x010a
        /*09be*/ 	.byte	0x07
	.zero		1


	//   ....[34]....
        /*09c0*/ 	.word	0x000089a0
        /*09c4*/ 	.word	0x000000ff
        /*09c8*/ 	.word	0x00030850
        /*09cc*/ 	.short	0x010a
        /*09ce*/ 	.byte	0x0e
	.zero		1


	//   ....[35]....
        /*09d0*/ 	.word	0x000089e0
        /*09d4*/ 	.word	0x000000ff
        /*09d8*/ 	.word	0x00030850
        /*09dc*/ 	.short	0x010a
        /*09de*/ 	.byte	0x0e
	.zero		1


	//   ....[36]....
        /*09e0*/ 	.word	0x00008f10
        /*09e4*/ 	.word	0x000000ff
        /*09e8*/ 	.word	0x00000000
        /*09ec*/ 	.short	0x0101
        /*09ee*/ 	.byte	0x07
	.zero		1


	//   ....[37]....
        /*09f0*/ 	.word	0x00009ac0
        /*09f4*/ 	.word	0x000000ff
        /*09f8*/ 	.word	0x00000000
        /*09fc*/ 	.short	0x0101
        /*09fe*/ 	.byte	0x0e
	.zero		1


	//   ....[38]....
        /*0a00*/ 	.word	0x00009c50
        /*0a04*/ 	.word	0x000000ff
        /*0a08*/ 	.word	0x00030830
        /*0a0c*/ 	.short	0x010a
        /*0a0e*/ 	.byte	0x06
	.zero		1


	//   ....[39]....
        /*0a10*/ 	.word	0x00009c90
        /*0a14*/ 	.word	0x000000ff
        /*0a18*/ 	.word	0x00030830
        /*0a1c*/ 	.short	0x010a
        /*0a1e*/ 	.byte	0x06
	.zero		1


	//   ....[40]....
        /*0a20*/ 	.word	0x0000ab40
        /*0a24*/ 	.word	0x000000ff
        /*0a28*/ 	.word	0x00030850
        /*0a2c*/ 	.short	0x010a
        /*0a2e*/ 	.byte	0x0a
	.zero		1


	//   ....[41]....
        /*0a30*/ 	.word	0x0000ab80
        /*0a34*/ 	.word	0x000000ff
        /*0a38*/ 	.word	0x00030850
        /*0a3c*/ 	.short	0x010a
        /*0a3e*/ 	.byte	0x0a
	.zero		1


	//   ....[42]....
        /*0a40*/ 	.word	0x0000b0d0
        /*0a44*/ 	.word	0x000000ff
        /*0a48*/ 	.word	0x00000000
        /*0a4c*/ 	.short	0x0101
        /*0a4e*/ 	.byte	0x04
	.zero		1


	//   ....[43]....
        /*0a50*/ 	.word	0x0000c7b0
        /*0a54*/ 	.word	0x000000ff
        /*0a58*/ 	.word	0x00000000
        /*0a5c*/ 	.short	0x0101
        /*0a5e*/ 	.byte	0x0a
	.zero		1


	//   ....[44]....
        /*0a60*/ 	.word	0x0000d050
        /*0a64*/ 	.word	0x000000ff
        /*0a68*/ 	.word	0x00030850
        /*0a6c*/ 	.short	0x010a
        /*0a6e*/ 	.byte	0x05
	.zero		1


	//   ....[45]....
        /*0a70*/ 	.word	0x0000d090
        /*0a74*/ 	.word	0x000000ff
        /*0a78*/ 	.word	0x00030850
        /*0a7c*/ 	.short	0x010a
        /*0a7e*/ 	.byte	0x05
	.zero		1


	//   ....[46]....
        /*0a80*/ 	.word	0x0000d660
        /*0a84*/ 	.word	0x000000ff
        /*0a88*/ 	.word	0x00000000
        /*0a8c*/ 	.short	0x0101
        /*0a8e*/ 	.byte	0x04
	.zero		1


	//   ....[47]....
        /*0a90*/ 	.word	0x0000f7b0
        /*0a94*/ 	.word	0x00000016
        /*0a98*/ 	.word	0x00000000
        /*0a9c*/ 	.short	0x0101
        /*0a9e*/ 	.byte	0x3f
	.zero		1


	//   ....[48]....
        /*0aa0*/ 	.word	0x00012b70
        /*0aa4*/ 	.word	0x00000006
        /*0aa8*/ 	.word	0x00030840
        /*0aac*/ 	.short	0x010a
        /*0aae*/ 	.byte	0x3f
	.zero		1


	//   ....[49]....
        /*0ab0*/ 	.word	0x00013080
        /*0ab4*/ 	.word	0x00000006
        /*0ab8*/ 	.word	0x00030830
        /*0abc*/ 	.short	0x0107
        /*0abe*/ 	.byte	0x3f
	.zero		1


	//   ....[50]....
        /*0ac0*/ 	.word	0x00013130
        /*0ac4*/ 	.word	0x00000006
        /*0ac8*/ 	.word	0x00030830
        /*0acc*/ 	.short	0x0101
        /*0ace*/ 	.byte	0x3f
	.zero		1


	//   ....[51]....
        /*0ad0*/ 	.word	0x00013d20
        /*0ad4*/ 	.word	0x00000016
        /*0ad8*/ 	.word	0x00030800
        /*0adc*/ 	.short	0x0107
        /*0ade*/ 	.byte	0x3f
	.zero		1


	//   ....[52]....
        /*0ae0*/ 	.word	0x00013e40
        /*0ae4*/ 	.word	0x00000016
        /*0ae8*/ 	.word	0x00030800
        /*0aec*/ 	.short	0x0101
        /*0aee*/ 	.byte	0x3f
	.zero		1


	//   ....[53]....
        /*0af0*/ 	.word	0x00013e60
        /*0af4*/ 	.word	0x00000016
        /*0af8*/ 	.word	0x00030820
        /*0afc*/ 	.short	0x010a
        /*0afe*/ 	.byte	0x3f
	.zero		1


	//   ....[54]....
        /*0b00*/ 	.word	0x00014240
        /*0b04*/ 	.word	0x00000007
        /*0b08*/ 	.word	0x00030840
        /*0b0c*/ 	.short	0x010a
        /*0b0e*/ 	.byte	0x3f
	.zero		1


	//   ....[55]....
        /*0b10*/ 	.word	0x00014740
        /*0b14*/ 	.word	0x00000007
        /*0b18*/ 	.word	0x00030830
        /*0b1c*/ 	.short	0x0107
        /*0b1e*/ 	.byte	0x3f
	.zero		1


	//   ....[56]....
        /*0b20*/ 	.word	0x000147f0
        /*0b24*/ 	.word	0x00000007
        /*0b28*/ 	.word	0x00030830
        /*0b2c*/ 	.short	0x0101
        /*0b2e*/ 	.byte	0x3f
	.zero		1


	//   ....[57]....
        /*0b30*/ 	.word	0x00014850
        /*0b34*/ 	.word	0x00000007
        /*0b38*/ 	.word	0x00030860
        /*0b3c*/ 	.short	0x010a
        /*0b3e*/ 	.byte	0x3f
	.zero		1


	//   ....[58]....
        /*0b40*/ 	.word	0x00014d00
        /*0b44*/ 	.word	0x00000007
        /*0b48*/ 	.word	0x00030850
        /*0b4c*/ 	.short	0x0107
        /*0b4e*/ 	.byte	0x3f
	.zero		1


	//   ....[59]....
        /*0b50*/ 	.word	0x00014e50
        /*0b54*/ 	.word	0x00000007
        /*0b58*/ 	.word	0x00030850
        /*0b5c*/ 	.short	0x0101
        /*0b5e*/ 	.byte	0x3f
	.zero		1


	//   ....[60]....
        /*0b60*/ 	.word	0x00015060
        /*0b64*/ 	.word	0x00000000
        /*0b68*/ 	.word	0x00030860
        /*0b6c*/ 	.short	0x010a
        /*0b6e*/ 	.byte	0x3f
	.zero		1


	//   ....[61]....
        /*0b70*/ 	.word	0x000154d0
        /*0b74*/ 	.word	0x00000000
        /*0b78*/ 	.word	0x00030850
        /*0b7c*/ 	.short	0x0107
        /*0b7e*/ 	.byte	0x3f
	.zero		1


	//   ....[62]....
        /*0b80*/ 	.word	0x00015580
        /*0b84*/ 	.word	0x00000000
        /*0b88*/ 	.word	0x00030850
        /*0b8c*/ 	.short	0x0101
        /*0b8e*/ 	.byte	0x3f
	.zero		1


	//   ....[63]....
        /*0b90*/ 	.word	0x000162b0
        /*0b94*/ 	.word	0x00000004
        /*0b98*/ 	.word	0x00030820
        /*0b9c*/ 	.short	0x010a
        /*0b9e*/ 	.byte	0x3f
	.zero		1


	//   ....[64]....
        /*0ba0*/ 	.word	0x00016450
        /*0ba4*/ 	.word	0x00000005
        /*0ba8*/ 	.word	0x00030840
        /*0bac*/ 	.short	0x010a
        /*0bae*/ 	.byte	0x3f
	.zero		1


	//   ....[65]....
        /*0bb0*/ 	.word	0x000164f0
        /*0bb4*/ 	.word	0x00000019
        /*0bb8*/ 	.word	0x00030840
        /*0bbc*/ 	.short	0x010a
        /*0bbe*/ 	.byte	0x3f
	.zero		1


	//   ....[66]....
        /*0bc0*/ 	.word	0x00016530
        /*0bc4*/ 	.word	0x00000005
        /*0bc8*/ 	.word	0x00030860
        /*0bcc*/ 	.short	0x010a
        /*0bce*/ 	.byte	0x3f
	.zero		1


	//   ....[67]....
        /*0bd0*/ 	.word	0x00016570
        /*0bd4*/ 	.word	0x00000019
        /*0bd8*/ 	.word	0x00030860
        /*0bdc*/ 	.short	0x010a
        /*0bde*/ 	.byte	0x3f
	.zero		1


	//   ....[68]....
        /*0be0*/ 	.word	0x000165e0
        /*0be4*/ 	.word	0x00000003
        /*0be8*/ 	.word	0x00030800
        /*0bec*/ 	.short	0x010a
        /*0bee*/ 	.byte	0x3f
	.zero		1


	//   ....[69]....
        /*0bf0*/ 	.word	0x00016630
        /*0bf4*/ 	.word	0x00000003
        /*0bf8*/ 	.word	0x00030830
        /*0bfc*/ 	.short	0x010a
        /*0bfe*/ 	.byte	0x3f
	.zero		1


	//   ....[70]....
        /*0c00*/ 	.word	0x00016690
        /*0c04*/ 	.word	0x00000004
        /*0c08*/ 	.word	0x00030830
        /*0c0c*/ 	.short	0x010a
        /*0c0e*/ 	.byte	0x3f
	.zero		1


	//   ....[71]....
        /*0c10*/ 	.word	0x000166f0
        /*0c14*/ 	.word	0x00000003
        /*0c18*/ 	.word	0x00030850
        /*0c1c*/ 	.short	0x010a
        /*0c1e*/ 	.byte	0x3f
	.zero		1


	//   ....[72]....
        /*0c20*/ 	.word	0x00016750
        /*0c24*/ 	.word	0x00000004
        /*0c28*/ 	.word	0x00030830
        /*0c2c*/ 	.short	0x010a
        /*0c2e*/ 	.byte	0x3f
	.zero		1


	//   ....[73]....
        /*0c30*/ 	.word	0x000167b0
        /*0c34*/ 	.word	0x00000003
        /*0c38*/ 	.word	0x00030850
        /*0c3c*/ 	.short	0x010a
        /*0c3e*/ 	.byte	0x3f
	.zero		1


	//   ....[74]....
        /*0c40*/ 	.word	0x00016810
        /*0c44*/ 	.word	0x00000004
        /*0c48*/ 	.word	0x00030830
        /*0c4c*/ 	.short	0x010a
        /*0c4e*/ 	.byte	0x3f
	.zero		1


	//   ....[75]....
        /*0c50*/ 	.word	0x00016870
        /*0c54*/ 	.word	0x00000003
        /*0c58*/ 	.word	0x00030850
        /*0c5c*/ 	.short	0x010a
        /*0c5e*/ 	.byte	0x3f
	.zero		1


	//   ....[76]....
        /*0c60*/ 	.word	0x000168d0
        /*0c64*/ 	.word	0x00000007
        /*0c68*/ 	.word	0x00030850
        /*0c6c*/ 	.short	0x010a
        /*0c6e*/ 	.byte	0x3f
	.zero		1


	//   ....[77]....
        /*0c70*/ 	.word	0x000169f0
        /*0c74*/ 	.word	0x00000006
        /*0c78*/ 	.word	0x00030840
        /*0c7c*/ 	.short	0x010a
        /*0c7e*/ 	.byte	0x3f
	.zero		1


	//   ....[78]....
        /*0c80*/ 	.word	0x00017b00
        /*0c84*/ 	.word	0x00000016
        /*0c88*/ 	.word	0x00030820
        /*0c8c*/ 	.short	0x010a
        /*0c8e*/ 	.byte	0x3f
	.zero		1


	//   ....[79]....
        /*0c90*/ 	.word	0x00017b50
        /*0c94*/ 	.word	0x00000007
        /*0c98*/ 	.word	0x00030840
        /*0c9c*/ 	.short	0x010a
        /*0c9e*/ 	.byte	0x3f
	.zero		1


	//   ....[80]....
        /*0ca0*/ 	.word	0x00018170
        /*0ca4*/ 	.word	0x00000007
        /*0ca8*/ 	.word	0x00030860
        /*0cac*/ 	.short	0x010a
        /*0cae*/ 	.byte	0x3f
	.zero		1


	//   ....[81]....
        /*0cb0*/ 	.word	0x000187b0
        /*0cb4*/ 	.word	0x00000000
        /*0cb8*/ 	.word	0x00030860
        /*0cbc*/ 	.short	0x010a
        /*0cbe*/ 	.byte	0x3f
	.zero		1


	//   ....[82]....
        /*0cc0*/ 	.word	0x000197b0
        /*0cc4*/ 	.word	0x00000004
        /*0cc8*/ 	.word	0x00030820
        /*0ccc*/ 	.short	0x010a
        /*0cce*/ 	.byte	0x3f
	.zero		1


	//   ....[83]....
        /*0cd0*/ 	.word	0x00019950
        /*0cd4*/ 	.word	0x00000005
        /*0cd8*/ 	.word	0x00030840
        /*0cdc*/ 	.short	0x010a
        /*0cde*/ 	.byte	0x3f
	.zero		1


	//   ....[84]....
        /*0ce0*/ 	.word	0x000199a0
        /*0ce4*/ 	.word	0x00000019
        /*0ce8*/ 	.word	0x00030840
        /*0cec*/ 	.short	0x010a
        /*0cee*/ 	.byte	0x3f
	.zero		1


	//   ....[85]....
        /*0cf0*/ 	.word	0x000199f0
        /*0cf4*/ 	.word	0x00000005
        /*0cf8*/ 	.word	0x00030860
        /*0cfc*/ 	.short	0x010a
        /*0cfe*/ 	.byte	0x3f
	.zero		1


	//----- nvinfo : EIATTR_NUM_MBARRIERS
	.align		4
.L_447:
        /*0d00*/ 	.byte	0x03, 0x38
        /*0d02*/ 	.short	0x0016


	//----- nvinfo : EIATTR_EXIT_INSTR_OFFSETS
	.align		4
        /*0d04*/ 	.byte	0x04, 0x1c
        /*0d06*/ 	.short	(.L_449 - .L_448)


	//   ....[0]....
.L_448:
        /*0d08*/ 	.word	0x00000990


	//   ....[1]....
        /*0d0c*/ 	.word	0x00010b60


	//   ....[2]....
        /*0d10*/ 	.word	0x000165c0


	//----- nvinfo : EIATTR_MAX_THREADS
	.align		4
.L_449:
        /*0d14*/ 	.byte	0x04, 0x05
        /*0d16*/ 	.short	(.L_451 - .L_450)
.L_450:
        /*0d18*/ 	.word	0x00000180
        /*0d1c*/ 	.word	0x00000001
        /*0d20*/ 	.word	0x00000001


	//----- nvinfo : EIATTR_CRS_STACK_SIZE
	.align		4
.L_451:
        /*0d24*/ 	.byte	0x04, 0x1e
        /*0d26*/ 	.short	(.L_453 - .L_452)
.L_452:
        /*0d28*/ 	.word	0x00000000


	//----- nvinfo : EIATTR_CBANK_PARAM_SIZE
	.align		4
.L_453:
        /*0d2c*/ 	.byte	0x03, 0x19
        /*0d2e*/ 	.short	0x0af0


	//----- nvinfo : EIATTR_PARAM_CBANK
	.align		4
        /*0d30*/ 	.byte	0x04, 0x0a
        /*0d32*/ 	.short	(.L_455 - .L_454)
	.align		4
.L_454:
        /*0d34*/ 	.word	index@(.nv.constant0._ZN7cutlass13device_kernelIN5flash11enable_sm90INS1_16FlashAttnFwdSm90INS1_25CollectiveMainloopFwdSm90ILi2EN4cute5tupleIJNS5_1CILi1EEES8_S8_EEENS6_IJNS7_ILi128EEENS7_ILi64EEENS7_ILi256EEEEEELi256ENS_10bfloat16_tEfNS_4arch4Sm90ELb0ELb1ELb1ELb1ELb1ELb0ELb0ELb1ELb1ELb1ELb0ELb0EEENS1_21CollectiveEpilogueFwdINS6_IJSA_SC_SB_EEES9_SE_SG_Li256ELb1ELb1ELb0ELb0EEENS1_36VarlenDynamicPersistentTileSchedulerILi128ELi64ELi256ELi128ELb0ELb1ELb1ELb1ELb0ELb1EEEEEEEEEvNT_6ParamsE)
        /*0d38*/ 	.short	0x0210
        /*0d3a*/ 	.short	0x0af0


	//----- nvinfo : EIATTR_SW_WAR
	.align		4
.L_455:
        /*0d3c*/ 	.byte	0x04, 0x36
        /*0d3e*/ 	.short	(.L_457 - .L_456)
.L_456:
        /*0d40*/ 	.word	0x00000008
.L_457:


//--------------------- .nv.info._ZN7cutlass13device_kernelIN5flash11enable_sm90INS1_16FlashAttnFwdSm90INS1_25CollectiveMainloopFwdSm90ILi2EN4cute5tupleIJNS5_1CILi1EEES8_S8_EEENS6_IJNS7_ILi128EEENS7_ILi64EEENS7_ILi256EEEEEELi256ENS_10bfloat16_tEfNS_4arch4Sm90ELb0ELb1ELb1ELb1ELb1ELb1ELb0ELb1ELb1ELb1ELb0ELb0EEENS1_21CollectiveEpilogueFwdINS6_IJSA_SC_SB_EEES9_SE_SG_Li256ELb1ELb1ELb0ELb0EEENS1_36VarlenDynamicPersistentTileSchedulerILi128ELi64ELi256ELi128ELb0ELb1ELb1ELb1ELb0ELb1EEEEEEEEEvNT_6ParamsE --------------------------
	.section	.nv.info._ZN7cutlass13device_kernelIN5flash11enable_sm90INS1_16FlashAttnFwdSm90INS1_25CollectiveMainloopFwdSm90ILi2EN4cute5tupleIJNS5_1CILi1EEES8_S8_EEENS6_IJNS7_ILi128EEENS7_ILi64EEENS7_ILi256EEEEEELi256ENS_10bfloat16_tEfNS_4arch4Sm90ELb0ELb1ELb1ELb1ELb1ELb1ELb0ELb1ELb1ELb1ELb0ELb0EEENS1_21CollectiveEpilogueFwdINS6_IJSA_SC_SB_EEES9_SE_SG_Li256ELb1ELb1ELb0ELb0EEENS1_36VarlenDynamicPersistentTileSchedulerILi128ELi64ELi256ELi128ELb0ELb1ELb1ELb1ELb0ELb1EEEEEEEEEvNT_6ParamsE,"",@"SHT_CUDA_INFO"
	.sectionflags	@""
	.align	4


	//----- nvinfo : EIATTR_CUDA_API_VERSION
	.align		4
        /*0000*/ 	.byte	0x04, 0x37
        /*0002*/ 	.short	(.L_459 - .L_458)
.L_458:
        /*0004*/ 	.word	0x00000082


	//----- nvinfo : EIATTR_KPARAM_INFO
	.align		4
.L_459:
        /*0008*/ 	.byte	0x04, 0x17
        /*000a*/ 	.short	(.L_461 - .L_460)
.L_460:
        /*000c*/ 	.word	0x00000000
        /*0010*/ 	.short	0x0000
        /*0012*/ 	.short	0x0070
        /*0014*/ 	.byte	0x00, 0xf0, 0x01, 0x2a


	//----- nvinfo : EIATTR_SPARSE_MMA_MASK
	.align		4
.L_461:
        /*0018*/ 	.byte	0x03, 0x50
        /*001a*/ 	.short	0x0000


	//----- nvinfo : EIATTR_MAXREG_COUNT
	.align		4
        /*001c*/ 	.byte	0x03, 0x1b
        /*001e*/ 	.short	0x00a8


	//----- nvinfo : EIATTR_NUM_BARRIERS
	.align		4
        /*0020*/ 	.byte	0x02, 0x4c
        /*0022*/ 	.byte	0x10
	.zero		1


	//----- nvinfo : EIATTR_EXTERNS
	.align		4
        /*0024*/ 	.byte	0x04, 0x0f
        /*0026*/ 	.short	(.L_463 - .L_462)


	//   ....[0]....
	.align		4
.L_462:
        /*0028*/ 	.word	index@(__assertfail)


	//----- nvinfo : EIATTR_ANNOTATIONS
	.align		4
.L_463:
        /*002c*/ 	.byte	0x04, 0x55
        /*002e*/ 	.short	(.L_465 - .L_464)


	//   ....[0]....
.L_464:
        /* <DEDUP_REMOVED lines=115> */
        /*0754*/ 	.byte	0x70, 0xaa, 0x02, 0x00


	//----- nvinfo : EIATTR_MERCURY_ISA_VERSION
	.align		4
.L_465:
        /*0758*/ 	.byte	0x03, 0x5f
        /*075a*/ 	.short	0x0101


	//----- nvinfo : EIATTR_UNUSED_LOAD_BYTE_OFFSET
	.align		4
        /*075c*/ 	.byte	0x04, 0x44
        /*075e*/ 	.short	(.L_467 - .L_466)


	//   ....[0]....
.L_466:
        /*0760*/ 	.word	0x00000a30
        /*0764*/ 	.word	0x0000fff0


	//   ....[1]....
        /*0768*/ 	.word	0x000205e0
        /*076c*/ 	.word	0x0000fff0


	//----- nvinfo : EIATTR_INT_WARP_WIDE_INSTR_OFFSETS
	.align		4
.L_467:
        /*0770*/ 	.byte	0x04, 0x31
        /*0772*/ 	.short	(.L_469 - .L_468)


	//   ....[0]....
.L_468:
        /*0774*/ 	.word	0x00000120


	//   ....[1]....
        /*0778*/ 	.word	0x00000160


	//   ....[2]....
        /*077c*/ 	.word	0x00000220


	//   ....[3]....
        /*0780*/ 	.word	0x000266a0


	//   ....[4]....
        /*0784*/ 	.word	0x00026730


	//   ....[5]....
        /*0788*/ 	.word	0x000295c0


	//   ....[6]....
        /*078c*/ 	.word	0x00029650


	//----- nvinfo : EIATTR_COOP_GROUP_MASK_REGIDS
	.align		4
.L_469:
        /*0790*/ 	.byte	0x04, 0x29
        /*0792*/ 	.short	(.L_471 - .L_470)


	//   ....[0]....
.L_470:
        /*0794*/ 	.word	0xffffffff


	//   ....[1]....
        /*0798*/ 	.word	0xffffffff


	//   ....[2]....
        /*079c*/ 	.word	0xffffffff


	//   ....[3]....
        /*07a0*/ 	.word	0xffffffff


	//   ....[4]....
        /*07a4*/ 	.word	0xffffffff


	//   ....[5]....
        /*07a8*/ 	.word	0xffffffff


	//   ....[6]....
        /*07ac*/ 	.word	0xffffffff


	//   ....[7]....
        /*07b0*/ 	.word	0xffffffff


	//   ....[8]....
        /*07b4*/ 	.word	0xffffffff


	//   ....[9]....
        /*07b8*/ 	.word	0xffffffff


	//   ....[10]....
        /*07bc*/ 	.word	0xffffffff


	//   ....[11]....
        /*07c0*/ 	.word	0xffffffff


	//   ....[12]....
        /*07c4*/ 	.word	0xffffffff


	//   ....[13]....
        /*07c8*/ 	.word	0xffffffff


	//   ....[14]....
        /*07cc*/ 	.word	0xffffffff


	//   ....[15]....
        /*07d0*/ 	.word	0xffffffff


	//   ....[16]....
        /*07d4*/ 	.word	0xffffffff


	//   ....[17]....
        /*07d8*/ 	.word	0xffffffff


	//   ....[18]....
        /*07dc*/ 	.word	0xffffffff


	//   ....[19]....
        /*07e0*/ 	.word	0xffffffff


	//   ....[20]....
        /*07e4*/ 	.word	0xffffffff


	//   ....[21]....
        /*07e8*/ 	.word	0xffffffff


	//   ....[22]....
        /*07ec*/ 	.word	0xffffffff


	//   ....[23]....
        /*07f0*/ 	.word	0xffffffff


	//   ....[24]....
        /*07f4*/ 	.word	0xffffffff


	//   ....[25]....
        /*07f8*/ 	.word	0xffffffff


	//   ....[26]....
        /*07fc*/ 	.word	0xffffffff


	//   ....[27]....
        /*0800*/ 	.word	0xffffffff


	//   ....[28]....
        /*0804*/ 	.word	0xffffffff


	//   ....[29]....
        /*0808*/ 	.word	0xffffffff


	//   ....[30]....
        /*080c*/ 	.word	0xffffffff


	//   ....[31]....
        /*0810*/ 	.word	0xffffffff


	//   ....[32]....
        /*0814*/ 	.word	0xffffffff


	//   ....[33]....
        /*0818*/ 	.word	0xffffffff


	//   ....[34]....
        /*081c*/ 	.word	0xffffffff


	//   ....[35]....
        /*0820*/ 	.word	0xffffffff


	//   ....[36]....
        /*0824*/ 	.word	0xffffffff


	//   ....[37]....
        /*0828*/ 	.word	0xffffffff


	//   ....[38]....
        /*082c*/ 	.word	0xffffffff


	//   ....[39]....
        /*0830*/ 	.word	0xffffffff


	//   ....[40]....
        /*0834*/ 	.word	0xffffffff


	//   ....[41]....
        /*0838*/ 	.word	0xffffffff


	//   ....[42]....
        /*083c*/ 	.word	0xffffffff


	//   ....[43]....
        /*0840*/ 	.word	0xffffffff


	//   ....[44]....
        /*0844*/ 	.word	0xffffffff


	//   ....[45]....
        /*0848*/ 	.word	0xffffffff


	//   ....[46]....
        /*084c*/ 	.word	0xffffffff


	//   ....[47]....
        /*0850*/ 	.word	0xffffffff


	//   ....[48]....
        /*0854*/ 	.word	0xffffffff


	//   ....[49]....
        /*0858*/ 	.word	0xffffffff


	//   ....[50]....
        /*085c*/ 	.word	0xffffffff


	//   ....[51]....
        /*0860*/ 	.word	0xffffffff


	//   ....[52]....
        /*0864*/ 	.word	0xffffffff


	//   ....[53]....
        /*0868*/ 	.word	0xffffffff


	//   ....[54]....
        /*086c*/ 	.word	0xffffffff


	//   ....[55]....
        /*0870*/ 	.word	0xffffffff


	//   ....[56]....
        /*0874*/ 	.word	0xffffffff


	//   ....[57]....
        /*0878*/ 	.word	0xffffffff


	//   ....[58]....
        /*087c*/ 	.word	0xffffffff


	//   ....[59]....
        /*0880*/ 	.word	0xffffffff


	//   ....[60]....
        /*0884*/ 	.word	0xffffffff


	//   ....[61]....
        /*0888*/ 	.word	0xffffffff


	//   ....[62]....
        /*088c*/ 	.word	0xffffffff


	//   ....[63]....
        /*0890*/ 	.word	0xffffffff


	//   ....[64]....
        /*0894*/ 	.word	0xffffffff


	//   ....[65]....
        /*0898*/ 	.word	0xffffffff


	//   ....[66]....
        /*089c*/ 	.word	0xffffffff


	//   ....[67]....
        /*08a0*/ 	.word	0xffffffff


	//   ....[68]....
        /*08a4*/ 	.word	0xffffffff


	//   ....[69]....
        /*08a8*/ 	.word	0xffffffff


	//   ....[70]....
        /*08ac*/ 	.word	0xffffffff


	//   ....[71]....
        /*08b0*/ 	.word	0xffffffff


	//   ....[72]....
        /*08b4*/ 	.word	0xffffffff


	//   ....[73]....
        /*08b8*/ 	.word	0xffffffff


	//   ....[74]....
        /*08bc*/ 	.word	0xffffffff


	//   ....[75]....
        /*08c0*/ 	.word	0xffffffff


	//   ....[76]....
        /*08c4*/ 	.word	0xffffffff


	//   ....[77]....
        /*08c8*/ 	.word	0xffffffff


	//   ....[78]....
        /*08cc*/ 	.word	0xffffffff


	//   ....[79]....
        /*08d0*/ 	.word	0xffffffff


	//   ....[80]....
        /*08d4*/ 	.word	0xffffffff


	//   ....[81]....
        /*08d8*/ 	.word	0xffffffff


	//   ....[82]....
        /*08dc*/ 	.word	0xffffffff


	//   ....[83]....
        /*08e0*/ 	.word	0xffffffff


	//   ....[84]....
        /*08e4*/ 	.word	0xffffffff


	//   ....[85]....
        /*08e8*/ 	.word	0xffffffff


	//   ....[86]....
        /*08ec*/ 	.word	0xffffffff


	//   ....[87]....
        /*08f0*/ 	.word	0xffffffff


	//   ....[88]....
        /*08f4*/ 	.word	0xffffffff


	//   ....[89]....
        /*08f8*/ 	.word	0xffffffff


	//   ....[90]....
        /*08fc*/ 	.word	0xffffffff


	//   ....[91]....
        /*0900*/ 	.word	0xffffffff


	//   ....[92]....
        /*0904*/ 	.word	0xffffffff


	//   ....[93]....
        /*0908*/ 	.word	0xffffffff


	//   ....[94]....
        /*090c*/ 	.word	0xffffffff


	//   ....[95]....
        /*0910*/ 	.word	0xffffffff


	//   ....[96]....
        /*0914*/ 	.word	0xffffffff


	//   ....[97]....
        /*0918*/ 	.word	0xffffffff


	//   ....[98]....
        /*091c*/ 	.word	0xffffffff


	//   ....[99]....
        /*0920*/ 	.word	0xffffffff


	//   ....[100]....
        /*0924*/ 	.word	0xffffffff


	//   ....[101]....
        /*0928*/ 	.word	0xffffffff


	//   ....[102]....
        /*092c*/ 	.word	0xffffffff


	//   ....[103]....
        /*0930*/ 	.word	0xffffffff


	//   ....[104]....
        /*0934*/ 	.word	0xffffffff


	//   ....[105]....
        /*0938*/ 	.word	0xffffffff


	//   ....[106]....
        /*093c*/ 	.word	0xffffffff


	//   ....[107]....
        /*0940*/ 	.word	0xffffffff


	//   ....[108]....
        /*0944*/ 	.word	0xffffffff


	//   ....[109]....
        /*0948*/ 	.word	0xffffffff


	//   ....[110]....
        /*094c*/ 	.word	0xffffffff


	//   ....[111]....
        /*0950*/ 	.word	0xffffffff


	//   ....[112]....
        /*0954*/ 	.word	0xffffffff


	//   ....[113]....
        /*0958*/ 	.word	0xffffffff


	//   ....[114]....
        /*095c*/ 	.word	0xffffffff


	//   ....[115]....
        /*0960*/ 	.word	0xffffffff


	//   ....[116]....
        /*0964*/ 	.word	0xffffffff


	//   ....[117]....
        /*0968*/ 	.word	0xffffffff


	//   ....[118]....
        /*096c*/ 	.word	0xffffffff


	//   ....[119]....
        /*0970*/ 	.word	0xffffffff


	//   ....[120]....
        /*0974*/ 	.word	0xffffffff


	//   ....[121]....
        /*0978*/ 	.word	0xffffffff


	//   ....[122]....
        /*097c*/ 	.word	0xffffffff


	//   ....[123]....
        /*0980*/ 	.word	0xffffffff


	//   ....[124]....
        /*0984*/ 	.word	0xffffffff


	//   ....[125]....
        /*0988*/ 	.word	0xffffffff


	//   ....[126]....
        /*098c*/ 	.word	0xffffffff


	//   ....[127]....
        /*0990*/ 	.word	0xffffffff


	//   ....[128]....
        /*0994*/ 	.word	0xffffffff


	//   ....[129]....
        /*0998*/ 	.word	0xffffffff


	//   ....[130]....
        /*099c*/ 	.word	0xffffffff


	//   ....[131]....
        /*09a0*/ 	.word	0xffffffff


	//   ....[132]....
        /*09a4*/ 	.word	0xffffffff


	//   ....[133]....
        /*09a8*/ 	.word	0xffffffff


	//   ....[134]....
        /*09ac*/ 	.word	0xffffffff


	//   ....[135]....
        /*09b0*/ 	.word	0xffffffff


	//   ....[136]....
        /*09b4*/ 	.word	0xffffffff


	//   ....[137]....
        /*09b8*/ 	.word	0xffffffff


	//   ....[138]....
        /*09bc*/ 	.word	0xffffffff


	//   ....[139]....
        /*09c0*/ 	.word	0xffffffff


	//   ....[140]....
        /*09c4*/ 	.word	0xffffffff


	//   ....[141]....
        /*09c8*/ 	.word	0xffffffff


	//   ....[142]....
        /*09cc*/ 	.word	0xffffffff


	//   ....[143]....
        /*09d0*/ 	.word	0xffffffff


	//   ....[144]....
        /*09d4*/ 	.word	0xffffffff


	//   ....[145]....
        /*09d8*/ 	.word	0xffffffff


	//   ....[146]....
        /*09dc*/ 	.word	0xffffffff


	//   ....[147]....
        /*09e0*/ 	.word	0xffffffff


	//   ....[148]....
        /*09e4*/ 	.word	0xffffffff


	//   ....[149]....
        /*09e8*/ 	.word	0xffffffff


	//   ....[150]....
        /*09ec*/ 	.word	0xffffffff


	//   ....[151]....
        /*09f0*/ 	.word	0xffffffff


	//   ....[152]....
        /*09f4*/ 	.word	0xffffffff


	//   ....[153]....
        /*09f8*/ 	.word	0xffffffff


	//   ....[154]....
        /*09fc*/ 	.word	0xffffffff


	//   ....[155]....
        /*0a00*/ 	.word	0xffffffff


	//   ....[156]....
        /*0a04*/ 	.word	0xffffffff


	//   ....[157]....
        /*0a08*/ 	.word	0xffffffff


	//   ....[158]....
        /*0a0c*/ 	.word	0xffffffff


	//   ....[159]....
        /*0a10*/ 	.word	0xffffffff


	//   ....[160]....
        /*0a14*/ 	.word	0xffffffff


	//   ....[161]....
        /*0a18*/ 	.word	0xffffffff


	//   ....[162]....
        /*0a1c*/ 	.word	0xffffffff


	//   ....[163]....
        /*0a20*/ 	.word	0xffffffff


	//   ....[164]....
        /*0a24*/ 	.word	0xffffffff


	//   ....[165]....
        /*0a28*/ 	.word	0xffffffff


	//   ....[166]....
        /*0a2c*/ 	.word	0xffffffff


	//   ....[167]....
        /*0a30*/ 	.word	0xffffffff


	//   ....[168]....
        /*0a34*/ 	.word	0xffffffff


	//   ....[169]....
        /*0a38*/ 	.word	0xffffffff


	//   ....[170]....
        /*0a3c*/ 	.word	0xffffffff


	//   ....[171]....
        /*0a40*/ 	.word	0xffffffff


	//   ....[172]....
        /*0a44*/ 	.word	0xffffffff


	//   ....[173]....
        /*0a48*/ 	.word	0xffffffff


	//   ....[174]....
        /*0a4c*/ 	.word	0xffffffff


	//   ....[175]....
        /*0a50*/ 	.word	0xffffffff


	//   ....[176]....
        /*0a54*/ 	.word	0xffffffff


	//   ....[177]....
        /*0a58*/ 	.word	0xffffffff


	//   ....[178]....
        /*0a5c*/ 	.word	0xffffffff


	//   ....[179]....
        /*0a60*/ 	.word	0xffffffff


	//   ....[180]....
        /*0a64*/ 	.word	0xffffffff


	//   ....[181]....
        /*0a68*/ 	.word	0xffffffff


	//   ....[182]....
        /*0a6c*/ 	.word	0xffffffff


	//   ....[183]....
        /*0a70*/ 	.word	0xffffffff


	//   ....[184]....
        /*0a74*/ 	.word	0xffffffff


	//   ....[185]....
        /*0a78*/ 	.word	0x0500000f


	//   ....[186]....
        /*0a7c*/ 	.word	0x0500000f


	//   ....[187]....
        /*0a80*/ 	.word	0x0500000f


	//   ....[188]....
        /*0a84*/ 	.word	0x0500000f


	//   ....[189]....
        /*0a88*/ 	.word	0x0500000f


	//   ....[190]....
        /*0a8c*/ 	.word	0x0500000f


	//   ....[191]....
        /*0a90*/ 	.word	0x0500000f


	//   ....[192]....
        /*0a94*/ 	.word	0x0500000f


	//   ....[193]....
        /*0a98*/ 	.word	0x0500000f


	//   ....[194]....
        /*0a9c*/ 	.word	0x0500000f


	//   ....[195]....
        /*0aa0*/ 	.word	0x0500000f


	//   ....[196]....
        /*0aa4*/ 	.word	0x0500000f


	//   ....[197]....
        /*0aa8*/ 	.word	0x0500000f


	//   ....[198]....
        /*0aac*/ 	.word	0x0500000f


	//   ....[199]....
        /*0ab0*/ 	.word	0x0500000f


	//   ....[200]....
        /*0ab4*/ 	.word	0x0500000f


	//   ....[201]....
        /*0ab8*/ 	.word	0x0500000f


	//   ....[202]....
        /*0abc*/ 	.word	0x0500000f


	//   ....[203]....
        /*0ac0*/ 	.word	0x0500000f


	//   ....[204]....
        /*0ac4*/ 	.word	0x0500000f


	//   ....[205]....
        /*0ac8*/ 	.word	0x0500000f


	//   ....[206]....
        /*0acc*/ 	.word	0x0500000f


	//   ....[207]....
        /*0ad0*/ 	.word	0x0500000f


	//   ....[208]....
        /*0ad4*/ 	.word	0x0500000f


	//   ....[209]....
        /*0ad8*/ 	.word	0x0500000f


	//   ....[210]....
        /*0adc*/ 	.word	0x0500000f


	//   ....[211]....
        /*0ae0*/ 	.word	0x0500000f


	//   ....[212]....
        /*0ae4*/ 	.word	0x0500000f


	//   ....[213]....
        /*0ae8*/ 	.word	0x0500000f


	//   ....[214]....
        /*0aec*/ 	.word	0x0500000f


	//   ....[215]....
        /*0af0*/ 	.word	0x0500000f


	//   ....[216]....
        /*0af4*/ 	.word	0x0500000f


	//   ....[217]....
        /*0af8*/ 	.word	0x0500000f


	//   ....[218]....
        /*0afc*/ 	.word	0x0500000f


	//   ....[219]....
        /*0b00*/ 	.word	0x0500000f


	//   ....[220]....
        /*0b04*/ 	.word	0x0500000f


	//   ....[221]....
        /*0b08*/ 	.word	0x0500000f


	//   ....[222]....
        /*0b0c*/ 	.word	0x0500000f


	//   ....[223]....
        /*0b10*/ 	.word	0x0500000f


	//   ....[224]....
        /*0b14*/ 	.word	0x0500000f


	//   ....[225]....
        /*0b18*/ 	.word	0x0500000f


	//   ....[226]....
        /*0b1c*/ 	.word	0x0500000f


	//   ....[227]....
        /*0b20*/ 	.word	0x0500000f


	//   ....[228]....
        /*0b24*/ 	.word	0x0500000f


	//   ....[229]....
        /*0b28*/ 	.word	0x0500000f


	//   ....[230]....
        /*0b2c*/ 	.word	0x0500000f


	//   ....[231]....
        /*0b30*/ 	.word	0x0500000f


	//   ....[232]....
        /*0b34*/ 	.word	0x0500000f


	//   ....[233]....
        /*0b38*/ 	.word	0x0500000f


	//   ....[234]....
        /*0b3c*/ 	.word	0x0500000f


	//   ....[235]....
        /*0b40*/ 	.word	0x0500000f


	//   ....[236]....
        /*0b44*/ 	.word	0x0500000f


	//   ....[237]....
        /*0b48*/ 	.word	0x0500000f


	//   ....[238]....
        /*0b4c*/ 	.word	0x0500000f


	//   ....[239]....
        /*0b50*/ 	.word	0x0500000f


	//   ....[240]....
        /*0b54*/ 	.word	0x0500000f


	//   ....[241]....
        /*0b58*/ 	.word	0x0500000f


	//   ....[242]....
        /*0b5c*/ 	.word	0x0500000f


	//   ....[243]....
        /*0b60*/ 	.word	0x0500000f


	//   ....[244]....
        /*0b64*/ 	.word	0x0500000f


	//   ....[245]....
        /*0b68*/ 	.word	0x0500000f


	//   ....[246]....
        /*0b6c*/ 	.word	0x0500000f


	//   ....[247]....
        /*0b70*/ 	.word	0x0500000f


	//   ....[248]....
        /*0b74*/ 	.word	0x0500000f


	//   ....[249]....
        /*0b78*/ 	.word	0x0500000f


	//   ....[250]....
        /*0b7c*/ 	.word	0x0500000f


	//   ....[251]....
        /*0b80*/ 	.word	0x0500000f


	//   ....[252]....
        /*0b84*/ 	.word	0x0500000f


	//   ....[253]....
        /*0b88*/ 	.word	0x0500000f


	//   ....[254]....
        /*0b8c*/ 	.word	0x0500000f


	//   ....[255]....
        /*0b90*/ 	.word	0x0500000f


	//   ....[0]....
        /*0b94*/ 	.word	0x0500000f


	//   ....[1]....
        /*0b98*/ 	.word	0x0500000f


	//   ....[2]....
        /*0b9c*/ 	.word	0x0500000f


	//   ....[3]....
        /*0ba0*/ 	.word	0x0500000f


	//   ....[4]....
        /*0ba4*/ 	.word	0x0500000f


	//   ....[5]....
        /*0ba8*/ 	.word	0x0500000f


	//   ....[6]....
        /*0bac*/ 	.word	0x0500000f


	//   ....[7]....
        /*0bb0*/ 	.word	0x0500000f


	//   ....[8]....
        /*0bb4*/ 	.word	0x0500000f


	//   ....[9]....
        /*0bb8*/ 	.word	0x0500000f


	//   ....[10]....
        /*0bbc*/ 	.word	0x0500000f


	//   ....[11]....
        /*0bc0*/ 	.word	0x0500000f


	//   ....[12]....
        /*0bc4*/ 	.word	0x0500000f


	//   ....[13]....
        /*0bc8*/ 	.word	0x0500000f


	//   ....[14]....
        /*0bcc*/ 	.word	0x0500000f


	//   ....[15]....
        /*0bd0*/ 	.word	0x0500000f


	//   ....[16]....
        /*0bd4*/ 	.word	0x0500000f


	//   ....[17]....
        /*0bd8*/ 	.word	0x0500000f


	//   ....[18]....
        /*0bdc*/ 	.word	0x0500000f


	//   ....[19]....
        /*0be0*/ 	.word	0x0500000f


	//   ....[20]....
        /*0be4*/ 	.word	0x0500000f


	//   ....[21]....
        /*0be8*/ 	.word	0x0500000f


	//   ....[22]....
        /*0bec*/ 	.word	0x0500000f


	//   ....[23]....
        /*0bf0*/ 	.word	0x0500000f


	//   ....[24]....
        /*0bf4*/ 	.word	0x0500000f


	//   ....[25]....
        /*0bf8*/ 	.word	0x0500000f


	//   ....[26]....
        /*0bfc*/ 	.word	0x0500000f


	//   ....[27]....
        /*0c00*/ 	.word	0x0500000f


	//   ....[28]....
        /*0c04*/ 	.word	0x0500000f


	//   ....[29]....
        /*0c08*/ 	.word	0x0500000f


	//   ....[30]....
        /*0c0c*/ 	.word	0x0500000f


	//   ....[31]....
        /*0c10*/ 	.word	0x0500000f


	//   ....[32]....
        /*0c14*/ 	.word	0x0500000f


	//   ....[33]....
        /*0c18*/ 	.word	0x0500000f


	//   ....[34]....
        /*0c1c*/ 	.word	0x0500000f


	//   ....[35]....
        /*0c20*/ 	.word	0x0500000f


	//   ....[36]....
        /*0c24*/ 	.word	0x0500000f


	//   ....[37]....
        /*0c28*/ 	.word	0x0500000f


	//   ....[38]....
        /*0c2c*/ 	.word	0x0500000f


	//   ....[39]....
        /*0c30*/ 	.word	0x0500000f


	//   ....[40]....
        /*0c34*/ 	.word	0x0500000f


	//----- nvinfo : EIATTR_COOP_GROUP_INSTR_OFFSETS
	.align		4
.L_471:
        /*0c38*/ 	.byte	0x04, 0x28
        /*0c3a*/ 	.short	(.L_473 - .L_472)


	//   ....[0]....
.L_472:
        /*0c3c*/ 	.word	0x00000060


	//   ....[1]....
        /*0c40*/ 	.word	0x00000130


	//   ....[2]....
        /*0c44*/ 	.word	0x00000230


	//   ....[3]....
        /*0c48*/ 	.word	0x000003a0


	//   ....[4]....
        /*0c4c*/ 	.word	0x00000500


	//   ....[5]....
        /*0c50*/ 	.word	0x00000620


	//   ....[6]....
        /*0c54*/ 	.word	0x00000780


	//   ....[7]....
        /*0c58*/ 	.word	0x00003660


	//   ....[8]....
        /*0c5c*/ 	.word	0x00003670


	//   ....[9]....
        /*0c60*/ 	.word	0x00004510


	//   ....[10]....
        /*0c64*/ 	.word	0x00004520


	//   ....[11]....
        /*0c68*/ 	.word	0x00005d30


	//   ....[12]....
        /*0c6c*/ 	.word	0x00005d40


	//   ....[13]....
        /*0c70*/ 	.word	0x00006d70


	//   ....[14]....
        /*0c74*/ 	.word	0x00006d80


	//   ....[15]....
        /*0c78*/ 	.word	0x00007fd0


	//   ....[16]....
        /*0c7c*/ 	.word	0x00007fe0


	//   ....[17]....
        /*0c80*/ 	.word	0x00008190


	//   ....[18]....
        /*0c84*/ 	.word	0x000081a0


	//   ....[19]....
        /*0c88*/ 	.word	0x000085d0


	//   ....[20]....
        /*0c8c*/ 	.word	0x000085e0


	//   ....[21]....
        /*0c90*/ 	.word	0x00008790


	//   ....[22]....
        /*0c94*/ 	.word	0x000087b0


	//   ....[23]....
        /*0c98*/ 	.word	0x00009370


	//   ....[24]....
        /*0c9c*/ 	.word	0x00009b40


	//   ....[25]....
        /*0ca0*/ 	.word	0x00009b50


	//   ....[26]....
        /*0ca4*/ 	.word	0x00009b60


	//   ....[27]....
        /*0ca8*/ 	.word	0x00009b70


	//   ....[28]....
        /*0cac*/ 	.word	0x0000a120


	//   ....[29]....
        /*0cb0*/ 	.word	0x0000a130


	//   ....[30]....
        /*0cb4*/ 	.word	0x0000a140


	//   ....[31]....
        /*0cb8*/ 	.word	0x0000a150


	//   ....[32]....
        /*0cbc*/ 	.word	0x0000a6e0


	//   ....[33]....
        /*0cc0*/ 	.word	0x0000a6f0


	//   ....[34]....
        /*0cc4*/ 	.word	0x0000a700


	//   ....[35]....
        /*0cc8*/ 	.word	0x0000a710


	//   ....[36]....
        /*0ccc*/ 	.word	0x0000acc0


	//   ....[37]....
        /*0cd0*/ 	.word	0x0000acd0


	//   ....[38]....
        /*0cd4*/ 	.word	0x0000ace0


	//   ....[39]....
        /*0cd8*/ 	.word	0x0000acf0


	//   ....[40]....
        /*0cdc*/ 	.word	0x0000e7d0


	//   ....[41]....
        /*0ce0*/ 	.word	0x0000e7e0


	//   ....[42]....
        /*0ce4*/ 	.word	0x0000e7f0


	//   ....[43]....
        /*0ce8*/ 	.word	0x0000e800


	//   ....[44]....
        /*0cec*/ 	.word	0x0000ecc0


	//   ....[45]....
        /*0cf0*/ 	.word	0x0000ecd0


	//   ....[46]....
        /*0cf4*/ 	.word	0x0000ece0


	//   ....[47]....
        /*0cf8*/ 	.word	0x0000ecf0


	//   ....[48]....
        /*0cfc*/ 	.word	0x0000f190


	//   ....[49]....
        /*0d00*/ 	.word	0x0000f1a0


	//   ....[50]....
        /*0d04*/ 	.word	0x0000f1b0


	//   ....[51]....
        /*0d08*/ 	.word	0x0000f1c0


	//   ....[52]....
        /*0d0c*/ 	.word	0x0000f680


	//   ....[53]....
        /*0d10*/ 	.word	0x0000f690


	//   ....[54]....
        /*0d14*/ 	.word	0x0000f6a0


	//   ....[55]....
        /*0d18*/ 	.word	0x0000f6b0


	//   ....[56]....
        /*0d1c*/ 	.word	0x000145c0


	//   ....[57]....
        /*0d20*/ 	.word	0x00014ac0


	//   ....[58]....
        /*0d24*/ 	.word	0x00015300


	//   ....[59]....
        /*0d28*/ 	.word	0x00015340


	//   ....[60]....
        /*0d2c*/ 	.word	0x00015690


	//   ....[61]....
        /*0d30*/ 	.word	0x00015760


	//   ....[62]....
        /*0d34*/ 	.word	0x00017c40


	//   ....[63]....
        /*0d38*/ 	.word	0x00018030


	//   ....[64]....
        /*0d3c*/ 	.word	0x00018710


	//   ....[65]....
        /*0d40*/ 	.word	0x000188a0


	//   ....[66]....
        /*0d44*/ 	.word	0x00018d00


	//   ....[67]....
        /*0d48*/ 	.word	0x00018d60


	//   ....[68]....
        /*0d4c*/ 	.word	0x0001b290


	//   ....[69]....
        /*0d50*/ 	.word	0x0001b2f0


	//   ....[70]....
        /*0d54*/ 	.word	0x0001b4c0


	//   ....[71]....
        /*0d58*/ 	.word	0x0001b500


	//   ....[72]....
        /*0d5c*/ 	.word	0x0001d760


	//   ....[73]....
        /*0d60*/ 	.word	0x0001dbb0


	//   ....[74]....
        /*0d64*/ 	.word	0x0001e320


	//   ....[75]....
        /*0d68*/ 	.word	0x0001e420


	//   ....[76]....
        /*0d6c*/ 	.word	0x0001e890


	//   ....[77]....
        /*0d70*/ 	.word	0x0001e8f0


	//   ....[78]....
        /*0d74*/ 	.word	0x0001fa80


	//   ....[79]....
        /*0d78*/ 	.word	0x0001faa0


	//   ....[80]....
        /*0d7c*/ 	.word	0x0001fb80


	//   ....[81]....
        /*0d80*/ 	.word	0x0001fba0


	//   ....[82]....
        /*0d84*/ 	.word	0x00021640


	//   ....[83]....
        /*0d88*/ 	.word	0x00021680


	//   ....[84]....
        /*0d8c*/ 	.word	0x00021750


	//   ....[85]....
        /*0d90*/ 	.word	0x00021780


	//   ....[86]....
        /*0d94*/ 	.word	0x00021f90


	//   ....[87]....
        /*0d98*/ 	.word	0x00021fc0


	//   ....[88]....
        /*0d9c*/ 	.word	0x00022100


	//   ....[89]....
        /*0da0*/ 	.word	0x00022120


	//   ....[90]....
        /*0da4*/ 	.word	0x00022260


	//   ....[91]....
        /*0da8*/ 	.word	0x00022280


	//   ....[92]....
        /*0dac*/ 	.word	0x000223d0


	//   ....[93]....
        /*0db0*/ 	.word	0x000223f0


	//   ....[94]....
        /*0db4*/ 	.word	0x00022cf0


	//   ....[95]....
        /*0db8*/ 	.word	0x00022d00


	//   ....[96]....
        /*0dbc*/ 	.word	0x00022e40


	//   ....[97]....
        /*0dc0*/ 	.word	0x00022e60


	//   ....[98]....
        /*0dc4*/ 	.word	0x00022fa0


	//   ....[99]....
        /*0dc8*/ 	.word	0x00022fc0


	//   ....[100]....
        /*0dcc*/ 	.word	0x00023110


	//   ....[101]....
        /*0dd0*/ 	.word	0x00023130


	//   ....[102]....
        /*0dd4*/ 	.word	0x00023300


	//   ....[103]....
        /*0dd8*/ 	.word	0x000234b0


	//   ....[104]....
        /*0ddc*/ 	.word	0x000234e0


	//   ....[105]....
        /*0de0*/ 	.word	0x00023510


	//   ....[106]....
        /*0de4*/ 	.word	0x00023540


	//   ....[107]....
        /*0de8*/ 	.word	0x00023570


	//   ....[108]....
        /*0dec*/ 	.word	0x000235a0


	//   ....[109]....
        /*0df0*/ 	.word	0x00023710


	//   ....[110]....
        /*0df4*/ 	.word	0x00023740


	//   ....[111]....
        /*0df8*/ 	.word	0x00023770


	//   ....[112]....
        /*0dfc*/ 	.word	0x000237a0


	//   ....[113]....
        /*0e00*/ 	.word	0x000237d0


	//   ....[114]....
        /*0e04*/ 	.word	0x00023800


	//   ....[115]....
        /*0e08*/ 	.word	0x00023890


	//   ....[116]....
        /*0e0c*/ 	.word	0x000238f0


	//   ....[117]....
        /*0e10*/ 	.word	0x00023980


	//   ....[118]....
        /*0e14*/ 	.word	0x00024a20


	//   ....[119]....
        /*0e18*/ 	.word	0x00027310


	//   ....[120]....
        /*0e1c*/ 	.word	0x00027330


	//   ....[121]....
        /*0e20*/ 	.word	0x00027340


	//   ....[122]....
        /*0e24*/ 	.word	0x000273f0


	//   ....[123]....
        /*0e28*/ 	.word	0x00027430


	//   ....[124]....
        /*0e2c*/ 	.word	0x00027490


	//   ....[125]....
        /*0e30*/ 	.word	0x000274b0


	//   ....[126]....
        /*0e34*/ 	.word	0x000274e0


	//   ....[127]....
        /*0e38*/ 	.word	0x00027cc0


	//   ....[128]....
        /*0e3c*/ 	.word	0x00027cf0


	//   ....[129]....
        /*0e40*/ 	.word	0x00027d20


	//   ....[130]....
        /*0e44*/ 	.word	0x00027de0


	//   ....[131]....
        /*0e48*/ 	.word	0x00027df0


	//   ....[132]....
        /*0e4c*/ 	.word	0x00027eb0


	//   ....[133]....
        /*0e50*/ 	.word	0x00027ec0


	//   ....[134]....
        /*0e54*/ 	.word	0x00027f80


	//   ....[135]....
        /*0e58*/ 	.word	0x00027f90


	//   ....[136]....
        /*0e5c*/ 	.word	0x00028050


	//   ....[137]....
        /*0e60*/ 	.word	0x00028060


	//   ....[138]....
        /*0e64*/ 	.word	0x00028120


	//   ....[139]....
        /*0e68*/ 	.word	0x00028130


	//   ....[140]....
        /*0e6c*/ 	.word	0x000281e0


	//   ....[141]....
        /*0e70*/ 	.word	0x000281f0


	//   ....[142]....
        /*0e74*/ 	.word	0x00028200


	//   ....[143]....
        /*0e78*/ 	.word	0x00028a60


	//   ....[144]....
        /*0e7c*/ 	.word	0x00028a90


	//   ....[145]....
        /*0e80*/ 	.word	0x00028ac0


	//   ....[146]....
        /*0e84*/ 	.word	0x00028b80


	//   ....[147]....
        /*0e88*/ 	.word	0x00028bb0


	//   ....[148]....
        /*0e8c*/ 	.word	0x00028c00


	//   ....[149]....
        /*0e90*/ 	.word	0x00028c30


	//   ....[150]....
        /*0e94*/ 	.word	0x00028ca0


	//   ....[151]....
        /*0e98*/ 	.word	0x00028f90


	//   ....[152]....
        /*0e9c*/ 	.word	0x00028fb0


	//   ....[153]....
        /*0ea0*/ 	.word	0x00029070


	//   ....[154]....
        /*0ea4*/ 	.word	0x00029080


	//   ....[155]....
        /*0ea8*/ 	.word	0x00029130


	//   ....[156]....
        /*0eac*/ 	.word	0x00029140


	//   ....[157]....
        /*0eb0*/ 	.word	0x00029150


	//   ....[158]....
        /*0eb4*/ 	.word	0x00029200


	//   ....[159]....
        /*0eb8*/ 	.word	0x000297b0


	//   ....[160]....
        /*0ebc*/ 	.word	0x000297f0


	//   ....[161]....
        /*0ec0*/ 	.word	0x00029880


	//   ....[162]....
        /*0ec4*/ 	.word	0x000298b0


	//   ....[163]....
        /*0ec8*/ 	.word	0x00029940


	//   ....[164]....
        /*0ecc*/ 	.word	0x00029970


	//   ....[165]....
        /*0ed0*/ 	.word	0x00029980


	//   ....[166]....
        /*0ed4*/ 	.word	0x00029a10


	//   ....[167]....
        /*0ed8*/ 	.word	0x00029e50


	//   ....[168]....
        /*0edc*/ 	.word	0x00029ea0


	//   ....[169]....
        /*0ee0*/ 	.word	0x00029ed0


	//   ....[170]....
        /*0ee4*/ 	.word	0x00029f00


	//   ....[171]....
        /*0ee8*/ 	.word	0x00029f10


	//   ....[172]....
        /*0eec*/ 	.word	0x00029f40


	//   ....[173]....
        /*0ef0*/ 	.word	0x00029f70


	//   ....[174]....
        /*0ef4*/ 	.word	0x00029fa0


	//   ....[175]....
        /*0ef8*/ 	.word	0x0002a120


	//   ....[176]....
        /*0efc*/ 	.word	0x0002a150


	//   ....[177]....
        /*0f00*/ 	.word	0x0002a180


	//   ....[178]....
        /*0f04*/ 	.word	0x0002a1b0


	//   ....[179]....
        /*0f08*/ 	.word	0x0002a1e0


	//   ....[180]....
        /*0f0c*/ 	.word	0x0002a210


	//   ....[181]....
        /*0f10*/ 	.word	0x0002a2d0


	//   ....[182]....
        /*0f14*/ 	.word	0x0002a2f0


	//   ....[183]....
        /*0f18*/ 	.word	0x0002a360


	//   ....[184]....
        /*0f1c*/ 	.word	0x0002aa00


	//   ....[185]....
        /*0f20*/ 	.word	0x0002ad20


	//   ....[186]....
        /*0f24*/ 	.word	0x0002adb0


	//   ....[187]....
        /*0f28*/ 	.word	0x0002ae50


	//   ....[188]....
        /*0f2c*/ 	.word	0x0002aee0


	//   ....[189]....
        /*0f30*/ 	.word	0x0002afd0


	//   ....[190]....
        /*0f34*/ 	.word	0x0002b060


	//   ....[191]....
        /*0f38*/ 	.word	0x0002b100


	//   ....[192]....
        /*0f3c*/ 	.word	0x0002b190


	//   ....[193]....
        /*0f40*/ 	.word	0x0002b280


	//   ....[194]....
        /*0f44*/ 	.word	0x0002b310


	//   ....[195]....
        /*0f48*/ 	.word	0x0002b3b0


	//   ....[196]....
        /*0f4c*/ 	.word	0x0002b440


	//   ....[197]....
        /*0f50*/ 	.word	0x0002b530


	//   ....[198]....
        /*0f54*/ 	.word	0x0002b5c0


	//   ....[199]....
        /*0f58*/ 	.word	0x0002b610


	//   ....[200]....
        /*0f5c*/ 	.word	0x0002b660


	//   ....[201]....
        /*0f60*/ 	.word	0x0002b6f0


	//   ....[202]....
        /*0f64*/ 	.word	0x0002b780


	//   ....[203]....
        /*0f68*/ 	.word	0x0002b7d0


	//   ....[204]....
        /*0f6c*/ 	.word	0x0002b820


	//   ....[205]....
        /*0f70*/ 	.word	0x0002b8b0


	//   ....[206]....
        /*0f74*/ 	.word	0x0002b940


	//   ....[207]....
        /*0f78*/ 	.word	0x0002b990


	//   ....[208]....
        /*0f7c*/ 	.word	0x0002b9e0


	//   ....[209]....
        /*0f80*/ 	.word	0x0002ba70


	//   ....[210]....
        /*0f84*/ 	.word	0x0002bb00


	//   ....[211]....
        /*0f88*/ 	.word	0x0002bb50


	//   ....[212]....
        /*0f8c*/ 	.word	0x0002bba0


	//   ....[213]....
        /*0f90*/ 	.word	0x0002bc90


	//   ....[214]....
        /*0f94*/ 	.word	0x0002bd20


	//   ....[215]....
        /*0f98*/ 	.word	0x0002bd70


	//   ....[216]....
        /*0f9c*/ 	.word	0x0002bdc0


	//   ....[217]....
        /*0fa0*/ 	.word	0x0002be50


	//   ....[218]....
        /*0fa4*/ 	.word	0x0002bee0


	//   ....[219]....
        /*0fa8*/ 	.word	0x0002bf30


	//   ....[220]....
        /*0fac*/ 	.word	0x0002bf80


	//   ....[221]....
        /*0fb0*/ 	.word	0x0002c010


	//   ....[222]....
        /*0fb4*/ 	.word	0x0002c0a0


	//   ....[223]....
        /*0fb8*/ 	.word	0x0002c0f0


	//   ....[224]....
        /*0fbc*/ 	.word	0x0002c140


	//   ....[225]....
        /*0fc0*/ 	.word	0x0002c1d0


	//   ....[226]....
        /*0fc4*/ 	.word	0x0002c260


	//   ....[227]....
        /*0fc8*/ 	.word	0x0002c2b0


	//   ....[228]....
        /*0fcc*/ 	.word	0x0002c300


	//   ....[229]....
        /*0fd0*/ 	.word	0x0002c6a0


	//   ....[230]....
        /*0fd4*/ 	.word	0x0002c980


	//   ....[231]....
        /*0fd8*/ 	.word	0x0002ca70


	//   ....[232]....
        /*0fdc*/ 	.word	0x0002cb10


	//   ....[233]....
        /*0fe0*/ 	.word	0x0002cb70


	//   ....[234]....
        /*0fe4*/ 	.word	0x0002cc10


	//   ....[235]....
        /*0fe8*/ 	.word	0x0002ccf0


	//   ....[236]....
        /*0fec*/ 	.word	0x0002cdf0


	//   ....[237]....
        /*0ff0*/ 	.word	0x0002ce60


	//   ....[238]....
        /*0ff4*/ 	.word	0x0002cf40


	//   ....[239]....
        /*0ff8*/ 	.word	0x0002cff0


	//   ....[240]....
        /*0ffc*/ 	.word	0x0002d060


	//   ....[241]....
        /*1000*/ 	.word	0x0002d0c0


	//   ....[242]....
        /*1004*/ 	.word	0x0002d1e0


	//   ....[243]....
        /*1008*/ 	.word	0x0002d240


	//   ....[244]....
        /*100c*/ 	.word	0x0002d370


	//   ....[245]....
        /*1010*/ 	.word	0x0002d3d0


	//   ....[246]....
        /*1014*/ 	.word	0x0002d500


	//   ....[247]....
        /*1018*/ 	.word	0x0002d560


	//   ....[248]....
        /*101c*/ 	.word	0x0002d690


	//   ....[249]....
        /*1020*/ 	.word	0x0002d6f0


	//   ....[250]....
        /*1024*/ 	.word	0x0002d820


	//   ....[251]....
        /*1028*/ 	.word	0x0002d880


	//   ....[252]....
        /*102c*/ 	.word	0x0002d9b0


	//   ....[253]....
        /*1030*/ 	.word	0x0002da10


	//   ....[254]....
        /*1034*/ 	.word	0x0002db20


	//   ....[255]....
        /*1038*/ 	.word	0x0002dc50


	//   ....[0]....
        /*103c*/ 	.word	0x0002dd20


	//   ....[1]....
        /*1040*/ 	.word	0x0002ddf0


	//   ....[2]....
        /*1044*/ 	.word	0x0002ded0


	//   ....[3]....
        /*1048*/ 	.word	0x0002df30


	//   ....[4]....
        /*104c*/ 	.word	0x0002e010


	//   ....[5]....
        /*1050*/ 	.word	0x0002e070


	//   ....[6]....
        /*1054*/ 	.word	0x0002e180


	//   ....[7]....
        /*1058*/ 	.word	0x0002e270


	//   ....[8]....
        /*105c*/ 	.word	0x0002e310


	//   ....[9]....
        /*1060*/ 	.word	0x0002e370


	//   ....[10]....
        /*1064*/ 	.word	0x0002e490


	//   ....[11]....
        /*1068*/ 	.word	0x0002e4f0


	//   ....[12]....
        /*106c*/ 	.word	0x0002e610


	//   ....[13]....
        /*1070*/ 	.word	0x0002e670


	//   ....[14]....
        /*1074*/ 	.word	0x0002e740


	//   ....[15]....
        /*1078*/ 	.word	0x0002e8b0


	//   ....[16]....
        /*107c*/ 	.word	0x0002e970


	//   ....[17]....
        /*1080*/ 	.word	0x0002ead0


	//   ....[18]....
        /*1084*/ 	.word	0x0002eb80


	//   ....[19]....
        /*1088*/ 	.word	0x0002ebe0


	//   ....[20]....
        /*108c*/ 	.word	0x0002eca0


	//   ....[21]....
        /*1090*/ 	.word	0x0002ed80


	//   ....[22]....
        /*1094*/ 	.word	0x0002ee40


	//   ....[23]....
        /*1098*/ 	.word	0x0002ef50


	//   ....[24]....
        /*109c*/ 	.word	0x0002eff0


	//   ....[25]....
        /*10a0*/ 	.word	0x0002f110


	//   ....[26]....
        /*10a4*/ 	.word	0x0002f180


	//   ....[27]....
        /*10a8*/ 	.word	0x0002f1f0


	//   ....[28]....
        /*10ac*/ 	.word	0x0002f260


	//   ....[29]....
        /*10b0*/ 	.word	0x0002f2d0


	//   ....[30]....
        /*10b4*/ 	.word	0x0002f350


	//   ....[31]....
        /*10b8*/ 	.word	0x0002f3e0


	//   ....[32]....
        /*10bc*/ 	.word	0x0002f470


	//   ....[33]....
        /*10c0*/ 	.word	0x0002f4e0


	//   ....[34]....
        /*10c4*/ 	.word	0x0002f550


	//   ....[35]....
        /*10c8*/ 	.word	0x0002f5c0


	//   ....[36]....
        /*10cc*/ 	.word	0x0002f640


	//   ....[37]....
        /*10d0*/ 	.word	0x0002f6b0


	//   ....[38]....
        /*10d4*/ 	.word	0x0002f750


	//   ....[39]....
        /*10d8*/ 	.word	0x0002f7e0


	//   ....[40]....
        /*10dc*/ 	.word	0x0002f900


	//----- nvinfo : EIATTR_REG_RECONFIG
	.align		4
.L_473:
        /*10e0*/ 	.byte	0x01, 0x54
	.zero		2


	//----- nvinfo : EIATTR_SYSCALL_OFFSETS
	.align		4
        /*10e4*/ 	.byte	0x04, 0x46
        /*10e6*/ 	.short	(.L_475 - .L_474)


	//   ....[0]....
.L_474:
        /*10e8*/ 	.word	0x00001f10


	//   ....[1]....
        /*10ec*/ 	.word	0x00002060


	//   ....[2]....
        /*10f0*/ 	.word	0x00009510


	//   ....[3]....
        /*10f4*/ 	.word	0x00009830


	//   ....[4]....
        /*10f8*/ 	.word	0x00026890


	//   ....[5]....
        /*10fc*/ 	.word	0x000269e0


	//   ....[6]....
        /*1100*/ 	.word	0x00026ad0


	//   ....[7]....
        /*1104*/ 	.word	0x00027900


	//----- nvinfo : EIATTR_MBARRIER_INSTR_OFFSETS
	.align		4
.L_475:
        /*1108*/ 	.byte	0x04, 0x39
        /*110a*/ 	.short	(.L_477 - .L_476)


	//   ....[0]....
.L_476:
        /*110c*/ 	.word	0x00000250
        /*1110*/ 	.word	0x000000ff
        /*1114*/ 	.word	0x00030800
        /*1118*/ 	.short	0x0100
        /*111a*/ 	.byte	0x08
	.zero		1


	//   ....[1]....
        /*111c*/ 	.word	0x00000260
        /*1120*/ 	.word	0x000000ff
        /*1124*/ 	.word	0x00030820
        /*1128*/ 	.short	0x0100
        /*112a*/ 	.byte	0x08
	.zero		1


	//   ....[2]....
        /*112c*/ 	.word	0x00000350
        /*1130*/ 	.word	0x000000ff
        /*1134*/ 	.word	0x00030830
        /*1138*/ 	.short	0x0100
        /*113a*/ 	.byte	0x08
	.zero		1


	//   ....[3]....
        /*113c*/ 	.word	0x00000360
        /*1140*/ 	.word	0x000000ff
        /*1144*/ 	.word	0x00030840
        /*1148*/ 	.short	0x0100
        /*114a*/ 	.byte	0x08
	.zero		1


	//   ....[4]....
        /*114c*/ 	.word	0x00000370
        /*1150*/ 	.word	0x000000ff
        /*1154*/ 	.word	0x00030838
        /*1158*/ 	.short	0x0100
        /*115a*/ 	.byte	0x08
	.zero		1


	//   ....[5]....
        /*115c*/ 	.word	0x00000380
        /*1160*/ 	.word	0x000000ff
        /*1164*/ 	.word	0x00030848
        /*1168*/ 	.short	0x0100
        /*116a*/ 	.byte	0x08
	.zero		1


	//   ....[6]....
        /*116c*/ 	.word	0x000004b0
        /*1170*/ 	.word	0x000000ff
        /*1174*/ 	.word	0x00030850
        /*1178*/ 	.short	0x0100
        /*117a*/ 	.byte	0x08
	.zero		1


	//   ....[7]....
        /*117c*/ 	.word	0x000004c0
        /*1180*/ 	.word	0x000000ff
        /*1184*/ 	.word	0x00030860
        /*1188*/ 	.short	0x0100
        /*118a*/ 	.byte	0x08
	.zero		1


	//   ....[8]....
        /*118c*/ 	.word	0x000004d0
        /*1190*/ 	.word	0x000000ff
        /*1194*/ 	.word	0x00030858
        /*1198*/ 	.short	0x0100
        /*119a*/ 	.byte	0x08
	.zero		1


	//   ....[9]....
        /*119c*/ 	.word	0x000004e0
        /*11a0*/ 	.word	0x000000ff
        /*11a4*/ 	.word	0x00030868
        /*11a8*/ 	.short	0x0100
        /*11aa*/ 	.byte	0x08
	.zero		1


	//   ....[10]....
        /*11ac*/ 	.word	0x000005d0
        /*11b0*/ 	.word	0x000000ff
        /*11b4*/ 	.word	0x00030870
        /*11b8*/ 	.short	0x0100
        /*11ba*/ 	.byte	0x06
	.zero		1


	//   ....[11]....
        /*11bc*/ 	.word	0x000005e0
        /*11c0*/ 	.word	0x000000ff
        /*11c4*/ 	.word	0x00030880
        /*11c8*/ 	.short	0x0100
        /*11ca*/ 	.byte	0x06
	.zero		1


	//   ....[12]....
        /*11cc*/ 	.word	0x000005f0
        /*11d0*/ 	.word	0x000000ff
        /*11d4*/ 	.word	0x00030878
        /*11d8*/ 	.short	0x0100
        /*11da*/ 	.byte	0x06
	.zero		1


	//   ....[13]....
        /*11dc*/ 	.word	0x00000600
        /*11e0*/ 	.word	0x000000ff
        /*11e4*/ 	.word	0x00030888
        /*11e8*/ 	.short	0x0100
        /*11ea*/ 	.byte	0x06
	.zero		1


	//   ....[14]....
        /*11ec*/ 	.word	0x00000730
        /*11f0*/ 	.word	0x000000ff
        /*11f4*/ 	.word	0x00030890
        /*11f8*/ 	.short	0x0100
        /*11fa*/ 	.byte	0x08
	.zero		1


	//   ....[15]....
        /*11fc*/ 	.word	0x00000740
        /*1200*/ 	.word	0x000000ff
        /*1204*/ 	.word	0x000308a0
        /*1208*/ 	.short	0x0100
        /*120a*/ 	.byte	0x08
	.zero		1


	//   ....[16]....
        /*120c*/ 	.word	0x00000750
        /*1210*/ 	.word	0x000000ff
        /*1214*/ 	.word	0x00030898
        /*1218*/ 	.short	0x0100
        /*121a*/ 	.byte	0x08
	.zero		1


	//   ....[17]....
        /*121c*/ 	.word	0x00000760
        /*1220*/ 	.word	0x000000ff
        /*1224*/ 	.word	0x000308a8
        /*1228*/ 	.short	0x0100
        /*122a*/ 	.byte	0x08
	.zero		1


	//   ....[18]....
        /*122c*/ 	.word	0x00000890
        /*1230*/ 	.word	0x000000ff
        /*1234*/ 	.word	0x000308b0
        /*1238*/ 	.short	0x0100
        /*123a*/ 	.byte	0x08
	.zero		1


	//   ....[19]....
        /*123c*/ 	.word	0x000008a0
        /*1240*/ 	.word	0x000000ff
        /*1244*/ 	.word	0x000308c0
        /*1248*/ 	.short	0x0100
        /*124a*/ 	.byte	0x08
	.zero		1


	//   ....[20]....
        /*124c*/ 	.word	0x000008b0
        /*1250*/ 	.word	0x000000ff
        /*1254*/ 	.word	0x000308b8
        /*1258*/ 	.short	0x0100
        /*125a*/ 	.byte	0x08
	.zero		1


	//   ....[21]....
        /*125c*/ 	.word	0x000008c0
        /*1260*/ 	.word	0x000000ff
        /*1264*/ 	.word	0x000308c8
        /*1268*/ 	.short	0x0100
        /*126a*/ 	.byte	0x08
	.zero		1


	//   ....[22]....
        /*126c*/ 	.word	0x00003610
        /*1270*/ 	.word	0x0000005a
        /*1274*/ 	.word	0x00030890
        /*1278*/ 	.short	0x010a
        /*127a*/ 	.byte	0x3f
	.zero		1


	//   ....[23]....
        /*127c*/ 	.word	0x00005cd0
        /*1280*/ 	.word	0x0000005a
        /*1284*/ 	.word	0x00030890
        /*1288*/ 	.short	0x010a
        /*128a*/ 	.byte	0x3f
	.zero		1


	//   ....[24]....
        /*128c*/ 	.word	0x00007e00
        /*1290*/ 	.word	0x0000005a
        /*1294*/ 	.word	0x00030890
        /*1298*/ 	.short	0x010a
        /*129a*/ 	.byte	0x3f
	.zero		1


	//   ....[25]....
        /*129c*/ 	.word	0x00008410
        /*12a0*/ 	.word	0x0000000b
        /*12a4*/ 	.word	0x00000000
        /*12a8*/ 	.short	0x0101
        /*12aa*/ 	.byte	0x3f
	.zero		1


	//   ....[26]....
        /*12ac*/ 	.word	0x00008450
        /*12b0*/ 	.word	0x0000005a
        /*12b4*/ 	.word	0x000308b0
        /*12b8*/ 	.short	0x010a
        /*12ba*/ 	.byte	0x3f
	.zero		1


	//   ....[27]....
        /*12bc*/ 	.word	0x00008a10
        /*12c0*/ 	.word	0x0000005a
        /*12c4*/ 	.word	0x00000000
        /*12c8*/ 	.short	0x0101
        /*12ca*/ 	.byte	0x3f
	.zero		1


	//   ....[28]....
        /*12cc*/ 	.word	0x000095b0
        /*12d0*/ 	.word	0x00000012
        /*12d4*/ 	.word	0x00030800
        /*12d8*/ 	.short	0x010a
        /*12da*/ 	.byte	0x3f
	.zero		1


	//   ....[29]....
        /*12dc*/ 	.word	0x00009600
        /*12e0*/ 	.word	0x00000012
        /*12e4*/ 	.word	0x00030800
        /*12e8*/ 	.short	0x010a
        /*12ea*/ 	.byte	0x3f
	.zero		1


	//   ....[30]....
        /*12ec*/ 	.word	0x0000b0d0
        /*12f0*/ 	.word	0x00000012
        /*12f4*/ 	.word	0x00030800
        /*12f8*/ 	.short	0x010a
        /*12fa*/ 	.byte	0x3f
	.zero		1


	//   ....[31]....
        /*12fc*/ 	.word	0x0000f990
        /*1300*/ 	.word	0x00000012
        /*1304*/ 	.word	0x00030800
        /*1308*/ 	.short	0x010a
        /*130a*/ 	.byte	0x3f
	.zero		1


	//   ....[32]....
        /*130c*/ 	.word	0x000134b0
        /*1310*/ 	.word	0x0000003a
        /*1314*/ 	.word	0x00030830
        /*1318*/ 	.short	0x010a
        /*131a*/ 	.byte	0x3f
	.zero		1


	//   ....[33]....
        /*131c*/ 	.word	0x00013560
        /*1320*/ 	.word	0x0000003a
        /*1324*/ 	.word	0x00030830
        /*1328*/ 	.short	0x010a
        /*132a*/ 	.byte	0x3f
	.zero		1


	//   ....[34]....
        /*132c*/ 	.word	0x00014620
        /*1330*/ 	.word	0x0000001b
        /*1334*/ 	.word	0x00000000
        /*1338*/ 	.short	0x0101
        /*133a*/ 	.byte	0x3f
	.zero		1


	//   ....[35]....
        /*133c*/ 	.word	0x00016390
        /*1340*/ 	.word	0x00000002
        /*1344*/ 	.word	0x00030830
        /*1348*/ 	.short	0x010a
        /*134a*/ 	.byte	0x3f
	.zero		1


	//   ....[36]....
        /*134c*/ 	.word	0x00016420
        /*1350*/ 	.word	0x00000002
        /*1354*/ 	.word	0x00030830
        /*1358*/ 	.short	0x010a
        /*135a*/ 	.byte	0x3f
	.zero		1


	//   ....[37]....
        /*135c*/ 	.word	0x00017600
        /*1360*/ 	.word	0x000000cb
        /*1364*/ 	.word	0x00030850
        /*1368*/ 	.short	0x010a
        /*136a*/ 	.byte	0x3f
	.zero		1


	//   ....[38]....
        /*136c*/ 	.word	0x00017650
        /*1370*/ 	.word	0x000000cb
        /*1374*/ 	.word	0x00030850
        /*1378*/ 	.short	0x010a
        /*137a*/ 	.byte	0x3f
	.zero		1


	//   ....[39]....
        /*137c*/ 	.word	0x00017be0
        /*1380*/ 	.word	0x00000002
        /*1384*/ 	.word	0x00000000
        /*1388*/ 	.short	0x0101
        /*138a*/ 	.byte	0x3f
	.zero		1


	//   ....[40]....
        /*138c*/ 	.word	0x00019360
        /*1390*/ 	.word	0x000000cb
        /*1394*/ 	.word	0x00000000
        /*1398*/ 	.short	0x0101
        /*139a*/ 	.byte	0x3f
	.zero		1


	//   ....[41]....
        /*139c*/ 	.word	0x000198e0
        /*13a0*/ 	.word	0x000000de
        /*13a4*/ 	.word	0x00030830
        /*13a8*/ 	.short	0x010a
        /*13aa*/ 	.byte	0x3f
	.zero		1


	//   ....[42]....
        /*13ac*/ 	.word	0x00019970
        /*13b0*/ 	.word	0x000000de
        /*13b4*/ 	.word	0x00030830
        /*13b8*/ 	.short	0x010a
        /*13ba*/ 	.byte	0x3f
	.zero		1


	//   ....[43]....
        /*13bc*/ 	.word	0x0001ab60
        /*13c0*/ 	.word	0x0000000d
        /*13c4*/ 	.word	0x00030850
        /*13c8*/ 	.short	0x010a
        /*13ca*/ 	.byte	0x3f
	.zero		1


	//   ....[44]....
        /*13cc*/ 	.word	0x0001abb0
        /*13d0*/ 	.word	0x0000000d
        /*13d4*/ 	.word	0x00030850
        /*13d8*/ 	.short	0x010a
        /*13da*/ 	.byte	0x3f
	.zero		1


	//   ....[45]....
        /*13dc*/ 	.word	0x0001b4f0
        /*13e0*/ 	.word	0x000000de
        /*13e4*/ 	.word	0x00000000
        /*13e8*/ 	.short	0x0101
        /*13ea*/ 	.byte	0x3f
	.zero		1


	//   ....[46]....
        /*13ec*/ 	.word	0x0001bc70
        /*13f0*/ 	.word	0x0000000d
        /*13f4*/ 	.word	0x00000000
        /*13f8*/ 	.short	0x0101
        /*13fa*/ 	.byte	0x3f
	.zero		1


	//   ....[47]....
        /*13fc*/ 	.word	0x0001bee0
        /*1400*/ 	.word	0x00000004
        /*1404*/ 	.word	0x00030830
        /*1408*/ 	.short	0x010a
        /*140a*/ 	.byte	0x3f
	.zero		1


	//   ....[48]....
        /*140c*/ 	.word	0x0001bf70
        /*1410*/ 	.word	0x00000004
        /*1414*/ 	.word	0x00030830
        /*1418*/ 	.short	0x010a
        /*141a*/ 	.byte	0x3f
	.zero		1


	//   ....[49]....
        /*141c*/ 	.word	0x0001d170
        /*1420*/ 	.word	0x000000de
        /*1424*/ 	.word	0x00030850
        /*1428*/ 	.short	0x010a
        /*142a*/ 	.byte	0x3f
	.zero		1


	//   ....[50]....
        /*142c*/ 	.word	0x0001d1c0
        /*1430*/ 	.word	0x000000de
        /*1434*/ 	.word	0x00030850
        /*1438*/ 	.short	0x010a
        /*143a*/ 	.byte	0x3f
	.zero		1


	//   ....[51]....
        /*143c*/ 	.word	0x0001d6e0
        /*1440*/ 	.word	0x00000004
        /*1444*/ 	.word	0x00000000
        /*1448*/ 	.short	0x0101
        /*144a*/ 	.byte	0x3f
	.zero		1


	//   ....[52]....
        /*144c*/ 	.word	0x0001eef0
        /*1450*/ 	.word	0x000000de
        /*1454*/ 	.word	0x00000000
        /*1458*/ 	.short	0x0101
        /*145a*/ 	.byte	0x3f
	.zero		1


	//   ....[53]....
        /*145c*/ 	.word	0x0001f870
        /*1460*/ 	.word	0x0000000c
        /*1464*/ 	.word	0x00030850
        /*1468*/ 	.short	0x010a
        /*146a*/ 	.byte	0x3f
	.zero		1


	//   ....[54]....
        /*146c*/ 	.word	0x0001f910
        /*1470*/ 	.word	0x0000000c
        /*1474*/ 	.word	0x00030850
        /*1478*/ 	.short	0x010a
        /*147a*/ 	.byte	0x3f
	.zero		1


	//   ....[55]....
        /*147c*/ 	.word	0x00020530
        /*1480*/ 	.word	0x00000004
        /*1484*/ 	.word	0x00000000
        /*1488*/ 	.short	0x0101
        /*148a*/ 	.byte	0x3f
	.zero		1


	//   ....[56]....
        /*148c*/ 	.word	0x00021fa0
        /*1490*/ 	.word	0x00000000
        /*1494*/ 	.word	0x00000000
        /*1498*/ 	.short	0x0101
        /*149a*/ 	.byte	0x3f
	.zero		1


	//   ....[57]....
        /*149c*/ 	.word	0x00024b00
        /*14a0*/ 	.word	0x00000017
        /*14a4*/ 	.word	0x00030820
        /*14a8*/ 	.short	0x010a
        /*14aa*/ 	.byte	0x3f
	.zero		1


	//   ....[58]....
        /*14ac*/ 	.word	0x00024b90
        /*14b0*/ 	.word	0x0000000d
        /*14b4*/ 	.word	0x000308a0
        /*14b8*/ 	.short	0x010a
        /*14ba*/ 	.byte	0x3f
	.zero		1


	//   ....[59]....
        /*14bc*/ 	.word	0x000250f0
        /*14c0*/ 	.word	0x0000000d
        /*14c4*/ 	.word	0x000308c0
        /*14c8*/ 	.short	0x010a
        /*14ca*/ 	.byte	0x3f
	.zero		1


	//   ....[60]....
        /*14cc*/ 	.word	0x00025700
        /*14d0*/ 	.word	0x00000006
        /*14d4*/ 	.word	0x000308a0
        /*14d8*/ 	.short	0x010a
        /*14da*/ 	.byte	0x3f
	.zero		1


	//   ....[61]....
        /*14dc*/ 	.word	0x00025c40
        /*14e0*/ 	.word	0x00000006
        /*14e4*/ 	.word	0x000308c0
        /*14e8*/ 	.short	0x010a
        /*14ea*/ 	.byte	0x3f
	.zero		1


	//   ....[62]....
        /*14ec*/ 	.word	0x000270d0
        /*14f0*/ 	.word	0x00000004
        /*14f4*/ 	.word	0x00030840
        /*14f8*/ 	.short	0x010a
        /*14fa*/ 	.byte	0x3f
	.zero		1


	//   ....[63]....
        /*14fc*/ 	.word	0x000275f0
        /*1500*/ 	.word	0x00000004
        /*1504*/ 	.word	0x00030830
        /*1508*/ 	.short	0x0107
        /*150a*/ 	.byte	0x3f
	.zero		1


	//   ....[64]....
        /*150c*/ 	.word	0x000276b0
        /*1510*/ 	.word	0x00000004
        /*1514*/ 	.word	0x00030830
        /*1518*/ 	.short	0x0101
        /*151a*/ 	.byte	0x3f
	.zero		1


	//   ....[65]....
        /*151c*/ 	.word	0x00028380
        /*1520*/ 	.word	0x00000017
        /*1524*/ 	.word	0x00030800
        /*1528*/ 	.short	0x0107
        /*152a*/ 	.byte	0x3f
	.zero		1


	//   ....[66]....
        /*152c*/ 	.word	0x000284a0
        /*1530*/ 	.word	0x00000017
        /*1534*/ 	.word	0x00030800
        /*1538*/ 	.short	0x0101
        /*153a*/ 	.byte	0x3f
	.zero		1


	//   ....[67]....
        /*153c*/ 	.word	0x000284c0
        /*1540*/ 	.word	0x00000017
        /*1544*/ 	.word	0x00030820
        /*1548*/ 	.short	0x010a
        /*154a*/ 	.byte	0x3f
	.zero		1


	//   ....[68]....
        /*154c*/ 	.word	0x000288b0
        /*1550*/ 	.word	0x00000007
        /*1554*/ 	.word	0x00030840
        /*1558*/ 	.short	0x010a
        /*155a*/ 	.byte	0x3f
	.zero		1


	//   ....[69]....
        /*155c*/ 	.word	0x00028db0
        /*1560*/ 	.word	0x00000007
        /*1564*/ 	.word	0x00030830
        /*1568*/ 	.short	0x0107
        /*156a*/ 	.byte	0x3f
	.zero		1


	//   ....[70]....
        /*156c*/ 	.word	0x00028e70
        /*1570*/ 	.word	0x00000007
        /*1574*/ 	.word	0x00030830
        /*1578*/ 	.short	0x0101
        /*157a*/ 	.byte	0x3f
	.zero		1


	//   ....[71]....
        /*157c*/ 	.word	0x00028ed0
        /*1580*/ 	.word	0x00000007
        /*1584*/ 	.word	0x00030860
        /*1588*/ 	.short	0x010a
        /*158a*/ 	.byte	0x3f
	.zero		1


	//   ....[72]....
        /*158c*/ 	.word	0x00029380
        /*1590*/ 	.word	0x00000007
        /*1594*/ 	.word	0x00030850
        /*1598*/ 	.short	0x0107
        /*159a*/ 	.byte	0x3f
	.zero		1


	//   ....[73]....
        /*159c*/ 	.word	0x000294e0
        /*15a0*/ 	.word	0x00000007
        /*15a4*/ 	.word	0x00030850
        /*15a8*/ 	.short	0x0101
        /*15aa*/ 	.byte	0x3f
	.zero		1


	//   ....[74]....
        /*15ac*/ 	.word	0x00029700
        /*15b0*/ 	.word	0x00000004
        /*15b4*/ 	.word	0x00030860
        /*15b8*/ 	.short	0x010a
        /*15ba*/ 	.byte	0x3f
	.zero		1


	//   ....[75]....
        /*15bc*/ 	.word	0x00029b90
        /*15c0*/ 	.word	0x00000004
        /*15c4*/ 	.word	0x00030850
        /*15c8*/ 	.short	0x0107
        /*15ca*/ 	.byte	0x3f
	.zero		1


	//   ....[76]....
        /*15cc*/ 	.word	0x00029c50
        /*15d0*/ 	.word	0x00000004
        /*15d4*/ 	.word	0x00030850
        /*15d8*/ 	.short	0x0101
        /*15da*/ 	.byte	0x3f
	.zero		1


	//   ....[77]....
        /*15dc*/ 	.word	0x0002a980
        /*15e0*/ 	.word	0x00000005
        /*15e4*/ 	.word	0x00030820
        /*15e8*/ 	.short	0x010a
        /*15ea*/ 	.byte	0x3f
	.zero		1


	//   ....[78]....
        /*15ec*/ 	.word	0x0002aaf0
        /*15f0*/ 	.word	0x00000003
        /*15f4*/ 	.word	0x00030840
        /*15f8*/ 	.short	0x010a
        /*15fa*/ 	.byte	0x3f
	.zero		1


	//   ....[79]....
        /*15fc*/ 	.word	0x0002ab90
        /*1600*/ 	.word	0x00000019
        /*1604*/ 	.word	0x00030840
        /*1608*/ 	.short	0x010a
        /*160a*/ 	.byte	0x3f
	.zero		1


	//   ....[80]....
        /*160c*/ 	.word	0x0002abd0
        /*1610*/ 	.word	0x00000003
        /*1614*/ 	.word	0x00030860
        /*1618*/ 	.short	0x010a
        /*161a*/ 	.byte	0x3f
	.zero		1


	//   ....[81]....
        /*161c*/ 	.word	0x0002ac10
        /*1620*/ 	.word	0x00000019
        /*1624*/ 	.word	0x00030860
        /*1628*/ 	.short	0x010a
        /*162a*/ 	.byte	0x3f
	.zero		1


	//   ....[82]....
        /*162c*/ 	.word	0x0002ac70
        /*1630*/ 	.word	0x0000005a
        /*1634*/ 	.word	0x00030890
        /*1638*/ 	.short	0x010a
        /*163a*/ 	.byte	0x3f
	.zero		1


	//   ....[83]....
        /*163c*/ 	.word	0x0002af20
        /*1640*/ 	.word	0x0000005a
        /*1644*/ 	.word	0x00030890
        /*1648*/ 	.short	0x010a
        /*164a*/ 	.byte	0x3f
	.zero		1


	//   ....[84]....
        /*164c*/ 	.word	0x0002b1d0
        /*1650*/ 	.word	0x0000005a
        /*1654*/ 	.word	0x00030890
        /*1658*/ 	.short	0x010a
        /*165a*/ 	.byte	0x3f
	.zero		1


	//   ....[85]....
        /*165c*/ 	.word	0x0002b480
        /*1660*/ 	.word	0x0000005a
        /*1664*/ 	.word	0x000308b0
        /*1668*/ 	.short	0x010a
        /*166a*/ 	.byte	0x3f
	.zero		1


	//   ....[86]....
        /*166c*/ 	.word	0x0002bbe0
        /*1670*/ 	.word	0x00000012
        /*1674*/ 	.word	0x00030800
        /*1678*/ 	.short	0x010a
        /*167a*/ 	.byte	0x3f
	.zero		1


	//   ....[87]....
        /*167c*/ 	.word	0x0002c340
        /*1680*/ 	.word	0x00000012
        /*1684*/ 	.word	0x00030800
        /*1688*/ 	.short	0x010a
        /*168a*/ 	.byte	0x3f
	.zero		1


	//   ....[88]....
        /*168c*/ 	.word	0x0002c390
        /*1690*/ 	.word	0x0000003a
        /*1694*/ 	.word	0x00030830
        /*1698*/ 	.short	0x010a
        /*169a*/ 	.byte	0x3f
	.zero		1


	//   ....[89]....
        /*169c*/ 	.word	0x0002c3e0
        /*16a0*/ 	.word	0x00000002
        /*16a4*/ 	.word	0x00030830
        /*16a8*/ 	.short	0x010a
        /*16aa*/ 	.byte	0x3f
	.zero		1


	//   ....[90]....
        /*16ac*/ 	.word	0x0002c430
        /*16b0*/ 	.word	0x000000cb
        /*16b4*/ 	.word	0x00030850
        /*16b8*/ 	.short	0x010a
        /*16ba*/ 	.byte	0x3f
	.zero		1


	//   ....[91]....
        /*16bc*/ 	.word	0x0002c480
        /*16c0*/ 	.word	0x000000de
        /*16c4*/ 	.word	0x00030830
        /*16c8*/ 	.short	0x010a
        /*16ca*/ 	.byte	0x3f
	.zero		1


	//   ....[92]....
        /*16cc*/ 	.word	0x0002c4d0
        /*16d0*/ 	.word	0x0000000d
        /*16d4*/ 	.word	0x00030850
        /*16d8*/ 	.short	0x010a
        /*16da*/ 	.byte	0x3f
	.zero		1


	//   ....[93]....
        /*16dc*/ 	.word	0x0002c520
        /*16e0*/ 	.word	0x00000004
        /*16e4*/ 	.word	0x00030830
        /*16e8*/ 	.short	0x010a
        /*16ea*/ 	.byte	0x3f
	.zero		1


	//   ....[94]....
        /*16ec*/ 	.word	0x0002c570
        /*16f0*/ 	.word	0x000000de
        /*16f4*/ 	.word	0x00030850
        /*16f8*/ 	.short	0x010a
        /*16fa*/ 	.byte	0x3f
	.zero		1


	//   ....[95]....
        /*16fc*/ 	.word	0x0002c5c0
        /*1700*/ 	.word	0x0000000c
        /*1704*/ 	.word	0x00030850
        /*1708*/ 	.short	0x010a
        /*170a*/ 	.byte	0x3f
	.zero		1


	//   ....[96]....
        /*170c*/ 	.word	0x0002c760
        /*1710*/ 	.word	0x00000017
        /*1714*/ 	.word	0x00030820
        /*1718*/ 	.short	0x010a
        /*171a*/ 	.byte	0x3f
	.zero		1


	//   ....[97]....
        /*171c*/ 	.word	0x0002c7b0
        /*1720*/ 	.word	0x0000000d
        /*1724*/ 	.word	0x000308a0
        /*1728*/ 	.short	0x010a
        /*172a*/ 	.byte	0x3f
	.zero		1


	//   ....[98]....
        /*172c*/ 	.word	0x0002c800
        /*1730*/ 	.word	0x0000000d
        /*1734*/ 	.word	0x000308c0
        /*1738*/ 	.short	0x010a
        /*173a*/ 	.byte	0x3f
	.zero		1


	//   ....[99]....
        /*173c*/ 	.word	0x0002c850
        /*1740*/ 	.word	0x00000006
        /*1744*/ 	.word	0x000308a0
        /*1748*/ 	.short	0x010a
        /*174a*/ 	.byte	0x3f
	.zero		1


	//   ....[100]....
        /*174c*/ 	.word	0x0002c8a0
        /*1750*/ 	.word	0x00000006
        /*1754*/ 	.word	0x000308c0
        /*1758*/ 	.short	0x010a
        /*175a*/ 	.byte	0x3f
	.zero		1


	//   ....[101]....
        /*175c*/ 	.word	0x0002c9c0
        /*1760*/ 	.word	0x00000004
        /*1764*/ 	.word	0x00030840
        /*1768*/ 	.short	0x010a
        /*176a*/ 	.byte	0x3f
	.zero		1


	//   ....[102]....
        /*176c*/ 	.word	0x0002db50
        /*1770*/ 	.word	0x00000017
        /*1774*/ 	.word	0x00030820
        /*1778*/ 	.short	0x010a
        /*177a*/ 	.byte	0x3f
	.zero		1


	//   ....[103]....
        /*177c*/ 	.word	0x0002dba0
        /*1780*/ 	.word	0x00000007
        /*1784*/ 	.word	0x00030840
        /*1788*/ 	.short	0x010a
        /*178a*/ 	.byte	0x3f
	.zero		1


	//   ....[104]....
        /*178c*/ 	.word	0x0002e1c0
        /*1790*/ 	.word	0x00000007
        /*1794*/ 	.word	0x00030860
        /*1798*/ 	.short	0x010a
        /*179a*/ 	.byte	0x3f
	.zero		1


	//   ....[105]....
        /*179c*/ 	.word	0x0002e800
        /*17a0*/ 	.word	0x00000004
        /*17a4*/ 	.word	0x00030860
        /*17a8*/ 	.short	0x010a
        /*17aa*/ 	.byte	0x3f
	.zero		1


	//   ....[106]....
        /*17ac*/ 	.word	0x0002f820
        /*17b0*/ 	.word	0x00000005
        /*17b4*/ 	.word	0x00030820
        /*17b8*/ 	.short	0x010a
        /*17ba*/ 	.byte	0x3f
	.zero		1


	//   ....[107]....
        /*17bc*/ 	.word	0x0002f9c0
        /*17c0*/ 	.word	0x00000003
        /*17c4*/ 	.word	0x00030840
        /*17c8*/ 	.short	0x010a
        /*17ca*/ 	.byte	0x3f
	.zero		1


	//   ....[108]....
        /*17cc*/ 	.word	0x0002fa10
        /*17d0*/ 	.word	0x00000019
        /*17d4*/ 	.word	0x00030840
        /*17d8*/ 	.short	0x010a
        /*17da*/ 	.byte	0x3f
	.zero		1


	//   ....[109]....
        /*17dc*/ 	.word	0x0002fa60
        /*17e0*/ 	.word	0x00000003
        /*17e4*/ 	.word	0x00030860
        /*17e8*/ 	.short	0x010a
        /*17ea*/ 	.byte	0x3f
	.zero		1


	//----- nvinfo : EIATTR_NUM_MBARRIERS
	.align		4
.L_477:
        /*17ec*/ 	.byte	0x03, 0x38
        /*17ee*/ 	.short	0x0016


	//----- nvinfo : EIATTR_EXIT_INSTR_OFFSETS
	.align		4
        /*17f0*/ 	.byte	0x04, 0x1c
        /*17f2*/ 	.short	(.L_479 - .L_478)


	//   ....[0]....
.L_478:
        /*17f4*/ 	.word	0x0002ac60


	//----- nvinfo : EIATTR_MAX_THREADS
	.align		4
.L_479:
        /*17f8*/ 	.byte	0x04, 0x05
        /*17fa*/ 	.short	(.L_481 - .L_480)
.L_480:
        /*17fc*/ 	.word	0x00000180
        /*1800*/ 	.word	0x00000001
        /*1804*/ 	.word	0x00000001


	//----- nvinfo : EIATTR_CRS_STACK_SIZE
	.align		4
.L_481:
        /*1808*/ 	.byte	0x04, 0x1e
        /*180a*/ 	.short	(.L_483 - .L_482)
.L_482:
        /*180c*/ 	.word	0x00000000


	//----- nvinfo : EIATTR_CBANK_PARAM_SIZE
	.align		4
.L_483:
        /*1810*/ 	.byte	0x03, 0x19
        /*1812*/ 	.short	0x0af0


	//----- nvinfo : EIATTR_PARAM_CBANK
	.align		4
        /*1814*/ 	.byte	0x04, 0x0a
        /*1816*/ 	.short	(.L_485 - .L_484)
	.align		4
.L_484:
        /*1818*/ 	.word	index@(.nv.constant0._ZN7cutlass13device_kernelIN5flash11enable_sm90INS1_16FlashAttnFwdSm90INS1_25CollectiveMainloopFwdSm90ILi2EN4cute5tupleIJNS5_1CILi1EEES8_S8_EEENS6_IJNS7_ILi128EEENS7_ILi64EEENS7_ILi256EEEEEELi256ENS_10bfloat16_tEfNS_4arch4Sm90ELb0ELb1ELb1ELb1ELb1ELb1ELb0ELb1ELb1ELb1ELb0ELb0EEENS1_21CollectiveEpilogueFwdINS6_IJSA_SC_SB_EEES9_SE_SG_Li256ELb1ELb1ELb0ELb0EEENS1_36VarlenDynamicPersistentTileSchedulerILi128ELi64ELi256ELi128ELb0ELb1ELb1ELb1ELb0ELb1EEEEEEEEEvNT_6ParamsE)
        /*181c*/ 	.short	0x0210
        /*181e*/ 	.short	0x0af0


	//----- nvinfo : EIATTR_SW_WAR
	.align		4
.L_485:
        /*1820*/ 	.byte	0x04, 0x36
        /*1822*/ 	.short	(.L_487 - .L_486)
.L_486:
        /*1824*/ 	.word	0x00000008
.L_487:


//--------------------- .nv.info._ZN7cutlass13device_kernelIN5flash11enable_sm90INS1_16FlashAttnFwdSm90INS1_25CollectiveMainloopFwdSm90ILi2EN4cute5tupleIJNS5_1CILi1EEES8_S8_EEENS6_IJNS7_ILi128EEENS7_ILi80EEENS7_ILi256EEEEEELi256ENS_10bfloat16_tEfNS_4arch4Sm90ELb1ELb0ELb1ELb0ELb1ELb0ELb0ELb1ELb1ELb1ELb0ELb0EEENS1_21CollectiveEpilogueFwdINS6_IJSA_SC_SB_EEES9_SE_SG_Li256ELb0ELb1ELb0ELb0EEENS1_30DynamicPersistentTileSchedulerILi256ELi128ELb0ELb1ELb1EEEEEEEEEvNT_6ParamsE --------------------------
	.section	.nv.info._ZN7cutlass13device_kernelIN5flash11enable_sm90INS1_16FlashAttnFwdSm90INS1_25CollectiveMainloopFwdSm90ILi2EN4cute5tupleIJNS5_1CILi1EEES8_S8_EEENS6_IJNS7_ILi128EEENS7_ILi80EEENS7_ILi256EEEEEELi256ENS_10bfloat16_tEfNS_4arch4Sm90ELb1ELb0ELb1ELb0ELb1ELb0ELb0ELb1ELb1ELb1ELb0ELb0EEENS1_21CollectiveEpilogueFwdINS6_IJSA_SC_SB_EEES9_SE_SG_Li256ELb0ELb1ELb0ELb0EEENS1_30DynamicPersistentTileSchedulerILi256ELi128ELb0ELb1ELb1EEEEEEEEEvNT_6ParamsE,"",@"SHT_CUDA_INFO"
	.sectionflags	@""
	.align	4


	//----- nvinfo : EIATTR_CUDA_API_VERSION
	.align		4
        /*0000*/ 	.byte	0x04, 0x37
        /*0002*/ 	.short	(.L_489 - .L_488)
.L_488:
        /*0004*/ 	.word	0x00000082


	//----- nvinfo : EIATTR_KPARAM_INFO
	.align		4
.L_489:
        /*0008*/ 	.byte	0x04, 0x17
        /*000a*/ 	.short	(.L_491 - .L_490)
.L_490:
        /*000c*/ 	.word	0x00000000
        /*0010*/ 	.short	0x0000
        /*0012*/ 	.short	0x0070
        /*0014*/ 	.byte	0x00, 0xf0, 0x01, 0x2a


	//----- nvinfo : EIATTR_SPARSE_MMA_MASK
	.align		4
.L_491:
        /*0018*/ 	.byte	0x03, 0x50
        /*001a*/ 	.short	0x0000


	//----- nvinfo : EIATTR_MAXREG_COUNT
	.align		4
        /*001c*/ 	.byte	0x03, 0x1b
        /*001e*/ 	.short	0x00a8


	//----- nvinfo : EIATTR_NUM_BARRIERS
	.align		4
        /*0020*/ 	.byte	0x02, 0x4c
        /*0022*/ 	.byte	0x09
	.zero		1


	//----- nvinfo : EIATTR_EXTERNS
	.align		4
        /*0024*/ 	.byte	0x04, 0x0f
        /*0026*/ 	.short	(.L_493 - .L_492)


	//   ....[0]....
	.align		4
.L_492:
        /*0028*/ 	.word	index@(__assertfail)


	//----- nvinfo : EIATTR_ANNOTATIONS
	.align		4
.L_493:
        /*002c*/ 	.byte	0x04, 0x55
        /*002e*/ 	.short	(.L_495 - .L_494)


	//   ....[0]....
.L_494:
        /*0030*/ 	.word	0x00000001
        /*0034*/ 	.byte	0xa0, 0x08, 0x00, 0x00, 0x01, 0x00, 0x00, 0x00, 0x60, 0x09, 0x00, 0x00, 0x01, 0x00, 0x00, 0x00
        /*0044*/ 	.byte	0xc0, 0x0c, 0x00, 0x00, 0x01, 0x00, 0x00, 0x00, 0x70, 0x18, 0x00, 0x00, 0x01, 0x00, 0x00, 0x00
        /*0054*/ 	.byte	0x40, 0x20, 0x01, 0x00, 0x01, 0x00, 0x00, 0x00, 0xe0, 0x20, 0x01, 0x00, 0x01, 0x00, 0x00, 0x00
        /*0064*/ 	.byte	0x60, 0x21, 0x01, 0x00, 0x01, 0x00, 0x00, 0x00, 0x20, 0x46, 0x01, 0x00, 0x01, 0x00, 0x00, 0x00
        /*0074*/ 	.byte	0x40, 0x46, 0x01, 0x00, 0x01, 0x00, 0x00, 0x00, 0x30, 0x60, 0x01, 0x00, 0x01, 0x00, 0x00, 0x00
        /*0084*/ 	.byte	0xd0, 0x61, 0x01, 0x00


	//----- nvinfo : EIATTR_MERCURY_ISA_VERSION
	.align		4
.L_495:
        /*0088*/ 	.byte	0x03, 0x5f
        /*008a*/ 	.short	0x0101


	//----- nvinfo : EIATTR_INT_WARP_WIDE_INSTR_OFFSETS
	.align		4
        /*008c*/ 	.byte	0x04, 0x31
        /*008e*/ 	.short	(.L_497 - .L_496)


	//   ....[0]....
.L_496:
        /*0090*/ 	.word	0x000000c0


	//   ....[1]....
        /*0094*/ 	.word	0x000000d0


	//   ....[2]....
        /*0098*/ 	.word	0x00000170


	//   ....[3]....
        /*009c*/ 	.word	0x00012a70


	//   ....[4]....
        /*00a0*/ 	.word	0x00012b00


	//   ....[5]....
        /*00a4*/ 	.word	0x00015770


	//   ....[6]....
        /*00a8*/ 	.word	0x00015800


	//----- nvinfo : EIATTR_COOP_GROUP_MASK_REGIDS
	.align		4
.L_497:
        /*00ac*/ 	.byte	0x04, 0x29
        /*00ae*/ 	.short	(.L_499 - .L_498)


	//   ....[0]....
.L_498:
        /*00b0*/ 	.word	0xffffffff


	//   ....[1]....
        /*00b4*/ 	.word	0xffffffff


	//   ....[2]....
        /*00b8*/ 	.word	0xffffffff


	//   ....[3]....
        /*00bc*/ 	.word	0xffffffff


	//   ....[4]....
        /*00c0*/ 	.word	0xffffffff


	//   ....[5]....
        /*00c4*/ 	.word	0xffffffff


	//   ....[6]....
        /*00c8*/ 	.word	0xffffffff


	//   ....[7]....
        /*00cc*/ 	.word	0xffffffff


	//   ....[8]....
        /*00d0*/ 	.word	0xffffffff


	//   ....[9]....
        /*00d4*/ 	.word	0xffffffff


	//   ....[10]....
        /*00d8*/ 	.word	0xffffffff


	//   ....[11]....
        /*00dc*/ 	.word	0xffffffff


	//   ....[12]....
        /*00e0*/ 	.word	0xffffffff


	//   ....[13]....
        /*00e4*/ 	.word	0xffffffff


	//   ....[14]....
        /*00e8*/ 	.word	0xffffffff


	//   ....[15]....
        /*00ec*/ 	.word	0xffffffff


	//   ....[16]....
        /*00f0*/ 	.word	0xffffffff


	//   ....[17]....
        /*00f4*/ 	.word	0xffffffff


	//   ....[18]....
        /*00f8*/ 	.word	0xffffffff


	//   ....[19]....
        /*00fc*/ 	.word	0xffffffff


	//   ....[20]....
        /*0100*/ 	.word	0xffffffff


	//   ....[21]....
        /*0104*/ 	.word	0xffffffff


	//   ....[22]....
        /*0108*/ 	.word	0xffffffff


	//   ....[23]....
        /*010c*/ 	.word	0xffffffff


	//   ....[24]....
        /*0110*/ 	.word	0xffffffff


	//   ....[25]....
        /*0114*/ 	.word	0xffffffff


	//   ....[26]....
        /*0118*/ 	.word	0xffffffff


	//   ....[27]....
        /*011c*/ 	.word	0xffffffff


	//   ....[28]....
        /*0120*/ 	.word	0xffffffff


	//   ....[29]....
        /*0124*/ 	.word	0xffffffff


	//   ....[30]....
        /*0128*/ 	.word	0xffffffff


	//   ....[31]....
        /*012c*/ 	.word	0xffffffff


	//   ....[32]....
        /*0130*/ 	.word	0xffffffff


	//   ....[33]....
        /*0134*/ 	.word	0xffffffff


	//   ....[34]....
        /*0138*/ 	.word	0xffffffff


	//   ....[35]....
        /*013c*/ 	.word	0xffffffff


	//   ....[36]....
        /*0140*/ 	.word	0xffffffff


	//   ....[37]....
        /*0144*/ 	.word	0xffffffff


	//   ....[38]....
        /*0148*/ 	.word	0xffffffff


	//   ....[39]....
        /*014c*/ 	.word	0xffffffff


	//   ....[40]....
        /*0150*/ 	.word	0xffffffff


	//   ....[41]....
        /*0154*/ 	.word	0xffffffff


	//   ....[42]....
        /*0158*/ 	.word	0xffffffff


	//   ....[43]....
        /*015c*/ 	.word	0xffffffff


	//   ....[44]....
        /*0160*/ 	.word	0xffffffff


	//   ....[45]....
        /*0164*/ 	.word	0xffffffff


	//   ....[46]....
        /*0168*/ 	.word	0xffffffff


	//   ....[47]....
        /*016c*/ 	.word	0xffffffff


	//   ....[48]....
        /*0170*/ 	.word	0xffffffff


	//   ....[49]....
        /*0174*/ 	.word	0xffffffff


	//   ....[50]....
        /*0178*/ 	.word	0xffffffff


	//   ....[51]....
        /*017c*/ 	.word	0xffffffff


	//   ....[52]....
        /*0180*/ 	.word	0xffffffff


	//   ....[53]....
        /*0184*/ 	.word	0xffffffff


	//   ....[54]....
        /*0188*/ 	.word	0xffffffff


	//   ....[55]....
        /*018c*/ 	.word	0xffffffff


	//   ....[56]....
        /*0190*/ 	.word	0xffffffff


	//   ....[57]....
        /*0194*/ 	.word	0xffffffff


	//   ....[58]....
        /*0198*/ 	.word	0xffffffff


	//   ....[59]....
        /*019c*/ 	.word	0xffffffff


	//   ....[60]....
        /*01a0*/ 	.word	0xffffffff


	//   ....[61]....
        /*01a4*/ 	.word	0xffffffff


	//   ....[62]....
        /*01a8*/ 	.word	0xffffffff


	//   ....[63]....
        /*01ac*/ 	.word	0xffffffff


	//   ....[64]....
        /*01b0*/ 	.word	0xffffffff


	//   ....[65]....
        /*01b4*/ 	.word	0xffffffff


	//   ....[66]....
        /*01b8*/ 	.word	0xffffffff


	//   ....[67]....
        /*01bc*/ 	.word	0xffffffff


	//   ....[68]....
        /*01c0*/ 	.word	0xffffffff


	//   ....[69]....
        /*01c4*/ 	.word	0xffffffff


	//   ....[70]....
        /*01c8*/ 	.word	0xffffffff


	//   ....[71]....
        /*01cc*/ 	.word	0xffffffff


	//   ....[72]....
        /*01d0*/ 	.word	0xffffffff


	//   ....[73]....
        /*01d4*/ 	.word	0xffffffff


	//   ....[74]....
        /*01d8*/ 	.word	0xffffffff


	//   ....[75]....
        /*01dc*/ 	.word	0xffffffff


	//   ....[76]....
        /*01e0*/ 	.word	0xffffffff


	//   ....[77]....
        /*01e4*/ 	.word	0xffffffff


	//   ....[78]....
        /*01e8*/ 	.word	0xffffffff


	//   ....[79]....
        /*01ec*/ 	.word	0xffffffff


	//   ....[80]....
        /*01f0*/ 	.word	0xffffffff


	//   ....[81]....
        /*01f4*/ 	.word	0xffffffff


	//   ....[82]....
        /*01f8*/ 	.word	0xffffffff


	//   ....[83]....
        /*01fc*/ 	.word	0xffffffff


	//   ....[84]....
        /*0200*/ 	.word	0xffffffff


	//   ....[85]....
        /*0204*/ 	.word	0xffffffff


	//   ....[86]....
        /*0208*/ 	.word	0xffffffff


	//   ....[87]....
        /*020c*/ 	.word	0xffffffff


	//   ....[88]....
        /*0210*/ 	.word	0xffffffff


	//   ....[89]....
        /*0214*/ 	.word	0xffffffff


	//   ....[90]....
        /*0218*/ 	.word	0xffffffff


	//   ....[91]....
        /*021c*/ 	.word	0xffffffff


	//   ....[92]....
        /*0220*/ 	.word	0xffffffff


	//   ....[93]....
        /*0224*/ 	.word	0xffffffff


	//   ....[94]....
        /*0228*/ 	.word	0xffffffff


	//   ....[95]....
        /*022c*/ 	.word	0xffffffff


	//   ....[96]....
        /*0230*/ 	.word	0xffffffff


	//   ....[97]....
        /*0234*/ 	.word	0xffffffff


	//   ....[98]....
        /*0238*/ 	.word	0xffffffff


	//   ....[99]....
        /*023c*/ 	.word	0xffffffff


	//   ....[100]....
        /*0240*/ 	.word	0xffffffff


	//   ....[101]....
        /*0244*/ 	.word	0xffffffff


	//   ....[102]....
        /*0248*/ 	.word	0xffffffff


	//   ....[103]....
        /*024c*/ 	.word	0xffffffff


	//   ....[104]....
        /*0250*/ 	.word	0xffffffff


	//   ....[105]....
        /*0254*/ 	.word	0xffffffff


	//   ....[106]....
        /*0258*/ 	.word	0x0500000f


	//   ....[107]....
        /*025c*/ 	.word	0x0500000f


	//   ....[108]....
        /*0260*/ 	.word	0x0500000f


	//   ....[109]....
        /*0264*/ 	.word	0x0500000f


	//   ....[110]....
        /*0268*/ 	.word	0x0500000f


	//   ....[111]....
        /*026c*/ 	.word	0x0500000f


	//   ....[112]....
        /*0270*/ 	.word	0x0500000f


	//   ....[113]....
        /*0274*/ 	.word	0x0500000f


	//   ....[114]....
        /*0278*/ 	.word	0x0500000f


	//   ....[115]....
        /*027c*/ 	.word	0x0500000f


	//   ....[116]....
        /*0280*/ 	.word	0x0500000f


	//   ....[117]....
        /*0284*/ 	.word	0x0500000f


	//   ....[118]....
        /*0288*/ 	.word	0x0500000f


	//   ....[119]....
        /*028c*/ 	.word	0x0500000f


	//   ....[120]....
        /*0290*/ 	.word	0x0500000f


	//   ....[121]....
        /*0294*/ 	.word	0x0500000f


	//   ....[122]....
        /*0298*/ 	.word	0x0500000f


	//   ....[123]....
        /*029c*/ 	.word	0x0500000f


	//   ....[124]....
        /*02a0*/ 	.word	0x0500000f


	//   ....[125]....
        /*02a4*/ 	.word	0x0500000f


	//   ....[126]....
        /*02a8*/ 	.word	0x0500000f


	//   ....[127]....
        /*02ac*/ 	.word	0x0500000f


	//   ....[128]....
        /*02b0*/ 	.word	0x0500000f


	//   ....[129]....
        /*02b4*/ 	.word	0x0500000f


	//   ....[130]....
        /*02b8*/ 	.word	0x0500000f


	//   ....[131]....
        /*02bc*/ 	.word	0x0500000f


	//   ....[132]....
        /*02c0*/ 	.word	0x0500000f


	//   ....[133]....
        /*02c4*/ 	.word	0x0500000f


	//   ....[134]....
        /*02c8*/ 	.word	0x0500000f


	//   ....[135]....
        /*02cc*/ 	.word	0x0500000f


	//   ....[136]....
        /*02d0*/ 	.word	0x0500000f


	//   ....[137]....
        /*02d4*/ 	.word	0x0500000f


	//   ....[138]....
        /*02d8*/ 	.word	0x0500000f


	//   ....[139]....
        /*02dc*/ 	.word	0x0500000f


	//   ....[140]....
        /*02e0*/ 	.word	0x0500000f


	//   ....[141]....
        /*02e4*/ 	.word	0x0500000f


	//   ....[142]....
        /*02e8*/ 	.word	0x0500000f


	//   ....[143]....
        /*02ec*/ 	.word	0x0500000f


	//   ....[144]....
        /*02f0*/ 	.word	0x0500000f


	//   ....[145]....
        /*02f4*/ 	.word	0x0500000f


	//   ....[146]....
        /*02f8*/ 	.word	0x0500000f


	//   ....[147]....
        /*02fc*/ 	.word	0x0500000f


	//   ....[148]....
        /*0300*/ 	.word	0x0500000f


	//   ....[149]....
        /*0304*/ 	.word	0x0500000f


	//   ....[150]....
        /*0308*/ 	.word	0x0500000f


	//   ....[151]....
        /*030c*/ 	.word	0x0500000f


	//   ....[152]....
        /*0310*/ 	.word	0x0500000f


	//   ....[153]....
        /*0314*/ 	.word	0x0500000f


	//   ....[154]....
        /*0318*/ 	.word	0x0500000f


	//   ....[155]....
        /*031c*/ 	.word	0x0500000f


	//   ....[156]....
        /*0320*/ 	.word	0x0500000f


	//   ....[157]....
        /*0324*/ 	.word	0x0500000f


	//   ....[158]....
        /*0328*/ 	.word	0x0500000f


	//   ....[159]....
        /*032c*/ 	.word	0x0500000f


	//   ....[160]....
        /*0330*/ 	.word	0x0500000f


	//   ....[161]....
        /*0334*/ 	.word	0x0500000f


	//   ....[162]....
        /*0338*/ 	.word	0x0500000f


	//   ....[163]....
        /*033c*/ 	.word	0x0500000f


	//   ....[164]....
        /*0340*/ 	.word	0x0500000f


	//----- nvinfo : EIATTR_COOP_GROUP_INSTR_OFFSETS
	.align		4
.L_499:
        /*0344*/ 	.byte	0x04, 0x28
        /*0346*/ 	.short	(.L_501 - .L_500)


	//   ....[0]....
.L_500:
        /*0348*/ 	.word	0x00000070


	//   ....[1]....
        /*034c*/ 	.word	0x000000b0


	//   ....[2]....
        /*0350*/ 	.word	0x000002d0


	//   ....[3]....
        /*0354*/ 	.word	0x00000430


	//   ....[4]....
        /*0358*/ 	.word	0x00000550


	//   ....[5]....
        /*035c*/ 	.word	0x000006b0


	//   ....[6]....
        /*0360*/ 	.word	0x00001670


	//   ....[7]....
        /*0364*/ 	.word	0x000040f0


	//   ....[8]....
        /*0368*/ 	.word	0x000041b0


	//   ....[9]....
        /*036c*/ 	.word	0x00004c30


	//   ....[10]....
        /*0370*/ 	.word	0x00004cb0


	//   ....[11]....
        /*0374*/ 	.word	0x000052c0


	//   ....[12]....
        /*0378*/ 	.word	0x00005370


	//   ....[13]....
        /*037c*/ 	.word	0x00008820


	//   ....[14]....
        /*0380*/ 	.word	0x00008e80


	//   ....[15]....
        /*0384*/ 	.word	0x00008ea0


	//   ....[16]....
        /*0388*/ 	.word	0x00008f30


	//   ....[17]....
        /*038c*/ 	.word	0x000095b0


	//   ....[18]....
        /*0390*/ 	.word	0x00009610


	//   ....[19]....
        /*0394*/ 	.word	0x0000d460


	//   ....[20]....
        /*0398*/ 	.word	0x0000d490


	//   ....[21]....
        /*039c*/ 	.word	0x0000d4b0


	//   ....[22]....
        /*03a0*/ 	.word	0x0000d4d0


	//   ....[23]....
        /*03a4*/ 	.word	0x0000e830


	//   ....[24]....
        /*03a8*/ 	.word	0x0000e860


	//   ....[25]....
        /*03ac*/ 	.word	0x0000e900


	//   ....[26]....
        /*03b0*/ 	.word	0x0000e960


	//   ....[27]....
        /*03b4*/ 	.word	0x00010570


	//   ....[28]....
        /*03b8*/ 	.word	0x000105a0


	//   ....[29]....
        /*03bc*/ 	.word	0x000105d0


	//   ....[30]....
        /*03c0*/ 	.word	0x00010630


	//   ....[31]....
        /*03c4*/ 	.word	0x00010d50


	//   ....[32]....
        /*03c8*/ 	.word	0x00010d90


	//   ....[33]....
        /*03cc*/ 	.word	0x00010f20


	//   ....[34]....
        /*03d0*/ 	.word	0x00010f40


	//   ....[35]....
        /*03d4*/ 	.word	0x00011080


	//   ....[36]....
        /*03d8*/ 	.word	0x000110a0


	//   ....[37]....
        /*03dc*/ 	.word	0x000111f0


	//   ....[38]....
        /*03e0*/ 	.word	0x00011210


	//   ....[39]....
        /*03e4*/ 	.word	0x000119f0


	//   ....[40]....
        /*03e8*/ 	.word	0x00011a20


	//   ....[41]....
        /*03ec*/ 	.word	0x00011b70


	//   ....[42]....
        /*03f0*/ 	.word	0x00011b90


	//   ....[43]....
        /*03f4*/ 	.word	0x00011cd0


	//   ....[44]....
        /*03f8*/ 	.word	0x00011cf0


	//   ....[45]....
        /*03fc*/ 	.word	0x00011e40


	//   ....[46]....
        /*0400*/ 	.word	0x00011e60


	//   ....[47]....
        /*0404*/ 	.word	0x00012070


	//   ....[48]....
        /*0408*/ 	.word	0x000135b0


	//   ....[49]....
        /*040c*/ 	.word	0x000135f0


	//   ....[50]....
        /*0410*/ 	.word	0x00013620


	//   ....[51]....
        /*0414*/ 	.word	0x00013660


	//   ....[52]....
        /*0418*/ 	.word	0x00013700


	//   ....[53]....
        /*041c*/ 	.word	0x00013720


	//   ....[54]....
        /*0420*/ 	.word	0x000137c0


	//   ....[55]....
        /*0424*/ 	.word	0x000137e0


	//   ....[56]....
        /*0428*/ 	.word	0x00013880


	//   ....[57]....
        /*042c*/ 	.word	0x000138a0


	//   ....[58]....
        /*0430*/ 	.word	0x00013f90


	//   ....[59]....
        /*0434*/ 	.word	0x00013fb0


	//   ....[60]....
        /*0438*/ 	.word	0x00013fd0


	//   ....[61]....
        /*043c*/ 	.word	0x00014030


	//   ....[62]....
        /*0440*/ 	.word	0x000140c0


	//   ....[63]....
        /*0444*/ 	.word	0x000140f0


	//   ....[64]....
        /*0448*/ 	.word	0x00014180


	//   ....[65]....
        /*044c*/ 	.word	0x000141a0


	//   ....[66]....
        /*0450*/ 	.word	0x00014240


	//   ....[67]....
        /*0454*/ 	.word	0x00014270


	//   ....[68]....
        /*0458*/ 	.word	0x00014300


	//   ....[69]....
        /*045c*/ 	.word	0x00014330


	//   ....[70]....
        /*0460*/ 	.word	0x000143c0


	//   ....[71]....
        /*0464*/ 	.word	0x000143e0


	//   ....[72]....
        /*0468*/ 	.word	0x00014480


	//   ....[73]....
        /*046c*/ 	.word	0x000144a0


	//   ....[74]....
        /*0470*/ 	.word	0x00014bf0


	//   ....[75]....
        /*0474*/ 	.word	0x00014c20


	//   ....[76]....
        /*0478*/ 	.word	0x00014c30


	//   ....[77]....
        /*047c*/ 	.word	0x00014c50


	//   ....[78]....
        /*0480*/ 	.word	0x00014cc0


	//   ....[79]....
        /*0484*/ 	.word	0x00014ce0


	//   ....[80]....
        /*0488*/ 	.word	0x00014d40


	//   ....[81]....
        /*048c*/ 	.word	0x00014d60


	//   ....[82]....
        /*0490*/ 	.word	0x00014dc0


	//   ....[83]....
        /*0494*/ 	.word	0x00014de0


	//   ....[84]....
        /*0498*/ 	.word	0x000150b0


	//   ....[85]....
        /*049c*/ 	.word	0x000150d0


	//   ....[86]....
        /*04a0*/ 	.word	0x000150f0


	//   ....[87]....
        /*04a4*/ 	.word	0x00015190


	//   ....[88]....
        /*04a8*/ 	.word	0x000151b0


	//   ....[89]....
        /*04ac*/ 	.word	0x00015250


	//   ....[90]....
        /*04b0*/ 	.word	0x00015270


	//   ....[91]....
        /*04b4*/ 	.word	0x00015310


	//   ....[92]....
        /*04b8*/ 	.word	0x00015330


	//   ....[93]....
        /*04bc*/ 	.word	0x00015340


	//   ....[94]....
        /*04c0*/ 	.word	0x00015960


	//   ....[95]....
        /*04c4*/ 	.word	0x00015980


	//   ....[96]....
        /*04c8*/ 	.word	0x00015990


	//   ....[97]....
        /*04cc*/ 	.word	0x000159b0


	//   ....[98]....
        /*04d0*/ 	.word	0x00015a70


	//   ....[99]....
        /*04d4*/ 	.word	0x00015aa0


	//   ....[100]....
        /*04d8*/ 	.word	0x00015b30


	//   ....[101]....
        /*04dc*/ 	.word	0x00015b60


	//   ....[102]....
        /*04e0*/ 	.word	0x00015b70


	//   ....[103]....
        /*04e4*/ 	.word	0x00015c00


	//   ....[104]....
        /*04e8*/ 	.word	0x00015f70


	//   ....[105]....
        /*04ec*/ 	.word	0x00016150


	//   ....[106]....
        /*04f0*/ 	.word	0x00016720


	//   ....[107]....
        /*04f4*/ 	.word	0x00016800


	//   ....[108]....
        /*04f8*/ 	.word	0x000168d0


	//   ....[109]....
        /*04fc*/ 	.word	0x00016960


	//   ....[110]....
        /*0500*/ 	.word	0x00016a30


	//   ....[111]....
        /*0504*/ 	.word	0x00016ac0


	//   ....[112]....
        /*0508*/ 	.word	0x00016ba0


	//   ....[113]....
        /*050c*/ 	.word	0x00016c20


	//   ....[114]....
        /*0510*/ 	.word	0x00016d10


	//   ....[115]....
        /*0514*/ 	.word	0x00016da0


	//   ....[116]....
        /*0518*/ 	.word	0x00016e70


	//   ....[117]....
        /*051c*/ 	.word	0x00016f10


	//   ....[118]....
        /*0520*/ 	.word	0x00016f80


	//   ....[119]....
        /*0524*/ 	.word	0x00017000


	//   ....[120]....
        /*0528*/ 	.word	0x000170d0


	//   ....[121]....
        /*052c*/ 	.word	0x00017140


	//   ....[122]....
        /*0530*/ 	.word	0x00017240


	//   ....[123]....
        /*0534*/ 	.word	0x000172c0


	//   ....[124]....
        /*0538*/ 	.word	0x000173b0


	//   ....[125]....
        /*053c*/ 	.word	0x00017420


	//   ....[126]....
        /*0540*/ 	.word	0x00017520


	//   ....[127]....
        /*0544*/ 	.word	0x000175a0


	//   ....[128]....
        /*0548*/ 	.word	0x00017690


	//   ....[129]....
        /*054c*/ 	.word	0x00017700


	//   ....[130]....
        /*0550*/ 	.word	0x00017800


	//   ....[131]....
        /*0554*/ 	.word	0x00017870


	//   ....[132]....
        /*0558*/ 	.word	0x00017950


	//   ....[133]....
        /*055c*/ 	.word	0x00017a80


	//   ....[134]....
        /*0560*/ 	.word	0x00017b20


	//   ....[135]....
        /*0564*/ 	.word	0x00017b90


	//   ....[136]....
        /*0568*/ 	.word	0x00017c60


	//   ....[137]....
        /*056c*/ 	.word	0x00017cc0


	//   ....[138]....
        /*0570*/ 	.word	0x00017d90


	//   ....[139]....
        /*0574*/ 	.word	0x00017df0


	//   ....[140]....
        /*0578*/ 	.word	0x00017ec0


	//   ....[141]....
        /*057c*/ 	.word	0x00017f20


	//   ....[142]....
        /*0580*/ 	.word	0x00017ff0


	//   ....[143]....
        /*0584*/ 	.word	0x000180d0


	//   ....[144]....
        /*0588*/ 	.word	0x00018170


	//   ....[145]....
        /*058c*/ 	.word	0x000181d0


	//   ....[146]....
        /*0590*/ 	.word	0x000182e0


	//   ....[147]....
        /*0594*/ 	.word	0x00018340


	//   ....[148]....
        /*0598*/ 	.word	0x00018450


	//   ....[149]....
        /*059c*/ 	.word	0x000184b0


	//   ....[150]....
        /*05a0*/ 	.word	0x000185c0


	//   ....[151]....
        /*05a4*/ 	.word	0x00018620


	//   ....[152]....
        /*05a8*/ 	.word	0x000186e0


	//   ....[153]....
        /*05ac*/ 	.word	0x00018840


	//   ....[154]....
        /*05b0*/ 	.word	0x000188e0


	//   ....[155]....
        /*05b4*/ 	.word	0x00018940


	//   ....[156]....
        /*05b8*/ 	.word	0x00018a10


	//   ....[157]....
        /*05bc*/ 	.word	0x00018af0


	//   ....[158]....
        /*05c0*/ 	.word	0x00018bb0


	//   ....[159]....
        /*05c4*/ 	.word	0x00018c90


	//   ....[160]....
        /*05c8*/ 	.word	0x00018d50


	//   ....[161]....
        /*05cc*/ 	.word	0x00018e30


	//   ....[162]....
        /*05d0*/ 	.word	0x00018ef0


	//   ....[163]....
        /*05d4*/ 	.word	0x00019000


	//   ....[164]....
        /*05d8*/ 	.word	0x00019120


	//----- nvinfo : EIATTR_REG_RECONFIG
	.align		4
.L_501:
        /*05dc*/ 	.byte	0x01, 0x54
	.zero		2


	//----- nvinfo : EIATTR_SYSCALL_OFFSETS
	.align		4
        /*05e0*/ 	.byte	0x04, 0x46
        /*05e2*/ 	.short	(.L_503 - .L_502)


	//   ....[0]....
.L_502:
        /*05e4*/ 	.word	0x00001860


	//   ....[1]....
        /*05e8*/ 	.word	0x00012c60


	//   ....[2]....
        /*05ec*/ 	.word	0x00012db0


	//   ....[3]....
        /*05f0*/ 	.word	0x00012ea0


	//   ....[4]....
        /*05f4*/ 	.word	0x00013c30


	//----- nvinfo : EIATTR_MBARRIER_INSTR_OFFSETS
	.align		4
.L_503:
        /*05f8*/ 	.byte	0x04, 0x39
        /*05fa*/ 	.short	(.L_505 - .L_504)


	//   ....[0]....
.L_504:
        /*05fc*/ 	.word	0x00000180
        /*0600*/ 	.word	0x000000ff
        /*0604*/ 	.word	0x00038800
        /*0608*/ 	.short	0x0100
        /*060a*/ 	.byte	0x08
	.zero		1


	//   ....[1]....
        /*060c*/ 	.word	0x00000190
        /*0610*/ 	.word	0x000000ff
        /*0614*/ 	.word	0x00038820
        /*0618*/ 	.short	0x0100
        /*061a*/ 	.byte	0x08
	.zero		1


	//   ....[2]....
        /*061c*/ 	.word	0x00000280
        /*0620*/ 	.word	0x000000ff
        /*0624*/ 	.word	0x00038830
        /*0628*/ 	.short	0x0100
        /*062a*/ 	.byte	0x08
	.zero		1


	//   ....[3]....
        /*062c*/ 	.word	0x00000290
        /*0630*/ 	.word	0x000000ff
        /*0634*/ 	.word	0x00038840
        /*0638*/ 	.short	0x0100
        /*063a*/ 	.byte	0x08
	.zero		1


	//   ....[4]....
        /*063c*/ 	.word	0x000002a0
        /*0640*/ 	.word	0x000000ff
        /*0644*/ 	.word	0x00038838
        /*0648*/ 	.short	0x0100
        /*064a*/ 	.byte	0x08
	.zero		1


	//   ....[5]....
        /*064c*/ 	.word	0x000002b0
        /*0650*/ 	.word	0x000000ff
        /*0654*/ 	.word	0x00038848
        /*0658*/ 	.short	0x0100
        /*065a*/ 	.byte	0x08
	.zero		1


	//   ....[6]....
        /*065c*/ 	.word	0x000003e0
        /*0660*/ 	.word	0x000000ff
        /*0664*/ 	.word	0x00038850
        /*0668*/ 	.short	0x0100
        /*066a*/ 	.byte	0x08
	.zero		1


	//   ....[7]....
        /*066c*/ 	.word	0x000003f0
        /*0670*/ 	.word	0x000000ff
        /*0674*/ 	.word	0x00038860
        /*0678*/ 	.short	0x0100
        /*067a*/ 	.byte	0x08
	.zero		1


	//   ....[8]....
        /*067c*/ 	.word	0x00000400
        /*0680*/ 	.word	0x000000ff
        /*0684*/ 	.word	0x00038858
        /*0688*/ 	.short	0x0100
        /*068a*/ 	.byte	0x08
	.zero		1


	//   ....[9]....
        /*068c*/ 	.word	0x00000410
        /*0690*/ 	.word	0x000000ff
        /*0694*/ 	.word	0x00038868
        /*0698*/ 	.short	0x0100
        /*069a*/ 	.byte	0x08
	.zero		1


	//   ....[10]....
        /*069c*/ 	.word	0x00000500
        /*06a0*/ 	.word	0x000000ff
        /*06a4*/ 	.word	0x00038870
        /*06a8*/ 	.short	0x0100
        /*06aa*/ 	.byte	0x06
	.zero		1


	//   ....[11]....
        /*06ac*/ 	.word	0x00000510
        /*06b0*/ 	.word	0x000000ff
        /*06b4*/ 	.word	0x00038880
        /*06b8*/ 	.short	0x0100
        /*06ba*/ 	.byte	0x06
	.zero		1


	//   ....[12]....
        /*06bc*/ 	.word	0x00000520
        /*06c0*/ 	.word	0x000000ff
        /*06c4*/ 	.word	0x00038878
        /*06c8*/ 	.short	0x0100
        /*06ca*/ 	.byte	0x06
	.zero		1


	//   ....[13]....
        /*06cc*/ 	.word	0x00000530
        /*06d0*/ 	.word	0x000000ff
        /*06d4*/ 	.word	0x00038888
        /*06d8*/ 	.short	0x0100
        /*06da*/ 	.byte	0x06
	.zero		1


	//   ....[14]....
        /*06dc*/ 	.word	0x00000660
        /*06e0*/ 	.word	0x000000ff
        /*06e4*/ 	.word	0x00038890
        /*06e8*/ 	.short	0x0100
        /*06ea*/ 	.byte	0x08
	.zero		1


	//   ....[15]....
        /*06ec*/ 	.word	0x00000670
        /*06f0*/ 	.word	0x000000ff
        /*06f4*/ 	.word	0x000388a0
        /*06f8*/ 	.short	0x0100
        /*06fa*/ 	.byte	0x08
	.zero		1


	//   ....[16]....
        /*06fc*/ 	.word	0x00000680
        /*0700*/ 	.word	0x000000ff
        /*0704*/ 	.word	0x00038898
        /*0708*/ 	.short	0x0100
        /*070a*/ 	.byte	0x08
	.zero		1


	//   ....[17]....
        /*070c*/ 	.word	0x00000690
        /*0710*/ 	.word	0x000000ff
        /*0714*/ 	.word	0x000388a8
        /*0718*/ 	.short	0x0100
        /*071a*/ 	.byte	0x08
	.zero		1


	//   ....[18]....
        /*071c*/ 	.word	0x000007d0
        /*0720*/ 	.word	0x000000ff
        /*0724*/ 	.word	0x000388b0
        /*0728*/ 	.short	0x0100
        /*072a*/ 	.byte	0x08
	.zero		1


	//   ....[19]....
        /*072c*/ 	.word	0x000007e0
        /*0730*/ 	.word	0x000000ff
        /*0734*/ 	.word	0x000388c0
        /*0738*/ 	.short	0x0100
        /*073a*/ 	.byte	0x08
	.zero		1


	//   ....[20]....
        /*073c*/ 	.word	0x000007f0
        /*0740*/ 	.word	0x000000ff
        /*0744*/ 	.word	0x000388b8
        /*0748*/ 	.short	0x0100
        /*074a*/ 	.byte	0x08
	.zero		1


	//   ....[21]....
        /*074c*/ 	.word	0x00000800
        /*0750*/ 	.word	0x000000ff
        /*0754*/ 	.word	0x000388c8
        /*0758*/ 	.short	0x0100
        /*075a*/ 	.byte	0x08
	.zero		1


	//   ....[22]....
        /*075c*/ 	.word	0x000018f0
        /*0760*/ 	.word	0x000000ff
        /*0764*/ 	.word	0x00038800
        /*0768*/ 	.short	0x010a
        /*076a*/ 	.byte	0x06
	.zero		1


	//   ....[23]....
        /*076c*/ 	.word	0x000019c0
        /*0770*/ 	.word	0x00000000
        /*0774*/ 	.word	0x00038830
        /*0778*/ 	.short	0x010a
        /*077a*/ 	.byte	0x3f
	.zero		1


	//   ....[24]....
        /*077c*/ 	.word	0x00001a00
        /*0780*/ 	.word	0x00000000
        /*0784*/ 	.word	0x00038830
        /*0788*/ 	.short	0x010a
        /*078a*/ 	.byte	0x3f
	.zero		1


	//   ....[25]....
        /*078c*/ 	.word	0x00004640
        /*0790*/ 	.word	0x000000ff
        /*0794*/ 	.word	0x00000000
        /*0798*/ 	.short	0x0101
        /*079a*/ 	.byte	0x04
	.zero		1


	//   ....[26]....
        /*079c*/ 	.word	0x00005d10
        /*07a0*/ 	.word	0x000000ff
        /*07a4*/ 	.word	0x00038830
        /*07a8*/ 	.short	0x010a
        /*07aa*/ 	.byte	0x04
	.zero		1


	//   ....[27]....
        /*07ac*/ 	.word	0x00005d60
        /*07b0*/ 	.word	0x000000ff
        /*07b4*/ 	.word	0x00038830
        /*07b8*/ 	.short	0x010a
        /*07ba*/ 	.byte	0x04
	.zero		1


	//   ....[28]....
        /*07bc*/ 	.word	0x000082d0
        /*07c0*/ 	.word	0x000000ff
        /*07c4*/ 	.word	0x00038850
        /*07c8*/ 	.short	0x010a
        /*07ca*/ 	.byte	0x04
	.zero		1


	//   ....[29]....
        /*07cc*/ 	.word	0x00008310
        /*07d0*/ 	.word	0x000000ff
        /*07d4*/ 	.word	0x00038850
        /*07d8*/ 	.short	0x010a
        /*07da*/ 	.byte	0x04
	.zero		1


	//   ....[30]....
        /*07dc*/ 	.word	0x00009030
        /*07e0*/ 	.word	0x000000ff
        /*07e4*/ 	.word	0x00000000
        /*07e8*/ 	.short	0x0101
        /*07ea*/ 	.byte	0x06
	.zero		1


	//   ....[31]....
        /*07ec*/ 	.word	0x00009e30
        /*07f0*/ 	.word	0x000000ff
        /*07f4*/ 	.word	0x00000000
        /*07f8*/ 	.short	0x0101
        /*07fa*/ 	.byte	0x04
	.zero		1


	//   ....[32]....
        /*07fc*/ 	.word	0x0000a040
        /*0800*/ 	.word	0x000000ff
        /*0804*/ 	.word	0x00038830
        /*0808*/ 	.short	0x010a
        /*080a*/ 	.byte	0x04
	.zero		1


	//   ....[33]....
        /*080c*/ 	.word	0x0000a080
        /*0810*/ 	.word	0x000000ff
        /*0814*/ 	.word	0x00038830
        /*0818*/ 	.short	0x010a
        /*081a*/ 	.byte	0x04
	.zero		1


	//   ....[34]....
        /*081c*/ 	.word	0x0000c9e0
        /*0820*/ 	.word	0x000000ff
        /*0824*/ 	.word	0x00038850
        /*0828*/ 	.short	0x010a
        /*082a*/ 	.byte	0x04
	.zero		1


	//   ....[35]....
        /*082c*/ 	.word	0x0000ca20
        /*0830*/ 	.word	0x000000ff
        /*0834*/ 	.word	0x00038850
        /*0838*/ 	.short	0x010a
        /*083a*/ 	.byte	0x04
	.zero		1


	//   ....[36]....
        /*083c*/ 	.word	0x0000d090
        /*0840*/ 	.word	0x000000ff
        /*0844*/ 	.word	0x00000000
        /*0848*/ 	.short	0x0101
        /*084a*/ 	.byte	0x06
	.zero		1


	//   ....[37]....
        /*084c*/ 	.word	0x0000de80
        /*0850*/ 	.word	0x000000ff
        /*0854*/ 	.word	0x00000000
        /*0858*/ 	.short	0x0101
        /*085a*/ 	.byte	0x04
	.zero		1


	//   ....[38]....
        /*085c*/ 	.word	0x0000e7a0
        /*0860*/ 	.word	0x000000ff
        /*0864*/ 	.word	0x00038850
        /*0868*/ 	.short	0x010a
        /*086a*/ 	.byte	0x07
	.zero		1


	//   ....[39]....
        /*086c*/ 	.word	0x0000e7e0
        /*0870*/ 	.word	0x000000ff
        /*0874*/ 	.word	0x00038850
        /*0878*/ 	.short	0x010a
        /*087a*/ 	.byte	0x07
	.zero		1


	//   ....[40]....
        /*087c*/ 	.word	0x0000ee30
        /*0880*/ 	.word	0x000000ff
        /*0884*/ 	.word	0x00000000
        /*0888*/ 	.short	0x0101
        /*088a*/ 	.byte	0x04
	.zero		1


	//   ....[41]....
        /*088c*/ 	.word	0x00010d80
        /*0890*/ 	.word	0x000000ff
        /*0894*/ 	.word	0x00000000
        /*0898*/ 	.short	0x0101
        /*089a*/ 	.byte	0x05
	.zero		1


	//   ....[42]....
        /*089c*/ 	.word	0x000133f0
        /*08a0*/ 	.word	0x00000000
        /*08a4*/ 	.word	0x00038840
        /*08a8*/ 	.short	0x010a
        /*08aa*/ 	.byte	0x3f
	.zero		1


	//   ....[43]....
        /*08ac*/ 	.word	0x00013a10
        /*08b0*/ 	.word	0x00000000
        /*08b4*/ 	.word	0x00038830
        /*08b8*/ 	.short	0x0107
        /*08ba*/ 	.byte	0x3f
	.zero		1


	//   ....[44]....
        /*08bc*/ 	.word	0x00013ad0
        /*08c0*/ 	.word	0x00000000
        /*08c4*/ 	.word	0x00038830
        /*08c8*/ 	.short	0x0101
        /*08ca*/ 	.byte	0x3f
	.zero		1


	//   ....[45]....
        /*08cc*/ 	.word	0x000145b0
        /*08d0*/ 	.word	0x00000011
        /*08d4*/ 	.word	0x00038800
        /*08d8*/ 	.short	0x0107
        /*08da*/ 	.byte	0x3f
	.zero		1


	//   ....[46]....
        /*08dc*/ 	.word	0x000146a0
        /*08e0*/ 	.word	0x00000011
        /*08e4*/ 	.word	0x00038800
        /*08e8*/ 	.short	0x0101
        /*08ea*/ 	.byte	0x3f
	.zero		1


	//   ....[47]....
        /*08ec*/ 	.word	0x000146c0
        /*08f0*/ 	.word	0x00000011
        /*08f4*/ 	.word	0x00038820
        /*08f8*/ 	.short	0x010a
        /*08fa*/ 	.byte	0x3f
	.zero		1


	//   ....[48]....
        /*08fc*/ 	.word	0x00014a10
        /*0900*/ 	.word	0x00000006
        /*0904*/ 	.word	0x00038840
        /*0908*/ 	.short	0x010a
        /*090a*/ 	.byte	0x3f
	.zero		1


	//   ....[49]....
        /*090c*/ 	.word	0x00014ed0
        /*0910*/ 	.word	0x00000006
        /*0914*/ 	.word	0x00038830
        /*0918*/ 	.short	0x0107
        /*091a*/ 	.byte	0x3f
	.zero		1


	//   ....[50]....
        /*091c*/ 	.word	0x00014f80
        /*0920*/ 	.word	0x00000006
        /*0924*/ 	.word	0x00038830
        /*0928*/ 	.short	0x0101
        /*092a*/ 	.byte	0x3f
	.zero		1


	//   ....[51]....
        /*092c*/ 	.word	0x00014fe0
        /*0930*/ 	.word	0x00000006
        /*0934*/ 	.word	0x00038860
        /*0938*/ 	.short	0x010a
        /*093a*/ 	.byte	0x3f
	.zero		1


	//   ....[52]....
        /*093c*/ 	.word	0x000154e0
        /*0940*/ 	.word	0x00000006
        /*0944*/ 	.word	0x00038850
        /*0948*/ 	.short	0x0107
        /*094a*/ 	.byte	0x3f
	.zero		1


	//   ....[53]....
        /*094c*/ 	.word	0x000156a0
        /*0950*/ 	.word	0x00000006
        /*0954*/ 	.word	0x00038850
        /*0958*/ 	.short	0x0101
        /*095a*/ 	.byte	0x3f
	.zero		1


	//   ....[54]....
        /*095c*/ 	.word	0x000158a0
        /*0960*/ 	.word	0x00000004
        /*0964*/ 	.word	0x00038860
        /*0968*/ 	.short	0x010a
        /*096a*/ 	.byte	0x3f
	.zero		1


	//   ....[55]....
        /*096c*/ 	.word	0x00015d80
        /*0970*/ 	.word	0x00000004
        /*0974*/ 	.word	0x00038850
        /*0978*/ 	.short	0x0107
        /*097a*/ 	.byte	0x3f
	.zero		1


	//   ....[56]....
        /*097c*/ 	.word	0x00015e30
        /*0980*/ 	.word	0x00000004
        /*0984*/ 	.word	0x00038850
        /*0988*/ 	.short	0x0101
        /*098a*/ 	.byte	0x3f
	.zero		1


	//   ....[57]....
        /*098c*/ 	.word	0x000160d0
        /*0990*/ 	.word	0x00000004
        /*0994*/ 	.word	0x00038820
        /*0998*/ 	.short	0x010a
        /*099a*/ 	.byte	0x3f
	.zero		1


	//   ....[58]....
        /*099c*/ 	.word	0x00016270
        /*09a0*/ 	.word	0x00000005
        /*09a4*/ 	.word	0x00038840
        /*09a8*/ 	.short	0x010a
        /*09aa*/ 	.byte	0x3f
	.zero		1


	//   ....[59]....
        /*09ac*/ 	.word	0x00016310
        /*09b0*/ 	.word	0x00000017
        /*09b4*/ 	.word	0x00038840
        /*09b8*/ 	.short	0x010a
        /*09ba*/ 	.byte	0x3f
	.zero		1


	//   ....[60]....
        /*09bc*/ 	.word	0x00016350
        /*09c0*/ 	.word	0x00000005
        /*09c4*/ 	.word	0x00038860
        /*09c8*/ 	.short	0x010a
        /*09ca*/ 	.byte	0x3f
	.zero		1


	//   ....[61]....
        /*09cc*/ 	.word	0x00016390
        /*09d0*/ 	.word	0x00000017
        /*09d4*/ 	.word	0x00038860
        /*09d8*/ 	.short	0x010a
        /*09da*/ 	.byte	0x3f
	.zero		1


	//   ....[62]....
        /*09dc*/ 	.word	0x00016410
        /*09e0*/ 	.word	0x00000003
        /*09e4*/ 	.word	0x00038800
        /*09e8*/ 	.short	0x010a
        /*09ea*/ 	.byte	0x3f
	.zero		1


	//   ....[63]....
        /*09ec*/ 	.word	0x00016460
        /*09f0*/ 	.word	0x00000000
        /*09f4*/ 	.word	0x00038830
        /*09f8*/ 	.short	0x010a
        /*09fa*/ 	.byte	0x3f
	.zero		1


	//   ....[64]....
        /*09fc*/ 	.word	0x000164d0
        /*0a00*/ 	.word	0x00000099
        /*0a04*/ 	.word	0x00038830
        /*0a08*/ 	.short	0x010a
        /*0a0a*/ 	.byte	0x3f
	.zero		1


	//   ....[65]....
        /*0a0c*/ 	.word	0x00016530
        /*0a10*/ 	.word	0x00000002
        /*0a14*/ 	.word	0x00038850
        /*0a18*/ 	.short	0x010a
        /*0a1a*/ 	.byte	0x3f
	.zero		1


	//   ....[66]....
        /*0a1c*/ 	.word	0x00016590
        /*0a20*/ 	.word	0x00000004
        /*0a24*/ 	.word	0x00038830
        /*0a28*/ 	.short	0x010a
        /*0a2a*/ 	.byte	0x3f
	.zero		1


	//   ....[67]....
        /*0a2c*/ 	.word	0x000165f0
        /*0a30*/ 	.word	0x00000002
        /*0a34*/ 	.word	0x00038850
        /*0a38*/ 	.short	0x010a
        /*0a3a*/ 	.byte	0x3f
	.zero		1


	//   ....[68]....
        /*0a3c*/ 	.word	0x00016650
        /*0a40*/ 	.word	0x00000007
        /*0a44*/ 	.word	0x00038850
        /*0a48*/ 	.short	0x010a
        /*0a4a*/ 	.byte	0x3f
	.zero		1


	//   ....[69]....
        /*0a4c*/ 	.word	0x00016750
        /*0a50*/ 	.word	0x00000000
        /*0a54*/ 	.word	0x00038840
        /*0a58*/ 	.short	0x010a
        /*0a5a*/ 	.byte	0x3f
	.zero		1


	//   ....[70]....
        /*0a5c*/ 	.word	0x00017980
        /*0a60*/ 	.word	0x00000011
        /*0a64*/ 	.word	0x00038820
        /*0a68*/ 	.short	0x010a
        /*0a6a*/ 	.byte	0x3f
	.zero		1


	//   ....[71]....
        /*0a6c*/ 	.word	0x000179d0
        /*0a70*/ 	.word	0x00000006
        /*0a74*/ 	.word	0x00038840
        /*0a78*/ 	.short	0x010a
        /*0a7a*/ 	.byte	0x3f
	.zero		1


	//   ....[72]....
        /*0a7c*/ 	.word	0x00018020
        /*0a80*/ 	.word	0x00000006
        /*0a84*/ 	.word	0x00038860
        /*0a88*/ 	.short	0x010a
        /*0a8a*/ 	.byte	0x3f
	.zero		1


	//   ....[73]....
        /*0a8c*/ 	.word	0x00018790
        /*0a90*/ 	.word	0x00000004
        /*0a94*/ 	.word	0x00038860
        /*0a98*/ 	.short	0x010a
        /*0a9a*/ 	.byte	0x3f
	.zero		1


	//   ....[74]....
        /*0a9c*/ 	.word	0x00019040
        /*0aa0*/ 	.word	0x00000004
        /*0aa4*/ 	.word	0x00038820
        /*0aa8*/ 	.short	0x010a
        /*0aaa*/ 	.byte	0x3f
	.zero		1


	//   ....[75]....
        /*0aac*/ 	.word	0x000191e0
        /*0ab0*/ 	.word	0x00000005
        /*0ab4*/ 	.word	0x00038840
        /*0ab8*/ 	.short	0x010a
        /*0aba*/ 	.byte	0x3f
	.zero		1


	//   ....[76]....
        /*0abc*/ 	.word	0x00019230
        /*0ac0*/ 	.word	0x00000017
        /*0ac4*/ 	.word	0x00038840
        /*0ac8*/ 	.short	0x010a
        /*0aca*/ 	.byte	0x3f
	.zero		1


	//   ....[77]....
        /*0acc*/ 	.word	0x00019280
        /*0ad0*/ 	.word	0x00000005
        /*0ad4*/ 	.word	0x00038860
        /*0ad8*/ 	.short	0x010a
        /*0ada*/ 	.byte	0x3f
	.zero		1


	//----- nvinfo : EIATTR_NUM_MBARRIERS
	.align		4
.L_505:
        /*0adc*/ 	.byte	0x03, 0x38
        /*0ade*/ 	.short	0x0016


	//----- nvinfo : EIATTR_EXIT_INSTR_OFFSETS
	.align		4
        /*0ae0*/ 	.byte	0x04, 0x1c
        /*0ae2*/ 	.short	(.L_507 - .L_506)


	//   ....[0]....
.L_506:
        /*0ae4*/ 	.word	0x00000950


	//   ....[1]....
        /*0ae8*/ 	.word	0x00011fe0


	//   ....[2]....
        /*0aec*/ 	.word	0x000163e0


	//----- nvinfo : EIATTR_MAX_THREADS
	.align		4
.L_507:
        /*0af0*/ 	.byte	0x04, 0x05
        /*0af2*/ 	.short	(.L_509 - .L_508)
.L_508:
        /*0af4*/ 	.word	0x00000180
        /*0af8*/ 	.word	0x00000001
        /*0afc*/ 	.word	0x00000001


	//----- nvinfo : EIATTR_CRS_STACK_SIZE
	.align		4
.L_509:
        /*0b00*/ 	.byte	0x04, 0x1e
        /*0b02*/ 	.short	(.L_511 - .L_510)
.L_510:
        /*0b04*/ 	.word	0x00000000


	//----- nvinfo : EIATTR_CBANK_PARAM_SIZE
	.align		4
.L_511:
        /*0b08*/ 	.byte	0x03, 0x19
        /*0b0a*/ 	.short	0x0af0


	//----- nvinfo : EIATTR_PARAM_CBANK
	.align		4
        /*0b0c*/ 	.byte	0x04, 0x0a
        /*0b0e*/ 	.short	(.L_513 - .L_512)
	.align		4
.L_512:
        /*0b10*/ 	.word	index@(.nv.constant0._ZN7cutlass13device_kernelIN5flash11enable_sm90INS1_16FlashAttnFwdSm90INS1_25CollectiveMainloopFwdSm90ILi2EN4cute5tupleIJNS5_1CILi1EEES8_S8_EEENS6_IJNS7_ILi128EEENS7_ILi80EEENS7_ILi256EEEEEELi256ENS_10bfloat16_tEfNS_4arch4Sm90ELb1ELb0ELb1ELb0ELb1ELb0ELb0ELb1ELb1ELb1ELb0ELb0EEENS1_21CollectiveEpilogueFwdINS6_IJSA_SC_SB_EEES9_SE_SG_Li256ELb0ELb1ELb0ELb0EEENS1_30DynamicPersistentTileSchedulerILi256ELi128ELb0ELb1ELb1EEEEEEEEEvNT_6ParamsE)
        /*0b14*/ 	.short	0x0210
        /*0b16*/ 	.short	0x0af0


	//----- nvinfo : EIATTR_SW_WAR
	.align		4
.L_513:
        /*0b18*/ 	.byte	0x04, 0x36
        /*0b1a*/ 	.short	(.L_515 - .L_514)
.L_514:
        /*0b1c*/ 	.word	0x00000008
.L_515:


//--------------------- .nv.info._ZN7cutlass13device_kernelIN5flash11enable_sm90INS1_16FlashAttnFwdSm90INS1_25CollectiveMainloopFwdSm90ILi2EN4cute5tupleIJNS5_1CILi1EEES8_S8_EEENS6_IJNS7_ILi128EEENS7_ILi80EEENS7_ILi256EEEEEELi256ENS_10bfloat16_tEfNS_4arch4Sm90ELb1ELb0ELb1ELb1ELb1ELb0ELb0ELb1ELb1ELb1ELb0ELb0EEENS1_21CollectiveEpilogueFwdINS6_IJSA_SC_SB_EEES9_SE_SG_Li256ELb1ELb1ELb0ELb0EEENS1_36VarlenDynamicPersistentTileSchedulerILi128ELi80ELi256ELi128ELb0ELb1ELb1ELb1ELb1ELb1EEEEEEEEEvNT_6ParamsE --------------------------
	.section	.nv.info._ZN7cutlass13device_kernelIN5flash11enable_sm90INS1_16FlashAttnFwdSm90INS1_25CollectiveMainloopFwdSm90ILi2EN4cute5tupleIJNS5_1CILi1EEES8_S8_EEENS6_IJNS7_ILi128EEENS7_ILi80EEENS7_ILi256EEEEEELi256ENS_10bfloat16_tEfNS_4arch4Sm90ELb1ELb0ELb1ELb1ELb1ELb0ELb0ELb1ELb1ELb1ELb0ELb0EEENS1_21CollectiveEpilogueFwdINS6_IJSA_SC_SB_EEES9_SE_SG_Li256ELb1ELb1ELb0ELb0EEENS1_36VarlenDynamicPersistentTileSchedulerILi128ELi80ELi256ELi128ELb0ELb1ELb1ELb1ELb1ELb1EEEEEEEEEvNT_6ParamsE,"",@"SHT_CUDA_INFO"
	.sectionflags	@""
	.align	4


	//----- nvinfo : EIATTR_CUDA_API_VERSION
	.align		4
        /*0000*/ 	.byte	0x04, 0x37
        /*0002*/ 	.short	(.L_517 - .L_516)
.L_516:
        /*0004*/ 	.word	0x00000082


	//----- nvinfo : EIATTR_KPARAM_INFO
	.align		4
.L_517:
        /*0008*/ 	.byte	0x04, 0x17
        /*000a*/ 	.short	(.L_519 - .L_518)
.L_518:
        /*000c*/ 	.word	0x00000000
        /*0010*/ 	.short	0x0000
        /*0012*/ 	.short	0x0070
        /*0014*/ 	.byte	0x00, 0xf0, 0x01, 0x2a


	//----- nvinfo : EIATTR_SPARSE_MMA_MASK
	.align		4
.L_519:
        /*0018*/ 	.byte	0x03, 0x50
        /*001a*/ 	.short	0x0000


	//----- nvinfo : EIATTR_MAXREG_COUNT
	.align		4
        /*001c*/ 	.byte	0x03, 0x1b
        /*001e*/ 	.short	0x00a8


	//----- nvinfo : EIATTR_NUM_BARRIERS
	.align		4
        /*0020*/ 	.byte	0x02, 0x4c
        /*0022*/ 	.byte	0x09
	.zero		1


	//----- nvinfo : EIATTR_EXTERNS
	.align		4
        /*0024*/ 	.byte	0x04, 0x0f
        /*0026*/ 	.short	(.L_521 - .L_520)


	//   ....[0]....
	.align		4
.L_520:
        /*0028*/ 	.word	index@(__assertfail)


	//----- nvinfo : EIATTR_ANNOTATIONS
	.align		4
.L_521:
        /*002c*/ 	.byte	0x04, 0x55
        /*002e*/ 	.short	(.L_523 - .L_522)


	//   ....[0]....
.L_522:
        /* <DEDUP_REMOVED lines=20> */


	//----- nvinfo : EIATTR_MERCURY_ISA_VERSION
	.align		4
.L_523:
        /*0160*/ 	.byte	0x03, 0x5f
        /*0162*/ 	.short	0x0101


	//----- nvinfo : EIATTR_UNUSED_LOAD_BYTE_OFFSET
	.align		4
        /*0164*/ 	.byte	0x04, 0x44
        /*0166*/ 	.short	(.L_525 - .L_524)


	//   ....[0]....
.L_524:
        /*0168*/ 	.word	0x00000950
        /*016c*/ 	.word	0x0000fff0


	//   ....[1]....
        /*0170*/ 	.word	0x0000f780
        /*0174*/ 	.word	0x0000fff0


	//----- nvinfo : EIATTR_INT_WARP_WIDE_INSTR_OFFSETS
	.align		4
.L_525:
        /*0178*/ 	.byte	0x04, 0x31
        /*017a*/ 	.short	(.L_527 - .L_526)


	//   ....[0]....
.L_526:
        /*017c*/ 	.word	0x000000c0


	//   ....[1]....
        /*0180*/ 	.word	0x000000d0


	//   ....[2]....
        /*0184*/ 	.word	0x00000170


	//   ....[3]....
        /*0188*/ 	.word	0x00013a20


	//   ....[4]....
        /*018c*/ 	.word	0x00013ab0


	//   ....[5]....
        /*0190*/ 	.word	0x00016a60


	//   ....[6]....
        /*0194*/ 	.word	0x00016af0


	//----- nvinfo : EIATTR_COOP_GROUP_MASK_REGIDS
	.align		4
.L_527:
        /*0198*/ 	.byte	0x04, 0x29
        /*019a*/ 	.short	(.L_529 - .L_528)


	//   ....[0]....
.L_528:
        /*019c*/ 	.word	0xffffffff


	//   ....[1]....
        /*01a0*/ 	.word	0xffffffff


	//   ....[2]....
        /*01a4*/ 	.word	0xffffffff


	//   ....[3]....
        /*01a8*/ 	.word	0xffffffff


	//   ....[4]....
        /*01ac*/ 	.word	0xffffffff


	//   ....[5]....
        /*01b0*/ 	.word	0xffffffff


	//   ....[6]....
        /*01b4*/ 	.word	0xffffffff


	//   ....[7]....
        /*01b8*/ 	.word	0xffffffff


	//   ....[8]....
        /*01bc*/ 	.word	0xffffffff


	//   ....[9]....
        /*01c0*/ 	.word	0xffffffff


	//   ....[10]....
        /*01c4*/ 	.word	0xffffffff


	//   ....[11]....
        /*01c8*/ 	.word	0xffffffff


	//   ....[12]....
        /*01cc*/ 	.word	0xffffffff


	//   ....[13]....
        /*01d0*/ 	.word	0xffffffff


	//   ....[14]....
        /*01d4*/ 	.word	0xffffffff


	//   ....[15]....
        /*01d8*/ 	.word	0xffffffff


	//   ....[16]....
        /*01dc*/ 	.word	0xffffffff


	//   ....[17]....
        /*01e0*/ 	.word	0xffffffff


	//   ....[18]....
        /*01e4*/ 	.word	0xffffffff


	//   ....[19]....
        /*01e8*/ 	.word	0xffffffff


	//   ....[20]....
        /*01ec*/ 	.word	0xffffffff


	//   ....[21]....
        /*01f0*/ 	.word	0xffffffff


	//   ....[22]....
        /*01f4*/ 	.word	0xffffffff


	//   ....[23]....
        /*01f8*/ 	.word	0xffffffff


	//   ....[24]....
        /*01fc*/ 	.word	0xffffffff


	//   ....[25]....
        /*0200*/ 	.word	0xffffffff


	//   ....[26]....
        /*0204*/ 	.word	0xffffffff


	//   ....[27]....
        /*0208*/ 	.word	0xffffffff


	//   ....[28]....
        /*020c*/ 	.word	0xffffffff


	//   ....[29]....
        /*0210*/ 	.word	0xffffffff


	//   ....[30]....
        /*0214*/ 	.word	0xffffffff


	//   ....[31]....
        /*0218*/ 	.word	0xffffffff


	//   ....[32]....
        /*021c*/ 	.word	0xffffffff


	//   ....[33]....
        /*0220*/ 	.word	0xffffffff


	//   ....[34]....
        /*0224*/ 	.word	0xffffffff


	//   ....[35]....
        /*0228*/ 	.word	0xffffffff


	//   ....[36]....
        /*022c*/ 	.word	0xffffffff


	//   ....[37]....
        /*0230*/ 	.word	0xffffffff


	//   ....[38]....
        /*0234*/ 	.word	0xffffffff


	//   ....[39]....
        /*0238*/ 	.word	0xffffffff


	//   ....[40]....
        /*023c*/ 	.word	0xffffffff


	//   ....[41]....
        /*0240*/ 	.word	0xffffffff


	//   ....[42]....
        /*0244*/ 	.word	0xffffffff


	//   ....[43]....
        /*0248*/ 	.word	0xffffffff


	//   ....[44]....
        /*024c*/ 	.word	0xffffffff


	//   ....[45]....
        /*0250*/ 	.word	0xffffffff


	//   ....[46]....
        /*0254*/ 	.word	0xffffffff


	//   ....[47]....
        /*0258*/ 	.word	0xffffffff


	//   ....[48]....
        /*025c*/ 	.word	0xffffffff


	//   ....[49]....
        /*0260*/ 	.word	0xffffffff


	//   ....[50]....
        /*0264*/ 	.word	0xffffffff


	//   ....[51]....
        /*0268*/ 	.word	0xffffffff


	//   ....[52]....
        /*026c*/ 	.word	0xffffffff


	//   ....[53]....
        /*0270*/ 	.word	0xffffffff


	//   ....[54]....
        /*0274*/ 	.word	0xffffffff


	//   ....[55]....
        /*0278*/ 	.word	0xffffffff


	//   ....[56]....
        /*027c*/ 	.word	0xffffffff


	//   ....[57]....
        /*0280*/ 	.word	0xffffffff


	//   ....[58]....
        /*0284*/ 	.word	0xffffffff


	//   ....[59]....
        /*0288*/ 	.word	0xffffffff


	//   ....[60]....
        /*028c*/ 	.word	0xffffffff


	//   ....[61]....
        /*0290*/ 	.word	0xffffffff


	//   ....[62]....
        /*0294*/ 	.word	0xffffffff


	//   ....[63]....
        /*0298*/ 	.word	0xffffffff


	//   ....[64]....
        /*029c*/ 	.word	0xffffffff


	//   ....[65]....
        /*02a0*/ 	.word	0xffffffff


	//   ....[66]....
        /*02a4*/ 	.word	0xffffffff


	//   ....[67]....
        /*02a8*/ 	.word	0xffffffff


	//   ....[68]....
        /*02ac*/ 	.word	0xffffffff


	//   ....[69]....
        /*02b0*/ 	.word	0xffffffff


	//   ....[70]....
        /*02b4*/ 	.word	0xffffffff


	//   ....[71]....
        /*02b8*/ 	.word	0xffffffff


	//   ....[72]....
        /*02bc*/ 	.word	0xffffffff


	//   ....[73]....
        /*02c0*/ 	.word	0xffffffff


	//   ....[74]....
        /*02c4*/ 	.word	0xffffffff


	//   ....[75]....
        /*02c8*/ 	.word	0xffffffff


	//   ....[76]....
        /*02cc*/ 	.word	0xffffffff


	//   ....[77]....
        /*02d0*/ 	.word	0xffffffff


	//   ....[78]....
        /*02d4*/ 	.word	0xffffffff


	//   ....[79]....
        /*02d8*/ 	.word	0xffffffff


	//   ....[80]....
        /*02dc*/ 	.word	0xffffffff


	//   ....[81]....
        /*02e0*/ 	.word	0xffffffff


	//   ....[82]....
        /*02e4*/ 	.word	0xffffffff


	//   ....[83]....
        /*02e8*/ 	.word	0xffffffff


	//   ....[84]....
        /*02ec*/ 	.word	0xffffffff


	//   ....[85]....
        /*02f0*/ 	.word	0xffffffff


	//   ....[86]....
        /*02f4*/ 	.word	0xffffffff


	//   ....[87]....
        /*02f8*/ 	.word	0xffffffff


	//   ....[88]....
        /*02fc*/ 	.word	0xffffffff


	//   ....[89]....
        /*0300*/ 	.word	0xffffffff


	//   ....[90]....
        /*0304*/ 	.word	0xffffffff


	//   ....[91]....
        /*0308*/ 	.word	0xffffffff


	//   ....[92]....
        /*030c*/ 	.word	0xffffffff


	//   ....[93]....
        /*0310*/ 	.word	0xffffffff


	//   ....[94]....
        /*0314*/ 	.word	0xffffffff


	//   ....[95]....
        /*0318*/ 	.word	0xffffffff


	//   ....[96]....
        /*031c*/ 	.word	0xffffffff


	//   ....[97]....
        /*0320*/ 	.word	0xffffffff


	//   ....[98]....
        /*0324*/ 	.word	0xffffffff


	//   ....[99]....
        /*0328*/ 	.word	0xffffffff


	//   ....[100]....
        /*032c*/ 	.word	0xffffffff


	//   ....[101]....
        /*0330*/ 	.word	0xffffffff


	//   ....[102]....
        /*0334*/ 	.word	0xffffffff


	//   ....[103]....
        /*0338*/ 	.word	0xffffffff


	//   ....[104]....
        /*033c*/ 	.word	0xffffffff


	//   ....[105]....
        /*0340*/ 	.word	0xffffffff


	//   ....[106]....
        /*0344*/ 	.word	0xffffffff


	//   ....[107]....
        /*0348*/ 	.word	0xffffffff


	//   ....[108]....
        /*034c*/ 	.word	0xffffffff


	//   ....[109]....
        /*0350*/ 	.word	0xffffffff


	//   ....[110]....
        /*0354*/ 	.word	0xffffffff


	//   ....[111]....
        /*0358*/ 	.word	0xffffffff


	//   ....[112]....
        /*035c*/ 	.word	0xffffffff


	//   ....[113]....
        /*0360*/ 	.word	0xffffffff


	//   ....[114]....
        /*0364*/ 	.word	0xffffffff


	//   ....[115]....
        /*0368*/ 	.word	0xffffffff


	//   ....[116]....
        /*036c*/ 	.word	0xffffffff


	//   ....[117]....
        /*0370*/ 	.word	0xffffffff


	//   ....[118]....
        /*0374*/ 	.word	0xffffffff


	//   ....[119]....
        /*0378*/ 	.word	0xffffffff


	//   ....[120]....
        /*037c*/ 	.word	0xffffffff


	//   ....[121]....
        /*0380*/ 	.word	0xffffffff


	//   ....[122]....
        /*0384*/ 	.word	0xffffffff


	//   ....[123]....
        /*0388*/ 	.word	0xffffffff


	//   ....[124]....
        /*038c*/ 	.word	0xffffffff


	//   ....[125]....
        /*0390*/ 	.word	0xffffffff


	//   ....[126]....
        /*0394*/ 	.word	0xffffffff


	//   ....[127]....
        /*0398*/ 	.word	0xffffffff


	//   ....[128]....
        /*039c*/ 	.word	0xffffffff


	//   ....[129]....
        /*03a0*/ 	.word	0xffffffff


	//   ....[130]....
        /*03a4*/ 	.word	0xffffffff


	//   ....[131]....
        /*03a8*/ 	.word	0xffffffff


	//   ....[132]....
        /*03ac*/ 	.word	0xffffffff


	//   ....[133]....
        /*03b0*/ 	.word	0xffffffff


	//   ....[134]....
        /*03b4*/ 	.word	0xffffffff


	//   ....[135]....
        /*03b8*/ 	.word	0xffffffff


	//   ....[136]....
        /*03bc*/ 	.word	0xffffffff


	//   ....[137]....
        /*03c0*/ 	.word	0x0500000f


	//   ....[138]....
        /*03c4*/ 	.word	0x0500000f


	//   ....[139]....
        /*03c8*/ 	.word	0x0500000f


	//   ....[140]....
        /*03cc*/ 	.word	0x0500000f


	//   ....[141]....
        /*03d0*/ 	.word	0x0500000f


	//   ....[142]....
        /*03d4*/ 	.word	0x0500000f


	//   ....[143]....
        /*03d8*/ 	.word	0x0500000f


	//   ....[144]....
        /*03dc*/ 	.word	0x0500000f


	//   ....[145]....
        /*03e0*/ 	.word	0x0500000f


	//   ....[146]....
        /*03e4*/ 	.word	0x0500000f


	//   ....[147]....
        /*03e8*/ 	.word	0x0500000f


	//   ....[148]....
        /*03ec*/ 	.word	0x0500000f


	//   ....[149]....
        /*03f0*/ 	.word	0x0500000f


	//   ....[150]....
        /*03f4*/ 	.word	0x0500000f


	//   ....[151]....
        /*03f8*/ 	.word	0x0500000f


	//   ....[152]....
        /*03fc*/ 	.word	0x0500000f


	//   ....[153]....
        /*0400*/ 	.word	0x0500000f


	//   ....[154]....
        /*0404*/ 	.word	0x0500000f


	//   ....[155]....
        /*0408*/ 	.word	0x0500000f


	//   ....[156]....
        /*040c*/ 	.word	0x0500000f


	//   ....[157]....
        /*0410*/ 	.word	0x0500000f


	//   ....[158]....
        /*0414*/ 	.word	0x0500000f


	//   ....[159]....
        /*0418*/ 	.word	0x0500000f


	//   ....[160]....
        /*041c*/ 	.word	0x0500000f


	//   ....[161]....
        /*0420*/ 	.word	0x0500000f


	//   ....[162]....
        /*0424*/ 	.word	0x0500000f


	//   ....[163]....
        /*0428*/ 	.word	0x0500000f


	//   ....[164]....
        /*042c*/ 	.word	0x0500000f


	//   ....[165]....
        /*0430*/ 	.word	0x0500000f


	//   ....[166]....
        /*0434*/ 	.word	0x0500000f


	//   ....[167]....
        /*0438*/ 	.word	0x0500000f


	//   ....[168]....
        /*043c*/ 	.word	0x0500000f


	//   ....[169]....
        /*0440*/ 	.word	0x0500000f


	//   ....[170]....
        /*0444*/ 	.word	0x0500000f


	//   ....[171]....
        /*0448*/ 	.word	0x0500000f


	//   ....[172]....
        /*044c*/ 	.word	0x0500000f


	//   ....[173]....
        /*0450*/ 	.word	0x0500000f


	//   ....[174]....
        /*0454*/ 	.word	0x0500000f


	//   ....[175]....
        /*0458*/ 	.word	0x0500000f


	//   ....[176]....
        /*045c*/ 	.word	0x0500000f


	//   ....[177]....
        /*0460*/ 	.word	0x0500000f


	//   ....[178]....
        /*0464*/ 	.word	0x0500000f


	//   ....[179]....
        /*0468*/ 	.word	0x0500000f


	//   ....[180]....
        /*046c*/ 	.word	0x0500000f


	//   ....[181]....
        /*0470*/ 	.word	0x0500000f


	//   ....[182]....
        /*0474*/ 	.word	0x0500000f


	//   ....[183]....
        /*0478*/ 	.word	0x0500000f


	//   ....[184]....
        /*047c*/ 	.word	0x0500000f


	//   ....[185]....
        /*0480*/ 	.word	0x0500000f


	//   ....[186]....
        /*0484*/ 	.word	0x0500000f


	//   ....[187]....
        /*0488*/ 	.word	0x0500000f


	//   ....[188]....
        /*048c*/ 	.word	0x0500000f


	//   ....[189]....
        /*0490*/ 	.word	0x0500000f


	//   ....[190]....
        /*0494*/ 	.word	0x0500000f


	//   ....[191]....
        /*0498*/ 	.word	0x0500000f


	//   ....[192]....
        /*049c*/ 	.word	0x0500000f


	//   ....[193]....
        /*04a0*/ 	.word	0x0500000f


	//   ....[194]....
        /*04a4*/ 	.word	0x0500000f


	//   ....[195]....
        /*04a8*/ 	.word	0x0500000f


	//   ....[196]....
        /*04ac*/ 	.word	0x0500000f


	//   ....[197]....
        /*04b0*/ 	.word	0x0500000f


	//   ....[198]....
        /*04b4*/ 	.word	0x0500000f


	//   ....[199]....
        /*04b8*/ 	.word	0x0500000f


	//   ....[200]....
        /*04bc*/ 	.word	0x0500000f


	//   ....[201]....
        /*04c0*/ 	.word	0x0500000f


	//   ....[202]....
        /*04c4*/ 	.word	0x0500000f


	//   ....[203]....
        /*04c8*/ 	.word	0x0500000f


	//   ....[204]....
        /*04cc*/ 	.word	0x0500000f


	//   ....[205]....
        /*04d0*/ 	.word	0x0500000f


	//   ....[206]....
        /*04d4*/ 	.word	0x0500000f


	//   ....[207]....
        /*04d8*/ 	.word	0x0500000f


	//   ....[208]....
        /*04dc*/ 	.word	0x0500000f


	//   ....[209]....
        /*04e0*/ 	.word	0x0500000f


	//   ....[210]....
        /*04e4*/ 	.word	0x0500000f


	//   ....[211]....
        /*04e8*/ 	.word	0x0500000f


	//----- nvinfo : EIATTR_COOP_GROUP_INSTR_OFFSETS
	.align		4
.L_529:
        /*04ec*/ 	.byte	0x04, 0x28
        /*04ee*/ 	.short	(.L_531 - .L_530)


	//   ....[0]....
.L_530:
        /*04f0*/ 	.word	0x00000070


	//   ....[1]....
        /*04f4*/ 	.word	0x000000b0


	//   ....[2]....
        /*04f8*/ 	.word	0x000002d0


	//   ....[3]....
        /*04fc*/ 	.word	0x00000430


	//   ....[4]....
        /*0500*/ 	.word	0x00000550


	//   ....[5]....
        /*0504*/ 	.word	0x000006b0


	//   ....[6]....
        /*0508*/ 	.word	0x00001900


	//   ....[7]....
        /*050c*/ 	.word	0x00004370


	//   ....[8]....
        /*0510*/ 	.word	0x00004460


	//   ....[9]....
        /*0514*/ 	.word	0x00004e90


	//   ....[10]....
        /*0518*/ 	.word	0x00004f40


	//   ....[11]....
        /*051c*/ 	.word	0x00005530


	//   ....[12]....
        /*0520*/ 	.word	0x000055c0


	//   ....[13]....
        /*0524*/ 	.word	0x00008a70


	//   ....[14]....
        /*0528*/ 	.word	0x00009100


	//   ....[15]....
        /*052c*/ 	.word	0x00009130


	//   ....[16]....
        /*0530*/ 	.word	0x000091d0


	//   ....[17]....
        /*0534*/ 	.word	0x00009800


	//   ....[18]....
        /*0538*/ 	.word	0x00009860


	//   ....[19]....
        /*053c*/ 	.word	0x0000d6b0


	//   ....[20]....
        /*0540*/ 	.word	0x0000d6e0


	//   ....[21]....
        /*0544*/ 	.word	0x0000d700


	//   ....[22]....
        /*0548*/ 	.word	0x0000d720


	//   ....[23]....
        /*054c*/ 	.word	0x0000ea80


	//   ....[24]....
        /*0550*/ 	.word	0x0000eab0


	//   ....[25]....
        /*0554*/ 	.word	0x0000eb40


	//   ....[26]....
        /*0558*/ 	.word	0x0000eb60


	//   ....[27]....
        /*055c*/ 	.word	0x000108e0


	//   ....[28]....
        /*0560*/ 	.word	0x00010910


	//   ....[29]....
        /*0564*/ 	.word	0x00010960


	//   ....[30]....
        /*0568*/ 	.word	0x000109b0


	//   ....[31]....
        /*056c*/ 	.word	0x00011240


	//   ....[32]....
        /*0570*/ 	.word	0x00011260


	//   ....[33]....
        /*0574*/ 	.word	0x000113b0


	//   ....[34]....
        /*0578*/ 	.word	0x000113d0


	//   ....[35]....
        /*057c*/ 	.word	0x00011510


	//   ....[36]....
        /*0580*/ 	.word	0x00011530


	//   ....[37]....
        /*0584*/ 	.word	0x00011680


	//   ....[38]....
        /*0588*/ 	.word	0x000116a0


	//   ....[39]....
        /*058c*/ 	.word	0x000120f0


	//   ....[40]....
        /*0590*/ 	.word	0x00012110


	//   ....[41]....
        /*0594*/ 	.word	0x00012250


	//   ....[42]....
        /*0598*/ 	.word	0x00012270


	//   ....[43]....
        /*059c*/ 	.word	0x000123b0


	//   ....[44]....
        /*05a0*/ 	.word	0x000123d0


	//   ....[45]....
        /*05a4*/ 	.word	0x00012520


	//   ....[46]....
        /*05a8*/ 	.word	0x00012540


	//   ....[47]....
        /*05ac*/ 	.word	0x00012700


	//   ....[48]....
        /*05b0*/ 	.word	0x000128d0


	//   ....[49]....
        /*05b4*/ 	.word	0x00012900


	//   ....[50]....
        /*05b8*/ 	.word	0x00012930


	//   ....[51]....
        /*05bc*/ 	.word	0x00012960


	//   ....[52]....
        /*05c0*/ 	.word	0x00012990


	//   ....[53]....
        /*05c4*/ 	.word	0x000129c0


	//   ....[54]....
        /*05c8*/ 	.word	0x00012b10


	//   ....[55]....
        /*05cc*/ 	.word	0x00012b40


	//   ....[56]....
        /*05d0*/ 	.word	0x00012b70


	//   ....[57]....
        /*05d4*/ 	.word	0x00012ba0


	//   ....[58]....
        /*05d8*/ 	.word	0x00012bd0


	//   ....[59]....
        /*05dc*/ 	.word	0x00012c00


	//   ....[60]....
        /*05e0*/ 	.word	0x00012c90


	//   ....[61]....
        /*05e4*/ 	.word	0x00012cf0


	//   ....[62]....
        /*05e8*/ 	.word	0x00012d80


	//   ....[63]....
        /*05ec*/ 	.word	0x00014630


	//   ....[64]....
        /*05f0*/ 	.word	0x00014670


	//   ....[65]....
        /*05f4*/ 	.word	0x000146a0


	//   ....[66]....
        /*05f8*/ 	.word	0x00014750


	//   ....[67]....
        /*05fc*/ 	.word	0x00014790


	//   ....[68]....
        /*0600*/ 	.word	0x000147f0


	//   ....[69]....
        /*0604*/ 	.word	0x00014830


	//   ....[70]....
        /*0608*/ 	.word	0x00014890


	//   ....[71]....
        /*060c*/ 	.word	0x000148b0


	//   ....[72]....
        /*0610*/ 	.word	0x000148e0


	//   ....[73]....
        /*0614*/ 	.word	0x00015100


	//   ....[74]....
        /*0618*/ 	.word	0x00015130


	//   ....[75]....
        /*061c*/ 	.word	0x00015190


	//   ....[76]....
        /*0620*/ 	.word	0x00015200


	//   ....[77]....
        /*0624*/ 	.word	0x00015250


	//   ....[78]....
        /*0628*/ 	.word	0x000152c0


	//   ....[79]....
        /*062c*/ 	.word	0x00015300


	//   ....[80]....
        /*0630*/ 	.word	0x00015380


	//   ....[81]....
        /*0634*/ 	.word	0x000153d0


	//   ....[82]....
        /*0638*/ 	.word	0x00015440


	//   ....[83]....
        /*063c*/ 	.word	0x00015490


	//   ....[84]....
        /*0640*/ 	.word	0x00015500


	//   ....[85]....
        /*0644*/ 	.word	0x00015540


	//   ....[86]....
        /*0648*/ 	.word	0x000155b0


	//   ....[87]....
        /*064c*/ 	.word	0x000155c0


	//   ....[88]....
        /*0650*/ 	.word	0x00015610


	//   ....[89]....
        /*0654*/ 	.word	0x00015e00


	//   ....[90]....
        /*0658*/ 	.word	0x00015e40


	//   ....[91]....
        /*065c*/ 	.word	0x00015e60


	//   ....[92]....
        /*0660*/ 	.word	0x00015f20


	//   ....[93]....
        /*0664*/ 	.word	0x00015f50


	//   ....[94]....
        /*0668*/ 	.word	0x00015fa0


	//   ....[95]....
        /*066c*/ 	.word	0x00015fd0


	//   ....[96]....
        /*0670*/ 	.word	0x00016020


	//   ....[97]....
        /*0674*/ 	.word	0x00016050


	//   ....[98]....
        /*0678*/ 	.word	0x000160c0


	//   ....[99]....
        /*067c*/ 	.word	0x000163a0


	//   ....[100]....
        /*0680*/ 	.word	0x000163c0


	//   ....[101]....
        /*0684*/ 	.word	0x000163d0


	//   ....[102]....
        /*0688*/ 	.word	0x00016480


	//   ....[103]....
        /*068c*/ 	.word	0x00016490


	//   ....[104]....
        /*0690*/ 	.word	0x00016540


	//   ....[105]....
        /*0694*/ 	.word	0x00016550


	//   ....[106]....
        /*0698*/ 	.word	0x00016600


	//   ....[107]....
        /*069c*/ 	.word	0x00016610


	//   ....[108]....
        /*06a0*/ 	.word	0x00016620


	//   ....[109]....
        /*06a4*/ 	.word	0x00016c40


	//   ....[110]....
        /*06a8*/ 	.word	0x00016c80


	//   ....[111]....
        /*06ac*/ 	.word	0x00016cc0


	//   ....[112]....
        /*06b0*/ 	.word	0x00016cf0


	//   ....[113]....
        /*06b4*/ 	.word	0x00016d10


	//   ....[114]....
        /*06b8*/ 	.word	0x00016dc0


	//   ....[115]....
        /*06bc*/ 	.word	0x00016e70


	//   ....[116]....
        /*06c0*/ 	.word	0x00016ea0


	//   ....[117]....
        /*06c4*/ 	.word	0x00016eb0


	//   ....[118]....
        /*06c8*/ 	.word	0x00016f40


	//   ....[119]....
        /*06cc*/ 	.word	0x00017370


	//   ....[120]....
        /*06d0*/ 	.word	0x000173a0


	//   ....[121]....
        /*06d4*/ 	.word	0x000173d0


	//   ....[122]....
        /*06d8*/ 	.word	0x00017400


	//   ....[123]....
        /*06dc*/ 	.word	0x00017430


	//   ....[124]....
        /*06e0*/ 	.word	0x00017460


	//   ....[125]....
        /*06e4*/ 	.word	0x00017490


	//   ....[126]....
        /*06e8*/ 	.word	0x000174c0


	//   ....[127]....
        /*06ec*/ 	.word	0x00017640


	//   ....[128]....
        /*06f0*/ 	.word	0x00017670


	//   ....[129]....
        /*06f4*/ 	.word	0x000176a0


	//   ....[130]....
        /*06f8*/ 	.word	0x000176d0


	//   ....[131]....
        /*06fc*/ 	.word	0x00017700


	//   ....[132]....
        /*0700*/ 	.word	0x00017730


	//   ....[133]....
        /*0704*/ 	.word	0x000177f0


	//   ....[134]....
        /*0708*/ 	.word	0x00017810


	//   ....[135]....
        /*070c*/ 	.word	0x00017880


	//   ....[136]....
        /*0710*/ 	.word	0x00017f20


	//   ....[137]....
        /*0714*/ 	.word	0x00018500


	//   ....[138]....
        /*0718*/ 	.word	0x000185f0


	//   ....[139]....
        /*071c*/ 	.word	0x000186d0


	//   ....[140]....
        /*0720*/ 	.word	0x00018730


	//   ....[141]....
        /*0724*/ 	.word	0x00018810


	//   ....[142]....
        /*0728*/ 	.word	0x000188e0


	//   ....[143]....
        /*072c*/ 	.word	0x000189e0


	//   ....[144]....
        /*0730*/ 	.word	0x00018a50


	//   ....[145]....
        /*0734*/ 	.word	0x00018b40


	//   ....[146]....
        /*0738*/ 	.word	0x00018bb0


	//   ....[147]....
        /*073c*/ 	.word	0x00018c90


	//   ....[148]....
        /*0740*/ 	.word	0x00018d40


	//   ....[149]....
        /*0744*/ 	.word	0x00018db0


	//   ....[150]....
        /*0748*/ 	.word	0x00018e30


	//   ....[151]....
        /*074c*/ 	.word	0x00018f10


	//   ....[152]....
        /*0750*/ 	.word	0x00018f90


	//   ....[153]....
        /*0754*/ 	.word	0x00019080


	//   ....[154]....
        /*0758*/ 	.word	0x00019100


	//   ....[155]....
        /*075c*/ 	.word	0x000191f0


	//   ....[156]....
        /*0760*/ 	.word	0x00019270


	//   ....[157]....
        /*0764*/ 	.word	0x00019360


	//   ....[158]....
        /*0768*/ 	.word	0x000193e0


	//   ....[159]....
        /*076c*/ 	.word	0x000194d0


	//   ....[160]....
        /*0770*/ 	.word	0x00019550


	//   ....[161]....
        /*0774*/ 	.word	0x00019630


	//   ....[162]....
        /*0778*/ 	.word	0x000196b0


	//   ....[163]....
        /*077c*/ 	.word	0x00019780


	//   ....[164]....
        /*0780*/ 	.word	0x000198b0


	//   ....[165]....
        /*0784*/ 	.word	0x00019970


	//   ....[166]....
        /*0788*/ 	.word	0x00019a50


	//   ....[167]....
        /*078c*/ 	.word	0x00019b30


	//   ....[168]....
        /*0790*/ 	.word	0x00019b90


	//   ....[169]....
        /*0794*/ 	.word	0x00019c70


	//   ....[170]....
        /*0798*/ 	.word	0x00019cd0


	//   ....[171]....
        /*079c*/ 	.word	0x00019db0


	//   ....[172]....
        /*07a0*/ 	.word	0x00019e10


	//   ....[173]....
        /*07a4*/ 	.word	0x00019f20


	//   ....[174]....
        /*07a8*/ 	.word	0x0001a010


	//   ....[175]....
        /*07ac*/ 	.word	0x0001a0b0


	//   ....[176]....
        /*07b0*/ 	.word	0x0001a110


	//   ....[177]....
        /*07b4*/ 	.word	0x0001a230


	//   ....[178]....
        /*07b8*/ 	.word	0x0001a290


	//   ....[179]....
        /*07bc*/ 	.word	0x0001a3b0


	//   ....[180]....
        /*07c0*/ 	.word	0x0001a410


	//   ....[181]....
        /*07c4*/ 	.word	0x0001a530


	//   ....[182]....
        /*07c8*/ 	.word	0x0001a590


	//   ....[183]....
        /*07cc*/ 	.word	0x0001a660


	//   ....[184]....
        /*07d0*/ 	.word	0x0001a7c0


	//   ....[185]....
        /*07d4*/ 	.word	0x0001a870


	//   ....[186]....
        /*07d8*/ 	.word	0x0001a9c0


	//   ....[187]....
        /*07dc*/ 	.word	0x0001aa70


	//   ....[188]....
        /*07e0*/ 	.word	0x0001aad0


	//   ....[189]....
        /*07e4*/ 	.word	0x0001ab90


	//   ....[190]....
        /*07e8*/ 	.word	0x0001ac70


	//   ....[191]....
        /*07ec*/ 	.word	0x0001ad30


	//   ....[192]....
        /*07f0*/ 	.word	0x0001ae10


	//   ....[193]....
        /*07f4*/ 	.word	0x0001aed0


	//   ....[194]....
        /*07f8*/ 	.word	0x0001afe0


	//   ....[195]....
        /*07fc*/ 	.word	0x0001b080


	//   ....[196]....
        /*0800*/ 	.word	0x0001b1a0


	//   ....[197]....
        /*0804*/ 	.word	0x0001b210


	//   ....[198]....
        /*0808*/ 	.word	0x0001b280


	//   ....[199]....
        /*080c*/ 	.word	0x0001b2f0


	//   ....[200]....
        /*0810*/ 	.word	0x0001b360


	//   ....[201]....
        /*0814*/ 	.word	0x0001b3e0


	//   ....[202]....
        /*0818*/ 	.word	0x0001b470


	//   ....[203]....
        /*081c*/ 	.word	0x0001b500


	//   ....[204]....
        /*0820*/ 	.word	0x0001b570


	//   ....[205]....
        /*0824*/ 	.word	0x0001b5e0


	//   ....[206]....
        /*0828*/ 	.word	0x0001b650


	//   ....[207]....
        /*082c*/ 	.word	0x0001b6d0


	//   ....[208]....
        /*0830*/ 	.word	0x0001b740


	//   ....[209]....
        /*0834*/ 	.word	0x0001b7e0


	//   ....[210]....
        /*0838*/ 	.word	0x0001b870


	//   ....[211]....
        /*083c*/ 	.word	0x0001b990


	//----- nvinfo : EIATTR_REG_RECONFIG
	.align		4
.L_531:
        /*0840*/ 	.byte	0x01, 0x54
	.zero		2


	//----- nvinfo : EIATTR_SYSCALL_OFFSETS
	.align		4
        /*0844*/ 	.byte	0x04, 0x46
        /*0846*/ 	.short	(.L_533 - .L_532)


	//   ....[0]....
.L_532:
        /*0848*/ 	.word	0x00001af0


	//   ....[1]....
        /*084c*/ 	.word	0x00013c10


	//   ....[2]....
        /*0850*/ 	.word	0x00013d60


	//   ....[3]....
        /*0854*/ 	.word	0x00013e50


	//   ....[4]....
        /*0858*/ 	.word	0x00014d30


	//----- nvinfo : EIATTR_MBARRIER_INSTR_OFFSETS
	.align		4
.L_533:
        /*085c*/ 	.byte	0x04, 0x39
        /*085e*/ 	.short	(.L_535 - .L_534)


	//   ....[0]....
.L_534:
        /*0860*/ 	.word	0x00000180
        /*0864*/ 	.word	0x000000ff
        /*0868*/ 	.word	0x00038800
        /*086c*/ 	.short	0x0100
        /*086e*/ 	.byte	0x08
	.zero		1


	//   ....[1]....
        /*0870*/ 	.word	0x00000190
        /*0874*/ 	.word	0x000000ff
        /*0878*/ 	.word	0x00038820
        /*087c*/ 	.short	0x0100
        /*087e*/ 	.byte	0x08
	.zero		1


	//   ....[2]....
        /*0880*/ 	.word	0x00000280
        /*0884*/ 	.word	0x000000ff
        /*0888*/ 	.word	0x00038830
        /*088c*/ 	.short	0x0100
        /*088e*/ 	.byte	0x08
	.zero		1


	//   ....[3]....
        /*0890*/ 	.word	0x00000290
        /*0894*/ 	.word	0x000000ff
        /*0898*/ 	.word	0x00038840
        /*089c*/ 	.short	0x0100
        /*089e*/ 	.byte	0x08
	.zero		1


	//   ....[4]....
        /*08a0*/ 	.word	0x000002a0
        /*08a4*/ 	.word	0x000000ff
        /*08a8*/ 	.word	0x00038838
        /*08ac*/ 	.short	0x0100
        /*08ae*/ 	.byte	0x08
	.zero		1


	//   ....[5]....
        /*08b0*/ 	.word	0x000002b0
        /*08b4*/ 	.word	0x000000ff
        /*08b8*/ 	.word	0x00038848
        /*08bc*/ 	.short	0x0100
        /*08be*/ 	.byte	0x08
	.zero		1


	//   ....[6]....
        /*08c0*/ 	.word	0x000003e0
        /*08c4*/ 	.word	0x000000ff
        /*08c8*/ 	.word	0x00038850
        /*08cc*/ 	.short	0x0100
        /*08ce*/ 	.byte	0x08
	.zero		1


	//   ....[7]....
        /*08d0*/ 	.word	0x000003f0
        /*08d4*/ 	.word	0x000000ff
        /*08d8*/ 	.word	0x00038860
        /*08dc*/ 	.short	0x0100
        /*08de*/ 	.byte	0x08
	.zero		1


	//   ....[8]....
        /*08e0*/ 	.word	0x00000400
        /*08e4*/ 	.word	0x000000ff
        /*08e8*/ 	.word	0x00038858
        /*08ec*/ 	.short	0x0100
        /*08ee*/ 	.byte	0x08
	.zero		1


	//   ....[9]....
        /*08f0*/ 	.word	0x00000410
        /*08f4*/ 	.word	0x000000ff
        /*08f8*/ 	.word	0x00038868
        /*08fc*/ 	.short	0x0100
        /*08fe*/ 	.byte	0x08
	.zero		1


	//   ....[10]....
        /*0900*/ 	.word	0x00000500
        /*0904*/ 	.word	0x000000ff
        /*0908*/ 	.word	0x00038870
        /*090c*/ 	.short	0x0100
        /*090e*/ 	.byte	0x06
	.zero		1


	//   ....[11]....
        /*0910*/ 	.word	0x00000510
        /*0914*/ 	.word	0x000000ff
        /*0918*/ 	.word	0x00038880
        /*091c*/ 	.short	0x0100
        /*091e*/ 	.byte	0x06
	.zero		1


	//   ....[12]....
        /*0920*/ 	.word	0x00000520
        /*0924*/ 	.word	0x000000ff
        /*0928*/ 	.word	0x00038878
        /*092c*/ 	.short	0x0100
        /*092e*/ 	.byte	0x06
	.zero		1


	//   ....[13]....
        /*0930*/ 	.word	0x00000530
        /*0934*/ 	.word	0x000000ff
        /*0938*/ 	.word	0x00038888
        /*093c*/ 	.short	0x0100
        /*093e*/ 	.byte	0x06
	.zero		1


	//   ....[14]....
        /*0940*/ 	.word	0x00000660
        /*0944*/ 	.word	0x000000ff
        /*0948*/ 	.word	0x00038890
        /*094c*/ 	.short	0x0100
        /*094e*/ 	.byte	0x08
	.zero		1


	//   ....[15]....
        /*0950*/ 	.word	0x00000670
        /*0954*/ 	.word	0x000000ff
        /*0958*/ 	.word	0x000388a0
        /*095c*/ 	.short	0x0100
        /*095e*/ 	.byte	0x08
	.zero		1


	//   ....[16]....
        /*0960*/ 	.word	0x00000680
        /*0964*/ 	.word	0x000000ff
        /*0968*/ 	.word	0x00038898
        /*096c*/ 	.short	0x0100
        /*096e*/ 	.byte	0x08
	.zero		1


	//   ....[17]....
        /*0970*/ 	.word	0x00000690
        /*0974*/ 	.word	0x000000ff
        /*0978*/ 	.word	0x000388a8
        /*097c*/ 	.short	0x0100
        /*097e*/ 	.byte	0x08
	.zero		1


	//   ....[18]....
        /*0980*/ 	.word	0x000007d0
        /*0984*/ 	.word	0x000000ff
        /*0988*/ 	.word	0x000388b0
        /*098c*/ 	.short	0x0100
        /*098e*/ 	.byte	0x08
	.zero		1


	//   ....[19]....
        /*0990*/ 	.word	0x000007e0
        /*0994*/ 	.word	0x000000ff
        /*0998*/ 	.word	0x000388c0
        /*099c*/ 	.short	0x0100
        /*099e*/ 	.byte	0x08
	.zero		1


	//   ....[20]....
        /*09a0*/ 	.word	0x000007f0
        /*09a4*/ 	.word	0x000000ff
        /*09a8*/ 	.word	0x000388b8
        /*09ac*/ 	.short	0x0100
        /*09ae*/ 	.byte	0x08
	.zero		1


	//   ....[21]....
        /*09b0*/ 	.word	0x00000800
        /*09b4*/ 	.word	0x000000ff
        /*09b8*/ 	.word	0x000388c8
        /*09bc*/ 	.short	0x0100
        /*09be*/ 	.byte	0x08
	.zero		1


	//   ....[22]....
        /*09c0*/ 	.word	0x00001b80
        /*09c4*/ 	.word	0x000000ff
        /*09c8*/ 	.word	0x00038800
        /*09cc*/ 	.short	0x010a
        /*09ce*/ 	.byte	0x06
	.zero		1


	//   ....[23]....
        /*09d0*/ 	.word	0x00001c50
        /*09d4*/ 	.word	0x00000000
        /*09d8*/ 	.word	0x00038830
        /*09dc*/ 	.short	0x010a
        /*09de*/ 	.byte	0x3f
	.zero		1


	//   ....[24]....
        /*09e0*/ 	.word	0x00001c90
        /*09e4*/ 	.word	0x00000000
        /*09e8*/ 	.word	0x00038830
        /*09ec*/ 	.short	0x010a
        /*09ee*/ 	.byte	0x3f
	.zero		1


	//   ....[25]....
        /*09f0*/ 	.word	0x000048c0
        /*09f4*/ 	.word	0x000000ff
        /*09f8*/ 	.word	0x00000000
        /*09fc*/ 	.short	0x0101
        /*09fe*/ 	.byte	0x04
	.zero		1


	//   ....[26]....
        /*0a00*/ 	.word	0x00005f60
        /*0a04*/ 	.word	0x000000ff
        /*0a08*/ 	.word	0x00038830
        /*0a0c*/ 	.short	0x010a
        /*0a0e*/ 	.byte	0x04
	.zero		1


	//   ....[27]....
        /*0a10*/ 	.word	0x00005fb0
        /*0a14*/ 	.word	0x000000ff
        /*0a18*/ 	.word	0x00038830
        /*0a1c*/ 	.short	0x010a
        /*0a1e*/ 	.byte	0x04
	.zero		1


	//   ....[28]....
        /*0a20*/ 	.word	0x00008520
        /*0a24*/ 	.word	0x000000ff
        /*0a28*/ 	.word	0x00038850
        /*0a2c*/ 	.short	0x010a
        /*0a2e*/ 	.byte	0x04
	.zero		1


	//   ....[29]....
        /*0a30*/ 	.word	0x00008560
        /*0a34*/ 	.word	0x000000ff
        /*0a38*/ 	.word	0x00038850
        /*0a3c*/ 	.short	0x010a
        /*0a3e*/ 	.byte	0x04
	.zero		1


	//   ....[30]....
        /*0a40*/ 	.word	0x00008ce0
        /*0a44*/ 	.word	0x000000ff
        /*0a48*/ 	.word	0x00000000
        /*0a4c*/ 	.short	0x0101
        /*0a4e*/ 	.byte	0x06
	.zero		1


	//   ....[31]....
        /*0a50*/ 	.word	0x0000a090
        /*0a54*/ 	.word	0x000000ff
        /*0a58*/ 	.word	0x00000000
        /*0a5c*/ 	.short	0x0101
        /*0a5e*/ 	.byte	0x04
	.zero		1


	//   ....[32]....
        /*0a60*/ 	.word	0x0000a290
        /*0a64*/ 	.word	0x000000ff
        /*0a68*/ 	.word	0x00038830
        /*0a6c*/ 	.short	0x010a
        /*0a6e*/ 	.byte	0x04
	.zero		1


	//   ....[33]....
        /*0a70*/ 	.word	0x0000a2d0
        /*0a74*/ 	.word	0x000000ff
        /*0a78*/ 	.word	0x00038830
        /*0a7c*/ 	.short	0x010a
        /*0a7e*/ 	.byte	0x04
	.zero		1


	//   ....[34]....
        /*0a80*/ 	.word	0x0000cc30
        /*0a84*/ 	.word	0x000000ff
        /*0a88*/ 	.word	0x00038850
        /*0a8c*/ 	.short	0x010a
        /*0a8e*/ 	.byte	0x04
	.zero		1


	//   ....[35]....
        /*0a90*/ 	.word	0x0000cc70
        /*0a94*/ 	.word	0x000000ff
        /*0a98*/ 	.word	0x00038850
        /*0a9c*/ 	.short	0x010a
        /*0a9e*/ 	.byte	0x04
	.zero		1


	//   ....[36]....
        /*0aa0*/ 	.word	0x0000d2e0
        /*0aa4*/ 	.word	0x000000ff
        /*0aa8*/ 	.word	0x00000000
        /*0aac*/ 	.short	0x0101
        /*0aae*/ 	.byte	0x06
	.zero		1


	//   ....[37]....
        /*0ab0*/ 	.word	0x0000e0c0
        /*0ab4*/ 	.word	0x000000ff
        /*0ab8*/ 	.word	0x00000000
        /*0abc*/ 	.short	0x0101
        /*0abe*/ 	.byte	0x04
	.zero		1


	//   ....[38]....
        /*0ac0*/ 	.word	0x0000e9f0
        /*0ac4*/ 	.word	0x000000ff
        /*0ac8*/ 	.word	0x00038850
        /*0acc*/ 	.short	0x010a
        /*0ace*/ 	.byte	0x08
	.zero		1


	//   ....[39]....
        /*0ad0*/ 	.word	0x0000ea30
        /*0ad4*/ 	.word	0x000000ff
        /*0ad8*/ 	.word	0x00038850
        /*0adc*/ 	.short	0x010a
        /*0ade*/ 	.byte	0x08
	.zero		1


	//   ....[40]....
        /*0ae0*/ 	.word	0x0000f050
        /*0ae4*/ 	.word	0x000000ff
        /*0ae8*/ 	.word	0x00000000
        /*0aec*/ 	.short	0x0101
        /*0aee*/ 	.byte	0x04
	.zero		1


	//   ....[41]....
        /*0af0*/ 	.word	0x00011270
        /*0af4*/ 	.word	0x000000ff
        /*0af8*/ 	.word	0x00000000
        /*0afc*/ 	.short	0x0101
        /*0afe*/ 	.byte	0x07
	.zero		1


	//   ....[42]....
        /*0b00*/ 	.word	0x00014440
        /*0b04*/ 	.word	0x00000005
        /*0b08*/ 	.word	0x00038840
        /*0b0c*/ 	.short	0x010a
        /*0b0e*/ 	.byte	0x3f
	.zero		1


	//   ....[43]....
        /*0b10*/ 	.word	0x00014a50
        /*0b14*/ 	.word	0x00000005
        /*0b18*/ 	.word	0x00038830
        /*0b1c*/ 	.short	0x0107
        /*0b1e*/ 	.byte	0x3f
	.zero		1


	//   ....[44]....
        /*0b20*/ 	.word	0x00014b30
        /*0b24*/ 	.word	0x00000005
        /*0b28*/ 	.word	0x00038830
        /*0b2c*/ 	.short	0x0101
        /*0b2e*/ 	.byte	0x3f
	.zero		1


	//   ....[45]....
        /*0b30*/ 	.word	0x00015740
        /*0b34*/ 	.word	0x00000016
        /*0b38*/ 	.word	0x00038800
        /*0b3c*/ 	.short	0x0107
        /*0b3e*/ 	.byte	0x3f
	.zero		1


	//   ....[46]....
        /*0b40*/ 	.word	0x00015840
        /*0b44*/ 	.word	0x00000016
        /*0b48*/ 	.word	0x00038800
        /*0b4c*/ 	.short	0x0101
        /*0b4e*/ 	.byte	0x3f
	.zero		1


	//   ....[47]....
        /*0b50*/ 	.word	0x00015860
        /*0b54*/ 	.word	0x00000016
        /*0b58*/ 	.word	0x00038820
        /*0b5c*/ 	.short	0x010a
        /*0b5e*/ 	.byte	0x3f
	.zero		1


	//   ....[48]....
        /*0b60*/ 	.word	0x00015c50
        /*0b64*/ 	.word	0x00000006
        /*0b68*/ 	.word	0x00038840
        /*0b6c*/ 	.short	0x010a
        /*0b6e*/ 	.byte	0x3f
	.zero		1


	//   ....[49]....
        /*0b70*/ 	.word	0x000161d0
        /*0b74*/ 	.word	0x00000006
        /*0b78*/ 	.word	0x00038830
        /*0b7c*/ 	.short	0x0107
        /*0b7e*/ 	.byte	0x3f
	.zero		1


	//   ....[50]....
        /*0b80*/ 	.word	0x00016280
        /*0b84*/ 	.word	0x00000006
        /*0b88*/ 	.word	0x00038830
        /*0b8c*/ 	.short	0x0101
        /*0b8e*/ 	.byte	0x3f
	.zero		1


	//   ....[51]....
        /*0b90*/ 	.word	0x000162e0
        /*0b94*/ 	.word	0x00000006
        /*0b98*/ 	.word	0x00038860
        /*0b9c*/ 	.short	0x010a
        /*0b9e*/ 	.byte	0x3f
	.zero		1


	//   ....[52]....
        /*0ba0*/ 	.word	0x000167d0
        /*0ba4*/ 	.word	0x00000006
        /*0ba8*/ 	.word	0x00038850
        /*0bac*/ 	.short	0x0107
        /*0bae*/ 	.byte	0x3f
	.zero		1


	//   ....[53]....
        /*0bb0*/ 	.word	0x00016990
        /*0bb4*/ 	.word	0x00000006
        /*0bb8*/ 	.word	0x00038850
        /*0bbc*/ 	.short	0x0101
        /*0bbe*/ 	.byte	0x3f
	.zero		1


	//   ....[54]....
        /*0bc0*/ 	.word	0x00016b90
        /*0bc4*/ 	.word	0x00000004
        /*0bc8*/ 	.word	0x00038860
        /*0bcc*/ 	.short	0x010a
        /*0bce*/ 	.byte	0x3f
	.zero		1


	//   ....[55]....
        /*0bd0*/ 	.word	0x000170c0
        /*0bd4*/ 	.word	0x00000004
        /*0bd8*/ 	.word	0x00038850
        /*0bdc*/ 	.short	0x0107
        /*0bde*/ 	.byte	0x3f
	.zero		1


	//   ....[56]....
        /*0be0*/ 	.word	0x00017170
        /*0be4*/ 	.word	0x00000004
        /*0be8*/ 	.word	0x00038850
        /*0bec*/ 	.short	0x0101
        /*0bee*/ 	.byte	0x3f
	.zero		1


	//   ....[57]....
        /*0bf0*/ 	.word	0x00017ea0
        /*0bf4*/ 	.word	0x00000004
        /*0bf8*/ 	.word	0x00038820
        /*0bfc*/ 	.short	0x010a
        /*0bfe*/ 	.byte	0x3f
	.zero		1


	//   ....[58]....
        /*0c00*/ 	.word	0x00018040
        /*0c04*/ 	.word	0x00000005
        /*0c08*/ 	.word	0x00038840
        /*0c0c*/ 	.short	0x010a
        /*0c0e*/ 	.byte	0x3f
	.zero		1


	//   ....[59]....
        /*0c10*/ 	.word	0x000180e0
        /*0c14*/ 	.word	0x0000001b
        /*0c18*/ 	.word	0x00038840
        /*0c1c*/ 	.short	0x010a
        /*0c1e*/ 	.byte	0x3f
	.zero		1


	//   ....[60]....
        /*0c20*/ 	.word	0x00018120
        /*0c24*/ 	.word	0x00000005
        /*0c28*/ 	.word	0x00038860
        /*0c2c*/ 	.short	0x010a
        /*0c2e*/ 	.byte	0x3f
	.zero		1


	//   ....[61]....
        /*0c30*/ 	.word	0x00018160
        /*0c34*/ 	.word	0x0000001b
        /*0c38*/ 	.word	0x00038860
        /*0c3c*/ 	.short	0x010a
        /*0c3e*/ 	.byte	0x3f
	.zero		1


	//   ....[62]....
        /*0c40*/ 	.word	0x000181e0
        /*0c44*/ 	.word	0x00000003
        /*0c48*/ 	.word	0x00038800
        /*0c4c*/ 	.short	0x010a
        /*0c4e*/ 	.byte	0x3f
	.zero		1


	//   ....[63]....
        /*0c50*/ 	.word	0x00018230
        /*0c54*/ 	.word	0x00000000
        /*0c58*/ 	.word	0x00038830
        /*0c5c*/ 	.short	0x010a
        /*0c5e*/ 	.byte	0x3f
	.zero		1


	//   ....[64]....
        /*0c60*/ 	.word	0x000182a0
        /*0c64*/ 	.word	0x00000099
        /*0c68*/ 	.word	0x00038830
        /*0c6c*/ 	.short	0x010a
        /*0c6e*/ 	.byte	0x3f
	.zero		1


	//   ....[65]....
        /*0c70*/ 	.word	0x00018300
        /*0c74*/ 	.word	0x00000002
        /*0c78*/ 	.word	0x00038850
        /*0c7c*/ 	.short	0x010a
        /*0c7e*/ 	.byte	0x3f
	.zero		1


	//   ....[66]....
        /*0c80*/ 	.word	0x00018360
        /*0c84*/ 	.word	0x00000004
        /*0c88*/ 	.word	0x00038830
        /*0c8c*/ 	.short	0x010a
        /*0c8e*/ 	.byte	0x3f
	.zero		1


	//   ....[67]....
        /*0c90*/ 	.word	0x000183c0
        /*0c94*/ 	.word	0x00000002
        /*0c98*/ 	.word	0x00038850
        /*0c9c*/ 	.short	0x010a
        /*0c9e*/ 	.byte	0x3f
	.zero		1


	//   ....[68]....
        /*0ca0*/ 	.word	0x00018420
        /*0ca4*/ 	.word	0x00000007
        /*0ca8*/ 	.word	0x00038850
        /*0cac*/ 	.short	0x010a
        /*0cae*/ 	.byte	0x3f
	.zero		1


	//   ....[69]....
        /*0cb0*/ 	.word	0x00018540
        /*0cb4*/ 	.word	0x00000005
        /*0cb8*/ 	.word	0x00038840
        /*0cbc*/ 	.short	0x010a
        /*0cbe*/ 	.byte	0x3f
	.zero		1


	//   ....[70]....
        /*0cc0*/ 	.word	0x000197b0
        /*0cc4*/ 	.word	0x00000016
        /*0cc8*/ 	.word	0x00038820
        /*0ccc*/ 	.short	0x010a
        /*0cce*/ 	.byte	0x3f
	.zero		1


	//   ....[71]....
        /*0cd0*/ 	.word	0x00019800
        /*0cd4*/ 	.word	0x00000006
        /*0cd8*/ 	.word	0x00038840
        /*0cdc*/ 	.short	0x010a
        /*0cde*/ 	.byte	0x3f
	.zero		1


	//   ....[72]....
        /*0ce0*/ 	.word	0x00019f60
        /*0ce4*/ 	.word	0x00000006
        /*0ce8*/ 	.word	0x00038860
        /*0cec*/ 	.short	0x010a
        /*0cee*/ 	.byte	0x3f
	.zero		1


	//   ....[73]....
        /*0cf0*/ 	.word	0x0001a710
        /*0cf4*/ 	.word	0x00000004
        /*0cf8*/ 	.word	0x00038860
        /*0cfc*/ 	.short	0x010a
        /*0cfe*/ 	.byte	0x3f
	.zero		1


	//   ....[74]....
        /*0d00*/ 	.word	0x0001b8b0
        /*0d04*/ 	.word	0x00000004
        /*0d08*/ 	.word	0x00038820
        /*0d0c*/ 	.short	0x010a
        /*0d0e*/ 	.byte	0x3f
	.zero		1


	//   ....[75]....
        /*0d10*/ 	.word	0x0001ba50
        /*0d14*/ 	.word	0x00000005
        /*0d18*/ 	.word	0x00038840
        /*0d1c*/ 	.short	0x010a
        /*0d1e*/ 	.byte	0x3f
	.zero		1


	//   ....[76]....
        /*0d20*/ 	.word	0x0001baa0
        /*0d24*/ 	.word	0x0000001b
        /*0d28*/ 	.word	0x00038840
        /*0d2c*/ 	.short	0x010a
        /*0d2e*/ 	.byte	0x3f
	.zero		1


	//   ....[77]....
        /*0d30*/ 	.word	0x0001baf0
        /*0d34*/ 	.word	0x00000005
        /*0d38*/ 	.word	0x00038860
        /*0d3c*/ 	.short	0x010a
        /*0d3e*/ 	.byte	0x3f
	.zero		1


	//----- nvinfo : EIATTR_NUM_MBARRIERS
	.align		4
.L_535:
        /*0d40*/ 	.byte	0x03, 0x38
        /*0d42*/ 	.short	0x0016


	//----- nvinfo : EIATTR_EXIT_INSTR_OFFSETS
	.align		4
        /*0d44*/ 	.byte	0x04, 0x1c
        /*0d46*/ 	.short	(.L_537 - .L_536)


	//   ....[0]....
.L_536:
        /*0d48*/ 	.word	0x00000990


	//   ....[1]....
        /*0d4c*/ 	.word	0x000126b0


	//   ....[2]....
        /*0d50*/ 	.word	0x000181b0


	//----- nvinfo : EIATTR_MAX_THREADS
	.align		4
.L_537:
        /*0d54*/ 	.byte	0x04, 0x05
        /*0d56*/ 	.short	(.L_539 - .L_538)
.L_538:
        /*0d58*/ 	.word	0x00000180
        /*0d5c*/ 	.word	0x00000001
        /*0d60*/ 	.word	0x00000001


	//----- nvinfo : EIATTR_CRS_STACK_SIZE
	.align		4
.L_539:
        /*0d64*/ 	.byte	0x04, 0x1e
        /*0d66*/ 	.short	(.L_541 - .L_540)
.L_540:
        /*0d68*/ 	.word	0x00000000


	//----- nvinfo : EIATTR_CBANK_PARAM_SIZE
	.align		4
.L_541:
        /*0d6c*/ 	.byte	0x03, 0x19
        /*0d6e*/ 	.short	0x0af0


	//----- nvinfo : EIATTR_PARAM_CBANK
	.align		4
        /*0d70*/ 	.byte	0x04, 0x0a
        /*0d72*/ 	.short	(.L_543 - .L_542)
	.align		4
.L_542:
        /*0d74*/ 	.word	index@(.nv.constant0._ZN7cutlass13device_kernelIN5flash11enable_sm90INS1_16FlashAttnFwdSm90INS1_25CollectiveMainloopFwdSm90ILi2EN4cute5tupleIJNS5_1CILi1EEES8_S8_EEENS6_IJNS7_ILi128EEENS7_ILi80EEENS7_ILi256EEEEEELi256ENS_10bfloat16_tEfNS_4arch4Sm90ELb1ELb0ELb1ELb1ELb1ELb0ELb0ELb1ELb1ELb1ELb0ELb0EEENS1_21CollectiveEpilogueFwdINS6_IJSA_SC_SB_EEES9_SE_SG_Li256ELb1ELb1ELb0ELb0EEENS1_36VarlenDynamicPersistentTileSchedulerILi128ELi80ELi256ELi128ELb0ELb1ELb1ELb1ELb1ELb1EEEEEEEEEvNT_6ParamsE)
        /*0d78*/ 	.short	0x0210
        /*0d7a*/ 	.short	0x0af0


	//----- nvinfo : EIATTR_SW_WAR
	.align		4
.L_543:
        /*0d7c*/ 	.byte	0x04, 0x36
        /*0d7e*/ 	.short	(.L_545 - .L_544)
.L_544:
        /*0d80*/ 	.word	0x00000008
.L_545:


//--------------------- .nv.info._ZN7cutlass13device_kernelIN5flash11enable_sm90INS1_16FlashAttnFwdSm90INS1_25CollectiveMainloopFwdSm90ILi2EN4cute5tupleIJNS5_1CILi1EEES8_S8_EEENS6_IJNS7_ILi128EEENS7_ILi80EEENS7_ILi256EEEEEELi256ENS_10bfloat16_tEfNS_4arch4Sm90ELb1ELb0ELb1ELb1ELb1ELb1ELb0ELb1ELb1ELb1ELb0ELb0EEENS1_21CollectiveEpilogueFwdINS6_IJSA_SC_SB_EEES9_SE_SG_Li256ELb1ELb1ELb0ELb0EEENS1_36VarlenDynamicPersistentTileSchedulerILi128ELi80ELi256ELi128ELb0ELb1ELb1ELb1ELb1ELb1EEEEEEEEEvNT_6ParamsE --------------------------
	.section	.nv.info._ZN7cutlass13device_kernelIN5flash11enable_sm90INS1_16FlashAttnFwdSm90INS1_25CollectiveMainloopFwdSm90ILi2EN4cute5tupleIJNS5_1CILi1EEES8_S8_EEENS6_IJNS7_ILi128EEENS7_ILi80EEENS7_ILi256EEEEEELi256ENS_10bfloat16_tEfNS_4arch4Sm90ELb1ELb0ELb1ELb1ELb1ELb1ELb0ELb1ELb1ELb1ELb0ELb0EEENS1_21CollectiveEpilogueFwdINS6_IJSA_SC_SB_EEES9_SE_SG_Li256ELb1ELb1ELb0ELb0EEENS1_36VarlenDynamicPersistentTileSchedulerILi128ELi80ELi256ELi128ELb0ELb1ELb1ELb1ELb1ELb1EEEEEEEEEvNT_6ParamsE,"",@"SHT_CUDA_INFO"
	.sectionflags	@""
	.align	4


	//----- nvinfo : EIATTR_CUDA_API_VERSION
	.align		4
        /*0000*/ 	.byte	0x04, 0x37
        /*0002*/ 	.short	(.L_547 - .L_546)
.L_546:
        /*0004*/ 	.word	0x00000082


	//----- nvinfo : EIATTR_KPARAM_INFO
	.align		4
.L_547:
        /*0008*/ 	.byte	0x04, 0x17
        /*000a*/ 	.short	(.L_549 - .L_548)
.L_548:
        /*000c*/ 	.word	0x00000000
        /*0010*/ 	.short	0x0000
        /*0012*/ 	.short	0x0070
        /*0014*/ 	.byte	0x00, 0xf0, 0x01, 0x2a


	//----- nvinfo : EIATTR_SPARSE_MMA_MASK
	.align		4
.L_549:
        /*0018*/ 	.byte	0x03, 0x50
        /*001a*/ 	.short	0x0000


	//----- nvinfo : EIATTR_MAXREG_COUNT
	.align		4
        /*001c*/ 	.byte	0x03, 0x1b
        /*001e*/ 	.short	0x00a8


	//----- nvinfo : EIATTR_NUM_BARRIERS
	.align		4
        /*0020*/ 	.byte	0x02, 0x4c
        /*0022*/ 	.byte	0x10
	.zero		1


	//----- nvinfo : EIATTR_EXTERNS
	.align		4
        /*0024*/ 	.byte	0x04, 0x0f
        /*0026*/ 	.short	(.L_551 - .L_550)


	//   ....[0]....
	.align		4
.L_550:
        /*0028*/ 	.word	index@(__assertfail)


	//----- nvinfo : EIATTR_ANNOTATIONS
	.align		4
.L_551:
        /*002c*/ 	.byte	0x04, 0x55
        /*002e*/ 	.short	(.L_553 - .L_552)


	//   ....[0]....
.L_552:
        /* <DEDUP_REMOVED lines=68> */


	//----- nvinfo : EIATTR_MERCURY_ISA_VERSION
	.align		4
.L_553:
        /*0458*/ 	.byte	0x03, 0x5f
        /*045a*/ 	.short	0x0101


	//----- nvinfo : EIATTR_UNUSED_LOAD_BYTE_OFFSET
	.align		4
        /*045c*/ 	.byte	0x04, 0x44
        /*045e*/ 	.short	(.L_555 - .L_554)


	//   ....[0]....
.L_554:
        /*0460*/ 	.word	0x00000a50
        /*0464*/ 	.word	0x0000fff0


	//   ....[1]....
        /*0468*/ 	.word	0x000262f0
        /*046c*/ 	.word	0x0000fff0


	//----- nvinfo : EIATTR_INT_WARP_WIDE_INSTR_OFFSETS
	.align		4
.L_555:
        /*0470*/ 	.byte	0x04, 0x31
        /*0472*/ 	.short	(.L_557 - .L_556)


	//   ....[0]....
.L_556:
        /*0474*/ 	.word	0x00000130


	//   ....[1]....
        /*0478*/ 	.word	0x00000170


	//   ....[2]....
        /*047c*/ 	.word	0x000001e0


	//   ....[3]....
        /*0480*/ 	.word	0x0002bf60


	//   ....[4]....
        /*0484*/ 	.word	0x0002bff0


	//   ....[5]....
        /*0488*/ 	.word	0x0002efc0


	//   ....[6]....
        /*048c*/ 	.word	0x0002f050


	//----- nvinfo : EIATTR_COOP_GROUP_MASK_REGIDS
	.align		4
.L_557:
        /*0490*/ 	.byte	0x04, 0x29
        /*0492*/ 	.short	(.L_559 - .L_558)


	//   ....[0]....
.L_558:
        /*0494*/ 	.word	0xffffffff


	//   ....[1]....
        /*0498*/ 	.word	0xffffffff


	//   ....[2]....
        /*049c*/ 	.word	0xffffffff


	//   ....[3]....
        /*04a0*/ 	.word	0xffffffff


	//   ....[4]....
        /*04a4*/ 	.word	0xffffffff


	//   ....[5]....
        /*04a8*/ 	.word	0xffffffff


	//   ....[6]....
        /*04ac*/ 	.word	0xffffffff


	//   ....[7]....
        /*04b0*/ 	.word	0xffffffff


	//   ....[8]....
        /*04b4*/ 	.word	0xffffffff


	//   ....[9]....
        /*04b8*/ 	.word	0xffffffff


	//   ....[10]....
        /*04bc*/ 	.word	0xffffffff


	//   ....[11]....
        /*04c0*/ 	.word	0xffffffff


	//   ....[12]....
        /*04c4*/ 	.word	0xffffffff


	//   ....[13]....
        /*04c8*/ 	.word	0xffffffff


	//   ....[14]....
        /*04cc*/ 	.word	0xffffffff


	//   ....[15]....
        /*04d0*/ 	.word	0xffffffff


	//   ....[16]....
        /*04d4*/ 	.word	0xffffffff


	//   ....[17]....
        /*04d8*/ 	.word	0xffffffff


	//   ....[18]....
        /*04dc*/ 	.word	0xffffffff


	//   ....[19]....
        /*04e0*/ 	.word	0xffffffff


	//   ....[20]....
        /*04e4*/ 	.word	0xffffffff


	//   ....[21]....
        /*04e8*/ 	.word	0xffffffff


	//   ....[22]....
        /*04ec*/ 	.word	0xffffffff


	//   ....[23]....
        /*04f0*/ 	.word	0xffffffff


	//   ....[24]....
        /*04f4*/ 	.word	0xffffffff


	//   ....[25]....
        /*04f8*/ 	.word	0xffffffff


	//   ....[26]....
        /*04fc*/ 	.word	0xffffffff


	//   ....[27]....
        /*0500*/ 	.word	0xffffffff


	//   ....[28]....
        /*0504*/ 	.word	0xffffffff


	//   ....[29]....
        /*0508*/ 	.word	0xffffffff


	//   ....[30]....
        /*050c*/ 	.word	0xffffffff


	//   ....[31]....
        /*0510*/ 	.word	0xffffffff


	//   ....[32]....
        /*0514*/ 	.word	0xffffffff


	//   ....[33]....
        /*0518*/ 	.word	0xffffffff


	//   ....[34]....
        /*051c*/ 	.word	0xffffffff


	//   ....[35]....
        /*0520*/ 	.word	0xffffffff


	//   ....[36]....
        /*0524*/ 	.word	0xffffffff


	//   ....[37]....
        /*0528*/ 	.word	0xffffffff


	//   ....[38]....
        /*052c*/ 	.word	0xffffffff


	//   ....[39]....
        /*0530*/ 	.word	0xffffffff


	//   ....[40]....
        /*0534*/ 	.word	0xffffffff


	//   ....[41]....
        /*0538*/ 	.word	0xffffffff


	//   ....[42]....
        /*053c*/ 	.word	0xffffffff


	//   ....[43]....
        /*0540*/ 	.word	0xffffffff


	//   ....[44]....
        /*0544*/ 	.word	0xffffffff


	//   ....[45]....
        /*0548*/ 	.word	0xffffffff


	//   ....[46]....
        /*054c*/ 	.word	0xffffffff


	//   ....[47]....
        /*0550*/ 	.word	0xffffffff


	//   ....[48]....
        /*0554*/ 	.word	0xffffffff


	//   ....[49]....
        /*0558*/ 	.word	0xffffffff


	//   ....[50]....
        /*055c*/ 	.word	0xffffffff


	//   ....[51]....
        /*0560*/ 	.word	0xffffffff


	//   ....[52]....
        /*0564*/ 	.word	0xffffffff


	//   ....[53]....
        /*0568*/ 	.word	0xffffffff


	//   ....[54]....
        /*056c*/ 	.word	0xffffffff


	//   ....[55]....
        /*0570*/ 	.word	0xffffffff


	//   ....[56]....
        /*0574*/ 	.word	0xffffffff


	//   ....[57]....
        /*0578*/ 	.word	0xffffffff


	//   ....[58]....
        /*057c*/ 	.word	0xffffffff


	//   ....[59]....
        /*0580*/ 	.word	0xffffffff


	//   ....[60]....
        /*0584*/ 	.word	0xffffffff


	//   ....[61]....
        /*0588*/ 	.word	0xffffffff


	//   ....[62]....
        /*058c*/ 	.word	0xffffffff


	//   ....[63]....
        /*0590*/ 	.word	0xffffffff


	//   ....[64]....
        /*0594*/ 	.word	0xffffffff


	//   ....[65]....
        /*0598*/ 	.word	0xffffffff


	//   ....[66]....
        /*059c*/ 	.word	0xffffffff


	//   ....[67]....
        /*05a0*/ 	.word	0xffffffff


	//   ....[68]....
        /*05a4*/ 	.word	0xffffffff


	//   ....[69]....
        /*05a8*/ 	.word	0xffffffff


	//   ....[70]....
        /*05ac*/ 	.word	0xffffffff


	//   ....[71]....
        /*05b0*/ 	.word	0xffffffff


	//   ....[72]....
        /*05b4*/ 	.word	0xffffffff


	//   ....[73]....
        /*05b8*/ 	.word	0xffffffff


	//   ....[74]....
        /*05bc*/ 	.word	0xffffffff


	//   ....[75]....
        /*05c0*/ 	.word	0xffffffff


	//   ....[76]....
        /*05c4*/ 	.word	0xffffffff


	//   ....[77]....
        /*05c8*/ 	.word	0xffffffff


	//   ....[78]....
        /*05cc*/ 	.word	0xffffffff


	//   ....[79]....
        /*05d0*/ 	.word	0xffffffff


	//   ....[80]....
        /*05d4*/ 	.word	0xffffffff


	//   ....[81]....
        /*05d8*/ 	.word	0xffffffff


	//   ....[82]....
        /*05dc*/ 	.word	0xffffffff


	//   ....[83]....
        /*05e0*/ 	.word	0xffffffff


	//   ....[84]....
        /*05e4*/ 	.word	0xffffffff


	//   ....[85]....
        /*05e8*/ 	.word	0xffffffff


	//   ....[86]....
        /*05ec*/ 	.word	0xffffffff


	//   ....[87]....
        /*05f0*/ 	.word	0xffffffff


	//   ....[88]....
        /*05f4*/ 	.word	0xffffffff


	//   ....[89]....
        /*05f8*/ 	.word	0xffffffff


	//   ....[90]....
        /*05fc*/ 	.word	0xffffffff


	//   ....[91]....
        /*0600*/ 	.word	0xffffffff


	//   ....[92]....
        /*0604*/ 	.word	0xffffffff


	//   ....[93]....
        /*0608*/ 	.word	0xffffffff


	//   ....[94]....
        /*060c*/ 	.word	0xffffffff


	//   ....[95]....
        /*0610*/ 	.word	0xffffffff


	//   ....[96]....
        /*0614*/ 	.word	0xffffffff


	//   ....[97]....
        /*0618*/ 	.word	0xffffffff


	//   ....[98]....
        /*061c*/ 	.word	0xffffffff


	//   ....[99]....
        /*0620*/ 	.word	0xffffffff


	//   ....[100]....
        /*0624*/ 	.word	0xffffffff


	//   ....[101]....
        /*0628*/ 	.word	0xffffffff


	//   ....[102]....
        /*062c*/ 	.word	0xffffffff


	//   ....[103]....
        /*0630*/ 	.word	0xffffffff


	//   ....[104]....
        /*0634*/ 	.word	0xffffffff


	//   ....[105]....
        /*0638*/ 	.word	0xffffffff


	//   ....[106]....
        /*063c*/ 	.word	0xffffffff


	//   ....[107]....
        /*0640*/ 	.word	0xffffffff


	//   ....[108]....
        /*0644*/ 	.word	0xffffffff


	//   ....[109]....
        /*0648*/ 	.word	0xffffffff


	//   ....[110]....
        /*064c*/ 	.word	0xffffffff


	//   ....[111]....
        /*0650*/ 	.word	0xffffffff


	//   ....[112]....
        /*0654*/ 	.word	0xffffffff


	//   ....[113]....
        /*0658*/ 	.word	0xffffffff


	//   ....[114]....
        /*065c*/ 	.word	0xffffffff


	//   ....[115]....
        /*0660*/ 	.word	0xffffffff


	//   ....[116]....
        /*0664*/ 	.word	0xffffffff


	//   ....[117]....
        /*0668*/ 	.word	0xffffffff


	//   ....[118]....
        /*066c*/ 	.word	0xffffffff


	//   ....[119]....
        /*0670*/ 	.word	0xffffffff


	//   ....[120]....
        /*0674*/ 	.word	0xffffffff


	//   ....[121]....
        /*0678*/ 	.word	0xffffffff


	//   ....[122]....
        /*067c*/ 	.word	0xffffffff


	//   ....[123]....
        /*0680*/ 	.word	0xffffffff


	//   ....[124]....
        /*0684*/ 	.word	0xffffffff


	//   ....[125]....
        /*0688*/ 	.word	0xffffffff


	//   ....[126]....
        /*068c*/ 	.word	0xffffffff


	//   ....[127]....
        /*0690*/ 	.word	0xffffffff


	//   ....[128]....
        /*0694*/ 	.word	0xffffffff


	//   ....[129]....
        /*0698*/ 	.word	0xffffffff


	//   ....[130]....
        /*069c*/ 	.word	0xffffffff


	//   ....[131]....
        /*06a0*/ 	.word	0xffffffff


	//   ....[132]....
        /*06a4*/ 	.word	0xffffffff


	//   ....[133]....
        /*06a8*/ 	.word	0xffffffff


	//   ....[134]....
        /*06ac*/ 	.word	0xffffffff


	//   ....[135]....
        /*06b0*/ 	.word	0xffffffff


	//   ....[136]....
        /*06b4*/ 	.word	0xffffffff


	//   ....[137]....
        /*06b8*/ 	.word	0xffffffff


	//   ....[138]....
        /*06bc*/ 	.word	0xffffffff


	//   ....[139]....
        /*06c0*/ 	.word	0xffffffff


	//   ....[140]....
        /*06c4*/ 	.word	0xffffffff


	//   ....[141]....
        /*06c8*/ 	.word	0xffffffff


	//   ....[142]....
        /*06cc*/ 	.word	0xffffffff


	//   ....[143]....
        /*06d0*/ 	.word	0xffffffff


	//   ....[144]....
        /*06d4*/ 	.word	0xffffffff


	//   ....[145]....
        /*06d8*/ 	.word	0xffffffff


	//   ....[146]....
        /*06dc*/ 	.word	0xffffffff


	//   ....[147]....
        /*06e0*/ 	.word	0xffffffff


	//   ....[148]....
        /*06e4*/ 	.word	0xffffffff


	//   ....[149]....
        /*06e8*/ 	.word	0xffffffff


	//   ....[150]....
        /*06ec*/ 	.word	0xffffffff


	//   ....[151]....
        /*06f0*/ 	.word	0xffffffff


	//   ....[152]....
        /*06f4*/ 	.word	0xffffffff


	//   ....[153]....
        /*06f8*/ 	.word	0xffffffff


	//   ....[154]....
        /*06fc*/ 	.word	0xffffffff


	//   ....[155]....
        /*0700*/ 	.word	0xffffffff


	//   ....[156]....
        /*0704*/ 	.word	0xffffffff


	//   ....[157]....
        /*0708*/ 	.word	0xffffffff


	//   ....[158]....
        /*070c*/ 	.word	0xffffffff


	//   ....[159]....
        /*0710*/ 	.word	0xffffffff


	//   ....[160]....
        /*0714*/ 	.word	0xffffffff


	//   ....[161]....
        /*0718*/ 	.word	0xffffffff


	//   ....[162]....
        /*071c*/ 	.word	0xffffffff


	//   ....[163]....
        /*0720*/ 	.word	0xffffffff


	//   ....[164]....
        /*0724*/ 	.word	0xffffffff


	//   ....[165]....
        /*0728*/ 	.word	0xffffffff


	//   ....[166]....
        /*072c*/ 	.word	0xffffffff


	//   ....[167]....
        /*0730*/ 	.word	0xffffffff


	//   ....[168]....
        /*0734*/ 	.word	0xffffffff


	//   ....[169]....
        /*0738*/ 	.word	0xffffffff


	//   ....[170]....
        /*073c*/ 	.word	0xffffffff


	//   ....[171]....
        /*0740*/ 	.word	0xffffffff


	//   ....[172]....
        /*0744*/ 	.word	0xffffffff


	//   ....[173]....
        /*0748*/ 	.word	0xffffffff


	//   ....[174]....
        /*074c*/ 	.word	0xffffffff


	//   ....[175]....
        /*0750*/ 	.word	0xffffffff


	//   ....[176]....
        /*0754*/ 	.word	0xffffffff


	//   ....[177]....
        /*0758*/ 	.word	0xffffffff


	//   ....[178]....
        /*075c*/ 	.word	0xffffffff


	//   ....[179]....
        /*0760*/ 	.word	0xffffffff


	//   ....[180]....
        /*0764*/ 	.word	0xffffffff


	//   ....[181]....
        /*0768*/ 	.word	0xffffffff


	//   ....[182]....
        /*076c*/ 	.word	0xffffffff


	//   ....[183]....
        /*0770*/ 	.word	0xffffffff


	//   ....[184]....
        /*0774*/ 	.word	0xffffffff


	//   ....[185]....
        /*0778*/ 	.word	0xffffffff


	//   ....[186]....
        /*077c*/ 	.word	0xffffffff


	//   ....[187]....
        /*0780*/ 	.word	0xffffffff


	//   ....[188]....
        /*0784*/ 	.word	0xffffffff


	//   ....[189]....
        /*0788*/ 	.word	0xffffffff


	//   ....[190]....
        /*078c*/ 	.word	0xffffffff


	//   ....[191]....
        /*0790*/ 	.word	0xffffffff


	//   ....[192]....
        /*0794*/ 	.word	0xffffffff


	//   ....[193]....
        /*0798*/ 	.word	0xffffffff


	//   ....[194]....
        /*079c*/ 	.word	0xffffffff


	//   ....[195]....
        /*07a0*/ 	.word	0x0500000f


	//   ....[196]....
        /*07a4*/ 	.word	0x0500000f


	//   ....[197]....
        /*07a8*/ 	.word	0x0500000f


	//   ....[198]....
        /*07ac*/ 	.word	0x0500000f


	//   ....[199]....
        /*07b0*/ 	.word	0x0500000f


	//   ....[200]....
        /*07b4*/ 	.word	0x0500000f


	//   ....[201]....
        /*07b8*/ 	.word	0x0500000f


	//   ....[202]....
        /*07bc*/ 	.word	0x0500000f


	//   ....[203]....
        /*07c0*/ 	.word	0x0500000f


	//   ....[204]....
        /*07c4*/ 	.word	0x0500000f


	//   ....[205]....
        /*07c8*/ 	.word	0x0500000f


	//   ....[206]....
        /*07cc*/ 	.word	0x0500000f


	//   ....[207]....
        /*07d0*/ 	.word	0x0500000f


	//   ....[208]....
        /*07d4*/ 	.word	0x0500000f


	//   ....[209]....
        /*07d8*/ 	.word	0x0500000f


	//   ....[210]....
        /*07dc*/ 	.word	0x0500000f


	//   ....[211]....
        /*07e0*/ 	.word	0x0500000f


	//   ....[212]....
        /*07e4*/ 	.word	0x0500000f


	//   ....[213]....
        /*07e8*/ 	.word	0x0500000f


	//   ....[214]....
        /*07ec*/ 	.word	0x0500000f


	//   ....[215]....
        /*07f0*/ 	.word	0x0500000f


	//   ....[216]....
        /*07f4*/ 	.word	0x0500000f


	//   ....[217]....
        /*07f8*/ 	.word	0x0500000f


	//   ....[218]....
        /*07fc*/ 	.word	0x0500000f


	//   ....[219]....
        /*0800*/ 	.word	0x0500000f


	//   ....[220]....
        /*0804*/ 	.word	0x0500000f


	//   ....[221]....
        /*0808*/ 	.word	0x0500000f


	//   ....[222]....
        /*080c*/ 	.word	0x0500000f


	//   ....[223]....
        /*0810*/ 	.word	0x0500000f


	//   ....[224]....
        /*0814*/ 	.word	0x0500000f


	//   ....[225]....
        /*0818*/ 	.word	0x0500000f


	//   ....[226]....
        /*081c*/ 	.word	0x0500000f


	//   ....[227]....
        /*0820*/ 	.word	0x0500000f


	//   ....[228]....
        /*0824*/ 	.word	0x0500000f


	//   ....[229]....
        /*0828*/ 	.word	0x0500000f


	//   ....[230]....
        /*082c*/ 	.word	0x0500000f


	//   ....[231]....
        /*0830*/ 	.word	0x0500000f


	//   ....[232]....
        /*0834*/ 	.word	0x0500000f


	//   ....[233]....
        /*0838*/ 	.word	0x0500000f


	//   ....[234]....
        /*083c*/ 	.word	0x0500000f


	//   ....[235]....
        /*0840*/ 	.word	0x0500000f


	//   ....[236]....
        /*0844*/ 	.word	0x0500000f


	//   ....[237]....
        /*0848*/ 	.word	0x0500000f


	//   ....[238]....
        /*084c*/ 	.word	0x0500000f


	//   ....[239]....
        /*0850*/ 	.word	0x0500000f


	//   ....[240]....
        /*0854*/ 	.word	0x0500000f


	//   ....[241]....
        /*0858*/ 	.word	0x0500000f


	//   ....[242]....
        /*085c*/ 	.word	0x0500000f


	//   ....[243]....
        /*0860*/ 	.word	0x0500000f


	//   ....[244]....
        /*0864*/ 	.word	0x0500000f


	//   ....[245]....
        /*0868*/ 	.word	0x0500000f


	//   ....[246]....
        /*086c*/ 	.word	0x0500000f


	//   ....[247]....
        /*0870*/ 	.word	0x0500000f


	//   ....[248]....
        /*0874*/ 	.word	0x0500000f


	//   ....[249]....
        /*0878*/ 	.word	0x0500000f


	//   ....[250]....
        /*087c*/ 	.word	0x0500000f


	//   ....[251]....
        /*0880*/ 	.word	0x0500000f


	//   ....[252]....
        /*0884*/ 	.word	0x0500000f


	//   ....[253]....
        /*0888*/ 	.word	0x0500000f


	//   ....[254]....
        /*088c*/ 	.word	0x0500000f


	//   ....[255]....
        /*0890*/ 	.word	0x0500000f


	//   ....[0]....
        /*0894*/ 	.word	0x0500000f


	//   ....[1]....
        /*0898*/ 	.word	0x0500000f


	//   ....[2]....
        /*089c*/ 	.word	0x0500000f


	//   ....[3]....
        /*08a0*/ 	.word	0x0500000f


	//   ....[4]....
        /*08a4*/ 	.word	0x0500000f


	//   ....[5]....
        /*08a8*/ 	.word	0x0500000f


	//   ....[6]....
        /*08ac*/ 	.word	0x0500000f


	//   ....[7]....
        /*08b0*/ 	.word	0x0500000f


	//   ....[8]....
        /*08b4*/ 	.word	0x0500000f


	//   ....[9]....
        /*08b8*/ 	.word	0x0500000f


	//   ....[10]....
        /*08bc*/ 	.word	0x0500000f


	//   ....[11]....
        /*08c0*/ 	.word	0x0500000f


	//   ....[12]....
        /*08c4*/ 	.word	0x0500000f


	//   ....[13]....
        /*08c8*/ 	.word	0x0500000f


	//   ....[14]....
        /*08cc*/ 	.word	0x0500000f


	//   ....[15]....
        /*08d0*/ 	.word	0x0500000f


	//   ....[16]....
        /*08d4*/ 	.word	0x0500000f


	//   ....[17]....
        /*08d8*/ 	.word	0x0500000f


	//   ....[18]....
        /*08dc*/ 	.word	0x0500000f


	//   ....[19]....
        /*08e0*/ 	.word	0x0500000f


	//   ....[20]....
        /*08e4*/ 	.word	0x0500000f


	//   ....[21]....
        /*08e8*/ 	.word	0x0500000f


	//   ....[22]....
        /*08ec*/ 	.word	0x0500000f


	//   ....[23]....
        /*08f0*/ 	.word	0x0500000f


	//   ....[24]....
        /*08f4*/ 	.word	0x0500000f


	//   ....[25]....
        /*08f8*/ 	.word	0x0500000f


	//   ....[26]....
        /*08fc*/ 	.word	0x0500000f


	//   ....[27]....
        /*0900*/ 	.word	0x0500000f


	//   ....[28]....
        /*0904*/ 	.word	0x0500000f


	//   ....[29]....
        /*0908*/ 	.word	0x0500000f


	//   ....[30]....
        /*090c*/ 	.word	0x0500000f


	//   ....[31]....
        /*0910*/ 	.word	0x0500000f


	//   ....[32]....
        /*0914*/ 	.word	0x0500000f


	//   ....[33]....
        /*0918*/ 	.word	0x0500000f


	//   ....[34]....
        /*091c*/ 	.word	0x0500000f


	//   ....[35]....
        /*0920*/ 	.word	0x0500000f


	//   ....[36]....
        /*0924*/ 	.word	0x0500000f


	//   ....[37]....
        /*0928*/ 	.word	0x0500000f


	//   ....[38]....
        /*092c*/ 	.word	0x0500000f


	//   ....[39]....
        /*0930*/ 	.word	0x0500000f


	//   ....[40]....
        /*0934*/ 	.word	0x0500000f


	//   ....[41]....
        /*0938*/ 	.word	0x0500000f


	//   ....[42]....
        /*093c*/ 	.word	0x0500000f


	//   ....[43]....
        /*0940*/ 	.word	0x0500000f


	//   ....[44]....
        /*0944*/ 	.word	0x0500000f


	//   ....[45]....
        /*0948*/ 	.word	0x0500000f


	//   ....[46]....
        /*094c*/ 	.word	0x0500000f


	//   ....[47]....
        /*0950*/ 	.word	0x0500000f


	//   ....[48]....
        /*0954*/ 	.word	0x0500000f


	//   ....[49]....
        /*0958*/ 	.word	0x0500000f


	//   ....[50]....
        /*095c*/ 	.word	0x0500000f


	//   ....[51]....
        /*0960*/ 	.word	0x0500000f


	//   ....[52]....
        /*0964*/ 	.word	0x0500000f


	//   ....[53]....
        /*0968*/ 	.word	0x0500000f


	//   ....[54]....
        /*096c*/ 	.word	0x0500000f


	//   ....[55]....
        /*0970*/ 	.word	0x0500000f


	//   ....[56]....
        /*0974*/ 	.word	0x0500000f


	//   ....[57]....
        /*0978*/ 	.word	0x0500000f


	//   ....[58]....
        /*097c*/ 	.word	0x0500000f


	//   ....[59]....
        /*0980*/ 	.word	0x0500000f


	//   ....[60]....
        /*0984*/ 	.word	0x0500000f


	//   ....[61]....
        /*0988*/ 	.word	0x0500000f


	//   ....[62]....
        /*098c*/ 	.word	0x0500000f


	//   ....[63]....
        /*0990*/ 	.word	0x0500000f


	//   ....[64]....
        /*0994*/ 	.word	0x0500000f


	//----- nvinfo : EIATTR_COOP_GROUP_INSTR_OFFSETS
	.align		4
.L_559:
        /*0998*/ 	.byte	0x04, 0x28
        /*099a*/ 	.short	(.L_561 - .L_560)


	//   ....[0]....
.L_560:
        /*099c*/ 	.word	0x00000060


	//   ....[1]....
        /*09a0*/ 	.word	0x00000140


	//   ....[2]....
        /*09a4*/ 	.word	0x00000190


	//   ....[3]....
        /*09a8*/ 	.word	0x000003c0


	//   ....[4]....
        /*09ac*/ 	.word	0x00000520


	//   ....[5]....
        /*09b0*/ 	.word	0x00000640


	//   ....[6]....
        /*09b4*/ 	.word	0x000007a0


	//   ....[7]....
        /*09b8*/ 	.word	0x000036e0


	//   ....[8]....
        /*09bc*/ 	.word	0x000036f0


	//   ....[9]....
        /*09c0*/ 	.word	0x00004580


	//   ....[10]....
        /*09c4*/ 	.word	0x00004590


	//   ....[11]....
        /*09c8*/ 	.word	0x00005430


	//   ....[12]....
        /*09cc*/ 	.word	0x00005440


	//   ....[13]....
        /*09d0*/ 	.word	0x00007070


	//   ....[14]....
        /*09d4*/ 	.word	0x00007080


	//   ....[15]....
        /*09d8*/ 	.word	0x000080a0


	//   ....[16]....
        /*09dc*/ 	.word	0x000080b0


	//   ....[17]....
        /*09e0*/ 	.word	0x00009190


	//   ....[18]....
        /*09e4*/ 	.word	0x000091a0


	//   ....[19]....
        /*09e8*/ 	.word	0x0000a390


	//   ....[20]....
        /*09ec*/ 	.word	0x0000a3a0


	//   ....[21]....
        /*09f0*/ 	.word	0x0000a550


	//   ....[22]....
        /*09f4*/ 	.word	0x0000a560


	//   ....[23]....
        /*09f8*/ 	.word	0x0000a720


	//   ....[24]....
        /*09fc*/ 	.word	0x0000a730


	//   ....[25]....
        /*0a00*/ 	.word	0x0000ab80


	//   ....[26]....
        /*0a04*/ 	.word	0x0000ab90


	//   ....[27]....
        /*0a08*/ 	.word	0x0000ad10


	//   ....[28]....
        /*0a0c*/ 	.word	0x0000ad30


	//   ....[29]....
        /*0a10*/ 	.word	0x0000aec0


	//   ....[30]....
        /*0a14*/ 	.word	0x0000aee0


	//   ....[31]....
        /*0a18*/ 	.word	0x0000b790


	//   ....[32]....
        /*0a1c*/ 	.word	0x0000bfa0


	//   ....[33]....
        /*0a20*/ 	.word	0x0000bfb0


	//   ....[34]....
        /*0a24*/ 	.word	0x0000bfc0


	//   ....[35]....
        /*0a28*/ 	.word	0x0000bfd0


	//   ....[36]....
        /*0a2c*/ 	.word	0x0000c5c0


	//   ....[37]....
        /*0a30*/ 	.word	0x0000c5d0


	//   ....[38]....
        /*0a34*/ 	.word	0x0000c5e0


	//   ....[39]....
        /*0a38*/ 	.word	0x0000c5f0


	//   ....[40]....
        /*0a3c*/ 	.word	0x0000cbb0


	//   ....[41]....
        /*0a40*/ 	.word	0x0000cbc0


	//   ....[42]....
        /*0a44*/ 	.word	0x0000cbd0


	//   ....[43]....
        /*0a48*/ 	.word	0x0000cbe0


	//   ....[44]....
        /*0a4c*/ 	.word	0x0000d1c0


	//   ....[45]....
        /*0a50*/ 	.word	0x0000d1d0


	//   ....[46]....
        /*0a54*/ 	.word	0x0000d1e0


	//   ....[47]....
        /*0a58*/ 	.word	0x0000d1f0


	//   ....[48]....
        /*0a5c*/ 	.word	0x00010ca0


	//   ....[49]....
        /*0a60*/ 	.word	0x00010cb0


	//   ....[50]....
        /*0a64*/ 	.word	0x00010cc0


	//   ....[51]....
        /*0a68*/ 	.word	0x00010cd0


	//   ....[52]....
        /*0a6c*/ 	.word	0x000111a0


	//   ....[53]....
        /*0a70*/ 	.word	0x000111b0


	//   ....[54]....
        /*0a74*/ 	.word	0x000111c0


	//   ....[55]....
        /*0a78*/ 	.word	0x000111d0


	//   ....[56]....
        /*0a7c*/ 	.word	0x00011670


	//   ....[57]....
        /*0a80*/ 	.word	0x00011680


	//   ....[58]....
        /*0a84*/ 	.word	0x00011690


	//   ....[59]....
        /*0a88*/ 	.word	0x000116a0


	//   ....[60]....
        /*0a8c*/ 	.word	0x00011b60


	//   ....[61]....
        /*0a90*/ 	.word	0x00011b70


	//   ....[62]....
        /*0a94*/ 	.word	0x00011b80


	//   ....[63]....
        /*0a98*/ 	.word	0x00011b90


	//   ....[64]....
        /*0a9c*/ 	.word	0x00018ff0


	//   ....[65]....
        /*0aa0*/ 	.word	0x00019490


	//   ....[66]....
        /*0aa4*/ 	.word	0x000194a0


	//   ....[67]....
        /*0aa8*/ 	.word	0x00019550


	//   ....[68]....
        /*0aac*/ 	.word	0x00019b80


	//   ....[69]....
        /*0ab0*/ 	.word	0x00019ba0


	//   ....[70]....
        /*0ab4*/ 	.word	0x0001e8c0


	//   ....[71]....
        /*0ab8*/ 	.word	0x0001edd0


	//   ....[72]....
        /*0abc*/ 	.word	0x0001ee20


	//   ....[73]....
        /*0ac0*/ 	.word	0x0001f170


	//   ....[74]....
        /*0ac4*/ 	.word	0x0001f400


	//   ....[75]....
        /*0ac8*/ 	.word	0x0001f440


	//   ....[76]....
        /*0acc*/ 	.word	0x000241d0


	//   ....[77]....
        /*0ad0*/ 	.word	0x00024200


	//   ....[78]....
        /*0ad4*/ 	.word	0x00024220


	//   ....[79]....
        /*0ad8*/ 	.word	0x00024240


	//   ....[80]....
        /*0adc*/ 	.word	0x00025600


	//   ....[81]....
        /*0ae0*/ 	.word	0x00025820


	//   ....[82]....
        /*0ae4*/ 	.word	0x00025830


	//   ....[83]....
        /*0ae8*/ 	.word	0x00025860


	//   ....[84]....
        /*0aec*/ 	.word	0x00027700


	//   ....[85]....
        /*0af0*/ 	.word	0x00027740


	//   ....[86]....
        /*0af4*/ 	.word	0x00027780


	//   ....[87]....
        /*0af8*/ 	.word	0x000277d0


	//   ....[88]....
        /*0afc*/ 	.word	0x00027e00


	//   ....[89]....
        /*0b00*/ 	.word	0x00027e30


	//   ....[90]....
        /*0b04*/ 	.word	0x00027f70


	//   ....[91]....
        /*0b08*/ 	.word	0x00027f90


	//   ....[92]....
        /*0b0c*/ 	.word	0x000280d0


	//   ....[93]....
        /*0b10*/ 	.word	0x000280f0


	//   ....[94]....
        /*0b14*/ 	.word	0x00028240


	//   ....[95]....
        /*0b18*/ 	.word	0x00028260


	//   ....[96]....
        /*0b1c*/ 	.word	0x00028bb0


	//   ....[97]....
        /*0b20*/ 	.word	0x00028bc0


	//   ....[98]....
        /*0b24*/ 	.word	0x00028d10


	//   ....[99]....
        /*0b28*/ 	.word	0x00028d30


	//   ....[100]....
        /*0b2c*/ 	.word	0x00028e70


	//   ....[101]....
        /*0b30*/ 	.word	0x00028e90


	//   ....[102]....
        /*0b34*/ 	.word	0x00028fe0


	//   ....[103]....
        /*0b38*/ 	.word	0x00029000


	//   ....[104]....
        /*0b3c*/ 	.word	0x000291d0


	//   ....[105]....
        /*0b40*/ 	.word	0x00029380


	//   ....[106]....
        /*0b44*/ 	.word	0x000293b0


	//   ....[107]....
        /*0b48*/ 	.word	0x000293e0


	//   ....[108]....
        /*0b4c*/ 	.word	0x00029410


	//   ....[109]....
        /*0b50*/ 	.word	0x00029440


	//   ....[110]....
        /*0b54*/ 	.word	0x00029470


	//   ....[111]....
        /*0b58*/ 	.word	0x000295e0


	//   ....[112]....
        /*0b5c*/ 	.word	0x00029610


	//   ....[113]....
        /*0b60*/ 	.word	0x00029640


	//   ....[114]....
        /*0b64*/ 	.word	0x00029670


	//   ....[115]....
        /*0b68*/ 	.word	0x000296a0


	//   ....[116]....
        /*0b6c*/ 	.word	0x000296d0


	//   ....[117]....
        /*0b70*/ 	.word	0x00029760


	//   ....[118]....
        /*0b74*/ 	.word	0x000297c0


	//   ....[119]....
        /*0b78*/ 	.word	0x00029850


	//   ....[120]....
        /*0b7c*/ 	.word	0x0002a660


	//   ....[121]....
        /*0b80*/ 	.word	0x0002cb60


	//   ....[122]....
        /*0b84*/ 	.word	0x0002cba0


	//   ....[123]....
        /*0b88*/ 	.word	0x0002cbd0


	//   ....[124]....
        /*0b8c*/ 	.word	0x0002cc80


	//   ....[125]....
        /*0b90*/ 	.word	0x0002ccc0


	//   ....[126]....
        /*0b94*/ 	.word	0x0002cd20


	//   ....[127]....
        /*0b98*/ 	.word	0x0002cd60


	//   ....[128]....
        /*0b9c*/ 	.word	0x0002cdc0


	//   ....[129]....
        /*0ba0*/ 	.word	0x0002cde0


	//   ....[130]....
        /*0ba4*/ 	.word	0x0002ce10


	//   ....[131]....
        /*0ba8*/ 	.word	0x0002d640


	//   ....[132]....
        /*0bac*/ 	.word	0x0002d670


	//   ....[133]....
        /*0bb0*/ 	.word	0x0002d690


	//   ....[134]....
        /*0bb4*/ 	.word	0x0002d730


	//   ....[135]....
        /*0bb8*/ 	.word	0x0002d740


	//   ....[136]....
        /*0bbc*/ 	.word	0x0002d7f0


	//   ....[137]....
        /*0bc0*/ 	.word	0x0002d800


	//   ....[138]....
        /*0bc4*/ 	.word	0x0002d8b0


	//   ....[139]....
        /*0bc8*/ 	.word	0x0002d8c0


	//   ....[140]....
        /*0bcc*/ 	.word	0x0002d970


	//   ....[141]....
        /*0bd0*/ 	.word	0x0002d980


	//   ....[142]....
        /*0bd4*/ 	.word	0x0002da30


	//   ....[143]....
        /*0bd8*/ 	.word	0x0002da40


	//   ....[144]....
        /*0bdc*/ 	.word	0x0002daf0


	//   ....[145]....
        /*0be0*/ 	.word	0x0002db00


	//   ....[146]....
        /*0be4*/ 	.word	0x0002db50


	//   ....[147]....
        /*0be8*/ 	.word	0x0002e350


	//   ....[148]....
        /*0bec*/ 	.word	0x0002e380


	//   ....[149]....
        /*0bf0*/ 	.word	0x0002e3b0


	//   ....[150]....
        /*0bf4*/ 	.word	0x0002e470


	//   ....[151]....
        /*0bf8*/ 	.word	0x0002e4a0


	//   ....[152]....
        /*0bfc*/ 	.word	0x0002e4f0


	//   ....[153]....
        /*0c00*/ 	.word	0x0002e520


	//   ....[154]....
        /*0c04*/ 	.word	0x0002e570


	//   ....[155]....
        /*0c08*/ 	.word	0x0002e5a0


	//   ....[156]....
        /*0c0c*/ 	.word	0x0002e610


	//   ....[157]....
        /*0c10*/ 	.word	0x0002e8f0


	//   ....[158]....
        /*0c14*/ 	.word	0x0002e910


	//   ....[159]....
        /*0c18*/ 	.word	0x0002e9d0


	//   ....[160]....
        /*0c1c*/ 	.word	0x0002e9e0


	//   ....[161]....
        /*0c20*/ 	.word	0x0002ea90


	//   ....[162]....
        /*0c24*/ 	.word	0x0002eaa0


	//   ....[163]....
        /*0c28*/ 	.word	0x0002eb50


	//   ....[164]....
        /*0c2c*/ 	.word	0x0002eb60


	//   ....[165]....
        /*0c30*/ 	.word	0x0002eb70


	//   ....[166]....
        /*0c34*/ 	.word	0x0002ec20


	//   ....[167]....
        /*0c38*/ 	.word	0x0002f1a0


	//   ....[168]....
        /*0c3c*/ 	.word	0x0002f1e0


	//   ....[169]....
        /*0c40*/ 	.word	0x0002f270


	//   ....[170]....
        /*0c44*/ 	.word	0x0002f2a0


	//   ....[171]....
        /*0c48*/ 	.word	0x0002f330


	//   ....[172]....
        /*0c4c*/ 	.word	0x0002f360


	//   ....[173]....
        /*0c50*/ 	.word	0x0002f3f0


	//   ....[174]....
        /*0c54*/ 	.word	0x0002f420


	//   ....[175]....
        /*0c58*/ 	.word	0x0002f430


	//   ....[176]....
        /*0c5c*/ 	.word	0x0002f4c0


	//   ....[177]....
        /*0c60*/ 	.word	0x0002f8f0


	//   ....[178]....
        /*0c64*/ 	.word	0x0002f920


	//   ....[179]....
        /*0c68*/ 	.word	0x0002f950


	//   ....[180]....
        /*0c6c*/ 	.word	0x0002f980


	//   ....[181]....
        /*0c70*/ 	.word	0x0002f9b0


	//   ....[182]....
        /*0c74*/ 	.word	0x0002f9e0


	//   ....[183]....
        /*0c78*/ 	.word	0x0002fa10


	//   ....[184]....
        /*0c7c*/ 	.word	0x0002fa40


	//   ....[185]....
        /*0c80*/ 	.word	0x0002fbc0


	//   ....[186]....
        /*0c84*/ 	.word	0x0002fbf0


	//   ....[187]....
        /*0c88*/ 	.word	0x0002fc20


	//   ....[188]....
        /*0c8c*/ 	.word	0x0002fc50


	//   ....[189]....
        /*0c90*/ 	.word	0x0002fc80


	//   ....[190]....
        /*0c94*/ 	.word	0x0002fcb0


	//   ....[191]....
        /*0c98*/ 	.word	0x0002fd70


	//   ....[192]....
        /*0c9c*/ 	.word	0x0002fd90


	//   ....[193]....
        /*0ca0*/ 	.word	0x0002fe00


	//   ....[194]....
        /*0ca4*/ 	.word	0x000304a0


	//   ....[195]....
        /*0ca8*/ 	.word	0x000307e0


	//   ....[196]....
        /*0cac*/ 	.word	0x00030870


	//   ....[197]....
        /*0cb0*/ 	.word	0x00030910


	//   ....[198]....
        /*0cb4*/ 	.word	0x000309a0


	//   ....[199]....
        /*0cb8*/ 	.word	0x00030a40


	//   ....[200]....
        /*0cbc*/ 	.word	0x00030ad0


	//   ....[201]....
        /*0cc0*/ 	.word	0x00030bc0


	//   ....[202]....
        /*0cc4*/ 	.word	0x00030c50


	//   ....[203]....
        /*0cc8*/ 	.word	0x00030cf0


	//   ....[204]....
        /*0ccc*/ 	.word	0x00030d80


	//   ....[205]....
        /*0cd0*/ 	.word	0x00030e20


	//   ....[206]....
        /*0cd4*/ 	.word	0x00030eb0


	//   ....[207]....
        /*0cd8*/ 	.word	0x00030fa0


	//   ....[208]....
        /*0cdc*/ 	.word	0x00031030


	//   ....[209]....
        /*0ce0*/ 	.word	0x000310d0


	//   ....[210]....
        /*0ce4*/ 	.word	0x00031160


	//   ....[211]....
        /*0ce8*/ 	.word	0x00031200


	//   ....[212]....
        /*0cec*/ 	.word	0x00031290


	//   ....[213]....
        /*0cf0*/ 	.word	0x00031380


	//   ....[214]....
        /*0cf4*/ 	.word	0x00031410


	//   ....[215]....
        /*0cf8*/ 	.word	0x00031460


	//   ....[216]....
        /*0cfc*/ 	.word	0x000314b0


	//   ....[217]....
        /*0d00*/ 	.word	0x00031540


	//   ....[218]....
        /*0d04*/ 	.word	0x000315d0


	//   ....[219]....
        /*0d08*/ 	.word	0x00031620


	//   ....[220]....
        /*0d0c*/ 	.word	0x00031670


	//   ....[221]....
        /*0d10*/ 	.word	0x00031700


	//   ....[222]....
        /*0d14*/ 	.word	0x00031790


	//   ....[223]....
        /*0d18*/ 	.word	0x000317e0


	//   ....[224]....
        /*0d1c*/ 	.word	0x00031830


	//   ....[225]....
        /*0d20*/ 	.word	0x000318c0


	//   ....[226]....
        /*0d24*/ 	.word	0x00031950


	//   ....[227]....
        /*0d28*/ 	.word	0x000319a0


	//   ....[228]....
        /*0d2c*/ 	.word	0x000319f0


	//   ....[229]....
        /*0d30*/ 	.word	0x00031ad0


	//   ....[230]....
        /*0d34*/ 	.word	0x00031b60


	//   ....[231]....
        /*0d38*/ 	.word	0x00031bb0


	//   ....[232]....
        /*0d3c*/ 	.word	0x00031c00


	//   ....[233]....
        /*0d40*/ 	.word	0x00031c90


	//   ....[234]....
        /*0d44*/ 	.word	0x00031d20


	//   ....[235]....
        /*0d48*/ 	.word	0x00031d70


	//   ....[236]....
        /*0d4c*/ 	.word	0x00031dc0


	//   ....[237]....
        /*0d50*/ 	.word	0x00031e50


	//   ....[238]....
        /*0d54*/ 	.word	0x00031ee0


	//   ....[239]....
        /*0d58*/ 	.word	0x00031f30


	//   ....[240]....
        /*0d5c*/ 	.word	0x00031f80


	//   ....[241]....
        /*0d60*/ 	.word	0x00032010


	//   ....[242]....
        /*0d64*/ 	.word	0x000320a0


	//   ....[243]....
        /*0d68*/ 	.word	0x000320f0


	//   ....[244]....
        /*0d6c*/ 	.word	0x00032140


	//   ....[245]....
        /*0d70*/ 	.word	0x00032440


	//   ....[246]....
        /*0d74*/ 	.word	0x00032720


	//   ....[247]....
        /*0d78*/ 	.word	0x00032810


	//   ....[248]....
        /*0d7c*/ 	.word	0x000328f0


	//   ....[249]....
        /*0d80*/ 	.word	0x00032950


	//   ....[250]....
        /*0d84*/ 	.word	0x000329f0


	//   ....[251]....
        /*0d88*/ 	.word	0x00032ad0


	//   ....[252]....
        /*0d8c*/ 	.word	0x00032bd0


	//   ....[253]....
        /*0d90*/ 	.word	0x00032c40


	//   ....[254]....
        /*0d94*/ 	.word	0x00032d30


	//   ....[255]....
        /*0d98*/ 	.word	0x00032da0


	//   ....[0]....
        /*0d9c*/ 	.word	0x00032e80


	//   ....[1]....
        /*0da0*/ 	.word	0x00032f30


	//   ....[2]....
        /*0da4*/ 	.word	0x00032f90


	//   ....[3]....
        /*0da8*/ 	.word	0x00032ff0


	//   ....[4]....
        /*0dac*/ 	.word	0x00033100


	//   ....[5]....
        /*0db0*/ 	.word	0x00033160


	//   ....[6]....
        /*0db4*/ 	.word	0x00033280


	//   ....[7]....
        /*0db8*/ 	.word	0x000332e0


	//   ....[8]....
        /*0dbc*/ 	.word	0x00033400


	//   ....[9]....
        /*0dc0*/ 	.word	0x00033460


	//   ....[10]....
        /*0dc4*/ 	.word	0x00033580


	//   ....[11]....
        /*0dc8*/ 	.word	0x000335e0


	//   ....[12]....
        /*0dcc*/ 	.word	0x00033700


	//   ....[13]....
        /*0dd0*/ 	.word	0x00033760


	//   ....[14]....
        /*0dd4*/ 	.word	0x00033880


	//   ....[15]....
        /*0dd8*/ 	.word	0x000338e0


	//   ....[16]....
        /*0ddc*/ 	.word	0x000339e0


	//   ....[17]....
        /*0de0*/ 	.word	0x00033b10


	//   ....[18]....
        /*0de4*/ 	.word	0x00033be0


	//   ....[19]....
        /*0de8*/ 	.word	0x00033cb0


	//   ....[20]....
        /*0dec*/ 	.word	0x00033d90


	//   ....[21]....
        /*0df0*/ 	.word	0x00033df0


	//   ....[22]....
        /*0df4*/ 	.word	0x00033ed0


	//   ....[23]....
        /*0df8*/ 	.word	0x00033f30


	//   ....[24]....
        /*0dfc*/ 	.word	0x00034010


	//   ....[25]....
        /*0e00*/ 	.word	0x00034070


	//   ....[26]....
        /*0e04*/ 	.word	0x00034180


	//   ....[27]....
        /*0e08*/ 	.word	0x00034270


	//   ....[28]....
        /*0e0c*/ 	.word	0x00034310


	//   ....[29]....
        /*0e10*/ 	.word	0x00034370


	//   ....[30]....
        /*0e14*/ 	.word	0x00034490


	//   ....[31]....
        /*0e18*/ 	.word	0x000344f0


	//   ....[32]....
        /*0e1c*/ 	.word	0x00034610


	//   ....[33]....
        /*0e20*/ 	.word	0x00034670


	//   ....[34]....
        /*0e24*/ 	.word	0x00034790


	//   ....[35]....
        /*0e28*/ 	.word	0x000347f0


	//   ....[36]....
        /*0e2c*/ 	.word	0x000348c0


	//   ....[37]....
        /*0e30*/ 	.word	0x00034a30


	//   ....[38]....
        /*0e34*/ 	.word	0x00034af0


	//   ....[39]....
        /*0e38*/ 	.word	0x00034c50


	//   ....[40]....
        /*0e3c*/ 	.word	0x00034d00


	//   ....[41]....
        /*0e40*/ 	.word	0x00034d60


	//   ....[42]....
        /*0e44*/ 	.word	0x00034e20


	//   ....[43]....
        /*0e48*/ 	.word	0x00034f00


	//   ....[44]....
        /*0e4c*/ 	.word	0x00035010


	//   ....[45]....
        /*0e50*/ 	.word	0x00035070


	//   ....[46]....
        /*0e54*/ 	.word	0x00035130


	//   ....[47]....
        /*0e58*/ 	.word	0x00035240


	//   ....[48]....
        /*0e5c*/ 	.word	0x000352e0


	//   ....[49]....
        /*0e60*/ 	.word	0x00035400


	//   ....[50]....
        /*0e64*/ 	.word	0x00035470


	//   ....[51]....
        /*0e68*/ 	.word	0x000354e0


	//   ....[52]....
        /*0e6c*/ 	.word	0x00035550


	//   ....[53]....
        /*0e70*/ 	.word	0x000355c0


	//   ....[54]....
        /*0e74*/ 	.word	0x00035640


	//   ....[55]....
        /*0e78*/ 	.word	0x000356d0


	//   ....[56]....
        /*0e7c*/ 	.word	0x00035760


	//   ....[57]....
        /*0e80*/ 	.word	0x000357d0


	//   ....[58]....
        /*0e84*/ 	.word	0x00035840


	//   ....[59]....
        /*0e88*/ 	.word	0x000358b0


	//   ....[60]....
        /*0e8c*/ 	.word	0x00035930


	//   ....[61]....
        /*0e90*/ 	.word	0x000359a0


	//   ....[62]....
        /*0e94*/ 	.word	0x00035a40


	//   ....[63]....
        /*0e98*/ 	.word	0x00035ad0


	//   ....[64]....
        /*0e9c*/ 	.word	0x00035bf0


	//----- nvinfo : EIATTR_REG_RECONFIG
	.align		4
.L_561:
        /*0ea0*/ 	.byte	0x01, 0x54
	.zero		2


	//----- nvinfo : EIATTR_SYSCALL_OFFSETS
	.align		4
        /*0ea4*/ 	.byte	0x04, 0x46
        /*0ea6*/ 	.short	(.L_563 - .L_562)


	//   ....[0]....
.L_562:
        /*0ea8*/ 	.word	0x00001950


	//   ....[1]....
        /*0eac*/ 	.word	0x00001aa0


	//   ....[2]....
        /*0eb0*/ 	.word	0x0000b930


	//   ....[3]....
        /*0eb4*/ 	.word	0x0000bc60


	//   ....[4]....
        /*0eb8*/ 	.word	0x0002c150


	//   ....[5]....
        /*0ebc*/ 	.word	0x0002c2a0


	//   ....[6]....
        /*0ec0*/ 	.word	0x0002c390


	//   ....[7]....
        /*0ec4*/ 	.word	0x0002d280


	//----- nvinfo : EIATTR_MBARRIER_INSTR_OFFSETS
	.align		4
.L_563:
        /*0ec8*/ 	.byte	0x04, 0x39
        /*0eca*/ 	.short	(.L_565 - .L_564)


	//   ....[0]....
.L_564:
        /*0ecc*/ 	.word	0x00000270
        /*0ed0*/ 	.word	0x000000ff
        /*0ed4*/ 	.word	0x00038800
        /*0ed8*/ 	.short	0x0100
        /*0eda*/ 	.byte	0x08
	.zero		1


	//   ....[1]....
        /*0edc*/ 	.word	0x00000280
        /*0ee0*/ 	.word	0x000000ff
        /*0ee4*/ 	.word	0x00038820
        /*0ee8*/ 	.short	0x0100
        /*0eea*/ 	.byte	0x08
	.zero		1


	//   ....[2]....
        /*0eec*/ 	.word	0x00000370
        /*0ef0*/ 	.word	0x000000ff
        /*0ef4*/ 	.word	0x00038830
        /*0ef8*/ 	.short	0x0100
        /*0efa*/ 	.byte	0x08
	.zero		1


	//   ....[3]....
        /*0efc*/ 	.word	0x00000380
        /*0f00*/ 	.word	0x000000ff
        /*0f04*/ 	.word	0x00038840
        /*0f08*/ 	.short	0x0100
        /*0f0a*/ 	.byte	0x08
	.zero		1


	//   ....[4]....
        /*0f0c*/ 	.word	0x00000390
        /*0f10*/ 	.word	0x000000ff
        /*0f14*/ 	.word	0x00038838
        /*0f18*/ 	.short	0x0100
        /*0f1a*/ 	.byte	0x08
	.zero		1


	//   ....[5]....
        /*0f1c*/ 	.word	0x000003a0
        /*0f20*/ 	.word	0x000000ff
        /*0f24*/ 	.word	0x00038848
        /*0f28*/ 	.short	0x0100
        /*0f2a*/ 	.byte	0x08
	.zero		1


	//   ....[6]....
        /*0f2c*/ 	.word	0x000004d0
        /*0f30*/ 	.word	0x000000ff
        /*0f34*/ 	.word	0x00038850
        /*0f38*/ 	.short	0x0100
        /*0f3a*/ 	.byte	0x08
	.zero		1


	//   ....[7]....
        /*0f3c*/ 	.word	0x000004e0
        /*0f40*/ 	.word	0x000000ff
        /*0f44*/ 	.word	0x00038860
        /*0f48*/ 	.short	0x0100
        /*0f4a*/ 	.byte	0x08
	.zero		1


	//   ....[8]....
        /*0f4c*/ 	.word	0x000004f0
        /*0f50*/ 	.word	0x000000ff
        /*0f54*/ 	.word	0x00038858
        /*0f58*/ 	.short	0x0100
        /*0f5a*/ 	.byte	0x08
	.zero		1


	//   ....[9]....
        /*0f5c*/ 	.word	0x00000500
        /*0f60*/ 	.word	0x000000ff
        /*0f64*/ 	.word	0x00038868
        /*0f68*/ 	.short	0x0100
        /*0f6a*/ 	.byte	0x08
	.zero		1


	//   ....[10]....
        /*0f6c*/ 	.word	0x000005f0
        /*0f70*/ 	.word	0x000000ff
        /*0f74*/ 	.word	0x00038870
        /*0f78*/ 	.short	0x0100
        /*0f7a*/ 	.byte	0x06
	.zero		1


	//   ....[11]....
        /*0f7c*/ 	.word	0x00000600
        /*0f80*/ 	.word	0x000000ff
        /*0f84*/ 	.word	0x00038880
        /*0f88*/ 	.short	0x0100
        /*0f8a*/ 	.byte	0x06
	.zero		1


	//   ....[12]....
        /*0f8c*/ 	.word	0x00000610
        /*0f90*/ 	.word	0x000000ff
        /*0f94*/ 	.word	0x00038878
        /*0f98*/ 	.short	0x0100
        /*0f9a*/ 	.byte	0x06
	.zero		1


	//   ....[13]....
        /*0f9c*/ 	.word	0x00000620
        /*0fa0*/ 	.word	0x000000ff
        /*0fa4*/ 	.word	0x00038888
        /*0fa8*/ 	.short	0x0100
        /*0faa*/ 	.byte	0x06
	.zero		1


	//   ....[14]....
        /*0fac*/ 	.word	0x00000750
        /*0fb0*/ 	.word	0x000000ff
        /*0fb4*/ 	.word	0x00038890
        /*0fb8*/ 	.short	0x0100
        /*0fba*/ 	.byte	0x08
	.zero		1


	//   ....[15]....
        /*0fbc*/ 	.word	0x00000760
        /*0fc0*/ 	.word	0x000000ff
        /*0fc4*/ 	.word	0x000388a0
        /*0fc8*/ 	.short	0x0100
        /*0fca*/ 	.byte	0x08
	.zero		1


	//   ....[16]....
        /*0fcc*/ 	.word	0x00000770
        /*0fd0*/ 	.word	0x000000ff
        /*0fd4*/ 	.word	0x00038898
        /*0fd8*/ 	.short	0x0100
        /*0fda*/ 	.byte	0x08
	.zero		1


	//   ....[17]....
        /*0fdc*/ 	.word	0x00000780
        /*0fe0*/ 	.word	0x000000ff
        /*0fe4*/ 	.word	0x000388a8
        /*0fe8*/ 	.short	0x0100
        /*0fea*/ 	.byte	0x08
	.zero		1


	//   ....[18]....
        /*0fec*/ 	.word	0x000008b0
        /*0ff0*/ 	.word	0x000000ff
        /*0ff4*/ 	.word	0x000388b0
        /*0ff8*/ 	.short	0x0100
        /*0ffa*/ 	.byte	0x08
	.zero		1


	//   ....[19]....
        /*0ffc*/ 	.word	0x000008c0
        /*1000*/ 	.word	0x000000ff
        /*1004*/ 	.word	0x000388c0
        /*1008*/ 	.short	0x0100
        /*100a*/ 	.byte	0x08
	.zero		1


	//   ....[20]....
        /*100c*/ 	.word	0x000008d0
        /*1010*/ 	.word	0x000000ff
        /*1014*/ 	.word	0x000388b8
        /*1018*/ 	.short	0x0100
        /*101a*/ 	.byte	0x08
	.zero		1


	//   ....[21]....
        /*101c*/ 	.word	0x000008e0
        /*1020*/ 	.word	0x000000ff
        /*1024*/ 	.word	0x000388c8
        /*1028*/ 	.short	0x0100
        /*102a*/ 	.byte	0x08
	.zero		1


	//   ....[22]....
        /*102c*/ 	.word	0x00003690
        /*1030*/ 	.word	0x00000059
        /*1034*/ 	.word	0x00038890
        /*1038*/ 	.short	0x010a
        /*103a*/ 	.byte	0x3f
	.zero		1


	//   ....[23]....
        /*103c*/ 	.word	0x00007010
        /*1040*/ 	.word	0x00000059
        /*1044*/ 	.word	0x00038890
        /*1048*/ 	.short	0x010a
        /*104a*/ 	.byte	0x3f
	.zero		1


	//   ....[24]....
        /*104c*/ 	.word	0x0000a1d0
        /*1050*/ 	.word	0x00000059
        /*1054*/ 	.word	0x00038890
        /*1058*/ 	.short	0x010a
        /*105a*/ 	.byte	0x3f
	.zero		1


	//   ....[25]....
        /*105c*/ 	.word	0x0000a9a0
        /*1060*/ 	.word	0x0000000b
        /*1064*/ 	.word	0x00000000
        /*1068*/ 	.short	0x0101
        /*106a*/ 	.byte	0x3f
	.zero		1


	//   ....[26]....
        /*106c*/ 	.word	0x0000a9e0
        /*1070*/ 	.word	0x00000059
        /*1074*/ 	.word	0x000388b0
        /*1078*/ 	.short	0x010a
        /*107a*/ 	.byte	0x3f
	.zero		1


	//   ....[27]....
        /*107c*/ 	.word	0x0000b120
        /*1080*/ 	.word	0x00000059
        /*1084*/ 	.word	0x00000000
        /*1088*/ 	.short	0x0101
        /*108a*/ 	.byte	0x3f
	.zero		1


	//   ....[28]....
        /*108c*/ 	.word	0x0000b9c0
        /*1090*/ 	.word	0x00000016
        /*1094*/ 	.word	0x00038800
        /*1098*/ 	.short	0x010a
        /*109a*/ 	.byte	0x3f
	.zero		1


	//   ....[29]....
        /*109c*/ 	.word	0x0000ba10
        /*10a0*/ 	.word	0x00000016
        /*10a4*/ 	.word	0x00038800
        /*10a8*/ 	.short	0x010a
        /*10aa*/ 	.byte	0x3f
	.zero		1


	//   ....[30]....
        /*10ac*/ 	.word	0x0000d5e0
        /*10b0*/ 	.word	0x00000016
        /*10b4*/ 	.word	0x00038800
        /*10b8*/ 	.short	0x010a
        /*10ba*/ 	.byte	0x3f
	.zero		1


	//   ....[31]....
        /*10bc*/ 	.word	0x00011e70
        /*10c0*/ 	.word	0x00000016
        /*10c4*/ 	.word	0x00038800
        /*10c8*/ 	.short	0x010a
        /*10ca*/ 	.byte	0x3f
	.zero		1


	//   ....[32]....
        /*10cc*/ 	.word	0x00015c00
        /*10d0*/ 	.word	0x00000000
        /*10d4*/ 	.word	0x00038830
        /*10d8*/ 	.short	0x010a
        /*10da*/ 	.byte	0x3f
	.zero		1


	//   ....[33]....
        /*10dc*/ 	.word	0x00015c40
        /*10e0*/ 	.word	0x00000000
        /*10e4*/ 	.word	0x00038830
        /*10e8*/ 	.short	0x010a
        /*10ea*/ 	.byte	0x3f
	.zero		1


	//   ....[34]....
        /*10ec*/ 	.word	0x00019e90
        /*10f0*/ 	.word	0x00000000
        /*10f4*/ 	.word	0x00000000
        /*10f8*/ 	.short	0x0101
        /*10fa*/ 	.byte	0x3f
	.zero		1


	//   ....[35]....
        /*10fc*/ 	.word	0x0001aa80
        /*1100*/ 	.word	0x00000009
        /*1104*/ 	.word	0x00038830
        /*1108*/ 	.short	0x010a
        /*110a*/ 	.byte	0x3f
	.zero		1


	//   ....[36]....
        /*110c*/ 	.word	0x0001ab10
        /*1110*/ 	.word	0x00000009
        /*1114*/ 	.word	0x00038830
        /*1118*/ 	.short	0x010a
        /*111a*/ 	.byte	0x3f
	.zero		1


	//   ....[37]....
        /*111c*/ 	.word	0x0001e210
        /*1120*/ 	.word	0x00000007
        /*1124*/ 	.word	0x00038850
        /*1128*/ 	.short	0x010a
        /*112a*/ 	.byte	0x3f
	.zero		1


	//   ....[38]....
        /*112c*/ 	.word	0x0001e260
        /*1130*/ 	.word	0x00000007
        /*1134*/ 	.word	0x00038850
        /*1138*/ 	.short	0x010a
        /*113a*/ 	.byte	0x3f
	.zero		1


	//   ....[39]....
        /*113c*/ 	.word	0x0001f6d0
        /*1140*/ 	.word	0x00000009
        /*1144*/ 	.word	0x00000000
        /*1148*/ 	.short	0x0101
        /*114a*/ 	.byte	0x3f
	.zero		1


	//   ....[40]....
        /*114c*/ 	.word	0x0001fcd0
        /*1150*/ 	.word	0x00000007
        /*1154*/ 	.word	0x00000000
        /*1158*/ 	.short	0x0101
        /*115a*/ 	.byte	0x3f
	.zero		1


	//   ....[41]....
        /*115c*/ 	.word	0x0001ff70
        /*1160*/ 	.word	0x00000003
        /*1164*/ 	.word	0x00038830
        /*1168*/ 	.short	0x010a
        /*116a*/ 	.byte	0x3f
	.zero		1


	//   ....[42]....
        /*116c*/ 	.word	0x00020000
        /*1170*/ 	.word	0x00000003
        /*1174*/ 	.word	0x00038830
        /*1178*/ 	.short	0x010a
        /*117a*/ 	.byte	0x3f
	.zero		1


	//   ....[43]....
        /*117c*/ 	.word	0x00023700
        /*1180*/ 	.word	0x00000006
        /*1184*/ 	.word	0x00038850
        /*1188*/ 	.short	0x010a
        /*118a*/ 	.byte	0x3f
	.zero		1


	//   ....[44]....
        /*118c*/ 	.word	0x00023750
        /*1190*/ 	.word	0x00000006
        /*1194*/ 	.word	0x00038850
        /*1198*/ 	.short	0x010a
        /*119a*/ 	.byte	0x3f
	.zero		1


	//   ....[45]....
        /*119c*/ 	.word	0x00024500
        /*11a0*/ 	.word	0x000000a0
        /*11a4*/ 	.word	0x00000000
        /*11a8*/ 	.short	0x0101
        /*11aa*/ 	.byte	0x3f
	.zero		1


	//   ....[46]....
        /*11ac*/ 	.word	0x00024b60
        /*11b0*/ 	.word	0x00000006
        /*11b4*/ 	.word	0x00000000
        /*11b8*/ 	.short	0x0101
        /*11ba*/ 	.byte	0x3f
	.zero		1


	//   ....[47]....
        /*11bc*/ 	.word	0x00025500
        /*11c0*/ 	.word	0x00000008
        /*11c4*/ 	.word	0x00038850
        /*11c8*/ 	.short	0x010a
        /*11ca*/ 	.byte	0x3f
	.zero		1


	//   ....[48]....
        /*11cc*/ 	.word	0x000255a0
        /*11d0*/ 	.word	0x00000008
        /*11d4*/ 	.word	0x00038850
        /*11d8*/ 	.short	0x010a
        /*11da*/ 	.byte	0x3f
	.zero		1


	//   ....[49]....
        /*11dc*/ 	.word	0x00025a70
        /*11e0*/ 	.word	0x000000e5
        /*11e4*/ 	.word	0x00000000
        /*11e8*/ 	.short	0x0101
        /*11ea*/ 	.byte	0x3f
	.zero		1


	//   ....[50]....
        /*11ec*/ 	.word	0x00027e20
        /*11f0*/ 	.word	0x00000000
        /*11f4*/ 	.word	0x00000000
        /*11f8*/ 	.short	0x0101
        /*11fa*/ 	.byte	0x3f
	.zero		1


	//   ....[51]....
        /*11fc*/ 	.word	0x0002a740
        /*1200*/ 	.word	0x00000016
        /*1204*/ 	.word	0x00038820
        /*1208*/ 	.short	0x010a
        /*120a*/ 	.byte	0x3f
	.zero		1


	//   ....[52]....
        /*120c*/ 	.word	0x0002a7d0
        /*1210*/ 	.word	0x0000000b
        /*1214*/ 	.word	0x000388a0
        /*1218*/ 	.short	0x010a
        /*121a*/ 	.byte	0x3f
	.zero		1


	//   ....[53]....
        /*121c*/ 	.word	0x0002ad20
        /*1220*/ 	.word	0x0000000b
        /*1224*/ 	.word	0x000388c0
        /*1228*/ 	.short	0x010a
        /*122a*/ 	.byte	0x3f
	.zero		1


	//   ....[54]....
        /*122c*/ 	.word	0x0002b320
        /*1230*/ 	.word	0x0000000a
        /*1234*/ 	.word	0x000388a0
        /*1238*/ 	.short	0x010a
        /*123a*/ 	.byte	0x3f
	.zero		1


	//   ....[55]....
        /*123c*/ 	.word	0x0002b860
        /*1240*/ 	.word	0x0000000a
        /*1244*/ 	.word	0x000388c0
        /*1248*/ 	.short	0x010a
        /*124a*/ 	.byte	0x3f
	.zero		1


	//   ....[56]....
        /*124c*/ 	.word	0x0002c970
        /*1250*/ 	.word	0x00000005
        /*1254*/ 	.word	0x00038840
        /*1258*/ 	.short	0x010a
        /*125a*/ 	.byte	0x3f
	.zero		1


	//   ....[57]....
        /*125c*/ 	.word	0x0002cf80
        /*1260*/ 	.word	0x00000005
        /*1264*/ 	.word	0x00038830
        /*1268*/ 	.short	0x0107
        /*126a*/ 	.byte	0x3f
	.zero		1


	//   ....[58]....
        /*126c*/ 	.word	0x0002d050
        /*1270*/ 	.word	0x00000005
        /*1274*/ 	.word	0x00038830
        /*1278*/ 	.short	0x0101
        /*127a*/ 	.byte	0x3f
	.zero		1


	//   ....[59]....
        /*127c*/ 	.word	0x0002dc80
        /*1280*/ 	.word	0x00000016
        /*1284*/ 	.word	0x00038800
        /*1288*/ 	.short	0x0107
        /*128a*/ 	.byte	0x3f
	.zero		1


	//   ....[60]....
        /*128c*/ 	.word	0x0002dd80
        /*1290*/ 	.word	0x00000016
        /*1294*/ 	.word	0x00038800
        /*1298*/ 	.short	0x0101
        /*129a*/ 	.byte	0x3f
	.zero		1


	//   ....[61]....
        /*129c*/ 	.word	0x0002dda0
        /*12a0*/ 	.word	0x00000016
        /*12a4*/ 	.word	0x00038820
        /*12a8*/ 	.short	0x010a
        /*12aa*/ 	.byte	0x3f
	.zero		1


	//   ....[62]....
        /*12ac*/ 	.word	0x0002e1a0
        /*12b0*/ 	.word	0x00000006
        /*12b4*/ 	.word	0x00038840
        /*12b8*/ 	.short	0x010a
        /*12ba*/ 	.byte	0x3f
	.zero		1


	//   ....[63]....
        /*12bc*/ 	.word	0x0002e720
        /*12c0*/ 	.word	0x00000006
        /*12c4*/ 	.word	0x00038830
        /*12c8*/ 	.short	0x0107
        /*12ca*/ 	.byte	0x3f
	.zero		1


	//   ....[64]....
        /*12cc*/ 	.word	0x0002e7d0
        /*12d0*/ 	.word	0x00000006
        /*12d4*/ 	.word	0x00038830
        /*12d8*/ 	.short	0x0101
        /*12da*/ 	.byte	0x3f
	.zero		1


	//   ....[65]....
        /*12dc*/ 	.word	0x0002e830
        /*12e0*/ 	.word	0x00000006
        /*12e4*/ 	.word	0x00038860
        /*12e8*/ 	.short	0x010a
        /*12ea*/ 	.byte	0x3f
	.zero		1


	//   ....[66]....
        /*12ec*/ 	.word	0x0002ed30
        /*12f0*/ 	.word	0x00000006
        /*12f4*/ 	.word	0x00038850
        /*12f8*/ 	.short	0x0107
        /*12fa*/ 	.byte	0x3f
	.zero		1


	//   ....[67]....
        /*12fc*/ 	.word	0x0002eef0
        /*1300*/ 	.word	0x00000006
        /*1304*/ 	.word	0x00038850
        /*1308*/ 	.short	0x0101
        /*130a*/ 	.byte	0x3f
	.zero		1


	//   ....[68]....
        /*130c*/ 	.word	0x0002f0f0
        /*1310*/ 	.word	0x00000004
        /*1314*/ 	.word	0x00038860
        /*1318*/ 	.short	0x010a
        /*131a*/ 	.byte	0x3f
	.zero		1


	//   ....[69]....
        /*131c*/ 	.word	0x0002f640
        /*1320*/ 	.word	0x00000004
        /*1324*/ 	.word	0x00038850
        /*1328*/ 	.short	0x0107
        /*132a*/ 	.byte	0x3f
	.zero		1


	//   ....[70]....
        /*132c*/ 	.word	0x0002f6f0
        /*1330*/ 	.word	0x00000004
        /*1334*/ 	.word	0x00038850
        /*1338*/ 	.short	0x0101
        /*133a*/ 	.byte	0x3f
	.zero		1


	//   ....[71]....
        /*133c*/ 	.word	0x00030420
        /*1340*/ 	.word	0x00000005
        /*1344*/ 	.word	0x00038820
        /*1348*/ 	.short	0x010a
        /*134a*/ 	.byte	0x3f
	.zero		1


	//   ....[72]....
        /*134c*/ 	.word	0x000305b0
        /*1350*/ 	.word	0x00000003
        /*1354*/ 	.word	0x00038840
        /*1358*/ 	.short	0x010a
        /*135a*/ 	.byte	0x3f
	.zero		1


	//   ....[73]....
        /*135c*/ 	.word	0x00030650
        /*1360*/ 	.word	0x0000001b
        /*1364*/ 	.word	0x00038840
        /*1368*/ 	.short	0x010a
        /*136a*/ 	.byte	0x3f
	.zero		1


	//   ....[74]....
        /*136c*/ 	.word	0x00030690
        /*1370*/ 	.word	0x00000003
        /*1374*/ 	.word	0x00038860
        /*1378*/ 	.short	0x010a
        /*137a*/ 	.byte	0x3f
	.zero		1


	//   ....[75]....
        /*137c*/ 	.word	0x000306d0
        /*1380*/ 	.word	0x0000001b
        /*1384*/ 	.word	0x00038860
        /*1388*/ 	.short	0x010a
        /*138a*/ 	.byte	0x3f
	.zero		1


	//   ....[76]....
        /*138c*/ 	.word	0x00030730
        /*1390*/ 	.word	0x00000059
        /*1394*/ 	.word	0x00038890
        /*1398*/ 	.short	0x010a
        /*139a*/ 	.byte	0x3f
	.zero		1


	//   ....[77]....
        /*139c*/ 	.word	0x00030b10
        /*13a0*/ 	.word	0x00000059
        /*13a4*/ 	.word	0x00038890
        /*13a8*/ 	.short	0x010a
        /*13aa*/ 	.byte	0x3f
	.zero		1


	//   ....[78]....
        /*13ac*/ 	.word	0x00030ef0
        /*13b0*/ 	.word	0x00000059
        /*13b4*/ 	.word	0x00038890
        /*13b8*/ 	.short	0x010a
        /*13ba*/ 	.byte	0x3f
	.zero		1


	//   ....[79]....
        /*13bc*/ 	.word	0x000312d0
        /*13c0*/ 	.word	0x00000059
        /*13c4*/ 	.word	0x000388b0
        /*13c8*/ 	.short	0x010a
        /*13ca*/ 	.byte	0x3f
	.zero		1


	//   ....[80]....
        /*13cc*/ 	.word	0x00031a20
        /*13d0*/ 	.word	0x00000016
        /*13d4*/ 	.word	0x00038800
        /*13d8*/ 	.short	0x010a
        /*13da*/ 	.byte	0x3f
	.zero		1


	//   ....[81]....
        /*13dc*/ 	.word	0x00032180
        /*13e0*/ 	.word	0x00000016
        /*13e4*/ 	.word	0x00038800
        /*13e8*/ 	.short	0x010a
        /*13ea*/ 	.byte	0x3f
	.zero		1


	//   ....[82]....
        /*13ec*/ 	.word	0x000321d0
        /*13f0*/ 	.word	0x00000000
        /*13f4*/ 	.word	0x00038830
        /*13f8*/ 	.short	0x010a
        /*13fa*/ 	.byte	0x3f
	.zero		1


	//   ....[83]....
        /*13fc*/ 	.word	0x00032220
        /*1400*/ 	.word	0x00000009
        /*1404*/ 	.word	0x00038830
        /*1408*/ 	.short	0x010a
        /*140a*/ 	.byte	0x3f
	.zero		1


	//   ....[84]....
        /*140c*/ 	.word	0x00032270
        /*1410*/ 	.word	0x00000007
        /*1414*/ 	.word	0x00038850
        /*1418*/ 	.short	0x010a
        /*141a*/ 	.byte	0x3f
	.zero		1


	//   ....[85]....
        /*141c*/ 	.word	0x000322c0
        /*1420*/ 	.word	0x00000003
        /*1424*/ 	.word	0x00038830
        /*1428*/ 	.short	0x010a
        /*142a*/ 	.byte	0x3f
	.zero		1


	//   ....[86]....
        /*142c*/ 	.word	0x00032310
        /*1430*/ 	.word	0x00000006
        /*1434*/ 	.word	0x00038850
        /*1438*/ 	.short	0x010a
        /*143a*/ 	.byte	0x3f
	.zero		1


	//   ....[87]....
        /*143c*/ 	.word	0x00032360
        /*1440*/ 	.word	0x00000008
        /*1444*/ 	.word	0x00038850
        /*1448*/ 	.short	0x010a
        /*144a*/ 	.byte	0x3f
	.zero		1


	//   ....[88]....
        /*144c*/ 	.word	0x00032500
        /*1450*/ 	.word	0x00000016
        /*1454*/ 	.word	0x00038820
        /*1458*/ 	.short	0x010a
        /*145a*/ 	.byte	0x3f
	.zero		1


	//   ....[89]....
        /*145c*/ 	.word	0x00032550
        /*1460*/ 	.word	0x0000000b
        /*1464*/ 	.word	0x000388a0
        /*1468*/ 	.short	0x010a
        /*146a*/ 	.byte	0x3f
	.zero		1


	//   ....[90]....
        /*146c*/ 	.word	0x000325a0
        /*1470*/ 	.word	0x0000000b
        /*1474*/ 	.word	0x000388c0
        /*1478*/ 	.short	0x010a
        /*147a*/ 	.byte	0x3f
	.zero		1


	//   ....[91]....
        /*147c*/ 	.word	0x000325f0
        /*1480*/ 	.word	0x0000000a
        /*1484*/ 	.word	0x000388a0
        /*1488*/ 	.short	0x010a
        /*148a*/ 	.byte	0x3f
	.zero		1


	//   ....[92]....
        /*148c*/ 	.word	0x00032640
        /*1490*/ 	.word	0x0000000a
        /*1494*/ 	.word	0x000388c0
        /*1498*/ 	.short	0x010a
        /*149a*/ 	.byte	0x3f
	.zero		1


	//   ....[93]....
        /*149c*/ 	.word	0x00032760
        /*14a0*/ 	.word	0x00000005
        /*14a4*/ 	.word	0x00038840
        /*14a8*/ 	.short	0x010a
        /*14aa*/ 	.byte	0x3f
	.zero		1


	//   ....[94]....
        /*14ac*/ 	.word	0x00033a10
        /*14b0*/ 	.word	0x00000016
        /*14b4*/ 	.word	0x00038820
        /*14b8*/ 	.short	0x010a
        /*14ba*/ 	.byte	0x3f
	.zero		1


	//   ....[95]....
        /*14bc*/ 	.word	0x00033a60
        /*14c0*/ 	.word	0x00000006
        /*14c4*/ 	.word	0x00038840
        /*14c8*/ 	.short	0x010a
        /*14ca*/ 	.byte	0x3f
	.zero		1


	//   ....[96]....
        /*14cc*/ 	.word	0x000341c0
        /*14d0*/ 	.word	0x00000006
        /*14d4*/ 	.word	0x00038860
        /*14d8*/ 	.short	0x010a
        /*14da*/ 	.byte	0x3f
	.zero		1


	//   ....[97]....
        /*14dc*/ 	.word	0x00034980
        /*14e0*/ 	.word	0x00000004
        /*14e4*/ 	.word	0x00038860
        /*14e8*/ 	.short	0x010a
        /*14ea*/ 	.byte	0x3f
	.zero		1


	//   ....[98]....
        /*14ec*/ 	.word	0x00035b10
        /*14f0*/ 	.word	0x00000005
        /*14f4*/ 	.word	0x00038820
        /*14f8*/ 	.short	0x010a
        /*14fa*/ 	.byte	0x3f
	.zero		1


	//   ....[99]....
        /*14fc*/ 	.word	0x00035cb0
        /*1500*/ 	.word	0x00000003
        /*1504*/ 	.word	0x00038840
        /*1508*/ 	.short	0x010a
        /*150a*/ 	.byte	0x3f
	.zero		1


	//   ....[100]....
        /*150c*/ 	.word	0x00035d00
        /*1510*/ 	.word	0x0000001b
        /*1514*/ 	.word	0x00038840
        /*1518*/ 	.short	0x010a
        /*151a*/ 	.byte	0x3f
	.zero		1


	//   ....[101]....
        /*151c*/ 	.word	0x00035d50
        /*1520*/ 	.word	0x00000003
        /*1524*/ 	.word	0x00038860
        /*1528*/ 	.short	0x010a
        /*152a*/ 	.byte	0x3f
	.zero		1


	//----- nvinfo : EIATTR_NUM_MBARRIERS
	.align		4
.L_565:
        /*152c*/ 	.byte	0x03, 0x38
        /*152e*/ 	.short	0x0016


	//----- nvinfo : EIATTR_EXIT_INSTR_OFFSETS
	.align		4
        /*1530*/ 	.byte	0x04, 0x1c
        /*1532*/ 	.short	(.L_567 - .L_566)


	//   ....[0]....
.L_566:
        /*1534*/ 	.word	0x00030720


	//----- nvinfo : EIATTR_MAX_THREADS
	.align		4
.L_567:
        /*1538*/ 	.byte	0x04, 0x05
        /*153a*/ 	.short	(.L_569 - .L_568)
.L_568:
        /*153c*/ 	.word	0x00000180
        /*1540*/ 	.word	0x00000001
        /*1544*/ 	.word	0x00000001


	//----- nvinfo : EIATTR_CRS_STACK_SIZE
	.align		4
.L_569:
        /*1548*/ 	.byte	0x04, 0x1e
        /*154a*/ 	.short	(.L_571 - .L_570)
.L_570:
        /*154c*/ 	.word	0x00000000


	//----- nvinfo : EIATTR_CBANK_PARAM_SIZE
	.align		4
.L_571:
        /*1550*/ 	.byte	0x03, 0x19
        /*1552*/ 	.short	0x0af0


	//----- nvinfo : EIATTR_PARAM_CBANK
	.align		4
        /*1554*/ 	.byte	0x04, 0x0a
        /*1556*/ 	.short	(.L_573 - .L_572)
	.align		4
.L_572:
        /*1558*/ 	.word	index@(.nv.constant0._ZN7cutlass13device_kernelIN5flash11enable_sm90INS1_16FlashAttnFwdSm90INS1_25CollectiveMainloopFwdSm90ILi2EN4cute5tupleIJNS5_1CILi1EEES8_S8_EEENS6_IJNS7_ILi128EEENS7_ILi80EEENS7_ILi256EEEEEELi256ENS_10bfloat16_tEfNS_4arch4Sm90ELb1ELb0ELb1ELb1ELb1ELb1ELb0ELb1ELb1ELb1ELb0ELb0EEENS1_21CollectiveEpilogueFwdINS6_IJSA_SC_SB_EEES9_SE_SG_Li256ELb1ELb1ELb0ELb0EEENS1_36VarlenDynamicPersistentTileSchedulerILi128ELi80ELi256ELi128ELb0ELb1ELb1ELb1ELb1ELb1EEEEEEEEEvNT_6ParamsE)
        /*155c*/ 	.short	0x0210
        /*155e*/ 	.short	0x0af0


	//----- nvinfo : EIATTR_SW_WAR
	.align		4
.L_573:
        /*1560*/ 	.byte	0x04, 0x36
        /*1562*/ 	.short	(.L_575 - .L_574)
.L_574:
        /*1564*/ 	.word	0x00000008
.L_575:


//--------------------- .nv.info._ZN7cutlass13device_kernelIN5flash11enable_sm90INS1_16FlashAttnFwdSm90INS1_25CollectiveMainloopFwdSm90ILi2EN4cute5tupleIJNS5_1CILi1EEES8_S8_EEENS6_IJNS7_ILi128EEENS7_ILi96EEENS7_ILi192EEEEEELi192ENS_10bfloat16_tEfNS_4arch4Sm90ELb0ELb0ELb1ELb0ELb1ELb0ELb0ELb1ELb1ELb1ELb0ELb0EEENS1_21CollectiveEpilogueFwdINS6_IJSA_SC_SB_EEES9_SE_SG_Li256ELb0ELb1ELb0ELb0EEENS1_29StaticPersistentTileSchedulerILb0EEEEEEEEEvNT_6ParamsE --------------------------
	.section	.nv.info._ZN7cutlass13device_kernelIN5flash11enable_sm90INS1_16FlashAttnFwdSm90INS1_25CollectiveMainloopFwdSm90ILi2EN4cute5tupleIJNS5_1CILi1EEES8_S8_EEENS6_IJNS7_ILi128EEENS7_ILi96EEENS7_ILi192EEEEEELi192ENS_10bfloat16_tEfNS_4arch4Sm90ELb0ELb0ELb1ELb0ELb1ELb0ELb0ELb1ELb1ELb1ELb0ELb0EEENS1_21CollectiveEpilogueFwdINS6_IJSA_SC_SB_EEES9_SE_SG_Li256ELb0ELb1ELb0ELb0EEENS1_29StaticPersistentTileSchedulerILb0EEEEEEEEEvNT_6ParamsE,"",@"SHT_CUDA_INFO"
	.sectionflags	@""
	.align	4


	//----- nvinfo : EIATTR_CUDA_API_VERSION
	.align		4
        /*0000*/ 	.byte	0x04, 0x37
        /*0002*/ 	.short	(.L_577 - .L_576)
.L_576:
        /*0004*/ 	.word	0x00000082


	//----- nvinfo : EIATTR_KPARAM_INFO
	.align		4
.L_577:
        /*0008*/ 	.byte	0x04, 0x17
        /*000a*/ 	.short	(.L_579 - .L_578)
.L_578:
        /*000c*/ 	.word	0x00000000
        /*0010*/ 	.short	0x0000
        /*0012*/ 	.short	0x0070
        /*0014*/ 	.byte	0x00, 0xf0, 0x01, 0x28


	//----- nvinfo : EIATTR_SPARSE_MMA_MASK
	.align		4
.L_579:
        /*0018*/ 	.byte	0x03, 0x50
        /*001a*/ 	.short	0x0000


	//----- nvinfo : EIATTR_MAXREG_COUNT
	.align		4
        /*001c*/ 	.byte	0x03, 0x1b
        /*001e*/ 	.short	0x00a8


	//----- nvinfo : EIATTR_NUM_BARRIERS
	.align		4
        /*0020*/ 	.byte	0x02, 0x4c
        /*0022*/ 	.byte	0x09
	.zero		1


	//----- nvinfo : EIATTR_EXTERNS
	.align		4
        /*0024*/ 	.byte	0x04, 0x0f
        /*0026*/ 	.short	(.L_581 - .L_580)


	//   ....[0]....
	.align		4
.L_580:
        /*0028*/ 	.word	index@(__assertfail)


	//----- nvinfo : EIATTR_ANNOTATIONS
	.align		4
.L_581:
        /*002c*/ 	.byte	0x04, 0x55
        /*002e*/ 	.short	(.L_583 - .L_582)


	//   ....[0]....
.L_582:
        /*0030*/ 	.word	0x00000001
        /*0034*/ 	.byte	0xa0, 0x08, 0x00, 0x00, 0x01, 0x00, 0x00, 0x00, 0x50, 0x09, 0x00, 0x00, 0x01, 0x00, 0x00, 0x00
        /*0044*/ 	.byte	0xf0, 0x8a, 0x00, 0x00, 0x01, 0x00, 0x00, 0x00, 0x80, 0x8b, 0x00, 0x00, 0x01, 0x00, 0x00, 0x00
        /*0054*/ 	.byte	0x80, 0xa8, 0x00, 0x00, 0x01, 0x00, 0x00, 0x00, 0xb0, 0xbf, 0x00, 0x00, 0x01, 0x00, 0x00, 0x00
        /*0064*/ 	.byte	0x60, 0xc0, 0x00, 0x00, 0x01, 0x00, 0x00, 0x00, 0xe0, 0xc1, 0x00, 0x00


	//----- nvinfo : EIATTR_MERCURY_ISA_VERSION
	.align		4
.L_583:
        /*0070*/ 	.byte	0x03, 0x5f
        /*0072*/ 	.short	0x0101


	//----- nvinfo : EIATTR_INT_WARP_WIDE_INSTR_OFFSETS
	.align		4
        /*0074*/ 	.byte	0x04, 0x31
        /*0076*/ 	.short	(.L_585 - .L_584)


	//   ....[0]....
.L_584:
        /*0078*/ 	.word	0x000000c0


	//   ....[1]....
        /*007c*/ 	.word	0x000000d0


	//   ....[2]....
        /*0080*/ 	.word	0x00000170


	//----- nvinfo : EIATTR_COOP_GROUP_MASK_REGIDS
	.align		4
.L_585:
        /*0084*/ 	.byte	0x04, 0x29
        /*0086*/ 	.short	(.L_587 - .L_586)


	//   ....[0]....
.L_586:
        /*0088*/ 	.word	0xffffffff


	//   ....[1]....
        /*008c*/ 	.word	0xffffffff


	//   ....[2]....
        /*0090*/ 	.word	0xffffffff


	//   ....[3]....
        /*0094*/ 	.word	0xffffffff


	//   ....[4]....
        /*0098*/ 	.word	0xffffffff


	//   ....[5]....
        /*009c*/ 	.word	0xffffffff


	//   ....[6]....
        /*00a0*/ 	.word	0xffffffff


	//   ....[7]....
        /*00a4*/ 	.word	0xffffffff


	//   ....[8]....
        /*00a8*/ 	.word	0xffffffff


	//   ....[9]....
        /*00ac*/ 	.word	0xffffffff


	//   ....[10]....
        /*00b0*/ 	.word	0xffffffff


	//   ....[11]....
        /*00b4*/ 	.word	0xffffffff


	//   ....[12]....
        /*00b8*/ 	.word	0xffffffff


	//   ....[13]....
        /*00bc*/ 	.word	0xffffffff


	//   ....[14]....
        /*00c0*/ 	.word	0xffffffff


	//   ....[15]....
        /*00c4*/ 	.word	0xffffffff


	//   ....[16]....
        /*00c8*/ 	.word	0xffffffff


	//   ....[17]....
        /*00cc*/ 	.word	0xffffffff


	//   ....[18]....
        /*00d0*/ 	.word	0xffffffff


	//   ....[19]....
        /*00d4*/ 	.word	0xffffffff


	//   ....[20]....
        /*00d8*/ 	.word	0xffffffff


	//   ....[21]....
        /*00dc*/ 	.word	0xffffffff


	//   ....[22]....
        /*00e0*/ 	.word	0xffffffff


	//   ....[23]....
        /*00e4*/ 	.word	0xffffffff


	//   ....[24]....
        /*00e8*/ 	.word	0xffffffff


	//   ....[25]....
        /*00ec*/ 	.word	0xffffffff


	//   ....[26]....
        /*00f0*/ 	.word	0xffffffff


	//   ....[27]....
        /*00f4*/ 	.word	0xffffffff


	//   ....[28]....
        /*00f8*/ 	.word	0xffffffff


	//   ....[29]....
        /*00fc*/ 	.word	0xffffffff


	//   ....[30]....
        /*0100*/ 	.word	0xffffffff


	//   ....[31]....
        /*0104*/ 	.word	0xffffffff


	//   ....[32]....
        /*0108*/ 	.word	0xffffffff


	//   ....[33]....
        /*010c*/ 	.word	0xffffffff


	//   ....[34]....
        /*0110*/ 	.word	0xffffffff


	//   ....[35]....
        /*0114*/ 	.word	0xffffffff


	//   ....[36]....
        /*0118*/ 	.word	0xffffffff


	//   ....[37]....
        /*011c*/ 	.word	0xffffffff


	//   ....[38]....
        /*0120*/ 	.word	0xffffffff


	//   ....[39]....
        /*0124*/ 	.word	0xffffffff


	//   ....[40]....
        /*0128*/ 	.word	0xffffffff


	//   ....[41]....
        /*012c*/ 	.word	0xffffffff


	//   ....[42]....
        /*0130*/ 	.word	0xffffffff


	//   ....[43]....
        /*0134*/ 	.word	0xffffffff


	//   ....[44]....
        /*0138*/ 	.word	0xffffffff


	//   ....[45]....
        /*013c*/ 	.word	0xffffffff


	//   ....[46]....
        /*0140*/ 	.word	0xffffffff


	//   ....[47]....
        /*0144*/ 	.word	0xffffffff


	//   ....[48]....
        /*0148*/ 	.word	0xffffffff


	//   ....[49]....
        /*014c*/ 	.word	0xffffffff


	//   ....[50]....
        /*0150*/ 	.word	0xffffffff


	//   ....[51]....
        /*0154*/ 	.word	0xffffffff


	//   ....[52]....
        /*0158*/ 	.word	0xffffffff


	//   ....[53]....
        /*015c*/ 	.word	0xffffffff


	//   ....[54]....
        /*0160*/ 	.word	0xffffffff


	//   ....[55]....
        /*0164*/ 	.word	0xffffffff


	//   ....[56]....
        /*0168*/ 	.word	0xffffffff


	//   ....[57]....
        /*016c*/ 	.word	0xffffffff


	//   ....[58]....
        /*0170*/ 	.word	0xffffffff


	//   ....[59]....
        /*0174*/ 	.word	0xffffffff


	//   ....[60]....
        /*0178*/ 	.word	0xffffffff


	//   ....[61]....
        /*017c*/ 	.word	0xffffffff


	//   ....[62]....
        /*0180*/ 	.word	0xffffffff


	//   ....[63]....
        /*0184*/ 	.word	0xffffffff


	//   ....[64]....
        /*0188*/ 	.word	0xffffffff


	//   ....[65]....
        /*018c*/ 	.word	0xffffffff


	//   ....[66]....
        /*0190*/ 	.word	0xffffffff


	//   ....[67]....
        /*0194*/ 	.word	0xffffffff


	//   ....[68]....
        /*0198*/ 	.word	0xffffffff


	//   ....[69]....
        /*019c*/ 	.word	0xffffffff


	//   ....[70]....
        /*01a0*/ 	.word	0xffffffff


	//   ....[71]....
        /*01a4*/ 	.word	0xffffffff


	//   ....[72]....
        /*01a8*/ 	.word	0xffffffff


	//   ....[73]....
        /*01ac*/ 	.word	0xffffffff


	//   ....[74]....
        /*01b0*/ 	.word	0xffffffff


	//   ....[75]....
        /*01b4*/ 	.word	0xffffffff


	//   ....[76]....
        /*01b8*/ 	.word	0xffffffff


	//   ....[77]....
        /*01bc*/ 	.word	0xffffffff


	//   ....[78]....
        /*01c0*/ 	.word	0xffffffff


	//   ....[79]....
        /*01c4*/ 	.word	0xffffffff


	//   ....[80]....
        /*01c8*/ 	.word	0xffffffff


	//   ....[81]....
        /*01cc*/ 	.word	0xffffffff


	//   ....[82]....
        /*01d0*/ 	.word	0xffffffff


	//   ....[83]....
        /*01d4*/ 	.word	0xffffffff


	//   ....[84]....
        /*01d8*/ 	.word	0xffffffff


	//   ....[85]....
        /*01dc*/ 	.word	0xffffffff


	//   ....[86]....
        /*01e0*/ 	.word	0xffffffff


	//   ....[87]....
        /*01e4*/ 	.word	0xffffffff


	//   ....[88]....
        /*01e8*/ 	.word	0xffffffff


	//   ....[89]....
        /*01ec*/ 	.word	0xffffffff


	//   ....[90]....
        /*01f0*/ 	.word	0xffffffff


	//   ....[91]....
        /*01f4*/ 	.word	0xffffffff


	//   ....[92]....
        /*01f8*/ 	.word	0xffffffff


	//   ....[93]....
        /*01fc*/ 	.word	0xffffffff


	//   ....[94]....
        /*0200*/ 	.word	0xffffffff


	//   ....[95]....
        /*0204*/ 	.word	0xffffffff


	//   ....[96]....
        /*0208*/ 	.word	0x0500000f


	//   ....[97]....
        /*020c*/ 	.word	0x0500000f


	//   ....[98]....
        /*0210*/ 	.word	0x0500000f


	//   ....[99]....
        /*0214*/ 	.word	0x0500000f


	//   ....[100]....
        /*0218*/ 	.word	0x0500000f


	//   ....[101]....
        /*021c*/ 	.word	0x0500000f


	//   ....[102]....
        /*0220*/ 	.word	0x0500000f


	//   ....[103]....
        /*0224*/ 	.word	0x0500000f


	//   ....[104]....
        /*0228*/ 	.word	0x0500000f


	//   ....[105]....
        /*022c*/ 	.word	0x0500000f


	//   ....[106]....
        /*0230*/ 	.word	0x0500000f


	//   ....[107]....
        /*0234*/ 	.word	0x0500000f


	//   ....[108]....
        /*0238*/ 	.word	0x0500000f


	//   ....[109]....
        /*023c*/ 	.word	0x0500000f


	//   ....[110]....
        /*0240*/ 	.word	0x0500000f


	//   ....[111]....
        /*0244*/ 	.word	0x0500000f


	//   ....[112]....
        /*0248*/ 	.word	0x0500000f


	//   ....[113]....
        /*024c*/ 	.word	0x0500000f


	//   ....[114]....
        /*0250*/ 	.word	0x0500000f


	//   ....[115]....
        /*0254*/ 	.word	0x0500000f


	//   ....[116]....
        /*0258*/ 	.word	0x0500000f


	//   ....[117]....
        /*025c*/ 	.word	0x0500000f


	//   ....[118]....
        /*0260*/ 	.word	0x0500000f


	//   ....[119]....
        /*0264*/ 	.word	0x0500000f


	//   ....[120]....
        /*0268*/ 	.word	0x0500000f


	//   ....[121]....
        /*026c*/ 	.word	0x0500000f


	//   ....[122]....
        /*0270*/ 	.word	0x0500000f


	//   ....[123]....
        /*0274*/ 	.word	0x0500000f


	//   ....[124]....
        /*0278*/ 	.word	0x0500000f


	//   ....[125]....
        /*027c*/ 	.word	0x0500000f


	//   ....[126]....
        /*0280*/ 	.word	0x0500000f


	//   ....[127]....
        /*0284*/ 	.word	0x0500000f


	//   ....[128]....
        /*0288*/ 	.word	0x0500000f


	//   ....[129]....
        /*028c*/ 	.word	0x0500000f


	//   ....[130]....
        /*0290*/ 	.word	0x0500000f


	//   ....[131]....
        /*0294*/ 	.word	0x0500000f


	//   ....[132]....
        /*0298*/ 	.word	0x0500000f


	//   ....[133]....
        /*029c*/ 	.word	0x0500000f


	//   ....[134]....
        /*02a0*/ 	.word	0x0500000f


	//   ....[135]....
        /*02a4*/ 	.word	0x0500000f


	//   ....[136]....
        /*02a8*/ 	.word	0x0500000f


	//   ....[137]....
        /*02ac*/ 	.word	0x0500000f


	//   ....[138]....
        /*02b0*/ 	.word	0x0500000f


	//   ....[139]....
        /*02b4*/ 	.word	0x0500000f


	//   ....[140]....
        /*02b8*/ 	.word	0x0500000f


	//   ....[141]....
        /*02bc*/ 	.word	0x0500000f


	//   ....[142]....
        /*02c0*/ 	.word	0x0500000f


	//   ....[143]....
        /*02c4*/ 	.word	0x0500000f


	//   ....[144]....
        /*02c8*/ 	.word	0x0500000f


	//   ....[145]....
        /*02cc*/ 	.word	0x0500000f


	//   ....[146]....
        /*02d0*/ 	.word	0x0500000f


	//   ....[147]....
        /*02d4*/ 	.word	0x0500000f


	//   ....[148]....
        /*02d8*/ 	.word	0x0500000f


	//   ....[149]....
        /*02dc*/ 	.word	0x0500000f


	//   ....[150]....
        /*02e0*/ 	.word	0x0500000f


	//   ....[151]....
        /*02e4*/ 	.word	0x0500000f


	//   ....[152]....
        /*02e8*/ 	.word	0x0500000f


	//   ....[153]....
        /*02ec*/ 	.word	0x0500000f


	//   ....[154]....
        /*02f0*/ 	.word	0x0500000f


	//   ....[155]....
        /*02f4*/ 	.word	0x0500000f


	//   ....[156]....
        /*02f8*/ 	.word	0x0500000f


	//   ....[157]....
        /*02fc*/ 	.word	0x0500000f


	//   ....[158]....
        /*0300*/ 	.word	0x0500000f


	//   ....[159]....
        /*0304*/ 	.word	0x0500000f


	//   ....[160]....
        /*0308*/ 	.word	0x0500000f


	//   ....[161]....
        /*030c*/ 	.word	0x0500000f


	//----- nvinfo : EIATTR_COOP_GROUP_INSTR_OFFSETS
	.align		4
.L_587:
        /*0310*/ 	.byte	0x04, 0x28
        /*0312*/ 	.short	(.L_589 - .L_588)


	//   ....[0]....
.L_588:
        /*0314*/ 	.word	0x00000070


	//   ....[1]....
        /*0318*/ 	.word	0x000000b0


	//   ....[2]....
        /*031c*/ 	.word	0x000002d0


	//   ....[3]....
        /*0320*/ 	.word	0x00000430


	//   ....[4]....
        /*0324*/ 	.word	0x00000550


	//   ....[5]....
        /*0328*/ 	.word	0x000006b0


	//   ....[6]....
        /*032c*/ 	.word	0x00000d20


	//   ....[7]....
        /*0330*/ 	.word	0x00002760


	//   ....[8]....
        /*0334*/ 	.word	0x000027e0


	//   ....[9]....
        /*0338*/ 	.word	0x00002c00


	//   ....[10]....
        /*033c*/ 	.word	0x00002c70


	//   ....[11]....
        /*0340*/ 	.word	0x000053b0


	//   ....[12]....
        /*0344*/ 	.word	0x000053e0


	//   ....[13]....
        /*0348*/ 	.word	0x00005400


	//   ....[14]....
        /*034c*/ 	.word	0x00005430


	//   ....[15]....
        /*0350*/ 	.word	0x00006760


	//   ....[16]....
        /*0354*/ 	.word	0x00006790


	//   ....[17]....
        /*0358*/ 	.word	0x00006840


	//   ....[18]....
        /*035c*/ 	.word	0x00006850


	//   ....[19]....
        /*0360*/ 	.word	0x00007cf0


	//   ....[20]....
        /*0364*/ 	.word	0x00007d20


	//   ....[21]....
        /*0368*/ 	.word	0x00007d80


	//   ....[22]....
        /*036c*/ 	.word	0x00007db0


	//   ....[23]....
        /*0370*/ 	.word	0x00008540


	//   ....[24]....
        /*0374*/ 	.word	0x00008580


	//   ....[25]....
        /*0378*/ 	.word	0x00008690


	//   ....[26]....
        /*037c*/ 	.word	0x000086b0


	//   ....[27]....
        /*0380*/ 	.word	0x000087a0


	//   ....[28]....
        /*0384*/ 	.word	0x000087c0


	//   ....[29]....
        /*0388*/ 	.word	0x000088d0


	//   ....[30]....
        /*038c*/ 	.word	0x00008900


	//   ....[31]....
        /*0390*/ 	.word	0x00009a70


	//   ....[32]....
        /*0394*/ 	.word	0x00009a90


	//   ....[33]....
        /*0398*/ 	.word	0x00009aa0


	//   ....[34]....
        /*039c*/ 	.word	0x00009af0


	//   ....[35]....
        /*03a0*/ 	.word	0x00009b40


	//   ....[36]....
        /*03a4*/ 	.word	0x00009b90


	//   ....[37]....
        /*03a8*/ 	.word	0x00009c30


	//   ....[38]....
        /*03ac*/ 	.word	0x00009c50


	//   ....[39]....
        /*03b0*/ 	.word	0x00009ce0


	//   ....[40]....
        /*03b4*/ 	.word	0x00009d00


	//   ....[41]....
        /*03b8*/ 	.word	0x00009d90


	//   ....[42]....
        /*03bc*/ 	.word	0x00009db0


	//   ....[43]....
        /*03c0*/ 	.word	0x0000a3a0


	//   ....[44]....
        /*03c4*/ 	.word	0x0000a3c0


	//   ....[45]....
        /*03c8*/ 	.word	0x0000a3f0


	//   ....[46]....
        /*03cc*/ 	.word	0x0000a430


	//   ....[47]....
        /*03d0*/ 	.word	0x0000a4b0


	//   ....[48]....
        /*03d4*/ 	.word	0x0000a4e0


	//   ....[49]....
        /*03d8*/ 	.word	0x0000a560


	//   ....[50]....
        /*03dc*/ 	.word	0x0000a580


	//   ....[51]....
        /*03e0*/ 	.word	0x0000a610


	//   ....[52]....
        /*03e4*/ 	.word	0x0000a630


	//   ....[53]....
        /*03e8*/ 	.word	0x0000a6c0


	//   ....[54]....
        /*03ec*/ 	.word	0x0000a6f0


	//   ....[55]....
        /*03f0*/ 	.word	0x0000a770


	//   ....[56]....
        /*03f4*/ 	.word	0x0000a790


	//   ....[57]....
        /*03f8*/ 	.word	0x0000a820


	//   ....[58]....
        /*03fc*/ 	.word	0x0000a840


	//   ....[59]....
        /*0400*/ 	.word	0x0000ae90


	//   ....[60]....
        /*0404*/ 	.word	0x0000aec0


	//   ....[61]....
        /*0408*/ 	.word	0x0000aed0


	//   ....[62]....
        /*040c*/ 	.word	0x0000aef0


	//   ....[63]....
        /*0410*/ 	.word	0x0000af40


	//   ....[64]....
        /*0414*/ 	.word	0x0000af60


	//   ....[65]....
        /*0418*/ 	.word	0x0000afc0


	//   ....[66]....
        /*041c*/ 	.word	0x0000afe0


	//   ....[67]....
        /*0420*/ 	.word	0x0000b030


	//   ....[68]....
        /*0424*/ 	.word	0x0000b050


	//   ....[69]....
        /*0428*/ 	.word	0x0000b0a0


	//   ....[70]....
        /*042c*/ 	.word	0x0000b0c0


	//   ....[71]....
        /*0430*/ 	.word	0x0000b360


	//   ....[72]....
        /*0434*/ 	.word	0x0000b380


	//   ....[73]....
        /*0438*/ 	.word	0x0000b3a0


	//   ....[74]....
        /*043c*/ 	.word	0x0000b420


	//   ....[75]....
        /*0440*/ 	.word	0x0000b440


	//   ....[76]....
        /*0444*/ 	.word	0x0000b4c0


	//   ....[77]....
        /*0448*/ 	.word	0x0000b4e0


	//   ....[78]....
        /*044c*/ 	.word	0x0000b560


	//   ....[79]....
        /*0450*/ 	.word	0x0000b580


	//   ....[80]....
        /*0454*/ 	.word	0x0000b600


	//   ....[81]....
        /*0458*/ 	.word	0x0000b620


	//   ....[82]....
        /*045c*/ 	.word	0x0000b630


	//   ....[83]....
        /*0460*/ 	.word	0x0000bae0


	//   ....[84]....
        /*0464*/ 	.word	0x0000bb00


	//   ....[85]....
        /*0468*/ 	.word	0x0000bb20


	//   ....[86]....
        /*046c*/ 	.word	0x0000bb60


	//   ....[87]....
        /*0470*/ 	.word	0x0000bbd0


	//   ....[88]....
        /*0474*/ 	.word	0x0000bc00


	//   ....[89]....
        /*0478*/ 	.word	0x0000bc70


	//   ....[90]....
        /*047c*/ 	.word	0x0000bca0


	//   ....[91]....
        /*0480*/ 	.word	0x0000bd10


	//   ....[92]....
        /*0484*/ 	.word	0x0000bd40


	//   ....[93]....
        /*0488*/ 	.word	0x0000bdb0


	//   ....[94]....
        /*048c*/ 	.word	0x0000bde0


	//   ....[95]....
        /*0490*/ 	.word	0x0000c160


	//   ....[96]....
        /*0494*/ 	.word	0x0000c660


	//   ....[97]....
        /*0498*/ 	.word	0x0000c750


	//   ....[98]....
        /*049c*/ 	.word	0x0000c7f0


	//   ....[99]....
        /*04a0*/ 	.word	0x0000c880


	//   ....[100]....
        /*04a4*/ 	.word	0x0000c940


	//   ....[101]....
        /*04a8*/ 	.word	0x0000c9c0


	//   ....[102]....
        /*04ac*/ 	.word	0x0000caa0


	//   ....[103]....
        /*04b0*/ 	.word	0x0000cb30


	//   ....[104]....
        /*04b4*/ 	.word	0x0000cc00


	//   ....[105]....
        /*04b8*/ 	.word	0x0000cc90


	//   ....[106]....
        /*04bc*/ 	.word	0x0000cd60


	//   ....[107]....
        /*04c0*/ 	.word	0x0000cde0


	//   ....[108]....
        /*04c4*/ 	.word	0x0000ceb0


	//   ....[109]....
        /*04c8*/ 	.word	0x0000cf40


	//   ....[110]....
        /*04cc*/ 	.word	0x0000cfb0


	//   ....[111]....
        /*04d0*/ 	.word	0x0000d030


	//   ....[112]....
        /*04d4*/ 	.word	0x0000d0f0


	//   ....[113]....
        /*04d8*/ 	.word	0x0000d160


	//   ....[114]....
        /*04dc*/ 	.word	0x0000d250


	//   ....[115]....
        /*04e0*/ 	.word	0x0000d2e0


	//   ....[116]....
        /*04e4*/ 	.word	0x0000d3b0


	//   ....[117]....
        /*04e8*/ 	.word	0x0000d430


	//   ....[118]....
        /*04ec*/ 	.word	0x0000d510


	//   ....[119]....
        /*04f0*/ 	.word	0x0000d580


	//   ....[120]....
        /*04f4*/ 	.word	0x0000d670


	//   ....[121]....
        /*04f8*/ 	.word	0x0000d700


	//   ....[122]....
        /*04fc*/ 	.word	0x0000d7d0


	//   ....[123]....
        /*0500*/ 	.word	0x0000d850


	//   ....[124]....
        /*0504*/ 	.word	0x0000d910


	//   ....[125]....
        /*0508*/ 	.word	0x0000da50


	//   ....[126]....
        /*050c*/ 	.word	0x0000db00


	//   ....[127]....
        /*0510*/ 	.word	0x0000db60


	//   ....[128]....
        /*0514*/ 	.word	0x0000dc20


	//   ....[129]....
        /*0518*/ 	.word	0x0000dc80


	//   ....[130]....
        /*051c*/ 	.word	0x0000dd40


	//   ....[131]....
        /*0520*/ 	.word	0x0000dda0


	//   ....[132]....
        /*0524*/ 	.word	0x0000de60


	//   ....[133]....
        /*0528*/ 	.word	0x0000dec0


	//   ....[134]....
        /*052c*/ 	.word	0x0000df80


	//   ....[135]....
        /*0530*/ 	.word	0x0000dfe0


	//   ....[136]....
        /*0534*/ 	.word	0x0000e0a0


	//   ....[137]....
        /*0538*/ 	.word	0x0000e180


	//   ....[138]....
        /*053c*/ 	.word	0x0000e220


	//   ....[139]....
        /*0540*/ 	.word	0x0000e280


	//   ....[140]....
        /*0544*/ 	.word	0x0000e370


	//   ....[141]....
        /*0548*/ 	.word	0x0000e3d0


	//   ....[142]....
        /*054c*/ 	.word	0x0000e4c0


	//   ....[143]....
        /*0550*/ 	.word	0x0000e520


	//   ....[144]....
        /*0554*/ 	.word	0x0000e610


	//   ....[145]....
        /*0558*/ 	.word	0x0000e670


	//   ....[146]....
        /*055c*/ 	.word	0x0000e760


	//   ....[147]....
        /*0560*/ 	.word	0x0000e7c0


	//   ....[148]....
        /*0564*/ 	.word	0x0000e880


	//   ....[149]....
        /*0568*/ 	.word	0x0000e9c0


	//   ....[150]....
        /*056c*/ 	.word	0x0000ea60


	//   ....[151]....
        /*0570*/ 	.word	0x0000eac0


	//   ....[152]....
        /*0574*/ 	.word	0x0000eb90


	//   ....[153]....
        /*0578*/ 	.word	0x0000ec50


	//   ....[154]....
        /*057c*/ 	.word	0x0000ed10


	//   ....[155]....
        /*0580*/ 	.word	0x0000edd0


	//   ....[156]....
        /*0584*/ 	.word	0x0000ee90


	//   ....[157]....
        /*0588*/ 	.word	0x0000ef50


	//   ....[158]....
        /*058c*/ 	.word	0x0000f010


	//   ....[159]....
        /*0590*/ 	.word	0x0000f0d0


	//   ....[160]....
        /*0594*/ 	.word	0x0000f190


	//   ....[161]....
        /*0598*/ 	.word	0x0000f300


	//----- nvinfo : EIATTR_REG_RECONFIG
	.align		4
.L_589:
        /*059c*/ 	.byte	0x01, 0x54
	.zero		2


	//----- nvinfo : EIATTR_SYSCALL_OFFSETS
	.align		4
        /*05a0*/ 	.byte	0x04, 0x46
        /*05a2*/ 	.short	(.L_591 - .L_590)


	//   ....[0]....
.L_590:
        /*05a4*/ 	.word	0x000010d0


	//   ....[1]....
        /*05a8*/ 	.word	0x00009220


	//   ....[2]....
        /*05ac*/ 	.word	0x00009360


	//   ....[3]....
        /*05b0*/ 	.word	0x00009450


	//   ....[4]....
        /*05b4*/ 	.word	0x0000a0b0


	//----- nvinfo : EIATTR_MBARRIER_INSTR_OFFSETS
	.align		4
.L_591:
        /*05b8*/ 	.byte	0x04, 0x39
        /*05ba*/ 	.short	(.L_593 - .L_592)


	//   ....[0]....
.L_592:
        /*05bc*/ 	.word	0x00000180
        /*05c0*/ 	.word	0x000000ff
        /*05c4*/ 	.word	0x00030800
        /*05c8*/ 	.short	0x0100
        /*05ca*/ 	.byte	0x08
	.zero		1


	//   ....[1]....
        /*05cc*/ 	.word	0x00000190
        /*05d0*/ 	.word	0x000000ff
        /*05d4*/ 	.word	0x00030820
        /*05d8*/ 	.short	0x0100
        /*05da*/ 	.byte	0x08
	.zero		1


	//   ....[2]....
        /*05dc*/ 	.word	0x00000280
        /*05e0*/ 	.word	0x000000ff
        /*05e4*/ 	.word	0x00030830
        /*05e8*/ 	.short	0x0100
        /*05ea*/ 	.byte	0x08
	.zero		1


	//   ....[3]....
        /*05ec*/ 	.word	0x00000290
        /*05f0*/ 	.word	0x000000ff
        /*05f4*/ 	.word	0x00030840
        /*05f8*/ 	.short	0x0100
        /*05fa*/ 	.byte	0x08
	.zero		1


	//   ....[4]....
        /*05fc*/ 	.word	0x000002a0
        /*0600*/ 	.word	0x000000ff
        /*0604*/ 	.word	0x00030838
        /*0608*/ 	.short	0x0100
        /*060a*/ 	.byte	0x08
	.zero		1


	//   ....[5]....
        /*060c*/ 	.word	0x000002b0
        /*0610*/ 	.word	0x000000ff
        /*0614*/ 	.word	0x00030848
        /*0618*/ 	.short	0x0100
        /*061a*/ 	.byte	0x08
	.zero		1


	//   ....[6]....
        /*061c*/ 	.word	0x000003e0
        /*0620*/ 	.word	0x000000ff
        /*0624*/ 	.word	0x00030850
        /*0628*/ 	.short	0x0100
        /*062a*/ 	.byte	0x08
	.zero		1


	//   ....[7]....
        /*062c*/ 	.word	0x000003f0
        /*0630*/ 	.word	0x000000ff
        /*0634*/ 	.word	0x00030860
        /*0638*/ 	.short	0x0100
        /*063a*/ 	.byte	0x08
	.zero		1


	//   ....[8]....
        /*063c*/ 	.word	0x00000400
        /*0640*/ 	.word	0x000000ff
        /*0644*/ 	.word	0x00030858
        /*0648*/ 	.short	0x0100
        /*064a*/ 	.byte	0x08
	.zero		1


	//   ....[9]....
        /*064c*/ 	.word	0x00000410
        /*0650*/ 	.word	0x000000ff
        /*0654*/ 	.word	0x00030868
        /*0658*/ 	.short	0x0100
        /*065a*/ 	.byte	0x08
	.zero		1


	//   ....[10]....
        /*065c*/ 	.word	0x00000500
        /*0660*/ 	.word	0x000000ff
        /*0664*/ 	.word	0x00030870
        /*0668*/ 	.short	0x0100
        /*066a*/ 	.byte	0x06
	.zero		1


	//   ....[11]....
        /*066c*/ 	.word	0x00000510
        /*0670*/ 	.word	0x000000ff
        /*0674*/ 	.word	0x00030880
        /*0678*/ 	.short	0x0100
        /*067a*/ 	.byte	0x06
	.zero		1


	//   ....[12]....
        /*067c*/ 	.word	0x00000520
        /*0680*/ 	.word	0x000000ff
        /*0684*/ 	.word	0x00030878
        /*0688*/ 	.short	0x0100
        /*068a*/ 	.byte	0x06
	.zero		1


	//   ....[13]....
        /*068c*/ 	.word	0x00000530
        /*0690*/ 	.word	0x000000ff
        /*0694*/ 	.word	0x00030888
        /*0698*/ 	.short	0x0100
        /*069a*/ 	.byte	0x06
	.zero		1


	//   ....[14]....
        /*069c*/ 	.word	0x00000660
        /*06a0*/ 	.word	0x000000ff
        /*06a4*/ 	.word	0x00030890
        /*06a8*/ 	.short	0x0100
        /*06aa*/ 	.byte	0x08
	.zero		1


	//   ....[15]....
        /*06ac*/ 	.word	0x00000670
        /*06b0*/ 	.word	0x000000ff
        /*06b4*/ 	.word	0x000308a0
        /*06b8*/ 	.short	0x0100
        /*06ba*/ 	.byte	0x08
	.zero		1


	//   ....[16]....
        /*06bc*/ 	.word	0x00000680
        /*06c0*/ 	.word	0x000000ff
        /*06c4*/ 	.word	0x00030898
        /*06c8*/ 	.short	0x0100
        /*06ca*/ 	.byte	0x08
	.zero		1


	//   ....[17]....
        /*06cc*/ 	.word	0x00000690
        /*06d0*/ 	.word	0x000000ff
        /*06d4*/ 	.word	0x000308a8
        /*06d8*/ 	.short	0x0100
        /*06da*/ 	.byte	0x08
	.zero		1


	//   ....[18]....
        /*06dc*/ 	.word	0x000007d0
        /*06e0*/ 	.word	0x000000ff
        /*06e4*/ 	.word	0x000308b0
        /*06e8*/ 	.short	0x0100
        /*06ea*/ 	.byte	0x08
	.zero		1


	//   ....[19]....
        /*06ec*/ 	.word	0x000007e0
        /*06f0*/ 	.word	0x000000ff
        /*06f4*/ 	.word	0x000308c0
        /*06f8*/ 	.short	0x0100
        /*06fa*/ 	.byte	0x08
	.zero		1


	//   ....[20]....
        /*06fc*/ 	.word	0x000007f0
        /*0700*/ 	.word	0x000000ff
        /*0704*/ 	.word	0x000308b8
        /*0708*/ 	.short	0x0100
        /*070a*/ 	.byte	0x08
	.zero		1


	//   ....[21]....
        /*070c*/ 	.word	0x00000800
        /*0710*/ 	.word	0x000000ff
        /*0714*/ 	.word	0x000308c8
        /*0718*/ 	.short	0x0100
        /*071a*/ 	.byte	0x08
	.zero		1


	//   ....[22]....
        /*071c*/ 	.word	0x00001150
        /*0720*/ 	.word	0x000000ff
        /*0724*/ 	.word	0x00030800
        /*0728*/ 	.short	0x010a
        /*072a*/ 	.byte	0x28
	.zero		1


	//   ....[23]....
        /*072c*/ 	.word	0x000011d0
        /*0730*/ 	.word	0x00000000
        /*0734*/ 	.word	0x00030830
        /*0738*/ 	.short	0x010a
        /*073a*/ 	.byte	0x3f
	.zero		1


	//   ....[24]....
        /*073c*/ 	.word	0x00001220
        /*0740*/ 	.word	0x00000000
        /*0744*/ 	.word	0x00030830
        /*0748*/ 	.short	0x010a
        /*074a*/ 	.byte	0x3f
	.zero		1


	//   ....[25]....
        /*074c*/ 	.word	0x00001f50
        /*0750*/ 	.word	0x000000ff
        /*0754*/ 	.word	0x00000000
        /*0758*/ 	.short	0x0101
        /*075a*/ 	.byte	0x04
	.zero		1


	//   ....[26]....
        /*075c*/ 	.word	0x00003c90
        /*0760*/ 	.word	0x000000ff
        /*0764*/ 	.word	0x00030830
        /*0768*/ 	.short	0x010a
        /*076a*/ 	.byte	0x09
	.zero		1


	//   ....[27]....
        /*076c*/ 	.word	0x00003cd0
        /*0770*/ 	.word	0x000000ff
        /*0774*/ 	.word	0x00030830
        /*0778*/ 	.short	0x010a
        /*077a*/ 	.byte	0x09
	.zero		1


	//   ....[28]....
        /*077c*/ 	.word	0x000047f0
        /*0780*/ 	.word	0x000000ff
        /*0784*/ 	.word	0x00030850
        /*0788*/ 	.short	0x010a
        /*078a*/ 	.byte	0x0a
	.zero		1


	//   ....[29]....
        /*078c*/ 	.word	0x00004830
        /*0790*/ 	.word	0x000000ff
        /*0794*/ 	.word	0x00030850
        /*0798*/ 	.short	0x010a
        /*079a*/ 	.byte	0x0a
	.zero		1


	//   ....[30]....
        /*079c*/ 	.word	0x00004ec0
        /*07a0*/ 	.word	0x000000ff
        /*07a4*/ 	.word	0x00000000
        /*07a8*/ 	.short	0x0101
        /*07aa*/ 	.byte	0x09
	.zero		1


	//   ....[31]....
        /*07ac*/ 	.word	0x00005ec0
        /*07b0*/ 	.word	0x000000ff
        /*07b4*/ 	.word	0x00000000
        /*07b8*/ 	.short	0x0101
        /*07ba*/ 	.byte	0x0a
	.zero		1


	//   ....[32]....
        /*07bc*/ 	.word	0x000066b0
        /*07c0*/ 	.word	0x000000ff
        /*07c4*/ 	.word	0x00030850
        /*07c8*/ 	.short	0x010a
        /*07ca*/ 	.byte	0x0a
	.zero		1


	//   ....[33]....
        /*07cc*/ 	.word	0x000066f0
        /*07d0*/ 	.word	0x000000ff
        /*07d4*/ 	.word	0x00030850
        /*07d8*/ 	.short	0x010a
        /*07da*/ 	.byte	0x0a
	.zero		1


	//   ....[34]....
        /*07dc*/ 	.word	0x000074f0
        /*07e0*/ 	.word	0x000000ff
        /*07e4*/ 	.word	0x00000000
        /*07e8*/ 	.short	0x0101
        /*07ea*/ 	.byte	0x05
	.zero		1


	//   ....[35]....
        /*07ec*/ 	.word	0x00008570
        /*07f0*/ 	.word	0x000000ff
        /*07f4*/ 	.word	0x00000000
        /*07f8*/ 	.short	0x0101
        /*07fa*/ 	.byte	0x04
	.zero		1


	//   ....[36]....
        /*07fc*/ 	.word	0x000098c0
        /*0800*/ 	.word	0x00000000
        /*0804*/ 	.word	0x00030840
        /*0808*/ 	.short	0x010a
        /*080a*/ 	.byte	0x3f
	.zero		1


	//   ....[37]....
        /*080c*/ 	.word	0x00009ea0
        /*0810*/ 	.word	0x00000000
        /*0814*/ 	.word	0x00030830
        /*0818*/ 	.short	0x0107
        /*081a*/ 	.byte	0x3f
	.zero		1


	//   ....[38]....
        /*081c*/ 	.word	0x00009f50
        /*0820*/ 	.word	0x00000000
        /*0824*/ 	.word	0x00030830
        /*0828*/ 	.short	0x0101
        /*082a*/ 	.byte	0x3f
	.zero		1


	//   ....[39]....
        /*082c*/ 	.word	0x0000a930
        /*0830*/ 	.word	0x000000ff
        /*0834*/ 	.word	0x00030800
        /*0838*/ 	.short	0x0107
        /*083a*/ 	.byte	0x27
	.zero		1


	//   ....[40]....
        /*083c*/ 	.word	0x0000a990
        /*0840*/ 	.word	0x000000ff
        /*0844*/ 	.word	0x00030800
        /*0848*/ 	.short	0x0101
        /*084a*/ 	.byte	0x27
	.zero		1


	//   ....[41]....
        /*084c*/ 	.word	0x0000a9b0
        /*0850*/ 	.word	0x000000ff
        /*0854*/ 	.word	0x00030820
        /*0858*/ 	.short	0x010a
        /*085a*/ 	.byte	0x27
	.zero		1


	//   ....[42]....
        /*085c*/ 	.word	0x0000acc0
        /*0860*/ 	.word	0x00000006
        /*0864*/ 	.word	0x00030840
        /*0868*/ 	.short	0x010a
        /*086a*/ 	.byte	0x3f
	.zero		1


	//   ....[43]....
        /*086c*/ 	.word	0x0000b190
        /*0870*/ 	.word	0x00000006
        /*0874*/ 	.word	0x00030830
        /*0878*/ 	.short	0x0107
        /*087a*/ 	.byte	0x3f
	.zero		1


	//   ....[44]....
        /*087c*/ 	.word	0x0000b240
        /*0880*/ 	.word	0x00000006
        /*0884*/ 	.word	0x00030830
        /*0888*/ 	.short	0x0101
        /*088a*/ 	.byte	0x3f
	.zero		1


	//   ....[45]....
        /*088c*/ 	.word	0x0000b2c0
        /*0890*/ 	.word	0x00000006
        /*0894*/ 	.word	0x00030860
        /*0898*/ 	.short	0x010a
        /*089a*/ 	.byte	0x3f
	.zero		1


	//   ....[46]....
        /*089c*/ 	.word	0x0000b830
        /*08a0*/ 	.word	0x00000006
        /*08a4*/ 	.word	0x00030850
        /*08a8*/ 	.short	0x0107
        /*08aa*/ 	.byte	0x3f
	.zero		1


	//   ....[47]....
        /*08ac*/ 	.word	0x0000b950
        /*08b0*/ 	.word	0x00000006
        /*08b4*/ 	.word	0x00030850
        /*08b8*/ 	.short	0x0101
        /*08ba*/ 	.byte	0x3f
	.zero		1


	//   ....[48]....
        /*08bc*/ 	.word	0x0000ba40
        /*08c0*/ 	.word	0x00000004
        /*08c4*/ 	.word	0x00030860
        /*08c8*/ 	.short	0x010a
        /*08ca*/ 	.byte	0x3f
	.zero		1


	//   ....[49]....
        /*08cc*/ 	.word	0x0000bf00
        /*08d0*/ 	.word	0x00000004
        /*08d4*/ 	.word	0x00030850
        /*08d8*/ 	.short	0x0107
        /*08da*/ 	.byte	0x3f
	.zero		1


	//   ....[50]....
        /*08dc*/ 	.word	0x0000bff0
        /*08e0*/ 	.word	0x00000004
        /*08e4*/ 	.word	0x00030850
        /*08e8*/ 	.short	0x0101
        /*08ea*/ 	.byte	0x3f
	.zero		1


	//   ....[51]....
        /*08ec*/ 	.word	0x0000c0e0
        /*08f0*/ 	.word	0x00000005
        /*08f4*/ 	.word	0x00030820
        /*08f8*/ 	.short	0x010a
        /*08fa*/ 	.byte	0x3f
	.zero		1


	//   ....[52]....
        /*08fc*/ 	.word	0x0000c280
        /*0900*/ 	.word	0x00000003
        /*0904*/ 	.word	0x00030840
        /*0908*/ 	.short	0x010a
        /*090a*/ 	.byte	0x3f
	.zero		1


	//   ....[53]....
        /*090c*/ 	.word	0x0000c320
        /*0910*/ 	.word	0x00000005
        /*0914*/ 	.word	0x00030840
        /*0918*/ 	.short	0x010a
        /*091a*/ 	.byte	0x3f
	.zero		1


	//   ....[54]....
        /*091c*/ 	.word	0x0000c360
        /*0920*/ 	.word	0x00000003
        /*0924*/ 	.word	0x00030860
        /*0928*/ 	.short	0x010a
        /*092a*/ 	.byte	0x3f
	.zero		1


	//   ....[55]....
        /*092c*/ 	.word	0x0000c3a0
        /*0930*/ 	.word	0x00000005
        /*0934*/ 	.word	0x00030860
        /*0938*/ 	.short	0x010a
        /*093a*/ 	.byte	0x3f
	.zero		1


	//   ....[56]....
        /*093c*/ 	.word	0x0000c410
        /*0940*/ 	.word	0x00000003
        /*0944*/ 	.word	0x00030800
        /*0948*/ 	.short	0x010a
        /*094a*/ 	.byte	0x3f
	.zero		1


	//   ....[57]....
        /*094c*/ 	.word	0x0000c460
        /*0950*/ 	.word	0x00000000
        /*0954*/ 	.word	0x00030830
        /*0958*/ 	.short	0x010a
        /*095a*/ 	.byte	0x3f
	.zero		1


	//   ....[58]....
        /*095c*/ 	.word	0x0000c4c0
        /*0960*/ 	.word	0x00000004
        /*0964*/ 	.word	0x00030830
        /*0968*/ 	.short	0x010a
        /*096a*/ 	.byte	0x3f
	.zero		1


	//   ....[59]....
        /*096c*/ 	.word	0x0000c520
        /*0970*/ 	.word	0x00000003
        /*0974*/ 	.word	0x00030850
        /*0978*/ 	.short	0x010a
        /*097a*/ 	.byte	0x3f
	.zero		1


	//   ....[60]....
        /*097c*/ 	.word	0x0000c580
        /*0980*/ 	.word	0x00000007
        /*0984*/ 	.word	0x00030850
        /*0988*/ 	.short	0x010a
        /*098a*/ 	.byte	0x3f
	.zero		1


	//   ....[61]....
        /*098c*/ 	.word	0x0000c6a0
        /*0990*/ 	.word	0x00000000
        /*0994*/ 	.word	0x00030840
        /*0998*/ 	.short	0x010a
        /*099a*/ 	.byte	0x3f
	.zero		1


	//   ....[62]....
        /*099c*/ 	.word	0x0000d950
        /*09a0*/ 	.word	0x00000003
        /*09a4*/ 	.word	0x00030820
        /*09a8*/ 	.short	0x010a
        /*09aa*/ 	.byte	0x3f
	.zero		1


	//   ....[63]....
        /*09ac*/ 	.word	0x0000d9a0
        /*09b0*/ 	.word	0x00000006
        /*09b4*/ 	.word	0x00030840
        /*09b8*/ 	.short	0x010a
        /*09ba*/ 	.byte	0x3f
	.zero		1


	//   ....[64]....
        /*09bc*/ 	.word	0x0000e0d0
        /*09c0*/ 	.word	0x00000006
        /*09c4*/ 	.word	0x00030860
        /*09c8*/ 	.short	0x010a
        /*09ca*/ 	.byte	0x3f
	.zero		1


	//   ....[65]....
        /*09cc*/ 	.word	0x0000e910
        /*09d0*/ 	.word	0x00000004
        /*09d4*/ 	.word	0x00030860
        /*09d8*/ 	.short	0x010a
        /*09da*/ 	.byte	0x3f
	.zero		1


	//   ....[66]....
        /*09dc*/ 	.word	0x0000f220
        /*09e0*/ 	.word	0x00000005
        /*09e4*/ 	.word	0x00030820
        /*09e8*/ 	.short	0x010a
        /*09ea*/ 	.byte	0x3f
	.zero		1


	//   ....[67]....
        /*09ec*/ 	.word	0x0000f3c0
        /*09f0*/ 	.word	0x00000003
        /*09f4*/ 	.word	0x00030840
        /*09f8*/ 	.short	0x010a
        /*09fa*/ 	.byte	0x3f
	.zero		1


	//   ....[68]....
        /*09fc*/ 	.word	0x0000f410
        /*0a00*/ 	.word	0x00000005
        /*0a04*/ 	.word	0x00030840
        /*0a08*/ 	.short	0x010a
        /*0a0a*/ 	.byte	0x3f
	.zero		1


	//   ....[69]....
        /*0a0c*/ 	.word	0x0000f460
        /*0a10*/ 	.word	0x00000003
        /*0a14*/ 	.word	0x00030860
        /*0a18*/ 	.short	0x010a
        /*0a1a*/ 	.byte	0x3f
	.zero		1


	//----- nvinfo : EIATTR_NUM_MBARRIERS
	.align		4
.L_593:
        /*0a1c*/ 	.byte	0x03, 0x38
        /*0a1e*/ 	.short	0x0016


	//----- nvinfo : EIATTR_EXIT_INSTR_OFFSETS
	.align		4
        /*0a20*/ 	.byte	0x04, 0x1c
        /*0a22*/ 	.short	(.L_595 - .L_594)


	//   ....[0]....
.L_594:
        /*0a24*/ 	.word	0x00000940


	//   ....[1]....
        /*0a28*/ 	.word	0x00008a50


	//   ....[2]....
        /*0a2c*/ 	.word	0x0000c3f0


	//----- nvinfo : EIATTR_MAX_THREADS
	.align		4
.L_595:
        /*0a30*/ 	.byte	0x04, 0x05
        /*0a32*/ 	.short	(.L_597 - .L_596)
.L_596:
        /*0a34*/ 	.word	0x00000180
        /*0a38*/ 	.word	0x00000001
        /*0a3c*/ 	.word	0x00000001


	//----- nvinfo : EIATTR_CRS_STACK_SIZE
	.align		4
.L_597:
        /*0a40*/ 	.byte	0x04, 0x1e
        /*0a42*/ 	.short	(.L_599 - .L_598)
.L_598:
        /*0a44*/ 	.word	0x00000000


	//----- nvinfo : EIATTR_CBANK_PARAM_SIZE
	.align		4
.L_599:
        /*0a48*/ 	.byte	0x03, 0x19
        /*0a4a*/ 	.short	0x0a70


	//----- nvinfo : EIATTR_PARAM_CBANK
	.align		4
        /*0a4c*/ 	.byte	0x04, 0x0a
        /*0a4e*/ 	.short	(.L_601 - .L_600)
	.align		4
.L_600:
        /*0a50*/ 	.word	index@(.nv.constant0._ZN7cutlass13device_kernelIN5flash11enable_sm90INS1_16FlashAttnFwdSm90INS1_25CollectiveMainloopFwdSm90ILi2EN4cute5tupleIJNS5_1CILi1EEES8_S8_EEENS6_IJNS7_ILi128EEENS7_ILi96EEENS7_ILi192EEEEEELi192ENS_10bfloat16_tEfNS_4arch4Sm90ELb0ELb0ELb1ELb0ELb1ELb0ELb0ELb1ELb1ELb1ELb0ELb0EEENS1_21CollectiveEpilogueFwdINS6_IJSA_SC_SB_EEES9_SE_SG_Li256ELb0ELb1ELb0ELb0EEENS1_29StaticPersistentTileSchedulerILb0EEEEEEEEEvNT_6ParamsE)
        /*0a54*/ 	.short	0x0210
        /*0a56*/ 	.short	0x0a70


	//----- nvinfo : EIATTR_SW_WAR
	.align		4
.L_601:
        /*0a58*/ 	.byte	0x04, 0x36
        /*0a5a*/ 	.short	(.L_603 - .L_602)
.L_602:
        /*0a5c*/ 	.word	0x00000008
.L_603:


//--------------------- .nv.info._ZN7cutlass13device_kernelIN5flash11enable_sm90INS1_16FlashAttnFwdSm90INS1_25CollectiveMainloopFwdSm90ILi2EN4cute5tupleIJNS5_1CILi1EEES8_S8_EEENS6_IJNS7_ILi128EEENS7_ILi96EEENS7_ILi192EEEEEELi192ENS_10bfloat16_tEfNS_4arch4Sm90ELb0ELb0ELb1ELb1ELb1ELb0ELb0ELb1ELb1ELb1ELb0ELb0EEENS1_21CollectiveEpilogueFwdINS6_IJSA_SC_SB_EEES9_SE_SG_Li256ELb1ELb1ELb0ELb0EEENS1_36VarlenDynamicPersistentTileSchedulerILi128ELi96ELi256ELi128ELb0ELb1ELb1ELb0ELb1ELb1EEEEEEEEEvNT_6ParamsE --------------------------
	.section	.nv.info._ZN7cutlass13device_kernelIN5flash11enable_sm90INS1_16FlashAttnFwdSm90INS1_25CollectiveMainloopFwdSm90ILi2EN4cute5tupleIJNS5_1CILi1EEES8_S8_EEENS6_IJNS7_ILi128EEENS7_ILi96EEENS7_ILi192EEEEEELi192ENS_10bfloat16_tEfNS_4arch4Sm90ELb0ELb0ELb1ELb1ELb1ELb0ELb0ELb1ELb1ELb1ELb0ELb0EEENS1_21CollectiveEpilogueFwdINS6_IJSA_SC_SB_EEES9_SE_SG_Li256ELb1ELb1ELb0ELb0EEENS1_36VarlenDynamicPersistentTileSchedulerILi128ELi96ELi256ELi128ELb0ELb1ELb1ELb0ELb1ELb1EEEEEEEEEvNT_6ParamsE,"",@"SHT_CUDA_INFO"
	.sectionflags	@""
	.align	4


	//----- nvinfo : EIATTR_CUDA_API_VERSION
	.align		4
        /*0000*/ 	.byte	0x04, 0x37
        /*0002*/ 	.short	(.L_605 - .L_604)
.L_604:
        /*0004*/ 	.word	0x00000082


	//----- nvinfo : EIATTR_KPARAM_INFO
	.align		4
.L_605:
        /*0008*/ 	.byte	0x04, 0x17
        /*000a*/ 	.short	(.L_607 - .L_606)
.L_606:
        /*000c*/ 	.word	0x00000000
        /*0010*/ 	.short	0x0000
        /*0012*/ 	.short	0x0070
        /*0014*/ 	.byte	0x00, 0xf0, 0x01, 0x2a


	//----- nvinfo : EIATTR_SPARSE_MMA_MASK
	.align		4
.L_607:
        /*0018*/ 	.byte	0x03, 0x50
        /*001a*/ 	.short	0x0000


	//----- nvinfo : EIATTR_MAXREG_COUNT
	.align		4
        /*001c*/ 	.byte	0x03, 0x1b
        /*001e*/ 	.short	0x00a8


	//----- nvinfo : EIATTR_NUM_BARRIERS
	.align		4
        /*0020*/ 	.byte	0x02, 0x4c
        /*0022*/ 	.byte	0x09
	.zero		1


	//----- nvinfo : EIATTR_EXTERNS
	.align		4
        /*0024*/ 	.byte	0x04, 0x0f
        /*0026*/ 	.short	(.L_609 - .L_608)


	//   ....[0]....
	.align		4
.L_608:
        /*0028*/ 	.word	index@(__assertfail)


	//----- nvinfo : EIATTR_ANNOTATIONS
	.align		4
.L_609:
        /*002c*/ 	.byte	0x04, 0x55
        /*002e*/ 	.short	(.L_611 - .L_610)


	//   ....[0]....
.L_610:
        /* <DEDUP_REMOVED lines=17> */


	//----- nvinfo : EIATTR_MERCURY_ISA_VERSION
	.align		4
.L_611:
        /*0130*/ 	.byte	0x03, 0x5f
        /*0132*/ 	.short	0x0101


	//----- nvinfo : EIATTR_UNUSED_LOAD_BYTE_OFFSET
	.align		4
        /*0134*/ 	.byte	0x04, 0x44
        /*0136*/ 	.short	(.L_613 - .L_612)


	//   ....[0]....
.L_612:
        /*0138*/ 	.word	0x00000950
        /*013c*/ 	.word	0x0000fff0


	//   ....[1]....
        /*0140*/ 	.word	0x00007870
        /*0144*/ 	.word	0x0000fff0


	//----- nvinfo : EIATTR_INT_WARP_WIDE_INSTR_OFFSETS
	.align		4
.L_613:
        /*0148*/ 	.byte	0x04, 0x31
        /*014a*/ 	.short	(.L_615 - .L_614)


	//   ....[0]....
.L_614:
        /*014c*/ 	.word	0x000000c0


	//   ....[1]....
        /*0150*/ 	.word	0x000000d0


	//   ....[2]....
        /*0154*/ 	.word	0x00000170


	//   ....[3]....
        /*0158*/ 	.word	0x0000b090


	//   ....[4]....
        /*015c*/ 	.word	0x0000b120


	//   ....[5]....
        /*0160*/ 	.word	0x0000dfa0


	//   ....[6]....
        /*0164*/ 	.word	0x0000e030


	//----- nvinfo : EIATTR_COOP_GROUP_MASK_REGIDS
	.align		4
.L_615:
        /*0168*/ 	.byte	0x04, 0x29
        /*016a*/ 	.short	(.L_617 - .L_616)


	//   ....[0]....
.L_616:
        /*016c*/ 	.word	0xffffffff


	//   ....[1]....
        /*0170*/ 	.word	0xffffffff


	//   ....[2]....
        /*0174*/ 	.word	0xffffffff


	//   ....[3]....
        /*0178*/ 	.word	0xffffffff


	//   ....[4]....
        /*017c*/ 	.word	0xffffffff


	//   ....[5]....
        /*0180*/ 	.word	0xffffffff


	//   ....[6]....
        /*0184*/ 	.word	0xffffffff


	//   ....[7]....
        /*0188*/ 	.word	0xffffffff


	//   ....[8]....
        /*018c*/ 	.word	0xffffffff


	//   ....[9]....
        /*0190*/ 	.word	0xffffffff


	//   ....[10]....
        /*0194*/ 	.word	0xffffffff


	//   ....[11]....
        /*0198*/ 	.word	0xffffffff


	//   ....[12]....
        /*019c*/ 	.word	0xffffffff


	//   ....[13]....
        /*01a0*/ 	.word	0xffffffff


	//   ....[14]....
        /*01a4*/ 	.word	0xffffffff


	//   ....[15]....
        /*01a8*/ 	.word	0xffffffff


	//   ....[16]....
        /*01ac*/ 	.word	0xffffffff


	//   ....[17]....
        /*01b0*/ 	.word	0xffffffff


	//   ....[18]....
        /*01b4*/ 	.word	0xffffffff


	//   ....[19]....
        /*01b8*/ 	.word	0xffffffff


	//   ....[20]....
        /*01bc*/ 	.word	0xffffffff


	//   ....[21]....
        /*01c0*/ 	.word	0xffffffff


	//   ....[22]....
        /*01c4*/ 	.word	0xffffffff


	//   ....[23]....
        /*01c8*/ 	.word	0xffffffff


	//   ....[24]....
        /*01cc*/ 	.word	0xffffffff


	//   ....[25]....
        /*01d0*/ 	.word	0xffffffff


	//   ....[26]....
        /*01d4*/ 	.word	0xffffffff


	//   ....[27]....
        /*01d8*/ 	.word	0xffffffff


	//   ....[28]....
        /*01dc*/ 	.word	0xffffffff


	//   ....[29]....
        /*01e0*/ 	.word	0xffffffff


	//   ....[30]....
        /*01e4*/ 	.word	0xffffffff


	//   ....[31]....
        /*01e8*/ 	.word	0xffffffff


	//   ....[32]....
        /*01ec*/ 	.word	0xffffffff


	//   ....[33]....
        /*01f0*/ 	.word	0xffffffff


	//   ....[34]....
        /*01f4*/ 	.word	0xffffffff


	//   ....[35]....
        /*01f8*/ 	.word	0xffffffff


	//   ....[36]....
        /*01fc*/ 	.word	0xffffffff


	//   ....[37]....
        /*0200*/ 	.word	0xffffffff


	//   ....[38]....
        /*0204*/ 	.word	0xffffffff


	//   ....[39]....
        /*0208*/ 	.word	0xffffffff


	//   ....[40]....
        /*020c*/ 	.word	0xffffffff


	//   ....[41]....
        /*0210*/ 	.word	0xffffffff


	//   ....[42]....
        /*0214*/ 	.word	0xffffffff


	//   ....[43]....
        /*0218*/ 	.word	0xffffffff


	//   ....[44]....
        /*021c*/ 	.word	0xffffffff


	//   ....[45]....
        /*0220*/ 	.word	0xffffffff


	//   ....[46]....
        /*0224*/ 	.word	0xffffffff


	//   ....[47]....
        /*0228*/ 	.word	0xffffffff


	//   ....[48]....
        /*022c*/ 	.word	0xffffffff


	//   ....[49]....
        /*0230*/ 	.word	0xffffffff


	//   ....[50]....
        /*0234*/ 	.word	0xffffffff


	//   ....[51]....
        /*0238*/ 	.word	0xffffffff


	//   ....[52]....
        /*023c*/ 	.word	0xffffffff


	//   ....[53]....
        /*0240*/ 	.word	0xffffffff


	//   ....[54]....
        /*0244*/ 	.word	0xffffffff


	//   ....[55]....
        /*0248*/ 	.word	0xffffffff


	//   ....[56]....
        /*024c*/ 	.word	0xffffffff


	//   ....[57]....
        /*0250*/ 	.word	0xffffffff


	//   ....[58]....
        /*0254*/ 	.word	0xffffffff


	//   ....[59]....
        /*0258*/ 	.word	0xffffffff


	//   ....[60]....
        /*025c*/ 	.word	0xffffffff


	//   ....[61]....
        /*0260*/ 	.word	0xffffffff


	//   ....[62]....
        /*0264*/ 	.word	0xffffffff


	//   ....[63]....
        /*0268*/ 	.word	0xffffffff


	//   ....[64]....
        /*026c*/ 	.word	0xffffffff


	//   ....[65]....
        /*0270*/ 	.word	0xffffffff


	//   ....[66]....
        /*0274*/ 	.word	0xffffffff


	//   ....[67]....
        /*0278*/ 	.word	0xffffffff


	//   ....[68]....
        /*027c*/ 	.word	0xffffffff


	//   ....[69]....
        /*0280*/ 	.word	0xffffffff


	//   ....[70]....
        /*0284*/ 	.word	0xffffffff


	//   ....[71]....
        /*0288*/ 	.word	0xffffffff


	//   ....[72]....
        /*028c*/ 	.word	0xffffffff


	//   ....[73]....
        /*0290*/ 	.word	0xffffffff


	//   ....[74]....
        /*0294*/ 	.word	0xffffffff


	//   ....[75]....
        /*0298*/ 	.word	0xffffffff


	//   ....[76]....
        /*029c*/ 	.word	0xffffffff


	//   ....[77]....
        /*02a0*/ 	.word	0xffffffff


	//   ....[78]....
        /*02a4*/ 	.word	0xffffffff


	//   ....[79]....
        /*02a8*/ 	.word	0xffffffff


	//   ....[80]....
        /*02ac*/ 	.word	0xffffffff


	//   ....[81]....
        /*02b0*/ 	.word	0xffffffff


	//   ....[82]....
        /*02b4*/ 	.word	0xffffffff


	//   ....[83]....
        /*02b8*/ 	.word	0xffffffff


	//   ....[84]....
        /*02bc*/ 	.word	0xffffffff


	//   ....[85]....
        /*02c0*/ 	.word	0xffffffff


	//   ....[86]....
        /*02c4*/ 	.word	0xffffffff


	//   ....[87]....
        /*02c8*/ 	.word	0xffffffff


	//   ....[88]....
        /*02cc*/ 	.word	0xffffffff


	//   ....[89]....
        /*02d0*/ 	.word	0xffffffff


	//   ....[90]....
        /*02d4*/ 	.word	0xffffffff


	//   ....[91]....
        /*02d8*/ 	.word	0xffffffff


	//   ....[92]....
        /*02dc*/ 	.word	0xffffffff


	//   ....[93]....
        /*02e0*/ 	.word	0xffffffff


	//   ....[94]....
        /*02e4*/ 	.word	0xffffffff


	//   ....[95]....
        /*02e8*/ 	.word	0xffffffff


	//   ....[96]....
        /*02ec*/ 	.word	0xffffffff


	//   ....[97]....
        /*02f0*/ 	.word	0xffffffff


	//   ....[98]....
        /*02f4*/ 	.word	0xffffffff


	//   ....[99]....
        /*02f8*/ 	.word	0xffffffff


	//   ....[100]....
        /*02fc*/ 	.word	0xffffffff


	//   ....[101]....
        /*0300*/ 	.word	0xffffffff


	//   ....[102]....
        /*0304*/ 	.word	0xffffffff


	//   ....[103]....
        /*0308*/ 	.word	0xffffffff


	//   ....[104]....
        /*030c*/ 	.word	0xffffffff


	//   ....[105]....
        /*0310*/ 	.word	0xffffffff


	//   ....[106]....
        /*0314*/ 	.word	0xffffffff


	//   ....[107]....
        /*0318*/ 	.word	0xffffffff


	//   ....[108]....
        /*031c*/ 	.word	0xffffffff


	//   ....[109]....
        /*0320*/ 	.word	0xffffffff


	//   ....[110]....
        /*0324*/ 	.word	0xffffffff


	//   ....[111]....
        /*0328*/ 	.word	0xffffffff


	//   ....[112]....
        /*032c*/ 	.word	0xffffffff


	//   ....[113]....
        /*0330*/ 	.word	0xffffffff


	//   ....[114]....
        /*0334*/ 	.word	0xffffffff


	//   ....[115]....
        /*0338*/ 	.word	0xffffffff


	//   ....[116]....
        /*033c*/ 	.word	0xffffffff


	//   ....[117]....
        /*0340*/ 	.word	0xffffffff


	//   ....[118]....
        /*0344*/ 	.word	0xffffffff


	//   ....[119]....
        /*0348*/ 	.word	0xffffffff


	//   ....[120]....
        /*034c*/ 	.word	0xffffffff


	//   ....[121]....
        /*0350*/ 	.word	0xffffffff


	//   ....[122]....
        /*0354*/ 	.word	0xffffffff


	//   ....[123]....
        /*0358*/ 	.word	0xffffffff


	//   ....[124]....
        /*035c*/ 	.word	0xffffffff


	//   ....[125]....
        /*0360*/ 	.word	0xffffffff


	//   ....[126]....
        /*0364*/ 	.word	0xffffffff


	//   ....[127]....
        /*0368*/ 	.word	0xffffffff


	//   ....[128]....
        /*036c*/ 	.word	0xffffffff


	//   ....[129]....
        /*0370*/ 	.word	0xffffffff


	//   ....[130]....
        /*0374*/ 	.word	0xffffffff


	//   ....[131]....
        /*0378*/ 	.word	0xffffffff


	//   ....[132]....
        /*037c*/ 	.word	0xffffffff


	//   ....[133]....
        /*0380*/ 	.word	0xffffffff


	//   ....[134]....
        /*0384*/ 	.word	0xffffffff


	//   ....[135]....
        /*0388*/ 	.word	0xffffffff


	//   ....[136]....
        /*038c*/ 	.word	0xffffffff


	//   ....[137]....
        /*0390*/ 	.word	0x0500000f


	//   ....[138]....
        /*0394*/ 	.word	0x0500000f


	//   ....[139]....
        /*0398*/ 	.word	0x0500000f


	//   ....[140]....
        /*039c*/ 	.word	0x0500000f


	//   ....[141]....
        /*03a0*/ 	.word	0x0500000f


	//   ....[142]....
        /*03a4*/ 	.word	0x0500000f


	//   ....[143]....
        /*03a8*/ 	.word	0x0500000f


	//   ....[144]....
        /*03ac*/ 	.word	0x0500000f


	//   ....[145]....
        /*03b0*/ 	.word	0x0500000f


	//   ....[146]....
        /*03b4*/ 	.word	0x0500000f


	//   ....[147]....
        /*03b8*/ 	.word	0x0500000f


	//   ....[148]....
        /*03bc*/ 	.word	0x0500000f


	//   ....[149]....
        /*03c0*/ 	.word	0x0500000f


	//   ....[150]....
        /*03c4*/ 	.word	0x0500000f


	//   ....[151]....
        /*03c8*/ 	.word	0x0500000f


	//   ....[152]....
        /*03cc*/ 	.word	0x0500000f


	//   ....[153]....
        /*03d0*/ 	.word	0x0500000f


	//   ....[154]....
        /*03d4*/ 	.word	0x0500000f


	//   ....[155]....
        /*03d8*/ 	.word	0x0500000f


	//   ....[156]....
        /*03dc*/ 	.word	0x0500000f


	//   ....[157]....
        /*03e0*/ 	.word	0x0500000f


	//   ....[158]....
        /*03e4*/ 	.word	0x0500000f


	//   ....[159]....
        /*03e8*/ 	.word	0x0500000f


	//   ....[160]....
        /*03ec*/ 	.word	0x0500000f


	//   ....[161]....
        /*03f0*/ 	.word	0x0500000f


	//   ....[162]....
        /*03f4*/ 	.word	0x0500000f


	//   ....[163]....
        /*03f8*/ 	.word	0x0500000f


	//   ....[164]....
        /*03fc*/ 	.word	0x0500000f


	//   ....[165]....
        /*0400*/ 	.word	0x0500000f


	//   ....[166]....
        /*0404*/ 	.word	0x0500000f


	//   ....[167]....
        /*0408*/ 	.word	0x0500000f


	//   ....[168]....
        /*040c*/ 	.word	0x0500000f


	//   ....[169]....
        /*0410*/ 	.word	0x0500000f


	//   ....[170]....
        /*0414*/ 	.word	0x0500000f


	//   ....[171]....
        /*0418*/ 	.word	0x0500000f


	//   ....[172]....
        /*041c*/ 	.word	0x0500000f


	//   ....[173]....
        /*0420*/ 	.word	0x0500000f


	//   ....[174]....
        /*0424*/ 	.word	0x0500000f


	//   ....[175]....
        /*0428*/ 	.word	0x0500000f


	//   ....[176]....
        /*042c*/ 	.word	0x0500000f


	//   ....[177]....
        /*0430*/ 	.word	0x0500000f


	//   ....[178]....
        /*0434*/ 	.word	0x0500000f


	//   ....[179]....
        /*0438*/ 	.word	0x0500000f


	//   ....[180]....
        /*043c*/ 	.word	0x0500000f


	//   ....[181]....
        /*0440*/ 	.word	0x0500000f


	//   ....[182]....
        /*0444*/ 	.word	0x0500000f


	//   ....[183]....
        /*0448*/ 	.word	0x0500000f


	//   ....[184]....
        /*044c*/ 	.word	0x0500000f


	//   ....[185]....
        /*0450*/ 	.word	0x0500000f


	//   ....[186]....
        /*0454*/ 	.word	0x0500000f


	//   ....[187]....
        /*0458*/ 	.word	0x0500000f


	//   ....[188]....
        /*045c*/ 	.word	0x0500000f


	//   ....[189]....
        /*0460*/ 	.word	0x0500000f


	//   ....[190]....
        /*0464*/ 	.word	0x0500000f


	//   ....[191]....
        /*0468*/ 	.word	0x0500000f


	//   ....[192]....
        /*046c*/ 	.word	0x0500000f


	//   ....[193]....
        /*0470*/ 	.word	0x0500000f


	//   ....[194]....
        /*0474*/ 	.word	0x0500000f


	//   ....[195]....
        /*0478*/ 	.word	0x0500000f


	//   ....[196]....
        /*047c*/ 	.word	0x0500000f


	//   ....[197]....
        /*0480*/ 	.word	0x0500000f


	//   ....[198]....
        /*0484*/ 	.word	0x0500000f


	//   ....[199]....
        /*0488*/ 	.word	0x0500000f


	//   ....[200]....
        /*048c*/ 	.word	0x0500000f


	//   ....[201]....
        /*0490*/ 	.word	0x0500000f


	//   ....[202]....
        /*0494*/ 	.word	0x0500000f


	//   ....[203]....
        /*0498*/ 	.word	0x0500000f


	//   ....[204]....
        /*049c*/ 	.word	0x0500000f


	//   ....[205]....
        /*04a0*/ 	.word	0x0500000f


	//   ....[206]....
        /*04a4*/ 	.word	0x0500000f


	//   ....[207]....
        /*04a8*/ 	.word	0x0500000f


	//   ....[208]....
        /*04ac*/ 	.word	0x0500000f


	//   ....[209]....
        /*04b0*/ 	.word	0x0500000f


	//   ....[210]....
        /*04b4*/ 	.word	0x0500000f


	//   ....[211]....
        /*04b8*/ 	.word	0x0500000f


	//   ....[212]....
        /*04bc*/ 	.word	0x0500000f


	//   ....[213]....
        /*04c0*/ 	.word	0x0500000f


	//   ....[214]....
        /*04c4*/ 	.word	0x0500000f


	//   ....[215]....
        /*04c8*/ 	.word	0x0500000f


	//   ....[216]....
        /*04cc*/ 	.word	0x0500000f


	//   ....[217]....
        /*04d0*/ 	.word	0x0500000f


	//   ....[218]....
        /*04d4*/ 	.word	0x0500000f


	//   ....[219]....
        /*04d8*/ 	.word	0x0500000f


	//----- nvinfo : EIATTR_COOP_GROUP_INSTR_OFFSETS
	.align		4
.L_617:
        /*04dc*/ 	.byte	0x04, 0x28
        /*04de*/ 	.short	(.L_619 - .L_618)


	//   ....[0]....
.L_618:
        /*04e0*/ 	.word	0x00000070


	//   ....[1]....
        /*04e4*/ 	.word	0x000000b0


	//   ....[2]....
        /*04e8*/ 	.word	0x000002d0


	//   ....[3]....
        /*04ec*/ 	.word	0x00000430


	//   ....[4]....
        /*04f0*/ 	.word	0x00000550


	//   ....[5]....
        /*04f4*/ 	.word	0x000006b0


	//   ....[6]....
        /*04f8*/ 	.word	0x000014f0


	//   ....[7]....
        /*04fc*/ 	.word	0x00002d70


	//   ....[8]....
        /*0500*/ 	.word	0x00002df0


	//   ....[9]....
        /*0504*/ 	.word	0x000032a0


	//   ....[10]....
        /*0508*/ 	.word	0x00003320


	//   ....[11]....
        /*050c*/ 	.word	0x000059e0


	//   ....[12]....
        /*0510*/ 	.word	0x00005a10


	//   ....[13]....
        /*0514*/ 	.word	0x00005a30


	//   ....[14]....
        /*0518*/ 	.word	0x00005a60


	//   ....[15]....
        /*051c*/ 	.word	0x00006d70


	//   ....[16]....
        /*0520*/ 	.word	0x00006da0


	//   ....[17]....
        /*0524*/ 	.word	0x00006e80


	//   ....[18]....
        /*0528*/ 	.word	0x00006e90


	//   ....[19]....
        /*052c*/ 	.word	0x00008690


	//   ....[20]....
        /*0530*/ 	.word	0x000086d0


	//   ....[21]....
        /*0534*/ 	.word	0x00008710


	//   ....[22]....
        /*0538*/ 	.word	0x00008750


	//   ....[23]....
        /*053c*/ 	.word	0x00008e70


	//   ....[24]....
        /*0540*/ 	.word	0x00008eb0


	//   ....[25]....
        /*0544*/ 	.word	0x00008fb0


	//   ....[26]....
        /*0548*/ 	.word	0x00008fd0


	//   ....[27]....
        /*054c*/ 	.word	0x000090d0


	//   ....[28]....
        /*0550*/ 	.word	0x000090f0


	//   ....[29]....
        /*0554*/ 	.word	0x00009200


	//   ....[30]....
        /*0558*/ 	.word	0x00009220


	//   ....[31]....
        /*055c*/ 	.word	0x00009bc0


	//   ....[32]....
        /*0560*/ 	.word	0x00009bd0


	//   ....[33]....
        /*0564*/ 	.word	0x00009cd0


	//   ....[34]....
        /*0568*/ 	.word	0x00009cf0


	//   ....[35]....
        /*056c*/ 	.word	0x00009df0


	//   ....[36]....
        /*0570*/ 	.word	0x00009e10


	//   ....[37]....
        /*0574*/ 	.word	0x00009f20


	//   ....[38]....
        /*0578*/ 	.word	0x00009f40


	//   ....[39]....
        /*057c*/ 	.word	0x0000a0c0


	//   ....[40]....
        /*0580*/ 	.word	0x0000a290


	//   ....[41]....
        /*0584*/ 	.word	0x0000a2c0


	//   ....[42]....
        /*0588*/ 	.word	0x0000a2f0


	//   ....[43]....
        /*058c*/ 	.word	0x0000a320


	//   ....[44]....
        /*0590*/ 	.word	0x0000a350


	//   ....[45]....
        /*0594*/ 	.word	0x0000a380


	//   ....[46]....
        /*0598*/ 	.word	0x0000a4d0


	//   ....[47]....
        /*059c*/ 	.word	0x0000a500


	//   ....[48]....
        /*05a0*/ 	.word	0x0000a530


	//   ....[49]....
        /*05a4*/ 	.word	0x0000a560


	//   ....[50]....
        /*05a8*/ 	.word	0x0000a590


	//   ....[51]....
        /*05ac*/ 	.word	0x0000a5c0


	//   ....[52]....
        /*05b0*/ 	.word	0x0000a650


	//   ....[53]....
        /*05b4*/ 	.word	0x0000a680


	//   ....[54]....
        /*05b8*/ 	.word	0x0000a700


	//   ....[55]....
        /*05bc*/ 	.word	0x0000bc80


	//   ....[56]....
        /*05c0*/ 	.word	0x0000bca0


	//   ....[57]....
        /*05c4*/ 	.word	0x0000bd50


	//   ....[58]....
        /*05c8*/ 	.word	0x0000bd70


	//   ....[59]....
        /*05cc*/ 	.word	0x0000be10


	//   ....[60]....
        /*05d0*/ 	.word	0x0000be30


	//   ....[61]....
        /*05d4*/ 	.word	0x0000bed0


	//   ....[62]....
        /*05d8*/ 	.word	0x0000bef0


	//   ....[63]....
        /*05dc*/ 	.word	0x0000bf90


	//   ....[64]....
        /*05e0*/ 	.word	0x0000bfb0


	//   ....[65]....
        /*05e4*/ 	.word	0x0000bfc0


	//   ....[66]....
        /*05e8*/ 	.word	0x0000c050


	//   ....[67]....
        /*05ec*/ 	.word	0x0000c770


	//   ....[68]....
        /*05f0*/ 	.word	0x0000c7a0


	//   ....[69]....
        /*05f4*/ 	.word	0x0000c800


	//   ....[70]....
        /*05f8*/ 	.word	0x0000c850


	//   ....[71]....
        /*05fc*/ 	.word	0x0000c890


	//   ....[72]....
        /*0600*/ 	.word	0x0000c900


	//   ....[73]....
        /*0604*/ 	.word	0x0000c940


	//   ....[74]....
        /*0608*/ 	.word	0x0000c9b0


	//   ....[75]....
        /*060c*/ 	.word	0x0000c9f0


	//   ....[76]....
        /*0610*/ 	.word	0x0000ca60


	//   ....[77]....
        /*0614*/ 	.word	0x0000cab0


	//   ....[78]....
        /*0618*/ 	.word	0x0000cb10


	//   ....[79]....
        /*061c*/ 	.word	0x0000cb60


	//   ....[80]....
        /*0620*/ 	.word	0x0000cbc0


	//   ....[81]....
        /*0624*/ 	.word	0x0000cbe0


	//   ....[82]....
        /*0628*/ 	.word	0x0000cc10


	//   ....[83]....
        /*062c*/ 	.word	0x0000d3f0


	//   ....[84]....
        /*0630*/ 	.word	0x0000d430


	//   ....[85]....
        /*0634*/ 	.word	0x0000d440


	//   ....[86]....
        /*0638*/ 	.word	0x0000d4a0


	//   ....[87]....
        /*063c*/ 	.word	0x0000d4b0


	//   ....[88]....
        /*0640*/ 	.word	0x0000d510


	//   ....[89]....
        /*0644*/ 	.word	0x0000d540


	//   ....[90]....
        /*0648*/ 	.word	0x0000d580


	//   ....[91]....
        /*064c*/ 	.word	0x0000d5b0


	//   ....[92]....
        /*0650*/ 	.word	0x0000d5f0


	//   ....[93]....
        /*0654*/ 	.word	0x0000d620


	//   ....[94]....
        /*0658*/ 	.word	0x0000d660


	//   ....[95]....
        /*065c*/ 	.word	0x0000d8e0


	//   ....[96]....
        /*0660*/ 	.word	0x0000d900


	//   ....[97]....
        /*0664*/ 	.word	0x0000d910


	//   ....[98]....
        /*0668*/ 	.word	0x0000d9a0


	//   ....[99]....
        /*066c*/ 	.word	0x0000d9b0


	//   ....[100]....
        /*0670*/ 	.word	0x0000da40


	//   ....[101]....
        /*0674*/ 	.word	0x0000da50


	//   ....[102]....
        /*0678*/ 	.word	0x0000dae0


	//   ....[103]....
        /*067c*/ 	.word	0x0000daf0


	//   ....[104]....
        /*0680*/ 	.word	0x0000db80


	//   ....[105]....
        /*0684*/ 	.word	0x0000db90


	//   ....[106]....
        /*0688*/ 	.word	0x0000dba0


	//   ....[107]....
        /*068c*/ 	.word	0x0000e180


	//   ....[108]....
        /*0690*/ 	.word	0x0000e1c0


	//   ....[109]....
        /*0694*/ 	.word	0x0000e1f0


	//   ....[110]....
        /*0698*/ 	.word	0x0000e230


	//   ....[111]....
        /*069c*/ 	.word	0x0000e2c0


	//   ....[112]....
        /*06a0*/ 	.word	0x0000e2f0


	//   ....[113]....
        /*06a4*/ 	.word	0x0000e360


	//   ....[114]....
        /*06a8*/ 	.word	0x0000e390


	//   ....[115]....
        /*06ac*/ 	.word	0x0000e400


	//   ....[116]....
        /*06b0*/ 	.word	0x0000e420


	//   ....[117]....
        /*06b4*/ 	.word	0x0000e460


	//   ....[118]....
        /*06b8*/ 	.word	0x0000e4b0


	//   ....[119]....
        /*06bc*/ 	.word	0x0000e890


	//   ....[120]....
        /*06c0*/ 	.word	0x0000e8e0


	//   ....[121]....
        /*06c4*/ 	.word	0x0000e910


	//   ....[122]....
        /*06c8*/ 	.word	0x0000e920


	//   ....[123]....
        /*06cc*/ 	.word	0x0000e950


	//   ....[124]....
        /*06d0*/ 	.word	0x0000e980


	//   ....[125]....
        /*06d4*/ 	.word	0x0000e9b0


	//   ....[126]....
        /*06d8*/ 	.word	0x0000e9e0


	//   ....[127]....
        /*06dc*/ 	.word	0x0000eb60


	//   ....[128]....
        /*06e0*/ 	.word	0x0000eb90


	//   ....[129]....
        /*06e4*/ 	.word	0x0000ebc0


	//   ....[130]....
        /*06e8*/ 	.word	0x0000ebf0


	//   ....[131]....
        /*06ec*/ 	.word	0x0000ec20


	//   ....[132]....
        /*06f0*/ 	.word	0x0000ec50


	//   ....[133]....
        /*06f4*/ 	.word	0x0000ed10


	//   ....[134]....
        /*06f8*/ 	.word	0x0000ed30


	//   ....[135]....
        /*06fc*/ 	.word	0x0000eda0


	//   ....[136]....
        /*0700*/ 	.word	0x0000f210


	//   ....[137]....
        /*0704*/ 	.word	0x0000f700


	//   ....[138]....
        /*0708*/ 	.word	0x0000f7f0


	//   ....[139]....
        /*070c*/ 	.word	0x0000f890


	//   ....[140]....
        /*0710*/ 	.word	0x0000f8f0


	//   ....[141]....
        /*0714*/ 	.word	0x0000fa00


	//   ....[142]....
        /*0718*/ 	.word	0x0000fa70


	//   ....[143]....
        /*071c*/ 	.word	0x0000fb80


	//   ....[144]....
        /*0720*/ 	.word	0x0000fbf0


	//   ....[145]....
        /*0724*/ 	.word	0x0000fd00


	//   ....[146]....
        /*0728*/ 	.word	0x0000fd70


	//   ....[147]....
        /*072c*/ 	.word	0x0000fe80


	//   ....[148]....
        /*0730*/ 	.word	0x0000fef0


	//   ....[149]....
        /*0734*/ 	.word	0x0000ff90


	//   ....[150]....
        /*0738*/ 	.word	0x000100a0


	//   ....[151]....
        /*073c*/ 	.word	0x00010110


	//   ....[152]....
        /*0740*/ 	.word	0x00010190


	//   ....[153]....
        /*0744*/ 	.word	0x00010250


	//   ....[154]....
        /*0748*/ 	.word	0x000102d0


	//   ....[155]....
        /*074c*/ 	.word	0x000103b0


	//   ....[156]....
        /*0750*/ 	.word	0x00010430


	//   ....[157]....
        /*0754*/ 	.word	0x00010510


	//   ....[158]....
        /*0758*/ 	.word	0x00010590


	//   ....[159]....
        /*075c*/ 	.word	0x00010670


	//   ....[160]....
        /*0760*/ 	.word	0x000106f0


	//   ....[161]....
        /*0764*/ 	.word	0x000107d0


	//   ....[162]....
        /*0768*/ 	.word	0x00010850


	//   ....[163]....
        /*076c*/ 	.word	0x00010930


	//   ....[164]....
        /*0770*/ 	.word	0x000109b0


	//   ....[165]....
        /*0774*/ 	.word	0x00010a70


	//   ....[166]....
        /*0778*/ 	.word	0x00010ba0


	//   ....[167]....
        /*077c*/ 	.word	0x00010c70


	//   ....[168]....
        /*0780*/ 	.word	0x00010ce0


	//   ....[169]....
        /*0784*/ 	.word	0x00010db0


	//   ....[170]....
        /*0788*/ 	.word	0x00010e10


	//   ....[171]....
        /*078c*/ 	.word	0x00010ee0


	//   ....[172]....
        /*0790*/ 	.word	0x00010f40


	//   ....[173]....
        /*0794*/ 	.word	0x00011010


	//   ....[174]....
        /*0798*/ 	.word	0x00011070


	//   ....[175]....
        /*079c*/ 	.word	0x00011140


	//   ....[176]....
        /*07a0*/ 	.word	0x000111a0


	//   ....[177]....
        /*07a4*/ 	.word	0x00011280


	//   ....[178]....
        /*07a8*/ 	.word	0x00011370


	//   ....[179]....
        /*07ac*/ 	.word	0x00011410


	//   ....[180]....
        /*07b0*/ 	.word	0x00011470


	//   ....[181]....
        /*07b4*/ 	.word	0x00011570


	//   ....[182]....
        /*07b8*/ 	.word	0x000115d0


	//   ....[183]....
        /*07bc*/ 	.word	0x000116d0


	//   ....[184]....
        /*07c0*/ 	.word	0x00011730


	//   ....[185]....
        /*07c4*/ 	.word	0x00011830


	//   ....[186]....
        /*07c8*/ 	.word	0x00011890


	//   ....[187]....
        /*07cc*/ 	.word	0x00011990


	//   ....[188]....
        /*07d0*/ 	.word	0x000119f0


	//   ....[189]....
        /*07d4*/ 	.word	0x00011ac0


	//   ....[190]....
        /*07d8*/ 	.word	0x00011c00


	//   ....[191]....
        /*07dc*/ 	.word	0x00011cb0


	//   ....[192]....
        /*07e0*/ 	.word	0x00011d80


	//   ....[193]....
        /*07e4*/ 	.word	0x00011e50


	//   ....[194]....
        /*07e8*/ 	.word	0x00011eb0


	//   ....[195]....
        /*07ec*/ 	.word	0x00011fa0


	//   ....[196]....
        /*07f0*/ 	.word	0x00012000


	//   ....[197]....
        /*07f4*/ 	.word	0x000120f0


	//   ....[198]....
        /*07f8*/ 	.word	0x00012150


	//   ....[199]....
        /*07fc*/ 	.word	0x00012240


	//   ....[200]....
        /*0800*/ 	.word	0x000122a0


	//   ....[201]....
        /*0804*/ 	.word	0x00012380


	//   ....[202]....
        /*0808*/ 	.word	0x00012410


	//   ....[203]....
        /*080c*/ 	.word	0x000124b0


	//   ....[204]....
        /*0810*/ 	.word	0x000125d0


	//   ....[205]....
        /*0814*/ 	.word	0x00012640


	//   ....[206]....
        /*0818*/ 	.word	0x000126b0


	//   ....[207]....
        /*081c*/ 	.word	0x00012720


	//   ....[208]....
        /*0820*/ 	.word	0x00012790


	//   ....[209]....
        /*0824*/ 	.word	0x00012810


	//   ....[210]....
        /*0828*/ 	.word	0x000128a0


	//   ....[211]....
        /*082c*/ 	.word	0x00012930


	//   ....[212]....
        /*0830*/ 	.word	0x000129a0


	//   ....[213]....
        /*0834*/ 	.word	0x00012a10


	//   ....[214]....
        /*0838*/ 	.word	0x00012a80


	//   ....[215]....
        /*083c*/ 	.word	0x00012b00


	//   ....[216]....
        /*0840*/ 	.word	0x00012b70


	//   ....[217]....
        /*0844*/ 	.word	0x00012c10


	//   ....[218]....
        /*0848*/ 	.word	0x00012ca0


	//   ....[219]....
        /*084c*/ 	.word	0x00012dc0


	//----- nvinfo : EIATTR_REG_RECONFIG
	.align		4
.L_619:
        /*0850*/ 	.byte	0x01, 0x54
	.zero		2


	//----- nvinfo : EIATTR_SYSCALL_OFFSETS
	.align		4
        /*0854*/ 	.byte	0x04, 0x46
        /*0856*/ 	.short	(.L_621 - .L_620)


	//   ....[0]....
.L_620:
        /*0858*/ 	.word	0x000016d0


	//   ....[1]....
        /*085c*/ 	.word	0x0000b280


	//   ....[2]....
        /*0860*/ 	.word	0x0000b3d0


	//   ....[3]....
        /*0864*/ 	.word	0x0000b4c0


	//   ....[4]....
        /*0868*/ 	.word	0x0000c3e0


	//----- nvinfo : EIATTR_MBARRIER_INSTR_OFFSETS
	.align		4
.L_621:
        /*086c*/ 	.byte	0x04, 0x39
        /*086e*/ 	.short	(.L_623 - .L_622)


	//   ....[0]....
.L_622:
        /*0870*/ 	.word	0x00000180
        /*0874*/ 	.word	0x000000ff
        /*0878*/ 	.word	0x00030800
        /*087c*/ 	.short	0x0100
        /*087e*/ 	.byte	0x08
	.zero		1


	//   ....[1]....
        /*0880*/ 	.word	0x00000190
        /*0884*/ 	.word	0x000000ff
        /*0888*/ 	.word	0x00030820
        /*088c*/ 	.short	0x0100
        /*088e*/ 	.byte	0x08
	.zero		1


	//   ....[2]....
        /*0890*/ 	.word	0x00000280
        /*0894*/ 	.word	0x000000ff
        /*0898*/ 	.word	0x00030830
        /*089c*/ 	.short	0x0100
        /*089e*/ 	.byte	0x08
	.zero		1


	//   ....[3]....
        /*08a0*/ 	.word	0x00000290
        /*08a4*/ 	.word	0x000000ff
        /*08a8*/ 	.word	0x00030840
        /*08ac*/ 	.short	0x0100
        /*08ae*/ 	.byte	0x08
	.zero		1


	//   ....[4]....
        /*08b0*/ 	.word	0x000002a0
        /*08b4*/ 	.word	0x000000ff
        /*08b8*/ 	.word	0x00030838
        /*08bc*/ 	.short	0x0100
        /*08be*/ 	.byte	0x08
	.zero		1


	//   ....[5]....
        /*08c0*/ 	.word	0x000002b0
        /*08c4*/ 	.word	0x000000ff
        /*08c8*/ 	.word	0x00030848
        /*08cc*/ 	.short	0x0100
        /*08ce*/ 	.byte	0x08
	.zero		1


	//   ....[6]....
        /*08d0*/ 	.word	0x000003e0
        /*08d4*/ 	.word	0x000000ff
        /*08d8*/ 	.word	0x00030850
        /*08dc*/ 	.short	0x0100
        /*08de*/ 	.byte	0x08
	.zero		1


	//   ....[7]....
        /*08e0*/ 	.word	0x000003f0
        /*08e4*/ 	.word	0x000000ff
        /*08e8*/ 	.word	0x00030860
        /*08ec*/ 	.short	0x0100
        /*08ee*/ 	.byte	0x08
	.zero		1


	//   ....[8]....
        /*08f0*/ 	.word	0x00000400
        /*08f4*/ 	.word	0x000000ff
        /*08f8*/ 	.word	0x00030858
        /*08fc*/ 	.short	0x0100
        /*08fe*/ 	.byte	0x08
	.zero		1


	//   ....[9]....
        /*0900*/ 	.word	0x00000410
        /*0904*/ 	.word	0x000000ff
        /*0908*/ 	.word	0x00030868
        /*090c*/ 	.short	0x0100
        /*090e*/ 	.byte	0x08
	.zero		1


	//   ....[10]....
        /*0910*/ 	.word	0x00000500
        /*0914*/ 	.word	0x000000ff
        /*0918*/ 	.word	0x00030870
        /*091c*/ 	.short	0x0100
        /*091e*/ 	.byte	0x06
	.zero		1


	//   ....[11]....
        /*0920*/ 	.word	0x00000510
        /*0924*/ 	.word	0x000000ff
        /*0928*/ 	.word	0x00030880
        /*092c*/ 	.short	0x0100
        /*092e*/ 	.byte	0x06
	.zero		1


	//   ....[12]....
        /*0930*/ 	.word	0x00000520
        /*0934*/ 	.word	0x000000ff
        /*0938*/ 	.word	0x00030878
        /*093c*/ 	.short	0x0100
        /*093e*/ 	.byte	0x06
	.zero		1


	//   ....[13]....
        /*0940*/ 	.word	0x00000530
        /*0944*/ 	.word	0x000000ff
        /*0948*/ 	.word	0x00030888
        /*094c*/ 	.short	0x0100
        /*094e*/ 	.byte	0x06
	.zero		1


	//   ....[14]....
        /*0950*/ 	.word	0x00000660
        /*0954*/ 	.word	0x000000ff
        /*0958*/ 	.word	0x00030890
        /*095c*/ 	.short	0x0100
        /*095e*/ 	.byte	0x08
	.zero		1


	//   ....[15]....
        /*0960*/ 	.word	0x00000670
        /*0964*/ 	.word	0x000000ff
        /*0968*/ 	.word	0x000308a0
        /*096c*/ 	.short	0x0100
        /*096e*/ 	.byte	0x08
	.zero		1


	//   ....[16]....
        /*0970*/ 	.word	0x00000680
        /*0974*/ 	.word	0x000000ff
        /*0978*/ 	.word	0x00030898
        /*097c*/ 	.short	0x0100
        /*097e*/ 	.byte	0x08
	.zero		1


	//   ....[17]....
        /*0980*/ 	.word	0x00000690
        /*0984*/ 	.word	0x000000ff
        /*0988*/ 	.word	0x000308a8
        /*098c*/ 	.short	0x0100
        /*098e*/ 	.byte	0x08
	.zero		1


	//   ....[18]....
        /*0990*/ 	.word	0x000007d0
        /*0994*/ 	.word	0x000000ff
        /*0998*/ 	.word	0x000308b0
        /*099c*/ 	.short	0x0100
        /*099e*/ 	.byte	0x08
	.zero		1


	//   ....[19]....
        /*09a0*/ 	.word	0x000007e0
        /*09a4*/ 	.word	0x000000ff
        /*09a8*/ 	.word	0x000308c0
        /*09ac*/ 	.short	0x0100
        /*09ae*/ 	.byte	0x08
	.zero		1


	//   ....[20]....
        /*09b0*/ 	.word	0x000007f0
        /*09b4*/ 	.word	0x000000ff
        /*09b8*/ 	.word	0x000308b8
        /*09bc*/ 	.short	0x0100
        /*09be*/ 	.byte	0x08
	.zero		1


	//   ....[21]....
        /*09c0*/ 	.word	0x00000800
        /*09c4*/ 	.word	0x000000ff
        /*09c8*/ 	.word	0x000308c8
        /*09cc*/ 	.short	0x0100
        /*09ce*/ 	.byte	0x08
	.zero		1


	//   ....[22]....
        /*09d0*/ 	.word	0x00001770
        /*09d4*/ 	.word	0x000000ff
        /*09d8*/ 	.word	0x00030800
        /*09dc*/ 	.short	0x010a
        /*09de*/ 	.byte	0x28
	.zero		1


	//   ....[23]....
        /*09e0*/ 	.word	0x000017f0
        /*09e4*/ 	.word	0x00000000
        /*09e8*/ 	.word	0x00030830
        /*09ec*/ 	.short	0x010a
        /*09ee*/ 	.byte	0x3f
	.zero		1


	//   ....[24]....
        /*09f0*/ 	.word	0x00001840
        /*09f4*/ 	.word	0x00000000
        /*09f8*/ 	.word	0x00030830
        /*09fc*/ 	.short	0x010a
        /*09fe*/ 	.byte	0x3f
	.zero		1


	//   ....[25]....
        /*0a00*/ 	.word	0x00002e00
        /*0a04*/ 	.word	0x000000ff
        /*0a08*/ 	.word	0x00000000
        /*0a0c*/ 	.short	0x0101
        /*0a0e*/ 	.byte	0x04
	.zero		1


	//   ....[26]....
        /*0a10*/ 	.word	0x000042c0
        /*0a14*/ 	.word	0x000000ff
        /*0a18*/ 	.word	0x00030830
        /*0a1c*/ 	.short	0x010a
        /*0a1e*/ 	.byte	0x09
	.zero		1


	//   ....[27]....
        /*0a20*/ 	.word	0x00004300
        /*0a24*/ 	.word	0x000000ff
        /*0a28*/ 	.word	0x00030830
        /*0a2c*/ 	.short	0x010a
        /*0a2e*/ 	.byte	0x09
	.zero		1


	//   ....[28]....
        /*0a30*/ 	.word	0x00004e20
        /*0a34*/ 	.word	0x000000ff
        /*0a38*/ 	.word	0x00030850
        /*0a3c*/ 	.short	0x010a
        /*0a3e*/ 	.byte	0x0a
	.zero		1


	//   ....[29]....
        /*0a40*/ 	.word	0x00004e60
        /*0a44*/ 	.word	0x000000ff
        /*0a48*/ 	.word	0x00030850
        /*0a4c*/ 	.short	0x010a
        /*0a4e*/ 	.byte	0x0a
	.zero		1


	//   ....[30]....
        /*0a50*/ 	.word	0x000054f0
        /*0a54*/ 	.word	0x000000ff
        /*0a58*/ 	.word	0x00000000
        /*0a5c*/ 	.short	0x0101
        /*0a5e*/ 	.byte	0x09
	.zero		1


	//   ....[31]....
        /*0a60*/ 	.word	0x000064f0
        /*0a64*/ 	.word	0x000000ff
        /*0a68*/ 	.word	0x00000000
        /*0a6c*/ 	.short	0x0101
        /*0a6e*/ 	.byte	0x0a
	.zero		1


	//   ....[32]....
        /*0a70*/ 	.word	0x00006ce0
        /*0a74*/ 	.word	0x000000ff
        /*0a78*/ 	.word	0x00030850
        /*0a7c*/ 	.short	0x010a
        /*0a7e*/ 	.byte	0x05
	.zero		1


	//   ....[33]....
        /*0a80*/ 	.word	0x00006d20
        /*0a84*/ 	.word	0x000000ff
        /*0a88*/ 	.word	0x00030850
        /*0a8c*/ 	.short	0x010a
        /*0a8e*/ 	.byte	0x05
	.zero		1


	//   ....[34]....
        /*0a90*/ 	.word	0x00007240
        /*0a94*/ 	.word	0x000000ff
        /*0a98*/ 	.word	0x00000000
        /*0a9c*/ 	.short	0x0101
        /*0a9e*/ 	.byte	0x04
	.zero		1


	//   ....[35]....
        /*0aa0*/ 	.word	0x00008ea0
        /*0aa4*/ 	.word	0x0000002a
        /*0aa8*/ 	.word	0x00000000
        /*0aac*/ 	.short	0x0101
        /*0aae*/ 	.byte	0x3f
	.zero		1


	//   ....[36]....
        /*0ab0*/ 	.word	0x0000ba60
        /*0ab4*/ 	.word	0x00000007
        /*0ab8*/ 	.word	0x00030840
        /*0abc*/ 	.short	0x010a
        /*0abe*/ 	.byte	0x3f
	.zero		1


	//   ....[37]....
        /*0ac0*/ 	.word	0x0000c110
        /*0ac4*/ 	.word	0x00000007
        /*0ac8*/ 	.word	0x00030830
        /*0acc*/ 	.short	0x0107
        /*0ace*/ 	.byte	0x3f
	.zero		1


	//   ....[38]....
        /*0ad0*/ 	.word	0x0000c1e0
        /*0ad4*/ 	.word	0x00000007
        /*0ad8*/ 	.word	0x00030830
        /*0adc*/ 	.short	0x0101
        /*0ade*/ 	.byte	0x3f
	.zero		1


	//   ....[39]....
        /*0ae0*/ 	.word	0x0000cd30
        /*0ae4*/ 	.word	0x00000016
        /*0ae8*/ 	.word	0x00030800
        /*0aec*/ 	.short	0x0107
        /*0aee*/ 	.byte	0x3f
	.zero		1


	//   ....[40]....
        /*0af0*/ 	.word	0x0000ce30
        /*0af4*/ 	.word	0x00000016
        /*0af8*/ 	.word	0x00030800
        /*0afc*/ 	.short	0x0101
        /*0afe*/ 	.byte	0x3f
	.zero		1


	//   ....[41]....
        /*0b00*/ 	.word	0x0000ce50
        /*0b04*/ 	.word	0x00000016
        /*0b08*/ 	.word	0x00030820
        /*0b0c*/ 	.short	0x010a
        /*0b0e*/ 	.byte	0x3f
	.zero		1


	//   ....[42]....
        /*0b10*/ 	.word	0x0000d230
        /*0b14*/ 	.word	0x00000007
        /*0b18*/ 	.word	0x00030840
        /*0b1c*/ 	.short	0x010a
        /*0b1e*/ 	.byte	0x3f
	.zero		1


	//   ....[43]....
        /*0b20*/ 	.word	0x0000d710
        /*0b24*/ 	.word	0x00000007
        /*0b28*/ 	.word	0x00030830
        /*0b2c*/ 	.short	0x0107
        /*0b2e*/ 	.byte	0x3f
	.zero		1


	//   ....[44]....
        /*0b30*/ 	.word	0x0000d7c0
        /*0b34*/ 	.word	0x00000007
        /*0b38*/ 	.word	0x00030830
        /*0b3c*/ 	.short	0x0101
        /*0b3e*/ 	.byte	0x3f
	.zero		1


	//   ....[45]....
        /*0b40*/ 	.word	0x0000d830
        /*0b44*/ 	.word	0x00000006
        /*0b48*/ 	.word	0x00030860
        /*0b4c*/ 	.short	0x010a
        /*0b4e*/ 	.byte	0x3f
	.zero		1


	//   ....[46]....
        /*0b50*/ 	.word	0x0000dd80
        /*0b54*/ 	.word	0x00000006
        /*0b58*/ 	.word	0x00030850
        /*0b5c*/ 	.short	0x0107
        /*0b5e*/ 	.byte	0x3f
	.zero		1


	//   ....[47]....
        /*0b60*/ 	.word	0x0000ded0
        /*0b64*/ 	.word	0x00000006
        /*0b68*/ 	.word	0x00030850
        /*0b6c*/ 	.short	0x0101
        /*0b6e*/ 	.byte	0x3f
	.zero		1


	//   ....[48]....
        /*0b70*/ 	.word	0x0000e0d0
        /*0b74*/ 	.word	0x00000000
        /*0b78*/ 	.word	0x00030860
        /*0b7c*/ 	.short	0x010a
        /*0b7e*/ 	.byte	0x3f
	.zero		1


	//   ....[49]....
        /*0b80*/ 	.word	0x0000e5e0
        /*0b84*/ 	.word	0x00000000
        /*0b88*/ 	.word	0x00030850
        /*0b8c*/ 	.short	0x0107
        /*0b8e*/ 	.byte	0x3f
	.zero		1


	//   ....[50]....
        /*0b90*/ 	.word	0x0000e690
        /*0b94*/ 	.word	0x00000000
        /*0b98*/ 	.word	0x00030850
        /*0b9c*/ 	.short	0x0101
        /*0b9e*/ 	.byte	0x3f
	.zero		1


	//   ....[51]....
        /*0ba0*/ 	.word	0x0000f190
        /*0ba4*/ 	.word	0x00000004
        /*0ba8*/ 	.word	0x00030820
        /*0bac*/ 	.short	0x010a
        /*0bae*/ 	.byte	0x3f
	.zero		1


	//   ....[52]....
        /*0bb0*/ 	.word	0x0000f330
        /*0bb4*/ 	.word	0x00000005
        /*0bb8*/ 	.word	0x00030840
        /*0bbc*/ 	.short	0x010a
        /*0bbe*/ 	.byte	0x3f
	.zero		1


	//   ....[53]....
        /*0bc0*/ 	.word	0x0000f3d0
        /*0bc4*/ 	.word	0x0000001b
        /*0bc8*/ 	.word	0x00030840
        /*0bcc*/ 	.short	0x010a
        /*0bce*/ 	.byte	0x3f
	.zero		1


	//   ....[54]....
        /*0bd0*/ 	.word	0x0000f410
        /*0bd4*/ 	.word	0x00000005
        /*0bd8*/ 	.word	0x00030860
        /*0bdc*/ 	.short	0x010a
        /*0bde*/ 	.byte	0x3f
	.zero		1


	//   ....[55]....
        /*0be0*/ 	.word	0x0000f450
        /*0be4*/ 	.word	0x0000001b
        /*0be8*/ 	.word	0x00030860
        /*0bec*/ 	.short	0x010a
        /*0bee*/ 	.byte	0x3f
	.zero		1


	//   ....[56]....
        /*0bf0*/ 	.word	0x0000f4c0
        /*0bf4*/ 	.word	0x00000003
        /*0bf8*/ 	.word	0x00030800
        /*0bfc*/ 	.short	0x010a
        /*0bfe*/ 	.byte	0x3f
	.zero		1


	//   ....[57]....
        /*0c00*/ 	.word	0x0000f510
        /*0c04*/ 	.word	0x00000000
        /*0c08*/ 	.word	0x00030830
        /*0c0c*/ 	.short	0x010a
        /*0c0e*/ 	.byte	0x3f
	.zero		1


	//   ....[58]....
        /*0c10*/ 	.word	0x0000f570
        /*0c14*/ 	.word	0x00000004
        /*0c18*/ 	.word	0x00030830
        /*0c1c*/ 	.short	0x010a
        /*0c1e*/ 	.byte	0x3f
	.zero		1


	//   ....[59]....
        /*0c20*/ 	.word	0x0000f5d0
        /*0c24*/ 	.word	0x00000003
        /*0c28*/ 	.word	0x00030850
        /*0c2c*/ 	.short	0x010a
        /*0c2e*/ 	.byte	0x3f
	.zero		1


	//   ....[60]....
        /*0c30*/ 	.word	0x0000f630
        /*0c34*/ 	.word	0x00000007
        /*0c38*/ 	.word	0x00030850
        /*0c3c*/ 	.short	0x010a
        /*0c3e*/ 	.byte	0x3f
	.zero		1


	//   ....[61]....
        /*0c40*/ 	.word	0x0000f740
        /*0c44*/ 	.word	0x00000007
        /*0c48*/ 	.word	0x00030840
        /*0c4c*/ 	.short	0x010a
        /*0c4e*/ 	.byte	0x3f
	.zero		1


	//   ....[62]....
        /*0c50*/ 	.word	0x00010aa0
        /*0c54*/ 	.word	0x00000016
        /*0c58*/ 	.word	0x00030820
        /*0c5c*/ 	.short	0x010a
        /*0c5e*/ 	.byte	0x3f
	.zero		1


	//   ....[63]....
        /*0c60*/ 	.word	0x00010af0
        /*0c64*/ 	.word	0x00000007
        /*0c68*/ 	.word	0x00030840
        /*0c6c*/ 	.short	0x010a
        /*0c6e*/ 	.byte	0x3f
	.zero		1


	//   ....[64]....
        /*0c70*/ 	.word	0x000112c0
        /*0c74*/ 	.word	0x00000006
        /*0c78*/ 	.word	0x00030860
        /*0c7c*/ 	.short	0x010a
        /*0c7e*/ 	.byte	0x3f
	.zero		1


	//   ....[65]....
        /*0c80*/ 	.word	0x00011b50
        /*0c84*/ 	.word	0x00000000
        /*0c88*/ 	.word	0x00030860
        /*0c8c*/ 	.short	0x010a
        /*0c8e*/ 	.byte	0x3f
	.zero		1


	//   ....[66]....
        /*0c90*/ 	.word	0x00012ce0
        /*0c94*/ 	.word	0x00000004
        /*0c98*/ 	.word	0x00030820
        /*0c9c*/ 	.short	0x010a
        /*0c9e*/ 	.byte	0x3f
	.zero		1


	//   ....[67]....
        /*0ca0*/ 	.word	0x00012e80
        /*0ca4*/ 	.word	0x00000005
        /*0ca8*/ 	.word	0x00030840
        /*0cac*/ 	.short	0x010a
        /*0cae*/ 	.byte	0x3f
	.zero		1


	//   ....[68]....
        /*0cb0*/ 	.word	0x00012ed0
        /*0cb4*/ 	.word	0x0000001b
        /*0cb8*/ 	.word	0x00030840
        /*0cbc*/ 	.short	0x010a
        /*0cbe*/ 	.byte	0x3f
	.zero		1


	//   ....[69]....
        /*0cc0*/ 	.word	0x00012f20
        /*0cc4*/ 	.word	0x00000005
        /*0cc8*/ 	.word	0x00030860
        /*0ccc*/ 	.short	0x010a
        /*0cce*/ 	.byte	0x3f
	.zero		1


	//----- nvinfo : EIATTR_NUM_MBARRIERS
	.align		4
.L_623:
        /*0cd0*/ 	.byte	0x03, 0x38
        /*0cd2*/ 	.short	0x0016


	//----- nvinfo : EIATTR_EXIT_INSTR_OFFSETS
	.align		4
        /*0cd4*/ 	.byte	0x04, 0x1c
        /*0cd6*/ 	.short	(.L_625 - .L_624)


	//   ....[0]....
.L_624:
        /*0cd8*/ 	.word	0x00000990


	//   ....[1]....
        /*0cdc*/ 	.word	0x0000a070


	//   ....[2]....
        /*0ce0*/ 	.word	0x0000f4a0


	//----- nvinfo : EIATTR_MAX_THREADS
	.align		4
.L_625:
        /*0ce4*/ 	.byte	0x04, 0x05
        /*0ce6*/ 	.short	(.L_627 - .L_626)
.L_626:
        /*0ce8*/ 	.word	0x00000180
        /*0cec*/ 	.word	0x00000001
        /*0cf0*/ 	.word	0x00000001


	//----- nvinfo : EIATTR_CRS_STACK_SIZE
	.align		4
.L_627:
        /*0cf4*/ 	.byte	0x04, 0x1e
        /*0cf6*/ 	.short	(.L_629 - .L_628)
.L_628:
        /*0cf8*/ 	.word	0x00000000


	//----- nvinfo : EIATTR_CBANK_PARAM_SIZE
	.align		4
.L_629:
        /*0cfc*/ 	.byte	0x03, 0x19
        /*0cfe*/ 	.short	0x0af0


	//----- nvinfo : EIATTR_PARAM_CBANK
	.align		4
        /*0d00*/ 	.byte	0x04, 0x0a
        /*0d02*/ 	.short	(.L_631 - .L_630)
	.align		4
.L_630:
        /*0d04*/ 	.word	index@(.nv.constant0._ZN7cutlass13device_kernelIN5flash11enable_sm90INS1_16FlashAttnFwdSm90INS1_25CollectiveMainloopFwdSm90ILi2EN4cute5tupleIJNS5_1CILi1EEES8_S8_EEENS6_IJNS7_ILi128EEENS7_ILi96EEENS7_ILi192EEEEEELi192ENS_10bfloat16_tEfNS_4arch4Sm90ELb0ELb0ELb1ELb1ELb1ELb0ELb0ELb1ELb1ELb1ELb0ELb0EEENS1_21CollectiveEpilogueFwdINS6_IJSA_SC_SB_EEES9_SE_SG_Li256ELb1ELb1ELb0ELb0EEENS1_36VarlenDynamicPersistentTileSchedulerILi128ELi96ELi256ELi128ELb0ELb1ELb1ELb0ELb1ELb1EEEEEEEEEvNT_6ParamsE)
        /*0d08*/ 	.short	0x0210
        /*0d0a*/ 	.short	0x0af0


	//----- nvinfo : EIATTR_SW_WAR
	.align		4
.L_631:
        /*0d0c*/ 	.byte	0x04, 0x36
        /*0d0e*/ 	.short	(.L_633 - .L_632)
.L_632:
        /*0d10*/ 	.word	0x00000008
.L_633:


//--------------------- .nv.info._ZN7cutlass13device_kernelIN5flash11enable_sm90INS1_16FlashAttnFwdSm90INS1_25CollectiveMainloopFwdSm90ILi2EN4cute5tupleIJNS5_1CILi1EEES8_S8_EEENS6_IJNS7_ILi128EEENS7_ILi96EEENS7_ILi192EEEEEELi192ENS_10bfloat16_tEfNS_4arch4Sm90ELb0ELb0ELb1ELb1ELb1ELb1ELb0ELb1ELb1ELb1ELb0ELb0EEENS1_21CollectiveEpilogueFwdINS6_IJSA_SC_SB_EEES9_SE_SG_Li256ELb1ELb1ELb0ELb0EEENS1_36VarlenDynamicPersistentTileSchedulerILi128ELi96ELi256ELi128ELb0ELb1ELb1ELb0ELb1ELb1EEEEEEEEEvNT_6ParamsE --------------------------
	.section	.nv.info._ZN7cutlass13device_kernelIN5flash11enable_sm90INS1_16FlashAttnFwdSm90INS1_25CollectiveMainloopFwdSm90ILi2EN4cute5tupleIJNS5_1CILi1EEES8_S8_EEENS6_IJNS7_ILi128EEENS7_ILi96EEENS7_ILi192EEEEEELi192ENS_10bfloat16_tEfNS_4arch4Sm90ELb0ELb0ELb1ELb1ELb1ELb1ELb0ELb1ELb1ELb1ELb0ELb0EEENS1_21CollectiveEpilogueFwdINS6_IJSA_SC_SB_EEES9_SE_SG_Li256ELb1ELb1ELb0ELb0EEENS1_36VarlenDynamicPersistentTileSchedulerILi128ELi96ELi256ELi128ELb0ELb1ELb1ELb0ELb1ELb1EEEEEEEEEvNT_6ParamsE,"",@"SHT_CUDA_INFO"
	.sectionflags	@""
	.align	4


	//----- nvinfo : EIATTR_CUDA_API_VERSION
	.align		4
        /*0000*/ 	.byte	0x04, 0x37
        /*0002*/ 	.short	(.L_635 - .L_634)
.L_634:
        /*0004*/ 	.word	0x00000082


	//----- nvinfo : EIATTR_KPARAM_INFO
	.align		4
.L_635:
        /*0008*/ 	.byte	0x04, 0x17
        /*000a*/ 	.short	(.L_637 - .L_636)
.L_636:
        /*000c*/ 	.word	0x00000000
        /*0010*/ 	.short	0x0000
        /*0012*/ 	.short	0x0070
        /*0014*/ 	.byte	0x00, 0xf0, 0x01, 0x2a


	//----- nvinfo : EIATTR_SPARSE_MMA_MASK
	.align		4
.L_637:
        /*0018*/ 	.byte	0x03, 0x50
        /*001a*/ 	.short	0x0000


	//----- nvinfo : EIATTR_MAXREG_COUNT
	.align		4
        /*001c*/ 	.byte	0x03, 0x1b
        /*001e*/ 	.short	0x00a8


	//----- nvinfo : EIATTR_NUM_BARRIERS
	.align		4
        /*0020*/ 	.byte	0x02, 0x4c
        /*0022*/ 	.byte	0x10
	.zero		1


	//----- nvinfo : EIATTR_EXTERNS
	.align		4
        /*0024*/ 	.byte	0x04, 0x0f
        /*0026*/ 	.short	(.L_639 - .L_638)


	//   ....[0]....
	.align		4
.L_638:
        /*0028*/ 	.word	index@(__assertfail)


	//----- nvinfo : EIATTR_ANNOTATIONS
	.align		4
.L_639:
        /*002c*/ 	.byte	0x04, 0x55
        /*002e*/ 	.short	(.L_641 - .L_640)


	//   ....[0]....
.L_640:
        /* <DEDUP_REMOVED lines=61> */


	//----- nvinfo : EIATTR_MERCURY_ISA_VERSION
	.align		4
.L_641:
        /*03e8*/ 	.byte	0x03, 0x5f
        /*03ea*/ 	.short	0x0101


	//----- nvinfo : EIATTR_UNUSED_LOAD_BYTE_OFFSET
	.align		4
        /*03ec*/ 	.byte	0x04, 0x44
        /*03ee*/ 	.short	(.L_643 - .L_642)


	//   ....[0]....
.L_642:
        /*03f0*/ 	.word	0x00000a30
        /*03f4*/ 	.word	0x0000fff0


	//   ....[1]....
        /*03f8*/ 	.word	0x00017980
        /*03fc*/ 	.word	0x0000fff0


	//----- nvinfo : EIATTR_INT_WARP_WIDE_INSTR_OFFSETS
	.align		4
.L_643:
        /*0400*/ 	.byte	0x04, 0x31
        /*0402*/ 	.short	(.L_645 - .L_644)


	//   ....[0]....
.L_644:
        /*0404*/ 	.word	0x00000130


	//   ....[1]....
        /*0408*/ 	.word	0x00000170


	//   ....[2]....
        /*040c*/ 	.word	0x000001e0


	//   ....[3]....
        /*0410*/ 	.word	0x0001c700


	//   ....[4]....
        /*0414*/ 	.word	0x0001c790


	//   ....[5]....
        /*0418*/ 	.word	0x0001f6c0


	//   ....[6]....
        /*041c*/ 	.word	0x0001f750


	//----- nvinfo : EIATTR_COOP_GROUP_MASK_REGIDS
	.align		4
.L_645:
        /*0420*/ 	.byte	0x04, 0x29
        /*0422*/ 	.short	(.L_647 - .L_646)


	//   ....[0]....
.L_646:
        /*0424*/ 	.word	0xffffffff


	//   ....[1]....
        /*0428*/ 	.word	0xffffffff


	//   ....[2]....
        /*042c*/ 	.word	0xffffffff


	//   ....[3]....
        /*0430*/ 	.word	0xffffffff


	//   ....[4]....
        /*0434*/ 	.word	0xffffffff


	//   ....[5]....
        /*0438*/ 	.word	0xffffffff


	//   ....[6]....
        /*043c*/ 	.word	0xffffffff


	//   ....[7]....
        /*0440*/ 	.word	0xffffffff


	//   ....[8]....
        /*0444*/ 	.word	0xffffffff


	//   ....[9]....
        /*0448*/ 	.word	0xffffffff


	//   ....[10]....
        /*044c*/ 	.word	0xffffffff


	//   ....[11]....
        /*0450*/ 	.word	0xffffffff


	//   ....[12]....
        /*0454*/ 	.word	0xffffffff


	//   ....[13]....
        /*0458*/ 	.word	0xffffffff


	//   ....[14]....
        /*045c*/ 	.word	0xffffffff


	//   ....[15]....
        /*0460*/ 	.word	0xffffffff


	//   ....[16]....
        /*0464*/ 	.word	0xffffffff


	//   ....[17]....
        /*0468*/ 	.word	0xffffffff


	//   ....[18]....
        /*046c*/ 	.word	0xffffffff


	//   ....[19]....
        /*0470*/ 	.word	0xffffffff


	//   ....[20]....
        /*0474*/ 	.word	0xffffffff


	//   ....[21]....
        /*0478*/ 	.word	0xffffffff


	//   ....[22]....
        /*047c*/ 	.word	0xffffffff


	//   ....[23]....
        /*0480*/ 	.word	0xffffffff


	//   ....[24]....
        /*0484*/ 	.word	0xffffffff


	//   ....[25]....
        /*0488*/ 	.word	0xffffffff


	//   ....[26]....
        /*048c*/ 	.word	0xffffffff


	//   ....[27]....
        /*0490*/ 	.word	0xffffffff


	//   ....[28]....
        /*0494*/ 	.word	0xffffffff


	//   ....[29]....
        /*0498*/ 	.word	0xffffffff


	//   ....[30]....
        /*049c*/ 	.word	0xffffffff


	//   ....[31]....
        /*04a0*/ 	.word	0xffffffff


	//   ....[32]....
        /*04a4*/ 	.word	0xffffffff


	//   ....[33]....
        /*04a8*/ 	.word	0xffffffff


	//   ....[34]....
        /*04ac*/ 	.word	0xffffffff


	//   ....[35]....
        /*04b0*/ 	.word	0xffffffff


	//   ....[36]....
        /*04b4*/ 	.word	0xffffffff


	//   ....[37]....
        /*04b8*/ 	.word	0xffffffff


	//   ....[38]....
        /*04bc*/ 	.word	0xffffffff


	//   ....[39]....
        /*04c0*/ 	.word	0xffffffff


	//   ....[40]....
        /*04c4*/ 	.word	0xffffffff


	//   ....[41]....
        /*04c8*/ 	.word	0xffffffff


	//   ....[42]....
        /*04cc*/ 	.word	0xffffffff


	//   ....[43]....
        /*04d0*/ 	.word	0xffffffff


	//   ....[44]....
        /*04d4*/ 	.word	0xffffffff


	//   ....[45]....
        /*04d8*/ 	.word	0xffffffff


	//   ....[46]....
        /*04dc*/ 	.word	0xffffffff


	//   ....[47]....
        /*04e0*/ 	.word	0xffffffff


	//   ....[48]....
        /*04e4*/ 	.word	0xffffffff


	//   ....[49]....
        /*04e8*/ 	.word	0xffffffff


	//   ....[50]....
        /*04ec*/ 	.word	0xffffffff


	//   ....[51]....
        /*04f0*/ 	.word	0xffffffff


	//   ....[52]....
        /*04f4*/ 	.word	0xffffffff


	//   ....[53]....
        /*04f8*/ 	.word	0xffffffff


	//   ....[54]....
        /*04fc*/ 	.word	0xffffffff


	//   ....[55]....
        /*0500*/ 	.word	0xffffffff


	//   ....[56]....
        /*0504*/ 	.word	0xffffffff


	//   ....[57]....
        /*0508*/ 	.word	0xffffffff


	//   ....[58]....
        /*050c*/ 	.word	0xffffffff


	//   ....[59]....
        /*0510*/ 	.word	0xffffffff


	//   ....[60]....
        /*0514*/ 	.word	0xffffffff


	//   ....[61]....
        /*0518*/ 	.word	0xffffffff


	//   ....[62]....
        /*051c*/ 	.word	0xffffffff


	//   ....[63]....
        /*0520*/ 	.word	0xffffffff


	//   ....[64]....
        /*0524*/ 	.word	0xffffffff


	//   ....[65]....
        /*0528*/ 	.word	0xffffffff


	//   ....[66]....
        /*052c*/ 	.word	0xffffffff


	//   ....[67]....
        /*0530*/ 	.word	0xffffffff


	//   ....[68]....
        /*0534*/ 	.word	0xffffffff


	//   ....[69]....
        /*0538*/ 	.word	0xffffffff


	//   ....[70]....
        /*053c*/ 	.word	0xffffffff


	//   ....[71]....
        /*0540*/ 	.word	0xffffffff


	//   ....[72]....
        /*0544*/ 	.word	0xffffffff


	//   ....[73]....
        /*0548*/ 	.word	0xffffffff


	//   ....[74]....
        /*054c*/ 	.word	0xffffffff


	//   ....[75]....
        /*0550*/ 	.word	0xffffffff


	//   ....[76]....
        /*0554*/ 	.word	0xffffffff


	//   ....[77]....
        /*0558*/ 	.word	0xffffffff


	//   ....[78]....
        /*055c*/ 	.word	0xffffffff


	//   ....[79]....
        /*0560*/ 	.word	0xffffffff


	//   ....[80]....
        /*0564*/ 	.word	0xffffffff


	//   ....[81]....
        /*0568*/ 	.word	0xffffffff


	//   ....[82]....
        /*056c*/ 	.word	0xffffffff


	//   ....[83]....
        /*0570*/ 	.word	0xffffffff


	//   ....[84]....
        /*0574*/ 	.word	0xffffffff


	//   ....[85]....
        /*0578*/ 	.word	0xffffffff


	//   ....[86]....
        /*057c*/ 	.word	0xffffffff


	//   ....[87]....
        /*0580*/ 	.word	0xffffffff


	//   ....[88]....
        /*0584*/ 	.word	0xffffffff


	//   ....[89]....
        /*0588*/ 	.word	0xffffffff


	//   ....[90]....
        /*058c*/ 	.word	0xffffffff


	//   ....[91]....
        /*0590*/ 	.word	0xffffffff


	//   ....[92]....
        /*0594*/ 	.word	0xffffffff


	//   ....[93]....
        /*0598*/ 	.word	0xffffffff


	//   ....[94]....
        /*059c*/ 	.word	0xffffffff


	//   ....[95]....
        /*05a0*/ 	.word	0xffffffff


	//   ....[96]....
        /*05a4*/ 	.word	0xffffffff


	//   ....[97]....
        /*05a8*/ 	.word	0xffffffff


	//   ....[98]....
        /*05ac*/ 	.word	0xffffffff


	//   ....[99]....
        /*05b0*/ 	.word	0xffffffff


	//   ....[100]....
        /*05b4*/ 	.word	0xffffffff


	//   ....[101]....
        /*05b8*/ 	.word	0xffffffff


	//   ....[102]....
        /*05bc*/ 	.word	0xffffffff


	//   ....[103]....
        /*05c0*/ 	.word	0xffffffff


	//   ....[104]....
        /*05c4*/ 	.word	0xffffffff


	//   ....[105]....
        /*05c8*/ 	.word	0xffffffff


	//   ....[106]....
        /*05cc*/ 	.word	0xffffffff


	//   ....[107]....
        /*05d0*/ 	.word	0xffffffff


	//   ....[108]....
        /*05d4*/ 	.word	0xffffffff


	//   ....[109]....
        /*05d8*/ 	.word	0xffffffff


	//   ....[110]....
        /*05dc*/ 	.word	0xffffffff


	//   ....[111]....
        /*05e0*/ 	.word	0xffffffff


	//   ....[112]....
        /*05e4*/ 	.word	0xffffffff


	//   ....[113]....
        /*05e8*/ 	.word	0xffffffff


	//   ....[114]....
        /*05ec*/ 	.word	0xffffffff


	//   ....[115]....
        /*05f0*/ 	.word	0xffffffff


	//   ....[116]....
        /*05f4*/ 	.word	0xffffffff


	//   ....[117]....
        /*05f8*/ 	.word	0xffffffff


	//   ....[118]....
        /*05fc*/ 	.word	0xffffffff


	//   ....[119]....
        /*0600*/ 	.word	0xffffffff


	//   ....[120]....
        /*0604*/ 	.word	0xffffffff


	//   ....[121]....
        /*0608*/ 	.word	0xffffffff


	//   ....[122]....
        /*060c*/ 	.word	0xffffffff


	//   ....[123]....
        /*0610*/ 	.word	0xffffffff


	//   ....[124]....
        /*0614*/ 	.word	0xffffffff


	//   ....[125]....
        /*0618*/ 	.word	0xffffffff


	//   ....[126]....
        /*061c*/ 	.word	0xffffffff


	//   ....[127]....
        /*0620*/ 	.word	0xffffffff


	//   ....[128]....
        /*0624*/ 	.word	0xffffffff


	//   ....[129]....
        /*0628*/ 	.word	0xffffffff


	//   ....[130]....
        /*062c*/ 	.word	0xffffffff


	//   ....[131]....
        /*0630*/ 	.word	0xffffffff


	//   ....[132]....
        /*0634*/ 	.word	0xffffffff


	//   ....[133]....
        /*0638*/ 	.word	0xffffffff


	//   ....[134]....
        /*063c*/ 	.word	0xffffffff


	//   ....[135]....
        /*0640*/ 	.word	0xffffffff


	//   ....[136]....
        /*0644*/ 	.word	0xffffffff


	//   ....[137]....
        /*0648*/ 	.word	0xffffffff


	//   ....[138]....
        /*064c*/ 	.word	0xffffffff


	//   ....[139]....
        /*0650*/ 	.word	0xffffffff


	//   ....[140]....
        /*0654*/ 	.word	0xffffffff


	//   ....[141]....
        /*0658*/ 	.word	0xffffffff


	//   ....[142]....
        /*065c*/ 	.word	0xffffffff


	//   ....[143]....
        /*0660*/ 	.word	0xffffffff


	//   ....[144]....
        /*0664*/ 	.word	0xffffffff


	//   ....[145]....
        /*0668*/ 	.word	0xffffffff


	//   ....[146]....
        /*066c*/ 	.word	0xffffffff


	//   ....[147]....
        /*0670*/ 	.word	0xffffffff


	//   ....[148]....
        /*0674*/ 	.word	0xffffffff


	//   ....[149]....
        /*0678*/ 	.word	0xffffffff


	//   ....[150]....
        /*067c*/ 	.word	0xffffffff


	//   ....[151]....
        /*0680*/ 	.word	0xffffffff


	//   ....[152]....
        /*0684*/ 	.word	0xffffffff


	//   ....[153]....
        /*0688*/ 	.word	0xffffffff


	//   ....[154]....
        /*068c*/ 	.word	0xffffffff


	//   ....[155]....
        /*0690*/ 	.word	0xffffffff


	//   ....[156]....
        /*0694*/ 	.word	0xffffffff


	//   ....[157]....
        /*0698*/ 	.word	0xffffffff


	//   ....[158]....
        /*069c*/ 	.word	0xffffffff


	//   ....[159]....
        /*06a0*/ 	.word	0xffffffff


	//   ....[160]....
        /*06a4*/ 	.word	0xffffffff


	//   ....[161]....
        /*06a8*/ 	.word	0xffffffff


	//   ....[162]....
        /*06ac*/ 	.word	0xffffffff


	//   ....[163]....
        /*06b0*/ 	.word	0x0500000f


	//   ....[164]....
        /*06b4*/ 	.word	0x0500000f


	//   ....[165]....
        /*06b8*/ 	.word	0x0500000f


	//   ....[166]....
        /*06bc*/ 	.word	0x0500000f


	//   ....[167]....
        /*06c0*/ 	.word	0x0500000f


	//   ....[168]....
        /*06c4*/ 	.word	0x0500000f


	//   ....[169]....
        /*06c8*/ 	.word	0x0500000f


	//   ....[170]....
        /*06cc*/ 	.word	0x0500000f


	//   ....[171]....
        /*06d0*/ 	.word	0x0500000f


	//   ....[172]....
        /*06d4*/ 	.word	0x0500000f


	//   ....[173]....
        /*06d8*/ 	.word	0x0500000f


	//   ....[174]....
        /*06dc*/ 	.word	0x0500000f


	//   ....[175]....
        /*06e0*/ 	.word	0x0500000f


	//   ....[176]....
        /*06e4*/ 	.word	0x0500000f


	//   ....[177]....
        /*06e8*/ 	.word	0x0500000f


	//   ....[178]....
        /*06ec*/ 	.word	0x0500000f


	//   ....[179]....
        /*06f0*/ 	.word	0x0500000f


	//   ....[180]....
        /*06f4*/ 	.word	0x0500000f


	//   ....[181]....
        /*06f8*/ 	.word	0x0500000f


	//   ....[182]....
        /*06fc*/ 	.word	0x0500000f


	//   ....[183]....
        /*0700*/ 	.word	0x0500000f


	//   ....[184]....
        /*0704*/ 	.word	0x0500000f


	//   ....[185]....
        /*0708*/ 	.word	0x0500000f


	//   ....[186]....
        /*070c*/ 	.word	0x0500000f


	//   ....[187]....
        /*0710*/ 	.word	0x0500000f


	//   ....[188]....
        /*0714*/ 	.word	0x0500000f


	//   ....[189]....
        /*0718*/ 	.word	0x0500000f


	//   ....[190]....
        /*071c*/ 	.word	0x0500000f


	//   ....[191]....
        /*0720*/ 	.word	0x0500000f


	//   ....[192]....
        /*0724*/ 	.word	0x0500000f


	//   ....[193]....
        /*0728*/ 	.word	0x0500000f


	//   ....[194]....
        /*072c*/ 	.word	0x0500000f


	//   ....[195]....
        /*0730*/ 	.word	0x0500000f


	//   ....[196]....
        /*0734*/ 	.word	0x0500000f


	//   ....[197]....
        /*0738*/ 	.word	0x0500000f


	//   ....[198]....
        /*073c*/ 	.word	0x0500000f


	//   ....[199]....
        /*0740*/ 	.word	0x0500000f


	//   ....[200]....
        /*0744*/ 	.word	0x0500000f


	//   ....[201]....
        /*0748*/ 	.word	0x0500000f


	//   ....[202]....
        /*074c*/ 	.word	0x0500000f


	//   ....[203]....
        /*0750*/ 	.word	0x0500000f


	//   ....[204]....
        /*0754*/ 	.word	0x0500000f


	//   ....[205]....
        /*0758*/ 	.word	0x0500000f


	//   ....[206]....
        /*075c*/ 	.word	0x0500000f


	//   ....[207]....
        /*0760*/ 	.word	0x0500000f


	//   ....[208]....
        /*0764*/ 	.word	0x0500000f


	//   ....[209]....
        /*0768*/ 	.word	0x0500000f


	//   ....[210]....
        /*076c*/ 	.word	0x0500000f


	//   ....[211]....
        /*0770*/ 	.word	0x0500000f


	//   ....[212]....
        /*0774*/ 	.word	0x0500000f


	//   ....[213]....
        /*0778*/ 	.word	0x0500000f


	//   ....[214]....
        /*077c*/ 	.word	0x0500000f


	//   ....[215]....
        /*0780*/ 	.word	0x0500000f


	//   ....[216]....
        /*0784*/ 	.word	0x0500000f


	//   ....[217]....
        /*0788*/ 	.word	0x0500000f


	//   ....[218]....
        /*078c*/ 	.word	0x0500000f


	//   ....[219]....
        /*0790*/ 	.word	0x0500000f


	//   ....[220]....
        /*0794*/ 	.word	0x0500000f


	//   ....[221]....
        /*0798*/ 	.word	0x0500000f


	//   ....[222]....
        /*079c*/ 	.word	0x0500000f


	//   ....[223]....
        /*07a0*/ 	.word	0x0500000f


	//   ....[224]....
        /*07a4*/ 	.word	0x0500000f


	//   ....[225]....
        /*07a8*/ 	.word	0x0500000f


	//   ....[226]....
        /*07ac*/ 	.word	0x0500000f


	//   ....[227]....
        /*07b0*/ 	.word	0x0500000f


	//   ....[228]....
        /*07b4*/ 	.word	0x0500000f


	//   ....[229]....
        /*07b8*/ 	.word	0x0500000f


	//   ....[230]....
        /*07bc*/ 	.word	0x0500000f


	//   ....[231]....
        /*07c0*/ 	.word	0x0500000f


	//   ....[232]....
        /*07c4*/ 	.word	0x0500000f


	//   ....[233]....
        /*07c8*/ 	.word	0x0500000f


	//   ....[234]....
        /*07cc*/ 	.word	0x0500000f


	//   ....[235]....
        /*07d0*/ 	.word	0x0500000f


	//   ....[236]....
        /*07d4*/ 	.word	0x0500000f


	//   ....[237]....
        /*07d8*/ 	.word	0x0500000f


	//   ....[238]....
        /*07dc*/ 	.word	0x0500000f


	//   ....[239]....
        /*07e0*/ 	.word	0x0500000f


	//   ....[240]....
        /*07e4*/ 	.word	0x0500000f


	//   ....[241]....
        /*07e8*/ 	.word	0x0500000f


	//   ....[242]....
        /*07ec*/ 	.word	0x0500000f


	//   ....[243]....
        /*07f0*/ 	.word	0x0500000f


	//   ....[244]....
        /*07f4*/ 	.word	0x0500000f


	//   ....[245]....
        /*07f8*/ 	.word	0x0500000f


	//   ....[246]....
        /*07fc*/ 	.word	0x0500000f


	//   ....[247]....
        /*0800*/ 	.word	0x0500000f


	//   ....[248]....
        /*0804*/ 	.word	0x0500000f


	//   ....[249]....
        /*0808*/ 	.word	0x0500000f


	//   ....[250]....
        /*080c*/ 	.word	0x0500000f


	//   ....[251]....
        /*0810*/ 	.word	0x0500000f


	//   ....[252]....
        /*0814*/ 	.word	0x0500000f


	//   ....[253]....
        /*0818*/ 	.word	0x0500000f


	//   ....[254]....
        /*081c*/ 	.word	0x0500000f


	//   ....[255]....
        /*0820*/ 	.word	0x0500000f


	//   ....[0]....
        /*0824*/ 	.word	0x0500000f


	//   ....[1]....
        /*0828*/ 	.word	0x0500000f


	//   ....[2]....
        /*082c*/ 	.word	0x0500000f


	//   ....[3]....
        /*0830*/ 	.word	0x0500000f


	//   ....[4]....
        /*0834*/ 	.word	0x0500000f


	//   ....[5]....
        /*0838*/ 	.word	0x0500000f


	//   ....[6]....
        /*083c*/ 	.word	0x0500000f


	//   ....[7]....
        /*0840*/ 	.word	0x0500000f


	//   ....[8]....
        /*0844*/ 	.word	0x0500000f


	//   ....[9]....
        /*0848*/ 	.word	0x0500000f


	//   ....[10]....
        /*084c*/ 	.word	0x0500000f


	//----- nvinfo : EIATTR_COOP_GROUP_INSTR_OFFSETS
	.align		4
.L_647:
        /*0850*/ 	.byte	0x04, 0x28
        /*0852*/ 	.short	(.L_649 - .L_648)


	//   ....[0]....
.L_648:
        /*0854*/ 	.word	0x00000060


	//   ....[1]....
        /*0858*/ 	.word	0x00000140


	//   ....[2]....
        /*085c*/ 	.word	0x00000190


	//   ....[3]....
        /*0860*/ 	.word	0x000003c0


	//   ....[4]....
        /*0864*/ 	.word	0x00000520


	//   ....[5]....
        /*0868*/ 	.word	0x00000640


	//   ....[6]....
        /*086c*/ 	.word	0x000007a0


	//   ....[7]....
        /*0870*/ 	.word	0x00003830


	//   ....[8]....
        /*0874*/ 	.word	0x00003840


	//   ....[9]....
        /*0878*/ 	.word	0x00004e10


	//   ....[10]....
        /*087c*/ 	.word	0x00004e20


	//   ....[11]....
        /*0880*/ 	.word	0x00006fc0


	//   ....[12]....
        /*0884*/ 	.word	0x00006fd0


	//   ....[13]....
        /*0888*/ 	.word	0x000087b0


	//   ....[14]....
        /*088c*/ 	.word	0x000087c0


	//   ....[15]....
        /*0890*/ 	.word	0x0000a1c0


	//   ....[16]....
        /*0894*/ 	.word	0x0000a1d0


	//   ....[17]....
        /*0898*/ 	.word	0x0000a460


	//   ....[18]....
        /*089c*/ 	.word	0x0000a470


	//   ....[19]....
        /*08a0*/ 	.word	0x0000a990


	//   ....[20]....
        /*08a4*/ 	.word	0x0000a9b0


	//   ....[21]....
        /*08a8*/ 	.word	0x0000abf0


	//   ....[22]....
        /*08ac*/ 	.word	0x0000ac10


	//   ....[23]....
        /*08b0*/ 	.word	0x0000b3c0


	//   ....[24]....
        /*08b4*/ 	.word	0x0000b920


	//   ....[25]....
        /*08b8*/ 	.word	0x0000b930


	//   ....[26]....
        /*08bc*/ 	.word	0x0000b940


	//   ....[27]....
        /*08c0*/ 	.word	0x0000b950


	//   ....[28]....
        /*08c4*/ 	.word	0x0000e450


	//   ....[29]....
        /*08c8*/ 	.word	0x0000e460


	//   ....[30]....
        /*08cc*/ 	.word	0x0000e470


	//   ....[31]....
        /*08d0*/ 	.word	0x0000e480


	//   ....[32]....
        /*08d4*/ 	.word	0x00012a40


	//   ....[33]....
        /*08d8*/ 	.word	0x00012a60


	//   ....[34]....
        /*08dc*/ 	.word	0x00012f00


	//   ....[35]....
        /*08e0*/ 	.word	0x00012f60


	//   ....[36]....
        /*08e4*/ 	.word	0x00015a60


	//   ....[37]....
        /*08e8*/ 	.word	0x00015a80


	//   ....[38]....
        /*08ec*/ 	.word	0x00015aa0


	//   ....[39]....
        /*08f0*/ 	.word	0x00015ac0


	//   ....[40]....
        /*08f4*/ 	.word	0x00016e50


	//   ....[41]....
        /*08f8*/ 	.word	0x00017050


	//   ....[42]....
        /*08fc*/ 	.word	0x00017110


	//   ....[43]....
        /*0900*/ 	.word	0x00017130


	//   ....[44]....
        /*0904*/ 	.word	0x00018720


	//   ....[45]....
        /*0908*/ 	.word	0x000187b0


	//   ....[46]....
        /*090c*/ 	.word	0x00018980


	//   ....[47]....
        /*0910*/ 	.word	0x000189c0


	//   ....[48]....
        /*0914*/ 	.word	0x00018f40


	//   ....[49]....
        /*0918*/ 	.word	0x00018f90


	//   ....[50]....
        /*091c*/ 	.word	0x000190a0


	//   ....[51]....
        /*0920*/ 	.word	0x000190c0


	//   ....[52]....
        /*0924*/ 	.word	0x000191c0


	//   ....[53]....
        /*0928*/ 	.word	0x000191e0


	//   ....[54]....
        /*092c*/ 	.word	0x000192f0


	//   ....[55]....
        /*0930*/ 	.word	0x00019310


	//   ....[56]....
        /*0934*/ 	.word	0x00019c10


	//   ....[57]....
        /*0938*/ 	.word	0x00019c40


	//   ....[58]....
        /*093c*/ 	.word	0x00019d40


	//   ....[59]....
        /*0940*/ 	.word	0x00019d60


	//   ....[60]....
        /*0944*/ 	.word	0x00019e60


	//   ....[61]....
        /*0948*/ 	.word	0x00019e80


	//   ....[62]....
        /*094c*/ 	.word	0x00019f90


	//   ....[63]....
        /*0950*/ 	.word	0x00019fb0


	//   ....[64]....
        /*0954*/ 	.word	0x0001a140


	//   ....[65]....
        /*0958*/ 	.word	0x0001a310


	//   ....[66]....
        /*095c*/ 	.word	0x0001a340


	//   ....[67]....
        /*0960*/ 	.word	0x0001a370


	//   ....[68]....
        /*0964*/ 	.word	0x0001a3a0


	//   ....[69]....
        /*0968*/ 	.word	0x0001a3d0


	//   ....[70]....
        /*096c*/ 	.word	0x0001a400


	//   ....[71]....
        /*0970*/ 	.word	0x0001a570


	//   ....[72]....
        /*0974*/ 	.word	0x0001a5a0


	//   ....[73]....
        /*0978*/ 	.word	0x0001a5d0


	//   ....[74]....
        /*097c*/ 	.word	0x0001a600


	//   ....[75]....
        /*0980*/ 	.word	0x0001a630


	//   ....[76]....
        /*0984*/ 	.word	0x0001a660


	//   ....[77]....
        /*0988*/ 	.word	0x0001a6f0


	//   ....[78]....
        /*098c*/ 	.word	0x0001a720


	//   ....[79]....
        /*0990*/ 	.word	0x0001a7a0


	//   ....[80]....
        /*0994*/ 	.word	0x0001b2a0


	//   ....[81]....
        /*0998*/ 	.word	0x0001d310


	//   ....[82]....
        /*099c*/ 	.word	0x0001d330


	//   ....[83]....
        /*09a0*/ 	.word	0x0001d3e0


	//   ....[84]....
        /*09a4*/ 	.word	0x0001d400


	//   ....[85]....
        /*09a8*/ 	.word	0x0001d4a0


	//   ....[86]....
        /*09ac*/ 	.word	0x0001d4c0


	//   ....[87]....
        /*09b0*/ 	.word	0x0001d560


	//   ....[88]....
        /*09b4*/ 	.word	0x0001d580


	//   ....[89]....
        /*09b8*/ 	.word	0x0001d620


	//   ....[90]....
        /*09bc*/ 	.word	0x0001d640


	//   ....[91]....
        /*09c0*/ 	.word	0x0001d650


	//   ....[92]....
        /*09c4*/ 	.word	0x0001d6e0


	//   ....[93]....
        /*09c8*/ 	.word	0x0001de40


	//   ....[94]....
        /*09cc*/ 	.word	0x0001de70


	//   ....[95]....
        /*09d0*/ 	.word	0x0001ded0


	//   ....[96]....
        /*09d4*/ 	.word	0x0001df20


	//   ....[97]....
        /*09d8*/ 	.word	0x0001df70


	//   ....[98]....
        /*09dc*/ 	.word	0x0001dfd0


	//   ....[99]....
        /*09e0*/ 	.word	0x0001e010


	//   ....[100]....
        /*09e4*/ 	.word	0x0001e080


	//   ....[101]....
        /*09e8*/ 	.word	0x0001e0d0


	//   ....[102]....
        /*09ec*/ 	.word	0x0001e130


	//   ....[103]....
        /*09f0*/ 	.word	0x0001e180


	//   ....[104]....
        /*09f4*/ 	.word	0x0001e1e0


	//   ....[105]....
        /*09f8*/ 	.word	0x0001e220


	//   ....[106]....
        /*09fc*/ 	.word	0x0001e290


	//   ....[107]....
        /*0a00*/ 	.word	0x0001e2b0


	//   ....[108]....
        /*0a04*/ 	.word	0x0001e2f0


	//   ....[109]....
        /*0a08*/ 	.word	0x0001eb00


	//   ....[110]....
        /*0a0c*/ 	.word	0x0001eb10


	//   ....[111]....
        /*0a10*/ 	.word	0x0001eb40


	//   ....[112]....
        /*0a14*/ 	.word	0x0001eb90


	//   ....[113]....
        /*0a18*/ 	.word	0x0001eba0


	//   ....[114]....
        /*0a1c*/ 	.word	0x0001ec00


	//   ....[115]....
        /*0a20*/ 	.word	0x0001ec30


	//   ....[116]....
        /*0a24*/ 	.word	0x0001ec70


	//   ....[117]....
        /*0a28*/ 	.word	0x0001eca0


	//   ....[118]....
        /*0a2c*/ 	.word	0x0001ece0


	//   ....[119]....
        /*0a30*/ 	.word	0x0001ed10


	//   ....[120]....
        /*0a34*/ 	.word	0x0001ed50


	//   ....[121]....
        /*0a38*/ 	.word	0x0001eff0


	//   ....[122]....
        /*0a3c*/ 	.word	0x0001f010


	//   ....[123]....
        /*0a40*/ 	.word	0x0001f020


	//   ....[124]....
        /*0a44*/ 	.word	0x0001f0b0


	//   ....[125]....
        /*0a48*/ 	.word	0x0001f0c0


	//   ....[126]....
        /*0a4c*/ 	.word	0x0001f150


	//   ....[127]....
        /*0a50*/ 	.word	0x0001f160


	//   ....[128]....
        /*0a54*/ 	.word	0x0001f1f0


	//   ....[129]....
        /*0a58*/ 	.word	0x0001f200


	//   ....[130]....
        /*0a5c*/ 	.word	0x0001f290


	//   ....[131]....
        /*0a60*/ 	.word	0x0001f2a0


	//   ....[132]....
        /*0a64*/ 	.word	0x0001f2b0


	//   ....[133]....
        /*0a68*/ 	.word	0x0001f8b0


	//   ....[134]....
        /*0a6c*/ 	.word	0x0001f8f0


	//   ....[135]....
        /*0a70*/ 	.word	0x0001f920


	//   ....[136]....
        /*0a74*/ 	.word	0x0001f960


	//   ....[137]....
        /*0a78*/ 	.word	0x0001f9f0


	//   ....[138]....
        /*0a7c*/ 	.word	0x0001fa20


	//   ....[139]....
        /*0a80*/ 	.word	0x0001fa90


	//   ....[140]....
        /*0a84*/ 	.word	0x0001fac0


	//   ....[141]....
        /*0a88*/ 	.word	0x0001fb30


	//   ....[142]....
        /*0a8c*/ 	.word	0x0001fb60


	//   ....[143]....
        /*0a90*/ 	.word	0x0001fb90


	//   ....[144]....
        /*0a94*/ 	.word	0x0001fbe0


	//   ....[145]....
        /*0a98*/ 	.word	0x0001ffe0


	//   ....[146]....
        /*0a9c*/ 	.word	0x00020030


	//   ....[147]....
        /*0aa0*/ 	.word	0x00020060


	//   ....[148]....
        /*0aa4*/ 	.word	0x00020070


	//   ....[149]....
        /*0aa8*/ 	.word	0x000200a0


	//   ....[150]....
        /*0aac*/ 	.word	0x000200d0


	//   ....[151]....
        /*0ab0*/ 	.word	0x00020100


	//   ....[152]....
        /*0ab4*/ 	.word	0x00020130


	//   ....[153]....
        /*0ab8*/ 	.word	0x000202b0


	//   ....[154]....
        /*0abc*/ 	.word	0x000202e0


	//   ....[155]....
        /*0ac0*/ 	.word	0x00020310


	//   ....[156]....
        /*0ac4*/ 	.word	0x00020340


	//   ....[157]....
        /*0ac8*/ 	.word	0x00020370


	//   ....[158]....
        /*0acc*/ 	.word	0x000203a0


	//   ....[159]....
        /*0ad0*/ 	.word	0x00020460


	//   ....[160]....
        /*0ad4*/ 	.word	0x00020480


	//   ....[161]....
        /*0ad8*/ 	.word	0x000204f0


	//   ....[162]....
        /*0adc*/ 	.word	0x00020960


	//   ....[163]....
        /*0ae0*/ 	.word	0x00020c80


	//   ....[164]....
        /*0ae4*/ 	.word	0x00020d10


	//   ....[165]....
        /*0ae8*/ 	.word	0x00020db0


	//   ....[166]....
        /*0aec*/ 	.word	0x00020e40


	//   ....[167]....
        /*0af0*/ 	.word	0x00020f30


	//   ....[168]....
        /*0af4*/ 	.word	0x00020fc0


	//   ....[169]....
        /*0af8*/ 	.word	0x00021060


	//   ....[170]....
        /*0afc*/ 	.word	0x000210f0


	//   ....[171]....
        /*0b00*/ 	.word	0x000211e0


	//   ....[172]....
        /*0b04*/ 	.word	0x00021270


	//   ....[173]....
        /*0b08*/ 	.word	0x00021310


	//   ....[174]....
        /*0b0c*/ 	.word	0x000213a0


	//   ....[175]....
        /*0b10*/ 	.word	0x00021490


	//   ....[176]....
        /*0b14*/ 	.word	0x00021520


	//   ....[177]....
        /*0b18*/ 	.word	0x00021570


	//   ....[178]....
        /*0b1c*/ 	.word	0x000215c0


	//   ....[179]....
        /*0b20*/ 	.word	0x000216a0


	//   ....[180]....
        /*0b24*/ 	.word	0x00021730


	//   ....[181]....
        /*0b28*/ 	.word	0x00021780


	//   ....[182]....
        /*0b2c*/ 	.word	0x000217d0


	//   ....[183]....
        /*0b30*/ 	.word	0x00021a30


	//   ....[184]....
        /*0b34*/ 	.word	0x00021d10


	//   ....[185]....
        /*0b38*/ 	.word	0x00021e00


	//   ....[186]....
        /*0b3c*/ 	.word	0x00021ea0


	//   ....[187]....
        /*0b40*/ 	.word	0x00021f00


	//   ....[188]....
        /*0b44*/ 	.word	0x00022010


	//   ....[189]....
        /*0b48*/ 	.word	0x00022080


	//   ....[190]....
        /*0b4c*/ 	.word	0x00022190


	//   ....[191]....
        /*0b50*/ 	.word	0x00022200


	//   ....[192]....
        /*0b54*/ 	.word	0x00022310


	//   ....[193]....
        /*0b58*/ 	.word	0x00022380


	//   ....[194]....
        /*0b5c*/ 	.word	0x00022490


	//   ....[195]....
        /*0b60*/ 	.word	0x00022500


	//   ....[196]....
        /*0b64*/ 	.word	0x000225e0


	//   ....[197]....
        /*0b68*/ 	.word	0x000226e0


	//   ....[198]....
        /*0b6c*/ 	.word	0x00022750


	//   ....[199]....
        /*0b70*/ 	.word	0x000227d0


	//   ....[200]....
        /*0b74*/ 	.word	0x00022890


	//   ....[201]....
        /*0b78*/ 	.word	0x00022910


	//   ....[202]....
        /*0b7c*/ 	.word	0x000229f0


	//   ....[203]....
        /*0b80*/ 	.word	0x00022a70


	//   ....[204]....
        /*0b84*/ 	.word	0x00022b50


	//   ....[205]....
        /*0b88*/ 	.word	0x00022bd0


	//   ....[206]....
        /*0b8c*/ 	.word	0x00022cb0


	//   ....[207]....
        /*0b90*/ 	.word	0x00022d30


	//   ....[208]....
        /*0b94*/ 	.word	0x00022e10


	//   ....[209]....
        /*0b98*/ 	.word	0x00022e90


	//   ....[210]....
        /*0b9c*/ 	.word	0x00022f70


	//   ....[211]....
        /*0ba0*/ 	.word	0x00022ff0


	//   ....[212]....
        /*0ba4*/ 	.word	0x000230b0


	//   ....[213]....
        /*0ba8*/ 	.word	0x000231e0


	//   ....[214]....
        /*0bac*/ 	.word	0x000232a0


	//   ....[215]....
        /*0bb0*/ 	.word	0x00023310


	//   ....[216]....
        /*0bb4*/ 	.word	0x00023420


	//   ....[217]....
        /*0bb8*/ 	.word	0x00023480


	//   ....[218]....
        /*0bbc*/ 	.word	0x00023550


	//   ....[219]....
        /*0bc0*/ 	.word	0x000235b0


	//   ....[220]....
        /*0bc4*/ 	.word	0x00023680


	//   ....[221]....
        /*0bc8*/ 	.word	0x000236e0


	//   ....[222]....
        /*0bcc*/ 	.word	0x000237b0


	//   ....[223]....
        /*0bd0*/ 	.word	0x000238a0


	//   ....[224]....
        /*0bd4*/ 	.word	0x00023930


	//   ....[225]....
        /*0bd8*/ 	.word	0x00023a20


	//   ....[226]....
        /*0bdc*/ 	.word	0x00023ac0


	//   ....[227]....
        /*0be0*/ 	.word	0x00023b20


	//   ....[228]....
        /*0be4*/ 	.word	0x00023c20


	//   ....[229]....
        /*0be8*/ 	.word	0x00023c80


	//   ....[230]....
        /*0bec*/ 	.word	0x00023d80


	//   ....[231]....
        /*0bf0*/ 	.word	0x00023de0


	//   ....[232]....
        /*0bf4*/ 	.word	0x00023ee0


	//   ....[233]....
        /*0bf8*/ 	.word	0x00023f40


	//   ....[234]....
        /*0bfc*/ 	.word	0x00024040


	//   ....[235]....
        /*0c00*/ 	.word	0x000240a0


	//   ....[236]....
        /*0c04*/ 	.word	0x00024170


	//   ....[237]....
        /*0c08*/ 	.word	0x000242b0


	//   ....[238]....
        /*0c0c*/ 	.word	0x00024350


	//   ....[239]....
        /*0c10*/ 	.word	0x00024430


	//   ....[240]....
        /*0c14*/ 	.word	0x00024500


	//   ....[241]....
        /*0c18*/ 	.word	0x00024560


	//   ....[242]....
        /*0c1c*/ 	.word	0x00024650


	//   ....[243]....
        /*0c20*/ 	.word	0x000246b0


	//   ....[244]....
        /*0c24*/ 	.word	0x000247a0


	//   ....[245]....
        /*0c28*/ 	.word	0x00024800


	//   ....[246]....
        /*0c2c*/ 	.word	0x000248f0


	//   ....[247]....
        /*0c30*/ 	.word	0x00024950


	//   ....[248]....
        /*0c34*/ 	.word	0x00024a30


	//   ....[249]....
        /*0c38*/ 	.word	0x00024ac0


	//   ....[250]....
        /*0c3c*/ 	.word	0x00024b60


	//   ....[251]....
        /*0c40*/ 	.word	0x00024c80


	//   ....[252]....
        /*0c44*/ 	.word	0x00024cf0


	//   ....[253]....
        /*0c48*/ 	.word	0x00024d60


	//   ....[254]....
        /*0c4c*/ 	.word	0x00024dd0


	//   ....[255]....
        /*0c50*/ 	.word	0x00024e40


	//   ....[0]....
        /*0c54*/ 	.word	0x00024ec0


	//   ....[1]....
        /*0c58*/ 	.word	0x00024f50


	//   ....[2]....
        /*0c5c*/ 	.word	0x00024fe0


	//   ....[3]....
        /*0c60*/ 	.word	0x00025050


	//   ....[4]....
        /*0c64*/ 	.word	0x000250c0


	//   ....[5]....
        /*0c68*/ 	.word	0x00025130


	//   ....[6]....
        /*0c6c*/ 	.word	0x000251b0


	//   ....[7]....
        /*0c70*/ 	.word	0x00025220


	//   ....[8]....
        /*0c74*/ 	.word	0x000252c0


	//   ....[9]....
        /*0c78*/ 	.word	0x00025350


	//   ....[10]....
        /*0c7c*/ 	.word	0x00025470


	//----- nvinfo : EIATTR_REG_RECONFIG
	.align		4
.L_649:
        /*0c80*/ 	.byte	0x01, 0x54
	.zero		2


	//----- nvinfo : EIATTR_SYSCALL_OFFSETS
	.align		4
        /*0c84*/ 	.byte	0x04, 0x46
        /*0c86*/ 	.short	(.L_651 - .L_650)


	//   ....[0]....
.L_650:
        /*0c88*/ 	.word	0x00001b00


	//   ....[1]....
        /*0c8c*/ 	.word	0x00001c50


	//   ....[2]....
        /*0c90*/ 	.word	0x0000b530


	//   ....[3]....
        /*0c94*/ 	.word	0x0000b8a0


	//   ....[4]....
        /*0c98*/ 	.word	0x0001c8f0


	//   ....[5]....
        /*0c9c*/ 	.word	0x0001ca40


	//   ....[6]....
        /*0ca0*/ 	.word	0x0001cb30


	//   ....[7]....
        /*0ca4*/ 	.word	0x0001daa0


	//----- nvinfo : EIATTR_MBARRIER_INSTR_OFFSETS
	.align		4
.L_651:
        /*0ca8*/ 	.byte	0x04, 0x39
        /*0caa*/ 	.short	(.L_653 - .L_652)


	//   ....[0]....
.L_652:
        /*0cac*/ 	.word	0x00000270
        /*0cb0*/ 	.word	0x000000ff
        /*0cb4*/ 	.word	0x00030800
        /*0cb8*/ 	.short	0x0100
        /*0cba*/ 	.byte	0x08
	.zero		1


	//   ....[1]....
        /*0cbc*/ 	.word	0x00000280
        /*0cc0*/ 	.word	0x000000ff
        /*0cc4*/ 	.word	0x00030820
        /*0cc8*/ 	.short	0x0100
        /*0cca*/ 	.byte	0x08
	.zero		1


	//   ....[2]....
        /*0ccc*/ 	.word	0x00000370
        /*0cd0*/ 	.word	0x000000ff
        /*0cd4*/ 	.word	0x00030830
        /*0cd8*/ 	.short	0x0100
        /*0cda*/ 	.byte	0x08
	.zero		1


	//   ....[3]....
        /*0cdc*/ 	.word	0x00000380
        /*0ce0*/ 	.word	0x000000ff
        /*0ce4*/ 	.word	0x00030840
        /*0ce8*/ 	.short	0x0100
        /*0cea*/ 	.byte	0x08
	.zero		1


	//   ....[4]....
        /*0cec*/ 	.word	0x00000390
        /*0cf0*/ 	.word	0x000000ff
        /*0cf4*/ 	.word	0x00030838
        /*0cf8*/ 	.short	0x0100
        /*0cfa*/ 	.byte	0x08
	.zero		1


	//   ....[5]....
        /*0cfc*/ 	.word	0x000003a0
        /*0d00*/ 	.word	0x000000ff
        /*0d04*/ 	.word	0x00030848
        /*0d08*/ 	.short	0x0100
        /*0d0a*/ 	.byte	0x08
	.zero		1


	//   ....[6]....
        /*0d0c*/ 	.word	0x000004d0
        /*0d10*/ 	.word	0x000000ff
        /*0d14*/ 	.word	0x00030850
        /*0d18*/ 	.short	0x0100
        /*0d1a*/ 	.byte	0x08
	.zero		1


	//   ....[7]....
        /*0d1c*/ 	.word	0x000004e0
        /*0d20*/ 	.word	0x000000ff
        /*0d24*/ 	.word	0x00030860
        /*0d28*/ 	.short	0x0100
        /*0d2a*/ 	.byte	0x08
	.zero		1


	//   ....[8]....
        /*0d2c*/ 	.word	0x000004f0
        /*0d30*/ 	.word	0x000000ff
        /*0d34*/ 	.word	0x00030858
        /*0d38*/ 	.short	0x0100
        /*0d3a*/ 	.byte	0x08
	.zero		1


	//   ....[9]....
        /*0d3c*/ 	.word	0x00000500
        /*0d40*/ 	.word	0x000000ff
        /*0d44*/ 	.word	0x00030868
        /*0d48*/ 	.short	0x0100
        /*0d4a*/ 	.byte	0x08
	.zero		1


	//   ....[10]....
        /*0d4c*/ 	.word	0x000005f0
        /*0d50*/ 	.word	0x000000ff
        /*0d54*/ 	.word	0x00030870
        /*0d58*/ 	.short	0x0100
        /*0d5a*/ 	.byte	0x06
	.zero		1


	//   ....[11]....
        /*0d5c*/ 	.word	0x00000600
        /*0d60*/ 	.word	0x000000ff
        /*0d64*/ 	.word	0x00030880
        /*0d68*/ 	.short	0x0100
        /*0d6a*/ 	.byte	0x06
	.zero		1


	//   ....[12]....
        /*0d6c*/ 	.word	0x00000610
        /*0d70*/ 	.word	0x000000ff
        /*0d74*/ 	.word	0x00030878
        /*0d78*/ 	.short	0x0100
        /*0d7a*/ 	.byte	0x06
	.zero		1


	//   ....[13]....
        /*0d7c*/ 	.word	0x00000620
        /*0d80*/ 	.word	0x000000ff
        /*0d84*/ 	.word	0x00030888
        /*0d88*/ 	.short	0x0100
        /*0d8a*/ 	.byte	0x06
	.zero		1


	//   ....[14]....
        /*0d8c*/ 	.word	0x00000750
        /*0d90*/ 	.word	0x000000ff
        /*0d94*/ 	.word	0x00030890
        /*0d98*/ 	.short	0x0100
        /*0d9a*/ 	.byte	0x08
	.zero		1


	//   ....[15]....
        /*0d9c*/ 	.word	0x00000760
        /*0da0*/ 	.word	0x000000ff
        /*0da4*/ 	.word	0x000308a0
        /*0da8*/ 	.short	0x0100
        /*0daa*/ 	.byte	0x08
	.zero		1


	//   ....[16]....
        /*0dac*/ 	.word	0x00000770
        /*0db0*/ 	.word	0x000000ff
        /*0db4*/ 	.word	0x00030898
        /*0db8*/ 	.short	0x0100
        /*0dba*/ 	.byte	0x08
	.zero		1


	//   ....[17]....
        /*0dbc*/ 	.word	0x00000780
        /*0dc0*/ 	.word	0x000000ff
        /*0dc4*/ 	.word	0x000308a8
        /*0dc8*/ 	.short	0x0100
        /*0dca*/ 	.byte	0x08
	.zero		1


	//   ....[18]....
        /*0dcc*/ 	.word	0x000008b0
        /*0dd0*/ 	.word	0x000000ff
        /*0dd4*/ 	.word	0x000308b0
        /*0dd8*/ 	.short	0x0100
        /*0dda*/ 	.byte	0x08
	.zero		1


	//   ....[19]....
        /*0ddc*/ 	.word	0x000008c0
        /*0de0*/ 	.word	0x000000ff
        /*0de4*/ 	.word	0x000308c0
        /*0de8*/ 	.short	0x0100
        /*0dea*/ 	.byte	0x08
	.zero		1


	//   ....[20]....
        /*0dec*/ 	.word	0x000008d0
        /*0df0*/ 	.word	0x000000ff
        /*0df4*/ 	.word	0x000308b8
        /*0df8*/ 	.short	0x0100
        /*0dfa*/ 	.byte	0x08
	.zero		1


	//   ....[21]....
        /*0dfc*/ 	.word	0x000008e0
        /*0e00*/ 	.word	0x000000ff
        /*0e04*/ 	.word	0x000308c8
        /*0e08*/ 	.short	0x0100
        /*0e0a*/ 	.byte	0x08
	.zero		1


	//   ....[22]....
        /*0e0c*/ 	.word	0x000037e0
        /*0e10*/ 	.word	0x00000057
        /*0e14*/ 	.word	0x00030890
        /*0e18*/ 	.short	0x010a
        /*0e1a*/ 	.byte	0x3f
	.zero		1


	//   ....[23]....
        /*0e1c*/ 	.word	0x00006f60
        /*0e20*/ 	.word	0x00000057
        /*0e24*/ 	.word	0x00030890
        /*0e28*/ 	.short	0x010a
        /*0e2a*/ 	.byte	0x3f
	.zero		1


	//   ....[24]....
        /*0e2c*/ 	.word	0x0000a000
        /*0e30*/ 	.word	0x00000057
        /*0e34*/ 	.word	0x00030890
        /*0e38*/ 	.short	0x010a
        /*0e3a*/ 	.byte	0x3f
	.zero		1


	//   ....[25]....
        /*0e3c*/ 	.word	0x0000a7c0
        /*0e40*/ 	.word	0x0000000b
        /*0e44*/ 	.word	0x00000000
        /*0e48*/ 	.short	0x0101
        /*0e4a*/ 	.byte	0x3f
	.zero		1


	//   ....[26]....
        /*0e4c*/ 	.word	0x0000a800
        /*0e50*/ 	.word	0x00000057
        /*0e54*/ 	.word	0x000308b0
        /*0e58*/ 	.short	0x010a
        /*0e5a*/ 	.byte	0x3f
	.zero		1


	//   ....[27]....
        /*0e5c*/ 	.word	0x0000af00
        /*0e60*/ 	.word	0x00000057
        /*0e64*/ 	.word	0x00000000
        /*0e68*/ 	.short	0x0101
        /*0e6a*/ 	.byte	0x3f
	.zero		1


	//   ....[28]....
        /*0e6c*/ 	.word	0x0000b5c0
        /*0e70*/ 	.word	0x00000002
        /*0e74*/ 	.word	0x00030800
        /*0e78*/ 	.short	0x010a
        /*0e7a*/ 	.byte	0x3f
	.zero		1


	//   ....[29]....
        /*0e7c*/ 	.word	0x0000b610
        /*0e80*/ 	.word	0x00000002
        /*0e84*/ 	.word	0x00030800
        /*0e88*/ 	.short	0x010a
        /*0e8a*/ 	.byte	0x3f
	.zero		1


	//   ....[30]....
        /*0e8c*/ 	.word	0x0000c3f0
        /*0e90*/ 	.word	0x00000002
        /*0e94*/ 	.word	0x00030800
        /*0e98*/ 	.short	0x010a
        /*0e9a*/ 	.byte	0x3f
	.zero		1


	//   ....[31]....
        /*0e9c*/ 	.word	0x0000ecb0
        /*0ea0*/ 	.word	0x00000002
        /*0ea4*/ 	.word	0x00030800
        /*0ea8*/ 	.short	0x010a
        /*0eaa*/ 	.byte	0x3f
	.zero		1


	//   ....[32]....
        /*0eac*/ 	.word	0x00011180
        /*0eb0*/ 	.word	0x00000003
        /*0eb4*/ 	.word	0x00030830
        /*0eb8*/ 	.short	0x010a
        /*0eba*/ 	.byte	0x3f
	.zero		1


	//   ....[33]....
        /*0ebc*/ 	.word	0x000111d0
        /*0ec0*/ 	.word	0x00000003
        /*0ec4*/ 	.word	0x00030830
        /*0ec8*/ 	.short	0x010a
        /*0eca*/ 	.byte	0x3f
	.zero		1


	//   ....[34]....
        /*0ecc*/ 	.word	0x00011f30
        /*0ed0*/ 	.word	0x00000003
        /*0ed4*/ 	.word	0x00000000
        /*0ed8*/ 	.short	0x0101
        /*0eda*/ 	.byte	0x3f
	.zero		1


	//   ....[35]....
        /*0edc*/ 	.word	0x00013ea0
        /*0ee0*/ 	.word	0x0000000b
        /*0ee4*/ 	.word	0x00030830
        /*0ee8*/ 	.short	0x010a
        /*0eea*/ 	.byte	0x3f
	.zero		1


	//   ....[36]....
        /*0eec*/ 	.word	0x00013f20
        /*0ef0*/ 	.word	0x0000000b
        /*0ef4*/ 	.word	0x00030830
        /*0ef8*/ 	.short	0x010a
        /*0efa*/ 	.byte	0x3f
	.zero		1


	//   ....[37]....
        /*0efc*/ 	.word	0x00014df0
        /*0f00*/ 	.word	0x0000000d
        /*0f04*/ 	.word	0x00030850
        /*0f08*/ 	.short	0x010a
        /*0f0a*/ 	.byte	0x3f
	.zero		1


	//   ....[38]....
        /*0f0c*/ 	.word	0x00014e40
        /*0f10*/ 	.word	0x0000000d
        /*0f14*/ 	.word	0x00030850
        /*0f18*/ 	.short	0x010a
        /*0f1a*/ 	.byte	0x3f
	.zero		1


	//   ....[39]....
        /*0f1c*/ 	.word	0x00015ce0
        /*0f20*/ 	.word	0x0000007c
        /*0f24*/ 	.word	0x00000000
        /*0f28*/ 	.short	0x0101
        /*0f2a*/ 	.byte	0x3f
	.zero		1


	//   ....[40]....
        /*0f2c*/ 	.word	0x00016570
        /*0f30*/ 	.word	0x0000000d
        /*0f34*/ 	.word	0x00000000
        /*0f38*/ 	.short	0x0101
        /*0f3a*/ 	.byte	0x3f
	.zero		1


	//   ....[41]....
        /*0f3c*/ 	.word	0x00016d50
        /*0f40*/ 	.word	0x00000008
        /*0f44*/ 	.word	0x00030850
        /*0f48*/ 	.short	0x010a
        /*0f4a*/ 	.byte	0x3f
	.zero		1


	//   ....[42]....
        /*0f4c*/ 	.word	0x00016df0
        /*0f50*/ 	.word	0x00000008
        /*0f54*/ 	.word	0x00030850
        /*0f58*/ 	.short	0x010a
        /*0f5a*/ 	.byte	0x3f
	.zero		1


	//   ....[43]....
        /*0f5c*/ 	.word	0x00017300
        /*0f60*/ 	.word	0x00000005
        /*0f64*/ 	.word	0x00000000
        /*0f68*/ 	.short	0x0101
        /*0f6a*/ 	.byte	0x3f
	.zero		1


	//   ....[44]....
        /*0f6c*/ 	.word	0x00018f50
        /*0f70*/ 	.word	0x00000000
        /*0f74*/ 	.word	0x00000000
        /*0f78*/ 	.short	0x0101
        /*0f7a*/ 	.byte	0x3f
	.zero		1


	//   ....[45]....
        /*0f7c*/ 	.word	0x0001b380
        /*0f80*/ 	.word	0x00000016
        /*0f84*/ 	.word	0x00030820
        /*0f88*/ 	.short	0x010a
        /*0f8a*/ 	.byte	0x3f
	.zero		1


	//   ....[46]....
        /*0f8c*/ 	.word	0x0001b410
        /*0f90*/ 	.word	0x00000009
        /*0f94*/ 	.word	0x000308a0
        /*0f98*/ 	.short	0x010a
        /*0f9a*/ 	.byte	0x3f
	.zero		1


	//   ....[47]....
        /*0f9c*/ 	.word	0x0001b860
        /*0fa0*/ 	.word	0x00000009
        /*0fa4*/ 	.word	0x000308c0
        /*0fa8*/ 	.short	0x010a
        /*0faa*/ 	.byte	0x3f
	.zero		1


	//   ....[48]....
        /*0fac*/ 	.word	0x0001bd70
        /*0fb0*/ 	.word	0x00000008
        /*0fb4*/ 	.word	0x000308a0
        /*0fb8*/ 	.short	0x010a
        /*0fba*/ 	.byte	0x3f
	.zero		1


	//   ....[49]....
        /*0fbc*/ 	.word	0x0001c1b0
        /*0fc0*/ 	.word	0x00000008
        /*0fc4*/ 	.word	0x000308c0
        /*0fc8*/ 	.short	0x010a
        /*0fca*/ 	.byte	0x3f
	.zero		1


	//   ....[50]....
        /*0fcc*/ 	.word	0x0001d0e0
        /*0fd0*/ 	.word	0x00000007
        /*0fd4*/ 	.word	0x00030840
        /*0fd8*/ 	.short	0x010a
        /*0fda*/ 	.byte	0x3f
	.zero		1


	//   ....[51]....
        /*0fdc*/ 	.word	0x0001d7a0
        /*0fe0*/ 	.word	0x00000007
        /*0fe4*/ 	.word	0x00030830
        /*0fe8*/ 	.short	0x0107
        /*0fea*/ 	.byte	0x3f
	.zero		1


	//   ....[52]....
        /*0fec*/ 	.word	0x0001d870
        /*0ff0*/ 	.word	0x00000007
        /*0ff4*/ 	.word	0x00030830
        /*0ff8*/ 	.short	0x0101
        /*0ffa*/ 	.byte	0x3f
	.zero		1


	//   ....[53]....
        /*0ffc*/ 	.word	0x0001e400
        /*1000*/ 	.word	0x00000016
        /*1004*/ 	.word	0x00030800
        /*1008*/ 	.short	0x0107
        /*100a*/ 	.byte	0x3f
	.zero		1


	//   ....[54]....
        /*100c*/ 	.word	0x0001e500
        /*1010*/ 	.word	0x00000016
        /*1014*/ 	.word	0x00030800
        /*1018*/ 	.short	0x0101
        /*101a*/ 	.byte	0x3f
	.zero		1


	//   ....[55]....
        /*101c*/ 	.word	0x0001e520
        /*1020*/ 	.word	0x00000016
        /*1024*/ 	.word	0x00030820
        /*1028*/ 	.short	0x010a
        /*102a*/ 	.byte	0x3f
	.zero		1


	//   ....[56]....
        /*102c*/ 	.word	0x0001e900
        /*1030*/ 	.word	0x00000007
        /*1034*/ 	.word	0x00030840
        /*1038*/ 	.short	0x010a
        /*103a*/ 	.byte	0x3f
	.zero		1


	//   ....[57]....
        /*103c*/ 	.word	0x0001ee10
        /*1040*/ 	.word	0x00000007
        /*1044*/ 	.word	0x00030830
        /*1048*/ 	.short	0x0107
        /*104a*/ 	.byte	0x3f
	.zero		1


	//   ....[58]....
        /*104c*/ 	.word	0x0001eed0
        /*1050*/ 	.word	0x00000007
        /*1054*/ 	.word	0x00030830
        /*1058*/ 	.short	0x0101
        /*105a*/ 	.byte	0x3f
	.zero		1


	//   ....[59]....
        /*105c*/ 	.word	0x0001ef30
        /*1060*/ 	.word	0x00000006
        /*1064*/ 	.word	0x00030860
        /*1068*/ 	.short	0x010a
        /*106a*/ 	.byte	0x3f
	.zero		1


	//   ....[60]....
        /*106c*/ 	.word	0x0001f490
        /*1070*/ 	.word	0x00000006
        /*1074*/ 	.word	0x00030850
        /*1078*/ 	.short	0x0107
        /*107a*/ 	.byte	0x3f
	.zero		1


	//   ....[61]....
        /*107c*/ 	.word	0x0001f5f0
        /*1080*/ 	.word	0x00000006
        /*1084*/ 	.word	0x00030850
        /*1088*/ 	.short	0x0101
        /*108a*/ 	.byte	0x3f
	.zero		1


	//   ....[62]....
        /*108c*/ 	.word	0x0001f800
        /*1090*/ 	.word	0x00000000
        /*1094*/ 	.word	0x00030860
        /*1098*/ 	.short	0x010a
        /*109a*/ 	.byte	0x3f
	.zero		1


	//   ....[63]....
        /*109c*/ 	.word	0x0001fd10
        /*10a0*/ 	.word	0x00000000
        /*10a4*/ 	.word	0x00030850
        /*10a8*/ 	.short	0x0107
        /*10aa*/ 	.byte	0x3f
	.zero		1


	//   ....[64]....
        /*10ac*/ 	.word	0x0001fdd0
        /*10b0*/ 	.word	0x00000000
        /*10b4*/ 	.word	0x00030850
        /*10b8*/ 	.short	0x0101
        /*10ba*/ 	.byte	0x3f
	.zero		1


	//   ....[65]....
        /*10bc*/ 	.word	0x000208e0
        /*10c0*/ 	.word	0x00000007
        /*10c4*/ 	.word	0x00030820
        /*10c8*/ 	.short	0x010a
        /*10ca*/ 	.byte	0x3f
	.zero		1


	//   ....[66]....
        /*10cc*/ 	.word	0x00020a50
        /*10d0*/ 	.word	0x00000005
        /*10d4*/ 	.word	0x00030840
        /*10d8*/ 	.short	0x010a
        /*10da*/ 	.byte	0x3f
	.zero		1


	//   ....[67]....
        /*10dc*/ 	.word	0x00020af0
        /*10e0*/ 	.word	0x00000003
        /*10e4*/ 	.word	0x00030840
        /*10e8*/ 	.short	0x010a
        /*10ea*/ 	.byte	0x3f
	.zero		1


	//   ....[68]....
        /*10ec*/ 	.word	0x00020b30
        /*10f0*/ 	.word	0x00000005
        /*10f4*/ 	.word	0x00030860
        /*10f8*/ 	.short	0x010a
        /*10fa*/ 	.byte	0x3f
	.zero		1


	//   ....[69]....
        /*10fc*/ 	.word	0x00020b70
        /*1100*/ 	.word	0x00000003
        /*1104*/ 	.word	0x00030860
        /*1108*/ 	.short	0x010a
        /*110a*/ 	.byte	0x3f
	.zero		1


	//   ....[70]....
        /*110c*/ 	.word	0x00020bd0
        /*1110*/ 	.word	0x00000057
        /*1114*/ 	.word	0x00030890
        /*1118*/ 	.short	0x010a
        /*111a*/ 	.byte	0x3f
	.zero		1


	//   ....[71]....
        /*111c*/ 	.word	0x00020e80
        /*1120*/ 	.word	0x00000057
        /*1124*/ 	.word	0x00030890
        /*1128*/ 	.short	0x010a
        /*112a*/ 	.byte	0x3f
	.zero		1


	//   ....[72]....
        /*112c*/ 	.word	0x00021130
        /*1130*/ 	.word	0x00000057
        /*1134*/ 	.word	0x00030890
        /*1138*/ 	.short	0x010a
        /*113a*/ 	.byte	0x3f
	.zero		1


	//   ....[73]....
        /*113c*/ 	.word	0x000213e0
        /*1140*/ 	.word	0x00000057
        /*1144*/ 	.word	0x000308b0
        /*1148*/ 	.short	0x010a
        /*114a*/ 	.byte	0x3f
	.zero		1


	//   ....[74]....
        /*114c*/ 	.word	0x000215f0
        /*1150*/ 	.word	0x00000002
        /*1154*/ 	.word	0x00030800
        /*1158*/ 	.short	0x010a
        /*115a*/ 	.byte	0x3f
	.zero		1


	//   ....[75]....
        /*115c*/ 	.word	0x00021810
        /*1160*/ 	.word	0x00000002
        /*1164*/ 	.word	0x00030800
        /*1168*/ 	.short	0x010a
        /*116a*/ 	.byte	0x3f
	.zero		1


	//   ....[76]....
        /*116c*/ 	.word	0x00021860
        /*1170*/ 	.word	0x00000003
        /*1174*/ 	.word	0x00030830
        /*1178*/ 	.short	0x010a
        /*117a*/ 	.byte	0x3f
	.zero		1


	//   ....[77]....
        /*117c*/ 	.word	0x000218b0
        /*1180*/ 	.word	0x0000000b
        /*1184*/ 	.word	0x00030830
        /*1188*/ 	.short	0x010a
        /*118a*/ 	.byte	0x3f
	.zero		1


	//   ....[78]....
        /*118c*/ 	.word	0x00021900
        /*1190*/ 	.word	0x0000000d
        /*1194*/ 	.word	0x00030850
        /*1198*/ 	.short	0x010a
        /*119a*/ 	.byte	0x3f
	.zero		1


	//   ....[79]....
        /*119c*/ 	.word	0x00021950
        /*11a0*/ 	.word	0x00000008
        /*11a4*/ 	.word	0x00030850
        /*11a8*/ 	.short	0x010a
        /*11aa*/ 	.byte	0x3f
	.zero		1


	//   ....[80]....
        /*11ac*/ 	.word	0x00021af0
        /*11b0*/ 	.word	0x00000016
        /*11b4*/ 	.word	0x00030820
        /*11b8*/ 	.short	0x010a
        /*11ba*/ 	.byte	0x3f
	.zero		1


	//   ....[81]....
        /*11bc*/ 	.word	0x00021b40
        /*11c0*/ 	.word	0x00000009
        /*11c4*/ 	.word	0x000308a0
        /*11c8*/ 	.short	0x010a
        /*11ca*/ 	.byte	0x3f
	.zero		1


	//   ....[82]....
        /*11cc*/ 	.word	0x00021b90
        /*11d0*/ 	.word	0x00000009
        /*11d4*/ 	.word	0x000308c0
        /*11d8*/ 	.short	0x010a
        /*11da*/ 	.byte	0x3f
	.zero		1


	//   ....[83]....
        /*11dc*/ 	.word	0x00021be0
        /*11e0*/ 	.word	0x00000008
        /*11e4*/ 	.word	0x000308a0
        /*11e8*/ 	.short	0x010a
        /*11ea*/ 	.byte	0x3f
	.zero		1


	//   ....[84]....
        /*11ec*/ 	.word	0x00021c30
        /*11f0*/ 	.word	0x00000008
        /*11f4*/ 	.word	0x000308c0
        /*11f8*/ 	.short	0x010a
        /*11fa*/ 	.byte	0x3f
	.zero		1


	//   ....[85]....
        /*11fc*/ 	.word	0x00021d50
        /*1200*/ 	.word	0x00000007
        /*1204*/ 	.word	0x00030840
        /*1208*/ 	.short	0x010a
        /*120a*/ 	.byte	0x3f
	.zero		1


	//   ....[86]....
        /*120c*/ 	.word	0x000230e0
        /*1210*/ 	.word	0x00000016
        /*1214*/ 	.word	0x00030820
        /*1218*/ 	.short	0x010a
        /*121a*/ 	.byte	0x3f
	.zero		1


	//   ....[87]....
        /*121c*/ 	.word	0x00023130
        /*1220*/ 	.word	0x00000007
        /*1224*/ 	.word	0x00030840
        /*1228*/ 	.short	0x010a
        /*122a*/ 	.byte	0x3f
	.zero		1


	//   ....[88]....
        /*122c*/ 	.word	0x00023970
        /*1230*/ 	.word	0x00000006
        /*1234*/ 	.word	0x00030860
        /*1238*/ 	.short	0x010a
        /*123a*/ 	.byte	0x3f
	.zero		1


	//   ....[89]....
        /*123c*/ 	.word	0x00024200
        /*1240*/ 	.word	0x00000000
        /*1244*/ 	.word	0x00030860
        /*1248*/ 	.short	0x010a
        /*124a*/ 	.byte	0x3f
	.zero		1


	//   ....[90]....
        /*124c*/ 	.word	0x00025390
        /*1250*/ 	.word	0x00000007
        /*1254*/ 	.word	0x00030820
        /*1258*/ 	.short	0x010a
        /*125a*/ 	.byte	0x3f
	.zero		1


	//   ....[91]....
        /*125c*/ 	.word	0x00025530
        /*1260*/ 	.word	0x00000005
        /*1264*/ 	.word	0x00030840
        /*1268*/ 	.short	0x010a
        /*126a*/ 	.byte	0x3f
	.zero		1


	//   ....[92]....
        /*126c*/ 	.word	0x00025580
        /*1270*/ 	.word	0x00000003
        /*1274*/ 	.word	0x00030840
        /*1278*/ 	.short	0x010a
        /*127a*/ 	.byte	0x3f
	.zero		1


	//   ....[93]....
        /*127c*/ 	.word	0x000255d0
        /*1280*/ 	.word	0x00000005
        /*1284*/ 	.word	0x00030860
        /*1288*/ 	.short	0x010a
        /*128a*/ 	.byte	0x3f
	.zero		1


	//----- nvinfo : EIATTR_NUM_MBARRIERS
	.align		4
.L_653:
        /*128c*/ 	.byte	0x03, 0x38
        /*128e*/ 	.short	0x0016


	//----- nvinfo : EIATTR_EXIT_INSTR_OFFSETS
	.align		4
        /*1290*/ 	.byte	0x04, 0x1c
        /*1292*/ 	.short	(.L_655 - .L_654)


	//   ....[0]....
.L_654:
        /*1294*/ 	.word	0x00020bc0


	//----- nvinfo : EIATTR_MAX_THREADS
	.align		4
.L_655:
        /*1298*/ 	.byte	0x04, 0x05
        /*129a*/ 	.short	(.L_657 - .L_656)
.L_656:
        /*129c*/ 	.word	0x00000180
        /*12a0*/ 	.word	0x00000001
        /*12a4*/ 	.word	0x00000001


	//----- nvinfo : EIATTR_CRS_STACK_SIZE
	.align		4
.L_657:
        /*12a8*/ 	.byte	0x04, 0x1e
        /*12aa*/ 	.short	(.L_659 - .L_658)
.L_658:
        /*12ac*/ 	.word	0x00000000


	//----- nvinfo : EIATTR_CBANK_PARAM_SIZE
	.align		4
.L_659:
        /*12b0*/ 	.byte	0x03, 0x19
        /*12b2*/ 	.short	0x0af0


	//----- nvinfo : EIATTR_PARAM_CBANK
	.align		4
        /*12b4*/ 	.byte	0x04, 0x0a
        /*12b6*/ 	.short	(.L_661 - .L_660)
	.align		4
.L_660:
        /*12b8*/ 	.word	index@(.nv.constant0._ZN7cutlass13device_kernelIN5flash11enable_sm90INS1_16FlashAttnFwdSm90INS1_25CollectiveMainloopFwdSm90ILi2EN4cute5tupleIJNS5_1CILi1EEES8_S8_EEENS6_IJNS7_ILi128EEENS7_ILi96EEENS7_ILi192EEEEEELi192ENS_10bfloat16_tEfNS_4arch4Sm90ELb0ELb0ELb1ELb1ELb1ELb1ELb0ELb1ELb1ELb1ELb0ELb0EEENS1_21CollectiveEpilogueFwdINS6_IJSA_SC_SB_EEES9_SE_SG_Li256ELb1ELb1ELb0ELb0EEENS1_36VarlenDynamicPersistentTileSchedulerILi128ELi96ELi256ELi128ELb0ELb1ELb1ELb0ELb1ELb1EEEEEEEEEvNT_6ParamsE)
        /*12bc*/ 	.short	0x0210
        /*12be*/ 	.short	0x0af0


	//----- nvinfo : EIATTR_SW_WAR
	.align		4
.L_661:
        /*12c0*/ 	.byte	0x04, 0x36
        /*12c2*/ 	.short	(.L_663 - .L_662)
.L_662:
        /*12c4*/ 	.word	0x00000008
.L_663:


//--------------------- .nv.info._ZN7cutlass13device_kernelIN5flash11enable_sm90INS1_16FlashAttnFwdSm90INS1_25CollectiveMainloopFwdSm90ILi2EN4cute5tupleIJNS5_1CILi1EEES8_S8_EEENS6_IJNS7_ILi128EEENS7_ILi96EEENS7_ILi192EEEEEELi192ENS_10bfloat16_tEfNS_4arch4Sm90ELb0ELb1ELb1ELb0ELb1ELb0ELb0ELb1ELb1ELb1ELb0ELb0EEENS1_21CollectiveEpilogueFwdINS6_IJSA_SC_SB_EEES9_SE_SG_Li256ELb0ELb1ELb0ELb0EEENS1_30DynamicPersistentTileSchedulerILi256ELi128ELb0ELb1ELb1EEEEEEEEEvNT_6ParamsE --------------------------
	.section	.nv.info._ZN7cutlass13device_kernelIN5flash11enable_sm90INS1_16FlashAttnFwdSm90INS1_25CollectiveMainloopFwdSm90ILi2EN4cute5tupleIJNS5_1CILi1EEES8_S8_EEENS6_IJNS7_ILi128EEENS7_ILi96EEENS7_ILi192EEEEEELi192ENS_10bfloat16_tEfNS_4arch4Sm90ELb0ELb1ELb1ELb0ELb1ELb0ELb0ELb1ELb1ELb1ELb0ELb0EEENS1_21CollectiveEpilogueFwdINS6_IJSA_SC_SB_EEES9_SE_SG_Li256ELb0ELb1ELb0ELb0EEENS1_30DynamicPersistentTileSchedulerILi256ELi128ELb0ELb1ELb1EEEEEEEEEvNT_6ParamsE,"",@"SHT_CUDA_INFO"
	.sectionflags	@""
	.align	4


	//----- nvinfo : EIATTR_CUDA_API_VERSION
	.align		4
        /*0000*/ 	.byte	0x04, 0x37
        /*0002*/ 	.short	(.L_665 - .L_664)
.L_664:
        /*0004*/ 	.word	0x00000082


	//----- nvinfo : EIATTR_KPARAM_INFO
	.align		4
.L_665:
        /*0008*/ 	.byte	0x04, 0x17
        /*000a*/ 	.short	(.L_667 - .L_666)
.L_666:
        /*000c*/ 	.word	0x00000000
        /*0010*/ 	.short	0x0000
        /*0012*/ 	.short	0x0070
        /*0014*/ 	.byte	0x00, 0xf0, 0x01, 0x2a


	//----- nvinfo : EIATTR_SPARSE_MMA_MASK
	.align		4
.L_667:
        /*0018*/ 	.byte	0x03, 0x50
        /*001a*/ 	.short	0x0000


	//----- nvinfo : EIATTR_MAXREG_COUNT
	.align		4
        /*001c*/ 	.byte	0x03, 0x1b
        /*001e*/ 	.short	0x00a8


	//----- nvinfo : EIATTR_NUM_BARRIERS
	.align		4
        /*0020*/ 	.byte	0x02, 0x4c
        /*0022*/ 	.byte	0x09
	.zero		1


	//----- nvinfo : EIATTR_EXTERNS
	.align		4
        /*0024*/ 	.byte	0x04, 0x0f
        /*0026*/ 	.short	(.L_669 - .L_668)


	//   ....[0]....
	.align		4
.L_668:
        /*0028*/ 	.word	index@(__assertfail)


	//----- nvinfo : EIATTR_ANNOTATIONS
	.align		4
.L_669:
        /*002c*/ 	.byte	0x04, 0x55
        /*002e*/ 	.short	(.L_671 - .L_670)


	//   ....[0]....
.L_670:
        /*0030*/ 	.word	0x00000001
        /*0034*/ 	.byte	0xa0, 0x08, 0x00, 0x00, 0x01, 0x00, 0x00, 0x00, 0x60, 0x09, 0x00, 0x00, 0x01, 0x00, 0x00, 0x00
        /*0044*/ 	.byte	0x10, 0x19, 0x01, 0x00, 0x01, 0x00, 0x00, 0x00, 0xb0, 0x19, 0x01, 0x00, 0x01, 0x00, 0x00, 0x00
        /*0054*/ 	.byte	0x30, 0x1a, 0x01, 0x00, 0x01, 0x00, 0x00, 0x00, 0x20, 0x41, 0x01, 0x00, 0x01, 0x00, 0x00, 0x00
        /*0064*/ 	.byte	0x40, 0x41, 0x01, 0x00, 0x01, 0x00, 0x00, 0x00, 0x20, 0x5b, 0x01, 0x00, 0x01, 0x00, 0x00, 0x00
        /*0074*/ 	.byte	0xc0, 0x5c, 0x01, 0x00


	//----- nvinfo : EIATTR_MERCURY_ISA_VERSION
	.align		4
.L_671:
        /*0078*/ 	.byte	0x03, 0x5f
        /*007a*/ 	.short	0x0101


	//----- nvinfo : EIATTR_INT_WARP_WIDE_INSTR_OFFSETS
	.align		4
        /*007c*/ 	.byte	0x04, 0x31
        /*007e*/ 	.short	(.L_673 - .L_672)


	//   ....[0]....
.L_672:
        /*0080*/ 	.word	0x000000c0


	//   ....[1]....
        /*0084*/ 	.word	0x000000d0


	//   ....[2]....
        /*0088*/ 	.word	0x00000170


	//   ....[3]....
        /*008c*/ 	.word	0x00012640


	//   ....[4]....
        /*0090*/ 	.word	0x000126d0


	//   ....[5]....
        /*0094*/ 	.word	0x00015270


	//   ....[6]....
        /*0098*/ 	.word	0x00015300


	//----- nvinfo : EIATTR_COOP_GROUP_MASK_REGIDS
	.align		4
.L_673:
        /*009c*/ 	.byte	0x04, 0x29
        /*009e*/ 	.short	(.L_675 - .L_674)


	//   ....[0]....
.L_674:
        /*00a0*/ 	.word	0xffffffff


	//   ....[1]....
        /*00a4*/ 	.word	0xffffffff


	//   ....[2]....
        /*00a8*/ 	.word	0xffffffff


	//   ....[3]....
        /*00ac*/ 	.word	0xffffffff


	//   ....[4]....
        /*00b0*/ 	.word	0xffffffff


	//   ....[5]....
        /*00b4*/ 	.word	0xffffffff


	//   ....[6]....
        /*00b8*/ 	.word	0xffffffff


	//   ....[7]....
        /*00bc*/ 	.word	0xffffffff


	//   ....[8]....
        /*00c0*/ 	.word	0xffffffff


	//   ....[9]....
        /*00c4*/ 	.word	0xffffffff


	//   ....[10]....
        /*00c8*/ 	.word	0xffffffff


	//   ....[11]....
        /*00cc*/ 	.word	0xffffffff


	//   ....[12]....
        /*00d0*/ 	.word	0xffffffff


	//   ....[13]....
        /*00d4*/ 	.word	0xffffffff


	//   ....[14]....
        /*00d8*/ 	.word	0xffffffff


	//   ....[15]....
        /*00dc*/ 	.word	0xffffffff


	//   ....[16]....
        /*00e0*/ 	.word	0xffffffff


	//   ....[17]....
        /*00e4*/ 	.word	0xffffffff


	//   ....[18]....
        /*00e8*/ 	.word	0xffffffff


	//   ....[19]....
        /*00ec*/ 	.word	0xffffffff


	//   ....[20]....
        /*00f0*/ 	.word	0xffffffff


	//   ....[21]....
        /*00f4*/ 	.word	0xffffffff


	//   ....[22]....
        /*00f8*/ 	.word	0xffffffff


	//   ....[23]....
        /*00fc*/ 	.word	0xffffffff


	//   ....[24]....
        /*0100*/ 	.word	0xffffffff


	//   ....[25]....
        /*0104*/ 	.word	0xffffffff


	//   ....[26]....
        /*0108*/ 	.word	0xffffffff


	//   ....[27]....
        /*010c*/ 	.word	0xffffffff


	//   ....[28]....
        /*0110*/ 	.word	0xffffffff


	//   ....[29]....
        /*0114*/ 	.word	0xffffffff


	//   ....[30]....
        /*0118*/ 	.word	0xffffffff


	//   ....[31]....
        /*011c*/ 	.word	0xffffffff


	//   ....[32]....
        /*0120*/ 	.word	0xffffffff


	//   ....[33]....
        /*0124*/ 	.word	0xffffffff


	//   ....[34]....
        /*0128*/ 	.word	0xffffffff


	//   ....[35]....
        /*012c*/ 	.word	0xffffffff


	//   ....[36]....
        /*0130*/ 	.word	0xffffffff


	//   ....[37]....
        /*0134*/ 	.word	0xffffffff


	//   ....[38]....
        /*0138*/ 	.word	0xffffffff


	//   ....[39]....
        /*013c*/ 	.word	0xffffffff


	//   ....[40]....
        /*0140*/ 	.word	0xffffffff


	//   ....[41]....
        /*0144*/ 	.word	0xffffffff


	//   ....[42]....
        /*0148*/ 	.word	0xffffffff


	//   ....[43]....
        /*014c*/ 	.word	0xffffffff


	//   ....[44]....
        /*0150*/ 	.word	0xffffffff


	//   ....[45]....
        /*0154*/ 	.word	0xffffffff


	//   ....[46]....
        /*0158*/ 	.word	0xffffffff


	//   ....[47]....
        /*015c*/ 	.word	0xffffffff


	//   ....[48]....
        /*0160*/ 	.word	0xffffffff


	//   ....[49]....
        /*0164*/ 	.word	0xffffffff


	//   ....[50]....
        /*0168*/ 	.word	0xffffffff


	//   ....[51]....
        /*016c*/ 	.word	0xffffffff


	//   ....[52]....
        /*0170*/ 	.word	0xffffffff


	//   ....[53]....
        /*0174*/ 	.word	0xffffffff


	//   ....[54]....
        /*0178*/ 	.word	0xffffffff


	//   ....[55]....
        /*017c*/ 	.word	0xffffffff


	//   ....[56]....
        /*0180*/ 	.word	0xffffffff


	//   ....[57]....
        /*0184*/ 	.word	0xffffffff


	//   ....[58]....
        /*0188*/ 	.word	0xffffffff


	//   ....[59]....
        /*018c*/ 	.word	0xffffffff


	//   ....[60]....
        /*0190*/ 	.word	0xffffffff


	//   ....[61]....
        /*0194*/ 	.word	0xffffffff


	//   ....[62]....
        /*0198*/ 	.word	0xffffffff


	//   ....[63]....
        /*019c*/ 	.word	0xffffffff


	//   ....[64]....
        /*01a0*/ 	.word	0xffffffff


	//   ....[65]....
        /*01a4*/ 	.word	0xffffffff


	//   ....[66]....
        /*01a8*/ 	.word	0xffffffff


	//   ....[67]....
        /*01ac*/ 	.word	0xffffffff


	//   ....[68]....
        /*01b0*/ 	.word	0xffffffff


	//   ....[69]....
        /*01b4*/ 	.word	0xffffffff


	//   ....[70]....
        /*01b8*/ 	.word	0xffffffff


	//   ....[71]....
        /*01bc*/ 	.word	0xffffffff


	//   ....[72]....
        /*01c0*/ 	.word	0xffffffff


	//   ....[73]....
        /*01c4*/ 	.word	0xffffffff


	//   ....[74]....
        /*01c8*/ 	.word	0xffffffff


	//   ....[75]....
        /*01cc*/ 	.word	0xffffffff


	//   ....[76]....
        /*01d0*/ 	.word	0xffffffff


	//   ....[77]....
        /*01d4*/ 	.word	0xffffffff


	//   ....[78]....
        /*01d8*/ 	.word	0xffffffff


	//   ....[79]....
        /*01dc*/ 	.word	0xffffffff


	//   ....[80]....
        /*01e0*/ 	.word	0xffffffff


	//   ....[81]....
        /*01e4*/ 	.word	0xffffffff


	//   ....[82]....
        /*01e8*/ 	.word	0xffffffff


	//   ....[83]....
        /*01ec*/ 	.word	0xffffffff


	//   ....[84]....
        /*01f0*/ 	.word	0xffffffff


	//   ....[85]....
        /*01f4*/ 	.word	0xffffffff


	//   ....[86]....
        /*01f8*/ 	.word	0xffffffff


	//   ....[87]....
        /*01fc*/ 	.word	0xffffffff


	//   ....[88]....
        /*0200*/ 	.word	0xffffffff


	//   ....[89]....
        /*0204*/ 	.word	0xffffffff


	//   ....[90]....
        /*0208*/ 	.word	0xffffffff


	//   ....[91]....
        /*020c*/ 	.word	0xffffffff


	//   ....[92]....
        /*0210*/ 	.word	0xffffffff


	//   ....[93]....
        /*0214*/ 	.word	0xffffffff


	//   ....[94]....
        /*0218*/ 	.word	0xffffffff


	//   ....[95]....
        /*021c*/ 	.word	0xffffffff


	//   ....[96]....
        /*0220*/ 	.word	0xffffffff


	//   ....[97]....
        /*0224*/ 	.word	0xffffffff


	//   ....[98]....
        /*0228*/ 	.word	0xffffffff


	//   ....[99]....
        /*022c*/ 	.word	0xffffffff


	//   ....[100]....
        /*0230*/ 	.word	0xffffffff


	//   ....[101]....
        /*0234*/ 	.word	0xffffffff


	//   ....[102]....
        /*0238*/ 	.word	0xffffffff


	//   ....[103]....
        /*023c*/ 	.word	0xffffffff


	//   ....[104]....
        /*0240*/ 	.word	0xffffffff


	//   ....[105]....
        /*0244*/ 	.word	0xffffffff


	//   ....[106]....
        /*0248*/ 	.word	0xffffffff


	//   ....[107]....
        /*024c*/ 	.word	0xffffffff


	//   ....[108]....
        /*0250*/ 	.word	0xffffffff


	//   ....[109]....
        /*0254*/ 	.word	0xffffffff


	//   ....[110]....
        /*0258*/ 	.word	0xffffffff


	//   ....[111]....
        /*025c*/ 	.word	0xffffffff


	//   ....[112]....
        /*0260*/ 	.word	0xffffffff


	//   ....[113]....
        /*0264*/ 	.word	0xffffffff


	//   ....[114]....
        /*0268*/ 	.word	0xffffffff


	//   ....[115]....
        /*026c*/ 	.word	0xffffffff


	//   ....[116]....
        /*0270*/ 	.word	0xffffffff


	//   ....[117]....
        /*0274*/ 	.word	0xffffffff


	//   ....[118]....
        /*0278*/ 	.word	0xffffffff


	//   ....[119]....
        /*027c*/ 	.word	0xffffffff


	//   ....[120]....
        /*0280*/ 	.word	0x0500000f


	//   ....[121]....
        /*0284*/ 	.word	0x0500000f


	//   ....[122]....
        /*0288*/ 	.word	0x0500000f


	//   ....[123]....
        /*028c*/ 	.word	0x0500000f


	//   ....[124]....
        /*0290*/ 	.word	0x0500000f


	//   ....[125]....
        /*0294*/ 	.word	0x0500000f


	//   ....[126]....
        /*0298*/ 	.word	0x0500000f


	//   ....[127]....
        /*029c*/ 	.word	0x0500000f


	//   ....[128]....
        /*02a0*/ 	.word	0x0500000f


	//   ....[129]....
        /*02a4*/ 	.word	0x0500000f


	//   ....[130]....
        /*02a8*/ 	.word	0x0500000f


	//   ....[131]....
        /*02ac*/ 	.word	0x0500000f


	//   ....[132]....
        /*02b0*/ 	.word	0x0500000f


	//   ....[133]....
        /*02b4*/ 	.word	0x0500000f


	//   ....[134]....
        /*02b8*/ 	.word	0x0500000f


	//   ....[135]....
        /*02bc*/ 	.word	0x0500000f


	//   ....[136]....
        /*02c0*/ 	.word	0x0500000f


	//   ....[137]....
        /*02c4*/ 	.word	0x0500000f


	//   ....[138]....
        /*02c8*/ 	.word	0x0500000f


	//   ....[139]....
        /*02cc*/ 	.word	0x0500000f


	//   ....[140]....
        /*02d0*/ 	.word	0x0500000f


	//   ....[141]....
        /*02d4*/ 	.word	0x0500000f


	//   ....[142]....
        /*02d8*/ 	.word	0x0500000f


	//   ....[143]....
        /*02dc*/ 	.word	0x0500000f


	//   ....[144]....
        /*02e0*/ 	.word	0x0500000f


	//   ....[145]....
        /*02e4*/ 	.word	0x0500000f


	//   ....[146]....
        /*02e8*/ 	.word	0x0500000f


	//   ....[147]....
        /*02ec*/ 	.word	0x0500000f


	//   ....[148]....
        /*02f0*/ 	.word	0x0500000f


	//   ....[149]....
        /*02f4*/ 	.word	0x0500000f


	//   ....[150]....
        /*02f8*/ 	.word	0x0500000f


	//   ....[151]....
        /*02fc*/ 	.word	0x0500000f


	//   ....[152]....
        /*0300*/ 	.word	0x0500000f


	//   ....[153]....
        /*0304*/ 	.word	0x0500000f


	//   ....[154]....
        /*0308*/ 	.word	0x0500000f


	//   ....[155]....
        /*030c*/ 	.word	0x0500000f


	//   ....[156]....
        /*0310*/ 	.word	0x0500000f


	//   ....[157]....
        /*0314*/ 	.word	0x0500000f


	//   ....[158]....
        /*0318*/ 	.word	0x0500000f


	//   ....[159]....
        /*031c*/ 	.word	0x0500000f


	//   ....[160]....
        /*0320*/ 	.word	0x0500000f


	//   ....[161]....
        /*0324*/ 	.word	0x0500000f


	//   ....[162]....
        /*0328*/ 	.word	0x0500000f


	//   ....[163]....
        /*032c*/ 	.word	0x0500000f


	//   ....[164]....
        /*0330*/ 	.word	0x0500000f


	//   ....[165]....
        /*0334*/ 	.word	0x0500000f


	//   ....[166]....
        /*0338*/ 	.word	0x0500000f


	//   ....[167]....
        /*033c*/ 	.word	0x0500000f


	//   ....[168]....
        /*0340*/ 	.word	0x0500000f


	//   ....[169]....
        /*0344*/ 	.word	0x0500000f


	//   ....[170]....
        /*0348*/ 	.word	0x0500000f


	//   ....[171]....
        /*034c*/ 	.word	0x0500000f


	//   ....[172]....
        /*0350*/ 	.word	0x0500000f


	//   ....[173]....
        /*0354*/ 	.word	0x0500000f


	//   ....[174]....
        /*0358*/ 	.word	0x0500000f


	//   ....[175]....
        /*035c*/ 	.word	0x0500000f


	//   ....[176]....
        /*0360*/ 	.word	0x0500000f


	//   ....[177]....
        /*0364*/ 	.word	0x0500000f


	//   ....[178]....
        /*0368*/ 	.word	0x0500000f


	//   ....[179]....
        /*036c*/ 	.word	0x0500000f


	//   ....[180]....
        /*0370*/ 	.word	0x0500000f


	//   ....[181]....
        /*0374*/ 	.word	0x0500000f


	//   ....[182]....
        /*0378*/ 	.word	0x0500000f


	//   ....[183]....
        /*037c*/ 	.word	0x0500000f


	//   ....[184]....
        /*0380*/ 	.word	0x0500000f


	//   ....[185]....
        /*0384*/ 	.word	0x0500000f


	//   ....[186]....
        /*0388*/ 	.word	0x0500000f


	//----- nvinfo : EIATTR_COOP_GROUP_INSTR_OFFSETS
	.align		4
.L_675:
        /*038c*/ 	.byte	0x04, 0x28
        /*038e*/ 	.short	(.L_677 - .L_676)


	//   ....[0]....
.L_676:
        /*0390*/ 	.word	0x00000070


	//   ....[1]....
        /*0394*/ 	.word	0x000000b0


	//   ....[2]....
        /*0398*/ 	.word	0x000002d0


	//   ....[3]....
        /*039c*/ 	.word	0x00000430


	//   ....[4]....
        /*03a0*/ 	.word	0x00000550


	//   ....[5]....
        /*03a4*/ 	.word	0x000006b0


	//   ....[6]....
        /*03a8*/ 	.word	0x000018b0


	//   ....[7]....
        /*03ac*/ 	.word	0x00002560


	//   ....[8]....
        /*03b0*/ 	.word	0x00002e20


	//   ....[9]....
        /*03b4*/ 	.word	0x000039e0


	//   ....[10]....
        /*03b8*/ 	.word	0x00003a90


	//   ....[11]....
        /*03bc*/ 	.word	0x00003fb0


	//   ....[12]....
        /*03c0*/ 	.word	0x00004030


	//   ....[13]....
        /*03c4*/ 	.word	0x00006070


	//   ....[14]....
        /*03c8*/ 	.word	0x00006620


	//   ....[15]....
        /*03cc*/ 	.word	0x00007480


	//   ....[16]....
        /*03d0*/ 	.word	0x00007590


	//   ....[17]....
        /*03d4*/ 	.word	0x00007b50


	//   ....[18]....
        /*03d8*/ 	.word	0x00007bb0


	//   ....[19]....
        /*03dc*/ 	.word	0x0000a010


	//   ....[20]....
        /*03e0*/ 	.word	0x0000a030


	//   ....[21]....
        /*03e4*/ 	.word	0x0000a050


	//   ....[22]....
        /*03e8*/ 	.word	0x0000a070


	//   ....[23]....
        /*03ec*/ 	.word	0x0000beb0


	//   ....[24]....
        /*03f0*/ 	.word	0x0000c460


	//   ....[25]....
        /*03f4*/ 	.word	0x0000d2c0


	//   ....[26]....
        /*03f8*/ 	.word	0x0000d3d0


	//   ....[27]....
        /*03fc*/ 	.word	0x0000d980


	//   ....[28]....
        /*0400*/ 	.word	0x0000d9f0


	//   ....[29]....
        /*0404*/ 	.word	0x0000eaa0


	//   ....[30]....
        /*0408*/ 	.word	0x0000ead0


	//   ....[31]....
        /*040c*/ 	.word	0x0000eba0


	//   ....[32]....
        /*0410*/ 	.word	0x0000ebb0


	//   ....[33]....
        /*0414*/ 	.word	0x00010160


	//   ....[34]....
        /*0418*/ 	.word	0x00010190


	//   ....[35]....
        /*041c*/ 	.word	0x000101c0


	//   ....[36]....
        /*0420*/ 	.word	0x00010250


	//   ....[37]....
        /*0424*/ 	.word	0x00010900


	//   ....[38]....
        /*0428*/ 	.word	0x00010930


	//   ....[39]....
        /*042c*/ 	.word	0x00010a30


	//   ....[40]....
        /*0430*/ 	.word	0x00010a50


	//   ....[41]....
        /*0434*/ 	.word	0x00010b50


	//   ....[42]....
        /*0438*/ 	.word	0x00010b70


	//   ....[43]....
        /*043c*/ 	.word	0x00010c80


	//   ....[44]....
        /*0440*/ 	.word	0x00010ca0


	//   ....[45]....
        /*0444*/ 	.word	0x000113c0


	//   ....[46]....
        /*0448*/ 	.word	0x000113f0


	//   ....[47]....
        /*044c*/ 	.word	0x00011500


	//   ....[48]....
        /*0450*/ 	.word	0x00011520


	//   ....[49]....
        /*0454*/ 	.word	0x00011620


	//   ....[50]....
        /*0458*/ 	.word	0x00011640


	//   ....[51]....
        /*045c*/ 	.word	0x00011750


	//   ....[52]....
        /*0460*/ 	.word	0x00011770


	//   ....[53]....
        /*0464*/ 	.word	0x00011940


	//   ....[54]....
        /*0468*/ 	.word	0x000131b0


	//   ....[55]....
        /*046c*/ 	.word	0x000131d0


	//   ....[56]....
        /*0470*/ 	.word	0x000131e0


	//   ....[57]....
        /*0474*/ 	.word	0x00013220


	//   ....[58]....
        /*0478*/ 	.word	0x000132b0


	//   ....[59]....
        /*047c*/ 	.word	0x000132d0


	//   ....[60]....
        /*0480*/ 	.word	0x00013360


	//   ....[61]....
        /*0484*/ 	.word	0x00013380


	//   ....[62]....
        /*0488*/ 	.word	0x00013410


	//   ....[63]....
        /*048c*/ 	.word	0x00013430


	//   ....[64]....
        /*0490*/ 	.word	0x000134c0


	//   ....[65]....
        /*0494*/ 	.word	0x000134e0


	//   ....[66]....
        /*0498*/ 	.word	0x00013b20


	//   ....[67]....
        /*049c*/ 	.word	0x00013b40


	//   ....[68]....
        /*04a0*/ 	.word	0x00013b70


	//   ....[69]....
        /*04a4*/ 	.word	0x00013bb0


	//   ....[70]....
        /*04a8*/ 	.word	0x00013c30


	//   ....[71]....
        /*04ac*/ 	.word	0x00013c60


	//   ....[72]....
        /*04b0*/ 	.word	0x00013ce0


	//   ....[73]....
        /*04b4*/ 	.word	0x00013d10


	//   ....[74]....
        /*04b8*/ 	.word	0x00013d90


	//   ....[75]....
        /*04bc*/ 	.word	0x00013dc0


	//   ....[76]....
        /*04c0*/ 	.word	0x00013e40


	//   ....[77]....
        /*04c4*/ 	.word	0x00013e70


	//   ....[78]....
        /*04c8*/ 	.word	0x00013ef0


	//   ....[79]....
        /*04cc*/ 	.word	0x00013f20


	//   ....[80]....
        /*04d0*/ 	.word	0x00013fa0


	//   ....[81]....
        /*04d4*/ 	.word	0x00013fc0


	//   ....[82]....
        /*04d8*/ 	.word	0x000146e0


	//   ....[83]....
        /*04dc*/ 	.word	0x00014710


	//   ....[84]....
        /*04e0*/ 	.word	0x00014720


	//   ....[85]....
        /*04e4*/ 	.word	0x00014740


	//   ....[86]....
        /*04e8*/ 	.word	0x00014790


	//   ....[87]....
        /*04ec*/ 	.word	0x000147b0


	//   ....[88]....
        /*04f0*/ 	.word	0x00014810


	//   ....[89]....
        /*04f4*/ 	.word	0x00014830


	//   ....[90]....
        /*04f8*/ 	.word	0x00014880


	//   ....[91]....
        /*04fc*/ 	.word	0x000148a0


	//   ....[92]....
        /*0500*/ 	.word	0x000148f0


	//   ....[93]....
        /*0504*/ 	.word	0x00014910


	//   ....[94]....
        /*0508*/ 	.word	0x00014bb0


	//   ....[95]....
        /*050c*/ 	.word	0x00014bd0


	//   ....[96]....
        /*0510*/ 	.word	0x00014bf0


	//   ....[97]....
        /*0514*/ 	.word	0x00014c70


	//   ....[98]....
        /*0518*/ 	.word	0x00014c90


	//   ....[99]....
        /*051c*/ 	.word	0x00014d10


	//   ....[100]....
        /*0520*/ 	.word	0x00014d30


	//   ....[101]....
        /*0524*/ 	.word	0x00014db0


	//   ....[102]....
        /*0528*/ 	.word	0x00014dd0


	//   ....[103]....
        /*052c*/ 	.word	0x00014e50


	//   ....[104]....
        /*0530*/ 	.word	0x00014e70


	//   ....[105]....
        /*0534*/ 	.word	0x00014e80


	//   ....[106]....
        /*0538*/ 	.word	0x00015450


	//   ....[107]....
        /*053c*/ 	.word	0x00015470


	//   ....[108]....
        /*0540*/ 	.word	0x00015480


	//   ....[109]....
        /*0544*/ 	.word	0x000154a0


	//   ....[110]....
        /*0548*/ 	.word	0x00015540


	//   ....[111]....
        /*054c*/ 	.word	0x00015570


	//   ....[112]....
        /*0550*/ 	.word	0x000155e0


	//   ....[113]....
        /*0554*/ 	.word	0x00015610


	//   ....[114]....
        /*0558*/ 	.word	0x00015680


	//   ....[115]....
        /*055c*/ 	.word	0x000156b0


	//   ....[116]....
        /*0560*/ 	.word	0x00015720


	//   ....[117]....
        /*0564*/ 	.word	0x00015750


	//   ....[118]....
        /*0568*/ 	.word	0x00015a60


	//   ....[119]....
        /*056c*/ 	.word	0x00015c40


	//   ....[120]....
        /*0570*/ 	.word	0x000162b0


	//   ....[121]....
        /*0574*/ 	.word	0x00016390


	//   ....[122]....
        /*0578*/ 	.word	0x00016430


	//   ....[123]....
        /*057c*/ 	.word	0x000164b0


	//   ....[124]....
        /*0580*/ 	.word	0x00016570


	//   ....[125]....
        /*0584*/ 	.word	0x000165f0


	//   ....[126]....
        /*0588*/ 	.word	0x000166d0


	//   ....[127]....
        /*058c*/ 	.word	0x00016750


	//   ....[128]....
        /*0590*/ 	.word	0x00016830


	//   ....[129]....
        /*0594*/ 	.word	0x000168b0


	//   ....[130]....
        /*0598*/ 	.word	0x00016990


	//   ....[131]....
        /*059c*/ 	.word	0x00016a10


	//   ....[132]....
        /*05a0*/ 	.word	0x00016ae0


	//   ....[133]....
        /*05a4*/ 	.word	0x00016b70


	//   ....[134]....
        /*05a8*/ 	.word	0x00016be0


	//   ....[135]....
        /*05ac*/ 	.word	0x00016c60


	//   ....[136]....
        /*05b0*/ 	.word	0x00016d20


	//   ....[137]....
        /*05b4*/ 	.word	0x00016d90


	//   ....[138]....
        /*05b8*/ 	.word	0x00016e80


	//   ....[139]....
        /*05bc*/ 	.word	0x00016ef0


	//   ....[140]....
        /*05c0*/ 	.word	0x00016fe0


	//   ....[141]....
        /*05c4*/ 	.word	0x00017050


	//   ....[142]....
        /*05c8*/ 	.word	0x00017140


	//   ....[143]....
        /*05cc*/ 	.word	0x000171b0


	//   ....[144]....
        /*05d0*/ 	.word	0x000172a0


	//   ....[145]....
        /*05d4*/ 	.word	0x00017310


	//   ....[146]....
        /*05d8*/ 	.word	0x00017400


	//   ....[147]....
        /*05dc*/ 	.word	0x00017470


	//   ....[148]....
        /*05e0*/ 	.word	0x00017540


	//   ....[149]....
        /*05e4*/ 	.word	0x00017670


	//   ....[150]....
        /*05e8*/ 	.word	0x00017710


	//   ....[151]....
        /*05ec*/ 	.word	0x00017780


	//   ....[152]....
        /*05f0*/ 	.word	0x00017840


	//   ....[153]....
        /*05f4*/ 	.word	0x000178a0


	//   ....[154]....
        /*05f8*/ 	.word	0x00017960


	//   ....[155]....
        /*05fc*/ 	.word	0x000179c0


	//   ....[156]....
        /*0600*/ 	.word	0x00017a80


	//   ....[157]....
        /*0604*/ 	.word	0x00017ae0


	//   ....[158]....
        /*0608*/ 	.word	0x00017ba0


	//   ....[159]....
        /*060c*/ 	.word	0x00017c00


	//   ....[160]....
        /*0610*/ 	.word	0x00017cc0


	//   ....[161]....
        /*0614*/ 	.word	0x00017da0


	//   ....[162]....
        /*0618*/ 	.word	0x00017e40


	//   ....[163]....
        /*061c*/ 	.word	0x00017ea0


	//   ....[164]....
        /*0620*/ 	.word	0x00017f90


	//   ....[165]....
        /*0624*/ 	.word	0x00017ff0


	//   ....[166]....
        /*0628*/ 	.word	0x000180e0


	//   ....[167]....
        /*062c*/ 	.word	0x00018140


	//   ....[168]....
        /*0630*/ 	.word	0x00018230


	//   ....[169]....
        /*0634*/ 	.word	0x00018290


	//   ....[170]....
        /*0638*/ 	.word	0x00018380


	//   ....[171]....
        /*063c*/ 	.word	0x000183e0


	//   ....[172]....
        /*0640*/ 	.word	0x000184a0


	//   ....[173]....
        /*0644*/ 	.word	0x000185e0


	//   ....[174]....
        /*0648*/ 	.word	0x00018680


	//   ....[175]....
        /*064c*/ 	.word	0x000186e0


	//   ....[176]....
        /*0650*/ 	.word	0x000187b0


	//   ....[177]....
        /*0654*/ 	.word	0x00018870


	//   ....[178]....
        /*0658*/ 	.word	0x00018930


	//   ....[179]....
        /*065c*/ 	.word	0x000189f0


	//   ....[180]....
        /*0660*/ 	.word	0x00018ab0


	//   ....[181]....
        /*0664*/ 	.word	0x00018b70


	//   ....[182]....
        /*0668*/ 	.word	0x00018c30


	//   ....[183]....
        /*066c*/ 	.word	0x00018cf0


	//   ....[184]....
        /*0670*/ 	.word	0x00018db0


	//   ....[185]....
        /*0674*/ 	.word	0x00018ea0


	//   ....[186]....
        /*0678*/ 	.word	0x00018fc0


	//----- nvinfo : EIATTR_REG_RECONFIG
	.align		4
.L_677:
        /*067c*/ 	.byte	0x01, 0x54
	.zero		2


	//----- nvinfo : EIATTR_SYSCALL_OFFSETS
	.align		4
        /*0680*/ 	.byte	0x04, 0x46
        /*0682*/ 	.short	(.L_679 - .L_678)


	//   ....[0]....
.L_678:
        /*0684*/ 	.word	0x00001a90


	//   ....[1]....
        /*0688*/ 	.word	0x00012830


	//   ....[2]....
        /*068c*/ 	.word	0x00012980


	//   ....[3]....
        /*0690*/ 	.word	0x00012a70


	//   ....[4]....
        /*0694*/ 	.word	0x000137e0


	//----- nvinfo : EIATTR_MBARRIER_INSTR_OFFSETS
	.align		4
.L_679:
        /*0698*/ 	.byte	0x04, 0x39
        /*069a*/ 	.short	(.L_681 - .L_680)


	//   ....[0]....
.L_680:
        /*069c*/ 	.word	0x00000180
        /*06a0*/ 	.word	0x000000ff
        /*06a4*/ 	.word	0x00030800
        /*06a8*/ 	.short	0x0100
        /*06aa*/ 	.byte	0x08
	.zero		1


	//   ....[1]....
        /*06ac*/ 	.word	0x00000190
        /*06b0*/ 	.word	0x000000ff
        /*06b4*/ 	.word	0x00030820
        /*06b8*/ 	.short	0x0100
        /*06ba*/ 	.byte	0x08
	.zero		1


	//   ....[2]....
        /*06bc*/ 	.word	0x00000280
        /*06c0*/ 	.word	0x000000ff
        /*06c4*/ 	.word	0x00030830
        /*06c8*/ 	.short	0x0100
        /*06ca*/ 	.byte	0x08
	.zero		1


	//   ....[3]....
        /*06cc*/ 	.word	0x00000290
        /*06d0*/ 	.word	0x000000ff
        /*06d4*/ 	.word	0x00030840
        /*06d8*/ 	.short	0x0100
        /*06da*/ 	.byte	0x08
	.zero		1


	//   ....[4]....
        /*06dc*/ 	.word	0x000002a0
        /*06e0*/ 	.word	0x000000ff
        /*06e4*/ 	.word	0x00030838
        /*06e8*/ 	.short	0x0100
        /*06ea*/ 	.byte	0x08
	.zero		1


	//   ....[5]....
        /*06ec*/ 	.word	0x000002b0
        /*06f0*/ 	.word	0x000000ff
        /*06f4*/ 	.word	0x00030848
        /*06f8*/ 	.short	0x0100
        /*06fa*/ 	.byte	0x08
	.zero		1


	//   ....[6]....
        /*06fc*/ 	.word	0x000003e0
        /*0700*/ 	.word	0x000000ff
        /*0704*/ 	.word	0x00030850
        /*0708*/ 	.short	0x0100
        /*070a*/ 	.byte	0x08
	.zero		1


	//   ....[7]....
        /*070c*/ 	.word	0x000003f0
        /*0710*/ 	.word	0x000000ff
        /*0714*/ 	.word	0x00030860
        /*0718*/ 	.short	0x0100
        /*071a*/ 	.byte	0x08
	.zero		1


	//   ....[8]....
        /*071c*/ 	.word	0x00000400
        /*0720*/ 	.word	0x000000ff
        /*0724*/ 	.word	0x00030858
        /*0728*/ 	.short	0x0100
        /*072a*/ 	.byte	0x08
	.zero		1


	//   ....[9]....
        /*072c*/ 	.word	0x00000410
        /*0730*/ 	.word	0x000000ff
        /*0734*/ 	.word	0x00030868
        /*0738*/ 	.short	0x0100
        /*073a*/ 	.byte	0x08
	.zero		1


	//   ....[10]....
        /*073c*/ 	.word	0x00000500
        /*0740*/ 	.word	0x000000ff
        /*0744*/ 	.word	0x00030870
        /*0748*/ 	.short	0x0100
        /*074a*/ 	.byte	0x06
	.zero		1


	//   ....[11]....
        /*074c*/ 	.word	0x00000510
        /*0750*/ 	.word	0x000000ff
        /*0754*/ 	.word	0x00030880
        /*0758*/ 	.short	0x0100
        /*075a*/ 	.byte	0x06
	.zero		1


	//   ....[12]....
        /*075c*/ 	.word	0x00000520
        /*0760*/ 	.word	0x000000ff
        /*0764*/ 	.word	0x00030878
        /*0768*/ 	.short	0x0100
        /*076a*/ 	.byte	0x06
	.zero		1


	//   ....[13]....
        /*076c*/ 	.word	0x00000530
        /*0770*/ 	.word	0x000000ff
        /*0774*/ 	.word	0x00030888
        /*0778*/ 	.short	0x0100
        /*077a*/ 	.byte	0x06
	.zero		1


	//   ....[14]....
        /*077c*/ 	.word	0x00000660
        /*0780*/ 	.word	0x000000ff
        /*0784*/ 	.word	0x00030890
        /*0788*/ 	.short	0x0100
        /*078a*/ 	.byte	0x08
	.zero		1


	//   ....[15]....
        /*078c*/ 	.word	0x00000670
        /*0790*/ 	.word	0x000000ff
        /*0794*/ 	.word	0x000308a0
        /*0798*/ 	.short	0x0100
        /*079a*/ 	.byte	0x08
	.zero		1


	//   ....[16]....
        /*079c*/ 	.word	0x00000680
        /*07a0*/ 	.word	0x000000ff
        /*07a4*/ 	.word	0x00030898
        /*07a8*/ 	.short	0x0100
        /*07aa*/ 	.byte	0x08
	.zero		1


	//   ....[17]....
        /*07ac*/ 	.word	0x00000690
        /*07b0*/ 	.word	0x000000ff
        /*07b4*/ 	.word	0x000308a8
        /*07b8*/ 	.short	0x0100
        /*07ba*/ 	.byte	0x08
	.zero		1


	//   ....[18]....
        /*07bc*/ 	.word	0x000007d0
        /*07c0*/ 	.word	0x000000ff
        /*07c4*/ 	.word	0x000308b0
        /*07c8*/ 	.short	0x0100
        /*07ca*/ 	.byte	0x08
	.zero		1


	//   ....[19]....
        /*07cc*/ 	.word	0x000007e0
        /*07d0*/ 	.word	0x000000ff
        /*07d4*/ 	.word	0x000308c0
        /*07d8*/ 	.short	0x0100
        /*07da*/ 	.byte	0x08
	.zero		1


	//   ....[20]....
        /*07dc*/ 	.word	0x000007f0
        /*07e0*/ 	.word	0x000000ff
        /*07e4*/ 	.word	0x000308b8
        /*07e8*/ 	.short	0x0100
        /*07ea*/ 	.byte	0x08
	.zero		1


	//   ....[21]....
        /*07ec*/ 	.word	0x00000800
        /*07f0*/ 	.word	0x000000ff
        /*07f4*/ 	.word	0x000308c8
        /*07f8*/ 	.short	0x0100
        /*07fa*/ 	.byte	0x08
	.zero		1


	//   ....[22]....
        /*07fc*/ 	.word	0x00001b30
        /*0800*/ 	.word	0x000000ff
        /*0804*/ 	.word	0x00030800
        /*0808*/ 	.short	0x010a
        /*080a*/ 	.byte	0x28
	.zero		1


	//   ....[23]....
        /*080c*/ 	.word	0x00001bb0
        /*0810*/ 	.word	0x0000000d
        /*0814*/ 	.word	0x00030830
        /*0818*/ 	.short	0x010a
        /*081a*/ 	.byte	0x3f
	.zero		1


	//   ....[24]....
        /*081c*/ 	.word	0x00001bf0
        /*0820*/ 	.word	0x0000000d
        /*0824*/ 	.word	0x00030830
        /*0828*/ 	.short	0x010a
        /*082a*/ 	.byte	0x3f
	.zero		1


	//   ....[25]....
        /*082c*/ 	.word	0x00002670
        /*0830*/ 	.word	0x000000ff
        /*0834*/ 	.word	0x00000000
        /*0838*/ 	.short	0x0101
        /*083a*/ 	.byte	0x04
	.zero		1


	//   ....[26]....
        /*083c*/ 	.word	0x00004f80
        /*0840*/ 	.word	0x000000ff
        /*0844*/ 	.word	0x00030830
        /*0848*/ 	.short	0x010a
        /*084a*/ 	.byte	0x07
	.zero		1


	//   ....[27]....
        /*084c*/ 	.word	0x00004fc0
        /*0850*/ 	.word	0x000000ff
        /*0854*/ 	.word	0x00030830
        /*0858*/ 	.short	0x010a
        /*085a*/ 	.byte	0x07
	.zero		1


	//   ....[28]....
        /*085c*/ 	.word	0x00005aa0
        /*0860*/ 	.word	0x000000ff
        /*0864*/ 	.word	0x00030850
        /*0868*/ 	.short	0x010a
        /*086a*/ 	.byte	0x06
	.zero		1


	//   ....[29]....
        /*086c*/ 	.word	0x00005ae0
        /*0870*/ 	.word	0x000000ff
        /*0874*/ 	.word	0x00030850
        /*0878*/ 	.short	0x010a
        /*087a*/ 	.byte	0x06
	.zero		1


	//   ....[30]....
        /*087c*/ 	.word	0x00006190
        /*0880*/ 	.word	0x000000ff
        /*0884*/ 	.word	0x00000000
        /*0888*/ 	.short	0x0101
        /*088a*/ 	.byte	0x07
	.zero		1


	//   ....[31]....
        /*088c*/ 	.word	0x00008410
        /*0890*/ 	.word	0x000000ff
        /*0894*/ 	.word	0x00000000
        /*0898*/ 	.short	0x0101
        /*089a*/ 	.byte	0x06
	.zero		1


	//   ....[32]....
        /*089c*/ 	.word	0x00008910
        /*08a0*/ 	.word	0x000000ff
        /*08a4*/ 	.word	0x00030830
        /*08a8*/ 	.short	0x010a
        /*08aa*/ 	.byte	0x07
	.zero		1


	//   ....[33]....
        /*08ac*/ 	.word	0x00008950
        /*08b0*/ 	.word	0x000000ff
        /*08b4*/ 	.word	0x00030830
        /*08b8*/ 	.short	0x010a
        /*08ba*/ 	.byte	0x07
	.zero		1


	//   ....[34]....
        /*08bc*/ 	.word	0x00009430
        /*08c0*/ 	.word	0x000000ff
        /*08c4*/ 	.word	0x00030850
        /*08c8*/ 	.short	0x010a
        /*08ca*/ 	.byte	0x06
	.zero		1


	//   ....[35]....
        /*08cc*/ 	.word	0x00009470
        /*08d0*/ 	.word	0x000000ff
        /*08d4*/ 	.word	0x00030850
        /*08d8*/ 	.short	0x010a
        /*08da*/ 	.byte	0x06
	.zero		1


	//   ....[36]....
        /*08dc*/ 	.word	0x00009b00
        /*08e0*/ 	.word	0x000000ff
        /*08e4*/ 	.word	0x00000000
        /*08e8*/ 	.short	0x0101
        /*08ea*/ 	.byte	0x07
	.zero		1


	//   ....[37]....
        /*08ec*/ 	.word	0x0000ab00
        /*08f0*/ 	.word	0x000000ff
        /*08f4*/ 	.word	0x00000000
        /*08f8*/ 	.short	0x0101
        /*08fa*/ 	.byte	0x06
	.zero		1


	//   ....[38]....
        /*08fc*/ 	.word	0x0000adc0
        /*0900*/ 	.word	0x000000ff
        /*0904*/ 	.word	0x00030830
        /*0908*/ 	.short	0x010a
        /*090a*/ 	.byte	0x06
	.zero		1


	//   ....[39]....
        /*090c*/ 	.word	0x0000ae00
        /*0910*/ 	.word	0x000000ff
        /*0914*/ 	.word	0x00030830
        /*0918*/ 	.short	0x010a
        /*091a*/ 	.byte	0x06
	.zero		1


	//   ....[40]....
        /*091c*/ 	.word	0x0000b8e0
        /*0920*/ 	.word	0x000000ff
        /*0924*/ 	.word	0x00030850
        /*0928*/ 	.short	0x010a
        /*092a*/ 	.byte	0x0a
	.zero		1


	//   ....[41]....
        /*092c*/ 	.word	0x0000b920
        /*0930*/ 	.word	0x000000ff
        /*0934*/ 	.word	0x00030850
        /*0938*/ 	.short	0x010a
        /*093a*/ 	.byte	0x0a
	.zero		1


	//   ....[42]....
        /*093c*/ 	.word	0x0000bf80
        /*0940*/ 	.word	0x000000ff
        /*0944*/ 	.word	0x00000000
        /*0948*/ 	.short	0x0101
        /*094a*/ 	.byte	0x04
	.zero		1


	//   ....[43]....
        /*094c*/ 	.word	0x0000e250
        /*0950*/ 	.word	0x000000ff
        /*0954*/ 	.word	0x00000000
        /*0958*/ 	.short	0x0101
        /*095a*/ 	.byte	0x0a
	.zero		1


	//   ....[44]....
        /*095c*/ 	.word	0x0000ea10
        /*0960*/ 	.word	0x000000ff
        /*0964*/ 	.word	0x00030850
        /*0968*/ 	.short	0x010a
        /*096a*/ 	.byte	0x05
	.zero		1


	//   ....[45]....
        /*096c*/ 	.word	0x0000ea50
        /*0970*/ 	.word	0x000000ff
        /*0974*/ 	.word	0x00030850
        /*0978*/ 	.short	0x010a
        /*097a*/ 	.byte	0x05
	.zero		1


	//   ....[46]....
        /*097c*/ 	.word	0x0000ef50
        /*0980*/ 	.word	0x000000ff
        /*0984*/ 	.word	0x00000000
        /*0988*/ 	.short	0x0101
        /*098a*/ 	.byte	0x04
	.zero		1


	//   ....[47]....
        /*098c*/ 	.word	0x000108f0
        /*0990*/ 	.word	0x00000011
        /*0994*/ 	.word	0x00000000
        /*0998*/ 	.short	0x0101
        /*099a*/ 	.byte	0x3f
	.zero		1


	//   ....[48]....
        /*099c*/ 	.word	0x00012fc0
        /*09a0*/ 	.word	0x00000000
        /*09a4*/ 	.word	0x00030840
        /*09a8*/ 	.short	0x010a
        /*09aa*/ 	.byte	0x3f
	.zero		1


	//   ....[49]....
        /*09ac*/ 	.word	0x000135d0
        /*09b0*/ 	.word	0x00000000
        /*09b4*/ 	.word	0x00030830
        /*09b8*/ 	.short	0x0107
        /*09ba*/ 	.byte	0x3f
	.zero		1


	//   ....[50]....
        /*09bc*/ 	.word	0x00013680
        /*09c0*/ 	.word	0x00000000
        /*09c4*/ 	.word	0x00030830
        /*09c8*/ 	.short	0x0101
        /*09ca*/ 	.byte	0x3f
	.zero		1


	//   ....[51]....
        /*09cc*/ 	.word	0x000140b0
        /*09d0*/ 	.word	0x00000011
        /*09d4*/ 	.word	0x00030800
        /*09d8*/ 	.short	0x0107
        /*09da*/ 	.byte	0x3f
	.zero		1


	//   ....[52]....
        /*09dc*/ 	.word	0x000141a0
        /*09e0*/ 	.word	0x00000011
        /*09e4*/ 	.word	0x00030800
        /*09e8*/ 	.short	0x0101
        /*09ea*/ 	.byte	0x3f
	.zero		1


	//   ....[53]....
        /*09ec*/ 	.word	0x000141c0
        /*09f0*/ 	.word	0x00000011
        /*09f4*/ 	.word	0x00030820
        /*09f8*/ 	.short	0x010a
        /*09fa*/ 	.byte	0x3f
	.zero		1


	//   ....[54]....
        /*09fc*/ 	.word	0x00014510
        /*0a00*/ 	.word	0x00000006
        /*0a04*/ 	.word	0x00030840
        /*0a08*/ 	.short	0x010a
        /*0a0a*/ 	.byte	0x3f
	.zero		1


	//   ....[55]....
        /*0a0c*/ 	.word	0x000149e0
        /*0a10*/ 	.word	0x00000006
        /*0a14*/ 	.word	0x00030830
        /*0a18*/ 	.short	0x0107
        /*0a1a*/ 	.byte	0x3f
	.zero		1


	//   ....[56]....
        /*0a1c*/ 	.word	0x00014a90
        /*0a20*/ 	.word	0x00000006
        /*0a24*/ 	.word	0x00030830
        /*0a28*/ 	.short	0x0101
        /*0a2a*/ 	.byte	0x3f
	.zero		1


	//   ....[57]....
        /*0a2c*/ 	.word	0x00014af0
        /*0a30*/ 	.word	0x00000006
        /*0a34*/ 	.word	0x00030860
        /*0a38*/ 	.short	0x010a
        /*0a3a*/ 	.byte	0x3f
	.zero		1


	//   ....[58]....
        /*0a3c*/ 	.word	0x00015050
        /*0a40*/ 	.word	0x00000006
        /*0a44*/ 	.word	0x00030850
        /*0a48*/ 	.short	0x0107
        /*0a4a*/ 	.byte	0x3f
	.zero		1


	//   ....[59]....
        /*0a4c*/ 	.word	0x000151a0
        /*0a50*/ 	.word	0x00000006
        /*0a54*/ 	.word	0x00030850
        /*0a58*/ 	.short	0x0101
        /*0a5a*/ 	.byte	0x3f
	.zero		1


	//   ....[60]....
        /*0a5c*/ 	.word	0x000153a0
        /*0a60*/ 	.word	0x00000004
        /*0a64*/ 	.word	0x00030860
        /*0a68*/ 	.short	0x010a
        /*0a6a*/ 	.byte	0x3f
	.zero		1


	//   ....[61]....
        /*0a6c*/ 	.word	0x00015870
        /*0a70*/ 	.word	0x00000004
        /*0a74*/ 	.word	0x00030850
        /*0a78*/ 	.short	0x0107
        /*0a7a*/ 	.byte	0x3f
	.zero		1


	//   ....[62]....
        /*0a7c*/ 	.word	0x00015920
        /*0a80*/ 	.word	0x00000004
        /*0a84*/ 	.word	0x00030850
        /*0a88*/ 	.short	0x0101
        /*0a8a*/ 	.byte	0x3f
	.zero		1


	//   ....[63]....
        /*0a8c*/ 	.word	0x00015bc0
        /*0a90*/ 	.word	0x00000004
        /*0a94*/ 	.word	0x00030820
        /*0a98*/ 	.short	0x010a
        /*0a9a*/ 	.byte	0x3f
	.zero		1


	//   ....[64]....
        /*0a9c*/ 	.word	0x00015d60
        /*0aa0*/ 	.word	0x00000005
        /*0aa4*/ 	.word	0x00030840
        /*0aa8*/ 	.short	0x010a
        /*0aaa*/ 	.byte	0x3f
	.zero		1


	//   ....[65]....
        /*0aac*/ 	.word	0x00015e00
        /*0ab0*/ 	.word	0x00000017
        /*0ab4*/ 	.word	0x00030840
        /*0ab8*/ 	.short	0x010a
        /*0aba*/ 	.byte	0x3f
	.zero		1


	//   ....[66]....
        /*0abc*/ 	.word	0x00015e40
        /*0ac0*/ 	.word	0x00000005
        /*0ac4*/ 	.word	0x00030860
        /*0ac8*/ 	.short	0x010a
        /*0aca*/ 	.byte	0x3f
	.zero		1


	//   ....[67]....
        /*0acc*/ 	.word	0x00015e80
        /*0ad0*/ 	.word	0x00000017
        /*0ad4*/ 	.word	0x00030860
        /*0ad8*/ 	.short	0x010a
        /*0ada*/ 	.byte	0x3f
	.zero		1


	//   ....[68]....
        /*0adc*/ 	.word	0x00015ef0
        /*0ae0*/ 	.word	0x00000003
        /*0ae4*/ 	.word	0x00030800
        /*0ae8*/ 	.short	0x010a
        /*0aea*/ 	.byte	0x3f
	.zero		1


	//   ....[69]....
        /*0aec*/ 	.word	0x00015f40
        /*0af0*/ 	.word	0x0000000d
        /*0af4*/ 	.word	0x00030830
        /*0af8*/ 	.short	0x010a
        /*0afa*/ 	.byte	0x3f
	.zero		1


	//   ....[70]....
        /*0afc*/ 	.word	0x00015fa0
        /*0b00*/ 	.word	0x0000000a
        /*0b04*/ 	.word	0x00030830
        /*0b08*/ 	.short	0x010a
        /*0b0a*/ 	.byte	0x3f
	.zero		1


	//   ....[71]....
        /*0b0c*/ 	.word	0x00016000
        /*0b10*/ 	.word	0x00000009
        /*0b14*/ 	.word	0x00030850
        /*0b18*/ 	.short	0x010a
        /*0b1a*/ 	.byte	0x3f
	.zero		1


	//   ....[72]....
        /*0b1c*/ 	.word	0x00016060
        /*0b20*/ 	.word	0x0000000a
        /*0b24*/ 	.word	0x00030830
        /*0b28*/ 	.short	0x010a
        /*0b2a*/ 	.byte	0x3f
	.zero		1


	//   ....[73]....
        /*0b2c*/ 	.word	0x000160c0
        /*0b30*/ 	.word	0x00000009
        /*0b34*/ 	.word	0x00030850
        /*0b38*/ 	.short	0x010a
        /*0b3a*/ 	.byte	0x3f
	.zero		1


	//   ....[74]....
        /*0b3c*/ 	.word	0x00016120
        /*0b40*/ 	.word	0x0000000a
        /*0b44*/ 	.word	0x00030830
        /*0b48*/ 	.short	0x010a
        /*0b4a*/ 	.byte	0x3f
	.zero		1


	//   ....[75]....
        /*0b4c*/ 	.word	0x00016180
        /*0b50*/ 	.word	0x00000009
        /*0b54*/ 	.word	0x00030850
        /*0b58*/ 	.short	0x010a
        /*0b5a*/ 	.byte	0x3f
	.zero		1


	//   ....[76]....
        /*0b5c*/ 	.word	0x000161e0
        /*0b60*/ 	.word	0x00000005
        /*0b64*/ 	.word	0x00030850
        /*0b68*/ 	.short	0x010a
        /*0b6a*/ 	.byte	0x3f
	.zero		1


	//   ....[77]....
        /*0b6c*/ 	.word	0x000162e0
        /*0b70*/ 	.word	0x00000000
        /*0b74*/ 	.word	0x00030840
        /*0b78*/ 	.short	0x010a
        /*0b7a*/ 	.byte	0x3f
	.zero		1


	//   ....[78]....
        /*0b7c*/ 	.word	0x00017570
        /*0b80*/ 	.word	0x00000011
        /*0b84*/ 	.word	0x00030820
        /*0b88*/ 	.short	0x010a
        /*0b8a*/ 	.byte	0x3f
	.zero		1


	//   ....[79]....
        /*0b8c*/ 	.word	0x000175c0
        /*0b90*/ 	.word	0x00000006
        /*0b94*/ 	.word	0x00030840
        /*0b98*/ 	.short	0x010a
        /*0b9a*/ 	.byte	0x3f
	.zero		1


	//   ....[80]....
        /*0b9c*/ 	.word	0x00017cf0
        /*0ba0*/ 	.word	0x00000006
        /*0ba4*/ 	.word	0x00030860
        /*0ba8*/ 	.short	0x010a
        /*0baa*/ 	.byte	0x3f
	.zero		1


	//   ....[81]....
        /*0bac*/ 	.word	0x00018530
        /*0bb0*/ 	.word	0x00000004
        /*0bb4*/ 	.word	0x00030860
        /*0bb8*/ 	.short	0x010a
        /*0bba*/ 	.byte	0x3f
	.zero		1


	//   ....[82]....
        /*0bbc*/ 	.word	0x00018ee0
        /*0bc0*/ 	.word	0x00000004
        /*0bc4*/ 	.word	0x00030820
        /*0bc8*/ 	.short	0x010a
        /*0bca*/ 	.byte	0x3f
	.zero		1


	//   ....[83]....
        /*0bcc*/ 	.word	0x00019080
        /*0bd0*/ 	.word	0x00000005
        /*0bd4*/ 	.word	0x00030840
        /*0bd8*/ 	.short	0x010a
        /*0bda*/ 	.byte	0x3f
	.zero		1


	//   ....[84]....
        /*0bdc*/ 	.word	0x000190d0
        /*0be0*/ 	.word	0x00000017
        /*0be4*/ 	.word	0x00030840
        /*0be8*/ 	.short	0x010a
        /*0bea*/ 	.byte	0x3f
	.zero		1


	//   ....[85]....
        /*0bec*/ 	.word	0x00019120
        /*0bf0*/ 	.word	0x00000005
        /*0bf4*/ 	.word	0x00030860
        /*0bf8*/ 	.short	0x010a
        /*0bfa*/ 	.byte	0x3f
	.zero		1


	//----- nvinfo : EIATTR_NUM_MBARRIERS
	.align		4
.L_681:
        /*0bfc*/ 	.byte	0x03, 0x38
        /*0bfe*/ 	.short	0x0016


	//----- nvinfo : EIATTR_EXIT_INSTR_OFFSETS
	.align		4
        /*0c00*/ 	.byte	0x04, 0x1c
        /*0c02*/ 	.short	(.L_683 - .L_682)


	//   ....[0]....
.L_682:
        /*0c04*/ 	.word	0x00000950


	//   ....[1]....
        /*0c08*/ 	.word	0x000118b0


	//   ....[2]....
        /*0c0c*/ 	.word	0x00015ed0


	//----- nvinfo : EIATTR_MAX_THREADS
	.align		4
.L_683:
        /*0c10*/ 	.byte	0x04, 0x05
        /*0c12*/ 	.short	(.L_685 - .L_684)
.L_684:
        /*0c14*/ 	.word	0x00000180
        /*0c18*/ 	.word	0x00000001
        /*0c1c*/ 	.word	0x00000001


	//----- nvinfo : EIATTR_CRS_STACK_SIZE
	.align		4
.L_685:
        /*0c20*/ 	.byte	0x04, 0x1e
        /*0c22*/ 	.short	(.L_687 - .L_686)
.L_686:
        /*0c24*/ 	.word	0x00000000


	//----- nvinfo : EIATTR_CBANK_PARAM_SIZE
	.align		4
.L_687:
        /*0c28*/ 	.byte	0x03, 0x19
        /*0c2a*/ 	.short	0x0af0


	//----- nvinfo : EIATTR_PARAM_CBANK
	.align		4
        /*0c2c*/ 	.byte	0x04, 0x0a
        /*0c2e*/ 	.short	(.L_689 - .L_688)
	.align		4
.L_688:
        /*0c30*/ 	.word	index@(.nv.constant0._ZN7cutlass13device_kernelIN5flash11enable_sm90INS1_16FlashAttnFwdSm90INS1_25CollectiveMainloopFwdSm90ILi2EN4cute5tupleIJNS5_1CILi1EEES8_S8_EEENS6_IJNS7_ILi128EEENS7_ILi96EEENS7_ILi192EEEEEELi192ENS_10bfloat16_tEfNS_4arch4Sm90ELb0ELb1ELb1ELb0ELb1ELb0ELb0ELb1ELb1ELb1ELb0ELb0EEENS1_21CollectiveEpilogueFwdINS6_IJSA_SC_SB_EEES9_SE_SG_Li256ELb0ELb1ELb0ELb0EEENS1_30DynamicPersistentTileSchedulerILi256ELi128ELb0ELb1ELb1EEEEEEEEEvNT_6ParamsE)
        /*0c34*/ 	.short	0x0210
        /*0c36*/ 	.short	0x0af0


	//----- nvinfo : EIATTR_SW_WAR
	.align		4
.L_689:
        /*0c38*/ 	.byte	0x04, 0x36
        /*0c3a*/ 	.short	(.L_691 - .L_690)
.L_690:
        /*0c3c*/ 	.word	0x00000008
.L_691:


//--------------------- .nv.info._ZN7cutlass13device_kernelIN5flash11enable_sm90INS1_16FlashAttnFwdSm90INS1_25CollectiveMainloopFwdSm90ILi2EN4cute5tupleIJNS5_1CILi1EEES8_S8_EEENS6_IJNS7_ILi128EEENS7_ILi96EEENS7_ILi192EEEEEELi192ENS_10bfloat16_tEfNS_4arch4Sm90ELb0ELb1ELb1ELb1ELb1ELb0ELb0ELb1ELb1ELb1ELb0ELb0EEENS1_21CollectiveEpilogueFwdINS6_IJSA_SC_SB_EEES9_SE_SG_Li256ELb1ELb1ELb0ELb0EEENS1_36VarlenDynamicPersistentTileSchedulerILi128ELi96ELi256ELi128ELb0ELb1ELb1ELb1ELb0ELb1EEEEEEEEEvNT_6ParamsE --------------------------
	.section	.nv.info._ZN7cutlass13device_kernelIN5flash11enable_sm90INS1_16FlashAttnFwdSm90INS1_25CollectiveMainloopFwdSm90ILi2EN4cute5tupleIJNS5_1CILi1EEES8_S8_EEENS6_IJNS7_ILi128EEENS7_ILi96EEENS7_ILi192EEEEEELi192ENS_10bfloat16_tEfNS_4arch4Sm90ELb0ELb1ELb1ELb1ELb1ELb0ELb0ELb1ELb1ELb1ELb0ELb0EEENS1_21CollectiveEpilogueFwdINS6_IJSA_SC_SB_EEES9_SE_SG_Li256ELb1ELb1ELb0ELb0EEENS1_36VarlenDynamicPersistentTileSchedulerILi128ELi96ELi256ELi128ELb0ELb1ELb1ELb1ELb0ELb1EEEEEEEEEvNT_6ParamsE,"",@"SHT_CUDA_INFO"
	.sectionflags	@""
	.align	4


	//----- nvinfo : EIATTR_CUDA_API_VERSION
	.align		4
        /*0000*/ 	.byte	0x04, 0x37
        /*0002*/ 	.short	(.L_693 - .L_692)
.L_692:
        /*0004*/ 	.word	0x00000082


	//----- nvinfo : EIATTR_KPARAM_INFO
	.align		4
.L_693:
        /*0008*/ 	.byte	0x04, 0x17
        /*000a*/ 	.short	(.L_695 - .L_694)
.L_694:
        /*000c*/ 	.word	0x00000000
        /*0010*/ 	.short	0x0000
        /*0012*/ 	.short	0x0070
        /*0014*/ 	.byte	0x00, 0xf0, 0x01, 0x2a


	//----- nvinfo : EIATTR_SPARSE_MMA_MASK
	.align		4
.L_695:
        /*0018*/ 	.byte	0x03, 0x50
        /*001a*/ 	.short	0x0000


	//----- nvinfo : EIATTR_MAXREG_COUNT
	.align		4
        /*001c*/ 	.byte	0x03, 0x1b
        /*001e*/ 	.short	0x00a8


	//----- nvinfo : EIATTR_NUM_BARRIERS
	.align		4
        /*0020*/ 	.byte	0x02, 0x4c
        /*0022*/ 	.byte	0x09
	.zero		1


	//----- nvinfo : EIATTR_EXTERNS
	.align		4
        /*0024*/ 	.byte	0x04, 0x0f
        /*0026*/ 	.short	(.L_697 - .L_696)


	//   ....[0]....
	.align		4
.L_696:
        /*0028*/ 	.word	index@(__assertfail)


	//----- nvinfo : EIATTR_ANNOTATIONS
	.align		4
.L_697:
        /*002c*/ 	.byte	0x04, 0x55
        /*002e*/ 	.short	(.L_699 - .L_698)


	//   ....[0]....
.L_698:
        /* <DEDUP_REMOVED lines=17> */


	//----- nvinfo : EIATTR_MERCURY_ISA_VERSION
	.align		4
.L_699:
        /*0130*/ 	.byte	0x03, 0x5f
        /*0132*/ 	.short	0x0101


	//----- nvinfo : EIATTR_UNUSED_LOAD_BYTE_OFFSET
	.align		4
        /*0134*/ 	.byte	0x04, 0x44
        /*0136*/ 	.short	(.L_701 - .L_700)


	//   ....[0]....
.L_700:
        /*0138*/ 	.word	0x00000920
        /*013c*/ 	.word	0x0000fff0


	//   ....[1]....
        /*0140*/ 	.word	0x0000f3b0
        /*0144*/ 	.word	0x0000fff0


	//----- nvinfo : EIATTR_INT_WARP_WIDE_INSTR_OFFSETS
	.align		4
.L_701:
        /*0148*/ 	.byte	0x04, 0x31
        /*014a*/ 	.short	(.L_703 - .L_702)


	//   ....[0]....
.L_702:
        /*014c*/ 	.word	0x000000c0


	//   ....[1]....
        /*0150*/ 	.word	0x000000d0


	//   ....[2]....
        /*0154*/ 	.word	0x00000170


	//   ....[3]....
        /*0158*/ 	.word	0x00012f00


	//   ....[4]....
        /*015c*/ 	.word	0x00012f90


	//   ....[5]....
        /*0160*/ 	.word	0x00015e40


	//   ....[6]....
        /*0164*/ 	.word	0x00015ed0


	//----- nvinfo : EIATTR_COOP_GROUP_MASK_REGIDS
	.align		4
.L_703:
        /*0168*/ 	.byte	0x04, 0x29
        /*016a*/ 	.short	(.L_705 - .L_704)


	//   ....[0]....
.L_704:
        /*016c*/ 	.word	0xffffffff


	//   ....[1]....
        /*0170*/ 	.word	0xffffffff


	//   ....[2]....
        /*0174*/ 	.word	0xffffffff


	//   ....[3]....
        /*0178*/ 	.word	0xffffffff


	//   ....[4]....
        /*017c*/ 	.word	0xffffffff


	//   ....[5]....
        /*0180*/ 	.word	0xffffffff


	//   ....[6]....
        /*0184*/ 	.word	0xffffffff


	//   ....[7]....
        /*0188*/ 	.word	0xffffffff


	//   ....[8]....
        /*018c*/ 	.word	0xffffffff


	//   ....[9]....
        /*0190*/ 	.word	0xffffffff


	//   ....[10]....
        /*0194*/ 	.word	0xffffffff


	//   ....[11]....
        /*0198*/ 	.word	0xffffffff


	//   ....[12]....
        /*019c*/ 	.word	0xffffffff


	//   ....[13]....
        /*01a0*/ 	.word	0xffffffff


	//   ....[14]....
        /*01a4*/ 	.word	0xffffffff


	//   ....[15]....
        /*01a8*/ 	.word	0xffffffff


	//   ....[16]....
        /*01ac*/ 	.word	0xffffffff


	//   ....[17]....
        /*01b0*/ 	.word	0xffffffff


	//   ....[18]....
        /*01b4*/ 	.word	0xffffffff


	//   ....[19]....
        /*01b8*/ 	.word	0xffffffff


	//   ....[20]....
        /*01bc*/ 	.word	0xffffffff


	//   ....[21]....
        /*01c0*/ 	.word	0xffffffff


	//   ....[22]....
        /*01c4*/ 	.word	0xffffffff


	//   ....[23]....
        /*01c8*/ 	.word	0xffffffff


	//   ....[24]....
        /*01cc*/ 	.word	0xffffffff


	//   ....[25]....
        /*01d0*/ 	.word	0xffffffff


	//   ....[26]....
        /*01d4*/ 	.word	0xffffffff


	//   ....[27]....
        /*01d8*/ 	.word	0xffffffff


	//   ....[28]....
        /*01dc*/ 	.word	0xffffffff


	//   ....[29]....
        /*01e0*/ 	.word	0xffffffff


	//   ....[30]....
        /*01e4*/ 	.word	0xffffffff


	//   ....[31]....
        /*01e8*/ 	.word	0xffffffff


	//   ....[32]....
        /*01ec*/ 	.word	0xffffffff


	//   ....[33]....
        /*01f0*/ 	.word	0xffffffff


	//   ....[34]....
        /*01f4*/ 	.word	0xffffffff


	//   ....[35]....
        /*01f8*/ 	.word	0xffffffff


	//   ....[36]....
        /*01fc*/ 	.word	0xffffffff


	//   ....[37]....
        /*0200*/ 	.word	0xffffffff


	//   ....[38]....
        /*0204*/ 	.word	0xffffffff


	//   ....[39]....
        /*0208*/ 	.word	0xffffffff


	//   ....[40]....
        /*020c*/ 	.word	0xffffffff


	//   ....[41]....
        /*0210*/ 	.word	0xffffffff


	//   ....[42]....
        /*0214*/ 	.word	0xffffffff


	//   ....[43]....
        /*0218*/ 	.word	0xffffffff


	//   ....[44]....
        /*021c*/ 	.word	0xffffffff


	//   ....[45]....
        /*0220*/ 	.word	0xffffffff


	//   ....[46]....
        /*0224*/ 	.word	0xffffffff


	//   ....[47]....
        /*0228*/ 	.word	0xffffffff


	//   ....[48]....
        /*022c*/ 	.word	0xffffffff


	//   ....[49]....
        /*0230*/ 	.word	0xffffffff


	//   ....[50]....
        /*0234*/ 	.word	0xffffffff


	//   ....[51]....
        /*0238*/ 	.word	0xffffffff


	//   ....[52]....
        /*023c*/ 	.word	0xffffffff


	//   ....[53]....
        /*0240*/ 	.word	0xffffffff


	//   ....[54]....
        /*0244*/ 	.word	0xffffffff


	//   ....[55]....
        /*0248*/ 	.word	0xffffffff


	//   ....[56]....
        /*024c*/ 	.word	0xffffffff


	//   ....[57]....
        /*0250*/ 	.word	0xffffffff


	//   ....[58]....
        /*0254*/ 	.word	0xffffffff


	//   ....[59]....
        /*0258*/ 	.word	0xffffffff


	//   ....[60]....
        /*025c*/ 	.word	0xffffffff


	//   ....[61]....
        /*0260*/ 	.word	0xffffffff


	//   ....[62]....
        /*0264*/ 	.word	0xffffffff


	//   ....[63]....
        /*0268*/ 	.word	0xffffffff


	//   ....[64]....
        /*026c*/ 	.word	0xffffffff


	//   ....[65]....
        /*0270*/ 	.word	0xffffffff


	//   ....[66]....
        /*0274*/ 	.word	0xffffffff


	//   ....[67]....
        /*0278*/ 	.word	0xffffffff


	//   ....[68]....
        /*027c*/ 	.word	0xffffffff


	//   ....[69]....
        /*0280*/ 	.word	0xffffffff


	//   ....[70]....
        /*0284*/ 	.word	0xffffffff


	//   ....[71]....
        /*0288*/ 	.word	0xffffffff


	//   ....[72]....
        /*028c*/ 	.word	0xffffffff


	//   ....[73]....
        /*0290*/ 	.word	0xffffffff


	//   ....[74]....
        /*0294*/ 	.word	0xffffffff


	//   ....[75]....
        /*0298*/ 	.word	0xffffffff


	//   ....[76]....
        /*029c*/ 	.word	0xffffffff


	//   ....[77]....
        /*02a0*/ 	.word	0xffffffff


	//   ....[78]....
        /*02a4*/ 	.word	0xffffffff


	//   ....[79]....
        /*02a8*/ 	.word	0xffffffff


	//   ....[80]....
        /*02ac*/ 	.word	0xffffffff


	//   ....[81]....
        /*02b0*/ 	.word	0xffffffff


	//   ....[82]....
        /*02b4*/ 	.word	0xffffffff


	//   ....[83]....
        /*02b8*/ 	.word	0xffffffff


	//   ....[84]....
        /*02bc*/ 	.word	0xffffffff


	//   ....[85]....
        /*02c0*/ 	.word	0xffffffff


	//   ....[86]....
        /*02c4*/ 	.word	0xffffffff


	//   ....[87]....
        /*02c8*/ 	.word	0xffffffff


	//   ....[88]....
        /*02cc*/ 	.word	0xffffffff


	//   ....[89]....
        /*02d0*/ 	.word	0xffffffff


	//   ....[90]....
        /*02d4*/ 	.word	0xffffffff


	//   ....[91]....
        /*02d8*/ 	.word	0xffffffff


	//   ....[92]....
        /*02dc*/ 	.word	0xffffffff


	//   ....[93]....
        /*02e0*/ 	.word	0xffffffff


	//   ....[94]....
        /*02e4*/ 	.word	0xffffffff


	//   ....[95]....
        /*02e8*/ 	.word	0xffffffff


	//   ....[96]....
        /*02ec*/ 	.word	0xffffffff


	//   ....[97]....
        /*02f0*/ 	.word	0xffffffff


	//   ....[98]....
        /*02f4*/ 	.word	0xffffffff


	//   ....[99]....
        /*02f8*/ 	.word	0xffffffff


	//   ....[100]....
        /*02fc*/ 	.word	0xffffffff


	//   ....[101]....
        /*0300*/ 	.word	0xffffffff


	//   ....[102]....
        /*0304*/ 	.word	0xffffffff


	//   ....[103]....
        /*0308*/ 	.word	0xffffffff


	//   ....[104]....
        /*030c*/ 	.word	0xffffffff


	//   ....[105]....
        /*0310*/ 	.word	0xffffffff


	//   ....[106]....
        /*0314*/ 	.word	0xffffffff


	//   ....[107]....
        /*0318*/ 	.word	0xffffffff


	//   ....[108]....
        /*031c*/ 	.word	0xffffffff


	//   ....[109]....
        /*0320*/ 	.word	0xffffffff


	//   ....[110]....
        /*0324*/ 	.word	0xffffffff


	//   ....[111]....
        /*0328*/ 	.word	0xffffffff


	//   ....[112]....
        /*032c*/ 	.word	0xffffffff


	//   ....[113]....
        /*0330*/ 	.word	0xffffffff


	//   ....[114]....
        /*0334*/ 	.word	0xffffffff


	//   ....[115]....
        /*0338*/ 	.word	0xffffffff


	//   ....[116]....
        /*033c*/ 	.word	0xffffffff


	//   ....[117]....
        /*0340*/ 	.word	0xffffffff


	//   ....[118]....
        /*0344*/ 	.word	0xffffffff


	//   ....[119]....
        /*0348*/ 	.word	0xffffffff


	//   ....[120]....
        /*034c*/ 	.word	0xffffffff


	//   ....[121]....
        /*0350*/ 	.word	0xffffffff


	//   ....[122]....
        /*0354*/ 	.word	0xffffffff


	//   ....[123]....
        /*0358*/ 	.word	0xffffffff


	//   ....[124]....
        /*035c*/ 	.word	0xffffffff


	//   ....[125]....
        /*0360*/ 	.word	0xffffffff


	//   ....[126]....
        /*0364*/ 	.word	0xffffffff


	//   ....[127]....
        /*0368*/ 	.word	0xffffffff


	//   ....[128]....
        /*036c*/ 	.word	0xffffffff


	//   ....[129]....
        /*0370*/ 	.word	0xffffffff


	//   ....[130]....
        /*0374*/ 	.word	0xffffffff


	//   ....[131]....
        /*0378*/ 	.word	0xffffffff


	//   ....[132]....
        /*037c*/ 	.word	0xffffffff


	//   ....[133]....
        /*0380*/ 	.word	0xffffffff


	//   ....[134]....
        /*0384*/ 	.word	0xffffffff


	//   ....[135]....
        /*0388*/ 	.word	0xffffffff


	//   ....[136]....
        /*038c*/ 	.word	0xffffffff


	//   ....[137]....
        /*0390*/ 	.word	0xffffffff


	//   ....[138]....
        /*0394*/ 	.word	0xffffffff


	//   ....[139]....
        /*0398*/ 	.word	0xffffffff


	//   ....[140]....
        /*039c*/ 	.word	0xffffffff


	//   ....[141]....
        /*03a0*/ 	.word	0xffffffff


	//   ....[142]....
        /*03a4*/ 	.word	0xffffffff


	//   ....[143]....
        /*03a8*/ 	.word	0xffffffff


	//   ....[144]....
        /*03ac*/ 	.word	0xffffffff


	//   ....[145]....
        /*03b0*/ 	.word	0xffffffff


	//   ....[146]....
        /*03b4*/ 	.word	0xffffffff


	//   ....[147]....
        /*03b8*/ 	.word	0xffffffff


	//   ....[148]....
        /*03bc*/ 	.word	0xffffffff


	//   ....[149]....
        /*03c0*/ 	.word	0xffffffff


	//   ....[150]....
        /*03c4*/ 	.word	0xffffffff


	//   ....[151]....
        /*03c8*/ 	.word	0x0500000f


	//   ....[152]....
        /*03cc*/ 	.word	0x0500000f


	//   ....[153]....
        /*03d0*/ 	.word	0x0500000f


	//   ....[154]....
        /*03d4*/ 	.word	0x0500000f


	//   ....[155]....
        /*03d8*/ 	.word	0x0500000f


	//   ....[156]....
        /*03dc*/ 	.word	0x0500000f


	//   ....[157]....
        /*03e0*/ 	.word	0x0500000f


	//   ....[158]....
        /*03e4*/ 	.word	0x0500000f


	//   ....[159]....
        /*03e8*/ 	.word	0x0500000f


	//   ....[160]....
        /*03ec*/ 	.word	0x0500000f


	//   ....[161]....
        /*03f0*/ 	.word	0x0500000f


	//   ....[162]....
        /*03f4*/ 	.word	0x0500000f


	//   ....[163]....
        /*03f8*/ 	.word	0x0500000f


	//   ....[164]....
        /*03fc*/ 	.word	0x0500000f


	//   ....[165]....
        /*0400*/ 	.word	0x0500000f


	//   ....[166]....
        /*0404*/ 	.word	0x0500000f


	//   ....[167]....
        /*0408*/ 	.word	0x0500000f


	//   ....[168]....
        /*040c*/ 	.word	0x0500000f


	//   ....[169]....
        /*0410*/ 	.word	0x0500000f


	//   ....[170]....
        /*0414*/ 	.word	0x0500000f


	//   ....[171]....
        /*0418*/ 	.word	0x0500000f


	//   ....[172]....
        /*041c*/ 	.word	0x0500000f


	//   ....[173]....
        /*0420*/ 	.word	0x0500000f


	//   ....[174]....
        /*0424*/ 	.word	0x0500000f


	//   ....[175]....
        /*0428*/ 	.word	0x0500000f


	//   ....[176]....
        /*042c*/ 	.word	0x0500000f


	//   ....[177]....
        /*0430*/ 	.word	0x0500000f


	//   ....[178]....
        /*0434*/ 	.word	0x0500000f


	//   ....[179]....
        /*0438*/ 	.word	0x0500000f


	//   ....[180]....
        /*043c*/ 	.word	0x0500000f


	//   ....[181]....
        /*0440*/ 	.word	0x0500000f


	//   ....[182]....
        /*0444*/ 	.word	0x0500000f


	//   ....[183]....
        /*0448*/ 	.word	0x0500000f


	//   ....[184]....
        /*044c*/ 	.word	0x0500000f


	//   ....[185]....
        /*0450*/ 	.word	0x0500000f


	//   ....[186]....
        /*0454*/ 	.word	0x0500000f


	//   ....[187]....
        /*0458*/ 	.word	0x0500000f


	//   ....[188]....
        /*045c*/ 	.word	0x0500000f


	//   ....[189]....
        /*0460*/ 	.word	0x0500000f


	//   ....[190]....
        /*0464*/ 	.word	0x0500000f


	//   ....[191]....
        /*0468*/ 	.word	0x0500000f


	//   ....[192]....
        /*046c*/ 	.word	0x0500000f


	//   ....[193]....
        /*0470*/ 	.word	0x0500000f


	//   ....[194]....
        /*0474*/ 	.word	0x0500000f


	//   ....[195]....
        /*0478*/ 	.word	0x0500000f


	//   ....[196]....
        /*047c*/ 	.word	0x0500000f


	//   ....[197]....
        /*0480*/ 	.word	0x0500000f


	//   ....[198]....
        /*0484*/ 	.word	0x0500000f


	//   ....[199]....
        /*0488*/ 	.word	0x0500000f


	//   ....[200]....
        /*048c*/ 	.word	0x0500000f


	//   ....[201]....
        /*0490*/ 	.word	0x0500000f


	//   ....[202]....
        /*0494*/ 	.word	0x0500000f


	//   ....[203]....
        /*0498*/ 	.word	0x0500000f


	//   ....[204]....
        /*049c*/ 	.word	0x0500000f


	//   ....[205]....
        /*04a0*/ 	.word	0x0500000f


	//   ....[206]....
        /*04a4*/ 	.word	0x0500000f


	//   ....[207]....
        /*04a8*/ 	.word	0x0500000f


	//   ....[208]....
        /*04ac*/ 	.word	0x0500000f


	//   ....[209]....
        /*04b0*/ 	.word	0x0500000f


	//   ....[210]....
        /*04b4*/ 	.word	0x0500000f


	//   ....[211]....
        /*04b8*/ 	.word	0x0500000f


	//   ....[212]....
        /*04bc*/ 	.word	0x0500000f


	//   ....[213]....
        /*04c0*/ 	.word	0x0500000f


	//   ....[214]....
        /*04c4*/ 	.word	0x0500000f


	//   ....[215]....
        /*04c8*/ 	.word	0x0500000f


	//   ....[216]....
        /*04cc*/ 	.word	0x0500000f


	//   ....[217]....
        /*04d0*/ 	.word	0x0500000f


	//   ....[218]....
        /*04d4*/ 	.word	0x0500000f


	//   ....[219]....
        /*04d8*/ 	.word	0x0500000f


	//   ....[220]....
        /*04dc*/ 	.word	0x0500000f


	//   ....[221]....
        /*04e0*/ 	.word	0x0500000f


	//   ....[222]....
        /*04e4*/ 	.word	0x0500000f


	//   ....[223]....
        /*04e8*/ 	.word	0x0500000f


	//   ....[224]....
        /*04ec*/ 	.word	0x0500000f


	//   ....[225]....
        /*04f0*/ 	.word	0x0500000f


	//   ....[226]....
        /*04f4*/ 	.word	0x0500000f


	//   ....[227]....
        /*04f8*/ 	.word	0x0500000f


	//   ....[228]....
        /*04fc*/ 	.word	0x0500000f


	//   ....[229]....
        /*0500*/ 	.word	0x0500000f


	//   ....[230]....
        /*0504*/ 	.word	0x0500000f


	//   ....[231]....
        /*0508*/ 	.word	0x0500000f


	//   ....[232]....
        /*050c*/ 	.word	0x0500000f


	//   ....[233]....
        /*0510*/ 	.word	0x0500000f


	//----- nvinfo : EIATTR_COOP_GROUP_INSTR_OFFSETS
	.align		4
.L_705:
        /*0514*/ 	.byte	0x04, 0x28
        /*0516*/ 	.short	(.L_707 - .L_706)


	//   ....[0]....
.L_706:
        /*0518*/ 	.word	0x00000070


	//   ....[1]....
        /*051c*/ 	.word	0x000000b0


	//   ....[2]....
        /*0520*/ 	.word	0x000002d0


	//   ....[3]....
        /*0524*/ 	.word	0x00000430


	//   ....[4]....
        /*0528*/ 	.word	0x00000550


	//   ....[5]....
        /*052c*/ 	.word	0x000006b0


	//   ....[6]....
        /*0530*/ 	.word	0x00001810


	//   ....[7]....
        /*0534*/ 	.word	0x00002480


	//   ....[8]....
        /*0538*/ 	.word	0x00002ad0


	//   ....[9]....
        /*053c*/ 	.word	0x000038f0


	//   ....[10]....
        /*0540*/ 	.word	0x000039a0


	//   ....[11]....
        /*0544*/ 	.word	0x00003f70


	//   ....[12]....
        /*0548*/ 	.word	0x00004020


	//   ....[13]....
        /*054c*/ 	.word	0x00005f50


	//   ....[14]....
        /*0550*/ 	.word	0x00006d00


	//   ....[15]....
        /*0554*/ 	.word	0x00007390


	//   ....[16]....
        /*0558*/ 	.word	0x000074b0


	//   ....[17]....
        /*055c*/ 	.word	0x00007a20


	//   ....[18]....
        /*0560*/ 	.word	0x00007a90


	//   ....[19]....
        /*0564*/ 	.word	0x00009e70


	//   ....[20]....
        /*0568*/ 	.word	0x00009ea0


	//   ....[21]....
        /*056c*/ 	.word	0x00009ed0


	//   ....[22]....
        /*0570*/ 	.word	0x00009ef0


	//   ....[23]....
        /*0574*/ 	.word	0x0000bd20


	//   ....[24]....
        /*0578*/ 	.word	0x0000c8b0


	//   ....[25]....
        /*057c*/ 	.word	0x0000d170


	//   ....[26]....
        /*0580*/ 	.word	0x0000d290


	//   ....[27]....
        /*0584*/ 	.word	0x0000d800


	//   ....[28]....
        /*0588*/ 	.word	0x0000d890


	//   ....[29]....
        /*058c*/ 	.word	0x0000e910


	//   ....[30]....
        /*0590*/ 	.word	0x0000e940


	//   ....[31]....
        /*0594*/ 	.word	0x0000e9e0


	//   ....[32]....
        /*0598*/ 	.word	0x0000e9f0


	//   ....[33]....
        /*059c*/ 	.word	0x000100e0


	//   ....[34]....
        /*05a0*/ 	.word	0x00010120


	//   ....[35]....
        /*05a4*/ 	.word	0x00010160


	//   ....[36]....
        /*05a8*/ 	.word	0x00010190


	//   ....[37]....
        /*05ac*/ 	.word	0x00010860


	//   ....[38]....
        /*05b0*/ 	.word	0x000108a0


	//   ....[39]....
        /*05b4*/ 	.word	0x000109a0


	//   ....[40]....
        /*05b8*/ 	.word	0x000109c0


	//   ....[41]....
        /*05bc*/ 	.word	0x00010ac0


	//   ....[42]....
        /*05c0*/ 	.word	0x00010ae0


	//   ....[43]....
        /*05c4*/ 	.word	0x00010bf0


	//   ....[44]....
        /*05c8*/ 	.word	0x00010c10


	//   ....[45]....
        /*05cc*/ 	.word	0x00011460


	//   ....[46]....
        /*05d0*/ 	.word	0x00011480


	//   ....[47]....
        /*05d4*/ 	.word	0x00011580


	//   ....[48]....
        /*05d8*/ 	.word	0x000115a0


	//   ....[49]....
        /*05dc*/ 	.word	0x000116a0


	//   ....[50]....
        /*05e0*/ 	.word	0x000116c0


	//   ....[51]....
        /*05e4*/ 	.word	0x000117d0


	//   ....[52]....
        /*05e8*/ 	.word	0x000117f0


	//   ....[53]....
        /*05ec*/ 	.word	0x00011980


	//   ....[54]....
        /*05f0*/ 	.word	0x00011b30


	//   ....[55]....
        /*05f4*/ 	.word	0x00011b60


	//   ....[56]....
        /*05f8*/ 	.word	0x00011b90


	//   ....[57]....
        /*05fc*/ 	.word	0x00011bc0


	//   ....[58]....
        /*0600*/ 	.word	0x00011bf0


	//   ....[59]....
        /*0604*/ 	.word	0x00011c20


	//   ....[60]....
        /*0608*/ 	.word	0x00011d70


	//   ....[61]....
        /*060c*/ 	.word	0x00011da0


	//   ....[62]....
        /*0610*/ 	.word	0x00011dd0


	//   ....[63]....
        /*0614*/ 	.word	0x00011e00


	//   ....[64]....
        /*0618*/ 	.word	0x00011e30


	//   ....[65]....
        /*061c*/ 	.word	0x00011e60


	//   ....[66]....
        /*0620*/ 	.word	0x00011ef0


	//   ....[67]....
        /*0624*/ 	.word	0x00011f50


	//   ....[68]....
        /*0628*/ 	.word	0x00011fe0


	//   ....[69]....
        /*062c*/ 	.word	0x00013ae0


	//   ....[70]....
        /*0630*/ 	.word	0x00013b00


	//   ....[71]....
        /*0634*/ 	.word	0x00013bb0


	//   ....[72]....
        /*0638*/ 	.word	0x00013bd0


	//   ....[73]....
        /*063c*/ 	.word	0x00013c70


	//   ....[74]....
        /*0640*/ 	.word	0x00013c90


	//   ....[75]....
        /*0644*/ 	.word	0x00013d30


	//   ....[76]....
        /*0648*/ 	.word	0x00013d50


	//   ....[77]....
        /*064c*/ 	.word	0x00013df0


	//   ....[78]....
        /*0650*/ 	.word	0x00013e10


	//   ....[79]....
        /*0654*/ 	.word	0x00013e20


	//   ....[80]....
        /*0658*/ 	.word	0x00013eb0


	//   ....[81]....
        /*065c*/ 	.word	0x000145c0


	//   ....[82]....
        /*0660*/ 	.word	0x000145f0


	//   ....[83]....
        /*0664*/ 	.word	0x00014610


	//   ....[84]....
        /*0668*/ 	.word	0x000146a0


	//   ....[85]....
        /*066c*/ 	.word	0x000146b0


	//   ....[86]....
        /*0670*/ 	.word	0x00014750


	//   ....[87]....
        /*0674*/ 	.word	0x00014760


	//   ....[88]....
        /*0678*/ 	.word	0x00014800


	//   ....[89]....
        /*067c*/ 	.word	0x00014810


	//   ....[90]....
        /*0680*/ 	.word	0x000148b0


	//   ....[91]....
        /*0684*/ 	.word	0x000148c0


	//   ....[92]....
        /*0688*/ 	.word	0x00014960


	//   ....[93]....
        /*068c*/ 	.word	0x00014970


	//   ....[94]....
        /*0690*/ 	.word	0x00014a10


	//   ....[95]....
        /*0694*/ 	.word	0x00014a20


	//   ....[96]....
        /*0698*/ 	.word	0x00014a30


	//   ....[97]....
        /*069c*/ 	.word	0x00015250


	//   ....[98]....
        /*06a0*/ 	.word	0x00015290


	//   ....[99]....
        /*06a4*/ 	.word	0x000152a0


	//   ....[100]....
        /*06a8*/ 	.word	0x00015300


	//   ....[101]....
        /*06ac*/ 	.word	0x00015310


	//   ....[102]....
        /*06b0*/ 	.word	0x00015370


	//   ....[103]....
        /*06b4*/ 	.word	0x000153a0


	//   ....[104]....
        /*06b8*/ 	.word	0x000153e0


	//   ....[105]....
        /*06bc*/ 	.word	0x00015410


	//   ....[106]....
        /*06c0*/ 	.word	0x00015450


	//   ....[107]....
        /*06c4*/ 	.word	0x00015480


	//   ....[108]....
        /*06c8*/ 	.word	0x000154c0


	//   ....[109]....
        /*06cc*/ 	.word	0x00015750


	//   ....[110]....
        /*06d0*/ 	.word	0x00015770


	//   ....[111]....
        /*06d4*/ 	.word	0x00015810


	//   ....[112]....
        /*06d8*/ 	.word	0x00015820


	//   ....[113]....
        /*06dc*/ 	.word	0x000158b0


	//   ....[114]....
        /*06e0*/ 	.word	0x000158c0


	//   ....[115]....
        /*06e4*/ 	.word	0x00015950


	//   ....[116]....
        /*06e8*/ 	.word	0x00015960


	//   ....[117]....
        /*06ec*/ 	.word	0x000159f0


	//   ....[118]....
        /*06f0*/ 	.word	0x00015a00


	//   ....[119]....
        /*06f4*/ 	.word	0x00015a10


	//   ....[120]....
        /*06f8*/ 	.word	0x00015aa0


	//   ....[121]....
        /*06fc*/ 	.word	0x00016030


	//   ....[122]....
        /*0700*/ 	.word	0x00016070


	//   ....[123]....
        /*0704*/ 	.word	0x000160b0


	//   ....[124]....
        /*0708*/ 	.word	0x000160e0


	//   ....[125]....
        /*070c*/ 	.word	0x00016170


	//   ....[126]....
        /*0710*/ 	.word	0x000161a0


	//   ....[127]....
        /*0714*/ 	.word	0x00016210


	//   ....[128]....
        /*0718*/ 	.word	0x00016240


	//   ....[129]....
        /*071c*/ 	.word	0x000162b0


	//   ....[130]....
        /*0720*/ 	.word	0x000162e0


	//   ....[131]....
        /*0724*/ 	.word	0x00016310


	//   ....[132]....
        /*0728*/ 	.word	0x00016360


	//   ....[133]....
        /*072c*/ 	.word	0x00016740


	//   ....[134]....
        /*0730*/ 	.word	0x00016770


	//   ....[135]....
        /*0734*/ 	.word	0x000167b0


	//   ....[136]....
        /*0738*/ 	.word	0x000167e0


	//   ....[137]....
        /*073c*/ 	.word	0x00016810


	//   ....[138]....
        /*0740*/ 	.word	0x00016840


	//   ....[139]....
        /*0744*/ 	.word	0x00016870


	//   ....[140]....
        /*0748*/ 	.word	0x000168a0


	//   ....[141]....
        /*074c*/ 	.word	0x00016a20


	//   ....[142]....
        /*0750*/ 	.word	0x00016a50


	//   ....[143]....
        /*0754*/ 	.word	0x00016a80


	//   ....[144]....
        /*0758*/ 	.word	0x00016ab0


	//   ....[145]....
        /*075c*/ 	.word	0x00016ae0


	//   ....[146]....
        /*0760*/ 	.word	0x00016b10


	//   ....[147]....
        /*0764*/ 	.word	0x00016bd0


	//   ....[148]....
        /*0768*/ 	.word	0x00016bf0


	//   ....[149]....
        /*076c*/ 	.word	0x00016c60


	//   ....[150]....
        /*0770*/ 	.word	0x00017300


	//   ....[151]....
        /*0774*/ 	.word	0x00017960


	//   ....[152]....
        /*0778*/ 	.word	0x00017a50


	//   ....[153]....
        /*077c*/ 	.word	0x00017af0


	//   ....[154]....
        /*0780*/ 	.word	0x00017b50


	//   ....[155]....
        /*0784*/ 	.word	0x00017c60


	//   ....[156]....
        /*0788*/ 	.word	0x00017cd0


	//   ....[157]....
        /*078c*/ 	.word	0x00017de0


	//   ....[158]....
        /*0790*/ 	.word	0x00017e50


	//   ....[159]....
        /*0794*/ 	.word	0x00017f60


	//   ....[160]....
        /*0798*/ 	.word	0x00017fd0


	//   ....[161]....
        /*079c*/ 	.word	0x000180e0


	//   ....[162]....
        /*07a0*/ 	.word	0x00018150


	//   ....[163]....
        /*07a4*/ 	.word	0x000181f0


	//   ....[164]....
        /*07a8*/ 	.word	0x00018300


	//   ....[165]....
        /*07ac*/ 	.word	0x00018370


	//   ....[166]....
        /*07b0*/ 	.word	0x000183d0


	//   ....[167]....
        /*07b4*/ 	.word	0x000184c0


	//   ....[168]....
        /*07b8*/ 	.word	0x00018520


	//   ....[169]....
        /*07bc*/ 	.word	0x00018630


	//   ....[170]....
        /*07c0*/ 	.word	0x00018690


	//   ....[171]....
        /*07c4*/ 	.word	0x000187a0


	//   ....[172]....
        /*07c8*/ 	.word	0x00018800


	//   ....[173]....
        /*07cc*/ 	.word	0x00018910


	//   ....[174]....
        /*07d0*/ 	.word	0x00018970


	//   ....[175]....
        /*07d4*/ 	.word	0x00018a80


	//   ....[176]....
        /*07d8*/ 	.word	0x00018ae0


	//   ....[177]....
        /*07dc*/ 	.word	0x00018bf0


	//   ....[178]....
        /*07e0*/ 	.word	0x00018c50


	//   ....[179]....
        /*07e4*/ 	.word	0x00018d40


	//   ....[180]....
        /*07e8*/ 	.word	0x00018e70


	//   ....[181]....
        /*07ec*/ 	.word	0x00018f40


	//   ....[182]....
        /*07f0*/ 	.word	0x00018fb0


	//   ....[183]....
        /*07f4*/ 	.word	0x00019080


	//   ....[184]....
        /*07f8*/ 	.word	0x000190e0


	//   ....[185]....
        /*07fc*/ 	.word	0x000191b0


	//   ....[186]....
        /*0800*/ 	.word	0x00019210


	//   ....[187]....
        /*0804*/ 	.word	0x000192e0


	//   ....[188]....
        /*0808*/ 	.word	0x00019340


	//   ....[189]....
        /*080c*/ 	.word	0x00019410


	//   ....[190]....
        /*0810*/ 	.word	0x00019470


	//   ....[191]....
        /*0814*/ 	.word	0x00019550


	//   ....[192]....
        /*0818*/ 	.word	0x00019640


	//   ....[193]....
        /*081c*/ 	.word	0x000196e0


	//   ....[194]....
        /*0820*/ 	.word	0x00019740


	//   ....[195]....
        /*0824*/ 	.word	0x00019840


	//   ....[196]....
        /*0828*/ 	.word	0x000198a0


	//   ....[197]....
        /*082c*/ 	.word	0x000199a0


	//   ....[198]....
        /*0830*/ 	.word	0x00019a00


	//   ....[199]....
        /*0834*/ 	.word	0x00019b00


	//   ....[200]....
        /*0838*/ 	.word	0x00019b60


	//   ....[201]....
        /*083c*/ 	.word	0x00019c60


	//   ....[202]....
        /*0840*/ 	.word	0x00019cc0


	//   ....[203]....
        /*0844*/ 	.word	0x00019d90


	//   ....[204]....
        /*0848*/ 	.word	0x00019ee0


	//   ....[205]....
        /*084c*/ 	.word	0x00019f80


	//   ....[206]....
        /*0850*/ 	.word	0x0001a060


	//   ....[207]....
        /*0854*/ 	.word	0x0001a130


	//   ....[208]....
        /*0858*/ 	.word	0x0001a190


	//   ....[209]....
        /*085c*/ 	.word	0x0001a280


	//   ....[210]....
        /*0860*/ 	.word	0x0001a2e0


	//   ....[211]....
        /*0864*/ 	.word	0x0001a3d0


	//   ....[212]....
        /*0868*/ 	.word	0x0001a430


	//   ....[213]....
        /*086c*/ 	.word	0x0001a520


	//   ....[214]....
        /*0870*/ 	.word	0x0001a580


	//   ....[215]....
        /*0874*/ 	.word	0x0001a660


	//   ....[216]....
        /*0878*/ 	.word	0x0001a6f0


	//   ....[217]....
        /*087c*/ 	.word	0x0001a790


	//   ....[218]....
        /*0880*/ 	.word	0x0001a8b0


	//   ....[219]....
        /*0884*/ 	.word	0x0001a920


	//   ....[220]....
        /*0888*/ 	.word	0x0001a990


	//   ....[221]....
        /*088c*/ 	.word	0x0001aa00


	//   ....[222]....
        /*0890*/ 	.word	0x0001aa70


	//   ....[223]....
        /*0894*/ 	.word	0x0001aaf0


	//   ....[224]....
        /*0898*/ 	.word	0x0001ab80


	//   ....[225]....
        /*089c*/ 	.word	0x0001ac10


	//   ....[226]....
        /*08a0*/ 	.word	0x0001ac80


	//   ....[227]....
        /*08a4*/ 	.word	0x0001acf0


	//   ....[228]....
        /*08a8*/ 	.word	0x0001ad60


	//   ....[229]....
        /*08ac*/ 	.word	0x0001ade0


	//   ....[230]....
        /*08b0*/ 	.word	0x0001ae50


	//   ....[231]....
        /*08b4*/ 	.word	0x0001aef0


	//   ....[232]....
        /*08b8*/ 	.word	0x0001af80


	//   ....[233]....
        /*08bc*/ 	.word	0x0001b0a0


	//----- nvinfo : EIATTR_REG_RECONFIG
	.align		4
.L_707:
        /*08c0*/ 	.byte	0x01, 0x54
	.zero		2


	//----- nvinfo : EIATTR_SYSCALL_OFFSETS
	.align		4
        /*08c4*/ 	.byte	0x04, 0x46
        /*08c6*/ 	.short	(.L_709 - .L_708)


	//   ....[0]....
.L_708:
        /*08c8*/ 	.word	0x000019f0


	//   ....[1]....
        /*08cc*/ 	.word	0x000130f0


	//   ....[2]....
        /*08d0*/ 	.word	0x00013240


	//   ....[3]....
        /*08d4*/ 	.word	0x00013330


	//   ....[4]....
        /*08d8*/ 	.word	0x00014200


	//----- nvinfo : EIATTR_MBARRIER_INSTR_OFFSETS
	.align		4
.L_709:
        /*08dc*/ 	.byte	0x04, 0x39
        /*08de*/ 	.short	(.L_711 - .L_710)


	//   ....[0]....
.L_710:
        /*08e0*/ 	.word	0x00000180
        /*08e4*/ 	.word	0x000000ff
        /*08e8*/ 	.word	0x00030800
        /*08ec*/ 	.short	0x0100
        /*08ee*/ 	.byte	0x08
	.zero		1


	//   ....[1]....
        /*08f0*/ 	.word	0x00000190
        /*08f4*/ 	.word	0x000000ff
        /*08f8*/ 	.word	0x00030820
        /*08fc*/ 	.short	0x0100
        /*08fe*/ 	.byte	0x08
	.zero		1


	//   ....[2]....
        /*0900*/ 	.word	0x00000280
        /*0904*/ 	.word	0x000000ff
        /*0908*/ 	.word	0x00030830
        /*090c*/ 	.short	0x0100
        /*090e*/ 	.byte	0x08
	.zero		1


	//   ....[3]....
        /*0910*/ 	.word	0x00000290
        /*0914*/ 	.word	0x000000ff
        /*0918*/ 	.word	0x00030840
        /*091c*/ 	.short	0x0100
        /*091e*/ 	.byte	0x08
	.zero		1


	//   ....[4]....
        /*0920*/ 	.word	0x000002a0
        /*0924*/ 	.word	0x000000ff
        /*0928*/ 	.word	0x00030838
        /*092c*/ 	.short	0x0100
        /*092e*/ 	.byte	0x08
	.zero		1


	//   ....[5]....
        /*0930*/ 	.word	0x000002b0
        /*0934*/ 	.word	0x000000ff
        /*0938*/ 	.word	0x00030848
        /*093c*/ 	.short	0x0100
        /*093e*/ 	.byte	0x08
	.zero		1


	//   ....[6]....
        /*0940*/ 	.word	0x000003e0
        /*0944*/ 	.word	0x000000ff
        /*0948*/ 	.word	0x00030850
        /*094c*/ 	.short	0x0100
        /*094e*/ 	.byte	0x08
	.zero		1


	//   ....[7]....
        /*0950*/ 	.word	0x000003f0
        /*0954*/ 	.word	0x000000ff
        /*0958*/ 	.word	0x00030860
        /*095c*/ 	.short	0x0100
        /*095e*/ 	.byte	0x08
	.zero		1


	//   ....[8]....
        /*0960*/ 	.word	0x00000400
        /*0964*/ 	.word	0x000000ff
        /*0968*/ 	.word	0x00030858
        /*096c*/ 	.short	0x0100
        /*096e*/ 	.byte	0x08
	.zero		1


	//   ....[9]....
        /*0970*/ 	.word	0x00000410
        /*0974*/ 	.word	0x000000ff
        /*0978*/ 	.word	0x00030868
        /*097c*/ 	.short	0x0100
        /*097e*/ 	.byte	0x08
	.zero		1


	//   ....[10]....
        /*0980*/ 	.word	0x00000500
        /*0984*/ 	.word	0x000000ff
        /*0988*/ 	.word	0x00030870
        /*098c*/ 	.short	0x0100
        /*098e*/ 	.byte	0x06
	.zero		1


	//   ....[11]....
        /*0990*/ 	.word	0x00000510
        /*0994*/ 	.word	0x000000ff
        /*0998*/ 	.word	0x00030880
        /*099c*/ 	.short	0x0100
        /*099e*/ 	.byte	0x06
	.zero		1


	//   ....[12]....
        /*09a0*/ 	.word	0x00000520
        /*09a4*/ 	.word	0x000000ff
        /*09a8*/ 	.word	0x00030878
        /*09ac*/ 	.short	0x0100
        /*09ae*/ 	.byte	0x06
	.zero		1


	//   ....[13]....
        /*09b0*/ 	.word	0x00000530
        /*09b4*/ 	.word	0x000000ff
        /*09b8*/ 	.word	0x00030888
        /*09bc*/ 	.short	0x0100
        /*09be*/ 	.byte	0x06
	.zero		1


	//   ....[14]....
        /*09c0*/ 	.word	0x00000660
        /*09c4*/ 	.word	0x000000ff
        /*09c8*/ 	.word	0x00030890
        /*09cc*/ 	.short	0x0100
        /*09ce*/ 	.byte	0x08
	.zero		1


	//   ....[15]....
        /*09d0*/ 	.word	0x00000670
        /*09d4*/ 	.word	0x000000ff
        /*09d8*/ 	.word	0x000308a0
        /*09dc*/ 	.short	0x0100
        /*09de*/ 	.byte	0x08
	.zero		1


	//   ....[16]....
        /*09e0*/ 	.word	0x00000680
        /*09e4*/ 	.word	0x000000ff
        /*09e8*/ 	.word	0x00030898
        /*09ec*/ 	.short	0x0100
        /*09ee*/ 	.byte	0x08
	.zero		1


	//   ....[17]....
        /*09f0*/ 	.word	0x00000690
        /*09f4*/ 	.word	0x000000ff
        /*09f8*/ 	.word	0x000308a8
        /*09fc*/ 	.short	0x0100
        /*09fe*/ 	.byte	0x08
	.zero		1


	//   ....[18]....
        /*0a00*/ 	.word	0x000007c0
        /*0a04*/ 	.word	0x000000ff
        /*0a08*/ 	.word	0x000308b0
        /*0a0c*/ 	.short	0x0100
        /*0a0e*/ 	.byte	0x08
	.zero		1


	//   ....[19]....
        /*0a10*/ 	.word	0x000007d0
        /*0a14*/ 	.word	0x000000ff
        /*0a18*/ 	.word	0x000308c0
        /*0a1c*/ 	.short	0x0100
        /*0a1e*/ 	.byte	0x08
	.zero		1


	//   ....[20]....
        /*0a20*/ 	.word	0x000007e0
        /*0a24*/ 	.word	0x000000ff
        /*0a28*/ 	.word	0x000308b8
        /*0a2c*/ 	.short	0x0100
        /*0a2e*/ 	.byte	0x08
	.zero		1


	//   ....[21]....
        /*0a30*/ 	.word	0x000007f0
        /*0a34*/ 	.word	0x000000ff
        /*0a38*/ 	.word	0x000308c8
        /*0a3c*/ 	.short	0x0100
        /*0a3e*/ 	.byte	0x08
	.zero		1


	//   ....[22]....
        /*0a40*/ 	.word	0x00001a50
        /*0a44*/ 	.word	0x000000ff
        /*0a48*/ 	.word	0x00030800
        /*0a4c*/ 	.short	0x010a
        /*0a4e*/ 	.byte	0x28
	.zero		1


	//   ....[23]....
        /*0a50*/ 	.word	0x00001ad0
        /*0a54*/ 	.word	0x0000000d
        /*0a58*/ 	.word	0x00030830
        /*0a5c*/ 	.short	0x010a
        /*0a5e*/ 	.byte	0x3f
	.zero		1


	//   ....[24]....
        /*0a60*/ 	.word	0x00001b10
        /*0a64*/ 	.word	0x0000000d
        /*0a68*/ 	.word	0x00030830
        /*0a6c*/ 	.short	0x010a
        /*0a6e*/ 	.byte	0x3f
	.zero		1


	//   ....[25]....
        /*0a70*/ 	.word	0x00002570
        /*0a74*/ 	.word	0x000000ff
        /*0a78*/ 	.word	0x00000000
        /*0a7c*/ 	.short	0x0101
        /*0a7e*/ 	.byte	0x04
	.zero		1


	//   ....[26]....
        /*0a80*/ 	.word	0x00004e50
        /*0a84*/ 	.word	0x000000ff
        /*0a88*/ 	.word	0x00030830
        /*0a8c*/ 	.short	0x010a
        /*0a8e*/ 	.byte	0x07
	.zero		1


	//   ....[27]....
        /*0a90*/ 	.word	0x00004e90
        /*0a94*/ 	.word	0x000000ff
        /*0a98*/ 	.word	0x00030830
        /*0a9c*/ 	.short	0x010a
        /*0a9e*/ 	.byte	0x07
	.zero		1


	//   ....[28]....
        /*0aa0*/ 	.word	0x00005970
        /*0aa4*/ 	.word	0x000000ff
        /*0aa8*/ 	.word	0x00030850
        /*0aac*/ 	.short	0x010a
        /*0aae*/ 	.byte	0x06
	.zero		1


	//   ....[29]....
        /*0ab0*/ 	.word	0x000059b0
        /*0ab4*/ 	.word	0x000000ff
        /*0ab8*/ 	.word	0x00030850
        /*0abc*/ 	.short	0x010a
        /*0abe*/ 	.byte	0x06
	.zero		1


	//   ....[30]....
        /*0ac0*/ 	.word	0x00006060
        /*0ac4*/ 	.word	0x000000ff
        /*0ac8*/ 	.word	0x00000000
        /*0acc*/ 	.short	0x0101
        /*0ace*/ 	.byte	0x07
	.zero		1


	//   ....[31]....
        /*0ad0*/ 	.word	0x000082e0
        /*0ad4*/ 	.word	0x000000ff
        /*0ad8*/ 	.word	0x00000000
        /*0adc*/ 	.short	0x0101
        /*0ade*/ 	.byte	0x06
	.zero		1


	//   ....[32]....
        /*0ae0*/ 	.word	0x00008780
        /*0ae4*/ 	.word	0x000000ff
        /*0ae8*/ 	.word	0x00030830
        /*0aec*/ 	.short	0x010a
        /*0aee*/ 	.byte	0x07
	.zero		1


	//   ....[33]....
        /*0af0*/ 	.word	0x000087c0
        /*0af4*/ 	.word	0x000000ff
        /*0af8*/ 	.word	0x00030830
        /*0afc*/ 	.short	0x010a
        /*0afe*/ 	.byte	0x07
	.zero		1


	//   ....[34]....
        /*0b00*/ 	.word	0x000092a0
        /*0b04*/ 	.word	0x000000ff
        /*0b08*/ 	.word	0x00030850
        /*0b0c*/ 	.short	0x010a
        /*0b0e*/ 	.byte	0x06
	.zero		1


	//   ....[35]....
        /*0b10*/ 	.word	0x000092e0
        /*0b14*/ 	.word	0x000000ff
        /*0b18*/ 	.word	0x00030850
        /*0b1c*/ 	.short	0x010a
        /*0b1e*/ 	.byte	0x06
	.zero		1


	//   ....[36]....
        /*0b20*/ 	.word	0x00009970
        /*0b24*/ 	.word	0x000000ff
        /*0b28*/ 	.word	0x00000000
        /*0b2c*/ 	.short	0x0101
        /*0b2e*/ 	.byte	0x07
	.zero		1


	//   ....[37]....
        /*0b30*/ 	.word	0x0000a980
        /*0b34*/ 	.word	0x000000ff
        /*0b38*/ 	.word	0x00000000
        /*0b3c*/ 	.short	0x0101
        /*0b3e*/ 	.byte	0x06
	.zero		1


	//   ....[38]....
        /*0b40*/ 	.word	0x0000ac20
        /*0b44*/ 	.word	0x000000ff
        /*0b48*/ 	.word	0x00030830
        /*0b4c*/ 	.short	0x010a
        /*0b4e*/ 	.byte	0x06
	.zero		1


	//   ....[39]....
        /*0b50*/ 	.word	0x0000ac60
        /*0b54*/ 	.word	0x000000ff
        /*0b58*/ 	.word	0x00030830
        /*0b5c*/ 	.short	0x010a
        /*0b5e*/ 	.byte	0x06
	.zero		1


	//   ....[40]....
        /*0b60*/ 	.word	0x0000b740
        /*0b64*/ 	.word	0x000000ff
        /*0b68*/ 	.word	0x00030850
        /*0b6c*/ 	.short	0x010a
        /*0b6e*/ 	.byte	0x06
	.zero		1


	//   ....[41]....
        /*0b70*/ 	.word	0x0000b780
        /*0b74*/ 	.word	0x000000ff
        /*0b78*/ 	.word	0x00030850
        /*0b7c*/ 	.short	0x010a
        /*0b7e*/ 	.byte	0x06
	.zero		1


	//   ....[42]....
        /*0b80*/ 	.word	0x0000bdf0
        /*0b84*/ 	.word	0x000000ff
        /*0b88*/ 	.word	0x00000000
        /*0b8c*/ 	.short	0x0101
        /*0b8e*/ 	.byte	0x04
	.zero		1


	//   ....[43]....
        /*0b90*/ 	.word	0x0000e0c0
        /*0b94*/ 	.word	0x000000ff
        /*0b98*/ 	.word	0x00000000
        /*0b9c*/ 	.short	0x0101
        /*0b9e*/ 	.byte	0x06
	.zero		1


	//   ....[44]....
        /*0ba0*/ 	.word	0x0000e880
        /*0ba4*/ 	.word	0x000000ff
        /*0ba8*/ 	.word	0x00030850
        /*0bac*/ 	.short	0x010a
        /*0bae*/ 	.byte	0x05
	.zero		1


	//   ....[45]....
        /*0bb0*/ 	.word	0x0000e8c0
        /*0bb4*/ 	.word	0x000000ff
        /*0bb8*/ 	.word	0x00030850
        /*0bbc*/ 	.short	0x010a
        /*0bbe*/ 	.byte	0x05
	.zero		1


	//   ....[46]....
        /*0bc0*/ 	.word	0x0000ed90
        /*0bc4*/ 	.word	0x000000ff
        /*0bc8*/ 	.word	0x00000000
        /*0bcc*/ 	.short	0x0101
        /*0bce*/ 	.byte	0x04
	.zero		1


	//   ....[47]....
        /*0bd0*/ 	.word	0x00010890
        /*0bd4*/ 	.word	0x00000011
        /*0bd8*/ 	.word	0x00000000
        /*0bdc*/ 	.short	0x0101
        /*0bde*/ 	.byte	0x3f
	.zero		1


	//   ....[48]....
        /*0be0*/ 	.word	0x000138c0
        /*0be4*/ 	.word	0x00000007
        /*0be8*/ 	.word	0x00030840
        /*0bec*/ 	.short	0x010a
        /*0bee*/ 	.byte	0x3f
	.zero		1


	//   ....[49]....
        /*0bf0*/ 	.word	0x00013f70
        /*0bf4*/ 	.word	0x00000007
        /*0bf8*/ 	.word	0x00030830
        /*0bfc*/ 	.short	0x0107
        /*0bfe*/ 	.byte	0x3f
	.zero		1


	//   ....[50]....
        /*0c00*/ 	.word	0x00014030
        /*0c04*/ 	.word	0x00000007
        /*0c08*/ 	.word	0x00030830
        /*0c0c*/ 	.short	0x0101
        /*0c0e*/ 	.byte	0x3f
	.zero		1


	//   ....[51]....
        /*0c10*/ 	.word	0x00014b80
        /*0c14*/ 	.word	0x00000011
        /*0c18*/ 	.word	0x00030800
        /*0c1c*/ 	.short	0x0107
        /*0c1e*/ 	.byte	0x3f
	.zero		1


	//   ....[52]....
        /*0c20*/ 	.word	0x00014ca0
        /*0c24*/ 	.word	0x00000011
        /*0c28*/ 	.word	0x00030800
        /*0c2c*/ 	.short	0x0101
        /*0c2e*/ 	.byte	0x3f
	.zero		1


	//   ....[53]....
        /*0c30*/ 	.word	0x00014cc0
        /*0c34*/ 	.word	0x00000011
        /*0c38*/ 	.word	0x00030820
        /*0c3c*/ 	.short	0x010a
        /*0c3e*/ 	.byte	0x3f
	.zero		1


	//   ....[54]....
        /*0c40*/ 	.word	0x00015090
        /*0c44*/ 	.word	0x00000007
        /*0c48*/ 	.word	0x00030840
        /*0c4c*/ 	.short	0x010a
        /*0c4e*/ 	.byte	0x3f
	.zero		1


	//   ....[55]....
        /*0c50*/ 	.word	0x00015570
        /*0c54*/ 	.word	0x00000007
        /*0c58*/ 	.word	0x00030830
        /*0c5c*/ 	.short	0x0107
        /*0c5e*/ 	.byte	0x3f
	.zero		1


	//   ....[56]....
        /*0c60*/ 	.word	0x00015630
        /*0c64*/ 	.word	0x00000007
        /*0c68*/ 	.word	0x00030830
        /*0c6c*/ 	.short	0x0101
        /*0c6e*/ 	.byte	0x3f
	.zero		1


	//   ....[57]....
        /*0c70*/ 	.word	0x00015690
        /*0c74*/ 	.word	0x00000006
        /*0c78*/ 	.word	0x00030860
        /*0c7c*/ 	.short	0x010a
        /*0c7e*/ 	.byte	0x3f
	.zero		1


	//   ....[58]....
        /*0c80*/ 	.word	0x00015c00
        /*0c84*/ 	.word	0x00000006
        /*0c88*/ 	.word	0x00030850
        /*0c8c*/ 	.short	0x0107
        /*0c8e*/ 	.byte	0x3f
	.zero		1


	//   ....[59]....
        /*0c90*/ 	.word	0x00015d60
        /*0c94*/ 	.word	0x00000006
        /*0c98*/ 	.word	0x00030850
        /*0c9c*/ 	.short	0x0101
        /*0c9e*/ 	.byte	0x3f
	.zero		1


	//   ....[60]....
        /*0ca0*/ 	.word	0x00015f80
        /*0ca4*/ 	.word	0x00000000
        /*0ca8*/ 	.word	0x00030860
        /*0cac*/ 	.short	0x010a
        /*0cae*/ 	.byte	0x3f
	.zero		1


	//   ....[61]....
        /*0cb0*/ 	.word	0x00016490
        /*0cb4*/ 	.word	0x00000000
        /*0cb8*/ 	.word	0x00030850
        /*0cbc*/ 	.short	0x0107
        /*0cbe*/ 	.byte	0x3f
	.zero		1


	//   ....[62]....
        /*0cc0*/ 	.word	0x00016550
        /*0cc4*/ 	.word	0x00000000
        /*0cc8*/ 	.word	0x00030850
        /*0ccc*/ 	.short	0x0101
        /*0cce*/ 	.byte	0x3f
	.zero		1


	//   ....[63]....
        /*0cd0*/ 	.word	0x00017280
        /*0cd4*/ 	.word	0x00000004
        /*0cd8*/ 	.word	0x00030820
        /*0cdc*/ 	.short	0x010a
        /*0cde*/ 	.byte	0x3f
	.zero		1


	//   ....[64]....
        /*0ce0*/ 	.word	0x00017400
        /*0ce4*/ 	.word	0x00000005
        /*0ce8*/ 	.word	0x00030840
        /*0cec*/ 	.short	0x010a
        /*0cee*/ 	.byte	0x3f
	.zero		1


	//   ....[65]....
        /*0cf0*/ 	.word	0x000174a0
        /*0cf4*/ 	.word	0x00000017
        /*0cf8*/ 	.word	0x00030840
        /*0cfc*/ 	.short	0x010a
        /*0cfe*/ 	.byte	0x3f
	.zero		1


	//   ....[66]....
        /*0d00*/ 	.word	0x000174e0
        /*0d04*/ 	.word	0x00000005
        /*0d08*/ 	.word	0x00030860
        /*0d0c*/ 	.short	0x010a
        /*0d0e*/ 	.byte	0x3f
	.zero		1


	//   ....[67]....
        /*0d10*/ 	.word	0x00017520
        /*0d14*/ 	.word	0x00000017
        /*0d18*/ 	.word	0x00030860
        /*0d1c*/ 	.short	0x010a
        /*0d1e*/ 	.byte	0x3f
	.zero		1


	//   ....[68]....
        /*0d20*/ 	.word	0x00017590
        /*0d24*/ 	.word	0x00000003
        /*0d28*/ 	.word	0x00030800
        /*0d2c*/ 	.short	0x010a
        /*0d2e*/ 	.byte	0x3f
	.zero		1


	//   ....[69]....
        /*0d30*/ 	.word	0x000175e0
        /*0d34*/ 	.word	0x0000000d
        /*0d38*/ 	.word	0x00030830
        /*0d3c*/ 	.short	0x010a
        /*0d3e*/ 	.byte	0x3f
	.zero		1


	//   ....[70]....
        /*0d40*/ 	.word	0x00017640
        /*0d44*/ 	.word	0x00000009
        /*0d48*/ 	.word	0x00030830
        /*0d4c*/ 	.short	0x010a
        /*0d4e*/ 	.byte	0x3f
	.zero		1


	//   ....[71]....
        /*0d50*/ 	.word	0x000176a0
        /*0d54*/ 	.word	0x00000009
        /*0d58*/ 	.word	0x00030850
        /*0d5c*/ 	.short	0x010a
        /*0d5e*/ 	.byte	0x3f
	.zero		1


	//   ....[72]....
        /*0d60*/ 	.word	0x00017700
        /*0d64*/ 	.word	0x00000009
        /*0d68*/ 	.word	0x00030830
        /*0d6c*/ 	.short	0x010a
        /*0d6e*/ 	.byte	0x3f
	.zero		1


	//   ....[73]....
        /*0d70*/ 	.word	0x00017760
        /*0d74*/ 	.word	0x00000009
        /*0d78*/ 	.word	0x00030850
        /*0d7c*/ 	.short	0x010a
        /*0d7e*/ 	.byte	0x3f
	.zero		1


	//   ....[74]....
        /*0d80*/ 	.word	0x000177c0
        /*0d84*/ 	.word	0x00000009
        /*0d88*/ 	.word	0x00030830
        /*0d8c*/ 	.short	0x010a
        /*0d8e*/ 	.byte	0x3f
	.zero		1


	//   ....[75]....
        /*0d90*/ 	.word	0x00017820
        /*0d94*/ 	.word	0x00000009
        /*0d98*/ 	.word	0x00030850
        /*0d9c*/ 	.short	0x010a
        /*0d9e*/ 	.byte	0x3f
	.zero		1


	//   ....[76]....
        /*0da0*/ 	.word	0x00017880
        /*0da4*/ 	.word	0x00000005
        /*0da8*/ 	.word	0x00030850
        /*0dac*/ 	.short	0x010a
        /*0dae*/ 	.byte	0x3f
	.zero		1


	//   ....[77]....
        /*0db0*/ 	.word	0x000179a0
        /*0db4*/ 	.word	0x00000007
        /*0db8*/ 	.word	0x00030840
        /*0dbc*/ 	.short	0x010a
        /*0dbe*/ 	.byte	0x3f
	.zero		1


	//   ....[78]....
        /*0dc0*/ 	.word	0x00018d70
        /*0dc4*/ 	.word	0x00000011
        /*0dc8*/ 	.word	0x00030820
        /*0dcc*/ 	.short	0x010a
        /*0dce*/ 	.byte	0x3f
	.zero		1


	//   ....[79]....
        /*0dd0*/ 	.word	0x00018dc0
        /*0dd4*/ 	.word	0x00000007
        /*0dd8*/ 	.word	0x00030840
        /*0ddc*/ 	.short	0x010a
        /*0dde*/ 	.byte	0x3f
	.zero		1


	//   ....[80]....
        /*0de0*/ 	.word	0x00019590
        /*0de4*/ 	.word	0x00000006
        /*0de8*/ 	.word	0x00030860
        /*0dec*/ 	.short	0x010a
        /*0dee*/ 	.byte	0x3f
	.zero		1


	//   ....[81]....
        /*0df0*/ 	.word	0x00019e30
        /*0df4*/ 	.word	0x00000000
        /*0df8*/ 	.word	0x00030860
        /*0dfc*/ 	.short	0x010a
        /*0dfe*/ 	.byte	0x3f
	.zero		1


	//   ....[82]....
        /*0e00*/ 	.word	0x0001afc0
        /*0e04*/ 	.word	0x00000004
        /*0e08*/ 	.word	0x00030820
        /*0e0c*/ 	.short	0x010a
        /*0e0e*/ 	.byte	0x3f
	.zero		1


	//   ....[83]....
        /*0e10*/ 	.word	0x0001b160
        /*0e14*/ 	.word	0x00000005
        /*0e18*/ 	.word	0x00030840
        /*0e1c*/ 	.short	0x010a
        /*0e1e*/ 	.byte	0x3f
	.zero		1


	//   ....[84]....
        /*0e20*/ 	.word	0x0001b1b0
        /*0e24*/ 	.word	0x00000017
        /*0e28*/ 	.word	0x00030840
        /*0e2c*/ 	.short	0x010a
        /*0e2e*/ 	.byte	0x3f
	.zero		1


	//   ....[85]....
        /*0e30*/ 	.word	0x0001b200
        /*0e34*/ 	.word	0x00000005
        /*0e38*/ 	.word	0x00030860
        /*0e3c*/ 	.short	0x010a
        /*0e3e*/ 	.byte	0x3f
	.zero		1


	//----- nvinfo : EIATTR_NUM_MBARRIERS
	.align		4
.L_711:
        /*0e40*/ 	.byte	0x03, 0x38
        /*0e42*/ 	.short	0x0016


	//----- nvinfo : EIATTR_EXIT_INSTR_OFFSETS
	.align		4
        /*0e44*/ 	.byte	0x04, 0x1c
        /*0e46*/ 	.short	(.L_713 - .L_712)


	//   ....[0]....
.L_712:
        /*0e48*/ 	.word	0x00000960


	//   ....[1]....
        /*0e4c*/ 	.word	0x00011920


	//   ....[2]....
        /*0e50*/ 	.word	0x00017570


	//----- nvinfo : EIATTR_MAX_THREADS
	.align		4
.L_713:
        /*0e54*/ 	.byte	0x04, 0x05
        /*0e56*/ 	.short	(.L_715 - .L_714)
.L_714:
        /*0e58*/ 	.word	0x00000180
        /*0e5c*/ 	.word	0x00000001
        /*0e60*/ 	.word	0x00000001


	//----- nvinfo : EIATTR_CRS_STACK_SIZE
	.align		4
.L_715:
        /*0e64*/ 	.byte	0x04, 0x1e
        /*0e66*/ 	.short	(.L_717 - .L_716)
.L_716:
        /*0e68*/ 	.word	0x00000000


	//----- nvinfo : EIATTR_CBANK_PARAM_SIZE
	.align		4
.L_717:
        /*0e6c*/ 	.byte	0x03, 0x19
        /*0e6e*/ 	.short	0x0af0


	//----- nvinfo : EIATTR_PARAM_CBANK
	.align		4
        /*0e70*/ 	.byte	0x04, 0x0a
        /*0e72*/ 	.short	(.L_719 - .L_718)
	.align		4
.L_718:
        /*0e74*/ 	.word	index@(.nv.constant0._ZN7cutlass13device_kernelIN5flash11enable_sm90INS1_16FlashAttnFwdSm90INS1_25CollectiveMainloopFwdSm90ILi2EN4cute5tupleIJNS5_1CILi1EEES8_S8_EEENS6_IJNS7_ILi128EEENS7_ILi96EEENS7_ILi192EEEEEELi192ENS_10bfloat16_tEfNS_4arch4Sm90ELb0ELb1ELb1ELb1ELb1ELb0ELb0ELb1ELb1ELb1ELb0ELb0EEENS1_21CollectiveEpilogueFwdINS6_IJSA_SC_SB_EEES9_SE_SG_Li256ELb1ELb1ELb0ELb0EEENS1_36VarlenDynamicPersistentTileSchedulerILi128ELi96ELi256ELi128ELb0ELb1ELb1ELb1ELb0ELb1EEEEEEEEEvNT_6ParamsE)
        /*0e78*/ 	.short	0x0210
        /*0e7a*/ 	.short	0x0af0


	//----- nvinfo : EIATTR_SW_WAR
	.align		4
.L_719:
        /*0e7c*/ 	.byte	0x04, 0x36
        /*0e7e*/ 	.short	(.L_721 - .L_720)
.L_720:
        /*0e80*/ 	.word	0x00000008
.L_721:


//--------------------- .nv.info._ZN7cutlass13device_kernelIN5flash11enable_sm90INS1_16FlashAttnFwdSm90INS1_25CollectiveMainloopFwdSm90ILi2EN4cute5tupleIJNS5_1CILi1EEES8_S8_EEENS6_IJNS7_ILi128EEENS7_ILi96EEENS7_ILi192EEEEEELi192ENS_10bfloat16_tEfNS_4arch4Sm90ELb0ELb1ELb1ELb1ELb1ELb1ELb0ELb1ELb1ELb1ELb0ELb0EEENS1_21CollectiveEpilogueFwdINS6_IJSA_SC_SB_EEES9_SE_SG_Li256ELb1ELb1ELb0ELb0EEENS1_36VarlenDynamicPersistentTileSchedulerILi128ELi96ELi256ELi128ELb0ELb1ELb1ELb1ELb0ELb1EEEEEEEEEvNT_6ParamsE --------------------------
	.section	.nv.info._ZN7cutlass13device_kernelIN5flash11enable_sm90INS1_16FlashAttnFwdSm90INS1_25CollectiveMainloopFwdSm90ILi2EN4cute5tupleIJNS5_1CILi1EEES8_S8_EEENS6_IJNS7_ILi128EEENS7_ILi96EEENS7_ILi192EEEEEELi192ENS_10bfloat16_tEfNS_4arch4Sm90ELb0ELb1ELb1ELb1ELb1ELb1ELb0ELb1ELb1ELb1ELb0ELb0EEENS1_21CollectiveEpilogueFwdINS6_IJSA_SC_SB_EEES9_SE_SG_Li256ELb1ELb1ELb0ELb0EEENS1_36VarlenDynamicPersistentTileSchedulerILi128ELi96ELi256ELi128ELb0ELb1ELb1ELb1ELb0ELb1EEEEEEEEEvNT_6ParamsE,"",@"SHT_CUDA_INFO"
	.sectionflags	@""
	.align	4


	//----- nvinfo : EIATTR_CUDA_API_VERSION
	.align		4
        /*0000*/ 	.byte	0x04, 0x37
        /*0002*/ 	.short	(.L_723 - .L_722)
.L_722:
        /*0004*/ 	.word	0x00000082


	//----- nvinfo : EIATTR_KPARAM_INFO
	.align		4
.L_723:
        /*0008*/ 	.byte	0x04, 0x17
        /*000a*/ 	.short	(.L_725 - .L_724)
.L_724:
        /*000c*/ 	.word	0x00000000
        /*0010*/ 	.short	0x0000
        /*0012*/ 	.short	0x0070
        /*0014*/ 	.byte	0x00, 0xf0, 0x01, 0x2a


	//----- nvinfo : EIATTR_SPARSE_MMA_MASK
	.align		4
.L_725:
        /*0018*/ 	.byte	0x03, 0x50
        /*001a*/ 	.short	0x0000


	//----- nvinfo : EIATTR_MAXREG_COUNT
	.align		4
        /*001c*/ 	.byte	0x03, 0x1b
        /*001e*/ 	.short	0x00a8


	//----- nvinfo : EIATTR_NUM_BARRIERS
	.align		4
        /*0020*/ 	.byte	0x02, 0x4c
        /*0022*/ 	.byte	0x10
	.zero		1


	//----- nvinfo : EIATTR_EXTERNS
	.align		4
        /*0024*/ 	.byte	0x04, 0x0f
        /*0026*/ 	.short	(.L_727 - .L_726)


	//   ....[0]....
	.align		4
.L_726:
        /*0028*/ 	.word	index@(__assertfail)


	//----- nvinfo : EIATTR_ANNOTATIONS
	.align		4
.L_727:
        /*002c*/ 	.byte	0x04, 0x55
        /*002e*/ 	.short	(.L_729 - .L_728)


	//   ....[0]....
.L_728:
        /* <DEDUP_REMOVED lines=29> */


	//----- nvinfo : EIATTR_MERCURY_ISA_VERSION
	.align		4
.L_729:
        /*01e8*/ 	.byte	0x03, 0x5f
        /*01ea*/ 	.short	0x0101


	//----- nvinfo : EIATTR_UNUSED_LOAD_BYTE_OFFSET
	.align		4
        /*01ec*/ 	.byte	0x04, 0x44
        /*01ee*/ 	.short	(.L_731 - .L_730)


	//   ....[0]....
.L_730:
        /*01f0*/ 	.word	0x00000ae0
        /*01f4*/ 	.word	0x0000fff0


	//   ....[1]....
        /*01f8*/ 	.word	0x00019f90
        /*01fc*/ 	.word	0x0000fff0


	//----- nvinfo : EIATTR_INT_WARP_WIDE_INSTR_OFFSETS
	.align		4
.L_731:
        /*0200*/ 	.byte	0x04, 0x31
        /*0202*/ 	.short	(.L_733 - .L_732)


	//   ....[0]....
.L_732:
        /*0204*/ 	.word	0x000001c0


	//   ....[1]....
        /*0208*/ 	.word	0x00000200


	//   ....[2]....
        /*020c*/ 	.word	0x00000270


	//   ....[3]....
        /*0210*/ 	.word	0x0001f6f0


	//   ....[4]....
        /*0214*/ 	.word	0x0001f780


	//   ....[5]....
        /*0218*/ 	.word	0x00022760


	//   ....[6]....
        /*021c*/ 	.word	0x000227f0


	//----- nvinfo : EIATTR_COOP_GROUP_MASK_REGIDS
	.align		4
.L_733:
        /*0220*/ 	.byte	0x04, 0x29
        /*0222*/ 	.short	(.L_735 - .L_734)


	//   ....[0]....
.L_734:
        /*0224*/ 	.word	0xffffffff


	//   ....[1]....
        /*0228*/ 	.word	0xffffffff


	//   ....[2]....
        /*022c*/ 	.word	0xffffffff


	//   ....[3]....
        /*0230*/ 	.word	0xffffffff


	//   ....[4]....
        /*0234*/ 	.word	0xffffffff


	//   ....[5]....
        /*0238*/ 	.word	0xffffffff


	//   ....[6]....
        /*023c*/ 	.word	0xffffffff


	//   ....[7]....
        /*0240*/ 	.word	0xffffffff


	//   ....[8]....
        /*0244*/ 	.word	0xffffffff


	//   ....[9]....
        /*0248*/ 	.word	0xffffffff


	//   ....[10]....
        /*024c*/ 	.word	0xffffffff


	//   ....[11]....
        /*0250*/ 	.word	0xffffffff


	//   ....[12]....
        /*0254*/ 	.word	0xffffffff


	//   ....[13]....
        /*0258*/ 	.word	0xffffffff


	//   ....[14]....
        /*025c*/ 	.word	0xffffffff


	//   ....[15]....
        /*0260*/ 	.word	0xffffffff


	//   ....[16]....
        /*0264*/ 	.word	0xffffffff


	//   ....[17]....
        /*0268*/ 	.word	0xffffffff


	//   ....[18]....
        /*026c*/ 	.word	0xffffffff


	//   ....[19]....
        /*0270*/ 	.word	0xffffffff


	//   ....[20]....
        /*0274*/ 	.word	0xffffffff


	//   ....[21]....
        /*0278*/ 	.word	0xffffffff


	//   ....[22]....
        /*027c*/ 	.word	0xffffffff


	//   ....[23]....
        /*0280*/ 	.word	0xffffffff


	//   ....[24]....
        /*0284*/ 	.word	0xffffffff


	//   ....[25]....
        /*0288*/ 	.word	0xffffffff


	//   ....[26]....
        /*028c*/ 	.word	0xffffffff


	//   ....[27]....
        /*0290*/ 	.word	0xffffffff


	//   ....[28]....
        /*0294*/ 	.word	0xffffffff


	//   ....[29]....
        /*0298*/ 	.word	0xffffffff


	//   ....[30]....
        /*029c*/ 	.word	0xffffffff


	//   ....[31]....
        /*02a0*/ 	.word	0xffffffff


	//   ....[32]....
        /*02a4*/ 	.word	0xffffffff


	//   ....[33]....
        /*02a8*/ 	.word	0xffffffff


	//   ....[34]....
        /*02ac*/ 	.word	0xffffffff


	//   ....[35]....
        /*02b0*/ 	.word	0xffffffff


	//   ....[36]....
        /*02b4*/ 	.word	0xffffffff


	//   ....[37]....
        /*02b8*/ 	.word	0xffffffff


	//   ....[38]....
        /*02bc*/ 	.word	0xffffffff


	//   ....[39]....
        /*02c0*/ 	.word	0xffffffff


	//   ....[40]....
        /*02c4*/ 	.word	0xffffffff


	//   ....[41]....
        /*02c8*/ 	.word	0xffffffff


	//   ....[42]....
        /*02cc*/ 	.word	0xffffffff


	//   ....[43]....
        /*02d0*/ 	.word	0xffffffff


	//   ....[44]....
        /*02d4*/ 	.word	0xffffffff


	//   ....[45]....
        /*02d8*/ 	.word	0xffffffff


	//   ....[46]....
        /*02dc*/ 	.word	0xffffffff


	//   ....[47]....
        /*02e0*/ 	.word	0xffffffff


	//   ....[48]....
        /*02e4*/ 	.word	0xffffffff


	//   ....[49]....
        /*02e8*/ 	.word	0xffffffff


	//   ....[50]....
        /*02ec*/ 	.word	0xffffffff


	//   ....[51]....
        /*02f0*/ 	.word	0xffffffff


	//   ....[52]....
        /*02f4*/ 	.word	0xffffffff


	//   ....[53]....
        /*02f8*/ 	.word	0xffffffff


	//   ....[54]....
        /*02fc*/ 	.word	0xffffffff


	//   ....[55]....
        /*0300*/ 	.word	0xffffffff


	//   ....[56]....
        /*0304*/ 	.word	0xffffffff


	//   ....[57]....
        /*0308*/ 	.word	0xffffffff


	//   ....[58]....
        /*030c*/ 	.word	0xffffffff


	//   ....[59]....
        /*0310*/ 	.word	0xffffffff


	//   ....[60]....
        /*0314*/ 	.word	0xffffffff


	//   ....[61]....
        /*0318*/ 	.word	0xffffffff


	//   ....[62]....
        /*031c*/ 	.word	0xffffffff


	//   ....[63]....
        /*0320*/ 	.word	0xffffffff


	//   ....[64]....
        /*0324*/ 	.word	0xffffffff


	//   ....[65]....
        /*0328*/ 	.word	0xffffffff


	//   ....[66]....
        /*032c*/ 	.word	0xffffffff


	//   ....[67]....
        /*0330*/ 	.word	0xffffffff


	//   ....[68]....
        /*0334*/ 	.word	0xffffffff


	//   ....[69]....
        /*0338*/ 	.word	0xffffffff


	//   ....[70]....
        /*033c*/ 	.word	0xffffffff


	//   ....[71]....
        /*0340*/ 	.word	0xffffffff


	//   ....[72]....
        /*0344*/ 	.word	0xffffffff


	//   ....[73]....
        /*0348*/ 	.word	0xffffffff


	//   ....[74]....
        /*034c*/ 	.word	0xffffffff


	//   ....[75]....
        /*0350*/ 	.word	0xffffffff


	//   ....[76]....
        /*0354*/ 	.word	0xffffffff


	//   ....[77]....
        /*0358*/ 	.word	0xffffffff


	//   ....[78]....
        /*035c*/ 	.word	0xffffffff


	//   ....[79]....
        /*0360*/ 	.word	0xffffffff


	//   ....[80]....
        /*0364*/ 	.word	0xffffffff


	//   ....[81]....
        /*0368*/ 	.word	0xffffffff


	//   ....[82]....
        /*036c*/ 	.word	0xffffffff


	//   ....[83]....
        /*0370*/ 	.word	0xffffffff


	//   ....[84]....
        /*0374*/ 	.word	0xffffffff


	//   ....[85]....
        /*0378*/ 	.word	0xffffffff


	//   ....[86]....
        /*037c*/ 	.word	0xffffffff


	//   ....[87]....
        /*0380*/ 	.word	0xffffffff


	//   ....[88]....
        /*0384*/ 	.word	0xffffffff


	//   ....[89]....
        /*0388*/ 	.word	0xffffffff


	//   ....[90]....
        /*038c*/ 	.word	0xffffffff


	//   ....[91]....
        /*0390*/ 	.word	0xffffffff


	//   ....[92]....
        /*0394*/ 	.word	0xffffffff


	//   ....[93]....
        /*0398*/ 	.word	0xffffffff


	//   ....[94]....
        /*039c*/ 	.word	0xffffffff


	//   ....[95]....
        /*03a0*/ 	.word	0xffffffff


	//   ....[96]....
        /*03a4*/ 	.word	0xffffffff


	//   ....[97]....
        /*03a8*/ 	.word	0xffffffff


	//   ....[98]....
        /*03ac*/ 	.word	0xffffffff


	//   ....[99]....
        /*03b0*/ 	.word	0xffffffff


	//   ....[100]....
        /*03b4*/ 	.word	0xffffffff


	//   ....[101]....
        /*03b8*/ 	.word	0xffffffff


	//   ....[102]....
        /*03bc*/ 	.word	0xffffffff


	//   ....[103]....
        /*03c0*/ 	.word	0xffffffff


	//   ....[104]....
        /*03c4*/ 	.word	0xffffffff


	//   ....[105]....
        /*03c8*/ 	.word	0xffffffff


	//   ....[106]....
        /*03cc*/ 	.word	0xffffffff


	//   ....[107]....
        /*03d0*/ 	.word	0xffffffff


	//   ....[108]....
        /*03d4*/ 	.word	0xffffffff


	//   ....[109]....
        /*03d8*/ 	.word	0xffffffff


	//   ....[110]....
        /*03dc*/ 	.word	0xffffffff


	//   ....[111]....
        /*03e0*/ 	.word	0xffffffff


	//   ....[112]....
        /*03e4*/ 	.word	0xffffffff


	//   ....[113]....
        /*03e8*/ 	.word	0xffffffff


	//   ....[114]....
        /*03ec*/ 	.word	0xffffffff


	//   ....[115]....
        /*03f0*/ 	.word	0xffffffff


	//   ....[116]....
        /*03f4*/ 	.word	0xffffffff


	//   ....[117]....
        /*03f8*/ 	.word	0xffffffff


	//   ....[118]....
        /*03fc*/ 	.word	0xffffffff


	//   ....[119]....
        /*0400*/ 	.word	0xffffffff


	//   ....[120]....
        /*0404*/ 	.word	0xffffffff


	//   ....[121]....
        /*0408*/ 	.word	0xffffffff


	//   ....[122]....
        /*040c*/ 	.word	0xffffffff


	//   ....[123]....
        /*0410*/ 	.word	0xffffffff


	//   ....[124]....
        /*0414*/ 	.word	0xffffffff


	//   ....[125]....
        /*0418*/ 	.word	0xffffffff


	//   ....[126]....
        /*041c*/ 	.word	0xffffffff


	//   ....[127]....
        /*0420*/ 	.word	0xffffffff


	//   ....[128]....
        /*0424*/ 	.word	0xffffffff


	//   ....[129]....
        /*0428*/ 	.word	0xffffffff


	//   ....[130]....
        /*042c*/ 	.word	0xffffffff


	//   ....[131]....
        /*0430*/ 	.word	0xffffffff


	//   ....[132]....
        /*0434*/ 	.word	0xffffffff


	//   ....[133]....
        /*0438*/ 	.word	0xffffffff


	//   ....[134]....
        /*043c*/ 	.word	0xffffffff


	//   ....[135]....
        /*0440*/ 	.word	0xffffffff


	//   ....[136]....
        /*0444*/ 	.word	0xffffffff


	//   ....[137]....
        /*0448*/ 	.word	0xffffffff


	//   ....[138]....
        /*044c*/ 	.word	0xffffffff


	//   ....[139]....
        /*0450*/ 	.word	0xffffffff


	//   ....[140]....
        /*0454*/ 	.word	0xffffffff


	//   ....[141]....
        /*0458*/ 	.word	0xffffffff


	//   ....[142]....
        /*045c*/ 	.word	0xffffffff


	//   ....[143]....
        /*0460*/ 	.word	0xffffffff


	//   ....[144]....
        /*0464*/ 	.word	0xffffffff


	//   ....[145]....
        /*0468*/ 	.word	0xffffffff


	//   ....[146]....
        /*046c*/ 	.word	0xffffffff


	//   ....[147]....
        /*0470*/ 	.word	0xffffffff


	//   ....[148]....
        /*0474*/ 	.word	0xffffffff


	//   ....[149]....
        /*0478*/ 	.word	0xffffffff


	//   ....[150]....
        /*047c*/ 	.word	0xffffffff


	//   ....[151]....
        /*0480*/ 	.word	0xffffffff


	//   ....[152]....
        /*0484*/ 	.word	0xffffffff


	//   ....[153]....
        /*0488*/ 	.word	0xffffffff


	//   ....[154]....
        /*048c*/ 	.word	0xffffffff


	//   ....[155]....
        /*0490*/ 	.word	0xffffffff


	//   ....[156]....
        /*0494*/ 	.word	0xffffffff


	//   ....[157]....
        /*0498*/ 	.word	0xffffffff


	//   ....[158]....
        /*049c*/ 	.word	0xffffffff


	//   ....[159]....
        /*04a0*/ 	.word	0xffffffff


	//   ....[160]....
        /*04a4*/ 	.word	0xffffffff


	//   ....[161]....
        /*04a8*/ 	.word	0xffffffff


	//   ....[162]....
        /*04ac*/ 	.word	0xffffffff


	//   ....[163]....
        /*04b0*/ 	.word	0xffffffff


	//   ....[164]....
        /*04b4*/ 	.word	0xffffffff


	//   ....[165]....
        /*04b8*/ 	.word	0xffffffff


	//   ....[166]....
        /*04bc*/ 	.word	0xffffffff


	//   ....[167]....
        /*04c0*/ 	.word	0xffffffff


	//   ....[168]....
        /*04c4*/ 	.word	0xffffffff


	//   ....[169]....
        /*04c8*/ 	.word	0xffffffff


	//   ....[170]....
        /*04cc*/ 	.word	0xffffffff


	//   ....[171]....
        /*04d0*/ 	.word	0xffffffff


	//   ....[172]....
        /*04d4*/ 	.word	0xffffffff


	//   ....[173]....
        /*04d8*/ 	.word	0x0500000f


	//   ....[174]....
        /*04dc*/ 	.word	0x0500000f


	//   ....[175]....
        /*04e0*/ 	.word	0x0500000f


	//   ....[176]....
        /*04e4*/ 	.word	0x0500000f


	//   ....[177]....
        /*04e8*/ 	.word	0x0500000f


	//   ....[178]....
        /*04ec*/ 	.word	0x0500000f


	//   ....[179]....
        /*04f0*/ 	.word	0x0500000f


	//   ....[180]....
        /*04f4*/ 	.word	0x0500000f


	//   ....[181]....
        /*04f8*/ 	.word	0x0500000f


	//   ....[182]....
        /*04fc*/ 	.word	0x0500000f


	//   ....[183]....
        /*0500*/ 	.word	0x0500000f


	//   ....[184]....
        /*0504*/ 	.word	0x0500000f


	//   ....[185]....
        /*0508*/ 	.word	0x0500000f


	//   ....[186]....
        /*050c*/ 	.word	0x0500000f


	//   ....[187]....
        /*0510*/ 	.word	0x0500000f


	//   ....[188]....
        /*0514*/ 	.word	0x0500000f


	//   ....[189]....
        /*0518*/ 	.word	0x0500000f


	//   ....[190]....
        /*051c*/ 	.word	0x0500000f


	//   ....[191]....
        /*0520*/ 	.word	0x0500000f


	//   ....[192]....
        /*0524*/ 	.word	0x0500000f


	//   ....[193]....
        /*0528*/ 	.word	0x0500000f


	//   ....[194]....
        /*052c*/ 	.word	0x0500000f


	//   ....[195]....
        /*0530*/ 	.word	0x0500000f


	//   ....[196]....
        /*0534*/ 	.word	0x0500000f


	//   ....[197]....
        /*0538*/ 	.word	0x0500000f


	//   ....[198]....
        /*053c*/ 	.word	0x0500000f


	//   ....[199]....
        /*0540*/ 	.word	0x0500000f


	//   ....[200]....
        /*0544*/ 	.word	0x0500000f


	//   ....[201]....
        /*0548*/ 	.word	0x0500000f


	//   ....[202]....
        /*054c*/ 	.word	0x0500000f


	//   ....[203]....
        /*0550*/ 	.word	0x0500000f


	//   ....[204]....
        /*0554*/ 	.word	0x0500000f


	//   ....[205]....
        /*0558*/ 	.word	0x0500000f


	//   ....[206]....
        /*055c*/ 	.word	0x0500000f


	//   ....[207]....
        /*0560*/ 	.word	0x0500000f


	//   ....[208]....
        /*0564*/ 	.word	0x0500000f


	//   ....[209]....
        /*0568*/ 	.word	0x0500000f


	//   ....[210]....
        /*056c*/ 	.word	0x0500000f


	//   ....[211]....
        /*0570*/ 	.word	0x0500000f


	//   ....[212]....
        /*0574*/ 	.word	0x0500000f


	//   ....[213]....
        /*0578*/ 	.word	0x0500000f


	//   ....[214]....
        /*057c*/ 	.word	0x0500000f


	//   ....[215]....
        /*0580*/ 	.word	0x0500000f


	//   ....[216]....
        /*0584*/ 	.word	0x0500000f


	//   ....[217]....
        /*0588*/ 	.word	0x0500000f


	//   ....[218]....
        /*058c*/ 	.word	0x0500000f


	//   ....[219]....
        /*0590*/ 	.word	0x0500000f


	//   ....[220]....
        /*0594*/ 	.word	0x0500000f


	//   ....[221]....
        /*0598*/ 	.word	0x0500000f


	//   ....[222]....
        /*059c*/ 	.word	0x0500000f


	//   ....[223]....
        /*05a0*/ 	.word	0x0500000f


	//   ....[224]....
        /*05a4*/ 	.word	0x0500000f


	//   ....[225]....
        /*05a8*/ 	.word	0x0500000f


	//   ....[226]....
        /*05ac*/ 	.word	0x0500000f


	//   ....[227]....
        /*05b0*/ 	.word	0x0500000f


	//   ....[228]....
        /*05b4*/ 	.word	0x0500000f


	//   ....[229]....
        /*05b8*/ 	.word	0x0500000f


	//   ....[230]....
        /*05bc*/ 	.word	0x0500000f


	//   ....[231]....
        /*05c0*/ 	.word	0x0500000f


	//   ....[232]....
        /*05c4*/ 	.word	0x0500000f


	//   ....[233]....
        /*05c8*/ 	.word	0x0500000f


	//   ....[234]....
        /*05cc*/ 	.word	0x0500000f


	//   ....[235]....
        /*05d0*/ 	.word	0x0500000f


	//   ....[236]....
        /*05d4*/ 	.word	0x0500000f


	//   ....[237]....
        /*05d8*/ 	.word	0x0500000f


	//   ....[238]....
        /*05dc*/ 	.word	0x0500000f


	//   ....[239]....
        /*05e0*/ 	.word	0x0500000f


	//   ....[240]....
        /*05e4*/ 	.word	0x0500000f


	//   ....[241]....
        /*05e8*/ 	.word	0x0500000f


	//   ....[242]....
        /*05ec*/ 	.word	0x0500000f


	//   ....[243]....
        /*05f0*/ 	.word	0x0500000f


	//   ....[244]....
        /*05f4*/ 	.word	0x0500000f


	//   ....[245]....
        /*05f8*/ 	.word	0x0500000f


	//   ....[246]....
        /*05fc*/ 	.word	0x0500000f


	//   ....[247]....
        /*0600*/ 	.word	0x0500000f


	//   ....[248]....
        /*0604*/ 	.word	0x0500000f


	//   ....[249]....
        /*0608*/ 	.word	0x0500000f


	//   ....[250]....
        /*060c*/ 	.word	0x0500000f


	//   ....[251]....
        /*0610*/ 	.word	0x0500000f


	//   ....[252]....
        /*0614*/ 	.word	0x0500000f


	//   ....[253]....
        /*0618*/ 	.word	0x0500000f


	//   ....[254]....
        /*061c*/ 	.word	0x0500000f


	//   ....[255]....
        /*0620*/ 	.word	0x0500000f


	//   ....[0]....
        /*0624*/ 	.word	0x0500000f


	//   ....[1]....
        /*0628*/ 	.word	0x0500000f


	//   ....[2]....
        /*062c*/ 	.word	0x0500000f


	//   ....[3]....
        /*0630*/ 	.word	0x0500000f


	//   ....[4]....
        /*0634*/ 	.word	0x0500000f


	//   ....[5]....
        /*0638*/ 	.word	0x0500000f


	//   ....[6]....
        /*063c*/ 	.word	0x0500000f


	//   ....[7]....
        /*0640*/ 	.word	0x0500000f


	//   ....[8]....
        /*0644*/ 	.word	0x0500000f


	//   ....[9]....
        /*0648*/ 	.word	0x0500000f


	//   ....[10]....
        /*064c*/ 	.word	0x0500000f


	//   ....[11]....
        /*0650*/ 	.word	0x0500000f


	//   ....[12]....
        /*0654*/ 	.word	0x0500000f


	//   ....[13]....
        /*0658*/ 	.word	0x0500000f


	//   ....[14]....
        /*065c*/ 	.word	0x0500000f


	//   ....[15]....
        /*0660*/ 	.word	0x0500000f


	//   ....[16]....
        /*0664*/ 	.word	0x0500000f


	//   ....[17]....
        /*0668*/ 	.word	0x0500000f


	//   ....[18]....
        /*066c*/ 	.word	0x0500000f


	//   ....[19]....
        /*0670*/ 	.word	0x0500000f


	//   ....[20]....
        /*0674*/ 	.word	0x0500000f


	//   ....[21]....
        /*0678*/ 	.word	0xffffffff


	//   ....[22]....
        /*067c*/ 	.word	0xffffffff


	//   ....[23]....
        /*0680*/ 	.word	0xffffffff


	//   ....[24]....
        /*0684*/ 	.word	0xffffffff


	//   ....[25]....
        /*0688*/ 	.word	0xffffffff


	//   ....[26]....
        /*068c*/ 	.word	0xffffffff


	//   ....[27]....
        /*0690*/ 	.word	0xffffffff


	//   ....[28]....
        /*0694*/ 	.word	0xffffffff


	//   ....[29]....
        /*0698*/ 	.word	0xffffffff


	//   ....[30]....
        /*069c*/ 	.word	0xffffffff


	//   ....[31]....
        /*06a0*/ 	.word	0xffffffff


	//   ....[32]....
        /*06a4*/ 	.word	0xffffffff


	//   ....[33]....
        /*06a8*/ 	.word	0x0500000f


	//   ....[34]....
        /*06ac*/ 	.word	0x0500000f


	//   ....[35]....
        /*06b0*/ 	.word	0x0500000f


	//   ....[36]....
        /*06b4*/ 	.word	0x0500000f


	//   ....[37]....
        /*06b8*/ 	.word	0x0500000f


	//   ....[38]....
        /*06bc*/ 	.word	0x0500000f


	//   ....[39]....
        /*06c0*/ 	.word	0x0500000f


	//   ....[40]....
        /*06c4*/ 	.word	0x0500000f


	//   ....[41]....
        /*06c8*/ 	.word	0x0500000f


	//   ....[42]....
        /*06cc*/ 	.word	0x0500000f


	//   ....[43]....
        /*06d0*/ 	.word	0x0500000f


	//   ....[44]....
        /*06d4*/ 	.word	0x0500000f


	//----- nvinfo : EIATTR_COOP_GROUP_INSTR_OFFSETS
	.align		4
.L_735:
        /*06d8*/ 	.byte	0x04, 0x28
        /*06da*/ 	.short	(.L_737 - .L_736)


	//   ....[0]....
.L_736:
        /*06dc*/ 	.word	0x000000d0


	//   ....[1]....
        /*06e0*/ 	.word	0x000001d0


	//   ....[2]....
        /*06e4*/ 	.word	0x00000220


	//   ....[3]....
        /*06e8*/ 	.word	0x00000450


	//   ....[4]....
        /*06ec*/ 	.word	0x000005b0


	//   ....[5]....
        /*06f0*/ 	.word	0x000006d0


	//   ....[6]....
        /*06f4*/ 	.word	0x00000830


	//   ....[7]....
        /*06f8*/ 	.word	0x00003cd0


	//   ....[8]....
        /*06fc*/ 	.word	0x00003ce0


	//   ....[9]....
        /*0700*/ 	.word	0x000040d0


	//   ....[10]....
        /*0704*/ 	.word	0x000040e0


	//   ....[11]....
        /*0708*/ 	.word	0x00004dd0


	//   ....[12]....
        /*070c*/ 	.word	0x00005570


	//   ....[13]....
        /*0710*/ 	.word	0x00005580


	//   ....[14]....
        /*0714*/ 	.word	0x00005590


	//   ....[15]....
        /*0718*/ 	.word	0x000055a0


	//   ....[16]....
        /*071c*/ 	.word	0x00005e10


	//   ....[17]....
        /*0720*/ 	.word	0x00005e20


	//   ....[18]....
        /*0724*/ 	.word	0x00005e30


	//   ....[19]....
        /*0728*/ 	.word	0x00005e40


	//   ....[20]....
        /*072c*/ 	.word	0x00008f20


	//   ....[21]....
        /*0730*/ 	.word	0x00008f30


	//   ....[22]....
        /*0734*/ 	.word	0x00008f40


	//   ....[23]....
        /*0738*/ 	.word	0x00008f50


	//   ....[24]....
        /*073c*/ 	.word	0x000095e0


	//   ....[25]....
        /*0740*/ 	.word	0x000095f0


	//   ....[26]....
        /*0744*/ 	.word	0x00009600


	//   ....[27]....
        /*0748*/ 	.word	0x00009610


	//   ....[28]....
        /*074c*/ 	.word	0x0000d160


	//   ....[29]....
        /*0750*/ 	.word	0x0000ddd0


	//   ....[30]....
        /*0754*/ 	.word	0x0000e6a0


	//   ....[31]....
        /*0758*/ 	.word	0x0000e6c0


	//   ....[32]....
        /*075c*/ 	.word	0x0000eb30


	//   ....[33]....
        /*0760*/ 	.word	0x0000eba0


	//   ....[34]....
        /*0764*/ 	.word	0x00010950


	//   ....[35]....
        /*0768*/ 	.word	0x00011040


	//   ....[36]....
        /*076c*/ 	.word	0x00011ea0


	//   ....[37]....
        /*0770*/ 	.word	0x00011fb0


	//   ....[38]....
        /*0774*/ 	.word	0x00012590


	//   ....[39]....
        /*0778*/ 	.word	0x000125f0


	//   ....[40]....
        /*077c*/ 	.word	0x00014a50


	//   ....[41]....
        /*0780*/ 	.word	0x00014a80


	//   ....[42]....
        /*0784*/ 	.word	0x00014aa0


	//   ....[43]....
        /*0788*/ 	.word	0x00014ac0


	//   ....[44]....
        /*078c*/ 	.word	0x00016790


	//   ....[45]....
        /*0790*/ 	.word	0x00016e70


	//   ....[46]....
        /*0794*/ 	.word	0x00017cd0


	//   ....[47]....
        /*0798*/ 	.word	0x00017de0


	//   ....[48]....
        /*079c*/ 	.word	0x000183c0


	//   ....[49]....
        /*07a0*/ 	.word	0x00018420


	//   ....[50]....
        /*07a4*/ 	.word	0x000194b0


	//   ....[51]....
        /*07a8*/ 	.word	0x000194e0


	//   ....[52]....
        /*07ac*/ 	.word	0x00019590


	//   ....[53]....
        /*07b0*/ 	.word	0x000195c0


	//   ....[54]....
        /*07b4*/ 	.word	0x0001ad90


	//   ....[55]....
        /*07b8*/ 	.word	0x0001add0


	//   ....[56]....
        /*07bc*/ 	.word	0x0001ae00


	//   ....[57]....
        /*07c0*/ 	.word	0x0001b110


	//   ....[58]....
        /*07c4*/ 	.word	0x0001b560


	//   ....[59]....
        /*07c8*/ 	.word	0x0001b590


	//   ....[60]....
        /*07cc*/ 	.word	0x0001b690


	//   ....[61]....
        /*07d0*/ 	.word	0x0001b6b0


	//   ....[62]....
        /*07d4*/ 	.word	0x0001b7b0


	//   ....[63]....
        /*07d8*/ 	.word	0x0001b7d0


	//   ....[64]....
        /*07dc*/ 	.word	0x0001b8e0


	//   ....[65]....
        /*07e0*/ 	.word	0x0001b900


	//   ....[66]....
        /*07e4*/ 	.word	0x0001c200


	//   ....[67]....
        /*07e8*/ 	.word	0x0001c220


	//   ....[68]....
        /*07ec*/ 	.word	0x0001c320


	//   ....[69]....
        /*07f0*/ 	.word	0x0001c340


	//   ....[70]....
        /*07f4*/ 	.word	0x0001c440


	//   ....[71]....
        /*07f8*/ 	.word	0x0001c460


	//   ....[72]....
        /*07fc*/ 	.word	0x0001c570


	//   ....[73]....
        /*0800*/ 	.word	0x0001c590


	//   ....[74]....
        /*0804*/ 	.word	0x0001c710


	//   ....[75]....
        /*0808*/ 	.word	0x0001c8e0


	//   ....[76]....
        /*080c*/ 	.word	0x0001c910


	//   ....[77]....
        /*0810*/ 	.word	0x0001c940


	//   ....[78]....
        /*0814*/ 	.word	0x0001c970


	//   ....[79]....
        /*0818*/ 	.word	0x0001c9a0


	//   ....[80]....
        /*081c*/ 	.word	0x0001c9d0


	//   ....[81]....
        /*0820*/ 	.word	0x0001cb40


	//   ....[82]....
        /*0824*/ 	.word	0x0001cb70


	//   ....[83]....
        /*0828*/ 	.word	0x0001cba0


	//   ....[84]....
        /*082c*/ 	.word	0x0001cbd0


	//   ....[85]....
        /*0830*/ 	.word	0x0001cc00


	//   ....[86]....
        /*0834*/ 	.word	0x0001cc30


	//   ....[87]....
        /*0838*/ 	.word	0x0001ccc0


	//   ....[88]....
        /*083c*/ 	.word	0x0001cd20


	//   ....[89]....
        /*0840*/ 	.word	0x0001cdb0


	//   ....[90]....
        /*0844*/ 	.word	0x0001de70


	//   ....[91]....
        /*0848*/ 	.word	0x00020330


	//   ....[92]....
        /*084c*/ 	.word	0x00020350


	//   ....[93]....
        /*0850*/ 	.word	0x00020400


	//   ....[94]....
        /*0854*/ 	.word	0x00020420


	//   ....[95]....
        /*0858*/ 	.word	0x000204c0


	//   ....[96]....
        /*085c*/ 	.word	0x000204e0


	//   ....[97]....
        /*0860*/ 	.word	0x00020580


	//   ....[98]....
        /*0864*/ 	.word	0x000205a0


	//   ....[99]....
        /*0868*/ 	.word	0x00020640


	//   ....[100]....
        /*086c*/ 	.word	0x00020660


	//   ....[101]....
        /*0870*/ 	.word	0x00020670


	//   ....[102]....
        /*0874*/ 	.word	0x00020700


	//   ....[103]....
        /*0878*/ 	.word	0x00020e50


	//   ....[104]....
        /*087c*/ 	.word	0x00020e80


	//   ....[105]....
        /*0880*/ 	.word	0x00020ea0


	//   ....[106]....
        /*0884*/ 	.word	0x00020f30


	//   ....[107]....
        /*0888*/ 	.word	0x00020f40


	//   ....[108]....
        /*088c*/ 	.word	0x00020fe0


	//   ....[109]....
        /*0890*/ 	.word	0x00020ff0


	//   ....[110]....
        /*0894*/ 	.word	0x00021090


	//   ....[111]....
        /*0898*/ 	.word	0x000210a0


	//   ....[112]....
        /*089c*/ 	.word	0x00021140


	//   ....[113]....
        /*08a0*/ 	.word	0x00021150


	//   ....[114]....
        /*08a4*/ 	.word	0x000211f0


	//   ....[115]....
        /*08a8*/ 	.word	0x00021200


	//   ....[116]....
        /*08ac*/ 	.word	0x000212a0


	//   ....[117]....
        /*08b0*/ 	.word	0x000212b0


	//   ....[118]....
        /*08b4*/ 	.word	0x000212c0


	//   ....[119]....
        /*08b8*/ 	.word	0x00021b40


	//   ....[120]....
        /*08bc*/ 	.word	0x00021b80


	//   ....[121]....
        /*08c0*/ 	.word	0x00021b90


	//   ....[122]....
        /*08c4*/ 	.word	0x00021bf0


	//   ....[123]....
        /*08c8*/ 	.word	0x00021c00


	//   ....[124]....
        /*08cc*/ 	.word	0x00021c60


	//   ....[125]....
        /*08d0*/ 	.word	0x00021c90


	//   ....[126]....
        /*08d4*/ 	.word	0x00021cd0


	//   ....[127]....
        /*08d8*/ 	.word	0x00021d00


	//   ....[128]....
        /*08dc*/ 	.word	0x00021d40


	//   ....[129]....
        /*08e0*/ 	.word	0x00021d70


	//   ....[130]....
        /*08e4*/ 	.word	0x00021db0


	//   ....[131]....
        /*08e8*/ 	.word	0x00022080


	//   ....[132]....
        /*08ec*/ 	.word	0x000220a0


	//   ....[133]....
        /*08f0*/ 	.word	0x00022140


	//   ....[134]....
        /*08f4*/ 	.word	0x00022150


	//   ....[135]....
        /*08f8*/ 	.word	0x000221e0


	//   ....[136]....
        /*08fc*/ 	.word	0x000221f0


	//   ....[137]....
        /*0900*/ 	.word	0x00022280


	//   ....[138]....
        /*0904*/ 	.word	0x00022290


	//   ....[139]....
        /*0908*/ 	.word	0x00022320


	//   ....[140]....
        /*090c*/ 	.word	0x00022330


	//   ....[141]....
        /*0910*/ 	.word	0x00022340


	//   ....[142]....
        /*0914*/ 	.word	0x000223d0


	//   ....[143]....
        /*0918*/ 	.word	0x000229a0


	//   ....[144]....
        /*091c*/ 	.word	0x000229e0


	//   ....[145]....
        /*0920*/ 	.word	0x00022a20


	//   ....[146]....
        /*0924*/ 	.word	0x00022a50


	//   ....[147]....
        /*0928*/ 	.word	0x00022ae0


	//   ....[148]....
        /*092c*/ 	.word	0x00022b10


	//   ....[149]....
        /*0930*/ 	.word	0x00022b80


	//   ....[150]....
        /*0934*/ 	.word	0x00022bb0


	//   ....[151]....
        /*0938*/ 	.word	0x00022c20


	//   ....[152]....
        /*093c*/ 	.word	0x00022c50


	//   ....[153]....
        /*0940*/ 	.word	0x00022c80


	//   ....[154]....
        /*0944*/ 	.word	0x00022cd0


	//   ....[155]....
        /*0948*/ 	.word	0x000230b0


	//   ....[156]....
        /*094c*/ 	.word	0x000230e0


	//   ....[157]....
        /*0950*/ 	.word	0x00023110


	//   ....[158]....
        /*0954*/ 	.word	0x00023140


	//   ....[159]....
        /*0958*/ 	.word	0x00023170


	//   ....[160]....
        /*095c*/ 	.word	0x000231a0


	//   ....[161]....
        /*0960*/ 	.word	0x000231d0


	//   ....[162]....
        /*0964*/ 	.word	0x00023200


	//   ....[163]....
        /*0968*/ 	.word	0x00023380


	//   ....[164]....
        /*096c*/ 	.word	0x000233b0


	//   ....[165]....
        /*0970*/ 	.word	0x000233e0


	//   ....[166]....
        /*0974*/ 	.word	0x00023410


	//   ....[167]....
        /*0978*/ 	.word	0x00023440


	//   ....[168]....
        /*097c*/ 	.word	0x00023470


	//   ....[169]....
        /*0980*/ 	.word	0x00023530


	//   ....[170]....
        /*0984*/ 	.word	0x00023550


	//   ....[171]....
        /*0988*/ 	.word	0x000235c0


	//   ....[172]....
        /*098c*/ 	.word	0x00023c60


	//   ....[173]....
        /*0990*/ 	.word	0x00023fb0


	//   ....[174]....
        /*0994*/ 	.word	0x00024040


	//   ....[175]....
        /*0998*/ 	.word	0x000240d0


	//   ....[176]....
        /*099c*/ 	.word	0x00024160


	//   ....[177]....
        /*09a0*/ 	.word	0x000241e0


	//   ....[178]....
        /*09a4*/ 	.word	0x00024230


	//   ....[179]....
        /*09a8*/ 	.word	0x00024280


	//   ....[180]....
        /*09ac*/ 	.word	0x000242d0


	//   ....[181]....
        /*09b0*/ 	.word	0x00024360


	//   ....[182]....
        /*09b4*/ 	.word	0x000243f0


	//   ....[183]....
        /*09b8*/ 	.word	0x00024440


	//   ....[184]....
        /*09bc*/ 	.word	0x00024490


	//   ....[185]....
        /*09c0*/ 	.word	0x00024570


	//   ....[186]....
        /*09c4*/ 	.word	0x000245c0


	//   ....[187]....
        /*09c8*/ 	.word	0x00024620


	//   ....[188]....
        /*09cc*/ 	.word	0x00024680


	//   ....[189]....
        /*09d0*/ 	.word	0x00024710


	//   ....[190]....
        /*09d4*/ 	.word	0x000247a0


	//   ....[191]....
        /*09d8*/ 	.word	0x00024800


	//   ....[192]....
        /*09dc*/ 	.word	0x00024860


	//   ....[193]....
        /*09e0*/ 	.word	0x00024c70


	//   ....[194]....
        /*09e4*/ 	.word	0x00024f50


	//   ....[195]....
        /*09e8*/ 	.word	0x00025040


	//   ....[196]....
        /*09ec*/ 	.word	0x000250e0


	//   ....[197]....
        /*09f0*/ 	.word	0x00025140


	//   ....[198]....
        /*09f4*/ 	.word	0x00025250


	//   ....[199]....
        /*09f8*/ 	.word	0x000252c0


	//   ....[200]....
        /*09fc*/ 	.word	0x000253d0


	//   ....[201]....
        /*0a00*/ 	.word	0x00025440


	//   ....[202]....
        /*0a04*/ 	.word	0x00025550


	//   ....[203]....
        /*0a08*/ 	.word	0x000255c0


	//   ....[204]....
        /*0a0c*/ 	.word	0x000256d0


	//   ....[205]....
        /*0a10*/ 	.word	0x00025740


	//   ....[206]....
        /*0a14*/ 	.word	0x000257e0


	//   ....[207]....
        /*0a18*/ 	.word	0x000258f0


	//   ....[208]....
        /*0a1c*/ 	.word	0x00025960


	//   ....[209]....
        /*0a20*/ 	.word	0x000259c0


	//   ....[210]....
        /*0a24*/ 	.word	0x00025ab0


	//   ....[211]....
        /*0a28*/ 	.word	0x00025b10


	//   ....[212]....
        /*0a2c*/ 	.word	0x00025c20


	//   ....[213]....
        /*0a30*/ 	.word	0x00025c80


	//   ....[214]....
        /*0a34*/ 	.word	0x00025d90


	//   ....[215]....
        /*0a38*/ 	.word	0x00025df0


	//   ....[216]....
        /*0a3c*/ 	.word	0x00025f00


	//   ....[217]....
        /*0a40*/ 	.word	0x00025f60


	//   ....[218]....
        /*0a44*/ 	.word	0x00026070


	//   ....[219]....
        /*0a48*/ 	.word	0x000260d0


	//   ....[220]....
        /*0a4c*/ 	.word	0x000261e0


	//   ....[221]....
        /*0a50*/ 	.word	0x00026240


	//   ....[222]....
        /*0a54*/ 	.word	0x00026330


	//   ....[223]....
        /*0a58*/ 	.word	0x00026460


	//   ....[224]....
        /*0a5c*/ 	.word	0x00026530


	//   ....[225]....
        /*0a60*/ 	.word	0x000265a0


	//   ....[226]....
        /*0a64*/ 	.word	0x00026670


	//   ....[227]....
        /*0a68*/ 	.word	0x000266d0


	//   ....[228]....
        /*0a6c*/ 	.word	0x000267a0


	//   ....[229]....
        /*0a70*/ 	.word	0x00026800


	//   ....[230]....
        /*0a74*/ 	.word	0x000268d0


	//   ....[231]....
        /*0a78*/ 	.word	0x00026930


	//   ....[232]....
        /*0a7c*/ 	.word	0x00026a00


	//   ....[233]....
        /*0a80*/ 	.word	0x00026a60


	//   ....[234]....
        /*0a84*/ 	.word	0x00026b40


	//   ....[235]....
        /*0a88*/ 	.word	0x00026c30


	//   ....[236]....
        /*0a8c*/ 	.word	0x00026cd0


	//   ....[237]....
        /*0a90*/ 	.word	0x00026d30


	//   ....[238]....
        /*0a94*/ 	.word	0x00026e30


	//   ....[239]....
        /*0a98*/ 	.word	0x00026e90


	//   ....[240]....
        /*0a9c*/ 	.word	0x00026f90


	//   ....[241]....
        /*0aa0*/ 	.word	0x00026ff0


	//   ....[242]....
        /*0aa4*/ 	.word	0x000270f0


	//   ....[243]....
        /*0aa8*/ 	.word	0x00027150


	//   ....[244]....
        /*0aac*/ 	.word	0x00027250


	//   ....[245]....
        /*0ab0*/ 	.word	0x000272b0


	//   ....[246]....
        /*0ab4*/ 	.word	0x00027380


	//   ....[247]....
        /*0ab8*/ 	.word	0x000274d0


	//   ....[248]....
        /*0abc*/ 	.word	0x00027570


	//   ....[249]....
        /*0ac0*/ 	.word	0x00027650


	//   ....[250]....
        /*0ac4*/ 	.word	0x00027720


	//   ....[251]....
        /*0ac8*/ 	.word	0x00027780


	//   ....[252]....
        /*0acc*/ 	.word	0x00027870


	//   ....[253]....
        /*0ad0*/ 	.word	0x000278d0


	//   ....[254]....
        /*0ad4*/ 	.word	0x000279c0


	//   ....[255]....
        /*0ad8*/ 	.word	0x00027a20


	//   ....[0]....
        /*0adc*/ 	.word	0x00027b10


	//   ....[1]....
        /*0ae0*/ 	.word	0x00027b70


	//   ....[2]....
        /*0ae4*/ 	.word	0x00027c50


	//   ....[3]....
        /*0ae8*/ 	.word	0x00027ce0


	//   ....[4]....
        /*0aec*/ 	.word	0x00027d80


	//   ....[5]....
        /*0af0*/ 	.word	0x00027ea0


	//   ....[6]....
        /*0af4*/ 	.word	0x00027f10


	//   ....[7]....
        /*0af8*/ 	.word	0x00027f80


	//   ....[8]....
        /*0afc*/ 	.word	0x00027ff0


	//   ....[9]....
        /*0b00*/ 	.word	0x00028060


	//   ....[10]....
        /*0b04*/ 	.word	0x000280e0


	//   ....[11]....
        /*0b08*/ 	.word	0x00028170


	//   ....[12]....
        /*0b0c*/ 	.word	0x00028200


	//   ....[13]....
        /*0b10*/ 	.word	0x00028270


	//   ....[14]....
        /*0b14*/ 	.word	0x000282e0


	//   ....[15]....
        /*0b18*/ 	.word	0x00028350


	//   ....[16]....
        /*0b1c*/ 	.word	0x000283d0


	//   ....[17]....
        /*0b20*/ 	.word	0x00028440


	//   ....[18]....
        /*0b24*/ 	.word	0x000284e0


	//   ....[19]....
        /*0b28*/ 	.word	0x00028570


	//   ....[20]....
        /*0b2c*/ 	.word	0x00028690


	//   ....[21]....
        /*0b30*/ 	.word	0x00029e10


	//   ....[22]....
        /*0b34*/ 	.word	0x00029e20


	//   ....[23]....
        /*0b38*/ 	.word	0x0002b990


	//   ....[24]....
        /*0b3c*/ 	.word	0x0002b9a0


	//   ....[25]....
        /*0b40*/ 	.word	0x0002e6d0


	//   ....[26]....
        /*0b44*/ 	.word	0x0002e6e0


	//   ....[27]....
        /*0b48*/ 	.word	0x000305c0


	//   ....[28]....
        /*0b4c*/ 	.word	0x000305d0


	//   ....[29]....
        /*0b50*/ 	.word	0x00032900


	//   ....[30]....
        /*0b54*/ 	.word	0x00032910


	//   ....[31]....
        /*0b58*/ 	.word	0x00032e80


	//   ....[32]....
        /*0b5c*/ 	.word	0x00032e90


	//   ....[33]....
        /*0b60*/ 	.word	0x000335c0


	//   ....[34]....
        /*0b64*/ 	.word	0x00033650


	//   ....[35]....
        /*0b68*/ 	.word	0x000336e0


	//   ....[36]....
        /*0b6c*/ 	.word	0x00033770


	//   ....[37]....
        /*0b70*/ 	.word	0x00033850


	//   ....[38]....
        /*0b74*/ 	.word	0x000338e0


	//   ....[39]....
        /*0b78*/ 	.word	0x00033970


	//   ....[40]....
        /*0b7c*/ 	.word	0x00033a00


	//   ....[41]....
        /*0b80*/ 	.word	0x00033ae0


	//   ....[42]....
        /*0b84*/ 	.word	0x00033b70


	//   ....[43]....
        /*0b88*/ 	.word	0x00033c00


	//   ....[44]....
        /*0b8c*/ 	.word	0x00033c90


	//----- nvinfo : EIATTR_REG_RECONFIG
	.align		4
.L_737:
        /*0b90*/ 	.byte	0x01, 0x54
	.zero		2


	//----- nvinfo : EIATTR_SYSCALL_OFFSETS
	.align		4
        /*0b94*/ 	.byte	0x04, 0x46
        /*0b96*/ 	.short	(.L_739 - .L_738)


	//   ....[0]....
.L_738:
        /*0b98*/ 	.word	0x00002020


	//   ....[1]....
        /*0b9c*/ 	.word	0x00002220


	//   ....[2]....
        /*0ba0*/ 	.word	0x00004f80


	//   ....[3]....
        /*0ba4*/ 	.word	0x000052e0


	//   ....[4]....
        /*0ba8*/ 	.word	0x0001f8e0


	//   ....[5]....
        /*0bac*/ 	.word	0x0001fa30


	//   ....[6]....
        /*0bb0*/ 	.word	0x0001fb20


	//   ....[7]....
        /*0bb4*/ 	.word	0x00020ac0


	//----- nvinfo : EIATTR_MBARRIER_INSTR_OFFSETS
	.align		4
.L_739:
        /*0bb8*/ 	.byte	0x04, 0x39
        /*0bba*/ 	.short	(.L_741 - .L_740)


	//   ....[0]....
.L_740:
        /*0bbc*/ 	.word	0x00000300
        /*0bc0*/ 	.word	0x000000ff
        /*0bc4*/ 	.word	0x00030800
        /*0bc8*/ 	.short	0x0100
        /*0bca*/ 	.byte	0x08
	.zero		1


	//   ....[1]....
        /*0bcc*/ 	.word	0x00000310
        /*0bd0*/ 	.word	0x000000ff
        /*0bd4*/ 	.word	0x00030820
        /*0bd8*/ 	.short	0x0100
        /*0bda*/ 	.byte	0x08
	.zero		1


	//   ....[2]....
        /*0bdc*/ 	.word	0x00000400
        /*0be0*/ 	.word	0x000000ff
        /*0be4*/ 	.word	0x00030830
        /*0be8*/ 	.short	0x0100
        /*0bea*/ 	.byte	0x08
	.zero		1


	//   ....[3]....
        /*0bec*/ 	.word	0x00000410
        /*0bf0*/ 	.word	0x000000ff
        /*0bf4*/ 	.word	0x00030840
        /*0bf8*/ 	.short	0x0100
        /*0bfa*/ 	.byte	0x08
	.zero		1


	//   ....[4]....
        /*0bfc*/ 	.word	0x00000420
        /*0c00*/ 	.word	0x000000ff
        /*0c04*/ 	.word	0x00030838
        /*0c08*/ 	.short	0x0100
        /*0c0a*/ 	.byte	0x08
	.zero		1


	//   ....[5]....
        /*0c0c*/ 	.word	0x00000430
        /*0c10*/ 	.word	0x000000ff
        /*0c14*/ 	.word	0x00030848
        /*0c18*/ 	.short	0x0100
        /*0c1a*/ 	.byte	0x08
	.zero		1


	//   ....[6]....
        /*0c1c*/ 	.word	0x00000560
        /*0c20*/ 	.word	0x000000ff
        /*0c24*/ 	.word	0x00030850
        /*0c28*/ 	.short	0x0100
        /*0c2a*/ 	.byte	0x08
	.zero		1


	//   ....[7]....
        /*0c2c*/ 	.word	0x00000570
        /*0c30*/ 	.word	0x000000ff
        /*0c34*/ 	.word	0x00030860
        /*0c38*/ 	.short	0x0100
        /*0c3a*/ 	.byte	0x08
	.zero		1


	//   ....[8]....
        /*0c3c*/ 	.word	0x00000580
        /*0c40*/ 	.word	0x000000ff
        /*0c44*/ 	.word	0x00030858
        /*0c48*/ 	.short	0x0100
        /*0c4a*/ 	.byte	0x08
	.zero		1


	//   ....[9]....
        /*0c4c*/ 	.word	0x00000590
        /*0c50*/ 	.word	0x000000ff
        /*0c54*/ 	.word	0x00030868
        /*0c58*/ 	.short	0x0100
        /*0c5a*/ 	.byte	0x08
	.zero		1


	//   ....[10]....
        /*0c5c*/ 	.word	0x00000680
        /*0c60*/ 	.word	0x000000ff
        /*0c64*/ 	.word	0x00030870
        /*0c68*/ 	.short	0x0100
        /*0c6a*/ 	.byte	0x06
	.zero		1


	//   ....[11]....
        /*0c6c*/ 	.word	0x00000690
        /*0c70*/ 	.word	0x000000ff
        /*0c74*/ 	.word	0x00030880
        /*0c78*/ 	.short	0x0100
        /*0c7a*/ 	.byte	0x06
	.zero		1


	//   ....[12]....
        /*0c7c*/ 	.word	0x000006a0
        /*0c80*/ 	.word	0x000000ff
        /*0c84*/ 	.word	0x00030878
        /*0c88*/ 	.short	0x0100
        /*0c8a*/ 	.byte	0x06
	.zero		1


	//   ....[13]....
        /*0c8c*/ 	.word	0x000006b0
        /*0c90*/ 	.word	0x000000ff
        /*0c94*/ 	.word	0x00030888
        /*0c98*/ 	.short	0x0100
        /*0c9a*/ 	.byte	0x06
	.zero		1


	//   ....[14]....
        /*0c9c*/ 	.word	0x000007e0
        /*0ca0*/ 	.word	0x000000ff
        /*0ca4*/ 	.word	0x00030890
        /*0ca8*/ 	.short	0x0100
        /*0caa*/ 	.byte	0x08
	.zero		1


	//   ....[15]....
        /*0cac*/ 	.word	0x000007f0
        /*0cb0*/ 	.word	0x000000ff
        /*0cb4*/ 	.word	0x000308a0
        /*0cb8*/ 	.short	0x0100
        /*0cba*/ 	.byte	0x08
	.zero		1


	//   ....[16]....
        /*0cbc*/ 	.word	0x00000800
        /*0cc0*/ 	.word	0x000000ff
        /*0cc4*/ 	.word	0x00030898
        /*0cc8*/ 	.short	0x0100
        /*0cca*/ 	.byte	0x08
	.zero		1


	//   ....[17]....
        /*0ccc*/ 	.word	0x00000810
        /*0cd0*/ 	.word	0x000000ff
        /*0cd4*/ 	.word	0x000308a8
        /*0cd8*/ 	.short	0x0100
        /*0cda*/ 	.byte	0x08
	.zero		1


	//   ....[18]....
        /*0cdc*/ 	.word	0x00000940
        /*0ce0*/ 	.word	0x000000ff
        /*0ce4*/ 	.word	0x000308b0
        /*0ce8*/ 	.short	0x0100
        /*0cea*/ 	.byte	0x08
	.zero		1


	//   ....[19]....
        /*0cec*/ 	.word	0x00000950
        /*0cf0*/ 	.word	0x000000ff
        /*0cf4*/ 	.word	0x000308c0
        /*0cf8*/ 	.short	0x0100
        /*0cfa*/ 	.byte	0x08
	.zero		1


	//   ....[20]....
        /*0cfc*/ 	.word	0x00000960
        /*0d00*/ 	.word	0x000000ff
        /*0d04*/ 	.word	0x000308b8
        /*0d08*/ 	.short	0x0100
        /*0d0a*/ 	.byte	0x08
	.zero		1


	//   ....[21]....
        /*0d0c*/ 	.word	0x00000970
        /*0d10*/ 	.word	0x000000ff
        /*0d14*/ 	.word	0x000308c8
        /*0d18*/ 	.short	0x0100
        /*0d1a*/ 	.byte	0x08
	.zero		1


	//   ....[22]....
        /*0d1c*/ 	.word	0x00003ab0
        /*0d20*/ 	.word	0x00000021
        /*0d24*/ 	.word	0x000308b0
        /*0d28*/ 	.short	0x010a
        /*0d2a*/ 	.byte	0x3f
	.zero		1


	//   ....[23]....
        /*0d2c*/ 	.word	0x00004530
        /*0d30*/ 	.word	0x00000021
        /*0d34*/ 	.word	0x00000000
        /*0d38*/ 	.short	0x0101
        /*0d3a*/ 	.byte	0x3f
	.zero		1


	//   ....[24]....
        /*0d3c*/ 	.word	0x00005030
        /*0d40*/ 	.word	0x00000003
        /*0d44*/ 	.word	0x00030800
        /*0d48*/ 	.short	0x010a
        /*0d4a*/ 	.byte	0x3f
	.zero		1


	//   ....[25]....
        /*0d4c*/ 	.word	0x00005080
        /*0d50*/ 	.word	0x00000003
        /*0d54*/ 	.word	0x00030800
        /*0d58*/ 	.short	0x010a
        /*0d5a*/ 	.byte	0x3f
	.zero		1


	//   ....[26]....
        /*0d5c*/ 	.word	0x000065d0
        /*0d60*/ 	.word	0x000000ff
        /*0d64*/ 	.word	0x00030800
        /*0d68*/ 	.short	0x010a
        /*0d6a*/ 	.byte	0x29
	.zero		1


	//   ....[27]....
        /*0d6c*/ 	.word	0x00009b90
        /*0d70*/ 	.word	0x000000ff
        /*0d74*/ 	.word	0x00030800
        /*0d78*/ 	.short	0x010a
        /*0d7a*/ 	.byte	0x29
	.zero		1


	//   ....[28]....
        /*0d7c*/ 	.word	0x0000c6b0
        /*0d80*/ 	.word	0x00000003
        /*0d84*/ 	.word	0x00030830
        /*0d88*/ 	.short	0x010a
        /*0d8a*/ 	.byte	0x3f
	.zero		1


	//   ....[29]....
        /*0d8c*/ 	.word	0x0000c6f0
        /*0d90*/ 	.word	0x00000003
        /*0d94*/ 	.word	0x00030830
        /*0d98*/ 	.short	0x010a
        /*0d9a*/ 	.byte	0x3f
	.zero		1


	//   ....[30]....
        /*0d9c*/ 	.word	0x0000d240
        /*0da0*/ 	.word	0x000000ff
        /*0da4*/ 	.word	0x00000000
        /*0da8*/ 	.short	0x0101
        /*0daa*/ 	.byte	0x06
	.zero		1


	//   ....[31]....
        /*0dac*/ 	.word	0x0000f9c0
        /*0db0*/ 	.word	0x000000ff
        /*0db4*/ 	.word	0x00030830
        /*0db8*/ 	.short	0x010a
        /*0dba*/ 	.byte	0x07
	.zero		1


	//   ....[32]....
        /*0dbc*/ 	.word	0x0000fa00
        /*0dc0*/ 	.word	0x000000ff
        /*0dc4*/ 	.word	0x00030830
        /*0dc8*/ 	.short	0x010a
        /*0dca*/ 	.byte	0x07
	.zero		1


	//   ....[33]....
        /*0dcc*/ 	.word	0x000104c0
        /*0dd0*/ 	.word	0x000000ff
        /*0dd4*/ 	.word	0x00030850
        /*0dd8*/ 	.short	0x010a
        /*0dda*/ 	.byte	0x06
	.zero		1


	//   ....[34]....
        /*0ddc*/ 	.word	0x00010500
        /*0de0*/ 	.word	0x000000ff
        /*0de4*/ 	.word	0x00030850
        /*0de8*/ 	.short	0x010a
        /*0dea*/ 	.byte	0x06
	.zero		1


	//   ....[35]....
        /*0dec*/ 	.word	0x00010bb0
        /*0df0*/ 	.word	0x000000ff
        /*0df4*/ 	.word	0x00000000
        /*0df8*/ 	.short	0x0101
        /*0dfa*/ 	.byte	0x07
	.zero		1


	//   ....[36]....
        /*0dfc*/ 	.word	0x00012e30
        /*0e00*/ 	.word	0x000000ff
        /*0e04*/ 	.word	0x00000000
        /*0e08*/ 	.short	0x0101
        /*0e0a*/ 	.byte	0x06
	.zero		1


	//   ....[37]....
        /*0e0c*/ 	.word	0x00013380
        /*0e10*/ 	.word	0x000000ff
        /*0e14*/ 	.word	0x00030830
        /*0e18*/ 	.short	0x010a
        /*0e1a*/ 	.byte	0x07
	.zero		1


	//   ....[38]....
        /*0e1c*/ 	.word	0x000133c0
        /*0e20*/ 	.word	0x000000ff
        /*0e24*/ 	.word	0x00030830
        /*0e28*/ 	.short	0x010a
        /*0e2a*/ 	.byte	0x07
	.zero		1


	//   ....[39]....
        /*0e2c*/ 	.word	0x00013e80
        /*0e30*/ 	.word	0x000000ff
        /*0e34*/ 	.word	0x00030850
        /*0e38*/ 	.short	0x010a
        /*0e3a*/ 	.byte	0x06
	.zero		1


	//   ....[40]....
        /*0e3c*/ 	.word	0x00013ec0
        /*0e40*/ 	.word	0x000000ff
        /*0e44*/ 	.word	0x00030850
        /*0e48*/ 	.short	0x010a
        /*0e4a*/ 	.byte	0x06
	.zero		1


	//   ....[41]....
        /*0e4c*/ 	.word	0x00014520
        /*0e50*/ 	.word	0x000000ff
        /*0e54*/ 	.word	0x00000000
        /*0e58*/ 	.short	0x0101
        /*0e5a*/ 	.byte	0x07
	.zero		1


	//   ....[42]....
        /*0e5c*/ 	.word	0x00015550
        /*0e60*/ 	.word	0x000000ff
        /*0e64*/ 	.word	0x00000000
        /*0e68*/ 	.short	0x0101
        /*0e6a*/ 	.byte	0x06
	.zero		1


	//   ....[43]....
        /*0e6c*/ 	.word	0x00015800
        /*0e70*/ 	.word	0x000000ff
        /*0e74*/ 	.word	0x00030830
        /*0e78*/ 	.short	0x010a
        /*0e7a*/ 	.byte	0x07
	.zero		1


	//   ....[44]....
        /*0e7c*/ 	.word	0x00015840
        /*0e80*/ 	.word	0x000000ff
        /*0e84*/ 	.word	0x00030830
        /*0e88*/ 	.short	0x010a
        /*0e8a*/ 	.byte	0x07
	.zero		1


	//   ....[45]....
        /*0e8c*/ 	.word	0x00016300
        /*0e90*/ 	.word	0x000000ff
        /*0e94*/ 	.word	0x00030850
        /*0e98*/ 	.short	0x010a
        /*0e9a*/ 	.byte	0x06
	.zero		1


	//   ....[46]....
        /*0e9c*/ 	.word	0x00016340
        /*0ea0*/ 	.word	0x000000ff
        /*0ea4*/ 	.word	0x00030850
        /*0ea8*/ 	.short	0x010a
        /*0eaa*/ 	.byte	0x06
	.zero		1


	//   ....[47]....
        /*0eac*/ 	.word	0x000169e0
        /*0eb0*/ 	.word	0x000000ff
        /*0eb4*/ 	.word	0x00000000
        /*0eb8*/ 	.short	0x0101
        /*0eba*/ 	.byte	0x07
	.zero		1


	//   ....[48]....
        /*0ebc*/ 	.word	0x00018c60
        /*0ec0*/ 	.word	0x000000ff
        /*0ec4*/ 	.word	0x00000000
        /*0ec8*/ 	.short	0x0101
        /*0eca*/ 	.byte	0x06
	.zero		1


	//   ....[49]....
        /*0ecc*/ 	.word	0x00019420
        /*0ed0*/ 	.word	0x000000ff
        /*0ed4*/ 	.word	0x00030850
        /*0ed8*/ 	.short	0x010a
        /*0eda*/ 	.byte	0x05
	.zero		1


	//   ....[50]....
        /*0edc*/ 	.word	0x00019460
        /*0ee0*/ 	.word	0x000000ff
        /*0ee4*/ 	.word	0x00030850
        /*0ee8*/ 	.short	0x010a
        /*0eea*/ 	.byte	0x05
	.zero		1


	//   ....[51]....
        /*0eec*/ 	.word	0x00019c50
        /*0ef0*/ 	.word	0x000000ff
        /*0ef4*/ 	.word	0x00000000
        /*0ef8*/ 	.short	0x0101
        /*0efa*/ 	.byte	0x04
	.zero		1


	//   ....[52]....
        /*0efc*/ 	.word	0x0001b580
        /*0f00*/ 	.word	0x000000ff
        /*0f04*/ 	.word	0x00000000
        /*0f08*/ 	.short	0x0101
        /*0f0a*/ 	.byte	0x04
	.zero		1


	//   ....[53]....
        /*0f0c*/ 	.word	0x0001df50
        /*0f10*/ 	.word	0x00000017
        /*0f14*/ 	.word	0x00030820
        /*0f18*/ 	.short	0x010a
        /*0f1a*/ 	.byte	0x3f
	.zero		1


	//   ....[54]....
        /*0f1c*/ 	.word	0x0001dfe0
        /*0f20*/ 	.word	0x0000000c
        /*0f24*/ 	.word	0x000308a0
        /*0f28*/ 	.short	0x010a
        /*0f2a*/ 	.byte	0x3f
	.zero		1


	//   ....[55]....
        /*0f2c*/ 	.word	0x0001e430
        /*0f30*/ 	.word	0x0000000c
        /*0f34*/ 	.word	0x000308c0
        /*0f38*/ 	.short	0x010a
        /*0f3a*/ 	.byte	0x3f
	.zero		1


	//   ....[56]....
        /*0f3c*/ 	.word	0x0001e960
        /*0f40*/ 	.word	0x0000000b
        /*0f44*/ 	.word	0x000308a0
        /*0f48*/ 	.short	0x010a
        /*0f4a*/ 	.byte	0x3f
	.zero		1


	//   ....[57]....
        /*0f4c*/ 	.word	0x0001ed80
        /*0f50*/ 	.word	0x0000000b
        /*0f54*/ 	.word	0x000308c0
        /*0f58*/ 	.short	0x010a
        /*0f5a*/ 	.byte	0x3f
	.zero		1


	//   ....[58]....
        /*0f5c*/ 	.word	0x000200b0
        /*0f60*/ 	.word	0x00000007
        /*0f64*/ 	.word	0x00030840
        /*0f68*/ 	.short	0x010a
        /*0f6a*/ 	.byte	0x3f
	.zero		1


	//   ....[59]....
        /*0f6c*/ 	.word	0x000207c0
        /*0f70*/ 	.word	0x00000007
        /*0f74*/ 	.word	0x00030830
        /*0f78*/ 	.short	0x0107
        /*0f7a*/ 	.byte	0x3f
	.zero		1


	//   ....[60]....
        /*0f7c*/ 	.word	0x00020870
        /*0f80*/ 	.word	0x00000007
        /*0f84*/ 	.word	0x00030830
        /*0f88*/ 	.short	0x0101
        /*0f8a*/ 	.byte	0x3f
	.zero		1


	//   ....[61]....
        /*0f8c*/ 	.word	0x00021410
        /*0f90*/ 	.word	0x00000017
        /*0f94*/ 	.word	0x00030800
        /*0f98*/ 	.short	0x0107
        /*0f9a*/ 	.byte	0x3f
	.zero		1


	//   ....[62]....
        /*0f9c*/ 	.word	0x00021520
        /*0fa0*/ 	.word	0x00000017
        /*0fa4*/ 	.word	0x00030800
        /*0fa8*/ 	.short	0x0101
        /*0faa*/ 	.byte	0x3f
	.zero		1


	//   ....[63]....
        /*0fac*/ 	.word	0x00021540
        /*0fb0*/ 	.word	0x00000017
        /*0fb4*/ 	.word	0x00030820
        /*0fb8*/ 	.short	0x010a
        /*0fba*/ 	.byte	0x3f
	.zero		1


	//   ....[64]....
        /*0fbc*/ 	.word	0x00021900
        /*0fc0*/ 	.word	0x00000007
        /*0fc4*/ 	.word	0x00030840
        /*0fc8*/ 	.short	0x010a
        /*0fca*/ 	.byte	0x3f
	.zero		1


	//   ....[65]....
        /*0fcc*/ 	.word	0x00021e60
        /*0fd0*/ 	.word	0x00000007
        /*0fd4*/ 	.word	0x00030830
        /*0fd8*/ 	.short	0x0107
        /*0fda*/ 	.byte	0x3f
	.zero		1


	//   ....[66]....
        /*0fdc*/ 	.word	0x00021f10
        /*0fe0*/ 	.word	0x00000007
        /*0fe4*/ 	.word	0x00030830
        /*0fe8*/ 	.short	0x0101
        /*0fea*/ 	.byte	0x3f
	.zero		1


	//   ....[67]....
        /*0fec*/ 	.word	0x00021f70
        /*0ff0*/ 	.word	0x00000006
        /*0ff4*/ 	.word	0x00030860
        /*0ff8*/ 	.short	0x010a
        /*0ffa*/ 	.byte	0x3f
	.zero		1


	//   ....[68]....
        /*0ffc*/ 	.word	0x00022530
        /*1000*/ 	.word	0x00000006
        /*1004*/ 	.word	0x00030850
        /*1008*/ 	.short	0x0107
        /*100a*/ 	.byte	0x3f
	.zero		1


	//   ....[69]....
        /*100c*/ 	.word	0x00022680
        /*1010*/ 	.word	0x00000006
        /*1014*/ 	.word	0x00030850
        /*1018*/ 	.short	0x0101
        /*101a*/ 	.byte	0x3f
	.zero		1


	//   ....[70]....
        /*101c*/ 	.word	0x00022890
        /*1020*/ 	.word	0x00000000
        /*1024*/ 	.word	0x00030860
        /*1028*/ 	.short	0x010a
        /*102a*/ 	.byte	0x3f
	.zero		1


	//   ....[71]....
        /*102c*/ 	.word	0x00022e00
        /*1030*/ 	.word	0x00000000
        /*1034*/ 	.word	0x00030850
        /*1038*/ 	.short	0x0107
        /*103a*/ 	.byte	0x3f
	.zero		1


	//   ....[72]....
        /*103c*/ 	.word	0x00022ec0
        /*1040*/ 	.word	0x00000000
        /*1044*/ 	.word	0x00030850
        /*1048*/ 	.short	0x0101
        /*104a*/ 	.byte	0x3f
	.zero		1


	//   ....[73]....
        /*104c*/ 	.word	0x00023be0
        /*1050*/ 	.word	0x00000005
        /*1054*/ 	.word	0x00030820
        /*1058*/ 	.short	0x010a
        /*105a*/ 	.byte	0x3f
	.zero		1


	//   ....[74]....
        /*105c*/ 	.word	0x00023d80
        /*1060*/ 	.word	0x00000003
        /*1064*/ 	.word	0x00030840
        /*1068*/ 	.short	0x010a
        /*106a*/ 	.byte	0x3f
	.zero		1


	//   ....[75]....
        /*106c*/ 	.word	0x00023e20
        /*1070*/ 	.word	0x00000005
        /*1074*/ 	.word	0x00030840
        /*1078*/ 	.short	0x010a
        /*107a*/ 	.byte	0x3f
	.zero		1


	//   ....[76]....
        /*107c*/ 	.word	0x00023e60
        /*1080*/ 	.word	0x00000003
        /*1084*/ 	.word	0x00030860
        /*1088*/ 	.short	0x010a
        /*108a*/ 	.byte	0x3f
	.zero		1


	//   ....[77]....
        /*108c*/ 	.word	0x00023ea0
        /*1090*/ 	.word	0x00000005
        /*1094*/ 	.word	0x00030860
        /*1098*/ 	.short	0x010a
        /*109a*/ 	.byte	0x3f
	.zero		1


	//   ....[78]....
        /*109c*/ 	.word	0x00023f00
        /*10a0*/ 	.word	0x00000021
        /*10a4*/ 	.word	0x000308b0
        /*10a8*/ 	.short	0x010a
        /*10aa*/ 	.byte	0x3f
	.zero		1


	//   ....[79]....
        /*10ac*/ 	.word	0x000244d0
        /*10b0*/ 	.word	0x00000005
        /*10b4*/ 	.word	0x00030800
        /*10b8*/ 	.short	0x010a
        /*10ba*/ 	.byte	0x3f
	.zero		1


	//   ....[80]....
        /*10bc*/ 	.word	0x000248a0
        /*10c0*/ 	.word	0x0000003d
        /*10c4*/ 	.word	0x00030800
        /*10c8*/ 	.short	0x010a
        /*10ca*/ 	.byte	0x3f
	.zero		1


	//   ....[81]....
        /*10cc*/ 	.word	0x000248f0
        /*10d0*/ 	.word	0x00000003
        /*10d4*/ 	.word	0x00030830
        /*10d8*/ 	.short	0x010a
        /*10da*/ 	.byte	0x3f
	.zero		1


	//   ....[82]....
        /*10dc*/ 	.word	0x00024950
        /*10e0*/ 	.word	0x0000000d
        /*10e4*/ 	.word	0x00030830
        /*10e8*/ 	.short	0x010a
        /*10ea*/ 	.byte	0x3f
	.zero		1


	//   ....[83]....
        /*10ec*/ 	.word	0x000249b0
        /*10f0*/ 	.word	0x00000002
        /*10f4*/ 	.word	0x00030850
        /*10f8*/ 	.short	0x010a
        /*10fa*/ 	.byte	0x3f
	.zero		1


	//   ....[84]....
        /*10fc*/ 	.word	0x00024a10
        /*1100*/ 	.word	0x00000004
        /*1104*/ 	.word	0x00030830
        /*1108*/ 	.short	0x010a
        /*110a*/ 	.byte	0x3f
	.zero		1


	//   ....[85]....
        /*110c*/ 	.word	0x00024a70
        /*1110*/ 	.word	0x00000002
        /*1114*/ 	.word	0x00030850
        /*1118*/ 	.short	0x010a
        /*111a*/ 	.byte	0x3f
	.zero		1


	//   ....[86]....
        /*111c*/ 	.word	0x00024ad0
        /*1120*/ 	.word	0x00000004
        /*1124*/ 	.word	0x00030830
        /*1128*/ 	.short	0x010a
        /*112a*/ 	.byte	0x3f
	.zero		1


	//   ....[87]....
        /*112c*/ 	.word	0x00024b30
        /*1130*/ 	.word	0x00000002
        /*1134*/ 	.word	0x00030850
        /*1138*/ 	.short	0x010a
        /*113a*/ 	.byte	0x3f
	.zero		1


	//   ....[88]....
        /*113c*/ 	.word	0x00024b90
        /*1140*/ 	.word	0x00000007
        /*1144*/ 	.word	0x00030850
        /*1148*/ 	.short	0x010a
        /*114a*/ 	.byte	0x3f
	.zero		1


	//   ....[89]....
        /*114c*/ 	.word	0x00024d30
        /*1150*/ 	.word	0x00000017
        /*1154*/ 	.word	0x00030820
        /*1158*/ 	.short	0x010a
        /*115a*/ 	.byte	0x3f
	.zero		1


	//   ....[90]....
        /*115c*/ 	.word	0x00024d80
        /*1160*/ 	.word	0x0000000c
        /*1164*/ 	.word	0x000308a0
        /*1168*/ 	.short	0x010a
        /*116a*/ 	.byte	0x3f
	.zero		1


	//   ....[91]....
        /*116c*/ 	.word	0x00024dd0
        /*1170*/ 	.word	0x0000000c
        /*1174*/ 	.word	0x000308c0
        /*1178*/ 	.short	0x010a
        /*117a*/ 	.byte	0x3f
	.zero		1


	//   ....[92]....
        /*117c*/ 	.word	0x00024e20
        /*1180*/ 	.word	0x0000000b
        /*1184*/ 	.word	0x000308a0
        /*1188*/ 	.short	0x010a
        /*118a*/ 	.byte	0x3f
	.zero		1


	//   ....[93]....
        /*118c*/ 	.word	0x00024e70
        /*1190*/ 	.word	0x0000000b
        /*1194*/ 	.word	0x000308c0
        /*1198*/ 	.short	0x010a
        /*119a*/ 	.byte	0x3f
	.zero		1


	//   ....[94]....
        /*119c*/ 	.word	0x00024f90
        /*11a0*/ 	.word	0x00000007
        /*11a4*/ 	.word	0x00030840
        /*11a8*/ 	.short	0x010a
        /*11aa*/ 	.byte	0x3f
	.zero		1


	//   ....[95]....
        /*11ac*/ 	.word	0x00026360
        /*11b0*/ 	.word	0x00000017
        /*11b4*/ 	.word	0x00030820
        /*11b8*/ 	.short	0x010a
        /*11ba*/ 	.byte	0x3f
	.zero		1


	//   ....[96]....
        /*11bc*/ 	.word	0x000263b0
        /*11c0*/ 	.word	0x00000007
        /*11c4*/ 	.word	0x00030840
        /*11c8*/ 	.short	0x010a
        /*11ca*/ 	.byte	0x3f
	.zero		1


	//   ....[97]....
        /*11cc*/ 	.word	0x00026b80
        /*11d0*/ 	.word	0x00000006
        /*11d4*/ 	.word	0x00030860
        /*11d8*/ 	.short	0x010a
        /*11da*/ 	.byte	0x3f
	.zero		1


	//   ....[98]....
        /*11dc*/ 	.word	0x00027420
        /*11e0*/ 	.word	0x00000000
        /*11e4*/ 	.word	0x00030860
        /*11e8*/ 	.short	0x010a
        /*11ea*/ 	.byte	0x3f
	.zero		1


	//   ....[99]....
        /*11ec*/ 	.word	0x000285b0
        /*11f0*/ 	.word	0x00000005
        /*11f4*/ 	.word	0x00030820
        /*11f8*/ 	.short	0x010a
        /*11fa*/ 	.byte	0x3f
	.zero		1


	//   ....[100]....
        /*11fc*/ 	.word	0x00028750
        /*1200*/ 	.word	0x00000003
        /*1204*/ 	.word	0x00030840
        /*1208*/ 	.short	0x010a
        /*120a*/ 	.byte	0x3f
	.zero		1


	//   ....[101]....
        /*120c*/ 	.word	0x000287a0
        /*1210*/ 	.word	0x00000005
        /*1214*/ 	.word	0x00030840
        /*1218*/ 	.short	0x010a
        /*121a*/ 	.byte	0x3f
	.zero		1


	//   ....[102]....
        /*121c*/ 	.word	0x000287f0
        /*1220*/ 	.word	0x00000003
        /*1224*/ 	.word	0x00030860
        /*1228*/ 	.short	0x010a
        /*122a*/ 	.byte	0x3f
	.zero		1


	//   ....[103]....
        /*122c*/ 	.word	0x00029bc0
        /*1230*/ 	.word	0x00000006
        /*1234*/ 	.word	0x00000000
        /*1238*/ 	.short	0x010a
        /*123a*/ 	.byte	0x3f
	.zero		1


	//   ....[104]....
        /*123c*/ 	.word	0x0002e510
        /*1240*/ 	.word	0x0000000a
        /*1244*/ 	.word	0x00000000
        /*1248*/ 	.short	0x010a
        /*124a*/ 	.byte	0x3f
	.zero		1


	//   ....[105]....
        /*124c*/ 	.word	0x000325e0
        /*1250*/ 	.word	0x00000006
        /*1254*/ 	.word	0x00000000
        /*1258*/ 	.short	0x010a
        /*125a*/ 	.byte	0x3f
	.zero		1


	//   ....[106]....
        /*125c*/ 	.word	0x000334d0
        /*1260*/ 	.word	0x00000006
        /*1264*/ 	.word	0x00000000
        /*1268*/ 	.short	0x0101
        /*126a*/ 	.byte	0x3f
	.zero		1


	//   ....[107]....
        /*126c*/ 	.word	0x00033510
        /*1270*/ 	.word	0x00000006
        /*1274*/ 	.word	0x00000000
        /*1278*/ 	.short	0x010a
        /*127a*/ 	.byte	0x3f
	.zero		1


	//   ....[108]....
        /*127c*/ 	.word	0x000337a0
        /*1280*/ 	.word	0x0000000a
        /*1284*/ 	.word	0x00000000
        /*1288*/ 	.short	0x010a
        /*128a*/ 	.byte	0x3f
	.zero		1


	//   ....[109]....
        /*128c*/ 	.word	0x00033a30
        /*1290*/ 	.word	0x00000006
        /*1294*/ 	.word	0x00000000
        /*1298*/ 	.short	0x010a
        /*129a*/ 	.byte	0x3f
	.zero		1


	//----- nvinfo : EIATTR_NUM_MBARRIERS
	.align		4
.L_741:
        /*129c*/ 	.byte	0x03, 0x38
        /*129e*/ 	.short	0x0016


	//----- nvinfo : EIATTR_EXIT_INSTR_OFFSETS
	.align		4
        /*12a0*/ 	.byte	0x04, 0x1c
        /*12a2*/ 	.short	(.L_743 - .L_742)


	//   ....[0]....
.L_742:
        /*12a4*/ 	.word	0x00000b10


	//   ....[1]....
        /*12a8*/ 	.word	0x0001c6c0


	//   ....[2]....
        /*12ac*/ 	.word	0x00023ef0


	//----- nvinfo : EIATTR_MAX_THREADS
	.align		4
.L_743:
        /*12b0*/ 	.byte	0x04, 0x05
        /*12b2*/ 	.short	(.L_745 - .L_744)
.L_744:
        /*12b4*/ 	.word	0x00000180
        /*12b8*/ 	.word	0x00000001
        /*12bc*/ 	.word	0x00000001


	//----- nvinfo : EIATTR_CRS_STACK_SIZE
	.align		4
.L_745:
        /*12c0*/ 	.byte	0x04, 0x1e
        /*12c2*/ 	.short	(.L_747 - .L_746)
.L_746:
        /*12c4*/ 	.word	0x00000000


	//----- nvinfo : EIATTR_CBANK_PARAM_SIZE
	.align		4
.L_747:
        /*12c8*/ 	.byte	0x03, 0x19
        /*12ca*/ 	.short	0x0af0


	//----- nvinfo : EIATTR_PARAM_CBANK
	.align		4
        /*12cc*/ 	.byte	0x04, 0x0a
        /*12ce*/ 	.short	(.L_749 - .L_748)
	.align		4
.L_748:
        /*12d0*/ 	.word	index@(.nv.constant0._ZN7cutlass13device_kernelIN5flash11enable_sm90INS1_16FlashAttnFwdSm90INS1_25CollectiveMainloopFwdSm90ILi2EN4cute5tupleIJNS5_1CILi1EEES8_S8_EEENS6_IJNS7_ILi128EEENS7_ILi96EEENS7_ILi192EEEEEELi192ENS_10bfloat16_tEfNS_4arch4Sm90ELb0ELb1ELb1ELb1ELb1ELb1ELb0ELb1ELb1ELb1ELb0ELb0EEENS1_21CollectiveEpilogueFwdINS6_IJSA_SC_SB_EEES9_SE_SG_Li256ELb1ELb1ELb0ELb0EEENS1_36VarlenDynamicPersistentTileSchedulerILi128ELi96ELi256ELi128ELb0ELb1ELb1ELb1ELb0ELb1EEEEEEEEEvNT_6ParamsE)
        /*12d4*/ 	.short	0x0210
        /*12d6*/ 	.short	0x0af0


	//----- nvinfo : EIATTR_SW_WAR
	.align		4
.L_749:
        /*12d8*/ 	.byte	0x04, 0x36
        /*12da*/ 	.short	(.L_751 - .L_750)
.L_750:
        /*12dc*/ 	.word	0x00000008
.L_751:


//--------------------- .nv.info._ZN7cutlass13device_kernelIN5flash11enable_sm90INS1_16FlashAttnFwdSm90INS1_25CollectiveMainloopFwdSm90ILi2EN4cute5tupleIJNS5_1CILi1EEES8_S8_EEENS6_IJNS7_ILi128EEENS7_ILi96EEENS7_ILi192EEEEEELi192ENS_10bfloat16_tEfNS_4arch4Sm90ELb1ELb0ELb1ELb0ELb1ELb0ELb0ELb1ELb1ELb1ELb0ELb0EEENS1_21CollectiveEpilogueFwdINS6_IJSA_SC_SB_EEES9_SE_SG_Li256ELb0ELb1ELb0ELb0EEENS1_30DynamicPersistentTileSchedulerILi256ELi128ELb0ELb1ELb1EEEEEEEEEvNT_6ParamsE --------------------------
	.section	.nv.info._ZN7cutlass13device_kernelIN5flash11enable_sm90INS1_16FlashAttnFwdSm90INS1_25CollectiveMainloopFwdSm90ILi2EN4cute5tupleIJNS5_1CILi1EEES8_S8_EEENS6_IJNS7_ILi128EEENS7_ILi96EEENS7_ILi192EEEEEELi192ENS_10bfloat16_tEfNS_4arch4Sm90ELb1ELb0ELb1ELb0ELb1ELb0ELb0ELb1ELb1ELb1ELb0ELb0EEENS1_21CollectiveEpilogueFwdINS6_IJSA_SC_SB_EEES9_SE_SG_Li256ELb0ELb1ELb0ELb0EEENS1_30DynamicPersistentTileSchedulerILi256ELi128ELb0ELb1ELb1EEEEEEEEEvNT_6ParamsE,"",@"SHT_CUDA_INFO"
	.sectionflags	@""
	.align	4


	//----- nvinfo : EIATTR_CUDA_API_VERSION
	.align		4
        /*0000*/ 	.byte	0x04, 0x37
        /*0002*/ 	.short	(.L_753 - .L_752)
.L_752:
        /*0004*/ 	.word	0x00000082


	//----- nvinfo : EIATTR_KPARAM_INFO
	.align		4
.L_753:
        /*0008*/ 	.byte	0x04, 0x17
        /*000a*/ 	.short	(.L_755 - .L_754)
.L_754:
        /*000c*/ 	.word	0x00000000
        /*0010*/ 	.short	0x0000
        /*0012*/ 	.short	0x0070
        /*0014*/ 	.byte	0x00, 0xf0, 0x01, 0x2a


	//----- nvinfo : EIATTR_SPARSE_MMA_MASK
	.align		4
.L_755:
        /*0018*/ 	.byte	0x03, 0x50
        /*001a*/ 	.short	0x0000


	//----- nvinfo : EIATTR_MAXREG_COUNT
	.align		4
        /*001c*/ 	.byte	0x03, 0x1b
        /*001e*/ 	.short	0x00a8


	//----- nvinfo : EIATTR_NUM_BARRIERS
	.align		4
        /*0020*/ 	.byte	0x02, 0x4c
        /*0022*/ 	.byte	0x09
	.zero		1


	//----- nvinfo : EIATTR_EXTERNS
	.align		4
        /*0024*/ 	.byte	0x04, 0x0f
        /*0026*/ 	.short	(.L_757 - .L_756)


	//   ....[0]....
	.align		4
.L_756:
        /*0028*/ 	.word	index@(__assertfail)


	//----- nvinfo : EIATTR_ANNOTATIONS
	.align		4
.L_757:
        /*002c*/ 	.byte	0x04, 0x55
        /*002e*/ 	.short	(.L_759 - .L_758)


	//   ....[0]....
.L_758:
        /*0030*/ 	.word	0x00000001
        /*0034*/ 	.byte	0xa0, 0x08, 0x00, 0x00, 0x01, 0x00, 0x00, 0x00, 0x60, 0x09, 0x00, 0x00, 0x01, 0x00, 0x00, 0x00
        /*0044*/ 	.byte	0xe0, 0xc5, 0x00, 0x00, 0x01, 0x00, 0x00, 0x00, 0x80, 0xc6, 0x00, 0x00, 0x01, 0x00, 0x00, 0x00
        /*0054*/ 	.byte	0x00, 0xc7, 0x00, 0x00, 0x01, 0x00, 0x00, 0x00, 0x70, 0xea, 0x00, 0x00, 0x01, 0x00, 0x00, 0x00
        /*0064*/ 	.byte	0x90, 0xea, 0x00, 0x00, 0x01, 0x00, 0x00, 0x00, 0x70, 0x04, 0x01, 0x00, 0x01, 0x00, 0x00, 0x00
        /*0074*/ 	.byte	0x10, 0x06, 0x01, 0x00


	//----- nvinfo : EIATTR_MERCURY_ISA_VERSION
	.align		4
.L_759:
        /*0078*/ 	.byte	0x03, 0x5f
        /*007a*/ 	.short	0x0101


	//----- nvinfo : EIATTR_INT_WARP_WIDE_INSTR_OFFSETS
	.align		4
        /*007c*/ 	.byte	0x04, 0x31
        /*007e*/ 	.short	(.L_761 - .L_760)


	//   ....[0]....
.L_760:
        /*0080*/ 	.word	0x000000c0


	//   ....[1]....
        /*0084*/ 	.word	0x000000d0


	//   ....[2]....
        /*0088*/ 	.word	0x00000170


	//   ....[3]....
        /*008c*/ 	.word	0x0000cf70


	//   ....[4]....
        /*0090*/ 	.word	0x0000d000


	//   ....[5]....
        /*0094*/ 	.word	0x0000fbc0


	//   ....[6]....
        /*0098*/ 	.word	0x0000fc50


	//----- nvinfo : EIATTR_COOP_GROUP_MASK_REGIDS
	.align		4
.L_761:
        /*009c*/ 	.byte	0x04, 0x29
        /*009e*/ 	.short	(.L_763 - .L_762)


	//   ....[0]....
.L_762:
        /*00a0*/ 	.word	0xffffffff


	//   ....[1]....
        /*00a4*/ 	.word	0xffffffff


	//   ....[2]....
        /*00a8*/ 	.word	0xffffffff


	//   ....[3]....
        /*00ac*/ 	.word	0xffffffff


	//   ....[4]....
        /*00b0*/ 	.word	0xffffffff


	//   ....[5]....
        /*00b4*/ 	.word	0xffffffff


	//   ....[6]....
        /*00b8*/ 	.word	0xffffffff


	//   ....[7]....
        /*00bc*/ 	.word	0xffffffff


	//   ....[8]....
        /*00c0*/ 	.word	0xffffffff


	//   ....[9]....
        /*00c4*/ 	.word	0xffffffff


	//   ....[10]....
        /*00c8*/ 	.word	0xffffffff


	//   ....[11]....
        /*00cc*/ 	.word	0xffffffff


	//   ....[12]....
        /*00d0*/ 	.word	0xffffffff


	//   ....[13]....
        /*00d4*/ 	.word	0xffffffff


	//   ....[14]....
        /*00d8*/ 	.word	0xffffffff


	//   ....[15]....
        /*00dc*/ 	.word	0xffffffff


	//   ....[16]....
        /*00e0*/ 	.word	0xffffffff


	//   ....[17]....
        /*00e4*/ 	.word	0xffffffff


	//   ....[18]....
        /*00e8*/ 	.word	0xffffffff


	//   ....[19]....
        /*00ec*/ 	.word	0xffffffff


	//   ....[20]....
        /*00f0*/ 	.word	0xffffffff


	//   ....[21]....
        /*00f4*/ 	.word	0xffffffff


	//   ....[22]....
        /*00f8*/ 	.word	0xffffffff


	//   ....[23]....
        /*00fc*/ 	.word	0xffffffff


	//   ....[24]....
        /*0100*/ 	.word	0xffffffff


	//   ....[25]....
        /*0104*/ 	.word	0xffffffff


	//   ....[26]....
        /*0108*/ 	.word	0xffffffff


	//   ....[27]....
        /*010c*/ 	.word	0xffffffff


	//   ....[28]....
        /*0110*/ 	.word	0xffffffff


	//   ....[29]....
        /*0114*/ 	.word	0xffffffff


	//   ....[30]....
        /*0118*/ 	.word	0xffffffff


	//   ....[31]....
        /*011c*/ 	.word	0xffffffff


	//   ....[32]....
        /*0120*/ 	.word	0xffffffff


	//   ....[33]....
        /*0124*/ 	.word	0xffffffff


	//   ....[34]....
        /*0128*/ 	.word	0xffffffff


	//   ....[35]....
        /*012c*/ 	.word	0xffffffff


	//   ....[36]....
        /*0130*/ 	.word	0xffffffff


	//   ....[37]....
        /*0134*/ 	.word	0xffffffff


	//   ....[38]....
        /*0138*/ 	.word	0xffffffff


	//   ....[39]....
        /*013c*/ 	.word	0xffffffff


	//   ....[40]....
        /*0140*/ 	.word	0xffffffff


	//   ....[41]....
        /*0144*/ 	.word	0xffffffff


	//   ....[42]....
        /*0148*/ 	.word	0xffffffff


	//   ....[43]....
        /*014c*/ 	.word	0xffffffff


	//   ....[44]....
        /*0150*/ 	.word	0xffffffff


	//   ....[45]....
        /*0154*/ 	.word	0xffffffff


	//   ....[46]....
        /*0158*/ 	.word	0xffffffff


	//   ....[47]....
        /*015c*/ 	.word	0xffffffff


	//   ....[48]....
        /*0160*/ 	.word	0xffffffff


	//   ....[49]....
        /*0164*/ 	.word	0xffffffff


	//   ....[50]....
        /*0168*/ 	.word	0xffffffff


	//   ....[51]....
        /*016c*/ 	.word	0xffffffff


	//   ....[52]....
        /*0170*/ 	.word	0xffffffff


	//   ....[53]....
        /*0174*/ 	.word	0xffffffff


	//   ....[54]....
        /*0178*/ 	.word	0xffffffff


	//   ....[55]....
        /*017c*/ 	.word	0xffffffff


	//   ....[56]....
        /*0180*/ 	.word	0xffffffff


	//   ....[57]....
        /*0184*/ 	.word	0xffffffff


	//   ....[58]....
        /*0188*/ 	.word	0xffffffff


	//   ....[59]....
        /*018c*/ 	.word	0xffffffff


	//   ....[60]....
        /*0190*/ 	.word	0xffffffff


	//   ....[61]....
        /*0194*/ 	.word	0xffffffff


	//   ....[62]....
        /*0198*/ 	.word	0xffffffff


	//   ....[63]....
        /*019c*/ 	.word	0xffffffff


	//   ....[64]....
        /*01a0*/ 	.word	0xffffffff


	//   ....[65]....
        /*01a4*/ 	.word	0xffffffff


	//   ....[66]....
        /*01a8*/ 	.word	0xffffffff


	//   ....[67]....
        /*01ac*/ 	.word	0xffffffff


	//   ....[68]....
        /*01b0*/ 	.word	0xffffffff


	//   ....[69]....
        /*01b4*/ 	.word	0xffffffff


	//   ....[70]....
        /*01b8*/ 	.word	0xffffffff


	//   ....[71]....
        /*01bc*/ 	.word	0xffffffff


	//   ....[72]....
        /*01c0*/ 	.word	0xffffffff


	//   ....[73]....
        /*01c4*/ 	.word	0xffffffff


	//   ....[74]....
        /*01c8*/ 	.word	0xffffffff


	//   ....[75]....
        /*01cc*/ 	.word	0xffffffff


	//   ....[76]....
        /*01d0*/ 	.word	0xffffffff


	//   ....[77]....
        /*01d4*/ 	.word	0xffffffff


	//   ....[78]....
        /*01d8*/ 	.word	0xffffffff


	//   ....[79]....
        /*01dc*/ 	.word	0xffffffff


	//   ....[80]....
        /*01e0*/ 	.word	0xffffffff


	//   ....[81]....
        /*01e4*/ 	.word	0xffffffff


	//   ....[82]....
        /*01e8*/ 	.word	0xffffffff


	//   ....[83]....
        /*01ec*/ 	.word	0xffffffff


	//   ....[84]....
        /*01f0*/ 	.word	0xffffffff


	//   ....[85]....
        /*01f4*/ 	.word	0xffffffff


	//   ....[86]....
        /*01f8*/ 	.word	0xffffffff


	//   ....[87]....
        /*01fc*/ 	.word	0xffffffff


	//   ....[88]....
        /*0200*/ 	.word	0xffffffff


	//   ....[89]....
        /*0204*/ 	.word	0xffffffff


	//   ....[90]....
        /*0208*/ 	.word	0xffffffff


	//   ....[91]....
        /*020c*/ 	.word	0xffffffff


	//   ....[92]....
        /*0210*/ 	.word	0xffffffff


	//   ....[93]....
        /*0214*/ 	.word	0xffffffff


	//   ....[94]....
        /*0218*/ 	.word	0xffffffff


	//   ....[95]....
        /*021c*/ 	.word	0xffffffff


	//   ....[96]....
        /*0220*/ 	.word	0xffffffff


	//   ....[97]....
        /*0224*/ 	.word	0xffffffff


	//   ....[98]....
        /*0228*/ 	.word	0xffffffff


	//   ....[99]....
        /*022c*/ 	.word	0xffffffff


	//   ....[100]....
        /*0230*/ 	.word	0xffffffff


	//   ....[101]....
        /*0234*/ 	.word	0xffffffff


	//   ....[102]....
        /*0238*/ 	.word	0xffffffff


	//   ....[103]....
        /*023c*/ 	.word	0xffffffff


	//   ....[104]....
        /*0240*/ 	.word	0xffffffff


	//   ....[105]....
        /*0244*/ 	.word	0xffffffff


	//   ....[106]....
        /*0248*/ 	.word	0xffffffff


	//   ....[107]....
        /*024c*/ 	.word	0xffffffff


	//   ....[108]....
        /*0250*/ 	.word	0xffffffff


	//   ....[109]....
        /*0254*/ 	.word	0xffffffff


	//   ....[110]....
        /*0258*/ 	.word	0xffffffff


	//   ....[111]....
        /*025c*/ 	.word	0xffffffff


	//   ....[112]....
        /*0260*/ 	.word	0xffffffff


	//   ....[113]....
        /*0264*/ 	.word	0xffffffff


	//   ....[114]....
        /*0268*/ 	.word	0x0500000f


	//   ....[115]....
        /*026c*/ 	.word	0x0500000f


	//   ....[116]....
        /*0270*/ 	.word	0x0500000f


	//   ....[117]....
        /*0274*/ 	.word	0x0500000f


	//   ....[118]....
        /*0278*/ 	.word	0x0500000f


	//   ....[119]....
        /*027c*/ 	.word	0x0500000f


	//   ....[120]....
        /*0280*/ 	.word	0x0500000f


	//   ....[121]....
        /*0284*/ 	.word	0x0500000f


	//   ....[122]....
        /*0288*/ 	.word	0x0500000f


	//   ....[123]....
        /*028c*/ 	.word	0x0500000f


	//   ....[124]....
        /*0290*/ 	.word	0x0500000f


	//   ....[125]....
        /*0294*/ 	.word	0x0500000f


	//   ....[126]....
        /*0298*/ 	.word	0x0500000f


	//   ....[127]....
        /*029c*/ 	.word	0x0500000f


	//   ....[128]....
        /*02a0*/ 	.word	0x0500000f


	//   ....[129]....
        /*02a4*/ 	.word	0x0500000f


	//   ....[130]....
        /*02a8*/ 	.word	0x0500000f


	//   ....[131]....
        /*02ac*/ 	.word	0x0500000f


	//   ....[132]....
        /*02b0*/ 	.word	0x0500000f


	//   ....[133]....
        /*02b4*/ 	.word	0x0500000f


	//   ....[134]....
        /*02b8*/ 	.word	0x0500000f


	//   ....[135]....
        /*02bc*/ 	.word	0x0500000f


	//   ....[136]....
        /*02c0*/ 	.word	0x0500000f


	//   ....[137]....
        /*02c4*/ 	.word	0x0500000f


	//   ....[138]....
        /*02c8*/ 	.word	0x0500000f


	//   ....[139]....
        /*02cc*/ 	.word	0x0500000f


	//   ....[140]....
        /*02d0*/ 	.word	0x0500000f


	//   ....[141]....
        /*02d4*/ 	.word	0x0500000f


	//   ....[142]....
        /*02d8*/ 	.word	0x0500000f


	//   ....[143]....
        /*02dc*/ 	.word	0x0500000f


	//   ....[144]....
        /*02e0*/ 	.word	0x0500000f


	//   ....[145]....
        /*02e4*/ 	.word	0x0500000f


	//   ....[146]....
        /*02e8*/ 	.word	0x0500000f


	//   ....[147]....
        /*02ec*/ 	.word	0x0500000f


	//   ....[148]....
        /*02f0*/ 	.word	0x0500000f


	//   ....[149]....
        /*02f4*/ 	.word	0x0500000f


	//   ....[150]....
        /*02f8*/ 	.word	0x0500000f


	//   ....[151]....
        /*02fc*/ 	.word	0x0500000f


	//   ....[152]....
        /*0300*/ 	.word	0x0500000f


	//   ....[153]....
        /*0304*/ 	.word	0x0500000f


	//   ....[154]....
        /*0308*/ 	.word	0x0500000f


	//   ....[155]....
        /*030c*/ 	.word	0x0500000f


	//   ....[156]....
        /*0310*/ 	.word	0x0500000f


	//   ....[157]....
        /*0314*/ 	.word	0x0500000f


	//   ....[158]....
        /*0318*/ 	.word	0x0500000f


	//   ....[159]....
        /*031c*/ 	.word	0x0500000f


	//   ....[160]....
        /*0320*/ 	.word	0x0500000f


	//   ....[161]....
        /*0324*/ 	.word	0x0500000f


	//   ....[162]....
        /*0328*/ 	.word	0x0500000f


	//   ....[163]....
        /*032c*/ 	.word	0x0500000f


	//   ....[164]....
        /*0330*/ 	.word	0x0500000f


	//   ....[165]....
        /*0334*/ 	.word	0x0500000f


	//   ....[166]....
        /*0338*/ 	.word	0x0500000f


	//   ....[167]....
        /*033c*/ 	.word	0x0500000f


	//   ....[168]....
        /*0340*/ 	.word	0x0500000f


	//   ....[169]....
        /*0344*/ 	.word	0x0500000f


	//   ....[170]....
        /*0348*/ 	.word	0x0500000f


	//   ....[171]....
        /*034c*/ 	.word	0x0500000f


	//   ....[172]....
        /*0350*/ 	.word	0x0500000f


	//   ....[173]....
        /*0354*/ 	.word	0x0500000f


	//   ....[174]....
        /*0358*/ 	.word	0x0500000f


	//   ....[175]....
        /*035c*/ 	.word	0x0500000f


	//   ....[176]....
        /*0360*/ 	.word	0x0500000f


	//   ....[177]....
        /*0364*/ 	.word	0x0500000f


	//   ....[178]....
        /*0368*/ 	.word	0x0500000f


	//   ....[179]....
        /*036c*/ 	.word	0x0500000f


	//   ....[180]....
        /*0370*/ 	.word	0x0500000f


	//----- nvinfo : EIATTR_COOP_GROUP_INSTR_OFFSETS
	.align		4
.L_763:
        /*0374*/ 	.byte	0x04, 0x28
        /*0376*/ 	.short	(.L_765 - .L_764)


	//   ....[0]....
.L_764:
        /*0378*/ 	.word	0x00000070


	//   ....[1]....
        /*037c*/ 	.word	0x000000b0


	//   ....[2]....
        /*0380*/ 	.word	0x000002d0


	//   ....[3]....
        /*0384*/ 	.word	0x00000430


	//   ....[4]....
        /*0388*/ 	.word	0x00000550


	//   ....[5]....
        /*038c*/ 	.word	0x000006b0


	//   ....[6]....
        /*0390*/ 	.word	0x00001530


	//   ....[7]....
        /*0394*/ 	.word	0x000020d0


	//   ....[8]....
        /*0398*/ 	.word	0x000022e0


	//   ....[9]....
        /*039c*/ 	.word	0x00002d20


	//   ....[10]....
        /*03a0*/ 	.word	0x00002db0


	//   ....[11]....
        /*03a4*/ 	.word	0x000034f0


	//   ....[12]....
        /*03a8*/ 	.word	0x00003570


	//   ....[13]....
        /*03ac*/ 	.word	0x000050a0


	//   ....[14]....
        /*03b0*/ 	.word	0x00005940


	//   ....[15]....
        /*03b4*/ 	.word	0x000059a0


	//   ....[16]....
        /*03b8*/ 	.word	0x000059b0


	//   ....[17]....
        /*03bc*/ 	.word	0x00006160


	//   ....[18]....
        /*03c0*/ 	.word	0x000061d0


	//   ....[19]....
        /*03c4*/ 	.word	0x00008490


	//   ....[20]....
        /*03c8*/ 	.word	0x000084c0


	//   ....[21]....
        /*03cc*/ 	.word	0x000084e0


	//   ....[22]....
        /*03d0*/ 	.word	0x00008500


	//   ....[23]....
        /*03d4*/ 	.word	0x000097f0


	//   ....[24]....
        /*03d8*/ 	.word	0x00009820


	//   ....[25]....
        /*03dc*/ 	.word	0x000098d0


	//   ....[26]....
        /*03e0*/ 	.word	0x000098e0


	//   ....[27]....
        /*03e4*/ 	.word	0x0000ae00


	//   ....[28]....
        /*03e8*/ 	.word	0x0000aed0


	//   ....[29]....
        /*03ec*/ 	.word	0x0000af00


	//   ....[30]....
        /*03f0*/ 	.word	0x0000af30


	//   ....[31]....
        /*03f4*/ 	.word	0x0000b620


	//   ....[32]....
        /*03f8*/ 	.word	0x0000b660


	//   ....[33]....
        /*03fc*/ 	.word	0x0000b760


	//   ....[34]....
        /*0400*/ 	.word	0x0000b780


	//   ....[35]....
        /*0404*/ 	.word	0x0000b880


	//   ....[36]....
        /*0408*/ 	.word	0x0000b8a0


	//   ....[37]....
        /*040c*/ 	.word	0x0000b9b0


	//   ....[38]....
        /*0410*/ 	.word	0x0000b9d0


	//   ....[39]....
        /*0414*/ 	.word	0x0000c0b0


	//   ....[40]....
        /*0418*/ 	.word	0x0000c0d0


	//   ....[41]....
        /*041c*/ 	.word	0x0000c1d0


	//   ....[42]....
        /*0420*/ 	.word	0x0000c1f0


	//   ....[43]....
        /*0424*/ 	.word	0x0000c2f0


	//   ....[44]....
        /*0428*/ 	.word	0x0000c310


	//   ....[45]....
        /*042c*/ 	.word	0x0000c420


	//   ....[46]....
        /*0430*/ 	.word	0x0000c440


	//   ....[47]....
        /*0434*/ 	.word	0x0000c610


	//   ....[48]....
        /*0438*/ 	.word	0x0000dae0


	//   ....[49]....
        /*043c*/ 	.word	0x0000db00


	//   ....[50]....
        /*0440*/ 	.word	0x0000db10


	//   ....[51]....
        /*0444*/ 	.word	0x0000db50


	//   ....[52]....
        /*0448*/ 	.word	0x0000dbe0


	//   ....[53]....
        /*044c*/ 	.word	0x0000dc00


	//   ....[54]....
        /*0450*/ 	.word	0x0000dc90


	//   ....[55]....
        /*0454*/ 	.word	0x0000dcb0


	//   ....[56]....
        /*0458*/ 	.word	0x0000dd40


	//   ....[57]....
        /*045c*/ 	.word	0x0000dd60


	//   ....[58]....
        /*0460*/ 	.word	0x0000ddf0


	//   ....[59]....
        /*0464*/ 	.word	0x0000de10


	//   ....[60]....
        /*0468*/ 	.word	0x0000e460


	//   ....[61]....
        /*046c*/ 	.word	0x0000e480


	//   ....[62]....
        /*0470*/ 	.word	0x0000e4a0


	//   ....[63]....
        /*0474*/ 	.word	0x0000e500


	//   ....[64]....
        /*0478*/ 	.word	0x0000e580


	//   ....[65]....
        /*047c*/ 	.word	0x0000e5b0


	//   ....[66]....
        /*0480*/ 	.word	0x0000e630


	//   ....[67]....
        /*0484*/ 	.word	0x0000e660


	//   ....[68]....
        /*0488*/ 	.word	0x0000e6e0


	//   ....[69]....
        /*048c*/ 	.word	0x0000e710


	//   ....[70]....
        /*0490*/ 	.word	0x0000e790


	//   ....[71]....
        /*0494*/ 	.word	0x0000e7c0


	//   ....[72]....
        /*0498*/ 	.word	0x0000e840


	//   ....[73]....
        /*049c*/ 	.word	0x0000e870


	//   ....[74]....
        /*04a0*/ 	.word	0x0000e8f0


	//   ....[75]....
        /*04a4*/ 	.word	0x0000e910


	//   ....[76]....
        /*04a8*/ 	.word	0x0000f030


	//   ....[77]....
        /*04ac*/ 	.word	0x0000f060


	//   ....[78]....
        /*04b0*/ 	.word	0x0000f070


	//   ....[79]....
        /*04b4*/ 	.word	0x0000f090


	//   ....[80]....
        /*04b8*/ 	.word	0x0000f0e0


	//   ....[81]....
        /*04bc*/ 	.word	0x0000f100


	//   ....[82]....
        /*04c0*/ 	.word	0x0000f160


	//   ....[83]....
        /*04c4*/ 	.word	0x0000f180


	//   ....[84]....
        /*04c8*/ 	.word	0x0000f1d0


	//   ....[85]....
        /*04cc*/ 	.word	0x0000f1f0


	//   ....[86]....
        /*04d0*/ 	.word	0x0000f240


	//   ....[87]....
        /*04d4*/ 	.word	0x0000f260


	//   ....[88]....
        /*04d8*/ 	.word	0x0000f500


	//   ....[89]....
        /*04dc*/ 	.word	0x0000f520


	//   ....[90]....
        /*04e0*/ 	.word	0x0000f540


	//   ....[91]....
        /*04e4*/ 	.word	0x0000f5c0


	//   ....[92]....
        /*04e8*/ 	.word	0x0000f5e0


	//   ....[93]....
        /*04ec*/ 	.word	0x0000f660


	//   ....[94]....
        /*04f0*/ 	.word	0x0000f680


	//   ....[95]....
        /*04f4*/ 	.word	0x0000f700


	//   ....[96]....
        /*04f8*/ 	.word	0x0000f720


	//   ....[97]....
        /*04fc*/ 	.word	0x0000f7a0


	//   ....[98]....
        /*0500*/ 	.word	0x0000f7c0


	//   ....[99]....
        /*0504*/ 	.word	0x0000f7d0


	//   ....[100]....
        /*0508*/ 	.word	0x0000fda0


	//   ....[101]....
        /*050c*/ 	.word	0x0000fdc0


	//   ....[102]....
        /*0510*/ 	.word	0x0000fdd0


	//   ....[103]....
        /*0514*/ 	.word	0x0000fdf0


	//   ....[104]....
        /*0518*/ 	.word	0x0000fe90


	//   ....[105]....
        /*051c*/ 	.word	0x0000fec0


	//   ....[106]....
        /*0520*/ 	.word	0x0000ff30


	//   ....[107]....
        /*0524*/ 	.word	0x0000ff60


	//   ....[108]....
        /*0528*/ 	.word	0x0000ffd0


	//   ....[109]....
        /*052c*/ 	.word	0x00010000


	//   ....[110]....
        /*0530*/ 	.word	0x00010070


	//   ....[111]....
        /*0534*/ 	.word	0x000100a0


	//   ....[112]....
        /*0538*/ 	.word	0x000103b0


	//   ....[113]....
        /*053c*/ 	.word	0x00010590


	//   ....[114]....
        /*0540*/ 	.word	0x00010b40


	//   ....[115]....
        /*0544*/ 	.word	0x00010c20


	//   ....[116]....
        /*0548*/ 	.word	0x00010cc0


	//   ....[117]....
        /*054c*/ 	.word	0x00010d40


	//   ....[118]....
        /*0550*/ 	.word	0x00010e00


	//   ....[119]....
        /*0554*/ 	.word	0x00010e80


	//   ....[120]....
        /*0558*/ 	.word	0x00010f60


	//   ....[121]....
        /*055c*/ 	.word	0x00010fe0


	//   ....[122]....
        /*0560*/ 	.word	0x000110c0


	//   ....[123]....
        /*0564*/ 	.word	0x00011140


	//   ....[124]....
        /*0568*/ 	.word	0x00011220


	//   ....[125]....
        /*056c*/ 	.word	0x000112a0


	//   ....[126]....
        /*0570*/ 	.word	0x00011370


	//   ....[127]....
        /*0574*/ 	.word	0x00011400


	//   ....[128]....
        /*0578*/ 	.word	0x00011480


	//   ....[129]....
        /*057c*/ 	.word	0x00011500


	//   ....[130]....
        /*0580*/ 	.word	0x000115c0


	//   ....[131]....
        /*0584*/ 	.word	0x00011640


	//   ....[132]....
        /*0588*/ 	.word	0x00011720


	//   ....[133]....
        /*058c*/ 	.word	0x000117a0


	//   ....[134]....
        /*0590*/ 	.word	0x00011880


	//   ....[135]....
        /*0594*/ 	.word	0x00011900


	//   ....[136]....
        /*0598*/ 	.word	0x000119e0


	//   ....[137]....
        /*059c*/ 	.word	0x00011a60


	//   ....[138]....
        /*05a0*/ 	.word	0x00011b40


	//   ....[139]....
        /*05a4*/ 	.word	0x00011bc0


	//   ....[140]....
        /*05a8*/ 	.word	0x00011ca0


	//   ....[141]....
        /*05ac*/ 	.word	0x00011d20


	//   ....[142]....
        /*05b0*/ 	.word	0x00011de0


	//   ....[143]....
        /*05b4*/ 	.word	0x00011f10


	//   ....[144]....
        /*05b8*/ 	.word	0x00011fc0


	//   ....[145]....
        /*05bc*/ 	.word	0x00012020


	//   ....[146]....
        /*05c0*/ 	.word	0x000120e0


	//   ....[147]....
        /*05c4*/ 	.word	0x00012140


	//   ....[148]....
        /*05c8*/ 	.word	0x00012200


	//   ....[149]....
        /*05cc*/ 	.word	0x00012260


	//   ....[150]....
        /*05d0*/ 	.word	0x00012320


	//   ....[151]....
        /*05d4*/ 	.word	0x00012380


	//   ....[152]....
        /*05d8*/ 	.word	0x00012440


	//   ....[153]....
        /*05dc*/ 	.word	0x000124a0


	//   ....[154]....
        /*05e0*/ 	.word	0x00012560


	//   ....[155]....
        /*05e4*/ 	.word	0x00012640


	//   ....[156]....
        /*05e8*/ 	.word	0x000126e0


	//   ....[157]....
        /*05ec*/ 	.word	0x00012740


	//   ....[158]....
        /*05f0*/ 	.word	0x00012830


	//   ....[159]....
        /*05f4*/ 	.word	0x00012890


	//   ....[160]....
        /*05f8*/ 	.word	0x00012980


	//   ....[161]....
        /*05fc*/ 	.word	0x000129e0


	//   ....[162]....
        /*0600*/ 	.word	0x00012ad0


	//   ....[163]....
        /*0604*/ 	.word	0x00012b30


	//   ....[164]....
        /*0608*/ 	.word	0x00012c20


	//   ....[165]....
        /*060c*/ 	.word	0x00012c80


	//   ....[166]....
        /*0610*/ 	.word	0x00012d40


	//   ....[167]....
        /*0614*/ 	.word	0x00012e80


	//   ....[168]....
        /*0618*/ 	.word	0x00012f20


	//   ....[169]....
        /*061c*/ 	.word	0x00012f80


	//   ....[170]....
        /*0620*/ 	.word	0x00013050


	//   ....[171]....
        /*0624*/ 	.word	0x00013110


	//   ....[172]....
        /*0628*/ 	.word	0x000131d0


	//   ....[173]....
        /*062c*/ 	.word	0x00013290


	//   ....[174]....
        /*0630*/ 	.word	0x00013350


	//   ....[175]....
        /*0634*/ 	.word	0x00013410


	//   ....[176]....
        /*0638*/ 	.word	0x000134d0


	//   ....[177]....
        /*063c*/ 	.word	0x00013590


	//   ....[178]....
        /*0640*/ 	.word	0x00013650


	//   ....[179]....
        /*0644*/ 	.word	0x00013740


	//   ....[180]....
        /*0648*/ 	.word	0x00013860


	//----- nvinfo : EIATTR_REG_RECONFIG
	.align		4
.L_765:
        /*064c*/ 	.byte	0x01, 0x54
	.zero		2


	//----- nvinfo : EIATTR_SYSCALL_OFFSETS
	.align		4
        /*0650*/ 	.byte	0x04, 0x46
        /*0652*/ 	.short	(.L_767 - .L_766)


	//   ....[0]....
.L_766:
        /*0654*/ 	.word	0x00001710


	//   ....[1]....
        /*0658*/ 	.word	0x0000d160


	//   ....[2]....
        /*065c*/ 	.word	0x0000d2b0


	//   ....[3]....
        /*0660*/ 	.word	0x0000d3a0


	//   ....[4]....
        /*0664*/ 	.word	0x0000e110


	//----- nvinfo : EIATTR_MBARRIER_INSTR_OFFSETS
	.align		4
.L_767:
        /*0668*/ 	.byte	0x04, 0x39
        /*066a*/ 	.short	(.L_769 - .L_768)


	//   ....[0]....
.L_768:
        /*066c*/ 	.word	0x00000180
        /*0670*/ 	.word	0x000000ff
        /*0674*/ 	.word	0x00030800
        /*0678*/ 	.short	0x0100
        /*067a*/ 	.byte	0x08
	.zero		1


	//   ....[1]....
        /*067c*/ 	.word	0x00000190
        /*0680*/ 	.word	0x000000ff
        /*0684*/ 	.word	0x00030820
        /*0688*/ 	.short	0x0100
        /*068a*/ 	.byte	0x08
	.zero		1


	//   ....[2]....
        /*068c*/ 	.word	0x00000280
        /*0690*/ 	.word	0x000000ff
        /*0694*/ 	.word	0x00030830
        /*0698*/ 	.short	0x0100
        /*069a*/ 	.byte	0x08
	.zero		1


	//   ....[3]....
        /*069c*/ 	.word	0x00000290
        /*06a0*/ 	.word	0x000000ff
        /*06a4*/ 	.word	0x00030840
        /*06a8*/ 	.short	0x0100
        /*06aa*/ 	.byte	0x08
	.zero		1


	//   ....[4]....
        /*06ac*/ 	.word	0x000002a0
        /*06b0*/ 	.word	0x000000ff
        /*06b4*/ 	.word	0x00030838
        /*06b8*/ 	.short	0x0100
        /*06ba*/ 	.byte	0x08
	.zero		1


	//   ....[5]....
        /*06bc*/ 	.word	0x000002b0
        /*06c0*/ 	.word	0x000000ff
        /*06c4*/ 	.word	0x00030848
        /*06c8*/ 	.short	0x0100
        /*06ca*/ 	.byte	0x08
	.zero		1


	//   ....[6]....
        /*06cc*/ 	.word	0x000003e0
        /*06d0*/ 	.word	0x000000ff
        /*06d4*/ 	.word	0x00030850
        /*06d8*/ 	.short	0x0100
        /*06da*/ 	.byte	0x08
	.zero		1


	//   ....[7]....
        /*06dc*/ 	.word	0x000003f0
        /*06e0*/ 	.word	0x000000ff
        /*06e4*/ 	.word	0x00030860
        /*06e8*/ 	.short	0x0100
        /*06ea*/ 	.byte	0x08
	.zero		1


	//   ....[8]....
        /*06ec*/ 	.word	0x00000400
        /*06f0*/ 	.word	0x000000ff
        /*06f4*/ 	.word	0x00030858
        /*06f8*/ 	.short	0x0100
        /*06fa*/ 	.byte	0x08
	.zero		1


	//   ....[9]....
        /*06fc*/ 	.word	0x00000410
        /*0700*/ 	.word	0x000000ff
        /*0704*/ 	.word	0x00030868
        /*0708*/ 	.short	0x0100
        /*070a*/ 	.byte	0x08
	.zero		1


	//   ....[10]....
        /*070c*/ 	.word	0x00000500
        /*0710*/ 	.word	0x000000ff
        /*0714*/ 	.word	0x00030870
        /*0718*/ 	.short	0x0100
        /*071a*/ 	.byte	0x06
	.zero		1


	//   ....[11]....
        /*071c*/ 	.word	0x00000510
        /*0720*/ 	.word	0x000000ff
        /*0724*/ 	.word	0x00030880
        /*0728*/ 	.short	0x0100
        /*072a*/ 	.byte	0x06
	.zero		1


	//   ....[12]....
        /*072c*/ 	.word	0x00000520
        /*0730*/ 	.word	0x000000ff
        /*0734*/ 	.word	0x00030878
        /*0738*/ 	.short	0x0100
        /*073a*/ 	.byte	0x06
	.zero		1


	//   ....[13]....
        /*073c*/ 	.word	0x00000530
        /*0740*/ 	.word	0x000000ff
        /*0744*/ 	.word	0x00030888
        /*0748*/ 	.short	0x0100
        /*074a*/ 	.byte	0x06
	.zero		1


	//   ....[14]....
        /*074c*/ 	.word	0x00000660
        /*0750*/ 	.word	0x000000ff
        /*0754*/ 	.word	0x00030890
        /*0758*/ 	.short	0x0100
        /*075a*/ 	.byte	0x08
	.zero		1


	//   ....[15]....
        /*075c*/ 	.word	0x00000670
        /*0760*/ 	.word	0x000000ff
        /*0764*/ 	.word	0x000308a0
        /*0768*/ 	.short	0x0100
        /*076a*/ 	.byte	0x08
	.zero		1


	//   ....[16]....
        /*076c*/ 	.word	0x00000680
        /*0770*/ 	.word	0x000000ff
        /*0774*/ 	.word	0x00030898
        /*0778*/ 	.short	0x0100
        /*077a*/ 	.byte	0x08
	.zero		1


	//   ....[17]....
        /*077c*/ 	.word	0x00000690
        /*0780*/ 	.word	0x000000ff
        /*0784*/ 	.word	0x000308a8
        /*0788*/ 	.short	0x0100
        /*078a*/ 	.byte	0x08
	.zero		1


	//   ....[18]....
        /*078c*/ 	.word	0x000007d0
        /*0790*/ 	.word	0x000000ff
        /*0794*/ 	.word	0x000308b0
        /*0798*/ 	.short	0x0100
        /*079a*/ 	.byte	0x08
	.zero		1


	//   ....[19]....
        /*079c*/ 	.word	0x000007e0
        /*07a0*/ 	.word	0x000000ff
        /*07a4*/ 	.word	0x000308c0
        /*07a8*/ 	.short	0x0100
        /*07aa*/ 	.byte	0x08
	.zero		1


	//   ....[20]....
        /*07ac*/ 	.word	0x000007f0
        /*07b0*/ 	.word	0x000000ff
        /*07b4*/ 	.word	0x000308b8
        /*07b8*/ 	.short	0x0100
        /*07ba*/ 	.byte	0x08
	.zero		1


	//   ....[21]....
        /*07bc*/ 	.word	0x00000800
        /*07c0*/ 	.word	0x000000ff
        /*07c4*/ 	.word	0x000308c8
        /*07c8*/ 	.short	0x0100
        /*07ca*/ 	.byte	0x08
	.zero		1


	//   ....[22]....
        /*07cc*/ 	.word	0x000017b0
        /*07d0*/ 	.word	0x000000ff
        /*07d4*/ 	.word	0x00030800
        /*07d8*/ 	.short	0x010a
        /*07da*/ 	.byte	0x28
	.zero		1


	//   ....[23]....
        /*07dc*/ 	.word	0x00001830
        /*07e0*/ 	.word	0x00000000
        /*07e4*/ 	.word	0x00030830
        /*07e8*/ 	.short	0x010a
        /*07ea*/ 	.byte	0x3f
	.zero		1


	//   ....[24]....
        /*07ec*/ 	.word	0x00001870
        /*07f0*/ 	.word	0x00000000
        /*07f4*/ 	.word	0x00030830
        /*07f8*/ 	.short	0x010a
        /*07fa*/ 	.byte	0x3f
	.zero		1


	//   ....[25]....
        /*07fc*/ 	.word	0x00002830
        /*0800*/ 	.word	0x000000ff
        /*0804*/ 	.word	0x00000000
        /*0808*/ 	.short	0x0101
        /*080a*/ 	.byte	0x05
	.zero		1


	//   ....[26]....
        /*080c*/ 	.word	0x000040a0
        /*0810*/ 	.word	0x000000ff
        /*0814*/ 	.word	0x00030830
        /*0818*/ 	.short	0x010a
        /*081a*/ 	.byte	0x08
	.zero		1


	//   ....[27]....
        /*081c*/ 	.word	0x000040e0
        /*0820*/ 	.word	0x000000ff
        /*0824*/ 	.word	0x00030830
        /*0828*/ 	.short	0x010a
        /*082a*/ 	.byte	0x08
	.zero		1


	//   ....[28]....
        /*082c*/ 	.word	0x00004c20
        /*0830*/ 	.word	0x000000ff
        /*0834*/ 	.word	0x00030850
        /*0838*/ 	.short	0x010a
        /*083a*/ 	.byte	0x09
	.zero		1


	//   ....[29]....
        /*083c*/ 	.word	0x00004c60
        /*0840*/ 	.word	0x000000ff
        /*0844*/ 	.word	0x00030850
        /*0848*/ 	.short	0x010a
        /*084a*/ 	.byte	0x09
	.zero		1


	//   ....[30]....
        /*084c*/ 	.word	0x000053a0
        /*0850*/ 	.word	0x000000ff
        /*0854*/ 	.word	0x00000000
        /*0858*/ 	.short	0x0101
        /*085a*/ 	.byte	0x08
	.zero		1


	//   ....[31]....
        /*085c*/ 	.word	0x00006b30
        /*0860*/ 	.word	0x000000ff
        /*0864*/ 	.word	0x00000000
        /*0868*/ 	.short	0x0101
        /*086a*/ 	.byte	0x09
	.zero		1


	//   ....[32]....
        /*086c*/ 	.word	0x00006d20
        /*0870*/ 	.word	0x000000ff
        /*0874*/ 	.word	0x00030830
        /*0878*/ 	.short	0x010a
        /*087a*/ 	.byte	0x08
	.zero		1


	//   ....[33]....
        /*087c*/ 	.word	0x00006d60
        /*0880*/ 	.word	0x000000ff
        /*0884*/ 	.word	0x00030830
        /*0888*/ 	.short	0x010a
        /*088a*/ 	.byte	0x08
	.zero		1


	//   ....[34]....
        /*088c*/ 	.word	0x000078a0
        /*0890*/ 	.word	0x000000ff
        /*0894*/ 	.word	0x00030850
        /*0898*/ 	.short	0x010a
        /*089a*/ 	.byte	0x08
	.zero		1


	//   ....[35]....
        /*089c*/ 	.word	0x000078e0
        /*08a0*/ 	.word	0x000000ff
        /*08a4*/ 	.word	0x00030850
        /*08a8*/ 	.short	0x010a
        /*08aa*/ 	.byte	0x08
	.zero		1


	//   ....[36]....
        /*08ac*/ 	.word	0x00007fc0
        /*08b0*/ 	.word	0x000000ff
        /*08b4*/ 	.word	0x00000000
        /*08b8*/ 	.short	0x0101
        /*08ba*/ 	.byte	0x05
	.zero		1


	//   ....[37]....
        /*08bc*/ 	.word	0x00009040
        /*08c0*/ 	.word	0x000000ff
        /*08c4*/ 	.word	0x00000000
        /*08c8*/ 	.short	0x0101
        /*08ca*/ 	.byte	0x08
	.zero		1


	//   ....[38]....
        /*08cc*/ 	.word	0x00009760
        /*08d0*/ 	.word	0x000000ff
        /*08d4*/ 	.word	0x00030850
        /*08d8*/ 	.short	0x010a
        /*08da*/ 	.byte	0x05
	.zero		1


	//   ....[39]....
        /*08dc*/ 	.word	0x000097a0
        /*08e0*/ 	.word	0x000000ff
        /*08e4*/ 	.word	0x00030850
        /*08e8*/ 	.short	0x010a
        /*08ea*/ 	.byte	0x05
	.zero		1


	//   ....[40]....
        /*08ec*/ 	.word	0x00009dc0
        /*08f0*/ 	.word	0x000000ff
        /*08f4*/ 	.word	0x00000000
        /*08f8*/ 	.short	0x0101
        /*08fa*/ 	.byte	0x04
	.zero		1


	//   ....[41]....
        /*08fc*/ 	.word	0x0000b650
        /*0900*/ 	.word	0x00000034
        /*0904*/ 	.word	0x00000000
        /*0908*/ 	.short	0x0101
        /*090a*/ 	.byte	0x3f
	.zero		1


	//   ....[42]....
        /*090c*/ 	.word	0x0000d8f0
        /*0910*/ 	.word	0x00000000
        /*0914*/ 	.word	0x00030840
        /*0918*/ 	.short	0x010a
        /*091a*/ 	.byte	0x3f
	.zero		1


	//   ....[43]....
        /*091c*/ 	.word	0x0000df00
        /*0920*/ 	.word	0x00000000
        /*0924*/ 	.word	0x00030830
        /*0928*/ 	.short	0x0107
        /*092a*/ 	.byte	0x3f
	.zero		1


	//   ....[44]....
        /*092c*/ 	.word	0x0000dfb0
        /*0930*/ 	.word	0x00000000
        /*0934*/ 	.word	0x00030830
        /*0938*/ 	.short	0x0101
        /*093a*/ 	.byte	0x3f
	.zero		1


	//   ....[45]....
        /*093c*/ 	.word	0x0000ea00
        /*0940*/ 	.word	0x00000011
        /*0944*/ 	.word	0x00030800
        /*0948*/ 	.short	0x0107
        /*094a*/ 	.byte	0x3f
	.zero		1


	//   ....[46]....
        /*094c*/ 	.word	0x0000eaf0
        /*0950*/ 	.word	0x00000011
        /*0954*/ 	.word	0x00030800
        /*0958*/ 	.short	0x0101
        /*095a*/ 	.byte	0x3f
	.zero		1


	//   ....[47]....
        /*095c*/ 	.word	0x0000eb10
        /*0960*/ 	.word	0x00000011
        /*0964*/ 	.word	0x00030820
        /*0968*/ 	.short	0x010a
        /*096a*/ 	.byte	0x3f
	.zero		1


	//   ....[48]....
        /*096c*/ 	.word	0x0000ee60
        /*0970*/ 	.word	0x00000006
        /*0974*/ 	.word	0x00030840
        /*0978*/ 	.short	0x010a
        /*097a*/ 	.byte	0x3f
	.zero		1


	//   ....[49]....
        /*097c*/ 	.word	0x0000f330
        /*0980*/ 	.word	0x00000006
        /*0984*/ 	.word	0x00030830
        /*0988*/ 	.short	0x0107
        /*098a*/ 	.byte	0x3f
	.zero		1


	//   ....[50]....
        /*098c*/ 	.word	0x0000f3e0
        /*0990*/ 	.word	0x00000006
        /*0994*/ 	.word	0x00030830
        /*0998*/ 	.short	0x0101
        /*099a*/ 	.byte	0x3f
	.zero		1


	//   ....[51]....
        /*099c*/ 	.word	0x0000f440
        /*09a0*/ 	.word	0x00000006
        /*09a4*/ 	.word	0x00030860
        /*09a8*/ 	.short	0x010a
        /*09aa*/ 	.byte	0x3f
	.zero		1


	//   ....[52]....
        /*09ac*/ 	.word	0x0000f9a0
        /*09b0*/ 	.word	0x00000006
        /*09b4*/ 	.word	0x00030850
        /*09b8*/ 	.short	0x0107
        /*09ba*/ 	.byte	0x3f
	.zero		1


	//   ....[53]....
        /*09bc*/ 	.word	0x0000faf0
        /*09c0*/ 	.word	0x00000006
        /*09c4*/ 	.word	0x00030850
        /*09c8*/ 	.short	0x0101
        /*09ca*/ 	.byte	0x3f
	.zero		1


	//   ....[54]....
        /*09cc*/ 	.word	0x0000fd00
        /*09d0*/ 	.word	0x00000004
        /*09d4*/ 	.word	0x00030860
        /*09d8*/ 	.short	0x010a
        /*09da*/ 	.byte	0x3f
	.zero		1


	//   ....[55]....
        /*09dc*/ 	.word	0x000101c0
        /*09e0*/ 	.word	0x00000004
        /*09e4*/ 	.word	0x00030850
        /*09e8*/ 	.short	0x0107
        /*09ea*/ 	.byte	0x3f
	.zero		1


	//   ....[56]....
        /*09ec*/ 	.word	0x00010270
        /*09f0*/ 	.word	0x00000004
        /*09f4*/ 	.word	0x00030850
        /*09f8*/ 	.short	0x0101
        /*09fa*/ 	.byte	0x3f
	.zero		1


	//   ....[57]....
        /*09fc*/ 	.word	0x00010510
        /*0a00*/ 	.word	0x00000004
        /*0a04*/ 	.word	0x00030820
        /*0a08*/ 	.short	0x010a
        /*0a0a*/ 	.byte	0x3f
	.zero		1


	//   ....[58]....
        /*0a0c*/ 	.word	0x000106b0
        /*0a10*/ 	.word	0x00000005
        /*0a14*/ 	.word	0x00030840
        /*0a18*/ 	.short	0x010a
        /*0a1a*/ 	.byte	0x3f
	.zero		1


	//   ....[59]....
        /*0a1c*/ 	.word	0x00010750
        /*0a20*/ 	.word	0x00000017
        /*0a24*/ 	.word	0x00030840
        /*0a28*/ 	.short	0x010a
        /*0a2a*/ 	.byte	0x3f
	.zero		1


	//   ....[60]....
        /*0a2c*/ 	.word	0x00010790
        /*0a30*/ 	.word	0x00000005
        /*0a34*/ 	.word	0x00030860
        /*0a38*/ 	.short	0x010a
        /*0a3a*/ 	.byte	0x3f
	.zero		1


	//   ....[61]....
        /*0a3c*/ 	.word	0x000107d0
        /*0a40*/ 	.word	0x00000017
        /*0a44*/ 	.word	0x00030860
        /*0a48*/ 	.short	0x010a
        /*0a4a*/ 	.byte	0x3f
	.zero		1


	//   ....[62]....
        /*0a4c*/ 	.word	0x00010840
        /*0a50*/ 	.word	0x00000003
        /*0a54*/ 	.word	0x00030800
        /*0a58*/ 	.short	0x010a
        /*0a5a*/ 	.byte	0x3f
	.zero		1


	//   ....[63]....
        /*0a5c*/ 	.word	0x00010890
        /*0a60*/ 	.word	0x00000000
        /*0a64*/ 	.word	0x00030830
        /*0a68*/ 	.short	0x010a
        /*0a6a*/ 	.byte	0x3f
	.zero		1


	//   ....[64]....
        /*0a6c*/ 	.word	0x000108f0
        /*0a70*/ 	.word	0x0000000c
        /*0a74*/ 	.word	0x00030830
        /*0a78*/ 	.short	0x010a
        /*0a7a*/ 	.byte	0x3f
	.zero		1


	//   ....[65]....
        /*0a7c*/ 	.word	0x00010950
        /*0a80*/ 	.word	0x0000000b
        /*0a84*/ 	.word	0x00030850
        /*0a88*/ 	.short	0x010a
        /*0a8a*/ 	.byte	0x3f
	.zero		1


	//   ....[66]....
        /*0a8c*/ 	.word	0x000109b0
        /*0a90*/ 	.word	0x0000000c
        /*0a94*/ 	.word	0x00030830
        /*0a98*/ 	.short	0x010a
        /*0a9a*/ 	.byte	0x3f
	.zero		1


	//   ....[67]....
        /*0a9c*/ 	.word	0x00010a10
        /*0aa0*/ 	.word	0x0000000b
        /*0aa4*/ 	.word	0x00030850
        /*0aa8*/ 	.short	0x010a
        /*0aaa*/ 	.byte	0x3f
	.zero		1


	//   ....[68]....
        /*0aac*/ 	.word	0x00010a70
        /*0ab0*/ 	.word	0x00000005
        /*0ab4*/ 	.word	0x00030850
        /*0ab8*/ 	.short	0x010a
        /*0aba*/ 	.byte	0x3f
	.zero		1


	//   ....[69]....
        /*0abc*/ 	.word	0x00010b70
        /*0ac0*/ 	.word	0x00000000
        /*0ac4*/ 	.word	0x00030840
        /*0ac8*/ 	.short	0x010a
        /*0aca*/ 	.byte	0x3f
	.zero		1


	//   ....[70]....
        /*0acc*/ 	.word	0x00011e10
        /*0ad0*/ 	.word	0x00000011
        /*0ad4*/ 	.word	0x00030820
        /*0ad8*/ 	.short	0x010a
        /*0ada*/ 	.byte	0x3f
	.zero		1


	//   ....[71]....
        /*0adc*/ 	.word	0x00011e60
        /*0ae0*/ 	.word	0x00000006
        /*0ae4*/ 	.word	0x00030840
        /*0ae8*/ 	.short	0x010a
        /*0aea*/ 	.byte	0x3f
	.zero		1


	//   ....[72]....
        /*0aec*/ 	.word	0x00012590
        /*0af0*/ 	.word	0x00000006
        /*0af4*/ 	.word	0x00030860
        /*0af8*/ 	.short	0x010a
        /*0afa*/ 	.byte	0x3f
	.zero		1


	//   ....[73]....
        /*0afc*/ 	.word	0x00012dd0
        /*0b00*/ 	.word	0x00000004
        /*0b04*/ 	.word	0x00030860
        /*0b08*/ 	.short	0x010a
        /*0b0a*/ 	.byte	0x3f
	.zero		1


	//   ....[74]....
        /*0b0c*/ 	.word	0x00013780
        /*0b10*/ 	.word	0x00000004
        /*0b14*/ 	.word	0x00030820
        /*0b18*/ 	.short	0x010a
        /*0b1a*/ 	.byte	0x3f
	.zero		1


	//   ....[75]....
        /*0b1c*/ 	.word	0x00013920
        /*0b20*/ 	.word	0x00000005
        /*0b24*/ 	.word	0x00030840
        /*0b28*/ 	.short	0x010a
        /*0b2a*/ 	.byte	0x3f
	.zero		1


	//   ....[76]....
        /*0b2c*/ 	.word	0x00013970
        /*0b30*/ 	.word	0x00000017
        /*0b34*/ 	.word	0x00030840
        /*0b38*/ 	.short	0x010a
        /*0b3a*/ 	.byte	0x3f
	.zero		1


	//   ....[77]....
        /*0b3c*/ 	.word	0x000139c0
        /*0b40*/ 	.word	0x00000005
        /*0b44*/ 	.word	0x00030860
        /*0b48*/ 	.short	0x010a
        /*0b4a*/ 	.byte	0x3f
	.zero		1


	//----- nvinfo : EIATTR_NUM_MBARRIERS
	.align		4
.L_769:
        /*0b4c*/ 	.byte	0x03, 0x38
        /*0b4e*/ 	.short	0x0016


	//----- nvinfo : EIATTR_EXIT_INSTR_OFFSETS
	.align		4
        /*0b50*/ 	.byte	0x04, 0x1c
        /*0b52*/ 	.short	(.L_771 - .L_770)


	//   ....[0]....
.L_770:
        /*0b54*/ 	.word	0x00000950


	//   ....[1]....
        /*0b58*/ 	.word	0x0000c580


	//   ....[2]....
        /*0b5c*/ 	.word	0x00010820


	//----- nvinfo : EIATTR_MAX_THREADS
	.align		4
.L_771:
        /*0b60*/ 	.byte	0x04, 0x05
        /*0b62*/ 	.short	(.L_773 - .L_772)
.L_772:
        /*0b64*/ 	.word	0x00000180
        /*0b68*/ 	.word	0x00000001
        /*0b6c*/ 	.word	0x00000001


	//----- nvinfo : EIATTR_CRS_STACK_SIZE
	.align		4
.L_773:
        /*0b70*/ 	.byte	0x04, 0x1e
        /*0b72*/ 	.short	(.L_775 - .L_774)
.L_774:
        /*0b74*/ 	.word	0x00000000


	//----- nvinfo : EIATTR_CBANK_PARAM_SIZE
	.align		4
.L_775:
        /*0b78*/ 	.byte	0x03, 0x19
        /*0b7a*/ 	.short	0x0af0


	//----- nvinfo : EIATTR_PARAM_CBANK
	.align		4
        /*0b7c*/ 	.byte	0x04, 0x0a
        /*0b7e*/ 	.short	(.L_777 - .L_776)
	.align		4
.L_776:
        /*0b80*/ 	.word	index@(.nv.constant0._ZN7cutlass13device_kernelIN5flash11enable_sm90INS1_16FlashAttnFwdSm90INS1_25CollectiveMainloopFwdSm90ILi2EN4cute5tupleIJNS5_1CILi1EEES8_S8_EEENS6_IJNS7_ILi128EEENS7_ILi96EEENS7_ILi192EEEEEELi192ENS_10bfloat16_tEfNS_4arch4Sm90ELb1ELb0ELb1ELb0ELb1ELb0ELb0ELb1ELb1ELb1ELb0ELb0EEENS1_21CollectiveEpilogueFwdINS6_IJSA_SC_SB_EEES9_SE_SG_Li256ELb0ELb1ELb0ELb0EEENS1_30DynamicPersistentTileSchedulerILi256ELi128ELb0ELb1ELb1EEEEEEEEEvNT_6ParamsE)
        /*0b84*/ 	.short	0x0210
        /*0b86*/ 	.short	0x0af0


	//----- nvinfo : EIATTR_SW_WAR
	.align		4
.L_777:
        /*0b88*/ 	.byte	0x04, 0x36
        /*0b8a*/ 	.short	(.L_779 - .L_778)
.L_778:
        /*0b8c*/ 	.word	0x00000008
.L_779:


//--------------------- .nv.info._ZN7cutlass13device_kernelIN5flash11enable_sm90INS1_16FlashAttnFwdSm90INS1_25CollectiveMainloopFwdSm90ILi2EN4cute5tupleIJNS5_1CILi1EEES8_S8_EEENS6_IJNS7_ILi128EEENS7_ILi96EEENS7_ILi192EEEEEELi192ENS_10bfloat16_tEfNS_4arch4Sm90ELb1ELb0ELb1ELb1ELb1ELb0ELb0ELb1ELb1ELb1ELb0ELb0EEENS1_21CollectiveEpilogueFwdINS6_IJSA_SC_SB_EEES9_SE_SG_Li256ELb1ELb1ELb0ELb0EEENS1_36VarlenDynamicPersistentTileSchedulerILi128ELi96ELi256ELi128ELb0ELb1ELb1ELb1ELb1ELb1EEEEEEEEEvNT_6ParamsE --------------------------
	.section	.nv.info._ZN7cutlass13device_kernelIN5flash11enable_sm90INS1_16FlashAttnFwdSm90INS1_25CollectiveMainloopFwdSm90ILi2EN4cute5tupleIJNS5_1CILi1EEES8_S8_EEENS6_IJNS7_ILi128EEENS7_ILi96EEENS7_ILi192EEEEEELi192ENS_10bfloat16_tEfNS_4arch4Sm90ELb1ELb0ELb1ELb1ELb1ELb0ELb0ELb1ELb1ELb1ELb0ELb0EEENS1_21CollectiveEpilogueFwdINS6_IJSA_SC_SB_EEES9_SE_SG_Li256ELb1ELb1ELb0ELb0EEENS1_36VarlenDynamicPersistentTileSchedulerILi128ELi96ELi256ELi128ELb0ELb1ELb1ELb1ELb1ELb1EEEEEEEEEvNT_6ParamsE,"",@"SHT_CUDA_INFO"
	.sectionflags	@""
	.align	4


	//----- nvinfo : EIATTR_CUDA_API_VERSION
	.align		4
        /*0000*/ 	.byte	0x04, 0x37
        /*0002*/ 	.short	(.L_781 - .L_780)
.L_780:
        /*0004*/ 	.word	0x00000082


	//----- nvinfo : EIATTR_KPARAM_INFO
	.align		4
.L_781:
        /*0008*/ 	.byte	0x04, 0x17
        /*000a*/ 	.short	(.L_783 - .L_782)
.L_782:
        /*000c*/ 	.word	0x00000000
        /*0010*/ 	.short	0x0000
        /*0012*/ 	.short	0x0070
        /*0014*/ 	.byte	0x00, 0xf0, 0x01, 0x2a


	//----- nvinfo : EIATTR_SPARSE_MMA_MASK
	.align		4
.L_783:
        /*0018*/ 	.byte	0x03, 0x50
        /*001a*/ 	.short	0x0000


	//----- nvinfo : EIATTR_MAXREG_COUNT
	.align		4
        /*001c*/ 	.byte	0x03, 0x1b
        /*001e*/ 	.short	0x00a8


	//----- nvinfo : EIATTR_NUM_BARRIERS
	.align		4
        /*0020*/ 	.byte	0x02, 0x4c
        /*0022*/ 	.byte	0x09
	.zero		1


	//----- nvinfo : EIATTR_EXTERNS
	.align		4
        /*0024*/ 	.byte	0x04, 0x0f
        /*0026*/ 	.short	(.L_785 - .L_784)


	//   ....[0]....
	.align		4
.L_784:
        /*0028*/ 	.word	index@(__assertfail)


	//----- nvinfo : EIATTR_ANNOTATIONS
	.align		4
.L_785:
        /*002c*/ 	.byte	0x04, 0x55
        /*002e*/ 	.short	(.L_787 - .L_786)


	//   ....[0]....
.L_786:
        /* <DEDUP_REMOVED lines=17> */


	//----- nvinfo : EIATTR_MERCURY_ISA_VERSION
	.align		4
.L_787:
        /*0130*/ 	.byte	0x03, 0x5f
        /*0132*/ 	.short	0x0101


	//----- nvinfo : EIATTR_UNUSED_LOAD_BYTE_OFFSET
	.align		4
        /*0134*/ 	.byte	0x04, 0x44
        /*0136*/ 	.short	(.L_789 - .L_788)


	//   ....[0]....
.L_788:
        /*0138*/ 	.word	0x00000950
        /*013c*/ 	.word	0x0000fff0


	//   ....[1]....
        /*0140*/ 	.word	0x0000a460
        /*0144*/ 	.word	0x0000fff0


	//----- nvinfo : EIATTR_INT_WARP_WIDE_INSTR_OFFSETS
	.align		4
.L_789:
        /*0148*/ 	.byte	0x04, 0x31
        /*014a*/ 	.short	(.L_791 - .L_790)


	//   ....[0]....
.L_790:
        /*014c*/ 	.word	0x000000c0


	//   ....[1]....
        /*0150*/ 	.word	0x000000d0


	//   ....[2]....
        /*0154*/ 	.word	0x00000170


	//   ....[3]....
        /*0158*/ 	.word	0x0000df50


	//   ....[4]....
        /*015c*/ 	.word	0x0000dfe0


	//   ....[5]....
        /*0160*/ 	.word	0x00010e50


	//   ....[6]....
        /*0164*/ 	.word	0x00010ee0


	//----- nvinfo : EIATTR_COOP_GROUP_MASK_REGIDS
	.align		4
.L_791:
        /*0168*/ 	.byte	0x04, 0x29
        /*016a*/ 	.short	(.L_793 - .L_792)


	//   ....[0]....
.L_792:
        /*016c*/ 	.word	0xffffffff


	//   ....[1]....
        /*0170*/ 	.word	0xffffffff


	//   ....[2]....
        /*0174*/ 	.word	0xffffffff


	//   ....[3]....
        /*0178*/ 	.word	0xffffffff


	//   ....[4]....
        /*017c*/ 	.word	0xffffffff


	//   ....[5]....
        /*0180*/ 	.word	0xffffffff


	//   ....[6]....
        /*0184*/ 	.word	0xffffffff


	//   ....[7]....
        /*0188*/ 	.word	0xffffffff


	//   ....[8]....
        /*018c*/ 	.word	0xffffffff


	//   ....[9]....
        /*0190*/ 	.word	0xffffffff


	//   ....[10]....
        /*0194*/ 	.word	0xffffffff


	//   ....[11]....
        /*0198*/ 	.word	0xffffffff


	//   ....[12]....
        /*019c*/ 	.word	0xffffffff


	//   ....[13]....
        /*01a0*/ 	.word	0xffffffff


	//   ....[14]....
        /*01a4*/ 	.word	0xffffffff


	//   ....[15]....
        /*01a8*/ 	.word	0xffffffff


	//   ....[16]....
        /*01ac*/ 	.word	0xffffffff


	//   ....[17]....
        /*01b0*/ 	.word	0xffffffff


	//   ....[18]....
        /*01b4*/ 	.word	0xffffffff


	//   ....[19]....
        /*01b8*/ 	.word	0xffffffff


	//   ....[20]....
        /*01bc*/ 	.word	0xffffffff


	//   ....[21]....
        /*01c0*/ 	.word	0xffffffff


	//   ....[22]....
        /*01c4*/ 	.word	0xffffffff


	//   ....[23]....
        /*01c8*/ 	.word	0xffffffff


	//   ....[24]....
        /*01cc*/ 	.word	0xffffffff


	//   ....[25]....
        /*01d0*/ 	.word	0xffffffff


	//   ....[26]....
        /*01d4*/ 	.word	0xffffffff


	//   ....[27]....
        /*01d8*/ 	.word	0xffffffff


	//   ....[28]....
        /*01dc*/ 	.word	0xffffffff


	//   ....[29]....
        /*01e0*/ 	.word	0xffffffff


	//   ....[30]....
        /*01e4*/ 	.word	0xffffffff


	//   ....[31]....
        /*01e8*/ 	.word	0xffffffff


	//   ....[32]....
        /*01ec*/ 	.word	0xffffffff


	//   ....[33]....
        /*01f0*/ 	.word	0xffffffff


	//   ....[34]....
        /*01f4*/ 	.word	0xffffffff


	//   ....[35]....
        /*01f8*/ 	.word	0xffffffff


	//   ....[36]....
        /*01fc*/ 	.word	0xffffffff


	//   ....[37]....
        /*0200*/ 	.word	0xffffffff


	//   ....[38]....
        /*0204*/ 	.word	0xffffffff


	//   ....[39]....
        /*0208*/ 	.word	0xffffffff


	//   ....[40]....
        /*020c*/ 	.word	0xffffffff


	//   ....[41]....
        /*0210*/ 	.word	0xffffffff


	//   ....[42]....
        /*0214*/ 	.word	0xffffffff


	//   ....[43]....
        /*0218*/ 	.word	0xffffffff


	//   ....[44]....
        /*021c*/ 	.word	0xffffffff


	//   ....[45]....
        /*0220*/ 	.word	0xffffffff


	//   ....[46]....
        /*0224*/ 	.word	0xffffffff


	//   ....[47]....
        /*0228*/ 	.word	0xffffffff


	//   ....[48]....
        /*022c*/ 	.word	0xffffffff


	//   ....[49]....
        /*0230*/ 	.word	0xffffffff


	//   ....[50]....
        /*0234*/ 	.word	0xffffffff


	//   ....[51]....
        /*0238*/ 	.word	0xffffffff


	//   ....[52]....
        /*023c*/ 	.word	0xffffffff


	//   ....[53]....
        /*0240*/ 	.word	0xffffffff


	//   ....[54]....
        /*0244*/ 	.word	0xffffffff


	//   ....[55]....
        /*0248*/ 	.word	0xffffffff


	//   ....[56]....
        /*024c*/ 	.word	0xffffffff


	//   ....[57]....
        /*0250*/ 	.word	0xffffffff


	//   ....[58]....
        /*0254*/ 	.word	0xffffffff


	//   ....[59]....
        /*0258*/ 	.word	0xffffffff


	//   ....[60]....
        /*025c*/ 	.word	0xffffffff


	//   ....[61]....
        /*0260*/ 	.word	0xffffffff


	//   ....[62]....
        /*0264*/ 	.word	0xffffffff


	//   ....[63]....
        /*0268*/ 	.word	0xffffffff


	//   ....[64]....
        /*026c*/ 	.word	0xffffffff


	//   ....[65]....
        /*0270*/ 	.word	0xffffffff


	//   ....[66]....
        /*0274*/ 	.word	0xffffffff


	//   ....[67]....
        /*0278*/ 	.word	0xffffffff


	//   ....[68]....
        /*027c*/ 	.word	0xffffffff


	//   ....[69]....
        /*0280*/ 	.word	0xffffffff


	//   ....[70]....
        /*0284*/ 	.word	0xffffffff


	//   ....[71]....
        /*0288*/ 	.word	0xffffffff


	//   ....[72]....
        /*028c*/ 	.word	0xffffffff


	//   ....[73]....
        /*0290*/ 	.word	0xffffffff


	//   ....[74]....
        /*0294*/ 	.word	0xffffffff


	//   ....[75]....
        /*0298*/ 	.word	0xffffffff


	//   ....[76]....
        /*029c*/ 	.word	0xffffffff


	//   ....[77]....
        /*02a0*/ 	.word	0xffffffff


	//   ....[78]....
        /*02a4*/ 	.word	0xffffffff


	//   ....[79]....
        /*02a8*/ 	.word	0xffffffff


	//   ....[80]....
        /*02ac*/ 	.word	0xffffffff


	//   ....[81]....
        /*02b0*/ 	.word	0xffffffff


	//   ....[82]....
        /*02b4*/ 	.word	0xffffffff


	//   ....[83]....
        /*02b8*/ 	.word	0xffffffff


	//   ....[84]....
        /*02bc*/ 	.word	0xffffffff


	//   ....[85]....
        /*02c0*/ 	.word	0xffffffff


	//   ....[86]....
        /*02c4*/ 	.word	0xffffffff


	//   ....[87]....
        /*02c8*/ 	.word	0xffffffff


	//   ....[88]....
        /*02cc*/ 	.word	0xffffffff


	//   ....[89]....
        /*02d0*/ 	.word	0xffffffff


	//   ....[90]....
        /*02d4*/ 	.word	0xffffffff


	//   ....[91]....
        /*02d8*/ 	.word	0xffffffff


	//   ....[92]....
        /*02dc*/ 	.word	0xffffffff


	//   ....[93]....
        /*02e0*/ 	.word	0xffffffff


	//   ....[94]....
        /*02e4*/ 	.word	0xffffffff


	//   ....[95]....
        /*02e8*/ 	.word	0xffffffff


	//   ....[96]....
        /*02ec*/ 	.word	0xffffffff


	//   ....[97]....
        /*02f0*/ 	.word	0xffffffff


	//   ....[98]....
        /*02f4*/ 	.word	0xffffffff


	//   ....[99]....
        /*02f8*/ 	.word	0xffffffff


	//   ....[100]....
        /*02fc*/ 	.word	0xffffffff


	//   ....[101]....
        /*0300*/ 	.word	0xffffffff


	//   ....[102]....
        /*0304*/ 	.word	0xffffffff


	//   ....[103]....
        /*0308*/ 	.word	0xffffffff


	//   ....[104]....
        /*030c*/ 	.word	0xffffffff


	//   ....[105]....
        /*0310*/ 	.word	0xffffffff


	//   ....[106]....
        /*0314*/ 	.word	0xffffffff


	//   ....[107]....
        /*0318*/ 	.word	0xffffffff


	//   ....[108]....
        /*031c*/ 	.word	0xffffffff


	//   ....[109]....
        /*0320*/ 	.word	0xffffffff


	//   ....[110]....
        /*0324*/ 	.word	0xffffffff


	//   ....[111]....
        /*0328*/ 	.word	0xffffffff


	//   ....[112]....
        /*032c*/ 	.word	0xffffffff


	//   ....[113]....
        /*0330*/ 	.word	0xffffffff


	//   ....[114]....
        /*0334*/ 	.word	0xffffffff


	//   ....[115]....
        /*0338*/ 	.word	0xffffffff


	//   ....[116]....
        /*033c*/ 	.word	0xffffffff


	//   ....[117]....
        /*0340*/ 	.word	0xffffffff


	//   ....[118]....
        /*0344*/ 	.word	0xffffffff


	//   ....[119]....
        /*0348*/ 	.word	0xffffffff


	//   ....[120]....
        /*034c*/ 	.word	0xffffffff


	//   ....[121]....
        /*0350*/ 	.word	0xffffffff


	//   ....[122]....
        /*0354*/ 	.word	0xffffffff


	//   ....[123]....
        /*0358*/ 	.word	0xffffffff


	//   ....[124]....
        /*035c*/ 	.word	0xffffffff


	//   ....[125]....
        /*0360*/ 	.word	0xffffffff


	//   ....[126]....
        /*0364*/ 	.word	0xffffffff


	//   ....[127]....
        /*0368*/ 	.word	0xffffffff


	//   ....[128]....
        /*036c*/ 	.word	0xffffffff


	//   ....[129]....
        /*0370*/ 	.word	0xffffffff


	//   ....[130]....
        /*0374*/ 	.word	0xffffffff


	//   ....[131]....
        /*0378*/ 	.word	0xffffffff


	//   ....[132]....
        /*037c*/ 	.word	0xffffffff


	//   ....[133]....
        /*0380*/ 	.word	0xffffffff


	//   ....[134]....
        /*0384*/ 	.word	0xffffffff


	//   ....[135]....
        /*0388*/ 	.word	0xffffffff


	//   ....[136]....
        /*038c*/ 	.word	0xffffffff


	//   ....[137]....
        /*0390*/ 	.word	0xffffffff


	//   ....[138]....
        /*0394*/ 	.word	0xffffffff


	//   ....[139]....
        /*0398*/ 	.word	0xffffffff


	//   ....[140]....
        /*039c*/ 	.word	0xffffffff


	//   ....[141]....
        /*03a0*/ 	.word	0xffffffff


	//   ....[142]....
        /*03a4*/ 	.word	0xffffffff


	//   ....[143]....
        /*03a8*/ 	.word	0xffffffff


	//   ....[144]....
        /*03ac*/ 	.word	0xffffffff


	//   ....[145]....
        /*03b0*/ 	.word	0x0500000f


	//   ....[146]....
        /*03b4*/ 	.word	0x0500000f


	//   ....[147]....
        /*03b8*/ 	.word	0x0500000f


	//   ....[148]....
        /*03bc*/ 	.word	0x0500000f


	//   ....[149]....
        /*03c0*/ 	.word	0x0500000f


	//   ....[150]....
        /*03c4*/ 	.word	0x0500000f


	//   ....[151]....
        /*03c8*/ 	.word	0x0500000f


	//   ....[152]....
        /*03cc*/ 	.word	0x0500000f


	//   ....[153]....
        /*03d0*/ 	.word	0x0500000f


	//   ....[154]....
        /*03d4*/ 	.word	0x0500000f


	//   ....[155]....
        /*03d8*/ 	.word	0x0500000f


	//   ....[156]....
        /*03dc*/ 	.word	0x0500000f


	//   ....[157]....
        /*03e0*/ 	.word	0x0500000f


	//   ....[158]....
        /*03e4*/ 	.word	0x0500000f


	//   ....[159]....
        /*03e8*/ 	.word	0x0500000f


	//   ....[160]....
        /*03ec*/ 	.word	0x0500000f


	//   ....[161]....
        /*03f0*/ 	.word	0x0500000f


	//   ....[162]....
        /*03f4*/ 	.word	0x0500000f


	//   ....[163]....
        /*03f8*/ 	.word	0x0500000f


	//   ....[164]....
        /*03fc*/ 	.word	0x0500000f


	//   ....[165]....
        /*0400*/ 	.word	0x0500000f


	//   ....[166]....
        /*0404*/ 	.word	0x0500000f


	//   ....[167]....
        /*0408*/ 	.word	0x0500000f


	//   ....[168]....
        /*040c*/ 	.word	0x0500000f


	//   ....[169]....
        /*0410*/ 	.word	0x0500000f


	//   ....[170]....
        /*0414*/ 	.word	0x0500000f


	//   ....[171]....
        /*0418*/ 	.word	0x0500000f


	//   ....[172]....
        /*041c*/ 	.word	0x0500000f


	//   ....[173]....
        /*0420*/ 	.word	0x0500000f


	//   ....[174]....
        /*0424*/ 	.word	0x0500000f


	//   ....[175]....
        /*0428*/ 	.word	0x0500000f


	//   ....[176]....
        /*042c*/ 	.word	0x0500000f


	//   ....[177]....
        /*0430*/ 	.word	0x0500000f


	//   ....[178]....
        /*0434*/ 	.word	0x0500000f


	//   ....[179]....
        /*0438*/ 	.word	0x0500000f


	//   ....[180]....
        /*043c*/ 	.word	0x0500000f


	//   ....[181]....
        /*0440*/ 	.word	0x0500000f


	//   ....[182]....
        /*0444*/ 	.word	0x0500000f


	//   ....[183]....
        /*0448*/ 	.word	0x0500000f


	//   ....[184]....
        /*044c*/ 	.word	0x0500000f


	//   ....[185]....
        /*0450*/ 	.word	0x0500000f


	//   ....[186]....
        /*0454*/ 	.word	0x0500000f


	//   ....[187]....
        /*0458*/ 	.word	0x0500000f


	//   ....[188]....
        /*045c*/ 	.word	0x0500000f


	//   ....[189]....
        /*0460*/ 	.word	0x0500000f


	//   ....[190]....
        /*0464*/ 	.word	0x0500000f


	//   ....[191]....
        /*0468*/ 	.word	0x0500000f


	//   ....[192]....
        /*046c*/ 	.word	0x0500000f


	//   ....[193]....
        /*0470*/ 	.word	0x0500000f


	//   ....[194]....
        /*0474*/ 	.word	0x0500000f


	//   ....[195]....
        /*0478*/ 	.word	0x0500000f


	//   ....[196]....
        /*047c*/ 	.word	0x0500000f


	//   ....[197]....
        /*0480*/ 	.word	0x0500000f


	//   ....[198]....
        /*0484*/ 	.word	0x0500000f


	//   ....[199]....
        /*0488*/ 	.word	0x0500000f


	//   ....[200]....
        /*048c*/ 	.word	0x0500000f


	//   ....[201]....
        /*0490*/ 	.word	0x0500000f


	//   ....[202]....
        /*0494*/ 	.word	0x0500000f


	//   ....[203]....
        /*0498*/ 	.word	0x0500000f


	//   ....[204]....
        /*049c*/ 	.word	0x0500000f


	//   ....[205]....
        /*04a0*/ 	.word	0x0500000f


	//   ....[206]....
        /*04a4*/ 	.word	0x0500000f


	//   ....[207]....
        /*04a8*/ 	.word	0x0500000f


	//   ....[208]....
        /*04ac*/ 	.word	0x0500000f


	//   ....[209]....
        /*04b0*/ 	.word	0x0500000f


	//   ....[210]....
        /*04b4*/ 	.word	0x0500000f


	//   ....[211]....
        /*04b8*/ 	.word	0x0500000f


	//   ....[212]....
        /*04bc*/ 	.word	0x0500000f


	//   ....[213]....
        /*04c0*/ 	.word	0x0500000f


	//   ....[214]....
        /*04c4*/ 	.word	0x0500000f


	//   ....[215]....
        /*04c8*/ 	.word	0x0500000f


	//   ....[216]....
        /*04cc*/ 	.word	0x0500000f


	//   ....[217]....
        /*04d0*/ 	.word	0x0500000f


	//   ....[218]....
        /*04d4*/ 	.word	0x0500000f


	//   ....[219]....
        /*04d8*/ 	.word	0x0500000f


	//   ....[220]....
        /*04dc*/ 	.word	0x0500000f


	//   ....[221]....
        /*04e0*/ 	.word	0x0500000f


	//   ....[222]....
        /*04e4*/ 	.word	0x0500000f


	//   ....[223]....
        /*04e8*/ 	.word	0x0500000f


	//   ....[224]....
        /*04ec*/ 	.word	0x0500000f


	//   ....[225]....
        /*04f0*/ 	.word	0x0500000f


	//   ....[226]....
        /*04f4*/ 	.word	0x0500000f


	//   ....[227]....
        /*04f8*/ 	.word	0x0500000f


	//----- nvinfo : EIATTR_COOP_GROUP_INSTR_OFFSETS
	.align		4
.L_793:
        /*04fc*/ 	.byte	0x04, 0x28
        /*04fe*/ 	.short	(.L_795 - .L_794)


	//   ....[0]....
.L_794:
        /*0500*/ 	.word	0x00000070


	//   ....[1]....
        /*0504*/ 	.word	0x000000b0


	//   ....[2]....
        /*0508*/ 	.word	0x000002d0


	//   ....[3]....
        /*050c*/ 	.word	0x00000430


	//   ....[4]....
        /*0510*/ 	.word	0x00000550


	//   ....[5]....
        /*0514*/ 	.word	0x000006b0


	//   ....[6]....
        /*0518*/ 	.word	0x00001700


	//   ....[7]....
        /*051c*/ 	.word	0x000022a0


	//   ....[8]....
        /*0520*/ 	.word	0x00002490


	//   ....[9]....
        /*0524*/ 	.word	0x00002ec0


	//   ....[10]....
        /*0528*/ 	.word	0x00002f50


	//   ....[11]....
        /*052c*/ 	.word	0x000036d0


	//   ....[12]....
        /*0530*/ 	.word	0x00003760


	//   ....[13]....
        /*0534*/ 	.word	0x00005240


	//   ....[14]....
        /*0538*/ 	.word	0x00005ad0


	//   ....[15]....
        /*053c*/ 	.word	0x00005b20


	//   ....[16]....
        /*0540*/ 	.word	0x00005b40


	//   ....[17]....
        /*0544*/ 	.word	0x000062e0


	//   ....[18]....
        /*0548*/ 	.word	0x00006360


	//   ....[19]....
        /*054c*/ 	.word	0x00008610


	//   ....[20]....
        /*0550*/ 	.word	0x00008640


	//   ....[21]....
        /*0554*/ 	.word	0x00008660


	//   ....[22]....
        /*0558*/ 	.word	0x00008680


	//   ....[23]....
        /*055c*/ 	.word	0x00009970


	//   ....[24]....
        /*0560*/ 	.word	0x000099a0


	//   ....[25]....
        /*0564*/ 	.word	0x00009a60


	//   ....[26]....
        /*0568*/ 	.word	0x00009a70


	//   ....[27]....
        /*056c*/ 	.word	0x0000b290


	//   ....[28]....
        /*0570*/ 	.word	0x0000b2c0


	//   ....[29]....
        /*0574*/ 	.word	0x0000b310


	//   ....[30]....
        /*0578*/ 	.word	0x0000b340


	//   ....[31]....
        /*057c*/ 	.word	0x0000ba10


	//   ....[32]....
        /*0580*/ 	.word	0x0000ba50


	//   ....[33]....
        /*0584*/ 	.word	0x0000bb50


	//   ....[34]....
        /*0588*/ 	.word	0x0000bb70


	//   ....[35]....
        /*058c*/ 	.word	0x0000bc70


	//   ....[36]....
        /*0590*/ 	.word	0x0000bc90


	//   ....[37]....
        /*0594*/ 	.word	0x0000bda0


	//   ....[38]....
        /*0598*/ 	.word	0x0000bdc0


	//   ....[39]....
        /*059c*/ 	.word	0x0000c730


	//   ....[40]....
        /*05a0*/ 	.word	0x0000c750


	//   ....[41]....
        /*05a4*/ 	.word	0x0000c850


	//   ....[42]....
        /*05a8*/ 	.word	0x0000c870


	//   ....[43]....
        /*05ac*/ 	.word	0x0000c970


	//   ....[44]....
        /*05b0*/ 	.word	0x0000c990


	//   ....[45]....
        /*05b4*/ 	.word	0x0000caa0


	//   ....[46]....
        /*05b8*/ 	.word	0x0000cac0


	//   ....[47]....
        /*05bc*/ 	.word	0x0000cc40


	//   ....[48]....
        /*05c0*/ 	.word	0x0000ce10


	//   ....[49]....
        /*05c4*/ 	.word	0x0000ce40


	//   ....[50]....
        /*05c8*/ 	.word	0x0000ce70


	//   ....[51]....
        /*05cc*/ 	.word	0x0000cea0


	//   ....[52]....
        /*05d0*/ 	.word	0x0000ced0


	//   ....[53]....
        /*05d4*/ 	.word	0x0000cf00


	//   ....[54]....
        /*05d8*/ 	.word	0x0000d050


	//   ....[55]....
        /*05dc*/ 	.word	0x0000d080


	//   ....[56]....
        /*05e0*/ 	.word	0x0000d0b0


	//   ....[57]....
        /*05e4*/ 	.word	0x0000d0e0


	//   ....[58]....
        /*05e8*/ 	.word	0x0000d110


	//   ....[59]....
        /*05ec*/ 	.word	0x0000d140


	//   ....[60]....
        /*05f0*/ 	.word	0x0000d1d0


	//   ....[61]....
        /*05f4*/ 	.word	0x0000d230


	//   ....[62]....
        /*05f8*/ 	.word	0x0000d2c0


	//   ....[63]....
        /*05fc*/ 	.word	0x0000eb40


	//   ....[64]....
        /*0600*/ 	.word	0x0000eb60


	//   ....[65]....
        /*0604*/ 	.word	0x0000ec10


	//   ....[66]....
        /*0608*/ 	.word	0x0000ec30


	//   ....[67]....
        /*060c*/ 	.word	0x0000ecd0


	//   ....[68]....
        /*0610*/ 	.word	0x0000ecf0


	//   ....[69]....
        /*0614*/ 	.word	0x0000ed90


	//   ....[70]....
        /*0618*/ 	.word	0x0000edb0


	//   ....[71]....
        /*061c*/ 	.word	0x0000ee50


	//   ....[72]....
        /*0620*/ 	.word	0x0000ee70


	//   ....[73]....
        /*0624*/ 	.word	0x0000ee80


	//   ....[74]....
        /*0628*/ 	.word	0x0000ef10


	//   ....[75]....
        /*062c*/ 	.word	0x0000f630


	//   ....[76]....
        /*0630*/ 	.word	0x0000f660


	//   ....[77]....
        /*0634*/ 	.word	0x0000f6c0


	//   ....[78]....
        /*0638*/ 	.word	0x0000f720


	//   ....[79]....
        /*063c*/ 	.word	0x0000f770


	//   ....[80]....
        /*0640*/ 	.word	0x0000f7d0


	//   ....[81]....
        /*0644*/ 	.word	0x0000f820


	//   ....[82]....
        /*0648*/ 	.word	0x0000f880


	//   ....[83]....
        /*064c*/ 	.word	0x0000f8c0


	//   ....[84]....
        /*0650*/ 	.word	0x0000f930


	//   ....[85]....
        /*0654*/ 	.word	0x0000f970


	//   ....[86]....
        /*0658*/ 	.word	0x0000f9e0


	//   ....[87]....
        /*065c*/ 	.word	0x0000fa20


	//   ....[88]....
        /*0660*/ 	.word	0x0000fa80


	//   ....[89]....
        /*0664*/ 	.word	0x0000faa0


	//   ....[90]....
        /*0668*/ 	.word	0x0000fae0


	//   ....[91]....
        /*066c*/ 	.word	0x000102a0


	//   ....[92]....
        /*0670*/ 	.word	0x000102e0


	//   ....[93]....
        /*0674*/ 	.word	0x000102f0


	//   ....[94]....
        /*0678*/ 	.word	0x00010350


	//   ....[95]....
        /*067c*/ 	.word	0x00010360


	//   ....[96]....
        /*0680*/ 	.word	0x000103c0


	//   ....[97]....
        /*0684*/ 	.word	0x000103f0


	//   ....[98]....
        /*0688*/ 	.word	0x00010430


	//   ....[99]....
        /*068c*/ 	.word	0x00010460


	//   ....[100]....
        /*0690*/ 	.word	0x000104a0


	//   ....[101]....
        /*0694*/ 	.word	0x000104d0


	//   ....[102]....
        /*0698*/ 	.word	0x00010510


	//   ....[103]....
        /*069c*/ 	.word	0x00010790


	//   ....[104]....
        /*06a0*/ 	.word	0x000107b0


	//   ....[105]....
        /*06a4*/ 	.word	0x000107c0


	//   ....[106]....
        /*06a8*/ 	.word	0x00010850


	//   ....[107]....
        /*06ac*/ 	.word	0x00010860


	//   ....[108]....
        /*06b0*/ 	.word	0x000108f0


	//   ....[109]....
        /*06b4*/ 	.word	0x00010900


	//   ....[110]....
        /*06b8*/ 	.word	0x00010990


	//   ....[111]....
        /*06bc*/ 	.word	0x000109a0


	//   ....[112]....
        /*06c0*/ 	.word	0x00010a30


	//   ....[113]....
        /*06c4*/ 	.word	0x00010a40


	//   ....[114]....
        /*06c8*/ 	.word	0x00010a50


	//   ....[115]....
        /*06cc*/ 	.word	0x00011030


	//   ....[116]....
        /*06d0*/ 	.word	0x00011070


	//   ....[117]....
        /*06d4*/ 	.word	0x000110b0


	//   ....[118]....
        /*06d8*/ 	.word	0x000110e0


	//   ....[119]....
        /*06dc*/ 	.word	0x00011170


	//   ....[120]....
        /*06e0*/ 	.word	0x00011190


	//   ....[121]....
        /*06e4*/ 	.word	0x00011210


	//   ....[122]....
        /*06e8*/ 	.word	0x00011240


	//   ....[123]....
        /*06ec*/ 	.word	0x000112b0


	//   ....[124]....
        /*06f0*/ 	.word	0x000112e0


	//   ....[125]....
        /*06f4*/ 	.word	0x00011310


	//   ....[126]....
        /*06f8*/ 	.word	0x00011360


	//   ....[127]....
        /*06fc*/ 	.word	0x00011740


	//   ....[128]....
        /*0700*/ 	.word	0x00011770


	//   ....[129]....
        /*0704*/ 	.word	0x000117a0


	//   ....[130]....
        /*0708*/ 	.word	0x000117d0


	//   ....[131]....
        /*070c*/ 	.word	0x00011800


	//   ....[132]....
        /*0710*/ 	.word	0x00011830


	//   ....[133]....
        /*0714*/ 	.word	0x00011860


	//   ....[134]....
        /*0718*/ 	.word	0x00011890


	//   ....[135]....
        /*071c*/ 	.word	0x00011a10


	//   ....[136]....
        /*0720*/ 	.word	0x00011a40


	//   ....[137]....
        /*0724*/ 	.word	0x00011a70


	//   ....[138]....
        /*0728*/ 	.word	0x00011aa0


	//   ....[139]....
        /*072c*/ 	.word	0x00011ad0


	//   ....[140]....
        /*0730*/ 	.word	0x00011b00


	//   ....[141]....
        /*0734*/ 	.word	0x00011bc0


	//   ....[142]....
        /*0738*/ 	.word	0x00011be0


	//   ....[143]....
        /*073c*/ 	.word	0x00011c50


	//   ....[144]....
        /*0740*/ 	.word	0x000122f0


	//   ....[145]....
        /*0744*/ 	.word	0x000128a0


	//   ....[146]....
        /*0748*/ 	.word	0x00012990


	//   ....[147]....
        /*074c*/ 	.word	0x00012a30


	//   ....[148]....
        /*0750*/ 	.word	0x00012a90


	//   ....[149]....
        /*0754*/ 	.word	0x00012ba0


	//   ....[150]....
        /*0758*/ 	.word	0x00012c10


	//   ....[151]....
        /*075c*/ 	.word	0x00012d20


	//   ....[152]....
        /*0760*/ 	.word	0x00012d90


	//   ....[153]....
        /*0764*/ 	.word	0x00012ea0


	//   ....[154]....
        /*0768*/ 	.word	0x00012f10


	//   ....[155]....
        /*076c*/ 	.word	0x00013020


	//   ....[156]....
        /*0770*/ 	.word	0x00013090


	//   ....[157]....
        /*0774*/ 	.word	0x00013170


	//   ....[158]....
        /*0778*/ 	.word	0x00013270


	//   ....[159]....
        /*077c*/ 	.word	0x000132e0


	//   ....[160]....
        /*0780*/ 	.word	0x00013360


	//   ....[161]....
        /*0784*/ 	.word	0x00013430


	//   ....[162]....
        /*0788*/ 	.word	0x000134b0


	//   ....[163]....
        /*078c*/ 	.word	0x00013590


	//   ....[164]....
        /*0790*/ 	.word	0x00013610


	//   ....[165]....
        /*0794*/ 	.word	0x000136f0


	//   ....[166]....
        /*0798*/ 	.word	0x00013770


	//   ....[167]....
        /*079c*/ 	.word	0x00013850


	//   ....[168]....
        /*07a0*/ 	.word	0x000138d0


	//   ....[169]....
        /*07a4*/ 	.word	0x000139b0


	//   ....[170]....
        /*07a8*/ 	.word	0x00013a30


	//   ....[171]....
        /*07ac*/ 	.word	0x00013b00


	//   ....[172]....
        /*07b0*/ 	.word	0x00013b80


	//   ....[173]....
        /*07b4*/ 	.word	0x00013c40


	//   ....[174]....
        /*07b8*/ 	.word	0x00013d70


	//   ....[175]....
        /*07bc*/ 	.word	0x00013e30


	//   ....[176]....
        /*07c0*/ 	.word	0x00013eb0


	//   ....[177]....
        /*07c4*/ 	.word	0x00013f80


	//   ....[178]....
        /*07c8*/ 	.word	0x00013fe0


	//   ....[179]....
        /*07cc*/ 	.word	0x000140b0


	//   ....[180]....
        /*07d0*/ 	.word	0x00014110


	//   ....[181]....
        /*07d4*/ 	.word	0x000141e0


	//   ....[182]....
        /*07d8*/ 	.word	0x00014240


	//   ....[183]....
        /*07dc*/ 	.word	0x00014310


	//   ....[184]....
        /*07e0*/ 	.word	0x00014370


	//   ....[185]....
        /*07e4*/ 	.word	0x00014450


	//   ....[186]....
        /*07e8*/ 	.word	0x00014540


	//   ....[187]....
        /*07ec*/ 	.word	0x000145e0


	//   ....[188]....
        /*07f0*/ 	.word	0x00014640


	//   ....[189]....
        /*07f4*/ 	.word	0x00014740


	//   ....[190]....
        /*07f8*/ 	.word	0x000147a0


	//   ....[191]....
        /*07fc*/ 	.word	0x000148a0


	//   ....[192]....
        /*0800*/ 	.word	0x00014900


	//   ....[193]....
        /*0804*/ 	.word	0x00014a00


	//   ....[194]....
        /*0808*/ 	.word	0x00014a60


	//   ....[195]....
        /*080c*/ 	.word	0x00014b60


	//   ....[196]....
        /*0810*/ 	.word	0x00014bc0


	//   ....[197]....
        /*0814*/ 	.word	0x00014c90


	//   ....[198]....
        /*0818*/ 	.word	0x00014dd0


	//   ....[199]....
        /*081c*/ 	.word	0x00014e80


	//   ....[200]....
        /*0820*/ 	.word	0x00014f50


	//   ....[201]....
        /*0824*/ 	.word	0x00015020


	//   ....[202]....
        /*0828*/ 	.word	0x00015080


	//   ....[203]....
        /*082c*/ 	.word	0x00015170


	//   ....[204]....
        /*0830*/ 	.word	0x000151d0


	//   ....[205]....
        /*0834*/ 	.word	0x000152c0


	//   ....[206]....
        /*0838*/ 	.word	0x00015320


	//   ....[207]....
        /*083c*/ 	.word	0x00015410


	//   ....[208]....
        /*0840*/ 	.word	0x00015470


	//   ....[209]....
        /*0844*/ 	.word	0x00015550


	//   ....[210]....
        /*0848*/ 	.word	0x000155e0


	//   ....[211]....
        /*084c*/ 	.word	0x00015680


	//   ....[212]....
        /*0850*/ 	.word	0x000157a0


	//   ....[213]....
        /*0854*/ 	.word	0x00015810


	//   ....[214]....
        /*0858*/ 	.word	0x00015880


	//   ....[215]....
        /*085c*/ 	.word	0x000158f0


	//   ....[216]....
        /*0860*/ 	.word	0x00015960


	//   ....[217]....
        /*0864*/ 	.word	0x000159e0


	//   ....[218]....
        /*0868*/ 	.word	0x00015a70


	//   ....[219]....
        /*086c*/ 	.word	0x00015b00


	//   ....[220]....
        /*0870*/ 	.word	0x00015b70


	//   ....[221]....
        /*0874*/ 	.word	0x00015be0


	//   ....[222]....
        /*0878*/ 	.word	0x00015c50


	//   ....[223]....
        /*087c*/ 	.word	0x00015cd0


	//   ....[224]....
        /*0880*/ 	.word	0x00015d40


	//   ....[225]....
        /*0884*/ 	.word	0x00015de0


	//   ....[226]....
        /*0888*/ 	.word	0x00015e70


	//   ....[227]....
        /*088c*/ 	.word	0x00015f90


	//----- nvinfo : EIATTR_REG_RECONFIG
	.align		4
.L_795:
        /*0890*/ 	.byte	0x01, 0x54
	.zero		2


	//----- nvinfo : EIATTR_SYSCALL_OFFSETS
	.align		4
        /*0894*/ 	.byte	0x04, 0x46
        /*0896*/ 	.short	(.L_797 - .L_796)


	//   ....[0]....
.L_796:
        /*0898*/ 	.word	0x000018e0


	//   ....[1]....
        /*089c*/ 	.word	0x0000e140


	//   ....[2]....
        /*08a0*/ 	.word	0x0000e290


	//   ....[3]....
        /*08a4*/ 	.word	0x0000e380


	//   ....[4]....
        /*08a8*/ 	.word	0x0000f2a0


	//----- nvinfo : EIATTR_MBARRIER_INSTR_OFFSETS
	.align		4
.L_797:
        /*08ac*/ 	.byte	0x04, 0x39
        /*08ae*/ 	.short	(.L_799 - .L_798)


	//   ....[0]....
.L_798:
        /*08b0*/ 	.word	0x00000180
        /*08b4*/ 	.word	0x000000ff
        /*08b8*/ 	.word	0x00030800
        /*08bc*/ 	.short	0x0100
        /*08be*/ 	.byte	0x08
	.zero		1


	//   ....[1]....
        /*08c0*/ 	.word	0x00000190
        /*08c4*/ 	.word	0x000000ff
        /*08c8*/ 	.word	0x00030820
        /*08cc*/ 	.short	0x0100
        /*08ce*/ 	.byte	0x08
	.zero		1


	//   ....[2]....
        /*08d0*/ 	.word	0x00000280
        /*08d4*/ 	.word	0x000000ff
        /*08d8*/ 	.word	0x00030830
        /*08dc*/ 	.short	0x0100
        /*08de*/ 	.byte	0x08
	.zero		1


	//   ....[3]....
        /*08e0*/ 	.word	0x00000290
        /*08e4*/ 	.word	0x000000ff
        /*08e8*/ 	.word	0x00030840
        /*08ec*/ 	.short	0x0100
        /*08ee*/ 	.byte	0x08
	.zero		1


	//   ....[4]....
        /*08f0*/ 	.word	0x000002a0
        /*08f4*/ 	.word	0x000000ff
        /*08f8*/ 	.word	0x00030838
        /*08fc*/ 	.short	0x0100
        /*08fe*/ 	.byte	0x08
	.zero		1


	//   ....[5]....
        /*0900*/ 	.word	0x000002b0
        /*0904*/ 	.word	0x000000ff
        /*0908*/ 	.word	0x00030848
        /*090c*/ 	.short	0x0100
        /*090e*/ 	.byte	0x08
	.zero		1


	//   ....[6]....
        /*0910*/ 	.word	0x000003e0
        /*0914*/ 	.word	0x000000ff
        /*0918*/ 	.word	0x00030850
        /*091c*/ 	.short	0x0100
        /*091e*/ 	.byte	0x08
	.zero		1


	//   ....[7]....
        /*0920*/ 	.word	0x000003f0
        /*0924*/ 	.word	0x000000ff
        /*0928*/ 	.word	0x00030860
        /*092c*/ 	.short	0x0100
        /*092e*/ 	.byte	0x08
	.zero		1


	//   ....[8]....
        /*0930*/ 	.word	0x00000400
        /*0934*/ 	.word	0x000000ff
        /*0938*/ 	.word	0x00030858
        /*093c*/ 	.short	0x0100
        /*093e*/ 	.byte	0x08
	.zero		1


	//   ....[9]....
        /*0940*/ 	.word	0x00000410
        /*0944*/ 	.word	0x000000ff
        /*0948*/ 	.word	0x00030868
        /*094c*/ 	.short	0x0100
        /*094e*/ 	.byte	0x08
	.zero		1


	//   ....[10]....
        /*0950*/ 	.word	0x00000500
        /*0954*/ 	.word	0x000000ff
        /*0958*/ 	.word	0x00030870
        /*095c*/ 	.short	0x0100
        /*095e*/ 	.byte	0x06
	.zero		1


	//   ....[11]....
        /*0960*/ 	.word	0x00000510
        /*0964*/ 	.word	0x000000ff
        /*0968*/ 	.word	0x00030880
        /*096c*/ 	.short	0x0100
        /*096e*/ 	.byte	0x06
	.zero		1


	//   ....[12]....
        /*0970*/ 	.word	0x00000520
        /*0974*/ 	.word	0x000000ff
        /*0978*/ 	.word	0x00030878
        /*097c*/ 	.short	0x0100
        /*097e*/ 	.byte	0x06
	.zero		1


	//   ....[13]....
        /*0980*/ 	.word	0x00000530
        /*0984*/ 	.word	0x000000ff
        /*0988*/ 	.word	0x00030888
        /*098c*/ 	.short	0x0100
        /*098e*/ 	.byte	0x06
	.zero		1


	//   ....[14]....
        /*0990*/ 	.word	0x00000660
        /*0994*/ 	.word	0x000000ff
        /*0998*/ 	.word	0x00030890
        /*099c*/ 	.short	0x0100
        /*099e*/ 	.byte	0x08
	.zero		1


	//   ....[15]....
        /*09a0*/ 	.word	0x00000670
        /*09a4*/ 	.word	0x000000ff
        /*09a8*/ 	.word	0x000308a0
        /*09ac*/ 	.short	0x0100
        /*09ae*/ 	.byte	0x08
	.zero		1


	//   ....[16]....
        /*09b0*/ 	.word	0x00000680
        /*09b4*/ 	.word	0x000000ff
        /*09b8*/ 	.word	0x00030898
        /*09bc*/ 	.short	0x0100
        /*09be*/ 	.byte	0x08
	.zero		1


	//   ....[17]....
        /*09c0*/ 	.word	0x00000690
        /*09c4*/ 	.word	0x000000ff
        /*09c8*/ 	.word	0x000308a8
        /*09cc*/ 	.short	0x0100
        /*09ce*/ 	.byte	0x08
	.zero		1


	//   ....[18]....
        /*09d0*/ 	.word	0x000007d0
        /*09d4*/ 	.word	0x000000ff
        /*09d8*/ 	.word	0x000308b0
        /*09dc*/ 	.short	0x0100
        /*09de*/ 	.byte	0x08
	.zero		1


	//   ....[19]....
        /*09e0*/ 	.word	0x000007e0
        /*09e4*/ 	.word	0x000000ff
        /*09e8*/ 	.word	0x000308c0
        /*09ec*/ 	.short	0x0100
        /*09ee*/ 	.byte	0x08
	.zero		1


	//   ....[20]....
        /*09f0*/ 	.word	0x000007f0
        /*09f4*/ 	.word	0x000000ff
        /*09f8*/ 	.word	0x000308b8
        /*09fc*/ 	.short	0x0100
        /*09fe*/ 	.byte	0x08
	.zero		1


	//   ....[21]....
        /*0a00*/ 	.word	0x00000800
        /*0a04*/ 	.word	0x000000ff
        /*0a08*/ 	.word	0x000308c8
        /*0a0c*/ 	.short	0x0100
        /*0a0e*/ 	.byte	0x08
	.zero		1


	//   ....[22]....
        /*0a10*/ 	.word	0x00001980
        /*0a14*/ 	.word	0x000000ff
        /*0a18*/ 	.word	0x00030800
        /*0a1c*/ 	.short	0x010a
        /*0a1e*/ 	.byte	0x28
	.zero		1


	//   ....[23]....
        /*0a20*/ 	.word	0x00001a00
        /*0a24*/ 	.word	0x00000000
        /*0a28*/ 	.word	0x00030830
        /*0a2c*/ 	.short	0x010a
        /*0a2e*/ 	.byte	0x3f
	.zero		1


	//   ....[24]....
        /*0a30*/ 	.word	0x00001a40
        /*0a34*/ 	.word	0x00000000
        /*0a38*/ 	.word	0x00030830
        /*0a3c*/ 	.short	0x010a
        /*0a3e*/ 	.byte	0x3f
	.zero		1


	//   ....[25]....
        /*0a40*/ 	.word	0x000029e0
        /*0a44*/ 	.word	0x000000ff
        /*0a48*/ 	.word	0x00000000
        /*0a4c*/ 	.short	0x0101
        /*0a4e*/ 	.byte	0x05
	.zero		1


	//   ....[26]....
        /*0a50*/ 	.word	0x00004210
        /*0a54*/ 	.word	0x000000ff
        /*0a58*/ 	.word	0x00030830
        /*0a5c*/ 	.short	0x010a
        /*0a5e*/ 	.byte	0x08
	.zero		1


	//   ....[27]....
        /*0a60*/ 	.word	0x00004250
        /*0a64*/ 	.word	0x000000ff
        /*0a68*/ 	.word	0x00030830
        /*0a6c*/ 	.short	0x010a
        /*0a6e*/ 	.byte	0x08
	.zero		1


	//   ....[28]....
        /*0a70*/ 	.word	0x00004d90
        /*0a74*/ 	.word	0x000000ff
        /*0a78*/ 	.word	0x00030850
        /*0a7c*/ 	.short	0x010a
        /*0a7e*/ 	.byte	0x09
	.zero		1


	//   ....[29]....
        /*0a80*/ 	.word	0x00004dd0
        /*0a84*/ 	.word	0x000000ff
        /*0a88*/ 	.word	0x00030850
        /*0a8c*/ 	.short	0x010a
        /*0a8e*/ 	.byte	0x09
	.zero		1


	//   ....[30]....
        /*0a90*/ 	.word	0x00005510
        /*0a94*/ 	.word	0x000000ff
        /*0a98*/ 	.word	0x00000000
        /*0a9c*/ 	.short	0x0101
        /*0a9e*/ 	.byte	0x08
	.zero		1


	//   ....[31]....
        /*0aa0*/ 	.word	0x00006ca0
        /*0aa4*/ 	.word	0x000000ff
        /*0aa8*/ 	.word	0x00000000
        /*0aac*/ 	.short	0x0101
        /*0aae*/ 	.byte	0x09
	.zero		1


	//   ....[32]....
        /*0ab0*/ 	.word	0x00006ea0
        /*0ab4*/ 	.word	0x000000ff
        /*0ab8*/ 	.word	0x00030830
        /*0abc*/ 	.short	0x010a
        /*0abe*/ 	.byte	0x08
	.zero		1


	//   ....[33]....
        /*0ac0*/ 	.word	0x00006ee0
        /*0ac4*/ 	.word	0x000000ff
        /*0ac8*/ 	.word	0x00030830
        /*0acc*/ 	.short	0x010a
        /*0ace*/ 	.byte	0x08
	.zero		1


	//   ....[34]....
        /*0ad0*/ 	.word	0x00007a20
        /*0ad4*/ 	.word	0x000000ff
        /*0ad8*/ 	.word	0x00030850
        /*0adc*/ 	.short	0x010a
        /*0ade*/ 	.byte	0x08
	.zero		1


	//   ....[35]....
        /*0ae0*/ 	.word	0x00007a60
        /*0ae4*/ 	.word	0x000000ff
        /*0ae8*/ 	.word	0x00030850
        /*0aec*/ 	.short	0x010a
        /*0aee*/ 	.byte	0x08
	.zero		1


	//   ....[36]....
        /*0af0*/ 	.word	0x00008140
        /*0af4*/ 	.word	0x000000ff
        /*0af8*/ 	.word	0x00000000
        /*0afc*/ 	.short	0x0101
        /*0afe*/ 	.byte	0x05
	.zero		1


	//   ....[37]....
        /*0b00*/ 	.word	0x000091b0
        /*0b04*/ 	.word	0x000000ff
        /*0b08*/ 	.word	0x00000000
        /*0b0c*/ 	.short	0x0101
        /*0b0e*/ 	.byte	0x08
	.zero		1


	//   ....[38]....
        /*0b10*/ 	.word	0x000098e0
        /*0b14*/ 	.word	0x000000ff
        /*0b18*/ 	.word	0x00030850
        /*0b1c*/ 	.short	0x010a
        /*0b1e*/ 	.byte	0x05
	.zero		1


	//   ....[39]....
        /*0b20*/ 	.word	0x00009920
        /*0b24*/ 	.word	0x000000ff
        /*0b28*/ 	.word	0x00030850
        /*0b2c*/ 	.short	0x010a
        /*0b2e*/ 	.byte	0x05
	.zero		1


	//   ....[40]....
        /*0b30*/ 	.word	0x00009f50
        /*0b34*/ 	.word	0x000000ff
        /*0b38*/ 	.word	0x00000000
        /*0b3c*/ 	.short	0x0101
        /*0b3e*/ 	.byte	0x04
	.zero		1


	//   ....[41]....
        /*0b40*/ 	.word	0x0000ba40
        /*0b44*/ 	.word	0x0000002a
        /*0b48*/ 	.word	0x00000000
        /*0b4c*/ 	.short	0x0101
        /*0b4e*/ 	.byte	0x3f
	.zero		1


	//   ....[42]....
        /*0b50*/ 	.word	0x0000e920
        /*0b54*/ 	.word	0x00000007
        /*0b58*/ 	.word	0x00030840
        /*0b5c*/ 	.short	0x010a
        /*0b5e*/ 	.byte	0x3f
	.zero		1


	//   ....[43]....
        /*0b60*/ 	.word	0x0000efd0
        /*0b64*/ 	.word	0x00000007
        /*0b68*/ 	.word	0x00030830
        /*0b6c*/ 	.short	0x0107
        /*0b6e*/ 	.byte	0x3f
	.zero		1


	//   ....[44]....
        /*0b70*/ 	.word	0x0000f0a0
        /*0b74*/ 	.word	0x00000007
        /*0b78*/ 	.word	0x00030830
        /*0b7c*/ 	.short	0x0101
        /*0b7e*/ 	.byte	0x3f
	.zero		1


	//   ....[45]....
        /*0b80*/ 	.word	0x0000fbf0
        /*0b84*/ 	.word	0x00000016
        /*0b88*/ 	.word	0x00030800
        /*0b8c*/ 	.short	0x0107
        /*0b8e*/ 	.byte	0x3f
	.zero		1


	//   ....[46]....
        /*0b90*/ 	.word	0x0000fcf0
        /*0b94*/ 	.word	0x00000016
        /*0b98*/ 	.word	0x00030800
        /*0b9c*/ 	.short	0x0101
        /*0b9e*/ 	.byte	0x3f
	.zero		1


	//   ....[47]....
        /*0ba0*/ 	.word	0x0000fd10
        /*0ba4*/ 	.word	0x00000016
        /*0ba8*/ 	.word	0x00030820
        /*0bac*/ 	.short	0x010a
        /*0bae*/ 	.byte	0x3f
	.zero		1


	//   ....[48]....
        /*0bb0*/ 	.word	0x000100e0
        /*0bb4*/ 	.word	0x00000007
        /*0bb8*/ 	.word	0x00030840
        /*0bbc*/ 	.short	0x010a
        /*0bbe*/ 	.byte	0x3f
	.zero		1


	//   ....[49]....
        /*0bc0*/ 	.word	0x000105c0
        /*0bc4*/ 	.word	0x00000007
        /*0bc8*/ 	.word	0x00030830
        /*0bcc*/ 	.short	0x0107
        /*0bce*/ 	.byte	0x3f
	.zero		1


	//   ....[50]....
        /*0bd0*/ 	.word	0x00010670
        /*0bd4*/ 	.word	0x00000007
        /*0bd8*/ 	.word	0x00030830
        /*0bdc*/ 	.short	0x0101
        /*0bde*/ 	.byte	0x3f
	.zero		1


	//   ....[51]....
        /*0be0*/ 	.word	0x000106e0
        /*0be4*/ 	.word	0x00000006
        /*0be8*/ 	.word	0x00030860
        /*0bec*/ 	.short	0x010a
        /*0bee*/ 	.byte	0x3f
	.zero		1


	//   ....[52]....
        /*0bf0*/ 	.word	0x00010c30
        /*0bf4*/ 	.word	0x00000006
        /*0bf8*/ 	.word	0x00030850
        /*0bfc*/ 	.short	0x0107
        /*0bfe*/ 	.byte	0x3f
	.zero		1


	//   ....[53]....
        /*0c00*/ 	.word	0x00010d80
        /*0c04*/ 	.word	0x00000006
        /*0c08*/ 	.word	0x00030850
        /*0c0c*/ 	.short	0x0101
        /*0c0e*/ 	.byte	0x3f
	.zero		1


	//   ....[54]....
        /*0c10*/ 	.word	0x00010f80
        /*0c14*/ 	.word	0x00000000
        /*0c18*/ 	.word	0x00030860
        /*0c1c*/ 	.short	0x010a
        /*0c1e*/ 	.byte	0x3f
	.zero		1


	//   ....[55]....
        /*0c20*/ 	.word	0x00011490
        /*0c24*/ 	.word	0x00000000
        /*0c28*/ 	.word	0x00030850
        /*0c2c*/ 	.short	0x0107
        /*0c2e*/ 	.byte	0x3f
	.zero		1


	//   ....[56]....
        /*0c30*/ 	.word	0x00011540
        /*0c34*/ 	.word	0x00000000
        /*0c38*/ 	.word	0x00030850
        /*0c3c*/ 	.short	0x0101
        /*0c3e*/ 	.byte	0x3f
	.zero		1


	//   ....[57]....
        /*0c40*/ 	.word	0x00012270
        /*0c44*/ 	.word	0x00000004
        /*0c48*/ 	.word	0x00030820
        /*0c4c*/ 	.short	0x010a
        /*0c4e*/ 	.byte	0x3f
	.zero		1


	//   ....[58]....
        /*0c50*/ 	.word	0x00012410
        /*0c54*/ 	.word	0x00000005
        /*0c58*/ 	.word	0x00030840
        /*0c5c*/ 	.short	0x010a
        /*0c5e*/ 	.byte	0x3f
	.zero		1


	//   ....[59]....
        /*0c60*/ 	.word	0x000124b0
        /*0c64*/ 	.word	0x0000001b
        /*0c68*/ 	.word	0x00030840
        /*0c6c*/ 	.short	0x010a
        /*0c6e*/ 	.byte	0x3f
	.zero		1


	//   ....[60]....
        /*0c70*/ 	.word	0x000124f0
        /*0c74*/ 	.word	0x00000005
        /*0c78*/ 	.word	0x00030860
        /*0c7c*/ 	.short	0x010a
        /*0c7e*/ 	.byte	0x3f
	.zero		1


	//   ....[61]....
        /*0c80*/ 	.word	0x00012530
        /*0c84*/ 	.word	0x0000001b
        /*0c88*/ 	.word	0x00030860
        /*0c8c*/ 	.short	0x010a
        /*0c8e*/ 	.byte	0x3f
	.zero		1


	//   ....[62]....
        /*0c90*/ 	.word	0x000125a0
        /*0c94*/ 	.word	0x00000003
        /*0c98*/ 	.word	0x00030800
        /*0c9c*/ 	.short	0x010a
        /*0c9e*/ 	.byte	0x3f
	.zero		1


	//   ....[63]....
        /*0ca0*/ 	.word	0x000125f0
        /*0ca4*/ 	.word	0x00000000
        /*0ca8*/ 	.word	0x00030830
        /*0cac*/ 	.short	0x010a
        /*0cae*/ 	.byte	0x3f
	.zero		1


	//   ....[64]....
        /*0cb0*/ 	.word	0x00012650
        /*0cb4*/ 	.word	0x0000000c
        /*0cb8*/ 	.word	0x00030830
        /*0cbc*/ 	.short	0x010a
        /*0cbe*/ 	.byte	0x3f
	.zero		1


	//   ....[65]....
        /*0cc0*/ 	.word	0x000126b0
        /*0cc4*/ 	.word	0x0000000b
        /*0cc8*/ 	.word	0x00030850
        /*0ccc*/ 	.short	0x010a
        /*0cce*/ 	.byte	0x3f
	.zero		1


	//   ....[66]....
        /*0cd0*/ 	.word	0x00012710
        /*0cd4*/ 	.word	0x0000000c
        /*0cd8*/ 	.word	0x00030830
        /*0cdc*/ 	.short	0x010a
        /*0cde*/ 	.byte	0x3f
	.zero		1


	//   ....[67]....
        /*0ce0*/ 	.word	0x00012770
        /*0ce4*/ 	.word	0x0000000b
        /*0ce8*/ 	.word	0x00030850
        /*0cec*/ 	.short	0x010a
        /*0cee*/ 	.byte	0x3f
	.zero		1


	//   ....[68]....
        /*0cf0*/ 	.word	0x000127d0
        /*0cf4*/ 	.word	0x00000005
        /*0cf8*/ 	.word	0x00030850
        /*0cfc*/ 	.short	0x010a
        /*0cfe*/ 	.byte	0x3f
	.zero		1


	//   ....[69]....
        /*0d00*/ 	.word	0x000128e0
        /*0d04*/ 	.word	0x00000007
        /*0d08*/ 	.word	0x00030840
        /*0d0c*/ 	.short	0x010a
        /*0d0e*/ 	.byte	0x3f
	.zero		1


	//   ....[70]....
        /*0d10*/ 	.word	0x00013c70
        /*0d14*/ 	.word	0x00000016
        /*0d18*/ 	.word	0x00030820
        /*0d1c*/ 	.short	0x010a
        /*0d1e*/ 	.byte	0x3f
	.zero		1


	//   ....[71]....
        /*0d20*/ 	.word	0x00013cc0
        /*0d24*/ 	.word	0x00000007
        /*0d28*/ 	.word	0x00030840
        /*0d2c*/ 	.short	0x010a
        /*0d2e*/ 	.byte	0x3f
	.zero		1


	//   ....[72]....
        /*0d30*/ 	.word	0x00014490
        /*0d34*/ 	.word	0x00000006
        /*0d38*/ 	.word	0x00030860
        /*0d3c*/ 	.short	0x010a
        /*0d3e*/ 	.byte	0x3f
	.zero		1


	//   ....[73]....
        /*0d40*/ 	.word	0x00014d20
        /*0d44*/ 	.word	0x00000000
        /*0d48*/ 	.word	0x00030860
        /*0d4c*/ 	.short	0x010a
        /*0d4e*/ 	.byte	0x3f
	.zero		1


	//   ....[74]....
        /*0d50*/ 	.word	0x00015eb0
        /*0d54*/ 	.word	0x00000004
        /*0d58*/ 	.word	0x00030820
        /*0d5c*/ 	.short	0x010a
        /*0d5e*/ 	.byte	0x3f
	.zero		1


	//   ....[75]....
        /*0d60*/ 	.word	0x00016050
        /*0d64*/ 	.word	0x00000005
        /*0d68*/ 	.word	0x00030840
        /*0d6c*/ 	.short	0x010a
        /*0d6e*/ 	.byte	0x3f
	.zero		1


	//   ....[76]....
        /*0d70*/ 	.word	0x000160a0
        /*0d74*/ 	.word	0x0000001b
        /*0d78*/ 	.word	0x00030840
        /*0d7c*/ 	.short	0x010a
        /*0d7e*/ 	.byte	0x3f
	.zero		1


	//   ....[77]....
        /*0d80*/ 	.word	0x000160f0
        /*0d84*/ 	.word	0x00000005
        /*0d88*/ 	.word	0x00030860
        /*0d8c*/ 	.short	0x010a
        /*0d8e*/ 	.byte	0x3f
	.zero		1


	//----- nvinfo : EIATTR_NUM_MBARRIERS
	.align		4
.L_799:
        /*0d90*/ 	.byte	0x03, 0x38
        /*0d92*/ 	.short	0x0016


	//----- nvinfo : EIATTR_EXIT_INSTR_OFFSETS
	.align		4
        /*0d94*/ 	.byte	0x04, 0x1c
        /*0d96*/ 	.short	(.L_801 - .L_800)


	//   ....[0]....
.L_800:
        /*0d98*/ 	.word	0x00000990


	//   ....[1]....
        /*0d9c*/ 	.word	0x0000cbf0


	//   ....[2]....
        /*0da0*/ 	.word	0x00012580


	//----- nvinfo : EIATTR_MAX_THREADS
	.align		4
.L_801:
        /*0da4*/ 	.byte	0x04, 0x05
        /*0da6*/ 	.short	(.L_803 - .L_802)
.L_802:
        /*0da8*/ 	.word	0x00000180
        /*0dac*/ 	.word	0x00000001
        /*0db0*/ 	.word	0x00000001


	//----- nvinfo : EIATTR_CRS_STACK_SIZE
	.align		4
.L_803:
        /*0db4*/ 	.byte	0x04, 0x1e
        /*0db6*/ 	.short	(.L_805 - .L_804)
.L_804:
        /*0db8*/ 	.word	0x00000000


	//----- nvinfo : EIATTR_CBANK_PARAM_SIZE
	.align		4
.L_805:
        /*0dbc*/ 	.byte	0x03, 0x19
        /*0dbe*/ 	.short	0x0af0


	//----- nvinfo : EIATTR_PARAM_CBANK
	.align		4
        /*0dc0*/ 	.byte	0x04, 0x0a
        /*0dc2*/ 	.short	(.L_807 - .L_806)
	.align		4
.L_806:
        /*0dc4*/ 	.word	index@(.nv.constant0._ZN7cutlass13device_kernelIN5flash11enable_sm90INS1_16FlashAttnFwdSm90INS1_25CollectiveMainloopFwdSm90ILi2EN4cute5tupleIJNS5_1CILi1EEES8_S8_EEENS6_IJNS7_ILi128EEENS7_ILi96EEENS7_ILi192EEEEEELi192ENS_10bfloat16_tEfNS_4arch4Sm90ELb1ELb0ELb1ELb1ELb1ELb0ELb0ELb1ELb1ELb1ELb0ELb0EEENS1_21CollectiveEpilogueFwdINS6_IJSA_SC_SB_EEES9_SE_SG_Li256ELb1ELb1ELb0ELb0EEENS1_36VarlenDynamicPersistentTileSchedulerILi128ELi96ELi256ELi128ELb0ELb1ELb1ELb1ELb1ELb1EEEEEEEEEvNT_6ParamsE)
        /*0dc8*/ 	.short	0x0210
        /*0dca*/ 	.short	0x0af0


	//----- nvinfo : EIATTR_SW_WAR
	.align		4
.L_807:
        /*0dcc*/ 	.byte	0x04, 0x36
        /*0dce*/ 	.short	(.L_809 - .L_808)
.L_808:
        /*0dd0*/ 	.word	0x00000008
.L_809:


//--------------------- .nv.info._ZN7cutlass13device_kernelIN5flash11enable_sm90INS1_16FlashAttnFwdSm90INS1_25CollectiveMainloopFwdSm90ILi2EN4cute5tupleIJNS5_1CILi1EEES8_S8_EEENS6_IJNS7_ILi128EEENS7_ILi96EEENS7_ILi192EEEEEELi192ENS_10bfloat16_tEfNS_4arch4Sm90ELb1ELb0ELb1ELb1ELb1ELb1ELb0ELb1ELb1ELb1ELb0ELb0EEENS1_21CollectiveEpilogueFwdINS6_IJSA_SC_SB_EEES9_SE_SG_Li256ELb1ELb1ELb0ELb0EEENS1_36VarlenDynamicPersistentTileSchedulerILi128ELi96ELi256ELi128ELb0ELb1ELb1ELb1ELb1ELb1EEEEEEEEEvNT_6ParamsE --------------------------
	.section	.nv.info._ZN7cutlass13device_kernelIN5flash11enable_sm90INS1_16FlashAttnFwdSm90INS1_25CollectiveMainloopFwdSm90ILi2EN4cute5tupleIJNS5_1CILi1EEES8_S8_EEENS6_IJNS7_ILi128EEENS7_ILi96EEENS7_ILi192EEEEEELi192ENS_10bfloat16_tEfNS_4arch4Sm90ELb1ELb0ELb1ELb1ELb1ELb1ELb0ELb1ELb1ELb1ELb0ELb0EEENS1_21CollectiveEpilogueFwdINS6_IJSA_SC_SB_EEES9_SE_SG_Li256ELb1ELb1ELb0ELb0EEENS1_36VarlenDynamicPersistentTileSchedulerILi128ELi96ELi256ELi128ELb0ELb1ELb1ELb1ELb1ELb1EEEEEEEEEvNT_6ParamsE,"",@"SHT_CUDA_INFO"
	.sectionflags	@""
	.align	4


	//----- nvinfo : EIATTR_CUDA_API_VERSION
	.align		4
        /*0000*/ 	.byte	0x04, 0x37
        /*0002*/ 	.short	(.L_811 - .L_810)
.L_810:
        /*0004*/ 	.word	0x00000082


	//----- nvinfo : EIATTR_KPARAM_INFO
	.align		4
.L_811:
        /*0008*/ 	.byte	0x04, 0x17
        /*000a*/ 	.short	(.L_813 - .L_812)
.L_812:
        /*000c*/ 	.word	0x00000000
        /*0010*/ 	.short	0x0000
        /*0012*/ 	.short	0x0070
        /*0014*/ 	.byte	0x00, 0xf0, 0x01, 0x2a


	//----- nvinfo : EIATTR_SPARSE_MMA_MASK
	.align		4
.L_813:
        /*0018*/ 	.byte	0x03, 0x50
        /*001a*/ 	.short	0x0000


	//----- nvinfo : EIATTR_MAXREG_COUNT
	.align		4
        /*001c*/ 	.byte	0x03, 0x1b
        /*001e*/ 	.short	0x00a8


	//----- nvinfo : EIATTR_NUM_BARRIERS
	.align		4
        /*0020*/ 	.byte	0x02, 0x4c
        /*0022*/ 	.byte	0x10
	.zero		1


	//----- nvinfo : EIATTR_EXTERNS
	.align		4
        /*0024*/ 	.byte	0x04, 0x0f
        /*0026*/ 	.short	(.L_815 - .L_814)


	//   ....[0]....
	.align		4
.L_814:
        /*0028*/ 	.word	index@(__assertfail)


	//----- nvinfo : EIATTR_ANNOTATIONS
	.align		4
.L_815:
        /*002c*/ 	.byte	0x04, 0x55
        /*002e*/ 	.short	(.L_817 - .L_816)


	//   ....[0]....
.L_816:
        /* <DEDUP_REMOVED lines=72> */


	//----- nvinfo : EIATTR_MERCURY_ISA_VERSION
	.align		4
.L_817:
        /*04a0*/ 	.byte	0x03, 0x5f
        /*04a2*/ 	.short	0x0101


	//----- nvinfo : EIATTR_UNUSED_LOAD_BYTE_OFFSET
	.align		4
        /*04a4*/ 	.byte	0x04, 0x44
        /*04a6*/ 	.short	(.L_819 - .L_818)


	//   ....[0]....
.L_818:
        /*04a8*/ 	.word	0x00000a50
        /*04ac*/ 	.word	0x0000fff0


	//   ....[1]....
        /*04b0*/ 	.word	0x0001c340
        /*04b4*/ 	.word	0x0000fff0


	//----- nvinfo : EIATTR_INT_WARP_WIDE_INSTR_OFFSETS
	.align		4
.L_819:
        /*04b8*/ 	.byte	0x04, 0x31
        /*04ba*/ 	.short	(.L_821 - .L_820)


	//   ....[0]....
.L_820:
        /*04bc*/ 	.word	0x00000130


	//   ....[1]....
        /*04c0*/ 	.word	0x00000170


	//   ....[2]....
        /*04c4*/ 	.word	0x000001e0


	//   ....[3]....
        /*04c8*/ 	.word	0x000214b0


	//   ....[4]....
        /*04cc*/ 	.word	0x00021540


	//   ....[5]....
        /*04d0*/ 	.word	0x00024450


	//   ....[6]....
        /*04d4*/ 	.word	0x000244e0


	//----- nvinfo : EIATTR_COOP_GROUP_MASK_REGIDS
	.align		4
.L_821:
        /*04d8*/ 	.byte	0x04, 0x29
        /*04da*/ 	.short	(.L_823 - .L_822)


	//   ....[0]....
.L_822:
        /*04dc*/ 	.word	0xffffffff


	//   ....[1]....
        /*04e0*/ 	.word	0xffffffff


	//   ....[2]....
        /*04e4*/ 	.word	0xffffffff


	//   ....[3]....
        /*04e8*/ 	.word	0xffffffff


	//   ....[4]....
        /*04ec*/ 	.word	0xffffffff


	//   ....[5]....
        /*04f0*/ 	.word	0xffffffff


	//   ....[6]....
        /*04f4*/ 	.word	0xffffffff


	//   ....[7]....
        /*04f8*/ 	.word	0xffffffff


	//   ....[8]....
        /*04fc*/ 	.word	0xffffffff


	//   ....[9]....
        /*0500*/ 	.word	0xffffffff


	//   ....[10]....
        /*0504*/ 	.word	0xffffffff


	//   ....[11]....
        /*0508*/ 	.word	0xffffffff


	//   ....[12]....
        /*050c*/ 	.word	0xffffffff


	//   ....[13]....
        /*0510*/ 	.word	0xffffffff


	//   ....[14]....
        /*0514*/ 	.word	0xffffffff


	//   ....[15]....
        /*0518*/ 	.word	0xffffffff


	//   ....[16]....
        /*051c*/ 	.word	0xffffffff


	//   ....[17]....
        /*0520*/ 	.word	0xffffffff


	//   ....[18]....
        /*0524*/ 	.word	0xffffffff


	//   ....[19]....
        /*0528*/ 	.word	0xffffffff


	//   ....[20]....
        /*052c*/ 	.word	0xffffffff


	//   ....[21]....
        /*0530*/ 	.word	0xffffffff


	//   ....[22]....
        /*0534*/ 	.word	0xffffffff


	//   ....[23]....
        /*0538*/ 	.word	0xffffffff


	//   ....[24]....
        /*053c*/ 	.word	0xffffffff


	//   ....[25]....
        /*0540*/ 	.word	0xffffffff


	//   ....[26]....
        /*0544*/ 	.word	0xffffffff


	//   ....[27]....
        /*0548*/ 	.word	0xffffffff


	//   ....[28]....
        /*054c*/ 	.word	0xffffffff


	//   ....[29]....
        /*0550*/ 	.word	0xffffffff


	//   ....[30]....
        /*0554*/ 	.word	0xffffffff


	//   ....[31]....
        /*0558*/ 	.word	0xffffffff


	//   ....[32]....
        /*055c*/ 	.word	0xffffffff


	//   ....[33]....
        /*0560*/ 	.word	0xffffffff


	//   ....[34]....
        /*0564*/ 	.word	0xffffffff


	//   ....[35]....
        /*0568*/ 	.word	0xffffffff


	//   ....[36]....
        /*056c*/ 	.word	0xffffffff


	//   ....[37]....
        /*0570*/ 	.word	0xffffffff


	//   ....[38]....
        /*0574*/ 	.word	0xffffffff


	//   ....[39]....
        /*0578*/ 	.word	0xffffffff


	//   ....[40]....
        /*057c*/ 	.word	0xffffffff


	//   ....[41]....
        /*0580*/ 	.word	0xffffffff


	//   ....[42]....
        /*0584*/ 	.word	0xffffffff


	//   ....[43]....
        /*0588*/ 	.word	0xffffffff


	//   ....[44]....
        /*058c*/ 	.word	0xffffffff


	//   ....[45]....
        /*0590*/ 	.word	0xffffffff


	//   ....[46]....
        /*0594*/ 	.word	0xffffffff


	//   ....[47]....
        /*0598*/ 	.word	0xffffffff


	//   ....[48]....
        /*059c*/ 	.word	0xffffffff


	//   ....[49]....
        /*05a0*/ 	.word	0xffffffff


	//   ....[50]....
        /*05a4*/ 	.word	0xffffffff


	//   ....[51]....
        /*05a8*/ 	.word	0xffffffff


	//   ....[52]....
        /*05ac*/ 	.word	0xffffffff


	//   ....[53]....
        /*05b0*/ 	.word	0xffffffff


	//   ....[54]....
        /*05b4*/ 	.word	0xffffffff


	//   ....[55]....
        /*05b8*/ 	.word	0xffffffff


	//   ....[56]....
        /*05bc*/ 	.word	0xffffffff


	//   ....[57]....
        /*05c0*/ 	.word	0xffffffff


	//   ....[58]....
        /*05c4*/ 	.word	0xffffffff


	//   ....[59]....
        /*05c8*/ 	.word	0xffffffff


	//   ....[60]....
        /*05cc*/ 	.word	0xffffffff


	//   ....[61]....
        /*05d0*/ 	.word	0xffffffff


	//   ....[62]....
        /*05d4*/ 	.word	0xffffffff


	//   ....[63]....
        /*05d8*/ 	.word	0xffffffff


	//   ....[64]....
        /*05dc*/ 	.word	0xffffffff


	//   ....[65]....
        /*05e0*/ 	.word	0xffffffff


	//   ....[66]....
        /*05e4*/ 	.word	0xffffffff


	//   ....[67]....
        /*05e8*/ 	.word	0xffffffff


	//   ....[68]....
        /*05ec*/ 	.word	0xffffffff


	//   ....[69]....
        /*05f0*/ 	.word	0xffffffff


	//   ....[70]....
        /*05f4*/ 	.word	0xffffffff


	//   ....[71]....
        /*05f8*/ 	.word	0xffffffff


	//   ....[72]....
        /*05fc*/ 	.word	0xffffffff


	//   ....[73]....
        /*0600*/ 	.word	0xffffffff


	//   ....[74]....
        /*0604*/ 	.word	0xffffffff


	//   ....[75]....
        /*0608*/ 	.word	0xffffffff


	//   ....[76]....
        /*060c*/ 	.word	0xffffffff


	//   ....[77]....
        /*0610*/ 	.word	0xffffffff


	//   ....[78]....
        /*0614*/ 	.word	0xffffffff


	//   ....[79]....
        /*0618*/ 	.word	0xffffffff


	//   ....[80]....
        /*061c*/ 	.word	0xffffffff


	//   ....[81]....
        /*0620*/ 	.word	0xffffffff


	//   ....[82]....
        /*0624*/ 	.word	0xffffffff


	//   ....[83]....
        /*0628*/ 	.word	0xffffffff


	//   ....[84]....
        /*062c*/ 	.word	0xffffffff


	//   ....[85]....
        /*0630*/ 	.word	0xffffffff


	//   ....[86]....
        /*0634*/ 	.word	0xffffffff


	//   ....[87]....
        /*0638*/ 	.word	0xffffffff


	//   ....[88]....
        /*063c*/ 	.word	0xffffffff


	//   ....[89]....
        /*0640*/ 	.word	0xffffffff


	//   ....[90]....
        /*0644*/ 	.word	0xffffffff


	//   ....[91]....
        /*0648*/ 	.word	0xffffffff


	//   ....[92]....
        /*064c*/ 	.word	0xffffffff


	//   ....[93]....
        /*0650*/ 	.word	0xffffffff


	//   ....[94]....
        /*0654*/ 	.word	0xffffffff


	//   ....[95]....
        /*0658*/ 	.word	0xffffffff


	//   ....[96]....
        /*065c*/ 	.word	0xffffffff


	//   ....[97]....
        /*0660*/ 	.word	0xffffffff


	//   ....[98]....
        /*0664*/ 	.word	0xffffffff


	//   ....[99]....
        /*0668*/ 	.word	0xffffffff


	//   ....[100]....
        /*066c*/ 	.word	0xffffffff


	//   ....[101]....
        /*0670*/ 	.word	0xffffffff


	//   ....[102]....
        /*0674*/ 	.word	0xffffffff


	//   ....[103]....
        /*0678*/ 	.word	0xffffffff


	//   ....[104]....
        /*067c*/ 	.word	0xffffffff


	//   ....[105]....
        /*0680*/ 	.word	0xffffffff


	//   ....[106]....
        /*0684*/ 	.word	0xffffffff


	//   ....[107]....
        /*0688*/ 	.word	0xffffffff


	//   ....[108]....
        /*068c*/ 	.word	0xffffffff


	//   ....[109]....
        /*0690*/ 	.word	0xffffffff


	//   ....[110]....
        /*0694*/ 	.word	0xffffffff


	//   ....[111]....
        /*0698*/ 	.word	0xffffffff


	//   ....[112]....
        /*069c*/ 	.word	0xffffffff


	//   ....[113]....
        /*06a0*/ 	.word	0xffffffff


	//   ....[114]....
        /*06a4*/ 	.word	0xffffffff


	//   ....[115]....
        /*06a8*/ 	.word	0xffffffff


	//   ....[116]....
        /*06ac*/ 	.word	0xffffffff


	//   ....[117]....
        /*06b0*/ 	.word	0xffffffff


	//   ....[118]....
        /*06b4*/ 	.word	0xffffffff


	//   ....[119]....
        /*06b8*/ 	.word	0xffffffff


	//   ....[120]....
        /*06bc*/ 	.word	0xffffffff


	//   ....[121]....
        /*06c0*/ 	.word	0xffffffff


	//   ....[122]....
        /*06c4*/ 	.word	0xffffffff


	//   ....[123]....
        /*06c8*/ 	.word	0xffffffff


	//   ....[124]....
        /*06cc*/ 	.word	0xffffffff


	//   ....[125]....
        /*06d0*/ 	.word	0xffffffff


	//   ....[126]....
        /*06d4*/ 	.word	0xffffffff


	//   ....[127]....
        /*06d8*/ 	.word	0xffffffff


	//   ....[128]....
        /*06dc*/ 	.word	0xffffffff


	//   ....[129]....
        /*06e0*/ 	.word	0xffffffff


	//   ....[130]....
        /*06e4*/ 	.word	0xffffffff


	//   ....[131]....
        /*06e8*/ 	.word	0xffffffff


	//   ....[132]....
        /*06ec*/ 	.word	0xffffffff


	//   ....[133]....
        /*06f0*/ 	.word	0xffffffff


	//   ....[134]....
        /*06f4*/ 	.word	0xffffffff


	//   ....[135]....
        /*06f8*/ 	.word	0xffffffff


	//   ....[136]....
        /*06fc*/ 	.word	0xffffffff


	//   ....[137]....
        /*0700*/ 	.word	0xffffffff


	//   ....[138]....
        /*0704*/ 	.word	0xffffffff


	//   ....[139]....
        /*0708*/ 	.word	0xffffffff


	//   ....[140]....
        /*070c*/ 	.word	0xffffffff


	//   ....[141]....
        /*0710*/ 	.word	0xffffffff


	//   ....[142]....
        /*0714*/ 	.word	0xffffffff


	//   ....[143]....
        /*0718*/ 	.word	0xffffffff


	//   ....[144]....
        /*071c*/ 	.word	0xffffffff


	//   ....[145]....
        /*0720*/ 	.word	0xffffffff


	//   ....[146]....
        /*0724*/ 	.word	0xffffffff


	//   ....[147]....
        /*0728*/ 	.word	0xffffffff


	//   ....[148]....
        /*072c*/ 	.word	0xffffffff


	//   ....[149]....
        /*0730*/ 	.word	0xffffffff


	//   ....[150]....
        /*0734*/ 	.word	0xffffffff


	//   ....[151]....
        /*0738*/ 	.word	0xffffffff


	//   ....[152]....
        /*073c*/ 	.word	0xffffffff


	//   ....[153]....
        /*0740*/ 	.word	0xffffffff


	//   ....[154]....
        /*0744*/ 	.word	0xffffffff


	//   ....[155]....
        /*0748*/ 	.word	0xffffffff


	//   ....[156]....
        /*074c*/ 	.word	0xffffffff


	//   ....[157]....
        /*0750*/ 	.word	0xffffffff


	//   ....[158]....
        /*0754*/ 	.word	0xffffffff


	//   ....[159]....
        /*0758*/ 	.word	0xffffffff


	//   ....[160]....
        /*075c*/ 	.word	0xffffffff


	//   ....[161]....
        /*0760*/ 	.word	0xffffffff


	//   ....[162]....
        /*0764*/ 	.word	0xffffffff


	//   ....[163]....
        /*0768*/ 	.word	0xffffffff


	//   ....[164]....
        /*076c*/ 	.word	0xffffffff


	//   ....[165]....
        /*0770*/ 	.word	0xffffffff


	//   ....[166]....
        /*0774*/ 	.word	0xffffffff


	//   ....[167]....
        /*0778*/ 	.word	0xffffffff


	//   ....[168]....
        /*077c*/ 	.word	0xffffffff


	//   ....[169]....
        /*0780*/ 	.word	0xffffffff


	//   ....[170]....
        /*0784*/ 	.word	0xffffffff


	//   ....[171]....
        /*0788*/ 	.word	0xffffffff


	//   ....[172]....
        /*078c*/ 	.word	0xffffffff


	//   ....[173]....
        /*0790*/ 	.word	0xffffffff


	//   ....[174]....
        /*0794*/ 	.word	0xffffffff


	//   ....[175]....
        /*0798*/ 	.word	0xffffffff


	//   ....[176]....
        /*079c*/ 	.word	0xffffffff


	//   ....[177]....
        /*07a0*/ 	.word	0xffffffff


	//   ....[178]....
        /*07a4*/ 	.word	0xffffffff


	//   ....[179]....
        /*07a8*/ 	.word	0x0500000f


	//   ....[180]....
        /*07ac*/ 	.word	0x0500000f


	//   ....[181]....
        /*07b0*/ 	.word	0x0500000f


	//   ....[182]....
        /*07b4*/ 	.word	0x0500000f


	//   ....[183]....
        /*07b8*/ 	.word	0x0500000f


	//   ....[184]....
        /*07bc*/ 	.word	0x0500000f


	//   ....[185]....
        /*07c0*/ 	.word	0x0500000f


	//   ....[186]....
        /*07c4*/ 	.word	0x0500000f


	//   ....[187]....
        /*07c8*/ 	.word	0x0500000f


	//   ....[188]....
        /*07cc*/ 	.word	0x0500000f


	//   ....[189]....
        /*07d0*/ 	.word	0x0500000f


	//   ....[190]....
        /*07d4*/ 	.word	0x0500000f


	//   ....[191]....
        /*07d8*/ 	.word	0x0500000f


	//   ....[192]....
        /*07dc*/ 	.word	0x0500000f


	//   ....[193]....
        /*07e0*/ 	.word	0x0500000f


	//   ....[194]....
        /*07e4*/ 	.word	0x0500000f


	//   ....[195]....
        /*07e8*/ 	.word	0x0500000f


	//   ....[196]....
        /*07ec*/ 	.word	0x0500000f


	//   ....[197]....
        /*07f0*/ 	.word	0x0500000f


	//   ....[198]....
        /*07f4*/ 	.word	0x0500000f


	//   ....[199]....
        /*07f8*/ 	.word	0x0500000f


	//   ....[200]....
        /*07fc*/ 	.word	0x0500000f


	//   ....[201]....
        /*0800*/ 	.word	0x0500000f


	//   ....[202]....
        /*0804*/ 	.word	0x0500000f


	//   ....[203]....
        /*0808*/ 	.word	0x0500000f


	//   ....[204]....
        /*080c*/ 	.word	0x0500000f


	//   ....[205]....
        /*0810*/ 	.word	0x0500000f


	//   ....[206]....
        /*0814*/ 	.word	0x0500000f


	//   ....[207]....
        /*0818*/ 	.word	0x0500000f


	//   ....[208]....
        /*081c*/ 	.word	0x0500000f


	//   ....[209]....
        /*0820*/ 	.word	0x0500000f


	//   ....[210]....
        /*0824*/ 	.word	0x0500000f


	//   ....[211]....
        /*0828*/ 	.word	0x0500000f


	//   ....[212]....
        /*082c*/ 	.word	0x0500000f


	//   ....[213]....
        /*0830*/ 	.word	0x0500000f


	//   ....[214]....
        /*0834*/ 	.word	0x0500000f


	//   ....[215]....
        /*0838*/ 	.word	0x0500000f


	//   ....[216]....
        /*083c*/ 	.word	0x0500000f


	//   ....[217]....
        /*0840*/ 	.word	0x0500000f


	//   ....[218]....
        /*0844*/ 	.word	0x0500000f


	//   ....[219]....
        /*0848*/ 	.word	0x0500000f


	//   ....[220]....
        /*084c*/ 	.word	0x0500000f


	//   ....[221]....
        /*0850*/ 	.word	0x0500000f


	//   ....[222]....
        /*0854*/ 	.word	0x0500000f


	//   ....[223]....
        /*0858*/ 	.word	0x0500000f


	//   ....[224]....
        /*085c*/ 	.word	0x0500000f


	//   ....[225]....
        /*0860*/ 	.word	0x0500000f


	//   ....[226]....
        /*0864*/ 	.word	0x0500000f


	//   ....[227]....
        /*0868*/ 	.word	0x0500000f


	//   ....[228]....
        /*086c*/ 	.word	0x0500000f


	//   ....[229]....
        /*0870*/ 	.word	0x0500000f


	//   ....[230]....
        /*0874*/ 	.word	0x0500000f


	//   ....[231]....
        /*0878*/ 	.word	0x0500000f


	//   ....[232]....
        /*087c*/ 	.word	0x0500000f


	//   ....[233]....
        /*0880*/ 	.word	0x0500000f


	//   ....[234]....
        /*0884*/ 	.word	0x0500000f


	//   ....[235]....
        /*0888*/ 	.word	0x0500000f


	//   ....[236]....
        /*088c*/ 	.word	0x0500000f


	//   ....[237]....
        /*0890*/ 	.word	0x0500000f


	//   ....[238]....
        /*0894*/ 	.word	0x0500000f


	//   ....[239]....
        /*0898*/ 	.word	0x0500000f


	//   ....[240]....
        /*089c*/ 	.word	0x0500000f


	//   ....[241]....
        /*08a0*/ 	.word	0x0500000f


	//   ....[242]....
        /*08a4*/ 	.word	0x0500000f


	//   ....[243]....
        /*08a8*/ 	.word	0x0500000f


	//   ....[244]....
        /*08ac*/ 	.word	0x0500000f


	//   ....[245]....
        /*08b0*/ 	.word	0x0500000f


	//   ....[246]....
        /*08b4*/ 	.word	0x0500000f


	//   ....[247]....
        /*08b8*/ 	.word	0x0500000f


	//   ....[248]....
        /*08bc*/ 	.word	0x0500000f


	//   ....[249]....
        /*08c0*/ 	.word	0x0500000f


	//   ....[250]....
        /*08c4*/ 	.word	0x0500000f


	//   ....[251]....
        /*08c8*/ 	.word	0x0500000f


	//   ....[252]....
        /*08cc*/ 	.word	0x0500000f


	//   ....[253]....
        /*08d0*/ 	.word	0x0500000f


	//   ....[254]....
        /*08d4*/ 	.word	0x0500000f


	//   ....[255]....
        /*08d8*/ 	.word	0x0500000f


	//   ....[0]....
        /*08dc*/ 	.word	0x0500000f


	//   ....[1]....
        /*08e0*/ 	.word	0x0500000f


	//   ....[2]....
        /*08e4*/ 	.word	0x0500000f


	//   ....[3]....
        /*08e8*/ 	.word	0x0500000f


	//   ....[4]....
        /*08ec*/ 	.word	0x0500000f


	//   ....[5]....
        /*08f0*/ 	.word	0x0500000f


	//   ....[6]....
        /*08f4*/ 	.word	0x0500000f


	//   ....[7]....
        /*08f8*/ 	.word	0x0500000f


	//   ....[8]....
        /*08fc*/ 	.word	0x0500000f


	//   ....[9]....
        /*0900*/ 	.word	0x0500000f


	//   ....[10]....
        /*0904*/ 	.word	0x0500000f


	//   ....[11]....
        /*0908*/ 	.word	0x0500000f


	//   ....[12]....
        /*090c*/ 	.word	0x0500000f


	//   ....[13]....
        /*0910*/ 	.word	0x0500000f


	//   ....[14]....
        /*0914*/ 	.word	0x0500000f


	//   ....[15]....
        /*0918*/ 	.word	0x0500000f


	//   ....[16]....
        /*091c*/ 	.word	0x0500000f


	//   ....[17]....
        /*0920*/ 	.word	0x0500000f


	//   ....[18]....
        /*0924*/ 	.word	0x0500000f


	//   ....[19]....
        /*0928*/ 	.word	0x0500000f


	//   ....[20]....
        /*092c*/ 	.word	0x0500000f


	//   ....[21]....
        /*0930*/ 	.word	0x0500000f


	//   ....[22]....
        /*0934*/ 	.word	0x0500000f


	//   ....[23]....
        /*0938*/ 	.word	0x0500000f


	//   ....[24]....
        /*093c*/ 	.word	0x0500000f


	//   ....[25]....
        /*0940*/ 	.word	0x0500000f


	//   ....[26]....
        /*0944*/ 	.word	0x0500000f


	//   ....[27]....
        /*0948*/ 	.word	0x0500000f


	//   ....[28]....
        /*094c*/ 	.word	0x0500000f


	//   ....[29]....
        /*0950*/ 	.word	0x0500000f


	//   ....[30]....
        /*0954*/ 	.word	0x0500000f


	//   ....[31]....
        /*0958*/ 	.word	0x0500000f


	//   ....[32]....
        /*095c*/ 	.word	0x0500000f


	//   ....[33]....
        /*0960*/ 	.word	0x0500000f


	//   ....[34]....
        /*0964*/ 	.word	0x0500000f


	//----- nvinfo : EIATTR_COOP_GROUP_INSTR_OFFSETS
	.align		4
.L_823:
        /*0968*/ 	.byte	0x04, 0x28
        /*096a*/ 	.short	(.L_825 - .L_824)


	//   ....[0]....
.L_824:
        /*096c*/ 	.word	0x00000060


	//   ....[1]....
        /*0970*/ 	.word	0x00000140


	//   ....[2]....
        /*0974*/ 	.word	0x00000190


	//   ....[3]....
        /*0978*/ 	.word	0x000003c0


	//   ....[4]....
        /*097c*/ 	.word	0x00000520


	//   ....[5]....
        /*0980*/ 	.word	0x00000640


	//   ....[6]....
        /*0984*/ 	.word	0x000007a0


	//   ....[7]....
        /*0988*/ 	.word	0x000038d0


	//   ....[8]....
        /*098c*/ 	.word	0x000038e0


	//   ....[9]....
        /*0990*/ 	.word	0x00004ed0


	//   ....[10]....
        /*0994*/ 	.word	0x00004ee0


	//   ....[11]....
        /*0998*/ 	.word	0x000070b0


	//   ....[12]....
        /*099c*/ 	.word	0x000070c0


	//   ....[13]....
        /*09a0*/ 	.word	0x000088a0


	//   ....[14]....
        /*09a4*/ 	.word	0x000088b0


	//   ....[15]....
        /*09a8*/ 	.word	0x0000a2c0


	//   ....[16]....
        /*09ac*/ 	.word	0x0000a2d0


	//   ....[17]....
        /*09b0*/ 	.word	0x0000a560


	//   ....[18]....
        /*09b4*/ 	.word	0x0000a570


	//   ....[19]....
        /*09b8*/ 	.word	0x0000aa80


	//   ....[20]....
        /*09bc*/ 	.word	0x0000aaa0


	//   ....[21]....
        /*09c0*/ 	.word	0x0000acf0


	//   ....[22]....
        /*09c4*/ 	.word	0x0000ad10


	//   ....[23]....
        /*09c8*/ 	.word	0x0000b530


	//   ....[24]....
        /*09cc*/ 	.word	0x0000bca0


	//   ....[25]....
        /*09d0*/ 	.word	0x0000bcb0


	//   ....[26]....
        /*09d4*/ 	.word	0x0000bcc0


	//   ....[27]....
        /*09d8*/ 	.word	0x0000bcd0


	//   ....[28]....
        /*09dc*/ 	.word	0x0000c540


	//   ....[29]....
        /*09e0*/ 	.word	0x0000c550


	//   ....[30]....
        /*09e4*/ 	.word	0x0000c560


	//   ....[31]....
        /*09e8*/ 	.word	0x0000c570


	//   ....[32]....
        /*09ec*/ 	.word	0x0000f650


	//   ....[33]....
        /*09f0*/ 	.word	0x0000f660


	//   ....[34]....
        /*09f4*/ 	.word	0x0000f670


	//   ....[35]....
        /*09f8*/ 	.word	0x0000f680


	//   ....[36]....
        /*09fc*/ 	.word	0x0000fd20


	//   ....[37]....
        /*0a00*/ 	.word	0x0000fd30


	//   ....[38]....
        /*0a04*/ 	.word	0x0000fd40


	//   ....[39]....
        /*0a08*/ 	.word	0x0000fd50


	//   ....[40]....
        /*0a0c*/ 	.word	0x00013e10


	//   ....[41]....
        /*0a10*/ 	.word	0x00013e50


	//   ....[42]....
        /*0a14*/ 	.word	0x00014400


	//   ....[43]....
        /*0a18*/ 	.word	0x00014510


	//   ....[44]....
        /*0a1c*/ 	.word	0x00014bb0


	//   ....[45]....
        /*0a20*/ 	.word	0x00014cd0


	//   ....[46]....
        /*0a24*/ 	.word	0x00016f10


	//   ....[47]....
        /*0a28*/ 	.word	0x00016f90


	//   ....[48]....
        /*0a2c*/ 	.word	0x00017700


	//   ....[49]....
        /*0a30*/ 	.word	0x00017820


	//   ....[50]....
        /*0a34*/ 	.word	0x00017c30


	//   ....[51]....
        /*0a38*/ 	.word	0x00017d30


	//   ....[52]....
        /*0a3c*/ 	.word	0x0001a430


	//   ....[53]....
        /*0a40*/ 	.word	0x0001a440


	//   ....[54]....
        /*0a44*/ 	.word	0x0001a470


	//   ....[55]....
        /*0a48*/ 	.word	0x0001a480


	//   ....[56]....
        /*0a4c*/ 	.word	0x0001b9f0


	//   ....[57]....
        /*0a50*/ 	.word	0x0001ba20


	//   ....[58]....
        /*0a54*/ 	.word	0x0001bad0


	//   ....[59]....
        /*0a58*/ 	.word	0x0001bb00


	//   ....[60]....
        /*0a5c*/ 	.word	0x0001d160


	//   ....[61]....
        /*0a60*/ 	.word	0x0001d1a0


	//   ....[62]....
        /*0a64*/ 	.word	0x0001d1e0


	//   ....[63]....
        /*0a68*/ 	.word	0x0001d220


	//   ....[64]....
        /*0a6c*/ 	.word	0x0001d740


	//   ....[65]....
        /*0a70*/ 	.word	0x0001d760


	//   ....[66]....
        /*0a74*/ 	.word	0x0001da40


	//   ....[67]....
        /*0a78*/ 	.word	0x0001da60


	//   ....[68]....
        /*0a7c*/ 	.word	0x0001db60


	//   ....[69]....
        /*0a80*/ 	.word	0x0001db80


	//   ....[70]....
        /*0a84*/ 	.word	0x0001dc90


	//   ....[71]....
        /*0a88*/ 	.word	0x0001dcb0


	//   ....[72]....
        /*0a8c*/ 	.word	0x0001e5d0


	//   ....[73]....
        /*0a90*/ 	.word	0x0001e5f0


	//   ....[74]....
        /*0a94*/ 	.word	0x0001e6f0


	//   ....[75]....
        /*0a98*/ 	.word	0x0001e710


	//   ....[76]....
        /*0a9c*/ 	.word	0x0001e810


	//   ....[77]....
        /*0aa0*/ 	.word	0x0001e830


	//   ....[78]....
        /*0aa4*/ 	.word	0x0001e940


	//   ....[79]....
        /*0aa8*/ 	.word	0x0001e960


	//   ....[80]....
        /*0aac*/ 	.word	0x0001eaf0


	//   ....[81]....
        /*0ab0*/ 	.word	0x0001ecc0


	//   ....[82]....
        /*0ab4*/ 	.word	0x0001ecf0


	//   ....[83]....
        /*0ab8*/ 	.word	0x0001ed20


	//   ....[84]....
        /*0abc*/ 	.word	0x0001ed50


	//   ....[85]....
        /*0ac0*/ 	.word	0x0001ed80


	//   ....[86]....
        /*0ac4*/ 	.word	0x0001edb0


	//   ....[87]....
        /*0ac8*/ 	.word	0x0001ef20


	//   ....[88]....
        /*0acc*/ 	.word	0x0001ef50


	//   ....[89]....
        /*0ad0*/ 	.word	0x0001ef80


	//   ....[90]....
        /*0ad4*/ 	.word	0x0001efb0


	//   ....[91]....
        /*0ad8*/ 	.word	0x0001efe0


	//   ....[92]....
        /*0adc*/ 	.word	0x0001f010


	//   ....[93]....
        /*0ae0*/ 	.word	0x0001f0a0


	//   ....[94]....
        /*0ae4*/ 	.word	0x0001f100


	//   ....[95]....
        /*0ae8*/ 	.word	0x0001f190


	//   ....[96]....
        /*0aec*/ 	.word	0x0001ff90


	//   ....[97]....
        /*0af0*/ 	.word	0x000220c0


	//   ....[98]....
        /*0af4*/ 	.word	0x000220e0


	//   ....[99]....
        /*0af8*/ 	.word	0x00022190


	//   ....[100]....
        /*0afc*/ 	.word	0x000221b0


	//   ....[101]....
        /*0b00*/ 	.word	0x00022250


	//   ....[102]....
        /*0b04*/ 	.word	0x00022270


	//   ....[103]....
        /*0b08*/ 	.word	0x00022310


	//   ....[104]....
        /*0b0c*/ 	.word	0x00022330


	//   ....[105]....
        /*0b10*/ 	.word	0x000223d0


	//   ....[106]....
        /*0b14*/ 	.word	0x000223f0


	//   ....[107]....
        /*0b18*/ 	.word	0x00022400


	//   ....[108]....
        /*0b1c*/ 	.word	0x00022490


	//   ....[109]....
        /*0b20*/ 	.word	0x00022be0


	//   ....[110]....
        /*0b24*/ 	.word	0x00022c10


	//   ....[111]....
        /*0b28*/ 	.word	0x00022c70


	//   ....[112]....
        /*0b2c*/ 	.word	0x00022cd0


	//   ....[113]....
        /*0b30*/ 	.word	0x00022d20


	//   ....[114]....
        /*0b34*/ 	.word	0x00022d80


	//   ....[115]....
        /*0b38*/ 	.word	0x00022dd0


	//   ....[116]....
        /*0b3c*/ 	.word	0x00022e30


	//   ....[117]....
        /*0b40*/ 	.word	0x00022e80


	//   ....[118]....
        /*0b44*/ 	.word	0x00022ee0


	//   ....[119]....
        /*0b48*/ 	.word	0x00022f30


	//   ....[120]....
        /*0b4c*/ 	.word	0x00022f90


	//   ....[121]....
        /*0b50*/ 	.word	0x00022fe0


	//   ....[122]....
        /*0b54*/ 	.word	0x00023030


	//   ....[123]....
        /*0b58*/ 	.word	0x00023050


	//   ....[124]....
        /*0b5c*/ 	.word	0x00023090


	//   ....[125]....
        /*0b60*/ 	.word	0x00023890


	//   ....[126]....
        /*0b64*/ 	.word	0x000238a0


	//   ....[127]....
        /*0b68*/ 	.word	0x000238d0


	//   ....[128]....
        /*0b6c*/ 	.word	0x00023920


	//   ....[129]....
        /*0b70*/ 	.word	0x00023930


	//   ....[130]....
        /*0b74*/ 	.word	0x00023990


	//   ....[131]....
        /*0b78*/ 	.word	0x000239c0


	//   ....[132]....
        /*0b7c*/ 	.word	0x00023a00


	//   ....[133]....
        /*0b80*/ 	.word	0x00023a30


	//   ....[134]....
        /*0b84*/ 	.word	0x00023a70


	//   ....[135]....
        /*0b88*/ 	.word	0x00023aa0


	//   ....[136]....
        /*0b8c*/ 	.word	0x00023ae0


	//   ....[137]....
        /*0b90*/ 	.word	0x00023d80


	//   ....[138]....
        /*0b94*/ 	.word	0x00023da0


	//   ....[139]....
        /*0b98*/ 	.word	0x00023db0


	//   ....[140]....
        /*0b9c*/ 	.word	0x00023e40


	//   ....[141]....
        /*0ba0*/ 	.word	0x00023e50


	//   ....[142]....
        /*0ba4*/ 	.word	0x00023ee0


	//   ....[143]....
        /*0ba8*/ 	.word	0x00023ef0


	//   ....[144]....
        /*0bac*/ 	.word	0x00023f80


	//   ....[145]....
        /*0bb0*/ 	.word	0x00023f90


	//   ....[146]....
        /*0bb4*/ 	.word	0x00024020


	//   ....[147]....
        /*0bb8*/ 	.word	0x00024030


	//   ....[148]....
        /*0bbc*/ 	.word	0x00024040


	//   ....[149]....
        /*0bc0*/ 	.word	0x00024640


	//   ....[150]....
        /*0bc4*/ 	.word	0x00024680


	//   ....[151]....
        /*0bc8*/ 	.word	0x000246b0


	//   ....[152]....
        /*0bcc*/ 	.word	0x000246f0


	//   ....[153]....
        /*0bd0*/ 	.word	0x00024780


	//   ....[154]....
        /*0bd4*/ 	.word	0x000247b0


	//   ....[155]....
        /*0bd8*/ 	.word	0x00024820


	//   ....[156]....
        /*0bdc*/ 	.word	0x00024850


	//   ....[157]....
        /*0be0*/ 	.word	0x000248c0


	//   ....[158]....
        /*0be4*/ 	.word	0x000248f0


	//   ....[159]....
        /*0be8*/ 	.word	0x00024920


	//   ....[160]....
        /*0bec*/ 	.word	0x00024970


	//   ....[161]....
        /*0bf0*/ 	.word	0x00024d70


	//   ....[162]....
        /*0bf4*/ 	.word	0x00024da0


	//   ....[163]....
        /*0bf8*/ 	.word	0x00024dd0


	//   ....[164]....
        /*0bfc*/ 	.word	0x00024e00


	//   ....[165]....
        /*0c00*/ 	.word	0x00024e30


	//   ....[166]....
        /*0c04*/ 	.word	0x00024e60


	//   ....[167]....
        /*0c08*/ 	.word	0x00024e90


	//   ....[168]....
        /*0c0c*/ 	.word	0x00024ec0


	//   ....[169]....
        /*0c10*/ 	.word	0x00025040


	//   ....[170]....
        /*0c14*/ 	.word	0x00025070


	//   ....[171]....
        /*0c18*/ 	.word	0x000250a0


	//   ....[172]....
        /*0c1c*/ 	.word	0x000250d0


	//   ....[173]....
        /*0c20*/ 	.word	0x00025100


	//   ....[174]....
        /*0c24*/ 	.word	0x00025130


	//   ....[175]....
        /*0c28*/ 	.word	0x000251f0


	//   ....[176]....
        /*0c2c*/ 	.word	0x00025210


	//   ....[177]....
        /*0c30*/ 	.word	0x00025280


	//   ....[178]....
        /*0c34*/ 	.word	0x00025920


	//   ....[179]....
        /*0c38*/ 	.word	0x00025c60


	//   ....[180]....
        /*0c3c*/ 	.word	0x00025cf0


	//   ....[181]....
        /*0c40*/ 	.word	0x00025d90


	//   ....[182]....
        /*0c44*/ 	.word	0x00025e20


	//   ....[183]....
        /*0c48*/ 	.word	0x00025f10


	//   ....[184]....
        /*0c4c*/ 	.word	0x00025fa0


	//   ....[185]....
        /*0c50*/ 	.word	0x00026040


	//   ....[186]....
        /*0c54*/ 	.word	0x000260d0


	//   ....[187]....
        /*0c58*/ 	.word	0x000261c0


	//   ....[188]....
        /*0c5c*/ 	.word	0x00026250


	//   ....[189]....
        /*0c60*/ 	.word	0x000262f0


	//   ....[190]....
        /*0c64*/ 	.word	0x00026380


	//   ....[191]....
        /*0c68*/ 	.word	0x00026470


	//   ....[192]....
        /*0c6c*/ 	.word	0x00026500


	//   ....[193]....
        /*0c70*/ 	.word	0x00026550


	//   ....[194]....
        /*0c74*/ 	.word	0x000265a0


	//   ....[195]....
        /*0c78*/ 	.word	0x00026630


	//   ....[196]....
        /*0c7c*/ 	.word	0x000266c0


	//   ....[197]....
        /*0c80*/ 	.word	0x00026710


	//   ....[198]....
        /*0c84*/ 	.word	0x00026760


	//   ....[199]....
        /*0c88*/ 	.word	0x00026850


	//   ....[200]....
        /*0c8c*/ 	.word	0x000268e0


	//   ....[201]....
        /*0c90*/ 	.word	0x00026930


	//   ....[202]....
        /*0c94*/ 	.word	0x00026980


	//   ....[203]....
        /*0c98*/ 	.word	0x00026a10


	//   ....[204]....
        /*0c9c*/ 	.word	0x00026aa0


	//   ....[205]....
        /*0ca0*/ 	.word	0x00026af0


	//   ....[206]....
        /*0ca4*/ 	.word	0x00026b40


	//   ....[207]....
        /*0ca8*/ 	.word	0x00026e40


	//   ....[208]....
        /*0cac*/ 	.word	0x00027120


	//   ....[209]....
        /*0cb0*/ 	.word	0x00027210


	//   ....[210]....
        /*0cb4*/ 	.word	0x000272b0


	//   ....[211]....
        /*0cb8*/ 	.word	0x00027310


	//   ....[212]....
        /*0cbc*/ 	.word	0x00027420


	//   ....[213]....
        /*0cc0*/ 	.word	0x00027490


	//   ....[214]....
        /*0cc4*/ 	.word	0x000275a0


	//   ....[215]....
        /*0cc8*/ 	.word	0x00027610


	//   ....[216]....
        /*0ccc*/ 	.word	0x00027720


	//   ....[217]....
        /*0cd0*/ 	.word	0x00027790


	//   ....[218]....
        /*0cd4*/ 	.word	0x000278a0


	//   ....[219]....
        /*0cd8*/ 	.word	0x00027910


	//   ....[220]....
        /*0cdc*/ 	.word	0x000279b0


	//   ....[221]....
        /*0ce0*/ 	.word	0x00027ac0


	//   ....[222]....
        /*0ce4*/ 	.word	0x00027b30


	//   ....[223]....
        /*0ce8*/ 	.word	0x00027bb0


	//   ....[224]....
        /*0cec*/ 	.word	0x00027c80


	//   ....[225]....
        /*0cf0*/ 	.word	0x00027d00


	//   ....[226]....
        /*0cf4*/ 	.word	0x00027de0


	//   ....[227]....
        /*0cf8*/ 	.word	0x00027e60


	//   ....[228]....
        /*0cfc*/ 	.word	0x00027f40


	//   ....[229]....
        /*0d00*/ 	.word	0x00027fc0


	//   ....[230]....
        /*0d04*/ 	.word	0x000280a0


	//   ....[231]....
        /*0d08*/ 	.word	0x00028120


	//   ....[232]....
        /*0d0c*/ 	.word	0x00028200


	//   ....[233]....
        /*0d10*/ 	.word	0x00028280


	//   ....[234]....
        /*0d14*/ 	.word	0x00028350


	//   ....[235]....
        /*0d18*/ 	.word	0x000283d0


	//   ....[236]....
        /*0d1c*/ 	.word	0x00028490


	//   ....[237]....
        /*0d20*/ 	.word	0x000285c0


	//   ....[238]....
        /*0d24*/ 	.word	0x00028680


	//   ....[239]....
        /*0d28*/ 	.word	0x000286f0


	//   ....[240]....
        /*0d2c*/ 	.word	0x00028800


	//   ....[241]....
        /*0d30*/ 	.word	0x00028860


	//   ....[242]....
        /*0d34*/ 	.word	0x00028930


	//   ....[243]....
        /*0d38*/ 	.word	0x00028990


	//   ....[244]....
        /*0d3c*/ 	.word	0x00028a60


	//   ....[245]....
        /*0d40*/ 	.word	0x00028ac0


	//   ....[246]....
        /*0d44*/ 	.word	0x00028b90


	//   ....[247]....
        /*0d48*/ 	.word	0x00028c80


	//   ....[248]....
        /*0d4c*/ 	.word	0x00028d10


	//   ....[249]....
        /*0d50*/ 	.word	0x00028e00


	//   ....[250]....
        /*0d54*/ 	.word	0x00028ea0


	//   ....[251]....
        /*0d58*/ 	.word	0x00028f00


	//   ....[252]....
        /*0d5c*/ 	.word	0x00029000


	//   ....[253]....
        /*0d60*/ 	.word	0x00029060


	//   ....[254]....
        /*0d64*/ 	.word	0x00029160


	//   ....[255]....
        /*0d68*/ 	.word	0x000291c0


	//   ....[0]....
        /*0d6c*/ 	.word	0x000292c0


	//   ....[1]....
        /*0d70*/ 	.word	0x00029320


	//   ....[2]....
        /*0d74*/ 	.word	0x00029420


	//   ....[3]....
        /*0d78*/ 	.word	0x00029480


	//   ....[4]....
        /*0d7c*/ 	.word	0x00029550


	//   ....[5]....
        /*0d80*/ 	.word	0x00029690


	//   ....[6]....
        /*0d84*/ 	.word	0x00029730


	//   ....[7]....
        /*0d88*/ 	.word	0x00029810


	//   ....[8]....
        /*0d8c*/ 	.word	0x000298e0


	//   ....[9]....
        /*0d90*/ 	.word	0x00029940


	//   ....[10]....
        /*0d94*/ 	.word	0x00029a30


	//   ....[11]....
        /*0d98*/ 	.word	0x00029a90


	//   ....[12]....
        /*0d9c*/ 	.word	0x00029b80


	//   ....[13]....
        /*0da0*/ 	.word	0x00029be0


	//   ....[14]....
        /*0da4*/ 	.word	0x00029cd0


	//   ....[15]....
        /*0da8*/ 	.word	0x00029d30


	//   ....[16]....
        /*0dac*/ 	.word	0x00029e10


	//   ....[17]....
        /*0db0*/ 	.word	0x00029ea0


	//   ....[18]....
        /*0db4*/ 	.word	0x00029f40


	//   ....[19]....
        /*0db8*/ 	.word	0x0002a060


	//   ....[20]....
        /*0dbc*/ 	.word	0x0002a0d0


	//   ....[21]....
        /*0dc0*/ 	.word	0x0002a140


	//   ....[22]....
        /*0dc4*/ 	.word	0x0002a1b0


	//   ....[23]....
        /*0dc8*/ 	.word	0x0002a220


	//   ....[24]....
        /*0dcc*/ 	.word	0x0002a2a0


	//   ....[25]....
        /*0dd0*/ 	.word	0x0002a330


	//   ....[26]....
        /*0dd4*/ 	.word	0x0002a3c0


	//   ....[27]....
        /*0dd8*/ 	.word	0x0002a430


	//   ....[28]....
        /*0ddc*/ 	.word	0x0002a4a0


	//   ....[29]....
        /*0de0*/ 	.word	0x0002a510


	//   ....[30]....
        /*0de4*/ 	.word	0x0002a590


	//   ....[31]....
        /*0de8*/ 	.word	0x0002a600


	//   ....[32]....
        /*0dec*/ 	.word	0x0002a6a0


	//   ....[33]....
        /*0df0*/ 	.word	0x0002a730


	//   ....[34]....
        /*0df4*/ 	.word	0x0002a850


	//----- nvinfo : EIATTR_REG_RECONFIG
	.align		4
.L_825:
        /*0df8*/ 	.byte	0x01, 0x54
	.zero		2


	//----- nvinfo : EIATTR_SYSCALL_OFFSETS
	.align		4
        /*0dfc*/ 	.byte	0x04, 0x46
        /*0dfe*/ 	.short	(.L_827 - .L_826)


	//   ....[0]....
.L_826:
        /*0e00*/ 	.word	0x00001bc0


	//   ....[1]....
        /*0e04*/ 	.word	0x00001d10


	//   ....[2]....
        /*0e08*/ 	.word	0x0000b6d0


	//   ....[3]....
        /*0e0c*/ 	.word	0x0000ba00


	//   ....[4]....
        /*0e10*/ 	.word	0x000216a0


	//   ....[5]....
        /*0e14*/ 	.word	0x000217f0


	//   ....[6]....
        /*0e18*/ 	.word	0x000218e0


	//   ....[7]....
        /*0e1c*/ 	.word	0x00022850


	//----- nvinfo : EIATTR_MBARRIER_INSTR_OFFSETS
	.align		4
.L_827:
        /*0e20*/ 	.byte	0x04, 0x39
        /*0e22*/ 	.short	(.L_829 - .L_828)


	//   ....[0]....
.L_828:
        /*0e24*/ 	.word	0x00000270
        /*0e28*/ 	.word	0x000000ff
        /*0e2c*/ 	.word	0x00030800
        /*0e30*/ 	.short	0x0100
        /*0e32*/ 	.byte	0x08
	.zero		1


	//   ....[1]....
        /*0e34*/ 	.word	0x00000280
        /*0e38*/ 	.word	0x000000ff
        /*0e3c*/ 	.word	0x00030820
        /*0e40*/ 	.short	0x0100
        /*0e42*/ 	.byte	0x08
	.zero		1


	//   ....[2]....
        /*0e44*/ 	.word	0x00000370
        /*0e48*/ 	.word	0x000000ff
        /*0e4c*/ 	.word	0x00030830
        /*0e50*/ 	.short	0x0100
        /*0e52*/ 	.byte	0x08
	.zero		1


	//   ....[3]....
        /*0e54*/ 	.word	0x00000380
        /*0e58*/ 	.word	0x000000ff
        /*0e5c*/ 	.word	0x00030840
        /*0e60*/ 	.short	0x0100
        /*0e62*/ 	.byte	0x08
	.zero		1


	//   ....[4]....
        /*0e64*/ 	.word	0x00000390
        /*0e68*/ 	.word	0x000000ff
        /*0e6c*/ 	.word	0x00030838
        /*0e70*/ 	.short	0x0100
        /*0e72*/ 	.byte	0x08
	.zero		1


	//   ....[5]....
        /*0e74*/ 	.word	0x000003a0
        /*0e78*/ 	.word	0x000000ff
        /*0e7c*/ 	.word	0x00030848
        /*0e80*/ 	.short	0x0100
        /*0e82*/ 	.byte	0x08
	.zero		1


	//   ....[6]....
        /*0e84*/ 	.word	0x000004d0
        /*0e88*/ 	.word	0x000000ff
        /*0e8c*/ 	.word	0x00030850
        /*0e90*/ 	.short	0x0100
        /*0e92*/ 	.byte	0x08
	.zero		1


	//   ....[7]....
        /*0e94*/ 	.word	0x000004e0
        /*0e98*/ 	.word	0x000000ff
        /*0e9c*/ 	.word	0x00030860
        /*0ea0*/ 	.short	0x0100
        /*0ea2*/ 	.byte	0x08
	.zero		1


	//   ....[8]....
        /*0ea4*/ 	.word	0x000004f0
        /*0ea8*/ 	.word	0x000000ff
        /*0eac*/ 	.word	0x00030858
        /*0eb0*/ 	.short	0x0100
        /*0eb2*/ 	.byte	0x08
	.zero		1


	//   ....[9]....
        /*0eb4*/ 	.word	0x00000500
        /*0eb8*/ 	.word	0x000000ff
        /*0ebc*/ 	.word	0x00030868
        /*0ec0*/ 	.short	0x0100
        /*0ec2*/ 	.byte	0x08
	.zero		1


	//   ....[10]....
        /*0ec4*/ 	.word	0x000005f0
        /*0ec8*/ 	.word	0x000000ff
        /*0ecc*/ 	.word	0x00030870
        /*0ed0*/ 	.short	0x0100
        /*0ed2*/ 	.byte	0x06
	.zero		1


	//   ....[11]....
        /*0ed4*/ 	.word	0x00000600
        /*0ed8*/ 	.word	0x000000ff
        /*0edc*/ 	.word	0x00030880
        /*0ee0*/ 	.short	0x0100
        /*0ee2*/ 	.byte	0x06
	.zero		1


	//   ....[12]....
        /*0ee4*/ 	.word	0x00000610
        /*0ee8*/ 	.word	0x000000ff
        /*0eec*/ 	.word	0x00030878
        /*0ef0*/ 	.short	0x0100
        /*0ef2*/ 	.byte	0x06
	.zero		1


	//   ....[13]....
        /*0ef4*/ 	.word	0x00000620
        /*0ef8*/ 	.word	0x000000ff
        /*0efc*/ 	.word	0x00030888
        /*0f00*/ 	.short	0x0100
        /*0f02*/ 	.byte	0x06
	.zero		1


	//   ....[14]....
        /*0f04*/ 	.word	0x00000750
        /*0f08*/ 	.word	0x000000ff
        /*0f0c*/ 	.word	0x00030890
        /*0f10*/ 	.short	0x0100
        /*0f12*/ 	.byte	0x08
	.zero		1


	//   ....[15]....
        /*0f14*/ 	.word	0x00000760
        /*0f18*/ 	.word	0x000000ff
        /*0f1c*/ 	.word	0x000308a0
        /*0f20*/ 	.short	0x0100
        /*0f22*/ 	.byte	0x08
	.zero		1


	//   ....[16]....
        /*0f24*/ 	.word	0x00000770
        /*0f28*/ 	.word	0x000000ff
        /*0f2c*/ 	.word	0x00030898
        /*0f30*/ 	.short	0x0100
        /*0f32*/ 	.byte	0x08
	.zero		1


	//   ....[17]....
        /*0f34*/ 	.word	0x00000780
        /*0f38*/ 	.word	0x000000ff
        /*0f3c*/ 	.word	0x000308a8
        /*0f40*/ 	.short	0x0100
        /*0f42*/ 	.byte	0x08
	.zero		1


	//   ....[18]....
        /*0f44*/ 	.word	0x000008b0
        /*0f48*/ 	.word	0x000000ff
        /*0f4c*/ 	.word	0x000308b0
        /*0f50*/ 	.short	0x0100
        /*0f52*/ 	.byte	0x08
	.zero		1


	//   ....[19]....
        /*0f54*/ 	.word	0x000008c0
        /*0f58*/ 	.word	0x000000ff
        /*0f5c*/ 	.word	0x000308c0
        /*0f60*/ 	.short	0x0100
        /*0f62*/ 	.byte	0x08
	.zero		1


	//   ....[20]....
        /*0f64*/ 	.word	0x000008d0
        /*0f68*/ 	.word	0x000000ff
        /*0f6c*/ 	.word	0x000308b8
        /*0f70*/ 	.short	0x0100
        /*0f72*/ 	.byte	0x08
	.zero		1


	//   ....[21]....
        /*0f74*/ 	.word	0x000008e0
        /*0f78*/ 	.word	0x000000ff
        /*0f7c*/ 	.word	0x000308c8
        /*0f80*/ 	.short	0x0100
        /*0f82*/ 	.byte	0x08
	.zero		1


	//   ....[22]....
        /*0f84*/ 	.word	0x00003880
        /*0f88*/ 	.word	0x00000058
        /*0f8c*/ 	.word	0x00030890
        /*0f90*/ 	.short	0x010a
        /*0f92*/ 	.byte	0x3f
	.zero		1


	//   ....[23]....
        /*0f94*/ 	.word	0x00007050
        /*0f98*/ 	.word	0x00000058
        /*0f9c*/ 	.word	0x00030890
        /*0fa0*/ 	.short	0x010a
        /*0fa2*/ 	.byte	0x3f
	.zero		1


	//   ....[24]....
        /*0fa4*/ 	.word	0x0000a100
        /*0fa8*/ 	.word	0x00000058
        /*0fac*/ 	.word	0x00030890
        /*0fb0*/ 	.short	0x010a
        /*0fb2*/ 	.byte	0x3f
	.zero		1


	//   ....[25]....
        /*0fb4*/ 	.word	0x0000a8c0
        /*0fb8*/ 	.word	0x0000000b
        /*0fbc*/ 	.word	0x00000000
        /*0fc0*/ 	.short	0x0101
        /*0fc2*/ 	.byte	0x3f
	.zero		1


	//   ....[26]....
        /*0fc4*/ 	.word	0x0000a900
        /*0fc8*/ 	.word	0x00000058
        /*0fcc*/ 	.word	0x000308b0
        /*0fd0*/ 	.short	0x010a
        /*0fd2*/ 	.byte	0x3f
	.zero		1


	//   ....[27]....
        /*0fd4*/ 	.word	0x0000b010
        /*0fd8*/ 	.word	0x00000058
        /*0fdc*/ 	.word	0x00000000
        /*0fe0*/ 	.short	0x0101
        /*0fe2*/ 	.byte	0x3f
	.zero		1


	//   ....[28]....
        /*0fe4*/ 	.word	0x0000b760
        /*0fe8*/ 	.word	0x00000002
        /*0fec*/ 	.word	0x00030800
        /*0ff0*/ 	.short	0x010a
        /*0ff2*/ 	.byte	0x3f
	.zero		1


	//   ....[29]....
        /*0ff4*/ 	.word	0x0000b7b0
        /*0ff8*/ 	.word	0x00000002
        /*0ffc*/ 	.word	0x00030800
        /*1000*/ 	.short	0x010a
        /*1002*/ 	.byte	0x3f
	.zero		1


	//   ....[30]....
        /*1004*/ 	.word	0x0000cd50
        /*1008*/ 	.word	0x00000002
        /*100c*/ 	.word	0x00030800
        /*1010*/ 	.short	0x010a
        /*1012*/ 	.byte	0x3f
	.zero		1


	//   ....[31]....
        /*1014*/ 	.word	0x00010360
        /*1018*/ 	.word	0x00000002
        /*101c*/ 	.word	0x00030800
        /*1020*/ 	.short	0x010a
        /*1022*/ 	.byte	0x3f
	.zero		1


	//   ....[32]....
        /*1024*/ 	.word	0x00012e10
        /*1028*/ 	.word	0x00000005
        /*102c*/ 	.word	0x00030830
        /*1030*/ 	.short	0x010a
        /*1032*/ 	.byte	0x3f
	.zero		1


	//   ....[33]....
        /*1034*/ 	.word	0x00012e50
        /*1038*/ 	.word	0x00000005
        /*103c*/ 	.word	0x00030830
        /*1040*/ 	.short	0x010a
        /*1042*/ 	.byte	0x3f
	.zero		1


	//   ....[34]....
        /*1044*/ 	.word	0x00014ba0
        /*1048*/ 	.word	0x00000022
        /*104c*/ 	.word	0x00000000
        /*1050*/ 	.short	0x0101
        /*1052*/ 	.byte	0x3f
	.zero		1


	//   ....[35]....
        /*1054*/ 	.word	0x00015830
        /*1058*/ 	.word	0x0000000d
        /*105c*/ 	.word	0x00030830
        /*1060*/ 	.short	0x010a
        /*1062*/ 	.byte	0x3f
	.zero		1


	//   ....[36]....
        /*1064*/ 	.word	0x000158b0
        /*1068*/ 	.word	0x0000000d
        /*106c*/ 	.word	0x00030830
        /*1070*/ 	.short	0x010a
        /*1072*/ 	.byte	0x3f
	.zero		1


	//   ....[37]....
        /*1074*/ 	.word	0x00016740
        /*1078*/ 	.word	0x0000000f
        /*107c*/ 	.word	0x00030850
        /*1080*/ 	.short	0x010a
        /*1082*/ 	.byte	0x3f
	.zero		1


	//   ....[38]....
        /*1084*/ 	.word	0x00016790
        /*1088*/ 	.word	0x0000000f
        /*108c*/ 	.word	0x00030850
        /*1090*/ 	.short	0x010a
        /*1092*/ 	.byte	0x3f
	.zero		1


	//   ....[39]....
        /*1094*/ 	.word	0x00016d50
        /*1098*/ 	.word	0x0000000d
        /*109c*/ 	.word	0x00000000
        /*10a0*/ 	.short	0x0101
        /*10a2*/ 	.byte	0x3f
	.zero		1


	//   ....[40]....
        /*10a4*/ 	.word	0x000185f0
        /*10a8*/ 	.word	0x0000000f
        /*10ac*/ 	.word	0x00000000
        /*10b0*/ 	.short	0x0101
        /*10b2*/ 	.byte	0x3f
	.zero		1


	//   ....[41]....
        /*10b4*/ 	.word	0x000188b0
        /*10b8*/ 	.word	0x00000000
        /*10bc*/ 	.word	0x00030830
        /*10c0*/ 	.short	0x010a
        /*10c2*/ 	.byte	0x3f
	.zero		1


	//   ....[42]....
        /*10c4*/ 	.word	0x00018930
        /*10c8*/ 	.word	0x00000000
        /*10cc*/ 	.word	0x00030830
        /*10d0*/ 	.short	0x010a
        /*10d2*/ 	.byte	0x3f
	.zero		1


	//   ....[43]....
        /*10d4*/ 	.word	0x000197a0
        /*10d8*/ 	.word	0x0000000f
        /*10dc*/ 	.word	0x00030850
        /*10e0*/ 	.short	0x010a
        /*10e2*/ 	.byte	0x3f
	.zero		1


	//   ....[44]....
        /*10e4*/ 	.word	0x000197f0
        /*10e8*/ 	.word	0x0000000f
        /*10ec*/ 	.word	0x00030850
        /*10f0*/ 	.short	0x010a
        /*10f2*/ 	.byte	0x3f
	.zero		1


	//   ....[45]....
        /*10f4*/ 	.word	0x0001a6a0
        /*10f8*/ 	.word	0x0000007e
        /*10fc*/ 	.word	0x00000000
        /*1100*/ 	.short	0x0101
        /*1102*/ 	.byte	0x3f
	.zero		1


	//   ....[46]....
        /*1104*/ 	.word	0x0001af30
        /*1108*/ 	.word	0x0000000f
        /*110c*/ 	.word	0x00000000
        /*1110*/ 	.short	0x0101
        /*1112*/ 	.byte	0x3f
	.zero		1


	//   ....[47]....
        /*1114*/ 	.word	0x0001b710
        /*1118*/ 	.word	0x0000000a
        /*111c*/ 	.word	0x00030850
        /*1120*/ 	.short	0x010a
        /*1122*/ 	.byte	0x3f
	.zero		1


	//   ....[48]....
        /*1124*/ 	.word	0x0001b7b0
        /*1128*/ 	.word	0x0000000a
        /*112c*/ 	.word	0x00030850
        /*1130*/ 	.short	0x010a
        /*1132*/ 	.byte	0x3f
	.zero		1


	//   ....[49]....
        /*1134*/ 	.word	0x0001bcc0
        /*1138*/ 	.word	0x0000000a
        /*113c*/ 	.word	0x00000000
        /*1140*/ 	.short	0x0101
        /*1142*/ 	.byte	0x3f
	.zero		1


	//   ....[50]....
        /*1144*/ 	.word	0x0001d940
        /*1148*/ 	.word	0x00000000
        /*114c*/ 	.word	0x00000000
        /*1150*/ 	.short	0x0101
        /*1152*/ 	.byte	0x3f
	.zero		1


	//   ....[51]....
        /*1154*/ 	.word	0x00020070
        /*1158*/ 	.word	0x00000016
        /*115c*/ 	.word	0x00030820
        /*1160*/ 	.short	0x010a
        /*1162*/ 	.byte	0x3f
	.zero		1


	//   ....[52]....
        /*1164*/ 	.word	0x00020100
        /*1168*/ 	.word	0x0000000b
        /*116c*/ 	.word	0x000308a0
        /*1170*/ 	.short	0x010a
        /*1172*/ 	.byte	0x3f
	.zero		1


	//   ....[53]....
        /*1174*/ 	.word	0x00020550
        /*1178*/ 	.word	0x0000000b
        /*117c*/ 	.word	0x000308c0
        /*1180*/ 	.short	0x010a
        /*1182*/ 	.byte	0x3f
	.zero		1


	//   ....[54]....
        /*1184*/ 	.word	0x00020a60
        /*1188*/ 	.word	0x0000000a
        /*118c*/ 	.word	0x000308a0
        /*1190*/ 	.short	0x010a
        /*1192*/ 	.byte	0x3f
	.zero		1


	//   ....[55]....
        /*1194*/ 	.word	0x00020ea0
        /*1198*/ 	.word	0x0000000a
        /*119c*/ 	.word	0x000308c0
        /*11a0*/ 	.short	0x010a
        /*11a2*/ 	.byte	0x3f
	.zero		1


	//   ....[56]....
        /*11a4*/ 	.word	0x00021e90
        /*11a8*/ 	.word	0x00000007
        /*11ac*/ 	.word	0x00030840
        /*11b0*/ 	.short	0x010a
        /*11b2*/ 	.byte	0x3f
	.zero		1


	//   ....[57]....
        /*11b4*/ 	.word	0x00022550
        /*11b8*/ 	.word	0x00000007
        /*11bc*/ 	.word	0x00030830
        /*11c0*/ 	.short	0x0107
        /*11c2*/ 	.byte	0x3f
	.zero		1


	//   ....[58]....
        /*11c4*/ 	.word	0x00022620
        /*11c8*/ 	.word	0x00000007
        /*11cc*/ 	.word	0x00030830
        /*11d0*/ 	.short	0x0101
        /*11d2*/ 	.byte	0x3f
	.zero		1


	//   ....[59]....
        /*11d4*/ 	.word	0x000231a0
        /*11d8*/ 	.word	0x00000016
        /*11dc*/ 	.word	0x00030800
        /*11e0*/ 	.short	0x0107
        /*11e2*/ 	.byte	0x3f
	.zero		1


	//   ....[60]....
        /*11e4*/ 	.word	0x000232a0
        /*11e8*/ 	.word	0x00000016
        /*11ec*/ 	.word	0x00030800
        /*11f0*/ 	.short	0x0101
        /*11f2*/ 	.byte	0x3f
	.zero		1


	//   ....[61]....
        /*11f4*/ 	.word	0x000232c0
        /*11f8*/ 	.word	0x00000016
        /*11fc*/ 	.word	0x00030820
        /*1200*/ 	.short	0x010a
        /*1202*/ 	.byte	0x3f
	.zero		1


	//   ....[62]....
        /*1204*/ 	.word	0x00023690
        /*1208*/ 	.word	0x00000007
        /*120c*/ 	.word	0x00030840
        /*1210*/ 	.short	0x010a
        /*1212*/ 	.byte	0x3f
	.zero		1


	//   ....[63]....
        /*1214*/ 	.word	0x00023ba0
        /*1218*/ 	.word	0x00000007
        /*121c*/ 	.word	0x00030830
        /*1220*/ 	.short	0x0107
        /*1222*/ 	.byte	0x3f
	.zero		1


	//   ....[64]....
        /*1224*/ 	.word	0x00023c60
        /*1228*/ 	.word	0x00000007
        /*122c*/ 	.word	0x00030830
        /*1230*/ 	.short	0x0101
        /*1232*/ 	.byte	0x3f
	.zero		1


	//   ....[65]....
        /*1234*/ 	.word	0x00023cc0
        /*1238*/ 	.word	0x00000006
        /*123c*/ 	.word	0x00030860
        /*1240*/ 	.short	0x010a
        /*1242*/ 	.byte	0x3f
	.zero		1


	//   ....[66]....
        /*1244*/ 	.word	0x00024220
        /*1248*/ 	.word	0x00000006
        /*124c*/ 	.word	0x00030850
        /*1250*/ 	.short	0x0107
        /*1252*/ 	.byte	0x3f
	.zero		1


	//   ....[67]....
        /*1254*/ 	.word	0x00024380
        /*1258*/ 	.word	0x00000006
        /*125c*/ 	.word	0x00030850
        /*1260*/ 	.short	0x0101
        /*1262*/ 	.byte	0x3f
	.zero		1


	//   ....[68]....
        /*1264*/ 	.word	0x00024590
        /*1268*/ 	.word	0x00000000
        /*126c*/ 	.word	0x00030860
        /*1270*/ 	.short	0x010a
        /*1272*/ 	.byte	0x3f
	.zero		1


	//   ....[69]....
        /*1274*/ 	.word	0x00024aa0
        /*1278*/ 	.word	0x00000000
        /*127c*/ 	.word	0x00030850
        /*1280*/ 	.short	0x0107
        /*1282*/ 	.byte	0x3f
	.zero		1


	//   ....[70]....
        /*1284*/ 	.word	0x00024b60
        /*1288*/ 	.word	0x00000000
        /*128c*/ 	.word	0x00030850
        /*1290*/ 	.short	0x0101
        /*1292*/ 	.byte	0x3f
	.zero		1


	//   ....[71]....
        /*1294*/ 	.word	0x000258a0
        /*1298*/ 	.word	0x00000007
        /*129c*/ 	.word	0x00030820
        /*12a0*/ 	.short	0x010a
        /*12a2*/ 	.byte	0x3f
	.zero		1


	//   ....[72]....
        /*12a4*/ 	.word	0x00025a30
        /*12a8*/ 	.word	0x00000005
        /*12ac*/ 	.word	0x00030840
        /*12b0*/ 	.short	0x010a
        /*12b2*/ 	.byte	0x3f
	.zero		1


	//   ....[73]....
        /*12b4*/ 	.word	0x00025ad0
        /*12b8*/ 	.word	0x00000003
        /*12bc*/ 	.word	0x00030840
        /*12c0*/ 	.short	0x010a
        /*12c2*/ 	.byte	0x3f
	.zero		1


	//   ....[74]....
        /*12c4*/ 	.word	0x00025b10
        /*12c8*/ 	.word	0x00000005
        /*12cc*/ 	.word	0x00030860
        /*12d0*/ 	.short	0x010a
        /*12d2*/ 	.byte	0x3f
	.zero		1


	//   ....[75]....
        /*12d4*/ 	.word	0x00025b50
        /*12d8*/ 	.word	0x00000003
        /*12dc*/ 	.word	0x00030860
        /*12e0*/ 	.short	0x010a
        /*12e2*/ 	.byte	0x3f
	.zero		1


	//   ....[76]....
        /*12e4*/ 	.word	0x00025bb0
        /*12e8*/ 	.word	0x00000058
        /*12ec*/ 	.word	0x00030890
        /*12f0*/ 	.short	0x010a
        /*12f2*/ 	.byte	0x3f
	.zero		1


	//   ....[77]....
        /*12f4*/ 	.word	0x00025e60
        /*12f8*/ 	.word	0x00000058
        /*12fc*/ 	.word	0x00030890
        /*1300*/ 	.short	0x010a
        /*1302*/ 	.byte	0x3f
	.zero		1


	//   ....[78]....
        /*1304*/ 	.word	0x00026110
        /*1308*/ 	.word	0x00000058
        /*130c*/ 	.word	0x00030890
        /*1310*/ 	.short	0x010a
        /*1312*/ 	.byte	0x3f
	.zero		1


	//   ....[79]....
        /*1314*/ 	.word	0x000263c0
        /*1318*/ 	.word	0x00000058
        /*131c*/ 	.word	0x000308b0
        /*1320*/ 	.short	0x010a
        /*1322*/ 	.byte	0x3f
	.zero		1


	//   ....[80]....
        /*1324*/ 	.word	0x000267a0
        /*1328*/ 	.word	0x00000002
        /*132c*/ 	.word	0x00030800
        /*1330*/ 	.short	0x010a
        /*1332*/ 	.byte	0x3f
	.zero		1


	//   ....[81]....
        /*1334*/ 	.word	0x00026b80
        /*1338*/ 	.word	0x00000002
        /*133c*/ 	.word	0x00030800
        /*1340*/ 	.short	0x010a
        /*1342*/ 	.byte	0x3f
	.zero		1


	//   ....[82]....
        /*1344*/ 	.word	0x00026bd0
        /*1348*/ 	.word	0x00000005
        /*134c*/ 	.word	0x00030830
        /*1350*/ 	.short	0x010a
        /*1352*/ 	.byte	0x3f
	.zero		1


	//   ....[83]....
        /*1354*/ 	.word	0x00026c20
        /*1358*/ 	.word	0x0000000d
        /*135c*/ 	.word	0x00030830
        /*1360*/ 	.short	0x010a
        /*1362*/ 	.byte	0x3f
	.zero		1


	//   ....[84]....
        /*1364*/ 	.word	0x00026c70
        /*1368*/ 	.word	0x0000000f
        /*136c*/ 	.word	0x00030850
        /*1370*/ 	.short	0x010a
        /*1372*/ 	.byte	0x3f
	.zero		1


	//   ....[85]....
        /*1374*/ 	.word	0x00026cc0
        /*1378*/ 	.word	0x00000000
        /*137c*/ 	.word	0x00030830
        /*1380*/ 	.short	0x010a
        /*1382*/ 	.byte	0x3f
	.zero		1


	//   ....[86]....
        /*1384*/ 	.word	0x00026d10
        /*1388*/ 	.word	0x0000000f
        /*138c*/ 	.word	0x00030850
        /*1390*/ 	.short	0x010a
        /*1392*/ 	.byte	0x3f
	.zero		1


	//   ....[87]....
        /*1394*/ 	.word	0x00026d60
        /*1398*/ 	.word	0x0000000a
        /*139c*/ 	.word	0x00030850
        /*13a0*/ 	.short	0x010a
        /*13a2*/ 	.byte	0x3f
	.zero		1


	//   ....[88]....
        /*13a4*/ 	.word	0x00026f00
        /*13a8*/ 	.word	0x00000016
        /*13ac*/ 	.word	0x00030820
        /*13b0*/ 	.short	0x010a
        /*13b2*/ 	.byte	0x3f
	.zero		1


	//   ....[89]....
        /*13b4*/ 	.word	0x00026f50
        /*13b8*/ 	.word	0x0000000b
        /*13bc*/ 	.word	0x000308a0
        /*13c0*/ 	.short	0x010a
        /*13c2*/ 	.byte	0x3f
	.zero		1


	//   ....[90]....
        /*13c4*/ 	.word	0x00026fa0
        /*13c8*/ 	.word	0x0000000b
        /*13cc*/ 	.word	0x000308c0
        /*13d0*/ 	.short	0x010a
        /*13d2*/ 	.byte	0x3f
	.zero		1


	//   ....[91]....
        /*13d4*/ 	.word	0x00026ff0
        /*13d8*/ 	.word	0x0000000a
        /*13dc*/ 	.word	0x000308a0
        /*13e0*/ 	.short	0x010a
        /*13e2*/ 	.byte	0x3f
	.zero		1


	//   ....[92]....
        /*13e4*/ 	.word	0x00027040
        /*13e8*/ 	.word	0x0000000a
        /*13ec*/ 	.word	0x000308c0
        /*13f0*/ 	.short	0x010a
        /*13f2*/ 	.byte	0x3f
	.zero		1


	//   ....[93]....
        /*13f4*/ 	.word	0x00027160
        /*13f8*/ 	.word	0x00000007
        /*13fc*/ 	.word	0x00030840
        /*1400*/ 	.short	0x010a
        /*1402*/ 	.byte	0x3f
	.zero		1


	//   ....[94]....
        /*1404*/ 	.word	0x000284c0
        /*1408*/ 	.word	0x00000016
        /*140c*/ 	.word	0x00030820
        /*1410*/ 	.short	0x010a
        /*1412*/ 	.byte	0x3f
	.zero		1


	//   ....[95]....
        /*1414*/ 	.word	0x00028510
        /*1418*/ 	.word	0x00000007
        /*141c*/ 	.word	0x00030840
        /*1420*/ 	.short	0x010a
        /*1422*/ 	.byte	0x3f
	.zero		1


	//   ....[96]....
        /*1424*/ 	.word	0x00028d50
        /*1428*/ 	.word	0x00000006
        /*142c*/ 	.word	0x00030860
        /*1430*/ 	.short	0x010a
        /*1432*/ 	.byte	0x3f
	.zero		1


	//   ....[97]....
        /*1434*/ 	.word	0x000295e0
        /*1438*/ 	.word	0x00000000
        /*143c*/ 	.word	0x00030860
        /*1440*/ 	.short	0x010a
        /*1442*/ 	.byte	0x3f
	.zero		1


	//   ....[98]....
        /*1444*/ 	.word	0x0002a770
        /*1448*/ 	.word	0x00000007
        /*144c*/ 	.word	0x00030820
        /*1450*/ 	.short	0x010a
        /*1452*/ 	.byte	0x3f
	.zero		1


	//   ....[99]....
        /*1454*/ 	.word	0x0002a910
        /*1458*/ 	.word	0x00000005
        /*145c*/ 	.word	0x00030840
        /*1460*/ 	.short	0x010a
        /*1462*/ 	.byte	0x3f
	.zero		1


	//   ....[100]....
        /*1464*/ 	.word	0x0002a960
        /*1468*/ 	.word	0x00000003
        /*146c*/ 	.word	0x00030840
        /*1470*/ 	.short	0x010a
        /*1472*/ 	.byte	0x3f
	.zero		1


	//   ....[101]....
        /*1474*/ 	.word	0x0002a9b0
        /*1478*/ 	.word	0x00000005
        /*147c*/ 	.word	0x00030860
        /*1480*/ 	.short	0x010a
        /*1482*/ 	.byte	0x3f
	.zero		1


	//----- nvinfo : EIATTR_NUM_MBARRIERS
	.align		4
.L_829:
        /*1484*/ 	.byte	0x03, 0x38
        /*1486*/ 	.short	0x0016


	//----- nvinfo : EIATTR_EXIT_INSTR_OFFSETS
	.align		4
        /*1488*/ 	.byte	0x04, 0x1c
        /*148a*/ 	.short	(.L_831 - .L_830)


	//   ....[0]....
.L_830:
        /*148c*/ 	.word	0x00025ba0


	//----- nvinfo : EIATTR_MAX_THREADS
	.align		4
.L_831:
        /*1490*/ 	.byte	0x04, 0x05
        /*1492*/ 	.short	(.L_833 - .L_832)
.L_832:
        /*1494*/ 	.word	0x00000180
        /*1498*/ 	.word	0x00000001
        /*149c*/ 	.word	0x00000001


	//----- nvinfo : EIATTR_CRS_STACK_SIZE
	.align		4
.L_833:
        /*14a0*/ 	.byte	0x04, 0x1e
        /*14a2*/ 	.short	(.L_835 - .L_834)
.L_834:
        /*14a4*/ 	.word	0x00000000


	//----- nvinfo : EIATTR_CBANK_PARAM_SIZE
	.align		4
.L_835:
        /*14a8*/ 	.byte	0x03, 0x19
        /*14aa*/ 	.short	0x0af0


	//----- nvinfo : EIATTR_PARAM_CBANK
	.align		4
        /*14ac*/ 	.byte	0x04, 0x0a
        /*14ae*/ 	.short	(.L_837 - .L_836)
	.align		4
.L_836:
        /*14b0*/ 	.word	index@(.nv.constant0._ZN7cutlass13device_kernelIN5flash11enable_sm90INS1_16FlashAttnFwdSm90INS1_25CollectiveMainloopFwdSm90ILi2EN4cute5tupleIJNS5_1CILi1EEES8_S8_EEENS6_IJNS7_ILi128EEENS7_ILi96EEENS7_ILi192EEEEEELi192ENS_10bfloat16_tEfNS_4arch4Sm90ELb1ELb0ELb1ELb1ELb1ELb1ELb0ELb1ELb1ELb1ELb0ELb0EEENS1_21CollectiveEpilogueFwdINS6_IJSA_SC_SB_EEES9_SE_SG_Li256ELb1ELb1ELb0ELb0EEENS1_36VarlenDynamicPersistentTileSchedulerILi128ELi96ELi256ELi128ELb0ELb1ELb1ELb1ELb1ELb1EEEEEEEEEvNT_6ParamsE)
        /*14b4*/ 	.short	0x0210
        /*14b6*/ 	.short	0x0af0


	//----- nvinfo : EIATTR_SW_WAR
	.align		4
.L_837:
        /*14b8*/ 	.byte	0x04, 0x36
        /*14ba*/ 	.short	(.L_839 - .L_838)
.L_838:
        /*14bc*/ 	.word	0x00000008
.L_839:


//--------------------- .nv.info._ZN7cutlass13device_kernelIN5flash11enable_sm90INS1_16FlashAttnFwdSm90INS1_25CollectiveMainloopFwdSm90ILi2EN4cute5tupleIJNS5_1CILi1EEES8_S8_EEENS6_IJNS7_ILi128EEESA_SA_EEELi128ENS_10bfloat16_tEfNS_4arch4Sm90ELb0ELb0ELb1ELb0ELb1ELb0ELb0ELb1ELb1ELb1ELb0ELb0EEENS1_21CollectiveEpilogueFwdISB_S9_SC_SE_Li256ELb0ELb1ELb0ELb0EEENS1_29StaticPersistentTileSchedulerILb0EEEEEEEEEvNT_6ParamsE --------------------------
	.section	.nv.info._ZN7cutlass13device_kernelIN5flash11enable_sm90INS1_16FlashAttnFwdSm90INS1_25CollectiveMainloopFwdSm90ILi2EN4cute5tupleIJNS5_1CILi1EEES8_S8_EEENS6_IJNS7_ILi128EEESA_SA_EEELi128ENS_10bfloat16_tEfNS_4arch4Sm90ELb0ELb0ELb1ELb0ELb1ELb0ELb0ELb1ELb1ELb1ELb0ELb0EEENS1_21CollectiveEpilogueFwdISB_S9_SC_SE_Li256ELb0ELb1ELb0ELb0EEENS1_29StaticPersistentTileSchedulerILb0EEEEEEEEEvNT_6ParamsE,"",@"SHT_CUDA_INFO"
	.sectionflags	@""
	.align	4


	//----- nvinfo : EIATTR_CUDA_API_VERSION
	.align		4
        /*0000*/ 	.byte	0x04, 0x37
        /*0002*/ 	.short	(.L_841 - .L_840)
.L_840:
        /*0004*/ 	.word	0x00000082


	//----- nvinfo : EIATTR_KPARAM_INFO
	.align		4
.L_841:
        /*0008*/ 	.byte	0x04, 0x17
        /*000a*/ 	.short	(.L_843 - .L_842)
.L_842:
        /*000c*/ 	.word	0x00000000
        /*0010*/ 	.short	0x0000
        /*0012*/ 	.short	0x0070
        /*0014*/ 	.byte	0x00, 0xf0, 0x01, 0x28


	//----- nvinfo : EIATTR_SPARSE_MMA_MASK
	.align		4
.L_843:
        /*0018*/ 	.byte	0x03, 0x50
        /*001a*/ 	.short	0x0000


	//----- nvinfo : EIATTR_MAXREG_COUNT
	.align		4
        /*001c*/ 	.byte	0x03, 0x1b
        /*001e*/ 	.short	0x00a8


	//----- nvinfo : EIATTR_NUM_BARRIERS
	.align		4
        /*0020*/ 	.byte	0x02, 0x4c
        /*0022*/ 	.byte	0x10
	.zero		1


	//----- nvinfo : EIATTR_EXTERNS
	.align		4
        /*0024*/ 	.byte	0x04, 0x0f
        /*0026*/ 	.short	(.L_845 - .L_844)


	//   ....[0]....
	.align		4
.L_844:
        /*0028*/ 	.word	index@(__assertfail)


	//----- nvinfo : EIATTR_MERCURY_ISA_VERSION
	.align		4
.L_845:
        /*002c*/ 	.byte	0x03, 0x5f
        /*002e*/ 	.short	0x0101


	//----- nvinfo : EIATTR_INT_WARP_WIDE_INSTR_OFFSETS
	.align		4
        /*0030*/ 	.byte	0x04, 0x31
        /*0032*/ 	.short	(.L_847 - .L_846)


	//   ....[0]....
.L_846:
        /*0034*/ 	.word	0x000000b0


	//   ....[1]....
        /*0038*/ 	.word	0x000000c0


	//   ....[2]....
        /*003c*/ 	.word	0x00000160


	//----- nvinfo : EIATTR_COOP_GROUP_MASK_REGIDS
	.align		4
.L_847:
        /*0040*/ 	.byte	0x04, 0x29
        /*0042*/ 	.short	(.L_849 - .L_848)


	//   ....[0]....
.L_848:
        /*0044*/ 	.word	0xffffffff


	//   ....[1]....
        /*0048*/ 	.word	0xffffffff


	//   ....[2]....
        /*004c*/ 	.word	0xffffffff


	//   ....[3]....
        /*0050*/ 	.word	0xffffffff


	//   ....[4]....
        /*0054*/ 	.word	0xffffffff


	//   ....[5]....
        /*0058*/ 	.word	0xffffffff


	//   ....[6]....
        /*005c*/ 	.word	0xffffffff


	//   ....[7]....
        /*0060*/ 	.word	0xffffffff


	//   ....[8]....
        /*0064*/ 	.word	0xffffffff


	//   ....[9]....
        /*0068*/ 	.word	0xffffffff


	//   ....[10]....
        /*006c*/ 	.word	0xffffffff


	//   ....[11]....
        /*0070*/ 	.word	0xffffffff


	//   ....[12]....
        /*0074*/ 	.word	0xffffffff


	//   ....[13]....
        /*0078*/ 	.word	0xffffffff


	//   ....[14]....
        /*007c*/ 	.word	0xffffffff


	//   ....[15]....
        /*0080*/ 	.word	0xffffffff


	//   ....[16]....
        /*0084*/ 	.word	0xffffffff


	//   ....[17]....
        /*0088*/ 	.word	0xffffffff


	//   ....[18]....
        /*008c*/ 	.word	0xffffffff


	//   ....[19]....
        /*0090*/ 	.word	0xffffffff


	//   ....[20]....
        /*0094*/ 	.word	0xffffffff


	//   ....[21]....
        /*0098*/ 	.word	0xffffffff


	//   ....[22]....
        /*009c*/ 	.word	0xffffffff


	//   ....[23]....
        /*00a0*/ 	.word	0xffffffff


	//   ....[24]....
        /*00a4*/ 	.word	0xffffffff


	//   ....[25]....
        /*00a8*/ 	.word	0xffffffff


	//   ....[26]....
        /*00ac*/ 	.word	0xffffffff


	//   ....[27]....
        /*00b0*/ 	.word	0xffffffff


	//   ....[28]....
        /*00b4*/ 	.word	0xffffffff


	//   ....[29]....
        /*00b8*/ 	.word	0xffffffff


	//   ....[30]....
        /*00bc*/ 	.word	0xffffffff


	//   ....[31]....
        /*00c0*/ 	.word	0xffffffff


	//   ....[32]....
        /*00c4*/ 	.word	0xffffffff


	//   ....[33]....
        /*00c8*/ 	.word	0xffffffff


	//   ....[34]....
        /*00cc*/ 	.word	0xffffffff


	//   ....[35]....
        /*00d0*/ 	.word	0xffffffff


	//   ....[36]....
        /*00d4*/ 	.word	0xffffffff


	//   ....[37]....
        /*00d8*/ 	.word	0xffffffff


	//   ....[38]....
        /*00dc*/ 	.word	0xffffffff


	//   ....[39]....
        /*00e0*/ 	.word	0xffffffff


	//   ....[40]....
        /*00e4*/ 	.word	0xffffffff


	//   ....[41]....
        /*00e8*/ 	.word	0xffffffff


	//   ....[42]....
        /*00ec*/ 	.word	0xffffffff


	//   ....[43]....
        /*00f0*/ 	.word	0xffffffff


	//   ....[44]....
        /*00f4*/ 	.word	0xffffffff


	//   ....[45]....
        /*00f8*/ 	.word	0xffffffff


	//   ....[46]....
        /*00fc*/ 	.word	0xffffffff


	//   ....[47]....
        /*0100*/ 	.word	0xffffffff


	//   ....[48]....
        /*0104*/ 	.word	0xffffffff


	//   ....[49]....
        /*0108*/ 	.word	0xffffffff


	//   ....[50]....
        /*010c*/ 	.word	0xffffffff


	//   ....[51]....
        /*0110*/ 	.word	0xffffffff


	//   ....[52]....
        /*0114*/ 	.word	0xffffffff


	//   ....[53]....
        /*0118*/ 	.word	0xffffffff


	//   ....[54]....
        /*011c*/ 	.word	0xffffffff


	//   ....[55]....
        /*0120*/ 	.word	0xffffffff


	//   ....[56]....
        /*0124*/ 	.word	0xffffffff


	//   ....[57]....
        /*0128*/ 	.word	0xffffffff


	//   ....[58]....
        /*012c*/ 	.word	0xffffffff


	//   ....[59]....
        /*0130*/ 	.word	0xffffffff


	//   ....[60]....
        /*0134*/ 	.word	0xffffffff


	//   ....[61]....
        /*0138*/ 	.word	0xffffffff


	//   ....[62]....
        /*013c*/ 	.word	0xffffffff


	//   ....[63]....
        /*0140*/ 	.word	0xffffffff


	//   ....[64]....
        /*0144*/ 	.word	0xffffffff


	//   ....[65]....
        /*0148*/ 	.word	0xffffffff


	//   ....[66]....
        /*014c*/ 	.word	0xffffffff


	//   ....[67]....
        /*0150*/ 	.word	0xffffffff


	//   ....[68]....
        /*0154*/ 	.word	0xffffffff


	//   ....[69]....
        /*0158*/ 	.word	0xffffffff


	//   ....[70]....
        /*015c*/ 	.word	0xffffffff


	//   ....[71]....
        /*0160*/ 	.word	0xffffffff


	//   ....[72]....
        /*0164*/ 	.word	0xffffffff


	//   ....[73]....
        /*0168*/ 	.word	0xffffffff


	//   ....[74]....
        /*016c*/ 	.word	0xffffffff


	//   ....[75]....
        /*0170*/ 	.word	0xffffffff


	//   ....[76]....
        /*0174*/ 	.word	0xffffffff


	//   ....[77]....
        /*0178*/ 	.word	0xffffffff


	//   ....[78]....
        /*017c*/ 	.word	0xffffffff


	//   ....[79]....
        /*0180*/ 	.word	0xffffffff


	//   ....[80]....
        /*0184*/ 	.word	0xffffffff


	//   ....[81]....
        /*0188*/ 	.word	0xffffffff


	//   ....[82]....
        /*018c*/ 	.word	0xffffffff


	//   ....[83]....
        /*0190*/ 	.word	0xffffffff


	//   ....[84]....
        /*0194*/ 	.word	0xffffffff


	//   ....[85]....
        /*0198*/ 	.word	0xffffffff


	//   ....[86]....
        /*019c*/ 	.word	0xffffffff


	//   ....[87]....
        /*01a0*/ 	.word	0xffffffff


	//   ....[88]....
        /*01a4*/ 	.word	0xffffffff


	//   ....[89]....
        /*01a8*/ 	.word	0xffffffff


	//   ....[90]....
        /*01ac*/ 	.word	0xffffffff


	//   ....[91]....
        /*01b0*/ 	.word	0xffffffff


	//   ....[92]....
        /*01b4*/ 	.word	0xffffffff


	//   ....[93]....
        /*01b8*/ 	.word	0xffffffff


	//   ....[94]....
        /*01bc*/ 	.word	0xffffffff


	//   ....[95]....
        /*01c0*/ 	.word	0xffffffff


	//   ....[96]....
        /*01c4*/ 	.word	0xffffffff


	//   ....[97]....
        /*01c8*/ 	.word	0xffffffff


	//   ....[98]....
        /*01cc*/ 	.word	0xffffffff


	//   ....[99]....
        /*01d0*/ 	.word	0xffffffff


	//   ....[100]....
        /*01d4*/ 	.word	0xffffffff


	//   ....[101]....
        /*01d8*/ 	.word	0xffffffff


	//   ....[102]....
        /*01dc*/ 	.word	0xffffffff


	//   ....[103]....
        /*01e0*/ 	.word	0xffffffff


	//   ....[104]....
        /*01e4*/ 	.word	0xffffffff


	//   ....[105]....
        /*01e8*/ 	.word	0xffffffff


	//   ....[106]....
        /*01ec*/ 	.word	0xffffffff


	//   ....[107]....
        /*01f0*/ 	.word	0xffffffff


	//   ....[108]....
        /*01f4*/ 	.word	0xffffffff


	//   ....[109]....
        /*01f8*/ 	.word	0xffffffff


	//   ....[110]....
        /*01fc*/ 	.word	0xffffffff


	//   ....[111]....
        /*0200*/ 	.word	0xffffffff


	//   ....[112]....
        /*0204*/ 	.word	0x0500000f


	//   ....[113]....
        /*0208*/ 	.word	0x0500000f


	//   ....[114]....
        /*020c*/ 	.word	0x0500000f


	//   ....[115]....
        /*0210*/ 	.word	0x0500000f


	//   ....[116]....
        /*0214*/ 	.word	0x0500000f


	//   ....[117]....
        /*0218*/ 	.word	0x0500000f


	//   ....[118]....
        /*021c*/ 	.word	0x0500000f


	//   ....[119]....
        /*0220*/ 	.word	0x0500000f


	//   ....[120]....
        /*0224*/ 	.word	0x0500000f


	//   ....[121]....
        /*0228*/ 	.word	0x0500000f


	//   ....[122]....
        /*022c*/ 	.word	0x0500000f


	//   ....[123]....
        /*0230*/ 	.word	0x0500000f


	//   ....[124]....
        /*0234*/ 	.word	0x0500000f


	//   ....[125]....
        /*0238*/ 	.word	0x0500000f


	//   ....[126]....
        /*023c*/ 	.word	0x0500000f


	//   ....[127]....
        /*0240*/ 	.word	0x0500000f


	//   ....[128]....
        /*0244*/ 	.word	0x0500000f


	//   ....[129]....
        /*0248*/ 	.word	0x0500000f


	//   ....[130]....
        /*024c*/ 	.word	0x0500000f


	//   ....[131]....
        /*0250*/ 	.word	0x0500000f


	//   ....[132]....
        /*0254*/ 	.word	0x0500000f


	//   ....[133]....
        /*0258*/ 	.word	0x0500000f


	//   ....[134]....
        /*025c*/ 	.word	0x0500000f


	//   ....[135]....
        /*0260*/ 	.word	0x0500000f


	//   ....[136]....
        /*0264*/ 	.word	0x0500000f


	//   ....[137]....
        /*0268*/ 	.word	0x0500000f


	//   ....[138]....
        /*026c*/ 	.word	0x0500000f


	//   ....[139]....
        /*0270*/ 	.word	0x0500000f


	//   ....[140]....
        /*0274*/ 	.word	0x0500000f


	//   ....[141]....
        /*0278*/ 	.word	0x0500000f


	//   ....[142]....
        /*027c*/ 	.word	0x0500000f


	//   ....[143]....
        /*0280*/ 	.word	0x0500000f


	//   ....[144]....
        /*0284*/ 	.word	0x0500000f


	//   ....[145]....
        /*0288*/ 	.word	0x0500000f


	//   ....[146]....
        /*028c*/ 	.word	0x0500000f


	//   ....[147]....
        /*0290*/ 	.word	0x0500000f


	//   ....[148]....
        /*0294*/ 	.word	0x0500000f


	//   ....[149]....
        /*0298*/ 	.word	0x0500000f


	//   ....[150]....
        /*029c*/ 	.word	0x0500000f


	//   ....[151]....
        /*02a0*/ 	.word	0x0500000f


	//   ....[152]....
        /*02a4*/ 	.word	0x0500000f


	//   ....[153]....
        /*02a8*/ 	.word	0x0500000f


	//   ....[154]....
        /*02ac*/ 	.word	0x0500000f


	//   ....[155]....
        /*02b0*/ 	.word	0x0500000f


	//   ....[156]....
        /*02b4*/ 	.word	0x0500000f


	//   ....[157]....
        /*02b8*/ 	.word	0x0500000f


	//   ....[158]....
        /*02bc*/ 	.word	0x0500000f


	//   ....[159]....
        /*02c0*/ 	.word	0x0500000f


	//   ....[160]....
        /*02c4*/ 	.word	0x0500000f


	//   ....[161]....
        /*02c8*/ 	.word	0x0500000f


	//   ....[162]....
        /*02cc*/ 	.word	0x0500000f


	//   ....[163]....
        /*02d0*/ 	.word	0x0500000f


	//   ....[164]....
        /*02d4*/ 	.word	0x0500000f


	//   ....[165]....
        /*02d8*/ 	.word	0x0500000f


	//   ....[166]....
        /*02dc*/ 	.word	0x0500000f


	//   ....[167]....
        /*02e0*/ 	.word	0x0500000f


	//   ....[168]....
        /*02e4*/ 	.word	0x0500000f


	//   ....[169]....
        /*02e8*/ 	.word	0x0500000f


	//   ....[170]....
        /*02ec*/ 	.word	0x0500000f


	//   ....[171]....
        /*02f0*/ 	.word	0x0500000f


	//   ....[172]....
        /*02f4*/ 	.word	0x0500000f


	//   ....[173]....
        /*02f8*/ 	.word	0x0500000f


	//   ....[174]....
        /*02fc*/ 	.word	0x0500000f


	//   ....[175]....
        /*0300*/ 	.word	0x0500000f


	//   ....[176]....
        /*0304*/ 	.word	0x0500000f


	//   ....[177]....
        /*0308*/ 	.word	0x0500000f


	//   ....[178]....
        /*030c*/ 	.word	0x0500000f


	//   ....[179]....
        /*0310*/ 	.word	0x0500000f


	//   ....[180]....
        /*0314*/ 	.word	0x0500000f


	//   ....[181]....
        /*0318*/ 	.word	0x0500000f


	//   ....[182]....
        /*031c*/ 	.word	0x0500000f


	//   ....[183]....
        /*0320*/ 	.word	0x0500000f


	//   ....[184]....
        /*0324*/ 	.word	0x0500000f


	//   ....[185]....
        /*0328*/ 	.word	0x0500000f


	//   ....[186]....
        /*032c*/ 	.word	0x0500000f


	//   ....[187]....
        /*0330*/ 	.word	0x0500000f


	//   ....[188]....
        /*0334*/ 	.word	0x0500000f


	//   ....[189]....
        /*0338*/ 	.word	0x0500000f


	//   ....[190]....
        /*033c*/ 	.word	0x0500000f


	//   ....[191]....
        /*0340*/ 	.word	0x0500000f


	//   ....[192]....
        /*0344*/ 	.word	0x0500000f


	//   ....[193]....
        /*0348*/ 	.word	0x0500000f


	//----- nvinfo : EIATTR_COOP_GROUP_INSTR_OFFSETS
	.align		4
.L_849:
        /*034c*/ 	.byte	0x04, 0x28
        /*034e*/ 	.short	(.L_851 - .L_850)


	//   ....[0]....
.L_850:
        /*0350*/ 	.word	0x00000060


	//   ....[1]....
        /*0354*/ 	.word	0x000000a0


	//   ....[2]....
        /*0358*/ 	.word	0x000002c0


	//   ....[3]....
        /*035c*/ 	.word	0x00000420


	//   ....[4]....
        /*0360*/ 	.word	0x00000540


	//   ....[5]....
        /*0364*/ 	.word	0x000006a0


	//   ....[6]....
        /*0368*/ 	.word	0x00000cb0


	//   ....[7]....
        /*036c*/ 	.word	0x00002790


	//   ....[8]....
        /*0370*/ 	.word	0x000027f0


	//   ....[9]....
        /*0374*/ 	.word	0x00002e70


	//   ....[10]....
        /*0378*/ 	.word	0x00002ed0


	//   ....[11]....
        /*037c*/ 	.word	0x00005130


	//   ....[12]....
        /*0380*/ 	.word	0x00005160


	//   ....[13]....
        /*0384*/ 	.word	0x00005180


	//   ....[14]....
        /*0388*/ 	.word	0x000051a0


	//   ....[15]....
        /*038c*/ 	.word	0x00006620


	//   ....[16]....
        /*0390*/ 	.word	0x00006650


	//   ....[17]....
        /*0394*/ 	.word	0x00006710


	//   ....[18]....
        /*0398*/ 	.word	0x00006720


	//   ....[19]....
        /*039c*/ 	.word	0x00007780


	//   ....[20]....
        /*03a0*/ 	.word	0x000077e0


	//   ....[21]....
        /*03a4*/ 	.word	0x00007840


	//   ....[22]....
        /*03a8*/ 	.word	0x000078b0


	//   ....[23]....
        /*03ac*/ 	.word	0x00007e30


	//   ....[24]....
        /*03b0*/ 	.word	0x00007e70


	//   ....[25]....
        /*03b4*/ 	.word	0x00007f40


	//   ....[26]....
        /*03b8*/ 	.word	0x00007f60


	//   ....[27]....
        /*03bc*/ 	.word	0x00008010


	//   ....[28]....
        /*03c0*/ 	.word	0x00008030


	//   ....[29]....
        /*03c4*/ 	.word	0x000080f0


	//   ....[30]....
        /*03c8*/ 	.word	0x00008130


	//   ....[31]....
        /*03cc*/ 	.word	0x000090f0


	//   ....[32]....
        /*03d0*/ 	.word	0x00009110


	//   ....[33]....
        /*03d4*/ 	.word	0x00009120


	//   ....[34]....
        /*03d8*/ 	.word	0x00009170


	//   ....[35]....
        /*03dc*/ 	.word	0x000091b0


	//   ....[36]....
        /*03e0*/ 	.word	0x00009200


	//   ....[37]....
        /*03e4*/ 	.word	0x00009290


	//   ....[38]....
        /*03e8*/ 	.word	0x000092b0


	//   ....[39]....
        /*03ec*/ 	.word	0x00009330


	//   ....[40]....
        /*03f0*/ 	.word	0x00009350


	//   ....[41]....
        /*03f4*/ 	.word	0x000093d0


	//   ....[42]....
        /*03f8*/ 	.word	0x000093f0


	//   ....[43]....
        /*03fc*/ 	.word	0x00009470


	//   ....[44]....
        /*0400*/ 	.word	0x00009490


	//   ....[45]....
        /*0404*/ 	.word	0x00009510


	//   ....[46]....
        /*0408*/ 	.word	0x00009530


	//   ....[47]....
        /*040c*/ 	.word	0x00009b30


	//   ....[48]....
        /*0410*/ 	.word	0x00009b50


	//   ....[49]....
        /*0414*/ 	.word	0x00009b70


	//   ....[50]....
        /*0418*/ 	.word	0x00009bc0


	//   ....[51]....
        /*041c*/ 	.word	0x00009c30


	//   ....[52]....
        /*0420*/ 	.word	0x00009c50


	//   ....[53]....
        /*0424*/ 	.word	0x00009cd0


	//   ....[54]....
        /*0428*/ 	.word	0x00009cf0


	//   ....[55]....
        /*042c*/ 	.word	0x00009d70


	//   ....[56]....
        /*0430*/ 	.word	0x00009d90


	//   ....[57]....
        /*0434*/ 	.word	0x00009e10


	//   ....[58]....
        /*0438*/ 	.word	0x00009e30


	//   ....[59]....
        /*043c*/ 	.word	0x00009eb0


	//   ....[60]....
        /*0440*/ 	.word	0x00009ed0


	//   ....[61]....
        /*0444*/ 	.word	0x00009f50


	//   ....[62]....
        /*0448*/ 	.word	0x00009f70


	//   ....[63]....
        /*044c*/ 	.word	0x0000a5a0


	//   ....[64]....
        /*0450*/ 	.word	0x0000a5d0


	//   ....[65]....
        /*0454*/ 	.word	0x0000a5f0


	//   ....[66]....
        /*0458*/ 	.word	0x0000a630


	//   ....[67]....
        /*045c*/ 	.word	0x0000a650


	//   ....[68]....
        /*0460*/ 	.word	0x0000a690


	//   ....[69]....
        /*0464*/ 	.word	0x0000a6b0


	//   ....[70]....
        /*0468*/ 	.word	0x0000a6f0


	//   ....[71]....
        /*046c*/ 	.word	0x0000a710


	//   ....[72]....
        /*0470*/ 	.word	0x0000a750


	//   ....[73]....
        /*0474*/ 	.word	0x0000a770


	//   ....[74]....
        /*0478*/ 	.word	0x0000a7b0


	//   ....[75]....
        /*047c*/ 	.word	0x0000a7d0


	//   ....[76]....
        /*0480*/ 	.word	0x0000a810


	//   ....[77]....
        /*0484*/ 	.word	0x0000a830


	//   ....[78]....
        /*0488*/ 	.word	0x0000a840


	//   ....[79]....
        /*048c*/ 	.word	0x0000aad0


	//   ....[80]....
        /*0490*/ 	.word	0x0000aaf0


	//   ....[81]....
        /*0494*/ 	.word	0x0000ab10


	//   ....[82]....
        /*0498*/ 	.word	0x0000ab70


	//   ....[83]....
        /*049c*/ 	.word	0x0000ab90


	//   ....[84]....
        /*04a0*/ 	.word	0x0000abf0


	//   ....[85]....
        /*04a4*/ 	.word	0x0000ac10


	//   ....[86]....
        /*04a8*/ 	.word	0x0000ac70


	//   ....[87]....
        /*04ac*/ 	.word	0x0000ac90


	//   ....[88]....
        /*04b0*/ 	.word	0x0000acf0


	//   ....[89]....
        /*04b4*/ 	.word	0x0000ad10


	//   ....[90]....
        /*04b8*/ 	.word	0x0000ad70


	//   ....[91]....
        /*04bc*/ 	.word	0x0000ad90


	//   ....[92]....
        /*04c0*/ 	.word	0x0000adf0


	//   ....[93]....
        /*04c4*/ 	.word	0x0000ae10


	//   ....[94]....
        /*04c8*/ 	.word	0x0000ae20


	//   ....[95]....
        /*04cc*/ 	.word	0x0000b2a0


	//   ....[96]....
        /*04d0*/ 	.word	0x0000b2c0


	//   ....[97]....
        /*04d4*/ 	.word	0x0000b2e0


	//   ....[98]....
        /*04d8*/ 	.word	0x0000b320


	//   ....[99]....
        /*04dc*/ 	.word	0x0000b370


	//   ....[100]....
        /*04e0*/ 	.word	0x0000b3a0


	//   ....[101]....
        /*04e4*/ 	.word	0x0000b3f0


	//   ....[102]....
        /*04e8*/ 	.word	0x0000b420


	//   ....[103]....
        /*04ec*/ 	.word	0x0000b470


	//   ....[104]....
        /*04f0*/ 	.word	0x0000b4a0


	//   ....[105]....
        /*04f4*/ 	.word	0x0000b4f0


	//   ....[106]....
        /*04f8*/ 	.word	0x0000b520


	//   ....[107]....
        /*04fc*/ 	.word	0x0000b570


	//   ....[108]....
        /*0500*/ 	.word	0x0000b5a0


	//   ....[109]....
        /*0504*/ 	.word	0x0000b5f0


	//   ....[110]....
        /*0508*/ 	.word	0x0000b620


	//   ....[111]....
        /*050c*/ 	.word	0x0000b950


	//   ....[112]....
        /*0510*/ 	.word	0x0000be30


	//   ....[113]....
        /*0514*/ 	.word	0x0000bf20


	//   ....[114]....
        /*0518*/ 	.word	0x0000bfc0


	//   ....[115]....
        /*051c*/ 	.word	0x0000c050


	//   ....[116]....
        /*0520*/ 	.word	0x0000c110


	//   ....[117]....
        /*0524*/ 	.word	0x0000c190


	//   ....[118]....
        /*0528*/ 	.word	0x0000c250


	//   ....[119]....
        /*052c*/ 	.word	0x0000c2e0


	//   ....[120]....
        /*0530*/ 	.word	0x0000c3b0


	//   ....[121]....
        /*0534*/ 	.word	0x0000c420


	//   ....[122]....
        /*0538*/ 	.word	0x0000c4f0


	//   ....[123]....
        /*053c*/ 	.word	0x0000c580


	//   ....[124]....
        /*0540*/ 	.word	0x0000c640


	//   ....[125]....
        /*0544*/ 	.word	0x0000c6d0


	//   ....[126]....
        /*0548*/ 	.word	0x0000c7a0


	//   ....[127]....
        /*054c*/ 	.word	0x0000c810


	//   ....[128]....
        /*0550*/ 	.word	0x0000c8d0


	//   ....[129]....
        /*0554*/ 	.word	0x0000c960


	//   ....[130]....
        /*0558*/ 	.word	0x0000c9d0


	//   ....[131]....
        /*055c*/ 	.word	0x0000ca50


	//   ....[132]....
        /*0560*/ 	.word	0x0000cb00


	//   ....[133]....
        /*0564*/ 	.word	0x0000cb70


	//   ....[134]....
        /*0568*/ 	.word	0x0000cc50


	//   ....[135]....
        /*056c*/ 	.word	0x0000cce0


	//   ....[136]....
        /*0570*/ 	.word	0x0000cda0


	//   ....[137]....
        /*0574*/ 	.word	0x0000ce20


	//   ....[138]....
        /*0578*/ 	.word	0x0000cef0


	//   ....[139]....
        /*057c*/ 	.word	0x0000cf60


	//   ....[140]....
        /*0580*/ 	.word	0x0000d040


	//   ....[141]....
        /*0584*/ 	.word	0x0000d0d0


	//   ....[142]....
        /*0588*/ 	.word	0x0000d190


	//   ....[143]....
        /*058c*/ 	.word	0x0000d210


	//   ....[144]....
        /*0590*/ 	.word	0x0000d2c0


	//   ....[145]....
        /*0594*/ 	.word	0x0000d400


	//   ....[146]....
        /*0598*/ 	.word	0x0000d4b0


	//   ....[147]....
        /*059c*/ 	.word	0x0000d510


	//   ....[148]....
        /*05a0*/ 	.word	0x0000d5c0


	//   ....[149]....
        /*05a4*/ 	.word	0x0000d620


	//   ....[150]....
        /*05a8*/ 	.word	0x0000d6d0


	//   ....[151]....
        /*05ac*/ 	.word	0x0000d730


	//   ....[152]....
        /*05b0*/ 	.word	0x0000d7e0


	//   ....[153]....
        /*05b4*/ 	.word	0x0000d840


	//   ....[154]....
        /*05b8*/ 	.word	0x0000d8f0


	//   ....[155]....
        /*05bc*/ 	.word	0x0000d950


	//   ....[156]....
        /*05c0*/ 	.word	0x0000da00


	//   ....[157]....
        /*05c4*/ 	.word	0x0000da60


	//   ....[158]....
        /*05c8*/ 	.word	0x0000db10


	//   ....[159]....
        /*05cc*/ 	.word	0x0000db70


	//   ....[160]....
        /*05d0*/ 	.word	0x0000dc20


	//   ....[161]....
        /*05d4*/ 	.word	0x0000dd00


	//   ....[162]....
        /*05d8*/ 	.word	0x0000dda0


	//   ....[163]....
        /*05dc*/ 	.word	0x0000de00


	//   ....[164]....
        /*05e0*/ 	.word	0x0000ded0


	//   ....[165]....
        /*05e4*/ 	.word	0x0000df30


	//   ....[166]....
        /*05e8*/ 	.word	0x0000e000


	//   ....[167]....
        /*05ec*/ 	.word	0x0000e060


	//   ....[168]....
        /*05f0*/ 	.word	0x0000e130


	//   ....[169]....
        /*05f4*/ 	.word	0x0000e190


	//   ....[170]....
        /*05f8*/ 	.word	0x0000e260


	//   ....[171]....
        /*05fc*/ 	.word	0x0000e2c0


	//   ....[172]....
        /*0600*/ 	.word	0x0000e390


	//   ....[173]....
        /*0604*/ 	.word	0x0000e3f0


	//   ....[174]....
        /*0608*/ 	.word	0x0000e4c0


	//   ....[175]....
        /*060c*/ 	.word	0x0000e520


	//   ....[176]....
        /*0610*/ 	.word	0x0000e5e0


	//   ....[177]....
        /*0614*/ 	.word	0x0000e700


	//   ....[178]....
        /*0618*/ 	.word	0x0000e7a0


	//   ....[179]....
        /*061c*/ 	.word	0x0000e800


	//   ....[180]....
        /*0620*/ 	.word	0x0000e8d0


	//   ....[181]....
        /*0624*/ 	.word	0x0000e970


	//   ....[182]....
        /*0628*/ 	.word	0x0000ea30


	//   ....[183]....
        /*062c*/ 	.word	0x0000ead0


	//   ....[184]....
        /*0630*/ 	.word	0x0000eb90


	//   ....[185]....
        /*0634*/ 	.word	0x0000ec30


	//   ....[186]....
        /*0638*/ 	.word	0x0000ecf0


	//   ....[187]....
        /*063c*/ 	.word	0x0000ed90


	//   ....[188]....
        /*0640*/ 	.word	0x0000ee50


	//   ....[189]....
        /*0644*/ 	.word	0x0000eef0


	//   ....[190]....
        /*0648*/ 	.word	0x0000efb0


	//   ....[191]....
        /*064c*/ 	.word	0x0000f050


	//   ....[192]....
        /*0650*/ 	.word	0x0000f110


	//   ....[193]....
        /*0654*/ 	.word	0x0000f260


	//----- nvinfo : EIATTR_REG_RECONFIG
	.align		4
.L_851:
        /*0658*/ 	.byte	0x01, 0x54
	.zero		2


	//----- nvinfo : EIATTR_SYSCALL_OFFSETS
	.align		4
        /*065c*/ 	.byte	0x04, 0x46
        /*065e*/ 	.short	(.L_853 - .L_852)


	//   ....[0]....
.L_852:
        /*0660*/ 	.word	0x00001010


	//   ....[1]....
        /*0664*/ 	.word	0x000088d0


	//   ....[2]....
        /*0668*/ 	.word	0x00008a10


	//   ....[3]....
        /*066c*/ 	.word	0x00008b00


	//   ....[4]....
        /*0670*/ 	.word	0x00009820


	//----- nvinfo : EIATTR_MBARRIER_INSTR_OFFSETS
	.align		4
.L_853:
        /*0674*/ 	.byte	0x04, 0x39
        /*0676*/ 	.short	(.L_855 - .L_854)


	//   ....[0]....
.L_854:
        /*0678*/ 	.word	0x00000170
        /*067c*/ 	.word	0x000000ff
        /*0680*/ 	.word	0x00028800
        /*0684*/ 	.short	0x0100
        /*0686*/ 	.byte	0x08
	.zero		1


	//   ....[1]....
        /*0688*/ 	.word	0x00000180
        /*068c*/ 	.word	0x000000ff
        /*0690*/ 	.word	0x00028820
        /*0694*/ 	.short	0x0100
        /*0696*/ 	.byte	0x08
	.zero		1


	//   ....[2]....
        /*0698*/ 	.word	0x00000270
        /*069c*/ 	.word	0x000000ff
        /*06a0*/ 	.word	0x00028830
        /*06a4*/ 	.short	0x0100
        /*06a6*/ 	.byte	0x08
	.zero		1


	//   ....[3]....
        /*06a8*/ 	.word	0x00000280
        /*06ac*/ 	.word	0x000000ff
        /*06b0*/ 	.word	0x00028840
        /*06b4*/ 	.short	0x0100
        /*06b6*/ 	.byte	0x08
	.zero		1


	//   ....[4]....
        /*06b8*/ 	.word	0x00000290
        /*06bc*/ 	.word	0x000000ff
        /*06c0*/ 	.word	0x00028838
        /*06c4*/ 	.short	0x0100
        /*06c6*/ 	.byte	0x08
	.zero		1


	//   ....[5]....
        /*06c8*/ 	.word	0x000002a0
        /*06cc*/ 	.word	0x000000ff
        /*06d0*/ 	.word	0x00028848
        /*06d4*/ 	.short	0x0100
        /*06d6*/ 	.byte	0x08
	.zero		1


	//   ....[6]....
        /*06d8*/ 	.word	0x000003d0
        /*06dc*/ 	.word	0x000000ff
        /*06e0*/ 	.word	0x00028850
        /*06e4*/ 	.short	0x0100
        /*06e6*/ 	.byte	0x08
	.zero		1


	//   ....[7]....
        /*06e8*/ 	.word	0x000003e0
        /*06ec*/ 	.word	0x000000ff
        /*06f0*/ 	.word	0x00028860
        /*06f4*/ 	.short	0x0100
        /*06f6*/ 	.byte	0x08
	.zero		1


	//   ....[8]....
        /*06f8*/ 	.word	0x000003f0
        /*06fc*/ 	.word	0x000000ff
        /*0700*/ 	.word	0x00028858
        /*0704*/ 	.short	0x0100
        /*0706*/ 	.byte	0x08
	.zero		1


	//   ....[9]....
        /*0708*/ 	.word	0x00000400
        /*070c*/ 	.word	0x000000ff
        /*0710*/ 	.word	0x00028868
        /*0714*/ 	.short	0x0100
        /*0716*/ 	.byte	0x08
	.zero		1


	//   ....[10]....
        /*0718*/ 	.word	0x000004f0
        /*071c*/ 	.word	0x000000ff
        /*0720*/ 	.word	0x00028870
        /*0724*/ 	.short	0x0100
        /*0726*/ 	.byte	0x06
	.zero		1


	//   ....[11]....
        /*0728*/ 	.word	0x00000500
        /*072c*/ 	.word	0x000000ff
        /*0730*/ 	.word	0x00028880
        /*0734*/ 	.short	0x0100
        /*0736*/ 	.byte	0x06
	.zero		1


	//   ....[12]....
        /*0738*/ 	.word	0x00000510
        /*073c*/ 	.word	0x000000ff
        /*0740*/ 	.word	0x00028878
        /*0744*/ 	.short	0x0100
        /*0746*/ 	.byte	0x06
	.zero		1


	//   ....[13]....
        /*0748*/ 	.word	0x00000520
        /*074c*/ 	.word	0x000000ff
        /*0750*/ 	.word	0x00028888
        /*0754*/ 	.short	0x0100
        /*0756*/ 	.byte	0x06
	.zero		1


	//   ....[14]....
        /*0758*/ 	.word	0x00000650
        /*075c*/ 	.word	0x000000ff
        /*0760*/ 	.word	0x00028890
        /*0764*/ 	.short	0x0100
        /*0766*/ 	.byte	0x08
	.zero		1


	//   ....[15]....
        /*0768*/ 	.word	0x00000660
        /*076c*/ 	.word	0x000000ff
        /*0770*/ 	.word	0x000288a0
        /*0774*/ 	.short	0x0100
        /*0776*/ 	.byte	0x08
	.zero		1


	//   ....[16]....
        /*0778*/ 	.word	0x00000670
        /*077c*/ 	.word	0x000000ff
        /*0780*/ 	.word	0x00028898
        /*0784*/ 	.short	0x0100
        /*0786*/ 	.byte	0x08
	.zero		1


	//   ....[17]....
        /*0788*/ 	.word	0x00000680
        /*078c*/ 	.word	0x000000ff
        /*0790*/ 	.word	0x000288a8
        /*0794*/ 	.short	0x0100
        /*0796*/ 	.byte	0x08
	.zero		1


	//   ....[18]....
        /*0798*/ 	.word	0x000007c0
        /*079c*/ 	.word	0x000000ff
        /*07a0*/ 	.word	0x000288b0
        /*07a4*/ 	.short	0x0100
        /*07a6*/ 	.byte	0x08
	.zero		1


	//   ....[19]....
        /*07a8*/ 	.word	0x000007d0
        /*07ac*/ 	.word	0x000000ff
        /*07b0*/ 	.word	0x000288c0
        /*07b4*/ 	.short	0x0100
        /*07b6*/ 	.byte	0x08
	.zero		1


	//   ....[20]....
        /*07b8*/ 	.word	0x000007e0
        /*07bc*/ 	.word	0x000000ff
        /*07c0*/ 	.word	0x000288b8
        /*07c4*/ 	.short	0x0100
        /*07c6*/ 	.byte	0x08
	.zero		1


	//   ....[21]....
        /*07c8*/ 	.word	0x000007f0
        /*07cc*/ 	.word	0x000000ff
        /*07d0*/ 	.word	0x000288c8
        /*07d4*/ 	.short	0x0100
        /*07d6*/ 	.byte	0x08
	.zero		1


	//   ....[22]....
        /*07d8*/ 	.word	0x00001070
        /*07dc*/ 	.word	0x000000ff
        /*07e0*/ 	.word	0x00028800
        /*07e4*/ 	.short	0x010a
        /*07e6*/ 	.byte	0x27
	.zero		1


	//   ....[23]....
        /*07e8*/ 	.word	0x000010f0
        /*07ec*/ 	.word	0x00000000
        /*07f0*/ 	.word	0x00028830
        /*07f4*/ 	.short	0x010a
        /*07f6*/ 	.byte	0x3f
	.zero		1


	//   ....[24]....
        /*07f8*/ 	.word	0x00001140
        /*07fc*/ 	.word	0x00000000
        /*0800*/ 	.word	0x00028830
        /*0804*/ 	.short	0x010a
        /*0806*/ 	.byte	0x3f
	.zero		1


	//   ....[25]....
        /*0808*/ 	.word	0x00001da0
        /*080c*/ 	.word	0x000000ff
        /*0810*/ 	.word	0x00000000
        /*0814*/ 	.short	0x0101
        /*0816*/ 	.byte	0x06
	.zero		1


	//   ....[26]....
        /*0818*/ 	.word	0x00003e00
        /*081c*/ 	.word	0x000000ff
        /*0820*/ 	.word	0x00028830
        /*0824*/ 	.short	0x010a
        /*0826*/ 	.byte	0x06
	.zero		1


	//   ....[27]....
        /*0828*/ 	.word	0x00003e40
        /*082c*/ 	.word	0x000000ff
        /*0830*/ 	.word	0x00028830
        /*0834*/ 	.short	0x010a
        /*0836*/ 	.byte	0x06
	.zero		1


	//   ....[28]....
        /*0838*/ 	.word	0x00004190
        /*083c*/ 	.word	0x000000ff
        /*0840*/ 	.word	0x00028850
        /*0844*/ 	.short	0x010a
        /*0846*/ 	.byte	0x06
	.zero		1


	//   ....[29]....
        /*0848*/ 	.word	0x000041d0
        /*084c*/ 	.word	0x000000ff
        /*0850*/ 	.word	0x00028850
        /*0854*/ 	.short	0x010a
        /*0856*/ 	.byte	0x06
	.zero		1


	//   ....[30]....
        /*0858*/ 	.word	0x00004a90
        /*085c*/ 	.word	0x000000ff
        /*0860*/ 	.word	0x00000000
        /*0864*/ 	.short	0x0101
        /*0866*/ 	.byte	0x06
	.zero		1


	//   ....[31]....
        /*0868*/ 	.word	0x00005f80
        /*086c*/ 	.word	0x000000ff
        /*0870*/ 	.word	0x00000000
        /*0874*/ 	.short	0x0101
        /*0876*/ 	.byte	0x06
	.zero		1


	//   ....[32]....
        /*0878*/ 	.word	0x00006590
        /*087c*/ 	.word	0x000000ff
        /*0880*/ 	.word	0x00028850
        /*0884*/ 	.short	0x010a
        /*0886*/ 	.byte	0x0a
	.zero		1


	//   ....[33]....
        /*0888*/ 	.word	0x000065d0
        /*088c*/ 	.word	0x000000ff
        /*0890*/ 	.word	0x00028850
        /*0894*/ 	.short	0x010a
        /*0896*/ 	.byte	0x0a
	.zero		1


	//   ....[34]....
        /*0898*/ 	.word	0x000070b0
        /*089c*/ 	.word	0x000000ff
        /*08a0*/ 	.word	0x00000000
        /*08a4*/ 	.short	0x0101
        /*08a6*/ 	.byte	0x04
	.zero		1


	//   ....[35]....
        /*08a8*/ 	.word	0x00007e50
        /*08ac*/ 	.word	0x000000ff
        /*08b0*/ 	.word	0x00000000
        /*08b4*/ 	.short	0x0101
        /*08b6*/ 	.byte	0x27
	.zero		1


	//   ....[36]....
        /*08b8*/ 	.word	0x00008f50
        /*08bc*/ 	.word	0x00000000
        /*08c0*/ 	.word	0x00028840
        /*08c4*/ 	.short	0x010a
        /*08c6*/ 	.byte	0x3f
	.zero		1


	//   ....[37]....
        /*08c8*/ 	.word	0x00009600
        /*08cc*/ 	.word	0x00000000
        /*08d0*/ 	.word	0x00028830
        /*08d4*/ 	.short	0x0107
        /*08d6*/ 	.byte	0x3f
	.zero		1


	//   ....[38]....
        /*08d8*/ 	.word	0x000096c0
        /*08dc*/ 	.word	0x00000000
        /*08e0*/ 	.word	0x00028830
        /*08e4*/ 	.short	0x0101
        /*08e6*/ 	.byte	0x3f
	.zero		1


	//   ....[39]....
        /*08e8*/ 	.word	0x0000a050
        /*08ec*/ 	.word	0x000000ff
        /*08f0*/ 	.word	0x00028800
        /*08f4*/ 	.short	0x0107
        /*08f6*/ 	.byte	0x27
	.zero		1


	//   ....[40]....
        /*08f8*/ 	.word	0x0000a090
        /*08fc*/ 	.word	0x000000ff
        /*0900*/ 	.word	0x00028800
        /*0904*/ 	.short	0x0101
        /*0906*/ 	.byte	0x27
	.zero		1


	//   ....[41]....
        /*0908*/ 	.word	0x0000a0b0
        /*090c*/ 	.word	0x000000ff
        /*0910*/ 	.word	0x00028820
        /*0914*/ 	.short	0x010a
        /*0916*/ 	.byte	0x27
	.zero		1


	//   ....[42]....
        /*0918*/ 	.word	0x0000a3f0
        /*091c*/ 	.word	0x00000006
        /*0920*/ 	.word	0x00028840
        /*0924*/ 	.short	0x010a
        /*0926*/ 	.byte	0x3f
	.zero		1


	//   ....[43]....
        /*0928*/ 	.word	0x0000a900
        /*092c*/ 	.word	0x00000006
        /*0930*/ 	.word	0x00028830
        /*0934*/ 	.short	0x0107
        /*0936*/ 	.byte	0x3f
	.zero		1


	//   ....[44]....
        /*0938*/ 	.word	0x0000a9c0
        /*093c*/ 	.word	0x00000006
        /*0940*/ 	.word	0x00028830
        /*0944*/ 	.short	0x0101
        /*0946*/ 	.byte	0x3f
	.zero		1


	//   ....[45]....
        /*0948*/ 	.word	0x0000aa40
        /*094c*/ 	.word	0x00000006
        /*0950*/ 	.word	0x00028860
        /*0954*/ 	.short	0x010a
        /*0956*/ 	.byte	0x3f
	.zero		1


	//   ....[46]....
        /*0958*/ 	.word	0x0000afe0
        /*095c*/ 	.word	0x00000006
        /*0960*/ 	.word	0x00028850
        /*0964*/ 	.short	0x0107
        /*0966*/ 	.byte	0x3f
	.zero		1


	//   ....[47]....
        /*0968*/ 	.word	0x0000b110
        /*096c*/ 	.word	0x00000006
        /*0970*/ 	.word	0x00028850
        /*0974*/ 	.short	0x0101
        /*0976*/ 	.byte	0x3f
	.zero		1


	//   ....[48]....
        /*0978*/ 	.word	0x0000b210
        /*097c*/ 	.word	0x00000004
        /*0980*/ 	.word	0x00028860
        /*0984*/ 	.short	0x010a
        /*0986*/ 	.byte	0x3f
	.zero		1


	//   ....[49]....
        /*0988*/ 	.word	0x0000b700
        /*098c*/ 	.word	0x00000004
        /*0990*/ 	.word	0x00028850
        /*0994*/ 	.short	0x0107
        /*0996*/ 	.byte	0x3f
	.zero		1


	//   ....[50]....
        /*0998*/ 	.word	0x0000b7f0
        /*099c*/ 	.word	0x00000004
        /*09a0*/ 	.word	0x00028850
        /*09a4*/ 	.short	0x0101
        /*09a6*/ 	.byte	0x3f
	.zero		1


	//   ....[51]....
        /*09a8*/ 	.word	0x0000b8d0
        /*09ac*/ 	.word	0x00000005
        /*09b0*/ 	.word	0x00028820
        /*09b4*/ 	.short	0x010a
        /*09b6*/ 	.byte	0x3f
	.zero		1


	//   ....[52]....
        /*09b8*/ 	.word	0x0000ba50
        /*09bc*/ 	.word	0x00000003
        /*09c0*/ 	.word	0x00028840
        /*09c4*/ 	.short	0x010a
        /*09c6*/ 	.byte	0x3f
	.zero		1


	//   ....[53]....
        /*09c8*/ 	.word	0x0000baf0
        /*09cc*/ 	.word	0x00000005
        /*09d0*/ 	.word	0x00028840
        /*09d4*/ 	.short	0x010a
        /*09d6*/ 	.byte	0x3f
	.zero		1


	//   ....[54]....
        /*09d8*/ 	.word	0x0000bb30
        /*09dc*/ 	.word	0x00000003
        /*09e0*/ 	.word	0x00028860
        /*09e4*/ 	.short	0x010a
        /*09e6*/ 	.byte	0x3f
	.zero		1


	//   ....[55]....
        /*09e8*/ 	.word	0x0000bb70
        /*09ec*/ 	.word	0x00000005
        /*09f0*/ 	.word	0x00028860
        /*09f4*/ 	.short	0x010a
        /*09f6*/ 	.byte	0x3f
	.zero		1


	//   ....[56]....
        /*09f8*/ 	.word	0x0000bbe0
        /*09fc*/ 	.word	0x00000003
        /*0a00*/ 	.word	0x00028800
        /*0a04*/ 	.short	0x010a
        /*0a06*/ 	.byte	0x3f
	.zero		1


	//   ....[57]....
        /*0a08*/ 	.word	0x0000bc30
        /*0a0c*/ 	.word	0x00000000
        /*0a10*/ 	.word	0x00028830
        /*0a14*/ 	.short	0x010a
        /*0a16*/ 	.byte	0x3f
	.zero		1


	//   ....[58]....
        /*0a18*/ 	.word	0x0000bc90
        /*0a1c*/ 	.word	0x00000007
        /*0a20*/ 	.word	0x00028830
        /*0a24*/ 	.short	0x010a
        /*0a26*/ 	.byte	0x3f
	.zero		1


	//   ....[59]....
        /*0a28*/ 	.word	0x0000bcf0
        /*0a2c*/ 	.word	0x00000007
        /*0a30*/ 	.word	0x00028850
        /*0a34*/ 	.short	0x010a
        /*0a36*/ 	.byte	0x3f
	.zero		1


	//   ....[60]....
        /*0a38*/ 	.word	0x0000bd50
        /*0a3c*/ 	.word	0x00000005
        /*0a40*/ 	.word	0x00028850
        /*0a44*/ 	.short	0x010a
        /*0a46*/ 	.byte	0x3f
	.zero		1


	//   ....[61]....
        /*0a48*/ 	.word	0x0000be70
        /*0a4c*/ 	.word	0x00000000
        /*0a50*/ 	.word	0x00028840
        /*0a54*/ 	.short	0x010a
        /*0a56*/ 	.byte	0x3f
	.zero		1


	//   ....[62]....
        /*0a58*/ 	.word	0x0000d300
        /*0a5c*/ 	.word	0x00000003
        /*0a60*/ 	.word	0x00028820
        /*0a64*/ 	.short	0x010a
        /*0a66*/ 	.byte	0x3f
	.zero		1


	//   ....[63]....
        /*0a68*/ 	.word	0x0000d350
        /*0a6c*/ 	.word	0x00000006
        /*0a70*/ 	.word	0x00028840
        /*0a74*/ 	.short	0x010a
        /*0a76*/ 	.byte	0x3f
	.zero		1


	//   ....[64]....
        /*0a78*/ 	.word	0x0000dc50
        /*0a7c*/ 	.word	0x00000006
        /*0a80*/ 	.word	0x00028860
        /*0a84*/ 	.short	0x010a
        /*0a86*/ 	.byte	0x3f
	.zero		1


	//   ....[65]....
        /*0a88*/ 	.word	0x0000e650
        /*0a8c*/ 	.word	0x00000004
        /*0a90*/ 	.word	0x00028860
        /*0a94*/ 	.short	0x010a
        /*0a96*/ 	.byte	0x3f
	.zero		1


	//   ....[66]....
        /*0a98*/ 	.word	0x0000f180
        /*0a9c*/ 	.word	0x00000005
        /*0aa0*/ 	.word	0x00028820
        /*0aa4*/ 	.short	0x010a
        /*0aa6*/ 	.byte	0x3f
	.zero		1


	//   ....[67]....
        /*0aa8*/ 	.word	0x0000f320
        /*0aac*/ 	.word	0x00000003
        /*0ab0*/ 	.word	0x00028840
        /*0ab4*/ 	.short	0x010a
        /*0ab6*/ 	.byte	0x3f
	.zero		1


	//   ....[68]....
        /*0ab8*/ 	.word	0x0000f370
        /*0abc*/ 	.word	0x00000005
        /*0ac0*/ 	.word	0x00028840
        /*0ac4*/ 	.short	0x010a
        /*0ac6*/ 	.byte	0x3f
	.zero		1


	//   ....[69]....
        /*0ac8*/ 	.word	0x0000f3c0
        /*0acc*/ 	.word	0x00000003
        /*0ad0*/ 	.word	0x00028860
        /*0ad4*/ 	.short	0x010a
        /*0ad6*/ 	.byte	0x3f
	.zero		1


	//----- nvinfo : EIATTR_NUM_MBARRIERS
	.align		4
.L_855:
        /*0ad8*/ 	.byte	0x03, 0x38
        /*0ada*/ 	.short	0x0016


	//----- nvinfo : EIATTR_EXIT_INSTR_OFFSETS
	.align		4
        /*0adc*/ 	.byte	0x04, 0x1c
        /*0ade*/ 	.short	(.L_857 - .L_856)


	//   ....[0]....
.L_856:
        /*0ae0*/ 	.word	0x00000940


	//   ....[1]....
        /*0ae4*/ 	.word	0x00008210


	//   ....[2]....
        /*0ae8*/ 	.word	0x0000bbc0


	//----- nvinfo : EIATTR_MAX_THREADS
	.align		4
.L_857:
        /*0aec*/ 	.byte	0x04, 0x05
        /*0aee*/ 	.short	(.L_859 - .L_858)
.L_858:
        /*0af0*/ 	.word	0x00000180
        /*0af4*/ 	.word	0x00000001
        /*0af8*/ 	.word	0x00000001


	//----- nvinfo : EIATTR_CRS_STACK_SIZE
	.align		4
.L_859:
        /*0afc*/ 	.byte	0x04, 0x1e
        /*0afe*/ 	.short	(.L_861 - .L_860)
.L_860:
        /*0b00*/ 	.word	0x00000000


	//----- nvinfo : EIATTR_CBANK_PARAM_SIZE
	.align		4
.L_861:
        /*0b04*/ 	.byte	0x03, 0x19
        /*0b06*/ 	.short	0x0a70


	//----- nvinfo : EIATTR_PARAM_CBANK
	.align		4
        /*0b08*/ 	.byte	0x04, 0x0a
        /*0b0a*/ 	.short	(.L_863 - .L_862)
	.align		4
.L_862:
        /*0b0c*/ 	.word	index@(.nv.constant0._ZN7cutlass13device_kernelIN5flash11enable_sm90INS1_16FlashAttnFwdSm90INS1_25CollectiveMainloopFwdSm90ILi2EN4cute5tupleIJNS5_1CILi1EEES8_S8_EEENS6_IJNS7_ILi128EEESA_SA_EEELi128ENS_10bfloat16_tEfNS_4arch4Sm90ELb0ELb0ELb1ELb0ELb1ELb0ELb0ELb1ELb1ELb1ELb0ELb0EEENS1_21CollectiveEpilogueFwdISB_S9_SC_SE_Li256ELb0ELb1ELb0ELb0EEENS1_29StaticPersistentTileSchedulerILb0EEEEEEEEEvNT_6ParamsE)
        /*0b10*/ 	.short	0x0210
        /*0b12*/ 	.short	0x0a70


	//----- nvinfo : EIATTR_SW_WAR
	.align		4
.L_863:
        /*0b14*/ 	.byte	0x04, 0x36
        /*0b16*/ 	.short	(.L_865 - .L_864)
.L_864:
        /*0b18*/ 	.word	0x00000008
.L_865:


//--------------------- .nv.info._ZN7cutlass13device_kernelIN5flash11enable_sm90INS1_16FlashAttnFwdSm90INS1_25CollectiveMainloopFwdSm90ILi2EN4cute5tupleIJNS5_1CILi1EEES8_S8_EEENS6_IJNS7_ILi128EEESA_SA_EEELi128ENS_10bfloat16_tEfNS_4arch4Sm90ELb0ELb0ELb1ELb1ELb1ELb0ELb0ELb1ELb1ELb1ELb0ELb0EEENS1_21CollectiveEpilogueFwdISB_S9_SC_SE_Li256ELb1ELb1ELb0ELb0EEENS1_36VarlenDynamicPersistentTileSchedulerILi128ELi128ELi256ELi128ELb0ELb1ELb1ELb0ELb1ELb1EEEEEEEEEvNT_6ParamsE --------------------------
	.section	.nv.info._ZN7cutlass13device_kernelIN5flash11enable_sm90INS1_16FlashAttnFwdSm90INS1_25CollectiveMainloopFwdSm90ILi2EN4cute5tupleIJNS5_1CILi1EEES8_S8_EEENS6_IJNS7_ILi128EEESA_SA_EEELi128ENS_10bfloat16_tEfNS_4arch4Sm90ELb0ELb0ELb1ELb1ELb1ELb0ELb0ELb1ELb1ELb1ELb0ELb0EEENS1_21CollectiveEpilogueFwdISB_S9_SC_SE_Li256ELb1ELb1ELb0ELb0EEENS1_36VarlenDynamicPersistentTileSchedulerILi128ELi128ELi256ELi128ELb0ELb1ELb1ELb0ELb1ELb1EEEEEEEEEvNT_6ParamsE,"",@"SHT_CUDA_INFO"
	.sectionflags	@""
	.align	4


	//----- nvinfo : EIATTR_CUDA_API_VERSION
	.align		4
        /*0000*/ 	.byte	0x04, 0x37
        /*0002*/ 	.short	(.L_867 - .L_866)
.L_866:
        /*0004*/ 	.word	0x00000082


	//----- nvinfo : EIATTR_KPARAM_INFO
	.align		4
.L_867:
        /*0008*/ 	.byte	0x04, 0x17
        /*000a*/ 	.short	(.L_869 - .L_868)
.L_868:
        /*000c*/ 	.word	0x00000000
        /*0010*/ 	.short	0x0000
        /*0012*/ 	.short	0x0070
        /*0014*/ 	.byte	0x00, 0xf0, 0x01, 0x2a


	//----- nvinfo : EIATTR_SPARSE_MMA_MASK
	.align		4
.L_869:
        /*0018*/ 	.byte	0x03, 0x50
        /*001a*/ 	.short	0x0000


	//----- nvinfo : EIATTR_MAXREG_COUNT
	.align		4
        /*001c*/ 	.byte	0x03, 0x1b
        /*001e*/ 	.short	0x00a8


	//----- nvinfo : EIATTR_NUM_BARRIERS
	.align		4
        /*0020*/ 	.byte	0x02, 0x4c
        /*0022*/ 	.byte	0x10
	.zero		1


	//----- nvinfo : EIATTR_EXTERNS
	.align		4
        /*0024*/ 	.byte	0x04, 0x0f
        /*0026*/ 	.short	(.L_871 - .L_870)


	//   ....[0]....
	.align		4
.L_870:
        /*0028*/ 	.word	index@(__assertfail)


	//----- nvinfo : EIATTR_ANNOTATIONS
	.align		4
.L_871:
        /*002c*/ 	.byte	0x04, 0x55
        /*002e*/ 	.short	(.L_873 - .L_872)


	//   ....[0]....
.L_872:
        /* <DEDUP_REMOVED lines=13> */


	//----- nvinfo : EIATTR_MERCURY_ISA_VERSION
	.align		4
.L_873:
        /*00e8*/ 	.byte	0x03, 0x5f
        /*00ea*/ 	.short	0x0101


	//----- nvinfo : EIATTR_UNUSED_LOAD_BYTE_OFFSET
	.align		4
        /*00ec*/ 	.byte	0x04, 0x44
        /*00ee*/ 	.short	(.L_875 - .L_874)


	//   ....[0]....
.L_874:
        /*00f0*/ 	.word	0x00000970
        /*00f4*/ 	.word	0x0000fff0


	//   ....[1]....
        /*00f8*/ 	.word	0x000075c0
        /*00fc*/ 	.word	0x0000fff0


	//----- nvinfo : EIATTR_INT_WARP_WIDE_INSTR_OFFSETS
	.align		4
.L_875:
        /*0100*/ 	.byte	0x04, 0x31
        /*0102*/ 	.short	(.L_877 - .L_876)


	//   ....[0]....
.L_876:
        /*0104*/ 	.word	0x000000c0


	//   ....[1]....
        /*0108*/ 	.word	0x000000d0


	//   ....[2]....
        /*010c*/ 	.word	0x00000170


	//   ....[3]....
        /*0110*/ 	.word	0x0000a6a0


	//   ....[4]....
        /*0114*/ 	.word	0x0000a730


	//   ....[5]....
        /*0118*/ 	.word	0x0000d5c0


	//   ....[6]....
        /*011c*/ 	.word	0x0000d650


	//----- nvinfo : EIATTR_COOP_GROUP_MASK_REGIDS
	.align		4
.L_877:
        /*0120*/ 	.byte	0x04, 0x29
        /*0122*/ 	.short	(.L_879 - .L_878)


	//   ....[0]....
.L_878:
        /*0124*/ 	.word	0xffffffff


	//   ....[1]....
        /*0128*/ 	.word	0xffffffff


	//   ....[2]....
        /*012c*/ 	.word	0xffffffff


	//   ....[3]....
        /*0130*/ 	.word	0xffffffff


	//   ....[4]....
        /*0134*/ 	.word	0xffffffff


	//   ....[5]....
        /*0138*/ 	.word	0xffffffff


	//   ....[6]....
        /*013c*/ 	.word	0xffffffff


	//   ....[7]....
        /*0140*/ 	.word	0xffffffff


	//   ....[8]....
        /*0144*/ 	.word	0xffffffff


	//   ....[9]....
        /*0148*/ 	.word	0xffffffff


	//   ....[10]....
        /*014c*/ 	.word	0xffffffff


	//   ....[11]....
        /*0150*/ 	.word	0xffffffff


	//   ....[12]....
        /*0154*/ 	.word	0xffffffff


	//   ....[13]....
        /*0158*/ 	.word	0xffffffff


	//   ....[14]....
        /*015c*/ 	.word	0xffffffff


	//   ....[15]....
        /*0160*/ 	.word	0xffffffff


	//   ....[16]....
        /*0164*/ 	.word	0xffffffff


	//   ....[17]....
        /*0168*/ 	.word	0xffffffff


	//   ....[18]....
        /*016c*/ 	.word	0xffffffff


	//   ....[19]....
        /*0170*/ 	.word	0xffffffff


	//   ....[20]....
        /*0174*/ 	.word	0xffffffff


	//   ....[21]....
        /*0178*/ 	.word	0xffffffff


	//   ....[22]....
        /*017c*/ 	.word	0xffffffff


	//   ....[23]....
        /*0180*/ 	.word	0xffffffff


	//   ....[24]....
        /*0184*/ 	.word	0xffffffff


	//   ....[25]....
        /*0188*/ 	.word	0xffffffff


	//   ....[26]....
        /*018c*/ 	.word	0xffffffff


	//   ....[27]....
        /*0190*/ 	.word	0xffffffff


	//   ....[28]....
        /*0194*/ 	.word	0xffffffff


	//   ....[29]....
        /*0198*/ 	.word	0xffffffff


	//   ....[30]....
        /*019c*/ 	.word	0xffffffff


	//   ....[31]....
        /*01a0*/ 	.word	0xffffffff


	//   ....[32]....
        /*01a4*/ 	.word	0xffffffff


	//   ....[33]....
        /*01a8*/ 	.word	0xffffffff


	//   ....[34]....
        /*01ac*/ 	.word	0xffffffff


	//   ....[35]....
        /*01b0*/ 	.word	0xffffffff


	//   ....[36]....
        /*01b4*/ 	.word	0xffffffff


	//   ....[37]....
        /*01b8*/ 	.word	0xffffffff


	//   ....[38]....
        /*01bc*/ 	.word	0xffffffff


	//   ....[39]....
        /*01c0*/ 	.word	0xffffffff


	//   ....[40]....
        /*01c4*/ 	.word	0xffffffff


	//   ....[41]....
        /*01c8*/ 	.word	0xffffffff


	//   ....[42]....
        /*01cc*/ 	.word	0xffffffff


	//   ....[43]....
        /*01d0*/ 	.word	0xffffffff


	//   ....[44]....
        /*01d4*/ 	.word	0xffffffff


	//   ....[45]....
        /*01d8*/ 	.word	0xffffffff


	//   ....[46]....
        /*01dc*/ 	.word	0xffffffff


	//   ....[47]....
        /*01e0*/ 	.word	0xffffffff


	//   ....[48]....
        /*01e4*/ 	.word	0xffffffff


	//   ....[49]....
        /*01e8*/ 	.word	0xffffffff


	//   ....[50]....
        /*01ec*/ 	.word	0xffffffff


	//   ....[51]....
        /*01f0*/ 	.word	0xffffffff


	//   ....[52]....
        /*01f4*/ 	.word	0xffffffff


	//   ....[53]....
        /*01f8*/ 	.word	0xffffffff


	//   ....[54]....
        /*01fc*/ 	.word	0xffffffff


	//   ....[55]....
        /*0200*/ 	.word	0xffffffff


	//   ....[56]....
        /*0204*/ 	.word	0xffffffff


	//   ....[57]....
        /*0208*/ 	.word	0xffffffff


	//   ....[58]....
        /*020c*/ 	.word	0xffffffff


	//   ....[59]....
        /*0210*/ 	.word	0xffffffff


	//   ....[60]....
        /*0214*/ 	.word	0xffffffff


	//   ....[61]....
        /*0218*/ 	.word	0xffffffff


	//   ....[62]....
        /*021c*/ 	.word	0xffffffff


	//   ....[63]....
        /*0220*/ 	.word	0xffffffff


	//   ....[64]....
        /*0224*/ 	.word	0xffffffff


	//   ....[65]....
        /*0228*/ 	.word	0xffffffff


	//   ....[66]....
        /*022c*/ 	.word	0xffffffff


	//   ....[67]....
        /*0230*/ 	.word	0xffffffff


	//   ....[68]....
        /*0234*/ 	.word	0xffffffff


	//   ....[69]....
        /*0238*/ 	.word	0xffffffff


	//   ....[70]....
        /*023c*/ 	.word	0xffffffff


	//   ....[71]....
        /*0240*/ 	.word	0xffffffff


	//   ....[72]....
        /*0244*/ 	.word	0xffffffff


	//   ....[73]....
        /*0248*/ 	.word	0xffffffff


	//   ....[74]....
        /*024c*/ 	.word	0xffffffff


	//   ....[75]....
        /*0250*/ 	.word	0xffffffff


	//   ....[76]....
        /*0254*/ 	.word	0xffffffff


	//   ....[77]....
        /*0258*/ 	.word	0xffffffff


	//   ....[78]....
        /*025c*/ 	.word	0xffffffff


	//   ....[79]....
        /*0260*/ 	.word	0xffffffff


	//   ....[80]....
        /*0264*/ 	.word	0xffffffff


	//   ....[81]....
        /*0268*/ 	.word	0xffffffff


	//   ....[82]....
        /*026c*/ 	.word	0xffffffff


	//   ....[83]....
        /*0270*/ 	.word	0xffffffff


	//   ....[84]....
        /*0274*/ 	.word	0xffffffff


	//   ....[85]....
        /*0278*/ 	.word	0xffffffff


	//   ....[86]....
        /*027c*/ 	.word	0xffffffff


	//   ....[87]....
        /*0280*/ 	.word	0xffffffff


	//   ....[88]....
        /*0284*/ 	.word	0xffffffff


	//   ....[89]....
        /*0288*/ 	.word	0xffffffff


	//   ....[90]....
        /*028c*/ 	.word	0xffffffff


	//   ....[91]....
        /*0290*/ 	.word	0xffffffff


	//   ....[92]....
        /*0294*/ 	.word	0xffffffff


	//   ....[93]....
        /*0298*/ 	.word	0xffffffff


	//   ....[94]....
        /*029c*/ 	.word	0xffffffff


	//   ....[95]....
        /*02a0*/ 	.word	0xffffffff


	//   ....[96]....
        /*02a4*/ 	.word	0xffffffff


	//   ....[97]....
        /*02a8*/ 	.word	0xffffffff


	//   ....[98]....
        /*02ac*/ 	.word	0xffffffff


	//   ....[99]....
        /*02b0*/ 	.word	0xffffffff


	//   ....[100]....
        /*02b4*/ 	.word	0xffffffff


	//   ....[101]....
        /*02b8*/ 	.word	0xffffffff


	//   ....[102]....
        /*02bc*/ 	.word	0xffffffff


	//   ....[103]....
        /*02c0*/ 	.word	0xffffffff


	//   ....[104]....
        /*02c4*/ 	.word	0xffffffff


	//   ....[105]....
        /*02c8*/ 	.word	0xffffffff


	//   ....[106]....
        /*02cc*/ 	.word	0xffffffff


	//   ....[107]....
        /*02d0*/ 	.word	0xffffffff


	//   ....[108]....
        /*02d4*/ 	.word	0xffffffff


	//   ....[109]....
        /*02d8*/ 	.word	0xffffffff


	//   ....[110]....
        /*02dc*/ 	.word	0xffffffff


	//   ....[111]....
        /*02e0*/ 	.word	0xffffffff


	//   ....[112]....
        /*02e4*/ 	.word	0xffffffff


	//   ....[113]....
        /*02e8*/ 	.word	0xffffffff


	//   ....[114]....
        /*02ec*/ 	.word	0xffffffff


	//   ....[115]....
        /*02f0*/ 	.word	0xffffffff


	//   ....[116]....
        /*02f4*/ 	.word	0xffffffff


	//   ....[117]....
        /*02f8*/ 	.word	0xffffffff


	//   ....[118]....
        /*02fc*/ 	.word	0xffffffff


	//   ....[119]....
        /*0300*/ 	.word	0xffffffff


	//   ....[120]....
        /*0304*/ 	.word	0xffffffff


	//   ....[121]....
        /*0308*/ 	.word	0xffffffff


	//   ....[122]....
        /*030c*/ 	.word	0xffffffff


	//   ....[123]....
        /*0310*/ 	.word	0xffffffff


	//   ....[124]....
        /*0314*/ 	.word	0xffffffff


	//   ....[125]....
        /*0318*/ 	.word	0xffffffff


	//   ....[126]....
        /*031c*/ 	.word	0xffffffff


	//   ....[127]....
        /*0320*/ 	.word	0xffffffff


	//   ....[128]....
        /*0324*/ 	.word	0xffffffff


	//   ....[129]....
        /*0328*/ 	.word	0xffffffff


	//   ....[130]....
        /*032c*/ 	.word	0xffffffff


	//   ....[131]....
        /*0330*/ 	.word	0xffffffff


	//   ....[132]....
        /*0334*/ 	.word	0xffffffff


	//   ....[133]....
        /*0338*/ 	.word	0xffffffff


	//   ....[134]....
        /*033c*/ 	.word	0xffffffff


	//   ....[135]....
        /*0340*/ 	.word	0xffffffff


	//   ....[136]....
        /*0344*/ 	.word	0xffffffff


	//   ....[137]....
        /*0348*/ 	.word	0xffffffff


	//   ....[138]....
        /*034c*/ 	.word	0xffffffff


	//   ....[139]....
        /*0350*/ 	.word	0xffffffff


	//   ....[140]....
        /*0354*/ 	.word	0xffffffff


	//   ....[141]....
        /*0358*/ 	.word	0xffffffff


	//   ....[142]....
        /*035c*/ 	.word	0xffffffff


	//   ....[143]....
        /*0360*/ 	.word	0xffffffff


	//   ....[144]....
        /*0364*/ 	.word	0xffffffff


	//   ....[145]....
        /*0368*/ 	.word	0xffffffff


	//   ....[146]....
        /*036c*/ 	.word	0xffffffff


	//   ....[147]....
        /*0370*/ 	.word	0xffffffff


	//   ....[148]....
        /*0374*/ 	.word	0xffffffff


	//   ....[149]....
        /*0378*/ 	.word	0xffffffff


	//   ....[150]....
        /*037c*/ 	.word	0xffffffff


	//   ....[151]....
        /*0380*/ 	.word	0xffffffff


	//   ....[152]....
        /*0384*/ 	.word	0xffffffff


	//   ....[153]....
        /*0388*/ 	.word	0x0500000f


	//   ....[154]....
        /*038c*/ 	.word	0x0500000f


	//   ....[155]....
        /*0390*/ 	.word	0x0500000f


	//   ....[156]....
        /*0394*/ 	.word	0x0500000f


	//   ....[157]....
        /*0398*/ 	.word	0x0500000f


	//   ....[158]....
        /*039c*/ 	.word	0x0500000f


	//   ....[159]....
        /*03a0*/ 	.word	0x0500000f


	//   ....[160]....
        /*03a4*/ 	.word	0x0500000f


	//   ....[161]....
        /*03a8*/ 	.word	0x0500000f


	//   ....[162]....
        /*03ac*/ 	.word	0x0500000f


	//   ....[163]....
        /*03b0*/ 	.word	0x0500000f


	//   ....[164]....
        /*03b4*/ 	.word	0x0500000f


	//   ....[165]....
        /*03b8*/ 	.word	0x0500000f


	//   ....[166]....
        /*03bc*/ 	.word	0x0500000f


	//   ....[167]....
        /*03c0*/ 	.word	0x0500000f


	//   ....[168]....
        /*03c4*/ 	.word	0x0500000f


	//   ....[169]....
        /*03c8*/ 	.word	0x0500000f


	//   ....[170]....
        /*03cc*/ 	.word	0x0500000f


	//   ....[171]....
        /*03d0*/ 	.word	0x0500000f


	//   ....[172]....
        /*03d4*/ 	.word	0x0500000f


	//   ....[173]....
        /*03d8*/ 	.word	0x0500000f


	//   ....[174]....
        /*03dc*/ 	.word	0x0500000f


	//   ....[175]....
        /*03e0*/ 	.word	0x0500000f


	//   ....[176]....
        /*03e4*/ 	.word	0x0500000f


	//   ....[177]....
        /*03e8*/ 	.word	0x0500000f


	//   ....[178]....
        /*03ec*/ 	.word	0x0500000f


	//   ....[179]....
        /*03f0*/ 	.word	0x0500000f


	//   ....[180]....
        /*03f4*/ 	.word	0x0500000f


	//   ....[181]....
        /*03f8*/ 	.word	0x0500000f


	//   ....[182]....
        /*03fc*/ 	.word	0x0500000f


	//   ....[183]....
        /*0400*/ 	.word	0x0500000f


	//   ....[184]....
        /*0404*/ 	.word	0x0500000f


	//   ....[185]....
        /*0408*/ 	.word	0x0500000f


	//   ....[186]....
        /*040c*/ 	.word	0x0500000f


	//   ....[187]....
        /*0410*/ 	.word	0x0500000f


	//   ....[188]....
        /*0414*/ 	.word	0x0500000f


	//   ....[189]....
        /*0418*/ 	.word	0x0500000f


	//   ....[190]....
        /*041c*/ 	.word	0x0500000f


	//   ....[191]....
        /*0420*/ 	.word	0x0500000f


	//   ....[192]....
        /*0424*/ 	.word	0x0500000f


	//   ....[193]....
        /*0428*/ 	.word	0x0500000f


	//   ....[194]....
        /*042c*/ 	.word	0x0500000f


	//   ....[195]....
        /*0430*/ 	.word	0x0500000f


	//   ....[196]....
        /*0434*/ 	.word	0x0500000f


	//   ....[197]....
        /*0438*/ 	.word	0x0500000f


	//   ....[198]....
        /*043c*/ 	.word	0x0500000f


	//   ....[199]....
        /*0440*/ 	.word	0x0500000f


	//   ....[200]....
        /*0444*/ 	.word	0x0500000f


	//   ....[201]....
        /*0448*/ 	.word	0x0500000f


	//   ....[202]....
        /*044c*/ 	.word	0x0500000f


	//   ....[203]....
        /*0450*/ 	.word	0x0500000f


	//   ....[204]....
        /*0454*/ 	.word	0x0500000f


	//   ....[205]....
        /*0458*/ 	.word	0x0500000f


	//   ....[206]....
        /*045c*/ 	.word	0x0500000f


	//   ....[207]....
        /*0460*/ 	.word	0x0500000f


	//   ....[208]....
        /*0464*/ 	.word	0x0500000f


	//   ....[209]....
        /*0468*/ 	.word	0x0500000f


	//   ....[210]....
        /*046c*/ 	.word	0x0500000f


	//   ....[211]....
        /*0470*/ 	.word	0x0500000f


	//   ....[212]....
        /*0474*/ 	.word	0x0500000f


	//   ....[213]....
        /*0478*/ 	.word	0x0500000f


	//   ....[214]....
        /*047c*/ 	.word	0x0500000f


	//   ....[215]....
        /*0480*/ 	.word	0x0500000f


	//   ....[216]....
        /*0484*/ 	.word	0x0500000f


	//   ....[217]....
        /*0488*/ 	.word	0x0500000f


	//   ....[218]....
        /*048c*/ 	.word	0x0500000f


	//   ....[219]....
        /*0490*/ 	.word	0x0500000f


	//   ....[220]....
        /*0494*/ 	.word	0x0500000f


	//   ....[221]....
        /*0498*/ 	.word	0x0500000f


	//   ....[222]....
        /*049c*/ 	.word	0x0500000f


	//   ....[223]....
        /*04a0*/ 	.word	0x0500000f


	//   ....[224]....
        /*04a4*/ 	.word	0x0500000f


	//   ....[225]....
        /*04a8*/ 	.word	0x0500000f


	//   ....[226]....
        /*04ac*/ 	.word	0x0500000f


	//   ....[227]....
        /*04b0*/ 	.word	0x0500000f


	//   ....[228]....
        /*04b4*/ 	.word	0x0500000f


	//   ....[229]....
        /*04b8*/ 	.word	0x0500000f


	//   ....[230]....
        /*04bc*/ 	.word	0x0500000f


	//   ....[231]....
        /*04c0*/ 	.word	0x0500000f


	//   ....[232]....
        /*04c4*/ 	.word	0x0500000f


	//   ....[233]....
        /*04c8*/ 	.word	0x0500000f


	//   ....[234]....
        /*04cc*/ 	.word	0x0500000f


	//   ....[235]....
        /*04d0*/ 	.word	0x0500000f


	//   ....[236]....
        /*04d4*/ 	.word	0x0500000f


	//   ....[237]....
        /*04d8*/ 	.word	0x0500000f


	//   ....[238]....
        /*04dc*/ 	.word	0x0500000f


	//   ....[239]....
        /*04e0*/ 	.word	0x0500000f


	//   ....[240]....
        /*04e4*/ 	.word	0x0500000f


	//   ....[241]....
        /*04e8*/ 	.word	0x0500000f


	//   ....[242]....
        /*04ec*/ 	.word	0x0500000f


	//   ....[243]....
        /*04f0*/ 	.word	0x0500000f


	//   ....[244]....
        /*04f4*/ 	.word	0x0500000f


	//   ....[245]....
        /*04f8*/ 	.word	0x0500000f


	//   ....[246]....
        /*04fc*/ 	.word	0x0500000f


	//   ....[247]....
        /*0500*/ 	.word	0x0500000f


	//   ....[248]....
        /*0504*/ 	.word	0x0500000f


	//   ....[249]....
        /*0508*/ 	.word	0x0500000f


	//   ....[250]....
        /*050c*/ 	.word	0x0500000f


	//   ....[251]....
        /*0510*/ 	.word	0x0500000f


	//----- nvinfo : EIATTR_COOP_GROUP_INSTR_OFFSETS
	.align		4
.L_879:
        /*0514*/ 	.byte	0x04, 0x28
        /*0516*/ 	.short	(.L_881 - .L_880)


	//   ....[0]....
.L_880:
        /*0518*/ 	.word	0x00000070


	//   ....[1]....
        /*051c*/ 	.word	0x000000b0


	//   ....[2]....
        /*0520*/ 	.word	0x000002d0


	//   ....[3]....
        /*0524*/ 	.word	0x00000430


	//   ....[4]....
        /*0528*/ 	.word	0x00000550


	//   ....[5]....
        /*052c*/ 	.word	0x000006b0


	//   ....[6]....
        /*0530*/ 	.word	0x00001340


	//   ....[7]....
        /*0534*/ 	.word	0x00002cd0


	//   ....[8]....
        /*0538*/ 	.word	0x00002d20


	//   ....[9]....
        /*053c*/ 	.word	0x000033c0


	//   ....[10]....
        /*0540*/ 	.word	0x00003420


	//   ....[11]....
        /*0544*/ 	.word	0x00005700


	//   ....[12]....
        /*0548*/ 	.word	0x00005730


	//   ....[13]....
        /*054c*/ 	.word	0x00005750


	//   ....[14]....
        /*0550*/ 	.word	0x00005770


	//   ....[15]....
        /*0554*/ 	.word	0x00006c20


	//   ....[16]....
        /*0558*/ 	.word	0x00006c50


	//   ....[17]....
        /*055c*/ 	.word	0x00006d30


	//   ....[18]....
        /*0560*/ 	.word	0x00006d40


	//   ....[19]....
        /*0564*/ 	.word	0x00008120


	//   ....[20]....
        /*0568*/ 	.word	0x00008160


	//   ....[21]....
        /*056c*/ 	.word	0x00008190


	//   ....[22]....
        /*0570*/ 	.word	0x000081c0


	//   ....[23]....
        /*0574*/ 	.word	0x00008750


	//   ....[24]....
        /*0578*/ 	.word	0x00008770


	//   ....[25]....
        /*057c*/ 	.word	0x00008840


	//   ....[26]....
        /*0580*/ 	.word	0x00008860


	//   ....[27]....
        /*0584*/ 	.word	0x00008920


	//   ....[28]....
        /*0588*/ 	.word	0x00008940


	//   ....[29]....
        /*058c*/ 	.word	0x00008a10


	//   ....[30]....
        /*0590*/ 	.word	0x00008a30


	//   ....[31]....
        /*0594*/ 	.word	0x00009340


	//   ....[32]....
        /*0598*/ 	.word	0x00009360


	//   ....[33]....
        /*059c*/ 	.word	0x00009420


	//   ....[34]....
        /*05a0*/ 	.word	0x00009440


	//   ....[35]....
        /*05a4*/ 	.word	0x00009500


	//   ....[36]....
        /*05a8*/ 	.word	0x00009520


	//   ....[37]....
        /*05ac*/ 	.word	0x000095f0


	//   ....[38]....
        /*05b0*/ 	.word	0x00009610


	//   ....[39]....
        /*05b4*/ 	.word	0x00009750


	//   ....[40]....
        /*05b8*/ 	.word	0x00009920


	//   ....[41]....
        /*05bc*/ 	.word	0x00009950


	//   ....[42]....
        /*05c0*/ 	.word	0x00009980


	//   ....[43]....
        /*05c4*/ 	.word	0x000099b0


	//   ....[44]....
        /*05c8*/ 	.word	0x000099e0


	//   ....[45]....
        /*05cc*/ 	.word	0x00009a10


	//   ....[46]....
        /*05d0*/ 	.word	0x00009b60


	//   ....[47]....
        /*05d4*/ 	.word	0x00009b90


	//   ....[48]....
        /*05d8*/ 	.word	0x00009bc0


	//   ....[49]....
        /*05dc*/ 	.word	0x00009bf0


	//   ....[50]....
        /*05e0*/ 	.word	0x00009c20


	//   ....[51]....
        /*05e4*/ 	.word	0x00009c50


	//   ....[52]....
        /*05e8*/ 	.word	0x00009ce0


	//   ....[53]....
        /*05ec*/ 	.word	0x00009d10


	//   ....[54]....
        /*05f0*/ 	.word	0x00009d90


	//   ....[55]....
        /*05f4*/ 	.word	0x0000b1d0


	//   ....[56]....
        /*05f8*/ 	.word	0x0000b1f0


	//   ....[57]....
        /*05fc*/ 	.word	0x0000b290


	//   ....[58]....
        /*0600*/ 	.word	0x0000b2b0


	//   ....[59]....
        /*0604*/ 	.word	0x0000b340


	//   ....[60]....
        /*0608*/ 	.word	0x0000b360


	//   ....[61]....
        /*060c*/ 	.word	0x0000b3f0


	//   ....[62]....
        /*0610*/ 	.word	0x0000b410


	//   ....[63]....
        /*0614*/ 	.word	0x0000b4a0


	//   ....[64]....
        /*0618*/ 	.word	0x0000b4c0


	//   ....[65]....
        /*061c*/ 	.word	0x0000b550


	//   ....[66]....
        /*0620*/ 	.word	0x0000b570


	//   ....[67]....
        /*0624*/ 	.word	0x0000b600


	//   ....[68]....
        /*0628*/ 	.word	0x0000b620


	//   ....[69]....
        /*062c*/ 	.word	0x0000b630


	//   ....[70]....
        /*0630*/ 	.word	0x0000b6b0


	//   ....[71]....
        /*0634*/ 	.word	0x0000bdd0


	//   ....[72]....
        /*0638*/ 	.word	0x0000be00


	//   ....[73]....
        /*063c*/ 	.word	0x0000be60


	//   ....[74]....
        /*0640*/ 	.word	0x0000bea0


	//   ....[75]....
        /*0644*/ 	.word	0x0000bee0


	//   ....[76]....
        /*0648*/ 	.word	0x0000bf40


	//   ....[77]....
        /*064c*/ 	.word	0x0000bf80


	//   ....[78]....
        /*0650*/ 	.word	0x0000bfe0


	//   ....[79]....
        /*0654*/ 	.word	0x0000c030


	//   ....[80]....
        /*0658*/ 	.word	0x0000c080


	//   ....[81]....
        /*065c*/ 	.word	0x0000c0d0


	//   ....[82]....
        /*0660*/ 	.word	0x0000c120


	//   ....[83]....
        /*0664*/ 	.word	0x0000c160


	//   ....[84]....
        /*0668*/ 	.word	0x0000c1c0


	//   ....[85]....
        /*066c*/ 	.word	0x0000c1e0


	//   ....[86]....
        /*0670*/ 	.word	0x0000c210


	//   ....[87]....
        /*0674*/ 	.word	0x0000c970


	//   ....[88]....
        /*0678*/ 	.word	0x0000c9a0


	//   ....[89]....
        /*067c*/ 	.word	0x0000ca00


	//   ....[90]....
        /*0680*/ 	.word	0x0000ca10


	//   ....[91]....
        /*0684*/ 	.word	0x0000ca60


	//   ....[92]....
        /*0688*/ 	.word	0x0000ca70


	//   ....[93]....
        /*068c*/ 	.word	0x0000cac0


	//   ....[94]....
        /*0690*/ 	.word	0x0000cad0


	//   ....[95]....
        /*0694*/ 	.word	0x0000cb20


	//   ....[96]....
        /*0698*/ 	.word	0x0000cb30


	//   ....[97]....
        /*069c*/ 	.word	0x0000cb80


	//   ....[98]....
        /*06a0*/ 	.word	0x0000cb90


	//   ....[99]....
        /*06a4*/ 	.word	0x0000cbe0


	//   ....[100]....
        /*06a8*/ 	.word	0x0000cbf0


	//   ....[101]....
        /*06ac*/ 	.word	0x0000cc00


	//   ....[102]....
        /*06b0*/ 	.word	0x0000cc50


	//   ....[103]....
        /*06b4*/ 	.word	0x0000ceb0


	//   ....[104]....
        /*06b8*/ 	.word	0x0000ced0


	//   ....[105]....
        /*06bc*/ 	.word	0x0000cef0


	//   ....[106]....
        /*06c0*/ 	.word	0x0000cf50


	//   ....[107]....
        /*06c4*/ 	.word	0x0000cf70


	//   ....[108]....
        /*06c8*/ 	.word	0x0000cfd0


	//   ....[109]....
        /*06cc*/ 	.word	0x0000cff0


	//   ....[110]....
        /*06d0*/ 	.word	0x0000d050


	//   ....[111]....
        /*06d4*/ 	.word	0x0000d070


	//   ....[112]....
        /*06d8*/ 	.word	0x0000d0d0


	//   ....[113]....
        /*06dc*/ 	.word	0x0000d0f0


	//   ....[114]....
        /*06e0*/ 	.word	0x0000d150


	//   ....[115]....
        /*06e4*/ 	.word	0x0000d170


	//   ....[116]....
        /*06e8*/ 	.word	0x0000d1d0


	//   ....[117]....
        /*06ec*/ 	.word	0x0000d1f0


	//   ....[118]....
        /*06f0*/ 	.word	0x0000d200


	//   ....[119]....
        /*06f4*/ 	.word	0x0000d7a0


	//   ....[120]....
        /*06f8*/ 	.word	0x0000d7e0


	//   ....[121]....
        /*06fc*/ 	.word	0x0000d820


	//   ....[122]....
        /*0700*/ 	.word	0x0000d840


	//   ....[123]....
        /*0704*/ 	.word	0x0000d850


	//   ....[124]....
        /*0708*/ 	.word	0x0000d870


	//   ....[125]....
        /*070c*/ 	.word	0x0000d8e0


	//   ....[126]....
        /*0710*/ 	.word	0x0000d900


	//   ....[127]....
        /*0714*/ 	.word	0x0000d960


	//   ....[128]....
        /*0718*/ 	.word	0x0000d980


	//   ....[129]....
        /*071c*/ 	.word	0x0000d9e0


	//   ....[130]....
        /*0720*/ 	.word	0x0000da00


	//   ....[131]....
        /*0724*/ 	.word	0x0000da60


	//   ....[132]....
        /*0728*/ 	.word	0x0000da80


	//   ....[133]....
        /*072c*/ 	.word	0x0000dad0


	//   ....[134]....
        /*0730*/ 	.word	0x0000daf0


	//   ....[135]....
        /*0734*/ 	.word	0x0000def0


	//   ....[136]....
        /*0738*/ 	.word	0x0000df40


	//   ....[137]....
        /*073c*/ 	.word	0x0000df70


	//   ....[138]....
        /*0740*/ 	.word	0x0000df80


	//   ....[139]....
        /*0744*/ 	.word	0x0000dfb0


	//   ....[140]....
        /*0748*/ 	.word	0x0000dfe0


	//   ....[141]....
        /*074c*/ 	.word	0x0000e010


	//   ....[142]....
        /*0750*/ 	.word	0x0000e040


	//   ....[143]....
        /*0754*/ 	.word	0x0000e1c0


	//   ....[144]....
        /*0758*/ 	.word	0x0000e1f0


	//   ....[145]....
        /*075c*/ 	.word	0x0000e220


	//   ....[146]....
        /*0760*/ 	.word	0x0000e250


	//   ....[147]....
        /*0764*/ 	.word	0x0000e280


	//   ....[148]....
        /*0768*/ 	.word	0x0000e2b0


	//   ....[149]....
        /*076c*/ 	.word	0x0000e370


	//   ....[150]....
        /*0770*/ 	.word	0x0000e390


	//   ....[151]....
        /*0774*/ 	.word	0x0000e400


	//   ....[152]....
        /*0778*/ 	.word	0x0000e870


	//   ....[153]....
        /*077c*/ 	.word	0x0000ed50


	//   ....[154]....
        /*0780*/ 	.word	0x0000ee40


	//   ....[155]....
        /*0784*/ 	.word	0x0000eee0


	//   ....[156]....
        /*0788*/ 	.word	0x0000ef40


	//   ....[157]....
        /*078c*/ 	.word	0x0000f040


	//   ....[158]....
        /*0790*/ 	.word	0x0000f0b0


	//   ....[159]....
        /*0794*/ 	.word	0x0000f1b0


	//   ....[160]....
        /*0798*/ 	.word	0x0000f220


	//   ....[161]....
        /*079c*/ 	.word	0x0000f320


	//   ....[162]....
        /*07a0*/ 	.word	0x0000f390


	//   ....[163]....
        /*07a4*/ 	.word	0x0000f490


	//   ....[164]....
        /*07a8*/ 	.word	0x0000f500


	//   ....[165]....
        /*07ac*/ 	.word	0x0000f600


	//   ....[166]....
        /*07b0*/ 	.word	0x0000f670


	//   ....[167]....
        /*07b4*/ 	.word	0x0000f770


	//   ....[168]....
        /*07b8*/ 	.word	0x0000f7e0


	//   ....[169]....
        /*07bc*/ 	.word	0x0000f8c0


	//   ....[170]....
        /*07c0*/ 	.word	0x0000f9b0


	//   ....[171]....
        /*07c4*/ 	.word	0x0000fa20


	//   ....[172]....
        /*07c8*/ 	.word	0x0000faa0


	//   ....[173]....
        /*07cc*/ 	.word	0x0000fb50


	//   ....[174]....
        /*07d0*/ 	.word	0x0000fbd0


	//   ....[175]....
        /*07d4*/ 	.word	0x0000fca0


	//   ....[176]....
        /*07d8*/ 	.word	0x0000fd20


	//   ....[177]....
        /*07dc*/ 	.word	0x0000fdf0


	//   ....[178]....
        /*07e0*/ 	.word	0x0000fe70


	//   ....[179]....
        /*07e4*/ 	.word	0x0000ff40


	//   ....[180]....
        /*07e8*/ 	.word	0x0000ffc0


	//   ....[181]....
        /*07ec*/ 	.word	0x00010090


	//   ....[182]....
        /*07f0*/ 	.word	0x00010110


	//   ....[183]....
        /*07f4*/ 	.word	0x000101e0


	//   ....[184]....
        /*07f8*/ 	.word	0x00010260


	//   ....[185]....
        /*07fc*/ 	.word	0x00010310


	//   ....[186]....
        /*0800*/ 	.word	0x00010440


	//   ....[187]....
        /*0804*/ 	.word	0x000104e0


	//   ....[188]....
        /*0808*/ 	.word	0x00010550


	//   ....[189]....
        /*080c*/ 	.word	0x00010610


	//   ....[190]....
        /*0810*/ 	.word	0x00010670


	//   ....[191]....
        /*0814*/ 	.word	0x00010730


	//   ....[192]....
        /*0818*/ 	.word	0x00010790


	//   ....[193]....
        /*081c*/ 	.word	0x00010850


	//   ....[194]....
        /*0820*/ 	.word	0x000108b0


	//   ....[195]....
        /*0824*/ 	.word	0x00010970


	//   ....[196]....
        /*0828*/ 	.word	0x000109d0


	//   ....[197]....
        /*082c*/ 	.word	0x00010a90


	//   ....[198]....
        /*0830*/ 	.word	0x00010af0


	//   ....[199]....
        /*0834*/ 	.word	0x00010bb0


	//   ....[200]....
        /*0838*/ 	.word	0x00010c10


	//   ....[201]....
        /*083c*/ 	.word	0x00010cd0


	//   ....[202]....
        /*0840*/ 	.word	0x00010dc0


	//   ....[203]....
        /*0844*/ 	.word	0x00010e60


	//   ....[204]....
        /*0848*/ 	.word	0x00010ec0


	//   ....[205]....
        /*084c*/ 	.word	0x00010f90


	//   ....[206]....
        /*0850*/ 	.word	0x00010ff0


	//   ....[207]....
        /*0854*/ 	.word	0x000110c0


	//   ....[208]....
        /*0858*/ 	.word	0x00011120


	//   ....[209]....
        /*085c*/ 	.word	0x000111f0


	//   ....[210]....
        /*0860*/ 	.word	0x00011250


	//   ....[211]....
        /*0864*/ 	.word	0x00011320


	//   ....[212]....
        /*0868*/ 	.word	0x00011380


	//   ....[213]....
        /*086c*/ 	.word	0x00011450


	//   ....[214]....
        /*0870*/ 	.word	0x000114b0


	//   ....[215]....
        /*0874*/ 	.word	0x00011580


	//   ....[216]....
        /*0878*/ 	.word	0x000115e0


	//   ....[217]....
        /*087c*/ 	.word	0x000116a0


	//   ....[218]....
        /*0880*/ 	.word	0x000117c0


	//   ....[219]....
        /*0884*/ 	.word	0x00011860


	//   ....[220]....
        /*0888*/ 	.word	0x00011920


	//   ....[221]....
        /*088c*/ 	.word	0x000119f0


	//   ....[222]....
        /*0890*/ 	.word	0x00011a50


	//   ....[223]....
        /*0894*/ 	.word	0x00011b30


	//   ....[224]....
        /*0898*/ 	.word	0x00011b90


	//   ....[225]....
        /*089c*/ 	.word	0x00011c60


	//   ....[226]....
        /*08a0*/ 	.word	0x00011cc0


	//   ....[227]....
        /*08a4*/ 	.word	0x00011d90


	//   ....[228]....
        /*08a8*/ 	.word	0x00011df0


	//   ....[229]....
        /*08ac*/ 	.word	0x00011ed0


	//   ....[230]....
        /*08b0*/ 	.word	0x00011f30


	//   ....[231]....
        /*08b4*/ 	.word	0x00012000


	//   ....[232]....
        /*08b8*/ 	.word	0x00012060


	//   ....[233]....
        /*08bc*/ 	.word	0x00012120


	//   ....[234]....
        /*08c0*/ 	.word	0x000121b0


	//   ....[235]....
        /*08c4*/ 	.word	0x00012250


	//   ....[236]....
        /*08c8*/ 	.word	0x00012370


	//   ....[237]....
        /*08cc*/ 	.word	0x000123e0


	//   ....[238]....
        /*08d0*/ 	.word	0x00012450


	//   ....[239]....
        /*08d4*/ 	.word	0x000124c0


	//   ....[240]....
        /*08d8*/ 	.word	0x00012530


	//   ....[241]....
        /*08dc*/ 	.word	0x000125b0


	//   ....[242]....
        /*08e0*/ 	.word	0x00012640


	//   ....[243]....
        /*08e4*/ 	.word	0x000126d0


	//   ....[244]....
        /*08e8*/ 	.word	0x00012740


	//   ....[245]....
        /*08ec*/ 	.word	0x000127b0


	//   ....[246]....
        /*08f0*/ 	.word	0x00012820


	//   ....[247]....
        /*08f4*/ 	.word	0x000128a0


	//   ....[248]....
        /*08f8*/ 	.word	0x00012910


	//   ....[249]....
        /*08fc*/ 	.word	0x000129b0


	//   ....[250]....
        /*0900*/ 	.word	0x00012a40


	//   ....[251]....
        /*0904*/ 	.word	0x00012b60


	//----- nvinfo : EIATTR_REG_RECONFIG
	.align		4
.L_881:
        /*0908*/ 	.byte	0x01, 0x54
	.zero		2


	//----- nvinfo : EIATTR_SYSCALL_OFFSETS
	.align		4
        /*090c*/ 	.byte	0x04, 0x46
        /*090e*/ 	.short	(.L_883 - .L_882)


	//   ....[0]....
.L_882:
        /*0910*/ 	.word	0x00001530


	//   ....[1]....
        /*0914*/ 	.word	0x0000a890


	//   ....[2]....
        /*0918*/ 	.word	0x0000a9e0


	//   ....[3]....
        /*091c*/ 	.word	0x0000aad0


	//   ....[4]....
        /*0920*/ 	.word	0x0000ba60


	//----- nvinfo : EIATTR_MBARRIER_INSTR_OFFSETS
	.align		4
.L_883:
        /*0924*/ 	.byte	0x04, 0x39
        /*0926*/ 	.short	(.L_885 - .L_884)


	//   ....[0]....
.L_884:
        /*0928*/ 	.word	0x00000180
        /*092c*/ 	.word	0x000000ff
        /*0930*/ 	.word	0x00028800
        /*0934*/ 	.short	0x0100
        /*0936*/ 	.byte	0x08
	.zero		1


	//   ....[1]....
        /*0938*/ 	.word	0x00000190
        /*093c*/ 	.word	0x000000ff
        /*0940*/ 	.word	0x00028820
        /*0944*/ 	.short	0x0100
        /*0946*/ 	.byte	0x08
	.zero		1


	//   ....[2]....
        /*0948*/ 	.word	0x00000280
        /*094c*/ 	.word	0x000000ff
        /*0950*/ 	.word	0x00028830
        /*0954*/ 	.short	0x0100
        /*0956*/ 	.byte	0x08
	.zero		1


	//   ....[3]....
        /*0958*/ 	.word	0x00000290
        /*095c*/ 	.word	0x000000ff
        /*0960*/ 	.word	0x00028840
        /*0964*/ 	.short	0x0100
        /*0966*/ 	.byte	0x08
	.zero		1


	//   ....[4]....
        /*0968*/ 	.word	0x000002a0
        /*096c*/ 	.word	0x000000ff
        /*0970*/ 	.word	0x00028838
        /*0974*/ 	.short	0x0100
        /*0976*/ 	.byte	0x08
	.zero		1


	//   ....[5]....
        /*0978*/ 	.word	0x000002b0
        /*097c*/ 	.word	0x000000ff
        /*0980*/ 	.word	0x00028848
        /*0984*/ 	.short	0x0100
        /*0986*/ 	.byte	0x08
	.zero		1


	//   ....[6]....
        /*0988*/ 	.word	0x000003e0
        /*098c*/ 	.word	0x000000ff
        /*0990*/ 	.word	0x00028850
        /*0994*/ 	.short	0x0100
        /*0996*/ 	.byte	0x08
	.zero		1


	//   ....[7]....
        /*0998*/ 	.word	0x000003f0
        /*099c*/ 	.word	0x000000ff
        /*09a0*/ 	.word	0x00028860
        /*09a4*/ 	.short	0x0100
        /*09a6*/ 	.byte	0x08
	.zero		1


	//   ....[8]....
        /*09a8*/ 	.word	0x00000400
        /*09ac*/ 	.word	0x000000ff
        /*09b0*/ 	.word	0x00028858
        /*09b4*/ 	.short	0x0100
        /*09b6*/ 	.byte	0x08
	.zero		1


	//   ....[9]....
        /*09b8*/ 	.word	0x00000410
        /*09bc*/ 	.word	0x000000ff
        /*09c0*/ 	.word	0x00028868
        /*09c4*/ 	.short	0x0100
        /*09c6*/ 	.byte	0x08
	.zero		1


	//   ....[10]....
        /*09c8*/ 	.word	0x00000500
        /*09cc*/ 	.word	0x000000ff
        /*09d0*/ 	.word	0x00028870
        /*09d4*/ 	.short	0x0100
        /*09d6*/ 	.byte	0x06
	.zero		1


	//   ....[11]....
        /*09d8*/ 	.word	0x00000510
        /*09dc*/ 	.word	0x000000ff
        /*09e0*/ 	.word	0x00028880
        /*09e4*/ 	.short	0x0100
        /*09e6*/ 	.byte	0x06
	.zero		1


	//   ....[12]....
        /*09e8*/ 	.word	0x00000520
        /*09ec*/ 	.word	0x000000ff
        /*09f0*/ 	.word	0x00028878
        /*09f4*/ 	.short	0x0100
        /*09f6*/ 	.byte	0x06
	.zero		1


	//   ....[13]....
        /*09f8*/ 	.word	0x00000530
        /*09fc*/ 	.word	0x000000ff
        /*0a00*/ 	.word	0x00028888
        /*0a04*/ 	.short	0x0100
        /*0a06*/ 	.byte	0x06
	.zero		1


	//   ....[14]....
        /*0a08*/ 	.word	0x00000660
        /*0a0c*/ 	.word	0x000000ff
        /*0a10*/ 	.word	0x00028890
        /*0a14*/ 	.short	0x0100
        /*0a16*/ 	.byte	0x08
	.zero		1


	//   ....[15]....
        /*0a18*/ 	.word	0x00000670
        /*0a1c*/ 	.word	0x000000ff
        /*0a20*/ 	.word	0x000288a0
        /*0a24*/ 	.short	0x0100
        /*0a26*/ 	.byte	0x08
	.zero		1


	//   ....[16]....
        /*0a28*/ 	.word	0x00000680
        /*0a2c*/ 	.word	0x000000ff
        /*0a30*/ 	.word	0x00028898
        /*0a34*/ 	.short	0x0100
        /*0a36*/ 	.byte	0x08
	.zero		1


	//   ....[17]....
        /*0a38*/ 	.word	0x00000690
        /*0a3c*/ 	.word	0x000000ff
        /*0a40*/ 	.word	0x000288a8
        /*0a44*/ 	.short	0x0100
        /*0a46*/ 	.byte	0x08
	.zero		1


	//   ....[18]....
        /*0a48*/ 	.word	0x000007d0
        /*0a4c*/ 	.word	0x000000ff
        /*0a50*/ 	.word	0x000288b0
        /*0a54*/ 	.short	0x0100
        /*0a56*/ 	.byte	0x08
	.zero		1


	//   ....[19]....
        /*0a58*/ 	.word	0x000007e0
        /*0a5c*/ 	.word	0x000000ff
        /*0a60*/ 	.word	0x000288c0
        /*0a64*/ 	.short	0x0100
        /*0a66*/ 	.byte	0x08
	.zero		1


	//   ....[20]....
        /*0a68*/ 	.word	0x000007f0
        /*0a6c*/ 	.word	0x000000ff
        /*0a70*/ 	.word	0x000288b8
        /*0a74*/ 	.short	0x0100
        /*0a76*/ 	.byte	0x08
	.zero		1


	//   ....[21]....
        /*0a78*/ 	.word	0x00000800
        /*0a7c*/ 	.word	0x000000ff
        /*0a80*/ 	.word	0x000288c8
        /*0a84*/ 	.short	0x0100
        /*0a86*/ 	.byte	0x08
	.zero		1


	//   ....[22]....
        /*0a88*/ 	.word	0x000015b0
        /*0a8c*/ 	.word	0x000000ff
        /*0a90*/ 	.word	0x00028800
        /*0a94*/ 	.short	0x010a
        /*0a96*/ 	.byte	0x31
	.zero		1


	//   ....[23]....
        /*0a98*/ 	.word	0x00001630
        /*0a9c*/ 	.word	0x00000000
        /*0aa0*/ 	.word	0x00028830
        /*0aa4*/ 	.short	0x010a
        /*0aa6*/ 	.byte	0x3f
	.zero		1


	//   ....[24]....
        /*0aa8*/ 	.word	0x00001680
        /*0aac*/ 	.word	0x00000000
        /*0ab0*/ 	.word	0x00028830
        /*0ab4*/ 	.short	0x010a
        /*0ab6*/ 	.byte	0x3f
	.zero		1


	//   ....[25]....
        /*0ab8*/ 	.word	0x00002340
        /*0abc*/ 	.word	0x000000ff
        /*0ac0*/ 	.word	0x00000000
        /*0ac4*/ 	.short	0x0101
        /*0ac6*/ 	.byte	0x06
	.zero		1


	//   ....[26]....
        /*0ac8*/ 	.word	0x00004370
        /*0acc*/ 	.word	0x000000ff
        /*0ad0*/ 	.word	0x00028830
        /*0ad4*/ 	.short	0x010a
        /*0ad6*/ 	.byte	0x06
	.zero		1


	//   ....[27]....
        /*0ad8*/ 	.word	0x000043b0
        /*0adc*/ 	.word	0x000000ff
        /*0ae0*/ 	.word	0x00028830
        /*0ae4*/ 	.short	0x010a
        /*0ae6*/ 	.byte	0x06
	.zero		1


	//   ....[28]....
        /*0ae8*/ 	.word	0x00004730
        /*0aec*/ 	.word	0x000000ff
        /*0af0*/ 	.word	0x00028850
        /*0af4*/ 	.short	0x010a
        /*0af6*/ 	.byte	0x06
	.zero		1


	//   ....[29]....
        /*0af8*/ 	.word	0x00004770
        /*0afc*/ 	.word	0x000000ff
        /*0b00*/ 	.word	0x00028850
        /*0b04*/ 	.short	0x010a
        /*0b06*/ 	.byte	0x06
	.zero		1


	//   ....[30]....
        /*0b08*/ 	.word	0x00005060
        /*0b0c*/ 	.word	0x000000ff
        /*0b10*/ 	.word	0x00000000
        /*0b14*/ 	.short	0x0101
        /*0b16*/ 	.byte	0x06
	.zero		1


	//   ....[31]....
        /*0b18*/ 	.word	0x00006550
        /*0b1c*/ 	.word	0x000000ff
        /*0b20*/ 	.word	0x00000000
        /*0b24*/ 	.short	0x0101
        /*0b26*/ 	.byte	0x06
	.zero		1


	//   ....[32]....
        /*0b28*/ 	.word	0x00006b90
        /*0b2c*/ 	.word	0x000000ff
        /*0b30*/ 	.word	0x00028850
        /*0b34*/ 	.short	0x010a
        /*0b36*/ 	.byte	0x05
	.zero		1


	//   ....[33]....
        /*0b38*/ 	.word	0x00006bd0
        /*0b3c*/ 	.word	0x000000ff
        /*0b40*/ 	.word	0x00028850
        /*0b44*/ 	.short	0x010a
        /*0b46*/ 	.byte	0x05
	.zero		1


	//   ....[34]....
        /*0b48*/ 	.word	0x000071a0
        /*0b4c*/ 	.word	0x000000ff
        /*0b50*/ 	.word	0x00000000
        /*0b54*/ 	.short	0x0101
        /*0b56*/ 	.byte	0x04
	.zero		1


	//   ....[35]....
        /*0b58*/ 	.word	0x00008740
        /*0b5c*/ 	.word	0x0000001c
        /*0b60*/ 	.word	0x00000000
        /*0b64*/ 	.short	0x0101
        /*0b66*/ 	.byte	0x3f
	.zero		1


	//   ....[36]....
        /*0b68*/ 	.word	0x0000afe0
        /*0b6c*/ 	.word	0x00000007
        /*0b70*/ 	.word	0x00028840
        /*0b74*/ 	.short	0x010a
        /*0b76*/ 	.byte	0x3f
	.zero		1


	//   ....[37]....
        /*0b78*/ 	.word	0x0000b760
        /*0b7c*/ 	.word	0x00000007
        /*0b80*/ 	.word	0x00028830
        /*0b84*/ 	.short	0x0107
        /*0b86*/ 	.byte	0x3f
	.zero		1


	//   ....[38]....
        /*0b88*/ 	.word	0x0000b830
        /*0b8c*/ 	.word	0x00000007
        /*0b90*/ 	.word	0x00028830
        /*0b94*/ 	.short	0x0101
        /*0b96*/ 	.byte	0x3f
	.zero		1


	//   ....[39]....
        /*0b98*/ 	.word	0x0000c310
        /*0b9c*/ 	.word	0x00000016
        /*0ba0*/ 	.word	0x00028800
        /*0ba4*/ 	.short	0x0107
        /*0ba6*/ 	.byte	0x3f
	.zero		1


	//   ....[40]....
        /*0ba8*/ 	.word	0x0000c410
        /*0bac*/ 	.word	0x00000016
        /*0bb0*/ 	.word	0x00028800
        /*0bb4*/ 	.short	0x0101
        /*0bb6*/ 	.byte	0x3f
	.zero		1


	//   ....[41]....
        /*0bb8*/ 	.word	0x0000c440
        /*0bbc*/ 	.word	0x00000016
        /*0bc0*/ 	.word	0x00028820
        /*0bc4*/ 	.short	0x010a
        /*0bc6*/ 	.byte	0x3f
	.zero		1


	//   ....[42]....
        /*0bc8*/ 	.word	0x0000c7c0
        /*0bcc*/ 	.word	0x00000006
        /*0bd0*/ 	.word	0x00028840
        /*0bd4*/ 	.short	0x010a
        /*0bd6*/ 	.byte	0x3f
	.zero		1


	//   ....[43]....
        /*0bd8*/ 	.word	0x0000cce0
        /*0bdc*/ 	.word	0x00000006
        /*0be0*/ 	.word	0x00028830
        /*0be4*/ 	.short	0x0107
        /*0be6*/ 	.byte	0x3f
	.zero		1


	//   ....[44]....
        /*0be8*/ 	.word	0x0000cda0
        /*0bec*/ 	.word	0x00000006
        /*0bf0*/ 	.word	0x00028830
        /*0bf4*/ 	.short	0x0101
        /*0bf6*/ 	.byte	0x3f
	.zero		1


	//   ....[45]....
        /*0bf8*/ 	.word	0x0000ce10
        /*0bfc*/ 	.word	0x00000006
        /*0c00*/ 	.word	0x00028860
        /*0c04*/ 	.short	0x010a
        /*0c06*/ 	.byte	0x3f
	.zero		1


	//   ....[46]....
        /*0c08*/ 	.word	0x0000d390
        /*0c0c*/ 	.word	0x00000006
        /*0c10*/ 	.word	0x00028850
        /*0c14*/ 	.short	0x0107
        /*0c16*/ 	.byte	0x3f
	.zero		1


	//   ....[47]....
        /*0c18*/ 	.word	0x0000d4f0
        /*0c1c*/ 	.word	0x00000006
        /*0c20*/ 	.word	0x00028850
        /*0c24*/ 	.short	0x0101
        /*0c26*/ 	.byte	0x3f
	.zero		1


	//   ....[48]....
        /*0c28*/ 	.word	0x0000d700
        /*0c2c*/ 	.word	0x00000000
        /*0c30*/ 	.word	0x00028860
        /*0c34*/ 	.short	0x010a
        /*0c36*/ 	.byte	0x3f
	.zero		1


	//   ....[49]....
        /*0c38*/ 	.word	0x0000dc30
        /*0c3c*/ 	.word	0x00000000
        /*0c40*/ 	.word	0x00028850
        /*0c44*/ 	.short	0x0107
        /*0c46*/ 	.byte	0x3f
	.zero		1


	//   ....[50]....
        /*0c48*/ 	.word	0x0000dcf0
        /*0c4c*/ 	.word	0x00000000
        /*0c50*/ 	.word	0x00028850
        /*0c54*/ 	.short	0x0101
        /*0c56*/ 	.byte	0x3f
	.zero		1


	//   ....[51]....
        /*0c58*/ 	.word	0x0000e7f0
        /*0c5c*/ 	.word	0x00000004
        /*0c60*/ 	.word	0x00028820
        /*0c64*/ 	.short	0x010a
        /*0c66*/ 	.byte	0x3f
	.zero		1


	//   ....[52]....
        /*0c68*/ 	.word	0x0000e970
        /*0c6c*/ 	.word	0x00000005
        /*0c70*/ 	.word	0x00028840
        /*0c74*/ 	.short	0x010a
        /*0c76*/ 	.byte	0x3f
	.zero		1


	//   ....[53]....
        /*0c78*/ 	.word	0x0000ea10
        /*0c7c*/ 	.word	0x00000019
        /*0c80*/ 	.word	0x00028840
        /*0c84*/ 	.short	0x010a
        /*0c86*/ 	.byte	0x3f
	.zero		1


	//   ....[54]....
        /*0c88*/ 	.word	0x0000ea50
        /*0c8c*/ 	.word	0x00000005
        /*0c90*/ 	.word	0x00028860
        /*0c94*/ 	.short	0x010a
        /*0c96*/ 	.byte	0x3f
	.zero		1


	//   ....[55]....
        /*0c98*/ 	.word	0x0000ea90
        /*0c9c*/ 	.word	0x00000019
        /*0ca0*/ 	.word	0x00028860
        /*0ca4*/ 	.short	0x010a
        /*0ca6*/ 	.byte	0x3f
	.zero		1


	//   ....[56]....
        /*0ca8*/ 	.word	0x0000eb00
        /*0cac*/ 	.word	0x00000003
        /*0cb0*/ 	.word	0x00028800
        /*0cb4*/ 	.short	0x010a
        /*0cb6*/ 	.byte	0x3f
	.zero		1


	//   ....[57]....
        /*0cb8*/ 	.word	0x0000eb50
        /*0cbc*/ 	.word	0x00000000
        /*0cc0*/ 	.word	0x00028830
        /*0cc4*/ 	.short	0x010a
        /*0cc6*/ 	.byte	0x3f
	.zero		1


	//   ....[58]....
        /*0cc8*/ 	.word	0x0000ebb0
        /*0ccc*/ 	.word	0x00000007
        /*0cd0*/ 	.word	0x00028830
        /*0cd4*/ 	.short	0x010a
        /*0cd6*/ 	.byte	0x3f
	.zero		1


	//   ....[59]....
        /*0cd8*/ 	.word	0x0000ec10
        /*0cdc*/ 	.word	0x00000007
        /*0ce0*/ 	.word	0x00028850
        /*0ce4*/ 	.short	0x010a
        /*0ce6*/ 	.byte	0x3f
	.zero		1


	//   ....[60]....
        /*0ce8*/ 	.word	0x0000ec70
        /*0cec*/ 	.word	0x00000005
        /*0cf0*/ 	.word	0x00028850
        /*0cf4*/ 	.short	0x010a
        /*0cf6*/ 	.byte	0x3f
	.zero		1


	//   ....[61]....
        /*0cf8*/ 	.word	0x0000ed90
        /*0cfc*/ 	.word	0x00000007
        /*0d00*/ 	.word	0x00028840
        /*0d04*/ 	.short	0x010a
        /*0d06*/ 	.byte	0x3f
	.zero		1


	//   ....[62]....
        /*0d08*/ 	.word	0x00010340
        /*0d0c*/ 	.word	0x00000016
        /*0d10*/ 	.word	0x00028820
        /*0d14*/ 	.short	0x010a
        /*0d16*/ 	.byte	0x3f
	.zero		1


	//   ....[63]....
        /*0d18*/ 	.word	0x00010390
        /*0d1c*/ 	.word	0x00000006
        /*0d20*/ 	.word	0x00028840
        /*0d24*/ 	.short	0x010a
        /*0d26*/ 	.byte	0x3f
	.zero		1


	//   ....[64]....
        /*0d28*/ 	.word	0x00010d10
        /*0d2c*/ 	.word	0x00000006
        /*0d30*/ 	.word	0x00028860
        /*0d34*/ 	.short	0x010a
        /*0d36*/ 	.byte	0x3f
	.zero		1


	//   ....[65]....
        /*0d38*/ 	.word	0x00011710
        /*0d3c*/ 	.word	0x00000000
        /*0d40*/ 	.word	0x00028860
        /*0d44*/ 	.short	0x010a
        /*0d46*/ 	.byte	0x3f
	.zero		1


	//   ....[66]....
        /*0d48*/ 	.word	0x00012a80
        /*0d4c*/ 	.word	0x00000004
        /*0d50*/ 	.word	0x00028820
        /*0d54*/ 	.short	0x010a
        /*0d56*/ 	.byte	0x3f
	.zero		1


	//   ....[67]....
        /*0d58*/ 	.word	0x00012c20
        /*0d5c*/ 	.word	0x00000005
        /*0d60*/ 	.word	0x00028840
        /*0d64*/ 	.short	0x010a
        /*0d66*/ 	.byte	0x3f
	.zero		1


	//   ....[68]....
        /*0d68*/ 	.word	0x00012c70
        /*0d6c*/ 	.word	0x00000019
        /*0d70*/ 	.word	0x00028840
        /*0d74*/ 	.short	0x010a
        /*0d76*/ 	.byte	0x3f
	.zero		1


	//   ....[69]....
        /*0d78*/ 	.word	0x00012cc0
        /*0d7c*/ 	.word	0x00000005
        /*0d80*/ 	.word	0x00028860
        /*0d84*/ 	.short	0x010a
        /*0d86*/ 	.byte	0x3f
	.zero		1


	//----- nvinfo : EIATTR_NUM_MBARRIERS
	.align		4
.L_885:
        /*0d88*/ 	.byte	0x03, 0x38
        /*0d8a*/ 	.short	0x0016


	//----- nvinfo : EIATTR_EXIT_INSTR_OFFSETS
	.align		4
        /*0d8c*/ 	.byte	0x04, 0x1c
        /*0d8e*/ 	.short	(.L_887 - .L_886)


	//   ....[0]....
.L_886:
        /*0d90*/ 	.word	0x000009b0


	//   ....[1]....
        /*0d94*/ 	.word	0x00009700


	//   ....[2]....
        /*0d98*/ 	.word	0x0000eae0


	//----- nvinfo : EIATTR_MAX_THREADS
	.align		4
.L_887:
        /*0d9c*/ 	.byte	0x04, 0x05
        /*0d9e*/ 	.short	(.L_889 - .L_888)
.L_888:
        /*0da0*/ 	.word	0x00000180
        /*0da4*/ 	.word	0x00000001
        /*0da8*/ 	.word	0x00000001


	//----- nvinfo : EIATTR_CRS_STACK_SIZE
	.align		4
.L_889:
        /*0dac*/ 	.byte	0x04, 0x1e
        /*0dae*/ 	.short	(.L_891 - .L_890)
.L_890:
        /*0db0*/ 	.word	0x00000000


	//----- nvinfo : EIATTR_CBANK_PARAM_SIZE
	.align		4
.L_891:
        /*0db4*/ 	.byte	0x03, 0x19
        /*0db6*/ 	.short	0x0af0


	//----- nvinfo : EIATTR_PARAM_CBANK
	.align		4
        /*0db8*/ 	.byte	0x04, 0x0a
        /*0dba*/ 	.short	(.L_893 - .L_892)
	.align		4
.L_892:
        /*0dbc*/ 	.word	index@(.nv.constant0._ZN7cutlass13device_kernelIN5flash11enable_sm90INS1_16FlashAttnFwdSm90INS1_25CollectiveMainloopFwdSm90ILi2EN4cute5tupleIJNS5_1CILi1EEES8_S8_EEENS6_IJNS7_ILi128EEESA_SA_EEELi128ENS_10bfloat16_tEfNS_4arch4Sm90ELb0ELb0ELb1ELb1ELb1ELb0ELb0ELb1ELb1ELb1ELb0ELb0EEENS1_21CollectiveEpilogueFwdISB_S9_SC_SE_Li256ELb1ELb1ELb0ELb0EEENS1_36VarlenDynamicPersistentTileSchedulerILi128ELi128ELi256ELi128ELb0ELb1ELb1ELb0ELb1ELb1EEEEEEEEEvNT_6ParamsE)
        /*0dc0*/ 	.short	0x0210
        /*0dc2*/ 	.short	0x0af0


	//----- nvinfo : EIATTR_SW_WAR
	.align		4
.L_893:
        /*0dc4*/ 	.byte	0x04, 0x36
        /*0dc6*/ 	.short	(.L_895 - .L_894)
.L_894:
        /*0dc8*/ 	.word	0x00000008
.L_895:


//--------------------- .nv.info._ZN7cutlass13device_kernelIN5flash11enable_sm90INS1_16FlashAttnFwdSm90INS1_25CollectiveMainloopFwdSm90ILi2EN4cute5tupleIJNS5_1CILi1EEES8_S8_EEENS6_IJNS7_ILi128EEESA_SA_EEELi128ENS_10bfloat16_tEfNS_4arch4Sm90ELb0ELb0ELb1ELb1ELb1ELb1ELb0ELb1ELb1ELb1ELb0ELb0EEENS1_21CollectiveEpilogueFwdISB_S9_SC_SE_Li256ELb1ELb1ELb0ELb0EEENS1_36VarlenDynamicPersistentTileSchedulerILi128ELi128ELi256ELi128ELb0ELb1ELb1ELb0ELb1ELb1EEEEEEEEEvNT_6ParamsE --------------------------
	.section	.nv.info._ZN7cutlass13device_kernelIN5flash11enable_sm90INS1_16FlashAttnFwdSm90INS1_25CollectiveMainloopFwdSm90ILi2EN4cute5tupleIJNS5_1CILi1EEES8_S8_EEENS6_IJNS7_ILi128EEESA_SA_EEELi128ENS_10bfloat16_tEfNS_4arch4Sm90ELb0ELb0ELb1ELb1ELb1ELb1ELb0ELb1ELb1ELb1ELb0ELb0EEENS1_21CollectiveEpilogueFwdISB_S9_SC_SE_Li256ELb1ELb1ELb0ELb0EEENS1_36VarlenDynamicPersistentTileSchedulerILi128ELi128ELi256ELi128ELb0ELb1ELb1ELb0ELb1ELb1EEEEEEEEEvNT_6ParamsE,"",@"SHT_CUDA_INFO"
	.sectionflags	@""
	.align	4


	//----- nvinfo : EIATTR_CUDA_API_VERSION
	.align		4
        /*0000*/ 	.byte	0x04, 0x37
        /*0002*/ 	.short	(.L_897 - .L_896)
.L_896:
        /*0004*/ 	.word	0x00000082


	//----- nvinfo : EIATTR_KPARAM_INFO
	.align		4
.L_897:
        /*0008*/ 	.byte	0x04, 0x17
        /*000a*/ 	.short	(.L_899 - .L_898)
.L_898:
        /*000c*/ 	.word	0x00000000
        /*0010*/ 	.short	0x0000
        /*0012*/ 	.short	0x0070
        /*0014*/ 	.byte	0x00, 0xf0, 0x01, 0x2a


	//----- nvinfo : EIATTR_SPARSE_MMA_MASK
	.align		4
.L_899:
        /*0018*/ 	.byte	0x03, 0x50
        /*001a*/ 	.short	0x0000


	//----- nvinfo : EIATTR_MAXREG_COUNT
	.align		4
        /*001c*/ 	.byte	0x03, 0x1b
        /*001e*/ 	.short	0x00a8


	//----- nvinfo : EIATTR_NUM_BARRIERS
	.align		4
        /*0020*/ 	.byte	0x02, 0x4c
        /*0022*/ 	.byte	0x10
	.zero		1


	//----- nvinfo : EIATTR_EXTERNS
	.align		4
        /*0024*/ 	.byte	0x04, 0x0f
        /*0026*/ 	.short	(.L_901 - .L_900)


	//   ....[0]....
	.align		4
.L_900:
        /*0028*/ 	.word	index@(__assertfail)


	//----- nvinfo : EIATTR_ANNOTATIONS
	.align		4
.L_901:
        /*002c*/ 	.byte	0x04, 0x55
        /*002e*/ 	.short	(.L_903 - .L_902)


	//   ....[0]....
.L_902:
        /* <DEDUP_REMOVED lines=22> */


	//----- nvinfo : EIATTR_MERCURY_ISA_VERSION
	.align		4
.L_903:
        /*0178*/ 	.byte	0x03, 0x5f
        /*017a*/ 	.short	0x0101


	//----- nvinfo : EIATTR_UNUSED_LOAD_BYTE_OFFSET
	.align		4
        /*017c*/ 	.byte	0x04, 0x44
        /*017e*/ 	.short	(.L_905 - .L_904)


	//   ....[0]....
.L_904:
        /*0180*/ 	.word	0x00000a40
        /*0184*/ 	.word	0x0000fff0


	//   ....[1]....
        /*0188*/ 	.word	0x00012610
        /*018c*/ 	.word	0x0000fff0


	//----- nvinfo : EIATTR_INT_WARP_WIDE_INSTR_OFFSETS
	.align		4
.L_905:
        /*0190*/ 	.byte	0x04, 0x31
        /*0192*/ 	.short	(.L_907 - .L_906)


	//   ....[0]....
.L_906:
        /*0194*/ 	.word	0x00000120


	//   ....[1]....
        /*0198*/ 	.word	0x000001c0


	//   ....[2]....
        /*019c*/ 	.word	0x00000230


	//   ....[3]....
        /*01a0*/ 	.word	0x000167e0


	//   ....[4]....
        /*01a4*/ 	.word	0x00016870


	//   ....[5]....
        /*01a8*/ 	.word	0x00019740


	//   ....[6]....
        /*01ac*/ 	.word	0x000197d0


	//----- nvinfo : EIATTR_COOP_GROUP_MASK_REGIDS
	.align		4
.L_907:
        /*01b0*/ 	.byte	0x04, 0x29
        /*01b2*/ 	.short	(.L_909 - .L_908)


	//   ....[0]....
.L_908:
        /*01b4*/ 	.word	0xffffffff


	//   ....[1]....
        /*01b8*/ 	.word	0xffffffff


	//   ....[2]....
        /*01bc*/ 	.word	0xffffffff


	//   ....[3]....
        /*01c0*/ 	.word	0xffffffff


	//   ....[4]....
        /*01c4*/ 	.word	0xffffffff


	//   ....[5]....
        /*01c8*/ 	.word	0xffffffff


	//   ....[6]....
        /*01cc*/ 	.word	0xffffffff


	//   ....[7]....
        /*01d0*/ 	.word	0xffffffff


	//   ....[8]....
        /*01d4*/ 	.word	0xffffffff


	//   ....[9]....
        /*01d8*/ 	.word	0xffffffff


	//   ....[10]....
        /*01dc*/ 	.word	0xffffffff


	//   ....[11]....
        /*01e0*/ 	.word	0xffffffff


	//   ....[12]....
        /*01e4*/ 	.word	0xffffffff


	//   ....[13]....
        /*01e8*/ 	.word	0xffffffff


	//   ....[14]....
        /*01ec*/ 	.word	0xffffffff


	//   ....[15]....
        /*01f0*/ 	.word	0xffffffff


	//   ....[16]....
        /*01f4*/ 	.word	0xffffffff


	//   ....[17]....
        /*01f8*/ 	.word	0xffffffff


	//   ....[18]....
        /*01fc*/ 	.word	0xffffffff


	//   ....[19]....
        /*0200*/ 	.word	0xffffffff


	//   ....[20]....
        /*0204*/ 	.word	0xffffffff


	//   ....[21]....
        /*0208*/ 	.word	0xffffffff


	//   ....[22]....
        /*020c*/ 	.word	0xffffffff


	//   ....[23]....
        /*0210*/ 	.word	0xffffffff


	//   ....[24]....
        /*0214*/ 	.word	0xffffffff


	//   ....[25]....
        /*0218*/ 	.word	0xffffffff


	//   ....[26]....
        /*021c*/ 	.word	0xffffffff


	//   ....[27]....
        /*0220*/ 	.word	0xffffffff


	//   ....[28]....
        /*0224*/ 	.word	0xffffffff


	//   ....[29]....
        /*0228*/ 	.word	0xffffffff


	//   ....[30]....
        /*022c*/ 	.word	0xffffffff


	//   ....[31]....
        /*0230*/ 	.word	0xffffffff


	//   ....[32]....
        /*0234*/ 	.word	0xffffffff


	//   ....[33]....
        /*0238*/ 	.word	0xffffffff


	//   ....[34]....
        /*023c*/ 	.word	0xffffffff


	//   ....[35]....
        /*0240*/ 	.word	0xffffffff


	//   ....[36]....
        /*0244*/ 	.word	0xffffffff


	//   ....[37]....
        /*0248*/ 	.word	0xffffffff


	//   ....[38]....
        /*024c*/ 	.word	0xffffffff


	//   ....[39]....
        /*0250*/ 	.word	0xffffffff


	//   ....[40]....
        /*0254*/ 	.word	0xffffffff


	//   ....[41]....
        /*0258*/ 	.word	0xffffffff


	//   ....[42]....
        /*025c*/ 	.word	0xffffffff


	//   ....[43]....
        /*0260*/ 	.word	0xffffffff


	//   ....[44]....
        /*0264*/ 	.word	0xffffffff


	//   ....[45]....
        /*0268*/ 	.word	0xffffffff


	//   ....[46]....
        /*026c*/ 	.word	0xffffffff


	//   ....[47]....
        /*0270*/ 	.word	0xffffffff


	//   ....[48]....
        /*0274*/ 	.word	0xffffffff


	//   ....[49]....
        /*0278*/ 	.word	0xffffffff


	//   ....[50]....
        /*027c*/ 	.word	0xffffffff


	//   ....[51]....
        /*0280*/ 	.word	0xffffffff


	//   ....[52]....
        /*0284*/ 	.word	0xffffffff


	//   ....[53]....
        /*0288*/ 	.word	0xffffffff


	//   ....[54]....
        /*028c*/ 	.word	0xffffffff


	//   ....[55]....
        /*0290*/ 	.word	0xffffffff


	//   ....[56]....
        /*0294*/ 	.word	0xffffffff


	//   ....[57]....
        /*0298*/ 	.word	0xffffffff


	//   ....[58]....
        /*029c*/ 	.word	0xffffffff


	//   ....[59]....
        /*02a0*/ 	.word	0xffffffff


	//   ....[60]....
        /*02a4*/ 	.word	0xffffffff


	//   ....[61]....
        /*02a8*/ 	.word	0xffffffff


	//   ....[62]....
        /*02ac*/ 	.word	0xffffffff


	//   ....[63]....
        /*02b0*/ 	.word	0xffffffff


	//   ....[64]....
        /*02b4*/ 	.word	0xffffffff


	//   ....[65]....
        /*02b8*/ 	.word	0xffffffff


	//   ....[66]....
        /*02bc*/ 	.word	0xffffffff


	//   ....[67]....
        /*02c0*/ 	.word	0xffffffff


	//   ....[68]....
        /*02c4*/ 	.word	0xffffffff


	//   ....[69]....
        /*02c8*/ 	.word	0xffffffff


	//   ....[70]....
        /*02cc*/ 	.word	0xffffffff


	//   ....[71]....
        /*02d0*/ 	.word	0xffffffff


	//   ....[72]....
        /*02d4*/ 	.word	0xffffffff


	//   ....[73]....
        /*02d8*/ 	.word	0xffffffff


	//   ....[74]....
        /*02dc*/ 	.word	0xffffffff


	//   ....[75]....
        /*02e0*/ 	.word	0xffffffff


	//   ....[76]....
        /*02e4*/ 	.word	0xffffffff


	//   ....[77]....
        /*02e8*/ 	.word	0xffffffff


	//   ....[78]....
        /*02ec*/ 	.word	0xffffffff


	//   ....[79]....
        /*02f0*/ 	.word	0xffffffff


	//   ....[80]....
        /*02f4*/ 	.word	0xffffffff


	//   ....[81]....
        /*02f8*/ 	.word	0xffffffff


	//   ....[82]....
        /*02fc*/ 	.word	0xffffffff


	//   ....[83]....
        /*0300*/ 	.word	0xffffffff


	//   ....[84]....
        /*0304*/ 	.word	0xffffffff


	//   ....[85]....
        /*0308*/ 	.word	0xffffffff


	//   ....[86]....
        /*030c*/ 	.word	0xffffffff


	//   ....[87]....
        /*0310*/ 	.word	0xffffffff


	//   ....[88]....
        /*0314*/ 	.word	0xffffffff


	//   ....[89]....
        /*0318*/ 	.word	0xffffffff


	//   ....[90]....
        /*031c*/ 	.word	0xffffffff


	//   ....[91]....
        /*0320*/ 	.word	0xffffffff


	//   ....[92]....
        /*0324*/ 	.word	0xffffffff


	//   ....[93]....
        /*0328*/ 	.word	0xffffffff


	//   ....[94]....
        /*032c*/ 	.word	0xffffffff


	//   ....[95]....
        /*0330*/ 	.word	0xffffffff


	//   ....[96]....
        /*0334*/ 	.word	0xffffffff


	//   ....[97]....
        /*0338*/ 	.word	0xffffffff


	//   ....[98]....
        /*033c*/ 	.word	0xffffffff


	//   ....[99]....
        /*0340*/ 	.word	0xffffffff


	//   ....[100]....
        /*0344*/ 	.word	0xffffffff


	//   ....[101]....
        /*0348*/ 	.word	0xffffffff


	//   ....[102]....
        /*034c*/ 	.word	0xffffffff


	//   ....[103]....
        /*0350*/ 	.word	0xffffffff


	//   ....[104]....
        /*0354*/ 	.word	0xffffffff


	//   ....[105]....
        /*0358*/ 	.word	0xffffffff


	//   ....[106]....
        /*035c*/ 	.word	0xffffffff


	//   ....[107]....
        /*0360*/ 	.word	0xffffffff


	//   ....[108]....
        /*0364*/ 	.word	0xffffffff


	//   ....[109]....
        /*0368*/ 	.word	0xffffffff


	//   ....[110]....
        /*036c*/ 	.word	0xffffffff


	//   ....[111]....
        /*0370*/ 	.word	0xffffffff


	//   ....[112]....
        /*0374*/ 	.word	0xffffffff


	//   ....[113]....
        /*0378*/ 	.word	0xffffffff


	//   ....[114]....
        /*037c*/ 	.word	0xffffffff


	//   ....[115]....
        /*0380*/ 	.word	0xffffffff


	//   ....[116]....
        /*0384*/ 	.word	0xffffffff


	//   ....[117]....
        /*0388*/ 	.word	0xffffffff


	//   ....[118]....
        /*038c*/ 	.word	0xffffffff


	//   ....[119]....
        /*0390*/ 	.word	0xffffffff


	//   ....[120]....
        /*0394*/ 	.word	0xffffffff


	//   ....[121]....
        /*0398*/ 	.word	0xffffffff


	//   ....[122]....
        /*039c*/ 	.word	0xffffffff


	//   ....[123]....
        /*03a0*/ 	.word	0xffffffff


	//   ....[124]....
        /*03a4*/ 	.word	0xffffffff


	//   ....[125]....
        /*03a8*/ 	.word	0xffffffff


	//   ....[126]....
        /*03ac*/ 	.word	0xffffffff


	//   ....[127]....
        /*03b0*/ 	.word	0xffffffff


	//   ....[128]....
        /*03b4*/ 	.word	0xffffffff


	//   ....[129]....
        /*03b8*/ 	.word	0xffffffff


	//   ....[130]....
        /*03bc*/ 	.word	0xffffffff


	//   ....[131]....
        /*03c0*/ 	.word	0xffffffff


	//   ....[132]....
        /*03c4*/ 	.word	0xffffffff


	//   ....[133]....
        /*03c8*/ 	.word	0xffffffff


	//   ....[134]....
        /*03cc*/ 	.word	0xffffffff


	//   ....[135]....
        /*03d0*/ 	.word	0xffffffff


	//   ....[136]....
        /*03d4*/ 	.word	0xffffffff


	//   ....[137]....
        /*03d8*/ 	.word	0xffffffff


	//   ....[138]....
        /*03dc*/ 	.word	0xffffffff


	//   ....[139]....
        /*03e0*/ 	.word	0xffffffff


	//   ....[140]....
        /*03e4*/ 	.word	0xffffffff


	//   ....[141]....
        /*03e8*/ 	.word	0xffffffff


	//   ....[142]....
        /*03ec*/ 	.word	0xffffffff


	//   ....[143]....
        /*03f0*/ 	.word	0xffffffff


	//   ....[144]....
        /*03f4*/ 	.word	0xffffffff


	//   ....[145]....
        /*03f8*/ 	.word	0xffffffff


	//   ....[146]....
        /*03fc*/ 	.word	0xffffffff


	//   ....[147]....
        /*0400*/ 	.word	0xffffffff


	//   ....[148]....
        /*0404*/ 	.word	0xffffffff


	//   ....[149]....
        /*0408*/ 	.word	0xffffffff


	//   ....[150]....
        /*040c*/ 	.word	0xffffffff


	//   ....[151]....
        /*0410*/ 	.word	0xffffffff


	//   ....[152]....
        /*0414*/ 	.word	0xffffffff


	//   ....[153]....
        /*0418*/ 	.word	0xffffffff


	//   ....[154]....
        /*041c*/ 	.word	0xffffffff


	//   ....[155]....
        /*0420*/ 	.word	0xffffffff


	//   ....[156]....
        /*0424*/ 	.word	0xffffffff


	//   ....[157]....
        /*0428*/ 	.word	0xffffffff


	//   ....[158]....
        /*042c*/ 	.word	0xffffffff


	//   ....[159]....
        /*0430*/ 	.word	0xffffffff


	//   ....[160]....
        /*0434*/ 	.word	0xffffffff


	//   ....[161]....
        /*0438*/ 	.word	0xffffffff


	//   ....[162]....
        /*043c*/ 	.word	0xffffffff


	//   ....[163]....
        /*0440*/ 	.word	0xffffffff


	//   ....[164]....
        /*0444*/ 	.word	0xffffffff


	//   ....[165]....
        /*0448*/ 	.word	0xffffffff


	//   ....[166]....
        /*044c*/ 	.word	0xffffffff


	//   ....[167]....
        /*0450*/ 	.word	0xffffffff


	//   ....[168]....
        /*0454*/ 	.word	0xffffffff


	//   ....[169]....
        /*0458*/ 	.word	0xffffffff


	//   ....[170]....
        /*045c*/ 	.word	0xffffffff


	//   ....[171]....
        /*0460*/ 	.word	0xffffffff


	//   ....[172]....
        /*0464*/ 	.word	0xffffffff


	//   ....[173]....
        /*0468*/ 	.word	0xffffffff


	//   ....[174]....
        /*046c*/ 	.word	0xffffffff


	//   ....[175]....
        /*0470*/ 	.word	0xffffffff


	//   ....[176]....
        /*0474*/ 	.word	0xffffffff


	//   ....[177]....
        /*0478*/ 	.word	0xffffffff


	//   ....[178]....
        /*047c*/ 	.word	0xffffffff


	//   ....[179]....
        /*0480*/ 	.word	0xffffffff


	//   ....[180]....
        /*0484*/ 	.word	0xffffffff


	//   ....[181]....
        /*0488*/ 	.word	0xffffffff


	//   ....[182]....
        /*048c*/ 	.word	0xffffffff


	//   ....[183]....
        /*0490*/ 	.word	0xffffffff


	//   ....[184]....
        /*0494*/ 	.word	0xffffffff


	//   ....[185]....
        /*0498*/ 	.word	0xffffffff


	//   ....[186]....
        /*049c*/ 	.word	0xffffffff


	//   ....[187]....
        /*04a0*/ 	.word	0xffffffff


	//   ....[188]....
        /*04a4*/ 	.word	0xffffffff


	//   ....[189]....
        /*04a8*/ 	.word	0xffffffff


	//   ....[190]....
        /*04ac*/ 	.word	0xffffffff


	//   ....[191]....
        /*04b0*/ 	.word	0xffffffff


	//   ....[192]....
        /*04b4*/ 	.word	0xffffffff


	//   ....[193]....
        /*04b8*/ 	.word	0xffffffff


	//   ....[194]....
        /*04bc*/ 	.word	0xffffffff


	//   ....[195]....
        /*04c0*/ 	.word	0x0500000f


	//   ....[196]....
        /*04c4*/ 	.word	0x0500000f


	//   ....[197]....
        /*04c8*/ 	.word	0x0500000f


	//   ....[198]....
        /*04cc*/ 	.word	0x0500000f


	//   ....[199]....
        /*04d0*/ 	.word	0x0500000f


	//   ....[200]....
        /*04d4*/ 	.word	0x0500000f


	//   ....[201]....
        /*04d8*/ 	.word	0x0500000f


	//   ....[202]....
        /*04dc*/ 	.word	0x0500000f


	//   ....[203]....
        /*04e0*/ 	.word	0x0500000f


	//   ....[204]....
        /*04e4*/ 	.word	0x0500000f


	//   ....[205]....
        /*04e8*/ 	.word	0x0500000f


	//   ....[206]....
        /*04ec*/ 	.word	0x0500000f


	//   ....[207]....
        /*04f0*/ 	.word	0x0500000f


	//   ....[208]....
        /*04f4*/ 	.word	0x0500000f


	//   ....[209]....
        /*04f8*/ 	.word	0x0500000f


	//   ....[210]....
        /*04fc*/ 	.word	0x0500000f


	//   ....[211]....
        /*0500*/ 	.word	0x0500000f


	//   ....[212]....
        /*0504*/ 	.word	0x0500000f


	//   ....[213]....
        /*0508*/ 	.word	0x0500000f


	//   ....[214]....
        /*050c*/ 	.word	0x0500000f


	//   ....[215]....
        /*0510*/ 	.word	0x0500000f


	//   ....[216]....
        /*0514*/ 	.word	0x0500000f


	//   ....[217]....
        /*0518*/ 	.word	0x0500000f


	//   ....[218]....
        /*051c*/ 	.word	0x0500000f


	//   ....[219]....
        /*0520*/ 	.word	0x0500000f


	//   ....[220]....
        /*0524*/ 	.word	0x0500000f


	//   ....[221]....
        /*0528*/ 	.word	0x0500000f


	//   ....[222]....
        /*052c*/ 	.word	0x0500000f


	//   ....[223]....
        /*0530*/ 	.word	0x0500000f


	//   ....[224]....
        /*0534*/ 	.word	0x0500000f


	//   ....[225]....
        /*0538*/ 	.word	0x0500000f


	//   ....[226]....
        /*053c*/ 	.word	0x0500000f


	//   ....[227]....
        /*0540*/ 	.word	0x0500000f


	//   ....[228]....
        /*0544*/ 	.word	0x0500000f


	//   ....[229]....
        /*0548*/ 	.word	0x0500000f


	//   ....[230]....
        /*054c*/ 	.word	0x0500000f


	//   ....[231]....
        /*0550*/ 	.word	0x0500000f


	//   ....[232]....
        /*0554*/ 	.word	0x0500000f


	//   ....[233]....
        /*0558*/ 	.word	0x0500000f


	//   ....[234]....
        /*055c*/ 	.word	0x0500000f


	//   ....[235]....
        /*0560*/ 	.word	0x0500000f


	//   ....[236]....
        /*0564*/ 	.word	0x0500000f


	//   ....[237]....
        /*0568*/ 	.word	0x0500000f


	//   ....[238]....
        /*056c*/ 	.word	0x0500000f


	//   ....[239]....
        /*0570*/ 	.word	0x0500000f


	//   ....[240]....
        /*0574*/ 	.word	0x0500000f


	//   ....[241]....
        /*0578*/ 	.word	0x0500000f


	//   ....[242]....
        /*057c*/ 	.word	0x0500000f


	//   ....[243]....
        /*0580*/ 	.word	0x0500000f


	//   ....[244]....
        /*0584*/ 	.word	0x0500000f


	//   ....[245]....
        /*0588*/ 	.word	0x0500000f


	//   ....[246]....
        /*058c*/ 	.word	0x0500000f


	//   ....[247]....
        /*0590*/ 	.word	0x0500000f


	//   ....[248]....
        /*0594*/ 	.word	0x0500000f


	//   ....[249]....
        /*0598*/ 	.word	0x0500000f


	//   ....[250]....
        /*059c*/ 	.word	0x0500000f


	//   ....[251]....
        /*05a0*/ 	.word	0x0500000f


	//   ....[252]....
        /*05a4*/ 	.word	0x0500000f


	//   ....[253]....
        /*05a8*/ 	.word	0x0500000f


	//   ....[254]....
        /*05ac*/ 	.word	0x0500000f


	//   ....[255]....
        /*05b0*/ 	.word	0x0500000f


	//   ....[0]....
        /*05b4*/ 	.word	0x0500000f


	//   ....[1]....
        /*05b8*/ 	.word	0x0500000f


	//   ....[2]....
        /*05bc*/ 	.word	0x0500000f


	//   ....[3]....
        /*05c0*/ 	.word	0x0500000f


	//   ....[4]....
        /*05c4*/ 	.word	0x0500000f


	//   ....[5]....
        /*05c8*/ 	.word	0x0500000f


	//   ....[6]....
        /*05cc*/ 	.word	0x0500000f


	//   ....[7]....
        /*05d0*/ 	.word	0x0500000f


	//   ....[8]....
        /*05d4*/ 	.word	0x0500000f


	//   ....[9]....
        /*05d8*/ 	.word	0x0500000f


	//   ....[10]....
        /*05dc*/ 	.word	0x0500000f


	//   ....[11]....
        /*05e0*/ 	.word	0x0500000f


	//   ....[12]....
        /*05e4*/ 	.word	0x0500000f


	//   ....[13]....
        /*05e8*/ 	.word	0x0500000f


	//   ....[14]....
        /*05ec*/ 	.word	0x0500000f


	//   ....[15]....
        /*05f0*/ 	.word	0x0500000f


	//   ....[16]....
        /*05f4*/ 	.word	0x0500000f


	//   ....[17]....
        /*05f8*/ 	.word	0x0500000f


	//   ....[18]....
        /*05fc*/ 	.word	0x0500000f


	//   ....[19]....
        /*0600*/ 	.word	0x0500000f


	//   ....[20]....
        /*0604*/ 	.word	0x0500000f


	//   ....[21]....
        /*0608*/ 	.word	0x0500000f


	//   ....[22]....
        /*060c*/ 	.word	0x0500000f


	//   ....[23]....
        /*0610*/ 	.word	0x0500000f


	//   ....[24]....
        /*0614*/ 	.word	0x0500000f


	//   ....[25]....
        /*0618*/ 	.word	0x0500000f


	//   ....[26]....
        /*061c*/ 	.word	0x0500000f


	//   ....[27]....
        /*0620*/ 	.word	0x0500000f


	//   ....[28]....
        /*0624*/ 	.word	0x0500000f


	//   ....[29]....
        /*0628*/ 	.word	0x0500000f


	//   ....[30]....
        /*062c*/ 	.word	0x0500000f


	//   ....[31]....
        /*0630*/ 	.word	0x0500000f


	//   ....[32]....
        /*0634*/ 	.word	0x0500000f


	//   ....[33]....
        /*0638*/ 	.word	0x0500000f


	//   ....[34]....
        /*063c*/ 	.word	0x0500000f


	//   ....[35]....
        /*0640*/ 	.word	0x0500000f


	//   ....[36]....
        /*0644*/ 	.word	0x0500000f


	//   ....[37]....
        /*0648*/ 	.word	0x0500000f


	//   ....[38]....
        /*064c*/ 	.word	0x0500000f


	//   ....[39]....
        /*0650*/ 	.word	0x0500000f


	//   ....[40]....
        /*0654*/ 	.word	0x0500000f


	//   ....[41]....
        /*0658*/ 	.word	0x0500000f


	//   ....[42]....
        /*065c*/ 	.word	0x0500000f


	//   ....[43]....
        /*0660*/ 	.word	0x0500000f


	//   ....[44]....
        /*0664*/ 	.word	0x0500000f


	//   ....[45]....
        /*0668*/ 	.word	0x0500000f


	//   ....[46]....
        /*066c*/ 	.word	0x0500000f


	//   ....[47]....
        /*0670*/ 	.word	0x0500000f


	//   ....[48]....
        /*0674*/ 	.word	0x0500000f


	//   ....[49]....
        /*0678*/ 	.word	0x0500000f


	//   ....[50]....
        /*067c*/ 	.word	0x0500000f


	//   ....[51]....
        /*0680*/ 	.word	0x0500000f


	//   ....[52]....
        /*0684*/ 	.word	0x0500000f


	//   ....[53]....
        /*0688*/ 	.word	0x0500000f


	//   ....[54]....
        /*068c*/ 	.word	0x0500000f


	//   ....[55]....
        /*0690*/ 	.word	0x0500000f


	//   ....[56]....
        /*0694*/ 	.word	0x0500000f


	//   ....[57]....
        /*0698*/ 	.word	0x0500000f


	//   ....[58]....
        /*069c*/ 	.word	0x0500000f


	//   ....[59]....
        /*06a0*/ 	.word	0x0500000f


	//   ....[60]....
        /*06a4*/ 	.word	0x0500000f


	//   ....[61]....
        /*06a8*/ 	.word	0x0500000f


	//   ....[62]....
        /*06ac*/ 	.word	0x0500000f


	//   ....[63]....
        /*06b0*/ 	.word	0x0500000f


	//   ....[64]....
        /*06b4*/ 	.word	0x0500000f


	//   ....[65]....
        /*06b8*/ 	.word	0x0500000f


	//   ....[66]....
        /*06bc*/ 	.word	0x0500000f


	//   ....[67]....
        /*06c0*/ 	.word	0x0500000f


	//   ....[68]....
        /*06c4*/ 	.word	0x0500000f


	//   ....[69]....
        /*06c8*/ 	.word	0x0500000f


	//   ....[70]....
        /*06cc*/ 	.word	0x0500000f


	//   ....[71]....
        /*06d0*/ 	.word	0x0500000f


	//   ....[72]....
        /*06d4*/ 	.word	0x0500000f


	//   ....[73]....
        /*06d8*/ 	.word	0x0500000f


	//   ....[74]....
        /*06dc*/ 	.word	0x0500000f


	//   ....[75]....
        /*06e0*/ 	.word	0x0500000f


	//   ....[76]....
        /*06e4*/ 	.word	0x0500000f


	//   ....[77]....
        /*06e8*/ 	.word	0x0500000f


	//   ....[78]....
        /*06ec*/ 	.word	0x0500000f


	//   ....[79]....
        /*06f0*/ 	.word	0x0500000f


	//----- nvinfo : EIATTR_COOP_GROUP_INSTR_OFFSETS
	.align		4
.L_909:
        /*06f4*/ 	.byte	0x04, 0x28
        /*06f6*/ 	.short	(.L_911 - .L_910)


	//   ....[0]....
.L_910:
        /*06f8*/ 	.word	0x00000060


	//   ....[1]....
        /*06fc*/ 	.word	0x00000130


	//   ....[2]....
        /*0700*/ 	.word	0x000001e0


	//   ....[3]....
        /*0704*/ 	.word	0x000003a0


	//   ....[4]....
        /*0708*/ 	.word	0x00000500


	//   ....[5]....
        /*070c*/ 	.word	0x00000620


	//   ....[6]....
        /*0710*/ 	.word	0x00000780


	//   ....[7]....
        /*0714*/ 	.word	0x00003040


	//   ....[8]....
        /*0718*/ 	.word	0x00003050


	//   ....[9]....
        /*071c*/ 	.word	0x000037c0


	//   ....[10]....
        /*0720*/ 	.word	0x000037d0


	//   ....[11]....
        /*0724*/ 	.word	0x00003f40


	//   ....[12]....
        /*0728*/ 	.word	0x00003f50


	//   ....[13]....
        /*072c*/ 	.word	0x000046b0


	//   ....[14]....
        /*0730*/ 	.word	0x000046c0


	//   ....[15]....
        /*0734*/ 	.word	0x00005800


	//   ....[16]....
        /*0738*/ 	.word	0x00005810


	//   ....[17]....
        /*073c*/ 	.word	0x00006000


	//   ....[18]....
        /*0740*/ 	.word	0x00006010


	//   ....[19]....
        /*0744*/ 	.word	0x000067e0


	//   ....[20]....
        /*0748*/ 	.word	0x000067f0


	//   ....[21]....
        /*074c*/ 	.word	0x00006fc0


	//   ....[22]....
        /*0750*/ 	.word	0x00006fd0


	//   ....[23]....
        /*0754*/ 	.word	0x000079c0


	//   ....[24]....
        /*0758*/ 	.word	0x000079d0


	//   ....[25]....
        /*075c*/ 	.word	0x00007ae0


	//   ....[26]....
        /*0760*/ 	.word	0x00007af0


	//   ....[27]....
        /*0764*/ 	.word	0x00007c10


	//   ....[28]....
        /*0768*/ 	.word	0x00007c20


	//   ....[29]....
        /*076c*/ 	.word	0x00007d40


	//   ....[30]....
        /*0770*/ 	.word	0x00007d50


	//   ....[31]....
        /*0774*/ 	.word	0x000080f0


	//   ....[32]....
        /*0778*/ 	.word	0x00008110


	//   ....[33]....
        /*077c*/ 	.word	0x000081f0


	//   ....[34]....
        /*0780*/ 	.word	0x00008210


	//   ....[35]....
        /*0784*/ 	.word	0x000082f0


	//   ....[36]....
        /*0788*/ 	.word	0x00008310


	//   ....[37]....
        /*078c*/ 	.word	0x000083f0


	//   ....[38]....
        /*0790*/ 	.word	0x00008410


	//   ....[39]....
        /*0794*/ 	.word	0x00008900


	//   ....[40]....
        /*0798*/ 	.word	0x00008e60


	//   ....[41]....
        /*079c*/ 	.word	0x00008e70


	//   ....[42]....
        /*07a0*/ 	.word	0x00008e80


	//   ....[43]....
        /*07a4*/ 	.word	0x00008e90


	//   ....[44]....
        /*07a8*/ 	.word	0x0000a880


	//   ....[45]....
        /*07ac*/ 	.word	0x0000a890


	//   ....[46]....
        /*07b0*/ 	.word	0x0000a8a0


	//   ....[47]....
        /*07b4*/ 	.word	0x0000a8b0


	//   ....[48]....
        /*07b8*/ 	.word	0x0000dbd0


	//   ....[49]....
        /*07bc*/ 	.word	0x0000dc00


	//   ....[50]....
        /*07c0*/ 	.word	0x0000e220


	//   ....[51]....
        /*07c4*/ 	.word	0x0000e280


	//   ....[52]....
        /*07c8*/ 	.word	0x000106c0


	//   ....[53]....
        /*07cc*/ 	.word	0x000106e0


	//   ....[54]....
        /*07d0*/ 	.word	0x00010700


	//   ....[55]....
        /*07d4*/ 	.word	0x00010720


	//   ....[56]....
        /*07d8*/ 	.word	0x00011c50


	//   ....[57]....
        /*07dc*/ 	.word	0x00011f70


	//   ....[58]....
        /*07e0*/ 	.word	0x00011f80


	//   ....[59]....
        /*07e4*/ 	.word	0x00011fc0


	//   ....[60]....
        /*07e8*/ 	.word	0x00013020


	//   ....[61]....
        /*07ec*/ 	.word	0x00013060


	//   ....[62]....
        /*07f0*/ 	.word	0x000130a0


	//   ....[63]....
        /*07f4*/ 	.word	0x000130d0


	//   ....[64]....
        /*07f8*/ 	.word	0x00013690


	//   ....[65]....
        /*07fc*/ 	.word	0x000136c0


	//   ....[66]....
        /*0800*/ 	.word	0x00013780


	//   ....[67]....
        /*0804*/ 	.word	0x000137a0


	//   ....[68]....
        /*0808*/ 	.word	0x00013860


	//   ....[69]....
        /*080c*/ 	.word	0x00013880


	//   ....[70]....
        /*0810*/ 	.word	0x00013950


	//   ....[71]....
        /*0814*/ 	.word	0x00013970


	//   ....[72]....
        /*0818*/ 	.word	0x00014160


	//   ....[73]....
        /*081c*/ 	.word	0x00014170


	//   ....[74]....
        /*0820*/ 	.word	0x00014280


	//   ....[75]....
        /*0824*/ 	.word	0x00014290


	//   ....[76]....
        /*0828*/ 	.word	0x000143a0


	//   ....[77]....
        /*082c*/ 	.word	0x000143b0


	//   ....[78]....
        /*0830*/ 	.word	0x000144c0


	//   ....[79]....
        /*0834*/ 	.word	0x000144d0


	//   ....[80]....
        /*0838*/ 	.word	0x00014640


	//   ....[81]....
        /*083c*/ 	.word	0x000147f0


	//   ....[82]....
        /*0840*/ 	.word	0x00014820


	//   ....[83]....
        /*0844*/ 	.word	0x00014850


	//   ....[84]....
        /*0848*/ 	.word	0x00014880


	//   ....[85]....
        /*084c*/ 	.word	0x000148b0


	//   ....[86]....
        /*0850*/ 	.word	0x000148e0


	//   ....[87]....
        /*0854*/ 	.word	0x00014a50


	//   ....[88]....
        /*0858*/ 	.word	0x00014a80


	//   ....[89]....
        /*085c*/ 	.word	0x00014ab0


	//   ....[90]....
        /*0860*/ 	.word	0x00014ae0


	//   ....[91]....
        /*0864*/ 	.word	0x00014b10


	//   ....[92]....
        /*0868*/ 	.word	0x00014b40


	//   ....[93]....
        /*086c*/ 	.word	0x00014bd0


	//   ....[94]....
        /*0870*/ 	.word	0x00014c00


	//   ....[95]....
        /*0874*/ 	.word	0x00014c80


	//   ....[96]....
        /*0878*/ 	.word	0x00015750


	//   ....[97]....
        /*087c*/ 	.word	0x00017320


	//   ....[98]....
        /*0880*/ 	.word	0x00017340


	//   ....[99]....
        /*0884*/ 	.word	0x000173e0


	//   ....[100]....
        /*0888*/ 	.word	0x00017400


	//   ....[101]....
        /*088c*/ 	.word	0x00017490


	//   ....[102]....
        /*0890*/ 	.word	0x000174b0


	//   ....[103]....
        /*0894*/ 	.word	0x00017540


	//   ....[104]....
        /*0898*/ 	.word	0x00017560


	//   ....[105]....
        /*089c*/ 	.word	0x000175f0


	//   ....[106]....
        /*08a0*/ 	.word	0x00017610


	//   ....[107]....
        /*08a4*/ 	.word	0x000176a0


	//   ....[108]....
        /*08a8*/ 	.word	0x000176c0


	//   ....[109]....
        /*08ac*/ 	.word	0x00017750


	//   ....[110]....
        /*08b0*/ 	.word	0x00017770


	//   ....[111]....
        /*08b4*/ 	.word	0x00017780


	//   ....[112]....
        /*08b8*/ 	.word	0x00017800


	//   ....[113]....
        /*08bc*/ 	.word	0x00017f40


	//   ....[114]....
        /*08c0*/ 	.word	0x00017f70


	//   ....[115]....
        /*08c4*/ 	.word	0x00017fd0


	//   ....[116]....
        /*08c8*/ 	.word	0x00018010


	//   ....[117]....
        /*08cc*/ 	.word	0x00018060


	//   ....[118]....
        /*08d0*/ 	.word	0x000180b0


	//   ....[119]....
        /*08d4*/ 	.word	0x000180f0


	//   ....[120]....
        /*08d8*/ 	.word	0x00018150


	//   ....[121]....
        /*08dc*/ 	.word	0x000181a0


	//   ....[122]....
        /*08e0*/ 	.word	0x000181f0


	//   ....[123]....
        /*08e4*/ 	.word	0x00018230


	//   ....[124]....
        /*08e8*/ 	.word	0x00018290


	//   ....[125]....
        /*08ec*/ 	.word	0x000182e0


	//   ....[126]....
        /*08f0*/ 	.word	0x00018330


	//   ....[127]....
        /*08f4*/ 	.word	0x00018350


	//   ....[128]....
        /*08f8*/ 	.word	0x00018380


	//   ....[129]....
        /*08fc*/ 	.word	0x00018af0


	//   ....[130]....
        /*0900*/ 	.word	0x00018b20


	//   ....[131]....
        /*0904*/ 	.word	0x00018b80


	//   ....[132]....
        /*0908*/ 	.word	0x00018b90


	//   ....[133]....
        /*090c*/ 	.word	0x00018be0


	//   ....[134]....
        /*0910*/ 	.word	0x00018bf0


	//   ....[135]....
        /*0914*/ 	.word	0x00018c40


	//   ....[136]....
        /*0918*/ 	.word	0x00018c50


	//   ....[137]....
        /*091c*/ 	.word	0x00018ca0


	//   ....[138]....
        /*0920*/ 	.word	0x00018cb0


	//   ....[139]....
        /*0924*/ 	.word	0x00018d00


	//   ....[140]....
        /*0928*/ 	.word	0x00018d10


	//   ....[141]....
        /*092c*/ 	.word	0x00018d60


	//   ....[142]....
        /*0930*/ 	.word	0x00018d70


	//   ....[143]....
        /*0934*/ 	.word	0x00018d80


	//   ....[144]....
        /*0938*/ 	.word	0x00018dd0


	//   ....[145]....
        /*093c*/ 	.word	0x00019030


	//   ....[146]....
        /*0940*/ 	.word	0x00019050


	//   ....[147]....
        /*0944*/ 	.word	0x00019060


	//   ....[148]....
        /*0948*/ 	.word	0x000190d0


	//   ....[149]....
        /*094c*/ 	.word	0x000190e0


	//   ....[150]....
        /*0950*/ 	.word	0x00019150


	//   ....[151]....
        /*0954*/ 	.word	0x00019160


	//   ....[152]....
        /*0958*/ 	.word	0x000191d0


	//   ....[153]....
        /*095c*/ 	.word	0x000191e0


	//   ....[154]....
        /*0960*/ 	.word	0x00019250


	//   ....[155]....
        /*0964*/ 	.word	0x00019260


	//   ....[156]....
        /*0968*/ 	.word	0x000192d0


	//   ....[157]....
        /*096c*/ 	.word	0x000192e0


	//   ....[158]....
        /*0970*/ 	.word	0x00019350


	//   ....[159]....
        /*0974*/ 	.word	0x00019360


	//   ....[160]....
        /*0978*/ 	.word	0x00019370


	//   ....[161]....
        /*097c*/ 	.word	0x00019920


	//   ....[162]....
        /*0980*/ 	.word	0x00019960


	//   ....[163]....
        /*0984*/ 	.word	0x000199a0


	//   ....[164]....
        /*0988*/ 	.word	0x000199c0


	//   ....[165]....
        /*098c*/ 	.word	0x000199d0


	//   ....[166]....
        /*0990*/ 	.word	0x000199f0


	//   ....[167]....
        /*0994*/ 	.word	0x00019a60


	//   ....[168]....
        /*0998*/ 	.word	0x00019a80


	//   ....[169]....
        /*099c*/ 	.word	0x00019ae0


	//   ....[170]....
        /*09a0*/ 	.word	0x00019b00


	//   ....[171]....
        /*09a4*/ 	.word	0x00019b60


	//   ....[172]....
        /*09a8*/ 	.word	0x00019b80


	//   ....[173]....
        /*09ac*/ 	.word	0x00019be0


	//   ....[174]....
        /*09b0*/ 	.word	0x00019c00


	//   ....[175]....
        /*09b4*/ 	.word	0x00019c50


	//   ....[176]....
        /*09b8*/ 	.word	0x00019c70


	//   ....[177]....
        /*09bc*/ 	.word	0x0001a070


	//   ....[178]....
        /*09c0*/ 	.word	0x0001a0c0


	//   ....[179]....
        /*09c4*/ 	.word	0x0001a0f0


	//   ....[180]....
        /*09c8*/ 	.word	0x0001a100


	//   ....[181]....
        /*09cc*/ 	.word	0x0001a130


	//   ....[182]....
        /*09d0*/ 	.word	0x0001a160


	//   ....[183]....
        /*09d4*/ 	.word	0x0001a190


	//   ....[184]....
        /*09d8*/ 	.word	0x0001a1c0


	//   ....[185]....
        /*09dc*/ 	.word	0x0001a340


	//   ....[186]....
        /*09e0*/ 	.word	0x0001a370


	//   ....[187]....
        /*09e4*/ 	.word	0x0001a3a0


	//   ....[188]....
        /*09e8*/ 	.word	0x0001a3d0


	//   ....[189]....
        /*09ec*/ 	.word	0x0001a400


	//   ....[190]....
        /*09f0*/ 	.word	0x0001a430


	//   ....[191]....
        /*09f4*/ 	.word	0x0001a4f0


	//   ....[192]....
        /*09f8*/ 	.word	0x0001a510


	//   ....[193]....
        /*09fc*/ 	.word	0x0001a580


	//   ....[194]....
        /*0a00*/ 	.word	0x0001a9f0


	//   ....[195]....
        /*0a04*/ 	.word	0x0001ad10


	//   ....[196]....
        /*0a08*/ 	.word	0x0001ada0


	//   ....[197]....
        /*0a0c*/ 	.word	0x0001ae40


	//   ....[198]....
        /*0a10*/ 	.word	0x0001aed0


	//   ....[199]....
        /*0a14*/ 	.word	0x0001af70


	//   ....[200]....
        /*0a18*/ 	.word	0x0001b000


	//   ....[201]....
        /*0a1c*/ 	.word	0x0001b0a0


	//   ....[202]....
        /*0a20*/ 	.word	0x0001b130


	//   ....[203]....
        /*0a24*/ 	.word	0x0001b220


	//   ....[204]....
        /*0a28*/ 	.word	0x0001b2b0


	//   ....[205]....
        /*0a2c*/ 	.word	0x0001b350


	//   ....[206]....
        /*0a30*/ 	.word	0x0001b3e0


	//   ....[207]....
        /*0a34*/ 	.word	0x0001b480


	//   ....[208]....
        /*0a38*/ 	.word	0x0001b510


	//   ....[209]....
        /*0a3c*/ 	.word	0x0001b5b0


	//   ....[210]....
        /*0a40*/ 	.word	0x0001b640


	//   ....[211]....
        /*0a44*/ 	.word	0x0001b730


	//   ....[212]....
        /*0a48*/ 	.word	0x0001b7c0


	//   ....[213]....
        /*0a4c*/ 	.word	0x0001b850


	//   ....[214]....
        /*0a50*/ 	.word	0x0001b8e0


	//   ....[215]....
        /*0a54*/ 	.word	0x0001b970


	//   ....[216]....
        /*0a58*/ 	.word	0x0001ba00


	//   ....[217]....
        /*0a5c*/ 	.word	0x0001ba90


	//   ....[218]....
        /*0a60*/ 	.word	0x0001bb20


	//   ....[219]....
        /*0a64*/ 	.word	0x0001bc00


	//   ....[220]....
        /*0a68*/ 	.word	0x0001bcb0


	//   ....[221]....
        /*0a6c*/ 	.word	0x0001bd40


	//   ....[222]....
        /*0a70*/ 	.word	0x0001bd90


	//   ....[223]....
        /*0a74*/ 	.word	0x0001bde0


	//   ....[224]....
        /*0a78*/ 	.word	0x0001bec0


	//   ....[225]....
        /*0a7c*/ 	.word	0x0001bf50


	//   ....[226]....
        /*0a80*/ 	.word	0x0001bfa0


	//   ....[227]....
        /*0a84*/ 	.word	0x0001bff0


	//   ....[228]....
        /*0a88*/ 	.word	0x0001c200


	//   ....[229]....
        /*0a8c*/ 	.word	0x0001c250


	//   ....[230]....
        /*0a90*/ 	.word	0x0001c2e0


	//   ....[231]....
        /*0a94*/ 	.word	0x0001c370


	//   ....[232]....
        /*0a98*/ 	.word	0x0001c400


	//   ....[233]....
        /*0a9c*/ 	.word	0x0001c490


	//   ....[234]....
        /*0aa0*/ 	.word	0x0001c520


	//   ....[235]....
        /*0aa4*/ 	.word	0x0001c5b0


	//   ....[236]....
        /*0aa8*/ 	.word	0x0001c670


	//   ....[237]....
        /*0aac*/ 	.word	0x0001c950


	//   ....[238]....
        /*0ab0*/ 	.word	0x0001ca40


	//   ....[239]....
        /*0ab4*/ 	.word	0x0001cae0


	//   ....[240]....
        /*0ab8*/ 	.word	0x0001cb40


	//   ....[241]....
        /*0abc*/ 	.word	0x0001cc40


	//   ....[242]....
        /*0ac0*/ 	.word	0x0001ccb0


	//   ....[243]....
        /*0ac4*/ 	.word	0x0001cdb0


	//   ....[244]....
        /*0ac8*/ 	.word	0x0001ce20


	//   ....[245]....
        /*0acc*/ 	.word	0x0001cf20


	//   ....[246]....
        /*0ad0*/ 	.word	0x0001cf90


	//   ....[247]....
        /*0ad4*/ 	.word	0x0001d090


	//   ....[248]....
        /*0ad8*/ 	.word	0x0001d100


	//   ....[249]....
        /*0adc*/ 	.word	0x0001d200


	//   ....[250]....
        /*0ae0*/ 	.word	0x0001d270


	//   ....[251]....
        /*0ae4*/ 	.word	0x0001d370


	//   ....[252]....
        /*0ae8*/ 	.word	0x0001d3e0


	//   ....[253]....
        /*0aec*/ 	.word	0x0001d480


	//   ....[254]....
        /*0af0*/ 	.word	0x0001d580


	//   ....[255]....
        /*0af4*/ 	.word	0x0001d5f0


	//   ....[0]....
        /*0af8*/ 	.word	0x0001d670


	//   ....[1]....
        /*0afc*/ 	.word	0x0001d720


	//   ....[2]....
        /*0b00*/ 	.word	0x0001d7a0


	//   ....[3]....
        /*0b04*/ 	.word	0x0001d870


	//   ....[4]....
        /*0b08*/ 	.word	0x0001d8f0


	//   ....[5]....
        /*0b0c*/ 	.word	0x0001d9c0


	//   ....[6]....
        /*0b10*/ 	.word	0x0001da40


	//   ....[7]....
        /*0b14*/ 	.word	0x0001db10


	//   ....[8]....
        /*0b18*/ 	.word	0x0001db90


	//   ....[9]....
        /*0b1c*/ 	.word	0x0001dc60


	//   ....[10]....
        /*0b20*/ 	.word	0x0001dce0


	//   ....[11]....
        /*0b24*/ 	.word	0x0001dda0


	//   ....[12]....
        /*0b28*/ 	.word	0x0001de30


	//   ....[13]....
        /*0b2c*/ 	.word	0x0001dee0


	//   ....[14]....
        /*0b30*/ 	.word	0x0001e010


	//   ....[15]....
        /*0b34*/ 	.word	0x0001e0b0


	//   ....[16]....
        /*0b38*/ 	.word	0x0001e120


	//   ....[17]....
        /*0b3c*/ 	.word	0x0001e1e0


	//   ....[18]....
        /*0b40*/ 	.word	0x0001e240


	//   ....[19]....
        /*0b44*/ 	.word	0x0001e300


	//   ....[20]....
        /*0b48*/ 	.word	0x0001e360


	//   ....[21]....
        /*0b4c*/ 	.word	0x0001e420


	//   ....[22]....
        /*0b50*/ 	.word	0x0001e480


	//   ....[23]....
        /*0b54*/ 	.word	0x0001e540


	//   ....[24]....
        /*0b58*/ 	.word	0x0001e5a0


	//   ....[25]....
        /*0b5c*/ 	.word	0x0001e660


	//   ....[26]....
        /*0b60*/ 	.word	0x0001e6c0


	//   ....[27]....
        /*0b64*/ 	.word	0x0001e780


	//   ....[28]....
        /*0b68*/ 	.word	0x0001e7e0


	//   ....[29]....
        /*0b6c*/ 	.word	0x0001e8a0


	//   ....[30]....
        /*0b70*/ 	.word	0x0001e990


	//   ....[31]....
        /*0b74*/ 	.word	0x0001ea30


	//   ....[32]....
        /*0b78*/ 	.word	0x0001ea90


	//   ....[33]....
        /*0b7c*/ 	.word	0x0001eb70


	//   ....[34]....
        /*0b80*/ 	.word	0x0001ebd0


	//   ....[35]....
        /*0b84*/ 	.word	0x0001ecb0


	//   ....[36]....
        /*0b88*/ 	.word	0x0001ed10


	//   ....[37]....
        /*0b8c*/ 	.word	0x0001edf0


	//   ....[38]....
        /*0b90*/ 	.word	0x0001ee50


	//   ....[39]....
        /*0b94*/ 	.word	0x0001ef30


	//   ....[40]....
        /*0b98*/ 	.word	0x0001ef90


	//   ....[41]....
        /*0b9c*/ 	.word	0x0001f070


	//   ....[42]....
        /*0ba0*/ 	.word	0x0001f0d0


	//   ....[43]....
        /*0ba4*/ 	.word	0x0001f1b0


	//   ....[44]....
        /*0ba8*/ 	.word	0x0001f210


	//   ....[45]....
        /*0bac*/ 	.word	0x0001f2e0


	//   ....[46]....
        /*0bb0*/ 	.word	0x0001f400


	//   ....[47]....
        /*0bb4*/ 	.word	0x0001f4a0


	//   ....[48]....
        /*0bb8*/ 	.word	0x0001f560


	//   ....[49]....
        /*0bbc*/ 	.word	0x0001f630


	//   ....[50]....
        /*0bc0*/ 	.word	0x0001f690


	//   ....[51]....
        /*0bc4*/ 	.word	0x0001f770


	//   ....[52]....
        /*0bc8*/ 	.word	0x0001f7d0


	//   ....[53]....
        /*0bcc*/ 	.word	0x0001f8a0


	//   ....[54]....
        /*0bd0*/ 	.word	0x0001f900


	//   ....[55]....
        /*0bd4*/ 	.word	0x0001f9d0


	//   ....[56]....
        /*0bd8*/ 	.word	0x0001fa30


	//   ....[57]....
        /*0bdc*/ 	.word	0x0001fb10


	//   ....[58]....
        /*0be0*/ 	.word	0x0001fb70


	//   ....[59]....
        /*0be4*/ 	.word	0x0001fc40


	//   ....[60]....
        /*0be8*/ 	.word	0x0001fca0


	//   ....[61]....
        /*0bec*/ 	.word	0x0001fd60


	//   ....[62]....
        /*0bf0*/ 	.word	0x0001fdf0


	//   ....[63]....
        /*0bf4*/ 	.word	0x0001fe90


	//   ....[64]....
        /*0bf8*/ 	.word	0x0001ffb0


	//   ....[65]....
        /*0bfc*/ 	.word	0x00020020


	//   ....[66]....
        /*0c00*/ 	.word	0x00020090


	//   ....[67]....
        /*0c04*/ 	.word	0x00020100


	//   ....[68]....
        /*0c08*/ 	.word	0x00020170


	//   ....[69]....
        /*0c0c*/ 	.word	0x000201f0


	//   ....[70]....
        /*0c10*/ 	.word	0x00020280


	//   ....[71]....
        /*0c14*/ 	.word	0x00020310


	//   ....[72]....
        /*0c18*/ 	.word	0x00020380


	//   ....[73]....
        /*0c1c*/ 	.word	0x000203f0


	//   ....[74]....
        /*0c20*/ 	.word	0x00020460


	//   ....[75]....
        /*0c24*/ 	.word	0x000204e0


	//   ....[76]....
        /*0c28*/ 	.word	0x00020550


	//   ....[77]....
        /*0c2c*/ 	.word	0x000205f0


	//   ....[78]....
        /*0c30*/ 	.word	0x00020680


	//   ....[79]....
        /*0c34*/ 	.word	0x000207a0


	//----- nvinfo : EIATTR_REG_RECONFIG
	.align		4
.L_911:
        /*0c38*/ 	.byte	0x01, 0x54
	.zero		2


	//----- nvinfo : EIATTR_SYSCALL_OFFSETS
	.align		4
        /*0c3c*/ 	.byte	0x04, 0x46
        /*0c3e*/ 	.short	(.L_913 - .L_912)


	//   ....[0]....
.L_912:
        /*0c40*/ 	.word	0x00001890


	//   ....[1]....
        /*0c44*/ 	.word	0x000019e0


	//   ....[2]....
        /*0c48*/ 	.word	0x00008a90


	//   ....[3]....
        /*0c4c*/ 	.word	0x00008de0


	//   ....[4]....
        /*0c50*/ 	.word	0x000169d0


	//   ....[5]....
        /*0c54*/ 	.word	0x00016b20


	//   ....[6]....
        /*0c58*/ 	.word	0x00016c10


	//   ....[7]....
        /*0c5c*/ 	.word	0x00017bd0


	//----- nvinfo : EIATTR_MBARRIER_INSTR_OFFSETS
	.align		4
.L_913:
        /*0c60*/ 	.byte	0x04, 0x39
        /*0c62*/ 	.short	(.L_915 - .L_914)


	//   ....[0]....
.L_914:
        /*0c64*/ 	.word	0x00000250
        /*0c68*/ 	.word	0x000000ff
        /*0c6c*/ 	.word	0x00028800
        /*0c70*/ 	.short	0x0100
        /*0c72*/ 	.byte	0x08
	.zero		1


	//   ....[1]....
        /*0c74*/ 	.word	0x00000260
        /*0c78*/ 	.word	0x000000ff
        /*0c7c*/ 	.word	0x00028820
        /*0c80*/ 	.short	0x0100
        /*0c82*/ 	.byte	0x08
	.zero		1


	//   ....[2]....
        /*0c84*/ 	.word	0x00000350
        /*0c88*/ 	.word	0x000000ff
        /*0c8c*/ 	.word	0x00028830
        /*0c90*/ 	.short	0x0100
        /*0c92*/ 	.byte	0x08
	.zero		1


	//   ....[3]....
        /*0c94*/ 	.word	0x00000360
        /*0c98*/ 	.word	0x000000ff
        /*0c9c*/ 	.word	0x00028840
        /*0ca0*/ 	.short	0x0100
        /*0ca2*/ 	.byte	0x08
	.zero		1


	//   ....[4]....
        /*0ca4*/ 	.word	0x00000370
        /*0ca8*/ 	.word	0x000000ff
        /*0cac*/ 	.word	0x00028838
        /*0cb0*/ 	.short	0x0100
        /*0cb2*/ 	.byte	0x08
	.zero		1


	//   ....[5]....
        /*0cb4*/ 	.word	0x00000380
        /*0cb8*/ 	.word	0x000000ff
        /*0cbc*/ 	.word	0x00028848
        /*0cc0*/ 	.short	0x0100
        /*0cc2*/ 	.byte	0x08
	.zero		1


	//   ....[6]....
        /*0cc4*/ 	.word	0x000004b0
        /*0cc8*/ 	.word	0x000000ff
        /*0ccc*/ 	.word	0x00028850
        /*0cd0*/ 	.short	0x0100
        /*0cd2*/ 	.byte	0x08
	.zero		1


	//   ....[7]....
        /*0cd4*/ 	.word	0x000004c0
        /*0cd8*/ 	.word	0x000000ff
        /*0cdc*/ 	.word	0x00028860
        /*0ce0*/ 	.short	0x0100
        /*0ce2*/ 	.byte	0x08
	.zero		1


	//   ....[8]....
        /*0ce4*/ 	.word	0x000004d0
        /*0ce8*/ 	.word	0x000000ff
        /*0cec*/ 	.word	0x00028858
        /*0cf0*/ 	.short	0x0100
        /*0cf2*/ 	.byte	0x08
	.zero		1


	//   ....[9]....
        /*0cf4*/ 	.word	0x000004e0
        /*0cf8*/ 	.word	0x000000ff
        /*0cfc*/ 	.word	0x00028868
        /*0d00*/ 	.short	0x0100
        /*0d02*/ 	.byte	0x08
	.zero		1


	//   ....[10]....
        /*0d04*/ 	.word	0x000005d0
        /*0d08*/ 	.word	0x000000ff
        /*0d0c*/ 	.word	0x00028870
        /*0d10*/ 	.short	0x0100
        /*0d12*/ 	.byte	0x06
	.zero		1


	//   ....[11]....
        /*0d14*/ 	.word	0x000005e0
        /*0d18*/ 	.word	0x000000ff
        /*0d1c*/ 	.word	0x00028880
        /*0d20*/ 	.short	0x0100
        /*0d22*/ 	.byte	0x06
	.zero		1


	//   ....[12]....
        /*0d24*/ 	.word	0x000005f0
        /*0d28*/ 	.word	0x000000ff
        /*0d2c*/ 	.word	0x00028878
        /*0d30*/ 	.short	0x0100
        /*0d32*/ 	.byte	0x06
	.zero		1


	//   ....[13]....
        /*0d34*/ 	.word	0x00000600
        /*0d38*/ 	.word	0x000000ff
        /*0d3c*/ 	.word	0x00028888
        /*0d40*/ 	.short	0x0100
        /*0d42*/ 	.byte	0x06
	.zero		1


	//   ....[14]....
        /*0d44*/ 	.word	0x00000730
        /*0d48*/ 	.word	0x000000ff
        /*0d4c*/ 	.word	0x00028890
        /*0d50*/ 	.short	0x0100
        /*0d52*/ 	.byte	0x08
	.zero		1


	//   ....[15]....
        /*0d54*/ 	.word	0x00000740
        /*0d58*/ 	.word	0x000000ff
        /*0d5c*/ 	.word	0x000288a0
        /*0d60*/ 	.short	0x0100
        /*0d62*/ 	.byte	0x08
	.zero		1


	//   ....[16]....
        /*0d64*/ 	.word	0x00000750
        /*0d68*/ 	.word	0x000000ff
        /*0d6c*/ 	.word	0x00028898
        /*0d70*/ 	.short	0x0100
        /*0d72*/ 	.byte	0x08
	.zero		1


	//   ....[17]....
        /*0d74*/ 	.word	0x00000760
        /*0d78*/ 	.word	0x000000ff
        /*0d7c*/ 	.word	0x000288a8
        /*0d80*/ 	.short	0x0100
        /*0d82*/ 	.byte	0x08
	.zero		1


	//   ....[18]....
        /*0d84*/ 	.word	0x00000890
        /*0d88*/ 	.word	0x000000ff
        /*0d8c*/ 	.word	0x000288b0
        /*0d90*/ 	.short	0x0100
        /*0d92*/ 	.byte	0x08
	.zero		1


	//   ....[19]....
        /*0d94*/ 	.word	0x000008a0
        /*0d98*/ 	.word	0x000000ff
        /*0d9c*/ 	.word	0x000288c0
        /*0da0*/ 	.short	0x0100
        /*0da2*/ 	.byte	0x08
	.zero		1


	//   ....[20]....
        /*0da4*/ 	.word	0x000008b0
        /*0da8*/ 	.word	0x000000ff
        /*0dac*/ 	.word	0x000288b8
        /*0db0*/ 	.short	0x0100
        /*0db2*/ 	.byte	0x08
	.zero		1


	//   ....[21]....
        /*0db4*/ 	.word	0x000008c0
        /*0db8*/ 	.word	0x000000ff
        /*0dbc*/ 	.word	0x000288c8
        /*0dc0*/ 	.short	0x0100
        /*0dc2*/ 	.byte	0x08
	.zero		1


	//   ....[22]....
        /*0dc4*/ 	.word	0x00002ff0
        /*0dc8*/ 	.word	0x0000005c
        /*0dcc*/ 	.word	0x00028890
        /*0dd0*/ 	.short	0x010a
        /*0dd2*/ 	.byte	0x3f
	.zero		1


	//   ....[23]....
        /*0dd4*/ 	.word	0x000057a0
        /*0dd8*/ 	.word	0x0000005c
        /*0ddc*/ 	.word	0x00028890
        /*0de0*/ 	.short	0x010a
        /*0de2*/ 	.byte	0x3f
	.zero		1


	//   ....[24]....
        /*0de4*/ 	.word	0x00007800
        /*0de8*/ 	.word	0x0000005c
        /*0dec*/ 	.word	0x00028890
        /*0df0*/ 	.short	0x010a
        /*0df2*/ 	.byte	0x3f
	.zero		1


	//   ....[25]....
        /*0df4*/ 	.word	0x00007f20
        /*0df8*/ 	.word	0x0000000b
        /*0dfc*/ 	.word	0x00000000
        /*0e00*/ 	.short	0x0101
        /*0e02*/ 	.byte	0x3f
	.zero		1


	//   ....[26]....
        /*0e04*/ 	.word	0x00007f60
        /*0e08*/ 	.word	0x0000005c
        /*0e0c*/ 	.word	0x000288b0
        /*0e10*/ 	.short	0x010a
        /*0e12*/ 	.byte	0x3f
	.zero		1


	//   ....[27]....
        /*0e14*/ 	.word	0x00008590
        /*0e18*/ 	.word	0x0000005c
        /*0e1c*/ 	.word	0x00000000
        /*0e20*/ 	.short	0x0101
        /*0e22*/ 	.byte	0x3f
	.zero		1


	//   ....[28]....
        /*0e24*/ 	.word	0x00008b10
        /*0e28*/ 	.word	0x0000009c
        /*0e2c*/ 	.word	0x00028800
        /*0e30*/ 	.short	0x010a
        /*0e32*/ 	.byte	0x3f
	.zero		1


	//   ....[29]....
        /*0e34*/ 	.word	0x00008b60
        /*0e38*/ 	.word	0x0000009c
        /*0e3c*/ 	.word	0x00028800
        /*0e40*/ 	.short	0x010a
        /*0e42*/ 	.byte	0x3f
	.zero		1


	//   ....[30]....
        /*0e44*/ 	.word	0x000090d0
        /*0e48*/ 	.word	0x0000009c
        /*0e4c*/ 	.word	0x00028800
        /*0e50*/ 	.short	0x010a
        /*0e52*/ 	.byte	0x3f
	.zero		1


	//   ....[31]....
        /*0e54*/ 	.word	0x0000aa70
        /*0e58*/ 	.word	0x0000009c
        /*0e5c*/ 	.word	0x00028800
        /*0e60*/ 	.short	0x010a
        /*0e62*/ 	.byte	0x3f
	.zero		1


	//   ....[32]....
        /*0e64*/ 	.word	0x0000c3d0
        /*0e68*/ 	.word	0x00000003
        /*0e6c*/ 	.word	0x00028830
        /*0e70*/ 	.short	0x010a
        /*0e72*/ 	.byte	0x3f
	.zero		1


	//   ....[33]....
        /*0e74*/ 	.word	0x0000c420
        /*0e78*/ 	.word	0x00000003
        /*0e7c*/ 	.word	0x00028830
        /*0e80*/ 	.short	0x010a
        /*0e82*/ 	.byte	0x3f
	.zero		1


	//   ....[34]....
        /*0e84*/ 	.word	0x0000d030
        /*0e88*/ 	.word	0x00000003
        /*0e8c*/ 	.word	0x00000000
        /*0e90*/ 	.short	0x0101
        /*0e92*/ 	.byte	0x3f
	.zero		1


	//   ....[35]....
        /*0e94*/ 	.word	0x0000f1a0
        /*0e98*/ 	.word	0x00000005
        /*0e9c*/ 	.word	0x00028830
        /*0ea0*/ 	.short	0x010a
        /*0ea2*/ 	.byte	0x3f
	.zero		1


	//   ....[36]....
        /*0ea4*/ 	.word	0x0000f1f0
        /*0ea8*/ 	.word	0x00000005
        /*0eac*/ 	.word	0x00028830
        /*0eb0*/ 	.short	0x010a
        /*0eb2*/ 	.byte	0x3f
	.zero		1


	//   ....[37]....
        /*0eb4*/ 	.word	0x0000f630
        /*0eb8*/ 	.word	0x00000005
        /*0ebc*/ 	.word	0x00028850
        /*0ec0*/ 	.short	0x010a
        /*0ec2*/ 	.byte	0x3f
	.zero		1


	//   ....[38]....
        /*0ec4*/ 	.word	0x0000f670
        /*0ec8*/ 	.word	0x00000005
        /*0ecc*/ 	.word	0x00028850
        /*0ed0*/ 	.short	0x010a
        /*0ed2*/ 	.byte	0x3f
	.zero		1


	//   ....[39]....
        /*0ed4*/ 	.word	0x00011240
        /*0ed8*/ 	.word	0x00000003
        /*0edc*/ 	.word	0x00000000
        /*0ee0*/ 	.short	0x0101
        /*0ee2*/ 	.byte	0x3f
	.zero		1


	//   ....[40]....
        /*0ee4*/ 	.word	0x00011500
        /*0ee8*/ 	.word	0x00000007
        /*0eec*/ 	.word	0x00000000
        /*0ef0*/ 	.short	0x0101
        /*0ef2*/ 	.byte	0x3f
	.zero		1


	//   ....[41]....
        /*0ef4*/ 	.word	0x00011b40
        /*0ef8*/ 	.word	0x0000000b
        /*0efc*/ 	.word	0x00028850
        /*0f00*/ 	.short	0x010a
        /*0f02*/ 	.byte	0x3f
	.zero		1


	//   ....[42]....
        /*0f04*/ 	.word	0x00011bc0
        /*0f08*/ 	.word	0x0000000b
        /*0f0c*/ 	.word	0x00028850
        /*0f10*/ 	.short	0x010a
        /*0f12*/ 	.byte	0x3f
	.zero		1


	//   ....[43]....
        /*0f14*/ 	.word	0x000121a0
        /*0f18*/ 	.word	0x00000005
        /*0f1c*/ 	.word	0x00000000
        /*0f20*/ 	.short	0x0101
        /*0f22*/ 	.byte	0x3f
	.zero		1


	//   ....[44]....
        /*0f24*/ 	.word	0x000136b0
        /*0f28*/ 	.word	0x00000000
        /*0f2c*/ 	.word	0x00000000
        /*0f30*/ 	.short	0x0101
        /*0f32*/ 	.byte	0x3f
	.zero		1


	//   ....[45]....
        /*0f34*/ 	.word	0x00015830
        /*0f38*/ 	.word	0x00000016
        /*0f3c*/ 	.word	0x00028820
        /*0f40*/ 	.short	0x010a
        /*0f42*/ 	.byte	0x3f
	.zero		1


	//   ....[46]....
        /*0f44*/ 	.word	0x000158c0
        /*0f48*/ 	.word	0x00000005
        /*0f4c*/ 	.word	0x000288a0
        /*0f50*/ 	.short	0x010a
        /*0f52*/ 	.byte	0x3f
	.zero		1


	//   ....[47]....
        /*0f54*/ 	.word	0x00015c20
        /*0f58*/ 	.word	0x00000005
        /*0f5c*/ 	.word	0x000288c0
        /*0f60*/ 	.short	0x010a
        /*0f62*/ 	.byte	0x3f
	.zero		1


	//   ....[48]....
        /*0f64*/ 	.word	0x00016050
        /*0f68*/ 	.word	0x00000008
        /*0f6c*/ 	.word	0x000288a0
        /*0f70*/ 	.short	0x010a
        /*0f72*/ 	.byte	0x3f
	.zero		1


	//   ....[49]....
        /*0f74*/ 	.word	0x00016390
        /*0f78*/ 	.word	0x00000008
        /*0f7c*/ 	.word	0x000288c0
        /*0f80*/ 	.short	0x010a
        /*0f82*/ 	.byte	0x3f
	.zero		1


	//   ....[50]....
        /*0f84*/ 	.word	0x00017130
        /*0f88*/ 	.word	0x00000007
        /*0f8c*/ 	.word	0x00028840
        /*0f90*/ 	.short	0x010a
        /*0f92*/ 	.byte	0x3f
	.zero		1


	//   ....[51]....
        /*0f94*/ 	.word	0x000178b0
        /*0f98*/ 	.word	0x00000007
        /*0f9c*/ 	.word	0x00028830
        /*0fa0*/ 	.short	0x0107
        /*0fa2*/ 	.byte	0x3f
	.zero		1


	//   ....[52]....
        /*0fa4*/ 	.word	0x00017980
        /*0fa8*/ 	.word	0x00000007
        /*0fac*/ 	.word	0x00028830
        /*0fb0*/ 	.short	0x0101
        /*0fb2*/ 	.byte	0x3f
	.zero		1


	//   ....[53]....
        /*0fb4*/ 	.word	0x00018480
        /*0fb8*/ 	.word	0x00000016
        /*0fbc*/ 	.word	0x00028800
        /*0fc0*/ 	.short	0x0107
        /*0fc2*/ 	.byte	0x3f
	.zero		1


	//   ....[54]....
        /*0fc4*/ 	.word	0x00018580
        /*0fc8*/ 	.word	0x00000016
        /*0fcc*/ 	.word	0x00028800
        /*0fd0*/ 	.short	0x0101
        /*0fd2*/ 	.byte	0x3f
	.zero		1


	//   ....[55]....
        /*0fd4*/ 	.word	0x000185b0
        /*0fd8*/ 	.word	0x00000016
        /*0fdc*/ 	.word	0x00028820
        /*0fe0*/ 	.short	0x010a
        /*0fe2*/ 	.byte	0x3f
	.zero		1


	//   ....[56]....
        /*0fe4*/ 	.word	0x00018940
        /*0fe8*/ 	.word	0x00000006
        /*0fec*/ 	.word	0x00028840
        /*0ff0*/ 	.short	0x010a
        /*0ff2*/ 	.byte	0x3f
	.zero		1


	//   ....[57]....
        /*0ff4*/ 	.word	0x00018e60
        /*0ff8*/ 	.word	0x00000006
        /*0ffc*/ 	.word	0x00028830
        /*1000*/ 	.short	0x0107
        /*1002*/ 	.byte	0x3f
	.zero		1


	//   ....[58]....
        /*1004*/ 	.word	0x00018f20
        /*1008*/ 	.word	0x00000006
        /*100c*/ 	.word	0x00028830
        /*1010*/ 	.short	0x0101
        /*1012*/ 	.byte	0x3f
	.zero		1


	//   ....[59]....
        /*1014*/ 	.word	0x00018f80
        /*1018*/ 	.word	0x00000006
        /*101c*/ 	.word	0x00028860
        /*1020*/ 	.short	0x010a
        /*1022*/ 	.byte	0x3f
	.zero		1


	//   ....[60]....
        /*1024*/ 	.word	0x000194c0
        /*1028*/ 	.word	0x00000006
        /*102c*/ 	.word	0x00028850
        /*1030*/ 	.short	0x0107
        /*1032*/ 	.byte	0x3f
	.zero		1


	//   ....[61]....
        /*1034*/ 	.word	0x00019670
        /*1038*/ 	.word	0x00000006
        /*103c*/ 	.word	0x00028850
        /*1040*/ 	.short	0x0101
        /*1042*/ 	.byte	0x3f
	.zero		1


	//   ....[62]....
        /*1044*/ 	.word	0x00019880
        /*1048*/ 	.word	0x00000000
        /*104c*/ 	.word	0x00028860
        /*1050*/ 	.short	0x010a
        /*1052*/ 	.byte	0x3f
	.zero		1


	//   ....[63]....
        /*1054*/ 	.word	0x00019db0
        /*1058*/ 	.word	0x00000000
        /*105c*/ 	.word	0x00028850
        /*1060*/ 	.short	0x0107
        /*1062*/ 	.byte	0x3f
	.zero		1


	//   ....[64]....
        /*1064*/ 	.word	0x00019e70
        /*1068*/ 	.word	0x00000000
        /*106c*/ 	.word	0x00028850
        /*1070*/ 	.short	0x0101
        /*1072*/ 	.byte	0x3f
	.zero		1


	//   ....[65]....
        /*1074*/ 	.word	0x0001a970
        /*1078*/ 	.word	0x00000004
        /*107c*/ 	.word	0x00028820
        /*1080*/ 	.short	0x010a
        /*1082*/ 	.byte	0x3f
	.zero		1


	//   ....[66]....
        /*1084*/ 	.word	0x0001aae0
        /*1088*/ 	.word	0x00000005
        /*108c*/ 	.word	0x00028840
        /*1090*/ 	.short	0x010a
        /*1092*/ 	.byte	0x3f
	.zero		1


	//   ....[67]....
        /*1094*/ 	.word	0x0001ab80
        /*1098*/ 	.word	0x00000019
        /*109c*/ 	.word	0x00028840
        /*10a0*/ 	.short	0x010a
        /*10a2*/ 	.byte	0x3f
	.zero		1


	//   ....[68]....
        /*10a4*/ 	.word	0x0001abc0
        /*10a8*/ 	.word	0x00000005
        /*10ac*/ 	.word	0x00028860
        /*10b0*/ 	.short	0x010a
        /*10b2*/ 	.byte	0x3f
	.zero		1


	//   ....[69]....
        /*10b4*/ 	.word	0x0001ac00
        /*10b8*/ 	.word	0x00000019
        /*10bc*/ 	.word	0x00028860
        /*10c0*/ 	.short	0x010a
        /*10c2*/ 	.byte	0x3f
	.zero		1


	//   ....[70]....
        /*10c4*/ 	.word	0x0001ac60
        /*10c8*/ 	.word	0x0000005c
        /*10cc*/ 	.word	0x00028890
        /*10d0*/ 	.short	0x010a
        /*10d2*/ 	.byte	0x3f
	.zero		1


	//   ....[71]....
        /*10d4*/ 	.word	0x0001b170
        /*10d8*/ 	.word	0x0000005c
        /*10dc*/ 	.word	0x00028890
        /*10e0*/ 	.short	0x010a
        /*10e2*/ 	.byte	0x3f
	.zero		1


	//   ....[72]....
        /*10e4*/ 	.word	0x0001b680
        /*10e8*/ 	.word	0x0000005c
        /*10ec*/ 	.word	0x00028890
        /*10f0*/ 	.short	0x010a
        /*10f2*/ 	.byte	0x3f
	.zero		1


	//   ....[73]....
        /*10f4*/ 	.word	0x0001bb50
        /*10f8*/ 	.word	0x0000005c
        /*10fc*/ 	.word	0x000288b0
        /*1100*/ 	.short	0x010a
        /*1102*/ 	.byte	0x3f
	.zero		1


	//   ....[74]....
        /*1104*/ 	.word	0x0001be10
        /*1108*/ 	.word	0x0000009c
        /*110c*/ 	.word	0x00028800
        /*1110*/ 	.short	0x010a
        /*1112*/ 	.byte	0x3f
	.zero		1


	//   ....[75]....
        /*1114*/ 	.word	0x0001c020
        /*1118*/ 	.word	0x0000009c
        /*111c*/ 	.word	0x00028800
        /*1120*/ 	.short	0x010a
        /*1122*/ 	.byte	0x3f
	.zero		1


	//   ....[76]....
        /*1124*/ 	.word	0x0001c070
        /*1128*/ 	.word	0x00000003
        /*112c*/ 	.word	0x00028830
        /*1130*/ 	.short	0x010a
        /*1132*/ 	.byte	0x3f
	.zero		1


	//   ....[77]....
        /*1134*/ 	.word	0x0001c0c0
        /*1138*/ 	.word	0x00000005
        /*113c*/ 	.word	0x00028830
        /*1140*/ 	.short	0x010a
        /*1142*/ 	.byte	0x3f
	.zero		1


	//   ....[78]....
        /*1144*/ 	.word	0x0001c110
        /*1148*/ 	.word	0x00000005
        /*114c*/ 	.word	0x00028850
        /*1150*/ 	.short	0x010a
        /*1152*/ 	.byte	0x3f
	.zero		1


	//   ....[79]....
        /*1154*/ 	.word	0x0001c160
        /*1158*/ 	.word	0x0000000b
        /*115c*/ 	.word	0x00028850
        /*1160*/ 	.short	0x010a
        /*1162*/ 	.byte	0x3f
	.zero		1


	//   ....[80]....
        /*1164*/ 	.word	0x0001c730
        /*1168*/ 	.word	0x00000016
        /*116c*/ 	.word	0x00028820
        /*1170*/ 	.short	0x010a
        /*1172*/ 	.byte	0x3f
	.zero		1


	//   ....[81]....
        /*1174*/ 	.word	0x0001c780
        /*1178*/ 	.word	0x00000005
        /*117c*/ 	.word	0x000288a0
        /*1180*/ 	.short	0x010a
        /*1182*/ 	.byte	0x3f
	.zero		1


	//   ....[82]....
        /*1184*/ 	.word	0x0001c7d0
        /*1188*/ 	.word	0x00000005
        /*118c*/ 	.word	0x000288c0
        /*1190*/ 	.short	0x010a
        /*1192*/ 	.byte	0x3f
	.zero		1


	//   ....[83]....
        /*1194*/ 	.word	0x0001c820
        /*1198*/ 	.word	0x00000008
        /*119c*/ 	.word	0x000288a0
        /*11a0*/ 	.short	0x010a
        /*11a2*/ 	.byte	0x3f
	.zero		1


	//   ....[84]....
        /*11a4*/ 	.word	0x0001c870
        /*11a8*/ 	.word	0x00000008
        /*11ac*/ 	.word	0x000288c0
        /*11b0*/ 	.short	0x010a
        /*11b2*/ 	.byte	0x3f
	.zero		1


	//   ....[85]....
        /*11b4*/ 	.word	0x0001c990
        /*11b8*/ 	.word	0x00000007
        /*11bc*/ 	.word	0x00028840
        /*11c0*/ 	.short	0x010a
        /*11c2*/ 	.byte	0x3f
	.zero		1


	//   ....[86]....
        /*11c4*/ 	.word	0x0001df10
        /*11c8*/ 	.word	0x00000016
        /*11cc*/ 	.word	0x00028820
        /*11d0*/ 	.short	0x010a
        /*11d2*/ 	.byte	0x3f
	.zero		1


	//   ....[87]....
        /*11d4*/ 	.word	0x0001df60
        /*11d8*/ 	.word	0x00000006
        /*11dc*/ 	.word	0x00028840
        /*11e0*/ 	.short	0x010a
        /*11e2*/ 	.byte	0x3f
	.zero		1


	//   ....[88]....
        /*11e4*/ 	.word	0x0001e8e0
        /*11e8*/ 	.word	0x00000006
        /*11ec*/ 	.word	0x00028860
        /*11f0*/ 	.short	0x010a
        /*11f2*/ 	.byte	0x3f
	.zero		1


	//   ....[89]....
        /*11f4*/ 	.word	0x0001f350
        /*11f8*/ 	.word	0x00000000
        /*11fc*/ 	.word	0x00028860
        /*1200*/ 	.short	0x010a
        /*1202*/ 	.byte	0x3f
	.zero		1


	//   ....[90]....
        /*1204*/ 	.word	0x000206c0
        /*1208*/ 	.word	0x00000004
        /*120c*/ 	.word	0x00028820
        /*1210*/ 	.short	0x010a
        /*1212*/ 	.byte	0x3f
	.zero		1


	//   ....[91]....
        /*1214*/ 	.word	0x00020860
        /*1218*/ 	.word	0x00000005
        /*121c*/ 	.word	0x00028840
        /*1220*/ 	.short	0x010a
        /*1222*/ 	.byte	0x3f
	.zero		1


	//   ....[92]....
        /*1224*/ 	.word	0x000208b0
        /*1228*/ 	.word	0x00000019
        /*122c*/ 	.word	0x00028840
        /*1230*/ 	.short	0x010a
        /*1232*/ 	.byte	0x3f
	.zero		1


	//   ....[93]....
        /*1234*/ 	.word	0x00020900
        /*1238*/ 	.word	0x00000005
        /*123c*/ 	.word	0x00028860
        /*1240*/ 	.short	0x010a
        /*1242*/ 	.byte	0x3f
	.zero		1


	//----- nvinfo : EIATTR_NUM_MBARRIERS
	.align		4
.L_915:
        /*1244*/ 	.byte	0x03, 0x38
        /*1246*/ 	.short	0x0016


	//----- nvinfo : EIATTR_EXIT_INSTR_OFFSETS
	.align		4
        /*1248*/ 	.byte	0x04, 0x1c
        /*124a*/ 	.short	(.L_917 - .L_916)


	//   ....[0]....
.L_916:
        /*124c*/ 	.word	0x0001ac50


	//----- nvinfo : EIATTR_MAX_THREADS
	.align		4
.L_917:
        /*1250*/ 	.byte	0x04, 0x05
        /*1252*/ 	.short	(.L_919 - .L_918)
.L_918:
        /*1254*/ 	.word	0x00000180
        /*1258*/ 	.word	0x00000001
        /*125c*/ 	.word	0x00000001


	//----- nvinfo : EIATTR_CRS_STACK_SIZE
	.align		4
.L_919:
        /*1260*/ 	.byte	0x04, 0x1e
        /*1262*/ 	.short	(.L_921 - .L_920)
.L_920:
        /*1264*/ 	.word	0x00000000


	//----- nvinfo : EIATTR_CBANK_PARAM_SIZE
	.align		4
.L_921:
        /*1268*/ 	.byte	0x03, 0x19
        /*126a*/ 	.short	0x0af0


	//----- nvinfo : EIATTR_PARAM_CBANK
	.align		4
        /*126c*/ 	.byte	0x04, 0x0a
        /*126e*/ 	.short	(.L_923 - .L_922)
	.align		4
.L_922:
        /*1270*/ 	.word	index@(.nv.constant0._ZN7cutlass13device_kernelIN5flash11enable_sm90INS1_16FlashAttnFwdSm90INS1_25CollectiveMainloopFwdSm90ILi2EN4cute5tupleIJNS5_1CILi1EEES8_S8_EEENS6_IJNS7_ILi128EEESA_SA_EEELi128ENS_10bfloat16_tEfNS_4arch4Sm90ELb0ELb0ELb1ELb1ELb1ELb1ELb0ELb1ELb1ELb1ELb0ELb0EEENS1_21CollectiveEpilogueFwdISB_S9_SC_SE_Li256ELb1ELb1ELb0ELb0EEENS1_36VarlenDynamicPersistentTileSchedulerILi128ELi128ELi256ELi128ELb0ELb1ELb1ELb0ELb1ELb1EEEEEEEEEvNT_6ParamsE)
        /*1274*/ 	.short	0x0210
        /*1276*/ 	.short	0x0af0


	//----- nvinfo : EIATTR_SW_WAR
	.align		4
.L_923:
        /*1278*/ 	.byte	0x04, 0x36
        /*127a*/ 	.short	(.L_925 - .L_924)
.L_924:
        /*127c*/ 	.word	0x00000008
.L_925:


//--------------------- .nv.info._ZN7cutlass13device_kernelIN5flash11enable_sm90INS1_16FlashAttnFwdSm90INS1_25CollectiveMainloopFwdSm90ILi2EN4cute5tupleIJNS5_1CILi1EEES8_S8_EEENS6_IJNS7_ILi128EEESA_SA_EEELi128ENS_10bfloat16_tEfNS_4arch4Sm90ELb0ELb1ELb1ELb0ELb1ELb0ELb0ELb1ELb1ELb1ELb0ELb0EEENS1_21CollectiveEpilogueFwdISB_S9_SC_SE_Li256ELb0ELb1ELb0ELb0EEENS1_30DynamicPersistentTileSchedulerILi256ELi128ELb0ELb1ELb1EEEEEEEEEvNT_6ParamsE --------------------------
	.section	.nv.info._ZN7cutlass13device_kernelIN5flash11enable_sm90INS1_16FlashAttnFwdSm90INS1_25CollectiveMainloopFwdSm90ILi2EN4cute5tupleIJNS5_1CILi1EEES8_S8_EEENS6_IJNS7_ILi128EEESA_SA_EEELi128ENS_10bfloat16_tEfNS_4arch4Sm90ELb0ELb1ELb1ELb0ELb1ELb0ELb0ELb1ELb1ELb1ELb0ELb0EEENS1_21CollectiveEpilogueFwdISB_S9_SC_SE_Li256ELb0ELb1ELb0ELb0EEENS1_30DynamicPersistentTileSchedulerILi256ELi128ELb0ELb1ELb1EEEEEEEEEvNT_6ParamsE,"",@"SHT_CUDA_INFO"
	.sectionflags	@""
	.align	4


	//----- nvinfo : EIATTR_CUDA_API_VERSION
	.align		4
        /*0000*/ 	.byte	0x04, 0x37
        /*0002*/ 	.short	(.L_927 - .L_926)
.L_926:
        /*0004*/ 	.word	0x00000082


	//----- nvinfo : EIATTR_KPARAM_INFO
	.align		4
.L_927:
        /*0008*/ 	.byte	0x04, 0x17
        /*000a*/ 	.short	(.L_929 - .L_928)
.L_928:
        /*000c*/ 	.word	0x00000000
        /*0010*/ 	.short	0x0000
        /*0012*/ 	.short	0x0070
        /*0014*/ 	.byte	0x00, 0xf0, 0x01, 0x2a


	//----- nvinfo : EIATTR_SPARSE_MMA_MASK
	.align		4
.L_929:
        /*0018*/ 	.byte	0x03, 0x50
        /*001a*/ 	.short	0x0000


	//----- nvinfo : EIATTR_MAXREG_COUNT
	.align		4
        /*001c*/ 	.byte	0x03, 0x1b
        /*001e*/ 	.short	0x00a8


	//----- nvinfo : EIATTR_NUM_BARRIERS
	.align		4
        /*0020*/ 	.byte	0x02, 0x4c
        /*0022*/ 	.byte	0x10
	.zero		1


	//----- nvinfo : EIATTR_EXTERNS
	.align		4
        /*0024*/ 	.byte	0x04, 0x0f
        /*0026*/ 	.short	(.L_931 - .L_930)


	//   ....[0]....
	.align		4
.L_930:
        /*0028*/ 	.word	index@(__assertfail)


	//----- nvinfo : EIATTR_MERCURY_ISA_VERSION
	.align		4
.L_931:
        /*002c*/ 	.byte	0x03, 0x5f
        /*002e*/ 	.short	0x0101


	//----- nvinfo : EIATTR_INT_WARP_WIDE_INSTR_OFFSETS
	.align		4
        /*0030*/ 	.byte	0x04, 0x31
        /*0032*/ 	.short	(.L_933 - .L_932)


	//   ....[0]....
.L_932:
        /*0034*/ 	.word	0x000000b0


	//   ....[1]....
        /*0038*/ 	.word	0x000000c0


	//   ....[2]....
        /*003c*/ 	.word	0x00000160


	//   ....[3]....
        /*0040*/ 	.word	0x000125d0


	//   ....[4]....
        /*0044*/ 	.word	0x00012660


	//   ....[5]....
        /*0048*/ 	.word	0x00015280


	//   ....[6]....
        /*004c*/ 	.word	0x00015310


	//----- nvinfo : EIATTR_COOP_GROUP_MASK_REGIDS
	.align		4
.L_933:
        /*0050*/ 	.byte	0x04, 0x29
        /*0052*/ 	.short	(.L_935 - .L_934)


	//   ....[0]....
.L_934:
        /*0054*/ 	.word	0xffffffff


	//   ....[1]....
        /*0058*/ 	.word	0xffffffff


	//   ....[2]....
        /*005c*/ 	.word	0xffffffff


	//   ....[3]....
        /*0060*/ 	.word	0xffffffff


	//   ....[4]....
        /*0064*/ 	.word	0xffffffff


	//   ....[5]....
        /*0068*/ 	.word	0xffffffff


	//   ....[6]....
        /*006c*/ 	.word	0xffffffff


	//   ....[7]....
        /*0070*/ 	.word	0xffffffff


	//   ....[8]....
        /*0074*/ 	.word	0xffffffff


	//   ....[9]....
        /*0078*/ 	.word	0xffffffff


	//   ....[10]....
        /*007c*/ 	.word	0xffffffff


	//   ....[11]....
        /*0080*/ 	.word	0xffffffff


	//   ....[12]....
        /*0084*/ 	.word	0xffffffff


	//   ....[13]....
        /*0088*/ 	.word	0xffffffff


	//   ....[14]....
        /*008c*/ 	.word	0xffffffff


	//   ....[15]....
        /*0090*/ 	.word	0xffffffff


	//   ....[16]....
        /*0094*/ 	.word	0xffffffff


	//   ....[17]....
        /*0098*/ 	.word	0xffffffff


	//   ....[18]....
        /*009c*/ 	.word	0xffffffff


	//   ....[19]....
        /*00a0*/ 	.word	0xffffffff


	//   ....[20]....
        /*00a4*/ 	.word	0xffffffff


	//   ....[21]....
        /*00a8*/ 	.word	0xffffffff


	//   ....[22]....
        /*00ac*/ 	.word	0xffffffff


	//   ....[23]....
        /*00b0*/ 	.word	0xffffffff


	//   ....[24]....
        /*00b4*/ 	.word	0xffffffff


	//   ....[25]....
        /*00b8*/ 	.word	0xffffffff


	//   ....[26]....
        /*00bc*/ 	.word	0xffffffff


	//   ....[27]....
        /*00c0*/ 	.word	0xffffffff


	//   ....[28]....
        /*00c4*/ 	.word	0xffffffff


	//   ....[29]....
        /*00c8*/ 	.word	0xffffffff


	//   ....[30]....
        /*00cc*/ 	.word	0xffffffff


	//   ....[31]....
        /*00d0*/ 	.word	0xffffffff


	//   ....[32]....
        /*00d4*/ 	.word	0xffffffff


	//   ....[33]....
        /*00d8*/ 	.word	0xffffffff


	//   ....[34]....
        /*00dc*/ 	.word	0xffffffff


	//   ....[35]....
        /*00e0*/ 	.word	0xffffffff


	//   ....[36]....
        /*00e4*/ 	.word	0xffffffff


	//   ....[37]....
        /*00e8*/ 	.word	0xffffffff


	//   ....[38]....
        /*00ec*/ 	.word	0xffffffff


	//   ....[39]....
        /*00f0*/ 	.word	0xffffffff


	//   ....[40]....
        /*00f4*/ 	.word	0xffffffff


	//   ....[41]....
        /*00f8*/ 	.word	0xffffffff


	//   ....[42]....
        /*00fc*/ 	.word	0xffffffff


	//   ....[43]....
        /*0100*/ 	.word	0xffffffff


	//   ....[44]....
        /*0104*/ 	.word	0xffffffff


	//   ....[45]....
        /*0108*/ 	.word	0xffffffff


	//   ....[46]....
        /*010c*/ 	.word	0xffffffff


	//   ....[47]....
        /*0110*/ 	.word	0xffffffff


	//   ....[48]....
        /*0114*/ 	.word	0xffffffff


	//   ....[49]....
        /*0118*/ 	.word	0xffffffff


	//   ....[50]....
        /*011c*/ 	.word	0xffffffff


	//   ....[51]....
        /*0120*/ 	.word	0xffffffff


	//   ....[52]....
        /*0124*/ 	.word	0xffffffff


	//   ....[53]....
        /*0128*/ 	.word	0xffffffff


	//   ....[54]....
        /*012c*/ 	.word	0xffffffff


	//   ....[55]....
        /*0130*/ 	.word	0xffffffff


	//   ....[56]....
        /*0134*/ 	.word	0xffffffff


	//   ....[57]....
        /*0138*/ 	.word	0xffffffff


	//   ....[58]....
        /*013c*/ 	.word	0xffffffff


	//   ....[59]....
        /*0140*/ 	.word	0xffffffff


	//   ....[60]....
        /*0144*/ 	.word	0xffffffff


	//   ....[61]....
        /*0148*/ 	.word	0xffffffff


	//   ....[62]....
        /*014c*/ 	.word	0xffffffff


	//   ....[63]....
        /*0150*/ 	.word	0xffffffff


	//   ....[64]....
        /*0154*/ 	.word	0xffffffff


	//   ....[65]....
        /*0158*/ 	.word	0xffffffff


	//   ....[66]....
        /*015c*/ 	.word	0xffffffff


	//   ....[67]....
        /*0160*/ 	.word	0xffffffff


	//   ....[68]....
        /*0164*/ 	.word	0xffffffff


	//   ....[69]....
        /*0168*/ 	.word	0xffffffff


	//   ....[70]....
        /*016c*/ 	.word	0xffffffff


	//   ....[71]....
        /*0170*/ 	.word	0xffffffff


	//   ....[72]....
        /*0174*/ 	.word	0xffffffff


	//   ....[73]....
        /*0178*/ 	.word	0xffffffff


	//   ....[74]....
        /*017c*/ 	.word	0xffffffff


	//   ....[75]....
        /*0180*/ 	.word	0xffffffff


	//   ....[76]....
        /*0184*/ 	.word	0xffffffff


	//   ....[77]....
        /*0188*/ 	.word	0xffffffff


	//   ....[78]....
        /*018c*/ 	.word	0xffffffff


	//   ....[79]....
        /*0190*/ 	.word	0xffffffff


	//   ....[80]....
        /*0194*/ 	.word	0xffffffff


	//   ....[81]....
        /*0198*/ 	.word	0xffffffff


	//   ....[82]....
        /*019c*/ 	.word	0xffffffff


	//   ....[83]....
        /*01a0*/ 	.word	0xffffffff


	//   ....[84]....
        /*01a4*/ 	.word	0xffffffff


	//   ....[85]....
        /*01a8*/ 	.word	0xffffffff


	//   ....[86]....
        /*01ac*/ 	.word	0xffffffff


	//   ....[87]....
        /*01b0*/ 	.word	0xffffffff


	//   ....[88]....
        /*01b4*/ 	.word	0xffffffff


	//   ....[89]....
        /*01b8*/ 	.word	0xffffffff


	//   ....[90]....
        /*01bc*/ 	.word	0xffffffff


	//   ....[91]....
        /*01c0*/ 	.word	0xffffffff


	//   ....[92]....
        /*01c4*/ 	.word	0xffffffff


	//   ....[93]....
        /*01c8*/ 	.word	0xffffffff


	//   ....[94]....
        /*01cc*/ 	.word	0xffffffff


	//   ....[95]....
        /*01d0*/ 	.word	0xffffffff


	//   ....[96]....
        /*01d4*/ 	.word	0xffffffff


	//   ....[97]....
        /*01d8*/ 	.word	0xffffffff


	//   ....[98]....
        /*01dc*/ 	.word	0xffffffff


	//   ....[99]....
        /*01e0*/ 	.word	0xffffffff


	//   ....[100]....
        /*01e4*/ 	.word	0xffffffff


	//   ....[101]....
        /*01e8*/ 	.word	0xffffffff


	//   ....[102]....
        /*01ec*/ 	.word	0xffffffff


	//   ....[103]....
        /*01f0*/ 	.word	0xffffffff


	//   ....[104]....
        /*01f4*/ 	.word	0xffffffff


	//   ....[105]....
        /*01f8*/ 	.word	0xffffffff


	//   ....[106]....
        /*01fc*/ 	.word	0xffffffff


	//   ....[107]....
        /*0200*/ 	.word	0xffffffff


	//   ....[108]....
        /*0204*/ 	.word	0xffffffff


	//   ....[109]....
        /*0208*/ 	.word	0xffffffff


	//   ....[110]....
        /*020c*/ 	.word	0xffffffff


	//   ....[111]....
        /*0210*/ 	.word	0xffffffff


	//   ....[112]....
        /*0214*/ 	.word	0xffffffff


	//   ....[113]....
        /*0218*/ 	.word	0xffffffff


	//   ....[114]....
        /*021c*/ 	.word	0xffffffff


	//   ....[115]....
        /*0220*/ 	.word	0xffffffff


	//   ....[116]....
        /*0224*/ 	.word	0xffffffff


	//   ....[117]....
        /*0228*/ 	.word	0xffffffff


	//   ....[118]....
        /*022c*/ 	.word	0xffffffff


	//   ....[119]....
        /*0230*/ 	.word	0xffffffff


	//   ....[120]....
        /*0234*/ 	.word	0xffffffff


	//   ....[121]....
        /*0238*/ 	.word	0xffffffff


	//   ....[122]....
        /*023c*/ 	.word	0xffffffff


	//   ....[123]....
        /*0240*/ 	.word	0xffffffff


	//   ....[124]....
        /*0244*/ 	.word	0xffffffff


	//   ....[125]....
        /*0248*/ 	.word	0xffffffff


	//   ....[126]....
        /*024c*/ 	.word	0xffffffff


	//   ....[127]....
        /*0250*/ 	.word	0xffffffff


	//   ....[128]....
        /*0254*/ 	.word	0xffffffff


	//   ....[129]....
        /*0258*/ 	.word	0xffffffff


	//   ....[130]....
        /*025c*/ 	.word	0xffffffff


	//   ....[131]....
        /*0260*/ 	.word	0xffffffff


	//   ....[132]....
        /*0264*/ 	.word	0xffffffff


	//   ....[133]....
        /*0268*/ 	.word	0xffffffff


	//   ....[134]....
        /*026c*/ 	.word	0xffffffff


	//   ....[135]....
        /*0270*/ 	.word	0xffffffff


	//   ....[136]....
        /*0274*/ 	.word	0x0500000f


	//   ....[137]....
        /*0278*/ 	.word	0x0500000f


	//   ....[138]....
        /*027c*/ 	.word	0x0500000f


	//   ....[139]....
        /*0280*/ 	.word	0x0500000f


	//   ....[140]....
        /*0284*/ 	.word	0x0500000f


	//   ....[141]....
        /*0288*/ 	.word	0x0500000f


	//   ....[142]....
        /*028c*/ 	.word	0x0500000f


	//   ....[143]....
        /*0290*/ 	.word	0x0500000f


	//   ....[144]....
        /*0294*/ 	.word	0x0500000f


	//   ....[145]....
        /*0298*/ 	.word	0x0500000f


	//   ....[146]....
        /*029c*/ 	.word	0x0500000f


	//   ....[147]....
        /*02a0*/ 	.word	0x0500000f


	//   ....[148]....
        /*02a4*/ 	.word	0x0500000f


	//   ....[149]....
        /*02a8*/ 	.word	0x0500000f


	//   ....[150]....
        /*02ac*/ 	.word	0x0500000f


	//   ....[151]....
        /*02b0*/ 	.word	0x0500000f


	//   ....[152]....
        /*02b4*/ 	.word	0x0500000f


	//   ....[153]....
        /*02b8*/ 	.word	0x0500000f


	//   ....[154]....
        /*02bc*/ 	.word	0x0500000f


	//   ....[155]....
        /*02c0*/ 	.word	0x0500000f


	//   ....[156]....
        /*02c4*/ 	.word	0x0500000f


	//   ....[157]....
        /*02c8*/ 	.word	0x0500000f


	//   ....[158]....
        /*02cc*/ 	.word	0x0500000f


	//   ....[159]....
        /*02d0*/ 	.word	0x0500000f


	//   ....[160]....
        /*02d4*/ 	.word	0x0500000f


	//   ....[161]....
        /*02d8*/ 	.word	0x0500000f


	//   ....[162]....
        /*02dc*/ 	.word	0x0500000f


	//   ....[163]....
        /*02e0*/ 	.word	0x0500000f


	//   ....[164]....
        /*02e4*/ 	.word	0x0500000f


	//   ....[165]....
        /*02e8*/ 	.word	0x0500000f


	//   ....[166]....
        /*02ec*/ 	.word	0x0500000f


	//   ....[167]....
        /*02f0*/ 	.word	0x0500000f


	//   ....[168]....
        /*02f4*/ 	.word	0x0500000f


	//   ....[169]....
        /*02f8*/ 	.word	0x0500000f


	//   ....[170]....
        /*02fc*/ 	.word	0x0500000f


	//   ....[171]....
        /*0300*/ 	.word	0x0500000f


	//   ....[172]....
        /*0304*/ 	.word	0x0500000f


	//   ....[173]....
        /*0308*/ 	.word	0x0500000f


	//   ....[174]....
        /*030c*/ 	.word	0x0500000f


	//   ....[175]....
        /*0310*/ 	.word	0x0500000f


	//   ....[176]....
        /*0314*/ 	.word	0x0500000f


	//   ....[177]....
        /*0318*/ 	.word	0x0500000f


	//   ....[178]....
        /*031c*/ 	.word	0x0500000f


	//   ....[179]....
        /*0320*/ 	.word	0x0500000f


	//   ....[180]....
        /*0324*/ 	.word	0x0500000f


	//   ....[181]....
        /*0328*/ 	.word	0x0500000f


	//   ....[182]....
        /*032c*/ 	.word	0x0500000f


	//   ....[183]....
        /*0330*/ 	.word	0x0500000f


	//   ....[184]....
        /*0334*/ 	.word	0x0500000f


	//   ....[185]....
        /*0338*/ 	.word	0x0500000f


	//   ....[186]....
        /*033c*/ 	.word	0x0500000f


	//   ....[187]....
        /*0340*/ 	.word	0x0500000f


	//   ....[188]....
        /*0344*/ 	.word	0x0500000f


	//   ....[189]....
        /*0348*/ 	.word	0x0500000f


	//   ....[190]....
        /*034c*/ 	.word	0x0500000f


	//   ....[191]....
        /*0350*/ 	.word	0x0500000f


	//   ....[192]....
        /*0354*/ 	.word	0x0500000f


	//   ....[193]....
        /*0358*/ 	.word	0x0500000f


	//   ....[194]....
        /*035c*/ 	.word	0x0500000f


	//   ....[195]....
        /*0360*/ 	.word	0x0500000f


	//   ....[196]....
        /*0364*/ 	.word	0x0500000f


	//   ....[197]....
        /*0368*/ 	.word	0x0500000f


	//   ....[198]....
        /*036c*/ 	.word	0x0500000f


	//   ....[199]....
        /*0370*/ 	.word	0x0500000f


	//   ....[200]....
        /*0374*/ 	.word	0x0500000f


	//   ....[201]....
        /*0378*/ 	.word	0x0500000f


	//   ....[202]....
        /*037c*/ 	.word	0x0500000f


	//   ....[203]....
        /*0380*/ 	.word	0x0500000f


	//   ....[204]....
        /*0384*/ 	.word	0x0500000f


	//   ....[205]....
        /*0388*/ 	.word	0x0500000f


	//   ....[206]....
        /*038c*/ 	.word	0x0500000f


	//   ....[207]....
        /*0390*/ 	.word	0x0500000f


	//   ....[208]....
        /*0394*/ 	.word	0x0500000f


	//   ....[209]....
        /*0398*/ 	.word	0x0500000f


	//   ....[210]....
        /*039c*/ 	.word	0x0500000f


	//   ....[211]....
        /*03a0*/ 	.word	0x0500000f


	//   ....[212]....
        /*03a4*/ 	.word	0x0500000f


	//   ....[213]....
        /*03a8*/ 	.word	0x0500000f


	//   ....[214]....
        /*03ac*/ 	.word	0x0500000f


	//   ....[215]....
        /*03b0*/ 	.word	0x0500000f


	//   ....[216]....
        /*03b4*/ 	.word	0x0500000f


	//   ....[217]....
        /*03b8*/ 	.word	0x0500000f


	//   ....[218]....
        /*03bc*/ 	.word	0x0500000f


	//----- nvinfo : EIATTR_COOP_GROUP_INSTR_OFFSETS
	.align		4
.L_935:
        /*03c0*/ 	.byte	0x04, 0x28
        /*03c2*/ 	.short	(.L_937 - .L_936)


	//   ....[0]....
.L_936:
        /*03c4*/ 	.word	0x00000070


	//   ....[1]....
        /*03c8*/ 	.word	0x00000080


	//   ....[2]....
        /*03cc*/ 	.word	0x000002c0


	//   ....[3]....
        /*03d0*/ 	.word	0x00000420


	//   ....[4]....
        /*03d4*/ 	.word	0x00000540


	//   ....[5]....
        /*03d8*/ 	.word	0x000006a0


	//   ....[6]....
        /*03dc*/ 	.word	0x00001730


	//   ....[7]....
        /*03e0*/ 	.word	0x00002100


	//   ....[8]....
        /*03e4*/ 	.word	0x00002a30


	//   ....[9]....
        /*03e8*/ 	.word	0x00003c00


	//   ....[10]....
        /*03ec*/ 	.word	0x00003d10


	//   ....[11]....
        /*03f0*/ 	.word	0x00004660


	//   ....[12]....
        /*03f4*/ 	.word	0x000046d0


	//   ....[13]....
        /*03f8*/ 	.word	0x00005ec0


	//   ....[14]....
        /*03fc*/ 	.word	0x00006830


	//   ....[15]....
        /*0400*/ 	.word	0x00007410


	//   ....[16]....
        /*0404*/ 	.word	0x00007480


	//   ....[17]....
        /*0408*/ 	.word	0x00007dd0


	//   ....[18]....
        /*040c*/ 	.word	0x00007e30


	//   ....[19]....
        /*0410*/ 	.word	0x0000a4c0


	//   ....[20]....
        /*0414*/ 	.word	0x0000a510


	//   ....[21]....
        /*0418*/ 	.word	0x0000a530


	//   ....[22]....
        /*041c*/ 	.word	0x0000a550


	//   ....[23]....
        /*0420*/ 	.word	0x0000c2e0


	//   ....[24]....
        /*0424*/ 	.word	0x0000cc40


	//   ....[25]....
        /*0428*/ 	.word	0x0000d7c0


	//   ....[26]....
        /*042c*/ 	.word	0x0000d7e0


	//   ....[27]....
        /*0430*/ 	.word	0x0000e200


	//   ....[28]....
        /*0434*/ 	.word	0x0000e260


	//   ....[29]....
        /*0438*/ 	.word	0x0000f340


	//   ....[30]....
        /*043c*/ 	.word	0x0000f370


	//   ....[31]....
        /*0440*/ 	.word	0x0000f430


	//   ....[32]....
        /*0444*/ 	.word	0x0000f450


	//   ....[33]....
        /*0448*/ 	.word	0x000105b0


	//   ....[34]....
        /*044c*/ 	.word	0x00010610


	//   ....[35]....
        /*0450*/ 	.word	0x00010660


	//   ....[36]....
        /*0454*/ 	.word	0x000106c0


	//   ....[37]....
        /*0458*/ 	.word	0x00010b90


	//   ....[38]....
        /*045c*/ 	.word	0x00010bd0


	//   ....[39]....
        /*0460*/ 	.word	0x00010c90


	//   ....[40]....
        /*0464*/ 	.word	0x00010cb0


	//   ....[41]....
        /*0468*/ 	.word	0x00010d70


	//   ....[42]....
        /*046c*/ 	.word	0x00010d90


	//   ....[43]....
        /*0470*/ 	.word	0x00010e60


	//   ....[44]....
        /*0474*/ 	.word	0x00010e80


	//   ....[45]....
        /*0478*/ 	.word	0x00011520


	//   ....[46]....
        /*047c*/ 	.word	0x00011540


	//   ....[47]....
        /*0480*/ 	.word	0x00011600


	//   ....[48]....
        /*0484*/ 	.word	0x00011620


	//   ....[49]....
        /*0488*/ 	.word	0x000116e0


	//   ....[50]....
        /*048c*/ 	.word	0x00011700


	//   ....[51]....
        /*0490*/ 	.word	0x000117d0


	//   ....[52]....
        /*0494*/ 	.word	0x000117f0


	//   ....[53]....
        /*0498*/ 	.word	0x00011960


	//   ....[54]....
        /*049c*/ 	.word	0x000130e0


	//   ....[55]....
        /*04a0*/ 	.word	0x00013100


	//   ....[56]....
        /*04a4*/ 	.word	0x00013110


	//   ....[57]....
        /*04a8*/ 	.word	0x00013150


	//   ....[58]....
        /*04ac*/ 	.word	0x000131d0


	//   ....[59]....
        /*04b0*/ 	.word	0x000131f0


	//   ....[60]....
        /*04b4*/ 	.word	0x00013270


	//   ....[61]....
        /*04b8*/ 	.word	0x00013290


	//   ....[62]....
        /*04bc*/ 	.word	0x00013310


	//   ....[63]....
        /*04c0*/ 	.word	0x00013330


	//   ....[64]....
        /*04c4*/ 	.word	0x000133b0


	//   ....[65]....
        /*04c8*/ 	.word	0x000133d0


	//   ....[66]....
        /*04cc*/ 	.word	0x00013450


	//   ....[67]....
        /*04d0*/ 	.word	0x00013470


	//   ....[68]....
        /*04d4*/ 	.word	0x000134f0


	//   ....[69]....
        /*04d8*/ 	.word	0x00013510


	//   ....[70]....
        /*04dc*/ 	.word	0x00013b40


	//   ....[71]....
        /*04e0*/ 	.word	0x00013b60


	//   ....[72]....
        /*04e4*/ 	.word	0x00013b90


	//   ....[73]....
        /*04e8*/ 	.word	0x00013bd0


	//   ....[74]....
        /*04ec*/ 	.word	0x00013c40


	//   ....[75]....
        /*04f0*/ 	.word	0x00013c60


	//   ....[76]....
        /*04f4*/ 	.word	0x00013ce0


	//   ....[77]....
        /*04f8*/ 	.word	0x00013d00


	//   ....[78]....
        /*04fc*/ 	.word	0x00013d80


	//   ....[79]....
        /*0500*/ 	.word	0x00013da0


	//   ....[80]....
        /*0504*/ 	.word	0x00013e20


	//   ....[81]....
        /*0508*/ 	.word	0x00013e40


	//   ....[82]....
        /*050c*/ 	.word	0x00013ec0


	//   ....[83]....
        /*0510*/ 	.word	0x00013ee0


	//   ....[84]....
        /*0514*/ 	.word	0x00013f60


	//   ....[85]....
        /*0518*/ 	.word	0x00013f80


	//   ....[86]....
        /*051c*/ 	.word	0x00014640


	//   ....[87]....
        /*0520*/ 	.word	0x00014670


	//   ....[88]....
        /*0524*/ 	.word	0x00014680


	//   ....[89]....
        /*0528*/ 	.word	0x000146d0


	//   ....[90]....
        /*052c*/ 	.word	0x000146e0


	//   ....[91]....
        /*0530*/ 	.word	0x00014730


	//   ....[92]....
        /*0534*/ 	.word	0x00014740


	//   ....[93]....
        /*0538*/ 	.word	0x00014790


	//   ....[94]....
        /*053c*/ 	.word	0x000147a0


	//   ....[95]....
        /*0540*/ 	.word	0x000147f0


	//   ....[96]....
        /*0544*/ 	.word	0x00014800


	//   ....[97]....
        /*0548*/ 	.word	0x00014850


	//   ....[98]....
        /*054c*/ 	.word	0x00014860


	//   ....[99]....
        /*0550*/ 	.word	0x000148b0


	//   ....[100]....
        /*0554*/ 	.word	0x000148c0


	//   ....[101]....
        /*0558*/ 	.word	0x000148d0


	//   ....[102]....
        /*055c*/ 	.word	0x00014b70


	//   ....[103]....
        /*0560*/ 	.word	0x00014b90


	//   ....[104]....
        /*0564*/ 	.word	0x00014bb0


	//   ....[105]....
        /*0568*/ 	.word	0x00014c10


	//   ....[106]....
        /*056c*/ 	.word	0x00014c30


	//   ....[107]....
        /*0570*/ 	.word	0x00014c90


	//   ....[108]....
        /*0574*/ 	.word	0x00014cb0


	//   ....[109]....
        /*0578*/ 	.word	0x00014d10


	//   ....[110]....
        /*057c*/ 	.word	0x00014d30


	//   ....[111]....
        /*0580*/ 	.word	0x00014d90


	//   ....[112]....
        /*0584*/ 	.word	0x00014db0


	//   ....[113]....
        /*0588*/ 	.word	0x00014e10


	//   ....[114]....
        /*058c*/ 	.word	0x00014e30


	//   ....[115]....
        /*0590*/ 	.word	0x00014e90


	//   ....[116]....
        /*0594*/ 	.word	0x00014eb0


	//   ....[117]....
        /*0598*/ 	.word	0x00014ec0


	//   ....[118]....
        /*059c*/ 	.word	0x00015460


	//   ....[119]....
        /*05a0*/ 	.word	0x00015480


	//   ....[120]....
        /*05a4*/ 	.word	0x000154a0


	//   ....[121]....
        /*05a8*/ 	.word	0x000154e0


	//   ....[122]....
        /*05ac*/ 	.word	0x00015530


	//   ....[123]....
        /*05b0*/ 	.word	0x00015560


	//   ....[124]....
        /*05b4*/ 	.word	0x000155b0


	//   ....[125]....
        /*05b8*/ 	.word	0x000155e0


	//   ....[126]....
        /*05bc*/ 	.word	0x00015630


	//   ....[127]....
        /*05c0*/ 	.word	0x00015660


	//   ....[128]....
        /*05c4*/ 	.word	0x000156b0


	//   ....[129]....
        /*05c8*/ 	.word	0x000156e0


	//   ....[130]....
        /*05cc*/ 	.word	0x00015730


	//   ....[131]....
        /*05d0*/ 	.word	0x00015760


	//   ....[132]....
        /*05d4*/ 	.word	0x000157b0


	//   ....[133]....
        /*05d8*/ 	.word	0x000157e0


	//   ....[134]....
        /*05dc*/ 	.word	0x00015ac0


	//   ....[135]....
        /*05e0*/ 	.word	0x00015c90


	//   ....[136]....
        /*05e4*/ 	.word	0x000162e0


	//   ....[137]....
        /*05e8*/ 	.word	0x000163c0


	//   ....[138]....
        /*05ec*/ 	.word	0x00016460


	//   ....[139]....
        /*05f0*/ 	.word	0x000164e0


	//   ....[140]....
        /*05f4*/ 	.word	0x000165a0


	//   ....[141]....
        /*05f8*/ 	.word	0x00016610


	//   ....[142]....
        /*05fc*/ 	.word	0x000166e0


	//   ....[143]....
        /*0600*/ 	.word	0x00016760


	//   ....[144]....
        /*0604*/ 	.word	0x00016830


	//   ....[145]....
        /*0608*/ 	.word	0x000168b0


	//   ....[146]....
        /*060c*/ 	.word	0x00016980


	//   ....[147]....
        /*0610*/ 	.word	0x00016a00


	//   ....[148]....
        /*0614*/ 	.word	0x00016ad0


	//   ....[149]....
        /*0618*/ 	.word	0x00016b50


	//   ....[150]....
        /*061c*/ 	.word	0x00016c20


	//   ....[151]....
        /*0620*/ 	.word	0x00016ca0


	//   ....[152]....
        /*0624*/ 	.word	0x00016d60


	//   ....[153]....
        /*0628*/ 	.word	0x00016df0


	//   ....[154]....
        /*062c*/ 	.word	0x00016e60


	//   ....[155]....
        /*0630*/ 	.word	0x00016ee0


	//   ....[156]....
        /*0634*/ 	.word	0x00016f90


	//   ....[157]....
        /*0638*/ 	.word	0x00017000


	//   ....[158]....
        /*063c*/ 	.word	0x000170e0


	//   ....[159]....
        /*0640*/ 	.word	0x00017150


	//   ....[160]....
        /*0644*/ 	.word	0x00017230


	//   ....[161]....
        /*0648*/ 	.word	0x000172a0


	//   ....[162]....
        /*064c*/ 	.word	0x00017380


	//   ....[163]....
        /*0650*/ 	.word	0x000173f0


	//   ....[164]....
        /*0654*/ 	.word	0x000174d0


	//   ....[165]....
        /*0658*/ 	.word	0x00017540


	//   ....[166]....
        /*065c*/ 	.word	0x00017620


	//   ....[167]....
        /*0660*/ 	.word	0x00017690


	//   ....[168]....
        /*0664*/ 	.word	0x00017750


	//   ....[169]....
        /*0668*/ 	.word	0x00017880


	//   ....[170]....
        /*066c*/ 	.word	0x00017920


	//   ....[171]....
        /*0670*/ 	.word	0x00017990


	//   ....[172]....
        /*0674*/ 	.word	0x00017a50


	//   ....[173]....
        /*0678*/ 	.word	0x00017ab0


	//   ....[174]....
        /*067c*/ 	.word	0x00017b70


	//   ....[175]....
        /*0680*/ 	.word	0x00017bd0


	//   ....[176]....
        /*0684*/ 	.word	0x00017c90


	//   ....[177]....
        /*0688*/ 	.word	0x00017cf0


	//   ....[178]....
        /*068c*/ 	.word	0x00017db0


	//   ....[179]....
        /*0690*/ 	.word	0x00017e10


	//   ....[180]....
        /*0694*/ 	.word	0x00017ed0


	//   ....[181]....
        /*0698*/ 	.word	0x00017f30


	//   ....[182]....
        /*069c*/ 	.word	0x00017ff0


	//   ....[183]....
        /*06a0*/ 	.word	0x00018050


	//   ....[184]....
        /*06a4*/ 	.word	0x00018110


	//   ....[185]....
        /*06a8*/ 	.word	0x000181f0


	//   ....[186]....
        /*06ac*/ 	.word	0x00018290


	//   ....[187]....
        /*06b0*/ 	.word	0x000182f0


	//   ....[188]....
        /*06b4*/ 	.word	0x000183c0


	//   ....[189]....
        /*06b8*/ 	.word	0x00018420


	//   ....[190]....
        /*06bc*/ 	.word	0x000184f0


	//   ....[191]....
        /*06c0*/ 	.word	0x00018550


	//   ....[192]....
        /*06c4*/ 	.word	0x00018620


	//   ....[193]....
        /*06c8*/ 	.word	0x00018680


	//   ....[194]....
        /*06cc*/ 	.word	0x00018750


	//   ....[195]....
        /*06d0*/ 	.word	0x000187b0


	//   ....[196]....
        /*06d4*/ 	.word	0x00018880


	//   ....[197]....
        /*06d8*/ 	.word	0x000188e0


	//   ....[198]....
        /*06dc*/ 	.word	0x000189b0


	//   ....[199]....
        /*06e0*/ 	.word	0x00018a10


	//   ....[200]....
        /*06e4*/ 	.word	0x00018ad0


	//   ....[201]....
        /*06e8*/ 	.word	0x00018bf0


	//   ....[202]....
        /*06ec*/ 	.word	0x00018c90


	//   ....[203]....
        /*06f0*/ 	.word	0x00018cf0


	//   ....[204]....
        /*06f4*/ 	.word	0x00018dc0


	//   ....[205]....
        /*06f8*/ 	.word	0x00018e60


	//   ....[206]....
        /*06fc*/ 	.word	0x00018f20


	//   ....[207]....
        /*0700*/ 	.word	0x00018fc0


	//   ....[208]....
        /*0704*/ 	.word	0x00019080


	//   ....[209]....
        /*0708*/ 	.word	0x00019120


	//   ....[210]....
        /*070c*/ 	.word	0x000191e0


	//   ....[211]....
        /*0710*/ 	.word	0x00019280


	//   ....[212]....
        /*0714*/ 	.word	0x00019340


	//   ....[213]....
        /*0718*/ 	.word	0x000193e0


	//   ....[214]....
        /*071c*/ 	.word	0x000194a0


	//   ....[215]....
        /*0720*/ 	.word	0x00019540


	//   ....[216]....
        /*0724*/ 	.word	0x00019600


	//   ....[217]....
        /*0728*/ 	.word	0x000196d0


	//   ....[218]....
        /*072c*/ 	.word	0x000197f0


	//----- nvinfo : EIATTR_REG_RECONFIG
	.align		4
.L_937:
        /*0730*/ 	.byte	0x01, 0x54
	.zero		2


	//----- nvinfo : EIATTR_SYSCALL_OFFSETS
	.align		4
        /*0734*/ 	.byte	0x04, 0x46
        /*0736*/ 	.short	(.L_939 - .L_938)


	//   ....[0]....
.L_938:
        /*0738*/ 	.word	0x00001910


	//   ....[1]....
        /*073c*/ 	.word	0x000127c0


	//   ....[2]....
        /*0740*/ 	.word	0x00012910


	//   ....[3]....
        /*0744*/ 	.word	0x00012a00


	//   ....[4]....
        /*0748*/ 	.word	0x00013800


	//----- nvinfo : EIATTR_MBARRIER_INSTR_OFFSETS
	.align		4
.L_939:
        /*074c*/ 	.byte	0x04, 0x39
        /*074e*/ 	.short	(.L_941 - .L_940)


	//   ....[0]....
.L_940:
        /*0750*/ 	.word	0x00000170
        /*0754*/ 	.word	0x000000ff
        /*0758*/ 	.word	0x00028800
        /*075c*/ 	.short	0x0100
        /*075e*/ 	.byte	0x08
	.zero		1


	//   ....[1]....
        /*0760*/ 	.word	0x00000180
        /*0764*/ 	.word	0x000000ff
        /*0768*/ 	.word	0x00028820
        /*076c*/ 	.short	0x0100
        /*076e*/ 	.byte	0x08
	.zero		1


	//   ....[2]....
        /*0770*/ 	.word	0x00000270
        /*0774*/ 	.word	0x000000ff
        /*0778*/ 	.word	0x00028830
        /*077c*/ 	.short	0x0100
        /*077e*/ 	.byte	0x08
	.zero		1


	//   ....[3]....
        /*0780*/ 	.word	0x00000280
        /*0784*/ 	.word	0x000000ff
        /*0788*/ 	.word	0x00028840
        /*078c*/ 	.short	0x0100
        /*078e*/ 	.byte	0x08
	.zero		1


	//   ....[4]....
        /*0790*/ 	.word	0x00000290
        /*0794*/ 	.word	0x000000ff
        /*0798*/ 	.word	0x00028838
        /*079c*/ 	.short	0x0100
        /*079e*/ 	.byte	0x08
	.zero		1


	//   ....[5]....
        /*07a0*/ 	.word	0x000002a0
        /*07a4*/ 	.word	0x000000ff
        /*07a8*/ 	.word	0x00028848
        /*07ac*/ 	.short	0x0100
        /*07ae*/ 	.byte	0x08
	.zero		1


	//   ....[6]....
        /*07b0*/ 	.word	0x000003d0
        /*07b4*/ 	.word	0x000000ff
        /*07b8*/ 	.word	0x00028850
        /*07bc*/ 	.short	0x0100
        /*07be*/ 	.byte	0x08
	.zero		1


	//   ....[7]....
        /*07c0*/ 	.word	0x000003e0
        /*07c4*/ 	.word	0x000000ff
        /*07c8*/ 	.word	0x00028860
        /*07cc*/ 	.short	0x0100
        /*07ce*/ 	.byte	0x08
	.zero		1


	//   ....[8]....
        /*07d0*/ 	.word	0x000003f0
        /*07d4*/ 	.word	0x000000ff
        /*07d8*/ 	.word	0x00028858
        /*07dc*/ 	.short	0x0100
        /*07de*/ 	.byte	0x08
	.zero		1


	//   ....[9]....
        /*07e0*/ 	.word	0x00000400
        /*07e4*/ 	.word	0x000000ff
        /*07e8*/ 	.word	0x00028868
        /*07ec*/ 	.short	0x0100
        /*07ee*/ 	.byte	0x08
	.zero		1


	//   ....[10]....
        /*07f0*/ 	.word	0x000004f0
        /*07f4*/ 	.word	0x000000ff
        /*07f8*/ 	.word	0x00028870
        /*07fc*/ 	.short	0x0100
        /*07fe*/ 	.byte	0x06
	.zero		1


	//   ....[11]....
        /*0800*/ 	.word	0x00000500
        /*0804*/ 	.word	0x000000ff
        /*0808*/ 	.word	0x00028880
        /*080c*/ 	.short	0x0100
        /*080e*/ 	.byte	0x06
	.zero		1


	//   ....[12]....
        /*0810*/ 	.word	0x00000510
        /*0814*/ 	.word	0x000000ff
        /*0818*/ 	.word	0x00028878
        /*081c*/ 	.short	0x0100
        /*081e*/ 	.byte	0x06
	.zero		1


	//   ....[13]....
        /*0820*/ 	.word	0x00000520
        /*0824*/ 	.word	0x000000ff
        /*0828*/ 	.word	0x00028888
        /*082c*/ 	.short	0x0100
        /*082e*/ 	.byte	0x06
	.zero		1


	//   ....[14]....
        /*0830*/ 	.word	0x00000650
        /*0834*/ 	.word	0x000000ff
        /*0838*/ 	.word	0x00028890
        /*083c*/ 	.short	0x0100
        /*083e*/ 	.byte	0x08
	.zero		1


	//   ....[15]....
        /*0840*/ 	.word	0x00000660
        /*0844*/ 	.word	0x000000ff
        /*0848*/ 	.word	0x000288a0
        /*084c*/ 	.short	0x0100
        /*084e*/ 	.byte	0x08
	.zero		1


	//   ....[16]....
        /*0850*/ 	.word	0x00000670
        /*0854*/ 	.word	0x000000ff
        /*0858*/ 	.word	0x00028898
        /*085c*/ 	.short	0x0100
        /*085e*/ 	.byte	0x08
	.zero		1


	//   ....[17]....
        /*0860*/ 	.word	0x00000680
        /*0864*/ 	.word	0x000000ff
        /*0868*/ 	.word	0x000288a8
        /*086c*/ 	.short	0x0100
        /*086e*/ 	.byte	0x08
	.zero		1


	//   ....[18]....
        /*0870*/ 	.word	0x000007c0
        /*0874*/ 	.word	0x000000ff
        /*0878*/ 	.word	0x000288b0
        /*087c*/ 	.short	0x0100
        /*087e*/ 	.byte	0x08
	.zero		1


	//   ....[19]....
        /*0880*/ 	.word	0x000007d0
        /*0884*/ 	.word	0x000000ff
        /*0888*/ 	.word	0x000288c0
        /*088c*/ 	.short	0x0100
        /*088e*/ 	.byte	0x08
	.zero		1


	//   ....[20]....
        /*0890*/ 	.word	0x000007e0
        /*0894*/ 	.word	0x000000ff
        /*0898*/ 	.word	0x000288b8
        /*089c*/ 	.short	0x0100
        /*089e*/ 	.byte	0x08
	.zero		1


	//   ....[21]....
        /*08a0*/ 	.word	0x000007f0
        /*08a4*/ 	.word	0x000000ff
        /*08a8*/ 	.word	0x000288c8
        /*08ac*/ 	.short	0x0100
        /*08ae*/ 	.byte	0x08
	.zero		1


	//   ....[22]....
        /*08b0*/ 	.word	0x00001990
        /*08b4*/ 	.word	0x000000ff
        /*08b8*/ 	.word	0x00028800
        /*08bc*/ 	.short	0x010a
        /*08be*/ 	.byte	0x29
	.zero		1


	//   ....[23]....
        /*08c0*/ 	.word	0x00001a10
        /*08c4*/ 	.word	0x00000009
        /*08c8*/ 	.word	0x00028830
        /*08cc*/ 	.short	0x010a
        /*08ce*/ 	.byte	0x3f
	.zero		1


	//   ....[24]....
        /*08d0*/ 	.word	0x00001a50
        /*08d4*/ 	.word	0x00000009
        /*08d8*/ 	.word	0x00028830
        /*08dc*/ 	.short	0x010a
        /*08de*/ 	.byte	0x3f
	.zero		1


	//   ....[25]....
        /*08e0*/ 	.word	0x00002440
        /*08e4*/ 	.word	0x000000ff
        /*08e8*/ 	.word	0x00000000
        /*08ec*/ 	.short	0x0101
        /*08ee*/ 	.byte	0x06
	.zero		1


	//   ....[26]....
        /*08f0*/ 	.word	0x000055f0
        /*08f4*/ 	.word	0x000000ff
        /*08f8*/ 	.word	0x00028830
        /*08fc*/ 	.short	0x010a
        /*08fe*/ 	.byte	0x06
	.zero		1


	//   ....[27]....
        /*0900*/ 	.word	0x00005630
        /*0904*/ 	.word	0x000000ff
        /*0908*/ 	.word	0x00028830
        /*090c*/ 	.short	0x010a
        /*090e*/ 	.byte	0x06
	.zero		1


	//   ....[28]....
        /*0910*/ 	.word	0x00005980
        /*0914*/ 	.word	0x000000ff
        /*0918*/ 	.word	0x00028850
        /*091c*/ 	.short	0x010a
        /*091e*/ 	.byte	0x06
	.zero		1


	//   ....[29]....
        /*0920*/ 	.word	0x000059c0
        /*0924*/ 	.word	0x000000ff
        /*0928*/ 	.word	0x00028850
        /*092c*/ 	.short	0x010a
        /*092e*/ 	.byte	0x06
	.zero		1


	//   ....[30]....
        /*0930*/ 	.word	0x00006240
        /*0934*/ 	.word	0x000000ff
        /*0938*/ 	.word	0x00000000
        /*093c*/ 	.short	0x0101
        /*093e*/ 	.byte	0x06
	.zero		1


	//   ....[31]....
        /*0940*/ 	.word	0x000088a0
        /*0944*/ 	.word	0x000000ff
        /*0948*/ 	.word	0x00000000
        /*094c*/ 	.short	0x0101
        /*094e*/ 	.byte	0x06
	.zero		1


	//   ....[32]....
        /*0950*/ 	.word	0x000091b0
        /*0954*/ 	.word	0x000000ff
        /*0958*/ 	.word	0x00028830
        /*095c*/ 	.short	0x010a
        /*095e*/ 	.byte	0x06
	.zero		1


	//   ....[33]....
        /*0960*/ 	.word	0x000091f0
        /*0964*/ 	.word	0x000000ff
        /*0968*/ 	.word	0x00028830
        /*096c*/ 	.short	0x010a
        /*096e*/ 	.byte	0x06
	.zero		1


	//   ....[34]....
        /*0970*/ 	.word	0x00009540
        /*0974*/ 	.word	0x000000ff
        /*0978*/ 	.word	0x00028850
        /*097c*/ 	.short	0x010a
        /*097e*/ 	.byte	0x06
	.zero		1


	//   ....[35]....
        /*0980*/ 	.word	0x00009580
        /*0984*/ 	.word	0x000000ff
        /*0988*/ 	.word	0x00028850
        /*098c*/ 	.short	0x010a
        /*098e*/ 	.byte	0x06
	.zero		1


	//   ....[36]....
        /*0990*/ 	.word	0x00009e40
        /*0994*/ 	.word	0x000000ff
        /*0998*/ 	.word	0x00000000
        /*099c*/ 	.short	0x0101
        /*099e*/ 	.byte	0x06
	.zero		1


	//   ....[37]....
        /*09a0*/ 	.word	0x0000b330
        /*09a4*/ 	.word	0x000000ff
        /*09a8*/ 	.word	0x00000000
        /*09ac*/ 	.short	0x0101
        /*09ae*/ 	.byte	0x06
	.zero		1


	//   ....[38]....
        /*09b0*/ 	.word	0x0000ba40
        /*09b4*/ 	.word	0x000000ff
        /*09b8*/ 	.word	0x00028830
        /*09bc*/ 	.short	0x010a
        /*09be*/ 	.byte	0x06
	.zero		1


	//   ....[39]....
        /*09c0*/ 	.word	0x0000ba80
        /*09c4*/ 	.word	0x000000ff
        /*09c8*/ 	.word	0x00028830
        /*09cc*/ 	.short	0x010a
        /*09ce*/ 	.byte	0x06
	.zero		1


	//   ....[40]....
        /*09d0*/ 	.word	0x0000bda0
        /*09d4*/ 	.word	0x000000ff
        /*09d8*/ 	.word	0x00028850
        /*09dc*/ 	.short	0x010a
        /*09de*/ 	.byte	0x06
	.zero		1


	//   ....[41]....
        /*09e0*/ 	.word	0x0000bde0
        /*09e4*/ 	.word	0x000000ff
        /*09e8*/ 	.word	0x00028850
        /*09ec*/ 	.short	0x010a
        /*09ee*/ 	.byte	0x06
	.zero		1


	//   ....[42]....
        /*09f0*/ 	.word	0x0000c640
        /*09f4*/ 	.word	0x000000ff
        /*09f8*/ 	.word	0x00000000
        /*09fc*/ 	.short	0x0101
        /*09fe*/ 	.byte	0x06
	.zero		1


	//   ....[43]....
        /*0a00*/ 	.word	0x0000ecb0
        /*0a04*/ 	.word	0x000000ff
        /*0a08*/ 	.word	0x00000000
        /*0a0c*/ 	.short	0x0101
        /*0a0e*/ 	.byte	0x06
	.zero		1


	//   ....[44]....
        /*0a10*/ 	.word	0x0000f2b0
        /*0a14*/ 	.word	0x000000ff
        /*0a18*/ 	.word	0x00028850
        /*0a1c*/ 	.short	0x010a
        /*0a1e*/ 	.byte	0x05
	.zero		1


	//   ....[45]....
        /*0a20*/ 	.word	0x0000f2f0
        /*0a24*/ 	.word	0x000000ff
        /*0a28*/ 	.word	0x00028850
        /*0a2c*/ 	.short	0x010a
        /*0a2e*/ 	.byte	0x05
	.zero		1


	//   ....[46]....
        /*0a30*/ 	.word	0x0000f860
        /*0a34*/ 	.word	0x000000ff
        /*0a38*/ 	.word	0x00000000
        /*0a3c*/ 	.short	0x0101
        /*0a3e*/ 	.byte	0x04
	.zero		1


	//   ....[47]....
        /*0a40*/ 	.word	0x00010bc0
        /*0a44*/ 	.word	0x00000025
        /*0a48*/ 	.word	0x00000000
        /*0a4c*/ 	.short	0x0101
        /*0a4e*/ 	.byte	0x3f
	.zero		1


	//   ....[48]....
        /*0a50*/ 	.word	0x00012f20
        /*0a54*/ 	.word	0x00000007
        /*0a58*/ 	.word	0x00028840
        /*0a5c*/ 	.short	0x010a
        /*0a5e*/ 	.byte	0x3f
	.zero		1


	//   ....[49]....
        /*0a60*/ 	.word	0x000135e0
        /*0a64*/ 	.word	0x00000007
        /*0a68*/ 	.word	0x00028830
        /*0a6c*/ 	.short	0x0107
        /*0a6e*/ 	.byte	0x3f
	.zero		1


	//   ....[50]....
        /*0a70*/ 	.word	0x000136b0
        /*0a74*/ 	.word	0x00000007
        /*0a78*/ 	.word	0x00028830
        /*0a7c*/ 	.short	0x0101
        /*0a7e*/ 	.byte	0x3f
	.zero		1


	//   ....[51]....
        /*0a80*/ 	.word	0x00014050
        /*0a84*/ 	.word	0x00000010
        /*0a88*/ 	.word	0x00028800
        /*0a8c*/ 	.short	0x0107
        /*0a8e*/ 	.byte	0x3f
	.zero		1


	//   ....[52]....
        /*0a90*/ 	.word	0x00014120
        /*0a94*/ 	.word	0x00000010
        /*0a98*/ 	.word	0x00028800
        /*0a9c*/ 	.short	0x0101
        /*0a9e*/ 	.byte	0x3f
	.zero		1


	//   ....[53]....
        /*0aa0*/ 	.word	0x00014140
        /*0aa4*/ 	.word	0x00000010
        /*0aa8*/ 	.word	0x00028820
        /*0aac*/ 	.short	0x010a
        /*0aae*/ 	.byte	0x3f
	.zero		1


	//   ....[54]....
        /*0ab0*/ 	.word	0x00014490
        /*0ab4*/ 	.word	0x00000006
        /*0ab8*/ 	.word	0x00028840
        /*0abc*/ 	.short	0x010a
        /*0abe*/ 	.byte	0x3f
	.zero		1


	//   ....[55]....
        /*0ac0*/ 	.word	0x000149a0
        /*0ac4*/ 	.word	0x00000006
        /*0ac8*/ 	.word	0x00028830
        /*0acc*/ 	.short	0x0107
        /*0ace*/ 	.byte	0x3f
	.zero		1


	//   ....[56]....
        /*0ad0*/ 	.word	0x00014a60
        /*0ad4*/ 	.word	0x00000006
        /*0ad8*/ 	.word	0x00028830
        /*0adc*/ 	.short	0x0101
        /*0ade*/ 	.byte	0x3f
	.zero		1


	//   ....[57]....
        /*0ae0*/ 	.word	0x00014ac0
        /*0ae4*/ 	.word	0x00000006
        /*0ae8*/ 	.word	0x00028860
        /*0aec*/ 	.short	0x010a
        /*0aee*/ 	.byte	0x3f
	.zero		1


	//   ....[58]....
        /*0af0*/ 	.word	0x00015050
        /*0af4*/ 	.word	0x00000006
        /*0af8*/ 	.word	0x00028850
        /*0afc*/ 	.short	0x0107
        /*0afe*/ 	.byte	0x3f
	.zero		1


	//   ....[59]....
        /*0b00*/ 	.word	0x000151b0
        /*0b04*/ 	.word	0x00000006
        /*0b08*/ 	.word	0x00028850
        /*0b0c*/ 	.short	0x0101
        /*0b0e*/ 	.byte	0x3f
	.zero		1


	//   ....[60]....
        /*0b10*/ 	.word	0x000153c0
        /*0b14*/ 	.word	0x00000004
        /*0b18*/ 	.word	0x00028860
        /*0b1c*/ 	.short	0x010a
        /*0b1e*/ 	.byte	0x3f
	.zero		1


	//   ....[61]....
        /*0b20*/ 	.word	0x000158c0
        /*0b24*/ 	.word	0x00000004
        /*0b28*/ 	.word	0x00028850
        /*0b2c*/ 	.short	0x0107
        /*0b2e*/ 	.byte	0x3f
	.zero		1


	//   ....[62]....
        /*0b30*/ 	.word	0x00015980
        /*0b34*/ 	.word	0x00000004
        /*0b38*/ 	.word	0x00028850
        /*0b3c*/ 	.short	0x0101
        /*0b3e*/ 	.byte	0x3f
	.zero		1


	//   ....[63]....
        /*0b40*/ 	.word	0x00015c10
        /*0b44*/ 	.word	0x00000004
        /*0b48*/ 	.word	0x00028820
        /*0b4c*/ 	.short	0x010a
        /*0b4e*/ 	.byte	0x3f
	.zero		1


	//   ....[64]....
        /*0b50*/ 	.word	0x00015d90
        /*0b54*/ 	.word	0x00000005
        /*0b58*/ 	.word	0x00028840
        /*0b5c*/ 	.short	0x010a
        /*0b5e*/ 	.byte	0x3f
	.zero		1


	//   ....[65]....
        /*0b60*/ 	.word	0x00015e30
        /*0b64*/ 	.word	0x00000017
        /*0b68*/ 	.word	0x00028840
        /*0b6c*/ 	.short	0x010a
        /*0b6e*/ 	.byte	0x3f
	.zero		1


	//   ....[66]....
        /*0b70*/ 	.word	0x00015e70
        /*0b74*/ 	.word	0x00000005
        /*0b78*/ 	.word	0x00028860
        /*0b7c*/ 	.short	0x010a
        /*0b7e*/ 	.byte	0x3f
	.zero		1


	//   ....[67]....
        /*0b80*/ 	.word	0x00015eb0
        /*0b84*/ 	.word	0x00000017
        /*0b88*/ 	.word	0x00028860
        /*0b8c*/ 	.short	0x010a
        /*0b8e*/ 	.byte	0x3f
	.zero		1


	//   ....[68]....
        /*0b90*/ 	.word	0x00015f20
        /*0b94*/ 	.word	0x00000003
        /*0b98*/ 	.word	0x00028800
        /*0b9c*/ 	.short	0x010a
        /*0b9e*/ 	.byte	0x3f
	.zero		1


	//   ....[69]....
        /*0ba0*/ 	.word	0x00015f70
        /*0ba4*/ 	.word	0x00000009
        /*0ba8*/ 	.word	0x00028830
        /*0bac*/ 	.short	0x010a
        /*0bae*/ 	.byte	0x3f
	.zero		1


	//   ....[70]....
        /*0bb0*/ 	.word	0x00015fd0
        /*0bb4*/ 	.word	0x00000007
        /*0bb8*/ 	.word	0x00028830
        /*0bbc*/ 	.short	0x010a
        /*0bbe*/ 	.byte	0x3f
	.zero		1


	//   ....[71]....
        /*0bc0*/ 	.word	0x00016030
        /*0bc4*/ 	.word	0x00000007
        /*0bc8*/ 	.word	0x00028850
        /*0bcc*/ 	.short	0x010a
        /*0bce*/ 	.byte	0x3f
	.zero		1


	//   ....[72]....
        /*0bd0*/ 	.word	0x00016090
        /*0bd4*/ 	.word	0x00000006
        /*0bd8*/ 	.word	0x00028830
        /*0bdc*/ 	.short	0x010a
        /*0bde*/ 	.byte	0x3f
	.zero		1


	//   ....[73]....
        /*0be0*/ 	.word	0x000160f0
        /*0be4*/ 	.word	0x00000006
        /*0be8*/ 	.word	0x00028850
        /*0bec*/ 	.short	0x010a
        /*0bee*/ 	.byte	0x3f
	.zero		1


	//   ....[74]....
        /*0bf0*/ 	.word	0x00016150
        /*0bf4*/ 	.word	0x00000007
        /*0bf8*/ 	.word	0x00028830
        /*0bfc*/ 	.short	0x010a
        /*0bfe*/ 	.byte	0x3f
	.zero		1


	//   ....[75]....
        /*0c00*/ 	.word	0x000161b0
        /*0c04*/ 	.word	0x00000007
        /*0c08*/ 	.word	0x00028850
        /*0c0c*/ 	.short	0x010a
        /*0c0e*/ 	.byte	0x3f
	.zero		1


	//   ....[76]....
        /*0c10*/ 	.word	0x00016210
        /*0c14*/ 	.word	0x00000004
        /*0c18*/ 	.word	0x00028850
        /*0c1c*/ 	.short	0x010a
        /*0c1e*/ 	.byte	0x3f
	.zero		1


	//   ....[77]....
        /*0c20*/ 	.word	0x00016310
        /*0c24*/ 	.word	0x00000007
        /*0c28*/ 	.word	0x00028840
        /*0c2c*/ 	.short	0x010a
        /*0c2e*/ 	.byte	0x3f
	.zero		1


	//   ....[78]....
        /*0c30*/ 	.word	0x00017780
        /*0c34*/ 	.word	0x00000010
        /*0c38*/ 	.word	0x00028820
        /*0c3c*/ 	.short	0x010a
        /*0c3e*/ 	.byte	0x3f
	.zero		1


	//   ....[79]....
        /*0c40*/ 	.word	0x000177d0
        /*0c44*/ 	.word	0x00000006
        /*0c48*/ 	.word	0x00028840
        /*0c4c*/ 	.short	0x010a
        /*0c4e*/ 	.byte	0x3f
	.zero		1


	//   ....[80]....
        /*0c50*/ 	.word	0x00018140
        /*0c54*/ 	.word	0x00000006
        /*0c58*/ 	.word	0x00028860
        /*0c5c*/ 	.short	0x010a
        /*0c5e*/ 	.byte	0x3f
	.zero		1


	//   ....[81]....
        /*0c60*/ 	.word	0x00018b40
        /*0c64*/ 	.word	0x00000004
        /*0c68*/ 	.word	0x00028860
        /*0c6c*/ 	.short	0x010a
        /*0c6e*/ 	.byte	0x3f
	.zero		1


	//   ....[82]....
        /*0c70*/ 	.word	0x00019710
        /*0c74*/ 	.word	0x00000004
        /*0c78*/ 	.word	0x00028820
        /*0c7c*/ 	.short	0x010a
        /*0c7e*/ 	.byte	0x3f
	.zero		1


	//   ....[83]....
        /*0c80*/ 	.word	0x000198b0
        /*0c84*/ 	.word	0x00000005
        /*0c88*/ 	.word	0x00028840
        /*0c8c*/ 	.short	0x010a
        /*0c8e*/ 	.byte	0x3f
	.zero		1


	//   ....[84]....
        /*0c90*/ 	.word	0x00019900
        /*0c94*/ 	.word	0x00000017
        /*0c98*/ 	.word	0x00028840
        /*0c9c*/ 	.short	0x010a
        /*0c9e*/ 	.byte	0x3f
	.zero		1


	//   ....[85]....
        /*0ca0*/ 	.word	0x00019950
        /*0ca4*/ 	.word	0x00000005
        /*0ca8*/ 	.word	0x00028860
        /*0cac*/ 	.short	0x010a
        /*0cae*/ 	.byte	0x3f
	.zero		1


	//----- nvinfo : EIATTR_NUM_MBARRIERS
	.align		4
.L_941:
        /*0cb0*/ 	.byte	0x03, 0x38
        /*0cb2*/ 	.short	0x0016


	//----- nvinfo : EIATTR_EXIT_INSTR_OFFSETS
	.align		4
        /*0cb4*/ 	.byte	0x04, 0x1c
        /*0cb6*/ 	.short	(.L_943 - .L_942)


	//   ....[0]....
.L_942:
        /*0cb8*/ 	.word	0x00000960


	//   ....[1]....
        /*0cbc*/ 	.word	0x000118f0


	//   ....[2]....
        /*0cc0*/ 	.word	0x00015f00


	//----- nvinfo : EIATTR_MAX_THREADS
	.align		4
.L_943:
        /*0cc4*/ 	.byte	0x04, 0x05
        /*0cc6*/ 	.short	(.L_945 - .L_944)
.L_944:
        /*0cc8*/ 	.word	0x00000180
        /*0ccc*/ 	.word	0x00000001
        /*0cd0*/ 	.word	0x00000001


	//----- nvinfo : EIATTR_CRS_STACK_SIZE
	.align		4
.L_945:
        /*0cd4*/ 	.byte	0x04, 0x1e
        /*0cd6*/ 	.short	(.L_947 - .L_946)
.L_946:
        /*0cd8*/ 	.word	0x00000000


	//----- nvinfo : EIATTR_CBANK_PARAM_SIZE
	.align		4
.L_947:
        /*0cdc*/ 	.byte	0x03, 0x19
        /*0cde*/ 	.short	0x0af0


	//----- nvinfo : EIATTR_PARAM_CBANK
	.align		4
        /*0ce0*/ 	.byte	0x04, 0x0a
        /*0ce2*/ 	.short	(.L_949 - .L_948)
	.align		4
.L_948:
        /*0ce4*/ 	.word	index@(.nv.constant0._ZN7cutlass13device_kernelIN5flash11enable_sm90INS1_16FlashAttnFwdSm90INS1_25CollectiveMainloopFwdSm90ILi2EN4cute5tupleIJNS5_1CILi1EEES8_S8_EEENS6_IJNS7_ILi128EEESA_SA_EEELi128ENS_10bfloat16_tEfNS_4arch4Sm90ELb0ELb1ELb1ELb0ELb1ELb0ELb0ELb1ELb1ELb1ELb0ELb0EEENS1_21CollectiveEpilogueFwdISB_S9_SC_SE_Li256ELb0ELb1ELb0ELb0EEENS1_30DynamicPersistentTileSchedulerILi256ELi128ELb0ELb1ELb1EEEEEEEEEvNT_6ParamsE)
        /*0ce8*/ 	.short	0x0210
        /*0cea*/ 	.short	0x0af0


	//----- nvinfo : EIATTR_SW_WAR
	.align		4
.L_949:
        /*0cec*/ 	.byte	0x04, 0x36
        /*0cee*/ 	.short	(.L_951 - .L_950)
.L_950:
        /*0cf0*/ 	.word	0x00000008
.L_951:


//--------------------- .nv.info._ZN7cutlass13device_kernelIN5flash11enable_sm90INS1_16FlashAttnFwdSm90INS1_25CollectiveMainloopFwdSm90ILi2EN4cute5tupleIJNS5_1CILi1EEES8_S8_EEENS6_IJNS7_ILi128EEESA_SA_EEELi128ENS_10bfloat16_tEfNS_4arch4Sm90ELb0ELb1ELb1ELb1ELb1ELb0ELb0ELb1ELb1ELb1ELb0ELb0EEENS1_21CollectiveEpilogueFwdISB_S9_SC_SE_Li256ELb1ELb1ELb0ELb0EEENS1_36VarlenDynamicPersistentTileSchedulerILi128ELi128ELi256ELi128ELb0ELb1ELb1ELb1ELb0ELb1EEEEEEEEEvNT_6ParamsE --------------------------
	.section	.nv.info._ZN7cutlass13device_kernelIN5flash11enable_sm90INS1_16FlashAttnFwdSm90INS1_25CollectiveMainloopFwdSm90ILi2EN4cute5tupleIJNS5_1CILi1EEES8_S8_EEENS6_IJNS7_ILi128EEESA_SA_EEELi128ENS_10bfloat16_tEfNS_4arch4Sm90ELb0ELb1ELb1ELb1ELb1ELb0ELb0ELb1ELb1ELb1ELb0ELb0EEENS1_21CollectiveEpilogueFwdISB_S9_SC_SE_Li256ELb1ELb1ELb0ELb0EEENS1_36VarlenDynamicPersistentTileSchedulerILi128ELi128ELi256ELi128ELb0ELb1ELb1ELb1ELb0ELb1EEEEEEEEEvNT_6ParamsE,"",@"SHT_CUDA_INFO"
	.sectionflags	@""
	.align	4


	//----- nvinfo : EIATTR_CUDA_API_VERSION
	.align		4
        /*0000*/ 	.byte	0x04, 0x37
        /*0002*/ 	.short	(.L_953 - .L_952)
.L_952:
        /*0004*/ 	.word	0x00000082


	//----- nvinfo : EIATTR_KPARAM_INFO
	.align		4
.L_953:
        /*0008*/ 	.byte	0x04, 0x17
        /*000a*/ 	.short	(.L_955 - .L_954)
.L_954:
        /*000c*/ 	.word	0x00000000
        /*0010*/ 	.short	0x0000
        /*0012*/ 	.short	0x0070
        /*0014*/ 	.byte	0x00, 0xf0, 0x01, 0x2a


	//----- nvinfo : EIATTR_SPARSE_MMA_MASK
	.align		4
.L_955:
        /*0018*/ 	.byte	0x03, 0x50
        /*001a*/ 	.short	0x0000


	//----- nvinfo : EIATTR_MAXREG_COUNT
	.align		4
        /*001c*/ 	.byte	0x03, 0x1b
        /*001e*/ 	.short	0x00a8


	//----- nvinfo : EIATTR_NUM_BARRIERS
	.align		4
        /*0020*/ 	.byte	0x02, 0x4c
        /*0022*/ 	.byte	0x10
	.zero		1


	//----- nvinfo : EIATTR_EXTERNS
	.align		4
        /*0024*/ 	.byte	0x04, 0x0f
        /*0026*/ 	.short	(.L_957 - .L_956)


	//   ....[0]....
	.align		4
.L_956:
        /*0028*/ 	.word	index@(__assertfail)


	//----- nvinfo : EIATTR_ANNOTATIONS
	.align		4
.L_957:
        /*002c*/ 	.byte	0x04, 0x55
        /*002e*/ 	.short	(.L_959 - .L_958)


	//   ....[0]....
.L_958:
        /* <DEDUP_REMOVED lines=10> */


	//----- nvinfo : EIATTR_MERCURY_ISA_VERSION
	.align		4
.L_959:
        /*00b8*/ 	.byte	0x03, 0x5f
        /*00ba*/ 	.short	0x0101


	//----- nvinfo : EIATTR_UNUSED_LOAD_BYTE_OFFSET
	.align		4
        /*00bc*/ 	.byte	0x04, 0x44
        /*00be*/ 	.short	(.L_961 - .L_960)


	//   ....[0]....
.L_960:
        /*00c0*/ 	.word	0x00000970
        /*00c4*/ 	.word	0x0000fff0


	//   ....[1]....
        /*00c8*/ 	.word	0x0000fe20
        /*00cc*/ 	.word	0x0000fff0


	//----- nvinfo : EIATTR_INT_WARP_WIDE_INSTR_OFFSETS
	.align		4
.L_961:
        /*00d0*/ 	.byte	0x04, 0x31
        /*00d2*/ 	.short	(.L_963 - .L_962)


	//   ....[0]....
.L_962:
        /*00d4*/ 	.word	0x000000c0


	//   ....[1]....
        /*00d8*/ 	.word	0x000000d0


	//   ....[2]....
        /*00dc*/ 	.word	0x00000170


	//   ....[3]....
        /*00e0*/ 	.word	0x000134e0


	//   ....[4]....
        /*00e4*/ 	.word	0x00013570


	//   ....[5]....
        /*00e8*/ 	.word	0x00016450


	//   ....[6]....
        /*00ec*/ 	.word	0x000164e0


	//----- nvinfo : EIATTR_COOP_GROUP_MASK_REGIDS
	.align		4
.L_963:
        /*00f0*/ 	.byte	0x04, 0x29
        /*00f2*/ 	.short	(.L_965 - .L_964)


	//   ....[0]....
.L_964:
        /*00f4*/ 	.word	0xffffffff


	//   ....[1]....
        /*00f8*/ 	.word	0xffffffff


	//   ....[2]....
        /*00fc*/ 	.word	0xffffffff


	//   ....[3]....
        /*0100*/ 	.word	0xffffffff


	//   ....[4]....
        /*0104*/ 	.word	0xffffffff


	//   ....[5]....
        /*0108*/ 	.word	0xffffffff


	//   ....[6]....
        /*010c*/ 	.word	0xffffffff


	//   ....[7]....
        /*0110*/ 	.word	0xffffffff


	//   ....[8]....
        /*0114*/ 	.word	0xffffffff


	//   ....[9]....
        /*0118*/ 	.word	0xffffffff


	//   ....[10]....
        /*011c*/ 	.word	0xffffffff


	//   ....[11]....
        /*0120*/ 	.word	0xffffffff


	//   ....[12]....
        /*0124*/ 	.word	0xffffffff


	//   ....[13]....
        /*0128*/ 	.word	0xffffffff


	//   ....[14]....
        /*012c*/ 	.word	0xffffffff


	//   ....[15]....
        /*0130*/ 	.word	0xffffffff


	//   ....[16]....
        /*0134*/ 	.word	0xffffffff


	//   ....[17]....
        /*0138*/ 	.word	0xffffffff


	//   ....[18]....
        /*013c*/ 	.word	0xffffffff


	//   ....[19]....
        /*0140*/ 	.word	0xffffffff


	//   ....[20]....
        /*0144*/ 	.word	0xffffffff


	//   ....[21]....
        /*0148*/ 	.word	0xffffffff


	//   ....[22]....
        /*014c*/ 	.word	0xffffffff


	//   ....[23]....
        /*0150*/ 	.word	0xffffffff


	//   ....[24]....
        /*0154*/ 	.word	0xffffffff


	//   ....[25]....
        /*0158*/ 	.word	0xffffffff


	//   ....[26]....
        /*015c*/ 	.word	0xffffffff


	//   ....[27]....
        /*0160*/ 	.word	0xffffffff


	//   ....[28]....
        /*0164*/ 	.word	0xffffffff


	//   ....[29]....
        /*0168*/ 	.word	0xffffffff


	//   ....[30]....
        /*016c*/ 	.word	0xffffffff


	//   ....[31]....
        /*0170*/ 	.word	0xffffffff


	//   ....[32]....
        /*0174*/ 	.word	0xffffffff


	//   ....[33]....
        /*0178*/ 	.word	0xffffffff


	//   ....[34]....
        /*017c*/ 	.word	0xffffffff


	//   ....[35]....
        /*0180*/ 	.word	0xffffffff


	//   ....[36]....
        /*0184*/ 	.word	0xffffffff


	//   ....[37]....
        /*0188*/ 	.word	0xffffffff


	//   ....[38]....
        /*018c*/ 	.word	0xffffffff


	//   ....[39]....
        /*0190*/ 	.word	0xffffffff


	//   ....[40]....
        /*0194*/ 	.word	0xffffffff


	//   ....[41]....
        /*0198*/ 	.word	0xffffffff


	//   ....[42]....
        /*019c*/ 	.word	0xffffffff


	//   ....[43]....
        /*01a0*/ 	.word	0xffffffff


	//   ....[44]....
        /*01a4*/ 	.word	0xffffffff


	//   ....[45]....
        /*01a8*/ 	.word	0xffffffff


	//   ....[46]....
        /*01ac*/ 	.word	0xffffffff


	//   ....[47]....
        /*01b0*/ 	.word	0xffffffff


	//   ....[48]....
        /*01b4*/ 	.word	0xffffffff


	//   ....[49]....
        /*01b8*/ 	.word	0xffffffff


	//   ....[50]....
        /*01bc*/ 	.word	0xffffffff


	//   ....[51]....
        /*01c0*/ 	.word	0xffffffff


	//   ....[52]....
        /*01c4*/ 	.word	0xffffffff


	//   ....[53]....
        /*01c8*/ 	.word	0xffffffff


	//   ....[54]....
        /*01cc*/ 	.word	0xffffffff


	//   ....[55]....
        /*01d0*/ 	.word	0xffffffff


	//   ....[56]....
        /*01d4*/ 	.word	0xffffffff


	//   ....[57]....
        /*01d8*/ 	.word	0xffffffff


	//   ....[58]....
        /*01dc*/ 	.word	0xffffffff


	//   ....[59]....
        /*01e0*/ 	.word	0xffffffff


	//   ....[60]....
        /*01e4*/ 	.word	0xffffffff


	//   ....[61]....
        /*01e8*/ 	.word	0xffffffff


	//   ....[62]....
        /*01ec*/ 	.word	0xffffffff


	//   ....[63]....
        /*01f0*/ 	.word	0xffffffff


	//   ....[64]....
        /*01f4*/ 	.word	0xffffffff


	//   ....[65]....
        /*01f8*/ 	.word	0xffffffff


	//   ....[66]....
        /*01fc*/ 	.word	0xffffffff


	//   ....[67]....
        /*0200*/ 	.word	0xffffffff


	//   ....[68]....
        /*0204*/ 	.word	0xffffffff


	//   ....[69]....
        /*0208*/ 	.word	0xffffffff


	//   ....[70]....
        /*020c*/ 	.word	0xffffffff


	//   ....[71]....
        /*0210*/ 	.word	0xffffffff


	//   ....[72]....
        /*0214*/ 	.word	0xffffffff


	//   ....[73]....
        /*0218*/ 	.word	0xffffffff


	//   ....[74]....
        /*021c*/ 	.word	0xffffffff


	//   ....[75]....
        /*0220*/ 	.word	0xffffffff


	//   ....[76]....
        /*0224*/ 	.word	0xffffffff


	//   ....[77]....
        /*0228*/ 	.word	0xffffffff


	//   ....[78]....
        /*022c*/ 	.word	0xffffffff


	//   ....[79]....
        /*0230*/ 	.word	0xffffffff


	//   ....[80]....
        /*0234*/ 	.word	0xffffffff


	//   ....[81]....
        /*0238*/ 	.word	0xffffffff


	//   ....[82]....
        /*023c*/ 	.word	0xffffffff


	//   ....[83]....
        /*0240*/ 	.word	0xffffffff


	//   ....[84]....
        /*0244*/ 	.word	0xffffffff


	//   ....[85]....
        /*0248*/ 	.word	0xffffffff


	//   ....[86]....
        /*024c*/ 	.word	0xffffffff


	//   ....[87]....
        /*0250*/ 	.word	0xffffffff


	//   ....[88]....
        /*0254*/ 	.word	0xffffffff


	//   ....[89]....
        /*0258*/ 	.word	0xffffffff


	//   ....[90]....
        /*025c*/ 	.word	0xffffffff


	//   ....[91]....
        /*0260*/ 	.word	0xffffffff


	//   ....[92]....
        /*0264*/ 	.word	0xffffffff


	//   ....[93]....
        /*0268*/ 	.word	0xffffffff


	//   ....[94]....
        /*026c*/ 	.word	0xffffffff


	//   ....[95]....
        /*0270*/ 	.word	0xffffffff


	//   ....[96]....
        /*0274*/ 	.word	0xffffffff


	//   ....[97]....
        /*0278*/ 	.word	0xffffffff


	//   ....[98]....
        /*027c*/ 	.word	0xffffffff


	//   ....[99]....
        /*0280*/ 	.word	0xffffffff


	//   ....[100]....
        /*0284*/ 	.word	0xffffffff


	//   ....[101]....
        /*0288*/ 	.word	0xffffffff


	//   ....[102]....
        /*028c*/ 	.word	0xffffffff


	//   ....[103]....
        /*0290*/ 	.word	0xffffffff


	//   ....[104]....
        /*0294*/ 	.word	0xffffffff


	//   ....[105]....
        /*0298*/ 	.word	0xffffffff


	//   ....[106]....
        /*029c*/ 	.word	0xffffffff


	//   ....[107]....
        /*02a0*/ 	.word	0xffffffff


	//   ....[108]....
        /*02a4*/ 	.word	0xffffffff


	//   ....[109]....
        /*02a8*/ 	.word	0xffffffff


	//   ....[110]....
        /*02ac*/ 	.word	0xffffffff


	//   ....[111]....
        /*02b0*/ 	.word	0xffffffff


	//   ....[112]....
        /*02b4*/ 	.word	0xffffffff


	//   ....[113]....
        /*02b8*/ 	.word	0xffffffff


	//   ....[114]....
        /*02bc*/ 	.word	0xffffffff


	//   ....[115]....
        /*02c0*/ 	.word	0xffffffff


	//   ....[116]....
        /*02c4*/ 	.word	0xffffffff


	//   ....[117]....
        /*02c8*/ 	.word	0xffffffff


	//   ....[118]....
        /*02cc*/ 	.word	0xffffffff


	//   ....[119]....
        /*02d0*/ 	.word	0xffffffff


	//   ....[120]....
        /*02d4*/ 	.word	0xffffffff


	//   ....[121]....
        /*02d8*/ 	.word	0xffffffff


	//   ....[122]....
        /*02dc*/ 	.word	0xffffffff


	//   ....[123]....
        /*02e0*/ 	.word	0xffffffff


	//   ....[124]....
        /*02e4*/ 	.word	0xffffffff


	//   ....[125]....
        /*02e8*/ 	.word	0xffffffff


	//   ....[126]....
        /*02ec*/ 	.word	0xffffffff


	//   ....[127]....
        /*02f0*/ 	.word	0xffffffff


	//   ....[128]....
        /*02f4*/ 	.word	0xffffffff


	//   ....[129]....
        /*02f8*/ 	.word	0xffffffff


	//   ....[130]....
        /*02fc*/ 	.word	0xffffffff


	//   ....[131]....
        /*0300*/ 	.word	0xffffffff


	//   ....[132]....
        /*0304*/ 	.word	0xffffffff


	//   ....[133]....
        /*0308*/ 	.word	0xffffffff


	//   ....[134]....
        /*030c*/ 	.word	0xffffffff


	//   ....[135]....
        /*0310*/ 	.word	0xffffffff


	//   ....[136]....
        /*0314*/ 	.word	0xffffffff


	//   ....[137]....
        /*0318*/ 	.word	0xffffffff


	//   ....[138]....
        /*031c*/ 	.word	0xffffffff


	//   ....[139]....
        /*0320*/ 	.word	0xffffffff


	//   ....[140]....
        /*0324*/ 	.word	0xffffffff


	//   ....[141]....
        /*0328*/ 	.word	0xffffffff


	//   ....[142]....
        /*032c*/ 	.word	0xffffffff


	//   ....[143]....
        /*0330*/ 	.word	0xffffffff


	//   ....[144]....
        /*0334*/ 	.word	0xffffffff


	//   ....[145]....
        /*0338*/ 	.word	0xffffffff


	//   ....[146]....
        /*033c*/ 	.word	0xffffffff


	//   ....[147]....
        /*0340*/ 	.word	0xffffffff


	//   ....[148]....
        /*0344*/ 	.word	0xffffffff


	//   ....[149]....
        /*0348*/ 	.word	0xffffffff


	//   ....[150]....
        /*034c*/ 	.word	0xffffffff


	//   ....[151]....
        /*0350*/ 	.word	0xffffffff


	//   ....[152]....
        /*0354*/ 	.word	0xffffffff


	//   ....[153]....
        /*0358*/ 	.word	0xffffffff


	//   ....[154]....
        /*035c*/ 	.word	0xffffffff


	//   ....[155]....
        /*0360*/ 	.word	0xffffffff


	//   ....[156]....
        /*0364*/ 	.word	0xffffffff


	//   ....[157]....
        /*0368*/ 	.word	0xffffffff


	//   ....[158]....
        /*036c*/ 	.word	0xffffffff


	//   ....[159]....
        /*0370*/ 	.word	0xffffffff


	//   ....[160]....
        /*0374*/ 	.word	0xffffffff


	//   ....[161]....
        /*0378*/ 	.word	0xffffffff


	//   ....[162]....
        /*037c*/ 	.word	0xffffffff


	//   ....[163]....
        /*0380*/ 	.word	0xffffffff


	//   ....[164]....
        /*0384*/ 	.word	0xffffffff


	//   ....[165]....
        /*0388*/ 	.word	0xffffffff


	//   ....[166]....
        /*038c*/ 	.word	0xffffffff


	//   ....[167]....
        /*0390*/ 	.word	0x0500000f


	//   ....[168]....
        /*0394*/ 	.word	0x0500000f


	//   ....[169]....
        /*0398*/ 	.word	0x0500000f


	//   ....[170]....
        /*039c*/ 	.word	0x0500000f


	//   ....[171]....
        /*03a0*/ 	.word	0x0500000f


	//   ....[172]....
        /*03a4*/ 	.word	0x0500000f


	//   ....[173]....
        /*03a8*/ 	.word	0x0500000f


	//   ....[174]....
        /*03ac*/ 	.word	0x0500000f


	//   ....[175]....
        /*03b0*/ 	.word	0x0500000f


	//   ....[176]....
        /*03b4*/ 	.word	0x0500000f


	//   ....[177]....
        /*03b8*/ 	.word	0x0500000f


	//   ....[178]....
        /*03bc*/ 	.word	0x0500000f


	//   ....[179]....
        /*03c0*/ 	.word	0x0500000f


	//   ....[180]....
        /*03c4*/ 	.word	0x0500000f


	//   ....[181]....
        /*03c8*/ 	.word	0x0500000f


	//   ....[182]....
        /*03cc*/ 	.word	0x0500000f


	//   ....[183]....
        /*03d0*/ 	.word	0x0500000f


	//   ....[184]....
        /*03d4*/ 	.word	0x0500000f


	//   ....[185]....
        /*03d8*/ 	.word	0x0500000f


	//   ....[186]....
        /*03dc*/ 	.word	0x0500000f


	//   ....[187]....
        /*03e0*/ 	.word	0x0500000f


	//   ....[188]....
        /*03e4*/ 	.word	0x0500000f


	//   ....[189]....
        /*03e8*/ 	.word	0x0500000f


	//   ....[190]....
        /*03ec*/ 	.word	0x0500000f


	//   ....[191]....
        /*03f0*/ 	.word	0x0500000f


	//   ....[192]....
        /*03f4*/ 	.word	0x0500000f


	//   ....[193]....
        /*03f8*/ 	.word	0x0500000f


	//   ....[194]....
        /*03fc*/ 	.word	0x0500000f


	//   ....[195]....
        /*0400*/ 	.word	0x0500000f


	//   ....[196]....
        /*0404*/ 	.word	0x0500000f


	//   ....[197]....
        /*0408*/ 	.word	0x0500000f


	//   ....[198]....
        /*040c*/ 	.word	0x0500000f


	//   ....[199]....
        /*0410*/ 	.word	0x0500000f


	//   ....[200]....
        /*0414*/ 	.word	0x0500000f


	//   ....[201]....
        /*0418*/ 	.word	0x0500000f


	//   ....[202]....
        /*041c*/ 	.word	0x0500000f


	//   ....[203]....
        /*0420*/ 	.word	0x0500000f


	//   ....[204]....
        /*0424*/ 	.word	0x0500000f


	//   ....[205]....
        /*0428*/ 	.word	0x0500000f


	//   ....[206]....
        /*042c*/ 	.word	0x0500000f


	//   ....[207]....
        /*0430*/ 	.word	0x0500000f


	//   ....[208]....
        /*0434*/ 	.word	0x0500000f


	//   ....[209]....
        /*0438*/ 	.word	0x0500000f


	//   ....[210]....
        /*043c*/ 	.word	0x0500000f


	//   ....[211]....
        /*0440*/ 	.word	0x0500000f


	//   ....[212]....
        /*0444*/ 	.word	0x0500000f


	//   ....[213]....
        /*0448*/ 	.word	0x0500000f


	//   ....[214]....
        /*044c*/ 	.word	0x0500000f


	//   ....[215]....
        /*0450*/ 	.word	0x0500000f


	//   ....[216]....
        /*0454*/ 	.word	0x0500000f


	//   ....[217]....
        /*0458*/ 	.word	0x0500000f


	//   ....[218]....
        /*045c*/ 	.word	0x0500000f


	//   ....[219]....
        /*0460*/ 	.word	0x0500000f


	//   ....[220]....
        /*0464*/ 	.word	0x0500000f


	//   ....[221]....
        /*0468*/ 	.word	0x0500000f


	//   ....[222]....
        /*046c*/ 	.word	0x0500000f


	//   ....[223]....
        /*0470*/ 	.word	0x0500000f


	//   ....[224]....
        /*0474*/ 	.word	0x0500000f


	//   ....[225]....
        /*0478*/ 	.word	0x0500000f


	//   ....[226]....
        /*047c*/ 	.word	0x0500000f


	//   ....[227]....
        /*0480*/ 	.word	0x0500000f


	//   ....[228]....
        /*0484*/ 	.word	0x0500000f


	//   ....[229]....
        /*0488*/ 	.word	0x0500000f


	//   ....[230]....
        /*048c*/ 	.word	0x0500000f


	//   ....[231]....
        /*0490*/ 	.word	0x0500000f


	//   ....[232]....
        /*0494*/ 	.word	0x0500000f


	//   ....[233]....
        /*0498*/ 	.word	0x0500000f


	//   ....[234]....
        /*049c*/ 	.word	0x0500000f


	//   ....[235]....
        /*04a0*/ 	.word	0x0500000f


	//   ....[236]....
        /*04a4*/ 	.word	0x0500000f


	//   ....[237]....
        /*04a8*/ 	.word	0x0500000f


	//   ....[238]....
        /*04ac*/ 	.word	0x0500000f


	//   ....[239]....
        /*04b0*/ 	.word	0x0500000f


	//   ....[240]....
        /*04b4*/ 	.word	0x0500000f


	//   ....[241]....
        /*04b8*/ 	.word	0x0500000f


	//   ....[242]....
        /*04bc*/ 	.word	0x0500000f


	//   ....[243]....
        /*04c0*/ 	.word	0x0500000f


	//   ....[244]....
        /*04c4*/ 	.word	0x0500000f


	//   ....[245]....
        /*04c8*/ 	.word	0x0500000f


	//   ....[246]....
        /*04cc*/ 	.word	0x0500000f


	//   ....[247]....
        /*04d0*/ 	.word	0x0500000f


	//   ....[248]....
        /*04d4*/ 	.word	0x0500000f


	//   ....[249]....
        /*04d8*/ 	.word	0x0500000f


	//   ....[250]....
        /*04dc*/ 	.word	0x0500000f


	//   ....[251]....
        /*04e0*/ 	.word	0x0500000f


	//   ....[252]....
        /*04e4*/ 	.word	0x0500000f


	//   ....[253]....
        /*04e8*/ 	.word	0x0500000f


	//   ....[254]....
        /*04ec*/ 	.word	0x0500000f


	//   ....[255]....
        /*04f0*/ 	.word	0x0500000f


	//   ....[0]....
        /*04f4*/ 	.word	0x0500000f


	//   ....[1]....
        /*04f8*/ 	.word	0x0500000f


	//   ....[2]....
        /*04fc*/ 	.word	0x0500000f


	//   ....[3]....
        /*0500*/ 	.word	0x0500000f


	//   ....[4]....
        /*0504*/ 	.word	0x0500000f


	//   ....[5]....
        /*0508*/ 	.word	0x0500000f


	//   ....[6]....
        /*050c*/ 	.word	0x0500000f


	//   ....[7]....
        /*0510*/ 	.word	0x0500000f


	//   ....[8]....
        /*0514*/ 	.word	0x0500000f


	//   ....[9]....
        /*0518*/ 	.word	0x0500000f


	//----- nvinfo : EIATTR_COOP_GROUP_INSTR_OFFSETS
	.align		4
.L_965:
        /*051c*/ 	.byte	0x04, 0x28
        /*051e*/ 	.short	(.L_967 - .L_966)


	//   ....[0]....
.L_966:
        /*0520*/ 	.word	0x00000080


	//   ....[1]....
        /*0524*/ 	.word	0x00000090


	//   ....[2]....
        /*0528*/ 	.word	0x000002d0


	//   ....[3]....
        /*052c*/ 	.word	0x00000430


	//   ....[4]....
        /*0530*/ 	.word	0x00000550


	//   ....[5]....
        /*0534*/ 	.word	0x000006b0


	//   ....[6]....
        /*0538*/ 	.word	0x000018e0


	//   ....[7]....
        /*053c*/ 	.word	0x00002210


	//   ....[8]....
        /*0540*/ 	.word	0x00003280


	//   ....[9]....
        /*0544*/ 	.word	0x00003d60


	//   ....[10]....
        /*0548*/ 	.word	0x00003eb0


	//   ....[11]....
        /*054c*/ 	.word	0x000047f0


	//   ....[12]....
        /*0550*/ 	.word	0x00004850


	//   ....[13]....
        /*0554*/ 	.word	0x00006050


	//   ....[14]....
        /*0558*/ 	.word	0x000069a0


	//   ....[15]....
        /*055c*/ 	.word	0x00007550


	//   ....[16]....
        /*0560*/ 	.word	0x00007570


	//   ....[17]....
        /*0564*/ 	.word	0x00007f40


	//   ....[18]....
        /*0568*/ 	.word	0x00007fa0


	//   ....[19]....
        /*056c*/ 	.word	0x0000a670


	//   ....[20]....
        /*0570*/ 	.word	0x0000a6c0


	//   ....[21]....
        /*0574*/ 	.word	0x0000a6e0


	//   ....[22]....
        /*0578*/ 	.word	0x0000a700


	//   ....[23]....
        /*057c*/ 	.word	0x0000c490


	//   ....[24]....
        /*0580*/ 	.word	0x0000cde0


	//   ....[25]....
        /*0584*/ 	.word	0x0000d990


	//   ....[26]....
        /*0588*/ 	.word	0x0000d9b0


	//   ....[27]....
        /*058c*/ 	.word	0x0000e370


	//   ....[28]....
        /*0590*/ 	.word	0x0000e3d0


	//   ....[29]....
        /*0594*/ 	.word	0x0000f4e0


	//   ....[30]....
        /*0598*/ 	.word	0x0000f510


	//   ....[31]....
        /*059c*/ 	.word	0x0000f5c0


	//   ....[32]....
        /*05a0*/ 	.word	0x0000f5e0


	//   ....[33]....
        /*05a4*/ 	.word	0x00010940


	//   ....[34]....
        /*05a8*/ 	.word	0x00010980


	//   ....[35]....
        /*05ac*/ 	.word	0x000109c0


	//   ....[36]....
        /*05b0*/ 	.word	0x00010a00


	//   ....[37]....
        /*05b4*/ 	.word	0x00010f80


	//   ....[38]....
        /*05b8*/ 	.word	0x00010fc0


	//   ....[39]....
        /*05bc*/ 	.word	0x00011080


	//   ....[40]....
        /*05c0*/ 	.word	0x000110a0


	//   ....[41]....
        /*05c4*/ 	.word	0x00011160


	//   ....[42]....
        /*05c8*/ 	.word	0x00011180


	//   ....[43]....
        /*05cc*/ 	.word	0x00011250


	//   ....[44]....
        /*05d0*/ 	.word	0x00011270


	//   ....[45]....
        /*05d4*/ 	.word	0x00011b40


	//   ....[46]....
        /*05d8*/ 	.word	0x00011b60


	//   ....[47]....
        /*05dc*/ 	.word	0x00011c20


	//   ....[48]....
        /*05e0*/ 	.word	0x00011c40


	//   ....[49]....
        /*05e4*/ 	.word	0x00011d00


	//   ....[50]....
        /*05e8*/ 	.word	0x00011d20


	//   ....[51]....
        /*05ec*/ 	.word	0x00011df0


	//   ....[52]....
        /*05f0*/ 	.word	0x00011e10


	//   ....[53]....
        /*05f4*/ 	.word	0x00011f60


	//   ....[54]....
        /*05f8*/ 	.word	0x00012130


	//   ....[55]....
        /*05fc*/ 	.word	0x00012160


	//   ....[56]....
        /*0600*/ 	.word	0x00012190


	//   ....[57]....
        /*0604*/ 	.word	0x000121c0


	//   ....[58]....
        /*0608*/ 	.word	0x000121f0


	//   ....[59]....
        /*060c*/ 	.word	0x00012220


	//   ....[60]....
        /*0610*/ 	.word	0x00012370


	//   ....[61]....
        /*0614*/ 	.word	0x000123a0


	//   ....[62]....
        /*0618*/ 	.word	0x000123d0


	//   ....[63]....
        /*061c*/ 	.word	0x00012400


	//   ....[64]....
        /*0620*/ 	.word	0x00012430


	//   ....[65]....
        /*0624*/ 	.word	0x00012460


	//   ....[66]....
        /*0628*/ 	.word	0x000124f0


	//   ....[67]....
        /*062c*/ 	.word	0x00012550


	//   ....[68]....
        /*0630*/ 	.word	0x000125e0


	//   ....[69]....
        /*0634*/ 	.word	0x00014030


	//   ....[70]....
        /*0638*/ 	.word	0x00014050


	//   ....[71]....
        /*063c*/ 	.word	0x000140f0


	//   ....[72]....
        /*0640*/ 	.word	0x00014110


	//   ....[73]....
        /*0644*/ 	.word	0x000141a0


	//   ....[74]....
        /*0648*/ 	.word	0x000141c0


	//   ....[75]....
        /*064c*/ 	.word	0x00014250


	//   ....[76]....
        /*0650*/ 	.word	0x00014270


	//   ....[77]....
        /*0654*/ 	.word	0x00014300


	//   ....[78]....
        /*0658*/ 	.word	0x00014320


	//   ....[79]....
        /*065c*/ 	.word	0x000143b0


	//   ....[80]....
        /*0660*/ 	.word	0x000143d0


	//   ....[81]....
        /*0664*/ 	.word	0x00014460


	//   ....[82]....
        /*0668*/ 	.word	0x00014480


	//   ....[83]....
        /*066c*/ 	.word	0x00014490


	//   ....[84]....
        /*0670*/ 	.word	0x00014510


	//   ....[85]....
        /*0674*/ 	.word	0x00014c50


	//   ....[86]....
        /*0678*/ 	.word	0x00014c80


	//   ....[87]....
        /*067c*/ 	.word	0x00014ce0


	//   ....[88]....
        /*0680*/ 	.word	0x00014d30


	//   ....[89]....
        /*0684*/ 	.word	0x00014d80


	//   ....[90]....
        /*0688*/ 	.word	0x00014dd0


	//   ....[91]....
        /*068c*/ 	.word	0x00014e20


	//   ....[92]....
        /*0690*/ 	.word	0x00014e70


	//   ....[93]....
        /*0694*/ 	.word	0x00014ec0


	//   ....[94]....
        /*0698*/ 	.word	0x00014f10


	//   ....[95]....
        /*069c*/ 	.word	0x00014f60


	//   ....[96]....
        /*06a0*/ 	.word	0x00014fb0


	//   ....[97]....
        /*06a4*/ 	.word	0x00015000


	//   ....[98]....
        /*06a8*/ 	.word	0x00015040


	//   ....[99]....
        /*06ac*/ 	.word	0x00015060


	//   ....[100]....
        /*06b0*/ 	.word	0x000150a0


	//   ....[101]....
        /*06b4*/ 	.word	0x00015800


	//   ....[102]....
        /*06b8*/ 	.word	0x00015830


	//   ....[103]....
        /*06bc*/ 	.word	0x00015890


	//   ....[104]....
        /*06c0*/ 	.word	0x000158a0


	//   ....[105]....
        /*06c4*/ 	.word	0x000158f0


	//   ....[106]....
        /*06c8*/ 	.word	0x00015900


	//   ....[107]....
        /*06cc*/ 	.word	0x00015950


	//   ....[108]....
        /*06d0*/ 	.word	0x00015960


	//   ....[109]....
        /*06d4*/ 	.word	0x000159b0


	//   ....[110]....
        /*06d8*/ 	.word	0x000159c0


	//   ....[111]....
        /*06dc*/ 	.word	0x00015a10


	//   ....[112]....
        /*06e0*/ 	.word	0x00015a20


	//   ....[113]....
        /*06e4*/ 	.word	0x00015a70


	//   ....[114]....
        /*06e8*/ 	.word	0x00015a80


	//   ....[115]....
        /*06ec*/ 	.word	0x00015a90


	//   ....[116]....
        /*06f0*/ 	.word	0x00015ae0


	//   ....[117]....
        /*06f4*/ 	.word	0x00015d40


	//   ....[118]....
        /*06f8*/ 	.word	0x00015d60


	//   ....[119]....
        /*06fc*/ 	.word	0x00015d70


	//   ....[120]....
        /*0700*/ 	.word	0x00015de0


	//   ....[121]....
        /*0704*/ 	.word	0x00015df0


	//   ....[122]....
        /*0708*/ 	.word	0x00015e60


	//   ....[123]....
        /*070c*/ 	.word	0x00015e70


	//   ....[124]....
        /*0710*/ 	.word	0x00015ee0


	//   ....[125]....
        /*0714*/ 	.word	0x00015ef0


	//   ....[126]....
        /*0718*/ 	.word	0x00015f60


	//   ....[127]....
        /*071c*/ 	.word	0x00015f70


	//   ....[128]....
        /*0720*/ 	.word	0x00015fe0


	//   ....[129]....
        /*0724*/ 	.word	0x00015ff0


	//   ....[130]....
        /*0728*/ 	.word	0x00016060


	//   ....[131]....
        /*072c*/ 	.word	0x00016070


	//   ....[132]....
        /*0730*/ 	.word	0x00016080


	//   ....[133]....
        /*0734*/ 	.word	0x00016630


	//   ....[134]....
        /*0738*/ 	.word	0x00016670


	//   ....[135]....
        /*073c*/ 	.word	0x000166b0


	//   ....[136]....
        /*0740*/ 	.word	0x000166d0


	//   ....[137]....
        /*0744*/ 	.word	0x000166e0


	//   ....[138]....
        /*0748*/ 	.word	0x00016700


	//   ....[139]....
        /*074c*/ 	.word	0x00016770


	//   ....[140]....
        /*0750*/ 	.word	0x00016790


	//   ....[141]....
        /*0754*/ 	.word	0x000167f0


	//   ....[142]....
        /*0758*/ 	.word	0x00016810


	//   ....[143]....
        /*075c*/ 	.word	0x00016870


	//   ....[144]....
        /*0760*/ 	.word	0x00016890


	//   ....[145]....
        /*0764*/ 	.word	0x000168f0


	//   ....[146]....
        /*0768*/ 	.word	0x00016910


	//   ....[147]....
        /*076c*/ 	.word	0x00016960


	//   ....[148]....
        /*0770*/ 	.word	0x00016980


	//   ....[149]....
        /*0774*/ 	.word	0x00016d80


	//   ....[150]....
        /*0778*/ 	.word	0x00016dd0


	//   ....[151]....
        /*077c*/ 	.word	0x00016e00


	//   ....[152]....
        /*0780*/ 	.word	0x00016e10


	//   ....[153]....
        /*0784*/ 	.word	0x00016e40


	//   ....[154]....
        /*0788*/ 	.word	0x00016e70


	//   ....[155]....
        /*078c*/ 	.word	0x00016ea0


	//   ....[156]....
        /*0790*/ 	.word	0x00016ed0


	//   ....[157]....
        /*0794*/ 	.word	0x00017050


	//   ....[158]....
        /*0798*/ 	.word	0x00017080


	//   ....[159]....
        /*079c*/ 	.word	0x000170b0


	//   ....[160]....
        /*07a0*/ 	.word	0x000170e0


	//   ....[161]....
        /*07a4*/ 	.word	0x00017110


	//   ....[162]....
        /*07a8*/ 	.word	0x00017140


	//   ....[163]....
        /*07ac*/ 	.word	0x00017200


	//   ....[164]....
        /*07b0*/ 	.word	0x00017220


	//   ....[165]....
        /*07b4*/ 	.word	0x00017290


	//   ....[166]....
        /*07b8*/ 	.word	0x00017930


	//   ....[167]....
        /*07bc*/ 	.word	0x00017f90


	//   ....[168]....
        /*07c0*/ 	.word	0x00018080


	//   ....[169]....
        /*07c4*/ 	.word	0x00018120


	//   ....[170]....
        /*07c8*/ 	.word	0x00018180


	//   ....[171]....
        /*07cc*/ 	.word	0x00018280


	//   ....[172]....
        /*07d0*/ 	.word	0x000182f0


	//   ....[173]....
        /*07d4*/ 	.word	0x000183f0


	//   ....[174]....
        /*07d8*/ 	.word	0x00018460


	//   ....[175]....
        /*07dc*/ 	.word	0x00018560


	//   ....[176]....
        /*07e0*/ 	.word	0x000185d0


	//   ....[177]....
        /*07e4*/ 	.word	0x000186d0


	//   ....[178]....
        /*07e8*/ 	.word	0x00018740


	//   ....[179]....
        /*07ec*/ 	.word	0x00018840


	//   ....[180]....
        /*07f0*/ 	.word	0x000188b0


	//   ....[181]....
        /*07f4*/ 	.word	0x000189b0


	//   ....[182]....
        /*07f8*/ 	.word	0x00018a20


	//   ....[183]....
        /*07fc*/ 	.word	0x00018ac0


	//   ....[184]....
        /*0800*/ 	.word	0x00018bc0


	//   ....[185]....
        /*0804*/ 	.word	0x00018c30


	//   ....[186]....
        /*0808*/ 	.word	0x00018cb0


	//   ....[187]....
        /*080c*/ 	.word	0x00018d70


	//   ....[188]....
        /*0810*/ 	.word	0x00018df0


	//   ....[189]....
        /*0814*/ 	.word	0x00018ec0


	//   ....[190]....
        /*0818*/ 	.word	0x00018f40


	//   ....[191]....
        /*081c*/ 	.word	0x00019010


	//   ....[192]....
        /*0820*/ 	.word	0x00019090


	//   ....[193]....
        /*0824*/ 	.word	0x00019160


	//   ....[194]....
        /*0828*/ 	.word	0x000191e0


	//   ....[195]....
        /*082c*/ 	.word	0x000192b0


	//   ....[196]....
        /*0830*/ 	.word	0x00019330


	//   ....[197]....
        /*0834*/ 	.word	0x000193f0


	//   ....[198]....
        /*0838*/ 	.word	0x00019470


	//   ....[199]....
        /*083c*/ 	.word	0x00019520


	//   ....[200]....
        /*0840*/ 	.word	0x00019650


	//   ....[201]....
        /*0844*/ 	.word	0x000196f0


	//   ....[202]....
        /*0848*/ 	.word	0x00019760


	//   ....[203]....
        /*084c*/ 	.word	0x00019820


	//   ....[204]....
        /*0850*/ 	.word	0x00019880


	//   ....[205]....
        /*0854*/ 	.word	0x00019940


	//   ....[206]....
        /*0858*/ 	.word	0x000199a0


	//   ....[207]....
        /*085c*/ 	.word	0x00019a60


	//   ....[208]....
        /*0860*/ 	.word	0x00019ac0


	//   ....[209]....
        /*0864*/ 	.word	0x00019b80


	//   ....[210]....
        /*0868*/ 	.word	0x00019be0


	//   ....[211]....
        /*086c*/ 	.word	0x00019ca0


	//   ....[212]....
        /*0870*/ 	.word	0x00019d00


	//   ....[213]....
        /*0874*/ 	.word	0x00019dc0


	//   ....[214]....
        /*0878*/ 	.word	0x00019e20


	//   ....[215]....
        /*087c*/ 	.word	0x00019ee0


	//   ....[216]....
        /*0880*/ 	.word	0x00019fd0


	//   ....[217]....
        /*0884*/ 	.word	0x0001a070


	//   ....[218]....
        /*0888*/ 	.word	0x0001a0d0


	//   ....[219]....
        /*088c*/ 	.word	0x0001a1b0


	//   ....[220]....
        /*0890*/ 	.word	0x0001a210


	//   ....[221]....
        /*0894*/ 	.word	0x0001a2f0


	//   ....[222]....
        /*0898*/ 	.word	0x0001a350


	//   ....[223]....
        /*089c*/ 	.word	0x0001a430


	//   ....[224]....
        /*08a0*/ 	.word	0x0001a490


	//   ....[225]....
        /*08a4*/ 	.word	0x0001a570


	//   ....[226]....
        /*08a8*/ 	.word	0x0001a5d0


	//   ....[227]....
        /*08ac*/ 	.word	0x0001a6b0


	//   ....[228]....
        /*08b0*/ 	.word	0x0001a710


	//   ....[229]....
        /*08b4*/ 	.word	0x0001a7f0


	//   ....[230]....
        /*08b8*/ 	.word	0x0001a850


	//   ....[231]....
        /*08bc*/ 	.word	0x0001a920


	//   ....[232]....
        /*08c0*/ 	.word	0x0001aa40


	//   ....[233]....
        /*08c4*/ 	.word	0x0001aae0


	//   ....[234]....
        /*08c8*/ 	.word	0x0001aba0


	//   ....[235]....
        /*08cc*/ 	.word	0x0001ac70


	//   ....[236]....
        /*08d0*/ 	.word	0x0001acd0


	//   ....[237]....
        /*08d4*/ 	.word	0x0001adb0


	//   ....[238]....
        /*08d8*/ 	.word	0x0001ae10


	//   ....[239]....
        /*08dc*/ 	.word	0x0001aee0


	//   ....[240]....
        /*08e0*/ 	.word	0x0001af40


	//   ....[241]....
        /*08e4*/ 	.word	0x0001b010


	//   ....[242]....
        /*08e8*/ 	.word	0x0001b070


	//   ....[243]....
        /*08ec*/ 	.word	0x0001b150


	//   ....[244]....
        /*08f0*/ 	.word	0x0001b1b0


	//   ....[245]....
        /*08f4*/ 	.word	0x0001b280


	//   ....[246]....
        /*08f8*/ 	.word	0x0001b2e0


	//   ....[247]....
        /*08fc*/ 	.word	0x0001b3a0


	//   ....[248]....
        /*0900*/ 	.word	0x0001b430


	//   ....[249]....
        /*0904*/ 	.word	0x0001b4d0


	//   ....[250]....
        /*0908*/ 	.word	0x0001b5f0


	//   ....[251]....
        /*090c*/ 	.word	0x0001b660


	//   ....[252]....
        /*0910*/ 	.word	0x0001b6d0


	//   ....[253]....
        /*0914*/ 	.word	0x0001b740


	//   ....[254]....
        /*0918*/ 	.word	0x0001b7b0


	//   ....[255]....
        /*091c*/ 	.word	0x0001b830


	//   ....[0]....
        /*0920*/ 	.word	0x0001b8c0


	//   ....[1]....
        /*0924*/ 	.word	0x0001b950


	//   ....[2]....
        /*0928*/ 	.word	0x0001b9c0


	//   ....[3]....
        /*092c*/ 	.word	0x0001ba30


	//   ....[4]....
        /*0930*/ 	.word	0x0001baa0


	//   ....[5]....
        /*0934*/ 	.word	0x0001bb20


	//   ....[6]....
        /*0938*/ 	.word	0x0001bb90


	//   ....[7]....
        /*093c*/ 	.word	0x0001bc30


	//   ....[8]....
        /*0940*/ 	.word	0x0001bcc0


	//   ....[9]....
        /*0944*/ 	.word	0x0001bde0


	//----- nvinfo : EIATTR_REG_RECONFIG
	.align		4
.L_967:
        /*0948*/ 	.byte	0x01, 0x54
	.zero		2


	//----- nvinfo : EIATTR_SYSCALL_OFFSETS
	.align		4
        /*094c*/ 	.byte	0x04, 0x46
        /*094e*/ 	.short	(.L_969 - .L_968)


	//   ....[0]....
.L_968:
        /*0950*/ 	.word	0x00001ac0


	//   ....[1]....
        /*0954*/ 	.word	0x000136d0


	//   ....[2]....
        /*0958*/ 	.word	0x00013820


	//   ....[3]....
        /*095c*/ 	.word	0x00013910


	//   ....[4]....
        /*0960*/ 	.word	0x00014870


	//----- nvinfo : EIATTR_MBARRIER_INSTR_OFFSETS
	.align		4
.L_969:
        /*0964*/ 	.byte	0x04, 0x39
        /*0966*/ 	.short	(.L_971 - .L_970)


	//   ....[0]....
.L_970:
        /*0968*/ 	.word	0x00000180
        /*096c*/ 	.word	0x000000ff
        /*0970*/ 	.word	0x00028800
        /*0974*/ 	.short	0x0100
        /*0976*/ 	.byte	0x08
	.zero		1


	//   ....[1]....
        /*0978*/ 	.word	0x00000190
        /*097c*/ 	.word	0x000000ff
        /*0980*/ 	.word	0x00028820
        /*0984*/ 	.short	0x0100
        /*0986*/ 	.byte	0x08
	.zero		1


	//   ....[2]....
        /*0988*/ 	.word	0x00000280
        /*098c*/ 	.word	0x000000ff
        /*0990*/ 	.word	0x00028830
        /*0994*/ 	.short	0x0100
        /*0996*/ 	.byte	0x08
	.zero		1


	//   ....[3]....
        /*0998*/ 	.word	0x00000290
        /*099c*/ 	.word	0x000000ff
        /*09a0*/ 	.word	0x00028840
        /*09a4*/ 	.short	0x0100
        /*09a6*/ 	.byte	0x08
	.zero		1


	//   ....[4]....
        /*09a8*/ 	.word	0x000002a0
        /*09ac*/ 	.word	0x000000ff
        /*09b0*/ 	.word	0x00028838
        /*09b4*/ 	.short	0x0100
        /*09b6*/ 	.byte	0x08
	.zero		1


	//   ....[5]....
        /*09b8*/ 	.word	0x000002b0
        /*09bc*/ 	.word	0x000000ff
        /*09c0*/ 	.word	0x00028848
        /*09c4*/ 	.short	0x0100
        /*09c6*/ 	.byte	0x08
	.zero		1


	//   ....[6]....
        /*09c8*/ 	.word	0x000003e0
        /*09cc*/ 	.word	0x000000ff
        /*09d0*/ 	.word	0x00028850
        /*09d4*/ 	.short	0x0100
        /*09d6*/ 	.byte	0x08
	.zero		1


	//   ....[7]....
        /*09d8*/ 	.word	0x000003f0
        /*09dc*/ 	.word	0x000000ff
        /*09e0*/ 	.word	0x00028860
        /*09e4*/ 	.short	0x0100
        /*09e6*/ 	.byte	0x08
	.zero		1


	//   ....[8]....
        /*09e8*/ 	.word	0x00000400
        /*09ec*/ 	.word	0x000000ff
        /*09f0*/ 	.word	0x00028858
        /*09f4*/ 	.short	0x0100
        /*09f6*/ 	.byte	0x08
	.zero		1


	//   ....[9]....
        /*09f8*/ 	.word	0x00000410
        /*09fc*/ 	.word	0x000000ff
        /*0a00*/ 	.word	0x00028868
        /*0a04*/ 	.short	0x0100
        /*0a06*/ 	.byte	0x08
	.zero		1


	//   ....[10]....
        /*0a08*/ 	.word	0x00000500
        /*0a0c*/ 	.word	0x000000ff
        /*0a10*/ 	.word	0x00028870
        /*0a14*/ 	.short	0x0100
        /*0a16*/ 	.byte	0x06
	.zero		1


	//   ....[11]....
        /*0a18*/ 	.word	0x00000510
        /*0a1c*/ 	.word	0x000000ff
        /*0a20*/ 	.word	0x00028880
        /*0a24*/ 	.short	0x0100
        /*0a26*/ 	.byte	0x06
	.zero		1


	//   ....[12]....
        /*0a28*/ 	.word	0x00000520
        /*0a2c*/ 	.word	0x000000ff
        /*0a30*/ 	.word	0x00028878
        /*0a34*/ 	.short	0x0100
        /*0a36*/ 	.byte	0x06
	.zero		1


	//   ....[13]....
        /*0a38*/ 	.word	0x00000530
        /*0a3c*/ 	.word	0x000000ff
        /*0a40*/ 	.word	0x00028888
        /*0a44*/ 	.short	0x0100
        /*0a46*/ 	.byte	0x06
	.zero		1


	//   ....[14]....
        /*0a48*/ 	.word	0x00000660
        /*0a4c*/ 	.word	0x000000ff
        /*0a50*/ 	.word	0x00028890
        /*0a54*/ 	.short	0x0100
        /*0a56*/ 	.byte	0x08
	.zero		1


	//   ....[15]....
        /*0a58*/ 	.word	0x00000670
        /*0a5c*/ 	.word	0x000000ff
        /*0a60*/ 	.word	0x000288a0
        /*0a64*/ 	.short	0x0100
        /*0a66*/ 	.byte	0x08
	.zero		1


	//   ....[16]....
        /*0a68*/ 	.word	0x00000680
        /*0a6c*/ 	.word	0x000000ff
        /*0a70*/ 	.word	0x00028898
        /*0a74*/ 	.short	0x0100
        /*0a76*/ 	.byte	0x08
	.zero		1


	//   ....[17]....
        /*0a78*/ 	.word	0x00000690
        /*0a7c*/ 	.word	0x000000ff
        /*0a80*/ 	.word	0x000288a8
        /*0a84*/ 	.short	0x0100
        /*0a86*/ 	.byte	0x08
	.zero		1


	//   ....[18]....
        /*0a88*/ 	.word	0x000007d0
        /*0a8c*/ 	.word	0x000000ff
        /*0a90*/ 	.word	0x000288b0
        /*0a94*/ 	.short	0x0100
        /*0a96*/ 	.byte	0x08
	.zero		1


	//   ....[19]....
        /*0a98*/ 	.word	0x000007e0
        /*0a9c*/ 	.word	0x000000ff
        /*0aa0*/ 	.word	0x000288c0
        /*0aa4*/ 	.short	0x0100
        /*0aa6*/ 	.byte	0x08
	.zero		1


	//   ....[20]....
        /*0aa8*/ 	.word	0x000007f0
        /*0aac*/ 	.word	0x000000ff
        /*0ab0*/ 	.word	0x000288b8
        /*0ab4*/ 	.short	0x0100
        /*0ab6*/ 	.byte	0x08
	.zero		1


	//   ....[21]....
        /*0ab8*/ 	.word	0x00000800
        /*0abc*/ 	.word	0x000000ff
        /*0ac0*/ 	.word	0x000288c8
        /*0ac4*/ 	.short	0x0100
        /*0ac6*/ 	.byte	0x08
	.zero		1


	//   ....[22]....
        /*0ac8*/ 	.word	0x00001b40
        /*0acc*/ 	.word	0x000000ff
        /*0ad0*/ 	.word	0x00028800
        /*0ad4*/ 	.short	0x010a
        /*0ad6*/ 	.byte	0x29
	.zero		1


	//   ....[23]....
        /*0ad8*/ 	.word	0x00001bc0
        /*0adc*/ 	.word	0x00000009
        /*0ae0*/ 	.word	0x00028830
        /*0ae4*/ 	.short	0x010a
        /*0ae6*/ 	.byte	0x3f
	.zero		1


	//   ....[24]....
        /*0ae8*/ 	.word	0x00001c00
        /*0aec*/ 	.word	0x00000009
        /*0af0*/ 	.word	0x00028830
        /*0af4*/ 	.short	0x010a
        /*0af6*/ 	.byte	0x3f
	.zero		1


	//   ....[25]....
        /*0af8*/ 	.word	0x000025f0
        /*0afc*/ 	.word	0x000000ff
        /*0b00*/ 	.word	0x00000000
        /*0b04*/ 	.short	0x0101
        /*0b06*/ 	.byte	0x06
	.zero		1


	//   ....[26]....
        /*0b08*/ 	.word	0x00005780
        /*0b0c*/ 	.word	0x000000ff
        /*0b10*/ 	.word	0x00028830
        /*0b14*/ 	.short	0x010a
        /*0b16*/ 	.byte	0x06
	.zero		1


	//   ....[27]....
        /*0b18*/ 	.word	0x000057c0
        /*0b1c*/ 	.word	0x000000ff
        /*0b20*/ 	.word	0x00028830
        /*0b24*/ 	.short	0x010a
        /*0b26*/ 	.byte	0x06
	.zero		1


	//   ....[28]....
        /*0b28*/ 	.word	0x00005b10
        /*0b2c*/ 	.word	0x000000ff
        /*0b30*/ 	.word	0x00028850
        /*0b34*/ 	.short	0x010a
        /*0b36*/ 	.byte	0x06
	.zero		1


	//   ....[29]....
        /*0b38*/ 	.word	0x00005b50
        /*0b3c*/ 	.word	0x000000ff
        /*0b40*/ 	.word	0x00028850
        /*0b44*/ 	.short	0x010a
        /*0b46*/ 	.byte	0x06
	.zero		1


	//   ....[30]....
        /*0b48*/ 	.word	0x000063b0
        /*0b4c*/ 	.word	0x000000ff
        /*0b50*/ 	.word	0x00000000
        /*0b54*/ 	.short	0x0101
        /*0b56*/ 	.byte	0x06
	.zero		1


	//   ....[31]....
        /*0b58*/ 	.word	0x00008a10
        /*0b5c*/ 	.word	0x000000ff
        /*0b60*/ 	.word	0x00000000
        /*0b64*/ 	.short	0x0101
        /*0b66*/ 	.byte	0x06
	.zero		1


	//   ....[32]....
        /*0b68*/ 	.word	0x00009360
        /*0b6c*/ 	.word	0x000000ff
        /*0b70*/ 	.word	0x00028830
        /*0b74*/ 	.short	0x010a
        /*0b76*/ 	.byte	0x06
	.zero		1


	//   ....[33]....
        /*0b78*/ 	.word	0x000093a0
        /*0b7c*/ 	.word	0x000000ff
        /*0b80*/ 	.word	0x00028830
        /*0b84*/ 	.short	0x010a
        /*0b86*/ 	.byte	0x06
	.zero		1


	//   ....[34]....
        /*0b88*/ 	.word	0x000096f0
        /*0b8c*/ 	.word	0x000000ff
        /*0b90*/ 	.word	0x00028850
        /*0b94*/ 	.short	0x010a
        /*0b96*/ 	.byte	0x06
	.zero		1


	//   ....[35]....
        /*0b98*/ 	.word	0x00009730
        /*0b9c*/ 	.word	0x000000ff
        /*0ba0*/ 	.word	0x00028850
        /*0ba4*/ 	.short	0x010a
        /*0ba6*/ 	.byte	0x06
	.zero		1


	//   ....[36]....
        /*0ba8*/ 	.word	0x00009ff0
        /*0bac*/ 	.word	0x000000ff
        /*0bb0*/ 	.word	0x00000000
        /*0bb4*/ 	.short	0x0101
        /*0bb6*/ 	.byte	0x06
	.zero		1


	//   ....[37]....
        /*0bb8*/ 	.word	0x0000b4e0
        /*0bbc*/ 	.word	0x000000ff
        /*0bc0*/ 	.word	0x00000000
        /*0bc4*/ 	.short	0x0101
        /*0bc6*/ 	.byte	0x06
	.zero		1


	//   ....[38]....
        /*0bc8*/ 	.word	0x0000bbf0
        /*0bcc*/ 	.word	0x000000ff
        /*0bd0*/ 	.word	0x00028830
        /*0bd4*/ 	.short	0x010a
        /*0bd6*/ 	.byte	0x06
	.zero		1


	//   ....[39]....
        /*0bd8*/ 	.word	0x0000bc30
        /*0bdc*/ 	.word	0x000000ff
        /*0be0*/ 	.word	0x00028830
        /*0be4*/ 	.short	0x010a
        /*0be6*/ 	.byte	0x06
	.zero		1


	//   ....[40]....
        /*0be8*/ 	.word	0x0000bf50
        /*0bec*/ 	.word	0x000000ff
        /*0bf0*/ 	.word	0x00028850
        /*0bf4*/ 	.short	0x010a
        /*0bf6*/ 	.byte	0x06
	.zero		1


	//   ....[41]....
        /*0bf8*/ 	.word	0x0000bf90
        /*0bfc*/ 	.word	0x000000ff
        /*0c00*/ 	.word	0x00028850
        /*0c04*/ 	.short	0x010a
        /*0c06*/ 	.byte	0x06
	.zero		1


	//   ....[42]....
        /*0c08*/ 	.word	0x0000c7f0
        /*0c0c*/ 	.word	0x000000ff
        /*0c10*/ 	.word	0x00000000
        /*0c14*/ 	.short	0x0101
        /*0c16*/ 	.byte	0x06
	.zero		1


	//   ....[43]....
        /*0c18*/ 	.word	0x0000ee50
        /*0c1c*/ 	.word	0x000000ff
        /*0c20*/ 	.word	0x00000000
        /*0c24*/ 	.short	0x0101
        /*0c26*/ 	.byte	0x06
	.zero		1


	//   ....[44]....
        /*0c28*/ 	.word	0x0000f450
        /*0c2c*/ 	.word	0x000000ff
        /*0c30*/ 	.word	0x00028850
        /*0c34*/ 	.short	0x010a
        /*0c36*/ 	.byte	0x05
	.zero		1


	//   ....[45]....
        /*0c38*/ 	.word	0x0000f490
        /*0c3c*/ 	.word	0x000000ff
        /*0c40*/ 	.word	0x00028850
        /*0c44*/ 	.short	0x010a
        /*0c46*/ 	.byte	0x05
	.zero		1


	//   ....[46]....
        /*0c48*/ 	.word	0x0000fa00
        /*0c4c*/ 	.word	0x000000ff
        /*0c50*/ 	.word	0x00000000
        /*0c54*/ 	.short	0x0101
        /*0c56*/ 	.byte	0x04
	.zero		1


	//   ....[47]....
        /*0c58*/ 	.word	0x00010fb0
        /*0c5c*/ 	.word	0x00000003
        /*0c60*/ 	.word	0x00000000
        /*0c64*/ 	.short	0x0101
        /*0c66*/ 	.byte	0x3f
	.zero		1


	//   ....[48]....
        /*0c68*/ 	.word	0x00013e40
        /*0c6c*/ 	.word	0x00000007
        /*0c70*/ 	.word	0x00028840
        /*0c74*/ 	.short	0x010a
        /*0c76*/ 	.byte	0x3f
	.zero		1


	//   ....[49]....
        /*0c78*/ 	.word	0x000145c0
        /*0c7c*/ 	.word	0x00000007
        /*0c80*/ 	.word	0x00028830
        /*0c84*/ 	.short	0x0107
        /*0c86*/ 	.byte	0x3f
	.zero		1


	//   ....[50]....
        /*0c88*/ 	.word	0x00014690
        /*0c8c*/ 	.word	0x00000007
        /*0c90*/ 	.word	0x00028830
        /*0c94*/ 	.short	0x0101
        /*0c96*/ 	.byte	0x3f
	.zero		1


	//   ....[51]....
        /*0c98*/ 	.word	0x00015190
        /*0c9c*/ 	.word	0x00000016
        /*0ca0*/ 	.word	0x00028800
        /*0ca4*/ 	.short	0x0107
        /*0ca6*/ 	.byte	0x3f
	.zero		1


	//   ....[52]....
        /*0ca8*/ 	.word	0x000152a0
        /*0cac*/ 	.word	0x00000016
        /*0cb0*/ 	.word	0x00028800
        /*0cb4*/ 	.short	0x0101
        /*0cb6*/ 	.byte	0x3f
	.zero		1


	//   ....[53]....
        /*0cb8*/ 	.word	0x000152c0
        /*0cbc*/ 	.word	0x00000016
        /*0cc0*/ 	.word	0x00028820
        /*0cc4*/ 	.short	0x010a
        /*0cc6*/ 	.byte	0x3f
	.zero		1


	//   ....[54]....
        /*0cc8*/ 	.word	0x00015650
        /*0ccc*/ 	.word	0x00000006
        /*0cd0*/ 	.word	0x00028840
        /*0cd4*/ 	.short	0x010a
        /*0cd6*/ 	.byte	0x3f
	.zero		1


	//   ....[55]....
        /*0cd8*/ 	.word	0x00015b70
        /*0cdc*/ 	.word	0x00000006
        /*0ce0*/ 	.word	0x00028830
        /*0ce4*/ 	.short	0x0107
        /*0ce6*/ 	.byte	0x3f
	.zero		1


	//   ....[56]....
        /*0ce8*/ 	.word	0x00015c30
        /*0cec*/ 	.word	0x00000006
        /*0cf0*/ 	.word	0x00028830
        /*0cf4*/ 	.short	0x0101
        /*0cf6*/ 	.byte	0x3f
	.zero		1


	//   ....[57]....
        /*0cf8*/ 	.word	0x00015c90
        /*0cfc*/ 	.word	0x00000006
        /*0d00*/ 	.word	0x00028860
        /*0d04*/ 	.short	0x010a
        /*0d06*/ 	.byte	0x3f
	.zero		1


	//   ....[58]....
        /*0d08*/ 	.word	0x00016220
        /*0d0c*/ 	.word	0x00000006
        /*0d10*/ 	.word	0x00028850
        /*0d14*/ 	.short	0x0107
        /*0d16*/ 	.byte	0x3f
	.zero		1


	//   ....[59]....
        /*0d18*/ 	.word	0x00016380
        /*0d1c*/ 	.word	0x00000006
        /*0d20*/ 	.word	0x00028850
        /*0d24*/ 	.short	0x0101
        /*0d26*/ 	.byte	0x3f
	.zero		1


	//   ....[60]....
        /*0d28*/ 	.word	0x00016590
        /*0d2c*/ 	.word	0x00000000
        /*0d30*/ 	.word	0x00028860
        /*0d34*/ 	.short	0x010a
        /*0d36*/ 	.byte	0x3f
	.zero		1


	//   ....[61]....
        /*0d38*/ 	.word	0x00016ac0
        /*0d3c*/ 	.word	0x00000000
        /*0d40*/ 	.word	0x00028850
        /*0d44*/ 	.short	0x0107
        /*0d46*/ 	.byte	0x3f
	.zero		1


	//   ....[62]....
        /*0d48*/ 	.word	0x00016b80
        /*0d4c*/ 	.word	0x00000000
        /*0d50*/ 	.word	0x00028850
        /*0d54*/ 	.short	0x0101
        /*0d56*/ 	.byte	0x3f
	.zero		1


	//   ....[63]....
        /*0d58*/ 	.word	0x000178b0
        /*0d5c*/ 	.word	0x00000007
        /*0d60*/ 	.word	0x00028820
        /*0d64*/ 	.short	0x010a
        /*0d66*/ 	.byte	0x3f
	.zero		1


	//   ....[64]....
        /*0d68*/ 	.word	0x00017a30
        /*0d6c*/ 	.word	0x00000005
        /*0d70*/ 	.word	0x00028840
        /*0d74*/ 	.short	0x010a
        /*0d76*/ 	.byte	0x3f
	.zero		1


	//   ....[65]....
        /*0d78*/ 	.word	0x00017ad0
        /*0d7c*/ 	.word	0x00000003
        /*0d80*/ 	.word	0x00028840
        /*0d84*/ 	.short	0x010a
        /*0d86*/ 	.byte	0x3f
	.zero		1


	//   ....[66]....
        /*0d88*/ 	.word	0x00017b10
        /*0d8c*/ 	.word	0x00000005
        /*0d90*/ 	.word	0x00028860
        /*0d94*/ 	.short	0x010a
        /*0d96*/ 	.byte	0x3f
	.zero		1


	//   ....[67]....
        /*0d98*/ 	.word	0x00017b50
        /*0d9c*/ 	.word	0x00000003
        /*0da0*/ 	.word	0x00028860
        /*0da4*/ 	.short	0x010a
        /*0da6*/ 	.byte	0x3f
	.zero		1


	//   ....[68]....
        /*0da8*/ 	.word	0x00017bc0
        /*0dac*/ 	.word	0x00000003
        /*0db0*/ 	.word	0x00028800
        /*0db4*/ 	.short	0x010a
        /*0db6*/ 	.byte	0x3f
	.zero		1


	//   ....[69]....
        /*0db8*/ 	.word	0x00017c10
        /*0dbc*/ 	.word	0x00000009
        /*0dc0*/ 	.word	0x00028830
        /*0dc4*/ 	.short	0x010a
        /*0dc6*/ 	.byte	0x3f
	.zero		1


	//   ....[70]....
        /*0dc8*/ 	.word	0x00017c70
        /*0dcc*/ 	.word	0x00000004
        /*0dd0*/ 	.word	0x00028830
        /*0dd4*/ 	.short	0x010a
        /*0dd6*/ 	.byte	0x3f
	.zero		1


	//   ....[71]....
        /*0dd8*/ 	.word	0x00017cd0
        /*0ddc*/ 	.word	0x00000004
        /*0de0*/ 	.word	0x00028850
        /*0de4*/ 	.short	0x010a
        /*0de6*/ 	.byte	0x3f
	.zero		1


	//   ....[72]....
        /*0de8*/ 	.word	0x00017d30
        /*0dec*/ 	.word	0x00000004
        /*0df0*/ 	.word	0x00028830
        /*0df4*/ 	.short	0x010a
        /*0df6*/ 	.byte	0x3f
	.zero		1


	//   ....[73]....
        /*0df8*/ 	.word	0x00017d90
        /*0dfc*/ 	.word	0x00000004
        /*0e00*/ 	.word	0x00028850
        /*0e04*/ 	.short	0x010a
        /*0e06*/ 	.byte	0x3f
	.zero		1


	//   ....[74]....
        /*0e08*/ 	.word	0x00017df0
        /*0e0c*/ 	.word	0x00000004
        /*0e10*/ 	.word	0x00028830
        /*0e14*/ 	.short	0x010a
        /*0e16*/ 	.byte	0x3f
	.zero		1


	//   ....[75]....
        /*0e18*/ 	.word	0x00017e50
        /*0e1c*/ 	.word	0x00000004
        /*0e20*/ 	.word	0x00028850
        /*0e24*/ 	.short	0x010a
        /*0e26*/ 	.byte	0x3f
	.zero		1


	//   ....[76]....
        /*0e28*/ 	.word	0x00017eb0
        /*0e2c*/ 	.word	0x00000006
        /*0e30*/ 	.word	0x00028850
        /*0e34*/ 	.short	0x010a
        /*0e36*/ 	.byte	0x3f
	.zero		1


	//   ....[77]....
        /*0e38*/ 	.word	0x00017fd0
        /*0e3c*/ 	.word	0x00000007
        /*0e40*/ 	.word	0x00028840
        /*0e44*/ 	.short	0x010a
        /*0e46*/ 	.byte	0x3f
	.zero		1


	//   ....[78]....
        /*0e48*/ 	.word	0x00019550
        /*0e4c*/ 	.word	0x00000016
        /*0e50*/ 	.word	0x00028820
        /*0e54*/ 	.short	0x010a
        /*0e56*/ 	.byte	0x3f
	.zero		1


	//   ....[79]....
        /*0e58*/ 	.word	0x000195a0
        /*0e5c*/ 	.word	0x00000006
        /*0e60*/ 	.word	0x00028840
        /*0e64*/ 	.short	0x010a
        /*0e66*/ 	.byte	0x3f
	.zero		1


	//   ....[80]....
        /*0e68*/ 	.word	0x00019f20
        /*0e6c*/ 	.word	0x00000006
        /*0e70*/ 	.word	0x00028860
        /*0e74*/ 	.short	0x010a
        /*0e76*/ 	.byte	0x3f
	.zero		1


	//   ....[81]....
        /*0e78*/ 	.word	0x0001a990
        /*0e7c*/ 	.word	0x00000000
        /*0e80*/ 	.word	0x00028860
        /*0e84*/ 	.short	0x010a
        /*0e86*/ 	.byte	0x3f
	.zero		1


	//   ....[82]....
        /*0e88*/ 	.word	0x0001bd00
        /*0e8c*/ 	.word	0x00000007
        /*0e90*/ 	.word	0x00028820
        /*0e94*/ 	.short	0x010a
        /*0e96*/ 	.byte	0x3f
	.zero		1


	//   ....[83]....
        /*0e98*/ 	.word	0x0001bea0
        /*0e9c*/ 	.word	0x00000005
        /*0ea0*/ 	.word	0x00028840
        /*0ea4*/ 	.short	0x010a
        /*0ea6*/ 	.byte	0x3f
	.zero		1


	//   ....[84]....
        /*0ea8*/ 	.word	0x0001bef0
        /*0eac*/ 	.word	0x00000003
        /*0eb0*/ 	.word	0x00028840
        /*0eb4*/ 	.short	0x010a
        /*0eb6*/ 	.byte	0x3f
	.zero		1


	//   ....[85]....
        /*0eb8*/ 	.word	0x0001bf40
        /*0ebc*/ 	.word	0x00000005
        /*0ec0*/ 	.word	0x00028860
        /*0ec4*/ 	.short	0x010a
        /*0ec6*/ 	.byte	0x3f
	.zero		1


	//----- nvinfo : EIATTR_NUM_MBARRIERS
	.align		4
.L_971:
        /*0ec8*/ 	.byte	0x03, 0x38
        /*0eca*/ 	.short	0x0016


	//----- nvinfo : EIATTR_EXIT_INSTR_OFFSETS
	.align		4
        /*0ecc*/ 	.byte	0x04, 0x1c
        /*0ece*/ 	.short	(.L_973 - .L_972)


	//   ....[0]....
.L_972:
        /*0ed0*/ 	.word	0x000009b0


	//   ....[1]....
        /*0ed4*/ 	.word	0x00011f10


	//   ....[2]....
        /*0ed8*/ 	.word	0x00017ba0


	//----- nvinfo : EIATTR_MAX_THREADS
	.align		4
.L_973:
        /*0edc*/ 	.byte	0x04, 0x05
        /*0ede*/ 	.short	(.L_975 - .L_974)
.L_974:
        /*0ee0*/ 	.word	0x00000180
        /*0ee4*/ 	.word	0x00000001
        /*0ee8*/ 	.word	0x00000001


	//----- nvinfo : EIATTR_CRS_STACK_SIZE
	.align		4
.L_975:
        /*0eec*/ 	.byte	0x04, 0x1e
        /*0eee*/ 	.short	(.L_977 - .L_976)
.L_976:
        /*0ef0*/ 	.word	0x00000000


	//----- nvinfo : EIATTR_CBANK_PARAM_SIZE
	.align		4
.L_977:
        /*0ef4*/ 	.byte	0x03, 0x19
        /*0ef6*/ 	.short	0x0af0


	//----- nvinfo : EIATTR_PARAM_CBANK
	.align		4
        /*0ef8*/ 	.byte	0x04, 0x0a
        /*0efa*/ 	.short	(.L_979 - .L_978)
	.align		4
.L_978:
        /*0efc*/ 	.word	index@(.nv.constant0._ZN7cutlass13device_kernelIN5flash11enable_sm90INS1_16FlashAttnFwdSm90INS1_25CollectiveMainloopFwdSm90ILi2EN4cute5tupleIJNS5_1CILi1EEES8_S8_EEENS6_IJNS7_ILi128EEESA_SA_EEELi128ENS_10bfloat16_tEfNS_4arch4Sm90ELb0ELb1ELb1ELb1ELb1ELb0ELb0ELb1ELb1ELb1ELb0ELb0EEENS1_21CollectiveEpilogueFwdISB_S9_SC_SE_Li256ELb1ELb1ELb0ELb0EEENS1_36VarlenDynamicPersistentTileSchedulerILi128ELi128ELi256ELi128ELb0ELb1ELb1ELb1ELb0ELb1EEEEEEEEEvNT_6ParamsE)
        /*0f00*/ 	.short	0x0210
        /*0f02*/ 	.short	0x0af0


	//----- nvinfo : EIATTR_SW_WAR
	.align		4
.L_979:
        /*0f04*/ 	.byte	0x04, 0x36
        /*0f06*/ 	.short	(.L_981 - .L_980)
.L_980:
        /*0f08*/ 	.word	0x00000008
.L_981:


//--------------------- .nv.info._ZN7cutlass13device_kernelIN5flash11enable_sm90INS1_16FlashAttnFwdSm90INS1_25CollectiveMainloopFwdSm90ILi2EN4cute5tupleIJNS5_1CILi1EEES8_S8_EEENS6_IJNS7_ILi128EEESA_SA_EEELi128ENS_10bfloat16_tEfNS_4arch4Sm90ELb0ELb1ELb1ELb1ELb1ELb1ELb0ELb1ELb1ELb1ELb0ELb0EEENS1_21CollectiveEpilogueFwdISB_S9_SC_SE_Li256ELb1ELb1ELb0ELb0EEENS1_36VarlenDynamicPersistentTileSchedulerILi128ELi128ELi256ELi128ELb0ELb1ELb1ELb1ELb0ELb1EEEEEEEEEvNT_6ParamsE --------------------------
	.section	.nv.info._ZN7cutlass13device_kernelIN5flash11enable_sm90INS1_16FlashAttnFwdSm90INS1_25CollectiveMainloopFwdSm90ILi2EN4cute5tupleIJNS5_1CILi1EEES8_S8_EEENS6_IJNS7_ILi128EEESA_SA_EEELi128ENS_10bfloat16_tEfNS_4arch4Sm90ELb0ELb1ELb1ELb1ELb1ELb1ELb0ELb1ELb1ELb1ELb0ELb0EEENS1_21CollectiveEpilogueFwdISB_S9_SC_SE_Li256ELb1ELb1ELb0ELb0EEENS1_36VarlenDynamicPersistentTileSchedulerILi128ELi128ELi256ELi128ELb0ELb1ELb1ELb1ELb0ELb1EEEEEEEEEvNT_6ParamsE,"",@"SHT_CUDA_INFO"
	.sectionflags	@""
	.align	4


	//----- nvinfo : EIATTR_CUDA_API_VERSION
	.align		4
        /*0000*/ 	.byte	0x04, 0x37
        /*0002*/ 	.short	(.L_983 - .L_982)
.L_982:
        /*0004*/ 	.word	0x00000082


	//----- nvinfo : EIATTR_KPARAM_INFO
	.align		4
.L_983:
        /*0008*/ 	.byte	0x04, 0x17
        /*000a*/ 	.short	(.L_985 - .L_984)
.L_984:
        /*000c*/ 	.word	0x00000000
        /*0010*/ 	.short	0x0000
        /*0012*/ 	.short	0x0070
        /*0014*/ 	.byte	0x00, 0xf0, 0x01, 0x2a


	//----- nvinfo : EIATTR_SPARSE_MMA_MASK
	.align		4
.L_985:
        /*0018*/ 	.byte	0x03, 0x50
        /*001a*/ 	.short	0x0000


	//----- nvinfo : EIATTR_MAXREG_COUNT
	.align		4
        /*001c*/ 	.byte	0x03, 0x1b
        /*001e*/ 	.short	0x00a8


	//----- nvinfo : EIATTR_NUM_BARRIERS
	.align		4
        /*0020*/ 	.byte	0x02, 0x4c
        /*0022*/ 	.byte	0x10
	.zero		1


	//----- nvinfo : EIATTR_EXTERNS
	.align		4
        /*0024*/ 	.byte	0x04, 0x0f
        /*0026*/ 	.short	(.L_987 - .L_986)


	//   ....[0]....
	.align		4
.L_986:
        /*0028*/ 	.word	index@(__assertfail)


	//----- nvinfo : EIATTR_ANNOTATIONS
	.align		4
.L_987:
        /*002c*/ 	.byte	0x04, 0x55
        /*002e*/ 	.short	(.L_989 - .L_988)


	//   ....[0]....
.L_988:
        /* <DEDUP_REMOVED lines=15> */


	//----- nvinfo : EIATTR_MERCURY_ISA_VERSION
	.align		4
.L_989:
        /*0110*/ 	.byte	0x03, 0x5f
        /*0112*/ 	.short	0x0101


	//----- nvinfo : EIATTR_UNUSED_LOAD_BYTE_OFFSET
	.align		4
        /*0114*/ 	.byte	0x04, 0x44
        /*0116*/ 	.short	(.L_991 - .L_990)


	//   ....[0]....
.L_990:
        /*0118*/ 	.word	0x00000a60
        /*011c*/ 	.word	0x0000fff0


	//   ....[1]....
        /*0120*/ 	.word	0x0001d240
        /*0124*/ 	.word	0x0000fff0


	//----- nvinfo : EIATTR_INT_WARP_WIDE_INSTR_OFFSETS
	.align		4
.L_991:
        /*0128*/ 	.byte	0x04, 0x31
        /*012a*/ 	.short	(.L_993 - .L_992)


	//   ....[0]....
.L_992:
        /*012c*/ 	.word	0x00000130


	//   ....[1]....
        /*0130*/ 	.word	0x00000170


	//   ....[2]....
        /*0134*/ 	.word	0x000001e0


	//   ....[3]....
        /*0138*/ 	.word	0x00021e20


	//   ....[4]....
        /*013c*/ 	.word	0x00021eb0


	//   ....[5]....
        /*0140*/ 	.word	0x00024df0


	//   ....[6]....
        /*0144*/ 	.word	0x00024e80


	//----- nvinfo : EIATTR_COOP_GROUP_MASK_REGIDS
	.align		4
.L_993:
        /*0148*/ 	.byte	0x04, 0x29
        /*014a*/ 	.short	(.L_995 - .L_994)


	//   ....[0]....
.L_994:
        /*014c*/ 	.word	0xffffffff


	//   ....[1]....
        /*0150*/ 	.word	0xffffffff


	//   ....[2]....
        /*0154*/ 	.word	0xffffffff


	//   ....[3]....
        /*0158*/ 	.word	0xffffffff


	//   ....[4]....
        /*015c*/ 	.word	0xffffffff


	//   ....[5]....
        /*0160*/ 	.word	0xffffffff


	//   ....[6]....
        /*0164*/ 	.word	0xffffffff


	//   ....[7]....
        /*0168*/ 	.word	0xffffffff


	//   ....[8]....
        /*016c*/ 	.word	0xffffffff


	//   ....[9]....
        /*0170*/ 	.word	0xffffffff


	//   ....[10]....
        /*0174*/ 	.word	0xffffffff


	//   ....[11]....
        /*0178*/ 	.word	0xffffffff


	//   ....[12]....
        /*017c*/ 	.word	0xffffffff


	//   ....[13]....
        /*0180*/ 	.word	0xffffffff


	//   ....[14]....
        /*0184*/ 	.word	0xffffffff


	//   ....[15]....
        /*0188*/ 	.word	0xffffffff


	//   ....[16]....
        /*018c*/ 	.word	0xffffffff


	//   ....[17]....
        /*0190*/ 	.word	0xffffffff


	//   ....[18]....
        /*0194*/ 	.word	0xffffffff


	//   ....[19]....
        /*0198*/ 	.word	0xffffffff


	//   ....[20]....
        /*019c*/ 	.word	0xffffffff


	//   ....[21]....
        /*01a0*/ 	.word	0xffffffff


	//   ....[22]....
        /*01a4*/ 	.word	0xffffffff


	//   ....[23]....
        /*01a8*/ 	.word	0xffffffff


	//   ....[24]....
        /*01ac*/ 	.word	0xffffffff


	//   ....[25]....
        /*01b0*/ 	.word	0xffffffff


	//   ....[26]....
        /*01b4*/ 	.word	0xffffffff


	//   ....[27]....
        /*01b8*/ 	.word	0xffffffff


	//   ....[28]....
        /*01bc*/ 	.word	0xffffffff


	//   ....[29]....
        /*01c0*/ 	.word	0xffffffff


	//   ....[30]....
        /*01c4*/ 	.word	0xffffffff


	//   ....[31]....
        /*01c8*/ 	.word	0xffffffff


	//   ....[32]....
        /*01cc*/ 	.word	0xffffffff


	//   ....[33]....
        /*01d0*/ 	.word	0xffffffff


	//   ....[34]....
        /*01d4*/ 	.word	0xffffffff


	//   ....[35]....
        /*01d8*/ 	.word	0xffffffff


	//   ....[36]....
        /*01dc*/ 	.word	0xffffffff


	//   ....[37]....
        /*01e0*/ 	.word	0xffffffff


	//   ....[38]....
        /*01e4*/ 	.word	0xffffffff


	//   ....[39]....
        /*01e8*/ 	.word	0xffffffff


	//   ....[40]....
        /*01ec*/ 	.word	0xffffffff


	//   ....[41]....
        /*01f0*/ 	.word	0xffffffff


	//   ....[42]....
        /*01f4*/ 	.word	0xffffffff


	//   ....[43]....
        /*01f8*/ 	.word	0xffffffff


	//   ....[44]....
        /*01fc*/ 	.word	0xffffffff


	//   ....[45]....
        /*0200*/ 	.word	0xffffffff


	//   ....[46]....
        /*0204*/ 	.word	0xffffffff


	//   ....[47]....
        /*0208*/ 	.word	0xffffffff


	//   ....[48]....
        /*020c*/ 	.word	0xffffffff


	//   ....[49]....
        /*0210*/ 	.word	0xffffffff


	//   ....[50]....
        /*0214*/ 	.word	0xffffffff


	//   ....[51]....
        /*0218*/ 	.word	0xffffffff


	//   ....[52]....
        /*021c*/ 	.word	0xffffffff


	//   ....[53]....
        /*0220*/ 	.word	0xffffffff


	//   ....[54]....
        /*0224*/ 	.word	0xffffffff


	//   ....[55]....
        /*0228*/ 	.word	0xffffffff


	//   ....[56]....
        /*022c*/ 	.word	0xffffffff


	//   ....[57]....
        /*0230*/ 	.word	0xffffffff


	//   ....[58]....
        /*0234*/ 	.word	0xffffffff


	//   ....[59]....
        /*0238*/ 	.word	0xffffffff


	//   ....[60]....
        /*023c*/ 	.word	0xffffffff


	//   ....[61]....
        /*0240*/ 	.word	0xffffffff


	//   ....[62]....
        /*0244*/ 	.word	0xffffffff


	//   ....[63]....
        /*0248*/ 	.word	0xffffffff


	//   ....[64]....
        /*024c*/ 	.word	0xffffffff


	//   ....[65]....
        /*0250*/ 	.word	0xffffffff


	//   ....[66]....
        /*0254*/ 	.word	0xffffffff


	//   ....[67]....
        /*0258*/ 	.word	0xffffffff


	//   ....[68]....
        /*025c*/ 	.word	0xffffffff


	//   ....[69]....
        /*0260*/ 	.word	0xffffffff


	//   ....[70]....
        /*0264*/ 	.word	0xffffffff


	//   ....[71]....
        /*0268*/ 	.word	0xffffffff


	//   ....[72]....
        /*026c*/ 	.word	0xffffffff


	//   ....[73]....
        /*0270*/ 	.word	0xffffffff


	//   ....[74]....
        /*0274*/ 	.word	0xffffffff


	//   ....[75]....
        /*0278*/ 	.word	0xffffffff


	//   ....[76]....
        /*027c*/ 	.word	0xffffffff


	//   ....[77]....
        /*0280*/ 	.word	0xffffffff


	//   ....[78]....
        /*0284*/ 	.word	0xffffffff


	//   ....[79]....
        /*0288*/ 	.word	0xffffffff


	//   ....[80]....
        /*028c*/ 	.word	0xffffffff


	//   ....[81]....
        /*0290*/ 	.word	0xffffffff


	//   ....[82]....
        /*0294*/ 	.word	0xffffffff


	//   ....[83]....
        /*0298*/ 	.word	0xffffffff


	//   ....[84]....
        /*029c*/ 	.word	0xffffffff


	//   ....[85]....
        /*02a0*/ 	.word	0xffffffff


	//   ....[86]....
        /*02a4*/ 	.word	0xffffffff


	//   ....[87]....
        /*02a8*/ 	.word	0xffffffff


	//   ....[88]....
        /*02ac*/ 	.word	0xffffffff


	//   ....[89]....
        /*02b0*/ 	.word	0xffffffff


	//   ....[90]....
        /*02b4*/ 	.word	0xffffffff


	//   ....[91]....
        /*02b8*/ 	.word	0xffffffff


	//   ....[92]....
        /*02bc*/ 	.word	0xffffffff


	//   ....[93]....
        /*02c0*/ 	.word	0xffffffff


	//   ....[94]....
        /*02c4*/ 	.word	0xffffffff


	//   ....[95]....
        /*02c8*/ 	.word	0xffffffff


	//   ....[96]....
        /*02cc*/ 	.word	0xffffffff


	//   ....[97]....
        /*02d0*/ 	.word	0xffffffff


	//   ....[98]....
        /*02d4*/ 	.word	0xffffffff


	//   ....[99]....
        /*02d8*/ 	.word	0xffffffff


	//   ....[100]....
        /*02dc*/ 	.word	0xffffffff


	//   ....[101]....
        /*02e0*/ 	.word	0xffffffff


	//   ....[102]....
        /*02e4*/ 	.word	0xffffffff


	//   ....[103]....
        /*02e8*/ 	.word	0xffffffff


	//   ....[104]....
        /*02ec*/ 	.word	0xffffffff


	//   ....[105]....
        /*02f0*/ 	.word	0xffffffff


	//   ....[106]....
        /*02f4*/ 	.word	0xffffffff


	//   ....[107]....
        /*02f8*/ 	.word	0xffffffff


	//   ....[108]....
        /*02fc*/ 	.word	0xffffffff


	//   ....[109]....
        /*0300*/ 	.word	0xffffffff


	//   ....[110]....
        /*0304*/ 	.word	0xffffffff


	//   ....[111]....
        /*0308*/ 	.word	0xffffffff


	//   ....[112]....
        /*030c*/ 	.word	0xffffffff


	//   ....[113]....
        /*0310*/ 	.word	0xffffffff


	//   ....[114]....
        /*0314*/ 	.word	0xffffffff


	//   ....[115]....
        /*0318*/ 	.word	0xffffffff


	//   ....[116]....
        /*031c*/ 	.word	0xffffffff


	//   ....[117]....
        /*0320*/ 	.word	0xffffffff


	//   ....[118]....
        /*0324*/ 	.word	0xffffffff


	//   ....[119]....
        /*0328*/ 	.word	0xffffffff


	//   ....[120]....
        /*032c*/ 	.word	0xffffffff


	//   ....[121]....
        /*0330*/ 	.word	0xffffffff


	//   ....[122]....
        /*0334*/ 	.word	0xffffffff


	//   ....[123]....
        /*0338*/ 	.word	0xffffffff


	//   ....[124]....
        /*033c*/ 	.word	0xffffffff


	//   ....[125]....
        /*0340*/ 	.word	0xffffffff


	//   ....[126]....
        /*0344*/ 	.word	0xffffffff


	//   ....[127]....
        /*0348*/ 	.word	0xffffffff


	//   ....[128]....
        /*034c*/ 	.word	0xffffffff


	//   ....[129]....
        /*0350*/ 	.word	0xffffffff


	//   ....[130]....
        /*0354*/ 	.word	0xffffffff


	//   ....[131]....
        /*0358*/ 	.word	0xffffffff


	//   ....[132]....
        /*035c*/ 	.word	0xffffffff


	//   ....[133]....
        /*0360*/ 	.word	0xffffffff


	//   ....[134]....
        /*0364*/ 	.word	0xffffffff


	//   ....[135]....
        /*0368*/ 	.word	0xffffffff


	//   ....[136]....
        /*036c*/ 	.word	0xffffffff


	//   ....[137]....
        /*0370*/ 	.word	0xffffffff


	//   ....[138]....
        /*0374*/ 	.word	0xffffffff


	//   ....[139]....
        /*0378*/ 	.word	0xffffffff


	//   ....[140]....
        /*037c*/ 	.word	0xffffffff


	//   ....[141]....
        /*0380*/ 	.word	0xffffffff


	//   ....[142]....
        /*0384*/ 	.word	0xffffffff


	//   ....[143]....
        /*0388*/ 	.word	0xffffffff


	//   ....[144]....
        /*038c*/ 	.word	0xffffffff


	//   ....[145]....
        /*0390*/ 	.word	0xffffffff


	//   ....[146]....
        /*0394*/ 	.word	0xffffffff


	//   ....[147]....
        /*0398*/ 	.word	0xffffffff


	//   ....[148]....
        /*039c*/ 	.word	0xffffffff


	//   ....[149]....
        /*03a0*/ 	.word	0xffffffff


	//   ....[150]....
        /*03a4*/ 	.word	0xffffffff


	//   ....[151]....
        /*03a8*/ 	.word	0xffffffff


	//   ....[152]....
        /*03ac*/ 	.word	0xffffffff


	//   ....[153]....
        /*03b0*/ 	.word	0xffffffff


	//   ....[154]....
        /*03b4*/ 	.word	0xffffffff


	//   ....[155]....
        /*03b8*/ 	.word	0xffffffff


	//   ....[156]....
        /*03bc*/ 	.word	0xffffffff


	//   ....[157]....
        /*03c0*/ 	.word	0xffffffff


	//   ....[158]....
        /*03c4*/ 	.word	0xffffffff


	//   ....[159]....
        /*03c8*/ 	.word	0xffffffff


	//   ....[160]....
        /*03cc*/ 	.word	0xffffffff


	//   ....[161]....
        /*03d0*/ 	.word	0xffffffff


	//   ....[162]....
        /*03d4*/ 	.word	0xffffffff


	//   ....[163]....
        /*03d8*/ 	.word	0xffffffff


	//   ....[164]....
        /*03dc*/ 	.word	0xffffffff


	//   ....[165]....
        /*03e0*/ 	.word	0xffffffff


	//   ....[166]....
        /*03e4*/ 	.word	0xffffffff


	//   ....[167]....
        /*03e8*/ 	.word	0xffffffff


	//   ....[168]....
        /*03ec*/ 	.word	0xffffffff


	//   ....[169]....
        /*03f0*/ 	.word	0xffffffff


	//   ....[170]....
        /*03f4*/ 	.word	0xffffffff


	//   ....[171]....
        /*03f8*/ 	.word	0xffffffff


	//   ....[172]....
        /*03fc*/ 	.word	0xffffffff


	//   ....[173]....
        /*0400*/ 	.word	0xffffffff


	//   ....[174]....
        /*0404*/ 	.word	0xffffffff


	//   ....[175]....
        /*0408*/ 	.word	0xffffffff


	//   ....[176]....
        /*040c*/ 	.word	0xffffffff


	//   ....[177]....
        /*0410*/ 	.word	0xffffffff


	//   ....[178]....
        /*0414*/ 	.word	0xffffffff


	//   ....[179]....
        /*0418*/ 	.word	0xffffffff


	//   ....[180]....
        /*041c*/ 	.word	0xffffffff


	//   ....[181]....
        /*0420*/ 	.word	0xffffffff


	//   ....[182]....
        /*0424*/ 	.word	0xffffffff


	//   ....[183]....
        /*0428*/ 	.word	0xffffffff


	//   ....[184]....
        /*042c*/ 	.word	0xffffffff


	//   ....[185]....
        /*0430*/ 	.word	0xffffffff


	//   ....[186]....
        /*0434*/ 	.word	0xffffffff


	//   ....[187]....
        /*0438*/ 	.word	0xffffffff


	//   ....[188]....
        /*043c*/ 	.word	0xffffffff


	//   ....[189]....
        /*0440*/ 	.word	0xffffffff


	//   ....[190]....
        /*0444*/ 	.word	0xffffffff


	//   ....[191]....
        /*0448*/ 	.word	0xffffffff


	//   ....[192]....
        /*044c*/ 	.word	0xffffffff


	//   ....[193]....
        /*0450*/ 	.word	0xffffffff


	//   ....[194]....
        /*0454*/ 	.word	0xffffffff


	//   ....[195]....
        /*0458*/ 	.word	0xffffffff


	//   ....[196]....
        /*045c*/ 	.word	0xffffffff


	//   ....[197]....
        /*0460*/ 	.word	0xffffffff


	//   ....[198]....
        /*0464*/ 	.word	0xffffffff


	//   ....[199]....
        /*0468*/ 	.word	0xffffffff


	//   ....[200]....
        /*046c*/ 	.word	0xffffffff


	//   ....[201]....
        /*0470*/ 	.word	0xffffffff


	//   ....[202]....
        /*0474*/ 	.word	0xffffffff


	//   ....[203]....
        /*0478*/ 	.word	0xffffffff


	//   ....[204]....
        /*047c*/ 	.word	0xffffffff


	//   ....[205]....
        /*0480*/ 	.word	0xffffffff


	//   ....[206]....
        /*0484*/ 	.word	0xffffffff


	//   ....[207]....
        /*0488*/ 	.word	0xffffffff


	//   ....[208]....
        /*048c*/ 	.word	0xffffffff


	//   ....[209]....
        /*0490*/ 	.word	0xffffffff


	//   ....[210]....
        /*0494*/ 	.word	0xffffffff


	//   ....[211]....
        /*0498*/ 	.word	0xffffffff


	//   ....[212]....
        /*049c*/ 	.word	0xffffffff


	//   ....[213]....
        /*04a0*/ 	.word	0xffffffff


	//   ....[214]....
        /*04a4*/ 	.word	0xffffffff


	//   ....[215]....
        /*04a8*/ 	.word	0xffffffff


	//   ....[216]....
        /*04ac*/ 	.word	0xffffffff


	//   ....[217]....
        /*04b0*/ 	.word	0xffffffff


	//   ....[218]....
        /*04b4*/ 	.word	0xffffffff


	//   ....[219]....
        /*04b8*/ 	.word	0xffffffff


	//   ....[220]....
        /*04bc*/ 	.word	0xffffffff


	//   ....[221]....
        /*04c0*/ 	.word	0xffffffff


	//   ....[222]....
        /*04c4*/ 	.word	0xffffffff


	//   ....[223]....
        /*04c8*/ 	.word	0xffffffff


	//   ....[224]....
        /*04cc*/ 	.word	0xffffffff


	//   ....[225]....
        /*04d0*/ 	.word	0xffffffff


	//   ....[226]....
        /*04d4*/ 	.word	0xffffffff


	//   ....[227]....
        /*04d8*/ 	.word	0xffffffff


	//   ....[228]....
        /*04dc*/ 	.word	0xffffffff


	//   ....[229]....
        /*04e0*/ 	.word	0xffffffff


	//   ....[230]....
        /*04e4*/ 	.word	0xffffffff


	//   ....[231]....
        /*04e8*/ 	.word	0xffffffff


	//   ....[232]....
        /*04ec*/ 	.word	0xffffffff


	//   ....[233]....
        /*04f0*/ 	.word	0x0500000f


	//   ....[234]....
        /*04f4*/ 	.word	0x0500000f


	//   ....[235]....
        /*04f8*/ 	.word	0x0500000f


	//   ....[236]....
        /*04fc*/ 	.word	0x0500000f


	//   ....[237]....
        /*0500*/ 	.word	0x0500000f


	//   ....[238]....
        /*0504*/ 	.word	0x0500000f


	//   ....[239]....
        /*0508*/ 	.word	0x0500000f


	//   ....[240]....
        /*050c*/ 	.word	0x0500000f


	//   ....[241]....
        /*0510*/ 	.word	0x0500000f


	//   ....[242]....
        /*0514*/ 	.word	0x0500000f


	//   ....[243]....
        /*0518*/ 	.word	0x0500000f


	//   ....[244]....
        /*051c*/ 	.word	0x0500000f


	//   ....[245]....
        /*0520*/ 	.word	0x0500000f


	//   ....[246]....
        /*0524*/ 	.word	0x0500000f


	//   ....[247]....
        /*0528*/ 	.word	0x0500000f


	//   ....[248]....
        /*052c*/ 	.word	0x0500000f


	//   ....[249]....
        /*0530*/ 	.word	0x0500000f


	//   ....[250]....
        /*0534*/ 	.word	0x0500000f


	//   ....[251]....
        /*0538*/ 	.word	0x0500000f


	//   ....[252]....
        /*053c*/ 	.word	0x0500000f


	//   ....[253]....
        /*0540*/ 	.word	0x0500000f


	//   ....[254]....
        /*0544*/ 	.word	0x0500000f


	//   ....[255]....
        /*0548*/ 	.word	0x0500000f


	//   ....[0]....
        /*054c*/ 	.word	0x0500000f


	//   ....[1]....
        /*0550*/ 	.word	0x0500000f


	//   ....[2]....
        /*0554*/ 	.word	0x0500000f


	//   ....[3]....
        /*0558*/ 	.word	0x0500000f


	//   ....[4]....
        /*055c*/ 	.word	0x0500000f


	//   ....[5]....
        /*0560*/ 	.word	0x0500000f


	//   ....[6]....
        /*0564*/ 	.word	0x0500000f


	//   ....[7]....
        /*0568*/ 	.word	0x0500000f


	//   ....[8]....
        /*056c*/ 	.word	0x0500000f


	//   ....[9]....
        /*0570*/ 	.word	0x0500000f


	//   ....[10]....
        /*0574*/ 	.word	0x0500000f


	//   ....[11]....
        /*0578*/ 	.word	0x0500000f


	//   ....[12]....
        /*057c*/ 	.word	0x0500000f


	//   ....[13]....
        /*0580*/ 	.word	0x0500000f


	//   ....[14]....
        /*0584*/ 	.word	0x0500000f


	//   ....[15]....
        /*0588*/ 	.word	0x0500000f


	//   ....[16]....
        /*058c*/ 	.word	0x0500000f


	//   ....[17]....
        /*0590*/ 	.word	0x0500000f


	//   ....[18]....
        /*0594*/ 	.word	0x0500000f


	//   ....[19]....
        /*0598*/ 	.word	0x0500000f


	//   ....[20]....
        /*059c*/ 	.word	0x0500000f


	//   ....[21]....
        /*05a0*/ 	.word	0x0500000f


	//   ....[22]....
        /*05a4*/ 	.word	0x0500000f


	//   ....[23]....
        /*05a8*/ 	.word	0x0500000f


	//   ....[24]....
        /*05ac*/ 	.word	0x0500000f


	//   ....[25]....
        /*05b0*/ 	.word	0x0500000f


	//   ....[26]....
        /*05b4*/ 	.word	0x0500000f


	//   ....[27]....
        /*05b8*/ 	.word	0x0500000f


	//   ....[28]....
        /*05bc*/ 	.word	0x0500000f


	//   ....[29]....
        /*05c0*/ 	.word	0x0500000f


	//   ....[30]....
        /*05c4*/ 	.word	0x0500000f


	//   ....[31]....
        /*05c8*/ 	.word	0x0500000f


	//   ....[32]....
        /*05cc*/ 	.word	0x0500000f


	//   ....[33]....
        /*05d0*/ 	.word	0x0500000f


	//   ....[34]....
        /*05d4*/ 	.word	0x0500000f


	//   ....[35]....
        /*05d8*/ 	.word	0x0500000f


	//   ....[36]....
        /*05dc*/ 	.word	0x0500000f


	//   ....[37]....
        /*05e0*/ 	.word	0x0500000f


	//   ....[38]....
        /*05e4*/ 	.word	0x0500000f


	//   ....[39]....
        /*05e8*/ 	.word	0x0500000f


	//   ....[40]....
        /*05ec*/ 	.word	0x0500000f


	//   ....[41]....
        /*05f0*/ 	.word	0x0500000f


	//   ....[42]....
        /*05f4*/ 	.word	0x0500000f


	//   ....[43]....
        /*05f8*/ 	.word	0x0500000f


	//   ....[44]....
        /*05fc*/ 	.word	0x0500000f


	//   ....[45]....
        /*0600*/ 	.word	0x0500000f


	//   ....[46]....
        /*0604*/ 	.word	0x0500000f


	//   ....[47]....
        /*0608*/ 	.word	0x0500000f


	//   ....[48]....
        /*060c*/ 	.word	0x0500000f


	//   ....[49]....
        /*0610*/ 	.word	0x0500000f


	//   ....[50]....
        /*0614*/ 	.word	0x0500000f


	//   ....[51]....
        /*0618*/ 	.word	0x0500000f


	//   ....[52]....
        /*061c*/ 	.word	0x0500000f


	//   ....[53]....
        /*0620*/ 	.word	0x0500000f


	//   ....[54]....
        /*0624*/ 	.word	0x0500000f


	//   ....[55]....
        /*0628*/ 	.word	0x0500000f


	//   ....[56]....
        /*062c*/ 	.word	0x0500000f


	//   ....[57]....
        /*0630*/ 	.word	0x0500000f


	//   ....[58]....
        /*0634*/ 	.word	0x0500000f


	//   ....[59]....
        /*0638*/ 	.word	0x0500000f


	//   ....[60]....
        /*063c*/ 	.word	0x0500000f


	//   ....[61]....
        /*0640*/ 	.word	0x0500000f


	//   ....[62]....
        /*0644*/ 	.word	0x0500000f


	//   ....[63]....
        /*0648*/ 	.word	0x0500000f


	//   ....[64]....
        /*064c*/ 	.word	0x0500000f


	//   ....[65]....
        /*0650*/ 	.word	0x0500000f


	//   ....[66]....
        /*0654*/ 	.word	0x0500000f


	//   ....[67]....
        /*0658*/ 	.word	0x0500000f


	//   ....[68]....
        /*065c*/ 	.word	0x0500000f


	//   ....[69]....
        /*0660*/ 	.word	0x0500000f


	//   ....[70]....
        /*0664*/ 	.word	0x0500000f


	//   ....[71]....
        /*0668*/ 	.word	0x0500000f


	//   ....[72]....
        /*066c*/ 	.word	0x0500000f


	//   ....[73]....
        /*0670*/ 	.word	0x0500000f


	//   ....[74]....
        /*0674*/ 	.word	0x0500000f


	//   ....[75]....
        /*0678*/ 	.word	0x0500000f


	//   ....[76]....
        /*067c*/ 	.word	0x0500000f


	//   ....[77]....
        /*0680*/ 	.word	0x0500000f


	//   ....[78]....
        /*0684*/ 	.word	0x0500000f


	//   ....[79]....
        /*0688*/ 	.word	0x0500000f


	//   ....[80]....
        /*068c*/ 	.word	0x0500000f


	//   ....[81]....
        /*0690*/ 	.word	0x0500000f


	//   ....[82]....
        /*0694*/ 	.word	0x0500000f


	//   ....[83]....
        /*0698*/ 	.word	0x0500000f


	//   ....[84]....
        /*069c*/ 	.word	0x0500000f


	//   ....[85]....
        /*06a0*/ 	.word	0x0500000f


	//   ....[86]....
        /*06a4*/ 	.word	0x0500000f


	//   ....[87]....
        /*06a8*/ 	.word	0x0500000f


	//   ....[88]....
        /*06ac*/ 	.word	0x0500000f


	//   ....[89]....
        /*06b0*/ 	.word	0x0500000f


	//   ....[90]....
        /*06b4*/ 	.word	0x0500000f


	//   ....[91]....
        /*06b8*/ 	.word	0x0500000f


	//   ....[92]....
        /*06bc*/ 	.word	0x0500000f


	//   ....[93]....
        /*06c0*/ 	.word	0x0500000f


	//   ....[94]....
        /*06c4*/ 	.word	0x0500000f


	//   ....[95]....
        /*06c8*/ 	.word	0x0500000f


	//   ....[96]....
        /*06cc*/ 	.word	0x0500000f


	//   ....[97]....
        /*06d0*/ 	.word	0x0500000f


	//   ....[98]....
        /*06d4*/ 	.word	0x0500000f


	//   ....[99]....
        /*06d8*/ 	.word	0x0500000f


	//   ....[100]....
        /*06dc*/ 	.word	0x0500000f


	//   ....[101]....
        /*06e0*/ 	.word	0x0500000f


	//   ....[102]....
        /*06e4*/ 	.word	0x0500000f


	//   ....[103]....
        /*06e8*/ 	.word	0x0500000f


	//   ....[104]....
        /*06ec*/ 	.word	0x0500000f


	//   ....[105]....
        /*06f0*/ 	.word	0x0500000f


	//   ....[106]....
        /*06f4*/ 	.word	0x0500000f


	//   ....[107]....
        /*06f8*/ 	.word	0x0500000f


	//   ....[108]....
        /*06fc*/ 	.word	0x0500000f


	//   ....[109]....
        /*0700*/ 	.word	0x0500000f


	//   ....[110]....
        /*0704*/ 	.word	0x0500000f


	//   ....[111]....
        /*0708*/ 	.word	0x0500000f


	//   ....[112]....
        /*070c*/ 	.word	0x0500000f


	//   ....[113]....
        /*0710*/ 	.word	0x0500000f


	//   ....[114]....
        /*0714*/ 	.word	0x0500000f


	//   ....[115]....
        /*0718*/ 	.word	0x0500000f


	//   ....[116]....
        /*071c*/ 	.word	0x0500000f


	//   ....[117]....
        /*0720*/ 	.word	0x0500000f


	//   ....[118]....
        /*0724*/ 	.word	0x0500000f


	//   ....[119]....
        /*0728*/ 	.word	0x0500000f


	//   ....[120]....
        /*072c*/ 	.word	0x0500000f


	//   ....[121]....
        /*0730*/ 	.word	0x0500000f


	//   ....[122]....
        /*0734*/ 	.word	0x0500000f


	//   ....[123]....
        /*0738*/ 	.word	0x0500000f


	//   ....[124]....
        /*073c*/ 	.word	0x0500000f


	//   ....[125]....
        /*0740*/ 	.word	0x0500000f


	//   ....[126]....
        /*0744*/ 	.word	0x0500000f


	//   ....[127]....
        /*0748*/ 	.word	0x0500000f


	//   ....[128]....
        /*074c*/ 	.word	0x0500000f


	//   ....[129]....
        /*0750*/ 	.word	0x0500000f


	//   ....[130]....
        /*0754*/ 	.word	0x0500000f


	//   ....[131]....
        /*0758*/ 	.word	0x0500000f


	//   ....[132]....
        /*075c*/ 	.word	0x0500000f


	//   ....[133]....
        /*0760*/ 	.word	0x0500000f


	//   ....[134]....
        /*0764*/ 	.word	0x0500000f


	//   ....[135]....
        /*0768*/ 	.word	0x0500000f


	//   ....[136]....
        /*076c*/ 	.word	0x0500000f


	//   ....[137]....
        /*0770*/ 	.word	0x0500000f


	//   ....[138]....
        /*0774*/ 	.word	0x0500000f


	//   ....[139]....
        /*0778*/ 	.word	0x0500000f


	//   ....[140]....
        /*077c*/ 	.word	0x0500000f


	//   ....[141]....
        /*0780*/ 	.word	0x0500000f


	//----- nvinfo : EIATTR_COOP_GROUP_INSTR_OFFSETS
	.align		4
.L_995:
        /*0784*/ 	.byte	0x04, 0x28
        /*0786*/ 	.short	(.L_997 - .L_996)


	//   ....[0]....
.L_996:
        /*0788*/ 	.word	0x00000070


	//   ....[1]....
        /*078c*/ 	.word	0x00000140


	//   ....[2]....
        /*0790*/ 	.word	0x00000190


	//   ....[3]....
        /*0794*/ 	.word	0x000003c0


	//   ....[4]....
        /*0798*/ 	.word	0x00000520


	//   ....[5]....
        /*079c*/ 	.word	0x00000640


	//   ....[6]....
        /*07a0*/ 	.word	0x000007a0


	//   ....[7]....
        /*07a4*/ 	.word	0x00003410


	//   ....[8]....
        /*07a8*/ 	.word	0x00003420


	//   ....[9]....
        /*07ac*/ 	.word	0x00003b90


	//   ....[10]....
        /*07b0*/ 	.word	0x00003ba0


	//   ....[11]....
        /*07b4*/ 	.word	0x00004310


	//   ....[12]....
        /*07b8*/ 	.word	0x00004320


	//   ....[13]....
        /*07bc*/ 	.word	0x00004a80


	//   ....[14]....
        /*07c0*/ 	.word	0x00004a90


	//   ....[15]....
        /*07c4*/ 	.word	0x00005be0


	//   ....[16]....
        /*07c8*/ 	.word	0x00005bf0


	//   ....[17]....
        /*07cc*/ 	.word	0x000063d0


	//   ....[18]....
        /*07d0*/ 	.word	0x000063e0


	//   ....[19]....
        /*07d4*/ 	.word	0x00006bc0


	//   ....[20]....
        /*07d8*/ 	.word	0x00006bd0


	//   ....[21]....
        /*07dc*/ 	.word	0x000073d0


	//   ....[22]....
        /*07e0*/ 	.word	0x000073e0


	//   ....[23]....
        /*07e4*/ 	.word	0x00007df0


	//   ....[24]....
        /*07e8*/ 	.word	0x00007e00


	//   ....[25]....
        /*07ec*/ 	.word	0x00007f10


	//   ....[26]....
        /*07f0*/ 	.word	0x00007f20


	//   ....[27]....
        /*07f4*/ 	.word	0x00008040


	//   ....[28]....
        /*07f8*/ 	.word	0x00008050


	//   ....[29]....
        /*07fc*/ 	.word	0x00008170


	//   ....[30]....
        /*0800*/ 	.word	0x00008180


	//   ....[31]....
        /*0804*/ 	.word	0x00008520


	//   ....[32]....
        /*0808*/ 	.word	0x00008540


	//   ....[33]....
        /*080c*/ 	.word	0x00008620


	//   ....[34]....
        /*0810*/ 	.word	0x00008640


	//   ....[35]....
        /*0814*/ 	.word	0x00008720


	//   ....[36]....
        /*0818*/ 	.word	0x00008740


	//   ....[37]....
        /*081c*/ 	.word	0x00008820


	//   ....[38]....
        /*0820*/ 	.word	0x00008840


	//   ....[39]....
        /*0824*/ 	.word	0x00009180


	//   ....[40]....
        /*0828*/ 	.word	0x00009860


	//   ....[41]....
        /*082c*/ 	.word	0x00009870


	//   ....[42]....
        /*0830*/ 	.word	0x00009880


	//   ....[43]....
        /*0834*/ 	.word	0x00009890


	//   ....[44]....
        /*0838*/ 	.word	0x00009bd0


	//   ....[45]....
        /*083c*/ 	.word	0x00009be0


	//   ....[46]....
        /*0840*/ 	.word	0x00009bf0


	//   ....[47]....
        /*0844*/ 	.word	0x00009c00


	//   ....[48]....
        /*0848*/ 	.word	0x00009f20


	//   ....[49]....
        /*084c*/ 	.word	0x00009f30


	//   ....[50]....
        /*0850*/ 	.word	0x00009f40


	//   ....[51]....
        /*0854*/ 	.word	0x00009f50


	//   ....[52]....
        /*0858*/ 	.word	0x0000a290


	//   ....[53]....
        /*085c*/ 	.word	0x0000a2a0


	//   ....[54]....
        /*0860*/ 	.word	0x0000a2b0


	//   ....[55]....
        /*0864*/ 	.word	0x0000a2c0


	//   ....[56]....
        /*0868*/ 	.word	0x0000c1c0


	//   ....[57]....
        /*086c*/ 	.word	0x0000c1e0


	//   ....[58]....
        /*0870*/ 	.word	0x0000c1f0


	//   ....[59]....
        /*0874*/ 	.word	0x0000c200


	//   ....[60]....
        /*0878*/ 	.word	0x0000c310


	//   ....[61]....
        /*087c*/ 	.word	0x0000c330


	//   ....[62]....
        /*0880*/ 	.word	0x0000c3e0


	//   ....[63]....
        /*0884*/ 	.word	0x0000c410


	//   ....[64]....
        /*0888*/ 	.word	0x0000c750


	//   ....[65]....
        /*088c*/ 	.word	0x0000c770


	//   ....[66]....
        /*0890*/ 	.word	0x0000c790


	//   ....[67]....
        /*0894*/ 	.word	0x0000c7a0


	//   ....[68]....
        /*0898*/ 	.word	0x0000c8c0


	//   ....[69]....
        /*089c*/ 	.word	0x0000c8f0


	//   ....[70]....
        /*08a0*/ 	.word	0x0000c930


	//   ....[71]....
        /*08a4*/ 	.word	0x0000c960


	//   ....[72]....
        /*08a8*/ 	.word	0x0000f2a0


	//   ....[73]....
        /*08ac*/ 	.word	0x000102f0


	//   ....[74]....
        /*08b0*/ 	.word	0x00010a40


	//   ....[75]....
        /*08b4*/ 	.word	0x00010ae0


	//   ....[76]....
        /*08b8*/ 	.word	0x000113b0


	//   ....[77]....
        /*08bc*/ 	.word	0x00011410


	//   ....[78]....
        /*08c0*/ 	.word	0x00013000


	//   ....[79]....
        /*08c4*/ 	.word	0x00013860


	//   ....[80]....
        /*08c8*/ 	.word	0x00014420


	//   ....[81]....
        /*08cc*/ 	.word	0x00014520


	//   ....[82]....
        /*08d0*/ 	.word	0x00014d70


	//   ....[83]....
        /*08d4*/ 	.word	0x00014de0


	//   ....[84]....
        /*08d8*/ 	.word	0x00017760


	//   ....[85]....
        /*08dc*/ 	.word	0x00017780


	//   ....[86]....
        /*08e0*/ 	.word	0x000177a0


	//   ....[87]....
        /*08e4*/ 	.word	0x000177c0


	//   ....[88]....
        /*08e8*/ 	.word	0x00019890


	//   ....[89]....
        /*08ec*/ 	.word	0x0001a0e0


	//   ....[90]....
        /*08f0*/ 	.word	0x0001aca0


	//   ....[91]....
        /*08f4*/ 	.word	0x0001ada0


	//   ....[92]....
        /*08f8*/ 	.word	0x0001b5d0


	//   ....[93]....
        /*08fc*/ 	.word	0x0001b630


	//   ....[94]....
        /*0900*/ 	.word	0x0001c830


	//   ....[95]....
        /*0904*/ 	.word	0x0001c870


	//   ....[96]....
        /*0908*/ 	.word	0x0001cb90


	//   ....[97]....
        /*090c*/ 	.word	0x0001cbb0


	//   ....[98]....
        /*0910*/ 	.word	0x0001dc60


	//   ....[99]....
        /*0914*/ 	.word	0x0001dca0


	//   ....[100]....
        /*0918*/ 	.word	0x0001dce0


	//   ....[101]....
        /*091c*/ 	.word	0x0001dd10


	//   ....[102]....
        /*0920*/ 	.word	0x0001e2d0


	//   ....[103]....
        /*0924*/ 	.word	0x0001e300


	//   ....[104]....
        /*0928*/ 	.word	0x0001e3c0


	//   ....[105]....
        /*092c*/ 	.word	0x0001e3e0


	//   ....[106]....
        /*0930*/ 	.word	0x0001e4a0


	//   ....[107]....
        /*0934*/ 	.word	0x0001e4c0


	//   ....[108]....
        /*0938*/ 	.word	0x0001e590


	//   ....[109]....
        /*093c*/ 	.word	0x0001e5b0


	//   ....[110]....
        /*0940*/ 	.word	0x0001ed80


	//   ....[111]....
        /*0944*/ 	.word	0x0001ed90


	//   ....[112]....
        /*0948*/ 	.word	0x0001eea0


	//   ....[113]....
        /*094c*/ 	.word	0x0001eeb0


	//   ....[114]....
        /*0950*/ 	.word	0x0001efc0


	//   ....[115]....
        /*0954*/ 	.word	0x0001efd0


	//   ....[116]....
        /*0958*/ 	.word	0x0001f0e0


	//   ....[117]....
        /*095c*/ 	.word	0x0001f0f0


	//   ....[118]....
        /*0960*/ 	.word	0x0001f260


	//   ....[119]....
        /*0964*/ 	.word	0x0001f410


	//   ....[120]....
        /*0968*/ 	.word	0x0001f440


	//   ....[121]....
        /*096c*/ 	.word	0x0001f470


	//   ....[122]....
        /*0970*/ 	.word	0x0001f4a0


	//   ....[123]....
        /*0974*/ 	.word	0x0001f4d0


	//   ....[124]....
        /*0978*/ 	.word	0x0001f500


	//   ....[125]....
        /*097c*/ 	.word	0x0001f670


	//   ....[126]....
        /*0980*/ 	.word	0x0001f6a0


	//   ....[127]....
        /*0984*/ 	.word	0x0001f6d0


	//   ....[128]....
        /*0988*/ 	.word	0x0001f700


	//   ....[129]....
        /*098c*/ 	.word	0x0001f730


	//   ....[130]....
        /*0990*/ 	.word	0x0001f760


	//   ....[131]....
        /*0994*/ 	.word	0x0001f7f0


	//   ....[132]....
        /*0998*/ 	.word	0x0001f850


	//   ....[133]....
        /*099c*/ 	.word	0x0001f8e0


	//   ....[134]....
        /*09a0*/ 	.word	0x00020960


	//   ....[135]....
        /*09a4*/ 	.word	0x00022960


	//   ....[136]....
        /*09a8*/ 	.word	0x00022980


	//   ....[137]....
        /*09ac*/ 	.word	0x00022a20


	//   ....[138]....
        /*09b0*/ 	.word	0x00022a40


	//   ....[139]....
        /*09b4*/ 	.word	0x00022ad0


	//   ....[140]....
        /*09b8*/ 	.word	0x00022af0


	//   ....[141]....
        /*09bc*/ 	.word	0x00022b80


	//   ....[142]....
        /*09c0*/ 	.word	0x00022ba0


	//   ....[143]....
        /*09c4*/ 	.word	0x00022c30


	//   ....[144]....
        /*09c8*/ 	.word	0x00022c50


	//   ....[145]....
        /*09cc*/ 	.word	0x00022ce0


	//   ....[146]....
        /*09d0*/ 	.word	0x00022d00


	//   ....[147]....
        /*09d4*/ 	.word	0x00022d90


	//   ....[148]....
        /*09d8*/ 	.word	0x00022db0


	//   ....[149]....
        /*09dc*/ 	.word	0x00022dc0


	//   ....[150]....
        /*09e0*/ 	.word	0x00022e40


	//   ....[151]....
        /*09e4*/ 	.word	0x000235c0


	//   ....[152]....
        /*09e8*/ 	.word	0x000235f0


	//   ....[153]....
        /*09ec*/ 	.word	0x00023620


	//   ....[154]....
        /*09f0*/ 	.word	0x00023690


	//   ....[155]....
        /*09f4*/ 	.word	0x000236b0


	//   ....[156]....
        /*09f8*/ 	.word	0x00023730


	//   ....[157]....
        /*09fc*/ 	.word	0x00023750


	//   ....[158]....
        /*0a00*/ 	.word	0x000237d0


	//   ....[159]....
        /*0a04*/ 	.word	0x000237f0


	//   ....[160]....
        /*0a08*/ 	.word	0x00023870


	//   ....[161]....
        /*0a0c*/ 	.word	0x00023890


	//   ....[162]....
        /*0a10*/ 	.word	0x00023910


	//   ....[163]....
        /*0a14*/ 	.word	0x00023930


	//   ....[164]....
        /*0a18*/ 	.word	0x000239b0


	//   ....[165]....
        /*0a1c*/ 	.word	0x000239c0


	//   ....[166]....
        /*0a20*/ 	.word	0x000239d0


	//   ....[167]....
        /*0a24*/ 	.word	0x00024180


	//   ....[168]....
        /*0a28*/ 	.word	0x000241b0


	//   ....[169]....
        /*0a2c*/ 	.word	0x00024210


	//   ....[170]....
        /*0a30*/ 	.word	0x00024220


	//   ....[171]....
        /*0a34*/ 	.word	0x00024270


	//   ....[172]....
        /*0a38*/ 	.word	0x00024280


	//   ....[173]....
        /*0a3c*/ 	.word	0x000242d0


	//   ....[174]....
        /*0a40*/ 	.word	0x000242e0


	//   ....[175]....
        /*0a44*/ 	.word	0x00024330


	//   ....[176]....
        /*0a48*/ 	.word	0x00024340


	//   ....[177]....
        /*0a4c*/ 	.word	0x00024390


	//   ....[178]....
        /*0a50*/ 	.word	0x000243a0


	//   ....[179]....
        /*0a54*/ 	.word	0x000243f0


	//   ....[180]....
        /*0a58*/ 	.word	0x00024400


	//   ....[181]....
        /*0a5c*/ 	.word	0x00024410


	//   ....[182]....
        /*0a60*/ 	.word	0x00024460


	//   ....[183]....
        /*0a64*/ 	.word	0x000246c0


	//   ....[184]....
        /*0a68*/ 	.word	0x000246e0


	//   ....[185]....
        /*0a6c*/ 	.word	0x00024760


	//   ....[186]....
        /*0a70*/ 	.word	0x00024770


	//   ....[187]....
        /*0a74*/ 	.word	0x000247e0


	//   ....[188]....
        /*0a78*/ 	.word	0x000247f0


	//   ....[189]....
        /*0a7c*/ 	.word	0x00024860


	//   ....[190]....
        /*0a80*/ 	.word	0x00024870


	//   ....[191]....
        /*0a84*/ 	.word	0x000248e0


	//   ....[192]....
        /*0a88*/ 	.word	0x000248f0


	//   ....[193]....
        /*0a8c*/ 	.word	0x00024960


	//   ....[194]....
        /*0a90*/ 	.word	0x00024970


	//   ....[195]....
        /*0a94*/ 	.word	0x000249e0


	//   ....[196]....
        /*0a98*/ 	.word	0x000249f0


	//   ....[197]....
        /*0a9c*/ 	.word	0x00024a00


	//   ....[198]....
        /*0aa0*/ 	.word	0x00024a70


	//   ....[199]....
        /*0aa4*/ 	.word	0x00024fd0


	//   ....[200]....
        /*0aa8*/ 	.word	0x00025010


	//   ....[201]....
        /*0aac*/ 	.word	0x00025050


	//   ....[202]....
        /*0ab0*/ 	.word	0x00025070


	//   ....[203]....
        /*0ab4*/ 	.word	0x00025080


	//   ....[204]....
        /*0ab8*/ 	.word	0x000250a0


	//   ....[205]....
        /*0abc*/ 	.word	0x00025110


	//   ....[206]....
        /*0ac0*/ 	.word	0x00025130


	//   ....[207]....
        /*0ac4*/ 	.word	0x00025190


	//   ....[208]....
        /*0ac8*/ 	.word	0x000251b0


	//   ....[209]....
        /*0acc*/ 	.word	0x00025210


	//   ....[210]....
        /*0ad0*/ 	.word	0x00025230


	//   ....[211]....
        /*0ad4*/ 	.word	0x00025290


	//   ....[212]....
        /*0ad8*/ 	.word	0x000252b0


	//   ....[213]....
        /*0adc*/ 	.word	0x00025300


	//   ....[214]....
        /*0ae0*/ 	.word	0x00025320


	//   ....[215]....
        /*0ae4*/ 	.word	0x00025720


	//   ....[216]....
        /*0ae8*/ 	.word	0x00025750


	//   ....[217]....
        /*0aec*/ 	.word	0x00025780


	//   ....[218]....
        /*0af0*/ 	.word	0x000257b0


	//   ....[219]....
        /*0af4*/ 	.word	0x000257e0


	//   ....[220]....
        /*0af8*/ 	.word	0x00025810


	//   ....[221]....
        /*0afc*/ 	.word	0x00025840


	//   ....[222]....
        /*0b00*/ 	.word	0x00025870


	//   ....[223]....
        /*0b04*/ 	.word	0x000259f0


	//   ....[224]....
        /*0b08*/ 	.word	0x00025a20


	//   ....[225]....
        /*0b0c*/ 	.word	0x00025a50


	//   ....[226]....
        /*0b10*/ 	.word	0x00025a80


	//   ....[227]....
        /*0b14*/ 	.word	0x00025ab0


	//   ....[228]....
        /*0b18*/ 	.word	0x00025ae0


	//   ....[229]....
        /*0b1c*/ 	.word	0x00025ba0


	//   ....[230]....
        /*0b20*/ 	.word	0x00025bc0


	//   ....[231]....
        /*0b24*/ 	.word	0x00025c30


	//   ....[232]....
        /*0b28*/ 	.word	0x000262d0


	//   ....[233]....
        /*0b2c*/ 	.word	0x000265f0


	//   ....[234]....
        /*0b30*/ 	.word	0x00026680


	//   ....[235]....
        /*0b34*/ 	.word	0x00026720


	//   ....[236]....
        /*0b38*/ 	.word	0x000267b0


	//   ....[237]....
        /*0b3c*/ 	.word	0x00026850


	//   ....[238]....
        /*0b40*/ 	.word	0x000268e0


	//   ....[239]....
        /*0b44*/ 	.word	0x00026980


	//   ....[240]....
        /*0b48*/ 	.word	0x00026a10


	//   ....[241]....
        /*0b4c*/ 	.word	0x00026b00


	//   ....[242]....
        /*0b50*/ 	.word	0x00026b90


	//   ....[243]....
        /*0b54*/ 	.word	0x00026c30


	//   ....[244]....
        /*0b58*/ 	.word	0x00026cc0


	//   ....[245]....
        /*0b5c*/ 	.word	0x00026d60


	//   ....[246]....
        /*0b60*/ 	.word	0x00026df0


	//   ....[247]....
        /*0b64*/ 	.word	0x00026e80


	//   ....[248]....
        /*0b68*/ 	.word	0x00026f10


	//   ....[249]....
        /*0b6c*/ 	.word	0x00027000


	//   ....[250]....
        /*0b70*/ 	.word	0x00027090


	//   ....[251]....
        /*0b74*/ 	.word	0x00027120


	//   ....[252]....
        /*0b78*/ 	.word	0x000271b0


	//   ....[253]....
        /*0b7c*/ 	.word	0x00027240


	//   ....[254]....
        /*0b80*/ 	.word	0x000272d0


	//   ....[255]....
        /*0b84*/ 	.word	0x00027360


	//   ....[0]....
        /*0b88*/ 	.word	0x000273f0


	//   ....[1]....
        /*0b8c*/ 	.word	0x000274d0


	//   ....[2]....
        /*0b90*/ 	.word	0x00027580


	//   ....[3]....
        /*0b94*/ 	.word	0x00027610


	//   ....[4]....
        /*0b98*/ 	.word	0x00027660


	//   ....[5]....
        /*0b9c*/ 	.word	0x000276b0


	//   ....[6]....
        /*0ba0*/ 	.word	0x00027740


	//   ....[7]....
        /*0ba4*/ 	.word	0x000277d0


	//   ....[8]....
        /*0ba8*/ 	.word	0x00027820


	//   ....[9]....
        /*0bac*/ 	.word	0x00027870


	//   ....[10]....
        /*0bb0*/ 	.word	0x00027900


	//   ....[11]....
        /*0bb4*/ 	.word	0x00027990


	//   ....[12]....
        /*0bb8*/ 	.word	0x000279e0


	//   ....[13]....
        /*0bbc*/ 	.word	0x00027a30


	//   ....[14]....
        /*0bc0*/ 	.word	0x00027ac0


	//   ....[15]....
        /*0bc4*/ 	.word	0x00027b50


	//   ....[16]....
        /*0bc8*/ 	.word	0x00027ba0


	//   ....[17]....
        /*0bcc*/ 	.word	0x00027bf0


	//   ....[18]....
        /*0bd0*/ 	.word	0x00027ce0


	//   ....[19]....
        /*0bd4*/ 	.word	0x00027d90


	//   ....[20]....
        /*0bd8*/ 	.word	0x00027e10


	//   ....[21]....
        /*0bdc*/ 	.word	0x00027eb0


	//   ....[22]....
        /*0be0*/ 	.word	0x00027f40


	//   ....[23]....
        /*0be4*/ 	.word	0x00028000


	//   ....[24]....
        /*0be8*/ 	.word	0x00028080


	//   ....[25]....
        /*0bec*/ 	.word	0x000280d0


	//   ....[26]....
        /*0bf0*/ 	.word	0x00028290


	//   ....[27]....
        /*0bf4*/ 	.word	0x00028330


	//   ....[28]....
        /*0bf8*/ 	.word	0x000283b0


	//   ....[29]....
        /*0bfc*/ 	.word	0x00028450


	//   ....[30]....
        /*0c00*/ 	.word	0x000284f0


	//   ....[31]....
        /*0c04*/ 	.word	0x000285b0


	//   ....[32]....
        /*0c08*/ 	.word	0x00028600


	//   ....[33]....
        /*0c0c*/ 	.word	0x00028670


	//   ....[34]....
        /*0c10*/ 	.word	0x00028b10


	//   ....[35]....
        /*0c14*/ 	.word	0x00028b60


	//   ....[36]....
        /*0c18*/ 	.word	0x00028bf0


	//   ....[37]....
        /*0c1c*/ 	.word	0x00028c80


	//   ....[38]....
        /*0c20*/ 	.word	0x00028d10


	//   ....[39]....
        /*0c24*/ 	.word	0x00028da0


	//   ....[40]....
        /*0c28*/ 	.word	0x00028e30


	//   ....[41]....
        /*0c2c*/ 	.word	0x00028ec0


	//   ....[42]....
        /*0c30*/ 	.word	0x00028f80


	//   ....[43]....
        /*0c34*/ 	.word	0x00029260


	//   ....[44]....
        /*0c38*/ 	.word	0x00029350


	//   ....[45]....
        /*0c3c*/ 	.word	0x000293f0


	//   ....[46]....
        /*0c40*/ 	.word	0x00029450


	//   ....[47]....
        /*0c44*/ 	.word	0x00029550


	//   ....[48]....
        /*0c48*/ 	.word	0x000295c0


	//   ....[49]....
        /*0c4c*/ 	.word	0x000296c0


	//   ....[50]....
        /*0c50*/ 	.word	0x00029730


	//   ....[51]....
        /*0c54*/ 	.word	0x00029830


	//   ....[52]....
        /*0c58*/ 	.word	0x000298a0


	//   ....[53]....
        /*0c5c*/ 	.word	0x000299a0


	//   ....[54]....
        /*0c60*/ 	.word	0x00029a10


	//   ....[55]....
        /*0c64*/ 	.word	0x00029b10


	//   ....[56]....
        /*0c68*/ 	.word	0x00029b80


	//   ....[57]....
        /*0c6c*/ 	.word	0x00029c80


	//   ....[58]....
        /*0c70*/ 	.word	0x00029cf0


	//   ....[59]....
        /*0c74*/ 	.word	0x00029d90


	//   ....[60]....
        /*0c78*/ 	.word	0x00029e90


	//   ....[61]....
        /*0c7c*/ 	.word	0x00029f00


	//   ....[62]....
        /*0c80*/ 	.word	0x00029f60


	//   ....[63]....
        /*0c84*/ 	.word	0x0002a040


	//   ....[64]....
        /*0c88*/ 	.word	0x0002a0a0


	//   ....[65]....
        /*0c8c*/ 	.word	0x0002a190


	//   ....[66]....
        /*0c90*/ 	.word	0x0002a1f0


	//   ....[67]....
        /*0c94*/ 	.word	0x0002a2e0


	//   ....[68]....
        /*0c98*/ 	.word	0x0002a340


	//   ....[69]....
        /*0c9c*/ 	.word	0x0002a430


	//   ....[70]....
        /*0ca0*/ 	.word	0x0002a490


	//   ....[71]....
        /*0ca4*/ 	.word	0x0002a580


	//   ....[72]....
        /*0ca8*/ 	.word	0x0002a5e0


	//   ....[73]....
        /*0cac*/ 	.word	0x0002a6d0


	//   ....[74]....
        /*0cb0*/ 	.word	0x0002a730


	//   ....[75]....
        /*0cb4*/ 	.word	0x0002a810


	//   ....[76]....
        /*0cb8*/ 	.word	0x0002a940


	//   ....[77]....
        /*0cbc*/ 	.word	0x0002a9e0


	//   ....[78]....
        /*0cc0*/ 	.word	0x0002aa50


	//   ....[79]....
        /*0cc4*/ 	.word	0x0002ab10


	//   ....[80]....
        /*0cc8*/ 	.word	0x0002ab70


	//   ....[81]....
        /*0ccc*/ 	.word	0x0002ac30


	//   ....[82]....
        /*0cd0*/ 	.word	0x0002ac90


	//   ....[83]....
        /*0cd4*/ 	.word	0x0002ad50


	//   ....[84]....
        /*0cd8*/ 	.word	0x0002adb0


	//   ....[85]....
        /*0cdc*/ 	.word	0x0002ae70


	//   ....[86]....
        /*0ce0*/ 	.word	0x0002aed0


	//   ....[87]....
        /*0ce4*/ 	.word	0x0002af90


	//   ....[88]....
        /*0ce8*/ 	.word	0x0002aff0


	//   ....[89]....
        /*0cec*/ 	.word	0x0002b0b0


	//   ....[90]....
        /*0cf0*/ 	.word	0x0002b110


	//   ....[91]....
        /*0cf4*/ 	.word	0x0002b1d0


	//   ....[92]....
        /*0cf8*/ 	.word	0x0002b2c0


	//   ....[93]....
        /*0cfc*/ 	.word	0x0002b360


	//   ....[94]....
        /*0d00*/ 	.word	0x0002b3c0


	//   ....[95]....
        /*0d04*/ 	.word	0x0002b4a0


	//   ....[96]....
        /*0d08*/ 	.word	0x0002b500


	//   ....[97]....
        /*0d0c*/ 	.word	0x0002b5e0


	//   ....[98]....
        /*0d10*/ 	.word	0x0002b640


	//   ....[99]....
        /*0d14*/ 	.word	0x0002b720


	//   ....[100]....
        /*0d18*/ 	.word	0x0002b780


	//   ....[101]....
        /*0d1c*/ 	.word	0x0002b860


	//   ....[102]....
        /*0d20*/ 	.word	0x0002b8c0


	//   ....[103]....
        /*0d24*/ 	.word	0x0002b9a0


	//   ....[104]....
        /*0d28*/ 	.word	0x0002ba00


	//   ....[105]....
        /*0d2c*/ 	.word	0x0002bae0


	//   ....[106]....
        /*0d30*/ 	.word	0x0002bb40


	//   ....[107]....
        /*0d34*/ 	.word	0x0002bc10


	//   ....[108]....
        /*0d38*/ 	.word	0x0002bd40


	//   ....[109]....
        /*0d3c*/ 	.word	0x0002bde0


	//   ....[110]....
        /*0d40*/ 	.word	0x0002bea0


	//   ....[111]....
        /*0d44*/ 	.word	0x0002bf70


	//   ....[112]....
        /*0d48*/ 	.word	0x0002bfd0


	//   ....[113]....
        /*0d4c*/ 	.word	0x0002c0b0


	//   ....[114]....
        /*0d50*/ 	.word	0x0002c110


	//   ....[115]....
        /*0d54*/ 	.word	0x0002c1e0


	//   ....[116]....
        /*0d58*/ 	.word	0x0002c240


	//   ....[117]....
        /*0d5c*/ 	.word	0x0002c310


	//   ....[118]....
        /*0d60*/ 	.word	0x0002c370


	//   ....[119]....
        /*0d64*/ 	.word	0x0002c450


	//   ....[120]....
        /*0d68*/ 	.word	0x0002c4b0


	//   ....[121]....
        /*0d6c*/ 	.word	0x0002c580


	//   ....[122]....
        /*0d70*/ 	.word	0x0002c5e0


	//   ....[123]....
        /*0d74*/ 	.word	0x0002c6a0


	//   ....[124]....
        /*0d78*/ 	.word	0x0002c730


	//   ....[125]....
        /*0d7c*/ 	.word	0x0002c7d0


	//   ....[126]....
        /*0d80*/ 	.word	0x0002c8f0


	//   ....[127]....
        /*0d84*/ 	.word	0x0002c960


	//   ....[128]....
        /*0d88*/ 	.word	0x0002c9d0


	//   ....[129]....
        /*0d8c*/ 	.word	0x0002ca40


	//   ....[130]....
        /*0d90*/ 	.word	0x0002cab0


	//   ....[131]....
        /*0d94*/ 	.word	0x0002cb30


	//   ....[132]....
        /*0d98*/ 	.word	0x0002cbc0


	//   ....[133]....
        /*0d9c*/ 	.word	0x0002cc50


	//   ....[134]....
        /*0da0*/ 	.word	0x0002ccc0


	//   ....[135]....
        /*0da4*/ 	.word	0x0002cd30


	//   ....[136]....
        /*0da8*/ 	.word	0x0002cda0


	//   ....[137]....
        /*0dac*/ 	.word	0x0002ce20


	//   ....[138]....
        /*0db0*/ 	.word	0x0002ce90


	//   ....[139]....
        /*0db4*/ 	.word	0x0002cf30


	//   ....[140]....
        /*0db8*/ 	.word	0x0002cfc0


	//   ....[141]....
        /*0dbc*/ 	.word	0x0002d0e0


	//----- nvinfo : EIATTR_REG_RECONFIG
	.align		4
.L_997:
        /*0dc0*/ 	.byte	0x01, 0x54
	.zero		2


	//----- nvinfo : EIATTR_SYSCALL_OFFSETS
	.align		4
        /*0dc4*/ 	.byte	0x04, 0x46
        /*0dc6*/ 	.short	(.L_999 - .L_998)


	//   ....[0]....
.L_998:
        /*0dc8*/ 	.word	0x00001c60


	//   ....[1]....
        /*0dcc*/ 	.word	0x00001db0


	//   ....[2]....
        /*0dd0*/ 	.word	0x00009320


	//   ....[3]....
        /*0dd4*/ 	.word	0x00009620


	//   ....[4]....
        /*0dd8*/ 	.word	0x00022010


	//   ....[5]....
        /*0ddc*/ 	.word	0x00022160


	//   ....[6]....
        /*0de0*/ 	.word	0x00022250


	//   ....[7]....
        /*0de4*/ 	.word	0x00023220


	//----- nvinfo : EIATTR_MBARRIER_INSTR_OFFSETS
	.align		4
.L_999:
        /*0de8*/ 	.byte	0x04, 0x39
        /*0dea*/ 	.short	(.L_1001 - .L_1000)


	//   ....[0]....
.L_1000:
        /*0dec*/ 	.word	0x00000270
        /*0df0*/ 	.word	0x000000ff
        /*0df4*/ 	.word	0x00028800
        /*0df8*/ 	.short	0x0100
        /*0dfa*/ 	.byte	0x08
	.zero		1


	//   ....[1]....
        /*0dfc*/ 	.word	0x00000280
        /*0e00*/ 	.word	0x000000ff
        /*0e04*/ 	.word	0x00028820
        /*0e08*/ 	.short	0x0100
        /*0e0a*/ 	.byte	0x08
	.zero		1


	//   ....[2]....
        /*0e0c*/ 	.word	0x00000370
        /*0e10*/ 	.word	0x000000ff
        /*0e14*/ 	.word	0x00028830
        /*0e18*/ 	.short	0x0100
        /*0e1a*/ 	.byte	0x08
	.zero		1


	//   ....[3]....
        /*0e1c*/ 	.word	0x00000380
        /*0e20*/ 	.word	0x000000ff
        /*0e24*/ 	.word	0x00028840
        /*0e28*/ 	.short	0x0100
        /*0e2a*/ 	.byte	0x08
	.zero		1


	//   ....[4]....
        /*0e2c*/ 	.word	0x00000390
        /*0e30*/ 	.word	0x000000ff
        /*0e34*/ 	.word	0x00028838
        /*0e38*/ 	.short	0x0100
        /*0e3a*/ 	.byte	0x08
	.zero		1


	//   ....[5]....
        /*0e3c*/ 	.word	0x000003a0
        /*0e40*/ 	.word	0x000000ff
        /*0e44*/ 	.word	0x00028848
        /*0e48*/ 	.short	0x0100
        /*0e4a*/ 	.byte	0x08
	.zero		1


	//   ....[6]....
        /*0e4c*/ 	.word	0x000004d0
        /*0e50*/ 	.word	0x000000ff
        /*0e54*/ 	.word	0x00028850
        /*0e58*/ 	.short	0x0100
        /*0e5a*/ 	.byte	0x08
	.zero		1


	//   ....[7]....
        /*0e5c*/ 	.word	0x000004e0
        /*0e60*/ 	.word	0x000000ff
        /*0e64*/ 	.word	0x00028860
        /*0e68*/ 	.short	0x0100
        /*0e6a*/ 	.byte	0x08
	.zero		1


	//   ....[8]....
        /*0e6c*/ 	.word	0x000004f0
        /*0e70*/ 	.word	0x000000ff
        /*0e74*/ 	.word	0x00028858
        /*0e78*/ 	.short	0x0100
        /*0e7a*/ 	.byte	0x08
	.zero		1


	//   ....[9]....
        /*0e7c*/ 	.word	0x00000500
        /*0e80*/ 	.word	0x000000ff
        /*0e84*/ 	.word	0x00028868
        /*0e88*/ 	.short	0x0100
        /*0e8a*/ 	.byte	0x08
	.zero		1


	//   ....[10]....
        /*0e8c*/ 	.word	0x000005f0
        /*0e90*/ 	.word	0x000000ff
        /*0e94*/ 	.word	0x00028870
        /*0e98*/ 	.short	0x0100
        /*0e9a*/ 	.byte	0x06
	.zero		1


	//   ....[11]....
        /*0e9c*/ 	.word	0x00000600
        /*0ea0*/ 	.word	0x000000ff
        /*0ea4*/ 	.word	0x00028880
        /*0ea8*/ 	.short	0x0100
        /*0eaa*/ 	.byte	0x06
	.zero		1


	//   ....[12]....
        /*0eac*/ 	.word	0x00000610
        /*0eb0*/ 	.word	0x000000ff
        /*0eb4*/ 	.word	0x00028878
        /*0eb8*/ 	.short	0x0100
        /*0eba*/ 	.byte	0x06
	.zero		1


	//   ....[13]....
        /*0ebc*/ 	.word	0x00000620
        /*0ec0*/ 	.word	0x000000ff
        /*0ec4*/ 	.word	0x00028888
        /*0ec8*/ 	.short	0x0100
        /*0eca*/ 	.byte	0x06
	.zero		1


	//   ....[14]....
        /*0ecc*/ 	.word	0x00000750
        /*0ed0*/ 	.word	0x000000ff
        /*0ed4*/ 	.word	0x00028890
        /*0ed8*/ 	.short	0x0100
        /*0eda*/ 	.byte	0x08
	.zero		1


	//   ....[15]....
        /*0edc*/ 	.word	0x00000760
        /*0ee0*/ 	.word	0x000000ff
        /*0ee4*/ 	.word	0x000288a0
        /*0ee8*/ 	.short	0x0100
        /*0eea*/ 	.byte	0x08
	.zero		1


	//   ....[16]....
        /*0eec*/ 	.word	0x00000770
        /*0ef0*/ 	.word	0x000000ff
        /*0ef4*/ 	.word	0x00028898
        /*0ef8*/ 	.short	0x0100
        /*0efa*/ 	.byte	0x08
	.zero		1


	//   ....[17]....
        /*0efc*/ 	.word	0x00000780
        /*0f00*/ 	.word	0x000000ff
        /*0f04*/ 	.word	0x000288a8
        /*0f08*/ 	.short	0x0100
        /*0f0a*/ 	.byte	0x08
	.zero		1


	//   ....[18]....
        /*0f0c*/ 	.word	0x000008b0
        /*0f10*/ 	.word	0x000000ff
        /*0f14*/ 	.word	0x000288b0
        /*0f18*/ 	.short	0x0100
        /*0f1a*/ 	.byte	0x08
	.zero		1


	//   ....[19]....
        /*0f1c*/ 	.word	0x000008c0
        /*0f20*/ 	.word	0x000000ff
        /*0f24*/ 	.word	0x000288c0
        /*0f28*/ 	.short	0x0100
        /*0f2a*/ 	.byte	0x08
	.zero		1


	//   ....[20]....
        /*0f2c*/ 	.word	0x000008d0
        /*0f30*/ 	.word	0x000000ff
        /*0f34*/ 	.word	0x000288b8
        /*0f38*/ 	.short	0x0100
        /*0f3a*/ 	.byte	0x08
	.zero		1


	//   ....[21]....
        /*0f3c*/ 	.word	0x000008e0
        /*0f40*/ 	.word	0x000000ff
        /*0f44*/ 	.word	0x000288c8
        /*0f48*/ 	.short	0x0100
        /*0f4a*/ 	.byte	0x08
	.zero		1


	//   ....[22]....
        /*0f4c*/ 	.word	0x000033c0
        /*0f50*/ 	.word	0x0000005b
        /*0f54*/ 	.word	0x00028890
        /*0f58*/ 	.short	0x010a
        /*0f5a*/ 	.byte	0x3f
	.zero		1


	//   ....[23]....
        /*0f5c*/ 	.word	0x00005b80
        /*0f60*/ 	.word	0x0000005b
        /*0f64*/ 	.word	0x00028890
        /*0f68*/ 	.short	0x010a
        /*0f6a*/ 	.byte	0x3f
	.zero		1


	//   ....[24]....
        /*0f6c*/ 	.word	0x00007c30
        /*0f70*/ 	.word	0x0000005b
        /*0f74*/ 	.word	0x00028890
        /*0f78*/ 	.short	0x010a
        /*0f7a*/ 	.byte	0x3f
	.zero		1


	//   ....[25]....
        /*0f7c*/ 	.word	0x00008350
        /*0f80*/ 	.word	0x0000000b
        /*0f84*/ 	.word	0x00000000
        /*0f88*/ 	.short	0x0101
        /*0f8a*/ 	.byte	0x3f
	.zero		1


	//   ....[26]....
        /*0f8c*/ 	.word	0x00008390
        /*0f90*/ 	.word	0x0000005b
        /*0f94*/ 	.word	0x000288b0
        /*0f98*/ 	.short	0x010a
        /*0f9a*/ 	.byte	0x3f
	.zero		1


	//   ....[27]....
        /*0f9c*/ 	.word	0x000089c0
        /*0fa0*/ 	.word	0x0000005b
        /*0fa4*/ 	.word	0x00000000
        /*0fa8*/ 	.short	0x0101
        /*0faa*/ 	.byte	0x3f
	.zero		1


	//   ....[28]....
        /*0fac*/ 	.word	0x000093b0
        /*0fb0*/ 	.word	0x00000012
        /*0fb4*/ 	.word	0x00028800
        /*0fb8*/ 	.short	0x010a
        /*0fba*/ 	.byte	0x3f
	.zero		1


	//   ....[29]....
        /*0fbc*/ 	.word	0x00009400
        /*0fc0*/ 	.word	0x00000012
        /*0fc4*/ 	.word	0x00028800
        /*0fc8*/ 	.short	0x010a
        /*0fca*/ 	.byte	0x3f
	.zero		1


	//   ....[30]....
        /*0fcc*/ 	.word	0x0000a600
        /*0fd0*/ 	.word	0x00000012
        /*0fd4*/ 	.word	0x00028800
        /*0fd8*/ 	.short	0x010a
        /*0fda*/ 	.byte	0x3f
	.zero		1


	//   ....[31]....
        /*0fdc*/ 	.word	0x0000cd00
        /*0fe0*/ 	.word	0x00000012
        /*0fe4*/ 	.word	0x00028800
        /*0fe8*/ 	.short	0x010a
        /*0fea*/ 	.byte	0x3f
	.zero		1


	//   ....[32]....
        /*0fec*/ 	.word	0x0000e8a0
        /*0ff0*/ 	.word	0x00000008
        /*0ff4*/ 	.word	0x00028830
        /*0ff8*/ 	.short	0x010a
        /*0ffa*/ 	.byte	0x3f
	.zero		1


	//   ....[33]....
        /*0ffc*/ 	.word	0x0000e8e0
        /*1000*/ 	.word	0x00000008
        /*1004*/ 	.word	0x00028830
        /*1008*/ 	.short	0x010a
        /*100a*/ 	.byte	0x3f
	.zero		1


	//   ....[34]....
        /*100c*/ 	.word	0x0000f350
        /*1010*/ 	.word	0x00000008
        /*1014*/ 	.word	0x00000000
        /*1018*/ 	.short	0x0101
        /*101a*/ 	.byte	0x3f
	.zero		1


	//   ....[35]....
        /*101c*/ 	.word	0x00012480
        /*1020*/ 	.word	0x00000007
        /*1024*/ 	.word	0x00028830
        /*1028*/ 	.short	0x010a
        /*102a*/ 	.byte	0x3f
	.zero		1


	//   ....[36]....
        /*102c*/ 	.word	0x000124d0
        /*1030*/ 	.word	0x00000007
        /*1034*/ 	.word	0x00028830
        /*1038*/ 	.short	0x010a
        /*103a*/ 	.byte	0x3f
	.zero		1


	//   ....[37]....
        /*103c*/ 	.word	0x00012920
        /*1040*/ 	.word	0x00000007
        /*1044*/ 	.word	0x00028850
        /*1048*/ 	.short	0x010a
        /*104a*/ 	.byte	0x3f
	.zero		1


	//   ....[38]....
        /*104c*/ 	.word	0x00012960
        /*1050*/ 	.word	0x00000007
        /*1054*/ 	.word	0x00028850
        /*1058*/ 	.short	0x010a
        /*105a*/ 	.byte	0x3f
	.zero		1


	//   ....[39]....
        /*105c*/ 	.word	0x000132d0
        /*1060*/ 	.word	0x00000006
        /*1064*/ 	.word	0x00000000
        /*1068*/ 	.short	0x0101
        /*106a*/ 	.byte	0x3f
	.zero		1


	//   ....[40]....
        /*106c*/ 	.word	0x00015860
        /*1070*/ 	.word	0x00000009
        /*1074*/ 	.word	0x00000000
        /*1078*/ 	.short	0x0101
        /*107a*/ 	.byte	0x3f
	.zero		1


	//   ....[41]....
        /*107c*/ 	.word	0x00016200
        /*1080*/ 	.word	0x00000007
        /*1084*/ 	.word	0x00028830
        /*1088*/ 	.short	0x010a
        /*108a*/ 	.byte	0x3f
	.zero		1


	//   ....[42]....
        /*108c*/ 	.word	0x00016250
        /*1090*/ 	.word	0x00000007
        /*1094*/ 	.word	0x00028830
        /*1098*/ 	.short	0x010a
        /*109a*/ 	.byte	0x3f
	.zero		1


	//   ....[43]....
        /*109c*/ 	.word	0x000166d0
        /*10a0*/ 	.word	0x00000007
        /*10a4*/ 	.word	0x00028850
        /*10a8*/ 	.short	0x010a
        /*10aa*/ 	.byte	0x3f
	.zero		1


	//   ....[44]....
        /*10ac*/ 	.word	0x00016710
        /*10b0*/ 	.word	0x00000007
        /*10b4*/ 	.word	0x00028850
        /*10b8*/ 	.short	0x010a
        /*10ba*/ 	.byte	0x3f
	.zero		1


	//   ....[45]....
        /*10bc*/ 	.word	0x000182e0
        /*10c0*/ 	.word	0x00000003
        /*10c4*/ 	.word	0x00000000
        /*10c8*/ 	.short	0x0101
        /*10ca*/ 	.byte	0x3f
	.zero		1


	//   ....[46]....
        /*10cc*/ 	.word	0x000185b0
        /*10d0*/ 	.word	0x0000000f
        /*10d4*/ 	.word	0x00000000
        /*10d8*/ 	.short	0x0101
        /*10da*/ 	.byte	0x3f
	.zero		1


	//   ....[47]....
        /*10dc*/ 	.word	0x00018cd0
        /*10e0*/ 	.word	0x00000007
        /*10e4*/ 	.word	0x00028830
        /*10e8*/ 	.short	0x010a
        /*10ea*/ 	.byte	0x3f
	.zero		1


	//   ....[48]....
        /*10ec*/ 	.word	0x00018d20
        /*10f0*/ 	.word	0x00000007
        /*10f4*/ 	.word	0x00028830
        /*10f8*/ 	.short	0x010a
        /*10fa*/ 	.byte	0x3f
	.zero		1


	//   ....[49]....
        /*10fc*/ 	.word	0x000191a0
        /*1100*/ 	.word	0x00000007
        /*1104*/ 	.word	0x00028850
        /*1108*/ 	.short	0x010a
        /*110a*/ 	.byte	0x3f
	.zero		1


	//   ....[50]....
        /*110c*/ 	.word	0x000191e0
        /*1110*/ 	.word	0x00000007
        /*1114*/ 	.word	0x00028850
        /*1118*/ 	.short	0x010a
        /*111a*/ 	.byte	0x3f
	.zero		1


	//   ....[51]....
        /*111c*/ 	.word	0x00019b10
        /*1120*/ 	.word	0x00000007
        /*1124*/ 	.word	0x00000000
        /*1128*/ 	.short	0x0101
        /*112a*/ 	.byte	0x3f
	.zero		1


	//   ....[52]....
        /*112c*/ 	.word	0x0001c0e0
        /*1130*/ 	.word	0x00000009
        /*1134*/ 	.word	0x00000000
        /*1138*/ 	.short	0x0101
        /*113a*/ 	.byte	0x3f
	.zero		1


	//   ....[53]....
        /*113c*/ 	.word	0x0001c730
        /*1140*/ 	.word	0x0000000d
        /*1144*/ 	.word	0x00028850
        /*1148*/ 	.short	0x010a
        /*114a*/ 	.byte	0x3f
	.zero		1


	//   ....[54]....
        /*114c*/ 	.word	0x0001c7b0
        /*1150*/ 	.word	0x0000000d
        /*1154*/ 	.word	0x00028850
        /*1158*/ 	.short	0x010a
        /*115a*/ 	.byte	0x3f
	.zero		1


	//   ....[55]....
        /*115c*/ 	.word	0x0001cdd0
        /*1160*/ 	.word	0x00000005
        /*1164*/ 	.word	0x00000000
        /*1168*/ 	.short	0x0101
        /*116a*/ 	.byte	0x3f
	.zero		1


	//   ....[56]....
        /*116c*/ 	.word	0x0001e2f0
        /*1170*/ 	.word	0x00000000
        /*1174*/ 	.word	0x00000000
        /*1178*/ 	.short	0x0101
        /*117a*/ 	.byte	0x3f
	.zero		1


	//   ....[57]....
        /*117c*/ 	.word	0x00020a40
        /*1180*/ 	.word	0x00000016
        /*1184*/ 	.word	0x00028820
        /*1188*/ 	.short	0x010a
        /*118a*/ 	.byte	0x3f
	.zero		1


	//   ....[58]....
        /*118c*/ 	.word	0x00020ad0
        /*1190*/ 	.word	0x0000000b
        /*1194*/ 	.word	0x000288a0
        /*1198*/ 	.short	0x010a
        /*119a*/ 	.byte	0x3f
	.zero		1


	//   ....[59]....
        /*119c*/ 	.word	0x00020e30
        /*11a0*/ 	.word	0x0000000b
        /*11a4*/ 	.word	0x000288c0
        /*11a8*/ 	.short	0x010a
        /*11aa*/ 	.byte	0x3f
	.zero		1


	//   ....[60]....
        /*11ac*/ 	.word	0x00021260
        /*11b0*/ 	.word	0x0000000c
        /*11b4*/ 	.word	0x000288a0
        /*11b8*/ 	.short	0x010a
        /*11ba*/ 	.byte	0x3f
	.zero		1


	//   ....[61]....
        /*11bc*/ 	.word	0x000215a0
        /*11c0*/ 	.word	0x0000000c
        /*11c4*/ 	.word	0x000288c0
        /*11c8*/ 	.short	0x010a
        /*11ca*/ 	.byte	0x3f
	.zero		1


	//   ....[62]....
        /*11cc*/ 	.word	0x00022770
        /*11d0*/ 	.word	0x00000007
        /*11d4*/ 	.word	0x00028840
        /*11d8*/ 	.short	0x010a
        /*11da*/ 	.byte	0x3f
	.zero		1


	//   ....[63]....
        /*11dc*/ 	.word	0x00022ef0
        /*11e0*/ 	.word	0x00000007
        /*11e4*/ 	.word	0x00028830
        /*11e8*/ 	.short	0x0107
        /*11ea*/ 	.byte	0x3f
	.zero		1


	//   ....[64]....
        /*11ec*/ 	.word	0x00022fc0
        /*11f0*/ 	.word	0x00000007
        /*11f4*/ 	.word	0x00028830
        /*11f8*/ 	.short	0x0101
        /*11fa*/ 	.byte	0x3f
	.zero		1


	//   ....[65]....
        /*11fc*/ 	.word	0x00023b00
        /*1200*/ 	.word	0x00000016
        /*1204*/ 	.word	0x00028800
        /*1208*/ 	.short	0x0107
        /*120a*/ 	.byte	0x3f
	.zero		1


	//   ....[66]....
        /*120c*/ 	.word	0x00023c10
        /*1210*/ 	.word	0x00000016
        /*1214*/ 	.word	0x00028800
        /*1218*/ 	.short	0x0101
        /*121a*/ 	.byte	0x3f
	.zero		1


	//   ....[67]....
        /*121c*/ 	.word	0x00023c40
        /*1220*/ 	.word	0x00000016
        /*1224*/ 	.word	0x00028820
        /*1228*/ 	.short	0x010a
        /*122a*/ 	.byte	0x3f
	.zero		1


	//   ....[68]....
        /*122c*/ 	.word	0x00023fd0
        /*1230*/ 	.word	0x00000006
        /*1234*/ 	.word	0x00028840
        /*1238*/ 	.short	0x010a
        /*123a*/ 	.byte	0x3f
	.zero		1


	//   ....[69]....
        /*123c*/ 	.word	0x000244f0
        /*1240*/ 	.word	0x00000006
        /*1244*/ 	.word	0x00028830
        /*1248*/ 	.short	0x0107
        /*124a*/ 	.byte	0x3f
	.zero		1


	//   ....[70]....
        /*124c*/ 	.word	0x000245b0
        /*1250*/ 	.word	0x00000006
        /*1254*/ 	.word	0x00028830
        /*1258*/ 	.short	0x0101
        /*125a*/ 	.byte	0x3f
	.zero		1


	//   ....[71]....
        /*125c*/ 	.word	0x00024610
        /*1260*/ 	.word	0x00000006
        /*1264*/ 	.word	0x00028860
        /*1268*/ 	.short	0x010a
        /*126a*/ 	.byte	0x3f
	.zero		1


	//   ....[72]....
        /*126c*/ 	.word	0x00024b60
        /*1270*/ 	.word	0x00000006
        /*1274*/ 	.word	0x00028850
        /*1278*/ 	.short	0x0107
        /*127a*/ 	.byte	0x3f
	.zero		1


	//   ....[73]....
        /*127c*/ 	.word	0x00024d10
        /*1280*/ 	.word	0x00000006
        /*1284*/ 	.word	0x00028850
        /*1288*/ 	.short	0x0101
        /*128a*/ 	.byte	0x3f
	.zero		1


	//   ....[74]....
        /*128c*/ 	.word	0x00024f30
        /*1290*/ 	.word	0x00000000
        /*1294*/ 	.word	0x00028860
        /*1298*/ 	.short	0x010a
        /*129a*/ 	.byte	0x3f
	.zero		1


	//   ....[75]....
        /*129c*/ 	.word	0x00025460
        /*12a0*/ 	.word	0x00000000
        /*12a4*/ 	.word	0x00028850
        /*12a8*/ 	.short	0x0107
        /*12aa*/ 	.byte	0x3f
	.zero		1


	//   ....[76]....
        /*12ac*/ 	.word	0x00025520
        /*12b0*/ 	.word	0x00000000
        /*12b4*/ 	.word	0x00028850
        /*12b8*/ 	.short	0x0101
        /*12ba*/ 	.byte	0x3f
	.zero		1


	//   ....[77]....
        /*12bc*/ 	.word	0x00026250
        /*12c0*/ 	.word	0x00000007
        /*12c4*/ 	.word	0x00028820
        /*12c8*/ 	.short	0x010a
        /*12ca*/ 	.byte	0x3f
	.zero		1


	//   ....[78]....
        /*12cc*/ 	.word	0x000263c0
        /*12d0*/ 	.word	0x00000005
        /*12d4*/ 	.word	0x00028840
        /*12d8*/ 	.short	0x010a
        /*12da*/ 	.byte	0x3f
	.zero		1


	//   ....[79]....
        /*12dc*/ 	.word	0x00026460
        /*12e0*/ 	.word	0x00000003
        /*12e4*/ 	.word	0x00028840
        /*12e8*/ 	.short	0x010a
        /*12ea*/ 	.byte	0x3f
	.zero		1


	//   ....[80]....
        /*12ec*/ 	.word	0x000264a0
        /*12f0*/ 	.word	0x00000005
        /*12f4*/ 	.word	0x00028860
        /*12f8*/ 	.short	0x010a
        /*12fa*/ 	.byte	0x3f
	.zero		1


	//   ....[81]....
        /*12fc*/ 	.word	0x000264e0
        /*1300*/ 	.word	0x00000003
        /*1304*/ 	.word	0x00028860
        /*1308*/ 	.short	0x010a
        /*130a*/ 	.byte	0x3f
	.zero		1


	//   ....[82]....
        /*130c*/ 	.word	0x00026540
        /*1310*/ 	.word	0x0000005b
        /*1314*/ 	.word	0x00028890
        /*1318*/ 	.short	0x010a
        /*131a*/ 	.byte	0x3f
	.zero		1


	//   ....[83]....
        /*131c*/ 	.word	0x00026a50
        /*1320*/ 	.word	0x0000005b
        /*1324*/ 	.word	0x00028890
        /*1328*/ 	.short	0x010a
        /*132a*/ 	.byte	0x3f
	.zero		1


	//   ....[84]....
        /*132c*/ 	.word	0x00026f50
        /*1330*/ 	.word	0x0000005b
        /*1334*/ 	.word	0x00028890
        /*1338*/ 	.short	0x010a
        /*133a*/ 	.byte	0x3f
	.zero		1


	//   ....[85]....
        /*133c*/ 	.word	0x00027420
        /*1340*/ 	.word	0x0000005b
        /*1344*/ 	.word	0x000288b0
        /*1348*/ 	.short	0x010a
        /*134a*/ 	.byte	0x3f
	.zero		1


	//   ....[86]....
        /*134c*/ 	.word	0x00027c20
        /*1350*/ 	.word	0x00000012
        /*1354*/ 	.word	0x00028800
        /*1358*/ 	.short	0x010a
        /*135a*/ 	.byte	0x3f
	.zero		1


	//   ....[87]....
        /*135c*/ 	.word	0x000287f0
        /*1360*/ 	.word	0x00000012
        /*1364*/ 	.word	0x00028800
        /*1368*/ 	.short	0x010a
        /*136a*/ 	.byte	0x3f
	.zero		1


	//   ....[88]....
        /*136c*/ 	.word	0x00028840
        /*1370*/ 	.word	0x00000008
        /*1374*/ 	.word	0x00028830
        /*1378*/ 	.short	0x010a
        /*137a*/ 	.byte	0x3f
	.zero		1


	//   ....[89]....
        /*137c*/ 	.word	0x00028890
        /*1380*/ 	.word	0x00000007
        /*1384*/ 	.word	0x00028830
        /*1388*/ 	.short	0x010a
        /*138a*/ 	.byte	0x3f
	.zero		1


	//   ....[90]....
        /*138c*/ 	.word	0x000288e0
        /*1390*/ 	.word	0x00000007
        /*1394*/ 	.word	0x00028850
        /*1398*/ 	.short	0x010a
        /*139a*/ 	.byte	0x3f
	.zero		1


	//   ....[91]....
        /*139c*/ 	.word	0x00028930
        /*13a0*/ 	.word	0x00000007
        /*13a4*/ 	.word	0x00028830
        /*13a8*/ 	.short	0x010a
        /*13aa*/ 	.byte	0x3f
	.zero		1


	//   ....[92]....
        /*13ac*/ 	.word	0x00028980
        /*13b0*/ 	.word	0x00000007
        /*13b4*/ 	.word	0x00028850
        /*13b8*/ 	.short	0x010a
        /*13ba*/ 	.byte	0x3f
	.zero		1


	//   ....[93]....
        /*13bc*/ 	.word	0x000289d0
        /*13c0*/ 	.word	0x00000007
        /*13c4*/ 	.word	0x00028830
        /*13c8*/ 	.short	0x010a
        /*13ca*/ 	.byte	0x3f
	.zero		1


	//   ....[94]....
        /*13cc*/ 	.word	0x00028a20
        /*13d0*/ 	.word	0x00000007
        /*13d4*/ 	.word	0x00028850
        /*13d8*/ 	.short	0x010a
        /*13da*/ 	.byte	0x3f
	.zero		1


	//   ....[95]....
        /*13dc*/ 	.word	0x00028a70
        /*13e0*/ 	.word	0x0000000d
        /*13e4*/ 	.word	0x00028850
        /*13e8*/ 	.short	0x010a
        /*13ea*/ 	.byte	0x3f
	.zero		1


	//   ....[96]....
        /*13ec*/ 	.word	0x00029040
        /*13f0*/ 	.word	0x00000016
        /*13f4*/ 	.word	0x00028820
        /*13f8*/ 	.short	0x010a
        /*13fa*/ 	.byte	0x3f
	.zero		1


	//   ....[97]....
        /*13fc*/ 	.word	0x00029090
        /*1400*/ 	.word	0x0000000b
        /*1404*/ 	.word	0x000288a0
        /*1408*/ 	.short	0x010a
        /*140a*/ 	.byte	0x3f
	.zero		1


	//   ....[98]....
        /*140c*/ 	.word	0x000290e0
        /*1410*/ 	.word	0x0000000b
        /*1414*/ 	.word	0x000288c0
        /*1418*/ 	.short	0x010a
        /*141a*/ 	.byte	0x3f
	.zero		1


	//   ....[99]....
        /*141c*/ 	.word	0x00029130
        /*1420*/ 	.word	0x0000000c
        /*1424*/ 	.word	0x000288a0
        /*1428*/ 	.short	0x010a
        /*142a*/ 	.byte	0x3f
	.zero		1


	//   ....[100]....
        /*142c*/ 	.word	0x00029180
        /*1430*/ 	.word	0x0000000c
        /*1434*/ 	.word	0x000288c0
        /*1438*/ 	.short	0x010a
        /*143a*/ 	.byte	0x3f
	.zero		1


	//   ....[101]....
        /*143c*/ 	.word	0x000292a0
        /*1440*/ 	.word	0x00000007
        /*1444*/ 	.word	0x00028840
        /*1448*/ 	.short	0x010a
        /*144a*/ 	.byte	0x3f
	.zero		1


	//   ....[102]....
        /*144c*/ 	.word	0x0002a840
        /*1450*/ 	.word	0x00000016
        /*1454*/ 	.word	0x00028820
        /*1458*/ 	.short	0x010a
        /*145a*/ 	.byte	0x3f
	.zero		1


	//   ....[103]....
        /*145c*/ 	.word	0x0002a890
        /*1460*/ 	.word	0x00000006
        /*1464*/ 	.word	0x00028840
        /*1468*/ 	.short	0x010a
        /*146a*/ 	.byte	0x3f
	.zero		1


	//   ....[104]....
        /*146c*/ 	.word	0x0002b210
        /*1470*/ 	.word	0x00000006
        /*1474*/ 	.word	0x00028860
        /*1478*/ 	.short	0x010a
        /*147a*/ 	.byte	0x3f
	.zero		1


	//   ....[105]....
        /*147c*/ 	.word	0x0002bc90
        /*1480*/ 	.word	0x00000000
        /*1484*/ 	.word	0x00028860
        /*1488*/ 	.short	0x010a
        /*148a*/ 	.byte	0x3f
	.zero		1


	//   ....[106]....
        /*148c*/ 	.word	0x0002d000
        /*1490*/ 	.word	0x00000007
        /*1494*/ 	.word	0x00028820
        /*1498*/ 	.short	0x010a
        /*149a*/ 	.byte	0x3f
	.zero		1


	//   ....[107]....
        /*149c*/ 	.word	0x0002d1a0
        /*14a0*/ 	.word	0x00000005
        /*14a4*/ 	.word	0x00028840
        /*14a8*/ 	.short	0x010a
        /*14aa*/ 	.byte	0x3f
	.zero		1


	//   ....[108]....
        /*14ac*/ 	.word	0x0002d1f0
        /*14b0*/ 	.word	0x00000003
        /*14b4*/ 	.word	0x00028840
        /*14b8*/ 	.short	0x010a
        /*14ba*/ 	.byte	0x3f
	.zero		1


	//   ....[109]....
        /*14bc*/ 	.word	0x0002d240
        /*14c0*/ 	.word	0x00000005
        /*14c4*/ 	.word	0x00028860
        /*14c8*/ 	.short	0x010a
        /*14ca*/ 	.byte	0x3f
	.zero		1


	//----- nvinfo : EIATTR_NUM_MBARRIERS
	.align		4
.L_1001:
        /*14cc*/ 	.byte	0x03, 0x38
        /*14ce*/ 	.short	0x0016


	//----- nvinfo : EIATTR_EXIT_INSTR_OFFSETS
	.align		4
        /*14d0*/ 	.byte	0x04, 0x1c
        /*14d2*/ 	.short	(.L_1003 - .L_1002)


	//   ....[0]....
.L_1002:
        /*14d4*/ 	.word	0x00026530


	//----- nvinfo : EIATTR_MAX_THREADS
	.align		4
.L_1003:
        /*14d8*/ 	.byte	0x04, 0x05
        /*14da*/ 	.short	(.L_1005 - .L_1004)
.L_1004:
        /*14dc*/ 	.word	0x00000180
        /*14e0*/ 	.word	0x00000001
        /*14e4*/ 	.word	0x00000001


	//----- nvinfo : EIATTR_CRS_STACK_SIZE
	.align		4
.L_1005:
        /*14e8*/ 	.byte	0x04, 0x1e
        /*14ea*/ 	.short	(.L_1007 - .L_1006)
.L_1006:
        /*14ec*/ 	.word	0x00000000


	//----- nvinfo : EIATTR_CBANK_PARAM_SIZE
	.align		4
.L_1007:
        /*14f0*/ 	.byte	0x03, 0x19
        /*14f2*/ 	.short	0x0af0


	//----- nvinfo : EIATTR_PARAM_CBANK
	.align		4
        /*14f4*/ 	.byte	0x04, 0x0a
        /*14f6*/ 	.short	(.L_1009 - .L_1008)
	.align		4
.L_1008:
        /*14f8*/ 	.word	index@(.nv.constant0._ZN7cutlass13device_kernelIN5flash11enable_sm90INS1_16FlashAttnFwdSm90INS1_25CollectiveMainloopFwdSm90ILi2EN4cute5tupleIJNS5_1CILi1EEES8_S8_EEENS6_IJNS7_ILi128EEESA_SA_EEELi128ENS_10bfloat16_tEfNS_4arch4Sm90ELb0ELb1ELb1ELb1ELb1ELb1ELb0ELb1ELb1ELb1ELb0ELb0EEENS1_21CollectiveEpilogueFwdISB_S9_SC_SE_Li256ELb1ELb1ELb0ELb0EEENS1_36VarlenDynamicPersistentTileSchedulerILi128ELi128ELi256ELi128ELb0ELb1ELb1ELb1ELb0ELb1EEEEEEEEEvNT_6ParamsE)
        /*14fc*/ 	.short	0x0210
        /*14fe*/ 	.short	0x0af0


	//----- nvinfo : EIATTR_SW_WAR
	.align		4
.L_1009:
        /*1500*/ 	.byte	0x04, 0x36
        /*1502*/ 	.short	(.L_1011 - .L_1010)
.L_1010:
        /*1504*/ 	.word	0x00000008
.L_1011:


//--------------------- .nv.info._ZN7cutlass13device_kernelIN5flash11enable_sm90INS1_16FlashAttnFwdSm90INS1_25CollectiveMainloopFwdSm90ILi2EN4cute5tupleIJNS5_1CILi1EEES8_S8_EEENS6_IJNS7_ILi128EEESA_SA_EEELi128ENS_10bfloat16_tEfNS_4arch4Sm90ELb1ELb0ELb1ELb0ELb1ELb0ELb0ELb1ELb1ELb1ELb0ELb0EEENS1_21CollectiveEpilogueFwdISB_S9_SC_SE_Li256ELb0ELb1ELb0ELb0EEENS1_30DynamicPersistentTileSchedulerILi256ELi128ELb0ELb1ELb1EEEEEEEEEvNT_6ParamsE --------------------------
	.section	.nv.info._ZN7cutlass13device_kernelIN5flash11enable_sm90INS1_16FlashAttnFwdSm90INS1_25CollectiveMainloopFwdSm90ILi2EN4cute5tupleIJNS5_1CILi1EEES8_S8_EEENS6_IJNS7_ILi128EEESA_SA_EEELi128ENS_10bfloat16_tEfNS_4arch4Sm90ELb1ELb0ELb1ELb0ELb1ELb0ELb0ELb1ELb1ELb1ELb0ELb0EEENS1_21CollectiveEpilogueFwdISB_S9_SC_SE_Li256ELb0ELb1ELb0ELb0EEENS1_30DynamicPersistentTileSchedulerILi256ELi128ELb0ELb1ELb1EEEEEEEEEvNT_6ParamsE,"",@"SHT_CUDA_INFO"
	.sectionflags	@""
	.align	4


	//----- nvinfo : EIATTR_CUDA_API_VERSION
	.align		4
        /*0000*/ 	.byte	0x04, 0x37
        /*0002*/ 	.short	(.L_1013 - .L_1012)
.L_1012:
        /*0004*/ 	.word	0x00000082


	//----- nvinfo : EIATTR_KPARAM_INFO
	.align		4
.L_1013:
        /*0008*/ 	.byte	0x04, 0x17
        /*000a*/ 	.short	(.L_1015 - .L_1014)
.L_1014:
        /*000c*/ 	.word	0x00000000
        /*0010*/ 	.short	0x0000
        /*0012*/ 	.short	0x0070
        /*0014*/ 	.byte	0x00, 0xf0, 0x01, 0x2a


	//----- nvinfo : EIATTR_SPARSE_MMA_MASK
	.align		4
.L_1015:
        /*0018*/ 	.byte	0x03, 0x50
        /*001a*/ 	.short	0x0000


	//----- nvinfo : EIATTR_MAXREG_COUNT
	.align		4
        /*001c*/ 	.byte	0x03, 0x1b
        /*001e*/ 	.short	0x00a8


	//----- nvinfo : EIATTR_NUM_BARRIERS
	.align		4
        /*0020*/ 	.byte	0x02, 0x4c
        /*0022*/ 	.byte	0x10
	.zero		1


	//----- nvinfo : EIATTR_EXTERNS
	.align		4
        /*0024*/ 	.byte	0x04, 0x0f
        /*0026*/ 	.short	(.L_1017 - .L_1016)


	//   ....[0]....
	.align		4
.L_1016:
        /*0028*/ 	.word	index@(__assertfail)


	//----- nvinfo : EIATTR_MERCURY_ISA_VERSION
	.align		4
.L_1017:
        /*002c*/ 	.byte	0x03, 0x5f
        /*002e*/ 	.short	0x0101


	//----- nvinfo : EIATTR_INT_WARP_WIDE_INSTR_OFFSETS
	.align		4
        /*0030*/ 	.byte	0x04, 0x31
        /*0032*/ 	.short	(.L_1019 - .L_1018)


	//   ....[0]....
.L_1018:
        /*0034*/ 	.word	0x000000b0


	//   ....[1]....
        /*0038*/ 	.word	0x000000c0


	//   ....[2]....
        /*003c*/ 	.word	0x00000160


	//   ....[3]....
        /*0040*/ 	.word	0x0000cce0


	//   ....[4]....
        /*0044*/ 	.word	0x0000cd70


	//   ....[5]....
        /*0048*/ 	.word	0x0000f9b0


	//   ....[6]....
        /*004c*/ 	.word	0x0000fa40


	//----- nvinfo : EIATTR_COOP_GROUP_MASK_REGIDS
	.align		4
.L_1019:
        /*0050*/ 	.byte	0x04, 0x29
        /*0052*/ 	.short	(.L_1021 - .L_1020)


	//   ....[0]....
.L_1020:
        /*0054*/ 	.word	0xffffffff


	//   ....[1]....
        /*0058*/ 	.word	0xffffffff


	//   ....[2]....
        /*005c*/ 	.word	0xffffffff


	//   ....[3]....
        /*0060*/ 	.word	0xffffffff


	//   ....[4]....
        /*0064*/ 	.word	0xffffffff


	//   ....[5]....
        /*0068*/ 	.word	0xffffffff


	//   ....[6]....
        /*006c*/ 	.word	0xffffffff


	//   ....[7]....
        /*0070*/ 	.word	0xffffffff


	//   ....[8]....
        /*0074*/ 	.word	0xffffffff


	//   ....[9]....
        /*0078*/ 	.word	0xffffffff


	//   ....[10]....
        /*007c*/ 	.word	0xffffffff


	//   ....[11]....
        /*0080*/ 	.word	0xffffffff


	//   ....[12]....
        /*0084*/ 	.word	0xffffffff


	//   ....[13]....
        /*0088*/ 	.word	0xffffffff


	//   ....[14]....
        /*008c*/ 	.word	0xffffffff


	//   ....[15]....
        /*0090*/ 	.word	0xffffffff


	//   ....[16]....
        /*0094*/ 	.word	0xffffffff


	//   ....[17]....
        /*0098*/ 	.word	0xffffffff


	//   ....[18]....
        /*009c*/ 	.word	0xffffffff


	//   ....[19]....
        /*00a0*/ 	.word	0xffffffff


	//   ....[20]....
        /*00a4*/ 	.word	0xffffffff


	//   ....[21]....
        /*00a8*/ 	.word	0xffffffff


	//   ....[22]....
        /*00ac*/ 	.word	0xffffffff


	//   ....[23]....
        /*00b0*/ 	.word	0xffffffff


	//   ....[24]....
        /*00b4*/ 	.word	0xffffffff


	//   ....[25]....
        /*00b8*/ 	.word	0xffffffff


	//   ....[26]....
        /*00bc*/ 	.word	0xffffffff


	//   ....[27]....
        /*00c0*/ 	.word	0xffffffff


	//   ....[28]....
        /*00c4*/ 	.word	0xffffffff


	//   ....[29]....
        /*00c8*/ 	.word	0xffffffff


	//   ....[30]....
        /*00cc*/ 	.word	0xffffffff


	//   ....[31]....
        /*00d0*/ 	.word	0xffffffff


	//   ....[32]....
        /*00d4*/ 	.word	0xffffffff


	//   ....[33]....
        /*00d8*/ 	.word	0xffffffff


	//   ....[34]....
        /*00dc*/ 	.word	0xffffffff


	//   ....[35]....
        /*00e0*/ 	.word	0xffffffff


	//   ....[36]....
        /*00e4*/ 	.word	0xffffffff


	//   ....[37]....
        /*00e8*/ 	.word	0xffffffff


	//   ....[38]....
        /*00ec*/ 	.word	0xffffffff


	//   ....[39]....
        /*00f0*/ 	.word	0xffffffff


	//   ....[40]....
        /*00f4*/ 	.word	0xffffffff


	//   ....[41]....
        /*00f8*/ 	.word	0xffffffff


	//   ....[42]....
        /*00fc*/ 	.word	0xffffffff


	//   ....[43]....
        /*0100*/ 	.word	0xffffffff


	//   ....[44]....
        /*0104*/ 	.word	0xffffffff


	//   ....[45]....
        /*0108*/ 	.word	0xffffffff


	//   ....[46]....
        /*010c*/ 	.word	0xffffffff


	//   ....[47]....
        /*0110*/ 	.word	0xffffffff


	//   ....[48]....
        /*0114*/ 	.word	0xffffffff


	//   ....[49]....
        /*0118*/ 	.word	0xffffffff


	//   ....[50]....
        /*011c*/ 	.word	0xffffffff


	//   ....[51]....
        /*0120*/ 	.word	0xffffffff


	//   ....[52]....
        /*0124*/ 	.word	0xffffffff


	//   ....[53]....
        /*0128*/ 	.word	0xffffffff


	//   ....[54]....
        /*012c*/ 	.word	0xffffffff


	//   ....[55]....
        /*0130*/ 	.word	0xffffffff


	//   ....[56]....
        /*0134*/ 	.word	0xffffffff


	//   ....[57]....
        /*0138*/ 	.word	0xffffffff


	//   ....[58]....
        /*013c*/ 	.word	0xffffffff


	//   ....[59]....
        /*0140*/ 	.word	0xffffffff


	//   ....[60]....
        /*0144*/ 	.word	0xffffffff


	//   ....[61]....
        /*0148*/ 	.word	0xffffffff


	//   ....[62]....
        /*014c*/ 	.word	0xffffffff


	//   ....[63]....
        /*0150*/ 	.word	0xffffffff


	//   ....[64]....
        /*0154*/ 	.word	0xffffffff


	//   ....[65]....
        /*0158*/ 	.word	0xffffffff


	//   ....[66]....
        /*015c*/ 	.word	0xffffffff


	//   ....[67]....
        /*0160*/ 	.word	0xffffffff


	//   ....[68]....
        /*0164*/ 	.word	0xffffffff


	//   ....[69]....
        /*0168*/ 	.word	0xffffffff


	//   ....[70]....
        /*016c*/ 	.word	0xffffffff


	//   ....[71]....
        /*0170*/ 	.word	0xffffffff


	//   ....[72]....
        /*0174*/ 	.word	0xffffffff


	//   ....[73]....
        /*0178*/ 	.word	0xffffffff


	//   ....[74]....
        /*017c*/ 	.word	0xffffffff


	//   ....[75]....
        /*0180*/ 	.word	0xffffffff


	//   ....[76]....
        /*0184*/ 	.word	0xffffffff


	//   ....[77]....
        /*0188*/ 	.word	0xffffffff


	//   ....[78]....
        /*018c*/ 	.word	0xffffffff


	//   ....[79]....
        /*0190*/ 	.word	0xffffffff


	//   ....[80]....
        /*0194*/ 	.word	0xffffffff


	//   ....[81]....
        /*0198*/ 	.word	0xffffffff


	//   ....[82]....
        /*019c*/ 	.word	0xffffffff


	//   ....[83]....
        /*01a0*/ 	.word	0xffffffff


	//   ....[84]....
        /*01a4*/ 	.word	0xffffffff


	//   ....[85]....
        /*01a8*/ 	.word	0xffffffff


	//   ....[86]....
        /*01ac*/ 	.word	0xffffffff


	//   ....[87]....
        /*01b0*/ 	.word	0xffffffff


	//   ....[88]....
        /*01b4*/ 	.word	0xffffffff


	//   ....[89]....
        /*01b8*/ 	.word	0xffffffff


	//   ....[90]....
        /*01bc*/ 	.word	0xffffffff


	//   ....[91]....
        /*01c0*/ 	.word	0xffffffff


	//   ....[92]....
        /*01c4*/ 	.word	0xffffffff


	//   ....[93]....
        /*01c8*/ 	.word	0xffffffff


	//   ....[94]....
        /*01cc*/ 	.word	0xffffffff


	//   ....[95]....
        /*01d0*/ 	.word	0xffffffff


	//   ....[96]....
        /*01d4*/ 	.word	0xffffffff


	//   ....[97]....
        /*01d8*/ 	.word	0xffffffff


	//   ....[98]....
        /*01dc*/ 	.word	0xffffffff


	//   ....[99]....
        /*01e0*/ 	.word	0xffffffff


	//   ....[100]....
        /*01e4*/ 	.word	0xffffffff


	//   ....[101]....
        /*01e8*/ 	.word	0xffffffff


	//   ....[102]....
        /*01ec*/ 	.word	0xffffffff


	//   ....[103]....
        /*01f0*/ 	.word	0xffffffff


	//   ....[104]....
        /*01f4*/ 	.word	0xffffffff


	//   ....[105]....
        /*01f8*/ 	.word	0xffffffff


	//   ....[106]....
        /*01fc*/ 	.word	0xffffffff


	//   ....[107]....
        /*0200*/ 	.word	0xffffffff


	//   ....[108]....
        /*0204*/ 	.word	0xffffffff


	//   ....[109]....
        /*0208*/ 	.word	0xffffffff


	//   ....[110]....
        /*020c*/ 	.word	0xffffffff


	//   ....[111]....
        /*0210*/ 	.word	0xffffffff


	//   ....[112]....
        /*0214*/ 	.word	0xffffffff


	//   ....[113]....
        /*0218*/ 	.word	0xffffffff


	//   ....[114]....
        /*021c*/ 	.word	0xffffffff


	//   ....[115]....
        /*0220*/ 	.word	0xffffffff


	//   ....[116]....
        /*0224*/ 	.word	0xffffffff


	//   ....[117]....
        /*0228*/ 	.word	0xffffffff


	//   ....[118]....
        /*022c*/ 	.word	0xffffffff


	//   ....[119]....
        /*0230*/ 	.word	0xffffffff


	//   ....[120]....
        /*0234*/ 	.word	0xffffffff


	//   ....[121]....
        /*0238*/ 	.word	0xffffffff


	//   ....[122]....
        /*023c*/ 	.word	0xffffffff


	//   ....[123]....
        /*0240*/ 	.word	0xffffffff


	//   ....[124]....
        /*0244*/ 	.word	0xffffffff


	//   ....[125]....
        /*0248*/ 	.word	0xffffffff


	//   ....[126]....
        /*024c*/ 	.word	0xffffffff


	//   ....[127]....
        /*0250*/ 	.word	0xffffffff


	//   ....[128]....
        /*0254*/ 	.word	0xffffffff


	//   ....[129]....
        /*0258*/ 	.word	0xffffffff


	//   ....[130]....
        /*025c*/ 	.word	0x0500000f


	//   ....[131]....
        /*0260*/ 	.word	0x0500000f


	//   ....[132]....
        /*0264*/ 	.word	0x0500000f


	//   ....[133]....
        /*0268*/ 	.word	0x0500000f


	//   ....[134]....
        /*026c*/ 	.word	0x0500000f


	//   ....[135]....
        /*0270*/ 	.word	0x0500000f


	//   ....[136]....
        /*0274*/ 	.word	0x0500000f


	//   ....[137]....
        /*0278*/ 	.word	0x0500000f


	//   ....[138]....
        /*027c*/ 	.word	0x0500000f


	//   ....[139]....
        /*0280*/ 	.word	0x0500000f


	//   ....[140]....
        /*0284*/ 	.word	0x0500000f


	//   ....[141]....
        /*0288*/ 	.word	0x0500000f


	//   ....[142]....
        /*028c*/ 	.word	0x0500000f


	//   ....[143]....
        /*0290*/ 	.word	0x0500000f


	//   ....[144]....
        /*0294*/ 	.word	0x0500000f


	//   ....[145]....
        /*0298*/ 	.word	0x0500000f


	//   ....[146]....
        /*029c*/ 	.word	0x0500000f


	//   ....[147]....
        /*02a0*/ 	.word	0x0500000f


	//   ....[148]....
        /*02a4*/ 	.word	0x0500000f


	//   ....[149]....
        /*02a8*/ 	.word	0x0500000f


	//   ....[150]....
        /*02ac*/ 	.word	0x0500000f


	//   ....[151]....
        /*02b0*/ 	.word	0x0500000f


	//   ....[152]....
        /*02b4*/ 	.word	0x0500000f


	//   ....[153]....
        /*02b8*/ 	.word	0x0500000f


	//   ....[154]....
        /*02bc*/ 	.word	0x0500000f


	//   ....[155]....
        /*02c0*/ 	.word	0x0500000f


	//   ....[156]....
        /*02c4*/ 	.word	0x0500000f


	//   ....[157]....
        /*02c8*/ 	.word	0x0500000f


	//   ....[158]....
        /*02cc*/ 	.word	0x0500000f


	//   ....[159]....
        /*02d0*/ 	.word	0x0500000f


	//   ....[160]....
        /*02d4*/ 	.word	0x0500000f


	//   ....[161]....
        /*02d8*/ 	.word	0x0500000f


	//   ....[162]....
        /*02dc*/ 	.word	0x0500000f


	//   ....[163]....
        /*02e0*/ 	.word	0x0500000f


	//   ....[164]....
        /*02e4*/ 	.word	0x0500000f


	//   ....[165]....
        /*02e8*/ 	.word	0x0500000f


	//   ....[166]....
        /*02ec*/ 	.word	0x0500000f


	//   ....[167]....
        /*02f0*/ 	.word	0x0500000f


	//   ....[168]....
        /*02f4*/ 	.word	0x0500000f


	//   ....[169]....
        /*02f8*/ 	.word	0x0500000f


	//   ....[170]....
        /*02fc*/ 	.word	0x0500000f


	//   ....[171]....
        /*0300*/ 	.word	0x0500000f


	//   ....[172]....
        /*0304*/ 	.word	0x0500000f


	//   ....[173]....
        /*0308*/ 	.word	0x0500000f


	//   ....[174]....
        /*030c*/ 	.word	0x0500000f


	//   ....[175]....
        /*0310*/ 	.word	0x0500000f


	//   ....[176]....
        /*0314*/ 	.word	0x0500000f


	//   ....[177]....
        /*0318*/ 	.word	0x0500000f


	//   ....[178]....
        /*031c*/ 	.word	0x0500000f


	//   ....[179]....
        /*0320*/ 	.word	0x0500000f


	//   ....[180]....
        /*0324*/ 	.word	0x0500000f


	//   ....[181]....
        /*0328*/ 	.word	0x0500000f


	//   ....[182]....
        /*032c*/ 	.word	0x0500000f


	//   ....[183]....
        /*0330*/ 	.word	0x0500000f


	//   ....[184]....
        /*0334*/ 	.word	0x0500000f


	//   ....[185]....
        /*0338*/ 	.word	0x0500000f


	//   ....[186]....
        /*033c*/ 	.word	0x0500000f


	//   ....[187]....
        /*0340*/ 	.word	0x0500000f


	//   ....[188]....
        /*0344*/ 	.word	0x0500000f


	//   ....[189]....
        /*0348*/ 	.word	0x0500000f


	//   ....[190]....
        /*034c*/ 	.word	0x0500000f


	//   ....[191]....
        /*0350*/ 	.word	0x0500000f


	//   ....[192]....
        /*0354*/ 	.word	0x0500000f


	//   ....[193]....
        /*0358*/ 	.word	0x0500000f


	//   ....[194]....
        /*035c*/ 	.word	0x0500000f


	//   ....[195]....
        /*0360*/ 	.word	0x0500000f


	//   ....[196]....
        /*0364*/ 	.word	0x0500000f


	//   ....[197]....
        /*0368*/ 	.word	0x0500000f


	//   ....[198]....
        /*036c*/ 	.word	0x0500000f


	//   ....[199]....
        /*0370*/ 	.word	0x0500000f


	//   ....[200]....
        /*0374*/ 	.word	0x0500000f


	//   ....[201]....
        /*0378*/ 	.word	0x0500000f


	//   ....[202]....
        /*037c*/ 	.word	0x0500000f


	//   ....[203]....
        /*0380*/ 	.word	0x0500000f


	//   ....[204]....
        /*0384*/ 	.word	0x0500000f


	//   ....[205]....
        /*0388*/ 	.word	0x0500000f


	//   ....[206]....
        /*038c*/ 	.word	0x0500000f


	//   ....[207]....
        /*0390*/ 	.word	0x0500000f


	//   ....[208]....
        /*0394*/ 	.word	0x0500000f


	//   ....[209]....
        /*0398*/ 	.word	0x0500000f


	//   ....[210]....
        /*039c*/ 	.word	0x0500000f


	//   ....[211]....
        /*03a0*/ 	.word	0x0500000f


	//   ....[212]....
        /*03a4*/ 	.word	0x0500000f


	//----- nvinfo : EIATTR_COOP_GROUP_INSTR_OFFSETS
	.align		4
.L_1021:
        /*03a8*/ 	.byte	0x04, 0x28
        /*03aa*/ 	.short	(.L_1023 - .L_1022)


	//   ....[0]....
.L_1022:
        /*03ac*/ 	.word	0x00000070


	//   ....[1]....
        /*03b0*/ 	.word	0x00000080


	//   ....[2]....
        /*03b4*/ 	.word	0x000002c0


	//   ....[3]....
        /*03b8*/ 	.word	0x00000420


	//   ....[4]....
        /*03bc*/ 	.word	0x00000540


	//   ....[5]....
        /*03c0*/ 	.word	0x000006a0


	//   ....[6]....
        /*03c4*/ 	.word	0x000013a0


	//   ....[7]....
        /*03c8*/ 	.word	0x00001ca0


	//   ....[8]....
        /*03cc*/ 	.word	0x00002170


	//   ....[9]....
        /*03d0*/ 	.word	0x00002a70


	//   ....[10]....
        /*03d4*/ 	.word	0x00002af0


	//   ....[11]....
        /*03d8*/ 	.word	0x00003630


	//   ....[12]....
        /*03dc*/ 	.word	0x000036a0


	//   ....[13]....
        /*03e0*/ 	.word	0x00004c90


	//   ....[14]....
        /*03e4*/ 	.word	0x00005020


	//   ....[15]....
        /*03e8*/ 	.word	0x00005890


	//   ....[16]....
        /*03ec*/ 	.word	0x00005990


	//   ....[17]....
        /*03f0*/ 	.word	0x00006300


	//   ....[18]....
        /*03f4*/ 	.word	0x00006350


	//   ....[19]....
        /*03f8*/ 	.word	0x00008900


	//   ....[20]....
        /*03fc*/ 	.word	0x00008930


	//   ....[21]....
        /*0400*/ 	.word	0x00008950


	//   ....[22]....
        /*0404*/ 	.word	0x00008970


	//   ....[23]....
        /*0408*/ 	.word	0x00009df0


	//   ....[24]....
        /*040c*/ 	.word	0x00009e30


	//   ....[25]....
        /*0410*/ 	.word	0x00009ef0


	//   ....[26]....
        /*0414*/ 	.word	0x00009f00


	//   ....[27]....
        /*0418*/ 	.word	0x0000b030


	//   ....[28]....
        /*041c*/ 	.word	0x0000b060


	//   ....[29]....
        /*0420*/ 	.word	0x0000b090


	//   ....[30]....
        /*0424*/ 	.word	0x0000b0c0


	//   ....[31]....
        /*0428*/ 	.word	0x0000b640


	//   ....[32]....
        /*042c*/ 	.word	0x0000b680


	//   ....[33]....
        /*0430*/ 	.word	0x0000b740


	//   ....[34]....
        /*0434*/ 	.word	0x0000b760


	//   ....[35]....
        /*0438*/ 	.word	0x0000b820


	//   ....[36]....
        /*043c*/ 	.word	0x0000b840


	//   ....[37]....
        /*0440*/ 	.word	0x0000b910


	//   ....[38]....
        /*0444*/ 	.word	0x0000b930


	//   ....[39]....
        /*0448*/ 	.word	0x0000bfd0


	//   ....[40]....
        /*044c*/ 	.word	0x0000bff0


	//   ....[41]....
        /*0450*/ 	.word	0x0000c0b0


	//   ....[42]....
        /*0454*/ 	.word	0x0000c0d0


	//   ....[43]....
        /*0458*/ 	.word	0x0000c190


	//   ....[44]....
        /*045c*/ 	.word	0x0000c1b0


	//   ....[45]....
        /*0460*/ 	.word	0x0000c280


	//   ....[46]....
        /*0464*/ 	.word	0x0000c2a0


	//   ....[47]....
        /*0468*/ 	.word	0x0000c420


	//   ....[48]....
        /*046c*/ 	.word	0x0000d7f0


	//   ....[49]....
        /*0470*/ 	.word	0x0000d810


	//   ....[50]....
        /*0474*/ 	.word	0x0000d820


	//   ....[51]....
        /*0478*/ 	.word	0x0000d860


	//   ....[52]....
        /*047c*/ 	.word	0x0000d8e0


	//   ....[53]....
        /*0480*/ 	.word	0x0000d900


	//   ....[54]....
        /*0484*/ 	.word	0x0000d980


	//   ....[55]....
        /*0488*/ 	.word	0x0000d9a0


	//   ....[56]....
        /*048c*/ 	.word	0x0000da20


	//   ....[57]....
        /*0490*/ 	.word	0x0000da40


	//   ....[58]....
        /*0494*/ 	.word	0x0000dac0


	//   ....[59]....
        /*0498*/ 	.word	0x0000dae0


	//   ....[60]....
        /*049c*/ 	.word	0x0000db60


	//   ....[61]....
        /*04a0*/ 	.word	0x0000db80


	//   ....[62]....
        /*04a4*/ 	.word	0x0000dc00


	//   ....[63]....
        /*04a8*/ 	.word	0x0000dc20


	//   ....[64]....
        /*04ac*/ 	.word	0x0000e260


	//   ....[65]....
        /*04b0*/ 	.word	0x0000e280


	//   ....[66]....
        /*04b4*/ 	.word	0x0000e2a0


	//   ....[67]....
        /*04b8*/ 	.word	0x0000e300


	//   ....[68]....
        /*04bc*/ 	.word	0x0000e370


	//   ....[69]....
        /*04c0*/ 	.word	0x0000e390


	//   ....[70]....
        /*04c4*/ 	.word	0x0000e410


	//   ....[71]....
        /*04c8*/ 	.word	0x0000e440


	//   ....[72]....
        /*04cc*/ 	.word	0x0000e4b0


	//   ....[73]....
        /*04d0*/ 	.word	0x0000e4d0


	//   ....[74]....
        /*04d4*/ 	.word	0x0000e550


	//   ....[75]....
        /*04d8*/ 	.word	0x0000e570


	//   ....[76]....
        /*04dc*/ 	.word	0x0000e5f0


	//   ....[77]....
        /*04e0*/ 	.word	0x0000e610


	//   ....[78]....
        /*04e4*/ 	.word	0x0000e690


	//   ....[79]....
        /*04e8*/ 	.word	0x0000e6b0


	//   ....[80]....
        /*04ec*/ 	.word	0x0000ed70


	//   ....[81]....
        /*04f0*/ 	.word	0x0000eda0


	//   ....[82]....
        /*04f4*/ 	.word	0x0000edb0


	//   ....[83]....
        /*04f8*/ 	.word	0x0000ee00


	//   ....[84]....
        /*04fc*/ 	.word	0x0000ee10


	//   ....[85]....
        /*0500*/ 	.word	0x0000ee60


	//   ....[86]....
        /*0504*/ 	.word	0x0000ee70


	//   ....[87]....
        /*0508*/ 	.word	0x0000eec0


	//   ....[88]....
        /*050c*/ 	.word	0x0000eed0


	//   ....[89]....
        /*0510*/ 	.word	0x0000ef20


	//   ....[90]....
        /*0514*/ 	.word	0x0000ef30


	//   ....[91]....
        /*0518*/ 	.word	0x0000ef80


	//   ....[92]....
        /*051c*/ 	.word	0x0000ef90


	//   ....[93]....
        /*0520*/ 	.word	0x0000efe0


	//   ....[94]....
        /*0524*/ 	.word	0x0000eff0


	//   ....[95]....
        /*0528*/ 	.word	0x0000f000


	//   ....[96]....
        /*052c*/ 	.word	0x0000f2a0


	//   ....[97]....
        /*0530*/ 	.word	0x0000f2c0


	//   ....[98]....
        /*0534*/ 	.word	0x0000f2e0


	//   ....[99]....
        /*0538*/ 	.word	0x0000f340


	//   ....[100]....
        /*053c*/ 	.word	0x0000f360


	//   ....[101]....
        /*0540*/ 	.word	0x0000f3c0


	//   ....[102]....
        /*0544*/ 	.word	0x0000f3e0


	//   ....[103]....
        /*0548*/ 	.word	0x0000f440


	//   ....[104]....
        /*054c*/ 	.word	0x0000f460


	//   ....[105]....
        /*0550*/ 	.word	0x0000f4c0


	//   ....[106]....
        /*0554*/ 	.word	0x0000f4e0


	//   ....[107]....
        /*0558*/ 	.word	0x0000f540


	//   ....[108]....
        /*055c*/ 	.word	0x0000f560


	//   ....[109]....
        /*0560*/ 	.word	0x0000f5c0


	//   ....[110]....
        /*0564*/ 	.word	0x0000f5e0


	//   ....[111]....
        /*0568*/ 	.word	0x0000f5f0


	//   ....[112]....
        /*056c*/ 	.word	0x0000fb90


	//   ....[113]....
        /*0570*/ 	.word	0x0000fbb0


	//   ....[114]....
        /*0574*/ 	.word	0x0000fbd0


	//   ....[115]....
        /*0578*/ 	.word	0x0000fc10


	//   ....[116]....
        /*057c*/ 	.word	0x0000fc60


	//   ....[117]....
        /*0580*/ 	.word	0x0000fc90


	//   ....[118]....
        /*0584*/ 	.word	0x0000fce0


	//   ....[119]....
        /*0588*/ 	.word	0x0000fd10


	//   ....[120]....
        /*058c*/ 	.word	0x0000fd60


	//   ....[121]....
        /*0590*/ 	.word	0x0000fd90


	//   ....[122]....
        /*0594*/ 	.word	0x0000fde0


	//   ....[123]....
        /*0598*/ 	.word	0x0000fe10


	//   ....[124]....
        /*059c*/ 	.word	0x0000fe60


	//   ....[125]....
        /*05a0*/ 	.word	0x0000fe90


	//   ....[126]....
        /*05a4*/ 	.word	0x0000fee0


	//   ....[127]....
        /*05a8*/ 	.word	0x0000ff10


	//   ....[128]....
        /*05ac*/ 	.word	0x000101f0


	//   ....[129]....
        /*05b0*/ 	.word	0x000103c0


	//   ....[130]....
        /*05b4*/ 	.word	0x00010950


	//   ....[131]....
        /*05b8*/ 	.word	0x00010a30


	//   ....[132]....
        /*05bc*/ 	.word	0x00010ad0


	//   ....[133]....
        /*05c0*/ 	.word	0x00010b50


	//   ....[134]....
        /*05c4*/ 	.word	0x00010c10


	//   ....[135]....
        /*05c8*/ 	.word	0x00010c80


	//   ....[136]....
        /*05cc*/ 	.word	0x00010d50


	//   ....[137]....
        /*05d0*/ 	.word	0x00010de0


	//   ....[138]....
        /*05d4*/ 	.word	0x00010ea0


	//   ....[139]....
        /*05d8*/ 	.word	0x00010f30


	//   ....[140]....
        /*05dc*/ 	.word	0x00010ff0


	//   ....[141]....
        /*05e0*/ 	.word	0x00011070


	//   ....[142]....
        /*05e4*/ 	.word	0x00011140


	//   ....[143]....
        /*05e8*/ 	.word	0x000111c0


	//   ....[144]....
        /*05ec*/ 	.word	0x00011290


	//   ....[145]....
        /*05f0*/ 	.word	0x00011310


	//   ....[146]....
        /*05f4*/ 	.word	0x000113d0


	//   ....[147]....
        /*05f8*/ 	.word	0x00011460


	//   ....[148]....
        /*05fc*/ 	.word	0x000114e0


	//   ....[149]....
        /*0600*/ 	.word	0x00011560


	//   ....[150]....
        /*0604*/ 	.word	0x00011610


	//   ....[151]....
        /*0608*/ 	.word	0x00011690


	//   ....[152]....
        /*060c*/ 	.word	0x00011760


	//   ....[153]....
        /*0610*/ 	.word	0x000117d0


	//   ....[154]....
        /*0614*/ 	.word	0x000118b0


	//   ....[155]....
        /*0618*/ 	.word	0x00011920


	//   ....[156]....
        /*061c*/ 	.word	0x00011a00


	//   ....[157]....
        /*0620*/ 	.word	0x00011a80


	//   ....[158]....
        /*0624*/ 	.word	0x00011b50


	//   ....[159]....
        /*0628*/ 	.word	0x00011bc0


	//   ....[160]....
        /*062c*/ 	.word	0x00011ca0


	//   ....[161]....
        /*0630*/ 	.word	0x00011d20


	//   ....[162]....
        /*0634*/ 	.word	0x00011dd0


	//   ....[163]....
        /*0638*/ 	.word	0x00011f00


	//   ....[164]....
        /*063c*/ 	.word	0x00011fa0


	//   ....[165]....
        /*0640*/ 	.word	0x00012010


	//   ....[166]....
        /*0644*/ 	.word	0x000120d0


	//   ....[167]....
        /*0648*/ 	.word	0x00012130


	//   ....[168]....
        /*064c*/ 	.word	0x000121f0


	//   ....[169]....
        /*0650*/ 	.word	0x00012250


	//   ....[170]....
        /*0654*/ 	.word	0x00012310


	//   ....[171]....
        /*0658*/ 	.word	0x00012370


	//   ....[172]....
        /*065c*/ 	.word	0x00012430


	//   ....[173]....
        /*0660*/ 	.word	0x00012490


	//   ....[174]....
        /*0664*/ 	.word	0x00012550


	//   ....[175]....
        /*0668*/ 	.word	0x000125b0


	//   ....[176]....
        /*066c*/ 	.word	0x00012670


	//   ....[177]....
        /*0670*/ 	.word	0x000126d0


	//   ....[178]....
        /*0674*/ 	.word	0x00012790


	//   ....[179]....
        /*0678*/ 	.word	0x00012870


	//   ....[180]....
        /*067c*/ 	.word	0x00012910


	//   ....[181]....
        /*0680*/ 	.word	0x00012970


	//   ....[182]....
        /*0684*/ 	.word	0x00012a40


	//   ....[183]....
        /*0688*/ 	.word	0x00012aa0


	//   ....[184]....
        /*068c*/ 	.word	0x00012b70


	//   ....[185]....
        /*0690*/ 	.word	0x00012bd0


	//   ....[186]....
        /*0694*/ 	.word	0x00012ca0


	//   ....[187]....
        /*0698*/ 	.word	0x00012d00


	//   ....[188]....
        /*069c*/ 	.word	0x00012dd0


	//   ....[189]....
        /*06a0*/ 	.word	0x00012e30


	//   ....[190]....
        /*06a4*/ 	.word	0x00012f00


	//   ....[191]....
        /*06a8*/ 	.word	0x00012f60


	//   ....[192]....
        /*06ac*/ 	.word	0x00013030


	//   ....[193]....
        /*06b0*/ 	.word	0x00013090


	//   ....[194]....
        /*06b4*/ 	.word	0x00013150


	//   ....[195]....
        /*06b8*/ 	.word	0x00013270


	//   ....[196]....
        /*06bc*/ 	.word	0x00013310


	//   ....[197]....
        /*06c0*/ 	.word	0x00013370


	//   ....[198]....
        /*06c4*/ 	.word	0x00013440


	//   ....[199]....
        /*06c8*/ 	.word	0x000134e0


	//   ....[200]....
        /*06cc*/ 	.word	0x000135a0


	//   ....[201]....
        /*06d0*/ 	.word	0x00013640


	//   ....[202]....
        /*06d4*/ 	.word	0x00013700


	//   ....[203]....
        /*06d8*/ 	.word	0x000137a0


	//   ....[204]....
        /*06dc*/ 	.word	0x00013860


	//   ....[205]....
        /*06e0*/ 	.word	0x00013900


	//   ....[206]....
        /*06e4*/ 	.word	0x000139c0


	//   ....[207]....
        /*06e8*/ 	.word	0x00013a60


	//   ....[208]....
        /*06ec*/ 	.word	0x00013b20


	//   ....[209]....
        /*06f0*/ 	.word	0x00013bc0


	//   ....[210]....
        /*06f4*/ 	.word	0x00013c80


	//   ....[211]....
        /*06f8*/ 	.word	0x00013d50


	//   ....[212]....
        /*06fc*/ 	.word	0x00013e70


	//----- nvinfo : EIATTR_REG_RECONFIG
	.align		4
.L_1023:
        /*0700*/ 	.byte	0x01, 0x54
	.zero		2


	//----- nvinfo : EIATTR_SYSCALL_OFFSETS
	.align		4
        /*0704*/ 	.byte	0x04, 0x46
        /*0706*/ 	.short	(.L_1025 - .L_1024)


	//   ....[0]....
.L_1024:
        /*0708*/ 	.word	0x00001580


	//   ....[1]....
        /*070c*/ 	.word	0x0000ced0


	//   ....[2]....
        /*0710*/ 	.word	0x0000d020


	//   ....[3]....
        /*0714*/ 	.word	0x0000d110


	//   ....[4]....
        /*0718*/ 	.word	0x0000df10


	//----- nvinfo : EIATTR_MBARRIER_INSTR_OFFSETS
	.align		4
.L_1025:
        /*071c*/ 	.byte	0x04, 0x39
        /*071e*/ 	.short	(.L_1027 - .L_1026)


	//   ....[0]....
.L_1026:
        /*0720*/ 	.word	0x00000170
        /*0724*/ 	.word	0x000000ff
        /*0728*/ 	.word	0x00028800
        /*072c*/ 	.short	0x0100
        /*072e*/ 	.byte	0x08
	.zero		1


	//   ....[1]....
        /*0730*/ 	.word	0x00000180
        /*0734*/ 	.word	0x000000ff
        /*0738*/ 	.word	0x00028820
        /*073c*/ 	.short	0x0100
        /*073e*/ 	.byte	0x08
	.zero		1


	//   ....[2]....
        /*0740*/ 	.word	0x00000270
        /*0744*/ 	.word	0x000000ff
        /*0748*/ 	.word	0x00028830
        /*074c*/ 	.short	0x0100
        /*074e*/ 	.byte	0x08
	.zero		1


	//   ....[3]....
        /*0750*/ 	.word	0x00000280
        /*0754*/ 	.word	0x000000ff
        /*0758*/ 	.word	0x00028840
        /*075c*/ 	.short	0x0100
        /*075e*/ 	.byte	0x08
	.zero		1


	//   ....[4]....
        /*0760*/ 	.word	0x00000290
        /*0764*/ 	.word	0x000000ff
        /*0768*/ 	.word	0x00028838
        /*076c*/ 	.short	0x0100
        /*076e*/ 	.byte	0x08
	.zero		1


	//   ....[5]....
        /*0770*/ 	.word	0x000002a0
        /*0774*/ 	.word	0x000000ff
        /*0778*/ 	.word	0x00028848
        /*077c*/ 	.short	0x0100
        /*077e*/ 	.byte	0x08
	.zero		1


	//   ....[6]....
        /*0780*/ 	.word	0x000003d0
        /*0784*/ 	.word	0x000000ff
        /*0788*/ 	.word	0x00028850
        /*078c*/ 	.short	0x0100
        /*078e*/ 	.byte	0x08
	.zero		1


	//   ....[7]....
        /*0790*/ 	.word	0x000003e0
        /*0794*/ 	.word	0x000000ff
        /*0798*/ 	.word	0x00028860
        /*079c*/ 	.short	0x0100
        /*079e*/ 	.byte	0x08
	.zero		1


	//   ....[8]....
        /*07a0*/ 	.word	0x000003f0
        /*07a4*/ 	.word	0x000000ff
        /*07a8*/ 	.word	0x00028858
        /*07ac*/ 	.short	0x0100
        /*07ae*/ 	.byte	0x08
	.zero		1


	//   ....[9]....
        /*07b0*/ 	.word	0x00000400
        /*07b4*/ 	.word	0x000000ff
        /*07b8*/ 	.word	0x00028868
        /*07bc*/ 	.short	0x0100
        /*07be*/ 	.byte	0x08
	.zero		1


	//   ....[10]....
        /*07c0*/ 	.word	0x000004f0
        /*07c4*/ 	.word	0x000000ff
        /*07c8*/ 	.word	0x00028870
        /*07cc*/ 	.short	0x0100
        /*07ce*/ 	.byte	0x06
	.zero		1


	//   ....[11]....
        /*07d0*/ 	.word	0x00000500
        /*07d4*/ 	.word	0x000000ff
        /*07d8*/ 	.word	0x00028880
        /*07dc*/ 	.short	0x0100
        /*07de*/ 	.byte	0x06
	.zero		1


	//   ....[12]....
        /*07e0*/ 	.word	0x00000510
        /*07e4*/ 	.word	0x000000ff
        /*07e8*/ 	.word	0x00028878
        /*07ec*/ 	.short	0x0100
        /*07ee*/ 	.byte	0x06
	.zero		1


	//   ....[13]....
        /*07f0*/ 	.word	0x00000520
        /*07f4*/ 	.word	0x000000ff
        /*07f8*/ 	.word	0x00028888
        /*07fc*/ 	.short	0x0100
        /*07fe*/ 	.byte	0x06
	.zero		1


	//   ....[14]....
        /*0800*/ 	.word	0x00000650
        /*0804*/ 	.word	0x000000ff
        /*0808*/ 	.word	0x00028890
        /*080c*/ 	.short	0x0100
        /*080e*/ 	.byte	0x08
	.zero		1


	//   ....[15]....
        /*0810*/ 	.word	0x00000660
        /*0814*/ 	.word	0x000000ff
        /*0818*/ 	.word	0x000288a0
        /*081c*/ 	.short	0x0100
        /*081e*/ 	.byte	0x08
	.zero		1


	//   ....[16]....
        /*0820*/ 	.word	0x00000670
        /*0824*/ 	.word	0x000000ff
        /*0828*/ 	.word	0x00028898
        /*082c*/ 	.short	0x0100
        /*082e*/ 	.byte	0x08
	.zero		1


	//   ....[17]....
        /*0830*/ 	.word	0x00000680
        /*0834*/ 	.word	0x000000ff
        /*0838*/ 	.word	0x000288a8
        /*083c*/ 	.short	0x0100
        /*083e*/ 	.byte	0x08
	.zero		1


	//   ....[18]....
        /*0840*/ 	.word	0x000007c0
        /*0844*/ 	.word	0x000000ff
        /*0848*/ 	.word	0x000288b0
        /*084c*/ 	.short	0x0100
        /*084e*/ 	.byte	0x08
	.zero		1


	//   ....[19]....
        /*0850*/ 	.word	0x000007d0
        /*0854*/ 	.word	0x000000ff
        /*0858*/ 	.word	0x000288c0
        /*085c*/ 	.short	0x0100
        /*085e*/ 	.byte	0x08
	.zero		1


	//   ....[20]....
        /*0860*/ 	.word	0x000007e0
        /*0864*/ 	.word	0x000000ff
        /*0868*/ 	.word	0x000288b8
        /*086c*/ 	.short	0x0100
        /*086e*/ 	.byte	0x08
	.zero		1


	//   ....[21]....
        /*0870*/ 	.word	0x000007f0
        /*0874*/ 	.word	0x000000ff
        /*0878*/ 	.word	0x000288c8
        /*087c*/ 	.short	0x0100
        /*087e*/ 	.byte	0x08
	.zero		1


	//   ....[22]....
        /*0880*/ 	.word	0x00001600
        /*0884*/ 	.word	0x000000ff
        /*0888*/ 	.word	0x00028800
        /*088c*/ 	.short	0x010a
        /*088e*/ 	.byte	0x29
	.zero		1


	//   ....[23]....
        /*0890*/ 	.word	0x00001680
        /*0894*/ 	.word	0x00000000
        /*0898*/ 	.word	0x00028830
        /*089c*/ 	.short	0x010a
        /*089e*/ 	.byte	0x3f
	.zero		1


	//   ....[24]....
        /*08a0*/ 	.word	0x000016c0
        /*08a4*/ 	.word	0x00000000
        /*08a8*/ 	.word	0x00028830
        /*08ac*/ 	.short	0x010a
        /*08ae*/ 	.byte	0x3f
	.zero		1


	//   ....[25]....
        /*08b0*/ 	.word	0x00003290
        /*08b4*/ 	.word	0x000000ff
        /*08b8*/ 	.word	0x00000000
        /*08bc*/ 	.short	0x0101
        /*08be*/ 	.byte	0x06
	.zero		1


	//   ....[26]....
        /*08c0*/ 	.word	0x000043c0
        /*08c4*/ 	.word	0x000000ff
        /*08c8*/ 	.word	0x00028830
        /*08cc*/ 	.short	0x010a
        /*08ce*/ 	.byte	0x06
	.zero		1


	//   ....[27]....
        /*08d0*/ 	.word	0x00004400
        /*08d4*/ 	.word	0x000000ff
        /*08d8*/ 	.word	0x00028830
        /*08dc*/ 	.short	0x010a
        /*08de*/ 	.byte	0x06
	.zero		1


	//   ....[28]....
        /*08e0*/ 	.word	0x00004750
        /*08e4*/ 	.word	0x000000ff
        /*08e8*/ 	.word	0x00028850
        /*08ec*/ 	.short	0x010a
        /*08ee*/ 	.byte	0x06
	.zero		1


	//   ....[29]....
        /*08f0*/ 	.word	0x00004790
        /*08f4*/ 	.word	0x000000ff
        /*08f8*/ 	.word	0x00028850
        /*08fc*/ 	.short	0x010a
        /*08fe*/ 	.byte	0x06
	.zero		1


	//   ....[30]....
        /*0900*/ 	.word	0x000052f0
        /*0904*/ 	.word	0x000000ff
        /*0908*/ 	.word	0x00000000
        /*090c*/ 	.short	0x0101
        /*090e*/ 	.byte	0x06
	.zero		1


	//   ....[31]....
        /*0910*/ 	.word	0x00006ee0
        /*0914*/ 	.word	0x000000ff
        /*0918*/ 	.word	0x00000000
        /*091c*/ 	.short	0x0101
        /*091e*/ 	.byte	0x06
	.zero		1


	//   ....[32]....
        /*0920*/ 	.word	0x000075d0
        /*0924*/ 	.word	0x000000ff
        /*0928*/ 	.word	0x00028830
        /*092c*/ 	.short	0x010a
        /*092e*/ 	.byte	0x06
	.zero		1


	//   ....[33]....
        /*0930*/ 	.word	0x00007610
        /*0934*/ 	.word	0x000000ff
        /*0938*/ 	.word	0x00028830
        /*093c*/ 	.short	0x010a
        /*093e*/ 	.byte	0x06
	.zero		1


	//   ....[34]....
        /*0940*/ 	.word	0x00007960
        /*0944*/ 	.word	0x000000ff
        /*0948*/ 	.word	0x00028850
        /*094c*/ 	.short	0x010a
        /*094e*/ 	.byte	0x06
	.zero		1


	//   ....[35]....
        /*0950*/ 	.word	0x000079a0
        /*0954*/ 	.word	0x000000ff
        /*0958*/ 	.word	0x00028850
        /*095c*/ 	.short	0x010a
        /*095e*/ 	.byte	0x06
	.zero		1


	//   ....[36]....
        /*0960*/ 	.word	0x00008260
        /*0964*/ 	.word	0x000000ff
        /*0968*/ 	.word	0x00000000
        /*096c*/ 	.short	0x0101
        /*096e*/ 	.byte	0x06
	.zero		1


	//   ....[37]....
        /*0970*/ 	.word	0x00009750
        /*0974*/ 	.word	0x000000ff
        /*0978*/ 	.word	0x00000000
        /*097c*/ 	.short	0x0101
        /*097e*/ 	.byte	0x06
	.zero		1


	//   ....[38]....
        /*0980*/ 	.word	0x00009d60
        /*0984*/ 	.word	0x000000ff
        /*0988*/ 	.word	0x00028850
        /*098c*/ 	.short	0x010a
        /*098e*/ 	.byte	0x05
	.zero		1


	//   ....[39]....
        /*0990*/ 	.word	0x00009da0
        /*0994*/ 	.word	0x000000ff
        /*0998*/ 	.word	0x00028850
        /*099c*/ 	.short	0x010a
        /*099e*/ 	.byte	0x05
	.zero		1


	//   ....[40]....
        /*09a0*/ 	.word	0x0000a310
        /*09a4*/ 	.word	0x000000ff
        /*09a8*/ 	.word	0x00000000
        /*09ac*/ 	.short	0x0101
        /*09ae*/ 	.byte	0x04
	.zero		1


	//   ....[41]....
        /*09b0*/ 	.word	0x0000b670
        /*09b4*/ 	.word	0x00000026
        /*09b8*/ 	.word	0x00000000
        /*09bc*/ 	.short	0x0101
        /*09be*/ 	.byte	0x3f
	.zero		1


	//   ....[42]....
        /*09c0*/ 	.word	0x0000d630
        /*09c4*/ 	.word	0x00000007
        /*09c8*/ 	.word	0x00028840
        /*09cc*/ 	.short	0x010a
        /*09ce*/ 	.byte	0x3f
	.zero		1


	//   ....[43]....
        /*09d0*/ 	.word	0x0000dcf0
        /*09d4*/ 	.word	0x00000007
        /*09d8*/ 	.word	0x00028830
        /*09dc*/ 	.short	0x0107
        /*09de*/ 	.byte	0x3f
	.zero		1


	//   ....[44]....
        /*09e0*/ 	.word	0x0000ddc0
        /*09e4*/ 	.word	0x00000007
        /*09e8*/ 	.word	0x00028830
        /*09ec*/ 	.short	0x0101
        /*09ee*/ 	.byte	0x3f
	.zero		1


	//   ....[45]....
        /*09f0*/ 	.word	0x0000e780
        /*09f4*/ 	.word	0x00000010
        /*09f8*/ 	.word	0x00028800
        /*09fc*/ 	.short	0x0107
        /*09fe*/ 	.byte	0x3f
	.zero		1


	//   ....[46]....
        /*0a00*/ 	.word	0x0000e850
        /*0a04*/ 	.word	0x00000010
        /*0a08*/ 	.word	0x00028800
        /*0a0c*/ 	.short	0x0101
        /*0a0e*/ 	.byte	0x3f
	.zero		1


	//   ....[47]....
        /*0a10*/ 	.word	0x0000e870
        /*0a14*/ 	.word	0x00000010
        /*0a18*/ 	.word	0x00028820
        /*0a1c*/ 	.short	0x010a
        /*0a1e*/ 	.byte	0x3f
	.zero		1


	//   ....[48]....
        /*0a20*/ 	.word	0x0000ebc0
        /*0a24*/ 	.word	0x00000006
        /*0a28*/ 	.word	0x00028840
        /*0a2c*/ 	.short	0x010a
        /*0a2e*/ 	.byte	0x3f
	.zero		1


	//   ....[49]....
        /*0a30*/ 	.word	0x0000f0d0
        /*0a34*/ 	.word	0x00000006
        /*0a38*/ 	.word	0x00028830
        /*0a3c*/ 	.short	0x0107
        /*0a3e*/ 	.byte	0x3f
	.zero		1


	//   ....[50]....
        /*0a40*/ 	.word	0x0000f190
        /*0a44*/ 	.word	0x00000006
        /*0a48*/ 	.word	0x00028830
        /*0a4c*/ 	.short	0x0101
        /*0a4e*/ 	.byte	0x3f
	.zero		1


	//   ....[51]....
        /*0a50*/ 	.word	0x0000f1f0
        /*0a54*/ 	.word	0x00000006
        /*0a58*/ 	.word	0x00028860
        /*0a5c*/ 	.short	0x010a
        /*0a5e*/ 	.byte	0x3f
	.zero		1


	//   ....[52]....
        /*0a60*/ 	.word	0x0000f780
        /*0a64*/ 	.word	0x00000006
        /*0a68*/ 	.word	0x00028850
        /*0a6c*/ 	.short	0x0107
        /*0a6e*/ 	.byte	0x3f
	.zero		1


	//   ....[53]....
        /*0a70*/ 	.word	0x0000f8e0
        /*0a74*/ 	.word	0x00000006
        /*0a78*/ 	.word	0x00028850
        /*0a7c*/ 	.short	0x0101
        /*0a7e*/ 	.byte	0x3f
	.zero		1


	//   ....[54]....
        /*0a80*/ 	.word	0x0000faf0
        /*0a84*/ 	.word	0x00000004
        /*0a88*/ 	.word	0x00028860
        /*0a8c*/ 	.short	0x010a
        /*0a8e*/ 	.byte	0x3f
	.zero		1


	//   ....[55]....
        /*0a90*/ 	.word	0x0000fff0
        /*0a94*/ 	.word	0x00000004
        /*0a98*/ 	.word	0x00028850
        /*0a9c*/ 	.short	0x0107
        /*0a9e*/ 	.byte	0x3f
	.zero		1


	//   ....[56]....
        /*0aa0*/ 	.word	0x000100b0
        /*0aa4*/ 	.word	0x00000004
        /*0aa8*/ 	.word	0x00028850
        /*0aac*/ 	.short	0x0101
        /*0aae*/ 	.byte	0x3f
	.zero		1


	//   ....[57]....
        /*0ab0*/ 	.word	0x00010340
        /*0ab4*/ 	.word	0x00000004
        /*0ab8*/ 	.word	0x00028820
        /*0abc*/ 	.short	0x010a
        /*0abe*/ 	.byte	0x3f
	.zero		1


	//   ....[58]....
        /*0ac0*/ 	.word	0x000104c0
        /*0ac4*/ 	.word	0x00000005
        /*0ac8*/ 	.word	0x00028840
        /*0acc*/ 	.short	0x010a
        /*0ace*/ 	.byte	0x3f
	.zero		1


	//   ....[59]....
        /*0ad0*/ 	.word	0x00010560
        /*0ad4*/ 	.word	0x00000017
        /*0ad8*/ 	.word	0x00028840
        /*0adc*/ 	.short	0x010a
        /*0ade*/ 	.byte	0x3f
	.zero		1


	//   ....[60]....
        /*0ae0*/ 	.word	0x000105a0
        /*0ae4*/ 	.word	0x00000005
        /*0ae8*/ 	.word	0x00028860
        /*0aec*/ 	.short	0x010a
        /*0aee*/ 	.byte	0x3f
	.zero		1


	//   ....[61]....
        /*0af0*/ 	.word	0x000105e0
        /*0af4*/ 	.word	0x00000017
        /*0af8*/ 	.word	0x00028860
        /*0afc*/ 	.short	0x010a
        /*0afe*/ 	.byte	0x3f
	.zero		1


	//   ....[62]....
        /*0b00*/ 	.word	0x00010650
        /*0b04*/ 	.word	0x00000003
        /*0b08*/ 	.word	0x00028800
        /*0b0c*/ 	.short	0x010a
        /*0b0e*/ 	.byte	0x3f
	.zero		1


	//   ....[63]....
        /*0b10*/ 	.word	0x000106a0
        /*0b14*/ 	.word	0x00000000
        /*0b18*/ 	.word	0x00028830
        /*0b1c*/ 	.short	0x010a
        /*0b1e*/ 	.byte	0x3f
	.zero		1


	//   ....[64]....
        /*0b20*/ 	.word	0x00010700
        /*0b24*/ 	.word	0x00000007
        /*0b28*/ 	.word	0x00028830
        /*0b2c*/ 	.short	0x010a
        /*0b2e*/ 	.byte	0x3f
	.zero		1


	//   ....[65]....
        /*0b30*/ 	.word	0x00010760
        /*0b34*/ 	.word	0x00000007
        /*0b38*/ 	.word	0x00028850
        /*0b3c*/ 	.short	0x010a
        /*0b3e*/ 	.byte	0x3f
	.zero		1


	//   ....[66]....
        /*0b40*/ 	.word	0x000107c0
        /*0b44*/ 	.word	0x00000005
        /*0b48*/ 	.word	0x00028830
        /*0b4c*/ 	.short	0x010a
        /*0b4e*/ 	.byte	0x3f
	.zero		1


	//   ....[67]....
        /*0b50*/ 	.word	0x00010820
        /*0b54*/ 	.word	0x00000005
        /*0b58*/ 	.word	0x00028850
        /*0b5c*/ 	.short	0x010a
        /*0b5e*/ 	.byte	0x3f
	.zero		1


	//   ....[68]....
        /*0b60*/ 	.word	0x00010880
        /*0b64*/ 	.word	0x00000006
        /*0b68*/ 	.word	0x00028850
        /*0b6c*/ 	.short	0x010a
        /*0b6e*/ 	.byte	0x3f
	.zero		1


	//   ....[69]....
        /*0b70*/ 	.word	0x00010980
        /*0b74*/ 	.word	0x00000007
        /*0b78*/ 	.word	0x00028840
        /*0b7c*/ 	.short	0x010a
        /*0b7e*/ 	.byte	0x3f
	.zero		1


	//   ....[70]....
        /*0b80*/ 	.word	0x00011e00
        /*0b84*/ 	.word	0x00000010
        /*0b88*/ 	.word	0x00028820
        /*0b8c*/ 	.short	0x010a
        /*0b8e*/ 	.byte	0x3f
	.zero		1


	//   ....[71]....
        /*0b90*/ 	.word	0x00011e50
        /*0b94*/ 	.word	0x00000006
        /*0b98*/ 	.word	0x00028840
        /*0b9c*/ 	.short	0x010a
        /*0b9e*/ 	.byte	0x3f
	.zero		1


	//   ....[72]....
        /*0ba0*/ 	.word	0x000127c0
        /*0ba4*/ 	.word	0x00000006
        /*0ba8*/ 	.word	0x00028860
        /*0bac*/ 	.short	0x010a
        /*0bae*/ 	.byte	0x3f
	.zero		1


	//   ....[73]....
        /*0bb0*/ 	.word	0x000131c0
        /*0bb4*/ 	.word	0x00000004
        /*0bb8*/ 	.word	0x00028860
        /*0bbc*/ 	.short	0x010a
        /*0bbe*/ 	.byte	0x3f
	.zero		1


	//   ....[74]....
        /*0bc0*/ 	.word	0x00013d90
        /*0bc4*/ 	.word	0x00000004
        /*0bc8*/ 	.word	0x00028820
        /*0bcc*/ 	.short	0x010a
        /*0bce*/ 	.byte	0x3f
	.zero		1


	//   ....[75]....
        /*0bd0*/ 	.word	0x00013f30
        /*0bd4*/ 	.word	0x00000005
        /*0bd8*/ 	.word	0x00028840
        /*0bdc*/ 	.short	0x010a
        /*0bde*/ 	.byte	0x3f
	.zero		1


	//   ....[76]....
        /*0be0*/ 	.word	0x00013f80
        /*0be4*/ 	.word	0x00000017
        /*0be8*/ 	.word	0x00028840
        /*0bec*/ 	.short	0x010a
        /*0bee*/ 	.byte	0x3f
	.zero		1


	//   ....[77]....
        /*0bf0*/ 	.word	0x00013fd0
        /*0bf4*/ 	.word	0x00000005
        /*0bf8*/ 	.word	0x00028860
        /*0bfc*/ 	.short	0x010a
        /*0bfe*/ 	.byte	0x3f
	.zero		1


	//----- nvinfo : EIATTR_NUM_MBARRIERS
	.align		4
.L_1027:
        /*0c00*/ 	.byte	0x03, 0x38
        /*0c02*/ 	.short	0x0016


	//----- nvinfo : EIATTR_EXIT_INSTR_OFFSETS
	.align		4
        /*0c04*/ 	.byte	0x04, 0x1c
        /*0c06*/ 	.short	(.L_1029 - .L_1028)


	//   ....[0]....
.L_1028:
        /*0c08*/ 	.word	0x00000960


	//   ....[1]....
        /*0c0c*/ 	.word	0x0000c3a0


	//   ....[2]....
        /*0c10*/ 	.word	0x00010630


	//----- nvinfo : EIATTR_MAX_THREADS
	.align		4
.L_1029:
        /*0c14*/ 	.byte	0x04, 0x05
        /*0c16*/ 	.short	(.L_1031 - .L_1030)
.L_1030:
        /*0c18*/ 	.word	0x00000180
        /*0c1c*/ 	.word	0x00000001
        /*0c20*/ 	.word	0x00000001


	//----- nvinfo : EIATTR_CRS_STACK_SIZE
	.align		4
.L_1031:
        /*0c24*/ 	.byte	0x04, 0x1e
        /*0c26*/ 	.short	(.L_1033 - .L_1032)
.L_1032:
        /*0c28*/ 	.word	0x00000000


	//----- nvinfo : EIATTR_CBANK_PARAM_SIZE
	.align		4
.L_1033:
        /*0c2c*/ 	.byte	0x03, 0x19
        /*0c2e*/ 	.short	0x0af0


	//----- nvinfo : EIATTR_PARAM_CBANK
	.align		4
        /*0c30*/ 	.byte	0x04, 0x0a
        /*0c32*/ 	.short	(.L_1035 - .L_1034)
	.align		4
.L_1034:
        /*0c34*/ 	.word	index@(.nv.constant0._ZN7cutlass13device_kernelIN5flash11enable_sm90INS1_16FlashAttnFwdSm90INS1_25CollectiveMainloopFwdSm90ILi2EN4cute5tupleIJNS5_1CILi1EEES8_S8_EEENS6_IJNS7_ILi128EEESA_SA_EEELi128ENS_10bfloat16_tEfNS_4arch4Sm90ELb1ELb0ELb1ELb0ELb1ELb0ELb0ELb1ELb1ELb1ELb0ELb0EEENS1_21CollectiveEpilogueFwdISB_S9_SC_SE_Li256ELb0ELb1ELb0ELb0EEENS1_30DynamicPersistentTileSchedulerILi256ELi128ELb0ELb1ELb1EEEEEEEEEvNT_6ParamsE)
        /*0c38*/ 	.short	0x0210
        /*0c3a*/ 	.short	0x0af0


	//----- nvinfo : EIATTR_SW_WAR
	.align		4
.L_1035:
        /*0c3c*/ 	.byte	0x04, 0x36
        /*0c3e*/ 	.short	(.L_1037 - .L_1036)
.L_1036:
        /*0c40*/ 	.word	0x00000008
.L_1037:


//--------------------- .nv.info._ZN7cutlass13device_kernelIN5flash11enable_sm90INS1_16FlashAttnFwdSm90INS1_25CollectiveMainloopFwdSm90ILi2EN4cute5tupleIJNS5_1CILi1EEES8_S8_EEENS6_IJNS7_ILi128EEESA_SA_EEELi128ENS_10bfloat16_tEfNS_4arch4Sm90ELb1ELb0ELb1ELb1ELb1ELb0ELb0ELb1ELb1ELb1ELb0ELb0EEENS1_21CollectiveEpilogueFwdISB_S9_SC_SE_Li256ELb1ELb1ELb0ELb0EEENS1_36VarlenDynamicPersistentTileSchedulerILi128ELi128ELi256ELi128ELb0ELb1ELb1ELb1ELb1ELb1EEEEEEEEEvNT_6ParamsE --------------------------
	.section	.nv.info._ZN7cutlass13device_kernelIN5flash11enable_sm90INS1_16FlashAttnFwdSm90INS1_25CollectiveMainloopFwdSm90ILi2EN4cute5tupleIJNS5_1CILi1EEES8_S8_EEENS6_IJNS7_ILi128EEESA_SA_EEELi128ENS_10bfloat16_tEfNS_4arch4Sm90ELb1ELb0ELb1ELb1ELb1ELb0ELb0ELb1ELb1ELb1ELb0ELb0EEENS1_21CollectiveEpilogueFwdISB_S9_SC_SE_Li256ELb1ELb1ELb0ELb0EEENS1_36VarlenDynamicPersistentTileSchedulerILi128ELi128ELi256ELi128ELb0ELb1ELb1ELb1ELb1ELb1EEEEEEEEEvNT_6ParamsE,"",@"SHT_CUDA_INFO"
	.sectionflags	@""
	.align	4


	//----- nvinfo : EIATTR_CUDA_API_VERSION
	.align		4
        /*0000*/ 	.byte	0x04, 0x37
        /*0002*/ 	.short	(.L_1039 - .L_1038)
.L_1038:
        /*0004*/ 	.word	0x00000082


	//----- nvinfo : EIATTR_KPARAM_INFO
	.align		4
.L_1039:
        /*0008*/ 	.byte	0x04, 0x17
        /*000a*/ 	.short	(.L_1041 - .L_1040)
.L_1040:
        /*000c*/ 	.word	0x00000000
        /*0010*/ 	.short	0x0000
        /*0012*/ 	.short	0x0070
        /*0014*/ 	.byte	0x00, 0xf0, 0x01, 0x2a


	//----- nvinfo : EIATTR_SPARSE_MMA_MASK
	.align		4
.L_1041:
        /*0018*/ 	.byte	0x03, 0x50
        /*001a*/ 	.short	0x0000


	//----- nvinfo : EIATTR_MAXREG_COUNT
	.align		4
        /*001c*/ 	.byte	0x03, 0x1b
        /*001e*/ 	.short	0x00a8


	//----- nvinfo : EIATTR_NUM_BARRIERS
	.align		4
        /*0020*/ 	.byte	0x02, 0x4c
        /*0022*/ 	.byte	0x10
	.zero		1


	//----- nvinfo : EIATTR_EXTERNS
	.align		4
        /*0024*/ 	.byte	0x04, 0x0f
        /*0026*/ 	.short	(.L_1043 - .L_1042)


	//   ....[0]....
	.align		4
.L_1042:
        /*0028*/ 	.word	index@(__assertfail)


	//----- nvinfo : EIATTR_ANNOTATIONS
	.align		4
.L_1043:
        /*002c*/ 	.byte	0x04, 0x55
        /*002e*/ 	.short	(.L_1045 - .L_1044)


	//   ....[0]....
.L_1044:
        /* <DEDUP_REMOVED lines=14> */


	//----- nvinfo : EIATTR_MERCURY_ISA_VERSION
	.align		4
.L_1045:
        /*00f8*/ 	.byte	0x03, 0x5f
        /*00fa*/ 	.short	0x0101


	//----- nvinfo : EIATTR_UNUSED_LOAD_BYTE_OFFSET
	.align		4
        /*00fc*/ 	.byte	0x04, 0x44
        /*00fe*/ 	.short	(.L_1047 - .L_1046)


	//   ....[0]....
.L_1046:
        /*0100*/ 	.word	0x00000970
        /*0104*/ 	.word	0x0000fff0


	//   ....[1]....
        /*0108*/ 	.word	0x0000a870
        /*010c*/ 	.word	0x0000fff0


	//----- nvinfo : EIATTR_INT_WARP_WIDE_INSTR_OFFSETS
	.align		4
.L_1047:
        /*0110*/ 	.byte	0x04, 0x31
        /*0112*/ 	.short	(.L_1049 - .L_1048)


	//   ....[0]....
.L_1048:
        /*0114*/ 	.word	0x000000c0


	//   ....[1]....
        /*0118*/ 	.word	0x000000d0


	//   ....[2]....
        /*011c*/ 	.word	0x00000170


	//   ....[3]....
        /*0120*/ 	.word	0x0000dc80


	//   ....[4]....
        /*0124*/ 	.word	0x0000dd10


	//   ....[5]....
        /*0128*/ 	.word	0x00010bf0


	//   ....[6]....
        /*012c*/ 	.word	0x00010c80


	//----- nvinfo : EIATTR_COOP_GROUP_MASK_REGIDS
	.align		4
.L_1049:
        /*0130*/ 	.byte	0x04, 0x29
        /*0132*/ 	.short	(.L_1051 - .L_1050)


	//   ....[0]....
.L_1050:
        /*0134*/ 	.word	0xffffffff


	//   ....[1]....
        /*0138*/ 	.word	0xffffffff


	//   ....[2]....
        /*013c*/ 	.word	0xffffffff


	//   ....[3]....
        /*0140*/ 	.word	0xffffffff


	//   ....[4]....
        /*0144*/ 	.word	0xffffffff


	//   ....[5]....
        /*0148*/ 	.word	0xffffffff


	//   ....[6]....
        /*014c*/ 	.word	0xffffffff


	//   ....[7]....
        /*0150*/ 	.word	0xffffffff


	//   ....[8]....
        /*0154*/ 	.word	0xffffffff


	//   ....[9]....
        /*0158*/ 	.word	0xffffffff


	//   ....[10]....
        /*015c*/ 	.word	0xffffffff


	//   ....[11]....
        /*0160*/ 	.word	0xffffffff


	//   ....[12]....
        /*0164*/ 	.word	0xffffffff


	//   ....[13]....
        /*0168*/ 	.word	0xffffffff


	//   ....[14]....
        /*016c*/ 	.word	0xffffffff


	//   ....[15]....
        /*0170*/ 	.word	0xffffffff


	//   ....[16]....
        /*0174*/ 	.word	0xffffffff


	//   ....[17]....
        /*0178*/ 	.word	0xffffffff


	//   ....[18]....
        /*017c*/ 	.word	0xffffffff


	//   ....[19]....
        /*0180*/ 	.word	0xffffffff


	//   ....[20]....
        /*0184*/ 	.word	0xffffffff


	//   ....[21]....
        /*0188*/ 	.word	0xffffffff


	//   ....[22]....
        /*018c*/ 	.word	0xffffffff


	//   ....[23]....
        /*0190*/ 	.word	0xffffffff


	//   ....[24]....
        /*0194*/ 	.word	0xffffffff


	//   ....[25]....
        /*0198*/ 	.word	0xffffffff


	//   ....[26]....
        /*019c*/ 	.word	0xffffffff


	//   ....[27]....
        /*01a0*/ 	.word	0xffffffff


	//   ....[28]....
        /*01a4*/ 	.word	0xffffffff


	//   ....[29]....
        /*01a8*/ 	.word	0xffffffff


	//   ....[30]....
        /*01ac*/ 	.word	0xffffffff


	//   ....[31]....
        /*01b0*/ 	.word	0xffffffff


	//   ....[32]....
        /*01b4*/ 	.word	0xffffffff


	//   ....[33]....
        /*01b8*/ 	.word	0xffffffff


	//   ....[34]....
        /*01bc*/ 	.word	0xffffffff


	//   ....[35]....
        /*01c0*/ 	.word	0xffffffff


	//   ....[36]....
        /*01c4*/ 	.word	0xffffffff


	//   ....[37]....
        /*01c8*/ 	.word	0xffffffff


	//   ....[38]....
        /*01cc*/ 	.word	0xffffffff


	//   ....[39]....
        /*01d0*/ 	.word	0xffffffff


	//   ....[40]....
        /*01d4*/ 	.word	0xffffffff


	//   ....[41]....
        /*01d8*/ 	.word	0xffffffff


	//   ....[42]....
        /*01dc*/ 	.word	0xffffffff


	//   ....[43]....
        /*01e0*/ 	.word	0xffffffff


	//   ....[44]....
        /*01e4*/ 	.word	0xffffffff


	//   ....[45]....
        /*01e8*/ 	.word	0xffffffff


	//   ....[46]....
        /*01ec*/ 	.word	0xffffffff


	//   ....[47]....
        /*01f0*/ 	.word	0xffffffff


	//   ....[48]....
        /*01f4*/ 	.word	0xffffffff


	//   ....[49]....
        /*01f8*/ 	.word	0xffffffff


	//   ....[50]....
        /*01fc*/ 	.word	0xffffffff


	//   ....[51]....
        /*0200*/ 	.word	0xffffffff


	//   ....[52]....
        /*0204*/ 	.word	0xffffffff


	//   ....[53]....
        /*0208*/ 	.word	0xffffffff


	//   ....[54]....
        /*020c*/ 	.word	0xffffffff


	//   ....[55]....
        /*0210*/ 	.word	0xffffffff


	//   ....[56]....
        /*0214*/ 	.word	0xffffffff


	//   ....[57]....
        /*0218*/ 	.word	0xffffffff


	//   ....[58]....
        /*021c*/ 	.word	0xffffffff


	//   ....[59]....
        /*0220*/ 	.word	0xffffffff


	//   ....[60]....
        /*0224*/ 	.word	0xffffffff


	//   ....[61]....
        /*0228*/ 	.word	0xffffffff


	//   ....[62]....
        /*022c*/ 	.word	0xffffffff


	//   ....[63]....
        /*0230*/ 	.word	0xffffffff


	//   ....[64]....
        /*0234*/ 	.word	0xffffffff


	//   ....[65]....
        /*0238*/ 	.word	0xffffffff


	//   ....[66]....
        /*023c*/ 	.word	0xffffffff


	//   ....[67]....
        /*0240*/ 	.word	0xffffffff


	//   ....[68]....
        /*0244*/ 	.word	0xffffffff


	//   ....[69]....
        /*0248*/ 	.word	0xffffffff


	//   ....[70]....
        /*024c*/ 	.word	0xffffffff


	//   ....[71]....
        /*0250*/ 	.word	0xffffffff


	//   ....[72]....
        /*0254*/ 	.word	0xffffffff


	//   ....[73]....
        /*0258*/ 	.word	0xffffffff


	//   ....[74]....
        /*025c*/ 	.word	0xffffffff


	//   ....[75]....
        /*0260*/ 	.word	0xffffffff


	//   ....[76]....
        /*0264*/ 	.word	0xffffffff


	//   ....[77]....
        /*0268*/ 	.word	0xffffffff


	//   ....[78]....
        /*026c*/ 	.word	0xffffffff


	//   ....[79]....
        /*0270*/ 	.word	0xffffffff


	//   ....[80]....
        /*0274*/ 	.word	0xffffffff


	//   ....[81]....
        /*0278*/ 	.word	0xffffffff


	//   ....[82]....
        /*027c*/ 	.word	0xffffffff


	//   ....[83]....
        /*0280*/ 	.word	0xffffffff


	//   ....[84]....
        /*0284*/ 	.word	0xffffffff


	//   ....[85]....
        /*0288*/ 	.word	0xffffffff


	//   ....[86]....
        /*028c*/ 	.word	0xffffffff


	//   ....[87]....
        /*0290*/ 	.word	0xffffffff


	//   ....[88]....
        /*0294*/ 	.word	0xffffffff


	//   ....[89]....
        /*0298*/ 	.word	0xffffffff


	//   ....[90]....
        /*029c*/ 	.word	0xffffffff


	//   ....[91]....
        /*02a0*/ 	.word	0xffffffff


	//   ....[92]....
        /*02a4*/ 	.word	0xffffffff


	//   ....[93]....
        /*02a8*/ 	.word	0xffffffff


	//   ....[94]....
        /*02ac*/ 	.word	0xffffffff


	//   ....[95]....
        /*02b0*/ 	.word	0xffffffff


	//   ....[96]....
        /*02b4*/ 	.word	0xffffffff


	//   ....[97]....
        /*02b8*/ 	.word	0xffffffff


	//   ....[98]....
        /*02bc*/ 	.word	0xffffffff


	//   ....[99]....
        /*02c0*/ 	.word	0xffffffff


	//   ....[100]....
        /*02c4*/ 	.word	0xffffffff


	//   ....[101]....
        /*02c8*/ 	.word	0xffffffff


	//   ....[102]....
        /*02cc*/ 	.word	0xffffffff


	//   ....[103]....
        /*02d0*/ 	.word	0xffffffff


	//   ....[104]....
        /*02d4*/ 	.word	0xffffffff


	//   ....[105]....
        /*02d8*/ 	.word	0xffffffff


	//   ....[106]....
        /*02dc*/ 	.word	0xffffffff


	//   ....[107]....
        /*02e0*/ 	.word	0xffffffff


	//   ....[108]....
        /*02e4*/ 	.word	0xffffffff


	//   ....[109]....
        /*02e8*/ 	.word	0xffffffff


	//   ....[110]....
        /*02ec*/ 	.word	0xffffffff


	//   ....[111]....
        /*02f0*/ 	.word	0xffffffff


	//   ....[112]....
        /*02f4*/ 	.word	0xffffffff


	//   ....[113]....
        /*02f8*/ 	.word	0xffffffff


	//   ....[114]....
        /*02fc*/ 	.word	0xffffffff


	//   ....[115]....
        /*0300*/ 	.word	0xffffffff


	//   ....[116]....
        /*0304*/ 	.word	0xffffffff


	//   ....[117]....
        /*0308*/ 	.word	0xffffffff


	//   ....[118]....
        /*030c*/ 	.word	0xffffffff


	//   ....[119]....
        /*0310*/ 	.word	0xffffffff


	//   ....[120]....
        /*0314*/ 	.word	0xffffffff


	//   ....[121]....
        /*0318*/ 	.word	0xffffffff


	//   ....[122]....
        /*031c*/ 	.word	0xffffffff


	//   ....[123]....
        /*0320*/ 	.word	0xffffffff


	//   ....[124]....
        /*0324*/ 	.word	0xffffffff


	//   ....[125]....
        /*0328*/ 	.word	0xffffffff


	//   ....[126]....
        /*032c*/ 	.word	0xffffffff


	//   ....[127]....
        /*0330*/ 	.word	0xffffffff


	//   ....[128]....
        /*0334*/ 	.word	0xffffffff


	//   ....[129]....
        /*0338*/ 	.word	0xffffffff


	//   ....[130]....
        /*033c*/ 	.word	0xffffffff


	//   ....[131]....
        /*0340*/ 	.word	0xffffffff


	//   ....[132]....
        /*0344*/ 	.word	0xffffffff


	//   ....[133]....
        /*0348*/ 	.word	0xffffffff


	//   ....[134]....
        /*034c*/ 	.word	0xffffffff


	//   ....[135]....
        /*0350*/ 	.word	0xffffffff


	//   ....[136]....
        /*0354*/ 	.word	0xffffffff


	//   ....[137]....
        /*0358*/ 	.word	0xffffffff


	//   ....[138]....
        /*035c*/ 	.word	0xffffffff


	//   ....[139]....
        /*0360*/ 	.word	0xffffffff


	//   ....[140]....
        /*0364*/ 	.word	0xffffffff


	//   ....[141]....
        /*0368*/ 	.word	0xffffffff


	//   ....[142]....
        /*036c*/ 	.word	0xffffffff


	//   ....[143]....
        /*0370*/ 	.word	0xffffffff


	//   ....[144]....
        /*0374*/ 	.word	0xffffffff


	//   ....[145]....
        /*0378*/ 	.word	0xffffffff


	//   ....[146]....
        /*037c*/ 	.word	0xffffffff


	//   ....[147]....
        /*0380*/ 	.word	0xffffffff


	//   ....[148]....
        /*0384*/ 	.word	0xffffffff


	//   ....[149]....
        /*0388*/ 	.word	0xffffffff


	//   ....[150]....
        /*038c*/ 	.word	0xffffffff


	//   ....[151]....
        /*0390*/ 	.word	0xffffffff


	//   ....[152]....
        /*0394*/ 	.word	0xffffffff


	//   ....[153]....
        /*0398*/ 	.word	0xffffffff


	//   ....[154]....
        /*039c*/ 	.word	0xffffffff


	//   ....[155]....
        /*03a0*/ 	.word	0xffffffff


	//   ....[156]....
        /*03a4*/ 	.word	0xffffffff


	//   ....[157]....
        /*03a8*/ 	.word	0xffffffff


	//   ....[158]....
        /*03ac*/ 	.word	0xffffffff


	//   ....[159]....
        /*03b0*/ 	.word	0xffffffff


	//   ....[160]....
        /*03b4*/ 	.word	0xffffffff


	//   ....[161]....
        /*03b8*/ 	.word	0x0500000f


	//   ....[162]....
        /*03bc*/ 	.word	0x0500000f


	//   ....[163]....
        /*03c0*/ 	.word	0x0500000f


	//   ....[164]....
        /*03c4*/ 	.word	0x0500000f


	//   ....[165]....
        /*03c8*/ 	.word	0x0500000f


	//   ....[166]....
        /*03cc*/ 	.word	0x0500000f


	//   ....[167]....
        /*03d0*/ 	.word	0x0500000f


	//   ....[168]....
        /*03d4*/ 	.word	0x0500000f


	//   ....[169]....
        /*03d8*/ 	.word	0x0500000f


	//   ....[170]....
        /*03dc*/ 	.word	0x0500000f


	//   ....[171]....
        /*03e0*/ 	.word	0x0500000f


	//   ....[172]....
        /*03e4*/ 	.word	0x0500000f


	//   ....[173]....
        /*03e8*/ 	.word	0x0500000f


	//   ....[174]....
        /*03ec*/ 	.word	0x0500000f


	//   ....[175]....
        /*03f0*/ 	.word	0x0500000f


	//   ....[176]....
        /*03f4*/ 	.word	0x0500000f


	//   ....[177]....
        /*03f8*/ 	.word	0x0500000f


	//   ....[178]....
        /*03fc*/ 	.word	0x0500000f


	//   ....[179]....
        /*0400*/ 	.word	0x0500000f


	//   ....[180]....
        /*0404*/ 	.word	0x0500000f


	//   ....[181]....
        /*0408*/ 	.word	0x0500000f


	//   ....[182]....
        /*040c*/ 	.word	0x0500000f


	//   ....[183]....
        /*0410*/ 	.word	0x0500000f


	//   ....[184]....
        /*0414*/ 	.word	0x0500000f


	//   ....[185]....
        /*0418*/ 	.word	0x0500000f


	//   ....[186]....
        /*041c*/ 	.word	0x0500000f


	//   ....[187]....
        /*0420*/ 	.word	0x0500000f


	//   ....[188]....
        /*0424*/ 	.word	0x0500000f


	//   ....[189]....
        /*0428*/ 	.word	0x0500000f


	//   ....[190]....
        /*042c*/ 	.word	0x0500000f


	//   ....[191]....
        /*0430*/ 	.word	0x0500000f


	//   ....[192]....
        /*0434*/ 	.word	0x0500000f


	//   ....[193]....
        /*0438*/ 	.word	0x0500000f


	//   ....[194]....
        /*043c*/ 	.word	0x0500000f


	//   ....[195]....
        /*0440*/ 	.word	0x0500000f


	//   ....[196]....
        /*0444*/ 	.word	0x0500000f


	//   ....[197]....
        /*0448*/ 	.word	0x0500000f


	//   ....[198]....
        /*044c*/ 	.word	0x0500000f


	//   ....[199]....
        /*0450*/ 	.word	0x0500000f


	//   ....[200]....
        /*0454*/ 	.word	0x0500000f


	//   ....[201]....
        /*0458*/ 	.word	0x0500000f


	//   ....[202]....
        /*045c*/ 	.word	0x0500000f


	//   ....[203]....
        /*0460*/ 	.word	0x0500000f


	//   ....[204]....
        /*0464*/ 	.word	0x0500000f


	//   ....[205]....
        /*0468*/ 	.word	0x0500000f


	//   ....[206]....
        /*046c*/ 	.word	0x0500000f


	//   ....[207]....
        /*0470*/ 	.word	0x0500000f


	//   ....[208]....
        /*0474*/ 	.word	0x0500000f


	//   ....[209]....
        /*0478*/ 	.word	0x0500000f


	//   ....[210]....
        /*047c*/ 	.word	0x0500000f


	//   ....[211]....
        /*0480*/ 	.word	0x0500000f


	//   ....[212]....
        /*0484*/ 	.word	0x0500000f


	//   ....[213]....
        /*0488*/ 	.word	0x0500000f


	//   ....[214]....
        /*048c*/ 	.word	0x0500000f


	//   ....[215]....
        /*0490*/ 	.word	0x0500000f


	//   ....[216]....
        /*0494*/ 	.word	0x0500000f


	//   ....[217]....
        /*0498*/ 	.word	0x0500000f


	//   ....[218]....
        /*049c*/ 	.word	0x0500000f


	//   ....[219]....
        /*04a0*/ 	.word	0x0500000f


	//   ....[220]....
        /*04a4*/ 	.word	0x0500000f


	//   ....[221]....
        /*04a8*/ 	.word	0x0500000f


	//   ....[222]....
        /*04ac*/ 	.word	0x0500000f


	//   ....[223]....
        /*04b0*/ 	.word	0x0500000f


	//   ....[224]....
        /*04b4*/ 	.word	0x0500000f


	//   ....[225]....
        /*04b8*/ 	.word	0x0500000f


	//   ....[226]....
        /*04bc*/ 	.word	0x0500000f


	//   ....[227]....
        /*04c0*/ 	.word	0x0500000f


	//   ....[228]....
        /*04c4*/ 	.word	0x0500000f


	//   ....[229]....
        /*04c8*/ 	.word	0x0500000f


	//   ....[230]....
        /*04cc*/ 	.word	0x0500000f


	//   ....[231]....
        /*04d0*/ 	.word	0x0500000f


	//   ....[232]....
        /*04d4*/ 	.word	0x0500000f


	//   ....[233]....
        /*04d8*/ 	.word	0x0500000f


	//   ....[234]....
        /*04dc*/ 	.word	0x0500000f


	//   ....[235]....
        /*04e0*/ 	.word	0x0500000f


	//   ....[236]....
        /*04e4*/ 	.word	0x0500000f


	//   ....[237]....
        /*04e8*/ 	.word	0x0500000f


	//   ....[238]....
        /*04ec*/ 	.word	0x0500000f


	//   ....[239]....
        /*04f0*/ 	.word	0x0500000f


	//   ....[240]....
        /*04f4*/ 	.word	0x0500000f


	//   ....[241]....
        /*04f8*/ 	.word	0x0500000f


	//   ....[242]....
        /*04fc*/ 	.word	0x0500000f


	//   ....[243]....
        /*0500*/ 	.word	0x0500000f


	//   ....[244]....
        /*0504*/ 	.word	0x0500000f


	//   ....[245]....
        /*0508*/ 	.word	0x0500000f


	//   ....[246]....
        /*050c*/ 	.word	0x0500000f


	//   ....[247]....
        /*0510*/ 	.word	0x0500000f


	//   ....[248]....
        /*0514*/ 	.word	0x0500000f


	//   ....[249]....
        /*0518*/ 	.word	0x0500000f


	//   ....[250]....
        /*051c*/ 	.word	0x0500000f


	//   ....[251]....
        /*0520*/ 	.word	0x0500000f


	//   ....[252]....
        /*0524*/ 	.word	0x0500000f


	//   ....[253]....
        /*0528*/ 	.word	0x0500000f


	//   ....[254]....
        /*052c*/ 	.word	0x0500000f


	//   ....[255]....
        /*0530*/ 	.word	0x0500000f


	//   ....[0]....
        /*0534*/ 	.word	0x0500000f


	//   ....[1]....
        /*0538*/ 	.word	0x0500000f


	//   ....[2]....
        /*053c*/ 	.word	0x0500000f


	//   ....[3]....
        /*0540*/ 	.word	0x0500000f


	//----- nvinfo : EIATTR_COOP_GROUP_INSTR_OFFSETS
	.align		4
.L_1051:
        /*0544*/ 	.byte	0x04, 0x28
        /*0546*/ 	.short	(.L_1053 - .L_1052)


	//   ....[0]....
.L_1052:
        /*0548*/ 	.word	0x00000080


	//   ....[1]....
        /*054c*/ 	.word	0x00000090


	//   ....[2]....
        /*0550*/ 	.word	0x000002d0


	//   ....[3]....
        /*0554*/ 	.word	0x00000430


	//   ....[4]....
        /*0558*/ 	.word	0x00000550


	//   ....[5]....
        /*055c*/ 	.word	0x000006b0


	//   ....[6]....
        /*0560*/ 	.word	0x00001580


	//   ....[7]....
        /*0564*/ 	.word	0x00001e80


	//   ....[8]....
        /*0568*/ 	.word	0x00002290


	//   ....[9]....
        /*056c*/ 	.word	0x00002c10


	//   ....[10]....
        /*0570*/ 	.word	0x00002c90


	//   ....[11]....
        /*0574*/ 	.word	0x000037d0


	//   ....[12]....
        /*0578*/ 	.word	0x00003840


	//   ....[13]....
        /*057c*/ 	.word	0x00004e10


	//   ....[14]....
        /*0580*/ 	.word	0x000051a0


	//   ....[15]....
        /*0584*/ 	.word	0x00005a10


	//   ....[16]....
        /*0588*/ 	.word	0x00005b10


	//   ....[17]....
        /*058c*/ 	.word	0x00006480


	//   ....[18]....
        /*0590*/ 	.word	0x000064d0


	//   ....[19]....
        /*0594*/ 	.word	0x00008a40


	//   ....[20]....
        /*0598*/ 	.word	0x00008a70


	//   ....[21]....
        /*059c*/ 	.word	0x00008a90


	//   ....[22]....
        /*05a0*/ 	.word	0x00008ab0


	//   ....[23]....
        /*05a4*/ 	.word	0x00009f30


	//   ....[24]....
        /*05a8*/ 	.word	0x00009f70


	//   ....[25]....
        /*05ac*/ 	.word	0x0000a030


	//   ....[26]....
        /*05b0*/ 	.word	0x0000a040


	//   ....[27]....
        /*05b4*/ 	.word	0x0000b350


	//   ....[28]....
        /*05b8*/ 	.word	0x0000b390


	//   ....[29]....
        /*05bc*/ 	.word	0x0000b3d0


	//   ....[30]....
        /*05c0*/ 	.word	0x0000b400


	//   ....[31]....
        /*05c4*/ 	.word	0x0000b9c0


	//   ....[32]....
        /*05c8*/ 	.word	0x0000b9e0


	//   ....[33]....
        /*05cc*/ 	.word	0x0000bab0


	//   ....[34]....
        /*05d0*/ 	.word	0x0000bad0


	//   ....[35]....
        /*05d4*/ 	.word	0x0000bb90


	//   ....[36]....
        /*05d8*/ 	.word	0x0000bbb0


	//   ....[37]....
        /*05dc*/ 	.word	0x0000bc80


	//   ....[38]....
        /*05e0*/ 	.word	0x0000bca0


	//   ....[39]....
        /*05e4*/ 	.word	0x0000c560


	//   ....[40]....
        /*05e8*/ 	.word	0x0000c590


	//   ....[41]....
        /*05ec*/ 	.word	0x0000c660


	//   ....[42]....
        /*05f0*/ 	.word	0x0000c680


	//   ....[43]....
        /*05f4*/ 	.word	0x0000c740


	//   ....[44]....
        /*05f8*/ 	.word	0x0000c760


	//   ....[45]....
        /*05fc*/ 	.word	0x0000c830


	//   ....[46]....
        /*0600*/ 	.word	0x0000c850


	//   ....[47]....
        /*0604*/ 	.word	0x0000c990


	//   ....[48]....
        /*0608*/ 	.word	0x0000cb60


	//   ....[49]....
        /*060c*/ 	.word	0x0000cb90


	//   ....[50]....
        /*0610*/ 	.word	0x0000cbc0


	//   ....[51]....
        /*0614*/ 	.word	0x0000cbf0


	//   ....[52]....
        /*0618*/ 	.word	0x0000cc20


	//   ....[53]....
        /*061c*/ 	.word	0x0000cc50


	//   ....[54]....
        /*0620*/ 	.word	0x0000cda0


	//   ....[55]....
        /*0624*/ 	.word	0x0000cdd0


	//   ....[56]....
        /*0628*/ 	.word	0x0000ce00


	//   ....[57]....
        /*062c*/ 	.word	0x0000ce30


	//   ....[58]....
        /*0630*/ 	.word	0x0000ce60


	//   ....[59]....
        /*0634*/ 	.word	0x0000ce90


	//   ....[60]....
        /*0638*/ 	.word	0x0000cf20


	//   ....[61]....
        /*063c*/ 	.word	0x0000cf80


	//   ....[62]....
        /*0640*/ 	.word	0x0000d010


	//   ....[63]....
        /*0644*/ 	.word	0x0000e7b0


	//   ....[64]....
        /*0648*/ 	.word	0x0000e7d0


	//   ....[65]....
        /*064c*/ 	.word	0x0000e870


	//   ....[66]....
        /*0650*/ 	.word	0x0000e890


	//   ....[67]....
        /*0654*/ 	.word	0x0000e920


	//   ....[68]....
        /*0658*/ 	.word	0x0000e940


	//   ....[69]....
        /*065c*/ 	.word	0x0000e9d0


	//   ....[70]....
        /*0660*/ 	.word	0x0000e9f0


	//   ....[71]....
        /*0664*/ 	.word	0x0000ea80


	//   ....[72]....
        /*0668*/ 	.word	0x0000eaa0


	//   ....[73]....
        /*066c*/ 	.word	0x0000eb30


	//   ....[74]....
        /*0670*/ 	.word	0x0000eb50


	//   ....[75]....
        /*0674*/ 	.word	0x0000ebe0


	//   ....[76]....
        /*0678*/ 	.word	0x0000ec00


	//   ....[77]....
        /*067c*/ 	.word	0x0000ec10


	//   ....[78]....
        /*0680*/ 	.word	0x0000ec90


	//   ....[79]....
        /*0684*/ 	.word	0x0000f3f0


	//   ....[80]....
        /*0688*/ 	.word	0x0000f420


	//   ....[81]....
        /*068c*/ 	.word	0x0000f480


	//   ....[82]....
        /*0690*/ 	.word	0x0000f4d0


	//   ....[83]....
        /*0694*/ 	.word	0x0000f510


	//   ....[84]....
        /*0698*/ 	.word	0x0000f570


	//   ....[85]....
        /*069c*/ 	.word	0x0000f5c0


	//   ....[86]....
        /*06a0*/ 	.word	0x0000f610


	//   ....[87]....
        /*06a4*/ 	.word	0x0000f660


	//   ....[88]....
        /*06a8*/ 	.word	0x0000f6b0


	//   ....[89]....
        /*06ac*/ 	.word	0x0000f6f0


	//   ....[90]....
        /*06b0*/ 	.word	0x0000f750


	//   ....[91]....
        /*06b4*/ 	.word	0x0000f7a0


	//   ....[92]....
        /*06b8*/ 	.word	0x0000f7e0


	//   ....[93]....
        /*06bc*/ 	.word	0x0000f800


	//   ....[94]....
        /*06c0*/ 	.word	0x0000f840


	//   ....[95]....
        /*06c4*/ 	.word	0x0000ffa0


	//   ....[96]....
        /*06c8*/ 	.word	0x0000ffd0


	//   ....[97]....
        /*06cc*/ 	.word	0x00010030


	//   ....[98]....
        /*06d0*/ 	.word	0x00010040


	//   ....[99]....
        /*06d4*/ 	.word	0x00010090


	//   ....[100]....
        /*06d8*/ 	.word	0x000100a0


	//   ....[101]....
        /*06dc*/ 	.word	0x000100f0


	//   ....[102]....
        /*06e0*/ 	.word	0x00010100


	//   ....[103]....
        /*06e4*/ 	.word	0x00010150


	//   ....[104]....
        /*06e8*/ 	.word	0x00010160


	//   ....[105]....
        /*06ec*/ 	.word	0x000101b0


	//   ....[106]....
        /*06f0*/ 	.word	0x000101c0


	//   ....[107]....
        /*06f4*/ 	.word	0x00010210


	//   ....[108]....
        /*06f8*/ 	.word	0x00010220


	//   ....[109]....
        /*06fc*/ 	.word	0x00010230


	//   ....[110]....
        /*0700*/ 	.word	0x00010280


	//   ....[111]....
        /*0704*/ 	.word	0x000104e0


	//   ....[112]....
        /*0708*/ 	.word	0x00010500


	//   ....[113]....
        /*070c*/ 	.word	0x00010510


	//   ....[114]....
        /*0710*/ 	.word	0x00010580


	//   ....[115]....
        /*0714*/ 	.word	0x00010590


	//   ....[116]....
        /*0718*/ 	.word	0x00010600


	//   ....[117]....
        /*071c*/ 	.word	0x00010610


	//   ....[118]....
        /*0720*/ 	.word	0x00010680


	//   ....[119]....
        /*0724*/ 	.word	0x00010690


	//   ....[120]....
        /*0728*/ 	.word	0x00010700


	//   ....[121]....
        /*072c*/ 	.word	0x00010710


	//   ....[122]....
        /*0730*/ 	.word	0x00010780


	//   ....[123]....
        /*0734*/ 	.word	0x00010790


	//   ....[124]....
        /*0738*/ 	.word	0x00010800


	//   ....[125]....
        /*073c*/ 	.word	0x00010810


	//   ....[126]....
        /*0740*/ 	.word	0x00010820


	//   ....[127]....
        /*0744*/ 	.word	0x00010dd0


	//   ....[128]....
        /*0748*/ 	.word	0x00010e10


	//   ....[129]....
        /*074c*/ 	.word	0x00010e50


	//   ....[130]....
        /*0750*/ 	.word	0x00010e70


	//   ....[131]....
        /*0754*/ 	.word	0x00010e80


	//   ....[132]....
        /*0758*/ 	.word	0x00010ea0


	//   ....[133]....
        /*075c*/ 	.word	0x00010f10


	//   ....[134]....
        /*0760*/ 	.word	0x00010f30


	//   ....[135]....
        /*0764*/ 	.word	0x00010f90


	//   ....[136]....
        /*0768*/ 	.word	0x00010fb0


	//   ....[137]....
        /*076c*/ 	.word	0x00011010


	//   ....[138]....
        /*0770*/ 	.word	0x00011030


	//   ....[139]....
        /*0774*/ 	.word	0x00011090


	//   ....[140]....
        /*0778*/ 	.word	0x000110b0


	//   ....[141]....
        /*077c*/ 	.word	0x00011100


	//   ....[142]....
        /*0780*/ 	.word	0x00011120


	//   ....[143]....
        /*0784*/ 	.word	0x00011520


	//   ....[144]....
        /*0788*/ 	.word	0x00011570


	//   ....[145]....
        /*078c*/ 	.word	0x000115a0


	//   ....[146]....
        /*0790*/ 	.word	0x000115b0


	//   ....[147]....
        /*0794*/ 	.word	0x000115e0


	//   ....[148]....
        /*0798*/ 	.word	0x00011610


	//   ....[149]....
        /*079c*/ 	.word	0x00011640


	//   ....[150]....
        /*07a0*/ 	.word	0x00011670


	//   ....[151]....
        /*07a4*/ 	.word	0x000117f0


	//   ....[152]....
        /*07a8*/ 	.word	0x00011820


	//   ....[153]....
        /*07ac*/ 	.word	0x00011850


	//   ....[154]....
        /*07b0*/ 	.word	0x00011880


	//   ....[155]....
        /*07b4*/ 	.word	0x000118b0


	//   ....[156]....
        /*07b8*/ 	.word	0x000118e0


	//   ....[157]....
        /*07bc*/ 	.word	0x000119a0


	//   ....[158]....
        /*07c0*/ 	.word	0x000119c0


	//   ....[159]....
        /*07c4*/ 	.word	0x00011a30


	//   ....[160]....
        /*07c8*/ 	.word	0x000120d0


	//   ....[161]....
        /*07cc*/ 	.word	0x00012670


	//   ....[162]....
        /*07d0*/ 	.word	0x00012760


	//   ....[163]....
        /*07d4*/ 	.word	0x00012800


	//   ....[164]....
        /*07d8*/ 	.word	0x00012860


	//   ....[165]....
        /*07dc*/ 	.word	0x00012960


	//   ....[166]....
        /*07e0*/ 	.word	0x000129d0


	//   ....[167]....
        /*07e4*/ 	.word	0x00012ad0


	//   ....[168]....
        /*07e8*/ 	.word	0x00012b40


	//   ....[169]....
        /*07ec*/ 	.word	0x00012c40


	//   ....[170]....
        /*07f0*/ 	.word	0x00012cb0


	//   ....[171]....
        /*07f4*/ 	.word	0x00012db0


	//   ....[172]....
        /*07f8*/ 	.word	0x00012e20


	//   ....[173]....
        /*07fc*/ 	.word	0x00012f20


	//   ....[174]....
        /*0800*/ 	.word	0x00012f90


	//   ....[175]....
        /*0804*/ 	.word	0x00013090


	//   ....[176]....
        /*0808*/ 	.word	0x00013100


	//   ....[177]....
        /*080c*/ 	.word	0x000131e0


	//   ....[178]....
        /*0810*/ 	.word	0x000132d0


	//   ....[179]....
        /*0814*/ 	.word	0x00013340


	//   ....[180]....
        /*0818*/ 	.word	0x000133c0


	//   ....[181]....
        /*081c*/ 	.word	0x00013480


	//   ....[182]....
        /*0820*/ 	.word	0x00013500


	//   ....[183]....
        /*0824*/ 	.word	0x000135d0


	//   ....[184]....
        /*0828*/ 	.word	0x00013650


	//   ....[185]....
        /*082c*/ 	.word	0x00013720


	//   ....[186]....
        /*0830*/ 	.word	0x000137a0


	//   ....[187]....
        /*0834*/ 	.word	0x00013870


	//   ....[188]....
        /*0838*/ 	.word	0x000138f0


	//   ....[189]....
        /*083c*/ 	.word	0x000139c0


	//   ....[190]....
        /*0840*/ 	.word	0x00013a40


	//   ....[191]....
        /*0844*/ 	.word	0x00013b00


	//   ....[192]....
        /*0848*/ 	.word	0x00013b80


	//   ....[193]....
        /*084c*/ 	.word	0x00013c30


	//   ....[194]....
        /*0850*/ 	.word	0x00013d60


	//   ....[195]....
        /*0854*/ 	.word	0x00013e10


	//   ....[196]....
        /*0858*/ 	.word	0x00013e70


	//   ....[197]....
        /*085c*/ 	.word	0x00013f30


	//   ....[198]....
        /*0860*/ 	.word	0x00013f90


	//   ....[199]....
        /*0864*/ 	.word	0x00014050


	//   ....[200]....
        /*0868*/ 	.word	0x000140b0


	//   ....[201]....
        /*086c*/ 	.word	0x00014170


	//   ....[202]....
        /*0870*/ 	.word	0x000141d0


	//   ....[203]....
        /*0874*/ 	.word	0x00014290


	//   ....[204]....
        /*0878*/ 	.word	0x000142f0


	//   ....[205]....
        /*087c*/ 	.word	0x000143b0


	//   ....[206]....
        /*0880*/ 	.word	0x00014410


	//   ....[207]....
        /*0884*/ 	.word	0x000144d0


	//   ....[208]....
        /*0888*/ 	.word	0x00014530


	//   ....[209]....
        /*088c*/ 	.word	0x000145f0


	//   ....[210]....
        /*0890*/ 	.word	0x000146e0


	//   ....[211]....
        /*0894*/ 	.word	0x00014780


	//   ....[212]....
        /*0898*/ 	.word	0x000147e0


	//   ....[213]....
        /*089c*/ 	.word	0x000148c0


	//   ....[214]....
        /*08a0*/ 	.word	0x00014920


	//   ....[215]....
        /*08a4*/ 	.word	0x00014a00


	//   ....[216]....
        /*08a8*/ 	.word	0x00014a60


	//   ....[217]....
        /*08ac*/ 	.word	0x00014b40


	//   ....[218]....
        /*08b0*/ 	.word	0x00014ba0


	//   ....[219]....
        /*08b4*/ 	.word	0x00014c80


	//   ....[220]....
        /*08b8*/ 	.word	0x00014ce0


	//   ....[221]....
        /*08bc*/ 	.word	0x00014dc0


	//   ....[222]....
        /*08c0*/ 	.word	0x00014e20


	//   ....[223]....
        /*08c4*/ 	.word	0x00014f00


	//   ....[224]....
        /*08c8*/ 	.word	0x00014f60


	//   ....[225]....
        /*08cc*/ 	.word	0x00015030


	//   ....[226]....
        /*08d0*/ 	.word	0x00015150


	//   ....[227]....
        /*08d4*/ 	.word	0x000151f0


	//   ....[228]....
        /*08d8*/ 	.word	0x000152b0


	//   ....[229]....
        /*08dc*/ 	.word	0x00015380


	//   ....[230]....
        /*08e0*/ 	.word	0x000153e0


	//   ....[231]....
        /*08e4*/ 	.word	0x000154c0


	//   ....[232]....
        /*08e8*/ 	.word	0x00015520


	//   ....[233]....
        /*08ec*/ 	.word	0x000155f0


	//   ....[234]....
        /*08f0*/ 	.word	0x00015650


	//   ....[235]....
        /*08f4*/ 	.word	0x00015720


	//   ....[236]....
        /*08f8*/ 	.word	0x00015780


	//   ....[237]....
        /*08fc*/ 	.word	0x00015860


	//   ....[238]....
        /*0900*/ 	.word	0x000158c0


	//   ....[239]....
        /*0904*/ 	.word	0x00015990


	//   ....[240]....
        /*0908*/ 	.word	0x000159f0


	//   ....[241]....
        /*090c*/ 	.word	0x00015ab0


	//   ....[242]....
        /*0910*/ 	.word	0x00015b40


	//   ....[243]....
        /*0914*/ 	.word	0x00015be0


	//   ....[244]....
        /*0918*/ 	.word	0x00015d00


	//   ....[245]....
        /*091c*/ 	.word	0x00015d70


	//   ....[246]....
        /*0920*/ 	.word	0x00015de0


	//   ....[247]....
        /*0924*/ 	.word	0x00015e50


	//   ....[248]....
        /*0928*/ 	.word	0x00015ec0


	//   ....[249]....
        /*092c*/ 	.word	0x00015f40


	//   ....[250]....
        /*0930*/ 	.word	0x00015fd0


	//   ....[251]....
        /*0934*/ 	.word	0x00016060


	//   ....[252]....
        /*0938*/ 	.word	0x000160d0


	//   ....[253]....
        /*093c*/ 	.word	0x00016140


	//   ....[254]....
        /*0940*/ 	.word	0x000161b0


	//   ....[255]....
        /*0944*/ 	.word	0x00016230


	//   ....[0]....
        /*0948*/ 	.word	0x000162a0


	//   ....[1]....
        /*094c*/ 	.word	0x00016340


	//   ....[2]....
        /*0950*/ 	.word	0x000163d0


	//   ....[3]....
        /*0954*/ 	.word	0x000164f0


	//----- nvinfo : EIATTR_REG_RECONFIG
	.align		4
.L_1053:
        /*0958*/ 	.byte	0x01, 0x54
	.zero		2


	//----- nvinfo : EIATTR_SYSCALL_OFFSETS
	.align		4
        /*095c*/ 	.byte	0x04, 0x46
        /*095e*/ 	.short	(.L_1055 - .L_1054)


	//   ....[0]....
.L_1054:
        /*0960*/ 	.word	0x00001760


	//   ....[1]....
        /*0964*/ 	.word	0x0000de70


	//   ....[2]....
        /*0968*/ 	.word	0x0000dfc0


	//   ....[3]....
        /*096c*/ 	.word	0x0000e0b0


	//   ....[4]....
        /*0970*/ 	.word	0x0000f040


	//----- nvinfo : EIATTR_MBARRIER_INSTR_OFFSETS
	.align		4
.L_1055:
        /*0974*/ 	.byte	0x04, 0x39
        /*0976*/ 	.short	(.L_1057 - .L_1056)


	//   ....[0]....
.L_1056:
        /*0978*/ 	.word	0x00000180
        /*097c*/ 	.word	0x000000ff
        /*0980*/ 	.word	0x00028800
        /*0984*/ 	.short	0x0100
        /*0986*/ 	.byte	0x08
	.zero		1


	//   ....[1]....
        /*0988*/ 	.word	0x00000190
        /*098c*/ 	.word	0x000000ff
        /*0990*/ 	.word	0x00028820
        /*0994*/ 	.short	0x0100
        /*0996*/ 	.byte	0x08
	.zero		1


	//   ....[2]....
        /*0998*/ 	.word	0x00000280
        /*099c*/ 	.word	0x000000ff
        /*09a0*/ 	.word	0x00028830
        /*09a4*/ 	.short	0x0100
        /*09a6*/ 	.byte	0x08
	.zero		1


	//   ....[3]....
        /*09a8*/ 	.word	0x00000290
        /*09ac*/ 	.word	0x000000ff
        /*09b0*/ 	.word	0x00028840
        /*09b4*/ 	.short	0x0100
        /*09b6*/ 	.byte	0x08
	.zero		1


	//   ....[4]....
        /*09b8*/ 	.word	0x000002a0
        /*09bc*/ 	.word	0x000000ff
        /*09c0*/ 	.word	0x00028838
        /*09c4*/ 	.short	0x0100
        /*09c6*/ 	.byte	0x08
	.zero		1


	//   ....[5]....
        /*09c8*/ 	.word	0x000002b0
        /*09cc*/ 	.word	0x000000ff
        /*09d0*/ 	.word	0x00028848
        /*09d4*/ 	.short	0x0100
        /*09d6*/ 	.byte	0x08
	.zero		1


	//   ....[6]....
        /*09d8*/ 	.word	0x000003e0
        /*09dc*/ 	.word	0x000000ff
        /*09e0*/ 	.word	0x00028850
        /*09e4*/ 	.short	0x0100
        /*09e6*/ 	.byte	0x08
	.zero		1


	//   ....[7]....
        /*09e8*/ 	.word	0x000003f0
        /*09ec*/ 	.word	0x000000ff
        /*09f0*/ 	.word	0x00028860
        /*09f4*/ 	.short	0x0100
        /*09f6*/ 	.byte	0x08
	.zero		1


	//   ....[8]....
        /*09f8*/ 	.word	0x00000400
        /*09fc*/ 	.word	0x000000ff
        /*0a00*/ 	.word	0x00028858
        /*0a04*/ 	.short	0x0100
        /*0a06*/ 	.byte	0x08
	.zero		1


	//   ....[9]....
        /*0a08*/ 	.word	0x00000410
        /*0a0c*/ 	.word	0x000000ff
        /*0a10*/ 	.word	0x00028868
        /*0a14*/ 	.short	0x0100
        /*0a16*/ 	.byte	0x08
	.zero		1


	//   ....[10]....
        /*0a18*/ 	.word	0x00000500
        /*0a1c*/ 	.word	0x000000ff
        /*0a20*/ 	.word	0x00028870
        /*0a24*/ 	.short	0x0100
        /*0a26*/ 	.byte	0x06
	.zero		1


	//   ....[11]....
        /*0a28*/ 	.word	0x00000510
        /*0a2c*/ 	.word	0x000000ff
        /*0a30*/ 	.word	0x00028880
        /*0a34*/ 	.short	0x0100
        /*0a36*/ 	.byte	0x06
	.zero		1


	//   ....[12]....
        /*0a38*/ 	.word	0x00000520
        /*0a3c*/ 	.word	0x000000ff
        /*0a40*/ 	.word	0x00028878
        /*0a44*/ 	.short	0x0100
        /*0a46*/ 	.byte	0x06
	.zero		1


	//   ....[13]....
        /*0a48*/ 	.word	0x00000530
        /*0a4c*/ 	.word	0x000000ff
        /*0a50*/ 	.word	0x00028888
        /*0a54*/ 	.short	0x0100
        /*0a56*/ 	.byte	0x06
	.zero		1


	//   ....[14]....
        /*0a58*/ 	.word	0x00000660
        /*0a5c*/ 	.word	0x000000ff
        /*0a60*/ 	.word	0x00028890
        /*0a64*/ 	.short	0x0100
        /*0a66*/ 	.byte	0x08
	.zero		1


	//   ....[15]....
        /*0a68*/ 	.word	0x00000670
        /*0a6c*/ 	.word	0x000000ff
        /*0a70*/ 	.word	0x000288a0
        /*0a74*/ 	.short	0x0100
        /*0a76*/ 	.byte	0x08
	.zero		1


	//   ....[16]....
        /*0a78*/ 	.word	0x00000680
        /*0a7c*/ 	.word	0x000000ff
        /*0a80*/ 	.word	0x00028898
        /*0a84*/ 	.short	0x0100
        /*0a86*/ 	.byte	0x08
	.zero		1


	//   ....[17]....
        /*0a88*/ 	.word	0x00000690
        /*0a8c*/ 	.word	0x000000ff
        /*0a90*/ 	.word	0x000288a8
        /*0a94*/ 	.short	0x0100
        /*0a96*/ 	.byte	0x08
	.zero		1


	//   ....[18]....
        /*0a98*/ 	.word	0x000007d0
        /*0a9c*/ 	.word	0x000000ff
        /*0aa0*/ 	.word	0x000288b0
        /*0aa4*/ 	.short	0x0100
        /*0aa6*/ 	.byte	0x08
	.zero		1


	//   ....[19]....
        /*0aa8*/ 	.word	0x000007e0
        /*0aac*/ 	.word	0x000000ff
        /*0ab0*/ 	.word	0x000288c0
        /*0ab4*/ 	.short	0x0100
        /*0ab6*/ 	.byte	0x08
	.zero		1


	//   ....[20]....
        /*0ab8*/ 	.word	0x000007f0
        /*0abc*/ 	.word	0x000000ff
        /*0ac0*/ 	.word	0x000288b8
        /*0ac4*/ 	.short	0x0100
        /*0ac6*/ 	.byte	0x08
	.zero		1


	//   ....[21]....
        /*0ac8*/ 	.word	0x00000800
        /*0acc*/ 	.word	0x000000ff
        /*0ad0*/ 	.word	0x000288c8
        /*0ad4*/ 	.short	0x0100
        /*0ad6*/ 	.byte	0x08
	.zero		1


	//   ....[22]....
        /*0ad8*/ 	.word	0x000017e0
        /*0adc*/ 	.word	0x000000ff
        /*0ae0*/ 	.word	0x00028800
        /*0ae4*/ 	.short	0x010a
        /*0ae6*/ 	.byte	0x29
	.zero		1


	//   ....[23]....
        /*0ae8*/ 	.word	0x00001860
        /*0aec*/ 	.word	0x00000000
        /*0af0*/ 	.word	0x00028830
        /*0af4*/ 	.short	0x010a
        /*0af6*/ 	.byte	0x3f
	.zero		1


	//   ....[24]....
        /*0af8*/ 	.word	0x000018a0
        /*0afc*/ 	.word	0x00000000
        /*0b00*/ 	.word	0x00028830
        /*0b04*/ 	.short	0x010a
        /*0b06*/ 	.byte	0x3f
	.zero		1


	//   ....[25]....
        /*0b08*/ 	.word	0x00003450
        /*0b0c*/ 	.word	0x000000ff
        /*0b10*/ 	.word	0x00000000
        /*0b14*/ 	.short	0x0101
        /*0b16*/ 	.byte	0x06
	.zero		1


	//   ....[26]....
        /*0b18*/ 	.word	0x00004540
        /*0b1c*/ 	.word	0x000000ff
        /*0b20*/ 	.word	0x00028830
        /*0b24*/ 	.short	0x010a
        /*0b26*/ 	.byte	0x06
	.zero		1


	//   ....[27]....
        /*0b28*/ 	.word	0x00004580
        /*0b2c*/ 	.word	0x000000ff
        /*0b30*/ 	.word	0x00028830
        /*0b34*/ 	.short	0x010a
        /*0b36*/ 	.byte	0x06
	.zero		1


	//   ....[28]....
        /*0b38*/ 	.word	0x000048d0
        /*0b3c*/ 	.word	0x000000ff
        /*0b40*/ 	.word	0x00028850
        /*0b44*/ 	.short	0x010a
        /*0b46*/ 	.byte	0x06
	.zero		1


	//   ....[29]....
        /*0b48*/ 	.word	0x00004910
        /*0b4c*/ 	.word	0x000000ff
        /*0b50*/ 	.word	0x00028850
        /*0b54*/ 	.short	0x010a
        /*0b56*/ 	.byte	0x06
	.zero		1


	//   ....[30]....
        /*0b58*/ 	.word	0x000054c0
        /*0b5c*/ 	.word	0x000000ff
        /*0b60*/ 	.word	0x00000000
        /*0b64*/ 	.short	0x0101
        /*0b66*/ 	.byte	0x06
	.zero		1


	//   ....[31]....
        /*0b68*/ 	.word	0x00007060
        /*0b6c*/ 	.word	0x000000ff
        /*0b70*/ 	.word	0x00000000
        /*0b74*/ 	.short	0x0101
        /*0b76*/ 	.byte	0x06
	.zero		1


	//   ....[32]....
        /*0b78*/ 	.word	0x00007740
        /*0b7c*/ 	.word	0x000000ff
        /*0b80*/ 	.word	0x00028830
        /*0b84*/ 	.short	0x010a
        /*0b86*/ 	.byte	0x06
	.zero		1


	//   ....[33]....
        /*0b88*/ 	.word	0x00007780
        /*0b8c*/ 	.word	0x000000ff
        /*0b90*/ 	.word	0x00028830
        /*0b94*/ 	.short	0x010a
        /*0b96*/ 	.byte	0x06
	.zero		1


	//   ....[34]....
        /*0b98*/ 	.word	0x00007aa0
        /*0b9c*/ 	.word	0x000000ff
        /*0ba0*/ 	.word	0x00028850
        /*0ba4*/ 	.short	0x010a
        /*0ba6*/ 	.byte	0x06
	.zero		1


	//   ....[35]....
        /*0ba8*/ 	.word	0x00007ae0
        /*0bac*/ 	.word	0x000000ff
        /*0bb0*/ 	.word	0x00028850
        /*0bb4*/ 	.short	0x010a
        /*0bb6*/ 	.byte	0x06
	.zero		1


	//   ....[36]....
        /*0bb8*/ 	.word	0x000083a0
        /*0bbc*/ 	.word	0x000000ff
        /*0bc0*/ 	.word	0x00000000
        /*0bc4*/ 	.short	0x0101
        /*0bc6*/ 	.byte	0x06
	.zero		1


	//   ....[37]....
        /*0bc8*/ 	.word	0x00009890
        /*0bcc*/ 	.word	0x000000ff
        /*0bd0*/ 	.word	0x00000000
        /*0bd4*/ 	.short	0x0101
        /*0bd6*/ 	.byte	0x06
	.zero		1


	//   ....[38]....
        /*0bd8*/ 	.word	0x00009ea0
        /*0bdc*/ 	.word	0x000000ff
        /*0be0*/ 	.word	0x00028850
        /*0be4*/ 	.short	0x010a
        /*0be6*/ 	.byte	0x05
	.zero		1


	//   ....[39]....
        /*0be8*/ 	.word	0x00009ee0
        /*0bec*/ 	.word	0x000000ff
        /*0bf0*/ 	.word	0x00028850
        /*0bf4*/ 	.short	0x010a
        /*0bf6*/ 	.byte	0x05
	.zero		1


	//   ....[40]....
        /*0bf8*/ 	.word	0x0000a450
        /*0bfc*/ 	.word	0x000000ff
        /*0c00*/ 	.word	0x00000000
        /*0c04*/ 	.short	0x0101
        /*0c06*/ 	.byte	0x04
	.zero		1


	//   ....[41]....
        /*0c08*/ 	.word	0x0000b9b0
        /*0c0c*/ 	.word	0x0000001c
        /*0c10*/ 	.word	0x00000000
        /*0c14*/ 	.short	0x0101
        /*0c16*/ 	.byte	0x3f
	.zero		1


	//   ....[42]....
        /*0c18*/ 	.word	0x0000e5c0
        /*0c1c*/ 	.word	0x00000007
        /*0c20*/ 	.word	0x00028840
        /*0c24*/ 	.short	0x010a
        /*0c26*/ 	.byte	0x3f
	.zero		1


	//   ....[43]....
        /*0c28*/ 	.word	0x0000ed40
        /*0c2c*/ 	.word	0x00000007
        /*0c30*/ 	.word	0x00028830
        /*0c34*/ 	.short	0x0107
        /*0c36*/ 	.byte	0x3f
	.zero		1


	//   ....[44]....
        /*0c38*/ 	.word	0x0000ee10
        /*0c3c*/ 	.word	0x00000007
        /*0c40*/ 	.word	0x00028830
        /*0c44*/ 	.short	0x0101
        /*0c46*/ 	.byte	0x3f
	.zero		1


	//   ....[45]....
        /*0c48*/ 	.word	0x0000f930
        /*0c4c*/ 	.word	0x00000016
        /*0c50*/ 	.word	0x00028800
        /*0c54*/ 	.short	0x0107
        /*0c56*/ 	.byte	0x3f
	.zero		1


	//   ....[46]....
        /*0c58*/ 	.word	0x0000fa40
        /*0c5c*/ 	.word	0x00000016
        /*0c60*/ 	.word	0x00028800
        /*0c64*/ 	.short	0x0101
        /*0c66*/ 	.byte	0x3f
	.zero		1


	//   ....[47]....
        /*0c68*/ 	.word	0x0000fa60
        /*0c6c*/ 	.word	0x00000016
        /*0c70*/ 	.word	0x00028820
        /*0c74*/ 	.short	0x010a
        /*0c76*/ 	.byte	0x3f
	.zero		1


	//   ....[48]....
        /*0c78*/ 	.word	0x0000fdf0
        /*0c7c*/ 	.word	0x00000006
        /*0c80*/ 	.word	0x00028840
        /*0c84*/ 	.short	0x010a
        /*0c86*/ 	.byte	0x3f
	.zero		1


	//   ....[49]....
        /*0c88*/ 	.word	0x00010310
        /*0c8c*/ 	.word	0x00000006
        /*0c90*/ 	.word	0x00028830
        /*0c94*/ 	.short	0x0107
        /*0c96*/ 	.byte	0x3f
	.zero		1


	//   ....[50]....
        /*0c98*/ 	.word	0x000103d0
        /*0c9c*/ 	.word	0x00000006
        /*0ca0*/ 	.word	0x00028830
        /*0ca4*/ 	.short	0x0101
        /*0ca6*/ 	.byte	0x3f
	.zero		1


	//   ....[51]....
        /*0ca8*/ 	.word	0x00010440
        /*0cac*/ 	.word	0x00000006
        /*0cb0*/ 	.word	0x00028860
        /*0cb4*/ 	.short	0x010a
        /*0cb6*/ 	.byte	0x3f
	.zero		1


	//   ....[52]....
        /*0cb8*/ 	.word	0x000109c0
        /*0cbc*/ 	.word	0x00000006
        /*0cc0*/ 	.word	0x00028850
        /*0cc4*/ 	.short	0x0107
        /*0cc6*/ 	.byte	0x3f
	.zero		1


	//   ....[53]....
        /*0cc8*/ 	.word	0x00010b20
        /*0ccc*/ 	.word	0x00000006
        /*0cd0*/ 	.word	0x00028850
        /*0cd4*/ 	.short	0x0101
        /*0cd6*/ 	.byte	0x3f
	.zero		1


	//   ....[54]....
        /*0cd8*/ 	.word	0x00010d30
        /*0cdc*/ 	.word	0x00000000
        /*0ce0*/ 	.word	0x00028860
        /*0ce4*/ 	.short	0x010a
        /*0ce6*/ 	.byte	0x3f
	.zero		1


	//   ....[55]....
        /*0ce8*/ 	.word	0x00011260
        /*0cec*/ 	.word	0x00000000
        /*0cf0*/ 	.word	0x00028850
        /*0cf4*/ 	.short	0x0107
        /*0cf6*/ 	.byte	0x3f
	.zero		1


	//   ....[56]....
        /*0cf8*/ 	.word	0x00011320
        /*0cfc*/ 	.word	0x00000000
        /*0d00*/ 	.word	0x00028850
        /*0d04*/ 	.short	0x0101
        /*0d06*/ 	.byte	0x3f
	.zero		1


	//   ....[57]....
        /*0d08*/ 	.word	0x00012050
        /*0d0c*/ 	.word	0x00000004
        /*0d10*/ 	.word	0x00028820
        /*0d14*/ 	.short	0x010a
        /*0d16*/ 	.byte	0x3f
	.zero		1


	//   ....[58]....
        /*0d18*/ 	.word	0x000121d0
        /*0d1c*/ 	.word	0x00000005
        /*0d20*/ 	.word	0x00028840
        /*0d24*/ 	.short	0x010a
        /*0d26*/ 	.byte	0x3f
	.zero		1


	//   ....[59]....
        /*0d28*/ 	.word	0x00012270
        /*0d2c*/ 	.word	0x00000019
        /*0d30*/ 	.word	0x00028840
        /*0d34*/ 	.short	0x010a
        /*0d36*/ 	.byte	0x3f
	.zero		1


	//   ....[60]....
        /*0d38*/ 	.word	0x000122b0
        /*0d3c*/ 	.word	0x00000005
        /*0d40*/ 	.word	0x00028860
        /*0d44*/ 	.short	0x010a
        /*0d46*/ 	.byte	0x3f
	.zero		1


	//   ....[61]....
        /*0d48*/ 	.word	0x000122f0
        /*0d4c*/ 	.word	0x00000019
        /*0d50*/ 	.word	0x00028860
        /*0d54*/ 	.short	0x010a
        /*0d56*/ 	.byte	0x3f
	.zero		1


	//   ....[62]....
        /*0d58*/ 	.word	0x00012360
        /*0d5c*/ 	.word	0x00000003
        /*0d60*/ 	.word	0x00028800
        /*0d64*/ 	.short	0x010a
        /*0d66*/ 	.byte	0x3f
	.zero		1


	//   ....[63]....
        /*0d68*/ 	.word	0x000123b0
        /*0d6c*/ 	.word	0x00000000
        /*0d70*/ 	.word	0x00028830
        /*0d74*/ 	.short	0x010a
        /*0d76*/ 	.byte	0x3f
	.zero		1


	//   ....[64]....
        /*0d78*/ 	.word	0x00012410
        /*0d7c*/ 	.word	0x00000007
        /*0d80*/ 	.word	0x00028830
        /*0d84*/ 	.short	0x010a
        /*0d86*/ 	.byte	0x3f
	.zero		1


	//   ....[65]....
        /*0d88*/ 	.word	0x00012470
        /*0d8c*/ 	.word	0x00000007
        /*0d90*/ 	.word	0x00028850
        /*0d94*/ 	.short	0x010a
        /*0d96*/ 	.byte	0x3f
	.zero		1


	//   ....[66]....
        /*0d98*/ 	.word	0x000124d0
        /*0d9c*/ 	.word	0x00000005
        /*0da0*/ 	.word	0x00028830
        /*0da4*/ 	.short	0x010a
        /*0da6*/ 	.byte	0x3f
	.zero		1


	//   ....[67]....
        /*0da8*/ 	.word	0x00012530
        /*0dac*/ 	.word	0x00000005
        /*0db0*/ 	.word	0x00028850
        /*0db4*/ 	.short	0x010a
        /*0db6*/ 	.byte	0x3f
	.zero		1


	//   ....[68]....
        /*0db8*/ 	.word	0x00012590
        /*0dbc*/ 	.word	0x00000006
        /*0dc0*/ 	.word	0x00028850
        /*0dc4*/ 	.short	0x010a
        /*0dc6*/ 	.byte	0x3f
	.zero		1


	//   ....[69]....
        /*0dc8*/ 	.word	0x000126b0
        /*0dcc*/ 	.word	0x00000007
        /*0dd0*/ 	.word	0x00028840
        /*0dd4*/ 	.short	0x010a
        /*0dd6*/ 	.byte	0x3f
	.zero		1


	//   ....[70]....
        /*0dd8*/ 	.word	0x00013c60
        /*0ddc*/ 	.word	0x00000016
        /*0de0*/ 	.word	0x00028820
        /*0de4*/ 	.short	0x010a
        /*0de6*/ 	.byte	0x3f
	.zero		1


	//   ....[71]....
        /*0de8*/ 	.word	0x00013cb0
        /*0dec*/ 	.word	0x00000006
        /*0df0*/ 	.word	0x00028840
        /*0df4*/ 	.short	0x010a
        /*0df6*/ 	.byte	0x3f
	.zero		1


	//   ....[72]....
        /*0df8*/ 	.word	0x00014630
        /*0dfc*/ 	.word	0x00000006
        /*0e00*/ 	.word	0x00028860
        /*0e04*/ 	.short	0x010a
        /*0e06*/ 	.byte	0x3f
	.zero		1


	//   ....[73]....
        /*0e08*/ 	.word	0x000150a0
        /*0e0c*/ 	.word	0x00000000
        /*0e10*/ 	.word	0x00028860
        /*0e14*/ 	.short	0x010a
        /*0e16*/ 	.byte	0x3f
	.zero		1


	//   ....[74]....
        /*0e18*/ 	.word	0x00016410
        /*0e1c*/ 	.word	0x00000004
        /*0e20*/ 	.word	0x00028820
        /*0e24*/ 	.short	0x010a
        /*0e26*/ 	.byte	0x3f
	.zero		1


	//   ....[75]....
        /*0e28*/ 	.word	0x000165b0
        /*0e2c*/ 	.word	0x00000005
        /*0e30*/ 	.word	0x00028840
        /*0e34*/ 	.short	0x010a
        /*0e36*/ 	.byte	0x3f
	.zero		1


	//   ....[76]....
        /*0e38*/ 	.word	0x00016600
        /*0e3c*/ 	.word	0x00000019
        /*0e40*/ 	.word	0x00028840
        /*0e44*/ 	.short	0x010a
        /*0e46*/ 	.byte	0x3f
	.zero		1


	//   ....[77]....
        /*0e48*/ 	.word	0x00016650
        /*0e4c*/ 	.word	0x00000005
        /*0e50*/ 	.word	0x00028860
        /*0e54*/ 	.short	0x010a
        /*0e56*/ 	.byte	0x3f
	.zero		1


	//----- nvinfo : EIATTR_NUM_MBARRIERS
	.align		4
.L_1057:
        /*0e58*/ 	.byte	0x03, 0x38
        /*0e5a*/ 	.short	0x0016


	//----- nvinfo : EIATTR_EXIT_INSTR_OFFSETS
	.align		4
        /*0e5c*/ 	.byte	0x04, 0x1c
        /*0e5e*/ 	.short	(.L_1059 - .L_1058)


	//   ....[0]....
.L_1058:
        /*0e60*/ 	.word	0x000009b0


	//   ....[1]....
        /*0e64*/ 	.word	0x0000c940


	//   ....[2]....
        /*0e68*/ 	.word	0x00012340


	//----- nvinfo : EIATTR_MAX_THREADS
	.align		4
.L_1059:
        /*0e6c*/ 	.byte	0x04, 0x05
        /*0e6e*/ 	.short	(.L_1061 - .L_1060)
.L_1060:
        /*0e70*/ 	.word	0x00000180
        /*0e74*/ 	.word	0x00000001
        /*0e78*/ 	.word	0x00000001


	//----- nvinfo : EIATTR_CRS_STACK_SIZE
	.align		4
.L_1061:
        /*0e7c*/ 	.byte	0x04, 0x1e
        /*0e7e*/ 	.short	(.L_1063 - .L_1062)
.L_1062:
        /*0e80*/ 	.word	0x00000000


	//----- nvinfo : EIATTR_CBANK_PARAM_SIZE
	.align		4
.L_1063:
        /*0e84*/ 	.byte	0x03, 0x19
        /*0e86*/ 	.short	0x0af0


	//----- nvinfo : EIATTR_PARAM_CBANK
	.align		4
        /*0e88*/ 	.byte	0x04, 0x0a
        /*0e8a*/ 	.short	(.L_1065 - .L_1064)
	.align		4
.L_1064:
        /*0e8c*/ 	.word	index@(.nv.constant0._ZN7cutlass13device_kernelIN5flash11enable_sm90INS1_16FlashAttnFwdSm90INS1_25CollectiveMainloopFwdSm90ILi2EN4cute5tupleIJNS5_1CILi1EEES8_S8_EEENS6_IJNS7_ILi128EEESA_SA_EEELi128ENS_10bfloat16_tEfNS_4arch4Sm90ELb1ELb0ELb1ELb1ELb1ELb0ELb0ELb1ELb1ELb1ELb0ELb0EEENS1_21CollectiveEpilogueFwdISB_S9_SC_SE_Li256ELb1ELb1ELb0ELb0EEENS1_36VarlenDynamicPersistentTileSchedulerILi128ELi128ELi256ELi128ELb0ELb1ELb1ELb1ELb1ELb1EEEEEEEEEvNT_6ParamsE)
        /*0e90*/ 	.short	0x0210
        /*0e92*/ 	.short	0x0af0


	//----- nvinfo : EIATTR_SW_WAR
	.align		4
.L_1065:
        /*0e94*/ 	.byte	0x04, 0x36
        /*0e96*/ 	.short	(.L_1067 - .L_1066)
.L_1066:
        /*0e98*/ 	.word	0x00000008
.L_1067:


//--------------------- .nv.info._ZN7cutlass13device_kernelIN5flash11enable_sm90INS1_16FlashAttnFwdSm90INS1_25CollectiveMainloopFwdSm90ILi2EN4cute5tupleIJNS5_1CILi1EEES8_S8_EEENS6_IJNS7_ILi128EEESA_SA_EEELi128ENS_10bfloat16_tEfNS_4arch4Sm90ELb1ELb0ELb1ELb1ELb1ELb1ELb0ELb1ELb1ELb1ELb0ELb0EEENS1_21CollectiveEpilogueFwdISB_S9_SC_SE_Li256ELb1ELb1ELb0ELb0EEENS1_36VarlenDynamicPersistentTileSchedulerILi128ELi128ELi256ELi128ELb0ELb1ELb1ELb1ELb1ELb1EEEEEEEEEvNT_6ParamsE --------------------------
	.section	.nv.info._ZN7cutlass13device_kernelIN5flash11enable_sm90INS1_16FlashAttnFwdSm90INS1_25CollectiveMainloopFwdSm90ILi2EN4cute5tupleIJNS5_1CILi1EEES8_S8_EEENS6_IJNS7_ILi128EEESA_SA_EEELi128ENS_10bfloat16_tEfNS_4arch4Sm90ELb1ELb0ELb1ELb1ELb1ELb1ELb0ELb1ELb1ELb1ELb0ELb0EEENS1_21CollectiveEpilogueFwdISB_S9_SC_SE_Li256ELb1ELb1ELb0ELb0EEENS1_36VarlenDynamicPersistentTileSchedulerILi128ELi128ELi256ELi128ELb0ELb1ELb1ELb1ELb1ELb1EEEEEEEEEvNT_6ParamsE,"",@"SHT_CUDA_INFO"
	.sectionflags	@""
	.align	4


	//----- nvinfo : EIATTR_CUDA_API_VERSION
	.align		4
        /*0000*/ 	.byte	0x04, 0x37
        /*0002*/ 	.short	(.L_1069 - .L_1068)
.L_1068:
        /*0004*/ 	.word	0x00000082


	//----- nvinfo : EIATTR_KPARAM_INFO
	.align		4
.L_1069:
        /*0008*/ 	.byte	0x04, 0x17
        /*000a*/ 	.short	(.L_1071 - .L_1070)
.L_1070:
        /*000c*/ 	.word	0x00000000
        /*0010*/ 	.short	0x0000
        /*0012*/ 	.short	0x0070
        /*0014*/ 	.byte	0x00, 0xf0, 0x01, 0x2a


	//----- nvinfo : EIATTR_SPARSE_MMA_MASK
	.align		4
.L_1071:
        /*0018*/ 	.byte	0x03, 0x50
        /*001a*/ 	.short	0x0000


	//----- nvinfo : EIATTR_MAXREG_COUNT
	.align		4
        /*001c*/ 	.byte	0x03, 0x1b
        /*001e*/ 	.short	0x00a8


	//----- nvinfo : EIATTR_NUM_BARRIERS
	.align		4
        /*0020*/ 	.byte	0x02, 0x4c
        /*0022*/ 	.byte	0x10
	.zero		1


	//----- nvinfo : EIATTR_EXTERNS
	.align		4
        /*0024*/ 	.byte	0x04, 0x0f
        /*0026*/ 	.short	(.L_1073 - .L_1072)


	//   ....[0]....
	.align		4
.L_1072:
        /*0028*/ 	.word	index@(__assertfail)


	//----- nvinfo : EIATTR_ANNOTATIONS
	.align		4
.L_1073:
        /*002c*/ 	.byte	0x04, 0x55
        /*002e*/ 	.short	(.L_1075 - .L_1074)


	//   ....[0]....
.L_1074:
        /* <DEDUP_REMOVED lines=16> */


	//----- nvinfo : EIATTR_MERCURY_ISA_VERSION
	.align		4
.L_1075:
        /*0118*/ 	.byte	0x03, 0x5f
        /*011a*/ 	.short	0x0101


	//----- nvinfo : EIATTR_UNUSED_LOAD_BYTE_OFFSET
	.align		4
        /*011c*/ 	.byte	0x04, 0x44
        /*011e*/ 	.short	(.L_1077 - .L_1076)


	//   ....[0]....
.L_1076:
        /*0120*/ 	.word	0x00000a60
        /*0124*/ 	.word	0x0000fff0


	//   ....[1]....
        /*0128*/ 	.word	0x00017860
        /*012c*/ 	.word	0x0000fff0


	//----- nvinfo : EIATTR_INT_WARP_WIDE_INSTR_OFFSETS
	.align		4
.L_1077:
        /*0130*/ 	.byte	0x04, 0x31
        /*0132*/ 	.short	(.L_1079 - .L_1078)


	//   ....[0]....
.L_1078:
        /*0134*/ 	.word	0x00000130


	//   ....[1]....
        /*0138*/ 	.word	0x00000170


	//   ....[2]....
        /*013c*/ 	.word	0x000001e0


	//   ....[3]....
        /*0140*/ 	.word	0x0001be20


	//   ....[4]....
        /*0144*/ 	.word	0x0001beb0


	//   ....[5]....
        /*0148*/ 	.word	0x0001edc0


	//   ....[6]....
        /*014c*/ 	.word	0x0001ee50


	//----- nvinfo : EIATTR_COOP_GROUP_MASK_REGIDS
	.align		4
.L_1079:
        /*0150*/ 	.byte	0x04, 0x29
        /*0152*/ 	.short	(.L_1081 - .L_1080)


	//   ....[0]....
.L_1080:
        /*0154*/ 	.word	0xffffffff


	//   ....[1]....
        /*0158*/ 	.word	0xffffffff


	//   ....[2]....
        /*015c*/ 	.word	0xffffffff


	//   ....[3]....
        /*0160*/ 	.word	0xffffffff


	//   ....[4]....
        /*0164*/ 	.word	0xffffffff


	//   ....[5]....
        /*0168*/ 	.word	0xffffffff


	//   ....[6]....
        /*016c*/ 	.word	0xffffffff


	//   ....[7]....
        /*0170*/ 	.word	0xffffffff


	//   ....[8]....
        /*0174*/ 	.word	0xffffffff


	//   ....[9]....
        /*0178*/ 	.word	0xffffffff


	//   ....[10]....
        /*017c*/ 	.word	0xffffffff


	//   ....[11]....
        /*0180*/ 	.word	0xffffffff


	//   ....[12]....
        /*0184*/ 	.word	0xffffffff


	//   ....[13]....
        /*0188*/ 	.word	0xffffffff


	//   ....[14]....
        /*018c*/ 	.word	0xffffffff


	//   ....[15]....
        /*0190*/ 	.word	0xffffffff


	//   ....[16]....
        /*0194*/ 	.word	0xffffffff


	//   ....[17]....
        /*0198*/ 	.word	0xffffffff


	//   ....[18]....
        /*019c*/ 	.word	0xffffffff


	//   ....[19]....
        /*01a0*/ 	.word	0xffffffff


	//   ....[20]....
        /*01a4*/ 	.word	0xffffffff


	//   ....[21]....
        /*01a8*/ 	.word	0xffffffff


	//   ....[22]....
        /*01ac*/ 	.word	0xffffffff


	//   ....[23]....
        /*01b0*/ 	.word	0xffffffff


	//   ....[24]....
        /*01b4*/ 	.word	0xffffffff


	//   ....[25]....
        /*01b8*/ 	.word	0xffffffff


	//   ....[26]....
        /*01bc*/ 	.word	0xffffffff


	//   ....[27]....
        /*01c0*/ 	.word	0xffffffff


	//   ....[28]....
        /*01c4*/ 	.word	0xffffffff


	//   ....[29]....
        /*01c8*/ 	.word	0xffffffff


	//   ....[30]....
        /*01cc*/ 	.word	0xffffffff


	//   ....[31]....
        /*01d0*/ 	.word	0xffffffff


	//   ....[32]....
        /*01d4*/ 	.word	0xffffffff


	//   ....[33]....
        /*01d8*/ 	.word	0xffffffff


	//   ....[34]....
        /*01dc*/ 	.word	0xffffffff


	//   ....[35]....
        /*01e0*/ 	.word	0xffffffff


	//   ....[36]....
        /*01e4*/ 	.word	0xffffffff


	//   ....[37]....
        /*01e8*/ 	.word	0xffffffff


	//   ....[38]....
        /*01ec*/ 	.word	0xffffffff


	//   ....[39]....
        /*01f0*/ 	.word	0xffffffff


	//   ....[40]....
        /*01f4*/ 	.word	0xffffffff


	//   ....[41]....
        /*01f8*/ 	.word	0xffffffff


	//   ....[42]....
        /*01fc*/ 	.word	0xffffffff


	//   ....[43]....
        /*0200*/ 	.word	0xffffffff


	//   ....[44]....
        /*0204*/ 	.word	0xffffffff


	//   ....[45]....
        /*0208*/ 	.word	0xffffffff


	//   ....[46]....
        /*020c*/ 	.word	0xffffffff


	//   ....[47]....
        /*0210*/ 	.word	0xffffffff


	//   ....[48]....
        /*0214*/ 	.word	0xffffffff


	//   ....[49]....
        /*0218*/ 	.word	0xffffffff


	//   ....[50]....
        /*021c*/ 	.word	0xffffffff


	//   ....[51]....
        /*0220*/ 	.word	0xffffffff


	//   ....[52]....
        /*0224*/ 	.word	0xffffffff


	//   ....[53]....
        /*0228*/ 	.word	0xffffffff


	//   ....[54]....
        /*022c*/ 	.word	0xffffffff


	//   ....[55]....
        /*0230*/ 	.word	0xffffffff


	//   ....[56]....
        /*0234*/ 	.word	0xffffffff


	//   ....[57]....
        /*0238*/ 	.word	0xffffffff


	//   ....[58]....
        /*023c*/ 	.word	0xffffffff


	//   ....[59]....
        /*0240*/ 	.word	0xffffffff


	//   ....[60]....
        /*0244*/ 	.word	0xffffffff


	//   ....[61]....
        /*0248*/ 	.word	0xffffffff


	//   ....[62]....
        /*024c*/ 	.word	0xffffffff


	//   ....[63]....
        /*0250*/ 	.word	0xffffffff


	//   ....[64]....
        /*0254*/ 	.word	0xffffffff


	//   ....[65]....
        /*0258*/ 	.word	0xffffffff


	//   ....[66]....
        /*025c*/ 	.word	0xffffffff


	//   ....[67]....
        /*0260*/ 	.word	0xffffffff


	//   ....[68]....
        /*0264*/ 	.word	0xffffffff


	//   ....[69]....
        /*0268*/ 	.word	0xffffffff


	//   ....[70]....
        /*026c*/ 	.word	0xffffffff


	//   ....[71]....
        /*0270*/ 	.word	0xffffffff


	//   ....[72]....
        /*0274*/ 	.word	0xffffffff


	//   ....[73]....
        /*0278*/ 	.word	0xffffffff


	//   ....[74]....
        /*027c*/ 	.word	0xffffffff


	//   ....[75]....
        /*0280*/ 	.word	0xffffffff


	//   ....[76]....
        /*0284*/ 	.word	0xffffffff


	//   ....[77]....
        /*0288*/ 	.word	0xffffffff


	//   ....[78]....
        /*028c*/ 	.word	0xffffffff


	//   ....[79]....
        /*0290*/ 	.word	0xffffffff


	//   ....[80]....
        /*0294*/ 	.word	0xffffffff


	//   ....[81]....
        /*0298*/ 	.word	0xffffffff


	//   ....[82]....
        /*029c*/ 	.word	0xffffffff


	//   ....[83]....
        /*02a0*/ 	.word	0xffffffff


	//   ....[84]....
        /*02a4*/ 	.word	0xffffffff


	//   ....[85]....
        /*02a8*/ 	.word	0xffffffff


	//   ....[86]....
        /*02ac*/ 	.word	0xffffffff


	//   ....[87]....
        /*02b0*/ 	.word	0xffffffff


	//   ....[88]....
        /*02b4*/ 	.word	0xffffffff


	//   ....[89]....
        /*02b8*/ 	.word	0xffffffff


	//   ....[90]....
        /*02bc*/ 	.word	0xffffffff


	//   ....[91]....
        /*02c0*/ 	.word	0xffffffff


	//   ....[92]....
        /*02c4*/ 	.word	0xffffffff


	//   ....[93]....
        /*02c8*/ 	.word	0xffffffff


	//   ....[94]....
        /*02cc*/ 	.word	0xffffffff


	//   ....[95]....
        /*02d0*/ 	.word	0xffffffff


	//   ....[96]....
        /*02d4*/ 	.word	0xffffffff


	//   ....[97]....
        /*02d8*/ 	.word	0xffffffff


	//   ....[98]....
        /*02dc*/ 	.word	0xffffffff


	//   ....[99]....
        /*02e0*/ 	.word	0xffffffff


	//   ....[100]....
        /*02e4*/ 	.word	0xffffffff


	//   ....[101]....
        /*02e8*/ 	.word	0xffffffff


	//   ....[102]....
        /*02ec*/ 	.word	0xffffffff


	//   ....[103]....
        /*02f0*/ 	.word	0xffffffff


	//   ....[104]....
        /*02f4*/ 	.word	0xffffffff


	//   ....[105]....
        /*02f8*/ 	.word	0xffffffff


	//   ....[106]....
        /*02fc*/ 	.word	0xffffffff


	//   ....[107]....
        /*0300*/ 	.word	0xffffffff


	//   ....[108]....
        /*0304*/ 	.word	0xffffffff


	//   ....[109]....
        /*0308*/ 	.word	0xffffffff


	//   ....[110]....
        /*030c*/ 	.word	0xffffffff


	//   ....[111]....
        /*0310*/ 	.word	0xffffffff


	//   ....[112]....
        /*0314*/ 	.word	0xffffffff


	//   ....[113]....
        /*0318*/ 	.word	0xffffffff


	//   ....[114]....
        /*031c*/ 	.word	0xffffffff


	//   ....[115]....
        /*0320*/ 	.word	0xffffffff


	//   ....[116]....
        /*0324*/ 	.word	0xffffffff


	//   ....[117]....
        /*0328*/ 	.word	0xffffffff


	//   ....[118]....
        /*032c*/ 	.word	0xffffffff


	//   ....[119]....
        /*0330*/ 	.word	0xffffffff


	//   ....[120]....
        /*0334*/ 	.word	0xffffffff


	//   ....[121]....
        /*0338*/ 	.word	0xffffffff


	//   ....[122]....
        /*033c*/ 	.word	0xffffffff


	//   ....[123]....
        /*0340*/ 	.word	0xffffffff


	//   ....[124]....
        /*0344*/ 	.word	0xffffffff


	//   ....[125]....
        /*0348*/ 	.word	0xffffffff


	//   ....[126]....
        /*034c*/ 	.word	0xffffffff


	//   ....[127]....
        /*0350*/ 	.word	0xffffffff


	//   ....[128]....
        /*0354*/ 	.word	0xffffffff


	//   ....[129]....
        /*0358*/ 	.word	0xffffffff


	//   ....[130]....
        /*035c*/ 	.word	0xffffffff


	//   ....[131]....
        /*0360*/ 	.word	0xffffffff


	//   ....[132]....
        /*0364*/ 	.word	0xffffffff


	//   ....[133]....
        /*0368*/ 	.word	0xffffffff


	//   ....[134]....
        /*036c*/ 	.word	0xffffffff


	//   ....[135]....
        /*0370*/ 	.word	0xffffffff


	//   ....[136]....
        /*0374*/ 	.word	0xffffffff


	//   ....[137]....
        /*0378*/ 	.word	0xffffffff


	//   ....[138]....
        /*037c*/ 	.word	0xffffffff


	//   ....[139]....
        /*0380*/ 	.word	0xffffffff


	//   ....[140]....
        /*0384*/ 	.word	0xffffffff


	//   ....[141]....
        /*0388*/ 	.word	0xffffffff


	//   ....[142]....
        /*038c*/ 	.word	0xffffffff


	//   ....[143]....
        /*0390*/ 	.word	0xffffffff


	//   ....[144]....
        /*0394*/ 	.word	0xffffffff


	//   ....[145]....
        /*0398*/ 	.word	0xffffffff


	//   ....[146]....
        /*039c*/ 	.word	0xffffffff


	//   ....[147]....
        /*03a0*/ 	.word	0xffffffff


	//   ....[148]....
        /*03a4*/ 	.word	0xffffffff


	//   ....[149]....
        /*03a8*/ 	.word	0xffffffff


	//   ....[150]....
        /*03ac*/ 	.word	0xffffffff


	//   ....[151]....
        /*03b0*/ 	.word	0xffffffff


	//   ....[152]....
        /*03b4*/ 	.word	0xffffffff


	//   ....[153]....
        /*03b8*/ 	.word	0xffffffff


	//   ....[154]....
        /*03bc*/ 	.word	0xffffffff


	//   ....[155]....
        /*03c0*/ 	.word	0xffffffff


	//   ....[156]....
        /*03c4*/ 	.word	0xffffffff


	//   ....[157]....
        /*03c8*/ 	.word	0xffffffff


	//   ....[158]....
        /*03cc*/ 	.word	0xffffffff


	//   ....[159]....
        /*03d0*/ 	.word	0xffffffff


	//   ....[160]....
        /*03d4*/ 	.word	0xffffffff


	//   ....[161]....
        /*03d8*/ 	.word	0xffffffff


	//   ....[162]....
        /*03dc*/ 	.word	0xffffffff


	//   ....[163]....
        /*03e0*/ 	.word	0xffffffff


	//   ....[164]....
        /*03e4*/ 	.word	0xffffffff


	//   ....[165]....
        /*03e8*/ 	.word	0xffffffff


	//   ....[166]....
        /*03ec*/ 	.word	0xffffffff


	//   ....[167]....
        /*03f0*/ 	.word	0xffffffff


	//   ....[168]....
        /*03f4*/ 	.word	0xffffffff


	//   ....[169]....
        /*03f8*/ 	.word	0xffffffff


	//   ....[170]....
        /*03fc*/ 	.word	0xffffffff


	//   ....[171]....
        /*0400*/ 	.word	0xffffffff


	//   ....[172]....
        /*0404*/ 	.word	0xffffffff


	//   ....[173]....
        /*0408*/ 	.word	0xffffffff


	//   ....[174]....
        /*040c*/ 	.word	0xffffffff


	//   ....[175]....
        /*0410*/ 	.word	0xffffffff


	//   ....[176]....
        /*0414*/ 	.word	0xffffffff


	//   ....[177]....
        /*0418*/ 	.word	0xffffffff


	//   ....[178]....
        /*041c*/ 	.word	0xffffffff


	//   ....[179]....
        /*0420*/ 	.word	0xffffffff


	//   ....[180]....
        /*0424*/ 	.word	0xffffffff


	//   ....[181]....
        /*0428*/ 	.word	0xffffffff


	//   ....[182]....
        /*042c*/ 	.word	0xffffffff


	//   ....[183]....
        /*0430*/ 	.word	0xffffffff


	//   ....[184]....
        /*0434*/ 	.word	0xffffffff


	//   ....[185]....
        /*0438*/ 	.word	0xffffffff


	//   ....[186]....
        /*043c*/ 	.word	0xffffffff


	//   ....[187]....
        /*0440*/ 	.word	0xffffffff


	//   ....[188]....
        /*0444*/ 	.word	0xffffffff


	//   ....[189]....
        /*0448*/ 	.word	0xffffffff


	//   ....[190]....
        /*044c*/ 	.word	0xffffffff


	//   ....[191]....
        /*0450*/ 	.word	0xffffffff


	//   ....[192]....
        /*0454*/ 	.word	0xffffffff


	//   ....[193]....
        /*0458*/ 	.word	0xffffffff


	//   ....[194]....
        /*045c*/ 	.word	0xffffffff


	//   ....[195]....
        /*0460*/ 	.word	0xffffffff


	//   ....[196]....
        /*0464*/ 	.word	0xffffffff


	//   ....[197]....
        /*0468*/ 	.word	0xffffffff


	//   ....[198]....
        /*046c*/ 	.word	0xffffffff


	//   ....[199]....
        /*0470*/ 	.word	0xffffffff


	//   ....[200]....
        /*0474*/ 	.word	0xffffffff


	//   ....[201]....
        /*0478*/ 	.word	0xffffffff


	//   ....[202]....
        /*047c*/ 	.word	0xffffffff


	//   ....[203]....
        /*0480*/ 	.word	0xffffffff


	//   ....[204]....
        /*0484*/ 	.word	0xffffffff


	//   ....[205]....
        /*0488*/ 	.word	0xffffffff


	//   ....[206]....
        /*048c*/ 	.word	0xffffffff


	//   ....[207]....
        /*0490*/ 	.word	0xffffffff


	//   ....[208]....
        /*0494*/ 	.word	0xffffffff


	//   ....[209]....
        /*0498*/ 	.word	0xffffffff


	//   ....[210]....
        /*049c*/ 	.word	0xffffffff


	//   ....[211]....
        /*04a0*/ 	.word	0xffffffff


	//   ....[212]....
        /*04a4*/ 	.word	0xffffffff


	//   ....[213]....
        /*04a8*/ 	.word	0xffffffff


	//   ....[214]....
        /*04ac*/ 	.word	0xffffffff


	//   ....[215]....
        /*04b0*/ 	.word	0xffffffff


	//   ....[216]....
        /*04b4*/ 	.word	0xffffffff


	//   ....[217]....
        /*04b8*/ 	.word	0xffffffff


	//   ....[218]....
        /*04bc*/ 	.word	0xffffffff


	//   ....[219]....
        /*04c0*/ 	.word	0xffffffff


	//   ....[220]....
        /*04c4*/ 	.word	0xffffffff


	//   ....[221]....
        /*04c8*/ 	.word	0xffffffff


	//   ....[222]....
        /*04cc*/ 	.word	0xffffffff


	//   ....[223]....
        /*04d0*/ 	.word	0xffffffff


	//   ....[224]....
        /*04d4*/ 	.word	0xffffffff


	//   ....[225]....
        /*04d8*/ 	.word	0xffffffff


	//   ....[226]....
        /*04dc*/ 	.word	0xffffffff


	//   ....[227]....
        /*04e0*/ 	.word	0x0500000f


	//   ....[228]....
        /*04e4*/ 	.word	0x0500000f


	//   ....[229]....
        /*04e8*/ 	.word	0x0500000f


	//   ....[230]....
        /*04ec*/ 	.word	0x0500000f


	//   ....[231]....
        /*04f0*/ 	.word	0x0500000f


	//   ....[232]....
        /*04f4*/ 	.word	0x0500000f


	//   ....[233]....
        /*04f8*/ 	.word	0x0500000f


	//   ....[234]....
        /*04fc*/ 	.word	0x0500000f


	//   ....[235]....
        /*0500*/ 	.word	0x0500000f


	//   ....[236]....
        /*0504*/ 	.word	0x0500000f


	//   ....[237]....
        /*0508*/ 	.word	0x0500000f


	//   ....[238]....
        /*050c*/ 	.word	0x0500000f


	//   ....[239]....
        /*0510*/ 	.word	0x0500000f


	//   ....[240]....
        /*0514*/ 	.word	0x0500000f


	//   ....[241]....
        /*0518*/ 	.word	0x0500000f


	//   ....[242]....
        /*051c*/ 	.word	0x0500000f


	//   ....[243]....
        /*0520*/ 	.word	0x0500000f


	//   ....[244]....
        /*0524*/ 	.word	0x0500000f


	//   ....[245]....
        /*0528*/ 	.word	0x0500000f


	//   ....[246]....
        /*052c*/ 	.word	0x0500000f


	//   ....[247]....
        /*0530*/ 	.word	0x0500000f


	//   ....[248]....
        /*0534*/ 	.word	0x0500000f


	//   ....[249]....
        /*0538*/ 	.word	0x0500000f


	//   ....[250]....
        /*053c*/ 	.word	0x0500000f


	//   ....[251]....
        /*0540*/ 	.word	0x0500000f


	//   ....[252]....
        /*0544*/ 	.word	0x0500000f


	//   ....[253]....
        /*0548*/ 	.word	0x0500000f


	//   ....[254]....
        /*054c*/ 	.word	0x0500000f


	//   ....[255]....
        /*0550*/ 	.word	0x0500000f


	//   ....[0]....
        /*0554*/ 	.word	0x0500000f


	//   ....[1]....
        /*0558*/ 	.word	0x0500000f


	//   ....[2]....
        /*055c*/ 	.word	0x0500000f


	//   ....[3]....
        /*0560*/ 	.word	0x0500000f


	//   ....[4]....
        /*0564*/ 	.word	0x0500000f


	//   ....[5]....
        /*0568*/ 	.word	0x0500000f


	//   ....[6]....
        /*056c*/ 	.word	0x0500000f


	//   ....[7]....
        /*0570*/ 	.word	0x0500000f


	//   ....[8]....
        /*0574*/ 	.word	0x0500000f


	//   ....[9]....
        /*0578*/ 	.word	0x0500000f


	//   ....[10]....
        /*057c*/ 	.word	0x0500000f


	//   ....[11]....
        /*0580*/ 	.word	0x0500000f


	//   ....[12]....
        /*0584*/ 	.word	0x0500000f


	//   ....[13]....
        /*0588*/ 	.word	0x0500000f


	//   ....[14]....
        /*058c*/ 	.word	0x0500000f


	//   ....[15]....
        /*0590*/ 	.word	0x0500000f


	//   ....[16]....
        /*0594*/ 	.word	0x0500000f


	//   ....[17]....
        /*0598*/ 	.word	0x0500000f


	//   ....[18]....
        /*059c*/ 	.word	0x0500000f


	//   ....[19]....
        /*05a0*/ 	.word	0x0500000f


	//   ....[20]....
        /*05a4*/ 	.word	0x0500000f


	//   ....[21]....
        /*05a8*/ 	.word	0x0500000f


	//   ....[22]....
        /*05ac*/ 	.word	0x0500000f


	//   ....[23]....
        /*05b0*/ 	.word	0x0500000f


	//   ....[24]....
        /*05b4*/ 	.word	0x0500000f


	//   ....[25]....
        /*05b8*/ 	.word	0x0500000f


	//   ....[26]....
        /*05bc*/ 	.word	0x0500000f


	//   ....[27]....
        /*05c0*/ 	.word	0x0500000f


	//   ....[28]....
        /*05c4*/ 	.word	0x0500000f


	//   ....[29]....
        /*05c8*/ 	.word	0x0500000f


	//   ....[30]....
        /*05cc*/ 	.word	0x0500000f


	//   ....[31]....
        /*05d0*/ 	.word	0x0500000f


	//   ....[32]....
        /*05d4*/ 	.word	0x0500000f


	//   ....[33]....
        /*05d8*/ 	.word	0x0500000f


	//   ....[34]....
        /*05dc*/ 	.word	0x0500000f


	//   ....[35]....
        /*05e0*/ 	.word	0x0500000f


	//   ....[36]....
        /*05e4*/ 	.word	0x0500000f


	//   ....[37]....
        /*05e8*/ 	.word	0x0500000f


	//   ....[38]....
        /*05ec*/ 	.word	0x0500000f


	//   ....[39]....
        /*05f0*/ 	.word	0x0500000f


	//   ....[40]....
        /*05f4*/ 	.word	0x0500000f


	//   ....[41]....
        /*05f8*/ 	.word	0x0500000f


	//   ....[42]....
        /*05fc*/ 	.word	0x0500000f


	//   ....[43]....
        /*0600*/ 	.word	0x0500000f


	//   ....[44]....
        /*0604*/ 	.word	0x0500000f


	//   ....[45]....
        /*0608*/ 	.word	0x0500000f


	//   ....[46]....
        /*060c*/ 	.word	0x0500000f


	//   ....[47]....
        /*0610*/ 	.word	0x0500000f


	//   ....[48]....
        /*0614*/ 	.word	0x0500000f


	//   ....[49]....
        /*0618*/ 	.word	0x0500000f


	//   ....[50]....
        /*061c*/ 	.word	0x0500000f


	//   ....[51]....
        /*0620*/ 	.word	0x0500000f


	//   ....[52]....
        /*0624*/ 	.word	0x0500000f


	//   ....[53]....
        /*0628*/ 	.word	0x0500000f


	//   ....[54]....
        /*062c*/ 	.word	0x0500000f


	//   ....[55]....
        /*0630*/ 	.word	0x0500000f


	//   ....[56]....
        /*0634*/ 	.word	0x0500000f


	//   ....[57]....
        /*0638*/ 	.word	0x0500000f


	//   ....[58]....
        /*063c*/ 	.word	0x0500000f


	//   ....[59]....
        /*0640*/ 	.word	0x0500000f


	//   ....[60]....
        /*0644*/ 	.word	0x0500000f


	//   ....[61]....
        /*0648*/ 	.word	0x0500000f


	//   ....[62]....
        /*064c*/ 	.word	0x0500000f


	//   ....[63]....
        /*0650*/ 	.word	0x0500000f


	//   ....[64]....
        /*0654*/ 	.word	0x0500000f


	//   ....[65]....
        /*0658*/ 	.word	0x0500000f


	//   ....[66]....
        /*065c*/ 	.word	0x0500000f


	//   ....[67]....
        /*0660*/ 	.word	0x0500000f


	//   ....[68]....
        /*0664*/ 	.word	0x0500000f


	//   ....[69]....
        /*0668*/ 	.word	0x0500000f


	//   ....[70]....
        /*066c*/ 	.word	0x0500000f


	//   ....[71]....
        /*0670*/ 	.word	0x0500000f


	//   ....[72]....
        /*0674*/ 	.word	0x0500000f


	//   ....[73]....
        /*0678*/ 	.word	0x0500000f


	//   ....[74]....
        /*067c*/ 	.word	0x0500000f


	//   ....[75]....
        /*0680*/ 	.word	0x0500000f


	//   ....[76]....
        /*0684*/ 	.word	0x0500000f


	//   ....[77]....
        /*0688*/ 	.word	0x0500000f


	//   ....[78]....
        /*068c*/ 	.word	0x0500000f


	//   ....[79]....
        /*0690*/ 	.word	0x0500000f


	//   ....[80]....
        /*0694*/ 	.word	0x0500000f


	//   ....[81]....
        /*0698*/ 	.word	0x0500000f


	//   ....[82]....
        /*069c*/ 	.word	0x0500000f


	//   ....[83]....
        /*06a0*/ 	.word	0x0500000f


	//   ....[84]....
        /*06a4*/ 	.word	0x0500000f


	//   ....[85]....
        /*06a8*/ 	.word	0x0500000f


	//   ....[86]....
        /*06ac*/ 	.word	0x0500000f


	//   ....[87]....
        /*06b0*/ 	.word	0x0500000f


	//   ....[88]....
        /*06b4*/ 	.word	0x0500000f


	//   ....[89]....
        /*06b8*/ 	.word	0x0500000f


	//   ....[90]....
        /*06bc*/ 	.word	0x0500000f


	//   ....[91]....
        /*06c0*/ 	.word	0x0500000f


	//   ....[92]....
        /*06c4*/ 	.word	0x0500000f


	//   ....[93]....
        /*06c8*/ 	.word	0x0500000f


	//   ....[94]....
        /*06cc*/ 	.word	0x0500000f


	//   ....[95]....
        /*06d0*/ 	.word	0x0500000f


	//   ....[96]....
        /*06d4*/ 	.word	0x0500000f


	//   ....[97]....
        /*06d8*/ 	.word	0x0500000f


	//   ....[98]....
        /*06dc*/ 	.word	0x0500000f


	//   ....[99]....
        /*06e0*/ 	.word	0x0500000f


	//   ....[100]....
        /*06e4*/ 	.word	0x0500000f


	//   ....[101]....
        /*06e8*/ 	.word	0x0500000f


	//   ....[102]....
        /*06ec*/ 	.word	0x0500000f


	//   ....[103]....
        /*06f0*/ 	.word	0x0500000f


	//   ....[104]....
        /*06f4*/ 	.word	0x0500000f


	//   ....[105]....
        /*06f8*/ 	.word	0x0500000f


	//   ....[106]....
        /*06fc*/ 	.word	0x0500000f


	//   ....[107]....
        /*0700*/ 	.word	0x0500000f


	//   ....[108]....
        /*0704*/ 	.word	0x0500000f


	//   ....[109]....
        /*0708*/ 	.word	0x0500000f


	//   ....[110]....
        /*070c*/ 	.word	0x0500000f


	//   ....[111]....
        /*0710*/ 	.word	0x0500000f


	//   ....[112]....
        /*0714*/ 	.word	0x0500000f


	//   ....[113]....
        /*0718*/ 	.word	0x0500000f


	//   ....[114]....
        /*071c*/ 	.word	0x0500000f


	//   ....[115]....
        /*0720*/ 	.word	0x0500000f


	//   ....[116]....
        /*0724*/ 	.word	0x0500000f


	//   ....[117]....
        /*0728*/ 	.word	0x0500000f


	//   ....[118]....
        /*072c*/ 	.word	0x0500000f


	//   ....[119]....
        /*0730*/ 	.word	0x0500000f


	//   ....[120]....
        /*0734*/ 	.word	0x0500000f


	//   ....[121]....
        /*0738*/ 	.word	0x0500000f


	//   ....[122]....
        /*073c*/ 	.word	0x0500000f


	//   ....[123]....
        /*0740*/ 	.word	0x0500000f


	//   ....[124]....
        /*0744*/ 	.word	0x0500000f


	//   ....[125]....
        /*0748*/ 	.word	0x0500000f


	//   ....[126]....
        /*074c*/ 	.word	0x0500000f


	//   ....[127]....
        /*0750*/ 	.word	0x0500000f


	//   ....[128]....
        /*0754*/ 	.word	0x0500000f


	//   ....[129]....
        /*0758*/ 	.word	0x0500000f


	//   ....[130]....
        /*075c*/ 	.word	0x0500000f


	//   ....[131]....
        /*0760*/ 	.word	0x0500000f


	//   ....[132]....
        /*0764*/ 	.word	0x0500000f


	//   ....[133]....
        /*0768*/ 	.word	0x0500000f


	//   ....[134]....
        /*076c*/ 	.word	0x0500000f


	//   ....[135]....
        /*0770*/ 	.word	0x0500000f


	//----- nvinfo : EIATTR_COOP_GROUP_INSTR_OFFSETS
	.align		4
.L_1081:
        /*0774*/ 	.byte	0x04, 0x28
        /*0776*/ 	.short	(.L_1083 - .L_1082)


	//   ....[0]....
.L_1082:
        /*0778*/ 	.word	0x00000070


	//   ....[1]....
        /*077c*/ 	.word	0x00000140


	//   ....[2]....
        /*0780*/ 	.word	0x00000190


	//   ....[3]....
        /*0784*/ 	.word	0x000003c0


	//   ....[4]....
        /*0788*/ 	.word	0x00000520


	//   ....[5]....
        /*078c*/ 	.word	0x00000640


	//   ....[6]....
        /*0790*/ 	.word	0x000007a0


	//   ....[7]....
        /*0794*/ 	.word	0x000030e0


	//   ....[8]....
        /*0798*/ 	.word	0x000030f0


	//   ....[9]....
        /*079c*/ 	.word	0x00003860


	//   ....[10]....
        /*07a0*/ 	.word	0x00003870


	//   ....[11]....
        /*07a4*/ 	.word	0x00003fe0


	//   ....[12]....
        /*07a8*/ 	.word	0x00003ff0


	//   ....[13]....
        /*07ac*/ 	.word	0x00004750


	//   ....[14]....
        /*07b0*/ 	.word	0x00004760


	//   ....[15]....
        /*07b4*/ 	.word	0x000058b0


	//   ....[16]....
        /*07b8*/ 	.word	0x000058c0


	//   ....[17]....
        /*07bc*/ 	.word	0x000060c0


	//   ....[18]....
        /*07c0*/ 	.word	0x000060d0


	//   ....[19]....
        /*07c4*/ 	.word	0x000068a0


	//   ....[20]....
        /*07c8*/ 	.word	0x000068b0


	//   ....[21]....
        /*07cc*/ 	.word	0x00007090


	//   ....[22]....
        /*07d0*/ 	.word	0x000070a0


	//   ....[23]....
        /*07d4*/ 	.word	0x00007ab0


	//   ....[24]....
        /*07d8*/ 	.word	0x00007ac0


	//   ....[25]....
        /*07dc*/ 	.word	0x00007bd0


	//   ....[26]....
        /*07e0*/ 	.word	0x00007be0


	//   ....[27]....
        /*07e4*/ 	.word	0x00007d00


	//   ....[28]....
        /*07e8*/ 	.word	0x00007d10


	//   ....[29]....
        /*07ec*/ 	.word	0x00007e30


	//   ....[30]....
        /*07f0*/ 	.word	0x00007e40


	//   ....[31]....
        /*07f4*/ 	.word	0x000081e0


	//   ....[32]....
        /*07f8*/ 	.word	0x00008200


	//   ....[33]....
        /*07fc*/ 	.word	0x000082e0


	//   ....[34]....
        /*0800*/ 	.word	0x00008300


	//   ....[35]....
        /*0804*/ 	.word	0x000083e0


	//   ....[36]....
        /*0808*/ 	.word	0x00008400


	//   ....[37]....
        /*080c*/ 	.word	0x000084e0


	//   ....[38]....
        /*0810*/ 	.word	0x00008500


	//   ....[39]....
        /*0814*/ 	.word	0x00008ae0


	//   ....[40]....
        /*0818*/ 	.word	0x000091c0


	//   ....[41]....
        /*081c*/ 	.word	0x000091d0


	//   ....[42]....
        /*0820*/ 	.word	0x000091e0


	//   ....[43]....
        /*0824*/ 	.word	0x000091f0


	//   ....[44]....
        /*0828*/ 	.word	0x00009530


	//   ....[45]....
        /*082c*/ 	.word	0x00009540


	//   ....[46]....
        /*0830*/ 	.word	0x00009550


	//   ....[47]....
        /*0834*/ 	.word	0x00009560


	//   ....[48]....
        /*0838*/ 	.word	0x00009880


	//   ....[49]....
        /*083c*/ 	.word	0x00009890


	//   ....[50]....
        /*0840*/ 	.word	0x000098a0


	//   ....[51]....
        /*0844*/ 	.word	0x000098b0


	//   ....[52]....
        /*0848*/ 	.word	0x00009bf0


	//   ....[53]....
        /*084c*/ 	.word	0x00009c00


	//   ....[54]....
        /*0850*/ 	.word	0x00009c10


	//   ....[55]....
        /*0854*/ 	.word	0x00009c20


	//   ....[56]....
        /*0858*/ 	.word	0x0000bb20


	//   ....[57]....
        /*085c*/ 	.word	0x0000bb40


	//   ....[58]....
        /*0860*/ 	.word	0x0000bb50


	//   ....[59]....
        /*0864*/ 	.word	0x0000bb60


	//   ....[60]....
        /*0868*/ 	.word	0x0000bc70


	//   ....[61]....
        /*086c*/ 	.word	0x0000bc90


	//   ....[62]....
        /*0870*/ 	.word	0x0000bd40


	//   ....[63]....
        /*0874*/ 	.word	0x0000bd70


	//   ....[64]....
        /*0878*/ 	.word	0x0000c0b0


	//   ....[65]....
        /*087c*/ 	.word	0x0000c0d0


	//   ....[66]....
        /*0880*/ 	.word	0x0000c0f0


	//   ....[67]....
        /*0884*/ 	.word	0x0000c100


	//   ....[68]....
        /*0888*/ 	.word	0x0000c1d0


	//   ....[69]....
        /*088c*/ 	.word	0x0000c1f0


	//   ....[70]....
        /*0890*/ 	.word	0x0000c200


	//   ....[71]....
        /*0894*/ 	.word	0x0000c290


	//   ....[72]....
        /*0898*/ 	.word	0x0000ebe0


	//   ....[73]....
        /*089c*/ 	.word	0x0000ec20


	//   ....[74]....
        /*08a0*/ 	.word	0x0000f6d0


	//   ....[75]....
        /*08a4*/ 	.word	0x0000f770


	//   ....[76]....
        /*08a8*/ 	.word	0x00010180


	//   ....[77]....
        /*08ac*/ 	.word	0x000101e0


	//   ....[78]....
        /*08b0*/ 	.word	0x00011b40


	//   ....[79]....
        /*08b4*/ 	.word	0x00011d80


	//   ....[80]....
        /*08b8*/ 	.word	0x00012610


	//   ....[81]....
        /*08bc*/ 	.word	0x00012730


	//   ....[82]....
        /*08c0*/ 	.word	0x000130d0


	//   ....[83]....
        /*08c4*/ 	.word	0x00013130


	//   ....[84]....
        /*08c8*/ 	.word	0x000158c0


	//   ....[85]....
        /*08cc*/ 	.word	0x000158d0


	//   ....[86]....
        /*08d0*/ 	.word	0x00015900


	//   ....[87]....
        /*08d4*/ 	.word	0x00015910


	//   ....[88]....
        /*08d8*/ 	.word	0x00017160


	//   ....[89]....
        /*08dc*/ 	.word	0x00017170


	//   ....[90]....
        /*08e0*/ 	.word	0x000171c0


	//   ....[91]....
        /*08e4*/ 	.word	0x000171d0


	//   ....[92]....
        /*08e8*/ 	.word	0x00018270


	//   ....[93]....
        /*08ec*/ 	.word	0x000182b0


	//   ....[94]....
        /*08f0*/ 	.word	0x000182f0


	//   ....[95]....
        /*08f4*/ 	.word	0x00018320


	//   ....[96]....
        /*08f8*/ 	.word	0x000188e0


	//   ....[97]....
        /*08fc*/ 	.word	0x00018910


	//   ....[98]....
        /*0900*/ 	.word	0x000189d0


	//   ....[99]....
        /*0904*/ 	.word	0x000189f0


	//   ....[100]....
        /*0908*/ 	.word	0x00018ab0


	//   ....[101]....
        /*090c*/ 	.word	0x00018ad0


	//   ....[102]....
        /*0910*/ 	.word	0x00018ba0


	//   ....[103]....
        /*0914*/ 	.word	0x00018bc0


	//   ....[104]....
        /*0918*/ 	.word	0x00019380


	//   ....[105]....
        /*091c*/ 	.word	0x00019390


	//   ....[106]....
        /*0920*/ 	.word	0x000194a0


	//   ....[107]....
        /*0924*/ 	.word	0x000194b0


	//   ....[108]....
        /*0928*/ 	.word	0x000195c0


	//   ....[109]....
        /*092c*/ 	.word	0x000195d0


	//   ....[110]....
        /*0930*/ 	.word	0x000196e0


	//   ....[111]....
        /*0934*/ 	.word	0x000196f0


	//   ....[112]....
        /*0938*/ 	.word	0x00019860


	//   ....[113]....
        /*093c*/ 	.word	0x00019a10


	//   ....[114]....
        /*0940*/ 	.word	0x00019a40


	//   ....[115]....
        /*0944*/ 	.word	0x00019a70


	//   ....[116]....
        /*0948*/ 	.word	0x00019aa0


	//   ....[117]....
        /*094c*/ 	.word	0x00019ad0


	//   ....[118]....
        /*0950*/ 	.word	0x00019b00


	//   ....[119]....
        /*0954*/ 	.word	0x00019c70


	//   ....[120]....
        /*0958*/ 	.word	0x00019ca0


	//   ....[121]....
        /*095c*/ 	.word	0x00019cd0


	//   ....[122]....
        /*0960*/ 	.word	0x00019d00


	//   ....[123]....
        /*0964*/ 	.word	0x00019d30


	//   ....[124]....
        /*0968*/ 	.word	0x00019d60


	//   ....[125]....
        /*096c*/ 	.word	0x00019df0


	//   ....[126]....
        /*0970*/ 	.word	0x00019e50


	//   ....[127]....
        /*0974*/ 	.word	0x00019ee0


	//   ....[128]....
        /*0978*/ 	.word	0x0001acc0


	//   ....[129]....
        /*097c*/ 	.word	0x0001c960


	//   ....[130]....
        /*0980*/ 	.word	0x0001c980


	//   ....[131]....
        /*0984*/ 	.word	0x0001ca20


	//   ....[132]....
        /*0988*/ 	.word	0x0001ca40


	//   ....[133]....
        /*098c*/ 	.word	0x0001cad0


	//   ....[134]....
        /*0990*/ 	.word	0x0001caf0


	//   ....[135]....
        /*0994*/ 	.word	0x0001cb80


	//   ....[136]....
        /*0998*/ 	.word	0x0001cba0


	//   ....[137]....
        /*099c*/ 	.word	0x0001cc30


	//   ....[138]....
        /*09a0*/ 	.word	0x0001cc50


	//   ....[139]....
        /*09a4*/ 	.word	0x0001cce0


	//   ....[140]....
        /*09a8*/ 	.word	0x0001cd00


	//   ....[141]....
        /*09ac*/ 	.word	0x0001cd90


	//   ....[142]....
        /*09b0*/ 	.word	0x0001cdb0


	//   ....[143]....
        /*09b4*/ 	.word	0x0001cdc0


	//   ....[144]....
        /*09b8*/ 	.word	0x0001ce40


	//   ....[145]....
        /*09bc*/ 	.word	0x0001d5b0


	//   ....[146]....
        /*09c0*/ 	.word	0x0001d5e0


	//   ....[147]....
        /*09c4*/ 	.word	0x0001d640


	//   ....[148]....
        /*09c8*/ 	.word	0x0001d690


	//   ....[149]....
        /*09cc*/ 	.word	0x0001d6d0


	//   ....[150]....
        /*09d0*/ 	.word	0x0001d730


	//   ....[151]....
        /*09d4*/ 	.word	0x0001d780


	//   ....[152]....
        /*09d8*/ 	.word	0x0001d7d0


	//   ....[153]....
        /*09dc*/ 	.word	0x0001d820


	//   ....[154]....
        /*09e0*/ 	.word	0x0001d870


	//   ....[155]....
        /*09e4*/ 	.word	0x0001d8b0


	//   ....[156]....
        /*09e8*/ 	.word	0x0001d910


	//   ....[157]....
        /*09ec*/ 	.word	0x0001d960


	//   ....[158]....
        /*09f0*/ 	.word	0x0001d9a0


	//   ....[159]....
        /*09f4*/ 	.word	0x0001d9c0


	//   ....[160]....
        /*09f8*/ 	.word	0x0001da00


	//   ....[161]....
        /*09fc*/ 	.word	0x0001e170


	//   ....[162]....
        /*0a00*/ 	.word	0x0001e1a0


	//   ....[163]....
        /*0a04*/ 	.word	0x0001e200


	//   ....[164]....
        /*0a08*/ 	.word	0x0001e210


	//   ....[165]....
        /*0a0c*/ 	.word	0x0001e260


	//   ....[166]....
        /*0a10*/ 	.word	0x0001e270


	//   ....[167]....
        /*0a14*/ 	.word	0x0001e2c0


	//   ....[168]....
        /*0a18*/ 	.word	0x0001e2d0


	//   ....[169]....
        /*0a1c*/ 	.word	0x0001e320


	//   ....[170]....
        /*0a20*/ 	.word	0x0001e330


	//   ....[171]....
        /*0a24*/ 	.word	0x0001e380


	//   ....[172]....
        /*0a28*/ 	.word	0x0001e390


	//   ....[173]....
        /*0a2c*/ 	.word	0x0001e3e0


	//   ....[174]....
        /*0a30*/ 	.word	0x0001e3f0


	//   ....[175]....
        /*0a34*/ 	.word	0x0001e400


	//   ....[176]....
        /*0a38*/ 	.word	0x0001e450


	//   ....[177]....
        /*0a3c*/ 	.word	0x0001e6b0


	//   ....[178]....
        /*0a40*/ 	.word	0x0001e6d0


	//   ....[179]....
        /*0a44*/ 	.word	0x0001e6e0


	//   ....[180]....
        /*0a48*/ 	.word	0x0001e750


	//   ....[181]....
        /*0a4c*/ 	.word	0x0001e760


	//   ....[182]....
        /*0a50*/ 	.word	0x0001e7d0


	//   ....[183]....
        /*0a54*/ 	.word	0x0001e7e0


	//   ....[184]....
        /*0a58*/ 	.word	0x0001e850


	//   ....[185]....
        /*0a5c*/ 	.word	0x0001e860


	//   ....[186]....
        /*0a60*/ 	.word	0x0001e8d0


	//   ....[187]....
        /*0a64*/ 	.word	0x0001e8e0


	//   ....[188]....
        /*0a68*/ 	.word	0x0001e950


	//   ....[189]....
        /*0a6c*/ 	.word	0x0001e960


	//   ....[190]....
        /*0a70*/ 	.word	0x0001e9d0


	//   ....[191]....
        /*0a74*/ 	.word	0x0001e9e0


	//   ....[192]....
        /*0a78*/ 	.word	0x0001e9f0


	//   ....[193]....
        /*0a7c*/ 	.word	0x0001efa0


	//   ....[194]....
        /*0a80*/ 	.word	0x0001efe0


	//   ....[195]....
        /*0a84*/ 	.word	0x0001f010


	//   ....[196]....
        /*0a88*/ 	.word	0x0001f040


	//   ....[197]....
        /*0a8c*/ 	.word	0x0001f050


	//   ....[198]....
        /*0a90*/ 	.word	0x0001f070


	//   ....[199]....
        /*0a94*/ 	.word	0x0001f0e0


	//   ....[200]....
        /*0a98*/ 	.word	0x0001f100


	//   ....[201]....
        /*0a9c*/ 	.word	0x0001f160


	//   ....[202]....
        /*0aa0*/ 	.word	0x0001f180


	//   ....[203]....
        /*0aa4*/ 	.word	0x0001f1e0


	//   ....[204]....
        /*0aa8*/ 	.word	0x0001f200


	//   ....[205]....
        /*0aac*/ 	.word	0x0001f260


	//   ....[206]....
        /*0ab0*/ 	.word	0x0001f280


	//   ....[207]....
        /*0ab4*/ 	.word	0x0001f2d0


	//   ....[208]....
        /*0ab8*/ 	.word	0x0001f2f0


	//   ....[209]....
        /*0abc*/ 	.word	0x0001f6f0


	//   ....[210]....
        /*0ac0*/ 	.word	0x0001f720


	//   ....[211]....
        /*0ac4*/ 	.word	0x0001f750


	//   ....[212]....
        /*0ac8*/ 	.word	0x0001f780


	//   ....[213]....
        /*0acc*/ 	.word	0x0001f7b0


	//   ....[214]....
        /*0ad0*/ 	.word	0x0001f7e0


	//   ....[215]....
        /*0ad4*/ 	.word	0x0001f810


	//   ....[216]....
        /*0ad8*/ 	.word	0x0001f840


	//   ....[217]....
        /*0adc*/ 	.word	0x0001f9c0


	//   ....[218]....
        /*0ae0*/ 	.word	0x0001f9f0


	//   ....[219]....
        /*0ae4*/ 	.word	0x0001fa20


	//   ....[220]....
        /*0ae8*/ 	.word	0x0001fa50


	//   ....[221]....
        /*0aec*/ 	.word	0x0001fa80


	//   ....[222]....
        /*0af0*/ 	.word	0x0001fab0


	//   ....[223]....
        /*0af4*/ 	.word	0x0001fb70


	//   ....[224]....
        /*0af8*/ 	.word	0x0001fb90


	//   ....[225]....
        /*0afc*/ 	.word	0x0001fc00


	//   ....[226]....
        /*0b00*/ 	.word	0x000202a0


	//   ....[227]....
        /*0b04*/ 	.word	0x000205c0


	//   ....[228]....
        /*0b08*/ 	.word	0x00020650


	//   ....[229]....
        /*0b0c*/ 	.word	0x000206f0


	//   ....[230]....
        /*0b10*/ 	.word	0x00020780


	//   ....[231]....
        /*0b14*/ 	.word	0x00020820


	//   ....[232]....
        /*0b18*/ 	.word	0x000208b0


	//   ....[233]....
        /*0b1c*/ 	.word	0x00020950


	//   ....[234]....
        /*0b20*/ 	.word	0x000209e0


	//   ....[235]....
        /*0b24*/ 	.word	0x00020ad0


	//   ....[236]....
        /*0b28*/ 	.word	0x00020b60


	//   ....[237]....
        /*0b2c*/ 	.word	0x00020c00


	//   ....[238]....
        /*0b30*/ 	.word	0x00020c90


	//   ....[239]....
        /*0b34*/ 	.word	0x00020d30


	//   ....[240]....
        /*0b38*/ 	.word	0x00020dc0


	//   ....[241]....
        /*0b3c*/ 	.word	0x00020e60


	//   ....[242]....
        /*0b40*/ 	.word	0x00020ef0


	//   ....[243]....
        /*0b44*/ 	.word	0x00020fe0


	//   ....[244]....
        /*0b48*/ 	.word	0x00021070


	//   ....[245]....
        /*0b4c*/ 	.word	0x00021100


	//   ....[246]....
        /*0b50*/ 	.word	0x00021190


	//   ....[247]....
        /*0b54*/ 	.word	0x00021220


	//   ....[248]....
        /*0b58*/ 	.word	0x000212b0


	//   ....[249]....
        /*0b5c*/ 	.word	0x00021340


	//   ....[250]....
        /*0b60*/ 	.word	0x000213d0


	//   ....[251]....
        /*0b64*/ 	.word	0x000214b0


	//   ....[252]....
        /*0b68*/ 	.word	0x00021560


	//   ....[253]....
        /*0b6c*/ 	.word	0x000215f0


	//   ....[254]....
        /*0b70*/ 	.word	0x00021640


	//   ....[255]....
        /*0b74*/ 	.word	0x00021690


	//   ....[0]....
        /*0b78*/ 	.word	0x00021720


	//   ....[1]....
        /*0b7c*/ 	.word	0x000217b0


	//   ....[2]....
        /*0b80*/ 	.word	0x00021800


	//   ....[3]....
        /*0b84*/ 	.word	0x00021850


	//   ....[4]....
        /*0b88*/ 	.word	0x000218e0


	//   ....[5]....
        /*0b8c*/ 	.word	0x00021970


	//   ....[6]....
        /*0b90*/ 	.word	0x000219c0


	//   ....[7]....
        /*0b94*/ 	.word	0x00021a10


	//   ....[8]....
        /*0b98*/ 	.word	0x00021aa0


	//   ....[9]....
        /*0b9c*/ 	.word	0x00021b30


	//   ....[10]....
        /*0ba0*/ 	.word	0x00021b80


	//   ....[11]....
        /*0ba4*/ 	.word	0x00021bd0


	//   ....[12]....
        /*0ba8*/ 	.word	0x00021cc0


	//   ....[13]....
        /*0bac*/ 	.word	0x00021d70


	//   ....[14]....
        /*0bb0*/ 	.word	0x00021df0


	//   ....[15]....
        /*0bb4*/ 	.word	0x00021e90


	//   ....[16]....
        /*0bb8*/ 	.word	0x00021f20


	//   ....[17]....
        /*0bbc*/ 	.word	0x00021fe0


	//   ....[18]....
        /*0bc0*/ 	.word	0x00022060


	//   ....[19]....
        /*0bc4*/ 	.word	0x000220b0


	//   ....[20]....
        /*0bc8*/ 	.word	0x00022270


	//   ....[21]....
        /*0bcc*/ 	.word	0x00022310


	//   ....[22]....
        /*0bd0*/ 	.word	0x00022390


	//   ....[23]....
        /*0bd4*/ 	.word	0x00022400


	//   ....[24]....
        /*0bd8*/ 	.word	0x00022580


	//   ....[25]....
        /*0bdc*/ 	.word	0x000226a0


	//   ....[26]....
        /*0be0*/ 	.word	0x00022710


	//   ....[27]....
        /*0be4*/ 	.word	0x00022760


	//   ....[28]....
        /*0be8*/ 	.word	0x00022a40


	//   ....[29]....
        /*0bec*/ 	.word	0x00022a90


	//   ....[30]....
        /*0bf0*/ 	.word	0x00022b20


	//   ....[31]....
        /*0bf4*/ 	.word	0x00022bb0


	//   ....[32]....
        /*0bf8*/ 	.word	0x00022c40


	//   ....[33]....
        /*0bfc*/ 	.word	0x00022cd0


	//   ....[34]....
        /*0c00*/ 	.word	0x00022d60


	//   ....[35]....
        /*0c04*/ 	.word	0x00022df0


	//   ....[36]....
        /*0c08*/ 	.word	0x00022eb0


	//   ....[37]....
        /*0c0c*/ 	.word	0x00023190


	//   ....[38]....
        /*0c10*/ 	.word	0x00023280


	//   ....[39]....
        /*0c14*/ 	.word	0x00023320


	//   ....[40]....
        /*0c18*/ 	.word	0x00023380


	//   ....[41]....
        /*0c1c*/ 	.word	0x00023480


	//   ....[42]....
        /*0c20*/ 	.word	0x000234f0


	//   ....[43]....
        /*0c24*/ 	.word	0x000235f0


	//   ....[44]....
        /*0c28*/ 	.word	0x00023660


	//   ....[45]....
        /*0c2c*/ 	.word	0x00023760


	//   ....[46]....
        /*0c30*/ 	.word	0x000237d0


	//   ....[47]....
        /*0c34*/ 	.word	0x000238d0


	//   ....[48]....
        /*0c38*/ 	.word	0x00023940


	//   ....[49]....
        /*0c3c*/ 	.word	0x00023a40


	//   ....[50]....
        /*0c40*/ 	.word	0x00023ab0


	//   ....[51]....
        /*0c44*/ 	.word	0x00023bb0


	//   ....[52]....
        /*0c48*/ 	.word	0x00023c20


	//   ....[53]....
        /*0c4c*/ 	.word	0x00023cc0


	//   ....[54]....
        /*0c50*/ 	.word	0x00023dc0


	//   ....[55]....
        /*0c54*/ 	.word	0x00023e30


	//   ....[56]....
        /*0c58*/ 	.word	0x00023eb0


	//   ....[57]....
        /*0c5c*/ 	.word	0x00023f70


	//   ....[58]....
        /*0c60*/ 	.word	0x00023ff0


	//   ....[59]....
        /*0c64*/ 	.word	0x000240c0


	//   ....[60]....
        /*0c68*/ 	.word	0x00024140


	//   ....[61]....
        /*0c6c*/ 	.word	0x00024210


	//   ....[62]....
        /*0c70*/ 	.word	0x00024290


	//   ....[63]....
        /*0c74*/ 	.word	0x00024360


	//   ....[64]....
        /*0c78*/ 	.word	0x000243e0


	//   ....[65]....
        /*0c7c*/ 	.word	0x000244b0


	//   ....[66]....
        /*0c80*/ 	.word	0x00024530


	//   ....[67]....
        /*0c84*/ 	.word	0x000245f0


	//   ....[68]....
        /*0c88*/ 	.word	0x00024670


	//   ....[69]....
        /*0c8c*/ 	.word	0x00024720


	//   ....[70]....
        /*0c90*/ 	.word	0x00024850


	//   ....[71]....
        /*0c94*/ 	.word	0x000248f0


	//   ....[72]....
        /*0c98*/ 	.word	0x00024960


	//   ....[73]....
        /*0c9c*/ 	.word	0x00024a20


	//   ....[74]....
        /*0ca0*/ 	.word	0x00024a80


	//   ....[75]....
        /*0ca4*/ 	.word	0x00024b40


	//   ....[76]....
        /*0ca8*/ 	.word	0x00024ba0


	//   ....[77]....
        /*0cac*/ 	.word	0x00024c60


	//   ....[78]....
        /*0cb0*/ 	.word	0x00024cc0


	//   ....[79]....
        /*0cb4*/ 	.word	0x00024d80


	//   ....[80]....
        /*0cb8*/ 	.word	0x00024de0


	//   ....[81]....
        /*0cbc*/ 	.word	0x00024ea0


	//   ....[82]....
        /*0cc0*/ 	.word	0x00024f00


	//   ....[83]....
        /*0cc4*/ 	.word	0x00024fc0


	//   ....[84]....
        /*0cc8*/ 	.word	0x00025020


	//   ....[85]....
        /*0ccc*/ 	.word	0x000250e0


	//   ....[86]....
        /*0cd0*/ 	.word	0x000251d0


	//   ....[87]....
        /*0cd4*/ 	.word	0x00025270


	//   ....[88]....
        /*0cd8*/ 	.word	0x000252d0


	//   ....[89]....
        /*0cdc*/ 	.word	0x000253b0


	//   ....[90]....
        /*0ce0*/ 	.word	0x00025410


	//   ....[91]....
        /*0ce4*/ 	.word	0x000254f0


	//   ....[92]....
        /*0ce8*/ 	.word	0x00025550


	//   ....[93]....
        /*0cec*/ 	.word	0x00025630


	//   ....[94]....
        /*0cf0*/ 	.word	0x00025690


	//   ....[95]....
        /*0cf4*/ 	.word	0x00025770


	//   ....[96]....
        /*0cf8*/ 	.word	0x000257d0


	//   ....[97]....
        /*0cfc*/ 	.word	0x000258b0


	//   ....[98]....
        /*0d00*/ 	.word	0x00025910


	//   ....[99]....
        /*0d04*/ 	.word	0x000259f0


	//   ....[100]....
        /*0d08*/ 	.word	0x00025a50


	//   ....[101]....
        /*0d0c*/ 	.word	0x00025b20


	//   ....[102]....
        /*0d10*/ 	.word	0x00025c40


	//   ....[103]....
        /*0d14*/ 	.word	0x00025ce0


	//   ....[104]....
        /*0d18*/ 	.word	0x00025da0


	//   ....[105]....
        /*0d1c*/ 	.word	0x00025e70


	//   ....[106]....
        /*0d20*/ 	.word	0x00025ed0


	//   ....[107]....
        /*0d24*/ 	.word	0x00025fb0


	//   ....[108]....
        /*0d28*/ 	.word	0x00026010


	//   ....[109]....
        /*0d2c*/ 	.word	0x000260e0


	//   ....[110]....
        /*0d30*/ 	.word	0x00026140


	//   ....[111]....
        /*0d34*/ 	.word	0x00026210


	//   ....[112]....
        /*0d38*/ 	.word	0x00026270


	//   ....[113]....
        /*0d3c*/ 	.word	0x00026350


	//   ....[114]....
        /*0d40*/ 	.word	0x000263b0


	//   ....[115]....
        /*0d44*/ 	.word	0x00026480


	//   ....[116]....
        /*0d48*/ 	.word	0x000264e0


	//   ....[117]....
        /*0d4c*/ 	.word	0x000265a0


	//   ....[118]....
        /*0d50*/ 	.word	0x00026630


	//   ....[119]....
        /*0d54*/ 	.word	0x000266d0


	//   ....[120]....
        /*0d58*/ 	.word	0x000267f0


	//   ....[121]....
        /*0d5c*/ 	.word	0x00026860


	//   ....[122]....
        /*0d60*/ 	.word	0x000268d0


	//   ....[123]....
        /*0d64*/ 	.word	0x00026940


	//   ....[124]....
        /*0d68*/ 	.word	0x000269b0


	//   ....[125]....
        /*0d6c*/ 	.word	0x00026a30


	//   ....[126]....
        /*0d70*/ 	.word	0x00026ac0


	//   ....[127]....
        /*0d74*/ 	.word	0x00026b50


	//   ....[128]....
        /*0d78*/ 	.word	0x00026bc0


	//   ....[129]....
        /*0d7c*/ 	.word	0x00026c30


	//   ....[130]....
        /*0d80*/ 	.word	0x00026ca0


	//   ....[131]....
        /*0d84*/ 	.word	0x00026d20


	//   ....[132]....
        /*0d88*/ 	.word	0x00026d90


	//   ....[133]....
        /*0d8c*/ 	.word	0x00026e30


	//   ....[134]....
        /*0d90*/ 	.word	0x00026ec0


	//   ....[135]....
        /*0d94*/ 	.word	0x00026fe0


	//----- nvinfo : EIATTR_REG_RECONFIG
	.align		4
.L_1083:
        /*0d98*/ 	.byte	0x01, 0x54
	.zero		2


	//----- nvinfo : EIATTR_SYSCALL_OFFSETS
	.align		4
        /*0d9c*/ 	.byte	0x04, 0x46
        /*0d9e*/ 	.short	(.L_1085 - .L_1084)


	//   ....[0]....
.L_1084:
        /*0da0*/ 	.word	0x00001940


	//   ....[1]....
        /*0da4*/ 	.word	0x00001a90


	//   ....[2]....
        /*0da8*/ 	.word	0x00008c80


	//   ....[3]....
        /*0dac*/ 	.word	0x00008f80


	//   ....[4]....
        /*0db0*/ 	.word	0x0001c010


	//   ....[5]....
        /*0db4*/ 	.word	0x0001c160


	//   ....[6]....
        /*0db8*/ 	.word	0x0001c250


	//   ....[7]....
        /*0dbc*/ 	.word	0x0001d210


	//----- nvinfo : EIATTR_MBARRIER_INSTR_OFFSETS
	.align		4
.L_1085:
        /*0dc0*/ 	.byte	0x04, 0x39
        /*0dc2*/ 	.short	(.L_1087 - .L_1086)


	//   ....[0]....
.L_1086:
        /*0dc4*/ 	.word	0x00000270
        /*0dc8*/ 	.word	0x000000ff
        /*0dcc*/ 	.word	0x00028800
        /*0dd0*/ 	.short	0x0100
        /*0dd2*/ 	.byte	0x08
	.zero		1


	//   ....[1]....
        /*0dd4*/ 	.word	0x00000280
        /*0dd8*/ 	.word	0x000000ff
        /*0ddc*/ 	.word	0x00028820
        /*0de0*/ 	.short	0x0100
        /*0de2*/ 	.byte	0x08
	.zero		1


	//   ....[2]....
        /*0de4*/ 	.word	0x00000370
        /*0de8*/ 	.word	0x000000ff
        /*0dec*/ 	.word	0x00028830
        /*0df0*/ 	.short	0x0100
        /*0df2*/ 	.byte	0x08
	.zero		1


	//   ....[3]....
        /*0df4*/ 	.word	0x00000380
        /*0df8*/ 	.word	0x000000ff
        /*0dfc*/ 	.word	0x00028840
        /*0e00*/ 	.short	0x0100
        /*0e02*/ 	.byte	0x08
	.zero		1


	//   ....[4]....
        /*0e04*/ 	.word	0x00000390
        /*0e08*/ 	.word	0x000000ff
        /*0e0c*/ 	.word	0x00028838
        /*0e10*/ 	.short	0x0100
        /*0e12*/ 	.byte	0x08
	.zero		1


	//   ....[5]....
        /*0e14*/ 	.word	0x000003a0
        /*0e18*/ 	.word	0x000000ff
        /*0e1c*/ 	.word	0x00028848
        /*0e20*/ 	.short	0x0100
        /*0e22*/ 	.byte	0x08
	.zero		1


	//   ....[6]....
        /*0e24*/ 	.word	0x000004d0
        /*0e28*/ 	.word	0x000000ff
        /*0e2c*/ 	.word	0x00028850
        /*0e30*/ 	.short	0x0100
        /*0e32*/ 	.byte	0x08
	.zero		1


	//   ....[7]....
        /*0e34*/ 	.word	0x000004e0
        /*0e38*/ 	.word	0x000000ff
        /*0e3c*/ 	.word	0x00028860
        /*0e40*/ 	.short	0x0100
        /*0e42*/ 	.byte	0x08
	.zero		1


	//   ....[8]....
        /*0e44*/ 	.word	0x000004f0
        /*0e48*/ 	.word	0x000000ff
        /*0e4c*/ 	.word	0x00028858
        /*0e50*/ 	.short	0x0100
        /*0e52*/ 	.byte	0x08
	.zero		1


	//   ....[9]....
        /*0e54*/ 	.word	0x00000500
        /*0e58*/ 	.word	0x000000ff
        /*0e5c*/ 	.word	0x00028868
        /*0e60*/ 	.short	0x0100
        /*0e62*/ 	.byte	0x08
	.zero		1


	//   ....[10]....
        /*0e64*/ 	.word	0x000005f0
        /*0e68*/ 	.word	0x000000ff
        /*0e6c*/ 	.word	0x00028870
        /*0e70*/ 	.short	0x0100
        /*0e72*/ 	.byte	0x06
	.zero		1


	//   ....[11]....
        /*0e74*/ 	.word	0x00000600
        /*0e78*/ 	.word	0x000000ff
        /*0e7c*/ 	.word	0x00028880
        /*0e80*/ 	.short	0x0100
        /*0e82*/ 	.byte	0x06
	.zero		1


	//   ....[12]....
        /*0e84*/ 	.word	0x00000610
        /*0e88*/ 	.word	0x000000ff
        /*0e8c*/ 	.word	0x00028878
        /*0e90*/ 	.short	0x0100
        /*0e92*/ 	.byte	0x06
	.zero		1


	//   ....[13]....
        /*0e94*/ 	.word	0x00000620
        /*0e98*/ 	.word	0x000000ff
        /*0e9c*/ 	.word	0x00028888
        /*0ea0*/ 	.short	0x0100
        /*0ea2*/ 	.byte	0x06
	.zero		1


	//   ....[14]....
        /*0ea4*/ 	.word	0x00000750
        /*0ea8*/ 	.word	0x000000ff
        /*0eac*/ 	.word	0x00028890
        /*0eb0*/ 	.short	0x0100
        /*0eb2*/ 	.byte	0x08
	.zero		1


	//   ....[15]....
        /*0eb4*/ 	.word	0x00000760
        /*0eb8*/ 	.word	0x000000ff
        /*0ebc*/ 	.word	0x000288a0
        /*0ec0*/ 	.short	0x0100
        /*0ec2*/ 	.byte	0x08
	.zero		1


	//   ....[16]....
        /*0ec4*/ 	.word	0x00000770
        /*0ec8*/ 	.word	0x000000ff
        /*0ecc*/ 	.word	0x00028898
        /*0ed0*/ 	.short	0x0100
        /*0ed2*/ 	.byte	0x08
	.zero		1


	//   ....[17]....
        /*0ed4*/ 	.word	0x00000780
        /*0ed8*/ 	.word	0x000000ff
        /*0edc*/ 	.word	0x000288a8
        /*0ee0*/ 	.short	0x0100
        /*0ee2*/ 	.byte	0x08
	.zero		1


	//   ....[18]....
        /*0ee4*/ 	.word	0x000008b0
        /*0ee8*/ 	.word	0x000000ff
        /*0eec*/ 	.word	0x000288b0
        /*0ef0*/ 	.short	0x0100
        /*0ef2*/ 	.byte	0x08
	.zero		1


	//   ....[19]....
        /*0ef4*/ 	.word	0x000008c0
        /*0ef8*/ 	.word	0x000000ff
        /*0efc*/ 	.word	0x000288c0
        /*0f00*/ 	.short	0x0100
        /*0f02*/ 	.byte	0x08
	.zero		1


	//   ....[20]....
        /*0f04*/ 	.word	0x000008d0
        /*0f08*/ 	.word	0x000000ff
        /*0f0c*/ 	.word	0x000288b8
        /*0f10*/ 	.short	0x0100
        /*0f12*/ 	.byte	0x08
	.zero		1


	//   ....[21]....
        /*0f14*/ 	.word	0x000008e0
        /*0f18*/ 	.word	0x000000ff
        /*0f1c*/ 	.word	0x000288c8
        /*0f20*/ 	.short	0x0100
        /*0f22*/ 	.byte	0x08
	.zero		1


	//   ....[22]....
        /*0f24*/ 	.word	0x00003090
        /*0f28*/ 	.word	0x0000005b
        /*0f2c*/ 	.word	0x00028890
        /*0f30*/ 	.short	0x010a
        /*0f32*/ 	.byte	0x3f
	.zero		1


	//   ....[23]....
        /*0f34*/ 	.word	0x00005850
        /*0f38*/ 	.word	0x0000005b
        /*0f3c*/ 	.word	0x00028890
        /*0f40*/ 	.short	0x010a
        /*0f42*/ 	.byte	0x3f
	.zero		1


	//   ....[24]....
        /*0f44*/ 	.word	0x000078f0
        /*0f48*/ 	.word	0x0000005b
        /*0f4c*/ 	.word	0x00028890
        /*0f50*/ 	.short	0x010a
        /*0f52*/ 	.byte	0x3f
	.zero		1


	//   ....[25]....
        /*0f54*/ 	.word	0x00008010
        /*0f58*/ 	.word	0x0000000b
        /*0f5c*/ 	.word	0x00000000
        /*0f60*/ 	.short	0x0101
        /*0f62*/ 	.byte	0x3f
	.zero		1


	//   ....[26]....
        /*0f64*/ 	.word	0x00008050
        /*0f68*/ 	.word	0x0000005b
        /*0f6c*/ 	.word	0x000288b0
        /*0f70*/ 	.short	0x010a
        /*0f72*/ 	.byte	0x3f
	.zero		1


	//   ....[27]....
        /*0f74*/ 	.word	0x00008680
        /*0f78*/ 	.word	0x0000005b
        /*0f7c*/ 	.word	0x00000000
        /*0f80*/ 	.short	0x0101
        /*0f82*/ 	.byte	0x3f
	.zero		1


	//   ....[28]....
        /*0f84*/ 	.word	0x00008d10
        /*0f88*/ 	.word	0x00000012
        /*0f8c*/ 	.word	0x00028800
        /*0f90*/ 	.short	0x010a
        /*0f92*/ 	.byte	0x3f
	.zero		1


	//   ....[29]....
        /*0f94*/ 	.word	0x00008d60
        /*0f98*/ 	.word	0x00000012
        /*0f9c*/ 	.word	0x00028800
        /*0fa0*/ 	.short	0x010a
        /*0fa2*/ 	.byte	0x3f
	.zero		1


	//   ....[30]....
        /*0fa4*/ 	.word	0x00009f60
        /*0fa8*/ 	.word	0x00000012
        /*0fac*/ 	.word	0x00028800
        /*0fb0*/ 	.short	0x010a
        /*0fb2*/ 	.byte	0x3f
	.zero		1


	//   ....[31]....
        /*0fb4*/ 	.word	0x0000c630
        /*0fb8*/ 	.word	0x00000012
        /*0fbc*/ 	.word	0x00028800
        /*0fc0*/ 	.short	0x010a
        /*0fc2*/ 	.byte	0x3f
	.zero		1


	//   ....[32]....
        /*0fc4*/ 	.word	0x0000e1e0
        /*0fc8*/ 	.word	0x00000000
        /*0fcc*/ 	.word	0x00028830
        /*0fd0*/ 	.short	0x010a
        /*0fd2*/ 	.byte	0x3f
	.zero		1


	//   ....[33]....
        /*0fd4*/ 	.word	0x0000e220
        /*0fd8*/ 	.word	0x00000000
        /*0fdc*/ 	.word	0x00028830
        /*0fe0*/ 	.short	0x010a
        /*0fe2*/ 	.byte	0x3f
	.zero		1


	//   ....[34]....
        /*0fe4*/ 	.word	0x00010380
        /*0fe8*/ 	.word	0x00000000
        /*0fec*/ 	.word	0x00000000
        /*0ff0*/ 	.short	0x0101
        /*0ff2*/ 	.byte	0x3f
	.zero		1


	//   ....[35]....
        /*0ff4*/ 	.word	0x00010f90
        /*0ff8*/ 	.word	0x00000007
        /*0ffc*/ 	.word	0x00028830
        /*1000*/ 	.short	0x010a
        /*1002*/ 	.byte	0x3f
	.zero		1


	//   ....[36]....
        /*1004*/ 	.word	0x00010fe0
        /*1008*/ 	.word	0x00000007
        /*100c*/ 	.word	0x00028830
        /*1010*/ 	.short	0x010a
        /*1012*/ 	.byte	0x3f
	.zero		1


	//   ....[37]....
        /*1014*/ 	.word	0x00011460
        /*1018*/ 	.word	0x00000007
        /*101c*/ 	.word	0x00028850
        /*1020*/ 	.short	0x010a
        /*1022*/ 	.byte	0x3f
	.zero		1


	//   ....[38]....
        /*1024*/ 	.word	0x000114a0
        /*1028*/ 	.word	0x00000007
        /*102c*/ 	.word	0x00028850
        /*1030*/ 	.short	0x010a
        /*1032*/ 	.byte	0x3f
	.zero		1


	//   ....[39]....
        /*1034*/ 	.word	0x000139f0
        /*1038*/ 	.word	0x00000000
        /*103c*/ 	.word	0x00000000
        /*1040*/ 	.short	0x0101
        /*1042*/ 	.byte	0x3f
	.zero		1


	//   ....[40]....
        /*1044*/ 	.word	0x00013c70
        /*1048*/ 	.word	0x0000000d
        /*104c*/ 	.word	0x00000000
        /*1050*/ 	.short	0x0101
        /*1052*/ 	.byte	0x3f
	.zero		1


	//   ....[41]....
        /*1054*/ 	.word	0x00014380
        /*1058*/ 	.word	0x00000006
        /*105c*/ 	.word	0x00028830
        /*1060*/ 	.short	0x010a
        /*1062*/ 	.byte	0x3f
	.zero		1


	//   ....[42]....
        /*1064*/ 	.word	0x000143d0
        /*1068*/ 	.word	0x00000006
        /*106c*/ 	.word	0x00028830
        /*1070*/ 	.short	0x010a
        /*1072*/ 	.byte	0x3f
	.zero		1


	//   ....[43]....
        /*1074*/ 	.word	0x00014820
        /*1078*/ 	.word	0x00000007
        /*107c*/ 	.word	0x00028850
        /*1080*/ 	.short	0x010a
        /*1082*/ 	.byte	0x3f
	.zero		1


	//   ....[44]....
        /*1084*/ 	.word	0x00014860
        /*1088*/ 	.word	0x00000007
        /*108c*/ 	.word	0x00028850
        /*1090*/ 	.short	0x010a
        /*1092*/ 	.byte	0x3f
	.zero		1


	//   ....[45]....
        /*1094*/ 	.word	0x00015e80
        /*1098*/ 	.word	0x0000001b
        /*109c*/ 	.word	0x00000000
        /*10a0*/ 	.short	0x0101
        /*10a2*/ 	.byte	0x3f
	.zero		1


	//   ....[46]....
        /*10a4*/ 	.word	0x00016700
        /*10a8*/ 	.word	0x00000009
        /*10ac*/ 	.word	0x00000000
        /*10b0*/ 	.short	0x0101
        /*10b2*/ 	.byte	0x3f
	.zero		1


	//   ....[47]....
        /*10b4*/ 	.word	0x00016d50
        /*10b8*/ 	.word	0x0000000d
        /*10bc*/ 	.word	0x00028850
        /*10c0*/ 	.short	0x010a
        /*10c2*/ 	.byte	0x3f
	.zero		1


	//   ....[48]....
        /*10c4*/ 	.word	0x00016dd0
        /*10c8*/ 	.word	0x0000000d
        /*10cc*/ 	.word	0x00028850
        /*10d0*/ 	.short	0x010a
        /*10d2*/ 	.byte	0x3f
	.zero		1


	//   ....[49]....
        /*10d4*/ 	.word	0x000173f0
        /*10d8*/ 	.word	0x00000004
        /*10dc*/ 	.word	0x00000000
        /*10e0*/ 	.short	0x0101
        /*10e2*/ 	.byte	0x3f
	.zero		1


	//   ....[50]....
        /*10e4*/ 	.word	0x00018900
        /*10e8*/ 	.word	0x00000000
        /*10ec*/ 	.word	0x00000000
        /*10f0*/ 	.short	0x0101
        /*10f2*/ 	.byte	0x3f
	.zero		1


	//   ....[51]....
        /*10f4*/ 	.word	0x0001ada0
        /*10f8*/ 	.word	0x00000016
        /*10fc*/ 	.word	0x00028820
        /*1100*/ 	.short	0x010a
        /*1102*/ 	.byte	0x3f
	.zero		1


	//   ....[52]....
        /*1104*/ 	.word	0x0001ae30
        /*1108*/ 	.word	0x00000007
        /*110c*/ 	.word	0x000288a0
        /*1110*/ 	.short	0x010a
        /*1112*/ 	.byte	0x3f
	.zero		1


	//   ....[53]....
        /*1114*/ 	.word	0x0001b190
        /*1118*/ 	.word	0x00000007
        /*111c*/ 	.word	0x000288c0
        /*1120*/ 	.short	0x010a
        /*1122*/ 	.byte	0x3f
	.zero		1


	//   ....[54]....
        /*1124*/ 	.word	0x0001b5c0
        /*1128*/ 	.word	0x0000000a
        /*112c*/ 	.word	0x000288a0
        /*1130*/ 	.short	0x010a
        /*1132*/ 	.byte	0x3f
	.zero		1


	//   ....[55]....
        /*1134*/ 	.word	0x0001b900
        /*1138*/ 	.word	0x0000000a
        /*113c*/ 	.word	0x000288c0
        /*1140*/ 	.short	0x010a
        /*1142*/ 	.byte	0x3f
	.zero		1


	//   ....[56]....
        /*1144*/ 	.word	0x0001c770
        /*1148*/ 	.word	0x00000007
        /*114c*/ 	.word	0x00028840
        /*1150*/ 	.short	0x010a
        /*1152*/ 	.byte	0x3f
	.zero		1


	//   ....[57]....
        /*1154*/ 	.word	0x0001cef0
        /*1158*/ 	.word	0x00000007
        /*115c*/ 	.word	0x00028830
        /*1160*/ 	.short	0x0107
        /*1162*/ 	.byte	0x3f
	.zero		1


	//   ....[58]....
        /*1164*/ 	.word	0x0001cfc0
        /*1168*/ 	.word	0x00000007
        /*116c*/ 	.word	0x00028830
        /*1170*/ 	.short	0x0101
        /*1172*/ 	.byte	0x3f
	.zero		1


	//   ....[59]....
        /*1174*/ 	.word	0x0001daf0
        /*1178*/ 	.word	0x00000016
        /*117c*/ 	.word	0x00028800
        /*1180*/ 	.short	0x0107
        /*1182*/ 	.byte	0x3f
	.zero		1


	//   ....[60]....
        /*1184*/ 	.word	0x0001dc00
        /*1188*/ 	.word	0x00000016
        /*118c*/ 	.word	0x00028800
        /*1190*/ 	.short	0x0101
        /*1192*/ 	.byte	0x3f
	.zero		1


	//   ....[61]....
        /*1194*/ 	.word	0x0001dc20
        /*1198*/ 	.word	0x00000016
        /*119c*/ 	.word	0x00028820
        /*11a0*/ 	.short	0x010a
        /*11a2*/ 	.byte	0x3f
	.zero		1


	//   ....[62]....
        /*11a4*/ 	.word	0x0001dfc0
        /*11a8*/ 	.word	0x00000006
        /*11ac*/ 	.word	0x00028840
        /*11b0*/ 	.short	0x010a
        /*11b2*/ 	.byte	0x3f
	.zero		1


	//   ....[63]....
        /*11b4*/ 	.word	0x0001e4e0
        /*11b8*/ 	.word	0x00000006
        /*11bc*/ 	.word	0x00028830
        /*11c0*/ 	.short	0x0107
        /*11c2*/ 	.byte	0x3f
	.zero		1


	//   ....[64]....
        /*11c4*/ 	.word	0x0001e5a0
        /*11c8*/ 	.word	0x00000006
        /*11cc*/ 	.word	0x00028830
        /*11d0*/ 	.short	0x0101
        /*11d2*/ 	.byte	0x3f
	.zero		1


	//   ....[65]....
        /*11d4*/ 	.word	0x0001e600
        /*11d8*/ 	.word	0x00000006
        /*11dc*/ 	.word	0x00028860
        /*11e0*/ 	.short	0x010a
        /*11e2*/ 	.byte	0x3f
	.zero		1


	//   ....[66]....
        /*11e4*/ 	.word	0x0001eb40
        /*11e8*/ 	.word	0x00000006
        /*11ec*/ 	.word	0x00028850
        /*11f0*/ 	.short	0x0107
        /*11f2*/ 	.byte	0x3f
	.zero		1


	//   ....[67]....
        /*11f4*/ 	.word	0x0001ecf0
        /*11f8*/ 	.word	0x00000006
        /*11fc*/ 	.word	0x00028850
        /*1200*/ 	.short	0x0101
        /*1202*/ 	.byte	0x3f
	.zero		1


	//   ....[68]....
        /*1204*/ 	.word	0x0001ef00
        /*1208*/ 	.word	0x00000000
        /*120c*/ 	.word	0x00028860
        /*1210*/ 	.short	0x010a
        /*1212*/ 	.byte	0x3f
	.zero		1


	//   ....[69]....
        /*1214*/ 	.word	0x0001f430
        /*1218*/ 	.word	0x00000000
        /*121c*/ 	.word	0x00028850
        /*1220*/ 	.short	0x0107
        /*1222*/ 	.byte	0x3f
	.zero		1


	//   ....[70]....
        /*1224*/ 	.word	0x0001f4f0
        /*1228*/ 	.word	0x00000000
        /*122c*/ 	.word	0x00028850
        /*1230*/ 	.short	0x0101
        /*1232*/ 	.byte	0x3f
	.zero		1


	//   ....[71]....
        /*1234*/ 	.word	0x00020220
        /*1238*/ 	.word	0x00000004
        /*123c*/ 	.word	0x00028820
        /*1240*/ 	.short	0x010a
        /*1242*/ 	.byte	0x3f
	.zero		1


	//   ....[72]....
        /*1244*/ 	.word	0x00020390
        /*1248*/ 	.word	0x00000005
        /*124c*/ 	.word	0x00028840
        /*1250*/ 	.short	0x010a
        /*1252*/ 	.byte	0x3f
	.zero		1


	//   ....[73]....
        /*1254*/ 	.word	0x00020430
        /*1258*/ 	.word	0x00000019
        /*125c*/ 	.word	0x00028840
        /*1260*/ 	.short	0x010a
        /*1262*/ 	.byte	0x3f
	.zero		1


	//   ....[74]....
        /*1264*/ 	.word	0x00020470
        /*1268*/ 	.word	0x00000005
        /*126c*/ 	.word	0x00028860
        /*1270*/ 	.short	0x010a
        /*1272*/ 	.byte	0x3f
	.zero		1


	//   ....[75]....
        /*1274*/ 	.word	0x000204b0
        /*1278*/ 	.word	0x00000019
        /*127c*/ 	.word	0x00028860
        /*1280*/ 	.short	0x010a
        /*1282*/ 	.byte	0x3f
	.zero		1


	//   ....[76]....
        /*1284*/ 	.word	0x00020510
        /*1288*/ 	.word	0x0000005b
        /*128c*/ 	.word	0x00028890
        /*1290*/ 	.short	0x010a
        /*1292*/ 	.byte	0x3f
	.zero		1


	//   ....[77]....
        /*1294*/ 	.word	0x00020a20
        /*1298*/ 	.word	0x0000005b
        /*129c*/ 	.word	0x00028890
        /*12a0*/ 	.short	0x010a
        /*12a2*/ 	.byte	0x3f
	.zero		1


	//   ....[78]....
        /*12a4*/ 	.word	0x00020f30
        /*12a8*/ 	.word	0x0000005b
        /*12ac*/ 	.word	0x00028890
        /*12b0*/ 	.short	0x010a
        /*12b2*/ 	.byte	0x3f
	.zero		1


	//   ....[79]....
        /*12b4*/ 	.word	0x00021400
        /*12b8*/ 	.word	0x0000005b
        /*12bc*/ 	.word	0x000288b0
        /*12c0*/ 	.short	0x010a
        /*12c2*/ 	.byte	0x3f
	.zero		1


	//   ....[80]....
        /*12c4*/ 	.word	0x00021c00
        /*12c8*/ 	.word	0x00000012
        /*12cc*/ 	.word	0x00028800
        /*12d0*/ 	.short	0x010a
        /*12d2*/ 	.byte	0x3f
	.zero		1


	//   ....[81]....
        /*12d4*/ 	.word	0x000227c0
        /*12d8*/ 	.word	0x00000012
        /*12dc*/ 	.word	0x00028800
        /*12e0*/ 	.short	0x010a
        /*12e2*/ 	.byte	0x3f
	.zero		1


	//   ....[82]....
        /*12e4*/ 	.word	0x00022810
        /*12e8*/ 	.word	0x00000000
        /*12ec*/ 	.word	0x00028830
        /*12f0*/ 	.short	0x010a
        /*12f2*/ 	.byte	0x3f
	.zero		1


	//   ....[83]....
        /*12f4*/ 	.word	0x00022860
        /*12f8*/ 	.word	0x00000007
        /*12fc*/ 	.word	0x00028830
        /*1300*/ 	.short	0x010a
        /*1302*/ 	.byte	0x3f
	.zero		1


	//   ....[84]....
        /*1304*/ 	.word	0x000228b0
        /*1308*/ 	.word	0x00000007
        /*130c*/ 	.word	0x00028850
        /*1310*/ 	.short	0x010a
        /*1312*/ 	.byte	0x3f
	.zero		1


	//   ....[85]....
        /*1314*/ 	.word	0x00022900
        /*1318*/ 	.word	0x00000006
        /*131c*/ 	.word	0x00028830
        /*1320*/ 	.short	0x010a
        /*1322*/ 	.byte	0x3f
	.zero		1


	//   ....[86]....
        /*1324*/ 	.word	0x00022950
        /*1328*/ 	.word	0x00000007
        /*132c*/ 	.word	0x00028850
        /*1330*/ 	.short	0x010a
        /*1332*/ 	.byte	0x3f
	.zero		1


	//   ....[87]....
        /*1334*/ 	.word	0x000229a0
        /*1338*/ 	.word	0x0000000d
        /*133c*/ 	.word	0x00028850
        /*1340*/ 	.short	0x010a
        /*1342*/ 	.byte	0x3f
	.zero		1


	//   ....[88]....
        /*1344*/ 	.word	0x00022f70
        /*1348*/ 	.word	0x00000016
        /*134c*/ 	.word	0x00028820
        /*1350*/ 	.short	0x010a
        /*1352*/ 	.byte	0x3f
	.zero		1


	//   ....[89]....
        /*1354*/ 	.word	0x00022fc0
        /*1358*/ 	.word	0x00000007
        /*135c*/ 	.word	0x000288a0
        /*1360*/ 	.short	0x010a
        /*1362*/ 	.byte	0x3f
	.zero		1


	//   ....[90]....
        /*1364*/ 	.word	0x00023010
        /*1368*/ 	.word	0x00000007
        /*136c*/ 	.word	0x000288c0
        /*1370*/ 	.short	0x010a
        /*1372*/ 	.byte	0x3f
	.zero		1


	//   ....[91]....
        /*1374*/ 	.word	0x00023060
        /*1378*/ 	.word	0x0000000a
        /*137c*/ 	.word	0x000288a0
        /*1380*/ 	.short	0x010a
        /*1382*/ 	.byte	0x3f
	.zero		1


	//   ....[92]....
        /*1384*/ 	.word	0x000230b0
        /*1388*/ 	.word	0x0000000a
        /*138c*/ 	.word	0x000288c0
        /*1390*/ 	.short	0x010a
        /*1392*/ 	.byte	0x3f
	.zero		1


	//   ....[93]....
        /*1394*/ 	.word	0x000231d0
        /*1398*/ 	.word	0x00000007
        /*139c*/ 	.word	0x00028840
        /*13a0*/ 	.short	0x010a
        /*13a2*/ 	.byte	0x3f
	.zero		1


	//   ....[94]....
        /*13a4*/ 	.word	0x00024750
        /*13a8*/ 	.word	0x00000016
        /*13ac*/ 	.word	0x00028820
        /*13b0*/ 	.short	0x010a
        /*13b2*/ 	.byte	0x3f
	.zero		1


	//   ....[95]....
        /*13b4*/ 	.word	0x000247a0
        /*13b8*/ 	.word	0x00000006
        /*13bc*/ 	.word	0x00028840
        /*13c0*/ 	.short	0x010a
        /*13c2*/ 	.byte	0x3f
	.zero		1


	//   ....[96]....
        /*13c4*/ 	.word	0x00025120
        /*13c8*/ 	.word	0x00000006
        /*13cc*/ 	.word	0x00028860
        /*13d0*/ 	.short	0x010a
        /*13d2*/ 	.byte	0x3f
	.zero		1


	//   ....[97]....
        /*13d4*/ 	.word	0x00025b90
        /*13d8*/ 	.word	0x00000000
        /*13dc*/ 	.word	0x00028860
        /*13e0*/ 	.short	0x010a
        /*13e2*/ 	.byte	0x3f
	.zero		1


	//   ....[98]....
        /*13e4*/ 	.word	0x00026f00
        /*13e8*/ 	.word	0x00000004
        /*13ec*/ 	.word	0x00028820
        /*13f0*/ 	.short	0x010a
        /*13f2*/ 	.byte	0x3f
	.zero		1


	//   ....[99]....
        /*13f4*/ 	.word	0x000270a0
        /*13f8*/ 	.word	0x00000005
        /*13fc*/ 	.word	0x00028840
        /*1400*/ 	.short	0x010a
        /*1402*/ 	.byte	0x3f
	.zero		1


	//   ....[100]....
        /*1404*/ 	.word	0x000270f0
        /*1408*/ 	.word	0x00000019
        /*140c*/ 	.word	0x00028840
        /*1410*/ 	.short	0x010a
        /*1412*/ 	.byte	0x3f
	.zero		1


	//   ....[101]....
        /*1414*/ 	.word	0x00027140
        /*1418*/ 	.word	0x00000005
        /*141c*/ 	.word	0x00028860
        /*1420*/ 	.short	0x010a
        /*1422*/ 	.byte	0x3f
	.zero		1


	//----- nvinfo : EIATTR_NUM_MBARRIERS
	.align		4
.L_1087:
        /*1424*/ 	.byte	0x03, 0x38
        /*1426*/ 	.short	0x0016


	//----- nvinfo : EIATTR_EXIT_INSTR_OFFSETS
	.align		4
        /*1428*/ 	.byte	0x04, 0x1c
        /*142a*/ 	.short	(.L_1089 - .L_1088)


	//   ....[0]....
.L_1088:
        /*142c*/ 	.word	0x00020500


	//----- nvinfo : EIATTR_MAX_THREADS
	.align		4
.L_1089:
        /*1430*/ 	.byte	0x04, 0x05
        /*1432*/ 	.short	(.L_1091 - .L_1090)
.L_1090:
        /*1434*/ 	.word	0x00000180
        /*1438*/ 	.word	0x00000001
        /*143c*/ 	.word	0x00000001


	//----- nvinfo : EIATTR_CRS_STACK_SIZE
	.align		4
.L_1091:
        /*1440*/ 	.byte	0x04, 0x1e
        /*1442*/ 	.short	(.L_1093 - .L_1092)
.L_1092:
        /*1444*/ 	.word	0x00000000


	//----- nvinfo : EIATTR_CBANK_PARAM_SIZE
	.align		4
.L_1093:
        /*1448*/ 	.byte	0x03, 0x19
        /*144a*/ 	.short	0x0af0


	//----- nvinfo : EIATTR_PARAM_CBANK
	.align		4
        /*144c*/ 	.byte	0x04, 0x0a
        /*144e*/ 	.short	(.L_1095 - .L_1094)
	.align		4
.L_1094:
        /*1450*/ 	.word	index@(.nv.constant0._ZN7cutlass13device_kernelIN5flash11enable_sm90INS1_16FlashAttnFwdSm90INS1_25CollectiveMainloopFwdSm90ILi2EN4cute5tupleIJNS5_1CILi1EEES8_S8_EEENS6_IJNS7_ILi128EEESA_SA_EEELi128ENS_10bfloat16_tEfNS_4arch4Sm90ELb1ELb0ELb1ELb1ELb1ELb1ELb0ELb1ELb1ELb1ELb0ELb0EEENS1_21CollectiveEpilogueFwdISB_S9_SC_SE_Li256ELb1ELb1ELb0ELb0EEENS1_36VarlenDynamicPersistentTileSchedulerILi128ELi128ELi256ELi128ELb0ELb1ELb1ELb1ELb1ELb1EEEEEEEEEvNT_6ParamsE)
        /*1454*/ 	.short	0x0210
        /*1456*/ 	.short	0x0af0


	//----- nvinfo : EIATTR_SW_WAR
	.align		4
.L_1095:
        /*1458*/ 	.byte	0x04, 0x36
        /*145a*/ 	.short	(.L_1097 - .L_1096)
.L_1096:
        /*145c*/ 	.word	0x00000008
.L_1097:


//--------------------- .nv.info._ZN7cutlass13device_kernelIN5flash11enable_sm90INS1_16FlashAttnFwdSm90INS1_25CollectiveMainloopFwdSm90ILi2EN4cute5tupleIJNS5_1CILi1EEES8_S8_EEENS6_IJNS7_ILi192EEENS7_ILi128EEENS7_ILi96EEEEEELi96ENS_10bfloat16_tEfNS_4arch4Sm90ELb0ELb0ELb1ELb0ELb1ELb0ELb0ELb0ELb1ELb1ELb0ELb0EEENS1_21CollectiveEpilogueFwdINS6_IJSA_SC_SB_EEES9_SE_SG_Li384ELb0ELb1ELb0ELb0EEENS1_29StaticPersistentTileSchedulerILb0EEEEEEEEEvNT_6ParamsE --------------------------
	.section	.nv.info._ZN7cutlass13device_kernelIN5flash11enable_sm90INS1_16FlashAttnFwdSm90INS1_25CollectiveMainloopFwdSm90ILi2EN4cute5tupleIJNS5_1CILi1EEES8_S8_EEENS6_IJNS7_ILi192EEENS7_ILi128EEENS7_ILi96EEEEEELi96ENS_10bfloat16_tEfNS_4arch4Sm90ELb0ELb0ELb1ELb0ELb1ELb0ELb0ELb0ELb1ELb1ELb0ELb0EEENS1_21CollectiveEpilogueFwdINS6_IJSA_SC_SB_EEES9_SE_SG_Li384ELb0ELb1ELb0ELb0EEENS1_29StaticPersistentTileSchedulerILb0EEEEEEEEEvNT_6ParamsE,"",@"SHT_CUDA_INFO"
	.sectionflags	@""
	.align	4


	//----- nvinfo : EIATTR_CUDA_API_VERSION
	.align		4
        /*0000*/ 	.byte	0x04, 0x37
        /*0002*/ 	.short	(.L_1099 - .L_1098)
.L_1098:
        /*0004*/ 	.word	0x00000082


	//----- nvinfo : EIATTR_KPARAM_INFO
	.align		4
.L_1099:
        /*0008*/ 	.byte	0x04, 0x17
        /*000a*/ 	.short	(.L_1101 - .L_1100)
.L_1100:
        /*000c*/ 	.word	0x00000000
        /*0010*/ 	.short	0x0000
        /*0012*/ 	.short	0x0070
        /*0014*/ 	.byte	0x00, 0xf0, 0x01, 0x28


	//----- nvinfo : EIATTR_SPARSE_MMA_MASK
	.align		4
.L_1101:
        /*0018*/ 	.byte	0x03, 0x50
        /*001a*/ 	.short	0x0000


	//----- nvinfo : EIATTR_MAXREG_COUNT
	.align		4
        /*001c*/ 	.byte	0x03, 0x1b
        /*001e*/ 	.short	0x0080


	//----- nvinfo : EIATTR_NUM_BARRIERS
	.align		4
        /*0020*/ 	.byte	0x02, 0x4c
        /*0022*/ 	.byte	0x10
	.zero		1


	//----- nvinfo : EIATTR_EXTERNS
	.align		4
        /*0024*/ 	.byte	0x04, 0x0f
        /*0026*/ 	.short	(.L_1103 - .L_1102)


	//   ....[0]....
	.align		4
.L_1102:
        /*0028*/ 	.word	index@(__assertfail)


	//----- nvinfo : EIATTR_ANNOTATIONS
	.align		4
.L_1103:
        /*002c*/ 	.byte	0x04, 0x55
        /*002e*/ 	.short	(.L_1105 - .L_1104)


	//   ....[0]....
.L_1104:
        /* <DEDUP_REMOVED lines=9> */


	//----- nvinfo : EIATTR_MERCURY_ISA_VERSION
	.align		4
.L_1105:
        /*00a8*/ 	.byte	0x03, 0x5f
        /*00aa*/ 	.short	0x0101


	//----- nvinfo : EIATTR_INT_WARP_WIDE_INSTR_OFFSETS
	.align		4
        /*00ac*/ 	.byte	0x04, 0x31
        /*00ae*/ 	.short	(.L_1107 - .L_1106)


	//   ....[0]....
.L_1106:
        /*00b0*/ 	.word	0x000000c0


	//   ....[1]....
        /*00b4*/ 	.word	0x000000d0


	//   ....[2]....
        /*00b8*/ 	.word	0x00000170


	//----- nvinfo : EIATTR_COOP_GROUP_MASK_REGIDS
	.align		4
.L_1107:
        /*00bc*/ 	.byte	0x04, 0x29
        /*00be*/ 	.short	(.L_1109 - .L_1108)


	//   ....[0]....
.L_1108:
        /*00c0*/ 	.word	0xffffffff


	//   ....[1]....
        /*00c4*/ 	.word	0xffffffff


	//   ....[2]....
        /*00c8*/ 	.word	0xffffffff


	//   ....[3]....
        /*00cc*/ 	.word	0xffffffff


	//   ....[4]....
        /*00d0*/ 	.word	0xffffffff


	//   ....[5]....
        /*00d4*/ 	.word	0xffffffff


	//   ....[6]....
        /*00d8*/ 	.word	0xffffffff


	//   ....[7]....
        /*00dc*/ 	.word	0xffffffff


	//   ....[8]....
        /*00e0*/ 	.word	0xffffffff


	//   ....[9]....
        /*00e4*/ 	.word	0xffffffff


	//   ....[10]....
        /*00e8*/ 	.word	0xffffffff


	//   ....[11]....
        /*00ec*/ 	.word	0xffffffff


	//   ....[12]....
        /*00f0*/ 	.word	0xffffffff


	//   ....[13]....
        /*00f4*/ 	.word	0xffffffff


	//   ....[14]....
        /*00f8*/ 	.word	0xffffffff


	//   ....[15]....
        /*00fc*/ 	.word	0xffffffff


	//   ....[16]....
        /*0100*/ 	.word	0xffffffff


	//   ....[17]....
        /*0104*/ 	.word	0xffffffff


	//   ....[18]....
        /*0108*/ 	.word	0xffffffff


	//   ....[19]....
        /*010c*/ 	.word	0xffffffff


	//   ....[20]....
        /*0110*/ 	.word	0xffffffff


	//   ....[21]....
        /*0114*/ 	.word	0xffffffff


	//   ....[22]....
        /*0118*/ 	.word	0xffffffff


	//   ....[23]....
        /*011c*/ 	.word	0xffffffff


	//   ....[24]....
        /*0120*/ 	.word	0xffffffff


	//   ....[25]....
        /*0124*/ 	.word	0xffffffff


	//   ....[26]....
        /*0128*/ 	.word	0xffffffff


	//   ....[27]....
        /*012c*/ 	.word	0xffffffff


	//   ....[28]....
        /*0130*/ 	.word	0xffffffff


	//   ....[29]....
        /*0134*/ 	.word	0xffffffff


	//   ....[30]....
        /*0138*/ 	.word	0xffffffff


	//   ....[31]....
        /*013c*/ 	.word	0xffffffff


	//   ....[32]....
        /*0140*/ 	.word	0xffffffff


	//   ....[33]....
        /*0144*/ 	.word	0xffffffff


	//   ....[34]....
        /*0148*/ 	.word	0xffffffff


	//   ....[35]....
        /*014c*/ 	.word	0xffffffff


	//   ....[36]....
        /*0150*/ 	.word	0xffffffff


	//   ....[37]....
        /*0154*/ 	.word	0xffffffff


	//   ....[38]....
        /*0158*/ 	.word	0xffffffff


	//   ....[39]....
        /*015c*/ 	.word	0xffffffff


	//   ....[40]....
        /*0160*/ 	.word	0xffffffff


	//   ....[41]....
        /*0164*/ 	.word	0xffffffff


	//   ....[42]....
        /*0168*/ 	.word	0xffffffff


	//   ....[43]....
        /*016c*/ 	.word	0xffffffff


	//   ....[44]....
        /*0170*/ 	.word	0xffffffff


	//   ....[45]....
        /*0174*/ 	.word	0xffffffff


	//   ....[46]....
        /*0178*/ 	.word	0xffffffff


	//   ....[47]....
        /*017c*/ 	.word	0xffffffff


	//   ....[48]....
        /*0180*/ 	.word	0xffffffff


	//   ....[49]....
        /*0184*/ 	.word	0xffffffff


	//   ....[50]....
        /*0188*/ 	.word	0xffffffff


	//   ....[51]....
        /*018c*/ 	.word	0xffffffff


	//   ....[52]....
        /*0190*/ 	.word	0xffffffff


	//   ....[53]....
        /*0194*/ 	.word	0xffffffff


	//   ....[54]....
        /*0198*/ 	.word	0xffffffff


	//   ....[55]....
        /*019c*/ 	.word	0xffffffff


	//   ....[56]....
        /*01a0*/ 	.word	0xffffffff


	//   ....[57]....
        /*01a4*/ 	.word	0xffffffff


	//   ....[58]....
        /*01a8*/ 	.word	0xffffffff


	//   ....[59]....
        /*01ac*/ 	.word	0xffffffff


	//   ....[60]....
        /*01b0*/ 	.word	0xffffffff


	//   ....[61]....
        /*01b4*/ 	.word	0xffffffff


	//   ....[62]....
        /*01b8*/ 	.word	0xffffffff


	//   ....[63]....
        /*01bc*/ 	.word	0xffffffff


	//   ....[64]....
        /*01c0*/ 	.word	0xffffffff


	//   ....[65]....
        /*01c4*/ 	.word	0xffffffff


	//   ....[66]....
        /*01c8*/ 	.word	0xffffffff


	//   ....[67]....
        /*01cc*/ 	.word	0xffffffff


	//   ....[68]....
        /*01d0*/ 	.word	0xffffffff


	//   ....[69]....
        /*01d4*/ 	.word	0xffffffff


	//   ....[70]....
        /*01d8*/ 	.word	0xffffffff


	//   ....[71]....
        /*01dc*/ 	.word	0xffffffff


	//   ....[72]....
        /*01e0*/ 	.word	0xffffffff


	//   ....[73]....
        /*01e4*/ 	.word	0xffffffff


	//   ....[74]....
        /*01e8*/ 	.word	0x0500000f


	//   ....[75]....
        /*01ec*/ 	.word	0x0500000f


	//   ....[76]....
        /*01f0*/ 	.word	0x0500000f


	//   ....[77]....
        /*01f4*/ 	.word	0x0500000f


	//   ....[78]....
        /*01f8*/ 	.word	0x0500000f


	//   ....[79]....
        /*01fc*/ 	.word	0x0500000f


	//   ....[80]....
        /*0200*/ 	.word	0x0500000f


	//   ....[81]....
        /*0204*/ 	.word	0x0500000f


	//   ....[82]....
        /*0208*/ 	.word	0x0500000f


	//   ....[83]....
        /*020c*/ 	.word	0x0500000f


	//   ....[84]....
        /*0210*/ 	.word	0x0500000f


	//   ....[85]....
        /*0214*/ 	.word	0x0500000f


	//   ....[86]....
        /*0218*/ 	.word	0x0500000f


	//   ....[87]....
        /*021c*/ 	.word	0x0500000f


	//   ....[88]....
        /*0220*/ 	.word	0x0500000f


	//   ....[89]....
        /*0224*/ 	.word	0x0500000f


	//   ....[90]....
        /*0228*/ 	.word	0x0500000f


	//   ....[91]....
        /*022c*/ 	.word	0x0500000f


	//   ....[92]....
        /*0230*/ 	.word	0x0500000f


	//   ....[93]....
        /*0234*/ 	.word	0x0500000f


	//   ....[94]....
        /*0238*/ 	.word	0x0500000f


	//   ....[95]....
        /*023c*/ 	.word	0x0500000f


	//   ....[96]....
        /*0240*/ 	.word	0x0500000f


	//   ....[97]....
        /*0244*/ 	.word	0x0500000f


	//   ....[98]....
        /*0248*/ 	.word	0x0500000f


	//   ....[99]....
        /*024c*/ 	.word	0x0500000f


	//   ....[100]....
        /*0250*/ 	.word	0x0500000f


	//   ....[101]....
        /*0254*/ 	.word	0x0500000f


	//   ....[102]....
        /*0258*/ 	.word	0x0500000f


	//   ....[103]....
        /*025c*/ 	.word	0x0500000f


	//   ....[104]....
        /*0260*/ 	.word	0x0500000f


	//   ....[105]....
        /*0264*/ 	.word	0x0500000f


	//   ....[106]....
        /*0268*/ 	.word	0x0500000f


	//   ....[107]....
        /*026c*/ 	.word	0x0500000f


	//   ....[108]....
        /*0270*/ 	.word	0x0500000f


	//   ....[109]....
        /*0274*/ 	.word	0x0500000f


	//   ....[110]....
        /*0278*/ 	.word	0x0500000f


	//   ....[111]....
        /*027c*/ 	.word	0x0500000f


	//   ....[112]....
        /*0280*/ 	.word	0x0500000f


	//   ....[113]....
        /*0284*/ 	.word	0x0500000f


	//   ....[114]....
        /*0288*/ 	.word	0x0500000f


	//   ....[115]....
        /*028c*/ 	.word	0x0500000f


	//   ....[116]....
        /*0290*/ 	.word	0x0500000f


	//   ....[117]....
        /*0294*/ 	.word	0x0500000f


	//   ....[118]....
        /*0298*/ 	.word	0x0500000f


	//   ....[119]....
        /*029c*/ 	.word	0x0500000f


	//----- nvinfo : EIATTR_COOP_GROUP_INSTR_OFFSETS
	.align		4
.L_1109:
        /*02a0*/ 	.byte	0x04, 0x28
        /*02a2*/ 	.short	(.L_1111 - .L_1110)


	//   ....[0]....
.L_1110:
        /*02a4*/ 	.word	0x00000080


	//   ....[1]....
        /*02a8*/ 	.word	0x00000090


	//   ....[2]....
        /*02ac*/ 	.word	0x000002d0


	//   ....[3]....
        /*02b0*/ 	.word	0x00000430


	//   ....[4]....
        /*02b4*/ 	.word	0x00000550


	//   ....[5]....
        /*02b8*/ 	.word	0x000006b0


	//   ....[6]....
        /*02bc*/ 	.word	0x00000e60


	//   ....[7]....
        /*02c0*/ 	.word	0x00002910


	//   ....[8]....
        /*02c4*/ 	.word	0x00002990


	//   ....[9]....
        /*02c8*/ 	.word	0x00002ea0


	//   ....[10]....
        /*02cc*/ 	.word	0x00002f30


	//   ....[11]....
        /*02d0*/ 	.word	0x00003b30


	//   ....[12]....
        /*02d4*/ 	.word	0x00005200


	//   ....[13]....
        /*02d8*/ 	.word	0x00005230


	//   ....[14]....
        /*02dc*/ 	.word	0x00005260


	//   ....[15]....
        /*02e0*/ 	.word	0x00005270


	//   ....[16]....
        /*02e4*/ 	.word	0x000065d0


	//   ....[17]....
        /*02e8*/ 	.word	0x000066e0


	//   ....[18]....
        /*02ec*/ 	.word	0x00006740


	//   ....[19]....
        /*02f0*/ 	.word	0x00006820


	//   ....[20]....
        /*02f4*/ 	.word	0x00006840


	//   ....[21]....
        /*02f8*/ 	.word	0x00007690


	//   ....[22]....
        /*02fc*/ 	.word	0x000076f0


	//   ....[23]....
        /*0300*/ 	.word	0x00007720


	//   ....[24]....
        /*0304*/ 	.word	0x00007750


	//   ....[25]....
        /*0308*/ 	.word	0x00007cc0


	//   ....[26]....
        /*030c*/ 	.word	0x00007d00


	//   ....[27]....
        /*0310*/ 	.word	0x00007e10


	//   ....[28]....
        /*0314*/ 	.word	0x00007e50


	//   ....[29]....
        /*0318*/ 	.word	0x00009060


	//   ....[30]....
        /*031c*/ 	.word	0x00009080


	//   ....[31]....
        /*0320*/ 	.word	0x00009090


	//   ....[32]....
        /*0324*/ 	.word	0x00009140


	//   ....[33]....
        /*0328*/ 	.word	0x00009160


	//   ....[34]....
        /*032c*/ 	.word	0x00009200


	//   ....[35]....
        /*0330*/ 	.word	0x00009220


	//   ....[36]....
        /*0334*/ 	.word	0x00009230


	//   ....[37]....
        /*0338*/ 	.word	0x00009a70


	//   ....[38]....
        /*033c*/ 	.word	0x00009a90


	//   ....[39]....
        /*0340*/ 	.word	0x00009ac0


	//   ....[40]....
        /*0344*/ 	.word	0x00009b70


	//   ....[41]....
        /*0348*/ 	.word	0x00009b80


	//   ....[42]....
        /*034c*/ 	.word	0x00009c30


	//   ....[43]....
        /*0350*/ 	.word	0x00009c40


	//   ....[44]....
        /*0354*/ 	.word	0x00009c50


	//   ....[45]....
        /*0358*/ 	.word	0x00009c60


	//   ....[46]....
        /*035c*/ 	.word	0x00009c70


	//   ....[47]....
        /*0360*/ 	.word	0x00009d40


	//   ....[48]....
        /*0364*/ 	.word	0x00009de0


	//   ....[49]....
        /*0368*/ 	.word	0x0000a4d0


	//   ....[50]....
        /*036c*/ 	.word	0x0000a4e0


	//   ....[51]....
        /*0370*/ 	.word	0x0000a500


	//   ....[52]....
        /*0374*/ 	.word	0x0000a580


	//   ....[53]....
        /*0378*/ 	.word	0x0000a590


	//   ....[54]....
        /*037c*/ 	.word	0x0000a5f0


	//   ....[55]....
        /*0380*/ 	.word	0x0000a620


	//   ....[56]....
        /*0384*/ 	.word	0x0000a660


	//   ....[57]....
        /*0388*/ 	.word	0x0000a910


	//   ....[58]....
        /*038c*/ 	.word	0x0000a930


	//   ....[59]....
        /*0390*/ 	.word	0x0000a9d0


	//   ....[60]....
        /*0394*/ 	.word	0x0000a9e0


	//   ....[61]....
        /*0398*/ 	.word	0x0000aa70


	//   ....[62]....
        /*039c*/ 	.word	0x0000aa80


	//   ....[63]....
        /*03a0*/ 	.word	0x0000aa90


	//   ....[64]....
        /*03a4*/ 	.word	0x0000ab20


	//   ....[65]....
        /*03a8*/ 	.word	0x0000afc0


	//   ....[66]....
        /*03ac*/ 	.word	0x0000afd0


	//   ....[67]....
        /*03b0*/ 	.word	0x0000b020


	//   ....[68]....
        /*03b4*/ 	.word	0x0000b060


	//   ....[69]....
        /*03b8*/ 	.word	0x0000b0c0


	//   ....[70]....
        /*03bc*/ 	.word	0x0000b0e0


	//   ....[71]....
        /*03c0*/ 	.word	0x0000b160


	//   ....[72]....
        /*03c4*/ 	.word	0x0000b180


	//   ....[73]....
        /*03c8*/ 	.word	0x0000b550


	//   ....[74]....
        /*03cc*/ 	.word	0x0000ba30


	//   ....[75]....
        /*03d0*/ 	.word	0x0000bb20


	//   ....[76]....
        /*03d4*/ 	.word	0x0000bbc0


	//   ....[77]....
        /*03d8*/ 	.word	0x0000bc30


	//   ....[78]....
        /*03dc*/ 	.word	0x0000bd40


	//   ....[79]....
        /*03e0*/ 	.word	0x0000bdb0


	//   ....[80]....
        /*03e4*/ 	.word	0x0000bec0


	//   ....[81]....
        /*03e8*/ 	.word	0x0000bf30


	//   ....[82]....
        /*03ec*/ 	.word	0x0000c030


	//   ....[83]....
        /*03f0*/ 	.word	0x0000c0c0


	//   ....[84]....
        /*03f4*/ 	.word	0x0000c130


	//   ....[85]....
        /*03f8*/ 	.word	0x0000c190


	//   ....[86]....
        /*03fc*/ 	.word	0x0000c2b0


	//   ....[87]....
        /*0400*/ 	.word	0x0000c310


	//   ....[88]....
        /*0404*/ 	.word	0x0000c420


	//   ....[89]....
        /*0408*/ 	.word	0x0000c480


	//   ....[90]....
        /*040c*/ 	.word	0x0000c570


	//   ....[91]....
        /*0410*/ 	.word	0x0000c650


	//   ....[92]....
        /*0414*/ 	.word	0x0000c730


	//   ....[93]....
        /*0418*/ 	.word	0x0000c7a0


	//   ....[94]....
        /*041c*/ 	.word	0x0000c870


	//   ....[95]....
        /*0420*/ 	.word	0x0000c9b0


	//   ....[96]....
        /*0424*/ 	.word	0x0000ca60


	//   ....[97]....
        /*0428*/ 	.word	0x0000cad0


	//   ....[98]....
        /*042c*/ 	.word	0x0000cbc0


	//   ....[99]....
        /*0430*/ 	.word	0x0000cc20


	//   ....[100]....
        /*0434*/ 	.word	0x0000ccf0


	//   ....[101]....
        /*0438*/ 	.word	0x0000cd50


	//   ....[102]....
        /*043c*/ 	.word	0x0000ce20


	//   ....[103]....
        /*0440*/ 	.word	0x0000cf10


	//   ....[104]....
        /*0444*/ 	.word	0x0000cfb0


	//   ....[105]....
        /*0448*/ 	.word	0x0000d010


	//   ....[106]....
        /*044c*/ 	.word	0x0000d110


	//   ....[107]....
        /*0450*/ 	.word	0x0000d170


	//   ....[108]....
        /*0454*/ 	.word	0x0000d270


	//   ....[109]....
        /*0458*/ 	.word	0x0000d2d0


	//   ....[110]....
        /*045c*/ 	.word	0x0000d3a0


	//   ....[111]....
        /*0460*/ 	.word	0x0000d4f0


	//   ....[112]....
        /*0464*/ 	.word	0x0000d590


	//   ....[113]....
        /*0468*/ 	.word	0x0000d620


	//   ....[114]....
        /*046c*/ 	.word	0x0000d720


	//   ....[115]....
        /*0470*/ 	.word	0x0000d780


	//   ....[116]....
        /*0474*/ 	.word	0x0000d870


	//   ....[117]....
        /*0478*/ 	.word	0x0000d8d0


	//   ....[118]....
        /*047c*/ 	.word	0x0000d990


	//   ....[119]....
        /*0480*/ 	.word	0x0000db00


	//----- nvinfo : EIATTR_REG_RECONFIG
	.align		4
.L_1111:
        /*0484*/ 	.byte	0x01, 0x54
	.zero		2


	//----- nvinfo : EIATTR_SYSCALL_OFFSETS
	.align		4
        /*0488*/ 	.byte	0x04, 0x46
        /*048a*/ 	.short	(.L_1113 - .L_1112)


	//   ....[0]....
.L_1112:
        /*048c*/ 	.word	0x00001190


	//   ....[1]....
        /*0490*/ 	.word	0x00008720


	//   ....[2]....
        /*0494*/ 	.word	0x00008860


	//   ....[3]....
        /*0498*/ 	.word	0x00008950


	//   ....[4]....
        /*049c*/ 	.word	0x00009590


	//----- nvinfo : EIATTR_MBARRIER_INSTR_OFFSETS
	.align		4
.L_1113:
        /*04a0*/ 	.byte	0x04, 0x39
        /*04a2*/ 	.short	(.L_1115 - .L_1114)


	//   ....[0]....
.L_1114:
        /*04a4*/ 	.word	0x00000180
        /*04a8*/ 	.word	0x000000ff
        /*04ac*/ 	.word	0x0002d800
        /*04b0*/ 	.short	0x0100
        /*04b2*/ 	.byte	0x08
	.zero		1


	//   ....[1]....
        /*04b4*/ 	.word	0x00000190
        /*04b8*/ 	.word	0x000000ff
        /*04bc*/ 	.word	0x0002d820
        /*04c0*/ 	.short	0x0100
        /*04c2*/ 	.byte	0x08
	.zero		1


	//   ....[2]....
        /*04c4*/ 	.word	0x00000280
        /*04c8*/ 	.word	0x000000ff
        /*04cc*/ 	.word	0x0002d830
        /*04d0*/ 	.short	0x0100
        /*04d2*/ 	.byte	0x08
	.zero		1


	//   ....[3]....
        /*04d4*/ 	.word	0x00000290
        /*04d8*/ 	.word	0x000000ff
        /*04dc*/ 	.word	0x0002d840
        /*04e0*/ 	.short	0x0100
        /*04e2*/ 	.byte	0x08
	.zero		1


	//   ....[4]....
        /*04e4*/ 	.word	0x000002a0
        /*04e8*/ 	.word	0x000000ff
        /*04ec*/ 	.word	0x0002d838
        /*04f0*/ 	.short	0x0100
        /*04f2*/ 	.byte	0x08
	.zero		1


	//   ....[5]....
        /*04f4*/ 	.word	0x000002b0
        /*04f8*/ 	.word	0x000000ff
        /*04fc*/ 	.word	0x0002d848
        /*0500*/ 	.short	0x0100
        /*0502*/ 	.byte	0x08
	.zero		1


	//   ....[6]....
        /*0504*/ 	.word	0x000003e0
        /*0508*/ 	.word	0x000000ff
        /*050c*/ 	.word	0x0002d850
        /*0510*/ 	.short	0x0100
        /*0512*/ 	.byte	0x08
	.zero		1


	//   ....[7]....
        /*0514*/ 	.word	0x000003f0
        /*0518*/ 	.word	0x000000ff
        /*051c*/ 	.word	0x0002d860
        /*0520*/ 	.short	0x0100
        /*0522*/ 	.byte	0x08
	.zero		1


	//   ....[8]....
        /*0524*/ 	.word	0x00000400
        /*0528*/ 	.word	0x000000ff
        /*052c*/ 	.word	0x0002d858
        /*0530*/ 	.short	0x0100
        /*0532*/ 	.byte	0x08
	.zero		1


	//   ....[9]....
        /*0534*/ 	.word	0x00000410
        /*0538*/ 	.word	0x000000ff
        /*053c*/ 	.word	0x0002d868
        /*0540*/ 	.short	0x0100
        /*0542*/ 	.byte	0x08
	.zero		1


	//   ....[10]....
        /*0544*/ 	.word	0x00000500
        /*0548*/ 	.word	0x000000ff
        /*054c*/ 	.word	0x0002d870
        /*0550*/ 	.short	0x0100
        /*0552*/ 	.byte	0x06
	.zero		1


	//   ....[11]....
        /*0554*/ 	.word	0x00000510
        /*0558*/ 	.word	0x000000ff
        /*055c*/ 	.word	0x0002d880
        /*0560*/ 	.short	0x0100
        /*0562*/ 	.byte	0x06
	.zero		1


	//   ....[12]....
        /*0564*/ 	.word	0x00000520
        /*0568*/ 	.word	0x000000ff
        /*056c*/ 	.word	0x0002d878
        /*0570*/ 	.short	0x0100
        /*0572*/ 	.byte	0x06
	.zero		1


	//   ....[13]....
        /*0574*/ 	.word	0x00000530
        /*0578*/ 	.word	0x000000ff
        /*057c*/ 	.word	0x0002d888
        /*0580*/ 	.short	0x0100
        /*0582*/ 	.byte	0x06
	.zero		1


	//   ....[14]....
        /*0584*/ 	.word	0x00000660
        /*0588*/ 	.word	0x000000ff
        /*058c*/ 	.word	0x0002d890
        /*0590*/ 	.short	0x0100
        /*0592*/ 	.byte	0x08
	.zero		1


	//   ....[15]....
        /*0594*/ 	.word	0x00000670
        /*0598*/ 	.word	0x000000ff
        /*059c*/ 	.word	0x0002d8a0
        /*05a0*/ 	.short	0x0100
        /*05a2*/ 	.byte	0x08
	.zero		1


	//   ....[16]....
        /*05a4*/ 	.word	0x00000680
        /*05a8*/ 	.word	0x000000ff
        /*05ac*/ 	.word	0x0002d898
        /*05b0*/ 	.short	0x0100
        /*05b2*/ 	.byte	0x08
	.zero		1


	//   ....[17]....
        /*05b4*/ 	.word	0x00000690
        /*05b8*/ 	.word	0x000000ff
        /*05bc*/ 	.word	0x0002d8a8
        /*05c0*/ 	.short	0x0100
        /*05c2*/ 	.byte	0x08
	.zero		1


	//   ....[18]....
        /*05c4*/ 	.word	0x000007d0
        /*05c8*/ 	.word	0x000000ff
        /*05cc*/ 	.word	0x0002d8b0
        /*05d0*/ 	.short	0x0100
        /*05d2*/ 	.byte	0x08
	.zero		1


	//   ....[19]....
        /*05d4*/ 	.word	0x000007e0
        /*05d8*/ 	.word	0x000000ff
        /*05dc*/ 	.word	0x0002d8c0
        /*05e0*/ 	.short	0x0100
        /*05e2*/ 	.byte	0x08
	.zero		1


	//   ....[20]....
        /*05e4*/ 	.word	0x000007f0
        /*05e8*/ 	.word	0x000000ff
        /*05ec*/ 	.word	0x0002d8b8
        /*05f0*/ 	.short	0x0100
        /*05f2*/ 	.byte	0x08
	.zero		1


	//   ....[21]....
        /*05f4*/ 	.word	0x00000800
        /*05f8*/ 	.word	0x000000ff
        /*05fc*/ 	.word	0x0002d8c8
        /*0600*/ 	.short	0x0100
        /*0602*/ 	.byte	0x08
	.zero		1


	//   ....[22]....
        /*0604*/ 	.word	0x000011f0
        /*0608*/ 	.word	0x000000ff
        /*060c*/ 	.word	0x0002d800
        /*0610*/ 	.short	0x010a
        /*0612*/ 	.byte	0x28
	.zero		1


	//   ....[23]....
        /*0614*/ 	.word	0x00001270
        /*0618*/ 	.word	0x00000000
        /*061c*/ 	.word	0x0002d830
        /*0620*/ 	.short	0x010a
        /*0622*/ 	.byte	0x3f
	.zero		1


	//   ....[24]....
        /*0624*/ 	.word	0x000012c0
        /*0628*/ 	.word	0x00000000
        /*062c*/ 	.word	0x0002d830
        /*0630*/ 	.short	0x010a
        /*0632*/ 	.byte	0x3f
	.zero		1


	//   ....[25]....
        /*0634*/ 	.word	0x00001ea0
        /*0638*/ 	.word	0x000000ff
        /*063c*/ 	.word	0x00000000
        /*0640*/ 	.short	0x0101
        /*0642*/ 	.byte	0x06
	.zero		1


	//   ....[26]....
        /*0644*/ 	.word	0x00003e10
        /*0648*/ 	.word	0x000000ff
        /*064c*/ 	.word	0x0002d830
        /*0650*/ 	.short	0x010a
        /*0652*/ 	.byte	0x06
	.zero		1


	//   ....[27]....
        /*0654*/ 	.word	0x00003e50
        /*0658*/ 	.word	0x000000ff
        /*065c*/ 	.word	0x0002d830
        /*0660*/ 	.short	0x010a
        /*0662*/ 	.byte	0x06
	.zero		1


	//   ....[28]....
        /*0664*/ 	.word	0x00004120
        /*0668*/ 	.word	0x000000ff
        /*066c*/ 	.word	0x0002d850
        /*0670*/ 	.short	0x010a
        /*0672*/ 	.byte	0x06
	.zero		1


	//   ....[29]....
        /*0674*/ 	.word	0x00004160
        /*0678*/ 	.word	0x000000ff
        /*067c*/ 	.word	0x0002d850
        /*0680*/ 	.short	0x010a
        /*0682*/ 	.byte	0x06
	.zero		1


	//   ....[30]....
        /*0684*/ 	.word	0x00004aa0
        /*0688*/ 	.word	0x000000ff
        /*068c*/ 	.word	0x00000000
        /*0690*/ 	.short	0x0101
        /*0692*/ 	.byte	0x06
	.zero		1


	//   ....[31]....
        /*0694*/ 	.word	0x00006060
        /*0698*/ 	.word	0x000000ff
        /*069c*/ 	.word	0x00000000
        /*06a0*/ 	.short	0x0101
        /*06a2*/ 	.byte	0x06
	.zero		1


	//   ....[32]....
        /*06a4*/ 	.word	0x00006650
        /*06a8*/ 	.word	0x000000ff
        /*06ac*/ 	.word	0x0002d850
        /*06b0*/ 	.short	0x010a
        /*06b2*/ 	.byte	0x08
	.zero		1


	//   ....[33]....
        /*06b4*/ 	.word	0x00006690
        /*06b8*/ 	.word	0x000000ff
        /*06bc*/ 	.word	0x0002d850
        /*06c0*/ 	.short	0x010a
        /*06c2*/ 	.byte	0x08
	.zero		1


	//   ....[34]....
        /*06c4*/ 	.word	0x00006df0
        /*06c8*/ 	.word	0x000000ff
        /*06cc*/ 	.word	0x00000000
        /*06d0*/ 	.short	0x0101
        /*06d2*/ 	.byte	0x08
	.zero		1


	//   ....[35]....
        /*06d4*/ 	.word	0x00007ce0
        /*06d8*/ 	.word	0x000000ff
        /*06dc*/ 	.word	0x00000000
        /*06e0*/ 	.short	0x0101
        /*06e2*/ 	.byte	0x04
	.zero		1


	//   ....[36]....
        /*06e4*/ 	.word	0x00008e30
        /*06e8*/ 	.word	0x00000000
        /*06ec*/ 	.word	0x0002d840
        /*06f0*/ 	.short	0x010a
        /*06f2*/ 	.byte	0x3f
	.zero		1


	//   ....[37]....
        /*06f4*/ 	.word	0x00009370
        /*06f8*/ 	.word	0x00000000
        /*06fc*/ 	.word	0x0002d830
        /*0700*/ 	.short	0x0107
        /*0702*/ 	.byte	0x3f
	.zero		1


	//   ....[38]....
        /*0704*/ 	.word	0x00009430
        /*0708*/ 	.word	0x00000000
        /*070c*/ 	.word	0x0002d830
        /*0710*/ 	.short	0x0101
        /*0712*/ 	.byte	0x3f
	.zero		1


	//   ....[39]....
        /*0714*/ 	.word	0x00009ee0
        /*0718*/ 	.word	0x000000ff
        /*071c*/ 	.word	0x0002d800
        /*0720*/ 	.short	0x0107
        /*0722*/ 	.byte	0x25
	.zero		1


	//   ....[40]....
        /*0724*/ 	.word	0x00009f40
        /*0728*/ 	.word	0x000000ff
        /*072c*/ 	.word	0x0002d800
        /*0730*/ 	.short	0x0101
        /*0732*/ 	.byte	0x25
	.zero		1


	//   ....[41]....
        /*0734*/ 	.word	0x00009f60
        /*0738*/ 	.word	0x000000ff
        /*073c*/ 	.word	0x0002d820
        /*0740*/ 	.short	0x010a
        /*0742*/ 	.byte	0x25
	.zero		1


	//   ....[42]....
        /*0744*/ 	.word	0x0000a2f0
        /*0748*/ 	.word	0x00000006
        /*074c*/ 	.word	0x0002d840
        /*0750*/ 	.short	0x010a
        /*0752*/ 	.byte	0x3f
	.zero		1


	//   ....[43]....
        /*0754*/ 	.word	0x0000a700
        /*0758*/ 	.word	0x00000006
        /*075c*/ 	.word	0x0002d830
        /*0760*/ 	.short	0x0107
        /*0762*/ 	.byte	0x3f
	.zero		1


	//   ....[44]....
        /*0764*/ 	.word	0x0000a7c0
        /*0768*/ 	.word	0x00000006
        /*076c*/ 	.word	0x0002d830
        /*0770*/ 	.short	0x0101
        /*0772*/ 	.byte	0x3f
	.zero		1


	//   ....[45]....
        /*0774*/ 	.word	0x0000a820
        /*0778*/ 	.word	0x00000006
        /*077c*/ 	.word	0x0002d860
        /*0780*/ 	.short	0x010a
        /*0782*/ 	.byte	0x3f
	.zero		1


	//   ....[46]....
        /*0784*/ 	.word	0x0000ac10
        /*0788*/ 	.word	0x00000006
        /*078c*/ 	.word	0x0002d850
        /*0790*/ 	.short	0x0107
        /*0792*/ 	.byte	0x3f
	.zero		1


	//   ....[47]....
        /*0794*/ 	.word	0x0000ade0
        /*0798*/ 	.word	0x00000006
        /*079c*/ 	.word	0x0002d850
        /*07a0*/ 	.short	0x0101
        /*07a2*/ 	.byte	0x3f
	.zero		1


	//   ....[48]....
        /*07a4*/ 	.word	0x0000aed0
        /*07a8*/ 	.word	0x00000004
        /*07ac*/ 	.word	0x0002d860
        /*07b0*/ 	.short	0x010a
        /*07b2*/ 	.byte	0x3f
	.zero		1


	//   ....[49]....
        /*07b4*/ 	.word	0x0000b2c0
        /*07b8*/ 	.word	0x00000004
        /*07bc*/ 	.word	0x0002d850
        /*07c0*/ 	.short	0x0107
        /*07c2*/ 	.byte	0x3f
	.zero		1


	//   ....[50]....
        /*07c4*/ 	.word	0x0000b3b0
        /*07c8*/ 	.word	0x00000004
        /*07cc*/ 	.word	0x0002d850
        /*07d0*/ 	.short	0x0101
        /*07d2*/ 	.byte	0x3f
	.zero		1


	//   ....[51]....
        /*07d4*/ 	.word	0x0000b4d0
        /*07d8*/ 	.word	0x00000004
        /*07dc*/ 	.word	0x0002d820
        /*07e0*/ 	.short	0x010a
        /*07e2*/ 	.byte	0x3f
	.zero		1


	//   ....[52]....
        /*07e4*/ 	.word	0x0000b650
        /*07e8*/ 	.word	0x00000003
        /*07ec*/ 	.word	0x0002d840
        /*07f0*/ 	.short	0x010a
        /*07f2*/ 	.byte	0x3f
	.zero		1


	//   ....[53]....
        /*07f4*/ 	.word	0x0000b6f0
        /*07f8*/ 	.word	0x00000017
        /*07fc*/ 	.word	0x0002d840
        /*0800*/ 	.short	0x010a
        /*0802*/ 	.byte	0x3f
	.zero		1


	//   ....[54]....
        /*0804*/ 	.word	0x0000b730
        /*0808*/ 	.word	0x00000003
        /*080c*/ 	.word	0x0002d860
        /*0810*/ 	.short	0x010a
        /*0812*/ 	.byte	0x3f
	.zero		1


	//   ....[55]....
        /*0814*/ 	.word	0x0000b770
        /*0818*/ 	.word	0x00000017
        /*081c*/ 	.word	0x0002d860
        /*0820*/ 	.short	0x010a
        /*0822*/ 	.byte	0x3f
	.zero		1


	//   ....[56]....
        /*0824*/ 	.word	0x0000b7e0
        /*0828*/ 	.word	0x00000003
        /*082c*/ 	.word	0x0002d800
        /*0830*/ 	.short	0x010a
        /*0832*/ 	.byte	0x3f
	.zero		1


	//   ....[57]....
        /*0834*/ 	.word	0x0000b830
        /*0838*/ 	.word	0x00000000
        /*083c*/ 	.word	0x0002d830
        /*0840*/ 	.short	0x010a
        /*0842*/ 	.byte	0x3f
	.zero		1


	//   ....[58]....
        /*0844*/ 	.word	0x0000b890
        /*0848*/ 	.word	0x00000007
        /*084c*/ 	.word	0x0002d830
        /*0850*/ 	.short	0x010a
        /*0852*/ 	.byte	0x3f
	.zero		1


	//   ....[59]....
        /*0854*/ 	.word	0x0000b8f0
        /*0858*/ 	.word	0x00000007
        /*085c*/ 	.word	0x0002d850
        /*0860*/ 	.short	0x010a
        /*0862*/ 	.byte	0x3f
	.zero		1


	//   ....[60]....
        /*0864*/ 	.word	0x0000b950
        /*0868*/ 	.word	0x00000007
        /*086c*/ 	.word	0x0002d850
        /*0870*/ 	.short	0x010a
        /*0872*/ 	.byte	0x3f
	.zero		1


	//   ....[61]....
        /*0874*/ 	.word	0x0000ba70
        /*0878*/ 	.word	0x00000000
        /*087c*/ 	.word	0x0002d840
        /*0880*/ 	.short	0x010a
        /*0882*/ 	.byte	0x3f
	.zero		1


	//   ....[62]....
        /*0884*/ 	.word	0x0000c8b0
        /*0888*/ 	.word	0x00000003
        /*088c*/ 	.word	0x0002d820
        /*0890*/ 	.short	0x010a
        /*0892*/ 	.byte	0x3f
	.zero		1


	//   ....[63]....
        /*0894*/ 	.word	0x0000c900
        /*0898*/ 	.word	0x00000006
        /*089c*/ 	.word	0x0002d840
        /*08a0*/ 	.short	0x010a
        /*08a2*/ 	.byte	0x3f
	.zero		1


	//   ....[64]....
        /*08a4*/ 	.word	0x0000ce60
        /*08a8*/ 	.word	0x00000006
        /*08ac*/ 	.word	0x0002d860
        /*08b0*/ 	.short	0x010a
        /*08b2*/ 	.byte	0x3f
	.zero		1


	//   ....[65]....
        /*08b4*/ 	.word	0x0000d440
        /*08b8*/ 	.word	0x00000004
        /*08bc*/ 	.word	0x0002d860
        /*08c0*/ 	.short	0x010a
        /*08c2*/ 	.byte	0x3f
	.zero		1


	//   ....[66]....
        /*08c4*/ 	.word	0x0000da20
        /*08c8*/ 	.word	0x00000004
        /*08cc*/ 	.word	0x0002d820
        /*08d0*/ 	.short	0x010a
        /*08d2*/ 	.byte	0x3f
	.zero		1


	//   ....[67]....
        /*08d4*/ 	.word	0x0000dbc0
        /*08d8*/ 	.word	0x00000003
        /*08dc*/ 	.word	0x0002d840
        /*08e0*/ 	.short	0x010a
        /*08e2*/ 	.byte	0x3f
	.zero		1


	//   ....[68]....
        /*08e4*/ 	.word	0x0000dc10
        /*08e8*/ 	.word	0x00000017
        /*08ec*/ 	.word	0x0002d840
        /*08f0*/ 	.short	0x010a
        /*08f2*/ 	.byte	0x3f
	.zero		1


	//   ....[69]....
        /*08f4*/ 	.word	0x0000dc60
        /*08f8*/ 	.word	0x00000003
        /*08fc*/ 	.word	0x0002d860
        /*0900*/ 	.short	0x010a
        /*0902*/ 	.byte	0x3f
	.zero		1


	//----- nvinfo : EIATTR_NUM_MBARRIERS
	.align		4
.L_1115:
        /*0904*/ 	.byte	0x03, 0x38
        /*0906*/ 	.short	0x0016


	//----- nvinfo : EIATTR_EXIT_INSTR_OFFSETS
	.align		4
        /*0908*/ 	.byte	0x04, 0x1c
        /*090a*/ 	.short	(.L_1117 - .L_1116)


	//   ....[0]....
.L_1116:
        /*090c*/ 	.word	0x00000960


	//   ....[1]....
        /*0910*/ 	.word	0x00007f70


	//   ....[2]....
        /*0914*/ 	.word	0x0000b7c0


	//----- nvinfo : EIATTR_MAX_THREADS
	.align		4
.L_1117:
        /*0918*/ 	.byte	0x04, 0x05
        /*091a*/ 	.short	(.L_1119 - .L_1118)
.L_1118:
        /*091c*/ 	.word	0x00000200
        /*0920*/ 	.word	0x00000001
        /*0924*/ 	.word	0x00000001


	//----- nvinfo : EIATTR_CRS_STACK_SIZE
	.align		4
.L_1119:
        /*0928*/ 	.byte	0x04, 0x1e
        /*092a*/ 	.short	(.L_1121 - .L_1120)
.L_1120:
        /*092c*/ 	.word	0x00000000


	//----- nvinfo : EIATTR_CBANK_PARAM_SIZE
	.align		4
.L_1121:
        /*0930*/ 	.byte	0x03, 0x19
        /*0932*/ 	.short	0x0a70


	//----- nvinfo : EIATTR_PARAM_CBANK
	.align		4
        /*0934*/ 	.byte	0x04, 0x0a
        /*0936*/ 	.short	(.L_1123 - .L_1122)
	.align		4
.L_1122:
        /*0938*/ 	.word	index@(.nv.constant0._ZN7cutlass13device_kernelIN5flash11enable_sm90INS1_16FlashAttnFwdSm90INS1_25CollectiveMainloopFwdSm90ILi2EN4cute5tupleIJNS5_1CILi1EEES8_S8_EEENS6_IJNS7_ILi192EEENS7_ILi128EEENS7_ILi96EEEEEELi96ENS_10bfloat16_tEfNS_4arch4Sm90ELb0ELb0ELb1ELb0ELb1ELb0ELb0ELb0ELb1ELb1ELb0ELb0EEENS1_21CollectiveEpilogueFwdINS6_IJSA_SC_SB_EEES9_SE_SG_Li384ELb0ELb1ELb0ELb0EEENS1_29StaticPersistentTileSchedulerILb0EEEEEEEEEvNT_6ParamsE)
        /*093c*/ 	.short	0x0210
        /*093e*/ 	.short	0x0a70


	//----- nvinfo : EIATTR_SW_WAR
	.align		4
.L_1123:
        /*0940*/ 	.byte	0x04, 0x36
        /*0942*/ 	.short	(.L_1125 - .L_1124)
.L_1124:
        /*0944*/ 	.word	0x00000008
.L_1125:


//--------------------- .nv.info._ZN7cutlass13device_kernelIN5flash11enable_sm90INS1_16FlashAttnFwdSm90INS1_25CollectiveMainloopFwdSm90ILi2EN4cute5tupleIJNS5_1CILi1EEES8_S8_EEENS6_IJNS7_ILi192EEENS7_ILi128EEENS7_ILi96EEEEEELi96ENS_10bfloat16_tEfNS_4arch4Sm90ELb0ELb0ELb1ELb1ELb1ELb0ELb0ELb0ELb1ELb1ELb0ELb0EEENS1_21CollectiveEpilogueFwdINS6_IJSA_SC_SB_EEES9_SE_SG_Li384ELb1ELb1ELb0ELb0EEENS1_36VarlenDynamicPersistentTileSchedulerILi192ELi128ELi384ELi128ELb0ELb1ELb1ELb0ELb1ELb1EEEEEEEEEvNT_6ParamsE --------------------------
	.section	.nv.info._ZN7cutlass13device_kernelIN5flash11enable_sm90INS1_16FlashAttnFwdSm90INS1_25CollectiveMainloopFwdSm90ILi2EN4cute5tupleIJNS5_1CILi1EEES8_S8_EEENS6_IJNS7_ILi192EEENS7_ILi128EEENS7_ILi96EEEEEELi96ENS_10bfloat16_tEfNS_4arch4Sm90ELb0ELb0ELb1ELb1ELb1ELb0ELb0ELb0ELb1ELb1ELb0ELb0EEENS1_21CollectiveEpilogueFwdINS6_IJSA_SC_SB_EEES9_SE_SG_Li384ELb1ELb1ELb0ELb0EEENS1_36VarlenDynamicPersistentTileSchedulerILi192ELi128ELi384ELi128ELb0ELb1ELb1ELb0ELb1ELb1EEEEEEEEEvNT_6ParamsE,"",@"SHT_CUDA_INFO"
	.sectionflags	@""
	.align	4


	//----- nvinfo : EIATTR_CUDA_API_VERSION
	.align		4
        /*0000*/ 	.byte	0x04, 0x37
        /*0002*/ 	.short	(.L_1127 - .L_1126)
.L_1126:
        /*0004*/ 	.word	0x00000082


	//----- nvinfo : EIATTR_KPARAM_INFO
	.align		4
.L_1127:
        /*0008*/ 	.byte	0x04, 0x17
        /*000a*/ 	.short	(.L_1129 - .L_1128)
.L_1128:
        /*000c*/ 	.word	0x00000000
        /*0010*/ 	.short	0x0000
        /*0012*/ 	.short	0x0070
        /*0014*/ 	.byte	0x00, 0xf0, 0x01, 0x2a


	//----- nvinfo : EIATTR_SPARSE_MMA_MASK
	.align		4
.L_1129:
        /*0018*/ 	.byte	0x03, 0x50
        /*001a*/ 	.short	0x0000


	//----- nvinfo : EIATTR_MAXREG_COUNT
	.align		4
        /*001c*/ 	.byte	0x03, 0x1b
        /*001e*/ 	.short	0x0080


	//----- nvinfo : EIATTR_NUM_BARRIERS
	.align		4
        /*0020*/ 	.byte	0x02, 0x4c
        /*0022*/ 	.byte	0x10
	.zero		1


	//----- nvinfo : EIATTR_EXTERNS
	.align		4
        /*0024*/ 	.byte	0x04, 0x0f
        /*0026*/ 	.short	(.L_1131 - .L_1130)


	//   ....[0]....
	.align		4
.L_1130:
        /*0028*/ 	.word	index@(__assertfail)


	//----- nvinfo : EIATTR_ANNOTATIONS
	.align		4
.L_1131:
        /*002c*/ 	.byte	0x04, 0x55
        /*002e*/ 	.short	(.L_1133 - .L_1132)


	//   ....[0]....
.L_1132:
        /* <DEDUP_REMOVED lines=32> */


	//----- nvinfo : EIATTR_MERCURY_ISA_VERSION
	.align		4
.L_1133:
        /*0220*/ 	.byte	0x03, 0x5f
        /*0222*/ 	.short	0x0101


	//----- nvinfo : EIATTR_UNUSED_LOAD_BYTE_OFFSET
	.align		4
        /*0224*/ 	.byte	0x04, 0x44
        /*0226*/ 	.short	(.L_1135 - .L_1134)


	//   ....[0]....
.L_1134:
        /*0228*/ 	.word	0x00000970
        /*022c*/ 	.word	0x0000fff0


	//   ....[1]....
        /*0230*/ 	.word	0x00007320
        /*0234*/ 	.word	0x0000fff0


	//----- nvinfo : EIATTR_INT_WARP_WIDE_INSTR_OFFSETS
	.align		4
.L_1135:
        /*0238*/ 	.byte	0x04, 0x31
        /*023a*/ 	.short	(.L_1137 - .L_1136)


	//   ....[0]....
.L_1136:
        /*023c*/ 	.word	0x000000c0


	//   ....[1]....
        /*0240*/ 	.word	0x000000d0


	//   ....[2]....
        /*0244*/ 	.word	0x00000170


	//   ....[3]....
        /*0248*/ 	.word	0x00009d80


	//   ....[4]....
        /*024c*/ 	.word	0x00009e10


	//   ....[5]....
        /*0250*/ 	.word	0x0000cbb0


	//   ....[6]....
        /*0254*/ 	.word	0x0000cc40


	//----- nvinfo : EIATTR_COOP_GROUP_MASK_REGIDS
	.align		4
.L_1137:
        /*0258*/ 	.byte	0x04, 0x29
        /*025a*/ 	.short	(.L_1139 - .L_1138)


	//   ....[0]....
.L_1138:
        /*025c*/ 	.word	0xffffffff


	//   ....[1]....
        /*0260*/ 	.word	0xffffffff


	//   ....[2]....
        /*0264*/ 	.word	0xffffffff


	//   ....[3]....
        /*0268*/ 	.word	0xffffffff


	//   ....[4]....
        /*026c*/ 	.word	0xffffffff


	//   ....[5]....
        /*0270*/ 	.word	0xffffffff


	//   ....[6]....
        /*0274*/ 	.word	0xffffffff


	//   ....[7]....
        /*0278*/ 	.word	0xffffffff


	//   ....[8]....
        /*027c*/ 	.word	0xffffffff


	//   ....[9]....
        /*0280*/ 	.word	0xffffffff


	//   ....[10]....
        /*0284*/ 	.word	0xffffffff


	//   ....[11]....
        /*0288*/ 	.word	0xffffffff


	//   ....[12]....
        /*028c*/ 	.word	0xffffffff


	//   ....[13]....
        /*0290*/ 	.word	0xffffffff


	//   ....[14]....
        /*0294*/ 	.word	0xffffffff


	//   ....[15]....
        /*0298*/ 	.word	0xffffffff


	//   ....[16]....
        /*029c*/ 	.word	0xffffffff


	//   ....[17]....
        /*02a0*/ 	.word	0xffffffff


	//   ....[18]....
        /*02a4*/ 	.word	0xffffffff


	//   ....[19]....
        /*02a8*/ 	.word	0xffffffff


	//   ....[20]....
        /*02ac*/ 	.word	0xffffffff


	//   ....[21]....
        /*02b0*/ 	.word	0xffffffff


	//   ....[22]....
        /*02b4*/ 	.word	0xffffffff


	//   ....[23]....
        /*02b8*/ 	.word	0xffffffff


	//   ....[24]....
        /*02bc*/ 	.word	0xffffffff


	//   ....[25]....
        /*02c0*/ 	.word	0xffffffff


	//   ....[26]....
        /*02c4*/ 	.word	0xffffffff


	//   ....[27]....
        /*02c8*/ 	.word	0xffffffff


	//   ....[28]....
        /*02cc*/ 	.word	0xffffffff


	//   ....[29]....
        /*02d0*/ 	.word	0xffffffff


	//   ....[30]....
        /*02d4*/ 	.word	0xffffffff


	//   ....[31]....
        /*02d8*/ 	.word	0xffffffff


	//   ....[32]....
        /*02dc*/ 	.word	0xffffffff


	//   ....[33]....
        /*02e0*/ 	.word	0xffffffff


	//   ....[34]....
        /*02e4*/ 	.word	0xffffffff


	//   ....[35]....
        /*02e8*/ 	.word	0xffffffff


	//   ....[36]....
        /*02ec*/ 	.word	0xffffffff


	//   ....[37]....
        /*02f0*/ 	.word	0xffffffff


	//   ....[38]....
        /*02f4*/ 	.word	0xffffffff


	//   ....[39]....
        /*02f8*/ 	.word	0xffffffff


	//   ....[40]....
        /*02fc*/ 	.word	0xffffffff


	//   ....[41]....
        /*0300*/ 	.word	0xffffffff


	//   ....[42]....
        /*0304*/ 	.word	0xffffffff


	//   ....[43]....
        /*0308*/ 	.word	0xffffffff


	//   ....[44]....
        /*030c*/ 	.word	0xffffffff


	//   ....[45]....
        /*0310*/ 	.word	0xffffffff


	//   ....[46]....
        /*0314*/ 	.word	0xffffffff


	//   ....[47]....
        /*0318*/ 	.word	0xffffffff


	//   ....[48]....
        /*031c*/ 	.word	0xffffffff


	//   ....[49]....
        /*0320*/ 	.word	0xffffffff


	//   ....[50]....
        /*0324*/ 	.word	0xffffffff


	//   ....[51]....
        /*0328*/ 	.word	0xffffffff


	//   ....[52]....
        /*032c*/ 	.word	0xffffffff


	//   ....[53]....
        /*0330*/ 	.word	0xffffffff


	//   ....[54]....
        /*0334*/ 	.word	0xffffffff


	//   ....[55]....
        /*0338*/ 	.word	0xffffffff


	//   ....[56]....
        /*033c*/ 	.word	0xffffffff


	//   ....[57]....
        /*0340*/ 	.word	0xffffffff


	//   ....[58]....
        /*0344*/ 	.word	0xffffffff


	//   ....[59]....
        /*0348*/ 	.word	0xffffffff


	//   ....[60]....
        /*034c*/ 	.word	0xffffffff


	//   ....[61]....
        /*0350*/ 	.word	0xffffffff


	//   ....[62]....
        /*0354*/ 	.word	0xffffffff


	//   ....[63]....
        /*0358*/ 	.word	0xffffffff


	//   ....[64]....
        /*035c*/ 	.word	0xffffffff


	//   ....[65]....
        /*0360*/ 	.word	0xffffffff


	//   ....[66]....
        /*0364*/ 	.word	0xffffffff


	//   ....[67]....
        /*0368*/ 	.word	0xffffffff


	//   ....[68]....
        /*036c*/ 	.word	0xffffffff


	//   ....[69]....
        /*0370*/ 	.word	0xffffffff


	//   ....[70]....
        /*0374*/ 	.word	0xffffffff


	//   ....[71]....
        /*0378*/ 	.word	0xffffffff


	//   ....[72]....
        /*037c*/ 	.word	0xffffffff


	//   ....[73]....
        /*0380*/ 	.word	0xffffffff


	//   ....[74]....
        /*0384*/ 	.word	0xffffffff


	//   ....[75]....
        /*0388*/ 	.word	0xffffffff


	//   ....[76]....
        /*038c*/ 	.word	0xffffffff


	//   ....[77]....
        /*0390*/ 	.word	0xffffffff


	//   ....[78]....
        /*0394*/ 	.word	0xffffffff


	//   ....[79]....
        /*0398*/ 	.word	0xffffffff


	//   ....[80]....
        /*039c*/ 	.word	0xffffffff


	//   ....[81]....
        /*03a0*/ 	.word	0xffffffff


	//   ....[82]....
        /*03a4*/ 	.word	0xffffffff


	//   ....[83]....
        /*03a8*/ 	.word	0xffffffff


	//   ....[84]....
        /*03ac*/ 	.word	0xffffffff


	//   ....[85]....
        /*03b0*/ 	.word	0xffffffff


	//   ....[86]....
        /*03b4*/ 	.word	0xffffffff


	//   ....[87]....
        /*03b8*/ 	.word	0xffffffff


	//   ....[88]....
        /*03bc*/ 	.word	0xffffffff


	//   ....[89]....
        /*03c0*/ 	.word	0xffffffff


	//   ....[90]....
        /*03c4*/ 	.word	0xffffffff


	//   ....[91]....
        /*03c8*/ 	.word	0xffffffff


	//   ....[92]....
        /*03cc*/ 	.word	0xffffffff


	//   ....[93]....
        /*03d0*/ 	.word	0xffffffff


	//   ....[94]....
        /*03d4*/ 	.word	0xffffffff


	//   ....[95]....
        /*03d8*/ 	.word	0xffffffff


	//   ....[96]....
        /*03dc*/ 	.word	0xffffffff


	//   ....[97]....
        /*03e0*/ 	.word	0xffffffff


	//   ....[98]....
        /*03e4*/ 	.word	0xffffffff


	//   ....[99]....
        /*03e8*/ 	.word	0xffffffff


	//   ....[100]....
        /*03ec*/ 	.word	0xffffffff


	//   ....[101]....
        /*03f0*/ 	.word	0xffffffff


	//   ....[102]....
        /*03f4*/ 	.word	0xffffffff


	//   ....[103]....
        /*03f8*/ 	.word	0xffffffff


	//   ....[104]....
        /*03fc*/ 	.word	0xffffffff


	//   ....[105]....
        /*0400*/ 	.word	0xffffffff


	//   ....[106]....
        /*0404*/ 	.word	0xffffffff


	//   ....[107]....
        /*0408*/ 	.word	0xffffffff


	//   ....[108]....
        /*040c*/ 	.word	0xffffffff


	//   ....[109]....
        /*0410*/ 	.word	0xffffffff


	//   ....[110]....
        /*0414*/ 	.word	0xffffffff


	//   ....[111]....
        /*0418*/ 	.word	0x0500000f


	//   ....[112]....
        /*041c*/ 	.word	0x0500000f


	//   ....[113]....
        /*0420*/ 	.word	0x0500000f


	//   ....[114]....
        /*0424*/ 	.word	0x0500000f


	//   ....[115]....
        /*0428*/ 	.word	0x0500000f


	//   ....[116]....
        /*042c*/ 	.word	0x0500000f


	//   ....[117]....
        /*0430*/ 	.word	0x0500000f


	//   ....[118]....
        /*0434*/ 	.word	0x0500000f


	//   ....[119]....
        /*0438*/ 	.word	0x0500000f


	//   ....[120]....
        /*043c*/ 	.word	0x0500000f


	//   ....[121]....
        /*0440*/ 	.word	0x0500000f


	//   ....[122]....
        /*0444*/ 	.word	0x0500000f


	//   ....[123]....
        /*0448*/ 	.word	0x0500000f


	//   ....[124]....
        /*044c*/ 	.word	0x0500000f


	//   ....[125]....
        /*0450*/ 	.word	0x0500000f


	//   ....[126]....
        /*0454*/ 	.word	0x0500000f


	//   ....[127]....
        /*0458*/ 	.word	0x0500000f


	//   ....[128]....
        /*045c*/ 	.word	0x0500000f


	//   ....[129]....
        /*0460*/ 	.word	0x0500000f


	//   ....[130]....
        /*0464*/ 	.word	0x0500000f


	//   ....[131]....
        /*0468*/ 	.word	0x0500000f


	//   ....[132]....
        /*046c*/ 	.word	0x0500000f


	//   ....[133]....
        /*0470*/ 	.word	0x0500000f


	//   ....[134]....
        /*0474*/ 	.word	0x0500000f


	//   ....[135]....
        /*0478*/ 	.word	0x0500000f


	//   ....[136]....
        /*047c*/ 	.word	0x0500000f


	//   ....[137]....
        /*0480*/ 	.word	0x0500000f


	//   ....[138]....
        /*0484*/ 	.word	0x0500000f


	//   ....[139]....
        /*0488*/ 	.word	0x0500000f


	//   ....[140]....
        /*048c*/ 	.word	0x0500000f


	//   ....[141]....
        /*0490*/ 	.word	0x0500000f


	//   ....[142]....
        /*0494*/ 	.word	0x0500000f


	//   ....[143]....
        /*0498*/ 	.word	0x0500000f


	//   ....[144]....
        /*049c*/ 	.word	0x0500000f


	//   ....[145]....
        /*04a0*/ 	.word	0x0500000f


	//   ....[146]....
        /*04a4*/ 	.word	0x0500000f


	//   ....[147]....
        /*04a8*/ 	.word	0x0500000f


	//   ....[148]....
        /*04ac*/ 	.word	0x0500000f


	//   ....[149]....
        /*04b0*/ 	.word	0x0500000f


	//   ....[150]....
        /*04b4*/ 	.word	0x0500000f


	//   ....[151]....
        /*04b8*/ 	.word	0x0500000f


	//   ....[152]....
        /*04bc*/ 	.word	0x0500000f


	//   ....[153]....
        /*04c0*/ 	.word	0x0500000f


	//   ....[154]....
        /*04c4*/ 	.word	0x0500000f


	//   ....[155]....
        /*04c8*/ 	.word	0x0500000f


	//   ....[156]....
        /*04cc*/ 	.word	0x0500000f


	//   ....[157]....
        /*04d0*/ 	.word	0x0500000f


	//   ....[158]....
        /*04d4*/ 	.word	0x0500000f


	//   ....[159]....
        /*04d8*/ 	.word	0x0500000f


	//   ....[160]....
        /*04dc*/ 	.word	0x0500000f


	//   ....[161]....
        /*04e0*/ 	.word	0x0500000f


	//   ....[162]....
        /*04e4*/ 	.word	0x0500000f


	//   ....[163]....
        /*04e8*/ 	.word	0x0500000f


	//   ....[164]....
        /*04ec*/ 	.word	0x0500000f


	//   ....[165]....
        /*04f0*/ 	.word	0x0500000f


	//   ....[166]....
        /*04f4*/ 	.word	0x0500000f


	//   ....[167]....
        /*04f8*/ 	.word	0x0500000f


	//   ....[168]....
        /*04fc*/ 	.word	0x0500000f


	//   ....[169]....
        /*0500*/ 	.word	0x0500000f


	//   ....[170]....
        /*0504*/ 	.word	0x0500000f


	//   ....[171]....
        /*0508*/ 	.word	0x0500000f


	//   ....[172]....
        /*050c*/ 	.word	0x0500000f


	//   ....[173]....
        /*0510*/ 	.word	0x0500000f


	//----- nvinfo : EIATTR_COOP_GROUP_INSTR_OFFSETS
	.align		4
.L_1139:
        /*0514*/ 	.byte	0x04, 0x28
        /*0516*/ 	.short	(.L_1141 - .L_1140)


	//   ....[0]....
.L_1140:
        /*0518*/ 	.word	0x00000080


	//   ....[1]....
        /*051c*/ 	.word	0x000000b0


	//   ....[2]....
        /*0520*/ 	.word	0x000002d0


	//   ....[3]....
        /*0524*/ 	.word	0x00000430


	//   ....[4]....
        /*0528*/ 	.word	0x00000550


	//   ....[5]....
        /*052c*/ 	.word	0x000006b0


	//   ....[6]....
        /*0530*/ 	.word	0x00001310


	//   ....[7]....
        /*0534*/ 	.word	0x00002ad0


	//   ....[8]....
        /*0538*/ 	.word	0x00002b40


	//   ....[9]....
        /*053c*/ 	.word	0x000030d0


	//   ....[10]....
        /*0540*/ 	.word	0x00003150


	//   ....[11]....
        /*0544*/ 	.word	0x00003e50


	//   ....[12]....
        /*0548*/ 	.word	0x00005510


	//   ....[13]....
        /*054c*/ 	.word	0x00005540


	//   ....[14]....
        /*0550*/ 	.word	0x00005570


	//   ....[15]....
        /*0554*/ 	.word	0x00005590


	//   ....[16]....
        /*0558*/ 	.word	0x000068e0


	//   ....[17]....
        /*055c*/ 	.word	0x000069e0


	//   ....[18]....
        /*0560*/ 	.word	0x00006a40


	//   ....[19]....
        /*0564*/ 	.word	0x00006b20


	//   ....[20]....
        /*0568*/ 	.word	0x00006b30


	//   ....[21]....
        /*056c*/ 	.word	0x00007c50


	//   ....[22]....
        /*0570*/ 	.word	0x00007c90


	//   ....[23]....
        /*0574*/ 	.word	0x00007cc0


	//   ....[24]....
        /*0578*/ 	.word	0x00007cf0


	//   ....[25]....
        /*057c*/ 	.word	0x00008160


	//   ....[26]....
        /*0580*/ 	.word	0x00008180


	//   ....[27]....
        /*0584*/ 	.word	0x00008290


	//   ....[28]....
        /*0588*/ 	.word	0x000082b0


	//   ....[29]....
        /*058c*/ 	.word	0x00008ae0


	//   ....[30]....
        /*0590*/ 	.word	0x00008af0


	//   ....[31]....
        /*0594*/ 	.word	0x00008bf0


	//   ....[32]....
        /*0598*/ 	.word	0x00008c10


	//   ....[33]....
        /*059c*/ 	.word	0x00008d80


	//   ....[34]....
        /*05a0*/ 	.word	0x00008f50


	//   ....[35]....
        /*05a4*/ 	.word	0x00008f80


	//   ....[36]....
        /*05a8*/ 	.word	0x00008fb0


	//   ....[37]....
        /*05ac*/ 	.word	0x00008fe0


	//   ....[38]....
        /*05b0*/ 	.word	0x00009010


	//   ....[39]....
        /*05b4*/ 	.word	0x00009040


	//   ....[40]....
        /*05b8*/ 	.word	0x00009190


	//   ....[41]....
        /*05bc*/ 	.word	0x000091c0


	//   ....[42]....
        /*05c0*/ 	.word	0x000091f0


	//   ....[43]....
        /*05c4*/ 	.word	0x00009220


	//   ....[44]....
        /*05c8*/ 	.word	0x00009250


	//   ....[45]....
        /*05cc*/ 	.word	0x00009280


	//   ....[46]....
        /*05d0*/ 	.word	0x00009310


	//   ....[47]....
        /*05d4*/ 	.word	0x00009340


	//   ....[48]....
        /*05d8*/ 	.word	0x000093c0


	//   ....[49]....
        /*05dc*/ 	.word	0x0000aa50


	//   ....[50]....
        /*05e0*/ 	.word	0x0000aa70


	//   ....[51]....
        /*05e4*/ 	.word	0x0000ab20


	//   ....[52]....
        /*05e8*/ 	.word	0x0000ab40


	//   ....[53]....
        /*05ec*/ 	.word	0x0000abe0


	//   ....[54]....
        /*05f0*/ 	.word	0x0000ac00


	//   ....[55]....
        /*05f4*/ 	.word	0x0000ac10


	//   ....[56]....
        /*05f8*/ 	.word	0x0000ac20


	//   ....[57]....
        /*05fc*/ 	.word	0x0000b5e0


	//   ....[58]....
        /*0600*/ 	.word	0x0000b600


	//   ....[59]....
        /*0604*/ 	.word	0x0000b660


	//   ....[60]....
        /*0608*/ 	.word	0x0000b6a0


	//   ....[61]....
        /*060c*/ 	.word	0x0000b700


	//   ....[62]....
        /*0610*/ 	.word	0x0000b740


	//   ....[63]....
        /*0614*/ 	.word	0x0000b750


	//   ....[64]....
        /*0618*/ 	.word	0x0000b770


	//   ....[65]....
        /*061c*/ 	.word	0x0000b840


	//   ....[66]....
        /*0620*/ 	.word	0x0000b880


	//   ....[67]....
        /*0624*/ 	.word	0x0000b890


	//   ....[68]....
        /*0628*/ 	.word	0x0000b8b0


	//   ....[69]....
        /*062c*/ 	.word	0x0000c170


	//   ....[70]....
        /*0630*/ 	.word	0x0000c180


	//   ....[71]....
        /*0634*/ 	.word	0x0000c1a0


	//   ....[72]....
        /*0638*/ 	.word	0x0000c220


	//   ....[73]....
        /*063c*/ 	.word	0x0000c230


	//   ....[74]....
        /*0640*/ 	.word	0x0000c290


	//   ....[75]....
        /*0644*/ 	.word	0x0000c2c0


	//   ....[76]....
        /*0648*/ 	.word	0x0000c300


	//   ....[77]....
        /*064c*/ 	.word	0x0000c5f0


	//   ....[78]....
        /*0650*/ 	.word	0x0000c610


	//   ....[79]....
        /*0654*/ 	.word	0x0000c6b0


	//   ....[80]....
        /*0658*/ 	.word	0x0000c6c0


	//   ....[81]....
        /*065c*/ 	.word	0x0000c750


	//   ....[82]....
        /*0660*/ 	.word	0x0000c760


	//   ....[83]....
        /*0664*/ 	.word	0x0000c770


	//   ....[84]....
        /*0668*/ 	.word	0x0000c800


	//   ....[85]....
        /*066c*/ 	.word	0x0000ce30


	//   ....[86]....
        /*0670*/ 	.word	0x0000ce40


	//   ....[87]....
        /*0674*/ 	.word	0x0000ced0


	//   ....[88]....
        /*0678*/ 	.word	0x0000cf70


	//   ....[89]....
        /*067c*/ 	.word	0x0000cf90


	//   ....[90]....
        /*0680*/ 	.word	0x0000d010


	//   ....[91]....
        /*0684*/ 	.word	0x0000d030


	//   ....[92]....
        /*0688*/ 	.word	0x0000d040


	//   ....[93]....
        /*068c*/ 	.word	0x0000d420


	//   ....[94]....
        /*0690*/ 	.word	0x0000d450


	//   ....[95]....
        /*0694*/ 	.word	0x0000d490


	//   ....[96]....
        /*0698*/ 	.word	0x0000d4c0


	//   ....[97]....
        /*069c*/ 	.word	0x0000d4f0


	//   ....[98]....
        /*06a0*/ 	.word	0x0000d520


	//   ....[99]....
        /*06a4*/ 	.word	0x0000d550


	//   ....[100]....
        /*06a8*/ 	.word	0x0000d580


	//   ....[101]....
        /*06ac*/ 	.word	0x0000d700


	//   ....[102]....
        /*06b0*/ 	.word	0x0000d730


	//   ....[103]....
        /*06b4*/ 	.word	0x0000d760


	//   ....[104]....
        /*06b8*/ 	.word	0x0000d790


	//   ....[105]....
        /*06bc*/ 	.word	0x0000d7c0


	//   ....[106]....
        /*06c0*/ 	.word	0x0000d7f0


	//   ....[107]....
        /*06c4*/ 	.word	0x0000d8b0


	//   ....[108]....
        /*06c8*/ 	.word	0x0000d8d0


	//   ....[109]....
        /*06cc*/ 	.word	0x0000d940


	//   ....[110]....
        /*06d0*/ 	.word	0x0000ddb0


	//   ....[111]....
        /*06d4*/ 	.word	0x0000e290


	//   ....[112]....
        /*06d8*/ 	.word	0x0000e380


	//   ....[113]....
        /*06dc*/ 	.word	0x0000e420


	//   ....[114]....
        /*06e0*/ 	.word	0x0000e480


	//   ....[115]....
        /*06e4*/ 	.word	0x0000e5a0


	//   ....[116]....
        /*06e8*/ 	.word	0x0000e600


	//   ....[117]....
        /*06ec*/ 	.word	0x0000e710


	//   ....[118]....
        /*06f0*/ 	.word	0x0000e780


	//   ....[119]....
        /*06f4*/ 	.word	0x0000e860


	//   ....[120]....
        /*06f8*/ 	.word	0x0000e980


	//   ....[121]....
        /*06fc*/ 	.word	0x0000e9d0


	//   ....[122]....
        /*0700*/ 	.word	0x0000ea40


	//   ....[123]....
        /*0704*/ 	.word	0x0000eb30


	//   ....[124]....
        /*0708*/ 	.word	0x0000ebb0


	//   ....[125]....
        /*070c*/ 	.word	0x0000ec90


	//   ....[126]....
        /*0710*/ 	.word	0x0000ed10


	//   ....[127]....
        /*0714*/ 	.word	0x0000ed70


	//   ....[128]....
        /*0718*/ 	.word	0x0000ee70


	//   ....[129]....
        /*071c*/ 	.word	0x0000ef70


	//   ....[130]....
        /*0720*/ 	.word	0x0000efd0


	//   ....[131]....
        /*0724*/ 	.word	0x0000f0b0


	//   ....[132]....
        /*0728*/ 	.word	0x0000f1f0


	//   ....[133]....
        /*072c*/ 	.word	0x0000f2c0


	//   ....[134]....
        /*0730*/ 	.word	0x0000f340


	//   ....[135]....
        /*0734*/ 	.word	0x0000f430


	//   ....[136]....
        /*0738*/ 	.word	0x0000f490


	//   ....[137]....
        /*073c*/ 	.word	0x0000f560


	//   ....[138]....
        /*0740*/ 	.word	0x0000f5c0


	//   ....[139]....
        /*0744*/ 	.word	0x0000f6a0


	//   ....[140]....
        /*0748*/ 	.word	0x0000f790


	//   ....[141]....
        /*074c*/ 	.word	0x0000f830


	//   ....[142]....
        /*0750*/ 	.word	0x0000f890


	//   ....[143]....
        /*0754*/ 	.word	0x0000f990


	//   ....[144]....
        /*0758*/ 	.word	0x0000f9f0


	//   ....[145]....
        /*075c*/ 	.word	0x0000faf0


	//   ....[146]....
        /*0760*/ 	.word	0x0000fb50


	//   ....[147]....
        /*0764*/ 	.word	0x0000fc20


	//   ....[148]....
        /*0768*/ 	.word	0x0000fd70


	//   ....[149]....
        /*076c*/ 	.word	0x0000fe20


	//   ....[150]....
        /*0770*/ 	.word	0x0000ff30


	//   ....[151]....
        /*0774*/ 	.word	0x00010010


	//   ....[152]....
        /*0778*/ 	.word	0x00010070


	//   ....[153]....
        /*077c*/ 	.word	0x00010160


	//   ....[154]....
        /*0780*/ 	.word	0x000101c0


	//   ....[155]....
        /*0784*/ 	.word	0x000102a0


	//   ....[156]....
        /*0788*/ 	.word	0x00010330


	//   ....[157]....
        /*078c*/ 	.word	0x000103d0


	//   ....[158]....
        /*0790*/ 	.word	0x000104f0


	//   ....[159]....
        /*0794*/ 	.word	0x00010560


	//   ....[160]....
        /*0798*/ 	.word	0x000105d0


	//   ....[161]....
        /*079c*/ 	.word	0x00010640


	//   ....[162]....
        /*07a0*/ 	.word	0x000106b0


	//   ....[163]....
        /*07a4*/ 	.word	0x00010730


	//   ....[164]....
        /*07a8*/ 	.word	0x000107c0


	//   ....[165]....
        /*07ac*/ 	.word	0x00010850


	//   ....[166]....
        /*07b0*/ 	.word	0x000108c0


	//   ....[167]....
        /*07b4*/ 	.word	0x00010930


	//   ....[168]....
        /*07b8*/ 	.word	0x000109a0


	//   ....[169]....
        /*07bc*/ 	.word	0x00010a20


	//   ....[170]....
        /*07c0*/ 	.word	0x00010a90


	//   ....[171]....
        /*07c4*/ 	.word	0x00010b30


	//   ....[172]....
        /*07c8*/ 	.word	0x00010bc0


	//   ....[173]....
        /*07cc*/ 	.word	0x00010ce0


	//----- nvinfo : EIATTR_REG_RECONFIG
	.align		4
.L_1141:
        /*07d0*/ 	.byte	0x01, 0x54
	.zero		2


	//----- nvinfo : EIATTR_SYSCALL_OFFSETS
	.align		4
        /*07d4*/ 	.byte	0x04, 0x46
        /*07d6*/ 	.short	(.L_1143 - .L_1142)


	//   ....[0]....
.L_1142:
        /*07d8*/ 	.word	0x000014d0


	//   ....[1]....
        /*07dc*/ 	.word	0x00009f70


	//   ....[2]....
        /*07e0*/ 	.word	0x0000a0c0


	//   ....[3]....
        /*07e4*/ 	.word	0x0000a1b0


	//   ....[4]....
        /*07e8*/ 	.word	0x0000b060


	//----- nvinfo : EIATTR_MBARRIER_INSTR_OFFSETS
	.align		4
.L_1143:
        /*07ec*/ 	.byte	0x04, 0x39
        /*07ee*/ 	.short	(.L_1145 - .L_1144)


	//   ....[0]....
.L_1144:
        /*07f0*/ 	.word	0x00000180
        /*07f4*/ 	.word	0x000000ff
        /*07f8*/ 	.word	0x0002d800
        /*07fc*/ 	.short	0x0100
        /*07fe*/ 	.byte	0x08
	.zero		1


	//   ....[1]....
        /*0800*/ 	.word	0x00000190
        /*0804*/ 	.word	0x000000ff
        /*0808*/ 	.word	0x0002d820
        /*080c*/ 	.short	0x0100
        /*080e*/ 	.byte	0x08
	.zero		1


	//   ....[2]....
        /*0810*/ 	.word	0x00000280
        /*0814*/ 	.word	0x000000ff
        /*0818*/ 	.word	0x0002d830
        /*081c*/ 	.short	0x0100
        /*081e*/ 	.byte	0x08
	.zero		1


	//   ....[3]....
        /*0820*/ 	.word	0x00000290
        /*0824*/ 	.word	0x000000ff
        /*0828*/ 	.word	0x0002d840
        /*082c*/ 	.short	0x0100
        /*082e*/ 	.byte	0x08
	.zero		1


	//   ....[4]....
        /*0830*/ 	.word	0x000002a0
        /*0834*/ 	.word	0x000000ff
        /*0838*/ 	.word	0x0002d838
        /*083c*/ 	.short	0x0100
        /*083e*/ 	.byte	0x08
	.zero		1


	//   ....[5]....
        /*0840*/ 	.word	0x000002b0
        /*0844*/ 	.word	0x000000ff
        /*0848*/ 	.word	0x0002d848
        /*084c*/ 	.short	0x0100
        /*084e*/ 	.byte	0x08
	.zero		1


	//   ....[6]....
        /*0850*/ 	.word	0x000003e0
        /*0854*/ 	.word	0x000000ff
        /*0858*/ 	.word	0x0002d850
        /*085c*/ 	.short	0x0100
        /*085e*/ 	.byte	0x08
	.zero		1


	//   ....[7]....
        /*0860*/ 	.word	0x000003f0
        /*0864*/ 	.word	0x000000ff
        /*0868*/ 	.word	0x0002d860
        /*086c*/ 	.short	0x0100
        /*086e*/ 	.byte	0x08
	.zero		1


	//   ....[8]....
        /*0870*/ 	.word	0x00000400
        /*0874*/ 	.word	0x000000ff
        /*0878*/ 	.word	0x0002d858
        /*087c*/ 	.short	0x0100
        /*087e*/ 	.byte	0x08
	.zero		1


	//   ....[9]....
        /*0880*/ 	.word	0x00000410
        /*0884*/ 	.word	0x000000ff
        /*0888*/ 	.word	0x0002d868
        /*088c*/ 	.short	0x0100
        /*088e*/ 	.byte	0x08
	.zero		1


	//   ....[10]....
        /*0890*/ 	.word	0x00000500
        /*0894*/ 	.word	0x000000ff
        /*0898*/ 	.word	0x0002d870
        /*089c*/ 	.short	0x0100
        /*089e*/ 	.byte	0x06
	.zero		1


	//   ....[11]....
        /*08a0*/ 	.word	0x00000510
        /*08a4*/ 	.word	0x000000ff
        /*08a8*/ 	.word	0x0002d880
        /*08ac*/ 	.short	0x0100
        /*08ae*/ 	.byte	0x06
	.zero		1


	//   ....[12]....
        /*08b0*/ 	.word	0x00000520
        /*08b4*/ 	.word	0x000000ff
        /*08b8*/ 	.word	0x0002d878
        /*08bc*/ 	.short	0x0100
        /*08be*/ 	.byte	0x06
	.zero		1


	//   ....[13]....
        /*08c0*/ 	.word	0x00000530
        /*08c4*/ 	.word	0x000000ff
        /*08c8*/ 	.word	0x0002d888
        /*08cc*/ 	.short	0x0100
        /*08ce*/ 	.byte	0x06
	.zero		1


	//   ....[14]....
        /*08d0*/ 	.word	0x00000660
        /*08d4*/ 	.word	0x000000ff
        /*08d8*/ 	.word	0x0002d890
        /*08dc*/ 	.short	0x0100
        /*08de*/ 	.byte	0x08
	.zero		1


	//   ....[15]....
        /*08e0*/ 	.word	0x00000670
        /*08e4*/ 	.word	0x000000ff
        /*08e8*/ 	.word	0x0002d8a0
        /*08ec*/ 	.short	0x0100
        /*08ee*/ 	.byte	0x08
	.zero		1


	//   ....[16]....
        /*08f0*/ 	.word	0x00000680
        /*08f4*/ 	.word	0x000000ff
        /*08f8*/ 	.word	0x0002d898
        /*08fc*/ 	.short	0x0100
        /*08fe*/ 	.byte	0x08
	.zero		1


	//   ....[17]....
        /*0900*/ 	.word	0x00000690
        /*0904*/ 	.word	0x000000ff
        /*0908*/ 	.word	0x0002d8a8
        /*090c*/ 	.short	0x0100
        /*090e*/ 	.byte	0x08
	.zero		1


	//   ....[18]....
        /*0910*/ 	.word	0x000007c0
        /*0914*/ 	.word	0x000000ff
        /*0918*/ 	.word	0x0002d8b0
        /*091c*/ 	.short	0x0100
        /*091e*/ 	.byte	0x08
	.zero		1


	//   ....[19]....
        /*0920*/ 	.word	0x000007d0
        /*0924*/ 	.word	0x000000ff
        /*0928*/ 	.word	0x0002d8c0
        /*092c*/ 	.short	0x0100
        /*092e*/ 	.byte	0x08
	.zero		1


	//   ....[20]....
        /*0930*/ 	.word	0x000007e0
        /*0934*/ 	.word	0x000000ff
        /*0938*/ 	.word	0x0002d8b8
        /*093c*/ 	.short	0x0100
        /*093e*/ 	.byte	0x08
	.zero		1


	//   ....[21]....
        /*0940*/ 	.word	0x000007f0
        /*0944*/ 	.word	0x000000ff
        /*0948*/ 	.word	0x0002d8c8
        /*094c*/ 	.short	0x0100
        /*094e*/ 	.byte	0x08
	.zero		1


	//   ....[22]....
        /*0950*/ 	.word	0x00001530
        /*0954*/ 	.word	0x000000ff
        /*0958*/ 	.word	0x0002d800
        /*095c*/ 	.short	0x010a
        /*095e*/ 	.byte	0x29
	.zero		1


	//   ....[23]....
        /*0960*/ 	.word	0x000015a0
        /*0964*/ 	.word	0x00000000
        /*0968*/ 	.word	0x0002d830
        /*096c*/ 	.short	0x010a
        /*096e*/ 	.byte	0x3f
	.zero		1


	//   ....[24]....
        /*0970*/ 	.word	0x000015f0
        /*0974*/ 	.word	0x00000000
        /*0978*/ 	.word	0x0002d830
        /*097c*/ 	.short	0x010a
        /*097e*/ 	.byte	0x3f
	.zero		1


	//   ....[25]....
        /*0980*/ 	.word	0x00002760
        /*0984*/ 	.word	0x000000ff
        /*0988*/ 	.word	0x00000000
        /*098c*/ 	.short	0x0101
        /*098e*/ 	.byte	0x06
	.zero		1


	//   ....[26]....
        /*0990*/ 	.word	0x00004110
        /*0994*/ 	.word	0x000000ff
        /*0998*/ 	.word	0x0002d830
        /*099c*/ 	.short	0x010a
        /*099e*/ 	.byte	0x06
	.zero		1


	//   ....[27]....
        /*09a0*/ 	.word	0x00004150
        /*09a4*/ 	.word	0x000000ff
        /*09a8*/ 	.word	0x0002d830
        /*09ac*/ 	.short	0x010a
        /*09ae*/ 	.byte	0x06
	.zero		1


	//   ....[28]....
        /*09b0*/ 	.word	0x00004430
        /*09b4*/ 	.word	0x000000ff
        /*09b8*/ 	.word	0x0002d850
        /*09bc*/ 	.short	0x010a
        /*09be*/ 	.byte	0x06
	.zero		1


	//   ....[29]....
        /*09c0*/ 	.word	0x00004470
        /*09c4*/ 	.word	0x000000ff
        /*09c8*/ 	.word	0x0002d850
        /*09cc*/ 	.short	0x010a
        /*09ce*/ 	.byte	0x06
	.zero		1


	//   ....[30]....
        /*09d0*/ 	.word	0x00004db0
        /*09d4*/ 	.word	0x000000ff
        /*09d8*/ 	.word	0x00000000
        /*09dc*/ 	.short	0x0101
        /*09de*/ 	.byte	0x06
	.zero		1


	//   ....[31]....
        /*09e0*/ 	.word	0x00006380
        /*09e4*/ 	.word	0x000000ff
        /*09e8*/ 	.word	0x00000000
        /*09ec*/ 	.short	0x0101
        /*09ee*/ 	.byte	0x06
	.zero		1


	//   ....[32]....
        /*09f0*/ 	.word	0x00006950
        /*09f4*/ 	.word	0x000000ff
        /*09f8*/ 	.word	0x0002d850
        /*09fc*/ 	.short	0x010a
        /*09fe*/ 	.byte	0x04
	.zero		1


	//   ....[33]....
        /*0a00*/ 	.word	0x00006990
        /*0a04*/ 	.word	0x000000ff
        /*0a08*/ 	.word	0x0002d850
        /*0a0c*/ 	.short	0x010a
        /*0a0e*/ 	.byte	0x04
	.zero		1


	//   ....[34]....
        /*0a10*/ 	.word	0x00007000
        /*0a14*/ 	.word	0x000000ff
        /*0a18*/ 	.word	0x00000000
        /*0a1c*/ 	.short	0x0101
        /*0a1e*/ 	.byte	0x04
	.zero		1


	//   ....[35]....
        /*0a20*/ 	.word	0x00008190
        /*0a24*/ 	.word	0x000000ff
        /*0a28*/ 	.word	0x00000000
        /*0a2c*/ 	.short	0x0101
        /*0a2e*/ 	.byte	0x04
	.zero		1


	//   ....[36]....
        /*0a30*/ 	.word	0x0000a7b0
        /*0a34*/ 	.word	0x00000002
        /*0a38*/ 	.word	0x0002d840
        /*0a3c*/ 	.short	0x010a
        /*0a3e*/ 	.byte	0x3f
	.zero		1


	//   ....[37]....
        /*0a40*/ 	.word	0x0000ad60
        /*0a44*/ 	.word	0x00000002
        /*0a48*/ 	.word	0x0002d830
        /*0a4c*/ 	.short	0x0107
        /*0a4e*/ 	.byte	0x3f
	.zero		1


	//   ....[38]....
        /*0a50*/ 	.word	0x0000ae30
        /*0a54*/ 	.word	0x00000002
        /*0a58*/ 	.word	0x0002d830
        /*0a5c*/ 	.short	0x0101
        /*0a5e*/ 	.byte	0x3f
	.zero		1


	//   ....[39]....
        /*0a60*/ 	.word	0x0000b9f0
        /*0a64*/ 	.word	0x00000017
        /*0a68*/ 	.word	0x0002d800
        /*0a6c*/ 	.short	0x0107
        /*0a6e*/ 	.byte	0x3f
	.zero		1


	//   ....[40]....
        /*0a70*/ 	.word	0x0000bae0
        /*0a74*/ 	.word	0x00000017
        /*0a78*/ 	.word	0x0002d800
        /*0a7c*/ 	.short	0x0101
        /*0a7e*/ 	.byte	0x3f
	.zero		1


	//   ....[41]....
        /*0a80*/ 	.word	0x0000bb00
        /*0a84*/ 	.word	0x00000017
        /*0a88*/ 	.word	0x0002d820
        /*0a8c*/ 	.short	0x010a
        /*0a8e*/ 	.byte	0x3f
	.zero		1


	//   ....[42]....
        /*0a90*/ 	.word	0x0000bf20
        /*0a94*/ 	.word	0x00000005
        /*0a98*/ 	.word	0x0002d840
        /*0a9c*/ 	.short	0x010a
        /*0a9e*/ 	.byte	0x3f
	.zero		1


	//   ....[43]....
        /*0aa0*/ 	.word	0x0000c3b0
        /*0aa4*/ 	.word	0x00000005
        /*0aa8*/ 	.word	0x0002d830
        /*0aac*/ 	.short	0x0107
        /*0aae*/ 	.byte	0x3f
	.zero		1


	//   ....[44]....
        /*0ab0*/ 	.word	0x0000c470
        /*0ab4*/ 	.word	0x00000005
        /*0ab8*/ 	.word	0x0002d830
        /*0abc*/ 	.short	0x0101
        /*0abe*/ 	.byte	0x3f
	.zero		1


	//   ....[45]....
        /*0ac0*/ 	.word	0x0000c4d0
        /*0ac4*/ 	.word	0x00000005
        /*0ac8*/ 	.word	0x0002d860
        /*0acc*/ 	.short	0x010a
        /*0ace*/ 	.byte	0x3f
	.zero		1


	//   ....[46]....
        /*0ad0*/ 	.word	0x0000c9f0
        /*0ad4*/ 	.word	0x00000005
        /*0ad8*/ 	.word	0x0002d850
        /*0adc*/ 	.short	0x0107
        /*0ade*/ 	.byte	0x3f
	.zero		1


	//   ....[47]....
        /*0ae0*/ 	.word	0x0000caf0
        /*0ae4*/ 	.word	0x00000005
        /*0ae8*/ 	.word	0x0002d850
        /*0aec*/ 	.short	0x0101
        /*0aee*/ 	.byte	0x3f
	.zero		1


	//   ....[48]....
        /*0af0*/ 	.word	0x0000ccf0
        /*0af4*/ 	.word	0x00000000
        /*0af8*/ 	.word	0x0002d860
        /*0afc*/ 	.short	0x010a
        /*0afe*/ 	.byte	0x3f
	.zero		1


	//   ....[49]....
        /*0b00*/ 	.word	0x0000d170
        /*0b04*/ 	.word	0x00000000
        /*0b08*/ 	.word	0x0002d850
        /*0b0c*/ 	.short	0x0107
        /*0b0e*/ 	.byte	0x3f
	.zero		1


	//   ....[50]....
        /*0b10*/ 	.word	0x0000d240
        /*0b14*/ 	.word	0x00000000
        /*0b18*/ 	.word	0x0002d850
        /*0b1c*/ 	.short	0x0101
        /*0b1e*/ 	.byte	0x3f
	.zero		1


	//   ....[51]....
        /*0b20*/ 	.word	0x0000dd30
        /*0b24*/ 	.word	0x00000005
        /*0b28*/ 	.word	0x0002d820
        /*0b2c*/ 	.short	0x010a
        /*0b2e*/ 	.byte	0x3f
	.zero		1


	//   ....[52]....
        /*0b30*/ 	.word	0x0000deb0
        /*0b34*/ 	.word	0x00000003
        /*0b38*/ 	.word	0x0002d840
        /*0b3c*/ 	.short	0x010a
        /*0b3e*/ 	.byte	0x3f
	.zero		1


	//   ....[53]....
        /*0b40*/ 	.word	0x0000df50
        /*0b44*/ 	.word	0x00000005
        /*0b48*/ 	.word	0x0002d840
        /*0b4c*/ 	.short	0x010a
        /*0b4e*/ 	.byte	0x3f
	.zero		1


	//   ....[54]....
        /*0b50*/ 	.word	0x0000df90
        /*0b54*/ 	.word	0x00000003
        /*0b58*/ 	.word	0x0002d860
        /*0b5c*/ 	.short	0x010a
        /*0b5e*/ 	.byte	0x3f
	.zero		1


	//   ....[55]....
        /*0b60*/ 	.word	0x0000dfd0
        /*0b64*/ 	.word	0x00000005
        /*0b68*/ 	.word	0x0002d860
        /*0b6c*/ 	.short	0x010a
        /*0b6e*/ 	.byte	0x3f
	.zero		1


	//   ....[56]....
        /*0b70*/ 	.word	0x0000e040
        /*0b74*/ 	.word	0x00000003
        /*0b78*/ 	.word	0x0002d800
        /*0b7c*/ 	.short	0x010a
        /*0b7e*/ 	.byte	0x3f
	.zero		1


	//   ....[57]....
        /*0b80*/ 	.word	0x0000e090
        /*0b84*/ 	.word	0x00000000
        /*0b88*/ 	.word	0x0002d830
        /*0b8c*/ 	.short	0x010a
        /*0b8e*/ 	.byte	0x3f
	.zero		1


	//   ....[58]....
        /*0b90*/ 	.word	0x0000e0f0
        /*0b94*/ 	.word	0x00000009
        /*0b98*/ 	.word	0x0002d830
        /*0b9c*/ 	.short	0x010a
        /*0b9e*/ 	.byte	0x3f
	.zero		1


	//   ....[59]....
        /*0ba0*/ 	.word	0x0000e150
        /*0ba4*/ 	.word	0x00000008
        /*0ba8*/ 	.word	0x0002d850
        /*0bac*/ 	.short	0x010a
        /*0bae*/ 	.byte	0x3f
	.zero		1


	//   ....[60]....
        /*0bb0*/ 	.word	0x0000e1b0
        /*0bb4*/ 	.word	0x00000005
        /*0bb8*/ 	.word	0x0002d850
        /*0bbc*/ 	.short	0x010a
        /*0bbe*/ 	.byte	0x3f
	.zero		1


	//   ....[61]....
        /*0bc0*/ 	.word	0x0000e2d0
        /*0bc4*/ 	.word	0x00000002
        /*0bc8*/ 	.word	0x0002d840
        /*0bcc*/ 	.short	0x010a
        /*0bce*/ 	.byte	0x3f
	.zero		1


	//   ....[62]....
        /*0bd0*/ 	.word	0x0000f0f0
        /*0bd4*/ 	.word	0x00000017
        /*0bd8*/ 	.word	0x0002d820
        /*0bdc*/ 	.short	0x010a
        /*0bde*/ 	.byte	0x3f
	.zero		1


	//   ....[63]....
        /*0be0*/ 	.word	0x0000f140
        /*0be4*/ 	.word	0x00000005
        /*0be8*/ 	.word	0x0002d840
        /*0bec*/ 	.short	0x010a
        /*0bee*/ 	.byte	0x3f
	.zero		1


	//   ....[64]....
        /*0bf0*/ 	.word	0x0000f6e0
        /*0bf4*/ 	.word	0x00000005
        /*0bf8*/ 	.word	0x0002d860
        /*0bfc*/ 	.short	0x010a
        /*0bfe*/ 	.byte	0x3f
	.zero		1


	//   ....[65]....
        /*0c00*/ 	.word	0x0000fcc0
        /*0c04*/ 	.word	0x00000000
        /*0c08*/ 	.word	0x0002d860
        /*0c0c*/ 	.short	0x010a
        /*0c0e*/ 	.byte	0x3f
	.zero		1


	//   ....[66]....
        /*0c10*/ 	.word	0x00010c00
        /*0c14*/ 	.word	0x00000005
        /*0c18*/ 	.word	0x0002d820
        /*0c1c*/ 	.short	0x010a
        /*0c1e*/ 	.byte	0x3f
	.zero		1


	//   ....[67]....
        /*0c20*/ 	.word	0x00010da0
        /*0c24*/ 	.word	0x00000003
        /*0c28*/ 	.word	0x0002d840
        /*0c2c*/ 	.short	0x010a
        /*0c2e*/ 	.byte	0x3f
	.zero		1


	//   ....[68]....
        /*0c30*/ 	.word	0x00010df0
        /*0c34*/ 	.word	0x00000005
        /*0c38*/ 	.word	0x0002d840
        /*0c3c*/ 	.short	0x010a
        /*0c3e*/ 	.byte	0x3f
	.zero		1


	//   ....[69]....
        /*0c40*/ 	.word	0x00010e40
        /*0c44*/ 	.word	0x00000003
        /*0c48*/ 	.word	0x0002d860
        /*0c4c*/ 	.short	0x010a
        /*0c4e*/ 	.byte	0x3f
	.zero		1


	//----- nvinfo : EIATTR_NUM_MBARRIERS
	.align		4
.L_1145:
        /*0c50*/ 	.byte	0x03, 0x38
        /*0c52*/ 	.short	0x0016


	//----- nvinfo : EIATTR_EXIT_INSTR_OFFSETS
	.align		4
        /*0c54*/ 	.byte	0x04, 0x1c
        /*0c56*/ 	.short	(.L_1147 - .L_1146)


	//   ....[0]....
.L_1146:
        /*0c58*/ 	.word	0x000009a0


	//   ....[1]....
        /*0c5c*/ 	.word	0x00008d30


	//   ....[2]....
        /*0c60*/ 	.word	0x0000e020


	//----- nvinfo : EIATTR_MAX_THREADS
	.align		4
.L_1147:
        /*0c64*/ 	.byte	0x04, 0x05
        /*0c66*/ 	.short	(.L_1149 - .L_1148)
.L_1148:
        /*0c68*/ 	.word	0x00000200
        /*0c6c*/ 	.word	0x00000001
        /*0c70*/ 	.word	0x00000001


	//----- nvinfo : EIATTR_CRS_STACK_SIZE
	.align		4
.L_1149:
        /*0c74*/ 	.byte	0x04, 0x1e
        /*0c76*/ 	.short	(.L_1151 - .L_1150)
.L_1150:
        /*0c78*/ 	.word	0x00000000


	//----- nvinfo : EIATTR_CBANK_PARAM_SIZE
	.align		4
.L_1151:
        /*0c7c*/ 	.byte	0x03, 0x19
        /*0c7e*/ 	.short	0x0af0


	//----- nvinfo : EIATTR_PARAM_CBANK
	.align		4
        /*0c80*/ 	.byte	0x04, 0x0a
        /*0c82*/ 	.short	(.L_1153 - .L_1152)
	.align		4
.L_1152:
        /*0c84*/ 	.word	index@(.nv.constant0._ZN7cutlass13device_kernelIN5flash11enable_sm90INS1_16FlashAttnFwdSm90INS1_25CollectiveMainloopFwdSm90ILi2EN4cute5tupleIJNS5_1CILi1EEES8_S8_EEENS6_IJNS7_ILi192EEENS7_ILi128EEENS7_ILi96EEEEEELi96ENS_10bfloat16_tEfNS_4arch4Sm90ELb0ELb0ELb1ELb1ELb1ELb0ELb0ELb0ELb1ELb1ELb0ELb0EEENS1_21CollectiveEpilogueFwdINS6_IJSA_SC_SB_EEES9_SE_SG_Li384ELb1ELb1ELb0ELb0EEENS1_36VarlenDynamicPersistentTileSchedulerILi192ELi128ELi384ELi128ELb0ELb1ELb1ELb0ELb1ELb1EEEEEEEEEvNT_6ParamsE)
        /*0c88*/ 	.short	0x0210
        /*0c8a*/ 	.short	0x0af0


	//----- nvinfo : EIATTR_SW_WAR
	.align		4
.L_1153:
        /*0c8c*/ 	.byte	0x04, 0x36
        /*0c8e*/ 	.short	(.L_1155 - .L_1154)
.L_1154:
        /*0c90*/ 	.word	0x00000008
.L_1155:


//--------------------- .nv.info._ZN7cutlass13device_kernelIN5flash11enable_sm90INS1_16FlashAttnFwdSm90INS1_25CollectiveMainloopFwdSm90ILi2EN4cute5tupleIJNS5_1CILi1EEES8_S8_EEENS6_IJNS7_ILi192EEENS7_ILi128EEENS7_ILi96EEEEEELi96ENS_10bfloat16_tEfNS_4arch4Sm90ELb0ELb0ELb1ELb1ELb1ELb1ELb0ELb0ELb1ELb1ELb0ELb0EEENS1_21CollectiveEpilogueFwdINS6_IJSA_SC_SB_EEES9_SE_SG_Li384ELb1ELb1ELb0ELb0EEENS1_36VarlenDynamicPersistentTileSchedulerILi192ELi128ELi384ELi128ELb0ELb1ELb1ELb0ELb1ELb1EEEEEEEEEvNT_6ParamsE --------------------------
	.section	.nv.info._ZN7cutlass13device_kernelIN5flash11enable_sm90INS1_16FlashAttnFwdSm90INS1_25CollectiveMainloopFwdSm90ILi2EN4cute5tupleIJNS5_1CILi1EEES8_S8_EEENS6_IJNS7_ILi192EEENS7_ILi128EEENS7_ILi96EEEEEELi96ENS_10bfloat16_tEfNS_4arch4Sm90ELb0ELb0ELb1ELb1ELb1ELb1ELb0ELb0ELb1ELb1ELb0ELb0EEENS1_21CollectiveEpilogueFwdINS6_IJSA_SC_SB_EEES9_SE_SG_Li384ELb1ELb1ELb0ELb0EEENS1_36VarlenDynamicPersistentTileSchedulerILi192ELi128ELi384ELi128ELb0ELb1ELb1ELb0ELb1ELb1EEEEEEEEEvNT_6ParamsE,"",@"SHT_CUDA_INFO"
	.sectionflags	@""
	.align	4


	//----- nvinfo : EIATTR_CUDA_API_VERSION
	.align		4
        /*0000*/ 	.byte	0x04, 0x37
        /*0002*/ 	.short	(.L_1157 - .L_1156)
.L_1156:
        /*0004*/ 	.word	0x00000082


	//----- nvinfo : EIATTR_KPARAM_INFO
	.align		4
.L_1157:
        /*0008*/ 	.byte	0x04, 0x17
        /*000a*/ 	.short	(.L_1159 - .L_1158)
.L_1158:
        /*000c*/ 	.word	0x00000000
        /*0010*/ 	.short	0x0000
        /*0012*/ 	.short	0x0070
        /*0014*/ 	.byte	0x00, 0xf0, 0x01, 0x2a


	//----- nvinfo : EIATTR_SPARSE_MMA_MASK
	.align		4
.L_1159:
        /*0018*/ 	.byte	0x03, 0x50
        /*001a*/ 	.short	0x0000


	//----- nvinfo : EIATTR_MAXREG_COUNT
	.align		4
        /*001c*/ 	.byte	0x03, 0x1b
        /*001e*/ 	.short	0x0080


	//----- nvinfo : EIATTR_NUM_BARRIERS
	.align		4
        /*0020*/ 	.byte	0x02, 0x4c
        /*0022*/ 	.byte	0x10
	.zero		1


	//----- nvinfo : EIATTR_EXTERNS
	.align		4
        /*0024*/ 	.byte	0x04, 0x0f
        /*0026*/ 	.short	(.L_1161 - .L_1160)


	//   ....[0]....
	.align		4
.L_1160:
        /*0028*/ 	.word	index@(__assertfail)


	//----- nvinfo : EIATTR_ANNOTATIONS
	.align		4
.L_1161:
        /*002c*/ 	.byte	0x04, 0x55
        /*002e*/ 	.short	(.L_1163 - .L_1162)


	//   ....[0]....
.L_1162:
        /* <DEDUP_REMOVED lines=96> */


	//----- nvinfo : EIATTR_MERCURY_ISA_VERSION
	.align		4
.L_1163:
        /*0620*/ 	.byte	0x03, 0x5f
        /*0622*/ 	.short	0x0101


	//----- nvinfo : EIATTR_UNUSED_LOAD_BYTE_OFFSET
	.align		4
        /*0624*/ 	.byte	0x04, 0x44
        /*0626*/ 	.short	(.L_1165 - .L_1164)


	//   ....[0]....
.L_1164:
        /*0628*/ 	.word	0x00000a90
        /*062c*/ 	.word	0x0000fff0


	//   ....[1]....
        /*0630*/ 	.word	0x00011a40
        /*0634*/ 	.word	0x0000fff0


	//----- nvinfo : EIATTR_INT_WARP_WIDE_INSTR_OFFSETS
	.align		4
.L_1165:
        /*0638*/ 	.byte	0x04, 0x31
        /*063a*/ 	.short	(.L_1167 - .L_1166)


	//   ....[0]....
.L_1166:
        /*063c*/ 	.word	0x00000130


	//   ....[1]....
        /*0640*/ 	.word	0x00000170


	//   ....[2]....
        /*0644*/ 	.word	0x000001e0


	//   ....[3]....
        /*0648*/ 	.word	0x00015e50


	//   ....[4]....
        /*064c*/ 	.word	0x00015ee0


	//   ....[5]....
        /*0650*/ 	.word	0x00018c40


	//   ....[6]....
        /*0654*/ 	.word	0x00018cd0


	//----- nvinfo : EIATTR_COOP_GROUP_MASK_REGIDS
	.align		4
.L_1167:
        /*0658*/ 	.byte	0x04, 0x29
        /*065a*/ 	.short	(.L_1169 - .L_1168)


	//   ....[0]....
.L_1168:
        /*065c*/ 	.word	0xffffffff


	//   ....[1]....
        /*0660*/ 	.word	0xffffffff


	//   ....[2]....
        /*0664*/ 	.word	0xffffffff


	//   ....[3]....
        /*0668*/ 	.word	0xffffffff


	//   ....[4]....
        /*066c*/ 	.word	0xffffffff


	//   ....[5]....
        /*0670*/ 	.word	0xffffffff


	//   ....[6]....
        /*0674*/ 	.word	0xffffffff


	//   ....[7]....
        /*0678*/ 	.word	0xffffffff


	//   ....[8]....
        /*067c*/ 	.word	0xffffffff


	//   ....[9]....
        /*0680*/ 	.word	0xffffffff


	//   ....[10]....
        /*0684*/ 	.word	0xffffffff


	//   ....[11]....
        /*0688*/ 	.word	0xffffffff


	//   ....[12]....
        /*068c*/ 	.word	0xffffffff


	//   ....[13]....
        /*0690*/ 	.word	0xffffffff


	//   ....[14]....
        /*0694*/ 	.word	0xffffffff


	//   ....[15]....
        /*0698*/ 	.word	0xffffffff


	//   ....[16]....
        /*069c*/ 	.word	0xffffffff


	//   ....[17]....
        /*06a0*/ 	.word	0xffffffff


	//   ....[18]....
        /*06a4*/ 	.word	0xffffffff


	//   ....[19]....
        /*06a8*/ 	.word	0xffffffff


	//   ....[20]....
        /*06ac*/ 	.word	0xffffffff


	//   ....[21]....
        /*06b0*/ 	.word	0xffffffff


	//   ....[22]....
        /*06b4*/ 	.word	0xffffffff


	//   ....[23]....
        /*06b8*/ 	.word	0xffffffff


	//   ....[24]....
        /*06bc*/ 	.word	0xffffffff


	//   ....[25]....
        /*06c0*/ 	.word	0xffffffff


	//   ....[26]....
        /*06c4*/ 	.word	0xffffffff


	//   ....[27]....
        /*06c8*/ 	.word	0xffffffff


	//   ....[28]....
        /*06cc*/ 	.word	0xffffffff


	//   ....[29]....
        /*06d0*/ 	.word	0xffffffff


	//   ....[30]....
        /*06d4*/ 	.word	0xffffffff


	//   ....[31]....
        /*06d8*/ 	.word	0xffffffff


	//   ....[32]....
        /*06dc*/ 	.word	0xffffffff


	//   ....[33]....
        /*06e0*/ 	.word	0xffffffff


	//   ....[34]....
        /*06e4*/ 	.word	0xffffffff


	//   ....[35]....
        /*06e8*/ 	.word	0xffffffff


	//   ....[36]....
        /*06ec*/ 	.word	0xffffffff


	//   ....[37]....
        /*06f0*/ 	.word	0xffffffff


	//   ....[38]....
        /*06f4*/ 	.word	0xffffffff


	//   ....[39]....
        /*06f8*/ 	.word	0xffffffff


	//   ....[40]....
        /*06fc*/ 	.word	0xffffffff


	//   ....[41]....
        /*0700*/ 	.word	0xffffffff


	//   ....[42]....
        /*0704*/ 	.word	0xffffffff


	//   ....[43]....
        /*0708*/ 	.word	0xffffffff


	//   ....[44]....
        /*070c*/ 	.word	0xffffffff


	//   ....[45]....
        /*0710*/ 	.word	0xffffffff


	//   ....[46]....
        /*0714*/ 	.word	0xffffffff


	//   ....[47]....
        /*0718*/ 	.word	0xffffffff


	//   ....[48]....
        /*071c*/ 	.word	0xffffffff


	//   ....[49]....
        /*0720*/ 	.word	0xffffffff


	//   ....[50]....
        /*0724*/ 	.word	0xffffffff


	//   ....[51]....
        /*0728*/ 	.word	0xffffffff


	//   ....[52]....
        /*072c*/ 	.word	0xffffffff


	//   ....[53]....
        /*0730*/ 	.word	0xffffffff


	//   ....[54]....
        /*0734*/ 	.word	0xffffffff


	//   ....[55]....
        /*0738*/ 	.word	0xffffffff


	//   ....[56]....
        /*073c*/ 	.word	0xffffffff


	//   ....[57]....
        /*0740*/ 	.word	0xffffffff


	//   ....[58]....
        /*0744*/ 	.word	0xffffffff


	//   ....[59]....
        /*0748*/ 	.word	0xffffffff


	//   ....[60]....
        /*074c*/ 	.word	0xffffffff


	//   ....[61]....
        /*0750*/ 	.word	0xffffffff


	//   ....[62]....
        /*0754*/ 	.word	0xffffffff


	//   ....[63]....
        /*0758*/ 	.word	0xffffffff


	//   ....[64]....
        /*075c*/ 	.word	0xffffffff


	//   ....[65]....
        /*0760*/ 	.word	0xffffffff


	//   ....[66]....
        /*0764*/ 	.word	0xffffffff


	//   ....[67]....
        /*0768*/ 	.word	0xffffffff


	//   ....[68]....
        /*076c*/ 	.word	0xffffffff


	//   ....[69]....
        /*0770*/ 	.word	0xffffffff


	//   ....[70]....
        /*0774*/ 	.word	0xffffffff


	//   ....[71]....
        /*0778*/ 	.word	0xffffffff


	//   ....[72]....
        /*077c*/ 	.word	0xffffffff


	//   ....[73]....
        /*0780*/ 	.word	0xffffffff


	//   ....[74]....
        /*0784*/ 	.word	0xffffffff


	//   ....[75]....
        /*0788*/ 	.word	0xffffffff


	//   ....[76]....
        /*078c*/ 	.word	0xffffffff


	//   ....[77]....
        /*0790*/ 	.word	0xffffffff


	//   ....[78]....
        /*0794*/ 	.word	0xffffffff


	//   ....[79]....
        /*0798*/ 	.word	0xffffffff


	//   ....[80]....
        /*079c*/ 	.word	0xffffffff


	//   ....[81]....
        /*07a0*/ 	.word	0xffffffff


	//   ....[82]....
        /*07a4*/ 	.word	0xffffffff


	//   ....[83]....
        /*07a8*/ 	.word	0xffffffff


	//   ....[84]....
        /*07ac*/ 	.word	0xffffffff


	//   ....[85]....
        /*07b0*/ 	.word	0xffffffff


	//   ....[86]....
        /*07b4*/ 	.word	0xffffffff


	//   ....[87]....
        /*07b8*/ 	.word	0xffffffff


	//   ....[88]....
        /*07bc*/ 	.word	0xffffffff


	//   ....[89]....
        /*07c0*/ 	.word	0xffffffff


	//   ....[90]....
        /*07c4*/ 	.word	0xffffffff


	//   ....[91]....
        /*07c8*/ 	.word	0xffffffff


	//   ....[92]....
        /*07cc*/ 	.word	0xffffffff


	//   ....[93]....
        /*07d0*/ 	.word	0xffffffff


	//   ....[94]....
        /*07d4*/ 	.word	0xffffffff


	//   ....[95]....
        /*07d8*/ 	.word	0xffffffff


	//   ....[96]....
        /*07dc*/ 	.word	0xffffffff


	//   ....[97]....
        /*07e0*/ 	.word	0xffffffff


	//   ....[98]....
        /*07e4*/ 	.word	0xffffffff


	//   ....[99]....
        /*07e8*/ 	.word	0xffffffff


	//   ....[100]....
        /*07ec*/ 	.word	0xffffffff


	//   ....[101]....
        /*07f0*/ 	.word	0xffffffff


	//   ....[102]....
        /*07f4*/ 	.word	0xffffffff


	//   ....[103]....
        /*07f8*/ 	.word	0xffffffff


	//   ....[104]....
        /*07fc*/ 	.word	0xffffffff


	//   ....[105]....
        /*0800*/ 	.word	0xffffffff


	//   ....[106]....
        /*0804*/ 	.word	0xffffffff


	//   ....[107]....
        /*0808*/ 	.word	0xffffffff


	//   ....[108]....
        /*080c*/ 	.word	0xffffffff


	//   ....[109]....
        /*0810*/ 	.word	0xffffffff


	//   ....[110]....
        /*0814*/ 	.word	0xffffffff


	//   ....[111]....
        /*0818*/ 	.word	0xffffffff


	//   ....[112]....
        /*081c*/ 	.word	0xffffffff


	//   ....[113]....
        /*0820*/ 	.word	0xffffffff


	//   ....[114]....
        /*0824*/ 	.word	0xffffffff


	//   ....[115]....
        /*0828*/ 	.word	0xffffffff


	//   ....[116]....
        /*082c*/ 	.word	0xffffffff


	//   ....[117]....
        /*0830*/ 	.word	0xffffffff


	//   ....[118]....
        /*0834*/ 	.word	0xffffffff


	//   ....[119]....
        /*0838*/ 	.word	0xffffffff


	//   ....[120]....
        /*083c*/ 	.word	0xffffffff


	//   ....[121]....
        /*0840*/ 	.word	0xffffffff


	//   ....[122]....
        /*0844*/ 	.word	0xffffffff


	//   ....[123]....
        /*0848*/ 	.word	0xffffffff


	//   ....[124]....
        /*084c*/ 	.word	0xffffffff


	//   ....[125]....
        /*0850*/ 	.word	0xffffffff


	//   ....[126]....
        /*0854*/ 	.word	0xffffffff


	//   ....[127]....
        /*0858*/ 	.word	0xffffffff


	//   ....[128]....
        /*085c*/ 	.word	0xffffffff


	//   ....[129]....
        /*0860*/ 	.word	0x0500000f


	//   ....[130]....
        /*0864*/ 	.word	0x0500000f


	//   ....[131]....
        /*0868*/ 	.word	0x0500000f


	//   ....[132]....
        /*086c*/ 	.word	0x0500000f


	//   ....[133]....
        /*0870*/ 	.word	0x0500000f


	//   ....[134]....
        /*0874*/ 	.word	0x0500000f


	//   ....[135]....
        /*0878*/ 	.word	0x0500000f


	//   ....[136]....
        /*087c*/ 	.word	0x0500000f


	//   ....[137]....
        /*0880*/ 	.word	0x0500000f


	//   ....[138]....
        /*0884*/ 	.word	0x0500000f


	//   ....[139]....
        /*0888*/ 	.word	0x0500000f


	//   ....[140]....
        /*088c*/ 	.word	0x0500000f


	//   ....[141]....
        /*0890*/ 	.word	0x0500000f


	//   ....[142]....
        /*0894*/ 	.word	0x0500000f


	//   ....[143]....
        /*0898*/ 	.word	0x0500000f


	//   ....[144]....
        /*089c*/ 	.word	0x0500000f


	//   ....[145]....
        /*08a0*/ 	.word	0x0500000f


	//   ....[146]....
        /*08a4*/ 	.word	0x0500000f


	//   ....[147]....
        /*08a8*/ 	.word	0x0500000f


	//   ....[148]....
        /*08ac*/ 	.word	0x0500000f


	//   ....[149]....
        /*08b0*/ 	.word	0x0500000f


	//   ....[150]....
        /*08b4*/ 	.word	0x0500000f


	//   ....[151]....
        /*08b8*/ 	.word	0x0500000f


	//   ....[152]....
        /*08bc*/ 	.word	0x0500000f


	//   ....[153]....
        /*08c0*/ 	.word	0x0500000f


	//   ....[154]....
        /*08c4*/ 	.word	0x0500000f


	//   ....[155]....
        /*08c8*/ 	.word	0x0500000f


	//   ....[156]....
        /*08cc*/ 	.word	0x0500000f


	//   ....[157]....
        /*08d0*/ 	.word	0x0500000f


	//   ....[158]....
        /*08d4*/ 	.word	0x0500000f


	//   ....[159]....
        /*08d8*/ 	.word	0x0500000f


	//   ....[160]....
        /*08dc*/ 	.word	0x0500000f


	//   ....[161]....
        /*08e0*/ 	.word	0x0500000f


	//   ....[162]....
        /*08e4*/ 	.word	0x0500000f


	//   ....[163]....
        /*08e8*/ 	.word	0x0500000f


	//   ....[164]....
        /*08ec*/ 	.word	0x0500000f


	//   ....[165]....
        /*08f0*/ 	.word	0x0500000f


	//   ....[166]....
        /*08f4*/ 	.word	0x0500000f


	//   ....[167]....
        /*08f8*/ 	.word	0x0500000f


	//   ....[168]....
        /*08fc*/ 	.word	0x0500000f


	//   ....[169]....
        /*0900*/ 	.word	0x0500000f


	//   ....[170]....
        /*0904*/ 	.word	0x0500000f


	//   ....[171]....
        /*0908*/ 	.word	0x0500000f


	//   ....[172]....
        /*090c*/ 	.word	0x0500000f


	//   ....[173]....
        /*0910*/ 	.word	0x0500000f


	//   ....[174]....
        /*0914*/ 	.word	0x0500000f


	//   ....[175]....
        /*0918*/ 	.word	0x0500000f


	//   ....[176]....
        /*091c*/ 	.word	0x0500000f


	//   ....[177]....
        /*0920*/ 	.word	0x0500000f


	//   ....[178]....
        /*0924*/ 	.word	0x0500000f


	//   ....[179]....
        /*0928*/ 	.word	0x0500000f


	//   ....[180]....
        /*092c*/ 	.word	0x0500000f


	//   ....[181]....
        /*0930*/ 	.word	0x0500000f


	//   ....[182]....
        /*0934*/ 	.word	0x0500000f


	//   ....[183]....
        /*0938*/ 	.word	0x0500000f


	//   ....[184]....
        /*093c*/ 	.word	0x0500000f


	//   ....[185]....
        /*0940*/ 	.word	0x0500000f


	//   ....[186]....
        /*0944*/ 	.word	0x0500000f


	//   ....[187]....
        /*0948*/ 	.word	0x0500000f


	//   ....[188]....
        /*094c*/ 	.word	0x0500000f


	//   ....[189]....
        /*0950*/ 	.word	0x0500000f


	//   ....[190]....
        /*0954*/ 	.word	0x0500000f


	//   ....[191]....
        /*0958*/ 	.word	0x0500000f


	//   ....[192]....
        /*095c*/ 	.word	0x0500000f


	//   ....[193]....
        /*0960*/ 	.word	0x0500000f


	//   ....[194]....
        /*0964*/ 	.word	0x0500000f


	//   ....[195]....
        /*0968*/ 	.word	0x0500000f


	//   ....[196]....
        /*096c*/ 	.word	0x0500000f


	//   ....[197]....
        /*0970*/ 	.word	0x0500000f


	//   ....[198]....
        /*0974*/ 	.word	0x0500000f


	//   ....[199]....
        /*0978*/ 	.word	0x0500000f


	//   ....[200]....
        /*097c*/ 	.word	0x0500000f


	//   ....[201]....
        /*0980*/ 	.word	0x0500000f


	//   ....[202]....
        /*0984*/ 	.word	0x0500000f


	//   ....[203]....
        /*0988*/ 	.word	0x0500000f


	//   ....[204]....
        /*098c*/ 	.word	0x0500000f


	//   ....[205]....
        /*0990*/ 	.word	0x0500000f


	//   ....[206]....
        /*0994*/ 	.word	0x0500000f


	//   ....[207]....
        /*0998*/ 	.word	0x0500000f


	//   ....[208]....
        /*099c*/ 	.word	0x0500000f


	//   ....[209]....
        /*09a0*/ 	.word	0x0500000f


	//   ....[210]....
        /*09a4*/ 	.word	0x0500000f


	//   ....[211]....
        /*09a8*/ 	.word	0x0500000f


	//----- nvinfo : EIATTR_COOP_GROUP_INSTR_OFFSETS
	.align		4
.L_1169:
        /*09ac*/ 	.byte	0x04, 0x28
        /*09ae*/ 	.short	(.L_1171 - .L_1170)


	//   ....[0]....
.L_1170:
        /*09b0*/ 	.word	0x00000070


	//   ....[1]....
        /*09b4*/ 	.word	0x00000140


	//   ....[2]....
        /*09b8*/ 	.word	0x00000190


	//   ....[3]....
        /*09bc*/ 	.word	0x000003c0


	//   ....[4]....
        /*09c0*/ 	.word	0x00000520


	//   ....[5]....
        /*09c4*/ 	.word	0x00000640


	//   ....[6]....
        /*09c8*/ 	.word	0x000007a0


	//   ....[7]....
        /*09cc*/ 	.word	0x000031f0


	//   ....[8]....
        /*09d0*/ 	.word	0x00003200


	//   ....[9]....
        /*09d4*/ 	.word	0x00004dd0


	//   ....[10]....
        /*09d8*/ 	.word	0x00004de0


	//   ....[11]....
        /*09dc*/ 	.word	0x000067f0


	//   ....[12]....
        /*09e0*/ 	.word	0x00006800


	//   ....[13]....
        /*09e4*/ 	.word	0x00006d10


	//   ....[14]....
        /*09e8*/ 	.word	0x00006d30


	//   ....[15]....
        /*09ec*/ 	.word	0x000073a0


	//   ....[16]....
        /*09f0*/ 	.word	0x00007970


	//   ....[17]....
        /*09f4*/ 	.word	0x00007980


	//   ....[18]....
        /*09f8*/ 	.word	0x00007990


	//   ....[19]....
        /*09fc*/ 	.word	0x000079a0


	//   ....[20]....
        /*0a00*/ 	.word	0x000096b0


	//   ....[21]....
        /*0a04*/ 	.word	0x000096c0


	//   ....[22]....
        /*0a08*/ 	.word	0x000096d0


	//   ....[23]....
        /*0a0c*/ 	.word	0x000096e0


	//   ....[24]....
        /*0a10*/ 	.word	0x0000c920


	//   ....[25]....
        /*0a14*/ 	.word	0x0000c940


	//   ....[26]....
        /*0a18*/ 	.word	0x0000cc80


	//   ....[27]....
        /*0a1c*/ 	.word	0x0000cca0


	//   ....[28]....
        /*0a20*/ 	.word	0x0000de90


	//   ....[29]....
        /*0a24*/ 	.word	0x0000f570


	//   ....[30]....
        /*0a28*/ 	.word	0x0000f5f0


	//   ....[31]....
        /*0a2c*/ 	.word	0x0000fc00


	//   ....[32]....
        /*0a30*/ 	.word	0x0000fc60


	//   ....[33]....
        /*0a34*/ 	.word	0x00010da0


	//   ....[34]....
        /*0a38*/ 	.word	0x00010fd0


	//   ....[35]....
        /*0a3c*/ 	.word	0x00011000


	//   ....[36]....
        /*0a40*/ 	.word	0x000110d0


	//   ....[37]....
        /*0a44*/ 	.word	0x00011490


	//   ....[38]....
        /*0a48*/ 	.word	0x000124b0


	//   ....[39]....
        /*0a4c*/ 	.word	0x000124f0


	//   ....[40]....
        /*0a50*/ 	.word	0x00012520


	//   ....[41]....
        /*0a54*/ 	.word	0x00012530


	//   ....[42]....
        /*0a58*/ 	.word	0x00012a10


	//   ....[43]....
        /*0a5c*/ 	.word	0x00012a30


	//   ....[44]....
        /*0a60*/ 	.word	0x00012b50


	//   ....[45]....
        /*0a64*/ 	.word	0x00012b70


	//   ....[46]....
        /*0a68*/ 	.word	0x00013490


	//   ....[47]....
        /*0a6c*/ 	.word	0x000134a0


	//   ....[48]....
        /*0a70*/ 	.word	0x00013600


	//   ....[49]....
        /*0a74*/ 	.word	0x00013610


	//   ....[50]....
        /*0a78*/ 	.word	0x000137b0


	//   ....[51]....
        /*0a7c*/ 	.word	0x00013980


	//   ....[52]....
        /*0a80*/ 	.word	0x000139b0


	//   ....[53]....
        /*0a84*/ 	.word	0x000139e0


	//   ....[54]....
        /*0a88*/ 	.word	0x00013a10


	//   ....[55]....
        /*0a8c*/ 	.word	0x00013a40


	//   ....[56]....
        /*0a90*/ 	.word	0x00013a70


	//   ....[57]....
        /*0a94*/ 	.word	0x00013be0


	//   ....[58]....
        /*0a98*/ 	.word	0x00013c10


	//   ....[59]....
        /*0a9c*/ 	.word	0x00013c40


	//   ....[60]....
        /*0aa0*/ 	.word	0x00013c70


	//   ....[61]....
        /*0aa4*/ 	.word	0x00013ca0


	//   ....[62]....
        /*0aa8*/ 	.word	0x00013cd0


	//   ....[63]....
        /*0aac*/ 	.word	0x00013d60


	//   ....[64]....
        /*0ab0*/ 	.word	0x00013d90


	//   ....[65]....
        /*0ab4*/ 	.word	0x00013e10


	//   ....[66]....
        /*0ab8*/ 	.word	0x00014990


	//   ....[67]....
        /*0abc*/ 	.word	0x00016ae0


	//   ....[68]....
        /*0ac0*/ 	.word	0x00016af0


	//   ....[69]....
        /*0ac4*/ 	.word	0x00016bb0


	//   ....[70]....
        /*0ac8*/ 	.word	0x00016bc0


	//   ....[71]....
        /*0acc*/ 	.word	0x00016c70


	//   ....[72]....
        /*0ad0*/ 	.word	0x00016c80


	//   ....[73]....
        /*0ad4*/ 	.word	0x00016c90


	//   ....[74]....
        /*0ad8*/ 	.word	0x00016ca0


	//   ....[75]....
        /*0adc*/ 	.word	0x000176a0


	//   ....[76]....
        /*0ae0*/ 	.word	0x000176b0


	//   ....[77]....
        /*0ae4*/ 	.word	0x00017770


	//   ....[78]....
        /*0ae8*/ 	.word	0x00017790


	//   ....[79]....
        /*0aec*/ 	.word	0x00017830


	//   ....[80]....
        /*0af0*/ 	.word	0x00017850


	//   ....[81]....
        /*0af4*/ 	.word	0x00017860


	//   ....[82]....
        /*0af8*/ 	.word	0x00017870


	//   ....[83]....
        /*0afc*/ 	.word	0x00017990


	//   ....[84]....
        /*0b00*/ 	.word	0x000179a0


	//   ....[85]....
        /*0b04*/ 	.word	0x000179b0


	//   ....[86]....
        /*0b08*/ 	.word	0x00017a40


	//   ....[87]....
        /*0b0c*/ 	.word	0x00018240


	//   ....[88]....
        /*0b10*/ 	.word	0x00018250


	//   ....[89]....
        /*0b14*/ 	.word	0x00018270


	//   ....[90]....
        /*0b18*/ 	.word	0x000182f0


	//   ....[91]....
        /*0b1c*/ 	.word	0x00018300


	//   ....[92]....
        /*0b20*/ 	.word	0x00018360


	//   ....[93]....
        /*0b24*/ 	.word	0x00018390


	//   ....[94]....
        /*0b28*/ 	.word	0x000183d0


	//   ....[95]....
        /*0b2c*/ 	.word	0x00018680


	//   ....[96]....
        /*0b30*/ 	.word	0x000186a0


	//   ....[97]....
        /*0b34*/ 	.word	0x00018740


	//   ....[98]....
        /*0b38*/ 	.word	0x00018750


	//   ....[99]....
        /*0b3c*/ 	.word	0x000187e0


	//   ....[100]....
        /*0b40*/ 	.word	0x000187f0


	//   ....[101]....
        /*0b44*/ 	.word	0x00018800


	//   ....[102]....
        /*0b48*/ 	.word	0x00018890


	//   ....[103]....
        /*0b4c*/ 	.word	0x00018e80


	//   ....[104]....
        /*0b50*/ 	.word	0x00018e90


	//   ....[105]....
        /*0b54*/ 	.word	0x00018f20


	//   ....[106]....
        /*0b58*/ 	.word	0x00018fc0


	//   ....[107]....
        /*0b5c*/ 	.word	0x00018fe0


	//   ....[108]....
        /*0b60*/ 	.word	0x00019060


	//   ....[109]....
        /*0b64*/ 	.word	0x00019080


	//   ....[110]....
        /*0b68*/ 	.word	0x00019090


	//   ....[111]....
        /*0b6c*/ 	.word	0x00019490


	//   ....[112]....
        /*0b70*/ 	.word	0x000194c0


	//   ....[113]....
        /*0b74*/ 	.word	0x00019500


	//   ....[114]....
        /*0b78*/ 	.word	0x00019530


	//   ....[115]....
        /*0b7c*/ 	.word	0x00019560


	//   ....[116]....
        /*0b80*/ 	.word	0x00019590


	//   ....[117]....
        /*0b84*/ 	.word	0x000195c0


	//   ....[118]....
        /*0b88*/ 	.word	0x000195f0


	//   ....[119]....
        /*0b8c*/ 	.word	0x00019770


	//   ....[120]....
        /*0b90*/ 	.word	0x000197a0


	//   ....[121]....
        /*0b94*/ 	.word	0x000197d0


	//   ....[122]....
        /*0b98*/ 	.word	0x00019800


	//   ....[123]....
        /*0b9c*/ 	.word	0x00019830


	//   ....[124]....
        /*0ba0*/ 	.word	0x00019860


	//   ....[125]....
        /*0ba4*/ 	.word	0x00019920


	//   ....[126]....
        /*0ba8*/ 	.word	0x00019940


	//   ....[127]....
        /*0bac*/ 	.word	0x000199b0


	//   ....[128]....
        /*0bb0*/ 	.word	0x00019e20


	//   ....[129]....
        /*0bb4*/ 	.word	0x0001a160


	//   ....[130]....
        /*0bb8*/ 	.word	0x0001a1f0


	//   ....[131]....
        /*0bbc*/ 	.word	0x0001a2e0


	//   ....[132]....
        /*0bc0*/ 	.word	0x0001a370


	//   ....[133]....
        /*0bc4*/ 	.word	0x0001a450


	//   ....[134]....
        /*0bc8*/ 	.word	0x0001a4e0


	//   ....[135]....
        /*0bcc*/ 	.word	0x0001a620


	//   ....[136]....
        /*0bd0*/ 	.word	0x0001a6d0


	//   ....[137]....
        /*0bd4*/ 	.word	0x0001a760


	//   ....[138]....
        /*0bd8*/ 	.word	0x0001a7b0


	//   ....[139]....
        /*0bdc*/ 	.word	0x0001a800


	//   ....[140]....
        /*0be0*/ 	.word	0x0001a8f0


	//   ....[141]....
        /*0be4*/ 	.word	0x0001a980


	//   ....[142]....
        /*0be8*/ 	.word	0x0001a9d0


	//   ....[143]....
        /*0bec*/ 	.word	0x0001aa20


	//   ....[144]....
        /*0bf0*/ 	.word	0x0001ac40


	//   ....[145]....
        /*0bf4*/ 	.word	0x0001ac90


	//   ....[146]....
        /*0bf8*/ 	.word	0x0001ad20


	//   ....[147]....
        /*0bfc*/ 	.word	0x0001adb0


	//   ....[148]....
        /*0c00*/ 	.word	0x0001ae70


	//   ....[149]....
        /*0c04*/ 	.word	0x0001b150


	//   ....[150]....
        /*0c08*/ 	.word	0x0001b240


	//   ....[151]....
        /*0c0c*/ 	.word	0x0001b2d0


	//   ....[152]....
        /*0c10*/ 	.word	0x0001b330


	//   ....[153]....
        /*0c14*/ 	.word	0x0001b450


	//   ....[154]....
        /*0c18*/ 	.word	0x0001b4b0


	//   ....[155]....
        /*0c1c*/ 	.word	0x0001b5d0


	//   ....[156]....
        /*0c20*/ 	.word	0x0001b630


	//   ....[157]....
        /*0c24*/ 	.word	0x0001b6e0


	//   ....[158]....
        /*0c28*/ 	.word	0x0001b800


	//   ....[159]....
        /*0c2c*/ 	.word	0x0001b870


	//   ....[160]....
        /*0c30*/ 	.word	0x0001b8d0


	//   ....[161]....
        /*0c34*/ 	.word	0x0001b9e0


	//   ....[162]....
        /*0c38*/ 	.word	0x0001ba40


	//   ....[163]....
        /*0c3c*/ 	.word	0x0001bb60


	//   ....[164]....
        /*0c40*/ 	.word	0x0001bbc0


	//   ....[165]....
        /*0c44*/ 	.word	0x0001bca0


	//   ....[166]....
        /*0c48*/ 	.word	0x0001bd70


	//   ....[167]....
        /*0c4c*/ 	.word	0x0001be60


	//   ....[168]....
        /*0c50*/ 	.word	0x0001bec0


	//   ....[169]....
        /*0c54*/ 	.word	0x0001bf60


	//   ....[170]....
        /*0c58*/ 	.word	0x0001c100


	//   ....[171]....
        /*0c5c*/ 	.word	0x0001c1d0


	//   ....[172]....
        /*0c60*/ 	.word	0x0001c250


	//   ....[173]....
        /*0c64*/ 	.word	0x0001c340


	//   ....[174]....
        /*0c68*/ 	.word	0x0001c3a0


	//   ....[175]....
        /*0c6c*/ 	.word	0x0001c470


	//   ....[176]....
        /*0c70*/ 	.word	0x0001c4d0


	//   ....[177]....
        /*0c74*/ 	.word	0x0001c5b0


	//   ....[178]....
        /*0c78*/ 	.word	0x0001c6a0


	//   ....[179]....
        /*0c7c*/ 	.word	0x0001c740


	//   ....[180]....
        /*0c80*/ 	.word	0x0001c7a0


	//   ....[181]....
        /*0c84*/ 	.word	0x0001c8a0


	//   ....[182]....
        /*0c88*/ 	.word	0x0001c900


	//   ....[183]....
        /*0c8c*/ 	.word	0x0001ca00


	//   ....[184]....
        /*0c90*/ 	.word	0x0001ca60


	//   ....[185]....
        /*0c94*/ 	.word	0x0001cb30


	//   ....[186]....
        /*0c98*/ 	.word	0x0001cc80


	//   ....[187]....
        /*0c9c*/ 	.word	0x0001cd30


	//   ....[188]....
        /*0ca0*/ 	.word	0x0001ce40


	//   ....[189]....
        /*0ca4*/ 	.word	0x0001cf20


	//   ....[190]....
        /*0ca8*/ 	.word	0x0001cf80


	//   ....[191]....
        /*0cac*/ 	.word	0x0001d070


	//   ....[192]....
        /*0cb0*/ 	.word	0x0001d0d0


	//   ....[193]....
        /*0cb4*/ 	.word	0x0001d1b0


	//   ....[194]....
        /*0cb8*/ 	.word	0x0001d240


	//   ....[195]....
        /*0cbc*/ 	.word	0x0001d2e0


	//   ....[196]....
        /*0cc0*/ 	.word	0x0001d400


	//   ....[197]....
        /*0cc4*/ 	.word	0x0001d470


	//   ....[198]....
        /*0cc8*/ 	.word	0x0001d4e0


	//   ....[199]....
        /*0ccc*/ 	.word	0x0001d550


	//   ....[200]....
        /*0cd0*/ 	.word	0x0001d5c0


	//   ....[201]....
        /*0cd4*/ 	.word	0x0001d640


	//   ....[202]....
        /*0cd8*/ 	.word	0x0001d6d0


	//   ....[203]....
        /*0cdc*/ 	.word	0x0001d760


	//   ....[204]....
        /*0ce0*/ 	.word	0x0001d7d0


	//   ....[205]....
        /*0ce4*/ 	.word	0x0001d840


	//   ....[206]....
        /*0ce8*/ 	.word	0x0001d8b0


	//   ....[207]....
        /*0cec*/ 	.word	0x0001d930


	//   ....[208]....
        /*0cf0*/ 	.word	0x0001d9a0


	//   ....[209]....
        /*0cf4*/ 	.word	0x0001da40


	//   ....[210]....
        /*0cf8*/ 	.word	0x0001dad0


	//   ....[211]....
        /*0cfc*/ 	.word	0x0001dbf0


	//----- nvinfo : EIATTR_REG_RECONFIG
	.align		4
.L_1171:
        /*0d00*/ 	.byte	0x01, 0x54
	.zero		2


	//----- nvinfo : EIATTR_SYSCALL_OFFSETS
	.align		4
        /*0d04*/ 	.byte	0x04, 0x46
        /*0d06*/ 	.short	(.L_1173 - .L_1172)


	//   ....[0]....
.L_1172:
        /*0d08*/ 	.word	0x00001ca0


	//   ....[1]....
        /*0d0c*/ 	.word	0x00001df0


	//   ....[2]....
        /*0d10*/ 	.word	0x00007570


	//   ....[3]....
        /*0d14*/ 	.word	0x000078f0


	//   ....[4]....
        /*0d18*/ 	.word	0x00016040


	//   ....[5]....
        /*0d1c*/ 	.word	0x00016190


	//   ....[6]....
        /*0d20*/ 	.word	0x00016280


	//   ....[7]....
        /*0d24*/ 	.word	0x00017110


	//----- nvinfo : EIATTR_MBARRIER_INSTR_OFFSETS
	.align		4
.L_1173:
        /*0d28*/ 	.byte	0x04, 0x39
        /*0d2a*/ 	.short	(.L_1175 - .L_1174)


	//   ....[0]....
.L_1174:
        /*0d2c*/ 	.word	0x00000270
        /*0d30*/ 	.word	0x000000ff
        /*0d34*/ 	.word	0x0002d800
        /*0d38*/ 	.short	0x0100
        /*0d3a*/ 	.byte	0x08
	.zero		1


	//   ....[1]....
        /*0d3c*/ 	.word	0x00000280
        /*0d40*/ 	.word	0x000000ff
        /*0d44*/ 	.word	0x0002d820
        /*0d48*/ 	.short	0x0100
        /*0d4a*/ 	.byte	0x08
	.zero		1


	//   ....[2]....
        /*0d4c*/ 	.word	0x00000370
        /*0d50*/ 	.word	0x000000ff
        /*0d54*/ 	.word	0x0002d830
        /*0d58*/ 	.short	0x0100
        /*0d5a*/ 	.byte	0x08
	.zero		1


	//   ....[3]....
        /*0d5c*/ 	.word	0x00000380
        /*0d60*/ 	.word	0x000000ff
        /*0d64*/ 	.word	0x0002d840
        /*0d68*/ 	.short	0x0100
        /*0d6a*/ 	.byte	0x08
	.zero		1


	//   ....[4]....
        /*0d6c*/ 	.word	0x00000390
        /*0d70*/ 	.word	0x000000ff
        /*0d74*/ 	.word	0x0002d838
        /*0d78*/ 	.short	0x0100
        /*0d7a*/ 	.byte	0x08
	.zero		1


	//   ....[5]....
        /*0d7c*/ 	.word	0x000003a0
        /*0d80*/ 	.word	0x000000ff
        /*0d84*/ 	.word	0x0002d848
        /*0d88*/ 	.short	0x0100
        /*0d8a*/ 	.byte	0x08
	.zero		1


	//   ....[6]....
        /*0d8c*/ 	.word	0x000004d0
        /*0d90*/ 	.word	0x000000ff
        /*0d94*/ 	.word	0x0002d850
        /*0d98*/ 	.short	0x0100
        /*0d9a*/ 	.byte	0x08
	.zero		1


	//   ....[7]....
        /*0d9c*/ 	.word	0x000004e0
        /*0da0*/ 	.word	0x000000ff
        /*0da4*/ 	.word	0x0002d860
        /*0da8*/ 	.short	0x0100
        /*0daa*/ 	.byte	0x08
	.zero		1


	//   ....[8]....
        /*0dac*/ 	.word	0x000004f0
        /*0db0*/ 	.word	0x000000ff
        /*0db4*/ 	.word	0x0002d858
        /*0db8*/ 	.short	0x0100
        /*0dba*/ 	.byte	0x08
	.zero		1


	//   ....[9]....
        /*0dbc*/ 	.word	0x00000500
        /*0dc0*/ 	.word	0x000000ff
        /*0dc4*/ 	.word	0x0002d868
        /*0dc8*/ 	.short	0x0100
        /*0dca*/ 	.byte	0x08
	.zero		1


	//   ....[10]....
        /*0dcc*/ 	.word	0x000005f0
        /*0dd0*/ 	.word	0x000000ff
        /*0dd4*/ 	.word	0x0002d870
        /*0dd8*/ 	.short	0x0100
        /*0dda*/ 	.byte	0x06
	.zero		1


	//   ....[11]....
        /*0ddc*/ 	.word	0x00000600
        /*0de0*/ 	.word	0x000000ff
        /*0de4*/ 	.word	0x0002d880
        /*0de8*/ 	.short	0x0100
        /*0dea*/ 	.byte	0x06
	.zero		1


	//   ....[12]....
        /*0dec*/ 	.word	0x00000610
        /*0df0*/ 	.word	0x000000ff
        /*0df4*/ 	.word	0x0002d878
        /*0df8*/ 	.short	0x0100
        /*0dfa*/ 	.byte	0x06
	.zero		1


	//   ....[13]....
        /*0dfc*/ 	.word	0x00000620
        /*0e00*/ 	.word	0x000000ff
        /*0e04*/ 	.word	0x0002d888
        /*0e08*/ 	.short	0x0100
        /*0e0a*/ 	.byte	0x06
	.zero		1


	//   ....[14]....
        /*0e0c*/ 	.word	0x00000750
        /*0e10*/ 	.word	0x000000ff
        /*0e14*/ 	.word	0x0002d890
        /*0e18*/ 	.short	0x0100
        /*0e1a*/ 	.byte	0x08
	.zero		1


	//   ....[15]....
        /*0e1c*/ 	.word	0x00000760
        /*0e20*/ 	.word	0x000000ff
        /*0e24*/ 	.word	0x0002d8a0
        /*0e28*/ 	.short	0x0100
        /*0e2a*/ 	.byte	0x08
	.zero		1


	//   ....[16]....
        /*0e2c*/ 	.word	0x00000770
        /*0e30*/ 	.word	0x000000ff
        /*0e34*/ 	.word	0x0002d898
        /*0e38*/ 	.short	0x0100
        /*0e3a*/ 	.byte	0x08
	.zero		1


	//   ....[17]....
        /*0e3c*/ 	.word	0x00000780
        /*0e40*/ 	.word	0x000000ff
        /*0e44*/ 	.word	0x0002d8a8
        /*0e48*/ 	.short	0x0100
        /*0e4a*/ 	.byte	0x08
	.zero		1


	//   ....[18]....
        /*0e4c*/ 	.word	0x000008b0
        /*0e50*/ 	.word	0x000000ff
        /*0e54*/ 	.word	0x0002d8b0
        /*0e58*/ 	.short	0x0100
        /*0e5a*/ 	.byte	0x08
	.zero		1


	//   ....[19]....
        /*0e5c*/ 	.word	0x000008c0
        /*0e60*/ 	.word	0x000000ff
        /*0e64*/ 	.word	0x0002d8c0
        /*0e68*/ 	.short	0x0100
        /*0e6a*/ 	.byte	0x08
	.zero		1


	//   ....[20]....
        /*0e6c*/ 	.word	0x000008d0
        /*0e70*/ 	.word	0x000000ff
        /*0e74*/ 	.word	0x0002d8b8
        /*0e78*/ 	.short	0x0100
        /*0e7a*/ 	.byte	0x08
	.zero		1


	//   ....[21]....
        /*0e7c*/ 	.word	0x000008e0
        /*0e80*/ 	.word	0x000000ff
        /*0e84*/ 	.word	0x0002d8c8
        /*0e88*/ 	.short	0x0100
        /*0e8a*/ 	.byte	0x08
	.zero		1


	//   ....[22]....
        /*0e8c*/ 	.word	0x000031a0
        /*0e90*/ 	.word	0x0000003c
        /*0e94*/ 	.word	0x0002d890
        /*0e98*/ 	.short	0x010a
        /*0e9a*/ 	.byte	0x3f
	.zero		1


	//   ....[23]....
        /*0e9c*/ 	.word	0x00004d80
        /*0ea0*/ 	.word	0x0000003c
        /*0ea4*/ 	.word	0x0002d890
        /*0ea8*/ 	.short	0x010a
        /*0eaa*/ 	.byte	0x3f
	.zero		1


	//   ....[24]....
        /*0eac*/ 	.word	0x00006640
        /*0eb0*/ 	.word	0x0000003c
        /*0eb4*/ 	.word	0x0002d890
        /*0eb8*/ 	.short	0x010a
        /*0eba*/ 	.byte	0x3f
	.zero		1


	//   ....[25]....
        /*0ebc*/ 	.word	0x00006b60
        /*0ec0*/ 	.word	0x0000000b
        /*0ec4*/ 	.word	0x00000000
        /*0ec8*/ 	.short	0x0101
        /*0eca*/ 	.byte	0x3f
	.zero		1


	//   ....[26]....
        /*0ecc*/ 	.word	0x00006ba0
        /*0ed0*/ 	.word	0x0000003c
        /*0ed4*/ 	.word	0x0002d8b0
        /*0ed8*/ 	.short	0x010a
        /*0eda*/ 	.byte	0x3f
	.zero		1


	//   ....[27]....
        /*0edc*/ 	.word	0x00007080
        /*0ee0*/ 	.word	0x0000003c
        /*0ee4*/ 	.word	0x00000000
        /*0ee8*/ 	.short	0x0101
        /*0eea*/ 	.byte	0x3f
	.zero		1


	//   ....[28]....
        /*0eec*/ 	.word	0x00007610
        /*0ef0*/ 	.word	0x00000002
        /*0ef4*/ 	.word	0x0002d800
        /*0ef8*/ 	.short	0x010a
        /*0efa*/ 	.byte	0x3f
	.zero		1


	//   ....[29]....
        /*0efc*/ 	.word	0x00007660
        /*0f00*/ 	.word	0x00000002
        /*0f04*/ 	.word	0x0002d800
        /*0f08*/ 	.short	0x010a
        /*0f0a*/ 	.byte	0x3f
	.zero		1


	//   ....[30]....
        /*0f0c*/ 	.word	0x000080e0
        /*0f10*/ 	.word	0x00000002
        /*0f14*/ 	.word	0x0002d800
        /*0f18*/ 	.short	0x010a
        /*0f1a*/ 	.byte	0x3f
	.zero		1


	//   ....[31]....
        /*0f1c*/ 	.word	0x00009bf0
        /*0f20*/ 	.word	0x00000002
        /*0f24*/ 	.word	0x0002d800
        /*0f28*/ 	.short	0x010a
        /*0f2a*/ 	.byte	0x3f
	.zero		1


	//   ....[32]....
        /*0f2c*/ 	.word	0x0000b390
        /*0f30*/ 	.word	0x00000000
        /*0f34*/ 	.word	0x0002d830
        /*0f38*/ 	.short	0x010a
        /*0f3a*/ 	.byte	0x3f
	.zero		1


	//   ....[33]....
        /*0f3c*/ 	.word	0x0000b460
        /*0f40*/ 	.word	0x00000000
        /*0f44*/ 	.word	0x0002d830
        /*0f48*/ 	.short	0x010a
        /*0f4a*/ 	.byte	0x3f
	.zero		1


	//   ....[34]....
        /*0f4c*/ 	.word	0x0000d1f0
        /*0f50*/ 	.word	0x0000000c
        /*0f54*/ 	.word	0x00000000
        /*0f58*/ 	.short	0x0101
        /*0f5a*/ 	.byte	0x3f
	.zero		1


	//   ....[35]....
        /*0f5c*/ 	.word	0x0000e160
        /*0f60*/ 	.word	0x00000009
        /*0f64*/ 	.word	0x0002d830
        /*0f68*/ 	.short	0x010a
        /*0f6a*/ 	.byte	0x3f
	.zero		1


	//   ....[36]....
        /*0f6c*/ 	.word	0x0000e1b0
        /*0f70*/ 	.word	0x00000009
        /*0f74*/ 	.word	0x0002d830
        /*0f78*/ 	.short	0x010a
        /*0f7a*/ 	.byte	0x3f
	.zero		1


	//   ....[37]....
        /*0f7c*/ 	.word	0x0000e660
        /*0f80*/ 	.word	0x00000009
        /*0f84*/ 	.word	0x0002d850
        /*0f88*/ 	.short	0x010a
        /*0f8a*/ 	.byte	0x3f
	.zero		1


	//   ....[38]....
        /*0f8c*/ 	.word	0x0000e6a0
        /*0f90*/ 	.word	0x00000009
        /*0f94*/ 	.word	0x0002d850
        /*0f98*/ 	.short	0x010a
        /*0f9a*/ 	.byte	0x3f
	.zero		1


	//   ....[39]....
        /*0f9c*/ 	.word	0x0000edc0
        /*0fa0*/ 	.word	0x00000006
        /*0fa4*/ 	.word	0x00000000
        /*0fa8*/ 	.short	0x0101
        /*0faa*/ 	.byte	0x3f
	.zero		1


	//   ....[40]....
        /*0fac*/ 	.word	0x00010790
        /*0fb0*/ 	.word	0x00000005
        /*0fb4*/ 	.word	0x00000000
        /*0fb8*/ 	.short	0x0101
        /*0fba*/ 	.byte	0x3f
	.zero		1


	//   ....[41]....
        /*0fbc*/ 	.word	0x00010e20
        /*0fc0*/ 	.word	0x00000005
        /*0fc4*/ 	.word	0x0002d850
        /*0fc8*/ 	.short	0x010a
        /*0fca*/ 	.byte	0x3f
	.zero		1


	//   ....[42]....
        /*0fcc*/ 	.word	0x00010ed0
        /*0fd0*/ 	.word	0x00000005
        /*0fd4*/ 	.word	0x0002d850
        /*0fd8*/ 	.short	0x010a
        /*0fda*/ 	.byte	0x3f
	.zero		1


	//   ....[43]....
        /*0fdc*/ 	.word	0x000116d0
        /*0fe0*/ 	.word	0x00000005
        /*0fe4*/ 	.word	0x00000000
        /*0fe8*/ 	.short	0x0101
        /*0fea*/ 	.byte	0x3f
	.zero		1


	//   ....[44]....
        /*0fec*/ 	.word	0x00012a20
        /*0ff0*/ 	.word	0x00000000
        /*0ff4*/ 	.word	0x00000000
        /*0ff8*/ 	.short	0x0101
        /*0ffa*/ 	.byte	0x3f
	.zero		1


	//   ....[45]....
        /*0ffc*/ 	.word	0x00014a70
        /*1000*/ 	.word	0x00000016
        /*1004*/ 	.word	0x0002d820
        /*1008*/ 	.short	0x010a
        /*100a*/ 	.byte	0x3f
	.zero		1


	//   ....[46]....
        /*100c*/ 	.word	0x00014b30
        /*1010*/ 	.word	0x00000008
        /*1014*/ 	.word	0x0002d8a0
        /*1018*/ 	.short	0x010a
        /*101a*/ 	.byte	0x3f
	.zero		1


	//   ....[47]....
        /*101c*/ 	.word	0x00014f60
        /*1020*/ 	.word	0x00000008
        /*1024*/ 	.word	0x0002d8c0
        /*1028*/ 	.short	0x010a
        /*102a*/ 	.byte	0x3f
	.zero		1


	//   ....[48]....
        /*102c*/ 	.word	0x000154c0
        /*1030*/ 	.word	0x00000008
        /*1034*/ 	.word	0x0002d8a0
        /*1038*/ 	.short	0x010a
        /*103a*/ 	.byte	0x3f
	.zero		1


	//   ....[49]....
        /*103c*/ 	.word	0x000158e0
        /*1040*/ 	.word	0x00000008
        /*1044*/ 	.word	0x0002d8c0
        /*1048*/ 	.short	0x010a
        /*104a*/ 	.byte	0x3f
	.zero		1


	//   ....[50]....
        /*104c*/ 	.word	0x00016870
        /*1050*/ 	.word	0x00000000
        /*1054*/ 	.word	0x0002d840
        /*1058*/ 	.short	0x010a
        /*105a*/ 	.byte	0x3f
	.zero		1


	//   ....[51]....
        /*105c*/ 	.word	0x00016df0
        /*1060*/ 	.word	0x00000000
        /*1064*/ 	.word	0x0002d830
        /*1068*/ 	.short	0x0107
        /*106a*/ 	.byte	0x3f
	.zero		1


	//   ....[52]....
        /*106c*/ 	.word	0x00016ec0
        /*1070*/ 	.word	0x00000000
        /*1074*/ 	.word	0x0002d830
        /*1078*/ 	.short	0x0101
        /*107a*/ 	.byte	0x3f
	.zero		1


	//   ....[53]....
        /*107c*/ 	.word	0x00017b10
        /*1080*/ 	.word	0x00000016
        /*1084*/ 	.word	0x0002d800
        /*1088*/ 	.short	0x0107
        /*108a*/ 	.byte	0x3f
	.zero		1


	//   ....[54]....
        /*108c*/ 	.word	0x00017c00
        /*1090*/ 	.word	0x00000016
        /*1094*/ 	.word	0x0002d800
        /*1098*/ 	.short	0x0101
        /*109a*/ 	.byte	0x3f
	.zero		1


	//   ....[55]....
        /*109c*/ 	.word	0x00017c20
        /*10a0*/ 	.word	0x00000016
        /*10a4*/ 	.word	0x0002d820
        /*10a8*/ 	.short	0x010a
        /*10aa*/ 	.byte	0x3f
	.zero		1


	//   ....[56]....
        /*10ac*/ 	.word	0x00018040
        /*10b0*/ 	.word	0x00000005
        /*10b4*/ 	.word	0x0002d840
        /*10b8*/ 	.short	0x010a
        /*10ba*/ 	.byte	0x3f
	.zero		1


	//   ....[57]....
        /*10bc*/ 	.word	0x00018480
        /*10c0*/ 	.word	0x00000005
        /*10c4*/ 	.word	0x0002d830
        /*10c8*/ 	.short	0x0107
        /*10ca*/ 	.byte	0x3f
	.zero		1


	//   ....[58]....
        /*10cc*/ 	.word	0x00018540
        /*10d0*/ 	.word	0x00000005
        /*10d4*/ 	.word	0x0002d830
        /*10d8*/ 	.short	0x0101
        /*10da*/ 	.byte	0x3f
	.zero		1


	//   ....[59]....
        /*10dc*/ 	.word	0x000185a0
        /*10e0*/ 	.word	0x00000005
        /*10e4*/ 	.word	0x0002d860
        /*10e8*/ 	.short	0x010a
        /*10ea*/ 	.byte	0x3f
	.zero		1


	//   ....[60]....
        /*10ec*/ 	.word	0x00018a80
        /*10f0*/ 	.word	0x00000005
        /*10f4*/ 	.word	0x0002d850
        /*10f8*/ 	.short	0x0107
        /*10fa*/ 	.byte	0x3f
	.zero		1


	//   ....[61]....
        /*10fc*/ 	.word	0x00018b70
        /*1100*/ 	.word	0x00000005
        /*1104*/ 	.word	0x0002d850
        /*1108*/ 	.short	0x0101
        /*110a*/ 	.byte	0x3f
	.zero		1


	//   ....[62]....
        /*110c*/ 	.word	0x00018d90
        /*1110*/ 	.word	0x00000000
        /*1114*/ 	.word	0x0002d860
        /*1118*/ 	.short	0x010a
        /*111a*/ 	.byte	0x3f
	.zero		1


	//   ....[63]....
        /*111c*/ 	.word	0x000191c0
        /*1120*/ 	.word	0x00000000
        /*1124*/ 	.word	0x0002d850
        /*1128*/ 	.short	0x0107
        /*112a*/ 	.byte	0x3f
	.zero		1


	//   ....[64]....
        /*112c*/ 	.word	0x000192a0
        /*1130*/ 	.word	0x00000000
        /*1134*/ 	.word	0x0002d850
        /*1138*/ 	.short	0x0101
        /*113a*/ 	.byte	0x3f
	.zero		1


	//   ....[65]....
        /*113c*/ 	.word	0x00019da0
        /*1140*/ 	.word	0x00000005
        /*1144*/ 	.word	0x0002d820
        /*1148*/ 	.short	0x010a
        /*114a*/ 	.byte	0x3f
	.zero		1


	//   ....[66]....
        /*114c*/ 	.word	0x00019f40
        /*1150*/ 	.word	0x00000003
        /*1154*/ 	.word	0x0002d840
        /*1158*/ 	.short	0x010a
        /*115a*/ 	.byte	0x3f
	.zero		1


	//   ....[67]....
        /*115c*/ 	.word	0x00019fd0
        /*1160*/ 	.word	0x00000005
        /*1164*/ 	.word	0x0002d840
        /*1168*/ 	.short	0x010a
        /*116a*/ 	.byte	0x3f
	.zero		1


	//   ....[68]....
        /*116c*/ 	.word	0x0001a010
        /*1170*/ 	.word	0x00000003
        /*1174*/ 	.word	0x0002d860
        /*1178*/ 	.short	0x010a
        /*117a*/ 	.byte	0x3f
	.zero		1


	//   ....[69]....
        /*117c*/ 	.word	0x0001a050
        /*1180*/ 	.word	0x00000005
        /*1184*/ 	.word	0x0002d860
        /*1188*/ 	.short	0x010a
        /*118a*/ 	.byte	0x3f
	.zero		1


	//   ....[70]....
        /*118c*/ 	.word	0x0001a0b0
        /*1190*/ 	.word	0x0000003c
        /*1194*/ 	.word	0x0002d890
        /*1198*/ 	.short	0x010a
        /*119a*/ 	.byte	0x3f
	.zero		1


	//   ....[71]....
        /*119c*/ 	.word	0x0001a230
        /*11a0*/ 	.word	0x0000003c
        /*11a4*/ 	.word	0x0002d890
        /*11a8*/ 	.short	0x010a
        /*11aa*/ 	.byte	0x3f
	.zero		1


	//   ....[72]....
        /*11ac*/ 	.word	0x0001a3b0
        /*11b0*/ 	.word	0x0000003c
        /*11b4*/ 	.word	0x0002d890
        /*11b8*/ 	.short	0x010a
        /*11ba*/ 	.byte	0x3f
	.zero		1


	//   ....[73]....
        /*11bc*/ 	.word	0x0001a520
        /*11c0*/ 	.word	0x0000003c
        /*11c4*/ 	.word	0x0002d8b0
        /*11c8*/ 	.short	0x010a
        /*11ca*/ 	.byte	0x3f
	.zero		1


	//   ....[74]....
        /*11cc*/ 	.word	0x0001a840
        /*11d0*/ 	.word	0x00000002
        /*11d4*/ 	.word	0x0002d800
        /*11d8*/ 	.short	0x010a
        /*11da*/ 	.byte	0x3f
	.zero		1


	//   ....[75]....
        /*11dc*/ 	.word	0x0001aa60
        /*11e0*/ 	.word	0x00000002
        /*11e4*/ 	.word	0x0002d800
        /*11e8*/ 	.short	0x010a
        /*11ea*/ 	.byte	0x3f
	.zero		1


	//   ....[76]....
        /*11ec*/ 	.word	0x0001aab0
        /*11f0*/ 	.word	0x00000000
        /*11f4*/ 	.word	0x0002d830
        /*11f8*/ 	.short	0x010a
        /*11fa*/ 	.byte	0x3f
	.zero		1


	//   ....[77]....
        /*11fc*/ 	.word	0x0001ab00
        /*1200*/ 	.word	0x00000009
        /*1204*/ 	.word	0x0002d830
        /*1208*/ 	.short	0x010a
        /*120a*/ 	.byte	0x3f
	.zero		1


	//   ....[78]....
        /*120c*/ 	.word	0x0001ab50
        /*1210*/ 	.word	0x00000009
        /*1214*/ 	.word	0x0002d850
        /*1218*/ 	.short	0x010a
        /*121a*/ 	.byte	0x3f
	.zero		1


	//   ....[79]....
        /*121c*/ 	.word	0x0001aba0
        /*1220*/ 	.word	0x00000005
        /*1224*/ 	.word	0x0002d850
        /*1228*/ 	.short	0x010a
        /*122a*/ 	.byte	0x3f
	.zero		1


	//   ....[80]....
        /*122c*/ 	.word	0x0001af30
        /*1230*/ 	.word	0x00000016
        /*1234*/ 	.word	0x0002d820
        /*1238*/ 	.short	0x010a
        /*123a*/ 	.byte	0x3f
	.zero		1


	//   ....[81]....
        /*123c*/ 	.word	0x0001af80
        /*1240*/ 	.word	0x00000008
        /*1244*/ 	.word	0x0002d8a0
        /*1248*/ 	.short	0x010a
        /*124a*/ 	.byte	0x3f
	.zero		1


	//   ....[82]....
        /*124c*/ 	.word	0x0001afd0
        /*1250*/ 	.word	0x00000008
        /*1254*/ 	.word	0x0002d8c0
        /*1258*/ 	.short	0x010a
        /*125a*/ 	.byte	0x3f
	.zero		1


	//   ....[83]....
        /*125c*/ 	.word	0x0001b020
        /*1260*/ 	.word	0x00000008
        /*1264*/ 	.word	0x0002d8a0
        /*1268*/ 	.short	0x010a
        /*126a*/ 	.byte	0x3f
	.zero		1


	//   ....[84]....
        /*126c*/ 	.word	0x0001b070
        /*1270*/ 	.word	0x00000008
        /*1274*/ 	.word	0x0002d8c0
        /*1278*/ 	.short	0x010a
        /*127a*/ 	.byte	0x3f
	.zero		1


	//   ....[85]....
        /*127c*/ 	.word	0x0001b190
        /*1280*/ 	.word	0x00000000
        /*1284*/ 	.word	0x0002d840
        /*1288*/ 	.short	0x010a
        /*128a*/ 	.byte	0x3f
	.zero		1


	//   ....[86]....
        /*128c*/ 	.word	0x0001c000
        /*1290*/ 	.word	0x00000016
        /*1294*/ 	.word	0x0002d820
        /*1298*/ 	.short	0x010a
        /*129a*/ 	.byte	0x3f
	.zero		1


	//   ....[87]....
        /*129c*/ 	.word	0x0001c050
        /*12a0*/ 	.word	0x00000005
        /*12a4*/ 	.word	0x0002d840
        /*12a8*/ 	.short	0x010a
        /*12aa*/ 	.byte	0x3f
	.zero		1


	//   ....[88]....
        /*12ac*/ 	.word	0x0001c5f0
        /*12b0*/ 	.word	0x00000005
        /*12b4*/ 	.word	0x0002d860
        /*12b8*/ 	.short	0x010a
        /*12ba*/ 	.byte	0x3f
	.zero		1


	//   ....[89]....
        /*12bc*/ 	.word	0x0001cbd0
        /*12c0*/ 	.word	0x00000000
        /*12c4*/ 	.word	0x0002d860
        /*12c8*/ 	.short	0x010a
        /*12ca*/ 	.byte	0x3f
	.zero		1


	//   ....[90]....
        /*12cc*/ 	.word	0x0001db10
        /*12d0*/ 	.word	0x00000005
        /*12d4*/ 	.word	0x0002d820
        /*12d8*/ 	.short	0x010a
        /*12da*/ 	.byte	0x3f
	.zero		1


	//   ....[91]....
        /*12dc*/ 	.word	0x0001dcb0
        /*12e0*/ 	.word	0x00000003
        /*12e4*/ 	.word	0x0002d840
        /*12e8*/ 	.short	0x010a
        /*12ea*/ 	.byte	0x3f
	.zero		1


	//   ....[92]....
        /*12ec*/ 	.word	0x0001dd00
        /*12f0*/ 	.word	0x00000005
        /*12f4*/ 	.word	0x0002d840
        /*12f8*/ 	.short	0x010a
        /*12fa*/ 	.byte	0x3f
	.zero		1


	//   ....[93]....
        /*12fc*/ 	.word	0x0001dd50
        /*1300*/ 	.word	0x00000003
        /*1304*/ 	.word	0x0002d860
        /*1308*/ 	.short	0x010a
        /*130a*/ 	.byte	0x3f
	.zero		1


	//----- nvinfo : EIATTR_NUM_MBARRIERS
	.align		4
.L_1175:
        /*130c*/ 	.byte	0x03, 0x38
        /*130e*/ 	.short	0x0016


	//----- nvinfo : EIATTR_EXIT_INSTR_OFFSETS
	.align		4
        /*1310*/ 	.byte	0x04, 0x1c
        /*1312*/ 	.short	(.L_1177 - .L_1176)


	//   ....[0]....
.L_1176:
        /*1314*/ 	.word	0x0001a0a0


	//----- nvinfo : EIATTR_MAX_THREADS
	.align		4
.L_1177:
        /*1318*/ 	.byte	0x04, 0x05
        /*131a*/ 	.short	(.L_1179 - .L_1178)
.L_1178:
        /*131c*/ 	.word	0x00000200
        /*1320*/ 	.word	0x00000001
        /*1324*/ 	.word	0x00000001


	//----- nvinfo : EIATTR_CRS_STACK_SIZE
	.align		4
.L_1179:
        /*1328*/ 	.byte	0x04, 0x1e
        /*132a*/ 	.short	(.L_1181 - .L_1180)
.L_1180:
        /*132c*/ 	.word	0x00000000


	//----- nvinfo : EIATTR_CBANK_PARAM_SIZE
	.align		4
.L_1181:
        /*1330*/ 	.byte	0x03, 0x19
        /*1332*/ 	.short	0x0af0


	//----- nvinfo : EIATTR_PARAM_CBANK
	.align		4
        /*1334*/ 	.byte	0x04, 0x0a
        /*1336*/ 	.short	(.L_1183 - .L_1182)
	.align		4
.L_1182:
        /*1338*/ 	.word	index@(.nv.constant0._ZN7cutlass13device_kernelIN5flash11enable_sm90INS1_16FlashAttnFwdSm90INS1_25CollectiveMainloopFwdSm90ILi2EN4cute5tupleIJNS5_1CILi1EEES8_S8_EEENS6_IJNS7_ILi192EEENS7_ILi128EEENS7_ILi96EEEEEELi96ENS_10bfloat16_tEfNS_4arch4Sm90ELb0ELb0ELb1ELb1ELb1ELb1ELb0ELb0ELb1ELb1ELb0ELb0EEENS1_21CollectiveEpilogueFwdINS6_IJSA_SC_SB_EEES9_SE_SG_Li384ELb1ELb1ELb0ELb0EEENS1_36VarlenDynamicPersistentTileSchedulerILi192ELi128ELi384ELi128ELb0ELb1ELb1ELb0ELb1ELb1EEEEEEEEEvNT_6ParamsE)
        /*133c*/ 	.short	0x0210
        /*133e*/ 	.short	0x0af0


	//----- nvinfo : EIATTR_SW_WAR
	.align		4
.L_1183:
        /*1340*/ 	.byte	0x04, 0x36
        /*1342*/ 	.short	(.L_1185 - .L_1184)
.L_1184:
        /*1344*/ 	.word	0x00000008
.L_1185:


//--------------------- .nv.info._ZN7cutlass13device_kernelIN5flash11enable_sm90INS1_16FlashAttnFwdSm90INS1_25CollectiveMainloopFwdSm90ILi2EN4cute5tupleIJNS5_1CILi1EEES8_S8_EEENS6_IJNS7_ILi192EEENS7_ILi128EEENS7_ILi96EEEEEELi96ENS_10bfloat16_tEfNS_4arch4Sm90ELb0ELb1ELb1ELb0ELb1ELb0ELb0ELb0ELb1ELb1ELb0ELb0EEENS1_21CollectiveEpilogueFwdINS6_IJSA_SC_SB_EEES9_SE_SG_Li384ELb0ELb1ELb0ELb0EEENS1_30DynamicPersistentTileSchedulerILi384ELi128ELb0ELb1ELb1EEEEEEEEEvNT_6ParamsE --------------------------
	.section	.nv.info._ZN7cutlass13device_kernelIN5flash11enable_sm90INS1_16FlashAttnFwdSm90INS1_25CollectiveMainloopFwdSm90ILi2EN4cute5tupleIJNS5_1CILi1EEES8_S8_EEENS6_IJNS7_ILi192EEENS7_ILi128EEENS7_ILi96EEEEEELi96ENS_10bfloat16_tEfNS_4arch4Sm90ELb0ELb1ELb1ELb0ELb1ELb0ELb0ELb0ELb1ELb1ELb0ELb0EEENS1_21CollectiveEpilogueFwdINS6_IJSA_SC_SB_EEES9_SE_SG_Li384ELb0ELb1ELb0ELb0EEENS1_30DynamicPersistentTileSchedulerILi384ELi128ELb0ELb1ELb1EEEEEEEEEvNT_6ParamsE,"",@"SHT_CUDA_INFO"
	.sectionflags	@""
	.align	4


	//----- nvinfo : EIATTR_CUDA_API_VERSION
	.align		4
        /*0000*/ 	.byte	0x04, 0x37
        /*0002*/ 	.short	(.L_1187 - .L_1186)
.L_1186:
        /*0004*/ 	.word	0x00000082


	//----- nvinfo : EIATTR_KPARAM_INFO
	.align		4
.L_1187:
        /*0008*/ 	.byte	0x04, 0x17
        /*000a*/ 	.short	(.L_1189 - .L_1188)
.L_1188:
        /*000c*/ 	.word	0x00000000
        /*0010*/ 	.short	0x0000
        /*0012*/ 	.short	0x0070
        /*0014*/ 	.byte	0x00, 0xf0, 0x01, 0x2a


	//----- nvinfo : EIATTR_SPARSE_MMA_MASK
	.align		4
.L_1189:
        /*0018*/ 	.byte	0x03, 0x50
        /*001a*/ 	.short	0x0000


	//----- nvinfo : EIATTR_MAXREG_COUNT
	.align		4
        /*001c*/ 	.byte	0x03, 0x1b
        /*001e*/ 	.short	0x0080


	//----- nvinfo : EIATTR_NUM_BARRIERS
	.align		4
        /*0020*/ 	.byte	0x02, 0x4c
        /*0022*/ 	.byte	0x10
	.zero		1


	//----- nvinfo : EIATTR_EXTERNS
	.align		4
        /*0024*/ 	.byte	0x04, 0x0f
        /*0026*/ 	.short	(.L_1191 - .L_1190)


	//   ....[0]....
	.align		4
.L_1190:
        /*0028*/ 	.word	index@(__assertfail)


	//----- nvinfo : EIATTR_ANNOTATIONS
	.align		4
.L_1191:
        /*002c*/ 	.byte	0x04, 0x55
        /*002e*/ 	.short	(.L_1193 - .L_1192)


	//   ....[0]....
.L_1192:
        /* <DEDUP_REMOVED lines=12> */


	//----- nvinfo : EIATTR_MERCURY_ISA_VERSION
	.align		4
.L_1193:
        /*00d8*/ 	.byte	0x03, 0x5f
        /*00da*/ 	.short	0x0101


	//----- nvinfo : EIATTR_INT_WARP_WIDE_INSTR_OFFSETS
	.align		4
        /*00dc*/ 	.byte	0x04, 0x31
        /*00de*/ 	.short	(.L_1195 - .L_1194)


	//   ....[0]....
.L_1194:
        /*00e0*/ 	.word	0x000000c0


	//   ....[1]....
        /*00e4*/ 	.word	0x000000d0


	//   ....[2]....
        /*00e8*/ 	.word	0x00000170


	//   ....[3]....
        /*00ec*/ 	.word	0x000126e0


	//   ....[4]....
        /*00f0*/ 	.word	0x00012770


	//   ....[5]....
        /*00f4*/ 	.word	0x000152f0


	//   ....[6]....
        /*00f8*/ 	.word	0x00015380


	//----- nvinfo : EIATTR_COOP_GROUP_MASK_REGIDS
	.align		4
.L_1195:
        /*00fc*/ 	.byte	0x04, 0x29
        /*00fe*/ 	.short	(.L_1197 - .L_1196)


	//   ....[0]....
.L_1196:
        /*0100*/ 	.word	0xffffffff


	//   ....[1]....
        /*0104*/ 	.word	0xffffffff


	//   ....[2]....
        /*0108*/ 	.word	0xffffffff


	//   ....[3]....
        /*010c*/ 	.word	0xffffffff


	//   ....[4]....
        /*0110*/ 	.word	0xffffffff


	//   ....[5]....
        /*0114*/ 	.word	0xffffffff


	//   ....[6]....
        /*0118*/ 	.word	0xffffffff


	//   ....[7]....
        /*011c*/ 	.word	0xffffffff


	//   ....[8]....
        /*0120*/ 	.word	0xffffffff


	//   ....[9]....
        /*0124*/ 	.word	0xffffffff


	//   ....[10]....
        /*0128*/ 	.word	0xffffffff


	//   ....[11]....
        /*012c*/ 	.word	0xffffffff


	//   ....[12]....
        /*0130*/ 	.word	0xffffffff


	//   ....[13]....
        /*0134*/ 	.word	0xffffffff


	//   ....[14]....
        /*0138*/ 	.word	0xffffffff


	//   ....[15]....
        /*013c*/ 	.word	0xffffffff


	//   ....[16]....
        /*0140*/ 	.word	0xffffffff


	//   ....[17]....
        /*0144*/ 	.word	0xffffffff


	//   ....[18]....
        /*0148*/ 	.word	0xffffffff


	//   ....[19]....
        /*014c*/ 	.word	0xffffffff


	//   ....[20]....
        /*0150*/ 	.word	0xffffffff


	//   ....[21]....
        /*0154*/ 	.word	0xffffffff


	//   ....[22]....
        /*0158*/ 	.word	0xffffffff


	//   ....[23]....
        /*015c*/ 	.word	0xffffffff


	//   ....[24]....
        /*0160*/ 	.word	0xffffffff


	//   ....[25]....
        /*0164*/ 	.word	0xffffffff


	//   ....[26]....
        /*0168*/ 	.word	0xffffffff


	//   ....[27]....
        /*016c*/ 	.word	0xffffffff


	//   ....[28]....
        /*0170*/ 	.word	0xffffffff


	//   ....[29]....
        /*0174*/ 	.word	0xffffffff


	//   ....[30]....
        /*0178*/ 	.word	0xffffffff


	//   ....[31]....
        /*017c*/ 	.word	0xffffffff


	//   ....[32]....
        /*0180*/ 	.word	0xffffffff


	//   ....[33]....
        /*0184*/ 	.word	0xffffffff


	//   ....[34]....
        /*0188*/ 	.word	0xffffffff


	//   ....[35]....
        /*018c*/ 	.word	0xffffffff


	//   ....[36]....
        /*0190*/ 	.word	0xffffffff


	//   ....[37]....
        /*0194*/ 	.word	0xffffffff


	//   ....[38]....
        /*0198*/ 	.word	0xffffffff


	//   ....[39]....
        /*019c*/ 	.word	0xffffffff


	//   ....[40]....
        /*01a0*/ 	.word	0xffffffff


	//   ....[41]....
        /*01a4*/ 	.word	0xffffffff


	//   ....[42]....
        /*01a8*/ 	.word	0xffffffff


	//   ....[43]....
        /*01ac*/ 	.word	0xffffffff


	//   ....[44]....
        /*01b0*/ 	.word	0xffffffff


	//   ....[45]....
        /*01b4*/ 	.word	0xffffffff


	//   ....[46]....
        /*01b8*/ 	.word	0xffffffff


	//   ....[47]....
        /*01bc*/ 	.word	0xffffffff


	//   ....[48]....
        /*01c0*/ 	.word	0xffffffff


	//   ....[49]....
        /*01c4*/ 	.word	0xffffffff


	//   ....[50]....
        /*01c8*/ 	.word	0xffffffff


	//   ....[51]....
        /*01cc*/ 	.word	0xffffffff


	//   ....[52]....
        /*01d0*/ 	.word	0xffffffff


	//   ....[53]....
        /*01d4*/ 	.word	0xffffffff


	//   ....[54]....
        /*01d8*/ 	.word	0xffffffff


	//   ....[55]....
        /*01dc*/ 	.word	0xffffffff


	//   ....[56]....
        /*01e0*/ 	.word	0xffffffff


	//   ....[57]....
        /*01e4*/ 	.word	0xffffffff


	//   ....[58]....
        /*01e8*/ 	.word	0xffffffff


	//   ....[59]....
        /*01ec*/ 	.word	0xffffffff


	//   ....[60]....
        /*01f0*/ 	.word	0xffffffff


	//   ....[61]....
        /*01f4*/ 	.word	0xffffffff


	//   ....[62]....
        /*01f8*/ 	.word	0xffffffff


	//   ....[63]....
        /*01fc*/ 	.word	0xffffffff


	//   ....[64]....
        /*0200*/ 	.word	0xffffffff


	//   ....[65]....
        /*0204*/ 	.word	0xffffffff


	//   ....[66]....
        /*0208*/ 	.word	0xffffffff


	//   ....[67]....
        /*020c*/ 	.word	0xffffffff


	//   ....[68]....
        /*0210*/ 	.word	0xffffffff


	//   ....[69]....
        /*0214*/ 	.word	0xffffffff


	//   ....[70]....
        /*0218*/ 	.word	0xffffffff


	//   ....[71]....
        /*021c*/ 	.word	0xffffffff


	//   ....[72]....
        /*0220*/ 	.word	0xffffffff


	//   ....[73]....
        /*0224*/ 	.word	0xffffffff


	//   ....[74]....
        /*0228*/ 	.word	0xffffffff


	//   ....[75]....
        /*022c*/ 	.word	0xffffffff


	//   ....[76]....
        /*0230*/ 	.word	0xffffffff


	//   ....[77]....
        /*0234*/ 	.word	0xffffffff


	//   ....[78]....
        /*0238*/ 	.word	0xffffffff


	//   ....[79]....
        /*023c*/ 	.word	0xffffffff


	//   ....[80]....
        /*0240*/ 	.word	0xffffffff


	//   ....[81]....
        /*0244*/ 	.word	0xffffffff


	//   ....[82]....
        /*0248*/ 	.word	0xffffffff


	//   ....[83]....
        /*024c*/ 	.word	0xffffffff


	//   ....[84]....
        /*0250*/ 	.word	0xffffffff


	//   ....[85]....
        /*0254*/ 	.word	0xffffffff


	//   ....[86]....
        /*0258*/ 	.word	0xffffffff


	//   ....[87]....
        /*025c*/ 	.word	0xffffffff


	//   ....[88]....
        /*0260*/ 	.word	0xffffffff


	//   ....[89]....
        /*0264*/ 	.word	0xffffffff


	//   ....[90]....
        /*0268*/ 	.word	0xffffffff


	//   ....[91]....
        /*026c*/ 	.word	0xffffffff


	//   ....[92]....
        /*0270*/ 	.word	0xffffffff


	//   ....[93]....
        /*0274*/ 	.word	0xffffffff


	//   ....[94]....
        /*0278*/ 	.word	0xffffffff


	//   ....[95]....
        /*027c*/ 	.word	0xffffffff


	//   ....[96]....
        /*0280*/ 	.word	0x0500000f


	//   ....[97]....
        /*0284*/ 	.word	0x0500000f


	//   ....[98]....
        /*0288*/ 	.word	0x0500000f


	//   ....[99]....
        /*028c*/ 	.word	0x0500000f


	//   ....[100]....
        /*0290*/ 	.word	0x0500000f


	//   ....[101]....
        /*0294*/ 	.word	0x0500000f


	//   ....[102]....
        /*0298*/ 	.word	0x0500000f


	//   ....[103]....
        /*029c*/ 	.word	0x0500000f


	//   ....[104]....
        /*02a0*/ 	.word	0x0500000f


	//   ....[105]....
        /*02a4*/ 	.word	0x0500000f


	//   ....[106]....
        /*02a8*/ 	.word	0x0500000f


	//   ....[107]....
        /*02ac*/ 	.word	0x0500000f


	//   ....[108]....
        /*02b0*/ 	.word	0x0500000f


	//   ....[109]....
        /*02b4*/ 	.word	0x0500000f


	//   ....[110]....
        /*02b8*/ 	.word	0x0500000f


	//   ....[111]....
        /*02bc*/ 	.word	0x0500000f


	//   ....[112]....
        /*02c0*/ 	.word	0x0500000f


	//   ....[113]....
        /*02c4*/ 	.word	0x0500000f


	//   ....[114]....
        /*02c8*/ 	.word	0x0500000f


	//   ....[115]....
        /*02cc*/ 	.word	0x0500000f


	//   ....[116]....
        /*02d0*/ 	.word	0x0500000f


	//   ....[117]....
        /*02d4*/ 	.word	0x0500000f


	//   ....[118]....
        /*02d8*/ 	.word	0x0500000f


	//   ....[119]....
        /*02dc*/ 	.word	0x0500000f


	//   ....[120]....
        /*02e0*/ 	.word	0x0500000f


	//   ....[121]....
        /*02e4*/ 	.word	0x0500000f


	//   ....[122]....
        /*02e8*/ 	.word	0x0500000f


	//   ....[123]....
        /*02ec*/ 	.word	0x0500000f


	//   ....[124]....
        /*02f0*/ 	.word	0x0500000f


	//   ....[125]....
        /*02f4*/ 	.word	0x0500000f


	//   ....[126]....
        /*02f8*/ 	.word	0x0500000f


	//   ....[127]....
        /*02fc*/ 	.word	0x0500000f


	//   ....[128]....
        /*0300*/ 	.word	0x0500000f


	//   ....[129]....
        /*0304*/ 	.word	0x0500000f


	//   ....[130]....
        /*0308*/ 	.word	0x0500000f


	//   ....[131]....
        /*030c*/ 	.word	0x0500000f


	//   ....[132]....
        /*0310*/ 	.word	0x0500000f


	//   ....[133]....
        /*0314*/ 	.word	0x0500000f


	//   ....[134]....
        /*0318*/ 	.word	0x0500000f


	//   ....[135]....
        /*031c*/ 	.word	0x0500000f


	//   ....[136]....
        /*0320*/ 	.word	0x0500000f


	//   ....[137]....
        /*0324*/ 	.word	0x0500000f


	//   ....[138]....
        /*0328*/ 	.word	0x0500000f


	//   ....[139]....
        /*032c*/ 	.word	0x0500000f


	//   ....[140]....
        /*0330*/ 	.word	0x0500000f


	//   ....[141]....
        /*0334*/ 	.word	0x0500000f


	//   ....[142]....
        /*0338*/ 	.word	0x0500000f


	//----- nvinfo : EIATTR_COOP_GROUP_INSTR_OFFSETS
	.align		4
.L_1197:
        /*033c*/ 	.byte	0x04, 0x28
        /*033e*/ 	.short	(.L_1199 - .L_1198)


	//   ....[0]....
.L_1198:
        /*0340*/ 	.word	0x00000080


	//   ....[1]....
        /*0344*/ 	.word	0x00000090


	//   ....[2]....
        /*0348*/ 	.word	0x000002d0


	//   ....[3]....
        /*034c*/ 	.word	0x00000430


	//   ....[4]....
        /*0350*/ 	.word	0x00000550


	//   ....[5]....
        /*0354*/ 	.word	0x000006b0


	//   ....[6]....
        /*0358*/ 	.word	0x00001870


	//   ....[7]....
        /*035c*/ 	.word	0x000020a0


	//   ....[8]....
        /*0360*/ 	.word	0x00002aa0


	//   ....[9]....
        /*0364*/ 	.word	0x00003e10


	//   ....[10]....
        /*0368*/ 	.word	0x00003f20


	//   ....[11]....
        /*036c*/ 	.word	0x00004760


	//   ....[12]....
        /*0370*/ 	.word	0x000047c0


	//   ....[13]....
        /*0374*/ 	.word	0x00005390


	//   ....[14]....
        /*0378*/ 	.word	0x00006280


	//   ....[15]....
        /*037c*/ 	.word	0x00006ba0


	//   ....[16]....
        /*0380*/ 	.word	0x00007780


	//   ....[17]....
        /*0384*/ 	.word	0x00007880


	//   ....[18]....
        /*0388*/ 	.word	0x00008060


	//   ....[19]....
        /*038c*/ 	.word	0x00008110


	//   ....[20]....
        /*0390*/ 	.word	0x00009170


	//   ....[21]....
        /*0394*/ 	.word	0x0000a930


	//   ....[22]....
        /*0398*/ 	.word	0x0000a950


	//   ....[23]....
        /*039c*/ 	.word	0x0000a980


	//   ....[24]....
        /*03a0*/ 	.word	0x0000a990


	//   ....[25]....
        /*03a4*/ 	.word	0x0000bce0


	//   ....[26]....
        /*03a8*/ 	.word	0x0000c8b0


	//   ....[27]....
        /*03ac*/ 	.word	0x0000d1b0


	//   ....[28]....
        /*03b0*/ 	.word	0x0000dd90


	//   ....[29]....
        /*03b4*/ 	.word	0x0000de90


	//   ....[30]....
        /*03b8*/ 	.word	0x0000e690


	//   ....[31]....
        /*03bc*/ 	.word	0x0000e730


	//   ....[32]....
        /*03c0*/ 	.word	0x0000f780


	//   ....[33]....
        /*03c4*/ 	.word	0x0000f890


	//   ....[34]....
        /*03c8*/ 	.word	0x0000f8f0


	//   ....[35]....
        /*03cc*/ 	.word	0x0000f9c0


	//   ....[36]....
        /*03d0*/ 	.word	0x0000f9f0


	//   ....[37]....
        /*03d4*/ 	.word	0x00010930


	//   ....[38]....
        /*03d8*/ 	.word	0x00010960


	//   ....[39]....
        /*03dc*/ 	.word	0x00010990


	//   ....[40]....
        /*03e0*/ 	.word	0x000109c0


	//   ....[41]....
        /*03e4*/ 	.word	0x00010ed0


	//   ....[42]....
        /*03e8*/ 	.word	0x00010ef0


	//   ....[43]....
        /*03ec*/ 	.word	0x00011000


	//   ....[44]....
        /*03f0*/ 	.word	0x00011020


	//   ....[45]....
        /*03f4*/ 	.word	0x000116c0


	//   ....[46]....
        /*03f8*/ 	.word	0x000116d0


	//   ....[47]....
        /*03fc*/ 	.word	0x000117d0


	//   ....[48]....
        /*0400*/ 	.word	0x000117f0


	//   ....[49]....
        /*0404*/ 	.word	0x000119b0


	//   ....[50]....
        /*0408*/ 	.word	0x00013310


	//   ....[51]....
        /*040c*/ 	.word	0x00013330


	//   ....[52]....
        /*0410*/ 	.word	0x00013340


	//   ....[53]....
        /*0414*/ 	.word	0x000133e0


	//   ....[54]....
        /*0418*/ 	.word	0x00013400


	//   ....[55]....
        /*041c*/ 	.word	0x000134a0


	//   ....[56]....
        /*0420*/ 	.word	0x000134c0


	//   ....[57]....
        /*0424*/ 	.word	0x000134d0


	//   ....[58]....
        /*0428*/ 	.word	0x00013d60


	//   ....[59]....
        /*042c*/ 	.word	0x00013d80


	//   ....[60]....
        /*0430*/ 	.word	0x00013db0


	//   ....[61]....
        /*0434*/ 	.word	0x00013e60


	//   ....[62]....
        /*0438*/ 	.word	0x00013e70


	//   ....[63]....
        /*043c*/ 	.word	0x00013f10


	//   ....[64]....
        /*0440*/ 	.word	0x00013f20


	//   ....[65]....
        /*0444*/ 	.word	0x00013f30


	//   ....[66]....
        /*0448*/ 	.word	0x00013f40


	//   ....[67]....
        /*044c*/ 	.word	0x00014000


	//   ....[68]....
        /*0450*/ 	.word	0x00014020


	//   ....[69]....
        /*0454*/ 	.word	0x00014080


	//   ....[70]....
        /*0458*/ 	.word	0x000148c0


	//   ....[71]....
        /*045c*/ 	.word	0x000148d0


	//   ....[72]....
        /*0460*/ 	.word	0x000148f0


	//   ....[73]....
        /*0464*/ 	.word	0x00014970


	//   ....[74]....
        /*0468*/ 	.word	0x00014980


	//   ....[75]....
        /*046c*/ 	.word	0x000149e0


	//   ....[76]....
        /*0470*/ 	.word	0x00014a10


	//   ....[77]....
        /*0474*/ 	.word	0x00014a50


	//   ....[78]....
        /*0478*/ 	.word	0x00014d50


	//   ....[79]....
        /*047c*/ 	.word	0x00014d70


	//   ....[80]....
        /*0480*/ 	.word	0x00014e10


	//   ....[81]....
        /*0484*/ 	.word	0x00014e20


	//   ....[82]....
        /*0488*/ 	.word	0x00014eb0


	//   ....[83]....
        /*048c*/ 	.word	0x00014ec0


	//   ....[84]....
        /*0490*/ 	.word	0x00014ed0


	//   ....[85]....
        /*0494*/ 	.word	0x00014f60


	//   ....[86]....
        /*0498*/ 	.word	0x00015580


	//   ....[87]....
        /*049c*/ 	.word	0x00015590


	//   ....[88]....
        /*04a0*/ 	.word	0x000155e0


	//   ....[89]....
        /*04a4*/ 	.word	0x00015620


	//   ....[90]....
        /*04a8*/ 	.word	0x00015680


	//   ....[91]....
        /*04ac*/ 	.word	0x000156a0


	//   ....[92]....
        /*04b0*/ 	.word	0x00015720


	//   ....[93]....
        /*04b4*/ 	.word	0x00015740


	//   ....[94]....
        /*04b8*/ 	.word	0x00015aa0


	//   ....[95]....
        /*04bc*/ 	.word	0x00015c90


	//   ....[96]....
        /*04c0*/ 	.word	0x000162e0


	//   ....[97]....
        /*04c4*/ 	.word	0x000163c0


	//   ....[98]....
        /*04c8*/ 	.word	0x00016460


	//   ....[99]....
        /*04cc*/ 	.word	0x000164c0


	//   ....[100]....
        /*04d0*/ 	.word	0x000165d0


	//   ....[101]....
        /*04d4*/ 	.word	0x00016640


	//   ....[102]....
        /*04d8*/ 	.word	0x00016750


	//   ....[103]....
        /*04dc*/ 	.word	0x000167c0


	//   ....[104]....
        /*04e0*/ 	.word	0x000168c0


	//   ....[105]....
        /*04e4*/ 	.word	0x00016950


	//   ....[106]....
        /*04e8*/ 	.word	0x000169c0


	//   ....[107]....
        /*04ec*/ 	.word	0x00016a20


	//   ....[108]....
        /*04f0*/ 	.word	0x00016b30


	//   ....[109]....
        /*04f4*/ 	.word	0x00016b90


	//   ....[110]....
        /*04f8*/ 	.word	0x00016cb0


	//   ....[111]....
        /*04fc*/ 	.word	0x00016d10


	//   ....[112]....
        /*0500*/ 	.word	0x00016db0


	//   ....[113]....
        /*0504*/ 	.word	0x00016e80


	//   ....[114]....
        /*0508*/ 	.word	0x00016fa0


	//   ....[115]....
        /*050c*/ 	.word	0x00017000


	//   ....[116]....
        /*0510*/ 	.word	0x000170f0


	//   ....[117]....
        /*0514*/ 	.word	0x00017220


	//   ....[118]....
        /*0518*/ 	.word	0x000172d0


	//   ....[119]....
        /*051c*/ 	.word	0x00017350


	//   ....[120]....
        /*0520*/ 	.word	0x00017430


	//   ....[121]....
        /*0524*/ 	.word	0x00017490


	//   ....[122]....
        /*0528*/ 	.word	0x00017560


	//   ....[123]....
        /*052c*/ 	.word	0x000175c0


	//   ....[124]....
        /*0530*/ 	.word	0x00017690


	//   ....[125]....
        /*0534*/ 	.word	0x00017780


	//   ....[126]....
        /*0538*/ 	.word	0x00017820


	//   ....[127]....
        /*053c*/ 	.word	0x00017880


	//   ....[128]....
        /*0540*/ 	.word	0x00017980


	//   ....[129]....
        /*0544*/ 	.word	0x000179e0


	//   ....[130]....
        /*0548*/ 	.word	0x00017ae0


	//   ....[131]....
        /*054c*/ 	.word	0x00017b40


	//   ....[132]....
        /*0550*/ 	.word	0x00017c10


	//   ....[133]....
        /*0554*/ 	.word	0x00017d60


	//   ....[134]....
        /*0558*/ 	.word	0x00017e00


	//   ....[135]....
        /*055c*/ 	.word	0x00017e90


	//   ....[136]....
        /*0560*/ 	.word	0x00017f90


	//   ....[137]....
        /*0564*/ 	.word	0x00017ff0


	//   ....[138]....
        /*0568*/ 	.word	0x000180e0


	//   ....[139]....
        /*056c*/ 	.word	0x00018140


	//   ....[140]....
        /*0570*/ 	.word	0x00018200


	//   ....[141]....
        /*0574*/ 	.word	0x000182f0


	//   ....[142]....
        /*0578*/ 	.word	0x00018410


	//----- nvinfo : EIATTR_REG_RECONFIG
	.align		4
.L_1199:
        /*057c*/ 	.byte	0x01, 0x54
	.zero		2


	//----- nvinfo : EIATTR_SYSCALL_OFFSETS
	.align		4
        /*0580*/ 	.byte	0x04, 0x46
        /*0582*/ 	.short	(.L_1201 - .L_1200)


	//   ....[0]....
.L_1200:
        /*0584*/ 	.word	0x00001a60


	//   ....[1]....
        /*0588*/ 	.word	0x000128e0


	//   ....[2]....
        /*058c*/ 	.word	0x00012a30


	//   ....[3]....
        /*0590*/ 	.word	0x00012b20


	//   ....[4]....
        /*0594*/ 	.word	0x00013830


	//----- nvinfo : EIATTR_MBARRIER_INSTR_OFFSETS
	.align		4
.L_1201:
        /*0598*/ 	.byte	0x04, 0x39
        /*059a*/ 	.short	(.L_1203 - .L_1202)


	//   ....[0]....
.L_1202:
        /*059c*/ 	.word	0x00000180
        /*05a0*/ 	.word	0x000000ff
        /*05a4*/ 	.word	0x0002d800
        /*05a8*/ 	.short	0x0100
        /*05aa*/ 	.byte	0x08
	.zero		1


	//   ....[1]....
        /*05ac*/ 	.word	0x00000190
        /*05b0*/ 	.word	0x000000ff
        /*05b4*/ 	.word	0x0002d820
        /*05b8*/ 	.short	0x0100
        /*05ba*/ 	.byte	0x08
	.zero		1


	//   ....[2]....
        /*05bc*/ 	.word	0x00000280
        /*05c0*/ 	.word	0x000000ff
        /*05c4*/ 	.word	0x0002d830
        /*05c8*/ 	.short	0x0100
        /*05ca*/ 	.byte	0x08
	.zero		1


	//   ....[3]....
        /*05cc*/ 	.word	0x00000290
        /*05d0*/ 	.word	0x000000ff
        /*05d4*/ 	.word	0x0002d840
        /*05d8*/ 	.short	0x0100
        /*05da*/ 	.byte	0x08
	.zero		1


	//   ....[4]....
        /*05dc*/ 	.word	0x000002a0
        /*05e0*/ 	.word	0x000000ff
        /*05e4*/ 	.word	0x0002d838
        /*05e8*/ 	.short	0x0100
        /*05ea*/ 	.byte	0x08
	.zero		1


	//   ....[5]....
        /*05ec*/ 	.word	0x000002b0
        /*05f0*/ 	.word	0x000000ff
        /*05f4*/ 	.word	0x0002d848
        /*05f8*/ 	.short	0x0100
        /*05fa*/ 	.byte	0x08
	.zero		1


	//   ....[6]....
        /*05fc*/ 	.word	0x000003e0
        /*0600*/ 	.word	0x000000ff
        /*0604*/ 	.word	0x0002d850
        /*0608*/ 	.short	0x0100
        /*060a*/ 	.byte	0x08
	.zero		1


	//   ....[7]....
        /*060c*/ 	.word	0x000003f0
        /*0610*/ 	.word	0x000000ff
        /*0614*/ 	.word	0x0002d860
        /*0618*/ 	.short	0x0100
        /*061a*/ 	.byte	0x08
	.zero		1


	//   ....[8]....
        /*061c*/ 	.word	0x00000400
        /*0620*/ 	.word	0x000000ff
        /*0624*/ 	.word	0x0002d858
        /*0628*/ 	.short	0x0100
        /*062a*/ 	.byte	0x08
	.zero		1


	//   ....[9]....
        /*062c*/ 	.word	0x00000410
        /*0630*/ 	.word	0x000000ff
        /*0634*/ 	.word	0x0002d868
        /*0638*/ 	.short	0x0100
        /*063a*/ 	.byte	0x08
	.zero		1


	//   ....[10]....
        /*063c*/ 	.word	0x00000500
        /*0640*/ 	.word	0x000000ff
        /*0644*/ 	.word	0x0002d870
        /*0648*/ 	.short	0x0100
        /*064a*/ 	.byte	0x06
	.zero		1


	//   ....[11]....
        /*064c*/ 	.word	0x00000510
        /*0650*/ 	.word	0x000000ff
        /*0654*/ 	.word	0x0002d880
        /*0658*/ 	.short	0x0100
        /*065a*/ 	.byte	0x06
	.zero		1


	//   ....[12]....
        /*065c*/ 	.word	0x00000520
        /*0660*/ 	.word	0x000000ff
        /*0664*/ 	.word	0x0002d878
        /*0668*/ 	.short	0x0100
        /*066a*/ 	.byte	0x06
	.zero		1


	//   ....[13]....
        /*066c*/ 	.word	0x00000530
        /*0670*/ 	.word	0x000000ff
        /*0674*/ 	.word	0x0002d888
        /*0678*/ 	.short	0x0100
        /*067a*/ 	.byte	0x06
	.zero		1


	//   ....[14]....
        /*067c*/ 	.word	0x00000660
        /*0680*/ 	.word	0x000000ff
        /*0684*/ 	.word	0x0002d890
        /*0688*/ 	.short	0x0100
        /*068a*/ 	.byte	0x08
	.zero		1


	//   ....[15]....
        /*068c*/ 	.word	0x00000670
        /*0690*/ 	.word	0x000000ff
        /*0694*/ 	.word	0x0002d8a0
        /*0698*/ 	.short	0x0100
        /*069a*/ 	.byte	0x08
	.zero		1


	//   ....[16]....
        /*069c*/ 	.word	0x00000680
        /*06a0*/ 	.word	0x000000ff
        /*06a4*/ 	.word	0x0002d898
        /*06a8*/ 	.short	0x0100
        /*06aa*/ 	.byte	0x08
	.zero		1


	//   ....[17]....
        /*06ac*/ 	.word	0x00000690
        /*06b0*/ 	.word	0x000000ff
        /*06b4*/ 	.word	0x0002d8a8
        /*06b8*/ 	.short	0x0100
        /*06ba*/ 	.byte	0x08
	.zero		1


	//   ....[18]....
        /*06bc*/ 	.word	0x000007d0
        /*06c0*/ 	.word	0x000000ff
        /*06c4*/ 	.word	0x0002d8b0
        /*06c8*/ 	.short	0x0100
        /*06ca*/ 	.byte	0x08
	.zero		1


	//   ....[19]....
        /*06cc*/ 	.word	0x000007e0
        /*06d0*/ 	.word	0x000000ff
        /*06d4*/ 	.word	0x0002d8c0
        /*06d8*/ 	.short	0x0100
        /*06da*/ 	.byte	0x08
	.zero		1


	//   ....[20]....
        /*06dc*/ 	.word	0x000007f0
        /*06e0*/ 	.word	0x000000ff
        /*06e4*/ 	.word	0x0002d8b8
        /*06e8*/ 	.short	0x0100
        /*06ea*/ 	.byte	0x08
	.zero		1


	//   ....[21]....
        /*06ec*/ 	.word	0x00000800
        /*06f0*/ 	.word	0x000000ff
        /*06f4*/ 	.word	0x0002d8c8
        /*06f8*/ 	.short	0x0100
        /*06fa*/ 	.byte	0x08
	.zero		1


	//   ....[22]....
        /*06fc*/ 	.word	0x00001ae0
        /*0700*/ 	.word	0x000000ff
        /*0704*/ 	.word	0x0002d800
        /*0708*/ 	.short	0x010a
        /*070a*/ 	.byte	0x28
	.zero		1


	//   ....[23]....
        /*070c*/ 	.word	0x00001b60
        /*0710*/ 	.word	0x00000006
        /*0714*/ 	.word	0x0002d830
        /*0718*/ 	.short	0x010a
        /*071a*/ 	.byte	0x3f
	.zero		1


	//   ....[24]....
        /*071c*/ 	.word	0x00001ba0
        /*0720*/ 	.word	0x00000006
        /*0724*/ 	.word	0x0002d830
        /*0728*/ 	.short	0x010a
        /*072a*/ 	.byte	0x3f
	.zero		1


	//   ....[25]....
        /*072c*/ 	.word	0x00002450
        /*0730*/ 	.word	0x000000ff
        /*0734*/ 	.word	0x00000000
        /*0738*/ 	.short	0x0101
        /*073a*/ 	.byte	0x06
	.zero		1


	//   ....[26]....
        /*073c*/ 	.word	0x00005850
        /*0740*/ 	.word	0x000000ff
        /*0744*/ 	.word	0x0002d830
        /*0748*/ 	.short	0x010a
        /*074a*/ 	.byte	0x06
	.zero		1


	//   ....[27]....
        /*074c*/ 	.word	0x00005890
        /*0750*/ 	.word	0x000000ff
        /*0754*/ 	.word	0x0002d830
        /*0758*/ 	.short	0x010a
        /*075a*/ 	.byte	0x06
	.zero		1


	//   ....[28]....
        /*075c*/ 	.word	0x00005b60
        /*0760*/ 	.word	0x000000ff
        /*0764*/ 	.word	0x0002d850
        /*0768*/ 	.short	0x010a
        /*076a*/ 	.byte	0x06
	.zero		1


	//   ....[29]....
        /*076c*/ 	.word	0x00005ba0
        /*0770*/ 	.word	0x000000ff
        /*0774*/ 	.word	0x0002d850
        /*0778*/ 	.short	0x010a
        /*077a*/ 	.byte	0x06
	.zero		1


	//   ....[30]....
        /*077c*/ 	.word	0x000065a0
        /*0780*/ 	.word	0x000000ff
        /*0784*/ 	.word	0x00000000
        /*0788*/ 	.short	0x0101
        /*078a*/ 	.byte	0x06
	.zero		1


	//   ....[31]....
        /*078c*/ 	.word	0x00008c10
        /*0790*/ 	.word	0x000000ff
        /*0794*/ 	.word	0x00000000
        /*0798*/ 	.short	0x0101
        /*079a*/ 	.byte	0x06
	.zero		1


	//   ....[32]....
        /*079c*/ 	.word	0x00009530
        /*07a0*/ 	.word	0x000000ff
        /*07a4*/ 	.word	0x0002d830
        /*07a8*/ 	.short	0x010a
        /*07aa*/ 	.byte	0x06
	.zero		1


	//   ....[33]....
        /*07ac*/ 	.word	0x00009570
        /*07b0*/ 	.word	0x000000ff
        /*07b4*/ 	.word	0x0002d830
        /*07b8*/ 	.short	0x010a
        /*07ba*/ 	.byte	0x06
	.zero		1


	//   ....[34]....
        /*07bc*/ 	.word	0x00009840
        /*07c0*/ 	.word	0x000000ff
        /*07c4*/ 	.word	0x0002d850
        /*07c8*/ 	.short	0x010a
        /*07ca*/ 	.byte	0x06
	.zero		1


	//   ....[35]....
        /*07cc*/ 	.word	0x00009880
        /*07d0*/ 	.word	0x000000ff
        /*07d4*/ 	.word	0x0002d850
        /*07d8*/ 	.short	0x010a
        /*07da*/ 	.byte	0x06
	.zero		1


	//   ....[36]....
        /*07dc*/ 	.word	0x0000a1c0
        /*07e0*/ 	.word	0x000000ff
        /*07e4*/ 	.word	0x00000000
        /*07e8*/ 	.short	0x0101
        /*07ea*/ 	.byte	0x06
	.zero		1


	//   ....[37]....
        /*07ec*/ 	.word	0x0000b780
        /*07f0*/ 	.word	0x000000ff
        /*07f4*/ 	.word	0x00000000
        /*07f8*/ 	.short	0x0101
        /*07fa*/ 	.byte	0x06
	.zero		1


	//   ....[38]....
        /*07fc*/ 	.word	0x0000bea0
        /*0800*/ 	.word	0x000000ff
        /*0804*/ 	.word	0x0002d830
        /*0808*/ 	.short	0x010a
        /*080a*/ 	.byte	0x06
	.zero		1


	//   ....[39]....
        /*080c*/ 	.word	0x0000bee0
        /*0810*/ 	.word	0x000000ff
        /*0814*/ 	.word	0x0002d830
        /*0818*/ 	.short	0x010a
        /*081a*/ 	.byte	0x06
	.zero		1


	//   ....[40]....
        /*081c*/ 	.word	0x0000c1b0
        /*0820*/ 	.word	0x000000ff
        /*0824*/ 	.word	0x0002d850
        /*0828*/ 	.short	0x010a
        /*082a*/ 	.byte	0x06
	.zero		1


	//   ....[41]....
        /*082c*/ 	.word	0x0000c1f0
        /*0830*/ 	.word	0x000000ff
        /*0834*/ 	.word	0x0002d850
        /*0838*/ 	.short	0x010a
        /*083a*/ 	.byte	0x06
	.zero		1


	//   ....[42]....
        /*083c*/ 	.word	0x0000cbb0
        /*0840*/ 	.word	0x000000ff
        /*0844*/ 	.word	0x00000000
        /*0848*/ 	.short	0x0101
        /*084a*/ 	.byte	0x06
	.zero		1


	//   ....[43]....
        /*084c*/ 	.word	0x0000f220
        /*0850*/ 	.word	0x000000ff
        /*0854*/ 	.word	0x00000000
        /*0858*/ 	.short	0x0101
        /*085a*/ 	.byte	0x06
	.zero		1


	//   ....[44]....
        /*085c*/ 	.word	0x0000f800
        /*0860*/ 	.word	0x000000ff
        /*0864*/ 	.word	0x0002d850
        /*0868*/ 	.short	0x010a
        /*086a*/ 	.byte	0x08
	.zero		1


	//   ....[45]....
        /*086c*/ 	.word	0x0000f840
        /*0870*/ 	.word	0x000000ff
        /*0874*/ 	.word	0x0002d850
        /*0878*/ 	.short	0x010a
        /*087a*/ 	.byte	0x08
	.zero		1


	//   ....[46]....
        /*087c*/ 	.word	0x0000fed0
        /*0880*/ 	.word	0x000000ff
        /*0884*/ 	.word	0x00000000
        /*0888*/ 	.short	0x0101
        /*088a*/ 	.byte	0x08
	.zero		1


	//   ....[47]....
        /*088c*/ 	.word	0x00010f00
        /*0890*/ 	.word	0x000000ff
        /*0894*/ 	.word	0x00000000
        /*0898*/ 	.short	0x0101
        /*089a*/ 	.byte	0x05
	.zero		1


	//   ....[48]....
        /*089c*/ 	.word	0x00013090
        /*08a0*/ 	.word	0x00000006
        /*08a4*/ 	.word	0x0002d840
        /*08a8*/ 	.short	0x010a
        /*08aa*/ 	.byte	0x3f
	.zero		1


	//   ....[49]....
        /*08ac*/ 	.word	0x00013610
        /*08b0*/ 	.word	0x00000006
        /*08b4*/ 	.word	0x0002d830
        /*08b8*/ 	.short	0x0107
        /*08ba*/ 	.byte	0x3f
	.zero		1


	//   ....[50]....
        /*08bc*/ 	.word	0x000136e0
        /*08c0*/ 	.word	0x00000006
        /*08c4*/ 	.word	0x0002d830
        /*08c8*/ 	.short	0x0101
        /*08ca*/ 	.byte	0x3f
	.zero		1


	//   ....[51]....
        /*08cc*/ 	.word	0x000141d0
        /*08d0*/ 	.word	0x00000010
        /*08d4*/ 	.word	0x0002d800
        /*08d8*/ 	.short	0x0107
        /*08da*/ 	.byte	0x3f
	.zero		1


	//   ....[52]....
        /*08dc*/ 	.word	0x000142c0
        /*08e0*/ 	.word	0x00000010
        /*08e4*/ 	.word	0x0002d800
        /*08e8*/ 	.short	0x0101
        /*08ea*/ 	.byte	0x3f
	.zero		1


	//   ....[53]....
        /*08ec*/ 	.word	0x000142e0
        /*08f0*/ 	.word	0x00000010
        /*08f4*/ 	.word	0x0002d820
        /*08f8*/ 	.short	0x010a
        /*08fa*/ 	.byte	0x3f
	.zero		1


	//   ....[54]....
        /*08fc*/ 	.word	0x00014680
        /*0900*/ 	.word	0x00000006
        /*0904*/ 	.word	0x0002d840
        /*0908*/ 	.short	0x010a
        /*090a*/ 	.byte	0x3f
	.zero		1


	//   ....[55]....
        /*090c*/ 	.word	0x00014af0
        /*0910*/ 	.word	0x00000006
        /*0914*/ 	.word	0x0002d830
        /*0918*/ 	.short	0x0107
        /*091a*/ 	.byte	0x3f
	.zero		1


	//   ....[56]....
        /*091c*/ 	.word	0x00014bb0
        /*0920*/ 	.word	0x00000006
        /*0924*/ 	.word	0x0002d830
        /*0928*/ 	.short	0x0101
        /*092a*/ 	.byte	0x3f
	.zero		1


	//   ....[57]....
        /*092c*/ 	.word	0x00014c10
        /*0930*/ 	.word	0x00000006
        /*0934*/ 	.word	0x0002d860
        /*0938*/ 	.short	0x010a
        /*093a*/ 	.byte	0x3f
	.zero		1


	//   ....[58]....
        /*093c*/ 	.word	0x00015050
        /*0940*/ 	.word	0x00000006
        /*0944*/ 	.word	0x0002d850
        /*0948*/ 	.short	0x0107
        /*094a*/ 	.byte	0x3f
	.zero		1


	//   ....[59]....
        /*094c*/ 	.word	0x00015220
        /*0950*/ 	.word	0x00000006
        /*0954*/ 	.word	0x0002d850
        /*0958*/ 	.short	0x0101
        /*095a*/ 	.byte	0x3f
	.zero		1


	//   ....[60]....
        /*095c*/ 	.word	0x00015430
        /*0960*/ 	.word	0x00000004
        /*0964*/ 	.word	0x0002d860
        /*0968*/ 	.short	0x010a
        /*096a*/ 	.byte	0x3f
	.zero		1


	//   ....[61]....
        /*096c*/ 	.word	0x00015880
        /*0970*/ 	.word	0x00000004
        /*0974*/ 	.word	0x0002d850
        /*0978*/ 	.short	0x0107
        /*097a*/ 	.byte	0x3f
	.zero		1


	//   ....[62]....
        /*097c*/ 	.word	0x00015940
        /*0980*/ 	.word	0x00000004
        /*0984*/ 	.word	0x0002d850
        /*0988*/ 	.short	0x0101
        /*098a*/ 	.byte	0x3f
	.zero		1


	//   ....[63]....
        /*098c*/ 	.word	0x00015c10
        /*0990*/ 	.word	0x00000004
        /*0994*/ 	.word	0x0002d820
        /*0998*/ 	.short	0x010a
        /*099a*/ 	.byte	0x3f
	.zero		1


	//   ....[64]....
        /*099c*/ 	.word	0x00015d90
        /*09a0*/ 	.word	0x00000005
        /*09a4*/ 	.word	0x0002d840
        /*09a8*/ 	.short	0x010a
        /*09aa*/ 	.byte	0x3f
	.zero		1


	//   ....[65]....
        /*09ac*/ 	.word	0x00015e30
        /*09b0*/ 	.word	0x00000017
        /*09b4*/ 	.word	0x0002d840
        /*09b8*/ 	.short	0x010a
        /*09ba*/ 	.byte	0x3f
	.zero		1


	//   ....[66]....
        /*09bc*/ 	.word	0x00015e70
        /*09c0*/ 	.word	0x00000005
        /*09c4*/ 	.word	0x0002d860
        /*09c8*/ 	.short	0x010a
        /*09ca*/ 	.byte	0x3f
	.zero		1


	//   ....[67]....
        /*09cc*/ 	.word	0x00015eb0
        /*09d0*/ 	.word	0x00000017
        /*09d4*/ 	.word	0x0002d860
        /*09d8*/ 	.short	0x010a
        /*09da*/ 	.byte	0x3f
	.zero		1


	//   ....[68]....
        /*09dc*/ 	.word	0x00015f20
        /*09e0*/ 	.word	0x00000003
        /*09e4*/ 	.word	0x0002d800
        /*09e8*/ 	.short	0x010a
        /*09ea*/ 	.byte	0x3f
	.zero		1


	//   ....[69]....
        /*09ec*/ 	.word	0x00015f70
        /*09f0*/ 	.word	0x00000006
        /*09f4*/ 	.word	0x0002d830
        /*09f8*/ 	.short	0x010a
        /*09fa*/ 	.byte	0x3f
	.zero		1


	//   ....[70]....
        /*09fc*/ 	.word	0x00015fd0
        /*0a00*/ 	.word	0x00000007
        /*0a04*/ 	.word	0x0002d830
        /*0a08*/ 	.short	0x010a
        /*0a0a*/ 	.byte	0x3f
	.zero		1


	//   ....[71]....
        /*0a0c*/ 	.word	0x00016030
        /*0a10*/ 	.word	0x00000007
        /*0a14*/ 	.word	0x0002d850
        /*0a18*/ 	.short	0x010a
        /*0a1a*/ 	.byte	0x3f
	.zero		1


	//   ....[72]....
        /*0a1c*/ 	.word	0x00016090
        /*0a20*/ 	.word	0x00000008
        /*0a24*/ 	.word	0x0002d830
        /*0a28*/ 	.short	0x010a
        /*0a2a*/ 	.byte	0x3f
	.zero		1


	//   ....[73]....
        /*0a2c*/ 	.word	0x000160f0
        /*0a30*/ 	.word	0x00000008
        /*0a34*/ 	.word	0x0002d850
        /*0a38*/ 	.short	0x010a
        /*0a3a*/ 	.byte	0x3f
	.zero		1


	//   ....[74]....
        /*0a3c*/ 	.word	0x00016150
        /*0a40*/ 	.word	0x00000006
        /*0a44*/ 	.word	0x0002d830
        /*0a48*/ 	.short	0x010a
        /*0a4a*/ 	.byte	0x3f
	.zero		1


	//   ....[75]....
        /*0a4c*/ 	.word	0x000161b0
        /*0a50*/ 	.word	0x00000006
        /*0a54*/ 	.word	0x0002d850
        /*0a58*/ 	.short	0x010a
        /*0a5a*/ 	.byte	0x3f
	.zero		1


	//   ....[76]....
        /*0a5c*/ 	.word	0x00016210
        /*0a60*/ 	.word	0x00000004
        /*0a64*/ 	.word	0x0002d850
        /*0a68*/ 	.short	0x010a
        /*0a6a*/ 	.byte	0x3f
	.zero		1


	//   ....[77]....
        /*0a6c*/ 	.word	0x00016310
        /*0a70*/ 	.word	0x00000006
        /*0a74*/ 	.word	0x0002d840
        /*0a78*/ 	.short	0x010a
        /*0a7a*/ 	.byte	0x3f
	.zero		1


	//   ....[78]....
        /*0a7c*/ 	.word	0x00017120
        /*0a80*/ 	.word	0x00000010
        /*0a84*/ 	.word	0x0002d820
        /*0a88*/ 	.short	0x010a
        /*0a8a*/ 	.byte	0x3f
	.zero		1


	//   ....[79]....
        /*0a8c*/ 	.word	0x00017170
        /*0a90*/ 	.word	0x00000006
        /*0a94*/ 	.word	0x0002d840
        /*0a98*/ 	.short	0x010a
        /*0a9a*/ 	.byte	0x3f
	.zero		1


	//   ....[80]....
        /*0a9c*/ 	.word	0x000176d0
        /*0aa0*/ 	.word	0x00000006
        /*0aa4*/ 	.word	0x0002d860
        /*0aa8*/ 	.short	0x010a
        /*0aaa*/ 	.byte	0x3f
	.zero		1


	//   ....[81]....
        /*0aac*/ 	.word	0x00017cb0
        /*0ab0*/ 	.word	0x00000004
        /*0ab4*/ 	.word	0x0002d860
        /*0ab8*/ 	.short	0x010a
        /*0aba*/ 	.byte	0x3f
	.zero		1


	//   ....[82]....
        /*0abc*/ 	.word	0x00018330
        /*0ac0*/ 	.word	0x00000004
        /*0ac4*/ 	.word	0x0002d820
        /*0ac8*/ 	.short	0x010a
        /*0aca*/ 	.byte	0x3f
	.zero		1


	//   ....[83]....
        /*0acc*/ 	.word	0x000184d0
        /*0ad0*/ 	.word	0x00000005
        /*0ad4*/ 	.word	0x0002d840
        /*0ad8*/ 	.short	0x010a
        /*0ada*/ 	.byte	0x3f
	.zero		1


	//   ....[84]....
        /*0adc*/ 	.word	0x00018520
        /*0ae0*/ 	.word	0x00000017
        /*0ae4*/ 	.word	0x0002d840
        /*0ae8*/ 	.short	0x010a
        /*0aea*/ 	.byte	0x3f
	.zero		1


	//   ....[85]....
        /*0aec*/ 	.word	0x00018570
        /*0af0*/ 	.word	0x00000005
        /*0af4*/ 	.word	0x0002d860
        /*0af8*/ 	.short	0x010a
        /*0afa*/ 	.byte	0x3f
	.zero		1


	//----- nvinfo : EIATTR_NUM_MBARRIERS
	.align		4
.L_1203:
        /*0afc*/ 	.byte	0x03, 0x38
        /*0afe*/ 	.short	0x0016


	//----- nvinfo : EIATTR_EXIT_INSTR_OFFSETS
	.align		4
        /*0b00*/ 	.byte	0x04, 0x1c
        /*0b02*/ 	.short	(.L_1205 - .L_1204)


	//   ....[0]....
.L_1204:
        /*0b04*/ 	.word	0x00000970


	//   ....[1]....
        /*0b08*/ 	.word	0x00011920


	//   ....[2]....
        /*0b0c*/ 	.word	0x00015f00


	//----- nvinfo : EIATTR_MAX_THREADS
	.align		4
.L_1205:
        /*0b10*/ 	.byte	0x04, 0x05
        /*0b12*/ 	.short	(.L_1207 - .L_1206)
.L_1206:
        /*0b14*/ 	.word	0x00000200
        /*0b18*/ 	.word	0x00000001
        /*0b1c*/ 	.word	0x00000001


	//----- nvinfo : EIATTR_CRS_STACK_SIZE
	.align		4
.L_1207:
        /*0b20*/ 	.byte	0x04, 0x1e
        /*0b22*/ 	.short	(.L_1209 - .L_1208)
.L_1208:
        /*0b24*/ 	.word	0x00000000


	//----- nvinfo : EIATTR_CBANK_PARAM_SIZE
	.align		4
.L_1209:
        /*0b28*/ 	.byte	0x03, 0x19
        /*0b2a*/ 	.short	0x0af0


	//----- nvinfo : EIATTR_PARAM_CBANK
	.align		4
        /*0b2c*/ 	.byte	0x04, 0x0a
        /*0b2e*/ 	.short	(.L_1211 - .L_1210)
	.align		4
.L_1210:
        /*0b30*/ 	.word	index@(.nv.constant0._ZN7cutlass13device_kernelIN5flash11enable_sm90INS1_16FlashAttnFwdSm90INS1_25CollectiveMainloopFwdSm90ILi2EN4cute5tupleIJNS5_1CILi1EEES8_S8_EEENS6_IJNS7_ILi192EEENS7_ILi128EEENS7_ILi96EEEEEELi96ENS_10bfloat16_tEfNS_4arch4Sm90ELb0ELb1ELb1ELb0ELb1ELb0ELb0ELb0ELb1ELb1ELb0ELb0EEENS1_21CollectiveEpilogueFwdINS6_IJSA_SC_SB_EEES9_SE_SG_Li384ELb0ELb1ELb0ELb0EEENS1_30DynamicPersistentTileSchedulerILi384ELi128ELb0ELb1ELb1EEEEEEEEEvNT_6ParamsE)
        /*0b34*/ 	.short	0x0210
        /*0b36*/ 	.short	0x0af0


	//----- nvinfo : EIATTR_SW_WAR
	.align		4
.L_1211:
        /*0b38*/ 	.byte	0x04, 0x36
        /*0b3a*/ 	.short	(.L_1213 - .L_1212)
.L_1212:
        /*0b3c*/ 	.word	0x00000008
.L_1213:


//--------------------- .nv.info._ZN7cutlass13device_kernelIN5flash11enable_sm90INS1_16FlashAttnFwdSm90INS1_25CollectiveMainloopFwdSm90ILi2EN4cute5tupleIJNS5_1CILi1EEES8_S8_EEENS6_IJNS7_ILi192EEENS7_ILi128EEENS7_ILi96EEEEEELi96ENS_10bfloat16_tEfNS_4arch4Sm90ELb0ELb1ELb1ELb1ELb1ELb0ELb0ELb0ELb1ELb1ELb0ELb0EEENS1_21CollectiveEpilogueFwdINS6_IJSA_SC_SB_EEES9_SE_SG_Li384ELb1ELb1ELb0ELb0EEENS1_36VarlenDynamicPersistentTileSchedulerILi192ELi128ELi384ELi128ELb0ELb1ELb1ELb1ELb0ELb1EEEEEEEEEvNT_6ParamsE --------------------------
	.section	.nv.info._ZN7cutlass13device_kernelIN5flash11enable_sm90INS1_16FlashAttnFwdSm90INS1_25CollectiveMainloopFwdSm90ILi2EN4cute5tupleIJNS5_1CILi1EEES8_S8_EEENS6_IJNS7_ILi192EEENS7_ILi128EEENS7_ILi96EEEEEELi96ENS_10bfloat16_tEfNS_4arch4Sm90ELb0ELb1ELb1ELb1ELb1ELb0ELb0ELb0ELb1ELb1ELb0ELb0EEENS1_21CollectiveEpilogueFwdINS6_IJSA_SC_SB_EEES9_SE_SG_Li384ELb1ELb1ELb0ELb0EEENS1_36VarlenDynamicPersistentTileSchedulerILi192ELi128ELi384ELi128ELb0ELb1ELb1ELb1ELb0ELb1EEEEEEEEEvNT_6ParamsE,"",@"SHT_CUDA_INFO"
	.sectionflags	@""
	.align	4


	//----- nvinfo : EIATTR_CUDA_API_VERSION
	.align		4
        /*0000*/ 	.byte	0x04, 0x37
        /*0002*/ 	.short	(.L_1215 - .L_1214)
.L_1214:
        /*0004*/ 	.word	0x00000082


	//----- nvinfo : EIATTR_KPARAM_INFO
	.align		4
.L_1215:
        /*0008*/ 	.byte	0x04, 0x17
        /*000a*/ 	.short	(.L_1217 - .L_1216)
.L_1216:
        /*000c*/ 	.word	0x00000000
        /*0010*/ 	.short	0x0000
        /*0012*/ 	.short	0x0070
        /*0014*/ 	.byte	0x00, 0xf0, 0x01, 0x2a


	//----- nvinfo : EIATTR_SPARSE_MMA_MASK
	.align		4
.L_1217:
        /*0018*/ 	.byte	0x03, 0x50
        /*001a*/ 	.short	0x0000


	//----- nvinfo : EIATTR_MAXREG_COUNT
	.align		4
        /*001c*/ 	.byte	0x03, 0x1b
        /*001e*/ 	.short	0x0080


	//----- nvinfo : EIATTR_NUM_BARRIERS
	.align		4
        /*0020*/ 	.byte	0x02, 0x4c
        /*0022*/ 	.byte	0x10
	.zero		1


	//----- nvinfo : EIATTR_EXTERNS
	.align		4
        /*0024*/ 	.byte	0x04, 0x0f
        /*0026*/ 	.short	(.L_1219 - .L_1218)


	//   ....[0]....
	.align		4
.L_1218:
        /*0028*/ 	.word	index@(__assertfail)


	//----- nvinfo : EIATTR_ANNOTATIONS
	.align		4
.L_1219:
        /*002c*/ 	.byte	0x04, 0x55
        /*002e*/ 	.short	(.L_1221 - .L_1220)


	//   ....[0]....
.L_1220:
        /* <DEDUP_REMOVED lines=21> */


	//----- nvinfo : EIATTR_MERCURY_ISA_VERSION
	.align		4
.L_1221:
        /*0168*/ 	.byte	0x03, 0x5f
        /*016a*/ 	.short	0x0101


	//----- nvinfo : EIATTR_UNUSED_LOAD_BYTE_OFFSET
	.align		4
        /*016c*/ 	.byte	0x04, 0x44
        /*016e*/ 	.short	(.L_1223 - .L_1222)


	//   ....[0]....
.L_1222:
        /*0170*/ 	.word	0x00000980
        /*0174*/ 	.word	0x0000fff0


	//   ....[1]....
        /*0178*/ 	.word	0x00010300
        /*017c*/ 	.word	0x0000fff0


	//----- nvinfo : EIATTR_INT_WARP_WIDE_INSTR_OFFSETS
	.align		4
.L_1223:
        /*0180*/ 	.byte	0x04, 0x31
        /*0182*/ 	.short	(.L_1225 - .L_1224)


	//   ....[0]....
.L_1224:
        /*0184*/ 	.word	0x000000c0


	//   ....[1]....
        /*0188*/ 	.word	0x000000d0


	//   ....[2]....
        /*018c*/ 	.word	0x00000170


	//   ....[3]....
        /*0190*/ 	.word	0x000134c0


	//   ....[4]....
        /*0194*/ 	.word	0x00013550


	//   ....[5]....
        /*0198*/ 	.word	0x000162b0


	//   ....[6]....
        /*019c*/ 	.word	0x00016340


	//----- nvinfo : EIATTR_COOP_GROUP_MASK_REGIDS
	.align		4
.L_1225:
        /*01a0*/ 	.byte	0x04, 0x29
        /*01a2*/ 	.short	(.L_1227 - .L_1226)


	//   ....[0]....
.L_1226:
        /*01a4*/ 	.word	0xffffffff


	//   ....[1]....
        /*01a8*/ 	.word	0xffffffff


	//   ....[2]....
        /*01ac*/ 	.word	0xffffffff


	//   ....[3]....
        /*01b0*/ 	.word	0xffffffff


	//   ....[4]....
        /*01b4*/ 	.word	0xffffffff


	//   ....[5]....
        /*01b8*/ 	.word	0xffffffff


	//   ....[6]....
        /*01bc*/ 	.word	0xffffffff


	//   ....[7]....
        /*01c0*/ 	.word	0xffffffff


	//   ....[8]....
        /*01c4*/ 	.word	0xffffffff


	//   ....[9]....
        /*01c8*/ 	.word	0xffffffff


	//   ....[10]....
        /*01cc*/ 	.word	0xffffffff


	//   ....[11]....
        /*01d0*/ 	.word	0xffffffff


	//   ....[12]....
        /*01d4*/ 	.word	0xffffffff


	//   ....[13]....
        /*01d8*/ 	.word	0xffffffff


	//   ....[14]....
        /*01dc*/ 	.word	0xffffffff


	//   ....[15]....
        /*01e0*/ 	.word	0xffffffff


	//   ....[16]....
        /*01e4*/ 	.word	0xffffffff


	//   ....[17]....
        /*01e8*/ 	.word	0xffffffff


	//   ....[18]....
        /*01ec*/ 	.word	0xffffffff


	//   ....[19]....
        /*01f0*/ 	.word	0xffffffff


	//   ....[20]....
        /*01f4*/ 	.word	0xffffffff


	//   ....[21]....
        /*01f8*/ 	.word	0xffffffff


	//   ....[22]....
        /*01fc*/ 	.word	0xffffffff


	//   ....[23]....
        /*0200*/ 	.word	0xffffffff


	//   ....[24]....
        /*0204*/ 	.word	0xffffffff


	//   ....[25]....
        /*0208*/ 	.word	0xffffffff


	//   ....[26]....
        /*020c*/ 	.word	0xffffffff


	//   ....[27]....
        /*0210*/ 	.word	0xffffffff


	//   ....[28]....
        /*0214*/ 	.word	0xffffffff


	//   ....[29]....
        /*0218*/ 	.word	0xffffffff


	//   ....[30]....
        /*021c*/ 	.word	0xffffffff


	//   ....[31]....
        /*0220*/ 	.word	0xffffffff


	//   ....[32]....
        /*0224*/ 	.word	0xffffffff


	//   ....[33]....
        /*0228*/ 	.word	0xffffffff


	//   ....[34]....
        /*022c*/ 	.word	0xffffffff


	//   ....[35]....
        /*0230*/ 	.word	0xffffffff


	//   ....[36]....
        /*0234*/ 	.word	0xffffffff


	//   ....[37]....
        /*0238*/ 	.word	0xffffffff


	//   ....[38]....
        /*023c*/ 	.word	0xffffffff


	//   ....[39]....
        /*0240*/ 	.word	0xffffffff


	//   ....[40]....
        /*0244*/ 	.word	0xffffffff


	//   ....[41]....
        /*0248*/ 	.word	0xffffffff


	//   ....[42]....
        /*024c*/ 	.word	0xffffffff


	//   ....[43]....
        /*0250*/ 	.word	0xffffffff


	//   ....[44]....
        /*0254*/ 	.word	0xffffffff


	//   ....[45]....
        /*0258*/ 	.word	0xffffffff


	//   ....[46]....
        /*025c*/ 	.word	0xffffffff


	//   ....[47]....
        /*0260*/ 	.word	0xffffffff


	//   ....[48]....
        /*0264*/ 	.word	0xffffffff


	//   ....[49]....
        /*0268*/ 	.word	0xffffffff


	//   ....[50]....
        /*026c*/ 	.word	0xffffffff


	//   ....[51]....
        /*0270*/ 	.word	0xffffffff


	//   ....[52]....
        /*0274*/ 	.word	0xffffffff


	//   ....[53]....
        /*0278*/ 	.word	0xffffffff


	//   ....[54]....
        /*027c*/ 	.word	0xffffffff


	//   ....[55]....
        /*0280*/ 	.word	0xffffffff


	//   ....[56]....
        /*0284*/ 	.word	0xffffffff


	//   ....[57]....
        /*0288*/ 	.word	0xffffffff


	//   ....[58]....
        /*028c*/ 	.word	0xffffffff


	//   ....[59]....
        /*0290*/ 	.word	0xffffffff


	//   ....[60]....
        /*0294*/ 	.word	0xffffffff


	//   ....[61]....
        /*0298*/ 	.word	0xffffffff


	//   ....[62]....
        /*029c*/ 	.word	0xffffffff


	//   ....[63]....
        /*02a0*/ 	.word	0xffffffff


	//   ....[64]....
        /*02a4*/ 	.word	0xffffffff


	//   ....[65]....
        /*02a8*/ 	.word	0xffffffff


	//   ....[66]....
        /*02ac*/ 	.word	0xffffffff


	//   ....[67]....
        /*02b0*/ 	.word	0xffffffff


	//   ....[68]....
        /*02b4*/ 	.word	0xffffffff


	//   ....[69]....
        /*02b8*/ 	.word	0xffffffff


	//   ....[70]....
        /*02bc*/ 	.word	0xffffffff


	//   ....[71]....
        /*02c0*/ 	.word	0xffffffff


	//   ....[72]....
        /*02c4*/ 	.word	0xffffffff


	//   ....[73]....
        /*02c8*/ 	.word	0xffffffff


	//   ....[74]....
        /*02cc*/ 	.word	0xffffffff


	//   ....[75]....
        /*02d0*/ 	.word	0xffffffff


	//   ....[76]....
        /*02d4*/ 	.word	0xffffffff


	//   ....[77]....
        /*02d8*/ 	.word	0xffffffff


	//   ....[78]....
        /*02dc*/ 	.word	0xffffffff


	//   ....[79]....
        /*02e0*/ 	.word	0xffffffff


	//   ....[80]....
        /*02e4*/ 	.word	0xffffffff


	//   ....[81]....
        /*02e8*/ 	.word	0xffffffff


	//   ....[82]....
        /*02ec*/ 	.word	0xffffffff


	//   ....[83]....
        /*02f0*/ 	.word	0xffffffff


	//   ....[84]....
        /*02f4*/ 	.word	0xffffffff


	//   ....[85]....
        /*02f8*/ 	.word	0xffffffff


	//   ....[86]....
        /*02fc*/ 	.word	0xffffffff


	//   ....[87]....
        /*0300*/ 	.word	0xffffffff


	//   ....[88]....
        /*0304*/ 	.word	0xffffffff


	//   ....[89]....
        /*0308*/ 	.word	0xffffffff


	//   ....[90]....
        /*030c*/ 	.word	0xffffffff


	//   ....[91]....
        /*0310*/ 	.word	0xffffffff


	//   ....[92]....
        /*0314*/ 	.word	0xffffffff


	//   ....[93]....
        /*0318*/ 	.word	0xffffffff


	//   ....[94]....
        /*031c*/ 	.word	0xffffffff


	//   ....[95]....
        /*0320*/ 	.word	0xffffffff


	//   ....[96]....
        /*0324*/ 	.word	0xffffffff


	//   ....[97]....
        /*0328*/ 	.word	0xffffffff


	//   ....[98]....
        /*032c*/ 	.word	0xffffffff


	//   ....[99]....
        /*0330*/ 	.word	0xffffffff


	//   ....[100]....
        /*0334*/ 	.word	0xffffffff


	//   ....[101]....
        /*0338*/ 	.word	0xffffffff


	//   ....[102]....
        /*033c*/ 	.word	0xffffffff


	//   ....[103]....
        /*0340*/ 	.word	0xffffffff


	//   ....[104]....
        /*0344*/ 	.word	0xffffffff


	//   ....[105]....
        /*0348*/ 	.word	0xffffffff


	//   ....[106]....
        /*034c*/ 	.word	0xffffffff


	//   ....[107]....
        /*0350*/ 	.word	0xffffffff


	//   ....[108]....
        /*0354*/ 	.word	0xffffffff


	//   ....[109]....
        /*0358*/ 	.word	0xffffffff


	//   ....[110]....
        /*035c*/ 	.word	0xffffffff


	//   ....[111]....
        /*0360*/ 	.word	0xffffffff


	//   ....[112]....
        /*0364*/ 	.word	0xffffffff


	//   ....[113]....
        /*0368*/ 	.word	0xffffffff


	//   ....[114]....
        /*036c*/ 	.word	0xffffffff


	//   ....[115]....
        /*0370*/ 	.word	0xffffffff


	//   ....[116]....
        /*0374*/ 	.word	0xffffffff


	//   ....[117]....
        /*0378*/ 	.word	0xffffffff


	//   ....[118]....
        /*037c*/ 	.word	0xffffffff


	//   ....[119]....
        /*0380*/ 	.word	0xffffffff


	//   ....[120]....
        /*0384*/ 	.word	0xffffffff


	//   ....[121]....
        /*0388*/ 	.word	0xffffffff


	//   ....[122]....
        /*038c*/ 	.word	0xffffffff


	//   ....[123]....
        /*0390*/ 	.word	0xffffffff


	//   ....[124]....
        /*0394*/ 	.word	0xffffffff


	//   ....[125]....
        /*0398*/ 	.word	0xffffffff


	//   ....[126]....
        /*039c*/ 	.word	0xffffffff


	//   ....[127]....
        /*03a0*/ 	.word	0x0500000f


	//   ....[128]....
        /*03a4*/ 	.word	0x0500000f


	//   ....[129]....
        /*03a8*/ 	.word	0x0500000f


	//   ....[130]....
        /*03ac*/ 	.word	0x0500000f


	//   ....[131]....
        /*03b0*/ 	.word	0x0500000f


	//   ....[132]....
        /*03b4*/ 	.word	0x0500000f


	//   ....[133]....
        /*03b8*/ 	.word	0x0500000f


	//   ....[134]....
        /*03bc*/ 	.word	0x0500000f


	//   ....[135]....
        /*03c0*/ 	.word	0x0500000f


	//   ....[136]....
        /*03c4*/ 	.word	0x0500000f


	//   ....[137]....
        /*03c8*/ 	.word	0x0500000f


	//   ....[138]....
        /*03cc*/ 	.word	0x0500000f


	//   ....[139]....
        /*03d0*/ 	.word	0x0500000f


	//   ....[140]....
        /*03d4*/ 	.word	0x0500000f


	//   ....[141]....
        /*03d8*/ 	.word	0x0500000f


	//   ....[142]....
        /*03dc*/ 	.word	0x0500000f


	//   ....[143]....
        /*03e0*/ 	.word	0x0500000f


	//   ....[144]....
        /*03e4*/ 	.word	0x0500000f


	//   ....[145]....
        /*03e8*/ 	.word	0x0500000f


	//   ....[146]....
        /*03ec*/ 	.word	0x0500000f


	//   ....[147]....
        /*03f0*/ 	.word	0x0500000f


	//   ....[148]....
        /*03f4*/ 	.word	0x0500000f


	//   ....[149]....
        /*03f8*/ 	.word	0x0500000f


	//   ....[150]....
        /*03fc*/ 	.word	0x0500000f


	//   ....[151]....
        /*0400*/ 	.word	0x0500000f


	//   ....[152]....
        /*0404*/ 	.word	0x0500000f


	//   ....[153]....
        /*0408*/ 	.word	0x0500000f


	//   ....[154]....
        /*040c*/ 	.word	0x0500000f


	//   ....[155]....
        /*0410*/ 	.word	0x0500000f


	//   ....[156]....
        /*0414*/ 	.word	0x0500000f


	//   ....[157]....
        /*0418*/ 	.word	0x0500000f


	//   ....[158]....
        /*041c*/ 	.word	0x0500000f


	//   ....[159]....
        /*0420*/ 	.word	0x0500000f


	//   ....[160]....
        /*0424*/ 	.word	0x0500000f


	//   ....[161]....
        /*0428*/ 	.word	0x0500000f


	//   ....[162]....
        /*042c*/ 	.word	0x0500000f


	//   ....[163]....
        /*0430*/ 	.word	0x0500000f


	//   ....[164]....
        /*0434*/ 	.word	0x0500000f


	//   ....[165]....
        /*0438*/ 	.word	0x0500000f


	//   ....[166]....
        /*043c*/ 	.word	0x0500000f


	//   ....[167]....
        /*0440*/ 	.word	0x0500000f


	//   ....[168]....
        /*0444*/ 	.word	0x0500000f


	//   ....[169]....
        /*0448*/ 	.word	0x0500000f


	//   ....[170]....
        /*044c*/ 	.word	0x0500000f


	//   ....[171]....
        /*0450*/ 	.word	0x0500000f


	//   ....[172]....
        /*0454*/ 	.word	0x0500000f


	//   ....[173]....
        /*0458*/ 	.word	0x0500000f


	//   ....[174]....
        /*045c*/ 	.word	0x0500000f


	//   ....[175]....
        /*0460*/ 	.word	0x0500000f


	//   ....[176]....
        /*0464*/ 	.word	0x0500000f


	//   ....[177]....
        /*0468*/ 	.word	0x0500000f


	//   ....[178]....
        /*046c*/ 	.word	0x0500000f


	//   ....[179]....
        /*0470*/ 	.word	0x0500000f


	//   ....[180]....
        /*0474*/ 	.word	0x0500000f


	//   ....[181]....
        /*0478*/ 	.word	0x0500000f


	//   ....[182]....
        /*047c*/ 	.word	0x0500000f


	//   ....[183]....
        /*0480*/ 	.word	0x0500000f


	//   ....[184]....
        /*0484*/ 	.word	0x0500000f


	//   ....[185]....
        /*0488*/ 	.word	0x0500000f


	//   ....[186]....
        /*048c*/ 	.word	0x0500000f


	//   ....[187]....
        /*0490*/ 	.word	0x0500000f


	//   ....[188]....
        /*0494*/ 	.word	0x0500000f


	//   ....[189]....
        /*0498*/ 	.word	0x0500000f


	//----- nvinfo : EIATTR_COOP_GROUP_INSTR_OFFSETS
	.align		4
.L_1227:
        /*049c*/ 	.byte	0x04, 0x28
        /*049e*/ 	.short	(.L_1229 - .L_1228)


	//   ....[0]....
.L_1228:
        /*04a0*/ 	.word	0x00000080


	//   ....[1]....
        /*04a4*/ 	.word	0x00000090


	//   ....[2]....
        /*04a8*/ 	.word	0x000002d0


	//   ....[3]....
        /*04ac*/ 	.word	0x00000430


	//   ....[4]....
        /*04b0*/ 	.word	0x00000550


	//   ....[5]....
        /*04b4*/ 	.word	0x000006b0


	//   ....[6]....
        /*04b8*/ 	.word	0x000019c0


	//   ....[7]....
        /*04bc*/ 	.word	0x00002200


	//   ....[8]....
        /*04c0*/ 	.word	0x00002bd0


	//   ....[9]....
        /*04c4*/ 	.word	0x000041a0


	//   ....[10]....
        /*04c8*/ 	.word	0x00004280


	//   ....[11]....
        /*04cc*/ 	.word	0x00004880


	//   ....[12]....
        /*04d0*/ 	.word	0x00004900


	//   ....[13]....
        /*04d4*/ 	.word	0x000054c0


	//   ....[14]....
        /*04d8*/ 	.word	0x00006370


	//   ....[15]....
        /*04dc*/ 	.word	0x00006cb0


	//   ....[16]....
        /*04e0*/ 	.word	0x00007890


	//   ....[17]....
        /*04e4*/ 	.word	0x00007990


	//   ....[18]....
        /*04e8*/ 	.word	0x00008160


	//   ....[19]....
        /*04ec*/ 	.word	0x000081f0


	//   ....[20]....
        /*04f0*/ 	.word	0x00009280


	//   ....[21]....
        /*04f4*/ 	.word	0x0000aa70


	//   ....[22]....
        /*04f8*/ 	.word	0x0000aa90


	//   ....[23]....
        /*04fc*/ 	.word	0x0000aac0


	//   ....[24]....
        /*0500*/ 	.word	0x0000aad0


	//   ....[25]....
        /*0504*/ 	.word	0x0000be20


	//   ....[26]....
        /*0508*/ 	.word	0x0000c980


	//   ....[27]....
        /*050c*/ 	.word	0x0000d2c0


	//   ....[28]....
        /*0510*/ 	.word	0x0000dea0


	//   ....[29]....
        /*0514*/ 	.word	0x0000dfa0


	//   ....[30]....
        /*0518*/ 	.word	0x0000e7b0


	//   ....[31]....
        /*051c*/ 	.word	0x0000e850


	//   ....[32]....
        /*0520*/ 	.word	0x0000f890


	//   ....[33]....
        /*0524*/ 	.word	0x0000f9a0


	//   ....[34]....
        /*0528*/ 	.word	0x0000fa00


	//   ....[35]....
        /*052c*/ 	.word	0x0000fad0


	//   ....[36]....
        /*0530*/ 	.word	0x0000fb00


	//   ....[37]....
        /*0534*/ 	.word	0x00010cd0


	//   ....[38]....
        /*0538*/ 	.word	0x00010d10


	//   ....[39]....
        /*053c*/ 	.word	0x00010d40


	//   ....[40]....
        /*0540*/ 	.word	0x00010d80


	//   ....[41]....
        /*0544*/ 	.word	0x00011230


	//   ....[42]....
        /*0548*/ 	.word	0x00011250


	//   ....[43]....
        /*054c*/ 	.word	0x00011360


	//   ....[44]....
        /*0550*/ 	.word	0x00011380


	//   ....[45]....
        /*0554*/ 	.word	0x00011c50


	//   ....[46]....
        /*0558*/ 	.word	0x00011c60


	//   ....[47]....
        /*055c*/ 	.word	0x00011d60


	//   ....[48]....
        /*0560*/ 	.word	0x00011d80


	//   ....[49]....
        /*0564*/ 	.word	0x00011f00


	//   ....[50]....
        /*0568*/ 	.word	0x000120d0


	//   ....[51]....
        /*056c*/ 	.word	0x00012100


	//   ....[52]....
        /*0570*/ 	.word	0x00012130


	//   ....[53]....
        /*0574*/ 	.word	0x00012160


	//   ....[54]....
        /*0578*/ 	.word	0x00012190


	//   ....[55]....
        /*057c*/ 	.word	0x000121c0


	//   ....[56]....
        /*0580*/ 	.word	0x00012310


	//   ....[57]....
        /*0584*/ 	.word	0x00012340


	//   ....[58]....
        /*0588*/ 	.word	0x00012370


	//   ....[59]....
        /*058c*/ 	.word	0x000123a0


	//   ....[60]....
        /*0590*/ 	.word	0x000123d0


	//   ....[61]....
        /*0594*/ 	.word	0x00012400


	//   ....[62]....
        /*0598*/ 	.word	0x00012490


	//   ....[63]....
        /*059c*/ 	.word	0x000124f0


	//   ....[64]....
        /*05a0*/ 	.word	0x00012580


	//   ....[65]....
        /*05a4*/ 	.word	0x00014170


	//   ....[66]....
        /*05a8*/ 	.word	0x00014190


	//   ....[67]....
        /*05ac*/ 	.word	0x00014240


	//   ....[68]....
        /*05b0*/ 	.word	0x00014260


	//   ....[69]....
        /*05b4*/ 	.word	0x00014300


	//   ....[70]....
        /*05b8*/ 	.word	0x00014320


	//   ....[71]....
        /*05bc*/ 	.word	0x00014330


	//   ....[72]....
        /*05c0*/ 	.word	0x00014340


	//   ....[73]....
        /*05c4*/ 	.word	0x00014ce0


	//   ....[74]....
        /*05c8*/ 	.word	0x00014cf0


	//   ....[75]....
        /*05cc*/ 	.word	0x00014d50


	//   ....[76]....
        /*05d0*/ 	.word	0x00014d90


	//   ....[77]....
        /*05d4*/ 	.word	0x00014df0


	//   ....[78]....
        /*05d8*/ 	.word	0x00014e30


	//   ....[79]....
        /*05dc*/ 	.word	0x00014e40


	//   ....[80]....
        /*05e0*/ 	.word	0x00014e60


	//   ....[81]....
        /*05e4*/ 	.word	0x00014f30


	//   ....[82]....
        /*05e8*/ 	.word	0x00014f70


	//   ....[83]....
        /*05ec*/ 	.word	0x00014f80


	//   ....[84]....
        /*05f0*/ 	.word	0x00014fa0


	//   ....[85]....
        /*05f4*/ 	.word	0x00015860


	//   ....[86]....
        /*05f8*/ 	.word	0x00015870


	//   ....[87]....
        /*05fc*/ 	.word	0x00015890


	//   ....[88]....
        /*0600*/ 	.word	0x00015910


	//   ....[89]....
        /*0604*/ 	.word	0x00015920


	//   ....[90]....
        /*0608*/ 	.word	0x00015980


	//   ....[91]....
        /*060c*/ 	.word	0x000159b0


	//   ....[92]....
        /*0610*/ 	.word	0x000159f0


	//   ....[93]....
        /*0614*/ 	.word	0x00015ce0


	//   ....[94]....
        /*0618*/ 	.word	0x00015d00


	//   ....[95]....
        /*061c*/ 	.word	0x00015da0


	//   ....[96]....
        /*0620*/ 	.word	0x00015db0


	//   ....[97]....
        /*0624*/ 	.word	0x00015e40


	//   ....[98]....
        /*0628*/ 	.word	0x00015e50


	//   ....[99]....
        /*062c*/ 	.word	0x00015e60


	//   ....[100]....
        /*0630*/ 	.word	0x00015ef0


	//   ....[101]....
        /*0634*/ 	.word	0x00016530


	//   ....[102]....
        /*0638*/ 	.word	0x00016540


	//   ....[103]....
        /*063c*/ 	.word	0x000165d0


	//   ....[104]....
        /*0640*/ 	.word	0x00016670


	//   ....[105]....
        /*0644*/ 	.word	0x00016690


	//   ....[106]....
        /*0648*/ 	.word	0x00016710


	//   ....[107]....
        /*064c*/ 	.word	0x00016730


	//   ....[108]....
        /*0650*/ 	.word	0x00016740


	//   ....[109]....
        /*0654*/ 	.word	0x00016b20


	//   ....[110]....
        /*0658*/ 	.word	0x00016b50


	//   ....[111]....
        /*065c*/ 	.word	0x00016b90


	//   ....[112]....
        /*0660*/ 	.word	0x00016bc0


	//   ....[113]....
        /*0664*/ 	.word	0x00016bf0


	//   ....[114]....
        /*0668*/ 	.word	0x00016c20


	//   ....[115]....
        /*066c*/ 	.word	0x00016c50


	//   ....[116]....
        /*0670*/ 	.word	0x00016c80


	//   ....[117]....
        /*0674*/ 	.word	0x00016e00


	//   ....[118]....
        /*0678*/ 	.word	0x00016e30


	//   ....[119]....
        /*067c*/ 	.word	0x00016e60


	//   ....[120]....
        /*0680*/ 	.word	0x00016e90


	//   ....[121]....
        /*0684*/ 	.word	0x00016ec0


	//   ....[122]....
        /*0688*/ 	.word	0x00016ef0


	//   ....[123]....
        /*068c*/ 	.word	0x00016fb0


	//   ....[124]....
        /*0690*/ 	.word	0x00016fd0


	//   ....[125]....
        /*0694*/ 	.word	0x00017040


	//   ....[126]....
        /*0698*/ 	.word	0x000176e0


	//   ....[127]....
        /*069c*/ 	.word	0x00017d40


	//   ....[128]....
        /*06a0*/ 	.word	0x00017e30


	//   ....[129]....
        /*06a4*/ 	.word	0x00017ed0


	//   ....[130]....
        /*06a8*/ 	.word	0x00017f30


	//   ....[131]....
        /*06ac*/ 	.word	0x00018040


	//   ....[132]....
        /*06b0*/ 	.word	0x000180b0


	//   ....[133]....
        /*06b4*/ 	.word	0x000181c0


	//   ....[134]....
        /*06b8*/ 	.word	0x00018230


	//   ....[135]....
        /*06bc*/ 	.word	0x000182d0


	//   ....[136]....
        /*06c0*/ 	.word	0x000183f0


	//   ....[137]....
        /*06c4*/ 	.word	0x00018440


	//   ....[138]....
        /*06c8*/ 	.word	0x000184b0


	//   ....[139]....
        /*06cc*/ 	.word	0x000185b0


	//   ....[140]....
        /*06d0*/ 	.word	0x00018620


	//   ....[141]....
        /*06d4*/ 	.word	0x00018700


	//   ....[142]....
        /*06d8*/ 	.word	0x00018780


	//   ....[143]....
        /*06dc*/ 	.word	0x000187e0


	//   ....[144]....
        /*06e0*/ 	.word	0x000188e0


	//   ....[145]....
        /*06e4*/ 	.word	0x000189e0


	//   ....[146]....
        /*06e8*/ 	.word	0x00018a40


	//   ....[147]....
        /*06ec*/ 	.word	0x00018b20


	//   ....[148]....
        /*06f0*/ 	.word	0x00018c60


	//   ....[149]....
        /*06f4*/ 	.word	0x00018d40


	//   ....[150]....
        /*06f8*/ 	.word	0x00018dc0


	//   ....[151]....
        /*06fc*/ 	.word	0x00018ea0


	//   ....[152]....
        /*0700*/ 	.word	0x00018f00


	//   ....[153]....
        /*0704*/ 	.word	0x00018fd0


	//   ....[154]....
        /*0708*/ 	.word	0x00019030


	//   ....[155]....
        /*070c*/ 	.word	0x00019110


	//   ....[156]....
        /*0710*/ 	.word	0x00019200


	//   ....[157]....
        /*0714*/ 	.word	0x000192a0


	//   ....[158]....
        /*0718*/ 	.word	0x00019300


	//   ....[159]....
        /*071c*/ 	.word	0x00019400


	//   ....[160]....
        /*0720*/ 	.word	0x00019460


	//   ....[161]....
        /*0724*/ 	.word	0x00019560


	//   ....[162]....
        /*0728*/ 	.word	0x000195c0


	//   ....[163]....
        /*072c*/ 	.word	0x00019690


	//   ....[164]....
        /*0730*/ 	.word	0x000197e0


	//   ....[165]....
        /*0734*/ 	.word	0x00019890


	//   ....[166]....
        /*0738*/ 	.word	0x000199a0


	//   ....[167]....
        /*073c*/ 	.word	0x00019a80


	//   ....[168]....
        /*0740*/ 	.word	0x00019ae0


	//   ....[169]....
        /*0744*/ 	.word	0x00019bd0


	//   ....[170]....
        /*0748*/ 	.word	0x00019c30


	//   ....[171]....
        /*074c*/ 	.word	0x00019d10


	//   ....[172]....
        /*0750*/ 	.word	0x00019da0


	//   ....[173]....
        /*0754*/ 	.word	0x00019e40


	//   ....[174]....
        /*0758*/ 	.word	0x00019f60


	//   ....[175]....
        /*075c*/ 	.word	0x00019fd0


	//   ....[176]....
        /*0760*/ 	.word	0x0001a040


	//   ....[177]....
        /*0764*/ 	.word	0x0001a0b0


	//   ....[178]....
        /*0768*/ 	.word	0x0001a120


	//   ....[179]....
        /*076c*/ 	.word	0x0001a1a0


	//   ....[180]....
        /*0770*/ 	.word	0x0001a230


	//   ....[181]....
        /*0774*/ 	.word	0x0001a2c0


	//   ....[182]....
        /*0778*/ 	.word	0x0001a330


	//   ....[183]....
        /*077c*/ 	.word	0x0001a3a0


	//   ....[184]....
        /*0780*/ 	.word	0x0001a410


	//   ....[185]....
        /*0784*/ 	.word	0x0001a490


	//   ....[186]....
        /*0788*/ 	.word	0x0001a500


	//   ....[187]....
        /*078c*/ 	.word	0x0001a5a0


	//   ....[188]....
        /*0790*/ 	.word	0x0001a630


	//   ....[189]....
        /*0794*/ 	.word	0x0001a760


	//----- nvinfo : EIATTR_REG_RECONFIG
	.align		4
.L_1229:
        /*0798*/ 	.byte	0x01, 0x54
	.zero		2


	//----- nvinfo : EIATTR_SYSCALL_OFFSETS
	.align		4
        /*079c*/ 	.byte	0x04, 0x46
        /*079e*/ 	.short	(.L_1231 - .L_1230)


	//   ....[0]....
.L_1230:
        /*07a0*/ 	.word	0x00001bb0


	//   ....[1]....
        /*07a4*/ 	.word	0x000136b0


	//   ....[2]....
        /*07a8*/ 	.word	0x00013800


	//   ....[3]....
        /*07ac*/ 	.word	0x000138f0


	//   ....[4]....
        /*07b0*/ 	.word	0x00014730


	//----- nvinfo : EIATTR_MBARRIER_INSTR_OFFSETS
	.align		4
.L_1231:
        /*07b4*/ 	.byte	0x04, 0x39
        /*07b6*/ 	.short	(.L_1233 - .L_1232)


	//   ....[0]....
.L_1232:
        /*07b8*/ 	.word	0x00000180
        /*07bc*/ 	.word	0x000000ff
        /*07c0*/ 	.word	0x0002d800
        /*07c4*/ 	.short	0x0100
        /*07c6*/ 	.byte	0x08
	.zero		1


	//   ....[1]....
        /*07c8*/ 	.word	0x00000190
        /*07cc*/ 	.word	0x000000ff
        /*07d0*/ 	.word	0x0002d820
        /*07d4*/ 	.short	0x0100
        /*07d6*/ 	.byte	0x08
	.zero		1


	//   ....[2]....
        /*07d8*/ 	.word	0x00000280
        /*07dc*/ 	.word	0x000000ff
        /*07e0*/ 	.word	0x0002d830
        /*07e4*/ 	.short	0x0100
        /*07e6*/ 	.byte	0x08
	.zero		1


	//   ....[3]....
        /*07e8*/ 	.word	0x00000290
        /*07ec*/ 	.word	0x000000ff
        /*07f0*/ 	.word	0x0002d840
        /*07f4*/ 	.short	0x0100
        /*07f6*/ 	.byte	0x08
	.zero		1


	//   ....[4]....
        /*07f8*/ 	.word	0x000002a0
        /*07fc*/ 	.word	0x000000ff
        /*0800*/ 	.word	0x0002d838
        /*0804*/ 	.short	0x0100
        /*0806*/ 	.byte	0x08
	.zero		1


	//   ....[5]....
        /*0808*/ 	.word	0x000002b0
        /*080c*/ 	.word	0x000000ff
        /*0810*/ 	.word	0x0002d848
        /*0814*/ 	.short	0x0100
        /*0816*/ 	.byte	0x08
	.zero		1


	//   ....[6]....
        /*0818*/ 	.word	0x000003e0
        /*081c*/ 	.word	0x000000ff
        /*0820*/ 	.word	0x0002d850
        /*0824*/ 	.short	0x0100
        /*0826*/ 	.byte	0x08
	.zero		1


	//   ....[7]....
        /*0828*/ 	.word	0x000003f0
        /*082c*/ 	.word	0x000000ff
        /*0830*/ 	.word	0x0002d860
        /*0834*/ 	.short	0x0100
        /*0836*/ 	.byte	0x08
	.zero		1


	//   ....[8]....
        /*0838*/ 	.word	0x00000400
        /*083c*/ 	.word	0x000000ff
        /*0840*/ 	.word	0x0002d858
        /*0844*/ 	.short	0x0100
        /*0846*/ 	.byte	0x08
	.zero		1


	//   ....[9]....
        /*0848*/ 	.word	0x00000410
        /*084c*/ 	.word	0x000000ff
        /*0850*/ 	.word	0x0002d868
        /*0854*/ 	.short	0x0100
        /*0856*/ 	.byte	0x08
	.zero		1


	//   ....[10]....
        /*0858*/ 	.word	0x00000500
        /*085c*/ 	.word	0x000000ff
        /*0860*/ 	.word	0x0002d870
        /*0864*/ 	.short	0x0100
        /*0866*/ 	.byte	0x06
	.zero		1


	//   ....[11]....
        /*0868*/ 	.word	0x00000510
        /*086c*/ 	.word	0x000000ff
        /*0870*/ 	.word	0x0002d880
        /*0874*/ 	.short	0x0100
        /*0876*/ 	.byte	0x06
	.zero		1


	//   ....[12]....
        /*0878*/ 	.word	0x00000520
        /*087c*/ 	.word	0x000000ff
        /*0880*/ 	.word	0x0002d878
        /*0884*/ 	.short	0x0100
        /*0886*/ 	.byte	0x06
	.zero		1


	//   ....[13]....
        /*0888*/ 	.word	0x00000530
        /*088c*/ 	.word	0x000000ff
        /*0890*/ 	.word	0x0002d888
        /*0894*/ 	.short	0x0100
        /*0896*/ 	.byte	0x06
	.zero		1


	//   ....[14]....
        /*0898*/ 	.word	0x00000660
        /*089c*/ 	.word	0x000000ff
        /*08a0*/ 	.word	0x0002d890
        /*08a4*/ 	.short	0x0100
        /*08a6*/ 	.byte	0x08
	.zero		1


	//   ....[15]....
        /*08a8*/ 	.word	0x00000670
        /*08ac*/ 	.word	0x000000ff
        /*08b0*/ 	.word	0x0002d8a0
        /*08b4*/ 	.short	0x0100
        /*08b6*/ 	.byte	0x08
	.zero		1


	//   ....[16]....
        /*08b8*/ 	.word	0x00000680
        /*08bc*/ 	.word	0x000000ff
        /*08c0*/ 	.word	0x0002d898
        /*08c4*/ 	.short	0x0100
        /*08c6*/ 	.byte	0x08
	.zero		1


	//   ....[17]....
        /*08c8*/ 	.word	0x00000690
        /*08cc*/ 	.word	0x000000ff
        /*08d0*/ 	.word	0x0002d8a8
        /*08d4*/ 	.short	0x0100
        /*08d6*/ 	.byte	0x08
	.zero		1


	//   ....[18]....
        /*08d8*/ 	.word	0x000007d0
        /*08dc*/ 	.word	0x000000ff
        /*08e0*/ 	.word	0x0002d8b0
        /*08e4*/ 	.short	0x0100
        /*08e6*/ 	.byte	0x08
	.zero		1


	//   ....[19]....
        /*08e8*/ 	.word	0x000007e0
        /*08ec*/ 	.word	0x000000ff
        /*08f0*/ 	.word	0x0002d8c0
        /*08f4*/ 	.short	0x0100
        /*08f6*/ 	.byte	0x08
	.zero		1


	//   ....[20]....
        /*08f8*/ 	.word	0x000007f0
        /*08fc*/ 	.word	0x000000ff
        /*0900*/ 	.word	0x0002d8b8
        /*0904*/ 	.short	0x0100
        /*0906*/ 	.byte	0x08
	.zero		1


	//   ....[21]....
        /*0908*/ 	.word	0x00000800
        /*090c*/ 	.word	0x000000ff
        /*0910*/ 	.word	0x0002d8c8
        /*0914*/ 	.short	0x0100
        /*0916*/ 	.byte	0x08
	.zero		1


	//   ....[22]....
        /*0918*/ 	.word	0x00001c30
        /*091c*/ 	.word	0x000000ff
        /*0920*/ 	.word	0x0002d800
        /*0924*/ 	.short	0x010a
        /*0926*/ 	.byte	0x29
	.zero		1


	//   ....[23]....
        /*0928*/ 	.word	0x00001cb0
        /*092c*/ 	.word	0x00000006
        /*0930*/ 	.word	0x0002d830
        /*0934*/ 	.short	0x010a
        /*0936*/ 	.byte	0x3f
	.zero		1


	//   ....[24]....
        /*0938*/ 	.word	0x00001cf0
        /*093c*/ 	.word	0x00000006
        /*0940*/ 	.word	0x0002d830
        /*0944*/ 	.short	0x010a
        /*0946*/ 	.byte	0x3f
	.zero		1


	//   ....[25]....
        /*0948*/ 	.word	0x00002580
        /*094c*/ 	.word	0x000000ff
        /*0950*/ 	.word	0x00000000
        /*0954*/ 	.short	0x0101
        /*0956*/ 	.byte	0x06
	.zero		1


	//   ....[26]....
        /*0958*/ 	.word	0x00005980
        /*095c*/ 	.word	0x000000ff
        /*0960*/ 	.word	0x0002d830
        /*0964*/ 	.short	0x010a
        /*0966*/ 	.byte	0x06
	.zero		1


	//   ....[27]....
        /*0968*/ 	.word	0x000059c0
        /*096c*/ 	.word	0x000000ff
        /*0970*/ 	.word	0x0002d830
        /*0974*/ 	.short	0x010a
        /*0976*/ 	.byte	0x06
	.zero		1


	//   ....[28]....
        /*0978*/ 	.word	0x00005c90
        /*097c*/ 	.word	0x000000ff
        /*0980*/ 	.word	0x0002d850
        /*0984*/ 	.short	0x010a
        /*0986*/ 	.byte	0x06
	.zero		1


	//   ....[29]....
        /*0988*/ 	.word	0x00005cd0
        /*098c*/ 	.word	0x000000ff
        /*0990*/ 	.word	0x0002d850
        /*0994*/ 	.short	0x010a
        /*0996*/ 	.byte	0x06
	.zero		1


	//   ....[30]....
        /*0998*/ 	.word	0x000066c0
        /*099c*/ 	.word	0x000000ff
        /*09a0*/ 	.word	0x00000000
        /*09a4*/ 	.short	0x0101
        /*09a6*/ 	.byte	0x06
	.zero		1


	//   ....[31]....
        /*09a8*/ 	.word	0x00008d20
        /*09ac*/ 	.word	0x000000ff
        /*09b0*/ 	.word	0x00000000
        /*09b4*/ 	.short	0x0101
        /*09b6*/ 	.byte	0x06
	.zero		1


	//   ....[32]....
        /*09b8*/ 	.word	0x00009670
        /*09bc*/ 	.word	0x000000ff
        /*09c0*/ 	.word	0x0002d830
        /*09c4*/ 	.short	0x010a
        /*09c6*/ 	.byte	0x06
	.zero		1


	//   ....[33]....
        /*09c8*/ 	.word	0x000096b0
        /*09cc*/ 	.word	0x000000ff
        /*09d0*/ 	.word	0x0002d830
        /*09d4*/ 	.short	0x010a
        /*09d6*/ 	.byte	0x06
	.zero		1


	//   ....[34]....
        /*09d8*/ 	.word	0x00009980
        /*09dc*/ 	.word	0x000000ff
        /*09e0*/ 	.word	0x0002d850
        /*09e4*/ 	.short	0x010a
        /*09e6*/ 	.byte	0x06
	.zero		1


	//   ....[35]....
        /*09e8*/ 	.word	0x000099c0
        /*09ec*/ 	.word	0x000000ff
        /*09f0*/ 	.word	0x0002d850
        /*09f4*/ 	.short	0x010a
        /*09f6*/ 	.byte	0x06
	.zero		1


	//   ....[36]....
        /*09f8*/ 	.word	0x0000a360
        /*09fc*/ 	.word	0x000000ff
        /*0a00*/ 	.word	0x00000000
        /*0a04*/ 	.short	0x0101
        /*0a06*/ 	.byte	0x06
	.zero		1


	//   ....[37]....
        /*0a08*/ 	.word	0x0000b8c0
        /*0a0c*/ 	.word	0x000000ff
        /*0a10*/ 	.word	0x00000000
        /*0a14*/ 	.short	0x0101
        /*0a16*/ 	.byte	0x06
	.zero		1


	//   ....[38]....
        /*0a18*/ 	.word	0x0000bfd0
        /*0a1c*/ 	.word	0x000000ff
        /*0a20*/ 	.word	0x0002d830
        /*0a24*/ 	.short	0x010a
        /*0a26*/ 	.byte	0x06
	.zero		1


	//   ....[39]....
        /*0a28*/ 	.word	0x0000c010
        /*0a2c*/ 	.word	0x000000ff
        /*0a30*/ 	.word	0x0002d830
        /*0a34*/ 	.short	0x010a
        /*0a36*/ 	.byte	0x06
	.zero		1


	//   ....[40]....
        /*0a38*/ 	.word	0x0000c2e0
        /*0a3c*/ 	.word	0x000000ff
        /*0a40*/ 	.word	0x0002d850
        /*0a44*/ 	.short	0x010a
        /*0a46*/ 	.byte	0x06
	.zero		1


	//   ....[41]....
        /*0a48*/ 	.word	0x0000c320
        /*0a4c*/ 	.word	0x000000ff
        /*0a50*/ 	.word	0x0002d850
        /*0a54*/ 	.short	0x010a
        /*0a56*/ 	.byte	0x06
	.zero		1


	//   ....[42]....
        /*0a58*/ 	.word	0x0000ccd0
        /*0a5c*/ 	.word	0x000000ff
        /*0a60*/ 	.word	0x00000000
        /*0a64*/ 	.short	0x0101
        /*0a66*/ 	.byte	0x06
	.zero		1


	//   ....[43]....
        /*0a68*/ 	.word	0x0000f330
        /*0a6c*/ 	.word	0x000000ff
        /*0a70*/ 	.word	0x00000000
        /*0a74*/ 	.short	0x0101
        /*0a76*/ 	.byte	0x06
	.zero		1


	//   ....[44]....
        /*0a78*/ 	.word	0x0000f910
        /*0a7c*/ 	.word	0x000000ff
        /*0a80*/ 	.word	0x0002d850
        /*0a84*/ 	.short	0x010a
        /*0a86*/ 	.byte	0x08
	.zero		1


	//   ....[45]....
        /*0a88*/ 	.word	0x0000f950
        /*0a8c*/ 	.word	0x000000ff
        /*0a90*/ 	.word	0x0002d850
        /*0a94*/ 	.short	0x010a
        /*0a96*/ 	.byte	0x08
	.zero		1


	//   ....[46]....
        /*0a98*/ 	.word	0x0000ffe0
        /*0a9c*/ 	.word	0x000000ff
        /*0aa0*/ 	.word	0x00000000
        /*0aa4*/ 	.short	0x0101
        /*0aa6*/ 	.byte	0x08
	.zero		1


	//   ....[47]....
        /*0aa8*/ 	.word	0x00011260
        /*0aac*/ 	.word	0x000000ff
        /*0ab0*/ 	.word	0x00000000
        /*0ab4*/ 	.short	0x0101
        /*0ab6*/ 	.byte	0x04
	.zero		1


	//   ....[48]....
        /*0ab8*/ 	.word	0x00013ed0
        /*0abc*/ 	.word	0x00000002
        /*0ac0*/ 	.word	0x0002d840
        /*0ac4*/ 	.short	0x010a
        /*0ac6*/ 	.byte	0x3f
	.zero		1


	//   ....[49]....
        /*0ac8*/ 	.word	0x00014480
        /*0acc*/ 	.word	0x00000002
        /*0ad0*/ 	.word	0x0002d830
        /*0ad4*/ 	.short	0x0107
        /*0ad6*/ 	.byte	0x3f
	.zero		1


	//   ....[50]....
        /*0ad8*/ 	.word	0x00014550
        /*0adc*/ 	.word	0x00000002
        /*0ae0*/ 	.word	0x0002d830
        /*0ae4*/ 	.short	0x0101
        /*0ae6*/ 	.byte	0x3f
	.zero		1


	//   ....[51]....
        /*0ae8*/ 	.word	0x000150e0
        /*0aec*/ 	.word	0x00000016
        /*0af0*/ 	.word	0x0002d800
        /*0af4*/ 	.short	0x0107
        /*0af6*/ 	.byte	0x3f
	.zero		1


	//   ....[52]....
        /*0af8*/ 	.word	0x000151d0
        /*0afc*/ 	.word	0x00000016
        /*0b00*/ 	.word	0x0002d800
        /*0b04*/ 	.short	0x0101
        /*0b06*/ 	.byte	0x3f
	.zero		1


	//   ....[53]....
        /*0b08*/ 	.word	0x000151f0
        /*0b0c*/ 	.word	0x00000016
        /*0b10*/ 	.word	0x0002d820
        /*0b14*/ 	.short	0x010a
        /*0b16*/ 	.byte	0x3f
	.zero		1


	//   ....[54]....
        /*0b18*/ 	.word	0x00015610
        /*0b1c*/ 	.word	0x00000005
        /*0b20*/ 	.word	0x0002d840
        /*0b24*/ 	.short	0x010a
        /*0b26*/ 	.byte	0x3f
	.zero		1


	//   ....[55]....
        /*0b28*/ 	.word	0x00015aa0
        /*0b2c*/ 	.word	0x00000005
        /*0b30*/ 	.word	0x0002d830
        /*0b34*/ 	.short	0x0107
        /*0b36*/ 	.byte	0x3f
	.zero		1


	//   ....[56]....
        /*0b38*/ 	.word	0x00015b60
        /*0b3c*/ 	.word	0x00000005
        /*0b40*/ 	.word	0x0002d830
        /*0b44*/ 	.short	0x0101
        /*0b46*/ 	.byte	0x3f
	.zero		1


	//   ....[57]....
        /*0b48*/ 	.word	0x00015bc0
        /*0b4c*/ 	.word	0x00000005
        /*0b50*/ 	.word	0x0002d860
        /*0b54*/ 	.short	0x010a
        /*0b56*/ 	.byte	0x3f
	.zero		1


	//   ....[58]....
        /*0b58*/ 	.word	0x000160e0
        /*0b5c*/ 	.word	0x00000005
        /*0b60*/ 	.word	0x0002d850
        /*0b64*/ 	.short	0x0107
        /*0b66*/ 	.byte	0x3f
	.zero		1


	//   ....[59]....
        /*0b68*/ 	.word	0x000161d0
        /*0b6c*/ 	.word	0x00000005
        /*0b70*/ 	.word	0x0002d850
        /*0b74*/ 	.short	0x0101
        /*0b76*/ 	.byte	0x3f
	.zero		1


	//   ....[60]....
        /*0b78*/ 	.word	0x000163f0
        /*0b7c*/ 	.word	0x00000000
        /*0b80*/ 	.word	0x0002d860
        /*0b84*/ 	.short	0x010a
        /*0b86*/ 	.byte	0x3f
	.zero		1


	//   ....[61]....
        /*0b88*/ 	.word	0x00016870
        /*0b8c*/ 	.word	0x00000000
        /*0b90*/ 	.word	0x0002d850
        /*0b94*/ 	.short	0x0107
        /*0b96*/ 	.byte	0x3f
	.zero		1


	//   ....[62]....
        /*0b98*/ 	.word	0x00016940
        /*0b9c*/ 	.word	0x00000000
        /*0ba0*/ 	.word	0x0002d850
        /*0ba4*/ 	.short	0x0101
        /*0ba6*/ 	.byte	0x3f
	.zero		1


	//   ....[63]....
        /*0ba8*/ 	.word	0x00017660
        /*0bac*/ 	.word	0x00000005
        /*0bb0*/ 	.word	0x0002d820
        /*0bb4*/ 	.short	0x010a
        /*0bb6*/ 	.byte	0x3f
	.zero		1


	//   ....[64]....
        /*0bb8*/ 	.word	0x000177e0
        /*0bbc*/ 	.word	0x00000003
        /*0bc0*/ 	.word	0x0002d840
        /*0bc4*/ 	.short	0x010a
        /*0bc6*/ 	.byte	0x3f
	.zero		1


	//   ....[65]....
        /*0bc8*/ 	.word	0x00017880
        /*0bcc*/ 	.word	0x00000019
        /*0bd0*/ 	.word	0x0002d840
        /*0bd4*/ 	.short	0x010a
        /*0bd6*/ 	.byte	0x3f
	.zero		1


	//   ....[66]....
        /*0bd8*/ 	.word	0x000178c0
        /*0bdc*/ 	.word	0x00000003
        /*0be0*/ 	.word	0x0002d860
        /*0be4*/ 	.short	0x010a
        /*0be6*/ 	.byte	0x3f
	.zero		1


	//   ....[67]....
        /*0be8*/ 	.word	0x00017900
        /*0bec*/ 	.word	0x00000019
        /*0bf0*/ 	.word	0x0002d860
        /*0bf4*/ 	.short	0x010a
        /*0bf6*/ 	.byte	0x3f
	.zero		1


	//   ....[68]....
        /*0bf8*/ 	.word	0x00017970
        /*0bfc*/ 	.word	0x00000003
        /*0c00*/ 	.word	0x0002d800
        /*0c04*/ 	.short	0x010a
        /*0c06*/ 	.byte	0x3f
	.zero		1


	//   ....[69]....
        /*0c08*/ 	.word	0x000179c0
        /*0c0c*/ 	.word	0x00000006
        /*0c10*/ 	.word	0x0002d830
        /*0c14*/ 	.short	0x010a
        /*0c16*/ 	.byte	0x3f
	.zero		1


	//   ....[70]....
        /*0c18*/ 	.word	0x00017a20
        /*0c1c*/ 	.word	0x00000007
        /*0c20*/ 	.word	0x0002d830
        /*0c24*/ 	.short	0x010a
        /*0c26*/ 	.byte	0x3f
	.zero		1


	//   ....[71]....
        /*0c28*/ 	.word	0x00017a80
        /*0c2c*/ 	.word	0x00000007
        /*0c30*/ 	.word	0x0002d850
        /*0c34*/ 	.short	0x010a
        /*0c36*/ 	.byte	0x3f
	.zero		1


	//   ....[72]....
        /*0c38*/ 	.word	0x00017ae0
        /*0c3c*/ 	.word	0x00000007
        /*0c40*/ 	.word	0x0002d830
        /*0c44*/ 	.short	0x010a
        /*0c46*/ 	.byte	0x3f
	.zero		1


	//   ....[73]....
        /*0c48*/ 	.word	0x00017b40
        /*0c4c*/ 	.word	0x00000007
        /*0c50*/ 	.word	0x0002d850
        /*0c54*/ 	.short	0x010a
        /*0c56*/ 	.byte	0x3f
	.zero		1


	//   ....[74]....
        /*0c58*/ 	.word	0x00017ba0
        /*0c5c*/ 	.word	0x00000008
        /*0c60*/ 	.word	0x0002d830
        /*0c64*/ 	.short	0x010a
        /*0c66*/ 	.byte	0x3f
	.zero		1


	//   ....[75]....
        /*0c68*/ 	.word	0x00017c00
        /*0c6c*/ 	.word	0x00000008
        /*0c70*/ 	.word	0x0002d850
        /*0c74*/ 	.short	0x010a
        /*0c76*/ 	.byte	0x3f
	.zero		1


	//   ....[76]....
        /*0c78*/ 	.word	0x00017c60
        /*0c7c*/ 	.word	0x00000004
        /*0c80*/ 	.word	0x0002d850
        /*0c84*/ 	.short	0x010a
        /*0c86*/ 	.byte	0x3f
	.zero		1


	//   ....[77]....
        /*0c88*/ 	.word	0x00017d80
        /*0c8c*/ 	.word	0x00000002
        /*0c90*/ 	.word	0x0002d840
        /*0c94*/ 	.short	0x010a
        /*0c96*/ 	.byte	0x3f
	.zero		1


	//   ....[78]....
        /*0c98*/ 	.word	0x00018b60
        /*0c9c*/ 	.word	0x00000016
        /*0ca0*/ 	.word	0x0002d820
        /*0ca4*/ 	.short	0x010a
        /*0ca6*/ 	.byte	0x3f
	.zero		1


	//   ....[79]....
        /*0ca8*/ 	.word	0x00018bb0
        /*0cac*/ 	.word	0x00000005
        /*0cb0*/ 	.word	0x0002d840
        /*0cb4*/ 	.short	0x010a
        /*0cb6*/ 	.byte	0x3f
	.zero		1


	//   ....[80]....
        /*0cb8*/ 	.word	0x00019150
        /*0cbc*/ 	.word	0x00000005
        /*0cc0*/ 	.word	0x0002d860
        /*0cc4*/ 	.short	0x010a
        /*0cc6*/ 	.byte	0x3f
	.zero		1


	//   ....[81]....
        /*0cc8*/ 	.word	0x00019730
        /*0ccc*/ 	.word	0x00000000
        /*0cd0*/ 	.word	0x0002d860
        /*0cd4*/ 	.short	0x010a
        /*0cd6*/ 	.byte	0x3f
	.zero		1


	//   ....[82]....
        /*0cd8*/ 	.word	0x0001a680
        /*0cdc*/ 	.word	0x00000005
        /*0ce0*/ 	.word	0x0002d820
        /*0ce4*/ 	.short	0x010a
        /*0ce6*/ 	.byte	0x3f
	.zero		1


	//   ....[83]....
        /*0ce8*/ 	.word	0x0001a820
        /*0cec*/ 	.word	0x00000003
        /*0cf0*/ 	.word	0x0002d840
        /*0cf4*/ 	.short	0x010a
        /*0cf6*/ 	.byte	0x3f
	.zero		1


	//   ....[84]....
        /*0cf8*/ 	.word	0x0001a870
        /*0cfc*/ 	.word	0x00000019
        /*0d00*/ 	.word	0x0002d840
        /*0d04*/ 	.short	0x010a
        /*0d06*/ 	.byte	0x3f
	.zero		1


	//   ....[85]....
        /*0d08*/ 	.word	0x0001a8c0
        /*0d0c*/ 	.word	0x00000003
        /*0d10*/ 	.word	0x0002d860
        /*0d14*/ 	.short	0x010a
        /*0d16*/ 	.byte	0x3f
	.zero		1


	//----- nvinfo : EIATTR_NUM_MBARRIERS
	.align		4
.L_1233:
        /*0d18*/ 	.byte	0x03, 0x38
        /*0d1a*/ 	.short	0x0016


	//----- nvinfo : EIATTR_EXIT_INSTR_OFFSETS
	.align		4
        /*0d1c*/ 	.byte	0x04, 0x1c
        /*0d1e*/ 	.short	(.L_1235 - .L_1234)


	//   ....[0]....
.L_1234:
        /*0d20*/ 	.word	0x000009b0


	//   ....[1]....
        /*0d24*/ 	.word	0x00011eb0


	//   ....[2]....
        /*0d28*/ 	.word	0x00017950


	//----- nvinfo : EIATTR_MAX_THREADS
	.align		4
.L_1235:
        /*0d2c*/ 	.byte	0x04, 0x05
        /*0d2e*/ 	.short	(.L_1237 - .L_1236)
.L_1236:
        /*0d30*/ 	.word	0x00000200
        /*0d34*/ 	.word	0x00000001
        /*0d38*/ 	.word	0x00000001


	//----- nvinfo : EIATTR_CRS_STACK_SIZE
	.align		4
.L_1237:
        /*0d3c*/ 	.byte	0x04, 0x1e
        /*0d3e*/ 	.short	(.L_1239 - .L_1238)
.L_1238:
        /*0d40*/ 	.word	0x00000000


	//----- nvinfo : EIATTR_CBANK_PARAM_SIZE
	.align		4
.L_1239:
        /*0d44*/ 	.byte	0x03, 0x19
        /*0d46*/ 	.short	0x0af0


	//----- nvinfo : EIATTR_PARAM_CBANK
	.align		4
        /*0d48*/ 	.byte	0x04, 0x0a
        /*0d4a*/ 	.short	(.L_1241 - .L_1240)
	.align		4
.L_1240:
        /*0d4c*/ 	.word	index@(.nv.constant0._ZN7cutlass13device_kernelIN5flash11enable_sm90INS1_16FlashAttnFwdSm90INS1_25CollectiveMainloopFwdSm90ILi2EN4cute5tupleIJNS5_1CILi1EEES8_S8_EEENS6_IJNS7_ILi192EEENS7_ILi128EEENS7_ILi96EEEEEELi96ENS_10bfloat16_tEfNS_4arch4Sm90ELb0ELb1ELb1ELb1ELb1ELb0ELb0ELb0ELb1ELb1ELb0ELb0EEENS1_21CollectiveEpilogueFwdINS6_IJSA_SC_SB_EEES9_SE_SG_Li384ELb1ELb1ELb0ELb0EEENS1_36VarlenDynamicPersistentTileSchedulerILi192ELi128ELi384ELi128ELb0ELb1ELb1ELb1ELb0ELb1EEEEEEEEEvNT_6ParamsE)
        /*0d50*/ 	.short	0x0210
        /*0d52*/ 	.short	0x0af0


	//----- nvinfo : EIATTR_SW_WAR
	.align		4
.L_1241:
        /*0d54*/ 	.byte	0x04, 0x36
        /*0d56*/ 	.short	(.L_1243 - .L_1242)
.L_1242:
        /*0d58*/ 	.word	0x00000008
.L_1243:


//--------------------- .nv.info._ZN7cutlass13device_kernelIN5flash11enable_sm90INS1_16FlashAttnFwdSm90INS1_25CollectiveMainloopFwdSm90ILi2EN4cute5tupleIJNS5_1CILi1EEES8_S8_EEENS6_IJNS7_ILi192EEENS7_ILi128EEENS7_ILi96EEEEEELi96ENS_10bfloat16_tEfNS_4arch4Sm90ELb0ELb1ELb1ELb1ELb1ELb1ELb0ELb0ELb1ELb1ELb0ELb0EEENS1_21CollectiveEpilogueFwdINS6_IJSA_SC_SB_EEES9_SE_SG_Li384ELb1ELb1ELb0ELb0EEENS1_36VarlenDynamicPersistentTileSchedulerILi192ELi128ELi384ELi128ELb0ELb1ELb1ELb1ELb0ELb1EEEEEEEEEvNT_6ParamsE --------------------------
	.section	.nv.info._ZN7cutlass13device_kernelIN5flash11enable_sm90INS1_16FlashAttnFwdSm90INS1_25CollectiveMainloopFwdSm90ILi2EN4cute5tupleIJNS5_1CILi1EEES8_S8_EEENS6_IJNS7_ILi192EEENS7_ILi128EEENS7_ILi96EEEEEELi96ENS_10bfloat16_tEfNS_4arch4Sm90ELb0ELb1ELb1ELb1ELb1ELb1ELb0ELb0ELb1ELb1ELb0ELb0EEENS1_21CollectiveEpilogueFwdINS6_IJSA_SC_SB_EEES9_SE_SG_Li384ELb1ELb1ELb0ELb0EEENS1_36VarlenDynamicPersistentTileSchedulerILi192ELi128ELi384ELi128ELb0ELb1ELb1ELb1ELb0ELb1EEEEEEEEEvNT_6ParamsE,"",@"SHT_CUDA_INFO"
	.sectionflags	@""
	.align	4


	//----- nvinfo : EIATTR_CUDA_API_VERSION
	.align		4
        /*0000*/ 	.byte	0x04, 0x37
        /*0002*/ 	.short	(.L_1245 - .L_1244)
.L_1244:
        /*0004*/ 	.word	0x00000082


	//----- nvinfo : EIATTR_KPARAM_INFO
	.align		4
.L_1245:
        /*0008*/ 	.byte	0x04, 0x17
        /*000a*/ 	.short	(.L_1247 - .L_1246)
.L_1246:
        /*000c*/ 	.word	0x00000000
        /*0010*/ 	.short	0x0000
        /*0012*/ 	.short	0x0070
        /*0014*/ 	.byte	0x00, 0xf0, 0x01, 0x2a


	//----- nvinfo : EIATTR_SPARSE_MMA_MASK
	.align		4
.L_1247:
        /*0018*/ 	.byte	0x03, 0x50
        /*001a*/ 	.short	0x0000


	//----- nvinfo : EIATTR_MAXREG_COUNT
	.align		4
        /*001c*/ 	.byte	0x03, 0x1b
        /*001e*/ 	.short	0x0080


	//----- nvinfo : EIATTR_NUM_BARRIERS
	.align		4
        /*0020*/ 	.byte	0x02, 0x4c
        /*0022*/ 	.byte	0x10
	.zero		1


	//----- nvinfo : EIATTR_EXTERNS
	.align		4
        /*0024*/ 	.byte	0x04, 0x0f
        /*0026*/ 	.short	(.L_1249 - .L_1248)


	//   ....[0]....
	.align		4
.L_1248:
        /*0028*/ 	.word	index@(__assertfail)


	//----- nvinfo : EIATTR_ANNOTATIONS
	.align		4
.L_1249:
        /*002c*/ 	.byte	0x04, 0x55
        /*002e*/ 	.short	(.L_1251 - .L_1250)


	//   ....[0]....
.L_1250:
        /* <DEDUP_REMOVED lines=124> */


	//----- nvinfo : EIATTR_MERCURY_ISA_VERSION
	.align		4
.L_1251:
        /*07d8*/ 	.byte	0x03, 0x5f
        /*07da*/ 	.short	0x0101


	//----- nvinfo : EIATTR_UNUSED_LOAD_BYTE_OFFSET
	.align		4
        /*07dc*/ 	.byte	0x04, 0x44
        /*07de*/ 	.short	(.L_1253 - .L_1252)


	//   ....[0]....
.L_1252:
        /*07e0*/ 	.word	0x00000a90
        /*07e4*/ 	.word	0x0000fff0


	//   ....[1]....
        /*07e8*/ 	.word	0x0001bbe0
        /*07ec*/ 	.word	0x0000fff0


	//----- nvinfo : EIATTR_INT_WARP_WIDE_INSTR_OFFSETS
	.align		4
.L_1253:
        /*07f0*/ 	.byte	0x04, 0x31
        /*07f2*/ 	.short	(.L_1255 - .L_1254)


	//   ....[0]....
.L_1254:
        /*07f4*/ 	.word	0x00000130


	//   ....[1]....
        /*07f8*/ 	.word	0x00000170


	//   ....[2]....
        /*07fc*/ 	.word	0x000001e0


	//   ....[3]....
        /*0800*/ 	.word	0x00020930


	//   ....[4]....
        /*0804*/ 	.word	0x000209c0


	//   ....[5]....
        /*0808*/ 	.word	0x000236f0


	//   ....[6]....
        /*080c*/ 	.word	0x00023780


	//----- nvinfo : EIATTR_COOP_GROUP_MASK_REGIDS
	.align		4
.L_1255:
        /*0810*/ 	.byte	0x04, 0x29
        /*0812*/ 	.short	(.L_1257 - .L_1256)


	//   ....[0]....
.L_1256:
        /*0814*/ 	.word	0xffffffff


	//   ....[1]....
        /*0818*/ 	.word	0xffffffff


	//   ....[2]....
        /*081c*/ 	.word	0xffffffff


	//   ....[3]....
        /*0820*/ 	.word	0xffffffff


	//   ....[4]....
        /*0824*/ 	.word	0xffffffff


	//   ....[5]....
        /*0828*/ 	.word	0xffffffff


	//   ....[6]....
        /*082c*/ 	.word	0xffffffff


	//   ....[7]....
        /*0830*/ 	.word	0xffffffff


	//   ....[8]....
        /*0834*/ 	.word	0xffffffff


	//   ....[9]....
        /*0838*/ 	.word	0xffffffff


	//   ....[10]....
        /*083c*/ 	.word	0xffffffff


	//   ....[11]....
        /*0840*/ 	.word	0xffffffff


	//   ....[12]....
        /*0844*/ 	.word	0xffffffff


	//   ....[13]....
        /*0848*/ 	.word	0xffffffff


	//   ....[14]....
        /*084c*/ 	.word	0xffffffff


	//   ....[15]....
        /*0850*/ 	.word	0xffffffff


	//   ....[16]....
        /*0854*/ 	.word	0xffffffff


	//   ....[17]....
        /*0858*/ 	.word	0xffffffff


	//   ....[18]....
        /*085c*/ 	.word	0xffffffff


	//   ....[19]....
        /*0860*/ 	.word	0xffffffff


	//   ....[20]....
        /*0864*/ 	.word	0xffffffff


	//   ....[21]....
        /*0868*/ 	.word	0xffffffff


	//   ....[22]....
        /*086c*/ 	.word	0xffffffff


	//   ....[23]....
        /*0870*/ 	.word	0xffffffff


	//   ....[24]....
        /*0874*/ 	.word	0xffffffff


	//   ....[25]....
        /*0878*/ 	.word	0xffffffff


	//   ....[26]....
        /*087c*/ 	.word	0xffffffff


	//   ....[27]....
        /*0880*/ 	.word	0xffffffff


	//   ....[28]....
        /*0884*/ 	.word	0xffffffff


	//   ....[29]....
        /*0888*/ 	.word	0xffffffff


	//   ....[30]....
        /*088c*/ 	.word	0xffffffff


	//   ....[31]....
        /*0890*/ 	.word	0xffffffff


	//   ....[32]....
        /*0894*/ 	.word	0xffffffff


	//   ....[33]....
        /*0898*/ 	.word	0xffffffff


	//   ....[34]....
        /*089c*/ 	.word	0xffffffff


	//   ....[35]....
        /*08a0*/ 	.word	0xffffffff


	//   ....[36]....
        /*08a4*/ 	.word	0xffffffff


	//   ....[37]....
        /*08a8*/ 	.word	0xffffffff


	//   ....[38]....
        /*08ac*/ 	.word	0xffffffff


	//   ....[39]....
        /*08b0*/ 	.word	0xffffffff


	//   ....[40]....
        /*08b4*/ 	.word	0xffffffff


	//   ....[41]....
        /*08b8*/ 	.word	0xffffffff


	//   ....[42]....
        /*08bc*/ 	.word	0xffffffff


	//   ....[43]....
        /*08c0*/ 	.word	0xffffffff


	//   ....[44]....
        /*08c4*/ 	.word	0xffffffff


	//   ....[45]....
        /*08c8*/ 	.word	0xffffffff


	//   ....[46]....
        /*08cc*/ 	.word	0xffffffff


	//   ....[47]....
        /*08d0*/ 	.word	0xffffffff


	//   ....[48]....
        /*08d4*/ 	.word	0xffffffff


	//   ....[49]....
        /*08d8*/ 	.word	0xffffffff


	//   ....[50]....
        /*08dc*/ 	.word	0xffffffff


	//   ....[51]....
        /*08e0*/ 	.word	0xffffffff


	//   ....[52]....
        /*08e4*/ 	.word	0xffffffff


	//   ....[53]....
        /*08e8*/ 	.word	0xffffffff


	//   ....[54]....
        /*08ec*/ 	.word	0xffffffff


	//   ....[55]....
        /*08f0*/ 	.word	0xffffffff


	//   ....[56]....
        /*08f4*/ 	.word	0xffffffff


	//   ....[57]....
        /*08f8*/ 	.word	0xffffffff


	//   ....[58]....
        /*08fc*/ 	.word	0xffffffff


	//   ....[59]....
        /*0900*/ 	.word	0xffffffff


	//   ....[60]....
        /*0904*/ 	.word	0xffffffff


	//   ....[61]....
        /*0908*/ 	.word	0xffffffff


	//   ....[62]....
        /*090c*/ 	.word	0xffffffff


	//   ....[63]....
        /*0910*/ 	.word	0xffffffff


	//   ....[64]....
        /*0914*/ 	.word	0xffffffff


	//   ....[65]....
        /*0918*/ 	.word	0xffffffff


	//   ....[66]....
        /*091c*/ 	.word	0xffffffff


	//   ....[67]....
        /*0920*/ 	.word	0xffffffff


	//   ....[68]....
        /*0924*/ 	.word	0xffffffff


	//   ....[69]....
        /*0928*/ 	.word	0xffffffff


	//   ....[70]....
        /*092c*/ 	.word	0xffffffff


	//   ....[71]....
        /*0930*/ 	.word	0xffffffff


	//   ....[72]....
        /*0934*/ 	.word	0xffffffff


	//   ....[73]....
        /*0938*/ 	.word	0xffffffff


	//   ....[74]....
        /*093c*/ 	.word	0xffffffff


	//   ....[75]....
        /*0940*/ 	.word	0xffffffff


	//   ....[76]....
        /*0944*/ 	.word	0xffffffff


	//   ....[77]....
        /*0948*/ 	.word	0xffffffff


	//   ....[78]....
        /*094c*/ 	.word	0xffffffff


	//   ....[79]....
        /*0950*/ 	.word	0xffffffff


	//   ....[80]....
        /*0954*/ 	.word	0xffffffff


	//   ....[81]....
        /*0958*/ 	.word	0xffffffff


	//   ....[82]....
        /*095c*/ 	.word	0xffffffff


	//   ....[83]....
        /*0960*/ 	.word	0xffffffff


	//   ....[84]....
        /*0964*/ 	.word	0xffffffff


	//   ....[85]....
        /*0968*/ 	.word	0xffffffff


	//   ....[86]....
        /*096c*/ 	.word	0xffffffff


	//   ....[87]....
        /*0970*/ 	.word	0xffffffff


	//   ....[88]....
        /*0974*/ 	.word	0xffffffff


	//   ....[89]....
        /*0978*/ 	.word	0xffffffff


	//   ....[90]....
        /*097c*/ 	.word	0xffffffff


	//   ....[91]....
        /*0980*/ 	.word	0xffffffff


	//   ....[92]....
        /*0984*/ 	.word	0xffffffff


	//   ....[93]....
        /*0988*/ 	.word	0xffffffff


	//   ....[94]....
        /*098c*/ 	.word	0xffffffff


	//   ....[95]....
        /*0990*/ 	.word	0xffffffff


	//   ....[96]....
        /*0994*/ 	.word	0xffffffff


	//   ....[97]....
        /*0998*/ 	.word	0xffffffff


	//   ....[98]....
        /*099c*/ 	.word	0xffffffff


	//   ....[99]....
        /*09a0*/ 	.word	0xffffffff


	//   ....[100]....
        /*09a4*/ 	.word	0xffffffff


	//   ....[101]....
        /*09a8*/ 	.word	0xffffffff


	//   ....[102]....
        /*09ac*/ 	.word	0xffffffff


	//   ....[103]....
        /*09b0*/ 	.word	0xffffffff


	//   ....[104]....
        /*09b4*/ 	.word	0xffffffff


	//   ....[105]....
        /*09b8*/ 	.word	0xffffffff


	//   ....[106]....
        /*09bc*/ 	.word	0xffffffff


	//   ....[107]....
        /*09c0*/ 	.word	0xffffffff


	//   ....[108]....
        /*09c4*/ 	.word	0xffffffff


	//   ....[109]....
        /*09c8*/ 	.word	0xffffffff


	//   ....[110]....
        /*09cc*/ 	.word	0xffffffff


	//   ....[111]....
        /*09d0*/ 	.word	0xffffffff


	//   ....[112]....
        /*09d4*/ 	.word	0xffffffff


	//   ....[113]....
        /*09d8*/ 	.word	0xffffffff


	//   ....[114]....
        /*09dc*/ 	.word	0xffffffff


	//   ....[115]....
        /*09e0*/ 	.word	0xffffffff


	//   ....[116]....
        /*09e4*/ 	.word	0xffffffff


	//   ....[117]....
        /*09e8*/ 	.word	0xffffffff


	//   ....[118]....
        /*09ec*/ 	.word	0xffffffff


	//   ....[119]....
        /*09f0*/ 	.word	0xffffffff


	//   ....[120]....
        /*09f4*/ 	.word	0xffffffff


	//   ....[121]....
        /*09f8*/ 	.word	0xffffffff


	//   ....[122]....
        /*09fc*/ 	.word	0xffffffff


	//   ....[123]....
        /*0a00*/ 	.word	0xffffffff


	//   ....[124]....
        /*0a04*/ 	.word	0xffffffff


	//   ....[125]....
        /*0a08*/ 	.word	0xffffffff


	//   ....[126]....
        /*0a0c*/ 	.word	0xffffffff


	//   ....[127]....
        /*0a10*/ 	.word	0xffffffff


	//   ....[128]....
        /*0a14*/ 	.word	0xffffffff


	//   ....[129]....
        /*0a18*/ 	.word	0xffffffff


	//   ....[130]....
        /*0a1c*/ 	.word	0xffffffff


	//   ....[131]....
        /*0a20*/ 	.word	0xffffffff


	//   ....[132]....
        /*0a24*/ 	.word	0xffffffff


	//   ....[133]....
        /*0a28*/ 	.word	0xffffffff


	//   ....[134]....
        /*0a2c*/ 	.word	0xffffffff


	//   ....[135]....
        /*0a30*/ 	.word	0xffffffff


	//   ....[136]....
        /*0a34*/ 	.word	0xffffffff


	//   ....[137]....
        /*0a38*/ 	.word	0xffffffff


	//   ....[138]....
        /*0a3c*/ 	.word	0xffffffff


	//   ....[139]....
        /*0a40*/ 	.word	0xffffffff


	//   ....[140]....
        /*0a44*/ 	.word	0xffffffff


	//   ....[141]....
        /*0a48*/ 	.word	0xffffffff


	//   ....[142]....
        /*0a4c*/ 	.word	0xffffffff


	//   ....[143]....
        /*0a50*/ 	.word	0xffffffff


	//   ....[144]....
        /*0a54*/ 	.word	0xffffffff


	//   ....[145]....
        /*0a58*/ 	.word	0x0500000f


	//   ....[146]....
        /*0a5c*/ 	.word	0x0500000f


	//   ....[147]....
        /*0a60*/ 	.word	0x0500000f


	//   ....[148]....
        /*0a64*/ 	.word	0x0500000f


	//   ....[149]....
        /*0a68*/ 	.word	0x0500000f


	//   ....[150]....
        /*0a6c*/ 	.word	0x0500000f


	//   ....[151]....
        /*0a70*/ 	.word	0x0500000f


	//   ....[152]....
        /*0a74*/ 	.word	0x0500000f


	//   ....[153]....
        /*0a78*/ 	.word	0x0500000f


	//   ....[154]....
        /*0a7c*/ 	.word	0x0500000f


	//   ....[155]....
        /*0a80*/ 	.word	0x0500000f


	//   ....[156]....
        /*0a84*/ 	.word	0x0500000f


	//   ....[157]....
        /*0a88*/ 	.word	0x0500000f


	//   ....[158]....
        /*0a8c*/ 	.word	0x0500000f


	//   ....[159]....
        /*0a90*/ 	.word	0x0500000f


	//   ....[160]....
        /*0a94*/ 	.word	0x0500000f


	//   ....[161]....
        /*0a98*/ 	.word	0x0500000f


	//   ....[162]....
        /*0a9c*/ 	.word	0x0500000f


	//   ....[163]....
        /*0aa0*/ 	.word	0x0500000f


	//   ....[164]....
        /*0aa4*/ 	.word	0x0500000f


	//   ....[165]....
        /*0aa8*/ 	.word	0x0500000f


	//   ....[166]....
        /*0aac*/ 	.word	0x0500000f


	//   ....[167]....
        /*0ab0*/ 	.word	0x0500000f


	//   ....[168]....
        /*0ab4*/ 	.word	0x0500000f


	//   ....[169]....
        /*0ab8*/ 	.word	0x0500000f


	//   ....[170]....
        /*0abc*/ 	.word	0x0500000f


	//   ....[171]....
        /*0ac0*/ 	.word	0x0500000f


	//   ....[172]....
        /*0ac4*/ 	.word	0x0500000f


	//   ....[173]....
        /*0ac8*/ 	.word	0x0500000f


	//   ....[174]....
        /*0acc*/ 	.word	0x0500000f


	//   ....[175]....
        /*0ad0*/ 	.word	0x0500000f


	//   ....[176]....
        /*0ad4*/ 	.word	0x0500000f


	//   ....[177]....
        /*0ad8*/ 	.word	0x0500000f


	//   ....[178]....
        /*0adc*/ 	.word	0x0500000f


	//   ....[179]....
        /*0ae0*/ 	.word	0x0500000f


	//   ....[180]....
        /*0ae4*/ 	.word	0x0500000f


	//   ....[181]....
        /*0ae8*/ 	.word	0x0500000f


	//   ....[182]....
        /*0aec*/ 	.word	0x0500000f


	//   ....[183]....
        /*0af0*/ 	.word	0x0500000f


	//   ....[184]....
        /*0af4*/ 	.word	0x0500000f


	//   ....[185]....
        /*0af8*/ 	.word	0x0500000f


	//   ....[186]....
        /*0afc*/ 	.word	0x0500000f


	//   ....[187]....
        /*0b00*/ 	.word	0x0500000f


	//   ....[188]....
        /*0b04*/ 	.word	0x0500000f


	//   ....[189]....
        /*0b08*/ 	.word	0x0500000f


	//   ....[190]....
        /*0b0c*/ 	.word	0x0500000f


	//   ....[191]....
        /*0b10*/ 	.word	0x0500000f


	//   ....[192]....
        /*0b14*/ 	.word	0x0500000f


	//   ....[193]....
        /*0b18*/ 	.word	0x0500000f


	//   ....[194]....
        /*0b1c*/ 	.word	0x0500000f


	//   ....[195]....
        /*0b20*/ 	.word	0x0500000f


	//   ....[196]....
        /*0b24*/ 	.word	0x0500000f


	//   ....[197]....
        /*0b28*/ 	.word	0x0500000f


	//   ....[198]....
        /*0b2c*/ 	.word	0x0500000f


	//   ....[199]....
        /*0b30*/ 	.word	0x0500000f


	//   ....[200]....
        /*0b34*/ 	.word	0x0500000f


	//   ....[201]....
        /*0b38*/ 	.word	0x0500000f


	//   ....[202]....
        /*0b3c*/ 	.word	0x0500000f


	//   ....[203]....
        /*0b40*/ 	.word	0x0500000f


	//   ....[204]....
        /*0b44*/ 	.word	0x0500000f


	//   ....[205]....
        /*0b48*/ 	.word	0x0500000f


	//   ....[206]....
        /*0b4c*/ 	.word	0x0500000f


	//   ....[207]....
        /*0b50*/ 	.word	0x0500000f


	//   ....[208]....
        /*0b54*/ 	.word	0x0500000f


	//   ....[209]....
        /*0b58*/ 	.word	0x0500000f


	//   ....[210]....
        /*0b5c*/ 	.word	0x0500000f


	//   ....[211]....
        /*0b60*/ 	.word	0x0500000f


	//   ....[212]....
        /*0b64*/ 	.word	0x0500000f


	//   ....[213]....
        /*0b68*/ 	.word	0x0500000f


	//   ....[214]....
        /*0b6c*/ 	.word	0x0500000f


	//   ....[215]....
        /*0b70*/ 	.word	0x0500000f


	//   ....[216]....
        /*0b74*/ 	.word	0x0500000f


	//   ....[217]....
        /*0b78*/ 	.word	0x0500000f


	//   ....[218]....
        /*0b7c*/ 	.word	0x0500000f


	//   ....[219]....
        /*0b80*/ 	.word	0x0500000f


	//   ....[220]....
        /*0b84*/ 	.word	0x0500000f


	//   ....[221]....
        /*0b88*/ 	.word	0x0500000f


	//   ....[222]....
        /*0b8c*/ 	.word	0x0500000f


	//   ....[223]....
        /*0b90*/ 	.word	0x0500000f


	//   ....[224]....
        /*0b94*/ 	.word	0x0500000f


	//   ....[225]....
        /*0b98*/ 	.word	0x0500000f


	//   ....[226]....
        /*0b9c*/ 	.word	0x0500000f


	//   ....[227]....
        /*0ba0*/ 	.word	0x0500000f


	//----- nvinfo : EIATTR_COOP_GROUP_INSTR_OFFSETS
	.align		4
.L_1257:
        /*0ba4*/ 	.byte	0x04, 0x28
        /*0ba6*/ 	.short	(.L_1259 - .L_1258)


	//   ....[0]....
.L_1258:
        /*0ba8*/ 	.word	0x00000070


	//   ....[1]....
        /*0bac*/ 	.word	0x00000140


	//   ....[2]....
        /*0bb0*/ 	.word	0x00000190


	//   ....[3]....
        /*0bb4*/ 	.word	0x000003c0


	//   ....[4]....
        /*0bb8*/ 	.word	0x00000520


	//   ....[5]....
        /*0bbc*/ 	.word	0x00000640


	//   ....[6]....
        /*0bc0*/ 	.word	0x000007a0


	//   ....[7]....
        /*0bc4*/ 	.word	0x00003520


	//   ....[8]....
        /*0bc8*/ 	.word	0x00003530


	//   ....[9]....
        /*0bcc*/ 	.word	0x00005260


	//   ....[10]....
        /*0bd0*/ 	.word	0x00005270


	//   ....[11]....
        /*0bd4*/ 	.word	0x00006d70


	//   ....[12]....
        /*0bd8*/ 	.word	0x00006d80


	//   ....[13]....
        /*0bdc*/ 	.word	0x000072d0


	//   ....[14]....
        /*0be0*/ 	.word	0x00007300


	//   ....[15]....
        /*0be4*/ 	.word	0x00007e00


	//   ....[16]....
        /*0be8*/ 	.word	0x000085c0


	//   ....[17]....
        /*0bec*/ 	.word	0x000085d0


	//   ....[18]....
        /*0bf0*/ 	.word	0x000085e0


	//   ....[19]....
        /*0bf4*/ 	.word	0x000085f0


	//   ....[20]....
        /*0bf8*/ 	.word	0x0000a580


	//   ....[21]....
        /*0bfc*/ 	.word	0x0000a590


	//   ....[22]....
        /*0c00*/ 	.word	0x0000a5a0


	//   ....[23]....
        /*0c04*/ 	.word	0x0000a5b0


	//   ....[24]....
        /*0c08*/ 	.word	0x0000d180


	//   ....[25]....
        /*0c0c*/ 	.word	0x0000d660


	//   ....[26]....
        /*0c10*/ 	.word	0x0000e840


	//   ....[27]....
        /*0c14*/ 	.word	0x0000e950


	//   ....[28]....
        /*0c18*/ 	.word	0x0000f1b0


	//   ....[29]....
        /*0c1c*/ 	.word	0x0000f230


	//   ....[30]....
        /*0c20*/ 	.word	0x0000fec0


	//   ....[31]....
        /*0c24*/ 	.word	0x00011470


	//   ....[32]....
        /*0c28*/ 	.word	0x00011900


	//   ....[33]....
        /*0c2c*/ 	.word	0x000128f0


	//   ....[34]....
        /*0c30*/ 	.word	0x000129f0


	//   ....[35]....
        /*0c34*/ 	.word	0x00012ec0


	//   ....[36]....
        /*0c38*/ 	.word	0x00012f40


	//   ....[37]....
        /*0c3c*/ 	.word	0x00014060


	//   ....[38]....
        /*0c40*/ 	.word	0x00015890


	//   ....[39]....
        /*0c44*/ 	.word	0x000158f0


	//   ....[40]....
        /*0c48*/ 	.word	0x00015cc0


	//   ....[41]....
        /*0c4c*/ 	.word	0x00015ce0


	//   ....[42]....
        /*0c50*/ 	.word	0x00017070


	//   ....[43]....
        /*0c54*/ 	.word	0x00018380


	//   ....[44]....
        /*0c58*/ 	.word	0x00018850


	//   ....[45]....
        /*0c5c*/ 	.word	0x00019410


	//   ....[46]....
        /*0c60*/ 	.word	0x00019510


	//   ....[47]....
        /*0c64*/ 	.word	0x00019f10


	//   ....[48]....
        /*0c68*/ 	.word	0x00019fb0


	//   ....[49]....
        /*0c6c*/ 	.word	0x0001aec0


	//   ....[50]....
        /*0c70*/ 	.word	0x0001b0c0


	//   ....[51]....
        /*0c74*/ 	.word	0x0001b0f0


	//   ....[52]....
        /*0c78*/ 	.word	0x0001b590


	//   ....[53]....
        /*0c7c*/ 	.word	0x0001b5d0


	//   ....[54]....
        /*0c80*/ 	.word	0x0001c5e0


	//   ....[55]....
        /*0c84*/ 	.word	0x0001c620


	//   ....[56]....
        /*0c88*/ 	.word	0x0001c650


	//   ....[57]....
        /*0c8c*/ 	.word	0x0001c660


	//   ....[58]....
        /*0c90*/ 	.word	0x0001cbc0


	//   ....[59]....
        /*0c94*/ 	.word	0x0001cbe0


	//   ....[60]....
        /*0c98*/ 	.word	0x0001cd00


	//   ....[61]....
        /*0c9c*/ 	.word	0x0001cd20


	//   ....[62]....
        /*0ca0*/ 	.word	0x0001d580


	//   ....[63]....
        /*0ca4*/ 	.word	0x0001d590


	//   ....[64]....
        /*0ca8*/ 	.word	0x0001d6f0


	//   ....[65]....
        /*0cac*/ 	.word	0x0001d700


	//   ....[66]....
        /*0cb0*/ 	.word	0x0001d8a0


	//   ....[67]....
        /*0cb4*/ 	.word	0x0001da70


	//   ....[68]....
        /*0cb8*/ 	.word	0x0001daa0


	//   ....[69]....
        /*0cbc*/ 	.word	0x0001dad0


	//   ....[70]....
        /*0cc0*/ 	.word	0x0001db00


	//   ....[71]....
        /*0cc4*/ 	.word	0x0001db30


	//   ....[72]....
        /*0cc8*/ 	.word	0x0001db60


	//   ....[73]....
        /*0ccc*/ 	.word	0x0001dcd0


	//   ....[74]....
        /*0cd0*/ 	.word	0x0001dd00


	//   ....[75]....
        /*0cd4*/ 	.word	0x0001dd30


	//   ....[76]....
        /*0cd8*/ 	.word	0x0001dd60


	//   ....[77]....
        /*0cdc*/ 	.word	0x0001dd90


	//   ....[78]....
        /*0ce0*/ 	.word	0x0001ddc0


	//   ....[79]....
        /*0ce4*/ 	.word	0x0001de60


	//   ....[80]....
        /*0ce8*/ 	.word	0x0001dec0


	//   ....[81]....
        /*0cec*/ 	.word	0x0001df60


	//   ....[82]....
        /*0cf0*/ 	.word	0x0001f050


	//   ....[83]....
        /*0cf4*/ 	.word	0x000215b0


	//   ....[84]....
        /*0cf8*/ 	.word	0x000215c0


	//   ....[85]....
        /*0cfc*/ 	.word	0x00021680


	//   ....[86]....
        /*0d00*/ 	.word	0x00021690


	//   ....[87]....
        /*0d04*/ 	.word	0x00021740


	//   ....[88]....
        /*0d08*/ 	.word	0x00021750


	//   ....[89]....
        /*0d0c*/ 	.word	0x00021760


	//   ....[90]....
        /*0d10*/ 	.word	0x00021770


	//   ....[91]....
        /*0d14*/ 	.word	0x00022180


	//   ....[92]....
        /*0d18*/ 	.word	0x00022190


	//   ....[93]....
        /*0d1c*/ 	.word	0x000221b0


	//   ....[94]....
        /*0d20*/ 	.word	0x00022260


	//   ....[95]....
        /*0d24*/ 	.word	0x00022290


	//   ....[96]....
        /*0d28*/ 	.word	0x000222b0


	//   ....[97]....
        /*0d2c*/ 	.word	0x00022330


	//   ....[98]....
        /*0d30*/ 	.word	0x00022340


	//   ....[99]....
        /*0d34*/ 	.word	0x00022410


	//   ....[100]....
        /*0d38*/ 	.word	0x00022450


	//   ....[101]....
        /*0d3c*/ 	.word	0x00022460


	//   ....[102]....
        /*0d40*/ 	.word	0x000224e0


	//   ....[103]....
        /*0d44*/ 	.word	0x00022ce0


	//   ....[104]....
        /*0d48*/ 	.word	0x00022cf0


	//   ....[105]....
        /*0d4c*/ 	.word	0x00022d10


	//   ....[106]....
        /*0d50*/ 	.word	0x00022d90


	//   ....[107]....
        /*0d54*/ 	.word	0x00022da0


	//   ....[108]....
        /*0d58*/ 	.word	0x00022e00


	//   ....[109]....
        /*0d5c*/ 	.word	0x00022e30


	//   ....[110]....
        /*0d60*/ 	.word	0x00022e70


	//   ....[111]....
        /*0d64*/ 	.word	0x00023120


	//   ....[112]....
        /*0d68*/ 	.word	0x00023140


	//   ....[113]....
        /*0d6c*/ 	.word	0x000231e0


	//   ....[114]....
        /*0d70*/ 	.word	0x000231f0


	//   ....[115]....
        /*0d74*/ 	.word	0x00023280


	//   ....[116]....
        /*0d78*/ 	.word	0x00023290


	//   ....[117]....
        /*0d7c*/ 	.word	0x000232a0


	//   ....[118]....
        /*0d80*/ 	.word	0x00023330


	//   ....[119]....
        /*0d84*/ 	.word	0x00023930


	//   ....[120]....
        /*0d88*/ 	.word	0x00023940


	//   ....[121]....
        /*0d8c*/ 	.word	0x000239d0


	//   ....[122]....
        /*0d90*/ 	.word	0x00023a70


	//   ....[123]....
        /*0d94*/ 	.word	0x00023a90


	//   ....[124]....
        /*0d98*/ 	.word	0x00023b10


	//   ....[125]....
        /*0d9c*/ 	.word	0x00023b30


	//   ....[126]....
        /*0da0*/ 	.word	0x00023b40


	//   ....[127]....
        /*0da4*/ 	.word	0x00023f40


	//   ....[128]....
        /*0da8*/ 	.word	0x00023f70


	//   ....[129]....
        /*0dac*/ 	.word	0x00023fb0


	//   ....[130]....
        /*0db0*/ 	.word	0x00023fe0


	//   ....[131]....
        /*0db4*/ 	.word	0x00024010


	//   ....[132]....
        /*0db8*/ 	.word	0x00024040


	//   ....[133]....
        /*0dbc*/ 	.word	0x00024070


	//   ....[134]....
        /*0dc0*/ 	.word	0x000240a0


	//   ....[135]....
        /*0dc4*/ 	.word	0x00024220


	//   ....[136]....
        /*0dc8*/ 	.word	0x00024250


	//   ....[137]....
        /*0dcc*/ 	.word	0x00024280


	//   ....[138]....
        /*0dd0*/ 	.word	0x000242b0


	//   ....[139]....
        /*0dd4*/ 	.word	0x000242e0


	//   ....[140]....
        /*0dd8*/ 	.word	0x00024310


	//   ....[141]....
        /*0ddc*/ 	.word	0x000243d0


	//   ....[142]....
        /*0de0*/ 	.word	0x000243f0


	//   ....[143]....
        /*0de4*/ 	.word	0x00024460


	//   ....[144]....
        /*0de8*/ 	.word	0x00024b00


	//   ....[145]....
        /*0dec*/ 	.word	0x00024e40


	//   ....[146]....
        /*0df0*/ 	.word	0x00024ed0


	//   ....[147]....
        /*0df4*/ 	.word	0x00024fc0


	//   ....[148]....
        /*0df8*/ 	.word	0x00025050


	//   ....[149]....
        /*0dfc*/ 	.word	0x00025130


	//   ....[150]....
        /*0e00*/ 	.word	0x000251c0


	//   ....[151]....
        /*0e04*/ 	.word	0x00025300


	//   ....[152]....
        /*0e08*/ 	.word	0x000253a0


	//   ....[153]....
        /*0e0c*/ 	.word	0x00025430


	//   ....[154]....
        /*0e10*/ 	.word	0x00025480


	//   ....[155]....
        /*0e14*/ 	.word	0x000254d0


	//   ....[156]....
        /*0e18*/ 	.word	0x000255a0


	//   ....[157]....
        /*0e1c*/ 	.word	0x00025630


	//   ....[158]....
        /*0e20*/ 	.word	0x00025680


	//   ....[159]....
        /*0e24*/ 	.word	0x000256d0


	//   ....[160]....
        /*0e28*/ 	.word	0x00025a30


	//   ....[161]....
        /*0e2c*/ 	.word	0x00025a80


	//   ....[162]....
        /*0e30*/ 	.word	0x00025b10


	//   ....[163]....
        /*0e34*/ 	.word	0x00025ba0


	//   ....[164]....
        /*0e38*/ 	.word	0x00025c60


	//   ....[165]....
        /*0e3c*/ 	.word	0x00025f40


	//   ....[166]....
        /*0e40*/ 	.word	0x00026030


	//   ....[167]....
        /*0e44*/ 	.word	0x000260c0


	//   ....[168]....
        /*0e48*/ 	.word	0x00026120


	//   ....[169]....
        /*0e4c*/ 	.word	0x00026240


	//   ....[170]....
        /*0e50*/ 	.word	0x000262a0


	//   ....[171]....
        /*0e54*/ 	.word	0x000263c0


	//   ....[172]....
        /*0e58*/ 	.word	0x00026420


	//   ....[173]....
        /*0e5c*/ 	.word	0x000264d0


	//   ....[174]....
        /*0e60*/ 	.word	0x000265f0


	//   ....[175]....
        /*0e64*/ 	.word	0x00026660


	//   ....[176]....
        /*0e68*/ 	.word	0x000266c0


	//   ....[177]....
        /*0e6c*/ 	.word	0x00026760


	//   ....[178]....
        /*0e70*/ 	.word	0x00026830


	//   ....[179]....
        /*0e74*/ 	.word	0x000268d0


	//   ....[180]....
        /*0e78*/ 	.word	0x000269b0


	//   ....[181]....
        /*0e7c*/ 	.word	0x00026a40


	//   ....[182]....
        /*0e80*/ 	.word	0x00026b10


	//   ....[183]....
        /*0e84*/ 	.word	0x00026ba0


	//   ....[184]....
        /*0e88*/ 	.word	0x00026c80


	//   ....[185]....
        /*0e8c*/ 	.word	0x00026d40


	//   ....[186]....
        /*0e90*/ 	.word	0x00026ec0


	//   ....[187]....
        /*0e94*/ 	.word	0x00026fa0


	//   ....[188]....
        /*0e98*/ 	.word	0x00027020


	//   ....[189]....
        /*0e9c*/ 	.word	0x00027100


	//   ....[190]....
        /*0ea0*/ 	.word	0x00027160


	//   ....[191]....
        /*0ea4*/ 	.word	0x00027230


	//   ....[192]....
        /*0ea8*/ 	.word	0x00027290


	//   ....[193]....
        /*0eac*/ 	.word	0x00027370


	//   ....[194]....
        /*0eb0*/ 	.word	0x00027460


	//   ....[195]....
        /*0eb4*/ 	.word	0x00027500


	//   ....[196]....
        /*0eb8*/ 	.word	0x00027560


	//   ....[197]....
        /*0ebc*/ 	.word	0x00027660


	//   ....[198]....
        /*0ec0*/ 	.word	0x000276c0


	//   ....[199]....
        /*0ec4*/ 	.word	0x000277c0


	//   ....[200]....
        /*0ec8*/ 	.word	0x00027820


	//   ....[201]....
        /*0ecc*/ 	.word	0x000278f0


	//   ....[202]....
        /*0ed0*/ 	.word	0x00027a40


	//   ....[203]....
        /*0ed4*/ 	.word	0x00027af0


	//   ....[204]....
        /*0ed8*/ 	.word	0x00027c00


	//   ....[205]....
        /*0edc*/ 	.word	0x00027ce0


	//   ....[206]....
        /*0ee0*/ 	.word	0x00027d40


	//   ....[207]....
        /*0ee4*/ 	.word	0x00027e30


	//   ....[208]....
        /*0ee8*/ 	.word	0x00027e90


	//   ....[209]....
        /*0eec*/ 	.word	0x00027f70


	//   ....[210]....
        /*0ef0*/ 	.word	0x00028000


	//   ....[211]....
        /*0ef4*/ 	.word	0x000280a0


	//   ....[212]....
        /*0ef8*/ 	.word	0x000281c0


	//   ....[213]....
        /*0efc*/ 	.word	0x00028230


	//   ....[214]....
        /*0f00*/ 	.word	0x000282a0


	//   ....[215]....
        /*0f04*/ 	.word	0x00028310


	//   ....[216]....
        /*0f08*/ 	.word	0x00028380


	//   ....[217]....
        /*0f0c*/ 	.word	0x00028400


	//   ....[218]....
        /*0f10*/ 	.word	0x00028490


	//   ....[219]....
        /*0f14*/ 	.word	0x00028520


	//   ....[220]....
        /*0f18*/ 	.word	0x00028590


	//   ....[221]....
        /*0f1c*/ 	.word	0x00028600


	//   ....[222]....
        /*0f20*/ 	.word	0x00028670


	//   ....[223]....
        /*0f24*/ 	.word	0x000286f0


	//   ....[224]....
        /*0f28*/ 	.word	0x00028760


	//   ....[225]....
        /*0f2c*/ 	.word	0x00028800


	//   ....[226]....
        /*0f30*/ 	.word	0x00028890


	//   ....[227]....
        /*0f34*/ 	.word	0x000289c0


	//----- nvinfo : EIATTR_REG_RECONFIG
	.align		4
.L_1259:
        /*0f38*/ 	.byte	0x01, 0x54
	.zero		2


	//----- nvinfo : EIATTR_SYSCALL_OFFSETS
	.align		4
        /*0f3c*/ 	.byte	0x04, 0x46
        /*0f3e*/ 	.short	(.L_1261 - .L_1260)


	//   ....[0]....
.L_1260:
        /*0f40*/ 	.word	0x00001e70


	//   ....[1]....
        /*0f44*/ 	.word	0x00001fc0


	//   ....[2]....
        /*0f48*/ 	.word	0x00008010


	//   ....[3]....
        /*0f4c*/ 	.word	0x00008330


	//   ....[4]....
        /*0f50*/ 	.word	0x00020b20


	//   ....[5]....
        /*0f54*/ 	.word	0x00020c70


	//   ....[6]....
        /*0f58*/ 	.word	0x00020d60


	//   ....[7]....
        /*0f5c*/ 	.word	0x00021bf0


	//----- nvinfo : EIATTR_MBARRIER_INSTR_OFFSETS
	.align		4
.L_1261:
        /*0f60*/ 	.byte	0x04, 0x39
        /*0f62*/ 	.short	(.L_1263 - .L_1262)


	//   ....[0]....
.L_1262:
        /*0f64*/ 	.word	0x00000270
        /*0f68*/ 	.word	0x000000ff
        /*0f6c*/ 	.word	0x0002d800
        /*0f70*/ 	.short	0x0100
        /*0f72*/ 	.byte	0x08
	.zero		1


	//   ....[1]....
        /*0f74*/ 	.word	0x00000280
        /*0f78*/ 	.word	0x000000ff
        /*0f7c*/ 	.word	0x0002d820
        /*0f80*/ 	.short	0x0100
        /*0f82*/ 	.byte	0x08
	.zero		1


	//   ....[2]....
        /*0f84*/ 	.word	0x00000370
        /*0f88*/ 	.word	0x000000ff
        /*0f8c*/ 	.word	0x0002d830
        /*0f90*/ 	.short	0x0100
        /*0f92*/ 	.byte	0x08
	.zero		1


	//   ....[3]....
        /*0f94*/ 	.word	0x00000380
        /*0f98*/ 	.word	0x000000ff
        /*0f9c*/ 	.word	0x0002d840
        /*0fa0*/ 	.short	0x0100
        /*0fa2*/ 	.byte	0x08
	.zero		1


	//   ....[4]....
        /*0fa4*/ 	.word	0x00000390
        /*0fa8*/ 	.word	0x000000ff
        /*0fac*/ 	.word	0x0002d838
        /*0fb0*/ 	.short	0x0100
        /*0fb2*/ 	.byte	0x08
	.zero		1


	//   ....[5]....
        /*0fb4*/ 	.word	0x000003a0
        /*0fb8*/ 	.word	0x000000ff
        /*0fbc*/ 	.word	0x0002d848
        /*0fc0*/ 	.short	0x0100
        /*0fc2*/ 	.byte	0x08
	.zero		1


	//   ....[6]....
        /*0fc4*/ 	.word	0x000004d0
        /*0fc8*/ 	.word	0x000000ff
        /*0fcc*/ 	.word	0x0002d850
        /*0fd0*/ 	.short	0x0100
        /*0fd2*/ 	.byte	0x08
	.zero		1


	//   ....[7]....
        /*0fd4*/ 	.word	0x000004e0
        /*0fd8*/ 	.word	0x000000ff
        /*0fdc*/ 	.word	0x0002d860
        /*0fe0*/ 	.short	0x0100
        /*0fe2*/ 	.byte	0x08
	.zero		1


	//   ....[8]....
        /*0fe4*/ 	.word	0x000004f0
        /*0fe8*/ 	.word	0x000000ff
        /*0fec*/ 	.word	0x0002d858
        /*0ff0*/ 	.short	0x0100
        /*0ff2*/ 	.byte	0x08
	.zero		1


	//   ....[9]....
        /*0ff4*/ 	.word	0x00000500
        /*0ff8*/ 	.word	0x000000ff
        /*0ffc*/ 	.word	0x0002d868
        /*1000*/ 	.short	0x0100
        /*1002*/ 	.byte	0x08
	.zero		1


	//   ....[10]....
        /*1004*/ 	.word	0x000005f0
        /*1008*/ 	.word	0x000000ff
        /*100c*/ 	.word	0x0002d870
        /*1010*/ 	.short	0x0100
        /*1012*/ 	.byte	0x06
	.zero		1


	//   ....[11]....
        /*1014*/ 	.word	0x00000600
        /*1018*/ 	.word	0x000000ff
        /*101c*/ 	.word	0x0002d880
        /*1020*/ 	.short	0x0100
        /*1022*/ 	.byte	0x06
	.zero		1


	//   ....[12]....
        /*1024*/ 	.word	0x00000610
        /*1028*/ 	.word	0x000000ff
        /*102c*/ 	.word	0x0002d878
        /*1030*/ 	.short	0x0100
        /*1032*/ 	.byte	0x06
	.zero		1


	//   ....[13]....
        /*1034*/ 	.word	0x00000620
        /*1038*/ 	.word	0x000000ff
        /*103c*/ 	.word	0x0002d888
        /*1040*/ 	.short	0x0100
        /*1042*/ 	.byte	0x06
	.zero		1


	//   ....[14]....
        /*1044*/ 	.word	0x00000750
        /*1048*/ 	.word	0x000000ff
        /*104c*/ 	.word	0x0002d890
        /*1050*/ 	.short	0x0100
        /*1052*/ 	.byte	0x08
	.zero		1


	//   ....[15]....
        /*1054*/ 	.word	0x00000760
        /*1058*/ 	.word	0x000000ff
        /*105c*/ 	.word	0x0002d8a0
        /*1060*/ 	.short	0x0100
        /*1062*/ 	.byte	0x08
	.zero		1


	//   ....[16]....
        /*1064*/ 	.word	0x00000770
        /*1068*/ 	.word	0x000000ff
        /*106c*/ 	.word	0x0002d898
        /*1070*/ 	.short	0x0100
        /*1072*/ 	.byte	0x08
	.zero		1


	//   ....[17]....
        /*1074*/ 	.word	0x00000780
        /*1078*/ 	.word	0x000000ff
        /*107c*/ 	.word	0x0002d8a8
        /*1080*/ 	.short	0x0100
        /*1082*/ 	.byte	0x08
	.zero		1


	//   ....[18]....
        /*1084*/ 	.word	0x000008b0
        /*1088*/ 	.word	0x000000ff
        /*108c*/ 	.word	0x0002d8b0
        /*1090*/ 	.short	0x0100
        /*1092*/ 	.byte	0x08
	.zero		1


	//   ....[19]....
        /*1094*/ 	.word	0x000008c0
        /*1098*/ 	.word	0x000000ff
        /*109c*/ 	.word	0x0002d8c0
        /*10a0*/ 	.short	0x0100
        /*10a2*/ 	.byte	0x08
	.zero		1


	//   ....[20]....
        /*10a4*/ 	.word	0x000008d0
        /*10a8*/ 	.word	0x000000ff
        /*10ac*/ 	.word	0x0002d8b8
        /*10b0*/ 	.short	0x0100
        /*10b2*/ 	.byte	0x08
	.zero		1


	//   ....[21]....
        /*10b4*/ 	.word	0x000008e0
        /*10b8*/ 	.word	0x000000ff
        /*10bc*/ 	.word	0x0002d8c8
        /*10c0*/ 	.short	0x0100
        /*10c2*/ 	.byte	0x08
	.zero		1


	//   ....[22]....
        /*10c4*/ 	.word	0x000034d0
        /*10c8*/ 	.word	0x00000023
        /*10cc*/ 	.word	0x0002d890
        /*10d0*/ 	.short	0x010a
        /*10d2*/ 	.byte	0x3f
	.zero		1


	//   ....[23]....
        /*10d4*/ 	.word	0x00005210
        /*10d8*/ 	.word	0x00000023
        /*10dc*/ 	.word	0x0002d890
        /*10e0*/ 	.short	0x010a
        /*10e2*/ 	.byte	0x3f
	.zero		1


	//   ....[24]....
        /*10e4*/ 	.word	0x00006b80
        /*10e8*/ 	.word	0x00000023
        /*10ec*/ 	.word	0x0002d890
        /*10f0*/ 	.short	0x010a
        /*10f2*/ 	.byte	0x3f
	.zero		1


	//   ....[25]....
        /*10f4*/ 	.word	0x00007100
        /*10f8*/ 	.word	0x0000000b
        /*10fc*/ 	.word	0x00000000
        /*1100*/ 	.short	0x0101
        /*1102*/ 	.byte	0x3f
	.zero		1


	//   ....[26]....
        /*1104*/ 	.word	0x00007140
        /*1108*/ 	.word	0x00000023
        /*110c*/ 	.word	0x0002d8b0
        /*1110*/ 	.short	0x010a
        /*1112*/ 	.byte	0x3f
	.zero		1


	//   ....[27]....
        /*1114*/ 	.word	0x00007680
        /*1118*/ 	.word	0x00000023
        /*111c*/ 	.word	0x00000000
        /*1120*/ 	.short	0x0101
        /*1122*/ 	.byte	0x3f
	.zero		1


	//   ....[28]....
        /*1124*/ 	.word	0x000080b0
        /*1128*/ 	.word	0x00000002
        /*112c*/ 	.word	0x0002d800
        /*1130*/ 	.short	0x010a
        /*1132*/ 	.byte	0x3f
	.zero		1


	//   ....[29]....
        /*1134*/ 	.word	0x00008100
        /*1138*/ 	.word	0x00000002
        /*113c*/ 	.word	0x0002d800
        /*1140*/ 	.short	0x010a
        /*1142*/ 	.byte	0x3f
	.zero		1


	//   ....[30]....
        /*1144*/ 	.word	0x00008d60
        /*1148*/ 	.word	0x00000002
        /*114c*/ 	.word	0x0002d800
        /*1150*/ 	.short	0x010a
        /*1152*/ 	.byte	0x3f
	.zero		1


	//   ....[31]....
        /*1154*/ 	.word	0x0000ab40
        /*1158*/ 	.word	0x00000002
        /*115c*/ 	.word	0x0002d800
        /*1160*/ 	.short	0x010a
        /*1162*/ 	.byte	0x3f
	.zero		1


	//   ....[32]....
        /*1164*/ 	.word	0x0000c4a0
        /*1168*/ 	.word	0x00000000
        /*116c*/ 	.word	0x0002d830
        /*1170*/ 	.short	0x010a
        /*1172*/ 	.byte	0x3f
	.zero		1


	//   ....[33]....
        /*1174*/ 	.word	0x0000c560
        /*1178*/ 	.word	0x00000000
        /*117c*/ 	.word	0x0002d830
        /*1180*/ 	.short	0x010a
        /*1182*/ 	.byte	0x3f
	.zero		1


	//   ....[34]....
        /*1184*/ 	.word	0x0000cef0
        /*1188*/ 	.word	0x00000000
        /*118c*/ 	.word	0x00000000
        /*1190*/ 	.short	0x0101
        /*1192*/ 	.byte	0x3f
	.zero		1


	//   ....[35]....
        /*1194*/ 	.word	0x000103a0
        /*1198*/ 	.word	0x00000009
        /*119c*/ 	.word	0x0002d830
        /*11a0*/ 	.short	0x010a
        /*11a2*/ 	.byte	0x3f
	.zero		1


	//   ....[36]....
        /*11a4*/ 	.word	0x000103f0
        /*11a8*/ 	.word	0x00000009
        /*11ac*/ 	.word	0x0002d830
        /*11b0*/ 	.short	0x010a
        /*11b2*/ 	.byte	0x3f
	.zero		1


	//   ....[37]....
        /*11b4*/ 	.word	0x00010870
        /*11b8*/ 	.word	0x00000009
        /*11bc*/ 	.word	0x0002d850
        /*11c0*/ 	.short	0x010a
        /*11c2*/ 	.byte	0x3f
	.zero		1


	//   ....[38]....
        /*11c4*/ 	.word	0x000108b0
        /*11c8*/ 	.word	0x00000009
        /*11cc*/ 	.word	0x0002d850
        /*11d0*/ 	.short	0x010a
        /*11d2*/ 	.byte	0x3f
	.zero		1


	//   ....[39]....
        /*11d4*/ 	.word	0x000110b0
        /*11d8*/ 	.word	0x00000034
        /*11dc*/ 	.word	0x00000000
        /*11e0*/ 	.short	0x0101
        /*11e2*/ 	.byte	0x3f
	.zero		1


	//   ....[40]....
        /*11e4*/ 	.word	0x00013a50
        /*11e8*/ 	.word	0x00000012
        /*11ec*/ 	.word	0x00000000
        /*11f0*/ 	.short	0x0101
        /*11f2*/ 	.byte	0x3f
	.zero		1


	//   ....[41]....
        /*11f4*/ 	.word	0x000144b0
        /*11f8*/ 	.word	0x00000005
        /*11fc*/ 	.word	0x0002d830
        /*1200*/ 	.short	0x010a
        /*1202*/ 	.byte	0x3f
	.zero		1


	//   ....[42]....
        /*1204*/ 	.word	0x00014500
        /*1208*/ 	.word	0x00000005
        /*120c*/ 	.word	0x0002d830
        /*1210*/ 	.short	0x010a
        /*1212*/ 	.byte	0x3f
	.zero		1


	//   ....[43]....
        /*1214*/ 	.word	0x000149b0
        /*1218*/ 	.word	0x00000006
        /*121c*/ 	.word	0x0002d850
        /*1220*/ 	.short	0x010a
        /*1222*/ 	.byte	0x3f
	.zero		1


	//   ....[44]....
        /*1224*/ 	.word	0x000149f0
        /*1228*/ 	.word	0x00000006
        /*122c*/ 	.word	0x0002d850
        /*1230*/ 	.short	0x010a
        /*1232*/ 	.byte	0x3f
	.zero		1


	//   ....[45]....
        /*1234*/ 	.word	0x00015140
        /*1238*/ 	.word	0x00000005
        /*123c*/ 	.word	0x00000000
        /*1240*/ 	.short	0x0101
        /*1242*/ 	.byte	0x3f
	.zero		1


	//   ....[46]....
        /*1244*/ 	.word	0x00016a10
        /*1248*/ 	.word	0x00000009
        /*124c*/ 	.word	0x00000000
        /*1250*/ 	.short	0x0101
        /*1252*/ 	.byte	0x3f
	.zero		1


	//   ....[47]....
        /*1254*/ 	.word	0x000171e0
        /*1258*/ 	.word	0x00000005
        /*125c*/ 	.word	0x0002d830
        /*1260*/ 	.short	0x010a
        /*1262*/ 	.byte	0x3f
	.zero		1


	//   ....[48]....
        /*1264*/ 	.word	0x00017230
        /*1268*/ 	.word	0x00000005
        /*126c*/ 	.word	0x0002d830
        /*1270*/ 	.short	0x010a
        /*1272*/ 	.byte	0x3f
	.zero		1


	//   ....[49]....
        /*1274*/ 	.word	0x000176e0
        /*1278*/ 	.word	0x00000006
        /*127c*/ 	.word	0x0002d850
        /*1280*/ 	.short	0x010a
        /*1282*/ 	.byte	0x3f
	.zero		1


	//   ....[50]....
        /*1284*/ 	.word	0x00017720
        /*1288*/ 	.word	0x00000006
        /*128c*/ 	.word	0x0002d850
        /*1290*/ 	.short	0x010a
        /*1292*/ 	.byte	0x3f
	.zero		1


	//   ....[51]....
        /*1294*/ 	.word	0x00018340
        /*1298*/ 	.word	0x00000024
        /*129c*/ 	.word	0x00000000
        /*12a0*/ 	.short	0x0101
        /*12a2*/ 	.byte	0x3f
	.zero		1


	//   ....[52]....
        /*12a4*/ 	.word	0x0001a860
        /*12a8*/ 	.word	0x00000007
        /*12ac*/ 	.word	0x00000000
        /*12b0*/ 	.short	0x0101
        /*12b2*/ 	.byte	0x3f
	.zero		1


	//   ....[53]....
        /*12b4*/ 	.word	0x0001af40
        /*12b8*/ 	.word	0x0000000d
        /*12bc*/ 	.word	0x0002d850
        /*12c0*/ 	.short	0x010a
        /*12c2*/ 	.byte	0x3f
	.zero		1


	//   ....[54]....
        /*12c4*/ 	.word	0x0001aff0
        /*12c8*/ 	.word	0x0000000d
        /*12cc*/ 	.word	0x0002d850
        /*12d0*/ 	.short	0x010a
        /*12d2*/ 	.byte	0x3f
	.zero		1


	//   ....[55]....
        /*12d4*/ 	.word	0x0001b7f0
        /*12d8*/ 	.word	0x00000005
        /*12dc*/ 	.word	0x00000000
        /*12e0*/ 	.short	0x0101
        /*12e2*/ 	.byte	0x3f
	.zero		1


	//   ....[56]....
        /*12e4*/ 	.word	0x0001cbd0
        /*12e8*/ 	.word	0x00000000
        /*12ec*/ 	.word	0x00000000
        /*12f0*/ 	.short	0x0101
        /*12f2*/ 	.byte	0x3f
	.zero		1


	//   ....[57]....
        /*12f4*/ 	.word	0x0001f130
        /*12f8*/ 	.word	0x00000017
        /*12fc*/ 	.word	0x0002d820
        /*1300*/ 	.short	0x010a
        /*1302*/ 	.byte	0x3f
	.zero		1


	//   ....[58]....
        /*1304*/ 	.word	0x0001f1f0
        /*1308*/ 	.word	0x00000009
        /*130c*/ 	.word	0x0002d8a0
        /*1310*/ 	.short	0x010a
        /*1312*/ 	.byte	0x3f
	.zero		1


	//   ....[59]....
        /*1314*/ 	.word	0x0001f620
        /*1318*/ 	.word	0x00000009
        /*131c*/ 	.word	0x0002d8c0
        /*1320*/ 	.short	0x010a
        /*1322*/ 	.byte	0x3f
	.zero		1


	//   ....[60]....
        /*1324*/ 	.word	0x0001fb80
        /*1328*/ 	.word	0x00000008
        /*132c*/ 	.word	0x0002d8a0
        /*1330*/ 	.short	0x010a
        /*1332*/ 	.byte	0x3f
	.zero		1


	//   ....[61]....
        /*1334*/ 	.word	0x0001ffa0
        /*1338*/ 	.word	0x00000008
        /*133c*/ 	.word	0x0002d8c0
        /*1340*/ 	.short	0x010a
        /*1342*/ 	.byte	0x3f
	.zero		1


	//   ....[62]....
        /*1344*/ 	.word	0x00021340
        /*1348*/ 	.word	0x00000000
        /*134c*/ 	.word	0x0002d840
        /*1350*/ 	.short	0x010a
        /*1352*/ 	.byte	0x3f
	.zero		1


	//   ....[63]....
        /*1354*/ 	.word	0x000218c0
        /*1358*/ 	.word	0x00000000
        /*135c*/ 	.word	0x0002d830
        /*1360*/ 	.short	0x0107
        /*1362*/ 	.byte	0x3f
	.zero		1


	//   ....[64]....
        /*1364*/ 	.word	0x00021990
        /*1368*/ 	.word	0x00000000
        /*136c*/ 	.word	0x0002d830
        /*1370*/ 	.short	0x0101
        /*1372*/ 	.byte	0x3f
	.zero		1


	//   ....[65]....
        /*1374*/ 	.word	0x000225b0
        /*1378*/ 	.word	0x00000017
        /*137c*/ 	.word	0x0002d800
        /*1380*/ 	.short	0x0107
        /*1382*/ 	.byte	0x3f
	.zero		1


	//   ....[66]....
        /*1384*/ 	.word	0x000226a0
        /*1388*/ 	.word	0x00000017
        /*138c*/ 	.word	0x0002d800
        /*1390*/ 	.short	0x0101
        /*1392*/ 	.byte	0x3f
	.zero		1


	//   ....[67]....
        /*1394*/ 	.word	0x000226c0
        /*1398*/ 	.word	0x00000017
        /*139c*/ 	.word	0x0002d820
        /*13a0*/ 	.short	0x010a
        /*13a2*/ 	.byte	0x3f
	.zero		1


	//   ....[68]....
        /*13a4*/ 	.word	0x00022ae0
        /*13a8*/ 	.word	0x00000005
        /*13ac*/ 	.word	0x0002d840
        /*13b0*/ 	.short	0x010a
        /*13b2*/ 	.byte	0x3f
	.zero		1


	//   ....[69]....
        /*13b4*/ 	.word	0x00022f20
        /*13b8*/ 	.word	0x00000005
        /*13bc*/ 	.word	0x0002d830
        /*13c0*/ 	.short	0x0107
        /*13c2*/ 	.byte	0x3f
	.zero		1


	//   ....[70]....
        /*13c4*/ 	.word	0x00022fe0
        /*13c8*/ 	.word	0x00000005
        /*13cc*/ 	.word	0x0002d830
        /*13d0*/ 	.short	0x0101
        /*13d2*/ 	.byte	0x3f
	.zero		1


	//   ....[71]....
        /*13d4*/ 	.word	0x00023040
        /*13d8*/ 	.word	0x00000005
        /*13dc*/ 	.word	0x0002d860
        /*13e0*/ 	.short	0x010a
        /*13e2*/ 	.byte	0x3f
	.zero		1


	//   ....[72]....
        /*13e4*/ 	.word	0x00023520
        /*13e8*/ 	.word	0x00000005
        /*13ec*/ 	.word	0x0002d850
        /*13f0*/ 	.short	0x0107
        /*13f2*/ 	.byte	0x3f
	.zero		1


	//   ....[73]....
        /*13f4*/ 	.word	0x00023610
        /*13f8*/ 	.word	0x00000005
        /*13fc*/ 	.word	0x0002d850
        /*1400*/ 	.short	0x0101
        /*1402*/ 	.byte	0x3f
	.zero		1


	//   ....[74]....
        /*1404*/ 	.word	0x00023840
        /*1408*/ 	.word	0x00000000
        /*140c*/ 	.word	0x0002d860
        /*1410*/ 	.short	0x010a
        /*1412*/ 	.byte	0x3f
	.zero		1


	//   ....[75]....
        /*1414*/ 	.word	0x00023c70
        /*1418*/ 	.word	0x00000000
        /*141c*/ 	.word	0x0002d850
        /*1420*/ 	.short	0x0107
        /*1422*/ 	.byte	0x3f
	.zero		1


	//   ....[76]....
        /*1424*/ 	.word	0x00023d50
        /*1428*/ 	.word	0x00000000
        /*142c*/ 	.word	0x0002d850
        /*1430*/ 	.short	0x0101
        /*1432*/ 	.byte	0x3f
	.zero		1


	//   ....[77]....
        /*1434*/ 	.word	0x00024a80
        /*1438*/ 	.word	0x00000005
        /*143c*/ 	.word	0x0002d820
        /*1440*/ 	.short	0x010a
        /*1442*/ 	.byte	0x3f
	.zero		1


	//   ....[78]....
        /*1444*/ 	.word	0x00024c20
        /*1448*/ 	.word	0x00000003
        /*144c*/ 	.word	0x0002d840
        /*1450*/ 	.short	0x010a
        /*1452*/ 	.byte	0x3f
	.zero		1


	//   ....[79]....
        /*1454*/ 	.word	0x00024cb0
        /*1458*/ 	.word	0x00000019
        /*145c*/ 	.word	0x0002d840
        /*1460*/ 	.short	0x010a
        /*1462*/ 	.byte	0x3f
	.zero		1


	//   ....[80]....
        /*1464*/ 	.word	0x00024cf0
        /*1468*/ 	.word	0x00000003
        /*146c*/ 	.word	0x0002d860
        /*1470*/ 	.short	0x010a
        /*1472*/ 	.byte	0x3f
	.zero		1


	//   ....[81]....
        /*1474*/ 	.word	0x00024d30
        /*1478*/ 	.word	0x00000019
        /*147c*/ 	.word	0x0002d860
        /*1480*/ 	.short	0x010a
        /*1482*/ 	.byte	0x3f
	.zero		1


	//   ....[82]....
        /*1484*/ 	.word	0x00024d90
        /*1488*/ 	.word	0x00000023
        /*148c*/ 	.word	0x0002d890
        /*1490*/ 	.short	0x010a
        /*1492*/ 	.byte	0x3f
	.zero		1


	//   ....[83]....
        /*1494*/ 	.word	0x00024f10
        /*1498*/ 	.word	0x00000023
        /*149c*/ 	.word	0x0002d890
        /*14a0*/ 	.short	0x010a
        /*14a2*/ 	.byte	0x3f
	.zero		1


	//   ....[84]....
        /*14a4*/ 	.word	0x00025090
        /*14a8*/ 	.word	0x00000023
        /*14ac*/ 	.word	0x0002d890
        /*14b0*/ 	.short	0x010a
        /*14b2*/ 	.byte	0x3f
	.zero		1


	//   ....[85]....
        /*14b4*/ 	.word	0x00025200
        /*14b8*/ 	.word	0x00000023
        /*14bc*/ 	.word	0x0002d8b0
        /*14c0*/ 	.short	0x010a
        /*14c2*/ 	.byte	0x3f
	.zero		1


	//   ....[86]....
        /*14c4*/ 	.word	0x00025500
        /*14c8*/ 	.word	0x00000002
        /*14cc*/ 	.word	0x0002d800
        /*14d0*/ 	.short	0x010a
        /*14d2*/ 	.byte	0x3f
	.zero		1


	//   ....[87]....
        /*14d4*/ 	.word	0x00025710
        /*14d8*/ 	.word	0x00000002
        /*14dc*/ 	.word	0x0002d800
        /*14e0*/ 	.short	0x010a
        /*14e2*/ 	.byte	0x3f
	.zero		1


	//   ....[88]....
        /*14e4*/ 	.word	0x00025760
        /*14e8*/ 	.word	0x00000000
        /*14ec*/ 	.word	0x0002d830
        /*14f0*/ 	.short	0x010a
        /*14f2*/ 	.byte	0x3f
	.zero		1


	//   ....[89]....
        /*14f4*/ 	.word	0x000257b0
        /*14f8*/ 	.word	0x00000009
        /*14fc*/ 	.word	0x0002d830
        /*1500*/ 	.short	0x010a
        /*1502*/ 	.byte	0x3f
	.zero		1


	//   ....[90]....
        /*1504*/ 	.word	0x00025800
        /*1508*/ 	.word	0x00000009
        /*150c*/ 	.word	0x0002d850
        /*1510*/ 	.short	0x010a
        /*1512*/ 	.byte	0x3f
	.zero		1


	//   ....[91]....
        /*1514*/ 	.word	0x00025850
        /*1518*/ 	.word	0x00000005
        /*151c*/ 	.word	0x0002d830
        /*1520*/ 	.short	0x010a
        /*1522*/ 	.byte	0x3f
	.zero		1


	//   ....[92]....
        /*1524*/ 	.word	0x000258a0
        /*1528*/ 	.word	0x00000006
        /*152c*/ 	.word	0x0002d850
        /*1530*/ 	.short	0x010a
        /*1532*/ 	.byte	0x3f
	.zero		1


	//   ....[93]....
        /*1534*/ 	.word	0x000258f0
        /*1538*/ 	.word	0x00000005
        /*153c*/ 	.word	0x0002d830
        /*1540*/ 	.short	0x010a
        /*1542*/ 	.byte	0x3f
	.zero		1


	//   ....[94]....
        /*1544*/ 	.word	0x00025940
        /*1548*/ 	.word	0x00000006
        /*154c*/ 	.word	0x0002d850
        /*1550*/ 	.short	0x010a
        /*1552*/ 	.byte	0x3f
	.zero		1


	//   ....[95]....
        /*1554*/ 	.word	0x00025990
        /*1558*/ 	.word	0x0000000d
        /*155c*/ 	.word	0x0002d850
        /*1560*/ 	.short	0x010a
        /*1562*/ 	.byte	0x3f
	.zero		1


	//   ....[96]....
        /*1564*/ 	.word	0x00025d20
        /*1568*/ 	.word	0x00000017
        /*156c*/ 	.word	0x0002d820
        /*1570*/ 	.short	0x010a
        /*1572*/ 	.byte	0x3f
	.zero		1


	//   ....[97]....
        /*1574*/ 	.word	0x00025d70
        /*1578*/ 	.word	0x00000009
        /*157c*/ 	.word	0x0002d8a0
        /*1580*/ 	.short	0x010a
        /*1582*/ 	.byte	0x3f
	.zero		1


	//   ....[98]....
        /*1584*/ 	.word	0x00025dc0
        /*1588*/ 	.word	0x00000009
        /*158c*/ 	.word	0x0002d8c0
        /*1590*/ 	.short	0x010a
        /*1592*/ 	.byte	0x3f
	.zero		1


	//   ....[99]....
        /*1594*/ 	.word	0x00025e10
        /*1598*/ 	.word	0x00000008
        /*159c*/ 	.word	0x0002d8a0
        /*15a0*/ 	.short	0x010a
        /*15a2*/ 	.byte	0x3f
	.zero		1


	//   ....[100]....
        /*15a4*/ 	.word	0x00025e60
        /*15a8*/ 	.word	0x00000008
        /*15ac*/ 	.word	0x0002d8c0
        /*15b0*/ 	.short	0x010a
        /*15b2*/ 	.byte	0x3f
	.zero		1


	//   ....[101]....
        /*15b4*/ 	.word	0x00025f80
        /*15b8*/ 	.word	0x00000000
        /*15bc*/ 	.word	0x0002d840
        /*15c0*/ 	.short	0x010a
        /*15c2*/ 	.byte	0x3f
	.zero		1


	//   ....[102]....
        /*15c4*/ 	.word	0x00026dc0
        /*15c8*/ 	.word	0x00000017
        /*15cc*/ 	.word	0x0002d820
        /*15d0*/ 	.short	0x010a
        /*15d2*/ 	.byte	0x3f
	.zero		1


	//   ....[103]....
        /*15d4*/ 	.word	0x00026e10
        /*15d8*/ 	.word	0x00000005
        /*15dc*/ 	.word	0x0002d840
        /*15e0*/ 	.short	0x010a
        /*15e2*/ 	.byte	0x3f
	.zero		1


	//   ....[104]....
        /*15e4*/ 	.word	0x000273b0
        /*15e8*/ 	.word	0x00000005
        /*15ec*/ 	.word	0x0002d860
        /*15f0*/ 	.short	0x010a
        /*15f2*/ 	.byte	0x3f
	.zero		1


	//   ....[105]....
        /*15f4*/ 	.word	0x00027990
        /*15f8*/ 	.word	0x00000000
        /*15fc*/ 	.word	0x0002d860
        /*1600*/ 	.short	0x010a
        /*1602*/ 	.byte	0x3f
	.zero		1


	//   ....[106]....
        /*1604*/ 	.word	0x000288e0
        /*1608*/ 	.word	0x00000005
        /*160c*/ 	.word	0x0002d820
        /*1610*/ 	.short	0x010a
        /*1612*/ 	.byte	0x3f
	.zero		1


	//   ....[107]....
        /*1614*/ 	.word	0x00028a80
        /*1618*/ 	.word	0x00000003
        /*161c*/ 	.word	0x0002d840
        /*1620*/ 	.short	0x010a
        /*1622*/ 	.byte	0x3f
	.zero		1


	//   ....[108]....
        /*1624*/ 	.word	0x00028ad0
        /*1628*/ 	.word	0x00000019
        /*162c*/ 	.word	0x0002d840
        /*1630*/ 	.short	0x010a
        /*1632*/ 	.byte	0x3f
	.zero		1


	//   ....[109]....
        /*1634*/ 	.word	0x00028b20
        /*1638*/ 	.word	0x00000003
        /*163c*/ 	.word	0x0002d860
        /*1640*/ 	.short	0x010a
        /*1642*/ 	.byte	0x3f
	.zero		1


	//----- nvinfo : EIATTR_NUM_MBARRIERS
	.align		4
.L_1263:
        /*1644*/ 	.byte	0x03, 0x38
        /*1646*/ 	.short	0x0016


	//----- nvinfo : EIATTR_EXIT_INSTR_OFFSETS
	.align		4
        /*1648*/ 	.byte	0x04, 0x1c
        /*164a*/ 	.short	(.L_1265 - .L_1264)


	//   ....[0]....
.L_1264:
        /*164c*/ 	.word	0x00024d80


	//----- nvinfo : EIATTR_MAX_THREADS
	.align		4
.L_1265:
        /*1650*/ 	.byte	0x04, 0x05
        /*1652*/ 	.short	(.L_1267 - .L_1266)
.L_1266:
        /*1654*/ 	.word	0x00000200
        /*1658*/ 	.word	0x00000001
        /*165c*/ 	.word	0x00000001


	//----- nvinfo : EIATTR_CRS_STACK_SIZE
	.align		4
.L_1267:
        /*1660*/ 	.byte	0x04, 0x1e
        /*1662*/ 	.short	(.L_1269 - .L_1268)
.L_1268:
        /*1664*/ 	.word	0x00000000


	//----- nvinfo : EIATTR_CBANK_PARAM_SIZE
	.align		4
.L_1269:
        /*1668*/ 	.byte	0x03, 0x19
        /*166a*/ 	.short	0x0af0


	//----- nvinfo : EIATTR_PARAM_CBANK
	.align		4
        /*166c*/ 	.byte	0x04, 0x0a
        /*166e*/ 	.short	(.L_1271 - .L_1270)
	.align		4
.L_1270:
        /*1670*/ 	.word	index@(.nv.constant0._ZN7cutlass13device_kernelIN5flash11enable_sm90INS1_16FlashAttnFwdSm90INS1_25CollectiveMainloopFwdSm90ILi2EN4cute5tupleIJNS5_1CILi1EEES8_S8_EEENS6_IJNS7_ILi192EEENS7_ILi128EEENS7_ILi96EEEEEELi96ENS_10bfloat16_tEfNS_4arch4Sm90ELb0ELb1ELb1ELb1ELb1ELb1ELb0ELb0ELb1ELb1ELb0ELb0EEENS1_21CollectiveEpilogueFwdINS6_IJSA_SC_SB_EEES9_SE_SG_Li384ELb1ELb1ELb0ELb0EEENS1_36VarlenDynamicPersistentTileSchedulerILi192ELi128ELi384ELi128ELb0ELb1ELb1ELb1ELb0ELb1EEEEEEEEEvNT_6ParamsE)
        /*1674*/ 	.short	0x0210
        /*1676*/ 	.short	0x0af0


	//----- nvinfo : EIATTR_SW_WAR
	.align		4
.L_1271:
        /*1678*/ 	.byte	0x04, 0x36
        /*167a*/ 	.short	(.L_1273 - .L_1272)
.L_1272:
        /*167c*/ 	.word	0x00000008
.L_1273:


//--------------------- .nv.info._ZN7cutlass13device_kernelIN5flash11enable_sm90INS1_16FlashAttnFwdSm90INS1_25CollectiveMainloopFwdSm90ILi2EN4cute5tupleIJNS5_1CILi1EEES8_S8_EEENS6_IJNS7_ILi192EEENS7_ILi128EEENS7_ILi96EEEEEELi96ENS_10bfloat16_tEfNS_4arch4Sm90ELb1ELb0ELb1ELb0ELb1ELb0ELb0ELb0ELb1ELb1ELb0ELb0EEENS1_21CollectiveEpilogueFwdINS6_IJSA_SC_SB_EEES9_SE_SG_Li384ELb0ELb1ELb0ELb0EEENS1_30DynamicPersistentTileSchedulerILi384ELi128ELb0ELb1ELb1EEEEEEEEEvNT_6ParamsE --------------------------
	.section	.nv.info._ZN7cutlass13device_kernelIN5flash11enable_sm90INS1_16FlashAttnFwdSm90INS1_25CollectiveMainloopFwdSm90ILi2EN4cute5tupleIJNS5_1CILi1EEES8_S8_EEENS6_IJNS7_ILi192EEENS7_ILi128EEENS7_ILi96EEEEEELi96ENS_10bfloat16_tEfNS_4arch4Sm90ELb1ELb0ELb1ELb0ELb1ELb0ELb0ELb0ELb1ELb1ELb0ELb0EEENS1_21CollectiveEpilogueFwdINS6_IJSA_SC_SB_EEES9_SE_SG_Li384ELb0ELb1ELb0ELb0EEENS1_30DynamicPersistentTileSchedulerILi384ELi128ELb0ELb1ELb1EEEEEEEEEvNT_6ParamsE,"",@"SHT_CUDA_INFO"
	.sectionflags	@""
	.align	4


	//----- nvinfo : EIATTR_CUDA_API_VERSION
	.align		4
        /*0000*/ 	.byte	0x04, 0x37
        /*0002*/ 	.short	(.L_1275 - .L_1274)
.L_1274:
        /*0004*/ 	.word	0x00000082


	//----- nvinfo : EIATTR_KPARAM_INFO
	.align		4
.L_1275:
        /*0008*/ 	.byte	0x04, 0x17
        /*000a*/ 	.short	(.L_1277 - .L_1276)
.L_1276:
        /*000c*/ 	.word	0x00000000
        /*0010*/ 	.short	0x0000
        /*0012*/ 	.short	0x0070
        /*0014*/ 	.byte	0x00, 0xf0, 0x01, 0x2a


	//----- nvinfo : EIATTR_SPARSE_MMA_MASK
	.align		4
.L_1277:
        /*0018*/ 	.byte	0x03, 0x50
        /*001a*/ 	.short	0x0000


	//----- nvinfo : EIATTR_MAXREG_COUNT
	.align		4
        /*001c*/ 	.byte	0x03, 0x1b
        /*001e*/ 	.short	0x0080


	//----- nvinfo : EIATTR_NUM_BARRIERS
	.align		4
        /*0020*/ 	.byte	0x02, 0x4c
        /*0022*/ 	.byte	0x10
	.zero		1


	//----- nvinfo : EIATTR_EXTERNS
	.align		4
        /*0024*/ 	.byte	0x04, 0x0f
        /*0026*/ 	.short	(.L_1279 - .L_1278)


	//   ....[0]....
	.align		4
.L_1278:
        /*0028*/ 	.word	index@(__assertfail)


	//----- nvinfo : EIATTR_ANNOTATIONS
	.align		4
.L_1279:
        /*002c*/ 	.byte	0x04, 0x55
        /*002e*/ 	.short	(.L_1281 - .L_1280)


	//   ....[0]....
.L_1280:
        /* <DEDUP_REMOVED lines=12> */


	//----- nvinfo : EIATTR_MERCURY_ISA_VERSION
	.align		4
.L_1281:
        /*00d8*/ 	.byte	0x03, 0x5f
        /*00da*/ 	.short	0x0101


	//----- nvinfo : EIATTR_INT_WARP_WIDE_INSTR_OFFSETS
	.align		4
        /*00dc*/ 	.byte	0x04, 0x31
        /*00de*/ 	.short	(.L_1283 - .L_1282)


	//   ....[0]....
.L_1282:
        /*00e0*/ 	.word	0x000000c0


	//   ....[1]....
        /*00e4*/ 	.word	0x000000d0


	//   ....[2]....
        /*00e8*/ 	.word	0x00000170


	//   ....[3]....
        /*00ec*/ 	.word	0x0000cab0


	//   ....[4]....
        /*00f0*/ 	.word	0x0000cb40


	//   ....[5]....
        /*00f4*/ 	.word	0x0000f6f0


	//   ....[6]....
        /*00f8*/ 	.word	0x0000f780


	//----- nvinfo : EIATTR_COOP_GROUP_MASK_REGIDS
	.align		4
.L_1283:
        /*00fc*/ 	.byte	0x04, 0x29
        /*00fe*/ 	.short	(.L_1285 - .L_1284)


	//   ....[0]....
.L_1284:
        /*0100*/ 	.word	0xffffffff


	//   ....[1]....
        /*0104*/ 	.word	0xffffffff


	//   ....[2]....
        /*0108*/ 	.word	0xffffffff


	//   ....[3]....
        /*010c*/ 	.word	0xffffffff


	//   ....[4]....
        /*0110*/ 	.word	0xffffffff


	//   ....[5]....
        /*0114*/ 	.word	0xffffffff


	//   ....[6]....
        /*0118*/ 	.word	0xffffffff


	//   ....[7]....
        /*011c*/ 	.word	0xffffffff


	//   ....[8]....
        /*0120*/ 	.word	0xffffffff


	//   ....[9]....
        /*0124*/ 	.word	0xffffffff


	//   ....[10]....
        /*0128*/ 	.word	0xffffffff


	//   ....[11]....
        /*012c*/ 	.word	0xffffffff


	//   ....[12]....
        /*0130*/ 	.word	0xffffffff


	//   ....[13]....
        /*0134*/ 	.word	0xffffffff


	//   ....[14]....
        /*0138*/ 	.word	0xffffffff


	//   ....[15]....
        /*013c*/ 	.word	0xffffffff


	//   ....[16]....
        /*0140*/ 	.word	0xffffffff


	//   ....[17]....
        /*0144*/ 	.word	0xffffffff


	//   ....[18]....
        /*0148*/ 	.word	0xffffffff


	//   ....[19]....
        /*014c*/ 	.word	0xffffffff


	//   ....[20]....
        /*0150*/ 	.word	0xffffffff


	//   ....[21]....
        /*0154*/ 	.word	0xffffffff


	//   ....[22]....
        /*0158*/ 	.word	0xffffffff


	//   ....[23]....
        /*015c*/ 	.word	0xffffffff


	//   ....[24]....
        /*0160*/ 	.word	0xffffffff


	//   ....[25]....
        /*0164*/ 	.word	0xffffffff


	//   ....[26]....
        /*0168*/ 	.word	0xffffffff


	//   ....[27]....
        /*016c*/ 	.word	0xffffffff


	//   ....[28]....
        /*0170*/ 	.word	0xffffffff


	//   ....[29]....
        /*0174*/ 	.word	0xffffffff


	//   ....[30]....
        /*0178*/ 	.word	0xffffffff


	//   ....[31]....
        /*017c*/ 	.word	0xffffffff


	//   ....[32]....
        /*0180*/ 	.word	0xffffffff


	//   ....[33]....
        /*0184*/ 	.word	0xffffffff


	//   ....[34]....
        /*0188*/ 	.word	0xffffffff


	//   ....[35]....
        /*018c*/ 	.word	0xffffffff


	//   ....[36]....
        /*0190*/ 	.word	0xffffffff


	//   ....[37]....
        /*0194*/ 	.word	0xffffffff


	//   ....[38]....
        /*0198*/ 	.word	0xffffffff


	//   ....[39]....
        /*019c*/ 	.word	0xffffffff


	//   ....[40]....
        /*01a0*/ 	.word	0xffffffff


	//   ....[41]....
        /*01a4*/ 	.word	0xffffffff


	//   ....[42]....
        /*01a8*/ 	.word	0xffffffff


	//   ....[43]....
        /*01ac*/ 	.word	0xffffffff


	//   ....[44]....
        /*01b0*/ 	.word	0xffffffff


	//   ....[45]....
        /*01b4*/ 	.word	0xffffffff


	//   ....[46]....
        /*01b8*/ 	.word	0xffffffff


	//   ....[47]....
        /*01bc*/ 	.word	0xffffffff


	//   ....[48]....
        /*01c0*/ 	.word	0xffffffff


	//   ....[49]....
        /*01c4*/ 	.word	0xffffffff


	//   ....[50]....
        /*01c8*/ 	.word	0xffffffff


	//   ....[51]....
        /*01cc*/ 	.word	0xffffffff


	//   ....[52]....
        /*01d0*/ 	.word	0xffffffff


	//   ....[53]....
        /*01d4*/ 	.word	0xffffffff


	//   ....[54]....
        /*01d8*/ 	.word	0xffffffff


	//   ....[55]....
        /*01dc*/ 	.word	0xffffffff


	//   ....[56]....
        /*01e0*/ 	.word	0xffffffff


	//   ....[57]....
        /*01e4*/ 	.word	0xffffffff


	//   ....[58]....
        /*01e8*/ 	.word	0xffffffff


	//   ....[59]....
        /*01ec*/ 	.word	0xffffffff


	//   ....[60]....
        /*01f0*/ 	.word	0xffffffff


	//   ....[61]....
        /*01f4*/ 	.word	0xffffffff


	//   ....[62]....
        /*01f8*/ 	.word	0xffffffff


	//   ....[63]....
        /*01fc*/ 	.word	0xffffffff


	//   ....[64]....
        /*0200*/ 	.word	0xffffffff


	//   ....[65]....
        /*0204*/ 	.word	0xffffffff


	//   ....[66]....
        /*0208*/ 	.word	0xffffffff


	//   ....[67]....
        /*020c*/ 	.word	0xffffffff


	//   ....[68]....
        /*0210*/ 	.word	0xffffffff


	//   ....[69]....
        /*0214*/ 	.word	0xffffffff


	//   ....[70]....
        /*0218*/ 	.word	0xffffffff


	//   ....[71]....
        /*021c*/ 	.word	0xffffffff


	//   ....[72]....
        /*0220*/ 	.word	0xffffffff


	//   ....[73]....
        /*0224*/ 	.word	0xffffffff


	//   ....[74]....
        /*0228*/ 	.word	0xffffffff


	//   ....[75]....
        /*022c*/ 	.word	0xffffffff


	//   ....[76]....
        /*0230*/ 	.word	0xffffffff


	//   ....[77]....
        /*0234*/ 	.word	0xffffffff


	//   ....[78]....
        /*0238*/ 	.word	0xffffffff


	//   ....[79]....
        /*023c*/ 	.word	0xffffffff


	//   ....[80]....
        /*0240*/ 	.word	0xffffffff


	//   ....[81]....
        /*0244*/ 	.word	0xffffffff


	//   ....[82]....
        /*0248*/ 	.word	0xffffffff


	//   ....[83]....
        /*024c*/ 	.word	0xffffffff


	//   ....[84]....
        /*0250*/ 	.word	0xffffffff


	//   ....[85]....
        /*0254*/ 	.word	0xffffffff


	//   ....[86]....
        /*0258*/ 	.word	0xffffffff


	//   ....[87]....
        /*025c*/ 	.word	0xffffffff


	//   ....[88]....
        /*0260*/ 	.word	0xffffffff


	//   ....[89]....
        /*0264*/ 	.word	0x0500000f


	//   ....[90]....
        /*0268*/ 	.word	0x0500000f


	//   ....[91]....
        /*026c*/ 	.word	0x0500000f


	//   ....[92]....
        /*0270*/ 	.word	0x0500000f


	//   ....[93]....
        /*0274*/ 	.word	0x0500000f


	//   ....[94]....
        /*0278*/ 	.word	0x0500000f


	//   ....[95]....
        /*027c*/ 	.word	0x0500000f


	//   ....[96]....
        /*0280*/ 	.word	0x0500000f


	//   ....[97]....
        /*0284*/ 	.word	0x0500000f


	//   ....[98]....
        /*0288*/ 	.word	0x0500000f


	//   ....[99]....
        /*028c*/ 	.word	0x0500000f


	//   ....[100]....
        /*0290*/ 	.word	0x0500000f


	//   ....[101]....
        /*0294*/ 	.word	0x0500000f


	//   ....[102]....
        /*0298*/ 	.word	0x0500000f


	//   ....[103]....
        /*029c*/ 	.word	0x0500000f


	//   ....[104]....
        /*02a0*/ 	.word	0x0500000f


	//   ....[105]....
        /*02a4*/ 	.word	0x0500000f


	//   ....[106]....
        /*02a8*/ 	.word	0x0500000f


	//   ....[107]....
        /*02ac*/ 	.word	0x0500000f


	//   ....[108]....
        /*02b0*/ 	.word	0x0500000f


	//   ....[109]....
        /*02b4*/ 	.word	0x0500000f


	//   ....[110]....
        /*02b8*/ 	.word	0x0500000f


	//   ....[111]....
        /*02bc*/ 	.word	0x0500000f


	//   ....[112]....
        /*02c0*/ 	.word	0x0500000f


	//   ....[113]....
        /*02c4*/ 	.word	0x0500000f


	//   ....[114]....
        /*02c8*/ 	.word	0x0500000f


	//   ....[115]....
        /*02cc*/ 	.word	0x0500000f


	//   ....[116]....
        /*02d0*/ 	.word	0x0500000f


	//   ....[117]....
        /*02d4*/ 	.word	0x0500000f


	//   ....[118]....
        /*02d8*/ 	.word	0x0500000f


	//   ....[119]....
        /*02dc*/ 	.word	0x0500000f


	//   ....[120]....
        /*02e0*/ 	.word	0x0500000f


	//   ....[121]....
        /*02e4*/ 	.word	0x0500000f


	//   ....[122]....
        /*02e8*/ 	.word	0x0500000f


	//   ....[123]....
        /*02ec*/ 	.word	0x0500000f


	//   ....[124]....
        /*02f0*/ 	.word	0x0500000f


	//   ....[125]....
        /*02f4*/ 	.word	0x0500000f


	//   ....[126]....
        /*02f8*/ 	.word	0x0500000f


	//   ....[127]....
        /*02fc*/ 	.word	0x0500000f


	//   ....[128]....
        /*0300*/ 	.word	0x0500000f


	//   ....[129]....
        /*0304*/ 	.word	0x0500000f


	//   ....[130]....
        /*0308*/ 	.word	0x0500000f


	//   ....[131]....
        /*030c*/ 	.word	0x0500000f


	//   ....[132]....
        /*0310*/ 	.word	0x0500000f


	//   ....[133]....
        /*0314*/ 	.word	0x0500000f


	//   ....[134]....
        /*0318*/ 	.word	0x0500000f


	//   ....[135]....
        /*031c*/ 	.word	0x0500000f


	//----- nvinfo : EIATTR_COOP_GROUP_INSTR_OFFSETS
	.align		4
.L_1285:
        /*0320*/ 	.byte	0x04, 0x28
        /*0322*/ 	.short	(.L_1287 - .L_1286)


	//   ....[0]....
.L_1286:
        /*0324*/ 	.word	0x00000080


	//   ....[1]....
        /*0328*/ 	.word	0x00000090


	//   ....[2]....
        /*032c*/ 	.word	0x000002d0


	//   ....[3]....
        /*0330*/ 	.word	0x00000430


	//   ....[4]....
        /*0334*/ 	.word	0x00000550


	//   ....[5]....
        /*0338*/ 	.word	0x000006b0


	//   ....[6]....
        /*033c*/ 	.word	0x000014e0


	//   ....[7]....
        /*0340*/ 	.word	0x00001d10


	//   ....[8]....
        /*0344*/ 	.word	0x000027d0


	//   ....[9]....
        /*0348*/ 	.word	0x00002bb0


	//   ....[10]....
        /*034c*/ 	.word	0x00002c10


	//   ....[11]....
        /*0350*/ 	.word	0x00003610


	//   ....[12]....
        /*0354*/ 	.word	0x000036a0


	//   ....[13]....
        /*0358*/ 	.word	0x000042f0


	//   ....[14]....
        /*035c*/ 	.word	0x00004e00


	//   ....[15]....
        /*0360*/ 	.word	0x000050b0


	//   ....[16]....
        /*0364*/ 	.word	0x000059c0


	//   ....[17]....
        /*0368*/ 	.word	0x00005a90


	//   ....[18]....
        /*036c*/ 	.word	0x000064b0


	//   ....[19]....
        /*0370*/ 	.word	0x00006520


	//   ....[20]....
        /*0374*/ 	.word	0x000075b0


	//   ....[21]....
        /*0378*/ 	.word	0x00008b30


	//   ....[22]....
        /*037c*/ 	.word	0x00008b50


	//   ....[23]....
        /*0380*/ 	.word	0x00008b80


	//   ....[24]....
        /*0384*/ 	.word	0x00008b90


	//   ....[25]....
        /*0388*/ 	.word	0x00009ef0


	//   ....[26]....
        /*038c*/ 	.word	0x0000a000


	//   ....[27]....
        /*0390*/ 	.word	0x0000a060


	//   ....[28]....
        /*0394*/ 	.word	0x0000a140


	//   ....[29]....
        /*0398*/ 	.word	0x0000a170


	//   ....[30]....
        /*039c*/ 	.word	0x0000b090


	//   ....[31]....
        /*03a0*/ 	.word	0x0000b0c0


	//   ....[32]....
        /*03a4*/ 	.word	0x0000b0f0


	//   ....[33]....
        /*03a8*/ 	.word	0x0000b120


	//   ....[34]....
        /*03ac*/ 	.word	0x0000b640


	//   ....[35]....
        /*03b0*/ 	.word	0x0000b660


	//   ....[36]....
        /*03b4*/ 	.word	0x0000b770


	//   ....[37]....
        /*03b8*/ 	.word	0x0000b790


	//   ....[38]....
        /*03bc*/ 	.word	0x0000be30


	//   ....[39]....
        /*03c0*/ 	.word	0x0000be40


	//   ....[40]....
        /*03c4*/ 	.word	0x0000bf40


	//   ....[41]....
        /*03c8*/ 	.word	0x0000bf60


	//   ....[42]....
        /*03cc*/ 	.word	0x0000c120


	//   ....[43]....
        /*03d0*/ 	.word	0x0000d6e0


	//   ....[44]....
        /*03d4*/ 	.word	0x0000d700


	//   ....[45]....
        /*03d8*/ 	.word	0x0000d710


	//   ....[46]....
        /*03dc*/ 	.word	0x0000d7b0


	//   ....[47]....
        /*03e0*/ 	.word	0x0000d7d0


	//   ....[48]....
        /*03e4*/ 	.word	0x0000d870


	//   ....[49]....
        /*03e8*/ 	.word	0x0000d890


	//   ....[50]....
        /*03ec*/ 	.word	0x0000d8a0


	//   ....[51]....
        /*03f0*/ 	.word	0x0000e150


	//   ....[52]....
        /*03f4*/ 	.word	0x0000e170


	//   ....[53]....
        /*03f8*/ 	.word	0x0000e190


	//   ....[54]....
        /*03fc*/ 	.word	0x0000e260


	//   ....[55]....
        /*0400*/ 	.word	0x0000e270


	//   ....[56]....
        /*0404*/ 	.word	0x0000e310


	//   ....[57]....
        /*0408*/ 	.word	0x0000e320


	//   ....[58]....
        /*040c*/ 	.word	0x0000e330


	//   ....[59]....
        /*0410*/ 	.word	0x0000e340


	//   ....[60]....
        /*0414*/ 	.word	0x0000e400


	//   ....[61]....
        /*0418*/ 	.word	0x0000e430


	//   ....[62]....
        /*041c*/ 	.word	0x0000e480


	//   ....[63]....
        /*0420*/ 	.word	0x0000ecc0


	//   ....[64]....
        /*0424*/ 	.word	0x0000ecd0


	//   ....[65]....
        /*0428*/ 	.word	0x0000ecf0


	//   ....[66]....
        /*042c*/ 	.word	0x0000ed70


	//   ....[67]....
        /*0430*/ 	.word	0x0000ed80


	//   ....[68]....
        /*0434*/ 	.word	0x0000ede0


	//   ....[69]....
        /*0438*/ 	.word	0x0000ee10


	//   ....[70]....
        /*043c*/ 	.word	0x0000ee50


	//   ....[71]....
        /*0440*/ 	.word	0x0000f150


	//   ....[72]....
        /*0444*/ 	.word	0x0000f170


	//   ....[73]....
        /*0448*/ 	.word	0x0000f210


	//   ....[74]....
        /*044c*/ 	.word	0x0000f220


	//   ....[75]....
        /*0450*/ 	.word	0x0000f2b0


	//   ....[76]....
        /*0454*/ 	.word	0x0000f2c0


	//   ....[77]....
        /*0458*/ 	.word	0x0000f2d0


	//   ....[78]....
        /*045c*/ 	.word	0x0000f360


	//   ....[79]....
        /*0460*/ 	.word	0x0000f980


	//   ....[80]....
        /*0464*/ 	.word	0x0000f990


	//   ....[81]....
        /*0468*/ 	.word	0x0000f9e0


	//   ....[82]....
        /*046c*/ 	.word	0x0000fa20


	//   ....[83]....
        /*0470*/ 	.word	0x0000fa80


	//   ....[84]....
        /*0474*/ 	.word	0x0000faa0


	//   ....[85]....
        /*0478*/ 	.word	0x0000fb20


	//   ....[86]....
        /*047c*/ 	.word	0x0000fb40


	//   ....[87]....
        /*0480*/ 	.word	0x0000fea0


	//   ....[88]....
        /*0484*/ 	.word	0x00010090


	//   ....[89]....
        /*0488*/ 	.word	0x00010620


	//   ....[90]....
        /*048c*/ 	.word	0x00010700


	//   ....[91]....
        /*0490*/ 	.word	0x000107a0


	//   ....[92]....
        /*0494*/ 	.word	0x00010800


	//   ....[93]....
        /*0498*/ 	.word	0x00010910


	//   ....[94]....
        /*049c*/ 	.word	0x00010980


	//   ....[95]....
        /*04a0*/ 	.word	0x00010a90


	//   ....[96]....
        /*04a4*/ 	.word	0x00010b00


	//   ....[97]....
        /*04a8*/ 	.word	0x00010c00


	//   ....[98]....
        /*04ac*/ 	.word	0x00010c90


	//   ....[99]....
        /*04b0*/ 	.word	0x00010d00


	//   ....[100]....
        /*04b4*/ 	.word	0x00010d60


	//   ....[101]....
        /*04b8*/ 	.word	0x00010e80


	//   ....[102]....
        /*04bc*/ 	.word	0x00010ee0


	//   ....[103]....
        /*04c0*/ 	.word	0x00011000


	//   ....[104]....
        /*04c4*/ 	.word	0x00011060


	//   ....[105]....
        /*04c8*/ 	.word	0x00011100


	//   ....[106]....
        /*04cc*/ 	.word	0x000111d0


	//   ....[107]....
        /*04d0*/ 	.word	0x000112f0


	//   ....[108]....
        /*04d4*/ 	.word	0x00011350


	//   ....[109]....
        /*04d8*/ 	.word	0x00011440


	//   ....[110]....
        /*04dc*/ 	.word	0x00011570


	//   ....[111]....
        /*04e0*/ 	.word	0x00011620


	//   ....[112]....
        /*04e4*/ 	.word	0x00011690


	//   ....[113]....
        /*04e8*/ 	.word	0x00011780


	//   ....[114]....
        /*04ec*/ 	.word	0x000117e0


	//   ....[115]....
        /*04f0*/ 	.word	0x000118b0


	//   ....[116]....
        /*04f4*/ 	.word	0x00011910


	//   ....[117]....
        /*04f8*/ 	.word	0x000119e0


	//   ....[118]....
        /*04fc*/ 	.word	0x00011ad0


	//   ....[119]....
        /*0500*/ 	.word	0x00011b70


	//   ....[120]....
        /*0504*/ 	.word	0x00011bd0


	//   ....[121]....
        /*0508*/ 	.word	0x00011cd0


	//   ....[122]....
        /*050c*/ 	.word	0x00011d30


	//   ....[123]....
        /*0510*/ 	.word	0x00011e30


	//   ....[124]....
        /*0514*/ 	.word	0x00011e90


	//   ....[125]....
        /*0518*/ 	.word	0x00011f60


	//   ....[126]....
        /*051c*/ 	.word	0x000120b0


	//   ....[127]....
        /*0520*/ 	.word	0x00012150


	//   ....[128]....
        /*0524*/ 	.word	0x000121e0


	//   ....[129]....
        /*0528*/ 	.word	0x000122e0


	//   ....[130]....
        /*052c*/ 	.word	0x00012340


	//   ....[131]....
        /*0530*/ 	.word	0x00012430


	//   ....[132]....
        /*0534*/ 	.word	0x00012490


	//   ....[133]....
        /*0538*/ 	.word	0x00012550


	//   ....[134]....
        /*053c*/ 	.word	0x00012640


	//   ....[135]....
        /*0540*/ 	.word	0x00012760


	//----- nvinfo : EIATTR_REG_RECONFIG
	.align		4
.L_1287:
        /*0544*/ 	.byte	0x01, 0x54
	.zero		2


	//----- nvinfo : EIATTR_SYSCALL_OFFSETS
	.align		4
        /*0548*/ 	.byte	0x04, 0x46
        /*054a*/ 	.short	(.L_1289 - .L_1288)


	//   ....[0]....
.L_1288:
        /*054c*/ 	.word	0x000016d0


	//   ....[1]....
        /*0550*/ 	.word	0x0000ccb0


	//   ....[2]....
        /*0554*/ 	.word	0x0000ce00


	//   ....[3]....
        /*0558*/ 	.word	0x0000cef0


	//   ....[4]....
        /*055c*/ 	.word	0x0000dc00


	//----- nvinfo : EIATTR_MBARRIER_INSTR_OFFSETS
	.align		4
.L_1289:
        /*0560*/ 	.byte	0x04, 0x39
        /*0562*/ 	.short	(.L_1291 - .L_1290)


	//   ....[0]....
.L_1290:
        /*0564*/ 	.word	0x00000180
        /*0568*/ 	.word	0x000000ff
        /*056c*/ 	.word	0x0002d800
        /*0570*/ 	.short	0x0100
        /*0572*/ 	.byte	0x08
	.zero		1


	//   ....[1]....
        /*0574*/ 	.word	0x00000190
        /*0578*/ 	.word	0x000000ff
        /*057c*/ 	.word	0x0002d820
        /*0580*/ 	.short	0x0100
        /*0582*/ 	.byte	0x08
	.zero		1


	//   ....[2]....
        /*0584*/ 	.word	0x00000280
        /*0588*/ 	.word	0x000000ff
        /*058c*/ 	.word	0x0002d830
        /*0590*/ 	.short	0x0100
        /*0592*/ 	.byte	0x08
	.zero		1


	//   ....[3]....
        /*0594*/ 	.word	0x00000290
        /*0598*/ 	.word	0x000000ff
        /*059c*/ 	.word	0x0002d840
        /*05a0*/ 	.short	0x0100
        /*05a2*/ 	.byte	0x08
	.zero		1


	//   ....[4]....
        /*05a4*/ 	.word	0x000002a0
        /*05a8*/ 	.word	0x000000ff
        /*05ac*/ 	.word	0x0002d838
        /*05b0*/ 	.short	0x0100
        /*05b2*/ 	.byte	0x08
	.zero		1


	//   ....[5]....
        /*05b4*/ 	.word	0x000002b0
        /*05b8*/ 	.word	0x000000ff
        /*05bc*/ 	.word	0x0002d848
        /*05c0*/ 	.short	0x0100
        /*05c2*/ 	.byte	0x08
	.zero		1


	//   ....[6]....
        /*05c4*/ 	.word	0x000003e0
        /*05c8*/ 	.word	0x000000ff
        /*05cc*/ 	.word	0x0002d850
        /*05d0*/ 	.short	0x0100
        /*05d2*/ 	.byte	0x08
	.zero		1


	//   ....[7]....
        /*05d4*/ 	.word	0x000003f0
        /*05d8*/ 	.word	0x000000ff
        /*05dc*/ 	.word	0x0002d860
        /*05e0*/ 	.short	0x0100
        /*05e2*/ 	.byte	0x08
	.zero		1


	//   ....[8]....
        /*05e4*/ 	.word	0x00000400
        /*05e8*/ 	.word	0x000000ff
        /*05ec*/ 	.word	0x0002d858
        /*05f0*/ 	.short	0x0100
        /*05f2*/ 	.byte	0x08
	.zero		1


	//   ....[9]....
        /*05f4*/ 	.word	0x00000410
        /*05f8*/ 	.word	0x000000ff
        /*05fc*/ 	.word	0x0002d868
        /*0600*/ 	.short	0x0100
        /*0602*/ 	.byte	0x08
	.zero		1


	//   ....[10]....
        /*0604*/ 	.word	0x00000500
        /*0608*/ 	.word	0x000000ff
        /*060c*/ 	.word	0x0002d870
        /*0610*/ 	.short	0x0100
        /*0612*/ 	.byte	0x06
	.zero		1


	//   ....[11]....
        /*0614*/ 	.word	0x00000510
        /*0618*/ 	.word	0x000000ff
        /*061c*/ 	.word	0x0002d880
        /*0620*/ 	.short	0x0100
        /*0622*/ 	.byte	0x06
	.zero		1


	//   ....[12]....
        /*0624*/ 	.word	0x00000520
        /*0628*/ 	.word	0x000000ff
        /*062c*/ 	.word	0x0002d878
        /*0630*/ 	.short	0x0100
        /*0632*/ 	.byte	0x06
	.zero		1


	//   ....[13]....
        /*0634*/ 	.word	0x00000530
        /*0638*/ 	.word	0x000000ff
        /*063c*/ 	.word	0x0002d888
        /*0640*/ 	.short	0x0100
        /*0642*/ 	.byte	0x06
	.zero		1


	//   ....[14]....
        /*0644*/ 	.word	0x00000660
        /*0648*/ 	.word	0x000000ff
        /*064c*/ 	.word	0x0002d890
        /*0650*/ 	.short	0x0100
        /*0652*/ 	.byte	0x08
	.zero		1


	//   ....[15]....
        /*0654*/ 	.word	0x00000670
        /*0658*/ 	.word	0x000000ff
        /*065c*/ 	.word	0x0002d8a0
        /*0660*/ 	.short	0x0100
        /*0662*/ 	.byte	0x08
	.zero		1


	//   ....[16]....
        /*0664*/ 	.word	0x00000680
        /*0668*/ 	.word	0x000000ff
        /*066c*/ 	.word	0x0002d898
        /*0670*/ 	.short	0x0100
        /*0672*/ 	.byte	0x08
	.zero		1


	//   ....[17]....
        /*0674*/ 	.word	0x00000690
        /*0678*/ 	.word	0x000000ff
        /*067c*/ 	.word	0x0002d8a8
        /*0680*/ 	.short	0x0100
        /*0682*/ 	.byte	0x08
	.zero		1


	//   ....[18]....
        /*0684*/ 	.word	0x000007d0
        /*0688*/ 	.word	0x000000ff
        /*068c*/ 	.word	0x0002d8b0
        /*0690*/ 	.short	0x0100
        /*0692*/ 	.byte	0x08
	.zero		1


	//   ....[19]....
        /*0694*/ 	.word	0x000007e0
        /*0698*/ 	.word	0x000000ff
        /*069c*/ 	.word	0x0002d8c0
        /*06a0*/ 	.short	0x0100
        /*06a2*/ 	.byte	0x08
	.zero		1


	//   ....[20]....
        /*06a4*/ 	.word	0x000007f0
        /*06a8*/ 	.word	0x000000ff
        /*06ac*/ 	.word	0x0002d8b8
        /*06b0*/ 	.short	0x0100
        /*06b2*/ 	.byte	0x08
	.zero		1


	//   ....[21]....
        /*06b4*/ 	.word	0x00000800
        /*06b8*/ 	.word	0x000000ff
        /*06bc*/ 	.word	0x0002d8c8
        /*06c0*/ 	.short	0x0100
        /*06c2*/ 	.byte	0x08
	.zero		1


	//   ....[22]....
        /*06c4*/ 	.word	0x00001750
        /*06c8*/ 	.word	0x000000ff
        /*06cc*/ 	.word	0x0002d800
        /*06d0*/ 	.short	0x010a
        /*06d2*/ 	.byte	0x28
	.zero		1


	//   ....[23]....
        /*06d4*/ 	.word	0x000017d0
        /*06d8*/ 	.word	0x00000000
        /*06dc*/ 	.word	0x0002d830
        /*06e0*/ 	.short	0x010a
        /*06e2*/ 	.byte	0x3f
	.zero		1


	//   ....[24]....
        /*06e4*/ 	.word	0x00001810
        /*06e8*/ 	.word	0x00000000
        /*06ec*/ 	.word	0x0002d830
        /*06f0*/ 	.short	0x010a
        /*06f2*/ 	.byte	0x3f
	.zero		1


	//   ....[25]....
        /*06f4*/ 	.word	0x000024c0
        /*06f8*/ 	.word	0x000000ff
        /*06fc*/ 	.word	0x00000000
        /*0700*/ 	.short	0x0101
        /*0702*/ 	.byte	0x06
	.zero		1


	//   ....[26]....
        /*0704*/ 	.word	0x00004460
        /*0708*/ 	.word	0x000000ff
        /*070c*/ 	.word	0x0002d830
        /*0710*/ 	.short	0x010a
        /*0712*/ 	.byte	0x06
	.zero		1


	//   ....[27]....
        /*0714*/ 	.word	0x000044a0
        /*0718*/ 	.word	0x000000ff
        /*071c*/ 	.word	0x0002d830
        /*0720*/ 	.short	0x010a
        /*0722*/ 	.byte	0x06
	.zero		1


	//   ....[28]....
        /*0724*/ 	.word	0x00004770
        /*0728*/ 	.word	0x000000ff
        /*072c*/ 	.word	0x0002d850
        /*0730*/ 	.short	0x010a
        /*0732*/ 	.byte	0x06
	.zero		1


	//   ....[29]....
        /*0734*/ 	.word	0x000047b0
        /*0738*/ 	.word	0x000000ff
        /*073c*/ 	.word	0x0002d850
        /*0740*/ 	.short	0x010a
        /*0742*/ 	.byte	0x06
	.zero		1


	//   ....[30]....
        /*0744*/ 	.word	0x00005290
        /*0748*/ 	.word	0x000000ff
        /*074c*/ 	.word	0x00000000
        /*0750*/ 	.short	0x0101
        /*0752*/ 	.byte	0x06
	.zero		1


	//   ....[31]....
        /*0754*/ 	.word	0x00007030
        /*0758*/ 	.word	0x000000ff
        /*075c*/ 	.word	0x00000000
        /*0760*/ 	.short	0x0101
        /*0762*/ 	.byte	0x06
	.zero		1


	//   ....[32]....
        /*0764*/ 	.word	0x00007730
        /*0768*/ 	.word	0x000000ff
        /*076c*/ 	.word	0x0002d830
        /*0770*/ 	.short	0x010a
        /*0772*/ 	.byte	0x06
	.zero		1


	//   ....[33]....
        /*0774*/ 	.word	0x00007770
        /*0778*/ 	.word	0x000000ff
        /*077c*/ 	.word	0x0002d830
        /*0780*/ 	.short	0x010a
        /*0782*/ 	.byte	0x06
	.zero		1


	//   ....[34]....
        /*0784*/ 	.word	0x00007a40
        /*0788*/ 	.word	0x000000ff
        /*078c*/ 	.word	0x0002d850
        /*0790*/ 	.short	0x010a
        /*0792*/ 	.byte	0x06
	.zero		1


	//   ....[35]....
        /*0794*/ 	.word	0x00007a80
        /*0798*/ 	.word	0x000000ff
        /*079c*/ 	.word	0x0002d850
        /*07a0*/ 	.short	0x010a
        /*07a2*/ 	.byte	0x06
	.zero		1


	//   ....[36]....
        /*07a4*/ 	.word	0x000083a0
        /*07a8*/ 	.word	0x000000ff
        /*07ac*/ 	.word	0x00000000
        /*07b0*/ 	.short	0x0101
        /*07b2*/ 	.byte	0x06
	.zero		1


	//   ....[37]....
        /*07b4*/ 	.word	0x00009980
        /*07b8*/ 	.word	0x000000ff
        /*07bc*/ 	.word	0x00000000
        /*07c0*/ 	.short	0x0101
        /*07c2*/ 	.byte	0x06
	.zero		1


	//   ....[38]....
        /*07c4*/ 	.word	0x00009f70
        /*07c8*/ 	.word	0x000000ff
        /*07cc*/ 	.word	0x0002d850
        /*07d0*/ 	.short	0x010a
        /*07d2*/ 	.byte	0x08
	.zero		1


	//   ....[39]....
        /*07d4*/ 	.word	0x00009fb0
        /*07d8*/ 	.word	0x000000ff
        /*07dc*/ 	.word	0x0002d850
        /*07e0*/ 	.short	0x010a
        /*07e2*/ 	.byte	0x08
	.zero		1


	//   ....[40]....
        /*07e4*/ 	.word	0x0000a640
        /*07e8*/ 	.word	0x000000ff
        /*07ec*/ 	.word	0x00000000
        /*07f0*/ 	.short	0x0101
        /*07f2*/ 	.byte	0x08
	.zero		1


	//   ....[41]....
        /*07f4*/ 	.word	0x0000b670
        /*07f8*/ 	.word	0x000000ff
        /*07fc*/ 	.word	0x00000000
        /*0800*/ 	.short	0x0101
        /*0802*/ 	.byte	0x05
	.zero		1


	//   ....[42]....
        /*0804*/ 	.word	0x0000d460
        /*0808*/ 	.word	0x00000006
        /*080c*/ 	.word	0x0002d840
        /*0810*/ 	.short	0x010a
        /*0812*/ 	.byte	0x3f
	.zero		1


	//   ....[43]....
        /*0814*/ 	.word	0x0000d9e0
        /*0818*/ 	.word	0x00000006
        /*081c*/ 	.word	0x0002d830
        /*0820*/ 	.short	0x0107
        /*0822*/ 	.byte	0x3f
	.zero		1


	//   ....[44]....
        /*0824*/ 	.word	0x0000dab0
        /*0828*/ 	.word	0x00000006
        /*082c*/ 	.word	0x0002d830
        /*0830*/ 	.short	0x0101
        /*0832*/ 	.byte	0x3f
	.zero		1


	//   ....[45]....
        /*0834*/ 	.word	0x0000e5d0
        /*0838*/ 	.word	0x00000011
        /*083c*/ 	.word	0x0002d800
        /*0840*/ 	.short	0x0107
        /*0842*/ 	.byte	0x3f
	.zero		1


	//   ....[46]....
        /*0844*/ 	.word	0x0000e6c0
        /*0848*/ 	.word	0x00000011
        /*084c*/ 	.word	0x0002d800
        /*0850*/ 	.short	0x0101
        /*0852*/ 	.byte	0x3f
	.zero		1


	//   ....[47]....
        /*0854*/ 	.word	0x0000e6e0
        /*0858*/ 	.word	0x00000011
        /*085c*/ 	.word	0x0002d820
        /*0860*/ 	.short	0x010a
        /*0862*/ 	.byte	0x3f
	.zero		1


	//   ....[48]....
        /*0864*/ 	.word	0x0000ea80
        /*0868*/ 	.word	0x00000006
        /*086c*/ 	.word	0x0002d840
        /*0870*/ 	.short	0x010a
        /*0872*/ 	.byte	0x3f
	.zero		1


	//   ....[49]....
        /*0874*/ 	.word	0x0000eef0
        /*0878*/ 	.word	0x00000006
        /*087c*/ 	.word	0x0002d830
        /*0880*/ 	.short	0x0107
        /*0882*/ 	.byte	0x3f
	.zero		1


	//   ....[50]....
        /*0884*/ 	.word	0x0000efb0
        /*0888*/ 	.word	0x00000006
        /*088c*/ 	.word	0x0002d830
        /*0890*/ 	.short	0x0101
        /*0892*/ 	.byte	0x3f
	.zero		1


	//   ....[51]....
        /*0894*/ 	.word	0x0000f010
        /*0898*/ 	.word	0x00000006
        /*089c*/ 	.word	0x0002d860
        /*08a0*/ 	.short	0x010a
        /*08a2*/ 	.byte	0x3f
	.zero		1


	//   ....[52]....
        /*08a4*/ 	.word	0x0000f450
        /*08a8*/ 	.word	0x00000006
        /*08ac*/ 	.word	0x0002d850
        /*08b0*/ 	.short	0x0107
        /*08b2*/ 	.byte	0x3f
	.zero		1


	//   ....[53]....
        /*08b4*/ 	.word	0x0000f620
        /*08b8*/ 	.word	0x00000006
        /*08bc*/ 	.word	0x0002d850
        /*08c0*/ 	.short	0x0101
        /*08c2*/ 	.byte	0x3f
	.zero		1


	//   ....[54]....
        /*08c4*/ 	.word	0x0000f830
        /*08c8*/ 	.word	0x00000004
        /*08cc*/ 	.word	0x0002d860
        /*08d0*/ 	.short	0x010a
        /*08d2*/ 	.byte	0x3f
	.zero		1


	//   ....[55]....
        /*08d4*/ 	.word	0x0000fc80
        /*08d8*/ 	.word	0x00000004
        /*08dc*/ 	.word	0x0002d850
        /*08e0*/ 	.short	0x0107
        /*08e2*/ 	.byte	0x3f
	.zero		1


	//   ....[56]....
        /*08e4*/ 	.word	0x0000fd40
        /*08e8*/ 	.word	0x00000004
        /*08ec*/ 	.word	0x0002d850
        /*08f0*/ 	.short	0x0101
        /*08f2*/ 	.byte	0x3f
	.zero		1


	//   ....[57]....
        /*08f4*/ 	.word	0x00010010
        /*08f8*/ 	.word	0x00000004
        /*08fc*/ 	.word	0x0002d820
        /*0900*/ 	.short	0x010a
        /*0902*/ 	.byte	0x3f
	.zero		1


	//   ....[58]....
        /*0904*/ 	.word	0x00010190
        /*0908*/ 	.word	0x00000005
        /*090c*/ 	.word	0x0002d840
        /*0910*/ 	.short	0x010a
        /*0912*/ 	.byte	0x3f
	.zero		1


	//   ....[59]....
        /*0914*/ 	.word	0x00010230
        /*0918*/ 	.word	0x00000017
        /*091c*/ 	.word	0x0002d840
        /*0920*/ 	.short	0x010a
        /*0922*/ 	.byte	0x3f
	.zero		1


	//   ....[60]....
        /*0924*/ 	.word	0x00010270
        /*0928*/ 	.word	0x00000005
        /*092c*/ 	.word	0x0002d860
        /*0930*/ 	.short	0x010a
        /*0932*/ 	.byte	0x3f
	.zero		1


	//   ....[61]....
        /*0934*/ 	.word	0x000102b0
        /*0938*/ 	.word	0x00000017
        /*093c*/ 	.word	0x0002d860
        /*0940*/ 	.short	0x010a
        /*0942*/ 	.byte	0x3f
	.zero		1


	//   ....[62]....
        /*0944*/ 	.word	0x00010320
        /*0948*/ 	.word	0x00000003
        /*094c*/ 	.word	0x0002d800
        /*0950*/ 	.short	0x010a
        /*0952*/ 	.byte	0x3f
	.zero		1


	//   ....[63]....
        /*0954*/ 	.word	0x00010370
        /*0958*/ 	.word	0x00000000
        /*095c*/ 	.word	0x0002d830
        /*0960*/ 	.short	0x010a
        /*0962*/ 	.byte	0x3f
	.zero		1


	//   ....[64]....
        /*0964*/ 	.word	0x000103d0
        /*0968*/ 	.word	0x00000006
        /*096c*/ 	.word	0x0002d830
        /*0970*/ 	.short	0x010a
        /*0972*/ 	.byte	0x3f
	.zero		1


	//   ....[65]....
        /*0974*/ 	.word	0x00010430
        /*0978*/ 	.word	0x00000006
        /*097c*/ 	.word	0x0002d850
        /*0980*/ 	.short	0x010a
        /*0982*/ 	.byte	0x3f
	.zero		1


	//   ....[66]....
        /*0984*/ 	.word	0x00010490
        /*0988*/ 	.word	0x00000006
        /*098c*/ 	.word	0x0002d830
        /*0990*/ 	.short	0x010a
        /*0992*/ 	.byte	0x3f
	.zero		1


	//   ....[67]....
        /*0994*/ 	.word	0x000104f0
        /*0998*/ 	.word	0x00000006
        /*099c*/ 	.word	0x0002d850
        /*09a0*/ 	.short	0x010a
        /*09a2*/ 	.byte	0x3f
	.zero		1


	//   ....[68]....
        /*09a4*/ 	.word	0x00010550
        /*09a8*/ 	.word	0x00000004
        /*09ac*/ 	.word	0x0002d850
        /*09b0*/ 	.short	0x010a
        /*09b2*/ 	.byte	0x3f
	.zero		1


	//   ....[69]....
        /*09b4*/ 	.word	0x00010650
        /*09b8*/ 	.word	0x00000006
        /*09bc*/ 	.word	0x0002d840
        /*09c0*/ 	.short	0x010a
        /*09c2*/ 	.byte	0x3f
	.zero		1


	//   ....[70]....
        /*09c4*/ 	.word	0x00011470
        /*09c8*/ 	.word	0x00000011
        /*09cc*/ 	.word	0x0002d820
        /*09d0*/ 	.short	0x010a
        /*09d2*/ 	.byte	0x3f
	.zero		1


	//   ....[71]....
        /*09d4*/ 	.word	0x000114c0
        /*09d8*/ 	.word	0x00000006
        /*09dc*/ 	.word	0x0002d840
        /*09e0*/ 	.short	0x010a
        /*09e2*/ 	.byte	0x3f
	.zero		1


	//   ....[72]....
        /*09e4*/ 	.word	0x00011a20
        /*09e8*/ 	.word	0x00000006
        /*09ec*/ 	.word	0x0002d860
        /*09f0*/ 	.short	0x010a
        /*09f2*/ 	.byte	0x3f
	.zero		1


	//   ....[73]....
        /*09f4*/ 	.word	0x00012000
        /*09f8*/ 	.word	0x00000004
        /*09fc*/ 	.word	0x0002d860
        /*0a00*/ 	.short	0x010a
        /*0a02*/ 	.byte	0x3f
	.zero		1


	//   ....[74]....
        /*0a04*/ 	.word	0x00012680
        /*0a08*/ 	.word	0x00000004
        /*0a0c*/ 	.word	0x0002d820
        /*0a10*/ 	.short	0x010a
        /*0a12*/ 	.byte	0x3f
	.zero		1


	//   ....[75]....
        /*0a14*/ 	.word	0x00012820
        /*0a18*/ 	.word	0x00000005
        /*0a1c*/ 	.word	0x0002d840
        /*0a20*/ 	.short	0x010a
        /*0a22*/ 	.byte	0x3f
	.zero		1


	//   ....[76]....
        /*0a24*/ 	.word	0x00012870
        /*0a28*/ 	.word	0x00000017
        /*0a2c*/ 	.word	0x0002d840
        /*0a30*/ 	.short	0x010a
        /*0a32*/ 	.byte	0x3f
	.zero		1


	//   ....[77]....
        /*0a34*/ 	.word	0x000128c0
        /*0a38*/ 	.word	0x00000005
        /*0a3c*/ 	.word	0x0002d860
        /*0a40*/ 	.short	0x010a
        /*0a42*/ 	.byte	0x3f
	.zero		1


	//----- nvinfo : EIATTR_NUM_MBARRIERS
	.align		4
.L_1291:
        /*0a44*/ 	.byte	0x03, 0x38
        /*0a46*/ 	.short	0x0016


	//----- nvinfo : EIATTR_EXIT_INSTR_OFFSETS
	.align		4
        /*0a48*/ 	.byte	0x04, 0x1c
        /*0a4a*/ 	.short	(.L_1293 - .L_1292)


	//   ....[0]....
.L_1292:
        /*0a4c*/ 	.word	0x00000970


	//   ....[1]....
        /*0a50*/ 	.word	0x0000c090


	//   ....[2]....
        /*0a54*/ 	.word	0x00010300


	//----- nvinfo : EIATTR_MAX_THREADS
	.align		4
.L_1293:
        /*0a58*/ 	.byte	0x04, 0x05
        /*0a5a*/ 	.short	(.L_1295 - .L_1294)
.L_1294:
        /*0a5c*/ 	.word	0x00000200
        /*0a60*/ 	.word	0x00000001
        /*0a64*/ 	.word	0x00000001


	//----- nvinfo : EIATTR_CRS_STACK_SIZE
	.align		4
.L_1295:
        /*0a68*/ 	.byte	0x04, 0x1e
        /*0a6a*/ 	.short	(.L_1297 - .L_1296)
.L_1296:
        /*0a6c*/ 	.word	0x00000000


	//----- nvinfo : EIATTR_CBANK_PARAM_SIZE
	.align		4
.L_1297:
        /*0a70*/ 	.byte	0x03, 0x19
        /*0a72*/ 	.short	0x0af0


	//----- nvinfo : EIATTR_PARAM_CBANK
	.align		4
        /*0a74*/ 	.byte	0x04, 0x0a
        /*0a76*/ 	.short	(.L_1299 - .L_1298)
	.align		4
.L_1298:
        /*0a78*/ 	.word	index@(.nv.constant0._ZN7cutlass13device_kernelIN5flash11enable_sm90INS1_16FlashAttnFwdSm90INS1_25CollectiveMainloopFwdSm90ILi2EN4cute5tupleIJNS5_1CILi1EEES8_S8_EEENS6_IJNS7_ILi192EEENS7_ILi128EEENS7_ILi96EEEEEELi96ENS_10bfloat16_tEfNS_4arch4Sm90ELb1ELb0ELb1ELb0ELb1ELb0ELb0ELb0ELb1ELb1ELb0ELb0EEENS1_21CollectiveEpilogueFwdINS6_IJSA_SC_SB_EEES9_SE_SG_Li384ELb0ELb1ELb0ELb0EEENS1_30DynamicPersistentTileSchedulerILi384ELi128ELb0ELb1ELb1EEEEEEEEEvNT_6ParamsE)
        /*0a7c*/ 	.short	0x0210
        /*0a7e*/ 	.short	0x0af0


	//----- nvinfo : EIATTR_SW_WAR
	.align		4
.L_1299:
        /*0a80*/ 	.byte	0x04, 0x36
        /*0a82*/ 	.short	(.L_1301 - .L_1300)
.L_1300:
        /*0a84*/ 	.word	0x00000008
.L_1301:


//--------------------- .nv.info._ZN7cutlass13device_kernelIN5flash11enable_sm90INS1_16FlashAttnFwdSm90INS1_25CollectiveMainloopFwdSm90ILi2EN4cute5tupleIJNS5_1CILi1EEES8_S8_EEENS6_IJNS7_ILi192EEENS7_ILi128EEENS7_ILi96EEEEEELi96ENS_10bfloat16_tEfNS_4arch4Sm90ELb1ELb0ELb1ELb1ELb1ELb0ELb0ELb0ELb1ELb1ELb0ELb0EEENS1_21CollectiveEpilogueFwdINS6_IJSA_SC_SB_EEES9_SE_SG_Li384ELb1ELb1ELb0ELb0EEENS1_36VarlenDynamicPersistentTileSchedulerILi192ELi128ELi384ELi128ELb0ELb1ELb1ELb1ELb1ELb1EEEEEEEEEvNT_6ParamsE --------------------------
	.section	.nv.info._ZN7cutlass13device_kernelIN5flash11enable_sm90INS1_16FlashAttnFwdSm90INS1_25CollectiveMainloopFwdSm90ILi2EN4cute5tupleIJNS5_1CILi1EEES8_S8_EEENS6_IJNS7_ILi192EEENS7_ILi128EEENS7_ILi96EEEEEELi96ENS_10bfloat16_tEfNS_4arch4Sm90ELb1ELb0ELb1ELb1ELb1ELb0ELb0ELb0ELb1ELb1ELb0ELb0EEENS1_21CollectiveEpilogueFwdINS6_IJSA_SC_SB_EEES9_SE_SG_Li384ELb1ELb1ELb0ELb0EEENS1_36VarlenDynamicPersistentTileSchedulerILi192ELi128ELi384ELi128ELb0ELb1ELb1ELb1ELb1ELb1EEEEEEEEEvNT_6ParamsE,"",@"SHT_CUDA_INFO"
	.sectionflags	@""
	.align	4


	//----- nvinfo : EIATTR_CUDA_API_VERSION
	.align		4
        /*0000*/ 	.byte	0x04, 0x37
        /*0002*/ 	.short	(.L_1303 - .L_1302)
.L_1302:
        /*0004*/ 	.word	0x00000082


	//----- nvinfo : EIATTR_KPARAM_INFO
	.align		4
.L_1303:
        /*0008*/ 	.byte	0x04, 0x17
        /*000a*/ 	.short	(.L_1305 - .L_1304)
.L_1304:
        /*000c*/ 	.word	0x00000000
        /*0010*/ 	.short	0x0000
        /*0012*/ 	.short	0x0070
        /*0014*/ 	.byte	0x00, 0xf0, 0x01, 0x2a


	//----- nvinfo : EIATTR_SPARSE_MMA_MASK
	.align		4
.L_1305:
        /*0018*/ 	.byte	0x03, 0x50
        /*001a*/ 	.short	0x0000


	//----- nvinfo : EIATTR_MAXREG_COUNT
	.align		4
        /*001c*/ 	.byte	0x03, 0x1b
        /*001e*/ 	.short	0x0080


	//----- nvinfo : EIATTR_NUM_BARRIERS
	.align		4
        /*0020*/ 	.byte	0x02, 0x4c
        /*0022*/ 	.byte	0x10
	.zero		1


	//----- nvinfo : EIATTR_EXTERNS
	.align		4
        /*0024*/ 	.byte	0x04, 0x0f
        /*0026*/ 	.short	(.L_1307 - .L_1306)


	//   ....[0]....
	.align		4
.L_1306:
        /*0028*/ 	.word	index@(__assertfail)


	//----- nvinfo : EIATTR_ANNOTATIONS
	.align		4
.L_1307:
        /*002c*/ 	.byte	0x04, 0x55
        /*002e*/ 	.short	(.L_1309 - .L_1308)


	//   ....[0]....
.L_1308:
        /* <DEDUP_REMOVED lines=32> */


	//----- nvinfo : EIATTR_MERCURY_ISA_VERSION
	.align		4
.L_1309:
        /*0220*/ 	.byte	0x03, 0x5f
        /*0222*/ 	.short	0x0101


	//----- nvinfo : EIATTR_UNUSED_LOAD_BYTE_OFFSET
	.align		4
        /*0224*/ 	.byte	0x04, 0x44
        /*0226*/ 	.short	(.L_1311 - .L_1310)


	//   ....[0]....
.L_1310:
        /*0228*/ 	.word	0x00000970
        /*022c*/ 	.word	0x0000fff0


	//   ....[1]....
        /*0230*/ 	.word	0x0000a780
        /*0234*/ 	.word	0x0000fff0


	//----- nvinfo : EIATTR_INT_WARP_WIDE_INSTR_OFFSETS
	.align		4
.L_1311:
        /*0238*/ 	.byte	0x04, 0x31
        /*023a*/ 	.short	(.L_1313 - .L_1312)


	//   ....[0]....
.L_1312:
        /*023c*/ 	.word	0x000000c0


	//   ....[1]....
        /*0240*/ 	.word	0x000000d0


	//   ....[2]....
        /*0244*/ 	.word	0x00000170


	//   ....[3]....
        /*0248*/ 	.word	0x0000d520


	//   ....[4]....
        /*024c*/ 	.word	0x0000d5b0


	//   ....[5]....
        /*0250*/ 	.word	0x000103a0


	//   ....[6]....
        /*0254*/ 	.word	0x00010430


	//----- nvinfo : EIATTR_COOP_GROUP_MASK_REGIDS
	.align		4
.L_1313:
        /*0258*/ 	.byte	0x04, 0x29
        /*025a*/ 	.short	(.L_1315 - .L_1314)


	//   ....[0]....
.L_1314:
        /*025c*/ 	.word	0xffffffff


	//   ....[1]....
        /*0260*/ 	.word	0xffffffff


	//   ....[2]....
        /*0264*/ 	.word	0xffffffff


	//   ....[3]....
        /*0268*/ 	.word	0xffffffff


	//   ....[4]....
        /*026c*/ 	.word	0xffffffff


	//   ....[5]....
        /*0270*/ 	.word	0xffffffff


	//   ....[6]....
        /*0274*/ 	.word	0xffffffff


	//   ....[7]....
        /*0278*/ 	.word	0xffffffff


	//   ....[8]....
        /*027c*/ 	.word	0xffffffff


	//   ....[9]....
        /*0280*/ 	.word	0xffffffff


	//   ....[10]....
        /*0284*/ 	.word	0xffffffff


	//   ....[11]....
        /*0288*/ 	.word	0xffffffff


	//   ....[12]....
        /*028c*/ 	.word	0xffffffff


	//   ....[13]....
        /*0290*/ 	.word	0xffffffff


	//   ....[14]....
        /*0294*/ 	.word	0xffffffff


	//   ....[15]....
        /*0298*/ 	.word	0xffffffff


	//   ....[16]....
        /*029c*/ 	.word	0xffffffff


	//   ....[17]....
        /*02a0*/ 	.word	0xffffffff


	//   ....[18]....
        /*02a4*/ 	.word	0xffffffff


	//   ....[19]....
        /*02a8*/ 	.word	0xffffffff


	//   ....[20]....
        /*02ac*/ 	.word	0xffffffff


	//   ....[21]....
        /*02b0*/ 	.word	0xffffffff


	//   ....[22]....
        /*02b4*/ 	.word	0xffffffff


	//   ....[23]....
        /*02b8*/ 	.word	0xffffffff


	//   ....[24]....
        /*02bc*/ 	.word	0xffffffff


	//   ....[25]....
        /*02c0*/ 	.word	0xffffffff


	//   ....[26]....
        /*02c4*/ 	.word	0xffffffff


	//   ....[27]....
        /*02c8*/ 	.word	0xffffffff


	//   ....[28]....
        /*02cc*/ 	.word	0xffffffff


	//   ....[29]....
        /*02d0*/ 	.word	0xffffffff


	//   ....[30]....
        /*02d4*/ 	.word	0xffffffff


	//   ....[31]....
        /*02d8*/ 	.word	0xffffffff


	//   ....[32]....
        /*02dc*/ 	.word	0xffffffff


	//   ....[33]....
        /*02e0*/ 	.word	0xffffffff


	//   ....[34]....
        /*02e4*/ 	.word	0xffffffff


	//   ....[35]....
        /*02e8*/ 	.word	0xffffffff


	//   ....[36]....
        /*02ec*/ 	.word	0xffffffff


	//   ....[37]....
        /*02f0*/ 	.word	0xffffffff


	//   ....[38]....
        /*02f4*/ 	.word	0xffffffff


	//   ....[39]....
        /*02f8*/ 	.word	0xffffffff


	//   ....[40]....
        /*02fc*/ 	.word	0xffffffff


	//   ....[41]....
        /*0300*/ 	.word	0xffffffff


	//   ....[42]....
        /*0304*/ 	.word	0xffffffff


	//   ....[43]....
        /*0308*/ 	.word	0xffffffff


	//   ....[44]....
        /*030c*/ 	.word	0xffffffff


	//   ....[45]....
        /*0310*/ 	.word	0xffffffff


	//   ....[46]....
        /*0314*/ 	.word	0xffffffff


	//   ....[47]....
        /*0318*/ 	.word	0xffffffff


	//   ....[48]....
        /*031c*/ 	.word	0xffffffff


	//   ....[49]....
        /*0320*/ 	.word	0xffffffff


	//   ....[50]....
        /*0324*/ 	.word	0xffffffff


	//   ....[51]....
        /*0328*/ 	.word	0xffffffff


	//   ....[52]....
        /*032c*/ 	.word	0xffffffff


	//   ....[53]....
        /*0330*/ 	.word	0xffffffff


	//   ....[54]....
        /*0334*/ 	.word	0xffffffff


	//   ....[55]....
        /*0338*/ 	.word	0xffffffff


	//   ....[56]....
        /*033c*/ 	.word	0xffffffff


	//   ....[57]....
        /*0340*/ 	.word	0xffffffff


	//   ....[58]....
        /*0344*/ 	.word	0xffffffff


	//   ....[59]....
        /*0348*/ 	.word	0xffffffff


	//   ....[60]....
        /*034c*/ 	.word	0xffffffff


	//   ....[61]....
        /*0350*/ 	.word	0xffffffff


	//   ....[62]....
        /*0354*/ 	.word	0xffffffff


	//   ....[63]....
        /*0358*/ 	.word	0xffffffff


	//   ....[64]....
        /*035c*/ 	.word	0xffffffff


	//   ....[65]....
        /*0360*/ 	.word	0xffffffff


	//   ....[66]....
        /*0364*/ 	.word	0xffffffff


	//   ....[67]....
        /*0368*/ 	.word	0xffffffff


	//   ....[68]....
        /*036c*/ 	.word	0xffffffff


	//   ....[69]....
        /*0370*/ 	.word	0xffffffff


	//   ....[70]....
        /*0374*/ 	.word	0xffffffff


	//   ....[71]....
        /*0378*/ 	.word	0xffffffff


	//   ....[72]....
        /*037c*/ 	.word	0xffffffff


	//   ....[73]....
        /*0380*/ 	.word	0xffffffff


	//   ....[74]....
        /*0384*/ 	.word	0xffffffff


	//   ....[75]....
        /*0388*/ 	.word	0xffffffff


	//   ....[76]....
        /*038c*/ 	.word	0xffffffff


	//   ....[77]....
        /*0390*/ 	.word	0xffffffff


	//   ....[78]....
        /*0394*/ 	.word	0xffffffff


	//   ....[79]....
        /*0398*/ 	.word	0xffffffff


	//   ....[80]....
        /*039c*/ 	.word	0xffffffff


	//   ....[81]....
        /*03a0*/ 	.word	0xffffffff


	//   ....[82]....
        /*03a4*/ 	.word	0xffffffff


	//   ....[83]....
        /*03a8*/ 	.word	0xffffffff


	//   ....[84]....
        /*03ac*/ 	.word	0xffffffff


	//   ....[85]....
        /*03b0*/ 	.word	0xffffffff


	//   ....[86]....
        /*03b4*/ 	.word	0xffffffff


	//   ....[87]....
        /*03b8*/ 	.word	0xffffffff


	//   ....[88]....
        /*03bc*/ 	.word	0xffffffff


	//   ....[89]....
        /*03c0*/ 	.word	0xffffffff


	//   ....[90]....
        /*03c4*/ 	.word	0xffffffff


	//   ....[91]....
        /*03c8*/ 	.word	0xffffffff


	//   ....[92]....
        /*03cc*/ 	.word	0xffffffff


	//   ....[93]....
        /*03d0*/ 	.word	0xffffffff


	//   ....[94]....
        /*03d4*/ 	.word	0xffffffff


	//   ....[95]....
        /*03d8*/ 	.word	0xffffffff


	//   ....[96]....
        /*03dc*/ 	.word	0xffffffff


	//   ....[97]....
        /*03e0*/ 	.word	0xffffffff


	//   ....[98]....
        /*03e4*/ 	.word	0xffffffff


	//   ....[99]....
        /*03e8*/ 	.word	0xffffffff


	//   ....[100]....
        /*03ec*/ 	.word	0xffffffff


	//   ....[101]....
        /*03f0*/ 	.word	0xffffffff


	//   ....[102]....
        /*03f4*/ 	.word	0xffffffff


	//   ....[103]....
        /*03f8*/ 	.word	0xffffffff


	//   ....[104]....
        /*03fc*/ 	.word	0xffffffff


	//   ....[105]....
        /*0400*/ 	.word	0xffffffff


	//   ....[106]....
        /*0404*/ 	.word	0xffffffff


	//   ....[107]....
        /*0408*/ 	.word	0xffffffff


	//   ....[108]....
        /*040c*/ 	.word	0xffffffff


	//   ....[109]....
        /*0410*/ 	.word	0xffffffff


	//   ....[110]....
        /*0414*/ 	.word	0xffffffff


	//   ....[111]....
        /*0418*/ 	.word	0xffffffff


	//   ....[112]....
        /*041c*/ 	.word	0xffffffff


	//   ....[113]....
        /*0420*/ 	.word	0xffffffff


	//   ....[114]....
        /*0424*/ 	.word	0xffffffff


	//   ....[115]....
        /*0428*/ 	.word	0xffffffff


	//   ....[116]....
        /*042c*/ 	.word	0xffffffff


	//   ....[117]....
        /*0430*/ 	.word	0xffffffff


	//   ....[118]....
        /*0434*/ 	.word	0xffffffff


	//   ....[119]....
        /*0438*/ 	.word	0xffffffff


	//   ....[120]....
        /*043c*/ 	.word	0x0500000f


	//   ....[121]....
        /*0440*/ 	.word	0x0500000f


	//   ....[122]....
        /*0444*/ 	.word	0x0500000f


	//   ....[123]....
        /*0448*/ 	.word	0x0500000f


	//   ....[124]....
        /*044c*/ 	.word	0x0500000f


	//   ....[125]....
        /*0450*/ 	.word	0x0500000f


	//   ....[126]....
        /*0454*/ 	.word	0x0500000f


	//   ....[127]....
        /*0458*/ 	.word	0x0500000f


	//   ....[128]....
        /*045c*/ 	.word	0x0500000f


	//   ....[129]....
        /*0460*/ 	.word	0x0500000f


	//   ....[130]....
        /*0464*/ 	.word	0x0500000f


	//   ....[131]....
        /*0468*/ 	.word	0x0500000f


	//   ....[132]....
        /*046c*/ 	.word	0x0500000f


	//   ....[133]....
        /*0470*/ 	.word	0x0500000f


	//   ....[134]....
        /*0474*/ 	.word	0x0500000f


	//   ....[135]....
        /*0478*/ 	.word	0x0500000f


	//   ....[136]....
        /*047c*/ 	.word	0x0500000f


	//   ....[137]....
        /*0480*/ 	.word	0x0500000f


	//   ....[138]....
        /*0484*/ 	.word	0x0500000f


	//   ....[139]....
        /*0488*/ 	.word	0x0500000f


	//   ....[140]....
        /*048c*/ 	.word	0x0500000f


	//   ....[141]....
        /*0490*/ 	.word	0x0500000f


	//   ....[142]....
        /*0494*/ 	.word	0x0500000f


	//   ....[143]....
        /*0498*/ 	.word	0x0500000f


	//   ....[144]....
        /*049c*/ 	.word	0x0500000f


	//   ....[145]....
        /*04a0*/ 	.word	0x0500000f


	//   ....[146]....
        /*04a4*/ 	.word	0x0500000f


	//   ....[147]....
        /*04a8*/ 	.word	0x0500000f


	//   ....[148]....
        /*04ac*/ 	.word	0x0500000f


	//   ....[149]....
        /*04b0*/ 	.word	0x0500000f


	//   ....[150]....
        /*04b4*/ 	.word	0x0500000f


	//   ....[151]....
        /*04b8*/ 	.word	0x0500000f


	//   ....[152]....
        /*04bc*/ 	.word	0x0500000f


	//   ....[153]....
        /*04c0*/ 	.word	0x0500000f


	//   ....[154]....
        /*04c4*/ 	.word	0x0500000f


	//   ....[155]....
        /*04c8*/ 	.word	0x0500000f


	//   ....[156]....
        /*04cc*/ 	.word	0x0500000f


	//   ....[157]....
        /*04d0*/ 	.word	0x0500000f


	//   ....[158]....
        /*04d4*/ 	.word	0x0500000f


	//   ....[159]....
        /*04d8*/ 	.word	0x0500000f


	//   ....[160]....
        /*04dc*/ 	.word	0x0500000f


	//   ....[161]....
        /*04e0*/ 	.word	0x0500000f


	//   ....[162]....
        /*04e4*/ 	.word	0x0500000f


	//   ....[163]....
        /*04e8*/ 	.word	0x0500000f


	//   ....[164]....
        /*04ec*/ 	.word	0x0500000f


	//   ....[165]....
        /*04f0*/ 	.word	0x0500000f


	//   ....[166]....
        /*04f4*/ 	.word	0x0500000f


	//   ....[167]....
        /*04f8*/ 	.word	0x0500000f


	//   ....[168]....
        /*04fc*/ 	.word	0x0500000f


	//   ....[169]....
        /*0500*/ 	.word	0x0500000f


	//   ....[170]....
        /*0504*/ 	.word	0x0500000f


	//   ....[171]....
        /*0508*/ 	.word	0x0500000f


	//   ....[172]....
        /*050c*/ 	.word	0x0500000f


	//   ....[173]....
        /*0510*/ 	.word	0x0500000f


	//   ....[174]....
        /*0514*/ 	.word	0x0500000f


	//   ....[175]....
        /*0518*/ 	.word	0x0500000f


	//   ....[176]....
        /*051c*/ 	.word	0x0500000f


	//   ....[177]....
        /*0520*/ 	.word	0x0500000f


	//   ....[178]....
        /*0524*/ 	.word	0x0500000f


	//   ....[179]....
        /*0528*/ 	.word	0x0500000f


	//   ....[180]....
        /*052c*/ 	.word	0x0500000f


	//   ....[181]....
        /*0530*/ 	.word	0x0500000f


	//   ....[182]....
        /*0534*/ 	.word	0x0500000f


	//----- nvinfo : EIATTR_COOP_GROUP_INSTR_OFFSETS
	.align		4
.L_1315:
        /*0538*/ 	.byte	0x04, 0x28
        /*053a*/ 	.short	(.L_1317 - .L_1316)


	//   ....[0]....
.L_1316:
        /*053c*/ 	.word	0x00000080


	//   ....[1]....
        /*0540*/ 	.word	0x000000b0


	//   ....[2]....
        /*0544*/ 	.word	0x000002d0


	//   ....[3]....
        /*0548*/ 	.word	0x00000430


	//   ....[4]....
        /*054c*/ 	.word	0x00000550


	//   ....[5]....
        /*0550*/ 	.word	0x000006b0


	//   ....[6]....
        /*0554*/ 	.word	0x000014e0


	//   ....[7]....
        /*0558*/ 	.word	0x00001e30


	//   ....[8]....
        /*055c*/ 	.word	0x00001f30


	//   ....[9]....
        /*0560*/ 	.word	0x00002900


	//   ....[10]....
        /*0564*/ 	.word	0x000029a0


	//   ....[11]....
        /*0568*/ 	.word	0x00003390


	//   ....[12]....
        /*056c*/ 	.word	0x000033e0


	//   ....[13]....
        /*0570*/ 	.word	0x00004210


	//   ....[14]....
        /*0574*/ 	.word	0x00004e30


	//   ....[15]....
        /*0578*/ 	.word	0x000056e0


	//   ....[16]....
        /*057c*/ 	.word	0x000058f0


	//   ....[17]....
        /*0580*/ 	.word	0x00005a30


	//   ....[18]....
        /*0584*/ 	.word	0x00006350


	//   ....[19]....
        /*0588*/ 	.word	0x000063a0


	//   ....[20]....
        /*058c*/ 	.word	0x00007440


	//   ....[21]....
        /*0590*/ 	.word	0x00008970


	//   ....[22]....
        /*0594*/ 	.word	0x000089a0


	//   ....[23]....
        /*0598*/ 	.word	0x000089c0


	//   ....[24]....
        /*059c*/ 	.word	0x000089f0


	//   ....[25]....
        /*05a0*/ 	.word	0x00009d40


	//   ....[26]....
        /*05a4*/ 	.word	0x00009e40


	//   ....[27]....
        /*05a8*/ 	.word	0x00009ea0


	//   ....[28]....
        /*05ac*/ 	.word	0x00009f80


	//   ....[29]....
        /*05b0*/ 	.word	0x00009f90


	//   ....[30]....
        /*05b4*/ 	.word	0x0000b0b0


	//   ....[31]....
        /*05b8*/ 	.word	0x0000b0f0


	//   ....[32]....
        /*05bc*/ 	.word	0x0000b120


	//   ....[33]....
        /*05c0*/ 	.word	0x0000b150


	//   ....[34]....
        /*05c4*/ 	.word	0x0000b5d0


	//   ....[35]....
        /*05c8*/ 	.word	0x0000b5e0


	//   ....[36]....
        /*05cc*/ 	.word	0x0000b6f0


	//   ....[37]....
        /*05d0*/ 	.word	0x0000b710


	//   ....[38]....
        /*05d4*/ 	.word	0x0000bf30


	//   ....[39]....
        /*05d8*/ 	.word	0x0000bf40


	//   ....[40]....
        /*05dc*/ 	.word	0x0000c040


	//   ....[41]....
        /*05e0*/ 	.word	0x0000c060


	//   ....[42]....
        /*05e4*/ 	.word	0x0000c1d0


	//   ....[43]....
        /*05e8*/ 	.word	0x0000c3a0


	//   ....[44]....
        /*05ec*/ 	.word	0x0000c3d0


	//   ....[45]....
        /*05f0*/ 	.word	0x0000c400


	//   ....[46]....
        /*05f4*/ 	.word	0x0000c430


	//   ....[47]....
        /*05f8*/ 	.word	0x0000c460


	//   ....[48]....
        /*05fc*/ 	.word	0x0000c490


	//   ....[49]....
        /*0600*/ 	.word	0x0000c5e0


	//   ....[50]....
        /*0604*/ 	.word	0x0000c610


	//   ....[51]....
        /*0608*/ 	.word	0x0000c640


	//   ....[52]....
        /*060c*/ 	.word	0x0000c670


	//   ....[53]....
        /*0610*/ 	.word	0x0000c6a0


	//   ....[54]....
        /*0614*/ 	.word	0x0000c6d0


	//   ....[55]....
        /*0618*/ 	.word	0x0000c760


	//   ....[56]....
        /*061c*/ 	.word	0x0000c7c0


	//   ....[57]....
        /*0620*/ 	.word	0x0000c860


	//   ....[58]....
        /*0624*/ 	.word	0x0000e1f0


	//   ....[59]....
        /*0628*/ 	.word	0x0000e210


	//   ....[60]....
        /*062c*/ 	.word	0x0000e2c0


	//   ....[61]....
        /*0630*/ 	.word	0x0000e2e0


	//   ....[62]....
        /*0634*/ 	.word	0x0000e380


	//   ....[63]....
        /*0638*/ 	.word	0x0000e3a0


	//   ....[64]....
        /*063c*/ 	.word	0x0000e3b0


	//   ....[65]....
        /*0640*/ 	.word	0x0000e3c0


	//   ....[66]....
        /*0644*/ 	.word	0x0000ed80


	//   ....[67]....
        /*0648*/ 	.word	0x0000ed90


	//   ....[68]....
        /*064c*/ 	.word	0x0000ee80


	//   ....[69]....
        /*0650*/ 	.word	0x0000ee90


	//   ....[70]....
        /*0654*/ 	.word	0x0000ef40


	//   ....[71]....
        /*0658*/ 	.word	0x0000ef50


	//   ....[72]....
        /*065c*/ 	.word	0x0000ef60


	//   ....[73]....
        /*0660*/ 	.word	0x0000ef70


	//   ....[74]....
        /*0664*/ 	.word	0x0000f040


	//   ....[75]....
        /*0668*/ 	.word	0x0000f080


	//   ....[76]....
        /*066c*/ 	.word	0x0000f090


	//   ....[77]....
        /*0670*/ 	.word	0x0000f0b0


	//   ....[78]....
        /*0674*/ 	.word	0x0000f960


	//   ....[79]....
        /*0678*/ 	.word	0x0000f970


	//   ....[80]....
        /*067c*/ 	.word	0x0000f990


	//   ....[81]....
        /*0680*/ 	.word	0x0000fa10


	//   ....[82]....
        /*0684*/ 	.word	0x0000fa20


	//   ....[83]....
        /*0688*/ 	.word	0x0000fa80


	//   ....[84]....
        /*068c*/ 	.word	0x0000fab0


	//   ....[85]....
        /*0690*/ 	.word	0x0000faf0


	//   ....[86]....
        /*0694*/ 	.word	0x0000fde0


	//   ....[87]....
        /*0698*/ 	.word	0x0000fe00


	//   ....[88]....
        /*069c*/ 	.word	0x0000fea0


	//   ....[89]....
        /*06a0*/ 	.word	0x0000feb0


	//   ....[90]....
        /*06a4*/ 	.word	0x0000ff40


	//   ....[91]....
        /*06a8*/ 	.word	0x0000ff50


	//   ....[92]....
        /*06ac*/ 	.word	0x0000ff60


	//   ....[93]....
        /*06b0*/ 	.word	0x0000fff0


	//   ....[94]....
        /*06b4*/ 	.word	0x00010620


	//   ....[95]....
        /*06b8*/ 	.word	0x00010630


	//   ....[96]....
        /*06bc*/ 	.word	0x000106c0


	//   ....[97]....
        /*06c0*/ 	.word	0x00010760


	//   ....[98]....
        /*06c4*/ 	.word	0x00010780


	//   ....[99]....
        /*06c8*/ 	.word	0x00010800


	//   ....[100]....
        /*06cc*/ 	.word	0x00010820


	//   ....[101]....
        /*06d0*/ 	.word	0x00010830


	//   ....[102]....
        /*06d4*/ 	.word	0x00010c10


	//   ....[103]....
        /*06d8*/ 	.word	0x00010c40


	//   ....[104]....
        /*06dc*/ 	.word	0x00010c80


	//   ....[105]....
        /*06e0*/ 	.word	0x00010cb0


	//   ....[106]....
        /*06e4*/ 	.word	0x00010ce0


	//   ....[107]....
        /*06e8*/ 	.word	0x00010d10


	//   ....[108]....
        /*06ec*/ 	.word	0x00010d40


	//   ....[109]....
        /*06f0*/ 	.word	0x00010d70


	//   ....[110]....
        /*06f4*/ 	.word	0x00010ef0


	//   ....[111]....
        /*06f8*/ 	.word	0x00010f20


	//   ....[112]....
        /*06fc*/ 	.word	0x00010f50


	//   ....[113]....
        /*0700*/ 	.word	0x00010f80


	//   ....[114]....
        /*0704*/ 	.word	0x00010fb0


	//   ....[115]....
        /*0708*/ 	.word	0x00010fe0


	//   ....[116]....
        /*070c*/ 	.word	0x000110a0


	//   ....[117]....
        /*0710*/ 	.word	0x000110c0


	//   ....[118]....
        /*0714*/ 	.word	0x00011130


	//   ....[119]....
        /*0718*/ 	.word	0x000117d0


	//   ....[120]....
        /*071c*/ 	.word	0x00011d70


	//   ....[121]....
        /*0720*/ 	.word	0x00011e60


	//   ....[122]....
        /*0724*/ 	.word	0x00011f00


	//   ....[123]....
        /*0728*/ 	.word	0x00011f60


	//   ....[124]....
        /*072c*/ 	.word	0x00012070


	//   ....[125]....
        /*0730*/ 	.word	0x000120e0


	//   ....[126]....
        /*0734*/ 	.word	0x000121f0


	//   ....[127]....
        /*0738*/ 	.word	0x00012260


	//   ....[128]....
        /*073c*/ 	.word	0x00012300


	//   ....[129]....
        /*0740*/ 	.word	0x00012440


	//   ....[130]....
        /*0744*/ 	.word	0x00012490


	//   ....[131]....
        /*0748*/ 	.word	0x00012500


	//   ....[132]....
        /*074c*/ 	.word	0x00012600


	//   ....[133]....
        /*0750*/ 	.word	0x00012670


	//   ....[134]....
        /*0754*/ 	.word	0x00012770


	//   ....[135]....
        /*0758*/ 	.word	0x000127f0


	//   ....[136]....
        /*075c*/ 	.word	0x00012870


	//   ....[137]....
        /*0760*/ 	.word	0x00012970


	//   ....[138]....
        /*0764*/ 	.word	0x00012a70


	//   ....[139]....
        /*0768*/ 	.word	0x00012ad0


	//   ....[140]....
        /*076c*/ 	.word	0x00012bb0


	//   ....[141]....
        /*0770*/ 	.word	0x00012cf0


	//   ....[142]....
        /*0774*/ 	.word	0x00012dc0


	//   ....[143]....
        /*0778*/ 	.word	0x00012e40


	//   ....[144]....
        /*077c*/ 	.word	0x00012f30


	//   ....[145]....
        /*0780*/ 	.word	0x00012f90


	//   ....[146]....
        /*0784*/ 	.word	0x00013060


	//   ....[147]....
        /*0788*/ 	.word	0x000130c0


	//   ....[148]....
        /*078c*/ 	.word	0x000131a0


	//   ....[149]....
        /*0790*/ 	.word	0x00013290


	//   ....[150]....
        /*0794*/ 	.word	0x00013330


	//   ....[151]....
        /*0798*/ 	.word	0x00013390


	//   ....[152]....
        /*079c*/ 	.word	0x00013490


	//   ....[153]....
        /*07a0*/ 	.word	0x000134f0


	//   ....[154]....
        /*07a4*/ 	.word	0x000135f0


	//   ....[155]....
        /*07a8*/ 	.word	0x00013650


	//   ....[156]....
        /*07ac*/ 	.word	0x00013720


	//   ....[157]....
        /*07b0*/ 	.word	0x00013870


	//   ....[158]....
        /*07b4*/ 	.word	0x00013920


	//   ....[159]....
        /*07b8*/ 	.word	0x00013a30


	//   ....[160]....
        /*07bc*/ 	.word	0x00013b10


	//   ....[161]....
        /*07c0*/ 	.word	0x00013b70


	//   ....[162]....
        /*07c4*/ 	.word	0x00013c60


	//   ....[163]....
        /*07c8*/ 	.word	0x00013cc0


	//   ....[164]....
        /*07cc*/ 	.word	0x00013da0


	//   ....[165]....
        /*07d0*/ 	.word	0x00013e30


	//   ....[166]....
        /*07d4*/ 	.word	0x00013ed0


	//   ....[167]....
        /*07d8*/ 	.word	0x00013ff0


	//   ....[168]....
        /*07dc*/ 	.word	0x00014060


	//   ....[169]....
        /*07e0*/ 	.word	0x000140d0


	//   ....[170]....
        /*07e4*/ 	.word	0x00014140


	//   ....[171]....
        /*07e8*/ 	.word	0x000141b0


	//   ....[172]....
        /*07ec*/ 	.word	0x00014230


	//   ....[173]....
        /*07f0*/ 	.word	0x000142c0


	//   ....[174]....
        /*07f4*/ 	.word	0x00014350


	//   ....[175]....
        /*07f8*/ 	.word	0x000143c0


	//   ....[176]....
        /*07fc*/ 	.word	0x00014430


	//   ....[177]....
        /*0800*/ 	.word	0x000144a0


	//   ....[178]....
        /*0804*/ 	.word	0x00014520


	//   ....[179]....
        /*0808*/ 	.word	0x00014590


	//   ....[180]....
        /*080c*/ 	.word	0x00014630


	//   ....[181]....
        /*0810*/ 	.word	0x000146c0


	//   ....[182]....
        /*0814*/ 	.word	0x000147f0


	//----- nvinfo : EIATTR_REG_RECONFIG
	.align		4
.L_1317:
        /*0818*/ 	.byte	0x01, 0x54
	.zero		2


	//----- nvinfo : EIATTR_SYSCALL_OFFSETS
	.align		4
        /*081c*/ 	.byte	0x04, 0x46
        /*081e*/ 	.short	(.L_1319 - .L_1318)


	//   ....[0]....
.L_1318:
        /*0820*/ 	.word	0x000016d0


	//   ....[1]....
        /*0824*/ 	.word	0x0000d710


	//   ....[2]....
        /*0828*/ 	.word	0x0000d860


	//   ....[3]....
        /*082c*/ 	.word	0x0000d950


	//   ....[4]....
        /*0830*/ 	.word	0x0000e800


	//----- nvinfo : EIATTR_MBARRIER_INSTR_OFFSETS
	.align		4
.L_1319:
        /*0834*/ 	.byte	0x04, 0x39
        /*0836*/ 	.short	(.L_1321 - .L_1320)


	//   ....[0]....
.L_1320:
        /*0838*/ 	.word	0x00000180
        /*083c*/ 	.word	0x000000ff
        /*0840*/ 	.word	0x0002d800
        /*0844*/ 	.short	0x0100
        /*0846*/ 	.byte	0x08
	.zero		1


	//   ....[1]....
        /*0848*/ 	.word	0x00000190
        /*084c*/ 	.word	0x000000ff
        /*0850*/ 	.word	0x0002d820
        /*0854*/ 	.short	0x0100
        /*0856*/ 	.byte	0x08
	.zero		1


	//   ....[2]....
        /*0858*/ 	.word	0x00000280
        /*085c*/ 	.word	0x000000ff
        /*0860*/ 	.word	0x0002d830
        /*0864*/ 	.short	0x0100
        /*0866*/ 	.byte	0x08
	.zero		1


	//   ....[3]....
        /*0868*/ 	.word	0x00000290
        /*086c*/ 	.word	0x000000ff
        /*0870*/ 	.word	0x0002d840
        /*0874*/ 	.short	0x0100
        /*0876*/ 	.byte	0x08
	.zero		1


	//   ....[4]....
        /*0878*/ 	.word	0x000002a0
        /*087c*/ 	.word	0x000000ff
        /*0880*/ 	.word	0x0002d838
        /*0884*/ 	.short	0x0100
        /*0886*/ 	.byte	0x08
	.zero		1


	//   ....[5]....
        /*0888*/ 	.word	0x000002b0
        /*088c*/ 	.word	0x000000ff
        /*0890*/ 	.word	0x0002d848
        /*0894*/ 	.short	0x0100
        /*0896*/ 	.byte	0x08
	.zero		1


	//   ....[6]....
        /*0898*/ 	.word	0x000003e0
        /*089c*/ 	.word	0x000000ff
        /*08a0*/ 	.word	0x0002d850
        /*08a4*/ 	.short	0x0100
        /*08a6*/ 	.byte	0x08
	.zero		1


	//   ....[7]....
        /*08a8*/ 	.word	0x000003f0
        /*08ac*/ 	.word	0x000000ff
        /*08b0*/ 	.word	0x0002d860
        /*08b4*/ 	.short	0x0100
        /*08b6*/ 	.byte	0x08
	.zero		1


	//   ....[8]....
        /*08b8*/ 	.word	0x00000400
        /*08bc*/ 	.word	0x000000ff
        /*08c0*/ 	.word	0x0002d858
        /*08c4*/ 	.short	0x0100
        /*08c6*/ 	.byte	0x08
	.zero		1


	//   ....[9]....
        /*08c8*/ 	.word	0x00000410
        /*08cc*/ 	.word	0x000000ff
        /*08d0*/ 	.word	0x0002d868
        /*08d4*/ 	.short	0x0100
        /*08d6*/ 	.byte	0x08
	.zero		1


	//   ....[10]....
        /*08d8*/ 	.word	0x00000500
        /*08dc*/ 	.word	0x000000ff
        /*08e0*/ 	.word	0x0002d870
        /*08e4*/ 	.short	0x0100
        /*08e6*/ 	.byte	0x06
	.zero		1


	//   ....[11]....
        /*08e8*/ 	.word	0x00000510
        /*08ec*/ 	.word	0x000000ff
        /*08f0*/ 	.word	0x0002d880
        /*08f4*/ 	.short	0x0100
        /*08f6*/ 	.byte	0x06
	.zero		1


	//   ....[12]....
        /*08f8*/ 	.word	0x00000520
        /*08fc*/ 	.word	0x000000ff
        /*0900*/ 	.word	0x0002d878
        /*0904*/ 	.short	0x0100
        /*0906*/ 	.byte	0x06
	.zero		1


	//   ....[13]....
        /*0908*/ 	.word	0x00000530
        /*090c*/ 	.word	0x000000ff
        /*0910*/ 	.word	0x0002d888
        /*0914*/ 	.short	0x0100
        /*0916*/ 	.byte	0x06
	.zero		1


	//   ....[14]....
        /*0918*/ 	.word	0x00000660
        /*091c*/ 	.word	0x000000ff
        /*0920*/ 	.word	0x0002d890
        /*0924*/ 	.short	0x0100
        /*0926*/ 	.byte	0x08
	.zero		1


	//   ....[15]....
        /*0928*/ 	.word	0x00000670
        /*092c*/ 	.word	0x000000ff
        /*0930*/ 	.word	0x0002d8a0
        /*0934*/ 	.short	0x0100
        /*0936*/ 	.byte	0x08
	.zero		1


	//   ....[16]....
        /*0938*/ 	.word	0x00000680
        /*093c*/ 	.word	0x000000ff
        /*0940*/ 	.word	0x0002d898
        /*0944*/ 	.short	0x0100
        /*0946*/ 	.byte	0x08
	.zero		1


	//   ....[17]....
        /*0948*/ 	.word	0x00000690
        /*094c*/ 	.word	0x000000ff
        /*0950*/ 	.word	0x0002d8a8
        /*0954*/ 	.short	0x0100
        /*0956*/ 	.byte	0x08
	.zero		1


	//   ....[18]....
        /*0958*/ 	.word	0x000007c0
        /*095c*/ 	.word	0x000000ff
        /*0960*/ 	.word	0x0002d8b0
        /*0964*/ 	.short	0x0100
        /*0966*/ 	.byte	0x08
	.zero		1


	//   ....[19]....
        /*0968*/ 	.word	0x000007d0
        /*096c*/ 	.word	0x000000ff
        /*0970*/ 	.word	0x0002d8c0
        /*0974*/ 	.short	0x0100
        /*0976*/ 	.byte	0x08
	.zero		1


	//   ....[20]....
        /*0978*/ 	.word	0x000007e0
        /*097c*/ 	.word	0x000000ff
        /*0980*/ 	.word	0x0002d8b8
        /*0984*/ 	.short	0x0100
        /*0986*/ 	.byte	0x08
	.zero		1


	//   ....[21]....
        /*0988*/ 	.word	0x000007f0
        /*098c*/ 	.word	0x000000ff
        /*0990*/ 	.word	0x0002d8c8
        /*0994*/ 	.short	0x0100
        /*0996*/ 	.byte	0x08
	.zero		1


	//   ....[22]....
        /*0998*/ 	.word	0x00001730
        /*099c*/ 	.word	0x000000ff
        /*09a0*/ 	.word	0x0002d800
        /*09a4*/ 	.short	0x010a
        /*09a6*/ 	.byte	0x29
	.zero		1


	//   ....[23]....
        /*09a8*/ 	.word	0x000017a0
        /*09ac*/ 	.word	0x00000000
        /*09b0*/ 	.word	0x0002d830
        /*09b4*/ 	.short	0x010a
        /*09b6*/ 	.byte	0x3f
	.zero		1


	//   ....[24]....
        /*09b8*/ 	.word	0x000017e0
        /*09bc*/ 	.word	0x00000000
        /*09c0*/ 	.word	0x0002d830
        /*09c4*/ 	.short	0x010a
        /*09c6*/ 	.byte	0x3f
	.zero		1


	//   ....[25]....
        /*09c8*/ 	.word	0x00002970
        /*09cc*/ 	.word	0x000000ff
        /*09d0*/ 	.word	0x00000000
        /*09d4*/ 	.short	0x0101
        /*09d6*/ 	.byte	0x05
	.zero		1


	//   ....[26]....
        /*09d8*/ 	.word	0x00004350
        /*09dc*/ 	.word	0x000000ff
        /*09e0*/ 	.word	0x0002d830
        /*09e4*/ 	.short	0x010a
        /*09e6*/ 	.byte	0x07
	.zero		1


	//   ....[27]....
        /*09e8*/ 	.word	0x00004390
        /*09ec*/ 	.word	0x000000ff
        /*09f0*/ 	.word	0x0002d830
        /*09f4*/ 	.short	0x010a
        /*09f6*/ 	.byte	0x07
	.zero		1


	//   ....[28]....
        /*09f8*/ 	.word	0x00004650
        /*09fc*/ 	.word	0x000000ff
        /*0a00*/ 	.word	0x0002d850
        /*0a04*/ 	.short	0x010a
        /*0a06*/ 	.byte	0x07
	.zero		1


	//   ....[29]....
        /*0a08*/ 	.word	0x00004690
        /*0a0c*/ 	.word	0x000000ff
        /*0a10*/ 	.word	0x0002d850
        /*0a14*/ 	.short	0x010a
        /*0a16*/ 	.byte	0x07
	.zero		1


	//   ....[30]....
        /*0a18*/ 	.word	0x00004fe0
        /*0a1c*/ 	.word	0x000000ff
        /*0a20*/ 	.word	0x00000000
        /*0a24*/ 	.short	0x0101
        /*0a26*/ 	.byte	0x07
	.zero		1


	//   ....[31]....
        /*0a28*/ 	.word	0x00006ed0
        /*0a2c*/ 	.word	0x000000ff
        /*0a30*/ 	.word	0x00000000
        /*0a34*/ 	.short	0x0101
        /*0a36*/ 	.byte	0x06
	.zero		1


	//   ....[32]....
        /*0a38*/ 	.word	0x00007590
        /*0a3c*/ 	.word	0x000000ff
        /*0a40*/ 	.word	0x0002d830
        /*0a44*/ 	.short	0x010a
        /*0a46*/ 	.byte	0x07
	.zero		1


	//   ....[33]....
        /*0a48*/ 	.word	0x000075d0
        /*0a4c*/ 	.word	0x000000ff
        /*0a50*/ 	.word	0x0002d830
        /*0a54*/ 	.short	0x010a
        /*0a56*/ 	.byte	0x07
	.zero		1


	//   ....[34]....
        /*0a58*/ 	.word	0x00007890
        /*0a5c*/ 	.word	0x000000ff
        /*0a60*/ 	.word	0x0002d850
        /*0a64*/ 	.short	0x010a
        /*0a66*/ 	.byte	0x07
	.zero		1


	//   ....[35]....
        /*0a68*/ 	.word	0x000078d0
        /*0a6c*/ 	.word	0x000000ff
        /*0a70*/ 	.word	0x0002d850
        /*0a74*/ 	.short	0x010a
        /*0a76*/ 	.byte	0x07
	.zero		1


	//   ....[36]....
        /*0a78*/ 	.word	0x00008250
        /*0a7c*/ 	.word	0x000000ff
        /*0a80*/ 	.word	0x00000000
        /*0a84*/ 	.short	0x0101
        /*0a86*/ 	.byte	0x07
	.zero		1


	//   ....[37]....
        /*0a88*/ 	.word	0x000097e0
        /*0a8c*/ 	.word	0x000000ff
        /*0a90*/ 	.word	0x00000000
        /*0a94*/ 	.short	0x0101
        /*0a96*/ 	.byte	0x06
	.zero		1


	//   ....[38]....
        /*0a98*/ 	.word	0x00009db0
        /*0a9c*/ 	.word	0x000000ff
        /*0aa0*/ 	.word	0x0002d850
        /*0aa4*/ 	.short	0x010a
        /*0aa6*/ 	.byte	0x04
	.zero		1


	//   ....[39]....
        /*0aa8*/ 	.word	0x00009df0
        /*0aac*/ 	.word	0x000000ff
        /*0ab0*/ 	.word	0x0002d850
        /*0ab4*/ 	.short	0x010a
        /*0ab6*/ 	.byte	0x04
	.zero		1


	//   ....[40]....
        /*0ab8*/ 	.word	0x0000a460
        /*0abc*/ 	.word	0x000000ff
        /*0ac0*/ 	.word	0x00000000
        /*0ac4*/ 	.short	0x0101
        /*0ac6*/ 	.byte	0x04
	.zero		1


	//   ....[41]....
        /*0ac8*/ 	.word	0x0000b5f0
        /*0acc*/ 	.word	0x000000ff
        /*0ad0*/ 	.word	0x00000000
        /*0ad4*/ 	.short	0x0101
        /*0ad6*/ 	.byte	0x04
	.zero		1


	//   ....[42]....
        /*0ad8*/ 	.word	0x0000df50
        /*0adc*/ 	.word	0x00000002
        /*0ae0*/ 	.word	0x0002d840
        /*0ae4*/ 	.short	0x010a
        /*0ae6*/ 	.byte	0x3f
	.zero		1


	//   ....[43]....
        /*0ae8*/ 	.word	0x0000e500
        /*0aec*/ 	.word	0x00000002
        /*0af0*/ 	.word	0x0002d830
        /*0af4*/ 	.short	0x0107
        /*0af6*/ 	.byte	0x3f
	.zero		1


	//   ....[44]....
        /*0af8*/ 	.word	0x0000e5e0
        /*0afc*/ 	.word	0x00000002
        /*0b00*/ 	.word	0x0002d830
        /*0b04*/ 	.short	0x0101
        /*0b06*/ 	.byte	0x3f
	.zero		1


	//   ....[45]....
        /*0b08*/ 	.word	0x0000f1f0
        /*0b0c*/ 	.word	0x00000017
        /*0b10*/ 	.word	0x0002d800
        /*0b14*/ 	.short	0x0107
        /*0b16*/ 	.byte	0x3f
	.zero		1


	//   ....[46]....
        /*0b18*/ 	.word	0x0000f2e0
        /*0b1c*/ 	.word	0x00000017
        /*0b20*/ 	.word	0x0002d800
        /*0b24*/ 	.short	0x0101
        /*0b26*/ 	.byte	0x3f
	.zero		1


	//   ....[47]....
        /*0b28*/ 	.word	0x0000f300
        /*0b2c*/ 	.word	0x00000017
        /*0b30*/ 	.word	0x0002d820
        /*0b34*/ 	.short	0x010a
        /*0b36*/ 	.byte	0x3f
	.zero		1


	//   ....[48]....
        /*0b38*/ 	.word	0x0000f710
        /*0b3c*/ 	.word	0x00000005
        /*0b40*/ 	.word	0x0002d840
        /*0b44*/ 	.short	0x010a
        /*0b46*/ 	.byte	0x3f
	.zero		1


	//   ....[49]....
        /*0b48*/ 	.word	0x0000fba0
        /*0b4c*/ 	.word	0x00000005
        /*0b50*/ 	.word	0x0002d830
        /*0b54*/ 	.short	0x0107
        /*0b56*/ 	.byte	0x3f
	.zero		1


	//   ....[50]....
        /*0b58*/ 	.word	0x0000fc60
        /*0b5c*/ 	.word	0x00000005
        /*0b60*/ 	.word	0x0002d830
        /*0b64*/ 	.short	0x0101
        /*0b66*/ 	.byte	0x3f
	.zero		1


	//   ....[51]....
        /*0b68*/ 	.word	0x0000fcc0
        /*0b6c*/ 	.word	0x00000005
        /*0b70*/ 	.word	0x0002d860
        /*0b74*/ 	.short	0x010a
        /*0b76*/ 	.byte	0x3f
	.zero		1


	//   ....[52]....
        /*0b78*/ 	.word	0x000101e0
        /*0b7c*/ 	.word	0x00000005
        /*0b80*/ 	.word	0x0002d850
        /*0b84*/ 	.short	0x0107
        /*0b86*/ 	.byte	0x3f
	.zero		1


	//   ....[53]....
        /*0b88*/ 	.word	0x000102e0
        /*0b8c*/ 	.word	0x00000005
        /*0b90*/ 	.word	0x0002d850
        /*0b94*/ 	.short	0x0101
        /*0b96*/ 	.byte	0x3f
	.zero		1


	//   ....[54]....
        /*0b98*/ 	.word	0x000104e0
        /*0b9c*/ 	.word	0x00000000
        /*0ba0*/ 	.word	0x0002d860
        /*0ba4*/ 	.short	0x010a
        /*0ba6*/ 	.byte	0x3f
	.zero		1


	//   ....[55]....
        /*0ba8*/ 	.word	0x00010960
        /*0bac*/ 	.word	0x00000000
        /*0bb0*/ 	.word	0x0002d850
        /*0bb4*/ 	.short	0x0107
        /*0bb6*/ 	.byte	0x3f
	.zero		1


	//   ....[56]....
        /*0bb8*/ 	.word	0x00010a30
        /*0bbc*/ 	.word	0x00000000
        /*0bc0*/ 	.word	0x0002d850
        /*0bc4*/ 	.short	0x0101
        /*0bc6*/ 	.byte	0x3f
	.zero		1


	//   ....[57]....
        /*0bc8*/ 	.word	0x00011750
        /*0bcc*/ 	.word	0x00000005
        /*0bd0*/ 	.word	0x0002d820
        /*0bd4*/ 	.short	0x010a
        /*0bd6*/ 	.byte	0x3f
	.zero		1


	//   ....[58]....
        /*0bd8*/ 	.word	0x000118d0
        /*0bdc*/ 	.word	0x00000003
        /*0be0*/ 	.word	0x0002d840
        /*0be4*/ 	.short	0x010a
        /*0be6*/ 	.byte	0x3f
	.zero		1


	//   ....[59]....
        /*0be8*/ 	.word	0x00011970
        /*0bec*/ 	.word	0x00000005
        /*0bf0*/ 	.word	0x0002d840
        /*0bf4*/ 	.short	0x010a
        /*0bf6*/ 	.byte	0x3f
	.zero		1


	//   ....[60]....
        /*0bf8*/ 	.word	0x000119b0
        /*0bfc*/ 	.word	0x00000003
        /*0c00*/ 	.word	0x0002d860
        /*0c04*/ 	.short	0x010a
        /*0c06*/ 	.byte	0x3f
	.zero		1


	//   ....[61]....
        /*0c08*/ 	.word	0x000119f0
        /*0c0c*/ 	.word	0x00000005
        /*0c10*/ 	.word	0x0002d860
        /*0c14*/ 	.short	0x010a
        /*0c16*/ 	.byte	0x3f
	.zero		1


	//   ....[62]....
        /*0c18*/ 	.word	0x00011a60
        /*0c1c*/ 	.word	0x00000003
        /*0c20*/ 	.word	0x0002d800
        /*0c24*/ 	.short	0x010a
        /*0c26*/ 	.byte	0x3f
	.zero		1


	//   ....[63]....
        /*0c28*/ 	.word	0x00011ab0
        /*0c2c*/ 	.word	0x00000000
        /*0c30*/ 	.word	0x0002d830
        /*0c34*/ 	.short	0x010a
        /*0c36*/ 	.byte	0x3f
	.zero		1


	//   ....[64]....
        /*0c38*/ 	.word	0x00011b10
        /*0c3c*/ 	.word	0x0000000a
        /*0c40*/ 	.word	0x0002d830
        /*0c44*/ 	.short	0x010a
        /*0c46*/ 	.byte	0x3f
	.zero		1


	//   ....[65]....
        /*0c48*/ 	.word	0x00011b70
        /*0c4c*/ 	.word	0x00000009
        /*0c50*/ 	.word	0x0002d850
        /*0c54*/ 	.short	0x010a
        /*0c56*/ 	.byte	0x3f
	.zero		1


	//   ....[66]....
        /*0c58*/ 	.word	0x00011bd0
        /*0c5c*/ 	.word	0x00000009
        /*0c60*/ 	.word	0x0002d830
        /*0c64*/ 	.short	0x010a
        /*0c66*/ 	.byte	0x3f
	.zero		1


	//   ....[67]....
        /*0c68*/ 	.word	0x00011c30
        /*0c6c*/ 	.word	0x00000008
        /*0c70*/ 	.word	0x0002d850
        /*0c74*/ 	.short	0x010a
        /*0c76*/ 	.byte	0x3f
	.zero		1


	//   ....[68]....
        /*0c78*/ 	.word	0x00011c90
        /*0c7c*/ 	.word	0x00000005
        /*0c80*/ 	.word	0x0002d850
        /*0c84*/ 	.short	0x010a
        /*0c86*/ 	.byte	0x3f
	.zero		1


	//   ....[69]....
        /*0c88*/ 	.word	0x00011db0
        /*0c8c*/ 	.word	0x00000002
        /*0c90*/ 	.word	0x0002d840
        /*0c94*/ 	.short	0x010a
        /*0c96*/ 	.byte	0x3f
	.zero		1


	//   ....[70]....
        /*0c98*/ 	.word	0x00012bf0
        /*0c9c*/ 	.word	0x00000017
        /*0ca0*/ 	.word	0x0002d820
        /*0ca4*/ 	.short	0x010a
        /*0ca6*/ 	.byte	0x3f
	.zero		1


	//   ....[71]....
        /*0ca8*/ 	.word	0x00012c40
        /*0cac*/ 	.word	0x00000005
        /*0cb0*/ 	.word	0x0002d840
        /*0cb4*/ 	.short	0x010a
        /*0cb6*/ 	.byte	0x3f
	.zero		1


	//   ....[72]....
        /*0cb8*/ 	.word	0x000131e0
        /*0cbc*/ 	.word	0x00000005
        /*0cc0*/ 	.word	0x0002d860
        /*0cc4*/ 	.short	0x010a
        /*0cc6*/ 	.byte	0x3f
	.zero		1


	//   ....[73]....
        /*0cc8*/ 	.word	0x000137c0
        /*0ccc*/ 	.word	0x00000000
        /*0cd0*/ 	.word	0x0002d860
        /*0cd4*/ 	.short	0x010a
        /*0cd6*/ 	.byte	0x3f
	.zero		1


	//   ....[74]....
        /*0cd8*/ 	.word	0x00014710
        /*0cdc*/ 	.word	0x00000005
        /*0ce0*/ 	.word	0x0002d820
        /*0ce4*/ 	.short	0x010a
        /*0ce6*/ 	.byte	0x3f
	.zero		1


	//   ....[75]....
        /*0ce8*/ 	.word	0x000148b0
        /*0cec*/ 	.word	0x00000003
        /*0cf0*/ 	.word	0x0002d840
        /*0cf4*/ 	.short	0x010a
        /*0cf6*/ 	.byte	0x3f
	.zero		1


	//   ....[76]....
        /*0cf8*/ 	.word	0x00014900
        /*0cfc*/ 	.word	0x00000005
        /*0d00*/ 	.word	0x0002d840
        /*0d04*/ 	.short	0x010a
        /*0d06*/ 	.byte	0x3f
	.zero		1


	//   ....[77]....
        /*0d08*/ 	.word	0x00014950
        /*0d0c*/ 	.word	0x00000003
        /*0d10*/ 	.word	0x0002d860
        /*0d14*/ 	.short	0x010a
        /*0d16*/ 	.byte	0x3f
	.zero		1


	//----- nvinfo : EIATTR_NUM_MBARRIERS
	.align		4
.L_1321:
        /*0d18*/ 	.byte	0x03, 0x38
        /*0d1a*/ 	.short	0x0016


	//----- nvinfo : EIATTR_EXIT_INSTR_OFFSETS
	.align		4
        /*0d1c*/ 	.byte	0x04, 0x1c
        /*0d1e*/ 	.short	(.L_1323 - .L_1322)


	//   ....[0]....
.L_1322:
        /*0d20*/ 	.word	0x000009a0


	//   ....[1]....
        /*0d24*/ 	.word	0x0000c180


	//   ....[2]....
        /*0d28*/ 	.word	0x00011a40


	//----- nvinfo : EIATTR_MAX_THREADS
	.align		4
.L_1323:
        /*0d2c*/ 	.byte	0x04, 0x05
        /*0d2e*/ 	.short	(.L_1325 - .L_1324)
.L_1324:
        /*0d30*/ 	.word	0x00000200
        /*0d34*/ 	.word	0x00000001
        /*0d38*/ 	.word	0x00000001


	//----- nvinfo : EIATTR_CRS_STACK_SIZE
	.align		4
.L_1325:
        /*0d3c*/ 	.byte	0x04, 0x1e
        /*0d3e*/ 	.short	(.L_1327 - .L_1326)
.L_1326:
        /*0d40*/ 	.word	0x00000000


	//----- nvinfo : EIATTR_CBANK_PARAM_SIZE
	.align		4
.L_1327:
        /*0d44*/ 	.byte	0x03, 0x19
        /*0d46*/ 	.short	0x0af0


	//----- nvinfo : EIATTR_PARAM_CBANK
	.align		4
        /*0d48*/ 	.byte	0x04, 0x0a
        /*0d4a*/ 	.short	(.L_1329 - .L_1328)
	.align		4
.L_1328:
        /*0d4c*/ 	.word	index@(.nv.constant0._ZN7cutlass13device_kernelIN5flash11enable_sm90INS1_16FlashAttnFwdSm90INS1_25CollectiveMainloopFwdSm90ILi2EN4cute5tupleIJNS5_1CILi1EEES8_S8_EEENS6_IJNS7_ILi192EEENS7_ILi128EEENS7_ILi96EEEEEELi96ENS_10bfloat16_tEfNS_4arch4Sm90ELb1ELb0ELb1ELb1ELb1ELb0ELb0ELb0ELb1ELb1ELb0ELb0EEENS1_21CollectiveEpilogueFwdINS6_IJSA_SC_SB_EEES9_SE_SG_Li384ELb1ELb1ELb0ELb0EEENS1_36VarlenDynamicPersistentTileSchedulerILi192ELi128ELi384ELi128ELb0ELb1ELb1ELb1ELb1ELb1EEEEEEEEEvNT_6ParamsE)
        /*0d50*/ 	.short	0x0210
        /*0d52*/ 	.short	0x0af0


	//----- nvinfo : EIATTR_SW_WAR
	.align		4
.L_1329:
        /*0d54*/ 	.byte	0x04, 0x36
        /*0d56*/ 	.short	(.L_1331 - .L_1330)
.L_1330:
        /*0d58*/ 	.word	0x00000008
.L_1331:


//--------------------- .nv.info._ZN7cutlass13device_kernelIN5flash11enable_sm90INS1_16FlashAttnFwdSm90INS1_25CollectiveMainloopFwdSm90ILi2EN4cute5tupleIJNS5_1CILi1EEES8_S8_EEENS6_IJNS7_ILi192EEENS7_ILi128EEENS7_ILi96EEEEEELi96ENS_10bfloat16_tEfNS_4arch4Sm90ELb1ELb0ELb1ELb1ELb1ELb1ELb0ELb0ELb1ELb1ELb0ELb0EEENS1_21CollectiveEpilogueFwdINS6_IJSA_SC_SB_EEES9_SE_SG_Li384ELb1ELb1ELb0ELb0EEENS1_36VarlenDynamicPersistentTileSchedulerILi192ELi128ELi384ELi128ELb0ELb1ELb1ELb1ELb1ELb1EEEEEEEEEvNT_6ParamsE --------------------------
	.section	.nv.info._ZN7cutlass13device_kernelIN5flash11enable_sm90INS1_16FlashAttnFwdSm90INS1_25CollectiveMainloopFwdSm90ILi2EN4cute5tupleIJNS5_1CILi1EEES8_S8_EEENS6_IJNS7_ILi192EEENS7_ILi128EEENS7_ILi96EEEEEELi96ENS_10bfloat16_tEfNS_4arch4Sm90ELb1ELb0ELb1ELb1ELb1ELb1ELb0ELb0ELb1ELb1ELb0ELb0EEENS1_21CollectiveEpilogueFwdINS6_IJSA_SC_SB_EEES9_SE_SG_Li384ELb1ELb1ELb0ELb0EEENS1_36VarlenDynamicPersistentTileSchedulerILi192ELi128ELi384ELi128ELb0ELb1ELb1ELb1ELb1ELb1EEEEEEEEEvNT_6ParamsE,"",@"SHT_CUDA_INFO"
	.sectionflags	@""
	.align	4


	//----- nvinfo : EIATTR_CUDA_API_VERSION
	.align		4
        /*0000*/ 	.byte	0x04, 0x37
        /*0002*/ 	.short	(.L_1333 - .L_1332)
.L_1332:
        /*0004*/ 	.word	0x00000082


	//----- nvinfo : EIATTR_KPARAM_INFO
	.align		4
.L_1333:
        /*0008*/ 	.byte	0x04, 0x17
        /*000a*/ 	.short	(.L_1335 - .L_1334)
.L_1334:
        /*000c*/ 	.word	0x00000000
        /*0010*/ 	.short	0x0000
        /*0012*/ 	.short	0x0070
        /*0014*/ 	.byte	0x00, 0xf0, 0x01, 0x2a


	//----- nvinfo : EIATTR_SPARSE_MMA_MASK
	.align		4
.L_1335:
        /*0018*/ 	.byte	0x03, 0x50
        /*001a*/ 	.short	0x0000


	//----- nvinfo : EIATTR_MAXREG_COUNT
	.align		4
        /*001c*/ 	.byte	0x03, 0x1b
        /*001e*/ 	.short	0x0080


	//----- nvinfo : EIATTR_NUM_BARRIERS
	.align		4
        /*0020*/ 	.byte	0x02, 0x4c
        /*0022*/ 	.byte	0x10
	.zero		1


	//----- nvinfo : EIATTR_EXTERNS
	.align		4
        /*0024*/ 	.byte	0x04, 0x0f
        /*0026*/ 	.short	(.L_1337 - .L_1336)


	//   ....[0]....
	.align		4
.L_1336:
        /*0028*/ 	.word	index@(__assertfail)


	//----- nvinfo : EIATTR_ANNOTATIONS
	.align		4
.L_1337:
        /*002c*/ 	.byte	0x04, 0x55
        /*002e*/ 	.short	(.L_1339 - .L_1338)


	//   ....[0]....
.L_1338:
        /* <DEDUP_REMOVED lines=119> */


	//----- nvinfo : EIATTR_MERCURY_ISA_VERSION
	.align		4
.L_1339:
        /*0790*/ 	.byte	0x03, 0x5f
        /*0792*/ 	.short	0x0101


	//----- nvinfo : EIATTR_UNUSED_LOAD_BYTE_OFFSET
	.align		4
        /*0794*/ 	.byte	0x04, 0x44
        /*0796*/ 	.short	(.L_1341 - .L_1340)


	//   ....[0]....
.L_1340:
        /*0798*/ 	.word	0x00000a80
        /*079c*/ 	.word	0x0000fff0


	//   ....[1]....
        /*07a0*/ 	.word	0x00015940
        /*07a4*/ 	.word	0x0000fff0


	//----- nvinfo : EIATTR_INT_WARP_WIDE_INSTR_OFFSETS
	.align		4
.L_1341:
        /*07a8*/ 	.byte	0x04, 0x31
        /*07aa*/ 	.short	(.L_1343 - .L_1342)


	//   ....[0]....
.L_1342:
        /*07ac*/ 	.word	0x00000130


	//   ....[1]....
        /*07b0*/ 	.word	0x00000170


	//   ....[2]....
        /*07b4*/ 	.word	0x000001e0


	//   ....[3]....
        /*07b8*/ 	.word	0x0001a110


	//   ....[4]....
        /*07bc*/ 	.word	0x0001a1a0


	//   ....[5]....
        /*07c0*/ 	.word	0x0001cef0


	//   ....[6]....
        /*07c4*/ 	.word	0x0001cf80


	//----- nvinfo : EIATTR_COOP_GROUP_MASK_REGIDS
	.align		4
.L_1343:
        /*07c8*/ 	.byte	0x04, 0x29
        /*07ca*/ 	.short	(.L_1345 - .L_1344)


	//   ....[0]....
.L_1344:
        /*07cc*/ 	.word	0xffffffff


	//   ....[1]....
        /*07d0*/ 	.word	0xffffffff


	//   ....[2]....
        /*07d4*/ 	.word	0xffffffff


	//   ....[3]....
        /*07d8*/ 	.word	0xffffffff


	//   ....[4]....
        /*07dc*/ 	.word	0xffffffff


	//   ....[5]....
        /*07e0*/ 	.word	0xffffffff


	//   ....[6]....
        /*07e4*/ 	.word	0xffffffff


	//   ....[7]....
        /*07e8*/ 	.word	0xffffffff


	//   ....[8]....
        /*07ec*/ 	.word	0xffffffff


	//   ....[9]....
        /*07f0*/ 	.word	0xffffffff


	//   ....[10]....
        /*07f4*/ 	.word	0xffffffff


	//   ....[11]....
        /*07f8*/ 	.word	0xffffffff


	//   ....[12]....
        /*07fc*/ 	.word	0xffffffff


	//   ....[13]....
        /*0800*/ 	.word	0xffffffff


	//   ....[14]....
        /*0804*/ 	.word	0xffffffff


	//   ....[15]....
        /*0808*/ 	.word	0xffffffff


	//   ....[16]....
        /*080c*/ 	.word	0xffffffff


	//   ....[17]....
        /*0810*/ 	.word	0xffffffff


	//   ....[18]....
        /*0814*/ 	.word	0xffffffff


	//   ....[19]....
        /*0818*/ 	.word	0xffffffff


	//   ....[20]....
        /*081c*/ 	.word	0xffffffff


	//   ....[21]....
        /*0820*/ 	.word	0xffffffff


	//   ....[22]....
        /*0824*/ 	.word	0xffffffff


	//   ....[23]....
        /*0828*/ 	.word	0xffffffff


	//   ....[24]....
        /*082c*/ 	.word	0xffffffff


	//   ....[25]....
        /*0830*/ 	.word	0xffffffff


	//   ....[26]....
        /*0834*/ 	.word	0xffffffff


	//   ....[27]....
        /*0838*/ 	.word	0xffffffff


	//   ....[28]....
        /*083c*/ 	.word	0xffffffff


	//   ....[29]....
        /*0840*/ 	.word	0xffffffff


	//   ....[30]....
        /*0844*/ 	.word	0xffffffff


	//   ....[31]....
        /*0848*/ 	.word	0xffffffff


	//   ....[32]....
        /*084c*/ 	.word	0xffffffff


	//   ....[33]....
        /*0850*/ 	.word	0xffffffff


	//   ....[34]....
        /*0854*/ 	.word	0xffffffff


	//   ....[35]....
        /*0858*/ 	.word	0xffffffff


	//   ....[36]....
        /*085c*/ 	.word	0xffffffff


	//   ....[37]....
        /*0860*/ 	.word	0xffffffff


	//   ....[38]....
        /*0864*/ 	.word	0xffffffff


	//   ....[39]....
        /*0868*/ 	.word	0xffffffff


	//   ....[40]....
        /*086c*/ 	.word	0xffffffff


	//   ....[41]....
        /*0870*/ 	.word	0xffffffff


	//   ....[42]....
        /*0874*/ 	.word	0xffffffff


	//   ....[43]....
        /*0878*/ 	.word	0xffffffff


	//   ....[44]....
        /*087c*/ 	.word	0xffffffff


	//   ....[45]....
        /*0880*/ 	.word	0xffffffff


	//   ....[46]....
        /*0884*/ 	.word	0xffffffff


	//   ....[47]....
        /*0888*/ 	.word	0xffffffff


	//   ....[48]....
        /*088c*/ 	.word	0xffffffff


	//   ....[49]....
        /*0890*/ 	.word	0xffffffff


	//   ....[50]....
        /*0894*/ 	.word	0xffffffff


	//   ....[51]....
        /*0898*/ 	.word	0xffffffff


	//   ....[52]....
        /*089c*/ 	.word	0xffffffff


	//   ....[53]....
        /*08a0*/ 	.word	0xffffffff


	//   ....[54]....
        /*08a4*/ 	.word	0xffffffff


	//   ....[55]....
        /*08a8*/ 	.word	0xffffffff


	//   ....[56]....
        /*08ac*/ 	.word	0xffffffff


	//   ....[57]....
        /*08b0*/ 	.word	0xffffffff


	//   ....[58]....
        /*08b4*/ 	.word	0xffffffff


	//   ....[59]....
        /*08b8*/ 	.word	0xffffffff


	//   ....[60]....
        /*08bc*/ 	.word	0xffffffff


	//   ....[61]....
        /*08c0*/ 	.word	0xffffffff


	//   ....[62]....
        /*08c4*/ 	.word	0xffffffff


	//   ....[63]....
        /*08c8*/ 	.word	0xffffffff


	//   ....[64]....
        /*08cc*/ 	.word	0xffffffff


	//   ....[65]....
        /*08d0*/ 	.word	0xffffffff


	//   ....[66]....
        /*08d4*/ 	.word	0xffffffff


	//   ....[67]....
        /*08d8*/ 	.word	0xffffffff


	//   ....[68]....
        /*08dc*/ 	.word	0xffffffff


	//   ....[69]....
        /*08e0*/ 	.word	0xffffffff


	//   ....[70]....
        /*08e4*/ 	.word	0xffffffff


	//   ....[71]....
        /*08e8*/ 	.word	0xffffffff


	//   ....[72]....
        /*08ec*/ 	.word	0xffffffff


	//   ....[73]....
        /*08f0*/ 	.word	0xffffffff


	//   ....[74]....
        /*08f4*/ 	.word	0xffffffff


	//   ....[75]....
        /*08f8*/ 	.word	0xffffffff


	//   ....[76]....
        /*08fc*/ 	.word	0xffffffff


	//   ....[77]....
        /*0900*/ 	.word	0xffffffff


	//   ....[78]....
        /*0904*/ 	.word	0xffffffff


	//   ....[79]....
        /*0908*/ 	.word	0xffffffff


	//   ....[80]....
        /*090c*/ 	.word	0xffffffff


	//   ....[81]....
        /*0910*/ 	.word	0xffffffff


	//   ....[82]....
        /*0914*/ 	.word	0xffffffff


	//   ....[83]....
        /*0918*/ 	.word	0xffffffff


	//   ....[84]....
        /*091c*/ 	.word	0xffffffff


	//   ....[85]....
        /*0920*/ 	.word	0xffffffff


	//   ....[86]....
        /*0924*/ 	.word	0xffffffff


	//   ....[87]....
        /*0928*/ 	.word	0xffffffff


	//   ....[88]....
        /*092c*/ 	.word	0xffffffff


	//   ....[89]....
        /*0930*/ 	.word	0xffffffff


	//   ....[90]....
        /*0934*/ 	.word	0xffffffff


	//   ....[91]....
        /*0938*/ 	.word	0xffffffff


	//   ....[92]....
        /*093c*/ 	.word	0xffffffff


	//   ....[93]....
        /*0940*/ 	.word	0xffffffff


	//   ....[94]....
        /*0944*/ 	.word	0xffffffff


	//   ....[95]....
        /*0948*/ 	.word	0xffffffff


	//   ....[96]....
        /*094c*/ 	.word	0xffffffff


	//   ....[97]....
        /*0950*/ 	.word	0xffffffff


	//   ....[98]....
        /*0954*/ 	.word	0xffffffff


	//   ....[99]....
        /*0958*/ 	.word	0xffffffff


	//   ....[100]....
        /*095c*/ 	.word	0xffffffff


	//   ....[101]....
        /*0960*/ 	.word	0xffffffff


	//   ....[102]....
        /*0964*/ 	.word	0xffffffff


	//   ....[103]....
        /*0968*/ 	.word	0xffffffff


	//   ....[104]....
        /*096c*/ 	.word	0xffffffff


	//   ....[105]....
        /*0970*/ 	.word	0xffffffff


	//   ....[106]....
        /*0974*/ 	.word	0xffffffff


	//   ....[107]....
        /*0978*/ 	.word	0xffffffff


	//   ....[108]....
        /*097c*/ 	.word	0xffffffff


	//   ....[109]....
        /*0980*/ 	.word	0xffffffff


	//   ....[110]....
        /*0984*/ 	.word	0xffffffff


	//   ....[111]....
        /*0988*/ 	.word	0xffffffff


	//   ....[112]....
        /*098c*/ 	.word	0xffffffff


	//   ....[113]....
        /*0990*/ 	.word	0xffffffff


	//   ....[114]....
        /*0994*/ 	.word	0xffffffff


	//   ....[115]....
        /*0998*/ 	.word	0xffffffff


	//   ....[116]....
        /*099c*/ 	.word	0xffffffff


	//   ....[117]....
        /*09a0*/ 	.word	0xffffffff


	//   ....[118]....
        /*09a4*/ 	.word	0xffffffff


	//   ....[119]....
        /*09a8*/ 	.word	0xffffffff


	//   ....[120]....
        /*09ac*/ 	.word	0xffffffff


	//   ....[121]....
        /*09b0*/ 	.word	0xffffffff


	//   ....[122]....
        /*09b4*/ 	.word	0xffffffff


	//   ....[123]....
        /*09b8*/ 	.word	0xffffffff


	//   ....[124]....
        /*09bc*/ 	.word	0xffffffff


	//   ....[125]....
        /*09c0*/ 	.word	0xffffffff


	//   ....[126]....
        /*09c4*/ 	.word	0xffffffff


	//   ....[127]....
        /*09c8*/ 	.word	0xffffffff


	//   ....[128]....
        /*09cc*/ 	.word	0xffffffff


	//   ....[129]....
        /*09d0*/ 	.word	0xffffffff


	//   ....[130]....
        /*09d4*/ 	.word	0xffffffff


	//   ....[131]....
        /*09d8*/ 	.word	0xffffffff


	//   ....[132]....
        /*09dc*/ 	.word	0xffffffff


	//   ....[133]....
        /*09e0*/ 	.word	0xffffffff


	//   ....[134]....
        /*09e4*/ 	.word	0xffffffff


	//   ....[135]....
        /*09e8*/ 	.word	0xffffffff


	//   ....[136]....
        /*09ec*/ 	.word	0xffffffff


	//   ....[137]....
        /*09f0*/ 	.word	0xffffffff


	//   ....[138]....
        /*09f4*/ 	.word	0x0500000f


	//   ....[139]....
        /*09f8*/ 	.word	0x0500000f


	//   ....[140]....
        /*09fc*/ 	.word	0x0500000f


	//   ....[141]....
        /*0a00*/ 	.word	0x0500000f


	//   ....[142]....
        /*0a04*/ 	.word	0x0500000f


	//   ....[143]....
        /*0a08*/ 	.word	0x0500000f


	//   ....[144]....
        /*0a0c*/ 	.word	0x0500000f


	//   ....[145]....
        /*0a10*/ 	.word	0x0500000f


	//   ....[146]....
        /*0a14*/ 	.word	0x0500000f


	//   ....[147]....
        /*0a18*/ 	.word	0x0500000f


	//   ....[148]....
        /*0a1c*/ 	.word	0x0500000f


	//   ....[149]....
        /*0a20*/ 	.word	0x0500000f


	//   ....[150]....
        /*0a24*/ 	.word	0x0500000f


	//   ....[151]....
        /*0a28*/ 	.word	0x0500000f


	//   ....[152]....
        /*0a2c*/ 	.word	0x0500000f


	//   ....[153]....
        /*0a30*/ 	.word	0x0500000f


	//   ....[154]....
        /*0a34*/ 	.word	0x0500000f


	//   ....[155]....
        /*0a38*/ 	.word	0x0500000f


	//   ....[156]....
        /*0a3c*/ 	.word	0x0500000f


	//   ....[157]....
        /*0a40*/ 	.word	0x0500000f


	//   ....[158]....
        /*0a44*/ 	.word	0x0500000f


	//   ....[159]....
        /*0a48*/ 	.word	0x0500000f


	//   ....[160]....
        /*0a4c*/ 	.word	0x0500000f


	//   ....[161]....
        /*0a50*/ 	.word	0x0500000f


	//   ....[162]....
        /*0a54*/ 	.word	0x0500000f


	//   ....[163]....
        /*0a58*/ 	.word	0x0500000f


	//   ....[164]....
        /*0a5c*/ 	.word	0x0500000f


	//   ....[165]....
        /*0a60*/ 	.word	0x0500000f


	//   ....[166]....
        /*0a64*/ 	.word	0x0500000f


	//   ....[167]....
        /*0a68*/ 	.word	0x0500000f


	//   ....[168]....
        /*0a6c*/ 	.word	0x0500000f


	//   ....[169]....
        /*0a70*/ 	.word	0x0500000f


	//   ....[170]....
        /*0a74*/ 	.word	0x0500000f


	//   ....[171]....
        /*0a78*/ 	.word	0x0500000f


	//   ....[172]....
        /*0a7c*/ 	.word	0x0500000f


	//   ....[173]....
        /*0a80*/ 	.word	0x0500000f


	//   ....[174]....
        /*0a84*/ 	.word	0x0500000f


	//   ....[175]....
        /*0a88*/ 	.word	0x0500000f


	//   ....[176]....
        /*0a8c*/ 	.word	0x0500000f


	//   ....[177]....
        /*0a90*/ 	.word	0x0500000f


	//   ....[178]....
        /*0a94*/ 	.word	0x0500000f


	//   ....[179]....
        /*0a98*/ 	.word	0x0500000f


	//   ....[180]....
        /*0a9c*/ 	.word	0x0500000f


	//   ....[181]....
        /*0aa0*/ 	.word	0x0500000f


	//   ....[182]....
        /*0aa4*/ 	.word	0x0500000f


	//   ....[183]....
        /*0aa8*/ 	.word	0x0500000f


	//   ....[184]....
        /*0aac*/ 	.word	0x0500000f


	//   ....[185]....
        /*0ab0*/ 	.word	0x0500000f


	//   ....[186]....
        /*0ab4*/ 	.word	0x0500000f


	//   ....[187]....
        /*0ab8*/ 	.word	0x0500000f


	//   ....[188]....
        /*0abc*/ 	.word	0x0500000f


	//   ....[189]....
        /*0ac0*/ 	.word	0x0500000f


	//   ....[190]....
        /*0ac4*/ 	.word	0x0500000f


	//   ....[191]....
        /*0ac8*/ 	.word	0x0500000f


	//   ....[192]....
        /*0acc*/ 	.word	0x0500000f


	//   ....[193]....
        /*0ad0*/ 	.word	0x0500000f


	//   ....[194]....
        /*0ad4*/ 	.word	0x0500000f


	//   ....[195]....
        /*0ad8*/ 	.word	0x0500000f


	//   ....[196]....
        /*0adc*/ 	.word	0x0500000f


	//   ....[197]....
        /*0ae0*/ 	.word	0x0500000f


	//   ....[198]....
        /*0ae4*/ 	.word	0x0500000f


	//   ....[199]....
        /*0ae8*/ 	.word	0x0500000f


	//   ....[200]....
        /*0aec*/ 	.word	0x0500000f


	//   ....[201]....
        /*0af0*/ 	.word	0x0500000f


	//   ....[202]....
        /*0af4*/ 	.word	0x0500000f


	//   ....[203]....
        /*0af8*/ 	.word	0x0500000f


	//   ....[204]....
        /*0afc*/ 	.word	0x0500000f


	//   ....[205]....
        /*0b00*/ 	.word	0x0500000f


	//   ....[206]....
        /*0b04*/ 	.word	0x0500000f


	//   ....[207]....
        /*0b08*/ 	.word	0x0500000f


	//   ....[208]....
        /*0b0c*/ 	.word	0x0500000f


	//   ....[209]....
        /*0b10*/ 	.word	0x0500000f


	//   ....[210]....
        /*0b14*/ 	.word	0x0500000f


	//   ....[211]....
        /*0b18*/ 	.word	0x0500000f


	//   ....[212]....
        /*0b1c*/ 	.word	0x0500000f


	//   ....[213]....
        /*0b20*/ 	.word	0x0500000f


	//   ....[214]....
        /*0b24*/ 	.word	0x0500000f


	//   ....[215]....
        /*0b28*/ 	.word	0x0500000f


	//   ....[216]....
        /*0b2c*/ 	.word	0x0500000f


	//   ....[217]....
        /*0b30*/ 	.word	0x0500000f


	//   ....[218]....
        /*0b34*/ 	.word	0x0500000f


	//   ....[219]....
        /*0b38*/ 	.word	0x0500000f


	//   ....[220]....
        /*0b3c*/ 	.word	0x0500000f


	//----- nvinfo : EIATTR_COOP_GROUP_INSTR_OFFSETS
	.align		4
.L_1345:
        /*0b40*/ 	.byte	0x04, 0x28
        /*0b42*/ 	.short	(.L_1347 - .L_1346)


	//   ....[0]....
.L_1346:
        /*0b44*/ 	.word	0x00000070


	//   ....[1]....
        /*0b48*/ 	.word	0x00000140


	//   ....[2]....
        /*0b4c*/ 	.word	0x00000190


	//   ....[3]....
        /*0b50*/ 	.word	0x000003c0


	//   ....[4]....
        /*0b54*/ 	.word	0x00000520


	//   ....[5]....
        /*0b58*/ 	.word	0x00000640


	//   ....[6]....
        /*0b5c*/ 	.word	0x000007a0


	//   ....[7]....
        /*0b60*/ 	.word	0x00003330


	//   ....[8]....
        /*0b64*/ 	.word	0x00003340


	//   ....[9]....
        /*0b68*/ 	.word	0x00004fc0


	//   ....[10]....
        /*0b6c*/ 	.word	0x00004fd0


	//   ....[11]....
        /*0b70*/ 	.word	0x00006b00


	//   ....[12]....
        /*0b74*/ 	.word	0x00006b10


	//   ....[13]....
        /*0b78*/ 	.word	0x00007040


	//   ....[14]....
        /*0b7c*/ 	.word	0x00007060


	//   ....[15]....
        /*0b80*/ 	.word	0x000077c0


	//   ....[16]....
        /*0b84*/ 	.word	0x00007f40


	//   ....[17]....
        /*0b88*/ 	.word	0x00007f50


	//   ....[18]....
        /*0b8c*/ 	.word	0x00007f60


	//   ....[19]....
        /*0b90*/ 	.word	0x00007f70


	//   ....[20]....
        /*0b94*/ 	.word	0x00009e80


	//   ....[21]....
        /*0b98*/ 	.word	0x00009e90


	//   ....[22]....
        /*0b9c*/ 	.word	0x00009ea0


	//   ....[23]....
        /*0ba0*/ 	.word	0x00009eb0


	//   ....[24]....
        /*0ba4*/ 	.word	0x0000c610


	//   ....[25]....
        /*0ba8*/ 	.word	0x0000cea0


	//   ....[26]....
        /*0bac*/ 	.word	0x0000cec0


	//   ....[27]....
        /*0bb0*/ 	.word	0x0000cee0


	//   ....[28]....
        /*0bb4*/ 	.word	0x0000d8a0


	//   ....[29]....
        /*0bb8*/ 	.word	0x0000d8c0


	//   ....[30]....
        /*0bbc*/ 	.word	0x0000e920


	//   ....[31]....
        /*0bc0*/ 	.word	0x0000fa00


	//   ....[32]....
        /*0bc4*/ 	.word	0x0000fa80


	//   ....[33]....
        /*0bc8*/ 	.word	0x00010300


	//   ....[34]....
        /*0bcc*/ 	.word	0x00010380


	//   ....[35]....
        /*0bd0*/ 	.word	0x00010d70


	//   ....[36]....
        /*0bd4*/ 	.word	0x00010d90


	//   ....[37]....
        /*0bd8*/ 	.word	0x00011f80


	//   ....[38]....
        /*0bdc*/ 	.word	0x000134b0


	//   ....[39]....
        /*0be0*/ 	.word	0x00013510


	//   ....[40]....
        /*0be4*/ 	.word	0x000138e0


	//   ....[41]....
        /*0be8*/ 	.word	0x00013900


	//   ....[42]....
        /*0bec*/ 	.word	0x00014c80


	//   ....[43]....
        /*0bf0*/ 	.word	0x00014e80


	//   ....[44]....
        /*0bf4*/ 	.word	0x00015330


	//   ....[45]....
        /*0bf8*/ 	.word	0x00015370


	//   ....[46]....
        /*0bfc*/ 	.word	0x00015380


	//   ....[47]....
        /*0c00*/ 	.word	0x000163a0


	//   ....[48]....
        /*0c04*/ 	.word	0x000163d0


	//   ....[49]....
        /*0c08*/ 	.word	0x00016440


	//   ....[50]....
        /*0c0c*/ 	.word	0x00016460


	//   ....[51]....
        /*0c10*/ 	.word	0x000168f0


	//   ....[52]....
        /*0c14*/ 	.word	0x00016910


	//   ....[53]....
        /*0c18*/ 	.word	0x00016a30


	//   ....[54]....
        /*0c1c*/ 	.word	0x00016a50


	//   ....[55]....
        /*0c20*/ 	.word	0x00017340


	//   ....[56]....
        /*0c24*/ 	.word	0x00017350


	//   ....[57]....
        /*0c28*/ 	.word	0x000174b0


	//   ....[58]....
        /*0c2c*/ 	.word	0x000174c0


	//   ....[59]....
        /*0c30*/ 	.word	0x00017660


	//   ....[60]....
        /*0c34*/ 	.word	0x00017850


	//   ....[61]....
        /*0c38*/ 	.word	0x00017880


	//   ....[62]....
        /*0c3c*/ 	.word	0x000178b0


	//   ....[63]....
        /*0c40*/ 	.word	0x000178e0


	//   ....[64]....
        /*0c44*/ 	.word	0x00017910


	//   ....[65]....
        /*0c48*/ 	.word	0x00017940


	//   ....[66]....
        /*0c4c*/ 	.word	0x00017ab0


	//   ....[67]....
        /*0c50*/ 	.word	0x00017ae0


	//   ....[68]....
        /*0c54*/ 	.word	0x00017b10


	//   ....[69]....
        /*0c58*/ 	.word	0x00017b40


	//   ....[70]....
        /*0c5c*/ 	.word	0x00017b70


	//   ....[71]....
        /*0c60*/ 	.word	0x00017ba0


	//   ....[72]....
        /*0c64*/ 	.word	0x00017c40


	//   ....[73]....
        /*0c68*/ 	.word	0x00017ca0


	//   ....[74]....
        /*0c6c*/ 	.word	0x00017d40


	//   ....[75]....
        /*0c70*/ 	.word	0x00018b80


	//   ....[76]....
        /*0c74*/ 	.word	0x0001adc0


	//   ....[77]....
        /*0c78*/ 	.word	0x0001add0


	//   ....[78]....
        /*0c7c*/ 	.word	0x0001ae90


	//   ....[79]....
        /*0c80*/ 	.word	0x0001aea0


	//   ....[80]....
        /*0c84*/ 	.word	0x0001af50


	//   ....[81]....
        /*0c88*/ 	.word	0x0001af60


	//   ....[82]....
        /*0c8c*/ 	.word	0x0001af70


	//   ....[83]....
        /*0c90*/ 	.word	0x0001af80


	//   ....[84]....
        /*0c94*/ 	.word	0x0001b980


	//   ....[85]....
        /*0c98*/ 	.word	0x0001b990


	//   ....[86]....
        /*0c9c*/ 	.word	0x0001b9b0


	//   ....[87]....
        /*0ca0*/ 	.word	0x0001ba60


	//   ....[88]....
        /*0ca4*/ 	.word	0x0001ba90


	//   ....[89]....
        /*0ca8*/ 	.word	0x0001bab0


	//   ....[90]....
        /*0cac*/ 	.word	0x0001bb30


	//   ....[91]....
        /*0cb0*/ 	.word	0x0001bb40


	//   ....[92]....
        /*0cb4*/ 	.word	0x0001bc10


	//   ....[93]....
        /*0cb8*/ 	.word	0x0001bc50


	//   ....[94]....
        /*0cbc*/ 	.word	0x0001bc60


	//   ....[95]....
        /*0cc0*/ 	.word	0x0001bce0


	//   ....[96]....
        /*0cc4*/ 	.word	0x0001c4d0


	//   ....[97]....
        /*0cc8*/ 	.word	0x0001c4e0


	//   ....[98]....
        /*0ccc*/ 	.word	0x0001c540


	//   ....[99]....
        /*0cd0*/ 	.word	0x0001c590


	//   ....[100]....
        /*0cd4*/ 	.word	0x0001c5a0


	//   ....[101]....
        /*0cd8*/ 	.word	0x0001c600


	//   ....[102]....
        /*0cdc*/ 	.word	0x0001c630


	//   ....[103]....
        /*0ce0*/ 	.word	0x0001c670


	//   ....[104]....
        /*0ce4*/ 	.word	0x0001c930


	//   ....[105]....
        /*0ce8*/ 	.word	0x0001c950


	//   ....[106]....
        /*0cec*/ 	.word	0x0001c9f0


	//   ....[107]....
        /*0cf0*/ 	.word	0x0001ca00


	//   ....[108]....
        /*0cf4*/ 	.word	0x0001ca90


	//   ....[109]....
        /*0cf8*/ 	.word	0x0001caa0


	//   ....[110]....
        /*0cfc*/ 	.word	0x0001cab0


	//   ....[111]....
        /*0d00*/ 	.word	0x0001cb40


	//   ....[112]....
        /*0d04*/ 	.word	0x0001d120


	//   ....[113]....
        /*0d08*/ 	.word	0x0001d130


	//   ....[114]....
        /*0d0c*/ 	.word	0x0001d1c0


	//   ....[115]....
        /*0d10*/ 	.word	0x0001d260


	//   ....[116]....
        /*0d14*/ 	.word	0x0001d280


	//   ....[117]....
        /*0d18*/ 	.word	0x0001d300


	//   ....[118]....
        /*0d1c*/ 	.word	0x0001d320


	//   ....[119]....
        /*0d20*/ 	.word	0x0001d330


	//   ....[120]....
        /*0d24*/ 	.word	0x0001d720


	//   ....[121]....
        /*0d28*/ 	.word	0x0001d750


	//   ....[122]....
        /*0d2c*/ 	.word	0x0001d790


	//   ....[123]....
        /*0d30*/ 	.word	0x0001d7c0


	//   ....[124]....
        /*0d34*/ 	.word	0x0001d7f0


	//   ....[125]....
        /*0d38*/ 	.word	0x0001d820


	//   ....[126]....
        /*0d3c*/ 	.word	0x0001d850


	//   ....[127]....
        /*0d40*/ 	.word	0x0001d880


	//   ....[128]....
        /*0d44*/ 	.word	0x0001da00


	//   ....[129]....
        /*0d48*/ 	.word	0x0001da30


	//   ....[130]....
        /*0d4c*/ 	.word	0x0001da60


	//   ....[131]....
        /*0d50*/ 	.word	0x0001da90


	//   ....[132]....
        /*0d54*/ 	.word	0x0001dac0


	//   ....[133]....
        /*0d58*/ 	.word	0x0001daf0


	//   ....[134]....
        /*0d5c*/ 	.word	0x0001dbb0


	//   ....[135]....
        /*0d60*/ 	.word	0x0001dbd0


	//   ....[136]....
        /*0d64*/ 	.word	0x0001dc40


	//   ....[137]....
        /*0d68*/ 	.word	0x0001e2e0


	//   ....[138]....
        /*0d6c*/ 	.word	0x0001e600


	//   ....[139]....
        /*0d70*/ 	.word	0x0001e690


	//   ....[140]....
        /*0d74*/ 	.word	0x0001e780


	//   ....[141]....
        /*0d78*/ 	.word	0x0001e810


	//   ....[142]....
        /*0d7c*/ 	.word	0x0001e8f0


	//   ....[143]....
        /*0d80*/ 	.word	0x0001e980


	//   ....[144]....
        /*0d84*/ 	.word	0x0001eac0


	//   ....[145]....
        /*0d88*/ 	.word	0x0001eb60


	//   ....[146]....
        /*0d8c*/ 	.word	0x0001ebf0


	//   ....[147]....
        /*0d90*/ 	.word	0x0001ec40


	//   ....[148]....
        /*0d94*/ 	.word	0x0001ec90


	//   ....[149]....
        /*0d98*/ 	.word	0x0001ed70


	//   ....[150]....
        /*0d9c*/ 	.word	0x0001ee00


	//   ....[151]....
        /*0da0*/ 	.word	0x0001ee50


	//   ....[152]....
        /*0da4*/ 	.word	0x0001eea0


	//   ....[153]....
        /*0da8*/ 	.word	0x0001f160


	//   ....[154]....
        /*0dac*/ 	.word	0x0001f1b0


	//   ....[155]....
        /*0db0*/ 	.word	0x0001f240


	//   ....[156]....
        /*0db4*/ 	.word	0x0001f2d0


	//   ....[157]....
        /*0db8*/ 	.word	0x0001f390


	//   ....[158]....
        /*0dbc*/ 	.word	0x0001f670


	//   ....[159]....
        /*0dc0*/ 	.word	0x0001f760


	//   ....[160]....
        /*0dc4*/ 	.word	0x0001f7f0


	//   ....[161]....
        /*0dc8*/ 	.word	0x0001f850


	//   ....[162]....
        /*0dcc*/ 	.word	0x0001f970


	//   ....[163]....
        /*0dd0*/ 	.word	0x0001f9d0


	//   ....[164]....
        /*0dd4*/ 	.word	0x0001faf0


	//   ....[165]....
        /*0dd8*/ 	.word	0x0001fb50


	//   ....[166]....
        /*0ddc*/ 	.word	0x0001fc00


	//   ....[167]....
        /*0de0*/ 	.word	0x0001fd20


	//   ....[168]....
        /*0de4*/ 	.word	0x0001fd90


	//   ....[169]....
        /*0de8*/ 	.word	0x0001fdf0


	//   ....[170]....
        /*0dec*/ 	.word	0x0001fe90


	//   ....[171]....
        /*0df0*/ 	.word	0x0001ff60


	//   ....[172]....
        /*0df4*/ 	.word	0x00020040


	//   ....[173]....
        /*0df8*/ 	.word	0x00020110


	//   ....[174]....
        /*0dfc*/ 	.word	0x000201a0


	//   ....[175]....
        /*0e00*/ 	.word	0x00020270


	//   ....[176]....
        /*0e04*/ 	.word	0x00020300


	//   ....[177]....
        /*0e08*/ 	.word	0x000203e0


	//   ....[178]....
        /*0e0c*/ 	.word	0x000204a0


	//   ....[179]....
        /*0e10*/ 	.word	0x00020620


	//   ....[180]....
        /*0e14*/ 	.word	0x000206f0


	//   ....[181]....
        /*0e18*/ 	.word	0x00020760


	//   ....[182]....
        /*0e1c*/ 	.word	0x00020890


	//   ....[183]....
        /*0e20*/ 	.word	0x000208f0


	//   ....[184]....
        /*0e24*/ 	.word	0x000209c0


	//   ....[185]....
        /*0e28*/ 	.word	0x00020ab0


	//   ....[186]....
        /*0e2c*/ 	.word	0x00020b40


	//   ....[187]....
        /*0e30*/ 	.word	0x00020c30


	//   ....[188]....
        /*0e34*/ 	.word	0x00020cd0


	//   ....[189]....
        /*0e38*/ 	.word	0x00020d30


	//   ....[190]....
        /*0e3c*/ 	.word	0x00020e30


	//   ....[191]....
        /*0e40*/ 	.word	0x00020e90


	//   ....[192]....
        /*0e44*/ 	.word	0x00020f90


	//   ....[193]....
        /*0e48*/ 	.word	0x00020ff0


	//   ....[194]....
        /*0e4c*/ 	.word	0x000210c0


	//   ....[195]....
        /*0e50*/ 	.word	0x00021210


	//   ....[196]....
        /*0e54*/ 	.word	0x000212c0


	//   ....[197]....
        /*0e58*/ 	.word	0x000213d0


	//   ....[198]....
        /*0e5c*/ 	.word	0x000214b0


	//   ....[199]....
        /*0e60*/ 	.word	0x00021510


	//   ....[200]....
        /*0e64*/ 	.word	0x00021600


	//   ....[201]....
        /*0e68*/ 	.word	0x00021660


	//   ....[202]....
        /*0e6c*/ 	.word	0x00021740


	//   ....[203]....
        /*0e70*/ 	.word	0x000217d0


	//   ....[204]....
        /*0e74*/ 	.word	0x00021870


	//   ....[205]....
        /*0e78*/ 	.word	0x00021990


	//   ....[206]....
        /*0e7c*/ 	.word	0x00021a00


	//   ....[207]....
        /*0e80*/ 	.word	0x00021a70


	//   ....[208]....
        /*0e84*/ 	.word	0x00021ae0


	//   ....[209]....
        /*0e88*/ 	.word	0x00021b50


	//   ....[210]....
        /*0e8c*/ 	.word	0x00021bd0


	//   ....[211]....
        /*0e90*/ 	.word	0x00021c60


	//   ....[212]....
        /*0e94*/ 	.word	0x00021cf0


	//   ....[213]....
        /*0e98*/ 	.word	0x00021d60


	//   ....[214]....
        /*0e9c*/ 	.word	0x00021dd0


	//   ....[215]....
        /*0ea0*/ 	.word	0x00021e40


	//   ....[216]....
        /*0ea4*/ 	.word	0x00021ec0


	//   ....[217]....
        /*0ea8*/ 	.word	0x00021f30


	//   ....[218]....
        /*0eac*/ 	.word	0x00021fd0


	//   ....[219]....
        /*0eb0*/ 	.word	0x00022060


	//   ....[220]....
        /*0eb4*/ 	.word	0x00022190


	//----- nvinfo : EIATTR_REG_RECONFIG
	.align		4
.L_1347:
        /*0eb8*/ 	.byte	0x01, 0x54
	.zero		2


	//----- nvinfo : EIATTR_SYSCALL_OFFSETS
	.align		4
        /*0ebc*/ 	.byte	0x04, 0x46
        /*0ebe*/ 	.short	(.L_1349 - .L_1348)


	//   ....[0]....
.L_1348:
        /*0ec0*/ 	.word	0x00001d30


	//   ....[1]....
        /*0ec4*/ 	.word	0x00001e80


	//   ....[2]....
        /*0ec8*/ 	.word	0x000079d0


	//   ....[3]....
        /*0ecc*/ 	.word	0x00007cf0


	//   ....[4]....
        /*0ed0*/ 	.word	0x0001a300


	//   ....[5]....
        /*0ed4*/ 	.word	0x0001a450


	//   ....[6]....
        /*0ed8*/ 	.word	0x0001a540


	//   ....[7]....
        /*0edc*/ 	.word	0x0001b3f0


	//----- nvinfo : EIATTR_MBARRIER_INSTR_OFFSETS
	.align		4
.L_1349:
        /*0ee0*/ 	.byte	0x04, 0x39
        /*0ee2*/ 	.short	(.L_1351 - .L_1350)


	//   ....[0]....
.L_1350:
        /*0ee4*/ 	.word	0x00000270
        /*0ee8*/ 	.word	0x000000ff
        /*0eec*/ 	.word	0x0002d800
        /*0ef0*/ 	.short	0x0100
        /*0ef2*/ 	.byte	0x08
	.zero		1


	//   ....[1]....
        /*0ef4*/ 	.word	0x00000280
        /*0ef8*/ 	.word	0x000000ff
        /*0efc*/ 	.word	0x0002d820
        /*0f00*/ 	.short	0x0100
        /*0f02*/ 	.byte	0x08
	.zero		1


	//   ....[2]....
        /*0f04*/ 	.word	0x00000370
        /*0f08*/ 	.word	0x000000ff
        /*0f0c*/ 	.word	0x0002d830
        /*0f10*/ 	.short	0x0100
        /*0f12*/ 	.byte	0x08
	.zero		1


	//   ....[3]....
        /*0f14*/ 	.word	0x00000380
        /*0f18*/ 	.word	0x000000ff
        /*0f1c*/ 	.word	0x0002d840
        /*0f20*/ 	.short	0x0100
        /*0f22*/ 	.byte	0x08
	.zero		1


	//   ....[4]....
        /*0f24*/ 	.word	0x00000390
        /*0f28*/ 	.word	0x000000ff
        /*0f2c*/ 	.word	0x0002d838
        /*0f30*/ 	.short	0x0100
        /*0f32*/ 	.byte	0x08
	.zero		1


	//   ....[5]....
        /*0f34*/ 	.word	0x000003a0
        /*0f38*/ 	.word	0x000000ff
        /*0f3c*/ 	.word	0x0002d848
        /*0f40*/ 	.short	0x0100
        /*0f42*/ 	.byte	0x08
	.zero		1


	//   ....[6]....
        /*0f44*/ 	.word	0x000004d0
        /*0f48*/ 	.word	0x000000ff
        /*0f4c*/ 	.word	0x0002d850
        /*0f50*/ 	.short	0x0100
        /*0f52*/ 	.byte	0x08
	.zero		1


	//   ....[7]....
        /*0f54*/ 	.word	0x000004e0
        /*0f58*/ 	.word	0x000000ff
        /*0f5c*/ 	.word	0x0002d860
        /*0f60*/ 	.short	0x0100
        /*0f62*/ 	.byte	0x08
	.zero		1


	//   ....[8]....
        /*0f64*/ 	.word	0x000004f0
        /*0f68*/ 	.word	0x000000ff
        /*0f6c*/ 	.word	0x0002d858
        /*0f70*/ 	.short	0x0100
        /*0f72*/ 	.byte	0x08
	.zero		1


	//   ....[9]....
        /*0f74*/ 	.word	0x00000500
        /*0f78*/ 	.word	0x000000ff
        /*0f7c*/ 	.word	0x0002d868
        /*0f80*/ 	.short	0x0100
        /*0f82*/ 	.byte	0x08
	.zero		1


	//   ....[10]....
        /*0f84*/ 	.word	0x000005f0
        /*0f88*/ 	.word	0x000000ff
        /*0f8c*/ 	.word	0x0002d870
        /*0f90*/ 	.short	0x0100
        /*0f92*/ 	.byte	0x06
	.zero		1


	//   ....[11]....
        /*0f94*/ 	.word	0x00000600
        /*0f98*/ 	.word	0x000000ff
        /*0f9c*/ 	.word	0x0002d880
        /*0fa0*/ 	.short	0x0100
        /*0fa2*/ 	.byte	0x06
	.zero		1


	//   ....[12]....
        /*0fa4*/ 	.word	0x00000610
        /*0fa8*/ 	.word	0x000000ff
        /*0fac*/ 	.word	0x0002d878
        /*0fb0*/ 	.short	0x0100
        /*0fb2*/ 	.byte	0x06
	.zero		1


	//   ....[13]....
        /*0fb4*/ 	.word	0x00000620
        /*0fb8*/ 	.word	0x000000ff
        /*0fbc*/ 	.word	0x0002d888
        /*0fc0*/ 	.short	0x0100
        /*0fc2*/ 	.byte	0x06
	.zero		1


	//   ....[14]....
        /*0fc4*/ 	.word	0x00000750
        /*0fc8*/ 	.word	0x000000ff
        /*0fcc*/ 	.word	0x0002d890
        /*0fd0*/ 	.short	0x0100
        /*0fd2*/ 	.byte	0x08
	.zero		1


	//   ....[15]....
        /*0fd4*/ 	.word	0x00000760
        /*0fd8*/ 	.word	0x000000ff
        /*0fdc*/ 	.word	0x0002d8a0
        /*0fe0*/ 	.short	0x0100
        /*0fe2*/ 	.byte	0x08
	.zero		1


	//   ....[16]....
        /*0fe4*/ 	.word	0x00000770
        /*0fe8*/ 	.word	0x000000ff
        /*0fec*/ 	.word	0x0002d898
        /*0ff0*/ 	.short	0x0100
        /*0ff2*/ 	.byte	0x08
	.zero		1


	//   ....[17]....
        /*0ff4*/ 	.word	0x00000780
        /*0ff8*/ 	.word	0x000000ff
        /*0ffc*/ 	.word	0x0002d8a8
        /*1000*/ 	.short	0x0100
        /*1002*/ 	.byte	0x08
	.zero		1


	//   ....[18]....
        /*1004*/ 	.word	0x000008b0
        /*1008*/ 	.word	0x000000ff
        /*100c*/ 	.word	0x0002d8b0
        /*1010*/ 	.short	0x0100
        /*1012*/ 	.byte	0x08
	.zero		1


	//   ....[19]....
        /*1014*/ 	.word	0x000008c0
        /*1018*/ 	.word	0x000000ff
        /*101c*/ 	.word	0x0002d8c0
        /*1020*/ 	.short	0x0100
        /*1022*/ 	.byte	0x08
	.zero		1


	//   ....[20]....
        /*1024*/ 	.word	0x000008d0
        /*1028*/ 	.word	0x000000ff
        /*102c*/ 	.word	0x0002d8b8
        /*1030*/ 	.short	0x0100
        /*1032*/ 	.byte	0x08
	.zero		1


	//   ....[21]....
        /*1034*/ 	.word	0x000008e0
        /*1038*/ 	.word	0x000000ff
        /*103c*/ 	.word	0x0002d8c8
        /*1040*/ 	.short	0x0100
        /*1042*/ 	.byte	0x08
	.zero		1


	//   ....[22]....
        /*1044*/ 	.word	0x000032e0
        /*1048*/ 	.word	0x00000020
        /*104c*/ 	.word	0x0002d890
        /*1050*/ 	.short	0x010a
        /*1052*/ 	.byte	0x3f
	.zero		1


	//   ....[23]....
        /*1054*/ 	.word	0x00004f70
        /*1058*/ 	.word	0x00000020
        /*105c*/ 	.word	0x0002d890
        /*1060*/ 	.short	0x010a
        /*1062*/ 	.byte	0x3f
	.zero		1


	//   ....[24]....
        /*1064*/ 	.word	0x00006950
        /*1068*/ 	.word	0x00000020
        /*106c*/ 	.word	0x0002d890
        /*1070*/ 	.short	0x010a
        /*1072*/ 	.byte	0x3f
	.zero		1


	//   ....[25]....
        /*1074*/ 	.word	0x00006e90
        /*1078*/ 	.word	0x0000000b
        /*107c*/ 	.word	0x00000000
        /*1080*/ 	.short	0x0101
        /*1082*/ 	.byte	0x3f
	.zero		1


	//   ....[26]....
        /*1084*/ 	.word	0x00006ed0
        /*1088*/ 	.word	0x00000020
        /*108c*/ 	.word	0x0002d8b0
        /*1090*/ 	.short	0x010a
        /*1092*/ 	.byte	0x3f
	.zero		1


	//   ....[27]....
        /*1094*/ 	.word	0x000073d0
        /*1098*/ 	.word	0x00000020
        /*109c*/ 	.word	0x00000000
        /*10a0*/ 	.short	0x0101
        /*10a2*/ 	.byte	0x3f
	.zero		1


	//   ....[28]....
        /*10a4*/ 	.word	0x00007a70
        /*10a8*/ 	.word	0x00000002
        /*10ac*/ 	.word	0x0002d800
        /*10b0*/ 	.short	0x010a
        /*10b2*/ 	.byte	0x3f
	.zero		1


	//   ....[29]....
        /*10b4*/ 	.word	0x00007ac0
        /*10b8*/ 	.word	0x00000002
        /*10bc*/ 	.word	0x0002d800
        /*10c0*/ 	.short	0x010a
        /*10c2*/ 	.byte	0x3f
	.zero		1


	//   ....[30]....
        /*10c4*/ 	.word	0x000086b0
        /*10c8*/ 	.word	0x00000002
        /*10cc*/ 	.word	0x0002d800
        /*10d0*/ 	.short	0x010a
        /*10d2*/ 	.byte	0x3f
	.zero		1


	//   ....[31]....
        /*10d4*/ 	.word	0x0000a3a0
        /*10d8*/ 	.word	0x00000002
        /*10dc*/ 	.word	0x0002d800
        /*10e0*/ 	.short	0x010a
        /*10e2*/ 	.byte	0x3f
	.zero		1


	//   ....[32]....
        /*10e4*/ 	.word	0x0000bbd0
        /*10e8*/ 	.word	0x00000000
        /*10ec*/ 	.word	0x0002d830
        /*10f0*/ 	.short	0x010a
        /*10f2*/ 	.byte	0x3f
	.zero		1


	//   ....[33]....
        /*10f4*/ 	.word	0x0000bc80
        /*10f8*/ 	.word	0x00000000
        /*10fc*/ 	.word	0x0002d830
        /*1100*/ 	.short	0x010a
        /*1102*/ 	.byte	0x3f
	.zero		1


	//   ....[34]....
        /*1104*/ 	.word	0x0000dd00
        /*1108*/ 	.word	0x00000000
        /*110c*/ 	.word	0x00000000
        /*1110*/ 	.short	0x0101
        /*1112*/ 	.byte	0x3f
	.zero		1


	//   ....[35]....
        /*1114*/ 	.word	0x0000ea70
        /*1118*/ 	.word	0x00000007
        /*111c*/ 	.word	0x0002d830
        /*1120*/ 	.short	0x010a
        /*1122*/ 	.byte	0x3f
	.zero		1


	//   ....[36]....
        /*1124*/ 	.word	0x0000eac0
        /*1128*/ 	.word	0x00000007
        /*112c*/ 	.word	0x0002d830
        /*1130*/ 	.short	0x010a
        /*1132*/ 	.byte	0x3f
	.zero		1


	//   ....[37]....
        /*1134*/ 	.word	0x0000ef60
        /*1138*/ 	.word	0x00000008
        /*113c*/ 	.word	0x0002d850
        /*1140*/ 	.short	0x010a
        /*1142*/ 	.byte	0x3f
	.zero		1


	//   ....[38]....
        /*1144*/ 	.word	0x0000efa0
        /*1148*/ 	.word	0x00000008
        /*114c*/ 	.word	0x0002d850
        /*1150*/ 	.short	0x010a
        /*1152*/ 	.byte	0x3f
	.zero		1


	//   ....[39]....
        /*1154*/ 	.word	0x00011140
        /*1158*/ 	.word	0x00000050
        /*115c*/ 	.word	0x00000000
        /*1160*/ 	.short	0x0101
        /*1162*/ 	.byte	0x3f
	.zero		1


	//   ....[40]....
        /*1164*/ 	.word	0x00011970
        /*1168*/ 	.word	0x00000005
        /*116c*/ 	.word	0x00000000
        /*1170*/ 	.short	0x0101
        /*1172*/ 	.byte	0x3f
	.zero		1


	//   ....[41]....
        /*1174*/ 	.word	0x000120e0
        /*1178*/ 	.word	0x00000007
        /*117c*/ 	.word	0x0002d830
        /*1180*/ 	.short	0x010a
        /*1182*/ 	.byte	0x3f
	.zero		1


	//   ....[42]....
        /*1184*/ 	.word	0x00012130
        /*1188*/ 	.word	0x00000007
        /*118c*/ 	.word	0x0002d830
        /*1190*/ 	.short	0x010a
        /*1192*/ 	.byte	0x3f
	.zero		1


	//   ....[43]....
        /*1194*/ 	.word	0x000125d0
        /*1198*/ 	.word	0x00000008
        /*119c*/ 	.word	0x0002d850
        /*11a0*/ 	.short	0x010a
        /*11a2*/ 	.byte	0x3f
	.zero		1


	//   ....[44]....
        /*11a4*/ 	.word	0x00012610
        /*11a8*/ 	.word	0x00000008
        /*11ac*/ 	.word	0x0002d850
        /*11b0*/ 	.short	0x010a
        /*11b2*/ 	.byte	0x3f
	.zero		1


	//   ....[45]....
        /*11b4*/ 	.word	0x00012d60
        /*11b8*/ 	.word	0x00000007
        /*11bc*/ 	.word	0x00000000
        /*11c0*/ 	.short	0x0101
        /*11c2*/ 	.byte	0x3f
	.zero		1


	//   ....[46]....
        /*11c4*/ 	.word	0x00014670
        /*11c8*/ 	.word	0x00000005
        /*11cc*/ 	.word	0x00000000
        /*11d0*/ 	.short	0x0101
        /*11d2*/ 	.byte	0x3f
	.zero		1


	//   ....[47]....
        /*11d4*/ 	.word	0x00014d00
        /*11d8*/ 	.word	0x00000006
        /*11dc*/ 	.word	0x0002d850
        /*11e0*/ 	.short	0x010a
        /*11e2*/ 	.byte	0x3f
	.zero		1


	//   ....[48]....
        /*11e4*/ 	.word	0x00014db0
        /*11e8*/ 	.word	0x00000006
        /*11ec*/ 	.word	0x0002d850
        /*11f0*/ 	.short	0x010a
        /*11f2*/ 	.byte	0x3f
	.zero		1


	//   ....[49]....
        /*11f4*/ 	.word	0x000155b0
        /*11f8*/ 	.word	0x00000004
        /*11fc*/ 	.word	0x00000000
        /*1200*/ 	.short	0x0101
        /*1202*/ 	.byte	0x3f
	.zero		1


	//   ....[50]....
        /*1204*/ 	.word	0x00016900
        /*1208*/ 	.word	0x00000000
        /*120c*/ 	.word	0x00000000
        /*1210*/ 	.short	0x0101
        /*1212*/ 	.byte	0x3f
	.zero		1


	//   ....[51]....
        /*1214*/ 	.word	0x00018c60
        /*1218*/ 	.word	0x00000016
        /*121c*/ 	.word	0x0002d820
        /*1220*/ 	.short	0x010a
        /*1222*/ 	.byte	0x3f
	.zero		1


	//   ....[52]....
        /*1224*/ 	.word	0x00018d20
        /*1228*/ 	.word	0x00000008
        /*122c*/ 	.word	0x0002d8a0
        /*1230*/ 	.short	0x010a
        /*1232*/ 	.byte	0x3f
	.zero		1


	//   ....[53]....
        /*1234*/ 	.word	0x00019150
        /*1238*/ 	.word	0x00000008
        /*123c*/ 	.word	0x0002d8c0
        /*1240*/ 	.short	0x010a
        /*1242*/ 	.byte	0x3f
	.zero		1


	//   ....[54]....
        /*1244*/ 	.word	0x000196b0
        /*1248*/ 	.word	0x00000008
        /*124c*/ 	.word	0x0002d8a0
        /*1250*/ 	.short	0x010a
        /*1252*/ 	.byte	0x3f
	.zero		1


	//   ....[55]....
        /*1254*/ 	.word	0x00019ad0
        /*1258*/ 	.word	0x00000008
        /*125c*/ 	.word	0x0002d8c0
        /*1260*/ 	.short	0x010a
        /*1262*/ 	.byte	0x3f
	.zero		1


	//   ....[56]....
        /*1264*/ 	.word	0x0001ab40
        /*1268*/ 	.word	0x00000000
        /*126c*/ 	.word	0x0002d840
        /*1270*/ 	.short	0x010a
        /*1272*/ 	.byte	0x3f
	.zero		1


	//   ....[57]....
        /*1274*/ 	.word	0x0001b0d0
        /*1278*/ 	.word	0x00000000
        /*127c*/ 	.word	0x0002d830
        /*1280*/ 	.short	0x0107
        /*1282*/ 	.byte	0x3f
	.zero		1


	//   ....[58]....
        /*1284*/ 	.word	0x0001b1a0
        /*1288*/ 	.word	0x00000000
        /*128c*/ 	.word	0x0002d830
        /*1290*/ 	.short	0x0101
        /*1292*/ 	.byte	0x3f
	.zero		1


	//   ....[59]....
        /*1294*/ 	.word	0x0001bdb0
        /*1298*/ 	.word	0x00000016
        /*129c*/ 	.word	0x0002d800
        /*12a0*/ 	.short	0x0107
        /*12a2*/ 	.byte	0x3f
	.zero		1


	//   ....[60]....
        /*12a4*/ 	.word	0x0001bea0
        /*12a8*/ 	.word	0x00000016
        /*12ac*/ 	.word	0x0002d800
        /*12b0*/ 	.short	0x0101
        /*12b2*/ 	.byte	0x3f
	.zero		1


	//   ....[61]....
        /*12b4*/ 	.word	0x0001bec0
        /*12b8*/ 	.word	0x00000016
        /*12bc*/ 	.word	0x0002d820
        /*12c0*/ 	.short	0x010a
        /*12c2*/ 	.byte	0x3f
	.zero		1


	//   ....[62]....
        /*12c4*/ 	.word	0x0001c2c0
        /*12c8*/ 	.word	0x00000005
        /*12cc*/ 	.word	0x0002d840
        /*12d0*/ 	.short	0x010a
        /*12d2*/ 	.byte	0x3f
	.zero		1


	//   ....[63]....
        /*12d4*/ 	.word	0x0001c730
        /*12d8*/ 	.word	0x00000005
        /*12dc*/ 	.word	0x0002d830
        /*12e0*/ 	.short	0x0107
        /*12e2*/ 	.byte	0x3f
	.zero		1


	//   ....[64]....
        /*12e4*/ 	.word	0x0001c7f0
        /*12e8*/ 	.word	0x00000005
        /*12ec*/ 	.word	0x0002d830
        /*12f0*/ 	.short	0x0101
        /*12f2*/ 	.byte	0x3f
	.zero		1


	//   ....[65]....
        /*12f4*/ 	.word	0x0001c850
        /*12f8*/ 	.word	0x00000005
        /*12fc*/ 	.word	0x0002d860
        /*1300*/ 	.short	0x010a
        /*1302*/ 	.byte	0x3f
	.zero		1


	//   ....[66]....
        /*1304*/ 	.word	0x0001cd30
        /*1308*/ 	.word	0x00000005
        /*130c*/ 	.word	0x0002d850
        /*1310*/ 	.short	0x0107
        /*1312*/ 	.byte	0x3f
	.zero		1


	//   ....[67]....
        /*1314*/ 	.word	0x0001ce30
        /*1318*/ 	.word	0x00000005
        /*131c*/ 	.word	0x0002d850
        /*1320*/ 	.short	0x0101
        /*1322*/ 	.byte	0x3f
	.zero		1


	//   ....[68]....
        /*1324*/ 	.word	0x0001d030
        /*1328*/ 	.word	0x00000000
        /*132c*/ 	.word	0x0002d860
        /*1330*/ 	.short	0x010a
        /*1332*/ 	.byte	0x3f
	.zero		1


	//   ....[69]....
        /*1334*/ 	.word	0x0001d460
        /*1338*/ 	.word	0x00000000
        /*133c*/ 	.word	0x0002d850
        /*1340*/ 	.short	0x0107
        /*1342*/ 	.byte	0x3f
	.zero		1


	//   ....[70]....
        /*1344*/ 	.word	0x0001d530
        /*1348*/ 	.word	0x00000000
        /*134c*/ 	.word	0x0002d850
        /*1350*/ 	.short	0x0101
        /*1352*/ 	.byte	0x3f
	.zero		1


	//   ....[71]....
        /*1354*/ 	.word	0x0001e260
        /*1358*/ 	.word	0x00000005
        /*135c*/ 	.word	0x0002d820
        /*1360*/ 	.short	0x010a
        /*1362*/ 	.byte	0x3f
	.zero		1


	//   ....[72]....
        /*1364*/ 	.word	0x0001e3d0
        /*1368*/ 	.word	0x00000003
        /*136c*/ 	.word	0x0002d840
        /*1370*/ 	.short	0x010a
        /*1372*/ 	.byte	0x3f
	.zero		1


	//   ....[73]....
        /*1374*/ 	.word	0x0001e470
        /*1378*/ 	.word	0x00000019
        /*137c*/ 	.word	0x0002d840
        /*1380*/ 	.short	0x010a
        /*1382*/ 	.byte	0x3f
	.zero		1


	//   ....[74]....
        /*1384*/ 	.word	0x0001e4b0
        /*1388*/ 	.word	0x00000003
        /*138c*/ 	.word	0x0002d860
        /*1390*/ 	.short	0x010a
        /*1392*/ 	.byte	0x3f
	.zero		1


	//   ....[75]....
        /*1394*/ 	.word	0x0001e4f0
        /*1398*/ 	.word	0x00000019
        /*139c*/ 	.word	0x0002d860
        /*13a0*/ 	.short	0x010a
        /*13a2*/ 	.byte	0x3f
	.zero		1


	//   ....[76]....
        /*13a4*/ 	.word	0x0001e550
        /*13a8*/ 	.word	0x00000020
        /*13ac*/ 	.word	0x0002d890
        /*13b0*/ 	.short	0x010a
        /*13b2*/ 	.byte	0x3f
	.zero		1


	//   ....[77]....
        /*13b4*/ 	.word	0x0001e6d0
        /*13b8*/ 	.word	0x00000020
        /*13bc*/ 	.word	0x0002d890
        /*13c0*/ 	.short	0x010a
        /*13c2*/ 	.byte	0x3f
	.zero		1


	//   ....[78]....
        /*13c4*/ 	.word	0x0001e850
        /*13c8*/ 	.word	0x00000020
        /*13cc*/ 	.word	0x0002d890
        /*13d0*/ 	.short	0x010a
        /*13d2*/ 	.byte	0x3f
	.zero		1


	//   ....[79]....
        /*13d4*/ 	.word	0x0001e9c0
        /*13d8*/ 	.word	0x00000020
        /*13dc*/ 	.word	0x0002d8b0
        /*13e0*/ 	.short	0x010a
        /*13e2*/ 	.byte	0x3f
	.zero		1


	//   ....[80]....
        /*13e4*/ 	.word	0x0001ecd0
        /*13e8*/ 	.word	0x00000002
        /*13ec*/ 	.word	0x0002d800
        /*13f0*/ 	.short	0x010a
        /*13f2*/ 	.byte	0x3f
	.zero		1


	//   ....[81]....
        /*13f4*/ 	.word	0x0001eee0
        /*13f8*/ 	.word	0x00000002
        /*13fc*/ 	.word	0x0002d800
        /*1400*/ 	.short	0x010a
        /*1402*/ 	.byte	0x3f
	.zero		1


	//   ....[82]....
        /*1404*/ 	.word	0x0001ef30
        /*1408*/ 	.word	0x00000000
        /*140c*/ 	.word	0x0002d830
        /*1410*/ 	.short	0x010a
        /*1412*/ 	.byte	0x3f
	.zero		1


	//   ....[83]....
        /*1414*/ 	.word	0x0001ef80
        /*1418*/ 	.word	0x00000007
        /*141c*/ 	.word	0x0002d830
        /*1420*/ 	.short	0x010a
        /*1422*/ 	.byte	0x3f
	.zero		1


	//   ....[84]....
        /*1424*/ 	.word	0x0001efd0
        /*1428*/ 	.word	0x00000008
        /*142c*/ 	.word	0x0002d850
        /*1430*/ 	.short	0x010a
        /*1432*/ 	.byte	0x3f
	.zero		1


	//   ....[85]....
        /*1434*/ 	.word	0x0001f020
        /*1438*/ 	.word	0x00000007
        /*143c*/ 	.word	0x0002d830
        /*1440*/ 	.short	0x010a
        /*1442*/ 	.byte	0x3f
	.zero		1


	//   ....[86]....
        /*1444*/ 	.word	0x0001f070
        /*1448*/ 	.word	0x00000008
        /*144c*/ 	.word	0x0002d850
        /*1450*/ 	.short	0x010a
        /*1452*/ 	.byte	0x3f
	.zero		1


	//   ....[87]....
        /*1454*/ 	.word	0x0001f0c0
        /*1458*/ 	.word	0x00000006
        /*145c*/ 	.word	0x0002d850
        /*1460*/ 	.short	0x010a
        /*1462*/ 	.byte	0x3f
	.zero		1


	//   ....[88]....
        /*1464*/ 	.word	0x0001f450
        /*1468*/ 	.word	0x00000016
        /*146c*/ 	.word	0x0002d820
        /*1470*/ 	.short	0x010a
        /*1472*/ 	.byte	0x3f
	.zero		1


	//   ....[89]....
        /*1474*/ 	.word	0x0001f4a0
        /*1478*/ 	.word	0x00000008
        /*147c*/ 	.word	0x0002d8a0
        /*1480*/ 	.short	0x010a
        /*1482*/ 	.byte	0x3f
	.zero		1


	//   ....[90]....
        /*1484*/ 	.word	0x0001f4f0
        /*1488*/ 	.word	0x00000008
        /*148c*/ 	.word	0x0002d8c0
        /*1490*/ 	.short	0x010a
        /*1492*/ 	.byte	0x3f
	.zero		1


	//   ....[91]....
        /*1494*/ 	.word	0x0001f540
        /*1498*/ 	.word	0x00000008
        /*149c*/ 	.word	0x0002d8a0
        /*14a0*/ 	.short	0x010a
        /*14a2*/ 	.byte	0x3f
	.zero		1


	//   ....[92]....
        /*14a4*/ 	.word	0x0001f590
        /*14a8*/ 	.word	0x00000008
        /*14ac*/ 	.word	0x0002d8c0
        /*14b0*/ 	.short	0x010a
        /*14b2*/ 	.byte	0x3f
	.zero		1


	//   ....[93]....
        /*14b4*/ 	.word	0x0001f6b0
        /*14b8*/ 	.word	0x00000000
        /*14bc*/ 	.word	0x0002d840
        /*14c0*/ 	.short	0x010a
        /*14c2*/ 	.byte	0x3f
	.zero		1


	//   ....[94]....
        /*14c4*/ 	.word	0x00020520
        /*14c8*/ 	.word	0x00000016
        /*14cc*/ 	.word	0x0002d820
        /*14d0*/ 	.short	0x010a
        /*14d2*/ 	.byte	0x3f
	.zero		1


	//   ....[95]....
        /*14d4*/ 	.word	0x00020570
        /*14d8*/ 	.word	0x00000005
        /*14dc*/ 	.word	0x0002d840
        /*14e0*/ 	.short	0x010a
        /*14e2*/ 	.byte	0x3f
	.zero		1


	//   ....[96]....
        /*14e4*/ 	.word	0x00020b80
        /*14e8*/ 	.word	0x00000005
        /*14ec*/ 	.word	0x0002d860
        /*14f0*/ 	.short	0x010a
        /*14f2*/ 	.byte	0x3f
	.zero		1


	//   ....[97]....
        /*14f4*/ 	.word	0x00021160
        /*14f8*/ 	.word	0x00000000
        /*14fc*/ 	.word	0x0002d860
        /*1500*/ 	.short	0x010a
        /*1502*/ 	.byte	0x3f
	.zero		1


	//   ....[98]....
        /*1504*/ 	.word	0x000220b0
        /*1508*/ 	.word	0x00000005
        /*150c*/ 	.word	0x0002d820
        /*1510*/ 	.short	0x010a
        /*1512*/ 	.byte	0x3f
	.zero		1


	//   ....[99]....
        /*1514*/ 	.word	0x00022250
        /*1518*/ 	.word	0x00000003
        /*151c*/ 	.word	0x0002d840
        /*1520*/ 	.short	0x010a
        /*1522*/ 	.byte	0x3f
	.zero		1


	//   ....[100]....
        /*1524*/ 	.word	0x000222a0
        /*1528*/ 	.word	0x00000019
        /*152c*/ 	.word	0x0002d840
        /*1530*/ 	.short	0x010a
        /*1532*/ 	.byte	0x3f
	.zero		1


	//   ....[101]....
        /*1534*/ 	.word	0x000222f0
        /*1538*/ 	.word	0x00000003
        /*153c*/ 	.word	0x0002d860
        /*1540*/ 	.short	0x010a
        /*1542*/ 	.byte	0x3f
	.zero		1


	//----- nvinfo : EIATTR_NUM_MBARRIERS
	.align		4
.L_1351:
        /*1544*/ 	.byte	0x03, 0x38
        /*1546*/ 	.short	0x0016


	//----- nvinfo : EIATTR_EXIT_INSTR_OFFSETS
	.align		4
        /*1548*/ 	.byte	0x04, 0x1c
        /*154a*/ 	.short	(.L_1353 - .L_1352)


	//   ....[0]....
.L_1352:
        /*154c*/ 	.word	0x0001e540


	//----- nvinfo : EIATTR_MAX_THREADS
	.align		4
.L_1353:
        /*1550*/ 	.byte	0x04, 0x05
        /*1552*/ 	.short	(.L_1355 - .L_1354)
.L_1354:
        /*1554*/ 	.word	0x00000200
        /*1558*/ 	.word	0x00000001
        /*155c*/ 	.word	0x00000001


	//----- nvinfo : EIATTR_CRS_STACK_SIZE
	.align		4
.L_1355:
        /*1560*/ 	.byte	0x04, 0x1e
        /*1562*/ 	.short	(.L_1357 - .L_1356)
.L_1356:
        /*1564*/ 	.word	0x00000000


	//----- nvinfo : EIATTR_CBANK_PARAM_SIZE
	.align		4
.L_1357:
        /*1568*/ 	.byte	0x03, 0x19
        /*156a*/ 	.short	0x0af0


	//----- nvinfo : EIATTR_PARAM_CBANK
	.align		4
        /*156c*/ 	.byte	0x04, 0x0a
        /*156e*/ 	.short	(.L_1359 - .L_1358)
	.align		4
.L_1358:
        /*1570*/ 	.word	index@(.nv.constant0._ZN7cutlass13device_kernelIN5flash11enable_sm90INS1_16FlashAttnFwdSm90INS1_25CollectiveMainloopFwdSm90ILi2EN4cute5tupleIJNS5_1CILi1EEES8_S8_EEENS6_IJNS7_ILi192EEENS7_ILi128EEENS7_ILi96EEEEEELi96ENS_10bfloat16_tEfNS_4arch4Sm90ELb1ELb0ELb1ELb1ELb1ELb1ELb0ELb0ELb1ELb1ELb0ELb0EEENS1_21CollectiveEpilogueFwdINS6_IJSA_SC_SB_EEES9_SE_SG_Li384ELb1ELb1ELb0ELb0EEENS1_36VarlenDynamicPersistentTileSchedulerILi192ELi128ELi384ELi128ELb0ELb1ELb1ELb1ELb1ELb1EEEEEEEEEvNT_6ParamsE)
        /*1574*/ 	.short	0x0210
        /*1576*/ 	.short	0x0af0


	//----- nvinfo : EIATTR_SW_WAR
	.align		4
.L_1359:
        /*1578*/ 	.byte	0x04, 0x36
        /*157a*/ 	.short	(.L_1361 - .L_1360)
.L_1360:
        /*157c*/ 	.word	0x00000008
.L_1361:


//--------------------- .nv.info._ZN7cutlass13device_kernelIN5flash11enable_sm90INS1_16FlashAttnFwdSm90INS1_25CollectiveMainloopFwdSm90ILi2EN4cute5tupleIJNS5_1CILi1EEES8_S8_EEENS6_IJNS7_ILi192EEENS7_ILi128EEENS7_ILi64EEEEEELi64ENS_10bfloat16_tEfNS_4arch4Sm90ELb0ELb0ELb1ELb0ELb1ELb0ELb0ELb1ELb1ELb1ELb0ELb0EEENS1_21CollectiveEpilogueFwdINS6_IJSA_SC_SB_EEES9_SE_SG_Li384ELb0ELb1ELb0ELb0EEENS1_29StaticPersistentTileSchedulerILb0EEEEEEEEEvNT_6ParamsE --------------------------
	.section	.nv.info._ZN7cutlass13device_kernelIN5flash11enable_sm90INS1_16FlashAttnFwdSm90INS1_25CollectiveMainloopFwdSm90ILi2EN4cute5tupleIJNS5_1CILi1EEES8_S8_EEENS6_IJNS7_ILi192EEENS7_ILi128EEENS7_ILi64EEEEEELi64ENS_10bfloat16_tEfNS_4arch4Sm90ELb0ELb0ELb1ELb0ELb1ELb0ELb0ELb1ELb1ELb1ELb0ELb0EEENS1_21CollectiveEpilogueFwdINS6_IJSA_SC_SB_EEES9_SE_SG_Li384ELb0ELb1ELb0ELb0EEENS1_29StaticPersistentTileSchedulerILb0EEEEEEEEEvNT_6ParamsE,"",@"SHT_CUDA_INFO"
	.sectionflags	@""
	.align	4


	//----- nvinfo : EIATTR_CUDA_API_VERSION
	.align		4
        /*0000*/ 	.byte	0x04, 0x37
        /*0002*/ 	.short	(.L_1363 - .L_1362)
.L_1362:
        /*0004*/ 	.word	0x00000082


	//----- nvinfo : EIATTR_KPARAM_INFO
	.align		4
.L_1363:
        /*0008*/ 	.byte	0x04, 0x17
        /*000a*/ 	.short	(.L_1365 - .L_1364)
.L_1364:
        /*000c*/ 	.word	0x00000000
        /*0010*/ 	.short	0x0000
        /*0012*/ 	.short	0x0070
        /*0014*/ 	.byte	0x00, 0xf0, 0x01, 0x28


	//----- nvinfo : EIATTR_SPARSE_MMA_MASK
	.align		4
.L_1365:
        /*0018*/ 	.byte	0x03, 0x50
        /*001a*/ 	.short	0x0000


	//----- nvinfo : EIATTR_MAXREG_COUNT
	.align		4
        /*001c*/ 	.byte	0x03, 0x1b
        /*001e*/ 	.short	0x0080


	//----- nvinfo : EIATTR_NUM_BARRIERS
	.align		4
        /*0020*/ 	.byte	0x02, 0x4c
        /*0022*/ 	.byte	0x10
	.zero		1


	//----- nvinfo : EIATTR_EXTERNS
	.align		4
        /*0024*/ 	.byte	0x04, 0x0f
        /*0026*/ 	.short	(.L_1367 - .L_1366)


	//   ....[0]....
	.align		4
.L_1366:
        /*0028*/ 	.word	index@(__assertfail)


	//----- nvinfo : EIATTR_ANNOTATIONS
	.align		4
.L_1367:
        /*002c*/ 	.byte	0x04, 0x55
        /*002e*/ 	.short	(.L_1369 - .L_1368)


	//   ....[0]....
.L_1368:
        /*0030*/ 	.word	0x00000001
        /*0034*/ 	.byte	0x00, 0x75, 0x00, 0x00, 0x01, 0x00, 0x00, 0x00, 0x20, 0x75, 0x00, 0x00, 0x01, 0x00, 0x00, 0x00
        /*0044*/ 	.byte	0xd0, 0x75, 0x00, 0x00, 0x01, 0x00, 0x00, 0x00, 0x60, 0x77, 0x00, 0x00, 0x01, 0x00, 0x00, 0x00
        /*0054*/ 	.byte	0xd0, 0x7c, 0x00, 0x00, 0x01, 0x00, 0x00, 0x00, 0xc0, 0x88, 0x00, 0x00, 0x01, 0x00, 0x00, 0x00
        /*0064*/ 	.byte	0x20, 0x94, 0x00, 0x00, 0x01, 0x00, 0x00, 0x00, 0xf0, 0x95, 0x00, 0x00, 0x01, 0x00, 0x00, 0x00
        /*0074*/ 	.byte	0x20, 0x96, 0x00, 0x00, 0x01, 0x00, 0x00, 0x00, 0xa0, 0xaa, 0x00, 0x00, 0x01, 0x00, 0x00, 0x00
        /*0084*/ 	.byte	0xd0, 0xaa, 0x00, 0x00, 0x01, 0x00, 0x00, 0x00, 0x50, 0xab, 0x00, 0x00, 0x01, 0x00, 0x00, 0x00
        /*0094*/ 	.byte	0x70, 0xab, 0x00, 0x00


	//----- nvinfo : EIATTR_MERCURY_ISA_VERSION
	.align		4
.L_1369:
        /*0098*/ 	.byte	0x03, 0x5f
        /*009a*/ 	.short	0x0101


	//----- nvinfo : EIATTR_INT_WARP_WIDE_INSTR_OFFSETS
	.align		4
        /*009c*/ 	.byte	0x04, 0x31
        /*009e*/ 	.short	(.L_1371 - .L_1370)


	//   ....[0]....
.L_1370:
        /*00a0*/ 	.word	0x000000c0


	//   ....[1]....
        /*00a4*/ 	.word	0x000000d0


	//   ....[2]....
        /*00a8*/ 	.word	0x00000170


	//----- nvinfo : EIATTR_COOP_GROUP_MASK_REGIDS
	.align		4
.L_1371:
        /*00ac*/ 	.byte	0x04, 0x29
        /*00ae*/ 	.short	(.L_1373 - .L_1372)


	//   ....[0]....
.L_1372:
        /*00b0*/ 	.word	0xffffffff


	//   ....[1]....
        /*00b4*/ 	.word	0xffffffff


	//   ....[2]....
        /*00b8*/ 	.word	0xffffffff


	//   ....[3]....
        /*00bc*/ 	.word	0xffffffff


	//   ....[4]....
        /*00c0*/ 	.word	0xffffffff


	//   ....[5]....
        /*00c4*/ 	.word	0xffffffff


	//   ....[6]....
        /*00c8*/ 	.word	0xffffffff


	//   ....[7]....
        /*00cc*/ 	.word	0xffffffff


	//   ....[8]....
        /*00d0*/ 	.word	0xffffffff


	//   ....[9]....
        /*00d4*/ 	.word	0xffffffff


	//   ....[10]....
        /*00d8*/ 	.word	0xffffffff


	//   ....[11]....
        /*00dc*/ 	.word	0xffffffff


	//   ....[12]....
        /*00e0*/ 	.word	0xffffffff


	//   ....[13]....
        /*00e4*/ 	.word	0xffffffff


	//   ....[14]....
        /*00e8*/ 	.word	0xffffffff


	//   ....[15]....
        /*00ec*/ 	.word	0xffffffff


	//   ....[16]....
        /*00f0*/ 	.word	0xffffffff


	//   ....[17]....
        /*00f4*/ 	.word	0xffffffff


	//   ....[18]....
        /*00f8*/ 	.word	0xffffffff


	//   ....[19]....
        /*00fc*/ 	.word	0xffffffff


	//   ....[20]....
        /*0100*/ 	.word	0xffffffff


	//   ....[21]....
        /*0104*/ 	.word	0xffffffff


	//   ....[22]....
        /*0108*/ 	.word	0xffffffff


	//   ....[23]....
        /*010c*/ 	.word	0xffffffff


	//   ....[24]....
        /*0110*/ 	.word	0xffffffff


	//   ....[25]....
        /*0114*/ 	.word	0xffffffff


	//   ....[26]....
        /*0118*/ 	.word	0xffffffff


	//   ....[27]....
        /*011c*/ 	.word	0xffffffff


	//   ....[28]....
        /*0120*/ 	.word	0xffffffff


	//   ....[29]....
        /*0124*/ 	.word	0xffffffff


	//   ....[30]....
        /*0128*/ 	.word	0xffffffff


	//   ....[31]....
        /*012c*/ 	.word	0xffffffff


	//   ....[32]....
        /*0130*/ 	.word	0xffffffff


	//   ....[33]....
        /*0134*/ 	.word	0xffffffff


	//   ....[34]....
        /*0138*/ 	.word	0xffffffff


	//   ....[35]....
        /*013c*/ 	.word	0xffffffff


	//   ....[36]....
        /*0140*/ 	.word	0xffffffff


	//   ....[37]....
        /*0144*/ 	.word	0xffffffff


	//   ....[38]....
        /*0148*/ 	.word	0xffffffff


	//   ....[39]....
        /*014c*/ 	.word	0xffffffff


	//   ....[40]....
        /*0150*/ 	.word	0xffffffff


	//   ....[41]....
        /*0154*/ 	.word	0xffffffff


	//   ....[42]....
        /*0158*/ 	.word	0xffffffff


	//   ....[43]....
        /*015c*/ 	.word	0xffffffff


	//   ....[44]....
        /*0160*/ 	.word	0xffffffff


	//   ....[45]....
        /*0164*/ 	.word	0xffffffff


	//   ....[46]....
        /*0168*/ 	.word	0xffffffff


	//   ....[47]....
        /*016c*/ 	.word	0xffffffff


	//   ....[48]....
        /*0170*/ 	.word	0xffffffff


	//   ....[49]....
        /*0174*/ 	.word	0xffffffff


	//   ....[50]....
        /*0178*/ 	.word	0xffffffff


	//   ....[51]....
        /*017c*/ 	.word	0xffffffff


	//   ....[52]....
        /*0180*/ 	.word	0xffffffff


	//   ....[53]....
        /*0184*/ 	.word	0xffffffff


	//   ....[54]....
        /*0188*/ 	.word	0xffffffff


	//   ....[55]....
        /*018c*/ 	.word	0xffffffff


	//   ....[56]....
        /*0190*/ 	.word	0xffffffff


	//   ....[57]....
        /*0194*/ 	.word	0xffffffff


	//   ....[58]....
        /*0198*/ 	.word	0xffffffff


	//   ....[59]....
        /*019c*/ 	.word	0xffffffff


	//   ....[60]....
        /*01a0*/ 	.word	0xffffffff


	//   ....[61]....
        /*01a4*/ 	.word	0xffffffff


	//   ....[62]....
        /*01a8*/ 	.word	0xffffffff


	//   ....[63]....
        /*01ac*/ 	.word	0xffffffff


	//   ....[64]....
        /*01b0*/ 	.word	0xffffffff


	//   ....[65]....
        /*01b4*/ 	.word	0xffffffff


	//   ....[66]....
        /*01b8*/ 	.word	0xffffffff


	//   ....[67]....
        /*01bc*/ 	.word	0xffffffff


	//   ....[68]....
        /*01c0*/ 	.word	0xffffffff


	//   ....[69]....
        /*01c4*/ 	.word	0xffffffff


	//   ....[70]....
        /*01c8*/ 	.word	0xffffffff


	//   ....[71]....
        /*01cc*/ 	.word	0xffffffff


	//   ....[72]....
        /*01d0*/ 	.word	0xffffffff


	//   ....[73]....
        /*01d4*/ 	.word	0xffffffff


	//   ....[74]....
        /*01d8*/ 	.word	0xffffffff


	//   ....[75]....
        /*01dc*/ 	.word	0xffffffff


	//   ....[76]....
        /*01e0*/ 	.word	0xffffffff


	//   ....[77]....
        /*01e4*/ 	.word	0xffffffff


	//   ....[78]....
        /*01e8*/ 	.word	0xffffffff


	//   ....[79]....
        /*01ec*/ 	.word	0xffffffff


	//   ....[80]....
        /*01f0*/ 	.word	0xffffffff


	//   ....[81]....
        /*01f4*/ 	.word	0xffffffff


	//   ....[82]....
        /*01f8*/ 	.word	0xffffffff


	//   ....[83]....
        /*01fc*/ 	.word	0xffffffff


	//   ....[84]....
        /*0200*/ 	.word	0xffffffff


	//   ....[85]....
        /*0204*/ 	.word	0xffffffff


	//   ....[86]....
        /*0208*/ 	.word	0xffffffff


	//   ....[87]....
        /*020c*/ 	.word	0xffffffff


	//   ....[88]....
        /*0210*/ 	.word	0xffffffff


	//   ....[89]....
        /*0214*/ 	.word	0xffffffff


	//   ....[90]....
        /*0218*/ 	.word	0xffffffff


	//   ....[91]....
        /*021c*/ 	.word	0xffffffff


	//   ....[92]....
        /*0220*/ 	.word	0xffffffff


	//   ....[93]....
        /*0224*/ 	.word	0xffffffff


	//   ....[94]....
        /*0228*/ 	.word	0xffffffff


	//   ....[95]....
        /*022c*/ 	.word	0xffffffff


	//   ....[96]....
        /*0230*/ 	.word	0xffffffff


	//   ....[97]....
        /*0234*/ 	.word	0xffffffff


	//   ....[98]....
        /*0238*/ 	.word	0xffffffff


	//   ....[99]....
        /*023c*/ 	.word	0xffffffff


	//   ....[100]....
        /*0240*/ 	.word	0xffffffff


	//   ....[101]....
        /*0244*/ 	.word	0xffffffff


	//   ....[102]....
        /*0248*/ 	.word	0xffffffff


	//   ....[103]....
        /*024c*/ 	.word	0xffffffff


	//   ....[104]....
        /*0250*/ 	.word	0xffffffff


	//   ....[105]....
        /*0254*/ 	.word	0xffffffff


	//   ....[106]....
        /*0258*/ 	.word	0xffffffff


	//   ....[107]....
        /*025c*/ 	.word	0xffffffff


	//   ....[108]....
        /*0260*/ 	.word	0xffffffff


	//   ....[109]....
        /*0264*/ 	.word	0xffffffff


	//   ....[110]....
        /*0268*/ 	.word	0xffffffff


	//   ....[111]....
        /*026c*/ 	.word	0xffffffff


	//   ....[112]....
        /*0270*/ 	.word	0xffffffff


	//   ....[113]....
        /*0274*/ 	.word	0xffffffff


	//   ....[114]....
        /*0278*/ 	.word	0xffffffff


	//   ....[115]....
        /*027c*/ 	.word	0xffffffff


	//   ....[116]....
        /*0280*/ 	.word	0xffffffff


	//   ....[117]....
        /*0284*/ 	.word	0xffffffff


	//   ....[118]....
        /*0288*/ 	.word	0xffffffff


	//   ....[119]....
        /*028c*/ 	.word	0xffffffff


	//   ....[120]....
        /*0290*/ 	.word	0x0500000f


	//   ....[121]....
        /*0294*/ 	.word	0x0500000f


	//   ....[122]....
        /*0298*/ 	.word	0x0500000f


	//   ....[123]....
        /*029c*/ 	.word	0x0500000f


	//   ....[124]....
        /*02a0*/ 	.word	0x0500000f


	//   ....[125]....
        /*02a4*/ 	.word	0x0500000f


	//   ....[126]....
        /*02a8*/ 	.word	0x0500000f


	//   ....[127]....
        /*02ac*/ 	.word	0x0500000f


	//   ....[128]....
        /*02b0*/ 	.word	0x0500000f


	//   ....[129]....
        /*02b4*/ 	.word	0x0500000f


	//   ....[130]....
        /*02b8*/ 	.word	0x0500000f


	//   ....[131]....
        /*02bc*/ 	.word	0x0500000f


	//   ....[132]....
        /*02c0*/ 	.word	0x0500000f


	//   ....[133]....
        /*02c4*/ 	.word	0x0500000f


	//   ....[134]....
        /*02c8*/ 	.word	0x0500000f


	//   ....[135]....
        /*02cc*/ 	.word	0x0500000f


	//   ....[136]....
        /*02d0*/ 	.word	0x0500000f


	//   ....[137]....
        /*02d4*/ 	.word	0x0500000f


	//   ....[138]....
        /*02d8*/ 	.word	0x0500000f


	//   ....[139]....
        /*02dc*/ 	.word	0x0500000f


	//   ....[140]....
        /*02e0*/ 	.word	0x0500000f


	//   ....[141]....
        /*02e4*/ 	.word	0x0500000f


	//   ....[142]....
        /*02e8*/ 	.word	0x0500000f


	//   ....[143]....
        /*02ec*/ 	.word	0x0500000f


	//   ....[144]....
        /*02f0*/ 	.word	0x0500000f


	//   ....[145]....
        /*02f4*/ 	.word	0x0500000f


	//   ....[146]....
        /*02f8*/ 	.word	0x0500000f


	//   ....[147]....
        /*02fc*/ 	.word	0x0500000f


	//   ....[148]....
        /*0300*/ 	.word	0x0500000f


	//   ....[149]....
        /*0304*/ 	.word	0x0500000f


	//   ....[150]....
        /*0308*/ 	.word	0x0500000f


	//   ....[151]....
        /*030c*/ 	.word	0x0500000f


	//   ....[152]....
        /*0310*/ 	.word	0x0500000f


	//   ....[153]....
        /*0314*/ 	.word	0x0500000f


	//   ....[154]....
        /*0318*/ 	.word	0x0500000f


	//   ....[155]....
        /*031c*/ 	.word	0x0500000f


	//   ....[156]....
        /*0320*/ 	.word	0x0500000f


	//   ....[157]....
        /*0324*/ 	.word	0x0500000f


	//   ....[158]....
        /*0328*/ 	.word	0x0500000f


	//   ....[159]....
        /*032c*/ 	.word	0x0500000f


	//   ....[160]....
        /*0330*/ 	.word	0x0500000f


	//   ....[161]....
        /*0334*/ 	.word	0x0500000f


	//   ....[162]....
        /*0338*/ 	.word	0x0500000f


	//   ....[163]....
        /*033c*/ 	.word	0x0500000f


	//   ....[164]....
        /*0340*/ 	.word	0x0500000f


	//   ....[165]....
        /*0344*/ 	.word	0x0500000f


	//   ....[166]....
        /*0348*/ 	.word	0x0500000f


	//   ....[167]....
        /*034c*/ 	.word	0x0500000f


	//   ....[168]....
        /*0350*/ 	.word	0x0500000f


	//   ....[169]....
        /*0354*/ 	.word	0x0500000f


	//   ....[170]....
        /*0358*/ 	.word	0x0500000f


	//   ....[171]....
        /*035c*/ 	.word	0x0500000f


	//   ....[172]....
        /*0360*/ 	.word	0x0500000f


	//   ....[173]....
        /*0364*/ 	.word	0x0500000f


	//   ....[174]....
        /*0368*/ 	.word	0x0500000f


	//   ....[175]....
        /*036c*/ 	.word	0x0500000f


	//   ....[176]....
        /*0370*/ 	.word	0x0500000f


	//   ....[177]....
        /*0374*/ 	.word	0x0500000f


	//   ....[178]....
        /*0378*/ 	.word	0x0500000f


	//   ....[179]....
        /*037c*/ 	.word	0x0500000f


	//   ....[180]....
        /*0380*/ 	.word	0x0500000f


	//   ....[181]....
        /*0384*/ 	.word	0x0500000f


	//   ....[182]....
        /*0388*/ 	.word	0x0500000f


	//   ....[183]....
        /*038c*/ 	.word	0x0500000f


	//   ....[184]....
        /*0390*/ 	.word	0x0500000f


	//   ....[185]....
        /*0394*/ 	.word	0x0500000f


	//   ....[186]....
        /*0398*/ 	.word	0x0500000f


	//   ....[187]....
        /*039c*/ 	.word	0x0500000f


	//   ....[188]....
        /*03a0*/ 	.word	0x0500000f


	//   ....[189]....
        /*03a4*/ 	.word	0x0500000f


	//   ....[190]....
        /*03a8*/ 	.word	0x0500000f


	//   ....[191]....
        /*03ac*/ 	.word	0x0500000f


	//   ....[192]....
        /*03b0*/ 	.word	0x0500000f


	//   ....[193]....
        /*03b4*/ 	.word	0x0500000f


	//   ....[194]....
        /*03b8*/ 	.word	0x0500000f


	//   ....[195]....
        /*03bc*/ 	.word	0x0500000f


	//   ....[196]....
        /*03c0*/ 	.word	0x0500000f


	//   ....[197]....
        /*03c4*/ 	.word	0x0500000f


	//   ....[198]....
        /*03c8*/ 	.word	0x0500000f


	//   ....[199]....
        /*03cc*/ 	.word	0x0500000f


	//   ....[200]....
        /*03d0*/ 	.word	0x0500000f


	//   ....[201]....
        /*03d4*/ 	.word	0x0500000f


	//   ....[202]....
        /*03d8*/ 	.word	0x0500000f


	//   ....[203]....
        /*03dc*/ 	.word	0x0500000f


	//   ....[204]....
        /*03e0*/ 	.word	0x0500000f


	//   ....[205]....
        /*03e4*/ 	.word	0x0500000f


	//   ....[206]....
        /*03e8*/ 	.word	0x0500000f


	//   ....[207]....
        /*03ec*/ 	.word	0x0500000f


	//   ....[208]....
        /*03f0*/ 	.word	0x0500000f


	//   ....[209]....
        /*03f4*/ 	.word	0x0500000f


	//----- nvinfo : EIATTR_COOP_GROUP_INSTR_OFFSETS
	.align		4
.L_1373:
        /*03f8*/ 	.byte	0x04, 0x28
        /*03fa*/ 	.short	(.L_1375 - .L_1374)


	//   ....[0]....
.L_1374:
        /*03fc*/ 	.word	0x00000080


	//   ....[1]....
        /*0400*/ 	.word	0x00000090


	//   ....[2]....
        /*0404*/ 	.word	0x000002d0


	//   ....[3]....
        /*0408*/ 	.word	0x00000430


	//   ....[4]....
        /*040c*/ 	.word	0x00000550


	//   ....[5]....
        /*0410*/ 	.word	0x000006b0


	//   ....[6]....
        /*0414*/ 	.word	0x00000ca0


	//   ....[7]....
        /*0418*/ 	.word	0x00002630


	//   ....[8]....
        /*041c*/ 	.word	0x00002680


	//   ....[9]....
        /*0420*/ 	.word	0x000028b0


	//   ....[10]....
        /*0424*/ 	.word	0x00002a80


	//   ....[11]....
        /*0428*/ 	.word	0x00004b30


	//   ....[12]....
        /*042c*/ 	.word	0x00004b70


	//   ....[13]....
        /*0430*/ 	.word	0x00004b90


	//   ....[14]....
        /*0434*/ 	.word	0x00004bb0


	//   ....[15]....
        /*0438*/ 	.word	0x00005e50


	//   ....[16]....
        /*043c*/ 	.word	0x00005e90


	//   ....[17]....
        /*0440*/ 	.word	0x00005f20


	//   ....[18]....
        /*0444*/ 	.word	0x00005f40


	//   ....[19]....
        /*0448*/ 	.word	0x00006aa0


	//   ....[20]....
        /*044c*/ 	.word	0x00006b00


	//   ....[21]....
        /*0450*/ 	.word	0x00006b80


	//   ....[22]....
        /*0454*/ 	.word	0x00006bb0


	//   ....[23]....
        /*0458*/ 	.word	0x00007030


	//   ....[24]....
        /*045c*/ 	.word	0x00007060


	//   ....[25]....
        /*0460*/ 	.word	0x00007090


	//   ....[26]....
        /*0464*/ 	.word	0x000070d0


	//   ....[27]....
        /*0468*/ 	.word	0x00007100


	//   ....[28]....
        /*046c*/ 	.word	0x00007120


	//   ....[29]....
        /*0470*/ 	.word	0x00007130


	//   ....[30]....
        /*0474*/ 	.word	0x00007140


	//   ....[31]....
        /*0478*/ 	.word	0x00008180


	//   ....[32]....
        /*047c*/ 	.word	0x000081a0


	//   ....[33]....
        /*0480*/ 	.word	0x000081b0


	//   ....[34]....
        /*0484*/ 	.word	0x00008240


	//   ....[35]....
        /*0488*/ 	.word	0x00008260


	//   ....[36]....
        /*048c*/ 	.word	0x000082e0


	//   ....[37]....
        /*0490*/ 	.word	0x00008300


	//   ....[38]....
        /*0494*/ 	.word	0x00008380


	//   ....[39]....
        /*0498*/ 	.word	0x000083a0


	//   ....[40]....
        /*049c*/ 	.word	0x00008420


	//   ....[41]....
        /*04a0*/ 	.word	0x00008440


	//   ....[42]....
        /*04a4*/ 	.word	0x000084c0


	//   ....[43]....
        /*04a8*/ 	.word	0x000084e0


	//   ....[44]....
        /*04ac*/ 	.word	0x00008560


	//   ....[45]....
        /*04b0*/ 	.word	0x00008580


	//   ....[46]....
        /*04b4*/ 	.word	0x00008590


	//   ....[47]....
        /*04b8*/ 	.word	0x00008d70


	//   ....[48]....
        /*04bc*/ 	.word	0x00008d90


	//   ....[49]....
        /*04c0*/ 	.word	0x00008dc0


	//   ....[50]....
        /*04c4*/ 	.word	0x00008e50


	//   ....[51]....
        /*04c8*/ 	.word	0x00008e60


	//   ....[52]....
        /*04cc*/ 	.word	0x00008ef0


	//   ....[53]....
        /*04d0*/ 	.word	0x00008f00


	//   ....[54]....
        /*04d4*/ 	.word	0x00008f90


	//   ....[55]....
        /*04d8*/ 	.word	0x00008fa0


	//   ....[56]....
        /*04dc*/ 	.word	0x00009030


	//   ....[57]....
        /*04e0*/ 	.word	0x00009040


	//   ....[58]....
        /*04e4*/ 	.word	0x000090d0


	//   ....[59]....
        /*04e8*/ 	.word	0x000090e0


	//   ....[60]....
        /*04ec*/ 	.word	0x00009170


	//   ....[61]....
        /*04f0*/ 	.word	0x00009180


	//   ....[62]....
        /*04f4*/ 	.word	0x00009190


	//   ....[63]....
        /*04f8*/ 	.word	0x00009230


	//   ....[64]....
        /*04fc*/ 	.word	0x00009250


	//   ....[65]....
        /*0500*/ 	.word	0x00009270


	//   ....[66]....
        /*0504*/ 	.word	0x00009330


	//   ....[67]....
        /*0508*/ 	.word	0x00009370


	//   ....[68]....
        /*050c*/ 	.word	0x000093b0


	//   ....[69]....
        /*0510*/ 	.word	0x000093c0


	//   ....[70]....
        /*0514*/ 	.word	0x00009400


	//   ....[71]....
        /*0518*/ 	.word	0x00009a60


	//   ....[72]....
        /*051c*/ 	.word	0x00009a80


	//   ....[73]....
        /*0520*/ 	.word	0x00009af0


	//   ....[74]....
        /*0524*/ 	.word	0x00009b00


	//   ....[75]....
        /*0528*/ 	.word	0x00009b40


	//   ....[76]....
        /*052c*/ 	.word	0x00009b50


	//   ....[77]....
        /*0530*/ 	.word	0x00009b90


	//   ....[78]....
        /*0534*/ 	.word	0x00009ba0


	//   ....[79]....
        /*0538*/ 	.word	0x00009be0


	//   ....[80]....
        /*053c*/ 	.word	0x00009bf0


	//   ....[81]....
        /*0540*/ 	.word	0x00009c30


	//   ....[82]....
        /*0544*/ 	.word	0x00009c40


	//   ....[83]....
        /*0548*/ 	.word	0x00009c80


	//   ....[84]....
        /*054c*/ 	.word	0x00009c90


	//   ....[85]....
        /*0550*/ 	.word	0x00009ca0


	//   ....[86]....
        /*0554*/ 	.word	0x00009ce0


	//   ....[87]....
        /*0558*/ 	.word	0x00009f50


	//   ....[88]....
        /*055c*/ 	.word	0x00009f80


	//   ....[89]....
        /*0560*/ 	.word	0x00009fe0


	//   ....[90]....
        /*0564*/ 	.word	0x00009ff0


	//   ....[91]....
        /*0568*/ 	.word	0x0000a040


	//   ....[92]....
        /*056c*/ 	.word	0x0000a050


	//   ....[93]....
        /*0570*/ 	.word	0x0000a0a0


	//   ....[94]....
        /*0574*/ 	.word	0x0000a0b0


	//   ....[95]....
        /*0578*/ 	.word	0x0000a100


	//   ....[96]....
        /*057c*/ 	.word	0x0000a110


	//   ....[97]....
        /*0580*/ 	.word	0x0000a160


	//   ....[98]....
        /*0584*/ 	.word	0x0000a170


	//   ....[99]....
        /*0588*/ 	.word	0x0000a1c0


	//   ....[100]....
        /*058c*/ 	.word	0x0000a1d0


	//   ....[101]....
        /*0590*/ 	.word	0x0000a1e0


	//   ....[102]....
        /*0594*/ 	.word	0x0000a220


	//   ....[103]....
        /*0598*/ 	.word	0x0000a670


	//   ....[104]....
        /*059c*/ 	.word	0x0000a680


	//   ....[105]....
        /*05a0*/ 	.word	0x0000a690


	//   ....[106]....
        /*05a4*/ 	.word	0x0000a6a0


	//   ....[107]....
        /*05a8*/ 	.word	0x0000a6c0


	//   ....[108]....
        /*05ac*/ 	.word	0x0000a720


	//   ....[109]....
        /*05b0*/ 	.word	0x0000a760


	//   ....[110]....
        /*05b4*/ 	.word	0x0000a780


	//   ....[111]....
        /*05b8*/ 	.word	0x0000a7c0


	//   ....[112]....
        /*05bc*/ 	.word	0x0000a7e0


	//   ....[113]....
        /*05c0*/ 	.word	0x0000a820


	//   ....[114]....
        /*05c4*/ 	.word	0x0000a840


	//   ....[115]....
        /*05c8*/ 	.word	0x0000a880


	//   ....[116]....
        /*05cc*/ 	.word	0x0000a8a0


	//   ....[117]....
        /*05d0*/ 	.word	0x0000a8e0


	//   ....[118]....
        /*05d4*/ 	.word	0x0000a900


	//   ....[119]....
        /*05d8*/ 	.word	0x0000ac70


	//   ....[120]....
        /*05dc*/ 	.word	0x0000b150


	//   ....[121]....
        /*05e0*/ 	.word	0x0000b240


	//   ....[122]....
        /*05e4*/ 	.word	0x0000b2e0


	//   ....[123]....
        /*05e8*/ 	.word	0x0000b350


	//   ....[124]....
        /*05ec*/ 	.word	0x0000b440


	//   ....[125]....
        /*05f0*/ 	.word	0x0000b4b0


	//   ....[126]....
        /*05f4*/ 	.word	0x0000b5a0


	//   ....[127]....
        /*05f8*/ 	.word	0x0000b610


	//   ....[128]....
        /*05fc*/ 	.word	0x0000b700


	//   ....[129]....
        /*0600*/ 	.word	0x0000b770


	//   ....[130]....
        /*0604*/ 	.word	0x0000b860


	//   ....[131]....
        /*0608*/ 	.word	0x0000b8d0


	//   ....[132]....
        /*060c*/ 	.word	0x0000b9c0


	//   ....[133]....
        /*0610*/ 	.word	0x0000ba30


	//   ....[134]....
        /*0614*/ 	.word	0x0000bb20


	//   ....[135]....
        /*0618*/ 	.word	0x0000bb90


	//   ....[136]....
        /*061c*/ 	.word	0x0000bc70


	//   ....[137]....
        /*0620*/ 	.word	0x0000bd00


	//   ....[138]....
        /*0624*/ 	.word	0x0000bd70


	//   ....[139]....
        /*0628*/ 	.word	0x0000bdd0


	//   ....[140]....
        /*062c*/ 	.word	0x0000bed0


	//   ....[141]....
        /*0630*/ 	.word	0x0000bf30


	//   ....[142]....
        /*0634*/ 	.word	0x0000c030


	//   ....[143]....
        /*0638*/ 	.word	0x0000c090


	//   ....[144]....
        /*063c*/ 	.word	0x0000c190


	//   ....[145]....
        /*0640*/ 	.word	0x0000c1f0


	//   ....[146]....
        /*0644*/ 	.word	0x0000c2f0


	//   ....[147]....
        /*0648*/ 	.word	0x0000c350


	//   ....[148]....
        /*064c*/ 	.word	0x0000c450


	//   ....[149]....
        /*0650*/ 	.word	0x0000c4b0


	//   ....[150]....
        /*0654*/ 	.word	0x0000c5a0


	//   ....[151]....
        /*0658*/ 	.word	0x0000c600


	//   ....[152]....
        /*065c*/ 	.word	0x0000c6e0


	//   ....[153]....
        /*0660*/ 	.word	0x0000c760


	//   ....[154]....
        /*0664*/ 	.word	0x0000c840


	//   ....[155]....
        /*0668*/ 	.word	0x0000c8a0


	//   ....[156]....
        /*066c*/ 	.word	0x0000c990


	//   ....[157]....
        /*0670*/ 	.word	0x0000ca10


	//   ....[158]....
        /*0674*/ 	.word	0x0000cad0


	//   ....[159]....
        /*0678*/ 	.word	0x0000cb50


	//   ....[160]....
        /*067c*/ 	.word	0x0000cbe0


	//   ....[161]....
        /*0680*/ 	.word	0x0000cd20


	//   ....[162]....
        /*0684*/ 	.word	0x0000cdd0


	//   ....[163]....
        /*0688*/ 	.word	0x0000ce40


	//   ....[164]....
        /*068c*/ 	.word	0x0000cf10


	//   ....[165]....
        /*0690*/ 	.word	0x0000cf70


	//   ....[166]....
        /*0694*/ 	.word	0x0000d020


	//   ....[167]....
        /*0698*/ 	.word	0x0000d080


	//   ....[168]....
        /*069c*/ 	.word	0x0000d130


	//   ....[169]....
        /*06a0*/ 	.word	0x0000d190


	//   ....[170]....
        /*06a4*/ 	.word	0x0000d240


	//   ....[171]....
        /*06a8*/ 	.word	0x0000d2a0


	//   ....[172]....
        /*06ac*/ 	.word	0x0000d350


	//   ....[173]....
        /*06b0*/ 	.word	0x0000d3b0


	//   ....[174]....
        /*06b4*/ 	.word	0x0000d460


	//   ....[175]....
        /*06b8*/ 	.word	0x0000d4c0


	//   ....[176]....
        /*06bc*/ 	.word	0x0000d570


	//   ....[177]....
        /*06c0*/ 	.word	0x0000d660


	//   ....[178]....
        /*06c4*/ 	.word	0x0000d710


	//   ....[179]....
        /*06c8*/ 	.word	0x0000d770


	//   ....[180]....
        /*06cc*/ 	.word	0x0000d830


	//   ....[181]....
        /*06d0*/ 	.word	0x0000d890


	//   ....[182]....
        /*06d4*/ 	.word	0x0000d950


	//   ....[183]....
        /*06d8*/ 	.word	0x0000d9b0


	//   ....[184]....
        /*06dc*/ 	.word	0x0000da70


	//   ....[185]....
        /*06e0*/ 	.word	0x0000dad0


	//   ....[186]....
        /*06e4*/ 	.word	0x0000db90


	//   ....[187]....
        /*06e8*/ 	.word	0x0000dbf0


	//   ....[188]....
        /*06ec*/ 	.word	0x0000dcb0


	//   ....[189]....
        /*06f0*/ 	.word	0x0000dd10


	//   ....[190]....
        /*06f4*/ 	.word	0x0000ddd0


	//   ....[191]....
        /*06f8*/ 	.word	0x0000de30


	//   ....[192]....
        /*06fc*/ 	.word	0x0000dee0


	//   ....[193]....
        /*0700*/ 	.word	0x0000dfd0


	//   ....[194]....
        /*0704*/ 	.word	0x0000e080


	//   ....[195]....
        /*0708*/ 	.word	0x0000e0f0


	//   ....[196]....
        /*070c*/ 	.word	0x0000e1e0


	//   ....[197]....
        /*0710*/ 	.word	0x0000e240


	//   ....[198]....
        /*0714*/ 	.word	0x0000e2f0


	//   ....[199]....
        /*0718*/ 	.word	0x0000e350


	//   ....[200]....
        /*071c*/ 	.word	0x0000e410


	//   ....[201]....
        /*0720*/ 	.word	0x0000e470


	//   ....[202]....
        /*0724*/ 	.word	0x0000e520


	//   ....[203]....
        /*0728*/ 	.word	0x0000e580


	//   ....[204]....
        /*072c*/ 	.word	0x0000e640


	//   ....[205]....
        /*0730*/ 	.word	0x0000e6a0


	//   ....[206]....
        /*0734*/ 	.word	0x0000e750


	//   ....[207]....
        /*0738*/ 	.word	0x0000e7b0


	//   ....[208]....
        /*073c*/ 	.word	0x0000e860


	//   ....[209]....
        /*0740*/ 	.word	0x0000e970


	//----- nvinfo : EIATTR_REG_RECONFIG
	.align		4
.L_1375:
        /*0744*/ 	.byte	0x01, 0x54
	.zero		2


	//----- nvinfo : EIATTR_SYSCALL_OFFSETS
	.align		4
        /*0748*/ 	.byte	0x04, 0x46
        /*074a*/ 	.short	(.L_1377 - .L_1376)


	//   ....[0]....
.L_1376:
        /*074c*/ 	.word	0x00001000


	//   ....[1]....
        /*0750*/ 	.word	0x00007870


	//   ....[2]....
        /*0754*/ 	.word	0x000079b0


	//   ....[3]....
        /*0758*/ 	.word	0x00007aa0


	//   ....[4]....
        /*075c*/ 	.word	0x000088b0


	//----- nvinfo : EIATTR_MBARRIER_INSTR_OFFSETS
	.align		4
.L_1377:
        /*0760*/ 	.byte	0x04, 0x39
        /*0762*/ 	.short	(.L_1379 - .L_1378)


	//   ....[0]....
.L_1378:
        /*0764*/ 	.word	0x00000180
        /*0768*/ 	.word	0x000000ff
        /*076c*/ 	.word	0x00016800
        /*0770*/ 	.short	0x0100
        /*0772*/ 	.byte	0x08
	.zero		1


	//   ....[1]....
        /*0774*/ 	.word	0x00000190
        /*0778*/ 	.word	0x000000ff
        /*077c*/ 	.word	0x00016820
        /*0780*/ 	.short	0x0100
        /*0782*/ 	.byte	0x08
	.zero		1


	//   ....[2]....
        /*0784*/ 	.word	0x00000280
        /*0788*/ 	.word	0x000000ff
        /*078c*/ 	.word	0x00016830
        /*0790*/ 	.short	0x0100
        /*0792*/ 	.byte	0x08
	.zero		1


	//   ....[3]....
        /*0794*/ 	.word	0x00000290
        /*0798*/ 	.word	0x000000ff
        /*079c*/ 	.word	0x00016840
        /*07a0*/ 	.short	0x0100
        /*07a2*/ 	.byte	0x08
	.zero		1


	//   ....[4]....
        /*07a4*/ 	.word	0x000002a0
        /*07a8*/ 	.word	0x000000ff
        /*07ac*/ 	.word	0x00016838
        /*07b0*/ 	.short	0x0100
        /*07b2*/ 	.byte	0x08
	.zero		1


	//   ....[5]....
        /*07b4*/ 	.word	0x000002b0
        /*07b8*/ 	.word	0x000000ff
        /*07bc*/ 	.word	0x00016848
        /*07c0*/ 	.short	0x0100
        /*07c2*/ 	.byte	0x08
	.zero		1


	//   ....[6]....
        /*07c4*/ 	.word	0x000003e0
        /*07c8*/ 	.word	0x000000ff
        /*07cc*/ 	.word	0x00016850
        /*07d0*/ 	.short	0x0100
        /*07d2*/ 	.byte	0x08
	.zero		1


	//   ....[7]....
        /*07d4*/ 	.word	0x000003f0
        /*07d8*/ 	.word	0x000000ff
        /*07dc*/ 	.word	0x00016860
        /*07e0*/ 	.short	0x0100
        /*07e2*/ 	.byte	0x08
	.zero		1


	//   ....[8]....
        /*07e4*/ 	.word	0x00000400
        /*07e8*/ 	.word	0x000000ff
        /*07ec*/ 	.word	0x00016858
        /*07f0*/ 	.short	0x0100
        /*07f2*/ 	.byte	0x08
	.zero		1


	//   ....[9]....
        /*07f4*/ 	.word	0x00000410
        /*07f8*/ 	.word	0x000000ff
        /*07fc*/ 	.word	0x00016868
        /*0800*/ 	.short	0x0100
        /*0802*/ 	.byte	0x08
	.zero		1


	//   ....[10]....
        /*0804*/ 	.word	0x00000500
        /*0808*/ 	.word	0x000000ff
        /*080c*/ 	.word	0x00016870
        /*0810*/ 	.short	0x0100
        /*0812*/ 	.byte	0x06
	.zero		1


	//   ....[11]....
        /*0814*/ 	.word	0x00000510
        /*0818*/ 	.word	0x000000ff
        /*081c*/ 	.word	0x00016880
        /*0820*/ 	.short	0x0100
        /*0822*/ 	.byte	0x06
	.zero		1


	//   ....[12]....
        /*0824*/ 	.word	0x00000520
        /*0828*/ 	.word	0x000000ff
        /*082c*/ 	.word	0x00016878
        /*0830*/ 	.short	0x0100
        /*0832*/ 	.byte	0x06
	.zero		1


	//   ....[13]....
        /*0834*/ 	.word	0x00000530
        /*0838*/ 	.word	0x000000ff
        /*083c*/ 	.word	0x00016888
        /*0840*/ 	.short	0x0100
        /*0842*/ 	.byte	0x06
	.zero		1


	//   ....[14]....
        /*0844*/ 	.word	0x00000660
        /*0848*/ 	.word	0x000000ff
        /*084c*/ 	.word	0x00016890
        /*0850*/ 	.short	0x0100
        /*0852*/ 	.byte	0x08
	.zero		1


	//   ....[15]....
        /*0854*/ 	.word	0x00000670
        /*0858*/ 	.word	0x000000ff
        /*085c*/ 	.word	0x000168a0
        /*0860*/ 	.short	0x0100
        /*0862*/ 	.byte	0x08
	.zero		1


	//   ....[16]....
        /*0864*/ 	.word	0x00000680
        /*0868*/ 	.word	0x000000ff
        /*086c*/ 	.word	0x00016898
        /*0870*/ 	.short	0x0100
        /*0872*/ 	.byte	0x08
	.zero		1


	//   ....[17]....
        /*0874*/ 	.word	0x00000690
        /*0878*/ 	.word	0x000000ff
        /*087c*/ 	.word	0x000168a8
        /*0880*/ 	.short	0x0100
        /*0882*/ 	.byte	0x08
	.zero		1


	//   ....[18]....
        /*0884*/ 	.word	0x000007d0
        /*0888*/ 	.word	0x000000ff
        /*088c*/ 	.word	0x000168b0
        /*0890*/ 	.short	0x0100
        /*0892*/ 	.byte	0x08
	.zero		1


	//   ....[19]....
        /*0894*/ 	.word	0x000007e0
        /*0898*/ 	.word	0x000000ff
        /*089c*/ 	.word	0x000168c0
        /*08a0*/ 	.short	0x0100
        /*08a2*/ 	.byte	0x08
	.zero		1


	//   ....[20]....
        /*08a4*/ 	.word	0x000007f0
        /*08a8*/ 	.word	0x000000ff
        /*08ac*/ 	.word	0x000168b8
        /*08b0*/ 	.short	0x0100
        /*08b2*/ 	.byte	0x08
	.zero		1


	//   ....[21]....
        /*08b4*/ 	.word	0x00000800
        /*08b8*/ 	.word	0x000000ff
        /*08bc*/ 	.word	0x000168c8
        /*08c0*/ 	.short	0x0100
        /*08c2*/ 	.byte	0x08
	.zero		1


	//   ....[22]....
        /*08c4*/ 	.word	0x00001060
        /*08c8*/ 	.word	0x000000ff
        /*08cc*/ 	.word	0x00016800
        /*08d0*/ 	.short	0x010a
        /*08d2*/ 	.byte	0x2c
	.zero		1


	//   ....[23]....
        /*08d4*/ 	.word	0x000010e0
        /*08d8*/ 	.word	0x00000000
        /*08dc*/ 	.word	0x00016830
        /*08e0*/ 	.short	0x010a
        /*08e2*/ 	.byte	0x3f
	.zero		1


	//   ....[24]....
        /*08e4*/ 	.word	0x00001130
        /*08e8*/ 	.word	0x00000000
        /*08ec*/ 	.word	0x00016830
        /*08f0*/ 	.short	0x010a
        /*08f2*/ 	.byte	0x3f
	.zero		1


	//   ....[25]....
        /*08f4*/ 	.word	0x00001cc0
        /*08f8*/ 	.word	0x000000ff
        /*08fc*/ 	.word	0x00000000
        /*0900*/ 	.short	0x0101
        /*0902*/ 	.byte	0x06
	.zero		1


	//   ....[26]....
        /*0904*/ 	.word	0x00003930
        /*0908*/ 	.word	0x000000ff
        /*090c*/ 	.word	0x00016830
        /*0910*/ 	.short	0x010a
        /*0912*/ 	.byte	0x06
	.zero		1


	//   ....[27]....
        /*0914*/ 	.word	0x00003970
        /*0918*/ 	.word	0x000000ff
        /*091c*/ 	.word	0x00016830
        /*0920*/ 	.short	0x010a
        /*0922*/ 	.byte	0x06
	.zero		1


	//   ....[28]....
        /*0924*/ 	.word	0x00003b80
        /*0928*/ 	.word	0x000000ff
        /*092c*/ 	.word	0x00016850
        /*0930*/ 	.short	0x010a
        /*0932*/ 	.byte	0x06
	.zero		1


	//   ....[29]....
        /*0934*/ 	.word	0x00003bc0
        /*0938*/ 	.word	0x000000ff
        /*093c*/ 	.word	0x00016850
        /*0940*/ 	.short	0x010a
        /*0942*/ 	.byte	0x06
	.zero		1


	//   ....[30]....
        /*0944*/ 	.word	0x00004410
        /*0948*/ 	.word	0x000000ff
        /*094c*/ 	.word	0x00000000
        /*0950*/ 	.short	0x0101
        /*0952*/ 	.byte	0x06
	.zero		1


	//   ....[31]....
        /*0954*/ 	.word	0x00005990
        /*0958*/ 	.word	0x000000ff
        /*095c*/ 	.word	0x00000000
        /*0960*/ 	.short	0x0101
        /*0962*/ 	.byte	0x06
	.zero		1


	//   ....[32]....
        /*0964*/ 	.word	0x00005da0
        /*0968*/ 	.word	0x000000ff
        /*096c*/ 	.word	0x00016850
        /*0970*/ 	.short	0x010a
        /*0972*/ 	.byte	0x04
	.zero		1


	//   ....[33]....
        /*0974*/ 	.word	0x00005de0
        /*0978*/ 	.word	0x000000ff
        /*097c*/ 	.word	0x00016850
        /*0980*/ 	.short	0x010a
        /*0982*/ 	.byte	0x04
	.zero		1


	//   ....[34]....
        /*0984*/ 	.word	0x00006500
        /*0988*/ 	.word	0x000000ff
        /*098c*/ 	.word	0x00000000
        /*0990*/ 	.short	0x0101
        /*0992*/ 	.byte	0x04
	.zero		1


	//   ....[35]....
        /*0994*/ 	.word	0x00006fa0
        /*0998*/ 	.word	0x000000ff
        /*099c*/ 	.word	0x00000000
        /*09a0*/ 	.short	0x0101
        /*09a2*/ 	.byte	0x2c
	.zero		1


	//   ....[36]....
        /*09a4*/ 	.word	0x00007f70
        /*09a8*/ 	.word	0x00000000
        /*09ac*/ 	.word	0x00016840
        /*09b0*/ 	.short	0x010a
        /*09b2*/ 	.byte	0x3f
	.zero		1


	//   ....[37]....
        /*09b4*/ 	.word	0x00008690
        /*09b8*/ 	.word	0x00000000
        /*09bc*/ 	.word	0x00016830
        /*09c0*/ 	.short	0x0107
        /*09c2*/ 	.byte	0x3f
	.zero		1


	//   ....[38]....
        /*09c4*/ 	.word	0x00008750
        /*09c8*/ 	.word	0x00000000
        /*09cc*/ 	.word	0x00016830
        /*09d0*/ 	.short	0x0101
        /*09d2*/ 	.byte	0x3f
	.zero		1


	//   ....[39]....
        /*09d4*/ 	.word	0x000094b0
        /*09d8*/ 	.word	0x000000ff
        /*09dc*/ 	.word	0x00016800
        /*09e0*/ 	.short	0x0107
        /*09e2*/ 	.byte	0x26
	.zero		1


	//   ....[40]....
        /*09e4*/ 	.word	0x00009510
        /*09e8*/ 	.word	0x000000ff
        /*09ec*/ 	.word	0x00016800
        /*09f0*/ 	.short	0x0101
        /*09f2*/ 	.byte	0x26
	.zero		1


	//   ....[41]....
        /*09f4*/ 	.word	0x00009530
        /*09f8*/ 	.word	0x000000ff
        /*09fc*/ 	.word	0x00016820
        /*0a00*/ 	.short	0x010a
        /*0a02*/ 	.byte	0x26
	.zero		1


	//   ....[42]....
        /*0a04*/ 	.word	0x000098a0
        /*0a08*/ 	.word	0x00000005
        /*0a0c*/ 	.word	0x00016840
        /*0a10*/ 	.short	0x010a
        /*0a12*/ 	.byte	0x3f
	.zero		1


	//   ....[43]....
        /*0a14*/ 	.word	0x00009d60
        /*0a18*/ 	.word	0x00000005
        /*0a1c*/ 	.word	0x00016830
        /*0a20*/ 	.short	0x0107
        /*0a22*/ 	.byte	0x3f
	.zero		1


	//   ....[44]....
        /*0a24*/ 	.word	0x00009e20
        /*0a28*/ 	.word	0x00000005
        /*0a2c*/ 	.word	0x00016830
        /*0a30*/ 	.short	0x0101
        /*0a32*/ 	.byte	0x3f
	.zero		1


	//   ....[45]....
        /*0a34*/ 	.word	0x00009e80
        /*0a38*/ 	.word	0x00000005
        /*0a3c*/ 	.word	0x00016860
        /*0a40*/ 	.short	0x010a
        /*0a42*/ 	.byte	0x3f
	.zero		1


	//   ....[46]....
        /*0a44*/ 	.word	0x0000a2e0
        /*0a48*/ 	.word	0x00000005
        /*0a4c*/ 	.word	0x00016850
        /*0a50*/ 	.short	0x0107
        /*0a52*/ 	.byte	0x3f
	.zero		1


	//   ....[47]....
        /*0a54*/ 	.word	0x0000a4a0
        /*0a58*/ 	.word	0x00000005
        /*0a5c*/ 	.word	0x00016850
        /*0a60*/ 	.short	0x0101
        /*0a62*/ 	.byte	0x3f
	.zero		1


	//   ....[48]....
        /*0a64*/ 	.word	0x0000a5a0
        /*0a68*/ 	.word	0x00000004
        /*0a6c*/ 	.word	0x00016860
        /*0a70*/ 	.short	0x010a
        /*0a72*/ 	.byte	0x3f
	.zero		1


	//   ....[49]....
        /*0a74*/ 	.word	0x0000a9e0
        /*0a78*/ 	.word	0x00000004
        /*0a7c*/ 	.word	0x00016850
        /*0a80*/ 	.short	0x0107
        /*0a82*/ 	.byte	0x3f
	.zero		1


	//   ....[50]....
        /*0a84*/ 	.word	0x0000aac0
        /*0a88*/ 	.word	0x00000004
        /*0a8c*/ 	.word	0x00016850
        /*0a90*/ 	.short	0x0101
        /*0a92*/ 	.byte	0x3f
	.zero		1


	//   ....[51]....
        /*0a94*/ 	.word	0x0000abf0
        /*0a98*/ 	.word	0x00000007
        /*0a9c*/ 	.word	0x00016820
        /*0aa0*/ 	.short	0x010a
        /*0aa2*/ 	.byte	0x3f
	.zero		1


	//   ....[52]....
        /*0aa4*/ 	.word	0x0000ad70
        /*0aa8*/ 	.word	0x00000005
        /*0aac*/ 	.word	0x00016840
        /*0ab0*/ 	.short	0x010a
        /*0ab2*/ 	.byte	0x3f
	.zero		1


	//   ....[53]....
        /*0ab4*/ 	.word	0x0000ae10
        /*0ab8*/ 	.word	0x00000003
        /*0abc*/ 	.word	0x00016840
        /*0ac0*/ 	.short	0x010a
        /*0ac2*/ 	.byte	0x3f
	.zero		1


	//   ....[54]....
        /*0ac4*/ 	.word	0x0000ae50
        /*0ac8*/ 	.word	0x00000005
        /*0acc*/ 	.word	0x00016860
        /*0ad0*/ 	.short	0x010a
        /*0ad2*/ 	.byte	0x3f
	.zero		1


	//   ....[55]....
        /*0ad4*/ 	.word	0x0000ae90
        /*0ad8*/ 	.word	0x00000003
        /*0adc*/ 	.word	0x00016860
        /*0ae0*/ 	.short	0x010a
        /*0ae2*/ 	.byte	0x3f
	.zero		1


	//   ....[56]....
        /*0ae4*/ 	.word	0x0000af00
        /*0ae8*/ 	.word	0x00000003
        /*0aec*/ 	.word	0x00016800
        /*0af0*/ 	.short	0x010a
        /*0af2*/ 	.byte	0x3f
	.zero		1


	//   ....[57]....
        /*0af4*/ 	.word	0x0000af50
        /*0af8*/ 	.word	0x00000000
        /*0afc*/ 	.word	0x00016830
        /*0b00*/ 	.short	0x010a
        /*0b02*/ 	.byte	0x3f
	.zero		1


	//   ....[58]....
        /*0b04*/ 	.word	0x0000afb0
        /*0b08*/ 	.word	0x00000007
        /*0b0c*/ 	.word	0x00016830
        /*0b10*/ 	.short	0x010a
        /*0b12*/ 	.byte	0x3f
	.zero		1


	//   ....[59]....
        /*0b14*/ 	.word	0x0000b010
        /*0b18*/ 	.word	0x00000007
        /*0b1c*/ 	.word	0x00016850
        /*0b20*/ 	.short	0x010a
        /*0b22*/ 	.byte	0x3f
	.zero		1


	//   ....[60]....
        /*0b24*/ 	.word	0x0000b070
        /*0b28*/ 	.word	0x00000007
        /*0b2c*/ 	.word	0x00016850
        /*0b30*/ 	.short	0x010a
        /*0b32*/ 	.byte	0x3f
	.zero		1


	//   ....[61]....
        /*0b34*/ 	.word	0x0000b190
        /*0b38*/ 	.word	0x00000000
        /*0b3c*/ 	.word	0x00016840
        /*0b40*/ 	.short	0x010a
        /*0b42*/ 	.byte	0x3f
	.zero		1


	//   ....[62]....
        /*0b44*/ 	.word	0x0000cc20
        /*0b48*/ 	.word	0x00000003
        /*0b4c*/ 	.word	0x00016820
        /*0b50*/ 	.short	0x010a
        /*0b52*/ 	.byte	0x3f
	.zero		1


	//   ....[63]....
        /*0b54*/ 	.word	0x0000cc70
        /*0b58*/ 	.word	0x00000005
        /*0b5c*/ 	.word	0x00016840
        /*0b60*/ 	.short	0x010a
        /*0b62*/ 	.byte	0x3f
	.zero		1


	//   ....[64]....
        /*0b64*/ 	.word	0x0000d5b0
        /*0b68*/ 	.word	0x00000005
        /*0b6c*/ 	.word	0x00016860
        /*0b70*/ 	.short	0x010a
        /*0b72*/ 	.byte	0x3f
	.zero		1


	//   ....[65]....
        /*0b74*/ 	.word	0x0000df20
        /*0b78*/ 	.word	0x00000004
        /*0b7c*/ 	.word	0x00016860
        /*0b80*/ 	.short	0x010a
        /*0b82*/ 	.byte	0x3f
	.zero		1


	//   ....[66]....
        /*0b84*/ 	.word	0x0000e890
        /*0b88*/ 	.word	0x00000007
        /*0b8c*/ 	.word	0x00016820
        /*0b90*/ 	.short	0x010a
        /*0b92*/ 	.byte	0x3f
	.zero		1


	//   ....[67]....
        /*0b94*/ 	.word	0x0000ea30
        /*0b98*/ 	.word	0x00000005
        /*0b9c*/ 	.word	0x00016840
        /*0ba0*/ 	.short	0x010a
        /*0ba2*/ 	.byte	0x3f
	.zero		1


	//   ....[68]....
        /*0ba4*/ 	.word	0x0000ea80
        /*0ba8*/ 	.word	0x00000003
        /*0bac*/ 	.word	0x00016840
        /*0bb0*/ 	.short	0x010a
        /*0bb2*/ 	.byte	0x3f
	.zero		1


	//   ....[69]....
        /*0bb4*/ 	.word	0x0000ead0
        /*0bb8*/ 	.word	0x00000005
        /*0bbc*/ 	.word	0x00016860
        /*0bc0*/ 	.short	0x010a
        /*0bc2*/ 	.byte	0x3f
	.zero		1


	//----- nvinfo : EIATTR_NUM_MBARRIERS
	.align		4
.L_1379:
        /*0bc4*/ 	.byte	0x03, 0x38
        /*0bc6*/ 	.short	0x0016


	//----- nvinfo : EIATTR_EXIT_INSTR_OFFSETS
	.align		4
        /*0bc8*/ 	.byte	0x04, 0x1c
        /*0bca*/ 	.short	(.L_1381 - .L_1380)


	//   ....[0]....
.L_1380:
        /*0bcc*/ 	.word	0x00000960


	//   ....[1]....
        /*0bd0*/ 	.word	0x00007200


	//   ....[2]....
        /*0bd4*/ 	.word	0x0000aee0


	//----- nvinfo : EIATTR_MAX_THREADS
	.align		4
.L_1381:
        /*0bd8*/ 	.byte	0x04, 0x05
        /*0bda*/ 	.short	(.L_1383 - .L_1382)
.L_1382:
        /*0bdc*/ 	.word	0x00000200
        /*0be0*/ 	.word	0x00000001
        /*0be4*/ 	.word	0x00000001


	//----- nvinfo : EIATTR_CRS_STACK_SIZE
	.align		4
.L_1383:
        /*0be8*/ 	.byte	0x04, 0x1e
        /*0bea*/ 	.short	(.L_1385 - .L_1384)
.L_1384:
        /*0bec*/ 	.word	0x00000000


	//----- nvinfo : EIATTR_CBANK_PARAM_SIZE
	.align		4
.L_1385:
        /*0bf0*/ 	.byte	0x03, 0x19
        /*0bf2*/ 	.short	0x0a70


	//----- nvinfo : EIATTR_PARAM_CBANK
	.align		4
        /*0bf4*/ 	.byte	0x04, 0x0a
        /*0bf6*/ 	.short	(.L_1387 - .L_1386)
	.align		4
.L_1386:
        /*0bf8*/ 	.word	index@(.nv.constant0._ZN7cutlass13device_kernelIN5flash11enable_sm90INS1_16FlashAttnFwdSm90INS1_25CollectiveMainloopFwdSm90ILi2EN4cute5tupleIJNS5_1CILi1EEES8_S8_EEENS6_IJNS7_ILi192EEENS7_ILi128EEENS7_ILi64EEEEEELi64ENS_10bfloat16_tEfNS_4arch4Sm90ELb0ELb0ELb1ELb0ELb1ELb0ELb0ELb1ELb1ELb1ELb0ELb0EEENS1_21CollectiveEpilogueFwdINS6_IJSA_SC_SB_EEES9_SE_SG_Li384ELb0ELb1ELb0ELb0EEENS1_29StaticPersistentTileSchedulerILb0EEEEEEEEEvNT_6ParamsE)
        /*0bfc*/ 	.short	0x0210
        /*0bfe*/ 	.short	0x0a70


	//----- nvinfo : EIATTR_SW_WAR
	.align		4
.L_1387:
        /*0c00*/ 	.byte	0x04, 0x36
        /*0c02*/ 	.short	(.L_1389 - .L_1388)
.L_1388:
        /*0c04*/ 	.word	0x00000008
.L_1389:


//--------------------- .nv.info._ZN7cutlass13device_kernelIN5flash11enable_sm90INS1_16FlashAttnFwdSm90INS1_25CollectiveMainloopFwdSm90ILi2EN4cute5tupleIJNS5_1CILi1EEES8_S8_EEENS6_IJNS7_ILi192EEENS7_ILi128EEENS7_ILi64EEEEEELi64ENS_10bfloat16_tEfNS_4arch4Sm90ELb0ELb0ELb1ELb1ELb1ELb0ELb0ELb1ELb1ELb1ELb0ELb0EEENS1_21CollectiveEpilogueFwdINS6_IJSA_SC_SB_EEES9_SE_SG_Li384ELb1ELb1ELb0ELb0EEENS1_36VarlenDynamicPersistentTileSchedulerILi192ELi128ELi384ELi128ELb0ELb1ELb1ELb0ELb1ELb1EEEEEEEEEvNT_6ParamsE --------------------------
	.section	.nv.info._ZN7cutlass13device_kernelIN5flash11enable_sm90INS1_16FlashAttnFwdSm90INS1_25CollectiveMainloopFwdSm90ILi2EN4cute5tupleIJNS5_1CILi1EEES8_S8_EEENS6_IJNS7_ILi192EEENS7_ILi128EEENS7_ILi64EEEEEELi64ENS_10bfloat16_tEfNS_4arch4Sm90ELb0ELb0ELb1ELb1ELb1ELb0ELb0ELb1ELb1ELb1ELb0ELb0EEENS1_21CollectiveEpilogueFwdINS6_IJSA_SC_SB_EEES9_SE_SG_Li384ELb1ELb1ELb0ELb0EEENS1_36VarlenDynamicPersistentTileSchedulerILi192ELi128ELi384ELi128ELb0ELb1ELb1ELb0ELb1ELb1EEEEEEEEEvNT_6ParamsE,"",@"SHT_CUDA_INFO"
	.sectionflags	@""
	.align	4


	//----- nvinfo : EIATTR_CUDA_API_VERSION
	.align		4
        /*0000*/ 	.byte	0x04, 0x37
        /*0002*/ 	.short	(.L_1391 - .L_1390)
.L_1390:
        /*0004*/ 	.word	0x00000082


	//----- nvinfo : EIATTR_KPARAM_INFO
	.align		4
.L_1391:
        /*0008*/ 	.byte	0x04, 0x17
        /*000a*/ 	.short	(.L_1393 - .L_1392)
.L_1392:
        /*000c*/ 	.word	0x00000000
        /*0010*/ 	.short	0x0000
        /*0012*/ 	.short	0x0070
        /*0014*/ 	.byte	0x00, 0xf0, 0x01, 0x2a


	//----- nvinfo : EIATTR_SPARSE_MMA_MASK
	.align		4
.L_1393:
        /*0018*/ 	.byte	0x03, 0x50
        /*001a*/ 	.short	0x0000


	//----- nvinfo : EIATTR_MAXREG_COUNT
	.align		4
        /*001c*/ 	.byte	0x03, 0x1b
        /*001e*/ 	.short	0x0080


	//----- nvinfo : EIATTR_NUM_BARRIERS
	.align		4
        /*0020*/ 	.byte	0x02, 0x4c
        /*0022*/ 	.byte	0x10
	.zero		1


	//----- nvinfo : EIATTR_EXTERNS
	.align		4
        /*0024*/ 	.byte	0x04, 0x0f
        /*0026*/ 	.short	(.L_1395 - .L_1394)


	//   ....[0]....
	.align		4
.L_1394:
        /*0028*/ 	.word	index@(__assertfail)


	//----- nvinfo : EIATTR_ANNOTATIONS
	.align		4
.L_1395:
        /*002c*/ 	.byte	0x04, 0x55
        /*002e*/ 	.short	(.L_1397 - .L_1396)


	//   ....[0]....
.L_1396:
        /* <DEDUP_REMOVED lines=29> */


	//----- nvinfo : EIATTR_MERCURY_ISA_VERSION
	.align		4
.L_1397:
        /*01e8*/ 	.byte	0x03, 0x5f
        /*01ea*/ 	.short	0x0101


	//----- nvinfo : EIATTR_UNUSED_LOAD_BYTE_OFFSET
	.align		4
        /*01ec*/ 	.byte	0x04, 0x44
        /*01ee*/ 	.short	(.L_1399 - .L_1398)


	//   ....[0]....
.L_1398:
        /*01f0*/ 	.word	0x00000970
        /*01f4*/ 	.word	0x0000fff0


	//   ....[1]....
        /*01f8*/ 	.word	0x00006aa0
        /*01fc*/ 	.word	0x0000fff0


	//----- nvinfo : EIATTR_INT_WARP_WIDE_INSTR_OFFSETS
	.align		4
.L_1399:
        /*0200*/ 	.byte	0x04, 0x31
        /*0202*/ 	.short	(.L_1401 - .L_1400)


	//   ....[0]....
.L_1400:
        /*0204*/ 	.word	0x000000c0


	//   ....[1]....
        /*0208*/ 	.word	0x000000d0


	//   ....[2]....
        /*020c*/ 	.word	0x00000170


	//   ....[3]....
        /*0210*/ 	.word	0x000093e0


	//   ....[4]....
        /*0214*/ 	.word	0x00009470


	//   ....[5]....
        /*0218*/ 	.word	0x0000c660


	//   ....[6]....
        /*021c*/ 	.word	0x0000c6f0


	//----- nvinfo : EIATTR_COOP_GROUP_MASK_REGIDS
	.align		4
.L_1401:
        /*0220*/ 	.byte	0x04, 0x29
        /*0222*/ 	.short	(.L_1403 - .L_1402)


	//   ....[0]....
.L_1402:
        /*0224*/ 	.word	0xffffffff


	//   ....[1]....
        /*0228*/ 	.word	0xffffffff


	//   ....[2]....
        /*022c*/ 	.word	0xffffffff


	//   ....[3]....
        /*0230*/ 	.word	0xffffffff


	//   ....[4]....
        /*0234*/ 	.word	0xffffffff


	//   ....[5]....
        /*0238*/ 	.word	0xffffffff


	//   ....[6]....
        /*023c*/ 	.word	0xffffffff


	//   ....[7]....
        /*0240*/ 	.word	0xffffffff


	//   ....[8]....
        /*0244*/ 	.word	0xffffffff


	//   ....[9]....
        /*0248*/ 	.word	0xffffffff


	//   ....[10]....
        /*024c*/ 	.word	0xffffffff


	//   ....[11]....
        /*0250*/ 	.word	0xffffffff


	//   ....[12]....
        /*0254*/ 	.word	0xffffffff


	//   ....[13]....
        /*0258*/ 	.word	0xffffffff


	//   ....[14]....
        /*025c*/ 	.word	0xffffffff


	//   ....[15]....
        /*0260*/ 	.word	0xffffffff


	//   ....[16]....
        /*0264*/ 	.word	0xffffffff


	//   ....[17]....
        /*0268*/ 	.word	0xffffffff


	//   ....[18]....
        /*026c*/ 	.word	0xffffffff


	//   ....[19]....
        /*0270*/ 	.word	0xffffffff


	//   ....[20]....
        /*0274*/ 	.word	0xffffffff


	//   ....[21]....
        /*0278*/ 	.word	0xffffffff


	//   ....[22]....
        /*027c*/ 	.word	0xffffffff


	//   ....[23]....
        /*0280*/ 	.word	0xffffffff


	//   ....[24]....
        /*0284*/ 	.word	0xffffffff


	//   ....[25]....
        /*0288*/ 	.word	0xffffffff


	//   ....[26]....
        /*028c*/ 	.word	0xffffffff


	//   ....[27]....
        /*0290*/ 	.word	0xffffffff


	//   ....[28]....
        /*0294*/ 	.word	0xffffffff


	//   ....[29]....
        /*0298*/ 	.word	0xffffffff


	//   ....[30]....
        /*029c*/ 	.word	0xffffffff


	//   ....[31]....
        /*02a0*/ 	.word	0xffffffff


	//   ....[32]....
        /*02a4*/ 	.word	0xffffffff


	//   ....[33]....
        /*02a8*/ 	.word	0xffffffff


	//   ....[34]....
        /*02ac*/ 	.word	0xffffffff


	//   ....[35]....
        /*02b0*/ 	.word	0xffffffff


	//   ....[36]....
        /*02b4*/ 	.word	0xffffffff


	//   ....[37]....
        /*02b8*/ 	.word	0xffffffff


	//   ....[38]....
        /*02bc*/ 	.word	0xffffffff


	//   ....[39]....
        /*02c0*/ 	.word	0xffffffff


	//   ....[40]....
        /*02c4*/ 	.word	0xffffffff


	//   ....[41]....
        /*02c8*/ 	.word	0xffffffff


	//   ....[42]....
        /*02cc*/ 	.word	0xffffffff


	//   ....[43]....
        /*02d0*/ 	.word	0xffffffff


	//   ....[44]....
        /*02d4*/ 	.word	0xffffffff


	//   ....[45]....
        /*02d8*/ 	.word	0xffffffff


	//   ....[46]....
        /*02dc*/ 	.word	0xffffffff


	//   ....[47]....
        /*02e0*/ 	.word	0xffffffff


	//   ....[48]....
        /*02e4*/ 	.word	0xffffffff


	//   ....[49]....
        /*02e8*/ 	.word	0xffffffff


	//   ....[50]....
        /*02ec*/ 	.word	0xffffffff


	//   ....[51]....
        /*02f0*/ 	.word	0xffffffff


	//   ....[52]....
        /*02f4*/ 	.word	0xffffffff


	//   ....[53]....
        /*02f8*/ 	.word	0xffffffff


	//   ....[54]....
        /*02fc*/ 	.word	0xffffffff


	//   ....[55]....
        /*0300*/ 	.word	0xffffffff


	//   ....[56]....
        /*0304*/ 	.word	0xffffffff


	//   ....[57]....
        /*0308*/ 	.word	0xffffffff


	//   ....[58]....
        /*030c*/ 	.word	0xffffffff


	//   ....[59]....
        /*0310*/ 	.word	0xffffffff


	//   ....[60]....
        /*0314*/ 	.word	0xffffffff


	//   ....[61]....
        /*0318*/ 	.word	0xffffffff


	//   ....[62]....
        /*031c*/ 	.word	0xffffffff


	//   ....[63]....
        /*0320*/ 	.word	0xffffffff


	//   ....[64]....
        /*0324*/ 	.word	0xffffffff


	//   ....[65]....
        /*0328*/ 	.word	0xffffffff


	//   ....[66]....
        /*032c*/ 	.word	0xffffffff


	//   ....[67]....
        /*0330*/ 	.word	0xffffffff


	//   ....[68]....
        /*0334*/ 	.word	0xffffffff


	//   ....[69]....
        /*0338*/ 	.word	0xffffffff


	//   ....[70]....
        /*033c*/ 	.word	0xffffffff


	//   ....[71]....
        /*0340*/ 	.word	0xffffffff


	//   ....[72]....
        /*0344*/ 	.word	0xffffffff


	//   ....[73]....
        /*0348*/ 	.word	0xffffffff


	//   ....[74]....
        /*034c*/ 	.word	0xffffffff


	//   ....[75]....
        /*0350*/ 	.word	0xffffffff


	//   ....[76]....
        /*0354*/ 	.word	0xffffffff


	//   ....[77]....
        /*0358*/ 	.word	0xffffffff


	//   ....[78]....
        /*035c*/ 	.word	0xffffffff


	//   ....[79]....
        /*0360*/ 	.word	0xffffffff


	//   ....[80]....
        /*0364*/ 	.word	0xffffffff


	//   ....[81]....
        /*0368*/ 	.word	0xffffffff


	//   ....[82]....
        /*036c*/ 	.word	0xffffffff


	//   ....[83]....
        /*0370*/ 	.word	0xffffffff


	//   ....[84]....
        /*0374*/ 	.word	0xffffffff


	//   ....[85]....
        /*0378*/ 	.word	0xffffffff


	//   ....[86]....
        /*037c*/ 	.word	0xffffffff


	//   ....[87]....
        /*0380*/ 	.word	0xffffffff


	//   ....[88]....
        /*0384*/ 	.word	0xffffffff


	//   ....[89]....
        /*0388*/ 	.word	0xffffffff


	//   ....[90]....
        /*038c*/ 	.word	0xffffffff


	//   ....[91]....
        /*0390*/ 	.word	0xffffffff


	//   ....[92]....
        /*0394*/ 	.word	0xffffffff


	//   ....[93]....
        /*0398*/ 	.word	0xffffffff


	//   ....[94]....
        /*039c*/ 	.word	0xffffffff


	//   ....[95]....
        /*03a0*/ 	.word	0xffffffff


	//   ....[96]....
        /*03a4*/ 	.word	0xffffffff


	//   ....[97]....
        /*03a8*/ 	.word	0xffffffff


	//   ....[98]....
        /*03ac*/ 	.word	0xffffffff


	//   ....[99]....
        /*03b0*/ 	.word	0xffffffff


	//   ....[100]....
        /*03b4*/ 	.word	0xffffffff


	//   ....[101]....
        /*03b8*/ 	.word	0xffffffff


	//   ....[102]....
        /*03bc*/ 	.word	0xffffffff


	//   ....[103]....
        /*03c0*/ 	.word	0xffffffff


	//   ....[104]....
        /*03c4*/ 	.word	0xffffffff


	//   ....[105]....
        /*03c8*/ 	.word	0xffffffff


	//   ....[106]....
        /*03cc*/ 	.word	0xffffffff


	//   ....[107]....
        /*03d0*/ 	.word	0xffffffff


	//   ....[108]....
        /*03d4*/ 	.word	0xffffffff


	//   ....[109]....
        /*03d8*/ 	.word	0xffffffff


	//   ....[110]....
        /*03dc*/ 	.word	0xffffffff


	//   ....[111]....
        /*03e0*/ 	.word	0xffffffff


	//   ....[112]....
        /*03e4*/ 	.word	0xffffffff


	//   ....[113]....
        /*03e8*/ 	.word	0xffffffff


	//   ....[114]....
        /*03ec*/ 	.word	0xffffffff


	//   ....[115]....
        /*03f0*/ 	.word	0xffffffff


	//   ....[116]....
        /*03f4*/ 	.word	0xffffffff


	//   ....[117]....
        /*03f8*/ 	.word	0xffffffff


	//   ....[118]....
        /*03fc*/ 	.word	0xffffffff


	//   ....[119]....
        /*0400*/ 	.word	0xffffffff


	//   ....[120]....
        /*0404*/ 	.word	0xffffffff


	//   ....[121]....
        /*0408*/ 	.word	0xffffffff


	//   ....[122]....
        /*040c*/ 	.word	0xffffffff


	//   ....[123]....
        /*0410*/ 	.word	0xffffffff


	//   ....[124]....
        /*0414*/ 	.word	0xffffffff


	//   ....[125]....
        /*0418*/ 	.word	0xffffffff


	//   ....[126]....
        /*041c*/ 	.word	0xffffffff


	//   ....[127]....
        /*0420*/ 	.word	0xffffffff


	//   ....[128]....
        /*0424*/ 	.word	0xffffffff


	//   ....[129]....
        /*0428*/ 	.word	0xffffffff


	//   ....[130]....
        /*042c*/ 	.word	0xffffffff


	//   ....[131]....
        /*0430*/ 	.word	0xffffffff


	//   ....[132]....
        /*0434*/ 	.word	0xffffffff


	//   ....[133]....
        /*0438*/ 	.word	0xffffffff


	//   ....[134]....
        /*043c*/ 	.word	0xffffffff


	//   ....[135]....
        /*0440*/ 	.word	0xffffffff


	//   ....[136]....
        /*0444*/ 	.word	0xffffffff


	//   ....[137]....
        /*0448*/ 	.word	0xffffffff


	//   ....[138]....
        /*044c*/ 	.word	0xffffffff


	//   ....[139]....
        /*0450*/ 	.word	0xffffffff


	//   ....[140]....
        /*0454*/ 	.word	0xffffffff


	//   ....[141]....
        /*0458*/ 	.word	0xffffffff


	//   ....[142]....
        /*045c*/ 	.word	0xffffffff


	//   ....[143]....
        /*0460*/ 	.word	0xffffffff


	//   ....[144]....
        /*0464*/ 	.word	0xffffffff


	//   ....[145]....
        /*0468*/ 	.word	0xffffffff


	//   ....[146]....
        /*046c*/ 	.word	0xffffffff


	//   ....[147]....
        /*0470*/ 	.word	0xffffffff


	//   ....[148]....
        /*0474*/ 	.word	0xffffffff


	//   ....[149]....
        /*0478*/ 	.word	0xffffffff


	//   ....[150]....
        /*047c*/ 	.word	0xffffffff


	//   ....[151]....
        /*0480*/ 	.word	0xffffffff


	//   ....[152]....
        /*0484*/ 	.word	0xffffffff


	//   ....[153]....
        /*0488*/ 	.word	0xffffffff


	//   ....[154]....
        /*048c*/ 	.word	0xffffffff


	//   ....[155]....
        /*0490*/ 	.word	0xffffffff


	//   ....[156]....
        /*0494*/ 	.word	0xffffffff


	//   ....[157]....
        /*0498*/ 	.word	0xffffffff


	//   ....[158]....
        /*049c*/ 	.word	0xffffffff


	//   ....[159]....
        /*04a0*/ 	.word	0xffffffff


	//   ....[160]....
        /*04a4*/ 	.word	0xffffffff


	//   ....[161]....
        /*04a8*/ 	.word	0x0500000f


	//   ....[162]....
        /*04ac*/ 	.word	0x0500000f


	//   ....[163]....
        /*04b0*/ 	.word	0x0500000f


	//   ....[164]....
        /*04b4*/ 	.word	0x0500000f


	//   ....[165]....
        /*04b8*/ 	.word	0x0500000f


	//   ....[166]....
        /*04bc*/ 	.word	0x0500000f


	//   ....[167]....
        /*04c0*/ 	.word	0x0500000f


	//   ....[168]....
        /*04c4*/ 	.word	0x0500000f


	//   ....[169]....
        /*04c8*/ 	.word	0x0500000f


	//   ....[170]....
        /*04cc*/ 	.word	0x0500000f


	//   ....[171]....
        /*04d0*/ 	.word	0x0500000f


	//   ....[172]....
        /*04d4*/ 	.word	0x0500000f


	//   ....[173]....
        /*04d8*/ 	.word	0x0500000f


	//   ....[174]....
        /*04dc*/ 	.word	0x0500000f


	//   ....[175]....
        /*04e0*/ 	.word	0x0500000f


	//   ....[176]....
        /*04e4*/ 	.word	0x0500000f


	//   ....[177]....
        /*04e8*/ 	.word	0x0500000f


	//   ....[178]....
        /*04ec*/ 	.word	0x0500000f


	//   ....[179]....
        /*04f0*/ 	.word	0x0500000f


	//   ....[180]....
        /*04f4*/ 	.word	0x0500000f


	//   ....[181]....
        /*04f8*/ 	.word	0x0500000f


	//   ....[182]....
        /*04fc*/ 	.word	0x0500000f


	//   ....[183]....
        /*0500*/ 	.word	0x0500000f


	//   ....[184]....
        /*0504*/ 	.word	0x0500000f


	//   ....[185]....
        /*0508*/ 	.word	0x0500000f


	//   ....[186]....
        /*050c*/ 	.word	0x0500000f


	//   ....[187]....
        /*0510*/ 	.word	0x0500000f


	//   ....[188]....
        /*0514*/ 	.word	0x0500000f


	//   ....[189]....
        /*0518*/ 	.word	0x0500000f


	//   ....[190]....
        /*051c*/ 	.word	0x0500000f


	//   ....[191]....
        /*0520*/ 	.word	0x0500000f


	//   ....[192]....
        /*0524*/ 	.word	0x0500000f


	//   ....[193]....
        /*0528*/ 	.word	0x0500000f


	//   ....[194]....
        /*052c*/ 	.word	0x0500000f


	//   ....[195]....
        /*0530*/ 	.word	0x0500000f


	//   ....[196]....
        /*0534*/ 	.word	0x0500000f


	//   ....[197]....
        /*0538*/ 	.word	0x0500000f


	//   ....[198]....
        /*053c*/ 	.word	0x0500000f


	//   ....[199]....
        /*0540*/ 	.word	0x0500000f


	//   ....[200]....
        /*0544*/ 	.word	0x0500000f


	//   ....[201]....
        /*0548*/ 	.word	0x0500000f


	//   ....[202]....
        /*054c*/ 	.word	0x0500000f


	//   ....[203]....
        /*0550*/ 	.word	0x0500000f


	//   ....[204]....
        /*0554*/ 	.word	0x0500000f


	//   ....[205]....
        /*0558*/ 	.word	0x0500000f


	//   ....[206]....
        /*055c*/ 	.word	0x0500000f


	//   ....[207]....
        /*0560*/ 	.word	0x0500000f


	//   ....[208]....
        /*0564*/ 	.word	0x0500000f


	//   ....[209]....
        /*0568*/ 	.word	0x0500000f


	//   ....[210]....
        /*056c*/ 	.word	0x0500000f


	//   ....[211]....
        /*0570*/ 	.word	0x0500000f


	//   ....[212]....
        /*0574*/ 	.word	0x0500000f


	//   ....[213]....
        /*0578*/ 	.word	0x0500000f


	//   ....[214]....
        /*057c*/ 	.word	0x0500000f


	//   ....[215]....
        /*0580*/ 	.word	0x0500000f


	//   ....[216]....
        /*0584*/ 	.word	0x0500000f


	//   ....[217]....
        /*0588*/ 	.word	0x0500000f


	//   ....[218]....
        /*058c*/ 	.word	0x0500000f


	//   ....[219]....
        /*0590*/ 	.word	0x0500000f


	//   ....[220]....
        /*0594*/ 	.word	0x0500000f


	//   ....[221]....
        /*0598*/ 	.word	0x0500000f


	//   ....[222]....
        /*059c*/ 	.word	0x0500000f


	//   ....[223]....
        /*05a0*/ 	.word	0x0500000f


	//   ....[224]....
        /*05a4*/ 	.word	0x0500000f


	//   ....[225]....
        /*05a8*/ 	.word	0x0500000f


	//   ....[226]....
        /*05ac*/ 	.word	0x0500000f


	//   ....[227]....
        /*05b0*/ 	.word	0x0500000f


	//   ....[228]....
        /*05b4*/ 	.word	0x0500000f


	//   ....[229]....
        /*05b8*/ 	.word	0x0500000f


	//   ....[230]....
        /*05bc*/ 	.word	0x0500000f


	//   ....[231]....
        /*05c0*/ 	.word	0x0500000f


	//   ....[232]....
        /*05c4*/ 	.word	0x0500000f


	//   ....[233]....
        /*05c8*/ 	.word	0x0500000f


	//   ....[234]....
        /*05cc*/ 	.word	0x0500000f


	//   ....[235]....
        /*05d0*/ 	.word	0x0500000f


	//   ....[236]....
        /*05d4*/ 	.word	0x0500000f


	//   ....[237]....
        /*05d8*/ 	.word	0x0500000f


	//   ....[238]....
        /*05dc*/ 	.word	0x0500000f


	//   ....[239]....
        /*05e0*/ 	.word	0x0500000f


	//   ....[240]....
        /*05e4*/ 	.word	0x0500000f


	//   ....[241]....
        /*05e8*/ 	.word	0x0500000f


	//   ....[242]....
        /*05ec*/ 	.word	0x0500000f


	//   ....[243]....
        /*05f0*/ 	.word	0x0500000f


	//   ....[244]....
        /*05f4*/ 	.word	0x0500000f


	//   ....[245]....
        /*05f8*/ 	.word	0x0500000f


	//   ....[246]....
        /*05fc*/ 	.word	0x0500000f


	//   ....[247]....
        /*0600*/ 	.word	0x0500000f


	//   ....[248]....
        /*0604*/ 	.word	0x0500000f


	//   ....[249]....
        /*0608*/ 	.word	0x0500000f


	//   ....[250]....
        /*060c*/ 	.word	0x0500000f


	//   ....[251]....
        /*0610*/ 	.word	0x0500000f


	//   ....[252]....
        /*0614*/ 	.word	0x0500000f


	//   ....[253]....
        /*0618*/ 	.word	0x0500000f


	//   ....[254]....
        /*061c*/ 	.word	0x0500000f


	//   ....[255]....
        /*0620*/ 	.word	0x0500000f


	//   ....[0]....
        /*0624*/ 	.word	0x0500000f


	//   ....[1]....
        /*0628*/ 	.word	0x0500000f


	//   ....[2]....
        /*062c*/ 	.word	0x0500000f


	//   ....[3]....
        /*0630*/ 	.word	0x0500000f


	//   ....[4]....
        /*0634*/ 	.word	0x0500000f


	//   ....[5]....
        /*0638*/ 	.word	0x0500000f


	//   ....[6]....
        /*063c*/ 	.word	0x0500000f


	//   ....[7]....
        /*0640*/ 	.word	0x0500000f


	//   ....[8]....
        /*0644*/ 	.word	0x0500000f


	//   ....[9]....
        /*0648*/ 	.word	0x0500000f


	//   ....[10]....
        /*064c*/ 	.word	0x0500000f


	//   ....[11]....
        /*0650*/ 	.word	0x0500000f


	//----- nvinfo : EIATTR_COOP_GROUP_INSTR_OFFSETS
	.align		4
.L_1403:
        /*0654*/ 	.byte	0x04, 0x28
        /*0656*/ 	.short	(.L_1405 - .L_1404)


	//   ....[0]....
.L_1404:
        /*0658*/ 	.word	0x00000080


	//   ....[1]....
        /*065c*/ 	.word	0x00000090


	//   ....[2]....
        /*0660*/ 	.word	0x000002d0


	//   ....[3]....
        /*0664*/ 	.word	0x00000430


	//   ....[4]....
        /*0668*/ 	.word	0x00000550


	//   ....[5]....
        /*066c*/ 	.word	0x000006b0


	//   ....[6]....
        /*0670*/ 	.word	0x00001210


	//   ....[7]....
        /*0674*/ 	.word	0x00002a50


	//   ....[8]....
        /*0678*/ 	.word	0x00002aa0


	//   ....[9]....
        /*067c*/ 	.word	0x00002cf0


	//   ....[10]....
        /*0680*/ 	.word	0x00002e90


	//   ....[11]....
        /*0684*/ 	.word	0x00004fe0


	//   ....[12]....
        /*0688*/ 	.word	0x00005020


	//   ....[13]....
        /*068c*/ 	.word	0x00005040


	//   ....[14]....
        /*0690*/ 	.word	0x00005060


	//   ....[15]....
        /*0694*/ 	.word	0x00006310


	//   ....[16]....
        /*0698*/ 	.word	0x00006350


	//   ....[17]....
        /*069c*/ 	.word	0x00006410


	//   ....[18]....
        /*06a0*/ 	.word	0x00006420


	//   ....[19]....
        /*06a4*/ 	.word	0x00007220


	//   ....[20]....
        /*06a8*/ 	.word	0x00007260


	//   ....[21]....
        /*06ac*/ 	.word	0x000072a0


	//   ....[22]....
        /*06b0*/ 	.word	0x000072d0


	//   ....[23]....
        /*06b4*/ 	.word	0x000077b0


	//   ....[24]....
        /*06b8*/ 	.word	0x000077e0


	//   ....[25]....
        /*06bc*/ 	.word	0x00007810


	//   ....[26]....
        /*06c0*/ 	.word	0x00007840


	//   ....[27]....
        /*06c4*/ 	.word	0x00007860


	//   ....[28]....
        /*06c8*/ 	.word	0x00007880


	//   ....[29]....
        /*06cc*/ 	.word	0x000078b0


	//   ....[30]....
        /*06d0*/ 	.word	0x000078e0


	//   ....[31]....
        /*06d4*/ 	.word	0x00008180


	//   ....[32]....
        /*06d8*/ 	.word	0x000081b0


	//   ....[33]....
        /*06dc*/ 	.word	0x000081f0


	//   ....[34]....
        /*06e0*/ 	.word	0x00008220


	//   ....[35]....
        /*06e4*/ 	.word	0x00008250


	//   ....[36]....
        /*06e8*/ 	.word	0x00008260


	//   ....[37]....
        /*06ec*/ 	.word	0x00008270


	//   ....[38]....
        /*06f0*/ 	.word	0x00008290


	//   ....[39]....
        /*06f4*/ 	.word	0x000083e0


	//   ....[40]....
        /*06f8*/ 	.word	0x000085d0


	//   ....[41]....
        /*06fc*/ 	.word	0x00008600


	//   ....[42]....
        /*0700*/ 	.word	0x00008630


	//   ....[43]....
        /*0704*/ 	.word	0x00008660


	//   ....[44]....
        /*0708*/ 	.word	0x00008690


	//   ....[45]....
        /*070c*/ 	.word	0x000086c0


	//   ....[46]....
        /*0710*/ 	.word	0x00008810


	//   ....[47]....
        /*0714*/ 	.word	0x00008840


	//   ....[48]....
        /*0718*/ 	.word	0x00008870


	//   ....[49]....
        /*071c*/ 	.word	0x000088a0


	//   ....[50]....
        /*0720*/ 	.word	0x000088d0


	//   ....[51]....
        /*0724*/ 	.word	0x00008900


	//   ....[52]....
        /*0728*/ 	.word	0x00008990


	//   ....[53]....
        /*072c*/ 	.word	0x000089c0


	//   ....[54]....
        /*0730*/ 	.word	0x00008a40


	//   ....[55]....
        /*0734*/ 	.word	0x00009ff0


	//   ....[56]....
        /*0738*/ 	.word	0x0000a010


	//   ....[57]....
        /*073c*/ 	.word	0x0000a0a0


	//   ....[58]....
        /*0740*/ 	.word	0x0000a0c0


	//   ....[59]....
        /*0744*/ 	.word	0x0000a140


	//   ....[60]....
        /*0748*/ 	.word	0x0000a160


	//   ....[61]....
        /*074c*/ 	.word	0x0000a1e0


	//   ....[62]....
        /*0750*/ 	.word	0x0000a200


	//   ....[63]....
        /*0754*/ 	.word	0x0000a280


	//   ....[64]....
        /*0758*/ 	.word	0x0000a2a0


	//   ....[65]....
        /*075c*/ 	.word	0x0000a320


	//   ....[66]....
        /*0760*/ 	.word	0x0000a340


	//   ....[67]....
        /*0764*/ 	.word	0x0000a3c0


	//   ....[68]....
        /*0768*/ 	.word	0x0000a3e0


	//   ....[69]....
        /*076c*/ 	.word	0x0000a3f0


	//   ....[70]....
        /*0770*/ 	.word	0x0000a400


	//   ....[71]....
        /*0774*/ 	.word	0x0000ad00


	//   ....[72]....
        /*0778*/ 	.word	0x0000ad30


	//   ....[73]....
        /*077c*/ 	.word	0x0000add0


	//   ....[74]....
        /*0780*/ 	.word	0x0000adf0


	//   ....[75]....
        /*0784*/ 	.word	0x0000ae70


	//   ....[76]....
        /*0788*/ 	.word	0x0000ae90


	//   ....[77]....
        /*078c*/ 	.word	0x0000af10


	//   ....[78]....
        /*0790*/ 	.word	0x0000af30


	//   ....[79]....
        /*0794*/ 	.word	0x0000afb0


	//   ....[80]....
        /*0798*/ 	.word	0x0000afd0


	//   ....[81]....
        /*079c*/ 	.word	0x0000b050


	//   ....[82]....
        /*07a0*/ 	.word	0x0000b070


	//   ....[83]....
        /*07a4*/ 	.word	0x0000b0f0


	//   ....[84]....
        /*07a8*/ 	.word	0x0000b110


	//   ....[85]....
        /*07ac*/ 	.word	0x0000b120


	//   ....[86]....
        /*07b0*/ 	.word	0x0000b190


	//   ....[87]....
        /*07b4*/ 	.word	0x0000b1e0


	//   ....[88]....
        /*07b8*/ 	.word	0x0000b210


	//   ....[89]....
        /*07bc*/ 	.word	0x0000b2a0


	//   ....[90]....
        /*07c0*/ 	.word	0x0000b2b0


	//   ....[91]....
        /*07c4*/ 	.word	0x0000b320


	//   ....[92]....
        /*07c8*/ 	.word	0x0000b330


	//   ....[93]....
        /*07cc*/ 	.word	0x0000b370


	//   ....[94]....
        /*07d0*/ 	.word	0x0000b390


	//   ....[95]....
        /*07d4*/ 	.word	0x0000bb10


	//   ....[96]....
        /*07d8*/ 	.word	0x0000bb40


	//   ....[97]....
        /*07dc*/ 	.word	0x0000bb90


	//   ....[98]....
        /*07e0*/ 	.word	0x0000bba0


	//   ....[99]....
        /*07e4*/ 	.word	0x0000bbe0


	//   ....[100]....
        /*07e8*/ 	.word	0x0000bbf0


	//   ....[101]....
        /*07ec*/ 	.word	0x0000bc30


	//   ....[102]....
        /*07f0*/ 	.word	0x0000bc40


	//   ....[103]....
        /*07f4*/ 	.word	0x0000bc80


	//   ....[104]....
        /*07f8*/ 	.word	0x0000bc90


	//   ....[105]....
        /*07fc*/ 	.word	0x0000bcd0


	//   ....[106]....
        /*0800*/ 	.word	0x0000bce0


	//   ....[107]....
        /*0804*/ 	.word	0x0000bd20


	//   ....[108]....
        /*0808*/ 	.word	0x0000bd30


	//   ....[109]....
        /*080c*/ 	.word	0x0000bd40


	//   ....[110]....
        /*0810*/ 	.word	0x0000bd80


	//   ....[111]....
        /*0814*/ 	.word	0x0000c030


	//   ....[112]....
        /*0818*/ 	.word	0x0000c060


	//   ....[113]....
        /*081c*/ 	.word	0x0000c0c0


	//   ....[114]....
        /*0820*/ 	.word	0x0000c0d0


	//   ....[115]....
        /*0824*/ 	.word	0x0000c120


	//   ....[116]....
        /*0828*/ 	.word	0x0000c130


	//   ....[117]....
        /*082c*/ 	.word	0x0000c180


	//   ....[118]....
        /*0830*/ 	.word	0x0000c190


	//   ....[119]....
        /*0834*/ 	.word	0x0000c1e0


	//   ....[120]....
        /*0838*/ 	.word	0x0000c1f0


	//   ....[121]....
        /*083c*/ 	.word	0x0000c240


	//   ....[122]....
        /*0840*/ 	.word	0x0000c250


	//   ....[123]....
        /*0844*/ 	.word	0x0000c2a0


	//   ....[124]....
        /*0848*/ 	.word	0x0000c2b0


	//   ....[125]....
        /*084c*/ 	.word	0x0000c2c0


	//   ....[126]....
        /*0850*/ 	.word	0x0000c300


	//   ....[127]....
        /*0854*/ 	.word	0x0000c8b0


	//   ....[128]....
        /*0858*/ 	.word	0x0000c8f0


	//   ....[129]....
        /*085c*/ 	.word	0x0000c920


	//   ....[130]....
        /*0860*/ 	.word	0x0000c930


	//   ....[131]....
        /*0864*/ 	.word	0x0000c940


	//   ....[132]....
        /*0868*/ 	.word	0x0000c950


	//   ....[133]....
        /*086c*/ 	.word	0x0000c970


	//   ....[134]....
        /*0870*/ 	.word	0x0000c9c0


	//   ....[135]....
        /*0874*/ 	.word	0x0000c9e0


	//   ....[136]....
        /*0878*/ 	.word	0x0000ca20


	//   ....[137]....
        /*087c*/ 	.word	0x0000ca40


	//   ....[138]....
        /*0880*/ 	.word	0x0000ca80


	//   ....[139]....
        /*0884*/ 	.word	0x0000caa0


	//   ....[140]....
        /*0888*/ 	.word	0x0000caf0


	//   ....[141]....
        /*088c*/ 	.word	0x0000cb20


	//   ....[142]....
        /*0890*/ 	.word	0x0000cb80


	//   ....[143]....
        /*0894*/ 	.word	0x0000cf00


	//   ....[144]....
        /*0898*/ 	.word	0x0000cf30


	//   ....[145]....
        /*089c*/ 	.word	0x0000cf60


	//   ....[146]....
        /*08a0*/ 	.word	0x0000cf90


	//   ....[147]....
        /*08a4*/ 	.word	0x0000cfc0


	//   ....[148]....
        /*08a8*/ 	.word	0x0000cff0


	//   ....[149]....
        /*08ac*/ 	.word	0x0000d020


	//   ....[150]....
        /*08b0*/ 	.word	0x0000d050


	//   ....[151]....
        /*08b4*/ 	.word	0x0000d1d0


	//   ....[152]....
        /*08b8*/ 	.word	0x0000d200


	//   ....[153]....
        /*08bc*/ 	.word	0x0000d230


	//   ....[154]....
        /*08c0*/ 	.word	0x0000d260


	//   ....[155]....
        /*08c4*/ 	.word	0x0000d290


	//   ....[156]....
        /*08c8*/ 	.word	0x0000d2c0


	//   ....[157]....
        /*08cc*/ 	.word	0x0000d380


	//   ....[158]....
        /*08d0*/ 	.word	0x0000d3a0


	//   ....[159]....
        /*08d4*/ 	.word	0x0000d410


	//   ....[160]....
        /*08d8*/ 	.word	0x0000d880


	//   ....[161]....
        /*08dc*/ 	.word	0x0000dd60


	//   ....[162]....
        /*08e0*/ 	.word	0x0000de50


	//   ....[163]....
        /*08e4*/ 	.word	0x0000def0


	//   ....[164]....
        /*08e8*/ 	.word	0x0000df50


	//   ....[165]....
        /*08ec*/ 	.word	0x0000e040


	//   ....[166]....
        /*08f0*/ 	.word	0x0000e0b0


	//   ....[167]....
        /*08f4*/ 	.word	0x0000e1a0


	//   ....[168]....
        /*08f8*/ 	.word	0x0000e210


	//   ....[169]....
        /*08fc*/ 	.word	0x0000e300


	//   ....[170]....
        /*0900*/ 	.word	0x0000e370


	//   ....[171]....
        /*0904*/ 	.word	0x0000e460


	//   ....[172]....
        /*0908*/ 	.word	0x0000e4d0


	//   ....[173]....
        /*090c*/ 	.word	0x0000e5c0


	//   ....[174]....
        /*0910*/ 	.word	0x0000e630


	//   ....[175]....
        /*0914*/ 	.word	0x0000e720


	//   ....[176]....
        /*0918*/ 	.word	0x0000e790


	//   ....[177]....
        /*091c*/ 	.word	0x0000e870


	//   ....[178]....
        /*0920*/ 	.word	0x0000e920


	//   ....[179]....
        /*0924*/ 	.word	0x0000e990


	//   ....[180]....
        /*0928*/ 	.word	0x0000e9f0


	//   ....[181]....
        /*092c*/ 	.word	0x0000eae0


	//   ....[182]....
        /*0930*/ 	.word	0x0000eb40


	//   ....[183]....
        /*0934*/ 	.word	0x0000ec40


	//   ....[184]....
        /*0938*/ 	.word	0x0000eca0


	//   ....[185]....
        /*093c*/ 	.word	0x0000eda0


	//   ....[186]....
        /*0940*/ 	.word	0x0000ee00


	//   ....[187]....
        /*0944*/ 	.word	0x0000ef00


	//   ....[188]....
        /*0948*/ 	.word	0x0000ef60


	//   ....[189]....
        /*094c*/ 	.word	0x0000f060


	//   ....[190]....
        /*0950*/ 	.word	0x0000f0c0


	//   ....[191]....
        /*0954*/ 	.word	0x0000f1c0


	//   ....[192]....
        /*0958*/ 	.word	0x0000f220


	//   ....[193]....
        /*095c*/ 	.word	0x0000f330


	//   ....[194]....
        /*0960*/ 	.word	0x0000f390


	//   ....[195]....
        /*0964*/ 	.word	0x0000f450


	//   ....[196]....
        /*0968*/ 	.word	0x0000f4b0


	//   ....[197]....
        /*096c*/ 	.word	0x0000f5b0


	//   ....[198]....
        /*0970*/ 	.word	0x0000f610


	//   ....[199]....
        /*0974*/ 	.word	0x0000f6e0


	//   ....[200]....
        /*0978*/ 	.word	0x0000f740


	//   ....[201]....
        /*097c*/ 	.word	0x0000f800


	//   ....[202]....
        /*0980*/ 	.word	0x0000f940


	//   ....[203]....
        /*0984*/ 	.word	0x0000f9f0


	//   ....[204]....
        /*0988*/ 	.word	0x0000fa50


	//   ....[205]....
        /*098c*/ 	.word	0x0000fb00


	//   ....[206]....
        /*0990*/ 	.word	0x0000fb60


	//   ....[207]....
        /*0994*/ 	.word	0x0000fc10


	//   ....[208]....
        /*0998*/ 	.word	0x0000fc70


	//   ....[209]....
        /*099c*/ 	.word	0x0000fd20


	//   ....[210]....
        /*09a0*/ 	.word	0x0000fd80


	//   ....[211]....
        /*09a4*/ 	.word	0x0000fe30


	//   ....[212]....
        /*09a8*/ 	.word	0x0000fe90


	//   ....[213]....
        /*09ac*/ 	.word	0x0000ff40


	//   ....[214]....
        /*09b0*/ 	.word	0x0000ffa0


	//   ....[215]....
        /*09b4*/ 	.word	0x00010050


	//   ....[216]....
        /*09b8*/ 	.word	0x000100b0


	//   ....[217]....
        /*09bc*/ 	.word	0x00010160


	//   ....[218]....
        /*09c0*/ 	.word	0x00010250


	//   ....[219]....
        /*09c4*/ 	.word	0x00010300


	//   ....[220]....
        /*09c8*/ 	.word	0x00010360


	//   ....[221]....
        /*09cc*/ 	.word	0x00010420


	//   ....[222]....
        /*09d0*/ 	.word	0x00010480


	//   ....[223]....
        /*09d4*/ 	.word	0x00010540


	//   ....[224]....
        /*09d8*/ 	.word	0x000105a0


	//   ....[225]....
        /*09dc*/ 	.word	0x00010660


	//   ....[226]....
        /*09e0*/ 	.word	0x000106c0


	//   ....[227]....
        /*09e4*/ 	.word	0x00010780


	//   ....[228]....
        /*09e8*/ 	.word	0x000107e0


	//   ....[229]....
        /*09ec*/ 	.word	0x000108a0


	//   ....[230]....
        /*09f0*/ 	.word	0x00010900


	//   ....[231]....
        /*09f4*/ 	.word	0x000109c0


	//   ....[232]....
        /*09f8*/ 	.word	0x00010a20


	//   ....[233]....
        /*09fc*/ 	.word	0x00010ad0


	//   ....[234]....
        /*0a00*/ 	.word	0x00010bc0


	//   ....[235]....
        /*0a04*/ 	.word	0x00010c70


	//   ....[236]....
        /*0a08*/ 	.word	0x00010d00


	//   ....[237]....
        /*0a0c*/ 	.word	0x00010db0


	//   ....[238]....
        /*0a10*/ 	.word	0x00010e10


	//   ....[239]....
        /*0a14*/ 	.word	0x00010ed0


	//   ....[240]....
        /*0a18*/ 	.word	0x00010f30


	//   ....[241]....
        /*0a1c*/ 	.word	0x00010ff0


	//   ....[242]....
        /*0a20*/ 	.word	0x00011050


	//   ....[243]....
        /*0a24*/ 	.word	0x00011110


	//   ....[244]....
        /*0a28*/ 	.word	0x00011170


	//   ....[245]....
        /*0a2c*/ 	.word	0x00011230


	//   ....[246]....
        /*0a30*/ 	.word	0x00011290


	//   ....[247]....
        /*0a34*/ 	.word	0x00011350


	//   ....[248]....
        /*0a38*/ 	.word	0x000113b0


	//   ....[249]....
        /*0a3c*/ 	.word	0x00011450


	//   ....[250]....
        /*0a40*/ 	.word	0x000114e0


	//   ....[251]....
        /*0a44*/ 	.word	0x00011580


	//   ....[252]....
        /*0a48*/ 	.word	0x000116a0


	//   ....[253]....
        /*0a4c*/ 	.word	0x00011710


	//   ....[254]....
        /*0a50*/ 	.word	0x00011780


	//   ....[255]....
        /*0a54*/ 	.word	0x000117f0


	//   ....[0]....
        /*0a58*/ 	.word	0x00011860


	//   ....[1]....
        /*0a5c*/ 	.word	0x000118e0


	//   ....[2]....
        /*0a60*/ 	.word	0x00011970


	//   ....[3]....
        /*0a64*/ 	.word	0x00011a00


	//   ....[4]....
        /*0a68*/ 	.word	0x00011a70


	//   ....[5]....
        /*0a6c*/ 	.word	0x00011ae0


	//   ....[6]....
        /*0a70*/ 	.word	0x00011b50


	//   ....[7]....
        /*0a74*/ 	.word	0x00011bd0


	//   ....[8]....
        /*0a78*/ 	.word	0x00011c40


	//   ....[9]....
        /*0a7c*/ 	.word	0x00011ce0


	//   ....[10]....
        /*0a80*/ 	.word	0x00011d70


	//   ....[11]....
        /*0a84*/ 	.word	0x00011e90


	//----- nvinfo : EIATTR_REG_RECONFIG
	.align		4
.L_1405:
        /*0a88*/ 	.byte	0x01, 0x54
	.zero		2


	//----- nvinfo : EIATTR_SYSCALL_OFFSETS
	.align		4
        /*0a8c*/ 	.byte	0x04, 0x46
        /*0a8e*/ 	.short	(.L_1407 - .L_1406)


	//   ....[0]....
.L_1406:
        /*0a90*/ 	.word	0x00001400


	//   ....[1]....
        /*0a94*/ 	.word	0x000095d0


	//   ....[2]....
        /*0a98*/ 	.word	0x00009720


	//   ....[3]....
        /*0a9c*/ 	.word	0x00009810


	//   ....[4]....
        /*0aa0*/ 	.word	0x0000a810


	//----- nvinfo : EIATTR_MBARRIER_INSTR_OFFSETS
	.align		4
.L_1407:
        /*0aa4*/ 	.byte	0x04, 0x39
        /*0aa6*/ 	.short	(.L_1409 - .L_1408)


	//   ....[0]....
.L_1408:
        /*0aa8*/ 	.word	0x00000180
        /*0aac*/ 	.word	0x000000ff
        /*0ab0*/ 	.word	0x00016800
        /*0ab4*/ 	.short	0x0100
        /*0ab6*/ 	.byte	0x08
	.zero		1


	//   ....[1]....
        /*0ab8*/ 	.word	0x00000190
        /*0abc*/ 	.word	0x000000ff
        /*0ac0*/ 	.word	0x00016820
        /*0ac4*/ 	.short	0x0100
        /*0ac6*/ 	.byte	0x08
	.zero		1


	//   ....[2]....
        /*0ac8*/ 	.word	0x00000280
        /*0acc*/ 	.word	0x000000ff
        /*0ad0*/ 	.word	0x00016830
        /*0ad4*/ 	.short	0x0100
        /*0ad6*/ 	.byte	0x08
	.zero		1


	//   ....[3]....
        /*0ad8*/ 	.word	0x00000290
        /*0adc*/ 	.word	0x000000ff
        /*0ae0*/ 	.word	0x00016840
        /*0ae4*/ 	.short	0x0100
        /*0ae6*/ 	.byte	0x08
	.zero		1


	//   ....[4]....
        /*0ae8*/ 	.word	0x000002a0
        /*0aec*/ 	.word	0x000000ff
        /*0af0*/ 	.word	0x00016838
        /*0af4*/ 	.short	0x0100
        /*0af6*/ 	.byte	0x08
	.zero		1


	//   ....[5]....
        /*0af8*/ 	.word	0x000002b0
        /*0afc*/ 	.word	0x000000ff
        /*0b00*/ 	.word	0x00016848
        /*0b04*/ 	.short	0x0100
        /*0b06*/ 	.byte	0x08
	.zero		1


	//   ....[6]....
        /*0b08*/ 	.word	0x000003e0
        /*0b0c*/ 	.word	0x000000ff
        /*0b10*/ 	.word	0x00016850
        /*0b14*/ 	.short	0x0100
        /*0b16*/ 	.byte	0x08
	.zero		1


	//   ....[7]....
        /*0b18*/ 	.word	0x000003f0
        /*0b1c*/ 	.word	0x000000ff
        /*0b20*/ 	.word	0x00016860
        /*0b24*/ 	.short	0x0100
        /*0b26*/ 	.byte	0x08
	.zero		1


	//   ....[8]....
        /*0b28*/ 	.word	0x00000400
        /*0b2c*/ 	.word	0x000000ff
        /*0b30*/ 	.word	0x00016858
        /*0b34*/ 	.short	0x0100
        /*0b36*/ 	.byte	0x08
	.zero		1


	//   ....[9]....
        /*0b38*/ 	.word	0x00000410
        /*0b3c*/ 	.word	0x000000ff
        /*0b40*/ 	.word	0x00016868
        /*0b44*/ 	.short	0x0100
        /*0b46*/ 	.byte	0x08
	.zero		1


	//   ....[10]....
        /*0b48*/ 	.word	0x00000500
        /*0b4c*/ 	.word	0x000000ff
        /*0b50*/ 	.word	0x00016870
        /*0b54*/ 	.short	0x0100
        /*0b56*/ 	.byte	0x06
	.zero		1


	//   ....[11]....
        /*0b58*/ 	.word	0x00000510
        /*0b5c*/ 	.word	0x000000ff
        /*0b60*/ 	.word	0x00016880
        /*0b64*/ 	.short	0x0100
        /*0b66*/ 	.byte	0x06
	.zero		1


	//   ....[12]....
        /*0b68*/ 	.word	0x00000520
        /*0b6c*/ 	.word	0x000000ff
        /*0b70*/ 	.word	0x00016878
        /*0b74*/ 	.short	0x0100
        /*0b76*/ 	.byte	0x06
	.zero		1


	//   ....[13]....
        /*0b78*/ 	.word	0x00000530
        /*0b7c*/ 	.word	0x000000ff
        /*0b80*/ 	.word	0x00016888
        /*0b84*/ 	.short	0x0100
        /*0b86*/ 	.byte	0x06
	.zero		1


	//   ....[14]....
        /*0b88*/ 	.word	0x00000660
        /*0b8c*/ 	.word	0x000000ff
        /*0b90*/ 	.word	0x00016890
        /*0b94*/ 	.short	0x0100
        /*0b96*/ 	.byte	0x08
	.zero		1


	//   ....[15]....
        /*0b98*/ 	.word	0x00000670
        /*0b9c*/ 	.word	0x000000ff
        /*0ba0*/ 	.word	0x000168a0
        /*0ba4*/ 	.short	0x0100
        /*0ba6*/ 	.byte	0x08
	.zero		1


	//   ....[16]....
        /*0ba8*/ 	.word	0x00000680
        /*0bac*/ 	.word	0x000000ff
        /*0bb0*/ 	.word	0x00016898
        /*0bb4*/ 	.short	0x0100
        /*0bb6*/ 	.byte	0x08
	.zero		1


	//   ....[17]....
        /*0bb8*/ 	.word	0x00000690
        /*0bbc*/ 	.word	0x000000ff
        /*0bc0*/ 	.word	0x000168a8
        /*0bc4*/ 	.short	0x0100
        /*0bc6*/ 	.byte	0x08
	.zero		1


	//   ....[18]....
        /*0bc8*/ 	.word	0x000007d0
        /*0bcc*/ 	.word	0x000000ff
        /*0bd0*/ 	.word	0x000168b0
        /*0bd4*/ 	.short	0x0100
        /*0bd6*/ 	.byte	0x08
	.zero		1


	//   ....[19]....
        /*0bd8*/ 	.word	0x000007e0
        /*0bdc*/ 	.word	0x000000ff
        /*0be0*/ 	.word	0x000168c0
        /*0be4*/ 	.short	0x0100
        /*0be6*/ 	.byte	0x08
	.zero		1


	//   ....[20]....
        /*0be8*/ 	.word	0x000007f0
        /*0bec*/ 	.word	0x000000ff
        /*0bf0*/ 	.word	0x000168b8
        /*0bf4*/ 	.short	0x0100
        /*0bf6*/ 	.byte	0x08
	.zero		1


	//   ....[21]....
        /*0bf8*/ 	.word	0x00000800
        /*0bfc*/ 	.word	0x000000ff
        /*0c00*/ 	.word	0x000168c8
        /*0c04*/ 	.short	0x0100
        /*0c06*/ 	.byte	0x08
	.zero		1


	//   ....[22]....
        /*0c08*/ 	.word	0x00001480
        /*0c0c*/ 	.word	0x000000ff
        /*0c10*/ 	.word	0x00016800
        /*0c14*/ 	.short	0x010a
        /*0c16*/ 	.byte	0x31
	.zero		1


	//   ....[23]....
        /*0c18*/ 	.word	0x00001500
        /*0c1c*/ 	.word	0x00000000
        /*0c20*/ 	.word	0x00016830
        /*0c24*/ 	.short	0x010a
        /*0c26*/ 	.byte	0x3f
	.zero		1


	//   ....[24]....
        /*0c28*/ 	.word	0x00001550
        /*0c2c*/ 	.word	0x00000000
        /*0c30*/ 	.word	0x00016830
        /*0c34*/ 	.short	0x010a
        /*0c36*/ 	.byte	0x3f
	.zero		1


	//   ....[25]....
        /*0c38*/ 	.word	0x00002100
        /*0c3c*/ 	.word	0x000000ff
        /*0c40*/ 	.word	0x00000000
        /*0c44*/ 	.short	0x0101
        /*0c46*/ 	.byte	0x06
	.zero		1


	//   ....[26]....
        /*0c48*/ 	.word	0x00003d80
        /*0c4c*/ 	.word	0x000000ff
        /*0c50*/ 	.word	0x00016830
        /*0c54*/ 	.short	0x010a
        /*0c56*/ 	.byte	0x06
	.zero		1


	//   ....[27]....
        /*0c58*/ 	.word	0x00003dc0
        /*0c5c*/ 	.word	0x000000ff
        /*0c60*/ 	.word	0x00016830
        /*0c64*/ 	.short	0x010a
        /*0c66*/ 	.byte	0x06
	.zero		1


	//   ....[28]....
        /*0c68*/ 	.word	0x00004000
        /*0c6c*/ 	.word	0x000000ff
        /*0c70*/ 	.word	0x00016850
        /*0c74*/ 	.short	0x010a
        /*0c76*/ 	.byte	0x06
	.zero		1


	//   ....[29]....
        /*0c78*/ 	.word	0x00004040
        /*0c7c*/ 	.word	0x000000ff
        /*0c80*/ 	.word	0x00016850
        /*0c84*/ 	.short	0x010a
        /*0c86*/ 	.byte	0x06
	.zero		1


	//   ....[30]....
        /*0c88*/ 	.word	0x00004950
        /*0c8c*/ 	.word	0x000000ff
        /*0c90*/ 	.word	0x00000000
        /*0c94*/ 	.short	0x0101
        /*0c96*/ 	.byte	0x06
	.zero		1


	//   ....[31]....
        /*0c98*/ 	.word	0x00005e40
        /*0c9c*/ 	.word	0x000000ff
        /*0ca0*/ 	.word	0x00000000
        /*0ca4*/ 	.short	0x0101
        /*0ca6*/ 	.byte	0x06
	.zero		1


	//   ....[32]....
        /*0ca8*/ 	.word	0x00006280
        /*0cac*/ 	.word	0x000000ff
        /*0cb0*/ 	.word	0x00016850
        /*0cb4*/ 	.short	0x010a
        /*0cb6*/ 	.byte	0x05
	.zero		1


	//   ....[33]....
        /*0cb8*/ 	.word	0x000062c0
        /*0cbc*/ 	.word	0x000000ff
        /*0cc0*/ 	.word	0x00016850
        /*0cc4*/ 	.short	0x010a
        /*0cc6*/ 	.byte	0x05
	.zero		1


	//   ....[34]....
        /*0cc8*/ 	.word	0x00006880
        /*0ccc*/ 	.word	0x000000ff
        /*0cd0*/ 	.word	0x00000000
        /*0cd4*/ 	.short	0x0101
        /*0cd6*/ 	.byte	0x04
	.zero		1


	//   ....[35]....
        /*0cd8*/ 	.word	0x00007870
        /*0cdc*/ 	.word	0x00000000
        /*0ce0*/ 	.word	0x00000000
        /*0ce4*/ 	.short	0x0101
        /*0ce6*/ 	.byte	0x3f
	.zero		1


	//   ....[36]....
        /*0ce8*/ 	.word	0x00009d40
        /*0cec*/ 	.word	0x00000003
        /*0cf0*/ 	.word	0x00016840
        /*0cf4*/ 	.short	0x010a
        /*0cf6*/ 	.byte	0x3f
	.zero		1


	//   ....[37]....
        /*0cf8*/ 	.word	0x0000a500
        /*0cfc*/ 	.word	0x00000003
        /*0d00*/ 	.word	0x00016830
        /*0d04*/ 	.short	0x0107
        /*0d06*/ 	.byte	0x3f
	.zero		1


	//   ....[38]....
        /*0d08*/ 	.word	0x0000a5d0
        /*0d0c*/ 	.word	0x00000003
        /*0d10*/ 	.word	0x00016830
        /*0d14*/ 	.short	0x0101
        /*0d16*/ 	.byte	0x3f
	.zero		1


	//   ....[39]....
        /*0d18*/ 	.word	0x0000b430
        /*0d1c*/ 	.word	0x00000016
        /*0d20*/ 	.word	0x00016800
        /*0d24*/ 	.short	0x0107
        /*0d26*/ 	.byte	0x3f
	.zero		1


	//   ....[40]....
        /*0d28*/ 	.word	0x0000b530
        /*0d2c*/ 	.word	0x00000016
        /*0d30*/ 	.word	0x00016800
        /*0d34*/ 	.short	0x0101
        /*0d36*/ 	.byte	0x3f
	.zero		1


	//   ....[41]....
        /*0d38*/ 	.word	0x0000b550
        /*0d3c*/ 	.word	0x00000016
        /*0d40*/ 	.word	0x00016820
        /*0d44*/ 	.short	0x010a
        /*0d46*/ 	.byte	0x3f
	.zero		1


	//   ....[42]....
        /*0d48*/ 	.word	0x0000b8f0
        /*0d4c*/ 	.word	0x00000005
        /*0d50*/ 	.word	0x00016840
        /*0d54*/ 	.short	0x010a
        /*0d56*/ 	.byte	0x3f
	.zero		1


	//   ....[43]....
        /*0d58*/ 	.word	0x0000be00
        /*0d5c*/ 	.word	0x00000005
        /*0d60*/ 	.word	0x00016830
        /*0d64*/ 	.short	0x0107
        /*0d66*/ 	.byte	0x3f
	.zero		1


	//   ....[44]....
        /*0d68*/ 	.word	0x0000bec0
        /*0d6c*/ 	.word	0x00000005
        /*0d70*/ 	.word	0x00016830
        /*0d74*/ 	.short	0x0101
        /*0d76*/ 	.byte	0x3f
	.zero		1


	//   ....[45]....
        /*0d78*/ 	.word	0x0000bf20
        /*0d7c*/ 	.word	0x00000005
        /*0d80*/ 	.word	0x00016860
        /*0d84*/ 	.short	0x010a
        /*0d86*/ 	.byte	0x3f
	.zero		1


	//   ....[46]....
        /*0d88*/ 	.word	0x0000c3f0
        /*0d8c*/ 	.word	0x00000005
        /*0d90*/ 	.word	0x00016850
        /*0d94*/ 	.short	0x0107
        /*0d96*/ 	.byte	0x3f
	.zero		1


	//   ....[47]....
        /*0d98*/ 	.word	0x0000c590
        /*0d9c*/ 	.word	0x00000005
        /*0da0*/ 	.word	0x00016850
        /*0da4*/ 	.short	0x0101
        /*0da6*/ 	.byte	0x3f
	.zero		1


	//   ....[48]....
        /*0da8*/ 	.word	0x0000c7a0
        /*0dac*/ 	.word	0x00000000
        /*0db0*/ 	.word	0x00016860
        /*0db4*/ 	.short	0x010a
        /*0db6*/ 	.byte	0x3f
	.zero		1


	//   ....[49]....
        /*0db8*/ 	.word	0x0000cc30
        /*0dbc*/ 	.word	0x00000000
        /*0dc0*/ 	.word	0x00016850
        /*0dc4*/ 	.short	0x0107
        /*0dc6*/ 	.byte	0x3f
	.zero		1


	//   ....[50]....
        /*0dc8*/ 	.word	0x0000cd00
        /*0dcc*/ 	.word	0x00000000
        /*0dd0*/ 	.word	0x00016850
        /*0dd4*/ 	.short	0x0101
        /*0dd6*/ 	.byte	0x3f
	.zero		1


	//   ....[51]....
        /*0dd8*/ 	.word	0x0000d800
        /*0ddc*/ 	.word	0x00000005
        /*0de0*/ 	.word	0x00016820
        /*0de4*/ 	.short	0x010a
        /*0de6*/ 	.byte	0x3f
	.zero		1


	//   ....[52]....
        /*0de8*/ 	.word	0x0000d980
        /*0dec*/ 	.word	0x00000003
        /*0df0*/ 	.word	0x00016840
        /*0df4*/ 	.short	0x010a
        /*0df6*/ 	.byte	0x3f
	.zero		1


	//   ....[53]....
        /*0df8*/ 	.word	0x0000da20
        /*0dfc*/ 	.word	0x00000019
        /*0e00*/ 	.word	0x00016840
        /*0e04*/ 	.short	0x010a
        /*0e06*/ 	.byte	0x3f
	.zero		1


	//   ....[54]....
        /*0e08*/ 	.word	0x0000da60
        /*0e0c*/ 	.word	0x00000003
        /*0e10*/ 	.word	0x00016860
        /*0e14*/ 	.short	0x010a
        /*0e16*/ 	.byte	0x3f
	.zero		1


	//   ....[55]....
        /*0e18*/ 	.word	0x0000daa0
        /*0e1c*/ 	.word	0x00000019
        /*0e20*/ 	.word	0x00016860
        /*0e24*/ 	.short	0x010a
        /*0e26*/ 	.byte	0x3f
	.zero		1


	//   ....[56]....
        /*0e28*/ 	.word	0x0000db10
        /*0e2c*/ 	.word	0x00000003
        /*0e30*/ 	.word	0x00016800
        /*0e34*/ 	.short	0x010a
        /*0e36*/ 	.byte	0x3f
	.zero		1


	//   ....[57]....
        /*0e38*/ 	.word	0x0000db60
        /*0e3c*/ 	.word	0x00000000
        /*0e40*/ 	.word	0x00016830
        /*0e44*/ 	.short	0x010a
        /*0e46*/ 	.byte	0x3f
	.zero		1


	//   ....[58]....
        /*0e48*/ 	.word	0x0000dbc0
        /*0e4c*/ 	.word	0x00000007
        /*0e50*/ 	.word	0x00016830
        /*0e54*/ 	.short	0x010a
        /*0e56*/ 	.byte	0x3f
	.zero		1


	//   ....[59]....
        /*0e58*/ 	.word	0x0000dc20
        /*0e5c*/ 	.word	0x00000007
        /*0e60*/ 	.word	0x00016850
        /*0e64*/ 	.short	0x010a
        /*0e66*/ 	.byte	0x3f
	.zero		1


	//   ....[60]....
        /*0e68*/ 	.word	0x0000dc80
        /*0e6c*/ 	.word	0x00000007
        /*0e70*/ 	.word	0x00016850
        /*0e74*/ 	.short	0x010a
        /*0e76*/ 	.byte	0x3f
	.zero		1


	//   ....[61]....
        /*0e78*/ 	.word	0x0000dda0
        /*0e7c*/ 	.word	0x00000003
        /*0e80*/ 	.word	0x00016840
        /*0e84*/ 	.short	0x010a
        /*0e86*/ 	.byte	0x3f
	.zero		1


	//   ....[62]....
        /*0e88*/ 	.word	0x0000f840
        /*0e8c*/ 	.word	0x00000016
        /*0e90*/ 	.word	0x00016820
        /*0e94*/ 	.short	0x010a
        /*0e96*/ 	.byte	0x3f
	.zero		1


	//   ....[63]....
        /*0e98*/ 	.word	0x0000f890
        /*0e9c*/ 	.word	0x00000005
        /*0ea0*/ 	.word	0x00016840
        /*0ea4*/ 	.short	0x010a
        /*0ea6*/ 	.byte	0x3f
	.zero		1


	//   ....[64]....
        /*0ea8*/ 	.word	0x000101a0
        /*0eac*/ 	.word	0x00000005
        /*0eb0*/ 	.word	0x00016860
        /*0eb4*/ 	.short	0x010a
        /*0eb6*/ 	.byte	0x3f
	.zero		1


	//   ....[65]....
        /*0eb8*/ 	.word	0x00010b10
        /*0ebc*/ 	.word	0x00000000
        /*0ec0*/ 	.word	0x00016860
        /*0ec4*/ 	.short	0x010a
        /*0ec6*/ 	.byte	0x3f
	.zero		1


	//   ....[66]....
        /*0ec8*/ 	.word	0x00011db0
        /*0ecc*/ 	.word	0x00000005
        /*0ed0*/ 	.word	0x00016820
        /*0ed4*/ 	.short	0x010a
        /*0ed6*/ 	.byte	0x3f
	.zero		1


	//   ....[67]....
        /*0ed8*/ 	.word	0x00011f50
        /*0edc*/ 	.word	0x00000003
        /*0ee0*/ 	.word	0x00016840
        /*0ee4*/ 	.short	0x010a
        /*0ee6*/ 	.byte	0x3f
	.zero		1


	//   ....[68]....
        /*0ee8*/ 	.word	0x00011fa0
        /*0eec*/ 	.word	0x00000019
        /*0ef0*/ 	.word	0x00016840
        /*0ef4*/ 	.short	0x010a
        /*0ef6*/ 	.byte	0x3f
	.zero		1


	//   ....[69]....
        /*0ef8*/ 	.word	0x00011ff0
        /*0efc*/ 	.word	0x00000003
        /*0f00*/ 	.word	0x00016860
        /*0f04*/ 	.short	0x010a
        /*0f06*/ 	.byte	0x3f
	.zero		1


	//----- nvinfo : EIATTR_NUM_MBARRIERS
	.align		4
.L_1409:
        /*0f08*/ 	.byte	0x03, 0x38
        /*0f0a*/ 	.short	0x0016


	//----- nvinfo : EIATTR_EXIT_INSTR_OFFSETS
	.align		4
        /*0f0c*/ 	.byte	0x04, 0x1c
        /*0f0e*/ 	.short	(.L_1411 - .L_1410)


	//   ....[0]....
.L_1410:
        /*0f10*/ 	.word	0x000009b0


	//   ....[1]....
        /*0f14*/ 	.word	0x00008390


	//   ....[2]....
        /*0f18*/ 	.word	0x0000daf0


	//----- nvinfo : EIATTR_MAX_THREADS
	.align		4
.L_1411:
        /*0f1c*/ 	.byte	0x04, 0x05
        /*0f1e*/ 	.short	(.L_1413 - .L_1412)
.L_1412:
        /*0f20*/ 	.word	0x00000200
        /*0f24*/ 	.word	0x00000001
        /*0f28*/ 	.word	0x00000001


	//----- nvinfo : EIATTR_CRS_STACK_SIZE
	.align		4
.L_1413:
        /*0f2c*/ 	.byte	0x04, 0x1e
        /*0f2e*/ 	.short	(.L_1415 - .L_1414)
.L_1414:
        /*0f30*/ 	.word	0x00000000


	//----- nvinfo : EIATTR_CBANK_PARAM_SIZE
	.align		4
.L_1415:
        /*0f34*/ 	.byte	0x03, 0x19
        /*0f36*/ 	.short	0x0af0


	//----- nvinfo : EIATTR_PARAM_CBANK
	.align		4
        /*0f38*/ 	.byte	0x04, 0x0a
        /*0f3a*/ 	.short	(.L_1417 - .L_1416)
	.align		4
.L_1416:
        /*0f3c*/ 	.word	index@(.nv.constant0._ZN7cutlass13device_kernelIN5flash11enable_sm90INS1_16FlashAttnFwdSm90INS1_25CollectiveMainloopFwdSm90ILi2EN4cute5tupleIJNS5_1CILi1EEES8_S8_EEENS6_IJNS7_ILi192EEENS7_ILi128EEENS7_ILi64EEEEEELi64ENS_10bfloat16_tEfNS_4arch4Sm90ELb0ELb0ELb1ELb1ELb1ELb0ELb0ELb1ELb1ELb1ELb0ELb0EEENS1_21CollectiveEpilogueFwdINS6_IJSA_SC_SB_EEES9_SE_SG_Li384ELb1ELb1ELb0ELb0EEENS1_36VarlenDynamicPersistentTileSchedulerILi192ELi128ELi384ELi128ELb0ELb1ELb1ELb0ELb1ELb1EEEEEEEEEvNT_6ParamsE)
        /*0f40*/ 	.short	0x0210
        /*0f42*/ 	.short	0x0af0


	//----- nvinfo : EIATTR_SW_WAR
	.align		4
.L_1417:
        /*0f44*/ 	.byte	0x04, 0x36
        /*0f46*/ 	.short	(.L_1419 - .L_1418)
.L_1418:
        /*0f48*/ 	.word	0x00000008
.L_1419:


//--------------------- .nv.info._ZN7cutlass13device_kernelIN5flash11enable_sm90INS1_16FlashAttnFwdSm90INS1_25CollectiveMainloopFwdSm90ILi2EN4cute5tupleIJNS5_1CILi1EEES8_S8_EEENS6_IJNS7_ILi192EEENS7_ILi128EEENS7_ILi64EEEEEELi64ENS_10bfloat16_tEfNS_4arch4Sm90ELb0ELb0ELb1ELb1ELb1ELb1ELb0ELb1ELb1ELb1ELb0ELb0EEENS1_21CollectiveEpilogueFwdINS6_IJSA_SC_SB_EEES9_SE_SG_Li384ELb1ELb1ELb0ELb0EEENS1_36VarlenDynamicPersistentTileSchedulerILi192ELi128ELi384ELi128ELb0ELb1ELb1ELb0ELb1ELb1EEEEEEEEEvNT_6ParamsE --------------------------
	.section	.nv.info._ZN7cutlass13device_kernelIN5flash11enable_sm90INS1_16FlashAttnFwdSm90INS1_25CollectiveMainloopFwdSm90ILi2EN4cute5tupleIJNS5_1CILi1EEES8_S8_EEENS6_IJNS7_ILi192EEENS7_ILi128EEENS7_ILi64EEEEEELi64ENS_10bfloat16_tEfNS_4arch4Sm90ELb0ELb0ELb1ELb1ELb1ELb1ELb0ELb1ELb1ELb1ELb0ELb0EEENS1_21CollectiveEpilogueFwdINS6_IJSA_SC_SB_EEES9_SE_SG_Li384ELb1ELb1ELb0ELb0EEENS1_36VarlenDynamicPersistentTileSchedulerILi192ELi128ELi384ELi128ELb0ELb1ELb1ELb0ELb1ELb1EEEEEEEEEvNT_6ParamsE,"",@"SHT_CUDA_INFO"
	.sectionflags	@""
	.align	4


	//----- nvinfo : EIATTR_CUDA_API_VERSION
	.align		4
        /*0000*/ 	.byte	0x04, 0x37
        /*0002*/ 	.short	(.L_1421 - .L_1420)
.L_1420:
        /*0004*/ 	.word	0x00000082


	//----- nvinfo : EIATTR_KPARAM_INFO
	.align		4
.L_1421:
        /*0008*/ 	.byte	0x04, 0x17
        /*000a*/ 	.short	(.L_1423 - .L_1422)
.L_1422:
        /*000c*/ 	.word	0x00000000
        /*0010*/ 	.short	0x0000
        /*0012*/ 	.short	0x0070
        /*0014*/ 	.byte	0x00, 0xf0, 0x01, 0x2a


	//----- nvinfo : EIATTR_SPARSE_MMA_MASK
	.align		4
.L_1423:
        /*0018*/ 	.byte	0x03, 0x50
        /*001a*/ 	.short	0x0000


	//----- nvinfo : EIATTR_MAXREG_COUNT
	.align		4
        /*001c*/ 	.byte	0x03, 0x1b
        /*001e*/ 	.short	0x0080


	//----- nvinfo : EIATTR_NUM_BARRIERS
	.align		4
        /*0020*/ 	.byte	0x02, 0x4c
        /*0022*/ 	.byte	0x10
	.zero		1


	//----- nvinfo : EIATTR_EXTERNS
	.align		4
        /*0024*/ 	.byte	0x04, 0x0f
        /*0026*/ 	.short	(.L_1425 - .L_1424)


	//   ....[0]....
	.align		4
.L_1424:
        /*0028*/ 	.word	index@(__assertfail)


	//----- nvinfo : EIATTR_ANNOTATIONS
	.align		4
.L_1425:
        /*002c*/ 	.byte	0x04, 0x55
        /*002e*/ 	.short	(.L_1427 - .L_1426)


	//   ....[0]....
.L_1426:
        /* <DEDUP_REMOVED lines=65> */


	//----- nvinfo : EIATTR_MERCURY_ISA_VERSION
	.align		4
.L_1427:
        /*0428*/ 	.byte	0x03, 0x5f
        /*042a*/ 	.short	0x0101


	//----- nvinfo : EIATTR_UNUSED_LOAD_BYTE_OFFSET
	.align		4
        /*042c*/ 	.byte	0x04, 0x44
        /*042e*/ 	.short	(.L_1429 - .L_1428)


	//   ....[0]....
.L_1428:
        /*0430*/ 	.word	0x00000a80
        /*0434*/ 	.word	0x0000fff0


	//   ....[1]....
        /*0438*/ 	.word	0x0000dd60
        /*043c*/ 	.word	0x0000fff0


	//----- nvinfo : EIATTR_INT_WARP_WIDE_INSTR_OFFSETS
	.align		4
.L_1429:
        /*0440*/ 	.byte	0x04, 0x31
        /*0442*/ 	.short	(.L_1431 - .L_1430)


	//   ....[0]....
.L_1430:
        /*0444*/ 	.word	0x00000130


	//   ....[1]....
        /*0448*/ 	.word	0x00000170


	//   ....[2]....
        /*044c*/ 	.word	0x000001e0


	//   ....[3]....
        /*0450*/ 	.word	0x000115f0


	//   ....[4]....
        /*0454*/ 	.word	0x00011680


	//   ....[5]....
        /*0458*/ 	.word	0x00014950


	//   ....[6]....
        /*045c*/ 	.word	0x000149e0


	//----- nvinfo : EIATTR_COOP_GROUP_MASK_REGIDS
	.align		4
.L_1431:
        /*0460*/ 	.byte	0x04, 0x29
        /*0462*/ 	.short	(.L_1433 - .L_1432)


	//   ....[0]....
.L_1432:
        /*0464*/ 	.word	0xffffffff


	//   ....[1]....
        /*0468*/ 	.word	0xffffffff


	//   ....[2]....
        /*046c*/ 	.word	0xffffffff


	//   ....[3]....
        /*0470*/ 	.word	0xffffffff


	//   ....[4]....
        /*0474*/ 	.word	0xffffffff


	//   ....[5]....
        /*0478*/ 	.word	0xffffffff


	//   ....[6]....
        /*047c*/ 	.word	0xffffffff


	//   ....[7]....
        /*0480*/ 	.word	0xffffffff


	//   ....[8]....
        /*0484*/ 	.word	0xffffffff


	//   ....[9]....
        /*0488*/ 	.word	0xffffffff


	//   ....[10]....
        /*048c*/ 	.word	0xffffffff


	//   ....[11]....
        /*0490*/ 	.word	0xffffffff


	//   ....[12]....
        /*0494*/ 	.word	0xffffffff


	//   ....[13]....
        /*0498*/ 	.word	0xffffffff


	//   ....[14]....
        /*049c*/ 	.word	0xffffffff


	//   ....[15]....
        /*04a0*/ 	.word	0xffffffff


	//   ....[16]....
        /*04a4*/ 	.word	0xffffffff


	//   ....[17]....
        /*04a8*/ 	.word	0xffffffff


	//   ....[18]....
        /*04ac*/ 	.word	0xffffffff


	//   ....[19]....
        /*04b0*/ 	.word	0xffffffff


	//   ....[20]....
        /*04b4*/ 	.word	0xffffffff


	//   ....[21]....
        /*04b8*/ 	.word	0xffffffff


	//   ....[22]....
        /*04bc*/ 	.word	0xffffffff


	//   ....[23]....
        /*04c0*/ 	.word	0xffffffff


	//   ....[24]....
        /*04c4*/ 	.word	0xffffffff


	//   ....[25]....
        /*04c8*/ 	.word	0xffffffff


	//   ....[26]....
        /*04cc*/ 	.word	0xffffffff


	//   ....[27]....
        /*04d0*/ 	.word	0xffffffff


	//   ....[28]....
        /*04d4*/ 	.word	0xffffffff


	//   ....[29]....
        /*04d8*/ 	.word	0xffffffff


	//   ....[30]....
        /*04dc*/ 	.word	0xffffffff


	//   ....[31]....
        /*04e0*/ 	.word	0xffffffff


	//   ....[32]....
        /*04e4*/ 	.word	0xffffffff


	//   ....[33]....
        /*04e8*/ 	.word	0xffffffff


	//   ....[34]....
        /*04ec*/ 	.word	0xffffffff


	//   ....[35]....
        /*04f0*/ 	.word	0xffffffff


	//   ....[36]....
        /*04f4*/ 	.word	0xffffffff


	//   ....[37]....
        /*04f8*/ 	.word	0xffffffff


	//   ....[38]....
        /*04fc*/ 	.word	0xffffffff


	//   ....[39]....
        /*0500*/ 	.word	0xffffffff


	//   ....[40]....
        /*0504*/ 	.word	0xffffffff


	//   ....[41]....
        /*0508*/ 	.word	0xffffffff


	//   ....[42]....
        /*050c*/ 	.word	0xffffffff


	//   ....[43]....
        /*0510*/ 	.word	0xffffffff


	//   ....[44]....
        /*0514*/ 	.word	0xffffffff


	//   ....[45]....
        /*0518*/ 	.word	0xffffffff


	//   ....[46]....
        /*051c*/ 	.word	0xffffffff


	//   ....[47]....
        /*0520*/ 	.word	0xffffffff


	//   ....[48]....
        /*0524*/ 	.word	0xffffffff


	//   ....[49]....
        /*0528*/ 	.word	0xffffffff


	//   ....[50]....
        /*052c*/ 	.word	0xffffffff


	//   ....[51]....
        /*0530*/ 	.word	0xffffffff


	//   ....[52]....
        /*0534*/ 	.word	0xffffffff


	//   ....[53]....
        /*0538*/ 	.word	0xffffffff


	//   ....[54]....
        /*053c*/ 	.word	0xffffffff


	//   ....[55]....
        /*0540*/ 	.word	0xffffffff


	//   ....[56]....
        /*0544*/ 	.word	0xffffffff


	//   ....[57]....
        /*0548*/ 	.word	0xffffffff


	//   ....[58]....
        /*054c*/ 	.word	0xffffffff


	//   ....[59]....
        /*0550*/ 	.word	0xffffffff


	//   ....[60]....
        /*0554*/ 	.word	0xffffffff


	//   ....[61]....
        /*0558*/ 	.word	0xffffffff


	//   ....[62]....
        /*055c*/ 	.word	0xffffffff


	//   ....[63]....
        /*0560*/ 	.word	0xffffffff


	//   ....[64]....
        /*0564*/ 	.word	0xffffffff


	//   ....[65]....
        /*0568*/ 	.word	0xffffffff


	//   ....[66]....
        /*056c*/ 	.word	0xffffffff


	//   ....[67]....
        /*0570*/ 	.word	0xffffffff


	//   ....[68]....
        /*0574*/ 	.word	0xffffffff


	//   ....[69]....
        /*0578*/ 	.word	0xffffffff


	//   ....[70]....
        /*057c*/ 	.word	0xffffffff


	//   ....[71]....
        /*0580*/ 	.word	0xffffffff


	//   ....[72]....
        /*0584*/ 	.word	0xffffffff


	//   ....[73]....
        /*0588*/ 	.word	0xffffffff


	//   ....[74]....
        /*058c*/ 	.word	0xffffffff


	//   ....[75]....
        /*0590*/ 	.word	0xffffffff


	//   ....[76]....
        /*0594*/ 	.word	0xffffffff


	//   ....[77]....
        /*0598*/ 	.word	0xffffffff


	//   ....[78]....
        /*059c*/ 	.word	0xffffffff


	//   ....[79]....
        /*05a0*/ 	.word	0xffffffff


	//   ....[80]....
        /*05a4*/ 	.word	0xffffffff


	//   ....[81]....
        /*05a8*/ 	.word	0xffffffff


	//   ....[82]....
        /*05ac*/ 	.word	0xffffffff


	//   ....[83]....
        /*05b0*/ 	.word	0xffffffff


	//   ....[84]....
        /*05b4*/ 	.word	0xffffffff


	//   ....[85]....
        /*05b8*/ 	.word	0xffffffff


	//   ....[86]....
        /*05bc*/ 	.word	0xffffffff


	//   ....[87]....
        /*05c0*/ 	.word	0xffffffff


	//   ....[88]....
        /*05c4*/ 	.word	0xffffffff


	//   ....[89]....
        /*05c8*/ 	.word	0xffffffff


	//   ....[90]....
        /*05cc*/ 	.word	0xffffffff


	//   ....[91]....
        /*05d0*/ 	.word	0xffffffff


	//   ....[92]....
        /*05d4*/ 	.word	0xffffffff


	//   ....[93]....
        /*05d8*/ 	.word	0xffffffff


	//   ....[94]....
        /*05dc*/ 	.word	0xffffffff


	//   ....[95]....
        /*05e0*/ 	.word	0xffffffff


	//   ....[96]....
        /*05e4*/ 	.word	0xffffffff


	//   ....[97]....
        /*05e8*/ 	.word	0xffffffff


	//   ....[98]....
        /*05ec*/ 	.word	0xffffffff


	//   ....[99]....
        /*05f0*/ 	.word	0xffffffff


	//   ....[100]....
        /*05f4*/ 	.word	0xffffffff


	//   ....[101]....
        /*05f8*/ 	.word	0xffffffff


	//   ....[102]....
        /*05fc*/ 	.word	0xffffffff


	//   ....[103]....
        /*0600*/ 	.word	0xffffffff


	//   ....[104]....
        /*0604*/ 	.word	0xffffffff


	//   ....[105]....
        /*0608*/ 	.word	0xffffffff


	//   ....[106]....
        /*060c*/ 	.word	0xffffffff


	//   ....[107]....
        /*0610*/ 	.word	0xffffffff


	//   ....[108]....
        /*0614*/ 	.word	0xffffffff


	//   ....[109]....
        /*0618*/ 	.word	0xffffffff


	//   ....[110]....
        /*061c*/ 	.word	0xffffffff


	//   ....[111]....
        /*0620*/ 	.word	0xffffffff


	//   ....[112]....
        /*0624*/ 	.word	0xffffffff


	//   ....[113]....
        /*0628*/ 	.word	0xffffffff


	//   ....[114]....
        /*062c*/ 	.word	0xffffffff


	//   ....[115]....
        /*0630*/ 	.word	0xffffffff


	//   ....[116]....
        /*0634*/ 	.word	0xffffffff


	//   ....[117]....
        /*0638*/ 	.word	0xffffffff


	//   ....[118]....
        /*063c*/ 	.word	0xffffffff


	//   ....[119]....
        /*0640*/ 	.word	0xffffffff


	//   ....[120]....
        /*0644*/ 	.word	0xffffffff


	//   ....[121]....
        /*0648*/ 	.word	0xffffffff


	//   ....[122]....
        /*064c*/ 	.word	0xffffffff


	//   ....[123]....
        /*0650*/ 	.word	0xffffffff


	//   ....[124]....
        /*0654*/ 	.word	0xffffffff


	//   ....[125]....
        /*0658*/ 	.word	0xffffffff


	//   ....[126]....
        /*065c*/ 	.word	0xffffffff


	//   ....[127]....
        /*0660*/ 	.word	0xffffffff


	//   ....[128]....
        /*0664*/ 	.word	0xffffffff


	//   ....[129]....
        /*0668*/ 	.word	0xffffffff


	//   ....[130]....
        /*066c*/ 	.word	0xffffffff


	//   ....[131]....
        /*0670*/ 	.word	0xffffffff


	//   ....[132]....
        /*0674*/ 	.word	0xffffffff


	//   ....[133]....
        /*0678*/ 	.word	0xffffffff


	//   ....[134]....
        /*067c*/ 	.word	0xffffffff


	//   ....[135]....
        /*0680*/ 	.word	0xffffffff


	//   ....[136]....
        /*0684*/ 	.word	0xffffffff


	//   ....[137]....
        /*0688*/ 	.word	0xffffffff


	//   ....[138]....
        /*068c*/ 	.word	0xffffffff


	//   ....[139]....
        /*0690*/ 	.word	0xffffffff


	//   ....[140]....
        /*0694*/ 	.word	0xffffffff


	//   ....[141]....
        /*0698*/ 	.word	0xffffffff


	//   ....[142]....
        /*069c*/ 	.word	0xffffffff


	//   ....[143]....
        /*06a0*/ 	.word	0xffffffff


	//   ....[144]....
        /*06a4*/ 	.word	0xffffffff


	//   ....[145]....
        /*06a8*/ 	.word	0xffffffff


	//   ....[146]....
        /*06ac*/ 	.word	0xffffffff


	//   ....[147]....
        /*06b0*/ 	.word	0xffffffff


	//   ....[148]....
        /*06b4*/ 	.word	0xffffffff


	//   ....[149]....
        /*06b8*/ 	.word	0xffffffff


	//   ....[150]....
        /*06bc*/ 	.word	0xffffffff


	//   ....[151]....
        /*06c0*/ 	.word	0xffffffff


	//   ....[152]....
        /*06c4*/ 	.word	0xffffffff


	//   ....[153]....
        /*06c8*/ 	.word	0xffffffff


	//   ....[154]....
        /*06cc*/ 	.word	0xffffffff


	//   ....[155]....
        /*06d0*/ 	.word	0xffffffff


	//   ....[156]....
        /*06d4*/ 	.word	0xffffffff


	//   ....[157]....
        /*06d8*/ 	.word	0xffffffff


	//   ....[158]....
        /*06dc*/ 	.word	0xffffffff


	//   ....[159]....
        /*06e0*/ 	.word	0xffffffff


	//   ....[160]....
        /*06e4*/ 	.word	0xffffffff


	//   ....[161]....
        /*06e8*/ 	.word	0xffffffff


	//   ....[162]....
        /*06ec*/ 	.word	0xffffffff


	//   ....[163]....
        /*06f0*/ 	.word	0xffffffff


	//   ....[164]....
        /*06f4*/ 	.word	0xffffffff


	//   ....[165]....
        /*06f8*/ 	.word	0xffffffff


	//   ....[166]....
        /*06fc*/ 	.word	0xffffffff


	//   ....[167]....
        /*0700*/ 	.word	0xffffffff


	//   ....[168]....
        /*0704*/ 	.word	0xffffffff


	//   ....[169]....
        /*0708*/ 	.word	0xffffffff


	//   ....[170]....
        /*070c*/ 	.word	0xffffffff


	//   ....[171]....
        /*0710*/ 	.word	0xffffffff


	//   ....[172]....
        /*0714*/ 	.word	0xffffffff


	//   ....[173]....
        /*0718*/ 	.word	0xffffffff


	//   ....[174]....
        /*071c*/ 	.word	0xffffffff


	//   ....[175]....
        /*0720*/ 	.word	0xffffffff


	//   ....[176]....
        /*0724*/ 	.word	0xffffffff


	//   ....[177]....
        /*0728*/ 	.word	0xffffffff


	//   ....[178]....
        /*072c*/ 	.word	0xffffffff


	//   ....[179]....
        /*0730*/ 	.word	0xffffffff


	//   ....[180]....
        /*0734*/ 	.word	0xffffffff


	//   ....[181]....
        /*0738*/ 	.word	0xffffffff


	//   ....[182]....
        /*073c*/ 	.word	0xffffffff


	//   ....[183]....
        /*0740*/ 	.word	0xffffffff


	//   ....[184]....
        /*0744*/ 	.word	0xffffffff


	//   ....[185]....
        /*0748*/ 	.word	0xffffffff


	//   ....[186]....
        /*074c*/ 	.word	0xffffffff


	//   ....[187]....
        /*0750*/ 	.word	0x0500000f


	//   ....[188]....
        /*0754*/ 	.word	0x0500000f


	//   ....[189]....
        /*0758*/ 	.word	0x0500000f


	//   ....[190]....
        /*075c*/ 	.word	0x0500000f


	//   ....[191]....
        /*0760*/ 	.word	0x0500000f


	//   ....[192]....
        /*0764*/ 	.word	0x0500000f


	//   ....[193]....
        /*0768*/ 	.word	0x0500000f


	//   ....[194]....
        /*076c*/ 	.word	0x0500000f


	//   ....[195]....
        /*0770*/ 	.word	0x0500000f


	//   ....[196]....
        /*0774*/ 	.word	0x0500000f


	//   ....[197]....
        /*0778*/ 	.word	0x0500000f


	//   ....[198]....
        /*077c*/ 	.word	0x0500000f


	//   ....[199]....
        /*0780*/ 	.word	0x0500000f


	//   ....[200]....
        /*0784*/ 	.word	0x0500000f


	//   ....[201]....
        /*0788*/ 	.word	0x0500000f


	//   ....[202]....
        /*078c*/ 	.word	0x0500000f


	//   ....[203]....
        /*0790*/ 	.word	0x0500000f


	//   ....[204]....
        /*0794*/ 	.word	0x0500000f


	//   ....[205]....
        /*0798*/ 	.word	0x0500000f


	//   ....[206]....
        /*079c*/ 	.word	0x0500000f


	//   ....[207]....
        /*07a0*/ 	.word	0x0500000f


	//   ....[208]....
        /*07a4*/ 	.word	0x0500000f


	//   ....[209]....
        /*07a8*/ 	.word	0x0500000f


	//   ....[210]....
        /*07ac*/ 	.word	0x0500000f


	//   ....[211]....
        /*07b0*/ 	.word	0x0500000f


	//   ....[212]....
        /*07b4*/ 	.word	0x0500000f


	//   ....[213]....
        /*07b8*/ 	.word	0x0500000f


	//   ....[214]....
        /*07bc*/ 	.word	0x0500000f


	//   ....[215]....
        /*07c0*/ 	.word	0x0500000f


	//   ....[216]....
        /*07c4*/ 	.word	0x0500000f


	//   ....[217]....
        /*07c8*/ 	.word	0x0500000f


	//   ....[218]....
        /*07cc*/ 	.word	0x0500000f


	//   ....[219]....
        /*07d0*/ 	.word	0x0500000f


	//   ....[220]....
        /*07d4*/ 	.word	0x0500000f


	//   ....[221]....
        /*07d8*/ 	.word	0x0500000f


	//   ....[222]....
        /*07dc*/ 	.word	0x0500000f


	//   ....[223]....
        /*07e0*/ 	.word	0x0500000f


	//   ....[224]....
        /*07e4*/ 	.word	0x0500000f


	//   ....[225]....
        /*07e8*/ 	.word	0x0500000f


	//   ....[226]....
        /*07ec*/ 	.word	0x0500000f


	//   ....[227]....
        /*07f0*/ 	.word	0x0500000f


	//   ....[228]....
        /*07f4*/ 	.word	0x0500000f


	//   ....[229]....
        /*07f8*/ 	.word	0x0500000f


	//   ....[230]....
        /*07fc*/ 	.word	0x0500000f


	//   ....[231]....
        /*0800*/ 	.word	0x0500000f


	//   ....[232]....
        /*0804*/ 	.word	0x0500000f


	//   ....[233]....
        /*0808*/ 	.word	0x0500000f


	//   ....[234]....
        /*080c*/ 	.word	0x0500000f


	//   ....[235]....
        /*0810*/ 	.word	0x0500000f


	//   ....[236]....
        /*0814*/ 	.word	0x0500000f


	//   ....[237]....
        /*0818*/ 	.word	0x0500000f


	//   ....[238]....
        /*081c*/ 	.word	0x0500000f


	//   ....[239]....
        /*0820*/ 	.word	0x0500000f


	//   ....[240]....
        /*0824*/ 	.word	0x0500000f


	//   ....[241]....
        /*0828*/ 	.word	0x0500000f


	//   ....[242]....
        /*082c*/ 	.word	0x0500000f


	//   ....[243]....
        /*0830*/ 	.word	0x0500000f


	//   ....[244]....
        /*0834*/ 	.word	0x0500000f


	//   ....[245]....
        /*0838*/ 	.word	0x0500000f


	//   ....[246]....
        /*083c*/ 	.word	0x0500000f


	//   ....[247]....
        /*0840*/ 	.word	0x0500000f


	//   ....[248]....
        /*0844*/ 	.word	0x0500000f


	//   ....[249]....
        /*0848*/ 	.word	0x0500000f


	//   ....[250]....
        /*084c*/ 	.word	0x0500000f


	//   ....[251]....
        /*0850*/ 	.word	0x0500000f


	//   ....[252]....
        /*0854*/ 	.word	0x0500000f


	//   ....[253]....
        /*0858*/ 	.word	0x0500000f


	//   ....[254]....
        /*085c*/ 	.word	0x0500000f


	//   ....[255]....
        /*0860*/ 	.word	0x0500000f


	//   ....[0]....
        /*0864*/ 	.word	0x0500000f


	//   ....[1]....
        /*0868*/ 	.word	0x0500000f


	//   ....[2]....
        /*086c*/ 	.word	0x0500000f


	//   ....[3]....
        /*0870*/ 	.word	0x0500000f


	//   ....[4]....
        /*0874*/ 	.word	0x0500000f


	//   ....[5]....
        /*0878*/ 	.word	0x0500000f


	//   ....[6]....
        /*087c*/ 	.word	0x0500000f


	//   ....[7]....
        /*0880*/ 	.word	0x0500000f


	//   ....[8]....
        /*0884*/ 	.word	0x0500000f


	//   ....[9]....
        /*0888*/ 	.word	0x0500000f


	//   ....[10]....
        /*088c*/ 	.word	0x0500000f


	//   ....[11]....
        /*0890*/ 	.word	0x0500000f


	//   ....[12]....
        /*0894*/ 	.word	0x0500000f


	//   ....[13]....
        /*0898*/ 	.word	0x0500000f


	//   ....[14]....
        /*089c*/ 	.word	0x0500000f


	//   ....[15]....
        /*08a0*/ 	.word	0x0500000f


	//   ....[16]....
        /*08a4*/ 	.word	0x0500000f


	//   ....[17]....
        /*08a8*/ 	.word	0x0500000f


	//   ....[18]....
        /*08ac*/ 	.word	0x0500000f


	//   ....[19]....
        /*08b0*/ 	.word	0x0500000f


	//   ....[20]....
        /*08b4*/ 	.word	0x0500000f


	//   ....[21]....
        /*08b8*/ 	.word	0x0500000f


	//   ....[22]....
        /*08bc*/ 	.word	0x0500000f


	//   ....[23]....
        /*08c0*/ 	.word	0x0500000f


	//   ....[24]....
        /*08c4*/ 	.word	0x0500000f


	//   ....[25]....
        /*08c8*/ 	.word	0x0500000f


	//   ....[26]....
        /*08cc*/ 	.word	0x0500000f


	//   ....[27]....
        /*08d0*/ 	.word	0x0500000f


	//   ....[28]....
        /*08d4*/ 	.word	0x0500000f


	//   ....[29]....
        /*08d8*/ 	.word	0x0500000f


	//   ....[30]....
        /*08dc*/ 	.word	0x0500000f


	//   ....[31]....
        /*08e0*/ 	.word	0x0500000f


	//   ....[32]....
        /*08e4*/ 	.word	0x0500000f


	//   ....[33]....
        /*08e8*/ 	.word	0x0500000f


	//   ....[34]....
        /*08ec*/ 	.word	0x0500000f


	//   ....[35]....
        /*08f0*/ 	.word	0x0500000f


	//   ....[36]....
        /*08f4*/ 	.word	0x0500000f


	//   ....[37]....
        /*08f8*/ 	.word	0x0500000f


	//   ....[38]....
        /*08fc*/ 	.word	0x0500000f


	//   ....[39]....
        /*0900*/ 	.word	0x0500000f


	//   ....[40]....
        /*0904*/ 	.word	0x0500000f


	//   ....[41]....
        /*0908*/ 	.word	0x0500000f


	//   ....[42]....
        /*090c*/ 	.word	0x0500000f


	//   ....[43]....
        /*0910*/ 	.word	0x0500000f


	//   ....[44]....
        /*0914*/ 	.word	0x0500000f


	//   ....[45]....
        /*0918*/ 	.word	0x0500000f


	//   ....[46]....
        /*091c*/ 	.word	0x0500000f


	//   ....[47]....
        /*0920*/ 	.word	0x0500000f


	//   ....[48]....
        /*0924*/ 	.word	0x0500000f


	//   ....[49]....
        /*0928*/ 	.word	0x0500000f


	//   ....[50]....
        /*092c*/ 	.word	0x0500000f


	//   ....[51]....
        /*0930*/ 	.word	0x0500000f


	//   ....[52]....
        /*0934*/ 	.word	0x0500000f


	//   ....[53]....
        /*0938*/ 	.word	0x0500000f


	//   ....[54]....
        /*093c*/ 	.word	0x0500000f


	//   ....[55]....
        /*0940*/ 	.word	0x0500000f


	//   ....[56]....
        /*0944*/ 	.word	0x0500000f


	//   ....[57]....
        /*0948*/ 	.word	0x0500000f


	//   ....[58]....
        /*094c*/ 	.word	0x0500000f


	//   ....[59]....
        /*0950*/ 	.word	0x0500000f


	//   ....[60]....
        /*0954*/ 	.word	0x0500000f


	//   ....[61]....
        /*0958*/ 	.word	0x0500000f


	//   ....[62]....
        /*095c*/ 	.word	0x0500000f


	//   ....[63]....
        /*0960*/ 	.word	0x0500000f


	//   ....[64]....
        /*0964*/ 	.word	0x0500000f


	//   ....[65]....
        /*0968*/ 	.word	0x0500000f


	//   ....[66]....
        /*096c*/ 	.word	0x0500000f


	//   ....[67]....
        /*0970*/ 	.word	0x0500000f


	//----- nvinfo : EIATTR_COOP_GROUP_INSTR_OFFSETS
	.align		4
.L_1433:
        /*0974*/ 	.byte	0x04, 0x28
        /*0976*/ 	.short	(.L_1435 - .L_1434)


	//   ....[0]....
.L_1434:
        /*0978*/ 	.word	0x00000070


	//   ....[1]....
        /*097c*/ 	.word	0x00000140


	//   ....[2]....
        /*0980*/ 	.word	0x00000190


	//   ....[3]....
        /*0984*/ 	.word	0x000003c0


	//   ....[4]....
        /*0988*/ 	.word	0x00000520


	//   ....[5]....
        /*098c*/ 	.word	0x00000640


	//   ....[6]....
        /*0990*/ 	.word	0x000007a0


	//   ....[7]....
        /*0994*/ 	.word	0x00002b50


	//   ....[8]....
        /*0998*/ 	.word	0x00002b60


	//   ....[9]....
        /*099c*/ 	.word	0x000032a0


	//   ....[10]....
        /*09a0*/ 	.word	0x000032b0


	//   ....[11]....
        /*09a4*/ 	.word	0x00003fd0


	//   ....[12]....
        /*09a8*/ 	.word	0x00003fe0


	//   ....[13]....
        /*09ac*/ 	.word	0x000047f0


	//   ....[14]....
        /*09b0*/ 	.word	0x00004800


	//   ....[15]....
        /*09b4*/ 	.word	0x00005280


	//   ....[16]....
        /*09b8*/ 	.word	0x00005290


	//   ....[17]....
        /*09bc*/ 	.word	0x000053a0


	//   ....[18]....
        /*09c0*/ 	.word	0x000053b0


	//   ....[19]....
        /*09c4*/ 	.word	0x00005740


	//   ....[20]....
        /*09c8*/ 	.word	0x00005760


	//   ....[21]....
        /*09cc*/ 	.word	0x00005840


	//   ....[22]....
        /*09d0*/ 	.word	0x00005860


	//   ....[23]....
        /*09d4*/ 	.word	0x00005cd0


	//   ....[24]....
        /*09d8*/ 	.word	0x000062b0


	//   ....[25]....
        /*09dc*/ 	.word	0x000062c0


	//   ....[26]....
        /*09e0*/ 	.word	0x000062d0


	//   ....[27]....
        /*09e4*/ 	.word	0x000062e0


	//   ....[28]....
        /*09e8*/ 	.word	0x00007330


	//   ....[29]....
        /*09ec*/ 	.word	0x00007340


	//   ....[30]....
        /*09f0*/ 	.word	0x00007350


	//   ....[31]....
        /*09f4*/ 	.word	0x00007360


	//   ....[32]....
        /*09f8*/ 	.word	0x00009990


	//   ....[33]....
        /*09fc*/ 	.word	0x000099c0


	//   ....[34]....
        /*0a00*/ 	.word	0x00009f70


	//   ....[35]....
        /*0a04*/ 	.word	0x00009fd0


	//   ....[36]....
        /*0a08*/ 	.word	0x0000be40


	//   ....[37]....
        /*0a0c*/ 	.word	0x0000bea0


	//   ....[38]....
        /*0a10*/ 	.word	0x0000c280


	//   ....[39]....
        /*0a14*/ 	.word	0x0000c2a0


	//   ....[40]....
        /*0a18*/ 	.word	0x0000d800


	//   ....[41]....
        /*0a1c*/ 	.word	0x0000d810


	//   ....[42]....
        /*0a20*/ 	.word	0x0000d8b0


	//   ....[43]....
        /*0a24*/ 	.word	0x0000d8c0


	//   ....[44]....
        /*0a28*/ 	.word	0x0000e570


	//   ....[45]....
        /*0a2c*/ 	.word	0x0000e5a0


	//   ....[46]....
        /*0a30*/ 	.word	0x0000e5b0


	//   ....[47]....
        /*0a34*/ 	.word	0x0000e5c0


	//   ....[48]....
        /*0a38*/ 	.word	0x0000eae0


	//   ....[49]....
        /*0a3c*/ 	.word	0x0000eb00


	//   ....[50]....
        /*0a40*/ 	.word	0x0000eb10


	//   ....[51]....
        /*0a44*/ 	.word	0x0000eb20


	//   ....[52]....
        /*0a48*/ 	.word	0x0000eb40


	//   ....[53]....
        /*0a4c*/ 	.word	0x0000eb70


	//   ....[54]....
        /*0a50*/ 	.word	0x0000ec10


	//   ....[55]....
        /*0a54*/ 	.word	0x0000ec20


	//   ....[56]....
        /*0a58*/ 	.word	0x0000f520


	//   ....[57]....
        /*0a5c*/ 	.word	0x0000f550


	//   ....[58]....
        /*0a60*/ 	.word	0x0000f570


	//   ....[59]....
        /*0a64*/ 	.word	0x0000f5a0


	//   ....[60]....
        /*0a68*/ 	.word	0x0000f5d0


	//   ....[61]....
        /*0a6c*/ 	.word	0x0000f5e0


	//   ....[62]....
        /*0a70*/ 	.word	0x0000f610


	//   ....[63]....
        /*0a74*/ 	.word	0x0000f680


	//   ....[64]....
        /*0a78*/ 	.word	0x0000f7a0


	//   ....[65]....
        /*0a7c*/ 	.word	0x0000f990


	//   ....[66]....
        /*0a80*/ 	.word	0x0000f9c0


	//   ....[67]....
        /*0a84*/ 	.word	0x0000f9f0


	//   ....[68]....
        /*0a88*/ 	.word	0x0000fa20


	//   ....[69]....
        /*0a8c*/ 	.word	0x0000fa50


	//   ....[70]....
        /*0a90*/ 	.word	0x0000fa80


	//   ....[71]....
        /*0a94*/ 	.word	0x0000fbf0


	//   ....[72]....
        /*0a98*/ 	.word	0x0000fc20


	//   ....[73]....
        /*0a9c*/ 	.word	0x0000fc50


	//   ....[74]....
        /*0aa0*/ 	.word	0x0000fc80


	//   ....[75]....
        /*0aa4*/ 	.word	0x0000fcb0


	//   ....[76]....
        /*0aa8*/ 	.word	0x0000fce0


	//   ....[77]....
        /*0aac*/ 	.word	0x0000fd70


	//   ....[78]....
        /*0ab0*/ 	.word	0x0000fda0


	//   ....[79]....
        /*0ab4*/ 	.word	0x0000fe20


	//   ....[80]....
        /*0ab8*/ 	.word	0x00010930


	//   ....[81]....
        /*0abc*/ 	.word	0x00012200


	//   ....[82]....
        /*0ac0*/ 	.word	0x00012220


	//   ....[83]....
        /*0ac4*/ 	.word	0x000122b0


	//   ....[84]....
        /*0ac8*/ 	.word	0x000122d0


	//   ....[85]....
        /*0acc*/ 	.word	0x00012350


	//   ....[86]....
        /*0ad0*/ 	.word	0x00012370


	//   ....[87]....
        /*0ad4*/ 	.word	0x000123f0


	//   ....[88]....
        /*0ad8*/ 	.word	0x00012410


	//   ....[89]....
        /*0adc*/ 	.word	0x00012490


	//   ....[90]....
        /*0ae0*/ 	.word	0x000124b0


	//   ....[91]....
        /*0ae4*/ 	.word	0x00012530


	//   ....[92]....
        /*0ae8*/ 	.word	0x00012550


	//   ....[93]....
        /*0aec*/ 	.word	0x000125d0


	//   ....[94]....
        /*0af0*/ 	.word	0x000125f0


	//   ....[95]....
        /*0af4*/ 	.word	0x00012600


	//   ....[96]....
        /*0af8*/ 	.word	0x00012610


	//   ....[97]....
        /*0afc*/ 	.word	0x00012f80


	//   ....[98]....
        /*0b00*/ 	.word	0x00012f90


	//   ....[99]....
        /*0b04*/ 	.word	0x00012fb0


	//   ....[100]....
        /*0b08*/ 	.word	0x00013040


	//   ....[101]....
        /*0b0c*/ 	.word	0x00013060


	//   ....[102]....
        /*0b10*/ 	.word	0x000130e0


	//   ....[103]....
        /*0b14*/ 	.word	0x00013100


	//   ....[104]....
        /*0b18*/ 	.word	0x00013180


	//   ....[105]....
        /*0b1c*/ 	.word	0x000131a0


	//   ....[106]....
        /*0b20*/ 	.word	0x00013220


	//   ....[107]....
        /*0b24*/ 	.word	0x00013240


	//   ....[108]....
        /*0b28*/ 	.word	0x000132c0


	//   ....[109]....
        /*0b2c*/ 	.word	0x000132e0


	//   ....[110]....
        /*0b30*/ 	.word	0x00013360


	//   ....[111]....
        /*0b34*/ 	.word	0x00013380


	//   ....[112]....
        /*0b38*/ 	.word	0x00013390


	//   ....[113]....
        /*0b3c*/ 	.word	0x00013400


	//   ....[114]....
        /*0b40*/ 	.word	0x00013450


	//   ....[115]....
        /*0b44*/ 	.word	0x000134e0


	//   ....[116]....
        /*0b48*/ 	.word	0x00013510


	//   ....[117]....
        /*0b4c*/ 	.word	0x00013520


	//   ....[118]....
        /*0b50*/ 	.word	0x00013590


	//   ....[119]....
        /*0b54*/ 	.word	0x000135a0


	//   ....[120]....
        /*0b58*/ 	.word	0x000135b0


	//   ....[121]....
        /*0b5c*/ 	.word	0x00013dd0


	//   ....[122]....
        /*0b60*/ 	.word	0x00013df0


	//   ....[123]....
        /*0b64*/ 	.word	0x00013e60


	//   ....[124]....
        /*0b68*/ 	.word	0x00013e70


	//   ....[125]....
        /*0b6c*/ 	.word	0x00013eb0


	//   ....[126]....
        /*0b70*/ 	.word	0x00013ec0


	//   ....[127]....
        /*0b74*/ 	.word	0x00013f00


	//   ....[128]....
        /*0b78*/ 	.word	0x00013f10


	//   ....[129]....
        /*0b7c*/ 	.word	0x00013f50


	//   ....[130]....
        /*0b80*/ 	.word	0x00013f60


	//   ....[131]....
        /*0b84*/ 	.word	0x00013fa0


	//   ....[132]....
        /*0b88*/ 	.word	0x00013fb0


	//   ....[133]....
        /*0b8c*/ 	.word	0x00013ff0


	//   ....[134]....
        /*0b90*/ 	.word	0x00014000


	//   ....[135]....
        /*0b94*/ 	.word	0x00014010


	//   ....[136]....
        /*0b98*/ 	.word	0x00014050


	//   ....[137]....
        /*0b9c*/ 	.word	0x00014310


	//   ....[138]....
        /*0ba0*/ 	.word	0x00014340


	//   ....[139]....
        /*0ba4*/ 	.word	0x000143a0


	//   ....[140]....
        /*0ba8*/ 	.word	0x000143b0


	//   ....[141]....
        /*0bac*/ 	.word	0x00014400


	//   ....[142]....
        /*0bb0*/ 	.word	0x00014410


	//   ....[143]....
        /*0bb4*/ 	.word	0x00014460


	//   ....[144]....
        /*0bb8*/ 	.word	0x00014470


	//   ....[145]....
        /*0bbc*/ 	.word	0x000144c0


	//   ....[146]....
        /*0bc0*/ 	.word	0x000144d0


	//   ....[147]....
        /*0bc4*/ 	.word	0x00014520


	//   ....[148]....
        /*0bc8*/ 	.word	0x00014530


	//   ....[149]....
        /*0bcc*/ 	.word	0x00014580


	//   ....[150]....
        /*0bd0*/ 	.word	0x00014590


	//   ....[151]....
        /*0bd4*/ 	.word	0x000145a0


	//   ....[152]....
        /*0bd8*/ 	.word	0x000145e0


	//   ....[153]....
        /*0bdc*/ 	.word	0x00014bd0


	//   ....[154]....
        /*0be0*/ 	.word	0x00014be0


	//   ....[155]....
        /*0be4*/ 	.word	0x00014c50


	//   ....[156]....
        /*0be8*/ 	.word	0x00014c90


	//   ....[157]....
        /*0bec*/ 	.word	0x00014cb0


	//   ....[158]....
        /*0bf0*/ 	.word	0x00014cf0


	//   ....[159]....
        /*0bf4*/ 	.word	0x00014d10


	//   ....[160]....
        /*0bf8*/ 	.word	0x00014d50


	//   ....[161]....
        /*0bfc*/ 	.word	0x00014d70


	//   ....[162]....
        /*0c00*/ 	.word	0x00014db0


	//   ....[163]....
        /*0c04*/ 	.word	0x00014dd0


	//   ....[164]....
        /*0c08*/ 	.word	0x00014e10


	//   ....[165]....
        /*0c0c*/ 	.word	0x00014e30


	//   ....[166]....
        /*0c10*/ 	.word	0x00014e70


	//   ....[167]....
        /*0c14*/ 	.word	0x00014e90


	//   ....[168]....
        /*0c18*/ 	.word	0x00014ea0


	//   ....[169]....
        /*0c1c*/ 	.word	0x00015210


	//   ....[170]....
        /*0c20*/ 	.word	0x00015240


	//   ....[171]....
        /*0c24*/ 	.word	0x00015280


	//   ....[172]....
        /*0c28*/ 	.word	0x000152b0


	//   ....[173]....
        /*0c2c*/ 	.word	0x000152e0


	//   ....[174]....
        /*0c30*/ 	.word	0x00015310


	//   ....[175]....
        /*0c34*/ 	.word	0x00015340


	//   ....[176]....
        /*0c38*/ 	.word	0x00015370


	//   ....[177]....
        /*0c3c*/ 	.word	0x000154f0


	//   ....[178]....
        /*0c40*/ 	.word	0x00015520


	//   ....[179]....
        /*0c44*/ 	.word	0x00015550


	//   ....[180]....
        /*0c48*/ 	.word	0x00015580


	//   ....[181]....
        /*0c4c*/ 	.word	0x000155b0


	//   ....[182]....
        /*0c50*/ 	.word	0x000155e0


	//   ....[183]....
        /*0c54*/ 	.word	0x000156a0


	//   ....[184]....
        /*0c58*/ 	.word	0x000156c0


	//   ....[185]....
        /*0c5c*/ 	.word	0x00015730


	//   ....[186]....
        /*0c60*/ 	.word	0x00015ba0


	//   ....[187]....
        /*0c64*/ 	.word	0x00015ec0


	//   ....[188]....
        /*0c68*/ 	.word	0x00015f50


	//   ....[189]....
        /*0c6c*/ 	.word	0x00015fe0


	//   ....[190]....
        /*0c70*/ 	.word	0x00016070


	//   ....[191]....
        /*0c74*/ 	.word	0x00016150


	//   ....[192]....
        /*0c78*/ 	.word	0x000161e0


	//   ....[193]....
        /*0c7c*/ 	.word	0x00016280


	//   ....[194]....
        /*0c80*/ 	.word	0x00016310


	//   ....[195]....
        /*0c84*/ 	.word	0x00016400


	//   ....[196]....
        /*0c88*/ 	.word	0x00016490


	//   ....[197]....
        /*0c8c*/ 	.word	0x00016530


	//   ....[198]....
        /*0c90*/ 	.word	0x000165c0


	//   ....[199]....
        /*0c94*/ 	.word	0x00016700


	//   ....[200]....
        /*0c98*/ 	.word	0x000167b0


	//   ....[201]....
        /*0c9c*/ 	.word	0x00016840


	//   ....[202]....
        /*0ca0*/ 	.word	0x00016890


	//   ....[203]....
        /*0ca4*/ 	.word	0x000168e0


	//   ....[204]....
        /*0ca8*/ 	.word	0x000169c0


	//   ....[205]....
        /*0cac*/ 	.word	0x00016a50


	//   ....[206]....
        /*0cb0*/ 	.word	0x00016aa0


	//   ....[207]....
        /*0cb4*/ 	.word	0x00016af0


	//   ....[208]....
        /*0cb8*/ 	.word	0x00016d20


	//   ....[209]....
        /*0cbc*/ 	.word	0x00016dc0


	//   ....[210]....
        /*0cc0*/ 	.word	0x00016e20


	//   ....[211]....
        /*0cc4*/ 	.word	0x00016e90


	//   ....[212]....
        /*0cc8*/ 	.word	0x00016ef0


	//   ....[213]....
        /*0ccc*/ 	.word	0x00016f60


	//   ....[214]....
        /*0cd0*/ 	.word	0x00017020


	//   ....[215]....
        /*0cd4*/ 	.word	0x00017080


	//   ....[216]....
        /*0cd8*/ 	.word	0x00017140


	//   ....[217]....
        /*0cdc*/ 	.word	0x00017420


	//   ....[218]....
        /*0ce0*/ 	.word	0x00017510


	//   ....[219]....
        /*0ce4*/ 	.word	0x000175b0


	//   ....[220]....
        /*0ce8*/ 	.word	0x00017610


	//   ....[221]....
        /*0cec*/ 	.word	0x00017700


	//   ....[222]....
        /*0cf0*/ 	.word	0x00017770


	//   ....[223]....
        /*0cf4*/ 	.word	0x00017860


	//   ....[224]....
        /*0cf8*/ 	.word	0x000178d0


	//   ....[225]....
        /*0cfc*/ 	.word	0x000179c0


	//   ....[226]....
        /*0d00*/ 	.word	0x00017a30


	//   ....[227]....
        /*0d04*/ 	.word	0x00017b20


	//   ....[228]....
        /*0d08*/ 	.word	0x00017b90


	//   ....[229]....
        /*0d0c*/ 	.word	0x00017c80


	//   ....[230]....
        /*0d10*/ 	.word	0x00017cf0


	//   ....[231]....
        /*0d14*/ 	.word	0x00017de0


	//   ....[232]....
        /*0d18*/ 	.word	0x00017e50


	//   ....[233]....
        /*0d1c*/ 	.word	0x00017f30


	//   ....[234]....
        /*0d20*/ 	.word	0x00018010


	//   ....[235]....
        /*0d24*/ 	.word	0x00018060


	//   ....[236]....
        /*0d28*/ 	.word	0x000180c0


	//   ....[237]....
        /*0d2c*/ 	.word	0x000181b0


	//   ....[238]....
        /*0d30*/ 	.word	0x00018210


	//   ....[239]....
        /*0d34*/ 	.word	0x00018310


	//   ....[240]....
        /*0d38*/ 	.word	0x00018370


	//   ....[241]....
        /*0d3c*/ 	.word	0x00018470


	//   ....[242]....
        /*0d40*/ 	.word	0x000184d0


	//   ....[243]....
        /*0d44*/ 	.word	0x000185d0


	//   ....[244]....
        /*0d48*/ 	.word	0x00018630


	//   ....[245]....
        /*0d4c*/ 	.word	0x00018730


	//   ....[246]....
        /*0d50*/ 	.word	0x00018790


	//   ....[247]....
        /*0d54*/ 	.word	0x00018890


	//   ....[248]....
        /*0d58*/ 	.word	0x000188f0


	//   ....[249]....
        /*0d5c*/ 	.word	0x000189a0


	//   ....[250]....
        /*0d60*/ 	.word	0x00018a50


	//   ....[251]....
        /*0d64*/ 	.word	0x00018b40


	//   ....[252]....
        /*0d68*/ 	.word	0x00018ba0


	//   ....[253]....
        /*0d6c*/ 	.word	0x00018c80


	//   ....[254]....
        /*0d70*/ 	.word	0x00018ce0


	//   ....[255]....
        /*0d74*/ 	.word	0x00018db0


	//   ....[0]....
        /*0d78*/ 	.word	0x00018e10


	//   ....[1]....
        /*0d7c*/ 	.word	0x00018ed0


	//   ....[2]....
        /*0d80*/ 	.word	0x00019010


	//   ....[3]....
        /*0d84*/ 	.word	0x000190c0


	//   ....[4]....
        /*0d88*/ 	.word	0x00019130


	//   ....[5]....
        /*0d8c*/ 	.word	0x00019200


	//   ....[6]....
        /*0d90*/ 	.word	0x00019260


	//   ....[7]....
        /*0d94*/ 	.word	0x00019310


	//   ....[8]....
        /*0d98*/ 	.word	0x00019370


	//   ....[9]....
        /*0d9c*/ 	.word	0x00019420


	//   ....[10]....
        /*0da0*/ 	.word	0x00019480


	//   ....[11]....
        /*0da4*/ 	.word	0x00019530


	//   ....[12]....
        /*0da8*/ 	.word	0x00019590


	//   ....[13]....
        /*0dac*/ 	.word	0x00019640


	//   ....[14]....
        /*0db0*/ 	.word	0x000196a0


	//   ....[15]....
        /*0db4*/ 	.word	0x00019750


	//   ....[16]....
        /*0db8*/ 	.word	0x000197b0


	//   ....[17]....
        /*0dbc*/ 	.word	0x00019860


	//   ....[18]....
        /*0dc0*/ 	.word	0x00019950


	//   ....[19]....
        /*0dc4*/ 	.word	0x00019a00


	//   ....[20]....
        /*0dc8*/ 	.word	0x00019a60


	//   ....[21]....
        /*0dcc*/ 	.word	0x00019b20


	//   ....[22]....
        /*0dd0*/ 	.word	0x00019b80


	//   ....[23]....
        /*0dd4*/ 	.word	0x00019c40


	//   ....[24]....
        /*0dd8*/ 	.word	0x00019ca0


	//   ....[25]....
        /*0ddc*/ 	.word	0x00019d60


	//   ....[26]....
        /*0de0*/ 	.word	0x00019dc0


	//   ....[27]....
        /*0de4*/ 	.word	0x00019e80


	//   ....[28]....
        /*0de8*/ 	.word	0x00019ee0


	//   ....[29]....
        /*0dec*/ 	.word	0x00019fa0


	//   ....[30]....
        /*0df0*/ 	.word	0x0001a000


	//   ....[31]....
        /*0df4*/ 	.word	0x0001a0c0


	//   ....[32]....
        /*0df8*/ 	.word	0x0001a120


	//   ....[33]....
        /*0dfc*/ 	.word	0x0001a1d0


	//   ....[34]....
        /*0e00*/ 	.word	0x0001a2c0


	//   ....[35]....
        /*0e04*/ 	.word	0x0001a370


	//   ....[36]....
        /*0e08*/ 	.word	0x0001a430


	//   ....[37]....
        /*0e0c*/ 	.word	0x0001a4e0


	//   ....[38]....
        /*0e10*/ 	.word	0x0001a540


	//   ....[39]....
        /*0e14*/ 	.word	0x0001a5f0


	//   ....[40]....
        /*0e18*/ 	.word	0x0001a650


	//   ....[41]....
        /*0e1c*/ 	.word	0x0001a700


	//   ....[42]....
        /*0e20*/ 	.word	0x0001a760


	//   ....[43]....
        /*0e24*/ 	.word	0x0001a810


	//   ....[44]....
        /*0e28*/ 	.word	0x0001a870


	//   ....[45]....
        /*0e2c*/ 	.word	0x0001a920


	//   ....[46]....
        /*0e30*/ 	.word	0x0001a980


	//   ....[47]....
        /*0e34*/ 	.word	0x0001aa30


	//   ....[48]....
        /*0e38*/ 	.word	0x0001aa90


	//   ....[49]....
        /*0e3c*/ 	.word	0x0001ab30


	//   ....[50]....
        /*0e40*/ 	.word	0x0001abc0


	//   ....[51]....
        /*0e44*/ 	.word	0x0001ac60


	//   ....[52]....
        /*0e48*/ 	.word	0x0001ad80


	//   ....[53]....
        /*0e4c*/ 	.word	0x0001adf0


	//   ....[54]....
        /*0e50*/ 	.word	0x0001ae60


	//   ....[55]....
        /*0e54*/ 	.word	0x0001aed0


	//   ....[56]....
        /*0e58*/ 	.word	0x0001af40


	//   ....[57]....
        /*0e5c*/ 	.word	0x0001afc0


	//   ....[58]....
        /*0e60*/ 	.word	0x0001b050


	//   ....[59]....
        /*0e64*/ 	.word	0x0001b0e0


	//   ....[60]....
        /*0e68*/ 	.word	0x0001b150


	//   ....[61]....
        /*0e6c*/ 	.word	0x0001b1c0


	//   ....[62]....
        /*0e70*/ 	.word	0x0001b230


	//   ....[63]....
        /*0e74*/ 	.word	0x0001b2b0


	//   ....[64]....
        /*0e78*/ 	.word	0x0001b320


	//   ....[65]....
        /*0e7c*/ 	.word	0x0001b3c0


	//   ....[66]....
        /*0e80*/ 	.word	0x0001b450


	//   ....[67]....
        /*0e84*/ 	.word	0x0001b570


	//----- nvinfo : EIATTR_REG_RECONFIG
	.align		4
.L_1435:
        /*0e88*/ 	.byte	0x01, 0x54
	.zero		2


	//----- nvinfo : EIATTR_SYSCALL_OFFSETS
	.align		4
        /*0e8c*/ 	.byte	0x04, 0x46
        /*0e8e*/ 	.short	(.L_1437 - .L_1436)


	//   ....[0]....
.L_1436:
        /*0e90*/ 	.word	0x00001850


	//   ....[1]....
        /*0e94*/ 	.word	0x000019a0


	//   ....[2]....
        /*0e98*/ 	.word	0x00005ea0


	//   ....[3]....
        /*0e9c*/ 	.word	0x00006220


	//   ....[4]....
        /*0ea0*/ 	.word	0x000117e0


	//   ....[5]....
        /*0ea4*/ 	.word	0x00011930


	//   ....[6]....
        /*0ea8*/ 	.word	0x00011a20


	//   ....[7]....
        /*0eac*/ 	.word	0x00012a50


	//----- nvinfo : EIATTR_MBARRIER_INSTR_OFFSETS
	.align		4
.L_1437:
        /*0eb0*/ 	.byte	0x04, 0x39
        /*0eb2*/ 	.short	(.L_1439 - .L_1438)


	//   ....[0]....
.L_1438:
        /*0eb4*/ 	.word	0x00000270
        /*0eb8*/ 	.word	0x000000ff
        /*0ebc*/ 	.word	0x00016800
        /*0ec0*/ 	.short	0x0100
        /*0ec2*/ 	.byte	0x08
	.zero		1


	//   ....[1]....
        /*0ec4*/ 	.word	0x00000280
        /*0ec8*/ 	.word	0x000000ff
        /*0ecc*/ 	.word	0x00016820
        /*0ed0*/ 	.short	0x0100
        /*0ed2*/ 	.byte	0x08
	.zero		1


	//   ....[2]....
        /*0ed4*/ 	.word	0x00000370
        /*0ed8*/ 	.word	0x000000ff
        /*0edc*/ 	.word	0x00016830
        /*0ee0*/ 	.short	0x0100
        /*0ee2*/ 	.byte	0x08
	.zero		1


	//   ....[3]....
        /*0ee4*/ 	.word	0x00000380
        /*0ee8*/ 	.word	0x000000ff
        /*0eec*/ 	.word	0x00016840
        /*0ef0*/ 	.short	0x0100
        /*0ef2*/ 	.byte	0x08
	.zero		1


	//   ....[4]....
        /*0ef4*/ 	.word	0x00000390
        /*0ef8*/ 	.word	0x000000ff
        /*0efc*/ 	.word	0x00016838
        /*0f00*/ 	.short	0x0100
        /*0f02*/ 	.byte	0x08
	.zero		1


	//   ....[5]....
        /*0f04*/ 	.word	0x000003a0
        /*0f08*/ 	.word	0x000000ff
        /*0f0c*/ 	.word	0x00016848
        /*0f10*/ 	.short	0x0100
        /*0f12*/ 	.byte	0x08
	.zero		1


	//   ....[6]....
        /*0f14*/ 	.word	0x000004d0
        /*0f18*/ 	.word	0x000000ff
        /*0f1c*/ 	.word	0x00016850
        /*0f20*/ 	.short	0x0100
        /*0f22*/ 	.byte	0x08
	.zero		1


	//   ....[7]....
        /*0f24*/ 	.word	0x000004e0
        /*0f28*/ 	.word	0x000000ff
        /*0f2c*/ 	.word	0x00016860
        /*0f30*/ 	.short	0x0100
        /*0f32*/ 	.byte	0x08
	.zero		1


	//   ....[8]....
        /*0f34*/ 	.word	0x000004f0
        /*0f38*/ 	.word	0x000000ff
        /*0f3c*/ 	.word	0x00016858
        /*0f40*/ 	.short	0x0100
        /*0f42*/ 	.byte	0x08
	.zero		1


	//   ....[9]....
        /*0f44*/ 	.word	0x00000500
        /*0f48*/ 	.word	0x000000ff
        /*0f4c*/ 	.word	0x00016868
        /*0f50*/ 	.short	0x0100
        /*0f52*/ 	.byte	0x08
	.zero		1


	//   ....[10]....
        /*0f54*/ 	.word	0x000005f0
        /*0f58*/ 	.word	0x000000ff
        /*0f5c*/ 	.word	0x00016870
        /*0f60*/ 	.short	0x0100
        /*0f62*/ 	.byte	0x06
	.zero		1


	//   ....[11]....
        /*0f64*/ 	.word	0x00000600
        /*0f68*/ 	.word	0x000000ff
        /*0f6c*/ 	.word	0x00016880
        /*0f70*/ 	.short	0x0100
        /*0f72*/ 	.byte	0x06
	.zero		1


	//   ....[12]....
        /*0f74*/ 	.word	0x00000610
        /*0f78*/ 	.word	0x000000ff
        /*0f7c*/ 	.word	0x00016878
        /*0f80*/ 	.short	0x0100
        /*0f82*/ 	.byte	0x06
	.zero		1


	//   ....[13]....
        /*0f84*/ 	.word	0x00000620
        /*0f88*/ 	.word	0x000000ff
        /*0f8c*/ 	.word	0x00016888
        /*0f90*/ 	.short	0x0100
        /*0f92*/ 	.byte	0x06
	.zero		1


	//   ....[14]....
        /*0f94*/ 	.word	0x00000750
        /*0f98*/ 	.word	0x000000ff
        /*0f9c*/ 	.word	0x00016890
        /*0fa0*/ 	.short	0x0100
        /*0fa2*/ 	.byte	0x08
	.zero		1


	//   ....[15]....
        /*0fa4*/ 	.word	0x00000760
        /*0fa8*/ 	.word	0x000000ff
        /*0fac*/ 	.word	0x000168a0
        /*0fb0*/ 	.short	0x0100
        /*0fb2*/ 	.byte	0x08
	.zero		1


	//   ....[16]....
        /*0fb4*/ 	.word	0x00000770
        /*0fb8*/ 	.word	0x000000ff
        /*0fbc*/ 	.word	0x00016898
        /*0fc0*/ 	.short	0x0100
        /*0fc2*/ 	.byte	0x08
	.zero		1


	//   ....[17]....
        /*0fc4*/ 	.word	0x00000780
        /*0fc8*/ 	.word	0x000000ff
        /*0fcc*/ 	.word	0x000168a8
        /*0fd0*/ 	.short	0x0100
        /*0fd2*/ 	.byte	0x08
	.zero		1


	//   ....[18]....
        /*0fd4*/ 	.word	0x000008b0
        /*0fd8*/ 	.word	0x000000ff
        /*0fdc*/ 	.word	0x000168b0
        /*0fe0*/ 	.short	0x0100
        /*0fe2*/ 	.byte	0x08
	.zero		1


	//   ....[19]....
        /*0fe4*/ 	.word	0x000008c0
        /*0fe8*/ 	.word	0x000000ff
        /*0fec*/ 	.word	0x000168c0
        /*0ff0*/ 	.short	0x0100
        /*0ff2*/ 	.byte	0x08
	.zero		1


	//   ....[20]....
        /*0ff4*/ 	.word	0x000008d0
        /*0ff8*/ 	.word	0x000000ff
        /*0ffc*/ 	.word	0x000168b8
        /*1000*/ 	.short	0x0100
        /*1002*/ 	.byte	0x08
	.zero		1


	//   ....[21]....
        /*1004*/ 	.word	0x000008e0
        /*1008*/ 	.word	0x000000ff
        /*100c*/ 	.word	0x000168c8
        /*1010*/ 	.short	0x0100
        /*1012*/ 	.byte	0x08
	.zero		1


	//   ....[22]....
        /*1014*/ 	.word	0x00002b00
        /*1018*/ 	.word	0x00000047
        /*101c*/ 	.word	0x00016890
        /*1020*/ 	.short	0x010a
        /*1022*/ 	.byte	0x3f
	.zero		1


	//   ....[23]....
        /*1024*/ 	.word	0x00003f70
        /*1028*/ 	.word	0x00000047
        /*102c*/ 	.word	0x00016890
        /*1030*/ 	.short	0x010a
        /*1032*/ 	.byte	0x3f
	.zero		1


	//   ....[24]....
        /*1034*/ 	.word	0x000050c0
        /*1038*/ 	.word	0x00000047
        /*103c*/ 	.word	0x00016890
        /*1040*/ 	.short	0x010a
        /*1042*/ 	.byte	0x3f
	.zero		1


	//   ....[25]....
        /*1044*/ 	.word	0x00005570
        /*1048*/ 	.word	0x00000008
        /*104c*/ 	.word	0x00000000
        /*1050*/ 	.short	0x0101
        /*1052*/ 	.byte	0x3f
	.zero		1


	//   ....[26]....
        /*1054*/ 	.word	0x000055b0
        /*1058*/ 	.word	0x00000047
        /*105c*/ 	.word	0x000168b0
        /*1060*/ 	.short	0x010a
        /*1062*/ 	.byte	0x3f
	.zero		1


	//   ....[27]....
        /*1064*/ 	.word	0x000059e0
        /*1068*/ 	.word	0x00000047
        /*106c*/ 	.word	0x00000000
        /*1070*/ 	.short	0x0101
        /*1072*/ 	.byte	0x3f
	.zero		1


	//   ....[28]....
        /*1074*/ 	.word	0x00005f40
        /*1078*/ 	.word	0x00000012
        /*107c*/ 	.word	0x00016800
        /*1080*/ 	.short	0x010a
        /*1082*/ 	.byte	0x3f
	.zero		1


	//   ....[29]....
        /*1084*/ 	.word	0x00005f90
        /*1088*/ 	.word	0x00000012
        /*108c*/ 	.word	0x00016800
        /*1090*/ 	.short	0x010a
        /*1092*/ 	.byte	0x3f
	.zero		1


	//   ....[30]....
        /*1094*/ 	.word	0x00006630
        /*1098*/ 	.word	0x00000012
        /*109c*/ 	.word	0x00016800
        /*10a0*/ 	.short	0x010a
        /*10a2*/ 	.byte	0x3f
	.zero		1


	//   ....[31]....
        /*10a4*/ 	.word	0x00007640
        /*10a8*/ 	.word	0x00000012
        /*10ac*/ 	.word	0x00016800
        /*10b0*/ 	.short	0x010a
        /*10b2*/ 	.byte	0x3f
	.zero		1


	//   ....[32]....
        /*10b4*/ 	.word	0x00008400
        /*10b8*/ 	.word	0x00000000
        /*10bc*/ 	.word	0x00016830
        /*10c0*/ 	.short	0x010a
        /*10c2*/ 	.byte	0x3f
	.zero		1


	//   ....[33]....
        /*10c4*/ 	.word	0x000084b0
        /*10c8*/ 	.word	0x00000000
        /*10cc*/ 	.word	0x00016830
        /*10d0*/ 	.short	0x010a
        /*10d2*/ 	.byte	0x3f
	.zero		1


	//   ....[34]....
        /*10d4*/ 	.word	0x0000a2a0
        /*10d8*/ 	.word	0x00000000
        /*10dc*/ 	.word	0x00000000
        /*10e0*/ 	.short	0x0101
        /*10e2*/ 	.byte	0x3f
	.zero		1


	//   ....[35]....
        /*10e4*/ 	.word	0x0000ad80
        /*10e8*/ 	.word	0x00000005
        /*10ec*/ 	.word	0x00016830
        /*10f0*/ 	.short	0x010a
        /*10f2*/ 	.byte	0x3f
	.zero		1


	//   ....[36]....
        /*10f4*/ 	.word	0x0000add0
        /*10f8*/ 	.word	0x00000005
        /*10fc*/ 	.word	0x00016830
        /*1100*/ 	.short	0x010a
        /*1102*/ 	.byte	0x3f
	.zero		1


	//   ....[37]....
        /*1104*/ 	.word	0x0000b120
        /*1108*/ 	.word	0x00000005
        /*110c*/ 	.word	0x00016850
        /*1110*/ 	.short	0x010a
        /*1112*/ 	.byte	0x3f
	.zero		1


	//   ....[38]....
        /*1114*/ 	.word	0x0000b160
        /*1118*/ 	.word	0x00000005
        /*111c*/ 	.word	0x00016850
        /*1120*/ 	.short	0x010a
        /*1122*/ 	.byte	0x3f
	.zero		1


	//   ....[39]....
        /*1124*/ 	.word	0x0000b790
        /*1128*/ 	.word	0x0000001f
        /*112c*/ 	.word	0x00000000
        /*1130*/ 	.short	0x0101
        /*1132*/ 	.byte	0x3f
	.zero		1


	//   ....[40]....
        /*1134*/ 	.word	0x0000d010
        /*1138*/ 	.word	0x0000000b
        /*113c*/ 	.word	0x00000000
        /*1140*/ 	.short	0x0101
        /*1142*/ 	.byte	0x3f
	.zero		1


	//   ....[41]....
        /*1144*/ 	.word	0x0000d460
        /*1148*/ 	.word	0x0000000b
        /*114c*/ 	.word	0x00016850
        /*1150*/ 	.short	0x010a
        /*1152*/ 	.byte	0x3f
	.zero		1


	//   ....[42]....
        /*1154*/ 	.word	0x0000d4d0
        /*1158*/ 	.word	0x0000000b
        /*115c*/ 	.word	0x00016850
        /*1160*/ 	.short	0x010a
        /*1162*/ 	.byte	0x3f
	.zero		1


	//   ....[43]....
        /*1164*/ 	.word	0x0000dad0
        /*1168*/ 	.word	0x00000004
        /*116c*/ 	.word	0x00000000
        /*1170*/ 	.short	0x0101
        /*1172*/ 	.byte	0x3f
	.zero		1


	//   ....[44]....
        /*1174*/ 	.word	0x0000ebe0
        /*1178*/ 	.word	0x00000000
        /*117c*/ 	.word	0x00000000
        /*1180*/ 	.short	0x0101
        /*1182*/ 	.byte	0x3f
	.zero		1


	//   ....[45]....
        /*1184*/ 	.word	0x00010a10
        /*1188*/ 	.word	0x00000016
        /*118c*/ 	.word	0x00016820
        /*1190*/ 	.short	0x010a
        /*1192*/ 	.byte	0x3f
	.zero		1


	//   ....[46]....
        /*1194*/ 	.word	0x00010ac0
        /*1198*/ 	.word	0x00000005
        /*119c*/ 	.word	0x000168a0
        /*11a0*/ 	.short	0x010a
        /*11a2*/ 	.byte	0x3f
	.zero		1


	//   ....[47]....
        /*11a4*/ 	.word	0x00010d00
        /*11a8*/ 	.word	0x00000005
        /*11ac*/ 	.word	0x000168c0
        /*11b0*/ 	.short	0x010a
        /*11b2*/ 	.byte	0x3f
	.zero		1


	//   ....[48]....
        /*11b4*/ 	.word	0x00011060
        /*11b8*/ 	.word	0x00000005
        /*11bc*/ 	.word	0x000168a0
        /*11c0*/ 	.short	0x010a
        /*11c2*/ 	.byte	0x3f
	.zero		1


	//   ....[49]....
        /*11c4*/ 	.word	0x00011280
        /*11c8*/ 	.word	0x00000005
        /*11cc*/ 	.word	0x000168c0
        /*11d0*/ 	.short	0x010a
        /*11d2*/ 	.byte	0x3f
	.zero		1


	//   ....[50]....
        /*11d4*/ 	.word	0x00011f30
        /*11d8*/ 	.word	0x00000003
        /*11dc*/ 	.word	0x00016840
        /*11e0*/ 	.short	0x010a
        /*11e2*/ 	.byte	0x3f
	.zero		1


	//   ....[51]....
        /*11e4*/ 	.word	0x00012710
        /*11e8*/ 	.word	0x00000003
        /*11ec*/ 	.word	0x00016830
        /*11f0*/ 	.short	0x0107
        /*11f2*/ 	.byte	0x3f
	.zero		1


	//   ....[52]....
        /*11f4*/ 	.word	0x000127e0
        /*11f8*/ 	.word	0x00000003
        /*11fc*/ 	.word	0x00016830
        /*1200*/ 	.short	0x0101
        /*1202*/ 	.byte	0x3f
	.zero		1


	//   ....[53]....
        /*1204*/ 	.word	0x00013690
        /*1208*/ 	.word	0x00000016
        /*120c*/ 	.word	0x00016800
        /*1210*/ 	.short	0x0107
        /*1212*/ 	.byte	0x3f
	.zero		1


	//   ....[54]....
        /*1214*/ 	.word	0x00013780
        /*1218*/ 	.word	0x00000016
        /*121c*/ 	.word	0x00016800
        /*1220*/ 	.short	0x0101
        /*1222*/ 	.byte	0x3f
	.zero		1


	//   ....[55]....
        /*1224*/ 	.word	0x000137a0
        /*1228*/ 	.word	0x00000016
        /*122c*/ 	.word	0x00016820
        /*1230*/ 	.short	0x010a
        /*1232*/ 	.byte	0x3f
	.zero		1


	//   ....[56]....
        /*1234*/ 	.word	0x00013b70
        /*1238*/ 	.word	0x00000005
        /*123c*/ 	.word	0x00016840
        /*1240*/ 	.short	0x010a
        /*1242*/ 	.byte	0x3f
	.zero		1


	//   ....[57]....
        /*1244*/ 	.word	0x000140d0
        /*1248*/ 	.word	0x00000005
        /*124c*/ 	.word	0x00016830
        /*1250*/ 	.short	0x0107
        /*1252*/ 	.byte	0x3f
	.zero		1


	//   ....[58]....
        /*1254*/ 	.word	0x00014190
        /*1258*/ 	.word	0x00000005
        /*125c*/ 	.word	0x00016830
        /*1260*/ 	.short	0x0101
        /*1262*/ 	.byte	0x3f
	.zero		1


	//   ....[59]....
        /*1264*/ 	.word	0x000141f0
        /*1268*/ 	.word	0x00000005
        /*126c*/ 	.word	0x00016860
        /*1270*/ 	.short	0x010a
        /*1272*/ 	.byte	0x3f
	.zero		1


	//   ....[60]....
        /*1274*/ 	.word	0x000146d0
        /*1278*/ 	.word	0x00000005
        /*127c*/ 	.word	0x00016850
        /*1280*/ 	.short	0x0107
        /*1282*/ 	.byte	0x3f
	.zero		1


	//   ....[61]....
        /*1284*/ 	.word	0x00014890
        /*1288*/ 	.word	0x00000005
        /*128c*/ 	.word	0x00016850
        /*1290*/ 	.short	0x0101
        /*1292*/ 	.byte	0x3f
	.zero		1


	//   ....[62]....
        /*1294*/ 	.word	0x00014a90
        /*1298*/ 	.word	0x00000000
        /*129c*/ 	.word	0x00016860
        /*12a0*/ 	.short	0x010a
        /*12a2*/ 	.byte	0x3f
	.zero		1


	//   ....[63]....
        /*12a4*/ 	.word	0x00014f50
        /*12a8*/ 	.word	0x00000000
        /*12ac*/ 	.word	0x00016850
        /*12b0*/ 	.short	0x0107
        /*12b2*/ 	.byte	0x3f
	.zero		1


	//   ....[64]....
        /*12b4*/ 	.word	0x00015010
        /*12b8*/ 	.word	0x00000000
        /*12bc*/ 	.word	0x00016850
        /*12c0*/ 	.short	0x0101
        /*12c2*/ 	.byte	0x3f
	.zero		1


	//   ....[65]....
        /*12c4*/ 	.word	0x00015b20
        /*12c8*/ 	.word	0x00000004
        /*12cc*/ 	.word	0x00016820
        /*12d0*/ 	.short	0x010a
        /*12d2*/ 	.byte	0x3f
	.zero		1


	//   ....[66]....
        /*12d4*/ 	.word	0x00015c90
        /*12d8*/ 	.word	0x00000005
        /*12dc*/ 	.word	0x00016840
        /*12e0*/ 	.short	0x010a
        /*12e2*/ 	.byte	0x3f
	.zero		1


	//   ....[67]....
        /*12e4*/ 	.word	0x00015d30
        /*12e8*/ 	.word	0x00000019
        /*12ec*/ 	.word	0x00016840
        /*12f0*/ 	.short	0x010a
        /*12f2*/ 	.byte	0x3f
	.zero		1


	//   ....[68]....
        /*12f4*/ 	.word	0x00015d70
        /*12f8*/ 	.word	0x00000005
        /*12fc*/ 	.word	0x00016860
        /*1300*/ 	.short	0x010a
        /*1302*/ 	.byte	0x3f
	.zero		1


	//   ....[69]....
        /*1304*/ 	.word	0x00015db0
        /*1308*/ 	.word	0x00000019
        /*130c*/ 	.word	0x00016860
        /*1310*/ 	.short	0x010a
        /*1312*/ 	.byte	0x3f
	.zero		1


	//   ....[70]....
        /*1314*/ 	.word	0x00015e10
        /*1318*/ 	.word	0x00000047
        /*131c*/ 	.word	0x00016890
        /*1320*/ 	.short	0x010a
        /*1322*/ 	.byte	0x3f
	.zero		1


	//   ....[71]....
        /*1324*/ 	.word	0x000160a0
        /*1328*/ 	.word	0x00000047
        /*132c*/ 	.word	0x00016890
        /*1330*/ 	.short	0x010a
        /*1332*/ 	.byte	0x3f
	.zero		1


	//   ....[72]....
        /*1334*/ 	.word	0x00016350
        /*1338*/ 	.word	0x00000047
        /*133c*/ 	.word	0x00016890
        /*1340*/ 	.short	0x010a
        /*1342*/ 	.byte	0x3f
	.zero		1


	//   ....[73]....
        /*1344*/ 	.word	0x00016600
        /*1348*/ 	.word	0x00000047
        /*134c*/ 	.word	0x000168b0
        /*1350*/ 	.short	0x010a
        /*1352*/ 	.byte	0x3f
	.zero		1


	//   ....[74]....
        /*1354*/ 	.word	0x00016910
        /*1358*/ 	.word	0x00000012
        /*135c*/ 	.word	0x00016800
        /*1360*/ 	.short	0x010a
        /*1362*/ 	.byte	0x3f
	.zero		1


	//   ....[75]....
        /*1364*/ 	.word	0x00016b20
        /*1368*/ 	.word	0x00000012
        /*136c*/ 	.word	0x00016800
        /*1370*/ 	.short	0x010a
        /*1372*/ 	.byte	0x3f
	.zero		1


	//   ....[76]....
        /*1374*/ 	.word	0x00016b70
        /*1378*/ 	.word	0x00000000
        /*137c*/ 	.word	0x00016830
        /*1380*/ 	.short	0x010a
        /*1382*/ 	.byte	0x3f
	.zero		1


	//   ....[77]....
        /*1384*/ 	.word	0x00016bc0
        /*1388*/ 	.word	0x00000005
        /*138c*/ 	.word	0x00016830
        /*1390*/ 	.short	0x010a
        /*1392*/ 	.byte	0x3f
	.zero		1


	//   ....[78]....
        /*1394*/ 	.word	0x00016c10
        /*1398*/ 	.word	0x00000005
        /*139c*/ 	.word	0x00016850
        /*13a0*/ 	.short	0x010a
        /*13a2*/ 	.byte	0x3f
	.zero		1


	//   ....[79]....
        /*13a4*/ 	.word	0x00016c60
        /*13a8*/ 	.word	0x0000000b
        /*13ac*/ 	.word	0x00016850
        /*13b0*/ 	.short	0x010a
        /*13b2*/ 	.byte	0x3f
	.zero		1


	//   ....[80]....
        /*13b4*/ 	.word	0x00017200
        /*13b8*/ 	.word	0x00000016
        /*13bc*/ 	.word	0x00016820
        /*13c0*/ 	.short	0x010a
        /*13c2*/ 	.byte	0x3f
	.zero		1


	//   ....[81]....
        /*13c4*/ 	.word	0x00017250
        /*13c8*/ 	.word	0x00000005
        /*13cc*/ 	.word	0x000168a0
        /*13d0*/ 	.short	0x010a
        /*13d2*/ 	.byte	0x3f
	.zero		1


	//   ....[82]....
        /*13d4*/ 	.word	0x000172a0
        /*13d8*/ 	.word	0x00000005
        /*13dc*/ 	.word	0x000168c0
        /*13e0*/ 	.short	0x010a
        /*13e2*/ 	.byte	0x3f
	.zero		1


	//   ....[83]....
        /*13e4*/ 	.word	0x000172f0
        /*13e8*/ 	.word	0x00000005
        /*13ec*/ 	.word	0x000168a0
        /*13f0*/ 	.short	0x010a
        /*13f2*/ 	.byte	0x3f
	.zero		1


	//   ....[84]....
        /*13f4*/ 	.word	0x00017340
        /*13f8*/ 	.word	0x00000005
        /*13fc*/ 	.word	0x000168c0
        /*1400*/ 	.short	0x010a
        /*1402*/ 	.byte	0x3f
	.zero		1


	//   ....[85]....
        /*1404*/ 	.word	0x00017460
        /*1408*/ 	.word	0x00000003
        /*140c*/ 	.word	0x00016840
        /*1410*/ 	.short	0x010a
        /*1412*/ 	.byte	0x3f
	.zero		1


	//   ....[86]....
        /*1414*/ 	.word	0x00018f10
        /*1418*/ 	.word	0x00000016
        /*141c*/ 	.word	0x00016820
        /*1420*/ 	.short	0x010a
        /*1422*/ 	.byte	0x3f
	.zero		1


	//   ....[87]....
        /*1424*/ 	.word	0x00018f60
        /*1428*/ 	.word	0x00000005
        /*142c*/ 	.word	0x00016840
        /*1430*/ 	.short	0x010a
        /*1432*/ 	.byte	0x3f
	.zero		1


	//   ....[88]....
        /*1434*/ 	.word	0x000198a0
        /*1438*/ 	.word	0x00000005
        /*143c*/ 	.word	0x00016860
        /*1440*/ 	.short	0x010a
        /*1442*/ 	.byte	0x3f
	.zero		1


	//   ....[89]....
        /*1444*/ 	.word	0x0001a210
        /*1448*/ 	.word	0x00000000
        /*144c*/ 	.word	0x00016860
        /*1450*/ 	.short	0x010a
        /*1452*/ 	.byte	0x3f
	.zero		1


	//   ....[90]....
        /*1454*/ 	.word	0x0001b490
        /*1458*/ 	.word	0x00000004
        /*145c*/ 	.word	0x00016820
        /*1460*/ 	.short	0x010a
        /*1462*/ 	.byte	0x3f
	.zero		1


	//   ....[91]....
        /*1464*/ 	.word	0x0001b630
        /*1468*/ 	.word	0x00000005
        /*146c*/ 	.word	0x00016840
        /*1470*/ 	.short	0x010a
        /*1472*/ 	.byte	0x3f
	.zero		1


	//   ....[92]....
        /*1474*/ 	.word	0x0001b680
        /*1478*/ 	.word	0x00000019
        /*147c*/ 	.word	0x00016840
        /*1480*/ 	.short	0x010a
        /*1482*/ 	.byte	0x3f
	.zero		1


	//   ....[93]....
        /*1484*/ 	.word	0x0001b6d0
        /*1488*/ 	.word	0x00000005
        /*148c*/ 	.word	0x00016860
        /*1490*/ 	.short	0x010a
        /*1492*/ 	.byte	0x3f
	.zero		1


	//----- nvinfo : EIATTR_NUM_MBARRIERS
	.align		4
.L_1439:
        /*1494*/ 	.byte	0x03, 0x38
        /*1496*/ 	.short	0x0016


	//----- nvinfo : EIATTR_EXIT_INSTR_OFFSETS
	.align		4
        /*1498*/ 	.byte	0x04, 0x1c
        /*149a*/ 	.short	(.L_1441 - .L_1440)


	//   ....[0]....
.L_1440:
        /*149c*/ 	.word	0x00015e00


	//----- nvinfo : EIATTR_MAX_THREADS
	.align		4
.L_1441:
        /*14a0*/ 	.byte	0x04, 0x05
        /*14a2*/ 	.short	(.L_1443 - .L_1442)
.L_1442:
        /*14a4*/ 	.word	0x00000200
        /*14a8*/ 	.word	0x00000001
        /*14ac*/ 	.word	0x00000001


	//----- nvinfo : EIATTR_CRS_STACK_SIZE
	.align		4
.L_1443:
        /*14b0*/ 	.byte	0x04, 0x1e
        /*14b2*/ 	.short	(.L_1445 - .L_1444)
.L_1444:
        /*14b4*/ 	.word	0x00000000


	//----- nvinfo : EIATTR_CBANK_PARAM_SIZE
	.align		4
.L_1445:
        /*14b8*/ 	.byte	0x03, 0x19
        /*14ba*/ 	.short	0x0af0


	//----- nvinfo : EIATTR_PARAM_CBANK
	.align		4
        /*14bc*/ 	.byte	0x04, 0x0a
        /*14be*/ 	.short	(.L_1447 - .L_1446)
	.align		4
.L_1446:
        /*14c0*/ 	.word	index@(.nv.constant0._ZN7cutlass13device_kernelIN5flash11enable_sm90INS1_16FlashAttnFwdSm90INS1_25CollectiveMainloopFwdSm90ILi2EN4cute5tupleIJNS5_1CILi1EEES8_S8_EEENS6_IJNS7_ILi192EEENS7_ILi128EEENS7_ILi64EEEEEELi64ENS_10bfloat16_tEfNS_4arch4Sm90ELb0ELb0ELb1ELb1ELb1ELb1ELb0ELb1ELb1ELb1ELb0ELb0EEENS1_21CollectiveEpilogueFwdINS6_IJSA_SC_SB_EEES9_SE_SG_Li384ELb1ELb1ELb0ELb0EEENS1_36VarlenDynamicPersistentTileSchedulerILi192ELi128ELi384ELi128ELb0ELb1ELb1ELb0ELb1ELb1EEEEEEEEEvNT_6ParamsE)
        /*14c4*/ 	.short	0x0210
        /*14c6*/ 	.short	0x0af0


	//----- nvinfo : EIATTR_SW_WAR
	.align		4
.L_1447:
        /*14c8*/ 	.byte	0x04, 0x36
        /*14ca*/ 	.short	(.L_1449 - .L_1448)
.L_1448:
        /*14cc*/ 	.word	0x00000008
.L_1449:


//--------------------- .nv.info._ZN7cutlass13device_kernelIN5flash11enable_sm90INS1_16FlashAttnFwdSm90INS1_25CollectiveMainloopFwdSm90ILi2EN4cute5tupleIJNS5_1CILi1EEES8_S8_EEENS6_IJNS7_ILi192EEENS7_ILi128EEENS7_ILi64EEEEEELi64ENS_10bfloat16_tEfNS_4arch4Sm90ELb0ELb1ELb1ELb0ELb1ELb0ELb0ELb1ELb1ELb1ELb0ELb0EEENS1_21CollectiveEpilogueFwdINS6_IJSA_SC_SB_EEES9_SE_SG_Li384ELb0ELb1ELb0ELb0EEENS1_30DynamicPersistentTileSchedulerILi384ELi128ELb0ELb1ELb1EEEEEEEEEvNT_6ParamsE --------------------------
	.section	.nv.info._ZN7cutlass13device_kernelIN5flash11enable_sm90INS1_16FlashAttnFwdSm90INS1_25CollectiveMainloopFwdSm90ILi2EN4cute5tupleIJNS5_1CILi1EEES8_S8_EEENS6_IJNS7_ILi192EEENS7_ILi128EEENS7_ILi64EEEEEELi64ENS_10bfloat16_tEfNS_4arch4Sm90ELb0ELb1ELb1ELb0ELb1ELb0ELb0ELb1ELb1ELb1ELb0ELb0EEENS1_21CollectiveEpilogueFwdINS6_IJSA_SC_SB_EEES9_SE_SG_Li384ELb0ELb1ELb0ELb0EEENS1_30DynamicPersistentTileSchedulerILi384ELi128ELb0ELb1ELb1EEEEEEEEEvNT_6ParamsE,"",@"SHT_CUDA_INFO"
	.sectionflags	@""
	.align	4


	//----- nvinfo : EIATTR_CUDA_API_VERSION
	.align		4
        /*0000*/ 	.byte	0x04, 0x37
        /*0002*/ 	.short	(.L_1451 - .L_1450)
.L_1450:
        /*0004*/ 	.word	0x00000082


	//----- nvinfo : EIATTR_KPARAM_INFO
	.align		4
.L_1451:
        /*0008*/ 	.byte	0x04, 0x17
        /*000a*/ 	.short	(.L_1453 - .L_1452)
.L_1452:
        /*000c*/ 	.word	0x00000000
        /*0010*/ 	.short	0x0000
        /*0012*/ 	.short	0x0070
        /*0014*/ 	.byte	0x00, 0xf0, 0x01, 0x2a


	//----- nvinfo : EIATTR_SPARSE_MMA_MASK
	.align		4
.L_1453:
        /*0018*/ 	.byte	0x03, 0x50
        /*001a*/ 	.short	0x0000


	//----- nvinfo : EIATTR_MAXREG_COUNT
	.align		4
        /*001c*/ 	.byte	0x03, 0x1b
        /*001e*/ 	.short	0x0080


	//----- nvinfo : EIATTR_NUM_BARRIERS
	.align		4
        /*0020*/ 	.byte	0x02, 0x4c
        /*0022*/ 	.byte	0x10
	.zero		1


	//----- nvinfo : EIATTR_EXTERNS
	.align		4
        /*0024*/ 	.byte	0x04, 0x0f
        /*0026*/ 	.short	(.L_1455 - .L_1454)


	//   ....[0]....
	.align		4
.L_1454:
        /*0028*/ 	.word	index@(__assertfail)


	//----- nvinfo : EIATTR_ANNOTATIONS
	.align		4
.L_1455:
        /*002c*/ 	.byte	0x04, 0x55
        /*002e*/ 	.short	(.L_1457 - .L_1456)


	//   ....[0]....
.L_1456:
        /* <DEDUP_REMOVED lines=11> */


	//----- nvinfo : EIATTR_MERCURY_ISA_VERSION
	.align		4
.L_1457:
        /*00c8*/ 	.byte	0x03, 0x5f
        /*00ca*/ 	.short	0x0101


	//----- nvinfo : EIATTR_INT_WARP_WIDE_INSTR_OFFSETS
	.align		4
        /*00cc*/ 	.byte	0x04, 0x31
        /*00ce*/ 	.short	(.L_1459 - .L_1458)


	//   ....[0]....
.L_1458:
        /*00d0*/ 	.word	0x000000c0


	//   ....[1]....
        /*00d4*/ 	.word	0x000000d0


	//   ....[2]....
        /*00d8*/ 	.word	0x00000170


	//   ....[3]....
        /*00dc*/ 	.word	0x00010fe0


	//   ....[4]....
        /*00e0*/ 	.word	0x00011070


	//   ....[5]....
        /*00e4*/ 	.word	0x00014100


	//   ....[6]....
        /*00e8*/ 	.word	0x00014190


	//----- nvinfo : EIATTR_COOP_GROUP_MASK_REGIDS
	.align		4
.L_1459:
        /*00ec*/ 	.byte	0x04, 0x29
        /*00ee*/ 	.short	(.L_1461 - .L_1460)


	//   ....[0]....
.L_1460:
        /*00f0*/ 	.word	0xffffffff


	//   ....[1]....
        /*00f4*/ 	.word	0xffffffff


	//   ....[2]....
        /*00f8*/ 	.word	0xffffffff


	//   ....[3]....
        /*00fc*/ 	.word	0xffffffff


	//   ....[4]....
        /*0100*/ 	.word	0xffffffff


	//   ....[5]....
        /*0104*/ 	.word	0xffffffff


	//   ....[6]....
        /*0108*/ 	.word	0xffffffff


	//   ....[7]....
        /*010c*/ 	.word	0xffffffff


	//   ....[8]....
        /*0110*/ 	.word	0xffffffff


	//   ....[9]....
        /*0114*/ 	.word	0xffffffff


	//   ....[10]....
        /*0118*/ 	.word	0xffffffff


	//   ....[11]....
        /*011c*/ 	.word	0xffffffff


	//   ....[12]....
        /*0120*/ 	.word	0xffffffff


	//   ....[13]....
        /*0124*/ 	.word	0xffffffff


	//   ....[14]....
        /*0128*/ 	.word	0xffffffff


	//   ....[15]....
        /*012c*/ 	.word	0xffffffff


	//   ....[16]....
        /*0130*/ 	.word	0xffffffff


	//   ....[17]....
        /*0134*/ 	.word	0xffffffff


	//   ....[18]....
        /*0138*/ 	.word	0xffffffff


	//   ....[19]....
        /*013c*/ 	.word	0xffffffff


	//   ....[20]....
        /*0140*/ 	.word	0xffffffff


	//   ....[21]....
        /*0144*/ 	.word	0xffffffff


	//   ....[22]....
        /*0148*/ 	.word	0xffffffff


	//   ....[23]....
        /*014c*/ 	.word	0xffffffff


	//   ....[24]....
        /*0150*/ 	.word	0xffffffff


	//   ....[25]....
        /*0154*/ 	.word	0xffffffff


	//   ....[26]....
        /*0158*/ 	.word	0xffffffff


	//   ....[27]....
        /*015c*/ 	.word	0xffffffff


	//   ....[28]....
        /*0160*/ 	.word	0xffffffff


	//   ....[29]....
        /*0164*/ 	.word	0xffffffff


	//   ....[30]....
        /*0168*/ 	.word	0xffffffff


	//   ....[31]....
        /*016c*/ 	.word	0xffffffff


	//   ....[32]....
        /*0170*/ 	.word	0xffffffff


	//   ....[33]....
        /*0174*/ 	.word	0xffffffff


	//   ....[34]....
        /*0178*/ 	.word	0xffffffff


	//   ....[35]....
        /*017c*/ 	.word	0xffffffff


	//   ....[36]....
        /*0180*/ 	.word	0xffffffff


	//   ....[37]....
        /*0184*/ 	.word	0xffffffff


	//   ....[38]....
        /*0188*/ 	.word	0xffffffff


	//   ....[39]....
        /*018c*/ 	.word	0xffffffff


	//   ....[40]....
        /*0190*/ 	.word	0xffffffff


	//   ....[41]....
        /*0194*/ 	.word	0xffffffff


	//   ....[42]....
        /*0198*/ 	.word	0xffffffff


	//   ....[43]....
        /*019c*/ 	.word	0xffffffff


	//   ....[44]....
        /*01a0*/ 	.word	0xffffffff


	//   ....[45]....
        /*01a4*/ 	.word	0xffffffff


	//   ....[46]....
        /*01a8*/ 	.word	0xffffffff


	//   ....[47]....
        /*01ac*/ 	.word	0xffffffff


	//   ....[48]....
        /*01b0*/ 	.word	0xffffffff


	//   ....[49]....
        /*01b4*/ 	.word	0xffffffff


	//   ....[50]....
        /*01b8*/ 	.word	0xffffffff


	//   ....[51]....
        /*01bc*/ 	.word	0xffffffff


	//   ....[52]....
        /*01c0*/ 	.word	0xffffffff


	//   ....[53]....
        /*01c4*/ 	.word	0xffffffff


	//   ....[54]....
        /*01c8*/ 	.word	0xffffffff


	//   ....[55]....
        /*01cc*/ 	.word	0xffffffff


	//   ....[56]....
        /*01d0*/ 	.word	0xffffffff


	//   ....[57]....
        /*01d4*/ 	.word	0xffffffff


	//   ....[58]....
        /*01d8*/ 	.word	0xffffffff


	//   ....[59]....
        /*01dc*/ 	.word	0xffffffff


	//   ....[60]....
        /*01e0*/ 	.word	0xffffffff


	//   ....[61]....
        /*01e4*/ 	.word	0xffffffff


	//   ....[62]....
        /*01e8*/ 	.word	0xffffffff


	//   ....[63]....
        /*01ec*/ 	.word	0xffffffff


	//   ....[64]....
        /*01f0*/ 	.word	0xffffffff


	//   ....[65]....
        /*01f4*/ 	.word	0xffffffff


	//   ....[66]....
        /*01f8*/ 	.word	0xffffffff


	//   ....[67]....
        /*01fc*/ 	.word	0xffffffff


	//   ....[68]....
        /*0200*/ 	.word	0xffffffff


	//   ....[69]....
        /*0204*/ 	.word	0xffffffff


	//   ....[70]....
        /*0208*/ 	.word	0xffffffff


	//   ....[71]....
        /*020c*/ 	.word	0xffffffff


	//   ....[72]....
        /*0210*/ 	.word	0xffffffff


	//   ....[73]....
        /*0214*/ 	.word	0xffffffff


	//   ....[74]....
        /*0218*/ 	.word	0xffffffff


	//   ....[75]....
        /*021c*/ 	.word	0xffffffff


	//   ....[76]....
        /*0220*/ 	.word	0xffffffff


	//   ....[77]....
        /*0224*/ 	.word	0xffffffff


	//   ....[78]....
        /*0228*/ 	.word	0xffffffff


	//   ....[79]....
        /*022c*/ 	.word	0xffffffff


	//   ....[80]....
        /*0230*/ 	.word	0xffffffff


	//   ....[81]....
        /*0234*/ 	.word	0xffffffff


	//   ....[82]....
        /*0238*/ 	.word	0xffffffff


	//   ....[83]....
        /*023c*/ 	.word	0xffffffff


	//   ....[84]....
        /*0240*/ 	.word	0xffffffff


	//   ....[85]....
        /*0244*/ 	.word	0xffffffff


	//   ....[86]....
        /*0248*/ 	.word	0xffffffff


	//   ....[87]....
        /*024c*/ 	.word	0xffffffff


	//   ....[88]....
        /*0250*/ 	.word	0xffffffff


	//   ....[89]....
        /*0254*/ 	.word	0xffffffff


	//   ....[90]....
        /*0258*/ 	.word	0xffffffff


	//   ....[91]....
        /*025c*/ 	.word	0xffffffff


	//   ....[92]....
        /*0260*/ 	.word	0xffffffff


	//   ....[93]....
        /*0264*/ 	.word	0xffffffff


	//   ....[94]....
        /*0268*/ 	.word	0xffffffff


	//   ....[95]....
        /*026c*/ 	.word	0xffffffff


	//   ....[96]....
        /*0270*/ 	.word	0xffffffff


	//   ....[97]....
        /*0274*/ 	.word	0xffffffff


	//   ....[98]....
        /*0278*/ 	.word	0xffffffff


	//   ....[99]....
        /*027c*/ 	.word	0xffffffff


	//   ....[100]....
        /*0280*/ 	.word	0xffffffff


	//   ....[101]....
        /*0284*/ 	.word	0xffffffff


	//   ....[102]....
        /*0288*/ 	.word	0xffffffff


	//   ....[103]....
        /*028c*/ 	.word	0xffffffff


	//   ....[104]....
        /*0290*/ 	.word	0xffffffff


	//   ....[105]....
        /*0294*/ 	.word	0xffffffff


	//   ....[106]....
        /*0298*/ 	.word	0xffffffff


	//   ....[107]....
        /*029c*/ 	.word	0xffffffff


	//   ....[108]....
        /*02a0*/ 	.word	0xffffffff


	//   ....[109]....
        /*02a4*/ 	.word	0xffffffff


	//   ....[110]....
        /*02a8*/ 	.word	0xffffffff


	//   ....[111]....
        /*02ac*/ 	.word	0xffffffff


	//   ....[112]....
        /*02b0*/ 	.word	0xffffffff


	//   ....[113]....
        /*02b4*/ 	.word	0xffffffff


	//   ....[114]....
        /*02b8*/ 	.word	0xffffffff


	//   ....[115]....
        /*02bc*/ 	.word	0xffffffff


	//   ....[116]....
        /*02c0*/ 	.word	0xffffffff


	//   ....[117]....
        /*02c4*/ 	.word	0xffffffff


	//   ....[118]....
        /*02c8*/ 	.word	0xffffffff


	//   ....[119]....
        /*02cc*/ 	.word	0xffffffff


	//   ....[120]....
        /*02d0*/ 	.word	0xffffffff


	//   ....[121]....
        /*02d4*/ 	.word	0xffffffff


	//   ....[122]....
        /*02d8*/ 	.word	0xffffffff


	//   ....[123]....
        /*02dc*/ 	.word	0xffffffff


	//   ....[124]....
        /*02e0*/ 	.word	0xffffffff


	//   ....[125]....
        /*02e4*/ 	.word	0xffffffff


	//   ....[126]....
        /*02e8*/ 	.word	0xffffffff


	//   ....[127]....
        /*02ec*/ 	.word	0xffffffff


	//   ....[128]....
        /*02f0*/ 	.word	0xffffffff


	//   ....[129]....
        /*02f4*/ 	.word	0xffffffff


	//   ....[130]....
        /*02f8*/ 	.word	0xffffffff


	//   ....[131]....
        /*02fc*/ 	.word	0xffffffff


	//   ....[132]....
        /*0300*/ 	.word	0xffffffff


	//   ....[133]....
        /*0304*/ 	.word	0xffffffff


	//   ....[134]....
        /*0308*/ 	.word	0xffffffff


	//   ....[135]....
        /*030c*/ 	.word	0xffffffff


	//   ....[136]....
        /*0310*/ 	.word	0xffffffff


	//   ....[137]....
        /*0314*/ 	.word	0xffffffff


	//   ....[138]....
        /*0318*/ 	.word	0xffffffff


	//   ....[139]....
        /*031c*/ 	.word	0xffffffff


	//   ....[140]....
        /*0320*/ 	.word	0xffffffff


	//   ....[141]....
        /*0324*/ 	.word	0xffffffff


	//   ....[142]....
        /*0328*/ 	.word	0xffffffff


	//   ....[143]....
        /*032c*/ 	.word	0xffffffff


	//   ....[144]....
        /*0330*/ 	.word	0x0500000f


	//   ....[145]....
        /*0334*/ 	.word	0x0500000f


	//   ....[146]....
        /*0338*/ 	.word	0x0500000f


	//   ....[147]....
        /*033c*/ 	.word	0x0500000f


	//   ....[148]....
        /*0340*/ 	.word	0x0500000f


	//   ....[149]....
        /*0344*/ 	.word	0x0500000f


	//   ....[150]....
        /*0348*/ 	.word	0x0500000f


	//   ....[151]....
        /*034c*/ 	.word	0x0500000f


	//   ....[152]....
        /*0350*/ 	.word	0x0500000f


	//   ....[153]....
        /*0354*/ 	.word	0x0500000f


	//   ....[154]....
        /*0358*/ 	.word	0x0500000f


	//   ....[155]....
        /*035c*/ 	.word	0x0500000f


	//   ....[156]....
        /*0360*/ 	.word	0x0500000f


	//   ....[157]....
        /*0364*/ 	.word	0x0500000f


	//   ....[158]....
        /*0368*/ 	.word	0x0500000f


	//   ....[159]....
        /*036c*/ 	.word	0x0500000f


	//   ....[160]....
        /*0370*/ 	.word	0x0500000f


	//   ....[161]....
        /*0374*/ 	.word	0x0500000f


	//   ....[162]....
        /*0378*/ 	.word	0x0500000f


	//   ....[163]....
        /*037c*/ 	.word	0x0500000f


	//   ....[164]....
        /*0380*/ 	.word	0x0500000f


	//   ....[165]....
        /*0384*/ 	.word	0x0500000f


	//   ....[166]....
        /*0388*/ 	.word	0x0500000f


	//   ....[167]....
        /*038c*/ 	.word	0x0500000f


	//   ....[168]....
        /*0390*/ 	.word	0x0500000f


	//   ....[169]....
        /*0394*/ 	.word	0x0500000f


	//   ....[170]....
        /*0398*/ 	.word	0x0500000f


	//   ....[171]....
        /*039c*/ 	.word	0x0500000f


	//   ....[172]....
        /*03a0*/ 	.word	0x0500000f


	//   ....[173]....
        /*03a4*/ 	.word	0x0500000f


	//   ....[174]....
        /*03a8*/ 	.word	0x0500000f


	//   ....[175]....
        /*03ac*/ 	.word	0x0500000f


	//   ....[176]....
        /*03b0*/ 	.word	0x0500000f


	//   ....[177]....
        /*03b4*/ 	.word	0x0500000f


	//   ....[178]....
        /*03b8*/ 	.word	0x0500000f


	//   ....[179]....
        /*03bc*/ 	.word	0x0500000f


	//   ....[180]....
        /*03c0*/ 	.word	0x0500000f


	//   ....[181]....
        /*03c4*/ 	.word	0x0500000f


	//   ....[182]....
        /*03c8*/ 	.word	0x0500000f


	//   ....[183]....
        /*03cc*/ 	.word	0x0500000f


	//   ....[184]....
        /*03d0*/ 	.word	0x0500000f


	//   ....[185]....
        /*03d4*/ 	.word	0x0500000f


	//   ....[186]....
        /*03d8*/ 	.word	0x0500000f


	//   ....[187]....
        /*03dc*/ 	.word	0x0500000f


	//   ....[188]....
        /*03e0*/ 	.word	0x0500000f


	//   ....[189]....
        /*03e4*/ 	.word	0x0500000f


	//   ....[190]....
        /*03e8*/ 	.word	0x0500000f


	//   ....[191]....
        /*03ec*/ 	.word	0x0500000f


	//   ....[192]....
        /*03f0*/ 	.word	0x0500000f


	//   ....[193]....
        /*03f4*/ 	.word	0x0500000f


	//   ....[194]....
        /*03f8*/ 	.word	0x0500000f


	//   ....[195]....
        /*03fc*/ 	.word	0x0500000f


	//   ....[196]....
        /*0400*/ 	.word	0x0500000f


	//   ....[197]....
        /*0404*/ 	.word	0x0500000f


	//   ....[198]....
        /*0408*/ 	.word	0x0500000f


	//   ....[199]....
        /*040c*/ 	.word	0x0500000f


	//   ....[200]....
        /*0410*/ 	.word	0x0500000f


	//   ....[201]....
        /*0414*/ 	.word	0x0500000f


	//   ....[202]....
        /*0418*/ 	.word	0x0500000f


	//   ....[203]....
        /*041c*/ 	.word	0x0500000f


	//   ....[204]....
        /*0420*/ 	.word	0x0500000f


	//   ....[205]....
        /*0424*/ 	.word	0x0500000f


	//   ....[206]....
        /*0428*/ 	.word	0x0500000f


	//   ....[207]....
        /*042c*/ 	.word	0x0500000f


	//   ....[208]....
        /*0430*/ 	.word	0x0500000f


	//   ....[209]....
        /*0434*/ 	.word	0x0500000f


	//   ....[210]....
        /*0438*/ 	.word	0x0500000f


	//   ....[211]....
        /*043c*/ 	.word	0x0500000f


	//   ....[212]....
        /*0440*/ 	.word	0x0500000f


	//   ....[213]....
        /*0444*/ 	.word	0x0500000f


	//   ....[214]....
        /*0448*/ 	.word	0x0500000f


	//   ....[215]....
        /*044c*/ 	.word	0x0500000f


	//   ....[216]....
        /*0450*/ 	.word	0x0500000f


	//   ....[217]....
        /*0454*/ 	.word	0x0500000f


	//   ....[218]....
        /*0458*/ 	.word	0x0500000f


	//   ....[219]....
        /*045c*/ 	.word	0x0500000f


	//   ....[220]....
        /*0460*/ 	.word	0x0500000f


	//   ....[221]....
        /*0464*/ 	.word	0x0500000f


	//   ....[222]....
        /*0468*/ 	.word	0x0500000f


	//   ....[223]....
        /*046c*/ 	.word	0x0500000f


	//   ....[224]....
        /*0470*/ 	.word	0x0500000f


	//   ....[225]....
        /*0474*/ 	.word	0x0500000f


	//   ....[226]....
        /*0478*/ 	.word	0x0500000f


	//   ....[227]....
        /*047c*/ 	.word	0x0500000f


	//   ....[228]....
        /*0480*/ 	.word	0x0500000f


	//   ....[229]....
        /*0484*/ 	.word	0x0500000f


	//   ....[230]....
        /*0488*/ 	.word	0x0500000f


	//   ....[231]....
        /*048c*/ 	.word	0x0500000f


	//   ....[232]....
        /*0490*/ 	.word	0x0500000f


	//   ....[233]....
        /*0494*/ 	.word	0x0500000f


	//   ....[234]....
        /*0498*/ 	.word	0x0500000f


	//----- nvinfo : EIATTR_COOP_GROUP_INSTR_OFFSETS
	.align		4
.L_1461:
        /*049c*/ 	.byte	0x04, 0x28
        /*049e*/ 	.short	(.L_1463 - .L_1462)


	//   ....[0]....
.L_1462:
        /*04a0*/ 	.word	0x00000080


	//   ....[1]....
        /*04a4*/ 	.word	0x00000090


	//   ....[2]....
        /*04a8*/ 	.word	0x000002d0


	//   ....[3]....
        /*04ac*/ 	.word	0x00000430


	//   ....[4]....
        /*04b0*/ 	.word	0x00000550


	//   ....[5]....
        /*04b4*/ 	.word	0x000006b0


	//   ....[6]....
        /*04b8*/ 	.word	0x00001650


	//   ....[7]....
        /*04bc*/ 	.word	0x00001d90


	//   ....[8]....
        /*04c0*/ 	.word	0x00002860


	//   ....[9]....
        /*04c4*/ 	.word	0x00003b10


	//   ....[10]....
        /*04c8*/ 	.word	0x00003c20


	//   ....[11]....
        /*04cc*/ 	.word	0x00004500


	//   ....[12]....
        /*04d0*/ 	.word	0x00004560


	//   ....[13]....
        /*04d4*/ 	.word	0x00005c10


	//   ....[14]....
        /*04d8*/ 	.word	0x00006520


	//   ....[15]....
        /*04dc*/ 	.word	0x00007100


	//   ....[16]....
        /*04e0*/ 	.word	0x00007170


	//   ....[17]....
        /*04e4*/ 	.word	0x00007ab0


	//   ....[18]....
        /*04e8*/ 	.word	0x00007b40


	//   ....[19]....
        /*04ec*/ 	.word	0x00009eb0


	//   ....[20]....
        /*04f0*/ 	.word	0x00009ee0


	//   ....[21]....
        /*04f4*/ 	.word	0x00009f10


	//   ....[22]....
        /*04f8*/ 	.word	0x00009f20


	//   ....[23]....
        /*04fc*/ 	.word	0x0000b9c0


	//   ....[24]....
        /*0500*/ 	.word	0x0000c2f0


	//   ....[25]....
        /*0504*/ 	.word	0x0000cee0


	//   ....[26]....
        /*0508*/ 	.word	0x0000cf90


	//   ....[27]....
        /*050c*/ 	.word	0x0000d860


	//   ....[28]....
        /*0510*/ 	.word	0x0000d8e0


	//   ....[29]....
        /*0514*/ 	.word	0x0000e7f0


	//   ....[30]....
        /*0518*/ 	.word	0x0000e830


	//   ....[31]....
        /*051c*/ 	.word	0x0000e8c0


	//   ....[32]....
        /*0520*/ 	.word	0x0000e8e0


	//   ....[33]....
        /*0524*/ 	.word	0x0000f4f0


	//   ....[34]....
        /*0528*/ 	.word	0x0000f520


	//   ....[35]....
        /*052c*/ 	.word	0x0000f550


	//   ....[36]....
        /*0530*/ 	.word	0x0000f5b0


	//   ....[37]....
        /*0534*/ 	.word	0x0000f9d0


	//   ....[38]....
        /*0538*/ 	.word	0x0000fa10


	//   ....[39]....
        /*053c*/ 	.word	0x0000fa30


	//   ....[40]....
        /*0540*/ 	.word	0x0000fa70


	//   ....[41]....
        /*0544*/ 	.word	0x0000fa90


	//   ....[42]....
        /*0548*/ 	.word	0x0000faa0


	//   ....[43]....
        /*054c*/ 	.word	0x0000fac0


	//   ....[44]....
        /*0550*/ 	.word	0x0000fae0


	//   ....[45]....
        /*0554*/ 	.word	0x00010150


	//   ....[46]....
        /*0558*/ 	.word	0x00010190


	//   ....[47]....
        /*055c*/ 	.word	0x000101d0


	//   ....[48]....
        /*0560*/ 	.word	0x00010200


	//   ....[49]....
        /*0564*/ 	.word	0x00010220


	//   ....[50]....
        /*0568*/ 	.word	0x00010230


	//   ....[51]....
        /*056c*/ 	.word	0x00010240


	//   ....[52]....
        /*0570*/ 	.word	0x00010260


	//   ....[53]....
        /*0574*/ 	.word	0x00010400


	//   ....[54]....
        /*0578*/ 	.word	0x00011be0


	//   ....[55]....
        /*057c*/ 	.word	0x00011c00


	//   ....[56]....
        /*0580*/ 	.word	0x00011c10


	//   ....[57]....
        /*0584*/ 	.word	0x00011c90


	//   ....[58]....
        /*0588*/ 	.word	0x00011cb0


	//   ....[59]....
        /*058c*/ 	.word	0x00011d30


	//   ....[60]....
        /*0590*/ 	.word	0x00011d50


	//   ....[61]....
        /*0594*/ 	.word	0x00011dd0


	//   ....[62]....
        /*0598*/ 	.word	0x00011df0


	//   ....[63]....
        /*059c*/ 	.word	0x00011e70


	//   ....[64]....
        /*05a0*/ 	.word	0x00011e90


	//   ....[65]....
        /*05a4*/ 	.word	0x00011f10


	//   ....[66]....
        /*05a8*/ 	.word	0x00011f30


	//   ....[67]....
        /*05ac*/ 	.word	0x00011fb0


	//   ....[68]....
        /*05b0*/ 	.word	0x00011fd0


	//   ....[69]....
        /*05b4*/ 	.word	0x00011fe0


	//   ....[70]....
        /*05b8*/ 	.word	0x00012820


	//   ....[71]....
        /*05bc*/ 	.word	0x00012840


	//   ....[72]....
        /*05c0*/ 	.word	0x00012870


	//   ....[73]....
        /*05c4*/ 	.word	0x000128f0


	//   ....[74]....
        /*05c8*/ 	.word	0x00012910


	//   ....[75]....
        /*05cc*/ 	.word	0x00012990


	//   ....[76]....
        /*05d0*/ 	.word	0x000129b0


	//   ....[77]....
        /*05d4*/ 	.word	0x00012a30


	//   ....[78]....
        /*05d8*/ 	.word	0x00012a50


	//   ....[79]....
        /*05dc*/ 	.word	0x00012ad0


	//   ....[80]....
        /*05e0*/ 	.word	0x00012af0


	//   ....[81]....
        /*05e4*/ 	.word	0x00012b70


	//   ....[82]....
        /*05e8*/ 	.word	0x00012b90


	//   ....[83]....
        /*05ec*/ 	.word	0x00012c10


	//   ....[84]....
        /*05f0*/ 	.word	0x00012c30


	//   ....[85]....
        /*05f4*/ 	.word	0x00012c40


	//   ....[86]....
        /*05f8*/ 	.word	0x00012c50


	//   ....[87]....
        /*05fc*/ 	.word	0x00012cf0


	//   ....[88]....
        /*0600*/ 	.word	0x00012d40


	//   ....[89]....
        /*0604*/ 	.word	0x00012d60


	//   ....[90]....
        /*0608*/ 	.word	0x00012d80


	//   ....[91]....
        /*060c*/ 	.word	0x00012dd0


	//   ....[92]....
        /*0610*/ 	.word	0x00012df0


	//   ....[93]....
        /*0614*/ 	.word	0x00012e00


	//   ....[94]....
        /*0618*/ 	.word	0x000135a0


	//   ....[95]....
        /*061c*/ 	.word	0x000135c0


	//   ....[96]....
        /*0620*/ 	.word	0x00013630


	//   ....[97]....
        /*0624*/ 	.word	0x00013640


	//   ....[98]....
        /*0628*/ 	.word	0x00013680


	//   ....[99]....
        /*062c*/ 	.word	0x00013690


	//   ....[100]....
        /*0630*/ 	.word	0x000136d0


	//   ....[101]....
        /*0634*/ 	.word	0x000136e0


	//   ....[102]....
        /*0638*/ 	.word	0x00013720


	//   ....[103]....
        /*063c*/ 	.word	0x00013730


	//   ....[104]....
        /*0640*/ 	.word	0x00013770


	//   ....[105]....
        /*0644*/ 	.word	0x00013780


	//   ....[106]....
        /*0648*/ 	.word	0x000137c0


	//   ....[107]....
        /*064c*/ 	.word	0x000137d0


	//   ....[108]....
        /*0650*/ 	.word	0x000137e0


	//   ....[109]....
        /*0654*/ 	.word	0x00013820


	//   ....[110]....
        /*0658*/ 	.word	0x00013ae0


	//   ....[111]....
        /*065c*/ 	.word	0x00013b00


	//   ....[112]....
        /*0660*/ 	.word	0x00013b60


	//   ....[113]....
        /*0664*/ 	.word	0x00013b70


	//   ....[114]....
        /*0668*/ 	.word	0x00013bc0


	//   ....[115]....
        /*066c*/ 	.word	0x00013bd0


	//   ....[116]....
        /*0670*/ 	.word	0x00013c20


	//   ....[117]....
        /*0674*/ 	.word	0x00013c30


	//   ....[118]....
        /*0678*/ 	.word	0x00013c80


	//   ....[119]....
        /*067c*/ 	.word	0x00013c90


	//   ....[120]....
        /*0680*/ 	.word	0x00013ce0


	//   ....[121]....
        /*0684*/ 	.word	0x00013cf0


	//   ....[122]....
        /*0688*/ 	.word	0x00013d40


	//   ....[123]....
        /*068c*/ 	.word	0x00013d50


	//   ....[124]....
        /*0690*/ 	.word	0x00013d60


	//   ....[125]....
        /*0694*/ 	.word	0x00013db0


	//   ....[126]....
        /*0698*/ 	.word	0x00014380


	//   ....[127]....
        /*069c*/ 	.word	0x00014390


	//   ....[128]....
        /*06a0*/ 	.word	0x000143a0


	//   ....[129]....
        /*06a4*/ 	.word	0x000143b0


	//   ....[130]....
        /*06a8*/ 	.word	0x000143c0


	//   ....[131]....
        /*06ac*/ 	.word	0x00014410


	//   ....[132]....
        /*06b0*/ 	.word	0x00014460


	//   ....[133]....
        /*06b4*/ 	.word	0x00014490


	//   ....[134]....
        /*06b8*/ 	.word	0x000144c0


	//   ....[135]....
        /*06bc*/ 	.word	0x000144f0


	//   ....[136]....
        /*06c0*/ 	.word	0x00014520


	//   ....[137]....
        /*06c4*/ 	.word	0x00014550


	//   ....[138]....
        /*06c8*/ 	.word	0x00014580


	//   ....[139]....
        /*06cc*/ 	.word	0x000145b0


	//   ....[140]....
        /*06d0*/ 	.word	0x000145e0


	//   ....[141]....
        /*06d4*/ 	.word	0x00014610


	//   ....[142]....
        /*06d8*/ 	.word	0x00014910


	//   ....[143]....
        /*06dc*/ 	.word	0x00014b00


	//   ....[144]....
        /*06e0*/ 	.word	0x00015150


	//   ....[145]....
        /*06e4*/ 	.word	0x00015230


	//   ....[146]....
        /*06e8*/ 	.word	0x000152d0


	//   ....[147]....
        /*06ec*/ 	.word	0x00015330


	//   ....[148]....
        /*06f0*/ 	.word	0x00015420


	//   ....[149]....
        /*06f4*/ 	.word	0x00015490


	//   ....[150]....
        /*06f8*/ 	.word	0x00015580


	//   ....[151]....
        /*06fc*/ 	.word	0x000155f0


	//   ....[152]....
        /*0700*/ 	.word	0x000156e0


	//   ....[153]....
        /*0704*/ 	.word	0x00015750


	//   ....[154]....
        /*0708*/ 	.word	0x00015840


	//   ....[155]....
        /*070c*/ 	.word	0x000158b0


	//   ....[156]....
        /*0710*/ 	.word	0x000159a0


	//   ....[157]....
        /*0714*/ 	.word	0x00015a10


	//   ....[158]....
        /*0718*/ 	.word	0x00015b00


	//   ....[159]....
        /*071c*/ 	.word	0x00015b70


	//   ....[160]....
        /*0720*/ 	.word	0x00015c50


	//   ....[161]....
        /*0724*/ 	.word	0x00015ce0


	//   ....[162]....
        /*0728*/ 	.word	0x00015d50


	//   ....[163]....
        /*072c*/ 	.word	0x00015db0


	//   ....[164]....
        /*0730*/ 	.word	0x00015ea0


	//   ....[165]....
        /*0734*/ 	.word	0x00015f00


	//   ....[166]....
        /*0738*/ 	.word	0x00016000


	//   ....[167]....
        /*073c*/ 	.word	0x00016060


	//   ....[168]....
        /*0740*/ 	.word	0x00016160


	//   ....[169]....
        /*0744*/ 	.word	0x000161c0


	//   ....[170]....
        /*0748*/ 	.word	0x000162c0


	//   ....[171]....
        /*074c*/ 	.word	0x00016320


	//   ....[172]....
        /*0750*/ 	.word	0x00016420


	//   ....[173]....
        /*0754*/ 	.word	0x00016480


	//   ....[174]....
        /*0758*/ 	.word	0x00016580


	//   ....[175]....
        /*075c*/ 	.word	0x000165e0


	//   ....[176]....
        /*0760*/ 	.word	0x00016680


	//   ....[177]....
        /*0764*/ 	.word	0x00016740


	//   ....[178]....
        /*0768*/ 	.word	0x00016810


	//   ....[179]....
        /*076c*/ 	.word	0x00016870


	//   ....[180]....
        /*0770*/ 	.word	0x00016930


	//   ....[181]....
        /*0774*/ 	.word	0x00016990


	//   ....[182]....
        /*0778*/ 	.word	0x00016a40


	//   ....[183]....
        /*077c*/ 	.word	0x00016ac0


	//   ....[184]....
        /*0780*/ 	.word	0x00016b70


	//   ....[185]....
        /*0784*/ 	.word	0x00016ca0


	//   ....[186]....
        /*0788*/ 	.word	0x00016d50


	//   ....[187]....
        /*078c*/ 	.word	0x00016dd0


	//   ....[188]....
        /*0790*/ 	.word	0x00016e90


	//   ....[189]....
        /*0794*/ 	.word	0x00016ef0


	//   ....[190]....
        /*0798*/ 	.word	0x00016fa0


	//   ....[191]....
        /*079c*/ 	.word	0x00017000


	//   ....[192]....
        /*07a0*/ 	.word	0x000170b0


	//   ....[193]....
        /*07a4*/ 	.word	0x00017110


	//   ....[194]....
        /*07a8*/ 	.word	0x000171c0


	//   ....[195]....
        /*07ac*/ 	.word	0x00017220


	//   ....[196]....
        /*07b0*/ 	.word	0x000172d0


	//   ....[197]....
        /*07b4*/ 	.word	0x00017330


	//   ....[198]....
        /*07b8*/ 	.word	0x000173e0


	//   ....[199]....
        /*07bc*/ 	.word	0x00017440


	//   ....[200]....
        /*07c0*/ 	.word	0x000174f0


	//   ....[201]....
        /*07c4*/ 	.word	0x000175e0


	//   ....[202]....
        /*07c8*/ 	.word	0x00017680


	//   ....[203]....
        /*07cc*/ 	.word	0x000176e0


	//   ....[204]....
        /*07d0*/ 	.word	0x000177a0


	//   ....[205]....
        /*07d4*/ 	.word	0x00017800


	//   ....[206]....
        /*07d8*/ 	.word	0x000178c0


	//   ....[207]....
        /*07dc*/ 	.word	0x00017920


	//   ....[208]....
        /*07e0*/ 	.word	0x000179e0


	//   ....[209]....
        /*07e4*/ 	.word	0x00017a40


	//   ....[210]....
        /*07e8*/ 	.word	0x00017b00


	//   ....[211]....
        /*07ec*/ 	.word	0x00017b60


	//   ....[212]....
        /*07f0*/ 	.word	0x00017c20


	//   ....[213]....
        /*07f4*/ 	.word	0x00017c80


	//   ....[214]....
        /*07f8*/ 	.word	0x00017d40


	//   ....[215]....
        /*07fc*/ 	.word	0x00017da0


	//   ....[216]....
        /*0800*/ 	.word	0x00017e60


	//   ....[217]....
        /*0804*/ 	.word	0x00017f50


	//   ....[218]....
        /*0808*/ 	.word	0x00018000


	//   ....[219]....
        /*080c*/ 	.word	0x00018090


	//   ....[220]....
        /*0810*/ 	.word	0x00018140


	//   ....[221]....
        /*0814*/ 	.word	0x000181a0


	//   ....[222]....
        /*0818*/ 	.word	0x00018250


	//   ....[223]....
        /*081c*/ 	.word	0x000182b0


	//   ....[224]....
        /*0820*/ 	.word	0x00018370


	//   ....[225]....
        /*0824*/ 	.word	0x000183d0


	//   ....[226]....
        /*0828*/ 	.word	0x00018480


	//   ....[227]....
        /*082c*/ 	.word	0x000184e0


	//   ....[228]....
        /*0830*/ 	.word	0x000185a0


	//   ....[229]....
        /*0834*/ 	.word	0x00018600


	//   ....[230]....
        /*0838*/ 	.word	0x000186b0


	//   ....[231]....
        /*083c*/ 	.word	0x00018710


	//   ....[232]....
        /*0840*/ 	.word	0x000187d0


	//   ....[233]....
        /*0844*/ 	.word	0x00018860


	//   ....[234]....
        /*0848*/ 	.word	0x00018980


	//----- nvinfo : EIATTR_REG_RECONFIG
	.align		4
.L_1463:
        /*084c*/ 	.byte	0x01, 0x54
	.zero		2


	//----- nvinfo : EIATTR_SYSCALL_OFFSETS
	.align		4
        /*0850*/ 	.byte	0x04, 0x46
        /*0852*/ 	.short	(.L_1465 - .L_1464)


	//   ....[0]....
.L_1464:
        /*0854*/ 	.word	0x00001830


	//   ....[1]....
        /*0858*/ 	.word	0x000111e0


	//   ....[2]....
        /*085c*/ 	.word	0x00011330


	//   ....[3]....
        /*0860*/ 	.word	0x00011420


	//   ....[4]....
        /*0864*/ 	.word	0x00012300


	//----- nvinfo : EIATTR_MBARRIER_INSTR_OFFSETS
	.align		4
.L_1465:
        /*0868*/ 	.byte	0x04, 0x39
        /*086a*/ 	.short	(.L_1467 - .L_1466)


	//   ....[0]....
.L_1466:
        /*086c*/ 	.word	0x00000180
        /*0870*/ 	.word	0x000000ff
        /*0874*/ 	.word	0x00016800
        /*0878*/ 	.short	0x0100
        /*087a*/ 	.byte	0x08
	.zero		1


	//   ....[1]....
        /*087c*/ 	.word	0x00000190
        /*0880*/ 	.word	0x000000ff
        /*0884*/ 	.word	0x00016820
        /*0888*/ 	.short	0x0100
        /*088a*/ 	.byte	0x08
	.zero		1


	//   ....[2]....
        /*088c*/ 	.word	0x00000280
        /*0890*/ 	.word	0x000000ff
        /*0894*/ 	.word	0x00016830
        /*0898*/ 	.short	0x0100
        /*089a*/ 	.byte	0x08
	.zero		1


	//   ....[3]....
        /*089c*/ 	.word	0x00000290
        /*08a0*/ 	.word	0x000000ff
        /*08a4*/ 	.word	0x00016840
        /*08a8*/ 	.short	0x0100
        /*08aa*/ 	.byte	0x08
	.zero		1


	//   ....[4]....
        /*08ac*/ 	.word	0x000002a0
        /*08b0*/ 	.word	0x000000ff
        /*08b4*/ 	.word	0x00016838
        /*08b8*/ 	.short	0x0100
        /*08ba*/ 	.byte	0x08
	.zero		1


	//   ....[5]....
        /*08bc*/ 	.word	0x000002b0
        /*08c0*/ 	.word	0x000000ff
        /*08c4*/ 	.word	0x00016848
        /*08c8*/ 	.short	0x0100
        /*08ca*/ 	.byte	0x08
	.zero		1


	//   ....[6]....
        /*08cc*/ 	.word	0x000003e0
        /*08d0*/ 	.word	0x000000ff
        /*08d4*/ 	.word	0x00016850
        /*08d8*/ 	.short	0x0100
        /*08da*/ 	.byte	0x08
	.zero		1


	//   ....[7]....
        /*08dc*/ 	.word	0x000003f0
        /*08e0*/ 	.word	0x000000ff
        /*08e4*/ 	.word	0x00016860
        /*08e8*/ 	.short	0x0100
        /*08ea*/ 	.byte	0x08
	.zero		1


	//   ....[8]....
        /*08ec*/ 	.word	0x00000400
        /*08f0*/ 	.word	0x000000ff
        /*08f4*/ 	.word	0x00016858
        /*08f8*/ 	.short	0x0100
        /*08fa*/ 	.byte	0x08
	.zero		1


	//   ....[9]....
        /*08fc*/ 	.word	0x00000410
        /*0900*/ 	.word	0x000000ff
        /*0904*/ 	.word	0x00016868
        /*0908*/ 	.short	0x0100
        /*090a*/ 	.byte	0x08
	.zero		1


	//   ....[10]....
        /*090c*/ 	.word	0x00000500
        /*0910*/ 	.word	0x000000ff
        /*0914*/ 	.word	0x00016870
        /*0918*/ 	.short	0x0100
        /*091a*/ 	.byte	0x06
	.zero		1


	//   ....[11]....
        /*091c*/ 	.word	0x00000510
        /*0920*/ 	.word	0x000000ff
        /*0924*/ 	.word	0x00016880
        /*0928*/ 	.short	0x0100
        /*092a*/ 	.byte	0x06
	.zero		1


	//   ....[12]....
        /*092c*/ 	.word	0x00000520
        /*0930*/ 	.word	0x000000ff
        /*0934*/ 	.word	0x00016878
        /*0938*/ 	.short	0x0100
        /*093a*/ 	.byte	0x06
	.zero		1


	//   ....[13]....
        /*093c*/ 	.word	0x00000530
        /*0940*/ 	.word	0x000000ff
        /*0944*/ 	.word	0x00016888
        /*0948*/ 	.short	0x0100
        /*094a*/ 	.byte	0x06
	.zero		1


	//   ....[14]....
        /*094c*/ 	.word	0x00000660
        /*0950*/ 	.word	0x000000ff
        /*0954*/ 	.word	0x00016890
        /*0958*/ 	.short	0x0100
        /*095a*/ 	.byte	0x08
	.zero		1


	//   ....[15]....
        /*095c*/ 	.word	0x00000670
        /*0960*/ 	.word	0x000000ff
        /*0964*/ 	.word	0x000168a0
        /*0968*/ 	.short	0x0100
        /*096a*/ 	.byte	0x08
	.zero		1


	//   ....[16]....
        /*096c*/ 	.word	0x00000680
        /*0970*/ 	.word	0x000000ff
        /*0974*/ 	.word	0x00016898
        /*0978*/ 	.short	0x0100
        /*097a*/ 	.byte	0x08
	.zero		1


	//   ....[17]....
        /*097c*/ 	.word	0x00000690
        /*0980*/ 	.word	0x000000ff
        /*0984*/ 	.word	0x000168a8
        /*0988*/ 	.short	0x0100
        /*098a*/ 	.byte	0x08
	.zero		1


	//   ....[18]....
        /*098c*/ 	.word	0x000007d0
        /*0990*/ 	.word	0x000000ff
        /*0994*/ 	.word	0x000168b0
        /*0998*/ 	.short	0x0100
        /*099a*/ 	.byte	0x08
	.zero		1


	//   ....[19]....
        /*099c*/ 	.word	0x000007e0
        /*09a0*/ 	.word	0x000000ff
        /*09a4*/ 	.word	0x000168c0
        /*09a8*/ 	.short	0x0100
        /*09aa*/ 	.byte	0x08
	.zero		1


	//   ....[20]....
        /*09ac*/ 	.word	0x000007f0
        /*09b0*/ 	.word	0x000000ff
        /*09b4*/ 	.word	0x000168b8
        /*09b8*/ 	.short	0x0100
        /*09ba*/ 	.byte	0x08
	.zero		1


	//   ....[21]....
        /*09bc*/ 	.word	0x00000800
        /*09c0*/ 	.word	0x000000ff
        /*09c4*/ 	.word	0x000168c8
        /*09c8*/ 	.short	0x0100
        /*09ca*/ 	.byte	0x08
	.zero		1


	//   ....[22]....
        /*09cc*/ 	.word	0x000018b0
        /*09d0*/ 	.word	0x000000ff
        /*09d4*/ 	.word	0x00016800
        /*09d8*/ 	.short	0x010a
        /*09da*/ 	.byte	0x2d
	.zero		1


	//   ....[23]....
        /*09dc*/ 	.word	0x00001930
        /*09e0*/ 	.word	0x00000059
        /*09e4*/ 	.word	0x00016830
        /*09e8*/ 	.short	0x010a
        /*09ea*/ 	.byte	0x3f
	.zero		1


	//   ....[24]....
        /*09ec*/ 	.word	0x00001970
        /*09f0*/ 	.word	0x00000059
        /*09f4*/ 	.word	0x00016830
        /*09f8*/ 	.short	0x010a
        /*09fa*/ 	.byte	0x3f
	.zero		1


	//   ....[25]....
        /*09fc*/ 	.word	0x00002140
        /*0a00*/ 	.word	0x000000ff
        /*0a04*/ 	.word	0x00000000
        /*0a08*/ 	.short	0x0101
        /*0a0a*/ 	.byte	0x06
	.zero		1


	//   ....[26]....
        /*0a0c*/ 	.word	0x00005400
        /*0a10*/ 	.word	0x000000ff
        /*0a14*/ 	.word	0x00016830
        /*0a18*/ 	.short	0x010a
        /*0a1a*/ 	.byte	0x06
	.zero		1


	//   ....[27]....
        /*0a1c*/ 	.word	0x00005440
        /*0a20*/ 	.word	0x000000ff
        /*0a24*/ 	.word	0x00016830
        /*0a28*/ 	.short	0x010a
        /*0a2a*/ 	.byte	0x06
	.zero		1


	//   ....[28]....
        /*0a2c*/ 	.word	0x00005650
        /*0a30*/ 	.word	0x000000ff
        /*0a34*/ 	.word	0x00016850
        /*0a38*/ 	.short	0x010a
        /*0a3a*/ 	.byte	0x06
	.zero		1


	//   ....[29]....
        /*0a3c*/ 	.word	0x00005690
        /*0a40*/ 	.word	0x000000ff
        /*0a44*/ 	.word	0x00016850
        /*0a48*/ 	.short	0x010a
        /*0a4a*/ 	.byte	0x06
	.zero		1


	//   ....[30]....
        /*0a4c*/ 	.word	0x00005f20
        /*0a50*/ 	.word	0x000000ff
        /*0a54*/ 	.word	0x00000000
        /*0a58*/ 	.short	0x0101
        /*0a5a*/ 	.byte	0x06
	.zero		1


	//   ....[31]....
        /*0a5c*/ 	.word	0x00008590
        /*0a60*/ 	.word	0x000000ff
        /*0a64*/ 	.word	0x00000000
        /*0a68*/ 	.short	0x0101
        /*0a6a*/ 	.byte	0x06
	.zero		1


	//   ....[32]....
        /*0a6c*/ 	.word	0x00008ca0
        /*0a70*/ 	.word	0x000000ff
        /*0a74*/ 	.word	0x00016830
        /*0a78*/ 	.short	0x010a
        /*0a7a*/ 	.byte	0x06
	.zero		1


	//   ....[33]....
        /*0a7c*/ 	.word	0x00008ce0
        /*0a80*/ 	.word	0x000000ff
        /*0a84*/ 	.word	0x00016830
        /*0a88*/ 	.short	0x010a
        /*0a8a*/ 	.byte	0x06
	.zero		1


	//   ....[34]....
        /*0a8c*/ 	.word	0x00008ef0
        /*0a90*/ 	.word	0x000000ff
        /*0a94*/ 	.word	0x00016850
        /*0a98*/ 	.short	0x010a
        /*0a9a*/ 	.byte	0x06
	.zero		1


	//   ....[35]....
        /*0a9c*/ 	.word	0x00008f30
        /*0aa0*/ 	.word	0x000000ff
        /*0aa4*/ 	.word	0x00016850
        /*0aa8*/ 	.short	0x010a
        /*0aaa*/ 	.byte	0x06
	.zero		1


	//   ....[36]....
        /*0aac*/ 	.word	0x00009810
        /*0ab0*/ 	.word	0x000000ff
        /*0ab4*/ 	.word	0x00000000
        /*0ab8*/ 	.short	0x0101
        /*0aba*/ 	.byte	0x06
	.zero		1


	//   ....[37]....
        /*0abc*/ 	.word	0x0000ad00
        /*0ac0*/ 	.word	0x000000ff
        /*0ac4*/ 	.word	0x00000000
        /*0ac8*/ 	.short	0x0101
        /*0aca*/ 	.byte	0x06
	.zero		1


	//   ....[38]....
        /*0acc*/ 	.word	0x0000b210
        /*0ad0*/ 	.word	0x000000ff
        /*0ad4*/ 	.word	0x00016830
        /*0ad8*/ 	.short	0x010a
        /*0ada*/ 	.byte	0x06
	.zero		1


	//   ....[39]....
        /*0adc*/ 	.word	0x0000b250
        /*0ae0*/ 	.word	0x000000ff
        /*0ae4*/ 	.word	0x00016830
        /*0ae8*/ 	.short	0x010a
        /*0aea*/ 	.byte	0x06
	.zero		1


	//   ....[40]....
        /*0aec*/ 	.word	0x0000b430
        /*0af0*/ 	.word	0x000000ff
        /*0af4*/ 	.word	0x00016850
        /*0af8*/ 	.short	0x010a
        /*0afa*/ 	.byte	0x06
	.zero		1


	//   ....[41]....
        /*0afc*/ 	.word	0x0000b470
        /*0b00*/ 	.word	0x000000ff
        /*0b04*/ 	.word	0x00016850
        /*0b08*/ 	.short	0x010a
        /*0b0a*/ 	.byte	0x06
	.zero		1


	//   ....[42]....
        /*0b0c*/ 	.word	0x0000bcf0
        /*0b10*/ 	.word	0x000000ff
        /*0b14*/ 	.word	0x00000000
        /*0b18*/ 	.short	0x0101
        /*0b1a*/ 	.byte	0x06
	.zero		1


	//   ....[43]....
        /*0b1c*/ 	.word	0x0000e360
        /*0b20*/ 	.word	0x000000ff
        /*0b24*/ 	.word	0x00000000
        /*0b28*/ 	.short	0x0101
        /*0b2a*/ 	.byte	0x06
	.zero		1


	//   ....[44]....
        /*0b2c*/ 	.word	0x0000e760
        /*0b30*/ 	.word	0x000000ff
        /*0b34*/ 	.word	0x00016850
        /*0b38*/ 	.short	0x010a
        /*0b3a*/ 	.byte	0x05
	.zero		1


	//   ....[45]....
        /*0b3c*/ 	.word	0x0000e7a0
        /*0b40*/ 	.word	0x000000ff
        /*0b44*/ 	.word	0x00016850
        /*0b48*/ 	.short	0x010a
        /*0b4a*/ 	.byte	0x05
	.zero		1


	//   ....[46]....
        /*0b4c*/ 	.word	0x0000ecf0
        /*0b50*/ 	.word	0x000000ff
        /*0b54*/ 	.word	0x00000000
        /*0b58*/ 	.short	0x0101
        /*0b5a*/ 	.byte	0x04
	.zero		1


	//   ....[47]....
        /*0b5c*/ 	.word	0x0000f9c0
        /*0b60*/ 	.word	0x0000001f
        /*0b64*/ 	.word	0x00000000
        /*0b68*/ 	.short	0x0101
        /*0b6a*/ 	.byte	0x3f
	.zero		1


	//   ....[48]....
        /*0b6c*/ 	.word	0x00011980
        /*0b70*/ 	.word	0x00000000
        /*0b74*/ 	.word	0x00016840
        /*0b78*/ 	.short	0x010a
        /*0b7a*/ 	.byte	0x3f
	.zero		1


	//   ....[49]....
        /*0b7c*/ 	.word	0x000120e0
        /*0b80*/ 	.word	0x00000000
        /*0b84*/ 	.word	0x00016830
        /*0b88*/ 	.short	0x0107
        /*0b8a*/ 	.byte	0x3f
	.zero		1


	//   ....[50]....
        /*0b8c*/ 	.word	0x000121a0
        /*0b90*/ 	.word	0x00000000
        /*0b94*/ 	.word	0x00016830
        /*0b98*/ 	.short	0x0101
        /*0b9a*/ 	.byte	0x3f
	.zero		1


	//   ....[51]....
        /*0b9c*/ 	.word	0x00012ef0
        /*0ba0*/ 	.word	0x00000010
        /*0ba4*/ 	.word	0x00016800
        /*0ba8*/ 	.short	0x0107
        /*0baa*/ 	.byte	0x3f
	.zero		1


	//   ....[52]....
        /*0bac*/ 	.word	0x00012fe0
        /*0bb0*/ 	.word	0x00000010
        /*0bb4*/ 	.word	0x00016800
        /*0bb8*/ 	.short	0x0101
        /*0bba*/ 	.byte	0x3f
	.zero		1


	//   ....[53]....
        /*0bbc*/ 	.word	0x00013000
        /*0bc0*/ 	.word	0x00000010
        /*0bc4*/ 	.word	0x00016820
        /*0bc8*/ 	.short	0x010a
        /*0bca*/ 	.byte	0x3f
	.zero		1


	//   ....[54]....
        /*0bcc*/ 	.word	0x00013380
        /*0bd0*/ 	.word	0x00000005
        /*0bd4*/ 	.word	0x00016840
        /*0bd8*/ 	.short	0x010a
        /*0bda*/ 	.byte	0x3f
	.zero		1


	//   ....[55]....
        /*0bdc*/ 	.word	0x000138a0
        /*0be0*/ 	.word	0x00000005
        /*0be4*/ 	.word	0x00016830
        /*0be8*/ 	.short	0x0107
        /*0bea*/ 	.byte	0x3f
	.zero		1


	//   ....[56]....
        /*0bec*/ 	.word	0x00013960
        /*0bf0*/ 	.word	0x00000005
        /*0bf4*/ 	.word	0x00016830
        /*0bf8*/ 	.short	0x0101
        /*0bfa*/ 	.byte	0x3f
	.zero		1


	//   ....[57]....
        /*0bfc*/ 	.word	0x000139c0
        /*0c00*/ 	.word	0x00000005
        /*0c04*/ 	.word	0x00016860
        /*0c08*/ 	.short	0x010a
        /*0c0a*/ 	.byte	0x3f
	.zero		1


	//   ....[58]....
        /*0c0c*/ 	.word	0x00013e80
        /*0c10*/ 	.word	0x00000005
        /*0c14*/ 	.word	0x00016850
        /*0c18*/ 	.short	0x0107
        /*0c1a*/ 	.byte	0x3f
	.zero		1


	//   ....[59]....
        /*0c1c*/ 	.word	0x00014030
        /*0c20*/ 	.word	0x00000005
        /*0c24*/ 	.word	0x00016850
        /*0c28*/ 	.short	0x0101
        /*0c2a*/ 	.byte	0x3f
	.zero		1


	//   ....[60]....
        /*0c2c*/ 	.word	0x00014240
        /*0c30*/ 	.word	0x00000004
        /*0c34*/ 	.word	0x00016860
        /*0c38*/ 	.short	0x010a
        /*0c3a*/ 	.byte	0x3f
	.zero		1


	//   ....[61]....
        /*0c3c*/ 	.word	0x000146f0
        /*0c40*/ 	.word	0x00000004
        /*0c44*/ 	.word	0x00016850
        /*0c48*/ 	.short	0x0107
        /*0c4a*/ 	.byte	0x3f
	.zero		1


	//   ....[62]....
        /*0c4c*/ 	.word	0x000147b0
        /*0c50*/ 	.word	0x00000004
        /*0c54*/ 	.word	0x00016850
        /*0c58*/ 	.short	0x0101
        /*0c5a*/ 	.byte	0x3f
	.zero		1


	//   ....[63]....
        /*0c5c*/ 	.word	0x00014a80
        /*0c60*/ 	.word	0x00000004
        /*0c64*/ 	.word	0x00016820
        /*0c68*/ 	.short	0x010a
        /*0c6a*/ 	.byte	0x3f
	.zero		1


	//   ....[64]....
        /*0c6c*/ 	.word	0x00014c00
        /*0c70*/ 	.word	0x00000005
        /*0c74*/ 	.word	0x00016840
        /*0c78*/ 	.short	0x010a
        /*0c7a*/ 	.byte	0x3f
	.zero		1


	//   ....[65]....
        /*0c7c*/ 	.word	0x00014ca0
        /*0c80*/ 	.word	0x00000017
        /*0c84*/ 	.word	0x00016840
        /*0c88*/ 	.short	0x010a
        /*0c8a*/ 	.byte	0x3f
	.zero		1


	//   ....[66]....
        /*0c8c*/ 	.word	0x00014ce0
        /*0c90*/ 	.word	0x00000005
        /*0c94*/ 	.word	0x00016860
        /*0c98*/ 	.short	0x010a
        /*0c9a*/ 	.byte	0x3f
	.zero		1


	//   ....[67]....
        /*0c9c*/ 	.word	0x00014d20
        /*0ca0*/ 	.word	0x00000017
        /*0ca4*/ 	.word	0x00016860
        /*0ca8*/ 	.short	0x010a
        /*0caa*/ 	.byte	0x3f
	.zero		1


	//   ....[68]....
        /*0cac*/ 	.word	0x00014d90
        /*0cb0*/ 	.word	0x00000003
        /*0cb4*/ 	.word	0x00016800
        /*0cb8*/ 	.short	0x010a
        /*0cba*/ 	.byte	0x3f
	.zero		1


	//   ....[69]....
        /*0cbc*/ 	.word	0x00014de0
        /*0cc0*/ 	.word	0x00000059
        /*0cc4*/ 	.word	0x00016830
        /*0cc8*/ 	.short	0x010a
        /*0cca*/ 	.byte	0x3f
	.zero		1


	//   ....[70]....
        /*0ccc*/ 	.word	0x00014e40
        /*0cd0*/ 	.word	0x00000007
        /*0cd4*/ 	.word	0x00016830
        /*0cd8*/ 	.short	0x010a
        /*0cda*/ 	.byte	0x3f
	.zero		1


	//   ....[71]....
        /*0cdc*/ 	.word	0x00014ea0
        /*0ce0*/ 	.word	0x00000007
        /*0ce4*/ 	.word	0x00016850
        /*0ce8*/ 	.short	0x010a
        /*0cea*/ 	.byte	0x3f
	.zero		1


	//   ....[72]....
        /*0cec*/ 	.word	0x00014f00
        /*0cf0*/ 	.word	0x00000008
        /*0cf4*/ 	.word	0x00016830
        /*0cf8*/ 	.short	0x010a
        /*0cfa*/ 	.byte	0x3f
	.zero		1


	//   ....[73]....
        /*0cfc*/ 	.word	0x00014f60
        /*0d00*/ 	.word	0x00000008
        /*0d04*/ 	.word	0x00016850
        /*0d08*/ 	.short	0x010a
        /*0d0a*/ 	.byte	0x3f
	.zero		1


	//   ....[74]....
        /*0d0c*/ 	.word	0x00014fc0
        /*0d10*/ 	.word	0x00000007
        /*0d14*/ 	.word	0x00016830
        /*0d18*/ 	.short	0x010a
        /*0d1a*/ 	.byte	0x3f
	.zero		1


	//   ....[75]....
        /*0d1c*/ 	.word	0x00015020
        /*0d20*/ 	.word	0x00000007
        /*0d24*/ 	.word	0x00016850
        /*0d28*/ 	.short	0x010a
        /*0d2a*/ 	.byte	0x3f
	.zero		1


	//   ....[76]....
        /*0d2c*/ 	.word	0x00015080
        /*0d30*/ 	.word	0x00000004
        /*0d34*/ 	.word	0x00016850
        /*0d38*/ 	.short	0x010a
        /*0d3a*/ 	.byte	0x3f
	.zero		1


	//   ....[77]....
        /*0d3c*/ 	.word	0x00015180
        /*0d40*/ 	.word	0x00000000
        /*0d44*/ 	.word	0x00016840
        /*0d48*/ 	.short	0x010a
        /*0d4a*/ 	.byte	0x3f
	.zero		1


	//   ....[78]....
        /*0d4c*/ 	.word	0x00016ba0
        /*0d50*/ 	.word	0x00000010
        /*0d54*/ 	.word	0x00016820
        /*0d58*/ 	.short	0x010a
        /*0d5a*/ 	.byte	0x3f
	.zero		1


	//   ....[79]....
        /*0d5c*/ 	.word	0x00016bf0
        /*0d60*/ 	.word	0x00000005
        /*0d64*/ 	.word	0x00016840
        /*0d68*/ 	.short	0x010a
        /*0d6a*/ 	.byte	0x3f
	.zero		1


	//   ....[80]....
        /*0d6c*/ 	.word	0x00017530
        /*0d70*/ 	.word	0x00000005
        /*0d74*/ 	.word	0x00016860
        /*0d78*/ 	.short	0x010a
        /*0d7a*/ 	.byte	0x3f
	.zero		1


	//   ....[81]....
        /*0d7c*/ 	.word	0x00017ea0
        /*0d80*/ 	.word	0x00000004
        /*0d84*/ 	.word	0x00016860
        /*0d88*/ 	.short	0x010a
        /*0d8a*/ 	.byte	0x3f
	.zero		1


	//   ....[82]....
        /*0d8c*/ 	.word	0x000188a0
        /*0d90*/ 	.word	0x00000004
        /*0d94*/ 	.word	0x00016820
        /*0d98*/ 	.short	0x010a
        /*0d9a*/ 	.byte	0x3f
	.zero		1


	//   ....[83]....
        /*0d9c*/ 	.word	0x00018a40
        /*0da0*/ 	.word	0x00000005
        /*0da4*/ 	.word	0x00016840
        /*0da8*/ 	.short	0x010a
        /*0daa*/ 	.byte	0x3f
	.zero		1


	//   ....[84]....
        /*0dac*/ 	.word	0x00018a90
        /*0db0*/ 	.word	0x00000017
        /*0db4*/ 	.word	0x00016840
        /*0db8*/ 	.short	0x010a
        /*0dba*/ 	.byte	0x3f
	.zero		1


	//   ....[85]....
        /*0dbc*/ 	.word	0x00018ae0
        /*0dc0*/ 	.word	0x00000005
        /*0dc4*/ 	.word	0x00016860
        /*0dc8*/ 	.short	0x010a
        /*0dca*/ 	.byte	0x3f
	.zero		1


	//----- nvinfo : EIATTR_NUM_MBARRIERS
	.align		4
.L_1467:
        /*0dcc*/ 	.byte	0x03, 0x38
        /*0dce*/ 	.short	0x0016


	//----- nvinfo : EIATTR_EXIT_INSTR_OFFSETS
	.align		4
        /*0dd0*/ 	.byte	0x04, 0x1c
        /*0dd2*/ 	.short	(.L_1469 - .L_1468)


	//   ....[0]....
.L_1468:
        /*0dd4*/ 	.word	0x00000970


	//   ....[1]....
        /*0dd8*/ 	.word	0x00010370


	//   ....[2]....
        /*0ddc*/ 	.word	0x00014d70


	//----- nvinfo : EIATTR_MAX_THREADS
	.align		4
.L_1469:
        /*0de0*/ 	.byte	0x04, 0x05
        /*0de2*/ 	.short	(.L_1471 - .L_1470)
.L_1470:
        /*0de4*/ 	.word	0x00000200
        /*0de8*/ 	.word	0x00000001
        /*0dec*/ 	.word	0x00000001


	//----- nvinfo : EIATTR_CRS_STACK_SIZE
	.align		4
.L_1471:
        /*0df0*/ 	.byte	0x04, 0x1e
        /*0df2*/ 	.short	(.L_1473 - .L_1472)
.L_1472:
        /*0df4*/ 	.word	0x00000000


	//----- nvinfo : EIATTR_CBANK_PARAM_SIZE
	.align		4
.L_1473:
        /*0df8*/ 	.byte	0x03, 0x19
        /*0dfa*/ 	.short	0x0af0


	//----- nvinfo : EIATTR_PARAM_CBANK
	.align		4
        /*0dfc*/ 	.byte	0x04, 0x0a
        /*0dfe*/ 	.short	(.L_1475 - .L_1474)
	.align		4
.L_1474:
        /*0e00*/ 	.word	index@(.nv.constant0._ZN7cutlass13device_kernelIN5flash11enable_sm90INS1_16FlashAttnFwdSm90INS1_25CollectiveMainloopFwdSm90ILi2EN4cute5tupleIJNS5_1CILi1EEES8_S8_EEENS6_IJNS7_ILi192EEENS7_ILi128EEENS7_ILi64EEEEEELi64ENS_10bfloat16_tEfNS_4arch4Sm90ELb0ELb1ELb1ELb0ELb1ELb0ELb0ELb1ELb1ELb1ELb0ELb0EEENS1_21CollectiveEpilogueFwdINS6_IJSA_SC_SB_EEES9_SE_SG_Li384ELb0ELb1ELb0ELb0EEENS1_30DynamicPersistentTileSchedulerILi384ELi128ELb0ELb1ELb1EEEEEEEEEvNT_6ParamsE)
        /*0e04*/ 	.short	0x0210
        /*0e06*/ 	.short	0x0af0


	//----- nvinfo : EIATTR_SW_WAR
	.align		4
.L_1475:
        /*0e08*/ 	.byte	0x04, 0x36
        /*0e0a*/ 	.short	(.L_1477 - .L_1476)
.L_1476:
        /*0e0c*/ 	.word	0x00000008
.L_1477:


//--------------------- .nv.info._ZN7cutlass13device_kernelIN5flash11enable_sm90INS1_16FlashAttnFwdSm90INS1_25CollectiveMainloopFwdSm90ILi2EN4cute5tupleIJNS5_1CILi1EEES8_S8_EEENS6_IJNS7_ILi192EEENS7_ILi128EEENS7_ILi64EEEEEELi64ENS_10bfloat16_tEfNS_4arch4Sm90ELb0ELb1ELb1ELb1ELb1ELb0ELb0ELb1ELb1ELb1ELb0ELb0EEENS1_21CollectiveEpilogueFwdINS6_IJSA_SC_SB_EEES9_SE_SG_Li384ELb1ELb1ELb0ELb0EEENS1_36VarlenDynamicPersistentTileSchedulerILi192ELi128ELi384ELi128ELb0ELb1ELb1ELb1ELb0ELb1EEEEEEEEEvNT_6ParamsE --------------------------
	.section	.nv.info._ZN7cutlass13device_kernelIN5flash11enable_sm90INS1_16FlashAttnFwdSm90INS1_25CollectiveMainloopFwdSm90ILi2EN4cute5tupleIJNS5_1CILi1EEES8_S8_EEENS6_IJNS7_ILi192EEENS7_ILi128EEENS7_ILi64EEEEEELi64ENS_10bfloat16_tEfNS_4arch4Sm90ELb0ELb1ELb1ELb1ELb1ELb0ELb0ELb1ELb1ELb1ELb0ELb0EEENS1_21CollectiveEpilogueFwdINS6_IJSA_SC_SB_EEES9_SE_SG_Li384ELb1ELb1ELb0ELb0EEENS1_36VarlenDynamicPersistentTileSchedulerILi192ELi128ELi384ELi128ELb0ELb1ELb1ELb1ELb0ELb1EEEEEEEEEvNT_6ParamsE,"",@"SHT_CUDA_INFO"
	.sectionflags	@""
	.align	4


	//----- nvinfo : EIATTR_CUDA_API_VERSION
	.align		4
        /*0000*/ 	.byte	0x04, 0x37
        /*0002*/ 	.short	(.L_1479 - .L_1478)
.L_1478:
        /*0004*/ 	.word	0x00000082


	//----- nvinfo : EIATTR_KPARAM_INFO
	.align		4
.L_1479:
        /*0008*/ 	.byte	0x04, 0x17
        /*000a*/ 	.short	(.L_1481 - .L_1480)
.L_1480:
        /*000c*/ 	.word	0x00000000
        /*0010*/ 	.short	0x0000
        /*0012*/ 	.short	0x0070
        /*0014*/ 	.byte	0x00, 0xf0, 0x01, 0x2a


	//----- nvinfo : EIATTR_SPARSE_MMA_MASK
	.align		4
.L_1481:
        /*0018*/ 	.byte	0x03, 0x50
        /*001a*/ 	.short	0x0000


	//----- nvinfo : EIATTR_MAXREG_COUNT
	.align		4
        /*001c*/ 	.byte	0x03, 0x1b
        /*001e*/ 	.short	0x0080


	//----- nvinfo : EIATTR_NUM_BARRIERS
	.align		4
        /*0020*/ 	.byte	0x02, 0x4c
        /*0022*/ 	.byte	0x10
	.zero		1


	//----- nvinfo : EIATTR_EXTERNS
	.align		4
        /*0024*/ 	.byte	0x04, 0x0f
        /*0026*/ 	.short	(.L_1483 - .L_1482)


	//   ....[0]....
	.align		4
.L_1482:
        /*0028*/ 	.word	index@(__assertfail)


	//----- nvinfo : EIATTR_ANNOTATIONS
	.align		4
.L_1483:
        /*002c*/ 	.byte	0x04, 0x55
        /*002e*/ 	.short	(.L_1485 - .L_1484)


	//   ....[0]....
.L_1484:
        /* <DEDUP_REMOVED lines=25> */


	//----- nvinfo : EIATTR_MERCURY_ISA_VERSION
	.align		4
.L_1485:
        /*01b0*/ 	.byte	0x03, 0x5f
        /*01b2*/ 	.short	0x0101


	//----- nvinfo : EIATTR_UNUSED_LOAD_BYTE_OFFSET
	.align		4
        /*01b4*/ 	.byte	0x04, 0x44
        /*01b6*/ 	.short	(.L_1487 - .L_1486)


	//   ....[0]....
.L_1486:
        /*01b8*/ 	.word	0x00000970
        /*01bc*/ 	.word	0x0000fff0


	//   ....[1]....
        /*01c0*/ 	.word	0x0000f080
        /*01c4*/ 	.word	0x0000fff0


	//----- nvinfo : EIATTR_INT_WARP_WIDE_INSTR_OFFSETS
	.align		4
.L_1487:
        /*01c8*/ 	.byte	0x04, 0x31
        /*01ca*/ 	.short	(.L_1489 - .L_1488)


	//   ....[0]....
.L_1488:
        /*01cc*/ 	.word	0x000000c0


	//   ....[1]....
        /*01d0*/ 	.word	0x000000d0


	//   ....[2]....
        /*01d4*/ 	.word	0x00000170


	//   ....[3]....
        /*01d8*/ 	.word	0x00011f90


	//   ....[4]....
        /*01dc*/ 	.word	0x00012020


	//   ....[5]....
        /*01e0*/ 	.word	0x00015200


	//   ....[6]....
        /*01e4*/ 	.word	0x00015290


	//----- nvinfo : EIATTR_COOP_GROUP_MASK_REGIDS
	.align		4
.L_1489:
        /*01e8*/ 	.byte	0x04, 0x29
        /*01ea*/ 	.short	(.L_1491 - .L_1490)


	//   ....[0]....
.L_1490:
        /*01ec*/ 	.word	0xffffffff


	//   ....[1]....
        /*01f0*/ 	.word	0xffffffff


	//   ....[2]....
        /*01f4*/ 	.word	0xffffffff


	//   ....[3]....
        /*01f8*/ 	.word	0xffffffff


	//   ....[4]....
        /*01fc*/ 	.word	0xffffffff


	//   ....[5]....
        /*0200*/ 	.word	0xffffffff


	//   ....[6]....
        /*0204*/ 	.word	0xffffffff


	//   ....[7]....
        /*0208*/ 	.word	0xffffffff


	//   ....[8]....
        /*020c*/ 	.word	0xffffffff


	//   ....[9]....
        /*0210*/ 	.word	0xffffffff


	//   ....[10]....
        /*0214*/ 	.word	0xffffffff


	//   ....[11]....
        /*0218*/ 	.word	0xffffffff


	//   ....[12]....
        /*021c*/ 	.word	0xffffffff


	//   ....[13]....
        /*0220*/ 	.word	0xffffffff


	//   ....[14]....
        /*0224*/ 	.word	0xffffffff


	//   ....[15]....
        /*0228*/ 	.word	0xffffffff


	//   ....[16]....
        /*022c*/ 	.word	0xffffffff


	//   ....[17]....
        /*0230*/ 	.word	0xffffffff


	//   ....[18]....
        /*0234*/ 	.word	0xffffffff


	//   ....[19]....
        /*0238*/ 	.word	0xffffffff


	//   ....[20]....
        /*023c*/ 	.word	0xffffffff


	//   ....[21]....
        /*0240*/ 	.word	0xffffffff


	//   ....[22]....
        /*0244*/ 	.word	0xffffffff


	//   ....[23]....
        /*0248*/ 	.word	0xffffffff


	//   ....[24]....
        /*024c*/ 	.word	0xffffffff


	//   ....[25]....
        /*0250*/ 	.word	0xffffffff


	//   ....[26]....
        /*0254*/ 	.word	0xffffffff


	//   ....[27]....
        /*0258*/ 	.word	0xffffffff


	//   ....[28]....
        /*025c*/ 	.word	0xffffffff


	//   ....[29]....
        /*0260*/ 	.word	0xffffffff


	//   ....[30]....
        /*0264*/ 	.word	0xffffffff


	//   ....[31]....
        /*0268*/ 	.word	0xffffffff


	//   ....[32]....
        /*026c*/ 	.word	0xffffffff


	//   ....[33]....
        /*0270*/ 	.word	0xffffffff


	//   ....[34]....
        /*0274*/ 	.word	0xffffffff


	//   ....[35]....
        /*0278*/ 	.word	0xffffffff


	//   ....[36]....
        /*027c*/ 	.word	0xffffffff


	//   ....[37]....
        /*0280*/ 	.word	0xffffffff


	//   ....[38]....
        /*0284*/ 	.word	0xffffffff


	//   ....[39]....
        /*0288*/ 	.word	0xffffffff


	//   ....[40]....
        /*028c*/ 	.word	0xffffffff


	//   ....[41]....
        /*0290*/ 	.word	0xffffffff


	//   ....[42]....
        /*0294*/ 	.word	0xffffffff


	//   ....[43]....
        /*0298*/ 	.word	0xffffffff


	//   ....[44]....
        /*029c*/ 	.word	0xffffffff


	//   ....[45]....
        /*02a0*/ 	.word	0xffffffff


	//   ....[46]....
        /*02a4*/ 	.word	0xffffffff


	//   ....[47]....
        /*02a8*/ 	.word	0xffffffff


	//   ....[48]....
        /*02ac*/ 	.word	0xffffffff


	//   ....[49]....
        /*02b0*/ 	.word	0xffffffff


	//   ....[50]....
        /*02b4*/ 	.word	0xffffffff


	//   ....[51]....
        /*02b8*/ 	.word	0xffffffff


	//   ....[52]....
        /*02bc*/ 	.word	0xffffffff


	//   ....[53]....
        /*02c0*/ 	.word	0xffffffff


	//   ....[54]....
        /*02c4*/ 	.word	0xffffffff


	//   ....[55]....
        /*02c8*/ 	.word	0xffffffff


	//   ....[56]....
        /*02cc*/ 	.word	0xffffffff


	//   ....[57]....
        /*02d0*/ 	.word	0xffffffff


	//   ....[58]....
        /*02d4*/ 	.word	0xffffffff


	//   ....[59]....
        /*02d8*/ 	.word	0xffffffff


	//   ....[60]....
        /*02dc*/ 	.word	0xffffffff


	//   ....[61]....
        /*02e0*/ 	.word	0xffffffff


	//   ....[62]....
        /*02e4*/ 	.word	0xffffffff


	//   ....[63]....
        /*02e8*/ 	.word	0xffffffff


	//   ....[64]....
        /*02ec*/ 	.word	0xffffffff


	//   ....[65]....
        /*02f0*/ 	.word	0xffffffff


	//   ....[66]....
        /*02f4*/ 	.word	0xffffffff


	//   ....[67]....
        /*02f8*/ 	.word	0xffffffff


	//   ....[68]....
        /*02fc*/ 	.word	0xffffffff


	//   ....[69]....
        /*0300*/ 	.word	0xffffffff


	//   ....[70]....
        /*0304*/ 	.word	0xffffffff


	//   ....[71]....
        /*0308*/ 	.word	0xffffffff


	//   ....[72]....
        /*030c*/ 	.word	0xffffffff


	//   ....[73]....
        /*0310*/ 	.word	0xffffffff


	//   ....[74]....
        /*0314*/ 	.word	0xffffffff


	//   ....[75]....
        /*0318*/ 	.word	0xffffffff


	//   ....[76]....
        /*031c*/ 	.word	0xffffffff


	//   ....[77]....
        /*0320*/ 	.word	0xffffffff


	//   ....[78]....
        /*0324*/ 	.word	0xffffffff


	//   ....[79]....
        /*0328*/ 	.word	0xffffffff


	//   ....[80]....
        /*032c*/ 	.word	0xffffffff


	//   ....[81]....
        /*0330*/ 	.word	0xffffffff


	//   ....[82]....
        /*0334*/ 	.word	0xffffffff


	//   ....[83]....
        /*0338*/ 	.word	0xffffffff


	//   ....[84]....
        /*033c*/ 	.word	0xffffffff


	//   ....[85]....
        /*0340*/ 	.word	0xffffffff


	//   ....[86]....
        /*0344*/ 	.word	0xffffffff


	//   ....[87]....
        /*0348*/ 	.word	0xffffffff


	//   ....[88]....
        /*034c*/ 	.word	0xffffffff


	//   ....[89]....
        /*0350*/ 	.word	0xffffffff


	//   ....[90]....
        /*0354*/ 	.word	0xffffffff


	//   ....[91]....
        /*0358*/ 	.word	0xffffffff


	//   ....[92]....
        /*035c*/ 	.word	0xffffffff


	//   ....[93]....
        /*0360*/ 	.word	0xffffffff


	//   ....[94]....
        /*0364*/ 	.word	0xffffffff


	//   ....[95]....
        /*0368*/ 	.word	0xffffffff


	//   ....[96]....
        /*036c*/ 	.word	0xffffffff


	//   ....[97]....
        /*0370*/ 	.word	0xffffffff


	//   ....[98]....
        /*0374*/ 	.word	0xffffffff


	//   ....[99]....
        /*0378*/ 	.word	0xffffffff


	//   ....[100]....
        /*037c*/ 	.word	0xffffffff


	//   ....[101]....
        /*0380*/ 	.word	0xffffffff


	//   ....[102]....
        /*0384*/ 	.word	0xffffffff


	//   ....[103]....
        /*0388*/ 	.word	0xffffffff


	//   ....[104]....
        /*038c*/ 	.word	0xffffffff


	//   ....[105]....
        /*0390*/ 	.word	0xffffffff


	//   ....[106]....
        /*0394*/ 	.word	0xffffffff


	//   ....[107]....
        /*0398*/ 	.word	0xffffffff


	//   ....[108]....
        /*039c*/ 	.word	0xffffffff


	//   ....[109]....
        /*03a0*/ 	.word	0xffffffff


	//   ....[110]....
        /*03a4*/ 	.word	0xffffffff


	//   ....[111]....
        /*03a8*/ 	.word	0xffffffff


	//   ....[112]....
        /*03ac*/ 	.word	0xffffffff


	//   ....[113]....
        /*03b0*/ 	.word	0xffffffff


	//   ....[114]....
        /*03b4*/ 	.word	0xffffffff


	//   ....[115]....
        /*03b8*/ 	.word	0xffffffff


	//   ....[116]....
        /*03bc*/ 	.word	0xffffffff


	//   ....[117]....
        /*03c0*/ 	.word	0xffffffff


	//   ....[118]....
        /*03c4*/ 	.word	0xffffffff


	//   ....[119]....
        /*03c8*/ 	.word	0xffffffff


	//   ....[120]....
        /*03cc*/ 	.word	0xffffffff


	//   ....[121]....
        /*03d0*/ 	.word	0xffffffff


	//   ....[122]....
        /*03d4*/ 	.word	0xffffffff


	//   ....[123]....
        /*03d8*/ 	.word	0xffffffff


	//   ....[124]....
        /*03dc*/ 	.word	0xffffffff


	//   ....[125]....
        /*03e0*/ 	.word	0xffffffff


	//   ....[126]....
        /*03e4*/ 	.word	0xffffffff


	//   ....[127]....
        /*03e8*/ 	.word	0xffffffff


	//   ....[128]....
        /*03ec*/ 	.word	0xffffffff


	//   ....[129]....
        /*03f0*/ 	.word	0xffffffff


	//   ....[130]....
        /*03f4*/ 	.word	0xffffffff


	//   ....[131]....
        /*03f8*/ 	.word	0xffffffff


	//   ....[132]....
        /*03fc*/ 	.word	0xffffffff


	//   ....[133]....
        /*0400*/ 	.word	0xffffffff


	//   ....[134]....
        /*0404*/ 	.word	0xffffffff


	//   ....[135]....
        /*0408*/ 	.word	0xffffffff


	//   ....[136]....
        /*040c*/ 	.word	0xffffffff


	//   ....[137]....
        /*0410*/ 	.word	0xffffffff


	//   ....[138]....
        /*0414*/ 	.word	0xffffffff


	//   ....[139]....
        /*0418*/ 	.word	0xffffffff


	//   ....[140]....
        /*041c*/ 	.word	0xffffffff


	//   ....[141]....
        /*0420*/ 	.word	0xffffffff


	//   ....[142]....
        /*0424*/ 	.word	0xffffffff


	//   ....[143]....
        /*0428*/ 	.word	0xffffffff


	//   ....[144]....
        /*042c*/ 	.word	0xffffffff


	//   ....[145]....
        /*0430*/ 	.word	0xffffffff


	//   ....[146]....
        /*0434*/ 	.word	0xffffffff


	//   ....[147]....
        /*0438*/ 	.word	0xffffffff


	//   ....[148]....
        /*043c*/ 	.word	0xffffffff


	//   ....[149]....
        /*0440*/ 	.word	0xffffffff


	//   ....[150]....
        /*0444*/ 	.word	0xffffffff


	//   ....[151]....
        /*0448*/ 	.word	0xffffffff


	//   ....[152]....
        /*044c*/ 	.word	0xffffffff


	//   ....[153]....
        /*0450*/ 	.word	0xffffffff


	//   ....[154]....
        /*0454*/ 	.word	0xffffffff


	//   ....[155]....
        /*0458*/ 	.word	0xffffffff


	//   ....[156]....
        /*045c*/ 	.word	0xffffffff


	//   ....[157]....
        /*0460*/ 	.word	0xffffffff


	//   ....[158]....
        /*0464*/ 	.word	0xffffffff


	//   ....[159]....
        /*0468*/ 	.word	0xffffffff


	//   ....[160]....
        /*046c*/ 	.word	0xffffffff


	//   ....[161]....
        /*0470*/ 	.word	0xffffffff


	//   ....[162]....
        /*0474*/ 	.word	0xffffffff


	//   ....[163]....
        /*0478*/ 	.word	0xffffffff


	//   ....[164]....
        /*047c*/ 	.word	0xffffffff


	//   ....[165]....
        /*0480*/ 	.word	0xffffffff


	//   ....[166]....
        /*0484*/ 	.word	0xffffffff


	//   ....[167]....
        /*0488*/ 	.word	0xffffffff


	//   ....[168]....
        /*048c*/ 	.word	0xffffffff


	//   ....[169]....
        /*0490*/ 	.word	0xffffffff


	//   ....[170]....
        /*0494*/ 	.word	0xffffffff


	//   ....[171]....
        /*0498*/ 	.word	0xffffffff


	//   ....[172]....
        /*049c*/ 	.word	0xffffffff


	//   ....[173]....
        /*04a0*/ 	.word	0xffffffff


	//   ....[174]....
        /*04a4*/ 	.word	0xffffffff


	//   ....[175]....
        /*04a8*/ 	.word	0x0500000f


	//   ....[176]....
        /*04ac*/ 	.word	0x0500000f


	//   ....[177]....
        /*04b0*/ 	.word	0x0500000f


	//   ....[178]....
        /*04b4*/ 	.word	0x0500000f


	//   ....[179]....
        /*04b8*/ 	.word	0x0500000f


	//   ....[180]....
        /*04bc*/ 	.word	0x0500000f


	//   ....[181]....
        /*04c0*/ 	.word	0x0500000f


	//   ....[182]....
        /*04c4*/ 	.word	0x0500000f


	//   ....[183]....
        /*04c8*/ 	.word	0x0500000f


	//   ....[184]....
        /*04cc*/ 	.word	0x0500000f


	//   ....[185]....
        /*04d0*/ 	.word	0x0500000f


	//   ....[186]....
        /*04d4*/ 	.word	0x0500000f


	//   ....[187]....
        /*04d8*/ 	.word	0x0500000f


	//   ....[188]....
        /*04dc*/ 	.word	0x0500000f


	//   ....[189]....
        /*04e0*/ 	.word	0x0500000f


	//   ....[190]....
        /*04e4*/ 	.word	0x0500000f


	//   ....[191]....
        /*04e8*/ 	.word	0x0500000f


	//   ....[192]....
        /*04ec*/ 	.word	0x0500000f


	//   ....[193]....
        /*04f0*/ 	.word	0x0500000f


	//   ....[194]....
        /*04f4*/ 	.word	0x0500000f


	//   ....[195]....
        /*04f8*/ 	.word	0x0500000f


	//   ....[196]....
        /*04fc*/ 	.word	0x0500000f


	//   ....[197]....
        /*0500*/ 	.word	0x0500000f


	//   ....[198]....
        /*0504*/ 	.word	0x0500000f


	//   ....[199]....
        /*0508*/ 	.word	0x0500000f


	//   ....[200]....
        /*050c*/ 	.word	0x0500000f


	//   ....[201]....
        /*0510*/ 	.word	0x0500000f


	//   ....[202]....
        /*0514*/ 	.word	0x0500000f


	//   ....[203]....
        /*0518*/ 	.word	0x0500000f


	//   ....[204]....
        /*051c*/ 	.word	0x0500000f


	//   ....[205]....
        /*0520*/ 	.word	0x0500000f


	//   ....[206]....
        /*0524*/ 	.word	0x0500000f


	//   ....[207]....
        /*0528*/ 	.word	0x0500000f


	//   ....[208]....
        /*052c*/ 	.word	0x0500000f


	//   ....[209]....
        /*0530*/ 	.word	0x0500000f


	//   ....[210]....
        /*0534*/ 	.word	0x0500000f


	//   ....[211]....
        /*0538*/ 	.word	0x0500000f


	//   ....[212]....
        /*053c*/ 	.word	0x0500000f


	//   ....[213]....
        /*0540*/ 	.word	0x0500000f


	//   ....[214]....
        /*0544*/ 	.word	0x0500000f


	//   ....[215]....
        /*0548*/ 	.word	0x0500000f


	//   ....[216]....
        /*054c*/ 	.word	0x0500000f


	//   ....[217]....
        /*0550*/ 	.word	0x0500000f


	//   ....[218]....
        /*0554*/ 	.word	0x0500000f


	//   ....[219]....
        /*0558*/ 	.word	0x0500000f


	//   ....[220]....
        /*055c*/ 	.word	0x0500000f


	//   ....[221]....
        /*0560*/ 	.word	0x0500000f


	//   ....[222]....
        /*0564*/ 	.word	0x0500000f


	//   ....[223]....
        /*0568*/ 	.word	0x0500000f


	//   ....[224]....
        /*056c*/ 	.word	0x0500000f


	//   ....[225]....
        /*0570*/ 	.word	0x0500000f


	//   ....[226]....
        /*0574*/ 	.word	0x0500000f


	//   ....[227]....
        /*0578*/ 	.word	0x0500000f


	//   ....[228]....
        /*057c*/ 	.word	0x0500000f


	//   ....[229]....
        /*0580*/ 	.word	0x0500000f


	//   ....[230]....
        /*0584*/ 	.word	0x0500000f


	//   ....[231]....
        /*0588*/ 	.word	0x0500000f


	//   ....[232]....
        /*058c*/ 	.word	0x0500000f


	//   ....[233]....
        /*0590*/ 	.word	0x0500000f


	//   ....[234]....
        /*0594*/ 	.word	0x0500000f


	//   ....[235]....
        /*0598*/ 	.word	0x0500000f


	//   ....[236]....
        /*059c*/ 	.word	0x0500000f


	//   ....[237]....
        /*05a0*/ 	.word	0x0500000f


	//   ....[238]....
        /*05a4*/ 	.word	0x0500000f


	//   ....[239]....
        /*05a8*/ 	.word	0x0500000f


	//   ....[240]....
        /*05ac*/ 	.word	0x0500000f


	//   ....[241]....
        /*05b0*/ 	.word	0x0500000f


	//   ....[242]....
        /*05b4*/ 	.word	0x0500000f


	//   ....[243]....
        /*05b8*/ 	.word	0x0500000f


	//   ....[244]....
        /*05bc*/ 	.word	0x0500000f


	//   ....[245]....
        /*05c0*/ 	.word	0x0500000f


	//   ....[246]....
        /*05c4*/ 	.word	0x0500000f


	//   ....[247]....
        /*05c8*/ 	.word	0x0500000f


	//   ....[248]....
        /*05cc*/ 	.word	0x0500000f


	//   ....[249]....
        /*05d0*/ 	.word	0x0500000f


	//   ....[250]....
        /*05d4*/ 	.word	0x0500000f


	//   ....[251]....
        /*05d8*/ 	.word	0x0500000f


	//   ....[252]....
        /*05dc*/ 	.word	0x0500000f


	//   ....[253]....
        /*05e0*/ 	.word	0x0500000f


	//   ....[254]....
        /*05e4*/ 	.word	0x0500000f


	//   ....[255]....
        /*05e8*/ 	.word	0x0500000f


	//   ....[0]....
        /*05ec*/ 	.word	0x0500000f


	//   ....[1]....
        /*05f0*/ 	.word	0x0500000f


	//   ....[2]....
        /*05f4*/ 	.word	0x0500000f


	//   ....[3]....
        /*05f8*/ 	.word	0x0500000f


	//   ....[4]....
        /*05fc*/ 	.word	0x0500000f


	//   ....[5]....
        /*0600*/ 	.word	0x0500000f


	//   ....[6]....
        /*0604*/ 	.word	0x0500000f


	//   ....[7]....
        /*0608*/ 	.word	0x0500000f


	//   ....[8]....
        /*060c*/ 	.word	0x0500000f


	//   ....[9]....
        /*0610*/ 	.word	0x0500000f


	//   ....[10]....
        /*0614*/ 	.word	0x0500000f


	//   ....[11]....
        /*0618*/ 	.word	0x0500000f


	//   ....[12]....
        /*061c*/ 	.word	0x0500000f


	//   ....[13]....
        /*0620*/ 	.word	0x0500000f


	//   ....[14]....
        /*0624*/ 	.word	0x0500000f


	//   ....[15]....
        /*0628*/ 	.word	0x0500000f


	//   ....[16]....
        /*062c*/ 	.word	0x0500000f


	//   ....[17]....
        /*0630*/ 	.word	0x0500000f


	//   ....[18]....
        /*0634*/ 	.word	0x0500000f


	//   ....[19]....
        /*0638*/ 	.word	0x0500000f


	//   ....[20]....
        /*063c*/ 	.word	0x0500000f


	//   ....[21]....
        /*0640*/ 	.word	0x0500000f


	//   ....[22]....
        /*0644*/ 	.word	0x0500000f


	//   ....[23]....
        /*0648*/ 	.word	0x0500000f


	//   ....[24]....
        /*064c*/ 	.word	0x0500000f


	//   ....[25]....
        /*0650*/ 	.word	0x0500000f


	//----- nvinfo : EIATTR_COOP_GROUP_INSTR_OFFSETS
	.align		4
.L_1491:
        /*0654*/ 	.byte	0x04, 0x28
        /*0656*/ 	.short	(.L_1493 - .L_1492)


	//   ....[0]....
.L_1492:
        /*0658*/ 	.word	0x00000080


	//   ....[1]....
        /*065c*/ 	.word	0x00000090


	//   ....[2]....
        /*0660*/ 	.word	0x000002d0


	//   ....[3]....
        /*0664*/ 	.word	0x00000430


	//   ....[4]....
        /*0668*/ 	.word	0x00000550


	//   ....[5]....
        /*066c*/ 	.word	0x000006b0


	//   ....[6]....
        /*0670*/ 	.word	0x000017d0


	//   ....[7]....
        /*0674*/ 	.word	0x00001f10


	//   ....[8]....
        /*0678*/ 	.word	0x000029a0


	//   ....[9]....
        /*067c*/ 	.word	0x00003c90


	//   ....[10]....
        /*0680*/ 	.word	0x00003da0


	//   ....[11]....
        /*0684*/ 	.word	0x00004660


	//   ....[12]....
        /*0688*/ 	.word	0x000046e0


	//   ....[13]....
        /*068c*/ 	.word	0x00005d30


	//   ....[14]....
        /*0690*/ 	.word	0x00006680


	//   ....[15]....
        /*0694*/ 	.word	0x00007260


	//   ....[16]....
        /*0698*/ 	.word	0x00007310


	//   ....[17]....
        /*069c*/ 	.word	0x00007c30


	//   ....[18]....
        /*06a0*/ 	.word	0x00007cc0


	//   ....[19]....
        /*06a4*/ 	.word	0x0000a030


	//   ....[20]....
        /*06a8*/ 	.word	0x0000a060


	//   ....[21]....
        /*06ac*/ 	.word	0x0000a090


	//   ....[22]....
        /*06b0*/ 	.word	0x0000a0a0


	//   ....[23]....
        /*06b4*/ 	.word	0x0000bb00


	//   ....[24]....
        /*06b8*/ 	.word	0x0000c450


	//   ....[25]....
        /*06bc*/ 	.word	0x0000d030


	//   ....[26]....
        /*06c0*/ 	.word	0x0000d0e0


	//   ....[27]....
        /*06c4*/ 	.word	0x0000da00


	//   ....[28]....
        /*06c8*/ 	.word	0x0000da90


	//   ....[29]....
        /*06cc*/ 	.word	0x0000e950


	//   ....[30]....
        /*06d0*/ 	.word	0x0000e980


	//   ....[31]....
        /*06d4*/ 	.word	0x0000ea20


	//   ....[32]....
        /*06d8*/ 	.word	0x0000ea40


	//   ....[33]....
        /*06dc*/ 	.word	0x0000f800


	//   ....[34]....
        /*06e0*/ 	.word	0x0000f840


	//   ....[35]....
        /*06e4*/ 	.word	0x0000f880


	//   ....[36]....
        /*06e8*/ 	.word	0x0000f8c0


	//   ....[37]....
        /*06ec*/ 	.word	0x0000fd90


	//   ....[38]....
        /*06f0*/ 	.word	0x0000fdd0


	//   ....[39]....
        /*06f4*/ 	.word	0x0000fdf0


	//   ....[40]....
        /*06f8*/ 	.word	0x0000fe30


	//   ....[41]....
        /*06fc*/ 	.word	0x0000fe50


	//   ....[42]....
        /*0700*/ 	.word	0x0000fe60


	//   ....[43]....
        /*0704*/ 	.word	0x0000fe80


	//   ....[44]....
        /*0708*/ 	.word	0x0000fea0


	//   ....[45]....
        /*070c*/ 	.word	0x00010740


	//   ....[46]....
        /*0710*/ 	.word	0x00010770


	//   ....[47]....
        /*0714*/ 	.word	0x000107b0


	//   ....[48]....
        /*0718*/ 	.word	0x000107e0


	//   ....[49]....
        /*071c*/ 	.word	0x000107f0


	//   ....[50]....
        /*0720*/ 	.word	0x00010800


	//   ....[51]....
        /*0724*/ 	.word	0x00010810


	//   ....[52]....
        /*0728*/ 	.word	0x00010830


	//   ....[53]....
        /*072c*/ 	.word	0x00010990


	//   ....[54]....
        /*0730*/ 	.word	0x00010b80


	//   ....[55]....
        /*0734*/ 	.word	0x00010bb0


	//   ....[56]....
        /*0738*/ 	.word	0x00010be0


	//   ....[57]....
        /*073c*/ 	.word	0x00010c10


	//   ....[58]....
        /*0740*/ 	.word	0x00010c40


	//   ....[59]....
        /*0744*/ 	.word	0x00010c70


	//   ....[60]....
        /*0748*/ 	.word	0x00010dc0


	//   ....[61]....
        /*074c*/ 	.word	0x00010df0


	//   ....[62]....
        /*0750*/ 	.word	0x00010e20


	//   ....[63]....
        /*0754*/ 	.word	0x00010e50


	//   ....[64]....
        /*0758*/ 	.word	0x00010e80


	//   ....[65]....
        /*075c*/ 	.word	0x00010eb0


	//   ....[66]....
        /*0760*/ 	.word	0x00010f40


	//   ....[67]....
        /*0764*/ 	.word	0x00010fa0


	//   ....[68]....
        /*0768*/ 	.word	0x00011030


	//   ....[69]....
        /*076c*/ 	.word	0x00012b90


	//   ....[70]....
        /*0770*/ 	.word	0x00012bb0


	//   ....[71]....
        /*0774*/ 	.word	0x00012c40


	//   ....[72]....
        /*0778*/ 	.word	0x00012c60


	//   ....[73]....
        /*077c*/ 	.word	0x00012ce0


	//   ....[74]....
        /*0780*/ 	.word	0x00012d00


	//   ....[75]....
        /*0784*/ 	.word	0x00012d80


	//   ....[76]....
        /*0788*/ 	.word	0x00012da0


	//   ....[77]....
        /*078c*/ 	.word	0x00012e20


	//   ....[78]....
        /*0790*/ 	.word	0x00012e40


	//   ....[79]....
        /*0794*/ 	.word	0x00012ec0


	//   ....[80]....
        /*0798*/ 	.word	0x00012ee0


	//   ....[81]....
        /*079c*/ 	.word	0x00012f60


	//   ....[82]....
        /*07a0*/ 	.word	0x00012f80


	//   ....[83]....
        /*07a4*/ 	.word	0x00012f90


	//   ....[84]....
        /*07a8*/ 	.word	0x00012fa0


	//   ....[85]....
        /*07ac*/ 	.word	0x00013880


	//   ....[86]....
        /*07b0*/ 	.word	0x000138b0


	//   ....[87]....
        /*07b4*/ 	.word	0x00013950


	//   ....[88]....
        /*07b8*/ 	.word	0x00013970


	//   ....[89]....
        /*07bc*/ 	.word	0x000139f0


	//   ....[90]....
        /*07c0*/ 	.word	0x00013a10


	//   ....[91]....
        /*07c4*/ 	.word	0x00013a90


	//   ....[92]....
        /*07c8*/ 	.word	0x00013ab0


	//   ....[93]....
        /*07cc*/ 	.word	0x00013b30


	//   ....[94]....
        /*07d0*/ 	.word	0x00013b50


	//   ....[95]....
        /*07d4*/ 	.word	0x00013bd0


	//   ....[96]....
        /*07d8*/ 	.word	0x00013bf0


	//   ....[97]....
        /*07dc*/ 	.word	0x00013c70


	//   ....[98]....
        /*07e0*/ 	.word	0x00013c90


	//   ....[99]....
        /*07e4*/ 	.word	0x00013ca0


	//   ....[100]....
        /*07e8*/ 	.word	0x00013d10


	//   ....[101]....
        /*07ec*/ 	.word	0x00013d60


	//   ....[102]....
        /*07f0*/ 	.word	0x00013d90


	//   ....[103]....
        /*07f4*/ 	.word	0x00013e20


	//   ....[104]....
        /*07f8*/ 	.word	0x00013e30


	//   ....[105]....
        /*07fc*/ 	.word	0x00013ea0


	//   ....[106]....
        /*0800*/ 	.word	0x00013eb0


	//   ....[107]....
        /*0804*/ 	.word	0x00013ef0


	//   ....[108]....
        /*0808*/ 	.word	0x00013f10


	//   ....[109]....
        /*080c*/ 	.word	0x00014690


	//   ....[110]....
        /*0810*/ 	.word	0x000146c0


	//   ....[111]....
        /*0814*/ 	.word	0x00014710


	//   ....[112]....
        /*0818*/ 	.word	0x00014720


	//   ....[113]....
        /*081c*/ 	.word	0x00014760


	//   ....[114]....
        /*0820*/ 	.word	0x00014770


	//   ....[115]....
        /*0824*/ 	.word	0x000147b0


	//   ....[116]....
        /*0828*/ 	.word	0x000147c0


	//   ....[117]....
        /*082c*/ 	.word	0x00014800


	//   ....[118]....
        /*0830*/ 	.word	0x00014810


	//   ....[119]....
        /*0834*/ 	.word	0x00014850


	//   ....[120]....
        /*0838*/ 	.word	0x00014860


	//   ....[121]....
        /*083c*/ 	.word	0x000148a0


	//   ....[122]....
        /*0840*/ 	.word	0x000148b0


	//   ....[123]....
        /*0844*/ 	.word	0x000148c0


	//   ....[124]....
        /*0848*/ 	.word	0x00014900


	//   ....[125]....
        /*084c*/ 	.word	0x00014bb0


	//   ....[126]....
        /*0850*/ 	.word	0x00014be0


	//   ....[127]....
        /*0854*/ 	.word	0x00014c40


	//   ....[128]....
        /*0858*/ 	.word	0x00014c50


	//   ....[129]....
        /*085c*/ 	.word	0x00014ca0


	//   ....[130]....
        /*0860*/ 	.word	0x00014cb0


	//   ....[131]....
        /*0864*/ 	.word	0x00014d00


	//   ....[132]....
        /*0868*/ 	.word	0x00014d10


	//   ....[133]....
        /*086c*/ 	.word	0x00014d60


	//   ....[134]....
        /*0870*/ 	.word	0x00014d70


	//   ....[135]....
        /*0874*/ 	.word	0x00014dc0


	//   ....[136]....
        /*0878*/ 	.word	0x00014dd0


	//   ....[137]....
        /*087c*/ 	.word	0x00014e20


	//   ....[138]....
        /*0880*/ 	.word	0x00014e30


	//   ....[139]....
        /*0884*/ 	.word	0x00014e40


	//   ....[140]....
        /*0888*/ 	.word	0x00014e80


	//   ....[141]....
        /*088c*/ 	.word	0x00015450


	//   ....[142]....
        /*0890*/ 	.word	0x00015490


	//   ....[143]....
        /*0894*/ 	.word	0x000154c0


	//   ....[144]....
        /*0898*/ 	.word	0x000154d0


	//   ....[145]....
        /*089c*/ 	.word	0x000154e0


	//   ....[146]....
        /*08a0*/ 	.word	0x000154f0


	//   ....[147]....
        /*08a4*/ 	.word	0x00015510


	//   ....[148]....
        /*08a8*/ 	.word	0x00015560


	//   ....[149]....
        /*08ac*/ 	.word	0x00015580


	//   ....[150]....
        /*08b0*/ 	.word	0x000155c0


	//   ....[151]....
        /*08b4*/ 	.word	0x000155e0


	//   ....[152]....
        /*08b8*/ 	.word	0x00015620


	//   ....[153]....
        /*08bc*/ 	.word	0x00015640


	//   ....[154]....
        /*08c0*/ 	.word	0x00015690


	//   ....[155]....
        /*08c4*/ 	.word	0x000156c0


	//   ....[156]....
        /*08c8*/ 	.word	0x00015720


	//   ....[157]....
        /*08cc*/ 	.word	0x00015aa0


	//   ....[158]....
        /*08d0*/ 	.word	0x00015af0


	//   ....[159]....
        /*08d4*/ 	.word	0x00015b20


	//   ....[160]....
        /*08d8*/ 	.word	0x00015b50


	//   ....[161]....
        /*08dc*/ 	.word	0x00015b60


	//   ....[162]....
        /*08e0*/ 	.word	0x00015b90


	//   ....[163]....
        /*08e4*/ 	.word	0x00015bc0


	//   ....[164]....
        /*08e8*/ 	.word	0x00015bf0


	//   ....[165]....
        /*08ec*/ 	.word	0x00015d70


	//   ....[166]....
        /*08f0*/ 	.word	0x00015da0


	//   ....[167]....
        /*08f4*/ 	.word	0x00015dd0


	//   ....[168]....
        /*08f8*/ 	.word	0x00015e00


	//   ....[169]....
        /*08fc*/ 	.word	0x00015e30


	//   ....[170]....
        /*0900*/ 	.word	0x00015e60


	//   ....[171]....
        /*0904*/ 	.word	0x00015f20


	//   ....[172]....
        /*0908*/ 	.word	0x00015f40


	//   ....[173]....
        /*090c*/ 	.word	0x00015fb0


	//   ....[174]....
        /*0910*/ 	.word	0x00016650


	//   ....[175]....
        /*0914*/ 	.word	0x00016cb0


	//   ....[176]....
        /*0918*/ 	.word	0x00016da0


	//   ....[177]....
        /*091c*/ 	.word	0x00016e40


	//   ....[178]....
        /*0920*/ 	.word	0x00016ea0


	//   ....[179]....
        /*0924*/ 	.word	0x00016f90


	//   ....[180]....
        /*0928*/ 	.word	0x00017000


	//   ....[181]....
        /*092c*/ 	.word	0x000170f0


	//   ....[182]....
        /*0930*/ 	.word	0x00017160


	//   ....[183]....
        /*0934*/ 	.word	0x00017250


	//   ....[184]....
        /*0938*/ 	.word	0x000172c0


	//   ....[185]....
        /*093c*/ 	.word	0x000173b0


	//   ....[186]....
        /*0940*/ 	.word	0x00017420


	//   ....[187]....
        /*0944*/ 	.word	0x00017510


	//   ....[188]....
        /*0948*/ 	.word	0x00017580


	//   ....[189]....
        /*094c*/ 	.word	0x00017670


	//   ....[190]....
        /*0950*/ 	.word	0x000176e0


	//   ....[191]....
        /*0954*/ 	.word	0x00017780


	//   ....[192]....
        /*0958*/ 	.word	0x00017870


	//   ....[193]....
        /*095c*/ 	.word	0x000178e0


	//   ....[194]....
        /*0960*/ 	.word	0x00017940


	//   ....[195]....
        /*0964*/ 	.word	0x00017a30


	//   ....[196]....
        /*0968*/ 	.word	0x00017a90


	//   ....[197]....
        /*096c*/ 	.word	0x00017b90


	//   ....[198]....
        /*0970*/ 	.word	0x00017bf0


	//   ....[199]....
        /*0974*/ 	.word	0x00017cf0


	//   ....[200]....
        /*0978*/ 	.word	0x00017d50


	//   ....[201]....
        /*097c*/ 	.word	0x00017e50


	//   ....[202]....
        /*0980*/ 	.word	0x00017eb0


	//   ....[203]....
        /*0984*/ 	.word	0x00017fb0


	//   ....[204]....
        /*0988*/ 	.word	0x00018010


	//   ....[205]....
        /*098c*/ 	.word	0x00018110


	//   ....[206]....
        /*0990*/ 	.word	0x00018170


	//   ....[207]....
        /*0994*/ 	.word	0x00018220


	//   ....[208]....
        /*0998*/ 	.word	0x000182d0


	//   ....[209]....
        /*099c*/ 	.word	0x000183a0


	//   ....[210]....
        /*09a0*/ 	.word	0x00018400


	//   ....[211]....
        /*09a4*/ 	.word	0x00018500


	//   ....[212]....
        /*09a8*/ 	.word	0x00018560


	//   ....[213]....
        /*09ac*/ 	.word	0x00018630


	//   ....[214]....
        /*09b0*/ 	.word	0x00018690


	//   ....[215]....
        /*09b4*/ 	.word	0x00018750


	//   ....[216]....
        /*09b8*/ 	.word	0x00018890


	//   ....[217]....
        /*09bc*/ 	.word	0x00018930


	//   ....[218]....
        /*09c0*/ 	.word	0x000189a0


	//   ....[219]....
        /*09c4*/ 	.word	0x00018a50


	//   ....[220]....
        /*09c8*/ 	.word	0x00018ab0


	//   ....[221]....
        /*09cc*/ 	.word	0x00018b60


	//   ....[222]....
        /*09d0*/ 	.word	0x00018bc0


	//   ....[223]....
        /*09d4*/ 	.word	0x00018c70


	//   ....[224]....
        /*09d8*/ 	.word	0x00018cd0


	//   ....[225]....
        /*09dc*/ 	.word	0x00018d80


	//   ....[226]....
        /*09e0*/ 	.word	0x00018de0


	//   ....[227]....
        /*09e4*/ 	.word	0x00018e90


	//   ....[228]....
        /*09e8*/ 	.word	0x00018ef0


	//   ....[229]....
        /*09ec*/ 	.word	0x00018fa0


	//   ....[230]....
        /*09f0*/ 	.word	0x00019000


	//   ....[231]....
        /*09f4*/ 	.word	0x000190b0


	//   ....[232]....
        /*09f8*/ 	.word	0x000191a0


	//   ....[233]....
        /*09fc*/ 	.word	0x00019250


	//   ....[234]....
        /*0a00*/ 	.word	0x000192b0


	//   ....[235]....
        /*0a04*/ 	.word	0x00019370


	//   ....[236]....
        /*0a08*/ 	.word	0x000193d0


	//   ....[237]....
        /*0a0c*/ 	.word	0x00019490


	//   ....[238]....
        /*0a10*/ 	.word	0x000194f0


	//   ....[239]....
        /*0a14*/ 	.word	0x000195b0


	//   ....[240]....
        /*0a18*/ 	.word	0x00019610


	//   ....[241]....
        /*0a1c*/ 	.word	0x000196d0


	//   ....[242]....
        /*0a20*/ 	.word	0x00019730


	//   ....[243]....
        /*0a24*/ 	.word	0x000197f0


	//   ....[244]....
        /*0a28*/ 	.word	0x00019850


	//   ....[245]....
        /*0a2c*/ 	.word	0x00019910


	//   ....[246]....
        /*0a30*/ 	.word	0x00019970


	//   ....[247]....
        /*0a34*/ 	.word	0x00019a20


	//   ....[248]....
        /*0a38*/ 	.word	0x00019b10


	//   ....[249]....
        /*0a3c*/ 	.word	0x00019bb0


	//   ....[250]....
        /*0a40*/ 	.word	0x00019c50


	//   ....[251]....
        /*0a44*/ 	.word	0x00019d00


	//   ....[252]....
        /*0a48*/ 	.word	0x00019d60


	//   ....[253]....
        /*0a4c*/ 	.word	0x00019e20


	//   ....[254]....
        /*0a50*/ 	.word	0x00019e80


	//   ....[255]....
        /*0a54*/ 	.word	0x00019f40


	//   ....[0]....
        /*0a58*/ 	.word	0x00019fa0


	//   ....[1]....
        /*0a5c*/ 	.word	0x0001a060


	//   ....[2]....
        /*0a60*/ 	.word	0x0001a0c0


	//   ....[3]....
        /*0a64*/ 	.word	0x0001a180


	//   ....[4]....
        /*0a68*/ 	.word	0x0001a1e0


	//   ....[5]....
        /*0a6c*/ 	.word	0x0001a2a0


	//   ....[6]....
        /*0a70*/ 	.word	0x0001a300


	//   ....[7]....
        /*0a74*/ 	.word	0x0001a3a0


	//   ....[8]....
        /*0a78*/ 	.word	0x0001a430


	//   ....[9]....
        /*0a7c*/ 	.word	0x0001a4d0


	//   ....[10]....
        /*0a80*/ 	.word	0x0001a5f0


	//   ....[11]....
        /*0a84*/ 	.word	0x0001a660


	//   ....[12]....
        /*0a88*/ 	.word	0x0001a6d0


	//   ....[13]....
        /*0a8c*/ 	.word	0x0001a740


	//   ....[14]....
        /*0a90*/ 	.word	0x0001a7b0


	//   ....[15]....
        /*0a94*/ 	.word	0x0001a830


	//   ....[16]....
        /*0a98*/ 	.word	0x0001a8c0


	//   ....[17]....
        /*0a9c*/ 	.word	0x0001a950


	//   ....[18]....
        /*0aa0*/ 	.word	0x0001a9c0


	//   ....[19]....
        /*0aa4*/ 	.word	0x0001aa30


	//   ....[20]....
        /*0aa8*/ 	.word	0x0001aaa0


	//   ....[21]....
        /*0aac*/ 	.word	0x0001ab20


	//   ....[22]....
        /*0ab0*/ 	.word	0x0001ab90


	//   ....[23]....
        /*0ab4*/ 	.word	0x0001ac30


	//   ....[24]....
        /*0ab8*/ 	.word	0x0001acc0


	//   ....[25]....
        /*0abc*/ 	.word	0x0001ade0


	//----- nvinfo : EIATTR_REG_RECONFIG
	.align		4
.L_1493:
        /*0ac0*/ 	.byte	0x01, 0x54
	.zero		2


	//----- nvinfo : EIATTR_SYSCALL_OFFSETS
	.align		4
        /*0ac4*/ 	.byte	0x04, 0x46
        /*0ac6*/ 	.short	(.L_1495 - .L_1494)


	//   ....[0]....
.L_1494:
        /*0ac8*/ 	.word	0x000019b0


	//   ....[1]....
        /*0acc*/ 	.word	0x00012180


	//   ....[2]....
        /*0ad0*/ 	.word	0x000122d0


	//   ....[3]....
        /*0ad4*/ 	.word	0x000123c0


	//   ....[4]....
        /*0ad8*/ 	.word	0x00013350


	//----- nvinfo : EIATTR_MBARRIER_INSTR_OFFSETS
	.align		4
.L_1495:
        /*0adc*/ 	.byte	0x04, 0x39
        /*0ade*/ 	.short	(.L_1497 - .L_1496)


	//   ....[0]....
.L_1496:
        /*0ae0*/ 	.word	0x00000180
        /*0ae4*/ 	.word	0x000000ff
        /*0ae8*/ 	.word	0x00016800
        /*0aec*/ 	.short	0x0100
        /*0aee*/ 	.byte	0x08
	.zero		1


	//   ....[1]....
        /*0af0*/ 	.word	0x00000190
        /*0af4*/ 	.word	0x000000ff
        /*0af8*/ 	.word	0x00016820
        /*0afc*/ 	.short	0x0100
        /*0afe*/ 	.byte	0x08
	.zero		1


	//   ....[2]....
        /*0b00*/ 	.word	0x00000280
        /*0b04*/ 	.word	0x000000ff
        /*0b08*/ 	.word	0x00016830
        /*0b0c*/ 	.short	0x0100
        /*0b0e*/ 	.byte	0x08
	.zero		1


	//   ....[3]....
        /*0b10*/ 	.word	0x00000290
        /*0b14*/ 	.word	0x000000ff
        /*0b18*/ 	.word	0x00016840
        /*0b1c*/ 	.short	0x0100
        /*0b1e*/ 	.byte	0x08
	.zero		1


	//   ....[4]....
        /*0b20*/ 	.word	0x000002a0
        /*0b24*/ 	.word	0x000000ff
        /*0b28*/ 	.word	0x00016838
        /*0b2c*/ 	.short	0x0100
        /*0b2e*/ 	.byte	0x08
	.zero		1


	//   ....[5]....
        /*0b30*/ 	.word	0x000002b0
        /*0b34*/ 	.word	0x000000ff
        /*0b38*/ 	.word	0x00016848
        /*0b3c*/ 	.short	0x0100
        /*0b3e*/ 	.byte	0x08
	.zero		1


	//   ....[6]....
        /*0b40*/ 	.word	0x000003e0
        /*0b44*/ 	.word	0x000000ff
        /*0b48*/ 	.word	0x00016850
        /*0b4c*/ 	.short	0x0100
        /*0b4e*/ 	.byte	0x08
	.zero		1


	//   ....[7]....
        /*0b50*/ 	.word	0x000003f0
        /*0b54*/ 	.word	0x000000ff
        /*0b58*/ 	.word	0x00016860
        /*0b5c*/ 	.short	0x0100
        /*0b5e*/ 	.byte	0x08
	.zero		1


	//   ....[8]....
        /*0b60*/ 	.word	0x00000400
        /*0b64*/ 	.word	0x000000ff
        /*0b68*/ 	.word	0x00016858
        /*0b6c*/ 	.short	0x0100
        /*0b6e*/ 	.byte	0x08
	.zero		1


	//   ....[9]....
        /*0b70*/ 	.word	0x00000410
        /*0b74*/ 	.word	0x000000ff
        /*0b78*/ 	.word	0x00016868
        /*0b7c*/ 	.short	0x0100
        /*0b7e*/ 	.byte	0x08
	.zero		1


	//   ....[10]....
        /*0b80*/ 	.word	0x00000500
        /*0b84*/ 	.word	0x000000ff
        /*0b88*/ 	.word	0x00016870
        /*0b8c*/ 	.short	0x0100
        /*0b8e*/ 	.byte	0x06
	.zero		1


	//   ....[11]....
        /*0b90*/ 	.word	0x00000510
        /*0b94*/ 	.word	0x000000ff
        /*0b98*/ 	.word	0x00016880
        /*0b9c*/ 	.short	0x0100
        /*0b9e*/ 	.byte	0x06
	.zero		1


	//   ....[12]....
        /*0ba0*/ 	.word	0x00000520
        /*0ba4*/ 	.word	0x000000ff
        /*0ba8*/ 	.word	0x00016878
        /*0bac*/ 	.short	0x0100
        /*0bae*/ 	.byte	0x06
	.zero		1


	//   ....[13]....
        /*0bb0*/ 	.word	0x00000530
        /*0bb4*/ 	.word	0x000000ff
        /*0bb8*/ 	.word	0x00016888
        /*0bbc*/ 	.short	0x0100
        /*0bbe*/ 	.byte	0x06
	.zero		1


	//   ....[14]....
        /*0bc0*/ 	.word	0x00000660
        /*0bc4*/ 	.word	0x000000ff
        /*0bc8*/ 	.word	0x00016890
        /*0bcc*/ 	.short	0x0100
        /*0bce*/ 	.byte	0x08
	.zero		1


	//   ....[15]....
        /*0bd0*/ 	.word	0x00000670
        /*0bd4*/ 	.word	0x000000ff
        /*0bd8*/ 	.word	0x000168a0
        /*0bdc*/ 	.short	0x0100
        /*0bde*/ 	.byte	0x08
	.zero		1


	//   ....[16]....
        /*0be0*/ 	.word	0x00000680
        /*0be4*/ 	.word	0x000000ff
        /*0be8*/ 	.word	0x00016898
        /*0bec*/ 	.short	0x0100
        /*0bee*/ 	.byte	0x08
	.zero		1


	//   ....[17]....
        /*0bf0*/ 	.word	0x00000690
        /*0bf4*/ 	.word	0x000000ff
        /*0bf8*/ 	.word	0x000168a8
        /*0bfc*/ 	.short	0x0100
        /*0bfe*/ 	.byte	0x08
	.zero		1


	//   ....[18]....
        /*0c00*/ 	.word	0x000007d0
        /*0c04*/ 	.word	0x000000ff
        /*0c08*/ 	.word	0x000168b0
        /*0c0c*/ 	.short	0x0100
        /*0c0e*/ 	.byte	0x08
	.zero		1


	//   ....[19]....
        /*0c10*/ 	.word	0x000007e0
        /*0c14*/ 	.word	0x000000ff
        /*0c18*/ 	.word	0x000168c0
        /*0c1c*/ 	.short	0x0100
        /*0c1e*/ 	.byte	0x08
	.zero		1


	//   ....[20]....
        /*0c20*/ 	.word	0x000007f0
        /*0c24*/ 	.word	0x000000ff
        /*0c28*/ 	.word	0x000168b8
        /*0c2c*/ 	.short	0x0100
        /*0c2e*/ 	.byte	0x08
	.zero		1


	//   ....[21]....
        /*0c30*/ 	.word	0x00000800
        /*0c34*/ 	.word	0x000000ff
        /*0c38*/ 	.word	0x000168c8
        /*0c3c*/ 	.short	0x0100
        /*0c3e*/ 	.byte	0x08
	.zero		1


	//   ....[22]....
        /*0c40*/ 	.word	0x00001a30
        /*0c44*/ 	.word	0x000000ff
        /*0c48*/ 	.word	0x00016800
        /*0c4c*/ 	.short	0x010a
        /*0c4e*/ 	.byte	0x2d
	.zero		1


	//   ....[23]....
        /*0c50*/ 	.word	0x00001ab0
        /*0c54*/ 	.word	0x0000000d
        /*0c58*/ 	.word	0x00016830
        /*0c5c*/ 	.short	0x010a
        /*0c5e*/ 	.byte	0x3f
	.zero		1


	//   ....[24]....
        /*0c60*/ 	.word	0x00001af0
        /*0c64*/ 	.word	0x0000000d
        /*0c68*/ 	.word	0x00016830
        /*0c6c*/ 	.short	0x010a
        /*0c6e*/ 	.byte	0x3f
	.zero		1


	//   ....[25]....
        /*0c70*/ 	.word	0x000022a0
        /*0c74*/ 	.word	0x000000ff
        /*0c78*/ 	.word	0x00000000
        /*0c7c*/ 	.short	0x0101
        /*0c7e*/ 	.byte	0x06
	.zero		1


	//   ....[26]....
        /*0c80*/ 	.word	0x00005580
        /*0c84*/ 	.word	0x000000ff
        /*0c88*/ 	.word	0x00016830
        /*0c8c*/ 	.short	0x010a
        /*0c8e*/ 	.byte	0x06
	.zero		1


	//   ....[27]....
        /*0c90*/ 	.word	0x000055c0
        /*0c94*/ 	.word	0x000000ff
        /*0c98*/ 	.word	0x00016830
        /*0c9c*/ 	.short	0x010a
        /*0c9e*/ 	.byte	0x06
	.zero		1


	//   ....[28]....
        /*0ca0*/ 	.word	0x000057d0
        /*0ca4*/ 	.word	0x000000ff
        /*0ca8*/ 	.word	0x00016850
        /*0cac*/ 	.short	0x010a
        /*0cae*/ 	.byte	0x06
	.zero		1


	//   ....[29]....
        /*0cb0*/ 	.word	0x00005810
        /*0cb4*/ 	.word	0x000000ff
        /*0cb8*/ 	.word	0x00016850
        /*0cbc*/ 	.short	0x010a
        /*0cbe*/ 	.byte	0x06
	.zero		1


	//   ....[30]....
        /*0cc0*/ 	.word	0x00006090
        /*0cc4*/ 	.word	0x000000ff
        /*0cc8*/ 	.word	0x00000000
        /*0ccc*/ 	.short	0x0101
        /*0cce*/ 	.byte	0x06
	.zero		1


	//   ....[31]....
        /*0cd0*/ 	.word	0x000086f0
        /*0cd4*/ 	.word	0x000000ff
        /*0cd8*/ 	.word	0x00000000
        /*0cdc*/ 	.short	0x0101
        /*0cde*/ 	.byte	0x06
	.zero		1


	//   ....[32]....
        /*0ce0*/ 	.word	0x00008e20
        /*0ce4*/ 	.word	0x000000ff
        /*0ce8*/ 	.word	0x00016830
        /*0cec*/ 	.short	0x010a
        /*0cee*/ 	.byte	0x06
	.zero		1


	//   ....[33]....
        /*0cf0*/ 	.word	0x00008e60
        /*0cf4*/ 	.word	0x000000ff
        /*0cf8*/ 	.word	0x00016830
        /*0cfc*/ 	.short	0x010a
        /*0cfe*/ 	.byte	0x06
	.zero		1


	//   ....[34]....
        /*0d00*/ 	.word	0x00009070
        /*0d04*/ 	.word	0x000000ff
        /*0d08*/ 	.word	0x00016850
        /*0d0c*/ 	.short	0x010a
        /*0d0e*/ 	.byte	0x06
	.zero		1


	//   ....[35]....
        /*0d10*/ 	.word	0x000090b0
        /*0d14*/ 	.word	0x000000ff
        /*0d18*/ 	.word	0x00016850
        /*0d1c*/ 	.short	0x010a
        /*0d1e*/ 	.byte	0x06
	.zero		1


	//   ....[36]....
        /*0d20*/ 	.word	0x00009990
        /*0d24*/ 	.word	0x000000ff
        /*0d28*/ 	.word	0x00000000
        /*0d2c*/ 	.short	0x0101
        /*0d2e*/ 	.byte	0x06
	.zero		1


	//   ....[37]....
        /*0d30*/ 	.word	0x0000ae80
        /*0d34*/ 	.word	0x000000ff
        /*0d38*/ 	.word	0x00000000
        /*0d3c*/ 	.short	0x0101
        /*0d3e*/ 	.byte	0x06
	.zero		1


	//   ....[38]....
        /*0d40*/ 	.word	0x0000b380
        /*0d44*/ 	.word	0x000000ff
        /*0d48*/ 	.word	0x00016830
        /*0d4c*/ 	.short	0x010a
        /*0d4e*/ 	.byte	0x06
	.zero		1


	//   ....[39]....
        /*0d50*/ 	.word	0x0000b3c0
        /*0d54*/ 	.word	0x000000ff
        /*0d58*/ 	.word	0x00016830
        /*0d5c*/ 	.short	0x010a
        /*0d5e*/ 	.byte	0x06
	.zero		1


	//   ....[40]....
        /*0d60*/ 	.word	0x0000b5a0
        /*0d64*/ 	.word	0x000000ff
        /*0d68*/ 	.word	0x00016850
        /*0d6c*/ 	.short	0x010a
        /*0d6e*/ 	.byte	0x06
	.zero		1


	//   ....[41]....
        /*0d70*/ 	.word	0x0000b5e0
        /*0d74*/ 	.word	0x000000ff
        /*0d78*/ 	.word	0x00016850
        /*0d7c*/ 	.short	0x010a
        /*0d7e*/ 	.byte	0x06
	.zero		1


	//   ....[42]....
        /*0d80*/ 	.word	0x0000be60
        /*0d84*/ 	.word	0x000000ff
        /*0d88*/ 	.word	0x00000000
        /*0d8c*/ 	.short	0x0101
        /*0d8e*/ 	.byte	0x06
	.zero		1


	//   ....[43]....
        /*0d90*/ 	.word	0x0000e4c0
        /*0d94*/ 	.word	0x000000ff
        /*0d98*/ 	.word	0x00000000
        /*0d9c*/ 	.short	0x0101
        /*0d9e*/ 	.byte	0x06
	.zero		1


	//   ....[44]....
        /*0da0*/ 	.word	0x0000e8c0
        /*0da4*/ 	.word	0x000000ff
        /*0da8*/ 	.word	0x00016850
        /*0dac*/ 	.short	0x010a
        /*0dae*/ 	.byte	0x05
	.zero		1


	//   ....[45]....
        /*0db0*/ 	.word	0x0000e900
        /*0db4*/ 	.word	0x000000ff
        /*0db8*/ 	.word	0x00016850
        /*0dbc*/ 	.short	0x010a
        /*0dbe*/ 	.byte	0x05
	.zero		1


	//   ....[46]....
        /*0dc0*/ 	.word	0x0000ee60
        /*0dc4*/ 	.word	0x000000ff
        /*0dc8*/ 	.word	0x00000000
        /*0dcc*/ 	.short	0x0101
        /*0dce*/ 	.byte	0x04
	.zero		1


	//   ....[47]....
        /*0dd0*/ 	.word	0x0000fd10
        /*0dd4*/ 	.word	0x00000015
        /*0dd8*/ 	.word	0x00000000
        /*0ddc*/ 	.short	0x0101
        /*0dde*/ 	.byte	0x3f
	.zero		1


	//   ....[48]....
        /*0de0*/ 	.word	0x000128e0
        /*0de4*/ 	.word	0x00000003
        /*0de8*/ 	.word	0x00016840
        /*0dec*/ 	.short	0x010a
        /*0dee*/ 	.byte	0x3f
	.zero		1


	//   ....[49]....
        /*0df0*/ 	.word	0x000130a0
        /*0df4*/ 	.word	0x00000003
        /*0df8*/ 	.word	0x00016830
        /*0dfc*/ 	.short	0x0107
        /*0dfe*/ 	.byte	0x3f
	.zero		1


	//   ....[50]....
        /*0e00*/ 	.word	0x00013170
        /*0e04*/ 	.word	0x00000003
        /*0e08*/ 	.word	0x00016830
        /*0e0c*/ 	.short	0x0101
        /*0e0e*/ 	.byte	0x3f
	.zero		1


	//   ....[51]....
        /*0e10*/ 	.word	0x00013fb0
        /*0e14*/ 	.word	0x00000016
        /*0e18*/ 	.word	0x00016800
        /*0e1c*/ 	.short	0x0107
        /*0e1e*/ 	.byte	0x3f
	.zero		1


	//   ....[52]....
        /*0e20*/ 	.word	0x000140a0
        /*0e24*/ 	.word	0x00000016
        /*0e28*/ 	.word	0x00016800
        /*0e2c*/ 	.short	0x0101
        /*0e2e*/ 	.byte	0x3f
	.zero		1


	//   ....[53]....
        /*0e30*/ 	.word	0x000140c0
        /*0e34*/ 	.word	0x00000016
        /*0e38*/ 	.word	0x00016820
        /*0e3c*/ 	.short	0x010a
        /*0e3e*/ 	.byte	0x3f
	.zero		1


	//   ....[54]....
        /*0e40*/ 	.word	0x00014470
        /*0e44*/ 	.word	0x00000005
        /*0e48*/ 	.word	0x00016840
        /*0e4c*/ 	.short	0x010a
        /*0e4e*/ 	.byte	0x3f
	.zero		1


	//   ....[55]....
        /*0e50*/ 	.word	0x00014980
        /*0e54*/ 	.word	0x00000005
        /*0e58*/ 	.word	0x00016830
        /*0e5c*/ 	.short	0x0107
        /*0e5e*/ 	.byte	0x3f
	.zero		1


	//   ....[56]....
        /*0e60*/ 	.word	0x00014a40
        /*0e64*/ 	.word	0x00000005
        /*0e68*/ 	.word	0x00016830
        /*0e6c*/ 	.short	0x0101
        /*0e6e*/ 	.byte	0x3f
	.zero		1


	//   ....[57]....
        /*0e70*/ 	.word	0x00014aa0
        /*0e74*/ 	.word	0x00000005
        /*0e78*/ 	.word	0x00016860
        /*0e7c*/ 	.short	0x010a
        /*0e7e*/ 	.byte	0x3f
	.zero		1


	//   ....[58]....
        /*0e80*/ 	.word	0x00014f70
        /*0e84*/ 	.word	0x00000005
        /*0e88*/ 	.word	0x00016850
        /*0e8c*/ 	.short	0x0107
        /*0e8e*/ 	.byte	0x3f
	.zero		1


	//   ....[59]....
        /*0e90*/ 	.word	0x00015120
        /*0e94*/ 	.word	0x00000005
        /*0e98*/ 	.word	0x00016850
        /*0e9c*/ 	.short	0x0101
        /*0e9e*/ 	.byte	0x3f
	.zero		1


	//   ....[60]....
        /*0ea0*/ 	.word	0x00015340
        /*0ea4*/ 	.word	0x00000000
        /*0ea8*/ 	.word	0x00016860
        /*0eac*/ 	.short	0x010a
        /*0eae*/ 	.byte	0x3f
	.zero		1


	//   ....[61]....
        /*0eb0*/ 	.word	0x000157d0
        /*0eb4*/ 	.word	0x00000000
        /*0eb8*/ 	.word	0x00016850
        /*0ebc*/ 	.short	0x0107
        /*0ebe*/ 	.byte	0x3f
	.zero		1


	//   ....[62]....
        /*0ec0*/ 	.word	0x000158a0
        /*0ec4*/ 	.word	0x00000000
        /*0ec8*/ 	.word	0x00016850
        /*0ecc*/ 	.short	0x0101
        /*0ece*/ 	.byte	0x3f
	.zero		1


	//   ....[63]....
        /*0ed0*/ 	.word	0x000165d0
        /*0ed4*/ 	.word	0x00000005
        /*0ed8*/ 	.word	0x00016820
        /*0edc*/ 	.short	0x010a
        /*0ede*/ 	.byte	0x3f
	.zero		1


	//   ....[64]....
        /*0ee0*/ 	.word	0x00016750
        /*0ee4*/ 	.word	0x00000003
        /*0ee8*/ 	.word	0x00016840
        /*0eec*/ 	.short	0x010a
        /*0eee*/ 	.byte	0x3f
	.zero		1


	//   ....[65]....
        /*0ef0*/ 	.word	0x000167f0
        /*0ef4*/ 	.word	0x00000005
        /*0ef8*/ 	.word	0x00016840
        /*0efc*/ 	.short	0x010a
        /*0efe*/ 	.byte	0x3f
	.zero		1


	//   ....[66]....
        /*0f00*/ 	.word	0x00016830
        /*0f04*/ 	.word	0x00000003
        /*0f08*/ 	.word	0x00016860
        /*0f0c*/ 	.short	0x010a
        /*0f0e*/ 	.byte	0x3f
	.zero		1


	//   ....[67]....
        /*0f10*/ 	.word	0x00016870
        /*0f14*/ 	.word	0x00000005
        /*0f18*/ 	.word	0x00016860
        /*0f1c*/ 	.short	0x010a
        /*0f1e*/ 	.byte	0x3f
	.zero		1


	//   ....[68]....
        /*0f20*/ 	.word	0x000168e0
        /*0f24*/ 	.word	0x00000003
        /*0f28*/ 	.word	0x00016800
        /*0f2c*/ 	.short	0x010a
        /*0f2e*/ 	.byte	0x3f
	.zero		1


	//   ....[69]....
        /*0f30*/ 	.word	0x00016930
        /*0f34*/ 	.word	0x0000000d
        /*0f38*/ 	.word	0x00016830
        /*0f3c*/ 	.short	0x010a
        /*0f3e*/ 	.byte	0x3f
	.zero		1


	//   ....[70]....
        /*0f40*/ 	.word	0x00016990
        /*0f44*/ 	.word	0x00000007
        /*0f48*/ 	.word	0x00016830
        /*0f4c*/ 	.short	0x010a
        /*0f4e*/ 	.byte	0x3f
	.zero		1


	//   ....[71]....
        /*0f50*/ 	.word	0x000169f0
        /*0f54*/ 	.word	0x00000007
        /*0f58*/ 	.word	0x00016850
        /*0f5c*/ 	.short	0x010a
        /*0f5e*/ 	.byte	0x3f
	.zero		1


	//   ....[72]....
        /*0f60*/ 	.word	0x00016a50
        /*0f64*/ 	.word	0x00000007
        /*0f68*/ 	.word	0x00016830
        /*0f6c*/ 	.short	0x010a
        /*0f6e*/ 	.byte	0x3f
	.zero		1


	//   ....[73]....
        /*0f70*/ 	.word	0x00016ab0
        /*0f74*/ 	.word	0x00000007
        /*0f78*/ 	.word	0x00016850
        /*0f7c*/ 	.short	0x010a
        /*0f7e*/ 	.byte	0x3f
	.zero		1


	//   ....[74]....
        /*0f80*/ 	.word	0x00016b10
        /*0f84*/ 	.word	0x00000007
        /*0f88*/ 	.word	0x00016830
        /*0f8c*/ 	.short	0x010a
        /*0f8e*/ 	.byte	0x3f
	.zero		1


	//   ....[75]....
        /*0f90*/ 	.word	0x00016b70
        /*0f94*/ 	.word	0x00000007
        /*0f98*/ 	.word	0x00016850
        /*0f9c*/ 	.short	0x010a
        /*0f9e*/ 	.byte	0x3f
	.zero		1


	//   ....[76]....
        /*0fa0*/ 	.word	0x00016bd0
        /*0fa4*/ 	.word	0x00000004
        /*0fa8*/ 	.word	0x00016850
        /*0fac*/ 	.short	0x010a
        /*0fae*/ 	.byte	0x3f
	.zero		1


	//   ....[77]....
        /*0fb0*/ 	.word	0x00016cf0
        /*0fb4*/ 	.word	0x00000003
        /*0fb8*/ 	.word	0x00016840
        /*0fbc*/ 	.short	0x010a
        /*0fbe*/ 	.byte	0x3f
	.zero		1


	//   ....[78]....
        /*0fc0*/ 	.word	0x00018790
        /*0fc4*/ 	.word	0x00000016
        /*0fc8*/ 	.word	0x00016820
        /*0fcc*/ 	.short	0x010a
        /*0fce*/ 	.byte	0x3f
	.zero		1


	//   ....[79]....
        /*0fd0*/ 	.word	0x000187e0
        /*0fd4*/ 	.word	0x00000005
        /*0fd8*/ 	.word	0x00016840
        /*0fdc*/ 	.short	0x010a
        /*0fde*/ 	.byte	0x3f
	.zero		1


	//   ....[80]....
        /*0fe0*/ 	.word	0x000190f0
        /*0fe4*/ 	.word	0x00000005
        /*0fe8*/ 	.word	0x00016860
        /*0fec*/ 	.short	0x010a
        /*0fee*/ 	.byte	0x3f
	.zero		1


	//   ....[81]....
        /*0ff0*/ 	.word	0x00019a60
        /*0ff4*/ 	.word	0x00000000
        /*0ff8*/ 	.word	0x00016860
        /*0ffc*/ 	.short	0x010a
        /*0ffe*/ 	.byte	0x3f
	.zero		1


	//   ....[82]....
        /*1000*/ 	.word	0x0001ad00
        /*1004*/ 	.word	0x00000005
        /*1008*/ 	.word	0x00016820
        /*100c*/ 	.short	0x010a
        /*100e*/ 	.byte	0x3f
	.zero		1


	//   ....[83]....
        /*1010*/ 	.word	0x0001aea0
        /*1014*/ 	.word	0x00000003
        /*1018*/ 	.word	0x00016840
        /*101c*/ 	.short	0x010a
        /*101e*/ 	.byte	0x3f
	.zero		1


	//   ....[84]....
        /*1020*/ 	.word	0x0001aef0
        /*1024*/ 	.word	0x00000005
        /*1028*/ 	.word	0x00016840
        /*102c*/ 	.short	0x010a
        /*102e*/ 	.byte	0x3f
	.zero		1


	//   ....[85]....
        /*1030*/ 	.word	0x0001af40
        /*1034*/ 	.word	0x00000003
        /*1038*/ 	.word	0x00016860
        /*103c*/ 	.short	0x010a
        /*103e*/ 	.byte	0x3f
	.zero		1


	//----- nvinfo : EIATTR_NUM_MBARRIERS
	.align		4
.L_1497:
        /*1040*/ 	.byte	0x03, 0x38
        /*1042*/ 	.short	0x0016


	//----- nvinfo : EIATTR_EXIT_INSTR_OFFSETS
	.align		4
        /*1044*/ 	.byte	0x04, 0x1c
        /*1046*/ 	.short	(.L_1499 - .L_1498)


	//   ....[0]....
.L_1498:
        /*1048*/ 	.word	0x000009b0


	//   ....[1]....
        /*104c*/ 	.word	0x00010940


	//   ....[2]....
        /*1050*/ 	.word	0x000168c0


	//----- nvinfo : EIATTR_MAX_THREADS
	.align		4
.L_1499:
        /*1054*/ 	.byte	0x04, 0x05
        /*1056*/ 	.short	(.L_1501 - .L_1500)
.L_1500:
        /*1058*/ 	.word	0x00000200
        /*105c*/ 	.word	0x00000001
        /*1060*/ 	.word	0x00000001


	//----- nvinfo : EIATTR_CRS_STACK_SIZE
	.align		4
.L_1501:
        /*1064*/ 	.byte	0x04, 0x1e
        /*1066*/ 	.short	(.L_1503 - .L_1502)
.L_1502:
        /*1068*/ 	.word	0x00000000


	//----- nvinfo : EIATTR_CBANK_PARAM_SIZE
	.align		4
.L_1503:
        /*106c*/ 	.byte	0x03, 0x19
        /*106e*/ 	.short	0x0af0


	//----- nvinfo : EIATTR_PARAM_CBANK
	.align		4
        /*1070*/ 	.byte	0x04, 0x0a
        /*1072*/ 	.short	(.L_1505 - .L_1504)
	.align		4
.L_1504:
        /*1074*/ 	.word	index@(.nv.constant0._ZN7cutlass13device_kernelIN5flash11enable_sm90INS1_16FlashAttnFwdSm90INS1_25CollectiveMainloopFwdSm90ILi2EN4cute5tupleIJNS5_1CILi1EEES8_S8_EEENS6_IJNS7_ILi192EEENS7_ILi128EEENS7_ILi64EEEEEELi64ENS_10bfloat16_tEfNS_4arch4Sm90ELb0ELb1ELb1ELb1ELb1ELb0ELb0ELb1ELb1ELb1ELb0ELb0EEENS1_21CollectiveEpilogueFwdINS6_IJSA_SC_SB_EEES9_SE_SG_Li384ELb1ELb1ELb0ELb0EEENS1_36VarlenDynamicPersistentTileSchedulerILi192ELi128ELi384ELi128ELb0ELb1ELb1ELb1ELb0ELb1EEEEEEEEEvNT_6ParamsE)
        /*1078*/ 	.short	0x0210
        /*107a*/ 	.short	0x0af0


	//----- nvinfo : EIATTR_SW_WAR
	.align		4
.L_1505:
        /*107c*/ 	.byte	0x04, 0x36
        /*107e*/ 	.short	(.L_1507 - .L_1506)
.L_1506:
        /*1080*/ 	.word	0x00000008
.L_1507:


//--------------------- .nv.info._ZN7cutlass13device_kernelIN5flash11enable_sm90INS1_16FlashAttnFwdSm90INS1_25CollectiveMainloopFwdSm90ILi2EN4cute5tupleIJNS5_1CILi1EEES8_S8_EEENS6_IJNS7_ILi192EEENS7_ILi128EEENS7_ILi64EEEEEELi64ENS_10bfloat16_tEfNS_4arch4Sm90ELb0ELb1ELb1ELb1ELb1ELb1ELb0ELb1ELb1ELb1ELb0ELb0EEENS1_21CollectiveEpilogueFwdINS6_IJSA_SC_SB_EEES9_SE_SG_Li384ELb1ELb1ELb0ELb0EEENS1_36VarlenDynamicPersistentTileSchedulerILi192ELi128ELi384ELi128ELb0ELb1ELb1ELb1ELb0ELb1EEEEEEEEEvNT_6ParamsE --------------------------
	.section	.nv.info._ZN7cutlass13device_kernelIN5flash11enable_sm90INS1_16FlashAttnFwdSm90INS1_25CollectiveMainloopFwdSm90ILi2EN4cute5tupleIJNS5_1CILi1EEES8_S8_EEENS6_IJNS7_ILi192EEENS7_ILi128EEENS7_ILi64EEEEEELi64ENS_10bfloat16_tEfNS_4arch4Sm90ELb0ELb1ELb1ELb1ELb1ELb1ELb0ELb1ELb1ELb1ELb0ELb0EEENS1_21CollectiveEpilogueFwdINS6_IJSA_SC_SB_EEES9_SE_SG_Li384ELb1ELb1ELb0ELb0EEENS1_36VarlenDynamicPersistentTileSchedulerILi192ELi128ELi384ELi128ELb0ELb1ELb1ELb1ELb0ELb1EEEEEEEEEvNT_6ParamsE,"",@"SHT_CUDA_INFO"
	.sectionflags	@""
	.align	4


	//----- nvinfo : EIATTR_CUDA_API_VERSION
	.align		4
        /*0000*/ 	.byte	0x04, 0x37
        /*0002*/ 	.short	(.L_1509 - .L_1508)
.L_1508:
        /*0004*/ 	.word	0x00000082


	//----- nvinfo : EIATTR_KPARAM_INFO
	.align		4
.L_1509:
        /*0008*/ 	.byte	0x04, 0x17
        /*000a*/ 	.short	(.L_1511 - .L_1510)
.L_1510:
        /*000c*/ 	.word	0x00000000
        /*0010*/ 	.short	0x0000
        /*0012*/ 	.short	0x0070
        /*0014*/ 	.byte	0x00, 0xf0, 0x01, 0x2a


	//----- nvinfo : EIATTR_SPARSE_MMA_MASK
	.align		4
.L_1511:
        /*0018*/ 	.byte	0x03, 0x50
        /*001a*/ 	.short	0x0000


	//----- nvinfo : EIATTR_MAXREG_COUNT
	.align		4
        /*001c*/ 	.byte	0x03, 0x1b
        /*001e*/ 	.short	0x0080


	//----- nvinfo : EIATTR_NUM_BARRIERS
	.align		4
        /*0020*/ 	.byte	0x02, 0x4c
        /*0022*/ 	.byte	0x10
	.zero		1


	//----- nvinfo : EIATTR_EXTERNS
	.align		4
        /*0024*/ 	.byte	0x04, 0x0f
        /*0026*/ 	.short	(.L_1513 - .L_1512)


	//   ....[0]....
	.align		4
.L_1512:
        /*0028*/ 	.word	index@(__assertfail)


	//----- nvinfo : EIATTR_ANNOTATIONS
	.align		4
.L_1513:
        /*002c*/ 	.byte	0x04, 0x55
        /*002e*/ 	.short	(.L_1515 - .L_1514)


	//   ....[0]....
.L_1514:
        /* <DEDUP_REMOVED lines=76> */


	//----- nvinfo : EIATTR_MERCURY_ISA_VERSION
	.align		4
.L_1515:
        /*04e0*/ 	.byte	0x03, 0x5f
        /*04e2*/ 	.short	0x0101


	//----- nvinfo : EIATTR_UNUSED_LOAD_BYTE_OFFSET
	.align		4
        /*04e4*/ 	.byte	0x04, 0x44
        /*04e6*/ 	.short	(.L_1517 - .L_1516)


	//   ....[0]....
.L_1516:
        /*04e8*/ 	.word	0x00000a90
        /*04ec*/ 	.word	0x0000fff0


	//   ....[1]....
        /*04f0*/ 	.word	0x000178e0
        /*04f4*/ 	.word	0x0000fff0


	//----- nvinfo : EIATTR_INT_WARP_WIDE_INSTR_OFFSETS
	.align		4
.L_1517:
        /*04f8*/ 	.byte	0x04, 0x31
        /*04fa*/ 	.short	(.L_1519 - .L_1518)


	//   ....[0]....
.L_1518:
        /*04fc*/ 	.word	0x00000130


	//   ....[1]....
        /*0500*/ 	.word	0x00000170


	//   ....[2]....
        /*0504*/ 	.word	0x000001e0


	//   ....[3]....
        /*0508*/ 	.word	0x0001bb20


	//   ....[4]....
        /*050c*/ 	.word	0x0001bbb0


	//   ....[5]....
        /*0510*/ 	.word	0x0001edf0


	//   ....[6]....
        /*0514*/ 	.word	0x0001ee80


	//----- nvinfo : EIATTR_COOP_GROUP_MASK_REGIDS
	.align		4
.L_1519:
        /*0518*/ 	.byte	0x04, 0x29
        /*051a*/ 	.short	(.L_1521 - .L_1520)


	//   ....[0]....
.L_1520:
        /*051c*/ 	.word	0xffffffff


	//   ....[1]....
        /*0520*/ 	.word	0xffffffff


	//   ....[2]....
        /*0524*/ 	.word	0xffffffff


	//   ....[3]....
        /*0528*/ 	.word	0xffffffff


	//   ....[4]....
        /*052c*/ 	.word	0xffffffff


	//   ....[5]....
        /*0530*/ 	.word	0xffffffff


	//   ....[6]....
        /*0534*/ 	.word	0xffffffff


	//   ....[7]....
        /*0538*/ 	.word	0xffffffff


	//   ....[8]....
        /*053c*/ 	.word	0xffffffff


	//   ....[9]....
        /*0540*/ 	.word	0xffffffff


	//   ....[10]....
        /*0544*/ 	.word	0xffffffff


	//   ....[11]....
        /*0548*/ 	.word	0xffffffff


	//   ....[12]....
        /*054c*/ 	.word	0xffffffff


	//   ....[13]....
        /*0550*/ 	.word	0xffffffff


	//   ....[14]....
        /*0554*/ 	.word	0xffffffff


	//   ....[15]....
        /*0558*/ 	.word	0xffffffff


	//   ....[16]....
        /*055c*/ 	.word	0xffffffff


	//   ....[17]....
        /*0560*/ 	.word	0xffffffff


	//   ....[18]....
        /*0564*/ 	.word	0xffffffff


	//   ....[19]....
        /*0568*/ 	.word	0xffffffff


	//   ....[20]....
        /*056c*/ 	.word	0xffffffff


	//   ....[21]....
        /*0570*/ 	.word	0xffffffff


	//   ....[22]....
        /*0574*/ 	.word	0xffffffff


	//   ....[23]....
        /*0578*/ 	.word	0xffffffff


	//   ....[24]....
        /*057c*/ 	.word	0xffffffff


	//   ....[25]....
        /*0580*/ 	.word	0xffffffff


	//   ....[26]....
        /*0584*/ 	.word	0xffffffff


	//   ....[27]....
        /*0588*/ 	.word	0xffffffff


	//   ....[28]....
        /*058c*/ 	.word	0xffffffff


	//   ....[29]....
        /*0590*/ 	.word	0xffffffff


	//   ....[30]....
        /*0594*/ 	.word	0xffffffff


	//   ....[31]....
        /*0598*/ 	.word	0xffffffff


	//   ....[32]....
        /*059c*/ 	.word	0xffffffff


	//   ....[33]....
        /*05a0*/ 	.word	0xffffffff


	//   ....[34]....
        /*05a4*/ 	.word	0xffffffff


	//   ....[35]....
        /*05a8*/ 	.word	0xffffffff


	//   ....[36]....
        /*05ac*/ 	.word	0xffffffff


	//   ....[37]....
        /*05b0*/ 	.word	0xffffffff


	//   ....[38]....
        /*05b4*/ 	.word	0xffffffff


	//   ....[39]....
        /*05b8*/ 	.word	0xffffffff


	//   ....[40]....
        /*05bc*/ 	.word	0xffffffff


	//   ....[41]....
        /*05c0*/ 	.word	0xffffffff


	//   ....[42]....
        /*05c4*/ 	.word	0xffffffff


	//   ....[43]....
        /*05c8*/ 	.word	0xffffffff


	//   ....[44]....
        /*05cc*/ 	.word	0xffffffff


	//   ....[45]....
        /*05d0*/ 	.word	0xffffffff


	//   ....[46]....
        /*05d4*/ 	.word	0xffffffff


	//   ....[47]....
        /*05d8*/ 	.word	0xffffffff


	//   ....[48]....
        /*05dc*/ 	.word	0xffffffff


	//   ....[49]....
        /*05e0*/ 	.word	0xffffffff


	//   ....[50]....
        /*05e4*/ 	.word	0xffffffff


	//   ....[51]....
        /*05e8*/ 	.word	0xffffffff


	//   ....[52]....
        /*05ec*/ 	.word	0xffffffff


	//   ....[53]....
        /*05f0*/ 	.word	0xffffffff


	//   ....[54]....
        /*05f4*/ 	.word	0xffffffff


	//   ....[55]....
        /*05f8*/ 	.word	0xffffffff


	//   ....[56]....
        /*05fc*/ 	.word	0xffffffff


	//   ....[57]....
        /*0600*/ 	.word	0xffffffff


	//   ....[58]....
        /*0604*/ 	.word	0xffffffff


	//   ....[59]....
        /*0608*/ 	.word	0xffffffff


	//   ....[60]....
        /*060c*/ 	.word	0xffffffff


	//   ....[61]....
        /*0610*/ 	.word	0xffffffff


	//   ....[62]....
        /*0614*/ 	.word	0xffffffff


	//   ....[63]....
        /*0618*/ 	.word	0xffffffff


	//   ....[64]....
        /*061c*/ 	.word	0xffffffff


	//   ....[65]....
        /*0620*/ 	.word	0xffffffff


	//   ....[66]....
        /*0624*/ 	.word	0xffffffff


	//   ....[67]....
        /*0628*/ 	.word	0xffffffff


	//   ....[68]....
        /*062c*/ 	.word	0xffffffff


	//   ....[69]....
        /*0630*/ 	.word	0xffffffff


	//   ....[70]....
        /*0634*/ 	.word	0xffffffff


	//   ....[71]....
        /*0638*/ 	.word	0xffffffff


	//   ....[72]....
        /*063c*/ 	.word	0xffffffff


	//   ....[73]....
        /*0640*/ 	.word	0xffffffff


	//   ....[74]....
        /*0644*/ 	.word	0xffffffff


	//   ....[75]....
        /*0648*/ 	.word	0xffffffff


	//   ....[76]....
        /*064c*/ 	.word	0xffffffff


	//   ....[77]....
        /*0650*/ 	.word	0xffffffff


	//   ....[78]....
        /*0654*/ 	.word	0xffffffff


	//   ....[79]....
        /*0658*/ 	.word	0xffffffff


	//   ....[80]....
        /*065c*/ 	.word	0xffffffff


	//   ....[81]....
        /*0660*/ 	.word	0xffffffff


	//   ....[82]....
        /*0664*/ 	.word	0xffffffff


	//   ....[83]....
        /*0668*/ 	.word	0xffffffff


	//   ....[84]....
        /*066c*/ 	.word	0xffffffff


	//   ....[85]....
        /*0670*/ 	.word	0xffffffff


	//   ....[86]....
        /*0674*/ 	.word	0xffffffff


	//   ....[87]....
        /*0678*/ 	.word	0xffffffff


	//   ....[88]....
        /*067c*/ 	.word	0xffffffff


	//   ....[89]....
        /*0680*/ 	.word	0xffffffff


	//   ....[90]....
        /*0684*/ 	.word	0xffffffff


	//   ....[91]....
        /*0688*/ 	.word	0xffffffff


	//   ....[92]....
        /*068c*/ 	.word	0xffffffff


	//   ....[93]....
        /*0690*/ 	.word	0xffffffff


	//   ....[94]....
        /*0694*/ 	.word	0xffffffff


	//   ....[95]....
        /*0698*/ 	.word	0xffffffff


	//   ....[96]....
        /*069c*/ 	.word	0xffffffff


	//   ....[97]....
        /*06a0*/ 	.word	0xffffffff


	//   ....[98]....
        /*06a4*/ 	.word	0xffffffff


	//   ....[99]....
        /*06a8*/ 	.word	0xffffffff


	//   ....[100]....
        /*06ac*/ 	.word	0xffffffff


	//   ....[101]....
        /*06b0*/ 	.word	0xffffffff


	//   ....[102]....
        /*06b4*/ 	.word	0xffffffff


	//   ....[103]....
        /*06b8*/ 	.word	0xffffffff


	//   ....[104]....
        /*06bc*/ 	.word	0xffffffff


	//   ....[105]....
        /*06c0*/ 	.word	0xffffffff


	//   ....[106]....
        /*06c4*/ 	.word	0xffffffff


	//   ....[107]....
        /*06c8*/ 	.word	0xffffffff


	//   ....[108]....
        /*06cc*/ 	.word	0xffffffff


	//   ....[109]....
        /*06d0*/ 	.word	0xffffffff


	//   ....[110]....
        /*06d4*/ 	.word	0xffffffff


	//   ....[111]....
        /*06d8*/ 	.word	0xffffffff


	//   ....[112]....
        /*06dc*/ 	.word	0xffffffff


	//   ....[113]....
        /*06e0*/ 	.word	0xffffffff


	//   ....[114]....
        /*06e4*/ 	.word	0xffffffff


	//   ....[115]....
        /*06e8*/ 	.word	0xffffffff


	//   ....[116]....
        /*06ec*/ 	.word	0xffffffff


	//   ....[117]....
        /*06f0*/ 	.word	0xffffffff


	//   ....[118]....
        /*06f4*/ 	.word	0xffffffff


	//   ....[119]....
        /*06f8*/ 	.word	0xffffffff


	//   ....[120]....
        /*06fc*/ 	.word	0xffffffff


	//   ....[121]....
        /*0700*/ 	.word	0xffffffff


	//   ....[122]....
        /*0704*/ 	.word	0xffffffff


	//   ....[123]....
        /*0708*/ 	.word	0xffffffff


	//   ....[124]....
        /*070c*/ 	.word	0xffffffff


	//   ....[125]....
        /*0710*/ 	.word	0xffffffff


	//   ....[126]....
        /*0714*/ 	.word	0xffffffff


	//   ....[127]....
        /*0718*/ 	.word	0xffffffff


	//   ....[128]....
        /*071c*/ 	.word	0xffffffff


	//   ....[129]....
        /*0720*/ 	.word	0xffffffff


	//   ....[130]....
        /*0724*/ 	.word	0xffffffff


	//   ....[131]....
        /*0728*/ 	.word	0xffffffff


	//   ....[132]....
        /*072c*/ 	.word	0xffffffff


	//   ....[133]....
        /*0730*/ 	.word	0xffffffff


	//   ....[134]....
        /*0734*/ 	.word	0xffffffff


	//   ....[135]....
        /*0738*/ 	.word	0xffffffff


	//   ....[136]....
        /*073c*/ 	.word	0xffffffff


	//   ....[137]....
        /*0740*/ 	.word	0xffffffff


	//   ....[138]....
        /*0744*/ 	.word	0xffffffff


	//   ....[139]....
        /*0748*/ 	.word	0xffffffff


	//   ....[140]....
        /*074c*/ 	.word	0xffffffff


	//   ....[141]....
        /*0750*/ 	.word	0xffffffff


	//   ....[142]....
        /*0754*/ 	.word	0xffffffff


	//   ....[143]....
        /*0758*/ 	.word	0xffffffff


	//   ....[144]....
        /*075c*/ 	.word	0xffffffff


	//   ....[145]....
        /*0760*/ 	.word	0xffffffff


	//   ....[146]....
        /*0764*/ 	.word	0xffffffff


	//   ....[147]....
        /*0768*/ 	.word	0xffffffff


	//   ....[148]....
        /*076c*/ 	.word	0xffffffff


	//   ....[149]....
        /*0770*/ 	.word	0xffffffff


	//   ....[150]....
        /*0774*/ 	.word	0xffffffff


	//   ....[151]....
        /*0778*/ 	.word	0xffffffff


	//   ....[152]....
        /*077c*/ 	.word	0xffffffff


	//   ....[153]....
        /*0780*/ 	.word	0xffffffff


	//   ....[154]....
        /*0784*/ 	.word	0xffffffff


	//   ....[155]....
        /*0788*/ 	.word	0xffffffff


	//   ....[156]....
        /*078c*/ 	.word	0xffffffff


	//   ....[157]....
        /*0790*/ 	.word	0xffffffff


	//   ....[158]....
        /*0794*/ 	.word	0xffffffff


	//   ....[159]....
        /*0798*/ 	.word	0xffffffff


	//   ....[160]....
        /*079c*/ 	.word	0xffffffff


	//   ....[161]....
        /*07a0*/ 	.word	0xffffffff


	//   ....[162]....
        /*07a4*/ 	.word	0xffffffff


	//   ....[163]....
        /*07a8*/ 	.word	0xffffffff


	//   ....[164]....
        /*07ac*/ 	.word	0xffffffff


	//   ....[165]....
        /*07b0*/ 	.word	0xffffffff


	//   ....[166]....
        /*07b4*/ 	.word	0xffffffff


	//   ....[167]....
        /*07b8*/ 	.word	0xffffffff


	//   ....[168]....
        /*07bc*/ 	.word	0xffffffff


	//   ....[169]....
        /*07c0*/ 	.word	0xffffffff


	//   ....[170]....
        /*07c4*/ 	.word	0xffffffff


	//   ....[171]....
        /*07c8*/ 	.word	0xffffffff


	//   ....[172]....
        /*07cc*/ 	.word	0xffffffff


	//   ....[173]....
        /*07d0*/ 	.word	0xffffffff


	//   ....[174]....
        /*07d4*/ 	.word	0xffffffff


	//   ....[175]....
        /*07d8*/ 	.word	0xffffffff


	//   ....[176]....
        /*07dc*/ 	.word	0xffffffff


	//   ....[177]....
        /*07e0*/ 	.word	0xffffffff


	//   ....[178]....
        /*07e4*/ 	.word	0xffffffff


	//   ....[179]....
        /*07e8*/ 	.word	0xffffffff


	//   ....[180]....
        /*07ec*/ 	.word	0xffffffff


	//   ....[181]....
        /*07f0*/ 	.word	0xffffffff


	//   ....[182]....
        /*07f4*/ 	.word	0xffffffff


	//   ....[183]....
        /*07f8*/ 	.word	0xffffffff


	//   ....[184]....
        /*07fc*/ 	.word	0xffffffff


	//   ....[185]....
        /*0800*/ 	.word	0xffffffff


	//   ....[186]....
        /*0804*/ 	.word	0xffffffff


	//   ....[187]....
        /*0808*/ 	.word	0xffffffff


	//   ....[188]....
        /*080c*/ 	.word	0xffffffff


	//   ....[189]....
        /*0810*/ 	.word	0xffffffff


	//   ....[190]....
        /*0814*/ 	.word	0xffffffff


	//   ....[191]....
        /*0818*/ 	.word	0xffffffff


	//   ....[192]....
        /*081c*/ 	.word	0xffffffff


	//   ....[193]....
        /*0820*/ 	.word	0xffffffff


	//   ....[194]....
        /*0824*/ 	.word	0xffffffff


	//   ....[195]....
        /*0828*/ 	.word	0xffffffff


	//   ....[196]....
        /*082c*/ 	.word	0xffffffff


	//   ....[197]....
        /*0830*/ 	.word	0xffffffff


	//   ....[198]....
        /*0834*/ 	.word	0xffffffff


	//   ....[199]....
        /*0838*/ 	.word	0xffffffff


	//   ....[200]....
        /*083c*/ 	.word	0xffffffff


	//   ....[201]....
        /*0840*/ 	.word	0xffffffff


	//   ....[202]....
        /*0844*/ 	.word	0xffffffff


	//   ....[203]....
        /*0848*/ 	.word	0xffffffff


	//   ....[204]....
        /*084c*/ 	.word	0xffffffff


	//   ....[205]....
        /*0850*/ 	.word	0xffffffff


	//   ....[206]....
        /*0854*/ 	.word	0xffffffff


	//   ....[207]....
        /*0858*/ 	.word	0xffffffff


	//   ....[208]....
        /*085c*/ 	.word	0xffffffff


	//   ....[209]....
        /*0860*/ 	.word	0x0500000f


	//   ....[210]....
        /*0864*/ 	.word	0x0500000f


	//   ....[211]....
        /*0868*/ 	.word	0x0500000f


	//   ....[212]....
        /*086c*/ 	.word	0x0500000f


	//   ....[213]....
        /*0870*/ 	.word	0x0500000f


	//   ....[214]....
        /*0874*/ 	.word	0x0500000f


	//   ....[215]....
        /*0878*/ 	.word	0x0500000f


	//   ....[216]....
        /*087c*/ 	.word	0x0500000f


	//   ....[217]....
        /*0880*/ 	.word	0x0500000f


	//   ....[218]....
        /*0884*/ 	.word	0x0500000f


	//   ....[219]....
        /*0888*/ 	.word	0x0500000f


	//   ....[220]....
        /*088c*/ 	.word	0x0500000f


	//   ....[221]....
        /*0890*/ 	.word	0x0500000f


	//   ....[222]....
        /*0894*/ 	.word	0x0500000f


	//   ....[223]....
        /*0898*/ 	.word	0x0500000f


	//   ....[224]....
        /*089c*/ 	.word	0x0500000f


	//   ....[225]....
        /*08a0*/ 	.word	0x0500000f


	//   ....[226]....
        /*08a4*/ 	.word	0x0500000f


	//   ....[227]....
        /*08a8*/ 	.word	0x0500000f


	//   ....[228]....
        /*08ac*/ 	.word	0x0500000f


	//   ....[229]....
        /*08b0*/ 	.word	0x0500000f


	//   ....[230]....
        /*08b4*/ 	.word	0x0500000f


	//   ....[231]....
        /*08b8*/ 	.word	0x0500000f


	//   ....[232]....
        /*08bc*/ 	.word	0x0500000f


	//   ....[233]....
        /*08c0*/ 	.word	0x0500000f


	//   ....[234]....
        /*08c4*/ 	.word	0x0500000f


	//   ....[235]....
        /*08c8*/ 	.word	0x0500000f


	//   ....[236]....
        /*08cc*/ 	.word	0x0500000f


	//   ....[237]....
        /*08d0*/ 	.word	0x0500000f


	//   ....[238]....
        /*08d4*/ 	.word	0x0500000f


	//   ....[239]....
        /*08d8*/ 	.word	0x0500000f


	//   ....[240]....
        /*08dc*/ 	.word	0x0500000f


	//   ....[241]....
        /*08e0*/ 	.word	0x0500000f


	//   ....[242]....
        /*08e4*/ 	.word	0x0500000f


	//   ....[243]....
        /*08e8*/ 	.word	0x0500000f


	//   ....[244]....
        /*08ec*/ 	.word	0x0500000f


	//   ....[245]....
        /*08f0*/ 	.word	0x0500000f


	//   ....[246]....
        /*08f4*/ 	.word	0x0500000f


	//   ....[247]....
        /*08f8*/ 	.word	0x0500000f


	//   ....[248]....
        /*08fc*/ 	.word	0x0500000f


	//   ....[249]....
        /*0900*/ 	.word	0x0500000f


	//   ....[250]....
        /*0904*/ 	.word	0x0500000f


	//   ....[251]....
        /*0908*/ 	.word	0x0500000f


	//   ....[252]....
        /*090c*/ 	.word	0x0500000f


	//   ....[253]....
        /*0910*/ 	.word	0x0500000f


	//   ....[254]....
        /*0914*/ 	.word	0x0500000f


	//   ....[255]....
        /*0918*/ 	.word	0x0500000f


	//   ....[0]....
        /*091c*/ 	.word	0x0500000f


	//   ....[1]....
        /*0920*/ 	.word	0x0500000f


	//   ....[2]....
        /*0924*/ 	.word	0x0500000f


	//   ....[3]....
        /*0928*/ 	.word	0x0500000f


	//   ....[4]....
        /*092c*/ 	.word	0x0500000f


	//   ....[5]....
        /*0930*/ 	.word	0x0500000f


	//   ....[6]....
        /*0934*/ 	.word	0x0500000f


	//   ....[7]....
        /*0938*/ 	.word	0x0500000f


	//   ....[8]....
        /*093c*/ 	.word	0x0500000f


	//   ....[9]....
        /*0940*/ 	.word	0x0500000f


	//   ....[10]....
        /*0944*/ 	.word	0x0500000f


	//   ....[11]....
        /*0948*/ 	.word	0x0500000f


	//   ....[12]....
        /*094c*/ 	.word	0x0500000f


	//   ....[13]....
        /*0950*/ 	.word	0x0500000f


	//   ....[14]....
        /*0954*/ 	.word	0x0500000f


	//   ....[15]....
        /*0958*/ 	.word	0x0500000f


	//   ....[16]....
        /*095c*/ 	.word	0x0500000f


	//   ....[17]....
        /*0960*/ 	.word	0x0500000f


	//   ....[18]....
        /*0964*/ 	.word	0x0500000f


	//   ....[19]....
        /*0968*/ 	.word	0x0500000f


	//   ....[20]....
        /*096c*/ 	.word	0x0500000f


	//   ....[21]....
        /*0970*/ 	.word	0x0500000f


	//   ....[22]....
        /*0974*/ 	.word	0x0500000f


	//   ....[23]....
        /*0978*/ 	.word	0x0500000f


	//   ....[24]....
        /*097c*/ 	.word	0x0500000f


	//   ....[25]....
        /*0980*/ 	.word	0x0500000f


	//   ....[26]....
        /*0984*/ 	.word	0x0500000f


	//   ....[27]....
        /*0988*/ 	.word	0x0500000f


	//   ....[28]....
        /*098c*/ 	.word	0x0500000f


	//   ....[29]....
        /*0990*/ 	.word	0x0500000f


	//   ....[30]....
        /*0994*/ 	.word	0x0500000f


	//   ....[31]....
        /*0998*/ 	.word	0x0500000f


	//   ....[32]....
        /*099c*/ 	.word	0x0500000f


	//   ....[33]....
        /*09a0*/ 	.word	0x0500000f


	//   ....[34]....
        /*09a4*/ 	.word	0x0500000f


	//   ....[35]....
        /*09a8*/ 	.word	0x0500000f


	//   ....[36]....
        /*09ac*/ 	.word	0x0500000f


	//   ....[37]....
        /*09b0*/ 	.word	0x0500000f


	//   ....[38]....
        /*09b4*/ 	.word	0x0500000f


	//   ....[39]....
        /*09b8*/ 	.word	0x0500000f


	//   ....[40]....
        /*09bc*/ 	.word	0x0500000f


	//   ....[41]....
        /*09c0*/ 	.word	0x0500000f


	//   ....[42]....
        /*09c4*/ 	.word	0x0500000f


	//   ....[43]....
        /*09c8*/ 	.word	0x0500000f


	//   ....[44]....
        /*09cc*/ 	.word	0x0500000f


	//   ....[45]....
        /*09d0*/ 	.word	0x0500000f


	//   ....[46]....
        /*09d4*/ 	.word	0x0500000f


	//   ....[47]....
        /*09d8*/ 	.word	0x0500000f


	//   ....[48]....
        /*09dc*/ 	.word	0x0500000f


	//   ....[49]....
        /*09e0*/ 	.word	0x0500000f


	//   ....[50]....
        /*09e4*/ 	.word	0x0500000f


	//   ....[51]....
        /*09e8*/ 	.word	0x0500000f


	//   ....[52]....
        /*09ec*/ 	.word	0x0500000f


	//   ....[53]....
        /*09f0*/ 	.word	0x0500000f


	//   ....[54]....
        /*09f4*/ 	.word	0x0500000f


	//   ....[55]....
        /*09f8*/ 	.word	0x0500000f


	//   ....[56]....
        /*09fc*/ 	.word	0x0500000f


	//   ....[57]....
        /*0a00*/ 	.word	0x0500000f


	//   ....[58]....
        /*0a04*/ 	.word	0x0500000f


	//   ....[59]....
        /*0a08*/ 	.word	0x0500000f


	//   ....[60]....
        /*0a0c*/ 	.word	0x0500000f


	//   ....[61]....
        /*0a10*/ 	.word	0x0500000f


	//   ....[62]....
        /*0a14*/ 	.word	0x0500000f


	//   ....[63]....
        /*0a18*/ 	.word	0x0500000f


	//   ....[64]....
        /*0a1c*/ 	.word	0x0500000f


	//   ....[65]....
        /*0a20*/ 	.word	0x0500000f


	//   ....[66]....
        /*0a24*/ 	.word	0x0500000f


	//   ....[67]....
        /*0a28*/ 	.word	0x0500000f


	//   ....[68]....
        /*0a2c*/ 	.word	0x0500000f


	//   ....[69]....
        /*0a30*/ 	.word	0x0500000f


	//   ....[70]....
        /*0a34*/ 	.word	0x0500000f


	//   ....[71]....
        /*0a38*/ 	.word	0x0500000f


	//   ....[72]....
        /*0a3c*/ 	.word	0x0500000f


	//   ....[73]....
        /*0a40*/ 	.word	0x0500000f


	//   ....[74]....
        /*0a44*/ 	.word	0x0500000f


	//   ....[75]....
        /*0a48*/ 	.word	0x0500000f


	//   ....[76]....
        /*0a4c*/ 	.word	0x0500000f


	//   ....[77]....
        /*0a50*/ 	.word	0x0500000f


	//   ....[78]....
        /*0a54*/ 	.word	0x0500000f


	//   ....[79]....
        /*0a58*/ 	.word	0x0500000f


	//   ....[80]....
        /*0a5c*/ 	.word	0x0500000f


	//   ....[81]....
        /*0a60*/ 	.word	0x0500000f


	//   ....[82]....
        /*0a64*/ 	.word	0x0500000f


	//   ....[83]....
        /*0a68*/ 	.word	0x0500000f


	//   ....[84]....
        /*0a6c*/ 	.word	0x0500000f


	//   ....[85]....
        /*0a70*/ 	.word	0x0500000f


	//   ....[86]....
        /*0a74*/ 	.word	0x0500000f


	//   ....[87]....
        /*0a78*/ 	.word	0x0500000f


	//   ....[88]....
        /*0a7c*/ 	.word	0x0500000f


	//   ....[89]....
        /*0a80*/ 	.word	0x0500000f


	//   ....[90]....
        /*0a84*/ 	.word	0x0500000f


	//   ....[91]....
        /*0a88*/ 	.word	0x0500000f


	//   ....[92]....
        /*0a8c*/ 	.word	0x0500000f


	//   ....[93]....
        /*0a90*/ 	.word	0x0500000f


	//   ....[94]....
        /*0a94*/ 	.word	0x0500000f


	//   ....[95]....
        /*0a98*/ 	.word	0x0500000f


	//   ....[96]....
        /*0a9c*/ 	.word	0x0500000f


	//   ....[97]....
        /*0aa0*/ 	.word	0x0500000f


	//----- nvinfo : EIATTR_COOP_GROUP_INSTR_OFFSETS
	.align		4
.L_1521:
        /*0aa4*/ 	.byte	0x04, 0x28
        /*0aa6*/ 	.short	(.L_1523 - .L_1522)


	//   ....[0]....
.L_1522:
        /*0aa8*/ 	.word	0x00000070


	//   ....[1]....
        /*0aac*/ 	.word	0x00000140


	//   ....[2]....
        /*0ab0*/ 	.word	0x00000190


	//   ....[3]....
        /*0ab4*/ 	.word	0x000003c0


	//   ....[4]....
        /*0ab8*/ 	.word	0x00000520


	//   ....[5]....
        /*0abc*/ 	.word	0x00000640


	//   ....[6]....
        /*0ac0*/ 	.word	0x000007a0


	//   ....[7]....
        /*0ac4*/ 	.word	0x00002e90


	//   ....[8]....
        /*0ac8*/ 	.word	0x00002ea0


	//   ....[9]....
        /*0acc*/ 	.word	0x00003610


	//   ....[10]....
        /*0ad0*/ 	.word	0x00003620


	//   ....[11]....
        /*0ad4*/ 	.word	0x00004370


	//   ....[12]....
        /*0ad8*/ 	.word	0x00004380


	//   ....[13]....
        /*0adc*/ 	.word	0x00004b50


	//   ....[14]....
        /*0ae0*/ 	.word	0x00004b60


	//   ....[15]....
        /*0ae4*/ 	.word	0x000055d0


	//   ....[16]....
        /*0ae8*/ 	.word	0x000055e0


	//   ....[17]....
        /*0aec*/ 	.word	0x00005700


	//   ....[18]....
        /*0af0*/ 	.word	0x00005710


	//   ....[19]....
        /*0af4*/ 	.word	0x00005ac0


	//   ....[20]....
        /*0af8*/ 	.word	0x00005ae0


	//   ....[21]....
        /*0afc*/ 	.word	0x00005bc0


	//   ....[22]....
        /*0b00*/ 	.word	0x00005be0


	//   ....[23]....
        /*0b04*/ 	.word	0x00006490


	//   ....[24]....
        /*0b08*/ 	.word	0x00006c40


	//   ....[25]....
        /*0b0c*/ 	.word	0x00006c50


	//   ....[26]....
        /*0b10*/ 	.word	0x00006c60


	//   ....[27]....
        /*0b14*/ 	.word	0x00006c70


	//   ....[28]....
        /*0b18*/ 	.word	0x00006fc0


	//   ....[29]....
        /*0b1c*/ 	.word	0x00006fd0


	//   ....[30]....
        /*0b20*/ 	.word	0x00006fe0


	//   ....[31]....
        /*0b24*/ 	.word	0x00006ff0


	//   ....[32]....
        /*0b28*/ 	.word	0x00008410


	//   ....[33]....
        /*0b2c*/ 	.word	0x00008430


	//   ....[34]....
        /*0b30*/ 	.word	0x00008440


	//   ....[35]....
        /*0b34*/ 	.word	0x00008450


	//   ....[36]....
        /*0b38*/ 	.word	0x00008540


	//   ....[37]....
        /*0b3c*/ 	.word	0x00008560


	//   ....[38]....
        /*0b40*/ 	.word	0x000085f0


	//   ....[39]....
        /*0b44*/ 	.word	0x00008620


	//   ....[40]....
        /*0b48*/ 	.word	0x0000a330


	//   ....[41]....
        /*0b4c*/ 	.word	0x0000b370


	//   ....[42]....
        /*0b50*/ 	.word	0x0000bb00


	//   ....[43]....
        /*0b54*/ 	.word	0x0000bc00


	//   ....[44]....
        /*0b58*/ 	.word	0x0000c430


	//   ....[45]....
        /*0b5c*/ 	.word	0x0000c480


	//   ....[46]....
        /*0b60*/ 	.word	0x0000e1b0


	//   ....[47]....
        /*0b64*/ 	.word	0x0000e7a0


	//   ....[48]....
        /*0b68*/ 	.word	0x0000f360


	//   ....[49]....
        /*0b6c*/ 	.word	0x0000f460


	//   ....[50]....
        /*0b70*/ 	.word	0x0000fc60


	//   ....[51]....
        /*0b74*/ 	.word	0x0000fce0


	//   ....[52]....
        /*0b78*/ 	.word	0x000120d0


	//   ....[53]....
        /*0b7c*/ 	.word	0x00012130


	//   ....[54]....
        /*0b80*/ 	.word	0x00012530


	//   ....[55]....
        /*0b84*/ 	.word	0x00012550


	//   ....[56]....
        /*0b88*/ 	.word	0x00014600


	//   ....[57]....
        /*0b8c*/ 	.word	0x00014b60


	//   ....[58]....
        /*0b90*/ 	.word	0x000158d0


	//   ....[59]....
        /*0b94*/ 	.word	0x00015b90


	//   ....[60]....
        /*0b98*/ 	.word	0x00015fb0


	//   ....[61]....
        /*0b9c*/ 	.word	0x00016010


	//   ....[62]....
        /*0ba0*/ 	.word	0x000170c0


	//   ....[63]....
        /*0ba4*/ 	.word	0x000173a0


	//   ....[64]....
        /*0ba8*/ 	.word	0x000173d0


	//   ....[65]....
        /*0bac*/ 	.word	0x00017480


	//   ....[66]....
        /*0bb0*/ 	.word	0x000180c0


	//   ....[67]....
        /*0bb4*/ 	.word	0x00018100


	//   ....[68]....
        /*0bb8*/ 	.word	0x00018130


	//   ....[69]....
        /*0bbc*/ 	.word	0x00018140


	//   ....[70]....
        /*0bc0*/ 	.word	0x00018610


	//   ....[71]....
        /*0bc4*/ 	.word	0x00018630


	//   ....[72]....
        /*0bc8*/ 	.word	0x00018650


	//   ....[73]....
        /*0bcc*/ 	.word	0x00018660


	//   ....[74]....
        /*0bd0*/ 	.word	0x00018680


	//   ....[75]....
        /*0bd4*/ 	.word	0x000186b0


	//   ....[76]....
        /*0bd8*/ 	.word	0x00018790


	//   ....[77]....
        /*0bdc*/ 	.word	0x000187a0


	//   ....[78]....
        /*0be0*/ 	.word	0x00018ff0


	//   ....[79]....
        /*0be4*/ 	.word	0x00019020


	//   ....[80]....
        /*0be8*/ 	.word	0x00019040


	//   ....[81]....
        /*0bec*/ 	.word	0x00019070


	//   ....[82]....
        /*0bf0*/ 	.word	0x000190a0


	//   ....[83]....
        /*0bf4*/ 	.word	0x000190b0


	//   ....[84]....
        /*0bf8*/ 	.word	0x000190e0


	//   ....[85]....
        /*0bfc*/ 	.word	0x00019150


	//   ....[86]....
        /*0c00*/ 	.word	0x00019270


	//   ....[87]....
        /*0c04*/ 	.word	0x00019440


	//   ....[88]....
        /*0c08*/ 	.word	0x00019470


	//   ....[89]....
        /*0c0c*/ 	.word	0x000194a0


	//   ....[90]....
        /*0c10*/ 	.word	0x000194d0


	//   ....[91]....
        /*0c14*/ 	.word	0x00019500


	//   ....[92]....
        /*0c18*/ 	.word	0x00019530


	//   ....[93]....
        /*0c1c*/ 	.word	0x000196a0


	//   ....[94]....
        /*0c20*/ 	.word	0x000196d0


	//   ....[95]....
        /*0c24*/ 	.word	0x00019700


	//   ....[96]....
        /*0c28*/ 	.word	0x00019730


	//   ....[97]....
        /*0c2c*/ 	.word	0x00019760


	//   ....[98]....
        /*0c30*/ 	.word	0x00019790


	//   ....[99]....
        /*0c34*/ 	.word	0x00019830


	//   ....[100]....
        /*0c38*/ 	.word	0x00019890


	//   ....[101]....
        /*0c3c*/ 	.word	0x00019930


	//   ....[102]....
        /*0c40*/ 	.word	0x0001a9e0


	//   ....[103]....
        /*0c44*/ 	.word	0x0001c6e0


	//   ....[104]....
        /*0c48*/ 	.word	0x0001c700


	//   ....[105]....
        /*0c4c*/ 	.word	0x0001c790


	//   ....[106]....
        /*0c50*/ 	.word	0x0001c7b0


	//   ....[107]....
        /*0c54*/ 	.word	0x0001c830


	//   ....[108]....
        /*0c58*/ 	.word	0x0001c850


	//   ....[109]....
        /*0c5c*/ 	.word	0x0001c8d0


	//   ....[110]....
        /*0c60*/ 	.word	0x0001c8f0


	//   ....[111]....
        /*0c64*/ 	.word	0x0001c970


	//   ....[112]....
        /*0c68*/ 	.word	0x0001c990


	//   ....[113]....
        /*0c6c*/ 	.word	0x0001ca10


	//   ....[114]....
        /*0c70*/ 	.word	0x0001ca30


	//   ....[115]....
        /*0c74*/ 	.word	0x0001cab0


	//   ....[116]....
        /*0c78*/ 	.word	0x0001cad0


	//   ....[117]....
        /*0c7c*/ 	.word	0x0001cae0


	//   ....[118]....
        /*0c80*/ 	.word	0x0001caf0


	//   ....[119]....
        /*0c84*/ 	.word	0x0001d450


	//   ....[120]....
        /*0c88*/ 	.word	0x0001d460


	//   ....[121]....
        /*0c8c*/ 	.word	0x0001d480


	//   ....[122]....
        /*0c90*/ 	.word	0x0001d4e0


	//   ....[123]....
        /*0c94*/ 	.word	0x0001d500


	//   ....[124]....
        /*0c98*/ 	.word	0x0001d580


	//   ....[125]....
        /*0c9c*/ 	.word	0x0001d5a0


	//   ....[126]....
        /*0ca0*/ 	.word	0x0001d620


	//   ....[127]....
        /*0ca4*/ 	.word	0x0001d640


	//   ....[128]....
        /*0ca8*/ 	.word	0x0001d6c0


	//   ....[129]....
        /*0cac*/ 	.word	0x0001d6e0


	//   ....[130]....
        /*0cb0*/ 	.word	0x0001d760


	//   ....[131]....
        /*0cb4*/ 	.word	0x0001d780


	//   ....[132]....
        /*0cb8*/ 	.word	0x0001d800


	//   ....[133]....
        /*0cbc*/ 	.word	0x0001d820


	//   ....[134]....
        /*0cc0*/ 	.word	0x0001d830


	//   ....[135]....
        /*0cc4*/ 	.word	0x0001d8a0


	//   ....[136]....
        /*0cc8*/ 	.word	0x0001d8f0


	//   ....[137]....
        /*0ccc*/ 	.word	0x0001d990


	//   ....[138]....
        /*0cd0*/ 	.word	0x0001d9c0


	//   ....[139]....
        /*0cd4*/ 	.word	0x0001d9d0


	//   ....[140]....
        /*0cd8*/ 	.word	0x0001da40


	//   ....[141]....
        /*0cdc*/ 	.word	0x0001da50


	//   ....[142]....
        /*0ce0*/ 	.word	0x0001da60


	//   ....[143]....
        /*0ce4*/ 	.word	0x0001e260


	//   ....[144]....
        /*0ce8*/ 	.word	0x0001e280


	//   ....[145]....
        /*0cec*/ 	.word	0x0001e2f0


	//   ....[146]....
        /*0cf0*/ 	.word	0x0001e300


	//   ....[147]....
        /*0cf4*/ 	.word	0x0001e340


	//   ....[148]....
        /*0cf8*/ 	.word	0x0001e350


	//   ....[149]....
        /*0cfc*/ 	.word	0x0001e390


	//   ....[150]....
        /*0d00*/ 	.word	0x0001e3a0


	//   ....[151]....
        /*0d04*/ 	.word	0x0001e3e0


	//   ....[152]....
        /*0d08*/ 	.word	0x0001e3f0


	//   ....[153]....
        /*0d0c*/ 	.word	0x0001e430


	//   ....[154]....
        /*0d10*/ 	.word	0x0001e440


	//   ....[155]....
        /*0d14*/ 	.word	0x0001e480


	//   ....[156]....
        /*0d18*/ 	.word	0x0001e490


	//   ....[157]....
        /*0d1c*/ 	.word	0x0001e4a0


	//   ....[158]....
        /*0d20*/ 	.word	0x0001e4e0


	//   ....[159]....
        /*0d24*/ 	.word	0x0001e7a0


	//   ....[160]....
        /*0d28*/ 	.word	0x0001e7d0


	//   ....[161]....
        /*0d2c*/ 	.word	0x0001e830


	//   ....[162]....
        /*0d30*/ 	.word	0x0001e840


	//   ....[163]....
        /*0d34*/ 	.word	0x0001e890


	//   ....[164]....
        /*0d38*/ 	.word	0x0001e8a0


	//   ....[165]....
        /*0d3c*/ 	.word	0x0001e8f0


	//   ....[166]....
        /*0d40*/ 	.word	0x0001e900


	//   ....[167]....
        /*0d44*/ 	.word	0x0001e950


	//   ....[168]....
        /*0d48*/ 	.word	0x0001e960


	//   ....[169]....
        /*0d4c*/ 	.word	0x0001e9b0


	//   ....[170]....
        /*0d50*/ 	.word	0x0001e9c0


	//   ....[171]....
        /*0d54*/ 	.word	0x0001ea10


	//   ....[172]....
        /*0d58*/ 	.word	0x0001ea20


	//   ....[173]....
        /*0d5c*/ 	.word	0x0001ea30


	//   ....[174]....
        /*0d60*/ 	.word	0x0001ea70


	//   ....[175]....
        /*0d64*/ 	.word	0x0001f070


	//   ....[176]....
        /*0d68*/ 	.word	0x0001f080


	//   ....[177]....
        /*0d6c*/ 	.word	0x0001f0f0


	//   ....[178]....
        /*0d70*/ 	.word	0x0001f130


	//   ....[179]....
        /*0d74*/ 	.word	0x0001f150


	//   ....[180]....
        /*0d78*/ 	.word	0x0001f190


	//   ....[181]....
        /*0d7c*/ 	.word	0x0001f1b0


	//   ....[182]....
        /*0d80*/ 	.word	0x0001f1f0


	//   ....[183]....
        /*0d84*/ 	.word	0x0001f210


	//   ....[184]....
        /*0d88*/ 	.word	0x0001f250


	//   ....[185]....
        /*0d8c*/ 	.word	0x0001f270


	//   ....[186]....
        /*0d90*/ 	.word	0x0001f2b0


	//   ....[187]....
        /*0d94*/ 	.word	0x0001f2d0


	//   ....[188]....
        /*0d98*/ 	.word	0x0001f310


	//   ....[189]....
        /*0d9c*/ 	.word	0x0001f330


	//   ....[190]....
        /*0da0*/ 	.word	0x0001f340


	//   ....[191]....
        /*0da4*/ 	.word	0x0001f6a0


	//   ....[192]....
        /*0da8*/ 	.word	0x0001f6d0


	//   ....[193]....
        /*0dac*/ 	.word	0x0001f710


	//   ....[194]....
        /*0db0*/ 	.word	0x0001f740


	//   ....[195]....
        /*0db4*/ 	.word	0x0001f770


	//   ....[196]....
        /*0db8*/ 	.word	0x0001f7a0


	//   ....[197]....
        /*0dbc*/ 	.word	0x0001f7d0


	//   ....[198]....
        /*0dc0*/ 	.word	0x0001f800


	//   ....[199]....
        /*0dc4*/ 	.word	0x0001f980


	//   ....[200]....
        /*0dc8*/ 	.word	0x0001f9b0


	//   ....[201]....
        /*0dcc*/ 	.word	0x0001f9e0


	//   ....[202]....
        /*0dd0*/ 	.word	0x0001fa10


	//   ....[203]....
        /*0dd4*/ 	.word	0x0001fa40


	//   ....[204]....
        /*0dd8*/ 	.word	0x0001fa70


	//   ....[205]....
        /*0ddc*/ 	.word	0x0001fb30


	//   ....[206]....
        /*0de0*/ 	.word	0x0001fb50


	//   ....[207]....
        /*0de4*/ 	.word	0x0001fbc0


	//   ....[208]....
        /*0de8*/ 	.word	0x00020260


	//   ....[209]....
        /*0dec*/ 	.word	0x00020580


	//   ....[210]....
        /*0df0*/ 	.word	0x00020610


	//   ....[211]....
        /*0df4*/ 	.word	0x000206a0


	//   ....[212]....
        /*0df8*/ 	.word	0x00020730


	//   ....[213]....
        /*0dfc*/ 	.word	0x00020810


	//   ....[214]....
        /*0e00*/ 	.word	0x000208a0


	//   ....[215]....
        /*0e04*/ 	.word	0x00020940


	//   ....[216]....
        /*0e08*/ 	.word	0x000209d0


	//   ....[217]....
        /*0e0c*/ 	.word	0x00020ac0


	//   ....[218]....
        /*0e10*/ 	.word	0x00020b50


	//   ....[219]....
        /*0e14*/ 	.word	0x00020bf0


	//   ....[220]....
        /*0e18*/ 	.word	0x00020c80


	//   ....[221]....
        /*0e1c*/ 	.word	0x00020dc0


	//   ....[222]....
        /*0e20*/ 	.word	0x00020e70


	//   ....[223]....
        /*0e24*/ 	.word	0x00020f00


	//   ....[224]....
        /*0e28*/ 	.word	0x00020f50


	//   ....[225]....
        /*0e2c*/ 	.word	0x00020fa0


	//   ....[226]....
        /*0e30*/ 	.word	0x00021030


	//   ....[227]....
        /*0e34*/ 	.word	0x000210c0


	//   ....[228]....
        /*0e38*/ 	.word	0x00021110


	//   ....[229]....
        /*0e3c*/ 	.word	0x00021160


	//   ....[230]....
        /*0e40*/ 	.word	0x00021250


	//   ....[231]....
        /*0e44*/ 	.word	0x00021300


	//   ....[232]....
        /*0e48*/ 	.word	0x00021380


	//   ....[233]....
        /*0e4c*/ 	.word	0x000213f0


	//   ....[234]....
        /*0e50*/ 	.word	0x00021520


	//   ....[235]....
        /*0e54*/ 	.word	0x00021640


	//   ....[236]....
        /*0e58*/ 	.word	0x00021720


	//   ....[237]....
        /*0e5c*/ 	.word	0x00021770


	//   ....[238]....
        /*0e60*/ 	.word	0x00021ae0


	//   ....[239]....
        /*0e64*/ 	.word	0x00021b80


	//   ....[240]....
        /*0e68*/ 	.word	0x00021be0


	//   ....[241]....
        /*0e6c*/ 	.word	0x00021c50


	//   ....[242]....
        /*0e70*/ 	.word	0x00021cb0


	//   ....[243]....
        /*0e74*/ 	.word	0x00021d20


	//   ....[244]....
        /*0e78*/ 	.word	0x00021de0


	//   ....[245]....
        /*0e7c*/ 	.word	0x00021e40


	//   ....[246]....
        /*0e80*/ 	.word	0x00021f00


	//   ....[247]....
        /*0e84*/ 	.word	0x000221e0


	//   ....[248]....
        /*0e88*/ 	.word	0x000222d0


	//   ....[249]....
        /*0e8c*/ 	.word	0x00022370


	//   ....[250]....
        /*0e90*/ 	.word	0x000223d0


	//   ....[251]....
        /*0e94*/ 	.word	0x000224c0


	//   ....[252]....
        /*0e98*/ 	.word	0x00022530


	//   ....[253]....
        /*0e9c*/ 	.word	0x00022620


	//   ....[254]....
        /*0ea0*/ 	.word	0x00022690


	//   ....[255]....
        /*0ea4*/ 	.word	0x00022780


	//   ....[0]....
        /*0ea8*/ 	.word	0x000227f0


	//   ....[1]....
        /*0eac*/ 	.word	0x000228e0


	//   ....[2]....
        /*0eb0*/ 	.word	0x00022950


	//   ....[3]....
        /*0eb4*/ 	.word	0x00022a40


	//   ....[4]....
        /*0eb8*/ 	.word	0x00022ab0


	//   ....[5]....
        /*0ebc*/ 	.word	0x00022ba0


	//   ....[6]....
        /*0ec0*/ 	.word	0x00022c10


	//   ....[7]....
        /*0ec4*/ 	.word	0x00022cb0


	//   ....[8]....
        /*0ec8*/ 	.word	0x00022dd0


	//   ....[9]....
        /*0ecc*/ 	.word	0x00022e20


	//   ....[10]....
        /*0ed0*/ 	.word	0x00022e80


	//   ....[11]....
        /*0ed4*/ 	.word	0x00022f40


	//   ....[12]....
        /*0ed8*/ 	.word	0x00022fa0


	//   ....[13]....
        /*0edc*/ 	.word	0x000230a0


	//   ....[14]....
        /*0ee0*/ 	.word	0x00023100


	//   ....[15]....
        /*0ee4*/ 	.word	0x00023200


	//   ....[16]....
        /*0ee8*/ 	.word	0x00023260


	//   ....[17]....
        /*0eec*/ 	.word	0x00023360


	//   ....[18]....
        /*0ef0*/ 	.word	0x000233c0


	//   ....[19]....
        /*0ef4*/ 	.word	0x000234c0


	//   ....[20]....
        /*0ef8*/ 	.word	0x00023520


	//   ....[21]....
        /*0efc*/ 	.word	0x00023620


	//   ....[22]....
        /*0f00*/ 	.word	0x00023680


	//   ....[23]....
        /*0f04*/ 	.word	0x00023730


	//   ....[24]....
        /*0f08*/ 	.word	0x000237e0


	//   ....[25]....
        /*0f0c*/ 	.word	0x000238d0


	//   ....[26]....
        /*0f10*/ 	.word	0x00023930


	//   ....[27]....
        /*0f14*/ 	.word	0x00023a20


	//   ....[28]....
        /*0f18*/ 	.word	0x00023a80


	//   ....[29]....
        /*0f1c*/ 	.word	0x00023b50


	//   ....[30]....
        /*0f20*/ 	.word	0x00023bb0


	//   ....[31]....
        /*0f24*/ 	.word	0x00023c70


	//   ....[32]....
        /*0f28*/ 	.word	0x00023db0


	//   ....[33]....
        /*0f2c*/ 	.word	0x00023e60


	//   ....[34]....
        /*0f30*/ 	.word	0x00023ee0


	//   ....[35]....
        /*0f34*/ 	.word	0x00023fa0


	//   ....[36]....
        /*0f38*/ 	.word	0x00024000


	//   ....[37]....
        /*0f3c*/ 	.word	0x000240b0


	//   ....[38]....
        /*0f40*/ 	.word	0x00024110


	//   ....[39]....
        /*0f44*/ 	.word	0x000241c0


	//   ....[40]....
        /*0f48*/ 	.word	0x00024220


	//   ....[41]....
        /*0f4c*/ 	.word	0x000242d0


	//   ....[42]....
        /*0f50*/ 	.word	0x00024330


	//   ....[43]....
        /*0f54*/ 	.word	0x000243e0


	//   ....[44]....
        /*0f58*/ 	.word	0x00024440


	//   ....[45]....
        /*0f5c*/ 	.word	0x000244f0


	//   ....[46]....
        /*0f60*/ 	.word	0x00024550


	//   ....[47]....
        /*0f64*/ 	.word	0x00024600


	//   ....[48]....
        /*0f68*/ 	.word	0x000246f0


	//   ....[49]....
        /*0f6c*/ 	.word	0x000247a0


	//   ....[50]....
        /*0f70*/ 	.word	0x00024800


	//   ....[51]....
        /*0f74*/ 	.word	0x000248c0


	//   ....[52]....
        /*0f78*/ 	.word	0x00024920


	//   ....[53]....
        /*0f7c*/ 	.word	0x000249e0


	//   ....[54]....
        /*0f80*/ 	.word	0x00024a40


	//   ....[55]....
        /*0f84*/ 	.word	0x00024b00


	//   ....[56]....
        /*0f88*/ 	.word	0x00024b60


	//   ....[57]....
        /*0f8c*/ 	.word	0x00024c20


	//   ....[58]....
        /*0f90*/ 	.word	0x00024c80


	//   ....[59]....
        /*0f94*/ 	.word	0x00024d40


	//   ....[60]....
        /*0f98*/ 	.word	0x00024da0


	//   ....[61]....
        /*0f9c*/ 	.word	0x00024e60


	//   ....[62]....
        /*0fa0*/ 	.word	0x00024ec0


	//   ....[63]....
        /*0fa4*/ 	.word	0x00024f70


	//   ....[64]....
        /*0fa8*/ 	.word	0x00025060


	//   ....[65]....
        /*0fac*/ 	.word	0x00025110


	//   ....[66]....
        /*0fb0*/ 	.word	0x000251d0


	//   ....[67]....
        /*0fb4*/ 	.word	0x00025280


	//   ....[68]....
        /*0fb8*/ 	.word	0x000252e0


	//   ....[69]....
        /*0fbc*/ 	.word	0x00025390


	//   ....[70]....
        /*0fc0*/ 	.word	0x000253f0


	//   ....[71]....
        /*0fc4*/ 	.word	0x000254a0


	//   ....[72]....
        /*0fc8*/ 	.word	0x00025500


	//   ....[73]....
        /*0fcc*/ 	.word	0x000255b0


	//   ....[74]....
        /*0fd0*/ 	.word	0x00025610


	//   ....[75]....
        /*0fd4*/ 	.word	0x000256c0


	//   ....[76]....
        /*0fd8*/ 	.word	0x00025720


	//   ....[77]....
        /*0fdc*/ 	.word	0x000257d0


	//   ....[78]....
        /*0fe0*/ 	.word	0x00025830


	//   ....[79]....
        /*0fe4*/ 	.word	0x000258d0


	//   ....[80]....
        /*0fe8*/ 	.word	0x00025960


	//   ....[81]....
        /*0fec*/ 	.word	0x00025a00


	//   ....[82]....
        /*0ff0*/ 	.word	0x00025b20


	//   ....[83]....
        /*0ff4*/ 	.word	0x00025b90


	//   ....[84]....
        /*0ff8*/ 	.word	0x00025c00


	//   ....[85]....
        /*0ffc*/ 	.word	0x00025c70


	//   ....[86]....
        /*1000*/ 	.word	0x00025ce0


	//   ....[87]....
        /*1004*/ 	.word	0x00025d60


	//   ....[88]....
        /*1008*/ 	.word	0x00025df0


	//   ....[89]....
        /*100c*/ 	.word	0x00025e80


	//   ....[90]....
        /*1010*/ 	.word	0x00025ef0


	//   ....[91]....
        /*1014*/ 	.word	0x00025f60


	//   ....[92]....
        /*1018*/ 	.word	0x00025fd0


	//   ....[93]....
        /*101c*/ 	.word	0x00026050


	//   ....[94]....
        /*1020*/ 	.word	0x000260c0


	//   ....[95]....
        /*1024*/ 	.word	0x00026160


	//   ....[96]....
        /*1028*/ 	.word	0x000261f0


	//   ....[97]....
        /*102c*/ 	.word	0x00026320


	//----- nvinfo : EIATTR_REG_RECONFIG
	.align		4
.L_1523:
        /*1030*/ 	.byte	0x01, 0x54
	.zero		2


	//----- nvinfo : EIATTR_SYSCALL_OFFSETS
	.align		4
        /*1034*/ 	.byte	0x04, 0x46
        /*1036*/ 	.short	(.L_1525 - .L_1524)


	//   ....[0]....
.L_1524:
        /*1038*/ 	.word	0x00001b90


	//   ....[1]....
        /*103c*/ 	.word	0x00001ce0


	//   ....[2]....
        /*1040*/ 	.word	0x00006660


	//   ....[3]....
        /*1044*/ 	.word	0x00006980


	//   ....[4]....
        /*1048*/ 	.word	0x0001bd10


	//   ....[5]....
        /*104c*/ 	.word	0x0001be60


	//   ....[6]....
        /*1050*/ 	.word	0x0001bf50


	//   ....[7]....
        /*1054*/ 	.word	0x0001cf20


	//----- nvinfo : EIATTR_MBARRIER_INSTR_OFFSETS
	.align		4
.L_1525:
        /*1058*/ 	.byte	0x04, 0x39
        /*105a*/ 	.short	(.L_1527 - .L_1526)


	//   ....[0]....
.L_1526:
        /*105c*/ 	.word	0x00000270
        /*1060*/ 	.word	0x000000ff
        /*1064*/ 	.word	0x00016800
        /*1068*/ 	.short	0x0100
        /*106a*/ 	.byte	0x08
	.zero		1


	//   ....[1]....
        /*106c*/ 	.word	0x00000280
        /*1070*/ 	.word	0x000000ff
        /*1074*/ 	.word	0x00016820
        /*1078*/ 	.short	0x0100
        /*107a*/ 	.byte	0x08
	.zero		1


	//   ....[2]....
        /*107c*/ 	.word	0x00000370
        /*1080*/ 	.word	0x000000ff
        /*1084*/ 	.word	0x00016830
        /*1088*/ 	.short	0x0100
        /*108a*/ 	.byte	0x08
	.zero		1


	//   ....[3]....
        /*108c*/ 	.word	0x00000380
        /*1090*/ 	.word	0x000000ff
        /*1094*/ 	.word	0x00016840
        /*1098*/ 	.short	0x0100
        /*109a*/ 	.byte	0x08
	.zero		1


	//   ....[4]....
        /*109c*/ 	.word	0x00000390
        /*10a0*/ 	.word	0x000000ff
        /*10a4*/ 	.word	0x00016838
        /*10a8*/ 	.short	0x0100
        /*10aa*/ 	.byte	0x08
	.zero		1


	//   ....[5]....
        /*10ac*/ 	.word	0x000003a0
        /*10b0*/ 	.word	0x000000ff
        /*10b4*/ 	.word	0x00016848
        /*10b8*/ 	.short	0x0100
        /*10ba*/ 	.byte	0x08
	.zero		1


	//   ....[6]....
        /*10bc*/ 	.word	0x000004d0
        /*10c0*/ 	.word	0x000000ff
        /*10c4*/ 	.word	0x00016850
        /*10c8*/ 	.short	0x0100
        /*10ca*/ 	.byte	0x08
	.zero		1


	//   ....[7]....
        /*10cc*/ 	.word	0x000004e0
        /*10d0*/ 	.word	0x000000ff
        /*10d4*/ 	.word	0x00016860
        /*10d8*/ 	.short	0x0100
        /*10da*/ 	.byte	0x08
	.zero		1


	//   ....[8]....
        /*10dc*/ 	.word	0x000004f0
        /*10e0*/ 	.word	0x000000ff
        /*10e4*/ 	.word	0x00016858
        /*10e8*/ 	.short	0x0100
        /*10ea*/ 	.byte	0x08
	.zero		1


	//   ....[9]....
        /*10ec*/ 	.word	0x00000500
        /*10f0*/ 	.word	0x000000ff
        /*10f4*/ 	.word	0x00016868
        /*10f8*/ 	.short	0x0100
        /*10fa*/ 	.byte	0x08
	.zero		1


	//   ....[10]....
        /*10fc*/ 	.word	0x000005f0
        /*1100*/ 	.word	0x000000ff
        /*1104*/ 	.word	0x00016870
        /*1108*/ 	.short	0x0100
        /*110a*/ 	.byte	0x06
	.zero		1


	//   ....[11]....
        /*110c*/ 	.word	0x00000600
        /*1110*/ 	.word	0x000000ff
        /*1114*/ 	.word	0x00016880
        /*1118*/ 	.short	0x0100
        /*111a*/ 	.byte	0x06
	.zero		1


	//   ....[12]....
        /*111c*/ 	.word	0x00000610
        /*1120*/ 	.word	0x000000ff
        /*1124*/ 	.word	0x00016878
        /*1128*/ 	.short	0x0100
        /*112a*/ 	.byte	0x06
	.zero		1


	//   ....[13]....
        /*112c*/ 	.word	0x00000620
        /*1130*/ 	.word	0x000000ff
        /*1134*/ 	.word	0x00016888
        /*1138*/ 	.short	0x0100
        /*113a*/ 	.byte	0x06
	.zero		1


	//   ....[14]....
        /*113c*/ 	.word	0x00000750
        /*1140*/ 	.word	0x000000ff
        /*1144*/ 	.word	0x00016890
        /*1148*/ 	.short	0x0100
        /*114a*/ 	.byte	0x08
	.zero		1


	//   ....[15]....
        /*114c*/ 	.word	0x00000760
        /*1150*/ 	.word	0x000000ff
        /*1154*/ 	.word	0x000168a0
        /*1158*/ 	.short	0x0100
        /*115a*/ 	.byte	0x08
	.zero		1


	//   ....[16]....
        /*115c*/ 	.word	0x00000770
        /*1160*/ 	.word	0x000000ff
        /*1164*/ 	.word	0x00016898
        /*1168*/ 	.short	0x0100
        /*116a*/ 	.byte	0x08
	.zero		1


	//   ....[17]....
        /*116c*/ 	.word	0x00000780
        /*1170*/ 	.word	0x000000ff
        /*1174*/ 	.word	0x000168a8
        /*1178*/ 	.short	0x0100
        /*117a*/ 	.byte	0x08
	.zero		1


	//   ....[18]....
        /*117c*/ 	.word	0x000008b0
        /*1180*/ 	.word	0x000000ff
        /*1184*/ 	.word	0x000168b0
        /*1188*/ 	.short	0x0100
        /*118a*/ 	.byte	0x08
	.zero		1


	//   ....[19]....
        /*118c*/ 	.word	0x000008c0
        /*1190*/ 	.word	0x000000ff
        /*1194*/ 	.word	0x000168c0
        /*1198*/ 	.short	0x0100
        /*119a*/ 	.byte	0x08
	.zero		1


	//   ....[20]....
        /*119c*/ 	.word	0x000008d0
        /*11a0*/ 	.word	0x000000ff
        /*11a4*/ 	.word	0x000168b8
        /*11a8*/ 	.short	0x0100
        /*11aa*/ 	.byte	0x08
	.zero		1


	//   ....[21]....
        /*11ac*/ 	.word	0x000008e0
        /*11b0*/ 	.word	0x000000ff
        /*11b4*/ 	.word	0x000168c8
        /*11b8*/ 	.short	0x0100
        /*11ba*/ 	.byte	0x08
	.zero		1


	//   ....[22]....
        /*11bc*/ 	.word	0x00002e40
        /*11c0*/ 	.word	0x00000046
        /*11c4*/ 	.word	0x00016890
        /*11c8*/ 	.short	0x010a
        /*11ca*/ 	.byte	0x3f
	.zero		1


	//   ....[23]....
        /*11cc*/ 	.word	0x00004310
        /*11d0*/ 	.word	0x00000046
        /*11d4*/ 	.word	0x00016890
        /*11d8*/ 	.short	0x010a
        /*11da*/ 	.byte	0x3f
	.zero		1


	//   ....[24]....
        /*11dc*/ 	.word	0x00005410
        /*11e0*/ 	.word	0x00000046
        /*11e4*/ 	.word	0x00016890
        /*11e8*/ 	.short	0x010a
        /*11ea*/ 	.byte	0x3f
	.zero		1


	//   ....[25]....
        /*11ec*/ 	.word	0x000058e0
        /*11f0*/ 	.word	0x00000008
        /*11f4*/ 	.word	0x00000000
        /*11f8*/ 	.short	0x0101
        /*11fa*/ 	.byte	0x3f
	.zero		1


	//   ....[26]....
        /*11fc*/ 	.word	0x00005920
        /*1200*/ 	.word	0x00000046
        /*1204*/ 	.word	0x000168b0
        /*1208*/ 	.short	0x010a
        /*120a*/ 	.byte	0x3f
	.zero		1


	//   ....[27]....
        /*120c*/ 	.word	0x00005d70
        /*1210*/ 	.word	0x00000046
        /*1214*/ 	.word	0x00000000
        /*1218*/ 	.short	0x0101
        /*121a*/ 	.byte	0x3f
	.zero		1


	//   ....[28]....
        /*121c*/ 	.word	0x00006700
        /*1220*/ 	.word	0x00000002
        /*1224*/ 	.word	0x00016800
        /*1228*/ 	.short	0x010a
        /*122a*/ 	.byte	0x3f
	.zero		1


	//   ....[29]....
        /*122c*/ 	.word	0x00006750
        /*1230*/ 	.word	0x00000002
        /*1234*/ 	.word	0x00016800
        /*1238*/ 	.short	0x010a
        /*123a*/ 	.byte	0x3f
	.zero		1


	//   ....[30]....
        /*123c*/ 	.word	0x00007340
        /*1240*/ 	.word	0x00000002
        /*1244*/ 	.word	0x00016800
        /*1248*/ 	.short	0x010a
        /*124a*/ 	.byte	0x3f
	.zero		1


	//   ....[31]....
        /*124c*/ 	.word	0x000089c0
        /*1250*/ 	.word	0x00000002
        /*1254*/ 	.word	0x00016800
        /*1258*/ 	.short	0x010a
        /*125a*/ 	.byte	0x3f
	.zero		1


	//   ....[32]....
        /*125c*/ 	.word	0x000098f0
        /*1260*/ 	.word	0x00000000
        /*1264*/ 	.word	0x00016830
        /*1268*/ 	.short	0x010a
        /*126a*/ 	.byte	0x3f
	.zero		1


	//   ....[33]....
        /*126c*/ 	.word	0x000099a0
        /*1270*/ 	.word	0x00000000
        /*1274*/ 	.word	0x00016830
        /*1278*/ 	.short	0x010a
        /*127a*/ 	.byte	0x3f
	.zero		1


	//   ....[34]....
        /*127c*/ 	.word	0x0000a3d0
        /*1280*/ 	.word	0x00000004
        /*1284*/ 	.word	0x00000000
        /*1288*/ 	.short	0x0101
        /*128a*/ 	.byte	0x3f
	.zero		1


	//   ....[35]....
        /*128c*/ 	.word	0x0000d470
        /*1290*/ 	.word	0x0000000b
        /*1294*/ 	.word	0x00016830
        /*1298*/ 	.short	0x010a
        /*129a*/ 	.byte	0x3f
	.zero		1


	//   ....[36]....
        /*129c*/ 	.word	0x0000d4c0
        /*12a0*/ 	.word	0x0000000b
        /*12a4*/ 	.word	0x00016830
        /*12a8*/ 	.short	0x010a
        /*12aa*/ 	.byte	0x3f
	.zero		1


	//   ....[37]....
        /*12ac*/ 	.word	0x0000d7f0
        /*12b0*/ 	.word	0x0000000b
        /*12b4*/ 	.word	0x00016850
        /*12b8*/ 	.short	0x010a
        /*12ba*/ 	.byte	0x3f
	.zero		1


	//   ....[38]....
        /*12bc*/ 	.word	0x0000d830
        /*12c0*/ 	.word	0x0000000b
        /*12c4*/ 	.word	0x00016850
        /*12c8*/ 	.short	0x010a
        /*12ca*/ 	.byte	0x3f
	.zero		1


	//   ....[39]....
        /*12cc*/ 	.word	0x0000e210
        /*12d0*/ 	.word	0x0000003a
        /*12d4*/ 	.word	0x00000000
        /*12d8*/ 	.short	0x0101
        /*12da*/ 	.byte	0x3f
	.zero		1


	//   ....[40]....
        /*12dc*/ 	.word	0x00010810
        /*12e0*/ 	.word	0x0000000e
        /*12e4*/ 	.word	0x00000000
        /*12e8*/ 	.short	0x0101
        /*12ea*/ 	.byte	0x3f
	.zero		1


	//   ....[41]....
        /*12ec*/ 	.word	0x00011000
        /*12f0*/ 	.word	0x00000005
        /*12f4*/ 	.word	0x00016830
        /*12f8*/ 	.short	0x010a
        /*12fa*/ 	.byte	0x3f
	.zero		1


	//   ....[42]....
        /*12fc*/ 	.word	0x00011050
        /*1300*/ 	.word	0x00000005
        /*1304*/ 	.word	0x00016830
        /*1308*/ 	.short	0x010a
        /*130a*/ 	.byte	0x3f
	.zero		1


	//   ....[43]....
        /*130c*/ 	.word	0x000113d0
        /*1310*/ 	.word	0x0000000a
        /*1314*/ 	.word	0x00016850
        /*1318*/ 	.short	0x010a
        /*131a*/ 	.byte	0x3f
	.zero		1


	//   ....[44]....
        /*131c*/ 	.word	0x00011410
        /*1320*/ 	.word	0x0000000a
        /*1324*/ 	.word	0x00016850
        /*1328*/ 	.short	0x010a
        /*132a*/ 	.byte	0x3f
	.zero		1


	//   ....[45]....
        /*132c*/ 	.word	0x00011b30
        /*1330*/ 	.word	0x00000005
        /*1334*/ 	.word	0x00000000
        /*1338*/ 	.short	0x0101
        /*133a*/ 	.byte	0x3f
	.zero		1


	//   ....[46]....
        /*133c*/ 	.word	0x000132d0
        /*1340*/ 	.word	0x00000014
        /*1344*/ 	.word	0x00000000
        /*1348*/ 	.short	0x0101
        /*134a*/ 	.byte	0x3f
	.zero		1


	//   ....[47]....
        /*134c*/ 	.word	0x00013810
        /*1350*/ 	.word	0x00000005
        /*1354*/ 	.word	0x00016830
        /*1358*/ 	.short	0x010a
        /*135a*/ 	.byte	0x3f
	.zero		1


	//   ....[48]....
        /*135c*/ 	.word	0x00013860
        /*1360*/ 	.word	0x00000005
        /*1364*/ 	.word	0x00016830
        /*1368*/ 	.short	0x010a
        /*136a*/ 	.byte	0x3f
	.zero		1


	//   ....[49]....
        /*136c*/ 	.word	0x00013be0
        /*1370*/ 	.word	0x0000000a
        /*1374*/ 	.word	0x00016850
        /*1378*/ 	.short	0x010a
        /*137a*/ 	.byte	0x3f
	.zero		1


	//   ....[50]....
        /*137c*/ 	.word	0x00013c20
        /*1380*/ 	.word	0x0000000a
        /*1384*/ 	.word	0x00016850
        /*1388*/ 	.short	0x010a
        /*138a*/ 	.byte	0x3f
	.zero		1


	//   ....[51]....
        /*138c*/ 	.word	0x00014690
        /*1390*/ 	.word	0x00000038
        /*1394*/ 	.word	0x00000000
        /*1398*/ 	.short	0x0101
        /*139a*/ 	.byte	0x3f
	.zero		1


	//   ....[52]....
        /*139c*/ 	.word	0x00016b70
        /*13a0*/ 	.word	0x00000015
        /*13a4*/ 	.word	0x00000000
        /*13a8*/ 	.short	0x0101
        /*13aa*/ 	.byte	0x3f
	.zero		1


	//   ....[53]....
        /*13ac*/ 	.word	0x00016fc0
        /*13b0*/ 	.word	0x0000000b
        /*13b4*/ 	.word	0x00016850
        /*13b8*/ 	.short	0x010a
        /*13ba*/ 	.byte	0x3f
	.zero		1


	//   ....[54]....
        /*13bc*/ 	.word	0x00017030
        /*13c0*/ 	.word	0x0000000b
        /*13c4*/ 	.word	0x00016850
        /*13c8*/ 	.short	0x010a
        /*13ca*/ 	.byte	0x3f
	.zero		1


	//   ....[55]....
        /*13cc*/ 	.word	0x00017650
        /*13d0*/ 	.word	0x00000002
        /*13d4*/ 	.word	0x00000000
        /*13d8*/ 	.short	0x0101
        /*13da*/ 	.byte	0x3f
	.zero		1


	//   ....[56]....
        /*13dc*/ 	.word	0x00018760
        /*13e0*/ 	.word	0x00000000
        /*13e4*/ 	.word	0x00000000
        /*13e8*/ 	.short	0x0101
        /*13ea*/ 	.byte	0x3f
	.zero		1


	//   ....[57]....
        /*13ec*/ 	.word	0x0001aac0
        /*13f0*/ 	.word	0x00000016
        /*13f4*/ 	.word	0x00016820
        /*13f8*/ 	.short	0x010a
        /*13fa*/ 	.byte	0x3f
	.zero		1


	//   ....[58]....
        /*13fc*/ 	.word	0x0001ab80
        /*1400*/ 	.word	0x0000000a
        /*1404*/ 	.word	0x000168a0
        /*1408*/ 	.short	0x010a
        /*140a*/ 	.byte	0x3f
	.zero		1


	//   ....[59]....
        /*140c*/ 	.word	0x0001adc0
        /*1410*/ 	.word	0x0000000a
        /*1414*/ 	.word	0x000168c0
        /*1418*/ 	.short	0x010a
        /*141a*/ 	.byte	0x3f
	.zero		1


	//   ....[60]....
        /*141c*/ 	.word	0x0001b150
        /*1420*/ 	.word	0x00000005
        /*1424*/ 	.word	0x000168a0
        /*1428*/ 	.short	0x010a
        /*142a*/ 	.byte	0x3f
	.zero		1


	//   ....[61]....
        /*142c*/ 	.word	0x0001b370
        /*1430*/ 	.word	0x00000005
        /*1434*/ 	.word	0x000168c0
        /*1438*/ 	.short	0x010a
        /*143a*/ 	.byte	0x3f
	.zero		1


	//   ....[62]....
        /*143c*/ 	.word	0x0001c430
        /*1440*/ 	.word	0x00000003
        /*1444*/ 	.word	0x00016840
        /*1448*/ 	.short	0x010a
        /*144a*/ 	.byte	0x3f
	.zero		1


	//   ....[63]....
        /*144c*/ 	.word	0x0001cbf0
        /*1450*/ 	.word	0x00000003
        /*1454*/ 	.word	0x00016830
        /*1458*/ 	.short	0x0107
        /*145a*/ 	.byte	0x3f
	.zero		1


	//   ....[64]....
        /*145c*/ 	.word	0x0001ccc0
        /*1460*/ 	.word	0x00000003
        /*1464*/ 	.word	0x00016830
        /*1468*/ 	.short	0x0101
        /*146a*/ 	.byte	0x3f
	.zero		1


	//   ....[65]....
        /*146c*/ 	.word	0x0001db40
        /*1470*/ 	.word	0x00000016
        /*1474*/ 	.word	0x00016800
        /*1478*/ 	.short	0x0107
        /*147a*/ 	.byte	0x3f
	.zero		1


	//   ....[66]....
        /*147c*/ 	.word	0x0001dc30
        /*1480*/ 	.word	0x00000016
        /*1484*/ 	.word	0x00016800
        /*1488*/ 	.short	0x0101
        /*148a*/ 	.byte	0x3f
	.zero		1


	//   ....[67]....
        /*148c*/ 	.word	0x0001dc50
        /*1490*/ 	.word	0x00000016
        /*1494*/ 	.word	0x00016820
        /*1498*/ 	.short	0x010a
        /*149a*/ 	.byte	0x3f
	.zero		1


	//   ....[68]....
        /*149c*/ 	.word	0x0001e020
        /*14a0*/ 	.word	0x00000005
        /*14a4*/ 	.word	0x00016840
        /*14a8*/ 	.short	0x010a
        /*14aa*/ 	.byte	0x3f
	.zero		1


	//   ....[69]....
        /*14ac*/ 	.word	0x0001e560
        /*14b0*/ 	.word	0x00000005
        /*14b4*/ 	.word	0x00016830
        /*14b8*/ 	.short	0x0107
        /*14ba*/ 	.byte	0x3f
	.zero		1


	//   ....[70]....
        /*14bc*/ 	.word	0x0001e620
        /*14c0*/ 	.word	0x00000005
        /*14c4*/ 	.word	0x00016830
        /*14c8*/ 	.short	0x0101
        /*14ca*/ 	.byte	0x3f
	.zero		1


	//   ....[71]....
        /*14cc*/ 	.word	0x0001e680
        /*14d0*/ 	.word	0x00000005
        /*14d4*/ 	.word	0x00016860
        /*14d8*/ 	.short	0x010a
        /*14da*/ 	.byte	0x3f
	.zero		1


	//   ....[72]....
        /*14dc*/ 	.word	0x0001eb60
        /*14e0*/ 	.word	0x00000005
        /*14e4*/ 	.word	0x00016850
        /*14e8*/ 	.short	0x0107
        /*14ea*/ 	.byte	0x3f
	.zero		1


	//   ....[73]....
        /*14ec*/ 	.word	0x0001ed10
        /*14f0*/ 	.word	0x00000005
        /*14f4*/ 	.word	0x00016850
        /*14f8*/ 	.short	0x0101
        /*14fa*/ 	.byte	0x3f
	.zero		1


	//   ....[74]....
        /*14fc*/ 	.word	0x0001ef30
        /*1500*/ 	.word	0x00000000
        /*1504*/ 	.word	0x00016860
        /*1508*/ 	.short	0x010a
        /*150a*/ 	.byte	0x3f
	.zero		1


	//   ....[75]....
        /*150c*/ 	.word	0x0001f3f0
        /*1510*/ 	.word	0x00000000
        /*1514*/ 	.word	0x00016850
        /*1518*/ 	.short	0x0107
        /*151a*/ 	.byte	0x3f
	.zero		1


	//   ....[76]....
        /*151c*/ 	.word	0x0001f4c0
        /*1520*/ 	.word	0x00000000
        /*1524*/ 	.word	0x00016850
        /*1528*/ 	.short	0x0101
        /*152a*/ 	.byte	0x3f
	.zero		1


	//   ....[77]....
        /*152c*/ 	.word	0x000201e0
        /*1530*/ 	.word	0x00000005
        /*1534*/ 	.word	0x00016820
        /*1538*/ 	.short	0x010a
        /*153a*/ 	.byte	0x3f
	.zero		1


	//   ....[78]....
        /*153c*/ 	.word	0x00020350
        /*1540*/ 	.word	0x00000003
        /*1544*/ 	.word	0x00016840
        /*1548*/ 	.short	0x010a
        /*154a*/ 	.byte	0x3f
	.zero		1


	//   ....[79]....
        /*154c*/ 	.word	0x000203f0
        /*1550*/ 	.word	0x00000019
        /*1554*/ 	.word	0x00016840
        /*1558*/ 	.short	0x010a
        /*155a*/ 	.byte	0x3f
	.zero		1


	//   ....[80]....
        /*155c*/ 	.word	0x00020430
        /*1560*/ 	.word	0x00000003
        /*1564*/ 	.word	0x00016860
        /*1568*/ 	.short	0x010a
        /*156a*/ 	.byte	0x3f
	.zero		1


	//   ....[81]....
        /*156c*/ 	.word	0x00020470
        /*1570*/ 	.word	0x00000019
        /*1574*/ 	.word	0x00016860
        /*1578*/ 	.short	0x010a
        /*157a*/ 	.byte	0x3f
	.zero		1


	//   ....[82]....
        /*157c*/ 	.word	0x000204d0
        /*1580*/ 	.word	0x00000046
        /*1584*/ 	.word	0x00016890
        /*1588*/ 	.short	0x010a
        /*158a*/ 	.byte	0x3f
	.zero		1


	//   ....[83]....
        /*158c*/ 	.word	0x00020760
        /*1590*/ 	.word	0x00000046
        /*1594*/ 	.word	0x00016890
        /*1598*/ 	.short	0x010a
        /*159a*/ 	.byte	0x3f
	.zero		1


	//   ....[84]....
        /*159c*/ 	.word	0x00020a10
        /*15a0*/ 	.word	0x00000046
        /*15a4*/ 	.word	0x00016890
        /*15a8*/ 	.short	0x010a
        /*15aa*/ 	.byte	0x3f
	.zero		1


	//   ....[85]....
        /*15ac*/ 	.word	0x00020cc0
        /*15b0*/ 	.word	0x00000046
        /*15b4*/ 	.word	0x000168b0
        /*15b8*/ 	.short	0x010a
        /*15ba*/ 	.byte	0x3f
	.zero		1


	//   ....[86]....
        /*15bc*/ 	.word	0x00021190
        /*15c0*/ 	.word	0x00000002
        /*15c4*/ 	.word	0x00016800
        /*15c8*/ 	.short	0x010a
        /*15ca*/ 	.byte	0x3f
	.zero		1


	//   ....[87]....
        /*15cc*/ 	.word	0x000217a0
        /*15d0*/ 	.word	0x00000002
        /*15d4*/ 	.word	0x00016800
        /*15d8*/ 	.short	0x010a
        /*15da*/ 	.byte	0x3f
	.zero		1


	//   ....[88]....
        /*15dc*/ 	.word	0x000217f0
        /*15e0*/ 	.word	0x00000000
        /*15e4*/ 	.word	0x00016830
        /*15e8*/ 	.short	0x010a
        /*15ea*/ 	.byte	0x3f
	.zero		1


	//   ....[89]....
        /*15ec*/ 	.word	0x00021840
        /*15f0*/ 	.word	0x0000000b
        /*15f4*/ 	.word	0x00016830
        /*15f8*/ 	.short	0x010a
        /*15fa*/ 	.byte	0x3f
	.zero		1


	//   ....[90]....
        /*15fc*/ 	.word	0x00021890
        /*1600*/ 	.word	0x0000000b
        /*1604*/ 	.word	0x00016850
        /*1608*/ 	.short	0x010a
        /*160a*/ 	.byte	0x3f
	.zero		1


	//   ....[91]....
        /*160c*/ 	.word	0x000218e0
        /*1610*/ 	.word	0x00000005
        /*1614*/ 	.word	0x00016830
        /*1618*/ 	.short	0x010a
        /*161a*/ 	.byte	0x3f
	.zero		1


	//   ....[92]....
        /*161c*/ 	.word	0x00021930
        /*1620*/ 	.word	0x0000000a
        /*1624*/ 	.word	0x00016850
        /*1628*/ 	.short	0x010a
        /*162a*/ 	.byte	0x3f
	.zero		1


	//   ....[93]....
        /*162c*/ 	.word	0x00021980
        /*1630*/ 	.word	0x00000005
        /*1634*/ 	.word	0x00016830
        /*1638*/ 	.short	0x010a
        /*163a*/ 	.byte	0x3f
	.zero		1


	//   ....[94]....
        /*163c*/ 	.word	0x000219d0
        /*1640*/ 	.word	0x0000000a
        /*1644*/ 	.word	0x00016850
        /*1648*/ 	.short	0x010a
        /*164a*/ 	.byte	0x3f
	.zero		1


	//   ....[95]....
        /*164c*/ 	.word	0x00021a20
        /*1650*/ 	.word	0x0000000b
        /*1654*/ 	.word	0x00016850
        /*1658*/ 	.short	0x010a
        /*165a*/ 	.byte	0x3f
	.zero		1


	//   ....[96]....
        /*165c*/ 	.word	0x00021fc0
        /*1660*/ 	.word	0x00000016
        /*1664*/ 	.word	0x00016820
        /*1668*/ 	.short	0x010a
        /*166a*/ 	.byte	0x3f
	.zero		1


	//   ....[97]....
        /*166c*/ 	.word	0x00022010
        /*1670*/ 	.word	0x0000000a
        /*1674*/ 	.word	0x000168a0
        /*1678*/ 	.short	0x010a
        /*167a*/ 	.byte	0x3f
	.zero		1


	//   ....[98]....
        /*167c*/ 	.word	0x00022060
        /*1680*/ 	.word	0x0000000a
        /*1684*/ 	.word	0x000168c0
        /*1688*/ 	.short	0x010a
        /*168a*/ 	.byte	0x3f
	.zero		1


	//   ....[99]....
        /*168c*/ 	.word	0x000220b0
        /*1690*/ 	.word	0x00000005
        /*1694*/ 	.word	0x000168a0
        /*1698*/ 	.short	0x010a
        /*169a*/ 	.byte	0x3f
	.zero		1


	//   ....[100]....
        /*169c*/ 	.word	0x00022100
        /*16a0*/ 	.word	0x00000005
        /*16a4*/ 	.word	0x000168c0
        /*16a8*/ 	.short	0x010a
        /*16aa*/ 	.byte	0x3f
	.zero		1


	//   ....[101]....
        /*16ac*/ 	.word	0x00022220
        /*16b0*/ 	.word	0x00000003
        /*16b4*/ 	.word	0x00016840
        /*16b8*/ 	.short	0x010a
        /*16ba*/ 	.byte	0x3f
	.zero		1


	//   ....[102]....
        /*16bc*/ 	.word	0x00023cb0
        /*16c0*/ 	.word	0x00000016
        /*16c4*/ 	.word	0x00016820
        /*16c8*/ 	.short	0x010a
        /*16ca*/ 	.byte	0x3f
	.zero		1


	//   ....[103]....
        /*16cc*/ 	.word	0x00023d00
        /*16d0*/ 	.word	0x00000005
        /*16d4*/ 	.word	0x00016840
        /*16d8*/ 	.short	0x010a
        /*16da*/ 	.byte	0x3f
	.zero		1


	//   ....[104]....
        /*16dc*/ 	.word	0x00024640
        /*16e0*/ 	.word	0x00000005
        /*16e4*/ 	.word	0x00016860
        /*16e8*/ 	.short	0x010a
        /*16ea*/ 	.byte	0x3f
	.zero		1


	//   ....[105]....
        /*16ec*/ 	.word	0x00024fb0
        /*16f0*/ 	.word	0x00000000
        /*16f4*/ 	.word	0x00016860
        /*16f8*/ 	.short	0x010a
        /*16fa*/ 	.byte	0x3f
	.zero		1


	//   ....[106]....
        /*16fc*/ 	.word	0x00026240
        /*1700*/ 	.word	0x00000005
        /*1704*/ 	.word	0x00016820
        /*1708*/ 	.short	0x010a
        /*170a*/ 	.byte	0x3f
	.zero		1


	//   ....[107]....
        /*170c*/ 	.word	0x000263e0
        /*1710*/ 	.word	0x00000003
        /*1714*/ 	.word	0x00016840
        /*1718*/ 	.short	0x010a
        /*171a*/ 	.byte	0x3f
	.zero		1


	//   ....[108]....
        /*171c*/ 	.word	0x00026430
        /*1720*/ 	.word	0x00000019
        /*1724*/ 	.word	0x00016840
        /*1728*/ 	.short	0x010a
        /*172a*/ 	.byte	0x3f
	.zero		1


	//   ....[109]....
        /*172c*/ 	.word	0x00026480
        /*1730*/ 	.word	0x00000003
        /*1734*/ 	.word	0x00016860
        /*1738*/ 	.short	0x010a
        /*173a*/ 	.byte	0x3f
	.zero		1


	//----- nvinfo : EIATTR_NUM_MBARRIERS
	.align		4
.L_1527:
        /*173c*/ 	.byte	0x03, 0x38
        /*173e*/ 	.short	0x0016


	//----- nvinfo : EIATTR_EXIT_INSTR_OFFSETS
	.align		4
        /*1740*/ 	.byte	0x04, 0x1c
        /*1742*/ 	.short	(.L_1529 - .L_1528)


	//   ....[0]....
.L_1528:
        /*1744*/ 	.word	0x000204c0


	//----- nvinfo : EIATTR_MAX_THREADS
	.align		4
.L_1529:
        /*1748*/ 	.byte	0x04, 0x05
        /*174a*/ 	.short	(.L_1531 - .L_1530)
.L_1530:
        /*174c*/ 	.word	0x00000200
        /*1750*/ 	.word	0x00000001
        /*1754*/ 	.word	0x00000001


	//----- nvinfo : EIATTR_CRS_STACK_SIZE
	.align		4
.L_1531:
        /*1758*/ 	.byte	0x04, 0x1e
        /*175a*/ 	.short	(.L_1533 - .L_1532)
.L_1532:
        /*175c*/ 	.word	0x00000000


	//----- nvinfo : EIATTR_CBANK_PARAM_SIZE
	.align		4
.L_1533:
        /*1760*/ 	.byte	0x03, 0x19
        /*1762*/ 	.short	0x0af0


	//----- nvinfo : EIATTR_PARAM_CBANK
	.align		4
        /*1764*/ 	.byte	0x04, 0x0a
        /*1766*/ 	.short	(.L_1535 - .L_1534)
	.align		4
.L_1534:
        /*1768*/ 	.word	index@(.nv.constant0._ZN7cutlass13device_kernelIN5flash11enable_sm90INS1_16FlashAttnFwdSm90INS1_25CollectiveMainloopFwdSm90ILi2EN4cute5tupleIJNS5_1CILi1EEES8_S8_EEENS6_IJNS7_ILi192EEENS7_ILi128EEENS7_ILi64EEEEEELi64ENS_10bfloat16_tEfNS_4arch4Sm90ELb0ELb1ELb1ELb1ELb1ELb1ELb0ELb1ELb1ELb1ELb0ELb0EEENS1_21CollectiveEpilogueFwdINS6_IJSA_SC_SB_EEES9_SE_SG_Li384ELb1ELb1ELb0ELb0EEENS1_36VarlenDynamicPersistentTileSchedulerILi192ELi128ELi384ELi128ELb0ELb1ELb1ELb1ELb0ELb1EEEEEEEEEvNT_6ParamsE)
        /*176c*/ 	.short	0x0210
        /*176e*/ 	.short	0x0af0


	//----- nvinfo : EIATTR_SW_WAR
	.align		4
.L_1535:
        /*1770*/ 	.byte	0x04, 0x36
        /*1772*/ 	.short	(.L_1537 - .L_1536)
.L_1536:
        /*1774*/ 	.word	0x00000008
.L_1537:


//--------------------- .nv.info._ZN7cutlass13device_kernelIN5flash11enable_sm90INS1_16FlashAttnFwdSm90INS1_25CollectiveMainloopFwdSm90ILi2EN4cute5tupleIJNS5_1CILi1EEES8_S8_EEENS6_IJNS7_ILi192EEENS7_ILi128EEENS7_ILi64EEEEEELi64ENS_10bfloat16_tEfNS_4arch4Sm90ELb1ELb0ELb1ELb0ELb1ELb0ELb0ELb1ELb1ELb1ELb0ELb0EEENS1_21CollectiveEpilogueFwdINS6_IJSA_SC_SB_EEES9_SE_SG_Li384ELb0ELb1ELb0ELb0EEENS1_30DynamicPersistentTileSchedulerILi384ELi128ELb0ELb1ELb1EEEEEEEEEvNT_6ParamsE --------------------------
	.section	.nv.info._ZN7cutlass13device_kernelIN5flash11enable_sm90INS1_16FlashAttnFwdSm90INS1_25CollectiveMainloopFwdSm90ILi2EN4cute5tupleIJNS5_1CILi1EEES8_S8_EEENS6_IJNS7_ILi192EEENS7_ILi128EEENS7_ILi64EEEEEELi64ENS_10bfloat16_tEfNS_4arch4Sm90ELb1ELb0ELb1ELb0ELb1ELb0ELb0ELb1ELb1ELb1ELb0ELb0EEENS1_21CollectiveEpilogueFwdINS6_IJSA_SC_SB_EEES9_SE_SG_Li384ELb0ELb1ELb0ELb0EEENS1_30DynamicPersistentTileSchedulerILi384ELi128ELb0ELb1ELb1EEEEEEEEEvNT_6ParamsE,"",@"SHT_CUDA_INFO"
	.sectionflags	@""
	.align	4


	//----- nvinfo : EIATTR_CUDA_API_VERSION
	.align		4
        /*0000*/ 	.byte	0x04, 0x37
        /*0002*/ 	.short	(.L_1539 - .L_1538)
.L_1538:
        /*0004*/ 	.word	0x00000082


	//----- nvinfo : EIATTR_KPARAM_INFO
	.align		4
.L_1539:
        /*0008*/ 	.byte	0x04, 0x17
        /*000a*/ 	.short	(.L_1541 - .L_1540)
.L_1540:
        /*000c*/ 	.word	0x00000000
        /*0010*/ 	.short	0x0000
        /*0012*/ 	.short	0x0070
        /*0014*/ 	.byte	0x00, 0xf0, 0x01, 0x2a


	//----- nvinfo : EIATTR_SPARSE_MMA_MASK
	.align		4
.L_1541:
        /*0018*/ 	.byte	0x03, 0x50
        /*001a*/ 	.short	0x0000


	//----- nvinfo : EIATTR_MAXREG_COUNT
	.align		4
        /*001c*/ 	.byte	0x03, 0x1b
        /*001e*/ 	.short	0x0080


	//----- nvinfo : EIATTR_NUM_BARRIERS
	.align		4
        /*0020*/ 	.byte	0x02, 0x4c
        /*0022*/ 	.byte	0x10
	.zero		1


	//----- nvinfo : EIATTR_EXTERNS
	.align		4
        /*0024*/ 	.byte	0x04, 0x0f
        /*0026*/ 	.short	(.L_1543 - .L_1542)


	//   ....[0]....
	.align		4
.L_1542:
        /*0028*/ 	.word	index@(__assertfail)


	//----- nvinfo : EIATTR_ANNOTATIONS
	.align		4
.L_1543:
        /*002c*/ 	.byte	0x04, 0x55
        /*002e*/ 	.short	(.L_1545 - .L_1544)


	//   ....[0]....
.L_1544:
        /* <DEDUP_REMOVED lines=11> */


	//----- nvinfo : EIATTR_MERCURY_ISA_VERSION
	.align		4
.L_1545:
        /*00c8*/ 	.byte	0x03, 0x5f
        /*00ca*/ 	.short	0x0101


	//----- nvinfo : EIATTR_INT_WARP_WIDE_INSTR_OFFSETS
	.align		4
        /*00cc*/ 	.byte	0x04, 0x31
        /*00ce*/ 	.short	(.L_1547 - .L_1546)


	//   ....[0]....
.L_1546:
        /*00d0*/ 	.word	0x000000c0


	//   ....[1]....
        /*00d4*/ 	.word	0x000000d0


	//   ....[2]....
        /*00d8*/ 	.word	0x00000170


	//   ....[3]....
        /*00dc*/ 	.word	0x0000b840


	//   ....[4]....
        /*00e0*/ 	.word	0x0000b8d0


	//   ....[5]....
        /*00e4*/ 	.word	0x0000e980


	//   ....[6]....
        /*00e8*/ 	.word	0x0000ea10


	//----- nvinfo : EIATTR_COOP_GROUP_MASK_REGIDS
	.align		4
.L_1547:
        /*00ec*/ 	.byte	0x04, 0x29
        /*00ee*/ 	.short	(.L_1549 - .L_1548)


	//   ....[0]....
.L_1548:
        /*00f0*/ 	.word	0xffffffff


	//   ....[1]....
        /*00f4*/ 	.word	0xffffffff


	//   ....[2]....
        /*00f8*/ 	.word	0xffffffff


	//   ....[3]....
        /*00fc*/ 	.word	0xffffffff


	//   ....[4]....
        /*0100*/ 	.word	0xffffffff


	//   ....[5]....
        /*0104*/ 	.word	0xffffffff


	//   ....[6]....
        /*0108*/ 	.word	0xffffffff


	//   ....[7]....
        /*010c*/ 	.word	0xffffffff


	//   ....[8]....
        /*0110*/ 	.word	0xffffffff


	//   ....[9]....
        /*0114*/ 	.word	0xffffffff


	//   ....[10]....
        /*0118*/ 	.word	0xffffffff


	//   ....[11]....
        /*011c*/ 	.word	0xffffffff


	//   ....[12]....
        /*0120*/ 	.word	0xffffffff


	//   ....[13]....
        /*0124*/ 	.word	0xffffffff


	//   ....[14]....
        /*0128*/ 	.word	0xffffffff


	//   ....[15]....
        /*012c*/ 	.word	0xffffffff


	//   ....[16]....
        /*0130*/ 	.word	0xffffffff


	//   ....[17]....
        /*0134*/ 	.word	0xffffffff


	//   ....[18]....
        /*0138*/ 	.word	0xffffffff


	//   ....[19]....
        /*013c*/ 	.word	0xffffffff


	//   ....[20]....
        /*0140*/ 	.word	0xffffffff


	//   ....[21]....
        /*0144*/ 	.word	0xffffffff


	//   ....[22]....
        /*0148*/ 	.word	0xffffffff


	//   ....[23]....
        /*014c*/ 	.word	0xffffffff


	//   ....[24]....
        /*0150*/ 	.word	0xffffffff


	//   ....[25]....
        /*0154*/ 	.word	0xffffffff


	//   ....[26]....
        /*0158*/ 	.word	0xffffffff


	//   ....[27]....
        /*015c*/ 	.word	0xffffffff


	//   ....[28]....
        /*0160*/ 	.word	0xffffffff


	//   ....[29]....
        /*0164*/ 	.word	0xffffffff


	//   ....[30]....
        /*0168*/ 	.word	0xffffffff


	//   ....[31]....
        /*016c*/ 	.word	0xffffffff


	//   ....[32]....
        /*0170*/ 	.word	0xffffffff


	//   ....[33]....
        /*0174*/ 	.word	0xffffffff


	//   ....[34]....
        /*0178*/ 	.word	0xffffffff


	//   ....[35]....
        /*017c*/ 	.word	0xffffffff


	//   ....[36]....
        /*0180*/ 	.word	0xffffffff


	//   ....[37]....
        /*0184*/ 	.word	0xffffffff


	//   ....[38]....
        /*0188*/ 	.word	0xffffffff


	//   ....[39]....
        /*018c*/ 	.word	0xffffffff


	//   ....[40]....
        /*0190*/ 	.word	0xffffffff


	//   ....[41]....
        /*0194*/ 	.word	0xffffffff


	//   ....[42]....
        /*0198*/ 	.word	0xffffffff


	//   ....[43]....
        /*019c*/ 	.word	0xffffffff


	//   ....[44]....
        /*01a0*/ 	.word	0xffffffff


	//   ....[45]....
        /*01a4*/ 	.word	0xffffffff


	//   ....[46]....
        /*01a8*/ 	.word	0xffffffff


	//   ....[47]....
        /*01ac*/ 	.word	0xffffffff


	//   ....[48]....
        /*01b0*/ 	.word	0xffffffff


	//   ....[49]....
        /*01b4*/ 	.word	0xffffffff


	//   ....[50]....
        /*01b8*/ 	.word	0xffffffff


	//   ....[51]....
        /*01bc*/ 	.word	0xffffffff


	//   ....[52]....
        /*01c0*/ 	.word	0xffffffff


	//   ....[53]....
        /*01c4*/ 	.word	0xffffffff


	//   ....[54]....
        /*01c8*/ 	.word	0xffffffff


	//   ....[55]....
        /*01cc*/ 	.word	0xffffffff


	//   ....[56]....
        /*01d0*/ 	.word	0xffffffff


	//   ....[57]....
        /*01d4*/ 	.word	0xffffffff


	//   ....[58]....
        /*01d8*/ 	.word	0xffffffff


	//   ....[59]....
        /*01dc*/ 	.word	0xffffffff


	//   ....[60]....
        /*01e0*/ 	.word	0xffffffff


	//   ....[61]....
        /*01e4*/ 	.word	0xffffffff


	//   ....[62]....
        /*01e8*/ 	.word	0xffffffff


	//   ....[63]....
        /*01ec*/ 	.word	0xffffffff


	//   ....[64]....
        /*01f0*/ 	.word	0xffffffff


	//   ....[65]....
        /*01f4*/ 	.word	0xffffffff


	//   ....[66]....
        /*01f8*/ 	.word	0xffffffff


	//   ....[67]....
        /*01fc*/ 	.word	0xffffffff


	//   ....[68]....
        /*0200*/ 	.word	0xffffffff


	//   ....[69]....
        /*0204*/ 	.word	0xffffffff


	//   ....[70]....
        /*0208*/ 	.word	0xffffffff


	//   ....[71]....
        /*020c*/ 	.word	0xffffffff


	//   ....[72]....
        /*0210*/ 	.word	0xffffffff


	//   ....[73]....
        /*0214*/ 	.word	0xffffffff


	//   ....[74]....
        /*0218*/ 	.word	0xffffffff


	//   ....[75]....
        /*021c*/ 	.word	0xffffffff


	//   ....[76]....
        /*0220*/ 	.word	0xffffffff


	//   ....[77]....
        /*0224*/ 	.word	0xffffffff


	//   ....[78]....
        /*0228*/ 	.word	0xffffffff


	//   ....[79]....
        /*022c*/ 	.word	0xffffffff


	//   ....[80]....
        /*0230*/ 	.word	0xffffffff


	//   ....[81]....
        /*0234*/ 	.word	0xffffffff


	//   ....[82]....
        /*0238*/ 	.word	0xffffffff


	//   ....[83]....
        /*023c*/ 	.word	0xffffffff


	//   ....[84]....
        /*0240*/ 	.word	0xffffffff


	//   ....[85]....
        /*0244*/ 	.word	0xffffffff


	//   ....[86]....
        /*0248*/ 	.word	0xffffffff


	//   ....[87]....
        /*024c*/ 	.word	0xffffffff


	//   ....[88]....
        /*0250*/ 	.word	0xffffffff


	//   ....[89]....
        /*0254*/ 	.word	0xffffffff


	//   ....[90]....
        /*0258*/ 	.word	0xffffffff


	//   ....[91]....
        /*025c*/ 	.word	0xffffffff


	//   ....[92]....
        /*0260*/ 	.word	0xffffffff


	//   ....[93]....
        /*0264*/ 	.word	0xffffffff


	//   ....[94]....
        /*0268*/ 	.word	0xffffffff


	//   ....[95]....
        /*026c*/ 	.word	0xffffffff


	//   ....[96]....
        /*0270*/ 	.word	0xffffffff


	//   ....[97]....
        /*0274*/ 	.word	0xffffffff


	//   ....[98]....
        /*0278*/ 	.word	0xffffffff


	//   ....[99]....
        /*027c*/ 	.word	0xffffffff


	//   ....[100]....
        /*0280*/ 	.word	0xffffffff


	//   ....[101]....
        /*0284*/ 	.word	0xffffffff


	//   ....[102]....
        /*0288*/ 	.word	0xffffffff


	//   ....[103]....
        /*028c*/ 	.word	0xffffffff


	//   ....[104]....
        /*0290*/ 	.word	0xffffffff


	//   ....[105]....
        /*0294*/ 	.word	0xffffffff


	//   ....[106]....
        /*0298*/ 	.word	0xffffffff


	//   ....[107]....
        /*029c*/ 	.word	0xffffffff


	//   ....[108]....
        /*02a0*/ 	.word	0xffffffff


	//   ....[109]....
        /*02a4*/ 	.word	0xffffffff


	//   ....[110]....
        /*02a8*/ 	.word	0xffffffff


	//   ....[111]....
        /*02ac*/ 	.word	0xffffffff


	//   ....[112]....
        /*02b0*/ 	.word	0xffffffff


	//   ....[113]....
        /*02b4*/ 	.word	0xffffffff


	//   ....[114]....
        /*02b8*/ 	.word	0xffffffff


	//   ....[115]....
        /*02bc*/ 	.word	0xffffffff


	//   ....[116]....
        /*02c0*/ 	.word	0xffffffff


	//   ....[117]....
        /*02c4*/ 	.word	0xffffffff


	//   ....[118]....
        /*02c8*/ 	.word	0xffffffff


	//   ....[119]....
        /*02cc*/ 	.word	0xffffffff


	//   ....[120]....
        /*02d0*/ 	.word	0xffffffff


	//   ....[121]....
        /*02d4*/ 	.word	0xffffffff


	//   ....[122]....
        /*02d8*/ 	.word	0xffffffff


	//   ....[123]....
        /*02dc*/ 	.word	0xffffffff


	//   ....[124]....
        /*02e0*/ 	.word	0xffffffff


	//   ....[125]....
        /*02e4*/ 	.word	0xffffffff


	//   ....[126]....
        /*02e8*/ 	.word	0xffffffff


	//   ....[127]....
        /*02ec*/ 	.word	0xffffffff


	//   ....[128]....
        /*02f0*/ 	.word	0xffffffff


	//   ....[129]....
        /*02f4*/ 	.word	0xffffffff


	//   ....[130]....
        /*02f8*/ 	.word	0xffffffff


	//   ....[131]....
        /*02fc*/ 	.word	0xffffffff


	//   ....[132]....
        /*0300*/ 	.word	0xffffffff


	//   ....[133]....
        /*0304*/ 	.word	0xffffffff


	//   ....[134]....
        /*0308*/ 	.word	0xffffffff


	//   ....[135]....
        /*030c*/ 	.word	0xffffffff


	//   ....[136]....
        /*0310*/ 	.word	0xffffffff


	//   ....[137]....
        /*0314*/ 	.word	0xffffffff


	//   ....[138]....
        /*0318*/ 	.word	0x0500000f


	//   ....[139]....
        /*031c*/ 	.word	0x0500000f


	//   ....[140]....
        /*0320*/ 	.word	0x0500000f


	//   ....[141]....
        /*0324*/ 	.word	0x0500000f


	//   ....[142]....
        /*0328*/ 	.word	0x0500000f


	//   ....[143]....
        /*032c*/ 	.word	0x0500000f


	//   ....[144]....
        /*0330*/ 	.word	0x0500000f


	//   ....[145]....
        /*0334*/ 	.word	0x0500000f


	//   ....[146]....
        /*0338*/ 	.word	0x0500000f


	//   ....[147]....
        /*033c*/ 	.word	0x0500000f


	//   ....[148]....
        /*0340*/ 	.word	0x0500000f


	//   ....[149]....
        /*0344*/ 	.word	0x0500000f


	//   ....[150]....
        /*0348*/ 	.word	0x0500000f


	//   ....[151]....
        /*034c*/ 	.word	0x0500000f


	//   ....[152]....
        /*0350*/ 	.word	0x0500000f


	//   ....[153]....
        /*0354*/ 	.word	0x0500000f


	//   ....[154]....
        /*0358*/ 	.word	0x0500000f


	//   ....[155]....
        /*035c*/ 	.word	0x0500000f


	//   ....[156]....
        /*0360*/ 	.word	0x0500000f


	//   ....[157]....
        /*0364*/ 	.word	0x0500000f


	//   ....[158]....
        /*0368*/ 	.word	0x0500000f


	//   ....[159]....
        /*036c*/ 	.word	0x0500000f


	//   ....[160]....
        /*0370*/ 	.word	0x0500000f


	//   ....[161]....
        /*0374*/ 	.word	0x0500000f


	//   ....[162]....
        /*0378*/ 	.word	0x0500000f


	//   ....[163]....
        /*037c*/ 	.word	0x0500000f


	//   ....[164]....
        /*0380*/ 	.word	0x0500000f


	//   ....[165]....
        /*0384*/ 	.word	0x0500000f


	//   ....[166]....
        /*0388*/ 	.word	0x0500000f


	//   ....[167]....
        /*038c*/ 	.word	0x0500000f


	//   ....[168]....
        /*0390*/ 	.word	0x0500000f


	//   ....[169]....
        /*0394*/ 	.word	0x0500000f


	//   ....[170]....
        /*0398*/ 	.word	0x0500000f


	//   ....[171]....
        /*039c*/ 	.word	0x0500000f


	//   ....[172]....
        /*03a0*/ 	.word	0x0500000f


	//   ....[173]....
        /*03a4*/ 	.word	0x0500000f


	//   ....[174]....
        /*03a8*/ 	.word	0x0500000f


	//   ....[175]....
        /*03ac*/ 	.word	0x0500000f


	//   ....[176]....
        /*03b0*/ 	.word	0x0500000f


	//   ....[177]....
        /*03b4*/ 	.word	0x0500000f


	//   ....[178]....
        /*03b8*/ 	.word	0x0500000f


	//   ....[179]....
        /*03bc*/ 	.word	0x0500000f


	//   ....[180]....
        /*03c0*/ 	.word	0x0500000f


	//   ....[181]....
        /*03c4*/ 	.word	0x0500000f


	//   ....[182]....
        /*03c8*/ 	.word	0x0500000f


	//   ....[183]....
        /*03cc*/ 	.word	0x0500000f


	//   ....[184]....
        /*03d0*/ 	.word	0x0500000f


	//   ....[185]....
        /*03d4*/ 	.word	0x0500000f


	//   ....[186]....
        /*03d8*/ 	.word	0x0500000f


	//   ....[187]....
        /*03dc*/ 	.word	0x0500000f


	//   ....[188]....
        /*03e0*/ 	.word	0x0500000f


	//   ....[189]....
        /*03e4*/ 	.word	0x0500000f


	//   ....[190]....
        /*03e8*/ 	.word	0x0500000f


	//   ....[191]....
        /*03ec*/ 	.word	0x0500000f


	//   ....[192]....
        /*03f0*/ 	.word	0x0500000f


	//   ....[193]....
        /*03f4*/ 	.word	0x0500000f


	//   ....[194]....
        /*03f8*/ 	.word	0x0500000f


	//   ....[195]....
        /*03fc*/ 	.word	0x0500000f


	//   ....[196]....
        /*0400*/ 	.word	0x0500000f


	//   ....[197]....
        /*0404*/ 	.word	0x0500000f


	//   ....[198]....
        /*0408*/ 	.word	0x0500000f


	//   ....[199]....
        /*040c*/ 	.word	0x0500000f


	//   ....[200]....
        /*0410*/ 	.word	0x0500000f


	//   ....[201]....
        /*0414*/ 	.word	0x0500000f


	//   ....[202]....
        /*0418*/ 	.word	0x0500000f


	//   ....[203]....
        /*041c*/ 	.word	0x0500000f


	//   ....[204]....
        /*0420*/ 	.word	0x0500000f


	//   ....[205]....
        /*0424*/ 	.word	0x0500000f


	//   ....[206]....
        /*0428*/ 	.word	0x0500000f


	//   ....[207]....
        /*042c*/ 	.word	0x0500000f


	//   ....[208]....
        /*0430*/ 	.word	0x0500000f


	//   ....[209]....
        /*0434*/ 	.word	0x0500000f


	//   ....[210]....
        /*0438*/ 	.word	0x0500000f


	//   ....[211]....
        /*043c*/ 	.word	0x0500000f


	//   ....[212]....
        /*0440*/ 	.word	0x0500000f


	//   ....[213]....
        /*0444*/ 	.word	0x0500000f


	//   ....[214]....
        /*0448*/ 	.word	0x0500000f


	//   ....[215]....
        /*044c*/ 	.word	0x0500000f


	//   ....[216]....
        /*0450*/ 	.word	0x0500000f


	//   ....[217]....
        /*0454*/ 	.word	0x0500000f


	//   ....[218]....
        /*0458*/ 	.word	0x0500000f


	//   ....[219]....
        /*045c*/ 	.word	0x0500000f


	//   ....[220]....
        /*0460*/ 	.word	0x0500000f


	//   ....[221]....
        /*0464*/ 	.word	0x0500000f


	//   ....[222]....
        /*0468*/ 	.word	0x0500000f


	//   ....[223]....
        /*046c*/ 	.word	0x0500000f


	//   ....[224]....
        /*0470*/ 	.word	0x0500000f


	//   ....[225]....
        /*0474*/ 	.word	0x0500000f


	//   ....[226]....
        /*0478*/ 	.word	0x0500000f


	//   ....[227]....
        /*047c*/ 	.word	0x0500000f


	//   ....[228]....
        /*0480*/ 	.word	0x0500000f


	//----- nvinfo : EIATTR_COOP_GROUP_INSTR_OFFSETS
	.align		4
.L_1549:
        /*0484*/ 	.byte	0x04, 0x28
        /*0486*/ 	.short	(.L_1551 - .L_1550)


	//   ....[0]....
.L_1550:
        /*0488*/ 	.word	0x00000080


	//   ....[1]....
        /*048c*/ 	.word	0x00000090


	//   ....[2]....
        /*0490*/ 	.word	0x000002d0


	//   ....[3]....
        /*0494*/ 	.word	0x00000430


	//   ....[4]....
        /*0498*/ 	.word	0x00000550


	//   ....[5]....
        /*049c*/ 	.word	0x000006b0


	//   ....[6]....
        /*04a0*/ 	.word	0x000012a0


	//   ....[7]....
        /*04a4*/ 	.word	0x000019e0


	//   ....[8]....
        /*04a8*/ 	.word	0x00001ed0


	//   ....[9]....
        /*04ac*/ 	.word	0x000026a0


	//   ....[10]....
        /*04b0*/ 	.word	0x00002710


	//   ....[11]....
        /*04b4*/ 	.word	0x000031c0


	//   ....[12]....
        /*04b8*/ 	.word	0x00003230


	//   ....[13]....
        /*04bc*/ 	.word	0x000047b0


	//   ....[14]....
        /*04c0*/ 	.word	0x00004b00


	//   ....[15]....
        /*04c4*/ 	.word	0x000053a0


	//   ....[16]....
        /*04c8*/ 	.word	0x000054b0


	//   ....[17]....
        /*04cc*/ 	.word	0x00005e10


	//   ....[18]....
        /*04d0*/ 	.word	0x00005e60


	//   ....[19]....
        /*04d4*/ 	.word	0x000080f0


	//   ....[20]....
        /*04d8*/ 	.word	0x00008130


	//   ....[21]....
        /*04dc*/ 	.word	0x00008160


	//   ....[22]....
        /*04e0*/ 	.word	0x00008170


	//   ....[23]....
        /*04e4*/ 	.word	0x000093f0


	//   ....[24]....
        /*04e8*/ 	.word	0x00009420


	//   ....[25]....
        /*04ec*/ 	.word	0x000094c0


	//   ....[26]....
        /*04f0*/ 	.word	0x000094e0


	//   ....[27]....
        /*04f4*/ 	.word	0x0000a0d0


	//   ....[28]....
        /*04f8*/ 	.word	0x0000a100


	//   ....[29]....
        /*04fc*/ 	.word	0x0000a130


	//   ....[30]....
        /*0500*/ 	.word	0x0000a160


	//   ....[31]....
        /*0504*/ 	.word	0x0000a5e0


	//   ....[32]....
        /*0508*/ 	.word	0x0000a620


	//   ....[33]....
        /*050c*/ 	.word	0x0000a640


	//   ....[34]....
        /*0510*/ 	.word	0x0000a680


	//   ....[35]....
        /*0514*/ 	.word	0x0000a6a0


	//   ....[36]....
        /*0518*/ 	.word	0x0000a6b0


	//   ....[37]....
        /*051c*/ 	.word	0x0000a6d0


	//   ....[38]....
        /*0520*/ 	.word	0x0000a6f0


	//   ....[39]....
        /*0524*/ 	.word	0x0000ad50


	//   ....[40]....
        /*0528*/ 	.word	0x0000ad90


	//   ....[41]....
        /*052c*/ 	.word	0x0000adc0


	//   ....[42]....
        /*0530*/ 	.word	0x0000adf0


	//   ....[43]....
        /*0534*/ 	.word	0x0000ae10


	//   ....[44]....
        /*0538*/ 	.word	0x0000ae20


	//   ....[45]....
        /*053c*/ 	.word	0x0000ae30


	//   ....[46]....
        /*0540*/ 	.word	0x0000ae50


	//   ....[47]....
        /*0544*/ 	.word	0x0000aff0


	//   ....[48]....
        /*0548*/ 	.word	0x0000c440


	//   ....[49]....
        /*054c*/ 	.word	0x0000c460


	//   ....[50]....
        /*0550*/ 	.word	0x0000c470


	//   ....[51]....
        /*0554*/ 	.word	0x0000c4f0


	//   ....[52]....
        /*0558*/ 	.word	0x0000c510


	//   ....[53]....
        /*055c*/ 	.word	0x0000c590


	//   ....[54]....
        /*0560*/ 	.word	0x0000c5b0


	//   ....[55]....
        /*0564*/ 	.word	0x0000c630


	//   ....[56]....
        /*0568*/ 	.word	0x0000c650


	//   ....[57]....
        /*056c*/ 	.word	0x0000c6d0


	//   ....[58]....
        /*0570*/ 	.word	0x0000c6f0


	//   ....[59]....
        /*0574*/ 	.word	0x0000c770


	//   ....[60]....
        /*0578*/ 	.word	0x0000c790


	//   ....[61]....
        /*057c*/ 	.word	0x0000c810


	//   ....[62]....
        /*0580*/ 	.word	0x0000c830


	//   ....[63]....
        /*0584*/ 	.word	0x0000c840


	//   ....[64]....
        /*0588*/ 	.word	0x0000d090


	//   ....[65]....
        /*058c*/ 	.word	0x0000d0b0


	//   ....[66]....
        /*0590*/ 	.word	0x0000d0d0


	//   ....[67]....
        /*0594*/ 	.word	0x0000d170


	//   ....[68]....
        /*0598*/ 	.word	0x0000d190


	//   ....[69]....
        /*059c*/ 	.word	0x0000d210


	//   ....[70]....
        /*05a0*/ 	.word	0x0000d230


	//   ....[71]....
        /*05a4*/ 	.word	0x0000d2b0


	//   ....[72]....
        /*05a8*/ 	.word	0x0000d2d0


	//   ....[73]....
        /*05ac*/ 	.word	0x0000d350


	//   ....[74]....
        /*05b0*/ 	.word	0x0000d370


	//   ....[75]....
        /*05b4*/ 	.word	0x0000d3f0


	//   ....[76]....
        /*05b8*/ 	.word	0x0000d410


	//   ....[77]....
        /*05bc*/ 	.word	0x0000d490


	//   ....[78]....
        /*05c0*/ 	.word	0x0000d4b0


	//   ....[79]....
        /*05c4*/ 	.word	0x0000d4c0


	//   ....[80]....
        /*05c8*/ 	.word	0x0000d4d0


	//   ....[81]....
        /*05cc*/ 	.word	0x0000d570


	//   ....[82]....
        /*05d0*/ 	.word	0x0000d5c0


	//   ....[83]....
        /*05d4*/ 	.word	0x0000d5e0


	//   ....[84]....
        /*05d8*/ 	.word	0x0000d600


	//   ....[85]....
        /*05dc*/ 	.word	0x0000d650


	//   ....[86]....
        /*05e0*/ 	.word	0x0000d670


	//   ....[87]....
        /*05e4*/ 	.word	0x0000d680


	//   ....[88]....
        /*05e8*/ 	.word	0x0000de20


	//   ....[89]....
        /*05ec*/ 	.word	0x0000de40


	//   ....[90]....
        /*05f0*/ 	.word	0x0000deb0


	//   ....[91]....
        /*05f4*/ 	.word	0x0000dec0


	//   ....[92]....
        /*05f8*/ 	.word	0x0000df00


	//   ....[93]....
        /*05fc*/ 	.word	0x0000df10


	//   ....[94]....
        /*0600*/ 	.word	0x0000df50


	//   ....[95]....
        /*0604*/ 	.word	0x0000df60


	//   ....[96]....
        /*0608*/ 	.word	0x0000dfa0


	//   ....[97]....
        /*060c*/ 	.word	0x0000dfb0


	//   ....[98]....
        /*0610*/ 	.word	0x0000dff0


	//   ....[99]....
        /*0614*/ 	.word	0x0000e000


	//   ....[100]....
        /*0618*/ 	.word	0x0000e040


	//   ....[101]....
        /*061c*/ 	.word	0x0000e050


	//   ....[102]....
        /*0620*/ 	.word	0x0000e060


	//   ....[103]....
        /*0624*/ 	.word	0x0000e0a0


	//   ....[104]....
        /*0628*/ 	.word	0x0000e360


	//   ....[105]....
        /*062c*/ 	.word	0x0000e380


	//   ....[106]....
        /*0630*/ 	.word	0x0000e3e0


	//   ....[107]....
        /*0634*/ 	.word	0x0000e3f0


	//   ....[108]....
        /*0638*/ 	.word	0x0000e440


	//   ....[109]....
        /*063c*/ 	.word	0x0000e450


	//   ....[110]....
        /*0640*/ 	.word	0x0000e4a0


	//   ....[111]....
        /*0644*/ 	.word	0x0000e4b0


	//   ....[112]....
        /*0648*/ 	.word	0x0000e500


	//   ....[113]....
        /*064c*/ 	.word	0x0000e510


	//   ....[114]....
        /*0650*/ 	.word	0x0000e560


	//   ....[115]....
        /*0654*/ 	.word	0x0000e570


	//   ....[116]....
        /*0658*/ 	.word	0x0000e5c0


	//   ....[117]....
        /*065c*/ 	.word	0x0000e5d0


	//   ....[118]....
        /*0660*/ 	.word	0x0000e5e0


	//   ....[119]....
        /*0664*/ 	.word	0x0000e630


	//   ....[120]....
        /*0668*/ 	.word	0x0000ec00


	//   ....[121]....
        /*066c*/ 	.word	0x0000ec10


	//   ....[122]....
        /*0670*/ 	.word	0x0000ec20


	//   ....[123]....
        /*0674*/ 	.word	0x0000ec30


	//   ....[124]....
        /*0678*/ 	.word	0x0000ec40


	//   ....[125]....
        /*067c*/ 	.word	0x0000ec90


	//   ....[126]....
        /*0680*/ 	.word	0x0000ece0


	//   ....[127]....
        /*0684*/ 	.word	0x0000ed10


	//   ....[128]....
        /*0688*/ 	.word	0x0000ed40


	//   ....[129]....
        /*068c*/ 	.word	0x0000ed70


	//   ....[130]....
        /*0690*/ 	.word	0x0000eda0


	//   ....[131]....
        /*0694*/ 	.word	0x0000edd0


	//   ....[132]....
        /*0698*/ 	.word	0x0000ee00


	//   ....[133]....
        /*069c*/ 	.word	0x0000ee30


	//   ....[134]....
        /*06a0*/ 	.word	0x0000ee60


	//   ....[135]....
        /*06a4*/ 	.word	0x0000ee90


	//   ....[136]....
        /*06a8*/ 	.word	0x0000f190


	//   ....[137]....
        /*06ac*/ 	.word	0x0000f380


	//   ....[138]....
        /*06b0*/ 	.word	0x0000f910


	//   ....[139]....
        /*06b4*/ 	.word	0x0000f9f0


	//   ....[140]....
        /*06b8*/ 	.word	0x0000fa90


	//   ....[141]....
        /*06bc*/ 	.word	0x0000faf0


	//   ....[142]....
        /*06c0*/ 	.word	0x0000fbe0


	//   ....[143]....
        /*06c4*/ 	.word	0x0000fc50


	//   ....[144]....
        /*06c8*/ 	.word	0x0000fd40


	//   ....[145]....
        /*06cc*/ 	.word	0x0000fdb0


	//   ....[146]....
        /*06d0*/ 	.word	0x0000fea0


	//   ....[147]....
        /*06d4*/ 	.word	0x0000ff10


	//   ....[148]....
        /*06d8*/ 	.word	0x00010000


	//   ....[149]....
        /*06dc*/ 	.word	0x00010070


	//   ....[150]....
        /*06e0*/ 	.word	0x00010160


	//   ....[151]....
        /*06e4*/ 	.word	0x000101d0


	//   ....[152]....
        /*06e8*/ 	.word	0x000102c0


	//   ....[153]....
        /*06ec*/ 	.word	0x00010330


	//   ....[154]....
        /*06f0*/ 	.word	0x00010410


	//   ....[155]....
        /*06f4*/ 	.word	0x000104a0


	//   ....[156]....
        /*06f8*/ 	.word	0x00010510


	//   ....[157]....
        /*06fc*/ 	.word	0x00010570


	//   ....[158]....
        /*0700*/ 	.word	0x00010670


	//   ....[159]....
        /*0704*/ 	.word	0x000106d0


	//   ....[160]....
        /*0708*/ 	.word	0x000107d0


	//   ....[161]....
        /*070c*/ 	.word	0x00010830


	//   ....[162]....
        /*0710*/ 	.word	0x00010930


	//   ....[163]....
        /*0714*/ 	.word	0x00010990


	//   ....[164]....
        /*0718*/ 	.word	0x00010a90


	//   ....[165]....
        /*071c*/ 	.word	0x00010af0


	//   ....[166]....
        /*0720*/ 	.word	0x00010bf0


	//   ....[167]....
        /*0724*/ 	.word	0x00010c50


	//   ....[168]....
        /*0728*/ 	.word	0x00010d50


	//   ....[169]....
        /*072c*/ 	.word	0x00010db0


	//   ....[170]....
        /*0730*/ 	.word	0x00010e50


	//   ....[171]....
        /*0734*/ 	.word	0x00010f10


	//   ....[172]....
        /*0738*/ 	.word	0x00010fe0


	//   ....[173]....
        /*073c*/ 	.word	0x00011040


	//   ....[174]....
        /*0740*/ 	.word	0x00011100


	//   ....[175]....
        /*0744*/ 	.word	0x00011160


	//   ....[176]....
        /*0748*/ 	.word	0x00011210


	//   ....[177]....
        /*074c*/ 	.word	0x00011290


	//   ....[178]....
        /*0750*/ 	.word	0x00011340


	//   ....[179]....
        /*0754*/ 	.word	0x00011470


	//   ....[180]....
        /*0758*/ 	.word	0x00011520


	//   ....[181]....
        /*075c*/ 	.word	0x000115a0


	//   ....[182]....
        /*0760*/ 	.word	0x00011660


	//   ....[183]....
        /*0764*/ 	.word	0x000116c0


	//   ....[184]....
        /*0768*/ 	.word	0x00011770


	//   ....[185]....
        /*076c*/ 	.word	0x000117d0


	//   ....[186]....
        /*0770*/ 	.word	0x00011880


	//   ....[187]....
        /*0774*/ 	.word	0x000118e0


	//   ....[188]....
        /*0778*/ 	.word	0x00011990


	//   ....[189]....
        /*077c*/ 	.word	0x000119f0


	//   ....[190]....
        /*0780*/ 	.word	0x00011aa0


	//   ....[191]....
        /*0784*/ 	.word	0x00011b00


	//   ....[192]....
        /*0788*/ 	.word	0x00011bb0


	//   ....[193]....
        /*078c*/ 	.word	0x00011c10


	//   ....[194]....
        /*0790*/ 	.word	0x00011cc0


	//   ....[195]....
        /*0794*/ 	.word	0x00011db0


	//   ....[196]....
        /*0798*/ 	.word	0x00011e50


	//   ....[197]....
        /*079c*/ 	.word	0x00011eb0


	//   ....[198]....
        /*07a0*/ 	.word	0x00011f70


	//   ....[199]....
        /*07a4*/ 	.word	0x00011fd0


	//   ....[200]....
        /*07a8*/ 	.word	0x00012090


	//   ....[201]....
        /*07ac*/ 	.word	0x000120f0


	//   ....[202]....
        /*07b0*/ 	.word	0x000121b0


	//   ....[203]....
        /*07b4*/ 	.word	0x00012210


	//   ....[204]....
        /*07b8*/ 	.word	0x000122d0


	//   ....[205]....
        /*07bc*/ 	.word	0x00012330


	//   ....[206]....
        /*07c0*/ 	.word	0x000123f0


	//   ....[207]....
        /*07c4*/ 	.word	0x00012450


	//   ....[208]....
        /*07c8*/ 	.word	0x00012510


	//   ....[209]....
        /*07cc*/ 	.word	0x00012570


	//   ....[210]....
        /*07d0*/ 	.word	0x00012630


	//   ....[211]....
        /*07d4*/ 	.word	0x00012720


	//   ....[212]....
        /*07d8*/ 	.word	0x000127d0


	//   ....[213]....
        /*07dc*/ 	.word	0x00012860


	//   ....[214]....
        /*07e0*/ 	.word	0x00012910


	//   ....[215]....
        /*07e4*/ 	.word	0x00012970


	//   ....[216]....
        /*07e8*/ 	.word	0x00012a20


	//   ....[217]....
        /*07ec*/ 	.word	0x00012a80


	//   ....[218]....
        /*07f0*/ 	.word	0x00012b40


	//   ....[219]....
        /*07f4*/ 	.word	0x00012ba0


	//   ....[220]....
        /*07f8*/ 	.word	0x00012c50


	//   ....[221]....
        /*07fc*/ 	.word	0x00012cb0


	//   ....[222]....
        /*0800*/ 	.word	0x00012d70


	//   ....[223]....
        /*0804*/ 	.word	0x00012dd0


	//   ....[224]....
        /*0808*/ 	.word	0x00012e80


	//   ....[225]....
        /*080c*/ 	.word	0x00012ee0


	//   ....[226]....
        /*0810*/ 	.word	0x00012fa0


	//   ....[227]....
        /*0814*/ 	.word	0x00013030


	//   ....[228]....
        /*0818*/ 	.word	0x00013150


	//----- nvinfo : EIATTR_REG_RECONFIG
	.align		4
.L_1551:
        /*081c*/ 	.byte	0x01, 0x54
	.zero		2


	//----- nvinfo : EIATTR_SYSCALL_OFFSETS
	.align		4
        /*0820*/ 	.byte	0x04, 0x46
        /*0822*/ 	.short	(.L_1553 - .L_1552)


	//   ....[0]....
.L_1552:
        /*0824*/ 	.word	0x00001480


	//   ....[1]....
        /*0828*/ 	.word	0x0000ba40


	//   ....[2]....
        /*082c*/ 	.word	0x0000bb90


	//   ....[3]....
        /*0830*/ 	.word	0x0000bc80


	//   ....[4]....
        /*0834*/ 	.word	0x0000cb60


	//----- nvinfo : EIATTR_MBARRIER_INSTR_OFFSETS
	.align		4
.L_1553:
        /*0838*/ 	.byte	0x04, 0x39
        /*083a*/ 	.short	(.L_1555 - .L_1554)


	//   ....[0]....
.L_1554:
        /*083c*/ 	.word	0x00000180
        /*0840*/ 	.word	0x000000ff
        /*0844*/ 	.word	0x00016800
        /*0848*/ 	.short	0x0100
        /*084a*/ 	.byte	0x08
	.zero		1


	//   ....[1]....
        /*084c*/ 	.word	0x00000190
        /*0850*/ 	.word	0x000000ff
        /*0854*/ 	.word	0x00016820
        /*0858*/ 	.short	0x0100
        /*085a*/ 	.byte	0x08
	.zero		1


	//   ....[2]....
        /*085c*/ 	.word	0x00000280
        /*0860*/ 	.word	0x000000ff
        /*0864*/ 	.word	0x00016830
        /*0868*/ 	.short	0x0100
        /*086a*/ 	.byte	0x08
	.zero		1


	//   ....[3]....
        /*086c*/ 	.word	0x00000290
        /*0870*/ 	.word	0x000000ff
        /*0874*/ 	.word	0x00016840
        /*0878*/ 	.short	0x0100
        /*087a*/ 	.byte	0x08
	.zero		1


	//   ....[4]....
        /*087c*/ 	.word	0x000002a0
        /*0880*/ 	.word	0x000000ff
        /*0884*/ 	.word	0x00016838
        /*0888*/ 	.short	0x0100
        /*088a*/ 	.byte	0x08
	.zero		1


	//   ....[5]....
        /*088c*/ 	.word	0x000002b0
        /*0890*/ 	.word	0x000000ff
        /*0894*/ 	.word	0x00016848
        /*0898*/ 	.short	0x0100
        /*089a*/ 	.byte	0x08
	.zero		1


	//   ....[6]....
        /*089c*/ 	.word	0x000003e0
        /*08a0*/ 	.word	0x000000ff
        /*08a4*/ 	.word	0x00016850
        /*08a8*/ 	.short	0x0100
        /*08aa*/ 	.byte	0x08
	.zero		1


	//   ....[7]....
        /*08ac*/ 	.word	0x000003f0
        /*08b0*/ 	.word	0x000000ff
        /*08b4*/ 	.word	0x00016860
        /*08b8*/ 	.short	0x0100
        /*08ba*/ 	.byte	0x08
	.zero		1


	//   ....[8]....
        /*08bc*/ 	.word	0x00000400
        /*08c0*/ 	.word	0x000000ff
        /*08c4*/ 	.word	0x00016858
        /*08c8*/ 	.short	0x0100
        /*08ca*/ 	.byte	0x08
	.zero		1


	//   ....[9]....
        /*08cc*/ 	.word	0x00000410
        /*08d0*/ 	.word	0x000000ff
        /*08d4*/ 	.word	0x00016868
        /*08d8*/ 	.short	0x0100
        /*08da*/ 	.byte	0x08
	.zero		1


	//   ....[10]....
        /*08dc*/ 	.word	0x00000500
        /*08e0*/ 	.word	0x000000ff
        /*08e4*/ 	.word	0x00016870
        /*08e8*/ 	.short	0x0100
        /*08ea*/ 	.byte	0x06
	.zero		1


	//   ....[11]....
        /*08ec*/ 	.word	0x00000510
        /*08f0*/ 	.word	0x000000ff
        /*08f4*/ 	.word	0x00016880
        /*08f8*/ 	.short	0x0100
        /*08fa*/ 	.byte	0x06
	.zero		1


	//   ....[12]....
        /*08fc*/ 	.word	0x00000520
        /*0900*/ 	.word	0x000000ff
        /*0904*/ 	.word	0x00016878
        /*0908*/ 	.short	0x0100
        /*090a*/ 	.byte	0x06
	.zero		1


	//   ....[13]....
        /*090c*/ 	.word	0x00000530
        /*0910*/ 	.word	0x000000ff
        /*0914*/ 	.word	0x00016888
        /*0918*/ 	.short	0x0100
        /*091a*/ 	.byte	0x06
	.zero		1


	//   ....[14]....
        /*091c*/ 	.word	0x00000660
        /*0920*/ 	.word	0x000000ff
        /*0924*/ 	.word	0x00016890
        /*0928*/ 	.short	0x0100
        /*092a*/ 	.byte	0x08
	.zero		1


	//   ....[15]....
        /*092c*/ 	.word	0x00000670
        /*0930*/ 	.word	0x000000ff
        /*0934*/ 	.word	0x000168a0
        /*0938*/ 	.short	0x0100
        /*093a*/ 	.byte	0x08
	.zero		1


	//   ....[16]....
        /*093c*/ 	.word	0x00000680
        /*0940*/ 	.word	0x000000ff
        /*0944*/ 	.word	0x00016898
        /*0948*/ 	.short	0x0100
        /*094a*/ 	.byte	0x08
	.zero		1


	//   ....[17]....
        /*094c*/ 	.word	0x00000690
        /*0950*/ 	.word	0x000000ff
        /*0954*/ 	.word	0x000168a8
        /*0958*/ 	.short	0x0100
        /*095a*/ 	.byte	0x08
	.zero		1


	//   ....[18]....
        /*095c*/ 	.word	0x000007d0
        /*0960*/ 	.word	0x000000ff
        /*0964*/ 	.word	0x000168b0
        /*0968*/ 	.short	0x0100
        /*096a*/ 	.byte	0x08
	.zero		1


	//   ....[19]....
        /*096c*/ 	.word	0x000007e0
        /*0970*/ 	.word	0x000000ff
        /*0974*/ 	.word	0x000168c0
        /*0978*/ 	.short	0x0100
        /*097a*/ 	.byte	0x08
	.zero		1


	//   ....[20]....
        /*097c*/ 	.word	0x000007f0
        /*0980*/ 	.word	0x000000ff
        /*0984*/ 	.word	0x000168b8
        /*0988*/ 	.short	0x0100
        /*098a*/ 	.byte	0x08
	.zero		1


	//   ....[21]....
        /*098c*/ 	.word	0x00000800
        /*0990*/ 	.word	0x000000ff
        /*0994*/ 	.word	0x000168c8
        /*0998*/ 	.short	0x0100
        /*099a*/ 	.byte	0x08
	.zero		1


	//   ....[22]....
        /*099c*/ 	.word	0x00001500
        /*09a0*/ 	.word	0x000000ff
        /*09a4*/ 	.word	0x00016800
        /*09a8*/ 	.short	0x010a
        /*09aa*/ 	.byte	0x2d
	.zero		1


	//   ....[23]....
        /*09ac*/ 	.word	0x00001580
        /*09b0*/ 	.word	0x00000000
        /*09b4*/ 	.word	0x00016830
        /*09b8*/ 	.short	0x010a
        /*09ba*/ 	.byte	0x3f
	.zero		1


	//   ....[24]....
        /*09bc*/ 	.word	0x000015c0
        /*09c0*/ 	.word	0x00000000
        /*09c4*/ 	.word	0x00016830
        /*09c8*/ 	.short	0x010a
        /*09ca*/ 	.byte	0x3f
	.zero		1


	//   ....[25]....
        /*09cc*/ 	.word	0x00002eb0
        /*09d0*/ 	.word	0x000000ff
        /*09d4*/ 	.word	0x00000000
        /*09d8*/ 	.short	0x0101
        /*09da*/ 	.byte	0x06
	.zero		1


	//   ....[26]....
        /*09dc*/ 	.word	0x00004000
        /*09e0*/ 	.word	0x000000ff
        /*09e4*/ 	.word	0x00016830
        /*09e8*/ 	.short	0x010a
        /*09ea*/ 	.byte	0x06
	.zero		1


	//   ....[27]....
        /*09ec*/ 	.word	0x00004040
        /*09f0*/ 	.word	0x000000ff
        /*09f4*/ 	.word	0x00016830
        /*09f8*/ 	.short	0x010a
        /*09fa*/ 	.byte	0x06
	.zero		1


	//   ....[28]....
        /*09fc*/ 	.word	0x00004250
        /*0a00*/ 	.word	0x000000ff
        /*0a04*/ 	.word	0x00016850
        /*0a08*/ 	.short	0x010a
        /*0a0a*/ 	.byte	0x06
	.zero		1


	//   ....[29]....
        /*0a0c*/ 	.word	0x00004290
        /*0a10*/ 	.word	0x000000ff
        /*0a14*/ 	.word	0x00016850
        /*0a18*/ 	.short	0x010a
        /*0a1a*/ 	.byte	0x06
	.zero		1


	//   ....[30]....
        /*0a1c*/ 	.word	0x00004f20
        /*0a20*/ 	.word	0x000000ff
        /*0a24*/ 	.word	0x00000000
        /*0a28*/ 	.short	0x0101
        /*0a2a*/ 	.byte	0x06
	.zero		1


	//   ....[31]....
        /*0a2c*/ 	.word	0x00006a00
        /*0a30*/ 	.word	0x000000ff
        /*0a34*/ 	.word	0x00000000
        /*0a38*/ 	.short	0x0101
        /*0a3a*/ 	.byte	0x06
	.zero		1


	//   ....[32]....
        /*0a3c*/ 	.word	0x00006ef0
        /*0a40*/ 	.word	0x000000ff
        /*0a44*/ 	.word	0x00016830
        /*0a48*/ 	.short	0x010a
        /*0a4a*/ 	.byte	0x06
	.zero		1


	//   ....[33]....
        /*0a4c*/ 	.word	0x00006f30
        /*0a50*/ 	.word	0x000000ff
        /*0a54*/ 	.word	0x00016830
        /*0a58*/ 	.short	0x010a
        /*0a5a*/ 	.byte	0x06
	.zero		1


	//   ....[34]....
        /*0a5c*/ 	.word	0x00007140
        /*0a60*/ 	.word	0x000000ff
        /*0a64*/ 	.word	0x00016850
        /*0a68*/ 	.short	0x010a
        /*0a6a*/ 	.byte	0x06
	.zero		1


	//   ....[35]....
        /*0a6c*/ 	.word	0x00007180
        /*0a70*/ 	.word	0x000000ff
        /*0a74*/ 	.word	0x00016850
        /*0a78*/ 	.short	0x010a
        /*0a7a*/ 	.byte	0x06
	.zero		1


	//   ....[36]....
        /*0a7c*/ 	.word	0x00007a60
        /*0a80*/ 	.word	0x000000ff
        /*0a84*/ 	.word	0x00000000
        /*0a88*/ 	.short	0x0101
        /*0a8a*/ 	.byte	0x06
	.zero		1


	//   ....[37]....
        /*0a8c*/ 	.word	0x00008f50
        /*0a90*/ 	.word	0x000000ff
        /*0a94*/ 	.word	0x00000000
        /*0a98*/ 	.short	0x0101
        /*0a9a*/ 	.byte	0x06
	.zero		1


	//   ....[38]....
        /*0a9c*/ 	.word	0x00009360
        /*0aa0*/ 	.word	0x000000ff
        /*0aa4*/ 	.word	0x00016850
        /*0aa8*/ 	.short	0x010a
        /*0aaa*/ 	.byte	0x05
	.zero		1


	//   ....[39]....
        /*0aac*/ 	.word	0x000093a0
        /*0ab0*/ 	.word	0x000000ff
        /*0ab4*/ 	.word	0x00016850
        /*0ab8*/ 	.short	0x010a
        /*0aba*/ 	.byte	0x05
	.zero		1


	//   ....[40]....
        /*0abc*/ 	.word	0x00009900
        /*0ac0*/ 	.word	0x000000ff
        /*0ac4*/ 	.word	0x00000000
        /*0ac8*/ 	.short	0x0101
        /*0aca*/ 	.byte	0x04
	.zero		1


	//   ....[41]....
        /*0acc*/ 	.word	0x0000a580
        /*0ad0*/ 	.word	0x0000001a
        /*0ad4*/ 	.word	0x00000000
        /*0ad8*/ 	.short	0x0101
        /*0ada*/ 	.byte	0x3f
	.zero		1


	//   ....[42]....
        /*0adc*/ 	.word	0x0000c1e0
        /*0ae0*/ 	.word	0x00000000
        /*0ae4*/ 	.word	0x00016840
        /*0ae8*/ 	.short	0x010a
        /*0aea*/ 	.byte	0x3f
	.zero		1


	//   ....[43]....
        /*0aec*/ 	.word	0x0000c940
        /*0af0*/ 	.word	0x00000000
        /*0af4*/ 	.word	0x00016830
        /*0af8*/ 	.short	0x0107
        /*0afa*/ 	.byte	0x3f
	.zero		1


	//   ....[44]....
        /*0afc*/ 	.word	0x0000ca00
        /*0b00*/ 	.word	0x00000000
        /*0b04*/ 	.word	0x00016830
        /*0b08*/ 	.short	0x0101
        /*0b0a*/ 	.byte	0x3f
	.zero		1


	//   ....[45]....
        /*0b0c*/ 	.word	0x0000d770
        /*0b10*/ 	.word	0x00000010
        /*0b14*/ 	.word	0x00016800
        /*0b18*/ 	.short	0x0107
        /*0b1a*/ 	.byte	0x3f
	.zero		1


	//   ....[46]....
        /*0b1c*/ 	.word	0x0000d860
        /*0b20*/ 	.word	0x00000010
        /*0b24*/ 	.word	0x00016800
        /*0b28*/ 	.short	0x0101
        /*0b2a*/ 	.byte	0x3f
	.zero		1


	//   ....[47]....
        /*0b2c*/ 	.word	0x0000d880
        /*0b30*/ 	.word	0x00000010
        /*0b34*/ 	.word	0x00016820
        /*0b38*/ 	.short	0x010a
        /*0b3a*/ 	.byte	0x3f
	.zero		1


	//   ....[48]....
        /*0b3c*/ 	.word	0x0000dc00
        /*0b40*/ 	.word	0x00000005
        /*0b44*/ 	.word	0x00016840
        /*0b48*/ 	.short	0x010a
        /*0b4a*/ 	.byte	0x3f
	.zero		1


	//   ....[49]....
        /*0b4c*/ 	.word	0x0000e120
        /*0b50*/ 	.word	0x00000005
        /*0b54*/ 	.word	0x00016830
        /*0b58*/ 	.short	0x0107
        /*0b5a*/ 	.byte	0x3f
	.zero		1


	//   ....[50]....
        /*0b5c*/ 	.word	0x0000e1e0
        /*0b60*/ 	.word	0x00000005
        /*0b64*/ 	.word	0x00016830
        /*0b68*/ 	.short	0x0101
        /*0b6a*/ 	.byte	0x3f
	.zero		1


	//   ....[51]....
        /*0b6c*/ 	.word	0x0000e240
        /*0b70*/ 	.word	0x00000005
        /*0b74*/ 	.word	0x00016860
        /*0b78*/ 	.short	0x010a
        /*0b7a*/ 	.byte	0x3f
	.zero		1


	//   ....[52]....
        /*0b7c*/ 	.word	0x0000e750
        /*0b80*/ 	.word	0x00000005
        /*0b84*/ 	.word	0x00016850
        /*0b88*/ 	.short	0x0107
        /*0b8a*/ 	.byte	0x3f
	.zero		1


	//   ....[53]....
        /*0b8c*/ 	.word	0x0000e8b0
        /*0b90*/ 	.word	0x00000005
        /*0b94*/ 	.word	0x00016850
        /*0b98*/ 	.short	0x0101
        /*0b9a*/ 	.byte	0x3f
	.zero		1


	//   ....[54]....
        /*0b9c*/ 	.word	0x0000eac0
        /*0ba0*/ 	.word	0x00000004
        /*0ba4*/ 	.word	0x00016860
        /*0ba8*/ 	.short	0x010a
        /*0baa*/ 	.byte	0x3f
	.zero		1


	//   ....[55]....
        /*0bac*/ 	.word	0x0000ef70
        /*0bb0*/ 	.word	0x00000004
        /*0bb4*/ 	.word	0x00016850
        /*0bb8*/ 	.short	0x0107
        /*0bba*/ 	.byte	0x3f
	.zero		1


	//   ....[56]....
        /*0bbc*/ 	.word	0x0000f030
        /*0bc0*/ 	.word	0x00000004
        /*0bc4*/ 	.word	0x00016850
        /*0bc8*/ 	.short	0x0101
        /*0bca*/ 	.byte	0x3f
	.zero		1


	//   ....[57]....
        /*0bcc*/ 	.word	0x0000f300
        /*0bd0*/ 	.word	0x00000005
        /*0bd4*/ 	.word	0x00016820
        /*0bd8*/ 	.short	0x010a
        /*0bda*/ 	.byte	0x3f
	.zero		1


	//   ....[58]....
        /*0bdc*/ 	.word	0x0000f480
        /*0be0*/ 	.word	0x00000003
        /*0be4*/ 	.word	0x00016840
        /*0be8*/ 	.short	0x010a
        /*0bea*/ 	.byte	0x3f
	.zero		1


	//   ....[59]....
        /*0bec*/ 	.word	0x0000f520
        /*0bf0*/ 	.word	0x00000005
        /*0bf4*/ 	.word	0x00016840
        /*0bf8*/ 	.short	0x010a
        /*0bfa*/ 	.byte	0x3f
	.zero		1


	//   ....[60]....
        /*0bfc*/ 	.word	0x0000f560
        /*0c00*/ 	.word	0x00000003
        /*0c04*/ 	.word	0x00016860
        /*0c08*/ 	.short	0x010a
        /*0c0a*/ 	.byte	0x3f
	.zero		1


	//   ....[61]....
        /*0c0c*/ 	.word	0x0000f5a0
        /*0c10*/ 	.word	0x00000005
        /*0c14*/ 	.word	0x00016860
        /*0c18*/ 	.short	0x010a
        /*0c1a*/ 	.byte	0x3f
	.zero		1


	//   ....[62]....
        /*0c1c*/ 	.word	0x0000f610
        /*0c20*/ 	.word	0x00000003
        /*0c24*/ 	.word	0x00016800
        /*0c28*/ 	.short	0x010a
        /*0c2a*/ 	.byte	0x3f
	.zero		1


	//   ....[63]....
        /*0c2c*/ 	.word	0x0000f660
        /*0c30*/ 	.word	0x00000000
        /*0c34*/ 	.word	0x00016830
        /*0c38*/ 	.short	0x010a
        /*0c3a*/ 	.byte	0x3f
	.zero		1


	//   ....[64]....
        /*0c3c*/ 	.word	0x0000f6c0
        /*0c40*/ 	.word	0x00000006
        /*0c44*/ 	.word	0x00016830
        /*0c48*/ 	.short	0x010a
        /*0c4a*/ 	.byte	0x3f
	.zero		1


	//   ....[65]....
        /*0c4c*/ 	.word	0x0000f720
        /*0c50*/ 	.word	0x00000006
        /*0c54*/ 	.word	0x00016850
        /*0c58*/ 	.short	0x010a
        /*0c5a*/ 	.byte	0x3f
	.zero		1


	//   ....[66]....
        /*0c5c*/ 	.word	0x0000f780
        /*0c60*/ 	.word	0x00000006
        /*0c64*/ 	.word	0x00016830
        /*0c68*/ 	.short	0x010a
        /*0c6a*/ 	.byte	0x3f
	.zero		1


	//   ....[67]....
        /*0c6c*/ 	.word	0x0000f7e0
        /*0c70*/ 	.word	0x00000006
        /*0c74*/ 	.word	0x00016850
        /*0c78*/ 	.short	0x010a
        /*0c7a*/ 	.byte	0x3f
	.zero		1


	//   ....[68]....
        /*0c7c*/ 	.word	0x0000f840
        /*0c80*/ 	.word	0x00000004
        /*0c84*/ 	.word	0x00016850
        /*0c88*/ 	.short	0x010a
        /*0c8a*/ 	.byte	0x3f
	.zero		1


	//   ....[69]....
        /*0c8c*/ 	.word	0x0000f940
        /*0c90*/ 	.word	0x00000000
        /*0c94*/ 	.word	0x00016840
        /*0c98*/ 	.short	0x010a
        /*0c9a*/ 	.byte	0x3f
	.zero		1


	//   ....[70]....
        /*0c9c*/ 	.word	0x00011370
        /*0ca0*/ 	.word	0x00000010
        /*0ca4*/ 	.word	0x00016820
        /*0ca8*/ 	.short	0x010a
        /*0caa*/ 	.byte	0x3f
	.zero		1


	//   ....[71]....
        /*0cac*/ 	.word	0x000113c0
        /*0cb0*/ 	.word	0x00000005
        /*0cb4*/ 	.word	0x00016840
        /*0cb8*/ 	.short	0x010a
        /*0cba*/ 	.byte	0x3f
	.zero		1


	//   ....[72]....
        /*0cbc*/ 	.word	0x00011d00
        /*0cc0*/ 	.word	0x00000005
        /*0cc4*/ 	.word	0x00016860
        /*0cc8*/ 	.short	0x010a
        /*0cca*/ 	.byte	0x3f
	.zero		1


	//   ....[73]....
        /*0ccc*/ 	.word	0x00012670
        /*0cd0*/ 	.word	0x00000004
        /*0cd4*/ 	.word	0x00016860
        /*0cd8*/ 	.short	0x010a
        /*0cda*/ 	.byte	0x3f
	.zero		1


	//   ....[74]....
        /*0cdc*/ 	.word	0x00013070
        /*0ce0*/ 	.word	0x00000005
        /*0ce4*/ 	.word	0x00016820
        /*0ce8*/ 	.short	0x010a
        /*0cea*/ 	.byte	0x3f
	.zero		1


	//   ....[75]....
        /*0cec*/ 	.word	0x00013210
        /*0cf0*/ 	.word	0x00000003
        /*0cf4*/ 	.word	0x00016840
        /*0cf8*/ 	.short	0x010a
        /*0cfa*/ 	.byte	0x3f
	.zero		1


	//   ....[76]....
        /*0cfc*/ 	.word	0x00013260
        /*0d00*/ 	.word	0x00000005
        /*0d04*/ 	.word	0x00016840
        /*0d08*/ 	.short	0x010a
        /*0d0a*/ 	.byte	0x3f
	.zero		1


	//   ....[77]....
        /*0d0c*/ 	.word	0x000132b0
        /*0d10*/ 	.word	0x00000003
        /*0d14*/ 	.word	0x00016860
        /*0d18*/ 	.short	0x010a
        /*0d1a*/ 	.byte	0x3f
	.zero		1


	//----- nvinfo : EIATTR_NUM_MBARRIERS
	.align		4
.L_1555:
        /*0d1c*/ 	.byte	0x03, 0x38
        /*0d1e*/ 	.short	0x0016


	//----- nvinfo : EIATTR_EXIT_INSTR_OFFSETS
	.align		4
        /*0d20*/ 	.byte	0x04, 0x1c
        /*0d22*/ 	.short	(.L_1557 - .L_1556)


	//   ....[0]....
.L_1556:
        /*0d24*/ 	.word	0x00000970


	//   ....[1]....
        /*0d28*/ 	.word	0x0000af60


	//   ....[2]....
        /*0d2c*/ 	.word	0x0000f5f0


	//----- nvinfo : EIATTR_MAX_THREADS
	.align		4
.L_1557:
        /*0d30*/ 	.byte	0x04, 0x05
        /*0d32*/ 	.short	(.L_1559 - .L_1558)
.L_1558:
        /*0d34*/ 	.word	0x00000200
        /*0d38*/ 	.word	0x00000001
        /*0d3c*/ 	.word	0x00000001


	//----- nvinfo : EIATTR_CRS_STACK_SIZE
	.align		4
.L_1559:
        /*0d40*/ 	.byte	0x04, 0x1e
        /*0d42*/ 	.short	(.L_1561 - .L_1560)
.L_1560:
        /*0d44*/ 	.word	0x00000000


	//----- nvinfo : EIATTR_CBANK_PARAM_SIZE
	.align		4
.L_1561:
        /*0d48*/ 	.byte	0x03, 0x19
        /*0d4a*/ 	.short	0x0af0


	//----- nvinfo : EIATTR_PARAM_CBANK
	.align		4
        /*0d4c*/ 	.byte	0x04, 0x0a
        /*0d4e*/ 	.short	(.L_1563 - .L_1562)
	.align		4
.L_1562:
        /*0d50*/ 	.word	index@(.nv.constant0._ZN7cutlass13device_kernelIN5flash11enable_sm90INS1_16FlashAttnFwdSm90INS1_25CollectiveMainloopFwdSm90ILi2EN4cute5tupleIJNS5_1CILi1EEES8_S8_EEENS6_IJNS7_ILi192EEENS7_ILi128EEENS7_ILi64EEEEEELi64ENS_10bfloat16_tEfNS_4arch4Sm90ELb1ELb0ELb1ELb0ELb1ELb0ELb0ELb1ELb1ELb1ELb0ELb0EEENS1_21CollectiveEpilogueFwdINS6_IJSA_SC_SB_EEES9_SE_SG_Li384ELb0ELb1ELb0ELb0EEENS1_30DynamicPersistentTileSchedulerILi384ELi128ELb0ELb1ELb1EEEEEEEEEvNT_6ParamsE)
        /*0d54*/ 	.short	0x0210
        /*0d56*/ 	.short	0x0af0


	//----- nvinfo : EIATTR_SW_WAR
	.align		4
.L_1563:
        /*0d58*/ 	.byte	0x04, 0x36
        /*0d5a*/ 	.short	(.L_1565 - .L_1564)
.L_1564:
        /*0d5c*/ 	.word	0x00000008
.L_1565:


//--------------------- .nv.info._ZN7cutlass13device_kernelIN5flash11enable_sm90INS1_16FlashAttnFwdSm90INS1_25CollectiveMainloopFwdSm90ILi2EN4cute5tupleIJNS5_1CILi1EEES8_S8_EEENS6_IJNS7_ILi192EEENS7_ILi128EEENS7_ILi64EEEEEELi64ENS_10bfloat16_tEfNS_4arch4Sm90ELb1ELb0ELb1ELb1ELb1ELb0ELb0ELb1ELb1ELb1ELb0ELb0EEENS1_21CollectiveEpilogueFwdINS6_IJSA_SC_SB_EEES9_SE_SG_Li384ELb1ELb1ELb0ELb0EEENS1_36VarlenDynamicPersistentTileSchedulerILi192ELi128ELi384ELi128ELb0ELb1ELb1ELb1ELb1ELb1EEEEEEEEEvNT_6ParamsE --------------------------
	.section	.nv.info._ZN7cutlass13device_kernelIN5flash11enable_sm90INS1_16FlashAttnFwdSm90INS1_25CollectiveMainloopFwdSm90ILi2EN4cute5tupleIJNS5_1CILi1EEES8_S8_EEENS6_IJNS7_ILi192EEENS7_ILi128EEENS7_ILi64EEEEEELi64ENS_10bfloat16_tEfNS_4arch4Sm90ELb1ELb0ELb1ELb1ELb1ELb0ELb0ELb1ELb1ELb1ELb0ELb0EEENS1_21CollectiveEpilogueFwdINS6_IJSA_SC_SB_EEES9_SE_SG_Li384ELb1ELb1ELb0ELb0EEENS1_36VarlenDynamicPersistentTileSchedulerILi192ELi128ELi384ELi128ELb0ELb1ELb1ELb1ELb1ELb1EEEEEEEEEvNT_6ParamsE,"",@"SHT_CUDA_INFO"
	.sectionflags	@""
	.align	4


	//----- nvinfo : EIATTR_CUDA_API_VERSION
	.align		4
        /*0000*/ 	.byte	0x04, 0x37
        /*0002*/ 	.short	(.L_1567 - .L_1566)
.L_1566:
        /*0004*/ 	.word	0x00000082


	//----- nvinfo : EIATTR_KPARAM_INFO
	.align		4
.L_1567:
        /*0008*/ 	.byte	0x04, 0x17
        /*000a*/ 	.short	(.L_1569 - .L_1568)
.L_1568:
        /*000c*/ 	.word	0x00000000
        /*0010*/ 	.short	0x0000
        /*0012*/ 	.short	0x0070
        /*0014*/ 	.byte	0x00, 0xf0, 0x01, 0x2a


	//----- nvinfo : EIATTR_SPARSE_MMA_MASK
	.align		4
.L_1569:
        /*0018*/ 	.byte	0x03, 0x50
        /*001a*/ 	.short	0x0000


	//----- nvinfo : EIATTR_MAXREG_COUNT
	.align		4
        /*001c*/ 	.byte	0x03, 0x1b
        /*001e*/ 	.short	0x0080


	//----- nvinfo : EIATTR_NUM_BARRIERS
	.align		4
        /*0020*/ 	.byte	0x02, 0x4c
        /*0022*/ 	.byte	0x10
	.zero		1


	//----- nvinfo : EIATTR_EXTERNS
	.align		4
        /*0024*/ 	.byte	0x04, 0x0f
        /*0026*/ 	.short	(.L_1571 - .L_1570)


	//   ....[0]....
	.align		4
.L_1570:
        /*0028*/ 	.word	index@(__assertfail)


	//----- nvinfo : EIATTR_ANNOTATIONS
	.align		4
.L_1571:
        /*002c*/ 	.byte	0x04, 0x55
        /*002e*/ 	.short	(.L_1573 - .L_1572)


	//   ....[0]....
.L_1572:
        /* <DEDUP_REMOVED lines=30> */


	//----- nvinfo : EIATTR_MERCURY_ISA_VERSION
	.align		4
.L_1573:
        /*01f8*/ 	.byte	0x03, 0x5f
        /*01fa*/ 	.short	0x0101


	//----- nvinfo : EIATTR_UNUSED_LOAD_BYTE_OFFSET
	.align		4
        /*01fc*/ 	.byte	0x04, 0x44
        /*01fe*/ 	.short	(.L_1575 - .L_1574)


	//   ....[0]....
.L_1574:
        /*0200*/ 	.word	0x00000970
        /*0204*/ 	.word	0x0000fff0


	//   ....[1]....
        /*0208*/ 	.word	0x00009c50
        /*020c*/ 	.word	0x0000fff0


	//----- nvinfo : EIATTR_INT_WARP_WIDE_INSTR_OFFSETS
	.align		4
.L_1575:
        /*0210*/ 	.byte	0x04, 0x31
        /*0212*/ 	.short	(.L_1577 - .L_1576)


	//   ....[0]....
.L_1576:
        /*0214*/ 	.word	0x000000c0


	//   ....[1]....
        /*0218*/ 	.word	0x000000d0


	//   ....[2]....
        /*021c*/ 	.word	0x00000170


	//   ....[3]....
        /*0220*/ 	.word	0x0000c890


	//   ....[4]....
        /*0224*/ 	.word	0x0000c920


	//   ....[5]....
        /*0228*/ 	.word	0x0000fb10


	//   ....[6]....
        /*022c*/ 	.word	0x0000fba0


	//----- nvinfo : EIATTR_COOP_GROUP_MASK_REGIDS
	.align		4
.L_1577:
        /*0230*/ 	.byte	0x04, 0x29
        /*0232*/ 	.short	(.L_1579 - .L_1578)


	//   ....[0]....
.L_1578:
        /*0234*/ 	.word	0xffffffff


	//   ....[1]....
        /*0238*/ 	.word	0xffffffff


	//   ....[2]....
        /*023c*/ 	.word	0xffffffff


	//   ....[3]....
        /*0240*/ 	.word	0xffffffff


	//   ....[4]....
        /*0244*/ 	.word	0xffffffff


	//   ....[5]....
        /*0248*/ 	.word	0xffffffff


	//   ....[6]....
        /*024c*/ 	.word	0xffffffff


	//   ....[7]....
        /*0250*/ 	.word	0xffffffff


	//   ....[8]....
        /*0254*/ 	.word	0xffffffff


	//   ....[9]....
        /*0258*/ 	.word	0xffffffff


	//   ....[10]....
        /*025c*/ 	.word	0xffffffff


	//   ....[11]....
        /*0260*/ 	.word	0xffffffff


	//   ....[12]....
        /*0264*/ 	.word	0xffffffff


	//   ....[13]....
        /*0268*/ 	.word	0xffffffff


	//   ....[14]....
        /*026c*/ 	.word	0xffffffff


	//   ....[15]....
        /*0270*/ 	.word	0xffffffff


	//   ....[16]....
        /*0274*/ 	.word	0xffffffff


	//   ....[17]....
        /*0278*/ 	.word	0xffffffff


	//   ....[18]....
        /*027c*/ 	.word	0xffffffff


	//   ....[19]....
        /*0280*/ 	.word	0xffffffff


	//   ....[20]....
        /*0284*/ 	.word	0xffffffff


	//   ....[21]....
        /*0288*/ 	.word	0xffffffff


	//   ....[22]....
        /*028c*/ 	.word	0xffffffff


	//   ....[23]....
        /*0290*/ 	.word	0xffffffff


	//   ....[24]....
        /*0294*/ 	.word	0xffffffff


	//   ....[25]....
        /*0298*/ 	.word	0xffffffff


	//   ....[26]....
        /*029c*/ 	.word	0xffffffff


	//   ....[27]....
        /*02a0*/ 	.word	0xffffffff


	//   ....[28]....
        /*02a4*/ 	.word	0xffffffff


	//   ....[29]....
        /*02a8*/ 	.word	0xffffffff


	//   ....[30]....
        /*02ac*/ 	.word	0xffffffff


	//   ....[31]....
        /*02b0*/ 	.word	0xffffffff


	//   ....[32]....
        /*02b4*/ 	.word	0xffffffff


	//   ....[33]....
        /*02b8*/ 	.word	0xffffffff


	//   ....[34]....
        /*02bc*/ 	.word	0xffffffff


	//   ....[35]....
        /*02c0*/ 	.word	0xffffffff


	//   ....[36]....
        /*02c4*/ 	.word	0xffffffff


	//   ....[37]....
        /*02c8*/ 	.word	0xffffffff


	//   ....[38]....
        /*02cc*/ 	.word	0xffffffff


	//   ....[39]....
        /*02d0*/ 	.word	0xffffffff


	//   ....[40]....
        /*02d4*/ 	.word	0xffffffff


	//   ....[41]....
        /*02d8*/ 	.word	0xffffffff


	//   ....[42]....
        /*02dc*/ 	.word	0xffffffff


	//   ....[43]....
        /*02e0*/ 	.word	0xffffffff


	//   ....[44]....
        /*02e4*/ 	.word	0xffffffff


	//   ....[45]....
        /*02e8*/ 	.word	0xffffffff


	//   ....[46]....
        /*02ec*/ 	.word	0xffffffff


	//   ....[47]....
        /*02f0*/ 	.word	0xffffffff


	//   ....[48]....
        /*02f4*/ 	.word	0xffffffff


	//   ....[49]....
        /*02f8*/ 	.word	0xffffffff


	//   ....[50]....
        /*02fc*/ 	.word	0xffffffff


	//   ....[51]....
        /*0300*/ 	.word	0xffffffff


	//   ....[52]....
        /*0304*/ 	.word	0xffffffff


	//   ....[53]....
        /*0308*/ 	.word	0xffffffff


	//   ....[54]....
        /*030c*/ 	.word	0xffffffff


	//   ....[55]....
        /*0310*/ 	.word	0xffffffff


	//   ....[56]....
        /*0314*/ 	.word	0xffffffff


	//   ....[57]....
        /*0318*/ 	.word	0xffffffff


	//   ....[58]....
        /*031c*/ 	.word	0xffffffff


	//   ....[59]....
        /*0320*/ 	.word	0xffffffff


	//   ....[60]....
        /*0324*/ 	.word	0xffffffff


	//   ....[61]....
        /*0328*/ 	.word	0xffffffff


	//   ....[62]....
        /*032c*/ 	.word	0xffffffff


	//   ....[63]....
        /*0330*/ 	.word	0xffffffff


	//   ....[64]....
        /*0334*/ 	.word	0xffffffff


	//   ....[65]....
        /*0338*/ 	.word	0xffffffff


	//   ....[66]....
        /*033c*/ 	.word	0xffffffff


	//   ....[67]....
        /*0340*/ 	.word	0xffffffff


	//   ....[68]....
        /*0344*/ 	.word	0xffffffff


	//   ....[69]....
        /*0348*/ 	.word	0xffffffff


	//   ....[70]....
        /*034c*/ 	.word	0xffffffff


	//   ....[71]....
        /*0350*/ 	.word	0xffffffff


	//   ....[72]....
        /*0354*/ 	.word	0xffffffff


	//   ....[73]....
        /*0358*/ 	.word	0xffffffff


	//   ....[74]....
        /*035c*/ 	.word	0xffffffff


	//   ....[75]....
        /*0360*/ 	.word	0xffffffff


	//   ....[76]....
        /*0364*/ 	.word	0xffffffff


	//   ....[77]....
        /*0368*/ 	.word	0xffffffff


	//   ....[78]....
        /*036c*/ 	.word	0xffffffff


	//   ....[79]....
        /*0370*/ 	.word	0xffffffff


	//   ....[80]....
        /*0374*/ 	.word	0xffffffff


	//   ....[81]....
        /*0378*/ 	.word	0xffffffff


	//   ....[82]....
        /*037c*/ 	.word	0xffffffff


	//   ....[83]....
        /*0380*/ 	.word	0xffffffff


	//   ....[84]....
        /*0384*/ 	.word	0xffffffff


	//   ....[85]....
        /*0388*/ 	.word	0xffffffff


	//   ....[86]....
        /*038c*/ 	.word	0xffffffff


	//   ....[87]....
        /*0390*/ 	.word	0xffffffff


	//   ....[88]....
        /*0394*/ 	.word	0xffffffff


	//   ....[89]....
        /*0398*/ 	.word	0xffffffff


	//   ....[90]....
        /*039c*/ 	.word	0xffffffff


	//   ....[91]....
        /*03a0*/ 	.word	0xffffffff


	//   ....[92]....
        /*03a4*/ 	.word	0xffffffff


	//   ....[93]....
        /*03a8*/ 	.word	0xffffffff


	//   ....[94]....
        /*03ac*/ 	.word	0xffffffff


	//   ....[95]....
        /*03b0*/ 	.word	0xffffffff


	//   ....[96]....
        /*03b4*/ 	.word	0xffffffff


	//   ....[97]....
        /*03b8*/ 	.word	0xffffffff


	//   ....[98]....
        /*03bc*/ 	.word	0xffffffff


	//   ....[99]....
        /*03c0*/ 	.word	0xffffffff


	//   ....[100]....
        /*03c4*/ 	.word	0xffffffff


	//   ....[101]....
        /*03c8*/ 	.word	0xffffffff


	//   ....[102]....
        /*03cc*/ 	.word	0xffffffff


	//   ....[103]....
        /*03d0*/ 	.word	0xffffffff


	//   ....[104]....
        /*03d4*/ 	.word	0xffffffff


	//   ....[105]....
        /*03d8*/ 	.word	0xffffffff


	//   ....[106]....
        /*03dc*/ 	.word	0xffffffff


	//   ....[107]....
        /*03e0*/ 	.word	0xffffffff


	//   ....[108]....
        /*03e4*/ 	.word	0xffffffff


	//   ....[109]....
        /*03e8*/ 	.word	0xffffffff


	//   ....[110]....
        /*03ec*/ 	.word	0xffffffff


	//   ....[111]....
        /*03f0*/ 	.word	0xffffffff


	//   ....[112]....
        /*03f4*/ 	.word	0xffffffff


	//   ....[113]....
        /*03f8*/ 	.word	0xffffffff


	//   ....[114]....
        /*03fc*/ 	.word	0xffffffff


	//   ....[115]....
        /*0400*/ 	.word	0xffffffff


	//   ....[116]....
        /*0404*/ 	.word	0xffffffff


	//   ....[117]....
        /*0408*/ 	.word	0xffffffff


	//   ....[118]....
        /*040c*/ 	.word	0xffffffff


	//   ....[119]....
        /*0410*/ 	.word	0xffffffff


	//   ....[120]....
        /*0414*/ 	.word	0xffffffff


	//   ....[121]....
        /*0418*/ 	.word	0xffffffff


	//   ....[122]....
        /*041c*/ 	.word	0xffffffff


	//   ....[123]....
        /*0420*/ 	.word	0xffffffff


	//   ....[124]....
        /*0424*/ 	.word	0xffffffff


	//   ....[125]....
        /*0428*/ 	.word	0xffffffff


	//   ....[126]....
        /*042c*/ 	.word	0xffffffff


	//   ....[127]....
        /*0430*/ 	.word	0xffffffff


	//   ....[128]....
        /*0434*/ 	.word	0xffffffff


	//   ....[129]....
        /*0438*/ 	.word	0xffffffff


	//   ....[130]....
        /*043c*/ 	.word	0xffffffff


	//   ....[131]....
        /*0440*/ 	.word	0xffffffff


	//   ....[132]....
        /*0444*/ 	.word	0xffffffff


	//   ....[133]....
        /*0448*/ 	.word	0xffffffff


	//   ....[134]....
        /*044c*/ 	.word	0xffffffff


	//   ....[135]....
        /*0450*/ 	.word	0xffffffff


	//   ....[136]....
        /*0454*/ 	.word	0xffffffff


	//   ....[137]....
        /*0458*/ 	.word	0xffffffff


	//   ....[138]....
        /*045c*/ 	.word	0xffffffff


	//   ....[139]....
        /*0460*/ 	.word	0xffffffff


	//   ....[140]....
        /*0464*/ 	.word	0xffffffff


	//   ....[141]....
        /*0468*/ 	.word	0xffffffff


	//   ....[142]....
        /*046c*/ 	.word	0xffffffff


	//   ....[143]....
        /*0470*/ 	.word	0xffffffff


	//   ....[144]....
        /*0474*/ 	.word	0xffffffff


	//   ....[145]....
        /*0478*/ 	.word	0xffffffff


	//   ....[146]....
        /*047c*/ 	.word	0xffffffff


	//   ....[147]....
        /*0480*/ 	.word	0xffffffff


	//   ....[148]....
        /*0484*/ 	.word	0xffffffff


	//   ....[149]....
        /*0488*/ 	.word	0xffffffff


	//   ....[150]....
        /*048c*/ 	.word	0xffffffff


	//   ....[151]....
        /*0490*/ 	.word	0xffffffff


	//   ....[152]....
        /*0494*/ 	.word	0xffffffff


	//   ....[153]....
        /*0498*/ 	.word	0xffffffff


	//   ....[154]....
        /*049c*/ 	.word	0xffffffff


	//   ....[155]....
        /*04a0*/ 	.word	0xffffffff


	//   ....[156]....
        /*04a4*/ 	.word	0xffffffff


	//   ....[157]....
        /*04a8*/ 	.word	0xffffffff


	//   ....[158]....
        /*04ac*/ 	.word	0xffffffff


	//   ....[159]....
        /*04b0*/ 	.word	0xffffffff


	//   ....[160]....
        /*04b4*/ 	.word	0xffffffff


	//   ....[161]....
        /*04b8*/ 	.word	0xffffffff


	//   ....[162]....
        /*04bc*/ 	.word	0xffffffff


	//   ....[163]....
        /*04c0*/ 	.word	0xffffffff


	//   ....[164]....
        /*04c4*/ 	.word	0xffffffff


	//   ....[165]....
        /*04c8*/ 	.word	0xffffffff


	//   ....[166]....
        /*04cc*/ 	.word	0xffffffff


	//   ....[167]....
        /*04d0*/ 	.word	0xffffffff


	//   ....[168]....
        /*04d4*/ 	.word	0xffffffff


	//   ....[169]....
        /*04d8*/ 	.word	0x0500000f


	//   ....[170]....
        /*04dc*/ 	.word	0x0500000f


	//   ....[171]....
        /*04e0*/ 	.word	0x0500000f


	//   ....[172]....
        /*04e4*/ 	.word	0x0500000f


	//   ....[173]....
        /*04e8*/ 	.word	0x0500000f


	//   ....[174]....
        /*04ec*/ 	.word	0x0500000f


	//   ....[175]....
        /*04f0*/ 	.word	0x0500000f


	//   ....[176]....
        /*04f4*/ 	.word	0x0500000f


	//   ....[177]....
        /*04f8*/ 	.word	0x0500000f


	//   ....[178]....
        /*04fc*/ 	.word	0x0500000f


	//   ....[179]....
        /*0500*/ 	.word	0x0500000f


	//   ....[180]....
        /*0504*/ 	.word	0x0500000f


	//   ....[181]....
        /*0508*/ 	.word	0x0500000f


	//   ....[182]....
        /*050c*/ 	.word	0x0500000f


	//   ....[183]....
        /*0510*/ 	.word	0x0500000f


	//   ....[184]....
        /*0514*/ 	.word	0x0500000f


	//   ....[185]....
        /*0518*/ 	.word	0x0500000f


	//   ....[186]....
        /*051c*/ 	.word	0x0500000f


	//   ....[187]....
        /*0520*/ 	.word	0x0500000f


	//   ....[188]....
        /*0524*/ 	.word	0x0500000f


	//   ....[189]....
        /*0528*/ 	.word	0x0500000f


	//   ....[190]....
        /*052c*/ 	.word	0x0500000f


	//   ....[191]....
        /*0530*/ 	.word	0x0500000f


	//   ....[192]....
        /*0534*/ 	.word	0x0500000f


	//   ....[193]....
        /*0538*/ 	.word	0x0500000f


	//   ....[194]....
        /*053c*/ 	.word	0x0500000f


	//   ....[195]....
        /*0540*/ 	.word	0x0500000f


	//   ....[196]....
        /*0544*/ 	.word	0x0500000f


	//   ....[197]....
        /*0548*/ 	.word	0x0500000f


	//   ....[198]....
        /*054c*/ 	.word	0x0500000f


	//   ....[199]....
        /*0550*/ 	.word	0x0500000f


	//   ....[200]....
        /*0554*/ 	.word	0x0500000f


	//   ....[201]....
        /*0558*/ 	.word	0x0500000f


	//   ....[202]....
        /*055c*/ 	.word	0x0500000f


	//   ....[203]....
        /*0560*/ 	.word	0x0500000f


	//   ....[204]....
        /*0564*/ 	.word	0x0500000f


	//   ....[205]....
        /*0568*/ 	.word	0x0500000f


	//   ....[206]....
        /*056c*/ 	.word	0x0500000f


	//   ....[207]....
        /*0570*/ 	.word	0x0500000f


	//   ....[208]....
        /*0574*/ 	.word	0x0500000f


	//   ....[209]....
        /*0578*/ 	.word	0x0500000f


	//   ....[210]....
        /*057c*/ 	.word	0x0500000f


	//   ....[211]....
        /*0580*/ 	.word	0x0500000f


	//   ....[212]....
        /*0584*/ 	.word	0x0500000f


	//   ....[213]....
        /*0588*/ 	.word	0x0500000f


	//   ....[214]....
        /*058c*/ 	.word	0x0500000f


	//   ....[215]....
        /*0590*/ 	.word	0x0500000f


	//   ....[216]....
        /*0594*/ 	.word	0x0500000f


	//   ....[217]....
        /*0598*/ 	.word	0x0500000f


	//   ....[218]....
        /*059c*/ 	.word	0x0500000f


	//   ....[219]....
        /*05a0*/ 	.word	0x0500000f


	//   ....[220]....
        /*05a4*/ 	.word	0x0500000f


	//   ....[221]....
        /*05a8*/ 	.word	0x0500000f


	//   ....[222]....
        /*05ac*/ 	.word	0x0500000f


	//   ....[223]....
        /*05b0*/ 	.word	0x0500000f


	//   ....[224]....
        /*05b4*/ 	.word	0x0500000f


	//   ....[225]....
        /*05b8*/ 	.word	0x0500000f


	//   ....[226]....
        /*05bc*/ 	.word	0x0500000f


	//   ....[227]....
        /*05c0*/ 	.word	0x0500000f


	//   ....[228]....
        /*05c4*/ 	.word	0x0500000f


	//   ....[229]....
        /*05c8*/ 	.word	0x0500000f


	//   ....[230]....
        /*05cc*/ 	.word	0x0500000f


	//   ....[231]....
        /*05d0*/ 	.word	0x0500000f


	//   ....[232]....
        /*05d4*/ 	.word	0x0500000f


	//   ....[233]....
        /*05d8*/ 	.word	0x0500000f


	//   ....[234]....
        /*05dc*/ 	.word	0x0500000f


	//   ....[235]....
        /*05e0*/ 	.word	0x0500000f


	//   ....[236]....
        /*05e4*/ 	.word	0x0500000f


	//   ....[237]....
        /*05e8*/ 	.word	0x0500000f


	//   ....[238]....
        /*05ec*/ 	.word	0x0500000f


	//   ....[239]....
        /*05f0*/ 	.word	0x0500000f


	//   ....[240]....
        /*05f4*/ 	.word	0x0500000f


	//   ....[241]....
        /*05f8*/ 	.word	0x0500000f


	//   ....[242]....
        /*05fc*/ 	.word	0x0500000f


	//   ....[243]....
        /*0600*/ 	.word	0x0500000f


	//   ....[244]....
        /*0604*/ 	.word	0x0500000f


	//   ....[245]....
        /*0608*/ 	.word	0x0500000f


	//   ....[246]....
        /*060c*/ 	.word	0x0500000f


	//   ....[247]....
        /*0610*/ 	.word	0x0500000f


	//   ....[248]....
        /*0614*/ 	.word	0x0500000f


	//   ....[249]....
        /*0618*/ 	.word	0x0500000f


	//   ....[250]....
        /*061c*/ 	.word	0x0500000f


	//   ....[251]....
        /*0620*/ 	.word	0x0500000f


	//   ....[252]....
        /*0624*/ 	.word	0x0500000f


	//   ....[253]....
        /*0628*/ 	.word	0x0500000f


	//   ....[254]....
        /*062c*/ 	.word	0x0500000f


	//   ....[255]....
        /*0630*/ 	.word	0x0500000f


	//   ....[0]....
        /*0634*/ 	.word	0x0500000f


	//   ....[1]....
        /*0638*/ 	.word	0x0500000f


	//   ....[2]....
        /*063c*/ 	.word	0x0500000f


	//   ....[3]....
        /*0640*/ 	.word	0x0500000f


	//   ....[4]....
        /*0644*/ 	.word	0x0500000f


	//   ....[5]....
        /*0648*/ 	.word	0x0500000f


	//   ....[6]....
        /*064c*/ 	.word	0x0500000f


	//   ....[7]....
        /*0650*/ 	.word	0x0500000f


	//   ....[8]....
        /*0654*/ 	.word	0x0500000f


	//   ....[9]....
        /*0658*/ 	.word	0x0500000f


	//   ....[10]....
        /*065c*/ 	.word	0x0500000f


	//   ....[11]....
        /*0660*/ 	.word	0x0500000f


	//   ....[12]....
        /*0664*/ 	.word	0x0500000f


	//   ....[13]....
        /*0668*/ 	.word	0x0500000f


	//   ....[14]....
        /*066c*/ 	.word	0x0500000f


	//   ....[15]....
        /*0670*/ 	.word	0x0500000f


	//   ....[16]....
        /*0674*/ 	.word	0x0500000f


	//   ....[17]....
        /*0678*/ 	.word	0x0500000f


	//   ....[18]....
        /*067c*/ 	.word	0x0500000f


	//   ....[19]....
        /*0680*/ 	.word	0x0500000f


	//----- nvinfo : EIATTR_COOP_GROUP_INSTR_OFFSETS
	.align		4
.L_1579:
        /*0684*/ 	.byte	0x04, 0x28
        /*0686*/ 	.short	(.L_1581 - .L_1580)


	//   ....[0]....
.L_1580:
        /*0688*/ 	.word	0x00000080


	//   ....[1]....
        /*068c*/ 	.word	0x00000090


	//   ....[2]....
        /*0690*/ 	.word	0x000002d0


	//   ....[3]....
        /*0694*/ 	.word	0x00000430


	//   ....[4]....
        /*0698*/ 	.word	0x00000550


	//   ....[5]....
        /*069c*/ 	.word	0x000006b0


	//   ....[6]....
        /*06a0*/ 	.word	0x00001470


	//   ....[7]....
        /*06a4*/ 	.word	0x00001bb0


	//   ....[8]....
        /*06a8*/ 	.word	0x00002060


	//   ....[9]....
        /*06ac*/ 	.word	0x00002820


	//   ....[10]....
        /*06b0*/ 	.word	0x000028a0


	//   ....[11]....
        /*06b4*/ 	.word	0x00003340


	//   ....[12]....
        /*06b8*/ 	.word	0x000033b0


	//   ....[13]....
        /*06bc*/ 	.word	0x00004920


	//   ....[14]....
        /*06c0*/ 	.word	0x00004c60


	//   ....[15]....
        /*06c4*/ 	.word	0x00005510


	//   ....[16]....
        /*06c8*/ 	.word	0x00005620


	//   ....[17]....
        /*06cc*/ 	.word	0x00005f80


	//   ....[18]....
        /*06d0*/ 	.word	0x00005fd0


	//   ....[19]....
        /*06d4*/ 	.word	0x00008220


	//   ....[20]....
        /*06d8*/ 	.word	0x00008260


	//   ....[21]....
        /*06dc*/ 	.word	0x00008290


	//   ....[22]....
        /*06e0*/ 	.word	0x000082a0


	//   ....[23]....
        /*06e4*/ 	.word	0x00009520


	//   ....[24]....
        /*06e8*/ 	.word	0x00009550


	//   ....[25]....
        /*06ec*/ 	.word	0x000095f0


	//   ....[26]....
        /*06f0*/ 	.word	0x00009610


	//   ....[27]....
        /*06f4*/ 	.word	0x0000a3b0


	//   ....[28]....
        /*06f8*/ 	.word	0x0000a3f0


	//   ....[29]....
        /*06fc*/ 	.word	0x0000a430


	//   ....[30]....
        /*0700*/ 	.word	0x0000a460


	//   ....[31]....
        /*0704*/ 	.word	0x0000a920


	//   ....[32]....
        /*0708*/ 	.word	0x0000a960


	//   ....[33]....
        /*070c*/ 	.word	0x0000a980


	//   ....[34]....
        /*0710*/ 	.word	0x0000a9b0


	//   ....[35]....
        /*0714*/ 	.word	0x0000a9d0


	//   ....[36]....
        /*0718*/ 	.word	0x0000a9f0


	//   ....[37]....
        /*071c*/ 	.word	0x0000aa20


	//   ....[38]....
        /*0720*/ 	.word	0x0000aa50


	//   ....[39]....
        /*0724*/ 	.word	0x0000b2e0


	//   ....[40]....
        /*0728*/ 	.word	0x0000b310


	//   ....[41]....
        /*072c*/ 	.word	0x0000b350


	//   ....[42]....
        /*0730*/ 	.word	0x0000b380


	//   ....[43]....
        /*0734*/ 	.word	0x0000b390


	//   ....[44]....
        /*0738*/ 	.word	0x0000b3a0


	//   ....[45]....
        /*073c*/ 	.word	0x0000b3b0


	//   ....[46]....
        /*0740*/ 	.word	0x0000b3d0


	//   ....[47]....
        /*0744*/ 	.word	0x0000b520


	//   ....[48]....
        /*0748*/ 	.word	0x0000b710


	//   ....[49]....
        /*074c*/ 	.word	0x0000b740


	//   ....[50]....
        /*0750*/ 	.word	0x0000b770


	//   ....[51]....
        /*0754*/ 	.word	0x0000b7a0


	//   ....[52]....
        /*0758*/ 	.word	0x0000b7d0


	//   ....[53]....
        /*075c*/ 	.word	0x0000b800


	//   ....[54]....
        /*0760*/ 	.word	0x0000b950


	//   ....[55]....
        /*0764*/ 	.word	0x0000b980


	//   ....[56]....
        /*0768*/ 	.word	0x0000b9b0


	//   ....[57]....
        /*076c*/ 	.word	0x0000b9e0


	//   ....[58]....
        /*0770*/ 	.word	0x0000ba10


	//   ....[59]....
        /*0774*/ 	.word	0x0000ba40


	//   ....[60]....
        /*0778*/ 	.word	0x0000bad0


	//   ....[61]....
        /*077c*/ 	.word	0x0000bb30


	//   ....[62]....
        /*0780*/ 	.word	0x0000bbc0


	//   ....[63]....
        /*0784*/ 	.word	0x0000d4a0


	//   ....[64]....
        /*0788*/ 	.word	0x0000d4c0


	//   ....[65]....
        /*078c*/ 	.word	0x0000d550


	//   ....[66]....
        /*0790*/ 	.word	0x0000d570


	//   ....[67]....
        /*0794*/ 	.word	0x0000d5f0


	//   ....[68]....
        /*0798*/ 	.word	0x0000d610


	//   ....[69]....
        /*079c*/ 	.word	0x0000d690


	//   ....[70]....
        /*07a0*/ 	.word	0x0000d6b0


	//   ....[71]....
        /*07a4*/ 	.word	0x0000d730


	//   ....[72]....
        /*07a8*/ 	.word	0x0000d750


	//   ....[73]....
        /*07ac*/ 	.word	0x0000d7d0


	//   ....[74]....
        /*07b0*/ 	.word	0x0000d7f0


	//   ....[75]....
        /*07b4*/ 	.word	0x0000d870


	//   ....[76]....
        /*07b8*/ 	.word	0x0000d890


	//   ....[77]....
        /*07bc*/ 	.word	0x0000d8a0


	//   ....[78]....
        /*07c0*/ 	.word	0x0000d8b0


	//   ....[79]....
        /*07c4*/ 	.word	0x0000e1b0


	//   ....[80]....
        /*07c8*/ 	.word	0x0000e1e0


	//   ....[81]....
        /*07cc*/ 	.word	0x0000e280


	//   ....[82]....
        /*07d0*/ 	.word	0x0000e2a0


	//   ....[83]....
        /*07d4*/ 	.word	0x0000e320


	//   ....[84]....
        /*07d8*/ 	.word	0x0000e340


	//   ....[85]....
        /*07dc*/ 	.word	0x0000e3c0


	//   ....[86]....
        /*07e0*/ 	.word	0x0000e3e0


	//   ....[87]....
        /*07e4*/ 	.word	0x0000e460


	//   ....[88]....
        /*07e8*/ 	.word	0x0000e480


	//   ....[89]....
        /*07ec*/ 	.word	0x0000e500


	//   ....[90]....
        /*07f0*/ 	.word	0x0000e520


	//   ....[91]....
        /*07f4*/ 	.word	0x0000e5a0


	//   ....[92]....
        /*07f8*/ 	.word	0x0000e5c0


	//   ....[93]....
        /*07fc*/ 	.word	0x0000e5d0


	//   ....[94]....
        /*0800*/ 	.word	0x0000e640


	//   ....[95]....
        /*0804*/ 	.word	0x0000e690


	//   ....[96]....
        /*0808*/ 	.word	0x0000e6c0


	//   ....[97]....
        /*080c*/ 	.word	0x0000e750


	//   ....[98]....
        /*0810*/ 	.word	0x0000e760


	//   ....[99]....
        /*0814*/ 	.word	0x0000e7d0


	//   ....[100]....
        /*0818*/ 	.word	0x0000e7e0


	//   ....[101]....
        /*081c*/ 	.word	0x0000e820


	//   ....[102]....
        /*0820*/ 	.word	0x0000e840


	//   ....[103]....
        /*0824*/ 	.word	0x0000efc0


	//   ....[104]....
        /*0828*/ 	.word	0x0000eff0


	//   ....[105]....
        /*082c*/ 	.word	0x0000f040


	//   ....[106]....
        /*0830*/ 	.word	0x0000f050


	//   ....[107]....
        /*0834*/ 	.word	0x0000f090


	//   ....[108]....
        /*0838*/ 	.word	0x0000f0a0


	//   ....[109]....
        /*083c*/ 	.word	0x0000f0e0


	//   ....[110]....
        /*0840*/ 	.word	0x0000f0f0


	//   ....[111]....
        /*0844*/ 	.word	0x0000f130


	//   ....[112]....
        /*0848*/ 	.word	0x0000f140


	//   ....[113]....
        /*084c*/ 	.word	0x0000f180


	//   ....[114]....
        /*0850*/ 	.word	0x0000f190


	//   ....[115]....
        /*0854*/ 	.word	0x0000f1d0


	//   ....[116]....
        /*0858*/ 	.word	0x0000f1e0


	//   ....[117]....
        /*085c*/ 	.word	0x0000f1f0


	//   ....[118]....
        /*0860*/ 	.word	0x0000f230


	//   ....[119]....
        /*0864*/ 	.word	0x0000f4e0


	//   ....[120]....
        /*0868*/ 	.word	0x0000f510


	//   ....[121]....
        /*086c*/ 	.word	0x0000f570


	//   ....[122]....
        /*0870*/ 	.word	0x0000f580


	//   ....[123]....
        /*0874*/ 	.word	0x0000f5d0


	//   ....[124]....
        /*0878*/ 	.word	0x0000f5e0


	//   ....[125]....
        /*087c*/ 	.word	0x0000f630


	//   ....[126]....
        /*0880*/ 	.word	0x0000f640


	//   ....[127]....
        /*0884*/ 	.word	0x0000f690


	//   ....[128]....
        /*0888*/ 	.word	0x0000f6a0


	//   ....[129]....
        /*088c*/ 	.word	0x0000f6f0


	//   ....[130]....
        /*0890*/ 	.word	0x0000f700


	//   ....[131]....
        /*0894*/ 	.word	0x0000f750


	//   ....[132]....
        /*0898*/ 	.word	0x0000f760


	//   ....[133]....
        /*089c*/ 	.word	0x0000f770


	//   ....[134]....
        /*08a0*/ 	.word	0x0000f7b0


	//   ....[135]....
        /*08a4*/ 	.word	0x0000fd60


	//   ....[136]....
        /*08a8*/ 	.word	0x0000fda0


	//   ....[137]....
        /*08ac*/ 	.word	0x0000fdd0


	//   ....[138]....
        /*08b0*/ 	.word	0x0000fde0


	//   ....[139]....
        /*08b4*/ 	.word	0x0000fdf0


	//   ....[140]....
        /*08b8*/ 	.word	0x0000fe00


	//   ....[141]....
        /*08bc*/ 	.word	0x0000fe20


	//   ....[142]....
        /*08c0*/ 	.word	0x0000fe70


	//   ....[143]....
        /*08c4*/ 	.word	0x0000fe90


	//   ....[144]....
        /*08c8*/ 	.word	0x0000fed0


	//   ....[145]....
        /*08cc*/ 	.word	0x0000fef0


	//   ....[146]....
        /*08d0*/ 	.word	0x0000ff30


	//   ....[147]....
        /*08d4*/ 	.word	0x0000ff50


	//   ....[148]....
        /*08d8*/ 	.word	0x0000ffa0


	//   ....[149]....
        /*08dc*/ 	.word	0x0000ffd0


	//   ....[150]....
        /*08e0*/ 	.word	0x00010030


	//   ....[151]....
        /*08e4*/ 	.word	0x000103a0


	//   ....[152]....
        /*08e8*/ 	.word	0x00010400


	//   ....[153]....
        /*08ec*/ 	.word	0x00010430


	//   ....[154]....
        /*08f0*/ 	.word	0x00010460


	//   ....[155]....
        /*08f4*/ 	.word	0x00010470


	//   ....[156]....
        /*08f8*/ 	.word	0x000104a0


	//   ....[157]....
        /*08fc*/ 	.word	0x000104d0


	//   ....[158]....
        /*0900*/ 	.word	0x00010500


	//   ....[159]....
        /*0904*/ 	.word	0x00010680


	//   ....[160]....
        /*0908*/ 	.word	0x000106b0


	//   ....[161]....
        /*090c*/ 	.word	0x000106e0


	//   ....[162]....
        /*0910*/ 	.word	0x00010710


	//   ....[163]....
        /*0914*/ 	.word	0x00010740


	//   ....[164]....
        /*0918*/ 	.word	0x00010770


	//   ....[165]....
        /*091c*/ 	.word	0x00010830


	//   ....[166]....
        /*0920*/ 	.word	0x00010850


	//   ....[167]....
        /*0924*/ 	.word	0x000108c0


	//   ....[168]....
        /*0928*/ 	.word	0x00010f60


	//   ....[169]....
        /*092c*/ 	.word	0x00011500


	//   ....[170]....
        /*0930*/ 	.word	0x000115f0


	//   ....[171]....
        /*0934*/ 	.word	0x00011690


	//   ....[172]....
        /*0938*/ 	.word	0x000116f0


	//   ....[173]....
        /*093c*/ 	.word	0x000117e0


	//   ....[174]....
        /*0940*/ 	.word	0x00011850


	//   ....[175]....
        /*0944*/ 	.word	0x00011940


	//   ....[176]....
        /*0948*/ 	.word	0x000119b0


	//   ....[177]....
        /*094c*/ 	.word	0x00011aa0


	//   ....[178]....
        /*0950*/ 	.word	0x00011b10


	//   ....[179]....
        /*0954*/ 	.word	0x00011c00


	//   ....[180]....
        /*0958*/ 	.word	0x00011c70


	//   ....[181]....
        /*095c*/ 	.word	0x00011d60


	//   ....[182]....
        /*0960*/ 	.word	0x00011dd0


	//   ....[183]....
        /*0964*/ 	.word	0x00011ec0


	//   ....[184]....
        /*0968*/ 	.word	0x00011f30


	//   ....[185]....
        /*096c*/ 	.word	0x00012010


	//   ....[186]....
        /*0970*/ 	.word	0x000120c0


	//   ....[187]....
        /*0974*/ 	.word	0x00012130


	//   ....[188]....
        /*0978*/ 	.word	0x00012190


	//   ....[189]....
        /*097c*/ 	.word	0x00012280


	//   ....[190]....
        /*0980*/ 	.word	0x000122e0


	//   ....[191]....
        /*0984*/ 	.word	0x000123e0


	//   ....[192]....
        /*0988*/ 	.word	0x00012440


	//   ....[193]....
        /*098c*/ 	.word	0x00012540


	//   ....[194]....
        /*0990*/ 	.word	0x000125a0


	//   ....[195]....
        /*0994*/ 	.word	0x000126a0


	//   ....[196]....
        /*0998*/ 	.word	0x00012700


	//   ....[197]....
        /*099c*/ 	.word	0x00012800


	//   ....[198]....
        /*09a0*/ 	.word	0x00012860


	//   ....[199]....
        /*09a4*/ 	.word	0x00012960


	//   ....[200]....
        /*09a8*/ 	.word	0x000129c0


	//   ....[201]....
        /*09ac*/ 	.word	0x00012ad0


	//   ....[202]....
        /*09b0*/ 	.word	0x00012b30


	//   ....[203]....
        /*09b4*/ 	.word	0x00012bf0


	//   ....[204]....
        /*09b8*/ 	.word	0x00012c50


	//   ....[205]....
        /*09bc*/ 	.word	0x00012d50


	//   ....[206]....
        /*09c0*/ 	.word	0x00012db0


	//   ....[207]....
        /*09c4*/ 	.word	0x00012e80


	//   ....[208]....
        /*09c8*/ 	.word	0x00012ee0


	//   ....[209]....
        /*09cc*/ 	.word	0x00012fa0


	//   ....[210]....
        /*09d0*/ 	.word	0x000130e0


	//   ....[211]....
        /*09d4*/ 	.word	0x00013180


	//   ....[212]....
        /*09d8*/ 	.word	0x000131f0


	//   ....[213]....
        /*09dc*/ 	.word	0x000132a0


	//   ....[214]....
        /*09e0*/ 	.word	0x00013300


	//   ....[215]....
        /*09e4*/ 	.word	0x000133b0


	//   ....[216]....
        /*09e8*/ 	.word	0x00013410


	//   ....[217]....
        /*09ec*/ 	.word	0x000134c0


	//   ....[218]....
        /*09f0*/ 	.word	0x00013520


	//   ....[219]....
        /*09f4*/ 	.word	0x000135d0


	//   ....[220]....
        /*09f8*/ 	.word	0x00013630


	//   ....[221]....
        /*09fc*/ 	.word	0x000136e0


	//   ....[222]....
        /*0a00*/ 	.word	0x00013740


	//   ....[223]....
        /*0a04*/ 	.word	0x000137f0


	//   ....[224]....
        /*0a08*/ 	.word	0x00013850


	//   ....[225]....
        /*0a0c*/ 	.word	0x00013900


	//   ....[226]....
        /*0a10*/ 	.word	0x000139f0


	//   ....[227]....
        /*0a14*/ 	.word	0x00013aa0


	//   ....[228]....
        /*0a18*/ 	.word	0x00013b00


	//   ....[229]....
        /*0a1c*/ 	.word	0x00013bc0


	//   ....[230]....
        /*0a20*/ 	.word	0x00013c20


	//   ....[231]....
        /*0a24*/ 	.word	0x00013ce0


	//   ....[232]....
        /*0a28*/ 	.word	0x00013d40


	//   ....[233]....
        /*0a2c*/ 	.word	0x00013e00


	//   ....[234]....
        /*0a30*/ 	.word	0x00013e60


	//   ....[235]....
        /*0a34*/ 	.word	0x00013f20


	//   ....[236]....
        /*0a38*/ 	.word	0x00013f80


	//   ....[237]....
        /*0a3c*/ 	.word	0x00014040


	//   ....[238]....
        /*0a40*/ 	.word	0x000140a0


	//   ....[239]....
        /*0a44*/ 	.word	0x00014160


	//   ....[240]....
        /*0a48*/ 	.word	0x000141c0


	//   ....[241]....
        /*0a4c*/ 	.word	0x00014270


	//   ....[242]....
        /*0a50*/ 	.word	0x00014360


	//   ....[243]....
        /*0a54*/ 	.word	0x00014410


	//   ....[244]....
        /*0a58*/ 	.word	0x000144a0


	//   ....[245]....
        /*0a5c*/ 	.word	0x00014550


	//   ....[246]....
        /*0a60*/ 	.word	0x000145b0


	//   ....[247]....
        /*0a64*/ 	.word	0x00014670


	//   ....[248]....
        /*0a68*/ 	.word	0x000146d0


	//   ....[249]....
        /*0a6c*/ 	.word	0x00014790


	//   ....[250]....
        /*0a70*/ 	.word	0x000147f0


	//   ....[251]....
        /*0a74*/ 	.word	0x000148b0


	//   ....[252]....
        /*0a78*/ 	.word	0x00014910


	//   ....[253]....
        /*0a7c*/ 	.word	0x000149d0


	//   ....[254]....
        /*0a80*/ 	.word	0x00014a30


	//   ....[255]....
        /*0a84*/ 	.word	0x00014af0


	//   ....[0]....
        /*0a88*/ 	.word	0x00014b50


	//   ....[1]....
        /*0a8c*/ 	.word	0x00014bf0


	//   ....[2]....
        /*0a90*/ 	.word	0x00014c80


	//   ....[3]....
        /*0a94*/ 	.word	0x00014d20


	//   ....[4]....
        /*0a98*/ 	.word	0x00014e40


	//   ....[5]....
        /*0a9c*/ 	.word	0x00014eb0


	//   ....[6]....
        /*0aa0*/ 	.word	0x00014f20


	//   ....[7]....
        /*0aa4*/ 	.word	0x00014f90


	//   ....[8]....
        /*0aa8*/ 	.word	0x00015000


	//   ....[9]....
        /*0aac*/ 	.word	0x00015080


	//   ....[10]....
        /*0ab0*/ 	.word	0x00015110


	//   ....[11]....
        /*0ab4*/ 	.word	0x000151a0


	//   ....[12]....
        /*0ab8*/ 	.word	0x00015210


	//   ....[13]....
        /*0abc*/ 	.word	0x00015280


	//   ....[14]....
        /*0ac0*/ 	.word	0x000152f0


	//   ....[15]....
        /*0ac4*/ 	.word	0x00015370


	//   ....[16]....
        /*0ac8*/ 	.word	0x000153e0


	//   ....[17]....
        /*0acc*/ 	.word	0x00015480


	//   ....[18]....
        /*0ad0*/ 	.word	0x00015510


	//   ....[19]....
        /*0ad4*/ 	.word	0x00015630


	//----- nvinfo : EIATTR_REG_RECONFIG
	.align		4
.L_1581:
        /*0ad8*/ 	.byte	0x01, 0x54
	.zero		2


	//----- nvinfo : EIATTR_SYSCALL_OFFSETS
	.align		4
        /*0adc*/ 	.byte	0x04, 0x46
        /*0ade*/ 	.short	(.L_1583 - .L_1582)


	//   ....[0]....
.L_1582:
        /*0ae0*/ 	.word	0x00001650


	//   ....[1]....
        /*0ae4*/ 	.word	0x0000ca80


	//   ....[2]....
        /*0ae8*/ 	.word	0x0000cbd0


	//   ....[3]....
        /*0aec*/ 	.word	0x0000ccc0


	//   ....[4]....
        /*0af0*/ 	.word	0x0000dcc0


	//----- nvinfo : EIATTR_MBARRIER_INSTR_OFFSETS
	.align		4
.L_1583:
        /*0af4*/ 	.byte	0x04, 0x39
        /*0af6*/ 	.short	(.L_1585 - .L_1584)


	//   ....[0]....
.L_1584:
        /*0af8*/ 	.word	0x00000180
        /*0afc*/ 	.word	0x000000ff
        /*0b00*/ 	.word	0x00016800
        /*0b04*/ 	.short	0x0100
        /*0b06*/ 	.byte	0x08
	.zero		1


	//   ....[1]....
        /*0b08*/ 	.word	0x00000190
        /*0b0c*/ 	.word	0x000000ff
        /*0b10*/ 	.word	0x00016820
        /*0b14*/ 	.short	0x0100
        /*0b16*/ 	.byte	0x08
	.zero		1


	//   ....[2]....
        /*0b18*/ 	.word	0x00000280
        /*0b1c*/ 	.word	0x000000ff
        /*0b20*/ 	.word	0x00016830
        /*0b24*/ 	.short	0x0100
        /*0b26*/ 	.byte	0x08
	.zero		1


	//   ....[3]....
        /*0b28*/ 	.word	0x00000290
        /*0b2c*/ 	.word	0x000000ff
        /*0b30*/ 	.word	0x00016840
        /*0b34*/ 	.short	0x0100
        /*0b36*/ 	.byte	0x08
	.zero		1


	//   ....[4]....
        /*0b38*/ 	.word	0x000002a0
        /*0b3c*/ 	.word	0x000000ff
        /*0b40*/ 	.word	0x00016838
        /*0b44*/ 	.short	0x0100
        /*0b46*/ 	.byte	0x08
	.zero		1


	//   ....[5]....
        /*0b48*/ 	.word	0x000002b0
        /*0b4c*/ 	.word	0x000000ff
        /*0b50*/ 	.word	0x00016848
        /*0b54*/ 	.short	0x0100
        /*0b56*/ 	.byte	0x08
	.zero		1


	//   ....[6]....
        /*0b58*/ 	.word	0x000003e0
        /*0b5c*/ 	.word	0x000000ff
        /*0b60*/ 	.word	0x00016850
        /*0b64*/ 	.short	0x0100
        /*0b66*/ 	.byte	0x08
	.zero		1


	//   ....[7]....
        /*0b68*/ 	.word	0x000003f0
        /*0b6c*/ 	.word	0x000000ff
        /*0b70*/ 	.word	0x00016860
        /*0b74*/ 	.short	0x0100
        /*0b76*/ 	.byte	0x08
	.zero		1


	//   ....[8]....
        /*0b78*/ 	.word	0x00000400
        /*0b7c*/ 	.word	0x000000ff
        /*0b80*/ 	.word	0x00016858
        /*0b84*/ 	.short	0x0100
        /*0b86*/ 	.byte	0x08
	.zero		1


	//   ....[9]....
        /*0b88*/ 	.word	0x00000410
        /*0b8c*/ 	.word	0x000000ff
        /*0b90*/ 	.word	0x00016868
        /*0b94*/ 	.short	0x0100
        /*0b96*/ 	.byte	0x08
	.zero		1


	//   ....[10]....
        /*0b98*/ 	.word	0x00000500
        /*0b9c*/ 	.word	0x000000ff
        /*0ba0*/ 	.word	0x00016870
        /*0ba4*/ 	.short	0x0100
        /*0ba6*/ 	.byte	0x06
	.zero		1


	//   ....[11]....
        /*0ba8*/ 	.word	0x00000510
        /*0bac*/ 	.word	0x000000ff
        /*0bb0*/ 	.word	0x00016880
        /*0bb4*/ 	.short	0x0100
        /*0bb6*/ 	.byte	0x06
	.zero		1


	//   ....[12]....
        /*0bb8*/ 	.word	0x00000520
        /*0bbc*/ 	.word	0x000000ff
        /*0bc0*/ 	.word	0x00016878
        /*0bc4*/ 	.short	0x0100
        /*0bc6*/ 	.byte	0x06
	.zero		1


	//   ....[13]....
        /*0bc8*/ 	.word	0x00000530
        /*0bcc*/ 	.word	0x000000ff
        /*0bd0*/ 	.word	0x00016888
        /*0bd4*/ 	.short	0x0100
        /*0bd6*/ 	.byte	0x06
	.zero		1


	//   ....[14]....
        /*0bd8*/ 	.word	0x00000660
        /*0bdc*/ 	.word	0x000000ff
        /*0be0*/ 	.word	0x00016890
        /*0be4*/ 	.short	0x0100
        /*0be6*/ 	.byte	0x08
	.zero		1


	//   ....[15]....
        /*0be8*/ 	.word	0x00000670
        /*0bec*/ 	.word	0x000000ff
        /*0bf0*/ 	.word	0x000168a0
        /*0bf4*/ 	.short	0x0100
        /*0bf6*/ 	.byte	0x08
	.zero		1


	//   ....[16]....
        /*0bf8*/ 	.word	0x00000680
        /*0bfc*/ 	.word	0x000000ff
        /*0c00*/ 	.word	0x00016898
        /*0c04*/ 	.short	0x0100
        /*0c06*/ 	.byte	0x08
	.zero		1


	//   ....[17]....
        /*0c08*/ 	.word	0x00000690
        /*0c0c*/ 	.word	0x000000ff
        /*0c10*/ 	.word	0x000168a8
        /*0c14*/ 	.short	0x0100
        /*0c16*/ 	.byte	0x08
	.zero		1


	//   ....[18]....
        /*0c18*/ 	.word	0x000007d0
        /*0c1c*/ 	.word	0x000000ff
        /*0c20*/ 	.word	0x000168b0
        /*0c24*/ 	.short	0x0100
        /*0c26*/ 	.byte	0x08
	.zero		1


	//   ....[19]....
        /*0c28*/ 	.word	0x000007e0
        /*0c2c*/ 	.word	0x000000ff
        /*0c30*/ 	.word	0x000168c0
        /*0c34*/ 	.short	0x0100
        /*0c36*/ 	.byte	0x08
	.zero		1


	//   ....[20]....
        /*0c38*/ 	.word	0x000007f0
        /*0c3c*/ 	.word	0x000000ff
        /*0c40*/ 	.word	0x000168b8
        /*0c44*/ 	.short	0x0100
        /*0c46*/ 	.byte	0x08
	.zero		1


	//   ....[21]....
        /*0c48*/ 	.word	0x00000800
        /*0c4c*/ 	.word	0x000000ff
        /*0c50*/ 	.word	0x000168c8
        /*0c54*/ 	.short	0x0100
        /*0c56*/ 	.byte	0x08
	.zero		1


	//   ....[22]....
        /*0c58*/ 	.word	0x000016d0
        /*0c5c*/ 	.word	0x000000ff
        /*0c60*/ 	.word	0x00016800
        /*0c64*/ 	.short	0x010a
        /*0c66*/ 	.byte	0x2d
	.zero		1


	//   ....[23]....
        /*0c68*/ 	.word	0x00001750
        /*0c6c*/ 	.word	0x00000000
        /*0c70*/ 	.word	0x00016830
        /*0c74*/ 	.short	0x010a
        /*0c76*/ 	.byte	0x3f
	.zero		1


	//   ....[24]....
        /*0c78*/ 	.word	0x00001790
        /*0c7c*/ 	.word	0x00000000
        /*0c80*/ 	.word	0x00016830
        /*0c84*/ 	.short	0x010a
        /*0c86*/ 	.byte	0x3f
	.zero		1


	//   ....[25]....
        /*0c88*/ 	.word	0x00003060
        /*0c8c*/ 	.word	0x000000ff
        /*0c90*/ 	.word	0x00000000
        /*0c94*/ 	.short	0x0101
        /*0c96*/ 	.byte	0x06
	.zero		1


	//   ....[26]....
        /*0c98*/ 	.word	0x00004170
        /*0c9c*/ 	.word	0x000000ff
        /*0ca0*/ 	.word	0x00016830
        /*0ca4*/ 	.short	0x010a
        /*0ca6*/ 	.byte	0x06
	.zero		1


	//   ....[27]....
        /*0ca8*/ 	.word	0x000041b0
        /*0cac*/ 	.word	0x000000ff
        /*0cb0*/ 	.word	0x00016830
        /*0cb4*/ 	.short	0x010a
        /*0cb6*/ 	.byte	0x06
	.zero		1


	//   ....[28]....
        /*0cb8*/ 	.word	0x000043c0
        /*0cbc*/ 	.word	0x000000ff
        /*0cc0*/ 	.word	0x00016850
        /*0cc4*/ 	.short	0x010a
        /*0cc6*/ 	.byte	0x06
	.zero		1


	//   ....[29]....
        /*0cc8*/ 	.word	0x00004400
        /*0ccc*/ 	.word	0x000000ff
        /*0cd0*/ 	.word	0x00016850
        /*0cd4*/ 	.short	0x010a
        /*0cd6*/ 	.byte	0x06
	.zero		1


	//   ....[30]....
        /*0cd8*/ 	.word	0x00005080
        /*0cdc*/ 	.word	0x000000ff
        /*0ce0*/ 	.word	0x00000000
        /*0ce4*/ 	.short	0x0101
        /*0ce6*/ 	.byte	0x06
	.zero		1


	//   ....[31]....
        /*0ce8*/ 	.word	0x00006b70
        /*0cec*/ 	.word	0x000000ff
        /*0cf0*/ 	.word	0x00000000
        /*0cf4*/ 	.short	0x0101
        /*0cf6*/ 	.byte	0x06
	.zero		1


	//   ....[32]....
        /*0cf8*/ 	.word	0x00007050
        /*0cfc*/ 	.word	0x000000ff
        /*0d00*/ 	.word	0x00016830
        /*0d04*/ 	.short	0x010a
        /*0d06*/ 	.byte	0x06
	.zero		1


	//   ....[33]....
        /*0d08*/ 	.word	0x00007090
        /*0d0c*/ 	.word	0x000000ff
        /*0d10*/ 	.word	0x00016830
        /*0d14*/ 	.short	0x010a
        /*0d16*/ 	.byte	0x06
	.zero		1


	//   ....[34]....
        /*0d18*/ 	.word	0x00007270
        /*0d1c*/ 	.word	0x000000ff
        /*0d20*/ 	.word	0x00016850
        /*0d24*/ 	.short	0x010a
        /*0d26*/ 	.byte	0x06
	.zero		1


	//   ....[35]....
        /*0d28*/ 	.word	0x000072b0
        /*0d2c*/ 	.word	0x000000ff
        /*0d30*/ 	.word	0x00016850
        /*0d34*/ 	.short	0x010a
        /*0d36*/ 	.byte	0x06
	.zero		1


	//   ....[36]....
        /*0d38*/ 	.word	0x00007b90
        /*0d3c*/ 	.word	0x000000ff
        /*0d40*/ 	.word	0x00000000
        /*0d44*/ 	.short	0x0101
        /*0d46*/ 	.byte	0x06
	.zero		1


	//   ....[37]....
        /*0d48*/ 	.word	0x00009080
        /*0d4c*/ 	.word	0x000000ff
        /*0d50*/ 	.word	0x00000000
        /*0d54*/ 	.short	0x0101
        /*0d56*/ 	.byte	0x06
	.zero		1


	//   ....[38]....
        /*0d58*/ 	.word	0x00009490
        /*0d5c*/ 	.word	0x000000ff
        /*0d60*/ 	.word	0x00016850
        /*0d64*/ 	.short	0x010a
        /*0d66*/ 	.byte	0x05
	.zero		1


	//   ....[39]....
        /*0d68*/ 	.word	0x000094d0
        /*0d6c*/ 	.word	0x000000ff
        /*0d70*/ 	.word	0x00016850
        /*0d74*/ 	.short	0x010a
        /*0d76*/ 	.byte	0x05
	.zero		1


	//   ....[40]....
        /*0d78*/ 	.word	0x00009a30
        /*0d7c*/ 	.word	0x000000ff
        /*0d80*/ 	.word	0x00000000
        /*0d84*/ 	.short	0x0101
        /*0d86*/ 	.byte	0x04
	.zero		1


	//   ....[41]....
        /*0d88*/ 	.word	0x0000a9e0
        /*0d8c*/ 	.word	0x00000000
        /*0d90*/ 	.word	0x00000000
        /*0d94*/ 	.short	0x0101
        /*0d96*/ 	.byte	0x3f
	.zero		1


	//   ....[42]....
        /*0d98*/ 	.word	0x0000d1f0
        /*0d9c*/ 	.word	0x00000003
        /*0da0*/ 	.word	0x00016840
        /*0da4*/ 	.short	0x010a
        /*0da6*/ 	.byte	0x3f
	.zero		1


	//   ....[43]....
        /*0da8*/ 	.word	0x0000d9b0
        /*0dac*/ 	.word	0x00000003
        /*0db0*/ 	.word	0x00016830
        /*0db4*/ 	.short	0x0107
        /*0db6*/ 	.byte	0x3f
	.zero		1


	//   ....[44]....
        /*0db8*/ 	.word	0x0000da80
        /*0dbc*/ 	.word	0x00000003
        /*0dc0*/ 	.word	0x00016830
        /*0dc4*/ 	.short	0x0101
        /*0dc6*/ 	.byte	0x3f
	.zero		1


	//   ....[45]....
        /*0dc8*/ 	.word	0x0000e8e0
        /*0dcc*/ 	.word	0x00000016
        /*0dd0*/ 	.word	0x00016800
        /*0dd4*/ 	.short	0x0107
        /*0dd6*/ 	.byte	0x3f
	.zero		1


	//   ....[46]....
        /*0dd8*/ 	.word	0x0000e9e0
        /*0ddc*/ 	.word	0x00000016
        /*0de0*/ 	.word	0x00016800
        /*0de4*/ 	.short	0x0101
        /*0de6*/ 	.byte	0x3f
	.zero		1


	//   ....[47]....
        /*0de8*/ 	.word	0x0000ea00
        /*0dec*/ 	.word	0x00000016
        /*0df0*/ 	.word	0x00016820
        /*0df4*/ 	.short	0x010a
        /*0df6*/ 	.byte	0x3f
	.zero		1


	//   ....[48]....
        /*0df8*/ 	.word	0x0000eda0
        /*0dfc*/ 	.word	0x00000005
        /*0e00*/ 	.word	0x00016840
        /*0e04*/ 	.short	0x010a
        /*0e06*/ 	.byte	0x3f
	.zero		1


	//   ....[49]....
        /*0e08*/ 	.word	0x0000f2b0
        /*0e0c*/ 	.word	0x00000005
        /*0e10*/ 	.word	0x00016830
        /*0e14*/ 	.short	0x0107
        /*0e16*/ 	.byte	0x3f
	.zero		1


	//   ....[50]....
        /*0e18*/ 	.word	0x0000f370
        /*0e1c*/ 	.word	0x00000005
        /*0e20*/ 	.word	0x00016830
        /*0e24*/ 	.short	0x0101
        /*0e26*/ 	.byte	0x3f
	.zero		1


	//   ....[51]....
        /*0e28*/ 	.word	0x0000f3d0
        /*0e2c*/ 	.word	0x00000005
        /*0e30*/ 	.word	0x00016860
        /*0e34*/ 	.short	0x010a
        /*0e36*/ 	.byte	0x3f
	.zero		1


	//   ....[52]....
        /*0e38*/ 	.word	0x0000f8a0
        /*0e3c*/ 	.word	0x00000005
        /*0e40*/ 	.word	0x00016850
        /*0e44*/ 	.short	0x0107
        /*0e46*/ 	.byte	0x3f
	.zero		1


	//   ....[53]....
        /*0e48*/ 	.word	0x0000fa40
        /*0e4c*/ 	.word	0x00000005
        /*0e50*/ 	.word	0x00016850
        /*0e54*/ 	.short	0x0101
        /*0e56*/ 	.byte	0x3f
	.zero		1


	//   ....[54]....
        /*0e58*/ 	.word	0x0000fc50
        /*0e5c*/ 	.word	0x00000000
        /*0e60*/ 	.word	0x00016860
        /*0e64*/ 	.short	0x010a
        /*0e66*/ 	.byte	0x3f
	.zero		1


	//   ....[55]....
        /*0e68*/ 	.word	0x000100e0
        /*0e6c*/ 	.word	0x00000000
        /*0e70*/ 	.word	0x00016850
        /*0e74*/ 	.short	0x0107
        /*0e76*/ 	.byte	0x3f
	.zero		1


	//   ....[56]....
        /*0e78*/ 	.word	0x000101b0
        /*0e7c*/ 	.word	0x00000000
        /*0e80*/ 	.word	0x00016850
        /*0e84*/ 	.short	0x0101
        /*0e86*/ 	.byte	0x3f
	.zero		1


	//   ....[57]....
        /*0e88*/ 	.word	0x00010ee0
        /*0e8c*/ 	.word	0x00000005
        /*0e90*/ 	.word	0x00016820
        /*0e94*/ 	.short	0x010a
        /*0e96*/ 	.byte	0x3f
	.zero		1


	//   ....[58]....
        /*0e98*/ 	.word	0x00011060
        /*0e9c*/ 	.word	0x00000003
        /*0ea0*/ 	.word	0x00016840
        /*0ea4*/ 	.short	0x010a
        /*0ea6*/ 	.byte	0x3f
	.zero		1


	//   ....[59]....
        /*0ea8*/ 	.word	0x00011100
        /*0eac*/ 	.word	0x00000019
        /*0eb0*/ 	.word	0x00016840
        /*0eb4*/ 	.short	0x010a
        /*0eb6*/ 	.byte	0x3f
	.zero		1


	//   ....[60]....
        /*0eb8*/ 	.word	0x00011140
        /*0ebc*/ 	.word	0x00000003
        /*0ec0*/ 	.word	0x00016860
        /*0ec4*/ 	.short	0x010a
        /*0ec6*/ 	.byte	0x3f
	.zero		1


	//   ....[61]....
        /*0ec8*/ 	.word	0x00011180
        /*0ecc*/ 	.word	0x00000019
        /*0ed0*/ 	.word	0x00016860
        /*0ed4*/ 	.short	0x010a
        /*0ed6*/ 	.byte	0x3f
	.zero		1


	//   ....[62]....
        /*0ed8*/ 	.word	0x000111f0
        /*0edc*/ 	.word	0x00000003
        /*0ee0*/ 	.word	0x00016800
        /*0ee4*/ 	.short	0x010a
        /*0ee6*/ 	.byte	0x3f
	.zero		1


	//   ....[63]....
        /*0ee8*/ 	.word	0x00011240
        /*0eec*/ 	.word	0x00000000
        /*0ef0*/ 	.word	0x00016830
        /*0ef4*/ 	.short	0x010a
        /*0ef6*/ 	.byte	0x3f
	.zero		1


	//   ....[64]....
        /*0ef8*/ 	.word	0x000112a0
        /*0efc*/ 	.word	0x00000006
        /*0f00*/ 	.word	0x00016830
        /*0f04*/ 	.short	0x010a
        /*0f06*/ 	.byte	0x3f
	.zero		1


	//   ....[65]....
        /*0f08*/ 	.word	0x00011300
        /*0f0c*/ 	.word	0x00000006
        /*0f10*/ 	.word	0x00016850
        /*0f14*/ 	.short	0x010a
        /*0f16*/ 	.byte	0x3f
	.zero		1


	//   ....[66]....
        /*0f18*/ 	.word	0x00011360
        /*0f1c*/ 	.word	0x00000006
        /*0f20*/ 	.word	0x00016830
        /*0f24*/ 	.short	0x010a
        /*0f26*/ 	.byte	0x3f
	.zero		1


	//   ....[67]....
        /*0f28*/ 	.word	0x000113c0
        /*0f2c*/ 	.word	0x00000006
        /*0f30*/ 	.word	0x00016850
        /*0f34*/ 	.short	0x010a
        /*0f36*/ 	.byte	0x3f
	.zero		1


	//   ....[68]....
        /*0f38*/ 	.word	0x00011420
        /*0f3c*/ 	.word	0x00000004
        /*0f40*/ 	.word	0x00016850
        /*0f44*/ 	.short	0x010a
        /*0f46*/ 	.byte	0x3f
	.zero		1


	//   ....[69]....
        /*0f48*/ 	.word	0x00011540
        /*0f4c*/ 	.word	0x00000003
        /*0f50*/ 	.word	0x00016840
        /*0f54*/ 	.short	0x010a
        /*0f56*/ 	.byte	0x3f
	.zero		1


	//   ....[70]....
        /*0f58*/ 	.word	0x00012fe0
        /*0f5c*/ 	.word	0x00000016
        /*0f60*/ 	.word	0x00016820
        /*0f64*/ 	.short	0x010a
        /*0f66*/ 	.byte	0x3f
	.zero		1


	//   ....[71]....
        /*0f68*/ 	.word	0x00013030
        /*0f6c*/ 	.word	0x00000005
        /*0f70*/ 	.word	0x00016840
        /*0f74*/ 	.short	0x010a
        /*0f76*/ 	.byte	0x3f
	.zero		1


	//   ....[72]....
        /*0f78*/ 	.word	0x00013940
        /*0f7c*/ 	.word	0x00000005
        /*0f80*/ 	.word	0x00016860
        /*0f84*/ 	.short	0x010a
        /*0f86*/ 	.byte	0x3f
	.zero		1


	//   ....[73]....
        /*0f88*/ 	.word	0x000142b0
        /*0f8c*/ 	.word	0x00000000
        /*0f90*/ 	.word	0x00016860
        /*0f94*/ 	.short	0x010a
        /*0f96*/ 	.byte	0x3f
	.zero		1


	//   ....[74]....
        /*0f98*/ 	.word	0x00015550
        /*0f9c*/ 	.word	0x00000005
        /*0fa0*/ 	.word	0x00016820
        /*0fa4*/ 	.short	0x010a
        /*0fa6*/ 	.byte	0x3f
	.zero		1


	//   ....[75]....
        /*0fa8*/ 	.word	0x000156f0
        /*0fac*/ 	.word	0x00000003
        /*0fb0*/ 	.word	0x00016840
        /*0fb4*/ 	.short	0x010a
        /*0fb6*/ 	.byte	0x3f
	.zero		1


	//   ....[76]....
        /*0fb8*/ 	.word	0x00015740
        /*0fbc*/ 	.word	0x00000019
        /*0fc0*/ 	.word	0x00016840
        /*0fc4*/ 	.short	0x010a
        /*0fc6*/ 	.byte	0x3f
	.zero		1


	//   ....[77]....
        /*0fc8*/ 	.word	0x00015790
        /*0fcc*/ 	.word	0x00000003
        /*0fd0*/ 	.word	0x00016860
        /*0fd4*/ 	.short	0x010a
        /*0fd6*/ 	.byte	0x3f
	.zero		1


	//----- nvinfo : EIATTR_NUM_MBARRIERS
	.align		4
.L_1585:
        /*0fd8*/ 	.byte	0x03, 0x38
        /*0fda*/ 	.short	0x0016


	//----- nvinfo : EIATTR_EXIT_INSTR_OFFSETS
	.align		4
        /*0fdc*/ 	.byte	0x04, 0x1c
        /*0fde*/ 	.short	(.L_1587 - .L_1586)


	//   ....[0]....
.L_1586:
        /*0fe0*/ 	.word	0x000009b0


	//   ....[1]....
        /*0fe4*/ 	.word	0x0000b4d0


	//   ....[2]....
        /*0fe8*/ 	.word	0x000111d0


	//----- nvinfo : EIATTR_MAX_THREADS
	.align		4
.L_1587:
        /*0fec*/ 	.byte	0x04, 0x05
        /*0fee*/ 	.short	(.L_1589 - .L_1588)
.L_1588:
        /*0ff0*/ 	.word	0x00000200
        /*0ff4*/ 	.word	0x00000001
        /*0ff8*/ 	.word	0x00000001


	//----- nvinfo : EIATTR_CRS_STACK_SIZE
	.align		4
.L_1589:
        /*0ffc*/ 	.byte	0x04, 0x1e
        /*0ffe*/ 	.short	(.L_1591 - .L_1590)
.L_1590:
        /*1000*/ 	.word	0x00000000


	//----- nvinfo : EIATTR_CBANK_PARAM_SIZE
	.align		4
.L_1591:
        /*1004*/ 	.byte	0x03, 0x19
        /*1006*/ 	.short	0x0af0


	//----- nvinfo : EIATTR_PARAM_CBANK
	.align		4
        /*1008*/ 	.byte	0x04, 0x0a
        /*100a*/ 	.short	(.L_1593 - .L_1592)
	.align		4
.L_1592:
        /*100c*/ 	.word	index@(.nv.constant0._ZN7cutlass13device_kernelIN5flash11enable_sm90INS1_16FlashAttnFwdSm90INS1_25CollectiveMainloopFwdSm90ILi2EN4cute5tupleIJNS5_1CILi1EEES8_S8_EEENS6_IJNS7_ILi192EEENS7_ILi128EEENS7_ILi64EEEEEELi64ENS_10bfloat16_tEfNS_4arch4Sm90ELb1ELb0ELb1ELb1ELb1ELb0ELb0ELb1ELb1ELb1ELb0ELb0EEENS1_21CollectiveEpilogueFwdINS6_IJSA_SC_SB_EEES9_SE_SG_Li384ELb1ELb1ELb0ELb0EEENS1_36VarlenDynamicPersistentTileSchedulerILi192ELi128ELi384ELi128ELb0ELb1ELb1ELb1ELb1ELb1EEEEEEEEEvNT_6ParamsE)
        /*1010*/ 	.short	0x0210
        /*1012*/ 	.short	0x0af0


	//----- nvinfo : EIATTR_SW_WAR
	.align		4
.L_1593:
        /*1014*/ 	.byte	0x04, 0x36
        /*1016*/ 	.short	(.L_1595 - .L_1594)
.L_1594:
        /*1018*/ 	.word	0x00000008
.L_1595:


//--------------------- .nv.info._ZN7cutlass13device_kernelIN5flash11enable_sm90INS1_16FlashAttnFwdSm90INS1_25CollectiveMainloopFwdSm90ILi2EN4cute5tupleIJNS5_1CILi1EEES8_S8_EEENS6_IJNS7_ILi192EEENS7_ILi128EEENS7_ILi64EEEEEELi64ENS_10bfloat16_tEfNS_4arch4Sm90ELb1ELb0ELb1ELb1ELb1ELb1ELb0ELb1ELb1ELb1ELb0ELb0EEENS1_21CollectiveEpilogueFwdINS6_IJSA_SC_SB_EEES9_SE_SG_Li384ELb1ELb1ELb0ELb0EEENS1_36VarlenDynamicPersistentTileSchedulerILi192ELi128ELi384ELi128ELb0ELb1ELb1ELb1ELb1ELb1EEEEEEEEEvNT_6ParamsE --------------------------
	.section	.nv.info._ZN7cutlass13device_kernelIN5flash11enable_sm90INS1_16FlashAttnFwdSm90INS1_25CollectiveMainloopFwdSm90ILi2EN4cute5tupleIJNS5_1CILi1EEES8_S8_EEENS6_IJNS7_ILi192EEENS7_ILi128EEENS7_ILi64EEEEEELi64ENS_10bfloat16_tEfNS_4arch4Sm90ELb1ELb0ELb1ELb1ELb1ELb1ELb0ELb1ELb1ELb1ELb0ELb0EEENS1_21CollectiveEpilogueFwdINS6_IJSA_SC_SB_EEES9_SE_SG_Li384ELb1ELb1ELb0ELb0EEENS1_36VarlenDynamicPersistentTileSchedulerILi192ELi128ELi384ELi128ELb0ELb1ELb1ELb1ELb1ELb1EEEEEEEEEvNT_6ParamsE,"",@"SHT_CUDA_INFO"
	.sectionflags	@""
	.align	4


	//----- nvinfo : EIATTR_CUDA_API_VERSION
	.align		4
        /*0000*/ 	.byte	0x04, 0x37
        /*0002*/ 	.short	(.L_1597 - .L_1596)
.L_1596:
        /*0004*/ 	.word	0x00000082


	//----- nvinfo : EIATTR_KPARAM_INFO
	.align		4
.L_1597:
        /*0008*/ 	.byte	0x04, 0x17
        /*000a*/ 	.short	(.L_1599 - .L_1598)
.L_1598:
        /*000c*/ 	.word	0x00000000
        /*0010*/ 	.short	0x0000
        /*0012*/ 	.short	0x0070
        /*0014*/ 	.byte	0x00, 0xf0, 0x01, 0x2a


	//----- nvinfo : EIATTR_SPARSE_MMA_MASK
	.align		4
.L_1599:
        /*0018*/ 	.byte	0x03, 0x50
        /*001a*/ 	.short	0x0000


	//----- nvinfo : EIATTR_MAXREG_COUNT
	.align		4
        /*001c*/ 	.byte	0x03, 0x1b
        /*001e*/ 	.short	0x0080


	//----- nvinfo : EIATTR_NUM_BARRIERS
	.align		4
        /*0020*/ 	.byte	0x02, 0x4c
        /*0022*/ 	.byte	0x10
	.zero		1


	//----- nvinfo : EIATTR_EXTERNS
	.align		4
        /*0024*/ 	.byte	0x04, 0x0f
        /*0026*/ 	.short	(.L_1601 - .L_1600)


	//   ....[0]....
	.align		4
.L_1600:
        /*0028*/ 	.word	index@(__assertfail)


	//----- nvinfo : EIATTR_ANNOTATIONS
	.align		4
.L_1601:
        /*002c*/ 	.byte	0x04, 0x55
        /*002e*/ 	.short	(.L_1603 - .L_1602)


	//   ....[0]....
.L_1602:
        /* <DEDUP_REMOVED lines=84> */


	//----- nvinfo : EIATTR_MERCURY_ISA_VERSION
	.align		4
.L_1603:
        /*0558*/ 	.byte	0x03, 0x5f
        /*055a*/ 	.short	0x0101


	//----- nvinfo : EIATTR_UNUSED_LOAD_BYTE_OFFSET
	.align		4
        /*055c*/ 	.byte	0x04, 0x44
        /*055e*/ 	.short	(.L_1605 - .L_1604)


	//   ....[0]....
.L_1604:
        /*0560*/ 	.word	0x00000a60
        /*0564*/ 	.word	0x0000fff0


	//   ....[1]....
        /*0568*/ 	.word	0x00011f80
        /*056c*/ 	.word	0x0000fff0


	//----- nvinfo : EIATTR_INT_WARP_WIDE_INSTR_OFFSETS
	.align		4
.L_1605:
        /*0570*/ 	.byte	0x04, 0x31
        /*0572*/ 	.short	(.L_1607 - .L_1606)


	//   ....[0]....
.L_1606:
        /*0574*/ 	.word	0x00000120


	//   ....[1]....
        /*0578*/ 	.word	0x000001c0


	//   ....[2]....
        /*057c*/ 	.word	0x00000230


	//   ....[3]....
        /*0580*/ 	.word	0x00015ab0


	//   ....[4]....
        /*0584*/ 	.word	0x00015b40


	//   ....[5]....
        /*0588*/ 	.word	0x00018e30


	//   ....[6]....
        /*058c*/ 	.word	0x00018ec0


	//----- nvinfo : EIATTR_COOP_GROUP_MASK_REGIDS
	.align		4
.L_1607:
        /*0590*/ 	.byte	0x04, 0x29
        /*0592*/ 	.short	(.L_1609 - .L_1608)


	//   ....[0]....
.L_1608:
        /*0594*/ 	.word	0xffffffff


	//   ....[1]....
        /*0598*/ 	.word	0xffffffff


	//   ....[2]....
        /*059c*/ 	.word	0xffffffff


	//   ....[3]....
        /*05a0*/ 	.word	0xffffffff


	//   ....[4]....
        /*05a4*/ 	.word	0xffffffff


	//   ....[5]....
        /*05a8*/ 	.word	0xffffffff


	//   ....[6]....
        /*05ac*/ 	.word	0xffffffff


	//   ....[7]....
        /*05b0*/ 	.word	0xffffffff


	//   ....[8]....
        /*05b4*/ 	.word	0xffffffff


	//   ....[9]....
        /*05b8*/ 	.word	0xffffffff


	//   ....[10]....
        /*05bc*/ 	.word	0xffffffff


	//   ....[11]....
        /*05c0*/ 	.word	0xffffffff


	//   ....[12]....
        /*05c4*/ 	.word	0xffffffff


	//   ....[13]....
        /*05c8*/ 	.word	0xffffffff


	//   ....[14]....
        /*05cc*/ 	.word	0xffffffff


	//   ....[15]....
        /*05d0*/ 	.word	0xffffffff


	//   ....[16]....
        /*05d4*/ 	.word	0xffffffff


	//   ....[17]....
        /*05d8*/ 	.word	0xffffffff


	//   ....[18]....
        /*05dc*/ 	.word	0xffffffff


	//   ....[19]....
        /*05e0*/ 	.word	0xffffffff


	//   ....[20]....
        /*05e4*/ 	.word	0xffffffff


	//   ....[21]....
        /*05e8*/ 	.word	0xffffffff


	//   ....[22]....
        /*05ec*/ 	.word	0xffffffff


	//   ....[23]....
        /*05f0*/ 	.word	0xffffffff


	//   ....[24]....
        /*05f4*/ 	.word	0xffffffff


	//   ....[25]....
        /*05f8*/ 	.word	0xffffffff


	//   ....[26]....
        /*05fc*/ 	.word	0xffffffff


	//   ....[27]....
        /*0600*/ 	.word	0xffffffff


	//   ....[28]....
        /*0604*/ 	.word	0xffffffff


	//   ....[29]....
        /*0608*/ 	.word	0xffffffff


	//   ....[30]....
        /*060c*/ 	.word	0xffffffff


	//   ....[31]....
        /*0610*/ 	.word	0xffffffff


	//   ....[32]....
        /*0614*/ 	.word	0xffffffff


	//   ....[33]....
        /*0618*/ 	.word	0xffffffff


	//   ....[34]....
        /*061c*/ 	.word	0xffffffff


	//   ....[35]....
        /*0620*/ 	.word	0xffffffff


	//   ....[36]....
        /*0624*/ 	.word	0xffffffff


	//   ....[37]....
        /*0628*/ 	.word	0xffffffff


	//   ....[38]....
        /*062c*/ 	.word	0xffffffff


	//   ....[39]....
        /*0630*/ 	.word	0xffffffff


	//   ....[40]....
        /*0634*/ 	.word	0xffffffff


	//   ....[41]....
        /*0638*/ 	.word	0xffffffff


	//   ....[42]....
        /*063c*/ 	.word	0xffffffff


	//   ....[43]....
        /*0640*/ 	.word	0xffffffff


	//   ....[44]....
        /*0644*/ 	.word	0xffffffff


	//   ....[45]....
        /*0648*/ 	.word	0xffffffff


	//   ....[46]....
        /*064c*/ 	.word	0xffffffff


	//   ....[47]....
        /*0650*/ 	.word	0xffffffff


	//   ....[48]....
        /*0654*/ 	.word	0xffffffff


	//   ....[49]....
        /*0658*/ 	.word	0xffffffff


	//   ....[50]....
        /*065c*/ 	.word	0xffffffff


	//   ....[51]....
        /*0660*/ 	.word	0xffffffff


	//   ....[52]....
        /*0664*/ 	.word	0xffffffff


	//   ....[53]....
        /*0668*/ 	.word	0xffffffff


	//   ....[54]....
        /*066c*/ 	.word	0xffffffff


	//   ....[55]....
        /*0670*/ 	.word	0xffffffff


	//   ....[56]....
        /*0674*/ 	.word	0xffffffff


	//   ....[57]....
        /*0678*/ 	.word	0xffffffff


	//   ....[58]....
        /*067c*/ 	.word	0xffffffff


	//   ....[59]....
        /*0680*/ 	.word	0xffffffff


	//   ....[60]....
        /*0684*/ 	.word	0xffffffff


	//   ....[61]....
        /*0688*/ 	.word	0xffffffff


	//   ....[62]....
        /*068c*/ 	.word	0xffffffff


	//   ....[63]....
        /*0690*/ 	.word	0xffffffff


	//   ....[64]....
        /*0694*/ 	.word	0xffffffff


	//   ....[65]....
        /*0698*/ 	.word	0xffffffff


	//   ....[66]....
        /*069c*/ 	.word	0xffffffff


	//   ....[67]....
        /*06a0*/ 	.word	0xffffffff


	//   ....[68]....
        /*06a4*/ 	.word	0xffffffff


	//   ....[69]....
        /*06a8*/ 	.word	0xffffffff


	//   ....[70]....
        /*06ac*/ 	.word	0xffffffff


	//   ....[71]....
        /*06b0*/ 	.word	0xffffffff


	//   ....[72]....
        /*06b4*/ 	.word	0xffffffff


	//   ....[73]....
        /*06b8*/ 	.word	0xffffffff


	//   ....[74]....
        /*06bc*/ 	.word	0xffffffff


	//   ....[75]....
        /*06c0*/ 	.word	0xffffffff


	//   ....[76]....
        /*06c4*/ 	.word	0xffffffff


	//   ....[77]....
        /*06c8*/ 	.word	0xffffffff


	//   ....[78]....
        /*06cc*/ 	.word	0xffffffff


	//   ....[79]....
        /*06d0*/ 	.word	0xffffffff


	//   ....[80]....
        /*06d4*/ 	.word	0xffffffff


	//   ....[81]....
        /*06d8*/ 	.word	0xffffffff


	//   ....[82]....
        /*06dc*/ 	.word	0xffffffff


	//   ....[83]....
        /*06e0*/ 	.word	0xffffffff


	//   ....[84]....
        /*06e4*/ 	.word	0xffffffff


	//   ....[85]....
        /*06e8*/ 	.word	0xffffffff


	//   ....[86]....
        /*06ec*/ 	.word	0xffffffff


	//   ....[87]....
        /*06f0*/ 	.word	0xffffffff


	//   ....[88]....
        /*06f4*/ 	.word	0xffffffff


	//   ....[89]....
        /*06f8*/ 	.word	0xffffffff


	//   ....[90]....
        /*06fc*/ 	.word	0xffffffff


	//   ....[91]....
        /*0700*/ 	.word	0xffffffff


	//   ....[92]....
        /*0704*/ 	.word	0xffffffff


	//   ....[93]....
        /*0708*/ 	.word	0xffffffff


	//   ....[94]....
        /*070c*/ 	.word	0xffffffff


	//   ....[95]....
        /*0710*/ 	.word	0xffffffff


	//   ....[96]....
        /*0714*/ 	.word	0xffffffff


	//   ....[97]....
        /*0718*/ 	.word	0xffffffff


	//   ....[98]....
        /*071c*/ 	.word	0xffffffff


	//   ....[99]....
        /*0720*/ 	.word	0xffffffff


	//   ....[100]....
        /*0724*/ 	.word	0xffffffff


	//   ....[101]....
        /*0728*/ 	.word	0xffffffff


	//   ....[102]....
        /*072c*/ 	.word	0xffffffff


	//   ....[103]....
        /*0730*/ 	.word	0xffffffff


	//   ....[104]....
        /*0734*/ 	.word	0xffffffff


	//   ....[105]....
        /*0738*/ 	.word	0xffffffff


	//   ....[106]....
        /*073c*/ 	.word	0xffffffff


	//   ....[107]....
        /*0740*/ 	.word	0xffffffff


	//   ....[108]....
        /*0744*/ 	.word	0xffffffff


	//   ....[109]....
        /*0748*/ 	.word	0xffffffff


	//   ....[110]....
        /*074c*/ 	.word	0xffffffff


	//   ....[111]....
        /*0750*/ 	.word	0xffffffff


	//   ....[112]....
        /*0754*/ 	.word	0xffffffff


	//   ....[113]....
        /*0758*/ 	.word	0xffffffff


	//   ....[114]....
        /*075c*/ 	.word	0xffffffff


	//   ....[115]....
        /*0760*/ 	.word	0xffffffff


	//   ....[116]....
        /*0764*/ 	.word	0xffffffff


	//   ....[117]....
        /*0768*/ 	.word	0xffffffff


	//   ....[118]....
        /*076c*/ 	.word	0xffffffff


	//   ....[119]....
        /*0770*/ 	.word	0xffffffff


	//   ....[120]....
        /*0774*/ 	.word	0xffffffff


	//   ....[121]....
        /*0778*/ 	.word	0xffffffff


	//   ....[122]....
        /*077c*/ 	.word	0xffffffff


	//   ....[123]....
        /*0780*/ 	.word	0xffffffff


	//   ....[124]....
        /*0784*/ 	.word	0xffffffff


	//   ....[125]....
        /*0788*/ 	.word	0xffffffff


	//   ....[126]....
        /*078c*/ 	.word	0xffffffff


	//   ....[127]....
        /*0790*/ 	.word	0xffffffff


	//   ....[128]....
        /*0794*/ 	.word	0xffffffff


	//   ....[129]....
        /*0798*/ 	.word	0xffffffff


	//   ....[130]....
        /*079c*/ 	.word	0xffffffff


	//   ....[131]....
        /*07a0*/ 	.word	0xffffffff


	//   ....[132]....
        /*07a4*/ 	.word	0xffffffff


	//   ....[133]....
        /*07a8*/ 	.word	0xffffffff


	//   ....[134]....
        /*07ac*/ 	.word	0xffffffff


	//   ....[135]....
        /*07b0*/ 	.word	0xffffffff


	//   ....[136]....
        /*07b4*/ 	.word	0xffffffff


	//   ....[137]....
        /*07b8*/ 	.word	0xffffffff


	//   ....[138]....
        /*07bc*/ 	.word	0xffffffff


	//   ....[139]....
        /*07c0*/ 	.word	0xffffffff


	//   ....[140]....
        /*07c4*/ 	.word	0xffffffff


	//   ....[141]....
        /*07c8*/ 	.word	0xffffffff


	//   ....[142]....
        /*07cc*/ 	.word	0xffffffff


	//   ....[143]....
        /*07d0*/ 	.word	0xffffffff


	//   ....[144]....
        /*07d4*/ 	.word	0xffffffff


	//   ....[145]....
        /*07d8*/ 	.word	0xffffffff


	//   ....[146]....
        /*07dc*/ 	.word	0xffffffff


	//   ....[147]....
        /*07e0*/ 	.word	0xffffffff


	//   ....[148]....
        /*07e4*/ 	.word	0xffffffff


	//   ....[149]....
        /*07e8*/ 	.word	0xffffffff


	//   ....[150]....
        /*07ec*/ 	.word	0xffffffff


	//   ....[151]....
        /*07f0*/ 	.word	0xffffffff


	//   ....[152]....
        /*07f4*/ 	.word	0xffffffff


	//   ....[153]....
        /*07f8*/ 	.word	0xffffffff


	//   ....[154]....
        /*07fc*/ 	.word	0xffffffff


	//   ....[155]....
        /*0800*/ 	.word	0xffffffff


	//   ....[156]....
        /*0804*/ 	.word	0xffffffff


	//   ....[157]....
        /*0808*/ 	.word	0xffffffff


	//   ....[158]....
        /*080c*/ 	.word	0xffffffff


	//   ....[159]....
        /*0810*/ 	.word	0xffffffff


	//   ....[160]....
        /*0814*/ 	.word	0xffffffff


	//   ....[161]....
        /*0818*/ 	.word	0xffffffff


	//   ....[162]....
        /*081c*/ 	.word	0xffffffff


	//   ....[163]....
        /*0820*/ 	.word	0xffffffff


	//   ....[164]....
        /*0824*/ 	.word	0xffffffff


	//   ....[165]....
        /*0828*/ 	.word	0xffffffff


	//   ....[166]....
        /*082c*/ 	.word	0xffffffff


	//   ....[167]....
        /*0830*/ 	.word	0xffffffff


	//   ....[168]....
        /*0834*/ 	.word	0xffffffff


	//   ....[169]....
        /*0838*/ 	.word	0xffffffff


	//   ....[170]....
        /*083c*/ 	.word	0xffffffff


	//   ....[171]....
        /*0840*/ 	.word	0xffffffff


	//   ....[172]....
        /*0844*/ 	.word	0xffffffff


	//   ....[173]....
        /*0848*/ 	.word	0xffffffff


	//   ....[174]....
        /*084c*/ 	.word	0xffffffff


	//   ....[175]....
        /*0850*/ 	.word	0xffffffff


	//   ....[176]....
        /*0854*/ 	.word	0xffffffff


	//   ....[177]....
        /*0858*/ 	.word	0xffffffff


	//   ....[178]....
        /*085c*/ 	.word	0xffffffff


	//   ....[179]....
        /*0860*/ 	.word	0xffffffff


	//   ....[180]....
        /*0864*/ 	.word	0xffffffff


	//   ....[181]....
        /*0868*/ 	.word	0xffffffff


	//   ....[182]....
        /*086c*/ 	.word	0xffffffff


	//   ....[183]....
        /*0870*/ 	.word	0xffffffff


	//   ....[184]....
        /*0874*/ 	.word	0xffffffff


	//   ....[185]....
        /*0878*/ 	.word	0xffffffff


	//   ....[186]....
        /*087c*/ 	.word	0xffffffff


	//   ....[187]....
        /*0880*/ 	.word	0xffffffff


	//   ....[188]....
        /*0884*/ 	.word	0xffffffff


	//   ....[189]....
        /*0888*/ 	.word	0xffffffff


	//   ....[190]....
        /*088c*/ 	.word	0xffffffff


	//   ....[191]....
        /*0890*/ 	.word	0xffffffff


	//   ....[192]....
        /*0894*/ 	.word	0xffffffff


	//   ....[193]....
        /*0898*/ 	.word	0xffffffff


	//   ....[194]....
        /*089c*/ 	.word	0xffffffff


	//   ....[195]....
        /*08a0*/ 	.word	0xffffffff


	//   ....[196]....
        /*08a4*/ 	.word	0xffffffff


	//   ....[197]....
        /*08a8*/ 	.word	0xffffffff


	//   ....[198]....
        /*08ac*/ 	.word	0xffffffff


	//   ....[199]....
        /*08b0*/ 	.word	0xffffffff


	//   ....[200]....
        /*08b4*/ 	.word	0xffffffff


	//   ....[201]....
        /*08b8*/ 	.word	0xffffffff


	//   ....[202]....
        /*08bc*/ 	.word	0xffffffff


	//   ....[203]....
        /*08c0*/ 	.word	0x0500000f


	//   ....[204]....
        /*08c4*/ 	.word	0x0500000f


	//   ....[205]....
        /*08c8*/ 	.word	0x0500000f


	//   ....[206]....
        /*08cc*/ 	.word	0x0500000f


	//   ....[207]....
        /*08d0*/ 	.word	0x0500000f


	//   ....[208]....
        /*08d4*/ 	.word	0x0500000f


	//   ....[209]....
        /*08d8*/ 	.word	0x0500000f


	//   ....[210]....
        /*08dc*/ 	.word	0x0500000f


	//   ....[211]....
        /*08e0*/ 	.word	0x0500000f


	//   ....[212]....
        /*08e4*/ 	.word	0x0500000f


	//   ....[213]....
        /*08e8*/ 	.word	0x0500000f


	//   ....[214]....
        /*08ec*/ 	.word	0x0500000f


	//   ....[215]....
        /*08f0*/ 	.word	0x0500000f


	//   ....[216]....
        /*08f4*/ 	.word	0x0500000f


	//   ....[217]....
        /*08f8*/ 	.word	0x0500000f


	//   ....[218]....
        /*08fc*/ 	.word	0x0500000f


	//   ....[219]....
        /*0900*/ 	.word	0x0500000f


	//   ....[220]....
        /*0904*/ 	.word	0x0500000f


	//   ....[221]....
        /*0908*/ 	.word	0x0500000f


	//   ....[222]....
        /*090c*/ 	.word	0x0500000f


	//   ....[223]....
        /*0910*/ 	.word	0x0500000f


	//   ....[224]....
        /*0914*/ 	.word	0x0500000f


	//   ....[225]....
        /*0918*/ 	.word	0x0500000f


	//   ....[226]....
        /*091c*/ 	.word	0x0500000f


	//   ....[227]....
        /*0920*/ 	.word	0x0500000f


	//   ....[228]....
        /*0924*/ 	.word	0x0500000f


	//   ....[229]....
        /*0928*/ 	.word	0x0500000f


	//   ....[230]....
        /*092c*/ 	.word	0x0500000f


	//   ....[231]....
        /*0930*/ 	.word	0x0500000f


	//   ....[232]....
        /*0934*/ 	.word	0x0500000f


	//   ....[233]....
        /*0938*/ 	.word	0x0500000f


	//   ....[234]....
        /*093c*/ 	.word	0x0500000f


	//   ....[235]....
        /*0940*/ 	.word	0x0500000f


	//   ....[236]....
        /*0944*/ 	.word	0x0500000f


	//   ....[237]....
        /*0948*/ 	.word	0x0500000f


	//   ....[238]....
        /*094c*/ 	.word	0x0500000f


	//   ....[239]....
        /*0950*/ 	.word	0x0500000f


	//   ....[240]....
        /*0954*/ 	.word	0x0500000f


	//   ....[241]....
        /*0958*/ 	.word	0x0500000f


	//   ....[242]....
        /*095c*/ 	.word	0x0500000f


	//   ....[243]....
        /*0960*/ 	.word	0x0500000f


	//   ....[244]....
        /*0964*/ 	.word	0x0500000f


	//   ....[245]....
        /*0968*/ 	.word	0x0500000f


	//   ....[246]....
        /*096c*/ 	.word	0x0500000f


	//   ....[247]....
        /*0970*/ 	.word	0x0500000f


	//   ....[248]....
        /*0974*/ 	.word	0x0500000f


	//   ....[249]....
        /*0978*/ 	.word	0x0500000f


	//   ....[250]....
        /*097c*/ 	.word	0x0500000f


	//   ....[251]....
        /*0980*/ 	.word	0x0500000f


	//   ....[252]....
        /*0984*/ 	.word	0x0500000f


	//   ....[253]....
        /*0988*/ 	.word	0x0500000f


	//   ....[254]....
        /*098c*/ 	.word	0x0500000f


	//   ....[255]....
        /*0990*/ 	.word	0x0500000f


	//   ....[0]....
        /*0994*/ 	.word	0x0500000f


	//   ....[1]....
        /*0998*/ 	.word	0x0500000f


	//   ....[2]....
        /*099c*/ 	.word	0x0500000f


	//   ....[3]....
        /*09a0*/ 	.word	0x0500000f


	//   ....[4]....
        /*09a4*/ 	.word	0x0500000f


	//   ....[5]....
        /*09a8*/ 	.word	0x0500000f


	//   ....[6]....
        /*09ac*/ 	.word	0x0500000f


	//   ....[7]....
        /*09b0*/ 	.word	0x0500000f


	//   ....[8]....
        /*09b4*/ 	.word	0x0500000f


	//   ....[9]....
        /*09b8*/ 	.word	0x0500000f


	//   ....[10]....
        /*09bc*/ 	.word	0x0500000f


	//   ....[11]....
        /*09c0*/ 	.word	0x0500000f


	//   ....[12]....
        /*09c4*/ 	.word	0x0500000f


	//   ....[13]....
        /*09c8*/ 	.word	0x0500000f


	//   ....[14]....
        /*09cc*/ 	.word	0x0500000f


	//   ....[15]....
        /*09d0*/ 	.word	0x0500000f


	//   ....[16]....
        /*09d4*/ 	.word	0x0500000f


	//   ....[17]....
        /*09d8*/ 	.word	0x0500000f


	//   ....[18]....
        /*09dc*/ 	.word	0x0500000f


	//   ....[19]....
        /*09e0*/ 	.word	0x0500000f


	//   ....[20]....
        /*09e4*/ 	.word	0x0500000f


	//   ....[21]....
        /*09e8*/ 	.word	0x0500000f


	//   ....[22]....
        /*09ec*/ 	.word	0x0500000f


	//   ....[23]....
        /*09f0*/ 	.word	0x0500000f


	//   ....[24]....
        /*09f4*/ 	.word	0x0500000f


	//   ....[25]....
        /*09f8*/ 	.word	0x0500000f


	//   ....[26]....
        /*09fc*/ 	.word	0x0500000f


	//   ....[27]....
        /*0a00*/ 	.word	0x0500000f


	//   ....[28]....
        /*0a04*/ 	.word	0x0500000f


	//   ....[29]....
        /*0a08*/ 	.word	0x0500000f


	//   ....[30]....
        /*0a0c*/ 	.word	0x0500000f


	//   ....[31]....
        /*0a10*/ 	.word	0x0500000f


	//   ....[32]....
        /*0a14*/ 	.word	0x0500000f


	//   ....[33]....
        /*0a18*/ 	.word	0x0500000f


	//   ....[34]....
        /*0a1c*/ 	.word	0x0500000f


	//   ....[35]....
        /*0a20*/ 	.word	0x0500000f


	//   ....[36]....
        /*0a24*/ 	.word	0x0500000f


	//   ....[37]....
        /*0a28*/ 	.word	0x0500000f


	//   ....[38]....
        /*0a2c*/ 	.word	0x0500000f


	//   ....[39]....
        /*0a30*/ 	.word	0x0500000f


	//   ....[40]....
        /*0a34*/ 	.word	0x0500000f


	//   ....[41]....
        /*0a38*/ 	.word	0x0500000f


	//   ....[42]....
        /*0a3c*/ 	.word	0x0500000f


	//   ....[43]....
        /*0a40*/ 	.word	0x0500000f


	//   ....[44]....
        /*0a44*/ 	.word	0x0500000f


	//   ....[45]....
        /*0a48*/ 	.word	0x0500000f


	//   ....[46]....
        /*0a4c*/ 	.word	0x0500000f


	//   ....[47]....
        /*0a50*/ 	.word	0x0500000f


	//   ....[48]....
        /*0a54*/ 	.word	0x0500000f


	//   ....[49]....
        /*0a58*/ 	.word	0x0500000f


	//   ....[50]....
        /*0a5c*/ 	.word	0x0500000f


	//   ....[51]....
        /*0a60*/ 	.word	0x0500000f


	//   ....[52]....
        /*0a64*/ 	.word	0x0500000f


	//   ....[53]....
        /*0a68*/ 	.word	0x0500000f


	//   ....[54]....
        /*0a6c*/ 	.word	0x0500000f


	//   ....[55]....
        /*0a70*/ 	.word	0x0500000f


	//   ....[56]....
        /*0a74*/ 	.word	0x0500000f


	//   ....[57]....
        /*0a78*/ 	.word	0x0500000f


	//   ....[58]....
        /*0a7c*/ 	.word	0x0500000f


	//   ....[59]....
        /*0a80*/ 	.word	0x0500000f


	//   ....[60]....
        /*0a84*/ 	.word	0x0500000f


	//   ....[61]....
        /*0a88*/ 	.word	0x0500000f


	//   ....[62]....
        /*0a8c*/ 	.word	0x0500000f


	//   ....[63]....
        /*0a90*/ 	.word	0x0500000f


	//   ....[64]....
        /*0a94*/ 	.word	0x0500000f


	//   ....[65]....
        /*0a98*/ 	.word	0x0500000f


	//   ....[66]....
        /*0a9c*/ 	.word	0x0500000f


	//   ....[67]....
        /*0aa0*/ 	.word	0x0500000f


	//   ....[68]....
        /*0aa4*/ 	.word	0x0500000f


	//   ....[69]....
        /*0aa8*/ 	.word	0x0500000f


	//   ....[70]....
        /*0aac*/ 	.word	0x0500000f


	//   ....[71]....
        /*0ab0*/ 	.word	0x0500000f


	//   ....[72]....
        /*0ab4*/ 	.word	0x0500000f


	//   ....[73]....
        /*0ab8*/ 	.word	0x0500000f


	//   ....[74]....
        /*0abc*/ 	.word	0x0500000f


	//   ....[75]....
        /*0ac0*/ 	.word	0x0500000f


	//   ....[76]....
        /*0ac4*/ 	.word	0x0500000f


	//   ....[77]....
        /*0ac8*/ 	.word	0x0500000f


	//   ....[78]....
        /*0acc*/ 	.word	0x0500000f


	//   ....[79]....
        /*0ad0*/ 	.word	0x0500000f


	//   ....[80]....
        /*0ad4*/ 	.word	0x0500000f


	//   ....[81]....
        /*0ad8*/ 	.word	0x0500000f


	//   ....[82]....
        /*0adc*/ 	.word	0x0500000f


	//   ....[83]....
        /*0ae0*/ 	.word	0x0500000f


	//   ....[84]....
        /*0ae4*/ 	.word	0x0500000f


	//   ....[85]....
        /*0ae8*/ 	.word	0x0500000f


	//   ....[86]....
        /*0aec*/ 	.word	0x0500000f


	//   ....[87]....
        /*0af0*/ 	.word	0x0500000f


	//   ....[88]....
        /*0af4*/ 	.word	0x0500000f


	//   ....[89]....
        /*0af8*/ 	.word	0x0500000f


	//   ....[90]....
        /*0afc*/ 	.word	0x0500000f


	//   ....[91]....
        /*0b00*/ 	.word	0x0500000f


	//----- nvinfo : EIATTR_COOP_GROUP_INSTR_OFFSETS
	.align		4
.L_1609:
        /*0b04*/ 	.byte	0x04, 0x28
        /*0b06*/ 	.short	(.L_1611 - .L_1610)


	//   ....[0]....
.L_1610:
        /*0b08*/ 	.word	0x00000060


	//   ....[1]....
        /*0b0c*/ 	.word	0x00000130


	//   ....[2]....
        /*0b10*/ 	.word	0x000001e0


	//   ....[3]....
        /*0b14*/ 	.word	0x000003a0


	//   ....[4]....
        /*0b18*/ 	.word	0x00000500


	//   ....[5]....
        /*0b1c*/ 	.word	0x00000620


	//   ....[6]....
        /*0b20*/ 	.word	0x00000780


	//   ....[7]....
        /*0b24*/ 	.word	0x00002bd0


	//   ....[8]....
        /*0b28*/ 	.word	0x00002be0


	//   ....[9]....
        /*0b2c*/ 	.word	0x00003320


	//   ....[10]....
        /*0b30*/ 	.word	0x00003330


	//   ....[11]....
        /*0b34*/ 	.word	0x00004050


	//   ....[12]....
        /*0b38*/ 	.word	0x00004060


	//   ....[13]....
        /*0b3c*/ 	.word	0x00004880


	//   ....[14]....
        /*0b40*/ 	.word	0x00004890


	//   ....[15]....
        /*0b44*/ 	.word	0x000052e0


	//   ....[16]....
        /*0b48*/ 	.word	0x000052f0


	//   ....[17]....
        /*0b4c*/ 	.word	0x00005400


	//   ....[18]....
        /*0b50*/ 	.word	0x00005410


	//   ....[19]....
        /*0b54*/ 	.word	0x000057a0


	//   ....[20]....
        /*0b58*/ 	.word	0x000057c0


	//   ....[21]....
        /*0b5c*/ 	.word	0x000058a0


	//   ....[22]....
        /*0b60*/ 	.word	0x000058c0


	//   ....[23]....
        /*0b64*/ 	.word	0x00005e00


	//   ....[24]....
        /*0b68*/ 	.word	0x000065b0


	//   ....[25]....
        /*0b6c*/ 	.word	0x000065c0


	//   ....[26]....
        /*0b70*/ 	.word	0x000065d0


	//   ....[27]....
        /*0b74*/ 	.word	0x000065e0


	//   ....[28]....
        /*0b78*/ 	.word	0x00006930


	//   ....[29]....
        /*0b7c*/ 	.word	0x00006940


	//   ....[30]....
        /*0b80*/ 	.word	0x00006950


	//   ....[31]....
        /*0b84*/ 	.word	0x00006960


	//   ....[32]....
        /*0b88*/ 	.word	0x00007d90


	//   ....[33]....
        /*0b8c*/ 	.word	0x00007da0


	//   ....[34]....
        /*0b90*/ 	.word	0x00007db0


	//   ....[35]....
        /*0b94*/ 	.word	0x00007dc0


	//   ....[36]....
        /*0b98*/ 	.word	0x00007ec0


	//   ....[37]....
        /*0b9c*/ 	.word	0x00007ee0


	//   ....[38]....
        /*0ba0*/ 	.word	0x00007f80


	//   ....[39]....
        /*0ba4*/ 	.word	0x00007fb0


	//   ....[40]....
        /*0ba8*/ 	.word	0x00009b60


	//   ....[41]....
        /*0bac*/ 	.word	0x0000a3c0


	//   ....[42]....
        /*0bb0*/ 	.word	0x0000a3e0


	//   ....[43]....
        /*0bb4*/ 	.word	0x0000a400


	//   ....[44]....
        /*0bb8*/ 	.word	0x0000af30


	//   ....[45]....
        /*0bbc*/ 	.word	0x0000af50


	//   ....[46]....
        /*0bc0*/ 	.word	0x0000c9d0


	//   ....[47]....
        /*0bc4*/ 	.word	0x0000ca00


	//   ....[48]....
        /*0bc8*/ 	.word	0x0000d2b0


	//   ....[49]....
        /*0bcc*/ 	.word	0x0000d320


	//   ....[50]....
        /*0bd0*/ 	.word	0x0000de30


	//   ....[51]....
        /*0bd4*/ 	.word	0x0000de50


	//   ....[52]....
        /*0bd8*/ 	.word	0x0000ffe0


	//   ....[53]....
        /*0bdc*/ 	.word	0x00010040


	//   ....[54]....
        /*0be0*/ 	.word	0x00010410


	//   ....[55]....
        /*0be4*/ 	.word	0x00010430


	//   ....[56]....
        /*0be8*/ 	.word	0x00011700


	//   ....[57]....
        /*0bec*/ 	.word	0x000119e0


	//   ....[58]....
        /*0bf0*/ 	.word	0x00011a60


	//   ....[59]....
        /*0bf4*/ 	.word	0x00011a70


	//   ....[60]....
        /*0bf8*/ 	.word	0x00012740


	//   ....[61]....
        /*0bfc*/ 	.word	0x00012770


	//   ....[62]....
        /*0c00*/ 	.word	0x00012790


	//   ....[63]....
        /*0c04*/ 	.word	0x000127c0


	//   ....[64]....
        /*0c08*/ 	.word	0x00012c10


	//   ....[65]....
        /*0c0c*/ 	.word	0x00012c30


	//   ....[66]....
        /*0c10*/ 	.word	0x00012c40


	//   ....[67]....
        /*0c14*/ 	.word	0x00012c50


	//   ....[68]....
        /*0c18*/ 	.word	0x00012c70


	//   ....[69]....
        /*0c1c*/ 	.word	0x00012ca0


	//   ....[70]....
        /*0c20*/ 	.word	0x00012da0


	//   ....[71]....
        /*0c24*/ 	.word	0x00012db0


	//   ....[72]....
        /*0c28*/ 	.word	0x000135e0


	//   ....[73]....
        /*0c2c*/ 	.word	0x00013610


	//   ....[74]....
        /*0c30*/ 	.word	0x00013630


	//   ....[75]....
        /*0c34*/ 	.word	0x00013660


	//   ....[76]....
        /*0c38*/ 	.word	0x00013690


	//   ....[77]....
        /*0c3c*/ 	.word	0x000136a0


	//   ....[78]....
        /*0c40*/ 	.word	0x000136d0


	//   ....[79]....
        /*0c44*/ 	.word	0x00013710


	//   ....[80]....
        /*0c48*/ 	.word	0x00013860


	//   ....[81]....
        /*0c4c*/ 	.word	0x00013a50


	//   ....[82]....
        /*0c50*/ 	.word	0x00013a80


	//   ....[83]....
        /*0c54*/ 	.word	0x00013ab0


	//   ....[84]....
        /*0c58*/ 	.word	0x00013ae0


	//   ....[85]....
        /*0c5c*/ 	.word	0x00013b10


	//   ....[86]....
        /*0c60*/ 	.word	0x00013b40


	//   ....[87]....
        /*0c64*/ 	.word	0x00013cb0


	//   ....[88]....
        /*0c68*/ 	.word	0x00013ce0


	//   ....[89]....
        /*0c6c*/ 	.word	0x00013d10


	//   ....[90]....
        /*0c70*/ 	.word	0x00013d40


	//   ....[91]....
        /*0c74*/ 	.word	0x00013d70


	//   ....[92]....
        /*0c78*/ 	.word	0x00013da0


	//   ....[93]....
        /*0c7c*/ 	.word	0x00013e50


	//   ....[94]....
        /*0c80*/ 	.word	0x00013eb0


	//   ....[95]....
        /*0c84*/ 	.word	0x00013f50


	//   ....[96]....
        /*0c88*/ 	.word	0x00014d20


	//   ....[97]....
        /*0c8c*/ 	.word	0x000166c0


	//   ....[98]....
        /*0c90*/ 	.word	0x000166e0


	//   ....[99]....
        /*0c94*/ 	.word	0x00016770


	//   ....[100]....
        /*0c98*/ 	.word	0x00016790


	//   ....[101]....
        /*0c9c*/ 	.word	0x00016810


	//   ....[102]....
        /*0ca0*/ 	.word	0x00016830


	//   ....[103]....
        /*0ca4*/ 	.word	0x000168b0


	//   ....[104]....
        /*0ca8*/ 	.word	0x000168d0


	//   ....[105]....
        /*0cac*/ 	.word	0x00016950


	//   ....[106]....
        /*0cb0*/ 	.word	0x00016970


	//   ....[107]....
        /*0cb4*/ 	.word	0x000169f0


	//   ....[108]....
        /*0cb8*/ 	.word	0x00016a10


	//   ....[109]....
        /*0cbc*/ 	.word	0x00016a90


	//   ....[110]....
        /*0cc0*/ 	.word	0x00016ab0


	//   ....[111]....
        /*0cc4*/ 	.word	0x00016ac0


	//   ....[112]....
        /*0cc8*/ 	.word	0x00016ad0


	//   ....[113]....
        /*0ccc*/ 	.word	0x00017450


	//   ....[114]....
        /*0cd0*/ 	.word	0x00017460


	//   ....[115]....
        /*0cd4*/ 	.word	0x00017480


	//   ....[116]....
        /*0cd8*/ 	.word	0x00017510


	//   ....[117]....
        /*0cdc*/ 	.word	0x00017530


	//   ....[118]....
        /*0ce0*/ 	.word	0x000175b0


	//   ....[119]....
        /*0ce4*/ 	.word	0x000175d0


	//   ....[120]....
        /*0ce8*/ 	.word	0x00017650


	//   ....[121]....
        /*0cec*/ 	.word	0x00017670


	//   ....[122]....
        /*0cf0*/ 	.word	0x000176f0


	//   ....[123]....
        /*0cf4*/ 	.word	0x00017710


	//   ....[124]....
        /*0cf8*/ 	.word	0x00017790


	//   ....[125]....
        /*0cfc*/ 	.word	0x000177b0


	//   ....[126]....
        /*0d00*/ 	.word	0x00017830


	//   ....[127]....
        /*0d04*/ 	.word	0x00017850


	//   ....[128]....
        /*0d08*/ 	.word	0x00017860


	//   ....[129]....
        /*0d0c*/ 	.word	0x000178f0


	//   ....[130]....
        /*0d10*/ 	.word	0x00017920


	//   ....[131]....
        /*0d14*/ 	.word	0x00017970


	//   ....[132]....
        /*0d18*/ 	.word	0x00017a00


	//   ....[133]....
        /*0d1c*/ 	.word	0x00017a10


	//   ....[134]....
        /*0d20*/ 	.word	0x00017a80


	//   ....[135]....
        /*0d24*/ 	.word	0x00017a90


	//   ....[136]....
        /*0d28*/ 	.word	0x00017aa0


	//   ....[137]....
        /*0d2c*/ 	.word	0x000182b0


	//   ....[138]....
        /*0d30*/ 	.word	0x000182d0


	//   ....[139]....
        /*0d34*/ 	.word	0x00018340


	//   ....[140]....
        /*0d38*/ 	.word	0x00018350


	//   ....[141]....
        /*0d3c*/ 	.word	0x00018390


	//   ....[142]....
        /*0d40*/ 	.word	0x000183a0


	//   ....[143]....
        /*0d44*/ 	.word	0x000183e0


	//   ....[144]....
        /*0d48*/ 	.word	0x000183f0


	//   ....[145]....
        /*0d4c*/ 	.word	0x00018430


	//   ....[146]....
        /*0d50*/ 	.word	0x00018440


	//   ....[147]....
        /*0d54*/ 	.word	0x00018480


	//   ....[148]....
        /*0d58*/ 	.word	0x00018490


	//   ....[149]....
        /*0d5c*/ 	.word	0x000184d0


	//   ....[150]....
        /*0d60*/ 	.word	0x000184e0


	//   ....[151]....
        /*0d64*/ 	.word	0x000184f0


	//   ....[152]....
        /*0d68*/ 	.word	0x00018530


	//   ....[153]....
        /*0d6c*/ 	.word	0x000187f0


	//   ....[154]....
        /*0d70*/ 	.word	0x00018820


	//   ....[155]....
        /*0d74*/ 	.word	0x00018880


	//   ....[156]....
        /*0d78*/ 	.word	0x00018890


	//   ....[157]....
        /*0d7c*/ 	.word	0x000188e0


	//   ....[158]....
        /*0d80*/ 	.word	0x000188f0


	//   ....[159]....
        /*0d84*/ 	.word	0x00018940


	//   ....[160]....
        /*0d88*/ 	.word	0x00018950


	//   ....[161]....
        /*0d8c*/ 	.word	0x000189a0


	//   ....[162]....
        /*0d90*/ 	.word	0x000189b0


	//   ....[163]....
        /*0d94*/ 	.word	0x00018a00


	//   ....[164]....
        /*0d98*/ 	.word	0x00018a10


	//   ....[165]....
        /*0d9c*/ 	.word	0x00018a60


	//   ....[166]....
        /*0da0*/ 	.word	0x00018a70


	//   ....[167]....
        /*0da4*/ 	.word	0x00018a80


	//   ....[168]....
        /*0da8*/ 	.word	0x00018ac0


	//   ....[169]....
        /*0dac*/ 	.word	0x000190b0


	//   ....[170]....
        /*0db0*/ 	.word	0x000190c0


	//   ....[171]....
        /*0db4*/ 	.word	0x00019130


	//   ....[172]....
        /*0db8*/ 	.word	0x00019170


	//   ....[173]....
        /*0dbc*/ 	.word	0x00019190


	//   ....[174]....
        /*0dc0*/ 	.word	0x000191d0


	//   ....[175]....
        /*0dc4*/ 	.word	0x000191f0


	//   ....[176]....
        /*0dc8*/ 	.word	0x00019230


	//   ....[177]....
        /*0dcc*/ 	.word	0x00019250


	//   ....[178]....
        /*0dd0*/ 	.word	0x00019290


	//   ....[179]....
        /*0dd4*/ 	.word	0x000192b0


	//   ....[180]....
        /*0dd8*/ 	.word	0x000192f0


	//   ....[181]....
        /*0ddc*/ 	.word	0x00019310


	//   ....[182]....
        /*0de0*/ 	.word	0x00019350


	//   ....[183]....
        /*0de4*/ 	.word	0x00019370


	//   ....[184]....
        /*0de8*/ 	.word	0x00019380


	//   ....[185]....
        /*0dec*/ 	.word	0x000196f0


	//   ....[186]....
        /*0df0*/ 	.word	0x00019720


	//   ....[187]....
        /*0df4*/ 	.word	0x00019760


	//   ....[188]....
        /*0df8*/ 	.word	0x00019790


	//   ....[189]....
        /*0dfc*/ 	.word	0x000197c0


	//   ....[190]....
        /*0e00*/ 	.word	0x000197f0


	//   ....[191]....
        /*0e04*/ 	.word	0x00019820


	//   ....[192]....
        /*0e08*/ 	.word	0x00019850


	//   ....[193]....
        /*0e0c*/ 	.word	0x000199d0


	//   ....[194]....
        /*0e10*/ 	.word	0x00019a00


	//   ....[195]....
        /*0e14*/ 	.word	0x00019a30


	//   ....[196]....
        /*0e18*/ 	.word	0x00019a60


	//   ....[197]....
        /*0e1c*/ 	.word	0x00019a90


	//   ....[198]....
        /*0e20*/ 	.word	0x00019ac0


	//   ....[199]....
        /*0e24*/ 	.word	0x00019b80


	//   ....[200]....
        /*0e28*/ 	.word	0x00019ba0


	//   ....[201]....
        /*0e2c*/ 	.word	0x00019c10


	//   ....[202]....
        /*0e30*/ 	.word	0x0001a2b0


	//   ....[203]....
        /*0e34*/ 	.word	0x0001a5d0


	//   ....[204]....
        /*0e38*/ 	.word	0x0001a660


	//   ....[205]....
        /*0e3c*/ 	.word	0x0001a6f0


	//   ....[206]....
        /*0e40*/ 	.word	0x0001a780


	//   ....[207]....
        /*0e44*/ 	.word	0x0001a860


	//   ....[208]....
        /*0e48*/ 	.word	0x0001a8f0


	//   ....[209]....
        /*0e4c*/ 	.word	0x0001a990


	//   ....[210]....
        /*0e50*/ 	.word	0x0001aa20


	//   ....[211]....
        /*0e54*/ 	.word	0x0001ab10


	//   ....[212]....
        /*0e58*/ 	.word	0x0001aba0


	//   ....[213]....
        /*0e5c*/ 	.word	0x0001ac40


	//   ....[214]....
        /*0e60*/ 	.word	0x0001acd0


	//   ....[215]....
        /*0e64*/ 	.word	0x0001ae10


	//   ....[216]....
        /*0e68*/ 	.word	0x0001aec0


	//   ....[217]....
        /*0e6c*/ 	.word	0x0001af50


	//   ....[218]....
        /*0e70*/ 	.word	0x0001afa0


	//   ....[219]....
        /*0e74*/ 	.word	0x0001aff0


	//   ....[220]....
        /*0e78*/ 	.word	0x0001b080


	//   ....[221]....
        /*0e7c*/ 	.word	0x0001b110


	//   ....[222]....
        /*0e80*/ 	.word	0x0001b160


	//   ....[223]....
        /*0e84*/ 	.word	0x0001b1b0


	//   ....[224]....
        /*0e88*/ 	.word	0x0001b2a0


	//   ....[225]....
        /*0e8c*/ 	.word	0x0001b350


	//   ....[226]....
        /*0e90*/ 	.word	0x0001b3a0


	//   ....[227]....
        /*0e94*/ 	.word	0x0001b3f0


	//   ....[228]....
        /*0e98*/ 	.word	0x0001b5a0


	//   ....[229]....
        /*0e9c*/ 	.word	0x0001b700


	//   ....[230]....
        /*0ea0*/ 	.word	0x0001b780


	//   ....[231]....
        /*0ea4*/ 	.word	0x0001b7d0


	//   ....[232]....
        /*0ea8*/ 	.word	0x0001baa0


	//   ....[233]....
        /*0eac*/ 	.word	0x0001bb40


	//   ....[234]....
        /*0eb0*/ 	.word	0x0001bba0


	//   ....[235]....
        /*0eb4*/ 	.word	0x0001bc10


	//   ....[236]....
        /*0eb8*/ 	.word	0x0001bc70


	//   ....[237]....
        /*0ebc*/ 	.word	0x0001bce0


	//   ....[238]....
        /*0ec0*/ 	.word	0x0001bda0


	//   ....[239]....
        /*0ec4*/ 	.word	0x0001be00


	//   ....[240]....
        /*0ec8*/ 	.word	0x0001bec0


	//   ....[241]....
        /*0ecc*/ 	.word	0x0001c1a0


	//   ....[242]....
        /*0ed0*/ 	.word	0x0001c290


	//   ....[243]....
        /*0ed4*/ 	.word	0x0001c330


	//   ....[244]....
        /*0ed8*/ 	.word	0x0001c390


	//   ....[245]....
        /*0edc*/ 	.word	0x0001c480


	//   ....[246]....
        /*0ee0*/ 	.word	0x0001c4f0


	//   ....[247]....
        /*0ee4*/ 	.word	0x0001c5e0


	//   ....[248]....
        /*0ee8*/ 	.word	0x0001c650


	//   ....[249]....
        /*0eec*/ 	.word	0x0001c740


	//   ....[250]....
        /*0ef0*/ 	.word	0x0001c7b0


	//   ....[251]....
        /*0ef4*/ 	.word	0x0001c8a0


	//   ....[252]....
        /*0ef8*/ 	.word	0x0001c910


	//   ....[253]....
        /*0efc*/ 	.word	0x0001ca00


	//   ....[254]....
        /*0f00*/ 	.word	0x0001ca70


	//   ....[255]....
        /*0f04*/ 	.word	0x0001cb60


	//   ....[0]....
        /*0f08*/ 	.word	0x0001cbd0


	//   ....[1]....
        /*0f0c*/ 	.word	0x0001ccb0


	//   ....[2]....
        /*0f10*/ 	.word	0x0001cd90


	//   ....[3]....
        /*0f14*/ 	.word	0x0001cde0


	//   ....[4]....
        /*0f18*/ 	.word	0x0001ce40


	//   ....[5]....
        /*0f1c*/ 	.word	0x0001cf30


	//   ....[6]....
        /*0f20*/ 	.word	0x0001cf90


	//   ....[7]....
        /*0f24*/ 	.word	0x0001d090


	//   ....[8]....
        /*0f28*/ 	.word	0x0001d0f0


	//   ....[9]....
        /*0f2c*/ 	.word	0x0001d1f0


	//   ....[10]....
        /*0f30*/ 	.word	0x0001d250


	//   ....[11]....
        /*0f34*/ 	.word	0x0001d350


	//   ....[12]....
        /*0f38*/ 	.word	0x0001d3b0


	//   ....[13]....
        /*0f3c*/ 	.word	0x0001d4b0


	//   ....[14]....
        /*0f40*/ 	.word	0x0001d510


	//   ....[15]....
        /*0f44*/ 	.word	0x0001d610


	//   ....[16]....
        /*0f48*/ 	.word	0x0001d680


	//   ....[17]....
        /*0f4c*/ 	.word	0x0001d780


	//   ....[18]....
        /*0f50*/ 	.word	0x0001d7e0


	//   ....[19]....
        /*0f54*/ 	.word	0x0001d8d0


	//   ....[20]....
        /*0f58*/ 	.word	0x0001d930


	//   ....[21]....
        /*0f5c*/ 	.word	0x0001da20


	//   ....[22]....
        /*0f60*/ 	.word	0x0001da80


	//   ....[23]....
        /*0f64*/ 	.word	0x0001db50


	//   ....[24]....
        /*0f68*/ 	.word	0x0001dbb0


	//   ....[25]....
        /*0f6c*/ 	.word	0x0001dc70


	//   ....[26]....
        /*0f70*/ 	.word	0x0001ddb0


	//   ....[27]....
        /*0f74*/ 	.word	0x0001de60


	//   ....[28]....
        /*0f78*/ 	.word	0x0001dee0


	//   ....[29]....
        /*0f7c*/ 	.word	0x0001dfa0


	//   ....[30]....
        /*0f80*/ 	.word	0x0001e000


	//   ....[31]....
        /*0f84*/ 	.word	0x0001e0b0


	//   ....[32]....
        /*0f88*/ 	.word	0x0001e110


	//   ....[33]....
        /*0f8c*/ 	.word	0x0001e1c0


	//   ....[34]....
        /*0f90*/ 	.word	0x0001e220


	//   ....[35]....
        /*0f94*/ 	.word	0x0001e2d0


	//   ....[36]....
        /*0f98*/ 	.word	0x0001e330


	//   ....[37]....
        /*0f9c*/ 	.word	0x0001e3e0


	//   ....[38]....
        /*0fa0*/ 	.word	0x0001e440


	//   ....[39]....
        /*0fa4*/ 	.word	0x0001e4f0


	//   ....[40]....
        /*0fa8*/ 	.word	0x0001e550


	//   ....[41]....
        /*0fac*/ 	.word	0x0001e600


	//   ....[42]....
        /*0fb0*/ 	.word	0x0001e6f0


	//   ....[43]....
        /*0fb4*/ 	.word	0x0001e7a0


	//   ....[44]....
        /*0fb8*/ 	.word	0x0001e800


	//   ....[45]....
        /*0fbc*/ 	.word	0x0001e8c0


	//   ....[46]....
        /*0fc0*/ 	.word	0x0001e920


	//   ....[47]....
        /*0fc4*/ 	.word	0x0001e9e0


	//   ....[48]....
        /*0fc8*/ 	.word	0x0001ea40


	//   ....[49]....
        /*0fcc*/ 	.word	0x0001eb00


	//   ....[50]....
        /*0fd0*/ 	.word	0x0001eb60


	//   ....[51]....
        /*0fd4*/ 	.word	0x0001ec20


	//   ....[52]....
        /*0fd8*/ 	.word	0x0001ec80


	//   ....[53]....
        /*0fdc*/ 	.word	0x0001ed40


	//   ....[54]....
        /*0fe0*/ 	.word	0x0001eda0


	//   ....[55]....
        /*0fe4*/ 	.word	0x0001ee60


	//   ....[56]....
        /*0fe8*/ 	.word	0x0001eec0


	//   ....[57]....
        /*0fec*/ 	.word	0x0001ef70


	//   ....[58]....
        /*0ff0*/ 	.word	0x0001f060


	//   ....[59]....
        /*0ff4*/ 	.word	0x0001f110


	//   ....[60]....
        /*0ff8*/ 	.word	0x0001f1d0


	//   ....[61]....
        /*0ffc*/ 	.word	0x0001f280


	//   ....[62]....
        /*1000*/ 	.word	0x0001f2e0


	//   ....[63]....
        /*1004*/ 	.word	0x0001f390


	//   ....[64]....
        /*1008*/ 	.word	0x0001f3f0


	//   ....[65]....
        /*100c*/ 	.word	0x0001f4a0


	//   ....[66]....
        /*1010*/ 	.word	0x0001f500


	//   ....[67]....
        /*1014*/ 	.word	0x0001f5b0


	//   ....[68]....
        /*1018*/ 	.word	0x0001f610


	//   ....[69]....
        /*101c*/ 	.word	0x0001f6c0


	//   ....[70]....
        /*1020*/ 	.word	0x0001f720


	//   ....[71]....
        /*1024*/ 	.word	0x0001f7d0


	//   ....[72]....
        /*1028*/ 	.word	0x0001f830


	//   ....[73]....
        /*102c*/ 	.word	0x0001f8d0


	//   ....[74]....
        /*1030*/ 	.word	0x0001f960


	//   ....[75]....
        /*1034*/ 	.word	0x0001fa00


	//   ....[76]....
        /*1038*/ 	.word	0x0001fb20


	//   ....[77]....
        /*103c*/ 	.word	0x0001fb90


	//   ....[78]....
        /*1040*/ 	.word	0x0001fc00


	//   ....[79]....
        /*1044*/ 	.word	0x0001fc70


	//   ....[80]....
        /*1048*/ 	.word	0x0001fce0


	//   ....[81]....
        /*104c*/ 	.word	0x0001fd60


	//   ....[82]....
        /*1050*/ 	.word	0x0001fdf0


	//   ....[83]....
        /*1054*/ 	.word	0x0001fe80


	//   ....[84]....
        /*1058*/ 	.word	0x0001fef0


	//   ....[85]....
        /*105c*/ 	.word	0x0001ff60


	//   ....[86]....
        /*1060*/ 	.word	0x0001ffd0


	//   ....[87]....
        /*1064*/ 	.word	0x00020050


	//   ....[88]....
        /*1068*/ 	.word	0x000200c0


	//   ....[89]....
        /*106c*/ 	.word	0x00020160


	//   ....[90]....
        /*1070*/ 	.word	0x000201f0


	//   ....[91]....
        /*1074*/ 	.word	0x00020320


	//----- nvinfo : EIATTR_REG_RECONFIG
	.align		4
.L_1611:
        /*1078*/ 	.byte	0x01, 0x54
	.zero		2


	//----- nvinfo : EIATTR_SYSCALL_OFFSETS
	.align		4
        /*107c*/ 	.byte	0x04, 0x46
        /*107e*/ 	.short	(.L_1613 - .L_1612)


	//   ....[0]....
.L_1612:
        /*1080*/ 	.word	0x000018d0


	//   ....[1]....
        /*1084*/ 	.word	0x00001a20


	//   ....[2]....
        /*1088*/ 	.word	0x00005fd0


	//   ....[3]....
        /*108c*/ 	.word	0x000062f0


	//   ....[4]....
        /*1090*/ 	.word	0x00015ca0


	//   ....[5]....
        /*1094*/ 	.word	0x00015df0


	//   ....[6]....
        /*1098*/ 	.word	0x00015ee0


	//   ....[7]....
        /*109c*/ 	.word	0x00016f10


	//----- nvinfo : EIATTR_MBARRIER_INSTR_OFFSETS
	.align		4
.L_1613:
        /*10a0*/ 	.byte	0x04, 0x39
        /*10a2*/ 	.short	(.L_1615 - .L_1614)


	//   ....[0]....
.L_1614:
        /*10a4*/ 	.word	0x00000250
        /*10a8*/ 	.word	0x000000ff
        /*10ac*/ 	.word	0x00016800
        /*10b0*/ 	.short	0x0100
        /*10b2*/ 	.byte	0x08
	.zero		1


	//   ....[1]....
        /*10b4*/ 	.word	0x00000260
        /*10b8*/ 	.word	0x000000ff
        /*10bc*/ 	.word	0x00016820
        /*10c0*/ 	.short	0x0100
        /*10c2*/ 	.byte	0x08
	.zero		1


	//   ....[2]....
        /*10c4*/ 	.word	0x00000350
        /*10c8*/ 	.word	0x000000ff
        /*10cc*/ 	.word	0x00016830
        /*10d0*/ 	.short	0x0100
        /*10d2*/ 	.byte	0x08
	.zero		1


	//   ....[3]....
        /*10d4*/ 	.word	0x00000360
        /*10d8*/ 	.word	0x000000ff
        /*10dc*/ 	.word	0x00016840
        /*10e0*/ 	.short	0x0100
        /*10e2*/ 	.byte	0x08
	.zero		1


	//   ....[4]....
        /*10e4*/ 	.word	0x00000370
        /*10e8*/ 	.word	0x000000ff
        /*10ec*/ 	.word	0x00016838
        /*10f0*/ 	.short	0x0100
        /*10f2*/ 	.byte	0x08
	.zero		1


	//   ....[5]....
        /*10f4*/ 	.word	0x00000380
        /*10f8*/ 	.word	0x000000ff
        /*10fc*/ 	.word	0x00016848
        /*1100*/ 	.short	0x0100
        /*1102*/ 	.byte	0x08
	.zero		1


	//   ....[6]....
        /*1104*/ 	.word	0x000004b0
        /*1108*/ 	.word	0x000000ff
        /*110c*/ 	.word	0x00016850
        /*1110*/ 	.short	0x0100
        /*1112*/ 	.byte	0x08
	.zero		1


	//   ....[7]....
        /*1114*/ 	.word	0x000004c0
        /*1118*/ 	.word	0x000000ff
        /*111c*/ 	.word	0x00016860
        /*1120*/ 	.short	0x0100
        /*1122*/ 	.byte	0x08
	.zero		1


	//   ....[8]....
        /*1124*/ 	.word	0x000004d0
        /*1128*/ 	.word	0x000000ff
        /*112c*/ 	.word	0x00016858
        /*1130*/ 	.short	0x0100
        /*1132*/ 	.byte	0x08
	.zero		1


	//   ....[9]....
        /*1134*/ 	.word	0x000004e0
        /*1138*/ 	.word	0x000000ff
        /*113c*/ 	.word	0x00016868
        /*1140*/ 	.short	0x0100
        /*1142*/ 	.byte	0x08
	.zero		1


	//   ....[10]....
        /*1144*/ 	.word	0x000005d0
        /*1148*/ 	.word	0x000000ff
        /*114c*/ 	.word	0x00016870
        /*1150*/ 	.short	0x0100
        /*1152*/ 	.byte	0x06
	.zero		1


	//   ....[11]....
        /*1154*/ 	.word	0x000005e0
        /*1158*/ 	.word	0x000000ff
        /*115c*/ 	.word	0x00016880
        /*1160*/ 	.short	0x0100
        /*1162*/ 	.byte	0x06
	.zero		1


	//   ....[12]....
        /*1164*/ 	.word	0x000005f0
        /*1168*/ 	.word	0x000000ff
        /*116c*/ 	.word	0x00016878
        /*1170*/ 	.short	0x0100
        /*1172*/ 	.byte	0x06
	.zero		1


	//   ....[13]....
        /*1174*/ 	.word	0x00000600
        /*1178*/ 	.word	0x000000ff
        /*117c*/ 	.word	0x00016888
        /*1180*/ 	.short	0x0100
        /*1182*/ 	.byte	0x06
	.zero		1


	//   ....[14]....
        /*1184*/ 	.word	0x00000730
        /*1188*/ 	.word	0x000000ff
        /*118c*/ 	.word	0x00016890
        /*1190*/ 	.short	0x0100
        /*1192*/ 	.byte	0x08
	.zero		1


	//   ....[15]....
        /*1194*/ 	.word	0x00000740
        /*1198*/ 	.word	0x000000ff
        /*119c*/ 	.word	0x000168a0
        /*11a0*/ 	.short	0x0100
        /*11a2*/ 	.byte	0x08
	.zero		1


	//   ....[16]....
        /*11a4*/ 	.word	0x00000750
        /*11a8*/ 	.word	0x000000ff
        /*11ac*/ 	.word	0x00016898
        /*11b0*/ 	.short	0x0100
        /*11b2*/ 	.byte	0x08
	.zero		1


	//   ....[17]....
        /*11b4*/ 	.word	0x00000760
        /*11b8*/ 	.word	0x000000ff
        /*11bc*/ 	.word	0x000168a8
        /*11c0*/ 	.short	0x0100
        /*11c2*/ 	.byte	0x08
	.zero		1


	//   ....[18]....
        /*11c4*/ 	.word	0x00000890
        /*11c8*/ 	.word	0x000000ff
        /*11cc*/ 	.word	0x000168b0
        /*11d0*/ 	.short	0x0100
        /*11d2*/ 	.byte	0x08
	.zero		1


	//   ....[19]....
        /*11d4*/ 	.word	0x000008a0
        /*11d8*/ 	.word	0x000000ff
        /*11dc*/ 	.word	0x000168c0
        /*11e0*/ 	.short	0x0100
        /*11e2*/ 	.byte	0x08
	.zero		1


	//   ....[20]....
        /*11e4*/ 	.word	0x000008b0
        /*11e8*/ 	.word	0x000000ff
        /*11ec*/ 	.word	0x000168b8
        /*11f0*/ 	.short	0x0100
        /*11f2*/ 	.byte	0x08
	.zero		1


	//   ....[21]....
        /*11f4*/ 	.word	0x000008c0
        /*11f8*/ 	.word	0x000000ff
        /*11fc*/ 	.word	0x000168c8
        /*1200*/ 	.short	0x0100
        /*1202*/ 	.byte	0x08
	.zero		1


	//   ....[22]....
        /*1204*/ 	.word	0x00002b80
        /*1208*/ 	.word	0x00000045
        /*120c*/ 	.word	0x00016890
        /*1210*/ 	.short	0x010a
        /*1212*/ 	.byte	0x3f
	.zero		1


	//   ....[23]....
        /*1214*/ 	.word	0x00003ff0
        /*1218*/ 	.word	0x00000045
        /*121c*/ 	.word	0x00016890
        /*1220*/ 	.short	0x010a
        /*1222*/ 	.byte	0x3f
	.zero		1


	//   ....[24]....
        /*1224*/ 	.word	0x00005120
        /*1228*/ 	.word	0x00000045
        /*122c*/ 	.word	0x00016890
        /*1230*/ 	.short	0x010a
        /*1232*/ 	.byte	0x3f
	.zero		1


	//   ....[25]....
        /*1234*/ 	.word	0x000055d0
        /*1238*/ 	.word	0x00000008
        /*123c*/ 	.word	0x00000000
        /*1240*/ 	.short	0x0101
        /*1242*/ 	.byte	0x3f
	.zero		1


	//   ....[26]....
        /*1244*/ 	.word	0x00005610
        /*1248*/ 	.word	0x00000045
        /*124c*/ 	.word	0x000168b0
        /*1250*/ 	.short	0x010a
        /*1252*/ 	.byte	0x3f
	.zero		1


	//   ....[27]....
        /*1254*/ 	.word	0x00005a40
        /*1258*/ 	.word	0x00000045
        /*125c*/ 	.word	0x00000000
        /*1260*/ 	.short	0x0101
        /*1262*/ 	.byte	0x3f
	.zero		1


	//   ....[28]....
        /*1264*/ 	.word	0x00006070
        /*1268*/ 	.word	0x00000002
        /*126c*/ 	.word	0x00016800
        /*1270*/ 	.short	0x010a
        /*1272*/ 	.byte	0x3f
	.zero		1


	//   ....[29]....
        /*1274*/ 	.word	0x000060c0
        /*1278*/ 	.word	0x00000002
        /*127c*/ 	.word	0x00016800
        /*1280*/ 	.short	0x010a
        /*1282*/ 	.byte	0x3f
	.zero		1


	//   ....[30]....
        /*1284*/ 	.word	0x00006bf0
        /*1288*/ 	.word	0x00000002
        /*128c*/ 	.word	0x00016800
        /*1290*/ 	.short	0x010a
        /*1292*/ 	.byte	0x3f
	.zero		1


	//   ....[31]....
        /*1294*/ 	.word	0x00008230
        /*1298*/ 	.word	0x00000002
        /*129c*/ 	.word	0x00016800
        /*12a0*/ 	.short	0x010a
        /*12a2*/ 	.byte	0x3f
	.zero		1


	//   ....[32]....
        /*12a4*/ 	.word	0x00009260
        /*12a8*/ 	.word	0x00000000
        /*12ac*/ 	.word	0x00016830
        /*12b0*/ 	.short	0x010a
        /*12b2*/ 	.byte	0x3f
	.zero		1


	//   ....[33]....
        /*12b4*/ 	.word	0x00009310
        /*12b8*/ 	.word	0x00000000
        /*12bc*/ 	.word	0x00016830
        /*12c0*/ 	.short	0x010a
        /*12c2*/ 	.byte	0x3f
	.zero		1


	//   ....[34]....
        /*12c4*/ 	.word	0x0000ae90
        /*12c8*/ 	.word	0x00000000
        /*12cc*/ 	.word	0x00000000
        /*12d0*/ 	.short	0x0101
        /*12d2*/ 	.byte	0x3f
	.zero		1


	//   ....[35]....
        /*12d4*/ 	.word	0x0000be10
        /*12d8*/ 	.word	0x00000007
        /*12dc*/ 	.word	0x00016830
        /*12e0*/ 	.short	0x010a
        /*12e2*/ 	.byte	0x3f
	.zero		1


	//   ....[36]....
        /*12e4*/ 	.word	0x0000be60
        /*12e8*/ 	.word	0x00000007
        /*12ec*/ 	.word	0x00016830
        /*12f0*/ 	.short	0x010a
        /*12f2*/ 	.byte	0x3f
	.zero		1


	//   ....[37]....
        /*12f4*/ 	.word	0x0000c1b0
        /*12f8*/ 	.word	0x00000007
        /*12fc*/ 	.word	0x00016850
        /*1300*/ 	.short	0x010a
        /*1302*/ 	.byte	0x3f
	.zero		1


	//   ....[38]....
        /*1304*/ 	.word	0x0000c1f0
        /*1308*/ 	.word	0x00000007
        /*130c*/ 	.word	0x00016850
        /*1310*/ 	.short	0x010a
        /*1312*/ 	.byte	0x3f
	.zero		1


	//   ....[39]....
        /*1314*/ 	.word	0x0000e1d0
        /*1318*/ 	.word	0x00000037
        /*131c*/ 	.word	0x00000000
        /*1320*/ 	.short	0x0101
        /*1322*/ 	.byte	0x3f
	.zero		1


	//   ....[40]....
        /*1324*/ 	.word	0x0000e9d0
        /*1328*/ 	.word	0x0000000d
        /*132c*/ 	.word	0x00000000
        /*1330*/ 	.short	0x0101
        /*1332*/ 	.byte	0x3f
	.zero		1


	//   ....[41]....
        /*1334*/ 	.word	0x0000ef60
        /*1338*/ 	.word	0x00000007
        /*133c*/ 	.word	0x00016830
        /*1340*/ 	.short	0x010a
        /*1342*/ 	.byte	0x3f
	.zero		1


	//   ....[42]....
        /*1344*/ 	.word	0x0000efb0
        /*1348*/ 	.word	0x00000007
        /*134c*/ 	.word	0x00016830
        /*1350*/ 	.short	0x010a
        /*1352*/ 	.byte	0x3f
	.zero		1


	//   ....[43]....
        /*1354*/ 	.word	0x0000f2d0
        /*1358*/ 	.word	0x00000007
        /*135c*/ 	.word	0x00016850
        /*1360*/ 	.short	0x010a
        /*1362*/ 	.byte	0x3f
	.zero		1


	//   ....[44]....
        /*1364*/ 	.word	0x0000f310
        /*1368*/ 	.word	0x00000007
        /*136c*/ 	.word	0x00016850
        /*1370*/ 	.short	0x010a
        /*1372*/ 	.byte	0x3f
	.zero		1


	//   ....[45]....
        /*1374*/ 	.word	0x0000f9b0
        /*1378*/ 	.word	0x00000007
        /*137c*/ 	.word	0x00000000
        /*1380*/ 	.short	0x0101
        /*1382*/ 	.byte	0x3f
	.zero		1


	//   ....[46]....
        /*1384*/ 	.word	0x00011330
        /*1388*/ 	.word	0x0000000d
        /*138c*/ 	.word	0x00000000
        /*1390*/ 	.short	0x0101
        /*1392*/ 	.byte	0x3f
	.zero		1


	//   ....[47]....
        /*1394*/ 	.word	0x00011610
        /*1398*/ 	.word	0x0000000b
        /*139c*/ 	.word	0x00016850
        /*13a0*/ 	.short	0x010a
        /*13a2*/ 	.byte	0x3f
	.zero		1


	//   ....[48]....
        /*13a4*/ 	.word	0x00011680
        /*13a8*/ 	.word	0x0000000b
        /*13ac*/ 	.word	0x00016850
        /*13b0*/ 	.short	0x010a
        /*13b2*/ 	.byte	0x3f
	.zero		1


	//   ....[49]....
        /*13b4*/ 	.word	0x00011c70
        /*13b8*/ 	.word	0x00000002
        /*13bc*/ 	.word	0x00000000
        /*13c0*/ 	.short	0x0101
        /*13c2*/ 	.byte	0x3f
	.zero		1


	//   ....[50]....
        /*13c4*/ 	.word	0x00012d70
        /*13c8*/ 	.word	0x00000000
        /*13cc*/ 	.word	0x00000000
        /*13d0*/ 	.short	0x0101
        /*13d2*/ 	.byte	0x3f
	.zero		1


	//   ....[51]....
        /*13d4*/ 	.word	0x00014e00
        /*13d8*/ 	.word	0x00000016
        /*13dc*/ 	.word	0x00016820
        /*13e0*/ 	.short	0x010a
        /*13e2*/ 	.byte	0x3f
	.zero		1


	//   ....[52]....
        /*13e4*/ 	.word	0x00014eb0
        /*13e8*/ 	.word	0x00000005
        /*13ec*/ 	.word	0x000168a0
        /*13f0*/ 	.short	0x010a
        /*13f2*/ 	.byte	0x3f
	.zero		1


	//   ....[53]....
        /*13f4*/ 	.word	0x000150f0
        /*13f8*/ 	.word	0x00000005
        /*13fc*/ 	.word	0x000168c0
        /*1400*/ 	.short	0x010a
        /*1402*/ 	.byte	0x3f
	.zero		1


	//   ....[54]....
        /*1404*/ 	.word	0x00015450
        /*1408*/ 	.word	0x00000005
        /*140c*/ 	.word	0x000168a0
        /*1410*/ 	.short	0x010a
        /*1412*/ 	.byte	0x3f
	.zero		1


	//   ....[55]....
        /*1414*/ 	.word	0x00015670
        /*1418*/ 	.word	0x00000005
        /*141c*/ 	.word	0x000168c0
        /*1420*/ 	.short	0x010a
        /*1422*/ 	.byte	0x3f
	.zero		1


	//   ....[56]....
        /*1424*/ 	.word	0x000163f0
        /*1428*/ 	.word	0x00000003
        /*142c*/ 	.word	0x00016840
        /*1430*/ 	.short	0x010a
        /*1432*/ 	.byte	0x3f
	.zero		1


	//   ....[57]....
        /*1434*/ 	.word	0x00016bd0
        /*1438*/ 	.word	0x00000003
        /*143c*/ 	.word	0x00016830
        /*1440*/ 	.short	0x0107
        /*1442*/ 	.byte	0x3f
	.zero		1


	//   ....[58]....
        /*1444*/ 	.word	0x00016ca0
        /*1448*/ 	.word	0x00000003
        /*144c*/ 	.word	0x00016830
        /*1450*/ 	.short	0x0101
        /*1452*/ 	.byte	0x3f
	.zero		1


	//   ....[59]....
        /*1454*/ 	.word	0x00017b80
        /*1458*/ 	.word	0x00000016
        /*145c*/ 	.word	0x00016800
        /*1460*/ 	.short	0x0107
        /*1462*/ 	.byte	0x3f
	.zero		1


	//   ....[60]....
        /*1464*/ 	.word	0x00017c70
        /*1468*/ 	.word	0x00000016
        /*146c*/ 	.word	0x00016800
        /*1470*/ 	.short	0x0101
        /*1472*/ 	.byte	0x3f
	.zero		1


	//   ....[61]....
        /*1474*/ 	.word	0x00017c90
        /*1478*/ 	.word	0x00000016
        /*147c*/ 	.word	0x00016820
        /*1480*/ 	.short	0x010a
        /*1482*/ 	.byte	0x3f
	.zero		1


	//   ....[62]....
        /*1484*/ 	.word	0x00018050
        /*1488*/ 	.word	0x00000005
        /*148c*/ 	.word	0x00016840
        /*1490*/ 	.short	0x010a
        /*1492*/ 	.byte	0x3f
	.zero		1


	//   ....[63]....
        /*1494*/ 	.word	0x000185b0
        /*1498*/ 	.word	0x00000005
        /*149c*/ 	.word	0x00016830
        /*14a0*/ 	.short	0x0107
        /*14a2*/ 	.byte	0x3f
	.zero		1


	//   ....[64]....
        /*14a4*/ 	.word	0x00018670
        /*14a8*/ 	.word	0x00000005
        /*14ac*/ 	.word	0x00016830
        /*14b0*/ 	.short	0x0101
        /*14b2*/ 	.byte	0x3f
	.zero		1


	//   ....[65]....
        /*14b4*/ 	.word	0x000186d0
        /*14b8*/ 	.word	0x00000005
        /*14bc*/ 	.word	0x00016860
        /*14c0*/ 	.short	0x010a
        /*14c2*/ 	.byte	0x3f
	.zero		1


	//   ....[66]....
        /*14c4*/ 	.word	0x00018bb0
        /*14c8*/ 	.word	0x00000005
        /*14cc*/ 	.word	0x00016850
        /*14d0*/ 	.short	0x0107
        /*14d2*/ 	.byte	0x3f
	.zero		1


	//   ....[67]....
        /*14d4*/ 	.word	0x00018d70
        /*14d8*/ 	.word	0x00000005
        /*14dc*/ 	.word	0x00016850
        /*14e0*/ 	.short	0x0101
        /*14e2*/ 	.byte	0x3f
	.zero		1


	//   ....[68]....
        /*14e4*/ 	.word	0x00018f70
        /*14e8*/ 	.word	0x00000000
        /*14ec*/ 	.word	0x00016860
        /*14f0*/ 	.short	0x010a
        /*14f2*/ 	.byte	0x3f
	.zero		1


	//   ....[69]....
        /*14f4*/ 	.word	0x00019430
        /*14f8*/ 	.word	0x00000000
        /*14fc*/ 	.word	0x00016850
        /*1500*/ 	.short	0x0107
        /*1502*/ 	.byte	0x3f
	.zero		1


	//   ....[70]....
        /*1504*/ 	.word	0x000194f0
        /*1508*/ 	.word	0x00000000
        /*150c*/ 	.word	0x00016850
        /*1510*/ 	.short	0x0101
        /*1512*/ 	.byte	0x3f
	.zero		1


	//   ....[71]....
        /*1514*/ 	.word	0x0001a230
        /*1518*/ 	.word	0x00000004
        /*151c*/ 	.word	0x00016820
        /*1520*/ 	.short	0x010a
        /*1522*/ 	.byte	0x3f
	.zero		1


	//   ....[72]....
        /*1524*/ 	.word	0x0001a3a0
        /*1528*/ 	.word	0x00000005
        /*152c*/ 	.word	0x00016840
        /*1530*/ 	.short	0x010a
        /*1532*/ 	.byte	0x3f
	.zero		1


	//   ....[73]....
        /*1534*/ 	.word	0x0001a440
        /*1538*/ 	.word	0x00000019
        /*153c*/ 	.word	0x00016840
        /*1540*/ 	.short	0x010a
        /*1542*/ 	.byte	0x3f
	.zero		1


	//   ....[74]....
        /*1544*/ 	.word	0x0001a480
        /*1548*/ 	.word	0x00000005
        /*154c*/ 	.word	0x00016860
        /*1550*/ 	.short	0x010a
        /*1552*/ 	.byte	0x3f
	.zero		1


	//   ....[75]....
        /*1554*/ 	.word	0x0001a4c0
        /*1558*/ 	.word	0x00000019
        /*155c*/ 	.word	0x00016860
        /*1560*/ 	.short	0x010a
        /*1562*/ 	.byte	0x3f
	.zero		1


	//   ....[76]....
        /*1564*/ 	.word	0x0001a520
        /*1568*/ 	.word	0x00000045
        /*156c*/ 	.word	0x00016890
        /*1570*/ 	.short	0x010a
        /*1572*/ 	.byte	0x3f
	.zero		1


	//   ....[77]....
        /*1574*/ 	.word	0x0001a7b0
        /*1578*/ 	.word	0x00000045
        /*157c*/ 	.word	0x00016890
        /*1580*/ 	.short	0x010a
        /*1582*/ 	.byte	0x3f
	.zero		1


	//   ....[78]....
        /*1584*/ 	.word	0x0001aa60
        /*1588*/ 	.word	0x00000045
        /*158c*/ 	.word	0x00016890
        /*1590*/ 	.short	0x010a
        /*1592*/ 	.byte	0x3f
	.zero		1


	//   ....[79]....
        /*1594*/ 	.word	0x0001ad10
        /*1598*/ 	.word	0x00000045
        /*159c*/ 	.word	0x000168b0
        /*15a0*/ 	.short	0x010a
        /*15a2*/ 	.byte	0x3f
	.zero		1


	//   ....[80]....
        /*15a4*/ 	.word	0x0001b1e0
        /*15a8*/ 	.word	0x00000002
        /*15ac*/ 	.word	0x00016800
        /*15b0*/ 	.short	0x010a
        /*15b2*/ 	.byte	0x3f
	.zero		1


	//   ....[81]....
        /*15b4*/ 	.word	0x0001b800
        /*15b8*/ 	.word	0x00000002
        /*15bc*/ 	.word	0x00016800
        /*15c0*/ 	.short	0x010a
        /*15c2*/ 	.byte	0x3f
	.zero		1


	//   ....[82]....
        /*15c4*/ 	.word	0x0001b850
        /*15c8*/ 	.word	0x00000000
        /*15cc*/ 	.word	0x00016830
        /*15d0*/ 	.short	0x010a
        /*15d2*/ 	.byte	0x3f
	.zero		1


	//   ....[83]....
        /*15d4*/ 	.word	0x0001b8a0
        /*15d8*/ 	.word	0x00000007
        /*15dc*/ 	.word	0x00016830
        /*15e0*/ 	.short	0x010a
        /*15e2*/ 	.byte	0x3f
	.zero		1


	//   ....[84]....
        /*15e4*/ 	.word	0x0001b8f0
        /*15e8*/ 	.word	0x00000007
        /*15ec*/ 	.word	0x00016850
        /*15f0*/ 	.short	0x010a
        /*15f2*/ 	.byte	0x3f
	.zero		1


	//   ....[85]....
        /*15f4*/ 	.word	0x0001b940
        /*15f8*/ 	.word	0x00000007
        /*15fc*/ 	.word	0x00016830
        /*1600*/ 	.short	0x010a
        /*1602*/ 	.byte	0x3f
	.zero		1


	//   ....[86]....
        /*1604*/ 	.word	0x0001b990
        /*1608*/ 	.word	0x00000007
        /*160c*/ 	.word	0x00016850
        /*1610*/ 	.short	0x010a
        /*1612*/ 	.byte	0x3f
	.zero		1


	//   ....[87]....
        /*1614*/ 	.word	0x0001b9e0
        /*1618*/ 	.word	0x0000000b
        /*161c*/ 	.word	0x00016850
        /*1620*/ 	.short	0x010a
        /*1622*/ 	.byte	0x3f
	.zero		1


	//   ....[88]....
        /*1624*/ 	.word	0x0001bf80
        /*1628*/ 	.word	0x00000016
        /*162c*/ 	.word	0x00016820
        /*1630*/ 	.short	0x010a
        /*1632*/ 	.byte	0x3f
	.zero		1


	//   ....[89]....
        /*1634*/ 	.word	0x0001bfd0
        /*1638*/ 	.word	0x00000005
        /*163c*/ 	.word	0x000168a0
        /*1640*/ 	.short	0x010a
        /*1642*/ 	.byte	0x3f
	.zero		1


	//   ....[90]....
        /*1644*/ 	.word	0x0001c020
        /*1648*/ 	.word	0x00000005
        /*164c*/ 	.word	0x000168c0
        /*1650*/ 	.short	0x010a
        /*1652*/ 	.byte	0x3f
	.zero		1


	//   ....[91]....
        /*1654*/ 	.word	0x0001c070
        /*1658*/ 	.word	0x00000005
        /*165c*/ 	.word	0x000168a0
        /*1660*/ 	.short	0x010a
        /*1662*/ 	.byte	0x3f
	.zero		1


	//   ....[92]....
        /*1664*/ 	.word	0x0001c0c0
        /*1668*/ 	.word	0x00000005
        /*166c*/ 	.word	0x000168c0
        /*1670*/ 	.short	0x010a
        /*1672*/ 	.byte	0x3f
	.zero		1


	//   ....[93]....
        /*1674*/ 	.word	0x0001c1e0
        /*1678*/ 	.word	0x00000003
        /*167c*/ 	.word	0x00016840
        /*1680*/ 	.short	0x010a
        /*1682*/ 	.byte	0x3f
	.zero		1


	//   ....[94]....
        /*1684*/ 	.word	0x0001dcb0
        /*1688*/ 	.word	0x00000016
        /*168c*/ 	.word	0x00016820
        /*1690*/ 	.short	0x010a
        /*1692*/ 	.byte	0x3f
	.zero		1


	//   ....[95]....
        /*1694*/ 	.word	0x0001dd00
        /*1698*/ 	.word	0x00000005
        /*169c*/ 	.word	0x00016840
        /*16a0*/ 	.short	0x010a
        /*16a2*/ 	.byte	0x3f
	.zero		1


	//   ....[96]....
        /*16a4*/ 	.word	0x0001e640
        /*16a8*/ 	.word	0x00000005
        /*16ac*/ 	.word	0x00016860
        /*16b0*/ 	.short	0x010a
        /*16b2*/ 	.byte	0x3f
	.zero		1


	//   ....[97]....
        /*16b4*/ 	.word	0x0001efb0
        /*16b8*/ 	.word	0x00000000
        /*16bc*/ 	.word	0x00016860
        /*16c0*/ 	.short	0x010a
        /*16c2*/ 	.byte	0x3f
	.zero		1


	//   ....[98]....
        /*16c4*/ 	.word	0x00020240
        /*16c8*/ 	.word	0x00000004
        /*16cc*/ 	.word	0x00016820
        /*16d0*/ 	.short	0x010a
        /*16d2*/ 	.byte	0x3f
	.zero		1


	//   ....[99]....
        /*16d4*/ 	.word	0x000203e0
        /*16d8*/ 	.word	0x00000005
        /*16dc*/ 	.word	0x00016840
        /*16e0*/ 	.short	0x010a
        /*16e2*/ 	.byte	0x3f
	.zero		1


	//   ....[100]....
        /*16e4*/ 	.word	0x00020430
        /*16e8*/ 	.word	0x00000019
        /*16ec*/ 	.word	0x00016840
        /*16f0*/ 	.short	0x010a
        /*16f2*/ 	.byte	0x3f
	.zero		1


	//   ....[101]....
        /*16f4*/ 	.word	0x00020480
        /*16f8*/ 	.word	0x00000005
        /*16fc*/ 	.word	0x00016860
        /*1700*/ 	.short	0x010a
        /*1702*/ 	.byte	0x3f
	.zero		1


	//----- nvinfo : EIATTR_NUM_MBARRIERS
	.align		4
.L_1615:
        /*1704*/ 	.byte	0x03, 0x38
        /*1706*/ 	.short	0x0016


	//----- nvinfo : EIATTR_EXIT_INSTR_OFFSETS
	.align		4
        /*1708*/ 	.byte	0x04, 0x1c
        /*170a*/ 	.short	(.L_1617 - .L_1616)


	//   ....[0]....
.L_1616:
        /*170c*/ 	.word	0x0001a510


	//----- nvinfo : EIATTR_MAX_THREADS
	.align		4
.L_1617:
        /*1710*/ 	.byte	0x04, 0x05
        /*1712*/ 	.short	(.L_1619 - .L_1618)
.L_1618:
        /*1714*/ 	.word	0x00000200
        /*1718*/ 	.word	0x00000001
        /*171c*/ 	.word	0x00000001


	//----- nvinfo : EIATTR_CRS_STACK_SIZE
	.align		4
.L_1619:
        /*1720*/ 	.byte	0x04, 0x1e
        /*1722*/ 	.short	(.L_1621 - .L_1620)
.L_1620:
        /*1724*/ 	.word	0x00000000


	//----- nvinfo : EIATTR_CBANK_PARAM_SIZE
	.align		4
.L_1621:
        /*1728*/ 	.byte	0x03, 0x19
        /*172a*/ 	.short	0x0af0


	//----- nvinfo : EIATTR_PARAM_CBANK
	.align		4
        /*172c*/ 	.byte	0x04, 0x0a
        /*172e*/ 	.short	(.L_1623 - .L_1622)
	.align		4
.L_1622:
        /*1730*/ 	.word	index@(.nv.constant0._ZN7cutlass13device_kernelIN5flash11enable_sm90INS1_16FlashAttnFwdSm90INS1_25CollectiveMainloopFwdSm90ILi2EN4cute5tupleIJNS5_1CILi1EEES8_S8_EEENS6_IJNS7_ILi192EEENS7_ILi128EEENS7_ILi64EEEEEELi64ENS_10bfloat16_tEfNS_4arch4Sm90ELb1ELb0ELb1ELb1ELb1ELb1ELb0ELb1ELb1ELb1ELb0ELb0EEENS1_21CollectiveEpilogueFwdINS6_IJSA_SC_SB_EEES9_SE_SG_Li384ELb1ELb1ELb0ELb0EEENS1_36VarlenDynamicPersistentTileSchedulerILi192ELi128ELi384ELi128ELb0ELb1ELb1ELb1ELb1ELb1EEEEEEEEEvNT_6ParamsE)
        /*1734*/ 	.short	0x0210
        /*1736*/ 	.short	0x0af0


	//----- nvinfo : EIATTR_SW_WAR
	.align		4
.L_1623:
        /*1738*/ 	.byte	0x04, 0x36
        /*173a*/ 	.short	(.L_1625 - .L_1624)
.L_1624:
        /*173c*/ 	.word	0x00000008
.L_1625:


//--------------------- .nv.callgraph             --------------------------
	.section	.nv.callgraph,"",@"SHT_CUDA_CALLGRAPH"
	.align	4
	.sectionentsize	8
	.align		4
        /*0000*/ 	.word	0x00000000
	.align		4
        /*0004*/ 	.word	0xffffffff
	.align		4
        /*0008*/ 	.word	index@(_ZN7cutlass13device_kernelIN5flash11enable_sm90INS1_16FlashAttnFwdSm90INS1_25CollectiveMainloopFwdSm90ILi2EN4cute5tupleIJNS5_1CILi1EEES8_S8_EEENS6_IJNS7_ILi128EEENS7_ILi80EEENS7_ILi256EEEEEELi256ENS_10bfloat16_tEfNS_4arch4Sm90ELb0ELb0ELb1ELb0ELb1ELb0ELb0ELb1ELb1ELb1ELb0ELb0EEENS1_21CollectiveEpilogueFwdINS6_IJSA_SC_SB_EEES9_SE_SG_Li256ELb0ELb1ELb0ELb0EEENS1_29StaticPersistentTileSchedulerILb0EEEEEEEEEvNT_6ParamsE)
	.align		4
        /*000c*/ 	.word	index@(__assertfail)
	.align		4
        /*0010*/ 	.word	index@(_ZN7cutlass13device_kernelIN5flash11enable_sm90INS1_16FlashAttnFwdSm90INS1_25CollectiveMainloopFwdSm90ILi2EN4cute5tupleIJNS5_1CILi1EEES8_S8_EEENS6_IJNS7_ILi128EEENS7_ILi80EEENS7_ILi256EEEEEELi256ENS_10bfloat16_tEfNS_4arch4Sm90ELb0ELb0ELb1ELb1ELb1ELb0ELb0ELb1ELb1ELb1ELb0ELb0EEENS1_21CollectiveEpilogueFwdINS6_IJSA_SC_SB_EEES9_SE_SG_Li256ELb1ELb1ELb0ELb0EEENS1_36VarlenDynamicPersistentTileSchedulerILi128ELi80ELi256ELi128ELb0ELb1ELb1ELb0ELb1ELb1EEEEEEEEEvNT_6ParamsE)
	.align		4
        /*0014*/ 	.word	index@(__assertfail)
	.align		4
        /*0018*/ 	.word	index@(_ZN7cutlass13device_kernelIN5flash11enable_sm90INS1_16FlashAttnFwdSm90INS1_25CollectiveMainloopFwdSm90ILi2EN4cute5tupleIJNS5_1CILi1EEES8_S8_EEENS6_IJNS7_ILi128EEENS7_ILi80EEENS7_ILi256EEEEEELi256ENS_10bfloat16_tEfNS_4arch4Sm90ELb0ELb0ELb1ELb1ELb1ELb1ELb0ELb1ELb1ELb1ELb0ELb0EEENS1_21CollectiveEpilogueFwdINS6_IJSA_SC_SB_EEES9_SE_SG_Li256ELb1ELb1ELb0ELb0EEENS1_36VarlenDynamicPersistentTileSchedulerILi128ELi80ELi256ELi128ELb0ELb1ELb1ELb0ELb1ELb1EEEEEEEEEvNT_6ParamsE)
	.align		4
        /*001c*/ 	.word	index@(__assertfail)
	.align		4
        /*0020*/ 	.word	index@(_ZN7cutlass13device_kernelIN5flash11enable_sm90INS1_16FlashAttnFwdSm90INS1_25CollectiveMainloopFwdSm90ILi2EN4cute5tupleIJNS5_1CILi1EEES8_S8_EEENS6_IJNS7_ILi128EEENS7_ILi64EEENS7_ILi256EEEEEELi256ENS_10bfloat16_tEfNS_4arch4Sm90ELb0ELb1ELb1ELb0ELb1ELb0ELb0ELb1ELb1ELb1ELb0ELb0EEENS1_21CollectiveEpilogueFwdINS6_IJSA_SC_SB_EEES9_SE_SG_Li256ELb0ELb1ELb0ELb0EEENS1_30DynamicPersistentTileSchedulerILi256ELi128ELb0ELb1ELb1EEEEEEEEEvNT_6ParamsE)
	.align		4
        /*0024*/ 	.word	index@(__assertfail)
	.align		4
        /*0028*/ 	.word	index@(_ZN7cutlass13device_kernelIN5flash11enable_sm90INS1_16FlashAttnFwdSm90INS1_25CollectiveMainloopFwdSm90ILi2EN4cute5tupleIJNS5_1CILi1EEES8_S8_EEENS6_IJNS7_ILi128EEENS7_ILi64EEENS7_ILi256EEEEEELi256ENS_10bfloat16_tEfNS_4arch4Sm90ELb0ELb1ELb1ELb1ELb1ELb0ELb0ELb1ELb1ELb1ELb0ELb0EEENS1_21CollectiveEpilogueFwdINS6_IJSA_SC_SB_EEES9_SE_SG_Li256ELb1ELb1ELb0ELb0EEENS1_36VarlenDynamicPersistentTileSchedulerILi128ELi64ELi256ELi128ELb0ELb1ELb1ELb1ELb0ELb1EEEEEEEEEvNT_6ParamsE)
	.align		4
        /*002c*/ 	.word	index@(__assertfail)
	.align		4
        /*0030*/ 	.word	index@(_ZN7cutlass13device_kernelIN5flash11enable_sm90INS1_16FlashAttnFwdSm90INS1_25CollectiveMainloopFwdSm90ILi2EN4cute5tupleIJNS5_1CILi1EEES8_S8_EEENS6_IJNS7_ILi128EEENS7_ILi64EEENS7_ILi256EEEEEELi256ENS_10bfloat16_tEfNS_4arch4Sm90ELb0ELb1ELb1ELb1ELb1ELb1ELb0ELb1ELb1ELb1ELb0ELb0EEENS1_21CollectiveEpilogueFwdINS6_IJSA_SC_SB_EEES9_SE_SG_Li256ELb1ELb1ELb0ELb0EEENS1_36VarlenDynamicPersistentTileSchedulerILi128ELi64ELi256ELi128ELb0ELb1ELb1ELb1ELb0ELb1EEEEEEEEEvNT_6ParamsE)
	.align		4
        /*0034*/ 	.word	index@(__assertfail)
	.align		4
        /*0038*/ 	.word	index@(_ZN7cutlass13device_kernelIN5flash11enable_sm90INS1_16FlashAttnFwdSm90INS1_25CollectiveMainloopFwdSm90ILi2EN4cute5tupleIJNS5_1CILi1EEES8_S8_EEENS6_IJNS7_ILi128EEENS7_ILi80EEENS7_ILi256EEEEEELi256ENS_10bfloat16_tEfNS_4arch4Sm90ELb1ELb0ELb1ELb0ELb1ELb0ELb0ELb1ELb1ELb1ELb0ELb0EEENS1_21CollectiveEpilogueFwdINS6_IJSA_SC_SB_EEES9_SE_SG_Li256ELb0ELb1ELb0ELb0EEENS1_30DynamicPersistentTileSchedulerILi256ELi128ELb0ELb1ELb1EEEEEEEEEvNT_6ParamsE)
	.align		4
        /*003c*/ 	.word	index@(__assertfail)
	.align		4
        /*0040*/ 	.word	index@(_ZN7cutlass13device_kernelIN5flash11enable_sm90INS1_16FlashAttnFwdSm90INS1_25CollectiveMainloopFwdSm90ILi2EN4cute5tupleIJNS5_1CILi1EEES8_S8_EEENS6_IJNS7_ILi128EEENS7_ILi80EEENS7_ILi256EEEEEELi256ENS_10bfloat16_tEfNS_4arch4Sm90ELb1ELb0ELb1ELb1ELb1ELb0ELb0ELb1ELb1ELb1ELb0ELb0EEENS1_21CollectiveEpilogueFwdINS6_IJSA_SC_SB_EEES9_SE_SG_Li256ELb1ELb1ELb0ELb0EEENS1_36VarlenDynamicPersistentTileSchedulerILi128ELi80ELi256ELi128ELb0ELb1ELb1ELb1ELb1ELb1EEEEEEEEEvNT_6ParamsE)
	.align		4
        /*0044*/ 	.word	index@(__assertfail)
	.align		4
        /*0048*/ 	.word	index@(_ZN7cutlass13device_kernelIN5flash11enable_sm90INS1_16FlashAttnFwdSm90INS1_25CollectiveMainloopFwdSm90ILi2EN4cute5tupleIJNS5_1CILi1EEES8_S8_EEENS6_IJNS7_ILi128EEENS7_ILi80EEENS7_ILi256EEEEEELi256ENS_10bfloat16_tEfNS_4arch4Sm90ELb1ELb0ELb1ELb1ELb1ELb1ELb0ELb1ELb1ELb1ELb0ELb0EEENS1_21CollectiveEpilogueFwdINS6_IJSA_SC_SB_EEES9_SE_SG_Li256ELb1ELb1ELb0ELb0EEENS1_36VarlenDynamicPersistentTileSchedulerILi128ELi80ELi256ELi128ELb0ELb1ELb1ELb1ELb1ELb1EEEEEEEEEvNT_6ParamsE)
	.align		4
        /*004c*/ 	.word	index@(__assertfail)
	.align		4
        /*0050*/ 	.word	index@(_ZN7cutlass13device_kernelIN5flash11enable_sm90INS1_16FlashAttnFwdSm90INS1_25CollectiveMainloopFwdSm90ILi2EN4cute5tupleIJNS5_1CILi1EEES8_S8_EEENS6_IJNS7_ILi128EEENS7_ILi96EEENS7_ILi192EEEEEELi192ENS_10bfloat16_tEfNS_4arch4Sm90ELb0ELb0ELb1ELb0ELb1ELb0ELb0ELb1ELb1ELb1ELb0ELb0EEENS1_21CollectiveEpilogueFwdINS6_IJSA_SC_SB_EEES9_SE_SG_Li256ELb0ELb1ELb0ELb0EEENS1_29StaticPersistentTileSchedulerILb0EEEEEEEEEvNT_6ParamsE)
	.align		4
        /*0054*/ 	.word	index@(__assertfail)
	.align		4
        /*0058*/ 	.word	index@(_ZN7cutlass13device_kernelIN5flash11enable_sm90INS1_16FlashAttnFwdSm90INS1_25CollectiveMainloopFwdSm90ILi2EN4cute5tupleIJNS5_1CILi1EEES8_S8_EEENS6_IJNS7_ILi128EEENS7_ILi96EEENS7_ILi192EEEEEELi192ENS_10bfloat16_tEfNS_4arch4Sm90ELb0ELb0ELb1ELb1ELb1ELb0ELb0ELb1ELb1ELb1ELb0ELb0EEENS1_21CollectiveEpilogueFwdINS6_IJSA_SC_SB_EEES9_SE_SG_Li256ELb1ELb1ELb0ELb0EEENS1_36VarlenDynamicPersistentTileSchedulerILi128ELi96ELi256ELi128ELb0ELb1ELb1ELb0ELb1ELb1EEEEEEEEEvNT_6ParamsE)
	.align		4
        /*005c*/ 	.word	index@(__assertfail)
	.align		4
        /*0060*/ 	.word	index@(_ZN7cutlass13device_kernelIN5flash11enable_sm90INS1_16FlashAttnFwdSm90INS1_25CollectiveMainloopFwdSm90ILi2EN4cute5tupleIJNS5_1CILi1EEES8_S8_EEENS6_IJNS7_ILi128EEENS7_ILi96EEENS7_ILi192EEEEEELi192ENS_10bfloat16_tEfNS_4arch4Sm90ELb0ELb0ELb1ELb1ELb1ELb1ELb0ELb1ELb1ELb1ELb0ELb0EEENS1_21CollectiveEpilogueFwdINS6_IJSA_SC_SB_EEES9_SE_SG_Li256ELb1ELb1ELb0ELb0EEENS1_36VarlenDynamicPersistentTileSchedulerILi128ELi96ELi256ELi128ELb0ELb1ELb1ELb0ELb1ELb1EEEEEEEEEvNT_6ParamsE)
	.align		4
        /*0064*/ 	.word	index@(__assertfail)
	.align		4
        /*0068*/ 	.word	index@(_ZN7cutlass13device_kernelIN5flash11enable_sm90INS1_16FlashAttnFwdSm90INS1_25CollectiveMainloopFwdSm90ILi2EN4cute5tupleIJNS5_1CILi1EEES8_S8_EEENS6_IJNS7_ILi128EEENS7_ILi96EEENS7_ILi192EEEEEELi192ENS_10bfloat16_tEfNS_4arch4Sm90ELb0ELb1ELb1ELb0ELb1ELb0ELb0ELb1ELb1ELb1ELb0ELb0EEENS1_21CollectiveEpilogueFwdINS6_IJSA_SC_SB_EEES9_SE_SG_Li256ELb0ELb1ELb0ELb0EEENS1_30DynamicPersistentTileSchedulerILi256ELi128ELb0ELb1ELb1EEEEEEEEEvNT_6ParamsE)
	.align		4
        /*006c*/ 	.word	index@(__assertfail)
	.align		4
        /*0070*/ 	.word	index@(_ZN7cutlass13device_kernelIN5flash11enable_sm90INS1_16FlashAttnFwdSm90INS1_25CollectiveMainloopFwdSm90ILi2EN4cute5tupleIJNS5_1CILi1EEES8_S8_EEENS6_IJNS7_ILi128EEENS7_ILi96EEENS7_ILi192EEEEEELi192ENS_10bfloat16_tEfNS_4arch4Sm90ELb0ELb1ELb1ELb1ELb1ELb0ELb0ELb1ELb1ELb1ELb0ELb0EEENS1_21CollectiveEpilogueFwdINS6_IJSA_SC_SB_EEES9_SE_SG_Li256ELb1ELb1ELb0ELb0EEENS1_36VarlenDynamicPersistentTileSchedulerILi128ELi96ELi256ELi128ELb0ELb1ELb1ELb1ELb0ELb1EEEEEEEEEvNT_6ParamsE)
	.align		4
        /*0074*/ 	.word	index@(__assertfail)
	.align		4
        /*0078*/ 	.word	index@(_ZN7cutlass13device_kernelIN5flash11enable_sm90INS1_16FlashAttnFwdSm90INS1_25CollectiveMainloopFwdSm90ILi2EN4cute5tupleIJNS5_1CILi1EEES8_S8_EEENS6_IJNS7_ILi128EEENS7_ILi96EEENS7_ILi192EEEEEELi192ENS_10bfloat16_tEfNS_4arch4Sm90ELb0ELb1ELb1ELb1ELb1ELb1ELb0ELb1ELb1ELb1ELb0ELb0EEENS1_21CollectiveEpilogueFwdINS6_IJSA_SC_SB_EEES9_SE_SG_Li256ELb1ELb1ELb0ELb0EEENS1_36VarlenDynamicPersistentTileSchedulerILi128ELi96ELi256ELi128ELb0ELb1ELb1ELb1ELb0ELb1EEEEEEEEEvNT_6ParamsE)
	.align		4
        /*007c*/ 	.word	index@(__assertfail)
	.align		4
        /*0080*/ 	.word	index@(_ZN7cutlass13device_kernelIN5flash11enable_sm90INS1_16FlashAttnFwdSm90INS1_25CollectiveMainloopFwdSm90ILi2EN4cute5tupleIJNS5_1CILi1EEES8_S8_EEENS6_IJNS7_ILi128EEENS7_ILi96EEENS7_ILi192EEEEEELi192ENS_10bfloat16_tEfNS_4arch4Sm90ELb1ELb0ELb1ELb0ELb1ELb0ELb0ELb1ELb1ELb1ELb0ELb0EEENS1_21CollectiveEpilogueFwdINS6_IJSA_SC_SB_EEES9_SE_SG_Li256ELb0ELb1ELb0ELb0EEENS1_30DynamicPersistentTileSchedulerILi256ELi128ELb0ELb1ELb1EEEEEEEEEvNT_6ParamsE)
	.align		4
        /*0084*/ 	.word	index@(__assertfail)
	.align		4
        /*0088*/ 	.word	index@(_ZN7cutlass13device_kernelIN5flash11enable_sm90INS1_16FlashAttnFwdSm90INS1_25CollectiveMainloopFwdSm90ILi2EN4cute5tupleIJNS5_1CILi1EEES8_S8_EEENS6_IJNS7_ILi128EEENS7_ILi96EEENS7_ILi192EEEEEELi192ENS_10bfloat16_tEfNS_4arch4Sm90ELb1ELb0ELb1ELb1ELb1ELb0ELb0ELb1ELb1ELb1ELb0ELb0EEENS1_21CollectiveEpilogueFwdINS6_IJSA_SC_SB_EEES9_SE_SG_Li256ELb1ELb1ELb0ELb0EEENS1_36VarlenDynamicPersistentTileSchedulerILi128ELi96ELi256ELi128ELb0ELb1ELb1ELb1ELb1ELb1EEEEEEEEEvNT_6ParamsE)
	.align		4
        /*008c*/ 	.word	index@(__assertfail)
	.align		4
        /*0090*/ 	.word	index@(_ZN7cutlass13device_kernelIN5flash11enable_sm90INS1_16FlashAttnFwdSm90INS1_25CollectiveMainloopFwdSm90ILi2EN4cute5tupleIJNS5_1CILi1EEES8_S8_EEENS6_IJNS7_ILi128EEENS7_ILi96EEENS7_ILi192EEEEEELi192ENS_10bfloat16_tEfNS_4arch4Sm90ELb1ELb0ELb1ELb1ELb1ELb1ELb0ELb1ELb1ELb1ELb0ELb0EEENS1_21CollectiveEpilogueFwdINS6_IJSA_SC_SB_EEES9_SE_SG_Li256ELb1ELb1ELb0ELb0EEENS1_36VarlenDynamicPersistentTileSchedulerILi128ELi96ELi256ELi128ELb0ELb1ELb1ELb1ELb1ELb1EEEEEEEEEvNT_6ParamsE)
	.align		4
        /*0094*/ 	.word	index@(__assertfail)
	.align		4
        /*0098*/ 	.word	index@(_ZN7cutlass13device_kernelIN5flash11enable_sm90INS1_16FlashAttnFwdSm90INS1_25CollectiveMainloopFwdSm90ILi2EN4cute5tupleIJNS5_1CILi1EEES8_S8_EEENS6_IJNS7_ILi128EEESA_SA_EEELi128ENS_10bfloat16_tEfNS_4arch4Sm90ELb0ELb0ELb1ELb0ELb1ELb0ELb0ELb1ELb1ELb1ELb0ELb0EEENS1_21CollectiveEpilogueFwdISB_S9_SC_SE_Li256ELb0ELb1ELb0ELb0EEENS1_29StaticPersistentTileSchedulerILb0EEEEEEEEEvNT_6ParamsE)
	.align		4
        /*009c*/ 	.word	index@(__assertfail)
	.align		4
        /*00a0*/ 	.word	index@(_ZN7cutlass13device_kernelIN5flash11enable_sm90INS1_16FlashAttnFwdSm90INS1_25CollectiveMainloopFwdSm90ILi2EN4cute5tupleIJNS5_1CILi1EEES8_S8_EEENS6_IJNS7_ILi128EEESA_SA_EEELi128ENS_10bfloat16_tEfNS_4arch4Sm90ELb0ELb0ELb1ELb1ELb1ELb0ELb0ELb1ELb1ELb1ELb0ELb0EEENS1_21CollectiveEpilogueFwdISB_S9_SC_SE_Li256ELb1ELb1ELb0ELb0EEENS1_36VarlenDynamicPersistentTileSchedulerILi128ELi128ELi256ELi128ELb0ELb1ELb1ELb0ELb1ELb1EEEEEEEEEvNT_6ParamsE)
	.align		4
        /*00a4*/ 	.word	index@(__assertfail)
	.align		4
        /*00a8*/ 	.word	index@(_ZN7cutlass13device_kernelIN5flash11enable_sm90INS1_16FlashAttnFwdSm90INS1_25CollectiveMainloopFwdSm90ILi2EN4cute5tupleIJNS5_1CILi1EEES8_S8_EEENS6_IJNS7_ILi128EEESA_SA_EEELi128ENS_10bfloat16_tEfNS_4arch4Sm90ELb0ELb0ELb1ELb1ELb1ELb1ELb0ELb1ELb1ELb1ELb0ELb0EEENS1_21CollectiveEpilogueFwdISB_S9_SC_SE_Li256ELb1ELb1ELb0ELb0EEENS1_36VarlenDynamicPersistentTileSchedulerILi128ELi128ELi256ELi128ELb0ELb1ELb1ELb0ELb1ELb1EEEEEEEEEvNT_6ParamsE)
	.align		4
        /*00ac*/ 	.word	index@(__assertfail)
	.align		4
        /*00b0*/ 	.word	index@(_ZN7cutlass13device_kernelIN5flash11enable_sm90INS1_16FlashAttnFwdSm90INS1_25CollectiveMainloopFwdSm90ILi2EN4cute5tupleIJNS5_1CILi1EEES8_S8_EEENS6_IJNS7_ILi128EEESA_SA_EEELi128ENS_10bfloat16_tEfNS_4arch4Sm90ELb0ELb1ELb1ELb0ELb1ELb0ELb0ELb1ELb1ELb1ELb0ELb0EEENS1_21CollectiveEpilogueFwdISB_S9_SC_SE_Li256ELb0ELb1ELb0ELb0EEENS1_30DynamicPersistentTileSchedulerILi256ELi128ELb0ELb1ELb1EEEEEEEEEvNT_6ParamsE)
	.align		4
        /*00b4*/ 	.word	index@(__assertfail)
	.align		4
        /*00b8*/ 	.word	index@(_ZN7cutlass13device_kernelIN5flash11enable_sm90INS1_16FlashAttnFwdSm90INS1_25CollectiveMainloopFwdSm90ILi2EN4cute5tupleIJNS5_1CILi1EEES8_S8_EEENS6_IJNS7_ILi128EEESA_SA_EEELi128ENS_10bfloat16_tEfNS_4arch4Sm90ELb0ELb1ELb1ELb1ELb1ELb0ELb0ELb1ELb1ELb1ELb0ELb0EEENS1_21CollectiveEpilogueFwdISB_S9_SC_SE_Li256ELb1ELb1ELb0ELb0EEENS1_36VarlenDynamicPersistentTileSchedulerILi128ELi128ELi256ELi128ELb0ELb1ELb1ELb1ELb0ELb1EEEEEEEEEvNT_6ParamsE)
	.align		4
        /*00bc*/ 	.word	index@(__assertfail)
	.align		4
        /*00c0*/ 	.word	index@(_ZN7cutlass13device_kernelIN5flash11enable_sm90INS1_16FlashAttnFwdSm90INS1_25CollectiveMainloopFwdSm90ILi2EN4cute5tupleIJNS5_1CILi1EEES8_S8_EEENS6_IJNS7_ILi128EEESA_SA_EEELi128ENS_10bfloat16_tEfNS_4arch4Sm90ELb0ELb1ELb1ELb1ELb1ELb1ELb0ELb1ELb1ELb1ELb0ELb0EEENS1_21CollectiveEpilogueFwdISB_S9_SC_SE_Li256ELb1ELb1ELb0ELb0EEENS1_36VarlenDynamicPersistentTileSchedulerILi128ELi128ELi256ELi128ELb0ELb1ELb1ELb1ELb0ELb1EEEEEEEEEvNT_6ParamsE)
	.align		4
        /*00c4*/ 	.word	index@(__assertfail)
	.align		4
        /*00c8*/ 	.word	index@(_ZN7cutlass13device_kernelIN5flash11enable_sm90INS1_16FlashAttnFwdSm90INS1_25CollectiveMainloopFwdSm90ILi2EN4cute5tupleIJNS5_1CILi1EEES8_S8_EEENS6_IJNS7_ILi128EEESA_SA_EEELi128ENS_10bfloat16_tEfNS_4arch4Sm90ELb1ELb0ELb1ELb0ELb1ELb0ELb0ELb1ELb1ELb1ELb0ELb0EEENS1_21CollectiveEpilogueFwdISB_S9_SC_SE_Li256ELb0ELb1ELb0ELb0EEENS1_30DynamicPersistentTileSchedulerILi256ELi128ELb0ELb1ELb1EEEEEEEEEvNT_6ParamsE)
	.align		4
        /*00cc*/ 	.word	index@(__assertfail)
	.align		4
        /*00d0*/ 	.word	index@(_ZN7cutlass13device_kernelIN5flash11enable_sm90INS1_16FlashAttnFwdSm90INS1_25CollectiveMainloopFwdSm90ILi2EN4cute5tupleIJNS5_1CILi1EEES8_S8_EEENS6_IJNS7_ILi128EEESA_SA_EEELi128ENS_10bfloat16_tEfNS_4arch4Sm90ELb1ELb0ELb1ELb1ELb1ELb0ELb0ELb1ELb1ELb1ELb0ELb0EEENS1_21CollectiveEpilogueFwdISB_S9_SC_SE_Li256ELb1ELb1ELb0ELb0EEENS1_36VarlenDynamicPersistentTileSchedulerILi128ELi128ELi256ELi128ELb0ELb1ELb1ELb1ELb1ELb1EEEEEEEEEvNT_6ParamsE)
	.align		4
        /*00d4*/ 	.word	index@(__assertfail)
	.align		4
        /*00d8*/ 	.word	index@(_ZN7cutlass13device_kernelIN5flash11enable_sm90INS1_16FlashAttnFwdSm90INS1_25CollectiveMainloopFwdSm90ILi2EN4cute5tupleIJNS5_1CILi1EEES8_S8_EEENS6_IJNS7_ILi128EEESA_SA_EEELi128ENS_10bfloat16_tEfNS_4arch4Sm90ELb1ELb0ELb1ELb1ELb1ELb1ELb0ELb1ELb1ELb1ELb0ELb0EEENS1_21CollectiveEpilogueFwdISB_S9_SC_SE_Li256ELb1ELb1ELb0ELb0EEENS1_36VarlenDynamicPersistentTileSchedulerILi128ELi128ELi256ELi128ELb0ELb1ELb1ELb1ELb1ELb1EEEEEEEEEvNT_6ParamsE)
	.align		4
        /*00dc*/ 	.word	index@(__assertfail)
	.align		4
        /*00e0*/ 	.word	index@(_ZN7cutlass13device_kernelIN5flash11enable_sm90INS1_16FlashAttnFwdSm90INS1_25CollectiveMainloopFwdSm90ILi2EN4cute5tupleIJNS5_1CILi1EEES8_S8_EEENS6_IJNS7_ILi192EEENS7_ILi128EEENS7_ILi96EEEEEELi96ENS_10bfloat16_tEfNS_4arch4Sm90ELb0ELb0ELb1ELb0ELb1ELb0ELb0ELb0ELb1ELb1ELb0ELb0EEENS1_21CollectiveEpilogueFwdINS6_IJSA_SC_SB_EEES9_SE_SG_Li384ELb0ELb1ELb0ELb0EEENS1_29StaticPersistentTileSchedulerILb0EEEEEEEEEvNT_6ParamsE)
	.align		4
        /*00e4*/ 	.word	index@(__assertfail)
	.align		4
        /*00e8*/ 	.word	index@(_ZN7cutlass13device_kernelIN5flash11enable_sm90INS1_16FlashAttnFwdSm90INS1_25CollectiveMainloopFwdSm90ILi2EN4cute5tupleIJNS5_1CILi1EEES8_S8_EEENS6_IJNS7_ILi192EEENS7_ILi128EEENS7_ILi96EEEEEELi96ENS_10bfloat16_tEfNS_4arch4Sm90ELb0ELb0ELb1ELb1ELb1ELb0ELb0ELb0ELb1ELb1ELb0ELb0EEENS1_21CollectiveEpilogueFwdINS6_IJSA_SC_SB_EEES9_SE_SG_Li384ELb1ELb1ELb0ELb0EEENS1_36VarlenDynamicPersistentTileSchedulerILi192ELi128ELi384ELi128ELb0ELb1ELb1ELb0ELb1ELb1EEEEEEEEEvNT_6ParamsE)
	.align		4
        /*00ec*/ 	.word	index@(__assertfail)
	.align		4
        /*00f0*/ 	.word	index@(_ZN7cutlass13device_kernelIN5flash11enable_sm90INS1_16FlashAttnFwdSm90INS1_25CollectiveMainloopFwdSm90ILi2EN4cute5tupleIJNS5_1CILi1EEES8_S8_EEENS6_IJNS7_ILi192EEENS7_ILi128EEENS7_ILi96EEEEEELi96ENS_10bfloat16_tEfNS_4arch4Sm90ELb0ELb0ELb1ELb1ELb1ELb1ELb0ELb0ELb1ELb1ELb0ELb0EEENS1_21CollectiveEpilogueFwdINS6_IJSA_SC_SB_EEES9_SE_SG_Li384ELb1ELb1ELb0ELb0EEENS1_36VarlenDynamicPersistentTileSchedulerILi192ELi128ELi384ELi128ELb0ELb1ELb1ELb0ELb1ELb1EEEEEEEEEvNT_6ParamsE)
	.align		4
        /*00f4*/ 	.word	index@(__assertfail)
	.align		4
        /*00f8*/ 	.word	index@(_ZN7cutlass13device_kernelIN5flash11enable_sm90INS1_16FlashAttnFwdSm90INS1_25CollectiveMainloopFwdSm90ILi2EN4cute5tupleIJNS5_1CILi1EEES8_S8_EEENS6_IJNS7_ILi192EEENS7_ILi128EEENS7_ILi96EEEEEELi96ENS_10bfloat16_tEfNS_4arch4Sm90ELb0ELb1ELb1ELb0ELb1ELb0ELb0ELb0ELb1ELb1ELb0ELb0EEENS1_21CollectiveEpilogueFwdINS6_IJSA_SC_SB_EEES9_SE_SG_Li384ELb0ELb1ELb0ELb0EEENS1_30DynamicPersistentTileSchedulerILi384ELi128ELb0ELb1ELb1EEEEEEEEEvNT_6ParamsE)
	.align		4
        /*00fc*/ 	.word	index@(__assertfail)
	.align		4
        /*0100*/ 	.word	index@(_ZN7cutlass13device_kernelIN5flash11enable_sm90INS1_16FlashAttnFwdSm90INS1_25CollectiveMainloopFwdSm90ILi2EN4cute5tupleIJNS5_1CILi1EEES8_S8_EEENS6_IJNS7_ILi192EEENS7_ILi128EEENS7_ILi96EEEEEELi96ENS_10bfloat16_tEfNS_4arch4Sm90ELb0ELb1ELb1ELb1ELb1ELb0ELb0ELb0ELb1ELb1ELb0ELb0EEENS1_21CollectiveEpilogueFwdINS6_IJSA_SC_SB_EEES9_SE_SG_Li384ELb1ELb1ELb0ELb0EEENS1_36VarlenDynamicPersistentTileSchedulerILi192ELi128ELi384ELi128ELb0ELb1ELb1ELb1ELb0ELb1EEEEEEEEEvNT_6ParamsE)
	.align		4
        /*0104*/ 	.word	index@(__assertfail)
	.align		4
        /*0108*/ 	.word	index@(_ZN7cutlass13device_kernelIN5flash11enable_sm90INS1_16FlashAttnFwdSm90INS1_25CollectiveMainloopFwdSm90ILi2EN4cute5tupleIJNS5_1CILi1EEES8_S8_EEENS6_IJNS7_ILi192EEENS7_ILi128EEENS7_ILi96EEEEEELi96ENS_10bfloat16_tEfNS_4arch4Sm90ELb0ELb1ELb1ELb1ELb1ELb1ELb0ELb0ELb1ELb1ELb0ELb0EEENS1_21CollectiveEpilogueFwdINS6_IJSA_SC_SB_EEES9_SE_SG_Li384ELb1ELb1ELb0ELb0EEENS1_36VarlenDynamicPersistentTileSchedulerILi192ELi128ELi384ELi128ELb0ELb1ELb1ELb1ELb0ELb1EEEEEEEEEvNT_6ParamsE)
	.align		4
        /*010c*/ 	.word	index@(__assertfail)
	.align		4
        /*0110*/ 	.word	index@(_ZN7cutlass13device_kernelIN5flash11enable_sm90INS1_16FlashAttnFwdSm90INS1_25CollectiveMainloopFwdSm90ILi2EN4cute5tupleIJNS5_1CILi1EEES8_S8_EEENS6_IJNS7_ILi192EEENS7_ILi128EEENS7_ILi96EEEEEELi96ENS_10bfloat16_tEfNS_4arch4Sm90ELb1ELb0ELb1ELb0ELb1ELb0ELb0ELb0ELb1ELb1ELb0ELb0EEENS1_21CollectiveEpilogueFwdINS6_IJSA_SC_SB_EEES9_SE_SG_Li384ELb0ELb1ELb0ELb0EEENS1_30DynamicPersistentTileSchedulerILi384ELi128ELb0ELb1ELb1EEEEEEEEEvNT_6ParamsE)
	.align		4
        /*0114*/ 	.word	index@(__assertfail)
	.align		4
        /*0118*/ 	.word	index@(_ZN7cutlass13device_kernelIN5flash11enable_sm90INS1_16FlashAttnFwdSm90INS1_25CollectiveMainloopFwdSm90ILi2EN4cute5tupleIJNS5_1CILi1EEES8_S8_EEENS6_IJNS7_ILi192EEENS7_ILi128EEENS7_ILi96EEEEEELi96ENS_10bfloat16_tEfNS_4arch4Sm90ELb1ELb0ELb1ELb1ELb1ELb0ELb0ELb0ELb1ELb1ELb0ELb0EEENS1_21CollectiveEpilogueFwdINS6_IJSA_SC_SB_EEES9_SE_SG_Li384ELb1ELb1ELb0ELb0EEENS1_36VarlenDynamicPersistentTileSchedulerILi192ELi128ELi384ELi128ELb0ELb1ELb1ELb1ELb1ELb1EEEEEEEEEvNT_6ParamsE)
	.align		4
        /*011c*/ 	.word	index@(__assertfail)
	.align		4
        /*0120*/ 	.word	index@(_ZN7cutlass13device_kernelIN5flash11enable_sm90INS1_16FlashAttnFwdSm90INS1_25CollectiveMainloopFwdSm90ILi2EN4cute5tupleIJNS5_1CILi1EEES8_S8_EEENS6_IJNS7_ILi192EEENS7_ILi128EEENS7_ILi96EEEEEELi96ENS_10bfloat16_tEfNS_4arch4Sm90ELb1ELb0ELb1ELb1ELb1ELb1ELb0ELb0ELb1ELb1ELb0ELb0EEENS1_21CollectiveEpilogueFwdINS6_IJSA_SC_SB_EEES9_SE_SG_Li384ELb1ELb1ELb0ELb0EEENS1_36VarlenDynamicPersistentTileSchedulerILi192ELi128ELi384ELi128ELb0ELb1ELb1ELb1ELb1ELb1EEEEEEEEEvNT_6ParamsE)
	.align		4
        /*0124*/ 	.word	index@(__assertfail)
	.align		4
        /*0128*/ 	.word	index@(_ZN7cutlass13device_kernelIN5flash11enable_sm90INS1_16FlashAttnFwdSm90INS1_25CollectiveMainloopFwdSm90ILi2EN4cute5tupleIJNS5_1CILi1EEES8_S8_EEENS6_IJNS7_ILi192EEENS7_ILi128EEENS7_ILi64EEEEEELi64ENS_10bfloat16_tEfNS_4arch4Sm90ELb0ELb0ELb1ELb0ELb1ELb0ELb0ELb1ELb1ELb1ELb0ELb0EEENS1_21CollectiveEpilogueFwdINS6_IJSA_SC_SB_EEES9_SE_SG_Li384ELb0ELb1ELb0ELb0EEENS1_29StaticPersistentTileSchedulerILb0EEEEEEEEEvNT_6ParamsE)
	.align		4
        /*012c*/ 	.word	index@(__assertfail)
	.align		4
        /*0130*/ 	.word	index@(_ZN7cutlass13device_kernelIN5flash11enable_sm90INS1_16FlashAttnFwdSm90INS1_25CollectiveMainloopFwdSm90ILi2EN4cute5tupleIJNS5_1CILi1EEES8_S8_EEENS6_IJNS7_ILi192EEENS7_ILi128EEENS7_ILi64EEEEEELi64ENS_10bfloat16_tEfNS_4arch4Sm90ELb0ELb0ELb1ELb1ELb1ELb0ELb0ELb1ELb1ELb1ELb0ELb0EEENS1_21CollectiveEpilogueFwdINS6_IJSA_SC_SB_EEES9_SE_SG_Li384ELb1ELb1ELb0ELb0EEENS1_36VarlenDynamicPersistentTileSchedulerILi192ELi128ELi384ELi128ELb0ELb1ELb1ELb0ELb1ELb1EEEEEEEEEvNT_6ParamsE)
	.align		4
        /*0134*/ 	.word	index@(__assertfail)
	.align		4
        /*0138*/ 	.word	index@(_ZN7cutlass13device_kernelIN5flash11enable_sm90INS1_16FlashAttnFwdSm90INS1_25CollectiveMainloopFwdSm90ILi2EN4cute5tupleIJNS5_1CILi1EEES8_S8_EEENS6_IJNS7_ILi192EEENS7_ILi128EEENS7_ILi64EEEEEELi64ENS_10bfloat16_tEfNS_4arch4Sm90ELb0ELb0ELb1ELb1ELb1ELb1ELb0ELb1ELb1ELb1ELb0ELb0EEENS1_21CollectiveEpilogueFwdINS6_IJSA_SC_SB_EEES9_SE_SG_Li384ELb1ELb1ELb0ELb0EEENS1_36VarlenDynamicPersistentTileSchedulerILi192ELi128ELi384ELi128ELb0ELb1ELb1ELb0ELb1ELb1EEEEEEEEEvNT_6ParamsE)
	.align		4
        /*013c*/ 	.word	index@(__assertfail)
	.align		4
        /*0140*/ 	.word	index@(_ZN7cutlass13device_kernelIN5flash11enable_sm90INS1_16FlashAttnFwdSm90INS1_25CollectiveMainloopFwdSm90ILi2EN4cute5tupleIJNS5_1CILi1EEES8_S8_EEENS6_IJNS7_ILi192EEENS7_ILi128EEENS7_ILi64EEEEEELi64ENS_10bfloat16_tEfNS_4arch4Sm90ELb0ELb1ELb1ELb0ELb1ELb0ELb0ELb1ELb1ELb1ELb0ELb0EEENS1_21CollectiveEpilogueFwdINS6_IJSA_SC_SB_EEES9_SE_SG_Li384ELb0ELb1ELb0ELb0EEENS1_30DynamicPersistentTileSchedulerILi384ELi128ELb0ELb1ELb1EEEEEEEEEvNT_6ParamsE)
	.align		4
        /*0144*/ 	.word	index@(__assertfail)
	.align		4
        /*0148*/ 	.word	index@(_ZN7cutlass13device_kernelIN5flash11enable_sm90INS1_16FlashAttnFwdSm90INS1_25CollectiveMainloopFwdSm90ILi2EN4cute5tupleIJNS5_1CILi1EEES8_S8_EEENS6_IJNS7_ILi192EEENS7_ILi128EEENS7_ILi64EEEEEELi64ENS_10bfloat16_tEfNS_4arch4Sm90ELb0ELb1ELb1ELb1ELb1ELb0ELb0ELb1ELb1ELb1ELb0ELb0EEENS1_21CollectiveEpilogueFwdINS6_IJSA_SC_SB_EEES9_SE_SG_Li384ELb1ELb1ELb0ELb0EEENS1_36VarlenDynamicPersistentTileSchedulerILi192ELi128ELi384ELi128ELb0ELb1ELb1ELb1ELb0ELb1EEEEEEEEEvNT_6ParamsE)
	.align		4
        /*014c*/ 	.word	index@(__assertfail)
	.align		4
        /*0150*/ 	.word	index@(_ZN7cutlass13device_kernelIN5flash11enable_sm90INS1_16FlashAttnFwdSm90INS1_25CollectiveMainloopFwdSm90ILi2EN4cute5tupleIJNS5_1CILi1EEES8_S8_EEENS6_IJNS7_ILi192EEENS7_ILi128EEENS7_ILi64EEEEEELi64ENS_10bfloat16_tEfNS_4arch4Sm90ELb0ELb1ELb1ELb1ELb1ELb1ELb0ELb1ELb1ELb1ELb0ELb0EEENS1_21CollectiveEpilogueFwdINS6_IJSA_SC_SB_EEES9_SE_SG_Li384ELb1ELb1ELb0ELb0EEENS1_36VarlenDynamicPersistentTileSchedulerILi192ELi128ELi384ELi128ELb0ELb1ELb1ELb1ELb0ELb1EEEEEEEEEvNT_6ParamsE)
	.align		4
        /*0154*/ 	.word	index@(__assertfail)
	.align		4
        /*0158*/ 	.word	index@(_ZN7cutlass13device_kernelIN5flash11enable_sm90INS1_16FlashAttnFwdSm90INS1_25CollectiveMainloopFwdSm90ILi2EN4cute5tupleIJNS5_1CILi1EEES8_S8_EEENS6_IJNS7_ILi192EEENS7_ILi128EEENS7_ILi64EEEEEELi64ENS_10bfloat16_tEfNS_4arch4Sm90ELb1ELb0ELb1ELb0ELb1ELb0ELb0ELb1ELb1ELb1ELb0ELb0EEENS1_21CollectiveEpilogueFwdINS6_IJSA_SC_SB_EEES9_SE_SG_Li384ELb0ELb1ELb0ELb0EEENS1_30DynamicPersistentTileSchedulerILi384ELi128ELb0ELb1ELb1EEEEEEEEEvNT_6ParamsE)
	.align		4
        /*015c*/ 	.word	index@(__assertfail)
	.align		4
        /*0160*/ 	.word	index@(_ZN7cutlass13device_kernelIN5flash11enable_sm90INS1_16FlashAttnFwdSm90INS1_25CollectiveMainloopFwdSm90ILi2EN4cute5tupleIJNS5_1CILi1EEES8_S8_EEENS6_IJNS7_ILi192EEENS7_ILi128EEENS7_ILi64EEEEEELi64ENS_10bfloat16_tEfNS_4arch4Sm90ELb1ELb0ELb1ELb1ELb1ELb0ELb0ELb1ELb1ELb1ELb0ELb0EEENS1_21CollectiveEpilogueFwdINS6_IJSA_SC_SB_EEES9_SE_SG_Li384ELb1ELb1ELb0ELb0EEENS1_36VarlenDynamicPersistentTileSchedulerILi192ELi128ELi384ELi128ELb0ELb1ELb1ELb1ELb1ELb1EEEEEEEEEvNT_6ParamsE)
	.align		4
        /*0164*/ 	.word	index@(__assertfail)
	.align		4
        /*0168*/ 	.word	index@(_ZN7cutlass13device_kernelIN5flash11enable_sm90INS1_16FlashAttnFwdSm90INS1_25CollectiveMainloopFwdSm90ILi2EN4cute5tupleIJNS5_1CILi1EEES8_S8_EEENS6_IJNS7_ILi192EEENS7_ILi128EEENS7_ILi64EEEEEELi64ENS_10bfloat16_tEfNS_4arch4Sm90ELb1ELb0ELb1ELb1ELb1ELb1ELb0ELb1ELb1ELb1ELb0ELb0EEENS1_21CollectiveEpilogueFwdINS6_IJSA_SC_SB_EEES9_SE_SG_Li384ELb1ELb1ELb0ELb0EEENS1_36VarlenDynamicPersistentTileSchedulerILi192ELi128ELi384ELi128ELb0ELb1ELb1ELb1ELb1ELb1EEEEEEEEEvNT_6ParamsE)
	.align		4
        /*016c*/ 	.word	index@(__assertfail)
	.align		4
        /*0170*/ 	.word	0x00000000
	.align		4
        /*0174*/ 	.word	0xfffffffe
	.align		4
        /*0178*/ 	.word	0x00000000
	.align		4
        /*017c*/ 	.word	0xfffffffd
	.align		4
        /*0180*/ 	.word	0x00000000
	.align		4
        /*0184*/ 	.word	0xfffffffc


//--------------------- .nv.constant4             --------------------------
	.section	.nv.constant4,"a",@progbits
	.align	8
	.align		8
.nv.constant4:
        /*0000*/ 	.dword	__assertfail
	.align		8
        /*0008*/ 	.dword	__unnamed_1
	.align		8
        /*0010*/ 	.dword	__unnamed_2
	.align		8
        /*0018*/ 	.dword	__unnamed_3
	.align		8
        /*0020*/ 	.dword	__unnamed_4
	.align		8
        /*0028*/ 	.dword	__unnamed_5
	.align		8
        /*0030*/ 	.dword	__unnamed_6
	.align		8
        /*0038*/ 	.dword	__unnamed_7
	.align		8
        /*0040*/ 	.dword	__unnamed_8
	.align		8
        /*0048*/ 	.dword	__unnamed_9
	.align		8
        /*0050*/ 	.dword	__unnamed_10
	.align		8
        /*0058*/ 	.dword	__unnamed_11
	.align		8
        /*0060*/ 	.dword	__unnamed_12
	.align		8
        /*0068*/ 	.dword	__unnamed_13
	.align		8
        /*0070*/ 	.dword	__unnamed_14
	.align		8
        /*0078*/ 	.dword	__unnamed_15
	.align		8
        /*0080*/ 	.dword	__unnamed_16
	.align		8
        /*0088*/ 	.dword	__unnamed_17
	.align		8
        /*0090*/ 	.dword	__unnamed_18
	.align		8
        /*0098*/ 	.dword	__unnamed_19
	.align		8
        /*00a0*/ 	.dword	__unnamed_20
	.align		8
        /*00a8*/ 	.dword	__unnamed_21
	.align		8
        /*00b0*/ 	.dword	__unnamed_22
	.align		8
        /*00b8*/ 	.dword	__unnamed_23
	.align		8
        /*00c0*/ 	.dword	__unnamed_24
	.align		8
        /*00c8*/ 	.dword	__unnamed_25
	.align		8
        /*00d0*/ 	.dword	__unnamed_26
	.align		8
        /*00d8*/ 	.dword	__unnamed_27
	.align		8
        /*00e0*/ 	.dword	_ZN80_INTERNAL_84ccdedb_44_flash_fwd_hdimall_bf16_paged_softcap_sm90_cu_e763cb1e_34394cuda3std3__45__cpo5beginE
	.align		8
        /*00e8*/ 	.dword	_ZN80_INTERNAL_84ccdedb_44_flash_fwd_hdimall_bf16_paged_softcap_sm90_cu_e763cb1e_34394cuda3std3__45__cpo3endE
	.align		8
        /*00f0*/ 	.dword	_ZN80_INTERNAL_84ccdedb_44_flash_fwd_hdimall_bf16_paged_softcap_sm90_cu_e763cb1e_34394cuda3std3__45__cpo6cbeginE
	.align		8
        /*00f8*/ 	.dword	_ZN80_INTERNAL_84ccdedb_44_flash_fwd_hdimall_bf16_paged_softcap_sm90_cu_e763cb1e_34394cuda3std3__45__cpo4cendE
	.align		8
        /*0100*/ 	.dword	_ZN80_INTERNAL_84ccdedb_44_flash_fwd_hdimall_bf16_paged_softcap_sm90_cu_e763cb1e_34394cuda3std3__482_GLOBAL__N__84ccdedb_44_flash_fwd_hdimall_bf16_paged_softcap_sm90_cu_e763cb1e_34396ignoreE
	.align		8
        /*0108*/ 	.dword	_ZN80_INTERNAL_84ccdedb_44_flash_fwd_hdimall_bf16_paged_softcap_sm90_cu_e763cb1e_34394cuda3std3__419piecewise_constructE
	.align		8
        /*0110*/ 	.dword	_ZN80_INTERNAL_84ccdedb_44_flash_fwd_hdimall_bf16_paged_softcap_sm90_cu_e763cb1e_34394cuda3std3__48in_placeE
	.align		8
        /*0118*/ 	.dword	_ZN80_INTERNAL_84ccdedb_44_flash_fwd_hdimall_bf16_paged_softcap_sm90_cu_e763cb1e_34394cuda3std6ranges3__45__cpo4swapE
	.align		8
        /*0120*/ 	.dword	_ZN80_INTERNAL_84ccdedb_44_flash_fwd_hdimall_bf16_paged_softcap_sm90_cu_e763cb1e_34394cuda3std6ranges3__45__cpo9iter_moveE
	.align		8
        /*0128*/ 	.dword	_ZN80_INTERNAL_84ccdedb_44_flash_fwd_hdimall_bf16_paged_softcap_sm90_cu_e763cb1e_34394cute7productE
	.align		8
        /*0130*/ 	.dword	_ZN80_INTERNAL_84ccdedb_44_flash_fwd_hdimall_bf16_paged_softcap_sm90_cu_e763cb1e_34394cute1_E
	.align		8
        /*0138*/ 	.dword	$str$23
	.align		8
        /*0140*/ 	.dword	$str$24


//--------------------- .text._ZN7cutlass13device_kernelIN5flash11enable_sm90INS1_16FlashAttnFwdSm90INS1_25CollectiveMainloopFwdSm90ILi2EN4cute5tupleIJNS5_1CILi1EEES8_S8_EEENS6_IJNS7_ILi128EEENS7_ILi80EEENS7_ILi256EEEEEELi256ENS_10bfloat16_tEfNS_4arch4Sm90ELb0ELb0ELb1ELb0ELb1ELb0ELb0ELb1ELb1ELb1ELb0ELb0EEENS1_21CollectiveEpilogueFwdINS6_IJSA_SC_SB_EEES9_SE_SG_Li256ELb0ELb1ELb0ELb0EEENS1_29StaticPersistentTileSchedulerILb0EEEEEEEEEvNT_6ParamsE --------------------------
	.section	.text._ZN7cutlass13device_kernelIN5flash11enable_sm90INS1_16FlashAttnFwdSm90INS1_25CollectiveMainloopFwdSm90ILi2EN4cute5tupleIJNS5_1CILi1EEES8_S8_EEENS6_IJNS7_ILi128EEENS7_ILi80EEENS7_ILi256EEEEEELi256ENS_10bfloat16_tEfNS_4arch4Sm90ELb0ELb0ELb1ELb0ELb1ELb0ELb0ELb1ELb1ELb1ELb0ELb0EEENS1_21CollectiveEpilogueFwdINS6_IJSA_SC_SB_EEES9_SE_SG_Li256ELb0ELb1ELb0ELb0EEENS1_29StaticPersistentTileSchedulerILb0EEEEEEEEEvNT_6ParamsE,"ax",@progbits
	.align	128
.text._ZN7cutlass13device_kernelIN5flash11enable_sm90INS1_16FlashAttnFwdSm90INS1_25CollectiveMainloopFwdSm90ILi2EN4cute5tupleIJNS5_1CILi1EEES8_S8_EEENS6_IJNS7_ILi128EEENS7_ILi80EEENS7_ILi256EEEEEELi256ENS_10bfloat16_tEfNS_4arch4Sm90ELb0ELb0ELb1ELb0ELb1ELb0ELb0ELb1ELb1ELb1ELb0ELb0EEENS1_21CollectiveEpilogueFwdINS6_IJSA_SC_SB_EEES9_SE_SG_Li256ELb0ELb1ELb0ELb0EEENS1_29StaticPersistentTileSchedulerILb0EEEEEEEEEvNT_6ParamsE:
        .type           _ZN7cutlass13device_kernelIN5flash11enable_sm90INS1_16FlashAttnFwdSm90INS1_25CollectiveMainloopFwdSm90ILi2EN4cute5tupleIJNS5_1CILi1EEES8_S8_EEENS6_IJNS7_ILi128EEENS7_ILi80EEENS7_ILi256EEEEEELi256ENS_10bfloat16_tEfNS_4arch4Sm90ELb0ELb0ELb1ELb0ELb1ELb0ELb0ELb1ELb1ELb1ELb0ELb0EEENS1_21CollectiveEpilogueFwdINS6_IJSA_SC_SB_EEES9_SE_SG_Li256ELb0ELb1ELb0ELb0EEENS1_29StaticPersistentTileSchedulerILb0EEEEEEEEEvNT_6ParamsE,@function
        .size           _ZN7cutlass13device_kernelIN5flash11enable_sm90INS1_16FlashAttnFwdSm90INS1_25CollectiveMainloopFwdSm90ILi2EN4cute5tupleIJNS5_1CILi1EEES8_S8_EEENS6_IJNS7_ILi128EEENS7_ILi80EEENS7_ILi256EEEEEELi256ENS_10bfloat16_tEfNS_4arch4Sm90ELb0ELb0ELb1ELb0ELb1ELb0ELb0ELb1ELb1ELb1ELb0ELb0EEENS1_21CollectiveEpilogueFwdINS6_IJSA_SC_SB_EEES9_SE_SG_Li256ELb0ELb1ELb0ELb0EEENS1_29StaticPersistentTileSchedulerILb0EEEEEEEEEvNT_6ParamsE,(.L_x_15825 - _ZN7cutlass13device_kernelIN5flash11enable_sm90INS1_16FlashAttnFwdSm90INS1_25CollectiveMainloopFwdSm90ILi2EN4cute5tupleIJNS5_1CILi1EEES8_S8_EEENS6_IJNS7_ILi128EEENS7_ILi80EEENS7_ILi256EEEEEELi256ENS_10bfloat16_tEfNS_4arch4Sm90ELb0ELb0ELb1ELb0ELb1ELb0ELb0ELb1ELb1ELb1ELb0ELb0EEENS1_21CollectiveEpilogueFwdINS6_IJSA_SC_SB_EEES9_SE_SG_Li256ELb0ELb1ELb0ELb0EEENS1_29StaticPersistentTileSchedulerILb0EEEEEEEEEvNT_6ParamsE)
        .other          _ZN7cutlass13device_kernelIN5flash11enable_sm90INS1_16FlashAttnFwdSm90INS1_25CollectiveMainloopFwdSm90ILi2EN4cute5tupleIJNS5_1CILi1EEES8_S8_EEENS6_IJNS7_ILi128EEENS7_ILi80EEENS7_ILi256EEEEEELi256ENS_10bfloat16_tEfNS_4arch4Sm90ELb0ELb0ELb1ELb0ELb1ELb0ELb0ELb1ELb1ELb1ELb0ELb0EEENS1_21CollectiveEpilogueFwdINS6_IJSA_SC_SB_EEES9_SE_SG_Li256ELb0ELb1ELb0ELb0EEENS1_29StaticPersistentTileSchedulerILb0EEEEEEEEEvNT_6ParamsE,@"STO_CUDA_ENTRY STV_DEFAULT"
_ZN7cutlass13device_kernelIN5flash11enable_sm90INS1_16FlashAttnFwdSm90INS1_25CollectiveMainloopFwdSm90ILi2EN4cute5tupleIJNS5_1CILi1EEES8_S8_EEENS6_IJNS7_ILi128EEENS7_ILi80EEENS7_ILi256EEEEEELi256ENS_10bfloat16_tEfNS_4arch4Sm90ELb0ELb0ELb1ELb0ELb1ELb0ELb0ELb1ELb1ELb1ELb0ELb0EEENS1_21CollectiveEpilogueFwdINS6_IJSA_SC_SB_EEES9_SE_SG_Li256ELb0ELb1ELb0ELb0EEENS1_29StaticPersistentTileSchedulerILb0EEEEEEEEEvNT_6ParamsE:
[----:B------:R-:W0:Y:S02]  /*0000*/  LDC R1, c[0x0][0x28] ;  /* 0x00000a00ff017b82 */ /* 0x000e240000000800 */
[----:B0-----:R-:W-:Y:S01]  /*0010*/  VIADD R1, R1, 0xfffffff0 ;  /* 0xfffffff001017836 */ /* 0x001fe20000000000 */
[----:B------:R-:W0:Y:S01]  /*0020*/  S2R R27, SR_TID.X ;  /* 0x00000000001b7919 */ /* 0x000e220000002100 */
[----:B------:R-:W-:Y:S01]  /*0030*/  ELECT P0, URZ, PT ;  /* 0x00000000003f782f */ /* 0x000fe20003800000 */
[----:B------:R-:W-:Y:S01]  /*0040*/  UMOV UR4, 0x80 ;  /* 0x0000008000047882 */ /* 0x000fe20000000000 */
[----:B------:R-:W-:Y:S01]  /*0050*/  UMOV UR7, 0x100 ;  /* 0x0000010000077882 */ /* 0x000fe20000000000 */
[----:B0-----:R-:W-:-:S05]  /*0060*/  SHF.R.U32.HI R0, RZ, 0x5, R27 ;  /* 0x00000005ff007819 */ /* 0x001fca000001161b */
[----:B------:R-:W0:Y:S02]  /*0070*/  SHFL.IDX PT, R2, R0, RZ, 0x1f ;  /* 0x00001fff00027589 */ /* 0x000e2400000e0000 */
[C---:B0-----:R-:W-:Y:S02]  /*0080*/  ISETP.NE.OR P0, PT, R2.reuse, RZ, !P0 ;  /* 0x000000ff0200720c */ /* 0x041fe40004705670 */
[----:B------:R-:W-:Y:S02]  /*0090*/  ISETP.NE.AND P1, PT, R2, RZ, PT ;  /* 0x000000ff0200720c */ /* 0x000fe40003f25270 */
[----:B------:R-:W-:-:S06]  /*00a0*/  SHF.R.U32.HI R2, RZ, 0x7, R27 ;  /* 0x00000007ff027819 */ /* 0x000fcc000001161b */
[----:B------:R-:W0:Y:S03]  /*00b0*/  SHFL.IDX PT, R2, R2, RZ, 0x1f ;  /* 0x00001fff02027589 */ /* 0x000e2600000e0000 */
[----:B------:R-:W-:Y:S01]  /*00c0*/  VOTEU.ALL UP0, P0 ;  /* 0x00000000003f7886 */ /* 0x000fe20000000000 */
[----:B------:R-:W-:-:S04]  /*00d0*/  VOTEU.ALL UP1, P0 ;  /* 0x00000000003f7886 */ /* 0x000fc80000020000 */
[----:B------:R-:W1:Y:S01]  /*00e0*/  @!UP0 S2UR UR8, SR_CgaCtaId ;  /* 0x00000000000889c3 */ /* 0x000e620000008800 */
[----:B------:R-:W-:Y:S01]  /*00f0*/  @!UP0 UMOV UR6, 0x400 ;  /* 0x0000040000068882 */ /* 0x000fe20000000000 */
[----:B------:R-:W-:-:S04]  /*0100*/  @!UP0 UIADD3 UR4, -UR4, 0x100000, URZ ;  /* 0x0010000004048890 */ /* 0x000fc8000fffe13f */
[----:B------:R-:W-:Y:S02]  /*0110*/  @!UP0 USHF.L.U32 UR5, UR4, 0xb, URZ ;  /* 0x0000000b04058899 */ /* 0x000fe4000800063f */
[----:B------:R-:W-:Y:S02]  /*0120*/  @!UP0 USHF.L.U32 UR4, UR4, 0x1, URZ ;  /* 0x0000000104048899 */ /* 0x000fe4000800063f */
[----:B-1----:R-:W-:Y:S02]  /*0130*/  @!UP0 ULEA UR8, UR8, UR6, 0x18 ;  /* 0x0000000608088291 */ /* 0x002fe4000f8ec03f */
[----:B------:R-:W-:-:S04]  /*0140*/  @!UP0 UIADD3 UR6, -UR7, 0x100000, URZ ;  /* 0x0010000007068890 */ /* 0x000fc8000fffe13f */
[----:B------:R-:W-:Y:S02]  /*0150*/  @!UP0 USHF.L.U32 UR7, UR6, 0xb, URZ ;  /* 0x0000000b06078899 */ /* 0x000fe4000800063f */
[----:B------:R-:W-:Y:S01]  /*0160*/  @!UP0 USHF.L.U32 UR6, UR6, 0x1, URZ ;  /* 0x0000000106068899 */ /* 0x000fe2000800063f */
[----:B------:R-:W-:-:S05]  /*0170*/  VOTEU.ALL UP0, P0 ;  /* 0x00000000003f7886 */ /* 0x000fca0000000000 */
[----:B------:R1:W2:Y:S06]  /*0180*/  @!UP0 SYNCS.EXCH.64 URZ, [UR8+0x38800], UR4 ;  /* 0x03880004083f85b2 */ /* 0x0002ac0008000100 */
[----:B------:R1:W3:Y:S02]  /*0190*/  @!UP1 SYNCS.EXCH.64 URZ, [UR8+0x38820], UR6 ;  /* 0x03882006083f95b2 */ /* 0x0002e40008000100 */
[----:B01----:R-:W-:Y:S05]  /*01a0*/  @P1 BRA `(.L_x_0) ;  /* 0x0000000000481947 */ /* 0x003fea0003800000 */
[----:B------:R-:W0:Y:S01]  /*01b0*/  S2UR UR5, SR_CgaCtaId ;  /* 0x00000000000579c3 */ /* 0x000e220000008800 */
[----:B------:R-:W-:Y:S01]  /*01c0*/  UMOV UR4, 0x400 ;  /* 0x0000040000047882 */ /* 0x000fe20000000000 */
[----:B------:R-:W-:Y:S01]  /*01d0*/  UMOV UR6, 0x80 ;  /* 0x0000008000067882 */ /* 0x000fe20000000000 */
[----:B------:R-:W-:Y:S01]  /*01e0*/  UMOV UR7, 0x100 ;  /* 0x0000010000077882 */ /* 0x000fe20000000000 */
[----:B------:R-:W-:Y:S01]  /*01f0*/  ELECT P0, URZ, PT ;  /* 0x00000000003f782f */ /* 0x000fe20003800000 */
[----:B0-----:R-:W-:Y:S02]  /*0200*/  ULEA UR8, UR5, UR4, 0x18 ;  /* 0x0000000405087291 */ /* 0x001fe4000f8ec03f */
[----:B------:R-:W-:-:S04]  /*0210*/  UIADD3 UR4, -UR6, 0x100000, URZ ;  /* 0x0010000006047890 */ /* 0x000fc8000fffe13f */
[----:B------:R-:W-:Y:S02]  /*0220*/  USHF.L.U32 UR5, UR4, 0xb, URZ ;  /* 0x0000000b04057899 */ /* 0x000fe4000800063f */
[----:B------:R-:W-:Y:S02]  /*0230*/  USHF.L.U32 UR4, UR4, 0x1, URZ ;  /* 0x0000000104047899 */ /* 0x000fe4000800063f */
[----:B------:R-:W-:-:S04]  /*0240*/  UIADD3 UR6, -UR7, 0x100000, URZ ;  /* 0x0010000007067890 */ /* 0x000fc8000fffe13f */
[----:B------:R-:W-:Y:S02]  /*0250*/  USHF.L.U32 UR7, UR6, 0xb, URZ ;  /* 0x0000000b06077899 */ /* 0x000fe4000800063f */
[----:B------:R-:W-:Y:S01]  /*0260*/  USHF.L.U32 UR6, UR6, 0x1, URZ ;  /* 0x0000000106067899 */ /* 0x000fe2000800063f */
[----:B------:R-:W0:Y:S03]  /*0270*/  FENCE.VIEW.ASYNC.S ;  /* 0x00000000000073c6 */ /* 0x000e260000000000 */
[----:B0-----:R0:W1:Y:S08]  /*0280*/  SYNCS.EXCH.64 URZ, [UR8+0x38830], UR4 ;  /* 0x03883004083f75b2 */ /* 0x0010700008000100 */
[----:B------:R0:W4:Y:S01]  /*0290*/  SYNCS.EXCH.64 URZ, [UR8+0x38840], UR6 ;  /* 0x03884006083f75b2 */ /* 0x0001220008000100 */
[----:B------:R0:W0:Y:S01]  /*02a0*/  SYNCS.EXCH.64 URZ, [UR8+0x38838], UR4 ;  /* 0x03883804083f75b2 */ /* 0x0000220008000100 */
[----:B------:R0:W0:Y:S01]  /*02b0*/  SYNCS.EXCH.64 URZ, [UR8+0x38848], UR6 ;  /* 0x03884806083f75b2 */ /* 0x0000220008000100 */
[----:B------:R-:W-:Y:S01]  /*02c0*/  NOP ;  /* 0x0000000000007918 */ /* 0x000fe20000000000 */
.L_x_0:
[----:B------:R-:W5:Y:S01]  /*02d0*/  SHFL.IDX PT, R3, R0, RZ, 0x1f ;  /* 0x00001fff00037589 */ /* 0x000f6200000e0000 */
[----:B------:R-:W-:Y:S01]  /*02e0*/  NOP ;  /* 0x0000000000007918 */ /* 0x000fe20000000000 */
[----:B-----5:R-:W-:-:S13]  /*02f0*/  ISETP.NE.AND P0, PT, R3, RZ, PT ;  /* 0x000000ff0300720c */ /* 0x020fda0003f05270 */
[----:B------:R-:W-:Y:S05]  /*0300*/  @P0 BRA `(.L_x_1) ;  /* 0x0000000000480947 */ /* 0x000fea0003800000 */
[----:B0-----:R-:W0:Y:S01]  /*0310*/  S2UR UR5, SR_CgaCtaId ;  /* 0x00000000000579c3 */ /* 0x001e220000008800 */
        /* <DEDUP_REMOVED lines=12> */
[----:B0-----:R0:W0:Y:S08]  /*03e0*/  SYNCS.EXCH.64 URZ, [UR8+0x38850], UR4 ;  /* 0x03885004083f75b2 */ /* 0x0010300008000100 */
[----:B------:R0:W0:Y:S01]  /*03f0*/  SYNCS.EXCH.64 URZ, [UR8+0x38860], UR6 ;  /* 0x03886006083f75b2 */ /* 0x0000220008000100 */
[----:B------:R0:W0:Y:S01]  /*0400*/  SYNCS.EXCH.64 URZ, [UR8+0x38858], UR4 ;  /* 0x03885804083f75b2 */ /* 0x0000220008000100 */
[----:B------:R0:W0:Y:S01]  /*0410*/  SYNCS.EXCH.64 URZ, [UR8+0x38868], UR6 ;  /* 0x03886806083f75b2 */ /* 0x0000220008000100 */
[----:B------:R-:W-:Y:S01]  /*0420*/  NOP ;  /* 0x0000000000007918 */ /* 0x000fe20000000000 */
.L_x_1:
[----:B------:R-:W5:Y:S01]  /*0430*/  SHFL.IDX PT, R3, R0, RZ, 0x1f ;  /* 0x00001fff00037589 */ /* 0x000f6200000e0000 */
[----:B------:R-:W-:Y:S01]  /*0440*/  NOP ;  /* 0x0000000000007918 */ /* 0x000fe20000000000 */
[----:B-----5:R-:W-:-:S13]  /*0450*/  ISETP.NE.AND P0, PT, R3, RZ, PT ;  /* 0x000000ff0300720c */ /* 0x020fda0003f05270 */
[----:B------:R-:W-:Y:S05]  /*0460*/  @P0 BRA `(.L_x_2) ;  /* 0x0000000000380947 */ /* 0x000fea0003800000 */
[----:B0-----:R-:W0:Y:S01]  /*0470*/  S2UR UR5, SR_CgaCtaId ;  /* 0x00000000000579c3 */ /* 0x001e220000008800 */
[----:B------:R-:W-:Y:S01]  /*0480*/  UMOV UR4, 0x400 ;  /* 0x0000040000047882 */ /* 0x000fe20000000000 */
[----:B------:R-:W-:Y:S01]  /*0490*/  UMOV UR7, 0x80 ;  /* 0x0000008000077882 */ /* 0x000fe20000000000 */
[----:B------:R-:W-:Y:S01]  /*04a0*/  ELECT P0, URZ, PT ;  /* 0x00000000003f782f */ /* 0x000fe20003800000 */
[----:B0-----:R-:W-:Y:S02]  /*04b0*/  ULEA UR6, UR5, UR4, 0x18 ;  /* 0x0000000405067291 */ /* 0x001fe4000f8ec03f */
[----:B------:R-:W-:-:S04]  /*04c0*/  UIADD3 UR4, -UR7, 0x100000, URZ ;  /* 0x0010000007047890 */ /* 0x000fc8000fffe13f */
[----:B------:R-:W-:Y:S02]  /*04d0*/  USHF.L.U32 UR5, UR4, 0xb, URZ ;  /* 0x0000000b04057899 */ /* 0x000fe4000800063f */
[----:B------:R-:W-:Y:S01]  /*04e0*/  USHF.L.U32 UR4, UR4, 0x1, URZ ;  /* 0x0000000104047899 */ /* 0x000fe2000800063f */
[----:B------:R-:W0:Y:S11]  /*04f0*/  FENCE.VIEW.ASYNC.S ;  /* 0x00000000000073c6 */ /* 0x000e360000000000 */
[----:B0-----:R0:W0:Y:S01]  /*0500*/  SYNCS.EXCH.64 URZ, [UR6+0x38870], UR4 ;  /* 0x03887004063f75b2 */ /* 0x0010220008000100 */
[----:B------:R0:W0:Y:S01]  /*0510*/  SYNCS.EXCH.64 URZ, [UR6+0x38880], UR4 ;  /* 0x03888004063f75b2 */ /* 0x0000220008000100 */
[----:B------:R0:W0:Y:S01]  /*0520*/  SYNCS.EXCH.64 URZ, [UR6+0x38878], UR4 ;  /* 0x03887804063f75b2 */ /* 0x0000220008000100 */
[----:B------:R0:W0:Y:S01]  /*0530*/  SYNCS.EXCH.64 URZ, [UR6+0x38888], UR4 ;  /* 0x03888804063f75b2 */ /* 0x0000220008000100 */
[----:B------:R-:W-:Y:S01]  /*0540*/  NOP ;  /* 0x0000000000007918 */ /* 0x000fe20000000000 */
.L_x_2:
        /* <DEDUP_REMOVED lines=22> */
.L_x_3:
[----:B------:R-:W5:Y:S01]  /*06b0*/  SHFL.IDX PT, R3, R0, RZ, 0x1f ;  /* 0x00001fff00037589 */ /* 0x000f6200000e0000 */
[----:B------:R-:W-:Y:S01]  /*06c0*/  R2UR UR9, R2 ;  /* 0x00000000020972ca */ /* 0x000fe200000e0000 */
        /* <DEDUP_REMOVED lines=21> */
.L_x_4:
[----:B------:R-:W-:Y:S01]  /*0820*/  UISETP.NE.AND UP0, UPT, UR9, URZ, UPT ;  /* 0x0000003f0900728c */ /* 0x000fe2000bf05270 */
[----:B------:R-:W-:Y:S01]  /*0830*/  NOP ;  /* 0x0000000000007918 */ /* 0x000fe20000000000 */
[----:B0-----:R-:W-:Y:S01]  /*0840*/  UMOV UR4, 0x1 ;  /* 0x0000000100047882 */ /* 0x001fe20000000000 */
[----:B------:R-:W-:Y:S01]  /*0850*/  ULDC.64 UR36, c[0x0][0x208] ;  /* 0x0000820000247ab9 */ /* 0x000fe20000000a00 */
[----:B------:R-:W-:Y:S01]  /*0860*/  USEL UR4, UR4, 0x2, !UP0 ;  /* 0x0000000204047887 */ /* 0x000fe2000c000000 */
[----:B-1234-:R-:W-:Y:S01]  /*0870*/  BAR.SYNC.DEFER_BLOCKING 0x0 ;  /* 0x0000000000007b1d */ /* 0x01efe20000010000 */
[----:B------:R-:W-:-:S04]  /*0880*/  PLOP3.LUT P0, PT, PT, PT, UP0, 0x80, 0x0 ;  /* 0x000000000000781c */ /* 0x000fc80003f0f008 */
[----:B------:R-:W-:-:S05]  /*0890*/  IMAD.U32 R2, RZ, RZ, UR4 ;  /* 0x00000004ff027e24 */ /* 0x000fca000f8e00ff */
[----:B------:R0:W-:Y:S04]  /*08a0*/  STL [R1+0xc], R2 ;  /* 0x00000c0201007387 */ /* 0x0001e80000100800 */
[----:B------:R-:W-:Y:S05]  /*08b0*/  @!P0 BRA `(.L_x_5) ;  /* 0x000000c400008947 */ /* 0x000fea0003800000 */
.L_x_6:
[----:B------:R-:W-:-:S08]  /*08c0*/  NOP ;  /* 0x0000000000007918 */ /* 0x000fd00000000000 */
[----:B------:R-:W1:Y:S02]  /*08d0*/  USETMAXREG.TRY_ALLOC.CTAPOOL UP0, 0xe8 ;  /* 0x000000e8000079c8 */ /* 0x000e640008000600 */
[----:B-1----:R-:W-:-:S13]  /*08e0*/  PLOP3.LUT P0, PT, PT, PT, UP0, 0x80, 0x0 ;  /* 0x000000000000781c */ /* 0x002fda0003f0f008 */
[----:B------:R-:W-:Y:S05]  /*08f0*/  @!P0 BRA `(.L_x_6) ;  /* 0xfffffffc00f08947 */ /* 0x000fea000383ffff */
[----:B------:R-:W1:Y:S08]  /*0900*/  S2UR UR4, SR_CTAID.X ;  /* 0x00000000000479c3 */ /* 0x000e700000002500 */
[----:B------:R-:W-:Y:S08]  /*0910*/  BAR.ARV 0x8, 0x180 ;  /* 0x0206000000007b1d */ /* 0x000ff00000002000 */
[----:B------:R-:W1:Y:S02]  /*0920*/  LDC R0, c[0x0][0xc34] ;  /* 0x00030d00ff007b82 */ /* 0x000e640000000800 */
[----:B-1----:R-:W-:-:S13]  /*0930*/  ISETP.LE.AND P0, PT, R0, UR4, PT ;  /* 0x0000000400007c0c */ /* 0x002fda000bf03270 */
[----:B------:R-:W-:Y:S05]  /*0940*/  @P0 EXIT ;  /* 0x000000000000094d */ /* 0x000fea0003800000 */
[----:B0-----:R-:W2:Y:S01]  /*0950*/  LDL R2, [R1+0xc] ;  /* 0x00000c0001027983 */ /* 0x001ea20000100800 */
[----:B------:R-:W-:Y:S01]  /*0960*/  VIADD R213, R27, 0xffffff80 ;  /* 0xffffff801bd57836 */ /* 0x000fe20000000000 */
[----:B------:R-:W-:Y:S01]  /*0970*/  UMOV UR38, URZ ;  /* 0x0000003f00267c82 */ /* 0x000fe20008000000 */
[----:B------:R-:W-:Y:S01]  /*0980*/  IMAD.U32 R214, RZ, RZ, UR4 ;  /* 0x00000004ffd67e24 */ /* 0x000fe2000f8e00ff */
[----:B------:R-:W-:Y:S02]  /*0990*/  UMOV UR4, URZ ;  /* 0x0000003f00047c82 */ /* 0x000fe40008000000 */
[----:B------:R-:W-:Y:S01]  /*09a0*/  SHF.R.S32.HI R0, RZ, 0x1f, R213 ;  /* 0x0000001fff007819 */ /* 0x000fe200000114d5 */
[----:B------:R-:W-:Y:S01]  /*09b0*/  IMAD.U32 R16, RZ, RZ, UR4 ;  /* 0x00000004ff107e24 */ /* 0x000fe2000f8e00ff */
[----:B------:R-:W-:Y:S02]  /*09c0*/  MOV R219, UR4 ;  /* 0x0000000400db7c02 */ /* 0x000fe40008000f00 */
[----:B------:R-:W-:-:S02]  /*09d0*/  LEA.HI R5, R0, R213, RZ, 0x5 ;  /* 0x000000d500057211 */ /* 0x000fc400078f28ff */
[CC--:B------:R-:W-:Y:S02]  /*09e0*/  LEA.HI R4, R0.reuse, R213.reuse, RZ, 0x4 ;  /* 0x000000d500047211 */ /* 0x0c0fe400078f20ff */
[CC--:B------:R-:W-:Y:S01]  /*09f0*/  LEA.HI R6, R0.reuse, R213.reuse, RZ, 0x2 ;  /* 0x000000d500067211 */ /* 0x0c0fe200078f10ff */
[----:B------:R-:W-:Y:S01]  /*0a00*/  IMAD.SHL.U32 R7, R5, 0x20, RZ ;  /* 0x0000002005077824 */ /* 0x000fe200078e00ff */
[----:B------:R-:W-:Y:S02]  /*0a10*/  LEA.HI R218, R0, R213, RZ, 0x3 ;  /* 0x000000d500da7211 */ /* 0x000fe400078f18ff */
[----:B------:R-:W-:Y:S02]  /*0a20*/  SHF.R.S32.HI R5, RZ, 0x4, R4 ;  /* 0x00000004ff057819 */ /* 0x000fe40000011404 */
[----:B------:R-:W-:Y:S02]  /*0a30*/  LOP3.LUT R10, R6, 0xfffffffc, RZ, 0xc0, !PT ;  /* 0xfffffffc060a7812 */ /* 0x000fe400078ec0ff */
[----:B------:R-:W-:-:S02]  /*0a40*/  LOP3.LUT R6, R4, 0x3fffff0, RZ, 0xc0, !PT ;  /* 0x03fffff004067812 */ /* 0x000fc400078ec0ff */
[----:B------:R-:W-:Y:S01]  /*0a50*/  LEA.HI R4, R4, R5, RZ, 0x1 ;  /* 0x0000000504047211 */ /* 0x000fe200078f08ff */
[----:B------:R-:W-:Y:S01]  /*0a60*/  IMAD.IADD R10, R213, 0x1, -R10 ;  /* 0x00000001d50a7824 */ /* 0x000fe200078e0a0a */
[----:B------:R-:W-:Y:S01]  /*0a70*/  LOP3.LUT R7, R7, 0xfffffc00, RZ, 0xc0, !PT ;  /* 0xfffffc0007077812 */ /* 0x000fe200078ec0ff */
[----:B------:R-:W-:Y:S01]  /*0a80*/  IMAD.IADD R6, R213, 0x1, -R6 ;  /* 0x00000001d5067824 */ /* 0x000fe200078e0a06 */
[----:B------:R-:W-:Y:S02]  /*0a90*/  LOP3.LUT R4, R4, 0x1ffffffe, RZ, 0xc0, !PT ;  /* 0x1ffffffe04047812 */ /* 0x000fe400078ec0ff */
[----:B------:R-:W-:Y:S01]  /*0aa0*/  LOP3.LUT R12, R218, 0xfffffff8, RZ, 0xc0, !PT ;  /* 0xfffffff8da0c7812 */ /* 0x000fe200078ec0ff */
[----:B------:R-:W-:Y:S01]  /*0ab0*/  IMAD R7, R6, 0x40, R7 ;  /* 0x0000004006077824 */ /* 0x000fe200078e0207 */
[----:B------:R-:W-:Y:S01]  /*0ac0*/  LEA.HI R6, R10, R10, RZ, 0x1 ;  /* 0x0000000a0a067211 */ /* 0x000fe200078f08ff */
[----:B------:R-:W-:Y:S01]  /*0ad0*/  IMAD.IADD R4, R5, 0x1, -R4 ;  /* 0x0000000105047824 */ /* 0x000fe200078e0a04 */
[----:B------:R-:W-:-:S03]  /*0ae0*/  SHF.R.S32.HI R218, RZ, 0x3, R218 ;  /* 0x00000003ffda7819 */ /* 0x000fc600000114da */
[----:B------:R-:W-:Y:S01]  /*0af0*/  IMAD R224, R4, 0x8, R7 ;  /* 0x0000000804e07824 */ /* 0x000fe200078e0207 */
[----:B--2---:R-:W-:Y:S02]  /*0b00*/  R2UR UR5, R2 ;  /* 0x00000000020572ca */ /* 0x004fe400000e0000 */
[----:B------:R-:W-:-:S04]  /*0b10*/  LEA.HI R2, R0, R213, RZ, 0x7 ;  /* 0x000000d500027211 */ /* 0x000fc800078f38ff */
[C---:B------:R-:W-:Y:S02]  /*0b20*/  LOP3.LUT R220, R2.reuse, 0xffffff80, RZ, 0xc0, !PT ;  /* 0xffffff8002dc7812 */ /* 0x040fe400078ec0ff */
[----:B------:R-:W-:Y:S02]  /*0b30*/  SHF.R.S32.HI R221, RZ, 0x7, R2 ;  /* 0x00000007ffdd7819 */ /* 0x000fe40000011402 */
[----:B------:R-:W-:Y:S02]  /*0b40*/  IADD3 R220, R213, -R220, RZ ;  /* 0x800000dcd5dc7210 */ /* 0x000fe40007ffe0ff */
[----:B------:R-:W-:Y:S01]  /*0b50*/  LEA.HI R2, R2, R221, RZ, 0x1 ;  /* 0x000000dd02027211 */ /* 0x000fe200078f08ff */
[----:B------:R-:W-:Y:S01]  /*0b60*/  ULOP3.LUT UR5, UR5, 0x1, URZ, 0xfc, !UPT ;  /* 0x0000000105057892 */ /* 0x000fe2000f8efc3f */
[----:B------:R-:W-:Y:S02]  /*0b70*/  SHF.R.S32.HI R3, RZ, 0x1f, R220 ;  /* 0x0000001fff037819 */ /* 0x000fe400000114dc */
[----:B------:R-:W-:-:S02]  /*0b80*/  LOP3.LUT R2, R2, 0x3fffffe, RZ, 0xc0, !PT ;  /* 0x03fffffe02027812 */ /* 0x000fc400078ec0ff */
[CC--:B------:R-:W-:Y:S01]  /*0b90*/  LEA.HI R0, R3.reuse, R220.reuse, RZ, 0x2 ;  /* 0x000000dc03007211 */ /* 0x0c0fe200078f10ff */
[----:B------:R-:W-:Y:S01]  /*0ba0*/  IMAD.U32 R226, RZ, RZ, UR5 ;  /* 0x00000005ffe27e24 */ /* 0x000fe2000f8e00ff */
[----:B------:R-:W-:Y:S01]  /*0bb0*/  LEA.HI R5, R3, R220, RZ, 0x5 ;  /* 0x000000dc03057211 */ /* 0x000fe200078f28ff */
[----:B------:R-:W-:Y:S01]  /*0bc0*/  IMAD.IADD R2, R221, 0x1, -R2 ;  /* 0x00000001dd027824 */ /* 0x000fe200078e0a02 */
[--C-:B------:R-:W-:Y:S02]  /*0bd0*/  SHF.R.S32.HI R8, RZ, 0x2, R0.reuse ;  /* 0x00000002ff087819 */ /* 0x100fe40000011400 */
[----:B------:R-:W-:Y:S02]  /*0be0*/  SHF.R.S32.HI R9, RZ, 0x1f, R0 ;  /* 0x0000001fff097819 */ /* 0x000fe40000011400 */
[----:B------:R-:W-:Y:S02]  /*0bf0*/  IADD3 R213, R213, -R12, RZ ;  /* 0x8000000cd5d57210 */ /* 0x000fe40007ffe0ff */
[----:B------:R-:W-:-:S02]  /*0c00*/  LEA.HI R9, R9, R8, RZ, 0x3 ;  /* 0x0000000809097211 */ /* 0x000fc400078f18ff */
[----:B------:R-:W-:Y:S01]  /*0c10*/  SHF.R.S32.HI R5, RZ, 0x5, R5 ;  /* 0x00000005ff057819 */ /* 0x000fe20000011405 */
[----:B------:R-:W-:Y:S01]  /*0c20*/  IMAD.SHL.U32 R19, R213, 0x8, RZ ;  /* 0x00000008d5137824 */ /* 0x000fe200078e00ff */
[----:B------:R-:W-:Y:S02]  /*0c30*/  LOP3.LUT R9, R9, 0xfffffff8, RZ, 0xc0, !PT ;  /* 0xfffffff809097812 */ /* 0x000fe400078ec0ff */
[----:B------:R-:W-:Y:S01]  /*0c40*/  LOP3.LUT R3, R0, 0x7ffffffc, RZ, 0xc0, !PT ;  /* 0x7ffffffc00037812 */ /* 0x000fe200078ec0ff */
[C---:B------:R-:W-:Y:S01]  /*0c50*/  VIADD R212, R19.reuse, 0x40 ;  /* 0x0000004013d47836 */ /* 0x040fe20000000000 */
[----:B------:R-:W-:Y:S01]  /*0c60*/  MOV R12, 0xfffffffe ;  /* 0xfffffffe000c7802 */ /* 0x000fe20000000f00 */
[----:B------:R-:W-:Y:S01]  /*0c70*/  IMAD.IADD R8, R8, 0x1, -R9 ;  /* 0x0000000108087824 */ /* 0x000fe200078e0a09 */
[----:B------:R-:W-:Y:S01]  /*0c80*/  LOP3.LUT R9, R6, 0x1ffffffe, RZ, 0xc0, !PT ;  /* 0x1ffffffe06097812 */ /* 0x000fe200078ec0ff */
[C---:B------:R-:W-:Y:S02]  /*0c90*/  VIADD R23, R19.reuse, 0x80 ;  /* 0x0000008013177836 */ /* 0x040fe40000000000 */
[----:B------:R-:W-:Y:S01]  /*0ca0*/  VIADD R22, R19, 0xc0 ;  /* 0x000000c013167836 */ /* 0x000fe20000000000 */
[----:B------:R-:W-:Y:S01]  /*0cb0*/  LEA R5, R5, R8, 0x4 ;  /* 0x0000000805057211 */ /* 0x000fe200078e20ff */
[----:B------:R-:W-:Y:S01]  /*0cc0*/  IMAD.IADD R3, R220, 0x1, -R3 ;  /* 0x00000001dc037824 */ /* 0x000fe200078e0a03 */
[----:B------:R-:W-:Y:S01]  /*0cd0*/  SHF.R.S32.HI R0, RZ, 0x1f, R23 ;  /* 0x0000001fff007819 */ /* 0x000fe20000011417 */
[----:B------:R-:W-:Y:S01]  /*0ce0*/  IMAD.IADD R9, R10, 0x1, -R9 ;  /* 0x000000010a097824 */ /* 0x000fe200078e0a09 */
[----:B------:R-:W-:Y:S01]  /*0cf0*/  LEA R222, R2, R5, 0x6 ;  /* 0x0000000502de7211 */ /* 0x000fe200078e30ff */
[----:B------:R-:W-:Y:S01]  /*0d00*/  IMAD R225, R3, R12, 0x50 ;  /* 0x0000005003e17424 */ /* 0x000fe200078e020c */
[----:B------:R-:W-:-:S02]  /*0d10*/  SHF.R.S32.HI R2, RZ, 0x1f, R212 ;  /* 0x0000001fff027819 */ /* 0x000fc400000114d4 */
[----:B------:R-:W-:Y:S01]  /*0d20*/  SHF.R.S32.HI R227, RZ, 0x1f, R22 ;  /* 0x0000001fffe37819 */ /* 0x000fe20000011416 */
[----:B------:R-:W-:-:S07]  /*0d30*/  IMAD R223, R9, 0x8, R222 ;  /* 0x0000000809df7824 */ /* 0x000fce00078e02de */
.L_x_39:
[----:B0-----:R-:W0:Y:S01]  /*0d40*/  SHFL.IDX PT, R0, R221, RZ, 0x1f ;  /* 0x00001fffdd007589 */ /* 0x001e2200000e0000 */
[----:B-1----:R-:W1:Y:S01]  /*0d50*/  S2UR UR61, SR_CgaCtaId ;  /* 0x00000000003d79c3 */ /* 0x002e620000008800 */
[----:B------:R-:W-:Y:S01]  /*0d60*/  ULDC.64 UR6, c[0x0][0x418] ;  /* 0x0001060000067ab9 */ /* 0x000fe20000000a00 */
[----:B------:R-:W-:Y:S01]  /*0d70*/  ULDC UR4, c[0x0][0xc38] ;  /* 0x00030e0000047ab9 */ /* 0x000fe20000000800 */
[----:B------:R-:W-:Y:S01]  /*0d80*/  UISETP.NE.U32.AND UP0, UPT, UR6, URZ, UPT ;  /* 0x0000003f0600728c */ /* 0x000fe2000bf05070 */
[----:B------:R-:W-:Y:S01]  /*0d90*/  R2UR UR13, R214 ;  /* 0x00000000d60d72ca */ /* 0x000fe200000e0000 */
[----:B------:R-:W-:Y:S01]  /*0da0*/  UISETP.NE.AND UP1, UPT, UR4, 0x1, UPT ;  /* 0x000000010400788c */ /* 0x000fe2000bf25270 */
[----:B------:R-:W-:Y:S02]  /*0db0*/  UMOV UR40, 0x400 ;  /* 0x0000040000287882 */ /* 0x000fe40000000000 */
[----:B------:R-:W-:Y:S01]  /*0dc0*/  ULDC UR4, c[0x0][0xc44] ;  /* 0x0003110000047ab9 */ /* 0x000fe20000000800 */
[----:B------:R-:W-:-:S02]  /*0dd0*/  UISETP.NE.AND.EX UP0, UPT, UR7, URZ, UPT, UP0 ;  /* 0x0000003f0700728c */ /* 0x000fc4000bf05300 */
[----:B------:R-:W-:Y:S01]  /*0de0*/  UISETP.NE.AND UP2, UPT, UR4, 0x1, UPT ;  /* 0x000000010400788c */ /* 0x000fe2000bf45270 */
[----:B------:R-:W-:Y:S01]  /*0df0*/  ULDC UR39, c[0x0][0x424] ;  /* 0x0001090000277ab9 */ /* 0x000fe20000000800 */
[----:B------:R-:W-:Y:S01]  /*0e00*/  ULDC UR10, c[0x0][0x2f0] ;  /* 0x0000bc00000a7ab9 */ /* 0x000fe20000000800 */
[----:B------:R-:W-:Y:S02]  /*0e10*/  USEL UR39, UR39, 0x1, UP0 ;  /* 0x0000000127277887 */ /* 0x000fe40008000000 */
[----:B------:R-:W-:Y:S01]  /*0e20*/  @UP1 ULDC UR4, c[0x0][0xc3c] ;  /* 0x00030f0000041ab9 */ /* 0x000fe20000000800 */
[----:B------:R-:W-:Y:S01]  /*0e30*/  @UP1 ULDC UR12, c[0x0][0xc40] ;  /* 0x00031000000c1ab9 */ /* 0x000fe20000000800 */
[----:B------:R-:W-:Y:S02]  /*0e40*/  UIMAD.WIDE.U32 UR4, UR13, UR4, URZ ;  /* 0x000000040d0472a5 */ /* 0x000fe4000f8e003f */
[----:B------:R-:W-:Y:S01]  /*0e50*/  UIMAD UR39, UR39, UR10, URZ ;  /* 0x0000000a272772a4 */ /* 0x000fe2000f8e023f */
[----:B0-----:R-:W-:Y:S01]  /*0e60*/  R2UR UR6, R0 ;  /* 0x00000000000672ca */ /* 0x001fe200000e0000 */
[----:B-1----:R-:W-:Y:S01]  /*0e70*/  ULEA UR40, UR61, UR40, 0x18 ;  /* 0x000000283d287291 */ /* 0x002fe2000f8ec03f */
[----:B------:R-:W-:Y:S01]  /*0e80*/  UMOV UR14, UR13 ;  /* 0x0000000d000e7c82 */ /* 0x000fe20008000000 */
[----:B------:R-:W-:-:S02]  /*0e90*/  @UP1 USHF.R.U32.HI UR14, URZ, UR12, UR5 ;  /* 0x0000000c3f0e1299 */ /* 0x000fc40008011605 */
[----:B------:R-:W-:Y:S01]  /*0ea0*/  UIADD3 UR11, UR40, 0x14400, URZ ;  /* 0x00014400280b7890 */ /* 0x000fe2000fffe03f */
[----:B------:R-:W-:-:S03]  /*0eb0*/  @UP2 ULDC.64 UR8, c[0x0][0xc48] ;  /* 0x0003120000082ab9 */ /* 0x000fc60000000a00 */
[----:B------:R-:W-:Y:S01]  /*0ec0*/  ULOP3.LUT UP0, URZ, UR11, 0x9f, URZ, 0xc0, !UPT ;  /* 0x0000009f0b3f7892 */ /* 0x000fe2000f80c03f */
[----:B------:R-:W-:Y:S01]  /*0ed0*/  MOV R217, UR14 ;  /* 0x0000000e00d97c02 */ /* 0x000fe20008000f00 */
[----:B------:R-:W-:Y:S02]  /*0ee0*/  UIMAD.WIDE.U32 UR4, UR14, UR8, URZ ;  /* 0x000000080e0472a5 */ /* 0x000fe4000f8e003f */
[----:B------:R-:W-:Y:S02]  /*0ef0*/  ULEA.HI UR7, UR6, UR6, URZ, 0x1 ;  /* 0x0000000606077291 */ /* 0x000fe4000f8f083f */
[----:B------:R-:W-:Y:S01]  /*0f00*/  PLOP3.LUT P0, PT, PT, PT, UP0, 0x80, 0x0 ;  /* 0x000000000000781c */ /* 0x000fe20003f0f008 */
[----:B------:R-:W-:Y:S01]  /*0f10*/  UMOV UR10, UR14 ;  /* 0x0000000e000a7c82 */ /* 0x000fe20008000000 */
[----:B------:R-:W-:Y:S02]  /*0f20*/  ULOP3.LUT UR7, UR7, 0x1e, URZ, 0xc0, !UPT ;  /* 0x0000001e07077892 */ /* 0x000fe4000f8ec03f */
[----:B------:R-:W-:-:S02]  /*0f30*/  @UP2 USHF.R.U32.HI UR10, URZ, UR9, UR5 ;  /* 0x000000093f0a2299 */ /* 0x000fc40008011605 */
[----:B------:R-:W-:Y:S02]  /*0f40*/  UIADD3 UR7, UR6, -UR7, URZ ;  /* 0x8000000706077290 */ /* 0x000fe4000fffe03f */
[----:B------:R-:W-:Y:S02]  /*0f50*/  UIADD3 UR6, UR39, 0x4f, URZ ;  /* 0x0000004f27067890 */ /* 0x000fe4000fffe03f */
[----:B------:R-:W-:Y:S01]  /*0f60*/  ULEA UR8, UR7, UR11, 0xd ;  /* 0x0000000b07087291 */ /* 0x000fe2000f8e683f */
[----:B------:R-:W-:Y:S01]  /*0f70*/  IMAD.U32 R216, RZ, RZ, UR10 ;  /* 0x0000000affd87e24 */ /* 0x000fe2000f8e00ff */
[----:B------:R-:W-:Y:S02]  /*0f80*/  UIMAD.WIDE UR6, UR6, 0x66666667, URZ ;  /* 0x66666667060678a5 */ /* 0x000fe4000f8e023f */
[----:B------:R-:W-:Y:S02]  /*0f90*/  USHF.R.U32.HI UR8, URZ, 0x4, UR8 ;  /* 0x000000043f087899 */ /* 0x000fe40008011608 */
[----:B------:R-:W-:Y:S01]  /*0fa0*/  USHF.R.U32.HI UR60, URZ, 0x1f, UR7 ;  /* 0x0000001f3f3c7899 */ /* 0x000fe20008011607 */
[----:B------:R-:W-:Y:S01]  /*0fb0*/  UMOV UR4, UR13 ;  /* 0x0000000d00047c82 */ /* 0x000fe20008000000 */
[----:B------:R-:W-:Y:S01]  /*0fc0*/  ULOP3.LUT UR41, UR8, 0x3fff, URZ, 0xc0, !UPT ;  /* 0x00003fff08297892 */ /* 0x000fe2000f8ec03f */
[----:B------:R-:W-:Y:S01]  /*0fd0*/  IMAD.U32 R215, RZ, RZ, UR4 ;  /* 0x00000004ffd77e24 */ /* 0x000fe2000f8e00ff */
[----:B------:R-:W-:Y:S01]  /*0fe0*/  ULEA.HI.SX32 UR60, UR7, UR60, 0x1b ;  /* 0x0000003c073c7291 */ /* 0x000fe2000f8fda3f */
[----:B--234-:R-:W-:Y:S11]  /*0ff0*/  @!P0 BRA `(.L_x_7) ;  /* 0x0000000000408947 */ /* 0x01cff60003800000 */
[----:B------:R-:W-:Y:S01]  /*1000*/  MOV R0, 0x0 ;  /* 0x0000000000007802 */ /* 0x000fe20000000f00 */
[----:B------:R-:W-:Y:S01]  /*1010*/  ULDC.64 UR4, c[0x4][0x138] ;  /* 0x01004e0000047ab9 */ /* 0x000fe20000000a00 */
[----:B------:R-:W-:Y:S01]  /*1020*/  ULDC.64 UR6, c[0x4][0xb8] ;  /* 0x01002e0000067ab9 */ /* 0x000fe20000000a00 */
[----:B------:R-:W-:Y:S01]  /*1030*/  IMAD.U32 R4, RZ, RZ, UR4 ;  /* 0x00000004ff047e24 */ /* 0x000fe2000f8e00ff */
[----:B------:R0:W1:Y:S01]  /*1040*/  LDC.64 R2, c[0x4][R0] ;  /* 0x0100000000027b82 */ /* 0x0000620000000a00 */
[----:B------:R-:W-:Y:S01]  /*1050*/  MOV R5, UR5 ;  /* 0x0000000500057c02 */ /* 0x000fe20008000f00 */
[----:B------:R-:W-:Y:S01]  /*1060*/  ULDC.64 UR4, c[0x4][0x140] ;  /* 0x0100500000047ab9 */ /* 0x000fe20000000a00 */
[----:B------:R-:W-:Y:S01]  /*1070*/  IMAD.U32 R10, RZ, RZ, UR6 ;  /* 0x00000006ff0a7e24 */ /* 0x000fe2000f8e00ff */
[----:B------:R-:W-:Y:S01]  /*1080*/  MOV R11, UR7 ;  /* 0x00000007000b7c02 */ /* 0x000fe20008000f00 */
[----:B------:R-:W-:Y:S02]  /*1090*/  IMAD.U32 R6, RZ, RZ, UR4 ;  /* 0x00000004ff067e24 */ /* 0x000fe4000f8e00ff */
[----:B------:R-:W-:-:S02]  /*10a0*/  IMAD.U32 R7, RZ, RZ, UR5 ;  /* 0x00000005ff077e24 */ /* 0x000fc4000f8e00ff */
[----:B------:R-:W-:Y:S02]  /*10b0*/  IMAD.MOV.U32 R8, RZ, RZ, 0x70 ;  /* 0x00000070ff087424 */ /* 0x000fe400078e00ff */
[----:B------:R-:W-:Y:S02]  /*10c0*/  IMAD.MOV.U32 R12, RZ, RZ, 0x1 ;  /* 0x00000001ff0c7424 */ /* 0x000fe400078e00ff */
[----:B0-----:R-:W-:-:S07]  /*10d0*/  IMAD.MOV.U32 R13, RZ, RZ, RZ ;  /* 0x000000ffff0d7224 */ /* 0x001fce00078e00ff */
[----:B------:R-:W-:-:S07]  /*10e0*/  LEPC R20, `(.L_x_7) ;  /* 0x000000001014794e */ /* 0x000fce0000000000 */
[----:B-1----:R-:W-:Y:S05]  /*10f0*/  CALL.ABS.NOINC R2 ;  /* 0x0000000002007343 */ /* 0x002fea0003c00000 */
.L_x_7:
[----:B------:R-:W-:Y:S02]  /*1100*/  R2UR UR4, R219 ;  /* 0x00000000db0472ca */ /* 0x000fe400000e0000 */
[----:B------:R-:W-:-:S11]  /*1110*/  R2UR UR5, R226 ;  /* 0x00000000e20572ca */ /* 0x000fd600000e0000 */
[----:B------:R-:W-:Y:S02]  /*1120*/  ULOP3.LUT UR4, UR4, 0x1, URZ, 0xc0, !UPT ;  /* 0x0000000104047892 */ /* 0x000fe4000f8ec03f */
[----:B------:R-:W-:-:S04]  /*1130*/  IMAD.U32 R2, RZ, RZ, UR5 ;  /* 0x00000005ff027e24 */ /* 0x000fc8000f8e00ff */
[----:B------:R-:W-:Y:S02]  /*1140*/  MOV R0, UR4 ;  /* 0x0000000400007c02 */ /* 0x000fe40008000f00 */
[----:B------:R-:W-:Y:S02]  /*1150*/  ISETP.NE.AND P0, PT, R2, 0x3, PT ;  /* 0x000000030200780c */ /* 0x000fe40003f05270 */
[----:B------:R-:W-:-:S04]  /*1160*/  SHF.L.U32 R0, R0, 0x1f, RZ ;  /* 0x0000001f00007819 */ /* 0x000fc800000006ff */
[----:B------:R-:W0:Y:S02]  /*1170*/  SYNCS.PHASECHK.TRANS64.TRYWAIT P1, [UR40+0x38800], R0 ;  /* 0x03880000ff0075a7 */ /* 0x000e240008020168 */
[----:B0-----:R-:W-:Y:S05]  /*1180*/  @!P1 BRA `(.L_x_8) ;  /* 0x000000f400909947 */ /* 0x001fea0003800000 */
.L_x_91:
[----:B------:R-:W-:Y:S05]  /*1190*/  @!P0 BRA `(.L_x_9) ;  /* 0x0000000000048947 */ /* 0x000fea0003800000 */
[----:B------:R-:W-:Y:S01]  /*11a0*/  BPT.TRAP 0x1 ;  /* 0x000000040000795c */ /* 0x000fe20000300000 */
.L_x_9:
[----:B------:R-:W-:Y:S01]  /*11b0*/  R2UR UR4, R16 ;  /* 0x00000000100472ca */ /* 0x000fe200000e0000 */
[----:B0-----:R-:W-:-:S05]  /*11c0*/  IMAD.U32 R0, RZ, RZ, UR38 ;  /* 0x00000026ff007e24 */ /* 0x001fca000f8e00ff */
[----:B------:R-:W-:-:S07]  /*11d0*/  LEA R0, R0, UR40, 0x3 ;  /* 0x0000002800007c11 */ /* 0x000fce000f8e18ff */
[----:B------:R-:W-:-:S05]  /*11e0*/  IMAD.U32 R3, RZ, RZ, UR4 ;  /* 0x00000004ff037e24 */ /* 0x000fca000f8e00ff */
[----:B------:R-:W-:-:S04]  /*11f0*/  SHF.L.U32 R3, R3, 0x1f, RZ ;  /* 0x0000001f03037819 */ /* 0x000fc800000006ff */
[----:B------:R0:W1:Y:S01]  /*1200*/  SYNCS.PHASECHK.TRANS64.TRYWAIT P1, [R0+URZ+0x38830], R3 ;  /* 0x03883003000075a7 */ /* 0x000062000802017f */
[----:B------:R-:W-:Y:S05]  /*1210*/  @!P0 BRA `(.L_x_10) ;  /* 0x0000000000048947 */ /* 0x000fea0003800000 */
[----:B------:R-:W-:Y:S01]  /*1220*/  BPT.TRAP 0x1 ;  /* 0x000000040000795c */ /* 0x000fe20000300000 */
.L_x_10:
[----:B------:R-:W-:Y:S01]  /*1230*/  MOV R151, RZ ;  /* 0x000000ff00977202 */ /* 0x000fe20000000f00 */
[----:B-1----:R-:W-:Y:S06]  /*1240*/  @P1 BRA `(.L_x_11) ;  /* 0x0000000000081947 */ /* 0x002fec0003800000 */
[----:B------:R-:W1:Y:S02]  /*1250*/  SYNCS.PHASECHK.TRANS64.TRYWAIT P1, [R0+URZ+0x38830], R3 ;  /* 0x03883003000075a7 */ /* 0x000e64000802017f */
[----:B-1----:R-:W-:Y:S05]  /*1260*/  @!P1 BRA `(.L_x_12) ;  /* 0x000000f400709947 */ /* 0x002fea0003800000 */
.L_x_11:
[----:B------:R-:W-:Y:S05]  /*1270*/  WARPSYNC.ALL ;  /* 0x0000000000007948 */ /* 0x000fea0003800000 */
[----:B------:R-:W-:Y:S01]  /*1280*/  UIADD3 UR40, UR40, 0x24400, URZ ;  /* 0x0002440028287890 */ /* 0x000fe2000fffe03f */
[----:B------:R-:W-:Y:S01]  /*1290*/  WARPGROUP.ARRIVE ;  /* 0x00000000000079c5 */ /* 0x000fe20000000000 */
[----:B------:R-:W-:Y:S01]  /*12a0*/  ULOP3.LUT UR5, UR41, 0x10000, URZ, 0xfc, !UPT ;  /* 0x0001000029057892 */ /* 0x000fe2000f8efc3f */
[----:B------:R-:W-:Y:S01]  /*12b0*/  MOV R4, UR39 ;  /* 0x0000002700047c02 */ /* 0x000fe20008000f00 */
[----:B------:R-:W-:Y:S01]  /*12c0*/  USHF.R.U32.HI UR40, URZ, 0x4, UR40 ;  /* 0x000000043f287899 */ /* 0x000fe20008011628 */
[----:B------:R-:W-:Y:S01]  /*12d0*/  MOV R5, UR38 ;  /* 0x0000002600057c02 */ /* 0x000fe20008000f00 */
[----:B------:R-:W-:Y:S01]  /*12e0*/  UMOV UR17, 0x40000040 ;  /* 0x4000004000117882 */ /* 0x000fe20000000000 */
[----:B------:R-:W-:Y:S01]  /*12f0*/  UMOV UR19, 0x40000040 ;  /* 0x4000004000137882 */ /* 0x000fe20000000000 */
[----:B------:R-:W-:Y:S01]  /*1300*/  ULOP3.LUT UR40, UR40, 0x3fff, URZ, 0xc0, !UPT ;  /* 0x00003fff28287892 */ /* 0x000fe2000f8ec03f */
[----:B------:R-:W-:Y:S01]  /*1310*/  IMAD.U32 R15, RZ, RZ, UR17 ;  /* 0x00000011ff0f7e24 */ /* 0x000fe2000f8e00ff */
[----:B------:R-:W-:Y:S01]  /*1320*/  UMOV UR16, UR5 ;  /* 0x0000000500107c82 */ /* 0x000fe20008000000 */
[----:B------:R-:W-:Y:S01]  /*1330*/  UMOV UR9, UR17 ;  /* 0x0000001100097c82 */ /* 0x000fe20008000000 */
[----:B------:R-:W-:Y:S01]  /*1340*/  ULOP3.LUT UR4, UR40, 0x10000, URZ, 0xfc, !UPT ;  /* 0x0001000028047892 */ /* 0x000fe2000f8efc3f */
[----:B------:R-:W-:Y:S01]  /*1350*/  IMAD.U32 R14, RZ, RZ, UR16 ;  /* 0x00000010ff0e7e24 */ /* 0x000fe2000f8e00ff */
[----:B------:R-:W-:Y:S01]  /*1360*/  UMOV UR8, UR16 ;  /* 0x0000001000087c82 */ /* 0x000fe20008000000 */
[----:B------:R-:W-:Y:S01]  /*1370*/  UMOV UR11, 0x40000040 ;  /* 0x40000040000b7882 */ /* 0x000fe20000000000 */
[----:B------:R-:W-:Y:S01]  /*1380*/  UMOV UR12, UR16 ;  /* 0x00000010000c7c82 */ /* 0x000fe20008000000 */
[----:B------:R-:W-:Y:S01]  /*1390*/  UMOV UR13, UR17 ;  /* 0x00000011000d7c82 */ /* 0x000fe20008000000 */
[----:B------:R-:W-:Y:S01]  /*13a0*/  IMAD.U32 R18, RZ, RZ, UR4 ;  /* 0x00000004ff127e24 */ /* 0x000fe2000f8e00ff */
[----:B------:R-:W-:Y:S01]  /*13b0*/  UIMAD UR4, UR38, 0xa00, UR4 ;  /* 0x00000a00260478a4 */ /* 0x000fe2000f8e0204 */
[----:B------:R-:W-:Y:S01]  /*13c0*/  MOV R17, UR37 ;  /* 0x0000002500117c02 */ /* 0x000fe20008000f00 */
[----:B------:R-:W-:Y:S01]  /*13d0*/  UMOV UR15, 0x40000040 ;  /* 0x40000040000f7882 */ /* 0x000fe20000000000 */
[----:B------:R-:W-:Y:S01]  /*13e0*/  UMOV UR23, 0x40000040 ;  /* 0x4000004000177882 */ /* 0x000fe20000000000 */
[----:B------:R-:W-:Y:S01]  /*13f0*/  UIADD3 UR10, UR4, 0x80, URZ ;  /* 0x00000080040a7890 */ /* 0x000fe2000fffe03f */
[----:B------:R-:W-:Y:S01]  /*1400*/  MOV R20, UR36 ;  /* 0x0000002400147c02 */ /* 0x000fe20008000f00 */
[----:B------:R-:W-:-:S02]  /*1410*/  UIADD3 UR14, UR4, 0x100, URZ ;  /* 0x00000100040e7890 */ /* 0x000fc4000fffe03f */
[----:B------:R-:W-:Y:S01]  /*1420*/  UMOV UR18, UR4 ;  /* 0x0000000400127c82 */ /* 0x000fe20008000000 */
[----:B------:R-:W-:Y:S01]  /*1430*/  UIADD3 UR6, UR4, 0x180, URZ ;  /* 0x0000018004067890 */ /* 0x000fe2000fffe03f */
[----:B------:R-:W-:Y:S01]  /*1440*/  HGMMA.64x16x16.F32.BF16 R56, gdesc[UR16], RZ, !UPT, gsb0 ;  /* 0x00200000103879f0 */ /* 0x000fe2000c0018ff */
[----:B------:R-:W-:Y:S01]  /*1450*/  UIADD3 UR7, UR4, 0x200, URZ ;  /* 0x0000020004077890 */ /* 0x000fe2000fffe03f */
[----:B------:R-:W-:Y:S01]  /*1460*/  UMOV UR19, 0x40000040 ;  /* 0x4000004000137882 */ /* 0x000fe20000000000 */
[----:B------:R-:W-:Y:S02]  /*1470*/  UIADD3 UR22, UR4, 0x384, URZ ;  /* 0x0000038404167890 */ /* 0x000fe4000fffe03f */
[----:B------:R-:W-:Y:S01]  /*1480*/  UIADD3 UR26, UR4, 0x386, URZ ;  /* 0x00000386041a7890 */ /* 0x000fe2000fffe03f */
[----:B------:R-:W-:Y:S01]  /*1490*/  UMOV UR27, 0x40000040 ;  /* 0x40000040001b7882 */ /* 0x000fe20000000000 */
        /* <DEDUP_REMOVED lines=14> */
[----:B------:R-:W-:Y:S01]  /*1580*/  UMOV UR39, 0x40000040 ;  /* 0x4000004000277882 */ /* 0x000fe20000000000 */
[----:B------:R-:W-:-:S02]  /*1590*/  WARPGROUP.DEPBAR.LE gsb0, 0x0 ;  /* 0x00008000000079c5 */ /* 0x000fc40000010000 */
[----:B------:R-:W-:-:S06]  /*15a0*/  WARPGROUP.ARRIVE ;  /* 0x00000000000079c5 */ /* 0x000fcc0000000000 */
[----:B------:R-:W-:Y:S01]  /*15b0*/  HGMMA.64x16x16.F32.BF16 R48, gdesc[UR8], RZ, !UPT, gsb0 ;  /* 0x00200000083079f0 */ /* 0x000fe2000c0018ff */
[----:B------:R-:W-:Y:S01]  /*15c0*/  UMOV UR8, UR16 ;  /* 0x0000001000087c82 */ /* 0x000fe20008000000 */
[----:B------:R-:W-:Y:S01]  /*15d0*/  UMOV UR9, UR17 ;  /* 0x0000001100097c82 */ /* 0x000fe20008000000 */
[----:B------:R-:W-:Y:S01]  /*15e0*/  UMOV UR10, UR6 ;  /* 0x00000006000a7c82 */ /* 0x000fe20008000000 */
[----:B------:R-:W-:Y:S01]  /*15f0*/  UMOV UR11, 0x40000040 ;  /* 0x40000040000b7882 */ /* 0x000fe20000000000 */
[----:B------:R-:W-:Y:S01]  /*1600*/  UIADD3 UR6, UR5, 0x2, URZ ;  /* 0x0000000205067890 */ /* 0x000fe2000fffe03f */
[----:B------:R-:W-:Y:S02]  /*1610*/  WARPGROUP.DEPBAR.LE gsb0, 0x0 ;  /* 0x00008000000079c5 */ /* 0x000fe40000010000 */
[----:B------:R-:W-:-:S06]  /*1620*/  WARPGROUP.ARRIVE ;  /* 0x00000000000079c5 */ /* 0x000fcc0000000000 */
[----:B------:R-:W-:Y:S01]  /*1630*/  HGMMA.64x16x16.F32.BF16 R40, gdesc[UR12], RZ, !UPT, gsb0 ;  /* 0x002000000c2879f0 */ /* 0x000fe2000c0018ff */
[----:B------:R-:W-:Y:S01]  /*1640*/  UIADD3 UR14, UR4, 0x102, URZ ;  /* 0x00000102040e7890 */ /* 0x000fe2000fffe03f */
[----:B------:R-:W-:Y:S01]  /*1650*/  UMOV UR15, 0x40000040 ;  /* 0x40000040000f7882 */ /* 0x000fe20000000000 */
[----:B------:R-:W-:Y:S02]  /*1660*/  WARPGROUP.DEPBAR.LE gsb0, 0x0 ;  /* 0x00008000000079c5 */ /* 0x000fe40000010000 */
[----:B------:R-:W-:-:S06]  /*1670*/  WARPGROUP.ARRIVE ;  /* 0x00000000000079c5 */ /* 0x000fcc0000000000 */
[----:B------:R-:W-:Y:S01]  /*1680*/  HGMMA.64x16x16.F32.BF16 R32, gdesc[UR8], RZ, !UPT, gsb0 ;  /* 0x00200000082079f0 */ /* 0x000fe2000c0018ff */
[----:B------:R-:W-:Y:S01]  /*1690*/  UMOV UR8, UR16 ;  /* 0x0000001000087c82 */ /* 0x000fe20008000000 */
[----:B------:R-:W-:Y:S01]  /*16a0*/  UMOV UR9, UR17 ;  /* 0x0000001100097c82 */ /* 0x000fe20008000000 */
[----:B------:R-:W-:Y:S01]  /*16b0*/  UMOV UR10, UR7 ;  /* 0x00000007000a7c82 */ /* 0x000fe20008000000 */
[----:B------:R-:W-:Y:S01]  /*16c0*/  UMOV UR11, 0x40000040 ;  /* 0x40000040000b7882 */ /* 0x000fe20000000000 */
[----:B------:R-:W-:Y:S01]  /*16d0*/  UMOV UR16, UR6 ;  /* 0x0000000600107c82 */ /* 0x000fe20008000000 */
[----:B------:R-:W-:Y:S01]  /*16e0*/  UIADD3 UR6, UR4, 0x2, URZ ;  /* 0x0000000204067890 */ /* 0x000fe2000fffe03f */
[----:B------:R-:W-:Y:S01]  /*16f0*/  MOV R12, UR16 ;  /* 0x00000010000c7c02 */ /* 0x000fe20008000f00 */
[----:B------:R-:W-:Y:S01]  /*1700*/  UMOV UR17, 0x40000040 ;  /* 0x4000004000117882 */ /* 0x000fe20000000000 */
[----:B------:R-:W-:Y:S01]  /*1710*/  UMOV UR12, UR16 ;  /* 0x00000010000c7c82 */ /* 0x000fe20008000000 */
[----:B------:R-:W-:Y:S01]  /*1720*/  UMOV UR13, UR17 ;  /* 0x00000011000d7c82 */ /* 0x000fe20008000000 */
[----:B------:R-:W-:Y:S01]  /*1730*/  UIADD3 UR7, UR4, 0x202, URZ ;  /* 0x0000020204077890 */ /* 0x000fe2000fffe03f */
[----:B------:R-:W-:Y:S01]  /*1740*/  IMAD.U32 R13, RZ, RZ, UR17 ;  /* 0x00000011ff0d7e24 */ /* 0x000fe2000f8e00ff */
[----:B------:R-:W-:Y:S01]  /*1750*/  UMOV UR18, UR6 ;  /* 0x0000000600127c82 */ /* 0x000fe20008000000 */
[----:B------:R-:W-:Y:S01]  /*1760*/  UIADD3 UR6, UR4, 0x182, URZ ;  /* 0x0000018204067890 */ /* 0x000fe2000fffe03f */
[----:B------:R-:W-:-:S02]  /*1770*/  WARPGROUP.DEPBAR.LE gsb0, 0x0 ;  /* 0x00008000000079c5 */ /* 0x000fc40000010000 */
[----:B------:R-:W-:-:S06]  /*1780*/  WARPGROUP.ARRIVE ;  /* 0x00000000000079c5 */ /* 0x000fcc0000000000 */
[----:B------:R-:W-:Y:S01]  /*1790*/  HGMMA.64x16x16.F32.BF16 R24, gdesc[UR8], RZ, !UPT, gsb0 ;  /* 0x00200000081879f0 */ /* 0x000fe2000c0018ff */
[----:B------:R-:W-:Y:S01]  /*17a0*/  UIADD3 UR10, UR4, 0x82, URZ ;  /* 0x00000082040a7890 */ /* 0x000fe2000fffe03f */
[----:B------:R-:W-:Y:S01]  /*17b0*/  UMOV UR8, UR16 ;  /* 0x0000001000087c82 */ /* 0x000fe20008000000 */
[----:B------:R-:W-:Y:S01]  /*17c0*/  UMOV UR9, UR17 ;  /* 0x0000001100097c82 */ /* 0x000fe20008000000 */
[----:B------:R-:W-:Y:S01]  /*17d0*/  UMOV UR11, 0x40000040 ;  /* 0x40000040000b7882 */ /* 0x000fe20000000000 */
[----:B------:R-:W-:Y:S02]  /*17e0*/  WARPGROUP.DEPBAR.LE gsb0, 0x0 ;  /* 0x00008000000079c5 */ /* 0x000fe40000010000 */
[----:B------:R-:W-:-:S06]  /*17f0*/  WARPGROUP.ARRIVE ;  /* 0x00000000000079c5 */ /* 0x000fcc0000000000 */
[----:B------:R-:W-:Y:S01]  /*1800*/  HGMMA.64x16x16.F32.BF16 R56, gdesc[UR16], R56, gsb0 ;  /* 0x00200000103879f0 */ /* 0x000fe20008001838 */
[----:B------:R-:W-:Y:S02]  /*1810*/  UMOV UR19, 0x40000040 ;  /* 0x4000004000137882 */ /* 0x000fe40000000000 */
[----:B------:R-:W-:Y:S02]  /*1820*/  WARPGROUP.DEPBAR.LE gsb0, 0x0 ;  /* 0x00008000000079c5 */ /* 0x000fe40000010000 */
[----:B------:R-:W-:-:S06]  /*1830*/  WARPGROUP.ARRIVE ;  /* 0x00000000000079c5 */ /* 0x000fcc0000000000 */
[----:B------:R-:W-:Y:S01]  /*1840*/  HGMMA.64x16x16.F32.BF16 R48, gdesc[UR8], R48, gsb0 ;  /* 0x00200000083079f0 */ /* 0x000fe20008001830 */
[----:B------:R-:W-:Y:S01]  /*1850*/  UMOV UR8, UR16 ;  /* 0x0000001000087c82 */ /* 0x000fe20008000000 */
[----:B------:R-:W-:Y:S01]  /*1860*/  UMOV UR9, UR17 ;  /* 0x0000001100097c82 */ /* 0x000fe20008000000 */
[----:B------:R-:W-:Y:S01]  /*1870*/  UMOV UR10, UR6 ;  /* 0x00000006000a7c82 */ /* 0x000fe20008000000 */
[----:B------:R-:W-:Y:S01]  /*1880*/  UMOV UR11, 0x40000040 ;  /* 0x40000040000b7882 */ /* 0x000fe20000000000 */
[----:B------:R-:W-:Y:S01]  /*1890*/  UIADD3 UR6, UR5, 0x4, URZ ;  /* 0x0000000405067890 */ /* 0x000fe2000fffe03f */
[----:B------:R-:W-:Y:S02]  /*18a0*/  WARPGROUP.DEPBAR.LE gsb0, 0x0 ;  /* 0x00008000000079c5 */ /* 0x000fe40000010000 */
[----:B------:R-:W-:-:S06]  /*18b0*/  WARPGROUP.ARRIVE ;  /* 0x00000000000079c5 */ /* 0x000fcc0000000000 */
[----:B------:R-:W-:Y:S01]  /*18c0*/  HGMMA.64x16x16.F32.BF16 R40, gdesc[UR12], R40, gsb0 ;  /* 0x002000000c2879f0 */ /* 0x000fe20008001828 */
[----:B------:R-:W-:Y:S01]  /*18d0*/  UIADD3 UR14, UR4, 0x104, URZ ;  /* 0x00000104040e7890 */ /* 0x000fe2000fffe03f */
[----:B------:R-:W-:Y:S01]  /*18e0*/  UMOV UR15, 0x40000040 ;  /* 0x40000040000f7882 */ /* 0x000fe20000000000 */
[----:B------:R-:W-:Y:S02]  /*18f0*/  WARPGROUP.DEPBAR.LE gsb0, 0x0 ;  /* 0x00008000000079c5 */ /* 0x000fe40000010000 */
[----:B------:R-:W-:-:S06]  /*1900*/  WARPGROUP.ARRIVE ;  /* 0x00000000000079c5 */ /* 0x000fcc0000000000 */
[----:B------:R-:W-:Y:S01]  /*1910*/  HGMMA.64x16x16.F32.BF16 R32, gdesc[UR8], R32, gsb0 ;  /* 0x00200000082079f0 */ /* 0x000fe20008001820 */
[----:B------:R-:W-:Y:S01]  /*1920*/  UMOV UR8, UR16 ;  /* 0x0000001000087c82 */ /* 0x000fe20008000000 */
[----:B------:R-:W-:Y:S01]  /*1930*/  UMOV UR9, UR17 ;  /* 0x0000001100097c82 */ /* 0x000fe20008000000 */
[----:B------:R-:W-:Y:S01]  /*1940*/  UMOV UR10, UR7 ;  /* 0x00000007000a7c82 */ /* 0x000fe20008000000 */
[----:B------:R-:W-:Y:S01]  /*1950*/  UMOV UR11, 0x40000040 ;  /* 0x40000040000b7882 */ /* 0x000fe20000000000 */
[----:B------:R-:W-:Y:S01]  /*1960*/  UMOV UR16, UR6 ;  /* 0x0000000600107c82 */ /* 0x000fe20008000000 */
[----:B------:R-:W-:Y:S01]  /*1970*/  UIADD3 UR6, UR4, 0x4, URZ ;  /* 0x0000000404067890 */ /* 0x000fe2000fffe03f */
[----:B------:R-:W-:Y:S01]  /*1980*/  IMAD.U32 R10, RZ, RZ, UR16 ;  /* 0x00000010ff0a7e24 */ /* 0x000fe2000f8e00ff */
        /* <DEDUP_REMOVED lines=9> */
[----:B------:R-:W-:Y:S01]  /*1a20*/  HGMMA.64x16x16.F32.BF16 R24, gdesc[UR8], R24, gsb0 ;  /* 0x00200000081879f0 */ /* 0x000fe20008001818 */
        /* <DEDUP_REMOVED lines=74> */
[----:B------:R-:W-:Y:S02]  /*1ed0*/  UIADD3 UR8, UR5, 0x400, URZ ;  /* 0x0000040005087890 */ /* 0x000fe4000fffe03f */
[----:B------:R-:W-:Y:S01]  /*1ee0*/  UIADD3 UR10, UR4, 0x280, URZ ;  /* 0x00000280040a7890 */ /* 0x000fe2000fffe03f */
[----:B------:R-:W-:Y:S01]  /*1ef0*/  UMOV UR9, 0x40000040 ;  /* 0x4000004000097882 */ /* 0x000fe20000000000 */
[----:B------:R-:W-:Y:S01]  /*1f00*/  UMOV UR11, 0x40000040 ;  /* 0x40000040000b7882 */ /* 0x000fe20000000000 */
[----:B------:R-:W-:Y:S02]  /*1f10*/  UMOV UR13, UR9 ;  /* 0x00000009000d7c82 */ /* 0x000fe40008000000 */
[----:B------:R-:W-:Y:S01]  /*1f20*/  UMOV UR12, UR8 ;  /* 0x00000008000c7c82 */ /* 0x000fe20008000000 */
[----:B------:R-:W-:Y:S02]  /*1f30*/  WARPGROUP.DEPBAR.LE gsb0, 0x0 ;  /* 0x00008000000079c5 */ /* 0x000fe40000010000 */
[----:B------:R-:W-:-:S06]  /*1f40*/  WARPGROUP.ARRIVE ;  /* 0x00000000000079c5 */ /* 0x000fcc0000000000 */
[----:B------:R-:W-:Y:S01]  /*1f50*/  HGMMA.64x16x16.F32.BF16 R56, gdesc[UR8], R56, gsb0 ;  /* 0x00200000083879f0 */ /* 0x000fe20008001838 */
[----:B------:R-:W-:Y:S01]  /*1f60*/  UMOV UR10, UR6 ;  /* 0x00000006000a7c82 */ /* 0x000fe20008000000 */
[----:B------:R-:W-:Y:S01]  /*1f70*/  UMOV UR11, 0x40000040 ;  /* 0x40000040000b7882 */ /* 0x000fe20000000000 */
[----:B------:R-:W-:Y:S01]  /*1f80*/  UIADD3 UR6, UR4, 0x480, URZ ;  /* 0x0000048004067890 */ /* 0x000fe2000fffe03f */
        /* <DEDUP_REMOVED lines=15> */
[----:B01----:R-:W-:Y:S02]  /*2080*/  MOV R3, UR12 ;  /* 0x0000000c00037c02 */ /* 0x003fe40008000f00 */
[----:B------:R-:W-:Y:S01]  /*2090*/  MOV R2, UR13 ;  /* 0x0000000d00027c02 */ /* 0x000fe20008000f00 */
[----:B------:R-:W-:-:S02]  /*20a0*/  WARPGROUP.DEPBAR.LE gsb0, 0x0 ;  /* 0x00008000000079c5 */ /* 0x000fc40000010000 */
        /* <DEDUP_REMOVED lines=39> */
[----:B------:R-:W-:Y:S01]  /*2320*/  UMOV UR13, 0x40000040 ;  /* 0x40000040000d7882 */ /* 0x000fe20000000000 */
[----:B------:R-:W-:Y:S01]  /*2330*/  UMOV UR15, 0x40000040 ;  /* 0x40000040000f7882 */ /* 0x000fe20000000000 */
[----:B------:R-:W-:Y:S01]  /*2340*/  UMOV UR37, UR13 ;  /* 0x0000000d00257c82 */ /* 0x000fe20008000000 */
[----:B------:R-:W-:Y:S01]  /*2350*/  IMAD.U32 R7, RZ, RZ, UR13 ;  /* 0x0000000dff077e24 */ /* 0x000fe2000f8e00ff */
        /* <DEDUP_REMOVED lines=29> */
[----:B------:R-:W-:Y:S03]  /*2530*/  HGMMA.64x16x16.F32.BF16 R24, gdesc[UR16], R24, gsb0 ;  /* 0x00200000101879f0 */ /* 0x000fe60008001818 */
        /* <DEDUP_REMOVED lines=195> */
[----:B------:R-:W-:-:S07]  /*3170*/  UIADD3 UR5, UR5, 0xc06, URZ ;  /* 0x00000c0605057890 */ /* 0x000fce000fffe03f */
[----:B------:R-:W-:Y:S01]  /*3180*/  UMOV UR12, UR5 ;  /* 0x00000005000c7c82 */ /* 0x000fe20008000000 */
[----:B------:R-:W-:Y:S01]  /*3190*/  UIADD3 UR5, UR4, 0x786, URZ ;  /* 0x0000078604057890 */ /* 0x000fe2000fffe03f */
[----:B------:R-:W-:Y:S01]  /*31a0*/  IMAD.U32 R6, RZ, RZ, UR12 ;  /* 0x0000000cff067e24 */ /* 0x000fe2000f8e00ff */
[----:B------:R-:W-:-:S05]  /*31b0*/  UMOV UR36, UR12 ;  /* 0x0000000c00247c82 */ /* 0x000fca0008000000 */
        /* <DEDUP_REMOVED lines=40> */
[----:B------:R-:W-:-:S07]  /*3440*/  UIADD3 UR7, UR4, 0x806, URZ ;  /* 0x0000080604077890 */ /* 0x000fce000fffe03f */
[----:B------:R-:W-:Y:S01]  /*3450*/  UMOV UR38, UR7 ;  /* 0x0000000700267c82 */ /* 0x000fe20008000000 */
[----:B------:R-:W-:Y:S01]  /*3460*/  UMOV UR7, 0x40000040 ;  /* 0x4000004000077882 */ /* 0x000fe20000000000 */
[----:B------:R-:W-:Y:S02]  /*3470*/  WARPGROUP.DEPBAR.LE gsb0, 0x0 ;  /* 0x00008000000079c5 */ /* 0x000fe40000010000 */
[----:B------:R-:W-:-:S06]  /*3480*/  WARPGROUP.ARRIVE ;  /* 0x00000000000079c5 */ /* 0x000fcc0000000000 */
[----:B------:R-:W-:Y:S03]  /*3490*/  HGMMA.64x16x16.F32.BF16 R24, gdesc[UR52], R24, gsb0 ;  /* 0x00200000341879f0 */ /* 0x000fe60008001818 */
[----:B------:R-:W-:Y:S02]  /*34a0*/  WARPGROUP.DEPBAR.LE gsb0, 0x0 ;  /* 0x00008000000079c5 */ /* 0x000fe40000010000 */
[----:B------:R-:W-:-:S06]  /*34b0*/  WARPGROUP.ARRIVE ;  /* 0x00000000000079c5 */ /* 0x000fcc0000000000 */
[----:B------:R-:W-:Y:S01]  /*34c0*/  HGMMA.64x16x16.F32.BF16 R56, gdesc[UR12], R56, gsb0 ;  /* 0x002000000c3879f0 */ /* 0x000fe20008001838 */
[----:B------:R-:W-:Y:S01]  /*34d0*/  UMOV UR14, UR12 ;  /* 0x0000000c000e7c82 */ /* 0x000fe20008000000 */
[----:B------:R-:W-:Y:S01]  /*34e0*/  UMOV UR15, UR13 ;  /* 0x0000000d000f7c82 */ /* 0x000fe20008000000 */
[----:B------:R-:W-:Y:S01]  /*34f0*/  UMOV UR4, UR14 ;  /* 0x0000000e00047c82 */ /* 0x000fe20008000000 */
[----:B------:R-:W-:Y:S01]  /*3500*/  UMOV UR5, UR15 ;  /* 0x0000000f00057c82 */ /* 0x000fe20008000000 */
[----:B------:R-:W-:Y:S02]  /*3510*/  R2UR UR13, R2 ;  /* 0x00000000020d72ca */ /* 0x000fe400000e0000 */
[----:B------:R-:W-:Y:S01]  /*3520*/  R2UR UR12, R3 ;  /* 0x00000000030c72ca */ /* 0x000fe200000e0000 */
[----:B------:R-:W-:Y:S02]  /*3530*/  WARPGROUP.DEPBAR.LE gsb0, 0x0 ;  /* 0x00008000000079c5 */ /* 0x000fe40000010000 */
[----:B------:R-:W-:-:S06]  /*3540*/  WARPGROUP.ARRIVE ;  /* 0x00000000000079c5 */ /* 0x000fcc0000000000 */
[----:B------:R-:W-:Y:S01]  /*3550*/  HGMMA.64x16x16.F32.BF16 R48, gdesc[UR36], R48, gsb0 ;  /* 0x00200000243079f0 */ /* 0x000fe20008001830 */
[----:B------:R-:W-:Y:S02]  /*3560*/  R2UR UR39, R4 ;  /* 0x00000000042772ca */ /* 0x000fe400000e0000 */
[----:B------:R-:W-:Y:S02]  /*3570*/  R2UR UR38, R5 ;  /* 0x00000000052672ca */ /* 0x000fe400000e0000 */
[----:B------:R-:W-:Y:S02]  /*3580*/  R2UR UR37, R17 ;  /* 0x00000000112572ca */ /* 0x000fe400000e0000 */
[----:B------:R-:W-:Y:S01]  /*3590*/  R2UR UR36, R20 ;  /* 0x00000000142472ca */ /* 0x000fe200000e0000 */
        /* <DEDUP_REMOVED lines=9> */
[----:B------:R-:W-:Y:S01]  /*3630*/  UMOV UR7, 0x40000040 ;  /* 0x4000004000077882 */ /* 0x000fe20000000000 */
[----:B------:R-:W-:Y:S02]  /*3640*/  WARPGROUP.DEPBAR.LE gsb0, 0x0 ;  /* 0x00008000000079c5 */ /* 0x000fe40000010000 */
[----:B------:R-:W-:-:S06]  /*3650*/  WARPGROUP.ARRIVE ;  /* 0x00000000000079c5 */ /* 0x000fcc0000000000 */
[----:B------:R-:W-:Y:S03]  /*3660*/  HGMMA.64x16x16.F32.BF16 R24, gdesc[UR4], R24, gsb0 ;  /* 0x00200000041879f0 */ /* 0x000fe60008001818 */
[----:B------:R-:W-:Y:S02]  /*3670*/  WARPGROUP.DEPBAR.LE gsb0, 0x0 ;  /* 0x00008000000079c5 */ /* 0x000fe40000010000 */
[----:B------:R-:W-:Y:S05]  /*3680*/  @!P0 BRA `(.L_x_13) ;  /* 0x0000000000048947 */ /* 0x000fea0003800000 */
[----:B------:R-:W-:Y:S01]  /*3690*/  BPT.TRAP 0x1 ;  /* 0x000000040000795c */ /* 0x000fe20000300000 */
.L_x_13:
[----:B------:R-:W-:Y:S01]  /*36a0*/  ULDC UR4, c[0x0][0x9d8] ;  /* 0x0002760000047ab9 */ /* 0x000fe20000000800 */
[----:B------:R-:W-:Y:S01]  /*36b0*/  IADD3 R2, R225, UR39, RZ ;  /* 0x00000027e1027c10 */ /* 0x000fe2000fffe0ff */
[----:B------:R-:W-:Y:S01]  /*36c0*/  FMUL.FTZ R56, R56, UR4 ;  /* 0x0000000438387c20 */ /* 0x000fe20008410000 */
[----:B------:R-:W-:Y:S01]  /*36d0*/  FMUL.FTZ R57, R57, UR4 ;  /* 0x0000000439397c20 */ /* 0x000fe20008410000 */
[----:B------:R-:W-:Y:S01]  /*36e0*/  FMUL.FTZ R60, R60, UR4 ;  /* 0x000000043c3c7c20 */ /* 0x000fe20008410000 */
[----:B------:R-:W-:Y:S01]  /*36f0*/  FMUL.FTZ R61, R61, UR4 ;  /* 0x000000043d3d7c20 */ /* 0x000fe20008410000 */
[----:B------:R-:W-:Y:S02]  /*3700*/  IMAD.U32 R3, RZ, RZ, UR60 ;  /* 0x0000003cff037e24 */ /* 0x000fe4000f8e00ff */
[----:B------:R-:W-:Y:S01]  /*3710*/  FMUL.FTZ R48, R48, UR4 ;  /* 0x0000000430307c20 */ /* 0x000fe20008410000 */
[----:B------:R-:W0:Y:S01]  /*3720*/  MUFU.TANH R56, R56 ;  /* 0x0000003800387308 */ /* 0x000e220000002400 */
[----:B------:R-:W-:Y:S01]  /*3730*/  FMUL.FTZ R58, R58, UR4 ;  /* 0x000000043a3a7c20 */ /* 0x000fe20008410000 */
[----:B------:R-:W-:-:S02]  /*3740*/  IMAD R2, R3, -0x50, R2 ;  /* 0xffffffb003027824 */ /* 0x000fc400078e0202 */
[----:B------:R-:W-:Y:S01]  /*3750*/  FMUL.FTZ R49, R49, UR4 ;  /* 0x0000000431317c20 */ /* 0x000fe20008410000 */
[----:B------:R-:W-:Y:S01]  /*3760*/  FMUL.FTZ R59, R59, UR4 ;  /* 0x000000043b3b7c20 */ /* 0x000fe20008410000 */
[----:B------:R-:W-:Y:S01]  /*3770*/  FMUL.FTZ R52, R52, UR4 ;  /* 0x0000000434347c20 */ /* 0x000fe20008410000 */
[----:B------:R-:W-:Y:S01]  /*3780*/  FMUL.FTZ R62, R62, UR4 ;  /* 0x000000043e3e7c20 */ /* 0x000fe20008410000 */
[C---:B------:R-:W-:Y:S01]  /*3790*/  ISETP.GT.AND P2, PT, R2.reuse, RZ, PT ;  /* 0x000000ff0200720c */ /* 0x040fe20003f44270 */
[----:B------:R-:W1:Y:S01]  /*37a0*/  MUFU.TANH R57, R57 ;  /* 0x0000003900397308 */ /* 0x000e620000002400 */
[C---:B------:R-:W-:Y:S01]  /*37b0*/  ISETP.GT.AND P1, PT, R2.reuse, 0x1, PT ;  /* 0x000000010200780c */ /* 0x040fe20003f24270 */
[----:B------:R-:W-:Y:S01]  /*37c0*/  FMUL.FTZ R53, R53, UR4 ;  /* 0x0000000435357c20 */ /* 0x000fe20008410000 */
[C---:B------:R-:W-:Y:S01]  /*37d0*/  ISETP.GT.AND P6, PT, R2.reuse, 0x8, PT ;  /* 0x000000080200780c */ /* 0x040fe20003fc4270 */
[----:B------:R-:W-:Y:S01]  /*37e0*/  FMUL.FTZ R63, R63, UR4 ;  /* 0x000000043f3f7c20 */ /* 0x000fe20008410000 */
[----:B------:R-:W-:Y:S01]  /*37f0*/  ISETP.GT.AND P5, PT, R2, 0x9, PT ;  /* 0x000000090200780c */ /* 0x000fe20003fa4270 */
[----:B------:R-:W-:Y:S01]  /*3800*/  FMUL.FTZ R40, R40, UR4 ;  /* 0x0000000428287c20 */ /* 0x000fe20008410000 */
[----:B------:R-:W-:Y:S01]  /*3810*/  FMUL.FTZ R50, R50, UR4 ;  /* 0x0000000432327c20 */ /* 0x000fe20008410000 */
[----:B------:R-:W2:Y:S01]  /*3820*/  MUFU.TANH R60, R60 ;  /* 0x0000003c003c7308 */ /* 0x000ea20000002400 */
[----:B0-----:R-:W-:Y:S01]  /*3830*/  FSEL R56, R56, -INF , P2 ;  /* 0xff80000038387808 */ /* 0x001fe20001000000 */
[----:B------:R-:W-:Y:S01]  /*3840*/  FMUL.FTZ R41, R41, UR4 ;  /* 0x0000000429297c20 */ /* 0x000fe20008410000 */
[C---:B------:R-:W-:Y:S01]  /*3850*/  ISETP.GT.AND P4, PT, R2.reuse, 0x10, PT ;  /* 0x000000100200780c */ /* 0x040fe20003f84270 */
[----:B------:R-:W-:Y:S01]  /*3860*/  FMUL.FTZ R51, R51, UR4 ;  /* 0x0000000433337c20 */ /* 0x000fe20008410000 */
[----:B------:R-:W-:Y:S01]  /*3870*/  ISETP.GT.AND P3, PT, R2, 0x11, PT ;  /* 0x000000110200780c */ /* 0x000fe20003f64270 */
[----:B------:R-:W-:Y:S01]  /*3880*/  FMUL.FTZ R44, R44, UR4 ;  /* 0x000000042c2c7c20 */ /* 0x000fe20008410000 */
[----:B------:R-:W-:Y:S01]  /*3890*/  FMUL.FTZ R54, R54, UR4 ;  /* 0x0000000436367c20 */ /* 0x000fe20008410000 */
[----:B------:R-:W0:Y:S01]  /*38a0*/  MUFU.TANH R61, R61 ;  /* 0x0000003d003d7308 */ /* 0x000e220000002400 */
[----:B-1----:R-:W-:Y:S01]  /*38b0*/  FSEL R57, R57, -INF , P1 ;  /* 0xff80000039397808 */ /* 0x002fe20000800000 */
[----:B------:R-:W-:Y:S01]  /*38c0*/  FMUL.FTZ R45, R45, UR4 ;  /* 0x000000042d2d7c20 */ /* 0x000fe20008410000 */
[----:B------:R-:W-:Y:S01]  /*38d0*/  FMUL.FTZ R55, R55, UR4 ;  /* 0x0000000437377c20 */ /* 0x000fe20008410000 */
[----:B------:R-:W-:Y:S01]  /*38e0*/  FMUL.FTZ R32, R32, UR4 ;  /* 0x0000000420207c20 */ /* 0x000fe20008410000 */
[----:B------:R-:W-:Y:S01]  /*38f0*/  FMNMX.FTZ R3, R56, R57, !PT ;  /* 0x0000003938037209 */ /* 0x000fe20007810000 */
[----:B------:R-:W-:Y:S01]  /*3900*/  FMUL.FTZ R42, R42, UR4 ;  /* 0x000000042a2a7c20 */ /* 0x000fe20008410000 */
[----:B------:R-:W-:Y:S01]  /*3910*/  FMUL.FTZ R33, R33, UR4 ;  /* 0x0000000421217c20 */ /* 0x000fe20008410000 */
[----:B------:R-:W1:Y:S01]  /*3920*/  MUFU.TANH R48, R48 ;  /* 0x0000003000307308 */ /* 0x000e620000002400 */
[----:B--2---:R-:W-:Y:S01]  /*3930*/  FSEL R60, R60, -INF , P6 ;  /* 0xff8000003c3c7808 */ /* 0x004fe20003000000 */
[----:B------:R-:W-:Y:S01]  /*3940*/  FMUL.FTZ R43, R43, UR4 ;  /* 0x000000042b2b7c20 */ /* 0x000fe20008410000 */
[----:B------:R-:W-:Y:S01]  /*3950*/  FMUL.FTZ R36, R36, UR4 ;  /* 0x0000000424247c20 */ /* 0x000fe20008410000 */
[----:B------:R-:W-:Y:S01]  /*3960*/  FMUL.FTZ R46, R46, UR4 ;  /* 0x000000042e2e7c20 */ /* 0x000fe20008410000 */
[----:B------:R-:W-:Y:S01]  /*3970*/  FMNMX.FTZ R4, R60, R3, !PT ;  /* 0x000000033c047209 */ /* 0x000fe20007810000 */
[----:B------:R-:W-:Y:S01]  /*3980*/  FMUL.FTZ R37, R37, UR4 ;  /* 0x0000000425257c20 */ /* 0x000fe20008410000 */
[----:B------:R-:W-:Y:S01]  /*3990*/  FMUL.FTZ R47, R47, UR4 ;  /* 0x000000042f2f7c20 */ /* 0x000fe20008410000 */
[----:B------:R-:W2:Y:S01]  /*39a0*/  MUFU.TANH R58, R58 ;  /* 0x0000003a003a7308 */ /* 0x000ea20000002400 */
[----:B0-----:R-:W-:Y:S01]  /*39b0*/  FSEL R61, R61, -INF , P5 ;  /* 0xff8000003d3d7808 */ /* 0x001fe20002800000 */
[----:B------:R-:W-:Y:S01]  /*39c0*/  FMUL.FTZ R24, R24, UR4 ;  /* 0x0000000418187c20 */ /* 0x000fe20008410000 */
[----:B------:R-:W-:Y:S01]  /*39d0*/  FMUL.FTZ R34, R34, UR4 ;  /* 0x0000000422227c20 */ /* 0x000fe20008410000 */
[----:B------:R-:W-:Y:S01]  /*39e0*/  FMUL.FTZ R25, R25, UR4 ;  /* 0x0000000419197c20 */ /* 0x000fe20008410000 */
[----:B------:R-:W-:Y:S01]  /*39f0*/  FMNMX.FTZ R3, R61, R4, !PT ;  /* 0x000000043d037209 */ /* 0x000fe20007810000 */
        /* <DEDUP_REMOVED lines=13> */
[----:B------:R-:W-:Y:S01]  /*3ad0*/  ISETP.GT.AND P2, PT, R2, 0x18, PT ;  /* 0x000000180200780c */ /* 0x000fe20003f44270 */
[----:B------:R-:W-:Y:S01]  /*3ae0*/  FMUL.FTZ R31, R31, UR4 ;  /* 0x000000041f1f7c20 */ /* 0x000fe20008410000 */
[----:B------:R-:W-:Y:S01]  /*3af0*/  ULDC UR5, c[0x0][0x988] ;  /* 0x0002620000057ab9 */ /* 0x000fe20000000800 */
[----:B------:R-:W-:Y:S01]  /*3b00*/  P2R R20, PR, RZ, 0x1 ;  /* 0x00000001ff147803 */ /* 0x000fe20000000000 */
[----:B------:R-:W-:Y:S01]  /*3b10*/  UISETP.GE.AND UP0, UPT, UR39, 0x51, UPT ;  /* 0x000000512700788c */ /* 0x000fe2000bf06270 */
[----:B------:R-:W2:Y:S01]  /*3b20*/  MUFU.TANH R52, R52 ;  /* 0x0000003400347308 */ /* 0x000ea20000002400 */
[----:B0-----:R-:W-:Y:S01]  /*3b30*/  FSEL R49, R49, -INF , P3 ;  /* 0xff80000031317808 */ /* 0x001fe20001800000 */
[--C-:B------:R-:W-:Y:S01]  /*3b40*/  IMAD.MOV.U32 R149, RZ, RZ, R151.reuse ;  /* 0x000000ffff957224 */ /* 0x100fe200078e0097 */
[----:B------:R-:W-:Y:S01]  /*3b50*/  R2UR UR4, R0 ;  /* 0x00000000000472ca */ /* 0x000fe200000e0000 */
[--C-:B------:R-:W-:Y:S01]  /*3b60*/  IMAD.MOV.U32 R148, RZ, RZ, R151.reuse ;  /* 0x000000ffff947224 */ /* 0x100fe200078e0097 */
[----:B------:R-:W-:Y:S01]  /*3b70*/  FMNMX.FTZ R3, R49, R4, !PT ;  /* 0x0000000431037209 */ /* 0x000fe20007810000 */
[--C-:B------:R-:W-:Y:S01]  /*3b80*/  IMAD.MOV.U32 R147, RZ, RZ, R151.reuse ;  /* 0x000000ffff937224 */ /* 0x100fe200078e0097 */
[-C--:B------:R-:W-:Y:S01]  /*3b90*/  MOV R150, R151.reuse ;  /* 0x0000009700967202 */ /* 0x080fe20000000f00 */
[----:B------:R-:W0:Y:S01]  /*3ba0*/  MUFU.TANH R62, R62 ;  /* 0x0000003e003e7308 */ /* 0x000e220000002400 */
[----:B-1----:R-:W-:Y:S01]  /*3bb0*/  FSEL R59, R59, -INF , P1 ;  /* 0xff8000003b3b7808 */ /* 0x002fe20000800000 */
[--C-:B------:R-:W-:Y:S01]  /*3bc0*/  IMAD.MOV.U32 R145, RZ, RZ, R151.reuse ;  /* 0x000000ffff917224 */ /* 0x100fe200078e0097 */
[----:B------:R-:W-:Y:S01]  /*3bd0*/  ISETP.GT.AND P1, PT, R2, 0x19, PT ;  /* 0x000000190200780c */ /* 0x000fe20003f24270 */
[--C-:B------:R-:W-:Y:S01]  /*3be0*/  IMAD.MOV.U32 R144, RZ, RZ, R151.reuse ;  /* 0x000000ffff907224 */ /* 0x100fe200078e0097 */
[-C--:B------:R-:W-:Y:S01]  /*3bf0*/  MOV R146, R151.reuse ;  /* 0x0000009700927202 */ /* 0x080fe20000000f00 */
[--C-:B------:R-:W-:Y:S01]  /*3c00*/  IMAD.MOV.U32 R143, RZ, RZ, R151.reuse ;  /* 0x000000ffff8f7224 */ /* 0x100fe200078e0097 */
[-C--:B------:R-:W-:Y:S01]  /*3c10*/  MOV R142, R151.reuse ;  /* 0x00000097008e7202 */ /* 0x080fe20000000f00 */
[----:B------:R-:W1:Y:S01]  /*3c20*/  MUFU.TANH R53, R53 ;  /* 0x0000003500357308 */ /* 0x000e620000002400 */
[----:B--2---:R-:W-:Y:S01]  /*3c30*/  FSEL R52, R52, -INF , P2 ;  /* 0xff80000034347808 */ /* 0x004fe20001000000 */
[----:B------:R-:W-:Y:S01]  /*3c40*/  UIADD3 UR4, UR4, 0x38840, URZ ;  /* 0x0003884004047890 */ /* 0x000fe2000fffe03f */
[--C-:B------:R-:W-:Y:S01]  /*3c50*/  IMAD.MOV.U32 R141, RZ, RZ, R151.reuse ;  /* 0x000000ffff8d7224 */ /* 0x100fe200078e0097 */
[----:B------:R-:W-:Y:S01]  /*3c60*/  MOV R138, R151 ;  /* 0x00000097008a7202 */ /* 0x000fe20000000f00 */
[--C-:B------:R-:W-:Y:S01]  /*3c70*/  IMAD.MOV.U32 R140, RZ, RZ, R151.reuse ;  /* 0x000000ffff8c7224 */ /* 0x100fe200078e0097 */
[----:B------:R-:W-:Y:S01]  /*3c80*/  FMNMX.FTZ R4, R52, R3, !PT ;  /* 0x0000000334047209 */ /* 0x000fe20007810000 */
[----:B------:R-:W-:Y:S01]  /*3c90*/  UPRMT UR4, UR61, 0x654, UR4 ;  /* 0x000006543d047896 */ /* 0x000fe20008000004 */
[----:B------:R-:W2:Y:S01]  /*3ca0*/  MUFU.TANH R63, R63 ;  /* 0x0000003f003f7308 */ /* 0x000ea20000002400 */
[----:B0-----:R-:W-:Y:S01]  /*3cb0*/  FSEL R62, R62, -INF , P6 ;  /* 0xff8000003e3e7808 */ /* 0x001fe20003000000 */
[--C-:B------:R-:W-:Y:S01]  /*3cc0*/  IMAD.MOV.U32 R139, RZ, RZ, R151.reuse ;  /* 0x000000ffff8b7224 */ /* 0x100fe200078e0097 */
[C---:B------:R-:W-:Y:S01]  /*3cd0*/  ISETP.GT.AND P6, PT, R2.reuse, 0x20, PT ;  /* 0x000000200200780c */ /* 0x040fe20003fc4270 */
[--C-:B------:R-:W-:Y:S01]  /*3ce0*/  IMAD.MOV.U32 R137, RZ, RZ, R151.reuse ;  /* 0x000000ffff897224 */ /* 0x100fe200078e0097 */
[-C--:B------:R-:W-:Y:S01]  /*3cf0*/  MOV R134, R151.reuse ;  /* 0x0000009700867202 */ /* 0x080fe20000000f00 */
[--C-:B------:R-:W-:Y:S01]  /*3d00*/  IMAD.MOV.U32 R136, RZ, RZ, R151.reuse ;  /* 0x000000ffff887224 */ /* 0x100fe200078e0097 */
[-C--:B------:R-:W-:Y:S01]  /*3d10*/  MOV R130, R151.reuse ;  /* 0x0000009700827202 */ /* 0x080fe20000000f00 */
[----:B------:R-:W0:Y:S01]  /*3d20*/  MUFU.TANH R40, R40 ;  /* 0x0000002800287308 */ /* 0x000e220000002400 */
[----:B-1----:R-:W-:Y:S01]  /*3d30*/  FSEL R53, R53, -INF , P1 ;  /* 0xff80000035357808 */ /* 0x002fe20000800000 */
[----:B------:R-:W-:Y:S01]  /*3d40*/  SYNCS.ARRIVE.TRANS64.RED.A1T0 RZ, [UR4], RZ ;  /* 0x000000ffffff79a7 */ /* 0x000fe20008100404 */
[--C-:B------:R-:W-:Y:S01]  /*3d50*/  IMAD.MOV.U32 R135, RZ, RZ, R151.reuse ;  /* 0x000000ffff877224 */ /* 0x100fe200078e0097 */
[-C--:B------:R-:W-:Y:S01]  /*3d60*/  MOV R126, R151.reuse ;  /* 0x00000097007e7202 */ /* 0x080fe20000000f00 */
[--C-:B------:R-:W-:Y:S01]  /*3d70*/  IMAD.MOV.U32 R133, RZ, RZ, R151.reuse ;  /* 0x000000ffff857224 */ /* 0x100fe200078e0097 */
[----:B------:R-:W-:Y:S01]  /*3d80*/  FMNMX.FTZ R3, R53, R4, !PT ;  /* 0x0000000435037209 */ /* 0x000fe20007810000 */
[--C-:B------:R-:W-:Y:S01]  /*3d90*/  IMAD.MOV.U32 R132, RZ, RZ, R151.reuse ;  /* 0x000000ffff847224 */ /* 0x100fe200078e0097 */
[----:B------:R-:W1:Y:S01]  /*3da0*/  MUFU.TANH R50, R50 ;  /* 0x0000003200327308 */ /* 0x000e620000002400 */
[----:B--2---:R-:W-:Y:S01]  /*3db0*/  FSEL R63, R63, -INF , P5 ;  /* 0xff8000003f3f7808 */ /* 0x004fe20002800000 */
[--C-:B------:R-:W-:Y:S01]  /*3dc0*/  IMAD.MOV.U32 R131, RZ, RZ, R151.reuse ;  /* 0x000000ffff837224 */ /* 0x100fe200078e0097 */
[----:B------:R-:W-:Y:S01]  /*3dd0*/  ISETP.GT.AND P5, PT, R2, 0x21, PT ;  /* 0x000000210200780c */ /* 0x000fe20003fa4270 */
[--C-:B------:R-:W-:Y:S01]  /*3de0*/  IMAD.MOV.U32 R129, RZ, RZ, R151.reuse ;  /* 0x000000ffff817224 */ /* 0x100fe200078e0097 */
[-C--:B------:R-:W-:Y:S01]  /*3df0*/  MOV R122, R151.reuse ;  /* 0x00000097007a7202 */ /* 0x080fe20000000f00 */
[--C-:B------:R-:W-:Y:S01]  /*3e00*/  IMAD.MOV.U32 R128, RZ, RZ, R151.reuse ;  /* 0x000000ffff807224 */ /* 0x100fe200078e0097 */
[-C--:B------:R-:W-:Y:S01]  /*3e10*/  MOV R118, R151.reuse ;  /* 0x0000009700767202 */ /* 0x080fe20000000f00 */
[----:B------:R-:W2:Y:S01]  /*3e20*/  MUFU.TANH R41, R41 ;  /* 0x0000002900297308 */ /* 0x000ea20000002400 */
[----:B0-----:R-:W-:Y:S01]  /*3e30*/  FSEL R40, R40, -INF , P6 ;  /* 0xff80000028287808 */ /* 0x001fe20003000000 */
[--C-:B------:R-:W-:Y:S01]  /*3e40*/  IMAD.MOV.U32 R127, RZ, RZ, R151.reuse ;  /* 0x000000ffff7f7224 */ /* 0x100fe200078e0097 */
[----:B------:R-:W-:Y:S01]  /*3e50*/  MOV R114, R151 ;  /* 0x0000009700727202 */ /* 0x000fe20000000f00 */
[--C-:B------:R-:W-:Y:S01]  /*3e60*/  IMAD.MOV.U32 R125, RZ, RZ, R151.reuse ;  /* 0x000000ffff7d7224 */ /* 0x100fe200078e0097 */
[----:B------:R-:W-:Y:S01]  /*3e70*/  FMNMX.FTZ R4, R40, R3, !PT ;  /* 0x0000000328047209 */ /* 0x000fe20007810000 */
[--C-:B------:R-:W-:Y:S01]  /*3e80*/  IMAD.MOV.U32 R124, RZ, RZ, R151.reuse ;  /* 0x000000ffff7c7224 */ /* 0x100fe200078e0097 */
[-C--:B------:R-:W-:Y:S01]  /*3e90*/  MOV R110, R151.reuse ;  /* 0x00000097006e7202 */ /* 0x080fe20000000f00 */
[----:B------:R-:W0:Y:S01]  /*3ea0*/  MUFU.TANH R51, R51 ;  /* 0x0000003300337308 */ /* 0x000e220000002400 */
[----:B-1----:R-:W-:Y:S01]  /*3eb0*/  FSEL R50, R50, -INF , P4 ;  /* 0xff80000032327808 */ /* 0x002fe20002000000 */
[--C-:B------:R-:W-:Y:S01]  /*3ec0*/  IMAD.MOV.U32 R123, RZ, RZ, R151.reuse ;  /* 0x000000ffff7b7224 */ /* 0x100fe200078e0097 */
[C---:B------:R-:W-:Y:S01]  /*3ed0*/  ISETP.GT.AND P4, PT, R2.reuse, 0x28, PT ;  /* 0x000000280200780c */ /* 0x040fe20003f84270 */
[--C-:B------:R-:W-:Y:S01]  /*3ee0*/  IMAD.MOV.U32 R121, RZ, RZ, R151.reuse ;  /* 0x000000ffff797224 */ /* 0x100fe200078e0097 */
[-C--:B------:R-:W-:Y:S01]  /*3ef0*/  MOV R106, R151.reuse ;  /* 0x00000097006a7202 */ /* 0x080fe20000000f00 */
[--C-:B------:R-:W-:Y:S01]  /*3f00*/  IMAD.MOV.U32 R120, RZ, RZ, R151.reuse ;  /* 0x000000ffff787224 */ /* 0x100fe200078e0097 */
[-C--:B------:R-:W-:Y:S01]  /*3f10*/  MOV R102, R151.reuse ;  /* 0x0000009700667202 */ /* 0x080fe20000000f00 */
[----:B------:R-:W1:Y:S01]  /*3f20*/  MUFU.TANH R44, R44 ;  /* 0x0000002c002c7308 */ /* 0x000e620000002400 */
[----:B--2---:R-:W-:Y:S01]  /*3f30*/  FSEL R41, R41, -INF , P5 ;  /* 0xff80000029297808 */ /* 0x004fe20002800000 */
[--C-:B------:R-:W-:Y:S01]  /*3f40*/  IMAD.MOV.U32 R119, RZ, RZ, R151.reuse ;  /* 0x000000ffff777224 */ /* 0x100fe200078e0097 */
[-C--:B------:R-:W-:Y:S01]  /*3f50*/  MOV R98, R151.reuse ;  /* 0x0000009700627202 */ /* 0x080fe20000000f00 */
[--C-:B------:R-:W-:Y:S01]  /*3f60*/  IMAD.MOV.U32 R117, RZ, RZ, R151.reuse ;  /* 0x000000ffff757224 */ /* 0x100fe200078e0097 */
[----:B------:R-:W-:Y:S01]  /*3f70*/  FMNMX.FTZ R3, R41, R4, !PT ;  /* 0x0000000429037209 */ /* 0x000fe20007810000 */
[--C-:B------:R-:W-:Y:S01]  /*3f80*/  IMAD.MOV.U32 R116, RZ, RZ, R151.reuse ;  /* 0x000000ffff747224 */ /* 0x100fe200078e0097 */
[-C--:B------:R-:W-:Y:S01]  /*3f90*/  MOV R94, R151.reuse ;  /* 0x00000097005e7202 */ /* 0x080fe20000000f00 */
[----:B------:R-:W2:Y:S01]  /*3fa0*/  MUFU.TANH R54, R54 ;  /* 0x0000003600367308 */ /* 0x000ea20000002400 */
[----:B0-----:R-:W-:Y:S01]  /*3fb0*/  FSEL R51, R51, -INF , P3 ;  /* 0xff80000033337808 */ /* 0x001fe20001800000 */
[--C-:B------:R-:W-:Y:S01]  /*3fc0*/  IMAD.MOV.U32 R115, RZ, RZ, R151.reuse ;  /* 0x000000ffff737224 */ /* 0x100fe200078e0097 */
[----:B------:R-:W-:Y:S01]  /*3fd0*/  ISETP.GT.AND P3, PT, R2, 0x29, PT ;  /* 0x000000290200780c */ /* 0x000fe20003f64270 */
[--C-:B------:R-:W-:Y:S01]  /*3fe0*/  IMAD.MOV.U32 R113, RZ, RZ, R151.reuse ;  /* 0x000000ffff717224 */ /* 0x100fe200078e0097 */
[-C--:B------:R-:W-:Y:S01]  /*3ff0*/  MOV R90, R151.reuse ;  /* 0x00000097005a7202 */ /* 0x080fe20000000f00 */
[--C-:B------:R-:W-:Y:S01]  /*4000*/  IMAD.MOV.U32 R112, RZ, RZ, R151.reuse ;  /* 0x000000ffff707224 */ /* 0x100fe200078e0097 */
[-C--:B------:R-:W-:Y:S01]  /*4010*/  MOV R86, R151.reuse ;  /* 0x0000009700567202 */ /* 0x080fe20000000f00 */
[----:B------:R-:W0:Y:S01]  /*4020*/  MUFU.TANH R45, R45 ;  /* 0x0000002d002d7308 */ /* 0x000e220000002400 */
[----:B-1----:R-:W-:Y:S01]  /*4030*/  FSEL R44, R44, -INF , P4 ;  /* 0xff8000002c2c7808 */ /* 0x002fe20002000000 */
[--C-:B------:R-:W-:Y:S01]  /*4040*/  IMAD.MOV.U32 R111, RZ, RZ, R151.reuse ;  /* 0x000000ffff6f7224 */ /* 0x100fe200078e0097 */
[----:B------:R-:W-:Y:S01]  /*4050*/  MOV R82, R151 ;  /* 0x0000009700527202 */ /* 0x000fe20000000f00 */
[--C-:B------:R-:W-:Y:S01]  /*4060*/  IMAD.MOV.U32 R109, RZ, RZ, R151.reuse ;  /* 0x000000ffff6d7224 */ /* 0x100fe200078e0097 */
[----:B------:R-:W-:Y:S01]  /*4070*/  FMNMX.FTZ R4, R44, R3, !PT ;  /* 0x000000032c047209 */ /* 0x000fe20007810000 */
[--C-:B------:R-:W-:Y:S01]  /*4080*/  IMAD.MOV.U32 R108, RZ, RZ, R151.reuse ;  /* 0x000000ffff6c7224 */ /* 0x100fe200078e0097 */
[-C--:B------:R-:W-:Y:S01]  /*4090*/  MOV R78, R151.reuse ;  /* 0x00000097004e7202 */ /* 0x080fe20000000f00 */
        /* <DEDUP_REMOVED lines=14> */
[----:B------:R-:W-:-:S02]  /*4180*/  IMAD.MOV.U32 R100, RZ, RZ, R151 ;  /* 0x000000ffff647224 */ /* 0x000fc400078e0097 */
[----:B------:R-:W0:Y:S01]  /*4190*/  MUFU.TANH R42, R42 ;  /* 0x0000002a002a7308 */ /* 0x000e220000002400 */
[----:B-1----:R-:W-:Y:S01]  /*41a0*/  FSEL R55, R55, -INF , P1 ;  /* 0xff80000037377808 */ /* 0x002fe20000800000 */
[--C-:B------:R-:W-:Y:S01]  /*41b0*/  IMAD.MOV.U32 R99, RZ, RZ, R151.reuse ;  /* 0x000000ffff637224 */ /* 0x100fe200078e0097 */
[----:B------:R-:W-:Y:S01]  /*41c0*/  ISETP.GT.AND P1, PT, R2, 0x31, PT ;  /* 0x000000310200780c */ /* 0x000fe20003f24270 */
[--C-:B------:R-:W-:Y:S02]  /*41d0*/  IMAD.MOV.U32 R97, RZ, RZ, R151.reuse ;  /* 0x000000ffff617224 */ /* 0x100fe400078e0097 */
[--C-:B------:R-:W-:Y:S02]  /*41e0*/  IMAD.MOV.U32 R96, RZ, RZ, R151.reuse ;  /* 0x000000ffff607224 */ /* 0x100fe400078e0097 */
[----:B------:R-:W1:Y:S01]  /*41f0*/  MUFU.TANH R33, R33 ;  /* 0x0000002100217308 */ /* 0x000e620000002400 */
[----:B--2---:R-:W-:Y:S01]  /*4200*/  FSEL R32, R32, -INF , P2 ;  /* 0xff80000020207808 */ /* 0x004fe20001000000 */
[----:B------:R-:W-:-:S02]  /*4210*/  IMAD.MOV.U32 R95, RZ, RZ, R151 ;  /* 0x000000ffff5f7224 */ /* 0x000fc400078e0097 */
[--C-:B------:R-:W-:Y:S01]  /*4220*/  IMAD.MOV.U32 R93, RZ, RZ, R151.reuse ;  /* 0x000000ffff5d7224 */ /* 0x100fe200078e0097 */
[----:B------:R-:W-:Y:S01]  /*4230*/  FMNMX.FTZ R4, R32, R3, !PT ;  /* 0x0000000320047209 */ /* 0x000fe20007810000 */
[--C-:B------:R-:W-:Y:S02]  /*4240*/  IMAD.MOV.U32 R92, RZ, RZ, R151.reuse ;  /* 0x000000ffff5c7224 */ /* 0x100fe400078e0097 */
[----:B------:R-:W2:Y:S01]  /*4250*/  MUFU.TANH R43, R43 ;  /* 0x0000002b002b7308 */ /* 0x000ea20000002400 */
[----:B0-----:R-:W-:Y:S01]  /*4260*/  FSEL R42, R42, -INF , P6 ;  /* 0xff8000002a2a7808 */ /* 0x001fe20003000000 */
[--C-:B------:R-:W-:Y:S01]  /*4270*/  IMAD.MOV.U32 R91, RZ, RZ, R151.reuse ;  /* 0x000000ffff5b7224 */ /* 0x100fe200078e0097 */
[----:B------:R-:W-:Y:S01]  /*4280*/  ISETP.GT.AND P6, PT, R2, 0x38, PT ;  /* 0x000000380200780c */ /* 0x000fe20003fc4270 */
[--C-:B------:R-:W-:Y:S02]  /*4290*/  IMAD.MOV.U32 R89, RZ, RZ, R151.reuse ;  /* 0x000000ffff597224 */ /* 0x100fe400078e0097 */
[----:B------:R-:W-:-:S02]  /*42a0*/  IMAD.MOV.U32 R88, RZ, RZ, R151 ;  /* 0x000000ffff587224 */ /* 0x000fc400078e0097 */
[----:B------:R-:W0:Y:S01]  /*42b0*/  MUFU.TANH R36, R36 ;  /* 0x0000002400247308 */ /* 0x000e220000002400 */
[----:B-1----:R-:W-:Y:S01]  /*42c0*/  FSEL R33, R33, -INF , P1 ;  /* 0xff80000021217808 */ /* 0x002fe20000800000 */
[--C-:B------:R-:W-:Y:S02]  /*42d0*/  IMAD.MOV.U32 R87, RZ, RZ, R151.reuse ;  /* 0x000000ffff577224 */ /* 0x100fe400078e0097 */
[--C-:B------:R-:W-:Y:S01]  /*42e0*/  IMAD.MOV.U32 R85, RZ, RZ, R151.reuse ;  /* 0x000000ffff557224 */ /* 0x100fe200078e0097 */
[----:B------:R-:W-:Y:S01]  /*42f0*/  FMNMX.FTZ R3, R33, R4, !PT ;  /* 0x0000000421037209 */ /* 0x000fe20007810000 */
[--C-:B------:R-:W-:Y:S02]  /*4300*/  IMAD.MOV.U32 R84, RZ, RZ, R151.reuse ;  /* 0x000000ffff547224 */ /* 0x100fe400078e0097 */
[----:B------:R-:W1:Y:S01]  /*4310*/  MUFU.TANH R46, R46 ;  /* 0x0000002e002e7308 */ /* 0x000e620000002400 */
[----:B--2---:R-:W-:Y:S01]  /*4320*/  FSEL R43, R43, -INF , P5 ;  /* 0xff8000002b2b7808 */ /* 0x004fe20002800000 */
[--C-:B------:R-:W-:Y:S01]  /*4330*/  IMAD.MOV.U32 R83, RZ, RZ, R151.reuse ;  /* 0x000000ffff537224 */ /* 0x100fe200078e0097 */
[----:B------:R-:W-:Y:S01]  /*4340*/  ISETP.GT.AND P5, PT, R2, 0x39, PT ;  /* 0x000000390200780c */ /* 0x000fe20003fa4270 */
[----:B------:R-:W-:-:S02]  /*4350*/  IMAD.MOV.U32 R81, RZ, RZ, R151 ;  /* 0x000000ffff517224 */ /* 0x000fc400078e0097 */
[--C-:B------:R-:W-:Y:S02]  /*4360*/  IMAD.MOV.U32 R80, RZ, RZ, R151.reuse ;  /* 0x000000ffff507224 */ /* 0x100fe400078e0097 */
[----:B------:R-:W2:Y:S01]  /*4370*/  MUFU.TANH R37, R37 ;  /* 0x0000002500257308 */ /* 0x000ea20000002400 */
[----:B0-----:R-:W-:Y:S01]  /*4380*/  FSEL R36, R36, -INF , P6 ;  /* 0xff80000024247808 */ /* 0x001fe20003000000 */
[--C-:B------:R-:W-:Y:S02]  /*4390*/  IMAD.MOV.U32 R79, RZ, RZ, R151.reuse ;  /* 0x000000ffff4f7224 */ /* 0x100fe400078e0097 */
[--C-:B------:R-:W-:Y:S01]  /*43a0*/  IMAD.MOV.U32 R77, RZ, RZ, R151.reuse ;  /* 0x000000ffff4d7224 */ /* 0x100fe200078e0097 */
[----:B------:R-:W-:Y:S01]  /*43b0*/  FMNMX.FTZ R4, R36, R3, !PT ;  /* 0x0000000324047209 */ /* 0x000fe20007810000 */
[--C-:B------:R-:W-:Y:S02]  /*43c0*/  IMAD.MOV.U32 R76, RZ, RZ, R151.reuse ;  /* 0x000000ffff4c7224 */ /* 0x100fe400078e0097 */
[----:B------:R-:W0:Y:S01]  /*43d0*/  MUFU.TANH R47, R47 ;  /* 0x0000002f002f7308 */ /* 0x000e220000002400 */
[----:B-1----:R-:W-:Y:S01]  /*43e0*/  FSEL R46, R46, -INF , P4 ;  /* 0xff8000002e2e7808 */ /* 0x002fe20002000000 */
[--C-:B------:R-:W-:Y:S01]  /*43f0*/  IMAD.MOV.U32 R75, RZ, RZ, R151.reuse ;  /* 0x000000ffff4b7224 */ /* 0x100fe200078e0097 */
[----:B------:R-:W-:Y:S01]  /*4400*/  ISETP.GT.AND P4, PT, R2, 0x40, PT ;  /* 0x000000400200780c */ /* 0x000fe20003f84270 */
[----:B------:R-:W-:-:S02]  /*4410*/  IMAD.MOV.U32 R73, RZ, RZ, R151 ;  /* 0x000000ffff497224 */ /* 0x000fc400078e0097 */
[--C-:B------:R-:W-:Y:S02]  /*4420*/  IMAD.MOV.U32 R72, RZ, RZ, R151.reuse ;  /* 0x000000ffff487224 */ /* 0x100fe400078e0097 */
[----:B------:R-:W1:Y:S01]  /*4430*/  MUFU.TANH R24, R24 ;  /* 0x0000001800187308 */ /* 0x000e620000002400 */
[----:B--2---:R-:W-:Y:S01]  /*4440*/  FSEL R37, R37, -INF , P5 ;  /* 0xff80000025257808 */ /* 0x004fe20002800000 */
[--C-:B------:R-:W-:Y:S02]  /*4450*/  IMAD.MOV.U32 R71, RZ, RZ, R151.reuse ;  /* 0x000000ffff477224 */ /* 0x100fe400078e0097 */
[--C-:B------:R-:W-:Y:S01]  /*4460*/  IMAD.MOV.U32 R69, RZ, RZ, R151.reuse ;  /* 0x000000ffff457224 */ /* 0x100fe200078e0097 */
[----:B------:R-:W-:Y:S01]  /*4470*/  FMNMX.FTZ R3, R37, R4, !PT ;  /* 0x0000000425037209 */ /* 0x000fe20007810000 */
[--C-:B------:R-:W-:Y:S02]  /*4480*/  IMAD.MOV.U32 R68, RZ, RZ, R151.reuse ;  /* 0x000000ffff447224 */ /* 0x100fe400078e0097 */
[----:B------:R-:W2:Y:S01]  /*4490*/  MUFU.TANH R34, R34 ;  /* 0x0000002200227308 */ /* 0x000ea20000002400 */
[----:B0-----:R-:W-:Y:S01]  /*44a0*/  FSEL R47, R47, -INF , P3 ;  /* 0xff8000002f2f7808 */ /* 0x001fe20001800000 */
[--C-:B------:R-:W-:Y:S01]  /*44b0*/  IMAD.MOV.U32 R67, RZ, RZ, R151.reuse ;  /* 0x000000ffff437224 */ /* 0x100fe200078e0097 */
[----:B------:R-:W-:Y:S01]  /*44c0*/  ISETP.GT.AND P3, PT, R2, 0x41, PT ;  /* 0x000000410200780c */ /* 0x000fe20003f64270 */
[----:B------:R-:W-:-:S04]  /*44d0*/  IMAD.MOV.U32 R65, RZ, RZ, R151 ;  /* 0x000000ffff417224 */ /* 0x000fc800078e0097 */
[----:B------:R-:W0:Y:S01]  /*44e0*/  MUFU.TANH R25, R25 ;  /* 0x0000001900197308 */ /* 0x000e220000002400 */
[----:B-1----:R-:W-:-:S04]  /*44f0*/  FSEL R24, R24, -INF , P4 ;  /* 0xff80000018187808 */ /* 0x002fc80002000000 */
[----:B------:R-:W-:-:S03]  /*4500*/  FMNMX.FTZ R4, R24, R3, !PT ;  /* 0x0000000318047209 */ /* 0x000fc60007810000 */
[----:B------:R-:W1:Y:S01]  /*4510*/  MUFU.TANH R35, R35 ;  /* 0x0000002300237308 */ /* 0x000e620000002400 */
[----:B--2---:R-:W-:Y:S02]  /*4520*/  FSEL R34, R34, -INF , P2 ;  /* 0xff80000022227808 */ /* 0x004fe40001000000 */
[----:B------:R-:W-:-:S05]  /*4530*/  ISETP.GT.AND P2, PT, R2, 0x48, PT ;  /* 0x000000480200780c */ /* 0x000fca0003f44270 */
[----:B------:R-:W2:Y:S01]  /*4540*/  MUFU.TANH R28, R28 ;  /* 0x0000001c001c7308 */ /* 0x000ea20000002400 */
[----:B0-----:R-:W-:-:S04]  /*4550*/  FSEL R25, R25, -INF , P3 ;  /* 0xff80000019197808 */ /* 0x001fc80001800000 */
[----:B------:R-:W-:-:S03]  /*4560*/  FMNMX.FTZ R3, R25, R4, !PT ;  /* 0x0000000419037209 */ /* 0x000fc60007810000 */
[----:B------:R-:W0:Y:S01]  /*4570*/  MUFU.TANH R29, R29 ;  /* 0x0000001d001d7308 */ /* 0x000e220000002400 */
[----:B-1----:R-:W-:Y:S02]  /*4580*/  FSEL R35, R35, -INF , P1 ;  /* 0xff80000023237808 */ /* 0x002fe40000800000 */
[----:B------:R-:W-:-:S05]  /*4590*/  ISETP.GT.AND P1, PT, R2, 0x49, PT ;  /* 0x000000490200780c */ /* 0x000fca0003f24270 */
[----:B------:R-:W1:Y:S01]  /*45a0*/  MUFU.TANH R38, R38 ;  /* 0x0000002600267308 */ /* 0x000e620000002400 */
[----:B--2---:R-:W-:-:S04]  /*45b0*/  FSEL R28, R28, -INF , P2 ;  /* 0xff8000001c1c7808 */ /* 0x004fc80001000000 */
[----:B------:R-:W-:-:S03]  /*45c0*/  FMNMX.FTZ R2, R28, R3, !PT ;  /* 0x000000031c027209 */ /* 0x000fc60007810000 */
[----:B------:R-:W2:Y:S01]  /*45d0*/  MUFU.TANH R39, R39 ;  /* 0x0000002700277308 */ /* 0x000ea20000002400 */
[----:B0-----:R-:W-:-:S04]  /*45e0*/  FSEL R29, R29, -INF , P1 ;  /* 0xff8000001d1d7808 */ /* 0x001fc80000800000 */
[----:B------:R-:W-:-:S03]  /*45f0*/  FMNMX.FTZ R2, R29, R2, !PT ;  /* 0x000000021d027209 */ /* 0x000fc60007810000 */
[----:B------:R-:W0:Y:S01]  /*4600*/  MUFU.TANH R26, R26 ;  /* 0x0000001a001a7308 */ /* 0x000e220000002400 */
[----:B-1----:R-:W-:Y:S01]  /*4610*/  FSEL R38, R38, -INF , P6 ;  /* 0xff80000026267808 */ /* 0x002fe20003000000 */
[----:B------:R-:W1:Y:S06]  /*4620*/  SHFL.BFLY PT, R3, R2, 0x2, 0x1f ;  /* 0x0c401f0002037f89 */ /* 0x000e6c00000e0000 */
[----:B------:R-:W3:Y:S01]  /*4630*/  MUFU.TANH R27, R27 ;  /* 0x0000001b001b7308 */ /* 0x000ee20000002400 */
[----:B--2---:R-:W-:-:S07]  /*4640*/  FSEL R39, R39, -INF , P5 ;  /* 0xff80000027277808 */ /* 0x004fce0002800000 */
[----:B------:R-:W2:Y:S01]  /*4650*/  MUFU.TANH R30, R30 ;  /* 0x0000001e001e7308 */ /* 0x000ea20000002400 */
[----:B0-----:R-:W-:-:S07]  /*4660*/  FSEL R26, R26, -INF , P4 ;  /* 0xff8000001a1a7808 */ /* 0x001fce0002000000 */
[----:B------:R-:W0:Y:S01]  /*4670*/  MUFU.TANH R31, R31 ;  /* 0x0000001f001f7308 */ /* 0x000e220000002400 */
[----:B---3--:R-:W-:Y:S02]  /*4680*/  FSEL R27, R27, -INF , P3 ;  /* 0xff8000001b1b7808 */ /* 0x008fe40001800000 */
[----:B-1----:R-:W-:-:S05]  /*4690*/  FMNMX.FTZ R3, R2, R3, !PT ;  /* 0x0000000302037209 */ /* 0x002fca0007810000 */
[----:B------:R-:W1:Y:S01]  /*46a0*/  SHFL.BFLY PT, R4, R3, 0x1, 0x1f ;  /* 0x0c201f0003047f89 */ /* 0x000e6200000e0000 */
[----:B--2---:R-:W-:Y:S02]  /*46b0*/  FSEL R30, R30, -INF , P2 ;  /* 0xff8000001e1e7808 */ /* 0x004fe40001000000 */
[----:B0-----:R-:W-:Y:S02]  /*46c0*/  FSEL R31, R31, -INF , P1 ;  /* 0xff8000001f1f7808 */ /* 0x001fe40000800000 */
[----:B-1----:R-:W-:Y:S02]  /*46d0*/  FMNMX.FTZ R4, R3, R4, !PT ;  /* 0x0000000403047209 */ /* 0x002fe40007810000 */
[----:B------:R-:W-:Y:S02]  /*46e0*/  FMNMX.FTZ R3, R58, R59, !PT ;  /* 0x0000003b3a037209 */ /* 0x000fe40007810000 */
[C---:B------:R-:W-:Y:S01]  /*46f0*/  FSETP.NEU.FTZ.AND P0, PT, R4.reuse, -INF , PT ;  /* 0xff8000000400780b */ /* 0x040fe20003f1d000 */
[----:B------:R-:W-:Y:S01]  /*4700*/  FMUL.FTZ R5, R4, UR5 ;  /* 0x0000000504057c20 */ /* 0x000fe20008410000 */
[----:B------:R-:W-:-:S04]  /*4710*/  FMNMX.FTZ R2, R62, R3, !PT ;  /* 0x000000033e027209 */ /* 0x000fc80007810000 */
[----:B------:R-:W-:Y:S02]  /*4720*/  FMNMX.FTZ R3, R63, R2, !PT ;  /* 0x000000023f037209 */ /* 0x000fe40007810000 */
[----:B------:R-:W-:Y:S02]  /*4730*/  FSEL R17, R5, RZ, P0 ;  /* 0x000000ff05117208 */ /* 0x000fe40000000000 */
[----:B------:R-:W-:Y:S02]  /*4740*/  FMNMX.FTZ R2, R50, R3, !PT ;  /* 0x0000000332027209 */ /* 0x000fe40007810000 */
[----:B------:R-:W-:Y:S01]  /*4750*/  ISETP.NE.AND P0, PT, R20, RZ, PT ;  /* 0x000000ff1400720c */ /* 0x000fe20003f05270 */
[--C-:B------:R-:W-:Y:S01]  /*4760*/  FFMA.FTZ R56, R56, UR5, -R17.reuse ;  /* 0x0000000538387c23 */ /* 0x100fe20008010811 */
[----:B------:R-:W-:Y:S01]  /*4770*/  FMNMX.FTZ R3, R51, R2, !PT ;  /* 0x0000000233037209 */ /* 0x000fe20007810000 */
[--C-:B------:R-:W-:Y:S01]  /*4780*/  FFMA.FTZ R57, R57, UR5, -R17.reuse ;  /* 0x0000000539397c23 */ /* 0x100fe20008010811 */
[--C-:B------:R-:W-:Y:S01]  /*4790*/  FFMA.FTZ R60, R60, UR5, -R17.reuse ;  /* 0x000000053c3c7c23 */ /* 0x100fe20008010811 */
[--C-:B------:R-:W-:Y:S01]  /*47a0*/  FFMA.FTZ R61, R61, UR5, -R17.reuse ;  /* 0x000000053d3d7c23 */ /* 0x100fe20008010811 */
[----:B------:R-:W-:Y:S01]  /*47b0*/  FMNMX.FTZ R2, R54, R3, !PT ;  /* 0x0000000336027209 */ /* 0x000fe20007810000 */
[----:B------:R-:W-:Y:S01]  /*47c0*/  MUFU.EX2 R56, R56 ;  /* 0x0000003800387308 */ /* 0x000fe20000000800 */
[--C-:B------:R-:W-:Y:S01]  /*47d0*/  FFMA.FTZ R48, R48, UR5, -R17.reuse ;  /* 0x0000000530307c23 */ /* 0x100fe20008010811 */
[--C-:B------:R-:W-:Y:S01]  /*47e0*/  FFMA.FTZ R49, R49, UR5, -R17.reuse ;  /* 0x0000000531317c23 */ /* 0x100fe20008010811 */
[----:B------:R-:W-:Y:S01]  /*47f0*/  FMNMX.FTZ R3, R55, R2, !PT ;  /* 0x0000000237037209 */ /* 0x000fe20007810000 */
[--C-:B------:R-:W-:Y:S01]  /*4800*/  FFMA.FTZ R52, R52, UR5, -R17.reuse ;  /* 0x0000000534347c23 */ /* 0x100fe20008010811 */
[--C-:B------:R-:W-:Y:S01]  /*4810*/  FFMA.FTZ R53, R53, UR5, -R17.reuse ;  /* 0x0000000535357c23 */ /* 0x100fe20008010811 */
[--C-:B------:R-:W-:Y:S01]  /*4820*/  FFMA.FTZ R40, R40, UR5, -R17.reuse ;  /* 0x0000000528287c23 */ /* 0x100fe20008010811 */
[----:B------:R-:W-:Y:S01]  /*4830*/  FMNMX.FTZ R2, R42, R3, !PT ;  /* 0x000000032a027209 */ /* 0x000fe20007810000 */
[----:B------:R-:W0:Y:S01]  /*4840*/  MUFU.EX2 R57, R57 ;  /* 0x0000003900397308 */ /* 0x000e220000000800 */
[--C-:B------:R-:W-:Y:S01]  /*4850*/  FFMA.FTZ R41, R41, UR5, -R17.reuse ;  /* 0x0000000529297c23 */ /* 0x100fe20008010811 */
        /* <DEDUP_REMOVED lines=14> */
[----:B------:R-:W1:Y:S01]  /*4940*/  MUFU.EX2 R61, R61 ;  /* 0x0000003d003d7308 */ /* 0x000e620000000800 */
[----:B------:R-:W-:Y:S01]  /*4950*/  FFMA.FTZ R17, R29, UR5, -R17 ;  /* 0x000000051d117c23 */ /* 0x000fe20008010811 */
[----:B0-----:R-:W-:Y:S01]  /*4960*/  F2FP.BF16.F32.PACK_AB R208, R57, R56 ;  /* 0x0000003839d0723e */ /* 0x001fe200000010ff */
[----:B------:R-:W-:Y:S01]  /*4970*/  IMAD.MOV.U32 R29, RZ, RZ, R151 ;  /* 0x000000ffff1d7224 */ /* 0x000fe200078e0097 */
[----:B------:R-:W-:-:S04]  /*4980*/  FMNMX.FTZ R3, R35, R2, !PT ;  /* 0x0000000223037209 */ /* 0x000fc80007810000 */
[----:B------:R-:W-:Y:S01]  /*4990*/  FMNMX.FTZ R2, R38, R3, !PT ;  /* 0x0000000326027209 */ /* 0x000fe20007810000 */
[----:B------:R-:W-:Y:S03]  /*49a0*/  MUFU.EX2 R48, R48 ;  /* 0x0000003000307308 */ /* 0x000fe60000000800 */
[----:B------:R-:W-:-:S04]  /*49b0*/  FMNMX.FTZ R3, R39, R2, !PT ;  /* 0x0000000227037209 */ /* 0x000fc80007810000 */
[----:B------:R-:W-:Y:S01]  /*49c0*/  FMNMX.FTZ R2, R26, R3, !PT ;  /* 0x000000031a027209 */ /* 0x000fe20007810000 */
[----:B------:R-:W0:Y:S01]  /*49d0*/  MUFU.EX2 R49, R49 ;  /* 0x0000003100317308 */ /* 0x000e220000000800 */
[----:B-1----:R-:W-:Y:S02]  /*49e0*/  F2FP.BF16.F32.PACK_AB R210, R61, R60 ;  /* 0x0000003c3dd2723e */ /* 0x002fe400000010ff */
[----:B------:R-:W-:-:S04]  /*49f0*/  FMNMX.FTZ R3, R27, R2, !PT ;  /* 0x000000021b037209 */ /* 0x000fc80007810000 */
[----:B------:R-:W-:Y:S01]  /*4a00*/  FMNMX.FTZ R2, R30, R3, !PT ;  /* 0x000000031e027209 */ /* 0x000fe20007810000 */
[----:B------:R-:W-:Y:S03]  /*4a10*/  MUFU.EX2 R52, R52 ;  /* 0x0000003400347308 */ /* 0x000fe60000000800 */
[----:B------:R-:W-:-:S05]  /*4a20*/  FMNMX.FTZ R2, R31, R2, !PT ;  /* 0x000000021f027209 */ /* 0x000fca0007810000 */
[----:B------:R-:W1:Y:S01]  /*4a30*/  SHFL.BFLY PT, R3, R2, 0x2, 0x1f ;  /* 0x0c401f0002037f89 */ /* 0x000e6200000e0000 */
[----:B------:R-:W2:Y:S01]  /*4a40*/  MUFU.EX2 R53, R53 ;  /* 0x0000003500357308 */ /* 0x000ea20000000800 */
[----:B0-----:R-:W-:-:S07]  /*4a50*/  F2FP.BF16.F32.PACK_AB R204, R49, R48 ;  /* 0x0000003031cc723e */ /* 0x001fce00000010ff */
[----:B------:R-:W-:Y:S08]  /*4a60*/  MUFU.EX2 R40, R40 ;  /* 0x0000002800287308 */ /* 0x000ff00000000800 */
[----:B------:R-:W0:Y:S01]  /*4a70*/  MUFU.EX2 R41, R41 ;  /* 0x0000002900297308 */ /* 0x000e220000000800 */
[----:B--2---:R-:W-:Y:S02]  /*4a80*/  F2FP.BF16.F32.PACK_AB R206, R53, R52 ;  /* 0x0000003435ce723e */ /* 0x004fe400000010ff */
[----:B-1----:R-:W-:-:S05]  /*4a90*/  FMNMX.FTZ R5, R2, R3, !PT ;  /* 0x0000000302057209 */ /* 0x002fca0007810000 */
[----:B------:R-:W-:Y:S01]  /*4aa0*/  MUFU.EX2 R44, R44 ;  /* 0x0000002c002c7308 */ /* 0x000fe20000000800 */
[----:B------:R-:W1:Y:S07]  /*4ab0*/  SHFL.BFLY PT, R2, R5, 0x1, 0x1f ;  /* 0x0c201f0005027f89 */ /* 0x000e6e00000e0000 */
[----:B------:R-:W2:Y:S01]  /*4ac0*/  MUFU.EX2 R45, R45 ;  /* 0x0000002d002d7308 */ /* 0x000ea20000000800 */
[----:B0-----:R-:W-:-:S07]  /*4ad0*/  F2FP.BF16.F32.PACK_AB R200, R41, R40 ;  /* 0x0000002829c8723e */ /* 0x001fce00000010ff */
[----:B------:R-:W-:Y:S08]  /*4ae0*/  MUFU.EX2 R32, R32 ;  /* 0x0000002000207308 */ /* 0x000ff00000000800 */
[----:B------:R-:W0:Y:S01]  /*4af0*/  MUFU.EX2 R33, R33 ;  /* 0x0000002100217308 */ /* 0x000e220000000800 */
[----:B--2---:R-:W-:Y:S02]  /*4b00*/  F2FP.BF16.F32.PACK_AB R202, R45, R44 ;  /* 0x0000002c2dca723e */ /* 0x004fe400000010ff */
[----:B-1----:R-:W-:-:S04]  /*4b10*/  FMNMX.FTZ R3, R5, R2, !PT ;  /* 0x0000000205037209 */ /* 0x002fc80007810000 */
[C---:B------:R-:W-:Y:S01]  /*4b20*/  FSETP.NEU.FTZ.AND P1, PT, R3.reuse, -INF , PT ;  /* 0xff8000000300780b */ /* 0x040fe20003f3d000 */
[----:B------:R-:W-:Y:S01]  /*4b30*/  FMUL.FTZ R2, R3, UR5 ;  /* 0x0000000503027c20 */ /* 0x000fe20008410000 */
[----:B------:R1:W-:Y:S04]  /*4b40*/  MUFU.EX2 R5, R17 ;  /* 0x0000001100057308 */ /* 0x0003e80000000800 */
[----:B------:R-:W-:Y:S02]  /*4b50*/  FSEL R2, R2, RZ, P1 ;  /* 0x000000ff02027208 */ /* 0x000fe40000800000 */
[----:B------:R-:W-:Y:S02]  /*4b60*/  PLOP3.LUT P1, PT, PT, PT, UP0, 0x80, 0x0 ;  /* 0x000000000000781c */ /* 0x000fe40003f2f008 */
[----:B------:R-:W-:Y:S01]  /*4b70*/  MUFU.EX2 R36, R36 ;  /* 0x0000002400247308 */ /* 0x000fe20000000800 */
[--C-:B------:R-:W-:Y:S01]  /*4b80*/  FFMA.FTZ R58, R58, UR5, -R2.reuse ;  /* 0x000000053a3a7c23 */ /* 0x100fe20008010802 */
[--C-:B------:R-:W-:Y:S01]  /*4b90*/  FFMA.FTZ R59, R59, UR5, -R2.reuse ;  /* 0x000000053b3b7c23 */ /* 0x100fe20008010802 */
[--C-:B------:R-:W-:Y:S01]  /*4ba0*/  FFMA.FTZ R62, R62, UR5, -R2.reuse ;  /* 0x000000053e3e7c23 */ /* 0x100fe20008010802 */
[--C-:B------:R-:W-:Y:S01]  /*4bb0*/  FFMA.FTZ R63, R63, UR5, -R2.reuse ;  /* 0x000000053f3f7c23 */ /* 0x100fe20008010802 */
[----:B-1----:R-:W-:Y:S01]  /*4bc0*/  FADD.FTZ R17, R56, R57 ;  /* 0x0000003938117221 */ /* 0x002fe20000010000 */
[--C-:B------:R-:W-:Y:S01]  /*4bd0*/  FFMA.FTZ R50, R50, UR5, -R2.reuse ;  /* 0x0000000532327c23 */ /* 0x100fe20008010802 */
[--C-:B------:R-:W-:Y:S01]  /*4be0*/  FFMA.FTZ R51, R51, UR5, -R2.reuse ;  /* 0x0000000533337c23 */ /* 0x100fe20008010802 */
[----:B------:R-:W-:Y:S01]  /*4bf0*/  MUFU.EX2 R58, R58 ;  /* 0x0000003a003a7308 */ /* 0x000fe20000000800 */
[----:B------:R-:W-:Y:S01]  /*4c00*/  FADD.FTZ R20, R60, R17 ;  /* 0x000000113c147221 */ /* 0x000fe20000010000 */
[--C-:B------:R-:W-:Y:S01]  /*4c10*/  FFMA.FTZ R54, R54, UR5, -R2.reuse ;  /* 0x0000000536367c23 */ /* 0x100fe20008010802 */
[--C-:B------:R-:W-:Y:S01]  /*4c20*/  FFMA.FTZ R55, R55, UR5, -R2.reuse ;  /* 0x0000000537377c23 */ /* 0x100fe20008010802 */
[----:B------:R-:W-:Y:S01]  /*4c30*/  FFMA.FTZ R42, R42, UR5, -R2 ;  /* 0x000000052a2a7c23 */ /* 0x000fe20008010802 */
[----:B------:R-:W-:Y:S01]  /*4c40*/  FADD.FTZ R17, R61, R20 ;  /* 0x000000143d117221 */ /* 0x000fe20000010000 */
[--C-:B------:R-:W-:Y:S01]  /*4c50*/  FFMA.FTZ R43, R43, UR5, -R2.reuse ;  /* 0x000000052b2b7c23 */ /* 0x100fe20008010802 */
[--C-:B------:R-:W-:Y:S01]  /*4c60*/  FFMA.FTZ R46, R46, UR5, -R2.reuse ;  /* 0x000000052e2e7c23 */ /* 0x100fe20008010802 */
[----:B------:R-:W1:Y:S01]  /*4c70*/  MUFU.EX2 R59, R59 ;  /* 0x0000003b003b7308 */ /* 0x000e620000000800 */
[----:B------:R-:W-:Y:S01]  /*4c80*/  FADD.FTZ R20, R48, R17 ;  /* 0x0000001130147221 */ /* 0x000fe20000010000 */
[--C-:B------:R-:W-:Y:S01]  /*4c90*/  FFMA.FTZ R47, R47, UR5, -R2.reuse ;  /* 0x000000052f2f7c23 */ /* 0x100fe20008010802 */
[--C-:B------:R-:W-:Y:S01]  /*4ca0*/  FFMA.FTZ R34, R34, UR5, -R2.reuse ;  /* 0x0000000522227c23 */ /* 0x100fe20008010802 */
[----:B------:R-:W-:Y:S01]  /*4cb0*/  FFMA.FTZ R35, R35, UR5, -R2 ;  /* 0x0000000523237c23 */ /* 0x000fe20008010802 */
[----:B------:R-:W-:Y:S01]  /*4cc0*/  FADD.FTZ R21, R49, R20 ;  /* 0x0000001431157221 */ /* 0x000fe20000010000 */
[--C-:B------:R-:W-:Y:S01]  /*4cd0*/  FFMA.FTZ R38, R38, UR5, -R2.reuse ;  /* 0x0000000526267c23 */ /* 0x100fe20008010802 */
[--C-:B------:R-:W-:Y:S01]  /*4ce0*/  FFMA.FTZ R39, R39, UR5, -R2.reuse ;  /* 0x0000000527277c23 */ /* 0x100fe20008010802 */
[----:B------:R-:W2:Y:S01]  /*4cf0*/  MUFU.EX2 R62, R62 ;  /* 0x0000003e003e7308 */ /* 0x000ea20000000800 */
[----:B------:R-:W-:Y:S01]  /*4d00*/  FADD.FTZ R64, R52, R21 ;  /* 0x0000001534407221 */ /* 0x000fe20000010000 */
[--C-:B------:R-:W-:Y:S01]  /*4d10*/  FFMA.FTZ R26, R26, UR5, -R2.reuse ;  /* 0x000000051a1a7c23 */ /* 0x100fe20008010802 */
[--C-:B------:R-:W-:Y:S01]  /*4d20*/  FFMA.FTZ R27, R27, UR5, -R2.reuse ;  /* 0x000000051b1b7c23 */ /* 0x100fe20008010802 */
[----:B------:R-:W-:Y:S01]  /*4d30*/  FFMA.FTZ R30, R30, UR5, -R2 ;  /* 0x000000051e1e7c23 */ /* 0x000fe20008010802 */
[----:B------:R-:W-:Y:S01]  /*4d40*/  FADD.FTZ R21, R53, R64 ;  /* 0x0000004035157221 */ /* 0x000fe20000010000 */
[----:B------:R-:W-:Y:S01]  /*4d50*/  FFMA.FTZ R2, R31, UR5, -R2 ;  /* 0x000000051f027c23 */ /* 0x000fe20008010802 */
[----:B0-----:R-:W-:Y:S01]  /*4d60*/  F2FP.BF16.F32.PACK_AB R196, R33, R32 ;  /* 0x0000002021c4723e */ /* 0x001fe200000010ff */
[----:B------:R-:W0:Y:S01]  /*4d70*/  MUFU.EX2 R63, R63 ;  /* 0x0000003f003f7308 */ /* 0x000e220000000800 */
[----:B-1----:R-:W-:Y:S01]  /*4d80*/  FADD.FTZ R17, R58, R59 ;  /* 0x0000003b3a117221 */ /* 0x002fe20000010000 */
[----:B------:R-:W-:Y:S01]  /*4d90*/  FADD.FTZ R64, R40, R21 ;  /* 0x0000001528407221 */ /* 0x000fe20000010000 */
[----:B------:R-:W-:Y:S01]  /*4da0*/  F2FP.BF16.F32.PACK_AB R209, R59, R58 ;  /* 0x0000003a3bd1723e */ /* 0x000fe200000010ff */
[--C-:B------:R-:W-:Y:S01]  /*4db0*/  IMAD.MOV.U32 R61, RZ, RZ, R151.reuse ;  /* 0x000000ffff3d7224 */ /* 0x100fe200078e0097 */
[----:B------:R-:W-:Y:S01]  /*4dc0*/  MOV R58, R151 ;  /* 0x00000097003a7202 */ /* 0x000fe20000000f00 */
[----:B------:R-:W-:Y:S01]  /*4dd0*/  FADD.FTZ R21, R41, R64 ;  /* 0x0000004029157221 */ /* 0x000fe20000010000 */
[----:B------:R-:W-:Y:S01]  /*4de0*/  IMAD.MOV.U32 R64, RZ, RZ, R151 ;  /* 0x000000ffff407224 */ /* 0x000fe200078e0097 */
[----:B------:R-:W1:Y:S01]  /*4df0*/  MUFU.EX2 R50, R50 ;  /* 0x0000003200327308 */ /* 0x000e620000000800 */
[----:B--2---:R-:W-:Y:S01]  /*4e00*/  FADD.FTZ R20, R62, R17 ;  /* 0x000000113e147221 */ /* 0x004fe20000010000 */
[----:B------:R-:W-:Y:S01]  /*4e10*/  FADD.FTZ R0, R44, R21 ;  /* 0x000000152c007221 */ /* 0x000fe20000010000 */
[----:B------:R-:W-:-:S02]  /*4e20*/  IMAD.MOV.U32 R60, RZ, RZ, R151 ;  /* 0x000000ffff3c7224 */ /* 0x000fc400078e0097 */
[--C-:B------:R-:W-:Y:S02]  /*4e30*/  IMAD.MOV.U32 R59, RZ, RZ, R151.reuse ;  /* 0x000000ffff3b7224 */ /* 0x100fe400078e0097 */
[----:B------:R-:W-:Y:S01]  /*4e40*/  FADD.FTZ R21, R45, R0 ;  /* 0x000000002d157221 */ /* 0x000fe20000010000 */
[--C-:B------:R-:W-:Y:S01]  /*4e50*/  IMAD.MOV.U32 R57, RZ, RZ, R151.reuse ;  /* 0x000000ffff397224 */ /* 0x100fe200078e0097 */
[----:B------:R-:W2:Y:S01]  /*4e60*/  MUFU.EX2 R51, R51 ;  /* 0x0000003300337308 */ /* 0x000ea20000000800 */
[C---:B0-----:R-:W-:Y:S01]  /*4e70*/  FADD.FTZ R17, R63.reuse, R20 ;  /* 0x000000143f117221 */ /* 0x041fe20000010000 */
[----:B------:R-:W-:Y:S01]  /*4e80*/  F2FP.BF16.F32.PACK_AB R211, R63, R62 ;  /* 0x0000003e3fd3723e */ /* 0x000fe200000010ff */
[--C-:B------:R-:W-:Y:S01]  /*4e90*/  IMAD.MOV.U32 R63, RZ, RZ, R151.reuse ;  /* 0x000000ffff3f7224 */ /* 0x100fe200078e0097 */
[----:B------:R-:W-:Y:S01]  /*4ea0*/  MOV R62, R151 ;  /* 0x00000097003e7202 */ /* 0x000fe20000000f00 */
[--C-:B------:R-:W-:Y:S02]  /*4eb0*/  IMAD.MOV.U32 R56, RZ, RZ, R151.reuse ;  /* 0x000000ffff387224 */ /* 0x100fe400078e0097 */
[----:B------:R-:W-:Y:S01]  /*4ec0*/  IMAD.MOV.U32 R53, RZ, RZ, R151 ;  /* 0x000000ffff357224 */ /* 0x000fe200078e0097 */
[----:B------:R-:W0:Y:S01]  /*4ed0*/  MUFU.EX2 R54, R54 ;  /* 0x0000003600367308 */ /* 0x000e220000000800 */
[----:B-1----:R-:W-:Y:S01]  /*4ee0*/  FADD.FTZ R20, R50, R17 ;  /* 0x0000001132147221 */ /* 0x002fe20000010000 */
[----:B------:R-:W-:-:S02]  /*4ef0*/  IMAD.MOV.U32 R52, RZ, RZ, R151 ;  /* 0x000000ffff347224 */ /* 0x000fc400078e0097 */
[--C-:B------:R-:W-:Y:S02]  /*4f00*/  IMAD.MOV.U32 R49, RZ, RZ, R151.reuse ;  /* 0x000000ffff317224 */ /* 0x100fe400078e0097 */
[--C-:B------:R-:W-:Y:S02]  /*4f10*/  IMAD.MOV.U32 R48, RZ, RZ, R151.reuse ;  /* 0x000000ffff307224 */ /* 0x100fe400078e0097 */
[----:B------:R-:W1:Y:S01]  /*4f20*/  MUFU.EX2 R55, R55 ;  /* 0x0000003700377308 */ /* 0x000e620000000800 */
[C---:B--2---:R-:W-:Y:S01]  /*4f30*/  FADD.FTZ R17, R51.reuse, R20 ;  /* 0x0000001433117221 */ /* 0x044fe20000010000 */
[----:B------:R-:W-:Y:S01]  /*4f40*/  F2FP.BF16.F32.PACK_AB R205, R51, R50 ;  /* 0x0000003233cd723e */ /* 0x000fe200000010ff */
[--C-:B------:R-:W-:Y:S01]  /*4f50*/  IMAD.MOV.U32 R51, RZ, RZ, R151.reuse ;  /* 0x000000ffff337224 */ /* 0x100fe200078e0097 */
[----:B------:R-:W-:Y:S01]  /*4f60*/  MOV R50, R151 ;  /* 0x0000009700327202 */ /* 0x000fe20000000f00 */
[--C-:B------:R-:W-:Y:S02]  /*4f70*/  IMAD.MOV.U32 R45, RZ, RZ, R151.reuse ;  /* 0x000000ffff2d7224 */ /* 0x100fe400078e0097 */
[----:B------:R-:W-:Y:S01]  /*4f80*/  IMAD.MOV.U32 R44, RZ, RZ, R151 ;  /* 0x000000ffff2c7224 */ /* 0x000fe200078e0097 */
[----:B------:R-:W2:Y:S01]  /*4f90*/  MUFU.EX2 R42, R42 ;  /* 0x0000002a002a7308 */ /* 0x000ea20000000800 */
[----:B0-----:R-:W-:Y:S01]  /*4fa0*/  FADD.FTZ R20, R54, R17 ;  /* 0x0000001136147221 */ /* 0x001fe20000010000 */
[----:B------:R-:W-:-:S02]  /*4fb0*/  IMAD.MOV.U32 R41, RZ, RZ, R151 ;  /* 0x000000ffff297224 */ /* 0x000fc400078e0097 */
[--C-:B------:R-:W-:Y:S02]  /*4fc0*/  IMAD.MOV.U32 R40, RZ, RZ, R151.reuse ;  /* 0x000000ffff287224 */ /* 0x100fe400078e0097 */
[----:B------:R-:W-:Y:S02]  /*4fd0*/  IMAD.MOV.U32 R31, RZ, RZ, R151 ;  /* 0x000000ffff1f7224 */ /* 0x000fe400078e0097 */
[----:B------:R-:W0:Y:S01]  /*4fe0*/  MUFU.EX2 R43, R43 ;  /* 0x0000002b002b7308 */ /* 0x000e220000000800 */
[C---:B-1----:R-:W-:Y:S01]  /*4ff0*/  FADD.FTZ R17, R55.reuse, R20 ;  /* 0x0000001437117221 */ /* 0x042fe20000010000 */
        /* <DEDUP_REMOVED lines=9> */
[----:B------:R-:W-:-:S05]  /*5090*/  IMAD.MOV.U32 R32, RZ, RZ, R151 ;  /* 0x000000ffff207224 */ /* 0x000fca00078e0097 */
[----:B------:R-:W2:Y:S01]  /*50a0*/  MUFU.EX2 R47, R47 ;  /* 0x0000002f002f7308 */ /* 0x000ea20000000800 */
[C---:B0-----:R-:W-:Y:S01]  /*50b0*/  FADD.FTZ R17, R43.reuse, R0 ;  /* 0x000000002b117221 */ /* 0x041fe20000010000 */
[----:B------:R-:W-:Y:S01]  /*50c0*/  F2FP.BF16.F32.PACK_AB R201, R43, R42 ;  /* 0x0000002a2bc9723e */ /* 0x000fe200000010ff */
[----:B------:R-:W-:Y:S01]  /*50d0*/  IMAD.MOV.U32 R43, RZ, RZ, R151 ;  /* 0x000000ffff2b7224 */ /* 0x000fe200078e0097 */
[----:B------:R-:W-:-:S04]  /*50e0*/  MOV R42, R151 ;  /* 0x00000097002a7202 */ /* 0x000fc80000000f00 */
[----:B------:R-:W0:Y:S01]  /*50f0*/  MUFU.EX2 R37, R37 ;  /* 0x0000002500257308 */ /* 0x000e220000000800 */
[----:B-1----:R-:W-:-:S07]  /*5100*/  FADD.FTZ R0, R46, R17 ;  /* 0x000000112e007221 */ /* 0x002fce0000010000 */
[----:B------:R-:W1:Y:S01]  /*5110*/  MUFU.EX2 R34, R34 ;  /* 0x0000002200227308 */ /* 0x000e620000000800 */
[C---:B--2---:R-:W-:Y:S01]  /*5120*/  FADD.FTZ R17, R47.reuse, R0 ;  /* 0x000000002f117221 */ /* 0x044fe20000010000 */
[----:B------:R-:W-:Y:S01]  /*5130*/  F2FP.BF16.F32.PACK_AB R203, R47, R46 ;  /* 0x0000002e2fcb723e */ /* 0x000fe200000010ff */
[----:B------:R-:W-:Y:S01]  /*5140*/  IMAD.MOV.U32 R47, RZ, RZ, R151 ;  /* 0x000000ffff2f7224 */ /* 0x000fe200078e0097 */
[----:B------:R-:W-:-:S04]  /*5150*/  MOV R46, R151 ;  /* 0x00000097002e7202 */ /* 0x000fc80000000f00 */
[----:B------:R-:W2:Y:S01]  /*5160*/  MUFU.EX2 R24, R24 ;  /* 0x0000001800187308 */ /* 0x000ea20000000800 */
[C---:B0-----:R-:W-:Y:S01]  /*5170*/  FADD.FTZ R21, R37.reuse, R20 ;  /* 0x0000001425157221 */ /* 0x041fe20000010000 */
[----:B------:R-:W-:Y:S01]  /*5180*/  F2FP.BF16.F32.PACK_AB R198, R37, R36 ;  /* 0x0000002425c6723e */ /* 0x000fe200000010ff */
[--C-:B------:R-:W-:Y:S02]  /*5190*/  IMAD.MOV.U32 R37, RZ, RZ, R151.reuse ;  /* 0x000000ffff257224 */ /* 0x100fe400078e0097 */
[----:B------:R-:W-:-:S03]  /*51a0*/  IMAD.MOV.U32 R36, RZ, RZ, R151 ;  /* 0x000000ffff247224 */ /* 0x000fc600078e0097 */
[----:B------:R-:W0:Y:S01]  /*51b0*/  MUFU.EX2 R35, R35 ;  /* 0x0000002300237308 */ /* 0x000e220000000800 */
[----:B-1----:R-:W-:-:S07]  /*51c0*/  FADD.FTZ R0, R34, R17 ;  /* 0x0000001122007221 */ /* 0x002fce0000010000 */
[----:B------:R-:W1:Y:S01]  /*51d0*/  MUFU.EX2 R25, R25 ;  /* 0x0000001900197308 */ /* 0x000e620000000800 */
[----:B--2---:R-:W-:-:S07]  /*51e0*/  FADD.FTZ R20, R24, R21 ;  /* 0x0000001518147221 */ /* 0x004fce0000010000 */
[----:B------:R-:W2:Y:S01]  /*51f0*/  MUFU.EX2 R38, R38 ;  /* 0x0000002600267308 */ /* 0x000ea20000000800 */
[C---:B0-----:R-:W-:Y:S01]  /*5200*/  FADD.FTZ R17, R35.reuse, R0 ;  /* 0x0000000023117221 */ /* 0x041fe20000010000 */
[----:B------:R-:W-:Y:S01]  /*5210*/  F2FP.BF16.F32.PACK_AB R197, R35, R34 ;  /* 0x0000002223c5723e */ /* 0x000fe200000010ff */
[----:B------:R-:W-:Y:S01]  /*5220*/  IMAD.MOV.U32 R35, RZ, RZ, R151 ;  /* 0x000000ffff237224 */ /* 0x000fe200078e0097 */
[----:B------:R-:W-:-:S04]  /*5230*/  MOV R34, R151 ;  /* 0x0000009700227202 */ /* 0x000fc80000000f00 */
[----:B------:R-:W0:Y:S01]  /*5240*/  MUFU.EX2 R28, R28 ;  /* 0x0000001c001c7308 */ /* 0x000e220000000800 */
[C---:B-1----:R-:W-:Y:S01]  /*5250*/  FADD.FTZ R21, R25.reuse, R20 ;  /* 0x0000001419157221 */ /* 0x042fe20000010000 */
[----:B------:R-:W-:Y:S01]  /*5260*/  F2FP.BF16.F32.PACK_AB R192, R25, R24 ;  /* 0x0000001819c0723e */ /* 0x000fe200000010ff */
[--C-:B------:R-:W-:Y:S02]  /*5270*/  IMAD.MOV.U32 R25, RZ, RZ, R151.reuse ;  /* 0x000000ffff197224 */ /* 0x100fe400078e0097 */
[----:B------:R-:W-:-:S03]  /*5280*/  IMAD.MOV.U32 R24, RZ, RZ, R151 ;  /* 0x000000ffff187224 */ /* 0x000fc600078e0097 */
[----:B------:R-:W1:Y:S01]  /*5290*/  MUFU.EX2 R39, R39 ;  /* 0x0000002700277308 */ /* 0x000e620000000800 */
[----:B--2---:R-:W-:-:S07]  /*52a0*/  FADD.FTZ R0, R38, R17 ;  /* 0x0000001126007221 */ /* 0x004fce0000010000 */
[----:B------:R-:W2:Y:S01]  /*52b0*/  MUFU.EX2 R26, R26 ;  /* 0x0000001a001a7308 */ /* 0x000ea20000000800 */
[----:B0-----:R-:W-:Y:S01]  /*52c0*/  FADD.FTZ R20, R28, R21 ;  /* 0x000000151c147221 */ /* 0x001fe20000010000 */
[C---:B------:R-:W-:Y:S01]  /*52d0*/  F2FP.BF16.F32.PACK_AB R194, R5.reuse, R28 ;  /* 0x0000001c05c2723e */ /* 0x040fe200000010ff */
[----:B------:R-:W-:Y:S02]  /*52e0*/  IMAD.MOV.U32 R28, RZ, RZ, R151 ;  /* 0x000000ffff1c7224 */ /* 0x000fe400078e0097 */
[----:B------:R-:W-:-:S03]  /*52f0*/  FADD.FTZ R17, R5, R20 ;  /* 0x0000001405117221 */ /* 0x000fc60000010000 */
[----:B------:R-:W0:Y:S01]  /*5300*/  MUFU.EX2 R27, R27 ;  /* 0x0000001b001b7308 */ /* 0x000e220000000800 */
[C---:B-1----:R-:W-:Y:S01]  /*5310*/  FADD.FTZ R21, R39.reuse, R0 ;  /* 0x0000000027157221 */ /* 0x042fe20000010000 */
[----:B------:R-:W-:Y:S01]  /*5320*/  F2FP.BF16.F32.PACK_AB R199, R39, R38 ;  /* 0x0000002627c7723e */ /* 0x000fe200000010ff */
[----:B------:R-:W-:Y:S01]  /*5330*/  IMAD.MOV.U32 R39, RZ, RZ, R151 ;  /* 0x000000ffff277224 */ /* 0x000fe200078e0097 */
[----:B------:R-:W-:-:S04]  /*5340*/  MOV R38, R151 ;  /* 0x0000009700267202 */ /* 0x000fc80000000f00 */
[----:B------:R-:W1:Y:S01]  /*5350*/  MUFU.EX2 R30, R30 ;  /* 0x0000001e001e7308 */ /* 0x000e620000000800 */
[----:B--2---:R-:W-:-:S07]  /*5360*/  FADD.FTZ R0, R26, R21 ;  /* 0x000000151a007221 */ /* 0x004fce0000010000 */
[----:B------:R2:W3:Y:S01]  /*5370*/  MUFU.EX2 R195, R2 ;  /* 0x0000000200c37308 */ /* 0x0004e20000000800 */
[C---:B0-----:R-:W-:Y:S01]  /*5380*/  FADD.FTZ R5, R27.reuse, R0 ;  /* 0x000000001b057221 */ /* 0x041fe20000010000 */
[----:B------:R-:W-:Y:S01]  /*5390*/  F2FP.BF16.F32.PACK_AB R193, R27, R26 ;  /* 0x0000001a1bc1723e */ /* 0x000fe200000010ff */
[----:B------:R-:W-:Y:S01]  /*53a0*/  IMAD.MOV.U32 R27, RZ, RZ, R151 ;  /* 0x000000ffff1b7224 */ /* 0x000fe200078e0097 */
[----:B------:R-:W-:Y:S01]  /*53b0*/  MOV R26, R151 ;  /* 0x00000097001a7202 */ /* 0x000fe20000000f00 */
[----:B-1----:R-:W-:Y:S01]  /*53c0*/  FADD.FTZ R0, R30, R5 ;  /* 0x000000051e007221 */ /* 0x002fe20000010000 */
[----:B--2---:R-:W-:-:S03]  /*53d0*/  IMAD.MOV.U32 R2, RZ, RZ, 0x3f800000 ;  /* 0x3f800000ff027424 */ /* 0x004fc600078e00ff */
[C---:B---3--:R-:W-:Y:S01]  /*53e0*/  FADD.FTZ R5, R195.reuse, R0 ;  /* 0x00000000c3057221 */ /* 0x048fe20000010000 */
[----:B------:R-:W-:Y:S01]  /*53f0*/  F2FP.BF16.F32.PACK_AB R195, R195, R30 ;  /* 0x0000001ec3c3723e */ /* 0x000fe200000010ff */
[----:B------:R-:W-:Y:S01]  /*5400*/  IMAD.MOV.U32 R0, RZ, RZ, 0x3f800000 ;  /* 0x3f800000ff007424 */ /* 0x000fe200078e00ff */
[----:B------:R-:W-:Y:S01]  /*5410*/  MOV R30, R151 ;  /* 0x00000097001e7202 */ /* 0x000fe20000000f00 */
[----:B------:R-:W-:Y:S06]  /*5420*/  @!P1 BRA `(.L_x_14) ;  /* 0x0000004400249947 */ /* 0x000fec0003800000 */
[----:B------:R-:W-:Y:S01]  /*5430*/  UIADD3 UR4, UR60, -0x2, URZ ;  /* 0xfffffffe3c047890 */ /* 0x000fe2000fffe03f */
[----:B------:R-:W-:Y:S01]  /*5440*/  IMAD.MOV.U32 R20, RZ, RZ, R3 ;  /* 0x000000ffff147224 */ /* 0x000fe200078e0003 */
[----:B------:R-:W-:Y:S01]  /*5450*/  MOV R21, R4 ;  /* 0x0000000400157202 */ /* 0x000fe20000000f00 */
[----:B------:R-:W-:Y:S01]  /*5460*/  IMAD.MOV.U32 R2, RZ, RZ, 0x3f800000 ;  /* 0x3f800000ff027424 */ /* 0x000fe200078e00ff */
[----:B------:R-:W-:Y:S02]  /*5470*/  CS2R R150, SRZ ;  /* 0x0000000000967805 */ /* 0x000fe4000001ff00 */
[----:B------:R-:W-:Y:S01]  /*5480*/  CS2R R146, SRZ ;  /* 0x0000000000927805 */ /* 0x000fe2000001ff00 */
[----:B------:R-:W-:Y:S01]  /*5490*/  IMAD.U32 R228, RZ, RZ, UR4 ;  /* 0x00000004ffe47e24 */ /* 0x000fe2000f8e00ff */
[----:B------:R-:W-:Y:S02]  /*54a0*/  R2UR UR4, R16 ;  /* 0x00000000100472ca */ /* 0x000fe400000e0000 */
[----:B------:R-:W-:-:S02]  /*54b0*/  CS2R R142, SRZ ;  /* 0x00000000008e7805 */ /* 0x000fc4000001ff00 */
[----:B------:R-:W-:Y:S02]  /*54c0*/  CS2R R138, SRZ ;  /* 0x00000000008a7805 */ /* 0x000fe4000001ff00 */
[----:B------:R-:W-:Y:S02]  /*54d0*/  CS2R R134, SRZ ;  /* 0x0000000000867805 */ /* 0x000fe4000001ff00 */
[----:B------:R-:W-:Y:S02]  /*54e0*/  CS2R R130, SRZ ;  /* 0x0000000000827805 */ /* 0x000fe4000001ff00 */
[----:B------:R-:W-:Y:S02]  /*54f0*/  CS2R R126, SRZ ;  /* 0x00000000007e7805 */ /* 0x000fe4000001ff00 */
[----:B------:R-:W-:Y:S02]  /*5500*/  CS2R R122, SRZ ;  /* 0x00000000007a7805 */ /* 0x000fe4000001ff00 */
[----:B------:R-:W-:-:S02]  /*5510*/  CS2R R118, SRZ ;  /* 0x0000000000767805 */ /* 0x000fc4000001ff00 */
[----:B------:R-:W-:Y:S02]  /*5520*/  CS2R R114, SRZ ;  /* 0x0000000000727805 */ /* 0x000fe4000001ff00 */
[----:B------:R-:W-:Y:S02]  /*5530*/  CS2R R110, SRZ ;  /* 0x00000000006e7805 */ /* 0x000fe4000001ff00 */
[----:B------:R-:W-:Y:S02]  /*5540*/  CS2R R106, SRZ ;  /* 0x00000000006a7805 */ /* 0x000fe4000001ff00 */
[----:B------:R-:W-:Y:S02]  /*5550*/  CS2R R102, SRZ ;  /* 0x0000000000667805 */ /* 0x000fe4000001ff00 */
[----:B------:R-:W-:Y:S01]  /*5560*/  CS2R R98, SRZ ;  /* 0x0000000000627805 */ /* 0x000fe2000001ff00 */
[----:B------:R-:W-:Y:S01]  /*5570*/  IMAD.U32 R229, RZ, RZ, UR4 ;  /* 0x00000004ffe57e24 */ /* 0x000fe2000f8e00ff */
        /* <DEDUP_REMOVED lines=49> */
[----:B------:R-:W-:Y:S01]  /*5890*/  CS2R R24, SRZ ;  /* 0x0000000000187805 */ /* 0x000fe2000001ff00 */
[----:B------:R-:W-:Y:S01]  /*58a0*/  UMOV UR60, UR38 ;  /* 0x00000026003c7c82 */ /* 0x000fe20008000000 */
[----:B------:R-:W-:-:S05]  /*58b0*/  ULDC UR39, c[0x0][0x9d8] ;  /* 0x0002760000277ab9 */ /* 0x000fca0000000800 */
.L_x_25:
[----:B------:R-:W-:Y:S01]  /*58c0*/  R2UR UR5, R229 ;  /* 0x00000000e50572ca */ /* 0x000fe200000e0000 */
[----:B------:R-:W-:-:S04]  /*58d0*/  UISETP.NE.AND UP0, UPT, UR60, 0x1, UPT ;  /* 0x000000013c00788c */ /* 0x000fc8000bf05270 */
[----:B------:R-:W-:-:S08]  /*58e0*/  USEL UR4, URZ, 0x1, UP0 ;  /* 0x000000013f047887 */ /* 0x000fd00008000000 */
[----:B------:R-:W-:-:S06]  /*58f0*/  ULOP3.LUT UR4, UR5, UR4, URZ, 0x3c, !UPT ;  /* 0x0000000405047292 */ /* 0x000fcc000f8e3c3f */
[----:B------:R-:W-:Y:S01]  /*5900*/  MOV R16, UR4 ;  /* 0x0000000400107c02 */ /* 0x000fe20008000f00 */
[----:B------:R-:W-:Y:S06]  /*5910*/  @!P0 BRA `(.L_x_15) ;  /* 0x0000000000048947 */ /* 0x000fec0003800000 */
[----:B------:R-:W-:Y:S01]  /*5920*/  BPT.TRAP 0x1 ;  /* 0x000000040000795c */ /* 0x000fe20000300000 */
.L_x_15:
[----:B------:R-:W0:Y:S01]  /*5930*/  S2UR UR6, SR_CgaCtaId ;  /* 0x00000000000679c3 */ /* 0x000e220000008800 */
[----:B------:R-:W-:Y:S01]  /*5940*/  R2UR UR5, R16 ;  /* 0x00000000100572ca */ /* 0x000fe200000e0000 */
[----:B------:R-:W-:Y:S01]  /*5950*/  UIADD3 UR38, UR60, 0x1, URZ ;  /* 0x000000013c267890 */ /* 0x000fe2000fffe03f */
[----:B------:R-:W-:-:S03]  /*5960*/  UMOV UR4, 0x400 ;  /* 0x0000040000047882 */ /* 0x000fc60000000000 */
[----:B------:R-:W-:-:S04]  /*5970*/  UISETP.NE.AND UP0, UPT, UR38, 0x2, UPT ;  /* 0x000000022600788c */ /* 0x000fc8000bf05270 */
[----:B------:R-:W-:-:S04]  /*5980*/  USEL UR38, UR38, URZ, UP0 ;  /* 0x0000003f26267287 */ /* 0x000fc80008000000 */
[----:B------:R-:W-:-:S05]  /*5990*/  IMAD.U32 R4, RZ, RZ, UR5 ;  /* 0x00000005ff047e24 */ /* 0x000fca000f8e00ff */
[----:B------:R-:W-:Y:S01]  /*59a0*/  SHF.L.U32 R4, R4, 0x1f, RZ ;  /* 0x0000001f04047819 */ /* 0x000fe200000006ff */
[----:B0-----:R-:W-:-:S04]  /*59b0*/  ULEA UR6, UR6, UR4, 0x18 ;  /* 0x0000000406067291 */ /* 0x001fc8000f8ec03f */
[----:B------:R-:W-:Y:S02]  /*59c0*/  ULEA UR61, UR38, UR6, 0x3 ;  /* 0x00000006263d7291 */ /* 0x000fe4000f8e183f */
[----:B------:R-:W-:-:S07]  /*59d0*/  IMAD.U32 R3, RZ, RZ, UR6 ;  /* 0x00000006ff037e24 */ /* 0x000fce000f8e00ff */
[----:B------:R0:W1:Y:S01]  /*59e0*/  SYNCS.PHASECHK.TRANS64.TRYWAIT P1, [UR61+0x38830], R4 ;  /* 0x03883004ff0075a7 */ /* 0x000062000802017d */
[----:B------:R-:W-:Y:S05]  /*59f0*/  @!P0 BRA `(.L_x_16) ;  /* 0x0000000000048947 */ /* 0x000fea0003800000 */
[----:B------:R-:W-:Y:S01]  /*5a00*/  BPT.TRAP 0x1 ;  /* 0x000000040000795c */ /* 0x000fe20000300000 */
.L_x_16:
[----:B-1----:R-:W-:Y:S05]  /*5a10*/  @P1 BRA `(.L_x_17) ;  /* 0x0000000000081947 */ /* 0x002fea0003800000 */
[----:B------:R-:W1:Y:S02]  /*5a20*/  SYNCS.PHASECHK.TRANS64.TRYWAIT P1, [UR61+0x38830], R4 ;  /* 0x03883004ff0075a7 */ /* 0x000e64000802017d */
[----:B-1----:R-:W-:Y:S05]  /*5a30*/  @!P1 BRA `(.L_x_18) ;  /* 0x000000ac00909947 */ /* 0x002fea0003800000 */
.L_x_17:
[----:B------:R-:W-:Y:S01]  /*5a40*/  R2UR UR4, R18 ;  /* 0x00000000120472ca */ /* 0x000fe200000e0000 */
[----:B------:R-:W-:Y:S01]  /*5a50*/  WARPGROUP.ARRIVE ;  /* 0x00000000000079c5 */ /* 0x000fe20000000000 */
[----:B------:R-:W-:Y:S01]  /*5a60*/  R2UR UR10, R14 ;  /* 0x000000000e0a72ca */ /* 0x000fe200000e0000 */
[----:B------:R-:W-:Y:S01]  /*5a70*/  UMOV UR59, 0x40000040 ;  /* 0x40000040003b7882 */ /* 0x000fe20000000000 */
        /* <DEDUP_REMOVED lines=9> */
[----:B------:R-:W-:Y:S01]  /*5b10*/  UIMAD UR4, UR38, 0xa00, UR4 ;  /* 0x00000a00260478a4 */ /* 0x000fe2000f8e0204 */
[-C--:B------:R-:W-:Y:S01]  /*5b20*/  FMUL.FTZ R24, R24, R0.reuse ;  /* 0x0000000018187220 */ /* 0x080fe20000410000 */
[----:B------:R-:W-:Y:S01]  /*5b30*/  UMOV UR56, UR10 ;  /* 0x0000000a00387c82 */ /* 0x000fe20008000000 */
[----:B------:R-:W-:Y:S01]  /*5b40*/  UMOV UR43, 0x40000040 ;  /* 0x40000040002b7882 */ /* 0x000fe20000000000 */
[----:B------:R-:W-:Y:S01]  /*5b50*/  UMOV UR57, UR11 ;  /* 0x0000000b00397c82 */ /* 0x000fe20008000000 */
[----:B------:R-:W-:Y:S01]  /*5b60*/  UIADD3 UR6, UR4, 0x80, URZ ;  /* 0x0000008004067890 */ /* 0x000fe2000fffe03f */
[-C--:B------:R-:W-:Y:S01]  /*5b70*/  FMUL.FTZ R25, R25, R0.reuse ;  /* 0x0000000019197220 */ /* 0x080fe20000410000 */
[----:B------:R-:W-:Y:S01]  /*5b80*/  UMOV UR58, UR4 ;  /* 0x00000004003a7c82 */ /* 0x000fe20008000000 */
[----:B------:R-:W-:Y:S01]  /*5b90*/  UIADD3 UR5, UR4, 0x100, URZ ;  /* 0x0000010004057890 */ /* 0x000fe2000fffe03f */
[----:B------:R-:W-:Y:S01]  /*5ba0*/  HGMMA.64x16x16.F32.BF16 R184, gdesc[UR56], RZ, !UPT, gsb0 ;  /* 0x0020000038b879f0 */ /* 0x000fe2000c0018ff */
[----:B------:R-:W-:Y:S01]  /*5bb0*/  UMOV UR56, UR10 ;  /* 0x0000000a00387c82 */ /* 0x000fe20008000000 */
[----:B------:R-:W-:Y:S01]  /*5bc0*/  UMOV UR57, UR11 ;  /* 0x0000000b00397c82 */ /* 0x000fe20008000000 */
[----:B------:R-:W-:Y:S01]  /*5bd0*/  UMOV UR58, UR6 ;  /* 0x00000006003a7c82 */ /* 0x000fe20008000000 */
[----:B------:R-:W-:Y:S01]  /*5be0*/  UMOV UR59, 0x40000040 ;  /* 0x40000040003b7882 */ /* 0x000fe20000000000 */
[----:B------:R-:W-:Y:S01]  /*5bf0*/  UIADD3 UR6, UR4, 0x180, URZ ;  /* 0x0000018004067890 */ /* 0x000fe2000fffe03f */
[-C--:B------:R-:W-:Y:S01]  /*5c00*/  FMUL.FTZ R28, R28, R0.reuse ;  /* 0x000000001c1c7220 */ /* 0x080fe20000410000 */
        /* <DEDUP_REMOVED lines=12> */
[----:B------:R-:W-:Y:S01]  /*5cd0*/  UMOV UR47, 0x40000040 ;  /* 0x40000040002f7882 */ /* 0x000fe20000000000 */
[----:B------:R-:W-:Y:S01]  /*5ce0*/  UIADD3 UR50, UR4, 0x782, URZ ;  /* 0x0000078204327890 */ /* 0x000fe2000fffe03f */
[-C--:B------:R-:W-:Y:S01]  /*5cf0*/  FMUL.FTZ R41, R41, R0.reuse ;  /* 0x0000000029297220 */ /* 0x080fe20000410000 */
[----:B------:R-:W-:Y:S01]  /*5d00*/  UMOV UR51, 0x40000040 ;  /* 0x4000004000337882 */ /* 0x000fe20000000000 */
[----:B------:R-:W-:Y:S01]  /*5d10*/  UIADD3 UR54, UR4, 0x784, URZ ;  /* 0x0000078404367890 */ /* 0x000fe2000fffe03f */
[-C--:B------:R-:W-:Y:S01]  /*5d20*/  FMUL.FTZ R44, R44, R0.reuse ;  /* 0x000000002c2c7220 */ /* 0x080fe20000410000 */
[----:B------:R-:W-:Y:S01]  /*5d30*/  UMOV UR55, 0x40000040 ;  /* 0x4000004000377882 */ /* 0x000fe20000000000 */
[----:B------:R-:W-:Y:S01]  /*5d40*/  UMOV UR7, 0x40000040 ;  /* 0x4000004000077882 */ /* 0x000fe20000000000 */
[-C--:B------:R-:W-:Y:S01]  /*5d50*/  FMUL.FTZ R45, R45, R0.reuse ;  /* 0x000000002d2d7220 */ /* 0x080fe20000410000 */
        /* <DEDUP_REMOVED lines=23> */
[----:B------:R-:W-:Y:S01]  /*5ed0*/  FMUL.FTZ R93, R93, R0 ;  /* 0x000000005d5d7220 */ /* 0x000fe20000410000 */
[----:B------:R-:W-:-:S02]  /*5ee0*/  WARPGROUP.DEPBAR.LE gsb0, 0x0 ;  /* 0x00008000000079c5 */ /* 0x000fc40000010000 */
[----:B------:R-:W-:Y:S01]  /*5ef0*/  WARPGROUP.ARRIVE ;  /* 0x00000000000079c5 */ /* 0x000fe20000000000 */
[-C--:B------:R-:W-:Y:S01]  /*5f00*/  FMUL.FTZ R96, R96, R0.reuse ;  /* 0x0000000060607220 */ /* 0x080fe20000410000 */
[-C--:B------:R-:W-:Y:S01]  /*5f10*/  FMUL.FTZ R97, R97, R0.reuse ;  /* 0x0000000061617220 */ /* 0x080fe20000410000 */
[-C--:B------:R-:W-:Y:S01]  /*5f20*/  FMUL.FTZ R100, R100, R0.reuse ;  /* 0x0000000064647220 */ /* 0x080fe20000410000 */
[-C--:B------:R-:W-:Y:S01]  /*5f30*/  FMUL.FTZ R101, R101, R0.reuse ;  /* 0x0000000065657220 */ /* 0x080fe20000410000 */
[-C--:B------:R-:W-:Y:S01]  /*5f40*/  FMUL.FTZ R104, R104, R0.reuse ;  /* 0x0000000068687220 */ /* 0x080fe20000410000 */
[----:B------:R-:W-:Y:S01]  /*5f50*/  HGMMA.64x16x16.F32.BF16 R176, gdesc[UR56], RZ, !UPT, gsb0 ;  /* 0x0020000038b079f0 */ /* 0x000fe2000c0018ff */
[----:B------:R-:W-:Y:S01]  /*5f60*/  UMOV UR56, UR10 ;  /* 0x0000000a00387c82 */ /* 0x000fe20008000000 */
[----:B------:R-:W-:Y:S01]  /*5f70*/  UMOV UR57, UR11 ;  /* 0x0000000b00397c82 */ /* 0x000fe20008000000 */
[----:B------:R-:W-:Y:S01]  /*5f80*/  UMOV UR58, UR5 ;  /* 0x00000005003a7c82 */ /* 0x000fe20008000000 */
[----:B------:R-:W-:Y:S01]  /*5f90*/  UMOV UR59, 0x40000040 ;  /* 0x40000040003b7882 */ /* 0x000fe20000000000 */
[----:B------:R-:W-:Y:S01]  /*5fa0*/  UIADD3 UR5, UR4, 0x200, URZ ;  /* 0x0000020004057890 */ /* 0x000fe2000fffe03f */
        /* <DEDUP_REMOVED lines=103> */
[----:B------:R-:W-:Y:S02]  /*6620*/  R2UR UR10, R8 ;  /* 0x00000000080a72ca */ /* 0x000fe400000e0000 */
[----:B------:R-:W-:Y:S01]  /*6630*/  R2UR UR11, R9 ;  /* 0x00000000090b72ca */ /* 0x000fe200000e0000 */
[----:B------:R-:W-:Y:S02]  /*6640*/  WARPGROUP.DEPBAR.LE gsb0, 0x0 ;  /* 0x00008000000079c5 */ /* 0x000fe40000010000 */
[----:B-1----:R-:W-:-:S06]  /*6650*/  WARPGROUP.ARRIVE ;  /* 0x00000000000079c5 */ /* 0x002fcc0000000000 */
        /* <DEDUP_REMOVED lines=36> */
[----:B------:R-:W-:Y:S02]  /*68a0*/  UIADD3 UR5, UR4, 0x104, URZ ;  /* 0x0000010404057890 */ /* 0x000fe4000fffe03f */
[----:B------:R-:W-:Y:S01]  /*68b0*/  UIADD3 UR18, UR4, 0x284, URZ ;  /* 0x0000028404127890 */ /* 0x000fe2000fffe03f */
[----:B------:R-:W-:Y:S01]  /*68c0*/  UMOV UR19, 0x40000040 ;  /* 0x4000004000137882 */ /* 0x000fe20000000000 */
        /* <DEDUP_REMOVED lines=142> */
[----:B------:R-:W-:Y:S02]  /*71b0*/  R2UR UR14, R6 ;  /* 0x00000000060e72ca */ /* 0x000fe400000e0000 */
[----:B------:R-:W-:-:S11]  /*71c0*/  R2UR UR15, R7 ;  /* 0x00000000070f72ca */ /* 0x000fd600000e0000 */
        /* <DEDUP_REMOVED lines=252> */
[----:B------:R-:W-:-:S03]  /*8190*/  UIADD3 UR6, UR4, 0x906, URZ ;  /* 0x0000090604067890 */ /* 0x000fc6000fffe03f */
[----:B------:R-:W-:Y:S01]  /*81a0*/  UMOV UR4, UR14 ;  /* 0x0000000e00047c82 */ /* 0x000fe20008000000 */
        /* <DEDUP_REMOVED lines=24> */
.L_x_19:
[----:B------:R-:W-:Y:S02]  /*8330*/  R2UR UR4, R3 ;  /* 0x00000000030472ca */ /* 0x000fe400000e0000 */
[----:B------:R-:W-:-:S11]  /*8340*/  R2UR UR5, R229 ;  /* 0x00000000e50572ca */ /* 0x000fd600000e0000 */
[----:B------:R-:W-:Y:S02]  /*8350*/  ULEA UR4, UR60, UR4, 0x3 ;  /* 0x000000043c047291 */ /* 0x000fe4000f8e183f */
[----:B------:R-:W-:-:S05]  /*8360*/  IMAD.U32 R0, RZ, RZ, UR5 ;  /* 0x00000005ff007e24 */ /* 0x000fca000f8e00ff */
[----:B------:R-:W-:-:S04]  /*8370*/  SHF.L.U32 R0, R0, 0x1f, RZ ;  /* 0x0000001f00007819 */ /* 0x000fc800000006ff */
[----:B------:R1:W2:Y:S01]  /*8380*/  SYNCS.PHASECHK.TRANS64.TRYWAIT P1, [UR4+0x38850], R0 ;  /* 0x03885000ff0075a7 */ /* 0x0002a20008020144 */
[----:B------:R-:W-:Y:S05]  /*8390*/  @!P0 BRA `(.L_x_20) ;  /* 0x0000000000048947 */ /* 0x000fea0003800000 */
[----:B------:R-:W-:Y:S01]  /*83a0*/  BPT.TRAP 0x1 ;  /* 0x000000040000795c */ /* 0x000fe20000300000 */
.L_x_20:
[----:B--2---:R-:W-:Y:S05]  /*83b0*/  @P1 BRA `(.L_x_21) ;  /* 0x0000000000081947 */ /* 0x004fea0003800000 */
[----:B------:R-:W2:Y:S02]  /*83c0*/  SYNCS.PHASECHK.TRANS64.TRYWAIT P1, [UR4+0x38850], R0 ;  /* 0x03885000ff0075a7 */ /* 0x000ea40008020144 */
[----:B--2---:R-:W-:Y:S05]  /*83d0*/  @!P1 BRA `(.L_x_22) ;  /* 0x0000008400409947 */ /* 0x004fea0003800000 */
.L_x_21:
[----:B------:R-:W-:Y:S01]  /*83e0*/  R2UR UR5, R3 ;  /* 0x00000000030572ca */ /* 0x000fe200000e0000 */
[----:B------:R-:W-:Y:S01]  /*83f0*/  WARPGROUP.ARRIVE ;  /* 0x00000000000079c5 */ /* 0x000fe20000000000 */
[----:B------:R-:W-:-:S11]  /*8400*/  UMOV UR7, 0x40000040 ;  /* 0x4000004000077882 */ /* 0x000fd60000000000 */
[----:B------:R-:W-:-:S04]  /*8410*/  UIADD3 UR5, UR5, 0x400, URZ ;  /* 0x0000040005057890 */ /* 0x000fc8000fffe03f */
[----:B------:R-:W-:-:S04]  /*8420*/  USHF.R.U32.HI UR5, URZ, 0x4, UR5 ;  /* 0x000000043f057899 */ /* 0x000fc80008011605 */
[----:B------:R-:W-:-:S04]  /*8430*/  ULOP3.LUT UR5, UR5, 0x3fff, URZ, 0xc0, !UPT ;  /* 0x00003fff05057892 */ /* 0x000fc8000f8ec03f */
[----:B------:R-:W-:-:S04]  /*8440*/  ULOP3.LUT UR5, UR5, 0x2800000, URZ, 0xfc, !UPT ;  /* 0x0280000005057892 */ /* 0x000fc8000f8efc3f */
[----:B------:R-:W-:-:S07]  /*8450*/  UIMAD UR5, UR60, 0xa00, UR5 ;  /* 0x00000a003c0578a4 */ /* 0x000fce000f8e0205 */
[----:B------:R-:W-:Y:S02]  /*8460*/  UMOV UR6, UR5 ;  /* 0x0000000500067c82 */ /* 0x000fe40008000000 */
[----:B------:R-:W-:Y:S01]  /*8470*/  HGMMA.64x256x16.F32.BF16 R24, R208, gdesc[UR4].tnspB, R24, gsb0 ;  /* 0x43e00004d0187df0 */ /* 0x000fe20008001818 */
[----:B------:R-:W-:Y:S01]  /*8480*/  UIADD3 UR6, UR5, 0x80, URZ ;  /* 0x0000008005067890 */ /* 0x000fe2000fffe03f */
[----:B------:R-:W-:Y:S01]  /*8490*/  UMOV UR7, 0x40000040 ;  /* 0x4000004000077882 */ /* 0x000fe20000000000 */
[----:B------:R-:W-:Y:S02]  /*84a0*/  WARPGROUP.DEPBAR.LE gsb0, 0x0 ;  /* 0x00008000000079c5 */ /* 0x000fe40000010000 */
[----:B------:R-:W-:-:S15]  /*84b0*/  WARPGROUP.ARRIVE ;  /* 0x00000000000079c5 */ /* 0x000fde0000000000 */
[----:B------:R-:W-:-:S08]  /*84c0*/  NOP ;  /* 0x0000000000007918 */ /* 0x000fd00000000000 */
        /* <DEDUP_REMOVED lines=18> */
[----:B------:R-:W-:Y:S03]  /*85f0*/  HGMMA.64x256x16.F32.BF16 R24, R192, gdesc[UR4].tnspB, R24, gsb0 ;  /* 0x43e00004c0187df0 */ /* 0x000fe60008001818 */
[----:B------:R-:W-:Y:S02]  /*8600*/  WARPGROUP.DEPBAR.LE gsb0, 0x0 ;  /* 0x00008000000079c5 */ /* 0x000fe40000010000 */
[----:B------:R-:W-:Y:S05]  /*8610*/  @!P0 BRA `(.L_x_23) ;  /* 0x0000000000048947 */ /* 0x000fea0003800000 */
[----:B------:R-:W-:Y:S01]  /*8620*/  BPT.TRAP 0x1 ;  /* 0x000000040000795c */ /* 0x000fe20000300000 */
.L_x_23:
[----:B------:R-:W-:Y:S01]  /*8630*/  FMUL.FTZ R184, R184, UR39 ;  /* 0x00000027b8b87c20 */ /* 0x000fe20008410000 */
[----:B------:R-:W-:Y:S01]  /*8640*/  FMUL.FTZ R193, R186, UR39 ;  /* 0x00000027bac17c20 */ /* 0x000fe20008410000 */
[----:B------:R-:W-:Y:S01]  /*8650*/  FMUL.FTZ R185, R185, UR39 ;  /* 0x00000027b9b97c20 */ /* 0x000fe20008410000 */
[----:B------:R-:W-:Y:S01]  /*8660*/  FMUL.FTZ R186, R187, UR39 ;  /* 0x00000027bbba7c20 */ /* 0x000fe20008410000 */
[----:B------:R-:W-:Y:S01]  /*8670*/  FMUL.FTZ R187, R188, UR39 ;  /* 0x00000027bcbb7c20 */ /* 0x000fe20008410000 */
[----:B------:R-:W-:Y:S01]  /*8680*/  FMUL.FTZ R188, R189, UR39 ;  /* 0x00000027bdbc7c20 */ /* 0x000fe20008410000 */
[----:B------:R-:W1:Y:S01]  /*8690*/  MUFU.TANH R184, R184 ;  /* 0x000000b800b87308 */ /* 0x000e620000002400 */
[----:B------:R-:W-:Y:S01]  /*86a0*/  FMUL.FTZ R189, R190, UR39 ;  /* 0x00000027bebd7c20 */ /* 0x000fe20008410000 */
[----:B------:R-:W-:Y:S01]  /*86b0*/  FMUL.FTZ R190, R191, UR39 ;  /* 0x00000027bfbe7c20 */ /* 0x000fe20008410000 */
[----:B------:R-:W-:Y:S01]  /*86c0*/  FMUL.FTZ R176, R176, UR39 ;  /* 0x00000027b0b07c20 */ /* 0x000fe20008410000 */
[----:B------:R-:W-:Y:S01]  /*86d0*/  FMUL.FTZ R178, R178, UR39 ;  /* 0x00000027b2b27c20 */ /* 0x000fe20008410000 */
[----:B------:R-:W-:Y:S01]  /*86e0*/  FMUL.FTZ R177, R177, UR39 ;  /* 0x00000027b1b17c20 */ /* 0x000fe20008410000 */
[----:B------:R-:W-:Y:S01]  /*86f0*/  FMUL.FTZ R179, R179, UR39 ;  /* 0x00000027b3b37c20 */ /* 0x000fe20008410000 */
[----:B------:R-:W-:Y:S01]  /*8700*/  FMUL.FTZ R180, R180, UR39 ;  /* 0x00000027b4b47c20 */ /* 0x000fe20008410000 */
[----:B------:R-:W3:Y:S01]  /*8710*/  MUFU.TANH R193, R193 ;  /* 0x000000c100c17308 */ /* 0x000ee20000002400 */
[----:B------:R-:W-:Y:S01]  /*8720*/  FMUL.FTZ R182, R182, UR39 ;  /* 0x00000027b6b67c20 */ /* 0x000fe20008410000 */
[----:B------:R-:W-:Y:S01]  /*8730*/  FMUL.FTZ R181, R181, UR39 ;  /* 0x00000027b5b57c20 */ /* 0x000fe20008410000 */
[----:B------:R-:W-:Y:S01]  /*8740*/  FMUL.FTZ R192, R161, UR39 ;  /* 0x00000027a1c07c20 */ /* 0x000fe20008410000 */
[----:B------:R-:W-:Y:S01]  /*8750*/  FMUL.FTZ R183, R183, UR39 ;  /* 0x00000027b7b77c20 */ /* 0x000fe20008410000 */
[----:B------:R-:W-:Y:S01]  /*8760*/  FMUL.FTZ R161, R163, UR39 ;  /* 0x00000027a3a17c20 */ /* 0x000fe20008410000 */
[----:B------:R-:W-:Y:S01]  /*8770*/  FMUL.FTZ R168, R168, UR39 ;  /* 0x00000027a8a87c20 */ /* 0x000fe20008410000 */
[----:B------:R-:W-:Y:S01]  /*8780*/  FMUL.FTZ R163, R167, UR39 ;  /* 0x00000027a7a37c20 */ /* 0x000fe20008410000 */
[----:B------:R-:W4:Y:S01]  /*8790*/  MUFU.TANH R185, R185 ;  /* 0x000000b900b97308 */ /* 0x000f220000002400 */
[----:B-12---:R-:W-:Y:S01]  /*87a0*/  FMNMX.FTZ R0, R184, R21, !PT ;  /* 0x00000015b8007209 */ /* 0x006fe20007810000 */
[----:B------:R-:W-:Y:S01]  /*87b0*/  FMUL.FTZ R167, R153, UR39 ;  /* 0x0000002799a77c20 */ /* 0x000fe20008410000 */
[----:B------:R-:W-:Y:S01]  /*87c0*/  FMUL.FTZ R170, R170, UR39 ;  /* 0x00000027aaaa7c20 */ /* 0x000fe20008410000 */
[----:B------:R-:W-:Y:S01]  /*87d0*/  FMUL.FTZ R169, R169, UR39 ;  /* 0x00000027a9a97c20 */ /* 0x000fe20008410000 */
[----:B------:R-:W-:Y:S01]  /*87e0*/  FMUL.FTZ R171, R171, UR39 ;  /* 0x00000027abab7c20 */ /* 0x000fe20008410000 */
[----:B------:R-:W-:Y:S01]  /*87f0*/  FMUL.FTZ R172, R172, UR39 ;  /* 0x00000027acac7c20 */ /* 0x000fe20008410000 */
[----:B------:R-:W-:Y:S01]  /*8800*/  FMUL.FTZ R191, R173, UR39 ;  /* 0x00000027adbf7c20 */ /* 0x000fe20008410000 */
[----:B------:R-:W1:Y:S01]  /*8810*/  MUFU.TANH R186, R186 ;  /* 0x000000ba00ba7308 */ /* 0x000e620000002400 */
[----:B---3--:R-:W-:Y:S01]  /*8820*/  FMNMX.FTZ R3, R193, R20, !PT ;  /* 0x00000014c1037209 */ /* 0x008fe20007810000 */
[----:B------:R-:W-:Y:S01]  /*8830*/  FMUL.FTZ R173, R174, UR39 ;  /* 0x00000027aead7c20 */ /* 0x000fe20008410000 */
[----:B------:R-:W-:Y:S01]  /*8840*/  FMUL.FTZ R174, R175, UR39 ;  /* 0x00000027afae7c20 */ /* 0x000fe20008410000 */
[----:B------:R-:W-:Y:S01]  /*8850*/  FMUL.FTZ R175, R160, UR39 ;  /* 0x00000027a0af7c20 */ /* 0x000fe20008410000 */
[----:B------:R-:W-:Y:S01]  /*8860*/  FMUL.FTZ R160, R162, UR39 ;  /* 0x00000027a2a07c20 */ /* 0x000fe20008410000 */
[----:B------:R-:W-:Y:S01]  /*8870*/  FMUL.FTZ R164, R164, UR39 ;  /* 0x00000027a4a47c20 */ /* 0x000fe20008410000 */
[----:B------:R-:W-:Y:S01]  /*8880*/  FMUL.FTZ R162, R166, UR39 ;  /* 0x00000027a6a27c20 */ /* 0x000fe20008410000 */
[----:B------:R-:W2:Y:S01]  /*8890*/  MUFU.TANH R187, R187 ;  /* 0x000000bb00bb7308 */ /* 0x000ea20000002400 */
[----:B----4-:R-:W-:Y:S01]  /*88a0*/  FMNMX.FTZ R0, R185, R0, !PT ;  /* 0x00000000b9007209 */ /* 0x010fe20007810000 */
[----:B------:R-:W-:Y:S01]  /*88b0*/  FMUL.FTZ R165, R165, UR39 ;  /* 0x00000027a5a57c20 */ /* 0x000fe20008410000 */
[----:B------:R-:W-:Y:S01]  /*88c0*/  FMUL.FTZ R166, R152, UR39 ;  /* 0x0000002798a67c20 */ /* 0x000fe20008410000 */
[----:B------:R-:W-:Y:S01]  /*88d0*/  FMUL.FTZ R152, R154, UR39 ;  /* 0x000000279a987c20 */ /* 0x000fe20008410000 */
[----:B------:R-:W-:Y:S01]  /*88e0*/  FMUL.FTZ R154, R156, UR39 ;  /* 0x000000279c9a7c20 */ /* 0x000fe20008410000 */
[----:B------:R-:W-:Y:S01]  /*88f0*/  FMUL.FTZ R156, R158, UR39 ;  /* 0x000000279e9c7c20 */ /* 0x000fe20008410000 */
[----:B------:R-:W-:Y:S01]  /*8900*/  ULDC UR5, c[0x0][0x988] ;  /* 0x0002620000057ab9 */ /* 0x000fe20000000800 */
[----:B------:R-:W3:Y:S01]  /*8910*/  MUFU.TANH R189, R189 ;  /* 0x000000bd00bd7308 */ /* 0x000ee20000002400 */
[----:B-1----:R-:W-:Y:S01]  /*8920*/  FMNMX.FTZ R2, R186, R3, !PT ;  /* 0x00000003ba027209 */ /* 0x002fe20007810000 */
[----:B------:R-:W1:Y:S01]  /*8930*/  S2UR UR6, SR_CgaCtaId ;  /* 0x00000000000679c3 */ /* 0x000e620000008800 */
[----:B------:R-:W-:-:S05]  /*8940*/  UIADD3 UR61, UR61, 0x38840, URZ ;  /* 0x000388403d3d7890 */ /* 0x000fca000fffe03f */
[----:B------:R-:W4:Y:S01]  /*8950*/  MUFU.TANH R188, R188 ;  /* 0x000000bc00bc7308 */ /* 0x000f220000002400 */
[----:B--2---:R-:W-:-:S07]  /*8960*/  FMNMX.FTZ R3, R187, R0, !PT ;  /* 0x00000000bb037209 */ /* 0x004fce0007810000 */
[----:B------:R-:W2:Y:S01]  /*8970*/  MUFU.TANH R190, R190 ;  /* 0x000000be00be7308 */ /* 0x000ea20000002400 */
[----:B---3--:R-:W-:-:S07]  /*8980*/  FMNMX.FTZ R153, R189, R2, !PT ;  /* 0x00000002bd997209 */ /* 0x008fce0007810000 */
[----:B------:R-:W3:Y:S01]  /*8990*/  MUFU.TANH R176, R176 ;  /* 0x000000b000b07308 */ /* 0x000ee20000002400 */
[----:B----4-:R-:W-:Y:S01]  /*89a0*/  FMNMX.FTZ R3, R188, R3, !PT ;  /* 0x00000003bc037209 */ /* 0x010fe20007810000 */
[----:B-1----:R-:W-:-:S06]  /*89b0*/  UPRMT UR61, UR6, 0x654, UR61 ;  /* 0x00000654063d7896 */ /* 0x002fcc000800003d */
[----:B------:R-:W1:Y:S01]  /*89c0*/  MUFU.TANH R178, R178 ;  /* 0x000000b200b27308 */ /* 0x000e620000002400 */
[----:B--2---:R-:W-:Y:S02]  /*89d0*/  FMNMX.FTZ R153, R190, R153, !PT ;  /* 0x00000099be997209 */ /* 0x004fe40007810000 */
[----:B------:R-:W-:Y:S05]  /*89e0*/  SYNCS.ARRIVE.TRANS64.RED.A1T0 RZ, [UR61], RZ ;  /* 0x000000ffffff79a7 */ /* 0x000fea000810043d */
[----:B------:R-:W2:Y:S01]  /*89f0*/  MUFU.TANH R177, R177 ;  /* 0x000000b100b17308 */ /* 0x000ea20000002400 */
[----:B---3--:R-:W-:-:S07]  /*8a00*/  FMNMX.FTZ R0, R176, R3, !PT ;  /* 0x00000003b0007209 */ /* 0x008fce0007810000 */
[----:B------:R-:W3:Y:S01]  /*8a10*/  MUFU.TANH R179, R179 ;  /* 0x000000b300b37308 */ /* 0x000ee20000002400 */
[----:B-1----:R-:W-:Y:S01]  /*8a20*/  FMNMX.FTZ R2, R178, R153, !PT ;  /* 0x00000099b2027209 */ /* 0x002fe20007810000 */
[----:B------:R-:W-:-:S06]  /*8a30*/  FMUL.FTZ R153, R155, UR39 ;  /* 0x000000279b997c20 */ /* 0x000fcc0008410000 */
[----:B------:R-:W1:Y:S01]  /*8a40*/  MUFU.TANH R180, R180 ;  /* 0x000000b400b47308 */ /* 0x000e620000002400 */
[----:B--2---:R-:W-:-:S07]  /*8a50*/  FMNMX.FTZ R3, R177, R0, !PT ;  /* 0x00000000b1037209 */ /* 0x004fce0007810000 */
[----:B------:R-:W2:Y:S01]  /*8a60*/  MUFU.TANH R182, R182 ;  /* 0x000000b600b67308 */ /* 0x000ea20000002400 */
[----:B---3--:R-:W-:-:S07]  /*8a70*/  FMNMX.FTZ R195, R179, R2, !PT ;  /* 0x00000002b3c37209 */ /* 0x008fce0007810000 */
[----:B------:R-:W3:Y:S01]  /*8a80*/  MUFU.TANH R181, R181 ;  /* 0x000000b500b57308 */ /* 0x000ee20000002400 */
[----:B-1----:R-:W-:-:S07]  /*8a90*/  FMNMX.FTZ R0, R180, R3, !PT ;  /* 0x00000003b4007209 */ /* 0x002fce0007810000 */
        /* <DEDUP_REMOVED lines=9> */
[----:B---3--:R-:W-:Y:S01]  /*8b30*/  FMNMX.FTZ R2, R170, R155, !PT ;  /* 0x0000009baa027209 */ /* 0x008fe20007810000 */
[----:B------:R-:W-:-:S06]  /*8b40*/  FMUL.FTZ R155, R157, UR39 ;  /* 0x000000279d9b7c20 */ /* 0x000fcc0008410000 */
        /* <DEDUP_REMOVED lines=21> */
[----:B--2---:R-:W-:Y:S01]  /*8ca0*/  FMNMX.FTZ R0, R164, R157, !PT ;  /* 0x0000009da4007209 */ /* 0x004fe20007810000 */
[----:B------:R-:W-:-:S06]  /*8cb0*/  FMUL.FTZ R157, R159, UR39 ;  /* 0x000000279f9d7c20 */ /* 0x000fcc0008410000 */
        /* <DEDUP_REMOVED lines=17> */
[----:B--2---:R-:W-:Y:S02]  /*8dd0*/  FMNMX.FTZ R2, R156, R159, !PT ;  /* 0x0000009f9c027209 */ /* 0x004fe40007810000 */
[----:B---3--:R-:W-:-:S05]  /*8de0*/  FMNMX.FTZ R0, R155, R0, !PT ;  /* 0x000000009b007209 */ /* 0x008fca0007810000 */
[----:B------:R-:W2:Y:S01]  /*8df0*/  SHFL.BFLY PT, R3, R0, 0x2, 0x1f ;  /* 0x0c401f0000037f89 */ /* 0x000ea200000e0000 */
[----:B-1----:R-:W-:-:S05]  /*8e00*/  FMNMX.FTZ R2, R157, R2, !PT ;  /* 0x000000029d027209 */ /* 0x002fca0007810000 */
[----:B------:R-:W1:Y:S01]  /*8e10*/  SHFL.BFLY PT, R159, R2, 0x2, 0x1f ;  /* 0x0c401f00029f7f89 */ /* 0x000e6200000e0000 */
[----:B--2---:R-:W-:-:S05]  /*8e20*/  FMNMX.FTZ R158, R0, R3, !PT ;  /* 0x00000003009e7209 */ /* 0x004fca0007810000 */
[----:B------:R-:W0:Y:S01]  /*8e30*/  SHFL.BFLY PT, R3, R158, 0x1, 0x1f ;  /* 0x0c201f009e037f89 */ /* 0x000e2200000e0000 */
[----:B-1----:R-:W-:-:S05]  /*8e40*/  FMNMX.FTZ R159, R2, R159, !PT ;  /* 0x0000009f029f7209 */ /* 0x002fca0007810000 */
[----:B------:R-:W1:Y:S01]  /*8e50*/  SHFL.BFLY PT, R194, R159, 0x1, 0x1f ;  /* 0x0c201f009fc27f89 */ /* 0x000e6200000e0000 */
[----:B0-----:R-:W-:-:S05]  /*8e60*/  FMNMX.FTZ R4, R158, R3, !PT ;  /* 0x000000039e047209 */ /* 0x001fca0007810000 */
[----:B------:R-:W-:Y:S01]  /*8e70*/  FADD.FTZ R21, -R4, R21 ;  /* 0x0000001504157221 */ /* 0x000fe20000010100 */
[----:B-1----:R-:W-:-:S03]  /*8e80*/  FMNMX.FTZ R3, R159, R194, !PT ;  /* 0x000000c29f037209 */ /* 0x002fc60007810000 */
[----:B------:R-:W-:Y:S02]  /*8e90*/  FMUL.FTZ R194, R21, UR5 ;  /* 0x0000000515c27c20 */ /* 0x000fe40008410000 */
[----:B------:R-:W-:Y:S02]  /*8ea0*/  FADD.FTZ R20, -R3, R20 ;  /* 0x0000001403147221 */ /* 0x000fe40000010100 */
[----:B------:R0:W-:Y:S02]  /*8eb0*/  MUFU.EX2 R0, R194 ;  /* 0x000000c200007308 */ /* 0x0001e40000000800 */
[----:B------:R-:W-:Y:S01]  /*8ec0*/  FMUL.FTZ R2, R20, UR5 ;  /* 0x0000000514027c20 */ /* 0x000fe20008410000 */
[----:B------:R-:W-:-:S04]  /*8ed0*/  FMUL.FTZ R20, R4, UR5 ;  /* 0x0000000504147c20 */ /* 0x000fc80008410000 */
[--C-:B------:R-:W-:Y:S01]  /*8ee0*/  FFMA.FTZ R21, R184, UR5, -R20.reuse ;  /* 0x00000005b8157c23 */ /* 0x100fe20008010814 */
[--C-:B0-----:R-:W-:Y:S01]  /*8ef0*/  FFMA.FTZ R194, R154, UR5, -R20.reuse ;  /* 0x000000059ac27c23 */ /* 0x101fe20008010814 */
[----:B------:R-:W-:Y:S01]  /*8f00*/  FMUL.FTZ R154, R3, UR5 ;  /* 0x00000005039a7c20 */ /* 0x000fe20008410000 */
[--C-:B------:R-:W-:Y:S01]  /*8f10*/  FFMA.FTZ R208, R185, UR5, -R20.reuse ;  /* 0x00000005b9d07c23 */ /* 0x100fe20008010814 */
[----:B------:R-:W-:Y:S01]  /*8f20*/  MUFU.EX2 R2, R2 ;  /* 0x0000000200027308 */ /* 0x000fe20000000800 */
[----:B------:R-:W-:Y:S01]  /*8f30*/  FFMA.FTZ R210, R187, UR5, -R20 ;  /* 0x00000005bbd27c23 */ /* 0x000fe20008010814 */
[--C-:B------:R-:W-:Y:S01]  /*8f40*/  FFMA.FTZ R209, R193, UR5, -R154.reuse ;  /* 0x00000005c1d17c23 */ /* 0x100fe2000801089a */
[--C-:B------:R-:W-:Y:S01]  /*8f50*/  FFMA.FTZ R158, R186, UR5, -R154.reuse ;  /* 0x00000005ba9e7c23 */ /* 0x100fe2000801089a */
[----:B------:R-:W-:Y:S01]  /*8f60*/  FFMA.FTZ R211, R189, UR5, -R154 ;  /* 0x00000005bdd37c23 */ /* 0x000fe2000801089a */
[--C-:B------:R-:W-:Y:S01]  /*8f70*/  FFMA.FTZ R195, R188, UR5, -R20.reuse ;  /* 0x00000005bcc37c23 */ /* 0x100fe20008010814 */
[----:B------:R-:W-:Y:S01]  /*8f80*/  FFMA.FTZ R198, R164, UR5, -R20 ;  /* 0x00000005a4c67c23 */ /* 0x000fe20008010814 */
[----:B------:R-:W-:Y:S01]  /*8f90*/  FFMA.FTZ R164, R190, UR5, -R154 ;  /* 0x00000005bea47c23 */ /* 0x000fe2000801089a */
[----:B------:R-:W0:Y:S01]  /*8fa0*/  MUFU.EX2 R21, R21 ;  /* 0x0000001500157308 */ /* 0x000e220000000800 */
[--C-:B------:R-:W-:Y:S01]  /*8fb0*/  FFMA.FTZ R204, R176, UR5, -R20.reuse ;  /* 0x00000005b0cc7c23 */ /* 0x100fe20008010814 */
[----:B------:R-:W-:Y:S01]  /*8fc0*/  FFMA.FTZ R185, R181, UR5, -R20 ;  /* 0x00000005b5b97c23 */ /* 0x000fe20008010814 */
[----:B------:R-:W-:Y:S01]  /*8fd0*/  FFMA.FTZ R205, R178, UR5, -R154 ;  /* 0x00000005b2cd7c23 */ /* 0x000fe2000801089a */
[--C-:B------:R-:W-:Y:S01]  /*8fe0*/  FFMA.FTZ R181, R169, UR5, -R20.reuse ;  /* 0x00000005a9b57c23 */ /* 0x100fe20008010814 */
[--C-:B------:R-:W-:Y:S01]  /*8ff0*/  FFMA.FTZ R169, R192, UR5, -R20.reuse ;  /* 0x00000005c0a97c23 */ /* 0x100fe20008010814 */
[--C-:B------:R-:W-:Y:S01]  /*9000*/  FFMA.FTZ R187, R177, UR5, -R20.reuse ;  /* 0x00000005b1bb7c23 */ /* 0x100fe20008010814 */
[----:B------:R-:W-:Y:S01]  /*9010*/  FFMA.FTZ R192, R166, UR5, -R20 ;  /* 0x00000005a6c07c23 */ /* 0x000fe20008010814 */
[----:B------:R-:W1:Y:S01]  /*9020*/  MUFU.EX2 R209, R209 ;  /* 0x000000d100d17308 */ /* 0x000e620000000800 */
[----:B------:R-:W-:Y:S01]  /*9030*/  FFMA.FTZ R166, R179, UR5, -R154 ;  /* 0x00000005b3a67c23 */ /* 0x000fe2000801089a */
[----:B------:R-:W-:Y:S01]  /*9040*/  FFMA.FTZ R206, R180, UR5, -R20 ;  /* 0x00000005b4ce7c23 */ /* 0x000fe20008010814 */
[----:B------:R-:W-:Y:S01]  /*9050*/  FFMA.FTZ R207, R182, UR5, -R154 ;  /* 0x00000005b6cf7c23 */ /* 0x000fe2000801089a */
[--C-:B------:R-:W-:Y:S01]  /*9060*/  FFMA.FTZ R200, R168, UR5, -R20.reuse ;  /* 0x00000005a8c87c23 */ /* 0x100fe20008010814 */
[--C-:B------:R-:W-:Y:S01]  /*9070*/  FFMA.FTZ R202, R172, UR5, -R20.reuse ;  /* 0x00000005acca7c23 */ /* 0x100fe20008010814 */
[--C-:B------:R-:W-:Y:S01]  /*9080*/  FFMA.FTZ R177, R191, UR5, -R20.reuse ;  /* 0x00000005bfb17c23 */ /* 0x100fe20008010814 */
[--C-:B------:R-:W-:Y:S01]  /*9090*/  FFMA.FTZ R196, R175, UR5, -R20.reuse ;  /* 0x00000005afc47c23 */ /* 0x100fe20008010814 */
[----:B------:R-:W2:Y:S01]  /*90a0*/  MUFU.EX2 R208, R208 ;  /* 0x000000d000d07308 */ /* 0x000ea20000000800 */
[----:B0-----:R-:W-:Y:S01]  /*90b0*/  FFMA.FTZ R17, R0, R17, R21 ;  /* 0x0000001100117223 */ /* 0x001fe20000010015 */
[--C-:B------:R-:W-:Y:S01]  /*90c0*/  FFMA.FTZ R165, R165, UR5, -R20.reuse ;  /* 0x00000005a5a57c23 */ /* 0x100fe20008010814 */
[--C-:B------:R-:W-:Y:S01]  /*90d0*/  FFMA.FTZ R159, R167, UR5, -R20.reuse ;  /* 0x00000005a79f7c23 */ /* 0x100fe20008010814 */
[----:B------:R-:W-:Y:S01]  /*90e0*/  FFMA.FTZ R155, R155, UR5, -R20 ;  /* 0x000000059b9b7c23 */ /* 0x000fe20008010814 */
[--C-:B------:R-:W-:Y:S01]  /*90f0*/  FFMA.FTZ R168, R183, UR5, -R154.reuse ;  /* 0x00000005b7a87c23 */ /* 0x100fe2000801089a */
[--C-:B------:R-:W-:Y:S01]  /*9100*/  FFMA.FTZ R172, R174, UR5, -R154.reuse ;  /* 0x00000005aeac7c23 */ /* 0x100fe2000801089a */
[--C-:B------:R-:W-:Y:S01]  /*9110*/  FFMA.FTZ R201, R170, UR5, -R154.reuse ;  /* 0x00000005aac97c23 */ /* 0x100fe2000801089a */
[----:B------:R-:W0:Y:S01]  /*9120*/  MUFU.EX2 R158, R158 ;  /* 0x0000009e009e7308 */ /* 0x000e220000000800 */
[----:B-1----:R-:W-:Y:S01]  /*9130*/  FFMA.FTZ R5, R2, R5, R209 ;  /* 0x0000000502057223 */ /* 0x002fe200000100d1 */
[--C-:B------:R-:W-:Y:S01]  /*9140*/  FFMA.FTZ R170, R171, UR5, -R154.reuse ;  /* 0x00000005abaa7c23 */ /* 0x100fe2000801089a */
[--C-:B------:R-:W-:Y:S01]  /*9150*/  FFMA.FTZ R199, R162, UR5, -R154.reuse ;  /* 0x00000005a2c77c23 */ /* 0x100fe2000801089a */
[--C-:B------:R-:W-:Y:S01]  /*9160*/  FFMA.FTZ R203, R173, UR5, -R154.reuse ;  /* 0x00000005adcb7c23 */ /* 0x100fe2000801089a */
[--C-:B------:R-:W-:Y:S01]  /*9170*/  FFMA.FTZ R197, R160, UR5, -R154.reuse ;  /* 0x00000005a0c57c23 */ /* 0x100fe2000801089a */
[--C-:B------:R-:W-:Y:S01]  /*9180*/  FFMA.FTZ R160, R161, UR5, -R154.reuse ;  /* 0x00000005a1a07c23 */ /* 0x100fe2000801089a */
[----:B------:R-:W-:Y:S01]  /*9190*/  FFMA.FTZ R193, R152, UR5, -R154 ;  /* 0x0000000598c17c23 */ /* 0x000fe2000801089a */
[----:B------:R-:W1:Y:S01]  /*91a0*/  MUFU.EX2 R210, R210 ;  /* 0x000000d200d27308 */ /* 0x000e620000000800 */
[----:B--2---:R-:W-:-:S07]  /*91b0*/  FADD.FTZ R17, R208, R17 ;  /* 0x00000011d0117221 */ /* 0x004fce0000010000 */
[----:B------:R-:W2:Y:S01]  /*91c0*/  MUFU.EX2 R211, R211 ;  /* 0x000000d300d37308 */ /* 0x000ea20000000800 */
[----:B0-----:R-:W-:-:S07]  /*91d0*/  FADD.FTZ R20, R158, R5 ;  /* 0x000000059e147221 */ /* 0x001fce0000010000 */
[----:B------:R-:W0:Y:S01]  /*91e0*/  MUFU.EX2 R195, R195 ;  /* 0x000000c300c37308 */ /* 0x000e220000000800 */
[----:B-1----:R-:W-:-:S07]  /*91f0*/  FADD.FTZ R174, R210, R17 ;  /* 0x00000011d2ae7221 */ /* 0x002fce0000010000 */
        /* <DEDUP_REMOVED lines=11> */
[----:B-1----:R-:W-:Y:S01]  /*92b0*/  FADD.FTZ R17, R187, R162 ;  /* 0x000000a2bb117221 */ /* 0x002fe20000010000 */
[----:B------:R-:W-:-:S06]  /*92c0*/  FFMA.FTZ R162, R163, UR5, -R154 ;  /* 0x00000005a3a27c23 */ /* 0x000fcc000801089a */
        /* <DEDUP_REMOVED lines=15> */
[----:B0-----:R-:W-:Y:S01]  /*93c0*/  FADD.FTZ R17, R181, R152 ;  /* 0x00000098b5117221 */ /* 0x001fe20000010000 */
[--C-:B------:R-:W-:Y:S01]  /*93d0*/  FFMA.FTZ R152, R153, UR5, -R154.reuse ;  /* 0x0000000599987c23 */ /* 0x100fe2000801089a */
[----:B------:R-:W-:-:S05]  /*93e0*/  FFMA.FTZ R153, R157, UR5, -R154 ;  /* 0x000000059d997c23 */ /* 0x000fca000801089a */
[----:B------:R-:W0:Y:S01]  /*93f0*/  MUFU.EX2 R203, R203 ;  /* 0x000000cb00cb7308 */ /* 0x000e220000000800 */
[----:B-1----:R-:W-:-:S07]  /*9400*/  FADD.FTZ R20, R170, R5 ;  /* 0x00000005aa147221 */ /* 0x002fce0000010000 */
[----:B------:R-:W1:Y:S01]  /*9410*/  MUFU.EX2 R177, R177 ;  /* 0x000000b100b17308 */ /* 0x000e620000000800 */
[----:B--2---:R-:W-:-:S07]  /*9420*/  FADD.FTZ R174, R202, R17 ;  /* 0x00000011caae7221 */ /* 0x004fce0000010000 */
[----:B------:R-:W2:Y:S01]  /*9430*/  MUFU.EX2 R172, R172 ;  /* 0x000000ac00ac7308 */ /* 0x000ea20000000800 */
[----:B0-----:R-:W-:Y:S01]  /*9440*/  FADD.FTZ R5, R203, R20 ;  /* 0x00000014cb057221 */ /* 0x001fe20000010000 */
[----:B------:R-:W-:-:S06]  /*9450*/  FFMA.FTZ R20, R156, UR5, -R154 ;  /* 0x000000059c147c23 */ /* 0x000fcc000801089a */
        /* <DEDUP_REMOVED lines=32> */
[----:B--2---:R-:W-:-:S03]  /*9660*/  FADD.FTZ R17, R155, R154 ;  /* 0x0000009a9b117221 */ /* 0x004fc60000010000 */
[----:B0-----:R-:W-:Y:S01]  /*9670*/  FADD.FTZ R5, R153, R156 ;  /* 0x0000009c99057221 */ /* 0x001fe20000010000 */
[----:B------:R-:W-:Y:S06]  /*9680*/  @!P0 BRA `(.L_x_24) ;  /* 0x0000000000048947 */ /* 0x000fec0003800000 */
[----:B------:R-:W-:Y:S01]  /*9690*/  BPT.TRAP 0x1 ;  /* 0x000000040000795c */ /* 0x000fe20000300000 */
.L_x_24:
[----:B------:R-:W0:Y:S01]  /*96a0*/  S2UR UR7, SR_CgaCtaId ;  /* 0x00000000000779c3 */ /* 0x000e220000008800 */
[----:B------:R-:W-:Y:S01]  /*96b0*/  UIADD3 UR4, UR4, 0x38860, URZ ;  /* 0x0003886004047890 */ /* 0x000fe2000fffe03f */
[----:B------:R-:W-:Y:S01]  /*96c0*/  R2UR UR6, R228 ;  /* 0x00000000e40672ca */ /* 0x000fe200000e0000 */
[----:B------:R-:W-:Y:S01]  /*96d0*/  UMOV UR60, UR38 ;  /* 0x00000026003c7c82 */ /* 0x000fe20008000000 */
[----:B------:R-:W-:Y:S02]  /*96e0*/  F2FP.BF16.F32.PACK_AB R210, R195, R210 ;  /* 0x000000d2c3d2723e */ /* 0x000fe400000010ff */
[----:B------:R-:W-:Y:S01]  /*96f0*/  F2FP.BF16.F32.PACK_AB R208, R208, R21 ;  /* 0x00000015d0d0723e */ /* 0x000fe200000010ff */
[----:B------:R-:W-:Y:S01]  /*9700*/  IMAD.MOV.U32 R21, RZ, RZ, R4 ;  /* 0x000000ffff157224 */ /* 0x000fe200078e0004 */
[----:B------:R-:W-:Y:S02]  /*9710*/  F2FP.BF16.F32.PACK_AB R195, R153, R20 ;  /* 0x0000001499c3723e */ /* 0x000fe400000010ff */
[----:B------:R-:W-:-:S02]  /*9720*/  F2FP.BF16.F32.PACK_AB R209, R158, R209 ;  /* 0x000000d19ed1723e */ /* 0x000fc400000010ff */
[----:B------:R-:W-:Y:S02]  /*9730*/  F2FP.BF16.F32.PACK_AB R211, R164, R211 ;  /* 0x000000d3a4d3723e */ /* 0x000fe400000010ff */
[----:B------:R-:W-:Y:S02]  /*9740*/  F2FP.BF16.F32.PACK_AB R204, R187, R204 ;  /* 0x000000ccbbcc723e */ /* 0x000fe400000010ff */
[----:B------:R-:W-:Y:S02]  /*9750*/  ISETP.LT.AND P1, PT, RZ, UR6, PT ;  /* 0x00000006ff007c0c */ /* 0x000fe4000bf21270 */
[----:B------:R-:W-:Y:S02]  /*9760*/  F2FP.BF16.F32.PACK_AB R205, R166, R205 ;  /* 0x000000cda6cd723e */ /* 0x000fe400000010ff */
[----:B------:R-:W-:Y:S02]  /*9770*/  F2FP.BF16.F32.PACK_AB R206, R185, R206 ;  /* 0x000000ceb9ce723e */ /* 0x000fe400000010ff */
[----:B------:R-:W-:Y:S01]  /*9780*/  F2FP.BF16.F32.PACK_AB R207, R168, R207 ;  /* 0x000000cfa8cf723e */ /* 0x000fe200000010ff */
[----:B0-----:R-:W-:Y:S01]  /*9790*/  UPRMT UR4, UR7, 0x654, UR4 ;  /* 0x0000065407047896 */ /* 0x001fe20008000004 */
[----:B------:R-:W-:-:S02]  /*97a0*/  F2FP.BF16.F32.PACK_AB R200, R181, R200 ;  /* 0x000000c8b5c8723e */ /* 0x000fc400000010ff */
[----:B------:R-:W-:Y:S02]  /*97b0*/  F2FP.BF16.F32.PACK_AB R201, R170, R201 ;  /* 0x000000c9aac9723e */ /* 0x000fe400000010ff */
[----:B------:R-:W-:Y:S02]  /*97c0*/  F2FP.BF16.F32.PACK_AB R202, R177, R202 ;  /* 0x000000cab1ca723e */ /* 0x000fe400000010ff */
[----:B------:R-:W-:Y:S02]  /*97d0*/  F2FP.BF16.F32.PACK_AB R203, R172, R203 ;  /* 0x000000cbaccb723e */ /* 0x000fe400000010ff */
[----:B------:R-:W-:Y:S01]  /*97e0*/  SYNCS.ARRIVE.TRANS64.RED.A1T0 RZ, [UR4], RZ ;  /* 0x000000ffffff79a7 */ /* 0x000fe20008100404 */
[----:B------:R-:W-:Y:S01]  /*97f0*/  UIADD3 UR4, UR6, -0x1, URZ ;  /* 0xffffffff06047890 */ /* 0x000fe2000fffe03f */
[----:B------:R-:W-:Y:S02]  /*9800*/  R2UR UR6, R16 ;  /* 0x00000000100672ca */ /* 0x000fe400000e0000 */
[----:B------:R-:W-:-:S02]  /*9810*/  F2FP.BF16.F32.PACK_AB R196, R169, R196 ;  /* 0x000000c4a9c4723e */ /* 0x000fc400000010ff */
[----:B------:R-:W-:Y:S01]  /*9820*/  F2FP.BF16.F32.PACK_AB R197, R160, R197 ;  /* 0x000000c5a0c5723e */ /* 0x000fe200000010ff */
[----:B------:R-:W-:Y:S01]  /*9830*/  IMAD.U32 R228, RZ, RZ, UR4 ;  /* 0x00000004ffe47e24 */ /* 0x000fe2000f8e00ff */
[----:B------:R-:W-:Y:S02]  /*9840*/  F2FP.BF16.F32.PACK_AB R198, R165, R198 ;  /* 0x000000c6a5c6723e */ /* 0x000fe400000010ff */
[----:B------:R-:W-:Y:S02]  /*9850*/  F2FP.BF16.F32.PACK_AB R199, R162, R199 ;  /* 0x000000c7a2c7723e */ /* 0x000fe400000010ff */
[----:B------:R-:W-:Y:S02]  /*9860*/  F2FP.BF16.F32.PACK_AB R192, R159, R192 ;  /* 0x000000c09fc0723e */ /* 0x000fe400000010ff */
[----:B------:R-:W-:Y:S01]  /*9870*/  F2FP.BF16.F32.PACK_AB R193, R152, R193 ;  /* 0x000000c198c1723e */ /* 0x000fe200000010ff */
[----:B------:R-:W-:Y:S01]  /*9880*/  IMAD.U32 R229, RZ, RZ, UR6 ;  /* 0x00000006ffe57e24 */ /* 0x000fe2000f8e00ff */
[----:B------:R-:W-:-:S02]  /*9890*/  F2FP.BF16.F32.PACK_AB R194, R155, R194 ;  /* 0x000000c29bc2723e */ /* 0x000fc400000010ff */
[----:B------:R-:W-:Y:S01]  /*98a0*/  MOV R20, R3 ;  /* 0x0000000300147202 */ /* 0x000fe20000000f00 */
[----:B------:R-:W-:Y:S06]  /*98b0*/  @P1 BRA `(.L_x_25) ;  /* 0xffffffc000001947 */ /* 0x000fec000383ffff */
.L_x_14:
[----:B------:R-:W-:Y:S06]  /*98c0*/  BAR.ARV 0x8, 0x180 ;  /* 0x0206000000007b1d */ /* 0x000fec0000002000 */
        /* <DEDUP_REMOVED lines=128> */
[----:B------:R-:W-:Y:S06]  /*a0d0*/  @!P0 BRA `(.L_x_26) ;  /* 0x0000000000048947 */ /* 0x000fec0003800000 */
[----:B------:R-:W-:Y:S01]  /*a0e0*/  BPT.TRAP 0x1 ;  /* 0x000000040000795c */ /* 0x000fe20000300000 */
.L_x_26:
[----:B------:R-:W0:Y:S01]  /*a0f0*/  S2UR UR13, SR_CgaCtaId ;  /* 0x00000000000d79c3 */ /* 0x000e220000008800 */
[----:B------:R-:W-:Y:S01]  /*a100*/  R2UR UR6, R16 ;  /* 0x00000000100672ca */ /* 0x000fe200000e0000 */
[----:B------:R-:W-:-:S12]  /*a110*/  UMOV UR4, 0x400 ;  /* 0x0000040000047882 */ /* 0x000fd80000000000 */
[----:B------:R-:W-:-:S04]  /*a120*/  MOV R0, UR6 ;  /* 0x0000000600007c02 */ /* 0x000fc80008000f00 */
[----:B------:R-:W-:Y:S01]  /*a130*/  SHF.L.U32 R0, R0, 0x1f, RZ ;  /* 0x0000001f00007819 */ /* 0x000fe200000006ff */
[----:B0-----:R-:W-:-:S04]  /*a140*/  ULEA UR4, UR13, UR4, 0x18 ;  /* 0x000000040d047291 */ /* 0x001fc8000f8ec03f */
[----:B------:R-:W-:-:S09]  /*a150*/  ULEA UR12, UR38, UR4, 0x3 ;  /* 0x00000004260c7291 */ /* 0x000fd2000f8e183f */
[----:B------:R0:W1:Y:S01]  /*a160*/  SYNCS.PHASECHK.TRANS64.TRYWAIT P1, [UR12+0x38850], R0 ;  /* 0x03885000ff0075a7 */ /* 0x000062000802014c */
[----:B------:R-:W-:Y:S05]  /*a170*/  @!P0 BRA `(.L_x_27) ;  /* 0x0000000000048947 */ /* 0x000fea0003800000 */
[----:B------:R-:W-:Y:S01]  /*a180*/  BPT.TRAP 0x1 ;  /* 0x000000040000795c */ /* 0x000fe20000300000 */
.L_x_27:
[----:B-1----:R-:W-:Y:S05]  /*a190*/  @P1 BRA `(.L_x_28) ;  /* 0x0000000000081947 */ /* 0x002fea0003800000 */
[----:B------:R-:W1:Y:S02]  /*a1a0*/  SYNCS.PHASECHK.TRANS64.TRYWAIT P1, [UR12+0x38850], R0 ;  /* 0x03885000ff0075a7 */ /* 0x000e64000802014c */
[----:B-1----:R-:W-:Y:S05]  /*a1b0*/  @!P1 BRA `(.L_x_29) ;  /* 0x0000006400e09947 */ /* 0x002fea0003800000 */
.L_x_28:
[----:B------:R-:W-:Y:S01]  /*a1c0*/  UIADD3 UR6, UR4, 0x400, URZ ;  /* 0x0000040004067890 */ /* 0x000fe2000fffe03f */
[----:B------:R-:W-:Y:S01]  /*a1d0*/  WARPGROUP.ARRIVE ;  /* 0x00000000000079c5 */ /* 0x000fe20000000000 */
[----:B------:R-:W-:Y:S01]  /*a1e0*/  UMOV UR7, 0x40000040 ;  /* 0x4000004000077882 */ /* 0x000fe20000000000 */
[----:B------:R-:W-:Y:S01]  /*a1f0*/  UMOV UR11, 0x40000040 ;  /* 0x40000040000b7882 */ /* 0x000fe20000000000 */
[----:B------:R-:W-:Y:S01]  /*a200*/  USHF.R.U32.HI UR6, URZ, 0x4, UR6 ;  /* 0x000000043f067899 */ /* 0x000fe20008011606 */
[----:B01----:R-:W0:Y:S01]  /*a210*/  SHFL.BFLY PT, R0, R17, 0x2, 0x1f ;  /* 0x0c401f0011007f89 */ /* 0x003e2200000e0000 */
[----:B------:R-:W-:Y:S01]  /*a220*/  IMAD.MOV.U32 R6, RZ, RZ, RZ ;  /* 0x000000ffff067224 */ /* 0x000fe200078e00ff */
[----:B------:R-:W-:Y:S01]  /*a230*/  MOV R13, UR5 ;  /* 0x00000005000d7c02 */ /* 0x000fe20008000f00 */
[----:B------:R-:W-:Y:S01]  /*a240*/  ULOP3.LUT UR6, UR6, 0x3fff, URZ, 0xc0, !UPT ;  /* 0x00003fff06067892 */ /* 0x000fe2000f8ec03f */
[----:B------:R-:W1:Y:S03]  /*a250*/  SHFL.BFLY PT, R2, R5, 0x2, 0x1f ;  /* 0x0c401f0005027f89 */ /* 0x000e6600000e0000 */
[----:B------:R-:W-:-:S04]  /*a260*/  ULOP3.LUT UR6, UR6, 0x2800000, URZ, 0xfc, !UPT ;  /* 0x0280000006067892 */ /* 0x000fc8000f8efc3f */
[----:B------:R-:W-:-:S04]  /*a270*/  UIMAD UR6, UR38, 0xa00, UR6 ;  /* 0x00000a00260678a4 */ /* 0x000fc8000f8e0206 */
[----:B------:R-:W-:-:S05]  /*a280*/  UIADD3 UR8, UR6, 0x80, URZ ;  /* 0x0000008006087890 */ /* 0x000fca000fffe03f */
[----:B------:R-:W-:Y:S01]  /*a290*/  HGMMA.64x256x16.F32.BF16 R24, R208, gdesc[UR4].tnspB, R24, gsb0 ;  /* 0x43e00004d0187df0 */ /* 0x000fe20008001818 */
[----:B------:R-:W-:Y:S01]  /*a2a0*/  UMOV UR7, 0x40000040 ;  /* 0x4000004000077882 */ /* 0x000fe20000000000 */
[----:B------:R-:W-:Y:S01]  /*a2b0*/  UMOV UR10, UR8 ;  /* 0x00000008000a7c82 */ /* 0x000fe20008000000 */
[----:B------:R-:W-:Y:S01]  /*a2c0*/  UIADD3 UR8, UR6, 0x100, URZ ;  /* 0x0000010006087890 */ /* 0x000fe2000fffe03f */
[----:B0-----:R-:W-:Y:S01]  /*a2d0*/  FADD.FTZ R0, R0, R17 ;  /* 0x0000001100007221 */ /* 0x001fe20000010000 */
[----:B-1----:R-:W-:-:S04]  /*a2e0*/  FADD.FTZ R2, R2, R5 ;  /* 0x0000000502027221 */ /* 0x002fc80000010000 */
[----:B------:R-:W0:Y:S01]  /*a2f0*/  SHFL.BFLY PT, R7, R0, 0x1, 0x1f ;  /* 0x0c201f0000077f89 */ /* 0x000e2200000e0000 */
[----:B------:R-:W-:-:S03]  /*a300*/  IMAD.MOV.U32 R5, RZ, RZ, RZ ;  /* 0x000000ffff057224 */ /* 0x000fc600078e00ff */
[----:B------:R-:W1:Y:S01]  /*a310*/  SHFL.BFLY PT, R9, R2, 0x1, 0x1f ;  /* 0x0c201f0002097f89 */ /* 0x000e6200000e0000 */
[----:B0-----:R-:W-:Y:S01]  /*a320*/  FADD.FTZ R11, R0, R7 ;  /* 0x00000007000b7221 */ /* 0x001fe20000010000 */
[----:B------:R-:W-:Y:S02]  /*a330*/  IMAD.U32 R7, RZ, RZ, UR5 ;  /* 0x00000005ff077e24 */ /* 0x000fe4000f8e00ff */
[----:B------:R-:W-:Y:S02]  /*a340*/  IMAD.MOV.U32 R0, RZ, RZ, -0x800000 ;  /* 0xff800000ff007424 */ /* 0x000fe400078e00ff */
[----:B-1----:R-:W-:Y:S01]  /*a350*/  FADD.FTZ R12, R2, R9 ;  /* 0x00000009020c7221 */ /* 0x002fe20000010000 */
[----:B------:R-:W-:Y:S01]  /*a360*/  FSETP.NE.FTZ.AND P1, PT, R11, RZ, PT ;  /* 0x000000ff0b00720b */ /* 0x000fe20003f35000 */
[----:B------:R-:W-:-:S03]  /*a370*/  IMAD.MOV.U32 R2, RZ, RZ, -0x800000 ;  /* 0xff800000ff027424 */ /* 0x000fc600078e00ff */
[----:B------:R-:W-:-:S09]  /*a380*/  FSETP.NE.FTZ.AND P2, PT, R12, RZ, PT ;  /* 0x000000ff0c00720b */ /* 0x000fd20003f55000 */
[----:B------:R-:W0:Y:S01]  /*a390*/  @P1 MUFU.LG2 R8, R11 ;  /* 0x0000000b00081308 */ /* 0x000e220000000c00 */
[----:B------:R-:W-:-:S03]  /*a3a0*/  @P1 FMUL.FTZ R7, R7, 0.69314718246459960938 ;  /* 0x3f31721807071820 */ /* 0x000fc60000410000 */
[----:B------:R-:W-:-:S04]  /*a3b0*/  @P2 FMUL.FTZ R13, R13, 0.69314718246459960938 ;  /* 0x3f3172180d0d2820 */ /* 0x000fc80000410000 */
[----:B------:R-:W1:Y:S08]  /*a3c0*/  @P2 MUFU.LG2 R9, R12 ;  /* 0x0000000c00092308 */ /* 0x000e700000000c00 */
[----:B------:R2:W3:Y:S01]  /*a3d0*/  @P1 MUFU.RCP R6, R11 ;  /* 0x0000000b00061308 */ /* 0x0004e20000001000 */
[----:B0-----:R-:W-:-:S04]  /*a3e0*/  @P1 FMUL.FTZ R8, R8, 0.69314718246459960938 ;  /* 0x3f31721808081820 */ /* 0x001fc80000410000 */
[----:B------:R-:W-:-:S03]  /*a3f0*/  @P1 FFMA.FTZ R2, R7, R4, R8 ;  /* 0x0000000407021223 */ /* 0x000fc60000010008 */
[----:B------:R2:W0:Y:S01]  /*a400*/  @P2 MUFU.RCP R5, R12 ;  /* 0x0000000c00052308 */ /* 0x0004220000001000 */
[----:B-1----:R-:W-:-:S04]  /*a410*/  @P2 FMUL.FTZ R10, R9, 0.69314718246459960938 ;  /* 0x3f317218090a2820 */ /* 0x002fc80000410000 */
[----:B------:R-:W-:Y:S01]  /*a420*/  @P2 FFMA.FTZ R0, R13, R3, R10 ;  /* 0x000000030d002223 */ /* 0x000fe2000001000a */
[----:B------:R-:W-:Y:S02]  /*a430*/  WARPGROUP.DEPBAR.LE gsb0, 0x0 ;  /* 0x00008000000079c5 */ /* 0x000fe40000010000 */
[----:B------:R-:W-:-:S06]  /*a440*/  WARPGROUP.ARRIVE ;  /* 0x00000000000079c5 */ /* 0x000fcc0000000000 */
[----:B------:R-:W-:Y:S01]  /*a450*/  HGMMA.64x256x16.F32.BF16 R24, R204, gdesc[UR8].tnspB, R24, gsb0 ;  /* 0x43e00008cc187df0 */ /* 0x000fe20008001818 */
[----:B------:R-:W-:Y:S01]  /*a460*/  UMOV UR10, UR8 ;  /* 0x00000008000a7c82 */ /* 0x000fe20008000000 */
[----:B------:R-:W-:Y:S01]  /*a470*/  UMOV UR11, 0x40000040 ;  /* 0x40000040000b7882 */ /* 0x000fe20000000000 */
[----:B------:R-:W-:Y:S02]  /*a480*/  UIADD3 UR8, UR6, 0x180, URZ ;  /* 0x0000018006087890 */ /* 0x000fe4000fffe03f */
[----:B------:R-:W-:Y:S01]  /*a490*/  UIADD3 UR6, UR6, 0x200, URZ ;  /* 0x0000020006067890 */ /* 0x000fe2000fffe03f */
[----:B------:R-:W-:Y:S02]  /*a4a0*/  WARPGROUP.DEPBAR.LE gsb0, 0x0 ;  /* 0x00008000000079c5 */ /* 0x000fe40000010000 */
[----:B------:R-:W-:-:S15]  /*a4b0*/  WARPGROUP.ARRIVE ;  /* 0x00000000000079c5 */ /* 0x000fde0000000000 */
[----:B------:R-:W-:-:S05]  /*a4c0*/  NOP ;  /* 0x0000000000007918 */ /* 0x000fca0000000000 */
[----:B------:R-:W-:Y:S01]  /*a4d0*/  HGMMA.64x256x16.F32.BF16 R24, R200, gdesc[UR8].tnspB, R24, gsb0 ;  /* 0x43e00008c8187df0 */ /* 0x000fe20008001818 */
[----:B------:R-:W-:Y:S01]  /*a4e0*/  UMOV UR10, UR8 ;  /* 0x00000008000a7c82 */ /* 0x000fe20008000000 */
[----:B------:R-:W-:Y:S01]  /*a4f0*/  UMOV UR11, 0x40000040 ;  /* 0x40000040000b7882 */ /* 0x000fe20000000000 */
[----:B------:R-:W-:Y:S02]  /*a500*/  WARPGROUP.DEPBAR.LE gsb0, 0x0 ;  /* 0x00008000000079c5 */ /* 0x000fe40000010000 */
[----:B------:R-:W-:-:S15]  /*a510*/  WARPGROUP.ARRIVE ;  /* 0x00000000000079c5 */ /* 0x000fde0000000000 */
[----:B------:R-:W-:-:S08]  /*a520*/  NOP ;  /* 0x0000000000007918 */ /* 0x000fd00000000000 */
[----:B------:R-:W-:Y:S03]  /*a530*/  HGMMA.64x256x16.F32.BF16 R24, R196, gdesc[UR8].tnspB, R24, gsb0 ;  /* 0x43e00008c4187df0 */ /* 0x000fe60008001818 */
[----:B------:R-:W-:Y:S02]  /*a540*/  WARPGROUP.DEPBAR.LE gsb0, 0x0 ;  /* 0x00008000000079c5 */ /* 0x000fe40000010000 */
[----:B------:R-:W-:-:S15]  /*a550*/  WARPGROUP.ARRIVE ;  /* 0x00000000000079c5 */ /* 0x000fde0000000000 */
[----:B------:R-:W-:-:S08]  /*a560*/  NOP ;  /* 0x0000000000007918 */ /* 0x000fd00000000000 */
[----:B------:R-:W-:Y:S03]  /*a570*/  HGMMA.64x256x16.F32.BF16 R24, R192, gdesc[UR4].tnspB, R24, gsb0 ;  /* 0x43e00004c0187df0 */ /* 0x000fe60008001818 */
[----:B------:R-:W-:Y:S02]  /*a580*/  WARPGROUP.DEPBAR.LE gsb0, 0x0 ;  /* 0x00008000000079c5 */ /* 0x000fe40000010000 */
[----:B0-23--:R-:W-:Y:S05]  /*a590*/  @!P0 BRA `(.L_x_30) ;  /* 0x0000000000048947 */ /* 0x00dfea0003800000 */
[----:B------:R-:W-:Y:S01]  /*a5a0*/  BPT.TRAP 0x1 ;  /* 0x000000040000795c */ /* 0x000fe20000300000 */
.L_x_30:
[----:B------:R-:W0:Y:S01]  /*a5b0*/  S2UR UR5, SR_SWINHI ;  /* 0x00000000000579c3 */ /* 0x000e220000002f00 */
        /* <DEDUP_REMOVED lines=23> */
[----:B------:R-:W-:Y:S01]  /*a730*/  UMOV UR6, UR4 ;  /* 0x0000000400067c82 */ /* 0x000fe20008000000 */
[----:B0-----:R-:W-:Y:S01]  /*a740*/  UMOV UR7, UR5 ;  /* 0x0000000500077c82 */ /* 0x001fe20008000000 */
[----:B------:R-:W-:Y:S01]  /*a750*/  FMUL.FTZ R42, R42, R5 ;  /* 0x000000052a2a7220 */ /* 0x000fe20000410000 */
[----:B------:R-:W-:Y:S01]  /*a760*/  MOV R161, UR7 ;  /* 0x0000000700a17c02 */ /* 0x000fe20008000f00 */
[----:B------:R-:W-:-:S02]  /*a770*/  IMAD.U32 R160, RZ, RZ, UR6 ;  /* 0x00000006ffa07e24 */ /* 0x000fc4000f8e00ff */
[-C--:B------:R-:W-:Y:S01]  /*a780*/  FMUL.FTZ R47, R47, R5.reuse ;  /* 0x000000052f2f7220 */ /* 0x080fe20000410000 */
[-C--:B------:R-:W-:Y:S01]  /*a790*/  FMUL.FTZ R46, R46, R5.reuse ;  /* 0x000000052e2e7220 */ /* 0x080fe20000410000 */
[----:B------:R-:W-:Y:S01]  /*a7a0*/  FMUL.FTZ R51, R51, R5 ;  /* 0x0000000533337220 */ /* 0x000fe20000410000 */
[----:B------:R-:W-:-:S04]  /*a7b0*/  IMAD.WIDE R20, R224, 0x2, R160 ;  /* 0x00000002e0147825 */ /* 0x000fc800078e02a0 */
[-C--:B------:R-:W-:Y:S01]  /*a7c0*/  FMUL.FTZ R50, R50, R5.reuse ;  /* 0x0000000532327220 */ /* 0x080fe20000410000 */
[-C--:B------:R-:W-:Y:S01]  /*a7d0*/  FMUL.FTZ R55, R55, R5.reuse ;  /* 0x0000000537377220 */ /* 0x080fe20000410000 */
[-C--:B------:R-:W-:Y:S01]  /*a7e0*/  FMUL.FTZ R54, R54, R5.reuse ;  /* 0x0000000536367220 */ /* 0x080fe20000410000 */
[-C--:B------:R-:W-:Y:S01]  /*a7f0*/  FMUL.FTZ R59, R59, R5.reuse ;  /* 0x000000053b3b7220 */ /* 0x080fe20000410000 */
[----:B------:R-:W-:Y:S01]  /*a800*/  IADD3 R9, P3, R20, 0xc060, RZ ;  /* 0x0000c06014097810 */ /* 0x000fe20007f7e0ff */
[-C--:B------:R-:W-:Y:S01]  /*a810*/  FMUL.FTZ R58, R58, R5.reuse ;  /* 0x000000053a3a7220 */ /* 0x080fe20000410000 */
[-C--:B------:R-:W-:Y:S01]  /*a820*/  FMUL.FTZ R63, R63, R5.reuse ;  /* 0x000000053f3f7220 */ /* 0x080fe20000410000 */
[-C--:B------:R-:W-:Y:S01]  /*a830*/  FMUL.FTZ R62, R62, R5.reuse ;  /* 0x000000053e3e7220 */ /* 0x080fe20000410000 */
[----:B------:R-:W-:Y:S01]  /*a840*/  LOP3.LUT R4, R9, 0x380, RZ, 0xc0, !PT ;  /* 0x0000038009047812 */ /* 0x000fe200078ec0ff */
        /* <DEDUP_REMOVED lines=47> */
[----:B------:R-:W-:Y:S01]  /*ab40*/  FMUL.FTZ R192, R73, R6 ;  /* 0x0000000649c07220 */ /* 0x000fe20000410000 */
[----:B------:R-:W-:Y:S01]  /*ab50*/  IMAD R7, R218, 0x40, R19 ;  /* 0x00000040da077824 */ /* 0x000fe200078e0213 */
[----:B------:R-:W-:Y:S01]  /*ab60*/  SHF.R.U64 R4, R4, 0x3, RZ ;  /* 0x0000000304047819 */ /* 0x000fe200000012ff */
[----:B------:R-:W-:Y:S01]  /*ab70*/  IMAD.X R5, RZ, RZ, R21, P3 ;  /* 0x000000ffff057224 */ /* 0x000fe200018e0615 */
[C---:B------:R-:W-:Y:S01]  /*ab80*/  IADD3 R107, P4, R20.reuse, 0xc040, RZ ;  /* 0x0000c040146b7810 */ /* 0x040fe20007f9e0ff */
[----:B------:R-:W-:Y:S01]  /*ab90*/  IMAD.WIDE R160, R7, 0x2, R160 ;  /* 0x0000000207a07825 */ /* 0x000fe200078e02a0 */
[----:B------:R-:W-:-:S03]  /*aba0*/  IADD3 R65, P0, R20, 0x8060, RZ ;  /* 0x0000806014417810 */ /* 0x000fc60007f1e0ff */
[-C--:B------:R-:W-:Y:S01]  /*abb0*/  FMUL.FTZ R171, R32, R6.reuse ;  /* 0x0000000620ab7220 */ /* 0x080fe20000410000 */
[----:B------:R-:W-:Y:S01]  /*abc0*/  IADD3 R33, P1, R20, 0x20, RZ ;  /* 0x0000002014217810 */ /* 0x000fe20007f3e0ff */
[-C--:B------:R-:W-:Y:S01]  /*abd0*/  FMUL.FTZ R181, R52, R6.reuse ;  /* 0x0000000634b57220 */ /* 0x080fe20000410000 */
[C---:B------:R-:W-:Y:S01]  /*abe0*/  IADD3 R73, P5, R20.reuse, 0xc020, RZ ;  /* 0x0000c02014497810 */ /* 0x040fe20007fbe0ff */
[-C--:B------:R-:W-:Y:S01]  /*abf0*/  FMUL.FTZ R196, R57, R6.reuse ;  /* 0x0000000639c47220 */ /* 0x080fe20000410000 */
[----:B------:R-:W-:Y:S01]  /*ac00*/  IADD3 R69, P6, R20, 0xc000, RZ ;  /* 0x0000c00014457810 */ /* 0x000fe20007fde0ff */
[-C--:B------:R-:W-:Y:S01]  /*ac10*/  FMUL.FTZ R180, R56, R6.reuse ;  /* 0x0000000638b47220 */ /* 0x080fe20000410000 */
[----:B------:R-:W-:Y:S01]  /*ac20*/  IADD3 R64, P2, R20, 0x8040, RZ ;  /* 0x0000804014407810 */ /* 0x000fe20007f5e0ff */
[-C--:B------:R-:W-:Y:S01]  /*ac30*/  FMUL.FTZ R179, R60, R6.reuse ;  /* 0x000000063cb37220 */ /* 0x080fe20000410000 */
[C---:B------:R-:W-:Y:S01]  /*ac40*/  IADD3 R61, P3, R20.reuse, 0x8020, RZ ;  /* 0x00008020143d7810 */ /* 0x040fe20007f7e0ff */
[--C-:B------:R-:W-:Y:S01]  /*ac50*/  IMAD.X R7, RZ, RZ, R21.reuse, P4 ;  /* 0x000000ffff077224 */ /* 0x100fe200020e0615 */
[----:B------:R-:W-:Y:S01]  /*ac60*/  LOP3.LUT R131, R20, 0x380, RZ, 0xc0, !PT ;  /* 0x0000038014837812 */ /* 0x000fe200078ec0ff */
[--C-:B------:R-:W-:Y:S01]  /*ac70*/  IMAD.X R13, RZ, RZ, R21.reuse, P0 ;  /* 0x000000ffff0d7224 */ /* 0x100fe200000e0615 */
[----:B------:R-:W-:Y:S01]  /*ac80*/  LOP3.LUT R4, R4, R9, RZ, 0x3c, !PT ;  /* 0x0000000904047212 */ /* 0x000fe200078e3cff */
[--C-:B------:R-:W-:Y:S01]  /*ac90*/  IMAD.X R15, RZ, RZ, R21.reuse, P1 ;  /* 0x000000ffff0f7224 */ /* 0x100fe200008e0615 */
[-C--:B------:R-:W-:Y:S01]  /*aca0*/  IADD3.X R9, RZ, R21.reuse, RZ, P5, !PT ;  /* 0x00000015ff097210 */ /* 0x080fe20002ffe4ff */
[-C--:B------:R-:W-:Y:S01]  /*acb0*/  FMUL.FTZ R197, R53, R6.reuse ;  /* 0x0000000635c57220 */ /* 0x080fe20000410000 */
[-C--:B------:R-:W-:Y:S01]  /*acc0*/  IADD3.X R135, RZ, R21.reuse, RZ, P2, !PT ;  /* 0x00000015ff877210 */ /* 0x080fe200017fe4ff */
[--C-:B------:R-:W-:Y:S01]  /*acd0*/  IMAD.X R11, RZ, RZ, R21.reuse, P6 ;  /* 0x000000ffff0b7224 */ /* 0x100fe200030e0615 */
[----:B------:R-:W-:Y:S01]  /*ace0*/  R2UR UR14, R216 ;  /* 0x00000000d80e72ca */ /* 0x000fe200000e0000 */
[--C-:B------:R-:W-:Y:S01]  /*acf0*/  IMAD.X R139, RZ, RZ, R21.reuse, P3 ;  /* 0x000000ffff8b7224 */ /* 0x100fe200018e0615 */
[C---:B------:R-:W-:Y:S01]  /*ad00*/  IADD3 R60, P4, R20.reuse, 0x8000, RZ ;  /* 0x00008000143c7810 */ /* 0x040fe20007f9e0ff */
[----:B------:R-:W-:Y:S01]  /*ad10*/  ULDC UR10, c[0x0][0xc44] ;  /* 0x00031100000a7ab9 */ /* 0x000fe20000000800 */
[C---:B------:R-:W-:Y:S01]  /*ad20*/  IADD3 R57, P5, R20.reuse, 0x4060, RZ ;  /* 0x0000406014397810 */ /* 0x040fe20007fbe0ff */
[----:B------:R-:W-:Y:S01]  /*ad30*/  ULDC.64 UR8, c[0x0][0xb90] ;  /* 0x0002e40000087ab9 */ /* 0x000fe20000000a00 */
[C---:B------:R-:W-:Y:S01]  /*ad40*/  IADD3 R56, P0, R20.reuse, 0x4040, RZ ;  /* 0x0000404014387810 */ /* 0x040fe20007f1e0ff */
[--C-:B------:R-:W-:Y:S01]  /*ad50*/  IMAD.X R143, RZ, RZ, R21.reuse, P4 ;  /* 0x000000ffff8f7224 */ /* 0x100fe200020e0615 */
[C---:B------:R-:W-:Y:S01]  /*ad60*/  IADD3 R52, P1, R20.reuse, 0x4020, RZ ;  /* 0x0000402014347810 */ /* 0x040fe20007f3e0ff */
[--C-:B------:R-:W-:Y:S01]  /*ad70*/  IMAD.X R147, RZ, RZ, R21.reuse, P5 ;  /* 0x000000ffff937224 */ /* 0x100fe200028e0615 */
[C---:B------:R-:W-:Y:S01]  /*ad80*/  IADD3 R32, P2, R20.reuse, 0x4000, RZ ;  /* 0x0000400014207810 */ /* 0x040fe20007f5e0ff */
[--C-:B------:R-:W-:Y:S01]  /*ad90*/  IMAD.X R153, RZ, RZ, R21.reuse, P0 ;  /* 0x000000ffff997224 */ /* 0x100fe200000e0615 */
[----:B------:R-:W-:Y:S01]  /*ada0*/  SHF.R.U64 R131, R131, 0x3, RZ ;  /* 0x0000000383837819 */ /* 0x000fe200000012ff */
[--C-:B------:R-:W-:Y:S01]  /*adb0*/  IMAD.X R155, RZ, RZ, R21.reuse, P1 ;  /* 0x000000ffff9b7224 */ /* 0x100fe200008e0615 */
[C---:B------:R-:W-:Y:S01]  /*adc0*/  IADD3 R53, P6, R20.reuse, 0x40, RZ ;  /* 0x0000004014357810 */ /* 0x040fe20007fde0ff */
[--C-:B------:R-:W-:Y:S01]  /*add0*/  IMAD.X R157, RZ, RZ, R21.reuse, P2 ;  /* 0x000000ffff9d7224 */ /* 0x100fe200010e0615 */
[----:B------:R-:W-:Y:S01]  /*ade0*/  IADD3 R30, P3, R20, 0x60, RZ ;  /* 0x00000060141e7810 */ /* 0x000fe20007f7e0ff */
[----:B------:R-:W-:Y:S01]  /*adf0*/  UIADD3 UR5, -UR14, URZ, URZ ;  /* 0x0000003f0e057290 */ /* 0x000fe2000fffe13f */
[----:B------:R-:W-:Y:S01]  /*ae00*/  R2UR UR16, R217 ;  /* 0x00000000d91072ca */ /* 0x000fe200000e0000 */
[----:B------:R-:W-:Y:S01]  /*ae10*/  FMUL.FTZ R177, R68, R6 ;  /* 0x0000000644b17220 */ /* 0x000fe20000410000 */
[----:B------:R-:W-:Y:S01]  /*ae20*/  LOP3.LUT R130, R131, R20, RZ, 0x3c, !PT ;  /* 0x0000001483827212 */ /* 0x000fe200078e3cff */
[----:B------:R-:W-:Y:S01]  /*ae30*/  IMAD.MOV.U32 R131, RZ, RZ, R21 ;  /* 0x000000ffff837224 */ /* 0x000fe200078e0015 */
[-C--:B------:R-:W-:Y:S01]  /*ae40*/  IADD3.X R151, RZ, R21.reuse, RZ, P6, !PT ;  /* 0x00000015ff977210 */ /* 0x080fe200037fe4ff */
[----:B------:R-:W0:Y:S01]  /*ae50*/  LDC R198, c[0x0][0xbe8] ;  /* 0x0002fa00ffc67b82 */ /* 0x000e220000000800 */
[----:B------:R-:W-:Y:S01]  /*ae60*/  IADD3.X R159, RZ, R21, RZ, P3, !PT ;  /* 0x00000015ff9f7210 */ /* 0x000fe20001ffe4ff */
[-C--:B------:R-:W-:Y:S01]  /*ae70*/  FMUL.FTZ R25, R25, R6.reuse ;  /* 0x0000000619197220 */ /* 0x080fe20000410000 */
[----:B------:R-:W-:Y:S01]  /*ae80*/  LOP3.LUT R21, R64, 0x380, RZ, 0xc0, !PT ;  /* 0x0000038040157812 */ /* 0x000fe200078ec0ff */
[-C--:B------:R-:W-:Y:S01]  /*ae90*/  FMUL.FTZ R24, R24, R6.reuse ;  /* 0x0000000618187220 */ /* 0x080fe20000410000 */
[----:B------:R-:W-:Y:S01]  /*aea0*/  LOP3.LUT R20, R61, 0x380, RZ, 0xc0, !PT ;  /* 0x000003803d147812 */ /* 0x000fe200078ec0ff */
[-C--:B------:R-:W-:Y:S01]  /*aeb0*/  FMUL.FTZ R29, R29, R6.reuse ;  /* 0x000000061d1d7220 */ /* 0x080fe20000410000 */
[----:B------:R-:W-:Y:S01]  /*aec0*/  SHF.R.U64 R21, R21, 0x3, RZ ;  /* 0x0000000315157819 */ /* 0x000fe200000012ff */
[----:B------:R-:W-:Y:S01]  /*aed0*/  UIMAD UR10, UR10, UR5, UR16 ;  /* 0x000000050a0a72a4 */ /* 0x000fe2000f8e0210 */
[----:B------:R-:W-:Y:S01]  /*aee0*/  SHF.R.U64 R20, R20, 0x3, RZ ;  /* 0x0000000314147819 */ /* 0x000fe200000012ff */
[----:B------:R-:W-:Y:S01]  /*aef0*/  FMUL.FTZ R28, R28, R6 ;  /* 0x000000061c1c7220 */ /* 0x000fe20000410000 */
[----:B------:R-:W-:Y:S01]  /*af00*/  LOP3.LUT R134, R21, R64, RZ, 0x3c, !PT ;  /* 0x0000004015867212 */ /* 0x000fe200078e3cff */
[----:B------:R-:W-:Y:S01]  /*af10*/  USHF.R.S32.HI UR11, URZ, 0x1f, UR10 ;  /* 0x0000001f3f0b7899 */ /* 0x000fe2000801140a */
[----:B------:R-:W-:Y:S01]  /*af20*/  LOP3.LUT R21, R60, 0x380, RZ, 0xc0, !PT ;  /* 0x000003803c157812 */ /* 0x000fe200078ec0ff */
[----:B------:R-:W-:Y:S01]  /*af30*/  UIMAD.WIDE.U32 UR6, UR10, UR8, URZ ;  /* 0x000000080a0672a5 */ /* 0x000fe2000f8e003f */
[----:B------:R-:W-:Y:S01]  /*af40*/  LOP3.LUT R138, R20, R61, RZ, 0x3c, !PT ;  /* 0x0000003d148a7212 */ /* 0x000fe200078e3cff */
[----:B------:R-:W-:Y:S01]  /*af50*/  UIMAD UR5, UR11, UR8, URZ ;  /* 0x000000080b0572a4 */ /* 0x000fe2000f8e023f */
[----:B------:R-:W-:Y:S01]  /*af60*/  LOP3.LUT R20, R57, 0x380, RZ, 0xc0, !PT ;  /* 0x0000038039147812 */ /* 0x000fe200078ec0ff */
[----:B------:R-:W-:Y:S01]  /*af70*/  FMUL.FTZ R36, R36, R6 ;  /* 0x0000000624247220 */ /* 0x000fe20000410000 */
[----:B------:R-:W-:Y:S01]  /*af80*/  LOP3.LUT R14, R33, 0x380, RZ, 0xc0, !PT ;  /* 0x00000380210e7812 */ /* 0x000fe200078ec0ff */
[----:B------:R-:W-:Y:S01]  /*af90*/  UIMAD UR5, UR10, UR9, UR5 ;  /* 0x000000090a0572a4 */ /* 0x000fe2000f8e0205 */
[----:B------:R-:W-:Y:S01]  /*afa0*/  SHF.R.U64 R21, R21, 0x3, RZ ;  /* 0x0000000315157819 */ /* 0x000fe200000012ff */
[----:B------:R-:W-:Y:S01]  /*afb0*/  IMAD.U32 R126, RZ, RZ, UR6 ;  /* 0x00000006ff7e7e24 */ /* 0x000fe2000f8e00ff */
[----:B------:R-:W-:Y:S01]  /*afc0*/  SHF.R.U64 R20, R20, 0x3, RZ ;  /* 0x0000000314147819 */ /* 0x000fe200000012ff */
[----:B------:R-:W-:Y:S01]  /*afd0*/  UIADD3 UR6, UR7, UR5, URZ ;  /* 0x0000000507067290 */ /* 0x000fe2000fffe03f */
[----:B------:R-:W-:Y:S01]  /*afe0*/  SHF.R.U64 R14, R14, 0x3, RZ ;  /* 0x000000030e0e7819 */ /* 0x000fe200000012ff */
[----:B------:R-:W-:Y:S01]  /*aff0*/  UIADD3 UR5, UR12, 0x38860, URZ ;  /* 0x000388600c057890 */ /* 0x000fe2000fffe03f */
[----:B------:R-:W-:Y:S01]  /*b000*/  LOP3.LUT R142, R21, R60, RZ, 0x3c, !PT ;  /* 0x0000003c158e7212 */ /* 0x000fe200078e3cff */
[-C--:B------:R-:W-:Y:S01]  /*b010*/  FMUL.FTZ R41, R41, R6.reuse ;  /* 0x0000000629297220 */ /* 0x080fe20000410000 */
[----:B------:R-:W-:Y:S01]  /*b020*/  LOP3.LUT R10, R69, 0x380, RZ, 0xc0, !PT ;  /* 0x00000380450a7812 */ /* 0x000fe200078ec0ff */
[----:B------:R-:W-:Y:S01]  /*b030*/  UPRMT UR5, UR13, 0x654, UR5 ;  /* 0x000006540d057896 */ /* 0x000fe20008000005 */
[----:B------:R-:W-:Y:S01]  /*b040*/  LOP3.LUT R146, R20, R57, RZ, 0x3c, !PT ;  /* 0x0000003914927212 */ /* 0x000fe200078e3cff */
[-C--:B------:R-:W-:Y:S01]  /*b050*/  FMUL.FTZ R40, R40, R6.reuse ;  /* 0x0000000628287220 */ /* 0x080fe20000410000 */
[----:B------:R-:W-:Y:S01]  /*b060*/  LOP3.LUT R21, R52, 0x380, RZ, 0xc0, !PT ;  /* 0x0000038034157812 */ /* 0x000fe200078ec0ff */
[-C--:B------:R-:W-:Y:S01]  /*b070*/  FMUL.FTZ R44, R44, R6.reuse ;  /* 0x000000062c2c7220 */ /* 0x080fe20000410000 */
[----:B------:R-:W-:Y:S01]  /*b080*/  LOP3.LUT R57, R32, 0x380, RZ, 0xc0, !PT ;  /* 0x0000038020397812 */ /* 0x000fe200078ec0ff */
[-C--:B------:R-:W-:Y:S01]  /*b090*/  FMUL.FTZ R49, R49, R6.reuse ;  /* 0x0000000631317220 */ /* 0x080fe20000410000 */
[----:B------:R-:W-:Y:S01]  /*b0a0*/  LOP3.LUT R14, R14, R33, RZ, 0x3c, !PT ;  /* 0x000000210e0e7212 */ /* 0x000fe200078e3cff */
[-C--:B------:R-:W-:Y:S01]  /*b0b0*/  FMUL.FTZ R48, R48, R6.reuse ;  /* 0x0000000630307220 */ /* 0x080fe20000410000 */
[----:B------:R-:W-:Y:S01]  /*b0c0*/  LOP3.LUT R33, R56, 0x380, RZ, 0xc0, !PT ;  /* 0x0000038038217812 */ /* 0x000fe200078ec0ff */
[----:B------:R-:W-:Y:S01]  /*b0d0*/  SYNCS.ARRIVE.TRANS64.RED.A1T0 RZ, [UR5], RZ ;  /* 0x000000ffffff79a7 */ /* 0x000fe20008100405 */
[----:B------:R-:W-:Y:S01]  /*b0e0*/  SHF.R.U64 R10, R10, 0x3, RZ ;  /* 0x000000030a0a7819 */ /* 0x000fe200000012ff */
[-C--:B------:R-:W-:Y:S01]  /*b0f0*/  FMUL.FTZ R176, R72, R6.reuse ;  /* 0x0000000648b07220 */ /* 0x080fe20000410000 */
[----:B------:R-:W-:Y:S01]  /*b100*/  SHF.R.U64 R21, R21, 0x3, RZ ;  /* 0x0000000315157819 */ /* 0x000fe200000012ff */
[-C--:B------:R-:W-:Y:S01]  /*b110*/  FMUL.FTZ R76, R76, R6.reuse ;  /* 0x000000064c4c7220 */ /* 0x080fe20000410000 */
[----:B------:R-:W-:Y:S01]  /*b120*/  SHF.R.U64 R57, R57, 0x3, RZ ;  /* 0x0000000339397819 */ /* 0x000fe200000012ff */
[-C--:B------:R-:W-:Y:S01]  /*b130*/  FMUL.FTZ R81, R81, R6.reuse ;  /* 0x0000000651517220 */ /* 0x080fe20000410000 */
[----:B------:R-:W-:Y:S01]  /*b140*/  LOP3.LUT R20, R53, 0x380, RZ, 0xc0, !PT ;  /* 0x0000038035147812 */ /* 0x000fe200078ec0ff */
[-C--:B------:R-:W-:Y:S01]  /*b150*/  FMUL.FTZ R80, R80, R6.reuse ;  /* 0x0000000650507220 */ /* 0x080fe20000410000 */
[----:B------:R-:W-:Y:S01]  /*b160*/  SHF.R.U64 R33, R33, 0x3, RZ ;  /* 0x0000000321217819 */ /* 0x000fe200000012ff */
[-C--:B------:R-:W-:Y:S01]  /*b170*/  FMUL.FTZ R84, R84, R6.reuse ;  /* 0x0000000654547220 */ /* 0x080fe20000410000 */
[----:B------:R-:W-:Y:S01]  /*b180*/  LOP3.LUT R10, R10, R69, RZ, 0x3c, !PT ;  /* 0x000000450a0a7212 */ /* 0x000fe200078e3cff */
[----:B------:R-:W-:Y:S01]  /*b190*/  FMUL.FTZ R89, R89, R6 ;  /* 0x0000000659597220 */ /* 0x000fe20000410000 */
[----:B------:R-:W-:Y:S01]  /*b1a0*/  LOP3.LUT R154, R21, R52, RZ, 0x3c, !PT ;  /* 0x00000034159a7212 */ /* 0x000fe200078e3cff */
[-C--:B------:R-:W-:Y:S01]  /*b1b0*/  FMUL.FTZ R88, R88, R6.reuse ;  /* 0x0000000658587220 */ /* 0x080fe20000410000 */
[----:B------:R-:W-:Y:S01]  /*b1c0*/  IADD3 R52, P3, R160, 0x1000, RZ ;  /* 0x00001000a0347810 */ /* 0x000fe20007f7e0ff */
[----:B------:R-:W-:Y:S01]  /*b1d0*/  FMUL.FTZ R92, R92, R6 ;  /* 0x000000065c5c7220 */ /* 0x000fe20000410000 */
[----:B------:R-:W-:Y:S01]  /*b1e0*/  LOP3.LUT R156, R57, R32, RZ, 0x3c, !PT ;  /* 0x00000020399c7212 */ /* 0x000fe200078e3cff */
[-C--:B------:R-:W-:Y:S01]  /*b1f0*/  FMUL.FTZ R97, R97, R6.reuse ;  /* 0x0000000661617220 */ /* 0x080fe20000410000 */
[----:B------:R-:W-:Y:S01]  /*b200*/  IADD3 R69, P2, R160, 0x7000, RZ ;  /* 0x00007000a0457810 */ /* 0x000fe20007f5e0ff */
[-C--:B------:R-:W-:Y:S01]  /*b210*/  FMUL.FTZ R96, R96, R6.reuse ;  /* 0x0000000660607220 */ /* 0x080fe20000410000 */
[----:B------:R-:W-:Y:S01]  /*b220*/  IADD3 R57, P6, R160, 0x4000, RZ ;  /* 0x00004000a0397810 */ /* 0x000fe20007fde0ff */
[-C--:B------:R-:W-:Y:S01]  /*b230*/  FMUL.FTZ R100, R100, R6.reuse ;  /* 0x0000000664647220 */ /* 0x080fe20000410000 */
[----:B------:R-:W-:Y:S01]  /*b240*/  SHF.R.U64 R20, R20, 0x3, RZ ;  /* 0x0000000314147819 */ /* 0x000fe200000012ff */
[----:B------:R-:W-:Y:S01]  /*b250*/  FMUL.FTZ R104, R104, R6 ;  /* 0x0000000668687220 */ /* 0x000fe20000410000 */
[----:B------:R-:W-:Y:S01]  /*b260*/  LOP3.LUT R152, R33, R56, RZ, 0x3c, !PT ;  /* 0x0000003821987212 */ /* 0x000fe200078e3cff */
[-C--:B------:R-:W-:Y:S01]  /*b270*/  FMUL.FTZ R108, R108, R6.reuse ;  /* 0x000000066c6c7220 */ /* 0x080fe20000410000 */
[----:B------:R-:W-:Y:S01]  /*b280*/  IADD3 R33, P4, R160, 0x2000, RZ ;  /* 0x00002000a0217810 */ /* 0x000fe20007f9e0ff */
[-C--:B------:R-:W-:Y:S01]  /*b290*/  FMUL.FTZ R112, R112, R6.reuse ;  /* 0x0000000670707220 */ /* 0x080fe20000410000 */
[----:B------:R-:W-:Y:S01]  /*b2a0*/  LOP3.LUT R21, R52, 0x380, RZ, 0xc0, !PT ;  /* 0x0000038034157812 */ /* 0x000fe200078ec0ff */
        /* <DEDUP_REMOVED lines=8> */
[-C--:B------:R-:W-:Y:S01]  /*b330*/  FMUL.FTZ R128, R128, R6.reuse ;  /* 0x0000000680807220 */ /* 0x080fe20000410000 */
[----:B------:R-:W-:Y:S01]  /*b340*/  SHF.R.U64 R21, R21, 0x3, RZ ;  /* 0x0000000315157819 */ /* 0x000fe200000012ff */
[-C--:B------:R-:W-:Y:S01]  /*b350*/  FMUL.FTZ R133, R133, R6.reuse ;  /* 0x0000000685857220 */ /* 0x080fe20000410000 */
[----:B------:R-:W-:Y:S01]  /*b360*/  SHF.R.U64 R68, R68, 0x3, RZ ;  /* 0x0000000344447819 */ /* 0x000fe200000012ff */
[-C--:B------:R-:W-:Y:S01]  /*b370*/  FMUL.FTZ R132, R132, R6.reuse ;  /* 0x0000000684847220 */ /* 0x080fe20000410000 */
[----:B------:R-:W-:Y:S01]  /*b380*/  SHF.R.U64 R56, R56, 0x3, RZ ;  /* 0x0000000338387819 */ /* 0x000fe200000012ff */
[-C--:B------:R-:W-:Y:S01]  /*b390*/  FMUL.FTZ R137, R137, R6.reuse ;  /* 0x0000000689897220 */ /* 0x080fe20000410000 */
[----:B------:R-:W-:Y:S01]  /*b3a0*/  SHF.R.U64 R32, R20, 0x3, RZ ;  /* 0x0000000314207819 */ /* 0x000fe200000012ff */
[----:B------:R-:W-:Y:S01]  /*b3b0*/  FMUL.FTZ R136, R136, R6 ;  /* 0x0000000688887220 */ /* 0x000fe20000410000 */
[----:B------:R-:W-:Y:S01]  /*b3c0*/  LOP3.LUT R20, R21, R52, RZ, 0x3c, !PT ;  /* 0x0000003415147212 */ /* 0x000fe200078e3cff */
[--C-:B------:R-:W-:Y:S01]  /*b3d0*/  IMAD.X R21, RZ, RZ, R161.reuse, P3 ;  /* 0x000000ffff157224 */ /* 0x100fe200018e06a1 */
[----:B------:R-:W-:Y:S01]  /*b3e0*/  LOP3.LUT R68, R68, R69, RZ, 0x3c, !PT ;  /* 0x0000004544447212 */ /* 0x000fe200078e3cff */
[----:B------:R-:W-:Y:S01]  /*b3f0*/  IMAD.X R69, RZ, RZ, R161, P2 ;  /* 0x000000ffff457224 */ /* 0x000fe200010e06a1 */
[----:B------:R-:W-:Y:S01]  /*b400*/  LOP3.LUT R56, R56, R57, RZ, 0x3c, !PT ;  /* 0x0000003938387212 */ /* 0x000fe200078e3cff */
[-C--:B------:R-:W-:Y:S01]  /*b410*/  FMUL.FTZ R141, R141, R6.reuse ;  /* 0x000000068d8d7220 */ /* 0x080fe20000410000 */
[----:B------:R-:W-:Y:S01]  /*b420*/  IADD3 R57, P3, R160, 0x8000, RZ ;  /* 0x00008000a0397810 */ /* 0x000fe20007f7e0ff */
[-C--:B------:R-:W-:Y:S01]  /*b430*/  FMUL.FTZ R140, R140, R6.reuse ;  /* 0x000000068c8c7220 */ /* 0x080fe20000410000 */
[----:B------:R-:W-:Y:S01]  /*b440*/  IADD3 R123, P2, R160, 0xe000, RZ ;  /* 0x0000e000a07b7810 */ /* 0x000fe20007f5e0ff */
[----:B------:R-:W-:Y:S01]  /*b450*/  FMUL.FTZ R145, R145, R6 ;  /* 0x0000000691917220 */ /* 0x000fe20000410000 */
[----:B------:R-:W-:Y:S01]  /*b460*/  F2FP.BF16.F32.PACK_AB R24, R25, R24 ;  /* 0x000000181918723e */ /* 0x000fe200000010ff */
[----:B------:R-:W-:Y:S01]  /*b470*/  FMUL.FTZ R144, R144, R6 ;  /* 0x0000000690907220 */ /* 0x000fe20000410000 */
[----:B------:R-:W-:Y:S01]  /*b480*/  F2FP.BF16.F32.PACK_AB R25, R27, R26 ;  /* 0x0000001a1b19723e */ /* 0x000fe200000010ff */
[-C--:B------:R-:W-:Y:S01]  /*b490*/  FMUL.FTZ R149, R149, R6.reuse ;  /* 0x0000000695957220 */ /* 0x080fe20000410000 */
[----:B------:R-:W-:Y:S01]  /*b4a0*/  F2FP.BF16.F32.PACK_AB R27, R31, R17 ;  /* 0x000000111f1b723e */ /* 0x000fe200000010ff */
[----:B------:R-:W-:Y:S01]  /*b4b0*/  FMUL.FTZ R148, R148, R6 ;  /* 0x0000000694947220 */ /* 0x000fe20000410000 */
[----:B------:R-:W-:Y:S01]  /*b4c0*/  LOP3.LUT R122, R123, 0x380, RZ, 0xc0, !PT ;  /* 0x000003807b7a7812 */ /* 0x000fe200078ec0ff */
[----:B------:R-:W-:Y:S01]  /*b4d0*/  USHF.R.S32.HI UR12, URZ, 0x1f, UR14 ;  /* 0x0000001f3f0c7899 */ /* 0x000fe2000801140e */
[----:B------:R-:W-:Y:S01]  /*b4e0*/  MOV R199, R130 ;  /* 0x0000008200c77202 */ /* 0x000fe20000000f00 */
[----:B------:R-:W-:Y:S01]  /*b4f0*/  IMAD.U32 R127, RZ, RZ, UR7 ;  /* 0x00000007ff7f7e24 */ /* 0x000fe2000f8e00ff */
[----:B------:R-:W-:Y:S01]  /*b500*/  IADD3.X R31, RZ, R161, RZ, P3, !PT ;  /* 0x000000a1ff1f7210 */ /* 0x000fe20001ffe4ff */
[----:B------:R-:W-:Y:S01]  /*b510*/  ULDC UR5, c[0x0][0xa88] ;  /* 0x0002a20000057ab9 */ /* 0x000fe20000000800 */
[----:B------:R-:W-:Y:S01]  /*b520*/  IADD3 R130, P3, R160, 0xf000, RZ ;  /* 0x0000f000a0827810 */ /* 0x000fe20007f7e0ff */
[----:B------:R-:W-:Y:S01]  /*b530*/  ULDC.64 UR8, c[0x0][0xae8] ;  /* 0x0002ba0000087ab9 */ /* 0x000fe20000000a00 */
[----:B------:R-:W-:-:S02]  /*b540*/  SHF.R.U64 R122, R122, 0x3, RZ ;  /* 0x000000037a7a7819 */ /* 0x000fc400000012ff */
[----:B------:R-:W-:Y:S01]  /*b550*/  LOP3.LUT R17, R130, 0x380, RZ, 0xc0, !PT ;  /* 0x0000038082117812 */ /* 0x000fe200078ec0ff */
[--C-:B------:R-:W-:Y:S01]  /*b560*/  IMAD.X R131, RZ, RZ, R161.reuse, P3 ;  /* 0x000000ffff837224 */ /* 0x100fe200018e06a1 */
[----:B------:R-:W-:Y:S01]  /*b570*/  LOP3.LUT R122, R122, R123, RZ, 0x3c, !PT ;  /* 0x0000007b7a7a7212 */ /* 0x000fe200078e3cff */
[----:B------:R-:W-:Y:S01]  /*b580*/  IMAD.X R123, RZ, RZ, R161, P2 ;  /* 0x000000ffff7b7224 */ /* 0x000fe200010e06a1 */
[----:B------:R-:W-:Y:S02]  /*b590*/  LOP3.LUT R8, R73, 0x380, RZ, 0xc0, !PT ;  /* 0x0000038049087812 */ /* 0x000fe400078ec0ff */
[----:B------:R-:W-:Y:S02]  /*b5a0*/  SHF.R.U64 R17, R17, 0x3, RZ ;  /* 0x0000000311117819 */ /* 0x000fe400000012ff */
[----:B0-----:R-:W-:Y:S02]  /*b5b0*/  ISETP.NE.AND P2, PT, R198, 0x1, PT ;  /* 0x00000001c600780c */ /* 0x001fe40003f45270 */
[----:B------:R-:W-:-:S02]  /*b5c0*/  SHF.R.U64 R8, R8, 0x3, RZ ;  /* 0x0000000308087819 */ /* 0x000fc400000012ff */
[----:B------:R-:W-:Y:S02]  /*b5d0*/  LOP3.LUT R130, R17, R130, RZ, 0x3c, !PT ;  /* 0x0000008211827212 */ /* 0x000fe400078e3cff */
[----:B------:R-:W-:Y:S02]  /*b5e0*/  MOV R17, R4 ;  /* 0x0000000400117202 */ /* 0x000fe40000000f00 */
[----:B------:R-:W0:Y:S01]  /*b5f0*/  LDC R4, c[0x0][0xc38] ;  /* 0x00030e00ff047b82 */ /* 0x000e220000000800 */
[----:B------:R-:W-:-:S07]  /*b600*/  F2FP.BF16.F32.PACK_AB R26, R29, R28 ;  /* 0x0000001c1d1a723e */ /* 0x000fce00000010ff */
[----:B------:R-:W-:Y:S01]  /*b610*/  BAR.SYNC.DEFER_BLOCKING 0x1, 0x100 ;  /* 0x0044000000007b1d */ /* 0x000fe20000010000 */
[----:B------:R-:W-:Y:S02]  /*b620*/  LOP3.LUT R8, R8, R73, RZ, 0x3c, !PT ;  /* 0x0000004908087212 */ /* 0x000fe400078e3cff */
[----:B------:R-:W-:Y:S02]  /*b630*/  LOP3.LUT R12, R65, 0x380, RZ, 0xc0, !PT ;  /* 0x00000380410c7812 */ /* 0x000fe400078ec0ff */
[----:B------:R-:W-:Y:S02]  /*b640*/  LOP3.LUT R53, R30, 0x380, RZ, 0xc0, !PT ;  /* 0x000003801e357812 */ /* 0x000fe400078ec0ff */
[----:B------:R-:W-:Y:S02]  /*b650*/  SHF.R.U64 R12, R12, 0x3, RZ ;  /* 0x000000030c0c7819 */ /* 0x000fe400000012ff */
[----:B------:R-:W-:Y:S02]  /*b660*/  SHF.R.U64 R53, R53, 0x3, RZ ;  /* 0x0000000335357819 */ /* 0x000fe400000012ff */
[----:B------:R-:W-:-:S02]  /*b670*/  R2UR UR15, R215 ;  /* 0x00000000d70f72ca */ /* 0x000fc400000e0000 */
[----:B------:R-:W-:Y:S02]  /*b680*/  LOP3.LUT R12, R12, R65, RZ, 0x3c, !PT ;  /* 0x000000410c0c7212 */ /* 0x000fe400078e3cff */
[----:B------:R-:W-:Y:S02]  /*b690*/  LOP3.LUT R158, R53, R30, RZ, 0x3c, !PT ;  /* 0x0000001e359e7212 */ /* 0x000fe400078e3cff */
[C---:B------:R-:W-:Y:S02]  /*b6a0*/  IADD3 R53, P5, R160.reuse, 0x3000, RZ ;  /* 0x00003000a0357810 */ /* 0x040fe40007fbe0ff */
[C---:B------:R-:W-:Y:S02]  /*b6b0*/  IADD3 R61, P0, R160.reuse, 0x5000, RZ ;  /* 0x00005000a03d7810 */ /* 0x040fe40007f1e0ff */
[----:B------:R-:W-:Y:S02]  /*b6c0*/  IADD3 R65, P1, R160, 0x6000, RZ ;  /* 0x00006000a0417810 */ /* 0x000fe40007f3e0ff */
[----:B------:R-:W-:Y:S01]  /*b6d0*/  LOP3.LUT R52, R53, 0x380, RZ, 0xc0, !PT ;  /* 0x0000038035347812 */ /* 0x000fe200078ec0ff */
[----:B------:R1:W-:Y:S01]  /*b6e0*/  STSM.16.M88.4 [R199], R24 ;  /* 0x00000018c7007844 */ /* 0x0003e20000000200 */
[----:B------:R-:W-:-:S02]  /*b6f0*/  LOP3.LUT R60, R61, 0x380, RZ, 0xc0, !PT ;  /* 0x000003803d3c7812 */ /* 0x000fc400078ec0ff */
[----:B------:R-:W-:Y:S02]  /*b700*/  LOP3.LUT R64, R65, 0x380, RZ, 0xc0, !PT ;  /* 0x0000038041407812 */ /* 0x000fe400078ec0ff */
[----:B------:R-:W-:Y:S02]  /*b710*/  LOP3.LUT R30, R57, 0x380, RZ, 0xc0, !PT ;  /* 0x00000380391e7812 */ /* 0x000fe400078ec0ff */
[----:B------:R-:W-:Y:S01]  /*b720*/  MOV R134, R134 ;  /* 0x0000008600867202 */ /* 0x000fe20000000f00 */
[----:B------:R-:W-:Y:S01]  /*b730*/  IMAD R135, RZ, RZ, -UR16 ;  /* 0x80000010ff877e24 */ /* 0x000fe2000f8e02ff */
[----:B------:R-:W-:Y:S02]  /*b740*/  LOP3.LUT R6, R107, 0x380, RZ, 0xc0, !PT ;  /* 0x000003806b067812 */ /* 0x000fe400078ec0ff */
[----:B------:R-:W-:Y:S01]  /*b750*/  SHF.R.U64 R52, R52, 0x3, RZ ;  /* 0x0000000334347819 */ /* 0x000fe200000012ff */
[----:B0-----:R-:W-:Y:S01]  /*b760*/  IMAD R135, R4, R135, UR15 ;  /* 0x0000000f04877e24 */ /* 0x001fe2000f8e0287 */
[----:B------:R-:W-:-:S02]  /*b770*/  SHF.R.U64 R60, R60, 0x3, RZ ;  /* 0x000000033c3c7819 */ /* 0x000fc400000012ff */
[----:B------:R-:W-:Y:S01]  /*b780*/  SHF.R.U64 R64, R64, 0x3, RZ ;  /* 0x0000000340407819 */ /* 0x000fe200000012ff */
[----:B-1----:R-:W0:Y:S01]  /*b790*/  LDC.64 R24, c[0x0][0xb98] ;  /* 0x0002e600ff187b82 */ /* 0x002e220000000a00 */
[----:B------:R-:W-:Y:S02]  /*b7a0*/  MOV R27, R8 ;  /* 0x00000008001b7202 */ /* 0x000fe40000000f00 */
[----:B------:R-:W-:Y:S02]  /*b7b0*/  SHF.R.U64 R30, R30, 0x3, RZ ;  /* 0x000000031e1e7819 */ /* 0x000fe400000012ff */
[----:B------:R-:W-:Y:S02]  /*b7c0*/  SHF.R.U64 R6, R6, 0x3, RZ ;  /* 0x0000000306067819 */ /* 0x000fe400000012ff */
[----:B------:R-:W-:Y:S01]  /*b7d0*/  F2FP.BF16.F32.PACK_AB R40, R41, R40 ;  /* 0x000000282928723e */ /* 0x000fe200000010ff */
[----:B------:R-:W1:Y:S01]  /*b7e0*/  @P2 LDC R8, c[0x0][0xbec] ;  /* 0x0002fb00ff082b82 */ /* 0x000e620000000800 */
[----:B------:R-:W-:-:S02]  /*b7f0*/  F2FP.BF16.F32.PACK_AB R41, R43, R42 ;  /* 0x0000002a2b29723e */ /* 0x000fc400000010ff */
[----:B------:R-:W-:Y:S01]  /*b800*/  LOP3.LUT R32, R32, R33, RZ, 0x3c, !PT ;  /* 0x0000002120207212 */ /* 0x000fe200078e3cff */
[--C-:B------:R-:W-:Y:S01]  /*b810*/  IMAD.X R33, RZ, RZ, R161.reuse, P4 ;  /* 0x000000ffff217224 */ /* 0x100fe200020e06a1 */
[----:B------:R-:W-:Y:S01]  /*b820*/  LOP3.LUT R52, R52, R53, RZ, 0x3c, !PT ;  /* 0x0000003534347212 */ /* 0x000fe200078e3cff */
[--C-:B------:R-:W-:Y:S01]  /*b830*/  IMAD.X R53, RZ, RZ, R161.reuse, P5 ;  /* 0x000000ffff357224 */ /* 0x100fe200028e06a1 */
[----:B------:R-:W-:Y:S01]  /*b840*/  LOP3.LUT R60, R60, R61, RZ, 0x3c, !PT ;  /* 0x0000003d3c3c7212 */ /* 0x000fe200078e3cff */
[----:B------:R-:W2:Y:S01]  /*b850*/  @P2 LDC R9, c[0x0][0xbf0] ;  /* 0x0002fc00ff092b82 */ /* 0x000ea20000000800 */
[----:B------:R-:W-:Y:S01]  /*b860*/  LOP3.LUT R64, R64, R65, RZ, 0x3c, !PT ;  /* 0x0000004140407212 */ /* 0x000fe200078e3cff */
[--C-:B------:R-:W-:Y:S01]  /*b870*/  IMAD.X R61, RZ, RZ, R161.reuse, P0 ;  /* 0x000000ffff3d7224 */ /* 0x100fe200000e06a1 */
[----:B------:R-:W-:Y:S01]  /*b880*/  LOP3.LUT R30, R30, R57, RZ, 0x3c, !PT ;  /* 0x000000391e1e7212 */ /* 0x000fe200078e3cff */
[----:B------:R-:W-:Y:S01]  /*b890*/  IMAD.X R65, RZ, RZ, R161, P1 ;  /* 0x000000ffff417224 */ /* 0x000fe200008e06a1 */
[----:B------:R-:W-:Y:S01]  /*b8a0*/  F2FP.BF16.F32.PACK_AB R43, R47, R46 ;  /* 0x0000002e2f2b723e */ /* 0x000fe200000010ff */
[----:B------:R-:W-:Y:S01]  /*b8b0*/  IMAD R47, R135, 0x80, R223 ;  /* 0x00000080872f7824 */ /* 0x000fe200078e02df */
[----:B------:R-:W-:-:S02]  /*b8c0*/  LOP3.LUT R6, R6, R107, RZ, 0x3c, !PT ;  /* 0x0000006b06067212 */ /* 0x000fc400078e3cff */
[----:B------:R-:W-:Y:S02]  /*b8d0*/  IADD3.X R57, RZ, R161, RZ, P6, !PT ;  /* 0x000000a1ff397210 */ /* 0x000fe400037fe4ff */
[C---:B------:R-:W-:Y:S02]  /*b8e0*/  IADD3 R73, P4, R160.reuse, 0x9000, RZ ;  /* 0x00009000a0497810 */ /* 0x040fe40007f9e0ff */
[C---:B------:R-:W-:Y:S02]  /*b8f0*/  IADD3 R107, P5, R160.reuse, 0xa000, RZ ;  /* 0x0000a000a06b7810 */ /* 0x040fe40007fbe0ff */
[C---:B------:R-:W-:Y:S01]  /*b900*/  IADD3 R111, P6, R160.reuse, 0xb000, RZ ;  /* 0x0000b000a06f7810 */ /* 0x040fe20007fde0ff */
[----:B-1----:R-:W-:Y:S01]  /*b910*/  @P2 IMAD.HI.U32 R8, R47, R8, RZ ;  /* 0x000000082f082227 */ /* 0x002fe200078e00ff */
[C---:B------:R-:W-:Y:S02]  /*b920*/  IADD3 R115, P0, R160.reuse, 0xc000, RZ ;  /* 0x0000c000a0737810 */ /* 0x040fe40007f1e0ff */
[----:B------:R-:W-:-:S02]  /*b930*/  IADD3 R119, P1, R160, 0xd000, RZ ;  /* 0x0000d000a0777810 */ /* 0x000fc40007f3e0ff */
[----:B------:R-:W-:Y:S02]  /*b940*/  LOP3.LUT R72, R73, 0x380, RZ, 0xc0, !PT ;  /* 0x0000038049487812 */ /* 0x000fe400078ec0ff */
[----:B------:R-:W-:Y:S02]  /*b950*/  LOP3.LUT R106, R107, 0x380, RZ, 0xc0, !PT ;  /* 0x000003806b6a7812 */ /* 0x000fe400078ec0ff */
[----:B------:R-:W-:Y:S02]  /*b960*/  LOP3.LUT R110, R111, 0x380, RZ, 0xc0, !PT ;  /* 0x000003806f6e7812 */ /* 0x000fe400078ec0ff */
[----:B------:R-:W-:Y:S02]  /*b970*/  LOP3.LUT R114, R115, 0x380, RZ, 0xc0, !PT ;  /* 0x0000038073727812 */ /* 0x000fe400078ec0ff */
[----:B------:R-:W-:Y:S02]  /*b980*/  LOP3.LUT R118, R119, 0x380, RZ, 0xc0, !PT ;  /* 0x0000038077767812 */ /* 0x000fe400078ec0ff */
[----:B------:R-:W-:-:S02]  /*b990*/  LOP3.LUT R29, R160, 0x380, RZ, 0xc0, !PT ;  /* 0x00000380a01d7812 */ /* 0x000fc400078ec0ff */
[----:B------:R-:W-:Y:S01]  /*b9a0*/  F2FP.BF16.F32.PACK_AB R5, R35, R34 ;  /* 0x000000222305723e */ /* 0x000fe200000010ff */
[----:B------:R-:W-:Y:S01]  /*b9b0*/  IMAD.MOV.U32 R35, RZ, RZ, R47 ;  /* 0x000000ffff237224 */ /* 0x000fe200078e002f */
[----:B------:R-:W-:Y:S01]  /*b9c0*/  SHF.R.U64 R72, R72, 0x3, RZ ;  /* 0x0000000348487819 */ /* 0x000fe200000012ff */
[----:B0-----:R-:W-:Y:S01]  /*b9d0*/  IMAD R34, R24, UR12, RZ ;  /* 0x0000000c18227c24 */ /* 0x001fe2000f8e02ff */
[----:B------:R-:W-:Y:S02]  /*b9e0*/  SHF.R.U64 R106, R106, 0x3, RZ ;  /* 0x000000036a6a7819 */ /* 0x000fe400000012ff */
[----:B------:R-:W-:Y:S01]  /*b9f0*/  SHF.R.U64 R110, R110, 0x3, RZ ;  /* 0x000000036e6e7819 */ /* 0x000fe200000012ff */
[----:B------:R-:W-:Y:S01]  /*ba00*/  IMAD R34, R25, UR14, R34 ;  /* 0x0000000e19227c24 */ /* 0x000fe2000f8e0222 */
[----:B------:R-:W-:Y:S02]  /*ba10*/  SHF.R.U64 R114, R114, 0x3, RZ ;  /* 0x0000000372727819 */ /* 0x000fe400000012ff */
[----:B------:R-:W-:-:S02]  /*ba20*/  SHF.R.U64 R118, R118, 0x3, RZ ;  /* 0x0000000376767819 */ /* 0x000fc400000012ff */
[----:B------:R-:W-:Y:S02]  /*ba30*/  SHF.R.U64 R29, R29, 0x3, RZ ;  /* 0x000000031d1d7819 */ /* 0x000fe400000012ff */
[----:B------:R-:W-:Y:S02]  /*ba40*/  MOV R26, R6 ;  /* 0x00000006001a7202 */ /* 0x000fe40000000f00 */
[----:B--2---:R-:W-:Y:S02]  /*ba50*/  @P2 SHF.R.U32.HI R35, RZ, R9, R8 ;  /* 0x00000009ff232219 */ /* 0x004fe40000011608 */
[----:B------:R-:W-:Y:S02]  /*ba60*/  MOV R15, R14 ;  /* 0x0000000e000f7202 */ /* 0x000fe40000000f00 */
[----:B------:R-:W-:Y:S02]  /*ba70*/  F2FP.BF16.F32.PACK_AB R4, R175, R171 ;  /* 0x000000abaf04723e */ /* 0x000fe400000010ff */
[----:B------:R-:W-:-:S02]  /*ba80*/  F2FP.BF16.F32.PACK_AB R6, R174, R36 ;  /* 0x00000024ae06723e */ /* 0x000fc400000010ff */
[----:B------:R-:W-:Y:S02]  /*ba90*/  F2FP.BF16.F32.PACK_AB R7, R39, R38 ;  /* 0x000000262707723e */ /* 0x000fe400000010ff */
[----:B------:R-:W-:Y:S02]  /*baa0*/  F2FP.BF16.F32.PACK_AB R48, R49, R48 ;  /* 0x000000303130723e */ /* 0x000fe400000010ff */
[----:B------:R-:W-:Y:S01]  /*bab0*/  LOP3.LUT R72, R72, R73, RZ, 0x3c, !PT ;  /* 0x0000004948487212 */ /* 0x000fe200078e3cff */
[--C-:B------:R-:W-:Y:S01]  /*bac0*/  IMAD.X R73, RZ, RZ, R161.reuse, P4 ;  /* 0x000000ffff497224 */ /* 0x100fe200020e06a1 */
[----:B------:R-:W-:Y:S01]  /*bad0*/  LOP3.LUT R106, R106, R107, RZ, 0x3c, !PT ;  /* 0x0000006b6a6a7212 */ /* 0x000fe200078e3cff */
[--C-:B------:R-:W-:Y:S01]  /*bae0*/  IMAD.X R107, RZ, RZ, R161.reuse, P5 ;  /* 0x000000ffff6b7224 */ /* 0x100fe200028e06a1 */
[----:B------:R-:W-:Y:S01]  /*baf0*/  LOP3.LUT R110, R110, R111, RZ, 0x3c, !PT ;  /* 0x0000006f6e6e7212 */ /* 0x000fe200078e3cff */
[--C-:B------:R-:W-:Y:S01]  /*bb00*/  IMAD.X R111, RZ, RZ, R161.reuse, P6 ;  /* 0x000000ffff6f7224 */ /* 0x100fe200030e06a1 */
[----:B------:R-:W-:Y:S01]  /*bb10*/  LOP3.LUT R114, R114, R115, RZ, 0x3c, !PT ;  /* 0x0000007372727212 */ /* 0x000fe200078e3cff */
[----:B------:R0:W-:Y:S01]  /*bb20*/  STSM.16.M88.4 [R15], R4 ;  /* 0x000000040f007844 */ /* 0x0001e20000000200 */
[----:B------:R-:W-:Y:S01]  /*bb30*/  LOP3.LUT R118, R118, R119, RZ, 0x3c, !PT ;  /* 0x0000007776767212 */ /* 0x000fe200078e3cff */
[----:B------:R-:W-:Y:S01]  /*bb40*/  IMAD.X R119, RZ, RZ, R161, P1 ;  /* 0x000000ffff777224 */ /* 0x000fe200008e06a1 */
[----:B------:R-:W-:-:S02]  /*bb50*/  LOP3.LUT R28, R29, R160, RZ, 0x3c, !PT ;  /* 0x000000a01d1c7212 */ /* 0x000fc400078e3cff */
[----:B------:R-:W-:Y:S02]  /*bb60*/  MOV R150, R150 ;  /* 0x0000009600967202 */ /* 0x000fe40000000f00 */
[----:B------:R-:W-:Y:S02]  /*bb70*/  F2FP.BF16.F32.PACK_AB R42, R173, R44 ;  /* 0x0000002cad2a723e */ /* 0x000fe400000010ff */
[----:B------:R-:W-:Y:S02]  /*bb80*/  F2FP.BF16.F32.PACK_AB R49, R51, R50 ;  /* 0x000000323331723e */ /* 0x000fe400000010ff */
[----:B------:R-:W-:Y:S01]  /*bb90*/  IADD3 R39, -R35, RZ, RZ ;  /* 0x000000ff23277210 */ /* 0x000fe20007ffe1ff */
[----:B------:R-:W-:Y:S01]  /*bba0*/  STSM.16.M88.4 [R150], R40 ;  /* 0x0000002896007844 */ /* 0x000fe20000000200 */
[-C--:B------:R-:W-:Y:S02]  /*bbb0*/  IADD3.X R115, RZ, R161.reuse, RZ, P0, !PT ;  /* 0x000000a1ff737210 */ /* 0x080fe400007fe4ff */
[----:B------:R-:W-:Y:S01]  /*bbc0*/  MOV R29, R161 ;  /* 0x000000a1001d7202 */ /* 0x000fe20000000f00 */
[----:B------:R-:W-:Y:S01]  /*bbd0*/  IMAD R39, R198, R39, R47 ;  /* 0x00000027c6277224 */ /* 0x000fe200078e022f */
[----:B------:R-:W-:-:S02]  /*bbe0*/  MOV R160, R10 ;  /* 0x0000000a00a07202 */ /* 0x000fc40000000f00 */
[----:B------:R-:W-:Y:S02]  /*bbf0*/  MOV R158, R158 ;  /* 0x0000009e009e7202 */ /* 0x000fe40000000f00 */
[----:B------:R-:W-:Y:S02]  /*bc00*/  F2FP.BF16.F32.PACK_AB R50, R197, R181 ;  /* 0x000000b5c532723e */ /* 0x000fe400000010ff */
[----:B------:R-:W-:Y:S02]  /*bc10*/  F2FP.BF16.F32.PACK_AB R51, R55, R54 ;  /* 0x000000363733723e */ /* 0x000fe400000010ff */
[----:B------:R-:W-:Y:S01]  /*bc20*/  MOV R127, UR6 ;  /* 0x00000006007f7c02 */ /* 0x000fe20008000f00 */
[----:B------:R-:W-:Y:S01]  /*bc30*/  ULDC.64 UR6, c[0x0][0xb88] ;  /* 0x0002e20000067ab9 */ /* 0x000fe20000000a00 */
[----:B------:R-:W-:Y:S01]  /*bc40*/  MOV R161, R12 ;  /* 0x0000000c00a17202 */ /* 0x000fe20000000f00 */
[----:B------:R-:W-:Y:S01]  /*bc50*/  STSM.16.M88.4 [R158], R48 ;  /* 0x000000309e007844 */ /* 0x000fe20000000200 */
[----:B------:R-:W-:Y:S01]  /*bc60*/  MOV R156, R156 ;  /* 0x0000009c009c7202 */ /* 0x000fe20000000f00 */
[----:B------:R-:W-:Y:S01]  /*bc70*/  IMAD.WIDE.U32 R24, R24, UR14, R126 ;  /* 0x0000000e18187c25 */ /* 0x000fe2000f8e007e */
[----:B------:R-:W-:-:S02]  /*bc80*/  F2FP.BF16.F32.PACK_AB R8, R196, R180 ;  /* 0x000000b4c408723e */ /* 0x000fc400000010ff */
[----:B------:R-:W-:Y:S02]  /*bc90*/  F2FP.BF16.F32.PACK_AB R9, R59, R58 ;  /* 0x0000003a3b09723e */ /* 0x000fe400000010ff */
[----:B------:R-:W-:Y:S02]  /*bca0*/  F2FP.BF16.F32.PACK_AB R10, R195, R179 ;  /* 0x000000b3c30a723e */ /* 0x000fe400000010ff */
[----:B------:R-:W-:Y:S02]  /*bcb0*/  F2FP.BF16.F32.PACK_AB R11, R63, R62 ;  /* 0x0000003e3f0b723e */ /* 0x000fe400000010ff */
[----:B------:R-:W-:Y:S02]  /*bcc0*/  MOV R154, R154 ;  /* 0x0000009a009a7202 */ /* 0x000fe40000000f00 */
[----:B------:R-:W-:Y:S01]  /*bcd0*/  F2FP.BF16.F32.PACK_AB R12, R194, R178 ;  /* 0x000000b2c20c723e */ /* 0x000fe200000010ff */
[----:B------:R1:W-:Y:S01]  /*bce0*/  STSM.16.M88.4 [R156], R8 ;  /* 0x000000089c007844 */ /* 0x0003e20000000200 */
[----:B------:R-:W-:-:S02]  /*bcf0*/  F2FP.BF16.F32.PACK_AB R13, R67, R66 ;  /* 0x00000042430d723e */ /* 0x000fc400000010ff */
[----:B------:R-:W-:Y:S02]  /*bd00*/  F2FP.BF16.F32.PACK_AB R14, R193, R177 ;  /* 0x000000b1c10e723e */ /* 0x000fe400000010ff */
[----:B0-----:R-:W-:Y:S02]  /*bd10*/  F2FP.BF16.F32.PACK_AB R15, R71, R70 ;  /* 0x00000046470f723e */ /* 0x001fe400000010ff */
[----:B------:R-:W-:Y:S02]  /*bd20*/  MOV R152, R152 ;  /* 0x0000009800987202 */ /* 0x000fe40000000f00 */
[----:B------:R-:W-:Y:S01]  /*bd30*/  F2FP.BF16.F32.PACK_AB R4, R192, R176 ;  /* 0x000000b0c004723e */ /* 0x000fe200000010ff */
[----:B------:R0:W-:Y:S01]  /*bd40*/  STSM.16.M88.4 [R154], R12 ;  /* 0x0000000c9a007844 */ /* 0x0001e20000000200 */
[----:B------:R-:W-:Y:S02]  /*bd50*/  F2FP.BF16.F32.PACK_AB R5, R75, R74 ;  /* 0x0000004a4b05723e */ /* 0x000fe400000010ff */
[----:B------:R-:W-:-:S02]  /*bd60*/  F2FP.BF16.F32.PACK_AB R6, R191, R76 ;  /* 0x0000004cbf06723e */ /* 0x000fc400000010ff */
[----:B------:R-:W-:Y:S02]  /*bd70*/  F2FP.BF16.F32.PACK_AB R7, R79, R78 ;  /* 0x0000004e4f07723e */ /* 0x000fe400000010ff */
[----:B-1----:R-:W-:Y:S02]  /*bd80*/  IADD3 R8, P0, R35, R24, RZ ;  /* 0x0000001823087210 */ /* 0x002fe40007f1e0ff */
[----:B------:R-:W-:Y:S01]  /*bd90*/  F2FP.BF16.F32.PACK_AB R80, R81, R80 ;  /* 0x000000505150723e */ /* 0x000fe200000010ff */
[----:B------:R1:W-:Y:S01]  /*bda0*/  STSM.16.M88.4 [R152], R4 ;  /* 0x0000000498007844 */ /* 0x0003e20000000200 */
[----:B------:R-:W-:Y:S02]  /*bdb0*/  F2FP.BF16.F32.PACK_AB R81, R83, R82 ;  /* 0x000000525351723e */ /* 0x000fe400000010ff */
[----:B------:R-:W-:Y:S02]  /*bdc0*/  F2FP.BF16.F32.PACK_AB R88, R89, R88 ;  /* 0x000000585958723e */ /* 0x000fe400000010ff */
[----:B------:R-:W-:Y:S01]  /*bdd0*/  MOV R146, R146 ;  /* 0x0000009200927202 */ /* 0x000fe20000000f00 */
[----:B0-----:R-:W-:Y:S01]  /*bde0*/  IMAD R12, R135, 0x80, R222 ;  /* 0x00000080870c7824 */ /* 0x001fe200078e02de */
[----:B------:R-:W-:-:S02]  /*bdf0*/  F2FP.BF16.F32.PACK_AB R82, R190, R84 ;  /* 0x00000054be52723e */ /* 0x000fc400000010ff */
[----:B------:R-:W-:Y:S01]  /*be00*/  F2FP.BF16.F32.PACK_AB R83, R87, R86 ;  /* 0x000000565753723e */ /* 0x000fe200000010ff */
[----:B------:R-:W-:Y:S01]  /*be10*/  VIADD R10, R12, 0x8 ;  /* 0x000000080c0a7836 */ /* 0x000fe20000000000 */
[----:B------:R-:W-:Y:S02]  /*be20*/  F2FP.BF16.F32.PACK_AB R89, R91, R90 ;  /* 0x0000005a5b59723e */ /* 0x000fe400000010ff */
[----:B------:R-:W-:Y:S01]  /*be30*/  F2FP.BF16.F32.PACK_AB R96, R97, R96 ;  /* 0x000000606160723e */ /* 0x000fe200000010ff */
[----:B------:R-:W-:Y:S01]  /*be40*/  STSM.16.M88.4 [R146], R80 ;  /* 0x0000005092007844 */ /* 0x000fe20000000200 */
[----:B------:R-:W-:Y:S02]  /*be50*/  MOV R142, R142 ;  /* 0x0000008e008e7202 */ /* 0x000fe40000000f00 */
[----:B-1----:R-:W-:Y:S02]  /*be60*/  SHF.R.S32.HI R4, RZ, 0x1f, R39 ;  /* 0x0000001fff047819 */ /* 0x002fe40000011427 */
[----:B------:R-:W-:-:S02]  /*be70*/  SHF.R.S32.HI R5, RZ, 0x1f, R35 ;  /* 0x0000001fff057819 */ /* 0x000fc40000011423 */
[----:B------:R-:W-:Y:S01]  /*be80*/  F2FP.BF16.F32.PACK_AB R90, R189, R92 ;  /* 0x0000005cbd5a723e */ /* 0x000fe200000010ff */
[----:B------:R-:W-:Y:S01]  /*be90*/  IMAD R4, R4, UR6, RZ ;  /* 0x0000000604047c24 */ /* 0x000fe2000f8e02ff */
[----:B------:R-:W-:Y:S02]  /*bea0*/  IADD3.X R9, R5, R25, R34, P0, !PT ;  /* 0x0000001905097210 */ /* 0x000fe400007fe422 */
[----:B------:R-:W-:Y:S01]  /*beb0*/  F2FP.BF16.F32.PACK_AB R91, R95, R94 ;  /* 0x0000005e5f5b723e */ /* 0x000fe200000010ff */
[----:B------:R-:W-:Y:S01]  /*bec0*/  IMAD R11, R39, UR7, R4 ;  /* 0x00000007270b7c24 */ /* 0x000fe2000f8e0204 */
[----:B------:R-:W-:Y:S01]  /*bed0*/  F2FP.BF16.F32.PACK_AB R97, R99, R98 ;  /* 0x000000626361723e */ /* 0x000fe200000010ff */
[----:B------:R-:W-:Y:S01]  /*bee0*/  IMAD.WIDE.U32 R8, R39, UR6, R8 ;  /* 0x0000000627087c25 */ /* 0x000fe2000f8e0008 */
[----:B------:R-:W-:Y:S01]  /*bef0*/  MOV R138, R138 ;  /* 0x0000008a008a7202 */ /* 0x000fe20000000f00 */
[----:B------:R-:W-:Y:S01]  /*bf00*/  STSM.16.M88.4 [R142], R88 ;  /* 0x000000588e007844 */ /* 0x000fe20000000200 */
[----:B------:R-:W-:Y:S01]  /*bf10*/  F2FP.BF16.F32.PACK_AB R98, R188, R100 ;  /* 0x00000064bc62723e */ /* 0x000fe200000010ff */
[----:B------:R-:W-:Y:S01]  /*bf20*/  ULDC.64 UR6, c[0x0][0xb50] ;  /* 0x0002d40000067ab9 */ /* 0x000fe20000000a00 */
[----:B------:R-:W-:Y:S01]  /*bf30*/  F2FP.BF16.F32.PACK_AB R99, R103, R102 ;  /* 0x000000666763723e */ /* 0x000fe200000010ff */
[----:B------:R-:W-:Y:S01]  /*bf40*/  IMAD.IADD R9, R9, 0x1, R11 ;  /* 0x0000000109097824 */ /* 0x000fe200078e020b */
[----:B------:R-:W-:-:S02]  /*bf50*/  F2FP.BF16.F32.PACK_AB R4, R187, R104 ;  /* 0x00000068bb04723e */ /* 0x000fc400000010ff */
[----:B------:R-:W-:Y:S01]  /*bf60*/  F2FP.BF16.F32.PACK_AB R5, R3, R18 ;  /* 0x000000120305723e */ /* 0x000fe200000010ff */
[----:B------:R-:W-:Y:S01]  /*bf70*/  STSM.16.M88.4 [R138], R96 ;  /* 0x000000608a007844 */ /* 0x000fe20000000200 */
[----:B------:R-:W-:Y:S01]  /*bf80*/  F2FP.BF16.F32.PACK_AB R6, R186, R108 ;  /* 0x0000006cba06723e */ /* 0x000fe200000010ff */
[----:B------:R-:W-:Y:S01]  /*bf90*/  IMAD R3, R198, UR5, RZ ;  /* 0x00000005c6037c24 */ /* 0x000fe2000f8e02ff */
[----:B------:R-:W-:Y:S02]  /*bfa0*/  F2FP.BF16.F32.PACK_AB R7, R37, R45 ;  /* 0x0000002d2507723e */ /* 0x000fe400000010ff */
[----:B------:R-:W-:Y:S02]  /*bfb0*/  F2FP.BF16.F32.PACK_AB R76, R185, R112 ;  /* 0x00000070b94c723e */ /* 0x000fe400000010ff */
[----:B------:R-:W-:Y:S01]  /*bfc0*/  F2FP.BF16.F32.PACK_AB R77, R77, R85 ;  /* 0x000000554d4d723e */ /* 0x000fe200000010ff */
[----:B------:R0:W-:Y:S01]  /*bfd0*/  STSM.16.M88.4 [R134], R4 ;  /* 0x0000000486007844 */ /* 0x0001e20000000200 */
[----:B------:R-:W-:-:S02]  /*bfe0*/  F2FP.BF16.F32.PACK_AB R78, R184, R116 ;  /* 0x00000074b84e723e */ /* 0x000fc400000010ff */
[----:B------:R-:W-:Y:S02]  /*bff0*/  F2FP.BF16.F32.PACK_AB R79, R93, R101 ;  /* 0x000000655d4f723e */ /* 0x000fe400000010ff */
[----:B------:R-:W-:Y:S02]  /*c000*/  LEA R11, P3, R8, UR6, 0x2 ;  /* 0x00000006080b7c11 */ /* 0x000fe4000f8610ff */
[----:B------:R-:W-:Y:S01]  /*c010*/  F2FP.BF16.F32.PACK_AB R125, R121, R125 ;  /* 0x0000007d797d723e */ /* 0x000fe200000010ff */
[----:B------:R-:W-:Y:S01]  /*c020*/  STSM.16.M88.4 [R161], R76 ;  /* 0x0000004ca1007844 */ /* 0x000fe20000000200 */
[----:B------:R-:W-:Y:S02]  /*c030*/  F2FP.BF16.F32.PACK_AB R126, R133, R132 ;  /* 0x00000084857e723e */ /* 0x000fe400000010ff */
[----:B------:R-:W-:Y:S01]  /*c040*/  F2FP.BF16.F32.PACK_AB R127, R162, R163 ;  /* 0x000000a3a27f723e */ /* 0x000fe200000010ff */
[----:B------:R-:W-:Y:S01]  /*c050*/  SHFL.IDX PT, R24, R11, RZ, 0x1c1f ;  /* 0x001c1fff0b187589 */ /* 0x000fe200000e0000 */
[----:B------:R-:W-:-:S02]  /*c060*/  F2FP.BF16.F32.PACK_AB R136, R137, R136 ;  /* 0x000000888988723e */ /* 0x000fc400000010ff */
[----:B------:R-:W-:Y:S01]  /*c070*/  F2FP.BF16.F32.PACK_AB R137, R164, R165 ;  /* 0x000000a5a489723e */ /* 0x000fe200000010ff */
[----:B------:R-:W-:Y:S01]  /*c080*/  SHFL.IDX PT, R36, R11, 0x1, 0x1c1f ;  /* 0x003c1f000b247f89 */ /* 0x000fe200000e0000 */
[----:B0-----:R-:W-:Y:S02]  /*c090*/  F2FP.BF16.F32.PACK_AB R4, R183, R120 ;  /* 0x00000078b704723e */ /* 0x001fe400000010ff */
[----:B------:R-:W-:Y:S02]  /*c0a0*/  F2FP.BF16.F32.PACK_AB R5, R105, R109 ;  /* 0x0000006d6905723e */ /* 0x000fe400000010ff */
[----:B------:R-:W-:Y:S02]  /*c0b0*/  F2FP.BF16.F32.PACK_AB R6, R182, R124 ;  /* 0x0000007cb606723e */ /* 0x000fe400000010ff */
[----:B------:R-:W-:Y:S02]  /*c0c0*/  F2FP.BF16.F32.PACK_AB R7, R113, R117 ;  /* 0x000000757107723e */ /* 0x000fe400000010ff */
[----:B------:R-:W-:-:S02]  /*c0d0*/  F2FP.BF16.F32.PACK_AB R124, R129, R128 ;  /* 0x00000080817c723e */ /* 0x000fc400000010ff */
[----:B------:R-:W-:Y:S01]  /*c0e0*/  F2FP.BF16.F32.PACK_AB R138, R141, R140 ;  /* 0x0000008c8d8a723e */ /* 0x000fe200000010ff */
[----:B------:R-:W-:Y:S01]  /*c0f0*/  STSM.16.M88.4 [R160], R4 ;  /* 0x00000004a0007844 */ /* 0x000fe20000000200 */
[----:B------:R-:W-:Y:S02]  /*c100*/  F2FP.BF16.F32.PACK_AB R139, R166, R167 ;  /* 0x000000a7a68b723e */ /* 0x000fe400000010ff */
[----:B------:R-:W-:Y:S01]  /*c110*/  F2FP.BF16.F32.PACK_AB R144, R145, R144 ;  /* 0x000000909190723e */ /* 0x000fe200000010ff */
[----:B------:R-:W-:Y:S01]  /*c120*/  STSM.16.M88.4 [R27], R124 ;  /* 0x0000007c1b007844 */ /* 0x000fe20000000200 */
[----:B------:R-:W-:Y:S02]  /*c130*/  F2FP.BF16.F32.PACK_AB R145, R168, R169 ;  /* 0x000000a9a891723e */ /* 0x000fe400000010ff */
[----:B------:R-:W-:Y:S01]  /*c140*/  F2FP.BF16.F32.PACK_AB R146, R149, R148 ;  /* 0x000000949592723e */ /* 0x000fe200000010ff */
[----:B------:R0:W-:Y:S01]  /*c150*/  STSM.16.M88.4 [R26], R136 ;  /* 0x000000881a007844 */ /* 0x0001e20000000200 */
[----:B------:R-:W-:-:S02]  /*c160*/  F2FP.BF16.F32.PACK_AB R147, R170, R172 ;  /* 0x000000acaa93723e */ /* 0x000fc400000010ff */
[----:B------:R-:W-:Y:S02]  /*c170*/  LEA.HI.X R9, R8, UR7, R9, 0x2, P3 ;  /* 0x0000000708097c11 */ /* 0x000fe400098f1409 */
[----:B------:R-:W-:Y:S01]  /*c180*/  LOP3.LUT P0, RZ, R220, 0x3, RZ, 0xc0, !PT ;  /* 0x00000003dcff7812 */ /* 0x000fe2000780c0ff */
[----:B------:R1:W-:Y:S03]  /*c190*/  STSM.16.M88.4 [R17], R144 ;  /* 0x0000009011007844 */ /* 0x0003e60000000200 */
[-C--:B------:R-:W-:Y:S01]  /*c1a0*/  ISETP.GE.OR P1, PT, R12, R3.reuse, P0 ;  /* 0x000000030c00720c */ /* 0x080fe20000726670 */
[----:B------:R-:W2:Y:S01]  /*c1b0*/  SHFL.IDX PT, R25, R9, RZ, 0x1c1f ;  /* 0x001c1fff09197589 */ /* 0x000ea200000e0000 */
[----:B------:R-:W-:Y:S01]  /*c1c0*/  ISETP.GE.OR P0, PT, R10, R3, P0 ;  /* 0x000000030a00720c */ /* 0x000fe20000706670 */
[----:B------:R-:W-:Y:S08]  /*c1d0*/  BAR.SYNC.DEFER_BLOCKING 0x1, 0x100 ;  /* 0x0044000000007b1d */ /* 0x000ff00000010000 */
[----:B0-----:R-:W0:Y:S01]  /*c1e0*/  LDC.64 R26, c[0x0][0xae0] ;  /* 0x0002b800ff1a7b82 */ /* 0x001e220000000a00 */
[----:B------:R-:W3:Y:S07]  /*c1f0*/  SHFL.IDX PT, R37, R9, 0x1, 0x1c1f ;  /* 0x003c1f0009257f89 */ /* 0x000eee00000e0000 */
[----:B-1----:R-:W1:Y:S01]  /*c200*/  @P2 LDC R17, c[0x0][0xbec] ;  /* 0x0002fb00ff112b82 */ /* 0x002e620000000800 */
[----:B--2---:R-:W-:Y:S04]  /*c210*/  @!P1 ST.E desc[UR36][R24.64], R2 ;  /* 0x0000000218009985 */ /* 0x004fe8000c101924 */
[----:B---3--:R2:W-:Y:S04]  /*c220*/  @!P0 ST.E desc[UR36][R36.64], R0 ;  /* 0x0000000024008985 */ /* 0x0085e8000c101924 */
[----:B------:R3:W5:Y:S01]  /*c230*/  LD.E.128 R12, desc[UR36][R20.64] ;  /* 0x00000024140c7980 */ /* 0x000762000c101d00 */
[----:B------:R-:W-:-:S02]  /*c240*/  UIMAD UR5, UR11, UR8, URZ ;  /* 0x000000080b0572a4 */ /* 0x000fc4000f8e023f */
[----:B------:R-:W-:Y:S01]  /*c250*/  UIMAD.WIDE.U32 UR6, UR10, UR8, URZ ;  /* 0x000000080a0672a5 */ /* 0x000fe2000f8e003f */
[----:B------:R4:W5:Y:S01]  /*c260*/  LD.E.128 R8, desc[UR36][R28.64] ;  /* 0x000000241c087980 */ /* 0x000962000c101d00 */
[----:B--2---:R-:W-:-:S03]  /*c270*/  LEA R0, R213, R218, 0x5 ;  /* 0x000000dad5007211 */ /* 0x004fc600078e28ff */
[----:B------:R-:W5:Y:S01]  /*c280*/  LD.E.128 R32, desc[UR36][R32.64] ;  /* 0x0000002420207980 */ /* 0x000f62000c101d00 */
[----:B---3--:R-:W2:Y:S01]  /*c290*/  @P2 LDC R21, c[0x0][0xbf0] ;  /* 0x0002fc00ff152b82 */ /* 0x008ea20000000800 */
[----:B------:R-:W-:Y:S01]  /*c2a0*/  IMAD R2, R135, 0x80, R0 ;  /* 0x0000008087027824 */ /* 0x000fe200078e0200 */
[----:B------:R-:W-:Y:S01]  /*c2b0*/  UIMAD UR5, UR10, UR9, UR5 ;  /* 0x000000090a0572a4 */ /* 0x000fe2000f8e0205 */
[----:B------:R-:W5:Y:S02]  /*c2c0*/  LD.E.128 R52, desc[UR36][R52.64] ;  /* 0x0000002434347980 */ /* 0x000f64000c101d00 */
[----:B-1----:R-:W-:Y:S01]  /*c2d0*/  @P2 IMAD.HI.U32 R0, R2, R17, RZ ;  /* 0x0000001102002227 */ /* 0x002fe200078e00ff */
[----:B------:R-:W-:Y:S01]  /*c2e0*/  ULDC.64 UR8, c[0x0][0xaf0] ;  /* 0x0002bc0000087ab9 */ /* 0x000fe20000000a00 */
[----:B------:R-:W-:Y:S01]  /*c2f0*/  UIADD3 UR7, UR7, UR5, URZ ;  /* 0x0000000507077290 */ /* 0x000fe2000fffe03f */
[----:B------:R-:W5:Y:S01]  /*c300*/  LD.E.128 R56, desc[UR36][R56.64] ;  /* 0x0000002438387980 */ /* 0x000f62000c101d00 */
[----:B------:R-:W-:Y:S01]  /*c310*/  IMAD.MOV.U32 R17, RZ, RZ, R2 ;  /* 0x000000ffff117224 */ /* 0x000fe200078e0002 */
[----:B------:R-:W-:-:S02]  /*c320*/  UIMAD UR5, UR12, UR8, URZ ;  /* 0x000000080c0572a4 */ /* 0x000fc4000f8e023f */
[----:B------:R-:W-:Y:S01]  /*c330*/  UIMAD.WIDE.U32 UR6, UR14, UR8, UR6 ;  /* 0x000000080e0672a5 */ /* 0x000fe2000f8e0006 */
[----:B------:R-:W5:Y:S01]  /*c340*/  LD.E.128 R60, desc[UR36][R60.64] ;  /* 0x000000243c3c7980 */ /* 0x000f62000c101d00 */
[----:B------:R-:W-:-:S03]  /*c350*/  UIMAD UR5, UR14, UR9, UR5 ;  /* 0x000000090e0572a4 */ /* 0x000fc6000f8e0205 */
[----:B------:R-:W5:Y:S04]  /*c360*/  LD.E.128 R64, desc[UR36][R64.64] ;  /* 0x0000002440407980 */ /* 0x000f68000c101d00 */
[----:B------:R-:W5:Y:S01]  /*c370*/  LD.E.128 R68, desc[UR36][R68.64] ;  /* 0x0000002444447980 */ /* 0x000f62000c101d00 */
[----:B--2---:R-:W-:-:S03]  /*c380*/  @P2 SHF.R.U32.HI R17, RZ, R21, R0 ;  /* 0x00000015ff112219 */ /* 0x004fc60000011600 */
[----:B------:R4:W5:Y:S01]  /*c390*/  LD.E.128 R4, desc[UR36][R30.64] ;  /* 0x000000241e047980 */ /* 0x000962000c101d00 */
[--C-:B------:R-:W-:Y:S01]  /*c3a0*/  SHF.R.S32.HI R21, RZ, 0x1f, R17.reuse ;  /* 0x0000001fff157819 */ /* 0x100fe20000011411 */
[----:B------:R-:W-:Y:S01]  /*c3b0*/  IMAD.MOV R25, RZ, RZ, -R17 ;  /* 0x000000ffff197224 */ /* 0x000fe200078e0a11 */
[----:B------:R-:W-:Y:S01]  /*c3c0*/  UIADD3 UR7, UR7, UR5, URZ ;  /* 0x0000000507077290 */ /* 0x000fe2000fffe03f */
[----:B------:R-:W5:Y:S02]  /*c3d0*/  LD.E.128 R72, desc[UR36][R72.64] ;  /* 0x0000002448487980 */ /* 0x000f64000c101d00 */
[----:B0-----:R-:W-:Y:S01]  /*c3e0*/  IMAD R0, R21, R26, RZ ;  /* 0x0000001a15007224 */ /* 0x001fe200078e02ff */
[----:B------:R-:W-:Y:S01]  /*c3f0*/  R2UR UR9, R16 ;  /* 0x00000000100972ca */ /* 0x000fe200000e0000 */
[----:B------:R-:W-:Y:S01]  /*c400*/  IMAD R21, R198, R25, R2 ;  /* 0x00000019c6157224 */ /* 0x000fe200078e0202 */
[----:B------:R-:W5:Y:S01]  /*c410*/  LD.E.128 R104, desc[UR36][R106.64] ;  /* 0x000000246a687980 */ /* 0x000f62000c101d00 */
[----:B------:R-:W-:-:S02]  /*c420*/  IMAD R25, R17, R27, R0 ;  /* 0x0000001b11197224 */ /* 0x000fc400078e0200 */
[----:B------:R-:W-:Y:S01]  /*c430*/  IMAD.WIDE.U32 R16, R17, R26, UR6 ;  /* 0x0000000611107e25 */ /* 0x000fe2000f8e001a */
[----:B------:R-:W5:Y:S01]  /*c440*/  LD.E.128 R108, desc[UR36][R110.64] ;  /* 0x000000246e6c7980 */ /* 0x000f62000c101d00 */
[----:B------:R-:W-:Y:S01]  /*c450*/  SHF.R.S32.HI R0, RZ, 0x1f, R21 ;  /* 0x0000001fff007819 */ /* 0x000fe20000011415 */
[----:B------:R-:W-:Y:S02]  /*c460*/  ULDC.64 UR6, c[0x0][0xad8] ;  /* 0x0002b60000067ab9 */ /* 0x000fe40000000a00 */
[----:B------:R-:W5:Y:S04]  /*c470*/  LD.E.128 R112, desc[UR36][R114.64] ;  /* 0x0000002472707980 */ /* 0x000f68000c101d00 */
[----:B------:R-:W5:Y:S04]  /*c480*/  LD.E.128 R116, desc[UR36][R118.64] ;  /* 0x0000002476747980 */ /* 0x000f68000c101d00 */
[----:B------:R-:W5:Y:S04]  /*c490*/  LD.E.128 R120, desc[UR36][R122.64] ;  /* 0x000000247a787980 */ /* 0x000f68000c101d00 */
[----:B------:R-:W5:Y:S01]  /*c4a0*/  LD.E.128 R128, desc[UR36][R130.64] ;  /* 0x0000002482807980 */ /* 0x000f62000c101d00 */
[----:B------:R-:W-:Y:S01]  /*c4b0*/  IADD3 R17, R17, R25, RZ ;  /* 0x0000001911117210 */ /* 0x000fe20007ffe0ff */
[----:B------:R-:W-:Y:S01]  /*c4c0*/  @!PT LDS RZ, [RZ] ;  /* 0x00000000fffff984 */ /* 0x000fe20000000800 */
[----:B------:R-:W-:Y:S01]  /*c4d0*/  @!PT LDS RZ, [RZ] ;  /* 0x00000000fffff984 */ /* 0x000fe20000000800 */
[----:B------:R-:W-:Y:S01]  /*c4e0*/  @!PT LDS RZ, [RZ] ;  /* 0x00000000fffff984 */ /* 0x000fe20000000800 */
[----:B------:R-:W-:Y:S01]  /*c4f0*/  @!PT LDS RZ, [RZ] ;  /* 0x00000000fffff984 */ /* 0x000fe20000000800 */
[----:B------:R0:W-:Y:S06]  /*c500*/  MEMBAR.ALL.CTA ;  /* 0x0000000000007992 */ /* 0x0001ec0000008000 */
[----:B0-----:R-:W0:Y:S01]  /*c510*/  FENCE.VIEW.ASYNC.S ;  /* 0x00000000000073c6 */ /* 0x001e220000000000 */
[----:B------:R-:W-:Y:S01]  /*c520*/  R2UR UR10, R214 ;  /* 0x00000000d60a72ca */ /* 0x000fe200000e0000 */
[----:B------:R-:W-:Y:S01]  /*c530*/  IMAD R2, R0, UR6, RZ ;  /* 0x0000000600027c24 */ /* 0x000fe2000f8e02ff */
[----:B------:R-:W-:Y:S01]  /*c540*/  UIADD3 UR38, UR38, 0x1, URZ ;  /* 0x0000000126267890 */ /* 0x000fe2000fffe03f */
[----:B------:R-:W-:-:S02]  /*c550*/  IMAD R18, R135, 0x80, R218 ;  /* 0x0000008087127824 */ /* 0x000fc400078e02da */
[C---:B------:R-:W-:Y:S01]  /*c560*/  IMAD.WIDE.U32 R16, R21.reuse, UR6, R16 ;  /* 0x0000000615107c25 */ /* 0x040fe2000f8e0010 */
[----:B------:R-:W-:Y:S02]  /*c570*/  UISETP.NE.AND UP0, UPT, UR38, 0x2, UPT ;  /* 0x000000022600788c */ /* 0x000fe4000bf05270 */
[----:B------:R-:W-:Y:S01]  /*c580*/  UIADD3 UR4, UR4, 0x38820, URZ ;  /* 0x0003882004047890 */ /* 0x000fe2000fffe03f */
[----:B------:R-:W-:Y:S01]  /*c590*/  IMAD R25, R21, UR7, R2 ;  /* 0x0000000715197c24 */ /* 0x000fe2000f8e0202 */
[----:B------:R-:W-:Y:S01]  /*c5a0*/  ULDC.64 UR6, c[0x0][0xa80] ;  /* 0x0002a00000067ab9 */ /* 0x000fe20000000a00 */
[----:B------:R-:W-:Y:S02]  /*c5b0*/  ISETP.GE.AND P2, PT, R18, R3, PT ;  /* 0x000000031200720c */ /* 0x000fe40003f46270 */
[----:B------:R-:W-:Y:S01]  /*c5c0*/  LEA R2, P3, R16, UR6, 0x1 ;  /* 0x0000000610027c11 */ /* 0x000fe2000f8608ff */
[----:B------:R-:W-:Y:S01]  /*c5d0*/  USEL UR6, URZ, 0x1, UP0 ;  /* 0x000000013f067887 */ /* 0x000fe20008000000 */
[----:B------:R-:W-:Y:S01]  /*c5e0*/  IADD3 R17, R17, R25, RZ ;  /* 0x0000001911117210 */ /* 0x000fe20007ffe0ff */
[----:B------:R-:W-:Y:S01]  /*c5f0*/  UPRMT UR4, URZ, 0x654, UR4 ;  /* 0x000006543f047896 */ /* 0x000fe20008000004 */
[----:B------:R-:W-:Y:S01]  /*c600*/  VIADD R0, R18, 0x20 ;  /* 0x0000002012007836 */ /* 0x000fe20000000000 */
[----:B------:R-:W-:Y:S01]  /*c610*/  ULDC UR5, c[0x0][0xc] ;  /* 0x0000030000057ab9 */ /* 0x000fe20000000800 */
[----:B------:R-:W-:Y:S01]  /*c620*/  ULOP3.LUT UR9, UR9, UR6, URZ, 0x3c, !UPT ;  /* 0x0000000609097292 */ /* 0x000fe2000f8e3c3f */
[----:B------:R-:W-:Y:S01]  /*c630*/  LEA.HI.X R17, R16, UR7, R17, 0x1, P3 ;  /* 0x0000000710117c11 */ /* 0x000fe200098f0c11 */
[----:B------:R-:W-:Y:S01]  /*c640*/  UIADD3 UR10, UR5, UR10, URZ ;  /* 0x0000000a050a7290 */ /* 0x000fe2000fffe03f */
[-C--:B------:R-:W-:Y:S01]  /*c650*/  ISETP.GE.AND P1, PT, R0, R3.reuse, PT ;  /* 0x000000030000720c */ /* 0x080fe20003f26270 */
[----:B------:R-:W-:Y:S01]  /*c660*/  VIADD R0, R18, 0x40 ;  /* 0x0000004012007836 */ /* 0x000fe20000000000 */
[----:B------:R-:W-:Y:S01]  /*c670*/  USEL UR38, UR38, URZ, UP0 ;  /* 0x0000003f26267287 */ /* 0x000fe20008000000 */
[----:B0-----:R4:W0:Y:S01]  /*c680*/  SHFL.IDX PT, R24, R2, RZ, 0x181f ;  /* 0x00181fff02187589 */ /* 0x00182200000e0000 */
[----:B------:R-:W-:Y:S01]  /*c690*/  IMAD.U32 R16, RZ, RZ, UR9 ;  /* 0x00000009ff107e24 */ /* 0x000fe2000f8e00ff */
[----:B------:R-:W-:Y:S01]  /*c6a0*/  SYNCS.ARRIVE.TRANS64.RED.A1T0 RZ, [UR4], RZ ;  /* 0x000000ffffff79a7 */ /* 0x000fe20008100404 */
[----:B------:R-:W-:Y:S01]  /*c6b0*/  IMAD.U32 R214, RZ, RZ, UR10 ;  /* 0x0000000affd67e24 */ /* 0x000fe2000f8e00ff */
[----:B------:R4:W1:Y:S01]  /*c6c0*/  SHFL.IDX PT, R25, R17, RZ, 0x181f ;  /* 0x00181fff11197589 */ /* 0x00086200000e0000 */
[----:B------:R-:W-:Y:S01]  /*c6d0*/  BSSY B0, `(.L_x_31) ;  /* 0x0000015000007945 */ /* 0x000fe20003800000 */
[----:B------:R-:W-:-:S02]  /*c6e0*/  ISETP.GE.AND P0, PT, R0, R3, PT ;  /* 0x000000030000720c */ /* 0x000fc40003f06270 */
[----:B------:R-:W-:Y:S02]  /*c6f0*/  SHF.R.S32.HI R200, RZ, 0x1f, R23 ;  /* 0x0000001fffc87819 */ /* 0x000fe40000011417 */
[----:B------:R-:W-:Y:S01]  /*c700*/  SHF.R.S32.HI R201, RZ, 0x1f, R212 ;  /* 0x0000001fffc97819 */ /* 0x000fe200000114d4 */
[----:B------:R-:W-:Y:S08]  /*c710*/  @P2 BRA `(.L_x_32) ;  /* 0x0000000000402947 */ /* 0x000ff00003800000 */
[----:B------:R-:W-:Y:S02]  /*c720*/  ULDC UR4, c[0x0][0xac8] ;  /* 0x0002b20000047ab9 */ /* 0x000fe40000000800 */
[----:B------:R-:W-:Y:S02]  /*c730*/  ISETP.GE.AND P4, PT, R212, UR4, PT ;  /* 0x00000004d4007c0c */ /* 0x000fe4000bf86270 */
[----:B------:R-:W-:Y:S02]  /*c740*/  ISETP.GE.AND P3, PT, R23, UR4, PT ;  /* 0x0000000417007c0c */ /* 0x000fe4000bf66270 */
[----:B------:R-:W-:Y:S02]  /*c750*/  ISETP.GE.AND P2, PT, R22, UR4, PT ;  /* 0x0000000416007c0c */ /* 0x000fe4000bf46270 */
[----:B------:R-:W-:-:S07]  /*c760*/  ISETP.GE.AND P5, PT, R19, UR4, PT ;  /* 0x0000000413007c0c */ /* 0x000fce000bfa6270 */
[----:B0-----:R-:W-:-:S04]  /*c770*/  @!P4 LEA R26, P6, R212, R24, 0x1 ;  /* 0x00000018d41ac211 */ /* 0x001fc800078c08ff */
[----:B-1----:R-:W-:Y:S02]  /*c780*/  @!P4 LEA.HI.X R27, R212, R25, R201, 0x1, P6 ;  /* 0x00000019d41bc211 */ /* 0x002fe400030f0cc9 */
[----:B----4-:R-:W-:Y:S01]  /*c790*/  @!P3 LEA R28, P6, R23, R24, 0x1 ;  /* 0x00000018171cb211 */ /* 0x010fe200078c08ff */
[----:B------:R-:W-:-:S03]  /*c7a0*/  @!P5 IMAD.WIDE R20, R19, 0x2, R24 ;  /* 0x000000021314d825 */ /* 0x000fc600078e0218 */
[-C--:B------:R-:W-:Y:S02]  /*c7b0*/  @!P3 LEA.HI.X R29, R23, R25.reuse, R200, 0x1, P6 ;  /* 0x00000019171db211 */ /* 0x080fe400030f0cc8 */
[C---:B------:R-:W-:Y:S01]  /*c7c0*/  @!P2 LEA R30, P6, R22.reuse, R24, 0x1 ;  /* 0x00000018161ea211 */ /* 0x040fe200078c08ff */
[----:B-----5:R2:W-:Y:S03]  /*c7d0*/  @!P5 ST.E.128 desc[UR36][R20.64], R8 ;  /* 0x000000081400d985 */ /* 0x0205e6000c101d24 */
[----:B------:R-:W-:Y:S01]  /*c7e0*/  @!P2 LEA.HI.X R31, R22, R25, R227, 0x1, P6 ;  /* 0x00000019161fa211 */ /* 0x000fe200030f0ce3 */
[----:B------:R2:W-:Y:S04]  /*c7f0*/  @!P4 ST.E.128 desc[UR36][R26.64], R56 ;  /* 0x000000381a00c985 */ /* 0x0005e8000c101d24 */
[----:B------:R2:W-:Y:S04]  /*c800*/  @!P3 ST.E.128 desc[UR36][R28.64], R4 ;  /* 0x000000041c00b985 */ /* 0x0005e8000c101d24 */
[----:B------:R2:W-:Y:S02]  /*c810*/  @!P2 ST.E.128 desc[UR36][R30.64], R112 ;  /* 0x000000701e00a985 */ /* 0x0005e4000c101d24 */
.L_x_32:
[----:B------:R-:W-:Y:S05]  /*c820*/  BSYNC B0 ;  /* 0x0000000000007941 */ /* 0x000fea0003800000 */
.L_x_31:
[----:B--2--5:R2:W3:Y:S01]  /*c830*/  SHFL.IDX PT, R7, R17, 0x1, 0x181f ;  /* 0x00381f0011077f89 */ /* 0x0244e200000e0000 */
[----:B------:R-:W-:Y:S03]  /*c840*/  BSSY B0, `(.L_x_33) ;  /* 0x0000013000007945 */ /* 0x000fe60003800000 */
[----:B------:R2:W0:Y:S01]  /*c850*/  SHFL.IDX PT, R6, R2, 0x1, 0x181f ;  /* 0x00381f0002067f89 */ /* 0x00042200000e0000 */
[----:B------:R-:W-:Y:S05]  /*c860*/  @P1 BRA `(.L_x_34) ;  /* 0x0000000000401947 */ /* 0x000fea0003800000 */
[----:B------:R-:W-:Y:S02]  /*c870*/  ULDC UR4, c[0x0][0xac8] ;  /* 0x0002b20000047ab9 */ /* 0x000fe40000000800 */
[----:B------:R-:W-:Y:S02]  /*c880*/  ISETP.GE.AND P3, PT, R212, UR4, PT ;  /* 0x00000004d4007c0c */ /* 0x000fe4000bf66270 */
[----:B------:R-:W-:Y:S02]  /*c890*/  ISETP.GE.AND P2, PT, R23, UR4, PT ;  /* 0x0000000417007c0c */ /* 0x000fe4000bf46270 */
[----:B------:R-:W-:Y:S02]  /*c8a0*/  ISETP.GE.AND P1, PT, R22, UR4, PT ;  /* 0x0000000416007c0c */ /* 0x000fe4000bf26270 */
[----:B------:R-:W-:-:S07]  /*c8b0*/  ISETP.GE.AND P4, PT, R19, UR4, PT ;  /* 0x0000000413007c0c */ /* 0x000fce000bf86270 */
[CC--:B0-----:R-:W-:Y:S02]  /*c8c0*/  @!P3 LEA R8, P6, R212.reuse, R6.reuse, 0x1 ;  /* 0x00000006d408b211 */ /* 0x0c1fe400078c08ff */
[-C--:B------:R-:W-:Y:S02]  /*c8d0*/  @!P2 LEA R10, P5, R23, R6.reuse, 0x1 ;  /* 0x00000006170aa211 */ /* 0x080fe400078a08ff */
[-C--:B---3--:R-:W-:Y:S02]  /*c8e0*/  @!P3 LEA.HI.X R9, R212, R7.reuse, R201, 0x1, P6 ;  /* 0x00000007d409b211 */ /* 0x088fe400030f0cc9 */
[C---:B------:R-:W-:Y:S01]  /*c8f0*/  @!P1 LEA R20, P6, R22.reuse, R6, 0x1 ;  /* 0x0000000616149211 */ /* 0x040fe200078c08ff */
[----:B------:R-:W-:Y:S01]  /*c900*/  @!P4 IMAD.WIDE R4, R19, 0x2, R6 ;  /* 0x000000021304c825 */ /* 0x000fe200078e0206 */
[-C--:B------:R-:W-:Y:S02]  /*c910*/  @!P2 LEA.HI.X R11, R23, R7.reuse, R200, 0x1, P5 ;  /* 0x00000007170ba211 */ /* 0x080fe400028f0cc8 */
[----:B------:R-:W-:-:S02]  /*c920*/  @!P1 LEA.HI.X R21, R22, R7, R227, 0x1, P6 ;  /* 0x0000000716159211 */ /* 0x000fc400030f0ce3 */
[----:B------:R0:W-:Y:S04]  /*c930*/  @!P4 ST.E.128 desc[UR36][R4.64], R12 ;  /* 0x0000000c0400c985 */ /* 0x0001e8000c101d24 */
[----:B------:R0:W-:Y:S04]  /*c940*/  @!P3 ST.E.128 desc[UR36][R8.64], R60 ;  /* 0x0000003c0800b985 */ /* 0x0001e8000c101d24 */
[----:B------:R0:W-:Y:S04]  /*c950*/  @!P2 ST.E.128 desc[UR36][R10.64], R72 ;  /* 0x000000480a00a985 */ /* 0x0001e8000c101d24 */
[----:B------:R0:W-:Y:S02]  /*c960*/  @!P1 ST.E.128 desc[UR36][R20.64], R116 ;  /* 0x0000007414009985 */ /* 0x0001e4000c101d24 */
.L_x_34:
[----:B------:R-:W-:Y:S05]  /*c970*/  BSYNC B0 ;  /* 0x0000000000007941 */ /* 0x000fea0003800000 */
.L_x_33:
[----:B---3--:R3:W1:Y:S01]  /*c980*/  SHFL.IDX PT, R7, R17, 0x2, 0x181f ;  /* 0x00581f0011077f89 */ /* 0x00866200000e0000 */
[----:B------:R-:W-:Y:S03]  /*c990*/  BSSY B0, `(.L_x_35) ;  /* 0x0000013000007945 */ /* 0x000fe60003800000 */
[----:B0-----:R3:W0:Y:S01]  /*c9a0*/  SHFL.IDX PT, R6, R2, 0x2, 0x181f ;  /* 0x00581f0002067f89 */ /* 0x00162200000e0000 */
[----:B------:R-:W-:Y:S05]  /*c9b0*/  @P0 BRA `(.L_x_36) ;  /* 0x0000000000400947 */ /* 0x000fea0003800000 */
[----:B------:R-:W-:Y:S02]  /*c9c0*/  ULDC UR4, c[0x0][0xac8] ;  /* 0x0002b20000047ab9 */ /* 0x000fe40000000800 */
[----:B------:R-:W-:Y:S02]  /*c9d0*/  ISETP.GE.AND P4, PT, R212, UR4, PT ;  /* 0x00000004d4007c0c */ /* 0x000fe4000bf86270 */
[----:B------:R-:W-:Y:S02]  /*c9e0*/  ISETP.GE.AND P5, PT, R23, UR4, PT ;  /* 0x0000000417007c0c */ /* 0x000fe4000bfa6270 */
[----:B------:R-:W-:Y:S02]  /*c9f0*/  ISETP.GE.AND P6, PT, R22, UR4, PT ;  /* 0x0000000416007c0c */ /* 0x000fe4000bfc6270 */
[----:B------:R-:W-:-:S07]  /*ca00*/  ISETP.GE.AND P3, PT, R19, UR4, PT ;  /* 0x0000000413007c0c */ /* 0x000fce000bf66270 */
[-C--:B0-----:R-:W-:Y:S02]  /*ca10*/  @!P4 LEA R8, P0, R212, R6.reuse, 0x1 ;  /* 0x00000006d408c211 */ /* 0x081fe400078008ff */
[-C--:B------:R-:W-:Y:S02]  /*ca20*/  @!P5 LEA R10, P1, R23, R6.reuse, 0x1 ;  /* 0x00000006170ad211 */ /* 0x080fe400078208ff */
[----:B------:R-:W-:Y:S02]  /*ca30*/  @!P6 LEA R12, P2, R22, R6, 0x1 ;  /* 0x00000006160ce211 */ /* 0x000fe400078408ff */
[----:B-1----:R-:W-:Y:S01]  /*ca40*/  @!P3 IMAD.WIDE R4, R19, 0x2, R6 ;  /* 0x000000021304b825 */ /* 0x002fe200078e0206 */
[-C--:B------:R-:W-:Y:S02]  /*ca50*/  @!P4 LEA.HI.X R9, R212, R7.reuse, R201, 0x1, P0 ;  /* 0x00000007d409c211 */ /* 0x080fe400000f0cc9 */
[-C--:B------:R-:W-:Y:S02]  /*ca60*/  @!P5 LEA.HI.X R11, R23, R7.reuse, R200, 0x1, P1 ;  /* 0x00000007170bd211 */ /* 0x080fe400008f0cc8 */
[----:B------:R-:W-:Y:S01]  /*ca70*/  @!P6 LEA.HI.X R13, R22, R7, R227, 0x1, P2 ;  /* 0x00000007160de211 */ /* 0x000fe200010f0ce3 */
[----:B------:R0:W-:Y:S04]  /*ca80*/  @!P3 ST.E.128 desc[UR36][R4.64], R32 ;  /* 0x000000200400b985 */ /* 0x0001e8000c101d24 */
[----:B------:R0:W-:Y:S04]  /*ca90*/  @!P4 ST.E.128 desc[UR36][R8.64], R64 ;  /* 0x000000400800c985 */ /* 0x0001e8000c101d24 */
[----:B------:R0:W-:Y:S04]  /*caa0*/  @!P5 ST.E.128 desc[UR36][R10.64], R104 ;  /* 0x000000680a00d985 */ /* 0x0001e8000c101d24 */
[----:B------:R0:W-:Y:S02]  /*cab0*/  @!P6 ST.E.128 desc[UR36][R12.64], R120 ;  /* 0x000000780c00e985 */ /* 0x0001e4000c101d24 */
.L_x_36:
[----:B------:R-:W-:Y:S05]  /*cac0*/  BSYNC B0 ;  /* 0x0000000000007941 */ /* 0x000fea0003800000 */
.L_x_35:
[----:B------:R-:W-:Y:S01]  /*cad0*/  R2UR UR4, R219 ;  /* 0x00000000db0472ca */ /* 0x000fe200000e0000 */
[----:B0-----:R0:W0:Y:S01]  /*cae0*/  SHFL.IDX PT, R5, R17, 0x3, 0x181f ;  /* 0x00781f0011057f89 */ /* 0x00102200000e0000 */
[----:B------:R-:W-:Y:S01]  /*caf0*/  IADD3 R0, R18, 0x60, RZ ;  /* 0x0000006012007810 */ /* 0x000fe20007ffe0ff */
[----:B------:R-:W-:Y:S02]  /*cb00*/  BSSY B0, `(.L_x_37) ;  /* 0x0000016000007945 */ /* 0x000fe40003800000 */
[----:B------:R0:W0:Y:S01]  /*cb10*/  SHFL.IDX PT, R4, R2, 0x3, 0x181f ;  /* 0x00781f0002047f89 */ /* 0x00002200000e0000 */
[----:B------:R-:W-:-:S07]  /*cb20*/  ISETP.GE.AND P0, PT, R0, R3, PT ;  /* 0x000000030000720c */ /* 0x000fce0003f06270 */
[----:B------:R-:W-:-:S06]  /*cb30*/  UIADD3 UR4, UR4, 0x1, URZ ;  /* 0x0000000104047890 */ /* 0x000fcc000fffe03f */
[----:B------:R-:W-:Y:S01]  /*cb40*/  IMAD.U32 R219, RZ, RZ, UR4 ;  /* 0x00000004ffdb7e24 */ /* 0x000fe2000f8e00ff */
[----:B------:R-:W-:Y:S06]  /*cb50*/  @P0 BRA `(.L_x_38) ;  /* 0x0000000000400947 */ /* 0x000fec0003800000 */
        /* <DEDUP_REMOVED lines=8> */
[----:B--234-:R-:W-:Y:S01]  /*cbe0*/  @!P3 IMAD.WIDE R2, R19, 0x2, R4 ;  /* 0x000000021302b825 */ /* 0x01cfe200078e0204 */
[-C--:B-1----:R-:W-:Y:S02]  /*cbf0*/  @!P4 LEA.HI.X R7, R212, R5.reuse, R201, 0x1, P0 ;  /* 0x00000005d407c211 */ /* 0x082fe400000f0cc9 */
[-C--:B------:R-:W-:Y:S02]  /*cc00*/  @!P5 LEA.HI.X R9, R23, R5.reuse, R200, 0x1, P1 ;  /* 0x000000051709d211 */ /* 0x080fe400008f0cc8 */
[----:B------:R-:W-:Y:S01]  /*cc10*/  @!P6 LEA.HI.X R11, R22, R5, R227, 0x1, P2 ;  /* 0x00000005160be211 */ /* 0x000fe200010f0ce3 */
[----:B------:R0:W-:Y:S04]  /*cc20*/  @!P3 ST.E.128 desc[UR36][R2.64], R52 ;  /* 0x000000340200b985 */ /* 0x0001e8000c101d24 */
[----:B------:R0:W-:Y:S04]  /*cc30*/  @!P4 ST.E.128 desc[UR36][R6.64], R68 ;  /* 0x000000440600c985 */ /* 0x0001e8000c101d24 */
[----:B------:R0:W-:Y:S04]  /*cc40*/  @!P5 ST.E.128 desc[UR36][R8.64], R108 ;  /* 0x0000006c0800d985 */ /* 0x0001e8000c101d24 */
[----:B------:R0:W-:Y:S02]  /*cc50*/  @!P6 ST.E.128 desc[UR36][R10.64], R128 ;  /* 0x000000800a00e985 */ /* 0x0001e4000c101d24 */
.L_x_38:
[----:B------:R-:W-:Y:S05]  /*cc60*/  BSYNC B0 ;  /* 0x0000000000007941 */ /* 0x000fea0003800000 */
.L_x_37:
[----:B------:R-:W5:Y:S01]  /*cc70*/  LDC R0, c[0x0][0xc34] ;  /* 0x00030d00ff007b82 */ /* 0x000f620000000800 */
[----:B------:R-:W-:-:S13]  /*cc80*/  R2UR UR4, R214 ;  /* 0x00000000d60472ca */ /* 0x000fda00000e0000 */
[----:B-----5:R-:W-:-:S13]  /*cc90*/  ISETP.LE.AND P0, PT, R0, UR4, PT ;  /* 0x0000000400007c0c */ /* 0x020fda000bf03270 */
[----:B------:R-:W-:Y:S05]  /*cca0*/  @!P0 BRA `(.L_x_39) ;  /* 0xffffff4000248947 */ /* 0x000fea000383ffff */
[----:B------:R-:W-:Y:S05]  /*ccb0*/  EXIT ;  /* 0x000000000000794d */ /* 0x000fea0003800000 */
.L_x_5:
[----:B------:R-:W-:-:S08]  /*ccc0*/  NOP ;  /* 0x0000000000007918 */ /* 0x000fd00000000000 */
[----:B0-----:R-:W0:-:S00]  /*ccd0*/  USETMAXREG.DEALLOC.CTAPOOL 0x28 ;  /* 0x00000028000079c8 */ /* 0x001e0000080e0500 */
[----:B------:R-:W1:Y:S01]  /*cce0*/  S2UR UR9, SR_CTAID.X ;  /* 0x00000000000979c3 */ /* 0x000e620000002500 */
[----:B0-----:R-:W-:Y:S01]  /*ccf0*/  IMAD.MOV.U32 R25, RZ, RZ, 0x1 ;  /* 0x00000001ff197424 */ /* 0x001fe200078e00ff */
[----:B------:R-:W-:Y:S01]  /*cd00*/  MOV R22, RZ ;  /* 0x000000ff00167202 */ /* 0x000fe20000000f00 */
[----:B------:R-:W-:-:S05]  /*cd10*/  IMAD.MOV.U32 R0, RZ, RZ, 0x1 ;  /* 0x00000001ff007424 */ /* 0x000fca00078e00ff */
[----:B------:R-:W1:Y:S02]  /*cd20*/  LDC R2, c[0x0][0xc34] ;  /* 0x00030d00ff027b82 */ /* 0x000e640000000800 */
[----:B-1----:R-:W-:-:S13]  /*cd30*/  ISETP.LE.AND P0, PT, R2, UR9, PT ;  /* 0x0000000902007c0c */ /* 0x002fda000bf03270 */
[----:B------:R-:W-:Y:S05]  /*cd40*/  @P0 BRA `(.L_x_40) ;  /* 0x0000003400c40947 */ /* 0x000fea0003800000 */
[----:B------:R-:W2:Y:S01]  /*cd50*/  LDL R3, [R1+0xc] ;  /* 0x00000c0001037983 */ /* 0x000ea20000100800 */
[----:B------:R-:W-:Y:S01]  /*cd60*/  IMAD.SHL.U32 R26, R27, 0x8, RZ ;  /* 0x000000081b1a7824 */ /* 0x000fe200078e00ff */
[----:B------:R-:W-:Y:S01]  /*cd70*/  ULDC.64 UR6, c[0x0][0x2f0] ;  /* 0x0000bc0000067ab9 */ /* 0x000fe20000000a00 */
[----:B------:R-:W-:Y:S01]  /*cd80*/  ULDC.64 UR4, c[0x0][0x418] ;  /* 0x0001060000047ab9 */ /* 0x000fe20000000a00 */
[----:B------:R-:W-:Y:S01]  /*cd90*/  ULDC UR8, c[0x0][0x2b8] ;  /* 0x0000ae0000087ab9 */ /* 0x000fe20000000800 */
[----:B------:R-:W-:Y:S01]  /*cda0*/  UISETP.NE.U32.AND UP0, UPT, UR4, URZ, UPT ;  /* 0x0000003f0400728c */ /* 0x000fe2000bf05070 */
[C---:B------:R-:W-:Y:S01]  /*cdb0*/  LOP3.LUT R0, R26.reuse, 0x1f8, RZ, 0xc0, !PT ;  /* 0x000001f81a007812 */ /* 0x040fe200078ec0ff */
[----:B------:R-:W-:Y:S01]  /*cdc0*/  UMOV UR39, 0x400 ;  /* 0x0000040000277882 */ /* 0x000fe20000000000 */
[----:B------:R-:W-:Y:S01]  /*cdd0*/  LOP3.LUT R37, R26, 0x38, RZ, 0xc0, !PT ;  /* 0x000000381a257812 */ /* 0x000fe200078ec0ff */
[----:B------:R-:W-:Y:S01]  /*cde0*/  UISETP.NE.AND.EX UP0, UPT, UR5, URZ, UPT, UP0 ;  /* 0x0000003f0500728c */ /* 0x000fe2000bf05300 */
[----:B------:R-:W-:Y:S01]  /*cdf0*/  LOP3.LUT R16, R16, 0xfffffffb, RZ, 0xc0, !PT ;  /* 0xfffffffb10107812 */ /* 0x000fe200078ec0ff */
[----:B------:R-:W-:Y:S01]  /*ce00*/  ULDC UR4, c[0x0][0x424] ;  /* 0x0001090000047ab9 */ /* 0x000fe20000000800 */
[----:B------:R-:W-:Y:S01]  /*ce10*/  SHF.R.U32.HI R34, RZ, 0x3, R27 ;  /* 0x00000003ff227819 */ /* 0x000fe2000001161b */
[----:B------:R-:W-:Y:S01]  /*ce20*/  USEL UR4, UR4, 0x1, UP0 ;  /* 0x0000000104047887 */ /* 0x000fe20008000000 */
[----:B------:R-:W-:Y:S01]  /*ce30*/  STL [R1], RZ ;  /* 0x000000ff01007387 */ /* 0x000fe20000100800 */
[----:B------:R-:W-:Y:S01]  /*ce40*/  IMAD.U32 R36, RZ, RZ, UR9 ;  /* 0x00000009ff247e24 */ /* 0x000fe2000f8e00ff */
[----:B------:R-:W-:Y:S01]  /*ce50*/  LOP3.LUT R34, R34, 0xf, RZ, 0xc0, !PT ;  /* 0x0000000f22227812 */ /* 0x000fe200078ec0ff */
[----:B------:R-:W-:Y:S01]  /*ce60*/  UIMAD UR38, UR4, UR6, URZ ;  /* 0x00000006042672a4 */ /* 0x000fe2000f8e023f */
[----:B------:R-:W0:Y:S01]  /*ce70*/  S2UR UR6, SR_CgaCtaId ;  /* 0x00000000000679c3 */ /* 0x000e220000008800 */
[----:B------:R-:W-:Y:S01]  /*ce80*/  MOV R25, 0x1 ;  /* 0x0000000100197802 */ /* 0x000fe20000000f00 */
[----:B------:R-:W-:Y:S01]  /*ce90*/  IMAD.MOV.U32 R22, RZ, RZ, RZ ;  /* 0x000000ffff167224 */ /* 0x000fe200078e00ff */
[----:B------:R-:W-:Y:S01]  /*cea0*/  UIADD3 UR4, UR38, 0x4f, URZ ;  /* 0x0000004f26047890 */ /* 0x000fe2000fffe03f */
[----:B------:R-:W-:Y:S01]  /*ceb0*/  ULDC UR40, c[0x0][0x448] ;  /* 0x0001120000287ab9 */ /* 0x000fe20000000800 */
[----:B------:R-:W-:-:S02]  /*cec0*/  ULDC UR43, c[0x0][0xc] ;  /* 0x00000300002b7ab9 */ /* 0x000fc40000000800 */
[----:B------:R-:W-:-:S04]  /*ced0*/  UIMAD.WIDE UR4, UR4, 0x66666667, URZ ;  /* 0x66666667040478a5 */ /* 0x000fc8000f8e023f */
[----:B------:R-:W-:-:S04]  /*cee0*/  USHF.R.U32.HI UR4, URZ, 0x1f, UR5 ;  /* 0x0000001f3f047899 */ /* 0x000fc80008011605 */
[----:B------:R-:W-:-:S03]  /*cef0*/  ULEA.HI.SX32 UR5, UR5, UR4, 0x1b ;  /* 0x0000000405057291 */ /* 0x000fc6000f8fda3f */
[----:B------:R-:W-:Y:S01]  /*cf00*/  ULDC UR4, c[0x0][0x288] ;  /* 0x0000a20000047ab9 */ /* 0x000fe20000000800 */
[----:B------:R-:W-:Y:S02]  /*cf10*/  UIADD3 UR44, UR5, -0x1, URZ ;  /* 0xffffffff052c7890 */ /* 0x000fe4000fffe03f */
[----:B------:R-:W-:Y:S02]  /*cf20*/  UIMAD UR40, UR40, UR4, URZ ;  /* 0x00000004282872a4 */ /* 0x000fe4000f8e023f */
[----:B------:R-:W-:Y:S02]  /*cf30*/  UIADD3 UR41, UR5, -0x2, URZ ;  /* 0xfffffffe05297890 */ /* 0x000fe4000fffe03f */
[----:B0-----:R-:W-:Y:S02]  /*cf40*/  ULEA UR39, UR6, UR39, 0x18 ;  /* 0x0000002706277291 */ /* 0x001fe4000f8ec03f */
[----:B------:R-:W-:-:S06]  /*cf50*/  UIMAD UR6, UR44, -0x50, UR38 ;  /* 0xffffffb02c0678a4 */ /* 0x000fcc000f8e0226 */
[----:B------:R-:W-:Y:S02]  /*cf60*/  IADD3 R33, -R34, UR6, RZ ;  /* 0x0000000622217c10 */ /* 0x000fe4000fffe1ff */
[----:B--2---:R-:W-:Y:S02]  /*cf70*/  R2UR UR10, R3 ;  /* 0x00000000030a72ca */ /* 0x004fe400000e0000 */
[----:B------:R-:W-:Y:S02]  /*cf80*/  LOP3.LUT R3, R0, 0x38, R27, 0x78, !PT ;  /* 0x0000003800037812 */ /* 0x000fe400078e781b */
[----:B------:R-:W-:Y:S02]  /*cf90*/  LOP3.LUT R0, R37, 0x40, RZ, 0xfc, !PT ;  /* 0x0000004025007812 */ /* 0x000fe400078efcff */
[----:B------:R-:W-:Y:S02]  /*cfa0*/  SHF.L.U32 R27, R27, 0x4, RZ ;  /* 0x000000041b1b7819 */ /* 0x000fe400000006ff */
[----:B------:R-:W-:-:S02]  /*cfb0*/  ISETP.GE.AND P2, PT, R0, UR7, PT ;  /* 0x0000000700007c0c */ /* 0x000fc4000bf46270 */
[C---:B------:R-:W-:Y:S02]  /*cfc0*/  ISETP.GE.AND P1, PT, R0.reuse, UR8, PT ;  /* 0x0000000800007c0c */ /* 0x040fe4000bf26270 */
[----:B------:R-:W-:Y:S01]  /*cfd0*/  ISETP.GE.AND P0, PT, R0, UR7, PT ;  /* 0x0000000700007c0c */ /* 0x000fe2000bf06270 */
[----:B------:R-:W-:Y:S01]  /*cfe0*/  ULOP3.LUT UR42, UR10, 0x2, URZ, 0xfc, !UPT ;  /* 0x000000020a2a7892 */ /* 0x000fe2000f8efc3f */
[----:B------:R-:W-:Y:S02]  /*cff0*/  LOP3.LUT R0, R37, 0x80, RZ, 0xfc, !PT ;  /* 0x0000008025007812 */ /* 0x000fe400078efcff */
[----:B------:R-:W-:Y:S02]  /*d000*/  LOP3.LUT R27, R34, 0x70, R27, 0xf8, !PT ;  /* 0x00000070221b7812 */ /* 0x000fe400078ef81b */
[----:B------:R-:W-:-:S03]  /*d010*/  LOP3.LUT R26, R3, 0x200, R26, 0xf8, !PT ;  /* 0x00000200031a7812 */ /* 0x000fc600078ef81a */
[----:B------:R-:W-:Y:S02]  /*d020*/  @P2 LOP3.LUT R16, R16, 0x4, RZ, 0xfc, !PT ;  /* 0x0000000410102812 */ /* 0x000fe400078efcff */
[----:B------:R-:W-:Y:S02]  /*d030*/  ISETP.GE.AND P2, PT, R0, UR7, PT ;  /* 0x0000000700007c0c */ /* 0x000fe4000bf46270 */
[----:B------:R-:W-:-:S04]  /*d040*/  LOP3.LUT R16, R16, 0xffffdfff, RZ, 0xc0, !PT ;  /* 0xffffdfff10107812 */ /* 0x000fc800078ec0ff */
[----:B------:R-:W-:Y:S02]  /*d050*/  @P1 LOP3.LUT R16, R16, 0x2000, RZ, 0xfc, !PT ;  /* 0x0000200010101812 */ /* 0x000fe400078efcff */
[----:B------:R-:W-:Y:S02]  /*d060*/  ISETP.GE.AND P1, PT, R0, UR8, PT ;  /* 0x0000000800007c0c */ /* 0x000fe4000bf26270 */
[----:B------:R-:W-:-:S04]  /*d070*/  LOP3.LUT R16, R16, 0xffffffbf, RZ, 0xc0, !PT ;  /* 0xffffffbf10107812 */ /* 0x000fc800078ec0ff */
[----:B------:R-:W-:Y:S02]  /*d080*/  @P0 LOP3.LUT R16, R16, 0x40, RZ, 0xfc, !PT ;  /* 0x0000004010100812 */ /* 0x000fe400078efcff */
[----:B------:R-:W-:Y:S01]  /*d090*/  ISETP.GE.AND P0, PT, R0, UR7, PT ;  /* 0x0000000700007c0c */ /* 0x000fe2000bf06270 */
[----:B------:R-:W-:Y:S01]  /*d0a0*/  IMAD.U32 R0, RZ, RZ, UR44 ;  /* 0x0000002cff007e24 */ /* 0x000fe2000f8e00ff */
[----:B------:R-:W-:-:S03]  /*d0b0*/  LOP3.LUT R16, R16, 0xfffffffd, RZ, 0xc0, !PT ;  /* 0xfffffffd10107812 */ /* 0x000fc600078ec0ff */
[----:B------:R-:W-:Y:S01]  /*d0c0*/  IMAD R2, R0, 0x50, R27 ;  /* 0x0000005000027824 */ /* 0x000fe200078e021b */
[----:B------:R-:W-:Y:S02]  /*d0d0*/  @P2 LOP3.LUT R16, R16, 0x2, RZ, 0xfc, !PT ;  /* 0x0000000210102812 */ /* 0x000fe400078efcff */
[C---:B------:R-:W-:Y:S02]  /*d0e0*/  LOP3.LUT R0, R37.reuse, 0xc0, RZ, 0xfc, !PT ;  /* 0x000000c025007812 */ /* 0x040fe400078efcff */
[----:B------:R-:W-:Y:S01]  /*d0f0*/  LOP3.LUT R16, R16, 0xffffefff, RZ, 0xc0, !PT ;  /* 0xffffefff10107812 */ /* 0x000fe200078ec0ff */
[----:B------:R0:W-:Y:S01]  /*d100*/  STL [R1+0x8], R2 ;  /* 0x0000080201007387 */ /* 0x0001e20000100800 */
[----:B------:R-:W-:Y:S02]  /*d110*/  ISETP.GE.AND P2, PT, R37, UR7, PT ;  /* 0x0000000725007c0c */ /* 0x000fe4000bf46270 */
[----:B------:R-:W-:-:S04]  /*d120*/  @P1 LOP3.LUT R16, R16, 0x1000, RZ, 0xfc, !PT ;  /* 0x0000100010101812 */ /* 0x000fc800078efcff */
[----:B------:R-:W-:-:S04]  /*d130*/  LOP3.LUT R16, R16, 0xffffffdf, RZ, 0xc0, !PT ;  /* 0xffffffdf10107812 */ /* 0x000fc800078ec0ff */
[----:B------:R-:W-:Y:S02]  /*d140*/  @P0 LOP3.LUT R16, R16, 0x20, RZ, 0xfc, !PT ;  /* 0x0000002010100812 */ /* 0x000fe400078efcff */
[----:B------:R-:W-:Y:S02]  /*d150*/  ISETP.GE.AND P0, PT, R2, UR38, PT ;  /* 0x0000002602007c0c */ /* 0x000fe4000bf06270 */
[----:B------:R-:W-:Y:S02]  /*d160*/  LOP3.LUT R16, R16, 0xfffffffe, RZ, 0xc0, !PT ;  /* 0xfffffffe10107812 */ /* 0x000fe400078ec0ff */
[----:B------:R-:W-:Y:S02]  /*d170*/  ISETP.LT.U32.AND P1, PT, R27, 0x50, !P0 ;  /* 0x000000501b00780c */ /* 0x000fe40004721070 */
[----:B------:R-:W-:Y:S02]  /*d180*/  ISETP.GE.AND P0, PT, R0, UR7, PT ;  /* 0x0000000700007c0c */ /* 0x000fe4000bf06270 */
[----:B------:R-:W-:-:S02]  /*d190*/  LOP3.LUT R16, R16, 0xfffffbff, RZ, 0xc0, !PT ;  /* 0xfffffbff10107812 */ /* 0x000fc400078ec0ff */
[----:B0-----:R-:W-:-:S05]  /*d1a0*/  LEA R2, R26, UR39, 0x1 ;  /* 0x000000271a027c11 */ /* 0x001fca000f8e08ff */
[----:B------:R0:W-:Y:S02]  /*d1b0*/  STL [R1+0x4], R2 ;  /* 0x0000040201007387 */ /* 0x0001e40000100800 */
[----:B------:R-:W-:Y:S02]  /*d1c0*/  @P1 LOP3.LUT R16, R16, 0x400, RZ, 0xfc, !PT ;  /* 0x0000040010101812 */ /* 0x000fe400078efcff */
[----:B------:R-:W-:Y:S02]  /*d1d0*/  ISETP.GE.AND P1, PT, R0, UR8, PT ;  /* 0x0000000800007c0c */ /* 0x000fe4000bf26270 */
[----:B------:R-:W-:Y:S02]  /*d1e0*/  @P0 LOP3.LUT R16, R16, 0x1, RZ, 0xfc, !PT ;  /* 0x0000000110100812 */ /* 0x000fe400078efcff */
[----:B------:R-:W-:Y:S02]  /*d1f0*/  ISETP.GE.AND P0, PT, R0, UR7, PT ;  /* 0x0000000700007c0c */ /* 0x000fe4000bf06270 */
[----:B------:R-:W-:-:S07]  /*d200*/  LOP3.LUT R16, R16, 0xfffff7ff, RZ, 0xc0, !PT ;  /* 0xfffff7ff10107812 */ /* 0x000fce00078ec0ff */
[----:B------:R-:W-:Y:S02]  /*d210*/  @P1 LOP3.LUT R16, R16, 0x800, RZ, 0xfc, !PT ;  /* 0x0000080010101812 */ /* 0x000fe400078efcff */
[----:B------:R-:W-:Y:S02]  /*d220*/  ISETP.GE.AND P1, PT, R37, UR7, PT ;  /* 0x0000000725007c0c */ /* 0x000fe4000bf26270 */
[----:B------:R-:W-:-:S04]  /*d230*/  LOP3.LUT R16, R16, 0xffffffef, RZ, 0xc0, !PT ;  /* 0xffffffef10107812 */ /* 0x000fc800078ec0ff */
[----:B------:R-:W-:Y:S02]  /*d240*/  @P0 LOP3.LUT R16, R16, 0x10, RZ, 0xfc, !PT ;  /* 0x0000001010100812 */ /* 0x000fe400078efcff */
[----:B------:R-:W-:Y:S02]  /*d250*/  ISETP.GE.AND P0, PT, R37, UR8, PT ;  /* 0x0000000825007c0c */ /* 0x000fe4000bf06270 */
[----:B------:R-:W-:-:S04]  /*d260*/  LOP3.LUT R16, R16, 0xfffffff7, RZ, 0xc0, !PT ;  /* 0xfffffff710107812 */ /* 0x000fc800078ec0ff */
[----:B------:R-:W-:-:S04]  /*d270*/  @P2 LOP3.LUT R16, R16, 0x8, RZ, 0xfc, !PT ;  /* 0x0000000810102812 */ /* 0x000fc800078efcff */
[----:B------:R-:W-:-:S04]  /*d280*/  LOP3.LUT R16, R16, 0xffffbfff, RZ, 0xc0, !PT ;  /* 0xffffbfff10107812 */ /* 0x000fc800078ec0ff */
[----:B------:R-:W-:-:S04]  /*d290*/  LOP3.LUT R16, R16, 0xffffff7f, RZ, 0xc0, !PT ;  /* 0xffffff7f10107812 */ /* 0x000fc800078ec0ff */
[----:B------:R-:W-:-:S04]  /*d2a0*/  @P1 LOP3.LUT R16, R16, 0x80, RZ, 0xfc, !PT ;  /* 0x0000008010101812 */ /* 0x000fc800078efcff */
[----:B0-----:R-:W-:-:S07]  /*d2b0*/  @P0 LOP3.LUT R16, R16, 0x4000, RZ, 0xfc, !PT ;  /* 0x0000400010100812 */ /* 0x001fce00078efcff */
.L_x_77:
[----:B0-----:R-:W0:Y:S01]  /*d2c0*/  LDC R0, c[0x0][0xc38] ;  /* 0x00030e00ff007b82 */ /* 0x001e220000000800 */
[----:B------:R-:W-:Y:S01]  /*d2d0*/  IMAD.MOV.U32 R24, RZ, RZ, R36 ;  /* 0x000000ffff187224 */ /* 0x000fe200078e0024 */
[----:B------:R-:W-:Y:S05]  /*d2e0*/  YIELD ;  /* 0x0000000000007946 */ /* 0x000fea0003800000 */
[----:B------:R-:W-:Y:S01]  /*d2f0*/  ULDC.64 UR4, c[0x0][0xa28] ;  /* 0x00028a0000047ab9 */ /* 0x000fe20000000a00 */
[----:B------:R-:W-:Y:S01]  /*d300*/  IMAD.MOV.U32 R31, RZ, RZ, RZ ;  /* 0x000000ffff1f7224 */ /* 0x000fe200078e00ff */
[----:B0-----:R-:W-:-:S13]  /*d310*/  ISETP.NE.AND P0, PT, R0, 0x1, PT ;  /* 0x000000010000780c */ /* 0x001fda0003f05270 */
[----:B------:R-:W0:Y:S08]  /*d320*/  @P0 LDC R3, c[0x0][0xc3c] ;  /* 0x00030f00ff030b82 */ /* 0x000e300000000800 */
[----:B------:R-:W1:Y:S01]  /*d330*/  @P0 LDC R5, c[0x0][0xc40] ;  /* 0x00031000ff050b82 */ /* 0x000e620000000800 */
[----:B0-----:R-:W-:-:S05]  /*d340*/  @P0 IMAD.HI.U32 R0, R36, R3, RZ ;  /* 0x0000000324000227 */ /* 0x001fca00078e00ff */
[----:B-1----:R-:W-:Y:S02]  /*d350*/  @P0 SHF.R.U32.HI R24, RZ, R5, R0 ;  /* 0x00000005ff180219 */ /* 0x002fe40000011600 */
[----:B------:R-:W0:Y:S02]  /*d360*/  LDC R0, c[0x0][0xc44] ;  /* 0x00031100ff007b82 */ /* 0x000e240000000800 */
[----:B------:R-:W-:Y:S02]  /*d370*/  MOV R23, R24 ;  /* 0x0000001800177202 */ /* 0x000fe40000000f00 */
[----:B0-----:R-:W-:-:S13]  /*d380*/  ISETP.NE.AND P0, PT, R0, 0x1, PT ;  /* 0x000000010000780c */ /* 0x001fda0003f05270 */
[----:B------:R-:W0:Y:S02]  /*d390*/  @P0 LDC.64 R2, c[0x0][0xc48] ;  /* 0x00031200ff020b82 */ /* 0x000e240000000a00 */
[----:B0-----:R-:W-:-:S05]  /*d3a0*/  @P0 IMAD.HI.U32 R0, R24, R2, RZ ;  /* 0x0000000218000227 */ /* 0x001fca00078e00ff */
[----:B------:R-:W-:Y:S02]  /*d3b0*/  @P0 SHF.R.U32.HI R23, RZ, R3, R0 ;  /* 0x00000003ff170219 */ /* 0x000fe40000011600 */
[----:B------:R-:W-:-:S04]  /*d3c0*/  ISETP.NE.U32.AND P0, PT, RZ, UR4, PT ;  /* 0x00000004ff007c0c */ /* 0x000fc8000bf05070 */
[----:B------:R-:W-:-:S13]  /*d3d0*/  ISETP.NE.AND.EX P0, PT, RZ, UR5, PT, P0 ;  /* 0x00000005ff007c0c */ /* 0x000fda000bf05300 */
[----:B------:R-:W0:Y:S01]  /*d3e0*/  @P0 LDC.64 R2, c[0x0][0xa28] ;  /* 0x00028a00ff020b82 */ /* 0x000e220000000a00 */
[----:B------:R-:W-:-:S04]  /*d3f0*/  UIADD3 UR4, UR39, 0x24400, URZ ;  /* 0x0002440027047890 */ /* 0x000fc8000fffe03f */
[----:B------:R-:W-:Y:S01]  /*d400*/  ULOP3.LUT UP0, URZ, UR4, 0x3ff, URZ, 0xc0, !UPT ;  /* 0x000003ff043f7892 */ /* 0x000fe2000f80c03f */
[----:B0-----:R-:W-:-:S05]  /*d410*/  @P0 IMAD.WIDE R2, R23, 0x4, R2 ;  /* 0x0000000417020825 */ /* 0x001fca00078e0202 */
[----:B------:R0:W5:Y:S01]  /*d420*/  @P0 LDG.E R31, desc[UR36][R2.64] ;  /* 0x00000024021f0981 */ /* 0x000162000c1e1900 */
[----:B------:R-:W-:-:S13]  /*d430*/  PLOP3.LUT P0, PT, PT, PT, UP0, 0x80, 0x0 ;  /* 0x000000000000781c */ /* 0x000fda0003f0f008 */
[----:B0-----:R-:W-:Y:S05]  /*d440*/  @!P0 BRA `(.L_x_41) ;  /* 0x0000000000408947 */ /* 0x001fea0003800000 */
[----:B------:R-:W-:Y:S01]  /*d450*/  MOV R2, 0x0 ;  /* 0x0000000000027802 */ /* 0x000fe20000000f00 */
[----:B------:R-:W-:Y:S01]  /*d460*/  ULDC.64 UR4, c[0x4][0x138] ;  /* 0x01004e0000047ab9 */ /* 0x000fe20000000a00 */
[----:B------:R-:W-:Y:S01]  /*d470*/  ULDC.64 UR6, c[0x4][0x140] ;  /* 0x0100500000067ab9 */ /* 0x000fe20000000a00 */
[----:B------:R-:W-:Y:S01]  /*d480*/  IMAD.U32 R4, RZ, RZ, UR4 ;  /* 0x00000004ff047e24 */ /* 0x000fe2000f8e00ff */
[----:B------:R-:W-:Y:S01]  /*d490*/  MOV R5, UR5 ;  /* 0x0000000500057c02 */ /* 0x000fe20008000f00 */
[----:B------:R-:W-:Y:S01]  /*d4a0*/  ULDC.64 UR4, c[0x4][0x98] ;  /* 0x0100260000047ab9 */ /* 0x000fe20000000a00 */
[----:B------:R-:W0:Y:S01]  /*d4b0*/  LDC.64 R2, c[0x4][R2] ;  /* 0x0100000002027b82 */ /* 0x000e220000000a00 */
[----:B------:R-:W-:Y:S01]  /*d4c0*/  IMAD.U32 R6, RZ, RZ, UR6 ;  /* 0x00000006ff067e24 */ /* 0x000fe2000f8e00ff */
[----:B------:R-:W-:Y:S01]  /*d4d0*/  MOV R10, UR4 ;  /* 0x00000004000a7c02 */ /* 0x000fe20008000f00 */
[----:B------:R-:W-:Y:S01]  /*d4e0*/  IMAD.U32 R7, RZ, RZ, UR7 ;  /* 0x00000007ff077e24 */ /* 0x000fe2000f8e00ff */
[----:B------:R-:W-:Y:S01]  /*d4f0*/  MOV R12, 0x1 ;  /* 0x00000001000c7802 */ /* 0x000fe20000000f00 */
[----:B------:R-:W-:-:S02]  /*d500*/  IMAD.U32 R11, RZ, RZ, UR5 ;  /* 0x00000005ff0b7e24 */ /* 0x000fc4000f8e00ff */
[----:B------:R-:W-:Y:S02]  /*d510*/  IMAD.MOV.U32 R8, RZ, RZ, 0x70 ;  /* 0x00000070ff087424 */ /* 0x000fe400078e00ff */
[----:B------:R-:W-:-:S07]  /*d520*/  IMAD.MOV.U32 R13, RZ, RZ, RZ ;  /* 0x000000ffff0d7224 */ /* 0x000fce00078e00ff */
[----:B------:R-:W-:-:S07]  /*d530*/  LEPC R20, `(.L_x_41) ;  /* 0x000000001014794e */ /* 0x000fce0000000000 */
[----:B0----5:R-:W-:Y:S05]  /*d540*/  CALL.ABS.NOINC R2 ;  /* 0x0000000002007343 */ /* 0x021fea0003c00000 */
.L_x_41:
[----:B------:R-:W-:-:S04]  /*d550*/  UIADD3 UR4, UR39, 0x400, URZ ;  /* 0x0000040027047890 */ /* 0x000fc8000fffe03f */
[----:B------:R-:W-:-:S06]  /*d560*/  ULOP3.LUT UP0, URZ, UR4, 0x3ff, URZ, 0xc0, !UPT ;  /* 0x000003ff043f7892 */ /* 0x000fcc000f80c03f */
[----:B------:R-:W-:-:S13]  /*d570*/  PLOP3.LUT P0, PT, PT, PT, UP0, 0x80, 0x0 ;  /* 0x000000000000781c */ /* 0x000fda0003f0f008 */
[----:B------:R-:W-:Y:S05]  /*d580*/  @!P0 BRA `(.L_x_42) ;  /* 0x00000000007c8947 */ /* 0x000fea0003800000 */
[----:B------:R-:W-:Y:S01]  /*d590*/  MOV R17, 0x0 ;  /* 0x0000000000117802 */ /* 0x000fe20000000f00 */
[----:B------:R-:W-:Y:S01]  /*d5a0*/  ULDC.64 UR6, c[0x4][0x138] ;  /* 0x01004e0000067ab9 */ /* 0x000fe20000000a00 */
[----:B------:R-:W-:Y:S01]  /*d5b0*/  ULDC.64 UR8, c[0x4][0x140] ;  /* 0x0100500000087ab9 */ /* 0x000fe20000000a00 */
[----:B------:R-:W-:Y:S01]  /*d5c0*/  ULDC.64 UR4, c[0x4][0xa0] ;  /* 0x0100280000047ab9 */ /* 0x000fe20000000a00 */
[----:B------:R0:W1:Y:S01]  /*d5d0*/  LDC.64 R2, c[0x4][R17] ;  /* 0x0100000011027b82 */ /* 0x0000620000000a00 */
[----:B------:R-:W-:Y:S01]  /*d5e0*/  IMAD.U32 R4, RZ, RZ, UR6 ;  /* 0x00000006ff047e24 */ /* 0x000fe2000f8e00ff */
[----:B------:R-:W-:Y:S01]  /*d5f0*/  MOV R5, UR7 ;  /* 0x0000000700057c02 */ /* 0x000fe20008000f00 */
[----:B------:R-:W-:Y:S01]  /*d600*/  IMAD.U32 R6, RZ, RZ, UR8 ;  /* 0x00000008ff067e24 */ /* 0x000fe2000f8e00ff */
[----:B------:R-:W-:Y:S01]  /*d610*/  MOV R10, UR4 ;  /* 0x00000004000a7c02 */ /* 0x000fe20008000f00 */
[----:B------:R-:W-:Y:S01]  /*d620*/  IMAD.U32 R7, RZ, RZ, UR9 ;  /* 0x00000009ff077e24 */ /* 0x000fe2000f8e00ff */
[----:B------:R-:W-:Y:S01]  /*d630*/  MOV R12, 0x1 ;  /* 0x00000001000c7802 */ /* 0x000fe20000000f00 */
[----:B------:R-:W-:-:S02]  /*d640*/  IMAD.U32 R11, RZ, RZ, UR5 ;  /* 0x00000005ff0b7e24 */ /* 0x000fc4000f8e00ff */
[----:B------:R-:W-:Y:S02]  /*d650*/  IMAD.MOV.U32 R8, RZ, RZ, 0x70 ;  /* 0x00000070ff087424 */ /* 0x000fe400078e00ff */
[----:B0-----:R-:W-:-:S07]  /*d660*/  IMAD.MOV.U32 R13, RZ, RZ, RZ ;  /* 0x000000ffff0d7224 */ /* 0x001fce00078e00ff */
[----:B------:R-:W-:-:S07]  /*d670*/  LEPC R20, `(.L_x_43) ;  /* 0x000000001014794e */ /* 0x000fce0000000000 */
[----:B-1---5:R-:W-:Y:S05]  /*d680*/  CALL.ABS.NOINC R2 ;  /* 0x0000000002007343 */ /* 0x022fea0003c00000 */
.L_x_43:
[----:B------:R0:W1:Y:S01]  /*d690*/  LDC.64 R2, c[0x4][R17] ;  /* 0x0100000011027b82 */ /* 0x0000620000000a00 */
[----:B------:R-:W-:Y:S01]  /*d6a0*/  ULDC.64 UR4, c[0x4][0x138] ;  /* 0x01004e0000047ab9 */ /* 0x000fe20000000a00 */
[----:B------:R-:W-:Y:S01]  /*d6b0*/  ULDC.64 UR6, c[0x4][0x140] ;  /* 0x0100500000067ab9 */ /* 0x000fe20000000a00 */
[----:B------:R-:W-:Y:S01]  /*d6c0*/  IMAD.U32 R4, RZ, RZ, UR4 ;  /* 0x00000004ff047e24 */ /* 0x000fe2000f8e00ff */
[----:B------:R-:W-:Y:S01]  /*d6d0*/  MOV R5, UR5 ;  /* 0x0000000500057c02 */ /* 0x000fe20008000f00 */
[----:B------:R-:W-:Y:S01]  /*d6e0*/  ULDC.64 UR4, c[0x4][0xa8] ;  /* 0x01002a0000047ab9 */ /* 0x000fe20000000a00 */
        /* <DEDUP_REMOVED lines=8> */
[----:B-1----:R-:W-:Y:S05]  /*d770*/  CALL.ABS.NOINC R2 ;  /* 0x0000000002007343 */ /* 0x002fea0003c00000 */
.L_x_42:
[----:B------:R-:W-:Y:S01]  /*d780*/  ULDC.64 UR4, c[0x0][0x9f8] ;  /* 0x00027e0000047ab9 */ /* 0x000fe20000000a00 */
[----:B------:R-:W-:Y:S01]  /*d790*/  IMAD.MOV.U32 R30, RZ, RZ, R23 ;  /* 0x000000ffff1e7224 */ /* 0x000fe200078e0017 */
[----:B------:R-:W-:Y:S01]  /*d7a0*/  ISETP.NE.U32.AND P0, PT, RZ, UR4, PT ;  /* 0x00000004ff007c0c */ /* 0x000fe2000bf05070 */
[----:B------:R-:W0:Y:S01]  /*d7b0*/  LDC R8, c[0x0][0x430] ;  /* 0x00010c00ff087b82 */ /* 0x000e220000000800 */
[----:B------:R-:W-:Y:S01]  /*d7c0*/  IADD3 R19, -R23, RZ, RZ ;  /* 0x000000ff17137210 */ /* 0x000fe20007ffe1ff */
[----:B------:R-:W-:Y:S01]  /*d7d0*/  ULDC UR4, c[0x0][0xc44] ;  /* 0x0003110000047ab9 */ /* 0x000fe20000000800 */
[----:B------:R-:W-:-:S13]  /*d7e0*/  ISETP.NE.AND.EX P0, PT, RZ, UR5, PT, P0 ;  /* 0x00000005ff007c0c */ /* 0x000fda000bf05300 */
[----:B------:R-:W1:Y:S02]  /*d7f0*/  @P0 LDC.64 R2, c[0x0][0x9f8] ;  /* 0x00027e00ff020b82 */ /* 0x000e640000000a00 */
[----:B-1----:R-:W-:-:S05]  /*d800*/  @P0 IMAD.WIDE R2, R23, 0x4, R2 ;  /* 0x0000000417020825 */ /* 0x002fca00078e0202 */
[----:B------:R1:W5:Y:S01]  /*d810*/  @P0 LDG.E R30, desc[UR36][R2.64] ;  /* 0x00000024021e0981 */ /* 0x000362000c1e1900 */
[----:B------:R-:W-:Y:S01]  /*d820*/  UMOV UR5, 0xffffffff ;  /* 0xffffffff00057882 */ /* 0x000fe20000000000 */
[----:B------:R-:W-:Y:S02]  /*d830*/  IMAD R19, R19, UR4, R24 ;  /* 0x0000000413137c24 */ /* 0x000fe4000f8e0218 */
[----:B0-----:R-:W-:Y:S05]  /*d840*/  BRA.DIV UR5, `(.L_x_44) ;  /* 0x0000003205547947 */ /* 0x001fea000b800000 */
.L_x_94:
[----:B------:R-:W2:Y:S01]  /*d850*/  LDL R0, [R1+0x8] ;  /* 0x0000080001007983 */ /* 0x000ea20000100800 */
[----:B------:R-:W-:Y:S02]  /*d860*/  ISETP.NE.AND P0, PT, R8, 0x1, PT ;  /* 0x000000010800780c */ /* 0x000fe40003f05270 */
[C---:B------:R-:W-:Y:S02]  /*d870*/  LOP3.LUT P1, RZ, R16.reuse, 0x400, RZ, 0xc0, !PT ;  /* 0x0000040010ff7812 */ /* 0x040fe4000782c0ff */
[----:B-----5:R-:W-:Y:S02]  /*d880*/  SHF.R.S32.HI R32, RZ, 0x1f, R30 ;  /* 0x0000001fff207819 */ /* 0x020fe4000001141e */
[----:B------:R-:W-:-:S07]  /*d890*/  LOP3.LUT R16, R16, 0xfffffdff, RZ, 0xc0, !PT ;  /* 0xfffffdff10107812 */ /* 0x000fce00078ec0ff */
[----:B-1----:R-:W0:Y:S01]  /*d8a0*/  @P0 LDC R3, c[0x0][0x434] ;  /* 0x00010d00ff030b82 */ /* 0x002e220000000800 */
[----:B------:R-:W-:-:S07]  /*d8b0*/  @P0 LOP3.LUT R16, R16, 0x200, RZ, 0xfc, !PT ;  /* 0x0000020010100812 */ /* 0x000fce00078efcff */
[----:B------:R-:W1:Y:S08]  /*d8c0*/  @P0 LDC R5, c[0x0][0x438] ;  /* 0x00010e00ff050b82 */ /* 0x000e700000000800 */
[----:B------:R-:W3:Y:S01]  /*d8d0*/  @P1 LDC.64 R6, c[0x0][0x428] ;  /* 0x00010a00ff061b82 */ /* 0x000ee20000000a00 */
[----:B------:R-:W-:Y:S02]  /*d8e0*/  LOP3.LUT R16, R16, 0xfffffeff, RZ, 0xc0, !PT ;  /* 0xfffffeff10107812 */ /* 0x000fe400078ec0ff */
[----:B------:R-:W-:Y:S01]  /*d8f0*/  SHF.R.S32.HI R29, RZ, 0x1f, R19 ;  /* 0x0000001fff1d7819 */ /* 0x000fe20000011413 */
[----:B--2---:R-:W-:-:S04]  /*d900*/  IMAD.IADD R0, R0, 0x1, R31 ;  /* 0x0000000100007824 */ /* 0x004fc800078e021f */
[----:B0-----:R-:W-:-:S04]  /*d910*/  @P0 IMAD.HI.U32 R2, R0, R3, RZ ;  /* 0x0000000300020227 */ /* 0x001fc800078e00ff */
[----:B------:R-:W-:Y:S01]  /*d920*/  IMAD.MOV.U32 R9, RZ, RZ, R0 ;  /* 0x000000ffff097224 */ /* 0x000fe200078e0000 */
[----:B-1----:R-:W-:Y:S01]  /*d930*/  @P0 SHF.R.U32.HI R9, RZ, R5, R2 ;  /* 0x00000005ff090219 */ /* 0x002fe20000011602 */
[----:B---3--:R-:W-:Y:S01]  /*d940*/  @P1 IMAD R2, R32, R6, RZ ;  /* 0x0000000620021224 */ /* 0x008fe200078e02ff */
[----:B------:R-:W0:Y:S02]  /*d950*/  @P1 LDC.64 R4, c[0x0][0x418] ;  /* 0x00010600ff041b82 */ /* 0x000e240000000a00 */
[----:B------:R-:W-:Y:S01]  /*d960*/  @P1 SHF.R.S32.HI R3, RZ, 0x1f, R9 ;  /* 0x0000001fff031819 */ /* 0x000fe20000011409 */
[----:B------:R-:W-:Y:S01]  /*d970*/  @P1 IMAD R7, R30, R7, R2 ;  /* 0x000000071e071224 */ /* 0x000fe200078e0202 */
[----:B------:R-:W-:-:S05]  /*d980*/  @P1 MOV R2, R9 ;  /* 0x0000000900021202 */ /* 0x000fca0000000f00 */
[----:B------:R-:W-:-:S04]  /*d990*/  @P1 IMAD.WIDE.U32 R2, R30, R6, R2 ;  /* 0x000000061e021225 */ /* 0x000fc800078e0002 */
[----:B------:R-:W-:Y:S02]  /*d9a0*/  @P1 IMAD.IADD R3, R3, 0x1, R7 ;  /* 0x0000000103031824 */ /* 0x000fe400078e0207 */
[----:B------:R-:W-:Y:S01]  /*d9b0*/  IMAD.MOV.U32 R6, RZ, RZ, RZ ;  /* 0x000000ffff067224 */ /* 0x000fe200078e00ff */
[----:B0-----:R-:W-:-:S04]  /*d9c0*/  @P1 LEA R4, P0, R2, R4, 0x2 ;  /* 0x0000000402041211 */ /* 0x001fc800078010ff */
[----:B------:R-:W-:Y:S02]  /*d9d0*/  @P1 LEA.HI.X R5, R2, R5, R3, 0x2, P0 ;  /* 0x0000000502051211 */ /* 0x000fe400000f1403 */
[----:B------:R-:W-:-:S03]  /*d9e0*/  IADD3 R3, -R9, RZ, RZ ;  /* 0x000000ff09037210 */ /* 0x000fc60007ffe1ff */
[----:B------:R0:W5:Y:S02]  /*d9f0*/  @P1 LDG.E R6, desc[UR36][R4.64] ;  /* 0x0000002404061981 */ /* 0x000164000c1e1900 */
[----:B0-----:R-:W-:Y:S02]  /*da00*/  IMAD R5, R8, R3, R0 ;  /* 0x0000000308057224 */ /* 0x001fe400078e0200 */
[----:B------:R-:W-:-:S05]  /*da10*/  IMAD.U32 R0, RZ, RZ, UR42 ;  /* 0x0000002aff007e24 */ /* 0x000fca000f8e00ff */
[----:B------:R-:W-:-:S13]  /*da20*/  ISETP.NE.AND P0, PT, R0, 0x3, PT ;  /* 0x000000030000780c */ /* 0x000fda0003f05270 */
[----:B------:R-:W-:Y:S01]  /*da30*/  @P0 LOP3.LUT R16, R16, 0x100, RZ, 0xfc, !PT ;  /* 0x0000010010100812 */ /* 0x000fe200078efcff */
[----:B------:R-:W-:Y:S06]  /*da40*/  @!P0 BRA `(.L_x_45) ;  /* 0x0000000000048947 */ /* 0x000fec0003800000 */
[----:B------:R-:W-:Y:S01]  /*da50*/  BPT.TRAP 0x1 ;  /* 0x000000040000795c */ /* 0x000fe20000300000 */
.L_x_45:
[----:B------:R-:W-:Y:S01]  /*da60*/  SHF.R.S32.HI R7, RZ, 0x1f, R5 ;  /* 0x0000001fff077819 */ /* 0x000fe20000011405 */
[----:B------:R-:W-:Y:S01]  /*da70*/  ULDC.64 UR4, c[0x0][0x328] ;  /* 0x0000ca0000047ab9 */ /* 0x000fe20000000a00 */
[----:B-----5:R-:W-:Y:S01]  /*da80*/  SHF.R.S32.HI R4, RZ, 0x1f, R6 ;  /* 0x0000001fff047819 */ /* 0x020fe20000011406 */
[----:B------:R-:W-:Y:S01]  /*da90*/  IMAD.WIDE.U32 R2, R5, UR4, RZ ;  /* 0x0000000405027c25 */ /* 0x000fe2000f8e00ff */
[----:B------:R-:W-:Y:S03]  /*daa0*/  BSSY B0, `(.L_x_46) ;  /* 0x0000015000007945 */ /* 0x000fe60003800000 */
[----:B------:R-:W-:-:S04]  /*dab0*/  IMAD R0, R7, UR4, RZ ;  /* 0x0000000407007c24 */ /* 0x000fc8000f8e02ff */
[----:B------:R-:W-:Y:S01]  /*dac0*/  IMAD R9, R5, UR5, R0 ;  /* 0x0000000505097c24 */ /* 0x000fe2000f8e0200 */
[----:B------:R-:W-:-:S03]  /*dad0*/  ULDC.64 UR4, c[0x0][0x338] ;  /* 0x0000ce0000047ab9 */ /* 0x000fc60000000a00 */
[----:B------:R-:W-:Y:S02]  /*dae0*/  IMAD.IADD R3, R3, 0x1, R9 ;  /* 0x0000000103037824 */ /* 0x000fe400078e0209 */
[----:B------:R-:W-:Y:S02]  /*daf0*/  IMAD R9, R4, UR4, RZ ;  /* 0x0000000404097c24 */ /* 0x000fe4000f8e02ff */
[----:B------:R-:W-:-:S04]  /*db00*/  IMAD.WIDE.U32 R2, R6, UR4, R2 ;  /* 0x0000000406027c25 */ /* 0x000fc8000f8e0002 */
[----:B------:R-:W-:Y:S01]  /*db10*/  IMAD R9, R6, UR5, R9 ;  /* 0x0000000506097c24 */ /* 0x000fe2000f8e0209 */
[----:B------:R-:W-:Y:S02]  /*db20*/  ULDC.64 UR4, c[0x0][0x330] ;  /* 0x0000cc0000047ab9 */ /* 0x000fe40000000a00 */
[----:B------:R-:W-:Y:S02]  /*db30*/  IMAD R0, R29, UR4, RZ ;  /* 0x000000041d007c24 */ /* 0x000fe4000f8e02ff */
[----:B------:R-:W-:Y:S02]  /*db40*/  IADD3 R3, R3, R9, RZ ;  /* 0x0000000903037210 */ /* 0x000fe40007ffe0ff */
[C---:B------:R-:W-:Y:S01]  /*db50*/  IMAD R9, R19.reuse, UR5, R0 ;  /* 0x0000000513097c24 */ /* 0x040fe2000f8e0200 */
[----:B------:R-:W-:Y:S01]  /*db60*/  LEA R0, R22, UR39, 0x3 ;  /* 0x0000002716007c11 */ /* 0x000fe2000f8e18ff */
[----:B------:R-:W-:Y:S01]  /*db70*/  IMAD.WIDE.U32 R2, R19, UR4, R2 ;  /* 0x0000000413027c25 */ /* 0x000fe2000f8e0002 */
[----:B------:R-:W-:-:S03]  /*db80*/  ULDC.64 UR4, c[0x0][0x318] ;  /* 0x0000c60000047ab9 */ /* 0x000fc60000000a00 */
[----:B------:R-:W-:Y:S01]  /*db90*/  IMAD.IADD R3, R3, 0x1, R9 ;  /* 0x0000000103037824 */ /* 0x000fe200078e0209 */
[----:B------:R-:W-:-:S04]  /*dba0*/  LEA R17, P0, R2, UR4, 0x1 ;  /* 0x0000000402117c11 */ /* 0x000fc8000f8008ff */
[----:B------:R-:W-:Y:S02]  /*dbb0*/  LEA.HI.X R18, R2, UR5, R3, 0x1, P0 ;  /* 0x0000000502127c11 */ /* 0x000fe400080f0c03 */
[----:B------:R-:W-:-:S06]  /*dbc0*/  SHF.L.U32 R3, R25, 0x1f, RZ ;  /* 0x0000001f19037819 */ /* 0x000fcc00000006ff */
[----:B------:R-:W0:Y:S02]  /*dbd0*/  SYNCS.PHASECHK.TRANS64.TRYWAIT P0, [R0+URZ+0x38840], R3 ;  /* 0x03884003000075a7 */ /* 0x000e24000800017f */
[----:B0-----:R-:W-:Y:S05]  /*dbe0*/  @!P0 BRA `(.L_x_47) ;  /* 0x0000002c00a08947 */ /* 0x001fea0003800000 */
.L_x_95:
[----:B------:R-:W-:Y:S05]  /*dbf0*/  BSYNC B0 ;  /* 0x0000000000007941 */ /* 0x000fea0003800000 */
.L_x_46:
[----:B------:R-:W-:Y:S02]  /*dc00*/  ULDC.64 UR4, c[0x0][0x300] ;  /* 0x0000c00000047ab9 */ /* 0x000fe40000000a00 */
[----:B------:R-:W-:-:S04]  /*dc10*/  IMAD R2, R7, UR4, RZ ;  /* 0x0000000407027c24 */ /* 0x000fc8000f8e02ff */
[C---:B------:R-:W-:Y:S02]  /*dc20*/  IMAD R7, R5.reuse, UR5, R2 ;  /* 0x0000000505077c24 */ /* 0x040fe4000f8e0202 */
[----:B0-----:R-:W-:Y:S01]  /*dc30*/  IMAD.WIDE.U32 R2, R5, UR4, RZ ;  /* 0x0000000405027c25 */ /* 0x001fe2000f8e00ff */
        /* <DEDUP_REMOVED lines=8> */
[C---:B------:R-:W-:Y:S02]  /*dcc0*/  IMAD R5, R19.reuse, UR5, R4 ;  /* 0x0000000513057c24 */ /* 0x040fe4000f8e0204 */
[----:B------:R-:W-:Y:S01]  /*dcd0*/  IMAD.WIDE.U32 R2, R19, UR4, R2 ;  /* 0x0000000413027c25 */ /* 0x000fe2000f8e0002 */
[----:B------:R-:W-:-:S03]  /*dce0*/  ULDC.64 UR4, c[0x0][0x2e8] ;  /* 0x0000ba0000047ab9 */ /* 0x000fc60000000a00 */
[----:B------:R-:W-:Y:S01]  /*dcf0*/  IMAD.IADD R3, R3, 0x1, R5 ;  /* 0x0000000103037824 */ /* 0x000fe200078e0205 */
[----:B------:R-:W-:Y:S01]  /*dd00*/  LEA R4, P0, R2, UR4, 0x1 ;  /* 0x0000000402047c11 */ /* 0x000fe2000f8008ff */
[----:B------:R-:W-:Y:S01]  /*dd10*/  UMOV UR4, 0xffffffff ;  /* 0xffffffff00047882 */ /* 0x000fe20000000000 */
[----:B------:R-:W-:Y:S02]  /*dd20*/  IMAD R5, R22, 0x5000, R26 ;  /* 0x0000500016057824 */ /* 0x000fe400078e021a */
[----:B------:R-:W-:Y:S01]  /*dd30*/  LEA.HI.X R6, R2, UR5, R3, 0x1, P0 ;  /* 0x0000000502067c11 */ /* 0x000fe200080f0c03 */
[----:B------:R-:W-:Y:S08]  /*dd40*/  BRA.DIV UR4, `(.L_x_48) ;  /* 0x0000002e045c7947 */ /* 0x000ff0000b800000 */
[----:B------:R-:W0:Y:S01]  /*dd50*/  SHFL.IDX PT, R14, R4, RZ, 0x181f ;  /* 0x00181fff040e7589 */ /* 0x000e2200000e0000 */
[----:B------:R-:W-:Y:S02]  /*dd60*/  ISETP.GE.AND P0, PT, R33, 0x1, PT ;  /* 0x000000012100780c */ /* 0x000fe40003f06270 */
[C---:B------:R-:W-:Y:S01]  /*dd70*/  LOP3.LUT P5, RZ, R16.reuse, 0x8, RZ, 0xc0, !PT ;  /* 0x0000000810ff7812 */ /* 0x040fe200078ac0ff */
[----:B------:R-:W1:Y:S01]  /*dd80*/  SHFL.IDX PT, R2, R6, RZ, 0x181f ;  /* 0x00181fff06027589 */ /* 0x000e6200000e0000 */
[C---:B------:R-:W-:Y:S02]  /*dd90*/  LOP3.LUT P4, RZ, R16.reuse, 0x4, RZ, 0xc0, !PT ;  /* 0x0000000410ff7812 */ /* 0x040fe4000788c0ff */
[C---:B------:R-:W-:Y:S01]  /*dda0*/  LOP3.LUT P3, RZ, R16.reuse, 0x2, RZ, 0xc0, !PT ;  /* 0x0000000210ff7812 */ /* 0x040fe2000786c0ff */
[----:B------:R-:W-:Y:S01]  /*ddb0*/  SHFL.IDX PT, R8, R6, 0x1, 0x181f ;  /* 0x00381f0006087f89 */ /* 0x000fe200000e0000 */
[----:B------:R-:W-:-:S05]  /*ddc0*/  LOP3.LUT P2, RZ, R16, 0x1, RZ, 0xc0, !PT ;  /* 0x0000000110ff7812 */ /* 0x000fca000784c0ff */
[----:B------:R-:W-:Y:S02]  /*ddd0*/  @P0 LEA R7, R5, UR39, 0x1 ;  /* 0x0000002705070c11 */ /* 0x000fe4000f8e08ff */
[----:B0-----:R-:W-:-:S05]  /*dde0*/  @P0 LEA R14, P1, R37, R14, 0x1 ;  /* 0x0000000e250e0211 */ /* 0x001fca00078208ff */
[----:B-1----:R-:W-:Y:S01]  /*ddf0*/  @P0 IMAD.X R3, RZ, RZ, R2, P1 ;  /* 0x000000ffff030224 */ /* 0x002fe200008e0602 */
[----:B------:R-:W-:Y:S02]  /*de00*/  @P0 MOV R2, R14 ;  /* 0x0000000e00020202 */ /* 0x000fe40000000f00 */
[----:B------:R-:W0:Y:S04]  /*de10*/  SHFL.IDX PT, R14, R4, 0x1, 0x181f ;  /* 0x00381f00040e7f89 */ /* 0x000e2800000e0000 */
[----:B------:R-:W-:Y:S04]  /*de20*/  @P0 LDGSTS.E.BYPASS.LTC128B.128 [R7+0x24400], desc[UR36][R2.64], !P5 ;  /* 0x2440000002070fae */ /* 0x000fe8000e901d64 */
[----:B------:R-:W-:Y:S04]  /*de30*/  @P0 LDGSTS.E.BYPASS.LTC128B.128 [R7+0x26c00], desc[UR36][R2.64+0x80], !P4 ;  /* 0x26c0008002070fae */ /* 0x000fe8000e101d64 */
[----:B------:R-:W-:Y:S04]  /*de40*/  @P0 LDGSTS.E.BYPASS.LTC128B.128 [R7+0x29400], desc[UR36][R2.64+0x100], !P3 ;  /* 0x2940010002070fae */ /* 0x000fe8000d901d64 */
[----:B------:R1:W-:Y:S01]  /*de50*/  @P0 LDGSTS.E.BYPASS.LTC128B.128 [R7+0x2bc00], desc[UR36][R2.64+0x180], !P2 ;  /* 0x2bc0018002070fae */ /* 0x0003e2000d101d64 */
[----:B------:R-:W-:-:S03]  /*de60*/  ISETP.GE.AND P0, PT, R33, 0x11, PT ;  /* 0x000000112100780c */ /* 0x000fc60003f06270 */
[----:B-1----:R-:W-:Y:S10]  /*de70*/  SHFL.IDX PT, R7, R6, 0x2, 0x181f ;  /* 0x00581f0006077f89 */ /* 0x002ff400000e0000 */
[----:B0-----:R-:W-:-:S02]  /*de80*/  @P0 LEA R14, P1, R37, R14, 0x1 ;  /* 0x0000000e250e0211 */ /* 0x001fc400078208ff */
[----:B------:R-:W-:-:S03]  /*de90*/  @P0 LEA R21, R5, UR39, 0x1 ;  /* 0x0000002705150c11 */ /* 0x000fc6000f8e08ff */
[----:B------:R-:W-:Y:S02]  /*dea0*/  @P0 IMAD.X R9, RZ, RZ, R8, P1 ;  /* 0x000000ffff090224 */ /* 0x000fe400008e0608 */
[----:B------:R-:W-:Y:S02]  /*deb0*/  @P0 IMAD.MOV.U32 R2, RZ, RZ, R14 ;  /* 0x000000ffff020224 */ /* 0x000fe400078e000e */
[----:B------:R-:W0:Y:S01]  /*dec0*/  SHFL.IDX PT, R14, R4, 0x2, 0x181f ;  /* 0x00581f00040e7f89 */ /* 0x000e2200000e0000 */
[----:B------:R-:W-:-:S05]  /*ded0*/  @P0 MOV R3, R9 ;  /* 0x0000000900030202 */ /* 0x000fca0000000f00 */
[----:B------:R-:W-:Y:S04]  /*dee0*/  @P0 LDGSTS.E.BYPASS.LTC128B.128 [R21+0x24c00], desc[UR36][R2.64], !P5 ;  /* 0x24c0000002150fae */ /* 0x000fe8000e901d64 */
[----:B------:R-:W-:Y:S04]  /*def0*/  @P0 LDGSTS.E.BYPASS.LTC128B.128 [R21+0x27400], desc[UR36][R2.64+0x80], !P4 ;  /* 0x2740008002150fae */ /* 0x000fe8000e101d64 */
[----:B------:R-:W-:Y:S04]  /*df00*/  @P0 LDGSTS.E.BYPASS.LTC128B.128 [R21+0x29c00], desc[UR36][R2.64+0x100], !P3 ;  /* 0x29c0010002150fae */ /* 0x000fe8000d901d64 */
[----:B------:R1:W-:Y:S01]  /*df10*/  @P0 LDGSTS.E.BYPASS.LTC128B.128 [R21+0x2c400], desc[UR36][R2.64+0x180], !P2 ;  /* 0x2c40018002150fae */ /* 0x0003e2000d101d64 */
[----:B------:R-:W-:-:S13]  /*df20*/  ISETP.GE.AND P0, PT, R33, 0x21, PT ;  /* 0x000000212100780c */ /* 0x000fda0003f06270 */
[----:B0-----:R-:W-:Y:S02]  /*df30*/  @P0 LEA R14, P1, R37, R14, 0x1 ;  /* 0x0000000e250e0211 */ /* 0x001fe400078208ff */
[----:B------:R-:W-:-:S03]  /*df40*/  @P0 LEA R9, R5, UR39, 0x1 ;  /* 0x0000002705090c11 */ /* 0x000fc6000f8e08ff */
[----:B------:R-:W-:Y:S02]  /*df50*/  @P0 IMAD.X R7, RZ, RZ, R7, P1 ;  /* 0x000000ffff070224 */ /* 0x000fe400008e0607 */
[----:B-1----:R-:W-:Y:S02]  /*df60*/  @P0 IMAD.MOV.U32 R2, RZ, RZ, R14 ;  /* 0x000000ffff020224 */ /* 0x002fe400078e000e */
[----:B------:R-:W0:Y:S01]  /*df70*/  SHFL.IDX PT, R14, R4, 0x3, 0x181f ;  /* 0x00781f00040e7f89 */ /* 0x000e2200000e0000 */
[----:B------:R-:W-:-:S03]  /*df80*/  @P0 MOV R3, R7 ;  /* 0x0000000700030202 */ /* 0x000fc60000000f00 */
[----:B------:R-:W1:Y:S04]  /*df90*/  SHFL.IDX PT, R7, R6, 0x3, 0x181f ;  /* 0x00781f0006077f89 */ /* 0x000e6800000e0000 */
[----:B------:R-:W-:Y:S04]  /*dfa0*/  @P0 LDGSTS.E.BYPASS.LTC128B.128 [R9+0x25400], desc[UR36][R2.64], !P5 ;  /* 0x2540000002090fae */ /* 0x000fe8000e901d64 */
[----:B------:R-:W-:Y:S04]  /*dfb0*/  @P0 LDGSTS.E.BYPASS.LTC128B.128 [R9+0x27c00], desc[UR36][R2.64+0x80], !P4 ;  /* 0x27c0008002090fae */ /* 0x000fe8000e101d64 */
[----:B------:R-:W-:Y:S04]  /*dfc0*/  @P0 LDGSTS.E.BYPASS.LTC128B.128 [R9+0x2a400], desc[UR36][R2.64+0x100], !P3 ;  /* 0x2a40010002090fae */ /* 0x000fe8000d901d64 */
[----:B------:R2:W-:Y:S01]  /*dfd0*/  @P0 LDGSTS.E.BYPASS.LTC128B.128 [R9+0x2cc00], desc[UR36][R2.64+0x180], !P2 ;  /* 0x2cc0018002090fae */ /* 0x0005e2000d101d64 */
[----:B------:R-:W-:-:S13]  /*dfe0*/  ISETP.GE.AND P0, PT, R33, 0x31, PT ;  /* 0x000000312100780c */ /* 0x000fda0003f06270 */
[----:B0-----:R-:W-:Y:S02]  /*dff0*/  @P0 LEA R14, P1, R37, R14, 0x1 ;  /* 0x0000000e250e0211 */ /* 0x001fe400078208ff */
[----:B------:R-:W-:-:S03]  /*e000*/  @P0 LEA R21, R5, UR39, 0x1 ;  /* 0x0000002705150c11 */ /* 0x000fc6000f8e08ff */
[----:B-1----:R-:W-:Y:S02]  /*e010*/  @P0 IMAD.X R7, RZ, RZ, R7, P1 ;  /* 0x000000ffff070224 */ /* 0x002fe400008e0607 */
[----:B--2---:R-:W-:Y:S02]  /*e020*/  @P0 IMAD.MOV.U32 R2, RZ, RZ, R14 ;  /* 0x000000ffff020224 */ /* 0x004fe400078e000e */
[----:B------:R0:W1:Y:S01]  /*e030*/  SHFL.IDX PT, R14, R4, 0x4, 0x181f ;  /* 0x00981f00040e7f89 */ /* 0x00006200000e0000 */
[----:B------:R-:W-:-:S03]  /*e040*/  @P0 MOV R3, R7 ;  /* 0x0000000700030202 */ /* 0x000fc60000000f00 */
[----:B------:R0:W2:Y:S04]  /*e050*/  SHFL.IDX PT, R7, R6, 0x4, 0x181f ;  /* 0x00981f0006077f89 */ /* 0x0000a800000e0000 */
[----:B------:R0:W-:Y:S04]  /*e060*/  @P0 LDGSTS.E.BYPASS.LTC128B.128 [R21+0x25c00], desc[UR36][R2.64], !P5 ;  /* 0x25c0000002150fae */ /* 0x0001e8000e901d64 */
[----:B------:R0:W-:Y:S04]  /*e070*/  @P0 LDGSTS.E.BYPASS.LTC128B.128 [R21+0x28400], desc[UR36][R2.64+0x80], !P4 ;  /* 0x2840008002150fae */ /* 0x0001e8000e101d64 */
[----:B------:R0:W-:Y:S04]  /*e080*/  @P0 LDGSTS.E.BYPASS.LTC128B.128 [R21+0x2ac00], desc[UR36][R2.64+0x100], !P3 ;  /* 0x2ac0010002150fae */ /* 0x0001e8000d901d64 */
[----:B------:R0:W-:Y:S02]  /*e090*/  @P0 LDGSTS.E.BYPASS.LTC128B.128 [R21+0x2d400], desc[UR36][R2.64+0x180], !P2 ;  /* 0x2d40018002150fae */ /* 0x0001e4000d101d64 */
.L_x_107:
[----:B------:R-:W-:Y:S01]  /*e0a0*/  ISETP.GE.AND P0, PT, R33, 0x41, PT ;  /* 0x000000412100780c */ /* 0x000fe20003f06270 */
[----:B------:R-:W-:-:S12]  /*e0b0*/  BSSY B0, `(.L_x_49) ;  /* 0x0000010000007945 */ /* 0x000fd80003800000 */
[----:B------:R-:W-:Y:S05]  /*e0c0*/  @!P0 BRA `(.L_x_50) ;  /* 0x0000000000388947 */ /* 0x000fea0003800000 */
[C---:B------:R-:W-:Y:S02]  /*e0d0*/  LOP3.LUT P4, RZ, R16.reuse, 0x8, RZ, 0xc0, !PT ;  /* 0x0000000810ff7812 */ /* 0x040fe4000788c0ff */
[C---:B------:R-:W-:Y:S02]  /*e0e0*/  LOP3.LUT P3, RZ, R16.reuse, 0x4, RZ, 0xc0, !PT ;  /* 0x0000000410ff7812 */ /* 0x040fe4000786c0ff */
[C---:B------:R-:W-:Y:S02]  /*e0f0*/  LOP3.LUT P2, RZ, R16.reuse, 0x2, RZ, 0xc0, !PT ;  /* 0x0000000210ff7812 */ /* 0x040fe4000784c0ff */
[----:B------:R-:W-:Y:S02]  /*e100*/  LOP3.LUT P1, RZ, R16, 0x1, RZ, 0xc0, !PT ;  /* 0x0000000110ff7812 */ /* 0x000fe4000782c0ff */
[----:B01----:R-:W-:Y:S02]  /*e110*/  LEA R2, P0, R37, R14, 0x1 ;  /* 0x0000000e25027211 */ /* 0x003fe400078008ff */
[----:B------:R-:W-:-:S03]  /*e120*/  LEA R5, R5, UR39, 0x1 ;  /* 0x0000002705057c11 */ /* 0x000fc6000f8e08ff */
[----:B--2---:R-:W-:-:S05]  /*e130*/  IMAD.X R3, RZ, RZ, R7, P0 ;  /* 0x000000ffff037224 */ /* 0x004fca00000e0607 */
[----:B------:R-:W-:Y:S01]  /*e140*/  @!PT LDS RZ, [RZ] ;  /* 0x00000000fffff984 */ /* 0x000fe20000000800 */
[----:B------:R-:W-:Y:S01]  /*e150*/  @!PT LDS RZ, [RZ] ;  /* 0x00000000fffff984 */ /* 0x000fe20000000800 */
[----:B------:R-:W-:Y:S01]  /*e160*/  @!PT LDS RZ, [RZ] ;  /* 0x00000000fffff984 */ /* 0x000fe20000000800 */
[----:B------:R3:W-:Y:S04]  /*e170*/  LDGSTS.E.BYPASS.LTC128B.128 [R5+0x26400], desc[UR36][R2.64], !P4 ;  /* 0x2640000002057fae */ /* 0x0007e8000e101d64 */
[----:B------:R3:W-:Y:S04]  /*e180*/  LDGSTS.E.BYPASS.LTC128B.128 [R5+0x28c00], desc[UR36][R2.64+0x80], !P3 ;  /* 0x28c0008002057fae */ /* 0x0007e8000d901d64 */
[----:B------:R3:W-:Y:S04]  /*e190*/  LDGSTS.E.BYPASS.LTC128B.128 [R5+0x2b400], desc[UR36][R2.64+0x100], !P2 ;  /* 0x2b40010002057fae */ /* 0x0007e8000d101d64 */
[----:B------:R3:W-:Y:S02]  /*e1a0*/  LDGSTS.E.BYPASS.LTC128B.128 [R5+0x2dc00], desc[UR36][R2.64+0x180], !P1 ;  /* 0x2dc0018002057fae */ /* 0x0007e4000c901d64 */
.L_x_50:
[----:B------:R-:W-:Y:S05]  /*e1b0*/  BSYNC B0 ;  /* 0x0000000000007941 */ /* 0x000fea0003800000 */
.L_x_49:
[----:B------:R-:W-:Y:S01]  /*e1c0*/  NOP ;  /* 0x0000000000007918 */ /* 0x000fe20000000000 */
[----:B------:R-:W-:-:S13]  /*e1d0*/  PLOP3.LUT P0, PT, PT, PT, PT, 0x80, 0x0 ;  /* 0x000000000000781c */ /* 0x000fda0003f0f070 */
.L_x_51:
[----:B------:R-:W-:Y:S02]  /*e1e0*/  PLOP3.LUT P1, PT, P1, P0, PT, 0xa2, 0x0 ;  /* 0x000000000000781c */ /* 0x000fe40000f21472 */
[----:B------:R-:W-:-:S08]  /*e1f0*/  @P0 R2UR P1, UR4, R0 ;  /* 0x00000000000402ca */ /* 0x000fd00000020000 */
[----:B------:R-:W-:-:S05]  /*e200*/  @P0 PLOP3.LUT P0, PT, P1, PT, PT, 0x80, 0x0 ;  /* 0x000000000000081c */ /* 0x000fca0000f0f070 */
[----:B------:R-:W-:Y:S01]  /*e210*/  @!P1 SYNCS.ARRIVE.TRANS64.RED.A0T1 RZ, [UR4+0x38830], RZ ;  /* 0x038830ffffff99a7 */ /* 0x000fe20008200404 */
[----:B------:R-:W-:Y:S07]  /*e220*/  @!P1 ARRIVES.LDGSTSBAR.64.TRANSCNT [UR4+0x38830] ;  /* 0x03883000ff0099b0 */ /* 0x000fee0008000a84 */
[----:B------:R-:W-:Y:S05]  /*e230*/  @P0 BRA.U.ANY `(.L_x_51) ;  /* 0xfffffffd00e80947 */ /* 0x000fea000393ffff */
[----:B------:R-:W-:Y:S01]  /*e240*/  NOP ;  /* 0x0000000000007918 */ /* 0x000fe20000000000 */
[----:B------:R-:W-:-:S13]  /*e250*/  LOP3.LUT P2, RZ, R16, 0x100, RZ, 0xc0, !PT ;  /* 0x0000010010ff7812 */ /* 0x000fda000784c0ff */
[----:B------:R-:W-:Y:S05]  /*e260*/  @!P2 BRA `(.L_x_52) ;  /* 0x000000000004a947 */ /* 0x000fea0003800000 */
[----:B------:R-:W-:Y:S01]  /*e270*/  BPT.TRAP 0x1 ;  /* 0x000000040000795c */ /* 0x000fe20000300000 */
.L_x_52:
[----:B------:R4:W-:Y:S02]  /*e280*/  SYNCS.ARRIVE.TRANS64.A1T0 RZ, [R0+URZ+0x38830], RZ ;  /* 0x038830ff00ff79a7 */ /* 0x0009e4000810003f */
[----:B------:R-:W-:Y:S05]  /*e290*/  WARPSYNC.ALL ;  /* 0x0000000000007948 */ /* 0x000fea0003800000 */
[----:B------:R-:W-:-:S04]  /*e2a0*/  UIADD3 UR4, UR39, 0x14400, URZ ;  /* 0x0001440027047890 */ /* 0x000fc8000fffe03f */
[----:B------:R-:W-:Y:S01]  /*e2b0*/  ULOP3.LUT UP0, URZ, UR4, 0x3ff, URZ, 0xc0, !UPT ;  /* 0x000003ff043f7892 */ /* 0x000fe2000f80c03f */
[----:B------:R-:W-:Y:S05]  /*e2c0*/  BAR.SYNC.DEFER_BLOCKING 0x8, 0x180 ;  /* 0x0206000000007b1d */ /* 0x000fea0000010000 */
[----:B------:R-:W-:-:S13]  /*e2d0*/  PLOP3.LUT P0, PT, PT, PT, UP0, 0x80, 0x0 ;  /* 0x000000000000781c */ /* 0x000fda0003f0f008 */
[----:B------:R-:W-:Y:S05]  /*e2e0*/  @!P0 BRA `(.L_x_53) ;  /* 0x0000000000408947 */ /* 0x000fea0003800000 */
[----:B0--3--:R-:W-:Y:S01]  /*e2f0*/  MOV R2, 0x0 ;  /* 0x0000000000027802 */ /* 0x009fe20000000f00 */
[----:B------:R-:W-:Y:S01]  /*e300*/  ULDC.64 UR6, c[0x4][0x138] ;  /* 0x01004e0000067ab9 */ /* 0x000fe20000000a00 */
[----:B------:R-:W-:Y:S01]  /*e310*/  ULDC.64 UR8, c[0x4][0x140] ;  /* 0x0100500000087ab9 */ /* 0x000fe20000000a00 */
[----:B------:R-:W-:Y:S01]  /*e320*/  ULDC.64 UR4, c[0x4][0xb0] ;  /* 0x01002c0000047ab9 */ /* 0x000fe20000000a00 */
[----:B------:R-:W-:Y:S01]  /*e330*/  IMAD.U32 R4, RZ, RZ, UR6 ;  /* 0x00000006ff047e24 */ /* 0x000fe2000f8e00ff */
[----:B------:R-:W-:Y:S01]  /*e340*/  MOV R5, UR7 ;  /* 0x0000000700057c02 */ /* 0x000fe20008000f00 */
[----:B------:R-:W0:Y:S01]  /*e350*/  LDC.64 R2, c[0x4][R2] ;  /* 0x0100000002027b82 */ /* 0x000e220000000a00 */
[----:B------:R-:W-:Y:S01]  /*e360*/  IMAD.U32 R6, RZ, RZ, UR8 ;  /* 0x00000008ff067e24 */ /* 0x000fe2000f8e00ff */
[----:B------:R-:W-:Y:S01]  /*e370*/  MOV R10, UR4 ;  /* 0x00000004000a7c02 */ /* 0x000fe20008000f00 */
[----:B--2---:R-:W-:Y:S01]  /*e380*/  IMAD.U32 R7, RZ, RZ, UR9 ;  /* 0x00000009ff077e24 */ /* 0x004fe2000f8e00ff */
[----:B------:R-:W-:Y:S01]  /*e390*/  MOV R12, 0x1 ;  /* 0x00000001000c7802 */ /* 0x000fe20000000f00 */
[----:B------:R-:W-:-:S02]  /*e3a0*/  IMAD.U32 R11, RZ, RZ, UR5 ;  /* 0x00000005ff0b7e24 */ /* 0x000fc4000f8e00ff */
[----:B------:R-:W-:Y:S02]  /*e3b0*/  IMAD.MOV.U32 R8, RZ, RZ, 0x70 ;  /* 0x00000070ff087424 */ /* 0x000fe400078e00ff */
[----:B------:R-:W-:-:S07]  /*e3c0*/  IMAD.MOV.U32 R13, RZ, RZ, RZ ;  /* 0x000000ffff0d7224 */ /* 0x000fce00078e00ff */
[----:B------:R-:W-:-:S07]  /*e3d0*/  LEPC R20, `(.L_x_53) ;  /* 0x000000001014794e */ /* 0x000fce0000000000 */
[----:B01--4-:R-:W-:Y:S05]  /*e3e0*/  CALL.ABS.NOINC R2 ;  /* 0x0000000002007343 */ /* 0x013fea0003c00000 */
.L_x_53:
[----:B------:R1:W5:Y:S01]  /*e3f0*/  LDL R20, [R1+0x4] ;  /* 0x0000040001147983 */ /* 0x0003620000100800 */
[----:B----4-:R-:W4:Y:S01]  /*e400*/  LDC R0, c[0x0][0x448] ;  /* 0x00011200ff007b82 */ /* 0x010f220000000800 */
[----:B0--3--:R-:W-:Y:S01]  /*e410*/  IMAD.MOV R3, RZ, RZ, -R24 ;  /* 0x000000ffff037224 */ /* 0x009fe200078e0a18 */
[----:B------:R-:W-:Y:S01]  /*e420*/  ULDC UR4, c[0x0][0xc38] ;  /* 0x00030e0000047ab9 */ /* 0x000fe20000000800 */
[----:B------:R-:W-:Y:S02]  /*e430*/  SHF.R.S32.HI R6, RZ, 0x1f, R23 ;  /* 0x0000001fff067819 */ /* 0x000fe40000011417 */
[----:B------:R-:W-:Y:S01]  /*e440*/  IMAD R4, R3, UR4, R36 ;  /* 0x0000000403047c24 */ /* 0x000fe2000f8e0224 */
[----:B------:R-:W-:Y:S01]  /*e450*/  ULDC.64 UR4, c[0x0][0x2d8] ;  /* 0x0000b60000047ab9 */ /* 0x000fe20000000a00 */
[C---:B------:R-:W-:Y:S02]  /*e460*/  LOP3.LUT P2, RZ, R16.reuse, 0x4000, RZ, 0xc0, !PT ;  /* 0x0000400010ff7812 */ /* 0x040fe4000784c0ff */
[----:B------:R-:W-:-:S02]  /*e470*/  LOP3.LUT P3, RZ, R16, 0x2000, RZ, 0xc0, !PT ;  /* 0x0000200010ff7812 */ /* 0x000fc4000786c0ff */
[----:B------:R-:W-:Y:S02]  /*e480*/  SHF.L.U32 R4, R4, 0x7, RZ ;  /* 0x0000000704047819 */ /* 0x000fe400000006ff */
[C---:B------:R-:W-:Y:S02]  /*e490*/  LOP3.LUT P4, RZ, R16.reuse, 0x1000, RZ, 0xc0, !PT ;  /* 0x0000100010ff7812 */ /* 0x040fe4000788c0ff */
[----:B--2---:R-:W-:Y:S02]  /*e4a0*/  LOP3.LUT R7, R27, R4, RZ, 0xfc, !PT ;  /* 0x000000041b077212 */ /* 0x004fe400078efcff */
[----:B------:R-:W-:-:S03]  /*e4b0*/  LOP3.LUT P5, RZ, R16, 0x800, RZ, 0xc0, !PT ;  /* 0x0000080010ff7812 */ /* 0x000fc600078ac0ff */
[----:B------:R-:W-:Y:S01]  /*e4c0*/  IMAD.MOV.U32 R5, RZ, RZ, R7 ;  /* 0x000000ffff057224 */ /* 0x000fe200078e0007 */
[----:B----4-:R-:W-:-:S13]  /*e4d0*/  ISETP.NE.AND P0, PT, R0, 0x1, PT ;  /* 0x000000010000780c */ /* 0x010fda0003f05270 */
[----:B------:R-:W0:Y:S08]  /*e4e0*/  @P0 LDC R2, c[0x0][0x44c] ;  /* 0x00011300ff020b82 */ /* 0x000e300000000800 */
[----:B------:R-:W2:Y:S01]  /*e4f0*/  @P0 LDC R9, c[0x0][0x450] ;  /* 0x00011400ff090b82 */ /* 0x000ea20000000800 */
[----:B0-----:R-:W-:-:S05]  /*e500*/  @P0 IMAD.HI.U32 R2, R7, R2, RZ ;  /* 0x0000000207020227 */ /* 0x001fca00078e00ff */
[----:B--2---:R-:W-:Y:S01]  /*e510*/  @P0 SHF.R.U32.HI R5, RZ, R9, R2 ;  /* 0x00000009ff050219 */ /* 0x004fe20000011602 */
[----:B------:R-:W-:-:S04]  /*e520*/  IMAD R2, R29, UR4, RZ ;  /* 0x000000041d027c24 */ /* 0x000fc8000f8e02ff */
[C---:B------:R-:W-:Y:S02]  /*e530*/  IMAD R9, R19.reuse, UR5, R2 ;  /* 0x0000000513097c24 */ /* 0x040fe4000f8e0202 */
[----:B------:R-:W-:Y:S01]  /*e540*/  IMAD.WIDE.U32 R2, R19, UR4, RZ ;  /* 0x0000000413027c25 */ /* 0x000fe2000f8e00ff */
[----:B------:R-:W-:-:S03]  /*e550*/  ULDC.64 UR4, c[0x0][0x2e0] ;  /* 0x0000b80000047ab9 */ /* 0x000fc60000000a00 */
[----:B------:R-:W-:Y:S02]  /*e560*/  IMAD R6, R6, UR4, RZ ;  /* 0x0000000406067c24 */ /* 0x000fe4000f8e02ff */
[----:B------:R-:W-:Y:S02]  /*e570*/  IMAD.IADD R3, R3, 0x1, R9 ;  /* 0x0000000103037824 */ /* 0x000fe400078e0209 */
[----:B------:R-:W-:Y:S01]  /*e580*/  IMAD R9, R23, UR5, R6 ;  /* 0x0000000517097c24 */ /* 0x000fe2000f8e0206 */
[----:B------:R-:W-:Y:S01]  /*e590*/  IADD3 R6, -R5, RZ, RZ ;  /* 0x000000ff05067210 */ /* 0x000fe20007ffe1ff */
[----:B------:R-:W-:Y:S01]  /*e5a0*/  IMAD.WIDE.U32 R2, R23, UR4, R2 ;  /* 0x0000000417027c25 */ /* 0x000fe2000f8e0002 */
[----:B------:R-:W-:-:S03]  /*e5b0*/  ULDC.64 UR4, c[0x0][0x2d0] ;  /* 0x0000b40000047ab9 */ /* 0x000fc60000000a00 */
[----:B------:R-:W-:Y:S01]  /*e5c0*/  IMAD R7, R0, R6, R7 ;  /* 0x0000000600077224 */ /* 0x000fe200078e0207 */
[----:B------:R-:W-:Y:S01]  /*e5d0*/  SHF.R.S32.HI R0, RZ, 0x1f, R5 ;  /* 0x0000001fff007819 */ /* 0x000fe20000011405 */
[----:B------:R-:W-:-:S04]  /*e5e0*/  IMAD.IADD R3, R3, 0x1, R9 ;  /* 0x0000000103037824 */ /* 0x000fc800078e0209 */
[----:B------:R-:W-:Y:S02]  /*e5f0*/  IMAD R0, R0, UR4, RZ ;  /* 0x0000000400007c24 */ /* 0x000fe4000f8e02ff */
[----:B------:R-:W-:-:S04]  /*e600*/  IMAD.WIDE.U32 R2, R5, UR4, R2 ;  /* 0x0000000405027c25 */ /* 0x000fc8000f8e0002 */
[----:B------:R-:W-:Y:S01]  /*e610*/  IMAD R5, R5, UR5, R0 ;  /* 0x0000000505057c24 */ /* 0x000fe2000f8e0200 */
[----:B------:R-:W-:Y:S01]  /*e620*/  SHF.R.S32.HI R0, RZ, 0x1f, R7 ;  /* 0x0000001fff007819 */ /* 0x000fe20000011407 */
[----:B------:R-:W-:Y:S02]  /*e630*/  ULDC.64 UR4, c[0x0][0x2c8] ;  /* 0x0000b20000047ab9 */ /* 0x000fe40000000a00 */
[----:B------:R-:W-:Y:S02]  /*e640*/  IMAD.IADD R3, R3, 0x1, R5 ;  /* 0x0000000103037824 */ /* 0x000fe400078e0205 */
[----:B------:R-:W-:Y:S02]  /*e650*/  IMAD R0, R0, UR4, RZ ;  /* 0x0000000400007c24 */ /* 0x000fe4000f8e02ff */
[----:B------:R-:W-:-:S04]  /*e660*/  IMAD.WIDE.U32 R2, R7, UR4, R2 ;  /* 0x0000000407027c25 */ /* 0x000fc8000f8e0002 */
[----:B------:R-:W-:Y:S01]  /*e670*/  IMAD R5, R7, UR5, R0 ;  /* 0x0000000507057c24 */ /* 0x000fe2000f8e0200 */
[----:B------:R-:W-:Y:S02]  /*e680*/  ULDC.64 UR4, c[0x0][0x280] ;  /* 0x0000a00000047ab9 */ /* 0x000fe40000000a00 */
[----:B------:R-:W-:Y:S01]  /*e690*/  LEA R0, P0, R2, UR4, 0x1 ;  /* 0x0000000402007c11 */ /* 0x000fe2000f8008ff */
[----:B------:R-:W-:Y:S01]  /*e6a0*/  UMOV UR4, 0xffffffff ;  /* 0xffffffff00047882 */ /* 0x000fe20000000000 */
[----:B------:R-:W-:-:S04]  /*e6b0*/  IADD3 R5, R3, R5, RZ ;  /* 0x0000000503057210 */ /* 0x000fc80007ffe0ff */
[----:B------:R-:W-:Y:S01]  /*e6c0*/  LEA.HI.X R5, R2, UR5, R5, 0x1, P0 ;  /* 0x0000000502057c11 */ /* 0x000fe200080f0c05 */
[----:B-1----:R-:W-:Y:S06]  /*e6d0*/  BRA.DIV UR4, `(.L_x_54) ;  /* 0x0000002a04bc7947 */ /* 0x002fec000b800000 */
[----:B------:R-:W0:Y:S01]  /*e6e0*/  SHFL.IDX PT, R14, R0, RZ, 0x181f ;  /* 0x00181fff000e7589 */ /* 0x000e2200000e0000 */
[----:B------:R-:W-:-:S03]  /*e6f0*/  IMAD.IADD R4, R34, 0x1, R4 ;  /* 0x0000000122047824 */ /* 0x000fc600078e0204 */
[----:B------:R-:W1:Y:S01]  /*e700*/  SHFL.IDX PT, R2, R5, RZ, 0x181f ;  /* 0x00181fff05027589 */ /* 0x000e6200000e0000 */
[C---:B------:R-:W-:Y:S01]  /*e710*/  VIADD R7, R4.reuse, 0x10 ;  /* 0x0000001004077836 */ /* 0x040fe20000000000 */
[----:B------:R-:W-:Y:S02]  /*e720*/  ISETP.GE.AND P0, PT, R4, UR40, PT ;  /* 0x0000002804007c0c */ /* 0x000fe4000bf06270 */
[----:B------:R-:W-:Y:S11]  /*e730*/  SHFL.IDX PT, R6, R5, 0x1, 0x181f ;  /* 0x00381f0005067f89 */ /* 0x000ff600000e0000 */
[----:B0-----:R-:W-:-:S05]  /*e740*/  @!P0 LEA R14, P1, R37, R14, 0x1 ;  /* 0x0000000e250e8211 */ /* 0x001fca00078208ff */
[----:B-1----:R-:W-:Y:S01]  /*e750*/  @!P0 IMAD.X R3, RZ, RZ, R2, P1 ;  /* 0x000000ffff038224 */ /* 0x002fe200008e0602 */
[----:B------:R-:W-:Y:S02]  /*e760*/  @!P0 MOV R2, R14 ;  /* 0x0000000e00028202 */ /* 0x000fe40000000f00 */
[----:B------:R-:W0:Y:S04]  /*e770*/  SHFL.IDX PT, R14, R0, 0x1, 0x181f ;  /* 0x00381f00000e7f89 */ /* 0x000e2800000e0000 */
[----:B-----5:R-:W-:Y:S04]  /*e780*/  @!P0 LDGSTS.E.BYPASS.LTC128B.128 [R20+0x14400], desc[UR36][R2.64], !P2 ;  /* 0x1440000002148fae */ /* 0x020fe8000d101d64 */
[----:B------:R-:W-:Y:S04]  /*e790*/  @!P0 LDGSTS.E.BYPASS.LTC128B.128 [R20+0x18400], desc[UR36][R2.64+0x80], !P3 ;  /* 0x1840008002148fae */ /* 0x000fe8000d901d64 */
[----:B------:R-:W-:Y:S04]  /*e7a0*/  @!P0 LDGSTS.E.BYPASS.LTC128B.128 [R20+0x1c400], desc[UR36][R2.64+0x100], !P4 ;  /* 0x1c40010002148fae */ /* 0x000fe8000e101d64 */
[----:B------:R1:W-:Y:S01]  /*e7b0*/  @!P0 LDGSTS.E.BYPASS.LTC128B.128 [R20+0x20400], desc[UR36][R2.64+0x180], !P5 ;  /* 0x2040018002148fae */ /* 0x0003e2000e901d64 */
[----:B------:R-:W-:-:S13]  /*e7c0*/  ISETP.GE.AND P0, PT, R7, UR40, PT ;  /* 0x0000002807007c0c */ /* 0x000fda000bf06270 */
[----:B0-----:R-:W-:-:S04]  /*e7d0*/  @!P0 LEA R14, P1, R37, R14, 0x1 ;  /* 0x0000000e250e8211 */ /* 0x001fc800078208ff */
[----:B-1----:R-:W-:Y:S01]  /*e7e0*/  @!P0 MOV R2, R14 ;  /* 0x0000000e00028202 */ /* 0x002fe20000000f00 */
[----:B------:R-:W-:Y:S01]  /*e7f0*/  @!P0 IMAD.X R7, RZ, RZ, R6, P1 ;  /* 0x000000ffff078224 */ /* 0x000fe200008e0606 */
[----:B------:R-:W0:Y:S03]  /*e800*/  SHFL.IDX PT, R14, R0, 0x2, 0x181f ;  /* 0x00581f00000e7f89 */ /* 0x000e2600000e0000 */
[----:B------:R-:W-:Y:S01]  /*e810*/  @!P0 IMAD.MOV.U32 R3, RZ, RZ, R7 ;  /* 0x000000ffff038224 */ /* 0x000fe200078e0007 */
[----:B------:R-:W1:Y:S01]  /*e820*/  SHFL.IDX PT, R6, R5, 0x2, 0x181f ;  /* 0x00581f0005067f89 */ /* 0x000e6200000e0000 */
[----:B------:R-:W-:-:S03]  /*e830*/  VIADD R7, R4, 0x20 ;  /* 0x0000002004077836 */ /* 0x000fc60000000000 */
[----:B------:R-:W-:Y:S04]  /*e840*/  @!P0 LDGSTS.E.BYPASS.LTC128B.128 [R20+0x14c00], desc[UR36][R2.64], !P2 ;  /* 0x14c0000002148fae */ /* 0x000fe8000d101d64 */
[----:B------:R-:W-:Y:S04]  /*e850*/  @!P0 LDGSTS.E.BYPASS.LTC128B.128 [R20+0x18c00], desc[UR36][R2.64+0x80], !P3 ;  /* 0x18c0008002148fae */ /* 0x000fe8000d901d64 */
[----:B------:R-:W-:Y:S04]  /*e860*/  @!P0 LDGSTS.E.BYPASS.LTC128B.128 [R20+0x1cc00], desc[UR36][R2.64+0x100], !P4 ;  /* 0x1cc0010002148fae */ /* 0x000fe8000e101d64 */
[----:B------:R2:W-:Y:S01]  /*e870*/  @!P0 LDGSTS.E.BYPASS.LTC128B.128 [R20+0x20c00], desc[UR36][R2.64+0x180], !P5 ;  /* 0x20c0018002148fae */ /* 0x0005e2000e901d64 */
[----:B------:R-:W-:-:S13]  /*e880*/  ISETP.GE.AND P0, PT, R7, UR40, PT ;  /* 0x0000002807007c0c */ /* 0x000fda000bf06270 */
[----:B0-----:R-:W-:-:S04]  /*e890*/  @!P0 LEA R14, P1, R37, R14, 0x1 ;  /* 0x0000000e250e8211 */ /* 0x001fc800078208ff */
[----:B-1----:R-:W-:Y:S01]  /*e8a0*/  @!P0 IADD3.X R7, RZ, R6, RZ, P1, !PT ;  /* 0x00000006ff078210 */ /* 0x002fe20000ffe4ff */
[----:B--2---:R-:W-:Y:S01]  /*e8b0*/  @!P0 IMAD.MOV.U32 R2, RZ, RZ, R14 ;  /* 0x000000ffff028224 */ /* 0x004fe200078e000e */
[----:B------:R-:W-:Y:S03]  /*e8c0*/  SHFL.IDX PT, R6, R5, 0x3, 0x181f ;  /* 0x00781f0005067f89 */ /* 0x000fe600000e0000 */
[----:B------:R-:W-:Y:S01]  /*e8d0*/  @!P0 IMAD.MOV.U32 R3, RZ, RZ, R7 ;  /* 0x000000ffff038224 */ /* 0x000fe200078e0007 */
[----:B------:R-:W0:Y:S01]  /*e8e0*/  SHFL.IDX PT, R14, R0, 0x3, 0x181f ;  /* 0x00781f00000e7f89 */ /* 0x000e2200000e0000 */
[----:B------:R-:W-:-:S03]  /*e8f0*/  IADD3 R7, R4, 0x30, RZ ;  /* 0x0000003004077810 */ /* 0x000fc60007ffe0ff */
[----:B------:R-:W-:Y:S04]  /*e900*/  @!P0 LDGSTS.E.BYPASS.LTC128B.128 [R20+0x15400], desc[UR36][R2.64], !P2 ;  /* 0x1540000002148fae */ /* 0x000fe8000d101d64 */
[----:B------:R-:W-:Y:S04]  /*e910*/  @!P0 LDGSTS.E.BYPASS.LTC128B.128 [R20+0x19400], desc[UR36][R2.64+0x80], !P3 ;  /* 0x1940008002148fae */ /* 0x000fe8000d901d64 */
[----:B------:R-:W-:Y:S04]  /*e920*/  @!P0 LDGSTS.E.BYPASS.LTC128B.128 [R20+0x1d400], desc[UR36][R2.64+0x100], !P4 ;  /* 0x1d40010002148fae */ /* 0x000fe8000e101d64 */
[----:B------:R1:W-:Y:S01]  /*e930*/  @!P0 LDGSTS.E.BYPASS.LTC128B.128 [R20+0x21400], desc[UR36][R2.64+0x180], !P5 ;  /* 0x2140018002148fae */ /* 0x0003e2000e901d64 */
[----:B------:R-:W-:-:S13]  /*e940*/  ISETP.GE.AND P0, PT, R7, UR40, PT ;  /* 0x0000002807007c0c */ /* 0x000fda000bf06270 */
[----:B0-----:R-:W-:-:S05]  /*e950*/  @!P0 LEA R14, P1, R37, R14, 0x1 ;  /* 0x0000000e250e8211 */ /* 0x001fca00078208ff */
[----:B------:R-:W-:Y:S02]  /*e960*/  @!P0 IMAD.X R7, RZ, RZ, R6, P1 ;  /* 0x000000ffff078224 */ /* 0x000fe400008e0606 */
[----:B-1----:R-:W-:Y:S01]  /*e970*/  @!P0 IMAD.MOV.U32 R2, RZ, RZ, R14 ;  /* 0x000000ffff028224 */ /* 0x002fe200078e000e */
[----:B------:R-:W-:Y:S02]  /*e980*/  SHFL.IDX PT, R6, R5, 0x4, 0x181f ;  /* 0x00981f0005067f89 */ /* 0x000fe400000e0000 */
[----:B------:R-:W-:Y:S01]  /*e990*/  @!P0 MOV R3, R7 ;  /* 0x0000000700038202 */ /* 0x000fe20000000f00 */
[----:B------:R-:W-:Y:S01]  /*e9a0*/  VIADD R7, R4, 0x40 ;  /* 0x0000004004077836 */ /* 0x000fe20000000000 */
[----:B------:R-:W0:Y:S04]  /*e9b0*/  SHFL.IDX PT, R14, R0, 0x4, 0x181f ;  /* 0x00981f00000e7f89 */ /* 0x000e2800000e0000 */
[----:B------:R-:W-:Y:S04]  /*e9c0*/  @!P0 LDGSTS.E.BYPASS.LTC128B.128 [R20+0x15c00], desc[UR36][R2.64], !P2 ;  /* 0x15c0000002148fae */ /* 0x000fe8000d101d64 */
        /* <DEDUP_REMOVED lines=31> */
[----:B------:R0:W1:Y:S02]  /*ebc0*/  SHFL.IDX PT, R6, R5, 0x7, 0x181f ;  /* 0x00f81f0005067f89 */ /* 0x00006400000e0000 */
[----:B------:R-:W-:Y:S02]  /*ebd0*/  @!P0 MOV R3, R7 ;  /* 0x0000000700038202 */ /* 0x000fe40000000f00 */
[----:B------:R0:W2:Y:S04]  /*ebe0*/  SHFL.IDX PT, R14, R0, 0x7, 0x181f ;  /* 0x00f81f00000e7f89 */ /* 0x0000a800000e0000 */
[----:B------:R0:W-:Y:S04]  /*ebf0*/  @!P0 LDGSTS.E.BYPASS.LTC128B.128 [R20+0x17400], desc[UR36][R2.64], !P2 ;  /* 0x1740000002148fae */ /* 0x0001e8000d101d64 */
[----:B------:R0:W-:Y:S04]  /*ec00*/  @!P0 LDGSTS.E.BYPASS.LTC128B.128 [R20+0x1b400], desc[UR36][R2.64+0x80], !P3 ;  /* 0x1b40008002148fae */ /* 0x0001e8000d901d64 */
[----:B------:R0:W-:Y:S04]  /*ec10*/  @!P0 LDGSTS.E.BYPASS.LTC128B.128 [R20+0x1f400], desc[UR36][R2.64+0x100], !P4 ;  /* 0x1f40010002148fae */ /* 0x0001e8000e101d64 */
[----:B------:R0:W-:Y:S02]  /*ec20*/  @!P0 LDGSTS.E.BYPASS.LTC128B.128 [R20+0x23400], desc[UR36][R2.64+0x180], !P5 ;  /* 0x2340018002148fae */ /* 0x0001e4000e901d64 */
.L_x_124:
[----:B0-----:R-:W3:Y:S01]  /*ec30*/  LDL R0, [R1] ;  /* 0x0000000001007983 */ /* 0x001ee20000100800 */
[----:B------:R-:W-:-:S05]  /*ec40*/  VIADD R4, R4, 0x70 ;  /* 0x0000007004047836 */ /* 0x000fca0000000000 */
[----:B------:R-:W-:-:S13]  /*ec50*/  ISETP.GE.AND P0, PT, R4, UR40, PT ;  /* 0x0000002804007c0c */ /* 0x000fda000bf06270 */
[----:B--2---:R-:W-:-:S05]  /*ec60*/  @!P0 LEA R2, P1, R37, R14, 0x1 ;  /* 0x0000000e25028211 */ /* 0x004fca00078208ff */
[----:B-1----:R-:W-:-:S05]  /*ec70*/  @!P0 IMAD.X R3, RZ, RZ, R6, P1 ;  /* 0x000000ffff038224 */ /* 0x002fca00008e0606 */
[----:B------:R-:W-:Y:S01]  /*ec80*/  @!PT LDS RZ, [RZ] ;  /* 0x00000000fffff984 */ /* 0x000fe20000000800 */
[----:B------:R-:W-:Y:S01]  /*ec90*/  @!PT LDS RZ, [RZ] ;  /* 0x00000000fffff984 */ /* 0x000fe20000000800 */
[----:B------:R-:W-:Y:S01]  /*eca0*/  @!PT LDS RZ, [RZ] ;  /* 0x00000000fffff984 */ /* 0x000fe20000000800 */
[----:B------:R0:W-:Y:S04]  /*ecb0*/  @!P0 LDGSTS.E.BYPASS.LTC128B.128 [R20+0x17c00], desc[UR36][R2.64], !P2 ;  /* 0x17c0000002148fae */ /* 0x0001e8000d101d64 */
[----:B------:R0:W-:Y:S04]  /*ecc0*/  @!P0 LDGSTS.E.BYPASS.LTC128B.128 [R20+0x1bc00], desc[UR36][R2.64+0x80], !P3 ;  /* 0x1bc0008002148fae */ /* 0x0001e8000d901d64 */
[----:B------:R0:W-:Y:S04]  /*ecd0*/  @!P0 LDGSTS.E.BYPASS.LTC128B.128 [R20+0x1fc00], desc[UR36][R2.64+0x100], !P4 ;  /* 0x1fc0010002148fae */ /* 0x0001e8000e101d64 */
[----:B------:R0:W-:Y:S01]  /*ece0*/  @!P0 LDGSTS.E.BYPASS.LTC128B.128 [R20+0x23c00], desc[UR36][R2.64+0x180], !P5 ;  /* 0x23c0018002148fae */ /* 0x0001e2000e901d64 */
[----:B------:R-:W-:Y:S01]  /*ecf0*/  NOP ;  /* 0x0000000000007918 */ /* 0x000fe20000000000 */
[----:B------:R-:W-:Y:S02]  /*ed00*/  SYNCS.ARRIVE.TRANS64.RED.A0T1 RZ, [UR39+0x38800], RZ ;  /* 0x038800ffffff79a7 */ /* 0x000fe40008200427 */
[----:B------:R-:W-:Y:S01]  /*ed10*/  ARRIVES.LDGSTSBAR.64.TRANSCNT [UR39+0x38800] ;  /* 0x03880000ff0079b0 */ /* 0x000fe20008000aa7 */
[----:B---3--:R-:W-:-:S04]  /*ed20*/  LOP3.LUT R0, R0, 0x1, RZ, 0xc, !PT ;  /* 0x0000000100007812 */ /* 0x008fc800078e0cff */
[----:B------:R-:W-:Y:S01]  /*ed30*/  SHF.L.U32 R0, R0, 0x1f, RZ ;  /* 0x0000001f00007819 */ /* 0x000fe200000006ff */
[----:B------:R-:W-:Y:S01]  /*ed40*/  NOP ;  /* 0x0000000000007918 */ /* 0x000fe20000000000 */
[----:B------:R-:W-:Y:S01]  /*ed50*/  SYNCS.ARRIVE.TRANS64.A1T0 RZ, [UR39+0x38800], RZ ;  /* 0x038800ffffff79a7 */ /* 0x000fe20008100027 */
[----:B------:R-:W-:Y:S01]  /*ed60*/  BSSY B0, `(.L_x_55) ;  /* 0x0000003000007945 */ /* 0x000fe20003800000 */
[----:B------:R-:W1:Y:S03]  /*ed70*/  SYNCS.PHASECHK.TRANS64.TRYWAIT P0, [UR39+0x38820], R0 ;  /* 0x03882000ff0075a7 */ /* 0x000e660008000167 */
[----:B01----:R-:W-:Y:S05]  /*ed80*/  @!P0 BRA `(.L_x_56) ;  /* 0x0000002c00c48947 */ /* 0x003fea0003800000 */
.L_x_125:
[----:B------:R-:W-:Y:S05]  /*ed90*/  BSYNC B0 ;  /* 0x0000000000007941 */ /* 0x000fea0003800000 */
.L_x_55:
[----:B------:R-:W-:Y:S01]  /*eda0*/  UISETP.GE.AND UP0, UPT, UR38, 0x51, UPT ;  /* 0x000000512600788c */ /* 0x000fe2000bf06270 */
[----:B------:R-:W-:-:S05]  /*edb0*/  MOV R8, UR44 ;  /* 0x0000002c00087c02 */ /* 0x000fca0008000f00 */
[----:B------:R-:W-:-:S13]  /*edc0*/  PLOP3.LUT P0, PT, PT, PT, UP0, 0x40, 0x0 ;  /* 0x000000000000781c */ /* 0x000fda0003f0e808 */
[----:B------:R-:W-:Y:S05]  /*edd0*/  @P0 BRA `(.L_x_57) ;  /* 0x0000000c00e80947 */ /* 0x000fea0003800000 */
[----:B------:R-:W-:Y:S01]  /*ede0*/  BSSY B0, `(.L_x_57) ;  /* 0x00000f9000007945 */ /* 0x000fe20003800000 */
[----:B------:R-:W-:Y:S01]  /*edf0*/  IMAD.MOV.U32 R10, RZ, RZ, R25 ;  /* 0x000000ffff0a7224 */ /* 0x000fe200078e0019 */
[----:B0-----:R-:W-:Y:S01]  /*ee00*/  MOV R0, UR41 ;  /* 0x0000002900007c02 */ /* 0x001fe20008000f00 */
[----:B------:R-:W-:Y:S02]  /*ee10*/  IMAD.MOV.U32 R6, RZ, RZ, R22 ;  /* 0x000000ffff067224 */ /* 0x000fe400078e0016 */
[----:B------:R-:W-:-:S07]  /*ee20*/  IMAD.U32 R28, RZ, RZ, UR44 ;  /* 0x0000002cff1c7e24 */ /* 0x000fce000f8e00ff */
.L_x_70:
[----:B------:R-:W0:Y:S01]  /*ee30*/  LDC R2, c[0x0][0x430] ;  /* 0x00010c00ff027b82 */ /* 0x000e220000000800 */
[----:B------:R-:W-:Y:S02]  /*ee40*/  ISETP.GT.U32.AND P0, PT, R27, 0x4f, PT ;  /* 0x0000004f1b00780c */ /* 0x000fe40003f04070 */
[----:B------:R-:W-:Y:S01]  /*ee50*/  LOP3.LUT P2, RZ, R16, 0x100, RZ, 0xc0, !PT ;  /* 0x0000010010ff7812 */ /* 0x000fe2000784c0ff */
[----:B------:R-:W-:Y:S01]  /*ee60*/  VIADD R22, R6, 0x1 ;  /* 0x0000000106167836 */ /* 0x000fe20000000000 */
[----:B------:R-:W-:-:S09]  /*ee70*/  ULDC UR4, c[0x0][0x430] ;  /* 0x00010c0000047ab9 */ /* 0x000fd20000000800 */
[----:B------:R-:W1:Y:S01]  /*ee80*/  @!P0 LDC.64 R4, c[0x0][0x428] ;  /* 0x00010a00ff048b82 */ /* 0x000e620000000a00 */
[----:B0-----:R-:W-:Y:S01]  /*ee90*/  ISETP.NE.AND P1, PT, R2, 0x1, PT ;  /* 0x000000010200780c */ /* 0x001fe20003f25270 */
[----:B------:R-:W-:-:S04]  /*eea0*/  IMAD R2, R0, 0x50, R31 ;  /* 0x0000005000027824 */ /* 0x000fc800078e021f */
[----:B------:R-:W-:-:S05]  /*eeb0*/  IMAD.IADD R7, R27, 0x1, R2 ;  /* 0x000000011b077824 */ /* 0x000fca00078e0202 */
[----:B------:R-:W-:-:S03]  /*eec0*/  MOV R11, R7 ;  /* 0x00000007000b7202 */ /* 0x000fc60000000f00 */
[----:B------:R-:W0:Y:S08]  /*eed0*/  @P1 LDC R8, c[0x0][0x434] ;  /* 0x00010d00ff081b82 */ /* 0x000e300000000800 */
[----:B------:R-:W2:Y:S01]  /*eee0*/  @P1 LDC R3, c[0x0][0x438] ;  /* 0x00010e00ff031b82 */ /* 0x000ea20000000800 */
[----:B0-----:R-:W-:-:S07]  /*eef0*/  @P1 IMAD.HI.U32 R2, R7, R8, RZ ;  /* 0x0000000807021227 */ /* 0x001fce00078e00ff */
[----:B------:R-:W0:Y:S01]  /*ef00*/  @!P0 LDC.64 R8, c[0x0][0x418] ;  /* 0x00010600ff088b82 */ /* 0x000e220000000a00 */
[----:B--2---:R-:W-:Y:S01]  /*ef10*/  @P1 SHF.R.U32.HI R11, RZ, R3, R2 ;  /* 0x00000003ff0b1219 */ /* 0x004fe20000011602 */
[----:B-1----:R-:W-:-:S03]  /*ef20*/  @!P0 IMAD R2, R32, R4, RZ ;  /* 0x0000000420028224 */ /* 0x002fc600078e02ff */
[--C-:B------:R-:W-:Y:S01]  /*ef30*/  @!P0 SHF.R.S32.HI R3, RZ, 0x1f, R11.reuse ;  /* 0x0000001fff038819 */ /* 0x100fe2000001140b */
[----:B------:R-:W-:Y:S02]  /*ef40*/  @!P0 IMAD R5, R30, R5, R2 ;  /* 0x000000051e058224 */ /* 0x000fe400078e0202 */
[----:B------:R-:W-:-:S04]  /*ef50*/  @!P0 IMAD.MOV.U32 R2, RZ, RZ, R11 ;  /* 0x000000ffff028224 */ /* 0x000fc800078e000b */
[----:B------:R-:W-:Y:S01]  /*ef60*/  @!P0 IMAD.WIDE.U32 R2, R30, R4, R2 ;  /* 0x000000041e028225 */ /* 0x000fe200078e0002 */
[----:B------:R-:W-:-:S03]  /*ef70*/  MOV R4, RZ ;  /* 0x000000ff00047202 */ /* 0x000fc60000000f00 */
[----:B------:R-:W-:Y:S01]  /*ef80*/  @!P0 IMAD.IADD R3, R5, 0x1, R3 ;  /* 0x0000000105038824 */ /* 0x000fe200078e0203 */
[----:B0-----:R-:W-:-:S04]  /*ef90*/  @!P0 LEA R8, P1, R2, R8, 0x2 ;  /* 0x0000000802088211 */ /* 0x001fc800078210ff */
[----:B------:R-:W-:Y:S01]  /*efa0*/  @!P0 LEA.HI.X R9, R2, R9, R3, 0x2, P1 ;  /* 0x0000000902098211 */ /* 0x000fe200008f1403 */
[----:B------:R-:W-:-:S04]  /*efb0*/  IMAD.MOV R2, RZ, RZ, -R11 ;  /* 0x000000ffff027224 */ /* 0x000fc800078e0a0b */
[----:B------:R0:W5:Y:S01]  /*efc0*/  @!P0 LDG.E R4, desc[UR36][R8.64] ;  /* 0x0000002408048981 */ /* 0x000162000c1e1900 */
[----:B------:R-:W-:Y:S01]  /*efd0*/  ISETP.NE.AND P0, PT, R22, 0x2, PT ;  /* 0x000000021600780c */ /* 0x000fe20003f05270 */
[----:B------:R-:W-:-:S03]  /*efe0*/  IMAD R5, R2, UR4, R7 ;  /* 0x0000000402057c24 */ /* 0x000fc6000f8e0207 */
[----:B------:R-:W-:Y:S02]  /*eff0*/  SEL R25, RZ, 0x1, P0 ;  /* 0x00000001ff197807 */ /* 0x000fe40000000000 */
[----:B------:R-:W-:Y:S02]  /*f000*/  SEL R22, R22, RZ, P0 ;  /* 0x000000ff16167207 */ /* 0x000fe40000000000 */
[----:B------:R-:W-:Y:S02]  /*f010*/  LOP3.LUT R25, R10, R25, RZ, 0x3c, !PT ;  /* 0x000000190a197212 */ /* 0x000fe400078e3cff */
[----:B0-----:R-:W-:Y:S01]  /*f020*/  MOV R8, R0 ;  /* 0x0000000000087202 */ /* 0x001fe20000000f00 */
[----:B------:R-:W-:Y:S06]  /*f030*/  @!P2 BRA `(.L_x_58) ;  /* 0x000000000004a947 */ /* 0x000fec0003800000 */
[----:B------:R-:W-:Y:S01]  /*f040*/  BPT.TRAP 0x1 ;  /* 0x000000040000795c */ /* 0x000fe20000300000 */
.L_x_58:
[----:B------:R-:W-:Y:S01]  /*f050*/  LEA R7, R22, UR39, 0x3 ;  /* 0x0000002716077c11 */ /* 0x000fe2000f8e18ff */
[----:B------:R-:W-:Y:S01]  /*f060*/  BSSY B1, `(.L_x_59) ;  /* 0x0000004000017945 */ /* 0x000fe20003800000 */
[----:B------:R-:W-:-:S04]  /*f070*/  SHF.L.U32 R0, R25, 0x1f, RZ ;  /* 0x0000001f19007819 */ /* 0x000fc800000006ff */
[----:B------:R-:W0:Y:S02]  /*f080*/  SYNCS.PHASECHK.TRANS64.TRYWAIT P0, [R7+URZ+0x38840], R0 ;  /* 0x03884000070075a7 */ /* 0x000e24000800017f */
[----:B0-----:R-:W-:Y:S05]  /*f090*/  @!P0 BRA `(.L_x_60) ;  /* 0x0000002c00188947 */ /* 0x001fea0003800000 */
.L_x_126:
[----:B------:R-:W-:Y:S05]  /*f0a0*/  BSYNC B1 ;  /* 0x0000000000017941 */ /* 0x000fea0003800000 */
.L_x_59:
[----:B------:R-:W-:Y:S01]  /*f0b0*/  SHF.R.S32.HI R21, RZ, 0x1f, R5 ;  /* 0x0000001fff157819 */ /* 0x000fe20000011405 */
[----:B------:R-:W-:Y:S01]  /*f0c0*/  ULDC.64 UR4, c[0x0][0x300] ;  /* 0x0000c00000047ab9 */ /* 0x000fe20000000a00 */
[----:B-----5:R-:W-:Y:S01]  /*f0d0*/  SHF.R.S32.HI R24, RZ, 0x1f, R4 ;  /* 0x0000001fff187819 */ /* 0x020fe20000011404 */
[----:B------:R-:W-:Y:S01]  /*f0e0*/  IMAD.WIDE.U32 R2, R5, UR4, RZ ;  /* 0x0000000405027c25 */ /* 0x000fe2000f8e00ff */
[C---:B------:R-:W-:Y:S02]  /*f0f0*/  LOP3.LUT P4, RZ, R16.reuse, 0x8, RZ, 0xc0, !PT ;  /* 0x0000000810ff7812 */ /* 0x040fe4000788c0ff */
[C---:B------:R-:W-:Y:S01]  /*f100*/  LOP3.LUT P3, RZ, R16.reuse, 0x4, RZ, 0xc0, !PT ;  /* 0x0000000410ff7812 */ /* 0x040fe2000786c0ff */
[----:B0-----:R-:W-:Y:S01]  /*f110*/  IMAD R0, R21, UR4, RZ ;  /* 0x0000000415007c24 */ /* 0x001fe2000f8e02ff */
[----:B------:R-:W-:Y:S01]  /*f120*/  LOP3.LUT P2, RZ, R16, 0x2, RZ, 0xc0, !PT ;  /* 0x0000000210ff7812 */ /* 0x000fe2000784c0ff */
[----:B------:R-:W-:Y:S01]  /*f130*/  IMAD R20, R22, 0x5000, R26 ;  /* 0x0000500016147824 */ /* 0x000fe200078e021a */
[----:B------:R-:W-:Y:S01]  /*f140*/  LOP3.LUT P1, RZ, R16, 0x1, RZ, 0xc0, !PT ;  /* 0x0000000110ff7812 */ /* 0x000fe2000782c0ff */
        /* <DEDUP_REMOVED lines=8> */
[----:B------:R-:W-:Y:S02]  /*f1d0*/  IMAD.IADD R3, R3, 0x1, R9 ;  /* 0x0000000103037824 */ /* 0x000fe400078e0209 */
[C---:B------:R-:W-:Y:S02]  /*f1e0*/  IMAD R23, R19.reuse, UR5, R0 ;  /* 0x0000000513177c24 */ /* 0x040fe4000f8e0200 */
[----:B------:R-:W-:Y:S01]  /*f1f0*/  IMAD.WIDE.U32 R2, R19, UR4, R2 ;  /* 0x0000000413027c25 */ /* 0x000fe2000f8e0002 */
[----:B------:R-:W-:-:S04]  /*f200*/  ULDC.64 UR4, c[0x0][0x2e8] ;  /* 0x0000ba0000047ab9 */ /* 0x000fc80000000a00 */
[----:B------:R-:W-:Y:S02]  /*f210*/  IADD3 R23, R23, R3, RZ ;  /* 0x0000000317177210 */ /* 0x000fe40007ffe0ff */
[----:B------:R-:W-:Y:S01]  /*f220*/  LEA R9, P0, R2, UR4, 0x1 ;  /* 0x0000000402097c11 */ /* 0x000fe2000f8008ff */
[----:B------:R-:W-:-:S03]  /*f230*/  UMOV UR4, 0xffffffff ;  /* 0xffffffff00047882 */ /* 0x000fc60000000000 */
[----:B------:R-:W-:Y:S01]  /*f240*/  LEA.HI.X R23, R2, UR5, R23, 0x1, P0 ;  /* 0x0000000502177c11 */ /* 0x000fe200080f0c17 */
[----:B------:R-:W-:Y:S08]  /*f250*/  BRA.DIV UR4, `(.L_x_61) ;  /* 0x0000002a04bc7947 */ /* 0x000ff0000b800000 */
[----:B------:R-:W0:Y:S01]  /*f260*/  SHFL.IDX PT, R14, R9, RZ, 0x181f ;  /* 0x00181fff090e7589 */ /* 0x000e2200000e0000 */
[----:B------:R-:W-:Y:S01]  /*f270*/  IMAD.SHL.U32 R0, R37, 0x2, RZ ;  /* 0x0000000225007824 */ /* 0x000fe200078e00ff */
[----:B------:R-:W-:Y:S02]  /*f280*/  LEA R20, R20, UR39, 0x1 ;  /* 0x0000002714147c11 */ /* 0x000fe4000f8e08ff */
[----:B------:R-:W1:Y:S04]  /*f290*/  SHFL.IDX PT, R3, R23, RZ, 0x181f ;  /* 0x00181fff17037589 */ /* 0x000e6800000e0000 */
[----:B------:R-:W-:Y:S01]  /*f2a0*/  SHFL.IDX PT, R35, R23, 0x1, 0x181f ;  /* 0x00381f0017237f89 */ /* 0x000fe200000e0000 */
[----:B0-----:R-:W-:-:S03]  /*f2b0*/  IADD3 R2, P0, R14, R0, RZ ;  /* 0x000000000e027210 */ /* 0x001fc60007f1e0ff */
[----:B------:R-:W0:Y:S02]  /*f2c0*/  SHFL.IDX PT, R14, R9, 0x1, 0x181f ;  /* 0x00381f00090e7f89 */ /* 0x000e2400000e0000 */
[----:B-1----:R-:W-:-:S05]  /*f2d0*/  IMAD.X R3, RZ, RZ, R3, P0 ;  /* 0x000000ffff037224 */ /* 0x002fca00000e0603 */
[----:B------:R-:W-:Y:S04]  /*f2e0*/  LDGSTS.E.BYPASS.LTC128B.128 [R20+0x24400], desc[UR36][R2.64], !P4 ;  /* 0x2440000002147fae */ /* 0x000fe8000e101d64 */
[----:B------:R-:W-:Y:S04]  /*f2f0*/  LDGSTS.E.BYPASS.LTC128B.128 [R20+0x26c00], desc[UR36][R2.64+0x80], !P3 ;  /* 0x26c0008002147fae */ /* 0x000fe8000d901d64 */
[----:B------:R-:W-:Y:S04]  /*f300*/  LDGSTS.E.BYPASS.LTC128B.128 [R20+0x29400], desc[UR36][R2.64+0x100], !P2 ;  /* 0x2940010002147fae */ /* 0x000fe8000d101d64 */
[----:B------:R0:W-:Y:S02]  /*f310*/  LDGSTS.E.BYPASS.LTC128B.128 [R20+0x2bc00], desc[UR36][R2.64+0x180], !P1 ;  /* 0x2bc0018002147fae */ /* 0x0001e4000c901d64 */
[----:B0-----:R-:W-:-:S02]  /*f320*/  IADD3 R2, P0, R14, R0, RZ ;  /* 0x000000000e027210 */ /* 0x001fc40007f1e0ff */
[----:B------:R-:W0:Y:S02]  /*f330*/  SHFL.IDX PT, R14, R9, 0x2, 0x181f ;  /* 0x00581f00090e7f89 */ /* 0x000e2400000e0000 */
[----:B------:R-:W-:Y:S02]  /*f340*/  IADD3.X R3, RZ, R35, RZ, P0, !PT ;  /* 0x00000023ff037210 */ /* 0x000fe400007fe4ff */
[----:B------:R-:W1:Y:S04]  /*f350*/  SHFL.IDX PT, R35, R23, 0x2, 0x181f ;  /* 0x00581f0017237f89 */ /* 0x000e6800000e0000 */
[----:B------:R-:W-:Y:S04]  /*f360*/  LDGSTS.E.BYPASS.LTC128B.128 [R20+0x24c00], desc[UR36][R2.64], !P4 ;  /* 0x24c0000002147fae */ /* 0x000fe8000e101d64 */
[----:B------:R-:W-:Y:S04]  /*f370*/  LDGSTS.E.BYPASS.LTC128B.128 [R20+0x27400], desc[UR36][R2.64+0x80], !P3 ;  /* 0x2740008002147fae */ /* 0x000fe8000d901d64 */
[----:B------:R-:W-:Y:S04]  /*f380*/  LDGSTS.E.BYPASS.LTC128B.128 [R20+0x29c00], desc[UR36][R2.64+0x100], !P2 ;  /* 0x29c0010002147fae */ /* 0x000fe8000d101d64 */
[----:B------:R0:W-:Y:S02]  /*f390*/  LDGSTS.E.BYPASS.LTC128B.128 [R20+0x2c400], desc[UR36][R2.64+0x180], !P1 ;  /* 0x2c40018002147fae */ /* 0x0001e4000c901d64 */
[----:B0-----:R-:W-:-:S02]  /*f3a0*/  IADD3 R2, P0, R14, R0, RZ ;  /* 0x000000000e027210 */ /* 0x001fc40007f1e0ff */
[----:B------:R-:W0:Y:S03]  /*f3b0*/  SHFL.IDX PT, R14, R9, 0x3, 0x181f ;  /* 0x00781f00090e7f89 */ /* 0x000e2600000e0000 */
[----:B-1----:R-:W-:Y:S02]  /*f3c0*/  IMAD.X R3, RZ, RZ, R35, P0 ;  /* 0x000000ffff037224 */ /* 0x002fe400000e0623 */
[----:B------:R-:W1:Y:S04]  /*f3d0*/  SHFL.IDX PT, R35, R23, 0x3, 0x181f ;  /* 0x00781f0017237f89 */ /* 0x000e6800000e0000 */
[----:B------:R-:W-:Y:S04]  /*f3e0*/  LDGSTS.E.BYPASS.LTC128B.128 [R20+0x25400], desc[UR36][R2.64], !P4 ;  /* 0x2540000002147fae */ /* 0x000fe8000e101d64 */
[----:B------:R-:W-:Y:S04]  /*f3f0*/  LDGSTS.E.BYPASS.LTC128B.128 [R20+0x27c00], desc[UR36][R2.64+0x80], !P3 ;  /* 0x27c0008002147fae */ /* 0x000fe8000d901d64 */
[----:B------:R-:W-:Y:S04]  /*f400*/  LDGSTS.E.BYPASS.LTC128B.128 [R20+0x2a400], desc[UR36][R2.64+0x100], !P2 ;  /* 0x2a40010002147fae */ /* 0x000fe8000d101d64 */
[----:B------:R0:W-:Y:S02]  /*f410*/  LDGSTS.E.BYPASS.LTC128B.128 [R20+0x2cc00], desc[UR36][R2.64+0x180], !P1 ;  /* 0x2cc0018002147fae */ /* 0x0001e4000c901d64 */
[----:B0-----:R-:W-:-:S02]  /*f420*/  IADD3 R2, P0, R14, R0, RZ ;  /* 0x000000000e027210 */ /* 0x001fc40007f1e0ff */
[----:B------:R0:W2:Y:S03]  /*f430*/  SHFL.IDX PT, R14, R9, 0x4, 0x181f ;  /* 0x00981f00090e7f89 */ /* 0x0000a600000e0000 */
[----:B-1----:R-:W-:Y:S02]  /*f440*/  IMAD.X R3, RZ, RZ, R35, P0 ;  /* 0x000000ffff037224 */ /* 0x002fe400000e0623 */
[----:B------:R0:W1:Y:S04]  /*f450*/  SHFL.IDX PT, R35, R23, 0x4, 0x181f ;  /* 0x00981f0017237f89 */ /* 0x00006800000e0000 */
[----:B------:R0:W-:Y:S04]  /*f460*/  LDGSTS.E.BYPASS.LTC128B.128 [R20+0x25c00], desc[UR36][R2.64], !P4 ;  /* 0x25c0000002147fae */ /* 0x0001e8000e101d64 */
[----:B------:R0:W-:Y:S04]  /*f470*/  LDGSTS.E.BYPASS.LTC128B.128 [R20+0x28400], desc[UR36][R2.64+0x80], !P3 ;  /* 0x2840008002147fae */ /* 0x0001e8000d901d64 */
[----:B------:R0:W-:Y:S04]  /*f480*/  LDGSTS.E.BYPASS.LTC128B.128 [R20+0x2ac00], desc[UR36][R2.64+0x100], !P2 ;  /* 0x2ac0010002147fae */ /* 0x0001e8000d101d64 */
[----:B------:R0:W-:Y:S02]  /*f490*/  LDGSTS.E.BYPASS.LTC128B.128 [R20+0x2d400], desc[UR36][R2.64+0x180], !P1 ;  /* 0x2d40018002147fae */ /* 0x0001e4000c901d64 */
.L_x_138:
[----:B0-2---:R-:W-:-:S04]  /*f4a0*/  IADD3 R2, P0, R14, R0, RZ ;  /* 0x000000000e027210 */ /* 0x005fc80007f1e0ff */
[----:B-1----:R-:W-:Y:S02]  /*f4b0*/  IADD3.X R3, RZ, R35, RZ, P0, !PT ;  /* 0x00000023ff037210 */ /* 0x002fe400007fe4ff */
[----:B------:R-:W-:-:S03]  /*f4c0*/  PLOP3.LUT P0, PT, PT, PT, PT, 0x80, 0x0 ;  /* 0x000000000000781c */ /* 0x000fc60003f0f070 */
[----:B------:R-:W-:Y:S01]  /*f4d0*/  @!PT LDS RZ, [RZ] ;  /* 0x00000000fffff984 */ /* 0x000fe20000000800 */
[----:B------:R-:W-:Y:S01]  /*f4e0*/  @!PT LDS RZ, [RZ] ;  /* 0x00000000fffff984 */ /* 0x000fe20000000800 */
[----:B------:R-:W-:Y:S01]  /*f4f0*/  @!PT LDS RZ, [RZ] ;  /* 0x00000000fffff984 */ /* 0x000fe20000000800 */
[----:B------:R0:W-:Y:S04]  /*f500*/  LDGSTS.E.BYPASS.LTC128B.128 [R20+0x26400], desc[UR36][R2.64], !P4 ;  /* 0x2640000002147fae */ /* 0x0001e8000e101d64 */
[----:B------:R0:W-:Y:S04]  /*f510*/  LDGSTS.E.BYPASS.LTC128B.128 [R20+0x28c00], desc[UR36][R2.64+0x80], !P3 ;  /* 0x28c0008002147fae */ /* 0x0001e8000d901d64 */
[----:B------:R0:W-:Y:S04]  /*f520*/  LDGSTS.E.BYPASS.LTC128B.128 [R20+0x2b400], desc[UR36][R2.64+0x100], !P2 ;  /* 0x2b40010002147fae */ /* 0x0001e8000d101d64 */
[----:B------:R0:W-:Y:S01]  /*f530*/  LDGSTS.E.BYPASS.LTC128B.128 [R20+0x2dc00], desc[UR36][R2.64+0x180], !P1 ;  /* 0x2dc0018002147fae */ /* 0x0001e2000c901d64 */
[----:B------:R-:W-:Y:S01]  /*f540*/  NOP ;  /* 0x0000000000007918 */ /* 0x000fe20000000000 */
.L_x_62:
        /* <DEDUP_REMOVED lines=10> */
.L_x_63:
[----:B------:R1:W-:Y:S01]  /*f5f0*/  SYNCS.ARRIVE.TRANS64.A1T0 RZ, [R7+URZ+0x38830], RZ ;  /* 0x038830ff07ff79a7 */ /* 0x0003e2000810003f */
[----:B------:R-:W-:Y:S05]  /*f600*/  @!P2 BRA `(.L_x_64) ;  /* 0x000000000004a947 */ /* 0x000fea0003800000 */
[----:B------:R-:W-:Y:S01]  /*f610*/  BPT.TRAP 0x1 ;  /* 0x000000040000795c */ /* 0x000fe20000300000 */
.L_x_64:
[----:B0-----:R-:W-:Y:S01]  /*f620*/  SHF.L.U32 R2, R10, 0x1f, RZ ;  /* 0x0000001f0a027819 */ /* 0x001fe200000006ff */
[----:B------:R-:W-:Y:S01]  /*f630*/  IMAD.MOV.U32 R9, RZ, RZ, -0x50 ;  /* 0xffffffb0ff097424 */ /* 0x000fe200078e00ff */
[----:B-1----:R-:W-:Y:S01]  /*f640*/  LEA R7, R6, UR39, 0x3 ;  /* 0x0000002706077c11 */ /* 0x002fe2000f8e18ff */
[----:B------:R-:W-:Y:S02]  /*f650*/  BSSY B1, `(.L_x_65) ;  /* 0x0000004000017945 */ /* 0x000fe40003800000 */
[----:B------:R-:W-:Y:S01]  /*f660*/  IMAD R9, R28, R9, UR38 ;  /* 0x000000261c097e24 */ /* 0x000fe2000f8e0209 */
[----:B------:R-:W0:Y:S02]  /*f670*/  SYNCS.PHASECHK.TRANS64.TRYWAIT P0, [R7+URZ+0x38860], R2 ;  /* 0x03886002070075a7 */ /* 0x000e24000800017f */
[----:B0-----:R-:W-:Y:S05]  /*f680*/  @!P0 BRA `(.L_x_66) ;  /* 0x0000002c00308947 */ /* 0x001fea0003800000 */
.L_x_139:
[----:B------:R-:W-:Y:S05]  /*f690*/  BSYNC B1 ;  /* 0x0000000000017941 */ /* 0x000fea0003800000 */
.L_x_65:
[----:B------:R-:W-:Y:S01]  /*f6a0*/  UMOV UR4, 0xffffffff ;  /* 0xffffffff00047882 */ /* 0x000fe20000000000 */
[----:B------:R-:W-:Y:S01]  /*f6b0*/  LOP3.LUT P4, RZ, R16, 0x80, RZ, 0xc0, !PT ;  /* 0x0000008010ff7812 */ /* 0x000fe2000788c0ff */
[----:B------:R-:W-:Y:S01]  /*f6c0*/  IMAD R6, R6, 0x5000, R26 ;  /* 0x0000500006067824 */ /* 0x000fe200078e021a */
[C---:B------:R-:W-:Y:S01]  /*f6d0*/  LOP3.LUT P3, RZ, R16.reuse, 0x40, RZ, 0xc0, !PT ;  /* 0x0000004010ff7812 */ /* 0x040fe2000786c0ff */
[----:B------:R-:W-:Y:S01]  /*f6e0*/  IMAD.IADD R9, R9, 0x1, -R34 ;  /* 0x0000000109097824 */ /* 0x000fe200078e0a22 */
[C---:B------:R-:W-:Y:S02]  /*f6f0*/  LOP3.LUT P2, RZ, R16.reuse, 0x20, RZ, 0xc0, !PT ;  /* 0x0000002010ff7812 */ /* 0x040fe4000784c0ff */
[----:B------:R-:W-:Y:S01]  /*f700*/  LOP3.LUT P1, RZ, R16, 0x10, RZ, 0xc0, !PT ;  /* 0x0000001010ff7812 */ /* 0x000fe2000782c0ff */
[----:B------:R-:W-:-:S12]  /*f710*/  BRA.DIV UR4, `(.L_x_67) ;  /* 0x0000002e04207947 */ /* 0x000fd8000b800000 */
[----:B------:R-:W0:Y:S01]  /*f720*/  SHFL.IDX PT, R14, R17, RZ, 0x181f ;  /* 0x00181fff110e7589 */ /* 0x000e2200000e0000 */
[----:B------:R-:W-:-:S03]  /*f730*/  LEA R6, R6, UR39, 0x1 ;  /* 0x0000002706067c11 */ /* 0x000fc6000f8e08ff */
[----:B------:R-:W1:Y:S01]  /*f740*/  SHFL.IDX PT, R3, R18, RZ, 0x181f ;  /* 0x00181fff12037589 */ /* 0x000e6200000e0000 */
[----:B0-----:R-:W-:-:S03]  /*f750*/  IADD3 R2, P0, R14, R0, RZ ;  /* 0x000000000e027210 */ /* 0x001fc60007f1e0ff */
[----:B------:R-:W0:Y:S01]  /*f760*/  SHFL.IDX PT, R14, R17, 0x1, 0x181f ;  /* 0x00381f00110e7f89 */ /* 0x000e2200000e0000 */
[----:B-1----:R-:W-:Y:S02]  /*f770*/  IADD3.X R3, RZ, R3, RZ, P0, !PT ;  /* 0x00000003ff037210 */ /* 0x002fe400007fe4ff */
[----:B------:R-:W-:-:S13]  /*f780*/  ISETP.LT.OR P0, PT, R9, 0x1, P4 ;  /* 0x000000010900780c */ /* 0x000fda0002701670 */
[----:B------:R-:W-:Y:S01]  /*f790*/  LDGSTS.E.BYPASS.LTC128B.128 [R6+0x400], desc[UR36][R2.64], !P0 ;  /* 0x0040000002067fae */ /* 0x000fe2000c101d64 */
[----:B------:R-:W-:-:S13]  /*f7a0*/  ISETP.LT.OR P0, PT, R9, 0x1, P3 ;  /* 0x000000010900780c */ /* 0x000fda0001f01670 */
[----:B------:R-:W-:Y:S01]  /*f7b0*/  LDGSTS.E.BYPASS.LTC128B.128 [R6+0x2c00], desc[UR36][R2.64+0x80], !P0 ;  /* 0x02c0008002067fae */ /* 0x000fe2000c101d64 */
[----:B------:R-:W-:-:S13]  /*f7c0*/  ISETP.LT.OR P0, PT, R9, 0x1, P2 ;  /* 0x000000010900780c */ /* 0x000fda0001701670 */
[----:B------:R-:W-:Y:S01]  /*f7d0*/  LDGSTS.E.BYPASS.LTC128B.128 [R6+0x5400], desc[UR36][R2.64+0x100], !P0 ;  /* 0x0540010002067fae */ /* 0x000fe2000c101d64 */
[----:B------:R-:W-:-:S13]  /*f7e0*/  ISETP.LT.OR P0, PT, R9, 0x1, P1 ;  /* 0x000000010900780c */ /* 0x000fda0000f01670 */
[----:B------:R1:W-:Y:S04]  /*f7f0*/  LDGSTS.E.BYPASS.LTC128B.128 [R6+0x7c00], desc[UR36][R2.64+0x180], !P0 ;  /* 0x07c0018002067fae */ /* 0x0003e8000c101d64 */
[----:B-1----:R-:W1:Y:S01]  /*f800*/  SHFL.IDX PT, R3, R18, 0x1, 0x181f ;  /* 0x00381f0012037f89 */ /* 0x002e6200000e0000 */
[----:B0-----:R-:W-:-:S03]  /*f810*/  IADD3 R2, P0, R14, R0, RZ ;  /* 0x000000000e027210 */ /* 0x001fc60007f1e0ff */
[----:B------:R-:W0:Y:S02]  /*f820*/  SHFL.IDX PT, R14, R17, 0x2, 0x181f ;  /* 0x00581f00110e7f89 */ /* 0x000e2400000e0000 */
[----:B-1----:R-:W-:Y:S01]  /*f830*/  IMAD.X R3, RZ, RZ, R3, P0 ;  /* 0x000000ffff037224 */ /* 0x002fe200000e0603 */
        /* <DEDUP_REMOVED lines=22> */
[----:B------:R-:W2:Y:S04]  /*f9a0*/  SHFL.IDX PT, R18, R18, 0x4, 0x181f ;  /* 0x00981f0012127f89 */ /* 0x000ea800000e0000 */
[----:B------:R3:W4:Y:S01]  /*f9b0*/  SHFL.IDX PT, R14, R17, 0x4, 0x181f ;  /* 0x00981f00110e7f89 */ /* 0x00072200000e0000 */
[----:B-1----:R-:W-:Y:S02]  /*f9c0*/  IADD3.X R3, RZ, R3, RZ, P0, !PT ;  /* 0x00000003ff037210 */ /* 0x002fe400007fe4ff */
[----:B------:R-:W-:-:S13]  /*f9d0*/  ISETP.LT.OR P0, PT, R9, 0x31, P4 ;  /* 0x000000310900780c */ /* 0x000fda0002701670 */
[----:B------:R3:W-:Y:S01]  /*f9e0*/  LDGSTS.E.BYPASS.LTC128B.128 [R6+0x1c00], desc[UR36][R2.64], !P0 ;  /* 0x01c0000002067fae */ /* 0x0007e2000c101d64 */
[----:B------:R-:W-:-:S13]  /*f9f0*/  ISETP.LT.OR P0, PT, R9, 0x31, P3 ;  /* 0x000000310900780c */ /* 0x000fda0001f01670 */
[----:B------:R3:W-:Y:S01]  /*fa00*/  LDGSTS.E.BYPASS.LTC128B.128 [R6+0x4400], desc[UR36][R2.64+0x80], !P0 ;  /* 0x0440008002067fae */ /* 0x0007e2000c101d64 */
[----:B------:R-:W-:-:S13]  /*fa10*/  ISETP.LT.OR P0, PT, R9, 0x31, P2 ;  /* 0x000000310900780c */ /* 0x000fda0001701670 */
[----:B------:R3:W-:Y:S01]  /*fa20*/  LDGSTS.E.BYPASS.LTC128B.128 [R6+0x6c00], desc[UR36][R2.64+0x100], !P0 ;  /* 0x06c0010002067fae */ /* 0x0007e2000c101d64 */
[----:B------:R-:W-:-:S13]  /*fa30*/  ISETP.LT.OR P0, PT, R9, 0x31, P1 ;  /* 0x000000310900780c */ /* 0x000fda0000f01670 */
[----:B--2-4-:R3:W-:Y:S02]  /*fa40*/  LDGSTS.E.BYPASS.LTC128B.128 [R6+0x9400], desc[UR36][R2.64+0x180], !P0 ;  /* 0x0940018002067fae */ /* 0x0147e4000c101d64 */
.L_x_151:
[----:B0--3--:R-:W-:Y:S01]  /*fa50*/  IADD3 R2, P0, R14, R0, RZ ;  /* 0x000000000e027210 */ /* 0x009fe20007f1e0ff */
[----:B------:R-:W-:Y:S02]  /*fa60*/  ULDC.64 UR4, c[0x0][0x328] ;  /* 0x0000ca0000047ab9 */ /* 0x000fe40000000a00 */
[----:B------:R-:W-:Y:S02]  /*fa70*/  IMAD R0, R21, UR4, RZ ;  /* 0x0000000415007c24 */ /* 0x000fe4000f8e02ff */
[----:B------:R-:W-:Y:S01]  /*fa80*/  IMAD.X R3, RZ, RZ, R18, P0 ;  /* 0x000000ffff037224 */ /* 0x000fe200000e0612 */
[----:B------:R-:W-:-:S13]  /*fa90*/  ISETP.LT.OR P0, PT, R9, 0x41, P4 ;  /* 0x000000410900780c */ /* 0x000fda0002701670 */
[----:B------:R-:W-:Y:S01]  /*faa0*/  @!PT LDS RZ, [RZ] ;  /* 0x00000000fffff984 */ /* 0x000fe20000000800 */
[----:B------:R-:W-:Y:S01]  /*fab0*/  @!PT LDS RZ, [RZ] ;  /* 0x00000000fffff984 */ /* 0x000fe20000000800 */
[----:B------:R-:W-:Y:S01]  /*fac0*/  @!PT LDS RZ, [RZ] ;  /* 0x00000000fffff984 */ /* 0x000fe20000000800 */
[----:B------:R-:W-:Y:S01]  /*fad0*/  LDGSTS.E.BYPASS.LTC128B.128 [R6+0x2400], desc[UR36][R2.64], !P0 ;  /* 0x0240000002067fae */ /* 0x000fe2000c101d64 */
[----:B------:R-:W-:-:S13]  /*fae0*/  ISETP.LT.OR P0, PT, R9, 0x41, P3 ;  /* 0x000000410900780c */ /* 0x000fda0001f01670 */
[----:B------:R-:W-:Y:S01]  /*faf0*/  LDGSTS.E.BYPASS.LTC128B.128 [R6+0x4c00], desc[UR36][R2.64+0x80], !P0 ;  /* 0x04c0008002067fae */ /* 0x000fe2000c101d64 */
[----:B------:R-:W-:-:S13]  /*fb00*/  ISETP.LT.OR P0, PT, R9, 0x41, P2 ;  /* 0x000000410900780c */ /* 0x000fda0001701670 */
[----:B------:R-:W-:Y:S01]  /*fb10*/  LDGSTS.E.BYPASS.LTC128B.128 [R6+0x7400], desc[UR36][R2.64+0x100], !P0 ;  /* 0x0740010002067fae */ /* 0x000fe2000c101d64 */
[----:B------:R-:W-:Y:S01]  /*fb20*/  ISETP.LT.OR P0, PT, R9, 0x41, P1 ;  /* 0x000000410900780c */ /* 0x000fe20000f01670 */
[----:B------:R-:W-:-:S12]  /*fb30*/  IMAD R9, R5, UR5, R0 ;  /* 0x0000000505097c24 */ /* 0x000fd8000f8e0200 */
[----:B------:R0:W-:Y:S02]  /*fb40*/  LDGSTS.E.BYPASS.LTC128B.128 [R6+0x9c00], desc[UR36][R2.64+0x180], !P0 ;  /* 0x09c0018002067fae */ /* 0x0001e4000c101d64 */
        /* <DEDUP_REMOVED lines=10> */
[----:B------:R-:W-:Y:S01]  /*fbf0*/  NOP ;  /* 0x0000000000007918 */ /* 0x000fe20000000000 */
[----:B------:R-:W-:Y:S01]  /*fc00*/  IMAD.WIDE.U32 R2, R19, UR4, R2 ;  /* 0x0000000413027c25 */ /* 0x000fe2000f8e0002 */
[----:B------:R-:W-:-:S03]  /*fc10*/  ULDC.64 UR4, c[0x0][0x318] ;  /* 0x0000c60000047ab9 */ /* 0x000fc60000000a00 */
[----:B------:R-:W-:Y:S01]  /*fc20*/  IMAD.IADD R3, R5, 0x1, R3 ;  /* 0x0000000105037824 */ /* 0x000fe200078e0203 */
[----:B------:R-:W-:-:S04]  /*fc30*/  LEA R17, P0, R2, UR4, 0x1 ;  /* 0x0000000402117c11 */ /* 0x000fc8000f8008ff */
[----:B------:R-:W-:Y:S02]  /*fc40*/  LEA.HI.X R18, R2, UR5, R3, 0x1, P0 ;  /* 0x0000000502127c11 */ /* 0x000fe400080f0c03 */
[----:B------:R-:W-:-:S13]  /*fc50*/  PLOP3.LUT P0, PT, PT, PT, PT, 0x80, 0x0 ;  /* 0x000000000000781c */ /* 0x000fda0003f0f070 */
.L_x_68:
        /* <DEDUP_REMOVED lines=10> */
.L_x_69:
[C---:B------:R-:W-:Y:S01]  /*fd00*/  ISETP.GT.AND P0, PT, R8.reuse, RZ, PT ;  /* 0x000000ff0800720c */ /* 0x040fe20003f04270 */
[----:B------:R0:W-:Y:S01]  /*fd10*/  SYNCS.ARRIVE.TRANS64.A1T0 RZ, [R7+URZ+0x38850], RZ ;  /* 0x038850ff07ff79a7 */ /* 0x0001e2000810003f */
[----:B------:R-:W-:Y:S01]  /*fd20*/  VIADD R0, R8, 0xffffffff ;  /* 0xffffffff08007836 */ /* 0x000fe20000000000 */
[----:B------:R-:W-:Y:S01]  /*fd30*/  MOV R10, R25 ;  /* 0x00000019000a7202 */ /* 0x000fe20000000f00 */
[----:B------:R-:W-:Y:S02]  /*fd40*/  IMAD.MOV.U32 R6, RZ, RZ, R22 ;  /* 0x000000ffff067224 */ /* 0x000fe400078e0016 */
[----:B------:R-:W-:-:S07]  /*fd50*/  IMAD.MOV.U32 R28, RZ, RZ, R8 ;  /* 0x000000ffff1c7224 */ /* 0x000fce00078e0008 */
[----:B0-----:R-:W-:Y:S05]  /*fd60*/  @P0 BRA `(.L_x_70) ;  /* 0xfffffff000300947 */ /* 0x001fea000383ffff */
[----:B------:R-:W-:Y:S05]  /*fd70*/  BSYNC B0 ;  /* 0x0000000000007941 */ /* 0x000fea0003800000 */
.L_x_57:
[----:B------:R-:W-:-:S13]  /*fd80*/  LOP3.LUT P0, RZ, R16, 0x100, RZ, 0xc0, !PT ;  /* 0x0000010010ff7812 */ /* 0x000fda000780c0ff */
[----:B------:R-:W-:Y:S05]  /*fd90*/  @!P0 BRA `(.L_x_71) ;  /* 0x0000000000048947 */ /* 0x000fea0003800000 */
[----:B------:R-:W-:Y:S01]  /*fda0*/  BPT.TRAP 0x1 ;  /* 0x000000040000795c */ /* 0x000fe20000300000 */
.L_x_71:
[----:B------:R-:W-:Y:S01]  /*fdb0*/  LEA R4, R22, UR39, 0x3 ;  /* 0x0000002716047c11 */ /* 0x000fe2000f8e18ff */
[----:B------:R-:W-:Y:S01]  /*fdc0*/  BSSY B0, `(.L_x_72) ;  /* 0x0000006000007945 */ /* 0x000fe20003800000 */
[----:B0-----:R-:W-:Y:S02]  /*fdd0*/  SHF.L.U32 R3, R25, 0x1f, RZ ;  /* 0x0000001f19037819 */ /* 0x001fe400000006ff */
[----:B------:R-:W-:Y:S02]  /*fde0*/  MOV R5, 0xffffffb0 ;  /* 0xffffffb000057802 */ /* 0x000fe40000000f00 */
[----:B------:R-:W0:Y:S03]  /*fdf0*/  SYNCS.PHASECHK.TRANS64.TRYWAIT P0, [R4+URZ+0x38860], R3 ;  /* 0x03886003040075a7 */ /* 0x000e26000800017f */
[----:B------:R-:W-:Y:S01]  /*fe00*/  IMAD R5, R8, R5, UR38 ;  /* 0x0000002608057e24 */ /* 0x000fe2000f8e0205 */
[----:B0-----:R-:W-:Y:S06]  /*fe10*/  @!P0 BRA `(.L_x_73) ;  /* 0x0000002c00288947 */ /* 0x001fec0003800000 */
.L_x_152:
[----:B------:R-:W-:Y:S05]  /*fe20*/  BSYNC B0 ;  /* 0x0000000000007941 */ /* 0x000fea0003800000 */
.L_x_72:
        /* <DEDUP_REMOVED lines=8> */
[----:B------:R-:W1:Y:S01]  /*feb0*/  SHFL.IDX PT, R14, R17, RZ, 0x181f ;  /* 0x00181fff110e7589 */ /* 0x000e6200000e0000 */
[----:B------:R-:W-:-:S03]  /*fec0*/  IMAD.SHL.U32 R6, R37, 0x2, RZ ;  /* 0x0000000225067824 */ /* 0x000fc600078e00ff */
[----:B------:R-:W0:Y:S02]  /*fed0*/  SHFL.IDX PT, R0, R18, RZ, 0x181f ;  /* 0x00181fff12007589 */ /* 0x000e2400000e0000 */
[----:B-1----:R-:W-:Y:S02]  /*fee0*/  IADD3 R2, P0, R14, R6, RZ ;  /* 0x000000060e027210 */ /* 0x002fe40007f1e0ff */
[----:B------:R-:W1:Y:S02]  /*fef0*/  SHFL.IDX PT, R14, R17, 0x1, 0x181f ;  /* 0x00381f00110e7f89 */ /* 0x000e6400000e0000 */
[----:B0-----:R-:W-:Y:S02]  /*ff00*/  IADD3.X R3, RZ, R0, RZ, P0, !PT ;  /* 0x00000000ff037210 */ /* 0x001fe400007fe4ff */
[----:B------:R-:W-:Y:S02]  /*ff10*/  ISETP.LT.OR P0, PT, R5, 0x1, P4 ;  /* 0x000000010500780c */ /* 0x000fe40002701670 */
[----:B------:R-:W-:-:S02]  /*ff20*/  LEA R0, R7, UR39, 0x1 ;  /* 0x0000002707007c11 */ /* 0x000fc4000f8e08ff */
[----:B------:R-:W0:Y:S09]  /*ff30*/  SHFL.IDX PT, R7, R18, 0x1, 0x181f ;  /* 0x00381f0012077f89 */ /* 0x000e3200000e0000 */
[----:B------:R-:W-:Y:S01]  /*ff40*/  LDGSTS.E.BYPASS.LTC128B.128 [R0+0x400], desc[UR36][R2.64], !P0 ;  /* 0x0040000002007fae */ /* 0x000fe2000c101d64 */
[----:B------:R-:W-:-:S13]  /*ff50*/  ISETP.LT.OR P0, PT, R5, 0x1, P3 ;  /* 0x000000010500780c */ /* 0x000fda0001f01670 */
[----:B------:R-:W-:Y:S01]  /*ff60*/  LDGSTS.E.BYPASS.LTC128B.128 [R0+0x2c00], desc[UR36][R2.64+0x80], !P0 ;  /* 0x02c0008002007fae */ /* 0x000fe2000c101d64 */
[----:B------:R-:W-:-:S13]  /*ff70*/  ISETP.LT.OR P0, PT, R5, 0x1, P2 ;  /* 0x000000010500780c */ /* 0x000fda0001701670 */
[----:B------:R-:W-:Y:S01]  /*ff80*/  LDGSTS.E.BYPASS.LTC128B.128 [R0+0x5400], desc[UR36][R2.64+0x100], !P0 ;  /* 0x0540010002007fae */ /* 0x000fe2000c101d64 */
[----:B------:R-:W-:-:S13]  /*ff90*/  ISETP.LT.OR P0, PT, R5, 0x1, P1 ;  /* 0x000000010500780c */ /* 0x000fda0000f01670 */
[----:B------:R1:W-:Y:S02]  /*ffa0*/  LDGSTS.E.BYPASS.LTC128B.128 [R0+0x7c00], desc[UR36][R2.64+0x180], !P0 ;  /* 0x07c0018002007fae */ /* 0x0003e4000c101d64 */
[----:B-1----:R-:W-:Y:S02]  /*ffb0*/  IADD3 R2, P0, R14, R6, RZ ;  /* 0x000000060e027210 */ /* 0x002fe40007f1e0ff */
[----:B------:R-:W1:Y:S03]  /*ffc0*/  SHFL.IDX PT, R14, R17, 0x2, 0x181f ;  /* 0x00581f00110e7f89 */ /* 0x000e6600000e0000 */
[----:B0-----:R-:W-:Y:S01]  /*ffd0*/  IMAD.X R3, RZ, RZ, R7, P0 ;  /* 0x000000ffff037224 */ /* 0x001fe200000e0607 */
[----:B------:R-:W-:Y:S01]  /*ffe0*/  ISETP.LT.OR P0, PT, R5, 0x11, P4 ;  /* 0x000000110500780c */ /* 0x000fe20002701670 */
[----:B------:R-:W0:-:S12]  /*fff0*/  SHFL.IDX PT, R7, R18, 0x2, 0x181f ;  /* 0x00581f0012077f89 */ /* 0x000e1800000e0000 */
        /* <DEDUP_REMOVED lines=10> */
[C---:B------:R-:W-:Y:S01]  /*100a0*/  ISETP.LT.OR P0, PT, R5.reuse, 0x21, P4 ;  /* 0x000000210500780c */ /* 0x040fe20002701670 */
[----:B------:R-:W0:Y:S04]  /*100b0*/  SHFL.IDX PT, R7, R18, 0x3, 0x181f ;  /* 0x00781f0012077f89 */ /* 0x000e2800000e0000 */
[----:B------:R-:W2:Y:S08]  /*100c0*/  SHFL.IDX PT, R18, R18, 0x4, 0x181f ;  /* 0x00981f0012127f89 */ /* 0x000eb000000e0000 */
        /* <DEDUP_REMOVED lines=8> */
[----:B------:R1:W3:Y:S02]  /*10150*/  SHFL.IDX PT, R14, R17, 0x4, 0x181f ;  /* 0x00981f00110e7f89 */ /* 0x0002e400000e0000 */
[----:B0-----:R-:W-:Y:S02]  /*10160*/  IADD3.X R3, RZ, R7, RZ, P0, !PT ;  /* 0x00000007ff037210 */ /* 0x001fe400007fe4ff */
[----:B------:R-:W-:-:S13]  /*10170*/  ISETP.LT.OR P0, PT, R5, 0x31, P4 ;  /* 0x000000310500780c */ /* 0x000fda0002701670 */
[----:B------:R1:W-:Y:S01]  /*10180*/  LDGSTS.E.BYPASS.LTC128B.128 [R0+0x1c00], desc[UR36][R2.64], !P0 ;  /* 0x01c0000002007fae */ /* 0x0003e2000c101d64 */
[----:B------:R-:W-:-:S13]  /*10190*/  ISETP.LT.OR P0, PT, R5, 0x31, P3 ;  /* 0x000000310500780c */ /* 0x000fda0001f01670 */
[----:B------:R1:W-:Y:S01]  /*101a0*/  LDGSTS.E.BYPASS.LTC128B.128 [R0+0x4400], desc[UR36][R2.64+0x80], !P0 ;  /* 0x0440008002007fae */ /* 0x0003e2000c101d64 */
[----:B------:R-:W-:-:S13]  /*101b0*/  ISETP.LT.OR P0, PT, R5, 0x31, P2 ;  /* 0x000000310500780c */ /* 0x000fda0001701670 */
[----:B------:R1:W-:Y:S01]  /*101c0*/  LDGSTS.E.BYPASS.LTC128B.128 [R0+0x6c00], desc[UR36][R2.64+0x100], !P0 ;  /* 0x06c0010002007fae */ /* 0x0003e2000c101d64 */
[----:B------:R-:W-:-:S13]  /*101d0*/  ISETP.LT.OR P0, PT, R5, 0x31, P1 ;  /* 0x000000310500780c */ /* 0x000fda0000f01670 */
[----:B--23--:R1:W-:Y:S02]  /*101e0*/  LDGSTS.E.BYPASS.LTC128B.128 [R0+0x9400], desc[UR36][R2.64+0x180], !P0 ;  /* 0x0940018002007fae */ /* 0x00c3e4000c101d64 */
.L_x_164:
[----:B01----:R-:W-:-:S05]  /*101f0*/  IADD3 R2, P0, R14, R6, RZ ;  /* 0x000000060e027210 */ /* 0x003fca0007f1e0ff */
[----:B------:R-:W-:Y:S01]  /*10200*/  IMAD.X R3, RZ, RZ, R18, P0 ;  /* 0x000000ffff037224 */ /* 0x000fe200000e0612 */
[----:B------:R-:W-:-:S13]  /*10210*/  ISETP.LT.OR P0, PT, R5, 0x41, P4 ;  /* 0x000000410500780c */ /* 0x000fda0002701670 */
[----:B------:R-:W-:Y:S01]  /*10220*/  @!PT LDS RZ, [RZ] ;  /* 0x00000000fffff984 */ /* 0x000fe20000000800 */
[----:B------:R-:W-:Y:S01]  /*10230*/  @!PT LDS RZ, [RZ] ;  /* 0x00000000fffff984 */ /* 0x000fe20000000800 */
[----:B------:R-:W-:Y:S01]  /*10240*/  @!PT LDS RZ, [RZ] ;  /* 0x00000000fffff984 */ /* 0x000fe20000000800 */
[----:B------:R0:W-:Y:S01]  /*10250*/  LDGSTS.E.BYPASS.LTC128B.128 [R0+0x2400], desc[UR36][R2.64], !P0 ;  /* 0x0240000002007fae */ /* 0x0001e2000c101d64 */
[----:B------:R-:W-:-:S13]  /*10260*/  ISETP.LT.OR P0, PT, R5, 0x41, P3 ;  /* 0x000000410500780c */ /* 0x000fda0001f01670 */
[----:B------:R0:W-:Y:S01]  /*10270*/  LDGSTS.E.BYPASS.LTC128B.128 [R0+0x4c00], desc[UR36][R2.64+0x80], !P0 ;  /* 0x04c0008002007fae */ /* 0x0001e2000c101d64 */
[----:B------:R-:W-:-:S13]  /*10280*/  ISETP.LT.OR P0, PT, R5, 0x41, P2 ;  /* 0x000000410500780c */ /* 0x000fda0001701670 */
[----:B------:R0:W-:Y:S01]  /*10290*/  LDGSTS.E.BYPASS.LTC128B.128 [R0+0x7400], desc[UR36][R2.64+0x100], !P0 ;  /* 0x0740010002007fae */ /* 0x0001e2000c101d64 */
[----:B------:R-:W-:-:S13]  /*102a0*/  ISETP.LT.OR P0, PT, R5, 0x41, P1 ;  /* 0x000000410500780c */ /* 0x000fda0000f01670 */
[----:B------:R0:W-:Y:S01]  /*102b0*/  LDGSTS.E.BYPASS.LTC128B.128 [R0+0x9c00], desc[UR36][R2.64+0x180], !P0 ;  /* 0x09c0018002007fae */ /* 0x0001e2000c101d64 */
[----:B------:R-:W-:Y:S01]  /*102c0*/  PLOP3.LUT P0, PT, PT, PT, PT, 0x80, 0x0 ;  /* 0x000000000000781c */ /* 0x000fe20003f0f070 */
[----:B------:R-:W-:-:S12]  /*102d0*/  NOP ;  /* 0x0000000000007918 */ /* 0x000fd80000000000 */
.L_x_75:
        /* <DEDUP_REMOVED lines=10> */
.L_x_76:
[----:B0-----:R-:W2:Y:S01]  /*10380*/  LDL.LU R2, [R1] ;  /* 0x0000000001027983 */ /* 0x001ea20000300800 */
[----:B------:R-:W-:Y:S01]  /*10390*/  VIADD R22, R22, 0x1 ;  /* 0x0000000116167836 */ /* 0x000fe20000000000 */
[----:B------:R-:W-:Y:S01]  /*103a0*/  IADD3 R36, R36, UR43, RZ ;  /* 0x0000002b24247c10 */ /* 0x000fe2000fffe0ff */
[----:B------:R-:W-:Y:S01]  /*103b0*/  ULDC UR4, c[0x0][0xc34] ;  /* 0x00030d0000047ab9 */ /* 0x000fe20000000800 */
[----:B------:R0:W-:Y:S02]  /*103c0*/  SYNCS.ARRIVE.TRANS64.A1T0 RZ, [R4+URZ+0x38850], RZ ;  /* 0x038850ff04ff79a7 */ /* 0x0001e4000810003f */
[----:B------:R-:W-:-:S04]  /*103d0*/  ISETP.NE.AND P0, PT, R22, 0x2, PT ;  /* 0x000000021600780c */ /* 0x000fc80003f05270 */
[----:B------:R-:W-:Y:S02]  /*103e0*/  SEL R22, R22, RZ, P0 ;  /* 0x000000ff16167207 */ /* 0x000fe40000000000 */
[----:B------:R-:W-:Y:S02]  /*103f0*/  SEL R0, RZ, 0x1, P0 ;  /* 0x00000001ff007807 */ /* 0x000fe40000000000 */
[----:B------:R-:W-:Y:S02]  /*10400*/  ISETP.GE.AND P0, PT, R36, UR4, PT ;  /* 0x0000000424007c0c */ /* 0x000fe4000bf06270 */
[----:B------:R-:W-:Y:S01]  /*10410*/  LOP3.LUT R25, R25, R0, RZ, 0x3c, !PT ;  /* 0x0000000019197212 */ /* 0x000fe200078e3cff */
[----:B--2---:R-:W-:-:S05]  /*10420*/  VIADD R2, R2, 0x1 ;  /* 0x0000000102027836 */ /* 0x004fca0000000000 */
[----:B------:R0:W-:Y:S05]  /*10430*/  STL [R1], R2 ;  /* 0x0000000201007387 */ /* 0x0001ea0000100800 */
[----:B------:R-:W-:Y:S05]  /*10440*/  @!P0 BRA `(.L_x_77) ;  /* 0xffffffcc009c8947 */ /* 0x000fea000383ffff */
[----:B------:R-:W-:-:S07]  /*10450*/  LOP3.LUT R0, R2, 0x1, RZ, 0xc, !PT ;  /* 0x0000000102007812 */ /* 0x000fce00078e0cff */
.L_x_40:
[----:B------:R-:W1:Y:S01]  /*10460*/  S2R R3, SR_CgaCtaId ;  /* 0x0000000000037919 */ /* 0x000e620000008800 */
[----:B0-----:R-:W-:Y:S01]  /*10470*/  MOV R2, 0x400 ;  /* 0x0000040000027802 */ /* 0x001fe20000000f00 */
[----:B------:R-:W-:Y:S01]  /*10480*/  BSSY B0, `(.L_x_78) ;  /* 0x0000005000007945 */ /* 0x000fe20003800000 */
[----:B------:R-:W-:Y:S02]  /*10490*/  SHF.L.U32 R0, R0, 0x1f, RZ ;  /* 0x0000001f00007819 */ /* 0x000fe400000006ff */
[----:B-1----:R-:W-:-:S04]  /*104a0*/  LEA R5, R3, R2, 0x18 ;  /* 0x0000000203057211 */ /* 0x002fc800078ec0ff */
[----:B------:R-:W0:Y:S02]  /*104b0*/  SYNCS.PHASECHK.TRANS64.TRYWAIT P0, [R5+URZ+0x38820], R0 ;  /* 0x03882000050075a7 */ /* 0x000e24000800017f */
[----:B0-----:R-:W-:Y:S05]  /*104c0*/  @!P0 BRA `(.L_x_79) ;  /* 0x0000002c00808947 */ /* 0x001fea0003800000 */
.L_x_165:
[----:B------:R-:W-:Y:S05]  /*104d0*/  BSYNC B0 ;  /* 0x0000000000007941 */ /* 0x000fea0003800000 */
.L_x_78:
[----:B------:R-:W-:-:S03]  /*104e0*/  UMOV UR4, 0xffffffff ;  /* 0xffffffff00047882 */ /* 0x000fc60000000000 */
[----:B------:R-:W-:Y:S05]  /*104f0*/  BRA.DIV UR4, `(.L_x_80) ;  /* 0x0000002e04887947 */ /* 0x000fea000b800000 */
[----:B0-----:R-:W0:Y:S02]  /*10500*/  S2R R0, SR_TID.X ;  /* 0x0000000000007919 */ /* 0x001e240000002100 */
[----:B0-----:R-:W-:-:S04]  /*10510*/  SHF.R.U32.HI R0, RZ, 0x5, R0 ;  /* 0x00000005ff007819 */ /* 0x001fc80000011600 */
[----:B------:R-:W-:-:S05]  /*10520*/  LOP3.LUT R0, R0, 0x3, RZ, 0xc0, !PT ;  /* 0x0000000300007812 */ /* 0x000fca00078ec0ff */
[----:B------:R0:W1:Y:S02]  /*10530*/  SHFL.IDX PT, R14, R0, RZ, 0x1f ;  /* 0x00001fff000e7589 */ /* 0x00006400000e0000 */
.L_x_168:
[----:B-1----:R-:W-:Y:S01]  /*10540*/  ISETP.NE.AND P0, PT, R14, RZ, PT ;  /* 0x000000ff0e00720c */ /* 0x002fe20003f05270 */
[----:B------:R-:W-:-:S12]  /*10550*/  BSSY B0, `(.L_x_81) ;  /* 0x0000026000007945 */ /* 0x000fd80003800000 */
[----:B------:R-:W-:Y:S05]  /*10560*/  @P0 BRA `(.L_x_82) ;  /* 0x0000000000900947 */ /* 0x000fea0003800000 */
[----:B------:R-:W-:-:S03]  /*10570*/  UMOV UR4, 0xffffffff ;  /* 0xffffffff00047882 */ /* 0x000fc60000000000 */
[----:B------:R-:W-:Y:S05]  /*10580*/  BRA.DIV UR4, `(.L_x_83) ;  /* 0x0000002e04987947 */ /* 0x000fea000b800000 */
[----:B------:R-:W-:-:S13]  /*10590*/  ELECT P6, URZ, PT ;  /* 0x00000000003f782f */ /* 0x000fda00038c0000 */
.L_x_171:
[----:B------:R-:W-:Y:S05]  /*105a0*/  @!P6 BRA `(.L_x_82) ;  /* 0x000000000080e947 */ /* 0x000fea0003800000 */
[----:B0-----:R-:W2:Y:S02]  /*105b0*/  LDL R0, [R1+0xc] ;  /* 0x00000c0001007983 */ /* 0x001ea40000100800 */
[----:B--2---:R-:W-:-:S13]  /*105c0*/  R2UR UR4, R0 ;  /* 0x00000000000472ca */ /* 0x004fda00000e0000 */
[----:B------:R-:W-:-:S06]  /*105d0*/  ULOP3.LUT UR4, UR4, 0x2, URZ, 0xfc, !UPT ;  /* 0x0000000204047892 */ /* 0x000fcc000f8efc3f */
[----:B------:R-:W-:-:S05]  /*105e0*/  IMAD.U32 R0, RZ, RZ, UR4 ;  /* 0x00000004ff007e24 */ /* 0x000fca000f8e00ff */
[----:B------:R-:W-:-:S13]  /*105f0*/  ISETP.NE.AND P0, PT, R0, 0x3, PT ;  /* 0x000000030000780c */ /* 0x000fda0003f05270 */
[----:B------:R-:W-:Y:S05]  /*10600*/  @!P0 BRA `(.L_x_84) ;  /* 0x0000000000048947 */ /* 0x000fea0003800000 */
[----:B------:R-:W-:Y:S01]  /*10610*/  BPT.TRAP 0x1 ;  /* 0x000000040000795c */ /* 0x000fe20000300000 */
.L_x_84:
[C---:B------:R-:W-:Y:S01]  /*10620*/  LEA R3, R22.reuse, R5, 0x3 ;  /* 0x0000000516037211 */ /* 0x040fe200078e18ff */
[----:B------:R-:W-:Y:S01]  /*10630*/  VIADD R22, R22, 0x1 ;  /* 0x0000000116167836 */ /* 0x000fe20000000000 */
[----:B------:R-:W-:-:S04]  /*10640*/  SHF.L.U32 R2, R25, 0x1f, RZ ;  /* 0x0000001f19027819 */ /* 0x000fc800000006ff */
[----:B------:R-:W0:Y:S01]  /*10650*/  SYNCS.PHASECHK.TRANS64.TRYWAIT P1, [R3+URZ+0x38840], R2 ;  /* 0x03884002030075a7 */ /* 0x000e22000802017f */
[----:B------:R-:W-:-:S04]  /*10660*/  ISETP.NE.AND P2, PT, R22, 0x2, PT ;  /* 0x000000021600780c */ /* 0x000fc80003f45270 */
[----:B------:R-:W-:Y:S01]  /*10670*/  SEL R0, RZ, 0x1, P2 ;  /* 0x00000001ff007807 */ /* 0x000fe20001000000 */
[----:B0-----:R-:W-:Y:S08]  /*10680*/  @!P1 BRA `(.L_x_85) ;  /* 0x0000002c00789947 */ /* 0x001ff00003800000 */
.L_x_172:
[----:B------:R-:W-:Y:S02]  /*10690*/  SEL R22, R22, RZ, P2 ;  /* 0x000000ff16167207 */ /* 0x000fe40001000000 */
[----:B------:R-:W-:Y:S01]  /*106a0*/  LOP3.LUT R0, R25, R0, RZ, 0x3c, !PT ;  /* 0x0000000019007212 */ /* 0x000fe200078e3cff */
[----:B------:R-:W-:Y:S06]  /*106b0*/  @!P0 BRA `(.L_x_86) ;  /* 0x0000000000048947 */ /* 0x000fec0003800000 */
[----:B------:R-:W-:Y:S01]  /*106c0*/  BPT.TRAP 0x1 ;  /* 0x000000040000795c */ /* 0x000fe20000300000 */
.L_x_86:
[----:B------:R-:W-:Y:S01]  /*106d0*/  IMAD R5, R22, 0x8, R5 ;  /* 0x0000000816057824 */ /* 0x000fe200078e0205 */
[----:B------:R-:W-:-:S04]  /*106e0*/  SHF.L.U32 R0, R0, 0x1f, RZ ;  /* 0x0000001f00007819 */ /* 0x000fc800000006ff */
[----:B------:R-:W1:Y:S02]  /*106f0*/  SYNCS.PHASECHK.TRANS64.TRYWAIT P1, [R5+URZ+0x38840], R0 ;  /* 0x03884000050075a7 */ /* 0x000e64000802017f */
[----:B-1----:R-:W-:Y:S05]  /*10700*/  @!P1 BRA `(.L_x_87) ;  /* 0x0000002c006c9947 */ /* 0x002fea0003800000 */
.L_x_173:
[----:B------:R-:W-:Y:S05]  /*10710*/  @!P0 BRA `(.L_x_88) ;  /* 0x0000000000048947 */ /* 0x000fea0003800000 */
[----:B------:R-:W-:Y:S01]  /*10720*/  BPT.TRAP 0x1 ;  /* 0x000000040000795c */ /* 0x000fe20000300000 */
.L_x_88:
[----:B------:R-:W2:Y:S02]  /*10730*/  SYNCS.PHASECHK.TRANS64.TRYWAIT P1, [R3+URZ+0x38860], R2 ;  /* 0x03886002030075a7 */ /* 0x000ea4000802017f */
[----:B--2---:R-:W-:Y:S05]  /*10740*/  @!P1 BRA `(.L_x_89) ;  /* 0x0000002c00709947 */ /* 0x004fea0003800000 */
.L_x_174:
[----:B------:R-:W-:Y:S05]  /*10750*/  @!P0 BRA `(.L_x_90) ;  /* 0x0000000000048947 */ /* 0x000fea0003800000 */
[----:B------:R-:W-:Y:S01]  /*10760*/  BPT.TRAP 0x1 ;  /* 0x000000040000795c */ /* 0x000fe20000300000 */
.L_x_90:
[----:B---3--:R3:W4:Y:S02]  /*10770*/  SYNCS.PHASECHK.TRANS64.TRYWAIT P0, [R5+URZ+0x38860], R0 ;  /* 0x03886000050075a7 */ /* 0x008724000800017f */
[----:B----4-:R-:W-:Y:S05]  /*10780*/  @!P0 NANOSLEEP.SYNCS 0x989680 ;  /* 0x009896800000895d */ /* 0x010fea0003900000 */
[----:B------:R-:W4:Y:S02]  /*10790*/  @!P0 SYNCS.PHASECHK.TRANS64 P0, [R5+URZ+0x38860], R0 ;  /* 0x03886000050085a7 */ /* 0x000f24000800007f */
[----:B----4-:R-:W-:Y:S05]  /*107a0*/  @!P0 BRA `(.L_x_90) ;  /* 0xfffffffc00f08947 */ /* 0x010fea000383ffff */
.L_x_82:
[----:B------:R-:W-:Y:S05]  /*107b0*/  BSYNC B0 ;  /* 0x0000000000007941 */ /* 0x000fea0003800000 */
.L_x_81:
[----:B------:R-:W-:Y:S05]  /*107c0*/  EXIT ;  /* 0x000000000000794d */ /* 0x000fea0003800000 */
.L_x_8:
[----:B0-----:R-:W-:-:S04]  /*107d0*/  MOV R3, UR40 ;  /* 0x0000002800037c02 */ /* 0x001fc80008000f00 */
[----:B------:R0:W1:Y:S03]  /*107e0*/  SYNCS.PHASECHK.TRANS64.TRYWAIT P1, [R3+URZ+0x38800], R0 ;  /* 0x03880000030075a7 */ /* 0x000066000802017f */
[----:B-1----:R-:W-:Y:S05]  /*107f0*/  @!P1 NANOSLEEP.SYNCS 0x989680 ;  /* 0x009896800000995d */ /* 0x002fea0003900000 */
[----:B------:R-:W1:Y:S02]  /*10800*/  @!P1 SYNCS.PHASECHK.TRANS64 P1, [R3+URZ+0x38800], R0 ;  /* 0x03880000030095a7 */ /* 0x000e64000802007f */
[----:B-1----:R-:W-:Y:S05]  /*10810*/  @!P1 BRA `(.L_x_8) ;  /* 0xfffffffc00ec9947 */ /* 0x002fea000383ffff */
[----:B------:R-:W-:Y:S05]  /*10820*/  BRA `(.L_x_91) ;  /* 0xffffff0800587947 */ /* 0x000fea000383ffff */
.L_x_12:
[----:B-1----:R1:W2:Y:S02]  /*10830*/  SYNCS.PHASECHK.TRANS64.TRYWAIT P1, [R0+URZ+0x38830], R3 ;  /* 0x03883003000075a7 */ /* 0x0022a4000802017f */
[----:B--2---:R-:W-:Y:S05]  /*10840*/  @!P1 NANOSLEEP.SYNCS 0x989680 ;  /* 0x009896800000995d */ /* 0x004fea0003900000 */
[----:B------:R-:W2:Y:S02]  /*10850*/  @!P1 SYNCS.PHASECHK.TRANS64 P1, [R0+URZ+0x38830], R3 ;  /* 0x03883003000095a7 */ /* 0x000ea4000802007f */
[----:B--2---:R-:W-:Y:S05]  /*10860*/  @!P1 BRA `(.L_x_12) ;  /* 0xfffffffc00f09947 */ /* 0x004fea000383ffff */
[----:B------:R-:W-:Y:S05]  /*10870*/  BRA `(.L_x_11) ;  /* 0xffffff08007c7947 */ /* 0x000fea000383ffff */
.L_x_18:
[----:B-1----:R-:W-:-:S04]  /*10880*/  IMAD.U32 R153, RZ, RZ, UR61 ;  /* 0x0000003dff997e24 */ /* 0x002fc8000f8e00ff */
[----:B------:R1:W2:Y:S03]  /*10890*/  SYNCS.PHASECHK.TRANS64.TRYWAIT P1, [R153+URZ+0x38830], R4 ;  /* 0x03883004990075a7 */ /* 0x0002a6000802017f */
[----:B--2---:R-:W-:Y:S05]  /*108a0*/  @!P1 NANOSLEEP.SYNCS 0x989680 ;  /* 0x009896800000995d */ /* 0x004fea0003900000 */
[----:B------:R-:W2:Y:S02]  /*108b0*/  @!P1 SYNCS.PHASECHK.TRANS64 P1, [R153+URZ+0x38830], R4 ;  /* 0x03883004990095a7 */ /* 0x000ea4000802007f */
[----:B--2---:R-:W-:Y:S05]  /*108c0*/  @!P1 BRA `(.L_x_18) ;  /* 0xfffffffc00ec9947 */ /* 0x004fea000383ffff */
[----:B------:R-:W-:Y:S05]  /*108d0*/  BRA `(.L_x_17) ;  /* 0xffffff5000587947 */ /* 0x000fea000383ffff */
.L_x_22:
[----:B--2---:R-:W-:-:S04]  /*108e0*/  IMAD.U32 R2, RZ, RZ, UR4 ;  /* 0x00000004ff027e24 */ /* 0x004fc8000f8e00ff */
[----:B------:R2:W3:Y:S03]  /*108f0*/  SYNCS.PHASECHK.TRANS64.TRYWAIT P1, [R2+URZ+0x38850], R0 ;  /* 0x03885000020075a7 */ /* 0x0004e6000802017f */
[----:B---3--:R-:W-:Y:S05]  /*10900*/  @!P1 NANOSLEEP.SYNCS 0x989680 ;  /* 0x009896800000995d */ /* 0x008fea0003900000 */
[----:B------:R-:W3:Y:S02]  /*10910*/  @!P1 SYNCS.PHASECHK.TRANS64 P1, [R2+URZ+0x38850], R0 ;  /* 0x03885000020095a7 */ /* 0x000ee4000802007f */
[----:B---3--:R-:W-:Y:S05]  /*10920*/  @!P1 BRA `(.L_x_22) ;  /* 0xfffffffc00ec9947 */ /* 0x008fea000383ffff */
[----:B------:R-:W-:Y:S05]  /*10930*/  BRA `(.L_x_21) ;  /* 0xffffff7800a87947 */ /* 0x000fea000383ffff */
.L_x_29:
[----:B-1----:R-:W-:-:S04]  /*10940*/  MOV R7, UR12 ;  /* 0x0000000c00077c02 */ /* 0x002fc80008000f00 */
[----:B------:R1:W2:Y:S03]  /*10950*/  SYNCS.PHASECHK.TRANS64.TRYWAIT P1, [R7+URZ+0x38850], R0 ;  /* 0x03885000070075a7 */ /* 0x0002a6000802017f */
[----:B--2---:R-:W-:Y:S05]  /*10960*/  @!P1 NANOSLEEP.SYNCS 0x989680 ;  /* 0x009896800000995d */ /* 0x004fea0003900000 */
[----:B------:R-:W2:Y:S02]  /*10970*/  @!P1 SYNCS.PHASECHK.TRANS64 P1, [R7+URZ+0x38850], R0 ;  /* 0x03885000070095a7 */ /* 0x000ea4000802007f */
[----:B--2---:R-:W-:Y:S05]  /*10980*/  @!P1 BRA `(.L_x_29) ;  /* 0xfffffffc00ec9947 */ /* 0x004fea000383ffff */
[----:B------:R-:W-:Y:S05]  /*10990*/  BRA `(.L_x_28) ;  /* 0xffffff9800087947 */ /* 0x000fea000383ffff */
.L_x_44:
[----:B------:R-:W0:Y:S01]  /*109a0*/  S2R R17, SR_TID.X ;  /* 0x0000000000117919 */ /* 0x000e220000002100 */
[----:B------:R-:W-:Y:S01]  /*109b0*/  BSSY B0, `(.L_x_92) ;  /* 0x000000a000007945 */ /* 0x000fe20003800000 */
[----:B------:R-:W-:Y:S01]  /*109c0*/  IMAD.MOV.U32 R12, RZ, RZ, RZ ;  /* 0x000000ffff0c7224 */ /* 0x000fe200078e00ff */
[----:B------:R-:W-:Y:S01]  /*109d0*/  MOV R11, 0x1f ;  /* 0x0000001f000b7802 */ /* 0x000fe20000000f00 */
[----:B------:R-:W-:Y:S01]  /*109e0*/  IMAD.MOV.U32 R15, RZ, RZ, -0x1 ;  /* 0xffffffffff0f7424 */ /* 0x000fe200078e00ff */
[----:B0-----:R-:W-:-:S04]  /*109f0*/  SHF.R.U32.HI R17, RZ, 0x5, R17 ;  /* 0x00000005ff117819 */ /* 0x001fc80000011611 */
[----:B------:R-:W-:-:S05]  /*10a00*/  LOP3.LUT R17, R17, 0x3, RZ, 0xc0, !PT ;  /* 0x0000000311117812 */ /* 0x000fca00078ec0ff */
[----:B------:R-:W-:-:S07]  /*10a10*/  IMAD.MOV.U32 R13, RZ, RZ, R17 ;  /* 0x000000ffff0d7224 */ /* 0x000fce00078e0011 */
[----:B-1---5:R-:W-:Y:S05]  /*10a20*/  WARPSYNC.COLLECTIVE R15, `(.L_x_93) ;  /* 0x000000000f087348 */ /* 0x022fea0003c00000 */
[----:B------:R0:W2:Y:S02]  /*10a30*/  SHFL.IDX P6, R14, R13, R12, R11 ;  /* 0x0000000c0d0e7389 */ /* 0x0000a400000c000b */
[----:B012--5:R-:W-:Y:S01]  /*10a40*/  ENDCOLLECTIVE ;  /* 0x000000000000791b */ /* 0x027fe20003800000 */
.L_x_93:
[----:B------:R-:W-:Y:S05]  /*10a50*/  BSYNC B0 ;  /* 0x0000000000007941 */ /* 0x000fea0003800000 */
.L_x_92:
[----:B------:R-:W-:Y:S05]  /*10a60*/  BRA `(.L_x_94) ;  /* 0xffffffcc00787947 */ /* 0x000fea000383ffff */
.L_x_47:
[----:B0-----:R0:W1:Y:S02]  /*10a70*/  SYNCS.PHASECHK.TRANS64.TRYWAIT P0, [R0+URZ+0x38840], R3 ;  /* 0x03884003000075a7 */ /* 0x001064000800017f */
[----:B-1----:R-:W-:Y:S05]  /*10a80*/  @!P0 NANOSLEEP.SYNCS 0x989680 ;  /* 0x009896800000895d */ /* 0x002fea0003900000 */
[----:B------:R-:W1:Y:S02]  /*10a90*/  @!P0 SYNCS.PHASECHK.TRANS64 P0, [R0+URZ+0x38840], R3 ;  /* 0x03884003000085a7 */ /* 0x000e64000800007f */
[----:B-1----:R-:W-:Y:S05]  /*10aa0*/  @!P0 BRA `(.L_x_47) ;  /* 0xfffffffc00f08947 */ /* 0x002fea000383ffff */
[----:B------:R-:W-:Y:S05]  /*10ab0*/  BRA `(.L_x_95) ;  /* 0xffffffd0004c7947 */ /* 0x000fea000383ffff */
.L_x_48:
[----:B------:R-:W-:Y:S01]  /*10ac0*/  BSSY B0, `(.L_x_96) ;  /* 0x0000008000007945 */ /* 0x000fe20003800000 */
[----:B------:R-:W-:Y:S01]  /*10ad0*/  IMAD.MOV.U32 R13, RZ, RZ, R6 ;  /* 0x000000ffff0d7224 */ /* 0x000fe200078e0006 */
[----:B------:R-:W-:Y:S01]  /*10ae0*/  MOV R12, RZ ;  /* 0x000000ff000c7202 */ /* 0x000fe20000000f00 */
[----:B------:R-:W-:Y:S02]  /*10af0*/  IMAD.MOV.U32 R11, RZ, RZ, 0x181f ;  /* 0x0000181fff0b7424 */ /* 0x000fe400078e00ff */
[----:B------:R-:W-:-:S07]  /*10b00*/  IMAD.MOV.U32 R15, RZ, RZ, -0x1 ;  /* 0xffffffffff0f7424 */ /* 0x000fce00078e00ff */
[----:B------:R-:W-:Y:S05]  /*10b10*/  WARPSYNC.COLLECTIVE R15, `(.L_x_97) ;  /* 0x000000000f087348 */ /* 0x000fea0003c00000 */
[----:B------:R0:W1:Y:S02]  /*10b20*/  SHFL.IDX P6, R14, R13, R12, R11 ;  /* 0x0000000c0d0e7389 */ /* 0x00006400000c000b */
[----:B01----:R-:W-:Y:S01]  /*10b30*/  ENDCOLLECTIVE ;  /* 0x000000000000791b */ /* 0x003fe20003800000 */
.L_x_97:
[----:B------:R-:W-:Y:S05]  /*10b40*/  BSYNC B0 ;  /* 0x0000000000007941 */ /* 0x000fea0003800000 */
.L_x_96:
[----:B------:R-:W-:Y:S01]  /*10b50*/  IMAD.MOV.U32 R13, RZ, RZ, R4 ;  /* 0x000000ffff0d7224 */ /* 0x000fe200078e0004 */
[----:B------:R-:W-:Y:S01]  /*10b60*/  MOV R11, 0x181f ;  /* 0x0000181f000b7802 */ /* 0x000fe20000000f00 */
[----:B------:R-:W-:Y:S01]  /*10b70*/  IMAD.MOV.U32 R12, RZ, RZ, RZ ;  /* 0x000000ffff0c7224 */ /* 0x000fe200078e00ff */
[----:B------:R-:W-:Y:S01]  /*10b80*/  MOV R2, R14 ;  /* 0x0000000e00027202 */ /* 0x000fe20000000f00 */
[----:B------:R-:W-:Y:S01]  /*10b90*/  IMAD.MOV.U32 R15, RZ, RZ, -0x1 ;  /* 0xffffffffff0f7424 */ /* 0x000fe200078e00ff */
[----:B------:R-:W-:Y:S02]  /*10ba0*/  ISETP.GE.AND P0, PT, R33, 0x1, PT ;  /* 0x000000012100780c */ /* 0x000fe40003f06270 */
[----:B------:R-:W-:-:S13]  /*10bb0*/  LOP3.LUT P5, RZ, R16, 0x8, RZ, 0xc0, !PT ;  /* 0x0000000810ff7812 */ /* 0x000fda00078ac0ff */
[----:B------:R-:W-:Y:S05]  /*10bc0*/  WARPSYNC.COLLECTIVE R15, `(.L_x_98) ;  /* 0x000000000f087348 */ /* 0x000fea0003c00000 */
[----:B------:R0:W1:Y:S02]  /*10bd0*/  SHFL.IDX P6, R14, R13, R12, R11 ;  /* 0x0000000c0d0e7389 */ /* 0x00006400000c000b */
[----:B01----:R-:W-:Y:S01]  /*10be0*/  ENDCOLLECTIVE ;  /* 0x000000000000791b */ /* 0x003fe20003800000 */
.L_x_98:
[C---:B------:R-:W-:Y:S02]  /*10bf0*/  LOP3.LUT P4, RZ, R16.reuse, 0x4, RZ, 0xc0, !PT ;  /* 0x0000000410ff7812 */ /* 0x040fe4000788c0ff */
[C---:B------:R-:W-:Y:S02]  /*10c00*/  LOP3.LUT P3, RZ, R16.reuse, 0x2, RZ, 0xc0, !PT ;  /* 0x0000000210ff7812 */ /* 0x040fe4000786c0ff */
[----:B------:R-:W-:Y:S02]  /*10c10*/  LOP3.LUT P2, RZ, R16, 0x1, RZ, 0xc0, !PT ;  /* 0x0000000110ff7812 */ /* 0x000fe4000784c0ff */
[----:B------:R-:W-:Y:S01]  /*10c20*/  @P0 LEA R7, R5, UR39, 0x1 ;  /* 0x0000002705070c11 */ /* 0x000fe2000f8e08ff */
[----:B------:R-:W-:Y:S02]  /*10c30*/  IMAD.MOV.U32 R13, RZ, RZ, R6 ;  /* 0x000000ffff0d7224 */ /* 0x000fe400078e0006 */
[----:B------:R-:W-:Y:S01]  /*10c40*/  IMAD.MOV.U32 R12, RZ, RZ, 0x1 ;  /* 0x00000001ff0c7424 */ /* 0x000fe200078e00ff */
[----:B------:R-:W-:-:S05]  /*10c50*/  @P0 LEA R14, P1, R37, R14, 0x1 ;  /* 0x0000000e250e0211 */ /* 0x000fca00078208ff */
[----:B------:R-:W-:Y:S01]  /*10c60*/  @P0 IMAD.X R3, RZ, RZ, R2, P1 ;  /* 0x000000ffff030224 */ /* 0x000fe200008e0602 */
[----:B------:R-:W-:-:S07]  /*10c70*/  @P0 MOV R2, R14 ;  /* 0x0000000e00020202 */ /* 0x000fce0000000f00 */
[----:B------:R-:W-:Y:S05]  /*10c80*/  WARPSYNC.COLLECTIVE R15, `(.L_x_99) ;  /* 0x000000000f087348 */ /* 0x000fea0003c00000 */
[----:B------:R0:W1:Y:S02]  /*10c90*/  SHFL.IDX P6, R14, R13, R12, R11 ;  /* 0x0000000c0d0e7389 */ /* 0x00006400000c000b */
[----:B01----:R-:W-:Y:S01]  /*10ca0*/  ENDCOLLECTIVE ;  /* 0x000000000000791b */ /* 0x003fe20003800000 */
.L_x_99:
[----:B------:R-:W-:Y:S01]  /*10cb0*/  @!PT LDS RZ, [RZ] ;  /* 0x00000000fffff984 */ /* 0x000fe20000000800 */
[----:B------:R-:W-:Y:S01]  /*10cc0*/  @!PT LDS RZ, [RZ] ;  /* 0x00000000fffff984 */ /* 0x000fe20000000800 */
[----:B------:R-:W-:Y:S01]  /*10cd0*/  @!PT LDS RZ, [RZ] ;  /* 0x00000000fffff984 */ /* 0x000fe20000000800 */
[----:B------:R0:W-:Y:S04]  /*10ce0*/  @P0 LDGSTS.E.BYPASS.LTC128B.128 [R7+0x24400], desc[UR36][R2.64], !P5 ;  /* 0x2440000002070fae */ /* 0x0001e8000e901d64 */
[----:B------:R0:W-:Y:S04]  /*10cf0*/  @P0 LDGSTS.E.BYPASS.LTC128B.128 [R7+0x26c00], desc[UR36][R2.64+0x80], !P4 ;  /* 0x26c0008002070fae */ /* 0x0001e8000e101d64 */
[----:B------:R0:W-:Y:S01]  /*10d00*/  @P0 LDGSTS.E.BYPASS.LTC128B.128 [R7+0x29400], desc[UR36][R2.64+0x100], !P3 ;  /* 0x2940010002070fae */ /* 0x0001e2000d901d64 */
[----:B------:R-:W-:-:S03]  /*10d10*/  IMAD.MOV.U32 R13, RZ, RZ, R4 ;  /* 0x000000ffff0d7224 */ /* 0x000fc600078e0004 */
[----:B------:R0:W-:Y:S01]  /*10d20*/  @P0 LDGSTS.E.BYPASS.LTC128B.128 [R7+0x2bc00], desc[UR36][R2.64+0x180], !P2 ;  /* 0x2bc0018002070fae */ /* 0x0001e2000d101d64 */
[----:B------:R-:W-:Y:S02]  /*10d30*/  ISETP.GE.AND P0, PT, R33, 0x11, PT ;  /* 0x000000112100780c */ /* 0x000fe40003f06270 */
[----:B------:R-:W-:-:S11]  /*10d40*/  MOV R8, R14 ;  /* 0x0000000e00087202 */ /* 0x000fd60000000f00 */
[----:B0-----:R-:W-:Y:S05]  /*10d50*/  WARPSYNC.COLLECTIVE R15, `(.L_x_100) ;  /* 0x000000000f087348 */ /* 0x001fea0003c00000 */
[----:B------:R1:W2:Y:S02]  /*10d60*/  SHFL.IDX P6, R14, R13, R12, R11 ;  /* 0x0000000c0d0e7389 */ /* 0x0002a400000c000b */
[----:B012---:R-:W-:Y:S01]  /*10d70*/  ENDCOLLECTIVE ;  /* 0x000000000000791b */ /* 0x007fe20003800000 */
.L_x_100:
[----:B------:R-:W-:Y:S01]  /*10d80*/  @P0 LEA R21, R5, UR39, 0x1 ;  /* 0x0000002705150c11 */ /* 0x000fe2000f8e08ff */
[----:B------:R-:W-:Y:S01]  /*10d90*/  IMAD.MOV.U32 R13, RZ, RZ, R6 ;  /* 0x000000ffff0d7224 */ /* 0x000fe200078e0006 */
[----:B------:R-:W-:Y:S02]  /*10da0*/  MOV R12, 0x2 ;  /* 0x00000002000c7802 */ /* 0x000fe40000000f00 */
[----:B------:R-:W-:-:S04]  /*10db0*/  @P0 LEA R14, P1, R37, R14, 0x1 ;  /* 0x0000000e250e0211 */ /* 0x000fc800078208ff */
[----:B------:R-:W-:Y:S01]  /*10dc0*/  @P0 MOV R2, R14 ;  /* 0x0000000e00020202 */ /* 0x000fe20000000f00 */
[----:B------:R-:W-:-:S08]  /*10dd0*/  @P0 IMAD.X R9, RZ, RZ, R8, P1 ;  /* 0x000000ffff090224 */ /* 0x000fd000008e0608 */
[----:B------:R-:W-:Y:S05]  /*10de0*/  WARPSYNC.COLLECTIVE R15, `(.L_x_101) ;  /* 0x000000000f087348 */ /* 0x000fea0003c00000 */
[----:B------:R0:W1:Y:S02]  /*10df0*/  SHFL.IDX P6, R14, R13, R12, R11 ;  /* 0x0000000c0d0e7389 */ /* 0x00006400000c000b */
[----:B01----:R-:W-:Y:S01]  /*10e00*/  ENDCOLLECTIVE ;  /* 0x000000000000791b */ /* 0x003fe20003800000 */
.L_x_101:
[----:B------:R-:W-:-:S05]  /*10e10*/  @P0 IMAD.MOV.U32 R3, RZ, RZ, R9 ;  /* 0x000000ffff030224 */ /* 0x000fca00078e0009 */
[----:B------:R-:W-:Y:S01]  /*10e20*/  @!PT LDS RZ, [RZ] ;  /* 0x00000000fffff984 */ /* 0x000fe20000000800 */
[----:B------:R-:W-:Y:S01]  /*10e30*/  @!PT LDS RZ, [RZ] ;  /* 0x00000000fffff984 */ /* 0x000fe20000000800 */
[----:B------:R-:W-:Y:S01]  /*10e40*/  @!PT LDS RZ, [RZ] ;  /* 0x00000000fffff984 */ /* 0x000fe20000000800 */
[----:B------:R0:W-:Y:S04]  /*10e50*/  @P0 LDGSTS.E.BYPASS.LTC128B.128 [R21+0x24c00], desc[UR36][R2.64], !P5 ;  /* 0x24c0000002150fae */ /* 0x0001e8000e901d64 */
[----:B------:R0:W-:Y:S01]  /*10e60*/  @P0 LDGSTS.E.BYPASS.LTC128B.128 [R21+0x27400], desc[UR36][R2.64+0x80], !P4 ;  /* 0x2740008002150fae */ /* 0x0001e2000e101d64 */
[----:B------:R-:W-:-:S03]  /*10e70*/  IMAD.MOV.U32 R13, RZ, RZ, R4 ;  /* 0x000000ffff0d7224 */ /* 0x000fc600078e0004 */
[----:B------:R0:W-:Y:S04]  /*10e80*/  @P0 LDGSTS.E.BYPASS.LTC128B.128 [R21+0x29c00], desc[UR36][R2.64+0x100], !P3 ;  /* 0x29c0010002150fae */ /* 0x0001e8000d901d64 */
[----:B------:R0:W-:Y:S01]  /*10e90*/  @P0 LDGSTS.E.BYPASS.LTC128B.128 [R21+0x2c400], desc[UR36][R2.64+0x180], !P2 ;  /* 0x2c40018002150fae */ /* 0x0001e2000d101d64 */
[----:B------:R-:W-:Y:S01]  /*10ea0*/  ISETP.GE.AND P0, PT, R33, 0x21, PT ;  /* 0x000000212100780c */ /* 0x000fe20003f06270 */
[----:B------:R-:W-:-:S12]  /*10eb0*/  IMAD.MOV.U32 R7, RZ, RZ, R14 ;  /* 0x000000ffff077224 */ /* 0x000fd800078e000e */
[----:B0-----:R-:W-:Y:S05]  /*10ec0*/  WARPSYNC.COLLECTIVE R15, `(.L_x_102) ;  /* 0x000000000f087348 */ /* 0x001fea0003c00000 */
[----:B------:R1:W2:Y:S02]  /*10ed0*/  SHFL.IDX P6, R14, R13, R12, R11 ;  /* 0x0000000c0d0e7389 */ /* 0x0002a400000c000b */
[----:B012---:R-:W-:Y:S01]  /*10ee0*/  ENDCOLLECTIVE ;  /* 0x000000000000791b */ /* 0x007fe20003800000 */
.L_x_102:
[----:B------:R-:W-:Y:S02]  /*10ef0*/  @P0 LEA R9, R5, UR39, 0x1 ;  /* 0x0000002705090c11 */ /* 0x000fe4000f8e08ff */
[----:B------:R-:W-:Y:S01]  /*10f00*/  MOV R13, R6 ;  /* 0x00000006000d7202 */ /* 0x000fe20000000f00 */
[----:B------:R-:W-:Y:S01]  /*10f10*/  IMAD.MOV.U32 R12, RZ, RZ, 0x3 ;  /* 0x00000003ff0c7424 */ /* 0x000fe200078e00ff */
[----:B------:R-:W-:-:S04]  /*10f20*/  @P0 LEA R14, P1, R37, R14, 0x1 ;  /* 0x0000000e250e0211 */ /* 0x000fc800078208ff */
[----:B------:R-:W-:Y:S01]  /*10f30*/  @P0 IADD3.X R7, RZ, R7, RZ, P1, !PT ;  /* 0x00000007ff070210 */ /* 0x000fe20000ffe4ff */
[----:B------:R-:W-:-:S08]  /*10f40*/  @P0 IMAD.MOV.U32 R2, RZ, RZ, R14 ;  /* 0x000000ffff020224 */ /* 0x000fd000078e000e */
[----:B------:R-:W-:Y:S05]  /*10f50*/  WARPSYNC.COLLECTIVE R15, `(.L_x_103) ;  /* 0x000000000f087348 */ /* 0x000fea0003c00000 */
[----:B------:R0:W1:Y:S02]  /*10f60*/  SHFL.IDX P6, R14, R13, R12, R11 ;  /* 0x0000000c0d0e7389 */ /* 0x00006400000c000b */
[----:B01----:R-:W-:Y:S01]  /*10f70*/  ENDCOLLECTIVE ;  /* 0x000000000000791b */ /* 0x003fe20003800000 */
.L_x_103:
[----:B------:R-:W-:-:S05]  /*10f80*/  @P0 IMAD.MOV.U32 R3, RZ, RZ, R7 ;  /* 0x000000ffff030224 */ /* 0x000fca00078e0007 */
[----:B------:R-:W-:Y:S01]  /*10f90*/  @!PT LDS RZ, [RZ] ;  /* 0x00000000fffff984 */ /* 0x000fe20000000800 */
[----:B------:R-:W-:Y:S01]  /*10fa0*/  @!PT LDS RZ, [RZ] ;  /* 0x00000000fffff984 */ /* 0x000fe20000000800 */
[----:B------:R-:W-:Y:S01]  /*10fb0*/  @!PT LDS RZ, [RZ] ;  /* 0x00000000fffff984 */ /* 0x000fe20000000800 */
[----:B------:R0:W-:Y:S04]  /*10fc0*/  @P0 LDGSTS.E.BYPASS.LTC128B.128 [R9+0x25400], desc[UR36][R2.64], !P5 ;  /* 0x2540000002090fae */ /* 0x0001e8000e901d64 */
[----:B------:R0:W-:Y:S01]  /*10fd0*/  @P0 LDGSTS.E.BYPASS.LTC128B.128 [R9+0x27c00], desc[UR36][R2.64+0x80], !P4 ;  /* 0x27c0008002090fae */ /* 0x0001e2000e101d64 */
[----:B------:R-:W-:-:S03]  /*10fe0*/  MOV R13, R4 ;  /* 0x00000004000d7202 */ /* 0x000fc60000000f00 */
[----:B------:R0:W-:Y:S04]  /*10ff0*/  @P0 LDGSTS.E.BYPASS.LTC128B.128 [R9+0x2a400], desc[UR36][R2.64+0x100], !P3 ;  /* 0x2a40010002090fae */ /* 0x0001e8000d901d64 */
[----:B------:R0:W-:Y:S01]  /*11000*/  @P0 LDGSTS.E.BYPASS.LTC128B.128 [R9+0x2cc00], desc[UR36][R2.64+0x180], !P2 ;  /* 0x2cc0018002090fae */ /* 0x0001e2000d101d64 */
[----:B------:R-:W-:Y:S01]  /*11010*/  ISETP.GE.AND P0, PT, R33, 0x31, PT ;  /* 0x000000312100780c */ /* 0x000fe20003f06270 */
[----:B------:R-:W-:-:S12]  /*11020*/  IMAD.MOV.U32 R7, RZ, RZ, R14 ;  /* 0x000000ffff077224 */ /* 0x000fd800078e000e */
[----:B0-----:R-:W-:Y:S05]  /*11030*/  WARPSYNC.COLLECTIVE R15, `(.L_x_104) ;  /* 0x000000000f087348 */ /* 0x001fea0003c00000 */
[----:B------:R1:W2:Y:S02]  /*11040*/  SHFL.IDX P6, R14, R13, R12, R11 ;  /* 0x0000000c0d0e7389 */ /* 0x0002a400000c000b */
[----:B012---:R-:W-:Y:S01]  /*11050*/  ENDCOLLECTIVE ;  /* 0x000000000000791b */ /* 0x007fe20003800000 */
.L_x_104:
[----:B------:R-:W-:Y:S01]  /*11060*/  @P0 LEA R21, R5, UR39, 0x1 ;  /* 0x0000002705150c11 */ /* 0x000fe2000f8e08ff */
[----:B------:R-:W-:Y:S02]  /*11070*/  IMAD.MOV.U32 R13, RZ, RZ, R6 ;  /* 0x000000ffff0d7224 */ /* 0x000fe400078e0006 */
[----:B------:R-:W-:Y:S01]  /*11080*/  IMAD.MOV.U32 R12, RZ, RZ, 0x4 ;  /* 0x00000004ff0c7424 */ /* 0x000fe200078e00ff */
[----:B------:R-:W-:-:S05]  /*11090*/  @P0 LEA R14, P1, R37, R14, 0x1 ;  /* 0x0000000e250e0211 */ /* 0x000fca00078208ff */
[----:B------:R-:W-:-:S08]  /*110a0*/  @P0 IMAD.MOV.U32 R2, RZ, RZ, R14 ;  /* 0x000000ffff020224 */ /* 0x000fd000078e000e */
[----:B------:R-:W-:Y:S05]  /*110b0*/  WARPSYNC.COLLECTIVE R15, `(.L_x_105) ;  /* 0x000000000f087348 */ /* 0x000fea0003c00000 */
[----:B------:R0:W1:Y:S02]  /*110c0*/  SHFL.IDX P6, R14, R13, R12, R11 ;  /* 0x0000000c0d0e7389 */ /* 0x00006400000c000b */
[----:B01----:R-:W-:Y:S01]  /*110d0*/  ENDCOLLECTIVE ;  /* 0x000000000000791b */ /* 0x003fe20003800000 */
.L_x_105:
[----:B------:R-:W-:-:S05]  /*110e0*/  @P0 IMAD.X R7, RZ, RZ, R7, P1 ;  /* 0x000000ffff070224 */ /* 0x000fca00008e0607 */
[----:B------:R-:W-:-:S05]  /*110f0*/  @P0 MOV R3, R7 ;  /* 0x0000000700030202 */ /* 0x000fca0000000f00 */
[----:B------:R-:W-:Y:S01]  /*11100*/  @!PT LDS RZ, [RZ] ;  /* 0x00000000fffff984 */ /* 0x000fe20000000800 */
[----:B------:R-:W-:Y:S01]  /*11110*/  @!PT LDS RZ, [RZ] ;  /* 0x00000000fffff984 */ /* 0x000fe20000000800 */
[----:B------:R-:W-:Y:S01]  /*11120*/  @!PT LDS RZ, [RZ] ;  /* 0x00000000fffff984 */ /* 0x000fe20000000800 */
[----:B------:R0:W-:Y:S01]  /*11130*/  @P0 LDGSTS.E.BYPASS.LTC128B.128 [R21+0x25c00], desc[UR36][R2.64], !P5 ;  /* 0x25c0000002150fae */ /* 0x0001e2000e901d64 */
[----:B------:R-:W-:-:S03]  /*11140*/  IMAD.MOV.U32 R13, RZ, RZ, R4 ;  /* 0x000000ffff0d7224 */ /* 0x000fc600078e0004 */
[----:B------:R0:W-:Y:S04]  /*11150*/  @P0 LDGSTS.E.BYPASS.LTC128B.128 [R21+0x28400], desc[UR36][R2.64+0x80], !P4 ;  /* 0x2840008002150fae */ /* 0x0001e8000e101d64 */
[----:B------:R0:W-:Y:S04]  /*11160*/  @P0 LDGSTS.E.BYPASS.LTC128B.128 [R21+0x2ac00], desc[UR36][R2.64+0x100], !P3 ;  /* 0x2ac0010002150fae */ /* 0x0001e8000d901d64 */
[----:B------:R0:W-:Y:S01]  /*11170*/  @P0 LDGSTS.E.BYPASS.LTC128B.128 [R21+0x2d400], desc[UR36][R2.64+0x180], !P2 ;  /* 0x2d40018002150fae */ /* 0x0001e2000d101d64 */
[----:B------:R-:W-:-:S07]  /*11180*/  MOV R7, R14 ;  /* 0x0000000e00077202 */ /* 0x000fce0000000f00 */
[----:B0-----:R-:W-:Y:S05]  /*11190*/  WARPSYNC.COLLECTIVE R15, `(.L_x_106) ;  /* 0x000000000f087348 */ /* 0x001fea0003c00000 */
[----:B------:R1:W2:Y:S02]  /*111a0*/  SHFL.IDX P6, R14, R13, R12, R11 ;  /* 0x0000000c0d0e7389 */ /* 0x0002a400000c000b */
[----:B012---:R-:W-:Y:S01]  /*111b0*/  ENDCOLLECTIVE ;  /* 0x000000000000791b */ /* 0x007fe20003800000 */
.L_x_106:
[----:B------:R-:W-:Y:S05]  /*111c0*/  BRA `(.L_x_107) ;  /* 0xffffffcc00b47947 */ /* 0x000fea000383ffff */
.L_x_54:
[----:B------:R-:W-:Y:S01]  /*111d0*/  IMAD.MOV.U32 R13, RZ, RZ, R5 ;  /* 0x000000ffff0d7224 */ /* 0x000fe200078e0005 */
[----:B------:R-:W-:Y:S01]  /*111e0*/  MOV R12, RZ ;  /* 0x000000ff000c7202 */ /* 0x000fe20000000f00 */
[----:B------:R-:W-:Y:S02]  /*111f0*/  IMAD.MOV.U32 R11, RZ, RZ, 0x181f ;  /* 0x0000181fff0b7424 */ /* 0x000fe400078e00ff */
[----:B------:R-:W-:Y:S02]  /*11200*/  IMAD.MOV.U32 R15, RZ, RZ, -0x1 ;  /* 0xffffffffff0f7424 */ /* 0x000fe400078e00ff */
[----:B------:R-:W-:-:S07]  /*11210*/  IMAD.IADD R4, R34, 0x1, R4 ;  /* 0x0000000122047824 */ /* 0x000fce00078e0204 */
[----:B-----5:R-:W-:Y:S05]  /*11220*/  WARPSYNC.COLLECTIVE R15, `(.L_x_108) ;  /* 0x000000000f087348 */ /* 0x020fea0003c00000 */
[----:B------:R0:W1:Y:S02]  /*11230*/  SHFL.IDX P6, R14, R13, R12, R11 ;  /* 0x0000000c0d0e7389 */ /* 0x00006400000c000b */
[----:B01---5:R-:W-:Y:S01]  /*11240*/  ENDCOLLECTIVE ;  /* 0x000000000000791b */ /* 0x023fe20003800000 */
.L_x_108:
[C---:B------:R-:W-:Y:S01]  /*11250*/  VIADD R6, R4.reuse, 0x10 ;  /* 0x0000001004067836 */ /* 0x040fe20000000000 */
[----:B------:R-:W-:Y:S01]  /*11260*/  ISETP.GE.AND P0, PT, R4, UR40, PT ;  /* 0x0000002804007c0c */ /* 0x000fe2000bf06270 */
[----:B------:R-:W-:Y:S01]  /*11270*/  IMAD.MOV.U32 R13, RZ, RZ, R0 ;  /* 0x000000ffff0d7224 */ /* 0x000fe200078e0000 */
[----:B------:R-:W-:-:S11]  /*11280*/  MOV R2, R14 ;  /* 0x0000000e00027202 */ /* 0x000fd60000000f00 */
[----:B------:R-:W-:Y:S05]  /*11290*/  WARPSYNC.COLLECTIVE R15, `(.L_x_109) ;  /* 0x000000000f087348 */ /* 0x000fea0003c00000 */
[----:B------:R0:W1:Y:S02]  /*112a0*/  SHFL.IDX P6, R14, R13, R12, R11 ;  /* 0x0000000c0d0e7389 */ /* 0x00006400000c000b */
[----:B01----:R-:W-:Y:S01]  /*112b0*/  ENDCOLLECTIVE ;  /* 0x000000000000791b */ /* 0x003fe20003800000 */
.L_x_109:
[----:B------:R-:W-:Y:S01]  /*112c0*/  MOV R13, R5 ;  /* 0x00000005000d7202 */ /* 0x000fe20000000f00 */
[----:B------:R-:W-:Y:S01]  /*112d0*/  IMAD.MOV.U32 R12, RZ, RZ, 0x1 ;  /* 0x00000001ff0c7424 */ /* 0x000fe200078e00ff */
[----:B------:R-:W-:-:S04]  /*112e0*/  @!P0 LEA R14, P1, R37, R14, 0x1 ;  /* 0x0000000e250e8211 */ /* 0x000fc800078208ff */
[----:B------:R-:W-:Y:S01]  /*112f0*/  @!P0 IADD3.X R3, RZ, R2, RZ, P1, !PT ;  /* 0x00000002ff038210 */ /* 0x000fe20000ffe4ff */
[----:B------:R-:W-:-:S08]  /*11300*/  @!P0 IMAD.MOV.U32 R2, RZ, RZ, R14 ;  /* 0x000000ffff028224 */ /* 0x000fd000078e000e */
[----:B------:R-:W-:Y:S05]  /*11310*/  WARPSYNC.COLLECTIVE R15, `(.L_x_110) ;  /* 0x000000000f087348 */ /* 0x000fea0003c00000 */
[----:B------:R0:W1:Y:S02]  /*11320*/  SHFL.IDX P6, R14, R13, R12, R11 ;  /* 0x0000000c0d0e7389 */ /* 0x00006400000c000b */
[----:B01----:R-:W-:Y:S01]  /*11330*/  ENDCOLLECTIVE ;  /* 0x000000000000791b */ /* 0x003fe20003800000 */
.L_x_110:
[----:B------:R-:W-:Y:S01]  /*11340*/  @!PT LDS RZ, [RZ] ;  /* 0x00000000fffff984 */ /* 0x000fe20000000800 */
[----:B------:R-:W-:Y:S01]  /*11350*/  @!PT LDS RZ, [RZ] ;  /* 0x00000000fffff984 */ /* 0x000fe20000000800 */
[----:B------:R-:W-:Y:S01]  /*11360*/  @!PT LDS RZ, [RZ] ;  /* 0x00000000fffff984 */ /* 0x000fe20000000800 */
[----:B------:R0:W-:Y:S04]  /*11370*/  @!P0 LDGSTS.E.BYPASS.LTC128B.128 [R20+0x14400], desc[UR36][R2.64], !P2 ;  /* 0x1440000002148fae */ /* 0x0001e8000d101d64 */
[----:B------:R0:W-:Y:S04]  /*11380*/  @!P0 LDGSTS.E.BYPASS.LTC128B.128 [R20+0x18400], desc[UR36][R2.64+0x80], !P3 ;  /* 0x1840008002148fae */ /* 0x0001e8000d901d64 */
[----:B------:R0:W-:Y:S01]  /*11390*/  @!P0 LDGSTS.E.BYPASS.LTC128B.128 [R20+0x1c400], desc[UR36][R2.64+0x100], !P4 ;  /* 0x1c40010002148fae */ /* 0x0001e2000e101d64 */
[----:B------:R-:W-:-:S03]  /*113a0*/  MOV R13, R0 ;  /* 0x00000000000d7202 */ /* 0x000fc60000000f00 */
[----:B------:R0:W-:Y:S01]  /*113b0*/  @!P0 LDGSTS.E.BYPASS.LTC128B.128 [R20+0x20400], desc[UR36][R2.64+0x180], !P5 ;  /* 0x2040018002148fae */ /* 0x0001e2000e901d64 */
[----:B------:R-:W-:Y:S01]  /*113c0*/  ISETP.GE.AND P0, PT, R6, UR40, PT ;  /* 0x0000002806007c0c */ /* 0x000fe2000bf06270 */
[----:B------:R-:W-:-:S12]  /*113d0*/  IMAD.MOV.U32 R6, RZ, RZ, R14 ;  /* 0x000000ffff067224 */ /* 0x000fd800078e000e */
[----:B0-----:R-:W-:Y:S05]  /*113e0*/  WARPSYNC.COLLECTIVE R15, `(.L_x_111) ;  /* 0x000000000f087348 */ /* 0x001fea0003c00000 */
[----:B------:R1:W2:Y:S02]  /*113f0*/  SHFL.IDX P6, R14, R13, R12, R11 ;  /* 0x0000000c0d0e7389 */ /* 0x0002a400000c000b */
[----:B012---:R-:W-:Y:S01]  /*11400*/  ENDCOLLECTIVE ;  /* 0x000000000000791b */ /* 0x007fe20003800000 */
.L_x_111:
[----:B------:R-:W-:Y:S01]  /*11410*/  IMAD.MOV.U32 R13, RZ, RZ, R5 ;  /* 0x000000ffff0d7224 */ /* 0x000fe200078e0005 */
[----:B------:R-:W-:Y:S02]  /*11420*/  MOV R12, 0x2 ;  /* 0x00000002000c7802 */ /* 0x000fe40000000f00 */
[----:B------:R-:W-:-:S05]  /*11430*/  @!P0 LEA R14, P1, R37, R14, 0x1 ;  /* 0x0000000e250e8211 */ /* 0x000fca00078208ff */
[----:B------:R-:W-:-:S08]  /*11440*/  @!P0 IMAD.MOV.U32 R2, RZ, RZ, R14 ;  /* 0x000000ffff028224 */ /* 0x000fd000078e000e */
[----:B------:R-:W-:Y:S05]  /*11450*/  WARPSYNC.COLLECTIVE R15, `(.L_x_112) ;  /* 0x000000000f087348 */ /* 0x000fea0003c00000 */
[----:B------:R0:W1:Y:S02]  /*11460*/  SHFL.IDX P6, R14, R13, R12, R11 ;  /* 0x0000000c0d0e7389 */ /* 0x00006400000c000b */
[----:B01----:R-:W-:Y:S01]  /*11470*/  ENDCOLLECTIVE ;  /* 0x000000000000791b */ /* 0x003fe20003800000 */
.L_x_112:
[----:B------:R-:W-:Y:S02]  /*11480*/  @!P0 IMAD.X R7, RZ, RZ, R6, P1 ;  /* 0x000000ffff078224 */ /* 0x000fe400008e0606 */
[----:B------:R-:W-:-:S03]  /*11490*/  VIADD R6, R4, 0x20 ;  /* 0x0000002004067836 */ /* 0x000fc60000000000 */
[----:B------:R-:W-:-:S05]  /*114a0*/  @!P0 MOV R3, R7 ;  /* 0x0000000700038202 */ /* 0x000fca0000000f00 */
[----:B------:R-:W-:Y:S01]  /*114b0*/  @!PT LDS RZ, [RZ] ;  /* 0x00000000fffff984 */ /* 0x000fe20000000800 */
[----:B------:R-:W-:Y:S01]  /*114c0*/  @!PT LDS RZ, [RZ] ;  /* 0x00000000fffff984 */ /* 0x000fe20000000800 */
[----:B------:R-:W-:Y:S01]  /*114d0*/  @!PT LDS RZ, [RZ] ;  /* 0x00000000fffff984 */ /* 0x000fe20000000800 */
[----:B------:R0:W-:Y:S01]  /*114e0*/  @!P0 LDGSTS.E.BYPASS.LTC128B.128 [R20+0x14c00], desc[UR36][R2.64], !P2 ;  /* 0x14c0000002148fae */ /* 0x0001e2000d101d64 */
[----:B------:R-:W-:-:S03]  /*114f0*/  IMAD.MOV.U32 R13, RZ, RZ, R0 ;  /* 0x000000ffff0d7224 */ /* 0x000fc600078e0000 */
[----:B------:R0:W-:Y:S04]  /*11500*/  @!P0 LDGSTS.E.BYPASS.LTC128B.128 [R20+0x18c00], desc[UR36][R2.64+0x80], !P3 ;  /* 0x18c0008002148fae */ /* 0x0001e8000d901d64 */
[----:B------:R0:W-:Y:S04]  /*11510*/  @!P0 LDGSTS.E.BYPASS.LTC128B.128 [R20+0x1cc00], desc[UR36][R2.64+0x100], !P4 ;  /* 0x1cc0010002148fae */ /* 0x0001e8000e101d64 */
[----:B------:R0:W-:Y:S01]  /*11520*/  @!P0 LDGSTS.E.BYPASS.LTC128B.128 [R20+0x20c00], desc[UR36][R2.64+0x180], !P5 ;  /* 0x20c0018002148fae */ /* 0x0001e2000e901d64 */
[----:B------:R-:W-:Y:S01]  /*11530*/  ISETP.GE.AND P0, PT, R6, UR40, PT ;  /* 0x0000002806007c0c */ /* 0x000fe2000bf06270 */
[----:B------:R-:W-:-:S12]  /*11540*/  IMAD.MOV.U32 R6, RZ, RZ, R14 ;  /* 0x000000ffff067224 */ /* 0x000fd800078e000e */
[----:B0-----:R-:W-:Y:S05]  /*11550*/  WARPSYNC.COLLECTIVE R15, `(.L_x_113) ;  /* 0x000000000f087348 */ /* 0x001fea0003c00000 */
[----:B------:R1:W2:Y:S02]  /*11560*/  SHFL.IDX P6, R14, R13, R12, R11 ;  /* 0x0000000c0d0e7389 */ /* 0x0002a400000c000b */
[----:B012---:R-:W-:Y:S01]  /*11570*/  ENDCOLLECTIVE ;  /* 0x000000000000791b */ /* 0x007fe20003800000 */
.L_x_113:
[----:B------:R-:W-:Y:S02]  /*11580*/  IMAD.MOV.U32 R13, RZ, RZ, R5 ;  /* 0x000000ffff0d7224 */ /* 0x000fe400078e0005 */
[----:B------:R-:W-:Y:S01]  /*11590*/  IMAD.MOV.U32 R12, RZ, RZ, 0x3 ;  /* 0x00000003ff0c7424 */ /* 0x000fe200078e00ff */
[----:B------:R-:W-:-:S04]  /*115a0*/  @!P0 LEA R14, P1, R37, R14, 0x1 ;  /* 0x0000000e250e8211 */ /* 0x000fc800078208ff */
[----:B------:R-:W-:Y:S01]  /*115b0*/  @!P0 IADD3.X R7, RZ, R6, RZ, P1, !PT ;  /* 0x00000006ff078210 */ /* 0x000fe20000ffe4ff */
[----:B------:R-:W-:Y:S01]  /*115c0*/  @!P0 IMAD.MOV.U32 R2, RZ, RZ, R14 ;  /* 0x000000ffff028224 */ /* 0x000fe200078e000e */
[----:B------:R-:W-:-:S07]  /*115d0*/  IADD3 R6, R4, 0x30, RZ ;  /* 0x0000003004067810 */ /* 0x000fce0007ffe0ff */
[----:B------:R-:W-:Y:S05]  /*115e0*/  WARPSYNC.COLLECTIVE R15, `(.L_x_114) ;  /* 0x000000000f087348 */ /* 0x000fea0003c00000 */
[----:B------:R0:W1:Y:S02]  /*115f0*/  SHFL.IDX P6, R14, R13, R12, R11 ;  /* 0x0000000c0d0e7389 */ /* 0x00006400000c000b */
[----:B01----:R-:W-:Y:S01]  /*11600*/  ENDCOLLECTIVE ;  /* 0x000000000000791b */ /* 0x003fe20003800000 */
.L_x_114:
[----:B------:R-:W-:-:S05]  /*11610*/  @!P0 IMAD.MOV.U32 R3, RZ, RZ, R7 ;  /* 0x000000ffff038224 */ /* 0x000fca00078e0007 */
[----:B------:R-:W-:Y:S01]  /*11620*/  @!PT LDS RZ, [RZ] ;  /* 0x00000000fffff984 */ /* 0x000fe20000000800 */
[----:B------:R-:W-:Y:S01]  /*11630*/  @!PT LDS RZ, [RZ] ;  /* 0x00000000fffff984 */ /* 0x000fe20000000800 */
[----:B------:R-:W-:Y:S01]  /*11640*/  @!PT LDS RZ, [RZ] ;  /* 0x00000000fffff984 */ /* 0x000fe20000000800 */
[----:B------:R0:W-:Y:S04]  /*11650*/  @!P0 LDGSTS.E.BYPASS.LTC128B.128 [R20+0x15400], desc[UR36][R2.64], !P2 ;  /* 0x1540000002148fae */ /* 0x0001e8000d101d64 */
[----:B------:R0:W-:Y:S01]  /*11660*/  @!P0 LDGSTS.E.BYPASS.LTC128B.128 [R20+0x19400], desc[UR36][R2.64+0x80], !P3 ;  /* 0x1940008002148fae */ /* 0x0001e2000d901d64 */
[----:B------:R-:W-:-:S03]  /*11670*/  IMAD.MOV.U32 R13, RZ, RZ, R0 ;  /* 0x000000ffff0d7224 */ /* 0x000fc600078e0000 */
[----:B------:R0:W-:Y:S04]  /*11680*/  @!P0 LDGSTS.E.BYPASS.LTC128B.128 [R20+0x1d400], desc[UR36][R2.64+0x100], !P4 ;  /* 0x1d40010002148fae */ /* 0x0001e8000e101d64 */
[----:B------:R0:W-:Y:S01]  /*11690*/  @!P0 LDGSTS.E.BYPASS.LTC128B.128 [R20+0x21400], desc[UR36][R2.64+0x180], !P5 ;  /* 0x2140018002148fae */ /* 0x0001e2000e901d64 */
[----:B------:R-:W-:Y:S02]  /*116a0*/  ISETP.GE.AND P0, PT, R6, UR40, PT ;  /* 0x0000002806007c0c */ /* 0x000fe4000bf06270 */
[----:B------:R-:W-:-:S11]  /*116b0*/  MOV R6, R14 ;  /* 0x0000000e00067202 */ /* 0x000fd60000000f00 */
[----:B0-----:R-:W-:Y:S05]  /*116c0*/  WARPSYNC.COLLECTIVE R15, `(.L_x_115) ;  /* 0x000000000f087348 */ /* 0x001fea0003c00000 */
[----:B------:R1:W2:Y:S02]  /*116d0*/  SHFL.IDX P6, R14, R13, R12, R11 ;  /* 0x0000000c0d0e7389 */ /* 0x0002a400000c000b */
[----:B012---:R-:W-:Y:S01]  /*116e0*/  ENDCOLLECTIVE ;  /* 0x000000000000791b */ /* 0x007fe20003800000 */
.L_x_115:
[----:B------:R-:W-:Y:S01]  /*116f0*/  MOV R13, R5 ;  /* 0x00000005000d7202 */ /* 0x000fe20000000f00 */
[----:B------:R-:W-:Y:S01]  /*11700*/  IMAD.MOV.U32 R12, RZ, RZ, 0x4 ;  /* 0x00000004ff0c7424 */ /* 0x000fe200078e00ff */
[----:B------:R-:W-:-:S04]  /*11710*/  @!P0 LEA R14, P1, R37, R14, 0x1 ;  /* 0x0000000e250e8211 */ /* 0x000fc800078208ff */
[----:B------:R-:W-:Y:S01]  /*11720*/  @!P0 MOV R2, R14 ;  /* 0x0000000e00028202 */ /* 0x000fe20000000f00 */
[----:B------:R-:W-:-:S08]  /*11730*/  @!P0 IMAD.X R7, RZ, RZ, R6, P1 ;  /* 0x000000ffff078224 */ /* 0x000fd000008e0606 */
[----:B------:R-:W-:Y:S05]  /*11740*/  WARPSYNC.COLLECTIVE R15, `(.L_x_116) ;  /* 0x000000000f087348 */ /* 0x000fea0003c00000 */
[----:B------:R0:W1:Y:S02]  /*11750*/  SHFL.IDX P6, R14, R13, R12, R11 ;  /* 0x0000000c0d0e7389 */ /* 0x00006400000c000b */
[----:B01----:R-:W-:Y:S01]  /*11760*/  ENDCOLLECTIVE ;  /* 0x000000000000791b */ /* 0x003fe20003800000 */
.L_x_116:
[----:B------:R-:W-:Y:S02]  /*11770*/  VIADD R6, R4, 0x40 ;  /* 0x0000004004067836 */ /* 0x000fe40000000000 */
[----:B------:R-:W-:-:S05]  /*11780*/  @!P0 IMAD.MOV.U32 R3, RZ, RZ, R7 ;  /* 0x000000ffff038224 */ /* 0x000fca00078e0007 */
[----:B------:R-:W-:Y:S01]  /*11790*/  @!PT LDS RZ, [RZ] ;  /* 0x00000000fffff984 */ /* 0x000fe20000000800 */
[----:B------:R-:W-:Y:S01]  /*117a0*/  @!PT LDS RZ, [RZ] ;  /* 0x00000000fffff984 */ /* 0x000fe20000000800 */
[----:B------:R-:W-:Y:S01]  /*117b0*/  @!PT LDS RZ, [RZ] ;  /* 0x00000000fffff984 */ /* 0x000fe20000000800 */
[----:B------:R0:W-:Y:S04]  /*117c0*/  @!P0 LDGSTS.E.BYPASS.LTC128B.128 [R20+0x15c00], desc[UR36][R2.64], !P2 ;  /* 0x15c0000002148fae */ /* 0x0001e8000d101d64 */
[----:B------:R0:W-:Y:S01]  /*117d0*/  @!P0 LDGSTS.E.BYPASS.LTC128B.128 [R20+0x19c00], desc[UR36][R2.64+0x80], !P3 ;  /* 0x19c0008002148fae */ /* 0x0001e2000d901d64 */
[----:B------:R-:W-:-:S03]  /*117e0*/  MOV R13, R0 ;  /* 0x00000000000d7202 */ /* 0x000fc60000000f00 */
[----:B------:R0:W-:Y:S04]  /*117f0*/  @!P0 LDGSTS.E.BYPASS.LTC128B.128 [R20+0x1dc00], desc[UR36][R2.64+0x100], !P4 ;  /* 0x1dc0010002148fae */ /* 0x0001e8000e101d64 */
[----:B------:R0:W-:Y:S01]  /*11800*/  @!P0 LDGSTS.E.BYPASS.LTC128B.128 [R20+0x21c00], desc[UR36][R2.64+0x180], !P5 ;  /* 0x21c0018002148fae */ /* 0x0001e2000e901d64 */
[----:B------:R-:W-:Y:S01]  /*11810*/  ISETP.GE.AND P0, PT, R6, UR40, PT ;  /* 0x0000002806007c0c */ /* 0x000fe2000bf06270 */
[----:B------:R-:W-:-:S12]  /*11820*/  IMAD.MOV.U32 R6, RZ, RZ, R14 ;  /* 0x000000ffff067224 */ /* 0x000fd800078e000e */
[----:B0-----:R-:W-:Y:S05]  /*11830*/  WARPSYNC.COLLECTIVE R15, `(.L_x_117) ;  /* 0x000000000f087348 */ /* 0x001fea0003c00000 */
[----:B------:R1:W2:Y:S02]  /*11840*/  SHFL.IDX P6, R14, R13, R12, R11 ;  /* 0x0000000c0d0e7389 */ /* 0x0002a400000c000b */
[----:B012---:R-:W-:Y:S01]  /*11850*/  ENDCOLLECTIVE ;  /* 0x000000000000791b */ /* 0x007fe20003800000 */
.L_x_117:
[----:B------:R-:W-:Y:S01]  /*11860*/  IMAD.MOV.U32 R13, RZ, RZ, R5 ;  /* 0x000000ffff0d7224 */ /* 0x000fe200078e0005 */
[----:B------:R-:W-:Y:S02]  /*11870*/  MOV R12, 0x5 ;  /* 0x00000005000c7802 */ /* 0x000fe40000000f00 */
[----:B------:R-:W-:-:S05]  /*11880*/  @!P0 LEA R14, P1, R37, R14, 0x1 ;  /* 0x0000000e250e8211 */ /* 0x000fca00078208ff */
[----:B------:R-:W-:-:S08]  /*11890*/  @!P0 IMAD.MOV.U32 R2, RZ, RZ, R14 ;  /* 0x000000ffff028224 */ /* 0x000fd000078e000e */
[----:B------:R-:W-:Y:S05]  /*118a0*/  WARPSYNC.COLLECTIVE R15, `(.L_x_118) ;  /* 0x000000000f087348 */ /* 0x000fea0003c00000 */
[----:B------:R0:W1:Y:S02]  /*118b0*/  SHFL.IDX P6, R14, R13, R12, R11 ;  /* 0x0000000c0d0e7389 */ /* 0x00006400000c000b */
[----:B01----:R-:W-:Y:S01]  /*118c0*/  ENDCOLLECTIVE ;  /* 0x000000000000791b */ /* 0x003fe20003800000 */
.L_x_118:
        /* <DEDUP_REMOVED lines=16> */
.L_x_119:
        /* <DEDUP_REMOVED lines=9> */
.L_x_120:
        /* <DEDUP_REMOVED lines=14> */
.L_x_121:
[----:B------:R-:W-:Y:S01]  /*11b40*/  IMAD.MOV.U32 R13, RZ, RZ, R5 ;  /* 0x000000ffff0d7224 */ /* 0x000fe200078e0005 */
[----:B------:R-:W-:Y:S02]  /*11b50*/  MOV R12, 0x7 ;  /* 0x00000007000c7802 */ /* 0x000fe40000000f00 */
[----:B------:R-:W-:-:S04]  /*11b60*/  @!P0 LEA R14, P1, R37, R14, 0x1 ;  /* 0x0000000e250e8211 */ /* 0x000fc800078208ff */
[----:B------:R-:W-:Y:S01]  /*11b70*/  @!P0 MOV R2, R14 ;  /* 0x0000000e00028202 */ /* 0x000fe20000000f00 */
[----:B------:R-:W-:-:S08]  /*11b80*/  @!P0 IMAD.X R7, RZ, RZ, R6, P1 ;  /* 0x000000ffff078224 */ /* 0x000fd000008e0606 */
[----:B------:R-:W-:Y:S05]  /*11b90*/  WARPSYNC.COLLECTIVE R15, `(.L_x_122) ;  /* 0x000000000f087348 */ /* 0x000fea0003c00000 */
[----:B------:R0:W1:Y:S02]  /*11ba0*/  SHFL.IDX P6, R14, R13, R12, R11 ;  /* 0x0000000c0d0e7389 */ /* 0x00006400000c000b */
[----:B01----:R-:W-:Y:S01]  /*11bb0*/  ENDCOLLECTIVE ;  /* 0x000000000000791b */ /* 0x003fe20003800000 */
.L_x_122:
        /* <DEDUP_REMOVED lines=9> */
[----:B------:R-:W-:-:S07]  /*11c50*/  IMAD.MOV.U32 R6, RZ, RZ, R14 ;  /* 0x000000ffff067224 */ /* 0x000fce00078e000e */
[----:B0-----:R-:W-:Y:S05]  /*11c60*/  WARPSYNC.COLLECTIVE R15, `(.L_x_123) ;  /* 0x000000000f087348 */ /* 0x001fea0003c00000 */
[----:B------:R1:W2:Y:S02]  /*11c70*/  SHFL.IDX P6, R14, R13, R12, R11 ;  /* 0x0000000c0d0e7389 */ /* 0x0002a400000c000b */
[----:B012---:R-:W-:Y:S01]  /*11c80*/  ENDCOLLECTIVE ;  /* 0x000000000000791b */ /* 0x007fe20003800000 */
.L_x_123:
[----:B------:R-:W-:Y:S05]  /*11c90*/  BRA `(.L_x_124) ;  /* 0xffffffcc00e47947 */ /* 0x000fea000383ffff */
.L_x_56:
[----:B0-----:R-:W-:-:S04]  /*11ca0*/  MOV R3, UR39 ;  /* 0x0000002700037c02 */ /* 0x001fc80008000f00 */
[----:B------:R0:W1:Y:S03]  /*11cb0*/  SYNCS.PHASECHK.TRANS64.TRYWAIT P0, [R3+URZ+0x38820], R0 ;  /* 0x03882000030075a7 */ /* 0x000066000800017f */
[----:B-1----:R-:W-:Y:S05]  /*11cc0*/  @!P0 NANOSLEEP.SYNCS 0x989680 ;  /* 0x009896800000895d */ /* 0x002fea0003900000 */
[----:B------:R-:W1:Y:S02]  /*11cd0*/  @!P0 SYNCS.PHASECHK.TRANS64 P0, [R3+URZ+0x38820], R0 ;  /* 0x03882000030085a7 */ /* 0x000e64000800007f */
[----:B-1----:R-:W-:Y:S05]  /*11ce0*/  @!P0 BRA `(.L_x_56) ;  /* 0xfffffffc00ec8947 */ /* 0x002fea000383ffff */
[----:B------:R-:W-:Y:S05]  /*11cf0*/  BRA `(.L_x_125) ;  /* 0xffffffd000247947 */ /* 0x000fea000383ffff */
.L_x_60:
[----:B0-----:R0:W1:Y:S02]  /*11d00*/  SYNCS.PHASECHK.TRANS64.TRYWAIT P0, [R7+URZ+0x38840], R0 ;  /* 0x03884000070075a7 */ /* 0x001064000800017f */
[----:B-1----:R-:W-:Y:S05]  /*11d10*/  @!P0 NANOSLEEP.SYNCS 0x989680 ;  /* 0x009896800000895d */ /* 0x002fea0003900000 */
[----:B------:R-:W1:Y:S02]  /*11d20*/  @!P0 SYNCS.PHASECHK.TRANS64 P0, [R7+URZ+0x38840], R0 ;  /* 0x03884000070085a7 */ /* 0x000e64000800007f */
[----:B-1----:R-:W-:Y:S05]  /*11d30*/  @!P0 BRA `(.L_x_60) ;  /* 0xfffffffc00f08947 */ /* 0x002fea000383ffff */
[----:B------:R-:W-:Y:S05]  /*11d40*/  BRA `(.L_x_126) ;  /* 0xffffffd000d47947 */ /* 0x000fea000383ffff */
.L_x_61:
[----:B------:R-:W-:Y:S01]  /*11d50*/  BSSY B1, `(.L_x_127) ;  /* 0x0000008000017945 */ /* 0x000fe20003800000 */
[----:B------:R-:W-:Y:S01]  /*11d60*/  IMAD.MOV.U32 R13, RZ, RZ, R23 ;  /* 0x000000ffff0d7224 */ /* 0x000fe200078e0017 */
[----:B------:R-:W-:Y:S01]  /*11d70*/  MOV R11, 0x181f ;  /* 0x0000181f000b7802 */ /* 0x000fe20000000f00 */
[----:B------:R-:W-:Y:S02]  /*11d80*/  IMAD.MOV.U32 R12, RZ, RZ, RZ ;  /* 0x000000ffff0c7224 */ /* 0x000fe400078e00ff */
[----:B------:R-:W-:-:S07]  /*11d90*/  IMAD.MOV.U32 R15, RZ, RZ, -0x1 ;  /* 0xffffffffff0f7424 */ /* 0x000fce00078e00ff */
[----:B------:R-:W-:Y:S05]  /*11da0*/  WARPSYNC.COLLECTIVE R15, `(.L_x_128) ;  /* 0x000000000f087348 */ /* 0x000fea0003c00000 */
[----:B------:R0:W1:Y:S02]  /*11db0*/  SHFL.IDX P6, R14, R13, R12, R11 ;  /* 0x0000000c0d0e7389 */ /* 0x00006400000c000b */
[----:B01----:R-:W-:Y:S01]  /*11dc0*/  ENDCOLLECTIVE ;  /* 0x000000000000791b */ /* 0x003fe20003800000 */
.L_x_128:
[----:B------:R-:W-:Y:S05]  /*11dd0*/  BSYNC B1 ;  /* 0x0000000000017941 */ /* 0x000fea0003800000 */
.L_x_127:
[----:B------:R-:W-:Y:S01]  /*11de0*/  MOV R13, R9 ;  /* 0x00000009000d7202 */ /* 0x000fe20000000f00 */
[----:B------:R-:W-:Y:S01]  /*11df0*/  IMAD.MOV.U32 R12, RZ, RZ, RZ ;  /* 0x000000ffff0c7224 */ /* 0x000fe200078e00ff */
[----:B------:R-:W-:Y:S01]  /*11e00*/  MOV R15, 0xffffffff ;  /* 0xffffffff000f7802 */ /* 0x000fe20000000f00 */
[----:B------:R-:W-:Y:S01]  /*11e10*/  IMAD.MOV.U32 R11, RZ, RZ, 0x181f ;  /* 0x0000181fff0b7424 */ /* 0x000fe200078e00ff */
[----:B------:R-:W-:Y:S01]  /*11e20*/  LEA R20, R20, UR39, 0x1 ;  /* 0x0000002714147c11 */ /* 0x000fe2000f8e08ff */
[----:B------:R-:W-:Y:S02]  /*11e30*/  IMAD.MOV.U32 R3, RZ, RZ, R14 ;  /* 0x000000ffff037224 */ /* 0x000fe400078e000e */
[----:B------:R-:W-:-:S07]  /*11e40*/  IMAD.SHL.U32 R0, R37, 0x2, RZ ;  /* 0x0000000225007824 */ /* 0x000fce00078e00ff */
[----:B------:R-:W-:Y:S05]  /*11e50*/  WARPSYNC.COLLECTIVE R15, `(.L_x_129) ;  /* 0x000000000f087348 */ /* 0x000fea0003c00000 */
[----:B------:R0:W1:Y:S02]  /*11e60*/  SHFL.IDX P6, R14, R13, R12, R11 ;  /* 0x0000000c0d0e7389 */ /* 0x00006400000c000b */
[----:B01----:R-:W-:Y:S01]  /*11e70*/  ENDCOLLECTIVE ;  /* 0x000000000000791b */ /* 0x003fe20003800000 */
.L_x_129:
[----:B------:R-:W-:Y:S01]  /*11e80*/  MOV R13, R23 ;  /* 0x00000017000d7202 */ /* 0x000fe20000000f00 */
[----:B------:R-:W-:Y:S01]  /*11e90*/  IMAD.MOV.U32 R12, RZ, RZ, 0x1 ;  /* 0x00000001ff0c7424 */ /* 0x000fe200078e00ff */
[----:B------:R-:W-:-:S13]  /*11ea0*/  IADD3 R2, P0, R14, R0, RZ ;  /* 0x000000000e027210 */ /* 0x000fda0007f1e0ff */
[----:B------:R-:W-:Y:S05]  /*11eb0*/  WARPSYNC.COLLECTIVE R15, `(.L_x_130) ;  /* 0x000000000f087348 */ /* 0x000fea0003c00000 */
[----:B------:R0:W1:Y:S02]  /*11ec0*/  SHFL.IDX P6, R14, R13, R12, R11 ;  /* 0x0000000c0d0e7389 */ /* 0x00006400000c000b */
[----:B01----:R-:W-:Y:S01]  /*11ed0*/  ENDCOLLECTIVE ;  /* 0x000000000000791b */ /* 0x003fe20003800000 */
.L_x_130:
[----:B------:R-:W-:-:S05]  /*11ee0*/  IMAD.X R3, RZ, RZ, R3, P0 ;  /* 0x000000ffff037224 */ /* 0x000fca00000e0603 */
[----:B------:R-:W-:Y:S01]  /*11ef0*/  @!PT LDS RZ, [RZ] ;  /* 0x00000000fffff984 */ /* 0x000fe20000000800 */
[----:B------:R-:W-:Y:S01]  /*11f00*/  @!PT LDS RZ, [RZ] ;  /* 0x00000000fffff984 */ /* 0x000fe20000000800 */
[----:B------:R-:W-:Y:S01]  /*11f10*/  @!PT LDS RZ, [RZ] ;  /* 0x00000000fffff984 */ /* 0x000fe20000000800 */
[----:B------:R0:W-:Y:S04]  /*11f20*/  LDGSTS.E.BYPASS.LTC128B.128 [R20+0x24400], desc[UR36][R2.64], !P4 ;  /* 0x2440000002147fae */ /* 0x0001e8000e101d64 */
[----:B------:R0:W-:Y:S01]  /*11f30*/  LDGSTS.E.BYPASS.LTC128B.128 [R20+0x26c00], desc[UR36][R2.64+0x80], !P3 ;  /* 0x26c0008002147fae */ /* 0x0001e2000d901d64 */
[----:B------:R-:W-:-:S03]  /*11f40*/  MOV R13, R9 ;  /* 0x00000009000d7202 */ /* 0x000fc60000000f00 */
[----:B------:R0:W-:Y:S04]  /*11f50*/  LDGSTS.E.BYPASS.LTC128B.128 [R20+0x29400], desc[UR36][R2.64+0x100], !P2 ;  /* 0x2940010002147fae */ /* 0x0001e8000d101d64 */
[----:B------:R0:W-:Y:S01]  /*11f60*/  LDGSTS.E.BYPASS.LTC128B.128 [R20+0x2bc00], desc[UR36][R2.64+0x180], !P1 ;  /* 0x2bc0018002147fae */ /* 0x0001e2000c901d64 */
[----:B------:R-:W-:-:S07]  /*11f70*/  IMAD.MOV.U32 R35, RZ, RZ, R14 ;  /* 0x000000ffff237224 */ /* 0x000fce00078e000e */
[----:B0-----:R-:W-:Y:S05]  /*11f80*/  WARPSYNC.COLLECTIVE R15, `(.L_x_131) ;  /* 0x000000000f087348 */ /* 0x001fea0003c00000 */
[----:B------:R1:W2:Y:S02]  /*11f90*/  SHFL.IDX P6, R14, R13, R12, R11 ;  /* 0x0000000c0d0e7389 */ /* 0x0002a400000c000b */
[----:B012---:R-:W-:Y:S01]  /*11fa0*/  ENDCOLLECTIVE ;  /* 0x000000000000791b */ /* 0x007fe20003800000 */
.L_x_131:
[----:B------:R-:W-:Y:S01]  /*11fb0*/  IMAD.MOV.U32 R13, RZ, RZ, R23 ;  /* 0x000000ffff0d7224 */ /* 0x000fe200078e0017 */
[----:B------:R-:W-:Y:S02]  /*11fc0*/  MOV R12, 0x2 ;  /* 0x00000002000c7802 */ /* 0x000fe40000000f00 */
[----:B------:R-:W-:-:S13]  /*11fd0*/  IADD3 R2, P0, R14, R0, RZ ;  /* 0x000000000e027210 */ /* 0x000fda0007f1e0ff */
[----:B------:R-:W-:Y:S05]  /*11fe0*/  WARPSYNC.COLLECTIVE R15, `(.L_x_132) ;  /* 0x000000000f087348 */ /* 0x000fea0003c00000 */
[----:B------:R0:W1:Y:S02]  /*11ff0*/  SHFL.IDX P6, R14, R13, R12, R11 ;  /* 0x0000000c0d0e7389 */ /* 0x00006400000c000b */
[----:B01----:R-:W-:Y:S01]  /*12000*/  ENDCOLLECTIVE ;  /* 0x000000000000791b */ /* 0x003fe20003800000 */
.L_x_132:
[----:B------:R-:W-:-:S05]  /*12010*/  IMAD.X R3, RZ, RZ, R35, P0 ;  /* 0x000000ffff037224 */ /* 0x000fca00000e0623 */
[----:B------:R-:W-:Y:S01]  /*12020*/  @!PT LDS RZ, [RZ] ;  /* 0x00000000fffff984 */ /* 0x000fe20000000800 */
[----:B------:R-:W-:Y:S01]  /*12030*/  @!PT LDS RZ, [RZ] ;  /* 0x00000000fffff984 */ /* 0x000fe20000000800 */
[----:B------:R-:W-:Y:S01]  /*12040*/  @!PT LDS RZ, [RZ] ;  /* 0x00000000fffff984 */ /* 0x000fe20000000800 */
[----:B------:R0:W-:Y:S04]  /*12050*/  LDGSTS.E.BYPASS.LTC128B.128 [R20+0x24c00], desc[UR36][R2.64], !P4 ;  /* 0x24c0000002147fae */ /* 0x0001e8000e101d64 */
[----:B------:R0:W-:Y:S01]  /*12060*/  LDGSTS.E.BYPASS.LTC128B.128 [R20+0x27400], desc[UR36][R2.64+0x80], !P3 ;  /* 0x2740008002147fae */ /* 0x0001e2000d901d64 */
[----:B------:R-:W-:-:S03]  /*12070*/  IMAD.MOV.U32 R13, RZ, RZ, R9 ;  /* 0x000000ffff0d7224 */ /* 0x000fc600078e0009 */
[----:B------:R0:W-:Y:S04]  /*12080*/  LDGSTS.E.BYPASS.LTC128B.128 [R20+0x29c00], desc[UR36][R2.64+0x100], !P2 ;  /* 0x29c0010002147fae */ /* 0x0001e8000d101d64 */
[----:B------:R0:W-:Y:S01]  /*12090*/  LDGSTS.E.BYPASS.LTC128B.128 [R20+0x2c400], desc[UR36][R2.64+0x180], !P1 ;  /* 0x2c40018002147fae */ /* 0x0001e2000c901d64 */
[----:B------:R-:W-:-:S07]  /*120a0*/  IMAD.MOV.U32 R35, RZ, RZ, R14 ;  /* 0x000000ffff237224 */ /* 0x000fce00078e000e */
[----:B0-----:R-:W-:Y:S05]  /*120b0*/  WARPSYNC.COLLECTIVE R15, `(.L_x_133) ;  /* 0x000000000f087348 */ /* 0x001fea0003c00000 */
[----:B------:R1:W2:Y:S02]  /*120c0*/  SHFL.IDX P6, R14, R13, R12, R11 ;  /* 0x0000000c0d0e7389 */ /* 0x0002a400000c000b */
[----:B012---:R-:W-:Y:S01]  /*120d0*/  ENDCOLLECTIVE ;  /* 0x000000000000791b */ /* 0x007fe20003800000 */
.L_x_133:
[----:B------:R-:W-:Y:S02]  /*120e0*/  IMAD.MOV.U32 R13, RZ, RZ, R23 ;  /* 0x000000ffff0d7224 */ /* 0x000fe400078e0017 */
[----:B------:R-:W-:Y:S01]  /*120f0*/  IMAD.MOV.U32 R12, RZ, RZ, 0x3 ;  /* 0x00000003ff0c7424 */ /* 0x000fe200078e00ff */
[----:B------:R-:W-:-:S13]  /*12100*/  IADD3 R2, P0, R14, R0, RZ ;  /* 0x000000000e027210 */ /* 0x000fda0007f1e0ff */
[----:B------:R-:W-:Y:S05]  /*12110*/  WARPSYNC.COLLECTIVE R15, `(.L_x_134) ;  /* 0x000000000f087348 */ /* 0x000fea0003c00000 */
[----:B------:R0:W1:Y:S02]  /*12120*/  SHFL.IDX P6, R14, R13, R12, R11 ;  /* 0x0000000c0d0e7389 */ /* 0x00006400000c000b */
[----:B01----:R-:W-:Y:S01]  /*12130*/  ENDCOLLECTIVE ;  /* 0x000000000000791b */ /* 0x003fe20003800000 */
.L_x_134:
[----:B------:R-:W-:-:S05]  /*12140*/  IADD3.X R3, RZ, R35, RZ, P0, !PT ;  /* 0x00000023ff037210 */ /* 0x000fca00007fe4ff */
        /* <DEDUP_REMOVED lines=8> */
[----:B------:R-:W-:-:S07]  /*121d0*/  MOV R35, R14 ;  /* 0x0000000e00237202 */ /* 0x000fce0000000f00 */
[----:B0-----:R-:W-:Y:S05]  /*121e0*/  WARPSYNC.COLLECTIVE R15, `(.L_x_135) ;  /* 0x000000000f087348 */ /* 0x001fea0003c00000 */
[----:B------:R1:W2:Y:S02]  /*121f0*/  SHFL.IDX P6, R14, R13, R12, R11 ;  /* 0x0000000c0d0e7389 */ /* 0x0002a400000c000b */
[----:B012---:R-:W-:Y:S01]  /*12200*/  ENDCOLLECTIVE ;  /* 0x000000000000791b */ /* 0x007fe20003800000 */
.L_x_135:
[----:B------:R-:W-:Y:S01]  /*12210*/  MOV R13, R23 ;  /* 0x00000017000d7202 */ /* 0x000fe20000000f00 */
[----:B------:R-:W-:Y:S01]  /*12220*/  IMAD.MOV.U32 R12, RZ, RZ, 0x4 ;  /* 0x00000004ff0c7424 */ /* 0x000fe200078e00ff */
[----:B------:R-:W-:-:S13]  /*12230*/  IADD3 R2, P0, R14, R0, RZ ;  /* 0x000000000e027210 */ /* 0x000fda0007f1e0ff */
[----:B------:R-:W-:Y:S05]  /*12240*/  WARPSYNC.COLLECTIVE R15, `(.L_x_136) ;  /* 0x000000000f087348 */ /* 0x000fea0003c00000 */
[----:B------:R0:W1:Y:S02]  /*12250*/  SHFL.IDX P6, R14, R13, R12, R11 ;  /* 0x0000000c0d0e7389 */ /* 0x00006400000c000b */
[----:B01----:R-:W-:Y:S01]  /*12260*/  ENDCOLLECTIVE ;  /* 0x000000000000791b */ /* 0x003fe20003800000 */
.L_x_136:
        /* <DEDUP_REMOVED lines=13> */
.L_x_137:
[----:B------:R-:W-:Y:S05]  /*12340*/  BRA `(.L_x_138) ;  /* 0xffffffd000547947 */ /* 0x000fea000383ffff */
.L_x_66:
[----:B0-----:R0:W1:Y:S02]  /*12350*/  SYNCS.PHASECHK.TRANS64.TRYWAIT P0, [R7+URZ+0x38860], R2 ;  /* 0x03886002070075a7 */ /* 0x001064000800017f */
[----:B-1----:R-:W-:Y:S05]  /*12360*/  @!P0 NANOSLEEP.SYNCS 0x989680 ;  /* 0x009896800000895d */ /* 0x002fea0003900000 */
[----:B------:R-:W1:Y:S02]  /*12370*/  @!P0 SYNCS.PHASECHK.TRANS64 P0, [R7+URZ+0x38860], R2 ;  /* 0x03886002070085a7 */ /* 0x000e64000800007f */
[----:B-1----:R-:W-:Y:S05]  /*12380*/  @!P0 BRA `(.L_x_66) ;  /* 0xfffffffc00f08947 */ /* 0x002fea000383ffff */
[----:B------:R-:W-:Y:S05]  /*12390*/  BRA `(.L_x_139) ;  /* 0xffffffd000bc7947 */ /* 0x000fea000383ffff */
.L_x_67:
[----:B------:R-:W-:Y:S01]  /*123a0*/  BSSY B1, `(.L_x_140) ;  /* 0x0000008000017945 */ /* 0x000fe20003800000 */
[----:B------:R-:W-:Y:S01]  /*123b0*/  IMAD.MOV.U32 R13, RZ, RZ, R18 ;  /* 0x000000ffff0d7224 */ /* 0x000fe200078e0012 */
[----:B------:R-:W-:Y:S01]  /*123c0*/  MOV R11, 0x181f ;  /* 0x0000181f000b7802 */ /* 0x000fe20000000f00 */
[----:B------:R-:W-:Y:S02]  /*123d0*/  IMAD.MOV.U32 R12, RZ, RZ, RZ ;  /* 0x000000ffff0c7224 */ /* 0x000fe400078e00ff */
[----:B------:R-:W-:-:S07]  /*123e0*/  IMAD.MOV.U32 R15, RZ, RZ, -0x1 ;  /* 0xffffffffff0f7424 */ /* 0x000fce00078e00ff */
[----:B0-----:R-:W-:Y:S05]  /*123f0*/  WARPSYNC.COLLECTIVE R15, `(.L_x_141) ;  /* 0x000000000f087348 */ /* 0x001fea0003c00000 */
[----:B------:R1:W2:Y:S02]  /*12400*/  SHFL.IDX P6, R14, R13, R12, R11 ;  /* 0x0000000c0d0e7389 */ /* 0x0002a400000c000b */
[----:B012---:R-:W-:Y:S01]  /*12410*/  ENDCOLLECTIVE ;  /* 0x000000000000791b */ /* 0x007fe20003800000 */
.L_x_141:
[----:B------:R-:W-:Y:S05]  /*12420*/  BSYNC B1 ;  /* 0x0000000000017941 */ /* 0x000fea0003800000 */
.L_x_140:
[----:B------:R-:W-:Y:S01]  /*12430*/  MOV R13, R17 ;  /* 0x00000011000d7202 */ /* 0x000fe20000000f00 */
[----:B------:R-:W-:Y:S01]  /*12440*/  IMAD.MOV.U32 R12, RZ, RZ, RZ ;  /* 0x000000ffff0c7224 */ /* 0x000fe200078e00ff */
[----:B------:R-:W-:Y:S01]  /*12450*/  MOV R15, 0xffffffff ;  /* 0xffffffff000f7802 */ /* 0x000fe20000000f00 */
[----:B------:R-:W-:Y:S01]  /*12460*/  IMAD.MOV.U32 R11, RZ, RZ, 0x181f ;  /* 0x0000181fff0b7424 */ /* 0x000fe200078e00ff */
[----:B------:R-:W-:Y:S01]  /*12470*/  LEA R6, R6, UR39, 0x1 ;  /* 0x0000002706067c11 */ /* 0x000fe2000f8e08ff */
[----:B------:R-:W-:-:S07]  /*12480*/  IMAD.MOV.U32 R3, RZ, RZ, R14 ;  /* 0x000000ffff037224 */ /* 0x000fce00078e000e */
[----:B------:R-:W-:Y:S05]  /*12490*/  WARPSYNC.COLLECTIVE R15, `(.L_x_142) ;  /* 0x000000000f087348 */ /* 0x000fea0003c00000 */
[----:B------:R0:W1:Y:S02]  /*124a0*/  SHFL.IDX P6, R14, R13, R12, R11 ;  /* 0x0000000c0d0e7389 */ /* 0x00006400000c000b */
[----:B01----:R-:W-:Y:S01]  /*124b0*/  ENDCOLLECTIVE ;  /* 0x000000000000791b */ /* 0x003fe20003800000 */
.L_x_142:
[----:B------:R-:W-:Y:S01]  /*124c0*/  IMAD.MOV.U32 R13, RZ, RZ, R18 ;  /* 0x000000ffff0d7224 */ /* 0x000fe200078e0012 */
[----:B------:R-:W-:Y:S02]  /*124d0*/  MOV R12, 0x1 ;  /* 0x00000001000c7802 */ /* 0x000fe40000000f00 */
[----:B------:R-:W-:-:S13]  /*124e0*/  IADD3 R2, P0, R14, R0, RZ ;  /* 0x000000000e027210 */ /* 0x000fda0007f1e0ff */
[----:B------:R-:W-:Y:S05]  /*124f0*/  WARPSYNC.COLLECTIVE R15, `(.L_x_143) ;  /* 0x000000000f087348 */ /* 0x000fea0003c00000 */
[----:B------:R0:W1:Y:S02]  /*12500*/  SHFL.IDX P6, R14, R13, R12, R11 ;  /* 0x0000000c0d0e7389 */ /* 0x00006400000c000b */
[----:B01----:R-:W-:Y:S01]  /*12510*/  ENDCOLLECTIVE ;  /* 0x000000000000791b */ /* 0x003fe20003800000 */
.L_x_143:
[----:B------:R-:W-:Y:S01]  /*12520*/  IMAD.X R3, RZ, RZ, R3, P0 ;  /* 0x000000ffff037224 */ /* 0x000fe200000e0603 */
[----:B------:R-:W-:Y:S01]  /*12530*/  ISETP.LT.OR P0, PT, R9, 0x1, P4 ;  /* 0x000000010900780c */ /* 0x000fe20002701670 */
[----:B------:R-:W-:-:S12]  /*12540*/  IMAD.MOV.U32 R13, RZ, RZ, R17 ;  /* 0x000000ffff0d7224 */ /* 0x000fd800078e0011 */
        /* <DEDUP_REMOVED lines=8> */
[----:B------:R-:W-:-:S13]  /*125d0*/  ISETP.LT.OR P0, PT, R9, 0x1, P1 ;  /* 0x000000010900780c */ /* 0x000fda0000f01670 */
[----:B------:R0:W-:Y:S02]  /*125e0*/  LDGSTS.E.BYPASS.LTC128B.128 [R6+0x7c00], desc[UR36][R2.64+0x180], !P0 ;  /* 0x07c0018002067fae */ /* 0x0001e4000c101d64 */
[----:B0-----:R-:W-:-:S07]  /*125f0*/  IMAD.MOV.U32 R3, RZ, RZ, R14 ;  /* 0x000000ffff037224 */ /* 0x001fce00078e000e */
[----:B------:R-:W-:Y:S05]  /*12600*/  WARPSYNC.COLLECTIVE R15, `(.L_x_144) ;  /* 0x000000000f087348 */ /* 0x000fea0003c00000 */
[----:B------:R0:W1:Y:S02]  /*12610*/  SHFL.IDX P6, R14, R13, R12, R11 ;  /* 0x0000000c0d0e7389 */ /* 0x00006400000c000b */
[----:B01----:R-:W-:Y:S01]  /*12620*/  ENDCOLLECTIVE ;  /* 0x000000000000791b */ /* 0x003fe20003800000 */
.L_x_144:
[----:B------:R-:W-:Y:S02]  /*12630*/  IMAD.MOV.U32 R13, RZ, RZ, R18 ;  /* 0x000000ffff0d7224 */ /* 0x000fe400078e0012 */
[----:B------:R-:W-:Y:S01]  /*12640*/  IMAD.MOV.U32 R12, RZ, RZ, 0x2 ;  /* 0x00000002ff0c7424 */ /* 0x000fe200078e00ff */
[----:B------:R-:W-:-:S13]  /*12650*/  IADD3 R2, P0, R14, R0, RZ ;  /* 0x000000000e027210 */ /* 0x000fda0007f1e0ff */
[----:B------:R-:W-:Y:S05]  /*12660*/  WARPSYNC.COLLECTIVE R15, `(.L_x_145) ;  /* 0x000000000f087348 */ /* 0x000fea0003c00000 */
[----:B------:R0:W1:Y:S02]  /*12670*/  SHFL.IDX P6, R14, R13, R12, R11 ;  /* 0x0000000c0d0e7389 */ /* 0x00006400000c000b */
[----:B01----:R-:W-:Y:S01]  /*12680*/  ENDCOLLECTIVE ;  /* 0x000000000000791b */ /* 0x003fe20003800000 */
.L_x_145:
[----:B------:R-:W-:Y:S02]  /*12690*/  IADD3.X R3, RZ, R3, RZ, P0, !PT ;  /* 0x00000003ff037210 */ /* 0x000fe400007fe4ff */
        /* <DEDUP_REMOVED lines=12> */
[----:B0-----:R-:W-:-:S07]  /*12760*/  MOV R3, R14 ;  /* 0x0000000e00037202 */ /* 0x001fce0000000f00 */
[----:B------:R-:W-:Y:S05]  /*12770*/  WARPSYNC.COLLECTIVE R15, `(.L_x_146) ;  /* 0x000000000f087348 */ /* 0x000fea0003c00000 */
[----:B------:R0:W1:Y:S02]  /*12780*/  SHFL.IDX P6, R14, R13, R12, R11 ;  /* 0x0000000c0d0e7389 */ /* 0x00006400000c000b */
[----:B01----:R-:W-:Y:S01]  /*12790*/  ENDCOLLECTIVE ;  /* 0x000000000000791b */ /* 0x003fe20003800000 */
.L_x_146:
[----:B------:R-:W-:Y:S01]  /*127a0*/  MOV R13, R18 ;  /* 0x00000012000d7202 */ /* 0x000fe20000000f00 */
[----:B------:R-:W-:Y:S01]  /*127b0*/  IMAD.MOV.U32 R12, RZ, RZ, 0x3 ;  /* 0x00000003ff0c7424 */ /* 0x000fe200078e00ff */
[----:B------:R-:W-:-:S13]  /*127c0*/  IADD3 R2, P0, R14, R0, RZ ;  /* 0x000000000e027210 */ /* 0x000fda0007f1e0ff */
[----:B------:R-:W-:Y:S05]  /*127d0*/  WARPSYNC.COLLECTIVE R15, `(.L_x_147) ;  /* 0x000000000f087348 */ /* 0x000fea0003c00000 */
[----:B------:R0:W1:Y:S02]  /*127e0*/  SHFL.IDX P6, R14, R13, R12, R11 ;  /* 0x0000000c0d0e7389 */ /* 0x00006400000c000b */
[----:B01----:R-:W-:Y:S01]  /*127f0*/  ENDCOLLECTIVE ;  /* 0x000000000000791b */ /* 0x003fe20003800000 */
.L_x_147:
[----:B------:R-:W-:Y:S01]  /*12800*/  IMAD.X R3, RZ, RZ, R3, P0 ;  /* 0x000000ffff037224 */ /* 0x000fe200000e0603 */
[----:B------:R-:W-:Y:S02]  /*12810*/  ISETP.LT.OR P0, PT, R9, 0x21, P4 ;  /* 0x000000210900780c */ /* 0x000fe40002701670 */
[----:B------:R-:W-:-:S11]  /*12820*/  MOV R13, R17 ;  /* 0x00000011000d7202 */ /* 0x000fd60000000f00 */
        /* <DEDUP_REMOVED lines=14> */
.L_x_148:
[----:B------:R-:W-:Y:S01]  /*12910*/  IMAD.MOV.U32 R13, RZ, RZ, R18 ;  /* 0x000000ffff0d7224 */ /* 0x000fe200078e0012 */
[----:B------:R-:W-:Y:S02]  /*12920*/  MOV R12, 0x4 ;  /* 0x00000004000c7802 */ /* 0x000fe40000000f00 */
[----:B------:R-:W-:-:S13]  /*12930*/  IADD3 R2, P0, R14, R0, RZ ;  /* 0x000000000e027210 */ /* 0x000fda0007f1e0ff */
[----:B------:R-:W-:Y:S05]  /*12940*/  WARPSYNC.COLLECTIVE R15, `(.L_x_149) ;  /* 0x000000000f087348 */ /* 0x000fea0003c00000 */
[----:B------:R0:W1:Y:S02]  /*12950*/  SHFL.IDX P6, R14, R13, R12, R11 ;  /* 0x0000000c0d0e7389 */ /* 0x00006400000c000b */
[----:B01----:R-:W-:Y:S01]  /*12960*/  ENDCOLLECTIVE ;  /* 0x000000000000791b */ /* 0x003fe20003800000 */
.L_x_149:
[----:B------:R-:W-:Y:S01]  /*12970*/  IMAD.X R3, RZ, RZ, R3, P0 ;  /* 0x000000ffff037224 */ /* 0x000fe200000e0603 */
[----:B------:R-:W-:Y:S01]  /*12980*/  ISETP.LT.OR P0, PT, R9, 0x31, P4 ;  /* 0x000000310900780c */ /* 0x000fe20002701670 */
[----:B------:R-:W-:-:S12]  /*12990*/  IMAD.MOV.U32 R13, RZ, RZ, R17 ;  /* 0x000000ffff0d7224 */ /* 0x000fd800078e0011 */
[----:B------:R-:W-:Y:S01]  /*129a0*/  @!PT LDS RZ, [RZ] ;  /* 0x00000000fffff984 */ /* 0x000fe20000000800 */
[----:B------:R-:W-:Y:S01]  /*129b0*/  @!PT LDS RZ, [RZ] ;  /* 0x00000000fffff984 */ /* 0x000fe20000000800 */
[----:B------:R-:W-:Y:S01]  /*129c0*/  @!PT LDS RZ, [RZ] ;  /* 0x00000000fffff984 */ /* 0x000fe20000000800 */
[----:B------:R0:W-:Y:S01]  /*129d0*/  LDGSTS.E.BYPASS.LTC128B.128 [R6+0x1c00], desc[UR36][R2.64], !P0 ;  /* 0x01c0000002067fae */ /* 0x0001e2000c101d64 */
[----:B------:R-:W-:Y:S01]  /*129e0*/  ISETP.LT.OR P0, PT, R9, 0x31, P3 ;  /* 0x000000310900780c */ /* 0x000fe20001f01670 */
[----:B------:R-:W-:-:S12]  /*129f0*/  IMAD.MOV.U32 R18, RZ, RZ, R14 ;  /* 0x000000ffff127224 */ /* 0x000fd800078e000e */
[----:B0-----:R-:W-:Y:S05]  /*12a00*/  WARPSYNC.COLLECTIVE R15, `(.L_x_150) ;  /* 0x000000000f087348 */ /* 0x001fea0003c00000 */
[----:B------:R1:W2:Y:S02]  /*12a10*/  SHFL.IDX P6, R14, R13, R12, R11 ;  /* 0x0000000c0d0e7389 */ /* 0x0002a400000c000b */
[----:B012---:R-:W-:Y:S01]  /*12a20*/  ENDCOLLECTIVE ;  /* 0x000000000000791b */ /* 0x007fe20003800000 */
.L_x_150:
        /* <DEDUP_REMOVED lines=8> */
[----:B------:R-:W-:Y:S05]  /*12ab0*/  BRA `(.L_x_151) ;  /* 0xffffffcc00e47947 */ /* 0x000fea000383ffff */
.L_x_73:
[----:B0-----:R0:W1:Y:S02]  /*12ac0*/  SYNCS.PHASECHK.TRANS64.TRYWAIT P0, [R4+URZ+0x38860], R3 ;  /* 0x03886003040075a7 */ /* 0x001064000800017f */
[----:B-1----:R-:W-:Y:S05]  /*12ad0*/  @!P0 NANOSLEEP.SYNCS 0x989680 ;  /* 0x009896800000895d */ /* 0x002fea0003900000 */
[----:B------:R-:W1:Y:S02]  /*12ae0*/  @!P0 SYNCS.PHASECHK.TRANS64 P0, [R4+URZ+0x38860], R3 ;  /* 0x03886003040085a7 */ /* 0x000e64000800007f */
[----:B-1----:R-:W-:Y:S05]  /*12af0*/  @!P0 BRA `(.L_x_73) ;  /* 0xfffffffc00f08947 */ /* 0x002fea000383ffff */
[----:B------:R-:W-:Y:S05]  /*12b00*/  BRA `(.L_x_152) ;  /* 0xffffffd000c47947 */ /* 0x000fea000383ffff */
.L_x_74:
[----:B------:R-:W-:Y:S01]  /*12b10*/  BSSY B0, `(.L_x_153) ;  /* 0x0000008000007945 */ /* 0x000fe20003800000 */
[----:B------:R-:W-:Y:S01]  /*12b20*/  MOV R13, R18 ;  /* 0x00000012000d7202 */ /* 0x000fe20000000f00 */
[----:B------:R-:W-:Y:S01]  /*12b30*/  IMAD.MOV.U32 R12, RZ, RZ, RZ ;  /* 0x000000ffff0c7224 */ /* 0x000fe200078e00ff */
[----:B------:R-:W-:Y:S01]  /*12b40*/  MOV R15, 0xffffffff ;  /* 0xffffffff000f7802 */ /* 0x000fe20000000f00 */
[----:B------:R-:W-:-:S07]  /*12b50*/  IMAD.MOV.U32 R11, RZ, RZ, 0x181f ;  /* 0x0000181fff0b7424 */ /* 0x000fce00078e00ff */
[----:B0-----:R-:W-:Y:S05]  /*12b60*/  WARPSYNC.COLLECTIVE R15, `(.L_x_154) ;  /* 0x000000000f087348 */ /* 0x001fea0003c00000 */
[----:B------:R1:W2:Y:S02]  /*12b70*/  SHFL.IDX P6, R14, R13, R12, R11 ;  /* 0x0000000c0d0e7389 */ /* 0x0002a400000c000b */
[----:B012---:R-:W-:Y:S01]  /*12b80*/  ENDCOLLECTIVE ;  /* 0x000000000000791b */ /* 0x007fe20003800000 */
.L_x_154:
[----:B------:R-:W-:Y:S05]  /*12b90*/  BSYNC B0 ;  /* 0x0000000000007941 */ /* 0x000fea0003800000 */
.L_x_153:
[----:B------:R-:W-:Y:S01]  /*12ba0*/  IMAD.MOV.U32 R13, RZ, RZ, R17 ;  /* 0x000000ffff0d7224 */ /* 0x000fe200078e0011 */
[----:B------:R-:W-:Y:S01]  /*12bb0*/  MOV R12, RZ ;  /* 0x000000ff000c7202 */ /* 0x000fe20000000f00 */
[----:B------:R-:W-:Y:S01]  /*12bc0*/  IMAD.MOV.U32 R11, RZ, RZ, 0x181f ;  /* 0x0000181fff0b7424 */ /* 0x000fe200078e00ff */
[----:B------:R-:W-:Y:S01]  /*12bd0*/  SHF.L.U32 R6, R37, 0x1, RZ ;  /* 0x0000000125067819 */ /* 0x000fe200000006ff */
[----:B------:R-:W-:Y:S02]  /*12be0*/  IMAD.MOV.U32 R15, RZ, RZ, -0x1 ;  /* 0xffffffffff0f7424 */ /* 0x000fe400078e00ff */
[----:B------:R-:W-:-:S07]  /*12bf0*/  IMAD.MOV.U32 R0, RZ, RZ, R14 ;  /* 0x000000ffff007224 */ /* 0x000fce00078e000e */
[----:B------:R-:W-:Y:S05]  /*12c00*/  WARPSYNC.COLLECTIVE R15, `(.L_x_155) ;  /* 0x000000000f087348 */ /* 0x000fea0003c00000 */
[----:B------:R0:W1:Y:S02]  /*12c10*/  SHFL.IDX P6, R14, R13, R12, R11 ;  /* 0x0000000c0d0e7389 */ /* 0x00006400000c000b */
[----:B01----:R-:W-:Y:S01]  /*12c20*/  ENDCOLLECTIVE ;  /* 0x000000000000791b */ /* 0x003fe20003800000 */
.L_x_155:
[----:B------:R-:W-:Y:S01]  /*12c30*/  IMAD.MOV.U32 R13, RZ, RZ, R18 ;  /* 0x000000ffff0d7224 */ /* 0x000fe200078e0012 */
[----:B------:R-:W-:Y:S02]  /*12c40*/  MOV R12, 0x1 ;  /* 0x00000001000c7802 */ /* 0x000fe40000000f00 */
[----:B------:R-:W-:-:S13]  /*12c50*/  IADD3 R2, P0, R14, R6, RZ ;  /* 0x000000060e027210 */ /* 0x000fda0007f1e0ff */
[----:B------:R-:W-:Y:S05]  /*12c60*/  WARPSYNC.COLLECTIVE R15, `(.L_x_156) ;  /* 0x000000000f087348 */ /* 0x000fea0003c00000 */
[----:B------:R0:W1:Y:S02]  /*12c70*/  SHFL.IDX P6, R14, R13, R12, R11 ;  /* 0x0000000c0d0e7389 */ /* 0x00006400000c000b */
[----:B01----:R-:W-:Y:S01]  /*12c80*/  ENDCOLLECTIVE ;  /* 0x000000000000791b */ /* 0x003fe20003800000 */
.L_x_156:
[----:B------:R-:W-:Y:S01]  /*12c90*/  IMAD.X R3, RZ, RZ, R0, P0 ;  /* 0x000000ffff037224 */ /* 0x000fe200000e0600 */
[----:B------:R-:W-:Y:S02]  /*12ca0*/  ISETP.LT.OR P0, PT, R5, 0x1, P4 ;  /* 0x000000010500780c */ /* 0x000fe40002701670 */
[----:B------:R-:W-:Y:S01]  /*12cb0*/  LEA R0, R7, UR39, 0x1 ;  /* 0x0000002707007c11 */ /* 0x000fe2000f8e08ff */
[----:B------:R-:W-:-:S10]  /*12cc0*/  IMAD.MOV.U32 R13, RZ, RZ, R17 ;  /* 0x000000ffff0d7224 */ /* 0x000fd400078e0011 */
        /* <DEDUP_REMOVED lines=9> */
.L_x_157:
[----:B------:R-:W-:Y:S01]  /*12d60*/  @!PT LDS RZ, [RZ] ;  /* 0x00000000fffff984 */ /* 0x000fe20000000800 */
[----:B------:R-:W-:Y:S01]  /*12d70*/  @!PT LDS RZ, [RZ] ;  /* 0x00000000fffff984 */ /* 0x000fe20000000800 */
[----:B------:R-:W-:Y:S01]  /*12d80*/  @!PT LDS RZ, [RZ] ;  /* 0x00000000fffff984 */ /* 0x000fe20000000800 */
[----:B------:R-:W-:Y:S01]  /*12d90*/  LDGSTS.E.BYPASS.LTC128B.128 [R0+0x2c00], desc[UR36][R2.64+0x80], !P0 ;  /* 0x02c0008002007fae */ /* 0x000fe2000c101d64 */
[----:B------:R-:W-:Y:S01]  /*12da0*/  ISETP.LT.OR P0, PT, R5, 0x1, P2 ;  /* 0x000000010500780c */ /* 0x000fe20001701670 */
[----:B------:R-:W-:Y:S02]  /*12db0*/  IMAD.MOV.U32 R13, RZ, RZ, R18 ;  /* 0x000000ffff0d7224 */ /* 0x000fe400078e0012 */
[----:B------:R-:W-:-:S10]  /*12dc0*/  IMAD.MOV.U32 R12, RZ, RZ, 0x2 ;  /* 0x00000002ff0c7424 */ /* 0x000fd400078e00ff */
[----:B------:R-:W-:Y:S01]  /*12dd0*/  LDGSTS.E.BYPASS.LTC128B.128 [R0+0x5400], desc[UR36][R2.64+0x100], !P0 ;  /* 0x0540010002007fae */ /* 0x000fe2000c101d64 */
[----:B------:R-:W-:-:S13]  /*12de0*/  ISETP.LT.OR P0, PT, R5, 0x1, P1 ;  /* 0x000000010500780c */ /* 0x000fda0000f01670 */
[----:B------:R0:W-:Y:S02]  /*12df0*/  LDGSTS.E.BYPASS.LTC128B.128 [R0+0x7c00], desc[UR36][R2.64+0x180], !P0 ;  /* 0x07c0018002007fae */ /* 0x0001e4000c101d64 */
[----:B0-----:R-:W-:-:S13]  /*12e00*/  IADD3 R2, P0, R14, R6, RZ ;  /* 0x000000060e027210 */ /* 0x001fda0007f1e0ff */
[----:B------:R-:W-:Y:S05]  /*12e10*/  WARPSYNC.COLLECTIVE R15, `(.L_x_158) ;  /* 0x000000000f087348 */ /* 0x000fea0003c00000 */
[----:B------:R0:W1:Y:S02]  /*12e20*/  SHFL.IDX P6, R14, R13, R12, R11 ;  /* 0x0000000c0d0e7389 */ /* 0x00006400000c000b */
[----:B01----:R-:W-:Y:S01]  /*12e30*/  ENDCOLLECTIVE ;  /* 0x000000000000791b */ /* 0x003fe20003800000 */
.L_x_158:
[----:B------:R-:W-:Y:S02]  /*12e40*/  IADD3.X R3, RZ, R7, RZ, P0, !PT ;  /* 0x00000007ff037210 */ /* 0x000fe400007fe4ff */
[----:B------:R-:W-:Y:S01]  /*12e50*/  ISETP.LT.OR P0, PT, R5, 0x11, P4 ;  /* 0x000000110500780c */ /* 0x000fe20002701670 */
[----:B------:R-:W-:-:S12]  /*12e60*/  IMAD.MOV.U32 R13, RZ, RZ, R17 ;  /* 0x000000ffff0d7224 */ /* 0x000fd800078e0011 */
[----:B------:R-:W-:Y:S01]  /*12e70*/  @!PT LDS RZ, [RZ] ;  /* 0x00000000fffff984 */ /* 0x000fe20000000800 */
[----:B------:R-:W-:Y:S01]  /*12e80*/  @!PT LDS RZ, [RZ] ;  /* 0x00000000fffff984 */ /* 0x000fe20000000800 */
[----:B------:R-:W-:Y:S01]  /*12e90*/  @!PT LDS RZ, [RZ] ;  /* 0x00000000fffff984 */ /* 0x000fe20000000800 */
[----:B------:R0:W-:Y:S01]  /*12ea0*/  LDGSTS.E.BYPASS.LTC128B.128 [R0+0xc00], desc[UR36][R2.64], !P0 ;  /* 0x00c0000002007fae */ /* 0x0001e2000c101d64 */
[----:B------:R-:W-:Y:S02]  /*12eb0*/  ISETP.LT.OR P0, PT, R5, 0x11, P3 ;  /* 0x000000110500780c */ /* 0x000fe40001f01670 */
[----:B------:R-:W-:-:S11]  /*12ec0*/  MOV R7, R14 ;  /* 0x0000000e00077202 */ /* 0x000fd60000000f00 */
[----:B0-----:R-:W-:Y:S05]  /*12ed0*/  WARPSYNC.COLLECTIVE R15, `(.L_x_159) ;  /* 0x000000000f087348 */ /* 0x001fea0003c00000 */
[----:B------:R1:W2:Y:S02]  /*12ee0*/  SHFL.IDX P6, R14, R13, R12, R11 ;  /* 0x0000000c0d0e7389 */ /* 0x0002a400000c000b */
[----:B012---:R-:W-:Y:S01]  /*12ef0*/  ENDCOLLECTIVE ;  /* 0x000000000000791b */ /* 0x007fe20003800000 */
.L_x_159:
[----:B------:R-:W-:Y:S01]  /*12f00*/  @!PT LDS RZ, [RZ] ;  /* 0x00000000fffff984 */ /* 0x000fe20000000800 */
[----:B------:R-:W-:Y:S01]  /*12f10*/  @!PT LDS RZ, [RZ] ;  /* 0x00000000fffff984 */ /* 0x000fe20000000800 */
[----:B------:R-:W-:Y:S01]  /*12f20*/  @!PT LDS RZ, [RZ] ;  /* 0x00000000fffff984 */ /* 0x000fe20000000800 */
[----:B------:R-:W-:Y:S01]  /*12f30*/  LDGSTS.E.BYPASS.LTC128B.128 [R0+0x3400], desc[UR36][R2.64+0x80], !P0 ;  /* 0x0340008002007fae */ /* 0x000fe2000c101d64 */
[----:B------:R-:W-:Y:S02]  /*12f40*/  ISETP.LT.OR P0, PT, R5, 0x11, P2 ;  /* 0x000000110500780c */ /* 0x000fe40001701670 */
[----:B------:R-:W-:Y:S01]  /*12f50*/  MOV R13, R18 ;  /* 0x00000012000d7202 */ /* 0x000fe20000000f00 */
        /* <DEDUP_REMOVED lines=8> */
.L_x_160:
[----:B------:R-:W-:Y:S01]  /*12fe0*/  IMAD.X R3, RZ, RZ, R7, P0 ;  /* 0x000000ffff037224 */ /* 0x000fe200000e0607 */
[----:B------:R-:W-:Y:S02]  /*12ff0*/  ISETP.LT.OR P0, PT, R5, 0x21, P4 ;  /* 0x000000210500780c */ /* 0x000fe40002701670 */
[----:B------:R-:W-:-:S11]  /*13000*/  MOV R13, R17 ;  /* 0x00000011000d7202 */ /* 0x000fd60000000f00 */
        /* <DEDUP_REMOVED lines=9> */
.L_x_161:
[----:B------:R-:W-:Y:S01]  /*130a0*/  @!PT LDS RZ, [RZ] ;  /* 0x00000000fffff984 */ /* 0x000fe20000000800 */
[----:B------:R-:W-:Y:S01]  /*130b0*/  @!PT LDS RZ, [RZ] ;  /* 0x00000000fffff984 */ /* 0x000fe20000000800 */
[----:B------:R-:W-:Y:S01]  /*130c0*/  @!PT LDS RZ, [RZ] ;  /* 0x00000000fffff984 */ /* 0x000fe20000000800 */
[----:B------:R-:W-:Y:S01]  /*130d0*/  LDGSTS.E.BYPASS.LTC128B.128 [R0+0x3c00], desc[UR36][R2.64+0x80], !P0 ;  /* 0x03c0008002007fae */ /* 0x000fe2000c101d64 */
[----:B------:R-:W-:Y:S01]  /*130e0*/  ISETP.LT.OR P0, PT, R5, 0x21, P2 ;  /* 0x000000210500780c */ /* 0x000fe20001701670 */
[----:B------:R-:W-:Y:S01]  /*130f0*/  IMAD.MOV.U32 R13, RZ, RZ, R18 ;  /* 0x000000ffff0d7224 */ /* 0x000fe200078e0012 */
[----:B------:R-:W-:-:S11]  /*13100*/  MOV R12, 0x4 ;  /* 0x00000004000c7802 */ /* 0x000fd60000000f00 */
[----:B------:R-:W-:Y:S01]  /*13110*/  LDGSTS.E.BYPASS.LTC128B.128 [R0+0x6400], desc[UR36][R2.64+0x100], !P0 ;  /* 0x0640010002007fae */ /* 0x000fe2000c101d64 */
[----:B------:R-:W-:-:S13]  /*13120*/  ISETP.LT.OR P0, PT, R5, 0x21, P1 ;  /* 0x000000210500780c */ /* 0x000fda0000f01670 */
[----:B------:R0:W-:Y:S02]  /*13130*/  LDGSTS.E.BYPASS.LTC128B.128 [R0+0x8c00], desc[UR36][R2.64+0x180], !P0 ;  /* 0x08c0018002007fae */ /* 0x0001e4000c101d64 */
[----:B0-----:R-:W-:-:S13]  /*13140*/  IADD3 R2, P0, R14, R6, RZ ;  /* 0x000000060e027210 */ /* 0x001fda0007f1e0ff */
[----:B------:R-:W-:Y:S05]  /*13150*/  WARPSYNC.COLLECTIVE R15, `(.L_x_162) ;  /* 0x000000000f087348 */ /* 0x000fea0003c00000 */
[----:B------:R0:W1:Y:S02]  /*13160*/  SHFL.IDX P6, R14, R13, R12, R11 ;  /* 0x0000000c0d0e7389 */ /* 0x00006400000c000b */
[----:B01----:R-:W-:Y:S01]  /*13170*/  ENDCOLLECTIVE ;  /* 0x000000000000791b */ /* 0x003fe20003800000 */
.L_x_162:
        /* <DEDUP_REMOVED lines=12> */
.L_x_163:
        /* <DEDUP_REMOVED lines=9> */
.L_x_79:
[----:B0-----:R0:W1:Y:S02]  /*132d0*/  SYNCS.PHASECHK.TRANS64.TRYWAIT P0, [R5+URZ+0x38820], R0 ;  /* 0x03882000050075a7 */ /* 0x001064000800017f */
[----:B-1----:R-:W-:Y:S05]  /*132e0*/  @!P0 NANOSLEEP.SYNCS 0x989680 ;  /* 0x009896800000895d */ /* 0x002fea0003900000 */
[----:B------:R-:W1:Y:S02]  /*132f0*/  @!P0 SYNCS.PHASECHK.TRANS64 P0, [R5+URZ+0x38820], R0 ;  /* 0x03882000050085a7 */ /* 0x000e64000800007f */
[----:B-1----:R-:W-:Y:S05]  /*13300*/  @!P0 BRA `(.L_x_79) ;  /* 0xfffffffc00f08947 */ /* 0x002fea000383ffff */
[----:B------:R-:W-:Y:S05]  /*13310*/  BRA `(.L_x_165) ;  /* 0xffffffd0006c7947 */ /* 0x000fea000383ffff */
.L_x_80:
[----:B------:R-:W1:Y:S01]  /*13320*/  S2R R2, SR_TID.X ;  /* 0x0000000000027919 */ /* 0x000e620000002100 */
[----:B------:R-:W-:Y:S01]  /*13330*/  BSSY B0, `(.L_x_166) ;  /* 0x000000a000007945 */ /* 0x000fe20003800000 */
[----:B------:R-:W-:Y:S01]  /*13340*/  IMAD.MOV.U32 R12, RZ, RZ, RZ ;  /* 0x000000ffff0c7224 */ /* 0x000fe200078e00ff */
[----:B------:R-:W-:Y:S01]  /*13350*/  MOV R15, 0xffffffff ;  /* 0xffffffff000f7802 */ /* 0x000fe20000000f00 */
[----:B------:R-:W-:Y:S01]  /*13360*/  IMAD.MOV.U32 R11, RZ, RZ, 0x1f ;  /* 0x0000001fff0b7424 */ /* 0x000fe200078e00ff */
[----:B-1----:R-:W-:-:S04]  /*13370*/  SHF.R.U32.HI R2, RZ, 0x5, R2 ;  /* 0x00000005ff027819 */ /* 0x002fc80000011602 */
[----:B------:R-:W-:-:S04]  /*13380*/  LOP3.LUT R2, R2, 0x3, RZ, 0xc0, !PT ;  /* 0x0000000302027812 */ /* 0x000fc800078ec0ff */
[----:B------:R-:W-:-:S07]  /*13390*/  MOV R13, R2 ;  /* 0x00000002000d7202 */ /* 0x000fce0000000f00 */
[----:B0-----:R-:W-:Y:S05]  /*133a0*/  WARPSYNC.COLLECTIVE R15, `(.L_x_167) ;  /* 0x000000000f087348 */ /* 0x001fea0003c00000 */
[----:B------:R1:W2:Y:S02]  /*133b0*/  SHFL.IDX P6, R14, R13, R12, R11 ;  /* 0x0000000c0d0e7389 */ /* 0x0002a400000c000b */
[----:B012---:R-:W-:Y:S01]  /*133c0*/  ENDCOLLECTIVE ;  /* 0x000000000000791b */ /* 0x007fe20003800000 */
.L_x_167:
[----:B------:R-:W-:Y:S05]  /*133d0*/  BSYNC B0 ;  /* 0x0000000000007941 */ /* 0x000fea0003800000 */
.L_x_166:
[----:B------:R-:W-:Y:S05]  /*133e0*/  BRA `(.L_x_168) ;  /* 0xffffffd000547947 */ /* 0x000fea000383ffff */
.L_x_83:
[----:B------:R-:W-:Y:S01]  /*133f0*/  BSSY B1, `(.L_x_169) ;  /* 0x0000006000017945 */ /* 0x000fe20003800000 */
[----:B------:R-:W-:-:S07]  /*13400*/  IMAD.MOV.U32 R15, RZ, RZ, -0x1 ;  /* 0xffffffffff0f7424 */ /* 0x000fce00078e00ff */
[----:B0-----:R-:W-:Y:S05]  /*13410*/  WARPSYNC.COLLECTIVE R15, `(.L_x_170) ;  /* 0x000000000f0c7348 */ /* 0x001fea0003c00000 */
[----:B------:R-:W-:Y:S02]  /*13420*/  ELECT P6, UR62, PT ;  /* 0x00000000003e782f */ /* 0x000fe400038c0000 */
[----:B------:R-:W-:Y:S01]  /*13430*/  MOV R14, UR62 ;  /* 0x0000003e000e7c02 */ /* 0x000fe20008000f00 */
[----:B0-----:R-:W-:Y:S10]  /*13440*/  ENDCOLLECTIVE ;  /* 0x000000000000791b */ /* 0x001ff40003800000 */
.L_x_170:
[----:B------:R-:W-:Y:S05]  /*13450*/  BSYNC B1 ;  /* 0x0000000000017941 */ /* 0x000fea0003800000 */
.L_x_169:
[----:B------:R-:W-:Y:S05]  /*13460*/  BRA `(.L_x_171) ;  /* 0xffffffd0004c7947 */ /* 0x000fea000383ffff */
.L_x_85:
[----:B0-----:R0:W1:Y:S02]  /*13470*/  SYNCS.PHASECHK.TRANS64.TRYWAIT P1, [R3+URZ+0x38840], R2 ;  /* 0x03884002030075a7 */ /* 0x001064000802017f */
[----:B-1----:R-:W-:Y:S05]  /*13480*/  @!P1 NANOSLEEP.SYNCS 0x989680 ;  /* 0x009896800000995d */ /* 0x002fea0003900000 */
[----:B------:R-:W1:Y:S02]  /*13490*/  @!P1 SYNCS.PHASECHK.TRANS64 P1, [R3+URZ+0x38840], R2 ;  /* 0x03884002030095a7 */ /* 0x000e64000802007f */
[----:B-1----:R-:W-:Y:S05]  /*134a0*/  @!P1 BRA `(.L_x_85) ;  /* 0xfffffffc00f09947 */ /* 0x002fea000383ffff */
[----:B------:R-:W-:Y:S05]  /*134b0*/  BRA `(.L_x_172) ;  /* 0xffffffd000747947 */ /* 0x000fea000383ffff */
.L_x_87:
[----:B-1----:R1:W2:Y:S02]  /*134c0*/  SYNCS.PHASECHK.TRANS64.TRYWAIT P1, [R5+URZ+0x38840], R0 ;  /* 0x03884000050075a7 */ /* 0x0022a4000802017f */
[----:B--2---:R-:W-:Y:S05]  /*134d0*/  @!P1 NANOSLEEP.SYNCS 0x989680 ;  /* 0x009896800000995d */ /* 0x004fea0003900000 */
[----:B------:R-:W2:Y:S02]  /*134e0*/  @!P1 SYNCS.PHASECHK.TRANS64 P1, [R5+URZ+0x38840], R0 ;  /* 0x03884000050095a7 */ /* 0x000ea4000802007f */
[----:B--2---:R-:W-:Y:S05]  /*134f0*/  @!P1 BRA `(.L_x_87) ;  /* 0xfffffffc00f09947 */ /* 0x004fea000383ffff */
[----:B------:R-:W-:Y:S05]  /*13500*/  BRA `(.L_x_173) ;  /* 0xffffffd000807947 */ /* 0x000fea000383ffff */
.L_x_89:
[----:B--2---:R2:W3:Y:S02]  /*13510*/  SYNCS.PHASECHK.TRANS64.TRYWAIT P1, [R3+URZ+0x38860], R2 ;  /* 0x03886002030075a7 */ /* 0x0044e4000802017f */
[----:B---3--:R-:W-:Y:S05]  /*13520*/  @!P1 NANOSLEEP.SYNCS 0x989680 ;  /* 0x009896800000995d */ /* 0x008fea0003900000 */
[----:B------:R-:W3:Y:S02]  /*13530*/  @!P1 SYNCS.PHASECHK.TRANS64 P1, [R3+URZ+0x38860], R2 ;  /* 0x03886002030095a7 */ /* 0x000ee4000802007f */
[----:B---3--:R-:W-:Y:S05]  /*13540*/  @!P1 BRA `(.L_x_89) ;  /* 0xfffffffc00f09947 */ /* 0x008fea000383ffff */
[----:B------:R-:W-:Y:S05]  /*13550*/  BRA `(.L_x_174) ;  /* 0xffffffd0007c7947 */ /* 0x000fea000383ffff */
.L_x_175:
[----:B------:R-:W-:-:S00]  /*13560*/  BRA `(.L_x_175) ;  /* 0xfffffffc00fc7947 */ /* 0x000fc0000383ffff */
[----:B------:R-:W-:-:S00]  /*13570*/  NOP ;  /* 0x0000000000007918 */ /* 0x000fc00000000000 */
        /* <DEDUP_REMOVED lines=8> */
.L_x_15825:


//--------------------- .text._ZN7cutlass13device_kernelIN5flash11enable_sm90INS1_16FlashAttnFwdSm90INS1_25CollectiveMainloopFwdSm90ILi2EN4cute5tupleIJNS5_1CILi1EEES8_S8_EEENS6_IJNS7_ILi128EEENS7_ILi80EEENS7_ILi256EEEEEELi256ENS_10bfloat16_tEfNS_4arch4Sm90ELb0ELb0ELb1ELb1ELb1ELb0ELb0ELb1ELb1ELb1ELb0ELb0EEENS1_21CollectiveEpilogueFwdINS6_IJSA_SC_SB_EEES9_SE_SG_Li256ELb1ELb1ELb0ELb0EEENS1_36VarlenDynamicPersistentTileSchedulerILi128ELi80ELi256ELi128ELb0ELb1ELb1ELb0ELb1ELb1EEEEEEEEEvNT_6ParamsE --------------------------
	.section	.text._ZN7cutlass13device_kernelIN5flash11enable_sm90INS1_16FlashAttnFwdSm90INS1_25CollectiveMainloopFwdSm90ILi2EN4cute5tupleIJNS5_1CILi1EEES8_S8_EEENS6_IJNS7_ILi128EEENS7_ILi80EEENS7_ILi256EEEEEELi256ENS_10bfloat16_tEfNS_4arch4Sm90ELb0ELb0ELb1ELb1ELb1ELb0ELb0ELb1ELb1ELb1ELb0ELb0EEENS1_21CollectiveEpilogueFwdINS6_IJSA_SC_SB_EEES9_SE_SG_Li256ELb1ELb1ELb0ELb0EEENS1_36VarlenDynamicPersistentTileSchedulerILi128ELi80ELi256ELi128ELb0ELb1ELb1ELb0ELb1ELb1EEEEEEEEEvNT_6ParamsE,"ax",@progbits
	.align	128
.text._ZN7cutlass13device_kernelIN5flash11enable_sm90INS1_16FlashAttnFwdSm90INS1_25CollectiveMainloopFwdSm90ILi2EN4cute5tupleIJNS5_1CILi1EEES8_S8_EEENS6_IJNS7_ILi128EEENS7_ILi80EEENS7_ILi256EEEEEELi256ENS_10bfloat16_tEfNS_4arch4Sm90ELb0ELb0ELb1ELb1ELb1ELb0ELb0ELb1ELb1ELb1ELb0ELb0EEENS1_21CollectiveEpilogueFwdINS6_IJSA_SC_SB_EEES9_SE_SG_Li256ELb1ELb1ELb0ELb0EEENS1_36VarlenDynamicPersistentTileSchedulerILi128ELi80ELi256ELi128ELb0ELb1ELb1ELb0ELb1ELb1EEEEEEEEEvNT_6ParamsE:
        .type           _ZN7cutlass13device_kernelIN5flash11enable_sm90INS1_16FlashAttnFwdSm90INS1_25CollectiveMainloopFwdSm90ILi2EN4cute5tupleIJNS5_1CILi1EEES8_S8_EEENS6_IJNS7_ILi128EEENS7_ILi80EEENS7_ILi256EEEEEELi256ENS_10bfloat16_tEfNS_4arch4Sm90ELb0ELb0ELb1ELb1ELb1ELb0ELb0ELb1ELb1ELb1ELb0ELb0EEENS1_21CollectiveEpilogueFwdINS6_IJSA_SC_SB_EEES9_SE_SG_Li256ELb1ELb1ELb0ELb0EEENS1_36VarlenDynamicPersistentTileSchedulerILi128ELi80ELi256ELi128ELb0ELb1ELb1ELb0ELb1ELb1EEEEEEEEEvNT_6ParamsE,@function
        .size           _ZN7cutlass13device_kernelIN5flash11enable_sm90INS1_16FlashAttnFwdSm90INS1_25CollectiveMainloopFwdSm90ILi2EN4cute5tupleIJNS5_1CILi1EEES8_S8_EEENS6_IJNS7_ILi128EEENS7_ILi80EEENS7_ILi256EEEEEELi256ENS_10bfloat16_tEfNS_4arch4Sm90ELb0ELb0ELb1ELb1ELb1ELb0ELb0ELb1ELb1ELb1ELb0ELb0EEENS1_21CollectiveEpilogueFwdINS6_IJSA_SC_SB_EEES9_SE_SG_Li256ELb1ELb1ELb0ELb0EEENS1_36VarlenDynamicPersistentTileSchedulerILi128ELi80ELi256ELi128ELb0ELb1ELb1ELb0ELb1ELb1EEEEEEEEEvNT_6ParamsE,(.L_x_15826 - _ZN7cutlass13device_kernelIN5flash11enable_sm90INS1_16FlashAttnFwdSm90INS1_25CollectiveMainloopFwdSm90ILi2EN4cute5tupleIJNS5_1CILi1EEES8_S8_EEENS6_IJNS7_ILi128EEENS7_ILi80EEENS7_ILi256EEEEEELi256ENS_10bfloat16_tEfNS_4arch4Sm90ELb0ELb0ELb1ELb1ELb1ELb0ELb0ELb1ELb1ELb1ELb0ELb0EEENS1_21CollectiveEpilogueFwdINS6_IJSA_SC_SB_EEES9_SE_SG_Li256ELb1ELb1ELb0ELb0EEENS1_36VarlenDynamicPersistentTileSchedulerILi128ELi80ELi256ELi128ELb0ELb1ELb1ELb0ELb1ELb1EEEEEEEEEvNT_6ParamsE)
        .other          _ZN7cutlass13device_kernelIN5flash11enable_sm90INS1_16FlashAttnFwdSm90INS1_25CollectiveMainloopFwdSm90ILi2EN4cute5tupleIJNS5_1CILi1EEES8_S8_EEENS6_IJNS7_ILi128EEENS7_ILi80EEENS7_ILi256EEEEEELi256ENS_10bfloat16_tEfNS_4arch4Sm90ELb0ELb0ELb1ELb1ELb1ELb0ELb0ELb1ELb1ELb1ELb0ELb0EEENS1_21CollectiveEpilogueFwdINS6_IJSA_SC_SB_EEES9_SE_SG_Li256ELb1ELb1ELb0ELb0EEENS1_36VarlenDynamicPersistentTileSchedulerILi128ELi80ELi256ELi128ELb0ELb1ELb1ELb0ELb1ELb1EEEEEEEEEvNT_6ParamsE,@"STO_CUDA_ENTRY STV_DEFAULT"
_ZN7cutlass13device_kernelIN5flash11enable_sm90INS1_16FlashAttnFwdSm90INS1_25CollectiveMainloopFwdSm90ILi2EN4cute5tupleIJNS5_1CILi1EEES8_S8_EEENS6_IJNS7_ILi128EEENS7_ILi80EEENS7_ILi256EEEEEELi256ENS_10bfloat16_tEfNS_4arch4Sm90ELb0ELb0ELb1ELb1ELb1ELb0ELb0ELb1ELb1ELb1ELb0ELb0EEENS1_21CollectiveEpilogueFwdINS6_IJSA_SC_SB_EEES9_SE_SG_Li256ELb1ELb1ELb0ELb0EEENS1_36VarlenDynamicPersistentTileSchedulerILi128ELi80ELi256ELi128ELb0ELb1ELb1ELb0ELb1ELb1EEEEEEEEEvNT_6ParamsE:
        /* <DEDUP_REMOVED lines=45> */
.L_x_176:
        /* <DEDUP_REMOVED lines=22> */
.L_x_177:
        /* <DEDUP_REMOVED lines=18> */
.L_x_178:
        /* <DEDUP_REMOVED lines=22> */
.L_x_179:
        /* <DEDUP_REMOVED lines=23> */
.L_x_180:
        /* <DEDUP_REMOVED lines=10> */
.L_x_182:
[----:B------:R-:W-:-:S08]  /*08c0*/  NOP ;  /* 0x0000000000007918 */ /* 0x000fd00000000000 */
[----:B------:R-:W1:Y:S02]  /*08d0*/  USETMAXREG.TRY_ALLOC.CTAPOOL UP0, 0xe8 ;  /* 0x000000e8000079c8 */ /* 0x000e640008000600 */
[----:B-1----:R-:W-:-:S13]  /*08e0*/  PLOP3.LUT P0, PT, PT, PT, UP0, 0x80, 0x0 ;  /* 0x000000000000781c */ /* 0x002fda0003f0f008 */
[----:B------:R-:W-:Y:S05]  /*08f0*/  @!P0 BRA `(.L_x_182) ;  /* 0xfffffffc00f08947 */ /* 0x000fea000383ffff */
[----:B------:R-:W1:Y:S08]  /*0900*/  S2UR UR5, SR_CgaCtaId ;  /* 0x00000000000579c3 */ /* 0x000e700000008800 */
[----:B------:R-:W-:Y:S06]  /*0910*/  BAR.ARV 0x8, 0x180 ;  /* 0x0206000000007b1d */ /* 0x000fec0000002000 */
[----:B------:R-:W-:-:S02]  /*0920*/  UMOV UR4, 0x400 ;  /* 0x0000040000047882 */ /* 0x000fc40000000000 */
[----:B------:R-:W-:Y:S01]  /*0930*/  BAR.SYNC.DEFER_BLOCKING 0x5, 0x180 ;  /* 0x0146000000007b1d */ /* 0x000fe20000010000 */
[----:B-1----:R-:W-:-:S09]  /*0940*/  ULEA UR4, UR5, UR4, 0x18 ;  /* 0x0000000405047291 */ /* 0x002fd2000f8ec03f */
[----:B------:R-:W1:Y:S01]  /*0950*/  LDS.128 R12, [UR4+0x388d0] ;  /* 0x0388d004ff0c7984 */ /* 0x000e620008000c00 */
[----:B------:R-:W-:Y:S01]  /*0960*/  ULDC UR4, c[0x0][0xc3c] ;  /* 0x00030f0000047ab9 */ /* 0x000fe20000000800 */
[----:B------:R-:W-:Y:S06]  /*0970*/  BAR.ARV 0x4, 0x180 ;  /* 0x0106000000007b1d */ /* 0x000fec0000002000 */
[----:B-1----:R-:W-:-:S13]  /*0980*/  ISETP.GE.AND P0, PT, R15, UR4, PT ;  /* 0x000000040f007c0c */ /* 0x002fda000bf06270 */
[----:B------:R-:W-:Y:S05]  /*0990*/  @P0 EXIT ;  /* 0x000000000000094d */ /* 0x000fea0003800000 */
[----:B0-----:R-:W2:Y:S01]  /*09a0*/  LDL R2, [R1+0x24] ;  /* 0x0000240001027983 */ /* 0x001ea20000100800 */
[----:B------:R-:W-:Y:S01]  /*09b0*/  R2UR UR5, R13 ;  /* 0x000000000d0572ca */ /* 0x000fe200000e0000 */
[----:B------:R-:W-:Y:S01]  /*09c0*/  UMOV UR38, URZ ;  /* 0x0000003f00267c82 */ /* 0x000fe20008000000 */
[----:B------:R-:W-:Y:S01]  /*09d0*/  R2UR UR6, R14 ;  /* 0x000000000e0672ca */ /* 0x000fe200000e0000 */
[----:B------:R-:W0:Y:S01]  /*09e0*/  S2R R0, SR_TID.X ;  /* 0x0000000000007919 */ /* 0x000e220000002100 */
[----:B------:R-:W-:Y:S01]  /*09f0*/  R2UR UR7, R15 ;  /* 0x000000000f0772ca */ /* 0x000fe200000e0000 */
[----:B0-----:R-:W-:-:S05]  /*0a00*/  VIADD R11, R0, 0xffffff80 ;  /* 0xffffff80000b7836 */ /* 0x001fca0000000000 */
[----:B------:R-:W-:-:S04]  /*0a10*/  SHF.R.S32.HI R0, RZ, 0x1f, R11 ;  /* 0x0000001fff007819 */ /* 0x000fc8000001140b */
[CC--:B------:R-:W-:Y:S02]  /*0a20*/  LEA.HI R4, R0.reuse, R11.reuse, RZ, 0x5 ;  /* 0x0000000b00047211 */ /* 0x0c0fe400078f28ff */
[----:B------:R-:W-:-:S03]  /*0a30*/  LEA.HI R3, R0, R11, RZ, 0x4 ;  /* 0x0000000b00037211 */ /* 0x000fc600078f20ff */
[----:B------:R-:W-:Y:S01]  /*0a40*/  IMAD.SHL.U32 R5, R4, 0x20, RZ ;  /* 0x0000002004057824 */ /* 0x000fe200078e00ff */
[----:B------:R-:W-:Y:S02]  /*0a50*/  LOP3.LUT R4, R3, 0x3fffff0, RZ, 0xc0, !PT ;  /* 0x03fffff003047812 */ /* 0x000fe400078ec0ff */
[----:B------:R-:W-:Y:S02]  /*0a60*/  SHF.R.S32.HI R6, RZ, 0x4, R3 ;  /* 0x00000004ff067819 */ /* 0x000fe40000011403 */
[----:B------:R-:W-:Y:S02]  /*0a70*/  LOP3.LUT R5, R5, 0xfffffc00, RZ, 0xc0, !PT ;  /* 0xfffffc0005057812 */ /* 0x000fe400078ec0ff */
[----:B------:R-:W-:Y:S02]  /*0a80*/  IADD3 R4, R11, -R4, RZ ;  /* 0x800000040b047210 */ /* 0x000fe40007ffe0ff */
[----:B------:R-:W-:-:S03]  /*0a90*/  LEA.HI R3, R3, R6, RZ, 0x1 ;  /* 0x0000000603037211 */ /* 0x000fc600078f08ff */
[----:B------:R-:W-:Y:S01]  /*0aa0*/  IMAD R4, R4, 0x40, R5 ;  /* 0x0000004004047824 */ /* 0x000fe200078e0205 */
[----:B------:R-:W-:Y:S02]  /*0ab0*/  LEA.HI R5, R0, R11, RZ, 0x2 ;  /* 0x0000000b00057211 */ /* 0x000fe400078f10ff */
[----:B------:R-:W-:Y:S02]  /*0ac0*/  LOP3.LUT R3, R3, 0x1ffffffe, RZ, 0xc0, !PT ;  /* 0x1ffffffe03037812 */ /* 0x000fe400078ec0ff */
[----:B------:R-:W-:-:S03]  /*0ad0*/  LOP3.LUT R5, R5, 0xfffffffc, RZ, 0xc0, !PT ;  /* 0xfffffffc05057812 */ /* 0x000fc600078ec0ff */
[----:B------:R-:W-:Y:S01]  /*0ae0*/  IMAD.IADD R3, R6, 0x1, -R3 ;  /* 0x0000000106037824 */ /* 0x000fe200078e0a03 */
[----:B------:R-:W-:Y:S01]  /*0af0*/  IADD3 R5, R11, -R5, RZ ;  /* 0x800000050b057210 */ /* 0x000fe20007ffe0ff */
[----:B------:R-:W-:Y:S02]  /*0b00*/  IMAD.MOV.U32 R6, RZ, RZ, -0x2 ;  /* 0xfffffffeff067424 */ /* 0x000fe400078e00ff */
[----:B------:R-:W-:Y:S01]  /*0b10*/  IMAD R225, R3, 0x8, R4 ;  /* 0x0000000803e17824 */ /* 0x000fe200078e0204 */
[----:B------:R-:W-:-:S04]  /*0b20*/  LEA.HI R3, R5, R5, RZ, 0x1 ;  /* 0x0000000505037211 */ /* 0x000fc800078f08ff */
[----:B------:R-:W-:-:S05]  /*0b30*/  LOP3.LUT R4, R3, 0x1ffffffe, RZ, 0xc0, !PT ;  /* 0x1ffffffe03047812 */ /* 0x000fca00078ec0ff */
[----:B------:R-:W-:Y:S01]  /*0b40*/  IMAD.IADD R5, R5, 0x1, -R4 ;  /* 0x0000000105057824 */ /* 0x000fe200078e0a04 */
[----:B--2---:R-:W-:Y:S02]  /*0b50*/  R2UR UR4, R2 ;  /* 0x00000000020472ca */ /* 0x004fe400000e0000 */
[CC--:B------:R-:W-:Y:S02]  /*0b60*/  LEA.HI R2, R0.reuse, R11.reuse, RZ, 0x7 ;  /* 0x0000000b00027211 */ /* 0x0c0fe400078f38ff */
[----:B------:R-:W-:Y:S02]  /*0b70*/  LEA.HI R0, R0, R11, RZ, 0x3 ;  /* 0x0000000b00007211 */ /* 0x000fe400078f18ff */
[----:B------:R-:W-:Y:S02]  /*0b80*/  LOP3.LUT R220, R2, 0xffffff80, RZ, 0xc0, !PT ;  /* 0xffffff8002dc7812 */ /* 0x000fe400078ec0ff */
[----:B------:R-:W-:Y:S02]  /*0b90*/  SHF.R.S32.HI R221, RZ, 0x7, R2 ;  /* 0x00000007ffdd7819 */ /* 0x000fe40000011402 */
[----:B------:R-:W-:Y:S01]  /*0ba0*/  LOP3.LUT R213, R0, 0xfffffff8, RZ, 0xc0, !PT ;  /* 0xfffffff800d57812 */ /* 0x000fe200078ec0ff */
[C---:B------:R-:W-:Y:S01]  /*0bb0*/  IMAD.IADD R220, R11.reuse, 0x1, -R220 ;  /* 0x000000010bdc7824 */ /* 0x040fe200078e0adc */
[----:B------:R-:W-:Y:S01]  /*0bc0*/  LEA.HI R2, R2, R221, RZ, 0x1 ;  /* 0x000000dd02027211 */ /* 0x000fe200078f08ff */
[----:B------:R-:W-:Y:S01]  /*0bd0*/  ULOP3.LUT UR8, UR4, 0x1, URZ, 0xfc, !UPT ;  /* 0x0000000104087892 */ /* 0x000fe2000f8efc3f */
[----:B------:R-:W-:Y:S01]  /*0be0*/  SHF.R.S32.HI R218, RZ, 0x3, R0 ;  /* 0x00000003ffda7819 */ /* 0x000fe20000011400 */
[----:B------:R-:W-:Y:S01]  /*0bf0*/  IMAD.IADD R213, R11, 0x1, -R213 ;  /* 0x000000010bd57824 */ /* 0x000fe200078e0ad5 */
[----:B------:R-:W-:Y:S01]  /*0c00*/  SHF.R.S32.HI R7, RZ, 0x1f, R220 ;  /* 0x0000001fff077819 */ /* 0x000fe200000114dc */
[----:B------:R-:W-:Y:S01]  /*0c10*/  UMOV UR4, URZ ;  /* 0x0000003f00047c82 */ /* 0x000fe20008000000 */
[----:B------:R-:W-:Y:S01]  /*0c20*/  LOP3.LUT R2, R2, 0x3fffffe, RZ, 0xc0, !PT ;  /* 0x03fffffe02027812 */ /* 0x000fe200078ec0ff */
[----:B------:R-:W-:Y:S01]  /*0c30*/  IMAD.SHL.U32 R17, R213, 0x8, RZ ;  /* 0x00000008d5117824 */ /* 0x000fe200078e00ff */
[CC--:B------:R-:W-:Y:S01]  /*0c40*/  LEA.HI R8, R7.reuse, R220.reuse, RZ, 0x2 ;  /* 0x000000dc07087211 */ /* 0x0c0fe200078f10ff */
[----:B------:R-:W-:Y:S01]  /*0c50*/  IMAD.U32 R226, RZ, RZ, UR8 ;  /* 0x00000008ffe27e24 */ /* 0x000fe2000f8e00ff */
[----:B------:R-:W-:Y:S01]  /*0c60*/  LEA.HI R7, R7, R220, RZ, 0x5 ;  /* 0x000000dc07077211 */ /* 0x000fe200078f28ff */
[----:B------:R-:W-:Y:S01]  /*0c70*/  IMAD.IADD R2, R221, 0x1, -R2 ;  /* 0x00000001dd027824 */ /* 0x000fe200078e0a02 */
[--C-:B------:R-:W-:Y:S01]  /*0c80*/  SHF.R.S32.HI R9, RZ, 0x2, R8.reuse ;  /* 0x00000002ff097819 */ /* 0x100fe20000011408 */
[C---:B------:R-:W-:Y:S01]  /*0c90*/  VIADD R23, R17.reuse, 0x40 ;  /* 0x0000004011177836 */ /* 0x040fe20000000000 */
[----:B------:R-:W-:Y:S01]  /*0ca0*/  SHF.R.S32.HI R10, RZ, 0x1f, R8 ;  /* 0x0000001fff0a7819 */ /* 0x000fe20000011408 */
[C---:B------:R-:W-:Y:S01]  /*0cb0*/  VIADD R22, R17.reuse, 0x80 ;  /* 0x0000008011167836 */ /* 0x040fe20000000000 */
[----:B------:R-:W-:Y:S01]  /*0cc0*/  SHF.R.S32.HI R7, RZ, 0x5, R7 ;  /* 0x00000005ff077819 */ /* 0x000fe20000011407 */
[----:B------:R-:W-:Y:S01]  /*0cd0*/  IMAD.U32 R219, RZ, RZ, UR4 ;  /* 0x00000004ffdb7e24 */ /* 0x000fe2000f8e00ff */
[----:B------:R-:W-:Y:S01]  /*0ce0*/  LEA.HI R10, R10, R9, RZ, 0x3 ;  /* 0x000000090a0a7211 */ /* 0x000fe200078f18ff */
[----:B------:R-:W-:Y:S01]  /*0cf0*/  IMAD.U32 R16, RZ, RZ, UR4 ;  /* 0x00000004ff107e24 */ /* 0x000fe2000f8e00ff */
[----:B------:R-:W-:-:S02]  /*0d00*/  IADD3 R212, R17, 0xc0, RZ ;  /* 0x000000c011d47810 */ /* 0x000fc40007ffe0ff */
[----:B------:R-:W-:Y:S02]  /*0d10*/  LOP3.LUT R10, R10, 0xfffffff8, RZ, 0xc0, !PT ;  /* 0xfffffff80a0a7812 */ /* 0x000fe400078ec0ff */
[----:B------:R-:W-:Y:S02]  /*0d20*/  SHF.R.S32.HI R3, RZ, 0x1f, R17 ;  /* 0x0000001fff037819 */ /* 0x000fe40000011411 */
[----:B------:R-:W-:Y:S01]  /*0d30*/  SHF.R.S32.HI R0, RZ, 0x1f, R22 ;  /* 0x0000001fff007819 */ /* 0x000fe20000011416 */
[----:B------:R-:W-:Y:S01]  /*0d40*/  IMAD.IADD R10, R9, 0x1, -R10 ;  /* 0x00000001090a7824 */ /* 0x000fe200078e0a0a */
[----:B------:R-:W-:Y:S02]  /*0d50*/  LOP3.LUT R9, R8, 0x7ffffffc, RZ, 0xc0, !PT ;  /* 0x7ffffffc08097812 */ /* 0x000fe400078ec0ff */
[----:B------:R-:W-:Y:S01]  /*0d60*/  SHF.R.S32.HI R227, RZ, 0x1f, R212 ;  /* 0x0000001fffe37819 */ /* 0x000fe200000114d4 */
[----:B------:R-:W-:Y:S02]  /*0d70*/  IMAD R7, R7, 0x10, R10 ;  /* 0x0000001007077824 */ /* 0x000fe400078e020a */
[----:B------:R-:W-:-:S03]  /*0d80*/  IMAD.IADD R9, R220, 0x1, -R9 ;  /* 0x00000001dc097824 */ /* 0x000fc600078e0a09 */
[----:B------:R-:W-:Y:S01]  /*0d90*/  LEA R222, R2, R7, 0x6 ;  /* 0x0000000702de7211 */ /* 0x000fe200078e30ff */
[----:B------:R-:W-:Y:S01]  /*0da0*/  IMAD R223, R9, R6, 0x50 ;  /* 0x0000005009df7424 */ /* 0x000fe200078e0206 */
[----:B------:R-:W-:-:S03]  /*0db0*/  SHF.R.S32.HI R2, RZ, 0x1f, R23 ;  /* 0x0000001fff027819 */ /* 0x000fc60000011417 */
[----:B------:R-:W-:-:S07]  /*0dc0*/  IMAD R224, R5, 0x8, R222 ;  /* 0x0000000805e07824 */ /* 0x000fce00078e02de */
.L_x_228:
[----:B------:R-:W-:Y:S01]  /*0dd0*/  ULDC.64 UR8, c[0x0][0xc88] ;  /* 0x0003220000087ab9 */ /* 0x000fe20000000a00 */
[----:B------:R-:W-:Y:S01]  /*0de0*/  ULDC.64 UR10, c[0x0][0xa20] ;  /* 0x00028800000a7ab9 */ /* 0x000fe20000000a00 */
[----:B------:R-:W-:-:S06]  /*0df0*/  UIMAD.WIDE UR8, UR7, 0x4, UR8 ;  /* 0x00000004070878a5 */ /* 0x000fcc000f8e0208 */
[----:B01----:R-:W-:Y:S02]  /*0e00*/  IMAD.U32 R2, RZ, RZ, UR8 ;  /* 0x00000008ff027e24 */ /* 0x003fe4000f8e00ff */
[----:B------:R-:W-:Y:S01]  /*0e10*/  IMAD.U32 R3, RZ, RZ, UR9 ;  /* 0x00000009ff037e24 */ /* 0x000fe2000f8e00ff */
[----:B------:R-:W-:-:S04]  /*0e20*/  ULDC.64 UR8, c[0x0][0xa28] ;  /* 0x00028a0000087ab9 */ /* 0x000fc80000000a00 */
[----:B--2---:R-:W2:Y:S01]  /*0e30*/  LDG.E R2, desc[UR36][R2.64] ;  /* 0x0000002402027981 */ /* 0x004ea2000c1e1900 */
[----:B------:R-:W-:Y:S02]  /*0e40*/  UISETP.NE.U32.AND UP0, UPT, UR8, URZ, UPT ;  /* 0x0000003f0800728c */ /* 0x000fe4000bf05070 */
[----:B------:R-:W-:Y:S02]  /*0e50*/  UISETP.NE.U32.AND UP1, UPT, UR10, URZ, UPT ;  /* 0x0000003f0a00728c */ /* 0x000fe4000bf25070 */
[----:B------:R-:W-:Y:S02]  /*0e60*/  UISETP.NE.AND.EX UP0, UPT, UR9, URZ, UPT, UP0 ;  /* 0x0000003f0900728c */ /* 0x000fe4000bf05300 */
[----:B------:R-:W-:-:S04]  /*0e70*/  UISETP.NE.AND.EX UP1, UPT, UR11, URZ, UPT, UP1 ;  /* 0x0000003f0b00728c */ /* 0x000fc8000bf25310 */
[----:B------:R-:W-:Y:S02]  /*0e80*/  PLOP3.LUT P0, PT, PT, PT, UP0, 0x80, 0x0 ;  /* 0x000000000000781c */ /* 0x000fe40003f0f008 */
[----:B------:R-:W-:Y:S02]  /*0e90*/  PLOP3.LUT P1, PT, PT, PT, UP1, 0x80, 0x0 ;  /* 0x000000000000781c */ /* 0x000fe40003f2f018 */
[----:B--2---:R-:W-:-:S13]  /*0ea0*/  R2UR UR4, R2 ;  /* 0x00000000020472ca */ /* 0x004fda00000e0000 */
[----:B------:R-:W-:Y:S02]  /*0eb0*/  USHF.R.S32.HI UR12, URZ, 0x1f, UR4 ;  /* 0x0000001f3f0c7899 */ /* 0x000fe40008011404 */
[----:B------:R-:W-:Y:S01]  /*0ec0*/  IMAD.U32 R215, RZ, RZ, UR4 ;  /* 0x00000004ffd77e24 */ /* 0x000fe2000f8e00ff */
[----:B------:R-:W-:Y:S02]  /*0ed0*/  @UP0 ULEA UR8, UP2, UR4, UR8, 0x2 ;  /* 0x0000000804080291 */ /* 0x000fe4000f84103f */
[----:B------:R-:W-:Y:S02]  /*0ee0*/  @UP1 ULEA UR10, UP3, UR4, UR10, 0x2 ;  /* 0x0000000a040a1291 */ /* 0x000fe4000f86103f */
[----:B------:R-:W-:Y:S01]  /*0ef0*/  @UP0 ULEA.HI.X UR9, UR4, UR9, UR12, 0x2, UP2 ;  /* 0x0000000904090291 */ /* 0x000fe200090f140c */
[----:B------:R-:W-:Y:S01]  /*0f00*/  IMAD.U32 R216, RZ, RZ, UR5 ;  /* 0x00000005ffd87e24 */ /* 0x000fe2000f8e00ff */
[----:B------:R-:W-:Y:S01]  /*0f10*/  @UP1 ULEA.HI.X UR11, UR4, UR11, UR12, 0x2, UP3 ;  /* 0x0000000b040b1291 */ /* 0x000fe200098f140c */
[----:B------:R-:W-:Y:S01]  /*0f20*/  IMAD.U32 R2, RZ, RZ, UR8 ;  /* 0x00000008ff027e24 */ /* 0x000fe2000f8e00ff */
[----:B------:R-:W-:Y:S01]  /*0f30*/  ULDC UR5, c[0x0][0x2f0] ;  /* 0x0000bc0000057ab9 */ /* 0x000fe20000000800 */
[----:B----4-:R-:W-:Y:S01]  /*0f40*/  IMAD.U32 R4, RZ, RZ, UR10 ;  /* 0x0000000aff047e24 */ /* 0x010fe2000f8e00ff */
[----:B------:R-:W-:Y:S01]  /*0f50*/  ULDC UR4, c[0x0][0x424] ;  /* 0x0001090000047ab9 */ /* 0x000fe20000000800 */
[----:B------:R-:W-:Y:S01]  /*0f60*/  IMAD.U32 R3, RZ, RZ, UR9 ;  /* 0x00000009ff037e24 */ /* 0x000fe2000f8e00ff */
[----:B------:R-:W-:Y:S01]  /*0f70*/  ULDC.64 UR8, c[0x0][0x418] ;  /* 0x0001060000087ab9 */ /* 0x000fe20000000a00 */
[----:B------:R-:W-:Y:S01]  /*0f80*/  IMAD.U32 R5, RZ, RZ, UR11 ;  /* 0x0000000bff057e24 */ /* 0x000fe2000f8e00ff */
[----:B------:R-:W-:Y:S01]  /*0f90*/  UMOV UR39, URZ ;  /* 0x0000003f00277c82 */ /* 0x000fe20008000000 */
[----:B------:R-:W-:Y:S01]  /*0fa0*/  MOV R217, UR12 ;  /* 0x0000000c00d97c02 */ /* 0x000fe20008000f00 */
[----:B------:R-:W2:Y:S04]  /*0fb0*/  @P0 LDG.E R2, desc[UR36][R2.64] ;  /* 0x0000002402020981 */ /* 0x000ea8000c1e1900 */
[----:B---3--:R-:W3:Y:S01]  /*0fc0*/  @P1 LDG.E R4, desc[UR36][R4.64] ;  /* 0x0000002404041981 */ /* 0x008ee2000c1e1900 */
[----:B------:R-:W-:Y:S01]  /*0fd0*/  UISETP.NE.U32.AND UP0, UPT, UR8, URZ, UPT ;  /* 0x0000003f0800728c */ /* 0x000fe2000bf05070 */
[----:B------:R-:W-:-:S02]  /*0fe0*/  MOV R0, RZ ;  /* 0x000000ff00007202 */ /* 0x000fc40000000f00 */
[----:B------:R-:W-:Y:S02]  /*0ff0*/  CS2R R150, SRZ ;  /* 0x0000000000967805 */ /* 0x000fe4000001ff00 */
[----:B------:R-:W-:Y:S01]  /*1000*/  CS2R R148, SRZ ;  /* 0x0000000000947805 */ /* 0x000fe2000001ff00 */
[----:B------:R-:W-:Y:S01]  /*1010*/  UISETP.NE.AND.EX UP0, UPT, UR9, URZ, UPT, UP0 ;  /* 0x0000003f0900728c */ /* 0x000fe2000bf05300 */
[----:B------:R-:W-:Y:S02]  /*1020*/  CS2R R146, SRZ ;  /* 0x0000000000927805 */ /* 0x000fe4000001ff00 */
[----:B------:R-:W-:Y:S02]  /*1030*/  CS2R R144, SRZ ;  /* 0x0000000000907805 */ /* 0x000fe4000001ff00 */
[----:B------:R-:W-:Y:S01]  /*1040*/  CS2R R142, SRZ ;  /* 0x00000000008e7805 */ /* 0x000fe2000001ff00 */
[----:B------:R-:W-:Y:S01]  /*1050*/  USEL UR4, UR4, 0x1, UP0 ;  /* 0x0000000104047887 */ /* 0x000fe20008000000 */
[----:B------:R-:W-:-:S02]  /*1060*/  CS2R R140, SRZ ;  /* 0x00000000008c7805 */ /* 0x000fc4000001ff00 */
[----:B------:R-:W-:Y:S02]  /*1070*/  CS2R R138, SRZ ;  /* 0x00000000008a7805 */ /* 0x000fe4000001ff00 */
[----:B------:R-:W-:Y:S01]  /*1080*/  CS2R R136, SRZ ;  /* 0x0000000000887805 */ /* 0x000fe2000001ff00 */
[----:B------:R-:W-:Y:S01]  /*1090*/  UIMAD UR4, UR4, UR5, URZ ;  /* 0x00000005040472a4 */ /* 0x000fe2000f8e023f */
        /* <DEDUP_REMOVED lines=19> */
[----:B------:R-:W-:Y:S01]  /*11d0*/  CS2R R96, SRZ ;  /* 0x0000000000607805 */ /* 0x000fe2000001ff00 */
[----:B------:R-:W-:Y:S01]  /*11e0*/  IMAD.MOV.U32 R166, RZ, RZ, RZ ;  /* 0x000000ffffa67224 */ /* 0x000fe200078e00ff */
        /* <DEDUP_REMOVED lines=25> */
[----:B------:R-:W-:Y:S01]  /*1380*/  CS2R R44, SRZ ;  /* 0x00000000002c7805 */ /* 0x000fe2000001ff00 */
[----:B------:R-:W-:-:S02]  /*1390*/  IMAD.MOV.U32 R41, RZ, RZ, RZ ;  /* 0x000000ffff297224 */ /* 0x000fc400078e00ff */
[----:B------:R-:W-:Y:S01]  /*13a0*/  IMAD.U32 R214, RZ, RZ, UR6 ;  /* 0x00000006ffd67e24 */ /* 0x000fe2000f8e00ff */
[----:B--2---:R-:W-:Y:S02]  /*13b0*/  @P0 R2UR UR39, R2 ;  /* 0x00000000022702ca */ /* 0x004fe400000e0000 */
[----:B------:R-:W-:Y:S02]  /*13c0*/  CS2R R2, SRZ ;  /* 0x0000000000027805 */ /* 0x000fe4000001ff00 */
[----:B------:R-:W-:Y:S02]  /*13d0*/  PLOP3.LUT P0, PT, PT, PT, PT, 0x80, 0x0 ;  /* 0x000000000000781c */ /* 0x000fe40003f0f070 */
[----:B---3--:R-:W-:Y:S01]  /*13e0*/  @P1 R2UR UR4, R4 ;  /* 0x00000000040412ca */ /* 0x008fe200000e0000 */
[----:B------:R-:W-:-:S14]  /*13f0*/  @P1 BRA `(.L_x_183) ;  /* 0x0000000000381947 */ /* 0x000fdc0003800000 */
[----:B------:R-:W-:Y:S02]  /*1400*/  ULDC.64 UR6, c[0x0][0xa08] ;  /* 0x0002820000067ab9 */ /* 0x000fe40000000a00 */
[----:B------:R-:W-:-:S04]  /*1410*/  ISETP.NE.U32.AND P1, PT, RZ, UR6, PT ;  /* 0x00000006ff007c0c */ /* 0x000fc8000bf25070 */
[----:B------:R-:W-:-:S13]  /*1420*/  ISETP.NE.AND.EX P1, PT, RZ, UR7, PT, P1 ;  /* 0x00000007ff007c0c */ /* 0x000fda000bf25310 */
[----:B------:R-:W-:Y:S05]  /*1430*/  @!P1 BRA `(.L_x_183) ;  /* 0x0000000000289947 */ /* 0x000fea0003800000 */
[----:B------:R-:W-:Y:S01]  /*1440*/  R2UR UR6, R215 ;  /* 0x00000000d70672ca */ /* 0x000fe200000e0000 */
[----:B------:R-:W-:-:S12]  /*1450*/  ULDC.64 UR4, c[0x0][0xa08] ;  /* 0x0002820000047ab9 */ /* 0x000fd80000000a00 */
[----:B------:R-:W-:-:S06]  /*1460*/  UIMAD.WIDE UR4, UR6, 0x4, UR4 ;  /* 0x00000004060478a5 */ /* 0x000fcc000f8e0204 */
[----:B------:R-:W-:Y:S02]  /*1470*/  IMAD.U32 R4, RZ, RZ, UR4 ;  /* 0x00000004ff047e24 */ /* 0x000fe4000f8e00ff */
[----:B------:R-:W-:-:S05]  /*1480*/  IMAD.U32 R5, RZ, RZ, UR5 ;  /* 0x00000005ff057e24 */ /* 0x000fca000f8e00ff */
[----:B------:R-:W2:Y:S04]  /*1490*/  LDG.E R7, desc[UR36][R4.64] ;  /* 0x0000002404077981 */ /* 0x000ea8000c1e1900 */
[----:B------:R-:W3:Y:S01]  /*14a0*/  LDG.E R6, desc[UR36][R4.64+0x4] ;  /* 0x0000042404067981 */ /* 0x000ee2000c1e1900 */
[----:B--2---:R-:W-:Y:S02]  /*14b0*/  R2UR UR4, R7 ;  /* 0x00000000070472ca */ /* 0x004fe400000e0000 */
[----:B---3--:R-:W-:-:S13]  /*14c0*/  R2UR UR5, R6 ;  /* 0x00000000060572ca */ /* 0x008fda00000e0000 */
[----:B------:R-:W-:-:S12]  /*14d0*/  UIADD3 UR4, -UR4, UR5, URZ ;  /* 0x0000000504047290 */ /* 0x000fd8000fffe13f */
.L_x_183:
[----:B------:R-:W-:Y:S01]  /*14e0*/  UIADD3 UR39, -UR39, UR4, URZ ;  /* 0x0000000427277290 */ /* 0x000fe2000fffe13f */
[----:B------:R-:W-:Y:S02]  /*14f0*/  MOV R40, RZ ;  /* 0x000000ff00287202 */ /* 0x000fe40000000f00 */
[----:B------:R-:W-:Y:S02]  /*1500*/  CS2R R162, SRZ ;  /* 0x0000000000a27805 */ /* 0x000fe4000001ff00 */
[----:B------:R-:W-:Y:S01]  /*1510*/  CS2R R34, SRZ ;  /* 0x0000000000227805 */ /* 0x000fe2000001ff00 */
[----:B------:R-:W-:Y:S01]  /*1520*/  UISETP.GE.AND UP0, UPT, UR39, 0x1, UPT ;  /* 0x000000012700788c */ /* 0x000fe2000bf06270 */
[----:B------:R-:W-:Y:S01]  /*1530*/  CS2R R36, SRZ ;  /* 0x0000000000247805 */ /* 0x000fe2000001ff00 */
[----:B------:R-:W-:Y:S01]  /*1540*/  UIADD3 UR4, UR39, 0x4f, URZ ;  /* 0x0000004f27047890 */ /* 0x000fe2000fffe03f */
[----:B------:R-:W-:Y:S02]  /*1550*/  CS2R R32, SRZ ;  /* 0x0000000000207805 */ /* 0x000fe4000001ff00 */
[----:B------:R-:W-:-:S02]  /*1560*/  CS2R R164, SRZ ;  /* 0x0000000000a47805 */ /* 0x000fc4000001ff00 */
[----:B------:R-:W-:Y:S02]  /*1570*/  CS2R R26, SRZ ;  /* 0x00000000001a7805 */ /* 0x000fe4000001ff00 */
[----:B------:R-:W-:Y:S01]  /*1580*/  PLOP3.LUT P1, PT, PT, PT, UP0, 0x80, 0x0 ;  /* 0x000000000000781c */ /* 0x000fe20003f2f008 */
[----:B------:R-:W-:Y:S01]  /*1590*/  UIMAD.WIDE UR4, UR4, 0x66666667, URZ ;  /* 0x66666667040478a5 */ /* 0x000fe2000f8e023f */
[----:B------:R-:W-:Y:S02]  /*15a0*/  CS2R R28, SRZ ;  /* 0x00000000001c7805 */ /* 0x000fe4000001ff00 */
[----:B------:R-:W-:Y:S01]  /*15b0*/  CS2R R24, SRZ ;  /* 0x0000000000187805 */ /* 0x000fe2000001ff00 */
[----:B------:R-:W-:-:S04]  /*15c0*/  USHF.R.U32.HI UR60, URZ, 0x1f, UR5 ;  /* 0x0000001f3f3c7899 */ /* 0x000fc80008011605 */
[----:B------:R-:W-:-:S04]  /*15d0*/  ULEA.HI.SX32 UR60, UR5, UR60, 0x1b ;  /* 0x0000003c053c7291 */ /* 0x000fc8000f8fda3f */
[----:B------:R-:W-:Y:S08]  /*15e0*/  @!P1 BRA `(.L_x_184) ;  /* 0x0000009c00f09947 */ /* 0x000ff00003800000 */
[----:B------:R-:W0:Y:S01]  /*15f0*/  SHFL.IDX PT, R0, R221, RZ, 0x1f ;  /* 0x00001fffdd007589 */ /* 0x000e2200000e0000 */
[----:B------:R-:W1:Y:S01]  /*1600*/  S2UR UR61, SR_CgaCtaId ;  /* 0x00000000003d79c3 */ /* 0x000e620000008800 */
[----:B------:R-:W-:Y:S01]  /*1610*/  UMOV UR40, 0x400 ;  /* 0x0000040000287882 */ /* 0x000fe20000000000 */
[----:B0-----:R-:W-:Y:S01]  /*1620*/  R2UR UR4, R0 ;  /* 0x00000000000472ca */ /* 0x001fe200000e0000 */
[----:B-1----:R-:W-:-:S04]  /*1630*/  ULEA UR40, UR61, UR40, 0x18 ;  /* 0x000000283d287291 */ /* 0x002fc8000f8ec03f */
[----:B------:R-:W-:-:S04]  /*1640*/  UIADD3 UR6, UR40, 0x14400, URZ ;  /* 0x0001440028067890 */ /* 0x000fc8000fffe03f */
[----:B------:R-:W-:-:S04]  /*1650*/  ULOP3.LUT UP0, URZ, UR6, 0x9f, URZ, 0xc0, !UPT ;  /* 0x0000009f063f7892 */ /* 0x000fc8000f80c03f */
[----:B------:R-:W-:Y:S02]  /*1660*/  ULEA.HI UR5, UR4, UR4, URZ, 0x1 ;  /* 0x0000000404057291 */ /* 0x000fe4000f8f083f */
[----:B------:R-:W-:Y:S02]  /*1670*/  PLOP3.LUT P0, PT, PT, PT, UP0, 0x80, 0x0 ;  /* 0x000000000000781c */ /* 0x000fe40003f0f008 */
[----:B------:R-:W-:-:S04]  /*1680*/  ULOP3.LUT UR5, UR5, 0x1e, URZ, 0xc0, !UPT ;  /* 0x0000001e05057892 */ /* 0x000fc8000f8ec03f */
[----:B------:R-:W-:-:S04]  /*1690*/  UIADD3 UR5, UR4, -UR5, URZ ;  /* 0x8000000504057290 */ /* 0x000fc8000fffe03f */
[----:B------:R-:W-:-:S04]  /*16a0*/  ULEA UR5, UR5, UR6, 0xd ;  /* 0x0000000605057291 */ /* 0x000fc8000f8e683f */
[----:B------:R-:W-:-:S04]  /*16b0*/  USHF.R.U32.HI UR5, URZ, 0x4, UR5 ;  /* 0x000000043f057899 */ /* 0x000fc80008011605 */
[----:B------:R-:W-:Y:S01]  /*16c0*/  ULOP3.LUT UR41, UR5, 0x3fff, URZ, 0xc0, !UPT ;  /* 0x00003fff05297892 */ /* 0x000fe2000f8ec03f */
[----:B------:R-:W-:Y:S11]  /*16d0*/  @!P0 BRA `(.L_x_185) ;  /* 0x0000000000408947 */ /* 0x000ff60003800000 */
[----:B------:R-:W-:Y:S01]  /*16e0*/  MOV R0, 0x0 ;  /* 0x0000000000007802 */ /* 0x000fe20000000f00 */
[----:B------:R-:W-:Y:S01]  /*16f0*/  ULDC.64 UR4, c[0x4][0x138] ;  /* 0x01004e0000047ab9 */ /* 0x000fe20000000a00 */
[----:B------:R-:W-:Y:S01]  /*1700*/  ULDC.64 UR6, c[0x4][0xb8] ;  /* 0x01002e0000067ab9 */ /* 0x000fe20000000a00 */
[----:B------:R-:W-:Y:S01]  /*1710*/  IMAD.U32 R4, RZ, RZ, UR4 ;  /* 0x00000004ff047e24 */ /* 0x000fe2000f8e00ff */
[----:B------:R0:W1:Y:S01]  /*1720*/  LDC.64 R2, c[0x4][R0] ;  /* 0x0100000000027b82 */ /* 0x0000620000000a00 */
[----:B------:R-:W-:Y:S01]  /*1730*/  IMAD.U32 R5, RZ, RZ, UR5 ;  /* 0x00000005ff057e24 */ /* 0x000fe2000f8e00ff */
        /* <DEDUP_REMOVED lines=10> */
.L_x_185:
[----:B------:R-:W-:Y:S02]  /*17e0*/  R2UR UR6, R219 ;  /* 0x00000000db0672ca */ /* 0x000fe400000e0000 */
[----:B------:R-:W-:-:S11]  /*17f0*/  R2UR UR5, R226 ;  /* 0x00000000e20572ca */ /* 0x000fd600000e0000 */
[----:B------:R-:W-:Y:S02]  /*1800*/  ULEA.HI UR4, UR6, UR6, URZ, 0x1 ;  /* 0x0000000606047291 */ /* 0x000fe4000f8f083f */
[----:B------:R-:W-:Y:S02]  /*1810*/  IMAD.U32 R2, RZ, RZ, UR5 ;  /* 0x00000005ff027e24 */ /* 0x000fe4000f8e00ff */
[----:B------:R-:W-:-:S03]  /*1820*/  ULOP3.LUT UR4, UR4, 0xfffffffe, URZ, 0xc0, !UPT ;  /* 0xfffffffe04047892 */ /* 0x000fc6000f8ec03f */
[----:B------:R-:W-:Y:S01]  /*1830*/  ISETP.NE.AND P0, PT, R2, 0x3, PT ;  /* 0x000000030200780c */ /* 0x000fe20003f05270 */
[----:B------:R-:W-:-:S06]  /*1840*/  UIADD3 UR4, UR6, -UR4, URZ ;  /* 0x8000000406047290 */ /* 0x000fcc000fffe03f */
[----:B------:R-:W-:-:S05]  /*1850*/  IMAD.U32 R0, RZ, RZ, UR4 ;  /* 0x00000004ff007e24 */ /* 0x000fca000f8e00ff */
[----:B------:R-:W-:-:S04]  /*1860*/  SHF.L.U32 R0, R0, 0x1f, RZ ;  /* 0x0000001f00007819 */ /* 0x000fc800000006ff */
[----:B------:R-:W0:Y:S02]  /*1870*/  SYNCS.PHASECHK.TRANS64.TRYWAIT P1, [UR40+0x38800], R0 ;  /* 0x03880000ff0075a7 */ /* 0x000e240008020168 */
[----:B0-----:R-:W-:Y:S05]  /*1880*/  @!P1 BRA `(.L_x_186) ;  /* 0x0000012000989947 */ /* 0x001fea0003800000 */
.L_x_317:
[----:B------:R-:W-:Y:S05]  /*1890*/  @!P0 BRA `(.L_x_187) ;  /* 0x0000000000048947 */ /* 0x000fea0003800000 */
[----:B------:R-:W-:Y:S01]  /*18a0*/  BPT.TRAP 0x1 ;  /* 0x000000040000795c */ /* 0x000fe20000300000 */
.L_x_187:
[----:B------:R-:W-:Y:S02]  /*18b0*/  R2UR UR4, R16 ;  /* 0x00000000100472ca */ /* 0x000fe400000e0000 */
[----:B0-----:R-:W-:-:S04]  /*18c0*/  MOV R0, UR38 ;  /* 0x0000002600007c02 */ /* 0x001fc80008000f00 */
[----:B------:R-:W-:-:S07]  /*18d0*/  LEA R0, R0, UR40, 0x3 ;  /* 0x0000002800007c11 */ /* 0x000fce000f8e18ff */
[----:B------:R-:W-:-:S05]  /*18e0*/  IMAD.U32 R3, RZ, RZ, UR4 ;  /* 0x00000004ff037e24 */ /* 0x000fca000f8e00ff */
[----:B------:R-:W-:-:S04]  /*18f0*/  SHF.L.U32 R3, R3, 0x1f, RZ ;  /* 0x0000001f03037819 */ /* 0x000fc800000006ff */
[----:B------:R0:W1:Y:S01]  /*1900*/  SYNCS.PHASECHK.TRANS64.TRYWAIT P1, [R0+URZ+0x38830], R3 ;  /* 0x03883003000075a7 */ /* 0x000062000802017f */
[----:B------:R-:W-:Y:S05]  /*1910*/  @!P0 BRA `(.L_x_188) ;  /* 0x0000000000048947 */ /* 0x000fea0003800000 */
[----:B------:R-:W-:Y:S01]  /*1920*/  BPT.TRAP 0x1 ;  /* 0x000000040000795c */ /* 0x000fe20000300000 */
.L_x_188:
[----:B------:R-:W-:Y:S01]  /*1930*/  IMAD.MOV.U32 R151, RZ, RZ, RZ ;  /* 0x000000ffff977224 */ /* 0x000fe200078e00ff */
[----:B-1----:R-:W-:Y:S06]  /*1940*/  @P1 BRA `(.L_x_189) ;  /* 0x0000000000081947 */ /* 0x002fec0003800000 */
[----:B------:R-:W1:Y:S02]  /*1950*/  SYNCS.PHASECHK.TRANS64.TRYWAIT P1, [R0+URZ+0x38830], R3 ;  /* 0x03883003000075a7 */ /* 0x000e64000802017f */
[----:B-1----:R-:W-:Y:S05]  /*1960*/  @!P1 BRA `(.L_x_190) ;  /* 0x0000012000789947 */ /* 0x002fea0003800000 */
.L_x_189:
        /* <DEDUP_REMOVED lines=499> */
[----:B------:R-:W-:Y:S01]  /*38a0*/  MOV R6, UR12 ;  /* 0x0000000c00067c02 */ /* 0x000fe20008000f00 */
        /* <DEDUP_REMOVED lines=79> */
.L_x_191:
[----:B------:R-:W-:Y:S01]  /*3da0*/  ULDC UR4, c[0x0][0x9d8] ;  /* 0x0002760000047ab9 */ /* 0x000fe20000000800 */
[----:B------:R-:W-:Y:S02]  /*3db0*/  VIADD R2, R223, UR39 ;  /* 0x00000027df027c36 */ /* 0x000fe40008000000 */
        /* <DEDUP_REMOVED lines=141> */
[----:B------:R-:W-:Y:S01]  /*4690*/  MOV R66, R151 ;  /* 0x0000009700427202 */ /* 0x000fe20000000f00 */
[----:B------:R-:W2:Y:S01]  /*46a0*/  MUFU.TANH R54, R54 ;  /* 0x0000003600367308 */ /* 0x000ea20000002400 */
[----:B0-----:R-:W-:Y:S01]  /*46b0*/  FSEL R51, R51, -INF , P3 ;  /* 0xff80000033337808 */ /* 0x001fe20001800000 */
[--C-:B------:R-:W-:Y:S01]  /*46c0*/  IMAD.MOV.U32 R118, RZ, RZ, R151.reuse ;  /* 0x000000ffff767224 */ /* 0x100fe200078e0097 */
[----:B------:R-:W-:Y:S01]  /*46d0*/  ISETP.GT.AND P3, PT, R2, 0x29, PT ;  /* 0x000000290200780c */ /* 0x000fe20003f64270 */
[----:B------:R-:W-:-:S02]  /*46e0*/  IMAD.MOV.U32 R117, RZ, RZ, R151 ;  /* 0x000000ffff757224 */ /* 0x000fc400078e0097 */
[--C-:B------:R-:W-:Y:S02]  /*46f0*/  IMAD.MOV.U32 R116, RZ, RZ, R151.reuse ;  /* 0x000000ffff747224 */ /* 0x100fe400078e0097 */
        /* <DEDUP_REMOVED lines=86> */
[----:B------:R-:W-:-:S03]  /*4c60*/  IMAD.MOV.U32 R64, RZ, RZ, R151 ;  /* 0x000000ffff407224 */ /* 0x000fc600078e0097 */
        /* <DEDUP_REMOVED lines=64> */
[----:B0-----:R-:W-:Y:S01]  /*5070*/  FADD.FTZ R21, R56, R57 ;  /* 0x0000003938157221 */ /* 0x001fe20000010000 */
[----:B------:R-:W-:-:S02]  /*5080*/  FMNMX.FTZ R3, R35, R2, !PT ;  /* 0x0000000223037209 */ /* 0x000fc40007810000 */
[----:B------:R-:W-:Y:S01]  /*5090*/  F2FP.BF16.F32.PACK_AB R208, R57, R56 ;  /* 0x0000003839d0723e */ /* 0x000fe200000010ff */
[--C-:B------:R-:W-:Y:S01]  /*50a0*/  IMAD.MOV.U32 R57, RZ, RZ, R151.reuse ;  /* 0x000000ffff397224 */ /* 0x100fe200078e0097 */
[----:B------:R-:W-:Y:S01]  /*50b0*/  FMNMX.FTZ R2, R38, R3, !PT ;  /* 0x0000000326027209 */ /* 0x000fe20007810000 */
[----:B------:R-:W-:Y:S01]  /*50c0*/  MUFU.EX2 R48, R48 ;  /* 0x0000003000307308 */ /* 0x000fe20000000800 */
[----:B------:R-:W-:Y:S02]  /*50d0*/  IMAD.MOV.U32 R56, RZ, RZ, R151 ;  /* 0x000000ffff387224 */ /* 0x000fe400078e0097 */
        /* <DEDUP_REMOVED lines=33> */
[--C-:B------:R-:W-:Y:S01]  /*52f0*/  FFMA.FTZ R50, R50, UR5, -R2.reuse ;  /* 0x0000000532327c23 */ /* 0x100fe20008010802 */
[----:B-1----:R-:W-:Y:S01]  /*5300*/  FADD.FTZ R18, R60, R21 ;  /* 0x000000153c127221 */ /* 0x002fe20000010000 */
[--C-:B------:R-:W-:Y:S01]  /*5310*/  FFMA.FTZ R51, R51, UR5, -R2.reuse ;  /* 0x0000000533337c23 */ /* 0x100fe20008010802 */
[----:B------:R-:W-:Y:S01]  /*5320*/  MUFU.EX2 R58, R58 ;  /* 0x0000003a003a7308 */ /* 0x000fe20000000800 */
[----:B------:R-:W-:Y:S01]  /*5330*/  FFMA.FTZ R54, R54, UR5, -R2 ;  /* 0x0000000536367c23 */ /* 0x000fe20008010802 */
[----:B------:R-:W-:Y:S01]  /*5340*/  FADD.FTZ R21, R61, R18 ;  /* 0x000000123d157221 */ /* 0x000fe20000010000 */
[--C-:B------:R-:W-:Y:S01]  /*5350*/  FFMA.FTZ R55, R55, UR5, -R2.reuse ;  /* 0x0000000537377c23 */ /* 0x100fe20008010802 */
[--C-:B------:R-:W-:Y:S01]  /*5360*/  FFMA.FTZ R42, R42, UR5, -R2.reuse ;  /* 0x000000052a2a7c23 */ /* 0x100fe20008010802 */
[--C-:B------:R-:W-:Y:S01]  /*5370*/  FFMA.FTZ R43, R43, UR5, -R2.reuse ;  /* 0x000000052b2b7c23 */ /* 0x100fe20008010802 */
[----:B------:R-:W-:Y:S01]  /*5380*/  FADD.FTZ R18, R48, R21 ;  /* 0x0000001530127221 */ /* 0x000fe20000010000 */
[--C-:B------:R-:W-:Y:S01]  /*5390*/  FFMA.FTZ R46, R46, UR5, -R2.reuse ;  /* 0x000000052e2e7c23 */ /* 0x100fe20008010802 */
[----:B------:R-:W1:Y:S01]  /*53a0*/  MUFU.EX2 R59, R59 ;  /* 0x0000003b003b7308 */ /* 0x000e620000000800 */
[----:B------:R-:W-:Y:S01]  /*53b0*/  FFMA.FTZ R47, R47, UR5, -R2 ;  /* 0x000000052f2f7c23 */ /* 0x000fe20008010802 */
[----:B------:R-:W-:Y:S01]  /*53c0*/  FADD.FTZ R29, R49, R18 ;  /* 0x00000012311d7221 */ /* 0x000fe20000010000 */
[--C-:B------:R-:W-:Y:S01]  /*53d0*/  FFMA.FTZ R34, R34, UR5, -R2.reuse ;  /* 0x0000000522227c23 */ /* 0x100fe20008010802 */
[--C-:B------:R-:W-:Y:S01]  /*53e0*/  FFMA.FTZ R35, R35, UR5, -R2.reuse ;  /* 0x0000000523237c23 */ /* 0x100fe20008010802 */
[--C-:B------:R-:W-:Y:S01]  /*53f0*/  FFMA.FTZ R38, R38, UR5, -R2.reuse ;  /* 0x0000000526267c23 */ /* 0x100fe20008010802 */
[----:B------:R-:W-:Y:S01]  /*5400*/  FADD.FTZ R20, R52, R29 ;  /* 0x0000001d34147221 */ /* 0x000fe20000010000 */
[--C-:B------:R-:W-:Y:S01]  /*5410*/  FFMA.FTZ R39, R39, UR5, -R2.reuse ;  /* 0x0000000527277c23 */ /* 0x100fe20008010802 */
[----:B------:R-:W2:Y:S01]  /*5420*/  MUFU.EX2 R62, R62 ;  /* 0x0000003e003e7308 */ /* 0x000ea20000000800 */
[----:B------:R-:W-:Y:S01]  /*5430*/  FFMA.FTZ R26, R26, UR5, -R2 ;  /* 0x000000051a1a7c23 */ /* 0x000fe20008010802 */
[----:B------:R-:W-:Y:S01]  /*5440*/  FADD.FTZ R29, R53, R20 ;  /* 0x00000014351d7221 */ /* 0x000fe20000010000 */
[--C-:B------:R-:W-:Y:S01]  /*5450*/  FFMA.FTZ R27, R27, UR5, -R2.reuse ;  /* 0x000000051b1b7c23 */ /* 0x100fe20008010802 */
[--C-:B------:R-:W-:Y:S01]  /*5460*/  FFMA.FTZ R30, R30, UR5, -R2.reuse ;  /* 0x000000051e1e7c23 */ /* 0x100fe20008010802 */
[----:B------:R-:W-:Y:S01]  /*5470*/  FFMA.FTZ R2, R31, UR5, -R2 ;  /* 0x000000051f027c23 */ /* 0x000fe20008010802 */
[----:B------:R-:W-:Y:S01]  /*5480*/  FADD.FTZ R20, R40, R29 ;  /* 0x0000001d28147221 */ /* 0x000fe20000010000 */
[----:B0-----:R-:W-:Y:S01]  /*5490*/  F2FP.BF16.F32.PACK_AB R196, R33, R32 ;  /* 0x0000002021c4723e */ /* 0x001fe200000010ff */
[----:B------:R-:W0:Y:S01]  /*54a0*/  MUFU.EX2 R63, R63 ;  /* 0x0000003f003f7308 */ /* 0x000e220000000800 */
[----:B-1----:R-:W-:Y:S01]  /*54b0*/  FADD.FTZ R21, R58, R59 ;  /* 0x0000003b3a157221 */ /* 0x002fe20000010000 */
[----:B------:R-:W-:Y:S01]  /*54c0*/  FADD.FTZ R29, R41, R20 ;  /* 0x00000014291d7221 */ /* 0x000fe20000010000 */
[----:B------:R-:W-:Y:S01]  /*54d0*/  F2FP.BF16.F32.PACK_AB R209, R59, R58 ;  /* 0x0000003a3bd1723e */ /* 0x000fe200000010ff */
[----:B------:R-:W-:Y:S01]  /*54e0*/  IMAD.MOV.U32 R61, RZ, RZ, R151 ;  /* 0x000000ffff3d7224 */ /* 0x000fe200078e0097 */
[-C--:B------:R-:W-:Y:S01]  /*54f0*/  MOV R60, R151.reuse ;  /* 0x00000097003c7202 */ /* 0x080fe20000000f00 */
[----:B------:R-:W-:Y:S01]  /*5500*/  FADD.FTZ R0, R44, R29 ;  /* 0x0000001d2c007221 */ /* 0x000fe20000010000 */
[----:B------:R-:W-:Y:S01]  /*5510*/  IMAD.MOV.U32 R59, RZ, RZ, R151 ;  /* 0x000000ffff3b7224 */ /* 0x000fe200078e0097 */
[----:B------:R-:W1:Y:S01]  /*5520*/  MUFU.EX2 R50, R50 ;  /* 0x0000003200327308 */ /* 0x000e620000000800 */
[----:B--2---:R-:W-:Y:S01]  /*5530*/  FADD.FTZ R18, R62, R21 ;  /* 0x000000153e127221 */ /* 0x004fe20000010000 */
[----:B------:R-:W-:Y:S01]  /*5540*/  FADD.FTZ R29, R45, R0 ;  /* 0x000000002d1d7221 */ /* 0x000fe20000010000 */
[--C-:B------:R-:W-:Y:S01]  /*5550*/  IMAD.MOV.U32 R58, RZ, RZ, R151.reuse ;  /* 0x000000ffff3a7224 */ /* 0x100fe200078e0097 */
[----:B------:R-:W-:Y:S01]  /*5560*/  MOV R48, R151 ;  /* 0x0000009700307202 */ /* 0x000fe20000000f00 */
[----:B------:R-:W-:-:S02]  /*5570*/  IMAD.MOV.U32 R53, RZ, RZ, R151 ;  /* 0x000000ffff357224 */ /* 0x000fc400078e0097 */
[--C-:B------:R-:W-:Y:S01]  /*5580*/  IMAD.MOV.U32 R52, RZ, RZ, R151.reuse ;  /* 0x000000ffff347224 */ /* 0x100fe200078e0097 */
[----:B------:R-:W2:Y:S01]  /*5590*/  MUFU.EX2 R51, R51 ;  /* 0x0000003300337308 */ /* 0x000ea20000000800 */
[C---:B0-----:R-:W-:Y:S01]  /*55a0*/  FADD.FTZ R21, R63.reuse, R18 ;  /* 0x000000123f157221 */ /* 0x041fe20000010000 */
[----:B------:R-:W-:Y:S01]  /*55b0*/  F2FP.BF16.F32.PACK_AB R211, R63, R62 ;  /* 0x0000003e3fd3723e */ /* 0x000fe200000010ff */
[--C-:B------:R-:W-:Y:S02]  /*55c0*/  IMAD.MOV.U32 R63, RZ, RZ, R151.reuse ;  /* 0x000000ffff3f7224 */ /* 0x100fe400078e0097 */
        /* <DEDUP_REMOVED lines=10> */
[--C-:B------:R-:W-:Y:S02]  /*5670*/  IMAD.MOV.U32 R51, RZ, RZ, R151.reuse ;  /* 0x000000ffff337224 */ /* 0x100fe400078e0097 */
[--C-:B------:R-:W-:Y:S02]  /*5680*/  IMAD.MOV.U32 R50, RZ, RZ, R151.reuse ;  /* 0x000000ffff327224 */ /* 0x100fe400078e0097 */
[----:B------:R-:W-:Y:S01]  /*5690*/  IMAD.MOV.U32 R40, RZ, RZ, R151 ;  /* 0x000000ffff287224 */ /* 0x000fe200078e0097 */
[----:B------:R-:W2:Y:S01]  /*56a0*/  MUFU.EX2 R42, R42 ;  /* 0x0000002a002a7308 */ /* 0x000ea20000000800 */
[----:B0-----:R-:W-:Y:S01]  /*56b0*/  FADD.FTZ R18, R54, R21 ;  /* 0x0000001536127221 */ /* 0x001fe20000010000 */
[----:B------:R-:W-:-:S06]  /*56c0*/  IMAD.MOV.U32 R31, RZ, RZ, R151 ;  /* 0x000000ffff1f7224 */ /* 0x000fcc00078e0097 */
        /* <DEDUP_REMOVED lines=22> */
[--C-:B------:R-:W-:Y:S02]  /*5830*/  IMAD.MOV.U32 R47, RZ, RZ, R151.reuse ;  /* 0x000000ffff2f7224 */ /* 0x100fe400078e0097 */
[----:B------:R-:W-:-:S03]  /*5840*/  IMAD.MOV.U32 R46, RZ, RZ, R151 ;  /* 0x000000ffff2e7224 */ /* 0x000fc600078e0097 */
[----:B------:R-:W2:Y:S01]  /*5850*/  MUFU.EX2 R35, R35 ;  /* 0x0000002300237308 */ /* 0x000ea20000000800 */
[----:B0-----:R-:W-:-:S07]  /*5860*/  FADD.FTZ R0, R34, R21 ;  /* 0x0000001522007221 */ /* 0x001fce0000010000 */
[----:B------:R-:W0:Y:S01]  /*5870*/  MUFU.EX2 R24, R24 ;  /* 0x0000001800187308 */ /* 0x000e220000000800 */
[C---:B-1----:R-:W-:Y:S01]  /*5880*/  FADD.FTZ R29, R37.reuse, R18 ;  /* 0x00000012251d7221 */ /* 0x042fe20000010000 */
[----:B------:R-:W-:Y:S01]  /*5890*/  F2FP.BF16.F32.PACK_AB R198, R37, R36 ;  /* 0x0000002425c6723e */ /* 0x000fe200000010ff */
[----:B------:R-:W-:Y:S01]  /*58a0*/  IMAD.MOV.U32 R37, RZ, RZ, R151 ;  /* 0x000000ffff257224 */ /* 0x000fe200078e0097 */
[----:B------:R-:W-:-:S04]  /*58b0*/  MOV R36, R151 ;  /* 0x0000009700247202 */ /* 0x000fc80000000f00 */
        /* <DEDUP_REMOVED lines=20> */
[----:B-1----:R-:W-:Y:S01]  /*5a00*/  FADD.FTZ R18, R28, R29 ;  /* 0x0000001d1c127221 */ /* 0x002fe20000010000 */
[C---:B------:R-:W-:Y:S01]  /*5a10*/  F2FP.BF16.F32.PACK_AB R194, R5.reuse, R28 ;  /* 0x0000001c05c2723e */ /* 0x040fe200000010ff */
[--C-:B------:R-:W-:Y:S02]  /*5a20*/  IMAD.MOV.U32 R29, RZ, RZ, R151.reuse ;  /* 0x000000ffff1d7224 */ /* 0x100fe400078e0097 */
[----:B------:R-:W-:Y:S01]  /*5a30*/  FADD.FTZ R18, R5, R18 ;  /* 0x0000001205127221 */ /* 0x000fe20000010000 */
[----:B------:R-:W-:Y:S02]  /*5a40*/  IMAD.MOV.U32 R28, RZ, RZ, R151 ;  /* 0x000000ffff1c7224 */ /* 0x000fe400078e0097 */
[----:B------:R-:W1:Y:S01]  /*5a50*/  MUFU.EX2 R30, R30 ;  /* 0x0000001e001e7308 */ /* 0x000e620000000800 */
[----:B--2---:R-:W-:-:S07]  /*5a60*/  FADD.FTZ R0, R26, R21 ;  /* 0x000000151a007221 */ /* 0x004fce0000010000 */
[----:B------:R2:W3:Y:S01]  /*5a70*/  MUFU.EX2 R195, R2 ;  /* 0x0000000200c37308 */ /* 0x0004e20000000800 */
[C---:B0-----:R-:W-:Y:S01]  /*5a80*/  FADD.FTZ R5, R27.reuse, R0 ;  /* 0x000000001b057221 */ /* 0x041fe20000010000 */
[----:B------:R-:W-:Y:S01]  /*5a90*/  F2FP.BF16.F32.PACK_AB R193, R27, R26 ;  /* 0x0000001a1bc1723e */ /* 0x000fe200000010ff */
[--C-:B------:R-:W-:Y:S02]  /*5aa0*/  IMAD.MOV.U32 R27, RZ, RZ, R151.reuse ;  /* 0x000000ffff1b7224 */ /* 0x100fe400078e0097 */
[----:B------:R-:W-:Y:S02]  /*5ab0*/  IMAD.MOV.U32 R26, RZ, RZ, R151 ;  /* 0x000000ffff1a7224 */ /* 0x000fe400078e0097 */
        /* <DEDUP_REMOVED lines=9> */
[----:B------:R-:W-:Y:S01]  /*5b50*/  CS2R R150, SRZ ;  /* 0x0000000000967805 */ /* 0x000fe2000001ff00 */
[----:B------:R-:W-:Y:S01]  /*5b60*/  IMAD.MOV.U32 R21, RZ, RZ, R4 ;  /* 0x000000ffff157224 */ /* 0x000fe200078e0004 */
[----:B------:R-:W-:Y:S01]  /*5b70*/  CS2R R146, SRZ ;  /* 0x0000000000927805 */ /* 0x000fe2000001ff00 */
[----:B------:R-:W-:Y:S01]  /*5b80*/  IMAD.MOV.U32 R2, RZ, RZ, 0x3f800000 ;  /* 0x3f800000ff027424 */ /* 0x000fe200078e00ff */
        /* <DEDUP_REMOVED lines=65> */
[----:B------:R-:W-:Y:S01]  /*5fa0*/  UMOV UR60, UR38 ;  /* 0x00000026003c7c82 */ /* 0x000fe20008000000 */
[----:B------:R-:W-:-:S05]  /*5fb0*/  ULDC UR39, c[0x0][0x9d8] ;  /* 0x0002760000277ab9 */ /* 0x000fca0000000800 */
.L_x_203:
[----:B------:R-:W-:Y:S01]  /*5fc0*/  R2UR UR5, R229 ;  /* 0x00000000e50572ca */ /* 0x000fe200000e0000 */
[----:B------:R-:W-:-:S04]  /*5fd0*/  UISETP.NE.AND UP0, UPT, UR60, 0x1, UPT ;  /* 0x000000013c00788c */ /* 0x000fc8000bf05270 */
[----:B------:R-:W-:-:S08]  /*5fe0*/  USEL UR4, URZ, 0x1, UP0 ;  /* 0x000000013f047887 */ /* 0x000fd00008000000 */
[----:B------:R-:W-:-:S06]  /*5ff0*/  ULOP3.LUT UR4, UR5, UR4, URZ, 0x3c, !UPT ;  /* 0x0000000405047292 */ /* 0x000fcc000f8e3c3f */
[----:B------:R-:W-:Y:S01]  /*6000*/  MOV R16, UR4 ;  /* 0x0000000400107c02 */ /* 0x000fe20008000f00 */
[----:B------:R-:W-:Y:S06]  /*6010*/  @!P0 BRA `(.L_x_193) ;  /* 0x0000000000048947 */ /* 0x000fec0003800000 */
[----:B------:R-:W-:Y:S01]  /*6020*/  BPT.TRAP 0x1 ;  /* 0x000000040000795c */ /* 0x000fe20000300000 */
.L_x_193:
        /* <DEDUP_REMOVED lines=14> */
.L_x_194:
[----:B-1----:R-:W-:Y:S05]  /*6110*/  @P1 BRA `(.L_x_195) ;  /* 0x0000000000081947 */ /* 0x002fea0003800000 */
[----:B------:R-:W1:Y:S02]  /*6120*/  SYNCS.PHASECHK.TRANS64.TRYWAIT P1, [UR61+0x38830], R4 ;  /* 0x03883004ff0075a7 */ /* 0x000e64000802017d */
[----:B-1----:R-:W-:Y:S05]  /*6130*/  @!P1 BRA `(.L_x_196) ;  /* 0x000000d800989947 */ /* 0x002fea0003800000 */
.L_x_195:
        /* <DEDUP_REMOVED lines=655> */
.L_x_197:
        /* <DEDUP_REMOVED lines=8> */
.L_x_198:
[----:B--2---:R-:W-:Y:S05]  /*8ab0*/  @P1 BRA `(.L_x_199) ;  /* 0x0000000000081947 */ /* 0x004fea0003800000 */
[----:B------:R-:W2:Y:S02]  /*8ac0*/  SYNCS.PHASECHK.TRANS64.TRYWAIT P1, [UR4+0x38850], R0 ;  /* 0x03885000ff0075a7 */ /* 0x000ea40008020144 */
[----:B--2---:R-:W-:Y:S05]  /*8ad0*/  @!P1 BRA `(.L_x_200) ;  /* 0x000000b000489947 */ /* 0x004fea0003800000 */
.L_x_199:
        /* <DEDUP_REMOVED lines=37> */
.L_x_201:
        /* <DEDUP_REMOVED lines=45> */
[----:B------:R-:W-:Y:S01]  /*9000*/  FMUL.FTZ R158, R158, UR39 ;  /* 0x000000279e9e7c20 */ /* 0x000fe20008410000 */
[----:B------:R-:W3:Y:S01]  /*9010*/  MUFU.TANH R190, R190 ;  /* 0x000000be00be7308 */ /* 0x000ee20000002400 */
[----:B-1----:R-:W-:Y:S01]  /*9020*/  FMNMX.FTZ R193, R187, R2, !PT ;  /* 0x00000002bbc17209 */ /* 0x002fe20007810000 */
[----:B------:R-:W-:Y:S01]  /*9030*/  FMUL.FTZ R157, R157, UR39 ;  /* 0x000000279d9d7c20 */ /* 0x000fe20008410000 */
[----:B------:R-:W-:Y:S01]  /*9040*/  FMUL.FTZ R159, R159, UR39 ;  /* 0x000000279f9f7c20 */ /* 0x000fe20008410000 */
[----:B------:R-:W-:Y:S01]  /*9050*/  ULDC UR5, c[0x0][0x988] ;  /* 0x0002620000057ab9 */ /* 0x000fe20000000800 */
[----:B------:R-:W1:Y:S01]  /*9060*/  S2UR UR6, SR_CgaCtaId ;  /* 0x00000000000679c3 */ /* 0x000e620000008800 */
[----:B------:R-:W-:-:S02]  /*9070*/  UIADD3 UR61, UR61, 0x38840, URZ ;  /* 0x000388403d3d7890 */ /* 0x000fc4000fffe03f */
        /* <DEDUP_REMOVED lines=83> */
[----:B------:R-:W-:Y:S02]  /*95b0*/  MUFU.EX2 R0, R21 ;  /* 0x0000001500007308 */ /* 0x000fe40000000800 */
[----:B------:R-:W-:Y:S01]  /*95c0*/  FMUL.FTZ R2, R20, UR5 ;  /* 0x0000000514027c20 */ /* 0x000fe20008410000 */
[----:B------:R-:W-:-:S04]  /*95d0*/  FMUL.FTZ R20, R4, UR5 ;  /* 0x0000000504147c20 */ /* 0x000fc80008410000 */
[--C-:B------:R-:W-:Y:S01]  /*95e0*/  FFMA.FTZ R192, R152, UR5, -R20.reuse ;  /* 0x0000000598c07c23 */ /* 0x100fe20008010814 */
[----:B------:R-:W-:Y:S01]  /*95f0*/  FMUL.FTZ R152, R3, UR5 ;  /* 0x0000000503987c20 */ /* 0x000fe20008410000 */
[--C-:B------:R-:W-:Y:S01]  /*9600*/  FFMA.FTZ R208, R184, UR5, -R20.reuse ;  /* 0x00000005b8d07c23 */ /* 0x100fe20008010814 */
[--C-:B------:R-:W-:Y:S01]  /*9610*/  FFMA.FTZ R204, R176, UR5, -R20.reuse ;  /* 0x00000005b0cc7c23 */ /* 0x100fe20008010814 */
[----:B------:R-:W-:Y:S01]  /*9620*/  FFMA.FTZ R185, R185, UR5, -R20 ;  /* 0x00000005b9b97c23 */ /* 0x000fe20008010814 */
[----:B------:R-:W-:Y:S01]  /*9630*/  FFMA.FTZ R209, R186, UR5, -R152 ;  /* 0x00000005bad17c23 */ /* 0x000fe20008010898 */
[----:B------:R-:W-:Y:S01]  /*9640*/  FFMA.FTZ R176, R181, UR5, -R20 ;  /* 0x00000005b5b07c23 */ /* 0x000fe20008010814 */
[----:B------:R-:W-:Y:S01]  /*9650*/  FFMA.FTZ R181, R187, UR5, -R152 ;  /* 0x00000005bbb57c23 */ /* 0x000fe20008010898 */
[----:B------:R-:W0:Y:S01]  /*9660*/  MUFU.EX2 R208, R208 ;  /* 0x000000d000d07308 */ /* 0x000e220000000800 */
[----:B------:R-:W-:Y:S01]  /*9670*/  FFMA.FTZ R210, R188, UR5, -R20 ;  /* 0x00000005bcd27c23 */ /* 0x000fe20008010814 */
[----:B------:R-:W-:Y:S01]  /*9680*/  FFMA.FTZ R211, R190, UR5, -R152 ;  /* 0x00000005bed37c23 */ /* 0x000fe20008010898 */
[--C-:B------:R-:W-:Y:S01]  /*9690*/  FFMA.FTZ R184, R189, UR5, -R20.reuse ;  /* 0x00000005bdb87c23 */ /* 0x100fe20008010814 */
[----:B------:R-:W-:Y:S01]  /*96a0*/  FFMA.FTZ R206, R180, UR5, -R20 ;  /* 0x00000005b4ce7c23 */ /* 0x000fe20008010814 */
[--C-:B------:R-:W-:Y:S01]  /*96b0*/  FFMA.FTZ R180, R191, UR5, -R152.reuse ;  /* 0x00000005bfb47c23 */ /* 0x100fe20008010898 */
[----:B------:R-:W-:Y:S01]  /*96c0*/  FFMA.FTZ R205, R178, UR5, -R152 ;  /* 0x00000005b2cd7c23 */ /* 0x000fe20008010898 */
[--C-:B------:R-:W-:Y:S01]  /*96d0*/  FFMA.FTZ R200, R168, UR5, -R20.reuse ;  /* 0x00000005a8c87c23 */ /* 0x100fe20008010814 */
[----:B------:R-:W-:Y:S01]  /*96e0*/  MUFU.EX2 R2, R2 ;  /* 0x0000000200027308 */ /* 0x000fe20000000800 */
[--C-:B------:R-:W-:Y:S01]  /*96f0*/  FFMA.FTZ R177, R177, UR5, -R20.reuse ;  /* 0x00000005b1b17c23 */ /* 0x100fe20008010814 */
[----:B------:R-:W-:Y:S01]  /*9700*/  FFMA.FTZ R168, R173, UR5, -R20 ;  /* 0x00000005ada87c23 */ /* 0x000fe20008010814 */
[----:B------:R-:W-:Y:S01]  /*9710*/  FFMA.FTZ R173, R179, UR5, -R152 ;  /* 0x00000005b3ad7c23 */ /* 0x000fe20008010898 */
[----:B------:R-:W-:Y:S01]  /*9720*/  FFMA.FTZ R194, R156, UR5, -R20 ;  /* 0x000000059cc27c23 */ /* 0x000fe20008010814 */
[----:B------:R-:W-:Y:S01]  /*9730*/  FFMA.FTZ R207, R182, UR5, -R152 ;  /* 0x00000005b6cf7c23 */ /* 0x000fe20008010898 */
[----:B------:R-:W-:Y:S01]  /*9740*/  FFMA.FTZ R202, R172, UR5, -R20 ;  /* 0x00000005acca7c23 */ /* 0x000fe20008010814 */
[----:B------:R-:W-:Y:S01]  /*9750*/  FFMA.FTZ R172, R183, UR5, -R152 ;  /* 0x00000005b7ac7c23 */ /* 0x000fe20008010898 */
[----:B------:R-:W1:Y:S01]  /*9760*/  MUFU.EX2 R209, R209 ;  /* 0x000000d100d17308 */ /* 0x000e620000000800 */
[----:B0-----:R-:W-:Y:S01]  /*9770*/  FFMA.FTZ R18, R0, R18, R208 ;  /* 0x0000001200127223 */ /* 0x001fe200000100d0 */
[----:B------:R-:W-:Y:S01]  /*9780*/  FFMA.FTZ R21, R153, UR5, -R20 ;  /* 0x0000000599157c23 */ /* 0x000fe20008010814 */
[----:B------:R-:W-:Y:S01]  /*9790*/  FFMA.FTZ R201, R170, UR5, -R152 ;  /* 0x00000005aac97c23 */ /* 0x000fe20008010898 */
[--C-:B------:R-:W-:Y:S01]  /*97a0*/  FFMA.FTZ R196, R160, UR5, -R20.reuse ;  /* 0x00000005a0c47c23 */ /* 0x100fe20008010814 */
[--C-:B------:R-:W-:Y:S01]  /*97b0*/  FFMA.FTZ R169, R169, UR5, -R20.reuse ;  /* 0x00000005a9a97c23 */ /* 0x100fe20008010814 */
[----:B------:R-:W-:Y:S01]  /*97c0*/  FFMA.FTZ R160, R165, UR5, -R20 ;  /* 0x00000005a5a07c23 */ /* 0x000fe20008010814 */
[--C-:B------:R-:W-:Y:S01]  /*97d0*/  FFMA.FTZ R165, R171, UR5, -R152.reuse ;  /* 0x00000005aba57c23 */ /* 0x100fe20008010898 */
        /* <DEDUP_REMOVED lines=8> */
[----:B------:R-:W2:Y:S01]  /*9860*/  MUFU.EX2 R181, R181 ;  /* 0x000000b500b57308 */ /* 0x000ea20000000800 */
[----:B-1----:R-:W-:Y:S01]  /*9870*/  FFMA.FTZ R156, R2, R5, R209 ;  /* 0x00000005029c7223 */ /* 0x002fe200000100d1 */
[--C-:B------:R-:W-:Y:S01]  /*9880*/  FFMA.FTZ R193, R154, UR5, -R152.reuse ;  /* 0x000000059ac17c23 */ /* 0x100fe20008010898 */
[--C-:B------:R-:W-:Y:S01]  /*9890*/  FFMA.FTZ R199, R166, UR5, -R152.reuse ;  /* 0x00000005a6c77c23 */ /* 0x100fe20008010898 */
[----:B------:R-:W-:-:S04]  /*98a0*/  FFMA.FTZ R195, R158, UR5, -R152 ;  /* 0x000000059ec37c23 */ /* 0x000fc80008010898 */
[----:B------:R-:W1:Y:S01]  /*98b0*/  MUFU.EX2 R210, R210 ;  /* 0x000000d200d27308 */ /* 0x000e620000000800 */
[----:B0-----:R-:W-:-:S07]  /*98c0*/  FADD.FTZ R5, R185, R18 ;  /* 0x00000012b9057221 */ /* 0x001fce0000010000 */
[----:B------:R-:W0:Y:S01]  /*98d0*/  MUFU.EX2 R211, R211 ;  /* 0x000000d300d37308 */ /* 0x000e220000000800 */
[----:B--2---:R-:W-:-:S07]  /*98e0*/  FADD.FTZ R156, R181, R156 ;  /* 0x0000009cb59c7221 */ /* 0x004fce0000010000 */
[----:B------:R-:W2:Y:S01]  /*98f0*/  MUFU.EX2 R184, R184 ;  /* 0x000000b800b87308 */ /* 0x000ea20000000800 */
[----:B-1----:R-:W-:-:S07]  /*9900*/  FADD.FTZ R5, R210, R5 ;  /* 0x00000005d2057221 */ /* 0x002fce0000010000 */
        /* <DEDUP_REMOVED lines=11> */
[----:B-1----:R-:W-:Y:S01]  /*99c0*/  FADD.FTZ R5, R177, R156 ;  /* 0x0000009cb1057221 */ /* 0x002fe20000010000 */
[----:B------:R-:W-:-:S06]  /*99d0*/  FFMA.FTZ R156, R167, UR5, -R152 ;  /* 0x00000005a79c7c23 */ /* 0x000fcc0008010898 */
        /* <DEDUP_REMOVED lines=9> */
[----:B--2---:R-:W-:Y:S01]  /*9a70*/  FADD.FTZ R18, R172, R153 ;  /* 0x00000099ac127221 */ /* 0x004fe20000010000 */
[--C-:B------:R-:W-:Y:S01]  /*9a80*/  FFMA.FTZ R153, R155, UR5, -R152.reuse ;  /* 0x000000059b997c23 */ /* 0x100fe20008010898 */
[----:B------:R-:W-:-:S05]  /*9a90*/  FFMA.FTZ R152, R159, UR5, -R152 ;  /* 0x000000059f987c23 */ /* 0x000fca0008010898 */
        /* <DEDUP_REMOVED lines=44> */
[----:B0-----:R-:W-:-:S03]  /*9d60*/  FADD.FTZ R18, R20, R5 ;  /* 0x0000000514127221 */ /* 0x001fc60000010000 */
[----:B--2---:R-:W-:Y:S01]  /*9d70*/  FADD.FTZ R5, R152, R155 ;  /* 0x0000009b98057221 */ /* 0x004fe20000010000 */
[----:B------:R-:W-:Y:S06]  /*9d80*/  @!P0 BRA `(.L_x_202) ;  /* 0x0000000000048947 */ /* 0x000fec0003800000 */
[----:B------:R-:W-:Y:S01]  /*9d90*/  BPT.TRAP 0x1 ;  /* 0x000000040000795c */ /* 0x000fe20000300000 */
.L_x_202:
[----:B------:R-:W0:Y:S01]  /*9da0*/  S2UR UR7, SR_CgaCtaId ;  /* 0x00000000000779c3 */ /* 0x000e220000008800 */
[----:B------:R-:W-:Y:S01]  /*9db0*/  UIADD3 UR4, UR4, 0x38860, URZ ;  /* 0x0003886004047890 */ /* 0x000fe2000fffe03f */
[----:B------:R-:W-:Y:S01]  /*9dc0*/  R2UR UR6, R228 ;  /* 0x00000000e40672ca */ /* 0x000fe200000e0000 */
[----:B------:R-:W-:Y:S01]  /*9dd0*/  UMOV UR60, UR38 ;  /* 0x00000026003c7c82 */ /* 0x000fe20008000000 */
[----:B------:R-:W-:Y:S01]  /*9de0*/  F2FP.BF16.F32.PACK_AB R192, R21, R192 ;  /* 0x000000c015c0723e */ /* 0x000fe200000010ff */
[----:B------:R-:W-:Y:S01]  /*9df0*/  IMAD.MOV.U32 R21, RZ, RZ, R4 ;  /* 0x000000ffff157224 */ /* 0x000fe200078e0004 */
        /* <DEDUP_REMOVED lines=24> */
[----:B------:R-:W-:Y:S02]  /*9f80*/  F2FP.BF16.F32.PACK_AB R193, R153, R193 ;  /* 0x000000c199c1723e */ /* 0x000fe400000010ff */
[----:B------:R-:W-:-:S02]  /*9f90*/  MOV R229, UR6 ;  /* 0x0000000600e57c02 */ /* 0x000fc40008000f00 */
[----:B------:R-:W-:Y:S01]  /*9fa0*/  F2FP.BF16.F32.PACK_AB R195, R152, R195 ;  /* 0x000000c398c3723e */ /* 0x000fe200000010ff */
[----:B------:R-:W-:Y:S06]  /*9fb0*/  @P1 BRA `(.L_x_203) ;  /* 0xffffffc000001947 */ /* 0x000fec000383ffff */
.L_x_192:
        /* <DEDUP_REMOVED lines=131> */
.L_x_204:
[----:B------:R-:W0:Y:S01]  /*a7f0*/  S2UR UR8, SR_CgaCtaId ;  /* 0x00000000000879c3 */ /* 0x000e220000008800 */
[----:B------:R-:W-:Y:S01]  /*a800*/  R2UR UR6, R16 ;  /* 0x00000000100672ca */ /* 0x000fe200000e0000 */
[----:B------:R-:W-:-:S12]  /*a810*/  UMOV UR4, 0x400 ;  /* 0x0000040000047882 */ /* 0x000fd80000000000 */
[----:B------:R-:W-:-:S05]  /*a820*/  IMAD.U32 R0, RZ, RZ, UR6 ;  /* 0x00000006ff007e24 */ /* 0x000fca000f8e00ff */
[----:B------:R-:W-:Y:S01]  /*a830*/  SHF.L.U32 R0, R0, 0x1f, RZ ;  /* 0x0000001f00007819 */ /* 0x000fe200000006ff */
[----:B0-----:R-:W-:-:S04]  /*a840*/  ULEA UR4, UR8, UR4, 0x18 ;  /* 0x0000000408047291 */ /* 0x001fc8000f8ec03f */
[----:B------:R-:W-:-:S09]  /*a850*/  ULEA UR7, UR38, UR4, 0x3 ;  /* 0x0000000426077291 */ /* 0x000fd2000f8e183f */
[----:B------:R0:W1:Y:S01]  /*a860*/  SYNCS.PHASECHK.TRANS64.TRYWAIT P1, [UR7+0x38850], R0 ;  /* 0x03885000ff0075a7 */ /* 0x0000620008020147 */
[----:B------:R-:W-:Y:S05]  /*a870*/  @!P0 BRA `(.L_x_205) ;  /* 0x0000000000048947 */ /* 0x000fea0003800000 */
[----:B------:R-:W-:Y:S01]  /*a880*/  BPT.TRAP 0x1 ;  /* 0x000000040000795c */ /* 0x000fe20000300000 */
.L_x_205:
[----:B-1----:R-:W-:Y:S05]  /*a890*/  @P1 BRA `(.L_x_206) ;  /* 0x0000000000081947 */ /* 0x002fea0003800000 */
[----:B------:R-:W1:Y:S02]  /*a8a0*/  SYNCS.PHASECHK.TRANS64.TRYWAIT P1, [UR7+0x38850], R0 ;  /* 0x03885000ff0075a7 */ /* 0x000e640008020147 */
[----:B-1----:R-:W-:Y:S05]  /*a8b0*/  @!P1 BRA `(.L_x_207) ;  /* 0x0000009000e89947 */ /* 0x002fea0003800000 */
.L_x_206:
[----:B------:R-:W-:Y:S01]  /*a8c0*/  UIADD3 UR4, UR4, 0x400, URZ ;  /* 0x0000040004047890 */ /* 0x000fe2000fffe03f */
[----:B------:R-:W-:Y:S01]  /*a8d0*/  WARPGROUP.ARRIVE ;  /* 0x00000000000079c5 */ /* 0x000fe20000000000 */
[----:B------:R-:W-:Y:S01]  /*a8e0*/  UMOV UR11, 0x40000040 ;  /* 0x40000040000b7882 */ /* 0x000fe20000000000 */
[----:B-1----:R-:W1:Y:S01]  /*a8f0*/  SHFL.BFLY PT, R7, R18, 0x2, 0x1f ;  /* 0x0c401f0012077f89 */ /* 0x002e6200000e0000 */
[----:B------:R-:W-:Y:S01]  /*a900*/  USHF.R.U32.HI UR4, URZ, 0x4, UR4 ;  /* 0x000000043f047899 */ /* 0x000fe20008011604 */
[----:B------:R-:W-:Y:S01]  /*a910*/  IMAD.MOV.U32 R6, RZ, RZ, RZ ;  /* 0x000000ffff067224 */ /* 0x000fe200078e00ff */
[----:B------:R-:W-:Y:S01]  /*a920*/  MOV R13, UR5 ;  /* 0x00000005000d7c02 */ /* 0x000fe20008000f00 */
[----:B0-----:R-:W0:Y:S01]  /*a930*/  SHFL.BFLY PT, R0, R5, 0x2, 0x1f ;  /* 0x0c401f0005007f89 */ /* 0x001e2200000e0000 */
[----:B------:R-:W-:-:S04]  /*a940*/  ULOP3.LUT UR4, UR4, 0x3fff, URZ, 0xc0, !UPT ;  /* 0x00003fff04047892 */ /* 0x000fc8000f8ec03f */
[----:B------:R-:W-:-:S04]  /*a950*/  ULOP3.LUT UR4, UR4, 0x2800000, URZ, 0xfc, !UPT ;  /* 0x0280000004047892 */ /* 0x000fc8000f8efc3f */
[----:B------:R-:W-:-:S04]  /*a960*/  UIMAD UR4, UR38, 0xa00, UR4 ;  /* 0x00000a00260478a4 */ /* 0x000fc8000f8e0204 */
[----:B------:R-:W-:-:S03]  /*a970*/  UIADD3 UR6, UR4, 0x80, URZ ;  /* 0x0000008004067890 */ /* 0x000fc6000fffe03f */
[----:B------:R-:W-:Y:S02]  /*a980*/  UMOV UR10, UR4 ;  /* 0x00000004000a7c82 */ /* 0x000fe40008000000 */
[----:B------:R-:W-:Y:S01]  /*a990*/  HGMMA.64x256x16.F32.BF16 R24, R208, gdesc[UR8].tnspB, R24, gsb0 ;  /* 0x43e00008d0187df0 */ /* 0x000fe20008001818 */
[----:B------:R-:W-:Y:S01]  /*a9a0*/  UMOV UR11, 0x40000040 ;  /* 0x40000040000b7882 */ /* 0x000fe20000000000 */
[----:B------:R-:W-:Y:S01]  /*a9b0*/  UMOV UR10, UR6 ;  /* 0x00000006000a7c82 */ /* 0x000fe20008000000 */
[----:B------:R-:W-:Y:S01]  /*a9c0*/  UIADD3 UR6, UR4, 0x100, URZ ;  /* 0x0000010004067890 */ /* 0x000fe2000fffe03f */
[----:B-1----:R-:W-:Y:S01]  /*a9d0*/  FADD.FTZ R7, R7, R18 ;  /* 0x0000001207077221 */ /* 0x002fe20000010000 */
[----:B0-----:R-:W-:Y:S01]  /*a9e0*/  FADD.FTZ R2, R0, R5 ;  /* 0x0000000500027221 */ /* 0x001fe20000010000 */
[----:B------:R-:W-:-:S03]  /*a9f0*/  IMAD.MOV.U32 R5, RZ, RZ, RZ ;  /* 0x000000ffff057224 */ /* 0x000fc600078e00ff */
[----:B------:R-:W0:Y:S04]  /*aa00*/  SHFL.BFLY PT, R0, R7, 0x1, 0x1f ;  /* 0x0c201f0007007f89 */ /* 0x000e2800000e0000 */
        /* <DEDUP_REMOVED lines=42> */
[----:B0-23--:R-:W-:Y:S05]  /*acb0*/  @!P0 BRA `(.L_x_208) ;  /* 0x0000000000048947 */ /* 0x00dfea0003800000 */
[----:B------:R-:W-:Y:S01]  /*acc0*/  BPT.TRAP 0x1 ;  /* 0x000000040000795c */ /* 0x000fe20000300000 */
.L_x_208:
[----:B------:R-:W-:Y:S01]  /*acd0*/  UIADD3 UR4, UR7, 0x38860, URZ ;  /* 0x0003886007047890 */ /* 0x000fe2000fffe03f */
[----:B------:R-:W-:Y:S01]  /*ace0*/  R2UR UR6, R219 ;  /* 0x00000000db0672ca */ /* 0x000fe200000e0000 */
[----:B------:R-:W-:Y:S01]  /*acf0*/  UIADD3 UR38, UR38, 0x1, URZ ;  /* 0x0000000126267890 */ /* 0x000fe2000fffe03f */
[----:B------:R-:W-:Y:S01]  /*ad00*/  R2UR UR5, R16 ;  /* 0x00000000100572ca */ /* 0x000fe200000e0000 */
[----:B------:R-:W-:Y:S01]  /*ad10*/  UPRMT UR4, UR8, 0x654, UR4 ;  /* 0x0000065408047896 */ /* 0x000fe20008000004 */
[-C--:B------:R-:W-:Y:S01]  /*ad20*/  FMUL.FTZ R3, R83, R5.reuse ;  /* 0x0000000553037220 */ /* 0x080fe20000410000 */
[----:B------:R-:W-:Y:S01]  /*ad30*/  UISETP.NE.AND UP0, UPT, UR38, 0x2, UPT ;  /* 0x000000022600788c */ /* 0x000fe2000bf05270 */
[-C--:B------:R-:W-:Y:S01]  /*ad40*/  FMUL.FTZ R165, R27, R5.reuse ;  /* 0x000000051ba57220 */ /* 0x080fe20000410000 */
[-C--:B------:R-:W-:Y:S01]  /*ad50*/  FMUL.FTZ R163, R35, R5.reuse ;  /* 0x0000000523a37220 */ /* 0x080fe20000410000 */
[-C--:B------:R-:W-:Y:S01]  /*ad60*/  FMUL.FTZ R161, R43, R5.reuse ;  /* 0x000000052ba17220 */ /* 0x080fe20000410000 */
[-C--:B------:R-:W-:Y:S01]  /*ad70*/  FMUL.FTZ R159, R51, R5.reuse ;  /* 0x00000005339f7220 */ /* 0x080fe20000410000 */
[-C--:B------:R-:W-:Y:S01]  /*ad80*/  FMUL.FTZ R157, R59, R5.reuse ;  /* 0x000000053b9d7220 */ /* 0x080fe20000410000 */
[-C--:B------:R-:W-:Y:S01]  /*ad90*/  FMUL.FTZ R155, R67, R5.reuse ;  /* 0x00000005439b7220 */ /* 0x080fe20000410000 */
[----:B------:R-:W-:Y:S01]  /*ada0*/  SYNCS.ARRIVE.TRANS64.RED.A1T0 RZ, [UR4], RZ ;  /* 0x000000ffffff79a7 */ /* 0x000fe20008100404 */
[----:B------:R-:W-:Y:S01]  /*adb0*/  USEL UR4, URZ, 0x1, UP0 ;  /* 0x000000013f047887 */ /* 0x000fe20008000000 */
[-C--:B------:R-:W-:Y:S01]  /*adc0*/  FMUL.FTZ R153, R75, R5.reuse ;  /* 0x000000054b997220 */ /* 0x080fe20000410000 */
[----:B------:R-:W-:Y:S01]  /*add0*/  UIADD3 UR6, UR6, 0x1, URZ ;  /* 0x0000000106067890 */ /* 0x000fe2000fffe03f */
[-C--:B------:R-:W-:Y:S01]  /*ade0*/  FMUL.FTZ R83, R87, R5.reuse ;  /* 0x0000000557537220 */ /* 0x080fe20000410000 */
[----:B------:R-:W-:Y:S01]  /*adf0*/  ULOP3.LUT UR5, UR5, UR4, URZ, 0x3c, !UPT ;  /* 0x0000000405057292 */ /* 0x000fe2000f8e3c3f */
        /* <DEDUP_REMOVED lines=114> */
[----:B------:R-:W-:Y:S01]  /*b520*/  IMAD.U32 R219, RZ, RZ, UR6 ;  /* 0x00000006ffdb7e24 */ /* 0x000fe2000f8e00ff */
[----:B------:R-:W-:Y:S01]  /*b530*/  PLOP3.LUT P0, PT, PT, PT, PT, 0x8, 0x0 ;  /* 0x000000000000781c */ /* 0x000fe20003f0e170 */
[-C--:B------:R-:W-:Y:S01]  /*b540*/  FMUL.FTZ R143, R143, R5.reuse ;  /* 0x000000058f8f7220 */ /* 0x080fe20000410000 */
[-C--:B------:R-:W-:Y:S01]  /*b550*/  FMUL.FTZ R146, R146, R5.reuse ;  /* 0x0000000592927220 */ /* 0x080fe20000410000 */
[----:B------:R-:W-:Y:S01]  /*b560*/  FMUL.FTZ R147, R147, R5 ;  /* 0x0000000593937220 */ /* 0x000fe20000410000 */
[----:B------:R-:W-:-:S02]  /*b570*/  IMAD.U32 R16, RZ, RZ, UR5 ;  /* 0x00000005ff107e24 */ /* 0x000fc4000f8e00ff */
[-C--:B------:R-:W-:Y:S01]  /*b580*/  FMUL.FTZ R150, R150, R5.reuse ;  /* 0x0000000596967220 */ /* 0x080fe20000410000 */
[----:B------:R-:W-:Y:S01]  /*b590*/  FMUL.FTZ R151, R151, R5 ;  /* 0x0000000597977220 */ /* 0x000fe20000410000 */
[----:B------:R-:W-:-:S12]  /*b5a0*/  USEL UR38, UR38, URZ, UP0 ;  /* 0x0000003f26267287 */ /* 0x000fd80008000000 */
.L_x_184:
[----:B------:R-:W0:Y:S08]  /*b5b0*/  S2UR UR4, SR_CgaCtaId ;  /* 0x00000000000479c3 */ /* 0x000e300000008800 */
[----:B------:R-:W-:Y:S06]  /*b5c0*/  BAR.SYNC.DEFER_BLOCKING 0x5, 0x180 ;  /* 0x0146000000007b1d */ /* 0x000fec0000010000 */
[----:B------:R-:W-:Y:S01]  /*b5d0*/  UMOV UR10, 0x400 ;  /* 0x00000400000a7882 */ /* 0x000fe20000000000 */
[----:B------:R-:W-:Y:S01]  /*b5e0*/  BSSY B0, `(.L_x_209) ;  /* 0x00002f4000007945 */ /* 0x000fe20003800000 */
[----:B0-----:R-:W-:-:S09]  /*b5f0*/  ULEA UR10, UR4, UR10, 0x18 ;  /* 0x0000000a040a7291 */ /* 0x001fd2000f8ec03f */
[----:B------:R-:W0:Y:S02]  /*b600*/  LDS.128 R4, [UR10+0x388d0] ;  /* 0x0388d00aff047984 */ /* 0x000e240008000c00 */
[----:B0-----:R-:W-:Y:S02]  /*b610*/  R2UR UR5, R5 ;  /* 0x00000000050572ca */ /* 0x001fe400000e0000 */
[----:B------:R-:W-:Y:S02]  /*b620*/  R2UR UR6, R6 ;  /* 0x00000000060672ca */ /* 0x000fe400000e0000 */
[----:B------:R-:W-:Y:S01]  /*b630*/  R2UR UR7, R7 ;  /* 0x00000000070772ca */ /* 0x000fe200000e0000 */
[----:B------:R-:W-:Y:S06]  /*b640*/  BAR.ARV 0x4, 0x180 ;  /* 0x0106000000007b1d */ /* 0x000fec0000002000 */
[----:B------:R-:W-:Y:S08]  /*b650*/  @P0 BRA `(.L_x_210) ;  /* 0x0000002000080947 */ /* 0x000ff00003800000 */
[----:B------:R-:W0:Y:S01]  /*b660*/  S2UR UR4, SR_SWINHI ;  /* 0x00000000000479c3 */ /* 0x000e220000002f00 */
[----:B------:R-:W-:-:S07]  /*b670*/  IMAD.MOV.U32 R94, RZ, RZ, 0x2 ;  /* 0x00000002ff5e7424 */ /* 0x000fce00078e00ff */
[----:B------:R-:W-:Y:S01]  /*b680*/  BAR.SYNC.DEFER_BLOCKING 0x1, 0x100 ;  /* 0x0044000000007b1d */ /* 0x000fe20000010000 */
[----:B------:R-:W-:Y:S02]  /*b690*/  F2FP.BF16.F32.PACK_AB R24, R25, R24 ;  /* 0x000000181918723e */ /* 0x000fe400000010ff */
[----:B------:R-:W-:Y:S02]  /*b6a0*/  F2FP.BF16.F32.PACK_AB R25, R165, R26 ;  /* 0x0000001aa519723e */ /* 0x000fe400000010ff */
[----:B------:R-:W-:Y:S01]  /*b6b0*/  F2FP.BF16.F32.PACK_AB R32, R33, R32 ;  /* 0x000000202120723e */ /* 0x000fe200000010ff */
[----:B------:R-:W-:Y:S01]  /*b6c0*/  ULDC.64 UR12, c[0x0][0xc00] ;  /* 0x00030000000c7ab9 */ /* 0x000fe20000000a00 */
[----:B------:R-:W-:Y:S01]  /*b6d0*/  F2FP.BF16.F32.PACK_AB R26, R29, R28 ;  /* 0x0000001c1d1a723e */ /* 0x000fe200000010ff */
[----:B------:R-:W-:Y:S01]  /*b6e0*/  UISETP.NE.U32.AND UP0, UPT, UR12, URZ, UPT ;  /* 0x0000003f0c00728c */ /* 0x000fe2000bf05070 */
[----:B------:R-:W-:Y:S02]  /*b6f0*/  F2FP.BF16.F32.PACK_AB R27, R164, R27 ;  /* 0x0000001ba41b723e */ /* 0x000fe400000010ff */
[----:B------:R-:W-:Y:S01]  /*b700*/  F2FP.BF16.F32.PACK_AB R33, R163, R34 ;  /* 0x00000022a321723e */ /* 0x000fe200000010ff */
[----:B------:R-:W-:Y:S01]  /*b710*/  UISETP.NE.AND.EX UP0, UPT, UR13, URZ, UPT, UP0 ;  /* 0x0000003f0d00728c */ /* 0x000fe2000bf05300 */
[----:B------:R-:W-:-:S02]  /*b720*/  F2FP.BF16.F32.PACK_AB R40, R41, R40 ;  /* 0x000000282928723e */ /* 0x000fc400000010ff */
[----:B------:R-:W-:Y:S01]  /*b730*/  F2FP.BF16.F32.PACK_AB R34, R37, R36 ;  /* 0x000000242522723e */ /* 0x000fe200000010ff */
[----:B------:R-:W-:Y:S01]  /*b740*/  ULDC.64 UR12, c[0x0][0xc00] ;  /* 0x00030000000c7ab9 */ /* 0x000fe20000000a00 */
[----:B------:R-:W-:Y:S02]  /*b750*/  F2FP.BF16.F32.PACK_AB R35, R162, R35 ;  /* 0x00000023a223723e */ /* 0x000fe400000010ff */
[----:B------:R-:W-:Y:S02]  /*b760*/  F2FP.BF16.F32.PACK_AB R41, R161, R42 ;  /* 0x0000002aa129723e */ /* 0x000fe400000010ff */
[----:B------:R-:W-:Y:S01]  /*b770*/  F2FP.BF16.F32.PACK_AB R48, R49, R48 ;  /* 0x000000303130723e */ /* 0x000fe200000010ff */
[----:B------:R-:W-:Y:S01]  /*b780*/  UMOV UR8, UR10 ;  /* 0x0000000a00087c82 */ /* 0x000fe20008000000 */
[----:B0-----:R-:W-:Y:S01]  /*b790*/  UMOV UR9, UR4 ;  /* 0x0000000400097c82 */ /* 0x001fe20008000000 */
[----:B------:R-:W-:Y:S01]  /*b7a0*/  F2FP.BF16.F32.PACK_AB R42, R45, R44 ;  /* 0x0000002c2d2a723e */ /* 0x000fe200000010ff */
[----:B------:R-:W-:Y:S01]  /*b7b0*/  IMAD.WIDE R94, R225, R94, UR8 ;  /* 0x00000008e15e7e25 */ /* 0x000fe2000f8e025e */
[----:B------:R-:W-:-:S02]  /*b7c0*/  F2FP.BF16.F32.PACK_AB R43, R160, R43 ;  /* 0x0000002ba02b723e */ /* 0x000fc400000010ff */
[----:B------:R-:W-:Y:S02]  /*b7d0*/  F2FP.BF16.F32.PACK_AB R49, R159, R50 ;  /* 0x000000329f31723e */ /* 0x000fe400000010ff */
[C---:B------:R-:W-:Y:S02]  /*b7e0*/  IADD3 R169, P1, R94.reuse, 0x20, RZ ;  /* 0x000000205ea97810 */ /* 0x040fe40007f3e0ff */
[C---:B------:R-:W-:Y:S02]  /*b7f0*/  IADD3 R171, P0, R94.reuse, 0x40, RZ ;  /* 0x000000405eab7810 */ /* 0x040fe40007f1e0ff */
[C---:B------:R-:W-:Y:S02]  /*b800*/  IADD3 R173, P4, R94.reuse, 0x60, RZ ;  /* 0x000000605ead7810 */ /* 0x040fe40007f9e0ff */
[C---:B------:R-:W-:Y:S01]  /*b810*/  IADD3 R175, P3, R94.reuse, 0x4000, RZ ;  /* 0x000040005eaf7810 */ /* 0x040fe20007f7e0ff */
[--C-:B------:R-:W-:Y:S01]  /*b820*/  IMAD.X R11, RZ, RZ, R95.reuse, P0 ;  /* 0x000000ffff0b7224 */ /* 0x100fe200000e065f */
[----:B------:R-:W-:Y:S01]  /*b830*/  LOP3.LUT R5, R94, 0x380, RZ, 0xc0, !PT ;  /* 0x000003805e057812 */ /* 0x000fe200078ec0ff */
[--C-:B------:R-:W-:Y:S01]  /*b840*/  IMAD.X R13, RZ, RZ, R95.reuse, P4 ;  /* 0x000000ffff0d7224 */ /* 0x100fe200020e065f */
[----:B------:R-:W-:Y:S01]  /*b850*/  IADD3.X R9, RZ, R95, RZ, P1, !PT ;  /* 0x0000005fff097210 */ /* 0x000fe20000ffe4ff */
[----:B------:R-:W-:Y:S01]  /*b860*/  IMAD.X R15, RZ, RZ, R95, P3 ;  /* 0x000000ffff0f7224 */ /* 0x000fe200018e065f */
[----:B------:R-:W-:-:S02]  /*b870*/  LOP3.LUT R8, R169, 0x380, RZ, 0xc0, !PT ;  /* 0x00000380a9087812 */ /* 0x000fc400078ec0ff */
[C---:B------:R-:W-:Y:S02]  /*b880*/  IADD3 R177, P6, R94.reuse, 0x4020, RZ ;  /* 0x000040205eb17810 */ /* 0x040fe40007fde0ff */
[C---:B------:R-:W-:Y:S02]  /*b890*/  IADD3 R179, P5, R94.reuse, 0x4040, RZ ;  /* 0x000040405eb37810 */ /* 0x040fe40007fbe0ff */
[C---:B------:R-:W-:Y:S01]  /*b8a0*/  IADD3 R183, P1, R94.reuse, 0x8000, RZ ;  /* 0x000080005eb77810 */ /* 0x040fe20007f3e0ff */
[--C-:B------:R-:W-:Y:S01]  /*b8b0*/  IMAD.X R19, RZ, RZ, R95.reuse, P6 ;  /* 0x000000ffff137224 */ /* 0x100fe200030e065f */
[----:B------:R-:W-:Y:S01]  /*b8c0*/  LOP3.LUT R10, R171, 0x380, RZ, 0xc0, !PT ;  /* 0x00000380ab0a7812 */ /* 0x000fe200078ec0ff */
[--C-:B------:R-:W-:Y:S01]  /*b8d0*/  IMAD.X R21, RZ, RZ, R95.reuse, P5 ;  /* 0x000000ffff157224 */ /* 0x100fe200028e065f */
[----:B------:R-:W-:Y:S01]  /*b8e0*/  IADD3 R181, P2, R94, 0x4060, RZ ;  /* 0x000040605eb57810 */ /* 0x000fe20007f5e0ff */
[----:B------:R-:W-:Y:S01]  /*b8f0*/  IMAD.X R39, RZ, RZ, R95, P1 ;  /* 0x000000ffff277224 */ /* 0x000fe200008e065f */
[----:B------:R-:W-:-:S02]  /*b900*/  LOP3.LUT R12, R173, 0x380, RZ, 0xc0, !PT ;  /* 0x00000380ad0c7812 */ /* 0x000fc400078ec0ff */
[----:B------:R-:W-:Y:S02]  /*b910*/  LOP3.LUT R14, R175, 0x380, RZ, 0xc0, !PT ;  /* 0x00000380af0e7812 */ /* 0x000fe400078ec0ff */
[----:B------:R-:W-:Y:S02]  /*b920*/  SHF.R.U64 R5, R5, 0x3, RZ ;  /* 0x0000000305057819 */ /* 0x000fe400000012ff */
[----:B------:R-:W-:Y:S02]  /*b930*/  SHF.R.U64 R8, R8, 0x3, RZ ;  /* 0x0000000308087819 */ /* 0x000fe400000012ff */
[----:B------:R-:W-:Y:S02]  /*b940*/  IADD3 R46, P0, R94, 0x8020, RZ ;  /* 0x000080205e2e7810 */ /* 0x000fe40007f1e0ff */
[----:B------:R-:W-:Y:S02]  /*b950*/  SHF.R.U64 R10, R10, 0x3, RZ ;  /* 0x000000030a0a7819 */ /* 0x000fe400000012ff */
[----:B------:R-:W-:Y:S01]  /*b960*/  LOP3.LUT R18, R177, 0x380, RZ, 0xc0, !PT ;  /* 0x00000380b1127812 */ /* 0x000fe200078ec0ff */
[----:B------:R-:W-:Y:S01]  /*b970*/  IMAD.X R47, RZ, RZ, R95, P0 ;  /* 0x000000ffff2f7224 */ /* 0x000fe200000e065f */
[----:B------:R-:W-:-:S02]  /*b980*/  IADD3 R54, P4, R94, 0x8040, RZ ;  /* 0x000080405e367810 */ /* 0x000fc40007f9e0ff */
[----:B------:R-:W-:Y:S02]  /*b990*/  IADD3.X R31, RZ, R95, RZ, P2, !PT ;  /* 0x0000005fff1f7210 */ /* 0x000fe400017fe4ff */
[----:B------:R-:W-:Y:S01]  /*b9a0*/  SHF.R.U64 R12, R12, 0x3, RZ ;  /* 0x000000030c0c7819 */ /* 0x000fe200000012ff */
[--C-:B------:R-:W-:Y:S01]  /*b9b0*/  IMAD.X R55, RZ, RZ, R95.reuse, P4 ;  /* 0x000000ffff377224 */ /* 0x100fe200020e065f */
[----:B------:R-:W-:Y:S02]  /*b9c0*/  LOP3.LUT R20, R179, 0x380, RZ, 0xc0, !PT ;  /* 0x00000380b3147812 */ /* 0x000fe400078ec0ff */
[C---:B------:R-:W-:Y:S02]  /*b9d0*/  IADD3 R62, P3, R94.reuse, 0x8060, RZ ;  /* 0x000080605e3e7810 */ /* 0x040fe40007f7e0ff */
[C---:B------:R-:W-:Y:S02]  /*b9e0*/  IADD3 R70, P6, R94.reuse, 0xc000, RZ ;  /* 0x0000c0005e467810 */ /* 0x040fe40007fde0ff */
[C---:B------:R-:W-:Y:S01]  /*b9f0*/  IADD3 R4, P5, R94.reuse, 0xc020, RZ ;  /* 0x0000c0205e047810 */ /* 0x040fe20007fbe0ff */
[--C-:B------:R-:W-:Y:S01]  /*ba00*/  IMAD.X R63, RZ, RZ, R95.reuse, P3 ;  /* 0x000000ffff3f7224 */ /* 0x100fe200018e065f */
[C---:B------:R-:W-:Y:S01]  /*ba10*/  IADD3 R167, P2, R94.reuse, 0xc040, RZ ;  /* 0x0000c0405ea77810 */ /* 0x040fe20007f5e0ff */
[----:B------:R-:W-:Y:S01]  /*ba20*/  IMAD.X R71, RZ, RZ, R95, P6 ;  /* 0x000000ffff477224 */ /* 0x000fe200030e065f */
[----:B------:R-:W-:-:S02]  /*ba30*/  IADD3 R6, P1, R94, 0xc060, RZ ;  /* 0x0000c0605e067810 */ /* 0x000fc40007f3e0ff */
[----:B------:R-:W-:Y:S02]  /*ba40*/  SHF.R.U64 R14, R14, 0x3, RZ ;  /* 0x000000030e0e7819 */ /* 0x000fe400000012ff */
[----:B------:R-:W-:Y:S01]  /*ba50*/  LOP3.LUT R30, R181, 0x380, RZ, 0xc0, !PT ;  /* 0x00000380b51e7812 */ /* 0x000fe200078ec0ff */
[--C-:B------:R-:W-:Y:S01]  /*ba60*/  IMAD.X R7, RZ, RZ, R95.reuse, P1 ;  /* 0x000000ffff077224 */ /* 0x100fe200008e065f */
[----:B------:R-:W-:Y:S01]  /*ba70*/  LOP3.LUT R94, R5, R94, RZ, 0x3c, !PT ;  /* 0x0000005e055e7212 */ /* 0x000fe200078e3cff */
[----:B------:R-:W-:Y:S01]  /*ba80*/  IMAD.X R5, RZ, RZ, R95, P2 ;  /* 0x000000ffff057224 */ /* 0x000fe200010e065f */
[----:B------:R-:W-:Y:S02]  /*ba90*/  LOP3.LUT R8, R8, R169, RZ, 0x3c, !PT ;  /* 0x000000a908087212 */ /* 0x000fe400078e3cff */
[----:B------:R-:W-:Y:S02]  /*baa0*/  LOP3.LUT R38, R183, 0x380, RZ, 0xc0, !PT ;  /* 0x00000380b7267812 */ /* 0x000fe400078ec0ff */
[----:B------:R-:W-:-:S02]  /*bab0*/  LOP3.LUT R10, R10, R171, RZ, 0x3c, !PT ;  /* 0x000000ab0a0a7212 */ /* 0x000fc400078e3cff */
[----:B------:R-:W-:Y:S02]  /*bac0*/  SHF.R.U64 R18, R18, 0x3, RZ ;  /* 0x0000000312127819 */ /* 0x000fe400000012ff */
[----:B------:R-:W-:Y:S02]  /*bad0*/  LOP3.LUT R169, R46, 0x380, RZ, 0xc0, !PT ;  /* 0x000003802ea97812 */ /* 0x000fe400078ec0ff */
[----:B------:R-:W-:Y:S02]  /*bae0*/  LOP3.LUT R12, R12, R173, RZ, 0x3c, !PT ;  /* 0x000000ad0c0c7212 */ /* 0x000fe400078e3cff */
[----:B------:R-:W-:Y:S02]  /*baf0*/  SHF.R.U64 R20, R20, 0x3, RZ ;  /* 0x0000000314147819 */ /* 0x000fe400000012ff */
[----:B------:R-:W-:Y:S02]  /*bb00*/  LOP3.LUT R171, R54, 0x380, RZ, 0xc0, !PT ;  /* 0x0000038036ab7812 */ /* 0x000fe400078ec0ff */
[----:B------:R-:W-:-:S02]  /*bb10*/  LOP3.LUT R14, R14, R175, RZ, 0x3c, !PT ;  /* 0x000000af0e0e7212 */ /* 0x000fc400078e3cff */
[----:B------:R-:W-:Y:S02]  /*bb20*/  SHF.R.U64 R30, R30, 0x3, RZ ;  /* 0x000000031e1e7819 */ /* 0x000fe400000012ff */
[----:B------:R-:W-:Y:S02]  /*bb30*/  LOP3.LUT R173, R62, 0x380, RZ, 0xc0, !PT ;  /* 0x000003803ead7812 */ /* 0x000fe400078ec0ff */
[----:B------:R-:W-:Y:S02]  /*bb40*/  SHF.R.U64 R38, R38, 0x3, RZ ;  /* 0x0000000326267819 */ /* 0x000fe400000012ff */
[----:B------:R-:W-:Y:S02]  /*bb50*/  LOP3.LUT R175, R70, 0x380, RZ, 0xc0, !PT ;  /* 0x0000038046af7812 */ /* 0x000fe400078ec0ff */
[----:B------:R-:W-:Y:S02]  /*bb60*/  MOV R94, R94 ;  /* 0x0000005e005e7202 */ /* 0x000fe40000000f00 */
[----:B------:R-:W-:-:S02]  /*bb70*/  IADD3.X R79, RZ, R95, RZ, P5, !PT ;  /* 0x0000005fff4f7210 */ /* 0x000fc40002ffe4ff */
[----:B------:R-:W-:Y:S01]  /*bb80*/  LOP3.LUT R18, R18, R177, RZ, 0x3c, !PT ;  /* 0x000000b112127212 */ /* 0x000fe200078e3cff */
[----:B------:R-:W-:Y:S01]  /*bb90*/  STSM.16.M88.4 [R94], R24 ;  /* 0x000000185e007844 */ /* 0x000fe20000000200 */
[----:B------:R-:W-:Y:S02]  /*bba0*/  SHF.R.U64 R169, R169, 0x3, RZ ;  /* 0x00000003a9a97819 */ /* 0x000fe400000012ff */
[----:B------:R-:W-:Y:S02]  /*bbb0*/  LOP3.LUT R78, R4, 0x380, RZ, 0xc0, !PT ;  /* 0x00000380044e7812 */ /* 0x000fe400078ec0ff */
[----:B------:R-:W-:Y:S02]  /*bbc0*/  MOV R9, R8 ;  /* 0x0000000800097202 */ /* 0x000fe40000000f00 */
[----:B------:R-:W-:Y:S02]  /*bbd0*/  LOP3.LUT R20, R20, R179, RZ, 0x3c, !PT ;  /* 0x000000b314147212 */ /* 0x000fe400078e3cff */
[----:B------:R-:W-:Y:S01]  /*bbe0*/  SHF.R.U64 R171, R171, 0x3, RZ ;  /* 0x00000003abab7819 */ /* 0x000fe200000012ff */
[----:B------:R-:W-:Y:S01]  /*bbf0*/  STSM.16.M88.4 [R9], R32 ;  /* 0x0000002009007844 */ /* 0x000fe20000000200 */
[----:B------:R-:W-:-:S02]  /*bc00*/  LOP3.LUT R95, R167, 0x380, RZ, 0xc0, !PT ;  /* 0x00000380a75f7812 */ /* 0x000fc400078ec0ff */
[----:B------:R-:W-:Y:S02]  /*bc10*/  MOV R10, R10 ;  /* 0x0000000a000a7202 */ /* 0x000fe40000000f00 */
[----:B------:R-:W-:Y:S02]  /*bc20*/  F2FP.BF16.F32.PACK_AB R56, R57, R56 ;  /* 0x000000383938723e */ /* 0x000fe400000010ff */
[----:B------:R-:W-:Y:S01]  /*bc30*/  LOP3.LUT R30, R30, R181, RZ, 0x3c, !PT ;  /* 0x000000b51e1e7212 */ /* 0x000fe200078e3cff */
[----:B------:R0:W-:Y:S01]  /*bc40*/  STSM.16.M88.4 [R10], R40 ;  /* 0x000000280a007844 */ /* 0x0001e20000000200 */
[----:B------:R-:W-:Y:S02]  /*bc50*/  SHF.R.U64 R173, R173, 0x3, RZ ;  /* 0x00000003adad7819 */ /* 0x000fe400000012ff */
[----:B------:R-:W-:Y:S02]  /*bc60*/  LOP3.LUT R165, R6, 0x380, RZ, 0xc0, !PT ;  /* 0x0000038006a57812 */ /* 0x000fe400078ec0ff */
[----:B------:R-:W-:-:S02]  /*bc70*/  MOV R12, R12 ;  /* 0x0000000c000c7202 */ /* 0x000fc40000000f00 */
[----:B------:R-:W-:Y:S02]  /*bc80*/  F2FP.BF16.F32.PACK_AB R50, R53, R52 ;  /* 0x000000343532723e */ /* 0x000fe400000010ff */
[----:B------:R-:W-:Y:S02]  /*bc90*/  F2FP.BF16.F32.PACK_AB R51, R158, R51 ;  /* 0x000000339e33723e */ /* 0x000fe400000010ff */
[----:B------:R-:W-:Y:S02]  /*bca0*/  F2FP.BF16.F32.PACK_AB R57, R157, R58 ;  /* 0x0000003a9d39723e */ /* 0x000fe400000010ff */
[----:B------:R-:W-:Y:S01]  /*bcb0*/  F2FP.BF16.F32.PACK_AB R64, R65, R64 ;  /* 0x000000404140723e */ /* 0x000fe200000010ff */
[----:B------:R1:W-:Y:S01]  /*bcc0*/  STSM.16.M88.4 [R12], R48 ;  /* 0x000000300c007844 */ /* 0x0003e20000000200 */
[----:B------:R-:W-:Y:S02]  /*bcd0*/  LOP3.LUT R38, R38, R183, RZ, 0x3c, !PT ;  /* 0x000000b726267212 */ /* 0x000fe400078e3cff */
[----:B------:R-:W-:-:S02]  /*bce0*/  SHF.R.U64 R175, R175, 0x3, RZ ;  /* 0x00000003afaf7819 */ /* 0x000fc400000012ff */
[----:B------:R-:W-:Y:S02]  /*bcf0*/  MOV R14, R14 ;  /* 0x0000000e000e7202 */ /* 0x000fe40000000f00 */
[----:B------:R-:W-:Y:S02]  /*bd00*/  F2FP.BF16.F32.PACK_AB R58, R61, R60 ;  /* 0x0000003c3d3a723e */ /* 0x000fe400000010ff */
[----:B------:R-:W-:Y:S02]  /*bd10*/  F2FP.BF16.F32.PACK_AB R59, R156, R59 ;  /* 0x0000003b9c3b723e */ /* 0x000fe400000010ff */
[----:B------:R-:W-:Y:S02]  /*bd20*/  F2FP.BF16.F32.PACK_AB R65, R155, R66 ;  /* 0x000000429b41723e */ /* 0x000fe400000010ff */
[----:B------:R-:W-:Y:S01]  /*bd30*/  F2FP.BF16.F32.PACK_AB R72, R73, R72 ;  /* 0x000000484948723e */ /* 0x000fe200000010ff */
[----:B------:R1:W-:Y:S01]  /*bd40*/  STSM.16.M88.4 [R14], R56 ;  /* 0x000000380e007844 */ /* 0x0003e20000000200 */
[----:B------:R-:W-:-:S02]  /*bd50*/  LOP3.LUT R46, R169, R46, RZ, 0x3c, !PT ;  /* 0x0000002ea92e7212 */ /* 0x000fc400078e3cff */
[----:B------:R-:W-:Y:S02]  /*bd60*/  SHF.R.U64 R29, R78, 0x3, RZ ;  /* 0x000000034e1d7819 */ /* 0x000fe400000012ff */
        /* <DEDUP_REMOVED lines=14> */
[----:B------:R-:W-:-:S02]  /*be50*/  F2FP.BF16.F32.PACK_AB R81, R3, R82 ;  /* 0x000000520351723e */ /* 0x000fc400000010ff */
[----:B------:R-:W-:Y:S02]  /*be60*/  F2FP.BF16.F32.PACK_AB R87, R166, R87 ;  /* 0x00000057a657723e */ /* 0x000fe400000010ff */
[----:B------:R-:W-:Y:S02]  /*be70*/  F2FP.BF16.F32.PACK_AB R104, R105, R104 ;  /* 0x000000686968723e */ /* 0x000fe400000010ff */
[----:B------:R-:W-:Y:S02]  /*be80*/  F2FP.BF16.F32.PACK_AB R112, R113, R112 ;  /* 0x000000707170723e */ /* 0x000fe400000010ff */
[----:B------:R-:W-:Y:S02]  /*be90*/  F2FP.BF16.F32.PACK_AB R120, R121, R120 ;  /* 0x000000787978723e */ /* 0x000fe400000010ff */
[----:B------:R-:W-:Y:S02]  /*bea0*/  F2FP.BF16.F32.PACK_AB R128, R129, R128 ;  /* 0x000000808180723e */ /* 0x000fe400000010ff */
[----:B------:R-:W-:-:S02]  /*beb0*/  F2FP.BF16.F32.PACK_AB R136, R137, R136 ;  /* 0x000000888988723e */ /* 0x000fc400000010ff */
[----:B------:R-:W-:Y:S02]  /*bec0*/  F2FP.BF16.F32.PACK_AB R144, R145, R144 ;  /* 0x000000909190723e */ /* 0x000fe400000010ff */
[----:B------:R-:W-:Y:S02]  /*bed0*/  R2UR UR11, R215 ;  /* 0x00000000d70b72ca */ /* 0x000fe400000e0000 */
[----:B------:R-:W-:Y:S01]  /*bee0*/  R2UR UR14, R217 ;  /* 0x00000000d90e72ca */ /* 0x000fe200000e0000 */
[----:B------:R-:W-:Y:S01]  /*bef0*/  UMOV UR4, URZ ;  /* 0x0000003f00047c82 */ /* 0x000fe20008000000 */
[----:B------:R-:W-:Y:S01]  /*bf00*/  LOP3.LUT R62, R173, R62, RZ, 0x3c, !PT ;  /* 0x0000003ead3e7212 */ /* 0x000fe200078e3cff */
[----:B------:R-:W2:Y:S01]  /*bf10*/  LDC R76, c[0x0][0xbe8] ;  /* 0x0002fa00ff4c7b82 */ /* 0x000ea20000000800 */
[----:B------:R-:W-:Y:S02]  /*bf20*/  SHF.R.U64 R95, R165, 0x3, RZ ;  /* 0x00000003a55f7819 */ /* 0x000fe400000012ff */
[----:B------:R-:W-:-:S02]  /*bf30*/  MOV R30, R30 ;  /* 0x0000001e001e7202 */ /* 0x000fc40000000f00 */
[----:B------:R-:W-:Y:S02]  /*bf40*/  F2FP.BF16.F32.PACK_AB R82, R85, R84 ;  /* 0x000000545552723e */ /* 0x000fe400000010ff */
[----:B------:R-:W-:Y:S01]  /*bf50*/  LOP3.LUT R70, R175, R70, RZ, 0x3c, !PT ;  /* 0x00000046af467212 */ /* 0x000fe200078e3cff */
[----:B------:R-:W-:Y:S01]  /*bf60*/  UIMAD.WIDE UR12, UR11, 0x4, UR12 ;  /* 0x000000040b0c78a5 */ /* 0x000fe2000f8e020c */
[----:B------:R-:W-:Y:S01]  /*bf70*/  MOV R38, R38 ;  /* 0x0000002600267202 */ /* 0x000fe20000000f00 */
[----:B------:R1:W-:Y:S01]  /*bf80*/  STSM.16.M88.4 [R30], R80 ;  /* 0x000000501e007844 */ /* 0x0003e20000000200 */
[----:B------:R-:W-:Y:S02]  /*bf90*/  F2FP.BF16.F32.PACK_AB R84, R89, R88 ;  /* 0x000000585954723e */ /* 0x000fe400000010ff */
[----:B------:R-:W-:Y:S02]  /*bfa0*/  F2FP.BF16.F32.PACK_AB R85, R91, R90 ;  /* 0x0000005a5b55723e */ /* 0x000fe400000010ff */
[----:B------:R-:W-:-:S02]  /*bfb0*/  F2FP.BF16.F32.PACK_AB R86, R93, R92 ;  /* 0x0000005c5d56723e */ /* 0x000fc400000010ff */
[----:B------:R-:W-:Y:S02]  /*bfc0*/  F2FP.BF16.F32.PACK_AB R97, R99, R98 ;  /* 0x000000626361723e */ /* 0x000fe400000010ff */
[----:B------:R-:W-:Y:S01]  /*bfd0*/  LOP3.LUT R78, R29, R4, RZ, 0x3c, !PT ;  /* 0x000000041d4e7212 */ /* 0x000fe200078e3cff */
[----:B------:R1:W-:Y:S01]  /*bfe0*/  STSM.16.M88.4 [R38], R84 ;  /* 0x0000005426007844 */ /* 0x0003e20000000200 */
[----:B------:R-:W-:Y:S02]  /*bff0*/  MOV R46, R46 ;  /* 0x0000002e002e7202 */ /* 0x000fe40000000f00 */
[----:B------:R-:W-:Y:S02]  /*c000*/  F2FP.BF16.F32.PACK_AB R98, R101, R100 ;  /* 0x000000646562723e */ /* 0x000fe400000010ff */
[----:B------:R-:W-:Y:S02]  /*c010*/  F2FP.BF16.F32.PACK_AB R99, R103, R102 ;  /* 0x000000666763723e */ /* 0x000fe400000010ff */
[----:B------:R-:W-:-:S02]  /*c020*/  F2FP.BF16.F32.PACK_AB R105, R107, R106 ;  /* 0x0000006a6b69723e */ /* 0x000fc400000010ff */
[----:B------:R-:W-:Y:S01]  /*c030*/  LOP3.LUT R4, R28, R167, RZ, 0x3c, !PT ;  /* 0x000000a71c047212 */ /* 0x000fe200078e3cff */
[----:B------:R1:W-:Y:S01]  /*c040*/  STSM.16.M88.4 [R46], R96 ;  /* 0x000000602e007844 */ /* 0x0003e20000000200 */
[----:B------:R-:W-:Y:S02]  /*c050*/  MOV R54, R54 ;  /* 0x0000003600367202 */ /* 0x000fe40000000f00 */
[----:B------:R-:W-:Y:S02]  /*c060*/  F2FP.BF16.F32.PACK_AB R106, R109, R108 ;  /* 0x0000006c6d6a723e */ /* 0x000fe400000010ff */
[----:B------:R-:W-:Y:S02]  /*c070*/  F2FP.BF16.F32.PACK_AB R107, R111, R110 ;  /* 0x0000006e6f6b723e */ /* 0x000fe400000010ff */
[----:B------:R-:W-:Y:S02]  /*c080*/  F2FP.BF16.F32.PACK_AB R113, R115, R114 ;  /* 0x000000727371723e */ /* 0x000fe400000010ff */
[----:B------:R-:W-:Y:S01]  /*c090*/  LOP3.LUT R6, R95, R6, RZ, 0x3c, !PT ;  /* 0x000000065f067212 */ /* 0x000fe200078e3cff */
[----:B------:R1:W-:Y:S01]  /*c0a0*/  STSM.16.M88.4 [R54], R104 ;  /* 0x0000006836007844 */ /* 0x0003e20000000200 */
[----:B------:R-:W-:-:S02]  /*c0b0*/  MOV R62, R62 ;  /* 0x0000003e003e7202 */ /* 0x000fc40000000f00 */
[----:B------:R-:W-:Y:S02]  /*c0c0*/  F2FP.BF16.F32.PACK_AB R114, R117, R116 ;  /* 0x000000747572723e */ /* 0x000fe400000010ff */
[----:B------:R-:W-:Y:S02]  /*c0d0*/  F2FP.BF16.F32.PACK_AB R115, R119, R118 ;  /* 0x000000767773723e */ /* 0x000fe400000010ff */
[----:B------:R-:W-:Y:S02]  /*c0e0*/  F2FP.BF16.F32.PACK_AB R121, R123, R122 ;  /* 0x0000007a7b79723e */ /* 0x000fe400000010ff */
[----:B------:R-:W-:Y:S01]  /*c0f0*/  MOV R70, R70 ;  /* 0x0000004600467202 */ /* 0x000fe20000000f00 */
[----:B------:R1:W-:Y:S01]  /*c100*/  STSM.16.M88.4 [R62], R112 ;  /* 0x000000703e007844 */ /* 0x0003e20000000200 */
[----:B------:R-:W-:Y:S02]  /*c110*/  F2FP.BF16.F32.PACK_AB R122, R125, R124 ;  /* 0x0000007c7d7a723e */ /* 0x000fe400000010ff */
[----:B------:R-:W-:-:S02]  /*c120*/  F2FP.BF16.F32.PACK_AB R123, R127, R126 ;  /* 0x0000007e7f7b723e */ /* 0x000fc400000010ff */
[----:B------:R-:W-:Y:S02]  /*c130*/  F2FP.BF16.F32.PACK_AB R129, R131, R130 ;  /* 0x000000828381723e */ /* 0x000fe400000010ff */
[----:B------:R-:W-:Y:S01]  /*c140*/  MOV R78, R78 ;  /* 0x0000004e004e7202 */ /* 0x000fe20000000f00 */
[----:B------:R1:W-:Y:S01]  /*c150*/  STSM.16.M88.4 [R70], R120 ;  /* 0x0000007846007844 */ /* 0x0003e20000000200 */
[----:B------:R-:W-:Y:S02]  /*c160*/  F2FP.BF16.F32.PACK_AB R130, R133, R132 ;  /* 0x000000848582723e */ /* 0x000fe400000010ff */
[----:B------:R-:W-:Y:S02]  /*c170*/  F2FP.BF16.F32.PACK_AB R131, R135, R134 ;  /* 0x000000868783723e */ /* 0x000fe400000010ff */
[----:B------:R-:W-:Y:S02]  /*c180*/  F2FP.BF16.F32.PACK_AB R137, R139, R138 ;  /* 0x0000008a8b89723e */ /* 0x000fe400000010ff */
[----:B------:R-:W-:Y:S01]  /*c190*/  MOV R8, R4 ;  /* 0x0000000400087202 */ /* 0x000fe20000000f00 */
[----:B------:R1:W-:Y:S01]  /*c1a0*/  STSM.16.M88.4 [R78], R128 ;  /* 0x000000804e007844 */ /* 0x0003e20000000200 */
[----:B------:R-:W-:Y:S01]  /*c1b0*/  F2FP.BF16.F32.PACK_AB R138, R141, R140 ;  /* 0x0000008c8d8a723e */ /* 0x000fe200000010ff */
[----:B------:R-:W-:Y:S01]  /*c1c0*/  IMAD.U32 R4, RZ, RZ, UR12 ;  /* 0x0000000cff047e24 */ /* 0x000fe2000f8e00ff */
[----:B------:R-:W-:Y:S01]  /*c1d0*/  F2FP.BF16.F32.PACK_AB R139, R143, R142 ;  /* 0x0000008e8f8b723e */ /* 0x000fe200000010ff */
[----:B------:R-:W-:Y:S01]  /*c1e0*/  IMAD.U32 R5, RZ, RZ, UR13 ;  /* 0x0000000dff057e24 */ /* 0x000fe2000f8e00ff */
[----:B------:R-:W-:Y:S01]  /*c1f0*/  F2FP.BF16.F32.PACK_AB R145, R147, R146 ;  /* 0x000000929391723e */ /* 0x000fe200000010ff */
[----:B------:R-:W-:Y:S01]  /*c200*/  ULDC.64 UR12, c[0x0][0xc08] ;  /* 0x00030200000c7ab9 */ /* 0x000fe20000000a00 */
[----:B------:R-:W-:Y:S01]  /*c210*/  MOV R6, R6 ;  /* 0x0000000600067202 */ /* 0x000fe20000000f00 */
[----:B------:R1:W-:Y:S01]  /*c220*/  STSM.16.M88.4 [R8], R136 ;  /* 0x0000008808007844 */ /* 0x0003e20000000200 */
[----:B------:R-:W-:-:S02]  /*c230*/  F2FP.BF16.F32.PACK_AB R146, R149, R148 ;  /* 0x000000949592723e */ /* 0x000fc400000010ff */
[----:B------:R-:W-:Y:S02]  /*c240*/  F2FP.BF16.F32.PACK_AB R147, R151, R150 ;  /* 0x000000969793723e */ /* 0x000fe400000010ff */
[----:B------:R-:W-:-:S03]  /*c250*/  PLOP3.LUT P0, PT, PT, PT, UP0, 0x80, 0x0 ;  /* 0x000000000000781c */ /* 0x000fc60003f0f008 */
[----:B------:R1:W-:Y:S01]  /*c260*/  STSM.16.M88.4 [R6], R144 ;  /* 0x0000009006007844 */ /* 0x0003e20000000200 */
[----:B------:R-:W-:Y:S09]  /*c270*/  BAR.SYNC.DEFER_BLOCKING 0x1, 0x100 ;  /* 0x0044000000007b1d */ /* 0x000ff20000010000 */
[----:B------:R-:W3:Y:S01]  /*c280*/  @P0 LDG.E R3, desc[UR36][R4.64] ;  /* 0x0000002404030981 */ /* 0x000ee2000c1e1900 */
[----:B------:R-:W-:Y:S01]  /*c290*/  UISETP.NE.U32.AND UP1, UPT, UR12, URZ, UPT ;  /* 0x0000003f0c00728c */ /* 0x000fe2000bf25070 */
[----:B--2---:R-:W-:-:S03]  /*c2a0*/  ISETP.NE.AND P1, PT, R76, 0x1, PT ;  /* 0x000000014c00780c */ /* 0x004fc60003f25270 */
[----:B------:R-:W-:-:S06]  /*c2b0*/  UISETP.NE.AND.EX UP1, UPT, UR13, URZ, UPT, UP1 ;  /* 0x0000003f0d00728c */ /* 0x000fcc000bf25310 */
[----:B------:R-:W-:-:S04]  /*c2c0*/  PLOP3.LUT P2, PT, PT, PT, UP1, 0x80, 0x0 ;  /* 0x000000000000781c */ /* 0x000fc80003f4f018 */
[----:B------:R-:W2:Y:S01]  /*c2d0*/  @P1 LDC R7, c[0x0][0xbec] ;  /* 0x0002fb00ff071b82 */ /* 0x000ea20000000800 */
[----:B------:R-:W-:-:S04]  /*c2e0*/  @UP1 ULEA UR12, UP2, UR11, UR12, 0x2 ;  /* 0x0000000c0b0c1291 */ /* 0x000fc8000f84103f */
[----:B------:R-:W-:Y:S02]  /*c2f0*/  @UP1 ULEA.HI.X UR13, UR11, UR13, UR14, 0x2, UP2 ;  /* 0x0000000d0b0d1291 */ /* 0x000fe400090f140e */
[----:B0-----:R-:W-:Y:S01]  /*c300*/  MOV R10, UR12 ;  /* 0x0000000c000a7c02 */ /* 0x001fe20008000f00 */
[----:B------:R-:W-:Y:S01]  /*c310*/  ULDC UR11, c[0x0][0xa88] ;  /* 0x0002a200000b7ab9 */ /* 0x000fe20000000800 */
[----:B------:R-:W0:Y:S02]  /*c320*/  @P1 LDC R9, c[0x0][0xbf0] ;  /* 0x0002fc00ff091b82 */ /* 0x000e240000000800 */
[----:B------:R-:W-:Y:S01]  /*c330*/  IMAD.U32 R11, RZ, RZ, UR13 ;  /* 0x0000000dff0b7e24 */ /* 0x000fe2000f8e00ff */
[----:B---3--:R-:W-:Y:S01]  /*c340*/  @P0 R2UR UR4, R3 ;  /* 0x00000000030402ca */ /* 0x008fe200000e0000 */
[----:B------:R-:W-:-:S06]  /*c350*/  IMAD.U32 R3, RZ, RZ, UR11 ;  /* 0x0000000bff037e24 */ /* 0x000fcc000f8e00ff */
[----:B------:R1:W5:Y:S01]  /*c360*/  @P2 LDG.E R3, desc[UR36][R10.64] ;  /* 0x000000240a032981 */ /* 0x000362000c1e1900 */
[----:B0-2---:R-:W-:Y:S07]  /*c370*/  @P2 BRA `(.L_x_211) ;  /* 0x0000000000102947 */ /* 0x005fee0003800000 */
[----:B------:R-:W-:Y:S05]  /*c380*/  @!P0 BRA `(.L_x_211) ;  /* 0x00000000000c8947 */ /* 0x000fea0003800000 */
[----:B-1----:R-:W2:Y:S04]  /*c390*/  LDG.E R6, desc[UR36][R4.64] ;  /* 0x0000002404067981 */ /* 0x002ea8000c1e1900 */
[----:B-----5:R-:W2:Y:S02]  /*c3a0*/  LDG.E R3, desc[UR36][R4.64+0x4] ;  /* 0x0000042404037981 */ /* 0x020ea4000c1e1900 */
[----:B--2---:R-:W-:-:S07]  /*c3b0*/  IMAD.IADD R3, R3, 0x1, -R6 ;  /* 0x0000000103037824 */ /* 0x004fce00078e0a06 */
.L_x_211:
[----:B------:R-:W-:Y:S01]  /*c3c0*/  R2UR UR22, R214 ;  /* 0x00000000d61672ca */ /* 0x000fe200000e0000 */
[----:B------:R-:W-:Y:S01]  /*c3d0*/  ULDC.64 UR16, c[0x0][0xb90] ;  /* 0x0002e40000107ab9 */ /* 0x000fe20000000a00 */
[----:B------:R-:W-:Y:S01]  /*c3e0*/  R2UR UR21, R216 ;  /* 0x00000000d81572ca */ /* 0x000fe200000e0000 */
[----:B------:R-:W-:Y:S01]  /*c3f0*/  USHF.R.S32.HI UR13, URZ, 0x1f, UR4 ;  /* 0x0000001f3f0d7899 */ /* 0x000fe20008011404 */
[----:B------:R-:W-:Y:S01]  /*c400*/  R2UR UR20, R217 ;  /* 0x00000000d91472ca */ /* 0x000fe200000e0000 */
[----:B------:R-:W-:Y:S01]  /*c410*/  UMOV UR12, UR4 ;  /* 0x00000004000c7c82 */ /* 0x000fe20008000000 */
[----:B------:R-:W-:Y:S01]  /*c420*/  R2UR UR19, R215 ;  /* 0x00000000d71372ca */ /* 0x000fe200000e0000 */
[----:B-----5:R-:W-:-:S06]  /*c430*/  IMAD R79, R3, R76, RZ ;  /* 0x0000004c034f7224 */ /* 0x020fcc00078e02ff */
[----:B------:R-:W-:Y:S02]  /*c440*/  USHF.R.S32.HI UR18, URZ, 0x1f, UR22 ;  /* 0x0000001f3f127899 */ /* 0x000fe40008011416 */
[----:B------:R-:W-:Y:S01]  /*c450*/  IMAD.U32 R5, RZ, RZ, UR21 ;  /* 0x00000015ff057e24 */ /* 0x000fe2000f8e00ff */
[----:B------:R-:W-:Y:S02]  /*c460*/  UIMAD.WIDE.U32 UR14, UR22, UR16, UR12 ;  /* 0x00000010160e72a5 */ /* 0x000fe4000f8e000c */
[----:B------:R-:W-:Y:S01]  /*c470*/  UIMAD UR11, UR18, UR16, URZ ;  /* 0x00000010120b72a4 */ /* 0x000fe2000f8e023f */
[----:B-1----:R-:W-:Y:S01]  /*c480*/  IMAD R8, R5, 0x80, R224 ;  /* 0x0000008005087824 */ /* 0x002fe200078e02e0 */
[----:B------:R-:W-:Y:S01]  /*c490*/  USEL UR20, UR20, URZ, !UP0 ;  /* 0x0000003f14147287 */ /* 0x000fe2000c000000 */
[----:B------:R-:W-:Y:S01]  /*c4a0*/  IMAD.MOV.U32 R5, RZ, RZ, 0x2 ;  /* 0x00000002ff057424 */ /* 0x000fe200078e00ff */
[----:B------:R-:W-:Y:S01]  /*c4b0*/  UIMAD UR11, UR22, UR17, UR11 ;  /* 0x00000011160b72a4 */ /* 0x000fe2000f8e020b */
[----:B------:R-:W-:Y:S01]  /*c4c0*/  @P1 IMAD.HI.U32 R4, R8, R7, RZ ;  /* 0x0000000708041227 */ /* 0x000fe200078e00ff */
[----:B------:R-:W-:Y:S01]  /*c4d0*/  USEL UR19, UR19, URZ, !UP0 ;  /* 0x0000003f13137287 */ /* 0x000fe2000c000000 */
[----:B------:R-:W-:-:S02]  /*c4e0*/  ULDC.64 UR16, c[0x0][0xb98] ;  /* 0x0002e60000107ab9 */ /* 0x000fc40000000a00 */
[----:B------:R-:W-:Y:S01]  /*c4f0*/  IMAD.MOV.U32 R6, RZ, RZ, R8 ;  /* 0x000000ffff067224 */ /* 0x000fe200078e0008 */
[----:B------:R-:W-:Y:S01]  /*c500*/  UIADD3 UR15, UR15, UR11, URZ ;  /* 0x0000000b0f0f7290 */ /* 0x000fe2000fffe03f */
[----:B------:R-:W-:Y:S01]  /*c510*/  @P1 SHF.R.U32.HI R6, RZ, R9, R4 ;  /* 0x00000009ff061219 */ /* 0x000fe20000011604 */
[----:B------:R-:W-:Y:S01]  /*c520*/  UIMAD UR11, UR20, UR16, URZ ;  /* 0x00000010140b72a4 */ /* 0x000fe2000f8e023f */
[----:B------:R-:W-:Y:S01]  /*c530*/  LEA R4, R218, R17, 0x6 ;  /* 0x00000011da047211 */ /* 0x000fe200078e30ff */
[----:B------:R-:W-:Y:S01]  /*c540*/  UIMAD.WIDE.U32 UR14, UR19, UR16, UR14 ;  /* 0x00000010130e72a5 */ /* 0x000fe2000f8e000e */
[--C-:B------:R-:W-:Y:S01]  /*c550*/  SHF.R.S32.HI R7, RZ, 0x1f, R6.reuse ;  /* 0x0000001fff077819 */ /* 0x100fe20000011406 */
[----:B------:R-:W-:Y:S01]  /*c560*/  UIMAD UR11, UR19, UR17, UR11 ;  /* 0x00000011130b72a4 */ /* 0x000fe2000f8e020b */
[----:B------:R-:W-:Y:S02]  /*c570*/  IMAD.MOV R9, RZ, RZ, -R6 ;  /* 0x000000ffff097224 */ /* 0x000fe400078e0a06 */
[----:B------:R-:W-:Y:S01]  /*c580*/  IMAD.WIDE R4, R4, R5, UR8 ;  /* 0x0000000804047e25 */ /* 0x000fe2000f8e0205 */
[----:B------:R-:W-:Y:S01]  /*c590*/  IADD3 R6, P0, R6, UR14, RZ ;  /* 0x0000000e06067c10 */ /* 0x000fe2000ff1e0ff */
[----:B------:R-:W-:-:S02]  /*c5a0*/  ULDC.64 UR8, c[0x0][0xb88] ;  /* 0x0002e20000087ab9 */ /* 0x000fc40000000a00 */
[----:B------:R-:W-:Y:S01]  /*c5b0*/  IMAD R9, R76, R9, R8 ;  /* 0x000000094c097224 */ /* 0x000fe200078e0208 */
[C---:B------:R-:W-:Y:S01]  /*c5c0*/  IADD3 R11, P5, R4.reuse, 0x1000, RZ ;  /* 0x00001000040b7810 */ /* 0x040fe20007fbe0ff */
[----:B------:R-:W-:Y:S01]  /*c5d0*/  IMAD.U32 R8, RZ, RZ, UR11 ;  /* 0x0000000bff087e24 */ /* 0x000fe2000f8e00ff */
[C---:B------:R-:W-:Y:S02]  /*c5e0*/  IADD3 R29, P3, R4.reuse, 0x4000, RZ ;  /* 0x00004000041d7810 */ /* 0x040fe40007f7e0ff */
[----:B------:R-:W-:Y:S02]  /*c5f0*/  LOP3.LUT R10, R11, 0x380, RZ, 0xc0, !PT ;  /* 0x000003800b0a7812 */ /* 0x000fe400078ec0ff */
[----:B------:R-:W-:Y:S01]  /*c600*/  IADD3.X R7, R7, UR15, R8, P0, !PT ;  /* 0x0000000f07077c10 */ /* 0x000fe200087fe408 */
[----:B------:R-:W-:Y:S01]  /*c610*/  ULDC.64 UR14, c[0x0][0xaa0] ;  /* 0x0002a800000e7ab9 */ /* 0x000fe20000000a00 */
[----:B------:R-:W-:Y:S02]  /*c620*/  SHF.R.S32.HI R8, RZ, 0x1f, R9 ;  /* 0x0000001fff087819 */ /* 0x000fe40000011409 */
[----:B------:R-:W-:Y:S01]  /*c630*/  IADD3 R25, P0, R4, 0x3000, RZ ;  /* 0x0000300004197810 */ /* 0x000fe20007f1e0ff */
[----:B------:R-:W-:Y:S01]  /*c640*/  IMAD.WIDE.U32 R6, R9, UR8, R6 ;  /* 0x0000000809067c25 */ /* 0x000fe2000f8e0006 */
[----:B------:R-:W-:-:S02]  /*c650*/  SHF.R.U64 R10, R10, 0x3, RZ ;  /* 0x000000030a0a7819 */ /* 0x000fc400000012ff */
[----:B------:R-:W-:Y:S01]  /*c660*/  LOP3.LUT R24, R25, 0x380, RZ, 0xc0, !PT ;  /* 0x0000038019187812 */ /* 0x000fe200078ec0ff */
[----:B------:R-:W-:Y:S01]  /*c670*/  IMAD R14, R8, UR8, RZ ;  /* 0x00000008080e7c24 */ /* 0x000fe2000f8e02ff */
[----:B------:R-:W-:Y:S02]  /*c680*/  IADD3 R33, P2, R4, 0x5000, RZ ;  /* 0x0000500004217810 */ /* 0x000fe40007f5e0ff */
[----:B------:R-:W-:Y:S02]  /*c690*/  LOP3.LUT R28, R29, 0x380, RZ, 0xc0, !PT ;  /* 0x000003801d1c7812 */ /* 0x000fe400078ec0ff */
[----:B------:R-:W-:Y:S01]  /*c6a0*/  LOP3.LUT R8, R10, R11, RZ, 0x3c, !PT ;  /* 0x0000000b0a087212 */ /* 0x000fe200078e3cff */
[----:B------:R-:W-:Y:S01]  /*c6b0*/  IMAD R11, R9, UR9, R14 ;  /* 0x00000009090b7c24 */ /* 0x000fe2000f8e020e */
[----:B------:R-:W-:Y:S01]  /*c6c0*/  SHF.R.U64 R24, R24, 0x3, RZ ;  /* 0x0000000318187819 */ /* 0x000fe200000012ff */
[----:B------:R-:W-:Y:S01]  /*c6d0*/  ULDC.64 UR8, c[0x0][0xb50] ;  /* 0x0002d40000087ab9 */ /* 0x000fe20000000a00 */
[----:B------:R-:W-:Y:S01]  /*c6e0*/  LOP3.LUT R32, R33, 0x380, RZ, 0xc0, !PT ;  /* 0x0000038021207812 */ /* 0x000fe200078ec0ff */
[----:B------:R-:W-:Y:S01]  /*c6f0*/  IMAD.IADD R7, R7, 0x1, R11 ;  /* 0x0000000107077824 */ /* 0x000fe200078e020b */
[----:B------:R-:W-:Y:S01]  /*c700*/  SHF.R.U64 R28, R28, 0x3, RZ ;  /* 0x000000031c1c7819 */ /* 0x000fe200000012ff */
[----:B------:R-:W-:Y:S01]  /*c710*/  IMAD.X R9, RZ, RZ, R5, P5 ;  /* 0x000000ffff097224 */ /* 0x000fe200028e0605 */
[----:B------:R-:W-:-:S02]  /*c720*/  LEA R11, P6, R6, UR8, 0x2 ;  /* 0x00000008060b7c11 */ /* 0x000fc4000f8c10ff */
[----:B------:R-:W-:Y:S01]  /*c730*/  LOP3.LUT R24, R24, R25, RZ, 0x3c, !PT ;  /* 0x0000001918187212 */ /* 0x000fe200078e3cff */
[--C-:B------:R-:W-:Y:S01]  /*c740*/  IMAD.X R25, RZ, RZ, R5.reuse, P0 ;  /* 0x000000ffff197224 */ /* 0x100fe200000e0605 */
[----:B------:R-:W-:Y:S01]  /*c750*/  SHF.R.U64 R32, R32, 0x3, RZ ;  /* 0x0000000320207819 */ /* 0x000fe200000012ff */
[----:B------:R-:W-:Y:S01]  /*c760*/  SHFL.IDX PT, R18, R11, RZ, 0x1c1f ;  /* 0x001c1fff0b127589 */ /* 0x000fe200000e0000 */
[----:B------:R-:W-:Y:S01]  /*c770*/  LOP3.LUT R28, R28, R29, RZ, 0x3c, !PT ;  /* 0x0000001d1c1c7212 */ /* 0x000fe200078e3cff */
[----:B------:R-:W-:Y:S01]  /*c780*/  IMAD.X R29, RZ, RZ, R5, P3 ;  /* 0x000000ffff1d7224 */ /* 0x000fe200018e0605 */
[C---:B------:R-:W-:Y:S01]  /*c790*/  IADD3 R57, P0, R4.reuse, 0x9000, RZ ;  /* 0x0000900004397810 */ /* 0x040fe20007f1e0ff */
[----:B------:R-:W-:Y:S01]  /*c7a0*/  SHFL.IDX PT, R20, R11, 0x1, 0x1c1f ;  /* 0x003c1f000b147f89 */ /* 0x000fe200000e0000 */
[----:B------:R-:W-:Y:S02]  /*c7b0*/  IADD3 R45, P3, R4, 0xa000, RZ ;  /* 0x0000a000042d7810 */ /* 0x000fe40007f7e0ff */
[----:B------:R-:W-:Y:S01]  /*c7c0*/  LEA.HI.X R14, R6, UR9, R7, 0x2, P6 ;  /* 0x00000009060e7c11 */ /* 0x000fe2000b0f1407 */
[----:B------:R-:W-:Y:S01]  /*c7d0*/  IMAD.U32 R7, RZ, RZ, UR21 ;  /* 0x00000015ff077e24 */ /* 0x000fe2000f8e00ff */
[----:B------:R-:W-:Y:S01]  /*c7e0*/  LOP3.LUT R32, R32, R33, RZ, 0x3c, !PT ;  /* 0x0000002120207212 */ /* 0x000fe200078e3cff */
[----:B------:R-:W-:Y:S01]  /*c7f0*/  IMAD.X R33, RZ, RZ, R5, P2 ;  /* 0x000000ffff217224 */ /* 0x000fe200010e0605 */
[----:B------:R-:W-:Y:S01]  /*c800*/  LOP3.LUT R56, R57, 0x380, RZ, 0xc0, !PT ;  /* 0x0000038039387812 */ /* 0x000fe200078ec0ff */
[----:B------:R-:W0:Y:S01]  /*c810*/  SHFL.IDX PT, R19, R14, RZ, 0x1c1f ;  /* 0x001c1fff0e137589 */ /* 0x000e2200000e0000 */
[----:B------:R-:W-:Y:S01]  /*c820*/  IADD3 R49, P2, R4, 0xb000, RZ ;  /* 0x0000b00004317810 */ /* 0x000fe20007f5e0ff */
[----:B------:R-:W-:Y:S01]  /*c830*/  IMAD R26, R7, 0x80, R222 ;  /* 0x00000080071a7824 */ /* 0x000fe200078e02de */
[----:B------:R-:W-:Y:S01]  /*c840*/  LOP3.LUT R44, R45, 0x380, RZ, 0xc0, !PT ;  /* 0x000003802d2c7812 */ /* 0x000fe200078ec0ff */
[----:B------:R-:W1:Y:S01]  /*c850*/  SHFL.IDX PT, R21, R14, 0x1, 0x1c1f ;  /* 0x003c1f000e157f89 */ /* 0x000e6200000e0000 */
[----:B------:R-:W-:Y:S01]  /*c860*/  SHF.R.U64 R56, R56, 0x3, RZ ;  /* 0x0000000338387819 */ /* 0x000fe200000012ff */
[----:B------:R-:W-:Y:S01]  /*c870*/  VIADD R6, R26, 0x8 ;  /* 0x000000081a067836 */ /* 0x000fe20000000000 */
[----:B------:R-:W-:-:S02]  /*c880*/  LOP3.LUT R48, R49, 0x380, RZ, 0xc0, !PT ;  /* 0x0000038031307812 */ /* 0x000fc400078ec0ff */
[----:B------:R-:W-:Y:S02]  /*c890*/  SHF.R.U64 R44, R44, 0x3, RZ ;  /* 0x000000032c2c7819 */ /* 0x000fe400000012ff */
[----:B------:R-:W-:Y:S01]  /*c8a0*/  LOP3.LUT R56, R56, R57, RZ, 0x3c, !PT ;  /* 0x0000003938387212 */ /* 0x000fe200078e3cff */
[--C-:B------:R-:W-:Y:S01]  /*c8b0*/  IMAD.X R57, RZ, RZ, R5.reuse, P0 ;  /* 0x000000ffff397224 */ /* 0x100fe200000e0605 */
[----:B------:R-:W-:Y:S02]  /*c8c0*/  SHF.R.U64 R48, R48, 0x3, RZ ;  /* 0x0000000330307819 */ /* 0x000fe400000012ff */
[----:B------:R-:W-:Y:S01]  /*c8d0*/  LOP3.LUT R44, R44, R45, RZ, 0x3c, !PT ;  /* 0x0000002d2c2c7212 */ /* 0x000fe200078e3cff */
[----:B------:R-:W-:Y:S01]  /*c8e0*/  IMAD.X R45, RZ, RZ, R5, P3 ;  /* 0x000000ffff2d7224 */ /* 0x000fe200018e0605 */
[----:B------:R-:W-:Y:S02]  /*c8f0*/  LOP3.LUT P0, RZ, R220, 0x3, RZ, 0xc0, !PT ;  /* 0x00000003dcff7812 */ /* 0x000fe4000780c0ff */
[----:B------:R-:W-:-:S02]  /*c900*/  IADD3 R10, P3, R4, 0xf000, RZ ;  /* 0x0000f000040a7810 */ /* 0x000fc40007f7e0ff */
[----:B------:R-:W-:Y:S02]  /*c910*/  LOP3.LUT R48, R48, R49, RZ, 0x3c, !PT ;  /* 0x0000003130307212 */ /* 0x000fe400078e3cff */
[----:B------:R-:W-:Y:S02]  /*c920*/  IADD3.X R49, RZ, R5, RZ, P2, !PT ;  /* 0x00000005ff317210 */ /* 0x000fe400017fe4ff */
[----:B------:R-:W-:Y:S01]  /*c930*/  IADD3 R13, P4, R4, 0x2000, RZ ;  /* 0x00002000040d7810 */ /* 0x000fe20007f9e0ff */
[----:B------:R-:W-:Y:S01]  /*c940*/  UIMAD UR11, UR13, UR14, URZ ;  /* 0x0000000e0d0b72a4 */ /* 0x000fe2000f8e023f */
[-C--:B------:R-:W-:Y:S02]  /*c950*/  ISETP.GE.OR P2, PT, R26, R79.reuse, P0 ;  /* 0x0000004f1a00720c */ /* 0x080fe40000746670 */
[----:B------:R-:W-:Y:S01]  /*c960*/  IADD3 R41, P5, R4, 0x7000, RZ ;  /* 0x0000700004297810 */ /* 0x000fe20007fbe0ff */
[----:B------:R-:W-:Y:S01]  /*c970*/  UIMAD.WIDE.U32 UR8, UR4, UR14, URZ ;  /* 0x0000000e040872a5 */ /* 0x000fe2000f8e003f */
[----:B------:R-:W-:Y:S01]  /*c980*/  LOP3.LUT R3, R10, 0x380, RZ, 0xc0, !PT ;  /* 0x000003800a037812 */ /* 0x000fe200078ec0ff */
[----:B------:R-:W-:Y:S01]  /*c990*/  ULDC.64 UR12, c[0x0][0xae8] ;  /* 0x0002ba00000c7ab9 */ /* 0x000fe20000000a00 */
[----:B------:R-:W-:Y:S01]  /*c9a0*/  ISETP.GE.OR P0, PT, R6, R79, P0 ;  /* 0x0000004f0600720c */ /* 0x000fe20000706670 */
[----:B------:R-:W-:Y:S01]  /*c9b0*/  IMAD.X R53, RZ, RZ, R5, P3 ;  /* 0x000000ffff357224 */ /* 0x000fe200018e0605 */
[----:B------:R-:W-:-:S02]  /*c9c0*/  SHF.R.U64 R3, R3, 0x3, RZ ;  /* 0x0000000303037819 */ /* 0x000fc400000012ff */
[----:B------:R-:W-:Y:S02]  /*c9d0*/  LOP3.LUT R12, R13, 0x380, RZ, 0xc0, !PT ;  /* 0x000003800d0c7812 */ /* 0x000fe400078ec0ff */
[----:B------:R-:W-:Y:S01]  /*c9e0*/  LOP3.LUT R52, R3, R10, RZ, 0x3c, !PT ;  /* 0x0000000a03347212 */ /* 0x000fe200078e3cff */
[----:B0-----:R0:W-:Y:S01]  /*c9f0*/  @!P2 ST.E desc[UR36][R18.64], R0 ;  /* 0x000000001200a985 */ /* 0x0011e2000c101924 */
[----:B------:R-:W2:Y:S01]  /*ca00*/  @P1 LDC R3, c[0x0][0xbec] ;  /* 0x0002fb00ff031b82 */ /* 0x000ea20000000800 */
[----:B------:R-:W-:Y:S02]  /*ca10*/  SHF.R.U64 R12, R12, 0x3, RZ ;  /* 0x000000030c0c7819 */ /* 0x000fe400000012ff */
[----:B------:R-:W-:Y:S02]  /*ca20*/  IADD3 R37, P6, R4, 0x6000, RZ ;  /* 0x0000600004257810 */ /* 0x000fe40007fde0ff */
[----:B-1----:R1:W-:Y:S01]  /*ca30*/  @!P0 ST.E desc[UR36][R20.64], R2 ;  /* 0x0000000214008985 */ /* 0x0023e2000c101924 */
[----:B------:R-:W-:-:S02]  /*ca40*/  LOP3.LUT R12, R12, R13, RZ, 0x3c, !PT ;  /* 0x0000000d0c0c7212 */ /* 0x000fc400078e3cff */
[----:B------:R-:W-:Y:S01]  /*ca50*/  IADD3.X R13, RZ, R5, RZ, P4, !PT ;  /* 0x00000005ff0d7210 */ /* 0x000fe200027fe4ff */
[----:B------:R-:W-:Y:S01]  /*ca60*/  UIMAD UR11, UR4, UR15, UR11 ;  /* 0x0000000f040b72a4 */ /* 0x000fe2000f8e020b */
[----:B------:R-:W-:Y:S02]  /*ca70*/  IADD3 R65, P4, R4, 0x8000, RZ ;  /* 0x0000800004417810 */ /* 0x000fe40007f9e0ff */
[----:B------:R-:W-:Y:S01]  /*ca80*/  LOP3.LUT R40, R41, 0x380, RZ, 0xc0, !PT ;  /* 0x0000038029287812 */ /* 0x000fe200078ec0ff */
[----:B0-----:R-:W-:Y:S01]  /*ca90*/  IMAD R0, R213, 0x20, R218 ;  /* 0x00000020d5007824 */ /* 0x001fe200078e02da */
[----:B------:R-:W-:Y:S01]  /*caa0*/  LOP3.LUT R36, R37, 0x380, RZ, 0xc0, !PT ;  /* 0x0000038025247812 */ /* 0x000fe200078ec0ff */
[----:B------:R-:W5:Y:S01]  /*cab0*/  LD.E.128 R8, desc[UR36][R8.64] ;  /* 0x0000002408087980 */ /* 0x000f62000c101d00 */
[----:B------:R-:W-:Y:S01]  /*cac0*/  LOP3.LUT R64, R65, 0x380, RZ, 0xc0, !PT ;  /* 0x0000038041407812 */ /* 0x000fe200078ec0ff */
[----:B-1----:R-:W0:Y:S01]  /*cad0*/  @P1 LDC R21, c[0x0][0xbf0] ;  /* 0x0002fc00ff151b82 */ /* 0x002e220000000800 */
[----:B------:R-:W-:Y:S01]  /*cae0*/  MOV R19, UR21 ;  /* 0x0000001500137c02 */ /* 0x000fe20008000f00 */
[----:B------:R-:W-:Y:S01]  /*caf0*/  UIADD3 UR9, UR9, UR11, URZ ;  /* 0x0000000b09097290 */ /* 0x000fe2000fffe03f */
[----:B------:R-:W-:Y:S01]  /*cb00*/  SHF.R.U64 R36, R36, 0x3, RZ ;  /* 0x0000000324247819 */ /* 0x000fe200000012ff */
[----:B------:R-:W-:Y:S01]  /*cb10*/  UIMAD UR4, UR18, UR12, URZ ;  /* 0x0000000c120472a4 */ /* 0x000fe2000f8e023f */
[----:B------:R-:W-:Y:S01]  /*cb20*/  SHF.R.U64 R40, R40, 0x3, RZ ;  /* 0x0000000328287819 */ /* 0x000fe200000012ff */
[----:B------:R-:W5:Y:S01]  /*cb30*/  LD.E.128 R12, desc[UR36][R12.64] ;  /* 0x000000240c0c7980 */ /* 0x000f62000c101d00 */
[----:B------:R-:W-:Y:S01]  /*cb40*/  SHF.R.U64 R64, R64, 0x3, RZ ;  /* 0x0000000340407819 */ /* 0x000fe200000012ff */
[----:B------:R-:W-:Y:S01]  /*cb50*/  IMAD R18, R19, 0x80, R0 ;  /* 0x0000008013127824 */ /* 0x000fe200078e0200 */
[----:B------:R-:W-:Y:S01]  /*cb60*/  LOP3.LUT R36, R36, R37, RZ, 0x3c, !PT ;  /* 0x0000002524247212 */ /* 0x000fe200078e3cff */
[--C-:B------:R-:W-:Y:S01]  /*cb70*/  IMAD.X R37, RZ, RZ, R5.reuse, P6 ;  /* 0x000000ffff257224 */ /* 0x100fe200030e0605 */
[----:B------:R-:W-:Y:S01]  /*cb80*/  LOP3.LUT R40, R40, R41, RZ, 0x3c, !PT ;  /* 0x0000002928287212 */ /* 0x000fe200078e3cff */
[----:B------:R-:W-:Y:S01]  /*cb90*/  IMAD.X R41, RZ, RZ, R5, P5 ;  /* 0x000000ffff297224 */ /* 0x000fe200028e0605 */
[----:B------:R-:W-:Y:S01]  /*cba0*/  LOP3.LUT R64, R64, R65, RZ, 0x3c, !PT ;  /* 0x0000004140407212 */ /* 0x000fe200078e3cff */
[----:B------:R-:W-:Y:S01]  /*cbb0*/  UIMAD UR4, UR22, UR13, UR4 ;  /* 0x0000000d160472a4 */ /* 0x000fe2000f8e0204 */
[----:B------:R-:W-:Y:S01]  /*cbc0*/  IADD3.X R65, RZ, R5, RZ, P4, !PT ;  /* 0x00000005ff417210 */ /* 0x000fe200027fe4ff */
[----:B------:R-:W-:Y:S01]  /*cbd0*/  UIMAD.WIDE.U32 UR8, UR22, UR12, UR8 ;  /* 0x0000000c160872a5 */ /* 0x000fe2000f8e0008 */
[----:B------:R-:W-:Y:S01]  /*cbe0*/  IADD3 R73, P6, R4, 0xc000, RZ ;  /* 0x0000c00004497810 */ /* 0x000fe20007fde0ff */
[----:B--2---:R-:W-:Y:S01]  /*cbf0*/  @P1 IMAD.HI.U32 R0, R18, R3, RZ ;  /* 0x0000000312001227 */ /* 0x004fe200078e00ff */
[C---:B------:R-:W-:Y:S01]  /*cc00*/  IADD3 R69, P5, R4.reuse, 0xd000, RZ ;  /* 0x0000d00004457810 */ /* 0x040fe20007fbe0ff */
[----:B------:R-:W-:Y:S01]  /*cc10*/  ULDC.64 UR12, c[0x0][0xaf0] ;  /* 0x0002bc00000c7ab9 */ /* 0x000fe20000000a00 */
[----:B------:R-:W-:Y:S01]  /*cc20*/  IADD3 R61, P4, R4, 0xe000, RZ ;  /* 0x0000e000043d7810 */ /* 0x000fe20007f9e0ff */
[----:B------:R-:W-:Y:S01]  /*cc30*/  UIADD3 UR9, UR9, UR4, URZ ;  /* 0x0000000409097290 */ /* 0x000fe2000fffe03f */
[----:B------:R-:W-:Y:S01]  /*cc40*/  LOP3.LUT R72, R73, 0x380, RZ, 0xc0, !PT ;  /* 0x0000038049487812 */ /* 0x000fe200078ec0ff */
[----:B------:R-:W-:Y:S01]  /*cc50*/  UIMAD UR4, UR20, UR12, URZ ;  /* 0x0000000c140472a4 */ /* 0x000fe2000f8e023f */
[----:B------:R-:W-:Y:S01]  /*cc60*/  LOP3.LUT R68, R69, 0x380, RZ, 0xc0, !PT ;  /* 0x0000038045447812 */ /* 0x000fe200078ec0ff */
[----:B------:R-:W-:Y:S01]  /*cc70*/  IMAD.MOV.U32 R19, RZ, RZ, R18 ;  /* 0x000000ffff137224 */ /* 0x000fe200078e0012 */
[----:B------:R-:W-:-:S02]  /*cc80*/  LOP3.LUT R60, R61, 0x380, RZ, 0xc0, !PT ;  /* 0x000003803d3c7812 */ /* 0x000fc400078ec0ff */
[----:B------:R-:W-:Y:S01]  /*cc90*/  LOP3.LUT R7, R4, 0x380, RZ, 0xc0, !PT ;  /* 0x0000038004077812 */ /* 0x000fe200078ec0ff */
[----:B------:R-:W-:Y:S01]  /*cca0*/  UIMAD.WIDE.U32 UR8, UR19, UR12, UR8 ;  /* 0x0000000c130872a5 */ /* 0x000fe2000f8e0008 */
[----:B0-----:R-:W-:Y:S01]  /*ccb0*/  @P1 SHF.R.U32.HI R19, RZ, R21, R0 ;  /* 0x00000015ff131219 */ /* 0x001fe20000011600 */
[----:B------:R-:W-:Y:S01]  /*ccc0*/  UIMAD UR4, UR19, UR13, UR4 ;  /* 0x0000000d130472a4 */ /* 0x000fe2000f8e0204 */
[----:B------:R-:W-:Y:S01]  /*ccd0*/  SHF.R.U64 R72, R72, 0x3, RZ ;  /* 0x0000000348487819 */ /* 0x000fe200000012ff */
[----:B------:R-:W5:Y:S01]  /*cce0*/  LD.E.128 R24, desc[UR36][R24.64] ;  /* 0x0000002418187980 */ /* 0x000f62000c101d00 */
[----:B------:R-:W-:Y:S02]  /*ccf0*/  SHF.R.U64 R68, R68, 0x3, RZ ;  /* 0x0000000344447819 */ /* 0x000fe400000012ff */
[----:B------:R-:W-:Y:S01]  /*cd00*/  SHF.R.U64 R60, R60, 0x3, RZ ;  /* 0x000000033c3c7819 */ /* 0x000fe200000012ff */
[----:B------:R-:W5:Y:S01]  /*cd10*/  LD.E.128 R28, desc[UR36][R28.64] ;  /* 0x000000241c1c7980 */ /* 0x000f62000c101d00 */
[----:B------:R-:W-:Y:S01]  /*cd20*/  SHF.R.U64 R7, R7, 0x3, RZ ;  /* 0x0000000307077819 */ /* 0x000fe200000012ff */
[----:B------:R-:W-:Y:S01]  /*cd30*/  UIADD3 UR4, UR9, UR4, URZ ;  /* 0x0000000409047290 */ /* 0x000fe2000fffe03f */
[----:B------:R-:W-:Y:S01]  /*cd40*/  SHF.R.S32.HI R0, RZ, 0x1f, R19 ;  /* 0x0000001fff007819 */ /* 0x000fe20000011413 */
[----:B------:R-:W5:Y:S01]  /*cd50*/  LD.E.128 R32, desc[UR36][R32.64] ;  /* 0x0000002420207980 */ /* 0x000f62000c101d00 */
[----:B------:R-:W-:Y:S01]  /*cd60*/  IADD3 R21, -R19, RZ, RZ ;  /* 0x000000ff13157210 */ /* 0x000fe20007ffe1ff */
[----:B------:R-:W-:Y:S01]  /*cd70*/  IMAD.U32 R2, RZ, RZ, UR8 ;  /* 0x00000008ff027e24 */ /* 0x000fe2000f8e00ff */
[----:B------:R-:W-:Y:S01]  /*cd80*/  LOP3.LUT R72, R72, R73, RZ, 0x3c, !PT ;  /* 0x0000004948487212 */ /* 0x000fe200078e3cff */
[--C-:B------:R-:W-:Y:S01]  /*cd90*/  IMAD.X R73, RZ, RZ, R5.reuse, P6 ;  /* 0x000000ffff497224 */ /* 0x100fe200030e0605 */
[----:B------:R-:W-:Y:S01]  /*cda0*/  LOP3.LUT R68, R68, R69, RZ, 0x3c, !PT ;  /* 0x0000004544447212 */ /* 0x000fe200078e3cff */
[--C-:B------:R-:W-:Y:S01]  /*cdb0*/  IMAD.X R69, RZ, RZ, R5.reuse, P5 ;  /* 0x000000ffff457224 */ /* 0x100fe200028e0605 */
[----:B------:R-:W-:Y:S01]  /*cdc0*/  LOP3.LUT R60, R60, R61, RZ, 0x3c, !PT ;  /* 0x0000003d3c3c7212 */ /* 0x000fe200078e3cff */
[----:B------:R-:W-:Y:S01]  /*cdd0*/  IMAD.X R61, RZ, RZ, R5, P4 ;  /* 0x000000ffff3d7224 */ /* 0x000fe200020e0605 */
[----:B------:R-:W-:Y:S01]  /*cde0*/  LOP3.LUT R4, R7, R4, RZ, 0x3c, !PT ;  /* 0x0000000407047212 */ /* 0x000fe200078e3cff */
[----:B------:R-:W-:Y:S01]  /*cdf0*/  IMAD.U32 R3, RZ, RZ, UR9 ;  /* 0x00000009ff037e24 */ /* 0x000fe2000f8e00ff */
[----:B------:R-:W-:Y:S01]  /*ce00*/  ULDC.64 UR8, c[0x0][0xae0] ;  /* 0x0002b80000087ab9 */ /* 0x000fe20000000a00 */
[----:B------:R-:W-:Y:S01]  /*ce10*/  IMAD R21, R76, R21, R18 ;  /* 0x000000154c157224 */ /* 0x000fe200078e0212 */
[----:B------:R-:W5:Y:S01]  /*ce20*/  LD.E.128 R36, desc[UR36][R36.64] ;  /* 0x0000002424247980 */ /* 0x000f62000c101d00 */
[----:B------:R-:W-:-:S02]  /*ce30*/  IMAD R0, R0, UR8, RZ ;  /* 0x0000000800007c24 */ /* 0x000fc4000f8e02ff */
[----:B------:R-:W-:Y:S01]  /*ce40*/  IMAD.U32 R3, RZ, RZ, UR4 ;  /* 0x00000004ff037e24 */ /* 0x000fe2000f8e00ff */
[----:B------:R-:W5:Y:S01]  /*ce50*/  LD.E.128 R4, desc[UR36][R4.64] ;  /* 0x0000002404047980 */ /* 0x000f62000c101d00 */
[C---:B------:R-:W-:Y:S01]  /*ce60*/  IMAD R77, R19.reuse, UR9, R0 ;  /* 0x00000009134d7c24 */ /* 0x040fe2000f8e0200 */
[----:B------:R-:W-:Y:S02]  /*ce70*/  SHF.R.S32.HI R0, RZ, 0x1f, R21 ;  /* 0x0000001fff007819 */ /* 0x000fe40000011415 */
[----:B------:R-:W5:Y:S01]  /*ce80*/  LD.E.128 R40, desc[UR36][R40.64] ;  /* 0x0000002428287980 */ /* 0x000f62000c101d00 */
[----:B------:R-:W-:Y:S01]  /*ce90*/  IMAD.WIDE.U32 R2, R19, UR8, R2 ;  /* 0x0000000813027c25 */ /* 0x000fe2000f8e0002 */
[----:B------:R-:W-:Y:S02]  /*cea0*/  ULDC.64 UR8, c[0x0][0xad8] ;  /* 0x0002b60000087ab9 */ /* 0x000fe40000000a00 */
[----:B------:R-:W5:Y:S04]  /*ceb0*/  LD.E.128 R64, desc[UR36][R64.64] ;  /* 0x0000002440407980 */ /* 0x000f68000c101d00 */
[----:B------:R-:W5:Y:S04]  /*cec0*/  LD.E.128 R56, desc[UR36][R56.64] ;  /* 0x0000002438387980 */ /* 0x000f68000c101d00 */
[----:B------:R-:W5:Y:S04]  /*ced0*/  LD.E.128 R44, desc[UR36][R44.64] ;  /* 0x000000242c2c7980 */ /* 0x000f68000c101d00 */
[----:B------:R-:W5:Y:S04]  /*cee0*/  LD.E.128 R48, desc[UR36][R48.64] ;  /* 0x0000002430307980 */ /* 0x000f68000c101d00 */
[----:B------:R-:W5:Y:S04]  /*cef0*/  LD.E.128 R72, desc[UR36][R72.64] ;  /* 0x0000002448487980 */ /* 0x000f68000c101d00 */
[----:B------:R-:W5:Y:S04]  /*cf00*/  LD.E.128 R68, desc[UR36][R68.64] ;  /* 0x0000002444447980 */ /* 0x000f68000c101d00 */
[----:B------:R-:W5:Y:S04]  /*cf10*/  LD.E.128 R60, desc[UR36][R60.64] ;  /* 0x000000243c3c7980 */ /* 0x000f68000c101d00 */
[----:B------:R-:W5:Y:S01]  /*cf20*/  LD.E.128 R52, desc[UR36][R52.64] ;  /* 0x0000002434347980 */ /* 0x000f62000c101d00 */
[----:B------:R-:W-:Y:S01]  /*cf30*/  IMAD.U32 R81, RZ, RZ, UR21 ;  /* 0x00000015ff517e24 */ /* 0x000fe2000f8e00ff */
[----:B------:R-:W-:Y:S01]  /*cf40*/  @!PT LDS RZ, [RZ] ;  /* 0x00000000fffff984 */ /* 0x000fe20000000800 */
[----:B------:R-:W-:Y:S01]  /*cf50*/  @!PT LDS RZ, [RZ] ;  /* 0x00000000fffff984 */ /* 0x000fe20000000800 */
[----:B------:R-:W-:Y:S01]  /*cf60*/  @!PT LDS RZ, [RZ] ;  /* 0x00000000fffff984 */ /* 0x000fe20000000800 */
[----:B------:R-:W-:Y:S01]  /*cf70*/  @!PT LDS RZ, [RZ] ;  /* 0x00000000fffff984 */ /* 0x000fe20000000800 */
[----:B------:R0:W-:Y:S06]  /*cf80*/  MEMBAR.ALL.CTA ;  /* 0x0000000000007992 */ /* 0x0001ec0000008000 */
[----:B0-----:R-:W0:Y:S01]  /*cf90*/  FENCE.VIEW.ASYNC.S ;  /* 0x00000000000073c6 */ /* 0x001e220000000000 */
[----:B------:R-:W-:-:S02]  /*cfa0*/  IMAD.IADD R3, R3, 0x1, R77 ;  /* 0x0000000103037824 */ /* 0x000fc400078e024d */
[----:B------:R-:W-:Y:S02]  /*cfb0*/  IMAD R18, R0, UR8, RZ ;  /* 0x0000000800127c24 */ /* 0x000fe4000f8e02ff */
[----:B------:R-:W-:Y:S01]  /*cfc0*/  IMAD R82, R81, 0x80, R218 ;  /* 0x0000008051527824 */ /* 0x000fe200078e02da */
[----:B------:R-:W-:Y:S01]  /*cfd0*/  UIADD3 UR10, UR10, 0x38820, URZ ;  /* 0x000388200a0a7890 */ /* 0x000fe2000fffe03f */
[C---:B------:R-:W-:Y:S02]  /*cfe0*/  IMAD R19, R21.reuse, UR9, R18 ;  /* 0x0000000915137c24 */ /* 0x040fe4000f8e0212 */
[----:B------:R-:W-:Y:S01]  /*cff0*/  IMAD.WIDE.U32 R2, R21, UR8, R2 ;  /* 0x0000000815027c25 */ /* 0x000fe2000f8e0002 */
[C---:B------:R-:W-:Y:S01]  /*d000*/  ISETP.GE.AND P2, PT, R82.reuse, R79, PT ;  /* 0x0000004f5200720c */ /* 0x040fe20003f46270 */
[----:B------:R-:W-:Y:S02]  /*d010*/  ULDC.64 UR8, c[0x0][0xa80] ;  /* 0x0002a00000087ab9 */ /* 0x000fe40000000a00 */
[----:B------:R-:W-:Y:S01]  /*d020*/  VIADD R0, R82, 0x20 ;  /* 0x0000002052007836 */ /* 0x000fe20000000000 */
[----:B------:R-:W-:Y:S01]  /*d030*/  IADD3 R3, R3, R19, RZ ;  /* 0x0000001303037210 */ /* 0x000fe20007ffe0ff */
[----:B------:R-:W-:Y:S01]  /*d040*/  UPRMT UR10, URZ, 0x654, UR10 ;  /* 0x000006543f0a7896 */ /* 0x000fe2000800000a */
[----:B------:R-:W-:-:S02]  /*d050*/  LEA R78, P3, R2, UR8, 0x1 ;  /* 0x00000008024e7c11 */ /* 0x000fc4000f8608ff */
[-C--:B------:R-:W-:Y:S01]  /*d060*/  ISETP.GE.AND P1, PT, R0, R79.reuse, PT ;  /* 0x0000004f0000720c */ /* 0x080fe20003f26270 */
[----:B------:R-:W-:Y:S01]  /*d070*/  VIADD R0, R82, 0x40 ;  /* 0x0000004052007836 */ /* 0x000fe20000000000 */
[----:B------:R-:W-:Y:S01]  /*d080*/  LEA.HI.X R80, R2, UR9, R3, 0x1, P3 ;  /* 0x0000000902507c11 */ /* 0x000fe200098f0c03 */
[----:B0-----:R0:W1:Y:S01]  /*d090*/  SHFL.IDX PT, R76, R78, RZ, 0x181f ;  /* 0x00181fff4e4c7589 */ /* 0x00106200000e0000 */
[----:B------:R-:W-:Y:S02]  /*d0a0*/  BSSY B1, `(.L_x_212) ;  /* 0x0000019000017945 */ /* 0x000fe40003800000 */
[----:B------:R-:W-:Y:S01]  /*d0b0*/  ISETP.GE.AND P0, PT, R0, R79, PT ;  /* 0x0000004f0000720c */ /* 0x000fe20003f06270 */
[----:B------:R-:W-:Y:S01]  /*d0c0*/  SYNCS.ARRIVE.TRANS64.RED.A1T0 RZ, [UR10], RZ ;  /* 0x000000ffffff79a7 */ /* 0x000fe2000810040a */
[----:B------:R0:W2:Y:S01]  /*d0d0*/  SHFL.IDX PT, R0, R80, RZ, 0x181f ;  /* 0x00181fff50007589 */ /* 0x0000a200000e0000 */
[----:B------:R-:W-:Y:S02]  /*d0e0*/  SHF.R.S32.HI R83, RZ, 0x1f, R22 ;  /* 0x0000001fff537819 */ /* 0x000fe40000011416 */
[----:B------:R-:W-:-:S02]  /*d0f0*/  SHF.R.S32.HI R84, RZ, 0x1f, R23 ;  /* 0x0000001fff547819 */ /* 0x000fc40000011417 */
[----:B------:R-:W-:Y:S01]  /*d100*/  SHF.R.S32.HI R85, RZ, 0x1f, R17 ;  /* 0x0000001fff557819 */ /* 0x000fe20000011411 */
[----:B------:R-:W-:Y:S06]  /*d110*/  @P2 BRA `(.L_x_213) ;  /* 0x0000000000442947 */ /* 0x000fec0003800000 */
[----:B------:R-:W-:Y:S02]  /*d120*/  ULDC UR4, c[0x0][0xac8] ;  /* 0x0002b20000047ab9 */ /* 0x000fe40000000800 */
[----:B------:R-:W-:Y:S02]  /*d130*/  ISETP.GE.AND P5, PT, R17, UR4, PT ;  /* 0x0000000411007c0c */ /* 0x000fe4000bfa6270 */
[----:B------:R-:W-:Y:S02]  /*d140*/  ISETP.GE.AND P4, PT, R23, UR4, PT ;  /* 0x0000000417007c0c */ /* 0x000fe4000bf86270 */
[----:B------:R-:W-:Y:S02]  /*d150*/  ISETP.GE.AND P3, PT, R22, UR4, PT ;  /* 0x0000000416007c0c */ /* 0x000fe4000bf66270 */
[----:B------:R-:W-:-:S07]  /*d160*/  ISETP.GE.AND P2, PT, R212, UR4, PT ;  /* 0x00000004d4007c0c */ /* 0x000fce000bf46270 */
[----:B-1----:R-:W-:-:S04]  /*d170*/  @!P5 LEA R2, P6, R17, R76, 0x1 ;  /* 0x0000004c1102d211 */ /* 0x002fc800078c08ff */
[----:B--2---:R-:W-:Y:S02]  /*d180*/  @!P5 LEA.HI.X R3, R17, R0, R85, 0x1, P6 ;  /* 0x000000001103d211 */ /* 0x004fe400030f0c55 */
[----:B------:R-:W-:-:S03]  /*d190*/  @!P4 LEA R18, P6, R23, R76, 0x1 ;  /* 0x0000004c1712c211 */ /* 0x000fc600078c08ff */
[----:B-----5:R3:W-:Y:S01]  /*d1a0*/  @!P5 ST.E.128 desc[UR36][R2.64], R4 ;  /* 0x000000040200d985 */ /* 0x0207e2000c101d24 */
[----:B------:R-:W-:Y:S02]  /*d1b0*/  @!P4 LEA.HI.X R19, R23, R0, R84, 0x1, P6 ;  /* 0x000000001713c211 */ /* 0x000fe400030f0c54 */
[----:B------:R-:W-:-:S03]  /*d1c0*/  @!P3 LEA R20, P6, R22, R76, 0x1 ;  /* 0x0000004c1614b211 */ /* 0x000fc600078c08ff */
[----:B------:R3:W-:Y:S01]  /*d1d0*/  @!P4 ST.E.128 desc[UR36][R18.64], R28 ;  /* 0x0000001c1200c985 */ /* 0x0007e2000c101d24 */
[----:B------:R-:W-:Y:S02]  /*d1e0*/  @!P3 LEA.HI.X R21, R22, R0, R83, 0x1, P6 ;  /* 0x000000001615b211 */ /* 0x000fe400030f0c53 */
[----:B------:R-:W-:-:S03]  /*d1f0*/  @!P2 LEA R76, P6, R212, R76, 0x1 ;  /* 0x0000004cd44ca211 */ /* 0x000fc600078c08ff */
[----:B------:R3:W-:Y:S01]  /*d200*/  @!P3 ST.E.128 desc[UR36][R20.64], R64 ;  /* 0x000000401400b985 */ /* 0x0007e2000c101d24 */
[----:B------:R-:W-:-:S05]  /*d210*/  @!P2 LEA.HI.X R77, R212, R0, R227, 0x1, P6 ;  /* 0x00000000d44da211 */ /* 0x000fca00030f0ce3 */
[----:B------:R3:W-:Y:S04]  /*d220*/  @!P2 ST.E.128 desc[UR36][R76.64], R72 ;  /* 0x000000484c00a985 */ /* 0x0007e8000c101d24 */
.L_x_213:
[----:B------:R-:W-:Y:S05]  /*d230*/  BSYNC B1 ;  /* 0x0000000000017941 */ /* 0x000fea0003800000 */
.L_x_212:
[----:B--2---:R2:W4:Y:S01]  /*d240*/  SHFL.IDX PT, R0, R80, 0x1, 0x181f ;  /* 0x00381f0050007f89 */ /* 0x00452200000e0000 */
[----:B------:R-:W-:Y:S03]  /*d250*/  BSSY B1, `(.L_x_214) ;  /* 0x0000014000017945 */ /* 0x000fe60003800000 */
[----:B---3--:R2:W3:Y:S01]  /*d260*/  SHFL.IDX PT, R18, R78, 0x1, 0x181f ;  /* 0x00381f004e127f89 */ /* 0x0084e200000e0000 */
[----:B------:R-:W-:Y:S05]  /*d270*/  @P1 BRA `(.L_x_215) ;  /* 0x0000000000441947 */ /* 0x000fea0003800000 */
[----:B------:R-:W-:Y:S02]  /*d280*/  ULDC UR4, c[0x0][0xac8] ;  /* 0x0002b20000047ab9 */ /* 0x000fe40000000800 */
[----:B------:R-:W-:Y:S02]  /*d290*/  ISETP.GE.AND P4, PT, R17, UR4, PT ;  /* 0x0000000411007c0c */ /* 0x000fe4000bf86270 */
[----:B------:R-:W-:Y:S02]  /*d2a0*/  ISETP.GE.AND P3, PT, R23, UR4, PT ;  /* 0x0000000417007c0c */ /* 0x000fe4000bf66270 */
[----:B------:R-:W-:Y:S02]  /*d2b0*/  ISETP.GE.AND P2, PT, R22, UR4, PT ;  /* 0x0000000416007c0c */ /* 0x000fe4000bf46270 */
[----:B------:R-:W-:-:S07]  /*d2c0*/  ISETP.GE.AND P1, PT, R212, UR4, PT ;  /* 0x00000004d4007c0c */ /* 0x000fce000bf26270 */
[-C--:B---3--:R-:W-:Y:S02]  /*d2d0*/  @!P4 LEA R2, P6, R17, R18.reuse, 0x1 ;  /* 0x000000121102c211 */ /* 0x088fe400078c08ff */
[----:B-----5:R-:W-:Y:S02]  /*d2e0*/  @!P3 LEA R4, P5, R23, R18, 0x1 ;  /* 0x000000121704b211 */ /* 0x020fe400078a08ff */
[----:B----4-:R-:W-:Y:S02]  /*d2f0*/  @!P4 LEA.HI.X R3, R17, R0, R85, 0x1, P6 ;  /* 0x000000001103c211 */ /* 0x010fe400030f0c55 */
[----:B------:R-:W-:Y:S02]  /*d300*/  @!P2 LEA R6, P6, R22, R18, 0x1 ;  /* 0x000000121606a211 */ /* 0x000fe400078c08ff */
[----:B------:R-:W-:Y:S01]  /*d310*/  @!P3 LEA.HI.X R5, R23, R0, R84, 0x1, P5 ;  /* 0x000000001705b211 */ /* 0x000fe200028f0c54 */
[----:B------:R3:W-:Y:S01]  /*d320*/  @!P4 ST.E.128 desc[UR36][R2.64], R8 ;  /* 0x000000080200c985 */ /* 0x0007e2000c101d24 */
[----:B------:R-:W-:-:S02]  /*d330*/  @!P1 LEA R18, P5, R212, R18, 0x1 ;  /* 0x00000012d4129211 */ /* 0x000fc400078a08ff */
[-C--:B------:R-:W-:Y:S01]  /*d340*/  @!P2 LEA.HI.X R7, R22, R0.reuse, R83, 0x1, P6 ;  /* 0x000000001607a211 */ /* 0x080fe200030f0c53 */
[----:B------:R3:W-:Y:S01]  /*d350*/  @!P3 ST.E.128 desc[UR36][R4.64], R32 ;  /* 0x000000200400b985 */ /* 0x0007e2000c101d24 */
[----:B------:R-:W-:-:S03]  /*d360*/  @!P1 LEA.HI.X R19, R212, R0, R227, 0x1, P5 ;  /* 0x00000000d4139211 */ /* 0x000fc600028f0ce3 */
[----:B------:R3:W-:Y:S04]  /*d370*/  @!P2 ST.E.128 desc[UR36][R6.64], R56 ;  /* 0x000000380600a985 */ /* 0x0007e8000c101d24 */
[----:B------:R3:W-:Y:S02]  /*d380*/  @!P1 ST.E.128 desc[UR36][R18.64], R68 ;  /* 0x0000004412009985 */ /* 0x0007e4000c101d24 */
.L_x_215:
[----:B------:R-:W-:Y:S05]  /*d390*/  BSYNC B1 ;  /* 0x0000000000017941 */ /* 0x000fea0003800000 */
.L_x_214:
[----:B----4-:R4:W0:Y:S01]  /*d3a0*/  SHFL.IDX PT, R0, R80, 0x2, 0x181f ;  /* 0x00581f0050007f89 */ /* 0x01082200000e0000 */
[----:B------:R-:W-:Y:S03]  /*d3b0*/  BSSY B1, `(.L_x_216) ;  /* 0x0000014000017945 */ /* 0x000fe60003800000 */
[----:B---3-5:R4:W3:Y:S01]  /*d3c0*/  SHFL.IDX PT, R8, R78, 0x2, 0x181f ;  /* 0x00581f004e087f89 */ /* 0x0288e200000e0000 */
[----:B------:R-:W-:Y:S05]  /*d3d0*/  @P0 BRA `(.L_x_217) ;  /* 0x0000000000440947 */ /* 0x000fea0003800000 */
[----:B------:R-:W-:Y:S02]  /*d3e0*/  ULDC UR4, c[0x0][0xac8] ;  /* 0x0002b20000047ab9 */ /* 0x000fe40000000800 */
[----:B------:R-:W-:Y:S02]  /*d3f0*/  ISETP.GE.AND P3, PT, R17, UR4, PT ;  /* 0x0000000411007c0c */ /* 0x000fe4000bf66270 */
[----:B------:R-:W-:Y:S02]  /*d400*/  ISETP.GE.AND P2, PT, R23, UR4, PT ;  /* 0x0000000417007c0c */ /* 0x000fe4000bf46270 */
[----:B------:R-:W-:Y:S02]  /*d410*/  ISETP.GE.AND P1, PT, R22, UR4, PT ;  /* 0x0000000416007c0c */ /* 0x000fe4000bf26270 */
[----:B------:R-:W-:-:S07]  /*d420*/  ISETP.GE.AND P0, PT, R212, UR4, PT ;  /* 0x00000004d4007c0c */ /* 0x000fce000bf06270 */
[-C--:B---3--:R-:W-:Y:S02]  /*d430*/  @!P3 LEA R2, P6, R17, R8.reuse, 0x1 ;  /* 0x000000081102b211 */ /* 0x088fe400078c08ff */
[-C--:B------:R-:W-:Y:S02]  /*d440*/  @!P2 LEA R4, P5, R23, R8.reuse, 0x1 ;  /* 0x000000081704a211 */ /* 0x080fe400078a08ff */
[----:B------:R-:W-:Y:S02]  /*d450*/  @!P1 LEA R6, P4, R22, R8, 0x1 ;  /* 0x0000000816069211 */ /* 0x000fe400078808ff */
[----:B0-----:R-:W-:Y:S02]  /*d460*/  @!P3 LEA.HI.X R3, R17, R0, R85, 0x1, P6 ;  /* 0x000000001103b211 */ /* 0x001fe400030f0c55 */
[----:B------:R-:W-:Y:S02]  /*d470*/  @!P0 LEA R8, P6, R212, R8, 0x1 ;  /* 0x00000008d4088211 */ /* 0x000fe400078c08ff */
[-C--:B------:R-:W-:Y:S01]  /*d480*/  @!P2 LEA.HI.X R5, R23, R0.reuse, R84, 0x1, P5 ;  /* 0x000000001705a211 */ /* 0x080fe200028f0c54 */
[----:B------:R0:W-:Y:S01]  /*d490*/  @!P3 ST.E.128 desc[UR36][R2.64], R12 ;  /* 0x0000000c0200b985 */ /* 0x0001e2000c101d24 */
[----:B------:R-:W-:-:S02]  /*d4a0*/  @!P1 LEA.HI.X R7, R22, R0, R83, 0x1, P4 ;  /* 0x0000000016079211 */ /* 0x000fc400020f0c53 */
[----:B------:R-:W-:Y:S01]  /*d4b0*/  @!P0 LEA.HI.X R9, R212, R0, R227, 0x1, P6 ;  /* 0x00000000d4098211 */ /* 0x000fe200030f0ce3 */
[----:B------:R0:W-:Y:S04]  /*d4c0*/  @!P2 ST.E.128 desc[UR36][R4.64], R36 ;  /* 0x000000240400a985 */ /* 0x0001e8000c101d24 */
[----:B------:R0:W-:Y:S04]  /*d4d0*/  @!P1 ST.E.128 desc[UR36][R6.64], R44 ;  /* 0x0000002c06009985 */ /* 0x0001e8000c101d24 */
[----:B------:R0:W-:Y:S02]  /*d4e0*/  @!P0 ST.E.128 desc[UR36][R8.64], R60 ;  /* 0x0000003c08008985 */ /* 0x0001e4000c101d24 */
.L_x_217:
[----:B------:R-:W-:Y:S05]  /*d4f0*/  BSYNC B1 ;  /* 0x0000000000017941 */ /* 0x000fea0003800000 */
.L_x_216:
[----:B0-----:R-:W-:Y:S01]  /*d500*/  VIADD R0, R82, 0x60 ;  /* 0x0000006052007836 */ /* 0x001fe20000000000 */
[----:B--2-4-:R-:W0:Y:S04]  /*d510*/  SHFL.IDX PT, R80, R80, 0x3, 0x181f ;  /* 0x00781f0050507f89 */ /* 0x014e2800000e0000 */
[----:B------:R-:W-:Y:S01]  /*d520*/  ISETP.GE.AND P0, PT, R0, R79, PT ;  /* 0x0000004f0000720c */ /* 0x000fe20003f06270 */
[----:B------:R-:W2:-:S12]  /*d530*/  SHFL.IDX PT, R78, R78, 0x3, 0x181f ;  /* 0x00781f004e4e7f89 */ /* 0x000e9800000e0000 */
[----:B------:R-:W-:Y:S05]  /*d540*/  @P0 BRA `(.L_x_218) ;  /* 0x0000000c00f40947 */ /* 0x000fea0003800000 */
[----:B------:R-:W-:Y:S02]  /*d550*/  ULDC UR4, c[0x0][0xac8] ;  /* 0x0002b20000047ab9 */ /* 0x000fe40000000800 */
[----:B------:R-:W-:Y:S02]  /*d560*/  ISETP.GE.AND P3, PT, R17, UR4, PT ;  /* 0x0000000411007c0c */ /* 0x000fe4000bf66270 */
[----:B------:R-:W-:Y:S02]  /*d570*/  ISETP.GE.AND P4, PT, R23, UR4, PT ;  /* 0x0000000417007c0c */ /* 0x000fe4000bf86270 */
[----:B------:R-:W-:-:S09]  /*d580*/  ISETP.GE.AND P5, PT, R22, UR4, PT ;  /* 0x0000000416007c0c */ /* 0x000fd2000bfa6270 */
[-C--:B--2---:R-:W-:Y:S02]  /*d590*/  @!P3 LEA R2, P0, R17, R78.reuse, 0x1 ;  /* 0x0000004e1102b211 */ /* 0x084fe400078008ff */
[-C--:B------:R-:W-:Y:S02]  /*d5a0*/  @!P4 LEA R4, P1, R23, R78.reuse, 0x1 ;  /* 0x0000004e1704c211 */ /* 0x080fe400078208ff */
[C---:B------:R-:W-:Y:S02]  /*d5b0*/  @!P5 LEA R6, P2, R22.reuse, R78, 0x1 ;  /* 0x0000004e1606d211 */ /* 0x040fe400078408ff */
[-C--:B0-----:R-:W-:Y:S02]  /*d5c0*/  @!P3 LEA.HI.X R3, R17, R80.reuse, R85, 0x1, P0 ;  /* 0x000000501103b211 */ /* 0x081fe400000f0c55 */
[-C--:B------:R-:W-:Y:S02]  /*d5d0*/  @!P4 LEA.HI.X R5, R23, R80.reuse, R84, 0x1, P1 ;  /* 0x000000501705c211 */ /* 0x080fe400008f0c54 */
[----:B------:R-:W-:Y:S01]  /*d5e0*/  @!P5 LEA.HI.X R7, R22, R80, R83, 0x1, P2 ;  /* 0x000000501607d211 */ /* 0x000fe200010f0c53 */
[----:B------:R0:W-:Y:S01]  /*d5f0*/  @!P3 ST.E.128 desc[UR36][R2.64], R24 ;  /* 0x000000180200b985 */ /* 0x0001e2000c101d24 */
[----:B------:R-:W-:-:S03]  /*d600*/  ISETP.GE.AND P0, PT, R212, UR4, PT ;  /* 0x00000004d4007c0c */ /* 0x000fc6000bf06270 */
[----:B------:R0:W-:Y:S04]  /*d610*/  @!P4 ST.E.128 desc[UR36][R4.64], R40 ;  /* 0x000000280400c985 */ /* 0x0001e8000c101d24 */
[----:B------:R0:W-:Y:S06]  /*d620*/  @!P5 ST.E.128 desc[UR36][R6.64], R48 ;  /* 0x000000300600d985 */ /* 0x0001ec000c101d24 */
[----:B------:R-:W-:Y:S05]  /*d630*/  @P0 BRA `(.L_x_218) ;  /* 0x0000000c00b80947 */ /* 0x000fea0003800000 */
[----:B0-----:R-:W-:-:S04]  /*d640*/  LEA R2, P0, R212, R78, 0x1 ;  /* 0x0000004ed4027211 */ /* 0x001fc800078008ff */
[----:B------:R-:W-:-:S05]  /*d650*/  LEA.HI.X R3, R212, R80, R227, 0x1, P0 ;  /* 0x00000050d4037211 */ /* 0x000fca00000f0ce3 */
[----:B------:R0:W-:Y:S01]  /*d660*/  ST.E.128 desc[UR36][R2.64], R52 ;  /* 0x0000003402007985 */ /* 0x0001e2000c101d24 */
[----:B------:R-:W-:Y:S05]  /*d670*/  BRA `(.L_x_218) ;  /* 0x0000000c00a87947 */ /* 0x000fea0003800000 */
.L_x_210:
[----:B------:R-:W-:Y:S01]  /*d680*/  R2UR UR4, R215 ;  /* 0x00000000d70472ca */ /* 0x000fe200000e0000 */
[----:B------:R-:W-:Y:S01]  /*d690*/  ULDC.64 UR10, c[0x0][0xc00] ;  /* 0x00030000000a7ab9 */ /* 0x000fe20000000a00 */
[----:B------:R-:W-:Y:S01]  /*d6a0*/  R2UR UR8, R217 ;  /* 0x00000000d90872ca */ /* 0x000fe200000e0000 */
[----:B------:R-:W-:Y:S01]  /*d6b0*/  UISETP.NE.U32.AND UP0, UPT, UR10, URZ, UPT ;  /* 0x0000003f0a00728c */ /* 0x000fe2000bf05070 */
[----:B------:R-:W0:Y:S01]  /*d6c0*/  LDC R11, c[0x0][0xbe8] ;  /* 0x0002fa00ff0b7b82 */ /* 0x000e220000000800 */
[----:B------:R-:W-:Y:S02]  /*d6d0*/  R2UR UR13, R214 ;  /* 0x00000000d60d72ca */ /* 0x000fe400000e0000 */
[----:B------:R-:W-:-:S06]  /*d6e0*/  UISETP.NE.AND.EX UP0, UPT, UR11, URZ, UPT, UP0 ;  /* 0x0000003f0b00728c */ /* 0x000fcc000bf05300 */
[----:B------:R-:W-:Y:S01]  /*d6f0*/  USHF.L.U32 UR9, UR4, 0x2, URZ ;  /* 0x0000000204097899 */ /* 0x000fe2000800063f */
[----:B------:R-:W-:Y:S01]  /*d700*/  PLOP3.LUT P2, PT, PT, PT, UP0, 0x80, 0x0 ;  /* 0x000000000000781c */ /* 0x000fe20003f4f008 */
[----:B------:R-:W-:Y:S02]  /*d710*/  USHF.L.U64.HI UR12, UR4, 0x2, UR8 ;  /* 0x00000002040c7899 */ /* 0x000fe40008010208 */
[----:B------:R-:W-:-:S04]  /*d720*/  UIADD3 UR4, UP1, UR9, UR10, URZ ;  /* 0x0000000a09047290 */ /* 0x000fc8000ff3e03f */
[----:B------:R-:W-:Y:S02]  /*d730*/  UIADD3.X UR8, UR12, UR11, URZ, UP1, !UPT ;  /* 0x0000000b0c087290 */ /* 0x000fe40008ffe43f */
[----:B------:R-:W-:Y:S01]  /*d740*/  IMAD.U32 R2, RZ, RZ, UR4 ;  /* 0x00000004ff027e24 */ /* 0x000fe2000f8e00ff */
[----:B------:R-:W-:Y:S02]  /*d750*/  ULDC.64 UR10, c[0x0][0xc08] ;  /* 0x00030200000a7ab9 */ /* 0x000fe40000000a00 */
[----:B------:R-:W-:Y:S01]  /*d760*/  UISETP.NE.U32.AND UP1, UPT, UR10, URZ, UPT ;  /* 0x0000003f0a00728c */ /* 0x000fe2000bf25070 */
[----:B------:R-:W-:-:S03]  /*d770*/  IMAD.U32 R3, RZ, RZ, UR8 ;  /* 0x00000008ff037e24 */ /* 0x000fc6000f8e00ff */
[----:B------:R-:W-:Y:S02]  /*d780*/  UISETP.NE.AND.EX UP1, UPT, UR11, URZ, UPT, UP1 ;  /* 0x0000003f0b00728c */ /* 0x000fe4000bf25310 */
[----:B------:R-:W2:Y:S01]  /*d790*/  @P2 LDG.E R6, desc[UR36][R2.64] ;  /* 0x0000002402062981 */ /* 0x000ea2000c1e1900 */
[----:B------:R-:W-:Y:S02]  /*d7a0*/  ULDC UR4, c[0x0][0xa88] ;  /* 0x0002a20000047ab9 */ /* 0x000fe40000000800 */
[----:B------:R-:W-:Y:S01]  /*d7b0*/  IMAD.U32 R0, RZ, RZ, UR4 ;  /* 0x00000004ff007e24 */ /* 0x000fe2000f8e00ff */
[----:B------:R-:W-:-:S05]  /*d7c0*/  PLOP3.LUT P3, PT, PT, PT, UP1, 0x80, 0x0 ;  /* 0x000000000000781c */ /* 0x000fca0003f6f018 */
[----:B------:R-:W-:-:S04]  /*d7d0*/  @UP1 UIADD3 UR8, UP2, UR9, UR10, URZ ;  /* 0x0000000a09081290 */ /* 0x000fc8000ff5e03f */
[----:B------:R-:W-:Y:S02]  /*d7e0*/  @UP1 UIADD3.X UR9, UR12, UR11, URZ, UP2, !UPT ;  /* 0x0000000b0c091290 */ /* 0x000fe400097fe43f */
[----:B------:R-:W-:-:S04]  /*d7f0*/  IMAD.U32 R4, RZ, RZ, UR8 ;  /* 0x00000008ff047e24 */ /* 0x000fc8000f8e00ff */
[----:B------:R-:W-:-:S05]  /*d800*/  MOV R5, UR9 ;  /* 0x0000000900057c02 */ /* 0x000fca0008000f00 */
[----:B------:R1:W5:Y:S01]  /*d810*/  @P3 LDG.E R0, desc[UR36][R4.64] ;  /* 0x0000002404003981 */ /* 0x000362000c1e1900 */
[----:B0-----:R-:W-:Y:S01]  /*d820*/  ISETP.NE.AND P0, PT, R11, 0x1, PT ;  /* 0x000000010b00780c */ /* 0x001fe20003f05270 */
[----:B------:R-:W-:Y:S01]  /*d830*/  UMOV UR4, URZ ;  /* 0x0000003f00047c82 */ /* 0x000fe20008000000 */
[----:B------:R-:W-:Y:S01]  /*d840*/  USHF.R.S32.HI UR12, URZ, 0x1f, UR13 ;  /* 0x0000001f3f0c7899 */ /* 0x000fe2000801140d */
[----:B------:R-:W0:Y:S10]  /*d850*/  S2R R7, SR_TID.X ;  /* 0x0000000000077919 */ /* 0x000e340000002100 */
[----:B------:R-:W3:Y:S01]  /*d860*/  @P0 LDC R9, c[0x0][0xbec] ;  /* 0x0002fb00ff090b82 */ /* 0x000ee20000000800 */
[----:B0-----:R-:W-:-:S05]  /*d870*/  VIADD R7, R7, 0xffffff80 ;  /* 0xffffff8007077836 */ /* 0x001fca0000000000 */
[----:B------:R-:W-:Y:S02]  /*d880*/  ISETP.GE.AND P1, PT, R7, 0x80, PT ;  /* 0x000000800700780c */ /* 0x000fe40003f26270 */
[----:B--2---:R-:W-:-:S13]  /*d890*/  @P2 R2UR UR4, R6 ;  /* 0x00000000060422ca */ /* 0x004fda00000e0000 */
[----:B------:R-:W-:Y:S01]  /*d8a0*/  USHF.R.S32.HI UR11, URZ, 0x1f, UR4 ;  /* 0x0000001f3f0b7899 */ /* 0x000fe20008011404 */
[----:B-1-3--:R-:W-:Y:S11]  /*d8b0*/  @P3 BRA `(.L_x_219) ;  /* 0x0000000000103947 */ /* 0x00aff60003800000 */
[----:B------:R-:W-:Y:S05]  /*d8c0*/  @!P2 BRA `(.L_x_219) ;  /* 0x00000000000ca947 */ /* 0x000fea0003800000 */
[----:B------:R-:W2:Y:S04]  /*d8d0*/  LDG.E R5, desc[UR36][R2.64] ;  /* 0x0000002402057981 */ /* 0x000ea8000c1e1900 */
[----:B-----5:R-:W2:Y:S02]  /*d8e0*/  LDG.E R0, desc[UR36][R2.64+0x4] ;  /* 0x0000042402007981 */ /* 0x020ea4000c1e1900 */
[----:B--2---:R-:W-:-:S07]  /*d8f0*/  IMAD.IADD R0, R0, 0x1, -R5 ;  /* 0x0000000100007824 */ /* 0x004fce00078e0a05 */
.L_x_219:
[----:B------:R-:W-:Y:S01]  /*d900*/  R2UR UR9, R215 ;  /* 0x00000000d70972ca */ /* 0x000fe200000e0000 */
[----:B------:R-:W-:Y:S01]  /*d910*/  BSSY B1, `(.L_x_220) ;  /* 0x0000031000017945 */ /* 0x000fe20003800000 */
[----:B------:R-:W-:-:S11]  /*d920*/  R2UR UR8, R217 ;  /* 0x00000000d90872ca */ /* 0x000fd600000e0000 */
[----:B------:R-:W-:Y:S02]  /*d930*/  USEL UR13, UR9, URZ, !UP0 ;  /* 0x0000003f090d7287 */ /* 0x000fe4000c000000 */
[----:B------:R-:W-:Y:S01]  /*d940*/  USEL UR14, UR8, URZ, !UP0 ;  /* 0x0000003f080e7287 */ /* 0x000fe2000c000000 */
[----:B------:R-:W-:Y:S11]  /*d950*/  @P1 BRA `(.L_x_221) ;  /* 0x0000000000b01947 */ /* 0x000ff60003800000 */
[----:B------:R-:W0:Y:S01]  /*d960*/  S2R R3, SR_TID.X ;  /* 0x0000000000037919 */ /* 0x000e220000002100 */
[----:B------:R-:W1:Y:S01]  /*d970*/  LDC R7, c[0x0][0xbe8] ;  /* 0x0002fa00ff077b82 */ /* 0x000e620000000800 */
[----:B------:R-:W-:-:S13]  /*d980*/  R2UR UR8, R216 ;  /* 0x00000000d80872ca */ /* 0x000fda00000e0000 */
[----:B------:R-:W-:-:S04]  /*d990*/  IMAD.U32 R2, RZ, RZ, UR8 ;  /* 0x00000008ff027e24 */ /* 0x000fc8000f8e00ff */
[----:B0-----:R-:W-:Y:S02]  /*d9a0*/  IMAD R2, R2, 0x80, R3 ;  /* 0x0000008002027824 */ /* 0x001fe400078e0203 */
[----:B-1---5:R-:W-:Y:S02]  /*d9b0*/  IMAD R3, R0, R7, RZ ;  /* 0x0000000700037224 */ /* 0x022fe400078e02ff */
[----:B------:R-:W-:-:S05]  /*d9c0*/  VIADD R4, R2, 0xffffff80 ;  /* 0xffffff8002047836 */ /* 0x000fca0000000000 */
[----:B------:R-:W-:-:S13]  /*d9d0*/  ISETP.GE.AND P1, PT, R4, R3, PT ;  /* 0x000000030400720c */ /* 0x000fda0003f26270 */
[----:B------:R-:W-:Y:S05]  /*d9e0*/  @P1 BRA `(.L_x_221) ;  /* 0x00000000008c1947 */ /* 0x000fea0003800000 */
[----:B------:R-:W-:Y:S01]  /*d9f0*/  ISETP.NE.AND P1, PT, R7, 0x1, PT ;  /* 0x000000010700780c */ /* 0x000fe20003f25270 */
[----:B------:R-:W-:Y:S01]  /*da00*/  ULDC.64 UR16, c[0x0][0xb90] ;  /* 0x0002e40000107ab9 */ /* 0x000fe20000000a00 */
[----:B------:R-:W-:Y:S01]  /*da10*/  R2UR UR15, R214 ;  /* 0x00000000d60f72ca */ /* 0x000fe200000e0000 */
[----:B------:R-:W-:Y:S01]  /*da20*/  UIMAD UR10, UR12, UR16, URZ ;  /* 0x000000100c0a72a4 */ /* 0x000fe2000f8e023f */
[----:B------:R-:W-:Y:S01]  /*da30*/  MOV R2, R4 ;  /* 0x0000000400027202 */ /* 0x000fe20000000f00 */
[----:B------:R-:W-:Y:S01]  /*da40*/  UMOV UR8, UR4 ;  /* 0x0000000400087c82 */ /* 0x000fe20008000000 */
[----:B------:R-:W-:-:S07]  /*da50*/  UMOV UR9, UR11 ;  /* 0x0000000b00097c82 */ /* 0x000fce0008000000 */
[----:B------:R-:W0:Y:S02]  /*da60*/  @P1 LDC R3, c[0x0][0xbec] ;  /* 0x0002fb00ff031b82 */ /* 0x000e240000000800 */
[----:B------:R-:W-:Y:S02]  /*da70*/  UIMAD.WIDE.U32 UR8, UR15, UR16, UR8 ;  /* 0x000000100f0872a5 */ /* 0x000fe4000f8e0008 */
[----:B------:R-:W-:-:S03]  /*da80*/  UIMAD UR10, UR15, UR17, UR10 ;  /* 0x000000110f0a72a4 */ /* 0x000fc6000f8e020a */
[----:B------:R-:W-:Y:S01]  /*da90*/  ULDC.64 UR16, c[0x0][0xb98] ;  /* 0x0002e60000107ab9 */ /* 0x000fe20000000a00 */
[----:B------:R-:W1:Y:S01]  /*daa0*/  @P1 LDC R6, c[0x0][0xbf0] ;  /* 0x0002fc00ff061b82 */ /* 0x000e620000000800 */
[----:B------:R-:W-:Y:S02]  /*dab0*/  UIADD3 UR9, UR9, UR10, URZ ;  /* 0x0000000a09097290 */ /* 0x000fe4000fffe03f */
[----:B------:R-:W-:Y:S02]  /*dac0*/  UIMAD UR10, UR14, UR16, URZ ;  /* 0x000000100e0a72a4 */ /* 0x000fe4000f8e023f */
[----:B------:R-:W-:Y:S02]  /*dad0*/  UIMAD.WIDE.U32 UR8, UR13, UR16, UR8 ;  /* 0x000000100d0872a5 */ /* 0x000fe4000f8e0008 */
[----:B------:R-:W-:-:S03]  /*dae0*/  UIMAD UR10, UR13, UR17, UR10 ;  /* 0x000000110d0a72a4 */ /* 0x000fc6000f8e020a */
[----:B------:R-:W-:Y:S01]  /*daf0*/  ULDC.64 UR16, c[0x0][0xb88] ;  /* 0x0002e20000107ab9 */ /* 0x000fe20000000a00 */
[----:B0-----:R-:W-:-:S05]  /*db00*/  @P1 IMAD.HI.U32 R3, R4, R3, RZ ;  /* 0x0000000304031227 */ /* 0x001fca00078e00ff */
[----:B-1----:R-:W-:Y:S01]  /*db10*/  @P1 SHF.R.U32.HI R2, RZ, R6, R3 ;  /* 0x00000006ff021219 */ /* 0x002fe20000011603 */
[----:B------:R-:W-:-:S03]  /*db20*/  IMAD.U32 R6, RZ, RZ, UR10 ;  /* 0x0000000aff067e24 */ /* 0x000fc6000f8e00ff */
[--C-:B------:R-:W-:Y:S01]  /*db30*/  SHF.R.S32.HI R3, RZ, 0x1f, R2.reuse ;  /* 0x0000001fff037819 */ /* 0x100fe20000011402 */
[----:B------:R-:W-:Y:S01]  /*db40*/  IMAD.MOV R5, RZ, RZ, -R2 ;  /* 0x000000ffff057224 */ /* 0x000fe200078e0a02 */
[----:B------:R-:W-:-:S03]  /*db50*/  IADD3 R2, P1, R2, UR8, RZ ;  /* 0x0000000802027c10 */ /* 0x000fc6000ff3e0ff */
[----:B------:R-:W-:Y:S01]  /*db60*/  IMAD R5, R7, R5, R4 ;  /* 0x0000000507057224 */ /* 0x000fe200078e0204 */
[----:B------:R-:W-:Y:S01]  /*db70*/  IADD3.X R3, R3, UR9, R6, P1, !PT ;  /* 0x0000000903037c10 */ /* 0x000fe20008ffe406 */
[----:B------:R-:W-:-:S03]  /*db80*/  ULDC.64 UR8, c[0x0][0xb50] ;  /* 0x0002d40000087ab9 */ /* 0x000fc60000000a00 */
[----:B------:R-:W-:Y:S01]  /*db90*/  SHF.R.S32.HI R4, RZ, 0x1f, R5 ;  /* 0x0000001fff047819 */ /* 0x000fe20000011405 */
[----:B------:R-:W-:-:S04]  /*dba0*/  IMAD.WIDE.U32 R2, R5, UR16, R2 ;  /* 0x0000001005027c25 */ /* 0x000fc8000f8e0002 */
[----:B------:R-:W-:-:S04]  /*dbb0*/  IMAD R4, R4, UR16, RZ ;  /* 0x0000001004047c24 */ /* 0x000fc8000f8e02ff */
[----:B------:R-:W-:Y:S01]  /*dbc0*/  IMAD R7, R5, UR17, R4 ;  /* 0x0000001105077c24 */ /* 0x000fe2000f8e0204 */
[----:B------:R-:W-:-:S03]  /*dbd0*/  LEA R4, P1, R2, UR8, 0x2 ;  /* 0x0000000802047c11 */ /* 0x000fc6000f8210ff */
[----:B------:R-:W-:-:S05]  /*dbe0*/  IMAD.IADD R3, R3, 0x1, R7 ;  /* 0x0000000103037824 */ /* 0x000fca00078e0207 */
[----:B------:R-:W-:Y:S01]  /*dbf0*/  LEA.HI.X R5, R2, UR9, R3, 0x2, P1 ;  /* 0x0000000902057c11 */ /* 0x000fe200088f1403 */
[----:B------:R-:W-:-:S05]  /*dc00*/  IMAD.MOV.U32 R3, RZ, RZ, -0x800000 ;  /* 0xff800000ff037424 */ /* 0x000fca00078e00ff */
[----:B------:R0:W-:Y:S02]  /*dc10*/  STG.E desc[UR36][R4.64], R3 ;  /* 0x0000000304007986 */ /* 0x0001e4000c101924 */
.L_x_221:
[----:B------:R-:W-:Y:S05]  /*dc20*/  BSYNC B1 ;  /* 0x0000000000017941 */ /* 0x000fea0003800000 */
.L_x_220:
[----:B------:R-:W-:Y:S01]  /*dc30*/  R2UR UR15, R216 ;  /* 0x00000000d80f72ca */ /* 0x000fe200000e0000 */
[----:B0-----:R-:W0:Y:S01]  /*dc40*/  @P0 LDC R3, c[0x0][0xbf0] ;  /* 0x0002fc00ff030b82 */ /* 0x001e220000000800 */
[----:B------:R-:W-:Y:S01]  /*dc50*/  ULDC.64 UR16, c[0x0][0xaa0] ;  /* 0x0002a80000107ab9 */ /* 0x000fe20000000a00 */
[----:B------:R-:W-:Y:S01]  /*dc60*/  R2UR UR18, R214 ;  /* 0x00000000d61272ca */ /* 0x000fe200000e0000 */
[----:B------:R-:W-:Y:S01]  /*dc70*/  UIMAD UR10, UR11, UR16, URZ ;  /* 0x000000100b0a72a4 */ /* 0x000fe2000f8e023f */
[----:B------:R-:W-:Y:S01]  /*dc80*/  IMAD R2, R213, 0x20, R218 ;  /* 0x00000020d5027824 */ /* 0x000fe200078e02da */
[----:B------:R-:W-:Y:S01]  /*dc90*/  UIMAD.WIDE.U32 UR8, UR4, UR16, URZ ;  /* 0x00000010040872a5 */ /* 0x000fe2000f8e003f */
[----:B------:R-:W-:Y:S01]  /*dca0*/  BSSY B1, `(.L_x_222) ;  /* 0x0000045000017945 */ /* 0x000fe20003800000 */
[----:B------:R-:W-:Y:S01]  /*dcb0*/  UIMAD UR10, UR4, UR17, UR10 ;  /* 0x00000011040a72a4 */ /* 0x000fe2000f8e020a */
[----:B------:R-:W-:Y:S02]  /*dcc0*/  SHF.R.S32.HI R18, RZ, 0x1f, R22 ;  /* 0x0000001fff127819 */ /* 0x000fe40000011416 */
[----:B------:R-:W-:Y:S01]  /*dcd0*/  ULDC.64 UR16, c[0x0][0xae8] ;  /* 0x0002ba0000107ab9 */ /* 0x000fe20000000a00 */
[----:B------:R-:W-:Y:S01]  /*dce0*/  UIADD3 UR9, UR9, UR10, URZ ;  /* 0x0000000a09097290 */ /* 0x000fe2000fffe03f */
[----:B------:R-:W-:Y:S01]  /*dcf0*/  MOV R5, UR15 ;  /* 0x0000000f00057c02 */ /* 0x000fe20008000f00 */
[----:B------:R-:W-:Y:S01]  /*dd00*/  UIMAD UR4, UR12, UR16, URZ ;  /* 0x000000100c0472a4 */ /* 0x000fe2000f8e023f */
[----:B------:R-:W-:Y:S01]  /*dd10*/  SHF.R.S32.HI R19, RZ, 0x1f, R23 ;  /* 0x0000001fff137819 */ /* 0x000fe20000011417 */
[----:B------:R-:W-:Y:S01]  /*dd20*/  UIMAD.WIDE.U32 UR8, UR18, UR16, UR8 ;  /* 0x00000010120872a5 */ /* 0x000fe2000f8e0008 */
[----:B------:R-:W-:Y:S01]  /*dd30*/  SHF.R.S32.HI R20, RZ, 0x1f, R17 ;  /* 0x0000001fff147819 */ /* 0x000fe20000011411 */
[----:B------:R-:W-:Y:S01]  /*dd40*/  IMAD R6, R5, 0x80, R2 ;  /* 0x0000008005067824 */ /* 0x000fe200078e0202 */
[----:B------:R-:W-:Y:S01]  /*dd50*/  UIMAD UR4, UR18, UR17, UR4 ;  /* 0x00000011120472a4 */ /* 0x000fe2000f8e0204 */
[----:B------:R-:W-:-:S02]  /*dd60*/  ULDC.64 UR10, c[0x0][0xaf0] ;  /* 0x0002bc00000a7ab9 */ /* 0x000fc40000000a00 */
[----:B------:R-:W-:Y:S01]  /*dd70*/  @P0 IMAD.HI.U32 R2, R6, R9, RZ ;  /* 0x0000000906020227 */ /* 0x000fe200078e00ff */
[----:B------:R-:W-:Y:S02]  /*dd80*/  UIADD3 UR9, UR9, UR4, URZ ;  /* 0x0000000409097290 */ /* 0x000fe4000fffe03f */
[----:B------:R-:W-:Y:S01]  /*dd90*/  UIMAD UR4, UR14, UR10, URZ ;  /* 0x0000000a0e0472a4 */ /* 0x000fe2000f8e023f */
[----:B------:R-:W-:Y:S01]  /*dda0*/  IMAD.MOV.U32 R5, RZ, RZ, R6 ;  /* 0x000000ffff057224 */ /* 0x000fe200078e0006 */
[----:B0-----:R-:W-:Y:S01]  /*ddb0*/  @P0 SHF.R.U32.HI R5, RZ, R3, R2 ;  /* 0x00000003ff050219 */ /* 0x001fe20000011602 */
[----:B------:R-:W-:Y:S02]  /*ddc0*/  UIMAD.WIDE.U32 UR8, UR13, UR10, UR8 ;  /* 0x0000000a0d0872a5 */ /* 0x000fe4000f8e0008 */
[----:B------:R-:W-:Y:S01]  /*ddd0*/  UIMAD UR4, UR13, UR11, UR4 ;  /* 0x0000000b0d0472a4 */ /* 0x000fe2000f8e0204 */
[--C-:B------:R-:W-:Y:S01]  /*dde0*/  SHF.R.S32.HI R2, RZ, 0x1f, R5.reuse ;  /* 0x0000001fff027819 */ /* 0x100fe20000011405 */
[----:B------:R-:W-:Y:S01]  /*ddf0*/  IMAD.MOV R7, RZ, RZ, -R5 ;  /* 0x000000ffff077224 */ /* 0x000fe200078e0a05 */
[----:B------:R-:W-:Y:S01]  /*de00*/  ULDC.64 UR10, c[0x0][0xae0] ;  /* 0x0002b800000a7ab9 */ /* 0x000fe20000000a00 */
[----:B------:R-:W-:-:S02]  /*de10*/  UIADD3 UR4, UR9, UR4, URZ ;  /* 0x0000000409047290 */ /* 0x000fc4000fffe03f */
[----:B------:R-:W-:Y:S02]  /*de20*/  IMAD.U32 R3, RZ, RZ, UR9 ;  /* 0x00000009ff037e24 */ /* 0x000fe4000f8e00ff */
[----:B------:R-:W-:Y:S02]  /*de30*/  IMAD R4, R2, UR10, RZ ;  /* 0x0000000a02047c24 */ /* 0x000fe4000f8e02ff */
[----:B------:R-:W-:Y:S01]  /*de40*/  IMAD R7, R11, R7, R6 ;  /* 0x000000070b077224 */ /* 0x000fe200078e0206 */
[----:B------:R-:W-:Y:S01]  /*de50*/  MOV R3, UR4 ;  /* 0x0000000400037c02 */ /* 0x000fe20008000f00 */
[----:B------:R-:W-:Y:S01]  /*de60*/  IMAD.U32 R2, RZ, RZ, UR8 ;  /* 0x00000008ff027e24 */ /* 0x000fe2000f8e00ff */
[----:B------:R-:W-:Y:S01]  /*de70*/  ULDC.64 UR8, c[0x0][0xad8] ;  /* 0x0002b60000087ab9 */ /* 0x000fe20000000a00 */
[C---:B------:R-:W-:Y:S01]  /*de80*/  IMAD R9, R5.reuse, UR11, R4 ;  /* 0x0000000b05097c24 */ /* 0x040fe2000f8e0204 */
[----:B------:R-:W-:Y:S01]  /*de90*/  SHF.R.S32.HI R4, RZ, 0x1f, R7 ;  /* 0x0000001fff047819 */ /* 0x000fe20000011407 */
[----:B------:R-:W-:-:S04]  /*dea0*/  IMAD.WIDE.U32 R2, R5, UR10, R2 ;  /* 0x0000000a05027c25 */ /* 0x000fc8000f8e0002 */
[----:B------:R-:W-:Y:S02]  /*deb0*/  IMAD.U32 R5, RZ, RZ, UR15 ;  /* 0x0000000fff057e24 */ /* 0x000fe4000f8e00ff */
[----:B------:R-:W-:Y:S02]  /*dec0*/  IMAD.IADD R3, R3, 0x1, R9 ;  /* 0x0000000103037824 */ /* 0x000fe400078e0209 */
[----:B------:R-:W-:Y:S02]  /*ded0*/  IMAD R4, R4, UR8, RZ ;  /* 0x0000000804047c24 */ /* 0x000fe4000f8e02ff */
[----:B------:R-:W-:Y:S02]  /*dee0*/  IMAD R8, R5, 0x80, R218 ;  /* 0x0000008005087824 */ /* 0x000fe400078e02da */
[----:B-----5:R-:W-:Y:S02]  /*def0*/  IMAD R11, R0, R11, RZ ;  /* 0x0000000b000b7224 */ /* 0x020fe400078e02ff */
[----:B------:R-:W-:-:S02]  /*df00*/  IMAD R5, R7, UR9, R4 ;  /* 0x0000000907057c24 */ /* 0x000fc4000f8e0204 */
[----:B------:R-:W-:Y:S01]  /*df10*/  IMAD.WIDE.U32 R2, R7, UR8, R2 ;  /* 0x0000000807027c25 */ /* 0x000fe2000f8e0002 */
[C---:B------:R-:W-:Y:S01]  /*df20*/  ISETP.GE.AND P2, PT, R8.reuse, R11, PT ;  /* 0x0000000b0800720c */ /* 0x040fe20003f46270 */
[----:B------:R-:W-:Y:S02]  /*df30*/  ULDC.64 UR8, c[0x0][0xa80] ;  /* 0x0002a00000087ab9 */ /* 0x000fe40000000a00 */
[----:B------:R-:W-:Y:S01]  /*df40*/  VIADD R0, R8, 0x20 ;  /* 0x0000002008007836 */ /* 0x000fe20000000000 */
[----:B------:R-:W-:Y:S02]  /*df50*/  IADD3 R3, R3, R5, RZ ;  /* 0x0000000503037210 */ /* 0x000fe40007ffe0ff */
[----:B------:R-:W-:Y:S02]  /*df60*/  LEA R4, P3, R2, UR8, 0x1 ;  /* 0x0000000802047c11 */ /* 0x000fe4000f8608ff */
[----:B------:R-:W-:Y:S01]  /*df70*/  ISETP.GE.AND P1, PT, R0, R11, PT ;  /* 0x0000000b0000720c */ /* 0x000fe20003f26270 */
[----:B------:R-:W-:Y:S01]  /*df80*/  VIADD R0, R8, 0x40 ;  /* 0x0000004008007836 */ /* 0x000fe20000000000 */
[----:B------:R-:W-:-:S02]  /*df90*/  LEA.HI.X R5, R2, UR9, R3, 0x1, P3 ;  /* 0x0000000902057c11 */ /* 0x000fc400098f0c03 */
[----:B------:R0:W1:Y:S02]  /*dfa0*/  SHFL.IDX PT, R2, R4, RZ, 0x181f ;  /* 0x00181fff04027589 */ /* 0x00006400000e0000 */
[----:B------:R-:W-:Y:S02]  /*dfb0*/  ISETP.GE.AND P0, PT, R0, R11, PT ;  /* 0x0000000b0000720c */ /* 0x000fe40003f06270 */
[----:B------:R0:W2:Y:S01]  /*dfc0*/  SHFL.IDX PT, R0, R5, RZ, 0x181f ;  /* 0x00181fff05007589 */ /* 0x0000a200000e0000 */
[----:B------:R-:W-:Y:S10]  /*dfd0*/  @P2 BRA `(.L_x_223) ;  /* 0x0000000000442947 */ /* 0x000ff40003800000 */
        /* <DEDUP_REMOVED lines=8> */
[----:B------:R3:W-:Y:S01]  /*e060*/  @!P5 ST.E.128 desc[UR36][R6.64], RZ ;  /* 0x000000ff0600d985 */ /* 0x0007e2000c101d24 */
[----:B------:R-:W-:Y:S02]  /*e070*/  @!P4 LEA.HI.X R13, R23, R0, R19, 0x1, P6 ;  /* 0x00000000170dc211 */ /* 0x000fe400030f0c13 */
[----:B------:R-:W-:-:S03]  /*e080*/  @!P3 LEA R14, P6, R22, R2, 0x1 ;  /* 0x00000002160eb211 */ /* 0x000fc600078c08ff */
[----:B------:R3:W-:Y:S01]  /*e090*/  @!P4 ST.E.128 desc[UR36][R12.64], RZ ;  /* 0x000000ff0c00c985 */ /* 0x0007e2000c101d24 */
[----:B------:R-:W-:Y:S02]  /*e0a0*/  @!P3 LEA.HI.X R15, R22, R0, R18, 0x1, P6 ;  /* 0x00000000160fb211 */ /* 0x000fe400030f0c12 */
[----:B------:R-:W-:-:S03]  /*e0b0*/  @!P2 LEA R2, P6, R212, R2, 0x1 ;  /* 0x00000002d402a211 */ /* 0x000fc600078c08ff */
[----:B------:R3:W-:Y:S01]  /*e0c0*/  @!P3 ST.E.128 desc[UR36][R14.64], RZ ;  /* 0x000000ff0e00b985 */ /* 0x0007e2000c101d24 */
[----:B------:R-:W-:-:S05]  /*e0d0*/  @!P2 LEA.HI.X R3, R212, R0, R227, 0x1, P6 ;  /* 0x00000000d403a211 */ /* 0x000fca00030f0ce3 */
[----:B------:R3:W-:Y:S04]  /*e0e0*/  @!P2 ST.E.128 desc[UR36][R2.64], RZ ;  /* 0x000000ff0200a985 */ /* 0x0007e8000c101d24 */
.L_x_223:
[----:B------:R-:W-:Y:S05]  /*e0f0*/  BSYNC B1 ;  /* 0x0000000000017941 */ /* 0x000fea0003800000 */
.L_x_222:
[----:B--2---:R2:W4:Y:S01]  /*e100*/  SHFL.IDX PT, R0, R5, 0x1, 0x181f ;  /* 0x00381f0005007f89 */ /* 0x00452200000e0000 */
[----:B------:R-:W-:Y:S03]  /*e110*/  BSSY B1, `(.L_x_224) ;  /* 0x0000014000017945 */ /* 0x000fe60003800000 */
[----:B-1-3--:R2:W1:Y:S01]  /*e120*/  SHFL.IDX PT, R2, R4, 0x1, 0x181f ;  /* 0x00381f0004027f89 */ /* 0x00a46200000e0000 */
[----:B------:R-:W-:Y:S05]  /*e130*/  @P1 BRA `(.L_x_225) ;  /* 0x0000000000441947 */ /* 0x000fea0003800000 */
[----:B------:R-:W-:Y:S02]  /*e140*/  ULDC UR4, c[0x0][0xac8] ;  /* 0x0002b20000047ab9 */ /* 0x000fe40000000800 */
[----:B------:R-:W-:Y:S02]  /*e150*/  ISETP.GE.AND P4, PT, R17, UR4, PT ;  /* 0x0000000411007c0c */ /* 0x000fe4000bf86270 */
[----:B------:R-:W-:Y:S02]  /*e160*/  ISETP.GE.AND P3, PT, R23, UR4, PT ;  /* 0x0000000417007c0c */ /* 0x000fe4000bf66270 */
[----:B------:R-:W-:Y:S02]  /*e170*/  ISETP.GE.AND P2, PT, R22, UR4, PT ;  /* 0x0000000416007c0c */ /* 0x000fe4000bf46270 */
[----:B------:R-:W-:-:S07]  /*e180*/  ISETP.GE.AND P1, PT, R212, UR4, PT ;  /* 0x00000004d4007c0c */ /* 0x000fce000bf26270 */
[-C--:B-1----:R-:W-:Y:S02]  /*e190*/  @!P4 LEA R6, P6, R17, R2.reuse, 0x1 ;  /* 0x000000021106c211 */ /* 0x082fe400078c08ff */
[----:B------:R-:W-:Y:S02]  /*e1a0*/  @!P3 LEA R12, P5, R23, R2, 0x1 ;  /* 0x00000002170cb211 */ /* 0x000fe400078a08ff */
[----:B----4-:R-:W-:Y:S02]  /*e1b0*/  @!P4 LEA.HI.X R7, R17, R0, R20, 0x1, P6 ;  /* 0x000000001107c211 */ /* 0x010fe400030f0c14 */
[----:B------:R-:W-:Y:S02]  /*e1c0*/  @!P2 LEA R14, P6, R22, R2, 0x1 ;  /* 0x00000002160ea211 */ /* 0x000fe400078c08ff */
[----:B------:R-:W-:Y:S01]  /*e1d0*/  @!P3 LEA.HI.X R13, R23, R0, R19, 0x1, P5 ;  /* 0x00000000170db211 */ /* 0x000fe200028f0c13 */
[----:B------:R3:W-:Y:S01]  /*e1e0*/  @!P4 ST.E.128 desc[UR36][R6.64], RZ ;  /* 0x000000ff0600c985 */ /* 0x0007e2000c101d24 */
[----:B------:R-:W-:-:S02]  /*e1f0*/  @!P1 LEA R2, P5, R212, R2, 0x1 ;  /* 0x00000002d4029211 */ /* 0x000fc400078a08ff */
[-C--:B------:R-:W-:Y:S01]  /*e200*/  @!P2 LEA.HI.X R15, R22, R0.reuse, R18, 0x1, P6 ;  /* 0x00000000160fa211 */ /* 0x080fe200030f0c12 */
[----:B------:R3:W-:Y:S01]  /*e210*/  @!P3 ST.E.128 desc[UR36][R12.64], RZ ;  /* 0x000000ff0c00b985 */ /* 0x0007e2000c101d24 */
[----:B------:R-:W-:-:S03]  /*e220*/  @!P1 LEA.HI.X R3, R212, R0, R227, 0x1, P5 ;  /* 0x00000000d4039211 */ /* 0x000fc600028f0ce3 */
[----:B------:R3:W-:Y:S04]  /*e230*/  @!P2 ST.E.128 desc[UR36][R14.64], RZ ;  /* 0x000000ff0e00a985 */ /* 0x0007e8000c101d24 */
[----:B------:R3:W-:Y:S02]  /*e240*/  @!P1 ST.E.128 desc[UR36][R2.64], RZ ;  /* 0x000000ff02009985 */ /* 0x0007e4000c101d24 */
.L_x_225:
[----:B------:R-:W-:Y:S05]  /*e250*/  BSYNC B1 ;  /* 0x0000000000017941 */ /* 0x000fea0003800000 */
.L_x_224:
[----:B----4-:R4:W0:Y:S01]  /*e260*/  SHFL.IDX PT, R0, R5, 0x2, 0x181f ;  /* 0x00581f0005007f89 */ /* 0x01082200000e0000 */
        /* <DEDUP_REMOVED lines=9> */
[-C--:B------:R-:W-:Y:S02]  /*e300*/  @!P2 LEA R12, P5, R23, R2.reuse, 0x1 ;  /* 0x00000002170ca211 */ /* 0x080fe400078a08ff */
[----:B------:R-:W-:Y:S02]  /*e310*/  @!P1 LEA R14, P4, R22, R2, 0x1 ;  /* 0x00000002160e9211 */ /* 0x000fe400078808ff */
[----:B0-----:R-:W-:Y:S02]  /*e320*/  @!P3 LEA.HI.X R7, R17, R0, R20, 0x1, P6 ;  /* 0x000000001107b211 */ /* 0x001fe400030f0c14 */
[----:B------:R-:W-:Y:S02]  /*e330*/  @!P0 LEA R2, P6, R212, R2, 0x1 ;  /* 0x00000002d4028211 */ /* 0x000fe400078c08ff */
[-C--:B------:R-:W-:Y:S01]  /*e340*/  @!P2 LEA.HI.X R13, R23, R0.reuse, R19, 0x1, P5 ;  /* 0x00000000170da211 */ /* 0x080fe200028f0c13 */
[----:B------:R3:W-:Y:S01]  /*e350*/  @!P3 ST.E.128 desc[UR36][R6.64], RZ ;  /* 0x000000ff0600b985 */ /* 0x0007e2000c101d24 */
[----:B------:R-:W-:-:S02]  /*e360*/  @!P1 LEA.HI.X R15, R22, R0, R18, 0x1, P4 ;  /* 0x00000000160f9211 */ /* 0x000fc400020f0c12 */
[----:B------:R-:W-:Y:S01]  /*e370*/  @!P0 LEA.HI.X R3, R212, R0, R227, 0x1, P6 ;  /* 0x00000000d4038211 */ /* 0x000fe200030f0ce3 */
[----:B------:R3:W-:Y:S04]  /*e380*/  @!P2 ST.E.128 desc[UR36][R12.64], RZ ;  /* 0x000000ff0c00a985 */ /* 0x0007e8000c101d24 */
[----:B------:R3:W-:Y:S04]  /*e390*/  @!P1 ST.E.128 desc[UR36][R14.64], RZ ;  /* 0x000000ff0e009985 */ /* 0x0007e8000c101d24 */
[----:B------:R3:W-:Y:S02]  /*e3a0*/  @!P0 ST.E.128 desc[UR36][R2.64], RZ ;  /* 0x000000ff02008985 */ /* 0x0007e4000c101d24 */
.L_x_227:
[----:B------:R-:W-:Y:S05]  /*e3b0*/  BSYNC B1 ;  /* 0x0000000000017941 */ /* 0x000fea0003800000 */
.L_x_226:
[----:B0-----:R-:W-:Y:S01]  /*e3c0*/  VIADD R0, R8, 0x60 ;  /* 0x0000006008007836 */ /* 0x001fe20000000000 */
[----:B---3--:R0:W3:Y:S04]  /*e3d0*/  SHFL.IDX PT, R6, R5, 0x3, 0x181f ;  /* 0x00781f0005067f89 */ /* 0x0080e800000e0000 */
[----:B------:R-:W-:Y:S01]  /*e3e0*/  ISETP.GE.AND P0, PT, R0, R11, PT ;  /* 0x0000000b0000720c */ /* 0x000fe20003f06270 */
[----:B-1----:R0:W1:-:S12]  /*e3f0*/  SHFL.IDX PT, R2, R4, 0x3, 0x181f ;  /* 0x00781f0004027f89 */ /* 0x00205800000e0000 */
[----:B0-----:R-:W-:Y:S05]  /*e400*/  @P0 BRA `(.L_x_218) ;  /* 0x0000000000440947 */ /* 0x001fea0003800000 */
[----:B------:R-:W-:Y:S02]  /*e410*/  ULDC UR4, c[0x0][0xac8] ;  /* 0x0002b20000047ab9 */ /* 0x000fe40000000800 */
[----:B------:R-:W-:Y:S02]  /*e420*/  ISETP.GE.AND P3, PT, R17, UR4, PT ;  /* 0x0000000411007c0c */ /* 0x000fe4000bf66270 */
[----:B------:R-:W-:Y:S02]  /*e430*/  ISETP.GE.AND P2, PT, R23, UR4, PT ;  /* 0x0000000417007c0c */ /* 0x000fe4000bf46270 */
[----:B------:R-:W-:Y:S02]  /*e440*/  ISETP.GE.AND P1, PT, R22, UR4, PT ;  /* 0x0000000416007c0c */ /* 0x000fe4000bf26270 */
[----:B------:R-:W-:-:S07]  /*e450*/  ISETP.GE.AND P0, PT, R212, UR4, PT ;  /* 0x00000004d4007c0c */ /* 0x000fce000bf06270 */
[-C--:B-12-4-:R-:W-:Y:S02]  /*e460*/  @!P3 LEA R4, P6, R17, R2.reuse, 0x1 ;  /* 0x000000021104b211 */ /* 0x096fe400078c08ff */
[-C--:B------:R-:W-:Y:S02]  /*e470*/  @!P2 LEA R8, P5, R23, R2.reuse, 0x1 ;  /* 0x000000021708a211 */ /* 0x080fe400078a08ff */
[----:B------:R-:W-:Y:S02]  /*e480*/  @!P1 LEA R10, P4, R22, R2, 0x1 ;  /* 0x00000002160a9211 */ /* 0x000fe400078808ff */
[----:B---3--:R-:W-:Y:S02]  /*e490*/  @!P3 LEA.HI.X R5, R17, R6, R20, 0x1, P6 ;  /* 0x000000061105b211 */ /* 0x008fe400030f0c14 */
        /* <DEDUP_REMOVED lines=8> */
.L_x_218:
[----:B------:R-:W-:Y:S05]  /*e520*/  BSYNC B0 ;  /* 0x0000000000007941 */ /* 0x000fea0003800000 */
.L_x_209:
[----:B------:R-:W-:Y:S02]  /*e530*/  ULDC UR4, c[0x0][0xc3c] ;  /* 0x00030f0000047ab9 */ /* 0x000fe40000000800 */
[----:B------:R-:W-:-:S06]  /*e540*/  UISETP.GE.AND UP0, UPT, UR7, UR4, UPT ;  /* 0x000000040700728c */ /* 0x000fcc000bf06270 */
[----:B------:R-:W-:-:S13]  /*e550*/  PLOP3.LUT P0, PT, PT, PT, UP0, 0x80, 0x0 ;  /* 0x000000000000781c */ /* 0x000fda0003f0f008 */
[----:B------:R-:W-:Y:S05]  /*e560*/  @!P0 BRA `(.L_x_228) ;  /* 0xffffff2800188947 */ /* 0x000fea000383ffff */
[----:B------:R-:W-:Y:S05]  /*e570*/  EXIT ;  /* 0x000000000000794d */ /* 0x000fea0003800000 */
.L_x_181:
[----:B------:R-:W-:-:S08]  /*e580*/  NOP ;  /* 0x0000000000007918 */ /* 0x000fd00000000000 */
[----:B0-----:R-:W0:-:S00]  /*e590*/  USETMAXREG.DEALLOC.CTAPOOL 0x28 ;  /* 0x00000028000079c8 */ /* 0x001e0000080e0500 */
[----:B0-----:R-:W-:Y:S02]  /*e5a0*/  LOP3.LUT R0, R0, 0x3, RZ, 0xc0, !PT ;  /* 0x0000000300007812 */ /* 0x001fe400078ec0ff */
[----:B------:R-:W-:-:S04]  /*e5b0*/  LOP3.LUT R23, R23, 0xfffffeff, RZ, 0xc0, !PT ;  /* 0xfffffeff17177812 */ /* 0x000fc800078ec0ff */
[----:B------:R-:W0:Y:S02]  /*e5c0*/  SHFL.IDX PT, R0, R0, RZ, 0x1f ;  /* 0x00001fff00007589 */ /* 0x000e2400000e0000 */
[----:B0-----:R-:W-:Y:S01]  /*e5d0*/  ISETP.NE.AND P0, PT, R0, RZ, PT ;  /* 0x000000ff0000720c */ /* 0x001fe20003f05270 */
[----:B------:R-:W-:-:S12]  /*e5e0*/  IMAD.MOV.U32 R0, RZ, RZ, RZ ;  /* 0x000000ffff007224 */ /* 0x000fd800078e00ff */
[----:B------:R-:W-:Y:S01]  /*e5f0*/  @P0 LOP3.LUT R23, R23, 0x100, RZ, 0xfc, !PT ;  /* 0x0000010017170812 */ /* 0x000fe200078efcff */
[----:B------:R-:W-:Y:S06]  /*e600*/  @!P0 BRA `(.L_x_229) ;  /* 0x00000000001c8947 */ /* 0x000fec0003800000 */
[----:B------:R-:W0:Y:S08]  /*e610*/  S2UR UR5, SR_CgaCtaId ;  /* 0x00000000000579c3 */ /* 0x000e300000008800 */
[----:B------:R-:W-:Y:S06]  /*e620*/  BAR.SYNC.DEFER_BLOCKING 0x5, 0x180 ;  /* 0x0146000000007b1d */ /* 0x000fec0000010000 */
[----:B------:R-:W-:-:S02]  /*e630*/  UMOV UR4, 0x400 ;  /* 0x0000040000047882 */ /* 0x000fc40000000000 */
[----:B0-----:R-:W-:-:S09]  /*e640*/  ULEA UR4, UR5, UR4, 0x18 ;  /* 0x0000000405047291 */ /* 0x001fd2000f8ec03f */
[----:B------:R-:W1:Y:S01]  /*e650*/  LDS.128 R16, [UR4+0x388d0] ;  /* 0x0388d004ff107984 */ /* 0x000e620008000c00 */
[----:B------:R-:W-:Y:S06]  /*e660*/  BAR.ARV 0x4, 0x180 ;  /* 0x0106000000007b1d */ /* 0x000fec0000002000 */
[----:B------:R-:W-:Y:S05]  /*e670*/  BRA `(.L_x_230) ;  /* 0x0000000800007947 */ /* 0x000fea0003800000 */
.L_x_229:
[----:B------:R-:W0:Y:S01]  /*e680*/  S2R R2, SR_TID.X ;  /* 0x0000000000027919 */ /* 0x000e220000002100 */
[----:B------:R-:W-:Y:S01]  /*e690*/  ULDC UR4, c[0x0][0xc3c] ;  /* 0x00030f0000047ab9 */ /* 0x000fe20000000800 */
[----:B------:R-:W1:Y:S01]  /*e6a0*/  S2UR UR6, SR_CTAID.X ;  /* 0x00000000000679c3 */ /* 0x000e620000002500 */
[----:B------:R-:W-:Y:S01]  /*e6b0*/  ULDC UR5, c[0x0][0xc38] ;  /* 0x00030e0000057ab9 */ /* 0x000fe20000000800 */
[----:B0-----:R-:W-:-:S04]  /*e6c0*/  LOP3.LUT R5, R2, 0x1f, RZ, 0xc0, !PT ;  /* 0x0000001f02057812 */ /* 0x001fc800078ec0ff */
[----:B------:R-:W-:-:S04]  /*e6d0*/  ISETP.NE.AND P0, PT, R5, 0x1f, PT ;  /* 0x0000001f0500780c */ /* 0x000fc80003f05270 */
[----:B------:R-:W-:-:S13]  /*e6e0*/  ISETP.GE.OR P1, PT, R5, UR4, !P0 ;  /* 0x0000000405007c0c */ /* 0x000fda000c726670 */
[----:B------:R-:W0:Y:S02]  /*e6f0*/  @!P1 LDC.64 R2, c[0x0][0xc80] ;  /* 0x00032000ff029b82 */ /* 0x000e240000000a00 */
[----:B0-----:R-:W-:-:S05]  /*e700*/  @!P1 IMAD.WIDE.U32 R2, R5, 0x4, R2 ;  /* 0x0000000405029825 */ /* 0x001fca00078e0002 */
[----:B------:R-:W2:Y:S01]  /*e710*/  @!P1 LDG.E R0, desc[UR36][R2.64] ;  /* 0x0000002402009981 */ /* 0x000ea2000c1e1900 */
[C---:B------:R-:W-:Y:S01]  /*e720*/  ISETP.NE.AND P1, PT, R5.reuse, RZ, PT ;  /* 0x000000ff0500720c */ /* 0x040fe20003f25270 */
[----:B------:R-:W-:Y:S01]  /*e730*/  UMOV UR4, URZ ;  /* 0x0000003f00047c82 */ /* 0x000fe20008000000 */
[C---:B------:R-:W-:Y:S01]  /*e740*/  ISETP.GE.U32.AND P2, PT, R5.reuse, 0x2, PT ;  /* 0x000000020500780c */ /* 0x040fe20003f46070 */
[----:B------:R-:W-:Y:S01]  /*e750*/  IMAD.MOV.U32 R16, RZ, RZ, RZ ;  /* 0x000000ffff107224 */ /* 0x000fe200078e00ff */
[C---:B------:R-:W-:Y:S02]  /*e760*/  ISETP.GE.U32.AND P3, PT, R5.reuse, 0x4, PT ;  /* 0x000000040500780c */ /* 0x040fe40003f66070 */
[C---:B------:R-:W-:Y:S02]  /*e770*/  ISETP.GE.U32.AND P4, PT, R5.reuse, 0x8, PT ;  /* 0x000000080500780c */ /* 0x040fe40003f86070 */
[----:B------:R-:W-:Y:S01]  /*e780*/  ISETP.GE.U32.AND P5, PT, R5, 0x10, PT ;  /* 0x000000100500780c */ /* 0x000fe20003fa6070 */
[----:B--2---:R-:W0:Y:S02]  /*e790*/  SHFL.UP PT, R4, R0, 0x1, RZ ;  /* 0x0420000000047989 */ /* 0x004e2400000e00ff */
[----:B0-----:R-:W-:-:S05]  /*e7a0*/  SEL R7, R4, RZ, P1 ;  /* 0x000000ff04077207 */ /* 0x001fca0000800000 */
[----:B------:R-:W-:-:S05]  /*e7b0*/  IMAD.IADD R7, R0, 0x1, R7 ;  /* 0x0000000100077824 */ /* 0x000fca00078e0207 */
[----:B------:R-:W0:Y:S02]  /*e7c0*/  SHFL.UP PT, R4, R7, 0x2, RZ ;  /* 0x0440000007047989 */ /* 0x000e2400000e00ff */
[----:B0-----:R-:W-:-:S05]  /*e7d0*/  SEL R4, R4, RZ, P2 ;  /* 0x000000ff04047207 */ /* 0x001fca0001000000 */
[----:B------:R-:W-:-:S05]  /*e7e0*/  IMAD.IADD R4, R7, 0x1, R4 ;  /* 0x0000000107047824 */ /* 0x000fca00078e0204 */
[----:B------:R-:W0:Y:S02]  /*e7f0*/  SHFL.UP PT, R6, R4, 0x4, RZ ;  /* 0x0480000004067989 */ /* 0x000e2400000e00ff */
[----:B0-----:R-:W-:-:S05]  /*e800*/  SEL R3, R6, RZ, P3 ;  /* 0x000000ff06037207 */ /* 0x001fca0001800000 */
[----:B------:R-:W-:-:S05]  /*e810*/  IMAD.IADD R3, R4, 0x1, R3 ;  /* 0x0000000104037824 */ /* 0x000fca00078e0203 */
[----:B------:R-:W0:Y:S02]  /*e820*/  SHFL.UP PT, R2, R3, 0x8, RZ ;  /* 0x0500000003027989 */ /* 0x000e2400000e00ff */
[----:B0-----:R-:W-:-:S04]  /*e830*/  SEL R2, R2, RZ, P4 ;  /* 0x000000ff02027207 */ /* 0x001fc80002000000 */
[----:B------:R-:W-:-:S05]  /*e840*/  IADD3 R2, R3, R2, RZ ;  /* 0x0000000203027210 */ /* 0x000fca0007ffe0ff */
[----:B------:R-:W0:Y:S02]  /*e850*/  SHFL.UP PT, R6, R2, 0x10, RZ ;  /* 0x0600000002067989 */ /* 0x000e2400000e00ff */
[----:B0-----:R-:W-:-:S05]  /*e860*/  SEL R7, R6, RZ, P5 ;  /* 0x000000ff06077207 */ /* 0x001fca0002800000 */
[----:B------:R-:W-:-:S05]  /*e870*/  IMAD.IADD R7, R2, 0x1, R7 ;  /* 0x0000000102077824 */ /* 0x000fca00078e0207 */
[----:B------:R-:W0:Y:S02]  /*e880*/  SHFL.IDX PT, R4, R7, 0x1f, 0x1f ;  /* 0x03e01f0007047f89 */ /* 0x000e2400000e0000 */
[----:B0-----:R-:W-:-:S04]  /*e890*/  IMAD R4, R4, UR5, RZ ;  /* 0x0000000504047c24 */ /* 0x001fc8000f8e02ff */
[----:B------:R-:W-:Y:S01]  /*e8a0*/  IMAD.MOV.U32 R3, RZ, RZ, R4 ;  /* 0x000000ffff037224 */ /* 0x000fe200078e0004 */
[----:B-1----:R-:W-:-:S13]  /*e8b0*/  ISETP.GT.AND P6, PT, R4, UR6, PT ;  /* 0x0000000604007c0c */ /* 0x002fda000bfc4270 */
[----:B------:R-:W-:Y:S05]  /*e8c0*/  @P6 BRA `(.L_x_231) ;  /* 0x0000000000946947 */ /* 0x000fea0003800000 */
[----:B------:R-:W-:Y:S01]  /*e8d0*/  IMAD.MOV.U32 R4, RZ, RZ, R3 ;  /* 0x000000ffff047224 */ /* 0x000fe200078e0003 */
[----:B------:R-:W-:Y:S01]  /*e8e0*/  UMOV UR4, URZ ;  /* 0x0000003f00047c82 */ /* 0x000fe20008000000 */
[----:B------:R-:W-:-:S05]  /*e8f0*/  ULDC UR5, c[0x0][0xc38] ;  /* 0x00030e0000057ab9 */ /* 0x000fca0000000800 */
.L_x_235:
[----:B------:R-:W0:Y:S01]  /*e900*/  LDC R2, c[0x0][0xc3c] ;  /* 0x00030f00ff027b82 */ /* 0x000e220000000800 */
[----:B------:R-:W-:-:S06]  /*e910*/  UIADD3 UR4, UR4, 0x1f, URZ ;  /* 0x0000001f04047890 */ /* 0x000fcc000fffe03f */
[----:B0-----:R-:W-:-:S13]  /*e920*/  ISETP.LE.AND P6, PT, R2, UR4, PT ;  /* 0x0000000402007c0c */ /* 0x001fda000bfc3270 */
[----:B------:R-:W-:Y:S05]  /*e930*/  @P6 BRA `(.L_x_232) ;  /* 0x0000000400246947 */ /* 0x000fea0003800000 */
[----:B------:R-:W-:Y:S01]  /*e940*/  VIADD R7, R5, UR4 ;  /* 0x0000000405077c36 */ /* 0x000fe20008000000 */
[----:B------:R-:W-:Y:S01]  /*e950*/  BSSY B0, `(.L_x_233) ;  /* 0x0000007000007945 */ /* 0x000fe20003800000 */
[----:B------:R-:W-:-:S03]  /*e960*/  MOV R0, RZ ;  /* 0x000000ff00007202 */ /* 0x000fc60000000f00 */
[----:B------:R-:W-:-:S13]  /*e970*/  ISETP.GE.OR P6, PT, R7, R2, !P0 ;  /* 0x000000020700720c */ /* 0x000fda00047c6670 */
[----:B------:R-:W-:Y:S05]  /*e980*/  @P6 BRA `(.L_x_234) ;  /* 0x00000000000c6947 */ /* 0x000fea0003800000 */
[----:B------:R-:W0:Y:S02]  /*e990*/  LDC.64 R2, c[0x0][0xc80] ;  /* 0x00032000ff027b82 */ /* 0x000e240000000a00 */
[----:B0-----:R-:W-:-:S05]  /*e9a0*/  IMAD.WIDE R2, R7, 0x4, R2 ;  /* 0x0000000407027825 */ /* 0x001fca00078e0202 */
[----:B------:R0:W5:Y:S02]  /*e9b0*/  LDG.E R0, desc[UR36][R2.64] ;  /* 0x0000002402007981 */ /* 0x000164000c1e1900 */
.L_x_234:
[----:B------:R-:W-:Y:S05]  /*e9c0*/  BSYNC B0 ;  /* 0x0000000000007941 */ /* 0x000fea0003800000 */
.L_x_233:
[----:B0----5:R-:W0:Y:S02]  /*e9d0*/  SHFL.UP PT, R2, R0, 0x1, RZ ;  /* 0x0420000000027989 */ /* 0x021e2400000e00ff */
        /* <DEDUP_REMOVED lines=14> */
[----:B------:R-:W0:Y:S02]  /*eac0*/  SHFL.IDX PT, R3, R9, 0x1f, 0x1f ;  /* 0x03e01f0009037f89 */ /* 0x000e2400000e0000 */
[----:B0-----:R-:W-:-:S05]  /*ead0*/  IMAD R3, R3, UR5, RZ ;  /* 0x0000000503037c24 */ /* 0x001fca000f8e02ff */
[----:B------:R-:W-:-:S04]  /*eae0*/  IADD3 R4, R3, R4, RZ ;  /* 0x0000000403047210 */ /* 0x000fc80007ffe0ff */
[----:B------:R-:W-:-:S13]  /*eaf0*/  ISETP.GT.AND P6, PT, R4, UR6, PT ;  /* 0x0000000604007c0c */ /* 0x000fda000bfc4270 */
[----:B------:R-:W-:Y:S05]  /*eb00*/  @!P6 BRA `(.L_x_235) ;  /* 0xfffffffc007ce947 */ /* 0x000fea000383ffff */
[----:B------:R-:W-:-:S07]  /*eb10*/  IMAD.MOV.U32 R7, RZ, RZ, R9 ;  /* 0x000000ffff077224 */ /* 0x000fce00078e0009 */
.L_x_231:
[----:B------:R-:W-:-:S04]  /*eb20*/  IMAD.IADD R8, R4, 0x1, -R3 ;  /* 0x0000000104087824 */ /* 0x000fc800078e0a03 */
[----:B------:R-:W-:-:S05]  /*eb30*/  IMAD R2, R7, UR5, R8 ;  /* 0x0000000507027c24 */ /* 0x000fca000f8e0208 */
[----:B------:R-:W-:-:S13]  /*eb40*/  ISETP.GT.AND P0, PT, R2, UR6, PT ;  /* 0x0000000602007c0c */ /* 0x000fda000bf04270 */
[----:B------:R-:W-:-:S04]  /*eb50*/  VOTE.ANY R4, PT, !P0 ;  /* 0x0000000000047806 */ /* 0x000fc800040e0100 */
[----:B------:R-:W0:Y:S01]  /*eb60*/  POPC R19, R4 ;  /* 0x0000000400137309 */ /* 0x000e220000000000 */
[----:B------:R-:W-:Y:S01]  /*eb70*/  ISETP.NE.AND P0, PT, R4, RZ, PT ;  /* 0x000000ff0400720c */ /* 0x000fe20003f05270 */
[----:B0-----:R-:W0:Y:S02]  /*eb80*/  SHFL.IDX PT, R10, R0, R19, 0x1f ;  /* 0x00001f13000a7589 */ /* 0x001e2400000e0000 */
[----:B0-----:R-:W-:-:S04]  /*eb90*/  IABS R9, R10 ;  /* 0x0000000a00097213 */ /* 0x001fc80000000000 */
[----:B------:R-:W0:Y:S08]  /*eba0*/  I2F.RP R6, R9 ;  /* 0x0000000900067306 */ /* 0x000e300000209400 */
[----:B0-----:R-:W0:Y:S02]  /*ebb0*/  MUFU.RCP R6, R6 ;  /* 0x0000000600067308 */ /* 0x001e240000001000 */
[----:B0-----:R-:W-:-:S06]  /*ebc0*/  VIADD R2, R6, 0xffffffe ;  /* 0x0ffffffe06027836 */ /* 0x001fcc0000000000 */
[----:B------:R0:W1:Y:S01]  /*ebd0*/  F2I.FTZ.U32.TRUNC.NTZ R3, R2 ;  /* 0x0000000200037305 */ /* 0x000062000021f000 */
[----:B------:R-:W-:Y:S05]  /*ebe0*/  @!P0 BRA `(.L_x_236) ;  /* 0x0000000000088947 */ /* 0x000fea0003800000 */
[----:B------:R-:W-:-:S06]  /*ebf0*/  VIADD R16, R19, 0xffffffff ;  /* 0xffffffff13107836 */ /* 0x000fcc0000000000 */
[----:B------:R2:W3:Y:S02]  /*ec00*/  SHFL.IDX PT, R16, R7, R16, 0x1f ;  /* 0x00001f1007107589 */ /* 0x0004e400000e0000 */
.L_x_236:
[----:B---3--:R-:W-:Y:S01]  /*ec10*/  IMAD R16, R16, UR5, R8 ;  /* 0x0000000510107c24 */ /* 0x008fe2000f8e0208 */
[----:B0-----:R-:W-:Y:S01]  /*ec20*/  IABS R2, R10 ;  /* 0x0000000a00027213 */ /* 0x001fe20000000000 */
[----:B-1----:R-:W-:Y:S02]  /*ec30*/  IMAD.MOV R0, RZ, RZ, -R3 ;  /* 0x000000ffff007224 */ /* 0x002fe400078e0a03 */
[----:B------:R-:W-:Y:S01]  /*ec40*/  VIADD R19, R19, UR4 ;  /* 0x0000000413137c36 */ /* 0x000fe20008000000 */
[----:B------:R-:W-:Y:S01]  /*ec50*/  IADD3 R11, -R16, UR6, RZ ;  /* 0x00000006100b7c10 */ /* 0x000fe2000fffe1ff */
[----:B--2---:R-:W-:Y:S01]  /*ec60*/  IMAD R7, R0, R9, RZ ;  /* 0x0000000900077224 */ /* 0x004fe200078e02ff */
[----:B------:R-:W-:Y:S01]  /*ec70*/  IADD3 R4, RZ, -R2, RZ ;  /* 0x80000002ff047210 */ /* 0x000fe20007ffe0ff */
[----:B------:R-:W-:Y:S01]  /*ec80*/  IMAD.MOV.U32 R2, RZ, RZ, RZ ;  /* 0x000000ffff027224 */ /* 0x000fe200078e00ff */
[----:B------:R-:W-:-:S03]  /*ec90*/  IABS R0, R11 ;  /* 0x0000000b00007213 */ /* 0x000fc60000000000 */
[----:B------:R-:W-:-:S04]  /*eca0*/  IMAD.HI.U32 R2, R3, R7, R2 ;  /* 0x0000000703027227 */ /* 0x000fc800078e0002 */
[----:B------:R-:W-:Y:S02]  /*ecb0*/  IMAD.MOV.U32 R3, RZ, RZ, R0 ;  /* 0x000000ffff037224 */ /* 0x000fe400078e0000 */
[----:B------:R-:W-:Y:S02]  /*ecc0*/  IMAD.MOV.U32 R0, RZ, RZ, R4 ;  /* 0x000000ffff007224 */ /* 0x000fe400078e0004 */
[----:B------:R-:W-:-:S04]  /*ecd0*/  IMAD.HI.U32 R2, R2, R3, RZ ;  /* 0x0000000302027227 */ /* 0x000fc800078e00ff */
[----:B------:R-:W-:-:S05]  /*ece0*/  IMAD R0, R2, R0, R3 ;  /* 0x0000000002007224 */ /* 0x000fca00078e0203 */
[----:B------:R-:W-:-:S13]  /*ecf0*/  ISETP.GT.U32.AND P1, PT, R9, R0, PT ;  /* 0x000000000900720c */ /* 0x000fda0003f24070 */
[----:B------:R-:W-:Y:S02]  /*ed00*/  @!P1 IMAD.IADD R0, R0, 0x1, -R9 ;  /* 0x0000000100009824 */ /* 0x000fe400078e0a09 */
[----:B------:R-:W-:Y:S01]  /*ed10*/  @!P1 VIADD R2, R2, 0x1 ;  /* 0x0000000102029836 */ /* 0x000fe20000000000 */
[----:B------:R-:W-:Y:S02]  /*ed20*/  ISETP.NE.AND P1, PT, R10, RZ, PT ;  /* 0x000000ff0a00720c */ /* 0x000fe40003f25270 */
[----:B------:R-:W-:Y:S02]  /*ed30*/  ISETP.GE.U32.AND P0, PT, R0, R9, PT ;  /* 0x000000090000720c */ /* 0x000fe40003f06070 */
[----:B------:R-:W-:-:S04]  /*ed40*/  LOP3.LUT R0, R11, R10, RZ, 0x3c, !PT ;  /* 0x0000000a0b007212 */ /* 0x000fc800078e3cff */
[----:B------:R-:W-:-:S07]  /*ed50*/  ISETP.GE.AND P2, PT, R0, RZ, PT ;  /* 0x000000ff0000720c */ /* 0x000fce0003f46270 */
[----:B------:R-:W-:-:S06]  /*ed60*/  @P0 IADD3 R2, R2, 0x1, RZ ;  /* 0x0000000102020810 */ /* 0x000fcc0007ffe0ff */
[----:B------:R-:W-:Y:S01]  /*ed70*/  @!P2 IMAD.MOV R2, RZ, RZ, -R2 ;  /* 0x000000ffff02a224 */ /* 0x000fe200078e0a02 */
[----:B------:R-:W-:-:S05]  /*ed80*/  @!P1 LOP3.LUT R2, RZ, R10, RZ, 0x33, !PT ;  /* 0x0000000aff029212 */ /* 0x000fca00078e33ff */
[--C-:B------:R-:W-:Y:S02]  /*ed90*/  IMAD.MOV R17, RZ, RZ, -R2.reuse ;  /* 0x000000ffff117224 */ /* 0x100fe400078e0a02 */
[----:B------:R-:W-:Y:S02]  /*eda0*/  IMAD.MOV.U32 R18, RZ, RZ, R2 ;  /* 0x000000ffff127224 */ /* 0x000fe400078e0002 */
[----:B------:R-:W-:Y:S01]  /*edb0*/  IMAD R17, R10, R17, R11 ;  /* 0x000000110a117224 */ /* 0x000fe200078e020b */
[----:B------:R-:W-:Y:S06]  /*edc0*/  BRA `(.L_x_237) ;  /* 0x0000000000147947 */ /* 0x000fec0003800000 */
.L_x_232:
[----:B------:R-:W-:Y:S01]  /*edd0*/  ULDC UR4, c[0x0][0xc3c] ;  /* 0x00030f0000047ab9 */ /* 0x000fe20000000800 */
[----:B------:R-:W-:Y:S01]  /*ede0*/  IMAD.MOV.U32 R17, RZ, RZ, RZ ;  /* 0x000000ffff117224 */ /* 0x000fe200078e00ff */
[----:B------:R-:W-:Y:S01]  /*edf0*/  MOV R16, UR6 ;  /* 0x0000000600107c02 */ /* 0x000fe20008000f00 */
[----:B------:R-:W-:Y:S02]  /*ee00*/  IMAD.MOV.U32 R18, RZ, RZ, RZ ;  /* 0x000000ffff127224 */ /* 0x000fe400078e00ff */
[----:B------:R-:W-:-:S07]  /*ee10*/  IMAD.U32 R19, RZ, RZ, UR4 ;  /* 0x00000004ff137e24 */ /* 0x000fce000f8e00ff */
.L_x_237:
[----:B------:R-:W-:-:S13]  /*ee20*/  ISETP.NE.AND P0, PT, R5, RZ, PT ;  /* 0x000000ff0500720c */ /* 0x000fda0003f05270 */
[----:B------:R-:W0:Y:S01]  /*ee30*/  @!P0 S2R R3, SR_CgaCtaId ;  /* 0x0000000000038919 */ /* 0x000e220000008800 */
[----:B------:R-:W-:-:S04]  /*ee40*/  @!P0 MOV R0, 0x400 ;  /* 0x0000040000008802 */ /* 0x000fc80000000f00 */
[----:B0-----:R-:W-:-:S05]  /*ee50*/  @!P0 LEA R0, R3, R0, 0x18 ;  /* 0x0000000003008211 */ /* 0x001fca00078ec0ff */
[----:B------:R0:W-:Y:S01]  /*ee60*/  @!P0 STS.128 [R0+0x388d0], R16 ;  /* 0x0388d01000008388 */ /* 0x0001e20000000c00 */
[----:B------:R-:W-:Y:S06]  /*ee70*/  BAR.ARV 0x5, 0x180 ;  /* 0x0146000000007b1d */ /* 0x000fec0000002000 */
.L_x_230:
[----:B------:R2:W-:Y:S01]  /*ee80*/  STL [R1+0x1c], RZ ;  /* 0x00001cff01007387 */ /* 0x0005e20000100800 */
[----:B------:R-:W-:Y:S01]  /*ee90*/  ULDC UR4, c[0x0][0xc3c] ;  /* 0x00030f0000047ab9 */ /* 0x000fe20000000800 */
[----:B------:R-:W-:Y:S01]  /*eea0*/  IMAD.MOV.U32 R28, RZ, RZ, 0x1 ;  /* 0x00000001ff1c7424 */ /* 0x000fe200078e00ff */
[----:B-1----:R-:W-:Y:S01]  /*eeb0*/  ISETP.GE.AND P0, PT, R19, UR4, PT ;  /* 0x0000000413007c0c */ /* 0x002fe2000bf06270 */
[----:B------:R-:W-:-:S12]  /*eec0*/  IMAD.MOV.U32 R27, RZ, RZ, RZ ;  /* 0x000000ffff1b7224 */ /* 0x000fd800078e00ff */
[----:B--2---:R-:W-:Y:S05]  /*eed0*/  @P0 BRA `(.L_x_238) ;  /* 0x0000004800140947 */ /* 0x004fea0003800000 */
[----:B0-----:R-:W2:Y:S01]  /*eee0*/  LDL R0, [R1+0x24] ;  /* 0x0000240001007983 */ /* 0x001ea20000100800 */
[----:B------:R-:W0:Y:S01]  /*eef0*/  S2UR UR5, SR_CgaCtaId ;  /* 0x00000000000579c3 */ /* 0x000e220000008800 */
[----:B------:R-:W-:Y:S01]  /*ef00*/  BSSY B8, `(.L_x_238) ;  /* 0x0000482000087945 */ /* 0x000fe20003800000 */
[----:B------:R-:W-:Y:S01]  /*ef10*/  IMAD.MOV.U32 R28, RZ, RZ, 0x1 ;  /* 0x00000001ff1c7424 */ /* 0x000fe200078e00ff */
[----:B------:R-:W1:Y:S01]  /*ef20*/  S2R R2, SR_TID.X ;  /* 0x0000000000027919 */ /* 0x000e620000002100 */
[----:B------:R-:W-:Y:S01]  /*ef30*/  IMAD.MOV.U32 R27, RZ, RZ, RZ ;  /* 0x000000ffff1b7224 */ /* 0x000fe200078e00ff */
[----:B------:R-:W-:Y:S01]  /*ef40*/  ULDC UR39, c[0x0][0xc] ;  /* 0x0000030000277ab9 */ /* 0x000fe20000000800 */
[----:B------:R3:W-:Y:S01]  /*ef50*/  STL [R1+0x1c], RZ ;  /* 0x00001cff01007387 */ /* 0x0007e20000100800 */
[C---:B-1----:R-:W-:Y:S01]  /*ef60*/  IMAD.SHL.U32 R33, R2.reuse, 0x8, RZ ;  /* 0x0000000802217824 */ /* 0x042fe200078e00ff */
[----:B------:R-:W-:-:S04]  /*ef70*/  LOP3.LUT R3, R2, 0x7f, RZ, 0xc0, !PT ;  /* 0x0000007f02037812 */ /* 0x000fc800078ec0ff */
[----:B------:R-:W-:Y:S02]  /*ef80*/  SHF.R.U32.HI R3, RZ, 0x3, R3 ;  /* 0x00000003ff037819 */ /* 0x000fe40000011603 */
[----:B--2---:R-:W-:Y:S02]  /*ef90*/  R2UR UR4, R0 ;  /* 0x00000000000472ca */ /* 0x004fe400000e0000 */
[----:B------:R-:W-:-:S04]  /*efa0*/  LOP3.LUT R0, R33, 0x1f8, RZ, 0xc0, !PT ;  /* 0x000001f821007812 */ /* 0x000fc800078ec0ff */
[----:B------:R-:W-:Y:S02]  /*efb0*/  LOP3.LUT R0, R0, 0x38, R2, 0x78, !PT ;  /* 0x0000003800007812 */ /* 0x000fe400078e7802 */
[----:B------:R-:W-:Y:S02]  /*efc0*/  SHF.L.U32 R2, R2, 0x4, RZ ;  /* 0x0000000402027819 */ /* 0x000fe400000006ff */
[----:B------:R-:W-:Y:S02]  /*efd0*/  LOP3.LUT R32, R0, 0x200, R33, 0xf8, !PT ;  /* 0x0000020000207812 */ /* 0x000fe400078ef821 */
[----:B------:R-:W-:Y:S01]  /*efe0*/  LOP3.LUT R33, R33, 0x38, RZ, 0xc0, !PT ;  /* 0x0000003821217812 */ /* 0x000fe200078ec0ff */
[----:B------:R-:W-:Y:S01]  /*eff0*/  ULOP3.LUT UR38, UR4, 0x2, URZ, 0xfc, !UPT ;  /* 0x0000000204267892 */ /* 0x000fe2000f8efc3f */
[----:B------:R-:W-:Y:S02]  /*f000*/  LOP3.LUT R2, R3, 0x70, R2, 0xf8, !PT ;  /* 0x0000007003027812 */ /* 0x000fe400078ef802 */
[----:B------:R-:W-:Y:S01]  /*f010*/  UMOV UR4, 0x400 ;  /* 0x0000040000047882 */ /* 0x000fe20000000000 */
[C---:B------:R-:W-:Y:S01]  /*f020*/  LOP3.LUT R0, R33.reuse, 0x40, RZ, 0xfc, !PT ;  /* 0x0000004021007812 */ /* 0x040fe200078efcff */
[----:B0-----:R-:W-:Y:S01]  /*f030*/  ULEA UR4, UR5, UR4, 0x18 ;  /* 0x0000000405047291 */ /* 0x001fe2000f8ec03f */
[----:B------:R-:W-:-:S02]  /*f040*/  LOP3.LUT R37, R33, 0x80, RZ, 0xfc, !PT ;  /* 0x0000008021257812 */ /* 0x000fc400078efcff */
[----:B------:R-:W-:-:S03]  /*f050*/  LOP3.LUT R36, R33, 0xc0, RZ, 0xfc, !PT ;  /* 0x000000c021247812 */ /* 0x000fc600078efcff */
[----:B------:R-:W-:-:S04]  /*f060*/  IMAD.U32 R22, RZ, RZ, UR4 ;  /* 0x00000004ff167e24 */ /* 0x000fc8000f8e00ff */
[----:B---3--:R-:W-:-:S07]  /*f070*/  IMAD R34, R32, 0x2, R22 ;  /* 0x0000000220227824 */ /* 0x008fce00078e0216 */
.L_x_303:
[----:B0-----:R-:W0:Y:S02]  /*f080*/  LDC.64 R2, c[0x0][0xc88] ;  /* 0x00032200ff027b82 */ /* 0x001e240000000a00 */
[----:B0-----:R-:W-:-:S05]  /*f090*/  IMAD.WIDE R2, R19, 0x4, R2 ;  /* 0x0000000413027825 */ /* 0x001fca00078e0202 */
[----:B--2---:R-:W2:Y:S01]  /*f0a0*/  LDG.E R29, desc[UR36][R2.64] ;  /* 0x00000024021d7981 */ /* 0x004ea2000c1e1900 */
[----:B------:R-:W-:Y:S05]  /*f0b0*/  YIELD ;  /* 0x0000000000007946 */ /* 0x000fea0003800000 */
[----:B------:R-:W-:Y:S01]  /*f0c0*/  ULDC.64 UR4, c[0x0][0xa28] ;  /* 0x00028a0000047ab9 */ /* 0x000fe20000000a00 */
[----:B------:R-:W-:Y:S01]  /*f0d0*/  IMAD.MOV.U32 R30, RZ, RZ, RZ ;  /* 0x000000ffff1e7224 */ /* 0x000fe200078e00ff */
[----:B------:R-:W-:Y:S01]  /*f0e0*/  ISETP.NE.U32.AND P0, PT, RZ, UR4, PT ;  /* 0x00000004ff007c0c */ /* 0x000fe2000bf05070 */
[----:B------:R-:W-:-:S03]  /*f0f0*/  ULDC.64 UR6, c[0x0][0xa18] ;  /* 0x0002860000067ab9 */ /* 0x000fc60000000a00 */
[----:B------:R-:W-:Y:S01]  /*f100*/  ISETP.NE.AND.EX P0, PT, RZ, UR5, PT, P0 ;  /* 0x00000005ff007c0c */ /* 0x000fe2000bf05300 */
[----:B------:R-:W-:Y:S01]  /*f110*/  IMAD.MOV.U32 R35, RZ, RZ, RZ ;  /* 0x000000ffff237224 */ /* 0x000fe200078e00ff */
[----:B--2---:R-:W-:-:S11]  /*f120*/  SHF.R.S32.HI R0, RZ, 0x1f, R29 ;  /* 0x0000001fff007819 */ /* 0x004fd6000001141d */
[C---:B------:R-:W-:Y:S02]  /*f130*/  @P0 LEA R2, P1, R29.reuse, UR4, 0x2 ;  /* 0x000000041d020c11 */ /* 0x040fe4000f8210ff */
[C---:B------:R-:W-:Y:S01]  /*f140*/  SHF.L.U32 R24, R29.reuse, 0x2, RZ ;  /* 0x000000021d187819 */ /* 0x040fe200000006ff */
[----:B------:R0:W-:Y:S01]  /*f150*/  STL [R1+0xc], R0 ;  /* 0x00000c0001007387 */ /* 0x0001e20000100800 */
[----:B------:R-:W-:Y:S01]  /*f160*/  @P0 LEA.HI.X R3, R29, UR5, R0, 0x2, P1 ;  /* 0x000000051d030c11 */ /* 0x000fe200088f1400 */
[----:B------:R-:W-:-:S04]  /*f170*/  ULDC.64 UR4, c[0x0][0xa00] ;  /* 0x0002800000047ab9 */ /* 0x000fc80000000a00 */
[----:B-1----:R1:W2:Y:S01]  /*f180*/  @P0 LDG.E R30, desc[UR36][R2.64] ;  /* 0x00000024021e0981 */ /* 0x0022a2000c1e1900 */
[----:B------:R-:W-:Y:S02]  /*f190*/  ISETP.NE.U32.AND P0, PT, RZ, UR4, PT ;  /* 0x00000004ff007c0c */ /* 0x000fe4000bf05070 */
[----:B------:R-:W-:Y:S02]  /*f1a0*/  SHF.L.U64.HI R25, R29, 0x2, R0 ;  /* 0x000000021d197819 */ /* 0x000fe40000010200 */
[----:B------:R-:W-:Y:S02]  /*f1b0*/  ISETP.NE.AND.EX P2, PT, RZ, UR5, PT, P0 ;  /* 0x00000005ff007c0c */ /* 0x000fe4000bf45300 */
[----:B------:R-:W-:Y:S02]  /*f1c0*/  ISETP.NE.U32.AND P0, PT, RZ, UR6, PT ;  /* 0x00000006ff007c0c */ /* 0x000fe4000bf05070 */
[----:B------:R-:W-:Y:S02]  /*f1d0*/  LOP3.LUT R23, R23, 0xffffff7f, RZ, 0xc0, !PT ;  /* 0xffffff7f17177812 */ /* 0x000fe400078ec0ff */
[----:B------:R-:W-:-:S02]  /*f1e0*/  ISETP.NE.AND.EX P0, PT, RZ, UR7, PT, P0 ;  /* 0x00000007ff007c0c */ /* 0x000fc4000bf05300 */
[----:B-1----:R-:W-:-:S04]  /*f1f0*/  IADD3 R2, P1, R24, UR4, RZ ;  /* 0x0000000418027c10 */ /* 0x002fc8000ff3e0ff */
[----:B------:R-:W-:Y:S01]  /*f200*/  IADD3.X R3, R25, UR5, RZ, P1, !PT ;  /* 0x0000000519037c10 */ /* 0x000fe20008ffe4ff */
[----:B------:R-:W-:Y:S01]  /*f210*/  ULDC.64 UR4, c[0x0][0x418] ;  /* 0x0001060000047ab9 */ /* 0x000fe20000000a00 */
[----:B------:R-:W-:-:S03]  /*f220*/  @P2 LOP3.LUT R23, R23, 0x80, RZ, 0xfc, !PT ;  /* 0x0000008017172812 */ /* 0x000fc600078efcff */
[----:B------:R1:W5:Y:S02]  /*f230*/  @P2 LDG.E R35, desc[UR36][R2.64] ;  /* 0x0000002402232981 */ /* 0x000364000c1e1900 */
[----:B------:R-:W-:-:S04]  /*f240*/  @P0 IADD3 R4, P1, R24, UR6, RZ ;  /* 0x0000000618040c10 */ /* 0x000fc8000ff3e0ff */
[----:B------:R-:W-:-:S05]  /*f250*/  @P0 IADD3.X R5, R25, UR7, RZ, P1, !PT ;  /* 0x0000000719050c10 */ /* 0x000fca0008ffe4ff */
[----:B------:R-:W3:Y:S01]  /*f260*/  @P0 LDG.E R4, desc[UR36][R4.64] ;  /* 0x0000002404040981 */ /* 0x000ee2000c1e1900 */
[----:B------:R-:W-:-:S03]  /*f270*/  UISETP.NE.U32.AND UP0, UPT, UR4, URZ, UPT ;  /* 0x0000003f0400728c */ /* 0x000fc6000bf05070 */
[----:B------:R-:W-:Y:S01]  /*f280*/  ULDC UR4, c[0x0][0x424] ;  /* 0x0001090000047ab9 */ /* 0x000fe20000000800 */
[----:B------:R-:W-:-:S03]  /*f290*/  UISETP.NE.AND.EX UP0, UPT, UR5, URZ, UPT, UP0 ;  /* 0x0000003f0500728c */ /* 0x000fc6000bf05300 */
[----:B------:R-:W-:Y:S01]  /*f2a0*/  ULDC UR5, c[0x0][0x2f0] ;  /* 0x0000bc0000057ab9 */ /* 0x000fe20000000800 */
[----:B------:R-:W-:-:S04]  /*f2b0*/  USEL UR4, UR4, 0x1, UP0 ;  /* 0x0000000104047887 */ /* 0x000fc80008000000 */
[----:B------:R-:W-:-:S06]  /*f2c0*/  UIMAD UR4, UR4, UR5, URZ ;  /* 0x00000005040472a4 */ /* 0x000fcc000f8e023f */
[----:B0-----:R-:W-:Y:S01]  /*f2d0*/  IMAD.U32 R0, RZ, RZ, UR4 ;  /* 0x00000004ff007e24 */ /* 0x001fe2000f8e00ff */
[----:B--2---:R1:W-:Y:S04]  /*f2e0*/  STL [R1+0x4], R30 ;  /* 0x0000041e01007387 */ /* 0x0043e80000100800 */
[----:B---3--:R1:W-:Y:S01]  /*f2f0*/  @P0 STL [R1+0x18], R4 ;  /* 0x0000180401000387 */ /* 0x0083e20000100800 */
[----:B------:R-:W-:Y:S05]  /*f300*/  @P0 BRA `(.L_x_239) ;  /* 0x0000000000200947 */ /* 0x000fea0003800000 */
[----:B------:R-:W-:Y:S02]  /*f310*/  ULDC UR4, c[0x0][0x288] ;  /* 0x0000a20000047ab9 */ /* 0x000fe40000000800 */
[----:B-1----:R-:W-:-:S05]  /*f320*/  IMAD.U32 R4, RZ, RZ, UR4 ;  /* 0x00000004ff047e24 */ /* 0x002fca000f8e00ff */
[----:B------:R0:W-:Y:S01]  /*f330*/  STL [R1+0x18], R4 ;  /* 0x0000180401007387 */ /* 0x0001e20000100800 */
[----:B------:R-:W-:Y:S05]  /*f340*/  @!P2 BRA `(.L_x_239) ;  /* 0x000000000010a947 */ /* 0x000fea0003800000 */
[----:B------:R-:W2:Y:S04]  /*f350*/  LDG.E R5, desc[UR36][R2.64] ;  /* 0x0000002402057981 */ /* 0x000ea8000c1e1900 */
[----:B0-----:R-:W2:Y:S02]  /*f360*/  LDG.E R4, desc[UR36][R2.64+0x4] ;  /* 0x0000042402047981 */ /* 0x001ea4000c1e1900 */
[----:B--2---:R-:W-:-:S05]  /*f370*/  IMAD.IADD R2, R4, 0x1, -R5 ;  /* 0x0000000104027824 */ /* 0x004fca00078e0a05 */
[----:B------:R2:W-:Y:S02]  /*f380*/  STL [R1+0x18], R2 ;  /* 0x0000180201007387 */ /* 0x0005e40000100800 */
.L_x_239:
[----:B------:R-:W-:Y:S01]  /*f390*/  ULDC.64 UR4, c[0x0][0xa20] ;  /* 0x0002880000047ab9 */ /* 0x000fe20000000a00 */
[----:B------:R-:W-:Y:S01]  /*f3a0*/  IMAD.MOV.U32 R31, RZ, RZ, R29 ;  /* 0x000000ffff1f7224 */ /* 0x000fe200078e001d */
[----:B------:R-:W-:-:S04]  /*f3b0*/  ISETP.NE.U32.AND P0, PT, RZ, UR4, PT ;  /* 0x00000004ff007c0c */ /* 0x000fc8000bf05070 */
[----:B------:R-:W-:-:S13]  /*f3c0*/  ISETP.NE.AND.EX P0, PT, RZ, UR5, PT, P0 ;  /* 0x00000005ff007c0c */ /* 0x000fda000bf05300 */
[----:B------:R-:W-:Y:S05]  /*f3d0*/  @!P0 BRA `(.L_x_240) ;  /* 0x0000000000108947 */ /* 0x000fea0003800000 */
[----:B-12---:R-:W-:-:S04]  /*f3e0*/  IADD3 R2, P0, R24, UR4, RZ ;  /* 0x0000000418027c10 */ /* 0x006fc8000ff1e0ff */
[----:B------:R-:W-:-:S05]  /*f3f0*/  IADD3.X R3, R25, UR5, RZ, P0, !PT ;  /* 0x0000000519037c10 */ /* 0x000fca00087fe4ff */
[----:B------:R3:W5:Y:S01]  /*f400*/  LDG.E R0, desc[UR36][R2.64] ;  /* 0x0000002402007981 */ /* 0x000762000c1e1900 */
[----:B------:R-:W-:Y:S05]  /*f410*/  BRA `(.L_x_241) ;  /* 0x0000000000247947 */ /* 0x000fea0003800000 */
.L_x_240:
[----:B------:R-:W-:Y:S02]  /*f420*/  ULDC.64 UR4, c[0x0][0xa08] ;  /* 0x0002820000047ab9 */ /* 0x000fe40000000a00 */
[----:B------:R-:W-:-:S04]  /*f430*/  ISETP.NE.U32.AND P0, PT, RZ, UR4, PT ;  /* 0x00000004ff007c0c */ /* 0x000fc8000bf05070 */
[----:B------:R-:W-:-:S13]  /*f440*/  ISETP.NE.AND.EX P0, PT, RZ, UR5, PT, P0 ;  /* 0x00000005ff007c0c */ /* 0x000fda000bf05300 */
[----:B------:R-:W-:Y:S05]  /*f450*/  @!P0 BRA `(.L_x_241) ;  /* 0x0000000000148947 */ /* 0x000fea0003800000 */
[----:B-12---:R-:W1:Y:S02]  /*f460*/  LDC.64 R2, c[0x0][0xa08] ;  /* 0x00028200ff027b82 */ /* 0x006e640000000a00 */
[----:B-1----:R-:W-:-:S05]  /*f470*/  IMAD.WIDE R2, R31, 0x4, R2 ;  /* 0x000000041f027825 */ /* 0x002fca00078e0202 */
[----:B------:R-:W2:Y:S04]  /*f480*/  LDG.E R0, desc[UR36][R2.64] ;  /* 0x0000002402007981 */ /* 0x000ea8000c1e1900 */
[----:B------:R-:W2:Y:S02]  /*f490*/  LDG.E R5, desc[UR36][R2.64+0x4] ;  /* 0x0000042402057981 */ /* 0x000ea4000c1e1900 */
[----:B--2---:R-:W-:-:S07]  /*f4a0*/  IADD3 R0, -R0, R5, RZ ;  /* 0x0000000500007210 */ /* 0x004fce0007ffe1ff */
.L_x_241:
[----:B-123-5:R-:W-:Y:S01]  /*f4b0*/  IMAD.IADD R2, R0, 0x1, -R30 ;  /* 0x0000000100027824 */ /* 0x02efe200078e0a1e */
[----:B------:R-:W-:Y:S03]  /*f4c0*/  BSSY B7, `(.L_x_242) ;  /* 0x0000387000077945 */ /* 0x000fe60003800000 */
[C---:B------:R-:W-:Y:S01]  /*f4d0*/  VIADD R0, R2.reuse, 0x4f ;  /* 0x0000004f02007836 */ /* 0x040fe20000000000 */
[----:B------:R1:W-:Y:S01]  /*f4e0*/  STL [R1], R2 ;  /* 0x0000000201007387 */ /* 0x0003e20000100800 */
[----:B------:R-:W-:Y:S02]  /*f4f0*/  ISETP.GT.AND P0, PT, R2, RZ, PT ;  /* 0x000000ff0200720c */ /* 0x000fe40003f04270 */
[----:B------:R-:W-:-:S05]  /*f500*/  IMAD.HI R0, R0, 0x66666667, RZ ;  /* 0x6666666700007827 */ /* 0x000fca00078e02ff */
[----:B------:R-:W-:-:S04]  /*f510*/  SHF.R.U32.HI R3, RZ, 0x1f, R0 ;  /* 0x0000001fff037819 */ /* 0x000fc80000011600 */
[----:B------:R-:W-:-:S05]  /*f520*/  LEA.HI.SX32 R0, R0, R3, 0x1b ;  /* 0x0000000300007211 */ /* 0x000fca00078fdaff */
[----:B------:R1:W-:Y:S01]  /*f530*/  STL [R1+0x20], R0 ;  /* 0x0000200001007387 */ /* 0x0003e20000100800 */
[----:B------:R-:W-:Y:S05]  /*f540*/  @P0 BRA `(.L_x_243) ;  /* 0x0000000000440947 */ /* 0x000fea0003800000 */
[----:B-1----:R-:W1:Y:S02]  /*f550*/  S2R R2, SR_TID.X ;  /* 0x0000000000027919 */ /* 0x002e640000002100 */
[----:B-1----:R-:W-:-:S04]  /*f560*/  LOP3.LUT R2, R2, 0x7f, RZ, 0xc0, !PT ;  /* 0x0000007f02027812 */ /* 0x002fc800078ec0ff */
[----:B------:R-:W-:-:S13]  /*f570*/  ISETP.NE.AND P0, PT, R2, RZ, PT ;  /* 0x000000ff0200720c */ /* 0x000fda0003f05270 */
[----:B------:R-:W-:Y:S05]  /*f580*/  @P0 BRA `(.L_x_244) ;  /* 0x0000003400e80947 */ /* 0x000fea0003800000 */
[----:B------:R-:W1:Y:S01]  /*f590*/  S2R R5, SR_LANEID ;  /* 0x0000000000057919 */ /* 0x000e620000000000 */
[----:B------:R-:W-:Y:S01]  /*f5a0*/  VOTEU.ANY UR4, UPT, PT ;  /* 0x0000000000047886 */ /* 0x000fe200038e0100 */
[----:B------:R-:W2:Y:S01]  /*f5b0*/  LDC.64 R2, c[0x0][0xc60] ;  /* 0x00031800ff027b82 */ /* 0x000ea20000000a00 */
[----:B------:R-:W1:Y:S02]  /*f5c0*/  FLO.U32 R0, UR4 ;  /* 0x0000000400007d00 */ /* 0x000e6400080e0000 */
[----:B-1----:R-:W-:-:S06]  /*f5d0*/  ISETP.EQ.U32.AND P0, PT, R0, R5, PT ;  /* 0x000000050000720c */ /* 0x002fcc0003f02070 */
[----:B------:R-:W2:Y:S07]  /*f5e0*/  POPC R5, UR4 ;  /* 0x0000000400057d09 */ /* 0x000eae0008000000 */
[----:B--2---:R-:W2:Y:S01]  /*f5f0*/  @P0 ATOMG.E.ADD.STRONG.GPU PT, R3, desc[UR36][R2.64], R5 ;  /* 0x00000005020309a8 */ /* 0x004ea200081ee1e4 */
[----:B0-----:R-:W0:Y:S02]  /*f600*/  S2R R4, SR_LTMASK ;  /* 0x0000000000047919 */ /* 0x001e240000003900 */
[----:B0-----:R-:W-:-:S04]  /*f610*/  LOP3.LUT R4, R4, UR4, RZ, 0xc0, !PT ;  /* 0x0000000404047c12 */ /* 0x001fc8000f8ec0ff */
[----:B------:R-:W0:Y:S01]  /*f620*/  POPC R7, R4 ;  /* 0x0000000400077309 */ /* 0x000e220000000000 */
[----:B--2---:R-:W0:Y:S02]  /*f630*/  SHFL.IDX PT, R0, R3, R0, 0x1f ;  /* 0x00001f0003007589 */ /* 0x004e2400000e0000 */
[----:B0-----:R-:W-:Y:S01]  /*f640*/  IADD3 R16, R0, UR39, R7 ;  /* 0x0000002700107c10 */ /* 0x001fe2000fffe007 */
[----:B------:R-:W-:Y:S06]  /*f650*/  BRA `(.L_x_244) ;  /* 0x0000003400b47947 */ /* 0x000fec0003800000 */
.L_x_243:
[----:B-1----:R-:W-:Y:S01]  /*f660*/  VIADD R0, R22, 0x24400 ;  /* 0x0002440016007836 */ /* 0x002fe20000000000 */
[----:B------:R-:W-:Y:S04]  /*f670*/  BSSY B6, `(.L_x_245) ;  /* 0x0000013000067945 */ /* 0x000fe80003800000 */
[----:B------:R-:W-:-:S13]  /*f680*/  LOP3.LUT P0, RZ, R0, 0x3ff, RZ, 0xc0, !PT ;  /* 0x000003ff00ff7812 */ /* 0x000fda000780c0ff */
[----:B------:R-:W-:Y:S05]  /*f690*/  @!P0 BRA `(.L_x_246) ;  /* 0x0000000000408947 */ /* 0x000fea0003800000 */
[----:B------:R-:W-:Y:S01]  /*f6a0*/  MOV R2, 0x0 ;  /* 0x0000000000027802 */ /* 0x000fe20000000f00 */
[----:B------:R-:W-:Y:S01]  /*f6b0*/  ULDC.64 UR6, c[0x4][0x138] ;  /* 0x01004e0000067ab9 */ /* 0x000fe20000000a00 */
[----:B------:R-:W-:Y:S01]  /*f6c0*/  ULDC.64 UR8, c[0x4][0x140] ;  /* 0x0100500000087ab9 */ /* 0x000fe20000000a00 */
[----:B------:R-:W-:Y:S01]  /*f6d0*/  ULDC.64 UR4, c[0x4][0x98] ;  /* 0x0100260000047ab9 */ /* 0x000fe20000000a00 */
[----:B0-----:R-:W-:Y:S01]  /*f6e0*/  IMAD.U32 R4, RZ, RZ, UR6 ;  /* 0x00000006ff047e24 */ /* 0x001fe2000f8e00ff */
[----:B------:R-:W-:Y:S01]  /*f6f0*/  MOV R6, UR8 ;  /* 0x0000000800067c02 */ /* 0x000fe20008000f00 */
[----:B------:R-:W0:Y:S01]  /*f700*/  LDC.64 R2, c[0x4][R2] ;  /* 0x0100000002027b82 */ /* 0x000e220000000a00 */
[----:B------:R-:W-:Y:S01]  /*f710*/  IMAD.U32 R5, RZ, RZ, UR7 ;  /* 0x00000007ff057e24 */ /* 0x000fe2000f8e00ff */
[----:B------:R-:W-:Y:S01]  /*f720*/  MOV R13, RZ ;  /* 0x000000ff000d7202 */ /* 0x000fe20000000f00 */
[----:B------:R-:W-:Y:S02]  /*f730*/  IMAD.U32 R7, RZ, RZ, UR9 ;  /* 0x00000009ff077e24 */ /* 0x000fe4000f8e00ff */
[----:B------:R-:W-:-:S02]  /*f740*/  IMAD.U32 R10, RZ, RZ, UR4 ;  /* 0x00000004ff0a7e24 */ /* 0x000fc4000f8e00ff */
[----:B------:R-:W-:Y:S02]  /*f750*/  IMAD.U32 R11, RZ, RZ, UR5 ;  /* 0x00000005ff0b7e24 */ /* 0x000fe4000f8e00ff */
[----:B------:R-:W-:Y:S02]  /*f760*/  IMAD.MOV.U32 R8, RZ, RZ, 0x70 ;  /* 0x00000070ff087424 */ /* 0x000fe400078e00ff */
[----:B------:R-:W-:-:S07]  /*f770*/  IMAD.MOV.U32 R12, RZ, RZ, 0x1 ;  /* 0x00000001ff0c7424 */ /* 0x000fce00078e00ff */
[----:B------:R-:W-:-:S07]  /*f780*/  LEPC R20, `(.L_x_246) ;  /* 0x000000001014794e */ /* 0x000fce0000000000 */
[----:B0-----:R-:W-:Y:S05]  /*f790*/  CALL.ABS.NOINC R2 ;  /* 0x0000000002007343 */ /* 0x001fea0003c00000 */
.L_x_246:
[----:B------:R-:W-:Y:S05]  /*f7a0*/  BSYNC B6 ;  /* 0x0000000000067941 */ /* 0x000fea0003800000 */
.L_x_245:
[----:B------:R-:W-:Y:S01]  /*f7b0*/  VIADD R0, R22, 0x400 ;  /* 0x0000040016007836 */ /* 0x000fe20000000000 */
[----:B------:R-:W-:Y:S04]  /*f7c0*/  BSSY B6, `(.L_x_247) ;  /* 0x0000022000067945 */ /* 0x000fe80003800000 */
[----:B------:R-:W-:-:S13]  /*f7d0*/  LOP3.LUT P0, RZ, R0, 0x3ff, RZ, 0xc0, !PT ;  /* 0x000003ff00ff7812 */ /* 0x000fda000780c0ff */
[----:B------:R-:W-:Y:S05]  /*f7e0*/  @!P0 BRA `(.L_x_248) ;  /* 0x00000000007c8947 */ /* 0x000fea0003800000 */
[----:B------:R-:W-:Y:S01]  /*f7f0*/  MOV R26, 0x0 ;  /* 0x00000000001a7802 */ /* 0x000fe20000000f00 */
[----:B------:R-:W-:Y:S01]  /*f800*/  ULDC.64 UR6, c[0x4][0x138] ;  /* 0x01004e0000067ab9 */ /* 0x000fe20000000a00 */
[----:B------:R-:W-:Y:S01]  /*f810*/  ULDC.64 UR8, c[0x4][0x140] ;  /* 0x0100500000087ab9 */ /* 0x000fe20000000a00 */
[----:B------:R-:W-:Y:S01]  /*f820*/  ULDC.64 UR4, c[0x4][0xa0] ;  /* 0x0100280000047ab9 */ /* 0x000fe20000000a00 */
[----:B------:R1:W2:Y:S01]  /*f830*/  LDC.64 R2, c[0x4][R26] ;  /* 0x010000001a027b82 */ /* 0x0002a20000000a00 */
[----:B0-----:R-:W-:Y:S01]  /*f840*/  IMAD.U32 R4, RZ, RZ, UR6 ;  /* 0x00000006ff047e24 */ /* 0x001fe2000f8e00ff */
[----:B------:R-:W-:Y:S01]  /*f850*/  MOV R10, UR4 ;  /* 0x00000004000a7c02 */ /* 0x000fe20008000f00 */
[----:B------:R-:W-:Y:S02]  /*f860*/  IMAD.U32 R5, RZ, RZ, UR7 ;  /* 0x00000007ff057e24 */ /* 0x000fe4000f8e00ff */
[----:B------:R-:W-:Y:S02]  /*f870*/  IMAD.U32 R6, RZ, RZ, UR8 ;  /* 0x00000008ff067e24 */ /* 0x000fe4000f8e00ff */
[----:B------:R-:W-:-:S02]  /*f880*/  IMAD.U32 R7, RZ, RZ, UR9 ;  /* 0x00000009ff077e24 */ /* 0x000fc4000f8e00ff */
[----:B------:R-:W-:Y:S02]  /*f890*/  IMAD.U32 R11, RZ, RZ, UR5 ;  /* 0x00000005ff0b7e24 */ /* 0x000fe4000f8e00ff */
[----:B------:R-:W-:Y:S02]  /*f8a0*/  IMAD.MOV.U32 R8, RZ, RZ, 0x70 ;  /* 0x00000070ff087424 */ /* 0x000fe400078e00ff */
[----:B------:R-:W-:Y:S02]  /*f8b0*/  IMAD.MOV.U32 R12, RZ, RZ, 0x1 ;  /* 0x00000001ff0c7424 */ /* 0x000fe400078e00ff */
[----:B-1----:R-:W-:-:S07]  /*f8c0*/  IMAD.MOV.U32 R13, RZ, RZ, RZ ;  /* 0x000000ffff0d7224 */ /* 0x002fce00078e00ff */
[----:B------:R-:W-:-:S07]  /*f8d0*/  LEPC R20, `(.L_x_249) ;  /* 0x000000001014794e */ /* 0x000fce0000000000 */
[----:B--2---:R-:W-:Y:S05]  /*f8e0*/  CALL.ABS.NOINC R2 ;  /* 0x0000000002007343 */ /* 0x004fea0003c00000 */
.L_x_249:
[----:B------:R0:W1:Y:S01]  /*f8f0*/  LDC.64 R2, c[0x4][R26] ;  /* 0x010000001a027b82 */ /* 0x0000620000000a00 */
[----:B------:R-:W-:Y:S01]  /*f900*/  ULDC.64 UR6, c[0x4][0x138] ;  /* 0x01004e0000067ab9 */ /* 0x000fe20000000a00 */
[----:B------:R-:W-:Y:S01]  /*f910*/  ULDC.64 UR8, c[0x4][0x140] ;  /* 0x0100500000087ab9 */ /* 0x000fe20000000a00 */
[----:B------:R-:W-:Y:S01]  /*f920*/  ULDC.64 UR4, c[0x4][0xa8] ;  /* 0x01002a0000047ab9 */ /* 0x000fe20000000a00 */
[----:B------:R-:W-:Y:S01]  /*f930*/  IMAD.U32 R4, RZ, RZ, UR6 ;  /* 0x00000006ff047e24 */ /* 0x000fe2000f8e00ff */
[----:B------:R-:W-:Y:S01]  /*f940*/  MOV R5, UR7 ;  /* 0x0000000700057c02 */ /* 0x000fe20008000f00 */
[----:B------:R-:W-:Y:S01]  /*f950*/  IMAD.U32 R6, RZ, RZ, UR8 ;  /* 0x00000008ff067e24 */ /* 0x000fe2000f8e00ff */
[----:B------:R-:W-:Y:S01]  /*f960*/  MOV R12, 0x1 ;  /* 0x00000001000c7802 */ /* 0x000fe20000000f00 */
[----:B------:R-:W-:Y:S02]  /*f970*/  IMAD.U32 R7, RZ, RZ, UR9 ;  /* 0x00000009ff077e24 */ /* 0x000fe4000f8e00ff */
[----:B------:R-:W-:-:S02]  /*f980*/  IMAD.U32 R10, RZ, RZ, UR4 ;  /* 0x00000004ff0a7e24 */ /* 0x000fc4000f8e00ff */
[----:B------:R-:W-:Y:S02]  /*f990*/  IMAD.U32 R11, RZ, RZ, UR5 ;  /* 0x00000005ff0b7e24 */ /* 0x000fe4000f8e00ff */
[----:B------:R-:W-:Y:S02]  /*f9a0*/  IMAD.MOV.U32 R8, RZ, RZ, 0x70 ;  /* 0x00000070ff087424 */ /* 0x000fe400078e00ff */
[----:B0-----:R-:W-:-:S07]  /*f9b0*/  IMAD.MOV.U32 R13, RZ, RZ, RZ ;  /* 0x000000ffff0d7224 */ /* 0x001fce00078e00ff */
[----:B------:R-:W-:-:S07]  /*f9c0*/  LEPC R20, `(.L_x_248) ;  /* 0x000000001014794e */ /* 0x000fce0000000000 */
[----:B-1----:R-:W-:Y:S05]  /*f9d0*/  CALL.ABS.NOINC R2 ;  /* 0x0000000002007343 */ /* 0x002fea0003c00000 */
.L_x_248:
[----:B------:R-:W-:Y:S05]  /*f9e0*/  BSYNC B6 ;  /* 0x0000000000067941 */ /* 0x000fea0003800000 */
.L_x_247:
[----:B------:R-:W2:Y:S01]  /*f9f0*/  LDL R26, [R1+0x20] ;  /* 0x00002000011a7983 */ /* 0x000ea20000100800 */
[----:B------:R-:W-:Y:S01]  /*fa00*/  ULDC.64 UR4, c[0x0][0x9f8] ;  /* 0x00027e0000047ab9 */ /* 0x000fe20000000a00 */
[----:B------:R-:W1:Y:S02]  /*fa10*/  LDC R6, c[0x0][0x430] ;  /* 0x00010c00ff067b82 */ /* 0x000e640000000800 */
[----:B------:R-:W3:Y:S01]  /*fa20*/  LDL R2, [R1] ;  /* 0x0000000001027983 */ /* 0x000ee20000100800 */
[----:B------:R-:W-:Y:S01]  /*fa30*/  ISETP.NE.U32.AND P0, PT, RZ, UR4, PT ;  /* 0x00000004ff007c0c */ /* 0x000fe2000bf05070 */
[----:B------:R-:W4:Y:S03]  /*fa40*/  S2R R20, SR_TID.X ;  /* 0x0000000000147919 */ /* 0x000f260000002100 */
[----:B------:R-:W-:-:S13]  /*fa50*/  ISETP.NE.AND.EX P0, PT, RZ, UR5, PT, P0 ;  /* 0x00000005ff007c0c */ /* 0x000fda000bf05300 */
[----:B------:R-:W-:Y:S01]  /*fa60*/  @P0 IADD3 R24, P1, R24, UR4, RZ ;  /* 0x0000000418180c10 */ /* 0x000fe2000ff3e0ff */
[----:B------:R-:W0:Y:S01]  /*fa70*/  S2R R21, SR_TID.X ;  /* 0x0000000000157919 */ /* 0x000e220000002100 */
[----:B------:R-:W-:Y:S02]  /*fa80*/  ULDC UR4, c[0x0][0x2f4] ;  /* 0x0000bd0000047ab9 */ /* 0x000fe40000000800 */
[----:B------:R-:W-:-:S05]  /*fa90*/  @P0 IADD3.X R25, R25, UR5, RZ, P1, !PT ;  /* 0x0000000519190c10 */ /* 0x000fca0008ffe4ff */
[----:B------:R-:W3:Y:S01]  /*faa0*/  @P0 LDG.E R31, desc[UR36][R24.64] ;  /* 0x00000024181f0981 */ /* 0x000ee2000c1e1900 */
[----:B-1----:R-:W-:Y:S02]  /*fab0*/  ISETP.NE.AND P2, PT, R6, 0x1, PT ;  /* 0x000000010600780c */ /* 0x002fe40003f45270 */
[----:B----4-:R-:W-:-:S04]  /*fac0*/  LOP3.LUT R20, R20, 0x7f, RZ, 0xc0, !PT ;  /* 0x0000007f14147812 */ /* 0x010fc800078ec0ff */
[----:B------:R-:W-:-:S07]  /*fad0*/  SHF.R.U32.HI R0, RZ, 0x3, R20 ;  /* 0x00000003ff007819 */ /* 0x000fce0000011614 */
[----:B0-----:R-:W0:Y:S01]  /*fae0*/  @P2 LDC R4, c[0x0][0x434] ;  /* 0x00010d00ff042b82 */ /* 0x001e220000000800 */
[----:B------:R-:W-:-:S05]  /*faf0*/  IMAD.SHL.U32 R20, R21, 0x10, RZ ;  /* 0x0000001015147824 */ /* 0x000fca00078e00ff */
[----:B------:R-:W-:Y:S02]  /*fb00*/  LOP3.LUT R20, R0, 0x70, R20, 0xf8, !PT ;  /* 0x0000007000147812 */ /* 0x000fe400078ef814 */
[----:B------:R-:W1:Y:S01]  /*fb10*/  @P2 LDC R0, c[0x0][0x438] ;  /* 0x00010e00ff002b82 */ /* 0x000e620000000800 */
[----:B------:R-:W-:Y:S02]  /*fb20*/  LOP3.LUT R23, R23, 0xffffffbf, RZ, 0xc0, !PT ;  /* 0xffffffbf17177812 */ /* 0x000fe400078ec0ff */
[----:B------:R-:W-:Y:S02]  /*fb30*/  LOP3.LUT R8, R33, 0x40, RZ, 0xfc, !PT ;  /* 0x0000004021087812 */ /* 0x000fe400078efcff */
[----:B------:R-:W-:-:S04]  /*fb40*/  @P2 LOP3.LUT R23, R23, 0x40, RZ, 0xfc, !PT ;  /* 0x0000004017172812 */ /* 0x000fc800078efcff */
[----:B------:R-:W-:Y:S01]  /*fb50*/  LOP3.LUT R23, R23, 0xffffffef, RZ, 0xc0, !PT ;  /* 0xffffffef17177812 */ /* 0x000fe200078ec0ff */
[----:B------:R-:W-:Y:S01]  /*fb60*/  UMOV UR5, 0xffffffff ;  /* 0xffffffff00057882 */ /* 0x000fe20000000000 */
[----:B--2---:R-:W-:-:S04]  /*fb70*/  VIADD R26, R26, 0xffffffff ;  /* 0xffffffff1a1a7836 */ /* 0x004fc80000000000 */
[----:B------:R-:W-:-:S05]  /*fb80*/  IMAD R5, R26, 0x50, R20 ;  /* 0x000000501a057824 */ /* 0x000fca00078e0214 */
[----:B---3--:R-:W-:-:S04]  /*fb90*/  ISETP.GE.AND P0, PT, R5, R2, PT ;  /* 0x000000020500720c */ /* 0x008fc80003f06270 */
[----:B------:R-:W-:Y:S01]  /*fba0*/  ISETP.GT.U32.OR P0, PT, R20, 0x4f, P0 ;  /* 0x0000004f1400780c */ /* 0x000fe20000704470 */
[----:B------:R-:W-:-:S04]  /*fbb0*/  IMAD.IADD R5, R5, 0x1, R30 ;  /* 0x0000000105057824 */ /* 0x000fc800078e021e */
[----:B0-----:R-:W-:-:S08]  /*fbc0*/  @P2 IMAD.HI.U32 R7, R5, R4, RZ ;  /* 0x0000000405072227 */ /* 0x001fd000078e00ff */
[----:B------:R-:W0:Y:S01]  /*fbd0*/  @!P0 LDC.64 R2, c[0x0][0x428] ;  /* 0x00010a00ff028b82 */ /* 0x000e220000000a00 */
[----:B------:R-:W-:Y:S01]  /*fbe0*/  IMAD.MOV.U32 R4, RZ, RZ, R5 ;  /* 0x000000ffff047224 */ /* 0x000fe200078e0005 */
[----:B-1----:R-:W-:-:S04]  /*fbf0*/  @P2 SHF.R.U32.HI R4, RZ, R0, R7 ;  /* 0x00000000ff042219 */ /* 0x002fc80000011607 */
[----:B------:R-:W-:-:S05]  /*fc00*/  IADD3 R0, -R4, RZ, RZ ;  /* 0x000000ff04007210 */ /* 0x000fca0007ffe1ff */
[----:B------:R-:W-:Y:S01]  /*fc10*/  IMAD R0, R6, R0, R5 ;  /* 0x0000000006007224 */ /* 0x000fe200078e0205 */
[----:B------:R-:W-:Y:S02]  /*fc20*/  SHF.R.S32.HI R6, RZ, 0x1f, R31 ;  /* 0x0000001fff067819 */ /* 0x000fe4000001141f */
[----:B------:R-:W-:-:S03]  /*fc30*/  @!P0 SHF.R.S32.HI R5, RZ, 0x1f, R4 ;  /* 0x0000001fff058819 */ /* 0x000fc60000011404 */
[----:B------:R0:W-:Y:S02]  /*fc40*/  STL [R1+0x8], R6 ;  /* 0x0000080601007387 */ /* 0x0001e40000100800 */
[-C--:B0-----:R-:W-:Y:S02]  /*fc50*/  @!P0 IMAD R6, R6, R2.reuse, RZ ;  /* 0x0000000206068224 */ /* 0x081fe400078e02ff */
[----:B------:R-:W-:-:S04]  /*fc60*/  @!P0 IMAD.WIDE.U32 R4, R31, R2, R4 ;  /* 0x000000021f048225 */ /* 0x000fc800078e0004 */
[----:B------:R-:W-:Y:S02]  /*fc70*/  @!P0 IMAD R6, R31, R3, R6 ;  /* 0x000000031f068224 */ /* 0x000fe400078e0206 */
[----:B------:R-:W0:Y:S02]  /*fc80*/  @!P0 LDC.64 R2, c[0x0][0x418] ;  /* 0x00010600ff028b82 */ /* 0x000e240000000a00 */
[----:B------:R-:W-:Y:S01]  /*fc90*/  @!P0 IMAD.IADD R6, R5, 0x1, R6 ;  /* 0x0000000105068824 */ /* 0x000fe200078e0206 */
[----:B------:R-:W-:Y:S02]  /*fca0*/  ISETP.GE.AND P2, PT, R8, UR4, PT ;  /* 0x0000000408007c0c */ /* 0x000fe4000bf46270 */
[----:B0-----:R-:W-:-:S04]  /*fcb0*/  @!P0 LEA R2, P1, R4, R2, 0x2 ;  /* 0x0000000204028211 */ /* 0x001fc800078210ff */
[----:B------:R-:W-:Y:S01]  /*fcc0*/  @!P0 LEA.HI.X R3, R4, R3, R6, 0x2, P1 ;  /* 0x0000000304038211 */ /* 0x000fe200008f1406 */
[----:B------:R-:W-:-:S06]  /*fcd0*/  IMAD.MOV.U32 R4, RZ, RZ, RZ ;  /* 0x000000ffff047224 */ /* 0x000fcc00078e00ff */
[----:B------:R0:W5:Y:S01]  /*fce0*/  @!P0 LDG.E R4, desc[UR36][R2.64] ;  /* 0x0000002402048981 */ /* 0x000162000c1e1900 */
[----:B------:R-:W-:Y:S02]  /*fcf0*/  ISETP.GE.AND P0, PT, R33, UR4, PT ;  /* 0x0000000421007c0c */ /* 0x000fe4000bf06270 */
[----:B------:R-:W-:-:S11]  /*fd00*/  ISETP.GE.AND P1, PT, R37, UR4, PT ;  /* 0x0000000425007c0c */ /* 0x000fd6000bf26270 */
[----:B------:R-:W-:-:S04]  /*fd10*/  @P0 LOP3.LUT R23, R23, 0x10, RZ, 0xfc, !PT ;  /* 0x0000001017170812 */ /* 0x000fc800078efcff */
[----:B------:R-:W-:-:S04]  /*fd20*/  LOP3.LUT R23, R23, 0xfffffff7, RZ, 0xc0, !PT ;  /* 0xfffffff717177812 */ /* 0x000fc800078ec0ff */
[----:B------:R-:W-:Y:S02]  /*fd30*/  @P2 LOP3.LUT R23, R23, 0x8, RZ, 0xfc, !PT ;  /* 0x0000000817172812 */ /* 0x000fe400078efcff */
[----:B------:R-:W-:Y:S02]  /*fd40*/  ISETP.GE.AND P0, PT, R36, UR4, PT ;  /* 0x0000000424007c0c */ /* 0x000fe4000bf06270 */
[----:B------:R-:W-:-:S04]  /*fd50*/  LOP3.LUT R23, R23, 0xfffffffb, RZ, 0xc0, !PT ;  /* 0xfffffffb17177812 */ /* 0x000fc800078ec0ff */
[----:B------:R-:W-:-:S04]  /*fd60*/  @P1 LOP3.LUT R23, R23, 0x4, RZ, 0xfc, !PT ;  /* 0x0000000417171812 */ /* 0x000fc800078efcff */
[----:B------:R-:W-:Y:S01]  /*fd70*/  LOP3.LUT R23, R23, 0xfffffffd, RZ, 0xc0, !PT ;  /* 0xfffffffd17177812 */ /* 0x000fe200078ec0ff */
[----:B0-----:R-:W-:-:S03]  /*fd80*/  IMAD.U32 R2, RZ, RZ, UR38 ;  /* 0x00000026ff027e24 */ /* 0x001fc6000f8e00ff */
[----:B------:R-:W-:Y:S01]  /*fd90*/  @P0 LOP3.LUT R23, R23, 0x2, RZ, 0xfc, !PT ;  /* 0x0000000217170812 */ /* 0x000fe200078efcff */
[----:B------:R-:W-:Y:S06]  /*fda0*/  BRA.DIV UR5, `(.L_x_250) ;  /* 0x0000003e05c47947 */ /* 0x000fec000b800000 */
.L_x_320:
[----:B------:R-:W-:Y:S02]  /*fdb0*/  ISETP.NE.AND P0, PT, R2, 0x3, PT ;  /* 0x000000030200780c */ /* 0x000fe40003f05270 */
[----:B------:R-:W-:Y:S02]  /*fdc0*/  ISETP.GT.U32.AND P1, PT, R20, 0x4f, PT ;  /* 0x0000004f1400780c */ /* 0x000fe40003f24070 */
[----:B------:R-:W-:Y:S02]  /*fdd0*/  LOP3.LUT R23, R23, 0xffffffdf, RZ, 0xc0, !PT ;  /* 0xffffffdf17177812 */ /* 0x000fe400078ec0ff */
[----:B------:R-:W-:-:S07]  /*fde0*/  SHF.R.S32.HI R30, RZ, 0x1f, R18 ;  /* 0x0000001fff1e7819 */ /* 0x000fce0000011412 */
[----:B------:R-:W-:-:S04]  /*fdf0*/  @P0 LOP3.LUT R23, R23, 0x20, RZ, 0xfc, !PT ;  /* 0x0000002017170812 */ /* 0x000fc800078efcff */
[----:B------:R-:W-:-:S04]  /*fe00*/  LOP3.LUT R23, R23, 0xfffffffe, RZ, 0xc0, !PT ;  /* 0xfffffffe17177812 */ /* 0x000fc800078ec0ff */
[----:B------:R-:W-:Y:S01]  /*fe10*/  @P1 LOP3.LUT R23, R23, 0x1, RZ, 0xfc, !PT ;  /* 0x0000000117171812 */ /* 0x000fe200078efcff */
[----:B------:R-:W-:Y:S06]  /*fe20*/  @!P0 BRA `(.L_x_251) ;  /* 0x0000000000048947 */ /* 0x000fec0003800000 */
[----:B------:R-:W-:Y:S01]  /*fe30*/  BPT.TRAP 0x1 ;  /* 0x000000040000795c */ /* 0x000fe20000300000 */
.L_x_251:
        /* <DEDUP_REMOVED lines=12> */
[----:B------:R-:W-:-:S03]  /*ff00*/  ULDC.64 UR4, c[0x0][0x330] ;  /* 0x0000cc0000047ab9 */ /* 0x000fc60000000a00 */
[----:B------:R-:W-:Y:S02]  /*ff10*/  IMAD.IADD R3, R3, 0x1, R5 ;  /* 0x0000000103037824 */ /* 0x000fe400078e0205 */
[----:B------:R-:W-:Y:S02]  /*ff20*/  IMAD R5, R30, UR4, RZ ;  /* 0x000000041e057c24 */ /* 0x000fe4000f8e02ff */
[----:B------:R-:W-:-:S04]  /*ff30*/  IMAD.WIDE.U32 R2, R18, UR4, R2 ;  /* 0x0000000412027c25 */ /* 0x000fc8000f8e0002 */
[----:B------:R-:W-:Y:S01]  /*ff40*/  IMAD R5, R18, UR5, R5 ;  /* 0x0000000512057c24 */ /* 0x000fe2000f8e0205 */
[----:B------:R-:W-:Y:S02]  /*ff50*/  ULDC.64 UR4, c[0x0][0x318] ;  /* 0x0000c60000047ab9 */ /* 0x000fe40000000a00 */
[----:B------:R-:W-:Y:S02]  /*ff60*/  LEA R24, P0, R2, UR4, 0x1 ;  /* 0x0000000402187c11 */ /* 0x000fe4000f8008ff */
[----:B------:R-:W-:-:S04]  /*ff70*/  IADD3 R5, R3, R5, RZ ;  /* 0x0000000503057210 */ /* 0x000fc80007ffe0ff */
[----:B------:R-:W-:Y:S01]  /*ff80*/  LEA.HI.X R25, R2, UR5, R5, 0x1, P0 ;  /* 0x0000000502197c11 */ /* 0x000fe200080f0c05 */
[----:B------:R-:W-:Y:S01]  /*ff90*/  IMAD R5, R27, 0x8, R22 ;  /* 0x000000081b057824 */ /* 0x000fe200078e0216 */
[----:B------:R-:W-:-:S04]  /*ffa0*/  SHF.L.U32 R2, R28, 0x1f, RZ ;  /* 0x0000001f1c027819 */ /* 0x000fc800000006ff */
[----:B------:R-:W0:Y:S02]  /*ffb0*/  SYNCS.PHASECHK.TRANS64.TRYWAIT P0, [R5+URZ+0x38840], R2 ;  /* 0x03884002050075a7 */ /* 0x000e24000800017f */
[----:B0-----:R-:W-:Y:S05]  /*ffc0*/  @!P0 BRA `(.L_x_253) ;  /* 0x0000003c006c8947 */ /* 0x001fea0003800000 */
.L_x_321:
[----:B------:R-:W-:Y:S05]  /*ffd0*/  BSYNC B0 ;  /* 0x0000000000007941 */ /* 0x000fea0003800000 */
.L_x_252:
[----:B------:R-:W2:Y:S01]  /*ffe0*/  LDL R9, [R1] ;  /* 0x0000000001097983 */ /* 0x000ea20000100800 */
[----:B------:R-:W-:Y:S02]  /*fff0*/  ULDC.64 UR4, c[0x0][0x300] ;  /* 0x0000c00000047ab9 */ /* 0x000fe40000000a00 */
[----:B------:R-:W-:Y:S01]  /*10000*/  IMAD R6, R6, UR4, RZ ;  /* 0x0000000406067c24 */ /* 0x000fe2000f8e02ff */
[----:B------:R-:W1:Y:S01]  /*10010*/  S2R R8, SR_TID.X ;  /* 0x0000000000087919 */ /* 0x000e620000002100 */
[----:B0-----:R-:W-:-:S04]  /*10020*/  IMAD.WIDE.U32 R2, R0, UR4, RZ ;  /* 0x0000000400027c25 */ /* 0x001fc8000f8e00ff */
[----:B------:R-:W-:Y:S01]  /*10030*/  IMAD R6, R0, UR5, R6 ;  /* 0x0000000500067c24 */ /* 0x000fe2000f8e0206 */
[----:B------:R-:W-:Y:S02]  /*10040*/  ULDC.64 UR4, c[0x0][0x310] ;  /* 0x0000c40000047ab9 */ /* 0x000fe40000000a00 */
[----:B------:R-:W-:Y:S02]  /*10050*/  IMAD R7, R7, UR4, RZ ;  /* 0x0000000407077c24 */ /* 0x000fe4000f8e02ff */
[----:B------:R-:W-:Y:S02]  /*10060*/  IMAD.IADD R3, R3, 0x1, R6 ;  /* 0x0000000103037824 */ /* 0x000fe400078e0206 */
[C---:B------:R-:W-:Y:S02]  /*10070*/  IMAD R7, R4.reuse, UR5, R7 ;  /* 0x0000000504077c24 */ /* 0x040fe4000f8e0207 */
[----:B------:R-:W-:Y:S01]  /*10080*/  IMAD.WIDE.U32 R2, R4, UR4, R2 ;  /* 0x0000000404027c25 */ /* 0x000fe2000f8e0002 */
[----:B------:R-:W-:-:S03]  /*10090*/  ULDC.64 UR4, c[0x0][0x308] ;  /* 0x0000c20000047ab9 */ /* 0x000fc60000000a00 */
[----:B------:R-:W-:Y:S02]  /*100a0*/  IMAD.IADD R3, R3, 0x1, R7 ;  /* 0x0000000103037824 */ /* 0x000fe400078e0207 */
[----:B------:R-:W-:Y:S02]  /*100b0*/  IMAD R0, R30, UR4, RZ ;  /* 0x000000041e007c24 */ /* 0x000fe4000f8e02ff */
[----:B------:R-:W-:-:S04]  /*100c0*/  IMAD.WIDE.U32 R2, R18, UR4, R2 ;  /* 0x0000000412027c25 */ /* 0x000fc8000f8e0002 */
[----:B------:R-:W-:Y:S01]  /*100d0*/  IMAD R0, R18, UR5, R0 ;  /* 0x0000000512007c24 */ /* 0x000fe2000f8e0200 */
[----:B------:R-:W-:Y:S01]  /*100e0*/  ULDC.64 UR4, c[0x0][0x2e8] ;  /* 0x0000ba0000047ab9 */ /* 0x000fe20000000a00 */
[----:B------:R-:W-:Y:S02]  /*100f0*/  IMAD R7, R27, 0x5000, R32 ;  /* 0x000050001b077824 */ /* 0x000fe400078e0220 */
[----:B------:R-:W-:Y:S01]  /*10100*/  IMAD.IADD R6, R3, 0x1, R0 ;  /* 0x0000000103067824 */ /* 0x000fe200078e0200 */
[----:B------:R-:W-:Y:S01]  /*10110*/  LEA R0, P0, R2, UR4, 0x1 ;  /* 0x0000000402007c11 */ /* 0x000fe2000f8008ff */
[----:B------:R-:W-:Y:S01]  /*10120*/  UMOV UR4, 0xffffffff ;  /* 0xffffffff00047882 */ /* 0x000fe20000000000 */
[----:B-1----:R-:W-:Y:S02]  /*10130*/  LOP3.LUT R8, R8, 0x7f, RZ, 0xc0, !PT ;  /* 0x0000007f08087812 */ /* 0x002fe400078ec0ff */
[----:B------:R-:W-:Y:S02]  /*10140*/  LEA.HI.X R6, R2, UR5, R6, 0x1, P0 ;  /* 0x0000000502067c11 */ /* 0x000fe400080f0c06 */
[----:B------:R-:W-:Y:S01]  /*10150*/  SHF.R.U32.HI R8, RZ, 0x3, R8 ;  /* 0x00000003ff087819 */ /* 0x000fe20000011608 */
[----:B--2---:R-:W-:-:S04]  /*10160*/  IMAD R4, R26, -0x50, R9 ;  /* 0xffffffb01a047824 */ /* 0x004fc800078e0209 */
[----:B------:R-:W-:-:S05]  /*10170*/  IMAD.IADD R4, R4, 0x1, -R8 ;  /* 0x0000000104047824 */ /* 0x000fca00078e0a08 */
[----:B------:R-:W-:Y:S01]  /*10180*/  ISETP.GE.AND P0, PT, R4, 0x1, PT ;  /* 0x000000010400780c */ /* 0x000fe20003f06270 */
[----:B------:R-:W-:-:S12]  /*10190*/  BRA.DIV UR4, `(.L_x_254) ;  /* 0x0000003e040c7947 */ /* 0x000fd8000b800000 */
[----:B------:R-:W0:Y:S01]  /*101a0*/  SHFL.IDX PT, R3, R0, RZ, 0x181f ;  /* 0x00181fff00037589 */ /* 0x000e2200000e0000 */
[----:B------:R-:W-:Y:S01]  /*101b0*/  LOP3.LUT P5, RZ, R23, 0x10, RZ, 0xc0, !PT ;  /* 0x0000001017ff7812 */ /* 0x000fe200078ac0ff */
[----:B------:R-:W-:Y:S01]  /*101c0*/  @P0 IMAD R9, R7, 0x2, R22 ;  /* 0x0000000207090824 */ /* 0x000fe200078e0216 */
[C---:B------:R-:W-:Y:S01]  /*101d0*/  LOP3.LUT P4, RZ, R23.reuse, 0x8, RZ, 0xc0, !PT ;  /* 0x0000000817ff7812 */ /* 0x040fe2000788c0ff */
[----:B------:R-:W1:Y:S01]  /*101e0*/  SHFL.IDX PT, R2, R6, RZ, 0x181f ;  /* 0x00181fff06027589 */ /* 0x000e6200000e0000 */
[C---:B------:R-:W-:Y:S02]  /*101f0*/  LOP3.LUT P3, RZ, R23.reuse, 0x4, RZ, 0xc0, !PT ;  /* 0x0000000417ff7812 */ /* 0x040fe4000786c0ff */
[----:B------:R-:W-:Y:S01]  /*10200*/  LOP3.LUT P2, RZ, R23, 0x2, RZ, 0xc0, !PT ;  /* 0x0000000217ff7812 */ /* 0x000fe2000784c0ff */
[----:B------:R-:W-:Y:S01]  /*10210*/  SHFL.IDX PT, R8, R6, 0x1, 0x181f ;  /* 0x00381f0006087f89 */ /* 0x000fe200000e0000 */
[----:B0-----:R-:W-:-:S04]  /*10220*/  @P0 LEA R3, P1, R33, R3, 0x1 ;  /* 0x0000000321030211 */ /* 0x001fc800078208ff */
[----:B-1----:R-:W-:-:S04]  /*10230*/  @P0 IADD3.X R2, RZ, R2, RZ, P1, !PT ;  /* 0x00000002ff020210 */ /* 0x002fc80000ffe4ff */
[----:B------:R-:W-:-:S04]  /*10240*/  @P0 LOP3.LUT R3, R3, R2, RZ, 0x3c, !PT ;  /* 0x0000000203030212 */ /* 0x000fc800078e3cff */
[----:B------:R-:W-:-:S04]  /*10250*/  @P0 LOP3.LUT R2, R3, R2, RZ, 0x3c, !PT ;  /* 0x0000000203020212 */ /* 0x000fc800078e3cff */
[----:B------:R-:W-:-:S05]  /*10260*/  @P0 LOP3.LUT R3, R3, R2, RZ, 0x3c, !PT ;  /* 0x0000000203030212 */ /* 0x000fca00078e3cff */
[----:B------:R-:W-:Y:S04]  /*10270*/  @P0 LDGSTS.E.BYPASS.LTC128B.128 [R9+0x24400], desc[UR36][R2.64], !P5 ;  /* 0x2440000002090fae */ /* 0x000fe8000e901d64 */
[----:B------:R-:W-:Y:S04]  /*10280*/  @P0 LDGSTS.E.BYPASS.LTC128B.128 [R9+0x26c00], desc[UR36][R2.64+0x80], !P4 ;  /* 0x26c0008002090fae */ /* 0x000fe8000e101d64 */
[----:B------:R-:W-:Y:S04]  /*10290*/  @P0 LDGSTS.E.BYPASS.LTC128B.128 [R9+0x29400], desc[UR36][R2.64+0x100], !P3 ;  /* 0x2940010002090fae */ /* 0x000fe8000d901d64 */
[----:B------:R0:W-:Y:S01]  /*102a0*/  @P0 LDGSTS.E.BYPASS.LTC128B.128 [R9+0x2bc00], desc[UR36][R2.64+0x180], !P2 ;  /* 0x2bc0018002090fae */ /* 0x0001e2000d101d64 */
[----:B------:R-:W-:-:S03]  /*102b0*/  ISETP.GE.AND P0, PT, R4, 0x11, PT ;  /* 0x000000110400780c */ /* 0x000fc60003f06270 */
[----:B0-----:R-:W0:Y:S10]  /*102c0*/  SHFL.IDX PT, R2, R0, 0x1, 0x181f ;  /* 0x00381f0000027f89 */ /* 0x001e3400000e0000 */
[----:B------:R-:W-:Y:S01]  /*102d0*/  @P0 IMAD R21, R7, 0x2, R22 ;  /* 0x0000000207150824 */ /* 0x000fe200078e0216 */
[----:B0-----:R-:W-:-:S05]  /*102e0*/  @P0 LEA R2, P1, R33, R2, 0x1 ;  /* 0x0000000221020211 */ /* 0x001fca00078208ff */
[----:B------:R-:W-:Y:S02]  /*102f0*/  @P0 IMAD.X R3, RZ, RZ, R8, P1 ;  /* 0x000000ffff030224 */ /* 0x000fe400008e0608 */
[----:B------:R-:W-:Y:S04]  /*10300*/  SHFL.IDX PT, R8, R6, 0x2, 0x181f ;  /* 0x00581f0006087f89 */ /* 0x000fe800000e0000 */
        /* <DEDUP_REMOVED lines=17> */
[----:B------:R-:W1:Y:S01]  /*10420*/  SHFL.IDX PT, R0, R0, 0x4, 0x181f ;  /* 0x00981f0000007f89 */ /* 0x000e6200000e0000 */
[----:B0-----:R-:W-:-:S04]  /*10430*/  @P0 LEA R2, P1, R33, R2, 0x1 ;  /* 0x0000000221020211 */ /* 0x001fc800078208ff */
[----:B------:R-:W-:Y:S02]  /*10440*/  @P0 IADD3.X R3, RZ, R8, RZ, P1, !PT ;  /* 0x00000008ff030210 */ /* 0x000fe40000ffe4ff */
[----:B------:R0:W2:Y:S04]  /*10450*/  SHFL.IDX PT, R8, R6, 0x4, 0x181f ;  /* 0x00981f0006087f89 */ /* 0x0000a800000e0000 */
[----:B------:R0:W-:Y:S04]  /*10460*/  @P0 LDGSTS.E.BYPASS.LTC128B.128 [R21+0x25c00], desc[UR36][R2.64], !P5 ;  /* 0x25c0000002150fae */ /* 0x0001e8000e901d64 */
[----:B------:R0:W-:Y:S04]  /*10470*/  @P0 LDGSTS.E.BYPASS.LTC128B.128 [R21+0x28400], desc[UR36][R2.64+0x80], !P4 ;  /* 0x2840008002150fae */ /* 0x0001e8000e101d64 */
[----:B------:R0:W-:Y:S04]  /*10480*/  @P0 LDGSTS.E.BYPASS.LTC128B.128 [R21+0x2ac00], desc[UR36][R2.64+0x100], !P3 ;  /* 0x2ac0010002150fae */ /* 0x0001e8000d901d64 */
[----:B-1----:R0:W-:Y:S02]  /*10490*/  @P0 LDGSTS.E.BYPASS.LTC128B.128 [R21+0x2d400], desc[UR36][R2.64+0x180], !P2 ;  /* 0x2d40018002150fae */ /* 0x0021e4000d101d64 */
.L_x_333:
[----:B------:R-:W-:Y:S01]  /*104a0*/  ISETP.GE.AND P0, PT, R4, 0x41, PT ;  /* 0x000000410400780c */ /* 0x000fe20003f06270 */
[----:B------:R-:W-:-:S12]  /*104b0*/  BSSY B0, `(.L_x_255) ;  /* 0x0000010000007945 */ /* 0x000fd80003800000 */
[----:B------:R-:W-:Y:S05]  /*104c0*/  @!P0 BRA `(.L_x_256) ;  /* 0x0000000000388947 */ /* 0x000fea0003800000 */
[----:B------:R-:W-:Y:S01]  /*104d0*/  LOP3.LUT P4, RZ, R23, 0x10, RZ, 0xc0, !PT ;  /* 0x0000001017ff7812 */ /* 0x000fe2000788c0ff */
[----:B------:R-:W-:Y:S01]  /*104e0*/  IMAD R7, R7, 0x2, R22 ;  /* 0x0000000207077824 */ /* 0x000fe200078e0216 */
[C---:B------:R-:W-:Y:S02]  /*104f0*/  LOP3.LUT P3, RZ, R23.reuse, 0x8, RZ, 0xc0, !PT ;  /* 0x0000000817ff7812 */ /* 0x040fe4000786c0ff */
[C---:B------:R-:W-:Y:S02]  /*10500*/  LOP3.LUT P2, RZ, R23.reuse, 0x4, RZ, 0xc0, !PT ;  /* 0x0000000417ff7812 */ /* 0x040fe4000784c0ff */
[----:B------:R-:W-:Y:S02]  /*10510*/  LOP3.LUT P1, RZ, R23, 0x2, RZ, 0xc0, !PT ;  /* 0x0000000217ff7812 */ /* 0x000fe4000782c0ff */
[----:B0-----:R-:W-:-:S05]  /*10520*/  LEA R2, P0, R33, R0, 0x1 ;  /* 0x0000000021027211 */ /* 0x001fca00078008ff */
        /* <DEDUP_REMOVED lines=8> */
.L_x_256:
[----:B------:R-:W-:Y:S05]  /*105b0*/  BSYNC B0 ;  /* 0x0000000000007941 */ /* 0x000fea0003800000 */
.L_x_255:
[----:B------:R-:W-:Y:S01]  /*105c0*/  NOP ;  /* 0x0000000000007918 */ /* 0x000fe20000000000 */
[----:B------:R-:W-:-:S13]  /*105d0*/  PLOP3.LUT P0, PT, PT, PT, PT, 0x80, 0x0 ;  /* 0x000000000000781c */ /* 0x000fda0003f0f070 */
.L_x_257:
        /* <DEDUP_REMOVED lines=10> */
.L_x_258:
[----:B------:R3:W5:Y:S01]  /*10680*/  LDL.LU R0, [R1+0xc] ;  /* 0x00000c0001007983 */ /* 0x0007620000300800 */
[----:B------:R-:W-:Y:S01]  /*10690*/  LOP3.LUT P0, RZ, R23, 0x80, RZ, 0xc0, !PT ;  /* 0x0000008017ff7812 */ /* 0x000fe2000780c0ff */
[----:B------:R3:W-:-:S12]  /*106a0*/  SYNCS.ARRIVE.TRANS64.A1T0 RZ, [R5+URZ+0x38830], RZ ;  /* 0x038830ff05ff79a7 */ /* 0x0007d8000810003f */
[----:B------:R-:W-:Y:S05]  /*106b0*/  WARPSYNC.ALL ;  /* 0x0000000000007948 */ /* 0x000fea0003800000 */
[----:B------:R-:W-:Y:S01]  /*106c0*/  ULDC.64 UR4, c[0x0][0x298] ;  /* 0x0000a60000047ab9 */ /* 0x000fe20000000a00 */
[----:B01----:R-:W-:Y:S01]  /*106d0*/  VIADD R2, R22, 0x14400 ;  /* 0x0001440016027836 */ /* 0x003fe20000000000 */
[----:B------:R-:W-:Y:S01]  /*106e0*/  SEL R29, R29, RZ, !P0 ;  /* 0x000000ff1d1d7207 */ /* 0x000fe20004000000 */
[----:B------:R-:W-:Y:S01]  /*106f0*/  IMAD.WIDE.U32 R6, R35, UR4, RZ ;  /* 0x0000000423067c25 */ /* 0x000fe2000f8e00ff */
[----:B------:R-:W-:Y:S01]  /*10700*/  BSSY B6, `(.L_x_259) ;  /* 0x000001b000067945 */ /* 0x000fe20003800000 */
[----:B------:R-:W-:Y:S01]  /*10710*/  BAR.SYNC.DEFER_BLOCKING 0x8, 0x180 ;  /* 0x0206000000007b1d */ /* 0x000fe20000010000 */
[----:B-----5:R-:W-:-:S02]  /*10720*/  SEL R0, R0, RZ, !P0 ;  /* 0x000000ff00007207 */ /* 0x020fc40004000000 */
[----:B------:R-:W-:-:S03]  /*10730*/  LOP3.LUT P0, RZ, R2, 0x3ff, RZ, 0xc0, !PT ;  /* 0x000003ff02ff7812 */ /* 0x000fc6000780c0ff */
[----:B------:R0:W-:Y:S04]  /*10740*/  STL [R1+0xc], R0 ;  /* 0x00000c0001007387 */ /* 0x0001e80000100800 */
[----:B------:R1:W-:Y:S01]  /*10750*/  STL.64 [R1+0x10], R6 ;  /* 0x0000100601007387 */ /* 0x0003e20000100a00 */
[----:B0-----:R-:W-:-:S05]  /*10760*/  SHF.R.S32.HI R0, RZ, 0x1f, R35 ;  /* 0x0000001fff007819 */ /* 0x001fca0000011423 */
[----:B------:R-:W-:-:S04]  /*10770*/  IMAD R0, R0, UR4, RZ ;  /* 0x0000000400007c24 */ /* 0x000fc8000f8e02ff */
[----:B------:R-:W-:-:S04]  /*10780*/  IMAD R0, R35, UR5, R0 ;  /* 0x0000000523007c24 */ /* 0x000fc8000f8e0200 */
[----:B------:R-:W-:Y:S01]  /*10790*/  IMAD.IADD R35, R7, 0x1, R0 ;  /* 0x0000000107237824 */ /* 0x000fe200078e0200 */
[----:B-1----:R-:W-:Y:S06]  /*107a0*/  @!P0 BRA `(.L_x_260) ;  /* 0x0000000000408947 */ /* 0x002fec0003800000 */
[----:B------:R-:W-:Y:S01]  /*107b0*/  MOV R2, 0x0 ;  /* 0x0000000000027802 */ /* 0x000fe20000000f00 */
[----:B------:R-:W-:Y:S01]  /*107c0*/  ULDC.64 UR6, c[0x4][0x138] ;  /* 0x01004e0000067ab9 */ /* 0x000fe20000000a00 */
[----:B------:R-:W-:Y:S01]  /*107d0*/  ULDC.64 UR8, c[0x4][0x140] ;  /* 0x0100500000087ab9 */ /* 0x000fe20000000a00 */
[----:B------:R-:W-:Y:S01]  /*107e0*/  ULDC.64 UR4, c[0x4][0xb0] ;  /* 0x01002c0000047ab9 */ /* 0x000fe20000000a00 */
[----:B------:R-:W-:Y:S01]  /*107f0*/  MOV R4, UR6 ;  /* 0x0000000600047c02 */ /* 0x000fe20008000f00 */
[----:B---3--:R-:W-:Y:S01]  /*10800*/  IMAD.U32 R5, RZ, RZ, UR7 ;  /* 0x00000007ff057e24 */ /* 0x008fe2000f8e00ff */
[----:B------:R-:W0:Y:S01]  /*10810*/  LDC.64 R2, c[0x4][R2] ;  /* 0x0100000002027b82 */ /* 0x000e220000000a00 */
[----:B------:R-:W-:Y:S01]  /*10820*/  IMAD.U32 R6, RZ, RZ, UR8 ;  /* 0x00000008ff067e24 */ /* 0x000fe2000f8e00ff */
[----:B--2---:R-:W-:Y:S01]  /*10830*/  MOV R8, 0x70 ;  /* 0x0000007000087802 */ /* 0x004fe20000000f00 */
[----:B------:R-:W-:Y:S02]  /*10840*/  IMAD.U32 R7, RZ, RZ, UR9 ;  /* 0x00000009ff077e24 */ /* 0x000fe4000f8e00ff */
[----:B------:R-:W-:-:S02]  /*10850*/  IMAD.U32 R10, RZ, RZ, UR4 ;  /* 0x00000004ff0a7e24 */ /* 0x000fc4000f8e00ff */
[----:B------:R-:W-:Y:S02]  /*10860*/  IMAD.U32 R11, RZ, RZ, UR5 ;  /* 0x00000005ff0b7e24 */ /* 0x000fe4000f8e00ff */
[----:B------:R-:W-:Y:S02]  /*10870*/  IMAD.MOV.U32 R12, RZ, RZ, 0x1 ;  /* 0x00000001ff0c7424 */ /* 0x000fe400078e00ff */
[----:B------:R-:W-:-:S07]  /*10880*/  IMAD.MOV.U32 R13, RZ, RZ, RZ ;  /* 0x000000ffff0d7224 */ /* 0x000fce00078e00ff */
[----:B------:R-:W-:-:S07]  /*10890*/  LEPC R20, `(.L_x_260) ;  /* 0x000000001014794e */ /* 0x000fce0000000000 */
[----:B0-----:R-:W-:Y:S05]  /*108a0*/  CALL.ABS.NOINC R2 ;  /* 0x0000000002007343 */ /* 0x001fea0003c00000 */
.L_x_260:
[----:B------:R-:W-:Y:S05]  /*108b0*/  BSYNC B6 ;  /* 0x0000000000067941 */ /* 0x000fea0003800000 */
.L_x_259:
[----:B------:R-:W4:Y:S01]  /*108c0*/  LDL.LU R20, [R1+0xc] ;  /* 0x00000c0001147983 */ /* 0x000f220000300800 */
[----:B------:R-:W0:Y:S01]  /*108d0*/  LDC R6, c[0x0][0x448] ;  /* 0x00011200ff067b82 */ /* 0x000e220000000800 */
[----:B------:R-:W-:Y:S02]  /*108e0*/  ULDC.64 UR4, c[0x0][0x2d8] ;  /* 0x0000b60000047ab9 */ /* 0x000fe40000000a00 */
[----:B------:R-:W2:Y:S01]  /*108f0*/  LDL.LU.64 R2, [R1+0x10] ;  /* 0x0000100001027983 */ /* 0x000ea20000300a00 */
[----:B------:R-:W-:-:S03]  /*10900*/  IMAD R0, R30, UR4, RZ ;  /* 0x000000041e007c24 */ /* 0x000fc6000f8e02ff */
[----:B------:R1:W5:Y:S01]  /*10910*/  LDL R10, [R1+0x18] ;  /* 0x00001800010a7983 */ /* 0x0003620000100800 */
[----:B---3--:R-:W-:Y:S01]  /*10920*/  IMAD R5, R18, UR5, R0 ;  /* 0x0000000512057c24 */ /* 0x008fe2000f8e0200 */
[----:B0-----:R-:W-:-:S13]  /*10930*/  ISETP.NE.AND P0, PT, R6, 0x1, PT ;  /* 0x000000010600780c */ /* 0x001fda0003f05270 */
[----:B------:R-:W0:Y:S01]  /*10940*/  @P0 LDC R4, c[0x0][0x450] ;  /* 0x00011400ff040b82 */ /* 0x000e220000000800 */
[----:B------:R-:W-:Y:S01]  /*10950*/  LOP3.LUT R9, R33, 0x40, RZ, 0xfc, !PT ;  /* 0x0000004021097812 */ /* 0x000fe200078efcff */
[----:B----4-:R-:W-:Y:S02]  /*10960*/  IMAD.MOV.U32 R21, RZ, RZ, R20 ;  /* 0x000000ffff157224 */ /* 0x010fe400078e0014 */
[----:B------:R-:W3:Y:S01]  /*10970*/  S2R R20, SR_TID.X ;  /* 0x0000000000147919 */ /* 0x000ee20000002100 */
[----:B--2---:R-:W-:Y:S02]  /*10980*/  IMAD.MOV.U32 R3, RZ, RZ, R35 ;  /* 0x000000ffff037224 */ /* 0x004fe400078e0023 */
[----:B------:R-:W-:Y:S01]  /*10990*/  IMAD.WIDE.U32 R2, R18, UR4, R2 ;  /* 0x0000000412027c25 */ /* 0x000fe2000f8e0002 */
[----:B------:R-:W-:-:S03]  /*109a0*/  ULDC.64 UR4, c[0x0][0x2e0] ;  /* 0x0000b80000047ab9 */ /* 0x000fc60000000a00 */
[----:B------:R-:W-:Y:S02]  /*109b0*/  IMAD.IADD R3, R3, 0x1, R5 ;  /* 0x0000000103037824 */ /* 0x000fe400078e0205 */
[----:B------:R-:W2:Y:S01]  /*109c0*/  @P0 LDC R5, c[0x0][0x44c] ;  /* 0x00011300ff050b82 */ /* 0x000ea20000000800 */
[----:B------:R-:W-:Y:S02]  /*109d0*/  IMAD R0, R21, UR4, RZ ;  /* 0x0000000415007c24 */ /* 0x000fe4000f8e02ff */
[----:B------:R-:W-:-:S04]  /*109e0*/  IMAD.WIDE.U32 R2, R29, UR4, R2 ;  /* 0x000000041d027c25 */ /* 0x000fc8000f8e0002 */
[----:B------:R-:W-:Y:S01]  /*109f0*/  IMAD R0, R29, UR5, R0 ;  /* 0x000000051d007c24 */ /* 0x000fe2000f8e0200 */
[----:B------:R-:W-:-:S04]  /*10a00*/  ULDC.64 UR4, c[0x0][0x2d0] ;  /* 0x0000b40000047ab9 */ /* 0x000fc80000000a00 */
[----:B------:R-:W-:Y:S01]  /*10a10*/  IADD3 R3, R3, R0, RZ ;  /* 0x0000000003037210 */ /* 0x000fe20007ffe0ff */
[----:B------:R-:W-:Y:S01]  /*10a20*/  IMAD.SHL.U32 R0, R17, 0x80, RZ ;  /* 0x0000008011007824 */ /* 0x000fe200078e00ff */
[C---:B---3--:R-:W-:Y:S01]  /*10a30*/  LOP3.LUT R21, R20.reuse, 0x7f, RZ, 0xc0, !PT ;  /* 0x0000007f14157812 */ /* 0x048fe200078ec0ff */
[----:B------:R-:W-:-:S03]  /*10a40*/  IMAD.SHL.U32 R20, R20, 0x10, RZ ;  /* 0x0000001014147824 */ /* 0x000fc600078e00ff */
[----:B------:R-:W-:-:S04]  /*10a50*/  SHF.R.U32.HI R21, RZ, 0x3, R21 ;  /* 0x00000003ff157819 */ /* 0x000fc80000011615 */
[----:B------:R-:W-:-:S04]  /*10a60*/  LOP3.LUT R20, R21, 0x70, R20, 0xf8, !PT ;  /* 0x0000007015147812 */ /* 0x000fc800078ef814 */
[----:B------:R-:W-:-:S05]  /*10a70*/  LOP3.LUT R7, R20, R0, RZ, 0xfc, !PT ;  /* 0x0000000014077212 */ /* 0x000fca00078efcff */
[----:B--2---:R-:W-:-:S04]  /*10a80*/  @P0 IMAD.HI.U32 R8, R7, R5, RZ ;  /* 0x0000000507080227 */ /* 0x004fc800078e00ff */
[----:B------:R-:W-:Y:S01]  /*10a90*/  IMAD.MOV.U32 R5, RZ, RZ, R7 ;  /* 0x000000ffff057224 */ /* 0x000fe200078e0007 */
[----:B0-----:R-:W-:Y:S01]  /*10aa0*/  @P0 SHF.R.U32.HI R5, RZ, R4, R8 ;  /* 0x00000004ff050219 */ /* 0x001fe20000011608 */
[----:B------:R-:W0:Y:S04]  /*10ab0*/  S2R R20, SR_TID.X ;  /* 0x0000000000147919 */ /* 0x000e280000002100 */
[----:B------:R-:W-:-:S04]  /*10ac0*/  IMAD.MOV R4, RZ, RZ, -R5 ;  /* 0x000000ffff047224 */ /* 0x000fc800078e0a05 */
[----:B------:R-:W-:Y:S01]  /*10ad0*/  IMAD R4, R6, R4, R7 ;  /* 0x0000000406047224 */ /* 0x000fe200078e0207 */
[----:B------:R-:W-:Y:S01]  /*10ae0*/  SHF.R.S32.HI R7, RZ, 0x1f, R5 ;  /* 0x0000001fff077819 */ /* 0x000fe20000011405 */
[----:B------:R-:W-:-:S04]  /*10af0*/  IMAD.WIDE.U32 R2, R5, UR4, R2 ;  /* 0x0000000405027c25 */ /* 0x000fc8000f8e0002 */
[----:B------:R-:W-:-:S04]  /*10b00*/  IMAD R7, R7, UR4, RZ ;  /* 0x0000000407077c24 */ /* 0x000fc8000f8e02ff */
[----:B------:R-:W-:Y:S01]  /*10b10*/  IMAD R7, R5, UR5, R7 ;  /* 0x0000000505077c24 */ /* 0x000fe2000f8e0207 */
[----:B------:R-:W-:Y:S01]  /*10b20*/  SHF.R.S32.HI R5, RZ, 0x1f, R4 ;  /* 0x0000001fff057819 */ /* 0x000fe20000011404 */
[----:B------:R-:W-:Y:S02]  /*10b30*/  ULDC.64 UR4, c[0x0][0x2c8] ;  /* 0x0000b20000047ab9 */ /* 0x000fe40000000a00 */
[----:B------:R-:W-:Y:S02]  /*10b40*/  IMAD.IADD R3, R3, 0x1, R7 ;  /* 0x0000000103037824 */ /* 0x000fe400078e0207 */
[----:B------:R-:W-:Y:S02]  /*10b50*/  IMAD R5, R5, UR4, RZ ;  /* 0x0000000405057c24 */ /* 0x000fe4000f8e02ff */
[----:B------:R-:W-:-:S04]  /*10b60*/  IMAD.WIDE.U32 R2, R4, UR4, R2 ;  /* 0x0000000404027c25 */ /* 0x000fc8000f8e0002 */
[----:B------:R-:W-:Y:S01]  /*10b70*/  IMAD R5, R4, UR5, R5 ;  /* 0x0000000504057c24 */ /* 0x000fe2000f8e0205 */
[----:B------:R-:W-:-:S04]  /*10b80*/  ULDC.64 UR4, c[0x0][0x280] ;  /* 0x0000a00000047ab9 */ /* 0x000fc80000000a00 */
[----:B------:R-:W-:Y:S02]  /*10b90*/  IADD3 R3, R3, R5, RZ ;  /* 0x0000000503037210 */ /* 0x000fe40007ffe0ff */
[----:B------:R-:W-:Y:S01]  /*10ba0*/  LEA R5, P0, R2, UR4, 0x1 ;  /* 0x0000000402057c11 */ /* 0x000fe2000f8008ff */
[----:B------:R-:W-:Y:S01]  /*10bb0*/  ULDC UR4, c[0x0][0x2b8] ;  /* 0x0000ae0000047ab9 */ /* 0x000fe20000000800 */
[----:B0-----:R-:W-:Y:S02]  /*10bc0*/  LOP3.LUT R20, R20, 0x7f, RZ, 0xc0, !PT ;  /* 0x0000007f14147812 */ /* 0x001fe400078ec0ff */
[----:B------:R-:W-:Y:S01]  /*10bd0*/  LEA.HI.X R4, R2, UR5, R3, 0x1, P0 ;  /* 0x0000000502047c11 */ /* 0x000fe200080f0c03 */
[----:B------:R-:W-:Y:S01]  /*10be0*/  UMOV UR5, 0xffffffff ;  /* 0xffffffff00057882 */ /* 0x000fe20000000000 */
[----:B------:R-:W-:Y:S02]  /*10bf0*/  ISETP.GE.AND P4, PT, R33, UR4, PT ;  /* 0x0000000421007c0c */ /* 0x000fe4000bf86270 */
[----:B------:R-:W-:-:S02]  /*10c00*/  ISETP.GE.AND P3, PT, R9, UR4, PT ;  /* 0x0000000409007c0c */ /* 0x000fc4000bf66270 */
[----:B------:R-:W-:Y:S02]  /*10c10*/  ISETP.GE.AND P2, PT, R37, UR4, PT ;  /* 0x0000000425007c0c */ /* 0x000fe4000bf46270 */
[----:B------:R-:W-:Y:S02]  /*10c20*/  ISETP.GE.AND P1, PT, R36, UR4, PT ;  /* 0x0000000424007c0c */ /* 0x000fe4000bf26270 */
[----:B------:R-:W-:Y:S01]  /*10c30*/  SHF.R.U32.HI R9, RZ, 0x3, R20 ;  /* 0x00000003ff097819 */ /* 0x000fe20000011614 */
[----:B-1----:R-:W-:Y:S10]  /*10c40*/  BRA.DIV UR5, `(.L_x_261) ;  /* 0x0000003a05247947 */ /* 0x002ff4000b800000 */
[----:B------:R-:W0:Y:S01]  /*10c50*/  SHFL.IDX PT, R14, R5, RZ, 0x181f ;  /* 0x00181fff050e7589 */ /* 0x000e2200000e0000 */
[----:B-----5:R-:W-:Y:S02]  /*10c60*/  IMAD R6, R10, R6, RZ ;  /* 0x000000060a067224 */ /* 0x020fe400078e02ff */
[----:B------:R-:W-:Y:S01]  /*10c70*/  IMAD.IADD R0, R9, 0x1, R0 ;  /* 0x0000000109007824 */ /* 0x000fe200078e0200 */
[----:B------:R-:W1:Y:S03]  /*10c80*/  SHFL.IDX PT, R2, R4, RZ, 0x181f ;  /* 0x00181fff04027589 */ /* 0x000e6600000e0000 */
[C---:B------:R-:W-:Y:S01]  /*10c90*/  VIADD R7, R0.reuse, 0x10 ;  /* 0x0000001000077836 */ /* 0x040fe20000000000 */
[----:B------:R-:W-:-:S13]  /*10ca0*/  ISETP.GE.AND P0, PT, R0, R6, PT ;  /* 0x000000060000720c */ /* 0x000fda0003f06270 */
[----:B0-----:R-:W-:-:S05]  /*10cb0*/  @!P0 LEA R14, P5, R33, R14, 0x1 ;  /* 0x0000000e210e8211 */ /* 0x001fca00078a08ff */
[----:B-1----:R-:W-:Y:S02]  /*10cc0*/  @!P0 IMAD.X R3, RZ, RZ, R2, P5 ;  /* 0x000000ffff038224 */ /* 0x002fe400028e0602 */
[----:B------:R-:W-:Y:S02]  /*10cd0*/  @!P0 IMAD.MOV.U32 R2, RZ, RZ, R14 ;  /* 0x000000ffff028224 */ /* 0x000fe400078e000e */
[----:B------:R-:W0:Y:S04]  /*10ce0*/  SHFL.IDX PT, R14, R5, 0x1, 0x181f ;  /* 0x00381f00050e7f89 */ /* 0x000e2800000e0000 */
[----:B------:R-:W-:Y:S04]  /*10cf0*/  @!P0 LDGSTS.E.BYPASS.LTC128B.128 [R34+0x14400], desc[UR36][R2.64], !P4 ;  /* 0x1440000002228fae */ /* 0x000fe8000e101d64 */
[----:B------:R-:W-:Y:S04]  /*10d00*/  @!P0 LDGSTS.E.BYPASS.LTC128B.128 [R34+0x18400], desc[UR36][R2.64+0x80], !P3 ;  /* 0x1840008002228fae */ /* 0x000fe8000d901d64 */
[----:B------:R-:W-:Y:S04]  /*10d10*/  @!P0 LDGSTS.E.BYPASS.LTC128B.128 [R34+0x1c400], desc[UR36][R2.64+0x100], !P2 ;  /* 0x1c40010002228fae */ /* 0x000fe8000d101d64 */
[----:B------:R1:W-:Y:S01]  /*10d20*/  @!P0 LDGSTS.E.BYPASS.LTC128B.128 [R34+0x20400], desc[UR36][R2.64+0x180], !P1 ;  /* 0x2040018002228fae */ /* 0x0003e2000c901d64 */
[----:B------:R-:W-:-:S03]  /*10d30*/  ISETP.GE.AND P0, PT, R7, R6, PT ;  /* 0x000000060700720c */ /* 0x000fc60003f06270 */
[----:B-1----:R-:W1:Y:S10]  /*10d40*/  SHFL.IDX PT, R2, R4, 0x1, 0x181f ;  /* 0x00381f0004027f89 */ /* 0x002e7400000e0000 */
[----:B0-----:R-:W-:-:S05]  /*10d50*/  @!P0 LEA R14, P5, R33, R14, 0x1 ;  /* 0x0000000e210e8211 */ /* 0x001fca00078a08ff */
[----:B-1----:R-:W-:Y:S01]  /*10d60*/  @!P0 IMAD.X R7, RZ, RZ, R2, P5 ;  /* 0x000000ffff078224 */ /* 0x002fe200028e0602 */
[----:B------:R-:W-:Y:S02]  /*10d70*/  @!P0 MOV R2, R14 ;  /* 0x0000000e00028202 */ /* 0x000fe40000000f00 */
[----:B------:R-:W0:Y:S01]  /*10d80*/  SHFL.IDX PT, R14, R5, 0x2, 0x181f ;  /* 0x00581f00050e7f89 */ /* 0x000e2200000e0000 */
[----:B------:R-:W-:Y:S02]  /*10d90*/  @!P0 IMAD.MOV.U32 R3, RZ, RZ, R7 ;  /* 0x000000ffff038224 */ /* 0x000fe400078e0007 */
[----:B------:R-:W-:-:S03]  /*10da0*/  VIADD R7, R0, 0x20 ;  /* 0x0000002000077836 */ /* 0x000fc60000000000 */
[----:B------:R-:W-:Y:S04]  /*10db0*/  @!P0 LDGSTS.E.BYPASS.LTC128B.128 [R34+0x14c00], desc[UR36][R2.64], !P4 ;  /* 0x14c0000002228fae */ /* 0x000fe8000e101d64 */
[----:B------:R-:W-:Y:S04]  /*10dc0*/  @!P0 LDGSTS.E.BYPASS.LTC128B.128 [R34+0x18c00], desc[UR36][R2.64+0x80], !P3 ;  /* 0x18c0008002228fae */ /* 0x000fe8000d901d64 */
[----:B------:R-:W-:Y:S04]  /*10dd0*/  @!P0 LDGSTS.E.BYPASS.LTC128B.128 [R34+0x1cc00], desc[UR36][R2.64+0x100], !P2 ;  /* 0x1cc0010002228fae */ /* 0x000fe8000d101d64 */
[----:B------:R1:W-:Y:S01]  /*10de0*/  @!P0 LDGSTS.E.BYPASS.LTC128B.128 [R34+0x20c00], desc[UR36][R2.64+0x180], !P1 ;  /* 0x20c0018002228fae */ /* 0x0003e2000c901d64 */
[----:B------:R-:W-:-:S03]  /*10df0*/  ISETP.GE.AND P0, PT, R7, R6, PT ;  /* 0x000000060700720c */ /* 0x000fc60003f06270 */
[----:B-1----:R-:W1:Y:S10]  /*10e00*/  SHFL.IDX PT, R2, R4, 0x2, 0x181f ;  /* 0x00581f0004027f89 */ /* 0x002e7400000e0000 */
[----:B0-----:R-:W-:-:S05]  /*10e10*/  @!P0 LEA R14, P5, R33, R14, 0x1 ;  /* 0x0000000e210e8211 */ /* 0x001fca00078a08ff */
[----:B-1----:R-:W-:Y:S02]  /*10e20*/  @!P0 IMAD.X R7, RZ, RZ, R2, P5 ;  /* 0x000000ffff078224 */ /* 0x002fe400028e0602 */
[----:B------:R-:W-:Y:S02]  /*10e30*/  @!P0 IMAD.MOV.U32 R2, RZ, RZ, R14 ;  /* 0x000000ffff028224 */ /* 0x000fe400078e000e */
[----:B------:R-:W-:Y:S01]  /*10e40*/  @!P0 IMAD.MOV.U32 R3, RZ, RZ, R7 ;  /* 0x000000ffff038224 */ /* 0x000fe200078e0007 */
[----:B------:R-:W0:Y:S01]  /*10e50*/  SHFL.IDX PT, R14, R5, 0x3, 0x181f ;  /* 0x00781f00050e7f89 */ /* 0x000e2200000e0000 */
[----:B------:R-:W-:-:S03]  /*10e60*/  IADD3 R7, R0, 0x30, RZ ;  /* 0x0000003000077810 */ /* 0x000fc60007ffe0ff */
        /* <DEDUP_REMOVED lines=46> */
[----:B------:R0:W1:Y:S04]  /*11150*/  SHFL.IDX PT, R14, R5, 0x7, 0x181f ;  /* 0x00f81f00050e7f89 */ /* 0x00006800000e0000 */
[----:B------:R0:W-:Y:S04]  /*11160*/  @!P0 LDGSTS.E.BYPASS.LTC128B.128 [R34+0x17400], desc[UR36][R2.64], !P4 ;  /* 0x1740000002228fae */ /* 0x0001e8000e101d64 */
[----:B------:R0:W-:Y:S04]  /*11170*/  @!P0 LDGSTS.E.BYPASS.LTC128B.128 [R34+0x1b400], desc[UR36][R2.64+0x80], !P3 ;  /* 0x1b40008002228fae */ /* 0x0001e8000d901d64 */
[----:B------:R0:W-:Y:S04]  /*11180*/  @!P0 LDGSTS.E.BYPASS.LTC128B.128 [R34+0x1f400], desc[UR36][R2.64+0x100], !P2 ;  /* 0x1f40010002228fae */ /* 0x0001e8000d101d64 */
[----:B------:R0:W-:Y:S04]  /*11190*/  @!P0 LDGSTS.E.BYPASS.LTC128B.128 [R34+0x23400], desc[UR36][R2.64+0x180], !P1 ;  /* 0x2340018002228fae */ /* 0x0001e8000c901d64 */
[----:B------:R0:W2:Y:S02]  /*111a0*/  SHFL.IDX PT, R7, R4, 0x7, 0x181f ;  /* 0x00f81f0004077f89 */ /* 0x0000a400000e0000 */
.L_x_350:
[----:B0-----:R-:W-:Y:S01]  /*111b0*/  VIADD R3, R0, 0x70 ;  /* 0x0000007000037836 */ /* 0x001fe20000000000 */
[----:B------:R-:W-:Y:S04]  /*111c0*/  BSSY B0, `(.L_x_262) ;  /* 0x000000c000007945 */ /* 0x000fe80003800000 */
[----:B------:R-:W-:-:S13]  /*111d0*/  ISETP.GE.AND P0, PT, R3, R6, PT ;  /* 0x000000060300720c */ /* 0x000fda0003f06270 */
[----:B------:R-:W-:Y:S05]  /*111e0*/  @P0 BRA `(.L_x_263) ;  /* 0x0000000000240947 */ /* 0x000fea0003800000 */
[----:B-1----:R-:W-:-:S05]  /*111f0*/  LEA R2, P0, R33, R14, 0x1 ;  /* 0x0000000e21027211 */ /* 0x002fca00078008ff */
        /* <DEDUP_REMOVED lines=8> */
.L_x_263:
[----:B------:R-:W-:Y:S05]  /*11280*/  BSYNC B0 ;  /* 0x0000000000007941 */ /* 0x000fea0003800000 */
.L_x_262:
[----:B------:R-:W-:Y:S01]  /*11290*/  NOP ;  /* 0x0000000000007918 */ /* 0x000fe20000000000 */
[----:B------:R-:W-:-:S13]  /*112a0*/  PLOP3.LUT P0, PT, PT, PT, PT, 0x80, 0x0 ;  /* 0x000000000000781c */ /* 0x000fda0003f0f070 */
.L_x_264:
[----:B------:R-:W-:Y:S02]  /*112b0*/  PLOP3.LUT P1, PT, P1, P0, PT, 0xa2, 0x0 ;  /* 0x000000000000781c */ /* 0x000fe40000f21472 */
[----:B------:R-:W-:-:S08]  /*112c0*/  @P0 R2UR P1, UR4, R22 ;  /* 0x00000000160402ca */ /* 0x000fd00000020000 */
[----:B------:R-:W-:-:S05]  /*112d0*/  @P0 PLOP3.LUT P0, PT, P1, PT, PT, 0x80, 0x0 ;  /* 0x000000000000081c */ /* 0x000fca0000f0f070 */
[----:B------:R-:W-:Y:S01]  /*112e0*/  @!P1 SYNCS.ARRIVE.TRANS64.RED.A0T1 RZ, [UR4+0x38800], RZ ;  /* 0x038800ffffff99a7 */ /* 0x000fe20008200404 */
[----:B------:R-:W-:Y:S07]  /*112f0*/  @!P1 ARRIVES.LDGSTSBAR.64.TRANSCNT [UR4+0x38800] ;  /* 0x03880000ff0099b0 */ /* 0x000fee0008000a84 */
[----:B------:R-:W-:Y:S05]  /*11300*/  @P0 BRA.U.ANY `(.L_x_264) ;  /* 0xfffffffd00e80947 */ /* 0x000fea000393ffff */
[----:B0-----:R-:W3:Y:S02]  /*11310*/  LDL.LU R2, [R1+0x1c] ;  /* 0x00001c0001027983 */ /* 0x001ee40000300800 */
[----:B---3--:R-:W-:-:S04]  /*11320*/  IADD3 R2, R2, 0x1, RZ ;  /* 0x0000000102027810 */ /* 0x008fc80007ffe0ff */
[----:B------:R-:W-:Y:S01]  /*11330*/  LEA.HI R0, R2, R2, RZ, 0x1 ;  /* 0x0000000202007211 */ /* 0x000fe200078f08ff */
[----:B------:R0:W-:Y:S03]  /*11340*/  STL [R1+0x1c], R2 ;  /* 0x00001c0201007387 */ /* 0x0001e60000100800 */
[----:B------:R-:W-:-:S05]  /*11350*/  LOP3.LUT R0, R0, 0xfffffffe, RZ, 0xc0, !PT ;  /* 0xfffffffe00007812 */ /* 0x000fca00078ec0ff */
[----:B------:R-:W-:-:S05]  /*11360*/  IMAD.IADD R0, R2, 0x1, -R0 ;  /* 0x0000000102007824 */ /* 0x000fca00078e0a00 */
[----:B------:R-:W-:Y:S01]  /*11370*/  SHF.L.U32 R3, R0, 0x1f, RZ ;  /* 0x0000001f00037819 */ /* 0x000fe200000006ff */
[----:B------:R-:W-:Y:S01]  /*11380*/  NOP ;  /* 0x0000000000007918 */ /* 0x000fe20000000000 */
[----:B------:R0:W-:Y:S01]  /*11390*/  SYNCS.ARRIVE.TRANS64.A1T0 RZ, [R22+URZ+0x38800], RZ ;  /* 0x038800ff16ff79a7 */ /* 0x0001e2000810003f */
[----:B------:R-:W-:Y:S01]  /*113a0*/  BSSY B0, `(.L_x_265) ;  /* 0x0000003000007945 */ /* 0x000fe20003800000 */
[----:B------:R-:W3:Y:S03]  /*113b0*/  SYNCS.PHASECHK.TRANS64.TRYWAIT P0, [R22+URZ+0x38820], R3 ;  /* 0x03882003160075a7 */ /* 0x000ee6000800017f */
[----:B0--3--:R-:W-:Y:S05]  /*113c0*/  @!P0 BRA `(.L_x_266) ;  /* 0x0000003800fc8947 */ /* 0x009fea0003800000 */
.L_x_351:
[----:B------:R-:W-:Y:S05]  /*113d0*/  BSYNC B0 ;  /* 0x0000000000007941 */ /* 0x000fea0003800000 */
.L_x_265:
[----:B------:R-:W3:Y:S01]  /*113e0*/  LDL R0, [R1] ;  /* 0x0000000001007983 */ /* 0x000ee20000100800 */
[----:B------:R-:W-:Y:S01]  /*113f0*/  BSSY B0, `(.L_x_267) ;  /* 0x0000116000007945 */ /* 0x000fe20003800000 */
[----:B---3--:R-:W-:-:S13]  /*11400*/  ISETP.GE.AND P0, PT, R0, 0x51, PT ;  /* 0x000000510000780c */ /* 0x008fda0003f06270 */
[----:B------:R-:W-:Y:S05]  /*11410*/  @!P0 BRA `(.L_x_268) ;  /* 0x00000010004c8947 */ /* 0x000fea0003800000 */
[----:B------:R-:W3:Y:S01]  /*11420*/  LDL.LU R0, [R1+0x20] ;  /* 0x0000200001007983 */ /* 0x000ee20000300800 */
[C---:B------:R-:W-:Y:S01]  /*11430*/  LOP3.LUT R2, R33.reuse, 0x40, RZ, 0xfc, !PT ;  /* 0x0000004021027812 */ /* 0x040fe200078efcff */
[----:B------:R-:W-:Y:S01]  /*11440*/  ULDC UR4, c[0x0][0x2f4] ;  /* 0x0000bd0000047ab9 */ /* 0x000fe20000000800 */
[----:B------:R-:W-:Y:S01]  /*11450*/  IMAD.MOV.U32 R17, RZ, RZ, R28 ;  /* 0x000000ffff117224 */ /* 0x000fe200078e001c */
[----:B------:R-:W-:Y:S01]  /*11460*/  ISETP.GE.AND P4, PT, R33, UR4, PT ;  /* 0x0000000421007c0c */ /* 0x000fe2000bf86270 */
[----:B--2---:R-:W-:Y:S01]  /*11470*/  IMAD.MOV.U32 R7, RZ, RZ, R27 ;  /* 0x000000ffff077224 */ /* 0x004fe200078e001b */
[----:B------:R-:W-:Y:S01]  /*11480*/  ISETP.GE.AND P3, PT, R2, UR4, PT ;  /* 0x0000000402007c0c */ /* 0x000fe2000bf66270 */
[----:B------:R-:W-:Y:S01]  /*11490*/  IMAD.MOV.U32 R29, RZ, RZ, R26 ;  /* 0x000000ffff1d7224 */ /* 0x000fe200078e001a */
[----:B------:R-:W-:Y:S02]  /*114a0*/  ISETP.GE.AND P2, PT, R37, UR4, PT ;  /* 0x0000000425007c0c */ /* 0x000fe4000bf46270 */
[----:B------:R-:W-:Y:S01]  /*114b0*/  ISETP.GE.AND P1, PT, R36, UR4, PT ;  /* 0x0000000424007c0c */ /* 0x000fe2000bf26270 */
[----:B---3--:R-:W-:-:S12]  /*114c0*/  VIADD R0, R0, 0xfffffffe ;  /* 0xfffffffe00007836 */ /* 0x008fd80000000000 */
.L_x_281:
[----:B------:R-:W2:Y:S04]  /*114d0*/  LDL R6, [R1+0x4] ;  /* 0x0000040001067983 */ /* 0x000ea80000100800 */
[----:B------:R-:W3:Y:S01]  /*114e0*/  LDL R8, [R1+0x8] ;  /* 0x0000080001087983 */ /* 0x000ee20000100800 */
[----:B------:R-:W4:Y:S01]  /*114f0*/  S2R R2, SR_TID.X ;  /* 0x0000000000027919 */ /* 0x000f220000002100 */
[----:B------:R-:W1:Y:S01]  /*11500*/  S2R R4, SR_TID.X ;  /* 0x0000000000047919 */ /* 0x000e620000002100 */
[----:B----4-:R-:W-:-:S04]  /*11510*/  LOP3.LUT R2, R2, 0x7f, RZ, 0xc0, !PT ;  /* 0x0000007f02027812 */ /* 0x010fc800078ec0ff */
[----:B0-----:R-:W-:Y:S02]  /*11520*/  SHF.R.U32.HI R3, RZ, 0x3, R2 ;  /* 0x00000003ff037819 */ /* 0x001fe40000011602 */
[----:B------:R-:W0:Y:S01]  /*11530*/  LDC R2, c[0x0][0x430] ;  /* 0x00010c00ff027b82 */ /* 0x000e220000000800 */
[----:B-1----:R-:W-:-:S04]  /*11540*/  SHF.L.U32 R9, R4, 0x4, RZ ;  /* 0x0000000404097819 */ /* 0x002fc800000006ff */
[----:B------:R-:W-:-:S04]  /*11550*/  LOP3.LUT R9, R3, 0x70, R9, 0xf8, !PT ;  /* 0x0000007003097812 */ /* 0x000fc800078ef809 */
[----:B------:R-:W-:-:S13]  /*11560*/  ISETP.GT.U32.AND P6, PT, R9, 0x4f, PT ;  /* 0x0000004f0900780c */ /* 0x000fda0003fc4070 */
[----:B------:R-:W3:Y:S01]  /*11570*/  @!P6 LDC.64 R4, c[0x0][0x428] ;  /* 0x00010a00ff04eb82 */ /* 0x000ee20000000a00 */
[----:B0-----:R-:W-:-:S13]  /*11580*/  ISETP.NE.AND P0, PT, R2, 0x1, PT ;  /* 0x000000010200780c */ /* 0x001fda0003f05270 */
[----:B------:R-:W0:Y:S08]  /*11590*/  @P0 LDC R3, c[0x0][0x434] ;  /* 0x00010d00ff030b82 */ /* 0x000e300000000800 */
[----:B------:R-:W1:Y:S01]  /*115a0*/  @P0 LDC R2, c[0x0][0x438] ;  /* 0x00010e00ff020b82 */ /* 0x000e620000000800 */
[----:B--2---:R-:W-:-:S04]  /*115b0*/  IMAD R6, R0, 0x50, R6 ;  /* 0x0000005000067824 */ /* 0x004fc800078e0206 */
[----:B------:R-:W-:-:S04]  /*115c0*/  IMAD.IADD R6, R9, 0x1, R6 ;  /* 0x0000000109067824 */ /* 0x000fc800078e0206 */
[----:B0-----:R-:W-:-:S04]  /*115d0*/  @P0 IMAD.HI.U32 R3, R6, R3, RZ ;  /* 0x0000000306030227 */ /* 0x001fc800078e00ff */
[----:B------:R-:W-:Y:S01]  /*115e0*/  IMAD.MOV.U32 R10, RZ, RZ, R6 ;  /* 0x000000ffff0a7224 */ /* 0x000fe200078e0006 */
[----:B-1----:R-:W-:Y:S01]  /*115f0*/  @P0 SHF.R.U32.HI R10, RZ, R2, R3 ;  /* 0x00000002ff0a0219 */ /* 0x002fe20000011603 */
[----:B---3--:R-:W-:Y:S02]  /*11600*/  @!P6 IMAD R2, R8, R4, RZ ;  /* 0x000000040802e224 */ /* 0x008fe400078e02ff */
[----:B------:R-:W0:Y:S01]  /*11610*/  @!P6 LDC.64 R8, c[0x0][0x418] ;  /* 0x00010600ff08eb82 */ /* 0x000e220000000a00 */
[----:B------:R-:W-:Y:S01]  /*11620*/  @!P6 SHF.R.S32.HI R3, RZ, 0x1f, R10 ;  /* 0x0000001fff03e819 */ /* 0x000fe2000001140a */
[----:B------:R-:W-:Y:S02]  /*11630*/  @!P6 IMAD R5, R31, R5, R2 ;  /* 0x000000051f05e224 */ /* 0x000fe400078e0202 */
[----:B------:R-:W-:-:S04]  /*11640*/  @!P6 IMAD.MOV.U32 R2, RZ, RZ, R10 ;  /* 0x000000ffff02e224 */ /* 0x000fc800078e000a */
[----:B------:R-:W-:-:S04]  /*11650*/  @!P6 IMAD.WIDE.U32 R2, R31, R4, R2 ;  /* 0x000000041f02e225 */ /* 0x000fc800078e0002 */
[----:B------:R-:W-:Y:S01]  /*11660*/  @!P6 IMAD.IADD R5, R5, 0x1, R3 ;  /* 0x000000010505e824 */ /* 0x000fe200078e0203 */
[----:B------:R-:W-:Y:S02]  /*11670*/  MOV R4, RZ ;  /* 0x000000ff00047202 */ /* 0x000fe40000000f00 */
[----:B0-----:R-:W-:-:S04]  /*11680*/  @!P6 LEA R8, P0, R2, R8, 0x2 ;  /* 0x000000080208e211 */ /* 0x001fc800078010ff */
[----:B------:R-:W-:-:S05]  /*11690*/  @!P6 LEA.HI.X R9, R2, R9, R5, 0x2, P0 ;  /* 0x000000090209e211 */ /* 0x000fca00000f1405 */
[----:B------:R0:W5:Y:S01]  /*116a0*/  @!P6 LDG.E R4, desc[UR36][R8.64] ;  /* 0x000000240804e981 */ /* 0x000162000c1e1900 */
[----:B------:R-:W-:Y:S01]  /*116b0*/  LOP3.LUT P5, RZ, R23, 0x20, RZ, 0xc0, !PT ;  /* 0x0000002017ff7812 */ /* 0x000fe200078ac0ff */
[----:B------:R-:W-:Y:S01]  /*116c0*/  VIADD R27, R7, 0x1 ;  /* 0x00000001071b7836 */ /* 0x000fe20000000000 */
[----:B------:R-:W-:Y:S05]  /*116d0*/  YIELD ;  /* 0x0000000000007946 */ /* 0x000fea0003800000 */
[----:B------:R-:W-:Y:S01]  /*116e0*/  ISETP.NE.AND P0, PT, R27, 0x2, PT ;  /* 0x000000021b00780c */ /* 0x000fe20003f05270 */
[----:B------:R-:W-:Y:S01]  /*116f0*/  IMAD.MOV R5, RZ, RZ, -R10 ;  /* 0x000000ffff057224 */ /* 0x000fe200078e0a0a */
[----:B------:R-:W-:-:S02]  /*11700*/  ULDC UR4, c[0x0][0x430] ;  /* 0x00010c0000047ab9 */ /* 0x000fc40000000800 */
[----:B------:R-:W-:Y:S01]  /*11710*/  SEL R28, RZ, 0x1, P0 ;  /* 0x00000001ff1c7807 */ /* 0x000fe20000000000 */
[----:B------:R-:W-:Y:S01]  /*11720*/  IMAD R5, R5, UR4, R6 ;  /* 0x0000000405057c24 */ /* 0x000fe2000f8e0206 */
[----:B------:R-:W-:Y:S01]  /*11730*/  SEL R27, R27, RZ, P0 ;  /* 0x000000ff1b1b7207 */ /* 0x000fe20000000000 */
[----:B------:R-:W-:Y:S01]  /*11740*/  IMAD.MOV.U32 R26, RZ, RZ, R0 ;  /* 0x000000ffff1a7224 */ /* 0x000fe200078e0000 */
[----:B------:R-:W-:Y:S01]  /*11750*/  LOP3.LUT R28, R17, R28, RZ, 0x3c, !PT ;  /* 0x0000001c111c7212 */ /* 0x000fe200078e3cff */
[----:B0-----:R-:W-:Y:S06]  /*11760*/  @!P5 BRA `(.L_x_269) ;  /* 0x000000000004d947 */ /* 0x001fec0003800000 */
[----:B------:R-:W-:Y:S01]  /*11770*/  BPT.TRAP 0x1 ;  /* 0x000000040000795c */ /* 0x000fe20000300000 */
.L_x_269:
[----:B------:R-:W-:Y:S01]  /*11780*/  IMAD R6, R27, 0x8, R22 ;  /* 0x000000081b067824 */ /* 0x000fe200078e0216 */
[----:B------:R-:W-:Y:S01]  /*11790*/  SHF.L.U32 R3, R28, 0x1f, RZ ;  /* 0x0000001f1c037819 */ /* 0x000fe200000006ff */
[----:B------:R-:W-:Y:S03]  /*117a0*/  BSSY B1, `(.L_x_270) ;  /* 0x0000003000017945 */ /* 0x000fe60003800000 */
[----:B------:R-:W0:Y:S02]  /*117b0*/  SYNCS.PHASECHK.TRANS64.TRYWAIT P0, [R6+URZ+0x38840], R3 ;  /* 0x03884003060075a7 */ /* 0x000e24000800017f */
[----:B0-----:R-:W-:Y:S05]  /*117c0*/  @!P0 BRA `(.L_x_271) ;  /* 0x0000003800108947 */ /* 0x001fea0003800000 */
.L_x_352:
[----:B------:R-:W-:Y:S05]  /*117d0*/  BSYNC B1 ;  /* 0x0000000000017941 */ /* 0x000fea0003800000 */
.L_x_270:
[----:B------:R-:W-:Y:S01]  /*117e0*/  SHF.R.S32.HI R20, RZ, 0x1f, R5 ;  /* 0x0000001fff147819 */ /* 0x000fe20000011405 */
[----:B------:R-:W-:Y:S01]  /*117f0*/  ULDC.64 UR4, c[0x0][0x300] ;  /* 0x0000c00000047ab9 */ /* 0x000fe20000000a00 */
[----:B-----5:R-:W-:Y:S01]  /*11800*/  SHF.R.S32.HI R21, RZ, 0x1f, R4 ;  /* 0x0000001fff157819 */ /* 0x020fe20000011404 */
[----:B0-----:R-:W-:Y:S01]  /*11810*/  IMAD.WIDE.U32 R2, R5, UR4, RZ ;  /* 0x0000000405027c25 */ /* 0x001fe2000f8e00ff */
[----:B------:R-:W-:-:S03]  /*11820*/  LOP3.LUT P5, RZ, R23, 0x2, RZ, 0xc0, !PT ;  /* 0x0000000217ff7812 */ /* 0x000fc600078ac0ff */
[----:B------:R-:W-:Y:S02]  /*11830*/  IMAD R0, R20, UR4, RZ ;  /* 0x0000000414007c24 */ /* 0x000fe4000f8e02ff */
[----:B------:R-:W-:Y:S02]  /*11840*/  IMAD R9, R27, 0x5000, R32 ;  /* 0x000050001b097824 */ /* 0x000fe400078e0220 */
        /* <DEDUP_REMOVED lines=16> */
[----:B------:R-:W-:Y:S06]  /*11950*/  BRA.DIV UR4, `(.L_x_272) ;  /* 0x0000003604c07947 */ /* 0x000fec000b800000 */
[----:B------:R-:W0:Y:S01]  /*11960*/  SHFL.IDX PT, R2, R8, RZ, 0x181f ;  /* 0x00181fff08027589 */ /* 0x000e2200000e0000 */
[----:B------:R-:W-:Y:S01]  /*11970*/  LOP3.LUT R23, R23, 0xfffffbff, RZ, 0xc0, !PT ;  /* 0xfffffbff17177812 */ /* 0x000fe200078ec0ff */
[----:B------:R-:W-:Y:S02]  /*11980*/  IMAD.SHL.U32 R0, R33, 0x2, RZ ;  /* 0x0000000221007824 */ /* 0x000fe400078e00ff */
[----:B------:R-:W1:Y:S01]  /*11990*/  SHFL.IDX PT, R3, R10, RZ, 0x181f ;  /* 0x00181fff0a037589 */ /* 0x000e6200000e0000 */
[----:B------:R-:W-:Y:S01]  /*119a0*/  @P2 LOP3.LUT R23, R23, 0x400, RZ, 0xfc, !PT ;  /* 0x0000040017172812 */ /* 0x000fe200078efcff */
[----:B------:R-:W-:Y:S02]  /*119b0*/  IMAD R9, R9, 0x2, R22 ;  /* 0x0000000209097824 */ /* 0x000fe400078e0216 */
[----:B------:R-:W-:Y:S01]  /*119c0*/  SHFL.IDX PT, R35, R10, 0x1, 0x181f ;  /* 0x00381f000a237f89 */ /* 0x000fe200000e0000 */
[C---:B------:R-:W-:Y:S02]  /*119d0*/  LOP3.LUT P2, RZ, R23.reuse, 0x10, RZ, 0xc0, !PT ;  /* 0x0000001017ff7812 */ /* 0x040fe4000784c0ff */
[----:B------:R-:W-:-:S04]  /*119e0*/  LOP3.LUT R23, R23, 0xfffffdff, RZ, 0xc0, !PT ;  /* 0xfffffdff17177812 */ /* 0x000fc800078ec0ff */
[----:B------:R-:W-:-:S04]  /*119f0*/  @P1 LOP3.LUT R23, R23, 0x200, RZ, 0xfc, !PT ;  /* 0x0000020017171812 */ /* 0x000fc800078efcff */
[C---:B------:R-:W-:Y:S02]  /*11a00*/  LOP3.LUT P1, RZ, R23.reuse, 0x8, RZ, 0xc0, !PT ;  /* 0x0000000817ff7812 */ /* 0x040fe4000782c0ff */
[----:B------:R-:W-:Y:S02]  /*11a10*/  LOP3.LUT P6, RZ, R23, 0x4, RZ, 0xc0, !PT ;  /* 0x0000000417ff7812 */ /* 0x000fe400078cc0ff */
[----:B0-----:R-:W-:-:S05]  /*11a20*/  IADD3 R2, P0, R2, R0, RZ ;  /* 0x0000000002027210 */ /* 0x001fca0007f1e0ff */
[----:B-1----:R-:W-:-:S05]  /*11a30*/  IMAD.X R3, RZ, RZ, R3, P0 ;  /* 0x000000ffff037224 */ /* 0x002fca00000e0603 */
[----:B------:R-:W-:Y:S04]  /*11a40*/  LDGSTS.E.BYPASS.LTC128B.128 [R9+0x24400], desc[UR36][R2.64], !P2 ;  /* 0x2440000002097fae */ /* 0x000fe8000d101d64 */
[----:B------:R-:W-:Y:S04]  /*11a50*/  LDGSTS.E.BYPASS.LTC128B.128 [R9+0x26c00], desc[UR36][R2.64+0x80], !P1 ;  /* 0x26c0008002097fae */ /* 0x000fe8000c901d64 */
[----:B------:R-:W-:Y:S04]  /*11a60*/  LDGSTS.E.BYPASS.LTC128B.128 [R9+0x29400], desc[UR36][R2.64+0x100], !P6 ;  /* 0x2940010002097fae */ /* 0x000fe8000f101d64 */
[----:B------:R0:W-:Y:S04]  /*11a70*/  LDGSTS.E.BYPASS.LTC128B.128 [R9+0x2bc00], desc[UR36][R2.64+0x180], !P5 ;  /* 0x2bc0018002097fae */ /* 0x0001e8000e901d64 */
[----:B0-----:R-:W0:Y:S02]  /*11a80*/  SHFL.IDX PT, R2, R8, 0x1, 0x181f ;  /* 0x00381f0008027f89 */ /* 0x001e2400000e0000 */
[----:B0-----:R-:W-:-:S05]  /*11a90*/  IADD3 R2, P0, R2, R0, RZ ;  /* 0x0000000002027210 */ /* 0x001fca0007f1e0ff */
[----:B------:R-:W-:Y:S02]  /*11aa0*/  IMAD.X R3, RZ, RZ, R35, P0 ;  /* 0x000000ffff037224 */ /* 0x000fe400000e0623 */
[----:B------:R-:W-:Y:S04]  /*11ab0*/  SHFL.IDX PT, R35, R10, 0x2, 0x181f ;  /* 0x00581f000a237f89 */ /* 0x000fe800000e0000 */
        /* <DEDUP_REMOVED lines=13> */
[----:B0-----:R-:W-:-:S04]  /*11b90*/  IADD3 R2, P0, R2, R0, RZ ;  /* 0x0000000002027210 */ /* 0x001fc80007f1e0ff */
[----:B------:R-:W-:Y:S02]  /*11ba0*/  IADD3.X R3, RZ, R35, RZ, P0, !PT ;  /* 0x00000023ff037210 */ /* 0x000fe400007fe4ff */
[----:B------:R0:W1:Y:S04]  /*11bb0*/  SHFL.IDX PT, R35, R10, 0x4, 0x181f ;  /* 0x00981f000a237f89 */ /* 0x00006800000e0000 */
[----:B------:R-:W-:Y:S01]  /*11bc0*/  LDGSTS.E.BYPASS.LTC128B.128 [R9+0x25c00], desc[UR36][R2.64], !P2 ;  /* 0x25c0000002097fae */ /* 0x000fe2000d101d64 */
[----:B------:R-:W-:-:S03]  /*11bd0*/  LOP3.LUT P2, RZ, R23, 0x400, RZ, 0xc0, !PT ;  /* 0x0000040017ff7812 */ /* 0x000fc6000784c0ff */
[----:B------:R-:W-:Y:S01]  /*11be0*/  LDGSTS.E.BYPASS.LTC128B.128 [R9+0x28400], desc[UR36][R2.64+0x80], !P1 ;  /* 0x2840008002097fae */ /* 0x000fe2000c901d64 */
[----:B------:R-:W-:-:S03]  /*11bf0*/  LOP3.LUT P1, RZ, R23, 0x200, RZ, 0xc0, !PT ;  /* 0x0000020017ff7812 */ /* 0x000fc6000782c0ff */
[----:B------:R-:W-:Y:S04]  /*11c00*/  LDGSTS.E.BYPASS.LTC128B.128 [R9+0x2ac00], desc[UR36][R2.64+0x100], !P6 ;  /* 0x2ac0010002097fae */ /* 0x000fe8000f101d64 */
[----:B------:R2:W-:Y:S04]  /*11c10*/  LDGSTS.E.BYPASS.LTC128B.128 [R9+0x2d400], desc[UR36][R2.64+0x180], !P5 ;  /* 0x2d40018002097fae */ /* 0x0005e8000e901d64 */
[----:B-12---:R0:W2:Y:S02]  /*11c20*/  SHFL.IDX PT, R2, R8, 0x4, 0x181f ;  /* 0x00981f0008027f89 */ /* 0x0060a400000e0000 */
.L_x_364:
[----:B------:R-:W-:Y:S02]  /*11c30*/  LOP3.LUT R23, R23, 0xfffffdff, RZ, 0xc0, !PT ;  /* 0xfffffdff17177812 */ /* 0x000fe400078ec0ff */
[----:B--2---:R-:W-:Y:S02]  /*11c40*/  IADD3 R2, P0, R2, R0, RZ ;  /* 0x0000000002027210 */ /* 0x004fe40007f1e0ff */
[----:B------:R-:W-:-:S03]  /*11c50*/  @P1 LOP3.LUT R23, R23, 0x200, RZ, 0xfc, !PT ;  /* 0x0000020017171812 */ /* 0x000fc600078efcff */
[----:B------:R-:W-:Y:S01]  /*11c60*/  IMAD.X R3, RZ, RZ, R35, P0 ;  /* 0x000000ffff037224 */ /* 0x000fe200000e0623 */
[C---:B------:R-:W-:Y:S02]  /*11c70*/  LOP3.LUT P1, RZ, R23.reuse, 0x10, RZ, 0xc0, !PT ;  /* 0x0000001017ff7812 */ /* 0x040fe4000782c0ff */
[C---:B------:R-:W-:Y:S02]  /*11c80*/  LOP3.LUT P0, RZ, R23.reuse, 0x8, RZ, 0xc0, !PT ;  /* 0x0000000817ff7812 */ /* 0x040fe4000780c0ff */
[----:B------:R-:W-:-:S09]  /*11c90*/  LOP3.LUT P6, RZ, R23, 0x4, RZ, 0xc0, !PT ;  /* 0x0000000417ff7812 */ /* 0x000fd200078cc0ff */
[----:B------:R-:W-:Y:S01]  /*11ca0*/  @!PT LDS RZ, [RZ] ;  /* 0x00000000fffff984 */ /* 0x000fe20000000800 */
[----:B------:R-:W-:Y:S01]  /*11cb0*/  @!PT LDS RZ, [RZ] ;  /* 0x00000000fffff984 */ /* 0x000fe20000000800 */
[----:B------:R-:W-:Y:S01]  /*11cc0*/  @!PT LDS RZ, [RZ] ;  /* 0x00000000fffff984 */ /* 0x000fe20000000800 */
[----:B------:R1:W-:Y:S01]  /*11cd0*/  LDGSTS.E.BYPASS.LTC128B.128 [R9+0x26400], desc[UR36][R2.64], !P1 ;  /* 0x2640000002097fae */ /* 0x0003e2000c901d64 */
[----:B------:R-:W-:-:S03]  /*11ce0*/  LOP3.LUT P1, RZ, R23, 0x200, RZ, 0xc0, !PT ;  /* 0x0000020017ff7812 */ /* 0x000fc6000782c0ff */
[----:B------:R1:W-:Y:S01]  /*11cf0*/  LDGSTS.E.BYPASS.LTC128B.128 [R9+0x28c00], desc[UR36][R2.64+0x80], !P0 ;  /* 0x28c0008002097fae */ /* 0x0003e2000c101d64 */
[----:B------:R-:W-:-:S03]  /*11d00*/  PLOP3.LUT P0, PT, PT, PT, PT, 0x80, 0x0 ;  /* 0x000000000000781c */ /* 0x000fc60003f0f070 */
[----:B------:R1:W-:Y:S04]  /*11d10*/  LDGSTS.E.BYPASS.LTC128B.128 [R9+0x2b400], desc[UR36][R2.64+0x100], !P6 ;  /* 0x2b40010002097fae */ /* 0x0003e8000f101d64 */
[----:B------:R1:W-:Y:S01]  /*11d20*/  LDGSTS.E.BYPASS.LTC128B.128 [R9+0x2dc00], desc[UR36][R2.64+0x180], !P5 ;  /* 0x2dc0018002097fae */ /* 0x0003e2000e901d64 */
[----:B------:R-:W-:-:S05]  /*11d30*/  NOP ;  /* 0x0000000000007918 */ /* 0x000fca0000000000 */
.L_x_273:
        /* <DEDUP_REMOVED lines=10> */
.L_x_274:
[----:B------:R2:W-:Y:S01]  /*11de0*/  SYNCS.ARRIVE.TRANS64.A1T0 RZ, [R6+URZ+0x38830], RZ ;  /* 0x038830ff06ff79a7 */ /* 0x0005e2000810003f */
[----:B------:R-:W-:Y:S05]  /*11df0*/  @!P6 BRA `(.L_x_275) ;  /* 0x000000000004e947 */ /* 0x000fea0003800000 */
[----:B------:R-:W-:Y:S01]  /*11e00*/  BPT.TRAP 0x1 ;  /* 0x000000040000795c */ /* 0x000fe20000300000 */
.L_x_275:
[----:B-1----:R-:W-:Y:S01]  /*11e10*/  SHF.L.U32 R2, R17, 0x1f, RZ ;  /* 0x0000001f11027819 */ /* 0x002fe200000006ff */
[----:B--2---:R-:W-:Y:S01]  /*11e20*/  IMAD R6, R7, 0x8, R22 ;  /* 0x0000000807067824 */ /* 0x004fe200078e0216 */
[----:B------:R-:W-:Y:S03]  /*11e30*/  BSSY B1, `(.L_x_276) ;  /* 0x0000003000017945 */ /* 0x000fe60003800000 */
[----:B------:R-:W1:Y:S02]  /*11e40*/  SYNCS.PHASECHK.TRANS64.TRYWAIT P0, [R6+URZ+0x38860], R2 ;  /* 0x03886002060075a7 */ /* 0x000e64000800017f */
[----:B-1----:R-:W-:Y:S05]  /*11e50*/  @!P0 BRA `(.L_x_277) ;  /* 0x0000003800448947 */ /* 0x002fea0003800000 */
.L_x_365:
[----:B------:R-:W-:Y:S05]  /*11e60*/  BSYNC B1 ;  /* 0x0000000000017941 */ /* 0x000fea0003800000 */
.L_x_276:
[----:B0-----:R-:W2:Y:S01]  /*11e70*/  LDL R8, [R1] ;  /* 0x0000000001087983 */ /* 0x001ea20000100800 */
[----:B------:R-:W0:Y:S01]  /*11e80*/  S2R R3, SR_TID.X ;  /* 0x0000000000037919 */ /* 0x000e220000002100 */
[----:B------:R-:W-:Y:S01]  /*11e90*/  UMOV UR4, 0xffffffff ;  /* 0xffffffff00047882 */ /* 0x000fe20000000000 */
[----:B------:R-:W-:Y:S01]  /*11ea0*/  IMAD R7, R7, 0x5000, R32 ;  /* 0x0000500007077824 */ /* 0x000fe200078e0220 */
[----:B0-----:R-:W-:-:S04]  /*11eb0*/  LOP3.LUT R3, R3, 0x7f, RZ, 0xc0, !PT ;  /* 0x0000007f03037812 */ /* 0x001fc800078ec0ff */
[----:B------:R-:W-:Y:S01]  /*11ec0*/  SHF.R.U32.HI R3, RZ, 0x3, R3 ;  /* 0x00000003ff037819 */ /* 0x000fe20000011603 */
[----:B--2---:R-:W-:-:S04]  /*11ed0*/  IMAD R8, R29, -0x50, R8 ;  /* 0xffffffb01d087824 */ /* 0x004fc800078e0208 */
[----:B------:R-:W-:Y:S01]  /*11ee0*/  IMAD.IADD R8, R8, 0x1, -R3 ;  /* 0x0000000108087824 */ /* 0x000fe200078e0a03 */
[----:B------:R-:W-:Y:S06]  /*11ef0*/  BRA.DIV UR4, `(.L_x_278) ;  /* 0x0000003a04307947 */ /* 0x000fec000b800000 */
[----:B-1----:R-:W0:Y:S01]  /*11f00*/  SHFL.IDX PT, R2, R24, RZ, 0x181f ;  /* 0x00181fff18027589 */ /* 0x002e2200000e0000 */
[----:B------:R-:W-:-:S03]  /*11f10*/  IMAD R7, R7, 0x2, R22 ;  /* 0x0000000207077824 */ /* 0x000fc600078e0216 */
[----:B------:R-:W1:Y:S04]  /*11f20*/  SHFL.IDX PT, R3, R25, RZ, 0x181f ;  /* 0x00181fff19037589 */ /* 0x000e6800000e0000 */
[----:B------:R-:W-:Y:S01]  /*11f30*/  SHFL.IDX PT, R14, R24, 0x4, 0x181f ;  /* 0x00981f00180e7f89 */ /* 0x000fe200000e0000 */
[----:B0-----:R-:W-:-:S05]  /*11f40*/  IADD3 R2, P0, R2, R0, RZ ;  /* 0x0000000002027210 */ /* 0x001fca0007f1e0ff */
        /* <DEDUP_REMOVED lines=9> */
[----:B0-----:R-:W0:Y:S04]  /*11fe0*/  SHFL.IDX PT, R2, R24, 0x1, 0x181f ;  /* 0x00381f0018027f89 */ /* 0x001e2800000e0000 */
[----:B------:R-:W1:Y:S01]  /*11ff0*/  SHFL.IDX PT, R3, R25, 0x1, 0x181f ;  /* 0x00381f0019037f89 */ /* 0x000e6200000e0000 */
[----:B0-----:R-:W-:-:S04]  /*12000*/  IADD3 R2, P0, R2, R0, RZ ;  /* 0x0000000002027210 */ /* 0x001fc80007f1e0ff */
        /* <DEDUP_REMOVED lines=22> */
[----:B------:R-:W1:Y:S04]  /*12170*/  SHFL.IDX PT, R3, R25, 0x3, 0x181f ;  /* 0x00781f0019037f89 */ /* 0x000e6800000e0000 */
[----:B------:R-:W2:Y:S01]  /*12180*/  SHFL.IDX PT, R25, R25, 0x4, 0x181f ;  /* 0x00981f0019197f89 */ /* 0x000ea200000e0000 */
[----:B0-----:R-:W-:-:S05]  /*12190*/  IADD3 R2, P0, R2, R0, RZ ;  /* 0x0000000002027210 */ /* 0x001fca0007f1e0ff */
[----:B-1----:R-:W-:Y:S01]  /*121a0*/  IMAD.X R3, RZ, RZ, R3, P0 ;  /* 0x000000ffff037224 */ /* 0x002fe200000e0603 */
[----:B------:R-:W-:-:S13]  /*121b0*/  ISETP.LT.OR P0, PT, R8, 0x31, P4 ;  /* 0x000000310800780c */ /* 0x000fda0002701670 */
[----:B------:R1:W-:Y:S01]  /*121c0*/  LDGSTS.E.BYPASS.LTC128B.128 [R7+0x1c00], desc[UR36][R2.64], !P0 ;  /* 0x01c0000002077fae */ /* 0x0003e2000c101d64 */
[----:B------:R-:W-:-:S13]  /*121d0*/  ISETP.LT.OR P0, PT, R8, 0x31, P3 ;  /* 0x000000310800780c */ /* 0x000fda0001f01670 */
[----:B------:R1:W-:Y:S01]  /*121e0*/  LDGSTS.E.BYPASS.LTC128B.128 [R7+0x4400], desc[UR36][R2.64+0x80], !P0 ;  /* 0x0440008002077fae */ /* 0x0003e2000c101d64 */
[----:B------:R-:W-:-:S13]  /*121f0*/  ISETP.LT.OR P0, PT, R8, 0x31, P2 ;  /* 0x000000310800780c */ /* 0x000fda0001701670 */
[----:B------:R1:W-:Y:S01]  /*12200*/  LDGSTS.E.BYPASS.LTC128B.128 [R7+0x6c00], desc[UR36][R2.64+0x100], !P0 ;  /* 0x06c0010002077fae */ /* 0x0003e2000c101d64 */
[----:B------:R-:W-:-:S13]  /*12210*/  ISETP.LT.OR P0, PT, R8, 0x31, P1 ;  /* 0x000000310800780c */ /* 0x000fda0000f01670 */
[----:B--2---:R1:W-:Y:S02]  /*12220*/  LDGSTS.E.BYPASS.LTC128B.128 [R7+0x9400], desc[UR36][R2.64+0x180], !P0 ;  /* 0x0940018002077fae */ /* 0x0043e4000c101d64 */
.L_x_377:
[----:B01----:R-:W-:Y:S01]  /*12230*/  IADD3 R2, P0, R14, R0, RZ ;  /* 0x000000000e027210 */ /* 0x003fe20007f1e0ff */
[----:B------:R-:W-:Y:S02]  /*12240*/  ULDC.64 UR4, c[0x0][0x328] ;  /* 0x0000ca0000047ab9 */ /* 0x000fe40000000a00 */
[----:B------:R-:W-:Y:S02]  /*12250*/  IMAD R20, R20, UR4, RZ ;  /* 0x0000000414147c24 */ /* 0x000fe4000f8e02ff */
[----:B------:R-:W-:Y:S01]  /*12260*/  IMAD.X R3, RZ, RZ, R25, P0 ;  /* 0x000000ffff037224 */ /* 0x000fe200000e0619 */
[----:B------:R-:W-:Y:S01]  /*12270*/  ISETP.LT.OR P0, PT, R8, 0x41, P4 ;  /* 0x000000410800780c */ /* 0x000fe20002701670 */
[----:B------:R-:W-:-:S12]  /*12280*/  IMAD R9, R5, UR5, R20 ;  /* 0x0000000505097c24 */ /* 0x000fd8000f8e0214 */
        /* <DEDUP_REMOVED lines=9> */
[----:B------:R0:W-:Y:S01]  /*12320*/  LDGSTS.E.BYPASS.LTC128B.128 [R7+0x9c00], desc[UR36][R2.64+0x180], !P0 ;  /* 0x09c0018002077fae */ /* 0x0001e2000c101d64 */
[----:B------:R-:W-:Y:S01]  /*12330*/  NOP ;  /* 0x0000000000007918 */ /* 0x000fe20000000000 */
        /* <DEDUP_REMOVED lines=13> */
[----:B------:R-:W-:-:S04]  /*12410*/  LEA R24, P0, R2, UR4, 0x1 ;  /* 0x0000000402187c11 */ /* 0x000fc8000f8008ff */
[----:B------:R-:W-:Y:S02]  /*12420*/  LEA.HI.X R25, R2, UR5, R3, 0x1, P0 ;  /* 0x0000000502197c11 */ /* 0x000fe400080f0c03 */
[----:B------:R-:W-:-:S13]  /*12430*/  PLOP3.LUT P0, PT, PT, PT, PT, 0x80, 0x0 ;  /* 0x000000000000781c */ /* 0x000fda0003f0f070 */
.L_x_279:
        /* <DEDUP_REMOVED lines=10> */
.L_x_280:
[C---:B------:R-:W-:Y:S01]  /*124e0*/  ISETP.GT.AND P0, PT, R26.reuse, RZ, PT ;  /* 0x000000ff1a00720c */ /* 0x040fe20003f04270 */
[----:B------:R3:W-:Y:S01]  /*124f0*/  SYNCS.ARRIVE.TRANS64.A1T0 RZ, [R6+URZ+0x38850], RZ ;  /* 0x038850ff06ff79a7 */ /* 0x0007e2000810003f */
[----:B------:R-:W-:Y:S02]  /*12500*/  VIADD R0, R26, 0xffffffff ;  /* 0xffffffff1a007836 */ /* 0x000fe40000000000 */
[----:B------:R-:W-:Y:S02]  /*12510*/  IMAD.MOV.U32 R17, RZ, RZ, R28 ;  /* 0x000000ffff117224 */ /* 0x000fe400078e001c */
[----:B------:R-:W-:Y:S02]  /*12520*/  IMAD.MOV.U32 R7, RZ, RZ, R27 ;  /* 0x000000ffff077224 */ /* 0x000fe400078e001b */
[----:B------:R-:W-:-:S05]  /*12530*/  IMAD.MOV.U32 R29, RZ, RZ, R26 ;  /* 0x000000ffff1d7224 */ /* 0x000fca00078e001a */
[----:B---3--:R-:W-:Y:S05]  /*12540*/  @P0 BRA `(.L_x_281) ;  /* 0xffffffec00e00947 */ /* 0x008fea000383ffff */
.L_x_268:
[----:B------:R-:W-:Y:S05]  /*12550*/  BSYNC B0 ;  /* 0x0000000000007941 */ /* 0x000fea0003800000 */
.L_x_267:
[----:B------:R-:W3:Y:S01]  /*12560*/  S2R R2, SR_TID.X ;  /* 0x0000000000027919 */ /* 0x000ee20000002100 */
[----:B------:R-:W-:Y:S01]  /*12570*/  BSSY B0, `(.L_x_282) ;  /* 0x0000010000007945 */ /* 0x000fe20003800000 */
[----:B---3--:R-:W-:-:S04]  /*12580*/  LOP3.LUT R2, R2, 0x7f, RZ, 0xc0, !PT ;  /* 0x0000007f02027812 */ /* 0x008fc800078ec0ff */
[----:B------:R-:W-:-:S13]  /*12590*/  ISETP.NE.AND P0, PT, R2, RZ, PT ;  /* 0x000000ff0200720c */ /* 0x000fda0003f05270 */
[----:B------:R-:W-:Y:S05]  /*125a0*/  @P0 BRA `(.L_x_283) ;  /* 0x0000000000300947 */ /* 0x000fea0003800000 */
[----:B------:R-:W3:Y:S01]  /*125b0*/  S2R R5, SR_LANEID ;  /* 0x0000000000057919 */ /* 0x000ee20000000000 */
[----:B------:R-:W-:Y:S01]  /*125c0*/  VOTEU.ANY UR4, UPT, PT ;  /* 0x0000000000047886 */ /* 0x000fe200038e0100 */
[----:B0-----:R-:W0:Y:S01]  /*125d0*/  LDC.64 R2, c[0x0][0xc60] ;  /* 0x00031800ff027b82 */ /* 0x001e220000000a00 */
[----:B------:R-:W3:Y:S02]  /*125e0*/  FLO.U32 R0, UR4 ;  /* 0x0000000400007d00 */ /* 0x000ee400080e0000 */
[----:B---3--:R-:W-:-:S06]  /*125f0*/  ISETP.EQ.U32.AND P0, PT, R0, R5, PT ;  /* 0x000000050000720c */ /* 0x008fcc0003f02070 */
[----:B------:R-:W0:Y:S07]  /*12600*/  POPC R5, UR4 ;  /* 0x0000000400057d09 */ /* 0x000e2e0008000000 */
[----:B0-----:R-:W3:Y:S01]  /*12610*/  @P0 ATOMG.E.ADD.STRONG.GPU PT, R3, desc[UR36][R2.64], R5 ;  /* 0x00000005020309a8 */ /* 0x001ee200081ee1e4 */
[----:B------:R-:W0:Y:S02]  /*12620*/  S2R R4, SR_LTMASK ;  /* 0x0000000000047919 */ /* 0x000e240000003900 */
[----:B0-----:R-:W-:-:S04]  /*12630*/  LOP3.LUT R4, R4, UR4, RZ, 0xc0, !PT ;  /* 0x0000000404047c12 */ /* 0x001fc8000f8ec0ff */
[----:B--2---:R-:W0:Y:S01]  /*12640*/  POPC R7, R4 ;  /* 0x0000000400077309 */ /* 0x004e220000000000 */
[----:B---3--:R-:W0:Y:S02]  /*12650*/  SHFL.IDX PT, R0, R3, R0, 0x1f ;  /* 0x00001f0003007589 */ /* 0x008e2400000e0000 */
[----:B0-----:R-:W-:-:S07]  /*12660*/  IADD3 R16, R0, UR39, R7 ;  /* 0x0000002700107c10 */ /* 0x001fce000fffe007 */
.L_x_283:
[----:B------:R-:W-:Y:S05]  /*12670*/  BSYNC B0 ;  /* 0x0000000000007941 */ /* 0x000fea0003800000 */
.L_x_282:
[----:B------:R-:W-:-:S13]  /*12680*/  LOP3.LUT P0, RZ, R23, 0x20, RZ, 0xc0, !PT ;  /* 0x0000002017ff7812 */ /* 0x000fda000780c0ff */
[----:B------:R-:W-:Y:S05]  /*12690*/  @!P0 BRA `(.L_x_284) ;  /* 0x0000000000048947 */ /* 0x000fea0003800000 */
[----:B------:R-:W-:Y:S01]  /*126a0*/  BPT.TRAP 0x1 ;  /* 0x000000040000795c */ /* 0x000fe20000300000 */
.L_x_284:
[----:B------:R-:W3:Y:S01]  /*126b0*/  LDL.LU R0, [R1] ;  /* 0x0000000001007983 */ /* 0x000ee20000300800 */
[----:B------:R-:W-:Y:S01]  /*126c0*/  IMAD R4, R27, 0x8, R22 ;  /* 0x000000081b047824 */ /* 0x000fe200078e0216 */
[----:B0-----:R-:W-:Y:S01]  /*126d0*/  SHF.L.U32 R3, R28, 0x1f, RZ ;  /* 0x0000001f1c037819 */ /* 0x001fe200000006ff */
[----:B------:R-:W-:Y:S03]  /*126e0*/  BSSY B0, `(.L_x_285) ;  /* 0x0000004000007945 */ /* 0x000fe60003800000 */
[----:B------:R-:W0:Y:S01]  /*126f0*/  SYNCS.PHASECHK.TRANS64.TRYWAIT P0, [R4+URZ+0x38860], R3 ;  /* 0x03886003040075a7 */ /* 0x000e22000800017f */
[----:B---3--:R-:W-:Y:S01]  /*12700*/  IMAD R5, R26, -0x50, R0 ;  /* 0xffffffb01a057824 */ /* 0x008fe200078e0200 */
[----:B0-----:R-:W-:Y:S06]  /*12710*/  @!P0 BRA `(.L_x_286) ;  /* 0x0000003800008947 */ /* 0x001fec0003800000 */
.L_x_378:
[----:B------:R-:W-:Y:S05]  /*12720*/  BSYNC B0 ;  /* 0x0000000000007941 */ /* 0x000fea0003800000 */
.L_x_285:
[----:B------:R-:W3:Y:S01]  /*12730*/  S2R R0, SR_TID.X ;  /* 0x0000000000007919 */ /* 0x000ee20000002100 */
[----:B------:R-:W-:Y:S01]  /*12740*/  UMOV UR4, 0xffffffff ;  /* 0xffffffff00047882 */ /* 0x000fe20000000000 */
[----:B--2---:R-:W-:Y:S01]  /*12750*/  IMAD R7, R27, 0x5000, R32 ;  /* 0x000050001b077824 */ /* 0x004fe200078e0220 */
[----:B---3--:R-:W-:-:S04]  /*12760*/  LOP3.LUT R0, R0, 0x7f, RZ, 0xc0, !PT ;  /* 0x0000007f00007812 */ /* 0x008fc800078ec0ff */
[----:B------:R-:W-:-:S04]  /*12770*/  SHF.R.U32.HI R0, RZ, 0x3, R0 ;  /* 0x00000003ff007819 */ /* 0x000fc80000011600 */
[----:B------:R-:W-:Y:S01]  /*12780*/  IADD3 R5, -R0, R5, RZ ;  /* 0x0000000500057210 */ /* 0x000fe20007ffe1ff */
[----:B------:R-:W-:Y:S06]  /*12790*/  BRA.DIV UR4, `(.L_x_287) ;  /* 0x0000003604f47947 */ /* 0x000fec000b800000 */
[----:B-1----:R-:W1:Y:S01]  /*127a0*/  SHFL.IDX PT, R14, R24, RZ, 0x181f ;  /* 0x00181fff180e7589 */ /* 0x002e6200000e0000 */
[----:B------:R-:W-:Y:S01]  /*127b0*/  ULDC UR4, c[0x0][0x2f4] ;  /* 0x0000bd0000047ab9 */ /* 0x000fe20000000800 */
[C---:B------:R-:W-:Y:S01]  /*127c0*/  IMAD.SHL.U32 R8, R33.reuse, 0x2, RZ ;  /* 0x0000000221087824 */ /* 0x040fe200078e00ff */
[C---:B------:R-:W-:Y:S01]  /*127d0*/  ISETP.GE.AND P3, PT, R33.reuse, UR4, PT ;  /* 0x0000000421007c0c */ /* 0x040fe2000bf66270 */
[----:B0-----:R-:W0:Y:S01]  /*127e0*/  SHFL.IDX PT, R3, R25, RZ, 0x181f ;  /* 0x00181fff19037589 */ /* 0x001e2200000e0000 */
[----:B------:R-:W-:Y:S01]  /*127f0*/  LOP3.LUT R6, R33, 0x40, RZ, 0xfc, !PT ;  /* 0x0000004021067812 */ /* 0x000fe200078efcff */
[----:B------:R-:W-:Y:S01]  /*12800*/  IMAD R0, R7, 0x2, R22 ;  /* 0x0000000207007824 */ /* 0x000fe200078e0216 */
[----:B------:R-:W-:Y:S01]  /*12810*/  ISETP.LT.OR P4, PT, R5, 0x1, P3 ;  /* 0x000000010500780c */ /* 0x000fe20001f81670 */
[----:B------:R-:W-:Y:S01]  /*12820*/  SHFL.IDX PT, R7, R25, 0x1, 0x181f ;  /* 0x00381f0019077f89 */ /* 0x000fe200000e0000 */
[----:B------:R-:W-:Y:S02]  /*12830*/  ISETP.GE.AND P2, PT, R6, UR4, PT ;  /* 0x0000000406007c0c */ /* 0x000fe4000bf46270 */
[----:B------:R-:W-:Y:S01]  /*12840*/  ISETP.GE.AND P1, PT, R37, UR4, PT ;  /* 0x0000000425007c0c */ /* 0x000fe2000bf26270 */
[----:B------:R-:W-:Y:S01]  /*12850*/  SHFL.IDX PT, R9, R25, 0x2, 0x181f ;  /* 0x00581f0019097f89 */ /* 0x000fe200000e0000 */
[----:B-1----:R-:W-:-:S03]  /*12860*/  IADD3 R2, P0, R14, R8, RZ ;  /* 0x000000080e027210 */ /* 0x002fc60007f1e0ff */
[----:B------:R-:W1:Y:S02]  /*12870*/  SHFL.IDX PT, R14, R24, 0x1, 0x181f ;  /* 0x00381f00180e7f89 */ /* 0x000e6400000e0000 */
[----:B0-----:R-:W-:Y:S01]  /*12880*/  IMAD.X R3, RZ, RZ, R3, P0 ;  /* 0x000000ffff037224 */ /* 0x001fe200000e0603 */
[----:B------:R-:W-:-:S04]  /*12890*/  ISETP.LT.OR P0, PT, R5, 0x1, P2 ;  /* 0x000000010500780c */ /* 0x000fc80001701670 */
[----:B------:R-:W-:Y:S01]  /*128a0*/  LDGSTS.E.BYPASS.LTC128B.128 [R0+0x400], desc[UR36][R2.64], !P4 ;  /* 0x0040000002007fae */ /* 0x000fe2000e101d64 */
[----:B------:R-:W-:-:S08]  /*128b0*/  ISETP.LT.OR P4, PT, R5, 0x1, P1 ;  /* 0x000000010500780c */ /* 0x000fd00000f81670 */
[----:B------:R-:W-:Y:S01]  /*128c0*/  LDGSTS.E.BYPASS.LTC128B.128 [R0+0x2c00], desc[UR36][R2.64+0x80], !P0 ;  /* 0x02c0008002007fae */ /* 0x000fe2000c101d64 */
[----:B------:R-:W-:-:S04]  /*128d0*/  ISETP.GE.AND P0, PT, R36, UR4, PT ;  /* 0x0000000424007c0c */ /* 0x000fc8000bf06270 */
[----:B------:R-:W-:Y:S01]  /*128e0*/  LDGSTS.E.BYPASS.LTC128B.128 [R0+0x5400], desc[UR36][R2.64+0x100], !P4 ;  /* 0x0540010002007fae */ /* 0x000fe2000e101d64 */
[----:B------:R-:W-:-:S13]  /*128f0*/  ISETP.LT.OR P4, PT, R5, 0x1, P0 ;  /* 0x000000010500780c */ /* 0x000fda0000781670 */
[----:B------:R0:W-:Y:S01]  /*12900*/  LDGSTS.E.BYPASS.LTC128B.128 [R0+0x7c00], desc[UR36][R2.64+0x180], !P4 ;  /* 0x07c0018002007fae */ /* 0x0001e2000e101d64 */
[----:B-1----:R-:W-:-:S03]  /*12910*/  IADD3 R6, P4, R14, R8, RZ ;  /* 0x000000080e067210 */ /* 0x002fc60007f9e0ff */
[----:B------:R-:W0:Y:S02]  /*12920*/  SHFL.IDX PT, R14, R24, 0x2, 0x181f ;  /* 0x00581f00180e7f89 */ /* 0x000e2400000e0000 */
[----:B------:R-:W-:Y:S01]  /*12930*/  IMAD.X R7, RZ, RZ, R7, P4 ;  /* 0x000000ffff077224 */ /* 0x000fe200020e0607 */
[----:B------:R-:W-:-:S13]  /*12940*/  ISETP.LT.OR P4, PT, R5, 0x11, P3 ;  /* 0x000000110500780c */ /* 0x000fda0001f81670 */
[----:B------:R-:W-:Y:S01]  /*12950*/  LDGSTS.E.BYPASS.LTC128B.128 [R0+0xc00], desc[UR36][R6.64], !P4 ;  /* 0x00c0000006007fae */ /* 0x000fe2000e101d64 */
[----:B------:R-:W-:-:S13]  /*12960*/  ISETP.LT.OR P4, PT, R5, 0x11, P2 ;  /* 0x000000110500780c */ /* 0x000fda0001781670 */
[----:B------:R-:W-:Y:S01]  /*12970*/  LDGSTS.E.BYPASS.LTC128B.128 [R0+0x3400], desc[UR36][R6.64+0x80], !P4 ;  /* 0x0340008006007fae */ /* 0x000fe2000e101d64 */
[----:B------:R-:W-:-:S13]  /*12980*/  ISETP.LT.OR P4, PT, R5, 0x11, P1 ;  /* 0x000000110500780c */ /* 0x000fda0000f81670 */
[----:B------:R-:W-:Y:S01]  /*12990*/  LDGSTS.E.BYPASS.LTC128B.128 [R0+0x5c00], desc[UR36][R6.64+0x100], !P4 ;  /* 0x05c0010006007fae */ /* 0x000fe2000e101d64 */
[----:B------:R-:W-:-:S13]  /*129a0*/  ISETP.LT.OR P4, PT, R5, 0x11, P0 ;  /* 0x000000110500780c */ /* 0x000fda0000781670 */
[----:B------:R-:W-:Y:S01]  /*129b0*/  LDGSTS.E.BYPASS.LTC128B.128 [R0+0x8400], desc[UR36][R6.64+0x180], !P4 ;  /* 0x0840018006007fae */ /* 0x000fe2000e101d64 */
[----:B0-----:R-:W-:-:S03]  /*129c0*/  IADD3 R2, P4, R14, R8, RZ ;  /* 0x000000080e027210 */ /* 0x001fc60007f9e0ff */
[----:B------:R-:W0:Y:S02]  /*129d0*/  SHFL.IDX PT, R14, R24, 0x3, 0x181f ;  /* 0x00781f00180e7f89 */ /* 0x000e2400000e0000 */
[----:B------:R-:W-:Y:S01]  /*129e0*/  IMAD.X R3, RZ, RZ, R9, P4 ;  /* 0x000000ffff037224 */ /* 0x000fe200020e0609 */
[C---:B------:R-:W-:Y:S01]  /*129f0*/  ISETP.LT.OR P4, PT, R5.reuse, 0x21, P3 ;  /* 0x000000210500780c */ /* 0x040fe20001f81670 */
[----:B------:R-:W1:Y:S04]  /*12a00*/  SHFL.IDX PT, R9, R25, 0x3, 0x181f ;  /* 0x00781f0019097f89 */ /* 0x000e6800000e0000 */
        /* <DEDUP_REMOVED lines=8> */
[----:B0-----:R-:W-:Y:S02]  /*12a90*/  IADD3 R2, P4, R14, R8, RZ ;  /* 0x000000080e027210 */ /* 0x001fe40007f9e0ff */
[----:B------:R3:W4:Y:S02]  /*12aa0*/  SHFL.IDX PT, R14, R24, 0x4, 0x181f ;  /* 0x00981f00180e7f89 */ /* 0x00072400000e0000 */
        /* <DEDUP_REMOVED lines=9> */
.L_x_390:
[C---:B------:R-:W-:Y:S02]  /*12b40*/  ISETP.LT.OR P3, PT, R5.reuse, 0x41, P3 ;  /* 0x000000410500780c */ /* 0x040fe40001f61670 */
[C---:B------:R-:W-:Y:S02]  /*12b50*/  ISETP.LT.OR P2, PT, R5.reuse, 0x41, P2 ;  /* 0x000000410500780c */ /* 0x040fe40001741670 */
[C---:B------:R-:W-:Y:S02]  /*12b60*/  ISETP.LT.OR P1, PT, R5.reuse, 0x41, P1 ;  /* 0x000000410500780c */ /* 0x040fe40000f21670 */
[----:B0--3--:R-:W-:Y:S02]  /*12b70*/  IADD3 R2, P4, R14, R8, RZ ;  /* 0x000000080e027210 */ /* 0x009fe40007f9e0ff */
[----:B------:R-:W-:-:S03]  /*12b80*/  ISETP.LT.OR P0, PT, R5, 0x41, P0 ;  /* 0x000000410500780c */ /* 0x000fc60000701670 */
[----:B------:R-:W-:-:S05]  /*12b90*/  IMAD.X R3, RZ, RZ, R25, P4 ;  /* 0x000000ffff037224 */ /* 0x000fca00020e0619 */
[----:B------:R-:W-:Y:S01]  /*12ba0*/  @!PT LDS RZ, [RZ] ;  /* 0x00000000fffff984 */ /* 0x000fe20000000800 */
[----:B------:R-:W-:Y:S01]  /*12bb0*/  @!PT LDS RZ, [RZ] ;  /* 0x00000000fffff984 */ /* 0x000fe20000000800 */
[----:B------:R-:W-:Y:S01]  /*12bc0*/  @!PT LDS RZ, [RZ] ;  /* 0x00000000fffff984 */ /* 0x000fe20000000800 */
[----:B------:R0:W-:Y:S04]  /*12bd0*/  LDGSTS.E.BYPASS.LTC128B.128 [R0+0x2400], desc[UR36][R2.64], !P3 ;  /* 0x0240000002007fae */ /* 0x0001e8000d901d64 */
[----:B------:R0:W-:Y:S04]  /*12be0*/  LDGSTS.E.BYPASS.LTC128B.128 [R0+0x4c00], desc[UR36][R2.64+0x80], !P2 ;  /* 0x04c0008002007fae */ /* 0x0001e8000d101d64 */
[----:B------:R0:W-:Y:S04]  /*12bf0*/  LDGSTS.E.BYPASS.LTC128B.128 [R0+0x7400], desc[UR36][R2.64+0x100], !P1 ;  /* 0x0740010002007fae */ /* 0x0001e8000c901d64 */
[----:B------:R0:W-:Y:S01]  /*12c00*/  LDGSTS.E.BYPASS.LTC128B.128 [R0+0x9c00], desc[UR36][R2.64+0x180], !P0 ;  /* 0x09c0018002007fae */ /* 0x0001e2000c101d64 */
[----:B------:R-:W-:Y:S01]  /*12c10*/  PLOP3.LUT P0, PT, PT, PT, PT, 0x80, 0x0 ;  /* 0x000000000000781c */ /* 0x000fe20003f0f070 */
[----:B------:R-:W-:-:S12]  /*12c20*/  NOP ;  /* 0x0000000000007918 */ /* 0x000fd80000000000 */
.L_x_288:
        /* <DEDUP_REMOVED lines=10> */
.L_x_289:
[----:B------:R1:W-:Y:S01]  /*12cd0*/  SYNCS.ARRIVE.TRANS64.A1T0 RZ, [R4+URZ+0x38850], RZ ;  /* 0x038850ff04ff79a7 */ /* 0x0003e2000810003f */
[----:B------:R-:W-:-:S05]  /*12ce0*/  VIADD R27, R27, 0x1 ;  /* 0x000000011b1b7836 */ /* 0x000fca0000000000 */
[----:B------:R-:W-:-:S04]  /*12cf0*/  ISETP.NE.AND P0, PT, R27, 0x2, PT ;  /* 0x000000021b00780c */ /* 0x000fc80003f05270 */
[----:B0-----:R-:W-:Y:S02]  /*12d00*/  SEL R3, RZ, 0x1, P0 ;  /* 0x00000001ff037807 */ /* 0x001fe40000000000 */
[----:B------:R-:W-:Y:S02]  /*12d10*/  SEL R27, R27, RZ, P0 ;  /* 0x000000ff1b1b7207 */ /* 0x000fe40000000000 */
[----:B-1----:R-:W-:-:S07]  /*12d20*/  LOP3.LUT R28, R28, R3, RZ, 0x3c, !PT ;  /* 0x000000031c1c7212 */ /* 0x002fce00078e3cff */
.L_x_244:
[----:B------:R-:W-:Y:S05]  /*12d30*/  BSYNC B7 ;  /* 0x0000000000077941 */ /* 0x000fea0003800000 */
.L_x_242:
[----:B------:R-:W-:-:S13]  /*12d40*/  LOP3.LUT P0, RZ, R23, 0x100, RZ, 0xc0, !PT ;  /* 0x0000010017ff7812 */ /* 0x000fda000780c0ff */
[----:B------:R-:W-:Y:S05]  /*12d50*/  @!P0 BRA `(.L_x_290) ;  /* 0x0000000000248947 */ /* 0x000fea0003800000 */
[----:B------:R-:W-:Y:S05]  /*12d60*/  WARPSYNC.ALL ;  /* 0x0000000000007948 */ /* 0x000fea0003800000 */
[----:B------:R-:W1:Y:S08]  /*12d70*/  S2UR UR5, SR_CgaCtaId ;  /* 0x00000000000579c3 */ /* 0x000e700000008800 */
[----:B------:R-:W-:Y:S06]  /*12d80*/  BAR.SYNC.DEFER_BLOCKING 0x5, 0x180 ;  /* 0x0146000000007b1d */ /* 0x000fec0000010000 */
[----:B------:R-:W-:-:S02]  /*12d90*/  UMOV UR4, 0x400 ;  /* 0x0000040000047882 */ /* 0x000fc40000000000 */
[----:B-1----:R-:W-:-:S06]  /*12da0*/  ULEA UR4, UR5, UR4, 0x18 ;  /* 0x0000000405047291 */ /* 0x002fcc000f8ec03f */
[----:B------:R-:W-:-:S05]  /*12db0*/  IMAD.U32 R22, RZ, RZ, UR4 ;  /* 0x00000004ff167e24 */ /* 0x000fca000f8e00ff */
[----:B------:R2:W3:Y:S01]  /*12dc0*/  LDS.128 R16, [R22+0x388d0] ;  /* 0x0388d00016107984 */ /* 0x0004e20000000c00 */
[----:B------:R-:W-:Y:S06]  /*12dd0*/  BAR.ARV 0x4, 0x180 ;  /* 0x0106000000007b1d */ /* 0x000fec0000002000 */
[----:B------:R-:W-:Y:S05]  /*12de0*/  BRA `(.L_x_291) ;  /* 0x0000000800407947 */ /* 0x000fea0003800000 */
.L_x_290:
[----:B------:R-:W1:Y:S01]  /*12df0*/  S2R R0, SR_TID.X ;  /* 0x0000000000007919 */ /* 0x000e620000002100 */
[----:B------:R-:W-:Y:S01]  /*12e00*/  UMOV UR4, 0xffffffff ;  /* 0xffffffff00047882 */ /* 0x000fe20000000000 */
[----:B-1----:R-:W-:-:S04]  /*12e10*/  LOP3.LUT R8, R0, 0x1f, RZ, 0xc0, !PT ;  /* 0x0000001f00087812 */ /* 0x002fc800078ec0ff */
[----:B------:R-:W-:Y:S01]  /*12e20*/  ISETP.NE.AND P0, PT, R8, 0x1f, PT ;  /* 0x0000001f0800780c */ /* 0x000fe20003f05270 */
[----:B------:R-:W-:-:S12]  /*12e30*/  BRA.DIV UR4, `(.L_x_292) ;  /* 0x0000003a04547947 */ /* 0x000fd8000b800000 */
[----:B------:R-:W-:Y:S01]  /*12e40*/  IMAD.IADD R5, R19, 0x1, R8 ;  /* 0x0000000113057824 */ /* 0x000fe200078e0208 */
[----:B------:R-:W-:-:S04]  /*12e50*/  ULDC UR4, c[0x0][0xc3c] ;  /* 0x00030f0000047ab9 */ /* 0x000fc80000000800 */
[----:B------:R-:W-:-:S13]  /*12e60*/  ISETP.GE.OR P1, PT, R5, UR4, !P0 ;  /* 0x0000000405007c0c */ /* 0x000fda000c726670 */
[----:B------:R-:W1:Y:S02]  /*12e70*/  @!P1 LDC.64 R2, c[0x0][0xc80] ;  /* 0x00032000ff029b82 */ /* 0x000e640000000a00 */
[----:B-1----:R-:W-:-:S06]  /*12e80*/  @!P1 IMAD.WIDE R2, R5, 0x4, R2 ;  /* 0x0000000405029825 */ /* 0x002fcc00078e0202 */
[----:B------:R-:W2:Y:S01]  /*12e90*/  @!P1 LDG.E R2, desc[UR36][R2.64] ;  /* 0x0000002402029981 */ /* 0x000ea2000c1e1900 */
[----:B0-----:R-:W-:Y:S01]  /*12ea0*/  IMAD.MOV.U32 R4, RZ, RZ, RZ ;  /* 0x000000ffff047224 */ /* 0x001fe200078e00ff */
[C---:B------:R-:W-:Y:S02]  /*12eb0*/  ISETP.GE.U32.AND P2, PT, R8.reuse, 0x2, PT ;  /* 0x000000020800780c */ /* 0x040fe40003f46070 */
[C---:B------:R-:W-:Y:S01]  /*12ec0*/  ISETP.GE.U32.AND P3, PT, R8.reuse, 0x4, PT ;  /* 0x000000040800780c */ /* 0x040fe20003f66070 */
[----:B------:R-:W-:Y:S01]  /*12ed0*/  SHFL.IDX PT, R0, R16, 0x1, 0x1f ;  /* 0x00201f0010007f89 */ /* 0x000fe200000e0000 */
[C---:B------:R-:W-:Y:S02]  /*12ee0*/  ISETP.GE.U32.AND P4, PT, R8.reuse, 0x8, PT ;  /* 0x000000080800780c */ /* 0x040fe40003f86070 */
[----:B------:R-:W-:Y:S02]  /*12ef0*/  ISETP.GE.U32.AND P5, PT, R8, 0x10, PT ;  /* 0x000000100800780c */ /* 0x000fe40003fa6070 */
[----:B--2---:R-:W-:-:S02]  /*12f00*/  @!P1 MOV R4, R2 ;  /* 0x0000000200049202 */ /* 0x004fc40000000f00 */
[----:B------:R-:W-:-:S03]  /*12f10*/  ISETP.NE.AND P1, PT, R8, RZ, PT ;  /* 0x000000ff0800720c */ /* 0x000fc60003f25270 */
[----:B------:R-:W0:Y:S02]  /*12f20*/  SHFL.UP PT, R14, R4, 0x1, RZ ;  /* 0x04200000040e7989 */ /* 0x000e2400000e00ff */
[----:B0-----:R-:W-:-:S05]  /*12f30*/  SEL R5, R14, RZ, P1 ;  /* 0x000000ff0e057207 */ /* 0x001fca0000800000 */
[----:B------:R-:W-:Y:S02]  /*12f40*/  IMAD.IADD R6, R4, 0x1, R5 ;  /* 0x0000000104067824 */ /* 0x000fe400078e0205 */
[----:B------:R-:W-:Y:S04]  /*12f50*/  SHFL.IDX PT, R5, R16, RZ, 0x1f ;  /* 0x00001fff10057589 */ /* 0x000fe800000e0000 */
        /* <DEDUP_REMOVED lines=12> */
[----:B------:R0:W1:Y:S02]  /*13020*/  SHFL.IDX PT, R14, R6, 0x1f, 0x1f ;  /* 0x03e01f00060e7f89 */ /* 0x00006400000e0000 */
.L_x_400:
[----:B------:R-:W-:Y:S02]  /*13030*/  ULDC UR4, c[0x0][0xc38] ;  /* 0x00030e0000047ab9 */ /* 0x000fe40000000800 */
[----:B------:R-:W-:-:S05]  /*13040*/  MOV R7, UR4 ;  /* 0x0000000400077c02 */ /* 0x000fca0008000f00 */
[----:B-1----:R-:W-:-:S04]  /*13050*/  IMAD R3, R14, R7, RZ ;  /* 0x000000070e037224 */ /* 0x002fc800078e02ff */
[----:B------:R-:W-:-:S05]  /*13060*/  IMAD.IADD R8, R0, 0x1, R3 ;  /* 0x0000000100087824 */ /* 0x000fca00078e0203 */
[----:B------:R-:W-:-:S13]  /*13070*/  ISETP.GT.AND P6, PT, R8, R5, PT ;  /* 0x000000050800720c */ /* 0x000fda0003fc4270 */
[----:B------:R-:W-:Y:S05]  /*13080*/  @P6 BRA `(.L_x_293) ;  /* 0x00000000009c6947 */ /* 0x000fea0003800000 */
.L_x_298:
[----:B------:R-:W1:Y:S01]  /*13090*/  LDC R0, c[0x0][0xc3c] ;  /* 0x00030f00ff007b82 */ /* 0x000e620000000800 */
[----:B------:R-:W-:-:S05]  /*130a0*/  VIADD R19, R19, 0x1f ;  /* 0x0000001f13137836 */ /* 0x000fca0000000000 */
[----:B-1----:R-:W-:-:S13]  /*130b0*/  ISETP.GE.AND P6, PT, R19, R0, PT ;  /* 0x000000001300720c */ /* 0x002fda0003fc6270 */
[----:B------:R-:W-:Y:S05]  /*130c0*/  @P6 BRA `(.L_x_294) ;  /* 0x0000000400446947 */ /* 0x000fea0003800000 */
[----:B------:R-:W1:Y:S01]  /*130d0*/  S2R R2, SR_TID.X ;  /* 0x0000000000027919 */ /* 0x000e620000002100 */
[----:B------:R-:W-:Y:S01]  /*130e0*/  BSSY B0, `(.L_x_295) ;  /* 0x0000009000007945 */ /* 0x000fe20003800000 */
[----:B------:R-:W-:Y:S01]  /*130f0*/  IMAD.MOV.U32 R4, RZ, RZ, RZ ;  /* 0x000000ffff047224 */ /* 0x000fe200078e00ff */
[----:B-1----:R-:W-:-:S05]  /*13100*/  LOP3.LUT R2, R2, 0x1f, RZ, 0xc0, !PT ;  /* 0x0000001f02027812 */ /* 0x002fca00078ec0ff */
[----:B------:R-:W-:-:S05]  /*13110*/  IMAD.IADD R7, R19, 0x1, R2 ;  /* 0x0000000113077824 */ /* 0x000fca00078e0202 */
[----:B------:R-:W-:-:S13]  /*13120*/  ISETP.GE.OR P6, PT, R7, R0, !P0 ;  /* 0x000000000700720c */ /* 0x000fda00047c6670 */
[----:B------:R-:W-:Y:S05]  /*13130*/  @P6 BRA `(.L_x_296) ;  /* 0x00000000000c6947 */ /* 0x000fea0003800000 */
[----:B------:R-:W1:Y:S02]  /*13140*/  LDC.64 R2, c[0x0][0xc80] ;  /* 0x00032000ff027b82 */ /* 0x000e640000000a00 */
[----:B-1----:R-:W-:-:S05]  /*13150*/  IMAD.WIDE R2, R7, 0x4, R2 ;  /* 0x0000000407027825 */ /* 0x002fca00078e0202 */
[----:B------:R1:W5:Y:S02]  /*13160*/  LDG.E R4, desc[UR36][R2.64] ;  /* 0x0000002402047981 */ /* 0x000364000c1e1900 */
.L_x_296:
[----:B------:R-:W-:Y:S05]  /*13170*/  BSYNC B0 ;  /* 0x0000000000007941 */ /* 0x000fea0003800000 */
.L_x_295:
[----:B------:R-:W-:-:S03]  /*13180*/  UMOV UR4, 0xffffffff ;  /* 0xffffffff00047882 */ /* 0x000fc60000000000 */
[----:B------:R-:W-:Y:S05]  /*13190*/  BRA.DIV UR4, `(.L_x_297) ;  /* 0x0000003a04a07947 */ /* 0x000fea000b800000 */
[----:B-----5:R-:W2:Y:S02]  /*131a0*/  SHFL.UP PT, R14, R4, 0x1, RZ ;  /* 0x04200000040e7989 */ /* 0x020ea400000e00ff */
[----:B--2---:R-:W-:-:S05]  /*131b0*/  SEL R13, R14, RZ, P1 ;  /* 0x000000ff0e0d7207 */ /* 0x004fca0000800000 */
[----:B------:R-:W-:-:S05]  /*131c0*/  IMAD.IADD R13, R4, 0x1, R13 ;  /* 0x00000001040d7824 */ /* 0x000fca00078e020d */
[----:B------:R-:W2:Y:S02]  /*131d0*/  SHFL.UP PT, R14, R13, 0x2, RZ ;  /* 0x044000000d0e7989 */ /* 0x000ea400000e00ff */
[----:B--2---:R-:W-:-:S04]  /*131e0*/  SEL R0, R14, RZ, P2 ;  /* 0x000000ff0e007207 */ /* 0x004fc80001000000 */
[----:B------:R-:W-:-:S05]  /*131f0*/  IADD3 R0, R13, R0, RZ ;  /* 0x000000000d007210 */ /* 0x000fca0007ffe0ff */
[----:B------:R-:W1:Y:S02]  /*13200*/  SHFL.UP PT, R14, R0, 0x4, RZ ;  /* 0x04800000000e7989 */ /* 0x000e6400000e00ff */
[----:B-1----:R-:W-:-:S05]  /*13210*/  SEL R3, R14, RZ, P3 ;  /* 0x000000ff0e037207 */ /* 0x002fca0001800000 */
[----:B------:R-:W-:-:S05]  /*13220*/  IMAD.IADD R2, R0, 0x1, R3 ;  /* 0x0000000100027824 */ /* 0x000fca00078e0203 */
[----:B------:R-:W1:Y:S02]  /*13230*/  SHFL.UP PT, R14, R2, 0x8, RZ ;  /* 0x05000000020e7989 */ /* 0x000e6400000e00ff */
[----:B-1----:R-:W-:-:S05]  /*13240*/  SEL R3, R14, RZ, P4 ;  /* 0x000000ff0e037207 */ /* 0x002fca0002000000 */
[----:B------:R-:W-:-:S05]  /*13250*/  IMAD.IADD R3, R2, 0x1, R3 ;  /* 0x0000000102037824 */ /* 0x000fca00078e0203 */
[----:B------:R-:W0:Y:S02]  /*13260*/  SHFL.UP PT, R14, R3, 0x10, RZ ;  /* 0x06000000030e7989 */ /* 0x000e2400000e00ff */
[----:B0-----:R-:W-:-:S05]  /*13270*/  SEL R6, R14, RZ, P5 ;  /* 0x000000ff0e067207 */ /* 0x001fca0002800000 */
[----:B------:R-:W-:-:S05]  /*13280*/  IMAD.IADD R6, R3, 0x1, R6 ;  /* 0x0000000103067824 */ /* 0x000fca00078e0206 */
[----:B------:R0:W1:Y:S02]  /*13290*/  SHFL.IDX PT, R14, R6, 0x1f, 0x1f ;  /* 0x03e01f00060e7f89 */ /* 0x00006400000e0000 */
.L_x_408:
[----:B------:R-:W-:Y:S02]  /*132a0*/  ULDC UR4, c[0x0][0xc38] ;  /* 0x00030e0000047ab9 */ /* 0x000fe40000000800 */
[----:B------:R-:W-:-:S04]  /*132b0*/  IMAD.U32 R7, RZ, RZ, UR4 ;  /* 0x00000004ff077e24 */ /* 0x000fc8000f8e00ff */
[----:B-1----:R-:W-:-:S04]  /*132c0*/  IMAD R3, R14, R7, RZ ;  /* 0x000000070e037224 */ /* 0x002fc800078e02ff */
[----:B------:R-:W-:-:S05]  /*132d0*/  IMAD.IADD R8, R3, 0x1, R8 ;  /* 0x0000000103087824 */ /* 0x000fca00078e0208 */
[----:B------:R-:W-:-:S13]  /*132e0*/  ISETP.GT.AND P6, PT, R8, R5, PT ;  /* 0x000000050800720c */ /* 0x000fda0003fc4270 */
[----:B------:R-:W-:Y:S05]  /*132f0*/  @!P6 BRA `(.L_x_298) ;  /* 0xfffffffc0064e947 */ /* 0x000fea000383ffff */
.L_x_293:
[----:B------:R-:W-:Y:S01]  /*13300*/  IADD3 R8, -R3, R8, RZ ;  /* 0x0000000803087210 */ /* 0x000fe20007ffe1ff */
[----:B------:R-:W-:-:S04]  /*13310*/  UMOV UR4, 0xffffffff ;  /* 0xffffffff00047882 */ /* 0x000fc80000000000 */
[----:B------:R-:W-:-:S05]  /*13320*/  IMAD R0, R6, R7, R8 ;  /* 0x0000000706007224 */ /* 0x000fca00078e0208 */
[----:B------:R-:W-:Y:S01]  /*13330*/  ISETP.GT.AND P6, PT, R0, R5, PT ;  /* 0x000000050000720c */ /* 0x000fe20003fc4270 */
[----:B------:R-:W-:-:S12]  /*13340*/  BRA.DIV UR4, `(.L_x_299) ;  /* 0x0000003a04f07947 */ /* 0x000fd8000b800000 */
[----:B------:R-:W-:-:S04]  /*13350*/  VOTE.ANY R2, PT, !P6 ;  /* 0x0000000000027806 */ /* 0x000fc800070e0100 */
[----:B------:R-:W1:Y:S02]  /*13360*/  POPC R0, R2 ;  /* 0x0000000200007309 */ /* 0x000e640000000000 */
[----:B-1----:R1:W2:Y:S02]  /*13370*/  SHFL.IDX PT, R4, R4, R0, 0x1f ;  /* 0x00001f0004047589 */ /* 0x0022a400000e0000 */
.L_x_412:
[----:B------:R-:W-:Y:S01]  /*13380*/  ISETP.NE.AND P0, PT, R2, RZ, PT ;  /* 0x000000ff0200720c */ /* 0x000fe20003f05270 */
[----:B------:R-:W-:-:S12]  /*13390*/  IMAD.MOV.U32 R14, RZ, RZ, RZ ;  /* 0x000000ffff0e7224 */ /* 0x000fd800078e00ff */
[----:B------:R-:W-:Y:S05]  /*133a0*/  @!P0 BRA `(.L_x_300) ;  /* 0x0000000000108947 */ /* 0x000fea0003800000 */
[----:B------:R-:W-:Y:S01]  /*133b0*/  UMOV UR4, 0xffffffff ;  /* 0xffffffff00047882 */ /* 0x000fe20000000000 */
[----:B------:R-:W-:Y:S02]  /*133c0*/  VIADD R12, R0, 0xffffffff ;  /* 0xffffffff000c7836 */ /* 0x000fe40000000000 */
[----:B------:R-:W-:Y:S05]  /*133d0*/  BRA.DIV UR4, `(.L_x_301) ;  /* 0x0000003e04147947 */ /* 0x000fea000b800000 */
[----:B------:R3:W4:Y:S02]  /*133e0*/  SHFL.IDX PT, R14, R6, R12, 0x1f ;  /* 0x00001f0c060e7589 */ /* 0x00072400000e0000 */
.L_x_300:
[----:B0-23--:R-:W-:Y:S01]  /*133f0*/  IABS R6, R4 ;  /* 0x0000000400067213 */ /* 0x00dfe20000000000 */
[----:B----4-:R-:W-:Y:S02]  /*13400*/  IMAD R16, R14, R7, R8 ;  /* 0x000000070e107224 */ /* 0x010fe400078e0208 */
[----:B------:R-:W-:Y:S01]  /*13410*/  IMAD.IADD R19, R0, 0x1, R19 ;  /* 0x0000000100137824 */ /* 0x000fe200078e0213 */
[----:B------:R-:W0:Y:S08]  /*13420*/  I2F.RP R9, R6 ;  /* 0x0000000600097306 */ /* 0x000e300000209400 */
[----:B0-----:R-:W0:Y:S02]  /*13430*/  MUFU.RCP R9, R9 ;  /* 0x0000000900097308 */ /* 0x001e240000001000 */
[----:B0-----:R-:W-:-:S06]  /*13440*/  VIADD R2, R9, 0xffffffe ;  /* 0x0ffffffe09027836 */ /* 0x001fcc0000000000 */
[----:B------:R0:W2:Y:S02]  /*13450*/  F2I.FTZ.U32.TRUNC.NTZ R3, R2 ;  /* 0x0000000200037305 */ /* 0x0000a4000021f000 */
[----:B0-----:R-:W-:Y:S02]  /*13460*/  IMAD.MOV.U32 R2, RZ, RZ, RZ ;  /* 0x000000ffff027224 */ /* 0x001fe400078e00ff */
[----:B--2---:R-:W-:-:S04]  /*13470*/  IMAD.MOV R7, RZ, RZ, -R3 ;  /* 0x000000ffff077224 */ /* 0x004fc800078e0a03 */
[----:B------:R-:W-:-:S04]  /*13480*/  IMAD R7, R7, R6, RZ ;  /* 0x0000000607077224 */ /* 0x000fc800078e02ff */
[----:B------:R-:W-:Y:S01]  /*13490*/  IMAD.HI.U32 R3, R3, R7, R2 ;  /* 0x0000000703037227 */ /* 0x000fe200078e0002 */
[----:B------:R-:W-:Y:S02]  /*134a0*/  IADD3 R7, R5, -R16, RZ ;  /* 0x8000001005077210 */ /* 0x000fe40007ffe0ff */
[----:B------:R-:W-:Y:S02]  /*134b0*/  IABS R5, R4 ;  /* 0x0000000400057213 */ /* 0x000fe40000000000 */
[----:B------:R-:W-:-:S03]  /*134c0*/  IABS R2, R7 ;  /* 0x0000000700027213 */ /* 0x000fc60000000000 */
[----:B------:R-:W-:Y:S02]  /*134d0*/  IMAD.MOV R5, RZ, RZ, -R5 ;  /* 0x000000ffff057224 */ /* 0x000fe400078e0a05 */
[----:B------:R-:W-:-:S04]  /*134e0*/  IMAD.HI.U32 R3, R3, R2, RZ ;  /* 0x0000000203037227 */ /* 0x000fc800078e00ff */
[----:B------:R-:W-:Y:S01]  /*134f0*/  IMAD R5, R3, R5, R2 ;  /* 0x0000000503057224 */ /* 0x000fe200078e0202 */
[----:B------:R-:W-:-:S04]  /*13500*/  LOP3.LUT R2, R7, R4, RZ, 0x3c, !PT ;  /* 0x0000000407027212 */ /* 0x000fc800078e3cff */
[----:B------:R-:W-:Y:S02]  /*13510*/  ISETP.GT.U32.AND P1, PT, R6, R5, PT ;  /* 0x000000050600720c */ /* 0x000fe40003f24070 */
[----:B------:R-:W-:-:S11]  /*13520*/  ISETP.GE.AND P2, PT, R2, RZ, PT ;  /* 0x000000ff0200720c */ /* 0x000fd60003f46270 */
[----:B------:R-:W-:Y:S02]  /*13530*/  @!P1 IMAD.IADD R5, R5, 0x1, -R6 ;  /* 0x0000000105059824 */ /* 0x000fe400078e0a06 */
[----:B------:R-:W-:Y:S01]  /*13540*/  @!P1 VIADD R3, R3, 0x1 ;  /* 0x0000000103039836 */ /* 0x000fe20000000000 */
[----:B------:R-:W-:Y:S02]  /*13550*/  ISETP.NE.AND P1, PT, R4, RZ, PT ;  /* 0x000000ff0400720c */ /* 0x000fe40003f25270 */
[----:B------:R-:W-:-:S13]  /*13560*/  ISETP.GE.U32.AND P0, PT, R5, R6, PT ;  /* 0x000000060500720c */ /* 0x000fda0003f06070 */
[----:B------:R-:W-:-:S04]  /*13570*/  @P0 VIADD R3, R3, 0x1 ;  /* 0x0000000103030836 */ /* 0x000fc80000000000 */
[----:B------:R-:W-:Y:S01]  /*13580*/  @!P2 IMAD.MOV R3, RZ, RZ, -R3 ;  /* 0x000000ffff03a224 */ /* 0x000fe200078e0a03 */
[----:B------:R-:W-:-:S04]  /*13590*/  @!P1 LOP3.LUT R3, RZ, R4, RZ, 0x33, !PT ;  /* 0x00000004ff039212 */ /* 0x000fc800078e33ff */
[----:B------:R-:W-:Y:S01]  /*135a0*/  IADD3 R17, -R3, RZ, RZ ;  /* 0x000000ff03117210 */ /* 0x000fe20007ffe1ff */
[----:B------:R-:W-:-:S04]  /*135b0*/  IMAD.MOV.U32 R18, RZ, RZ, R3 ;  /* 0x000000ffff127224 */ /* 0x000fc800078e0003 */
[----:B------:R-:W-:Y:S01]  /*135c0*/  IMAD R17, R4, R17, R7 ;  /* 0x0000001104117224 */ /* 0x000fe200078e0207 */
[----:B------:R-:W-:Y:S06]  /*135d0*/  BRA `(.L_x_302) ;  /* 0x00000000001c7947 */ /* 0x000fec0003800000 */
.L_x_294:
[----:B------:R-:W-:Y:S01]  /*135e0*/  UMOV UR4, URZ ;  /* 0x0000003f00047c82 */ /* 0x000fe20008000000 */
[----:B------:R-:W-:Y:S01]  /*135f0*/  UMOV UR5, URZ ;  /* 0x0000003f00057c82 */ /* 0x000fe20008000000 */
[----:B------:R-:W-:Y:S01]  /*13600*/  ULDC UR6, c[0x0][0xc3c] ;  /* 0x00030f0000067ab9 */ /* 0x000fe20000000800 */
[----:B------:R-:W-:Y:S01]  /*13610*/  IMAD.MOV.U32 R16, RZ, RZ, R5 ;  /* 0x000000ffff107224 */ /* 0x000fe200078e0005 */
[----:B------:R-:W-:Y:S01]  /*13620*/  MOV R19, UR6 ;  /* 0x0000000600137c02 */ /* 0x000fe20008000f00 */
[----:B------:R-:W-:Y:S02]  /*13630*/  IMAD.U32 R17, RZ, RZ, UR4 ;  /* 0x00000004ff117e24 */ /* 0x000fe4000f8e00ff */
[----:B------:R-:W-:-:S07]  /*13640*/  IMAD.U32 R18, RZ, RZ, UR5 ;  /* 0x00000005ff127e24 */ /* 0x000fce000f8e00ff */
.L_x_302:
[----:B-1----:R-:W1:Y:S01]  /*13650*/  S2R R0, SR_TID.X ;  /* 0x0000000000007919 */ /* 0x002e620000002100 */
[----:B------:R-:W-:Y:S05]  /*13660*/  WARPSYNC.ALL ;  /* 0x0000000000007948 */ /* 0x000fea0003800000 */
[----:B------:R-:W-:Y:S01]  /*13670*/  BAR.SYNC.DEFER_BLOCKING 0x4, 0x180 ;  /* 0x0106000000007b1d */ /* 0x000fe20000010000 */
[----:B-1----:R-:W-:-:S04]  /*13680*/  LOP3.LUT R0, R0, 0x1f, RZ, 0xc0, !PT ;  /* 0x0000001f00007812 */ /* 0x002fc800078ec0ff */
[----:B------:R-:W-:-:S13]  /*13690*/  ISETP.NE.AND P0, PT, R0, RZ, PT ;  /* 0x000000ff0000720c */ /* 0x000fda0003f05270 */
[----:B------:R-:W1:Y:S01]  /*136a0*/  @!P0 S2R R3, SR_CgaCtaId ;  /* 0x0000000000038919 */ /* 0x000e620000008800 */
[----:B------:R-:W-:-:S04]  /*136b0*/  @!P0 MOV R0, 0x400 ;  /* 0x0000040000008802 */ /* 0x000fc80000000f00 */
[----:B-1----:R-:W-:-:S05]  /*136c0*/  @!P0 LEA R22, R3, R0, 0x18 ;  /* 0x0000000003168211 */ /* 0x002fca00078ec0ff */
[----:B------:R1:W-:Y:S01]  /*136d0*/  @!P0 STS.128 [R22+0x388d0], R16 ;  /* 0x0388d01016008388 */ /* 0x0003e20000000c00 */
[----:B------:R-:W-:Y:S06]  /*136e0*/  BAR.ARV 0x5, 0x180 ;  /* 0x0146000000007b1d */ /* 0x000fec0000002000 */
.L_x_291:
[----:B------:R-:W-:Y:S02]  /*136f0*/  ULDC UR4, c[0x0][0xc3c] ;  /* 0x00030f0000047ab9 */ /* 0x000fe40000000800 */
[----:B---3--:R-:W-:-:S13]  /*13700*/  ISETP.GE.AND P0, PT, R19, UR4, PT ;  /* 0x0000000413007c0c */ /* 0x008fda000bf06270 */
[----:B------:R-:W-:Y:S05]  /*13710*/  @!P0 BRA `(.L_x_303) ;  /* 0xffffffb800588947 */ /* 0x000fea000383ffff */
[----:B------:R-:W-:Y:S05]  /*13720*/  BSYNC B8 ;  /* 0x0000000000087941 */ /* 0x000fea0003800000 */
.L_x_238:
[----:B0-----:R-:W3:Y:S01]  /*13730*/  LDL.LU R0, [R1+0x1c] ;  /* 0x00001c0001007983 */ /* 0x001ee20000300800 */
[----:B------:R-:W-:Y:S01]  /*13740*/  BSSY B0, `(.L_x_304) ;  /* 0x000000b000007945 */ /* 0x000fe20003800000 */
[----:B------:R-:W0:Y:S01]  /*13750*/  S2R R5, SR_CgaCtaId ;  /* 0x0000000000057919 */ /* 0x000e220000008800 */
[----:B---3--:R-:W-:-:S05]  /*13760*/  VIADD R0, R0, 0x1 ;  /* 0x0000000100007836 */ /* 0x008fca0000000000 */
[----:B------:R-:W-:-:S04]  /*13770*/  LEA.HI R2, R0, R0, RZ, 0x1 ;  /* 0x0000000000027211 */ /* 0x000fc800078f08ff */
[----:B------:R-:W-:Y:S02]  /*13780*/  LOP3.LUT R3, R2, 0xfffffffe, RZ, 0xc0, !PT ;  /* 0xfffffffe02037812 */ /* 0x000fe400078ec0ff */
[----:B------:R-:W-:-:S03]  /*13790*/  MOV R2, 0x400 ;  /* 0x0000040000027802 */ /* 0x000fc60000000f00 */
[----:B------:R-:W-:Y:S01]  /*137a0*/  IMAD.IADD R0, R0, 0x1, -R3 ;  /* 0x0000000100007824 */ /* 0x000fe200078e0a03 */
[----:B0-----:R-:W-:-:S04]  /*137b0*/  LEA R4, R5, R2, 0x18 ;  /* 0x0000000205047211 */ /* 0x001fc800078ec0ff */
[----:B------:R-:W-:-:S04]  /*137c0*/  SHF.L.U32 R0, R0, 0x1f, RZ ;  /* 0x0000001f00007819 */ /* 0x000fc800000006ff */
[----:B------:R-:W0:Y:S02]  /*137d0*/  SYNCS.PHASECHK.TRANS64.TRYWAIT P0, [R4+URZ+0x38820], R0 ;  /* 0x03882000040075a7 */ /* 0x000e24000800017f */
[----:B0-----:R-:W-:Y:S05]  /*137e0*/  @!P0 BRA `(.L_x_305) ;  /* 0x0000003800348947 */ /* 0x001fea0003800000 */
.L_x_415:
[----:B------:R-:W-:Y:S05]  /*137f0*/  BSYNC B0 ;  /* 0x0000000000007941 */ /* 0x000fea0003800000 */
.L_x_304:
[----:B------:R-:W-:-:S03]  /*13800*/  UMOV UR4, 0xffffffff ;  /* 0xffffffff00047882 */ /* 0x000fc60000000000 */
[----:B------:R-:W-:Y:S05]  /*13810*/  BRA.DIV UR4, `(.L_x_306) ;  /* 0x0000003a043c7947 */ /* 0x000fea000b800000 */
[----:B0-----:R-:W0:Y:S02]  /*13820*/  S2R R0, SR_TID.X ;  /* 0x0000000000007919 */ /* 0x001e240000002100 */
[----:B0-----:R-:W-:-:S04]  /*13830*/  SHF.R.U32.HI R0, RZ, 0x5, R0 ;  /* 0x00000005ff007819 */ /* 0x001fc80000011600 */
[----:B------:R-:W-:-:S05]  /*13840*/  LOP3.LUT R0, R0, 0x3, RZ, 0xc0, !PT ;  /* 0x0000000300007812 */ /* 0x000fca00078ec0ff */
[----:B------:R0:W3:Y:S02]  /*13850*/  SHFL.IDX PT, R14, R0, RZ, 0x1f ;  /* 0x00001fff000e7589 */ /* 0x0000e400000e0000 */
.L_x_418:
[----:B---3--:R-:W-:Y:S01]  /*13860*/  ISETP.NE.AND P0, PT, R14, RZ, PT ;  /* 0x000000ff0e00720c */ /* 0x008fe20003f05270 */
[----:B------:R-:W-:-:S12]  /*13870*/  BSSY B0, `(.L_x_307) ;  /* 0x0000026000007945 */ /* 0x000fd80003800000 */
[----:B------:R-:W-:Y:S05]  /*13880*/  @P0 BRA `(.L_x_308) ;  /* 0x0000000000900947 */ /* 0x000fea0003800000 */
[----:B------:R-:W-:-:S03]  /*13890*/  UMOV UR4, 0xffffffff ;  /* 0xffffffff00047882 */ /* 0x000fc60000000000 */
[----:B------:R-:W-:Y:S05]  /*138a0*/  BRA.DIV UR4, `(.L_x_309) ;  /* 0x0000003a044c7947 */ /* 0x000fea000b800000 */
[----:B------:R-:W-:-:S13]  /*138b0*/  ELECT P6, URZ, PT ;  /* 0x00000000003f782f */ /* 0x000fda00038c0000 */
.L_x_421:
[----:B------:R-:W-:Y:S05]  /*138c0*/  @!P6 BRA `(.L_x_308) ;  /* 0x000000000080e947 */ /* 0x000fea0003800000 */
[----:B0-----:R-:W3:Y:S02]  /*138d0*/  LDL R0, [R1+0x24] ;  /* 0x0000240001007983 */ /* 0x001ee40000100800 */
[----:B---3--:R-:W-:-:S13]  /*138e0*/  R2UR UR4, R0 ;  /* 0x00000000000472ca */ /* 0x008fda00000e0000 */
[----:B------:R-:W-:-:S06]  /*138f0*/  ULOP3.LUT UR4, UR4, 0x2, URZ, 0xfc, !UPT ;  /* 0x0000000204047892 */ /* 0x000fcc000f8efc3f */
[----:B------:R-:W-:-:S05]  /*13900*/  IMAD.U32 R0, RZ, RZ, UR4 ;  /* 0x00000004ff007e24 */ /* 0x000fca000f8e00ff */
[----:B------:R-:W-:-:S13]  /*13910*/  ISETP.NE.AND P0, PT, R0, 0x3, PT ;  /* 0x000000030000780c */ /* 0x000fda0003f05270 */
[----:B------:R-:W-:Y:S05]  /*13920*/  @!P0 BRA `(.L_x_310) ;  /* 0x0000000000048947 */ /* 0x000fea0003800000 */
[----:B------:R-:W-:Y:S01]  /*13930*/  BPT.TRAP 0x1 ;  /* 0x000000040000795c */ /* 0x000fe20000300000 */
.L_x_310:
[C---:B------:R-:W-:Y:S01]  /*13940*/  IMAD R5, R27.reuse, 0x8, R4 ;  /* 0x000000081b057824 */ /* 0x040fe200078e0204 */
[----:B------:R-:W-:Y:S01]  /*13950*/  SHF.L.U32 R0, R28, 0x1f, RZ ;  /* 0x0000001f1c007819 */ /* 0x000fe200000006ff */
[----:B------:R-:W-:-:S03]  /*13960*/  VIADD R27, R27, 0x1 ;  /* 0x000000011b1b7836 */ /* 0x000fc60000000000 */
[----:B------:R-:W0:Y:S02]  /*13970*/  SYNCS.PHASECHK.TRANS64.TRYWAIT P1, [R5+URZ+0x38840], R0 ;  /* 0x03884000050075a7 */ /* 0x000e24000802017f */
[----:B------:R-:W-:-:S04]  /*13980*/  ISETP.NE.AND P2, PT, R27, 0x2, PT ;  /* 0x000000021b00780c */ /* 0x000fc80003f45270 */
[----:B------:R-:W-:Y:S01]  /*13990*/  SEL R3, RZ, 0x1, P2 ;  /* 0x00000001ff037807 */ /* 0x000fe20001000000 */
[----:B0-----:R-:W-:Y:S08]  /*139a0*/  @!P1 BRA `(.L_x_311) ;  /* 0x00000038002c9947 */ /* 0x001ff00003800000 */
.L_x_422:
[----:B------:R-:W-:Y:S02]  /*139b0*/  SEL R27, R27, RZ, P2 ;  /* 0x000000ff1b1b7207 */ /* 0x000fe40001000000 */
[----:B------:R-:W-:Y:S01]  /*139c0*/  LOP3.LUT R2, R28, R3, RZ, 0x3c, !PT ;  /* 0x000000031c027212 */ /* 0x000fe200078e3cff */
[----:B------:R-:W-:Y:S06]  /*139d0*/  @!P0 BRA `(.L_x_312) ;  /* 0x0000000000048947 */ /* 0x000fec0003800000 */
[----:B------:R-:W-:Y:S01]  /*139e0*/  BPT.TRAP 0x1 ;  /* 0x000000040000795c */ /* 0x000fe20000300000 */
.L_x_312:
[----:B------:R-:W-:Y:S02]  /*139f0*/  LEA R27, R27, R4, 0x3 ;  /* 0x000000041b1b7211 */ /* 0x000fe400078e18ff */
[----:B------:R-:W-:-:S04]  /*13a00*/  SHF.L.U32 R2, R2, 0x1f, RZ ;  /* 0x0000001f02027819 */ /* 0x000fc800000006ff */
[----:B------:R-:W3:Y:S02]  /*13a10*/  SYNCS.PHASECHK.TRANS64.TRYWAIT P1, [R27+URZ+0x38840], R2 ;  /* 0x038840021b0075a7 */ /* 0x000ee4000802017f */
[----:B---3--:R-:W-:Y:S05]  /*13a20*/  @!P1 BRA `(.L_x_313) ;  /* 0x0000003800209947 */ /* 0x008fea0003800000 */
.L_x_423:
[----:B------:R-:W-:Y:S05]  /*13a30*/  @!P0 BRA `(.L_x_314) ;  /* 0x0000000000048947 */ /* 0x000fea0003800000 */
[----:B------:R-:W-:Y:S01]  /*13a40*/  BPT.TRAP 0x1 ;  /* 0x000000040000795c */ /* 0x000fe20000300000 */
.L_x_314:
[----:B------:R-:W4:Y:S02]  /*13a50*/  SYNCS.PHASECHK.TRANS64.TRYWAIT P1, [R5+URZ+0x38860], R0 ;  /* 0x03886000050075a7 */ /* 0x000f24000802017f */
[----:B----4-:R-:W-:Y:S05]  /*13a60*/  @!P1 BRA `(.L_x_315) ;  /* 0x0000003800249947 */ /* 0x010fea0003800000 */
.L_x_424:
[----:B------:R-:W-:Y:S05]  /*13a70*/  @!P0 BRA `(.L_x_316) ;  /* 0x0000000000048947 */ /* 0x000fea0003800000 */
[----:B------:R-:W-:Y:S01]  /*13a80*/  BPT.TRAP 0x1 ;  /* 0x000000040000795c */ /* 0x000fe20000300000 */
.L_x_316:
[----:B------:R0:W0:Y:S02]  /*13a90*/  SYNCS.PHASECHK.TRANS64.TRYWAIT P0, [R27+URZ+0x38860], R2 ;  /* 0x038860021b0075a7 */ /* 0x000024000800017f */
[----:B0-----:R-:W-:Y:S05]  /*13aa0*/  @!P0 NANOSLEEP.SYNCS 0x989680 ;  /* 0x009896800000895d */ /* 0x001fea0003900000 */
[----:B------:R-:W0:Y:S02]  /*13ab0*/  @!P0 SYNCS.PHASECHK.TRANS64 P0, [R27+URZ+0x38860], R2 ;  /* 0x038860021b0085a7 */ /* 0x000e24000800007f */
[----:B0-----:R-:W-:Y:S05]  /*13ac0*/  @!P0 BRA `(.L_x_316) ;  /* 0xfffffffc00f08947 */ /* 0x001fea000383ffff */
.L_x_308:
[----:B------:R-:W-:Y:S05]  /*13ad0*/  BSYNC B0 ;  /* 0x0000000000007941 */ /* 0x000fea0003800000 */
.L_x_307:
[----:B------:R-:W-:Y:S05]  /*13ae0*/  EXIT ;  /* 0x000000000000794d */ /* 0x000fea0003800000 */
.L_x_186:
[----:B0-----:R-:W-:-:S04]  /*13af0*/  IMAD.U32 R3, RZ, RZ, UR40 ;  /* 0x00000028ff037e24 */ /* 0x001fc8000f8e00ff */
[----:B------:R0:W1:Y:S03]  /*13b00*/  SYNCS.PHASECHK.TRANS64.TRYWAIT P1, [R3+URZ+0x38800], R0 ;  /* 0x03880000030075a7 */ /* 0x000066000802017f */
[----:B-1----:R-:W-:Y:S05]  /*13b10*/  @!P1 NANOSLEEP.SYNCS 0x989680 ;  /* 0x009896800000995d */ /* 0x002fea0003900000 */
[----:B------:R-:W1:Y:S02]  /*13b20*/  @!P1 SYNCS.PHASECHK.TRANS64 P1, [R3+URZ+0x38800], R0 ;  /* 0x03880000030095a7 */ /* 0x000e64000802007f */
[----:B-1----:R-:W-:Y:S05]  /*13b30*/  @!P1 BRA `(.L_x_186) ;  /* 0xfffffffc00ec9947 */ /* 0x002fea000383ffff */
[----:B------:R-:W-:Y:S05]  /*13b40*/  BRA `(.L_x_317) ;  /* 0xfffffedc00507947 */ /* 0x000fea000383ffff */
.L_x_190:
[----:B-1----:R1:W2:Y:S02]  /*13b50*/  SYNCS.PHASECHK.TRANS64.TRYWAIT P1, [R0+URZ+0x38830], R3 ;  /* 0x03883003000075a7 */ /* 0x0022a4000802017f */
[----:B--2---:R-:W-:Y:S05]  /*13b60*/  @!P1 NANOSLEEP.SYNCS 0x989680 ;  /* 0x009896800000995d */ /* 0x004fea0003900000 */
[----:B------:R-:W2:Y:S02]  /*13b70*/  @!P1 SYNCS.PHASECHK.TRANS64 P1, [R0+URZ+0x38830], R3 ;  /* 0x03883003000095a7 */ /* 0x000ea4000802007f */
[----:B--2---:R-:W-:Y:S05]  /*13b80*/  @!P1 BRA `(.L_x_190) ;  /* 0xfffffffc00f09947 */ /* 0x004fea000383ffff */
[----:B------:R-:W-:Y:S05]  /*13b90*/  BRA `(.L_x_189) ;  /* 0xfffffedc00747947 */ /* 0x000fea000383ffff */
.L_x_196:
[----:B-1----:R-:W-:-:S04]  /*13ba0*/  IMAD.U32 R153, RZ, RZ, UR61 ;  /* 0x0000003dff997e24 */ /* 0x002fc8000f8e00ff */
[----:B------:R1:W2:Y:S03]  /*13bb0*/  SYNCS.PHASECHK.TRANS64.TRYWAIT P1, [R153+URZ+0x38830], R4 ;  /* 0x03883004990075a7 */ /* 0x0002a6000802017f */
[----:B--2---:R-:W-:Y:S05]  /*13bc0*/  @!P1 NANOSLEEP.SYNCS 0x989680 ;  /* 0x009896800000995d */ /* 0x004fea0003900000 */
[----:B------:R-:W2:Y:S02]  /*13bd0*/  @!P1 SYNCS.PHASECHK.TRANS64 P1, [R153+URZ+0x38830], R4 ;  /* 0x03883004990095a7 */ /* 0x000ea4000802007f */
[----:B--2---:R-:W-:Y:S05]  /*13be0*/  @!P1 BRA `(.L_x_196) ;  /* 0xfffffffc00ec9947 */ /* 0x004fea000383ffff */
[----:B------:R-:W-:Y:S05]  /*13bf0*/  BRA `(.L_x_195) ;  /* 0xffffff2400507947 */ /* 0x000fea000383ffff */
.L_x_200:
[----:B--2---:R-:W-:-:S04]  /*13c00*/  IMAD.U32 R2, RZ, RZ, UR4 ;  /* 0x00000004ff027e24 */ /* 0x004fc8000f8e00ff */
[----:B------:R2:W3:Y:S03]  /*13c10*/  SYNCS.PHASECHK.TRANS64.TRYWAIT P1, [R2+URZ+0x38850], R0 ;  /* 0x03885000020075a7 */ /* 0x0004e6000802017f */
[----:B---3--:R-:W-:Y:S05]  /*13c20*/  @!P1 NANOSLEEP.SYNCS 0x989680 ;  /* 0x009896800000995d */ /* 0x008fea0003900000 */
[----:B------:R-:W3:Y:S02]  /*13c30*/  @!P1 SYNCS.PHASECHK.TRANS64 P1, [R2+URZ+0x38850], R0 ;  /* 0x03885000020095a7 */ /* 0x000ee4000802007f */
[----:B---3--:R-:W-:Y:S05]  /*13c40*/  @!P1 BRA `(.L_x_200) ;  /* 0xfffffffc00ec9947 */ /* 0x008fea000383ffff */
[----:B------:R-:W-:Y:S05]  /*13c50*/  BRA `(.L_x_199) ;  /* 0xffffff4c00a07947 */ /* 0x000fea000383ffff */
.L_x_207:
[----:B-1----:R-:W-:-:S04]  /*13c60*/  IMAD.U32 R7, RZ, RZ, UR7 ;  /* 0x00000007ff077e24 */ /* 0x002fc8000f8e00ff */
[----:B------:R1:W2:Y:S03]  /*13c70*/  SYNCS.PHASECHK.TRANS64.TRYWAIT P1, [R7+URZ+0x38850], R0 ;  /* 0x03885000070075a7 */ /* 0x0002a6000802017f */
[----:B--2---:R-:W-:Y:S05]  /*13c80*/  @!P1 NANOSLEEP.SYNCS 0x989680 ;  /* 0x009896800000995d */ /* 0x004fea0003900000 */
[----:B------:R-:W2:Y:S02]  /*13c90*/  @!P1 SYNCS.PHASECHK.TRANS64 P1, [R7+URZ+0x38850], R0 ;  /* 0x03885000070095a7 */ /* 0x000ea4000802007f */
[----:B--2---:R-:W-:Y:S05]  /*13ca0*/  @!P1 BRA `(.L_x_207) ;  /* 0xfffffffc00ec9947 */ /* 0x004fea000383ffff */
[----:B------:R-:W-:Y:S05]  /*13cb0*/  BRA `(.L_x_206) ;  /* 0xffffff6c00007947 */ /* 0x000fea000383ffff */
.L_x_250:
[----:B------:R-:W-:Y:S01]  /*13cc0*/  SHF.R.U32.HI R8, RZ, 0x5, R21 ;  /* 0x00000005ff087819 */ /* 0x000fe20000011615 */
[----:B------:R-:W-:Y:S01]  /*13cd0*/  BSSY B0, `(.L_x_318) ;  /* 0x0000009000007945 */ /* 0x000fe20003800000 */
[----:B------:R-:W-:Y:S01]  /*13ce0*/  MOV R12, RZ ;  /* 0x000000ff000c7202 */ /* 0x000fe20000000f00 */
[----:B------:R-:W-:Y:S01]  /*13cf0*/  IMAD.MOV.U32 R11, RZ, RZ, 0x1f ;  /* 0x0000001fff0b7424 */ /* 0x000fe200078e00ff */
[----:B------:R-:W-:Y:S01]  /*13d00*/  LOP3.LUT R8, R8, 0x3, RZ, 0xc0, !PT ;  /* 0x0000000308087812 */ /* 0x000fe200078ec0ff */
[----:B------:R-:W-:-:S04]  /*13d10*/  IMAD.MOV.U32 R15, RZ, RZ, -0x1 ;  /* 0xffffffffff0f7424 */ /* 0x000fc800078e00ff */
[----:B------:R-:W-:-:S07]  /*13d20*/  IMAD.MOV.U32 R13, RZ, RZ, R8 ;  /* 0x000000ffff0d7224 */ /* 0x000fce00078e0008 */
[----:B-----5:R-:W-:Y:S05]  /*13d30*/  WARPSYNC.COLLECTIVE R15, `(.L_x_319) ;  /* 0x000000000f087348 */ /* 0x020fea0003c00000 */
[----:B------:R0:W1:Y:S02]  /*13d40*/  SHFL.IDX P6, R14, R13, R12, R11 ;  /* 0x0000000c0d0e7389 */ /* 0x00006400000c000b */
[----:B01---5:R-:W-:Y:S01]  /*13d50*/  ENDCOLLECTIVE ;  /* 0x000000000000791b */ /* 0x023fe20003800000 */
.L_x_319:
[----:B------:R-:W-:Y:S05]  /*13d60*/  BSYNC B0 ;  /* 0x0000000000007941 */ /* 0x000fea0003800000 */
.L_x_318:
[----:B------:R-:W-:Y:S05]  /*13d70*/  BRA `(.L_x_320) ;  /* 0xffffffc0000c7947 */ /* 0x000fea000383ffff */
.L_x_253:
[----:B0-----:R0:W1:Y:S02]  /*13d80*/  SYNCS.PHASECHK.TRANS64.TRYWAIT P0, [R5+URZ+0x38840], R2 ;  /* 0x03884002050075a7 */ /* 0x001064000800017f */
[----:B-1----:R-:W-:Y:S05]  /*13d90*/  @!P0 NANOSLEEP.SYNCS 0x989680 ;  /* 0x009896800000895d */ /* 0x002fea0003900000 */
[----:B------:R-:W1:Y:S02]  /*13da0*/  @!P0 SYNCS.PHASECHK.TRANS64 P0, [R5+URZ+0x38840], R2 ;  /* 0x03884002050085a7 */ /* 0x000e64000800007f */
[----:B-1----:R-:W-:Y:S05]  /*13db0*/  @!P0 BRA `(.L_x_253) ;  /* 0xfffffffc00f08947 */ /* 0x002fea000383ffff */
[----:B------:R-:W-:Y:S05]  /*13dc0*/  BRA `(.L_x_321) ;  /* 0xffffffc000807947 */ /* 0x000fea000383ffff */
.L_x_254:
[----:B------:R-:W-:Y:S01]  /*13dd0*/  BSSY B0, `(.L_x_322) ;  /* 0x0000008000007945 */ /* 0x000fe20003800000 */
[----:B------:R-:W-:Y:S01]  /*13de0*/  IMAD.MOV.U32 R13, RZ, RZ, R6 ;  /* 0x000000ffff0d7224 */ /* 0x000fe200078e0006 */
[----:B------:R-:W-:Y:S01]  /*13df0*/  MOV R15, 0xffffffff ;  /* 0xffffffff000f7802 */ /* 0x000fe20000000f00 */
[----:B------:R-:W-:Y:S02]  /*13e00*/  IMAD.MOV.U32 R12, RZ, RZ, RZ ;  /* 0x000000ffff0c7224 */ /* 0x000fe400078e00ff */
[----:B------:R-:W-:-:S07]  /*13e10*/  IMAD.MOV.U32 R11, RZ, RZ, 0x181f ;  /* 0x0000181fff0b7424 */ /* 0x000fce00078e00ff */
[----:B------:R-:W-:Y:S05]  /*13e20*/  WARPSYNC.COLLECTIVE R15, `(.L_x_323) ;  /* 0x000000000f087348 */ /* 0x000fea0003c00000 */
[----:B------:R0:W1:Y:S02]  /*13e30*/  SHFL.IDX P6, R14, R13, R12, R11 ;  /* 0x0000000c0d0e7389 */ /* 0x00006400000c000b */
[----:B01----:R-:W-:Y:S01]  /*13e40*/  ENDCOLLECTIVE ;  /* 0x000000000000791b */ /* 0x003fe20003800000 */
.L_x_323:
[----:B------:R-:W-:Y:S05]  /*13e50*/  BSYNC B0 ;  /* 0x0000000000007941 */ /* 0x000fea0003800000 */
.L_x_322:
[----:B------:R-:W-:Y:S01]  /*13e60*/  IMAD.MOV.U32 R13, RZ, RZ, R0 ;  /* 0x000000ffff0d7224 */ /* 0x000fe200078e0000 */
[----:B------:R-:W-:Y:S01]  /*13e70*/  MOV R15, 0xffffffff ;  /* 0xffffffff000f7802 */ /* 0x000fe20000000f00 */
[----:B------:R-:W-:Y:S01]  /*13e80*/  IMAD.MOV.U32 R12, RZ, RZ, RZ ;  /* 0x000000ffff0c7224 */ /* 0x000fe200078e00ff */
[C---:B------:R-:W-:Y:S01]  /*13e90*/  LOP3.LUT P5, RZ, R23.reuse, 0x10, RZ, 0xc0, !PT ;  /* 0x0000001017ff7812 */ /* 0x040fe200078ac0ff */
[----:B------:R-:W-:Y:S01]  /*13ea0*/  IMAD.MOV.U32 R11, RZ, RZ, 0x181f ;  /* 0x0000181fff0b7424 */ /* 0x000fe200078e00ff */
[C---:B------:R-:W-:Y:S01]  /*13eb0*/  LOP3.LUT P4, RZ, R23.reuse, 0x8, RZ, 0xc0, !PT ;  /* 0x0000000817ff7812 */ /* 0x040fe2000788c0ff */
[----:B------:R-:W-:Y:S01]  /*13ec0*/  IMAD.MOV.U32 R2, RZ, RZ, R14 ;  /* 0x000000ffff027224 */ /* 0x000fe200078e000e */
[----:B------:R-:W-:Y:S01]  /*13ed0*/  LOP3.LUT P3, RZ, R23, 0x4, RZ, 0xc0, !PT ;  /* 0x0000000417ff7812 */ /* 0x000fe2000786c0ff */
[----:B------:R-:W-:-:S12]  /*13ee0*/  @P0 IMAD R9, R7, 0x2, R22 ;  /* 0x0000000207090824 */ /* 0x000fd800078e0216 */
[----:B------:R-:W-:Y:S05]  /*13ef0*/  WARPSYNC.COLLECTIVE R15, `(.L_x_324) ;  /* 0x000000000f087348 */ /* 0x000fea0003c00000 */
[----:B------:R0:W1:Y:S02]  /*13f00*/  SHFL.IDX P6, R14, R13, R12, R11 ;  /* 0x0000000c0d0e7389 */ /* 0x00006400000c000b */
[----:B01----:R-:W-:Y:S01]  /*13f10*/  ENDCOLLECTIVE ;  /* 0x000000000000791b */ /* 0x003fe20003800000 */
.L_x_324:
[----:B------:R-:W-:Y:S01]  /*13f20*/  LOP3.LUT P2, RZ, R23, 0x2, RZ, 0xc0, !PT ;  /* 0x0000000217ff7812 */ /* 0x000fe2000784c0ff */
[----:B------:R-:W-:Y:S01]  /*13f30*/  IMAD.MOV.U32 R13, RZ, RZ, R6 ;  /* 0x000000ffff0d7224 */ /* 0x000fe200078e0006 */
[----:B------:R-:W-:Y:S01]  /*13f40*/  MOV R12, 0x1 ;  /* 0x00000001000c7802 */ /* 0x000fe20000000f00 */
[----:B------:R-:W-:-:S10]  /*13f50*/  IMAD.MOV.U32 R3, RZ, RZ, R14 ;  /* 0x000000ffff037224 */ /* 0x000fd400078e000e */
[----:B------:R-:W-:Y:S05]  /*13f60*/  WARPSYNC.COLLECTIVE R15, `(.L_x_325) ;  /* 0x000000000f087348 */ /* 0x000fea0003c00000 */
[----:B------:R0:W1:Y:S02]  /*13f70*/  SHFL.IDX P6, R14, R13, R12, R11 ;  /* 0x0000000c0d0e7389 */ /* 0x00006400000c000b */
[----:B01----:R-:W-:Y:S01]  /*13f80*/  ENDCOLLECTIVE ;  /* 0x000000000000791b */ /* 0x003fe20003800000 */
.L_x_325:
[----:B------:R-:W-:-:S05]  /*13f90*/  @P0 LEA R3, P1, R33, R3, 0x1 ;  /* 0x0000000321030211 */ /* 0x000fca00078208ff */
[----:B------:R-:W-:-:S05]  /*13fa0*/  @P0 IMAD.X R2, RZ, RZ, R2, P1 ;  /* 0x000000ffff020224 */ /* 0x000fca00008e0602 */
[----:B------:R-:W-:Y:S01]  /*13fb0*/  @P0 LOP3.LUT R3, R3, R2, RZ, 0x3c, !PT ;  /* 0x0000000203030212 */ /* 0x000fe200078e3cff */
[----:B------:R-:W-:-:S03]  /*13fc0*/  IMAD.MOV.U32 R13, RZ, RZ, R0 ;  /* 0x000000ffff0d7224 */ /* 0x000fc600078e0000 */
[----:B------:R-:W-:-:S04]  /*13fd0*/  @P0 LOP3.LUT R2, R3, R2, RZ, 0x3c, !PT ;  /* 0x0000000203020212 */ /* 0x000fc800078e3cff */
[----:B------:R-:W-:Y:S01]  /*13fe0*/  @P0 LOP3.LUT R3, R3, R2, RZ, 0x3c, !PT ;  /* 0x0000000203030212 */ /* 0x000fe200078e3cff */
[----:B------:R-:W-:-:S07]  /*13ff0*/  IMAD.MOV.U32 R8, RZ, RZ, R14 ;  /* 0x000000ffff087224 */ /* 0x000fce00078e000e */
[----:B------:R-:W-:Y:S05]  /*14000*/  WARPSYNC.COLLECTIVE R15, `(.L_x_326) ;  /* 0x000000000f087348 */ /* 0x000fea0003c00000 */
[----:B------:R0:W1:Y:S02]  /*14010*/  SHFL.IDX P6, R14, R13, R12, R11 ;  /* 0x0000000c0d0e7389 */ /* 0x00006400000c000b */
[----:B01----:R-:W-:Y:S01]  /*14020*/  ENDCOLLECTIVE ;  /* 0x000000000000791b */ /* 0x003fe20003800000 */
.L_x_326:
[----:B------:R-:W-:Y:S01]  /*14030*/  @!PT LDS RZ, [RZ] ;  /* 0x00000000fffff984 */ /* 0x000fe20000000800 */
[----:B------:R-:W-:Y:S01]  /*14040*/  @!PT LDS RZ, [RZ] ;  /* 0x00000000fffff984 */ /* 0x000fe20000000800 */
[----:B------:R-:W-:Y:S01]  /*14050*/  @!PT LDS RZ, [RZ] ;  /* 0x00000000fffff984 */ /* 0x000fe20000000800 */
[----:B------:R-:W-:Y:S04]  /*14060*/  @P0 LDGSTS.E.BYPASS.LTC128B.128 [R9+0x24400], desc[UR36][R2.64], !P5 ;  /* 0x2440000002090fae */ /* 0x000fe8000e901d64 */
[----:B------:R-:W-:Y:S04]  /*14070*/  @P0 LDGSTS.E.BYPASS.LTC128B.128 [R9+0x26c00], desc[UR36][R2.64+0x80], !P4 ;  /* 0x26c0008002090fae */ /* 0x000fe8000e101d64 */
[----:B------:R-:W-:Y:S01]  /*14080*/  @P0 LDGSTS.E.BYPASS.LTC128B.128 [R9+0x29400], desc[UR36][R2.64+0x100], !P3 ;  /* 0x2940010002090fae */ /* 0x000fe2000d901d64 */
[----:B------:R-:W-:Y:S02]  /*14090*/  IMAD.MOV.U32 R13, RZ, RZ, R6 ;  /* 0x000000ffff0d7224 */ /* 0x000fe400078e0006 */
[----:B------:R-:W-:Y:S01]  /*140a0*/  IMAD.MOV.U32 R12, RZ, RZ, 0x2 ;  /* 0x00000002ff0c7424 */ /* 0x000fe200078e00ff */
[----:B------:R0:W-:Y:S01]  /*140b0*/  @P0 LDGSTS.E.BYPASS.LTC128B.128 [R9+0x2bc00], desc[UR36][R2.64+0x180], !P2 ;  /* 0x2bc0018002090fae */ /* 0x0001e2000d101d64 */
[----:B------:R-:W-:Y:S01]  /*140c0*/  ISETP.GE.AND P0, PT, R4, 0x11, PT ;  /* 0x000000110400780c */ /* 0x000fe20003f06270 */
[----:B0-----:R-:W-:-:S12]  /*140d0*/  IMAD.MOV.U32 R2, RZ, RZ, R14 ;  /* 0x000000ffff027224 */ /* 0x001fd800078e000e */
[----:B------:R-:W-:Y:S05]  /*140e0*/  WARPSYNC.COLLECTIVE R15, `(.L_x_327) ;  /* 0x000000000f087348 */ /* 0x000fea0003c00000 */
[----:B------:R0:W1:Y:S02]  /*140f0*/  SHFL.IDX P6, R14, R13, R12, R11 ;  /* 0x0000000c0d0e7389 */ /* 0x00006400000c000b */
[----:B01----:R-:W-:Y:S01]  /*14100*/  ENDCOLLECTIVE ;  /* 0x000000000000791b */ /* 0x003fe20003800000 */
.L_x_327:
[----:B------:R-:W-:Y:S02]  /*14110*/  @P0 LEA R21, R7, R22, 0x1 ;  /* 0x0000001607150211 */ /* 0x000fe400078e08ff */
[----:B------:R-:W-:-:S05]  /*14120*/  @P0 LEA R2, P1, R33, R2, 0x1 ;  /* 0x0000000221020211 */ /* 0x000fca00078208ff */
[----:B------:R-:W-:-:S05]  /*14130*/  @P0 IMAD.X R3, RZ, RZ, R8, P1 ;  /* 0x000000ffff030224 */ /* 0x000fca00008e0608 */
[----:B------:R-:W-:Y:S01]  /*14140*/  @!PT LDS RZ, [RZ] ;  /* 0x00000000fffff984 */ /* 0x000fe20000000800 */
[----:B------:R-:W-:Y:S01]  /*14150*/  @!PT LDS RZ, [RZ] ;  /* 0x00000000fffff984 */ /* 0x000fe20000000800 */
[----:B------:R-:W-:Y:S01]  /*14160*/  @!PT LDS RZ, [RZ] ;  /* 0x00000000fffff984 */ /* 0x000fe20000000800 */
[----:B------:R0:W-:Y:S01]  /*14170*/  @P0 LDGSTS.E.BYPASS.LTC128B.128 [R21+0x24c00], desc[UR36][R2.64], !P5 ;  /* 0x24c0000002150fae */ /* 0x0001e2000e901d64 */
[----:B------:R-:W-:-:S03]  /*14180*/  IMAD.MOV.U32 R13, RZ, RZ, R0 ;  /* 0x000000ffff0d7224 */ /* 0x000fc600078e0000 */
[----:B------:R0:W-:Y:S04]  /*14190*/  @P0 LDGSTS.E.BYPASS.LTC128B.128 [R21+0x27400], desc[UR36][R2.64+0x80], !P4 ;  /* 0x2740008002150fae */ /* 0x0001e8000e101d64 */
[----:B------:R0:W-:Y:S01]  /*141a0*/  @P0 LDGSTS.E.BYPASS.LTC128B.128 [R21+0x29c00], desc[UR36][R2.64+0x100], !P3 ;  /* 0x29c0010002150fae */ /* 0x0001e2000d901d64 */
[----:B------:R-:W-:-:S03]  /*141b0*/  IMAD.MOV.U32 R8, RZ, RZ, R14 ;  /* 0x000000ffff087224 */ /* 0x000fc600078e000e */
[----:B------:R0:W-:Y:S01]  /*141c0*/  @P0 LDGSTS.E.BYPASS.LTC128B.128 [R21+0x2c400], desc[UR36][R2.64+0x180], !P2 ;  /* 0x2c40018002150fae */ /* 0x0001e2000d101d64 */
[----:B------:R-:W-:-:S13]  /*141d0*/  ISETP.GE.AND P0, PT, R4, 0x21, PT ;  /* 0x000000210400780c */ /* 0x000fda0003f06270 */
[----:B0-----:R-:W-:Y:S05]  /*141e0*/  WARPSYNC.COLLECTIVE R15, `(.L_x_328) ;  /* 0x000000000f087348 */ /* 0x001fea0003c00000 */
[----:B------:R1:W2:Y:S02]  /*141f0*/  SHFL.IDX P6, R14, R13, R12, R11 ;  /* 0x0000000c0d0e7389 */ /* 0x0002a400000c000b */
[----:B012---:R-:W-:Y:S01]  /*14200*/  ENDCOLLECTIVE ;  /* 0x000000000000791b */ /* 0x007fe20003800000 */
.L_x_328:
[----:B------:R-:W-:Y:S02]  /*14210*/  @P0 IMAD R9, R7, 0x2, R22 ;  /* 0x0000000207090824 */ /* 0x000fe400078e0216 */
[----:B------:R-:W-:Y:S02]  /*14220*/  IMAD.MOV.U32 R13, RZ, RZ, R6 ;  /* 0x000000ffff0d7224 */ /* 0x000fe400078e0006 */
[----:B------:R-:W-:Y:S01]  /*14230*/  IMAD.MOV.U32 R12, RZ, RZ, 0x3 ;  /* 0x00000003ff0c7424 */ /* 0x000fe200078e00ff */
[----:B------:R-:W-:-:S07]  /*14240*/  MOV R2, R14 ;  /* 0x0000000e00027202 */ /* 0x000fce0000000f00 */
[----:B------:R-:W-:Y:S05]  /*14250*/  WARPSYNC.COLLECTIVE R15, `(.L_x_329) ;  /* 0x000000000f087348 */ /* 0x000fea0003c00000 */
[----:B------:R0:W1:Y:S02]  /*14260*/  SHFL.IDX P6, R14, R13, R12, R11 ;  /* 0x0000000c0d0e7389 */ /* 0x00006400000c000b */
[----:B01----:R-:W-:Y:S01]  /*14270*/  ENDCOLLECTIVE ;  /* 0x000000000000791b */ /* 0x003fe20003800000 */
.L_x_329:
        /* <DEDUP_REMOVED lines=9> */
[----:B------:R-:W-:-:S03]  /*14310*/  MOV R8, R14 ;  /* 0x0000000e00087202 */ /* 0x000fc60000000f00 */
[----:B------:R0:W-:Y:S01]  /*14320*/  @P0 LDGSTS.E.BYPASS.LTC128B.128 [R9+0x2cc00], desc[UR36][R2.64+0x180], !P2 ;  /* 0x2cc0018002090fae */ /* 0x0001e2000d101d64 */
[----:B------:R-:W-:-:S13]  /*14330*/  ISETP.GE.AND P0, PT, R4, 0x31, PT ;  /* 0x000000310400780c */ /* 0x000fda0003f06270 */
[----:B0-----:R-:W-:Y:S05]  /*14340*/  WARPSYNC.COLLECTIVE R15, `(.L_x_330) ;  /* 0x000000000f087348 */ /* 0x001fea0003c00000 */
[----:B------:R1:W2:Y:S02]  /*14350*/  SHFL.IDX P6, R14, R13, R12, R11 ;  /* 0x0000000c0d0e7389 */ /* 0x0002a400000c000b */
[----:B012---:R-:W-:Y:S01]  /*14360*/  ENDCOLLECTIVE ;  /* 0x000000000000791b */ /* 0x007fe20003800000 */
.L_x_330:
[----:B------:R-:W-:Y:S01]  /*14370*/  @P0 IMAD R21, R7, 0x2, R22 ;  /* 0x0000000207150824 */ /* 0x000fe200078e0216 */
[----:B------:R-:W-:Y:S01]  /*14380*/  MOV R13, R6 ;  /* 0x00000006000d7202 */ /* 0x000fe20000000f00 */
[----:B------:R-:W-:Y:S02]  /*14390*/  IMAD.MOV.U32 R12, RZ, RZ, 0x4 ;  /* 0x00000004ff0c7424 */ /* 0x000fe400078e00ff */
[----:B------:R-:W-:-:S07]  /*143a0*/  IMAD.MOV.U32 R2, RZ, RZ, R14 ;  /* 0x000000ffff027224 */ /* 0x000fce00078e000e */
[----:B------:R-:W-:Y:S05]  /*143b0*/  WARPSYNC.COLLECTIVE R15, `(.L_x_331) ;  /* 0x000000000f087348 */ /* 0x000fea0003c00000 */
[----:B------:R0:W1:Y:S02]  /*143c0*/  SHFL.IDX P6, R14, R13, R12, R11 ;  /* 0x0000000c0d0e7389 */ /* 0x00006400000c000b */
[----:B01----:R-:W-:Y:S01]  /*143d0*/  ENDCOLLECTIVE ;  /* 0x000000000000791b */ /* 0x003fe20003800000 */
.L_x_331:
        /* <DEDUP_REMOVED lines=10> */
[----:B------:R0:W-:Y:S04]  /*14480*/  @P0 LDGSTS.E.BYPASS.LTC128B.128 [R21+0x2d400], desc[UR36][R2.64+0x180], !P2 ;  /* 0x2d40018002150fae */ /* 0x0001e8000d101d64 */
[----:B0-----:R-:W-:Y:S05]  /*14490*/  WARPSYNC.COLLECTIVE R15, `(.L_x_332) ;  /* 0x000000000f087348 */ /* 0x001fea0003c00000 */
[----:B------:R1:W2:Y:S02]  /*144a0*/  SHFL.IDX P6, R14, R13, R12, R11 ;  /* 0x0000000c0d0e7389 */ /* 0x0002a400000c000b */
[----:B012---:R-:W-:Y:S01]  /*144b0*/  ENDCOLLECTIVE ;  /* 0x000000000000791b */ /* 0x007fe20003800000 */
.L_x_332:
[----:B------:R-:W-:Y:S01]  /*144c0*/  IMAD.MOV.U32 R0, RZ, RZ, R14 ;  /* 0x000000ffff007224 */ /* 0x000fe200078e000e */
[----:B------:R-:W-:Y:S06]  /*144d0*/  BRA `(.L_x_333) ;  /* 0xffffffbc00f07947 */ /* 0x000fec000383ffff */
.L_x_261:
[----:B------:R-:W-:Y:S01]  /*144e0*/  MOV R13, R4 ;  /* 0x00000004000d7202 */ /* 0x000fe20000000f00 */
[----:B------:R-:W-:Y:S02]  /*144f0*/  IMAD.MOV.U32 R12, RZ, RZ, RZ ;  /* 0x000000ffff0c7224 */ /* 0x000fe400078e00ff */
[----:B------:R-:W-:Y:S02]  /*14500*/  IMAD.MOV.U32 R11, RZ, RZ, 0x181f ;  /* 0x0000181fff0b7424 */ /* 0x000fe400078e00ff */
[----:B------:R-:W-:Y:S02]  /*14510*/  IMAD.MOV.U32 R15, RZ, RZ, -0x1 ;  /* 0xffffffffff0f7424 */ /* 0x000fe400078e00ff */
[----:B-----5:R-:W-:Y:S02]  /*14520*/  IMAD R6, R10, R6, RZ ;  /* 0x000000060a067224 */ /* 0x020fe400078e02ff */
[----:B------:R-:W-:-:S07]  /*14530*/  IMAD.IADD R0, R9, 0x1, R0 ;  /* 0x0000000109007824 */ /* 0x000fce00078e0200 */
[----:B------:R-:W-:Y:S05]  /*14540*/  WARPSYNC.COLLECTIVE R15, `(.L_x_334) ;  /* 0x000000000f087348 */ /* 0x000fea0003c00000 */
[----:B------:R0:W1:Y:S02]  /*14550*/  SHFL.IDX P6, R14, R13, R12, R11 ;  /* 0x0000000c0d0e7389 */ /* 0x00006400000c000b */
[----:B01----:R-:W-:Y:S01]  /*14560*/  ENDCOLLECTIVE ;  /* 0x000000000000791b */ /* 0x003fe20003800000 */
.L_x_334:
[C---:B------:R-:W-:Y:S01]  /*14570*/  VIADD R7, R0.reuse, 0x10 ;  /* 0x0000001000077836 */ /* 0x040fe20000000000 */
[----:B------:R-:W-:Y:S02]  /*14580*/  ISETP.GE.AND P0, PT, R0, R6, PT ;  /* 0x000000060000720c */ /* 0x000fe40003f06270 */
[----:B------:R-:W-:Y:S01]  /*14590*/  MOV R13, R5 ;  /* 0x00000005000d7202 */ /* 0x000fe20000000f00 */
[----:B------:R-:W-:-:S10]  /*145a0*/  IMAD.MOV.U32 R2, RZ, RZ, R14 ;  /* 0x000000ffff027224 */ /* 0x000fd400078e000e */
[----:B------:R-:W-:Y:S05]  /*145b0*/  WARPSYNC.COLLECTIVE R15, `(.L_x_335) ;  /* 0x000000000f087348 */ /* 0x000fea0003c00000 */
[----:B------:R0:W1:Y:S02]  /*145c0*/  SHFL.IDX P6, R14, R13, R12, R11 ;  /* 0x0000000c0d0e7389 */ /* 0x00006400000c000b */
[----:B01----:R-:W-:Y:S01]  /*145d0*/  ENDCOLLECTIVE ;  /* 0x000000000000791b */ /* 0x003fe20003800000 */
.L_x_335:
[----:B------:R-:W-:Y:S01]  /*145e0*/  MOV R13, R4 ;  /* 0x00000004000d7202 */ /* 0x000fe20000000f00 */
[----:B------:R-:W-:Y:S01]  /*145f0*/  IMAD.MOV.U32 R12, RZ, RZ, 0x1 ;  /* 0x00000001ff0c7424 */ /* 0x000fe200078e00ff */
[----:B------:R-:W-:-:S05]  /*14600*/  @!P0 LEA R14, P5, R33, R14, 0x1 ;  /* 0x0000000e210e8211 */ /* 0x000fca00078a08ff */
[----:B------:R-:W-:Y:S02]  /*14610*/  @!P0 IMAD.X R3, RZ, RZ, R2, P5 ;  /* 0x000000ffff038224 */ /* 0x000fe400028e0602 */
[----:B------:R-:W-:-:S07]  /*14620*/  @!P0 IMAD.MOV.U32 R2, RZ, RZ, R14 ;  /* 0x000000ffff028224 */ /* 0x000fce00078e000e */
[----:B------:R-:W-:Y:S05]  /*14630*/  WARPSYNC.COLLECTIVE R15, `(.L_x_336) ;  /* 0x000000000f087348 */ /* 0x000fea0003c00000 */
[----:B------:R0:W1:Y:S02]  /*14640*/  SHFL.IDX P6, R14, R13, R12, R11 ;  /* 0x0000000c0d0e7389 */ /* 0x00006400000c000b */
[----:B01----:R-:W-:Y:S01]  /*14650*/  ENDCOLLECTIVE ;  /* 0x000000000000791b */ /* 0x003fe20003800000 */
.L_x_336:
[----:B------:R-:W-:Y:S01]  /*14660*/  @!PT LDS RZ, [RZ] ;  /* 0x00000000fffff984 */ /* 0x000fe20000000800 */
[----:B------:R-:W-:Y:S01]  /*14670*/  @!PT LDS RZ, [RZ] ;  /* 0x00000000fffff984 */ /* 0x000fe20000000800 */
[----:B------:R-:W-:Y:S01]  /*14680*/  @!PT LDS RZ, [RZ] ;  /* 0x00000000fffff984 */ /* 0x000fe20000000800 */
[----:B------:R-:W-:Y:S04]  /*14690*/  @!P0 LDGSTS.E.BYPASS.LTC128B.128 [R34+0x14400], desc[UR36][R2.64], !P4 ;  /* 0x1440000002228fae */ /* 0x000fe8000e101d64 */
[----:B------:R-:W-:Y:S04]  /*146a0*/  @!P0 LDGSTS.E.BYPASS.LTC128B.128 [R34+0x18400], desc[UR36][R2.64+0x80], !P3 ;  /* 0x1840008002228fae */ /* 0x000fe8000d901d64 */
[----:B------:R-:W-:Y:S01]  /*146b0*/  @!P0 LDGSTS.E.BYPASS.LTC128B.128 [R34+0x1c400], desc[UR36][R2.64+0x100], !P2 ;  /* 0x1c40010002228fae */ /* 0x000fe2000d101d64 */
[----:B------:R-:W-:-:S03]  /*146c0*/  IMAD.MOV.U32 R13, RZ, RZ, R5 ;  /* 0x000000ffff0d7224 */ /* 0x000fc600078e0005 */
[----:B------:R0:W-:Y:S01]  /*146d0*/  @!P0 LDGSTS.E.BYPASS.LTC128B.128 [R34+0x20400], desc[UR36][R2.64+0x180], !P1 ;  /* 0x2040018002228fae */ /* 0x0001e2000c901d64 */
[----:B------:R-:W-:Y:S01]  /*146e0*/  ISETP.GE.AND P0, PT, R7, R6, PT ;  /* 0x000000060700720c */ /* 0x000fe20003f06270 */
[----:B0-----:R-:W-:-:S12]  /*146f0*/  IMAD.MOV.U32 R2, RZ, RZ, R14 ;  /* 0x000000ffff027224 */ /* 0x001fd800078e000e */
[----:B------:R-:W-:Y:S05]  /*14700*/  WARPSYNC.COLLECTIVE R15, `(.L_x_337) ;  /* 0x000000000f087348 */ /* 0x000fea0003c00000 */
[----:B------:R0:W1:Y:S02]  /*14710*/  SHFL.IDX P6, R14, R13, R12, R11 ;  /* 0x0000000c0d0e7389 */ /* 0x00006400000c000b */
[----:B01----:R-:W-:Y:S01]  /*14720*/  ENDCOLLECTIVE ;  /* 0x000000000000791b */ /* 0x003fe20003800000 */
.L_x_337:
[----:B------:R-:W-:Y:S02]  /*14730*/  IMAD.MOV.U32 R13, RZ, RZ, R4 ;  /* 0x000000ffff0d7224 */ /* 0x000fe400078e0004 */
[----:B------:R-:W-:Y:S01]  /*14740*/  IMAD.MOV.U32 R12, RZ, RZ, 0x2 ;  /* 0x00000002ff0c7424 */ /* 0x000fe200078e00ff */
[----:B------:R-:W-:-:S05]  /*14750*/  @!P0 LEA R14, P5, R33, R14, 0x1 ;  /* 0x0000000e210e8211 */ /* 0x000fca00078a08ff */
[----:B------:R-:W-:Y:S01]  /*14760*/  @!P0 IMAD.X R7, RZ, RZ, R2, P5 ;  /* 0x000000ffff078224 */ /* 0x000fe200028e0602 */
[----:B------:R-:W-:-:S07]  /*14770*/  @!P0 MOV R2, R14 ;  /* 0x0000000e00028202 */ /* 0x000fce0000000f00 */
[----:B------:R-:W-:Y:S05]  /*14780*/  WARPSYNC.COLLECTIVE R15, `(.L_x_338) ;  /* 0x000000000f087348 */ /* 0x000fea0003c00000 */
[----:B------:R0:W1:Y:S02]  /*14790*/  SHFL.IDX P6, R14, R13, R12, R11 ;  /* 0x0000000c0d0e7389 */ /* 0x00006400000c000b */
[----:B01----:R-:W-:Y:S01]  /*147a0*/  ENDCOLLECTIVE ;  /* 0x000000000000791b */ /* 0x003fe20003800000 */
.L_x_338:
[----:B------:R-:W-:Y:S02]  /*147b0*/  @!P0 IMAD.MOV.U32 R3, RZ, RZ, R7 ;  /* 0x000000ffff038224 */ /* 0x000fe400078e0007 */
[----:B------:R-:W-:-:S03]  /*147c0*/  VIADD R7, R0, 0x20 ;  /* 0x0000002000077836 */ /* 0x000fc60000000000 */
[----:B------:R-:W-:Y:S01]  /*147d0*/  @!PT LDS RZ, [RZ] ;  /* 0x00000000fffff984 */ /* 0x000fe20000000800 */
[----:B------:R-:W-:Y:S01]  /*147e0*/  @!PT LDS RZ, [RZ] ;  /* 0x00000000fffff984 */ /* 0x000fe20000000800 */
[----:B------:R-:W-:Y:S01]  /*147f0*/  @!PT LDS RZ, [RZ] ;  /* 0x00000000fffff984 */ /* 0x000fe20000000800 */
[----:B------:R-:W-:Y:S04]  /*14800*/  @!P0 LDGSTS.E.BYPASS.LTC128B.128 [R34+0x14c00], desc[UR36][R2.64], !P4 ;  /* 0x14c0000002228fae */ /* 0x000fe8000e101d64 */
[----:B------:R-:W-:Y:S01]  /*14810*/  @!P0 LDGSTS.E.BYPASS.LTC128B.128 [R34+0x18c00], desc[UR36][R2.64+0x80], !P3 ;  /* 0x18c0008002228fae */ /* 0x000fe2000d901d64 */
[----:B------:R-:W-:-:S03]  /*14820*/  IMAD.MOV.U32 R13, RZ, RZ, R5 ;  /* 0x000000ffff0d7224 */ /* 0x000fc600078e0005 */
[----:B------:R-:W-:Y:S04]  /*14830*/  @!P0 LDGSTS.E.BYPASS.LTC128B.128 [R34+0x1cc00], desc[UR36][R2.64+0x100], !P2 ;  /* 0x1cc0010002228fae */ /* 0x000fe8000d101d64 */
[----:B------:R0:W-:Y:S01]  /*14840*/  @!P0 LDGSTS.E.BYPASS.LTC128B.128 [R34+0x20c00], desc[UR36][R2.64+0x180], !P1 ;  /* 0x20c0018002228fae */ /* 0x0001e2000c901d64 */
[----:B------:R-:W-:Y:S02]  /*14850*/  ISETP.GE.AND P0, PT, R7, R6, PT ;  /* 0x000000060700720c */ /* 0x000fe40003f06270 */
[----:B0-----:R-:W-:-:S11]  /*14860*/  MOV R2, R14 ;  /* 0x0000000e00027202 */ /* 0x001fd60000000f00 */
[----:B------:R-:W-:Y:S05]  /*14870*/  WARPSYNC.COLLECTIVE R15, `(.L_x_339) ;  /* 0x000000000f087348 */ /* 0x000fea0003c00000 */
[----:B------:R0:W1:Y:S02]  /*14880*/  SHFL.IDX P6, R14, R13, R12, R11 ;  /* 0x0000000c0d0e7389 */ /* 0x00006400000c000b */
[----:B01----:R-:W-:Y:S01]  /*14890*/  ENDCOLLECTIVE ;  /* 0x000000000000791b */ /* 0x003fe20003800000 */
.L_x_339:
[----:B------:R-:W-:Y:S02]  /*148a0*/  IMAD.MOV.U32 R13, RZ, RZ, R4 ;  /* 0x000000ffff0d7224 */ /* 0x000fe400078e0004 */
[----:B------:R-:W-:Y:S01]  /*148b0*/  IMAD.MOV.U32 R12, RZ, RZ, 0x3 ;  /* 0x00000003ff0c7424 */ /* 0x000fe200078e00ff */
[----:B------:R-:W-:-:S05]  /*148c0*/  @!P0 LEA R14, P5, R33, R14, 0x1 ;  /* 0x0000000e210e8211 */ /* 0x000fca00078a08ff */
[----:B------:R-:W-:Y:S02]  /*148d0*/  @!P0 IMAD.X R7, RZ, RZ, R2, P5 ;  /* 0x000000ffff078224 */ /* 0x000fe400028e0602 */
[----:B------:R-:W-:-:S07]  /*148e0*/  @!P0 IMAD.MOV.U32 R2, RZ, RZ, R14 ;  /* 0x000000ffff028224 */ /* 0x000fce00078e000e */
[----:B------:R-:W-:Y:S05]  /*148f0*/  WARPSYNC.COLLECTIVE R15, `(.L_x_340) ;  /* 0x000000000f087348 */ /* 0x000fea0003c00000 */
[----:B------:R0:W1:Y:S02]  /*14900*/  SHFL.IDX P6, R14, R13, R12, R11 ;  /* 0x0000000c0d0e7389 */ /* 0x00006400000c000b */
[----:B01----:R-:W-:Y:S01]  /*14910*/  ENDCOLLECTIVE ;  /* 0x000000000000791b */ /* 0x003fe20003800000 */
.L_x_340:
[----:B------:R-:W-:Y:S01]  /*14920*/  @!P0 IMAD.MOV.U32 R3, RZ, RZ, R7 ;  /* 0x000000ffff038224 */ /* 0x000fe200078e0007 */
[----:B------:R-:W-:-:S04]  /*14930*/  IADD3 R7, R0, 0x30, RZ ;  /* 0x0000003000077810 */ /* 0x000fc80007ffe0ff */
        /* <DEDUP_REMOVED lines=8> */
[----:B------:R-:W-:Y:S01]  /*149c0*/  ISETP.GE.AND P0, PT, R7, R6, PT ;  /* 0x000000060700720c */ /* 0x000fe20003f06270 */
[----:B0-----:R-:W-:-:S12]  /*149d0*/  IMAD.MOV.U32 R2, RZ, RZ, R14 ;  /* 0x000000ffff027224 */ /* 0x001fd800078e000e */
[----:B------:R-:W-:Y:S05]  /*149e0*/  WARPSYNC.COLLECTIVE R15, `(.L_x_341) ;  /* 0x000000000f087348 */ /* 0x000fea0003c00000 */
[----:B------:R0:W1:Y:S02]  /*149f0*/  SHFL.IDX P6, R14, R13, R12, R11 ;  /* 0x0000000c0d0e7389 */ /* 0x00006400000c000b */
[----:B01----:R-:W-:Y:S01]  /*14a00*/  ENDCOLLECTIVE ;  /* 0x000000000000791b */ /* 0x003fe20003800000 */
.L_x_341:
[----:B------:R-:W-:Y:S01]  /*14a10*/  IMAD.MOV.U32 R13, RZ, RZ, R4 ;  /* 0x000000ffff0d7224 */ /* 0x000fe200078e0004 */
[----:B------:R-:W-:Y:S02]  /*14a20*/  MOV R12, 0x4 ;  /* 0x00000004000c7802 */ /* 0x000fe40000000f00 */
[----:B------:R-:W-:-:S04]  /*14a30*/  @!P0 LEA R14, P5, R33, R14, 0x1 ;  /* 0x0000000e210e8211 */ /* 0x000fc800078a08ff */
[----:B------:R-:W-:Y:S01]  /*14a40*/  @!P0 IADD3.X R7, RZ, R2, RZ, P5, !PT ;  /* 0x00000002ff078210 */ /* 0x000fe20002ffe4ff */
[----:B------:R-:W-:-:S08]  /*14a50*/  @!P0 IMAD.MOV.U32 R2, RZ, RZ, R14 ;  /* 0x000000ffff028224 */ /* 0x000fd000078e000e */
[----:B------:R-:W-:Y:S05]  /*14a60*/  WARPSYNC.COLLECTIVE R15, `(.L_x_342) ;  /* 0x000000000f087348 */ /* 0x000fea0003c00000 */
[----:B------:R0:W1:Y:S02]  /*14a70*/  SHFL.IDX P6, R14, R13, R12, R11 ;  /* 0x0000000c0d0e7389 */ /* 0x00006400000c000b */
[----:B01----:R-:W-:Y:S01]  /*14a80*/  ENDCOLLECTIVE ;  /* 0x000000000000791b */ /* 0x003fe20003800000 */
.L_x_342:
        /* <DEDUP_REMOVED lines=15> */
.L_x_343:
        /* <DEDUP_REMOVED lines=8> */
.L_x_344:
[----:B------:R-:W-:Y:S01]  /*14c00*/  @!P0 MOV R3, R7 ;  /* 0x0000000700038202 */ /* 0x000fe20000000f00 */
[----:B------:R-:W-:-:S04]  /*14c10*/  VIADD R7, R0, 0x50 ;  /* 0x0000005000077836 */ /* 0x000fc80000000000 */
[----:B------:R-:W-:Y:S01]  /*14c20*/  @!PT LDS RZ, [RZ] ;  /* 0x00000000fffff984 */ /* 0x000fe20000000800 */
[----:B------:R-:W-:Y:S01]  /*14c30*/  @!PT LDS RZ, [RZ] ;  /* 0x00000000fffff984 */ /* 0x000fe20000000800 */
[----:B------:R-:W-:Y:S01]  /*14c40*/  @!PT LDS RZ, [RZ] ;  /* 0x00000000fffff984 */ /* 0x000fe20000000800 */
[----:B------:R-:W-:Y:S04]  /*14c50*/  @!P0 LDGSTS.E.BYPASS.LTC128B.128 [R34+0x16400], desc[UR36][R2.64], !P4 ;  /* 0x1640000002228fae */ /* 0x000fe8000e101d64 */
[----:B------:R-:W-:Y:S01]  /*14c60*/  @!P0 LDGSTS.E.BYPASS.LTC128B.128 [R34+0x1a400], desc[UR36][R2.64+0x80], !P3 ;  /* 0x1a40008002228fae */ /* 0x000fe2000d901d64 */
[----:B------:R-:W-:-:S03]  /*14c70*/  MOV R13, R5 ;  /* 0x00000005000d7202 */ /* 0x000fc60000000f00 */
[----:B------:R-:W-:Y:S04]  /*14c80*/  @!P0 LDGSTS.E.BYPASS.LTC128B.128 [R34+0x1e400], desc[UR36][R2.64+0x100], !P2 ;  /* 0x1e40010002228fae */ /* 0x000fe8000d101d64 */
[----:B------:R0:W-:Y:S01]  /*14c90*/  @!P0 LDGSTS.E.BYPASS.LTC128B.128 [R34+0x22400], desc[UR36][R2.64+0x180], !P1 ;  /* 0x2240018002228fae */ /* 0x0001e2000c901d64 */
[----:B------:R-:W-:Y:S01]  /*14ca0*/  ISETP.GE.AND P0, PT, R7, R6, PT ;  /* 0x000000060700720c */ /* 0x000fe20003f06270 */
[----:B0-----:R-:W-:-:S12]  /*14cb0*/  IMAD.MOV.U32 R2, RZ, RZ, R14 ;  /* 0x000000ffff027224 */ /* 0x001fd800078e000e */
[----:B------:R-:W-:Y:S05]  /*14cc0*/  WARPSYNC.COLLECTIVE R15, `(.L_x_345) ;  /* 0x000000000f087348 */ /* 0x000fea0003c00000 */
[----:B------:R0:W1:Y:S02]  /*14cd0*/  SHFL.IDX P6, R14, R13, R12, R11 ;  /* 0x0000000c0d0e7389 */ /* 0x00006400000c000b */
[----:B01----:R-:W-:Y:S01]  /*14ce0*/  ENDCOLLECTIVE ;  /* 0x000000000000791b */ /* 0x003fe20003800000 */
.L_x_345:
        /* <DEDUP_REMOVED lines=8> */
.L_x_346:
        /* <DEDUP_REMOVED lines=15> */
.L_x_347:
        /* <DEDUP_REMOVED lines=8> */
.L_x_348:
        /* <DEDUP_REMOVED lines=9> */
[----:B------:R-:W-:-:S07]  /*14f70*/  IMAD.MOV.U32 R7, RZ, RZ, R14 ;  /* 0x000000ffff077224 */ /* 0x000fce00078e000e */
[----:B0-----:R-:W-:Y:S05]  /*14f80*/  WARPSYNC.COLLECTIVE R15, `(.L_x_349) ;  /* 0x000000000f087348 */ /* 0x001fea0003c00000 */
[----:B------:R1:W2:Y:S02]  /*14f90*/  SHFL.IDX P6, R14, R13, R12, R11 ;  /* 0x0000000c0d0e7389 */ /* 0x0002a400000c000b */
[----:B012---:R-:W-:Y:S01]  /*14fa0*/  ENDCOLLECTIVE ;  /* 0x000000000000791b */ /* 0x007fe20003800000 */
.L_x_349:
[----:B------:R-:W-:Y:S05]  /*14fb0*/  BRA `(.L_x_350) ;  /* 0xffffffc0007c7947 */ /* 0x000fea000383ffff */
.L_x_266:
[----:B0-----:R0:W3:Y:S02]  /*14fc0*/  SYNCS.PHASECHK.TRANS64.TRYWAIT P0, [R22+URZ+0x38820], R3 ;  /* 0x03882003160075a7 */ /* 0x0010e4000800017f */
[----:B---3--:R-:W-:Y:S05]  /*14fd0*/  @!P0 NANOSLEEP.SYNCS 0x989680 ;  /* 0x009896800000895d */ /* 0x008fea0003900000 */
[----:B------:R-:W3:Y:S02]  /*14fe0*/  @!P0 SYNCS.PHASECHK.TRANS64 P0, [R22+URZ+0x38820], R3 ;  /* 0x03882003160085a7 */ /* 0x000ee4000800007f */
[----:B---3--:R-:W-:Y:S05]  /*14ff0*/  @!P0 BRA `(.L_x_266) ;  /* 0xfffffffc00f08947 */ /* 0x008fea000383ffff */
[----:B------:R-:W-:Y:S05]  /*15000*/  BRA `(.L_x_351) ;  /* 0xffffffc000f07947 */ /* 0x000fea000383ffff */
.L_x_271:
[----:B0-----:R0:W1:Y:S02]  /*15010*/  SYNCS.PHASECHK.TRANS64.TRYWAIT P0, [R6+URZ+0x38840], R3 ;  /* 0x03884003060075a7 */ /* 0x001064000800017f */
[----:B-1----:R-:W-:Y:S05]  /*15020*/  @!P0 NANOSLEEP.SYNCS 0x989680 ;  /* 0x009896800000895d */ /* 0x002fea0003900000 */
[----:B------:R-:W1:Y:S02]  /*15030*/  @!P0 SYNCS.PHASECHK.TRANS64 P0, [R6+URZ+0x38840], R3 ;  /* 0x03884003060085a7 */ /* 0x000e64000800007f */
[----:B-1----:R-:W-:Y:S05]  /*15040*/  @!P0 BRA `(.L_x_271) ;  /* 0xfffffffc00f08947 */ /* 0x002fea000383ffff */
[----:B------:R-:W-:Y:S05]  /*15050*/  BRA `(.L_x_352) ;  /* 0xffffffc400dc7947 */ /* 0x000fea000383ffff */
.L_x_272:
[----:B------:R-:W-:Y:S01]  /*15060*/  BSSY B1, `(.L_x_353) ;  /* 0x0000008000017945 */ /* 0x000fe20003800000 */
[----:B------:R-:W-:Y:S02]  /*15070*/  IMAD.MOV.U32 R13, RZ, RZ, R10 ;  /* 0x000000ffff0d7224 */ /* 0x000fe400078e000a */
[----:B------:R-:W-:Y:S02]  /*15080*/  IMAD.MOV.U32 R12, RZ, RZ, RZ ;  /* 0x000000ffff0c7224 */ /* 0x000fe400078e00ff */
[----:B------:R-:W-:Y:S02]  /*15090*/  IMAD.MOV.U32 R11, RZ, RZ, 0x181f ;  /* 0x0000181fff0b7424 */ /* 0x000fe400078e00ff */
[----:B------:R-:W-:-:S07]  /*150a0*/  IMAD.MOV.U32 R15, RZ, RZ, -0x1 ;  /* 0xffffffffff0f7424 */ /* 0x000fce00078e00ff */
[----:B------:R-:W-:Y:S05]  /*150b0*/  WARPSYNC.COLLECTIVE R15, `(.L_x_354) ;  /* 0x000000000f087348 */ /* 0x000fea0003c00000 */
[----:B------:R0:W1:Y:S02]  /*150c0*/  SHFL.IDX P6, R14, R13, R12, R11 ;  /* 0x0000000c0d0e7389 */ /* 0x00006400000c000b */
[----:B01----:R-:W-:Y:S01]  /*150d0*/  ENDCOLLECTIVE ;  /* 0x000000000000791b */ /* 0x003fe20003800000 */
.L_x_354:
[----:B------:R-:W-:Y:S05]  /*150e0*/  BSYNC B1 ;  /* 0x0000000000017941 */ /* 0x000fea0003800000 */
.L_x_353:
[----:B------:R-:W-:Y:S01]  /*150f0*/  IMAD.MOV.U32 R13, RZ, RZ, R8 ;  /* 0x000000ffff0d7224 */ /* 0x000fe200078e0008 */
[----:B------:R-:W-:Y:S01]  /*15100*/  MOV R3, R14 ;  /* 0x0000000e00037202 */ /* 0x000fe20000000f00 */
[----:B------:R-:W-:Y:S01]  /*15110*/  IMAD.MOV.U32 R12, RZ, RZ, RZ ;  /* 0x000000ffff0c7224 */ /* 0x000fe200078e00ff */
[----:B------:R-:W-:Y:S01]  /*15120*/  LOP3.LUT R23, R23, 0xfffff7ff, RZ, 0xc0, !PT ;  /* 0xfffff7ff17177812 */ /* 0x000fe200078ec0ff */
[----:B------:R-:W-:Y:S02]  /*15130*/  IMAD.MOV.U32 R11, RZ, RZ, 0x181f ;  /* 0x0000181fff0b7424 */ /* 0x000fe400078e00ff */
[----:B------:R-:W-:Y:S01]  /*15140*/  IMAD.MOV.U32 R15, RZ, RZ, -0x1 ;  /* 0xffffffffff0f7424 */ /* 0x000fe200078e00ff */
[----:B------:R-:W-:Y:S01]  /*15150*/  @P3 LOP3.LUT R23, R23, 0x800, RZ, 0xfc, !PT ;  /* 0x0000080017173812 */ /* 0x000fe200078efcff */
[----:B------:R-:W-:Y:S02]  /*15160*/  IMAD.SHL.U32 R0, R33, 0x2, RZ ;  /* 0x0000000221007824 */ /* 0x000fe400078e00ff */
[----:B------:R-:W-:-:S07]  /*15170*/  IMAD R9, R9, 0x2, R22 ;  /* 0x0000000209097824 */ /* 0x000fce00078e0216 */
[----:B------:R-:W-:Y:S05]  /*15180*/  WARPSYNC.COLLECTIVE R15, `(.L_x_355) ;  /* 0x000000000f087348 */ /* 0x000fea0003c00000 */
[----:B------:R0:W1:Y:S02]  /*15190*/  SHFL.IDX P6, R14, R13, R12, R11 ;  /* 0x0000000c0d0e7389 */ /* 0x00006400000c000b */
[----:B01----:R-:W-:Y:S01]  /*151a0*/  ENDCOLLECTIVE ;  /* 0x000000000000791b */ /* 0x003fe20003800000 */
.L_x_355:
[C---:B------:R-:W-:Y:S02]  /*151b0*/  LOP3.LUT P3, RZ, R23.reuse, 0x10, RZ, 0xc0, !PT ;  /* 0x0000001017ff7812 */ /* 0x040fe4000786c0ff */
[----:B------:R-:W-:-:S04]  /*151c0*/  LOP3.LUT R23, R23, 0xfffffbff, RZ, 0xc0, !PT ;  /* 0xfffffbff17177812 */ /* 0x000fc800078ec0ff */
[----:B------:R-:W-:-:S04]  /*151d0*/  @P2 LOP3.LUT R23, R23, 0x400, RZ, 0xfc, !PT ;  /* 0x0000040017172812 */ /* 0x000fc800078efcff */
[C---:B------:R-:W-:Y:S02]  /*151e0*/  LOP3.LUT P2, RZ, R23.reuse, 0x8, RZ, 0xc0, !PT ;  /* 0x0000000817ff7812 */ /* 0x040fe4000784c0ff */
[----:B------:R-:W-:Y:S01]  /*151f0*/  LOP3.LUT R23, R23, 0xfffffdff, RZ, 0xc0, !PT ;  /* 0xfffffdff17177812 */ /* 0x000fe200078ec0ff */
[----:B------:R-:W-:Y:S01]  /*15200*/  IMAD.MOV.U32 R13, RZ, RZ, R10 ;  /* 0x000000ffff0d7224 */ /* 0x000fe200078e000a */
[----:B------:R-:W-:Y:S02]  /*15210*/  MOV R12, 0x1 ;  /* 0x00000001000c7802 */ /* 0x000fe40000000f00 */
[----:B------:R-:W-:-:S04]  /*15220*/  @P1 LOP3.LUT R23, R23, 0x200, RZ, 0xfc, !PT ;  /* 0x0000020017171812 */ /* 0x000fc800078efcff */
[----:B------:R-:W-:Y:S02]  /*15230*/  LOP3.LUT P1, RZ, R23, 0x4, RZ, 0xc0, !PT ;  /* 0x0000000417ff7812 */ /* 0x000fe4000782c0ff */
[----:B------:R-:W-:-:S11]  /*15240*/  MOV R2, R14 ;  /* 0x0000000e00027202 */ /* 0x000fd60000000f00 */
[----:B------:R-:W-:Y:S05]  /*15250*/  WARPSYNC.COLLECTIVE R15, `(.L_x_356) ;  /* 0x000000000f087348 */ /* 0x000fea0003c00000 */
[----:B------:R0:W1:Y:S02]  /*15260*/  SHFL.IDX P6, R14, R13, R12, R11 ;  /* 0x0000000c0d0e7389 */ /* 0x00006400000c000b */
[----:B01----:R-:W-:Y:S01]  /*15270*/  ENDCOLLECTIVE ;  /* 0x000000000000791b */ /* 0x003fe20003800000 */
.L_x_356:
[----:B------:R-:W-:-:S05]  /*15280*/  IADD3 R2, P0, R2, R0, RZ ;  /* 0x0000000002027210 */ /* 0x000fca0007f1e0ff */
[----:B------:R-:W-:-:S05]  /*15290*/  IMAD.X R3, RZ, RZ, R3, P0 ;  /* 0x000000ffff037224 */ /* 0x000fca00000e0603 */
[----:B------:R-:W-:Y:S01]  /*152a0*/  @!PT LDS RZ, [RZ] ;  /* 0x00000000fffff984 */ /* 0x000fe20000000800 */
[----:B------:R-:W-:Y:S01]  /*152b0*/  @!PT LDS RZ, [RZ] ;  /* 0x00000000fffff984 */ /* 0x000fe20000000800 */
[----:B------:R-:W-:Y:S01]  /*152c0*/  @!PT LDS RZ, [RZ] ;  /* 0x00000000fffff984 */ /* 0x000fe20000000800 */
[----:B------:R0:W-:Y:S01]  /*152d0*/  LDGSTS.E.BYPASS.LTC128B.128 [R9+0x24400], desc[UR36][R2.64], !P3 ;  /* 0x2440000002097fae */ /* 0x0001e2000d901d64 */
[----:B------:R-:W-:-:S03]  /*152e0*/  IMAD.MOV.U32 R13, RZ, RZ, R8 ;  /* 0x000000ffff0d7224 */ /* 0x000fc600078e0008 */
[----:B------:R0:W-:Y:S04]  /*152f0*/  LDGSTS.E.BYPASS.LTC128B.128 [R9+0x26c00], desc[UR36][R2.64+0x80], !P2 ;  /* 0x26c0008002097fae */ /* 0x0001e8000d101d64 */
[----:B------:R0:W-:Y:S01]  /*15300*/  LDGSTS.E.BYPASS.LTC128B.128 [R9+0x29400], desc[UR36][R2.64+0x100], !P1 ;  /* 0x2940010002097fae */ /* 0x0001e2000c901d64 */
[----:B------:R-:W-:-:S03]  /*15310*/  IMAD.MOV.U32 R35, RZ, RZ, R14 ;  /* 0x000000ffff237224 */ /* 0x000fc600078e000e */
[----:B------:R0:W-:Y:S04]  /*15320*/  LDGSTS.E.BYPASS.LTC128B.128 [R9+0x2bc00], desc[UR36][R2.64+0x180], !P5 ;  /* 0x2bc0018002097fae */ /* 0x0001e8000e901d64 */
[----:B0-----:R-:W-:Y:S05]  /*15330*/  WARPSYNC.COLLECTIVE R15, `(.L_x_357) ;  /* 0x000000000f087348 */ /* 0x001fea0003c00000 */
[----:B------:R1:W2:Y:S02]  /*15340*/  SHFL.IDX P6, R14, R13, R12, R11 ;  /* 0x0000000c0d0e7389 */ /* 0x0002a400000c000b */
[----:B012---:R-:W-:Y:S01]  /*15350*/  ENDCOLLECTIVE ;  /* 0x000000000000791b */ /* 0x007fe20003800000 */
.L_x_357:
[----:B------:R-:W-:Y:S01]  /*15360*/  MOV R13, R10 ;  /* 0x0000000a000d7202 */ /* 0x000fe20000000f00 */
[----:B------:R-:W-:Y:S02]  /*15370*/  IMAD.MOV.U32 R12, RZ, RZ, 0x2 ;  /* 0x00000002ff0c7424 */ /* 0x000fe400078e00ff */
[----:B------:R-:W-:-:S07]  /*15380*/  IMAD.MOV.U32 R2, RZ, RZ, R14 ;  /* 0x000000ffff027224 */ /* 0x000fce00078e000e */
[----:B------:R-:W-:Y:S05]  /*15390*/  WARPSYNC.COLLECTIVE R15, `(.L_x_358) ;  /* 0x000000000f087348 */ /* 0x000fea0003c00000 */
[----:B------:R0:W1:Y:S02]  /*153a0*/  SHFL.IDX P6, R14, R13, R12, R11 ;  /* 0x0000000c0d0e7389 */ /* 0x00006400000c000b */
[----:B01----:R-:W-:Y:S01]  /*153b0*/  ENDCOLLECTIVE ;  /* 0x000000000000791b */ /* 0x003fe20003800000 */
.L_x_358:
        /* <DEDUP_REMOVED lines=14> */
.L_x_359:
[----:B------:R-:W-:Y:S02]  /*154a0*/  IMAD.MOV.U32 R13, RZ, RZ, R10 ;  /* 0x000000ffff0d7224 */ /* 0x000fe400078e000a */
[----:B------:R-:W-:Y:S02]  /*154b0*/  IMAD.MOV.U32 R12, RZ, RZ, 0x3 ;  /* 0x00000003ff0c7424 */ /* 0x000fe400078e00ff */
[----:B------:R-:W-:-:S07]  /*154c0*/  IMAD.MOV.U32 R2, RZ, RZ, R14 ;  /* 0x000000ffff027224 */ /* 0x000fce00078e000e */
[----:B------:R-:W-:Y:S05]  /*154d0*/  WARPSYNC.COLLECTIVE R15, `(.L_x_360) ;  /* 0x000000000f087348 */ /* 0x000fea0003c00000 */
[----:B------:R0:W1:Y:S02]  /*154e0*/  SHFL.IDX P6, R14, R13, R12, R11 ;  /* 0x0000000c0d0e7389 */ /* 0x00006400000c000b */
[----:B01----:R-:W-:Y:S01]  /*154f0*/  ENDCOLLECTIVE ;  /* 0x000000000000791b */ /* 0x003fe20003800000 */
.L_x_360:
[----:B------:R-:W-:-:S04]  /*15500*/  IADD3 R2, P0, R2, R0, RZ ;  /* 0x0000000002027210 */ /* 0x000fc80007f1e0ff */
[----:B------:R-:W-:-:S05]  /*15510*/  IADD3.X R3, RZ, R35, RZ, P0, !PT ;  /* 0x00000023ff037210 */ /* 0x000fca00007fe4ff */
        /* <DEDUP_REMOVED lines=12> */
.L_x_361:
[----:B------:R-:W-:Y:S02]  /*155e0*/  IMAD.MOV.U32 R13, RZ, RZ, R10 ;  /* 0x000000ffff0d7224 */ /* 0x000fe400078e000a */
[----:B------:R-:W-:Y:S01]  /*155f0*/  IMAD.MOV.U32 R12, RZ, RZ, 0x4 ;  /* 0x00000004ff0c7424 */ /* 0x000fe200078e00ff */
[----:B------:R-:W-:-:S07]  /*15600*/  MOV R2, R14 ;  /* 0x0000000e00027202 */ /* 0x000fce0000000f00 */
[----:B------:R-:W-:Y:S05]  /*15610*/  WARPSYNC.COLLECTIVE R15, `(.L_x_362) ;  /* 0x000000000f087348 */ /* 0x000fea0003c00000 */
[----:B------:R0:W1:Y:S02]  /*15620*/  SHFL.IDX P6, R14, R13, R12, R11 ;  /* 0x0000000c0d0e7389 */ /* 0x00006400000c000b */
[----:B01----:R-:W-:Y:S01]  /*15630*/  ENDCOLLECTIVE ;  /* 0x000000000000791b */ /* 0x003fe20003800000 */
.L_x_362:
[----:B------:R-:W-:-:S05]  /*15640*/  IADD3 R2, P0, R2, R0, RZ ;  /* 0x0000000002027210 */ /* 0x000fca0007f1e0ff */
[----:B------:R-:W-:-:S05]  /*15650*/  IMAD.X R3, RZ, RZ, R35, P0 ;  /* 0x000000ffff037224 */ /* 0x000fca00000e0623 */
[----:B------:R-:W-:Y:S01]  /*15660*/  @!PT LDS RZ, [RZ] ;  /* 0x00000000fffff984 */ /* 0x000fe20000000800 */
[----:B------:R-:W-:Y:S01]  /*15670*/  @!PT LDS RZ, [RZ] ;  /* 0x00000000fffff984 */ /* 0x000fe20000000800 */
[----:B------:R-:W-:Y:S01]  /*15680*/  @!PT LDS RZ, [RZ] ;  /* 0x00000000fffff984 */ /* 0x000fe20000000800 */
[----:B------:R0:W-:Y:S01]  /*15690*/  LDGSTS.E.BYPASS.LTC128B.128 [R9+0x25c00], desc[UR36][R2.64], !P3 ;  /* 0x25c0000002097fae */ /* 0x0001e2000d901d64 */
[C---:B------:R-:W-:Y:S02]  /*156a0*/  LOP3.LUT P3, RZ, R23.reuse, 0x800, RZ, 0xc0, !PT ;  /* 0x0000080017ff7812 */ /* 0x040fe4000786c0ff */
[----:B------:R-:W-:Y:S01]  /*156b0*/  MOV R13, R8 ;  /* 0x00000008000d7202 */ /* 0x000fe20000000f00 */
[----:B------:R0:W-:Y:S01]  /*156c0*/  LDGSTS.E.BYPASS.LTC128B.128 [R9+0x28400], desc[UR36][R2.64+0x80], !P2 ;  /* 0x2840008002097fae */ /* 0x0001e2000d101d64 */
[----:B------:R-:W-:-:S03]  /*156d0*/  LOP3.LUT P2, RZ, R23, 0x400, RZ, 0xc0, !PT ;  /* 0x0000040017ff7812 */ /* 0x000fc6000784c0ff */
[----:B------:R0:W-:Y:S01]  /*156e0*/  LDGSTS.E.BYPASS.LTC128B.128 [R9+0x2ac00], desc[UR36][R2.64+0x100], !P1 ;  /* 0x2ac0010002097fae */ /* 0x0001e2000c901d64 */
[----:B------:R-:W-:Y:S01]  /*156f0*/  LOP3.LUT P1, RZ, R23, 0x200, RZ, 0xc0, !PT ;  /* 0x0000020017ff7812 */ /* 0x000fe2000782c0ff */
[----:B------:R-:W-:Y:S02]  /*15700*/  IMAD.MOV.U32 R35, RZ, RZ, R14 ;  /* 0x000000ffff237224 */ /* 0x000fe400078e000e */
[----:B------:R0:W-:Y:S10]  /*15710*/  LDGSTS.E.BYPASS.LTC128B.128 [R9+0x2d400], desc[UR36][R2.64+0x180], !P5 ;  /* 0x2d40018002097fae */ /* 0x0001f4000e901d64 */
[----:B0-----:R-:W-:Y:S05]  /*15720*/  WARPSYNC.COLLECTIVE R15, `(.L_x_363) ;  /* 0x000000000f087348 */ /* 0x001fea0003c00000 */
[----:B------:R1:W2:Y:S02]  /*15730*/  SHFL.IDX P6, R14, R13, R12, R11 ;  /* 0x0000000c0d0e7389 */ /* 0x0002a400000c000b */
[----:B012---:R-:W-:Y:S01]  /*15740*/  ENDCOLLECTIVE ;  /* 0x000000000000791b */ /* 0x007fe20003800000 */
.L_x_363:
[----:B------:R-:W-:Y:S01]  /*15750*/  IMAD.MOV.U32 R2, RZ, RZ, R14 ;  /* 0x000000ffff027224 */ /* 0x000fe200078e000e */
[----:B------:R-:W-:Y:S06]  /*15760*/  BRA `(.L_x_364) ;  /* 0xffffffc400307947 */ /* 0x000fec000383ffff */
.L_x_277:
[----:B-1----:R1:W2:Y:S02]  /*15770*/  SYNCS.PHASECHK.TRANS64.TRYWAIT P0, [R6+URZ+0x38860], R2 ;  /* 0x03886002060075a7 */ /* 0x0022a4000800017f */
[----:B--2---:R-:W-:Y:S05]  /*15780*/  @!P0 NANOSLEEP.SYNCS 0x989680 ;  /* 0x009896800000895d */ /* 0x004fea0003900000 */
[----:B------:R-:W2:Y:S02]  /*15790*/  @!P0 SYNCS.PHASECHK.TRANS64 P0, [R6+URZ+0x38860], R2 ;  /* 0x03886002060085a7 */ /* 0x000ea4000800007f */
[----:B--2---:R-:W-:Y:S05]  /*157a0*/  @!P0 BRA `(.L_x_277) ;  /* 0xfffffffc00f08947 */ /* 0x004fea000383ffff */
[----:B------:R-:W-:Y:S05]  /*157b0*/  BRA `(.L_x_365) ;  /* 0xffffffc400a87947 */ /* 0x000fea000383ffff */
.L_x_278:
[----:B------:R-:W-:Y:S01]  /*157c0*/  BSSY B1, `(.L_x_366) ;  /* 0x0000008000017945 */ /* 0x000fe20003800000 */
[----:B------:R-:W-:Y:S01]  /*157d0*/  IMAD.MOV.U32 R13, RZ, RZ, R25 ;  /* 0x000000ffff0d7224 */ /* 0x000fe200078e0019 */
[----:B------:R-:W-:Y:S01]  /*157e0*/  MOV R15, 0xffffffff ;  /* 0xffffffff000f7802 */ /* 0x000fe20000000f00 */
[----:B------:R-:W-:Y:S02]  /*157f0*/  IMAD.MOV.U32 R12, RZ, RZ, RZ ;  /* 0x000000ffff0c7224 */ /* 0x000fe400078e00ff */
[----:B------:R-:W-:-:S07]  /*15800*/  IMAD.MOV.U32 R11, RZ, RZ, 0x181f ;  /* 0x0000181fff0b7424 */ /* 0x000fce00078e00ff */
[----:B-1----:R-:W-:Y:S05]  /*15810*/  WARPSYNC.COLLECTIVE R15, `(.L_x_367) ;  /* 0x000000000f087348 */ /* 0x002fea0003c00000 */
[----:B------:R0:W2:Y:S02]  /*15820*/  SHFL.IDX P6, R14, R13, R12, R11 ;  /* 0x0000000c0d0e7389 */ /* 0x0000a400000c000b */
[----:B012---:R-:W-:Y:S01]  /*15830*/  ENDCOLLECTIVE ;  /* 0x000000000000791b */ /* 0x007fe20003800000 */
.L_x_367:
[----:B------:R-:W-:Y:S05]  /*15840*/  BSYNC B1 ;  /* 0x0000000000017941 */ /* 0x000fea0003800000 */
.L_x_366:
[----:B------:R-:W-:Y:S01]  /*15850*/  IMAD.MOV.U32 R13, RZ, RZ, R24 ;  /* 0x000000ffff0d7224 */ /* 0x000fe200078e0018 */
[----:B------:R-:W-:Y:S01]  /*15860*/  MOV R15, 0xffffffff ;  /* 0xffffffff000f7802 */ /* 0x000fe20000000f00 */
[----:B------:R-:W-:Y:S02]  /*15870*/  IMAD.MOV.U32 R12, RZ, RZ, RZ ;  /* 0x000000ffff0c7224 */ /* 0x000fe400078e00ff */
[----:B------:R-:W-:Y:S02]  /*15880*/  IMAD.MOV.U32 R11, RZ, RZ, 0x181f ;  /* 0x0000181fff0b7424 */ /* 0x000fe400078e00ff */
[----:B------:R-:W-:Y:S02]  /*15890*/  IMAD.MOV.U32 R3, RZ, RZ, R14 ;  /* 0x000000ffff037224 */ /* 0x000fe400078e000e */
[----:B------:R-:W-:-:S07]  /*158a0*/  IMAD R7, R7, 0x2, R22 ;  /* 0x0000000207077824 */ /* 0x000fce00078e0216 */
[----:B------:R-:W-:Y:S05]  /*158b0*/  WARPSYNC.COLLECTIVE R15, `(.L_x_368) ;  /* 0x000000000f087348 */ /* 0x000fea0003c00000 */
[----:B------:R0:W1:Y:S02]  /*158c0*/  SHFL.IDX P6, R14, R13, R12, R11 ;  /* 0x0000000c0d0e7389 */ /* 0x00006400000c000b */
[----:B01----:R-:W-:Y:S01]  /*158d0*/  ENDCOLLECTIVE ;  /* 0x000000000000791b */ /* 0x003fe20003800000 */
.L_x_368:
[----:B------:R-:W-:Y:S01]  /*158e0*/  IMAD.MOV.U32 R13, RZ, RZ, R25 ;  /* 0x000000ffff0d7224 */ /* 0x000fe200078e0019 */
[----:B------:R-:W-:Y:S01]  /*158f0*/  MOV R12, 0x1 ;  /* 0x00000001000c7802 */ /* 0x000fe20000000f00 */
[----:B------:R-:W-:-:S07]  /*15900*/  IMAD.MOV.U32 R2, RZ, RZ, R14 ;  /* 0x000000ffff027224 */ /* 0x000fce00078e000e */
[----:B------:R-:W-:Y:S05]  /*15910*/  WARPSYNC.COLLECTIVE R15, `(.L_x_369) ;  /* 0x000000000f087348 */ /* 0x000fea0003c00000 */
[----:B------:R0:W1:Y:S02]  /*15920*/  SHFL.IDX P6, R14, R13, R12, R11 ;  /* 0x0000000c0d0e7389 */ /* 0x00006400000c000b */
[----:B01----:R-:W-:Y:S01]  /*15930*/  ENDCOLLECTIVE ;  /* 0x000000000000791b */ /* 0x003fe20003800000 */
.L_x_369:
[----:B------:R-:W-:-:S05]  /*15940*/  IADD3 R2, P0, R2, R0, RZ ;  /* 0x0000000002027210 */ /* 0x000fca0007f1e0ff */
        /* <DEDUP_REMOVED lines=17> */
.L_x_370:
[----:B------:R-:W-:Y:S01]  /*15a60*/  MOV R13, R25 ;  /* 0x00000019000d7202 */ /* 0x000fe20000000f00 */
[----:B------:R-:W-:Y:S02]  /*15a70*/  IMAD.MOV.U32 R12, RZ, RZ, 0x2 ;  /* 0x00000002ff0c7424 */ /* 0x000fe400078e00ff */
[----:B------:R-:W-:-:S07]  /*15a80*/  IMAD.MOV.U32 R2, RZ, RZ, R14 ;  /* 0x000000ffff027224 */ /* 0x000fce00078e000e */
[----:B------:R-:W-:Y:S05]  /*15a90*/  WARPSYNC.COLLECTIVE R15, `(.L_x_371) ;  /* 0x000000000f087348 */ /* 0x000fea0003c00000 */
[----:B------:R0:W1:Y:S02]  /*15aa0*/  SHFL.IDX P6, R14, R13, R12, R11 ;  /* 0x0000000c0d0e7389 */ /* 0x00006400000c000b */
[----:B01----:R-:W-:Y:S01]  /*15ab0*/  ENDCOLLECTIVE ;  /* 0x000000000000791b */ /* 0x003fe20003800000 */
.L_x_371:
        /* <DEDUP_REMOVED lines=18> */
.L_x_372:
[----:B------:R-:W-:Y:S02]  /*15be0*/  IMAD.MOV.U32 R13, RZ, RZ, R25 ;  /* 0x000000ffff0d7224 */ /* 0x000fe400078e0019 */
[----:B------:R-:W-:Y:S02]  /*15bf0*/  IMAD.MOV.U32 R12, RZ, RZ, 0x3 ;  /* 0x00000003ff0c7424 */ /* 0x000fe400078e00ff */
[----:B------:R-:W-:-:S07]  /*15c00*/  IMAD.MOV.U32 R2, RZ, RZ, R14 ;  /* 0x000000ffff027224 */ /* 0x000fce00078e000e */
[----:B------:R-:W-:Y:S05]  /*15c10*/  WARPSYNC.COLLECTIVE R15, `(.L_x_373) ;  /* 0x000000000f087348 */ /* 0x000fea0003c00000 */
[----:B------:R0:W1:Y:S02]  /*15c20*/  SHFL.IDX P6, R14, R13, R12, R11 ;  /* 0x0000000c0d0e7389 */ /* 0x00006400000c000b */
[----:B01----:R-:W-:Y:S01]  /*15c30*/  ENDCOLLECTIVE ;  /* 0x000000000000791b */ /* 0x003fe20003800000 */
.L_x_373:
[----:B------:R-:W-:-:S04]  /*15c40*/  IADD3 R2, P0, R2, R0, RZ ;  /* 0x0000000002027210 */ /* 0x000fc80007f1e0ff */
        /* <DEDUP_REMOVED lines=17> */
.L_x_374:
[----:B------:R-:W-:Y:S02]  /*15d60*/  IMAD.MOV.U32 R13, RZ, RZ, R25 ;  /* 0x000000ffff0d7224 */ /* 0x000fe400078e0019 */
[----:B------:R-:W-:Y:S01]  /*15d70*/  IMAD.MOV.U32 R12, RZ, RZ, 0x4 ;  /* 0x00000004ff0c7424 */ /* 0x000fe200078e00ff */
[----:B------:R-:W-:-:S07]  /*15d80*/  MOV R2, R14 ;  /* 0x0000000e00027202 */ /* 0x000fce0000000f00 */
[----:B------:R-:W-:Y:S05]  /*15d90*/  WARPSYNC.COLLECTIVE R15, `(.L_x_375) ;  /* 0x000000000f087348 */ /* 0x000fea0003c00000 */
[----:B------:R0:W1:Y:S02]  /*15da0*/  SHFL.IDX P6, R14, R13, R12, R11 ;  /* 0x0000000c0d0e7389 */ /* 0x00006400000c000b */
[----:B01----:R-:W-:Y:S01]  /*15db0*/  ENDCOLLECTIVE ;  /* 0x000000000000791b */ /* 0x003fe20003800000 */
.L_x_375:
[----:B------:R-:W-:-:S05]  /*15dc0*/  IADD3 R2, P0, R2, R0, RZ ;  /* 0x0000000002027210 */ /* 0x000fca0007f1e0ff */
        /* <DEDUP_REMOVED lines=12> */
.L_x_376:
        /* <DEDUP_REMOVED lines=9> */
.L_x_286:
[----:B0-----:R0:W3:Y:S02]  /*15f20*/  SYNCS.PHASECHK.TRANS64.TRYWAIT P0, [R4+URZ+0x38860], R3 ;  /* 0x03886003040075a7 */ /* 0x0010e4000800017f */
[----:B---3--:R-:W-:Y:S05]  /*15f30*/  @!P0 NANOSLEEP.SYNCS 0x989680 ;  /* 0x009896800000895d */ /* 0x008fea0003900000 */
[----:B------:R-:W3:Y:S02]  /*15f40*/  @!P0 SYNCS.PHASECHK.TRANS64 P0, [R4+URZ+0x38860], R3 ;  /* 0x03886003040085a7 */ /* 0x000ee4000800007f */
[----:B---3--:R-:W-:Y:S05]  /*15f50*/  @!P0 BRA `(.L_x_286) ;  /* 0xfffffffc00f08947 */ /* 0x008fea000383ffff */
[----:B------:R-:W-:Y:S05]  /*15f60*/  BRA `(.L_x_378) ;  /* 0xffffffc400ec7947 */ /* 0x000fea000383ffff */
.L_x_287:
[----:B------:R-:W-:Y:S01]  /*15f70*/  BSSY B0, `(.L_x_379) ;  /* 0x0000008000007945 */ /* 0x000fe20003800000 */
[----:B------:R-:W-:Y:S02]  /*15f80*/  IMAD.MOV.U32 R13, RZ, RZ, R25 ;  /* 0x000000ffff0d7224 */ /* 0x000fe400078e0019 */
[----:B------:R-:W-:Y:S02]  /*15f90*/  IMAD.MOV.U32 R12, RZ, RZ, RZ ;  /* 0x000000ffff0c7224 */ /* 0x000fe400078e00ff */
[----:B------:R-:W-:Y:S02]  /*15fa0*/  IMAD.MOV.U32 R11, RZ, RZ, 0x181f ;  /* 0x0000181fff0b7424 */ /* 0x000fe400078e00ff */
[----:B------:R-:W-:-:S07]  /*15fb0*/  IMAD.MOV.U32 R15, RZ, RZ, -0x1 ;  /* 0xffffffffff0f7424 */ /* 0x000fce00078e00ff */
[----:B01----:R-:W-:Y:S05]  /*15fc0*/  WARPSYNC.COLLECTIVE R15, `(.L_x_380) ;  /* 0x000000000f087348 */ /* 0x003fea0003c00000 */
[----:B-1----:R1:W2:Y:S02]  /*15fd0*/  SHFL.IDX P6, R14, R13, R12, R11 ;  /* 0x0000000c0d0e7389 */ /* 0x0022a400000c000b */
[----:B012---:R-:W-:Y:S01]  /*15fe0*/  ENDCOLLECTIVE ;  /* 0x000000000000791b */ /* 0x007fe20003800000 */
.L_x_380:
[----:B------:R-:W-:Y:S05]  /*15ff0*/  BSYNC B0 ;  /* 0x0000000000007941 */ /* 0x000fea0003800000 */
.L_x_379:
[----:B------:R-:W-:Y:S01]  /*16000*/  IMAD.MOV.U32 R13, RZ, RZ, R24 ;  /* 0x000000ffff0d7224 */ /* 0x000fe200078e0018 */
[----:B------:R-:W-:Y:S01]  /*16010*/  MOV R3, R14 ;  /* 0x0000000e00037202 */ /* 0x000fe20000000f00 */
[----:B------:R-:W-:Y:S01]  /*16020*/  IMAD.MOV.U32 R12, RZ, RZ, RZ ;  /* 0x000000ffff0c7224 */ /* 0x000fe200078e00ff */
[C---:B------:R-:W-:Y:S01]  /*16030*/  SHF.L.U32 R8, R33.reuse, 0x1, RZ ;  /* 0x0000000121087819 */ /* 0x040fe200000006ff */
[----:B------:R-:W-:Y:S01]  /*16040*/  IMAD.MOV.U32 R11, RZ, RZ, 0x181f ;  /* 0x0000181fff0b7424 */ /* 0x000fe200078e00ff */
[----:B------:R-:W-:Y:S01]  /*16050*/  LOP3.LUT R0, R33, 0x40, RZ, 0xfc, !PT ;  /* 0x0000004021007812 */ /* 0x000fe200078efcff */
[----:B------:R-:W-:-:S07]  /*16060*/  IMAD.MOV.U32 R15, RZ, RZ, -0x1 ;  /* 0xffffffffff0f7424 */ /* 0x000fce00078e00ff */
[----:B------:R-:W-:Y:S05]  /*16070*/  WARPSYNC.COLLECTIVE R15, `(.L_x_381) ;  /* 0x000000000f087348 */ /* 0x000fea0003c00000 */
[----:B------:R0:W1:Y:S02]  /*16080*/  SHFL.IDX P6, R14, R13, R12, R11 ;  /* 0x0000000c0d0e7389 */ /* 0x00006400000c000b */
[----:B01----:R-:W-:Y:S01]  /*16090*/  ENDCOLLECTIVE ;  /* 0x000000000000791b */ /* 0x003fe20003800000 */
.L_x_381:
[----:B------:R-:W-:Y:S02]  /*160a0*/  ULDC UR4, c[0x0][0x2f4] ;  /* 0x0000bd0000047ab9 */ /* 0x000fe40000000800 */
[----:B------:R-:W-:Y:S02]  /*160b0*/  ISETP.GE.AND P3, PT, R33, UR4, PT ;  /* 0x0000000421007c0c */ /* 0x000fe4000bf66270 */
[----:B------:R-:W-:Y:S01]  /*160c0*/  ISETP.GE.AND P2, PT, R0, UR4, PT ;  /* 0x0000000400007c0c */ /* 0x000fe2000bf46270 */
[----:B------:R-:W-:Y:S01]  /*160d0*/  IMAD R0, R7, 0x2, R22 ;  /* 0x0000000207007824 */ /* 0x000fe200078e0216 */
[----:B------:R-:W-:Y:S02]  /*160e0*/  ISETP.LT.OR P4, PT, R5, 0x1, P3 ;  /* 0x000000010500780c */ /* 0x000fe40001f81670 */
[----:B------:R-:W-:Y:S01]  /*160f0*/  ISETP.GE.AND P1, PT, R37, UR4, PT ;  /* 0x0000000425007c0c */ /* 0x000fe2000bf26270 */
[----:B------:R-:W-:Y:S02]  /*16100*/  IMAD.MOV.U32 R13, RZ, RZ, R25 ;  /* 0x000000ffff0d7224 */ /* 0x000fe400078e0019 */
[----:B------:R-:W-:Y:S01]  /*16110*/  IMAD.MOV.U32 R12, RZ, RZ, 0x1 ;  /* 0x00000001ff0c7424 */ /* 0x000fe200078e00ff */
[----:B------:R-:W-:-:S05]  /*16120*/  IADD3 R2, P0, R14, R8, RZ ;  /* 0x000000080e027210 */ /* 0x000fca0007f1e0ff */
[----:B------:R-:W-:Y:S01]  /*16130*/  IMAD.X R3, RZ, RZ, R3, P0 ;  /* 0x000000ffff037224 */ /* 0x000fe200000e0603 */
[----:B------:R-:W-:-:S04]  /*16140*/  ISETP.LT.OR P0, PT, R5, 0x1, P2 ;  /* 0x000000010500780c */ /* 0x000fc80001701670 */
[----:B------:R-:W-:Y:S01]  /*16150*/  @!PT LDS RZ, [RZ] ;  /* 0x00000000fffff984 */ /* 0x000fe20000000800 */
[----:B------:R-:W-:Y:S01]  /*16160*/  @!PT LDS RZ, [RZ] ;  /* 0x00000000fffff984 */ /* 0x000fe20000000800 */
[----:B------:R-:W-:Y:S01]  /*16170*/  @!PT LDS RZ, [RZ] ;  /* 0x00000000fffff984 */ /* 0x000fe20000000800 */
[----:B------:R0:W-:Y:S01]  /*16180*/  LDGSTS.E.BYPASS.LTC128B.128 [R0+0x400], desc[UR36][R2.64], !P4 ;  /* 0x0040000002007fae */ /* 0x0001e2000e101d64 */
[----:B------:R-:W-:-:S08]  /*16190*/  ISETP.LT.OR P4, PT, R5, 0x1, P1 ;  /* 0x000000010500780c */ /* 0x000fd00000f81670 */
[----:B------:R0:W-:Y:S01]  /*161a0*/  LDGSTS.E.BYPASS.LTC128B.128 [R0+0x2c00], desc[UR36][R2.64+0x80], !P0 ;  /* 0x02c0008002007fae */ /* 0x0001e2000c101d64 */
[----:B------:R-:W-:-:S13]  /*161b0*/  ISETP.GE.AND P0, PT, R36, UR4, PT ;  /* 0x0000000424007c0c */ /* 0x000fda000bf06270 */
[----:B0-----:R-:W-:Y:S05]  /*161c0*/  WARPSYNC.COLLECTIVE R15, `(.L_x_382) ;  /* 0x000000000f087348 */ /* 0x001fea0003c00000 */
[----:B------:R1:W2:Y:S02]  /*161d0*/  SHFL.IDX P6, R14, R13, R12, R11 ;  /* 0x0000000c0d0e7389 */ /* 0x0002a400000c000b */
[----:B012---:R-:W-:Y:S01]  /*161e0*/  ENDCOLLECTIVE ;  /* 0x000000000000791b */ /* 0x007fe20003800000 */
.L_x_382:
[----:B------:R-:W-:Y:S01]  /*161f0*/  @!PT LDS RZ, [RZ] ;  /* 0x00000000fffff984 */ /* 0x000fe20000000800 */
[----:B------:R-:W-:Y:S01]  /*16200*/  @!PT LDS RZ, [RZ] ;  /* 0x00000000fffff984 */ /* 0x000fe20000000800 */
[----:B------:R-:W-:Y:S01]  /*16210*/  @!PT LDS RZ, [RZ] ;  /* 0x00000000fffff984 */ /* 0x000fe20000000800 */
[----:B------:R0:W-:Y:S01]  /*16220*/  LDGSTS.E.BYPASS.LTC128B.128 [R0+0x5400], desc[UR36][R2.64+0x100], !P4 ;  /* 0x0540010002007fae */ /* 0x0001e2000e101d64 */
[----:B------:R-:W-:Y:S01]  /*16230*/  ISETP.LT.OR P4, PT, R5, 0x1, P0 ;  /* 0x000000010500780c */ /* 0x000fe20000781670 */
[----:B------:R-:W-:-:S12]  /*16240*/  IMAD.MOV.U32 R13, RZ, RZ, R24 ;  /* 0x000000ffff0d7224 */ /* 0x000fd800078e0018 */
[----:B------:R0:W-:Y:S01]  /*16250*/  LDGSTS.E.BYPASS.LTC128B.128 [R0+0x7c00], desc[UR36][R2.64+0x180], !P4 ;  /* 0x07c0018002007fae */ /* 0x0001e2000e101d64 */
[----:B------:R-:W-:-:S07]  /*16260*/  MOV R7, R14 ;  /* 0x0000000e00077202 */ /* 0x000fce0000000f00 */
[----:B0-----:R-:W-:Y:S05]  /*16270*/  WARPSYNC.COLLECTIVE R15, `(.L_x_383) ;  /* 0x000000000f087348 */ /* 0x001fea0003c00000 */
[----:B------:R1:W2:Y:S02]  /*16280*/  SHFL.IDX P6, R14, R13, R12, R11 ;  /* 0x0000000c0d0e7389 */ /* 0x0002a400000c000b */
[----:B012---:R-:W-:Y:S01]  /*16290*/  ENDCOLLECTIVE ;  /* 0x000000000000791b */ /* 0x007fe20003800000 */
.L_x_383:
[----:B------:R-:W-:Y:S02]  /*162a0*/  IMAD.MOV.U32 R13, RZ, RZ, R25 ;  /* 0x000000ffff0d7224 */ /* 0x000fe400078e0019 */
[----:B------:R-:W-:Y:S01]  /*162b0*/  IMAD.MOV.U32 R12, RZ, RZ, 0x2 ;  /* 0x00000002ff0c7424 */ /* 0x000fe200078e00ff */
[----:B------:R-:W-:-:S13]  /*162c0*/  IADD3 R2, P4, R14, R8, RZ ;  /* 0x000000080e027210 */ /* 0x000fda0007f9e0ff */
[----:B------:R-:W-:Y:S05]  /*162d0*/  WARPSYNC.COLLECTIVE R15, `(.L_x_384) ;  /* 0x000000000f087348 */ /* 0x000fea0003c00000 */
[----:B------:R0:W1:Y:S02]  /*162e0*/  SHFL.IDX P6, R14, R13, R12, R11 ;  /* 0x0000000c0d0e7389 */ /* 0x00006400000c000b */
[----:B01----:R-:W-:Y:S01]  /*162f0*/  ENDCOLLECTIVE ;  /* 0x000000000000791b */ /* 0x003fe20003800000 */
.L_x_384:
[----:B------:R-:W-:Y:S01]  /*16300*/  IMAD.X R3, RZ, RZ, R7, P4 ;  /* 0x000000ffff037224 */ /* 0x000fe200020e0607 */
        /* <DEDUP_REMOVED lines=11> */
.L_x_385:
        /* <DEDUP_REMOVED lines=14> */
.L_x_386:
        /* <DEDUP_REMOVED lines=12> */
.L_x_387:
        /* <DEDUP_REMOVED lines=14> */
.L_x_388:
        /* <DEDUP_REMOVED lines=12> */
.L_x_389:
        /* <DEDUP_REMOVED lines=9> */
.L_x_292:
[----:B------:R-:W-:Y:S01]  /*16790*/  BSSY B0, `(.L_x_391) ;  /* 0x0000008000007945 */ /* 0x000fe20003800000 */
[----:B------:R-:W-:Y:S01]  /*167a0*/  IMAD.MOV.U32 R13, RZ, RZ, R16 ;  /* 0x000000ffff0d7224 */ /* 0x000fe200078e0010 */
[----:B------:R-:W-:Y:S01]  /*167b0*/  MOV R15, 0xffffffff ;  /* 0xffffffff000f7802 */ /* 0x000fe20000000f00 */
[----:B------:R-:W-:Y:S02]  /*167c0*/  IMAD.MOV.U32 R12, RZ, RZ, RZ ;  /* 0x000000ffff0c7224 */ /* 0x000fe400078e00ff */
[----:B------:R-:W-:-:S07]  /*167d0*/  IMAD.MOV.U32 R11, RZ, RZ, 0x1f ;  /* 0x0000001fff0b7424 */ /* 0x000fce00078e00ff */
[----:B0-----:R-:W-:Y:S05]  /*167e0*/  WARPSYNC.COLLECTIVE R15, `(.L_x_392) ;  /* 0x000000000f087348 */ /* 0x001fea0003c00000 */
[----:B------:R1:W2:Y:S02]  /*167f0*/  SHFL.IDX P6, R14, R13, R12, R11 ;  /* 0x0000000c0d0e7389 */ /* 0x0002a400000c000b */
[----:B012---:R-:W-:Y:S01]  /*16800*/  ENDCOLLECTIVE ;  /* 0x000000000000791b */ /* 0x007fe20003800000 */
.L_x_392:
[----:B------:R-:W-:Y:S05]  /*16810*/  BSYNC B0 ;  /* 0x0000000000007941 */ /* 0x000fea0003800000 */
.L_x_391:
[----:B------:R-:W-:Y:S01]  /*16820*/  IMAD.MOV.U32 R13, RZ, RZ, R16 ;  /* 0x000000ffff0d7224 */ /* 0x000fe200078e0010 */
[----:B------:R-:W-:Y:S01]  /*16830*/  MOV R15, 0xffffffff ;  /* 0xffffffff000f7802 */ /* 0x000fe20000000f00 */
[----:B------:R-:W-:Y:S02]  /*16840*/  IMAD.MOV.U32 R12, RZ, RZ, 0x1 ;  /* 0x00000001ff0c7424 */ /* 0x000fe400078e00ff */
[----:B------:R-:W-:Y:S02]  /*16850*/  IMAD.MOV.U32 R11, RZ, RZ, 0x1f ;  /* 0x0000001fff0b7424 */ /* 0x000fe400078e00ff */
[----:B------:R-:W-:Y:S02]  /*16860*/  IMAD.IADD R7, R19, 0x1, R8 ;  /* 0x0000000113077824 */ /* 0x000fe400078e0208 */
[----:B------:R-:W-:-:S07]  /*16870*/  IMAD.MOV.U32 R5, RZ, RZ, R14 ;  /* 0x000000ffff057224 */ /* 0x000fce00078e000e */
[----:B------:R-:W-:Y:S05]  /*16880*/  WARPSYNC.COLLECTIVE R15, `(.L_x_393) ;  /* 0x000000000f087348 */ /* 0x000fea0003c00000 */
[----:B------:R0:W1:Y:S02]  /*16890*/  SHFL.IDX P6, R14, R13, R12, R11 ;  /* 0x0000000c0d0e7389 */ /* 0x00006400000c000b */
[----:B01----:R-:W-:Y:S01]  /*168a0*/  ENDCOLLECTIVE ;  /* 0x000000000000791b */ /* 0x003fe20003800000 */
.L_x_393:
[----:B------:R-:W-:Y:S02]  /*168b0*/  ULDC UR4, c[0x0][0xc3c] ;  /* 0x00030f0000047ab9 */ /* 0x000fe40000000800 */
[----:B------:R-:W-:-:S13]  /*168c0*/  ISETP.GE.OR P1, PT, R7, UR4, !P0 ;  /* 0x0000000407007c0c */ /* 0x000fda000c726670 */
[----:B------:R-:W0:Y:S01]  /*168d0*/  @!P1 LDC.64 R2, c[0x0][0xc80] ;  /* 0x00032000ff029b82 */ /* 0x000e220000000a00 */
[----:B------:R-:W-:Y:S02]  /*168e0*/  IMAD.MOV.U32 R4, RZ, RZ, RZ ;  /* 0x000000ffff047224 */ /* 0x000fe400078e00ff */
[----:B------:R-:W-:Y:S02]  /*168f0*/  IMAD.MOV.U32 R11, RZ, RZ, RZ ;  /* 0x000000ffff0b7224 */ /* 0x000fe400078e00ff */
[----:B------:R-:W-:Y:S02]  /*16900*/  IMAD.MOV.U32 R0, RZ, RZ, R14 ;  /* 0x000000ffff007224 */ /* 0x000fe400078e000e */
[----:B0-----:R-:W-:-:S06]  /*16910*/  @!P1 IMAD.WIDE R2, R7, 0x4, R2 ;  /* 0x0000000407029825 */ /* 0x001fcc00078e0202 */
[----:B------:R-:W2:Y:S01]  /*16920*/  @!P1 LDG.E R2, desc[UR36][R2.64] ;  /* 0x0000002402029981 */ /* 0x000ea2000c1e1900 */
[C---:B------:R-:W-:Y:S02]  /*16930*/  ISETP.GE.U32.AND P2, PT, R8.reuse, 0x2, PT ;  /* 0x000000020800780c */ /* 0x040fe40003f46070 */
[C---:B------:R-:W-:Y:S02]  /*16940*/  ISETP.GE.U32.AND P3, PT, R8.reuse, 0x4, PT ;  /* 0x000000040800780c */ /* 0x040fe40003f66070 */
[C---:B------:R-:W-:Y:S02]  /*16950*/  ISETP.GE.U32.AND P4, PT, R8.reuse, 0x8, PT ;  /* 0x000000080800780c */ /* 0x040fe40003f86070 */
[C---:B------:R-:W-:Y:S01]  /*16960*/  ISETP.GE.U32.AND P5, PT, R8.reuse, 0x10, PT ;  /* 0x000000100800780c */ /* 0x040fe20003fa6070 */
[----:B--2---:R-:W-:Y:S01]  /*16970*/  @!P1 IMAD.MOV.U32 R4, RZ, RZ, R2 ;  /* 0x000000ffff049224 */ /* 0x004fe200078e0002 */
[----:B------:R-:W-:-:S04]  /*16980*/  ISETP.NE.AND P1, PT, R8, RZ, PT ;  /* 0x000000ff0800720c */ /* 0x000fc80003f25270 */
[----:B------:R-:W-:-:S09]  /*16990*/  MOV R13, R4 ;  /* 0x00000004000d7202 */ /* 0x000fd20000000f00 */
[----:B------:R-:W-:Y:S05]  /*169a0*/  WARPSYNC.COLLECTIVE R15, `(.L_x_394) ;  /* 0x000000000f087348 */ /* 0x000fea0003c00000 */
[----:B------:R0:W1:Y:S02]  /*169b0*/  SHFL.UP P6, R14, R13, R12, R11 ;  /* 0x0400000c0d0e7389 */ /* 0x00006400000c000b */
[----:B01----:R-:W-:Y:S01]  /*169c0*/  ENDCOLLECTIVE ;  /* 0x000000000000791b */ /* 0x003fe20003800000 */
.L_x_394:
[----:B------:R-:W-:Y:S01]  /*169d0*/  IMAD.MOV.U32 R12, RZ, RZ, 0x2 ;  /* 0x00000002ff0c7424 */ /* 0x000fe200078e00ff */
[----:B------:R-:W-:-:S05]  /*169e0*/  SEL R7, R14, RZ, P1 ;  /* 0x000000ff0e077207 */ /* 0x000fca0000800000 */
[----:B------:R-:W-:-:S04]  /*169f0*/  IMAD.IADD R6, R4, 0x1, R7 ;  /* 0x0000000104067824 */ /* 0x000fc800078e0207 */
[----:B------:R-:W-:-:S07]  /*16a00*/  IMAD.MOV.U32 R13, RZ, RZ, R6 ;  /* 0x000000ffff0d7224 */ /* 0x000fce00078e0006 */
[----:B------:R-:W-:Y:S05]  /*16a10*/  WARPSYNC.COLLECTIVE R15, `(.L_x_395) ;  /* 0x000000000f087348 */ /* 0x000fea0003c00000 */
[----:B------:R0:W1:Y:S02]  /*16a20*/  SHFL.UP P6, R14, R13, R12, R11 ;  /* 0x0400000c0d0e7389 */ /* 0x00006400000c000b */
[----:B01----:R-:W-:Y:S01]  /*16a30*/  ENDCOLLECTIVE ;  /* 0x000000000000791b */ /* 0x003fe20003800000 */
.L_x_395:
[----:B------:R-:W-:Y:S01]  /*16a40*/  IMAD.MOV.U32 R12, RZ, RZ, 0x4 ;  /* 0x00000004ff0c7424 */ /* 0x000fe200078e00ff */
[----:B------:R-:W-:-:S04]  /*16a50*/  SEL R7, R14, RZ, P2 ;  /* 0x000000ff0e077207 */ /* 0x000fc80001000000 */
[----:B------:R-:W-:-:S05]  /*16a60*/  IADD3 R7, R6, R7, RZ ;  /* 0x0000000706077210 */ /* 0x000fca0007ffe0ff */
[----:B------:R-:W-:-:S07]  /*16a70*/  IMAD.MOV.U32 R13, RZ, RZ, R7 ;  /* 0x000000ffff0d7224 */ /* 0x000fce00078e0007 */
[----:B------:R-:W-:Y:S05]  /*16a80*/  WARPSYNC.COLLECTIVE R15, `(.L_x_396) ;  /* 0x000000000f087348 */ /* 0x000fea0003c00000 */
[----:B------:R0:W1:Y:S02]  /*16a90*/  SHFL.UP P6, R14, R13, R12, R11 ;  /* 0x0400000c0d0e7389 */ /* 0x00006400000c000b */
[----:B01----:R-:W-:Y:S01]  /*16aa0*/  ENDCOLLECTIVE ;  /* 0x000000000000791b */ /* 0x003fe20003800000 */
.L_x_396:
[----:B------:R-:W-:Y:S02]  /*16ab0*/  MOV R12, 0x8 ;  /* 0x00000008000c7802 */ /* 0x000fe40000000f00 */
[----:B------:R-:W-:-:S05]  /*16ac0*/  SEL R2, R14, RZ, P3 ;  /* 0x000000ff0e027207 */ /* 0x000fca0001800000 */
[----:B------:R-:W-:-:S04]  /*16ad0*/  IMAD.IADD R2, R7, 0x1, R2 ;  /* 0x0000000107027824 */ /* 0x000fc800078e0202 */
[----:B------:R-:W-:-:S07]  /*16ae0*/  IMAD.MOV.U32 R13, RZ, RZ, R2 ;  /* 0x000000ffff0d7224 */ /* 0x000fce00078e0002 */
[----:B------:R-:W-:Y:S05]  /*16af0*/  WARPSYNC.COLLECTIVE R15, `(.L_x_397) ;  /* 0x000000000f087348 */ /* 0x000fea0003c00000 */
[----:B------:R0:W1:Y:S02]  /*16b00*/  SHFL.UP P6, R14, R13, R12, R11 ;  /* 0x0400000c0d0e7389 */ /* 0x00006400000c000b */
[----:B01----:R-:W-:Y:S01]  /*16b10*/  ENDCOLLECTIVE ;  /* 0x000000000000791b */ /* 0x003fe20003800000 */
.L_x_397:
[----:B------:R-:W-:Y:S01]  /*16b20*/  IMAD.MOV.U32 R12, RZ, RZ, 0x10 ;  /* 0x00000010ff0c7424 */ /* 0x000fe200078e00ff */
[----:B------:R-:W-:-:S05]  /*16b30*/  SEL R3, R14, RZ, P4 ;  /* 0x000000ff0e037207 */ /* 0x000fca0002000000 */
[----:B------:R-:W-:-:S04]  /*16b40*/  IMAD.IADD R3, R2, 0x1, R3 ;  /* 0x0000000102037824 */ /* 0x000fc800078e0203 */
[----:B------:R-:W-:-:S07]  /*16b50*/  IMAD.MOV.U32 R13, RZ, RZ, R3 ;  /* 0x000000ffff0d7224 */ /* 0x000fce00078e0003 */
[----:B------:R-:W-:Y:S05]  /*16b60*/  WARPSYNC.COLLECTIVE R15, `(.L_x_398) ;  /* 0x000000000f087348 */ /* 0x000fea0003c00000 */
[----:B------:R0:W1:Y:S02]  /*16b70*/  SHFL.UP P6, R14, R13, R12, R11 ;  /* 0x0400000c0d0e7389 */ /* 0x00006400000c000b */
[----:B01----:R-:W-:Y:S01]  /*16b80*/  ENDCOLLECTIVE ;  /* 0x000000000000791b */ /* 0x003fe20003800000 */
.L_x_398:
[----:B------:R-:W-:Y:S02]  /*16b90*/  IMAD.MOV.U32 R12, RZ, RZ, 0x1f ;  /* 0x0000001fff0c7424 */ /* 0x000fe400078e00ff */
[----:B------:R-:W-:Y:S01]  /*16ba0*/  IMAD.MOV.U32 R11, RZ, RZ, 0x1f ;  /* 0x0000001fff0b7424 */ /* 0x000fe200078e00ff */
[----:B------:R-:W-:-:S05]  /*16bb0*/  SEL R6, R14, RZ, P5 ;  /* 0x000000ff0e067207 */ /* 0x000fca0002800000 */
[----:B------:R-:W-:-:S05]  /*16bc0*/  IMAD.IADD R6, R3, 0x1, R6 ;  /* 0x0000000103067824 */ /* 0x000fca00078e0206 */
[----:B------:R-:W-:-:S07]  /*16bd0*/  MOV R13, R6 ;  /* 0x00000006000d7202 */ /* 0x000fce0000000f00 */
[----:B------:R-:W-:Y:S05]  /*16be0*/  WARPSYNC.COLLECTIVE R15, `(.L_x_399) ;  /* 0x000000000f087348 */ /* 0x000fea0003c00000 */
[----:B------:R0:W1:Y:S02]  /*16bf0*/  SHFL.IDX P6, R14, R13, R12, R11 ;  /* 0x0000000c0d0e7389 */ /* 0x00006400000c000b */
[----:B01----:R-:W-:Y:S01]  /*16c00*/  ENDCOLLECTIVE ;  /* 0x000000000000791b */ /* 0x003fe20003800000 */
.L_x_399:
[----:B------:R-:W-:Y:S05]  /*16c10*/  BRA `(.L_x_400) ;  /* 0xffffffc400047947 */ /* 0x000fea000383ffff */
.L_x_297:
[----:B------:R-:W-:Y:S01]  /*16c20*/  BSSY B0, `(.L_x_401) ;  /* 0x0000008000007945 */ /* 0x000fe20003800000 */
[----:B-----5:R-:W-:Y:S01]  /*16c30*/  IMAD.MOV.U32 R13, RZ, RZ, R4 ;  /* 0x000000ffff0d7224 */ /* 0x020fe200078e0004 */
[----:B------:R-:W-:Y:S01]  /*16c40*/  MOV R11, RZ ;  /* 0x000000ff000b7202 */ /* 0x000fe20000000f00 */
[----:B------:R-:W-:Y:S02]  /*16c50*/  IMAD.MOV.U32 R12, RZ, RZ, 0x1 ;  /* 0x00000001ff0c7424 */ /* 0x000fe400078e00ff */
[----:B------:R-:W-:-:S07]  /*16c60*/  IMAD.MOV.U32 R15, RZ, RZ, -0x1 ;  /* 0xffffffffff0f7424 */ /* 0x000fce00078e00ff */
[----:B01----:R-:W-:Y:S05]  /*16c70*/  WARPSYNC.COLLECTIVE R15, `(.L_x_402) ;  /* 0x000000000f087348 */ /* 0x003fea0003c00000 */
[----:B------:R2:W3:Y:S02]  /*16c80*/  SHFL.UP P6, R14, R13, R12, R11 ;  /* 0x0400000c0d0e7389 */ /* 0x0004e400000c000b */
[----:B0123--:R-:W-:Y:S01]  /*16c90*/  ENDCOLLECTIVE ;  /* 0x000000000000791b */ /* 0x00ffe20003800000 */
.L_x_402:
[----:B------:R-:W-:Y:S05]  /*16ca0*/  BSYNC B0 ;  /* 0x0000000000007941 */ /* 0x000fea0003800000 */
.L_x_401:
[----:B------:R-:W-:Y:S01]  /*16cb0*/  SEL R13, R14, RZ, P1 ;  /* 0x000000ff0e0d7207 */ /* 0x000fe20000800000 */
[----:B------:R-:W-:Y:S01]  /*16cc0*/  IMAD.MOV.U32 R12, RZ, RZ, 0x2 ;  /* 0x00000002ff0c7424 */ /* 0x000fe200078e00ff */
[----:B------:R-:W-:Y:S01]  /*16cd0*/  MOV R15, 0xffffffff ;  /* 0xffffffff000f7802 */ /* 0x000fe20000000f00 */
[----:B------:R-:W-:Y:S02]  /*16ce0*/  IMAD.MOV.U32 R11, RZ, RZ, RZ ;  /* 0x000000ffff0b7224 */ /* 0x000fe400078e00ff */
[----:B------:R-:W-:-:S07]  /*16cf0*/  IMAD.IADD R13, R4, 0x1, R13 ;  /* 0x00000001040d7824 */ /* 0x000fce00078e020d */
[----:B------:R-:W-:Y:S05]  /*16d00*/  WARPSYNC.COLLECTIVE R15, `(.L_x_403) ;  /* 0x000000000f087348 */ /* 0x000fea0003c00000 */
[----:B------:R0:W1:Y:S02]  /*16d10*/  SHFL.UP P6, R14, R13, R12, R11 ;  /* 0x0400000c0d0e7389 */ /* 0x00006400000c000b */
[----:B01----:R-:W-:Y:S01]  /*16d20*/  ENDCOLLECTIVE ;  /* 0x000000000000791b */ /* 0x003fe20003800000 */
.L_x_403:
[----:B------:R-:W-:Y:S01]  /*16d30*/  IMAD.MOV.U32 R12, RZ, RZ, 0x4 ;  /* 0x00000004ff0c7424 */ /* 0x000fe200078e00ff */
[----:B------:R-:W-:-:S05]  /*16d40*/  SEL R0, R14, RZ, P2 ;  /* 0x000000ff0e007207 */ /* 0x000fca0001000000 */
[----:B------:R-:W-:-:S04]  /*16d50*/  IMAD.IADD R0, R13, 0x1, R0 ;  /* 0x000000010d007824 */ /* 0x000fc800078e0200 */
[----:B------:R-:W-:-:S07]  /*16d60*/  IMAD.MOV.U32 R13, RZ, RZ, R0 ;  /* 0x000000ffff0d7224 */ /* 0x000fce00078e0000 */
[----:B------:R-:W-:Y:S05]  /*16d70*/  WARPSYNC.COLLECTIVE R15, `(.L_x_404) ;  /* 0x000000000f087348 */ /* 0x000fea0003c00000 */
[----:B------:R0:W1:Y:S02]  /*16d80*/  SHFL.UP P6, R14, R13, R12, R11 ;  /* 0x0400000c0d0e7389 */ /* 0x00006400000c000b */
[----:B01----:R-:W-:Y:S01]  /*16d90*/  ENDCOLLECTIVE ;  /* 0x000000000000791b */ /* 0x003fe20003800000 */
.L_x_404:
[----:B------:R-:W-:Y:S01]  /*16da0*/  IMAD.MOV.U32 R12, RZ, RZ, 0x8 ;  /* 0x00000008ff0c7424 */ /* 0x000fe200078e00ff */
[----:B------:R-:W-:-:S05]  /*16db0*/  SEL R3, R14, RZ, P3 ;  /* 0x000000ff0e037207 */ /* 0x000fca0001800000 */
[----:B------:R-:W-:-:S05]  /*16dc0*/  IMAD.IADD R2, R0, 0x1, R3 ;  /* 0x0000000100027824 */ /* 0x000fca00078e0203 */
[----:B------:R-:W-:-:S07]  /*16dd0*/  MOV R13, R2 ;  /* 0x00000002000d7202 */ /* 0x000fce0000000f00 */
[----:B------:R-:W-:Y:S05]  /*16de0*/  WARPSYNC.COLLECTIVE R15, `(.L_x_405) ;  /* 0x000000000f087348 */ /* 0x000fea0003c00000 */
[----:B------:R0:W1:Y:S02]  /*16df0*/  SHFL.UP P6, R14, R13, R12, R11 ;  /* 0x0400000c0d0e7389 */ /* 0x00006400000c000b */
[----:B01----:R-:W-:Y:S01]  /*16e00*/  ENDCOLLECTIVE ;  /* 0x000000000000791b */ /* 0x003fe20003800000 */
.L_x_405:
[----:B------:R-:W-:Y:S01]  /*16e10*/  IMAD.MOV.U32 R12, RZ, RZ, 0x10 ;  /* 0x00000010ff0c7424 */ /* 0x000fe200078e00ff */
[----:B------:R-:W-:-:S05]  /*16e20*/  SEL R3, R14, RZ, P4 ;  /* 0x000000ff0e037207 */ /* 0x000fca0002000000 */
[----:B------:R-:W-:-:S04]  /*16e30*/  IMAD.IADD R3, R2, 0x1, R3 ;  /* 0x0000000102037824 */ /* 0x000fc800078e0203 */
[----:B------:R-:W-:-:S07]  /*16e40*/  IMAD.MOV.U32 R13, RZ, RZ, R3 ;  /* 0x000000ffff0d7224 */ /* 0x000fce00078e0003 */
[----:B------:R-:W-:Y:S05]  /*16e50*/  WARPSYNC.COLLECTIVE R15, `(.L_x_406) ;  /* 0x000000000f087348 */ /* 0x000fea0003c00000 */
[----:B------:R0:W1:Y:S02]  /*16e60*/  SHFL.UP P6, R14, R13, R12, R11 ;  /* 0x0400000c0d0e7389 */ /* 0x00006400000c000b */
[----:B01----:R-:W-:Y:S01]  /*16e70*/  ENDCOLLECTIVE ;  /* 0x000000000000791b */ /* 0x003fe20003800000 */
.L_x_406:
[----:B------:R-:W-:Y:S02]  /*16e80*/  IMAD.MOV.U32 R12, RZ, RZ, 0x1f ;  /* 0x0000001fff0c7424 */ /* 0x000fe400078e00ff */
[----:B------:R-:W-:Y:S01]  /*16e90*/  IMAD.MOV.U32 R11, RZ, RZ, 0x1f ;  /* 0x0000001fff0b7424 */ /* 0x000fe200078e00ff */
[----:B------:R-:W-:-:S04]  /*16ea0*/  SEL R6, R14, RZ, P5 ;  /* 0x000000ff0e067207 */ /* 0x000fc80002800000 */
[----:B------:R-:W-:-:S05]  /*16eb0*/  IADD3 R6, R3, R6, RZ ;  /* 0x0000000603067210 */ /* 0x000fca0007ffe0ff */
[----:B------:R-:W-:-:S07]  /*16ec0*/  IMAD.MOV.U32 R13, RZ, RZ, R6 ;  /* 0x000000ffff0d7224 */ /* 0x000fce00078e0006 */
[----:B------:R-:W-:Y:S05]  /*16ed0*/  WARPSYNC.COLLECTIVE R15, `(.L_x_407) ;  /* 0x000000000f087348 */ /* 0x000fea0003c00000 */
[----:B------:R0:W1:Y:S02]  /*16ee0*/  SHFL.IDX P6, R14, R13, R12, R11 ;  /* 0x0000000c0d0e7389 */ /* 0x00006400000c000b */
[----:B01----:R-:W-:Y:S01]  /*16ef0*/  ENDCOLLECTIVE ;  /* 0x000000000000791b */ /* 0x003fe20003800000 */
.L_x_407:
[----:B------:R-:W-:Y:S05]  /*16f00*/  BRA `(.L_x_408) ;  /* 0xffffffc000e47947 */ /* 0x000fea000383ffff */
.L_x_299:
[----:B------:R-:W-:Y:S01]  /*16f10*/  BSSY B0, `(.L_x_409) ;  /* 0x0000006000007945 */ /* 0x000fe20003800000 */
[----:B------:R-:W-:Y:S01]  /*16f20*/  PLOP3.LUT P6, PT, P6, PT, PT, 0x8, 0x0 ;  /* 0x000000000000781c */ /* 0x000fe200037ce170 */
[----:B------:R-:W-:-:S12]  /*16f30*/  IMAD.MOV.U32 R15, RZ, RZ, -0x1 ;  /* 0xffffffffff0f7424 */ /* 0x000fd800078e00ff */
[----:B0-----:R-:W-:Y:S05]  /*16f40*/  WARPSYNC.COLLECTIVE R15, `(.L_x_410) ;  /* 0x000000000f087348 */ /* 0x001fea0003c00000 */
[----:B------:R-:W-:Y:S01]  /*16f50*/  VOTE.ANY R14, PT, P6 ;  /* 0x00000000000e7806 */ /* 0x000fe200030e0100 */
[----:B0-----:R-:W-:Y:S06]  /*16f60*/  ENDCOLLECTIVE ;  /* 0x000000000000791b */ /* 0x001fec0003800000 */
.L_x_410:
[----:B------:R-:W-:Y:S05]  /*16f70*/  BSYNC B0 ;  /* 0x0000000000007941 */ /* 0x000fea0003800000 */
.L_x_409:
[----:B------:R-:W-:Y:S01]  /*16f80*/  MOV R2, R14 ;  /* 0x0000000e00027202 */ /* 0x000fe20000000f00 */
[----:B------:R-:W-:Y:S02]  /*16f90*/  IMAD.MOV.U32 R13, RZ, RZ, R4 ;  /* 0x000000ffff0d7224 */ /* 0x000fe400078e0004 */
[----:B------:R-:W-:Y:S01]  /*16fa0*/  IMAD.MOV.U32 R11, RZ, RZ, 0x1f ;  /* 0x0000001fff0b7424 */ /* 0x000fe200078e00ff */
[----:B------:R-:W0:Y:S01]  /*16fb0*/  POPC R0, R2 ;  /* 0x0000000200007309 */ /* 0x000e220000000000 */
[----:B------:R-:W-:Y:S02]  /*16fc0*/  IMAD.MOV.U32 R15, RZ, RZ, -0x1 ;  /* 0xffffffffff0f7424 */ /* 0x000fe400078e00ff */
[----:B0-----:R-:W-:-:S07]  /*16fd0*/  IMAD.MOV.U32 R12, RZ, RZ, R0 ;  /* 0x000000ffff0c7224 */ /* 0x001fce00078e0000 */
[----:B------:R-:W-:Y:S05]  /*16fe0*/  WARPSYNC.COLLECTIVE R15, `(.L_x_411) ;  /* 0x000000000f087348 */ /* 0x000fea0003c00000 */
[----:B------:R0:W1:Y:S02]  /*16ff0*/  SHFL.IDX P6, R14, R13, R12, R11 ;  /* 0x0000000c0d0e7389 */ /* 0x00006400000c000b */
[----:B01----:R-:W-:Y:S01]  /*17000*/  ENDCOLLECTIVE ;  /* 0x000000000000791b */ /* 0x003fe20003800000 */
.L_x_411:
[----:B------:R-:W-:Y:S01]  /*17010*/  MOV R4, R14 ;  /* 0x0000000e00047202 */ /* 0x000fe20000000f00 */
[----:B------:R-:W-:Y:S06]  /*17020*/  BRA `(.L_x_412) ;  /* 0xffffffc000d47947 */ /* 0x000fec000383ffff */
.L_x_301:
[----:B------:R-:W-:Y:S01]  /*17030*/  BSSY B0, `(.L_x_413) ;  /* 0x0000007000007945 */ /* 0x000fe20003800000 */
[----:B------:R-:W-:Y:S02]  /*17040*/  IMAD.MOV.U32 R13, RZ, RZ, R6 ;  /* 0x000000ffff0d7224 */ /* 0x000fe400078e0006 */
[----:B------:R-:W-:Y:S02]  /*17050*/  IMAD.MOV.U32 R11, RZ, RZ, 0x1f ;  /* 0x0000001fff0b7424 */ /* 0x000fe400078e00ff */
[----:B------:R-:W-:-:S07]  /*17060*/  IMAD.MOV.U32 R15, RZ, RZ, -0x1 ;  /* 0xffffffffff0f7424 */ /* 0x000fce00078e00ff */
[----:B012---:R-:W-:Y:S05]  /*17070*/  WARPSYNC.COLLECTIVE R15, `(.L_x_414) ;  /* 0x000000000f087348 */ /* 0x007fea0003c00000 */
[----:B------:R3:W4:Y:S02]  /*17080*/  SHFL.IDX P6, R14, R13, R12, R11 ;  /* 0x0000000c0d0e7389 */ /* 0x00072400000c000b */
[----:B01234-:R-:W-:Y:S01]  /*17090*/  ENDCOLLECTIVE ;  /* 0x000000000000791b */ /* 0x01ffe20003800000 */
.L_x_414:
[----:B------:R-:W-:Y:S05]  /*170a0*/  BSYNC B0 ;  /* 0x0000000000007941 */ /* 0x000fea0003800000 */
.L_x_413:
[----:B------:R-:W-:Y:S05]  /*170b0*/  BRA `(.L_x_300) ;  /* 0xffffffc000cc7947 */ /* 0x000fea000383ffff */
.L_x_305:
[----:B0-----:R0:W3:Y:S02]  /*170c0*/  SYNCS.PHASECHK.TRANS64.TRYWAIT P0, [R4+URZ+0x38820], R0 ;  /* 0x03882000040075a7 */ /* 0x0010e4000800017f */
[----:B---3--:R-:W-:Y:S05]  /*170d0*/  @!P0 NANOSLEEP.SYNCS 0x989680 ;  /* 0x009896800000895d */ /* 0x008fea0003900000 */
[----:B------:R-:W3:Y:S02]  /*170e0*/  @!P0 SYNCS.PHASECHK.TRANS64 P0, [R4+URZ+0x38820], R0 ;  /* 0x03882000040085a7 */ /* 0x000ee4000800007f */
[----:B---3--:R-:W-:Y:S05]  /*170f0*/  @!P0 BRA `(.L_x_305) ;  /* 0xfffffffc00f08947 */ /* 0x008fea000383ffff */
[----:B------:R-:W-:Y:S05]  /*17100*/  BRA `(.L_x_415) ;  /* 0xffffffc400b87947 */ /* 0x000fea000383ffff */
.L_x_306:
[----:B------:R-:W3:Y:S01]  /*17110*/  S2R R2, SR_TID.X ;  /* 0x0000000000027919 */ /* 0x000ee20000002100 */
[----:B------:R-:W-:Y:S01]  /*17120*/  BSSY B0, `(.L_x_416) ;  /* 0x000000a000007945 */ /* 0x000fe20003800000 */
[----:B------:R-:W-:Y:S01]  /*17130*/  MOV R12, RZ ;  /* 0x000000ff000c7202 */ /* 0x000fe20000000f00 */
[----:B------:R-:W-:Y:S02]  /*17140*/  IMAD.MOV.U32 R11, RZ, RZ, 0x1f ;  /* 0x0000001fff0b7424 */ /* 0x000fe400078e00ff */
[----:B------:R-:W-:Y:S01]  /*17150*/  IMAD.MOV.U32 R15, RZ, RZ, -0x1 ;  /* 0xffffffffff0f7424 */ /* 0x000fe200078e00ff */
[----:B---3--:R-:W-:-:S04]  /*17160*/  SHF.R.U32.HI R2, RZ, 0x5, R2 ;  /* 0x00000005ff027819 */ /* 0x008fc80000011602 */
[----:B------:R-:W-:-:S05]  /*17170*/  LOP3.LUT R2, R2, 0x3, RZ, 0xc0, !PT ;  /* 0x0000000302027812 */ /* 0x000fca00078ec0ff */
[----:B------:R-:W-:-:S07]  /*17180*/  IMAD.MOV.U32 R13, RZ, RZ, R2 ;  /* 0x000000ffff0d7224 */ /* 0x000fce00078e0002 */
[----:B012---:R-:W-:Y:S05]  /*17190*/  WARPSYNC.COLLECTIVE R15, `(.L_x_417) ;  /* 0x000000000f087348 */ /* 0x007fea0003c00000 */
[----:B------:R3:W4:Y:S02]  /*171a0*/  SHFL.IDX P6, R14, R13, R12, R11 ;  /* 0x0000000c0d0e7389 */ /* 0x00072400000c000b */
[----:B01234-:R-:W-:Y:S01]  /*171b0*/  ENDCOLLECTIVE ;  /* 0x000000000000791b */ /* 0x01ffe20003800000 */
.L_x_417:
[----:B------:R-:W-:Y:S05]  /*171c0*/  BSYNC B0 ;  /* 0x0000000000007941 */ /* 0x000fea0003800000 */
.L_x_416:
[----:B------:R-:W-:Y:S05]  /*171d0*/  BRA `(.L_x_418) ;  /* 0xffffffc400a07947 */ /* 0x000fea000383ffff */
.L_x_309:
[----:B------:R-:W-:Y:S01]  /*171e0*/  BSSY B1, `(.L_x_419) ;  /* 0x0000006000017945 */ /* 0x000fe20003800000 */
[----:B------:R-:W-:-:S07]  /*171f0*/  IMAD.MOV.U32 R15, RZ, RZ, -0x1 ;  /* 0xffffffffff0f7424 */ /* 0x000fce00078e00ff */
[----:B012---:R-:W-:Y:S05]  /*17200*/  WARPSYNC.COLLECTIVE R15, `(.L_x_420) ;  /* 0x000000000f0c7348 */ /* 0x007fea0003c00000 */
[----:B------:R-:W-:Y:S02]  /*17210*/  ELECT P6, UR62, PT ;  /* 0x00000000003e782f */ /* 0x000fe400038c0000 */
[----:B------:R-:W-:Y:S01]  /*17220*/  MOV R14, UR62 ;  /* 0x0000003e000e7c02 */ /* 0x000fe20008000f00 */
[----:B012---:R-:W-:Y:S10]  /*17230*/  ENDCOLLECTIVE ;  /* 0x000000000000791b */ /* 0x007ff40003800000 */
.L_x_420:
[----:B------:R-:W-:Y:S05]  /*17240*/  BSYNC B1 ;  /* 0x0000000000017941 */ /* 0x000fea0003800000 */
.L_x_419:
[----:B------:R-:W-:Y:S05]  /*17250*/  BRA `(.L_x_421) ;  /* 0xffffffc400987947 */ /* 0x000fea000383ffff */
.L_x_311:
[----:B0-----:R0:W3:Y:S02]  /*17260*/  SYNCS.PHASECHK.TRANS64.TRYWAIT P1, [R5+URZ+0x38840], R0 ;  /* 0x03884000050075a7 */ /* 0x0010e4000802017f */
[----:B---3--:R-:W-:Y:S05]  /*17270*/  @!P1 NANOSLEEP.SYNCS 0x989680 ;  /* 0x009896800000995d */ /* 0x008fea0003900000 */
[----:B------:R-:W3:Y:S02]  /*17280*/  @!P1 SYNCS.PHASECHK.TRANS64 P1, [R5+URZ+0x38840], R0 ;  /* 0x03884000050095a7 */ /* 0x000ee4000802007f */
[----:B---3--:R-:W-:Y:S05]  /*17290*/  @!P1 BRA `(.L_x_311) ;  /* 0xfffffffc00f09947 */ /* 0x008fea000383ffff */
[----:B------:R-:W-:Y:S05]  /*172a0*/  BRA `(.L_x_422) ;  /* 0xffffffc400c07947 */ /* 0x000fea000383ffff */
.L_x_313:
[----:B---3--:R3:W4:Y:S02]  /*172b0*/  SYNCS.PHASECHK.TRANS64.TRYWAIT P1, [R27+URZ+0x38840], R2 ;  /* 0x038840021b0075a7 */ /* 0x008724000802017f */
[----:B----4-:R-:W-:Y:S05]  /*172c0*/  @!P1 NANOSLEEP.SYNCS 0x989680 ;  /* 0x009896800000995d */ /* 0x010fea0003900000 */
[----:B------:R-:W4:Y:S02]  /*172d0*/  @!P1 SYNCS.PHASECHK.TRANS64 P1, [R27+URZ+0x38840], R2 ;  /* 0x038840021b0095a7 */ /* 0x000f24000802007f */
[----:B----4-:R-:W-:Y:S05]  /*172e0*/  @!P1 BRA `(.L_x_313) ;  /* 0xfffffffc00f09947 */ /* 0x010fea000383ffff */
[----:B------:R-:W-:Y:S05]  /*172f0*/  BRA `(.L_x_423) ;  /* 0xffffffc400cc7947 */ /* 0x000fea000383ffff */
.L_x_315:
[----:B----4-:R4:W0:Y:S02]  /*17300*/  SYNCS.PHASECHK.TRANS64.TRYWAIT P1, [R5+URZ+0x38860], R0 ;  /* 0x03886000050075a7 */ /* 0x010824000802017f */
[----:B0-----:R-:W-:Y:S05]  /*17310*/  @!P1 NANOSLEEP.SYNCS 0x989680 ;  /* 0x009896800000995d */ /* 0x001fea0003900000 */
[----:B------:R-:W0:Y:S02]  /*17320*/  @!P1 SYNCS.PHASECHK.TRANS64 P1, [R5+URZ+0x38860], R0 ;  /* 0x03886000050095a7 */ /* 0x000e24000802007f */
[----:B0-----:R-:W-:Y:S05]  /*17330*/  @!P1 BRA `(.L_x_315) ;  /* 0xfffffffc00f09947 */ /* 0x001fea000383ffff */
[----:B------:R-:W-:Y:S05]  /*17340*/  BRA `(.L_x_424) ;  /* 0xffffffc400c87947 */ /* 0x000fea000383ffff */
.L_x_425:
        /* <DEDUP_REMOVED lines=11> */
.L_x_15826:


//--------------------- .text._ZN7cutlass13device_kernelIN5flash11enable_sm90INS1_16FlashAttnFwdSm90INS1_25CollectiveMainloopFwdSm90ILi2EN4cute5tupleIJNS5_1CILi1EEES8_S8_EEENS6_IJNS7_ILi128EEENS7_ILi80EEENS7_ILi256EEEEEELi256ENS_10bfloat16_tEfNS_4arch4Sm90ELb0ELb0ELb1ELb1ELb1ELb1ELb0ELb1ELb1ELb1ELb0ELb0EEENS1_21CollectiveEpilogueFwdINS6_IJSA_SC_SB_EEES9_SE_SG_Li256ELb1ELb1ELb0ELb0EEENS1_36VarlenDynamicPersistentTileSchedulerILi128ELi80ELi256ELi128ELb0ELb1ELb1ELb0ELb1ELb1EEEEEEEEEvNT_6ParamsE --------------------------
	.section	.text._ZN7cutlass13device_kernelIN5flash11enable_sm90INS1_16FlashAttnFwdSm90INS1_25CollectiveMainloopFwdSm90ILi2EN4cute5tupleIJNS5_1CILi1EEES8_S8_EEENS6_IJNS7_ILi128EEENS7_ILi80EEENS7_ILi256EEEEEELi256ENS_10bfloat16_tEfNS_4arch4Sm90ELb0ELb0ELb1ELb1ELb1ELb1ELb0ELb1ELb1ELb1ELb0ELb0EEENS1_21CollectiveEpilogueFwdINS6_IJSA_SC_SB_EEES9_SE_SG_Li256ELb1ELb1ELb0ELb0EEENS1_36VarlenDynamicPersistentTileSchedulerILi128ELi80ELi256ELi128ELb0ELb1ELb1ELb0ELb1ELb1EEEEEEEEEvNT_6ParamsE,"ax",@progbits
	.align	128
.text._ZN7cutlass13device_kernelIN5flash11enable_sm90INS1_16FlashAttnFwdSm90INS1_25CollectiveMainloopFwdSm90ILi2EN4cute5tupleIJNS5_1CILi1EEES8_S8_EEENS6_IJNS7_ILi128EEENS7_ILi80EEENS7_ILi256EEEEEELi256ENS_10bfloat16_tEfNS_4arch4Sm90ELb0ELb0ELb1ELb1ELb1ELb1ELb0ELb1ELb1ELb1ELb0ELb0EEENS1_21CollectiveEpilogueFwdINS6_IJSA_SC_SB_EEES9_SE_SG_Li256ELb1ELb1ELb0ELb0EEENS1_36VarlenDynamicPersistentTileSchedulerILi128ELi80ELi256ELi128ELb0ELb1ELb1ELb0ELb1ELb1EEEEEEEEEvNT_6ParamsE:
        .type           _ZN7cutlass13device_kernelIN5flash11enable_sm90INS1_16FlashAttnFwdSm90INS1_25CollectiveMainloopFwdSm90ILi2EN4cute5tupleIJNS5_1CILi1EEES8_S8_EEENS6_IJNS7_ILi128EEENS7_ILi80EEENS7_ILi256EEEEEELi256ENS_10bfloat16_tEfNS_4arch4Sm90ELb0ELb0ELb1ELb1ELb1ELb1ELb0ELb1ELb1ELb1ELb0ELb0EEENS1_21CollectiveEpilogueFwdINS6_IJSA_SC_SB_EEES9_SE_SG_Li256ELb1ELb1ELb0ELb0EEENS1_36VarlenDynamicPersistentTileSchedulerILi128ELi80ELi256ELi128ELb0ELb1ELb1ELb0ELb1ELb1EEEEEEEEEvNT_6ParamsE,@function
        .size           _ZN7cutlass13device_kernelIN5flash11enable_sm90INS1_16FlashAttnFwdSm90INS1_25CollectiveMainloopFwdSm90ILi2EN4cute5tupleIJNS5_1CILi1EEES8_S8_EEENS6_IJNS7_ILi128EEENS7_ILi80EEENS7_ILi256EEEEEELi256ENS_10bfloat16_tEfNS_4arch4Sm90ELb0ELb0ELb1ELb1ELb1ELb1ELb0ELb1ELb1ELb1ELb0ELb0EEENS1_21CollectiveEpilogueFwdINS6_IJSA_SC_SB_EEES9_SE_SG_Li256ELb1ELb1ELb0ELb0EEENS1_36VarlenDynamicPersistentTileSchedulerILi128ELi80ELi256ELi128ELb0ELb1ELb1ELb0ELb1ELb1EEEEEEEEEvNT_6ParamsE,(.L_x_15827 - _ZN7cutlass13device_kernelIN5flash11enable_sm90INS1_16FlashAttnFwdSm90INS1_25CollectiveMainloopFwdSm90ILi2EN4cute5tupleIJNS5_1CILi1EEES8_S8_EEENS6_IJNS7_ILi128EEENS7_ILi80EEENS7_ILi256EEEEEELi256ENS_10bfloat16_tEfNS_4arch4Sm90ELb0ELb0ELb1ELb1ELb1ELb1ELb0ELb1ELb1ELb1ELb0ELb0EEENS1_21CollectiveEpilogueFwdINS6_IJSA_SC_SB_EEES9_SE_SG_Li256ELb1ELb1ELb0ELb0EEENS1_36VarlenDynamicPersistentTileSchedulerILi128ELi80ELi256ELi128ELb0ELb1ELb1ELb0ELb1ELb1EEEEEEEEEvNT_6ParamsE)
        .other          _ZN7cutlass13device_kernelIN5flash11enable_sm90INS1_16FlashAttnFwdSm90INS1_25CollectiveMainloopFwdSm90ILi2EN4cute5tupleIJNS5_1CILi1EEES8_S8_EEENS6_IJNS7_ILi128EEENS7_ILi80EEENS7_ILi256EEEEEELi256ENS_10bfloat16_tEfNS_4arch4Sm90ELb0ELb0ELb1ELb1ELb1ELb1ELb0ELb1ELb1ELb1ELb0ELb0EEENS1_21CollectiveEpilogueFwdINS6_IJSA_SC_SB_EEES9_SE_SG_Li256ELb1ELb1ELb0ELb0EEENS1_36VarlenDynamicPersistentTileSchedulerILi128ELi80ELi256ELi128ELb0ELb1ELb1ELb0ELb1ELb1EEEEEEEEEvNT_6ParamsE,@"STO_CUDA_ENTRY STV_DEFAULT"
_ZN7cutlass13device_kernelIN5flash11enable_sm90INS1_16FlashAttnFwdSm90INS1_25CollectiveMainloopFwdSm90ILi2EN4cute5tupleIJNS5_1CILi1EEES8_S8_EEENS6_IJNS7_ILi128EEENS7_ILi80EEENS7_ILi256EEEEEELi256ENS_10bfloat16_tEfNS_4arch4Sm90ELb0ELb0ELb1ELb1ELb1ELb1ELb0ELb1ELb1ELb1ELb0ELb0EEENS1_21CollectiveEpilogueFwdINS6_IJSA_SC_SB_EEES9_SE_SG_Li256ELb1ELb1ELb0ELb0EEENS1_36VarlenDynamicPersistentTileSchedulerILi128ELi80ELi256ELi128ELb0ELb1ELb1ELb0ELb1ELb1EEEEEEEEEvNT_6ParamsE:
[----:B------:R-:W0:Y:S02]  /*0000*/  LDC R1, c[0x0][0x28] ;  /* 0x00000a00ff017b82 */ /* 0x000e240000000800 */
[----:B0-----:R-:W-:Y:S01]  /*0010*/  VIADD R1, R1, 0xffffff80 ;  /* 0xffffff8001017836 */ /* 0x001fe20000000000 */
[----:B------:R-:W0:Y:S01]  /*0020*/  S2R R0, SR_TID.X ;  /* 0x0000000000007919 */ /* 0x000e220000002100 */
[----:B------:R-:W-:Y:S01]  /*0030*/  ELECT P0, URZ, PT ;  /* 0x00000000003f782f */ /* 0x000fe20003800000 */
[----:B------:R-:W-:Y:S01]  /*0040*/  BSSY B0, `(.L_x_426) ;  /* 0x000000e000007945 */ /* 0x000fe20003800000 */
[----:B0-----:R-:W-:-:S05]  /*0050*/  SHF.R.U32.HI R2, RZ, 0x5, R0 ;  /* 0x00000005ff027819 */ /* 0x001fca0000011600 */
[----:B------:R-:W0:Y:S02]  /*0060*/  SHFL.IDX PT, R3, R2, RZ, 0x1f ;  /* 0x00001fff02037589 */ /* 0x000e2400000e0000 */
[----:B0-----:R-:W-:Y:S02]  /*0070*/  ISETP.EQ.AND P0, PT, R3, RZ, P0 ;  /* 0x000000ff0300720c */ /* 0x001fe40000702270 */
[----:B------:R-:W-:-:S11]  /*0080*/  SHF.R.U32.HI R3, RZ, 0x7, R0 ;  /* 0x00000007ff037819 */ /* 0x000fd60000011600 */
[----:B------:R-:W-:Y:S05]  /*0090*/  @!P0 BRA `(.L_x_427) ;  /* 0x0000000000208947 */ /* 0x000fea0003800000 */
[----:B------:R-:W-:Y:S02]  /*00a0*/  ULDC.64 UR4, c[0x0][0x198] ;  /* 0x0000660000047ab9 */ /* 0x000fe40000000a00 */
[----:B------:R-:W-:Y:S02]  /*00b0*/  UIADD3 UR6, UP0, UR4, 0x570, URZ ;  /* 0x0000057004067890 */ /* 0x000fe4000ff1e03f */
[----:B------:R-:W-:Y:S02]  /*00c0*/  UIADD3 UR4, UP1, UR4, 0x670, URZ ;  /* 0x0000067004047890 */ /* 0x000fe4000ff3e03f */
[----:B------:R-:W-:Y:S02]  /*00d0*/  UIADD3.X UR7, URZ, UR5, URZ, UP0, !UPT ;  /* 0x000000053f077290 */ /* 0x000fe400087fe43f */
[----:B------:R-:W-:-:S07]  /*00e0*/  UIADD3.X UR5, URZ, UR5, URZ, UP1, !UPT ;  /* 0x000000053f057290 */ /* 0x000fce0008ffe43f */
[----:B------:R0:W-:Y:S02]  /*00f0*/  UTMACCTL.PF [UR6] ;  /* 0x00000000060079b9 */ /* 0x0001e40008040000 */
[----:B------:R0:W-:Y:S02]  /*0100*/  UTMACCTL.PF [UR4] ;  /* 0x00000000040079b9 */ /* 0x0001e40008040000 */
[----:B0-----:R-:W-:Y:S01]  /*0110*/  NOP ;  /* 0x0000000000007918 */ /* 0x001fe20000000000 */
.L_x_427:
[----:B------:R-:W-:Y:S05]  /*0120*/  BSYNC B0 ;  /* 0x0000000000007941 */ /* 0x000fea0003800000 */
.L_x_426:
[----:B------:R-:W-:Y:S01]  /*0130*/  VOTEU.ANY UP0, P0 ;  /* 0x00000000003f7886 */ /* 0x000fe20000000100 */
[----:B------:R-:W0:Y:S01]  /*0140*/  SHFL.IDX PT, R3, R3, RZ, 0x1f ;  /* 0x00001fff03037589 */ /* 0x000e2200000e0000 */
[----:B------:R-:W-:Y:S01]  /*0150*/  UMOV UR4, 0x80 ;  /* 0x0000008000047882 */ /* 0x000fe20000000000 */
[----:B------:R-:W-:Y:S01]  /*0160*/  UMOV UR7, 0x100 ;  /* 0x0000010000077882 */ /* 0x000fe20000000000 */
[----:B------:R-:W-:Y:S01]  /*0170*/  VOTEU.ANY UP1, P0 ;  /* 0x00000000003f7886 */ /* 0x000fe20000020100 */
[----:B------:R-:W1:Y:S01]  /*0180*/  @UP0 S2UR UR8, SR_CgaCtaId ;  /* 0x00000000000809c3 */ /* 0x000e620000008800 */
[----:B------:R-:W2:Y:S01]  /*0190*/  SHFL.IDX PT, R4, R2, RZ, 0x1f ;  /* 0x00001fff02047589 */ /* 0x000ea200000e0000 */
[----:B------:R-:W-:Y:S01]  /*01a0*/  @UP0 UMOV UR6, 0x400 ;  /* 0x0000040000060882 */ /* 0x000fe20000000000 */
[----:B------:R-:W-:-:S04]  /*01b0*/  @UP0 UIADD3 UR4, -UR4, 0x100000, URZ ;  /* 0x0010000004040890 */ /* 0x000fc8000fffe13f */
[----:B------:R-:W-:Y:S02]  /*01c0*/  @UP0 USHF.L.U32 UR5, UR4, 0xb, URZ ;  /* 0x0000000b04050899 */ /* 0x000fe4000800063f */
[----:B------:R-:W-:Y:S01]  /*01d0*/  @UP0 USHF.L.U32 UR4, UR4, 0x1, URZ ;  /* 0x0000000104040899 */ /* 0x000fe2000800063f */
[----:B------:R-:W-:Y:S01]  /*01e0*/  VOTEU.ANY UP2, P0 ;  /* 0x00000000003f7886 */ /* 0x000fe20000040100 */
[----:B0-----:R-:W-:Y:S01]  /*01f0*/  R2UR UR9, R3 ;  /* 0x00000000030972ca */ /* 0x001fe200000e0000 */
[----:B-1----:R-:W-:Y:S01]  /*0200*/  @UP0 ULEA UR8, UR8, UR6, 0x18 ;  /* 0x0000000608080291 */ /* 0x002fe2000f8ec03f */
[----:B--2---:R-:W-:Y:S01]  /*0210*/  ISETP.NE.AND P1, PT, R4, RZ, PT ;  /* 0x000000ff0400720c */ /* 0x004fe20003f25270 */
[----:B------:R-:W-:-:S04]  /*0220*/  @UP0 UIADD3 UR6, -UR7, 0x100000, URZ ;  /* 0x0010000007060890 */ /* 0x000fc8000fffe13f */
[----:B------:R-:W-:Y:S02]  /*0230*/  @UP0 USHF.L.U32 UR7, UR6, 0xb, URZ ;  /* 0x0000000b06070899 */ /* 0x000fe4000800063f */
[----:B------:R-:W-:-:S04]  /*0240*/  @UP0 USHF.L.U32 UR6, UR6, 0x1, URZ ;  /* 0x0000000106060899 */ /* 0x000fc8000800063f */
[----:B------:R-:W-:Y:S01]  /*0250*/  UISETP.NE.AND UP0, UPT, UR9, URZ, UPT ;  /* 0x0000003f0900728c */ /* 0x000fe2000bf05270 */
[----:B------:R-:W0:Y:S02]  /*0260*/  FENCE.VIEW.ASYNC.S ;  /* 0x00000000000073c6 */ /* 0x000e240000000000 */
[----:B0-----:R0:W1:Y:S05]  /*0270*/  @UP1 SYNCS.EXCH.64 URZ, [UR8+0x38800], UR4 ;  /* 0x03880004083f15b2 */ /* 0x00106a0008000100 */
[----:B------:R0:W2:Y:S01]  /*0280*/  @UP2 SYNCS.EXCH.64 URZ, [UR8+0x38820], UR6 ;  /* 0x03882006083f25b2 */ /* 0x0000a20008000100 */
        /* <DEDUP_REMOVED lines=14> */
[----:B0-----:R3:W4:Y:S08]  /*0370*/  SYNCS.EXCH.64 URZ, [UR8+0x38830], UR4 ;  /* 0x03883004083f75b2 */ /* 0x0017300008000100 */
[----:B------:R3:W0:Y:S01]  /*0380*/  SYNCS.EXCH.64 URZ, [UR8+0x38840], UR6 ;  /* 0x03884006083f75b2 */ /* 0x0006220008000100 */
[----:B------:R3:W0:Y:S01]  /*0390*/  SYNCS.EXCH.64 URZ, [UR8+0x38838], UR4 ;  /* 0x03883804083f75b2 */ /* 0x0006220008000100 */
[----:B------:R3:W0:Y:S02]  /*03a0*/  SYNCS.EXCH.64 URZ, [UR8+0x38848], UR6 ;  /* 0x03884806083f75b2 */ /* 0x0006240008000100 */
[----:B---3--:R-:W-:Y:S01]  /*03b0*/  NOP ;  /* 0x0000000000007918 */ /* 0x008fe20000000000 */
.L_x_428:
[----:B------:R-:W3:Y:S01]  /*03c0*/  SHFL.IDX PT, R3, R2, RZ, 0x1f ;  /* 0x00001fff02037589 */ /* 0x000ee200000e0000 */
[----:B------:R-:W-:Y:S01]  /*03d0*/  NOP ;  /* 0x0000000000007918 */ /* 0x000fe20000000000 */
[----:B---3--:R-:W-:-:S13]  /*03e0*/  ISETP.NE.AND P0, PT, R3, RZ, PT ;  /* 0x000000ff0300720c */ /* 0x008fda0003f05270 */
        /* <DEDUP_REMOVED lines=17> */
[----:B------:R3:W0:Y:S02]  /*0500*/  SYNCS.EXCH.64 URZ, [UR8+0x38868], UR6 ;  /* 0x03886806083f75b2 */ /* 0x0006240008000100 */
[----:B---3--:R-:W-:Y:S01]  /*0510*/  NOP ;  /* 0x0000000000007918 */ /* 0x008fe20000000000 */
.L_x_429:
[----:B------:R-:W3:Y:S01]  /*0520*/  SHFL.IDX PT, R3, R2, RZ, 0x1f ;  /* 0x00001fff02037589 */ /* 0x000ee200000e0000 */
[----:B------:R-:W-:Y:S01]  /*0530*/  NOP ;  /* 0x0000000000007918 */ /* 0x000fe20000000000 */
[----:B---3--:R-:W-:-:S13]  /*0540*/  ISETP.NE.AND P0, PT, R3, RZ, PT ;  /* 0x000000ff0300720c */ /* 0x008fda0003f05270 */
        /* <DEDUP_REMOVED lines=13> */
[----:B------:R3:W0:Y:S02]  /*0620*/  SYNCS.EXCH.64 URZ, [UR6+0x38888], UR4 ;  /* 0x03888804063f75b2 */ /* 0x0006240008000100 */
[----:B---3--:R-:W-:Y:S01]  /*0630*/  NOP ;  /* 0x0000000000007918 */ /* 0x008fe20000000000 */
.L_x_430:
        /* <DEDUP_REMOVED lines=22> */
.L_x_431:
        /* <DEDUP_REMOVED lines=22> */
.L_x_432:
[----:B------:R-:W-:Y:S01]  /*0900*/  PLOP3.LUT P0, PT, PT, PT, UP0, 0x80, 0x0 ;  /* 0x000000000000781c */ /* 0x000fe20003f0f008 */
[----:B------:R-:W-:Y:S01]  /*0910*/  UMOV UR60, 0x1 ;  /* 0x00000001003c7882 */ /* 0x000fe20000000000 */
[----:B------:R-:W-:Y:S01]  /*0920*/  NOP ;  /* 0x0000000000007918 */ /* 0x000fe20000000000 */
[----:B------:R-:W-:Y:S01]  /*0930*/  USEL UR60, UR60, 0x2, !UP0 ;  /* 0x000000023c3c7887 */ /* 0x000fe2000c000000 */
[----:B------:R-:W-:Y:S01]  /*0940*/  BSSY B9, `(.L_x_433) ;  /* 0x000277a000097945 */ /* 0x000fe20003800000 */
[----:B012-4-:R-:W-:Y:S08]  /*0950*/  BAR.SYNC.DEFER_BLOCKING 0x0 ;  /* 0x0000000000007b1d */ /* 0x017ff00000010000 */
[----:B------:R-:W-:Y:S05]  /*0960*/  @!P0 BRA `(.L_x_434) ;  /* 0x00000204008c8947 */ /* 0x000fea0003800000 */
.L_x_435:
[----:B------:R-:W-:-:S08]  /*0970*/  NOP ;  /* 0x0000000000007918 */ /* 0x000fd00000000000 */
[----:B------:R-:W0:Y:S02]  /*0980*/  USETMAXREG.TRY_ALLOC.CTAPOOL UP0, 0xe8 ;  /* 0x000000e8000079c8 */ /* 0x000e240008000600 */
[----:B0-----:R-:W-:-:S13]  /*0990*/  PLOP3.LUT P0, PT, PT, PT, UP0, 0x80, 0x0 ;  /* 0x000000000000781c */ /* 0x001fda0003f0f008 */
[----:B------:R-:W-:Y:S05]  /*09a0*/  @!P0 BRA `(.L_x_435) ;  /* 0xfffffffc00f08947 */ /* 0x000fea000383ffff */
[----:B------:R-:W0:Y:S08]  /*09b0*/  S2UR UR4, SR_CgaCtaId ;  /* 0x00000000000479c3 */ /* 0x000e300000008800 */
[----:B------:R-:W-:Y:S06]  /*09c0*/  BAR.ARV 0x8, 0x180 ;  /* 0x0206000000007b1d */ /* 0x000fec0000002000 */
[----:B------:R-:W-:-:S02]  /*09d0*/  MOV R22, 0x400 ;  /* 0x0000040000167802 */ /* 0x000fc40000000f00 */
[----:B------:R-:W-:Y:S01]  /*09e0*/  BAR.SYNC.DEFER_BLOCKING 0x5, 0x180 ;  /* 0x0146000000007b1d */ /* 0x000fe20000010000 */
[----:B0-----:R-:W-:-:S05]  /*09f0*/  IMAD.U32 R2, RZ, RZ, UR4 ;  /* 0x00000004ff027e24 */ /* 0x001fca000f8e00ff */
[----:B------:R-:W-:Y:S01]  /*0a00*/  ULDC UR4, c[0x0][0xc3c] ;  /* 0x00030f0000047ab9 */ /* 0x000fe20000000800 */
[----:B------:R-:W-:Y:S01]  /*0a10*/  LEA R22, R2, R22, 0x18 ;  /* 0x0000001602167211 */ /* 0x000fe200078ec0ff */
[----:B------:R-:W-:Y:S04]  /*0a20*/  STL [R1+0x58], R2 ;  /* 0x0000580201007387 */ /* 0x000fe80000100800 */
[----:B------:R-:W0:Y:S01]  /*0a30*/  LDS.128 R28, [R22+0x388d0] ;  /* 0x0388d000161c7984 */ /* 0x000e220000000c00 */
[----:B------:R-:W-:Y:S06]  /*0a40*/  BAR.ARV 0x4, 0x180 ;  /* 0x0106000000007b1d */ /* 0x000fec0000002000 */
[----:B0-----:R-:W-:-:S13]  /*0a50*/  ISETP.GE.AND P0, PT, R31, UR4, PT ;  /* 0x000000041f007c0c */ /* 0x001fda000bf06270 */
[----:B------:R-:W-:Y:S05]  /*0a60*/  @P0 BRA `(.L_x_436) ;  /* 0x00000274009c0947 */ /* 0x000fea0003800000 */
[----:B------:R-:W-:Y:S01]  /*0a70*/  VIADD R0, R0, 0xffffff80 ;  /* 0xffffff8000007836 */ /* 0x000fe20000000000 */
[----:B------:R-:W-:Y:S01]  /*0a80*/  R2UR UR4, R22 ;  /* 0x00000000160472ca */ /* 0x000fe200000e0000 */
[----:B------:R-:W-:Y:S01]  /*0a90*/  ULOP3.LUT UR5, UR60, 0x1, URZ, 0xfc, !UPT ;  /* 0x000000013c057892 */ /* 0x000fe2000f8efc3f */
[----:B------:R-:W-:Y:S01]  /*0aa0*/  IMAD.MOV.U32 R212, RZ, RZ, RZ ;  /* 0x000000ffffd47224 */ /* 0x000fe200078e00ff */
[----:B------:R-:W-:Y:S01]  /*0ab0*/  MOV R229, RZ ;  /* 0x000000ff00e57202 */ /* 0x000fe20000000f00 */
[----:B------:R-:W-:Y:S01]  /*0ac0*/  IMAD.MOV.U32 R223, RZ, RZ, RZ ;  /* 0x000000ffffdf7224 */ /* 0x000fe200078e00ff */
[----:B------:R-:W-:Y:S01]  /*0ad0*/  SHF.R.S32.HI R3, RZ, 0x1f, R0 ;  /* 0x0000001fff037819 */ /* 0x000fe20000011400 */
[----:B------:R-:W-:-:S03]  /*0ae0*/  IMAD.MOV.U32 R225, RZ, RZ, RZ ;  /* 0x000000ffffe17224 */ /* 0x000fc600078e00ff */
[CC--:B------:R-:W-:Y:S02]  /*0af0*/  LEA.HI R2, R3.reuse, R0.reuse, RZ, 0x4 ;  /* 0x0000000003027211 */ /* 0x0c0fe400078f20ff */
[CC--:B------:R-:W-:Y:S02]  /*0b00*/  LEA.HI R4, R3.reuse, R0.reuse, RZ, 0x5 ;  /* 0x0000000003047211 */ /* 0x0c0fe400078f28ff */
[----:B------:R-:W-:Y:S01]  /*0b10*/  SHF.R.S32.HI R7, RZ, 0x4, R2 ;  /* 0x00000004ff077819 */ /* 0x000fe20000011402 */
[----:B------:R-:W-:Y:S01]  /*0b20*/  UIADD3 UR4, UR4, 0x14400, URZ ;  /* 0x0001440004047890 */ /* 0x000fe2000fffe03f */
[----:B------:R-:W-:Y:S01]  /*0b30*/  LOP3.LUT R5, R2, 0x3fffff0, RZ, 0xc0, !PT ;  /* 0x03fffff002057812 */ /* 0x000fe200078ec0ff */
[----:B------:R-:W-:Y:S01]  /*0b40*/  IMAD.SHL.U32 R4, R4, 0x20, RZ ;  /* 0x0000002004047824 */ /* 0x000fe200078e00ff */
[----:B------:R-:W-:Y:S02]  /*0b50*/  LEA.HI R2, R2, R7, RZ, 0x1 ;  /* 0x0000000702027211 */ /* 0x000fe400078f08ff */
[----:B------:R-:W-:Y:S01]  /*0b60*/  LEA.HI R219, R3, R0, RZ, 0x3 ;  /* 0x0000000003db7211 */ /* 0x000fe200078f18ff */
[----:B------:R-:W-:Y:S01]  /*0b70*/  IMAD.IADD R5, R0, 0x1, -R5 ;  /* 0x0000000100057824 */ /* 0x000fe200078e0a05 */
[----:B------:R-:W-:-:S02]  /*0b80*/  LOP3.LUT R4, R4, 0xfffffc00, RZ, 0xc0, !PT ;  /* 0xfffffc0004047812 */ /* 0x000fc400078ec0ff */
[----:B------:R-:W-:Y:S02]  /*0b90*/  LOP3.LUT R2, R2, 0x1ffffffe, RZ, 0xc0, !PT ;  /* 0x1ffffffe02027812 */ /* 0x000fe400078ec0ff */
[----:B------:R-:W-:Y:S01]  /*0ba0*/  LOP3.LUT R9, R219, 0xfffffff8, RZ, 0xc0, !PT ;  /* 0xfffffff8db097812 */ /* 0x000fe200078ec0ff */
[----:B------:R-:W-:Y:S01]  /*0bb0*/  IMAD R5, R5, 0x40, R4 ;  /* 0x0000004005057824 */ /* 0x000fe200078e0204 */
[----:B------:R-:W-:Y:S01]  /*0bc0*/  LEA.HI R3, R3, R0, RZ, 0x6 ;  /* 0x0000000003037211 */ /* 0x000fe200078f30ff */
[----:B------:R-:W-:Y:S01]  /*0bd0*/  IMAD.IADD R2, R7, 0x1, -R2 ;  /* 0x0000000107027824 */ /* 0x000fe200078e0a02 */
[----:B------:R-:W-:Y:S01]  /*0be0*/  SHF.R.S32.HI R219, RZ, 0x3, R219 ;  /* 0x00000003ffdb7819 */ /* 0x000fe200000114db */
[----:B------:R-:W-:Y:S02]  /*0bf0*/  IMAD.IADD R8, R0, 0x1, -R9 ;  /* 0x0000000100087824 */ /* 0x000fe400078e0a09 */
[----:B------:R-:W-:Y:S02]  /*0c00*/  IMAD R0, R2, 0x8, R5 ;  /* 0x0000000802007824 */ /* 0x000fe400078e0205 */
[----:B------:R-:W-:-:S02]  /*0c10*/  IMAD.SHL.U32 R214, R8, 0x4, RZ ;  /* 0x0000000408d67824 */ /* 0x000fc400078e00ff */
[----:B------:R-:W-:Y:S01]  /*0c20*/  IMAD.SHL.U32 R3, R3, 0x8, RZ ;  /* 0x0000000803037824 */ /* 0x000fe200078e00ff */
[----:B------:R0:W-:Y:S01]  /*0c30*/  STL [R1+0x78], R0 ;  /* 0x0000780001007387 */ /* 0x0001e20000100800 */
[C---:B------:R-:W-:Y:S01]  /*0c40*/  IMAD.SHL.U32 R224, R219.reuse, 0x40, RZ ;  /* 0x00000040dbe07824 */ /* 0x040fe200078e00ff */
[C---:B------:R-:W-:Y:S01]  /*0c50*/  IADD3 R221, R214.reuse, 0x20, RZ ;  /* 0x00000020d6dd7810 */ /* 0x040fe20007ffe0ff */
[----:B------:R-:W-:Y:S01]  /*0c60*/  VIADD R6, R219, 0x40 ;  /* 0x00000040db067836 */ /* 0x000fe20000000000 */
[----:B------:R-:W-:Y:S01]  /*0c70*/  LOP3.LUT R228, R3, 0xfffffe00, RZ, 0xc0, !PT ;  /* 0xfffffe0003e47812 */ /* 0x000fe200078ec0ff */
[----:B------:R-:W-:Y:S01]  /*0c80*/  VIADD R220, R214, 0x40 ;  /* 0x00000040d6dc7836 */ /* 0x000fe20000000000 */
[----:B------:R-:W-:Y:S01]  /*0c90*/  STL [R1+0x64], R8 ;  /* 0x0000640801007387 */ /* 0x000fe20000100800 */
[----:B------:R-:W-:Y:S01]  /*0ca0*/  IMAD.U32 R2, RZ, RZ, UR4 ;  /* 0x00000004ff027e24 */ /* 0x000fe2000f8e00ff */
[----:B------:R-:W-:Y:S01]  /*0cb0*/  LOP3.LUT R224, R224, 0x1c0, RZ, 0xc0, !PT ;  /* 0x000001c0e0e07812 */ /* 0x000fe200078ec0ff */
[----:B------:R-:W-:Y:S01]  /*0cc0*/  IMAD.IADD R213, R214, 0x1, R220 ;  /* 0x00000001d6d57824 */ /* 0x000fe200078e02dc */
[----:B------:R-:W-:Y:S01]  /*0cd0*/  SHF.R.S32.HI R3, RZ, 0x1f, R6 ;  /* 0x0000001fff037819 */ /* 0x000fe20000011406 */
[----:B0-----:R-:W-:Y:S01]  /*0ce0*/  IMAD.U32 R0, RZ, RZ, UR5 ;  /* 0x00000005ff007e24 */ /* 0x001fe2000f8e00ff */
[----:B------:R-:W-:Y:S01]  /*0cf0*/  STL [R1+0x70], RZ ;  /* 0x000070ff01007387 */ /* 0x000fe20000100800 */
[----:B------:R-:W-:Y:S01]  /*0d00*/  VIADD R0, R219, 0x20 ;  /* 0x00000020db007836 */ /* 0x000fe20000000000 */
[----:B------:R-:W-:Y:S01]  /*0d10*/  LEA.HI R3, R3, R6, RZ, 0x3 ;  /* 0x0000000603037211 */ /* 0x000fe200078f18ff */
[----:B------:R-:W-:Y:S01]  /*0d20*/  IMAD.SHL.U32 R16, R8, 0x8, RZ ;  /* 0x0000000808107824 */ /* 0x000fe200078e00ff */
[----:B------:R0:W-:Y:S01]  /*0d30*/  STL [R1+0x6c], R2 ;  /* 0x00006c0201007387 */ /* 0x0001e20000100800 */
[----:B------:R-:W-:Y:S01]  /*0d40*/  VIADD R222, R214, 0x60 ;  /* 0x00000060d6de7836 */ /* 0x000fe20000000000 */
[----:B------:R-:W-:Y:S01]  /*0d50*/  SHF.R.S32.HI R5, RZ, 0x1f, R0 ;  /* 0x0000001fff057819 */ /* 0x000fe20000011400 */
[----:B------:R-:W-:Y:S01]  /*0d60*/  IMAD.SHL.U32 R3, R3, 0x40, RZ ;  /* 0x0000004003037824 */ /* 0x000fe200078e00ff */
[----:B------:R-:W-:Y:S01]  /*0d70*/  SHF.R.S32.HI R17, RZ, 0x1f, R16 ;  /* 0x0000001fff117819 */ /* 0x000fe20000011410 */
[----:B------:R-:W-:Y:S01]  /*0d80*/  VIADD R18, R16, 0x80 ;  /* 0x0000008010127836 */ /* 0x000fe20000000000 */
[----:B------:R-:W-:Y:S01]  /*0d90*/  LEA.HI R5, R5, R0, RZ, 0x3 ;  /* 0x0000000005057211 */ /* 0x000fe200078f18ff */
[----:B------:R-:W-:-:S02]  /*0da0*/  IMAD.SHL.U32 R0, R0, 0x40, RZ ;  /* 0x0000004000007824 */ /* 0x000fc400078e00ff */
[----:B------:R-:W-:Y:S01]  /*0db0*/  VIADD R19, R16, 0xc0 ;  /* 0x000000c010137836 */ /* 0x000fe20000000000 */
[----:B------:R-:W-:Y:S01]  /*0dc0*/  SHF.R.S32.HI R218, RZ, 0x1f, R18 ;  /* 0x0000001fffda7819 */ /* 0x000fe20000011412 */
[----:B0-----:R-:W-:Y:S01]  /*0dd0*/  IMAD.SHL.U32 R2, R6, 0x40, RZ ;  /* 0x0000004006027824 */ /* 0x001fe200078e00ff */
[----:B------:R-:W-:Y:S01]  /*0de0*/  LOP3.LUT R4, R0, 0x1c0, RZ, 0xc0, !PT ;  /* 0x000001c000047812 */ /* 0x000fe200078ec0ff */
[----:B------:R-:W-:Y:S01]  /*0df0*/  IMAD.SHL.U32 R5, R5, 0x40, RZ ;  /* 0x0000004005057824 */ /* 0x000fe200078e00ff */
[----:B------:R-:W-:Y:S02]  /*0e00*/  SHF.R.U32.HI R0, RZ, 0x3, R224 ;  /* 0x00000003ff007819 */ /* 0x000fe400000116e0 */
[----:B------:R-:W-:Y:S02]  /*0e10*/  SHF.R.S32.HI R0, RZ, 0x1f, R213 ;  /* 0x0000001fff007819 */ /* 0x000fe400000114d5 */
[----:B------:R-:W-:Y:S02]  /*0e20*/  LOP3.LUT R2, R2, 0x1c0, RZ, 0xc0, !PT ;  /* 0x000001c002027812 */ /* 0x000fe400078ec0ff */
[----:B------:R-:W-:-:S02]  /*0e30*/  LEA.HI R0, R0, R213, RZ, 0x3 ;  /* 0x000000d500007211 */ /* 0x000fc400078f18ff */
[----:B------:R-:W-:Y:S02]  /*0e40*/  SHF.R.U32.HI R6, RZ, 0x3, R4 ;  /* 0x00000003ff067819 */ /* 0x000fe40000011604 */
[----:B------:R-:W-:Y:S02]  /*0e50*/  SHF.R.U32.HI R4, RZ, 0x3, R2 ;  /* 0x00000003ff047819 */ /* 0x000fe40000011602 */
[----:B------:R-:W-:Y:S02]  /*0e60*/  LOP3.LUT R23, R0, 0xfffffff8, RZ, 0xc0, !PT ;  /* 0xfffffff800177812 */ /* 0x000fe400078ec0ff */
[----:B------:R-:W-:Y:S02]  /*0e70*/  LOP3.LUT R2, R5, 0xfffffe00, RZ, 0xc0, !PT ;  /* 0xfffffe0005027812 */ /* 0x000fe400078ec0ff */
[----:B------:R-:W-:Y:S02]  /*0e80*/  LOP3.LUT R0, R3, 0xfffffe00, RZ, 0xc0, !PT ;  /* 0xfffffe0003007812 */ /* 0x000fe400078ec0ff */
[----:B------:R-:W-:Y:S01]  /*0e90*/  SHF.R.S32.HI R217, RZ, 0x1f, R19 ;  /* 0x0000001fffd97819 */ /* 0x000fe20000011413 */
[----:B------:R0:W-:Y:S01]  /*0ea0*/  STL [R1+0x54], R2 ;  /* 0x0000540201007387 */ /* 0x0001e20000100800 */
[----:B------:R-:W-:-:S03]  /*0eb0*/  SHF.R.S32.HI R216, RZ, 0x1f, R23 ;  /* 0x0000001fffd87819 */ /* 0x000fc60000011417 */
[----:B------:R0:W-:Y:S04]  /*0ec0*/  STL [R1+0x50], R0 ;  /* 0x0000500001007387 */ /* 0x0001e80000100800 */
.L_x_674:
[----:B012-4-:R-:W0:Y:S01]  /*0ed0*/  LDC.64 R2, c[0x0][0xc88] ;  /* 0x00032200ff027b82 */ /* 0x017e220000000a00 */
[----:B------:R-:W-:Y:S01]  /*0ee0*/  ULDC.64 UR10, c[0x0][0x208] ;  /* 0x00008200000a7ab9 */ /* 0x000fe20000000a00 */
[----:B------:R-:W-:Y:S01]  /*0ef0*/  ULDC.64 UR4, c[0x0][0xa28] ;  /* 0x00028a0000047ab9 */ /* 0x000fe20000000a00 */
[----:B------:R-:W-:Y:S01]  /*0f00*/  ULDC.64 UR8, c[0x0][0xa18] ;  /* 0x0002860000087ab9 */ /* 0x000fe20000000a00 */
[----:B------:R-:W-:Y:S01]  /*0f10*/  ULDC.64 UR6, c[0x0][0xa08] ;  /* 0x0002820000067ab9 */ /* 0x000fe20000000a00 */
[----:B0-----:R-:W-:-:S05]  /*0f20*/  IMAD.WIDE R2, R31, 0x4, R2 ;  /* 0x000000041f027825 */ /* 0x001fca00078e0202 */
[----:B------:R-:W2:Y:S01]  /*0f30*/  LDG.E R8, desc[UR10][R2.64] ;  /* 0x0000000a02087981 */ /* 0x000ea2000c1e1900 */
[----:B------:R-:W-:Y:S01]  /*0f40*/  ISETP.NE.U32.AND P2, PT, RZ, UR4, PT ;  /* 0x00000004ff007c0c */ /* 0x000fe2000bf45070 */
[----:B------:R-:W-:Y:S01]  /*0f50*/  IMAD.MOV.U32 R120, RZ, RZ, RZ ;  /* 0x000000ffff787224 */ /* 0x000fe200078e00ff */
[----:B------:R-:W-:Y:S02]  /*0f60*/  ISETP.NE.U32.AND P1, PT, RZ, UR8, PT ;  /* 0x00000008ff007c0c */ /* 0x000fe4000bf25070 */
[----:B------:R-:W-:Y:S02]  /*0f70*/  ISETP.NE.AND.EX P2, PT, RZ, UR5, PT, P2 ;  /* 0x00000005ff007c0c */ /* 0x000fe4000bf45320 */
[----:B------:R-:W-:Y:S02]  /*0f80*/  ISETP.NE.AND.EX P1, PT, RZ, UR9, PT, P1 ;  /* 0x00000009ff007c0c */ /* 0x000fe4000bf25310 */
[----:B------:R-:W-:-:S04]  /*0f90*/  ISETP.NE.U32.AND P0, PT, RZ, UR6, PT ;  /* 0x00000006ff007c0c */ /* 0x000fc8000bf05070 */
[----:B------:R-:W-:Y:S02]  /*0fa0*/  ISETP.NE.AND.EX P0, PT, RZ, UR7, PT, P0 ;  /* 0x00000007ff007c0c */ /* 0x000fe4000bf05300 */
[----:B--2---:R-:W-:Y:S01]  /*0fb0*/  SHF.R.S32.HI R0, RZ, 0x1f, R8 ;  /* 0x0000001fff007819 */ /* 0x004fe20000011408 */
[----:B------:R0:W-:Y:S02]  /*0fc0*/  STL [R1+0x60], R8 ;  /* 0x0000600801007387 */ /* 0x0001e40000100800 */
[C---:B------:R-:W-:Y:S01]  /*0fd0*/  @P2 LEA R2, P3, R8.reuse, UR4, 0x2 ;  /* 0x0000000408022c11 */ /* 0x040fe2000f8610ff */
[----:B------:R-:W-:Y:S01]  /*0fe0*/  ULDC UR4, c[0x0][0x288] ;  /* 0x0000a20000047ab9 */ /* 0x000fe20000000800 */
[C-C-:B------:R-:W-:Y:S01]  /*0ff0*/  SHF.L.U64.HI R27, R8.reuse, 0x2, R0.reuse ;  /* 0x00000002081b7819 */ /* 0x140fe20000010200 */
[----:B------:R0:W-:Y:S01]  /*1000*/  STL [R1+0x74], R29 ;  /* 0x0000741d01007387 */ /* 0x0001e20000100800 */
[C---:B------:R-:W-:Y:S01]  /*1010*/  @P2 LEA.HI.X R3, R8.reuse, UR5, R0, 0x2, P3 ;  /* 0x0000000508032c11 */ /* 0x040fe200098f1400 */
[----:B------:R-:W-:-:S02]  /*1020*/  IMAD.SHL.U32 R26, R8, 0x4, RZ ;  /* 0x00000004081a7824 */ /* 0x000fc400078e00ff */
[----:B------:R0:W-:Y:S01]  /*1030*/  STL [R1+0x68], R30 ;  /* 0x0000681e01007387 */ /* 0x0001e20000100800 */
[----:B------:R-:W-:Y:S02]  /*1040*/  IMAD.MOV.U32 R0, RZ, RZ, RZ ;  /* 0x000000ffff007224 */ /* 0x000fe400078e00ff */
[----:B------:R-:W-:Y:S01]  /*1050*/  IMAD.U32 R140, RZ, RZ, UR4 ;  /* 0x00000004ff8c7e24 */ /* 0x000fe2000f8e00ff */
[----:B------:R-:W-:Y:S01]  /*1060*/  ULDC.64 UR4, c[0x0][0x418] ;  /* 0x0001060000047ab9 */ /* 0x000fe20000000a00 */
[C---:B------:R-:W-:Y:S01]  /*1070*/  IADD3 R6, P4, R26.reuse, UR6, RZ ;  /* 0x000000061a067c10 */ /* 0x040fe2000ff9e0ff */
[----:B------:R-:W-:Y:S01]  /*1080*/  UISETP.NE.U32.AND UP0, UPT, UR4, URZ, UPT ;  /* 0x0000003f0400728c */ /* 0x000fe2000bf05070 */
[----:B------:R0:W5:Y:S01]  /*1090*/  @P2 LDG.E R0, desc[UR10][R2.64] ;  /* 0x0000000a02002981 */ /* 0x000162000c1e1900 */
[----:B------:R-:W-:Y:S01]  /*10a0*/  @P1 IADD3 R4, P2, R26, UR8, RZ ;  /* 0x000000081a041c10 */ /* 0x000fe2000ff5e0ff */
[----:B------:R-:W-:Y:S01]  /*10b0*/  ULDC UR4, c[0x0][0x424] ;  /* 0x0001090000047ab9 */ /* 0x000fe20000000800 */
[----:B------:R-:W-:Y:S01]  /*10c0*/  UISETP.NE.AND.EX UP0, UPT, UR5, URZ, UPT, UP0 ;  /* 0x0000003f0500728c */ /* 0x000fe2000bf05300 */
[C---:B------:R-:W-:Y:S01]  /*10d0*/  IADD3.X R7, R27.reuse, UR7, RZ, P4, !PT ;  /* 0x000000071b077c10 */ /* 0x040fe2000a7fe4ff */
[----:B------:R-:W-:Y:S01]  /*10e0*/  ULDC.64 UR6, c[0x0][0xa20] ;  /* 0x0002880000067ab9 */ /* 0x000fe20000000a00 */
[----:B------:R-:W-:Y:S01]  /*10f0*/  @P1 IADD3.X R5, R27, UR9, RZ, P2, !PT ;  /* 0x000000091b051c10 */ /* 0x000fe200097fe4ff */
[----:B------:R-:W-:Y:S01]  /*1100*/  USEL UR4, UR4, 0x1, UP0 ;  /* 0x0000000104047887 */ /* 0x000fe20008000000 */
[----:B------:R-:W-:Y:S01]  /*1110*/  ISETP.NE.U32.AND P2, PT, RZ, UR6, PT ;  /* 0x00000006ff007c0c */ /* 0x000fe2000bf45070 */
[----:B------:R-:W-:Y:S01]  /*1120*/  ULDC UR5, c[0x0][0x2f0] ;  /* 0x0000bc0000057ab9 */ /* 0x000fe20000000800 */
[----:B------:R0:W5:Y:S01]  /*1130*/  @P0 LDG.E R120, desc[UR10][R6.64] ;  /* 0x0000000a06780981 */ /* 0x000162000c1e1900 */
[----:B------:R-:W-:Y:S01]  /*1140*/  UIMAD UR4, UR4, UR5, URZ ;  /* 0x00000005040472a4 */ /* 0x000fe2000f8e023f */
[----:B------:R-:W-:-:S02]  /*1150*/  ISETP.NE.AND.EX P2, PT, RZ, UR7, PT, P2 ;  /* 0x00000007ff007c0c */ /* 0x000fc4000bf45320 */
[----:B------:R0:W5:Y:S01]  /*1160*/  @P1 LDG.E R140, desc[UR10][R4.64] ;  /* 0x0000000a048c1981 */ /* 0x000162000c1e1900 */
[----:B------:R-:W-:Y:S01]  /*1170*/  ULDC UR5, c[0x0][0x348] ;  /* 0x0000d20000057ab9 */ /* 0x000fe20000000800 */
[----:B------:R-:W-:Y:S01]  /*1180*/  IMAD.MOV.U32 R91, RZ, RZ, R8 ;  /* 0x000000ffff5b7224 */ /* 0x000fe200078e0008 */
[----:B---3--:R-:W-:Y:S08]  /*1190*/  @P1 BRA `(.L_x_437) ;  /* 0x0000000000281947 */ /* 0x008ff00003800000 */
[----:B------:R-:W-:Y:S02]  /*11a0*/  ULDC.64 UR8, c[0x0][0xa00] ;  /* 0x0002800000087ab9 */ /* 0x000fe40000000a00 */
[----:B------:R-:W-:-:S04]  /*11b0*/  ISETP.NE.U32.AND P1, PT, RZ, UR8, PT ;  /* 0x00000008ff007c0c */ /* 0x000fc8000bf25070 */
[----:B------:R-:W-:-:S13]  /*11c0*/  ISETP.NE.AND.EX P1, PT, RZ, UR9, PT, P1 ;  /* 0x00000009ff007c0c */ /* 0x000fda000bf25310 */
[----:B------:R-:W-:Y:S05]  /*11d0*/  @!P1 BRA `(.L_x_437) ;  /* 0x0000000000189947 */ /* 0x000fea0003800000 */
[----:B0-----:R-:W0:Y:S01]  /*11e0*/  LDC.64 R2, c[0x0][0xa00] ;  /* 0x00028000ff027b82 */ /* 0x001e220000000a00 */
[----:B------:R-:W-:Y:S01]  /*11f0*/  ULDC.64 UR8, c[0x0][0x208] ;  /* 0x0000820000087ab9 */ /* 0x000fe20000000a00 */
[----:B0-----:R-:W-:-:S05]  /*1200*/  IMAD.WIDE R2, R91, 0x4, R2 ;  /* 0x000000045b027825 */ /* 0x001fca00078e0202 */
[----:B-----5:R-:W2:Y:S04]  /*1210*/  LDG.E R140, desc[UR8][R2.64] ;  /* 0x00000008028c7981 */ /* 0x020ea8000c1e1900 */
[----:B------:R-:W2:Y:S02]  /*1220*/  LDG.E R5, desc[UR8][R2.64+0x4] ;  /* 0x0000040802057981 */ /* 0x000ea4000c1e1900 */
[----:B--2---:R-:W-:-:S07]  /*1230*/  IMAD.IADD R140, R5, 0x1, -R140 ;  /* 0x00000001058c7824 */ /* 0x004fce00078e0a8c */
.L_x_437:
[----:B------:R-:W-:Y:S01]  /*1240*/  IMAD.U32 R24, RZ, RZ, UR5 ;  /* 0x00000005ff187e24 */ /* 0x000fe2000f8e00ff */
[----:B------:R-:W-:Y:S01]  /*1250*/  MOV R25, UR4 ;  /* 0x0000000400197c02 */ /* 0x000fe20008000f00 */
[----:B------:R-:W-:Y:S06]  /*1260*/  @!P2 BRA `(.L_x_438) ;  /* 0x000000000014a947 */ /* 0x000fec0003800000 */
[----:B0-----:R-:W-:Y:S01]  /*1270*/  IADD3 R2, P0, R26, UR6, RZ ;  /* 0x000000061a027c10 */ /* 0x001fe2000ff1e0ff */
[----:B------:R-:W-:-:S03]  /*1280*/  ULDC.64 UR4, c[0x0][0x208] ;  /* 0x0000820000047ab9 */ /* 0x000fc60000000a00 */
[----:B------:R-:W-:-:S05]  /*1290*/  IADD3.X R3, R27, UR7, RZ, P0, !PT ;  /* 0x000000071b037c10 */ /* 0x000fca00087fe4ff */
[----:B------:R1:W5:Y:S01]  /*12a0*/  LDG.E R25, desc[UR4][R2.64] ;  /* 0x0000000402197981 */ /* 0x000362000c1e1900 */
[----:B------:R-:W-:Y:S05]  /*12b0*/  BRA `(.L_x_439) ;  /* 0x0000000000147947 */ /* 0x000fea0003800000 */
.L_x_438:
[----:B------:R-:W-:Y:S05]  /*12c0*/  @!P0 BRA `(.L_x_439) ;  /* 0x0000000000108947 */ /* 0x000fea0003800000 */
[----:B------:R-:W-:Y:S02]  /*12d0*/  ULDC.64 UR4, c[0x0][0x208] ;  /* 0x0000820000047ab9 */ /* 0x000fe40000000a00 */
[----:B0-----:R-:W2:Y:S04]  /*12e0*/  LDG.E R2, desc[UR4][R6.64] ;  /* 0x0000000406027981 */ /* 0x001ea8000c1e1900 */
[----:B------:R-:W2:Y:S02]  /*12f0*/  LDG.E R25, desc[UR4][R6.64+0x4] ;  /* 0x0000040406197981 */ /* 0x000ea4000c1e1900 */
[----:B--2---:R-:W-:-:S07]  /*1300*/  IMAD.IADD R25, R25, 0x1, -R2 ;  /* 0x0000000119197824 */ /* 0x004fce00078e0a02 */
.L_x_439:
[----:B------:R-:W-:Y:S01]  /*1310*/  ULDC.64 UR4, c[0x0][0xa10] ;  /* 0x0002840000047ab9 */ /* 0x000fe20000000a00 */
[----:B------:R-:W-:Y:S01]  /*1320*/  ULDC.64 UR6, c[0x0][0x208] ;  /* 0x0000820000067ab9 */ /* 0x000fe20000000a00 */
[----:B------:R-:W-:-:S04]  /*1330*/  ISETP.NE.U32.AND P0, PT, RZ, UR4, PT ;  /* 0x00000004ff007c0c */ /* 0x000fc8000bf05070 */
[----:B------:R-:W-:Y:S01]  /*1340*/  ISETP.NE.AND.EX P0, PT, RZ, UR5, PT, P0 ;  /* 0x00000005ff007c0c */ /* 0x000fe2000bf05300 */
[----:B0----5:R-:W-:Y:S01]  /*1350*/  IMAD.IADD R8, R25, 0x1, -R0 ;  /* 0x0000000119087824 */ /* 0x021fe200078e0a00 */
[----:B------:R-:W-:-:S11]  /*1360*/  ULDC.64 UR4, c[0x0][0xa30] ;  /* 0x00028c0000047ab9 */ /* 0x000fd60000000a00 */
[----:B-1----:R-:W0:Y:S02]  /*1370*/  @P0 LDC.64 R2, c[0x0][0xa10] ;  /* 0x00028400ff020b82 */ /* 0x002e240000000a00 */
[----:B0-----:R-:W-:-:S05]  /*1380*/  @P0 IMAD.WIDE R2, R91, 0x4, R2 ;  /* 0x000000045b020825 */ /* 0x001fca00078e0202 */
[----:B------:R-:W2:Y:S04]  /*1390*/  @P0 LDG.E R6, desc[UR6][R2.64] ;  /* 0x0000000602060981 */ /* 0x000ea8000c1e1900 */
[----:B------:R-:W2:Y:S01]  /*13a0*/  @P0 LDG.E R7, desc[UR6][R2.64+0x4] ;  /* 0x0000040602070981 */ /* 0x000ea2000c1e1900 */
[----:B------:R-:W-:Y:S01]  /*13b0*/  IMAD.MOV R116, RZ, RZ, -R8 ;  /* 0x000000ffff747224 */ /* 0x000fe200078e0a08 */
[----:B------:R-:W-:Y:S01]  /*13c0*/  ISETP.NE.U32.AND P1, PT, RZ, UR4, PT ;  /* 0x00000004ff007c0c */ /* 0x000fe2000bf25070 */
[----:B------:R-:W-:-:S03]  /*13d0*/  IMAD.MOV.U32 R136, RZ, RZ, R25 ;  /* 0x000000ffff887224 */ /* 0x000fc600078e0019 */
[----:B------:R-:W-:Y:S02]  /*13e0*/  VIMNMX R116, RZ, R116, !PT ;  /* 0x00000074ff747248 */ /* 0x000fe40007fe0100 */
[----:B------:R-:W-:-:S13]  /*13f0*/  ISETP.NE.AND.EX P1, PT, RZ, UR5, PT, P1 ;  /* 0x00000005ff007c0c */ /* 0x000fda000bf25310 */
[----:B------:R-:W-:-:S04]  /*1400*/  @P1 IADD3 R4, P2, R26, UR4, RZ ;  /* 0x000000041a041c10 */ /* 0x000fc8000ff5e0ff */
[----:B------:R-:W-:-:S05]  /*1410*/  @P1 IADD3.X R5, R27, UR5, RZ, P2, !PT ;  /* 0x000000051b051c10 */ /* 0x000fca00097fe4ff */
[----:B------:R0:W5:Y:S01]  /*1420*/  @P1 LDG.E R136, desc[UR6][R4.64] ;  /* 0x0000000604881981 */ /* 0x000162000c1e1900 */
[----:B--2---:R-:W-:-:S04]  /*1430*/  @P0 IMAD.IADD R24, R7, 0x1, -R6 ;  /* 0x0000000107180824 */ /* 0x004fc800078e0a06 */
[----:B------:R-:W-:-:S04]  /*1440*/  IMAD.IADD R180, R8, 0x1, R24 ;  /* 0x0000000108b47824 */ /* 0x000fc800078e0218 */
[----:B------:R-:W-:-:S04]  /*1450*/  VIADD R0, R180, 0x4f ;  /* 0x0000004fb4007836 */ /* 0x000fc80000000000 */
[----:B------:R-:W-:-:S05]  /*1460*/  IMAD.HI R0, R0, 0x66666667, RZ ;  /* 0x6666666700007827 */ /* 0x000fca00078e02ff */
[----:B------:R-:W-:-:S04]  /*1470*/  SHF.R.U32.HI R181, RZ, 0x1f, R0 ;  /* 0x0000001fffb57819 */ /* 0x000fc80000011600 */
[----:B------:R-:W-:-:S05]  /*1480*/  LEA.HI.SX32 R181, R0, R181, 0x1b ;  /* 0x000000b500b57211 */ /* 0x000fca00078fdaff */
[----:B------:R-:W-:-:S05]  /*1490*/  IMAD R3, R181, 0x50, -R8 ;  /* 0x00000050b5037824 */ /* 0x000fca00078e0a08 */
[----:B------:R-:W-:-:S04]  /*14a0*/  VIMNMX R3, R3, R24, PT ;  /* 0x0000001803037248 */ /* 0x000fc80003fe0100 */
[----:B------:R-:W-:Y:S01]  /*14b0*/  ISETP.GT.AND P0, PT, R3, R116, PT ;  /* 0x000000740300720c */ /* 0x000fe20003f04270 */
[----:B------:R-:W-:-:S05]  /*14c0*/  IMAD.WIDE.U32 R116, R116, -0x33333333, RZ ;  /* 0xcccccccd74747825 */ /* 0x000fca00078e00ff */
[----:B------:R-:W-:-:S05]  /*14d0*/  SHF.R.U32.HI R116, RZ, 0x6, R117 ;  /* 0x00000006ff747819 */ /* 0x000fca0000011675 */
[----:B------:R-:W-:Y:S02]  /*14e0*/  IMAD.MOV.U32 R2, RZ, RZ, R116 ;  /* 0x000000ffff027224 */ /* 0x000fe400078e0074 */
[----:B------:R-:W-:-:S04]  /*14f0*/  @P0 VIADD R0, R3, 0x4f ;  /* 0x0000004f03000836 */ /* 0x000fc80000000000 */
[----:B------:R-:W-:-:S05]  /*1500*/  @P0 IMAD.HI R0, R0, 0x66666667, RZ ;  /* 0x6666666700000827 */ /* 0x000fca00078e02ff */
[----:B------:R-:W-:-:S04]  /*1510*/  @P0 SHF.R.U32.HI R3, RZ, 0x1f, R0 ;  /* 0x0000001fff030819 */ /* 0x000fc80000011600 */
[----:B------:R-:W-:Y:S02]  /*1520*/  @P0 LEA.HI.SX32 R2, R0, R3, 0x1b ;  /* 0x0000000300020211 */ /* 0x000fe400078fdaff */
[----:B------:R-:W-:Y:S02]  /*1530*/  PLOP3.LUT P0, PT, PT, PT, PT, 0x80, 0x0 ;  /* 0x000000000000781c */ /* 0x000fe40003f0f070 */
[----:B------:R-:W-:-:S13]  /*1540*/  ISETP.GT.AND P1, PT, R2, R116, PT ;  /* 0x000000740200720c */ /* 0x000fda0003f24270 */
[----:B0-----:R-:W-:Y:S05]  /*1550*/  @!P1 BRA `(.L_x_440) ;  /* 0x0000009800f09947 */ /* 0x001fea0003800000 */
[----:B------:R-:W-:Y:S01]  /*1560*/  VIADD R0, R22, 0x24400 ;  /* 0x0002440016007836 */ /* 0x000fe20000000000 */
[----:B------:R-:W-:Y:S04]  /*1570*/  BSSY B6, `(.L_x_441) ;  /* 0x0000013000067945 */ /* 0x000fe80003800000 */
[----:B------:R-:W-:-:S13]  /*1580*/  LOP3.LUT P0, RZ, R0, 0x3ff, RZ, 0xc0, !PT ;  /* 0x000003ff00ff7812 */ /* 0x000fda000780c0ff */
[----:B------:R-:W-:Y:S05]  /*1590*/  @!P0 BRA `(.L_x_442) ;  /* 0x0000000000408947 */ /* 0x000fea0003800000 */
        /* <DEDUP_REMOVED lines=15> */
[----:B-1---5:R-:W-:Y:S05]  /*1690*/  CALL.ABS.NOINC R14 ;  /* 0x000000000e007343 */ /* 0x022fea0003c00000 */
.L_x_442:
[----:B------:R-:W-:Y:S05]  /*16a0*/  BSYNC B6 ;  /* 0x0000000000067941 */ /* 0x000fea0003800000 */
.L_x_441:
        /* <DEDUP_REMOVED lines=20> */
.L_x_444:
[----:B------:R-:W-:Y:S05]  /*17f0*/  BSYNC B6 ;  /* 0x0000000000067941 */ /* 0x000fea0003800000 */
.L_x_443:
[----:B------:R-:W-:Y:S01]  /*1800*/  ULDC.64 UR4, c[0x0][0x9f8] ;  /* 0x00027e0000047ab9 */ /* 0x000fe20000000a00 */
[----:B------:R-:W0:Y:S01]  /*1810*/  LDC R115, c[0x0][0x3f4] ;  /* 0x0000fd00ff737b82 */ /* 0x000e220000000800 */
[----:B------:R-:W-:Y:S01]  /*1820*/  ISETP.NE.U32.AND P0, PT, RZ, UR4, PT ;  /* 0x00000004ff007c0c */ /* 0x000fe2000bf05070 */
[----:B------:R-:W2:Y:S03]  /*1830*/  LDL R21, [R1+0x50] ;  /* 0x0000500001157983 */ /* 0x000ea60000100800 */
[----:B------:R-:W-:Y:S01]  /*1840*/  ISETP.NE.AND.EX P0, PT, RZ, UR5, PT, P0 ;  /* 0x00000005ff007c0c */ /* 0x000fe2000bf05300 */
[----:B------:R-:W-:Y:S01]  /*1850*/  ULDC.64 UR6, c[0x0][0x208] ;  /* 0x0000820000067ab9 */ /* 0x000fe20000000a00 */
[----:B------:R-:W3:Y:S01]  /*1860*/  LDL R31, [R1+0x54] ;  /* 0x00005400011f7983 */ /* 0x000ee20000100800 */
[----:B------:R-:W1:Y:S08]  /*1870*/  LDC.64 R92, c[0x0][0x408] ;  /* 0x00010200ff5c7b82 */ /* 0x000e700000000a00 */
[----:B------:R-:W4:Y:S02]  /*1880*/  LDC.64 R98, c[0x0][0x3f8] ;  /* 0x0000fe00ff627b82 */ /* 0x000f240000000a00 */
[----:B------:R-:W-:Y:S01]  /*1890*/  @P0 IADD3 R4, P1, R26, UR4, RZ ;  /* 0x000000041a040c10 */ /* 0x000fe2000ff3e0ff */
[----:B------:R-:W-:-:S03]  /*18a0*/  ULDC UR4, c[0x0][0x2f4] ;  /* 0x0000bd0000047ab9 */ /* 0x000fc60000000800 */
[----:B------:R-:W-:Y:S02]  /*18b0*/  @P0 IADD3.X R5, R27, UR5, RZ, P1, !PT ;  /* 0x000000051b050c10 */ /* 0x000fe40008ffe4ff */
[----:B------:R-:W-:-:S03]  /*18c0*/  ISETP.GE.AND P1, PT, R213, UR4, PT ;  /* 0x00000004d5007c0c */ /* 0x000fc6000bf26270 */
[----:B------:R0:W3:Y:S01]  /*18d0*/  @P0 LDG.E R91, desc[UR6][R4.64] ;  /* 0x00000006045b0981 */ /* 0x0000e2000c1e1900 */
[----:B------:R-:W-:Y:S02]  /*18e0*/  SEL R3, RZ, 0xffffffff, P1 ;  /* 0xffffffffff037807 */ /* 0x000fe40000800000 */
[----:B------:R-:W-:-:S03]  /*18f0*/  ISETP.GE.AND P0, PT, R16, UR4, PT ;  /* 0x0000000410007c0c */ /* 0x000fc6000bf06270 */
[----:B------:R-:W-:Y:S01]  /*1900*/  IMAD.SHL.U32 R3, R3, 0x2, RZ ;  /* 0x0000000203037824 */ /* 0x000fe200078e00ff */
[----:B------:R-:W-:Y:S02]  /*1910*/  SEL R0, RZ, 0x1, P0 ;  /* 0x00000001ff007807 */ /* 0x000fe40000000000 */
[----:B------:R-:W-:Y:S02]  /*1920*/  ISETP.GE.AND P2, PT, R18, UR4, PT ;  /* 0x0000000412007c0c */ /* 0x000fe4000bf46270 */
[----:B------:R-:W-:Y:S02]  /*1930*/  LOP3.LUT R0, R3, 0x2, R0, 0xe2, !PT ;  /* 0x0000000203007812 */ /* 0x000fe400078ee200 */
[----:B------:R-:W-:Y:S02]  /*1940*/  SEL R3, RZ, 0x4, P2 ;  /* 0x00000004ff037807 */ /* 0x000fe40001000000 */
[----:B0-----:R-:W-:Y:S02]  /*1950*/  ISETP.GE.AND P2, PT, R16, R115, PT ;  /* 0x000000731000720c */ /* 0x001fe40003f46270 */
[----:B------:R-:W-:-:S02]  /*1960*/  LOP3.LUT R4, R0, R3, RZ, 0xfc, !PT ;  /* 0x0000000300047212 */ /* 0x000fc400078efcff */
[----:B------:R-:W-:Y:S02]  /*1970*/  SHF.R.S32.HI R7, RZ, 0x1f, R219 ;  /* 0x0000001fff077819 */ /* 0x000fe400000114db */
[----:B------:R-:W-:Y:S01]  /*1980*/  SEL R3, R115, RZ, P2 ;  /* 0x000000ff73037207 */ /* 0x000fe20001000000 */
[----:B------:R-:W-:Y:S02]  /*1990*/  VIADD R33, R219, 0x40 ;  /* 0x00000040db217836 */ /* 0x000fe40000000000 */
[----:B-1----:R-:W-:Y:S02]  /*19a0*/  IMAD R0, R7, R92, RZ ;  /* 0x0000005c07007224 */ /* 0x002fe400078e02ff */
[----:B------:R-:W-:Y:S02]  /*19b0*/  IMAD.IADD R3, R16, 0x1, R3 ;  /* 0x0000000110037824 */ /* 0x000fe400078e0203 */
[----:B------:R-:W-:Y:S02]  /*19c0*/  VIADD R20, R219, 0x40 ;  /* 0x00000040db147836 */ /* 0x000fe40000000000 */
[----:B----4-:R-:W-:Y:S01]  /*19d0*/  IMAD R6, R7, R98, RZ ;  /* 0x0000006207067224 */ /* 0x010fe200078e02ff */
[----:B------:R-:W-:Y:S01]  /*19e0*/  SHF.L.U32 R33, R33, 0x6, RZ ;  /* 0x0000000621217819 */ /* 0x000fe200000006ff */
[----:B------:R-:W-:Y:S01]  /*19f0*/  IMAD R7, R219, R93, R0 ;  /* 0x0000005ddb077224 */ /* 0x000fe200078e0200 */
[----:B------:R-:W-:Y:S01]  /*1a00*/  SHF.R.S32.HI R0, RZ, 0x1f, R3 ;  /* 0x0000001fff007819 */ /* 0x000fe20000011403 */
[----:B------:R-:W-:Y:S01]  /*1a10*/  IMAD.SHL.U32 R20, R20, 0x40, RZ ;  /* 0x0000004014147824 */ /* 0x000fe200078e00ff */
[----:B------:R-:W-:-:S02]  /*1a20*/  LOP3.LUT R33, R33, 0x1c0, RZ, 0xc0, !PT ;  /* 0x000001c021217812 */ /* 0x000fc400078ec0ff */
[----:B------:R-:W-:Y:S02]  /*1a30*/  LEA.HI R9, R0, R3, RZ, 0x3 ;  /* 0x0000000300097211 */ /* 0x000fe400078f18ff */
[----:B------:R-:W-:Y:S02]  /*1a40*/  LOP3.LUT R20, R20, 0x1c0, RZ, 0xc0, !PT ;  /* 0x000001c014147812 */ /* 0x000fe400078ec0ff */
[----:B------:R-:W-:Y:S02]  /*1a50*/  LOP3.LUT R10, R33, 0x38, R9, 0xf8, !PT ;  /* 0x00000038210a7812 */ /* 0x000fe400078ef809 */
[----:B------:R-:W-:-:S04]  /*1a60*/  SHF.R.U32.HI R20, RZ, 0x3, R20 ;  /* 0x00000003ff147819 */ /* 0x000fc80000011614 */
[----:B------:R-:W-:Y:S02]  /*1a70*/  LOP3.LUT R13, R10, R20, RZ, 0x3c, !PT ;  /* 0x000000140a0d7212 */ /* 0x000fe400078e3cff */
[----:B------:R-:W4:Y:S01]  /*1a80*/  LDL R10, [R1+0x64] ;  /* 0x00006400010a7983 */ /* 0x000f220000100800 */
[----:B------:R-:W-:Y:S02]  /*1a90*/  SHF.R.S32.HI R215, RZ, 0x1f, R214 ;  /* 0x0000001fffd77819 */ /* 0x000fe400000114d6 */
[----:B------:R-:W-:Y:S01]  /*1aa0*/  ISETP.GE.AND P1, PT, R213, R115, PT ;  /* 0x00000073d500720c */ /* 0x000fe20003f26270 */
[C---:B------:R-:W-:Y:S02]  /*1ab0*/  IMAD R5, R219.reuse, R99, R6 ;  /* 0x00000063db057224 */ /* 0x040fe400078e0206 */
[----:B------:R-:W-:Y:S01]  /*1ac0*/  IMAD.WIDE.U32 R102, R219, R98, R214 ;  /* 0x00000062db667225 */ /* 0x000fe200078e00d6 */
[----:B------:R-:W-:-:S03]  /*1ad0*/  SEL R6, R115, RZ, P1 ;  /* 0x000000ff73067207 */ /* 0x000fc60000800000 */
[----:B------:R-:W-:-:S04]  /*1ae0*/  IMAD.WIDE.U32 R100, R219, R98, R16 ;  /* 0x00000062db647225 */ /* 0x000fc800078e0010 */
[----:B------:R-:W-:Y:S02]  /*1af0*/  IMAD.IADD R103, R103, 0x1, R5 ;  /* 0x0000000167677824 */ /* 0x000fe400078e0205 */
[----:B------:R-:W-:Y:S01]  /*1b00*/  IMAD.IADD R101, R5, 0x1, R101 ;  /* 0x0000000105657824 */ /* 0x000fe200078e0265 */
[----:B------:R-:W-:Y:S01]  /*1b10*/  LEA.HI R5, R0, R3, RZ, 0x6 ;  /* 0x0000000300057211 */ /* 0x000fe200078f30ff */
[----:B------:R-:W-:-:S04]  /*1b20*/  IMAD.WIDE.U32 R96, R219, R92, R214 ;  /* 0x0000005cdb607225 */ /* 0x000fc800078e00d6 */
[----:B------:R-:W-:-:S04]  /*1b30*/  IMAD.WIDE.U32 R94, R219, R92, R16 ;  /* 0x0000005cdb5e7225 */ /* 0x000fc800078e0010 */
[----:B------:R-:W-:Y:S02]  /*1b40*/  IMAD.IADD R6, R213, 0x1, R6 ;  /* 0x00000001d5067824 */ /* 0x000fe400078e0206 */
[C---:B------:R-:W-:Y:S02]  /*1b50*/  VIADD R34, R219.reuse, 0x20 ;  /* 0x00000020db227836 */ /* 0x040fe40000000000 */
[----:B------:R-:W-:Y:S01]  /*1b60*/  VIADD R28, R219, 0x20 ;  /* 0x00000020db1c7836 */ /* 0x000fe20000000000 */
[----:B------:R-:W-:Y:S01]  /*1b70*/  SHF.R.S32.HI R5, RZ, 0x6, R5 ;  /* 0x00000006ff057819 */ /* 0x000fe20000011405 */
[----:B------:R-:W-:Y:S01]  /*1b80*/  IMAD.IADD R97, R97, 0x1, R7 ;  /* 0x0000000161617824 */ /* 0x000fe200078e0207 */
[----:B------:R-:W-:Y:S01]  /*1b90*/  LOP3.LUT R0, R224, 0x38, R9, 0xf8, !PT ;  /* 0x00000038e0007812 */ /* 0x000fe200078ef809 */
[----:B------:R-:W-:Y:S01]  /*1ba0*/  IMAD.IADD R95, R7, 0x1, R95 ;  /* 0x00000001075f7824 */ /* 0x000fe200078e025f */
[----:B------:R-:W-:Y:S01]  /*1bb0*/  SHF.R.U32.HI R32, RZ, 0x3, R224 ;  /* 0x00000003ff207819 */ /* 0x000fe200000116e0 */
[----:B------:R-:W0:Y:S01]  /*1bc0*/  S2R R138, SR_TID.X ;  /* 0x00000000008a7919 */ /* 0x000e220000002100 */
[----:B------:R-:W-:Y:S01]  /*1bd0*/  SHF.R.S32.HI R7, RZ, 0x1f, R6 ;  /* 0x0000001fff077819 */ /* 0x000fe20000011406 */
[----:B------:R-:W-:-:S02]  /*1be0*/  IMAD.SHL.U32 R34, R34, 0x40, RZ ;  /* 0x0000004022227824 */ /* 0x000fc400078e00ff */
[----:B------:R-:W-:Y:S01]  /*1bf0*/  IMAD.SHL.U32 R28, R28, 0x40, RZ ;  /* 0x000000401c1c7824 */ /* 0x000fe200078e00ff */
[----:B------:R-:W-:Y:S01]  /*1c00*/  LOP3.LUT R3, R0, R32, RZ, 0x3c, !PT ;  /* 0x0000002000037212 */ /* 0x000fe200078e3cff */
[----:B------:R-:W-:Y:S01]  /*1c10*/  IMAD R134, R5, 0x1400, R228 ;  /* 0x0000140005867824 */ /* 0x000fe200078e02e4 */
[CC--:B------:R-:W-:Y:S02]  /*1c20*/  LEA.HI R11, R7.reuse, R6.reuse, RZ, 0x3 ;  /* 0x00000006070b7211 */ /* 0x0c0fe400078f18ff */
[----:B------:R-:W-:Y:S02]  /*1c30*/  LOP3.LUT R34, R34, 0x1c0, RZ, 0xc0, !PT ;  /* 0x000001c022227812 */ /* 0x000fe400078ec0ff */
[----:B------:R-:W-:Y:S02]  /*1c40*/  LOP3.LUT R28, R28, 0x1c0, RZ, 0xc0, !PT ;  /* 0x000001c01c1c7812 */ /* 0x000fe400078ec0ff */
[----:B------:R-:W-:Y:S01]  /*1c50*/  LEA.HI R6, R7, R6, RZ, 0x6 ;  /* 0x0000000607067211 */ /* 0x000fe200078f30ff */
[----:B------:R-:W-:Y:S01]  /*1c60*/  IMAD.IADD R134, R134, 0x1, R3 ;  /* 0x0000000186867824 */ /* 0x000fe200078e0203 */
[----:B------:R-:W-:-:S02]  /*1c70*/  LOP3.LUT R8, R34, 0x38, R9, 0xf8, !PT ;  /* 0x0000003822087812 */ /* 0x000fc400078ef809 */
[----:B------:R-:W-:Y:S02]  /*1c80*/  SHF.R.U32.HI R28, RZ, 0x3, R28 ;  /* 0x00000003ff1c7819 */ /* 0x000fe4000001161c */
[----:B------:R-:W-:Y:S02]  /*1c90*/  SHF.R.S32.HI R3, RZ, 0x6, R6 ;  /* 0x00000006ff037819 */ /* 0x000fe40000011406 */
[----:B------:R-:W-:-:S03]  /*1ca0*/  LOP3.LUT R0, R224, 0x38, R11, 0xf8, !PT ;  /* 0x00000038e0007812 */ /* 0x000fc600078ef80b */
[----:B------:R-:W-:Y:S01]  /*1cb0*/  IMAD R133, R3, 0x1400, R228 ;  /* 0x0000140003857824 */ /* 0x000fe200078e02e4 */
[----:B------:R-:W-:Y:S02]  /*1cc0*/  LOP3.LUT R0, R0, R32, RZ, 0x3c, !PT ;  /* 0x0000002000007212 */ /* 0x000fe400078e3cff */
[----:B------:R-:W-:Y:S02]  /*1cd0*/  LOP3.LUT R7, R33, 0x38, R11, 0xf8, !PT ;  /* 0x0000003821077812 */ /* 0x000fe400078ef80b */
[----:B------:R-:W-:Y:S01]  /*1ce0*/  ISETP.GE.AND P0, PT, R19, UR4, PT ;  /* 0x0000000413007c0c */ /* 0x000fe2000bf06270 */
[----:B------:R-:W-:Y:S01]  /*1cf0*/  IMAD.IADD R133, R133, 0x1, R0 ;  /* 0x0000000185857824 */ /* 0x000fe200078e0200 */
[C-C-:B------:R-:W-:Y:S01]  /*1d00*/  SHF.L.U64.HI R106, R92.reuse, 0x5, R93.reuse ;  /* 0x000000055c6a7819 */ /* 0x140fe2000001025d */
[C---:B------:R-:W-:Y:S01]  /*1d10*/  IMAD.SHL.U32 R107, R92.reuse, 0x20, RZ ;  /* 0x000000205c6b7824 */ /* 0x040fe200078e00ff */
[C---:B------:R-:W-:Y:S01]  /*1d20*/  SHF.L.U64.HI R110, R92.reuse, 0x6, R93 ;  /* 0x000000065c6e7819 */ /* 0x040fe2000001025d */
[----:B------:R-:W-:-:S02]  /*1d30*/  IMAD.SHL.U32 R111, R92, 0x40, RZ ;  /* 0x000000405c6f7824 */ /* 0x000fc400078e00ff */
[----:B-----5:R-:W-:Y:S01]  /*1d40*/  IMAD.WIDE.U32 R96, R136, R92, R96 ;  /* 0x0000005c88607225 */ /* 0x020fe200078e0060 */
[----:B------:R-:W-:-:S03]  /*1d50*/  SHF.L.U64.HI R104, R98, 0x5, R99 ;  /* 0x0000000562687819 */ /* 0x000fc60000010263 */
[----:B------:R-:W-:Y:S01]  /*1d60*/  IMAD.WIDE.U32 R94, R136, R92, R94 ;  /* 0x0000005c885e7225 */ /* 0x000fe200078e005e */
[C---:B------:R-:W-:Y:S02]  /*1d70*/  SHF.L.U64.HI R108, R98.reuse, 0x6, R99 ;  /* 0x00000006626c7819 */ /* 0x040fe40000010263 */
[C---:B------:R-:W-:Y:S01]  /*1d80*/  SHF.L.U32 R105, R98.reuse, 0x5, RZ ;  /* 0x0000000562697819 */ /* 0x040fe200000006ff */
[----:B------:R-:W-:Y:S02]  /*1d90*/  IMAD R121, R99, 0x50, RZ ;  /* 0x0000005063797824 */ /* 0x000fe400078e02ff */
[----:B------:R-:W-:Y:S02]  /*1da0*/  IMAD.SHL.U32 R109, R98, 0x40, RZ ;  /* 0x00000040626d7824 */ /* 0x000fe400078e00ff */
[----:B------:R-:W-:-:S04]  /*1db0*/  IMAD.WIDE.U32 R102, R136, R98, R102 ;  /* 0x0000006288667225 */ /* 0x000fc800078e0066 */
[----:B------:R-:W-:Y:S01]  /*1dc0*/  IMAD.WIDE.U32 R100, R136, R98, R100 ;  /* 0x0000006288647225 */ /* 0x000fe200078e0064 */
[----:B0-----:R-:W-:-:S03]  /*1dd0*/  LEA.HI R138, R138, 0x8, RZ, 0x19 ;  /* 0x000000088a8a7811 */ /* 0x001fc600078fc8ff */
[----:B------:R-:W-:Y:S02]  /*1de0*/  IMAD.IADD R120, R120, 0x1, R25 ;  /* 0x0000000178787824 */ /* 0x000fe400078e0219 */
[----:B------:R-:W-:Y:S02]  /*1df0*/  IMAD.SHL.U32 R115, R115, 0x2, RZ ;  /* 0x0000000273737824 */ /* 0x000fe400078e00ff */
[----:B--2---:R-:W-:-:S04]  /*1e00*/  IMAD R130, R5, 0x1400, R21 ;  /* 0x0000140005827824 */ /* 0x004fc800078e0215 */
[----:B------:R-:W-:Y:S02]  /*1e10*/  IMAD.IADD R130, R130, 0x1, R13 ;  /* 0x0000000182827824 */ /* 0x000fe400078e020d */
[----:B---3--:R-:W-:Y:S01]  /*1e20*/  IMAD R132, R5, 0x1400, R31 ;  /* 0x0000140005847824 */ /* 0x008fe200078e021f */
[----:B------:R-:W-:Y:S02]  /*1e30*/  LOP3.LUT R5, R8, R28, RZ, 0x3c, !PT ;  /* 0x0000001c08057212 */ /* 0x000fe400078e3cff */
[----:B------:R-:W-:-:S03]  /*1e40*/  SHF.R.S32.HI R13, RZ, 0x1f, R136 ;  /* 0x0000001fff0d7819 */ /* 0x000fc60000011488 */
[----:B------:R-:W-:Y:S01]  /*1e50*/  IMAD.IADD R132, R132, 0x1, R5 ;  /* 0x0000000184847824 */ /* 0x000fe200078e0205 */
[----:B------:R-:W-:Y:S01]  /*1e60*/  LOP3.LUT R5, R34, 0x38, R11, 0xf8, !PT ;  /* 0x0000003822057812 */ /* 0x000fe200078ef80b */
[----:B------:R-:W-:Y:S01]  /*1e70*/  IMAD R0, R13, R98, RZ ;  /* 0x000000620d007224 */ /* 0x000fe200078e02ff */
[----:B------:R-:W-:Y:S01]  /*1e80*/  LOP3.LUT R8, R7, R20, RZ, 0x3c, !PT ;  /* 0x0000001407087212 */ /* 0x000fe200078e3cff */
[----:B------:R-:W-:Y:S02]  /*1e90*/  IMAD R13, R13, R92, RZ ;  /* 0x0000005c0d0d7224 */ /* 0x000fe400078e02ff */
[C---:B------:R-:W-:Y:S02]  /*1ea0*/  IMAD R131, R3.reuse, 0x1400, R31 ;  /* 0x0000140003837824 */ /* 0x040fe400078e021f */
[----:B------:R-:W-:Y:S01]  /*1eb0*/  IMAD R129, R3, 0x1400, R21 ;  /* 0x0000140003817824 */ /* 0x000fe200078e0215 */
[----:B------:R-:W-:Y:S01]  /*1ec0*/  SEL R3, RZ, 0x8, P0 ;  /* 0x00000008ff037807 */ /* 0x000fe20000000000 */
[----:B------:R-:W-:Y:S01]  /*1ed0*/  IMAD R13, R136, R93, R13 ;  /* 0x0000005d880d7224 */ /* 0x000fe200078e020d */
[----:B------:R-:W-:Y:S01]  /*1ee0*/  LOP3.LUT R6, R5, R28, RZ, 0x3c, !PT ;  /* 0x0000001c05067212 */ /* 0x000fe200078e3cff */
[----:B------:R-:W-:Y:S01]  /*1ef0*/  IMAD R5, R93, 0x50, RZ ;  /* 0x000000505d057824 */ /* 0x000fe200078e02ff */
[----:B------:R-:W-:Y:S01]  /*1f00*/  LOP3.LUT R26, R4, R3, RZ, 0xfc, !PT ;  /* 0x00000003041a7212 */ /* 0x000fe200078efcff */
[----:B------:R-:W-:Y:S01]  /*1f10*/  IMAD.IADD R129, R129, 0x1, R8 ;  /* 0x0000000181817824 */ /* 0x000fe200078e0208 */
[----:B------:R-:W-:Y:S01]  /*1f20*/  SHF.R.S32.HI R8, RZ, 0x3, R9 ;  /* 0x00000003ff087819 */ /* 0x000fe20000011409 */
[----:B------:R-:W-:Y:S01]  /*1f30*/  IMAD.WIDE.U32 R92, R92, 0x50, RZ ;  /* 0x000000505c5c7825 */ /* 0x000fe200078e00ff */
[----:B------:R-:W-:-:S02]  /*1f40*/  LOP3.LUT R9, R9, 0xfffffff8, RZ, 0xc0, !PT ;  /* 0xfffffff809097812 */ /* 0x000fc400078ec0ff */
[----:B------:R-:W-:Y:S01]  /*1f50*/  LOP3.LUT R20, R11, 0xfffffff8, RZ, 0xc0, !PT ;  /* 0xfffffff80b147812 */ /* 0x000fe200078ec0ff */
[----:B------:R-:W-:Y:S02]  /*1f60*/  IMAD R7, R136, R99, R0 ;  /* 0x0000006388077224 */ /* 0x000fe400078e0200 */
[----:B------:R-:W-:Y:S01]  /*1f70*/  IMAD.WIDE.U32 R98, R98, 0x50, RZ ;  /* 0x0000005062627825 */ /* 0x000fe200078e00ff */
[----:B------:R-:W-:Y:S02]  /*1f80*/  LOP3.LUT R3, R4, 0x1, RZ, 0xc0, !PT ;  /* 0x0000000104037812 */ /* 0x000fe400078ec0ff */
[C---:B------:R-:W-:Y:S01]  /*1f90*/  LOP3.LUT R21, R26.reuse, 0x2, RZ, 0xc0, !PT ;  /* 0x000000021a157812 */ /* 0x040fe200078ec0ff */
[----:B------:R-:W-:Y:S01]  /*1fa0*/  IMAD.IADD R128, R93, 0x1, R5 ;  /* 0x000000015d807824 */ /* 0x000fe200078e0205 */
[C---:B------:R-:W-:Y:S01]  /*1fb0*/  LOP3.LUT R25, R26.reuse, 0x4, RZ, 0xc0, !PT ;  /* 0x000000041a197812 */ /* 0x040fe200078ec0ff */
[----:B------:R-:W-:Y:S01]  /*1fc0*/  IMAD.IADD R131, R131, 0x1, R6 ;  /* 0x0000000183837824 */ /* 0x000fe200078e0206 */
[----:B------:R-:W-:Y:S01]  /*1fd0*/  SHF.R.S32.HI R0, RZ, 0x1f, R30 ;  /* 0x0000001fff007819 */ /* 0x000fe2000001141e */
[----:B------:R-:W-:Y:S01]  /*1fe0*/  IMAD.IADD R4, R103, 0x1, R7 ;  /* 0x0000000167047824 */ /* 0x000fe200078e0207 */
[----:B------:R-:W-:Y:S01]  /*1ff0*/  LOP3.LUT R26, R26, 0x8, RZ, 0xc0, !PT ;  /* 0x000000081a1a7812 */ /* 0x000fe200078ec0ff */
[----:B------:R-:W-:Y:S01]  /*2000*/  IMAD.IADD R5, R7, 0x1, R101 ;  /* 0x0000000107057824 */ /* 0x000fe200078e0265 */
[----:B------:R-:W-:Y:S01]  /*2010*/  SHF.R.S32.HI R119, RZ, 0x1f, R91 ;  /* 0x0000001fff777819 */ /* 0x000fe2000001145b */
[----:B------:R-:W-:Y:S01]  /*2020*/  IMAD.IADD R121, R99, 0x1, R121 ;  /* 0x0000000163797824 */ /* 0x000fe200078e0279 */
[----:B------:R-:W-:Y:S01]  /*2030*/  SHF.R.S32.HI R27, RZ, 0x1f, R9 ;  /* 0x0000001fff1b7819 */ /* 0x000fe20000011409 */
[----:B------:R-:W-:Y:S01]  /*2040*/  IMAD.IADD R6, R97, 0x1, R13 ;  /* 0x0000000161067824 */ /* 0x000fe200078e020d */
[----:B------:R-:W-:Y:S01]  /*2050*/  SHF.R.S32.HI R28, RZ, 0x1f, R20 ;  /* 0x0000001fff1c7819 */ /* 0x000fe20000011414 */
[----:B------:R-:W-:-:S02]  /*2060*/  IMAD.IADD R7, R13, 0x1, R95 ;  /* 0x000000010d077824 */ /* 0x000fc400078e025f */
[----:B----4-:R-:W-:Y:S01]  /*2070*/  IMAD R112, R10, 0x20, R219 ;  /* 0x000000200a707824 */ /* 0x010fe200078e02db */
[----:B------:R-:W-:-:S07]  /*2080*/  SHF.R.S32.HI R10, RZ, 0x3, R11 ;  /* 0x00000003ff0a7819 */ /* 0x000fce000001140b */
.L_x_561:
[----:B------:R-:W0:Y:S01]  /*2090*/  LDC R84, c[0x0][0x430] ;  /* 0x00010c00ff547b82 */ /* 0x000e220000000800 */
[----:B------:R-:W-:Y:S01]  /*20a0*/  VIADD R2, R2, 0xffffffff ;  /* 0xffffffff02027836 */ /* 0x000fe20000000000 */
[----:B------:R-:W-:Y:S01]  /*20b0*/  ULDC.64 UR4, c[0x0][0x208] ;  /* 0x0000820000047ab9 */ /* 0x000fe20000000a00 */
[----:B----4-:R-:W-:Y:S01]  /*20c0*/  IMAD.MOV.U32 R31, RZ, RZ, RZ ;  /* 0x000000ffff1f7224 */ /* 0x010fe200078e00ff */
[----:B------:R-:W-:Y:S01]  /*20d0*/  SHF.R.U32.HI R32, RZ, 0x3, R224 ;  /* 0x00000003ff207819 */ /* 0x000fe200000116e0 */
[----:B------:R-:W-:-:S03]  /*20e0*/  IMAD R11, R2, 0x50, R112 ;  /* 0x00000050020b7824 */ /* 0x000fc600078e0270 */
[----:B------:R-:W1:Y:S02]  /*20f0*/  LDC R114, c[0x0][0x3f4] ;  /* 0x0000fd00ff727b82 */ /* 0x000e640000000800 */
[----:B------:R-:W-:Y:S02]  /*2100*/  ISETP.GE.AND P0, PT, R11, R24, PT ;  /* 0x000000180b00720c */ /* 0x000fe40003f06270 */
[----:B------:R-:W-:Y:S02]  /*2110*/  IADD3 R33, R120, R11, RZ ;  /* 0x0000000b78217210 */ /* 0x000fe40007ffe0ff */
[----:B------:R-:W-:-:S03]  /*2120*/  ISETP.GT.OR P0, PT, R112, 0x4f, P0 ;  /* 0x0000004f7000780c */ /* 0x000fc60000704670 */
[----:B------:R-:W-:Y:S01]  /*2130*/  IMAD.MOV.U32 R11, RZ, RZ, R33 ;  /* 0x000000ffff0b7224 */ /* 0x000fe200078e0021 */
[----:B0-----:R-:W-:-:S09]  /*2140*/  ISETP.NE.AND P3, PT, R84, 0x1, PT ;  /* 0x000000015400780c */ /* 0x001fd20003f65270 */
[----:B------:R-:W0:Y:S08]  /*2150*/  @!P0 LDC.64 R14, c[0x0][0x428] ;  /* 0x00010a00ff0e8b82 */ /* 0x000e300000000a00 */
[----:B--2---:R-:W2:Y:S08]  /*2160*/  @!P0 LDC.64 R34, c[0x0][0x418] ;  /* 0x00010600ff228b82 */ /* 0x004eb00000000a00 */
[----:B---3--:R-:W3:Y:S08]  /*2170*/  @P3 LDC R12, c[0x0][0x434] ;  /* 0x00010d00ff0c3b82 */ /* 0x008ef00000000800 */
[----:B------:R-:W4:Y:S01]  /*2180*/  @P3 LDC R13, c[0x0][0x438] ;  /* 0x00010e00ff0d3b82 */ /* 0x000f220000000800 */
[----:B---3--:R-:W-:-:S05]  /*2190*/  @P3 IMAD.HI.U32 R12, R33, R12, RZ ;  /* 0x0000000c210c3227 */ /* 0x008fca00078e00ff */
[----:B----4-:R-:W-:Y:S01]  /*21a0*/  @P3 SHF.R.U32.HI R11, RZ, R13, R12 ;  /* 0x0000000dff0b3219 */ /* 0x010fe2000001160c */
[----:B0-----:R-:W-:-:S03]  /*21b0*/  @!P0 IMAD R12, R119, R14, RZ ;  /* 0x0000000e770c8224 */ /* 0x001fc600078e02ff */
[--C-:B------:R-:W-:Y:S01]  /*21c0*/  @!P0 SHF.R.S32.HI R13, RZ, 0x1f, R11.reuse ;  /* 0x0000001fff0d8819 */ /* 0x100fe2000001140b */
[----:B------:R-:W-:Y:S02]  /*21d0*/  @!P0 IMAD R15, R91, R15, R12 ;  /* 0x0000000f5b0f8224 */ /* 0x000fe400078e020c */
[----:B------:R-:W-:-:S04]  /*21e0*/  @!P0 IMAD.MOV.U32 R12, RZ, RZ, R11 ;  /* 0x000000ffff0c8224 */ /* 0x000fc800078e000b */
[----:B------:R-:W-:-:S04]  /*21f0*/  @!P0 IMAD.WIDE.U32 R12, R91, R14, R12 ;  /* 0x0000000e5b0c8225 */ /* 0x000fc800078e000c */
[----:B------:R-:W-:Y:S01]  /*2200*/  @!P0 IMAD.IADD R13, R13, 0x1, R15 ;  /* 0x000000010d0d8824 */ /* 0x000fe200078e020f */
[----:B--2---:R-:W-:-:S04]  /*2210*/  @!P0 LEA R14, P3, R12, R34, 0x2 ;  /* 0x000000220c0e8211 */ /* 0x004fc800078610ff */
[----:B------:R-:W-:Y:S02]  /*2220*/  @!P0 LEA.HI.X R15, R12, R35, R13, 0x2, P3 ;  /* 0x000000230c0f8211 */ /* 0x000fe400018f140d */
[----:B------:R-:W-:-:S03]  /*2230*/  LOP3.LUT R13, R224, 0x38, R16, 0xf8, !PT ;  /* 0x00000038e00d7812 */ /* 0x000fc600078ef810 */
[----:B------:R0:W5:Y:S01]  /*2240*/  @!P0 LDG.E R31, desc[UR4][R14.64] ;  /* 0x000000040e1f8981 */ /* 0x000162000c1e1900 */
[----:B-1----:R-:W-:Y:S01]  /*2250*/  ISETP.GE.AND P0, PT, R114, 0x1, PT ;  /* 0x000000017200780c */ /* 0x002fe20003f06270 */
[----:B------:R-:W-:Y:S01]  /*2260*/  IMAD.MOV R11, RZ, RZ, -R11 ;  /* 0x000000ffff0b7224 */ /* 0x000fe200078e0a0b */
[----:B------:R-:W-:Y:S01]  /*2270*/  LOP3.LUT R13, R228, R13, R32, 0xf6, !PT ;  /* 0x0000000de40d7212 */ /* 0x000fe200078ef620 */
[----:B------:R-:W-:Y:S05]  /*2280*/  YIELD ;  /* 0x0000000000007946 */ /* 0x000fea0003800000 */
[----:B------:R-:W-:Y:S01]  /*2290*/  IMAD R85, R212, 0x5000, R13 ;  /* 0x00005000d4557824 */ /* 0x000fe200078e020d */
[----:B------:R-:W-:Y:S01]  /*22a0*/  ISETP.GT.AND P3, PT, R2, R116, PT ;  /* 0x000000740200720c */ /* 0x000fe20003f64270 */
[----:B------:R-:W-:Y:S01]  /*22b0*/  BSSY B0, `(.L_x_445) ;  /* 0x0000859000007945 */ /* 0x000fe20003800000 */
[----:B------:R-:W-:-:S02]  /*22c0*/  IMAD R84, R84, R11, R33 ;  /* 0x0000000b54547224 */ /* 0x000fc400078e0221 */
[----:B------:R-:W-:Y:S01]  /*22d0*/  P2R R113, PR, RZ, 0x8 ;  /* 0x00000008ff717803 */ /* 0x000fe20000000000 */
[----:B------:R-:W-:Y:S01]  /*22e0*/  IMAD R85, R85, 0x2, R22 ;  /* 0x0000000255557824 */ /* 0x000fe200078e0216 */
[----:B0-----:R-:W-:Y:S07]  /*22f0*/  @!P0 BRA `(.L_x_446) ;  /* 0x0000007c00688947 */ /* 0x001fee0003800000 */
[----:B------:R-:W-:Y:S01]  /*2300*/  SHF.R.S32.HI R86, RZ, 0x1f, R84 ;  /* 0x0000001fff567819 */ /* 0x000fe20000011454 */
[----:B------:R-:W-:Y:S01]  /*2310*/  ULDC.64 UR4, c[0x0][0x300] ;  /* 0x0000c00000047ab9 */ /* 0x000fe20000000a00 */
[----:B-----5:R-:W-:Y:S01]  /*2320*/  SHF.R.S32.HI R87, RZ, 0x1f, R31 ;  /* 0x0000001fff577819 */ /* 0x020fe2000001141f */
[----:B------:R-:W-:Y:S01]  /*2330*/  IMAD.WIDE.U32 R12, R84, UR4, RZ ;  /* 0x00000004540c7c25 */ /* 0x000fe2000f8e00ff */
[----:B------:R-:W-:Y:S02]  /*2340*/  ULDC.U8 UR6, c[0x0][0x410] ;  /* 0x0001040000067ab9 */ /* 0x000fe40000000000 */
[----:B------:R-:W-:Y:S01]  /*2350*/  ISETP.NE.AND P0, PT, RZ, UR6, PT ;  /* 0x00000006ff007c0c */ /* 0x000fe2000bf05270 */
[----:B------:R-:W-:Y:S02]  /*2360*/  IMAD R11, R86, UR4, RZ ;  /* 0x00000004560b7c24 */ /* 0x000fe4000f8e02ff */
[----:B------:R-:W-:Y:S02]  /*2370*/  IMAD R88, R2, -0x50, R24 ;  /* 0xffffffb002587824 */ /* 0x000fe400078e0218 */
[----:B------:R-:W-:Y:S01]  /*2380*/  IMAD R11, R84, UR5, R11 ;  /* 0x00000005540b7c24 */ /* 0x000fe2000f8e020b */
[----:B------:R-:W-:-:S02]  /*2390*/  ULDC.64 UR4, c[0x0][0x310] ;  /* 0x0000c40000047ab9 */ /* 0x000fc40000000a00 */
[----:B------:R-:W-:Y:S01]  /*23a0*/  IMAD R14, R87, UR4, RZ ;  /* 0x00000004570e7c24 */ /* 0x000fe2000f8e02ff */
[----:B------:R-:W-:Y:S01]  /*23b0*/  VIMNMX R88, R88, 0x50, PT ;  /* 0x0000005058587848 */ /* 0x000fe20003fe0100 */
[----:B------:R-:W-:Y:S01]  /*23c0*/  IMAD.IADD R13, R13, 0x1, R11 ;  /* 0x000000010d0d7824 */ /* 0x000fe200078e020b */
[----:B------:R-:W-:Y:S01]  /*23d0*/  SHF.R.S32.HI R11, RZ, 0x1f, R2 ;  /* 0x0000001fff0b7819 */ /* 0x000fe20000011402 */
        /* <DEDUP_REMOVED lines=8> */
[-C--:B------:R-:W-:Y:S01]  /*2460*/  IMAD R12, R121, R2.reuse, RZ ;  /* 0x00000002790c7224 */ /* 0x080fe200078e02ff */
[----:B------:R-:W-:Y:S01]  /*2470*/  LEA R118, P3, R32, UR4, 0x1 ;  /* 0x0000000420767c11 */ /* 0x000fe2000f8608ff */
[----:B------:R-:W-:Y:S02]  /*2480*/  IMAD R14, R128, R2, RZ ;  /* 0x00000002800e7224 */ /* 0x000fe400078e02ff */
[----:B------:R-:W-:Y:S02]  /*2490*/  IMAD.IADD R117, R33, 0x1, R13 ;  /* 0x0000000121757824 */ /* 0x000fe400078e020d */
[C---:B------:R-:W-:Y:S02]  /*24a0*/  IMAD R35, R11.reuse, R98, R12 ;  /* 0x000000620b237224 */ /* 0x040fe400078e020c */
[----:B------:R-:W-:Y:S01]  /*24b0*/  IMAD R37, R11, R92, R14 ;  /* 0x0000005c0b257224 */ /* 0x000fe200078e020e */
[----:B------:R-:W-:Y:S01]  /*24c0*/  LEA.HI.X R117, R32, UR5, R117, 0x1, P3 ;  /* 0x0000000520757c11 */ /* 0x000fe200098f0c75 */
[----:B------:R-:W-:-:S04]  /*24d0*/  IMAD.WIDE.U32 R14, R98, R2, RZ ;  /* 0x00000002620e7225 */ /* 0x000fc800078e00ff */
[----:B------:R-:W-:-:S04]  /*24e0*/  IMAD.WIDE.U32 R12, R92, R2, RZ ;  /* 0x000000025c0c7225 */ /* 0x000fc800078e00ff */
[----:B------:R-:W-:Y:S02]  /*24f0*/  IMAD.IADD R11, R15, 0x1, R35 ;  /* 0x000000010f0b7824 */ /* 0x000fe400078e0223 */
[----:B------:R-:W-:Y:S01]  /*2500*/  IMAD.IADD R80, R13, 0x1, R37 ;  /* 0x000000010d507824 */ /* 0x000fe200078e0225 */
[----:B------:R-:W-:Y:S06]  /*2510*/  @!P0 BRA `(.L_x_447) ;  /* 0x0000003800f88947 */ /* 0x000fec0003800000 */
[C---:B------:R-:W-:Y:S01]  /*2520*/  ISETP.GE.AND P3, PT, R219.reuse, R88, PT ;  /* 0x00000058db00720c */ /* 0x040fe20003f66270 */
[----:B------:R-:W-:Y:S01]  /*2530*/  BSSY B1, `(.L_x_448) ;  /* 0x000002b000017945 */ /* 0x000fe20003800000 */
[----:B------:R-:W-:Y:S01]  /*2540*/  VIADD R37, R219, 0x20 ;  /* 0x00000020db257836 */ /* 0x000fe20000000000 */
        /* <DEDUP_REMOVED lines=9> */
[----:B------:R-:W-:Y:S06]  /*25e0*/  @P3 BRA `(.L_x_449) ;  /* 0x00000000007c3947 */ /* 0x000fec0003800000 */
[----:B------:R-:W-:Y:S01]  /*25f0*/  IADD3 R33, P0, R102, R14, RZ ;  /* 0x0000000e66217210 */ /* 0x000fe20007f1e0ff */
[----:B------:R-:W-:Y:S01]  /*2600*/  ULDC.64 UR4, c[0x0][0x3e8] ;  /* 0x0000fa0000047ab9 */ /* 0x000fe20000000a00 */
[----:B------:R-:W-:Y:S02]  /*2610*/  IADD3 R35, P4, R96, R12, RZ ;  /* 0x0000000c60237210 */ /* 0x000fe40007f9e0ff */
[----:B------:R-:W-:Y:S02]  /*2620*/  CS2R R76, SRZ ;  /* 0x00000000004c7805 */ /* 0x000fe4000001ff00 */
[----:B------:R-:W-:Y:S02]  /*2630*/  IADD3.X R34, R11, R4, RZ, P0, !PT ;  /* 0x000000040b227210 */ /* 0x000fe400007fe4ff */
[----:B------:R-:W-:Y:S02]  /*2640*/  CS2R R78, SRZ ;  /* 0x00000000004e7805 */ /* 0x000fe4000001ff00 */
[C---:B------:R-:W-:Y:S01]  /*2650*/  LEA R32, P0, R33.reuse, UR4, 0x1 ;  /* 0x0000000421207c11 */ /* 0x040fe2000f8008ff */
[----:B------:R-:W-:Y:S01]  /*2660*/  IMAD.X R36, R80, 0x1, R6, P4 ;  /* 0x0000000150247824 */ /* 0x000fe200020e0606 */
[-C--:B------:R-:W-:Y:S01]  /*2670*/  ISETP.GE.AND P5, PT, R214, R114.reuse, PT ;  /* 0x00000072d600720c */ /* 0x080fe20003fa6270 */
[----:B------:R-:W-:Y:S01]  /*2680*/  ULDC.64 UR6, c[0x0][0x208] ;  /* 0x0000820000067ab9 */ /* 0x000fe20000000a00 */
[----:B------:R-:W-:Y:S01]  /*2690*/  LEA.HI.X R33, R33, UR5, R34, 0x1, P0 ;  /* 0x0000000521217c11 */ /* 0x000fe200080f0c22 */
[----:B------:R-:W-:Y:S01]  /*26a0*/  ULDC.64 UR4, c[0x0][0x400] ;  /* 0x0001000000047ab9 */ /* 0x000fe20000000a00 */
[----:B------:R-:W-:-:S02]  /*26b0*/  ISETP.GE.AND P4, PT, R221, R114, PT ;  /* 0x00000072dd00720c */ /* 0x000fc40003f86270 */
[----:B------:R-:W-:-:S04]  /*26c0*/  LEA R34, P0, R35, UR4, 0x1 ;  /* 0x0000000423227c11 */ /* 0x000fc8000f8008ff */
[----:B------:R-:W-:Y:S02]  /*26d0*/  LEA.HI.X R35, R35, UR5, R36, 0x1, P0 ;  /* 0x0000000523237c11 */ /* 0x000fe400080f0c24 */
[-C--:B------:R-:W-:Y:S01]  /*26e0*/  ISETP.GE.AND P0, PT, R220, R114.reuse, PT ;  /* 0x00000072dc00720c */ /* 0x080fe20003f06270 */
[----:B------:R0:W5:Y:S04]  /*26f0*/  @!P5 LDG.E.64 R76, desc[UR6][R32.64] ;  /* 0x00000006204cd981 */ /* 0x000168000c1e1b00 */
[----:B------:R0:W5:Y:S01]  /*2700*/  @!P5 LDG.E.64 R78, desc[UR6][R34.64] ;  /* 0x00000006224ed981 */ /* 0x000162000c1e1b00 */
[----:B------:R-:W-:Y:S02]  /*2710*/  ISETP.GE.AND P5, PT, R222, R114, PT ;  /* 0x00000072de00720c */ /* 0x000fe40003fa6270 */
[----:B------:R-:W-:-:S02]  /*2720*/  CS2R R72, SRZ ;  /* 0x0000000000487805 */ /* 0x000fc4000001ff00 */
[----:B------:R-:W-:Y:S02]  /*2730*/  CS2R R68, SRZ ;  /* 0x0000000000447805 */ /* 0x000fe4000001ff00 */
[----:B------:R-:W-:Y:S02]  /*2740*/  CS2R R64, SRZ ;  /* 0x0000000000407805 */ /* 0x000fe4000001ff00 */
[----:B------:R-:W-:Y:S02]  /*2750*/  CS2R R74, SRZ ;  /* 0x00000000004a7805 */ /* 0x000fe4000001ff00 */
[----:B------:R-:W-:Y:S02]  /*2760*/  CS2R R70, SRZ ;  /* 0x0000000000467805 */ /* 0x000fe4000001ff00 */
[----:B------:R-:W-:Y:S01]  /*2770*/  CS2R R66, SRZ ;  /* 0x0000000000427805 */ /* 0x000fe2000001ff00 */
[----:B------:R0:W5:Y:S04]  /*2780*/  @!P4 LDG.E.64 R72, desc[UR6][R32.64+0x40] ;  /* 0x000040062048c981 */ /* 0x000168000c1e1b00 */
[----:B------:R0:W5:Y:S04]  /*2790*/  @!P0 LDG.E.64 R68, desc[UR6][R32.64+0x80] ;  /* 0x0000800620448981 */ /* 0x000168000c1e1b00 */
[----:B------:R0:W5:Y:S04]  /*27a0*/  @!P5 LDG.E.64 R64, desc[UR6][R32.64+0xc0] ;  /* 0x0000c0062040d981 */ /* 0x000168000c1e1b00 */
[----:B------:R0:W5:Y:S04]  /*27b0*/  @!P4 LDG.E.64 R74, desc[UR6][R34.64+0x40] ;  /* 0x00004006224ac981 */ /* 0x000168000c1e1b00 */
[----:B------:R0:W5:Y:S04]  /*27c0*/  @!P0 LDG.E.64 R70, desc[UR6][R34.64+0x80] ;  /* 0x0000800622468981 */ /* 0x000168000c1e1b00 */
[----:B------:R0:W5:Y:S02]  /*27d0*/  @!P5 LDG.E.64 R66, desc[UR6][R34.64+0xc0] ;  /* 0x0000c0062242d981 */ /* 0x000164000c1e1b00 */
.L_x_449:
[----:B------:R-:W-:Y:S05]  /*27e0*/  BSYNC B1 ;  /* 0x0000000000017941 */ /* 0x000fea0003800000 */
.L_x_448:
[----:B0----5:R-:W-:Y:S01]  /*27f0*/  IMAD.MOV.U32 R32, RZ, RZ, R64 ;  /* 0x000000ffff207224 */ /* 0x021fe200078e0040 */
[----:B------:R-:W-:Y:S01]  /*2800*/  ISETP.GE.AND P4, PT, R37, R88, PT ;  /* 0x000000582500720c */ /* 0x000fe20003f86270 */
[----:B------:R-:W-:Y:S01]  /*2810*/  IMAD.MOV.U32 R33, RZ, RZ, R65 ;  /* 0x000000ffff217224 */ /* 0x000fe200078e0041 */
[----:B------:R-:W-:Y:S01]  /*2820*/  BSSY B1, `(.L_x_450) ;  /* 0x0000046000017945 */ /* 0x000fe20003800000 */
[----:B------:R-:W-:Y:S01]  /*2830*/  IMAD.MOV.U32 R34, RZ, RZ, R68 ;  /* 0x000000ffff227224 */ /* 0x000fe200078e0044 */
[----:B------:R-:W-:Y:S01]  /*2840*/  PRMT R156, R32, 0x7610, R156 ;  /* 0x00007610209c7816 */ /* 0x000fe2000000009c */
        /* <DEDUP_REMOVED lines=15> */
[----:B------:R-:W-:-:S02]  /*2940*/  MOV R35, R71 ;  /* 0x0000004700237202 */ /* 0x000fc40000000f00 */
[----:B------:R-:W-:Y:S02]  /*2950*/  CS2R R52, SRZ ;  /* 0x0000000000347805 */ /* 0x000fe4000001ff00 */
        /* <DEDUP_REMOVED lines=8> */
[----:B------:R-:W-:-:S02]  /*29e0*/  PRMT R124, R124, 0x5410, R32 ;  /* 0x000054107c7c7816 */ /* 0x000fc40000000020 */
[----:B------:R-:W-:Y:S02]  /*29f0*/  CS2R R56, SRZ ;  /* 0x0000000000387805 */ /* 0x000fe4000001ff00 */
[----:B------:R-:W-:Y:S02]  /*2a00*/  PRMT R183, R33, 0x7610, R183 ;  /* 0x0000761021b77816 */ /* 0x000fe400000000b7 */
[----:B------:R-:W-:Y:S02]  /*2a10*/  CS2R R60, SRZ ;  /* 0x00000000003c7805 */ /* 0x000fe4000001ff00 */
[----:B------:R-:W-:Y:S02]  /*2a20*/  PRMT R125, R125, 0x5410, R34 ;  /* 0x000054107d7d7816 */ /* 0x000fe40000000022 */
[----:B------:R-:W-:Y:S02]  /*2a30*/  CS2R R50, SRZ ;  /* 0x0000000000327805 */ /* 0x000fe4000001ff00 */
[----:B------:R-:W-:-:S02]  /*2a40*/  PRMT R168, R35, 0x7610, R168 ;  /* 0x0000761023a87816 */ /* 0x000fc400000000a8 */
[----:B------:R-:W-:Y:S02]  /*2a50*/  CS2R R54, SRZ ;  /* 0x0000000000367805 */ /* 0x000fe4000001ff00 */
[----:B------:R-:W-:Y:S02]  /*2a60*/  CS2R R58, SRZ ;  /* 0x00000000003a7805 */ /* 0x000fe4000001ff00 */
[----:B------:R-:W-:Y:S01]  /*2a70*/  CS2R R62, SRZ ;  /* 0x00000000003e7805 */ /* 0x000fe2000001ff00 */
[----:B------:R-:W-:Y:S06]  /*2a80*/  @P4 BRA `(.L_x_451) ;  /* 0x00000000007c4947 */ /* 0x000fec0003800000 */
[----:B------:R-:W-:Y:S01]  /*2a90*/  IADD3 R33, P0, P5, R102, R14, R105 ;  /* 0x0000000e66217210 */ /* 0x000fe20007d1e069 */
[----:B------:R-:W-:Y:S01]  /*2aa0*/  ULDC.64 UR4, c[0x0][0x3e8] ;  /* 0x0000fa0000047ab9 */ /* 0x000fe20000000a00 */
[----:B------:R-:W-:Y:S01]  /*2ab0*/  ULDC.64 UR6, c[0x0][0x400] ;  /* 0x0001000000067ab9 */ /* 0x000fe20000000a00 */
[----:B------:R-:W-:Y:S02]  /*2ac0*/  CS2R R60, SRZ ;  /* 0x00000000003c7805 */ /* 0x000fe4000001ff00 */
[----:B------:R-:W-:Y:S02]  /*2ad0*/  IADD3.X R38, R4, R11, R104, P0, P5 ;  /* 0x0000000b04267210 */ /* 0x000fe400007ea468 */
[----:B------:R-:W-:Y:S02]  /*2ae0*/  CS2R R56, SRZ ;  /* 0x0000000000387805 */ /* 0x000fe4000001ff00 */
[----:B------:R-:W-:Y:S02]  /*2af0*/  IADD3 R35, P0, P5, R96, R12, R107 ;  /* 0x0000000c60237210 */ /* 0x000fe40007d1e06b */
[----:B------:R-:W-:-:S02]  /*2b00*/  CS2R R62, SRZ ;  /* 0x00000000003e7805 */ /* 0x000fc4000001ff00 */
[----:B------:R-:W-:Y:S01]  /*2b10*/  CS2R R58, SRZ ;  /* 0x00000000003a7805 */ /* 0x000fe2000001ff00 */
[----:B------:R-:W-:Y:S01]  /*2b20*/  ULDC.64 UR8, c[0x0][0x208] ;  /* 0x0000820000087ab9 */ /* 0x000fe20000000a00 */
[----:B------:R-:W-:Y:S02]  /*2b30*/  IADD3.X R36, R6, R80, R106, P0, P5 ;  /* 0x0000005006247210 */ /* 0x000fe400007ea46a */
[----:B------:R-:W-:Y:S02]  /*2b40*/  LEA R32, P0, R33, UR4, 0x1 ;  /* 0x0000000421207c11 */ /* 0x000fe4000f8008ff */
[----:B------:R-:W-:Y:S02]  /*2b50*/  LEA R34, P5, R35, UR6, 0x1 ;  /* 0x0000000623227c11 */ /* 0x000fe4000f8a08ff */
[----:B------:R-:W-:Y:S02]  /*2b60*/  LEA.HI.X R33, R33, UR5, R38, 0x1, P0 ;  /* 0x0000000521217c11 */ /* 0x000fe400080f0c26 */
[----:B------:R-:W-:-:S02]  /*2b70*/  LEA.HI.X R35, R35, UR7, R36, 0x1, P5 ;  /* 0x0000000723237c11 */ /* 0x000fc4000a8f0c24 */
[-C--:B------:R-:W-:Y:S02]  /*2b80*/  ISETP.GE.AND P0, PT, R214, R114.reuse, PT ;  /* 0x00000072d600720c */ /* 0x080fe40003f06270 */
[----:B------:R-:W-:Y:S02]  /*2b90*/  ISETP.GE.AND P5, PT, R221, R114, PT ;  /* 0x00000072dd00720c */ /* 0x000fe40003fa6270 */
[----:B------:R-:W-:Y:S02]  /*2ba0*/  CS2R R52, SRZ ;  /* 0x0000000000347805 */ /* 0x000fe4000001ff00 */
[----:B------:R-:W-:Y:S02]  /*2bb0*/  CS2R R48, SRZ ;  /* 0x0000000000307805 */ /* 0x000fe4000001ff00 */
[----:B------:R-:W-:-:S05]  /*2bc0*/  CS2R R54, SRZ ;  /* 0x0000000000367805 */ /* 0x000fca000001ff00 */
[----:B------:R0:W5:Y:S04]  /*2bd0*/  @!P0 LDG.E.64 R60, desc[UR8][R32.64] ;  /* 0x00000008203c8981 */ /* 0x000168000c1e1b00 */
[----:B------:R0:W5:Y:S01]  /*2be0*/  @!P0 LDG.E.64 R62, desc[UR8][R34.64] ;  /* 0x00000008223e8981 */ /* 0x000162000c1e1b00 */
[----:B------:R-:W-:-:S03]  /*2bf0*/  ISETP.GE.AND P0, PT, R220, R114, PT ;  /* 0x00000072dc00720c */ /* 0x000fc60003f06270 */
[----:B------:R0:W5:Y:S04]  /*2c00*/  @!P5 LDG.E.64 R56, desc[UR8][R32.64+0x40] ;  /* 0x000040082038d981 */ /* 0x000168000c1e1b00 */
[----:B------:R0:W5:Y:S01]  /*2c10*/  @!P5 LDG.E.64 R58, desc[UR8][R34.64+0x40] ;  /* 0x00004008223ad981 */ /* 0x000162000c1e1b00 */
[----:B------:R-:W-:Y:S02]  /*2c20*/  ISETP.GE.AND P5, PT, R222, R114, PT ;  /* 0x00000072de00720c */ /* 0x000fe40003fa6270 */
[----:B------:R-:W-:-:S03]  /*2c30*/  CS2R R50, SRZ ;  /* 0x0000000000327805 */ /* 0x000fc6000001ff00 */
[----:B------:R0:W5:Y:S04]  /*2c40*/  @!P0 LDG.E.64 R52, desc[UR8][R32.64+0x80] ;  /* 0x0000800820348981 */ /* 0x000168000c1e1b00 */
[----:B------:R0:W5:Y:S04]  /*2c50*/  @!P0 LDG.E.64 R54, desc[UR8][R34.64+0x80] ;  /* 0x0000800822368981 */ /* 0x000168000c1e1b00 */
[----:B------:R0:W5:Y:S04]  /*2c60*/  @!P5 LDG.E.64 R48, desc[UR8][R32.64+0xc0] ;  /* 0x0000c0082030d981 */ /* 0x000168000c1e1b00 */
[----:B------:R0:W5:Y:S02]  /*2c70*/  @!P5 LDG.E.64 R50, desc[UR8][R34.64+0xc0] ;  /* 0x0000c0082232d981 */ /* 0x000164000c1e1b00 */
.L_x_451:
[----:B------:R-:W-:Y:S05]  /*2c80*/  BSYNC B1 ;  /* 0x0000000000017941 */ /* 0x000fea0003800000 */
.L_x_450:
[----:B0-----:R-:W-:Y:S01]  /*2c90*/  VIADD R32, R219, 0x40 ;  /* 0x00000040db207836 */ /* 0x001fe20000000000 */
[----:B------:R-:W-:Y:S01]  /*2ca0*/  BSSY B1, `(.L_x_452) ;  /* 0x000002b000017945 */ /* 0x000fe20003800000 */
[----:B------:R-:W-:Y:S02]  /*2cb0*/  CS2R R36, SRZ ;  /* 0x0000000000247805 */ /* 0x000fe4000001ff00 */
[----:B------:R-:W-:Y:S02]  /*2cc0*/  CS2R R40, SRZ ;  /* 0x0000000000287805 */ /* 0x000fe4000001ff00 */
[----:B------:R-:W-:Y:S02]  /*2cd0*/  CS2R R44, SRZ ;  /* 0x00000000002c7805 */ /* 0x000fe4000001ff00 */
[----:B------:R-:W-:Y:S02]  /*2ce0*/  ISETP.GE.AND P5, PT, R32, R88, PT ;  /* 0x000000582000720c */ /* 0x000fe40003fa6270 */
[----:B------:R-:W-:-:S02]  /*2cf0*/  CS2R R32, SRZ ;  /* 0x0000000000207805 */ /* 0x000fc4000001ff00 */
[----:B------:R-:W-:Y:S02]  /*2d00*/  CS2R R34, SRZ ;  /* 0x0000000000227805 */ /* 0x000fe4000001ff00 */
[----:B------:R-:W-:Y:S02]  /*2d10*/  CS2R R38, SRZ ;  /* 0x0000000000267805 */ /* 0x000fe4000001ff00 */
[----:B------:R-:W-:Y:S01]  /*2d20*/  CS2R R42, SRZ ;  /* 0x00000000002a7805 */ /* 0x000fe2000001ff00 */
[----:B-----5:R-:W-:Y:S01]  /*2d30*/  IMAD.MOV.U32 R81, RZ, RZ, R48 ;  /* 0x000000ffff517224 */ /* 0x020fe200078e0030 */
[----:B------:R-:W-:-:S03]  /*2d40*/  CS2R R46, SRZ ;  /* 0x00000000002e7805 */ /* 0x000fc6000001ff00 */
[----:B------:R-:W-:Y:S05]  /*2d50*/  @P5 BRA `(.L_x_453) ;  /* 0x00000000007c5947 */ /* 0x000fea0003800000 */
[----:B------:R-:W-:Y:S01]  /*2d60*/  IADD3 R14, P0, P6, R102, R109, R14 ;  /* 0x0000006d660e7210 */ /* 0x000fe20007e1e00e */
[----:B------:R-:W-:Y:S01]  /*2d70*/  ULDC.64 UR4, c[0x0][0x3e8] ;  /* 0x0000fa0000047ab9 */ /* 0x000fe20000000a00 */
[----:B------:R-:W-:Y:S01]  /*2d80*/  ULDC.64 UR6, c[0x0][0x400] ;  /* 0x0001000000067ab9 */ /* 0x000fe20000000a00 */
[----:B------:R-:W-:Y:S02]  /*2d90*/  CS2R R44, SRZ ;  /* 0x00000000002c7805 */ /* 0x000fe4000001ff00 */
[----:B------:R-:W-:Y:S02]  /*2da0*/  IADD3.X R13, R4, R108, R11, P0, P6 ;  /* 0x0000006c040d7210 */ /* 0x000fe400007ec40b */
[----:B------:R-:W-:Y:S02]  /*2db0*/  CS2R R46, SRZ ;  /* 0x00000000002e7805 */ /* 0x000fe4000001ff00 */
[----:B------:R-:W-:Y:S01]  /*2dc0*/  IADD3 R11, P0, P6, R96, R111, R12 ;  /* 0x0000006f600b7210 */ /* 0x000fe20007e1e00c */
[----:B------:R-:W-:-:S03]  /*2dd0*/  ULDC.64 UR8, c[0x0][0x208] ;  /* 0x0000820000087ab9 */ /* 0x000fc60000000a00 */
[----:B------:R-:W-:Y:S02]  /*2de0*/  IADD3.X R80, R6, R110, R80, P0, P6 ;  /* 0x0000006e06507210 */ /* 0x000fe400007ec450 */
[----:B------:R-:W-:-:S04]  /*2df0*/  LEA R12, P0, R14, UR4, 0x1 ;  /* 0x000000040e0c7c11 */ /* 0x000fc8000f8008ff */
[----:B------:R-:W-:Y:S02]  /*2e00*/  LEA.HI.X R13, R14, UR5, R13, 0x1, P0 ;  /* 0x000000050e0d7c11 */ /* 0x000fe400080f0c0d */
[----:B------:R-:W-:-:S04]  /*2e10*/  LEA R14, P0, R11, UR6, 0x1 ;  /* 0x000000060b0e7c11 */ /* 0x000fc8000f8008ff */
[----:B------:R-:W-:Y:S02]  /*2e20*/  LEA.HI.X R15, R11, UR7, R80, 0x1, P0 ;  /* 0x000000070b0f7c11 */ /* 0x000fe400080f0c50 */
[----:B------:R-:W-:Y:S02]  /*2e30*/  ISETP.GE.AND P0, PT, R214, R114, PT ;  /* 0x00000072d600720c */ /* 0x000fe40003f06270 */
[----:B------:R-:W-:Y:S02]  /*2e40*/  CS2R R40, SRZ ;  /* 0x0000000000287805 */ /* 0x000fe4000001ff00 */
[----:B------:R-:W-:-:S09]  /*2e50*/  CS2R R42, SRZ ;  /* 0x00000000002a7805 */ /* 0x000fd2000001ff00 */
[----:B------:R0:W5:Y:S04]  /*2e60*/  @!P0 LDG.E.64 R44, desc[UR8][R12.64] ;  /* 0x000000080c2c8981 */ /* 0x000168000c1e1b00 */
[----:B------:R0:W5:Y:S01]  /*2e70*/  @!P0 LDG.E.64 R46, desc[UR8][R14.64] ;  /* 0x000000080e2e8981 */ /* 0x000162000c1e1b00 */
        /* <DEDUP_REMOVED lines=10> */
[----:B------:R-:W-:-:S13]  /*2f20*/  ISETP.GE.AND P0, PT, R222, R114, PT ;  /* 0x00000072de00720c */ /* 0x000fda0003f06270 */
[----:B------:R0:W5:Y:S04]  /*2f30*/  @!P0 LDG.E.64 R32, desc[UR8][R12.64+0xc0] ;  /* 0x0000c0080c208981 */ /* 0x000168000c1e1b00 */
[----:B------:R0:W5:Y:S02]  /*2f40*/  @!P0 LDG.E.64 R34, desc[UR8][R14.64+0xc0] ;  /* 0x0000c0080e228981 */ /* 0x000164000c1e1b00 */
.L_x_453:
[----:B------:R-:W-:Y:S05]  /*2f50*/  BSYNC B1 ;  /* 0x0000000000017941 */ /* 0x000fea0003800000 */
.L_x_452:
[----:B------:R-:W-:Y:S01]  /*2f60*/  IMAD.MOV.U32 R11, RZ, RZ, R49 ;  /* 0x000000ffff0b7224 */ /* 0x000fe200078e0031 */
[----:B------:R-:W-:Y:S01]  /*2f70*/  ULOP3.LUT UR4, UR60, 0x1, URZ, 0xfc, !UPT ;  /* 0x000000013c047892 */ /* 0x000fe2000f8efc3f */
[----:B0-----:R-:W-:Y:S01]  /*2f80*/  IMAD.MOV.U32 R12, RZ, RZ, R52 ;  /* 0x000000ffff0c7224 */ /* 0x001fe200078e0034 */
        /* <DEDUP_REMOVED lines=8> */
[----:B------:R-:W-:Y:S01]  /*3010*/  MOV R13, R61 ;  /* 0x0000003d000d7202 */ /* 0x000fe20000000f00 */
[----:B------:R-:W-:Y:S01]  /*3020*/  UISETP.NE.AND UP0, UPT, UR4, 0x3, UPT ;  /* 0x000000030400788c */ /* 0x000fe2000bf05270 */
        /* <DEDUP_REMOVED lines=17> */
[----:B-----5:R-:W-:Y:S01]  /*3140*/  IMAD.MOV.U32 R11, RZ, RZ, R33 ;  /* 0x000000ffff0b7224 */ /* 0x020fe200078e0021 */
        /* <DEDUP_REMOVED lines=13> */
[----:B------:R-:W-:Y:S02]  /*3220*/  MOV R14, R40 ;  /* 0x00000028000e7202 */ /* 0x000fe40000000f00 */
[----:B------:R-:W-:Y:S02]  /*3230*/  PLOP3.LUT P0, PT, PT, PT, UP0, 0x80, 0x0 ;  /* 0x000000000000781c */ /* 0x000fe40003f0f008 */
        /* <DEDUP_REMOVED lines=17> */
[----:B------:R-:W-:Y:S02]  /*3350*/  PRMT R139, R12, 0x7610, R139 ;  /* 0x000076100c8b7816 */ /* 0x000fe4000000008b */
[----:B------:R-:W-:Y:S02]  /*3360*/  PRMT R146, R13, 0x7610, R146 ;  /* 0x000076100d927816 */ /* 0x000fe40000000092 */
[----:B------:R-:W-:Y:S01]  /*3370*/  PRMT R147, R14, 0x7610, R147 ;  /* 0x000076100e937816 */ /* 0x000fe20000000093 */
[----:B------:R-:W-:Y:S06]  /*3380*/  @!P0 BRA `(.L_x_454) ;  /* 0x0000000000048947 */ /* 0x000fec0003800000 */
[----:B------:R-:W-:Y:S01]  /*3390*/  BPT.TRAP 0x1 ;  /* 0x000000040000795c */ /* 0x000fe20000300000 */
.L_x_454:
[----:B------:R-:W-:Y:S01]  /*33a0*/  IMAD R89, R212, 0x8, R22 ;  /* 0x00000008d4597824 */ /* 0x000fe200078e0216 */
[----:B------:R-:W-:Y:S01]  /*33b0*/  SHF.L.U32 R90, R223, 0x1f, RZ ;  /* 0x0000001fdf5a7819 */ /* 0x000fe200000006ff */
[----:B------:R-:W-:Y:S03]  /*33c0*/  BSSY B1, `(.L_x_455) ;  /* 0x0000003000017945 */ /* 0x000fe60003800000 */
[----:B------:R-:W0:Y:S02]  /*33d0*/  SYNCS.PHASECHK.TRANS64.TRYWAIT P6, [R89+URZ+0x38890], R90 ;  /* 0x0388905a590075a7 */ /* 0x000e2400080c017f */
[----:B0-----:R-:W-:Y:S05]  /*33e0*/  @!P6 BRA `(.L_x_456) ;  /* 0x0000024c0044e947 */ /* 0x001fea0003800000 */
.L_x_805:
[----:B------:R-:W-:Y:S05]  /*33f0*/  BSYNC B1 ;  /* 0x0000000000017941 */ /* 0x000fea0003800000 */
.L_x_455:
[----:B------:R-:W-:-:S03]  /*3400*/  UMOV UR4, 0xffffffff ;  /* 0xffffffff00047882 */ /* 0x000fc60000000000 */
[----:B------:R-:W-:Y:S05]  /*3410*/  BRA.DIV UR4, `(.L_x_457) ;  /* 0x0000024e044c7947 */ /* 0x000fea000b800000 */
[----:B------:R1:W2:Y:S04]  /*3420*/  SHFL.IDX PT, R83, R117, RZ, 0x181f ;  /* 0x00181fff75537589 */ /* 0x0002a800000e0000 */
[----:B------:R1:W3:Y:S02]  /*3430*/  SHFL.IDX PT, R82, R118, RZ, 0x181f ;  /* 0x00181fff76527589 */ /* 0x0002e400000e0000 */
.L_x_809:
[----:B------:R-:W-:Y:S04]  /*3440*/  BSSY B1, `(.L_x_458) ;  /* 0x00000eb000017945 */ /* 0x000fe80003800000 */
[----:B------:R-:W-:Y:S05]  /*3450*/  @P3 BRA `(.L_x_459) ;  /* 0x0000000c00a43947 */ /* 0x000fea0003800000 */
[----:B------:R-:W-:Y:S01]  /*3460*/  ISETP.NE.AND P3, PT, R3, RZ, PT ;  /* 0x000000ff0300720c */ /* 0x000fe20003f65270 */
[----:B------:R-:W-:-:S12]  /*3470*/  BSSY B2, `(.L_x_460) ;  /* 0x0000039000027945 */ /* 0x000fd80003800000 */
[----:B------:R-:W-:Y:S05]  /*3480*/  @!P3 BRA `(.L_x_461) ;  /* 0x0000000000dcb947 */ /* 0x000fea0003800000 */
[----:B------:R4:W0:Y:S01]  /*3490*/  LDS.128 R12, [R85+0x24400] ;  /* 0x02440000550c7984 */ /* 0x0008220000000c00 */
[C---:B---3--:R-:W-:Y:S01]  /*34a0*/  LEA R80, P3, R16.reuse, R82, 0x1 ;  /* 0x0000005210507211 */ /* 0x048fe200078608ff */
[----:B------:R-:W-:Y:S03]  /*34b0*/  BSSY B3, `(.L_x_462) ;  /* 0x0000032000037945 */ /* 0x000fe60003800000 */
[----:B--2---:R-:W-:Y:S02]  /*34c0*/  LEA.HI.X R81, R16, R83, R17, 0x1, P3 ;  /* 0x0000005310517211 */ /* 0x004fe400018f0c11 */
[----:B------:R-:W-:-:S13]  /*34d0*/  ISETP.GE.AND P3, PT, R214, R114, PT ;  /* 0x00000072d600720c */ /* 0x000fda0003f66270 */
[----:B----4-:R-:W-:Y:S05]  /*34e0*/  @P3 BRA `(.L_x_463) ;  /* 0x0000000000b83947 */ /* 0x010fea0003800000 */
[----:B------:R-:W-:Y:S01]  /*34f0*/  SHF.R.U64 R78, R78, 0x10, R79 ;  /* 0x000000104e4e7819 */ /* 0x000fe2000000124f */
[----:B0-----:R-:W-:Y:S01]  /*3500*/  IMAD.U32 R166, R15, 0x10000, RZ ;  /* 0x000100000fa67824 */ /* 0x001fe200078e00ff */
[----:B------:R-:W-:Y:S02]  /*3510*/  SHF.R.U64 R165, R76, 0x10, R77 ;  /* 0x000000104ca57819 */ /* 0x000fe4000000124d */
[----:B------:R-:W-:Y:S02]  /*3520*/  SHF.R.U32.HI R167, RZ, 0x10, R79 ;  /* 0x00000010ffa77819 */ /* 0x000fe4000001164f */
[----:B------:R-:W-:Y:S02]  /*3530*/  PRMT R79, R125, 0x5432, R78 ;  /* 0x000054327d4f7816 */ /* 0x000fe4000000004e */
[----:B------:R-:W-:Y:S02]  /*3540*/  PRMT R165, R170, 0x5410, R165 ;  /* 0x00005410aaa57816 */ /* 0x000fe400000000a5 */
[----:B------:R-:W-:-:S02]  /*3550*/  SHF.R.U32.HI R77, RZ, 0x10, R77 ;  /* 0x00000010ff4d7819 */ /* 0x000fc4000001164d */
[----:B------:R-:W-:Y:S02]  /*3560*/  PRMT R78, R168, 0x5410, R167 ;  /* 0x00005410a84e7816 */ /* 0x000fe400000000a7 */
[----:B------:R-:W-:Y:S02]  /*3570*/  LOP3.LUT R171, R13, 0xffff0000, RZ, 0xc0, !PT ;  /* 0xffff00000dab7812 */ /* 0x000fe400078ec0ff */
[----:B------:R-:W-:Y:S01]  /*3580*/  LOP3.LUT R168, R79, 0xffff0000, RZ, 0xc0, !PT ;  /* 0xffff00004fa87812 */ /* 0x000fe200078ec0ff */
[----:B------:R-:W-:Y:S01]  /*3590*/  IMAD.U32 R167, R78, 0x10000, RZ ;  /* 0x000100004ea77824 */ /* 0x000fe200078e00ff */
[----:B------:R-:W-:Y:S01]  /*35a0*/  LOP3.LUT R170, R165, 0xffff0000, RZ, 0xc0, !PT ;  /* 0xffff0000a5aa7812 */ /* 0x000fe200078ec0ff */
[----:B------:R-:W-:Y:S01]  /*35b0*/  IMAD.U32 R79, R79, 0x10000, RZ ;  /* 0x000100004f4f7824 */ /* 0x000fe200078e00ff */
[----:B------:R-:W-:Y:S01]  /*35c0*/  PRMT R77, R169, 0x5410, R77 ;  /* 0x00005410a94d7816 */ /* 0x000fe2000000004d */
[C---:B------:R-:W-:Y:S01]  /*35d0*/  FMUL.FTZ R172, R171.reuse, R168 ;  /* 0x000000a8abac7220 */ /* 0x040fe20000410000 */
[C---:B------:R-:W-:Y:S01]  /*35e0*/  SHF.L.U32 R76, R14.reuse, 0x10, RZ ;  /* 0x000000100e4c7819 */ /* 0x040fe200000006ff */
[----:B------:R-:W-:Y:S01]  /*35f0*/  FMUL.FTZ R171, R171, R170 ;  /* 0x000000aaabab7220 */ /* 0x000fe20000410000 */
[----:B------:R-:W-:Y:S01]  /*3600*/  LOP3.LUT R11, R14, 0xffff0000, RZ, 0xc0, !PT ;  /* 0xffff00000e0b7812 */ /* 0x000fe200078ec0ff */
[----:B------:R-:W-:Y:S01]  /*3610*/  IMAD.U32 R169, R77, 0x10000, RZ ;  /* 0x000100004da97824 */ /* 0x000fe200078e00ff */
[----:B------:R-:W-:Y:S01]  /*3620*/  LOP3.LUT R14, R15, 0xffff0000, RZ, 0xc0, !PT ;  /* 0xffff00000f0e7812 */ /* 0x000fe200078ec0ff */
[----:B------:R-:W-:Y:S01]  /*3630*/  IMAD.U32 R15, R13, 0x10000, RZ ;  /* 0x000100000d0f7824 */ /* 0x000fe200078e00ff */
[----:B------:R-:W-:Y:S01]  /*3640*/  LOP3.LUT R77, R77, 0xffff0000, RZ, 0xc0, !PT ;  /* 0xffff00004d4d7812 */ /* 0x000fe200078ec0ff */
[----:B------:R-:W-:Y:S01]  /*3650*/  FMUL.FTZ R173, R11, R167 ;  /* 0x000000a70bad7220 */ /* 0x000fe20000410000 */
[----:B------:R-:W-:-:S02]  /*3660*/  IMAD.U32 R13, R12, 0x10000, RZ ;  /* 0x000100000c0d7824 */ /* 0x000fc400078e00ff */
[C---:B------:R-:W-:Y:S01]  /*3670*/  FFMA.FTZ R172, R15.reuse, R170, -R172 ;  /* 0x000000aa0fac7223 */ /* 0x040fe200000108ac */
[----:B------:R-:W-:Y:S01]  /*3680*/  FFMA.FTZ R171, R15, R168, R171 ;  /* 0x000000a80fab7223 */ /* 0x000fe200000100ab */
[-C--:B------:R-:W-:Y:S01]  /*3690*/  FMUL.FTZ R11, R11, R169.reuse ;  /* 0x000000a90b0b7220 */ /* 0x080fe20000410000 */
[----:B------:R-:W-:Y:S01]  /*36a0*/  LOP3.LUT R15, R78, 0xffff0000, RZ, 0xc0, !PT ;  /* 0xffff00004e0f7812 */ /* 0x000fe200078ec0ff */
[----:B------:R-:W-:Y:S01]  /*36b0*/  FFMA.FTZ R173, R76, R169, -R173 ;  /* 0x000000a94cad7223 */ /* 0x000fe200000108ad */
[----:B------:R-:W-:Y:S01]  /*36c0*/  LOP3.LUT R12, R12, 0xffff0000, RZ, 0xc0, !PT ;  /* 0xffff00000c0c7812 */ /* 0x000fe200078ec0ff */
[----:B------:R-:W-:Y:S02]  /*36d0*/  IMAD.U32 R165, R165, 0x10000, RZ ;  /* 0x00010000a5a57824 */ /* 0x000fe400078e00ff */
[----:B------:R-:W-:Y:S01]  /*36e0*/  FFMA.FTZ R76, R76, R167, R11 ;  /* 0x000000a74c4c7223 */ /* 0x000fe2000001000b */
[C---:B------:R-:W-:Y:S01]  /*36f0*/  FMUL.FTZ R11, R14.reuse, R15 ;  /* 0x0000000f0e0b7220 */ /* 0x040fe20000410000 */
[----:B------:R-:W-:Y:S01]  /*3700*/  FMUL.FTZ R78, R14, R77 ;  /* 0x0000004d0e4e7220 */ /* 0x000fe20000410000 */
[C---:B------:R-:W-:Y:S01]  /*3710*/  FMUL.FTZ R14, R12.reuse, R79 ;  /* 0x0000004f0c0e7220 */ /* 0x040fe20000410000 */
[----:B------:R-:W-:Y:S01]  /*3720*/  FMUL.FTZ R12, R12, R165 ;  /* 0x000000a50c0c7220 */ /* 0x000fe20000410000 */
[C---:B------:R-:W-:Y:S01]  /*3730*/  FFMA.FTZ R11, R166.reuse, R77, -R11 ;  /* 0x0000004da60b7223 */ /* 0x040fe2000001080b */
[----:B------:R-:W-:Y:S01]  /*3740*/  FFMA.FTZ R78, R166, R15, R78 ;  /* 0x0000000fa64e7223 */ /* 0x000fe2000001004e */
[C---:B------:R-:W-:Y:S01]  /*3750*/  FFMA.FTZ R14, R13.reuse, R165, -R14 ;  /* 0x000000a50d0e7223 */ /* 0x040fe2000001080e */
[----:B------:R-:W-:Y:S01]  /*3760*/  FFMA.FTZ R13, R13, R79, R12 ;  /* 0x0000004f0d0d7223 */ /* 0x000fe2000001000c */
[----:B------:R-:W-:-:S02]  /*3770*/  F2FP.BF16.F32.PACK_AB R171, R171, R172 ;  /* 0x000000acabab723e */ /* 0x000fc400000010ff */
[----:B------:R-:W-:Y:S02]  /*3780*/  F2FP.BF16.F32.PACK_AB R76, R76, R173 ;  /* 0x000000ad4c4c723e */ /* 0x000fe400000010ff */
[----:B------:R-:W-:Y:S01]  /*3790*/  F2FP.BF16.F32.PACK_AB R12, R13, R14 ;  /* 0x0000000e0d0c723e */ /* 0x000fe200000010ff */
[----:B------:R-:W-:Y:S01]  /*37a0*/  IMAD.MOV.U32 R13, RZ, RZ, R171 ;  /* 0x000000ffff0d7224 */ /* 0x000fe200078e00ab */
[----:B------:R-:W-:Y:S01]  /*37b0*/  F2FP.BF16.F32.PACK_AB R15, R78, R11 ;  /* 0x0000000b4e0f723e */ /* 0x000fe200000010ff */
[----:B------:R-:W-:-:S07]  /*37c0*/  IMAD.MOV.U32 R14, RZ, RZ, R76 ;  /* 0x000000ffff0e7224 */ /* 0x000fce00078e004c */
.L_x_463:
[----:B------:R-:W-:Y:S05]  /*37d0*/  BSYNC B3 ;  /* 0x0000000000037941 */ /* 0x000fea0003800000 */
.L_x_462:
[----:B------:R-:W-:Y:S02]  /*37e0*/  ULDC.64 UR4, c[0x0][0x208] ;  /* 0x0000820000047ab9 */ /* 0x000fe40000000a00 */
[----:B0-----:R4:W-:Y:S03]  /*37f0*/  ST.E.128 desc[UR4][R80.64], R12 ;  /* 0x0000000c50007985 */ /* 0x0019e6000c101d04 */
.L_x_461:
[----:B------:R-:W-:Y:S05]  /*3800*/  BSYNC B2 ;  /* 0x0000000000027941 */ /* 0x000fea0003800000 */
.L_x_460:
[----:B------:R-:W-:Y:S01]  /*3810*/  ISETP.NE.AND P3, PT, R21, RZ, PT ;  /* 0x000000ff1500720c */ /* 0x000fe20003f65270 */
[----:B------:R-:W-:-:S12]  /*3820*/  BSSY B2, `(.L_x_464) ;  /* 0x0000039000027945 */ /* 0x000fd80003800000 */
[----:B------:R-:W-:Y:S05]  /*3830*/  @!P3 BRA `(.L_x_465) ;  /* 0x0000000000dcb947 */ /* 0x000fea0003800000 */
[----:B----4-:R4:W0:Y:S01]  /*3840*/  LDS.128 R12, [R85+0x26c00] ;  /* 0x026c0000550c7984 */ /* 0x0108220000000c00 */
[C---:B---3--:R-:W-:Y:S01]  /*3850*/  LEA R76, P3, R23.reuse, R82, 0x1 ;  /* 0x00000052174c7211 */ /* 0x048fe200078608ff */
[----:B------:R-:W-:Y:S03]  /*3860*/  BSSY B3, `(.L_x_466) ;  /* 0x0000032000037945 */ /* 0x000fe60003800000 */
[----:B--2---:R-:W-:Y:S02]  /*3870*/  LEA.HI.X R77, R23, R83, R216, 0x1, P3 ;  /* 0x00000053174d7211 */ /* 0x004fe400018f0cd8 */
[----:B------:R-:W-:-:S13]  /*3880*/  ISETP.GE.AND P3, PT, R221, R114, PT ;  /* 0x00000072dd00720c */ /* 0x000fda0003f66270 */
[----:B----4-:R-:W-:Y:S05]  /*3890*/  @P3 BRA `(.L_x_467) ;  /* 0x0000000000b83947 */ /* 0x010fea0003800000 */
[--C-:B------:R-:W-:Y:S01]  /*38a0*/  SHF.R.U64 R74, R74, 0x10, R75.reuse ;  /* 0x000000104a4a7819 */ /* 0x100fe2000000124b */
[----:B0-----:R-:W-:Y:S01]  /*38b0*/  IMAD.U32 R79, R15, 0x10000, RZ ;  /* 0x000100000f4f7824 */ /* 0x001fe200078e00ff */
[----:B------:R-:W-:Y:S02]  /*38c0*/  SHF.R.U32.HI R165, RZ, 0x10, R75 ;  /* 0x00000010ffa57819 */ /* 0x000fe4000001164b */
[--C-:B------:R-:W-:Y:S01]  /*38d0*/  SHF.R.U64 R81, R72, 0x10, R73.reuse ;  /* 0x0000001048517819 */ /* 0x100fe20000001249 */
[----:B------:R-:W-:Y:S01]  /*38e0*/  IMAD.U32 R72, R14, 0x10000, RZ ;  /* 0x000100000e487824 */ /* 0x000fe200078e00ff */
[----:B------:R-:W-:Y:S02]  /*38f0*/  SHF.R.U32.HI R80, RZ, 0x10, R73 ;  /* 0x00000010ff507819 */ /* 0x000fe40000011649 */
[----:B------:R-:W-:Y:S02]  /*3900*/  PRMT R75, R124, 0x5432, R74 ;  /* 0x000054327c4b7816 */ /* 0x000fe4000000004a */
[----:B------:R-:W-:-:S02]  /*3910*/  PRMT R74, R183, 0x5410, R165 ;  /* 0x00005410b74a7816 */ /* 0x000fc400000000a5 */
[----:B------:R-:W-:Y:S02]  /*3920*/  PRMT R78, R122, 0x5432, R81 ;  /* 0x000054327a4e7816 */ /* 0x000fe40000000051 */
[----:B------:R-:W-:Y:S01]  /*3930*/  PRMT R73, R123, 0x5432, R80 ;  /* 0x000054327b497816 */ /* 0x000fe20000000050 */
[----:B------:R-:W-:Y:S01]  /*3940*/  IMAD.U32 R81, R74, 0x10000, RZ ;  /* 0x000100004a517824 */ /* 0x000fe200078e00ff */
[----:B------:R-:W-:Y:S02]  /*3950*/  LOP3.LUT R11, R14, 0xffff0000, RZ, 0xc0, !PT ;  /* 0xffff00000e0b7812 */ /* 0x000fe400078ec0ff */
[----:B------:R-:W-:Y:S01]  /*3960*/  LOP3.LUT R167, R13, 0xffff0000, RZ, 0xc0, !PT ;  /* 0xffff00000da77812 */ /* 0x000fe200078ec0ff */
[----:B------:R-:W-:Y:S01]  /*3970*/  IMAD.U32 R165, R73, 0x10000, RZ ;  /* 0x0001000049a57824 */ /* 0x000fe200078e00ff */
[----:B------:R-:W-:Y:S01]  /*3980*/  LOP3.LUT R80, R75, 0xffff0000, RZ, 0xc0, !PT ;  /* 0xffff00004b507812 */ /* 0x000fe200078ec0ff */
[C---:B------:R-:W-:Y:S01]  /*3990*/  FMUL.FTZ R169, R11.reuse, R81 ;  /* 0x000000510ba97220 */ /* 0x040fe20000410000 */
[----:B------:R-:W-:Y:S01]  /*39a0*/  LOP3.LUT R166, R78, 0xffff0000, RZ, 0xc0, !PT ;  /* 0xffff00004ea67812 */ /* 0x000fe200078ec0ff */
[----:B------:R-:W-:Y:S01]  /*39b0*/  FMUL.FTZ R11, R11, R165 ;  /* 0x000000a50b0b7220 */ /* 0x000fe20000410000 */
[----:B------:R-:W-:Y:S01]  /*39c0*/  LOP3.LUT R14, R15, 0xffff0000, RZ, 0xc0, !PT ;  /* 0xffff00000f0e7812 */ /* 0x000fe200078ec0ff */
[----:B------:R-:W-:-:S02]  /*39d0*/  IMAD.U32 R15, R13, 0x10000, RZ ;  /* 0x000100000d0f7824 */ /* 0x000fc400078e00ff */
[C---:B------:R-:W-:Y:S01]  /*39e0*/  FMUL.FTZ R168, R167.reuse, R80 ;  /* 0x00000050a7a87220 */ /* 0x040fe20000410000 */
[----:B------:R-:W-:Y:S01]  /*39f0*/  SHF.L.U32 R13, R12, 0x10, RZ ;  /* 0x000000100c0d7819 */ /* 0x000fe200000006ff */
[----:B------:R-:W-:Y:S01]  /*3a00*/  FMUL.FTZ R167, R167, R166 ;  /* 0x000000a6a7a77220 */ /* 0x000fe20000410000 */
[----:B------:R-:W-:Y:S01]  /*3a10*/  LOP3.LUT R74, R74, 0xffff0000, RZ, 0xc0, !PT ;  /* 0xffff00004a4a7812 */ /* 0x000fe200078ec0ff */
[----:B------:R-:W-:Y:S01]  /*3a20*/  IMAD.U32 R75, R75, 0x10000, RZ ;  /* 0x000100004b4b7824 */ /* 0x000fe200078e00ff */
[----:B------:R-:W-:Y:S01]  /*3a30*/  LOP3.LUT R73, R73, 0xffff0000, RZ, 0xc0, !PT ;  /* 0xffff000049497812 */ /* 0x000fe200078ec0ff */
[----:B------:R-:W-:Y:S01]  /*3a40*/  FFMA.FTZ R169, R72, R165, -R169 ;  /* 0x000000a548a97223 */ /* 0x000fe200000108a9 */
[----:B------:R-:W-:Y:S01]  /*3a50*/  LOP3.LUT R12, R12, 0xffff0000, RZ, 0xc0, !PT ;  /* 0xffff00000c0c7812 */ /* 0x000fe200078ec0ff */
[----:B------:R-:W-:Y:S02]  /*3a60*/  IMAD.U32 R78, R78, 0x10000, RZ ;  /* 0x000100004e4e7824 */ /* 0x000fe400078e00ff */
[C---:B------:R-:W-:Y:S01]  /*3a70*/  FFMA.FTZ R167, R15.reuse, R80, R167 ;  /* 0x000000500fa77223 */ /* 0x040fe200000100a7 */
[----:B------:R-:W-:Y:S01]  /*3a80*/  FFMA.FTZ R72, R72, R81, R11 ;  /* 0x0000005148487223 */ /* 0x000fe2000001000b */
[C---:B------:R-:W-:Y:S01]  /*3a90*/  FMUL.FTZ R80, R14.reuse, R74 ;  /* 0x0000004a0e507220 */ /* 0x040fe20000410000 */
[----:B------:R-:W-:Y:S01]  /*3aa0*/  FMUL.FTZ R11, R14, R73 ;  /* 0x000000490e0b7220 */ /* 0x000fe20000410000 */
[C---:B------:R-:W-:Y:S01]  /*3ab0*/  FMUL.FTZ R14, R12.reuse, R75 ;  /* 0x0000004b0c0e7220 */ /* 0x040fe20000410000 */
[----:B------:R-:W-:Y:S01]  /*3ac0*/  FFMA.FTZ R168, R15, R166, -R168 ;  /* 0x000000a60fa87223 */ /* 0x000fe200000108a8 */
[-C--:B------:R-:W-:Y:S01]  /*3ad0*/  FMUL.FTZ R12, R12, R78.reuse ;  /* 0x0000004e0c0c7220 */ /* 0x080fe20000410000 */
[----:B------:R-:W-:Y:S01]  /*3ae0*/  FFMA.FTZ R80, R79, R73, -R80 ;  /* 0x000000494f507223 */ /* 0x000fe20000010850 */
[----:B------:R-:W-:Y:S01]  /*3af0*/  FFMA.FTZ R14, R13, R78, -R14 ;  /* 0x0000004e0d0e7223 */ /* 0x000fe2000001080e */
[----:B------:R-:W-:Y:S01]  /*3b00*/  FFMA.FTZ R11, R79, R74, R11 ;  /* 0x0000004a4f0b7223 */ /* 0x000fe2000001000b */
[----:B------:R-:W-:Y:S01]  /*3b10*/  FFMA.FTZ R13, R13, R75, R12 ;  /* 0x0000004b0d0d7223 */ /* 0x000fe2000001000c */
[----:B------:R-:W-:-:S02]  /*3b20*/  F2FP.BF16.F32.PACK_AB R167, R167, R168 ;  /* 0x000000a8a7a7723e */ /* 0x000fc400000010ff */
[----:B------:R-:W-:Y:S02]  /*3b30*/  F2FP.BF16.F32.PACK_AB R72, R72, R169 ;  /* 0x000000a94848723e */ /* 0x000fe400000010ff */
[----:B------:R-:W-:Y:S01]  /*3b40*/  F2FP.BF16.F32.PACK_AB R12, R13, R14 ;  /* 0x0000000e0d0c723e */ /* 0x000fe200000010ff */
[----:B------:R-:W-:Y:S01]  /*3b50*/  IMAD.MOV.U32 R13, RZ, RZ, R167 ;  /* 0x000000ffff0d7224 */ /* 0x000fe200078e00a7 */
[----:B------:R-:W-:Y:S01]  /*3b60*/  F2FP.BF16.F32.PACK_AB R15, R11, R80 ;  /* 0x000000500b0f723e */ /* 0x000fe200000010ff */
[----:B------:R-:W-:-:S07]  /*3b70*/  IMAD.MOV.U32 R14, RZ, RZ, R72 ;  /* 0x000000ffff0e7224 */ /* 0x000fce00078e0048 */
.L_x_467:
[----:B------:R-:W-:Y:S05]  /*3b80*/  BSYNC B3 ;  /* 0x0000000000037941 */ /* 0x000fea0003800000 */
.L_x_466:
[----:B------:R-:W-:Y:S02]  /*3b90*/  ULDC.64 UR4, c[0x0][0x208] ;  /* 0x0000820000047ab9 */ /* 0x000fe40000000a00 */
[----:B0-----:R0:W-:Y:S03]  /*3ba0*/  ST.E.128 desc[UR4][R76.64], R12 ;  /* 0x0000000c4c007985 */ /* 0x0011e6000c101d04 */
.L_x_465:
[----:B------:R-:W-:Y:S05]  /*3bb0*/  BSYNC B2 ;  /* 0x0000000000027941 */ /* 0x000fea0003800000 */
.L_x_464:
[----:B------:R-:W-:Y:S01]  /*3bc0*/  ISETP.NE.AND P3, PT, R25, RZ, PT ;  /* 0x000000ff1900720c */ /* 0x000fe20003f65270 */
[----:B------:R-:W-:-:S12]  /*3bd0*/  BSSY B2, `(.L_x_468) ;  /* 0x0000039000027945 */ /* 0x000fd80003800000 */
[----:B------:R-:W-:Y:S05]  /*3be0*/  @!P3 BRA `(.L_x_469) ;  /* 0x0000000000dcb947 */ /* 0x000fea0003800000 */
[----:B0---4-:R0:W4:Y:S01]  /*3bf0*/  LDS.128 R12, [R85+0x29400] ;  /* 0x02940000550c7984 */ /* 0x0111220000000c00 */
[C---:B---3--:R-:W-:Y:S01]  /*3c00*/  LEA R72, P3, R18.reuse, R82, 0x1 ;  /* 0x0000005212487211 */ /* 0x048fe200078608ff */
[----:B------:R-:W-:Y:S03]  /*3c10*/  BSSY B3, `(.L_x_470) ;  /* 0x0000032000037945 */ /* 0x000fe60003800000 */
[----:B--2---:R-:W-:Y:S02]  /*3c20*/  LEA.HI.X R73, R18, R83, R218, 0x1, P3 ;  /* 0x0000005312497211 */ /* 0x004fe400018f0cda */
[----:B------:R-:W-:-:S13]  /*3c30*/  ISETP.GE.AND P3, PT, R220, R114, PT ;  /* 0x00000072dc00720c */ /* 0x000fda0003f66270 */
[----:B0-----:R-:W-:Y:S05]  /*3c40*/  @P3 BRA `(.L_x_471) ;  /* 0x0000000000b83947 */ /* 0x001fea0003800000 */
[----:B------:R-:W-:Y:S02]  /*3c50*/  SHF.R.U64 R70, R70, 0x10, R71 ;  /* 0x0000001046467819 */ /* 0x000fe40000001247 */
[----:B------:R-:W-:Y:S01]  /*3c60*/  SHF.R.U64 R74, R68, 0x10, R69 ;  /* 0x00000010444a7819 */ /* 0x000fe20000001245 */
[----:B----4-:R-:W-:Y:S01]  /*3c70*/  IMAD.U32 R68, R14, 0x10000, RZ ;  /* 0x000100000e447824 */ /* 0x010fe200078e00ff */
[----:B------:R-:W-:Y:S02]  /*3c80*/  PRMT R179, R179, 0x5410, R70 ;  /* 0x00005410b3b37816 */ /* 0x000fe40000000046 */
[----:B------:R-:W-:Y:S02]  /*3c90*/  SHF.R.U32.HI R71, RZ, 0x10, R71 ;  /* 0x00000010ff477819 */ /* 0x000fe40000011647 */
[----:B------:R-:W-:Y:S02]  /*3ca0*/  PRMT R177, R177, 0x5410, R74 ;  /* 0x00005410b1b17816 */ /* 0x000fe4000000004a */
[----:B------:R-:W-:-:S02]  /*3cb0*/  SHF.R.U32.HI R69, RZ, 0x10, R69 ;  /* 0x00000010ff457819 */ /* 0x000fc40000011645 */
[----:B------:R-:W-:Y:S02]  /*3cc0*/  LOP3.LUT R70, R13, 0xffff0000, RZ, 0xc0, !PT ;  /* 0xffff00000d467812 */ /* 0x000fe400078ec0ff */
[----:B------:R-:W-:Y:S02]  /*3cd0*/  LOP3.LUT R76, R179, 0xffff0000, RZ, 0xc0, !PT ;  /* 0xffff0000b34c7812 */ /* 0x000fe400078ec0ff */
[----:B------:R-:W-:Y:S01]  /*3ce0*/  PRMT R182, R182, 0x5410, R71 ;  /* 0x00005410b6b67816 */ /* 0x000fe20000000047 */
[----:B------:R-:W-:Y:S01]  /*3cf0*/  IMAD.U32 R71, R13, 0x10000, RZ ;  /* 0x000100000d477824 */ /* 0x000fe200078e00ff */
[----:B------:R-:W-:Y:S01]  /*3d00*/  LOP3.LUT R74, R177, 0xffff0000, RZ, 0xc0, !PT ;  /* 0xffff0000b14a7812 */ /* 0x000fe200078ec0ff */
[----:B------:R-:W-:Y:S01]  /*3d10*/  FMUL.FTZ R78, R70, R76 ;  /* 0x0000004c464e7220 */ /* 0x000fe20000410000 */
[----:B------:R-:W-:Y:S01]  /*3d20*/  PRMT R178, R178, 0x5410, R69 ;  /* 0x00005410b2b27816 */ /* 0x000fe20000000045 */
[----:B------:R-:W-:Y:S01]  /*3d30*/  IMAD.U32 R69, R182, 0x10000, RZ ;  /* 0x00010000b6457824 */ /* 0x000fe200078e00ff */
[----:B------:R-:W-:Y:S01]  /*3d40*/  LOP3.LUT R14, R14, 0xffff0000, RZ, 0xc0, !PT ;  /* 0xffff00000e0e7812 */ /* 0x000fe200078ec0ff */
[----:B------:R-:W-:Y:S01]  /*3d50*/  FMUL.FTZ R77, R70, R74 ;  /* 0x0000004a464d7220 */ /* 0x000fe20000410000 */
[C---:B------:R-:W-:Y:S01]  /*3d60*/  IMAD.U32 R13, R12.reuse, 0x10000, RZ ;  /* 0x000100000c0d7824 */ /* 0x040fe200078e00ff */
[----:B------:R-:W-:Y:S01]  /*3d70*/  LOP3.LUT R70, R12, 0xffff0000, RZ, 0xc0, !PT ;  /* 0xffff00000c467812 */ /* 0x000fe200078ec0ff */
[----:B------:R-:W-:-:S02]  /*3d80*/  IMAD.U32 R75, R178, 0x10000, RZ ;  /* 0x00010000b24b7824 */ /* 0x000fc400078e00ff */
[----:B------:R-:W-:Y:S01]  /*3d90*/  FFMA.FTZ R12, R71, R74, -R78 ;  /* 0x0000004a470c7223 */ /* 0x000fe2000001084e */
[----:B------:R-:W-:Y:S01]  /*3da0*/  SHF.L.U32 R179, R179, 0x10, RZ ;  /* 0x00000010b3b37819 */ /* 0x000fe200000006ff */
[----:B------:R-:W-:Y:S01]  /*3db0*/  FMUL.FTZ R79, R14, R69 ;  /* 0x000000450e4f7220 */ /* 0x000fe20000410000 */
[----:B------:R-:W-:Y:S01]  /*3dc0*/  LOP3.LUT R11, R15, 0xffff0000, RZ, 0xc0, !PT ;  /* 0xffff00000f0b7812 */ /* 0x000fe200078ec0ff */
[----:B------:R-:W-:Y:S01]  /*3dd0*/  FFMA.FTZ R71, R71, R76, R77 ;  /* 0x0000004c47477223 */ /* 0x000fe2000001004d */
[----:B------:R-:W-:Y:S01]  /*3de0*/  LOP3.LUT R182, R182, 0xffff0000, RZ, 0xc0, !PT ;  /* 0xffff0000b6b67812 */ /* 0x000fe200078ec0ff */
[-C--:B------:R-:W-:Y:S01]  /*3df0*/  FMUL.FTZ R77, R14, R75.reuse ;  /* 0x0000004b0e4d7220 */ /* 0x080fe20000410000 */
[----:B------:R-:W-:Y:S01]  /*3e00*/  LOP3.LUT R178, R178, 0xffff0000, RZ, 0xc0, !PT ;  /* 0xffff0000b2b27812 */ /* 0x000fe200078ec0ff */
[----:B------:R-:W-:Y:S02]  /*3e10*/  IMAD.U32 R177, R177, 0x10000, RZ ;  /* 0x00010000b1b17824 */ /* 0x000fe400078e00ff */
[----:B------:R-:W-:Y:S01]  /*3e20*/  FFMA.FTZ R75, R68, R75, -R79 ;  /* 0x0000004b444b7223 */ /* 0x000fe2000001084f */
[----:B------:R-:W-:Y:S01]  /*3e30*/  FMUL.FTZ R14, R70, R179 ;  /* 0x000000b3460e7220 */ /* 0x000fe20000410000 */
[----:B------:R-:W-:Y:S01]  /*3e40*/  FFMA.FTZ R68, R68, R69, R77 ;  /* 0x0000004544447223 */ /* 0x000fe2000001004d */
[----:B------:R-:W-:Y:S01]  /*3e50*/  FMUL.FTZ R74, R11, R182 ;  /* 0x000000b60b4a7220 */ /* 0x000fe20000410000 */
[----:B------:R-:W-:Y:S01]  /*3e60*/  FMUL.FTZ R70, R70, R177 ;  /* 0x000000b146467220 */ /* 0x000fe20000410000 */
[----:B------:R-:W-:-:S02]  /*3e70*/  IMAD.U32 R15, R15, 0x10000, RZ ;  /* 0x000100000f0f7824 */ /* 0x000fc400078e00ff */
[-C--:B------:R-:W-:Y:S01]  /*3e80*/  FMUL.FTZ R11, R11, R178.reuse ;  /* 0x000000b20b0b7220 */ /* 0x080fe20000410000 */
[C---:B------:R-:W-:Y:S01]  /*3e90*/  FFMA.FTZ R14, R13.reuse, R177, -R14 ;  /* 0x000000b10d0e7223 */ /* 0x040fe2000001080e */
[----:B------:R-:W-:Y:S01]  /*3ea0*/  FFMA.FTZ R13, R13, R179, R70 ;  /* 0x000000b30d0d7223 */ /* 0x000fe20000010046 */
[C---:B------:R-:W-:Y:S01]  /*3eb0*/  FFMA.FTZ R74, R15.reuse, R178, -R74 ;  /* 0x000000b20f4a7223 */ /* 0x040fe2000001084a */
[----:B------:R-:W-:Y:S01]  /*3ec0*/  FFMA.FTZ R11, R15, R182, R11 ;  /* 0x000000b60f0b7223 */ /* 0x000fe2000001000b */
[----:B------:R-:W-:Y:S02]  /*3ed0*/  F2FP.BF16.F32.PACK_AB R71, R71, R12 ;  /* 0x0000000c4747723e */ /* 0x000fe400000010ff */
[----:B------:R-:W-:Y:S02]  /*3ee0*/  F2FP.BF16.F32.PACK_AB R68, R68, R75 ;  /* 0x0000004b4444723e */ /* 0x000fe400000010ff */
[----:B------:R-:W-:Y:S01]  /*3ef0*/  F2FP.BF16.F32.PACK_AB R12, R13, R14 ;  /* 0x0000000e0d0c723e */ /* 0x000fe200000010ff */
[----:B------:R-:W-:Y:S01]  /*3f00*/  IMAD.MOV.U32 R13, RZ, RZ, R71 ;  /* 0x000000ffff0d7224 */ /* 0x000fe200078e0047 */
[----:B------:R-:W-:Y:S01]  /*3f10*/  F2FP.BF16.F32.PACK_AB R15, R11, R74 ;  /* 0x0000004a0b0f723e */ /* 0x000fe200000010ff */
[----:B------:R-:W-:-:S07]  /*3f20*/  IMAD.MOV.U32 R14, RZ, RZ, R68 ;  /* 0x000000ffff0e7224 */ /* 0x000fce00078e0044 */
.L_x_471:
[----:B------:R-:W-:Y:S05]  /*3f30*/  BSYNC B3 ;  /* 0x0000000000037941 */ /* 0x000fea0003800000 */
.L_x_470:
[----:B------:R-:W-:Y:S02]  /*3f40*/  ULDC.64 UR4, c[0x0][0x208] ;  /* 0x0000820000047ab9 */ /* 0x000fe40000000a00 */
[----:B----4-:R0:W-:Y:S03]  /*3f50*/  ST.E.128 desc[UR4][R72.64], R12 ;  /* 0x0000000c48007985 */ /* 0x0101e6000c101d04 */
.L_x_469:
[----:B------:R-:W-:Y:S05]  /*3f60*/  BSYNC B2 ;  /* 0x0000000000027941 */ /* 0x000fea0003800000 */
.L_x_468:
[----:B------:R-:W-:-:S13]  /*3f70*/  ISETP.NE.AND P3, PT, R26, RZ, PT ;  /* 0x000000ff1a00720c */ /* 0x000fda0003f65270 */
        /* <DEDUP_REMOVED lines=8> */
[--C-:B------:R-:W-:Y:S01]  /*4000*/  SHF.R.U64 R71, R64, 0x10, R65.reuse ;  /* 0x0000001040477819 */ /* 0x100fe20000001241 */
[----:B----4-:R-:W-:Y:S01]  /*4010*/  IMAD.U32 R64, R14, 0x10000, RZ ;  /* 0x000100000e407824 */ /* 0x010fe200078e00ff */
[----:B------:R-:W-:Y:S02]  /*4020*/  SHF.R.U32.HI R65, RZ, 0x10, R65 ;  /* 0x00000010ff417819 */ /* 0x000fe40000011641 */
[----:B------:R-:W-:Y:S02]  /*4030*/  PRMT R175, R175, 0x5410, R70 ;  /* 0x00005410afaf7816 */ /* 0x000fe40000000046 */
[----:B------:R-:W-:Y:S02]  /*4040*/  PRMT R156, R156, 0x5410, R71 ;  /* 0x000054109c9c7816 */ /* 0x000fe40000000047 */
[----:B------:R-:W-:-:S02]  /*4050*/  SHF.R.U32.HI R67, RZ, 0x10, R67 ;  /* 0x00000010ff437819 */ /* 0x000fc40000011643 */
[----:B------:R-:W-:Y:S02]  /*4060*/  PRMT R174, R174, 0x5410, R65 ;  /* 0x00005410aeae7816 */ /* 0x000fe40000000041 */
[----:B------:R-:W-:Y:S02]  /*4070*/  LOP3.LUT R65, R13, 0xffff0000, RZ, 0xc0, !PT ;  /* 0xffff00000d417812 */ /* 0x000fe400078ec0ff */
[C---:B------:R-:W-:Y:S01]  /*4080*/  LOP3.LUT R72, R175.reuse, 0xffff0000, RZ, 0xc0, !PT ;  /* 0xffff0000af487812 */ /* 0x040fe200078ec0ff */
[----:B------:R-:W-:Y:S01]  /*4090*/  IMAD.U32 R175, R175, 0x10000, RZ ;  /* 0x00010000afaf7824 */ /* 0x000fe200078e00ff */
[C---:B------:R-:W-:Y:S01]  /*40a0*/  LOP3.LUT R70, R156.reuse, 0xffff0000, RZ, 0xc0, !PT ;  /* 0xffff00009c467812 */ /* 0x040fe200078ec0ff */
[----:B------:R-:W-:Y:S01]  /*40b0*/  IMAD.U32 R156, R156, 0x10000, RZ ;  /* 0x000100009c9c7824 */ /* 0x000fe200078e00ff */
[----:B------:R-:W-:Y:S01]  /*40c0*/  PRMT R176, R176, 0x5410, R67 ;  /* 0x00005410b0b07816 */ /* 0x000fe20000000043 */
[----:B------:R-:W-:Y:S01]  /*40d0*/  FMUL.FTZ R74, R65, R72 ;  /* 0x00000048414a7220 */ /* 0x000fe20000410000 */
[----:B------:R-:W-:Y:S01]  /*40e0*/  LOP3.LUT R66, R14, 0xffff0000, RZ, 0xc0, !PT ;  /* 0xffff00000e427812 */ /* 0x000fe200078ec0ff */
[C---:B------:R-:W-:Y:S01]  /*40f0*/  IMAD.U32 R14, R15.reuse, 0x10000, RZ ;  /* 0x000100000f0e7824 */ /* 0x040fe200078e00ff */
[----:B------:R-:W-:Y:S01]  /*4100*/  LOP3.LUT R11, R15, 0xffff0000, RZ, 0xc0, !PT ;  /* 0xffff00000f0b7812 */ /* 0x000fe200078ec0ff */
[----:B------:R-:W-:-:S02]  /*4110*/  IMAD.U32 R15, R13, 0x10000, RZ ;  /* 0x000100000d0f7824 */ /* 0x000fc400078e00ff */
[-C--:B------:R-:W-:Y:S01]  /*4120*/  FMUL.FTZ R65, R65, R70.reuse ;  /* 0x0000004641417220 */ /* 0x080fe20000410000 */
[C---:B------:R-:W-:Y:S01]  /*4130*/  IMAD.U32 R71, R176.reuse, 0x10000, RZ ;  /* 0x00010000b0477824 */ /* 0x040fe200078e00ff */
[----:B------:R-:W-:Y:S01]  /*4140*/  LOP3.LUT R176, R176, 0xffff0000, RZ, 0xc0, !PT ;  /* 0xffff0000b0b07812 */ /* 0x000fe200078ec0ff */
[----:B------:R-:W-:Y:S02]  /*4150*/  IMAD.U32 R67, R174, 0x10000, RZ ;  /* 0x00010000ae437824 */ /* 0x000fe400078e00ff */
[C---:B------:R-:W-:Y:S01]  /*4160*/  FFMA.FTZ R74, R15.reuse, R70, -R74 ;  /* 0x000000460f4a7223 */ /* 0x040fe2000001084a */
[C---:B------:R-:W-:Y:S02]  /*4170*/  IMAD.U32 R13, R12.reuse, 0x10000, RZ ;  /* 0x000100000c0d7824 */ /* 0x040fe400078e00ff */
[----:B------:R-:W-:Y:S01]  /*4180*/  FFMA.FTZ R65, R15, R72, R65 ;  /* 0x000000480f417223 */ /* 0x000fe20000010041 */
[----:B------:R-:W-:Y:S01]  /*4190*/  LOP3.LUT R12, R12, 0xffff0000, RZ, 0xc0, !PT ;  /* 0xffff00000c0c7812 */ /* 0x000fe200078ec0ff */
[C---:B------:R-:W-:Y:S01]  /*41a0*/  FMUL.FTZ R73, R66.reuse, R71 ;  /* 0x0000004742497220 */ /* 0x040fe20000410000 */
[----:B------:R-:W-:Y:S01]  /*41b0*/  FMUL.FTZ R15, R66, R67 ;  /* 0x00000043420f7220 */ /* 0x000fe20000410000 */
[----:B------:R-:W-:-:S02]  /*41c0*/  LOP3.LUT R174, R174, 0xffff0000, RZ, 0xc0, !PT ;  /* 0xffff0000aeae7812 */ /* 0x000fc400078ec0ff */
[C---:B------:R-:W-:Y:S01]  /*41d0*/  FFMA.FTZ R73, R64.reuse, R67, -R73 ;  /* 0x0000004340497223 */ /* 0x040fe20000010849 */
[----:B------:R-:W-:Y:S01]  /*41e0*/  FFMA.FTZ R66, R64, R71, R15 ;  /* 0x0000004740427223 */ /* 0x000fe2000001000f */
[C---:B------:R-:W-:Y:S01]  /*41f0*/  FMUL.FTZ R15, R11.reuse, R176 ;  /* 0x000000b00b0f7220 */ /* 0x040fe20000410000 */
[CC--:B------:R-:W-:Y:S01]  /*4200*/  FMUL.FTZ R64, R12.reuse, R175.reuse ;  /* 0x000000af0c407220 */ /* 0x0c0fe20000410000 */
[----:B------:R-:W-:Y:S01]  /*4210*/  FMUL.FTZ R11, R11, R174 ;  /* 0x000000ae0b0b7220 */ /* 0x000fe20000410000 */
[----:B------:R-:W-:Y:S01]  /*4220*/  FMUL.FTZ R12, R12, R156 ;  /* 0x0000009c0c0c7220 */ /* 0x000fe20000410000 */
[C---:B------:R-:W-:Y:S01]  /*4230*/  FFMA.FTZ R15, R14.reuse, R174, -R15 ;  /* 0x000000ae0e0f7223 */ /* 0x040fe2000001080f */
[C---:B------:R-:W-:Y:S01]  /*4240*/  FFMA.FTZ R64, R13.reuse, R156, -R64 ;  /* 0x0000009c0d407223 */ /* 0x040fe20000010840 */
[----:B------:R-:W-:Y:S01]  /*4250*/  FFMA.FTZ R14, R14, R176, R11 ;  /* 0x000000b00e0e7223 */ /* 0x000fe2000001000b */
[----:B------:R-:W-:Y:S01]  /*4260*/  FFMA.FTZ R13, R13, R175, R12 ;  /* 0x000000af0d0d7223 */ /* 0x000fe2000001000c */
[----:B------:R-:W-:-:S03]  /*4270*/  F2FP.BF16.F32.PACK_AB R65, R65, R74 ;  /* 0x0000004a4141723e */ /* 0x000fc600000010ff */
[----:B------:R-:W-:Y:S02]  /*4280*/  F2FP.BF16.F32.PACK_AB R15, R14, R15 ;  /* 0x0000000f0e0f723e */ /* 0x000fe400000010ff */
[----:B------:R-:W-:Y:S01]  /*4290*/  F2FP.BF16.F32.PACK_AB R12, R13, R64 ;  /* 0x000000400d0c723e */ /* 0x000fe200000010ff */
[----:B------:R-:W-:Y:S01]  /*42a0*/  IMAD.MOV.U32 R13, RZ, RZ, R65 ;  /* 0x000000ffff0d7224 */ /* 0x000fe200078e0041 */
[----:B------:R-:W-:-:S07]  /*42b0*/  F2FP.BF16.F32.PACK_AB R14, R66, R73 ;  /* 0x00000049420e723e */ /* 0x000fce00000010ff */
.L_x_473:
[----:B------:R-:W-:Y:S05]  /*42c0*/  BSYNC B2 ;  /* 0x0000000000027941 */ /* 0x000fea0003800000 */
.L_x_472:
[----:B------:R-:W-:Y:S02]  /*42d0*/  ULDC.64 UR4, c[0x0][0x208] ;  /* 0x0000820000047ab9 */ /* 0x000fe40000000a00 */
[----:B----4-:R0:W-:Y:S03]  /*42e0*/  ST.E.128 desc[UR4][R68.64], R12 ;  /* 0x0000000c44007985 */ /* 0x0101e6000c101d04 */
.L_x_459:
[----:B------:R-:W-:Y:S05]  /*42f0*/  BSYNC B1 ;  /* 0x0000000000017941 */ /* 0x000fea0003800000 */
.L_x_458:
[----:B------:R-:W-:-:S03]  /*4300*/  UMOV UR4, 0xffffffff ;  /* 0xffffffff00047882 */ /* 0x000fc60000000000 */
[----:B------:R-:W-:Y:S05]  /*4310*/  BRA.DIV UR4, `(.L_x_474) ;  /* 0x0000023e04d87947 */ /* 0x000fea000b800000 */
[----:B------:R0:W0:Y:S04]  /*4320*/  SHFL.IDX PT, R67, R117, 0x1, 0x181f ;  /* 0x00381f0075437f89 */ /* 0x00002800000e0000 */
[----:B------:R0:W0:Y:S02]  /*4330*/  SHFL.IDX PT, R66, R118, 0x1, 0x181f ;  /* 0x00381f0076427f89 */ /* 0x00002400000e0000 */
.L_x_813:
[----:B------:R-:W-:Y:S04]  /*4340*/  BSSY B1, `(.L_x_475) ;  /* 0x00000eb000017945 */ /* 0x000fe80003800000 */
[----:B------:R-:W-:Y:S05]  /*4350*/  @P4 BRA `(.L_x_476) ;  /* 0x0000000c00a44947 */ /* 0x000fea0003800000 */
[----:B------:R-:W-:Y:S01]  /*4360*/  ISETP.NE.AND P3, PT, R3, RZ, PT ;  /* 0x000000ff0300720c */ /* 0x000fe20003f65270 */
[----:B------:R-:W-:-:S12]  /*4370*/  BSSY B2, `(.L_x_477) ;  /* 0x0000038000027945 */ /* 0x000fd80003800000 */
[----:B------:R-:W-:Y:S05]  /*4380*/  @!P3 BRA `(.L_x_478) ;  /* 0x0000000000d8b947 */ /* 0x000fea0003800000 */
[----:B0---4-:R0:W4:Y:S01]  /*4390*/  LDS.128 R12, [R85+0x25400] ;  /* 0x02540000550c7984 */ /* 0x0111220000000c00 */
[----:B------:R-:W-:Y:S01]  /*43a0*/  ISETP.GE.AND P4, PT, R214, R114, PT ;  /* 0x00000072d600720c */ /* 0x000fe20003f86270 */
[----:B------:R-:W-:Y:S01]  /*43b0*/  BSSY B3, `(.L_x_479) ;  /* 0x0000031000037945 */ /* 0x000fe20003800000 */
[----:B------:R-:W-:-:S04]  /*43c0*/  LEA R64, P3, R16, R66, 0x1 ;  /* 0x0000004210407211 */ /* 0x000fc800078608ff */
[----:B------:R-:W-:-:S07]  /*43d0*/  LEA.HI.X R65, R16, R67, R17, 0x1, P3 ;  /* 0x0000004310417211 */ /* 0x000fce00018f0c11 */
[----:B0-----:R-:W-:Y:S05]  /*43e0*/  @P4 BRA `(.L_x_480) ;  /* 0x0000000000b44947 */ /* 0x001fea0003800000 */
[----:B------:R-:W-:Y:S02]  /*43f0*/  SHF.R.U64 R68, R60, 0x10, R61 ;  /* 0x000000103c447819 */ /* 0x000fe4000000123d */
[----:B------:R-:W-:Y:S02]  /*4400*/  SHF.R.U64 R60, R62, 0x10, R63 ;  /* 0x000000103e3c7819 */ /* 0x000fe4000000123f */
[----:B------:R-:W-:Y:S02]  /*4410*/  SHF.R.U32.HI R69, RZ, 0x10, R61 ;  /* 0x00000010ff457819 */ /* 0x000fe4000001163d */
[----:B------:R-:W-:Y:S02]  /*4420*/  SHF.R.U32.HI R63, RZ, 0x10, R63 ;  /* 0x00000010ff3f7819 */ /* 0x000fe4000001163f */
[----:B------:R-:W-:Y:S02]  /*4430*/  PRMT R163, R163, 0x5410, R60 ;  /* 0x00005410a3a37816 */ /* 0x000fe4000000003c */
[----:B------:R-:W-:-:S02]  /*4440*/  PRMT R161, R161, 0x5410, R68 ;  /* 0x00005410a1a17816 */ /* 0x000fc40000000044 */
[----:B------:R-:W-:Y:S02]  /*4450*/  PRMT R162, R162, 0x5410, R69 ;  /* 0x00005410a2a27816 */ /* 0x000fe40000000045 */
[----:B------:R-:W-:Y:S02]  /*4460*/  PRMT R164, R164, 0x5410, R63 ;  /* 0x00005410a4a47816 */ /* 0x000fe4000000003f */
[----:B----4-:R-:W-:Y:S01]  /*4470*/  LOP3.LUT R60, R13, 0xffff0000, RZ, 0xc0, !PT ;  /* 0xffff00000d3c7812 */ /* 0x010fe200078ec0ff */
[----:B------:R-:W-:Y:S01]  /*4480*/  IMAD.U32 R68, R162, 0x10000, RZ ;  /* 0x00010000a2447824 */ /* 0x000fe200078e00ff */
[----:B------:R-:W-:Y:S01]  /*4490*/  LOP3.LUT R69, R163, 0xffff0000, RZ, 0xc0, !PT ;  /* 0xffff0000a3457812 */ /* 0x000fe200078ec0ff */
[----:B------:R-:W-:Y:S01]  /*44a0*/  IMAD.U32 R70, R164, 0x10000, RZ ;  /* 0x00010000a4467824 */ /* 0x000fe200078e00ff */
[----:B------:R-:W-:Y:S01]  /*44b0*/  LOP3.LUT R63, R161, 0xffff0000, RZ, 0xc0, !PT ;  /* 0xffff0000a13f7812 */ /* 0x000fe200078ec0ff */
[----:B------:R-:W-:Y:S01]  /*44c0*/  IMAD.U32 R163, R163, 0x10000, RZ ;  /* 0x00010000a3a37824 */ /* 0x000fe200078e00ff */
[----:B------:R-:W-:Y:S01]  /*44d0*/  SHF.L.U32 R61, R14, 0x10, RZ ;  /* 0x000000100e3d7819 */ /* 0x000fe200000006ff */
        /* <DEDUP_REMOVED lines=8> */
[----:B------:R-:W-:Y:S01]  /*4560*/  IMAD.U32 R161, R161, 0x10000, RZ ;  /* 0x00010000a1a17824 */ /* 0x000fe200078e00ff */
[----:B------:R-:W-:Y:S01]  /*4570*/  LOP3.LUT R164, R164, 0xffff0000, RZ, 0xc0, !PT ;  /* 0xffff0000a4a47812 */ /* 0x000fe200078ec0ff */
[C---:B------:R-:W-:Y:S01]  /*4580*/  FFMA.FTZ R72, R15.reuse, R63, -R72 ;  /* 0x0000003f0f487223 */ /* 0x040fe20000010848 */
[----:B------:R-:W-:Y:S01]  /*4590*/  LOP3.LUT R162, R162, 0xffff0000, RZ, 0xc0, !PT ;  /* 0xffff0000a2a27812 */ /* 0x000fe200078ec0ff */
[----:B------:R-:W-:Y:S01]  /*45a0*/  FFMA.FTZ R15, R15, R69, R60 ;  /* 0x000000450f0f7223 */ /* 0x000fe2000001003c */
[----:B------:R-:W-:Y:S01]  /*45b0*/  FMUL.FTZ R60, R12, R163 ;  /* 0x000000a30c3c7220 */ /* 0x000fe20000410000 */
[C---:B------:R-:W-:Y:S01]  /*45c0*/  FMUL.FTZ R63, R11.reuse, R164 ;  /* 0x000000a40b3f7220 */ /* 0x040fe20000410000 */
[----:B------:R-:W-:Y:S01]  /*45d0*/  FMUL.FTZ R74, R62, R70 ;  /* 0x000000463e4a7220 */ /* 0x000fe20000410000 */
[----:B------:R-:W-:Y:S01]  /*45e0*/  FMUL.FTZ R11, R11, R162 ;  /* 0x000000a20b0b7220 */ /* 0x000fe20000410000 */
[-C--:B------:R-:W-:Y:S01]  /*45f0*/  FMUL.FTZ R12, R12, R161.reuse ;  /* 0x000000a10c0c7220 */ /* 0x080fe20000410000 */
[----:B------:R-:W-:Y:S01]  /*4600*/  FMUL.FTZ R62, R62, R68 ;  /* 0x000000443e3e7220 */ /* 0x000fe20000410000 */
[C---:B------:R-:W-:Y:S01]  /*4610*/  FFMA.FTZ R63, R14.reuse, R162, -R63 ;  /* 0x000000a20e3f7223 */ /* 0x040fe2000001083f */
[----:B------:R-:W-:Y:S01]  /*4620*/  FFMA.FTZ R60, R13, R161, -R60 ;  /* 0x000000a10d3c7223 */ /* 0x000fe2000001083c */
[----:B------:R-:W-:Y:S01]  /*4630*/  FFMA.FTZ R74, R61, R68, -R74 ;  /* 0x000000443d4a7223 */ /* 0x000fe2000001084a */
[----:B------:R-:W-:Y:S01]  /*4640*/  FFMA.FTZ R14, R14, R164, R11 ;  /* 0x000000a40e0e7223 */ /* 0x000fe2000001000b */
[----:B------:R-:W-:Y:S01]  /*4650*/  FFMA.FTZ R13, R13, R163, R12 ;  /* 0x000000a30d0d7223 */ /* 0x000fe2000001000c */
[----:B------:R-:W-:Y:S01]  /*4660*/  FFMA.FTZ R61, R61, R70, R62 ;  /* 0x000000463d3d7223 */ /* 0x000fe2000001003e */
[----:B------:R-:W-:-:S02]  /*4670*/  F2FP.BF16.F32.PACK_AB R72, R15, R72 ;  /* 0x000000480f48723e */ /* 0x000fc400000010ff */
[----:B------:R-:W-:Y:S02]  /*4680*/  F2FP.BF16.F32.PACK_AB R15, R14, R63 ;  /* 0x0000003f0e0f723e */ /* 0x000fe400000010ff */
[----:B------:R-:W-:Y:S01]  /*4690*/  F2FP.BF16.F32.PACK_AB R12, R13, R60 ;  /* 0x0000003c0d0c723e */ /* 0x000fe200000010ff */
[----:B------:R-:W-:Y:S01]  /*46a0*/  IMAD.MOV.U32 R13, RZ, RZ, R72 ;  /* 0x000000ffff0d7224 */ /* 0x000fe200078e0048 */
[----:B------:R-:W-:-:S07]  /*46b0*/  F2FP.BF16.F32.PACK_AB R14, R61, R74 ;  /* 0x0000004a3d0e723e */ /* 0x000fce00000010ff */
.L_x_480:
[----:B------:R-:W-:Y:S05]  /*46c0*/  BSYNC B3 ;  /* 0x0000000000037941 */ /* 0x000fea0003800000 */
.L_x_479:
[----:B------:R-:W-:Y:S02]  /*46d0*/  ULDC.64 UR4, c[0x0][0x208] ;  /* 0x0000820000047ab9 */ /* 0x000fe40000000a00 */
[----:B----4-:R0:W-:Y:S03]  /*46e0*/  ST.E.128 desc[UR4][R64.64], R12 ;  /* 0x0000000c40007985 */ /* 0x0101e6000c101d04 */
.L_x_478:
[----:B------:R-:W-:Y:S05]  /*46f0*/  BSYNC B2 ;  /* 0x0000000000027941 */ /* 0x000fea0003800000 */
.L_x_477:
        /* <DEDUP_REMOVED lines=9> */
[----:B------:R-:W-:Y:S01]  /*4790*/  SHF.R.U64 R64, R56, 0x10, R57 ;  /* 0x0000001038407819 */ /* 0x000fe20000001239 */
[----:B----4-:R-:W-:Y:S01]  /*47a0*/  IMAD.U32 R56, R14, 0x10000, RZ ;  /* 0x000100000e387824 */ /* 0x010fe200078e00ff */
[--C-:B------:R-:W-:Y:S02]  /*47b0*/  SHF.R.U64 R62, R58, 0x10, R59.reuse ;  /* 0x000000103a3e7819 */ /* 0x100fe4000000123b */
[----:B------:R-:W-:Y:S02]  /*47c0*/  SHF.R.U32.HI R59, RZ, 0x10, R59 ;  /* 0x00000010ff3b7819 */ /* 0x000fe4000001163b */
[----:B------:R-:W-:Y:S02]  /*47d0*/  SHF.R.U32.HI R11, RZ, 0x10, R57 ;  /* 0x00000010ff0b7819 */ /* 0x000fe40000011639 */
[----:B------:R-:W-:Y:S02]  /*47e0*/  PRMT R157, R157, 0x5410, R64 ;  /* 0x000054109d9d7816 */ /* 0x000fe40000000040 */
[----:B------:R-:W-:-:S02]  /*47f0*/  PRMT R159, R159, 0x5410, R62 ;  /* 0x000054109f9f7816 */ /* 0x000fc4000000003e */
[----:B------:R-:W-:Y:S02]  /*4800*/  PRMT R160, R160, 0x5410, R59 ;  /* 0x00005410a0a07816 */ /* 0x000fe4000000003b */
[----:B------:R-:W-:Y:S01]  /*4810*/  LOP3.LUT R57, R14, 0xffff0000, RZ, 0xc0, !PT ;  /* 0xffff00000e397812 */ /* 0x000fe200078ec0ff */
[C---:B------:R-:W-:Y:S01]  /*4820*/  IMAD.U32 R14, R13.reuse, 0x10000, RZ ;  /* 0x000100000d0e7824 */ /* 0x040fe200078e00ff */
[----:B------:R-:W-:Y:S01]  /*4830*/  PRMT R158, R158, 0x5410, R11 ;  /* 0x000054109e9e7816 */ /* 0x000fe2000000000b */
[----:B------:R-:W-:Y:S01]  /*4840*/  IMAD.U32 R11, R12, 0x10000, RZ ;  /* 0x000100000c0b7824 */ /* 0x000fe200078e00ff */
[----:B------:R-:W-:Y:S02]  /*4850*/  LOP3.LUT R13, R13, 0xffff0000, RZ, 0xc0, !PT ;  /* 0xffff00000d0d7812 */ /* 0x000fe400078ec0ff */
[----:B------:R-:W-:Y:S01]  /*4860*/  LOP3.LUT R63, R159, 0xffff0000, RZ, 0xc0, !PT ;  /* 0xffff00009f3f7812 */ /* 0x000fe200078ec0ff */
[----:B------:R-:W-:Y:S01]  /*4870*/  IMAD.U32 R62, R158, 0x10000, RZ ;  /* 0x000100009e3e7824 */ /* 0x000fe200078e00ff */
[----:B------:R-:W-:Y:S01]  /*4880*/  LOP3.LUT R59, R157, 0xffff0000, RZ, 0xc0, !PT ;  /* 0xffff00009d3b7812 */ /* 0x000fe200078ec0ff */
[----:B------:R-:W-:Y:S01]  /*4890*/  IMAD.U32 R159, R159, 0x10000, RZ ;  /* 0x000100009f9f7824 */ /* 0x000fe200078e00ff */
[----:B------:R-:W-:Y:S01]  /*48a0*/  SHF.L.U32 R64, R160, 0x10, RZ ;  /* 0x00000010a0407819 */ /* 0x000fe200000006ff */
[C---:B------:R-:W-:Y:S01]  /*48b0*/  FMUL.FTZ R65, R13.reuse, R63 ;  /* 0x0000003f0d417220 */ /* 0x040fe20000410000 */
[----:B------:R-:W-:Y:S01]  /*48c0*/  LOP3.LUT R12, R12, 0xffff0000, RZ, 0xc0, !PT ;  /* 0xffff00000c0c7812 */ /* 0x000fe200078ec0ff */
[-C--:B------:R-:W-:Y:S01]  /*48d0*/  FMUL.FTZ R68, R13, R59.reuse ;  /* 0x0000003b0d447220 */ /* 0x080fe20000410000 */
[----:B------:R-:W-:Y:S01]  /*48e0*/  LOP3.LUT R58, R15, 0xffff0000, RZ, 0xc0, !PT ;  /* 0xffff00000f3a7812 */ /* 0x000fe200078ec0ff */
[C---:B------:R-:W-:Y:S01]  /*48f0*/  FMUL.FTZ R13, R57.reuse, R64 ;  /* 0x00000040390d7220 */ /* 0x040fe20000410000 */
[-C--:B------:R-:W-:Y:S01]  /*4900*/  FMUL.FTZ R57, R57, R62.reuse ;  /* 0x0000003e39397220 */ /* 0x080fe20000410000 */
[----:B------:R-:W-:Y:S01]  /*4910*/  LOP3.LUT R160, R160, 0xffff0000, RZ, 0xc0, !PT ;  /* 0xffff0000a0a07812 */ /* 0x000fe200078ec0ff */
[----:B------:R-:W-:Y:S01]  /*4920*/  IMAD.U32 R157, R157, 0x10000, RZ ;  /* 0x000100009d9d7824 */ /* 0x000fe200078e00ff */
[----:B------:R-:W-:Y:S01]  /*4930*/  LOP3.LUT R158, R158, 0xffff0000, RZ, 0xc0, !PT ;  /* 0xffff00009e9e7812 */ /* 0x000fe200078ec0ff */
[C---:B------:R-:W-:Y:S01]  /*4940*/  FFMA.FTZ R65, R14.reuse, R59, -R65 ;  /* 0x0000003b0e417223 */ /* 0x040fe20000010841 */
[----:B------:R-:W-:Y:S01]  /*4950*/  FFMA.FTZ R68, R14, R63, R68 ;  /* 0x0000003f0e447223 */ /* 0x000fe20000010044 */
[----:B------:R-:W-:Y:S01]  /*4960*/  FFMA.FTZ R13, R56, R62, -R13 ;  /* 0x0000003e380d7223 */ /* 0x000fe2000001080d */
[----:B------:R-:W-:Y:S01]  /*4970*/  FMUL.FTZ R14, R12, R159 ;  /* 0x0000009f0c0e7220 */ /* 0x000fe20000410000 */
[----:B------:R-:W-:Y:S01]  /*4980*/  FFMA.FTZ R56, R56, R64, R57 ;  /* 0x0000004038387223 */ /* 0x000fe20000010039 */
[----:B------:R-:W-:Y:S01]  /*4990*/  FMUL.FTZ R12, R12, R157 ;  /* 0x0000009d0c0c7220 */ /* 0x000fe20000410000 */
[----:B------:R-:W-:-:S02]  /*49a0*/  IMAD.U32 R15, R15, 0x10000, RZ ;  /* 0x000100000f0f7824 */ /* 0x000fc400078e00ff */
[C---:B------:R-:W-:Y:S01]  /*49b0*/  FMUL.FTZ R62, R58.reuse, R160 ;  /* 0x000000a03a3e7220 */ /* 0x040fe20000410000 */
        /* <DEDUP_REMOVED lines=11> */
.L_x_484:
[----:B------:R-:W-:Y:S05]  /*4a70*/  BSYNC B3 ;  /* 0x0000000000037941 */ /* 0x000fea0003800000 */
.L_x_483:
[----:B------:R-:W-:Y:S02]  /*4a80*/  ULDC.64 UR4, c[0x0][0x208] ;  /* 0x0000820000047ab9 */ /* 0x000fe40000000a00 */
[----:B----4-:R0:W-:Y:S03]  /*4a90*/  ST.E.128 desc[UR4][R60.64], R12 ;  /* 0x0000000c3c007985 */ /* 0x0101e6000c101d04 */
.L_x_482:
[----:B------:R-:W-:Y:S05]  /*4aa0*/  BSYNC B2 ;  /* 0x0000000000027941 */ /* 0x000fea0003800000 */
.L_x_481:
        /* <DEDUP_REMOVED lines=15> */
[----:B------:R-:W-:Y:S01]  /*4ba0*/  PRMT R154, R154, 0x5410, R11 ;  /* 0x000054109a9a7816 */ /* 0x000fe2000000000b */
[----:B------:R-:W-:Y:S01]  /*4bb0*/  IMAD.U32 R11, R12, 0x10000, RZ ;  /* 0x000100000c0b7824 */ /* 0x000fe200078e00ff */
[----:B------:R-:W-:-:S02]  /*4bc0*/  PRMT R155, R155, 0x5410, R58 ;  /* 0x000054109b9b7816 */ /* 0x000fc4000000003a */
[----:B------:R-:W-:Y:S01]  /*4bd0*/  LOP3.LUT R53, R14, 0xffff0000, RZ, 0xc0, !PT ;  /* 0xffff00000e357812 */ /* 0x000fe200078ec0ff */
[----:B------:R-:W-:Y:S01]  /*4be0*/  IMAD.U32 R14, R13, 0x10000, RZ ;  /* 0x000100000d0e7824 */ /* 0x000fe200078e00ff */
[----:B------:R-:W-:Y:S01]  /*4bf0*/  PRMT R153, R153, 0x5410, R60 ;  /* 0x0000541099997816 */ /* 0x000fe2000000003c */
[----:B------:R-:W-:Y:S01]  /*4c00*/  IMAD.U32 R60, R155, 0x10000, RZ ;  /* 0x000100009b3c7824 */ /* 0x000fe200078e00ff */
[----:B------:R-:W-:Y:S02]  /*4c10*/  LOP3.LUT R13, R13, 0xffff0000, RZ, 0xc0, !PT ;  /* 0xffff00000d0d7812 */ /* 0x000fe400078ec0ff */
[----:B------:R-:W-:Y:S01]  /*4c20*/  LOP3.LUT R59, R154, 0xffff0000, RZ, 0xc0, !PT ;  /* 0xffff00009a3b7812 */ /* 0x000fe200078ec0ff */
[----:B------:R-:W-:Y:S01]  /*4c30*/  IMAD.U32 R58, R153, 0x10000, RZ ;  /* 0x00010000993a7824 */ /* 0x000fe200078e00ff */
[----:B------:R-:W-:Y:S01]  /*4c40*/  LOP3.LUT R55, R152, 0xffff0000, RZ, 0xc0, !PT ;  /* 0xffff000098377812 */ /* 0x000fe200078ec0ff */
[----:B------:R-:W-:Y:S01]  /*4c50*/  IMAD.U32 R154, R154, 0x10000, RZ ;  /* 0x000100009a9a7824 */ /* 0x000fe200078e00ff */
[----:B------:R-:W-:Y:S01]  /*4c60*/  LOP3.LUT R54, R15, 0xffff0000, RZ, 0xc0, !PT ;  /* 0xffff00000f367812 */ /* 0x000fe200078ec0ff */
[C---:B------:R-:W-:Y:S01]  /*4c70*/  FMUL.FTZ R61, R13.reuse, R59 ;  /* 0x0000003b0d3d7220 */ /* 0x040fe20000410000 */
[----:B------:R-:W-:Y:S01]  /*4c80*/  LOP3.LUT R12, R12, 0xffff0000, RZ, 0xc0, !PT ;  /* 0xffff00000c0c7812 */ /* 0x000fe200078ec0ff */
[-C--:B------:R-:W-:Y:S01]  /*4c90*/  FMUL.FTZ R62, R13, R55.reuse ;  /* 0x000000370d3e7220 */ /* 0x080fe20000410000 */
[C---:B------:R-:W-:Y:S01]  /*4ca0*/  FMUL.FTZ R13, R53.reuse, R60 ;  /* 0x0000003c350d7220 */ /* 0x040fe20000410000 */
[-C--:B------:R-:W-:Y:S01]  /*4cb0*/  FMUL.FTZ R53, R53, R58.reuse ;  /* 0x0000003a35357220 */ /* 0x080fe20000410000 */
[----:B------:R-:W-:Y:S01]  /*4cc0*/  LOP3.LUT R155, R155, 0xffff0000, RZ, 0xc0, !PT ;  /* 0xffff00009b9b7812 */ /* 0x000fe200078ec0ff */
[----:B------:R-:W-:Y:S01]  /*4cd0*/  FFMA.FTZ R61, R14, R55, -R61 ;  /* 0x000000370e3d7223 */ /* 0x000fe2000001083d */
[----:B------:R-:W-:Y:S01]  /*4ce0*/  SHF.L.U32 R152, R152, 0x10, RZ ;  /* 0x0000001098987819 */ /* 0x000fe200000006ff */
[----:B------:R-:W-:Y:S01]  /*4cf0*/  FFMA.FTZ R62, R14, R59, R62 ;  /* 0x0000003b0e3e7223 */ /* 0x000fe2000001003e */
[----:B------:R-:W-:Y:S01]  /*4d00*/  LOP3.LUT R153, R153, 0xffff0000, RZ, 0xc0, !PT ;  /* 0xffff000099997812 */ /* 0x000fe200078ec0ff */
[C---:B------:R-:W-:Y:S01]  /*4d10*/  FFMA.FTZ R58, R52.reuse, R58, -R13 ;  /* 0x0000003a343a7223 */ /* 0x040fe2000001080d */
[----:B------:R-:W-:Y:S01]  /*4d20*/  FFMA.FTZ R53, R52, R60, R53 ;  /* 0x0000003c34357223 */ /* 0x000fe20000010035 */
[----:B------:R-:W-:-:S02]  /*4d30*/  IMAD.U32 R15, R15, 0x10000, RZ ;  /* 0x000100000f0f7824 */ /* 0x000fc400078e00ff */
[----:B------:R-:W-:Y:S01]  /*4d40*/  FMUL.FTZ R52, R54, R155 ;  /* 0x0000009b36347220 */ /* 0x000fe20000410000 */
[C---:B------:R-:W-:Y:S01]  /*4d50*/  FMUL.FTZ R14, R12.reuse, R154 ;  /* 0x0000009a0c0e7220 */ /* 0x040fe20000410000 */
[-C--:B------:R-:W-:Y:S01]  /*4d60*/  FMUL.FTZ R13, R12, R152.reuse ;  /* 0x000000980c0d7220 */ /* 0x080fe20000410000 */
[-C--:B------:R-:W-:Y:S01]  /*4d70*/  FMUL.FTZ R54, R54, R153.reuse ;  /* 0x0000009936367220 */ /* 0x080fe20000410000 */
[----:B------:R-:W-:Y:S01]  /*4d80*/  FFMA.FTZ R52, R15, R153, -R52 ;  /* 0x000000990f347223 */ /* 0x000fe20000010834 */
[C---:B------:R-:W-:Y:S01]  /*4d90*/  FFMA.FTZ R14, R11.reuse, R152, -R14 ;  /* 0x000000980b0e7223 */ /* 0x040fe2000001080e */
[----:B------:R-:W-:Y:S01]  /*4da0*/  FFMA.FTZ R13, R11, R154, R13 ;  /* 0x0000009a0b0d7223 */ /* 0x000fe2000001000d */
[----:B------:R-:W-:Y:S01]  /*4db0*/  FFMA.FTZ R15, R15, R155, R54 ;  /* 0x0000009b0f0f7223 */ /* 0x000fe20000010036 */
[----:B------:R-:W-:Y:S02]  /*4dc0*/  F2FP.BF16.F32.PACK_AB R61, R62, R61 ;  /* 0x0000003d3e3d723e */ /* 0x000fe400000010ff */
[----:B------:R-:W-:-:S02]  /*4dd0*/  F2FP.BF16.F32.PACK_AB R58, R53, R58 ;  /* 0x0000003a353a723e */ /* 0x000fc400000010ff */
[----:B------:R-:W-:Y:S01]  /*4de0*/  F2FP.BF16.F32.PACK_AB R12, R13, R14 ;  /* 0x0000000e0d0c723e */ /* 0x000fe200000010ff */
[----:B------:R-:W-:Y:S01]  /*4df0*/  IMAD.MOV.U32 R13, RZ, RZ, R61 ;  /* 0x000000ffff0d7224 */ /* 0x000fe200078e003d */
[----:B------:R-:W-:Y:S01]  /*4e00*/  F2FP.BF16.F32.PACK_AB R15, R15, R52 ;  /* 0x000000340f0f723e */ /* 0x000fe200000010ff */
[----:B------:R-:W-:-:S07]  /*4e10*/  IMAD.MOV.U32 R14, RZ, RZ, R58 ;  /* 0x000000ffff0e7224 */ /* 0x000fce00078e003a */
.L_x_488:
[----:B------:R-:W-:Y:S05]  /*4e20*/  BSYNC B3 ;  /* 0x0000000000037941 */ /* 0x000fea0003800000 */
.L_x_487:
[----:B------:R-:W-:Y:S02]  /*4e30*/  ULDC.64 UR4, c[0x0][0x208] ;  /* 0x0000820000047ab9 */ /* 0x000fe40000000a00 */
[----:B----4-:R0:W-:Y:S03]  /*4e40*/  ST.E.128 desc[UR4][R56.64], R12 ;  /* 0x0000000c38007985 */ /* 0x0101e6000c101d04 */
.L_x_486:
[----:B------:R-:W-:Y:S05]  /*4e50*/  BSYNC B2 ;  /* 0x0000000000027941 */ /* 0x000fea0003800000 */
.L_x_485:
[----:B------:R-:W-:-:S13]  /*4e60*/  ISETP.NE.AND P3, PT, R26, RZ, PT ;  /* 0x000000ff1a00720c */ /* 0x000fda0003f65270 */
        /* <DEDUP_REMOVED lines=19> */
[----:B------:R-:W-:Y:S01]  /*4fa0*/  LOP3.LUT R13, R13, 0xffff0000, RZ, 0xc0, !PT ;  /* 0xffff00000d0d7812 */ /* 0x000fe200078ec0ff */
[----:B------:R-:W-:Y:S01]  /*4fb0*/  IMAD.U32 R11, R12, 0x10000, RZ ;  /* 0x000100000c0b7824 */ /* 0x000fe200078e00ff */
[----:B------:R-:W-:Y:S01]  /*4fc0*/  LOP3.LUT R55, R149, 0xffff0000, RZ, 0xc0, !PT ;  /* 0xffff000095377812 */ /* 0x000fe200078ec0ff */
[----:B------:R-:W-:Y:S01]  /*4fd0*/  IMAD.U32 R54, R150, 0x10000, RZ ;  /* 0x0001000096367824 */ /* 0x000fe200078e00ff */
[----:B------:R-:W-:Y:S01]  /*4fe0*/  LOP3.LUT R51, R151, 0xffff0000, RZ, 0xc0, !PT ;  /* 0xffff000097337812 */ /* 0x000fe200078ec0ff */
[----:B------:R-:W-:Y:S01]  /*4ff0*/  IMAD.U32 R149, R149, 0x10000, RZ ;  /* 0x0001000095957824 */ /* 0x000fe200078e00ff */
[----:B------:R-:W-:Y:S01]  /*5000*/  LOP3.LUT R12, R12, 0xffff0000, RZ, 0xc0, !PT ;  /* 0xffff00000c0c7812 */ /* 0x000fe200078ec0ff */
[----:B------:R-:W-:Y:S01]  /*5010*/  FMUL.FTZ R57, R13, R55 ;  /* 0x000000370d397220 */ /* 0x000fe20000410000 */
[----:B------:R-:W-:Y:S01]  /*5020*/  LOP3.LUT R50, R15, 0xffff0000, RZ, 0xc0, !PT ;  /* 0xffff00000f327812 */ /* 0x000fe200078ec0ff */
[-C--:B------:R-:W-:Y:S01]  /*5030*/  FMUL.FTZ R58, R13, R51.reuse ;  /* 0x000000330d3a7220 */ /* 0x080fe20000410000 */
        /* <DEDUP_REMOVED lines=24> */
.L_x_490:
[----:B------:R-:W-:Y:S05]  /*51c0*/  BSYNC B2 ;  /* 0x0000000000027941 */ /* 0x000fea0003800000 */
.L_x_489:
[----:B------:R-:W-:Y:S02]  /*51d0*/  ULDC.64 UR4, c[0x0][0x208] ;  /* 0x0000820000047ab9 */ /* 0x000fe40000000a00 */
[----:B----4-:R0:W-:Y:S03]  /*51e0*/  ST.E.128 desc[UR4][R52.64], R12 ;  /* 0x0000000c34007985 */ /* 0x0101e6000c101d04 */
.L_x_476:
[----:B------:R-:W-:Y:S05]  /*51f0*/  BSYNC B1 ;  /* 0x0000000000017941 */ /* 0x000fea0003800000 */
.L_x_475:
[----:B------:R-:W-:-:S03]  /*5200*/  UMOV UR4, 0xffffffff ;  /* 0xffffffff00047882 */ /* 0x000fc60000000000 */
[----:B------:R-:W-:Y:S05]  /*5210*/  BRA.DIV UR4, `(.L_x_491) ;  /* 0x0000023204647947 */ /* 0x000fea000b800000 */
[----:B01----:R-:W0:Y:S04]  /*5220*/  SHFL.IDX PT, R117, R117, 0x2, 0x181f ;  /* 0x00581f0075757f89 */ /* 0x003e2800000e0000 */
[----:B------:R-:W1:Y:S02]  /*5230*/  SHFL.IDX PT, R118, R118, 0x2, 0x181f ;  /* 0x00581f0076767f89 */ /* 0x000e6400000e0000 */
.L_x_817:
[----:B------:R-:W-:Y:S05]  /*5240*/  @P5 BRA `(.L_x_492) ;  /* 0x00000054007c5947 */ /* 0x000fea0003800000 */
[----:B------:R-:W-:Y:S01]  /*5250*/  ISETP.NE.AND P3, PT, R3, RZ, PT ;  /* 0x000000ff0300720c */ /* 0x000fe20003f65270 */
[----:B------:R-:W-:-:S12]  /*5260*/  BSSY B1, `(.L_x_493) ;  /* 0x0000039000017945 */ /* 0x000fd80003800000 */
[----:B------:R-:W-:Y:S05]  /*5270*/  @!P3 BRA `(.L_x_494) ;  /* 0x0000000000dcb947 */ /* 0x000fea0003800000 */
[----:B----4-:R4:W2:Y:S01]  /*5280*/  LDS.128 R12, [R85+0x26400] ;  /* 0x02640000550c7984 */ /* 0x0108a20000000c00 */
[----:B------:R-:W-:Y:S01]  /*5290*/  ISETP.GE.AND P4, PT, R214, R114, PT ;  /* 0x00000072d600720c */ /* 0x000fe20003f86270 */
[----:B------:R-:W-:Y:S01]  /*52a0*/  BSSY B2, `(.L_x_495) ;  /* 0x0000032000027945 */ /* 0x000fe20003800000 */
[----:B-1----:R-:W-:-:S04]  /*52b0*/  LEA R48, P3, R16, R118, 0x1 ;  /* 0x0000007610307211 */ /* 0x002fc800078608ff */
[----:B0-----:R-:W-:-:S07]  /*52c0*/  LEA.HI.X R49, R16, R117, R17, 0x1, P3 ;  /* 0x0000007510317211 */ /* 0x001fce00018f0c11 */
[----:B----4-:R-:W-:Y:S05]  /*52d0*/  @P4 BRA `(.L_x_496) ;  /* 0x0000000000b84947 */ /* 0x010fea0003800000 */
[----:B------:R-:W-:Y:S02]  /*52e0*/  SHF.R.U64 R51, R44, 0x10, R45 ;  /* 0x000000102c337819 */ /* 0x000fe4000000122d */
[--C-:B------:R-:W-:Y:S02]  /*52f0*/  SHF.R.U64 R11, R46, 0x10, R47.reuse ;  /* 0x000000102e0b7819 */ /* 0x100fe4000000122f */
[----:B------:R-:W-:Y:S02]  /*5300*/  SHF.R.U32.HI R50, RZ, 0x10, R47 ;  /* 0x00000010ff327819 */ /* 0x000fe4000001162f */
[----:B------:R-:W-:Y:S02]  /*5310*/  SHF.R.U32.HI R52, RZ, 0x10, R45 ;  /* 0x00000010ff347819 */ /* 0x000fe4000001162d */
[----:B------:R-:W-:Y:S02]  /*5320*/  PRMT R144, R144, 0x5410, R51 ;  /* 0x0000541090907816 */ /* 0x000fe40000000033 */
[----:B------:R-:W-:Y:S01]  /*5330*/  PRMT R146, R146, 0x5410, R11 ;  /* 0x0000541092927816 */ /* 0x000fe2000000000b */
[----:B--2---:R-:W-:Y:S01]  /*5340*/  IMAD.U32 R11, R12, 0x10000, RZ ;  /* 0x000100000c0b7824 */ /* 0x004fe200078e00ff */
[----:B------:R-:W-:-:S02]  /*5350*/  PRMT R147, R147, 0x5410, R50 ;  /* 0x0000541093937816 */ /* 0x000fc40000000032 */
[C---:B------:R-:W-:Y:S02]  /*5360*/  SHF.L.U32 R44, R14.reuse, 0x10, RZ ;  /* 0x000000100e2c7819 */ /* 0x040fe400000006ff */
        /* <DEDUP_REMOVED lines=37> */
.L_x_496:
[----:B------:R-:W-:Y:S05]  /*55c0*/  BSYNC B2 ;  /* 0x0000000000027941 */ /* 0x000fea0003800000 */
.L_x_495:
[----:B------:R-:W-:Y:S02]  /*55d0*/  ULDC.64 UR4, c[0x0][0x208] ;  /* 0x0000820000047ab9 */ /* 0x000fe40000000a00 */
[----:B--2---:R0:W-:Y:S03]  /*55e0*/  ST.E.128 desc[UR4][R48.64], R12 ;  /* 0x0000000c30007985 */ /* 0x0041e6000c101d04 */
.L_x_494:
[----:B------:R-:W-:Y:S05]  /*55f0*/  BSYNC B1 ;  /* 0x0000000000017941 */ /* 0x000fea0003800000 */
.L_x_493:
[----:B------:R-:W-:Y:S01]  /*5600*/  ISETP.NE.AND P3, PT, R21, RZ, PT ;  /* 0x000000ff1500720c */ /* 0x000fe20003f65270 */
[----:B------:R-:W-:-:S12]  /*5610*/  BSSY B1, `(.L_x_497) ;  /* 0x0000039000017945 */ /* 0x000fd80003800000 */
[----:B------:R-:W-:Y:S05]  /*5620*/  @!P3 BRA `(.L_x_498) ;  /* 0x0000000000dcb947 */ /* 0x000fea0003800000 */
[----:B0---4-:R0:W4:Y:S01]  /*5630*/  LDS.128 R12, [R85+0x28c00] ;  /* 0x028c0000550c7984 */ /* 0x0111220000000c00 */
[----:B------:R-:W-:Y:S01]  /*5640*/  ISETP.GE.AND P4, PT, R221, R114, PT ;  /* 0x00000072dd00720c */ /* 0x000fe20003f86270 */
[----:B------:R-:W-:Y:S01]  /*5650*/  BSSY B2, `(.L_x_499) ;  /* 0x0000032000027945 */ /* 0x000fe20003800000 */
[----:B-1----:R-:W-:-:S04]  /*5660*/  LEA R44, P3, R23, R118, 0x1 ;  /* 0x00000076172c7211 */ /* 0x002fc800078608ff */
        /* <DEDUP_REMOVED lines=19> */
[C---:B------:R-:W-:Y:S01]  /*57a0*/  SHF.L.U32 R11, R12.reuse, 0x10, RZ ;  /* 0x000000100c0b7819 */ /* 0x040fe200000006ff */
[C---:B------:R-:W-:Y:S01]  /*57b0*/  FMUL.FTZ R49, R13.reuse, R47 ;  /* 0x0000002f0d317220 */ /* 0x040fe20000410000 */
[----:B------:R-:W-:Y:S01]  /*57c0*/  LOP3.LUT R12, R12, 0xffff0000, RZ, 0xc0, !PT ;  /* 0xffff00000c0c7812 */ /* 0x000fe200078ec0ff */
[----:B------:R-:W-:Y:S01]  /*57d0*/  FMUL.FTZ R50, R13, R43 ;  /* 0x0000002b0d327220 */ /* 0x000fe20000410000 */
[----:B------:R-:W-:Y:S01]  /*57e0*/  LOP3.LUT R42, R15, 0xffff0000, RZ, 0xc0, !PT ;  /* 0xffff00000f2a7812 */ /* 0x000fe200078ec0ff */
[----:B------:R-:W-:Y:S01]  /*57f0*/  FMUL.FTZ R13, R41, R48 ;  /* 0x00000030290d7220 */ /* 0x000fe20000410000 */
[----:B------:R-:W-:Y:S01]  /*5800*/  LOP3.LUT R139, R139, 0xffff0000, RZ, 0xc0, !PT ;  /* 0xffff00008b8b7812 */ /* 0x000fe200078ec0ff */
[----:B------:R-:W-:Y:S01]  /*5810*/  FMUL.FTZ R41, R41, R46 ;  /* 0x0000002e29297220 */ /* 0x000fe20000410000 */
[----:B------:R-:W-:Y:S01]  /*5820*/  LOP3.LUT R142, R142, 0xffff0000, RZ, 0xc0, !PT ;  /* 0xffff00008e8e7812 */ /* 0x000fe200078ec0ff */
[----:B------:R-:W-:-:S02]  /*5830*/  IMAD.U32 R143, R143, 0x10000, RZ ;  /* 0x000100008f8f7824 */ /* 0x000fc400078e00ff */
[C---:B------:R-:W-:Y:S01]  /*5840*/  FFMA.FTZ R49, R14.reuse, R43, -R49 ;  /* 0x0000002b0e317223 */ /* 0x040fe20000010831 */
[----:B------:R-:W-:Y:S01]  /*5850*/  FFMA.FTZ R50, R14, R47, R50 ;  /* 0x0000002f0e327223 */ /* 0x000fe20000010032 */
[----:B------:R-:W-:Y:S01]  /*5860*/  FFMA.FTZ R13, R40, R46, -R13 ;  /* 0x0000002e280d7223 */ /* 0x000fe2000001080d */
[----:B------:R-:W-:Y:S01]  /*5870*/  FMUL.FTZ R14, R12, R141 ;  /* 0x0000008d0c0e7220 */ /* 0x000fe20000410000 */
[----:B------:R-:W-:Y:S02]  /*5880*/  IMAD.U32 R15, R15, 0x10000, RZ ;  /* 0x000100000f0f7824 */ /* 0x000fe400078e00ff */
[----:B------:R-:W-:Y:S01]  /*5890*/  FFMA.FTZ R40, R40, R48, R41 ;  /* 0x0000003028287223 */ /* 0x000fe20000010029 */
[----:B------:R-:W-:Y:S01]  /*58a0*/  FMUL.FTZ R46, R42, R139 ;  /* 0x0000008b2a2e7220 */ /* 0x000fe20000410000 */
[-C--:B------:R-:W-:Y:S01]  /*58b0*/  FMUL.FTZ R12, R12, R143.reuse ;  /* 0x0000008f0c0c7220 */ /* 0x080fe20000410000 */
        /* <DEDUP_REMOVED lines=11> */
.L_x_500:
[----:B------:R-:W-:Y:S05]  /*5970*/  BSYNC B2 ;  /* 0x0000000000027941 */ /* 0x000fea0003800000 */
.L_x_499:
[----:B------:R-:W-:Y:S02]  /*5980*/  ULDC.64 UR4, c[0x0][0x208] ;  /* 0x0000820000047ab9 */ /* 0x000fe40000000a00 */
[----:B----4-:R0:W-:Y:S03]  /*5990*/  ST.E.128 desc[UR4][R44.64], R12 ;  /* 0x0000000c2c007985 */ /* 0x0101e6000c101d04 */
.L_x_498:
[----:B------:R-:W-:Y:S05]  /*59a0*/  BSYNC B1 ;  /* 0x0000000000017941 */ /* 0x000fea0003800000 */
.L_x_497:
        /* <DEDUP_REMOVED lines=11> */
[--C-:B------:R-:W-:Y:S01]  /*5a60*/  SHF.R.U64 R42, R38, 0x10, R39.reuse ;  /* 0x00000010262a7819 */ /* 0x100fe20000001227 */
[----:B------:R-:W-:Y:S01]  /*5a70*/  IMAD.U32 R11, R12, 0x10000, RZ ;  /* 0x000100000c0b7824 */ /* 0x000fe200078e00ff */
        /* <DEDUP_REMOVED lines=12> */
[C---:B------:R-:W-:Y:S01]  /*5b40*/  LOP3.LUT R39, R137.reuse, 0xffff0000, RZ, 0xc0, !PT ;  /* 0xffff000089277812 */ /* 0x040fe200078ec0ff */
[----:B------:R-:W-:Y:S01]  /*5b50*/  IMAD.U32 R137, R137, 0x10000, RZ ;  /* 0x0001000089897824 */ /* 0x000fe200078e00ff */
[----:B------:R-:W-:Y:S01]  /*5b60*/  LOP3.LUT R12, R12, 0xffff0000, RZ, 0xc0, !PT ;  /* 0xffff00000c0c7812 */ /* 0x000fe200078ec0ff */
[----:B------:R-:W-:Y:S01]  /*5b70*/  FMUL.FTZ R45, R13, R43 ;  /* 0x0000002b0d2d7220 */ /* 0x000fe20000410000 */
[----:B------:R-:W-:Y:S01]  /*5b80*/  SHF.L.U32 R127, R127, 0x10, RZ ;  /* 0x000000107f7f7819 */ /* 0x000fe200000006ff */
[-C--:B------:R-:W-:Y:S01]  /*5b90*/  FMUL.FTZ R46, R13, R39.reuse ;  /* 0x000000270d2e7220 */ /* 0x080fe20000410000 */
[----:B------:R-:W-:Y:S01]  /*5ba0*/  FMUL.FTZ R13, R37, R44 ;  /* 0x0000002c250d7220 */ /* 0x000fe20000410000 */
[----:B------:R-:W-:Y:S01]  /*5bb0*/  LOP3.LUT R38, R15, 0xffff0000, RZ, 0xc0, !PT ;  /* 0xffff00000f267812 */ /* 0x000fe200078ec0ff */
[-C--:B------:R-:W-:Y:S01]  /*5bc0*/  FMUL.FTZ R37, R37, R42.reuse ;  /* 0x0000002a25257220 */ /* 0x080fe20000410000 */
[----:B------:R-:W-:Y:S01]  /*5bd0*/  LOP3.LUT R126, R126, 0xffff0000, RZ, 0xc0, !PT ;  /* 0xffff00007e7e7812 */ /* 0x000fe200078ec0ff */
[C---:B------:R-:W-:Y:S01]  /*5be0*/  FFMA.FTZ R45, R14.reuse, R39, -R45 ;  /* 0x000000270e2d7223 */ /* 0x040fe2000001082d */
[----:B------:R-:W-:Y:S01]  /*5bf0*/  LOP3.LUT R135, R135, 0xffff0000, RZ, 0xc0, !PT ;  /* 0xffff000087877812 */ /* 0x000fe200078ec0ff */
[----:B------:R-:W-:Y:S01]  /*5c00*/  FFMA.FTZ R46, R14, R43, R46 ;  /* 0x0000002b0e2e7223 */ /* 0x000fe2000001002e */
[----:B------:R-:W-:Y:S01]  /*5c10*/  FFMA.FTZ R13, R36, R42, -R13 ;  /* 0x0000002a240d7223 */ /* 0x000fe2000001080d */
[----:B------:R-:W-:Y:S01]  /*5c20*/  FMUL.FTZ R14, R12, R127 ;  /* 0x0000007f0c0e7220 */ /* 0x000fe20000410000 */
[----:B------:R-:W-:Y:S01]  /*5c30*/  FFMA.FTZ R36, R36, R44, R37 ;  /* 0x0000002c24247223 */ /* 0x000fe20000010025 */
[----:B------:R-:W-:Y:S01]  /*5c40*/  FMUL.FTZ R12, R12, R137 ;  /* 0x000000890c0c7220 */ /* 0x000fe20000410000 */
[----:B------:R-:W-:-:S02]  /*5c50*/  IMAD.U32 R15, R15, 0x10000, RZ ;  /* 0x000100000f0f7824 */ /* 0x000fc400078e00ff */
[CC--:B------:R-:W-:Y:S01]  /*5c60*/  FMUL.FTZ R42, R38.reuse, R126.reuse ;  /* 0x0000007e262a7220 */ /* 0x0c0fe20000410000 */
[----:B------:R-:W-:Y:S01]  /*5c70*/  FMUL.FTZ R37, R38, R135 ;  /* 0x0000008726257220 */ /* 0x000fe20000410000 */
        /* <DEDUP_REMOVED lines=10> */
.L_x_504:
[----:B------:R-:W-:Y:S05]  /*5d20*/  BSYNC B2 ;  /* 0x0000000000027941 */ /* 0x000fea0003800000 */
.L_x_503:
[----:B------:R-:W-:Y:S02]  /*5d30*/  ULDC.64 UR4, c[0x0][0x208] ;  /* 0x0000820000047ab9 */ /* 0x000fe40000000a00 */
[----:B----4-:R0:W-:Y:S03]  /*5d40*/  ST.E.128 desc[UR4][R40.64], R12 ;  /* 0x0000000c28007985 */ /* 0x0101e6000c101d04 */
.L_x_502:
[----:B------:R-:W-:Y:S05]  /*5d50*/  BSYNC B1 ;  /* 0x0000000000017941 */ /* 0x000fea0003800000 */
.L_x_501:
[----:B------:R-:W-:-:S13]  /*5d60*/  ISETP.NE.AND P3, PT, R26, RZ, PT ;  /* 0x000000ff1a00720c */ /* 0x000fda0003f65270 */
        /* <DEDUP_REMOVED lines=51> */
[----:B------:R-:W-:-:S02]  /*60a0*/  F2FP.BF16.F32.PACK_AB R15, R33, R38 ;  /* 0x00000026210f723e */ /* 0x000fc400000010ff */
[----:B------:R-:W-:-:S07]  /*60b0*/  MOV R13, R41 ;  /* 0x00000029000d7202 */ /* 0x000fce0000000f00 */
.L_x_506:
[----:B------:R-:W-:Y:S05]  /*60c0*/  BSYNC B1 ;  /* 0x0000000000017941 */ /* 0x000fea0003800000 */
.L_x_505:
[----:B------:R-:W-:Y:S02]  /*60d0*/  ULDC.64 UR4, c[0x0][0x208] ;  /* 0x0000820000047ab9 */ /* 0x000fe40000000a00 */
[----:B----4-:R0:W-:Y:S01]  /*60e0*/  ST.E.128 desc[UR4][R36.64], R12 ;  /* 0x0000000c24007985 */ /* 0x0101e2000c101d04 */
[----:B------:R-:W-:Y:S05]  /*60f0*/  BRA `(.L_x_492) ;  /* 0x0000004400d07947 */ /* 0x000fea0003800000 */
.L_x_447:
        /* <DEDUP_REMOVED lines=15> */
[----:B------:R-:W-:Y:S01]  /*61f0*/  IADD3 R32, P5, R94, R12, RZ ;  /* 0x0000000c5e207210 */ /* 0x000fe20007fbe0ff */
[----:B------:R-:W-:Y:S01]  /*6200*/  ULDC.64 UR6, c[0x0][0x400] ;  /* 0x0001000000067ab9 */ /* 0x000fe20000000a00 */
[----:B------:R-:W-:Y:S01]  /*6210*/  LEA R48, P4, R34, UR4, 0x1 ;  /* 0x0000000422307c11 */ /* 0x000fe2000f8808ff */
[----:B------:R-:W-:Y:S01]  /*6220*/  IMAD.X R35, R11, 0x1, R5, P0 ;  /* 0x000000010b237824 */ /* 0x000fe200000e0605 */
[----:B------:R-:W-:Y:S01]  /*6230*/  LEA R52, P0, R32, UR6, 0x1 ;  /* 0x0000000620347c11 */ /* 0x000fe2000f8008ff */
[----:B------:R-:W-:Y:S01]  /*6240*/  IMAD.X R33, R80, 0x1, R7, P5 ;  /* 0x0000000150217824 */ /* 0x000fe200028e0607 */
[----:B------:R-:W-:Y:S02]  /*6250*/  ISETP.GE.AND P5, PT, R213, R114, PT ;  /* 0x00000072d500720c */ /* 0x000fe40003fa6270 */
[----:B------:R-:W-:-:S02]  /*6260*/  CS2R R38, SRZ ;  /* 0x0000000000267805 */ /* 0x000fc4000001ff00 */
[----:B------:R-:W-:Y:S02]  /*6270*/  LEA.HI.X R49, R34, UR5, R35, 0x1, P4 ;  /* 0x0000000522317c11 */ /* 0x000fe4000a0f0c23 */
[----:B------:R-:W-:Y:S02]  /*6280*/  CS2R R36, SRZ ;  /* 0x0000000000247805 */ /* 0x000fe4000001ff00 */
[----:B------:R-:W-:Y:S02]  /*6290*/  ISETP.GE.AND P4, PT, R16, R114, PT ;  /* 0x000000721000720c */ /* 0x000fe40003f86270 */
[----:B------:R-:W-:Y:S02]  /*62a0*/  CS2R R34, SRZ ;  /* 0x0000000000227805 */ /* 0x000fe4000001ff00 */
[----:B------:R-:W-:Y:S02]  /*62b0*/  LEA.HI.X R53, R32, UR7, R33, 0x1, P0 ;  /* 0x0000000720357c11 */ /* 0x000fe400080f0c21 */
[----:B------:R-:W-:-:S02]  /*62c0*/  CS2R R32, SRZ ;  /* 0x0000000000207805 */ /* 0x000fc4000001ff00 */
[----:B------:R-:W-:Y:S02]  /*62d0*/  CS2R R46, SRZ ;  /* 0x00000000002e7805 */ /* 0x000fe4000001ff00 */
[----:B------:R-:W-:Y:S02]  /*62e0*/  CS2R R44, SRZ ;  /* 0x00000000002c7805 */ /* 0x000fe4000001ff00 */
[----:B------:R-:W-:Y:S02]  /*62f0*/  CS2R R42, SRZ ;  /* 0x00000000002a7805 */ /* 0x000fe4000001ff00 */
[----:B------:R-:W-:Y:S01]  /*6300*/  CS2R R40, SRZ ;  /* 0x0000000000287805 */ /* 0x000fe2000001ff00 */
[----:B------:R-:W-:Y:S02]  /*6310*/  ULDC.64 UR8, c[0x0][0x208] ;  /* 0x0000820000087ab9 */ /* 0x000fe40000000a00 */
[----:B------:R0:W5:Y:S04]  /*6320*/  @!P5 LDG.E.128 R32, desc[UR8][R48.64+0x80] ;  /* 0x000080083020d981 */ /* 0x000168000c1e1d00 */
[----:B------:R0:W5:Y:S04]  /*6330*/  @!P4 LDG.E.128 R36, desc[UR8][R48.64] ;  /* 0x000000083024c981 */ /* 0x000168000c1e1d00 */
[----:B------:R0:W5:Y:S04]  /*6340*/  @!P4 LDG.E.128 R44, desc[UR8][R52.64] ;  /* 0x00000008342cc981 */ /* 0x000168000c1e1d00 */
[----:B------:R0:W5:Y:S02]  /*6350*/  @!P5 LDG.E.128 R40, desc[UR8][R52.64+0x80] ;  /* 0x000080083428d981 */ /* 0x000164000c1e1d00 */
.L_x_508:
[----:B------:R-:W-:Y:S05]  /*6360*/  BSYNC B1 ;  /* 0x0000000000017941 */ /* 0x000fea0003800000 */
.L_x_507:
        /* <DEDUP_REMOVED lines=50> */
[----:B------:R-:W-:Y:S02]  /*6690*/  CS2R R60, SRZ ;  /* 0x00000000003c7805 */ /* 0x000fe4000001ff00 */
[----:B------:R-:W-:Y:S02]  /*66a0*/  CS2R R58, SRZ ;  /* 0x00000000003a7805 */ /* 0x000fe4000001ff00 */
[----:B------:R-:W-:Y:S02]  /*66b0*/  IADD3.X R49, R7, R80, R106, P0, P5 ;  /* 0x0000005007317210 */ /* 0x000fe400007ea46a */
[----:B------:R-:W-:Y:S02]  /*66c0*/  CS2R R56, SRZ ;  /* 0x0000000000387805 */ /* 0x000fe4000001ff00 */
[----:B------:R-:W-:Y:S01]  /*66d0*/  LEA R64, P5, R50, UR4, 0x1 ;  /* 0x0000000432407c11 */ /* 0x000fe2000f8a08ff */
[----:B------:R-:W-:Y:S01]  /*66e0*/  ULDC.64 UR8, c[0x0][0x208] ;  /* 0x0000820000087ab9 */ /* 0x000fe20000000a00 */
[----:B------:R-:W-:-:S02]  /*66f0*/  LEA R66, P0, R48, UR6, 0x1 ;  /* 0x0000000630427c11 */ /* 0x000fc4000f8008ff */
[----:B------:R-:W-:Y:S02]  /*6700*/  LEA.HI.X R65, R50, UR5, R51, 0x1, P5 ;  /* 0x0000000532417c11 */ /* 0x000fe4000a8f0c33 */
[----:B------:R-:W-:Y:S02]  /*6710*/  CS2R R50, SRZ ;  /* 0x0000000000327805 */ /* 0x000fe4000001ff00 */
[----:B------:R-:W-:Y:S02]  /*6720*/  LEA.HI.X R67, R48, UR7, R49, 0x1, P0 ;  /* 0x0000000730437c11 */ /* 0x000fe400080f0c31 */
[----:B------:R-:W-:Y:S02]  /*6730*/  CS2R R48, SRZ ;  /* 0x0000000000307805 */ /* 0x000fe4000001ff00 */
[-C--:B------:R-:W-:Y:S02]  /*6740*/  ISETP.GE.AND P5, PT, R16, R114.reuse, PT ;  /* 0x000000721000720c */ /* 0x080fe40003fa6270 */
[----:B------:R-:W-:-:S11]  /*6750*/  ISETP.GE.AND P0, PT, R213, R114, PT ;  /* 0x00000072d500720c */ /* 0x000fd60003f06270 */
[----:B------:R0:W5:Y:S04]  /*6760*/  @!P5 LDG.E.128 R52, desc[UR8][R64.64] ;  /* 0x000000084034d981 */ /* 0x000168000c1e1d00 */
[----:B------:R0:W5:Y:S04]  /*6770*/  @!P0 LDG.E.128 R48, desc[UR8][R64.64+0x80] ;  /* 0x0000800840308981 */ /* 0x000168000c1e1d00 */
[----:B------:R0:W5:Y:S04]  /*6780*/  @!P5 LDG.E.128 R60, desc[UR8][R66.64] ;  /* 0x00000008423cd981 */ /* 0x000168000c1e1d00 */
[----:B------:R0:W5:Y:S02]  /*6790*/  @!P0 LDG.E.128 R56, desc[UR8][R66.64+0x80] ;  /* 0x0000800842388981 */ /* 0x000164000c1e1d00 */
.L_x_510:
[----:B------:R-:W-:Y:S05]  /*67a0*/  BSYNC B1 ;  /* 0x0000000000017941 */ /* 0x000fea0003800000 */
.L_x_509:
        /* <DEDUP_REMOVED lines=16> */
[----:B------:R-:W-:Y:S01]  /*68b0*/  ULDC.64 UR8, c[0x0][0x208] ;  /* 0x0000820000087ab9 */ /* 0x000fe20000000a00 */
[----:B------:R-:W-:Y:S02]  /*68c0*/  IADD3.X R13, R5, R108, R11, P0, P6 ;  /* 0x0000006c050d7210 */ /* 0x000fe400007ec40b */
[----:B------:R-:W-:-:S04]  /*68d0*/  IADD3 R11, P0, P6, R94, R111, R12 ;  /* 0x0000006f5e0b7210 */ /* 0x000fc80007e1e00c */
[----:B------:R-:W-:Y:S02]  /*68e0*/  IADD3.X R80, R7, R110, R80, P0, P6 ;  /* 0x0000006e07507210 */ /* 0x000fe400007ec450 */
[----:B------:R-:W-:-:S04]  /*68f0*/  LEA R12, P0, R14, UR4, 0x1 ;  /* 0x000000040e0c7c11 */ /* 0x000fc8000f8008ff */
[----:B------:R-:W-:Y:S02]  /*6900*/  LEA.HI.X R13, R14, UR5, R13, 0x1, P0 ;  /* 0x000000050e0d7c11 */ /* 0x000fe400080f0c0d */
[----:B------:R-:W-:-:S04]  /*6910*/  LEA R14, P0, R11, UR6, 0x1 ;  /* 0x000000060b0e7c11 */ /* 0x000fc8000f8008ff */
[----:B------:R-:W-:Y:S02]  /*6920*/  LEA.HI.X R15, R11, UR7, R80, 0x1, P0 ;  /* 0x000000070b0f7c11 */ /* 0x000fe400080f0c50 */
[----:B------:R-:W-:Y:S02]  /*6930*/  ISETP.GE.AND P0, PT, R16, R114, PT ;  /* 0x000000721000720c */ /* 0x000fe40003f06270 */
[----:B------:R-:W-:Y:S02]  /*6940*/  CS2R R66, SRZ ;  /* 0x0000000000427805 */ /* 0x000fe4000001ff00 */
[----:B------:R-:W-:Y:S02]  /*6950*/  CS2R R64, SRZ ;  /* 0x0000000000407805 */ /* 0x000fe4000001ff00 */
[----:B------:R-:W-:Y:S02]  /*6960*/  CS2R R74, SRZ ;  /* 0x00000000004a7805 */ /* 0x000fe4000001ff00 */
[----:B------:R-:W-:-:S05]  /*6970*/  CS2R R72, SRZ ;  /* 0x0000000000487805 */ /* 0x000fca000001ff00 */
[----:B------:R0:W5:Y:S04]  /*6980*/  @!P0 LDG.E.128 R68, desc[UR8][R12.64] ;  /* 0x000000080c448981 */ /* 0x000168000c1e1d00 */
[----:B------:R0:W5:Y:S01]  /*6990*/  @!P0 LDG.E.128 R76, desc[UR8][R14.64] ;  /* 0x000000080e4c8981 */ /* 0x000162000c1e1d00 */
[----:B------:R-:W-:-:S13]  /*69a0*/  ISETP.GE.AND P0, PT, R213, R114, PT ;  /* 0x00000072d500720c */ /* 0x000fda0003f06270 */
[----:B------:R0:W5:Y:S04]  /*69b0*/  @!P0 LDG.E.128 R64, desc[UR8][R12.64+0x80] ;  /* 0x000080080c408981 */ /* 0x000168000c1e1d00 */
[----:B------:R0:W5:Y:S02]  /*69c0*/  @!P0 LDG.E.128 R72, desc[UR8][R14.64+0x80] ;  /* 0x000080080e488981 */ /* 0x000164000c1e1d00 */
.L_x_512:
[----:B------:R-:W-:Y:S05]  /*69d0*/  BSYNC B1 ;  /* 0x0000000000017941 */ /* 0x000fea0003800000 */
.L_x_511:
[----:B0-----:R-:W-:Y:S01]  /*69e0*/  IMAD.MOV.U32 R13, RZ, RZ, R49 ;  /* 0x000000ffff0d7224 */ /* 0x001fe200078e0031 */
[----:B------:R-:W-:Y:S01]  /*69f0*/  ULOP3.LUT UR4, UR60, 0x1, URZ, 0xfc, !UPT ;  /* 0x000000013c047892 */ /* 0x000fe2000f8efc3f */
        /* <DEDUP_REMOVED lines=33> */
[----:B------:R-:W-:-:S02]  /*6c10*/  PRMT R184, R12, 0x7610, R184 ;  /* 0x000076100cb87816 */ /* 0x000fc400000000b8 */
[----:B------:R-:W-:Y:S02]  /*6c20*/  MOV R12, R64 ;  /* 0x00000040000c7202 */ /* 0x000fe40000000f00 */
        /* <DEDUP_REMOVED lines=8> */
[----:B------:R-:W-:-:S02]  /*6cb0*/  PLOP3.LUT P0, PT, PT, PT, UP0, 0x80, 0x0 ;  /* 0x000000000000781c */ /* 0x000fc40003f0f008 */
        /* <DEDUP_REMOVED lines=16> */
[----:B------:R-:W-:Y:S02]  /*6dc0*/  PRMT R152, R11, 0x7610, R152 ;  /* 0x000076100b987816 */ /* 0x000fe40000000098 */
[----:B------:R-:W-:Y:S02]  /*6dd0*/  PRMT R153, R12, 0x7610, R153 ;  /* 0x000076100c997816 */ /* 0x000fe40000000099 */
[----:B------:R-:W-:Y:S02]  /*6de0*/  PRMT R154, R13, 0x7610, R154 ;  /* 0x000076100d9a7816 */ /* 0x000fe4000000009a */
[----:B------:R-:W-:Y:S01]  /*6df0*/  PRMT R155, R14, 0x7610, R155 ;  /* 0x000076100e9b7816 */ /* 0x000fe2000000009b */
[----:B------:R-:W-:Y:S06]  /*6e00*/  @!P0 BRA `(.L_x_513) ;  /* 0x0000000000048947 */ /* 0x000fec0003800000 */
[----:B------:R-:W-:Y:S01]  /*6e10*/  BPT.TRAP 0x1 ;  /* 0x000000040000795c */ /* 0x000fe20000300000 */
.L_x_513:
[----:B------:R-:W-:Y:S01]  /*6e20*/  IMAD R89, R212, 0x8, R22 ;  /* 0x00000008d4597824 */ /* 0x000fe200078e0216 */
[----:B------:R-:W-:Y:S01]  /*6e30*/  SHF.L.U32 R90, R223, 0x1f, RZ ;  /* 0x0000001fdf5a7819 */ /* 0x000fe200000006ff */
[----:B------:R-:W0:Y:S01]  /*6e40*/  LDC R135, c[0x0][0x2f4] ;  /* 0x0000bd00ff877b82 */ /* 0x000e220000000800 */
[----:B------:R-:W-:Y:S02]  /*6e50*/  BSSY B1, `(.L_x_514) ;  /* 0x0000003000017945 */ /* 0x000fe40003800000 */
[----:B------:R-:W1:Y:S02]  /*6e60*/  SYNCS.PHASECHK.TRANS64.TRYWAIT P6, [R89+URZ+0x38890], R90 ;  /* 0x0388905a590075a7 */ /* 0x000e6400080c017f */
[----:B-1----:R-:W-:Y:S05]  /*6e70*/  @!P6 BRA `(.L_x_515) ;  /* 0x000002140098e947 */ /* 0x002fea0003800000 */
.L_x_818:
[----:B------:R-:W-:Y:S05]  /*6e80*/  BSYNC B1 ;  /* 0x0000000000017941 */ /* 0x000fea0003800000 */
.L_x_514:
[----:B------:R-:W-:Y:S01]  /*6e90*/  UMOV UR4, 0xffffffff ;  /* 0xffffffff00047882 */ /* 0x000fe20000000000 */
[----:B0-----:R-:W-:Y:S02]  /*6ea0*/  IMAD.IADD R137, R135, 0x1, -R115 ;  /* 0x0000000187897824 */ /* 0x001fe400078e0a73 */
[----:B------:R-:W-:Y:S05]  /*6eb0*/  BRA.DIV UR4, `(.L_x_516) ;  /* 0x00000216049c7947 */ /* 0x000fea000b800000 */
[----:B------:R0:W2:Y:S04]  /*6ec0*/  SHFL.IDX PT, R123, R117, RZ, 0x181f ;  /* 0x00181fff757b7589 */ /* 0x0000a800000e0000 */
[----:B------:R0:W3:Y:S02]  /*6ed0*/  SHFL.IDX PT, R122, R118, RZ, 0x181f ;  /* 0x00181fff767a7589 */ /* 0x0000e400000e0000 */
.L_x_822:
[----:B------:R-:W-:Y:S04]  /*6ee0*/  BSSY B1, `(.L_x_517) ;  /* 0x00000fc000017945 */ /* 0x000fe80003800000 */
[----:B------:R-:W-:Y:S05]  /*6ef0*/  @P3 BRA `(.L_x_518) ;  /* 0x0000000c00e83947 */ /* 0x000fea0003800000 */
[----:B------:R-:W-:Y:S01]  /*6f00*/  ISETP.NE.AND P3, PT, R3, RZ, PT ;  /* 0x000000ff0300720c */ /* 0x000fe20003f65270 */
[----:B------:R-:W-:-:S12]  /*6f10*/  BSSY B2, `(.L_x_519) ;  /* 0x000007d000027945 */ /* 0x000fd80003800000 */
[----:B------:R-:W-:Y:S05]  /*6f20*/  @!P3 BRA `(.L_x_520) ;  /* 0x0000000400ecb947 */ /* 0x000fea0003800000 */
[----:B------:R-:W-:Y:S01]  /*6f30*/  SEL R11, R115, R137, !P2 ;  /* 0x00000089730b7207 */ /* 0x000fe20005000000 */
[----:B------:R-:W-:Y:S01]  /*6f40*/  BSSY B3, `(.L_x_521) ;  /* 0x0000076000037945 */ /* 0x000fe20003800000 */
[----:B------:R-:W-:Y:S02]  /*6f50*/  SHF.R.U32.HI R14, RZ, 0x3, R224 ;  /* 0x00000003ff0e7819 */ /* 0x000fe400000116e0 */
[----:B------:R-:W-:Y:S02]  /*6f60*/  SHF.R.S32.HI R12, RZ, 0x1f, R11 ;  /* 0x0000001fff0c7819 */ /* 0x000fe4000001140b */
[----:B---3--:R-:W-:Y:S02]  /*6f70*/  LEA R124, P3, R9, R122, 0x1 ;  /* 0x0000007a097c7211 */ /* 0x008fe400078608ff */
[----:B------:R-:W-:Y:S02]  /*6f80*/  LEA.HI R127, R12, R11, RZ, 0x4 ;  /* 0x0000000b0c7f7211 */ /* 0x000fe400078f20ff */
[----:B------:R-:W-:-:S02]  /*6f90*/  ISETP.GE.AND P6, PT, R16, R114, PT ;  /* 0x000000721000720c */ /* 0x000fc40003fc6270 */
[----:B------:R-:W-:Y:S02]  /*6fa0*/  LEA.HI.SX32 R127, R127, R8, 0x1c ;  /* 0x000000087f7f7211 */ /* 0x000fe400078fe2ff */
[----:B--2---:R-:W-:Y:S02]  /*6fb0*/  LEA.HI.X R125, R9, R123, R27, 0x1, P3 ;  /* 0x0000007b097d7211 */ /* 0x004fe400018f0c1b */
[----:B------:R-:W-:-:S04]  /*6fc0*/  SHF.R.S32.HI R12, RZ, 0x1f, R127 ;  /* 0x0000001fff0c7819 */ /* 0x000fc8000001147f */
[----:B------:R-:W-:Y:S01]  /*6fd0*/  LEA.HI R13, R12, R127, RZ, 0x3 ;  /* 0x0000007f0c0d7211 */ /* 0x000fe200078f18ff */
[----:B------:R-:W-:-:S03]  /*6fe0*/  IMAD.SHL.U32 R127, R127, 0x8, RZ ;  /* 0x000000087f7f7824 */ /* 0x000fc600078e00ff */
[----:B------:R-:W-:Y:S02]  /*6ff0*/  SHF.R.S32.HI R13, RZ, 0x3, R13 ;  /* 0x00000003ff0d7819 */ /* 0x000fe4000001140d */
[----:B------:R-:W-:Y:S02]  /*7000*/  LOP3.LUT R11, R224, 0x38, R127, 0xf8, !PT ;  /* 0x00000038e00b7812 */ /* 0x000fe400078ef87f */
[----:B------:R-:W-:Y:S01]  /*7010*/  ISETP.GE.AND P3, PT, R127, R135, PT ;  /* 0x000000877f00720c */ /* 0x000fe20003f66270 */
[----:B------:R-:W-:Y:S01]  /*7020*/  IMAD R12, R13, 0x1400, R228 ;  /* 0x000014000d0c7824 */ /* 0x000fe200078e02e4 */
[----:B------:R-:W-:Y:S01]  /*7030*/  LOP3.LUT R11, R11, R14, RZ, 0x3c, !PT ;  /* 0x0000000e0b0b7212 */ /* 0x000fe200078e3cff */
[----:B------:R-:W-:-:S04]  /*7040*/  IMAD R13, R212, 0x5000, R134 ;  /* 0x00005000d40d7824 */ /* 0x000fc800078e0286 */
[----:B------:R-:W-:Y:S02]  /*7050*/  IMAD.IADD R11, R12, 0x1, R11 ;  /* 0x000000010c0b7824 */ /* 0x000fe400078e020b */
[----:B------:R-:W-:Y:S02]  /*7060*/  IMAD R12, R13, 0x2, R22 ;  /* 0x000000020d0c7824 */ /* 0x000fe400078e0216 */
[----:B------:R-:W-:Y:S02]  /*7070*/  IMAD R11, R212, 0x5000, R11 ;  /* 0x00005000d40b7824 */ /* 0x000fe400078e020b */
[----:B------:R-:W-:Y:S02]  /*7080*/  @!P3 IMAD.WIDE R126, R127, 0x2, R122 ;  /* 0x000000027f7eb825 */ /* 0x000fe400078e027a */
[----:B------:R-:W2:Y:S02]  /*7090*/  LDS.128 R12, [R12+0x24400] ;  /* 0x024400000c0c7984 */ /* 0x000ea40000000c00 */
[----:B------:R-:W-:-:S06]  /*70a0*/  IMAD R80, R11, 0x2, R22 ;  /* 0x000000020b507824 */ /* 0x000fcc00078e0216 */
[----:B------:R-:W3:Y:S01]  /*70b0*/  LDS.128 R80, [R80+0x24400] ;  /* 0x0244000050507984 */ /* 0x000ee20000000c00 */
[----:B------:R-:W-:Y:S05]  /*70c0*/  @P6 BRA `(.L_x_522) ;  /* 0x0000000400746947 */ /* 0x000fea0003800000 */
[--C-:B------:R-:W-:Y:S01]  /*70d0*/  SHF.R.U64 R11, R36, 0x10, R37.reuse ;  /* 0x00000010240b7819 */ /* 0x100fe20000001225 */
[----:B---3--:R-:W-:Y:S01]  /*70e0*/  IMAD.U32 R162, R81, 0x10000, RZ ;  /* 0x0001000051a27824 */ /* 0x008fe200078e00ff */
[----:B------:R-:W-:Y:S01]  /*70f0*/  SHF.R.U32.HI R36, RZ, 0x10, R37 ;  /* 0x00000010ff247819 */ /* 0x000fe20000011625 */
[----:B--2---:R-:W-:Y:S01]  /*7100*/  IMAD.U32 R165, R15, 0x10000, RZ ;  /* 0x000100000fa57824 */ /* 0x004fe200078e00ff */
[----:B------:R-:W-:Y:S01]  /*7110*/  SHF.R.U64 R37, R38, 0x10, R39 ;  /* 0x0000001026257819 */ /* 0x000fe20000001227 */
[----:B------:R-:W-:Y:S01]  /*7120*/  IMAD.U32 R164, R14, 0x10000, RZ ;  /* 0x000100000ea47824 */ /* 0x000fe200078e00ff */
[--C-:B------:R-:W-:Y:S02]  /*7130*/  SHF.R.U64 R38, R44, 0x10, R45.reuse ;  /* 0x000000102c267819 */ /* 0x100fe4000000122d */
[----:B------:R-:W-:Y:S02]  /*7140*/  SHF.R.U32.HI R44, RZ, 0x10, R45 ;  /* 0x00000010ff2c7819 */ /* 0x000fe4000001162d */
[----:B------:R-:W-:-:S02]  /*7150*/  SHF.R.U32.HI R39, RZ, 0x10, R39 ;  /* 0x00000010ff277819 */ /* 0x000fc40000011627 */
[----:B------:R-:W-:Y:S02]  /*7160*/  PRMT R44, R146, 0x5432, R44 ;  /* 0x00005432922c7816 */ /* 0x000fe4000000002c */
[----:B------:R-:W-:Y:S02]  /*7170*/  PRMT R36, R143, 0x5432, R36 ;  /* 0x000054328f247816 */ /* 0x000fe40000000024 */
[----:B------:R-:W-:Y:S02]  /*7180*/  SHF.R.U64 R45, R46, 0x10, R47 ;  /* 0x000000102e2d7819 */ /* 0x000fe4000000122f */
[----:B------:R-:W-:Y:S01]  /*7190*/  PRMT R37, R168, 0x5410, R37 ;  /* 0x00005410a8257816 */ /* 0x000fe20000000025 */
[----:B------:R-:W-:Y:S01]  /*71a0*/  IMAD.U32 R168, R44, 0x10000, RZ ;  /* 0x000100002ca87824 */ /* 0x000fe200078e00ff */
[----:B------:R-:W-:Y:S01]  /*71b0*/  SHF.R.U32.HI R46, RZ, 0x10, R47 ;  /* 0x00000010ff2e7819 */ /* 0x000fe2000001162f */
[----:B------:R-:W-:Y:S01]  /*71c0*/  IMAD.U32 R47, R13, 0x10000, RZ ;  /* 0x000100000d2f7824 */ /* 0x000fe200078e00ff */
[----:B------:R-:W-:Y:S01]  /*71d0*/  PRMT R39, R169, 0x5410, R39 ;  /* 0x00005410a9277816 */ /* 0x000fe20000000027 */
[----:B------:R-:W-:Y:S01]  /*71e0*/  IMAD.U32 R169, R36, 0x10000, RZ ;  /* 0x0001000024a97824 */ /* 0x000fe200078e00ff */
[----:B------:R-:W-:Y:S01]  /*71f0*/  LOP3.LUT R163, R81, 0xffff0000, RZ, 0xc0, !PT ;  /* 0xffff000051a37812 */ /* 0x000fe200078ec0ff */
[----:B------:R-:W-:Y:S01]  /*7200*/  IMAD.U32 R81, R80, 0x10000, RZ ;  /* 0x0001000050517824 */ /* 0x000fe200078e00ff */
[----:B------:R-:W-:Y:S01]  /*7210*/  PRMT R11, R170, 0x5410, R11 ;  /* 0x00005410aa0b7816 */ /* 0x000fe2000000000b */
[----:B------:R-:W-:Y:S01]  /*7220*/  FMUL.FTZ R170, R162, R168 ;  /* 0x000000a8a2aa7220 */ /* 0x000fe20000410000 */
[----:B------:R-:W-:Y:S01]  /*7230*/  LOP3.LUT R44, R44, 0xffff0000, RZ, 0xc0, !PT ;  /* 0xffff00002c2c7812 */ /* 0x000fe200078ec0ff */
[-C--:B------:R-:W-:Y:S01]  /*7240*/  FMUL.FTZ R162, R162, R169.reuse ;  /* 0x000000a9a2a27220 */ /* 0x080fe20000410000 */
[----:B------:R-:W-:Y:S01]  /*7250*/  PRMT R46, R144, 0x5432, R46 ;  /* 0x00005432902e7816 */ /* 0x000fe2000000002e */
[----:B------:R-:W-:Y:S01]  /*7260*/  FFMA.FTZ R170, R47, R169, -R170 ;  /* 0x000000a92faa7223 */ /* 0x000fe200000108aa */
[----:B------:R-:W-:Y:S01]  /*7270*/  LOP3.LUT R36, R36, 0xffff0000, RZ, 0xc0, !PT ;  /* 0xffff000024247812 */ /* 0x000fe200078ec0ff */
[----:B------:R-:W-:Y:S01]  /*7280*/  FMUL.FTZ R174, R163, R44 ;  /* 0x0000002ca3ae7220 */ /* 0x000fe20000410000 */
[----:B------:R-:W-:Y:S01]  /*7290*/  LOP3.LUT R161, R13, 0xffff0000, RZ, 0xc0, !PT ;  /* 0xffff00000da17812 */ /* 0x000fe200078ec0ff */
[----:B------:R-:W-:Y:S01]  /*72a0*/  FFMA.FTZ R162, R47, R168, R162 ;  /* 0x000000a82fa27223 */ /* 0x000fe200000100a2 */
[----:B------:R-:W-:Y:S01]  /*72b0*/  SHF.L.U32 R167, R83, 0x10, RZ ;  /* 0x0000001053a77819 */ /* 0x000fe200000006ff */
[----:B------:R-:W-:Y:S01]  /*72c0*/  FMUL.FTZ R176, R163, R36 ;  /* 0x00000024a3b07220 */ /* 0x000fe20000410000 */
[----:B------:R-:W-:Y:S01]  /*72d0*/  PRMT R45, R172, 0x5410, R45 ;  /* 0x00005410ac2d7816 */ /* 0x000fe2000000002d */
[----:B------:R-:W-:-:S02]  /*72e0*/  IMAD.U32 R172, R46, 0x10000, RZ ;  /* 0x000100002eac7824 */ /* 0x000fc400078e00ff */
[----:B------:R-:W-:Y:S01]  /*72f0*/  FFMA.FTZ R47, R161, R36, -R174 ;  /* 0x00000024a12f7223 */ /* 0x000fe200000108ae */
[----:B------:R-:W-:Y:S02]  /*7300*/  IMAD.U32 R168, R39, 0x10000, RZ ;  /* 0x0001000027a87824 */ /* 0x000fe400078e00ff */
[----:B------:R-:W-:Y:S01]  /*7310*/  FFMA.FTZ R161, R161, R44, R176 ;  /* 0x0000002ca1a17223 */ /* 0x000fe200000100b0 */
[----:B------:R-:W-:Y:S01]  /*7320*/  FMUL.FTZ R36, R167, R172 ;  /* 0x000000aca7247220 */ /* 0x000fe20000410000 */
[----:B------:R-:W-:Y:S01]  /*7330*/  LOP3.LUT R83, R83, 0xffff0000, RZ, 0xc0, !PT ;  /* 0xffff000053537812 */ /* 0x000fe200078ec0ff */
[-C--:B------:R-:W-:Y:S01]  /*7340*/  FMUL.FTZ R167, R167, R168.reuse ;  /* 0x000000a8a7a77220 */ /* 0x080fe20000410000 */
[----:B------:R-:W-:Y:S01]  /*7350*/  PRMT R38, R145, 0x5432, R38 ;  /* 0x0000543291267816 */ /* 0x000fe20000000026 */
[C---:B------:R-:W-:Y:S01]  /*7360*/  FFMA.FTZ R36, R165.reuse, R168, -R36 ;  /* 0x000000a8a5247223 */ /* 0x040fe20000010824 */
[----:B------:R-:W-:Y:S01]  /*7370*/  LOP3.LUT R46, R46, 0xffff0000, RZ, 0xc0, !PT ;  /* 0xffff00002e2e7812 */ /* 0x000fe200078ec0ff */
[----:B------:R-:W-:Y:S01]  /*7380*/  FFMA.FTZ R167, R165, R172, R167 ;  /* 0x000000aca5a77223 */ /* 0x000fe200000100a7 */
[----:B------:R-:W-:Y:S01]  /*7390*/  LOP3.LUT R44, R39, 0xffff0000, RZ, 0xc0, !PT ;  /* 0xffff0000272c7812 */ /* 0x000fe200078ec0ff */
[----:B------:R-:W-:Y:S01]  /*73a0*/  IMAD.U32 R172, R38, 0x10000, RZ ;  /* 0x0001000026ac7824 */ /* 0x000fe200078e00ff */
[----:B------:R-:W-:Y:S01]  /*73b0*/  LOP3.LUT R15, R15, 0xffff0000, RZ, 0xc0, !PT ;  /* 0xffff00000f0f7812 */ /* 0x000fe200078ec0ff */
[C---:B------:R-:W-:Y:S01]  /*73c0*/  FMUL.FTZ R174, R83.reuse, R46 ;  /* 0x0000002e53ae7220 */ /* 0x040fe20000410000 */
[----:B------:R-:W-:Y:S01]  /*73d0*/  LOP3.LUT R80, R80, 0xffff0000, RZ, 0xc0, !PT ;  /* 0xffff000050507812 */ /* 0x000fe200078ec0ff */
[----:B------:R-:W-:Y:S01]  /*73e0*/  FMUL.FTZ R176, R83, R44 ;  /* 0x0000002c53b07220 */ /* 0x000fe20000410000 */
[----:B------:R-:W-:Y:S01]  /*73f0*/  IMAD.U32 R168, R11, 0x10000, RZ ;  /* 0x000100000ba87824 */ /* 0x000fe200078e00ff */
[----:B------:R-:W-:Y:S01]  /*7400*/  LOP3.LUT R83, R38, 0xffff0000, RZ, 0xc0, !PT ;  /* 0xffff000026537812 */ /* 0x000fe200078ec0ff */
[----:B------:R-:W-:-:S02]  /*7410*/  IMAD.U32 R13, R12, 0x10000, RZ ;  /* 0x000100000c0d7824 */ /* 0x000fc400078e00ff */
[----:B------:R-:W-:Y:S01]  /*7420*/  FMUL.FTZ R38, R81, R172 ;  /* 0x000000ac51267220 */ /* 0x000fe20000410000 */
[----:B------:R-:W-:Y:S01]  /*7430*/  LOP3.LUT R12, R12, 0xffff0000, RZ, 0xc0, !PT ;  /* 0xffff00000c0c7812 */ /* 0x000fe200078ec0ff */
[----:B------:R-:W-:Y:S01]  /*7440*/  FFMA.FTZ R39, R15, R44, -R174 ;  /* 0x0000002c0f277223 */ /* 0x000fe200000108ae */
[----:B------:R-:W-:Y:S01]  /*7450*/  LOP3.LUT R11, R11, 0xffff0000, RZ, 0xc0, !PT ;  /* 0xffff00000b0b7812 */ /* 0x000fe200078ec0ff */
[----:B------:R-:W-:Y:S01]  /*7460*/  FMUL.FTZ R81, R81, R168 ;  /* 0x000000a851517220 */ /* 0x000fe20000410000 */
[----:B------:R-:W-:Y:S01]  /*7470*/  FFMA.FTZ R176, R15, R46, R176 ;  /* 0x0000002e0fb07223 */ /* 0x000fe200000100b0 */
[----:B------:R-:W-:Y:S01]  /*7480*/  FMUL.FTZ R15, R80, R83 ;  /* 0x00000053500f7220 */ /* 0x000fe20000410000 */
[C---:B------:R-:W-:Y:S01]  /*7490*/  FFMA.FTZ R38, R13.reuse, R168, -R38 ;  /* 0x000000a80d267223 */ /* 0x040fe20000010826 */
[----:B------:R-:W-:Y:S01]  /*74a0*/  FFMA.FTZ R81, R13, R172, R81 ;  /* 0x000000ac0d517223 */ /* 0x000fe20000010051 */
[----:B------:R-:W-:Y:S01]  /*74b0*/  LOP3.LUT R166, R14, 0xffff0000, RZ, 0xc0, !PT ;  /* 0xffff00000ea67812 */ /* 0x000fe200078ec0ff */
[-C--:B------:R-:W-:Y:S01]  /*74c0*/  FMUL.FTZ R13, R80, R11.reuse ;  /* 0x0000000b500d7220 */ /* 0x080fe20000410000 */
[----:B------:R-:W-:Y:S01]  /*74d0*/  FFMA.FTZ R15, R12, R11, -R15 ;  /* 0x0000000b0c0f7223 */ /* 0x000fe2000001080f */
[C---:B------:R-:W-:Y:S01]  /*74e0*/  IMAD.U32 R14, R82.reuse, 0x10000, RZ ;  /* 0x00010000520e7824 */ /* 0x040fe200078e00ff */
[----:B------:R-:W-:Y:S01]  /*74f0*/  LOP3.LUT R82, R82, 0xffff0000, RZ, 0xc0, !PT ;  /* 0xffff000052527812 */ /* 0x000fe200078ec0ff */
[C---:B------:R-:W-:Y:S01]  /*7500*/  IMAD.U32 R11, R45.reuse, 0x10000, RZ ;  /* 0x000100002d0b7824 */ /* 0x040fe200078e00ff */
[----:B------:R-:W-:Y:S01]  /*7510*/  LOP3.LUT R45, R45, 0xffff0000, RZ, 0xc0, !PT ;  /* 0xffff00002d2d7812 */ /* 0x000fe200078ec0ff */
[C---:B------:R-:W-:Y:S01]  /*7520*/  IMAD.U32 R163, R37.reuse, 0x10000, RZ ;  /* 0x0001000025a37824 */ /* 0x040fe200078e00ff */
[----:B------:R-:W-:Y:S01]  /*7530*/  LOP3.LUT R37, R37, 0xffff0000, RZ, 0xc0, !PT ;  /* 0xffff000025257812 */ /* 0x000fe200078ec0ff */
[----:B------:R-:W-:Y:S01]  /*7540*/  FFMA.FTZ R12, R12, R83, R13 ;  /* 0x000000530c0c7223 */ /* 0x000fe2000001000d */
[----:B------:R-:W-:Y:S01]  /*7550*/  FMUL.FTZ R13, R14, R11 ;  /* 0x0000000b0e0d7220 */ /* 0x000fe20000410000 */
[----:B------:R-:W-:Y:S01]  /*7560*/  FMUL.FTZ R83, R82, R45 ;  /* 0x0000002d52537220 */ /* 0x000fe20000410000 */
[----:B------:R-:W-:Y:S01]  /*7570*/  FMUL.FTZ R14, R14, R163 ;  /* 0x000000a30e0e7220 */ /* 0x000fe20000410000 */
[----:B------:R-:W-:Y:S01]  /*7580*/  FMUL.FTZ R82, R82, R37 ;  /* 0x0000002552527220 */ /* 0x000fe20000410000 */
[----:B------:R-:W-:Y:S01]  /*7590*/  FFMA.FTZ R13, R164, R163, -R13 ;  /* 0x000000a3a40d7223 */ /* 0x000fe2000001080d */
[----:B------:R-:W-:Y:S01]  /*75a0*/  FFMA.FTZ R44, R166, R37, -R83 ;  /* 0x00000025a62c7223 */ /* 0x000fe20000010853 */
[----:B------:R-:W-:Y:S01]  /*75b0*/  FFMA.FTZ R14, R164, R11, R14 ;  /* 0x0000000ba40e7223 */ /* 0x000fe2000001000e */
[----:B------:R-:W-:Y:S01]  /*75c0*/  FFMA.FTZ R45, R166, R45, R82 ;  /* 0x0000002da62d7223 */ /* 0x000fe20000010052 */
[----:B------:R-:W-:-:S02]  /*75d0*/  F2FP.BF16.F32.PACK_AB R47, R47, R170 ;  /* 0x000000aa2f2f723e */ /* 0x000fc400000010ff */
[----:B------:R-:W-:Y:S02]  /*75e0*/  F2FP.BF16.F32.PACK_AB R36, R39, R36 ;  /* 0x000000242724723e */ /* 0x000fe400000010ff */
[----:B------:R-:W-:Y:S02]  /*75f0*/  F2FP.BF16.F32.PACK_AB R161, R161, R162 ;  /* 0x000000a2a1a1723e */ /* 0x000fe400000010ff */
[----:B------:R-:W-:Y:S01]  /*7600*/  F2FP.BF16.F32.PACK_AB R46, R15, R38 ;  /* 0x000000260f2e723e */ /* 0x000fe200000010ff */
[----:B------:R-:W-:Y:S01]  /*7610*/  IMAD.MOV.U32 R15, RZ, RZ, R36 ;  /* 0x000000ffff0f7224 */ /* 0x000fe200078e0024 */
[----:B------:R-:W-:Y:S01]  /*7620*/  F2FP.BF16.F32.PACK_AB R11, R44, R13 ;  /* 0x0000000d2c0b723e */ /* 0x000fe200000010ff */
[----:B------:R-:W-:Y:S01]  /*7630*/  IMAD.MOV.U32 R13, RZ, RZ, R47 ;  /* 0x000000ffff0d7224 */ /* 0x000fe200078e002f */
[----:B------:R-:W-:Y:S01]  /*7640*/  F2FP.BF16.F32.PACK_AB R80, R12, R81 ;  /* 0x000000510c50723e */ /* 0x000fe200000010ff */
[----:B------:R-:W-:Y:S01]  /*7650*/  IMAD.MOV.U32 R12, RZ, RZ, R46 ;  /* 0x000000ffff0c7224 */ /* 0x000fe200078e002e */
[----:B------:R-:W-:Y:S01]  /*7660*/  F2FP.BF16.F32.PACK_AB R82, R45, R14 ;  /* 0x0000000e2d52723e */ /* 0x000fe200000010ff */
[----:B------:R-:W-:Y:S01]  /*7670*/  IMAD.MOV.U32 R81, RZ, RZ, R161 ;  /* 0x000000ffff517224 */ /* 0x000fe200078e00a1 */
[----:B------:R-:W-:-:S02]  /*7680*/  F2FP.BF16.F32.PACK_AB R83, R176, R167 ;  /* 0x000000a7b053723e */ /* 0x000fc400000010ff */
[----:B------:R-:W-:-:S07]  /*7690*/  MOV R14, R11 ;  /* 0x0000000b000e7202 */ /* 0x000fce0000000f00 */
.L_x_522:
[----:B------:R-:W-:Y:S05]  /*76a0*/  BSYNC B3 ;  /* 0x0000000000037941 */ /* 0x000fea0003800000 */
.L_x_521:
[----:B------:R-:W-:Y:S02]  /*76b0*/  ULDC.64 UR4, c[0x0][0x208] ;  /* 0x0000820000047ab9 */ /* 0x000fe40000000a00 */
[----:B--2---:R4:W-:Y:S04]  /*76c0*/  ST.E.128 desc[UR4][R124.64], R12 ;  /* 0x0000000c7c007985 */ /* 0x0049e8000c101d04 */
[----:B---3--:R4:W-:Y:S02]  /*76d0*/  @!P3 ST.E.128 desc[UR4][R126.64], R80 ;  /* 0x000000507e00b985 */ /* 0x0089e4000c101d04 */
.L_x_520:
[----:B------:R-:W-:Y:S05]  /*76e0*/  BSYNC B2 ;  /* 0x0000000000027941 */ /* 0x000fea0003800000 */
.L_x_519:
[----:B------:R-:W-:-:S13]  /*76f0*/  ISETP.NE.AND P3, PT, R21, RZ, PT ;  /* 0x000000ff1500720c */ /* 0x000fda0003f65270 */
[----:B------:R-:W-:Y:S05]  /*7700*/  @!P3 BRA `(.L_x_518) ;  /* 0x0000000400e4b947 */ /* 0x000fea0003800000 */
[----:B------:R-:W-:Y:S01]  /*7710*/  SEL R11, R115, R137, !P1 ;  /* 0x00000089730b7207 */ /* 0x000fe20004800000 */
[----:B------:R-:W-:Y:S01]  /*7720*/  BSSY B2, `(.L_x_523) ;  /* 0x0000074000027945 */ /* 0x000fe20003800000 */
[----:B----4-:R-:W-:Y:S02]  /*7730*/  SHF.R.U32.HI R14, RZ, 0x3, R224 ;  /* 0x00000003ff0e7819 */ /* 0x010fe400000116e0 */
[----:B------:R-:W-:Y:S02]  /*7740*/  SHF.R.S32.HI R12, RZ, 0x1f, R11 ;  /* 0x0000001fff0c7819 */ /* 0x000fe4000001140b */
[----:B---3--:R-:W-:Y:S02]  /*7750*/  LEA R44, P3, R20, R122, 0x1 ;  /* 0x0000007a142c7211 */ /* 0x008fe400078608ff */
[----:B------:R-:W-:Y:S02]  /*7760*/  LEA.HI R11, R12, R11, RZ, 0x4 ;  /* 0x0000000b0c0b7211 */ /* 0x000fe400078f20ff */
[----:B--2---:R-:W-:-:S02]  /*7770*/  LEA.HI.X R45, R20, R123, R28, 0x1, P3 ;  /* 0x0000007b142d7211 */ /* 0x004fc400018f0c1c */
[----:B------:R-:W-:Y:S02]  /*7780*/  LEA.HI.SX32 R11, R11, R10, 0x1c ;  /* 0x0000000a0b0b7211 */ /* 0x000fe400078fe2ff */
[----:B------:R-:W-:Y:S02]  /*7790*/  ISETP.GE.AND P6, PT, R213, R114, PT ;  /* 0x00000072d500720c */ /* 0x000fe40003fc6270 */
[----:B------:R-:W-:Y:S01]  /*77a0*/  SHF.R.S32.HI R12, RZ, 0x1f, R11 ;  /* 0x0000001fff0c7819 */ /* 0x000fe2000001140b */
[----:B------:R-:W-:-:S03]  /*77b0*/  IMAD.SHL.U32 R13, R11, 0x8, RZ ;  /* 0x000000080b0d7824 */ /* 0x000fc600078e00ff */
[----:B------:R-:W-:Y:S02]  /*77c0*/  LEA.HI R12, R12, R11, RZ, 0x3 ;  /* 0x0000000b0c0c7211 */ /* 0x000fe400078f18ff */
[----:B------:R-:W-:Y:S02]  /*77d0*/  LOP3.LUT R11, R224, 0x38, R13, 0xf8, !PT ;  /* 0x00000038e00b7812 */ /* 0x000fe400078ef80d */
[----:B------:R-:W-:Y:S02]  /*77e0*/  SHF.R.S32.HI R15, RZ, 0x3, R12 ;  /* 0x00000003ff0f7819 */ /* 0x000fe4000001140c */
[----:B------:R-:W-:Y:S01]  /*77f0*/  LOP3.LUT R12, R11, R14, RZ, 0x3c, !PT ;  /* 0x0000000e0b0c7212 */ /* 0x000fe200078e3cff */
[----:B------:R-:W-:Y:S01]  /*7800*/  IMAD R11, R212, 0x5000, R133 ;  /* 0x00005000d40b7824 */ /* 0x000fe200078e0285 */
[----:B------:R-:W-:Y:S01]  /*7810*/  ISETP.GE.AND P3, PT, R13, R135, PT ;  /* 0x000000870d00720c */ /* 0x000fe20003f66270 */
[----:B------:R-:W-:Y:S02]  /*7820*/  IMAD R15, R15, 0x1400, R228 ;  /* 0x000014000f0f7824 */ /* 0x000fe400078e02e4 */
[----:B------:R-:W-:-:S02]  /*7830*/  IMAD R11, R11, 0x2, R22 ;  /* 0x000000020b0b7824 */ /* 0x000fc400078e0216 */
[----:B------:R-:W-:-:S04]  /*7840*/  IMAD.IADD R15, R15, 0x1, R12 ;  /* 0x000000010f0f7824 */ /* 0x000fc800078e020c */
[----:B------:R-:W-:-:S04]  /*7850*/  IMAD R15, R212, 0x5000, R15 ;  /* 0x00005000d40f7824 */ /* 0x000fc800078e020f */
[----:B------:R-:W-:Y:S02]  /*7860*/  IMAD R36, R15, 0x2, R22 ;  /* 0x000000020f247824 */ /* 0x000fe400078e0216 */
[----:B------:R-:W-:Y:S02]  /*7870*/  @!P3 IMAD.WIDE R122, R13, 0x2, R122 ;  /* 0x000000020d7ab825 */ /* 0x000fe400078e027a */
[----:B------:R2:W3:Y:S04]  /*7880*/  LDS.128 R12, [R11+0x24400] ;  /* 0x024400000b0c7984 */ /* 0x0004e80000000c00 */
[----:B------:R-:W4:Y:S01]  /*7890*/  LDS.128 R36, [R36+0x24400] ;  /* 0x0244000024247984 */ /* 0x000f220000000c00 */
[----:B------:R-:W-:Y:S05]  /*78a0*/  @P6 BRA `(.L_x_524) ;  /* 0x00000004006c6947 */ /* 0x000fea0003800000 */
[--C-:B--2---:R-:W-:Y:S01]  /*78b0*/  SHF.R.U64 R11, R32, 0x10, R33.reuse ;  /* 0x00000010200b7819 */ /* 0x104fe20000001221 */
[----:B----4-:R-:W-:Y:S01]  /*78c0*/  IMAD.U32 R47, R37, 0x10000, RZ ;  /* 0x00010000252f7824 */ /* 0x010fe200078e00ff */
[----:B------:R-:W-:Y:S01]  /*78d0*/  SHF.R.U32.HI R32, RZ, 0x10, R33 ;  /* 0x00000010ff207819 */ /* 0x000fe20000011621 */
[----:B------:R-:W-:Y:S01]  /*78e0*/  IMAD.U32 R83, R39, 0x10000, RZ ;  /* 0x0001000027537824 */ /* 0x000fe200078e00ff */
[----:B------:R-:W-:Y:S01]  /*78f0*/  SHF.R.U64 R33, R34, 0x10, R35 ;  /* 0x0000001022217819 */ /* 0x000fe20000001223 */
[----:B---3--:R-:W-:Y:S01]  /*7900*/  IMAD.U32 R82, R15, 0x10000, RZ ;  /* 0x000100000f527824 */ /* 0x008fe200078e00ff */
[--C-:B------:R-:W-:Y:S01]  /*7910*/  SHF.R.U64 R34, R40, 0x10, R41.reuse ;  /* 0x0000001028227819 */ /* 0x100fe20000001229 */
[----:B------:R-:W-:Y:S01]  /*7920*/  IMAD.U32 R81, R14, 0x10000, RZ ;  /* 0x000100000e517824 */ /* 0x000fe200078e00ff */
[----:B------:R-:W-:Y:S01]  /*7930*/  SHF.R.U32.HI R40, RZ, 0x10, R41 ;  /* 0x00000010ff287819 */ /* 0x000fe20000011629 */
[----:B------:R-:W-:Y:S01]  /*7940*/  IMAD.U32 R41, R13, 0x10000, RZ ;  /* 0x000100000d297824 */ /* 0x000fe200078e00ff */
[----:B------:R-:W-:-:S02]  /*7950*/  SHF.R.U32.HI R46, RZ, 0x10, R35 ;  /* 0x00000010ff2e7819 */ /* 0x000fc40000011623 */
[----:B------:R-:W-:Y:S02]  /*7960*/  PRMT R40, R142, 0x5432, R40 ;  /* 0x000054328e287816 */ /* 0x000fe40000000028 */
[--C-:B------:R-:W-:Y:S02]  /*7970*/  SHF.R.U64 R35, R42, 0x10, R43.reuse ;  /* 0x000000102a237819 */ /* 0x100fe4000000122b */
[----:B------:R-:W-:Y:S01]  /*7980*/  PRMT R32, R139, 0x5432, R32 ;  /* 0x000054328b207816 */ /* 0x000fe20000000020 */
[----:B------:R-:W-:Y:S01]  /*7990*/  IMAD.U32 R126, R40, 0x10000, RZ ;  /* 0x00010000287e7824 */ /* 0x000fe200078e00ff */
[----:B------:R-:W-:Y:S02]  /*79a0*/  SHF.R.U32.HI R42, RZ, 0x10, R43 ;  /* 0x00000010ff2a7819 */ /* 0x000fe4000001162b */
[----:B------:R-:W-:Y:S01]  /*79b0*/  LOP3.LUT R80, R37, 0xffff0000, RZ, 0xc0, !PT ;  /* 0xffff000025507812 */ /* 0x000fe200078ec0ff */
[----:B------:R-:W-:Y:S01]  /*79c0*/  FMUL.FTZ R162, R47, R126 ;  /* 0x0000007e2fa27220 */ /* 0x000fe20000410000 */
[----:B------:R-:W-:Y:S01]  /*79d0*/  PRMT R188, R188, 0x5410, R33 ;  /* 0x00005410bcbc7816 */ /* 0x000fe20000000021 */
[----:B------:R-:W-:Y:S01]  /*79e0*/  IMAD.U32 R37, R36, 0x10000, RZ ;  /* 0x0001000024257824 */ /* 0x000fe200078e00ff */
[----:B------:R-:W-:-:S02]  /*79f0*/  LOP3.LUT R40, R40, 0xffff0000, RZ, 0xc0, !PT ;  /* 0xffff000028287812 */ /* 0x000fc400078ec0ff */
[----:B------:R-:W-:Y:S01]  /*7a00*/  PRMT R187, R187, 0x5410, R46 ;  /* 0x00005410bbbb7816 */ /* 0x000fe2000000002e */
[C---:B------:R-:W-:Y:S01]  /*7a10*/  IMAD.U32 R46, R32.reuse, 0x10000, RZ ;  /* 0x00010000202e7824 */ /* 0x040fe200078e00ff */
[----:B------:R-:W-:Y:S01]  /*7a20*/  LOP3.LUT R33, R32, 0xffff0000, RZ, 0xc0, !PT ;  /* 0xffff000020217812 */ /* 0x000fe200078ec0ff */
[C---:B------:R-:W-:Y:S01]  /*7a30*/  FMUL.FTZ R32, R80.reuse, R40 ;  /* 0x0000002850207220 */ /* 0x040fe20000410000 */
[----:B------:R-:W-:Y:S01]  /*7a40*/  PRMT R189, R189, 0x5410, R42 ;  /* 0x00005410bdbd7816 */ /* 0x000fe2000000002a */
[----:B------:R-:W-:Y:S01]  /*7a50*/  FMUL.FTZ R42, R47, R46 ;  /* 0x0000002e2f2a7220 */ /* 0x000fe20000410000 */
[----:B------:R-:W-:Y:S01]  /*7a60*/  LOP3.LUT R43, R13, 0xffff0000, RZ, 0xc0, !PT ;  /* 0xffff00000d2b7812 */ /* 0x000fe200078ec0ff */
[----:B------:R-:W-:Y:S01]  /*7a70*/  FMUL.FTZ R80, R80, R33 ;  /* 0x0000002150507220 */ /* 0x000fe20000410000 */
[----:B------:R-:W-:Y:S01]  /*7a80*/  PRMT R191, R191, 0x5410, R11 ;  /* 0x00005410bfbf7816 */ /* 0x000fe2000000000b */
[----:B------:R-:W-:Y:S01]  /*7a90*/  IMAD.U32 R11, R189, 0x10000, RZ ;  /* 0x00010000bd0b7824 */ /* 0x000fe200078e00ff */
[----:B------:R-:W-:Y:S01]  /*7aa0*/  PRMT R190, R190, 0x5410, R35 ;  /* 0x00005410bebe7816 */ /* 0x000fe20000000023 */
[----:B------:R-:W-:-:S02]  /*7ab0*/  IMAD.U32 R35, R187, 0x10000, RZ ;  /* 0x00010000bb237824 */ /* 0x000fc400078e00ff */
[----:B------:R-:W-:Y:S01]  /*7ac0*/  FFMA.FTZ R33, R43, R33, -R32 ;  /* 0x000000212b217223 */ /* 0x000fe20000010820 */
[C---:B------:R-:W-:Y:S01]  /*7ad0*/  FFMA.FTZ R162, R41.reuse, R46, -R162 ;  /* 0x0000002e29a27223 */ /* 0x040fe200000108a2 */
[----:B------:R-:W-:Y:S01]  /*7ae0*/  FFMA.FTZ R42, R41, R126, R42 ;  /* 0x0000007e292a7223 */ /* 0x000fe2000001002a */
[----:B------:R-:W-:Y:S01]  /*7af0*/  FFMA.FTZ R43, R43, R40, R80 ;  /* 0x000000282b2b7223 */ /* 0x000fe20000010050 */
[----:B------:R-:W-:Y:S01]  /*7b00*/  LOP3.LUT R39, R39, 0xffff0000, RZ, 0xc0, !PT ;  /* 0xffff000027277812 */ /* 0x000fe200078ec0ff */
[----:B------:R-:W-:Y:S01]  /*7b10*/  FMUL.FTZ R41, R83, R11 ;  /* 0x0000000b53297220 */ /* 0x000fe20000410000 */
[----:B------:R-:W-:Y:S01]  /*7b20*/  LOP3.LUT R32, R189, 0xffff0000, RZ, 0xc0, !PT ;  /* 0xffff0000bd207812 */ /* 0x000fe200078ec0ff */
[-C--:B------:R-:W-:Y:S01]  /*7b30*/  FMUL.FTZ R46, R83, R35.reuse ;  /* 0x00000023532e7220 */ /* 0x080fe20000410000 */
[----:B------:R-:W-:Y:S01]  /*7b40*/  LOP3.LUT R40, R187, 0xffff0000, RZ, 0xc0, !PT ;  /* 0xffff0000bb287812 */ /* 0x000fe200078ec0ff */
[C---:B------:R-:W-:Y:S01]  /*7b50*/  FFMA.FTZ R41, R82.reuse, R35, -R41 ;  /* 0x0000002352297223 */ /* 0x040fe20000010829 */
[----:B------:R-:W-:Y:S01]  /*7b60*/  PRMT R34, R141, 0x5432, R34 ;  /* 0x000054328d227816 */ /* 0x000fe20000000022 */
[----:B------:R-:W-:Y:S01]  /*7b70*/  FFMA.FTZ R11, R82, R11, R46 ;  /* 0x0000000b520b7223 */ /* 0x000fe2000001002e */
[----:B------:R-:W-:Y:S01]  /*7b80*/  LOP3.LUT R15, R15, 0xffff0000, RZ, 0xc0, !PT ;  /* 0xffff00000f0f7812 */ /* 0x000fe200078ec0ff */
[C---:B------:R-:W-:Y:S01]  /*7b90*/  FMUL.FTZ R126, R39.reuse, R32 ;  /* 0x00000020277e7220 */ /* 0x040fe20000410000 */
[----:B------:R-:W-:Y:S01]  /*7ba0*/  LOP3.LUT R36, R36, 0xffff0000, RZ, 0xc0, !PT ;  /* 0xffff000024247812 */ /* 0x000fe200078ec0ff */
[----:B------:R-:W-:Y:S01]  /*7bb0*/  FMUL.FTZ R82, R39, R40 ;  /* 0x0000002827527220 */ /* 0x000fe20000410000 */
[C---:B------:R-:W-:Y:S01]  /*7bc0*/  LOP3.LUT R35, R34.reuse, 0xffff0000, RZ, 0xc0, !PT ;  /* 0xffff000022237812 */ /* 0x040fe200078ec0ff */
[----:B------:R-:W-:-:S02]  /*7bd0*/  IMAD.U32 R46, R34, 0x10000, RZ ;  /* 0x00010000222e7824 */ /* 0x000fc400078e00ff */
[----:B------:R-:W-:Y:S01]  /*7be0*/  FFMA.FTZ R40, R15, R40, -R126 ;  /* 0x000000280f287223 */ /* 0x000fe2000001087e */
[C---:B------:R-:W-:Y:S01]  /*7bf0*/  IMAD.U32 R80, R191.reuse, 0x10000, RZ ;  /* 0x00010000bf507824 */ /* 0x040fe200078e00ff */
[----:B------:R-:W-:Y:S01]  /*7c00*/  LOP3.LUT R191, R191, 0xffff0000, RZ, 0xc0, !PT ;  /* 0xffff0000bfbf7812 */ /* 0x000fe200078ec0ff */
[C---:B------:R-:W-:Y:S01]  /*7c10*/  IMAD.U32 R13, R12.reuse, 0x10000, RZ ;  /* 0x000100000c0d7824 */ /* 0x040fe200078e00ff */
[----:B------:R-:W-:Y:S01]  /*7c20*/  LOP3.LUT R12, R12, 0xffff0000, RZ, 0xc0, !PT ;  /* 0xffff00000c0c7812 */ /* 0x000fe200078ec0ff */
[----:B------:R-:W-:Y:S01]  /*7c30*/  FFMA.FTZ R32, R15, R32, R82 ;  /* 0x000000200f207223 */ /* 0x000fe20000010052 */
[C---:B------:R-:W-:Y:S01]  /*7c40*/  FMUL.FTZ R34, R37.reuse, R46 ;  /* 0x0000002e25227220 */ /* 0x040fe20000410000 */
[C---:B------:R-:W-:Y:S01]  /*7c50*/  FMUL.FTZ R15, R36.reuse, R35 ;  /* 0x00000023240f7220 */ /* 0x040fe20000410000 */
[-C--:B------:R-:W-:Y:S01]  /*7c60*/  FMUL.FTZ R37, R37, R80.reuse ;  /* 0x0000005025257220 */ /* 0x080fe20000410000 */
[-C--:B------:R-:W-:Y:S01]  /*7c70*/  FMUL.FTZ R39, R36, R191.reuse ;  /* 0x000000bf24277220 */ /* 0x080fe20000410000 */
[----:B------:R-:W-:Y:S01]  /*7c80*/  SHF.L.U32 R124, R38, 0x10, RZ ;  /* 0x00000010267c7819 */ /* 0x000fe200000006ff */
[C---:B------:R-:W-:Y:S01]  /*7c90*/  FFMA.FTZ R80, R13.reuse, R80, -R34 ;  /* 0x000000500d507223 */ /* 0x040fe20000010822 */
[----:B------:R-:W-:Y:S01]  /*7ca0*/  FFMA.FTZ R191, R12, R191, -R15 ;  /* 0x000000bf0cbf7223 */ /* 0x000fe2000001080f */
[----:B------:R-:W-:Y:S01]  /*7cb0*/  LOP3.LUT R38, R38, 0xffff0000, RZ, 0xc0, !PT ;  /* 0xffff000026267812 */ /* 0x000fe200078ec0ff */
[----:B------:R-:W-:Y:S01]  /*7cc0*/  FFMA.FTZ R13, R13, R46, R37 ;  /* 0x0000002e0d0d7223 */ /* 0x000fe20000010025 */
[----:B------:R-:W-:Y:S01]  /*7cd0*/  LOP3.LUT R15, R190, 0xffff0000, RZ, 0xc0, !PT ;  /* 0xffff0000be0f7812 */ /* 0x000fe200078ec0ff */
[C---:B------:R-:W-:Y:S01]  /*7ce0*/  IMAD.U32 R36, R188.reuse, 0x10000, RZ ;  /* 0x00010000bc247824 */ /* 0x040fe200078e00ff */
[----:B------:R-:W-:Y:S01]  /*7cf0*/  LOP3.LUT R37, R188, 0xffff0000, RZ, 0xc0, !PT ;  /* 0xffff0000bc257812 */ /* 0x000fe200078ec0ff */
[----:B------:R-:W-:Y:S01]  /*7d00*/  IMAD.U32 R34, R190, 0x10000, RZ ;  /* 0x00010000be227824 */ /* 0x000fe200078e00ff */
[----:B------:R-:W-:Y:S01]  /*7d10*/  LOP3.LUT R14, R14, 0xffff0000, RZ, 0xc0, !PT ;  /* 0xffff00000e0e7812 */ /* 0x000fe200078ec0ff */
[----:B------:R-:W-:Y:S01]  /*7d20*/  FFMA.FTZ R12, R12, R35, R39 ;  /* 0x000000230c0c7223 */ /* 0x000fe20000010027 */
[----:B------:R-:W-:Y:S01]  /*7d30*/  FMUL.FTZ R47, R38, R15 ;  /* 0x0000000f262f7220 */ /* 0x000fe20000410000 */
[----:B------:R-:W-:Y:S01]  /*7d40*/  FMUL.FTZ R39, R124, R36 ;  /* 0x000000247c277220 */ /* 0x000fe20000410000 */
[----:B------:R-:W-:Y:S01]  /*7d50*/  FMUL.FTZ R38, R38, R37 ;  /* 0x0000002526267220 */ /* 0x000fe20000410000 */
[-C--:B------:R-:W-:Y:S01]  /*7d60*/  FMUL.FTZ R46, R124, R34.reuse ;  /* 0x000000227c2e7220 */ /* 0x080fe20000410000 */
[----:B------:R-:W-:Y:S01]  /*7d70*/  F2FP.BF16.F32.PACK_AB R11, R32, R11 ;  /* 0x0000000b200b723e */ /* 0x000fe200000010ff */
[C---:B------:R-:W-:Y:S01]  /*7d80*/  FFMA.FTZ R39, R81.reuse, R34, R39 ;  /* 0x0000002251277223 */ /* 0x040fe20000010027 */
[C---:B------:R-:W-:Y:S01]  /*7d90*/  FFMA.FTZ R38, R14.reuse, R15, R38 ;  /* 0x0000000f0e267223 */ /* 0x040fe20000010026 */
[----:B------:R-:W-:Y:S01]  /*7da0*/  FFMA.FTZ R35, R81, R36, -R46 ;  /* 0x0000002451237223 */ /* 0x000fe2000001082e */
[----:B------:R-:W-:Y:S01]  /*7db0*/  FFMA.FTZ R34, R14, R37, -R47 ;  /* 0x000000250e227223 */ /* 0x000fe2000001082f */
[----:B------:R-:W-:-:S02]  /*7dc0*/  F2FP.BF16.F32.PACK_AB R33, R33, R162 ;  /* 0x000000a22121723e */ /* 0x000fc400000010ff */
[----:B------:R-:W-:Y:S02]  /*7dd0*/  F2FP.BF16.F32.PACK_AB R32, R191, R80 ;  /* 0x00000050bf20723e */ /* 0x000fe400000010ff */
[----:B------:R-:W-:Y:S01]  /*7de0*/  F2FP.BF16.F32.PACK_AB R36, R12, R13 ;  /* 0x0000000d0c24723e */ /* 0x000fe200000010ff */
[----:B------:R-:W-:Y:S01]  /*7df0*/  IMAD.MOV.U32 R13, RZ, RZ, R33 ;  /* 0x000000ffff0d7224 */ /* 0x000fe200078e0021 */
[----:B------:R-:W-:Y:S01]  /*7e00*/  F2FP.BF16.F32.PACK_AB R38, R38, R39 ;  /* 0x000000272626723e */ /* 0x000fe200000010ff */
[----:B------:R-:W-:Y:S01]  /*7e10*/  IMAD.MOV.U32 R12, RZ, RZ, R32 ;  /* 0x000000ffff0c7224 */ /* 0x000fe200078e0020 */
[----:B------:R-:W-:Y:S01]  /*7e20*/  F2FP.BF16.F32.PACK_AB R15, R40, R41 ;  /* 0x00000029280f723e */ /* 0x000fe200000010ff */
[----:B------:R-:W-:Y:S01]  /*7e30*/  IMAD.MOV.U32 R39, RZ, RZ, R11 ;  /* 0x000000ffff277224 */ /* 0x000fe200078e000b */
[----:B------:R-:W-:Y:S02]  /*7e40*/  F2FP.BF16.F32.PACK_AB R37, R43, R42 ;  /* 0x0000002a2b25723e */ /* 0x000fe400000010ff */
[----:B------:R-:W-:-:S07]  /*7e50*/  F2FP.BF16.F32.PACK_AB R14, R34, R35 ;  /* 0x00000023220e723e */ /* 0x000fce00000010ff */
.L_x_524:
[----:B------:R-:W-:Y:S05]  /*7e60*/  BSYNC B2 ;  /* 0x0000000000027941 */ /* 0x000fea0003800000 */
.L_x_523:
[----:B------:R-:W-:Y:S02]  /*7e70*/  ULDC.64 UR4, c[0x0][0x208] ;  /* 0x0000820000047ab9 */ /* 0x000fe40000000a00 */
[----:B---3--:R3:W-:Y:S04]  /*7e80*/  ST.E.128 desc[UR4][R44.64], R12 ;  /* 0x0000000c2c007985 */ /* 0x0087e8000c101d04 */
[----:B----4-:R3:W-:Y:S02]  /*7e90*/  @!P3 ST.E.128 desc[UR4][R122.64], R36 ;  /* 0x000000247a00b985 */ /* 0x0107e4000c101d04 */
.L_x_518:
[----:B------:R-:W-:Y:S05]  /*7ea0*/  BSYNC B1 ;  /* 0x0000000000017941 */ /* 0x000fea0003800000 */
.L_x_517:
[----:B------:R-:W-:-:S03]  /*7eb0*/  UMOV UR4, 0xffffffff ;  /* 0xffffffff00047882 */ /* 0x000fc60000000000 */
[----:B------:R-:W-:Y:S05]  /*7ec0*/  BRA.DIV UR4, `(.L_x_525) ;  /* 0x0000020604e47947 */ /* 0x000fea000b800000 */
[----:B---3--:R3:W0:Y:S04]  /*7ed0*/  SHFL.IDX PT, R37, R117, 0x1, 0x181f ;  /* 0x00381f0075257f89 */ /* 0x00862800000e0000 */
[----:B------:R3:W0:Y:S02]  /*7ee0*/  SHFL.IDX PT, R36, R118, 0x1, 0x181f ;  /* 0x00381f0076247f89 */ /* 0x00062400000e0000 */
.L_x_826:
[----:B------:R-:W-:Y:S04]  /*7ef0*/  BSSY B1, `(.L_x_526) ;  /* 0x000010b000017945 */ /* 0x000fe80003800000 */
[----:B------:R-:W-:Y:S05]  /*7f00*/  @P4 BRA `(.L_x_527) ;  /* 0x0000001000244947 */ /* 0x000fea0003800000 */
[----:B------:R-:W-:Y:S01]  /*7f10*/  ISETP.NE.AND P3, PT, R3, RZ, PT ;  /* 0x000000ff0300720c */ /* 0x000fe20003f65270 */
[----:B------:R-:W-:-:S12]  /*7f20*/  BSSY B2, `(.L_x_528) ;  /* 0x0000084000027945 */ /* 0x000fd80003800000 */
[----:B------:R-:W-:Y:S05]  /*7f30*/  @!P3 BRA `(.L_x_529) ;  /* 0x000000080008b947 */ /* 0x000fea0003800000 */
[----:B----4-:R-:W4:Y:S01]  /*7f40*/  LDL R14, [R1+0x54] ;  /* 0x00005400010e7983 */ /* 0x010f220000100800 */
[----:B--2---:R-:W-:Y:S01]  /*7f50*/  SEL R11, R115, R137, !P2 ;  /* 0x00000089730b7207 */ /* 0x004fe20005000000 */
[C---:B------:R-:W-:Y:S01]  /*7f60*/  VIADD R15, R219.reuse, 0x20 ;  /* 0x00000020db0f7836 */ /* 0x040fe20000000000 */
[----:B------:R-:W-:Y:S01]  /*7f70*/  IADD3 R13, R219, 0x20, RZ ;  /* 0x00000020db0d7810 */ /* 0x000fe20007ffe0ff */
[----:B------:R-:W-:Y:S01]  /*7f80*/  BSSY B3, `(.L_x_530) ;  /* 0x000007a000037945 */ /* 0x000fe20003800000 */
[----:B------:R-:W-:Y:S01]  /*7f90*/  SHF.R.S32.HI R12, RZ, 0x1f, R11 ;  /* 0x0000001fff0c7819 */ /* 0x000fe2000001140b */
[----:B------:R-:W-:Y:S01]  /*7fa0*/  IMAD.SHL.U32 R15, R15, 0x40, RZ ;  /* 0x000000400f0f7824 */ /* 0x000fe200078e00ff */
[----:B0-----:R-:W-:Y:S01]  /*7fb0*/  LEA R38, P4, R9, R36, 0x1 ;  /* 0x0000002409267211 */ /* 0x001fe200078808ff */
[----:B------:R-:W-:Y:S01]  /*7fc0*/  IMAD.SHL.U32 R13, R13, 0x40, RZ ;  /* 0x000000400d0d7824 */ /* 0x000fe200078e00ff */
[----:B------:R-:W-:Y:S02]  /*7fd0*/  LEA.HI R11, R12, R11, RZ, 0x4 ;  /* 0x0000000b0c0b7211 */ /* 0x000fe400078f20ff */
[----:B------:R-:W-:-:S02]  /*7fe0*/  LOP3.LUT R15, R15, 0x1c0, RZ, 0xc0, !PT ;  /* 0x000001c00f0f7812 */ /* 0x000fc400078ec0ff */
[----:B------:R-:W-:Y:S02]  /*7ff0*/  LEA.HI.SX32 R11, R11, R8, 0x1c ;  /* 0x000000080b0b7211 */ /* 0x000fe400078fe2ff */
[----:B------:R-:W-:Y:S02]  /*8000*/  LOP3.LUT R13, R13, 0x1c0, RZ, 0xc0, !PT ;  /* 0x000001c00d0d7812 */ /* 0x000fe400078ec0ff */
[----:B------:R-:W-:Y:S01]  /*8010*/  SHF.R.S32.HI R12, RZ, 0x1f, R11 ;  /* 0x0000001fff0c7819 */ /* 0x000fe2000001140b */
[----:B------:R-:W-:Y:S01]  /*8020*/  IMAD.SHL.U32 R40, R11, 0x8, RZ ;  /* 0x000000080b287824 */ /* 0x000fe200078e00ff */
[----:B------:R-:W-:Y:S02]  /*8030*/  SHF.R.U32.HI R13, RZ, 0x3, R13 ;  /* 0x00000003ff0d7819 */ /* 0x000fe4000001160d */
[----:B------:R-:W-:Y:S02]  /*8040*/  LEA.HI R12, R12, R11, RZ, 0x3 ;  /* 0x0000000b0c0c7211 */ /* 0x000fe400078f18ff */
[----:B------:R-:W-:-:S02]  /*8050*/  LOP3.LUT R11, R15, 0x38, R40, 0xf8, !PT ;  /* 0x000000380f0b7812 */ /* 0x000fc400078ef828 */
[----:B------:R-:W-:Y:S02]  /*8060*/  SHF.R.S32.HI R12, RZ, 0x3, R12 ;  /* 0x00000003ff0c7819 */ /* 0x000fe4000001140c */
[----:B------:R-:W-:Y:S02]  /*8070*/  LOP3.LUT R11, R11, R13, RZ, 0x3c, !PT ;  /* 0x0000000d0b0b7212 */ /* 0x000fe400078e3cff */
[----:B------:R-:W-:Y:S02]  /*8080*/  LEA.HI.X R39, R9, R37, R27, 0x1, P4 ;  /* 0x0000002509277211 */ /* 0x000fe400020f0c1b */
[----:B------:R-:W-:Y:S02]  /*8090*/  ISETP.GE.AND P4, PT, R16, R114, PT ;  /* 0x000000721000720c */ /* 0x000fe40003f86270 */
[----:B------:R-:W-:-:S13]  /*80a0*/  ISETP.GE.AND P3, PT, R40, R135, PT ;  /* 0x000000872800720c */ /* 0x000fda0003f66270 */
[----:B------:R-:W-:-:S04]  /*80b0*/  @!P3 IMAD.WIDE R40, R40, 0x2, R36 ;  /* 0x000000022828b825 */ /* 0x000fc800078e0224 */
[----:B----4-:R-:W-:-:S04]  /*80c0*/  IMAD R12, R12, 0x1400, R14 ;  /* 0x000014000c0c7824 */ /* 0x010fc800078e020e */
[----:B------:R-:W-:Y:S02]  /*80d0*/  IMAD.IADD R13, R12, 0x1, R11 ;  /* 0x000000010c0d7824 */ /* 0x000fe400078e020b */
[C---:B------:R-:W-:Y:S02]  /*80e0*/  IMAD R11, R212.reuse, 0x5000, R132 ;  /* 0x00005000d40b7824 */ /* 0x040fe400078e0284 */
[----:B------:R-:W-:Y:S02]  /*80f0*/  IMAD R13, R212, 0x5000, R13 ;  /* 0x00005000d40d7824 */ /* 0x000fe400078e020d */
[--C-:B------:R-:W-:Y:S02]  /*8100*/  IMAD R11, R11, 0x2, R22.reuse ;  /* 0x000000020b0b7824 */ /* 0x100fe400078e0216 */
[----:B------:R-:W-:-:S03]  /*8110*/  IMAD R32, R13, 0x2, R22 ;  /* 0x000000020d207824 */ /* 0x000fc600078e0216 */
[----:B------:R0:W2:Y:S04]  /*8120*/  LDS.128 R12, [R11+0x24400] ;  /* 0x024400000b0c7984 */ /* 0x0000a80000000c00 */
[----:B------:R-:W4:Y:S01]  /*8130*/  LDS.128 R32, [R32+0x24400] ;  /* 0x0244000020207984 */ /* 0x000f220000000c00 */
[----:B------:R-:W-:Y:S05]  /*8140*/  @P4 BRA `(.L_x_531) ;  /* 0x0000000400744947 */ /* 0x000fea0003800000 */
[--C-:B------:R-:W-:Y:S01]  /*8150*/  SHF.R.U64 R43, R60, 0x10, R61.reuse ;  /* 0x000000103c2b7819 */ /* 0x100fe2000000123d */
[----:B----4-:R-:W-:Y:S01]  /*8160*/  IMAD.U32 R47, R33, 0x10000, RZ ;  /* 0x00010000212f7824 */ /* 0x010fe200078e00ff */
[----:B------:R-:W-:Y:S01]  /*8170*/  SHF.R.U32.HI R60, RZ, 0x10, R61 ;  /* 0x00000010ff3c7819 */ /* 0x000fe2000001163d */
[----:B--2---:R-:W-:Y:S01]  /*8180*/  IMAD.U32 R44, R13, 0x10000, RZ ;  /* 0x000100000d2c7824 */ /* 0x004fe200078e00ff */
[--C-:B0-----:R-:W-:Y:S01]  /*8190*/  SHF.R.U64 R11, R52, 0x10, R53.reuse ;  /* 0x00000010340b7819 */ /* 0x101fe20000001235 */
[----:B------:R-:W-:Y:S01]  /*81a0*/  IMAD.U32 R61, R15, 0x10000, RZ ;  /* 0x000100000f3d7824 */ /* 0x000fe200078e00ff */
[----:B------:R-:W-:Y:S02]  /*81b0*/  SHF.R.U32.HI R52, RZ, 0x10, R53 ;  /* 0x00000010ff347819 */ /* 0x000fe40000011635 */
[----:B------:R-:W-:Y:S02]  /*81c0*/  PRMT R185, R185, 0x5410, R60 ;  /* 0x00005410b9b97816 */ /* 0x000fe4000000003c */
[----:B------:R-:W-:-:S02]  /*81d0*/  SHF.R.U64 R45, R62, 0x10, R63 ;  /* 0x000000103e2d7819 */ /* 0x000fc4000000123f */
[----:B------:R-:W-:Y:S01]  /*81e0*/  PRMT R179, R179, 0x5410, R52 ;  /* 0x00005410b3b37816 */ /* 0x000fe20000000034 */
[----:B------:R-:W-:Y:S01]  /*81f0*/  IMAD.U32 R52, R185, 0x10000, RZ ;  /* 0x00010000b9347824 */ /* 0x000fe200078e00ff */
[----:B------:R-:W-:Y:S01]  /*8200*/  SHF.R.U64 R42, R54, 0x10, R55 ;  /* 0x00000010362a7819 */ /* 0x000fe20000001237 */
[----:B------:R-:W-:Y:S01]  /*8210*/  IMAD.U32 R54, R14, 0x10000, RZ ;  /* 0x000100000e367824 */ /* 0x000fe200078e00ff */
[----:B------:R-:W-:Y:S02]  /*8220*/  SHF.R.U32.HI R62, RZ, 0x10, R63 ;  /* 0x00000010ff3e7819 */ /* 0x000fe4000001163f */
[----:B------:R-:W-:Y:S02]  /*8230*/  SHF.R.U32.HI R55, RZ, 0x10, R55 ;  /* 0x00000010ff377819 */ /* 0x000fe40000011637 */
[----:B------:R-:W-:Y:S01]  /*8240*/  PRMT R186, R186, 0x5410, R11 ;  /* 0x00005410baba7816 */ /* 0x000fe2000000000b */
[----:B------:R-:W-:Y:S01]  /*8250*/  IMAD.U32 R11, R179, 0x10000, RZ ;  /* 0x00010000b30b7824 */ /* 0x000fe200078e00ff */
[----:B------:R-:W-:Y:S01]  /*8260*/  PRMT R182, R182, 0x5410, R45 ;  /* 0x00005410b6b67816 */ /* 0x000fe2000000002d */
[----:B------:R-:W-:Y:S01]  /*8270*/  FMUL.FTZ R45, R47, R52 ;  /* 0x000000342f2d7220 */ /* 0x000fe20000410000 */
[----:B------:R-:W-:-:S02]  /*8280*/  PRMT R183, R183, 0x5410, R62 ;  /* 0x00005410b7b77816 */ /* 0x000fc4000000003e */
[----:B------:R-:W-:Y:S01]  /*8290*/  PRMT R178, R178, 0x5410, R55 ;  /* 0x00005410b2b27816 */ /* 0x000fe20000000037 */
[-C--:B------:R-:W-:Y:S01]  /*82a0*/  FMUL.FTZ R55, R47, R11.reuse ;  /* 0x0000000b2f377220 */ /* 0x080fe20000410000 */
[----:B------:R-:W-:Y:S01]  /*82b0*/  PRMT R184, R184, 0x5410, R43 ;  /* 0x00005410b8b87816 */ /* 0x000fe2000000002b */
[----:B------:R-:W-:Y:S01]  /*82c0*/  FFMA.FTZ R11, R44, R11, -R45 ;  /* 0x0000000b2c0b7223 */ /* 0x000fe2000001082d */
[----:B------:R-:W-:Y:S01]  /*82d0*/  LOP3.LUT R53, R33, 0xffff0000, RZ, 0xc0, !PT ;  /* 0xffff000021357812 */ /* 0x000fe200078ec0ff */
[----:B------:R-:W-:Y:S01]  /*82e0*/  IMAD.U32 R47, R183, 0x10000, RZ ;  /* 0x00010000b72f7824 */ /* 0x000fe200078e00ff */
[----:B------:R-:W-:Y:S01]  /*82f0*/  PRMT R177, R177, 0x5410, R42 ;  /* 0x00005410b1b17816 */ /* 0x000fe2000000002a */
[----:B------:R-:W-:Y:S01]  /*8300*/  IMAD.U32 R45, R178, 0x10000, RZ ;  /* 0x00010000b22d7824 */ /* 0x000fe200078e00ff */
[----:B------:R-:W-:Y:S01]  /*8310*/  LOP3.LUT R43, R185, 0xffff0000, RZ, 0xc0, !PT ;  /* 0xffff0000b92b7812 */ /* 0x000fe200078ec0ff */
[----:B------:R-:W-:Y:S01]  /*8320*/  FFMA.FTZ R44, R44, R52, R55 ;  /* 0x000000342c2c7223 */ /* 0x000fe20000010037 */
[----:B------:R-:W-:Y:S01]  /*8330*/  LOP3.LUT R42, R179, 0xffff0000, RZ, 0xc0, !PT ;  /* 0xffff0000b32a7812 */ /* 0x000fe200078ec0ff */
[----:B------:R-:W-:Y:S01]  /*8340*/  IMAD.U32 R33, R32, 0x10000, RZ ;  /* 0x0001000020217824 */ /* 0x000fe200078e00ff */
[----:B------:R-:W-:Y:S01]  /*8350*/  SHF.L.U32 R80, R35, 0x10, RZ ;  /* 0x0000001023507819 */ /* 0x000fe200000006ff */
[----:B------:R-:W-:Y:S01]  /*8360*/  FMUL.FTZ R81, R53, R43 ;  /* 0x0000002b35517220 */ /* 0x000fe20000410000 */
[----:B------:R-:W-:Y:S01]  /*8370*/  LOP3.LUT R46, R13, 0xffff0000, RZ, 0xc0, !PT ;  /* 0xffff00000d2e7812 */ /* 0x000fe200078ec0ff */
[-C--:B------:R-:W-:Y:S01]  /*8380*/  FMUL.FTZ R53, R53, R42.reuse ;  /* 0x0000002a35357220 */ /* 0x080fe20000410000 */
[----:B------:R-:W-:Y:S01]  /*8390*/  LOP3.LUT R35, R35, 0xffff0000, RZ, 0xc0, !PT ;  /* 0xffff000023237812 */ /* 0x000fe200078ec0ff */
[C---:B------:R-:W-:Y:S01]  /*83a0*/  FMUL.FTZ R60, R80.reuse, R47 ;  /* 0x0000002f503c7220 */ /* 0x040fe20000410000 */
[----:B------:R-:W-:Y:S01]  /*83b0*/  LOP3.LUT R52, R183, 0xffff0000, RZ, 0xc0, !PT ;  /* 0xffff0000b7347812 */ /* 0x000fe200078ec0ff */
[----:B------:R-:W-:Y:S01]  /*83c0*/  FMUL.FTZ R80, R80, R45 ;  /* 0x0000002d50507220 */ /* 0x000fe20000410000 */
[C---:B------:R-:W-:Y:S01]  /*83d0*/  FFMA.FTZ R42, R46.reuse, R42, -R81 ;  /* 0x0000002a2e2a7223 */ /* 0x040fe20000010851 */
[----:B------:R-:W-:Y:S01]  /*83e0*/  FFMA.FTZ R43, R46, R43, R53 ;  /* 0x0000002b2e2b7223 */ /* 0x000fe20000010035 */
[C---:B------:R-:W-:Y:S01]  /*83f0*/  FFMA.FTZ R45, R61.reuse, R45, -R60 ;  /* 0x0000002d3d2d7223 */ /* 0x040fe2000001083c */
[----:B------:R-:W-:Y:S01]  /*8400*/  LOP3.LUT R46, R178, 0xffff0000, RZ, 0xc0, !PT ;  /* 0xffff0000b22e7812 */ /* 0x000fe200078ec0ff */
[----:B------:R-:W-:Y:S01]  /*8410*/  FFMA.FTZ R61, R61, R47, R80 ;  /* 0x0000002f3d3d7223 */ /* 0x000fe20000010050 */
[----:B------:R-:W-:Y:S01]  /*8420*/  LOP3.LUT R15, R15, 0xffff0000, RZ, 0xc0, !PT ;  /* 0xffff00000f0f7812 */ /* 0x000fe200078ec0ff */
[----:B------:R-:W-:Y:S01]  /*8430*/  FMUL.FTZ R80, R35, R52 ;  /* 0x0000003423507220 */ /* 0x000fe20000410000 */
[----:B------:R-:W-:-:S02]  /*8440*/  IMAD.U32 R62, R184, 0x10000, RZ ;  /* 0x00010000b83e7824 */ /* 0x000fc400078e00ff */
[-C--:B------:R-:W-:Y:S01]  /*8450*/  FMUL.FTZ R82, R35, R46.reuse ;  /* 0x0000002e23527220 */ /* 0x080fe20000410000 */
[----:B------:R-:W-:Y:S02]  /*8460*/  IMAD.U32 R60, R186, 0x10000, RZ ;  /* 0x00010000ba3c7824 */ /* 0x000fe400078e00ff */
[----:B------:R-:W-:Y:S01]  /*8470*/  FFMA.FTZ R46, R15, R46, -R80 ;  /* 0x0000002e0f2e7223 */ /* 0x000fe20000010850 */
[C---:B------:R-:W-:Y:S01]  /*8480*/  FMUL.FTZ R80, R33.reuse, R62 ;  /* 0x0000003e21507220 */ /* 0x040fe20000410000 */
[----:B------:R-:W-:Y:S02]  /*8490*/  IMAD.U32 R13, R12, 0x10000, RZ ;  /* 0x000100000c0d7824 */ /* 0x000fe400078e00ff */
[----:B------:R-:W-:Y:S01]  /*84a0*/  FMUL.FTZ R33, R33, R60 ;  /* 0x0000003c21217220 */ /* 0x000fe20000410000 */
[----:B------:R-:W-:Y:S01]  /*84b0*/  LOP3.LUT R32, R32, 0xffff0000, RZ, 0xc0, !PT ;  /* 0xffff000020207812 */ /* 0x000fe200078ec0ff */
[----:B------:R-:W-:Y:S01]  /*84c0*/  FFMA.FTZ R52, R15, R52, R82 ;  /* 0x000000340f347223 */ /* 0x000fe20000010052 */
[----:B------:R-:W-:Y:S01]  /*84d0*/  LOP3.LUT R47, R184, 0xffff0000, RZ, 0xc0, !PT ;  /* 0xffff0000b82f7812 */ /* 0x000fe200078ec0ff */
[C---:B------:R-:W-:Y:S01]  /*84e0*/  FFMA.FTZ R62, R13.reuse, R62, R33 ;  /* 0x0000003e0d3e7223 */ /* 0x040fe20000010021 */
[----:B------:R-:W-:Y:S01]  /*84f0*/  LOP3.LUT R35, R186, 0xffff0000, RZ, 0xc0, !PT ;  /* 0xffff0000ba237812 */ /* 0x000fe200078ec0ff */
[----:B------:R-:W-:Y:S01]  /*8500*/  IMAD.U32 R33, R182, 0x10000, RZ ;  /* 0x00010000b6217824 */ /* 0x000fe200078e00ff */
[----:B------:R-:W-:Y:S01]  /*8510*/  LOP3.LUT R63, R14, 0xffff0000, RZ, 0xc0, !PT ;  /* 0xffff00000e3f7812 */ /* 0x000fe200078ec0ff */
[----:B------:R-:W-:Y:S01]  /*8520*/  IMAD.U32 R14, R34, 0x10000, RZ ;  /* 0x00010000220e7824 */ /* 0x000fe200078e00ff */
[----:B------:R-:W-:Y:S01]  /*8530*/  LOP3.LUT R12, R12, 0xffff0000, RZ, 0xc0, !PT ;  /* 0xffff00000c0c7812 */ /* 0x000fe200078ec0ff */
[----:B------:R-:W-:Y:S01]  /*8540*/  FMUL.FTZ R53, R32, R47 ;  /* 0x0000002f20357220 */ /* 0x000fe20000410000 */
[----:B------:R-:W-:Y:S01]  /*8550*/  LOP3.LUT R34, R34, 0xffff0000, RZ, 0xc0, !PT ;  /* 0xffff000022227812 */ /* 0x000fe200078ec0ff */
[----:B------:R-:W-:Y:S01]  /*8560*/  FMUL.FTZ R55, R32, R35 ;  /* 0x0000002320377220 */ /* 0x000fe20000410000 */
[----:B------:R-:W-:Y:S01]  /*8570*/  LOP3.LUT R182, R182, 0xffff0000, RZ, 0xc0, !PT ;  /* 0xffff0000b6b67812 */ /* 0x000fe200078ec0ff */
[----:B------:R-:W-:Y:S01]  /*8580*/  FFMA.FTZ R15, R13, R60, -R80 ;  /* 0x0000003c0d0f7223 */ /* 0x000fe20000010850 */
[----:B------:R-:W-:-:S02]  /*8590*/  IMAD.U32 R13, R177, 0x10000, RZ ;  /* 0x00010000b10d7824 */ /* 0x000fc400078e00ff */
[C---:B------:R-:W-:Y:S01]  /*85a0*/  FFMA.FTZ R32, R12.reuse, R35, -R53 ;  /* 0x000000230c207223 */ /* 0x040fe20000010835 */
[----:B------:R-:W-:Y:S01]  /*85b0*/  LOP3.LUT R177, R177, 0xffff0000, RZ, 0xc0, !PT ;  /* 0xffff0000b1b17812 */ /* 0x000fe200078ec0ff */
[----:B------:R-:W-:Y:S01]  /*85c0*/  FFMA.FTZ R55, R12, R47, R55 ;  /* 0x0000002f0c377223 */ /* 0x000fe20000010037 */
[----:B------:R-:W-:Y:S01]  /*85d0*/  FMUL.FTZ R35, R14, R33 ;  /* 0x000000210e237220 */ /* 0x000fe20000410000 */
[-C--:B------:R-:W-:Y:S01]  /*85e0*/  FMUL.FTZ R12, R34, R182.reuse ;  /* 0x000000b6220c7220 */ /* 0x080fe20000410000 */
[----:B------:R-:W-:Y:S01]  /*85f0*/  FMUL.FTZ R14, R14, R13 ;  /* 0x0000000d0e0e7220 */ /* 0x000fe20000410000 */
[----:B------:R-:W-:Y:S01]  /*8600*/  FMUL.FTZ R47, R34, R177 ;  /* 0x000000b1222f7220 */ /* 0x000fe20000410000 */
[C---:B------:R-:W-:Y:S01]  /*8610*/  FFMA.FTZ R35, R54.reuse, R13, -R35 ;  /* 0x0000000d36237223 */ /* 0x040fe20000010823 */
[C---:B------:R-:W-:Y:S01]  /*8620*/  FFMA.FTZ R12, R63.reuse, R177, -R12 ;  /* 0x000000b13f0c7223 */ /* 0x040fe2000001080c */
[----:B------:R-:W-:Y:S01]  /*8630*/  FFMA.FTZ R14, R54, R33, R14 ;  /* 0x00000021360e7223 */ /* 0x000fe2000001000e */
[----:B------:R-:W-:Y:S01]  /*8640*/  FFMA.FTZ R47, R63, R182, R47 ;  /* 0x000000b63f2f7223 */ /* 0x000fe2000001002f */
[----:B------:R-:W-:-:S02]  /*8650*/  F2FP.BF16.F32.PACK_AB R33, R43, R44 ;  /* 0x0000002c2b21723e */ /* 0x000fc400000010ff */
[----:B------:R-:W-:Y:S02]  /*8660*/  F2FP.BF16.F32.PACK_AB R32, R32, R15 ;  /* 0x0000000f2020723e */ /* 0x000fe400000010ff */
        /* <DEDUP_REMOVED lines=10> */
[----:B------:R-:W-:-:S07]  /*8710*/  MOV R15, R45 ;  /* 0x0000002d000f7202 */ /* 0x000fce0000000f00 */
.L_x_531:
[----:B------:R-:W-:Y:S05]  /*8720*/  BSYNC B3 ;  /* 0x0000000000037941 */ /* 0x000fea0003800000 */
.L_x_530:
[----:B------:R-:W-:Y:S02]  /*8730*/  ULDC.64 UR4, c[0x0][0x208] ;  /* 0x0000820000047ab9 */ /* 0x000fe40000000a00 */
[----:B--2---:R2:W-:Y:S04]  /*8740*/  ST.E.128 desc[UR4][R38.64], R12 ;  /* 0x0000000c26007985 */ /* 0x0045e8000c101d04 */
[----:B----4-:R2:W-:Y:S02]  /*8750*/  @!P3 ST.E.128 desc[UR4][R40.64], R32 ;  /* 0x000000202800b985 */ /* 0x0105e4000c101d04 */
.L_x_529:
[----:B------:R-:W-:Y:S05]  /*8760*/  BSYNC B2 ;  /* 0x0000000000027941 */ /* 0x000fea0003800000 */
.L_x_528:
[----:B------:R-:W-:-:S13]  /*8770*/  ISETP.NE.AND P3, PT, R21, RZ, PT ;  /* 0x000000ff1500720c */ /* 0x000fda0003f65270 */
[----:B------:R-:W-:Y:S05]  /*8780*/  @!P3 BRA `(.L_x_527) ;  /* 0x000000080004b947 */ /* 0x000fea0003800000 */
[----:B--2-4-:R-:W2:Y:S01]  /*8790*/  LDL R14, [R1+0x54] ;  /* 0x00005400010e7983 */ /* 0x014ea20000100800 */
[----:B0-----:R-:W-:Y:S01]  /*87a0*/  SEL R11, R115, R137, !P1 ;  /* 0x00000089730b7207 */ /* 0x001fe20004800000 */
[C---:B------:R-:W-:Y:S01]  /*87b0*/  VIADD R13, R219.reuse, 0x20 ;  /* 0x00000020db0d7836 */ /* 0x040fe20000000000 */
[C---:B------:R-:W-:Y:S01]  /*87c0*/  LEA R38, P4, R20.reuse, R36, 0x1 ;  /* 0x0000002414267211 */ /* 0x040fe200078808ff */
[----:B------:R-:W-:Y:S01]  /*87d0*/  VIADD R15, R219, 0x20 ;  /* 0x00000020db0f7836 */ /* 0x000fe20000000000 */
[----:B------:R-:W-:Y:S01]  /*87e0*/  SHF.R.S32.HI R12, RZ, 0x1f, R11 ;  /* 0x0000001fff0c7819 */ /* 0x000fe2000001140b */
[----:B------:R-:W-:Y:S01]  /*87f0*/  IMAD.SHL.U32 R13, R13, 0x40, RZ ;  /* 0x000000400d0d7824 */ /* 0x000fe200078e00ff */
[----:B------:R-:W-:Y:S01]  /*8800*/  LEA.HI.X R39, R20, R37, R28, 0x1, P4 ;  /* 0x0000002514277211 */ /* 0x000fe200020f0c1c */
[----:B------:R-:W-:Y:S01]  /*8810*/  IMAD.SHL.U32 R15, R15, 0x40, RZ ;  /* 0x000000400f0f7824 */ /* 0x000fe200078e00ff */
[----:B------:R-:W-:Y:S01]  /*8820*/  LEA.HI R11, R12, R11, RZ, 0x4 ;  /* 0x0000000b0c0b7211 */ /* 0x000fe200078f20ff */
[----:B------:R-:W-:Y:S01]  /*8830*/  BSSY B2, `(.L_x_532) ;  /* 0x0000073000027945 */ /* 0x000fe20003800000 */
        /* <DEDUP_REMOVED lines=10> */
[----:B------:R-:W-:Y:S02]  /*88e0*/  ISETP.GE.AND P4, PT, R213, R114, PT ;  /* 0x00000072d500720c */ /* 0x000fe40003f86270 */
[----:B------:R-:W-:-:S13]  /*88f0*/  ISETP.GE.AND P3, PT, R40, R135, PT ;  /* 0x000000872800720c */ /* 0x000fda0003f66270 */
[----:B------:R-:W-:-:S04]  /*8900*/  @!P3 IMAD.WIDE R36, R40, 0x2, R36 ;  /* 0x000000022824b825 */ /* 0x000fc800078e0224 */
[----:B--2---:R-:W-:-:S04]  /*8910*/  IMAD R12, R12, 0x1400, R14 ;  /* 0x000014000c0c7824 */ /* 0x004fc800078e020e */
        /* <DEDUP_REMOVED lines=8> */
[----:B------:R-:W-:Y:S01]  /*89a0*/  SHF.R.U64 R53, R50, 0x10, R51 ;  /* 0x0000001032357819 */ /* 0x000fe20000001233 */
[----:B--2---:R-:W-:Y:S01]  /*89b0*/  IMAD.U32 R44, R15, 0x10000, RZ ;  /* 0x000100000f2c7824 */ /* 0x004fe200078e00ff */
[----:B------:R-:W-:Y:S01]  /*89c0*/  SHF.R.U64 R50, R56, 0x10, R57 ;  /* 0x0000001038327819 */ /* 0x000fe20000001239 */
[----:B----4-:R-:W-:Y:S01]  /*89d0*/  IMAD.U32 R46, R33, 0x10000, RZ ;  /* 0x00010000212e7824 */ /* 0x010fe200078e00ff */
[----:B------:R-:W-:Y:S01]  /*89e0*/  SHF.R.U32.HI R54, RZ, 0x10, R49 ;  /* 0x00000010ff367819 */ /* 0x000fe20000011631 */
[----:B------:R-:W-:Y:S01]  /*89f0*/  IMAD.U32 R45, R13, 0x10000, RZ ;  /* 0x000100000d2d7824 */ /* 0x000fe200078e00ff */
[----:B------:R-:W-:Y:S01]  /*8a00*/  SHF.R.U32.HI R56, RZ, 0x10, R57 ;  /* 0x00000010ff387819 */ /* 0x000fe20000011639 */
[----:B------:R-:W-:Y:S01]  /*8a10*/  IMAD.U32 R40, R12, 0x10000, RZ ;  /* 0x000100000c287824 */ /* 0x000fe200078e00ff */
[----:B------:R-:W-:Y:S01]  /*8a20*/  PRMT R159, R159, 0x5410, R54 ;  /* 0x000054109f9f7816 */ /* 0x000fe20000000036 */
[----:B0-----:R-:W-:Y:S01]  /*8a30*/  IMAD.U32 R11, R14, 0x10000, RZ ;  /* 0x000100000e0b7824 */ /* 0x001fe200078e00ff */
[----:B------:R-:W-:-:S02]  /*8a40*/  PRMT R175, R175, 0x5410, R56 ;  /* 0x00005410afaf7816 */ /* 0x000fc40000000038 */
[----:B------:R-:W-:Y:S01]  /*8a50*/  SHF.R.U64 R55, R48, 0x10, R49 ;  /* 0x0000001030377819 */ /* 0x000fe20000001231 */
[----:B------:R-:W-:Y:S01]  /*8a60*/  IMAD.U32 R48, R35, 0x10000, RZ ;  /* 0x0001000023307824 */ /* 0x000fe200078e00ff */
[----:B------:R-:W-:Y:S02]  /*8a70*/  SHF.R.U64 R49, R58, 0x10, R59 ;  /* 0x000000103a317819 */ /* 0x000fe4000000123b */
[----:B------:R-:W-:Y:S02]  /*8a80*/  SHF.R.U32.HI R52, RZ, 0x10, R51 ;  /* 0x00000010ff347819 */ /* 0x000fe40000011633 */
[----:B------:R-:W-:Y:S02]  /*8a90*/  SHF.R.U32.HI R58, RZ, 0x10, R59 ;  /* 0x00000010ff3a7819 */ /* 0x000fe4000001163b */
[----:B------:R-:W-:Y:S01]  /*8aa0*/  LOP3.LUT R41, R15, 0xffff0000, RZ, 0xc0, !PT ;  /* 0xffff00000f297812 */ /* 0x000fe200078ec0ff */
[----:B------:R-:W-:Y:S01]  /*8ab0*/  IMAD.U32 R15, R159, 0x10000, RZ ;  /* 0x000100009f0f7824 */ /* 0x000fe200078e00ff */
[----:B------:R-:W-:Y:S01]  /*8ac0*/  LOP3.LUT R42, R35, 0xffff0000, RZ, 0xc0, !PT ;  /* 0xffff0000232a7812 */ /* 0x000fe200078ec0ff */
[----:B------:R-:W-:Y:S01]  /*8ad0*/  IMAD.U32 R35, R175, 0x10000, RZ ;  /* 0x00010000af237824 */ /* 0x000fe200078e00ff */
[----:B------:R-:W-:Y:S01]  /*8ae0*/  PRMT R157, R157, 0x5410, R52 ;  /* 0x000054109d9d7816 */ /* 0x000fe20000000034 */
[C---:B------:R-:W-:Y:S01]  /*8af0*/  FMUL.FTZ R54, R46.reuse, R15 ;  /* 0x0000000f2e367220 */ /* 0x040fe20000410000 */
[----:B------:R-:W-:Y:S01]  /*8b00*/  PRMT R171, R171, 0x5410, R58 ;  /* 0x00005410abab7816 */ /* 0x000fe2000000003a */
[-C--:B------:R-:W-:Y:S01]  /*8b10*/  FMUL.FTZ R52, R46, R35.reuse ;  /* 0x000000232e347220 */ /* 0x080fe20000410000 */
[----:B------:R-:W-:Y:S01]  /*8b20*/  PRMT R173, R173, 0x5410, R50 ;  /* 0x00005410adad7816 */ /* 0x000fe20000000032 */
[----:B------:R-:W-:Y:S01]  /*8b30*/  FFMA.FTZ R35, R45, R35, R54 ;  /* 0x000000232d237223 */ /* 0x000fe20000010036 */
[----:B------:R-:W-:Y:S01]  /*8b40*/  LOP3.LUT R47, R33, 0xffff0000, RZ, 0xc0, !PT ;  /* 0xffff0000212f7812 */ /* 0x000fe200078ec0ff */
[----:B------:R-:W-:Y:S01]  /*8b50*/  FFMA.FTZ R15, R45, R15, -R52 ;  /* 0x0000000f2d0f7223 */ /* 0x000fe20000010834 */
[----:B------:R-:W-:Y:S01]  /*8b60*/  LOP3.LUT R50, R175, 0xffff0000, RZ, 0xc0, !PT ;  /* 0xffff0000af327812 */ /* 0x000fe200078ec0ff */
[----:B------:R-:W-:Y:S01]  /*8b70*/  IMAD.U32 R45, R157, 0x10000, RZ ;  /* 0x000100009d2d7824 */ /* 0x000fe200078e00ff */
[----:B------:R-:W-:-:S02]  /*8b80*/  LOP3.LUT R46, R159, 0xffff0000, RZ, 0xc0, !PT ;  /* 0xffff00009f2e7812 */ /* 0x000fc400078ec0ff */
[----:B------:R-:W-:Y:S01]  /*8b90*/  PRMT R160, R160, 0x5410, R49 ;  /* 0x00005410a0a07816 */ /* 0x000fe20000000031 */
[----:B------:R-:W-:Y:S01]  /*8ba0*/  IMAD.U32 R49, R171, 0x10000, RZ ;  /* 0x00010000ab317824 */ /* 0x000fe200078e00ff */
[----:B------:R-:W-:Y:S01]  /*8bb0*/  LOP3.LUT R43, R13, 0xffff0000, RZ, 0xc0, !PT ;  /* 0xffff00000d2b7812 */ /* 0x000fe200078ec0ff */
[C---:B------:R-:W-:Y:S01]  /*8bc0*/  FMUL.FTZ R52, R47.reuse, R50 ;  /* 0x000000322f347220 */ /* 0x040fe20000410000 */
[-C--:B------:R-:W-:Y:S01]  /*8bd0*/  FMUL.FTZ R54, R47, R46.reuse ;  /* 0x0000002e2f367220 */ /* 0x080fe20000410000 */
[C---:B------:R-:W-:Y:S01]  /*8be0*/  FMUL.FTZ R47, R48.reuse, R49 ;  /* 0x00000031302f7220 */ /* 0x040fe20000410000 */
[----:B------:R-:W-:Y:S01]  /*8bf0*/  LOP3.LUT R171, R171, 0xffff0000, RZ, 0xc0, !PT ;  /* 0xffff0000abab7812 */ /* 0x000fe200078ec0ff */
[-C--:B------:R-:W-:Y:S01]  /*8c00*/  FMUL.FTZ R48, R48, R45.reuse ;  /* 0x0000002d30307220 */ /* 0x080fe20000410000 */
[----:B------:R-:W-:Y:S01]  /*8c10*/  LOP3.LUT R157, R157, 0xffff0000, RZ, 0xc0, !PT ;  /* 0xffff00009d9d7812 */ /* 0x000fe200078ec0ff */
[C---:B------:R-:W-:Y:S01]  /*8c20*/  FFMA.FTZ R52, R43.reuse, R46, -R52 ;  /* 0x0000002e2b347223 */ /* 0x040fe20000010834 */
[----:B------:R-:W-:Y:S01]  /*8c30*/  PRMT R158, R158, 0x5410, R55 ;  /* 0x000054109e9e7816 */ /* 0x000fe20000000037 */
[----:B------:R-:W-:Y:S01]  /*8c40*/  FFMA.FTZ R54, R43, R50, R54 ;  /* 0x000000322b367223 */ /* 0x000fe20000010036 */
[C---:B------:R-:W-:Y:S01]  /*8c50*/  FFMA.FTZ R46, R44.reuse, R45, -R47 ;  /* 0x0000002d2c2e7223 */ /* 0x040fe2000001082f */
[----:B------:R-:W-:Y:S01]  /*8c60*/  FFMA.FTZ R48, R44, R49, R48 ;  /* 0x000000312c307223 */ /* 0x000fe20000010030 */
[----:B------:R-:W-:Y:S01]  /*8c70*/  SHF.L.U32 R33, R32, 0x10, RZ ;  /* 0x0000001020217819 */ /* 0x000fe200000006ff */
[----:B------:R-:W-:Y:S01]  /*8c80*/  FMUL.FTZ R50, R42, R171 ;  /* 0x000000ab2a327220 */ /* 0x000fe20000410000 */
[C---:B------:R-:W-:Y:S01]  /*8c90*/  IMAD.U32 R44, R173.reuse, 0x10000, RZ ;  /* 0x00010000ad2c7824 */ /* 0x040fe200078e00ff */
[----:B------:R-:W-:Y:S01]  /*8ca0*/  LOP3.LUT R32, R32, 0xffff0000, RZ, 0xc0, !PT ;  /* 0xffff000020207812 */ /* 0x000fe200078ec0ff */
[-C--:B------:R-:W-:Y:S01]  /*8cb0*/  FMUL.FTZ R42, R42, R157.reuse ;  /* 0x0000009d2a2a7220 */ /* 0x080fe20000410000 */
[----:B------:R-:W-:Y:S01]  /*8cc0*/  LOP3.LUT R173, R173, 0xffff0000, RZ, 0xc0, !PT ;  /* 0xffff0000adad7812 */ /* 0x000fe200078ec0ff */
[----:B------:R-:W-:Y:S01]  /*8cd0*/  IMAD.U32 R43, R158, 0x10000, RZ ;  /* 0x000100009e2b7824 */ /* 0x000fe200078e00ff */
[----:B------:R-:W-:Y:S01]  /*8ce0*/  LOP3.LUT R12, R12, 0xffff0000, RZ, 0xc0, !PT ;  /* 0xffff00000c0c7812 */ /* 0x000fe200078ec0ff */
[C---:B------:R-:W-:Y:S01]  /*8cf0*/  FFMA.FTZ R157, R41.reuse, R157, -R50 ;  /* 0x0000009d299d7223 */ /* 0x040fe20000010832 */
[----:B------:R-:W-:Y:S01]  /*8d00*/  LOP3.LUT R45, R158, 0xffff0000, RZ, 0xc0, !PT ;  /* 0xffff00009e2d7812 */ /* 0x000fe200078ec0ff */
[----:B------:R-:W-:Y:S01]  /*8d10*/  FFMA.FTZ R171, R41, R171, R42 ;  /* 0x000000ab29ab7223 */ /* 0x000fe2000001002a */
[CC--:B------:R-:W-:Y:S01]  /*8d20*/  FMUL.FTZ R47, R33.reuse, R44.reuse ;  /* 0x0000002c212f7220 */ /* 0x0c0fe20000410000 */
[----:B------:R-:W-:Y:S01]  /*8d30*/  FMUL.FTZ R41, R32, R173 ;  /* 0x000000ad20297220 */ /* 0x000fe20000410000 */
[-C--:B------:R-:W-:Y:S01]  /*8d40*/  FMUL.FTZ R33, R33, R43.reuse ;  /* 0x0000002b21217220 */ /* 0x080fe20000410000 */
[----:B------:R-:W-:Y:S01]  /*8d50*/  IMAD.U32 R13, R34, 0x10000, RZ ;  /* 0x00010000220d7824 */ /* 0x000fe200078e00ff */
[----:B------:R-:W-:Y:S01]  /*8d60*/  PRMT R156, R156, 0x5410, R53 ;  /* 0x000054109c9c7816 */ /* 0x000fe20000000035 */
[----:B------:R-:W-:Y:S01]  /*8d70*/  FFMA.FTZ R47, R40, R43, -R47 ;  /* 0x0000002b282f7223 */ /* 0x000fe2000001082f */
[-C--:B------:R-:W-:Y:S01]  /*8d80*/  FFMA.FTZ R42, R12, R45.reuse, -R41 ;  /* 0x0000002d0c2a7223 */ /* 0x080fe20000010829 */
[----:B------:R-:W-:Y:S01]  /*8d90*/  LOP3.LUT R34, R34, 0xffff0000, RZ, 0xc0, !PT ;  /* 0xffff000022227812 */ /* 0x000fe200078ec0ff */
[----:B------:R-:W-:Y:S01]  /*8da0*/  FFMA.FTZ R44, R40, R44, R33 ;  /* 0x0000002c282c7223 */ /* 0x000fe20000010021 */
[----:B------:R-:W-:Y:S01]  /*8db0*/  FMUL.FTZ R43, R32, R45 ;  /* 0x0000002d202b7220 */ /* 0x000fe20000410000 */
[C---:B------:R-:W-:Y:S01]  /*8dc0*/  LOP3.LUT R41, R160.reuse, 0xffff0000, RZ, 0xc0, !PT ;  /* 0xffff0000a0297812 */ /* 0x040fe200078ec0ff */
[----:B------:R-:W-:Y:S01]  /*8dd0*/  IMAD.U32 R40, R160, 0x10000, RZ ;  /* 0x00010000a0287824 */ /* 0x000fe200078e00ff */
[C---:B------:R-:W-:Y:S01]  /*8de0*/  LOP3.LUT R33, R156.reuse, 0xffff0000, RZ, 0xc0, !PT ;  /* 0xffff00009c217812 */ /* 0x040fe200078ec0ff */
[----:B------:R-:W-:Y:S01]  /*8df0*/  IMAD.U32 R32, R156, 0x10000, RZ ;  /* 0x000100009c207824 */ /* 0x000fe200078e00ff */
[----:B------:R-:W-:Y:S01]  /*8e00*/  LOP3.LUT R14, R14, 0xffff0000, RZ, 0xc0, !PT ;  /* 0xffff00000e0e7812 */ /* 0x000fe200078ec0ff */
[----:B------:R-:W-:Y:S01]  /*8e10*/  FFMA.FTZ R43, R12, R173, R43 ;  /* 0x000000ad0c2b7223 */ /* 0x000fe2000001002b */
[C---:B------:R-:W-:Y:S01]  /*8e20*/  FMUL.FTZ R12, R13.reuse, R40 ;  /* 0x000000280d0c7220 */ /* 0x040fe20000410000 */
[C---:B------:R-:W-:Y:S01]  /*8e30*/  FMUL.FTZ R45, R34.reuse, R41 ;  /* 0x00000029222d7220 */ /* 0x040fe20000410000 */
[-C--:B------:R-:W-:Y:S01]  /*8e40*/  FMUL.FTZ R13, R13, R32.reuse ;  /* 0x000000200d0d7220 */ /* 0x080fe20000410000 */
[-C--:B------:R-:W-:Y:S01]  /*8e50*/  FMUL.FTZ R34, R34, R33.reuse ;  /* 0x0000002122227220 */ /* 0x080fe20000410000 */
        /* <DEDUP_REMOVED lines=12> */
[----:B------:R-:W-:Y:S01]  /*8f20*/  MOV R12, R14 ;  /* 0x0000000e000c7202 */ /* 0x000fe20000000f00 */
[----:B------:R-:W-:Y:S01]  /*8f30*/  IMAD.MOV.U32 R14, RZ, RZ, R45 ;  /* 0x000000ffff0e7224 */ /* 0x000fe200078e002d */
[----:B------:R-:W-:-:S02]  /*8f40*/  F2FP.BF16.F32.PACK_AB R35, R171, R48 ;  /* 0x00000030ab23723e */ /* 0x000fc400000010ff */
[----:B------:R-:W-:-:S07]  /*8f50*/  F2FP.BF16.F32.PACK_AB R32, R43, R44 ;  /* 0x0000002c2b20723e */ /* 0x000fce00000010ff */
.L_x_533:
[----:B------:R-:W-:Y:S05]  /*8f60*/  BSYNC B2 ;  /* 0x0000000000027941 */ /* 0x000fea0003800000 */
.L_x_532:
[----:B------:R-:W-:Y:S02]  /*8f70*/  ULDC.64 UR4, c[0x0][0x208] ;  /* 0x0000820000047ab9 */ /* 0x000fe40000000a00 */
[----:B--2---:R2:W-:Y:S04]  /*8f80*/  ST.E.128 desc[UR4][R38.64], R12 ;  /* 0x0000000c26007985 */ /* 0x0045e8000c101d04 */
[----:B----4-:R2:W-:Y:S02]  /*8f90*/  @!P3 ST.E.128 desc[UR4][R36.64], R32 ;  /* 0x000000202400b985 */ /* 0x0105e4000c101d04 */
.L_x_527:
[----:B------:R-:W-:Y:S05]  /*8fa0*/  BSYNC B1 ;  /* 0x0000000000017941 */ /* 0x000fea0003800000 */
.L_x_526:
[----:B------:R-:W-:-:S03]  /*8fb0*/  UMOV UR4, 0xffffffff ;  /* 0xffffffff00047882 */ /* 0x000fc60000000000 */
[----:B------:R-:W-:Y:S05]  /*8fc0*/  BRA.DIV UR4, `(.L_x_534) ;  /* 0x000001f604f07947 */ /* 0x000fea000b800000 */
[----:B0-2---:R0:W2:Y:S04]  /*8fd0*/  SHFL.IDX PT, R37, R117, 0x2, 0x181f ;  /* 0x00581f0075257f89 */ /* 0x0050a800000e0000 */
[----:B------:R0:W0:Y:S02]  /*8fe0*/  SHFL.IDX PT, R36, R118, 0x2, 0x181f ;  /* 0x00581f0076247f89 */ /* 0x00002400000e0000 */
.L_x_830:
[----:B------:R-:W-:Y:S05]  /*8ff0*/  @P5 BRA `(.L_x_492) ;  /* 0x0000001800105947 */ /* 0x000fea0003800000 */
[----:B------:R-:W-:Y:S01]  /*9000*/  ISETP.NE.AND P3, PT, R3, RZ, PT ;  /* 0x000000ff0300720c */ /* 0x000fe20003f65270 */
[----:B------:R-:W-:-:S12]  /*9010*/  BSSY B1, `(.L_x_535) ;  /* 0x0000083000017945 */ /* 0x000fd80003800000 */
[----:B------:R-:W-:Y:S05]  /*9020*/  @!P3 BRA `(.L_x_536) ;  /* 0x000000080004b947 */ /* 0x000fea0003800000 */
[----:B----4-:R-:W4:Y:S01]  /*9030*/  LDL R14, [R1+0x50] ;  /* 0x00005000010e7983 */ /* 0x010f220000100800 */
[----:B------:R-:W-:Y:S01]  /*9040*/  SEL R11, R115, R137, !P2 ;  /* 0x00000089730b7207 */ /* 0x000fe20005000000 */
[C---:B------:R-:W-:Y:S01]  /*9050*/  VIADD R13, R219.reuse, 0x40 ;  /* 0x00000040db0d7836 */ /* 0x040fe20000000000 */
[----:B------:R-:W-:Y:S01]  /*9060*/  ISETP.GE.AND P4, PT, R16, R114, PT ;  /* 0x000000721000720c */ /* 0x000fe20003f86270 */
[----:B------:R-:W-:Y:S01]  /*9070*/  VIADD R15, R219, 0x40 ;  /* 0x00000040db0f7836 */ /* 0x000fe20000000000 */
[----:B------:R-:W-:Y:S01]  /*9080*/  SHF.R.S32.HI R12, RZ, 0x1f, R11 ;  /* 0x0000001fff0c7819 */ /* 0x000fe2000001140b */
[----:B------:R-:W-:Y:S01]  /*9090*/  IMAD.SHL.U32 R13, R13, 0x40, RZ ;  /* 0x000000400d0d7824 */ /* 0x000fe200078e00ff */
[----:B0-----:R-:W-:Y:S01]  /*90a0*/  LEA R38, P3, R9, R36, 0x1 ;  /* 0x0000002409267211 */ /* 0x001fe200078608ff */
        /* <DEDUP_REMOVED lines=14> */
[----:B--2---:R-:W-:-:S11]  /*9190*/  LEA.HI.X R39, R9, R37, R27, 0x1, P3 ;  /* 0x0000002509277211 */ /* 0x004fd600018f0c1b */
        /* <DEDUP_REMOVED lines=11> */
[----:B----4-:R-:W-:Y:S01]  /*9250*/  IMAD.U32 R46, R33, 0x10000, RZ ;  /* 0x00010000212e7824 */ /* 0x010fe200078e00ff */
[----:B------:R-:W-:Y:S01]  /*9260*/  SHF.R.U64 R53, R68, 0x10, R69 ;  /* 0x0000001044357819 */ /* 0x000fe20000001245 */
[----:B--2---:R-:W-:Y:S01]  /*9270*/  IMAD.U32 R43, R13, 0x10000, RZ ;  /* 0x000100000d2b7824 */ /* 0x004fe200078e00ff */
[----:B------:R-:W-:Y:S01]  /*9280*/  SHF.R.U32.HI R76, RZ, 0x10, R77 ;  /* 0x00000010ff4c7819 */ /* 0x000fe2000001164d */
[----:B------:R-:W-:Y:S01]  /*9290*/  IMAD.U32 R48, R35, 0x10000, RZ ;  /* 0x0001000023307824 */ /* 0x000fe200078e00ff */
[----:B------:R-:W-:Y:S01]  /*92a0*/  SHF.R.U32.HI R68, RZ, 0x10, R69 ;  /* 0x00000010ff447819 */ /* 0x000fe20000011645 */
[----:B------:R-:W-:Y:S01]  /*92b0*/  IMAD.U32 R45, R32, 0x10000, RZ ;  /* 0x00010000202d7824 */ /* 0x000fe200078e00ff */
[----:B------:R-:W-:Y:S01]  /*92c0*/  SHF.R.U64 R50, R70, 0x10, R71 ;  /* 0x0000001046327819 */ /* 0x000fe20000001247 */
[----:B0-----:R-:W-:Y:S01]  /*92d0*/  IMAD.U32 R11, R14, 0x10000, RZ ;  /* 0x000100000e0b7824 */ /* 0x001fe200078e00ff */
[----:B------:R-:W-:-:S02]  /*92e0*/  PRMT R155, R155, 0x5410, R76 ;  /* 0x000054109b9b7816 */ /* 0x000fc4000000004c */
[----:B------:R-:W-:Y:S02]  /*92f0*/  PRMT R151, R151, 0x5410, R68 ;  /* 0x0000541097977816 */ /* 0x000fe40000000044 */
[----:B------:R-:W-:Y:S01]  /*9300*/  PRMT R149, R149, 0x5410, R50 ;  /* 0x0000541095957816 */ /* 0x000fe20000000032 */
[----:B------:R-:W-:Y:S01]  /*9310*/  IMAD.U32 R50, R155, 0x10000, RZ ;  /* 0x000100009b327824 */ /* 0x000fe200078e00ff */
[----:B------:R-:W-:Y:S02]  /*9320*/  SHF.R.U64 R51, R78, 0x10, R79 ;  /* 0x000000104e337819 */ /* 0x000fe4000000124f */
[----:B------:R-:W-:Y:S01]  /*9330*/  PRMT R154, R154, 0x5410, R49 ;  /* 0x000054109a9a7816 */ /* 0x000fe20000000031 */
[----:B------:R-:W-:Y:S01]  /*9340*/  IMAD.U32 R49, R151, 0x10000, RZ ;  /* 0x0001000097317824 */ /* 0x000fe200078e00ff */
[----:B------:R-:W-:Y:S01]  /*9350*/  SHF.R.U32.HI R71, RZ, 0x10, R71 ;  /* 0x00000010ff477819 */ /* 0x000fe20000011647 */
[CC--:B------:R-:W-:Y:S01]  /*9360*/  FMUL.FTZ R52, R46.reuse, R50.reuse ;  /* 0x000000322e347220 */ /* 0x0c0fe20000410000 */
[----:B------:R-:W-:Y:S01]  /*9370*/  SHF.R.U32.HI R78, RZ, 0x10, R79 ;  /* 0x00000010ff4e7819 */ /* 0x000fe2000001164f */
[-C--:B------:R-:W-:Y:S01]  /*9380*/  FMUL.FTZ R54, R46, R49.reuse ;  /* 0x000000312e367220 */ /* 0x080fe20000410000 */
[----:B------:R-:W-:Y:S01]  /*9390*/  LOP3.LUT R47, R33, 0xffff0000, RZ, 0xc0, !PT ;  /* 0xffff0000212f7812 */ /* 0x000fe200078ec0ff */
[----:B------:R-:W-:Y:S01]  /*93a0*/  FFMA.FTZ R52, R43, R49, -R52 ;  /* 0x000000312b347223 */ /* 0x000fe20000010834 */
[----:B------:R-:W-:Y:S01]  /*93b0*/  LOP3.LUT R155, R155, 0xffff0000, RZ, 0xc0, !PT ;  /* 0xffff00009b9b7812 */ /* 0x000fe200078ec0ff */
[----:B------:R-:W-:Y:S01]  /*93c0*/  FFMA.FTZ R54, R43, R50, R54 ;  /* 0x000000322b367223 */ /* 0x000fe20000010036 */
[----:B------:R-:W-:Y:S01]  /*93d0*/  PRMT R148, R148, 0x5410, R71 ;  /* 0x0000541094947816 */ /* 0x000fe20000000047 */
[----:B------:R-:W-:Y:S01]  /*93e0*/  IMAD.U32 R33, R15, 0x10000, RZ ;  /* 0x000100000f217824 */ /* 0x000fe200078e00ff */
[----:B------:R-:W-:Y:S01]  /*93f0*/  PRMT R153, R153, 0x5410, R78 ;  /* 0x0000541099997816 */ /* 0x000fe2000000004e */
[----:B------:R-:W-:Y:S01]  /*9400*/  FMUL.FTZ R49, R47, R155 ;  /* 0x0000009b2f317220 */ /* 0x000fe20000410000 */
[----:B------:R-:W-:Y:S01]  /*9410*/  LOP3.LUT R151, R151, 0xffff0000, RZ, 0xc0, !PT ;  /* 0xffff000097977812 */ /* 0x000fe200078ec0ff */
[----:B------:R-:W-:Y:S01]  /*9420*/  IMAD.U32 R43, R148, 0x10000, RZ ;  /* 0x00010000942b7824 */ /* 0x000fe200078e00ff */
[----:B------:R-:W-:Y:S01]  /*9430*/  LOP3.LUT R44, R13, 0xffff0000, RZ, 0xc0, !PT ;  /* 0xffff00000d2c7812 */ /* 0x000fe200078ec0ff */
[----:B------:R-:W-:Y:S01]  /*9440*/  IMAD.U32 R46, R153, 0x10000, RZ ;  /* 0x00010000992e7824 */ /* 0x000fe200078e00ff */
[----:B------:R-:W-:Y:S01]  /*9450*/  LOP3.LUT R35, R35, 0xffff0000, RZ, 0xc0, !PT ;  /* 0xffff000023237812 */ /* 0x000fe200078ec0ff */
[-C--:B------:R-:W-:Y:S01]  /*9460*/  FMUL.FTZ R47, R47, R151.reuse ;  /* 0x000000972f2f7220 */ /* 0x080fe20000410000 */
[----:B------:R-:W-:Y:S01]  /*9470*/  LOP3.LUT R50, R153, 0xffff0000, RZ, 0xc0, !PT ;  /* 0xffff000099327812 */ /* 0x000fe200078ec0ff */
[----:B------:R-:W-:Y:S01]  /*9480*/  FFMA.FTZ R151, R44, R151, -R49 ;  /* 0x000000972c977223 */ /* 0x000fe20000010831 */
[----:B------:R-:W-:Y:S01]  /*9490*/  PRMT R150, R150, 0x5410, R53 ;  /* 0x0000541096967816 */ /* 0x000fe20000000035 */
[CC--:B------:R-:W-:Y:S01]  /*94a0*/  FMUL.FTZ R56, R48.reuse, R46.reuse ;  /* 0x0000002e30387220 */ /* 0x0c0fe20000410000 */
[----:B------:R-:W-:Y:S01]  /*94b0*/  FMUL.FTZ R49, R48, R43 ;  /* 0x0000002b30317220 */ /* 0x000fe20000410000 */
[----:B------:R-:W-:Y:S01]  /*94c0*/  LOP3.LUT R148, R148, 0xffff0000, RZ, 0xc0, !PT ;  /* 0xffff000094947812 */ /* 0x000fe200078ec0ff */
[----:B------:R-:W-:Y:S01]  /*94d0*/  FFMA.FTZ R155, R44, R155, R47 ;  /* 0x0000009b2c9b7223 */ /* 0x000fe2000001002f */
[----:B------:R-:W-:Y:S01]  /*94e0*/  LOP3.LUT R15, R15, 0xffff0000, RZ, 0xc0, !PT ;  /* 0xffff00000f0f7812 */ /* 0x000fe200078ec0ff */
[C---:B------:R-:W-:Y:S01]  /*94f0*/  FFMA.FTZ R56, R33.reuse, R43, -R56 ;  /* 0x0000002b21387223 */ /* 0x040fe20000010838 */
[----:B------:R-:W-:Y:S01]  /*9500*/  FFMA.FTZ R48, R33, R46, R49 ;  /* 0x0000002e21307223 */ /* 0x000fe20000010031 */
[----:B------:R-:W-:Y:S01]  /*9510*/  FMUL.FTZ R44, R35, R50 ;  /* 0x00000032232c7220 */ /* 0x000fe20000410000 */
[----:B------:R-:W-:Y:S01]  /*9520*/  IMAD.U32 R33, R150, 0x10000, RZ ;  /* 0x0001000096217824 */ /* 0x000fe200078e00ff */
[----:B------:R-:W-:Y:S01]  /*9530*/  LOP3.LUT R32, R32, 0xffff0000, RZ, 0xc0, !PT ;  /* 0xffff000020207812 */ /* 0x000fe200078ec0ff */
[----:B------:R-:W-:-:S02]  /*9540*/  IMAD.U32 R43, R154, 0x10000, RZ ;  /* 0x000100009a2b7824 */ /* 0x000fc400078e00ff */
[-C--:B------:R-:W-:Y:S01]  /*9550*/  FMUL.FTZ R46, R35, R148.reuse ;  /* 0x00000094232e7220 */ /* 0x080fe20000410000 */
[----:B------:R-:W-:Y:S01]  /*9560*/  LOP3.LUT R47, R154, 0xffff0000, RZ, 0xc0, !PT ;  /* 0xffff00009a2f7812 */ /* 0x000fe200078ec0ff */
[----:B------:R-:W-:Y:S01]  /*9570*/  IMAD.U32 R13, R34, 0x10000, RZ ;  /* 0x00010000220d7824 */ /* 0x000fe200078e00ff */
[----:B------:R-:W-:Y:S01]  /*9580*/  PRMT R152, R152, 0x5410, R51 ;  /* 0x0000541098987816 */ /* 0x000fe20000000033 */
[----:B------:R-:W-:Y:S01]  /*9590*/  FFMA.FTZ R51, R15, R148, -R44 ;  /* 0x000000940f337223 */ /* 0x000fe2000001082c */
[C---:B------:R-:W-:Y:S01]  /*95a0*/  SHF.L.U32 R42, R12.reuse, 0x10, RZ ;  /* 0x000000100c2a7819 */ /* 0x040fe200000006ff */
[C---:B------:R-:W-:Y:S01]  /*95b0*/  FMUL.FTZ R49, R45.reuse, R43 ;  /* 0x0000002b2d317220 */ /* 0x040fe20000410000 */
[----:B------:R-:W-:Y:S01]  /*95c0*/  FMUL.FTZ R44, R45, R33 ;  /* 0x000000212d2c7220 */ /* 0x000fe20000410000 */
[----:B------:R-:W-:Y:S01]  /*95d0*/  LOP3.LUT R12, R12, 0xffff0000, RZ, 0xc0, !PT ;  /* 0xffff00000c0c7812 */ /* 0x000fe200078ec0ff */
[----:B------:R-:W-:Y:S01]  /*95e0*/  FFMA.FTZ R45, R15, R50, R46 ;  /* 0x000000320f2d7223 */ /* 0x000fe2000001002e */
[----:B------:R-:W-:Y:S01]  /*95f0*/  LOP3.LUT R35, R150, 0xffff0000, RZ, 0xc0, !PT ;  /* 0xffff000096237812 */ /* 0x000fe200078ec0ff */
[----:B------:R-:W-:Y:S01]  /*9600*/  FMUL.FTZ R15, R32, R47 ;  /* 0x0000002f200f7220 */ /* 0x000fe20000410000 */
[C---:B------:R-:W-:Y:S01]  /*9610*/  FFMA.FTZ R49, R42.reuse, R33, -R49 ;  /* 0x000000212a317223 */ /* 0x040fe20000010831 */
[----:B------:R-:W-:Y:S01]  /*9620*/  FFMA.FTZ R44, R42, R43, R44 ;  /* 0x0000002b2a2c7223 */ /* 0x000fe2000001002c */
[----:B------:R-:W-:Y:S01]  /*9630*/  LOP3.LUT R34, R34, 0xffff0000, RZ, 0xc0, !PT ;  /* 0xffff000022227812 */ /* 0x000fe200078ec0ff */
[-C--:B------:R-:W-:Y:S01]  /*9640*/  FMUL.FTZ R33, R32, R35.reuse ;  /* 0x0000002320217220 */ /* 0x080fe20000410000 */
[----:B------:R-:W-:Y:S01]  /*9650*/  FFMA.FTZ R46, R12, R35, -R15 ;  /* 0x000000230c2e7223 */ /* 0x000fe2000001080f */
[C---:B------:R-:W-:Y:S01]  /*9660*/  SHF.L.U32 R42, R152.reuse, 0x10, RZ ;  /* 0x00000010982a7819 */ /* 0x040fe200000006ff */
[C---:B------:R-:W-:Y:S01]  /*9670*/  IMAD.U32 R32, R149.reuse, 0x10000, RZ ;  /* 0x0001000095207824 */ /* 0x040fe200078e00ff */
[----:B------:R-:W-:Y:S01]  /*9680*/  LOP3.LUT R15, R152, 0xffff0000, RZ, 0xc0, !PT ;  /* 0xffff0000980f7812 */ /* 0x000fe200078ec0ff */
[----:B------:R-:W-:Y:S01]  /*9690*/  FFMA.FTZ R33, R12, R47, R33 ;  /* 0x0000002f0c217223 */ /* 0x000fe20000010021 */
[----:B------:R-:W-:Y:S01]  /*96a0*/  LOP3.LUT R149, R149, 0xffff0000, RZ, 0xc0, !PT ;  /* 0xffff000095957812 */ /* 0x000fe200078ec0ff */
[C---:B------:R-:W-:Y:S01]  /*96b0*/  FMUL.FTZ R12, R13.reuse, R42 ;  /* 0x0000002a0d0c7220 */ /* 0x040fe20000410000 */
[----:B------:R-:W-:Y:S01]  /*96c0*/  LOP3.LUT R14, R14, 0xffff0000, RZ, 0xc0, !PT ;  /* 0xffff00000e0e7812 */ /* 0x000fe200078ec0ff */
        /* <DEDUP_REMOVED lines=18> */
[----:B------:R-:W-:-:S07]  /*97f0*/  IMAD.MOV.U32 R35, RZ, RZ, R45 ;  /* 0x000000ffff237224 */ /* 0x000fce00078e002d */
.L_x_538:
[----:B------:R-:W-:Y:S05]  /*9800*/  BSYNC B2 ;  /* 0x0000000000027941 */ /* 0x000fea0003800000 */
.L_x_537:
[----:B------:R-:W-:Y:S02]  /*9810*/  ULDC.64 UR4, c[0x0][0x208] ;  /* 0x0000820000047ab9 */ /* 0x000fe40000000a00 */
[----:B--2---:R2:W-:Y:S04]  /*9820*/  ST.E.128 desc[UR4][R38.64], R12 ;  /* 0x0000000c26007985 */ /* 0x0045e8000c101d04 */
[----:B----4-:R2:W-:Y:S02]  /*9830*/  @!P5 ST.E.128 desc[UR4][R40.64], R32 ;  /* 0x000000202800d985 */ /* 0x0105e4000c101d04 */
.L_x_536:
[----:B------:R-:W-:Y:S05]  /*9840*/  BSYNC B1 ;  /* 0x0000000000017941 */ /* 0x000fea0003800000 */
.L_x_535:
[----:B------:R-:W-:-:S13]  /*9850*/  ISETP.NE.AND P3, PT, R21, RZ, PT ;  /* 0x000000ff1500720c */ /* 0x000fda0003f65270 */
[----:B------:R-:W-:Y:S05]  /*9860*/  @!P3 BRA `(.L_x_492) ;  /* 0x0000000c00f4b947 */ /* 0x000fea0003800000 */
[----:B--2-4-:R-:W2:Y:S01]  /*9870*/  LDL R15, [R1+0x50] ;  /* 0x00005000010f7983 */ /* 0x014ea20000100800 */
[----:B------:R-:W-:Y:S01]  /*9880*/  SEL R137, R115, R137, !P1 ;  /* 0x0000008973897207 */ /* 0x000fe20004800000 */
[----:B------:R-:W-:Y:S01]  /*9890*/  VIADD R14, R219, 0x40 ;  /* 0x00000040db0e7836 */ /* 0x000fe20000000000 */
        /* <DEDUP_REMOVED lines=15> */
[----:B------:R-:W-:-:S02]  /*9990*/  LEA.HI.X R39, R20, R37, R28, 0x1, P3 ;  /* 0x0000002514277211 */ /* 0x000fc400018f0c1c */
[----:B------:R-:W-:Y:S02]  /*99a0*/  SHF.R.S32.HI R13, RZ, 0x3, R12 ;  /* 0x00000003ff0d7819 */ /* 0x000fe4000001140c */
[----:B------:R-:W-:-:S04]  /*99b0*/  LOP3.LUT R12, R32, 0x38, R11, 0xf8, !PT ;  /* 0x00000038200c7812 */ /* 0x000fc800078ef80b */
[----:B------:R-:W-:Y:S01]  /*99c0*/  LOP3.LUT R12, R12, R14, RZ, 0x3c, !PT ;  /* 0x0000000e0c0c7212 */ /* 0x000fe200078e3cff */
[----:B--2---:R-:W-:-:S04]  /*99d0*/  IMAD R13, R13, 0x1400, R15 ;  /* 0x000014000d0d7824 */ /* 0x004fc800078e020f */
[----:B------:R-:W-:Y:S02]  /*99e0*/  IMAD.IADD R15, R13, 0x1, R12 ;  /* 0x000000010d0f7824 */ /* 0x000fe400078e020c */
[C---:B------:R-:W-:Y:S02]  /*99f0*/  IMAD R13, R212.reuse, 0x5000, R129 ;  /* 0x00005000d40d7824 */ /* 0x040fe400078e0281 */
[----:B------:R-:W-:Y:S02]  /*9a00*/  IMAD R15, R212, 0x5000, R15 ;  /* 0x00005000d40f7824 */ /* 0x000fe400078e020f */
[----:B------:R-:W-:-:S03]  /*9a10*/  IMAD R13, R13, 0x2, R22 ;  /* 0x000000020d0d7824 */ /* 0x000fc600078e0216 */
[----:B------:R-:W-:-:S03]  /*9a20*/  LEA R32, R15, R22, 0x1 ;  /* 0x000000160f207211 */ /* 0x000fc600078e08ff */
[----:B------:R-:W0:Y:S04]  /*9a30*/  LDS.128 R12, [R13+0x24400] ;  /* 0x024400000d0c7984 */ /* 0x000e280000000c00 */
[----:B------:R-:W2:Y:S01]  /*9a40*/  LDS.128 R32, [R32+0x24400] ;  /* 0x0244000020207984 */ /* 0x000ea20000000c00 */
[----:B------:R-:W-:Y:S05]  /*9a50*/  @P4 BRA `(.L_x_540) ;  /* 0x00000004006c4947 */ /* 0x000fea0003800000 */
[--C-:B------:R-:W-:Y:S01]  /*9a60*/  SHF.R.U64 R49, R72, 0x10, R73.reuse ;  /* 0x0000001048317819 */ /* 0x100fe20000001249 */
[----:B--2---:R-:W-:Y:S01]  /*9a70*/  IMAD.U32 R44, R33, 0x10000, RZ ;  /* 0x00010000212c7824 */ /* 0x004fe200078e00ff */
[----:B------:R-:W-:Y:S01]  /*9a80*/  SHF.R.U32.HI R72, RZ, 0x10, R73 ;  /* 0x00000010ff487819 */ /* 0x000fe20000011649 */
[----:B0-----:R-:W-:Y:S01]  /*9a90*/  IMAD.U32 R40, R13, 0x10000, RZ ;  /* 0x000100000d287824 */ /* 0x001fe200078e00ff */
[--C-:B------:R-:W-:Y:S01]  /*9aa0*/  SHF.R.U64 R51, R64, 0x10, R65.reuse ;  /* 0x0000001040337819 */ /* 0x100fe20000001241 */
[----:B------:R-:W-:Y:S01]  /*9ab0*/  IMAD.U32 R46, R35, 0x10000, RZ ;  /* 0x00010000232e7824 */ /* 0x000fe200078e00ff */
[----:B------:R-:W-:Y:S01]  /*9ac0*/  SHF.R.U32.HI R64, RZ, 0x10, R65 ;  /* 0x00000010ff407819 */ /* 0x000fe20000011641 */
[----:B------:R-:W-:Y:S01]  /*9ad0*/  IMAD.U32 R42, R32, 0x10000, RZ ;  /* 0x00010000202a7824 */ /* 0x000fe200078e00ff */
[----:B------:R-:W-:Y:S02]  /*9ae0*/  PRMT R147, R147, 0x5410, R72 ;  /* 0x0000541093937816 */ /* 0x000fe40000000048 */
[----:B------:R-:W-:-:S02]  /*9af0*/  PRMT R143, R143, 0x5410, R64 ;  /* 0x000054108f8f7816 */ /* 0x000fc40000000040 */
[----:B------:R-:W-:Y:S02]  /*9b00*/  SHF.R.U64 R48, R66, 0x10, R67 ;  /* 0x0000001042307819 */ /* 0x000fe40000001243 */
[----:B------:R-:W-:Y:S02]  /*9b10*/  SHF.R.U64 R53, R74, 0x10, R75 ;  /* 0x000000104a357819 */ /* 0x000fe4000000124b */
[----:B------:R-:W-:Y:S01]  /*9b20*/  PRMT R142, R142, 0x5410, R51 ;  /* 0x000054108e8e7816 */ /* 0x000fe20000000033 */
[----:B------:R-:W-:Y:S01]  /*9b30*/  IMAD.U32 R51, R147, 0x10000, RZ ;  /* 0x0001000093337824 */ /* 0x000fe200078e00ff */
[----:B------:R-:W-:Y:S02]  /*9b40*/  SHF.R.U32.HI R74, RZ, 0x10, R75 ;  /* 0x00000010ff4a7819 */ /* 0x000fe4000001164b */
[----:B------:R-:W-:Y:S02]  /*9b50*/  SHF.R.U32.HI R66, RZ, 0x10, R67 ;  /* 0x00000010ff427819 */ /* 0x000fe40000011643 */
[----:B------:R-:W-:Y:S01]  /*9b60*/  PRMT R146, R146, 0x5410, R49 ;  /* 0x0000541092927816 */ /* 0x000fe20000000031 */
[----:B------:R-:W-:Y:S01]  /*9b70*/  IMAD.U32 R49, R143, 0x10000, RZ ;  /* 0x000100008f317824 */ /* 0x000fe200078e00ff */
[----:B------:R-:W-:-:S02]  /*9b80*/  PRMT R139, R139, 0x5410, R48 ;  /* 0x000054108b8b7816 */ /* 0x000fc40000000030 */
[----:B------:R-:W-:Y:S01]  /*9b90*/  LOP3.LUT R45, R33, 0xffff0000, RZ, 0xc0, !PT ;  /* 0xffff0000212d7812 */ /* 0x000fe200078ec0ff */
[----:B------:R-:W-:Y:S01]  /*9ba0*/  FMUL.FTZ R55, R44, R49 ;  /* 0x000000312c377220 */ /* 0x000fe20000410000 */
[----:B------:R-:W-:Y:S01]  /*9bb0*/  PRMT R144, R144, 0x5410, R53 ;  /* 0x0000541090907816 */ /* 0x000fe20000000035 */
[-C--:B------:R-:W-:Y:S01]  /*9bc0*/  FMUL.FTZ R53, R44, R51.reuse ;  /* 0x000000332c357220 */ /* 0x080fe20000410000 */
[----:B------:R-:W-:Y:S01]  /*9bd0*/  LOP3.LUT R48, R147, 0xffff0000, RZ, 0xc0, !PT ;  /* 0xffff000093307812 */ /* 0x000fe200078ec0ff */
[C---:B------:R-:W-:Y:S01]  /*9be0*/  FFMA.FTZ R55, R40.reuse, R51, R55 ;  /* 0x0000003328377223 */ /* 0x040fe20000010037 */
[----:B------:R-:W-:Y:S01]  /*9bf0*/  PRMT R145, R145, 0x5410, R74 ;  /* 0x0000541091917816 */ /* 0x000fe2000000004a */
[----:B------:R-:W-:Y:S01]  /*9c00*/  FFMA.FTZ R50, R40, R49, -R53 ;  /* 0x0000003128327223 */ /* 0x000fe20000010835 */
[----:B------:R-:W-:Y:S01]  /*9c10*/  PRMT R141, R141, 0x5410, R66 ;  /* 0x000054108d8d7816 */ /* 0x000fe20000000042 */
[----:B------:R-:W-:Y:S01]  /*9c20*/  FMUL.FTZ R52, R45, R48 ;  /* 0x000000302d347220 */ /* 0x000fe20000410000 */
[----:B------:R-:W-:Y:S01]  /*9c30*/  LOP3.LUT R41, R13, 0xffff0000, RZ, 0xc0, !PT ;  /* 0xffff00000d297812 */ /* 0x000fe200078ec0ff */
[----:B------:R-:W-:Y:S01]  /*9c40*/  IMAD.U32 R53, R145, 0x10000, RZ ;  /* 0x0001000091357824 */ /* 0x000fe200078e00ff */
[----:B------:R-:W-:Y:S01]  /*9c50*/  LOP3.LUT R44, R143, 0xffff0000, RZ, 0xc0, !PT ;  /* 0xffff00008f2c7812 */ /* 0x000fe200078ec0ff */
[----:B------:R-:W-:Y:S01]  /*9c60*/  IMAD.U32 R49, R141, 0x10000, RZ ;  /* 0x000100008d317824 */ /* 0x000fe200078e00ff */
[----:B------:R-:W-:Y:S01]  /*9c70*/  LOP3.LUT R43, R32, 0xffff0000, RZ, 0xc0, !PT ;  /* 0xffff0000202b7812 */ /* 0x000fe200078ec0ff */
[----:B------:R-:W-:Y:S01]  /*9c80*/  IMAD.U32 R32, R15, 0x10000, RZ ;  /* 0x000100000f207824 */ /* 0x000fe200078e00ff */
[----:B------:R-:W-:Y:S01]  /*9c90*/  LOP3.LUT R47, R35, 0xffff0000, RZ, 0xc0, !PT ;  /* 0xffff0000232f7812 */ /* 0x000fe200078ec0ff */
[-C--:B------:R-:W-:Y:S01]  /*9ca0*/  FMUL.FTZ R40, R45, R44.reuse ;  /* 0x0000002c2d287220 */ /* 0x080fe20000410000 */
[----:B------:R-:W-:Y:S01]  /*9cb0*/  FFMA.FTZ R51, R41, R44, -R52 ;  /* 0x0000002c29337223 */ /* 0x000fe20000010834 */
[C---:B------:R-:W-:Y:S01]  /*9cc0*/  FMUL.FTZ R45, R46.reuse, R53 ;  /* 0x000000352e2d7220 */ /* 0x040fe20000410000 */
[----:B------:R-:W-:Y:S01]  /*9cd0*/  LOP3.LUT R44, R145, 0xffff0000, RZ, 0xc0, !PT ;  /* 0xffff0000912c7812 */ /* 0x000fe200078ec0ff */
[-C--:B------:R-:W-:Y:S01]  /*9ce0*/  FMUL.FTZ R46, R46, R49.reuse ;  /* 0x000000312e2e7220 */ /* 0x080fe20000410000 */
[----:B------:R-:W-:Y:S01]  /*9cf0*/  FFMA.FTZ R48, R41, R48, R40 ;  /* 0x0000003029307223 */ /* 0x000fe20000010028 */
[----:B------:R-:W-:Y:S01]  /*9d00*/  LOP3.LUT R33, R15, 0xffff0000, RZ, 0xc0, !PT ;  /* 0xffff00000f217812 */ /* 0x000fe200078ec0ff */
[C---:B------:R-:W-:Y:S01]  /*9d10*/  FFMA.FTZ R49, R32.reuse, R49, -R45 ;  /* 0x0000003120317223 */ /* 0x040fe2000001082d */
[----:B------:R-:W-:Y:S01]  /*9d20*/  LOP3.LUT R40, R141, 0xffff0000, RZ, 0xc0, !PT ;  /* 0xffff00008d287812 */ /* 0x000fe200078ec0ff */
[----:B------:R-:W-:Y:S01]  /*9d30*/  FFMA.FTZ R46, R32, R53, R46 ;  /* 0x00000035202e7223 */ /* 0x000fe2000001002e */
[----:B------:R-:W-:Y:S01]  /*9d40*/  FMUL.FTZ R52, R47, R44 ;  /* 0x0000002c2f347220 */ /* 0x000fe20000410000 */
[----:B------:R-:W-:Y:S01]  /*9d50*/  SHF.L.U32 R32, R142, 0x10, RZ ;  /* 0x000000108e207819 */ /* 0x000fe200000006ff */
[----:B------:R-:W-:-:S02]  /*9d60*/  IMAD.U32 R41, R146, 0x10000, RZ ;  /* 0x0001000092297824 */ /* 0x000fc400078e00ff */
[-C--:B------:R-:W-:Y:S01]  /*9d70*/  FMUL.FTZ R54, R47, R40.reuse ;  /* 0x000000282f367220 */ /* 0x080fe20000410000 */
[C---:B------:R-:W-:Y:S01]  /*9d80*/  FFMA.FTZ R52, R33.reuse, R40, -R52 ;  /* 0x0000002821347223 */ /* 0x040fe20000010834 */
[----:B------:R-:W-:Y:S01]  /*9d90*/  LOP3.LUT R146, R146, 0xffff0000, RZ, 0xc0, !PT ;  /* 0xffff000092927812 */ /* 0x000fe200078ec0ff */
[-C--:B------:R-:W-:Y:S01]  /*9da0*/  FMUL.FTZ R40, R42, R41.reuse ;  /* 0x000000292a287220 */ /* 0x080fe20000410000 */
[----:B------:R-:W-:Y:S01]  /*9db0*/  IMAD.U32 R13, R12, 0x10000, RZ ;  /* 0x000100000c0d7824 */ /* 0x000fe200078e00ff */
[----:B------:R-:W-:Y:S01]  /*9dc0*/  LOP3.LUT R142, R142, 0xffff0000, RZ, 0xc0, !PT ;  /* 0xffff00008e8e7812 */ /* 0x000fe200078ec0ff */
[----:B------:R-:W-:Y:S01]  /*9dd0*/  FMUL.FTZ R42, R42, R32 ;  /* 0x000000202a2a7220 */ /* 0x000fe20000410000 */
[----:B------:R-:W-:Y:S01]  /*9de0*/  FFMA.FTZ R47, R33, R44, R54 ;  /* 0x0000002c212f7223 */ /* 0x000fe20000010036 */
[----:B------:R-:W-:Y:S01]  /*9df0*/  LOP3.LUT R12, R12, 0xffff0000, RZ, 0xc0, !PT ;  /* 0xffff00000c0c7812 */ /* 0x000fe200078ec0ff */
[C---:B------:R-:W-:Y:S02]  /*9e00*/  IMAD.U32 R35, R34.reuse, 0x10000, RZ ;  /* 0x0001000022237824 */ /* 0x040fe400078e00ff */
[----:B------:R-:W-:Y:S01]  /*9e10*/  FMUL.FTZ R45, R43, R146 ;  /* 0x000000922b2d7220 */ /* 0x000fe20000410000 */
[C---:B------:R-:W-:Y:S01]  /*9e20*/  FFMA.FTZ R33, R13.reuse, R32, -R40 ;  /* 0x000000200d217223 */ /* 0x040fe20000010828 */
[----:B------:R-:W-:Y:S01]  /*9e30*/  FFMA.FTZ R42, R13, R41, R42 ;  /* 0x000000290d2a7223 */ /* 0x000fe2000001002a */
[----:B------:R-:W-:Y:S01]  /*9e40*/  LOP3.LUT R34, R34, 0xffff0000, RZ, 0xc0, !PT ;  /* 0xffff000022227812 */ /* 0x000fe200078ec0ff */
[----:B------:R-:W-:Y:S01]  /*9e50*/  FMUL.FTZ R43, R43, R142 ;  /* 0x0000008e2b2b7220 */ /* 0x000fe20000410000 */
[C---:B------:R-:W-:Y:S01]  /*9e60*/  IMAD.U32 R32, R139.reuse, 0x10000, RZ ;  /* 0x000100008b207824 */ /* 0x040fe200078e00ff */
[C---:B------:R-:W-:Y:S01]  /*9e70*/  LOP3.LUT R13, R144.reuse, 0xffff0000, RZ, 0xc0, !PT ;  /* 0xffff0000900d7812 */ /* 0x040fe200078ec0ff */
[----:B------:R-:W-:Y:S01]  /*9e80*/  IMAD.U32 R40, R144, 0x10000, RZ ;  /* 0x0001000090287824 */ /* 0x000fe200078e00ff */
[----:B------:R-:W-:Y:S01]  /*9e90*/  LOP3.LUT R139, R139, 0xffff0000, RZ, 0xc0, !PT ;  /* 0xffff00008b8b7812 */ /* 0x000fe200078ec0ff */
[----:B------:R-:W-:-:S02]  /*9ea0*/  IMAD.U32 R15, R14, 0x10000, RZ ;  /* 0x000100000e0f7824 */ /* 0x000fc400078e00ff */
[C---:B------:R-:W-:Y:S01]  /*9eb0*/  FFMA.FTZ R142, R12.reuse, R142, -R45 ;  /* 0x0000008e0c8e7223 */ /* 0x040fe2000001082d */
[----:B------:R-:W-:Y:S01]  /*9ec0*/  FFMA.FTZ R43, R12, R146, R43 ;  /* 0x000000920c2b7223 */ /* 0x000fe2000001002b */
[----:B------:R-:W-:Y:S01]  /*9ed0*/  LOP3.LUT R14, R14, 0xffff0000, RZ, 0xc0, !PT ;  /* 0xffff00000e0e7812 */ /* 0x000fe200078ec0ff */
        /* <DEDUP_REMOVED lines=10> */
[----:B------:R-:W-:Y:S01]  /*9f80*/  F2FP.BF16.F32.PACK_AB R142, R142, R33 ;  /* 0x000000218e8e723e */ /* 0x000fe200000010ff */
[----:B------:R-:W-:Y:S01]  /*9f90*/  IMAD.MOV.U32 R33, RZ, RZ, R48 ;  /* 0x000000ffff217224 */ /* 0x000fe200078e0030 */
[----:B------:R-:W-:Y:S02]  /*9fa0*/  F2FP.BF16.F32.PACK_AB R14, R41, R12 ;  /* 0x0000000c290e723e */ /* 0x000fe400000010ff */
[----:B------:R-:W-:Y:S01]  /*9fb0*/  F2FP.BF16.F32.PACK_AB R34, R34, R35 ;  /* 0x000000232222723e */ /* 0x000fe200000010ff */
[----:B------:R-:W-:Y:S01]  /*9fc0*/  IMAD.MOV.U32 R12, RZ, RZ, R142 ;  /* 0x000000ffff0c7224 */ /* 0x000fe200078e008e */
[----:B------:R-:W-:Y:S01]  /*9fd0*/  F2FP.BF16.F32.PACK_AB R13, R51, R50 ;  /* 0x00000032330d723e */ /* 0x000fe200000010ff */
[----:B------:R-:W-:Y:S01]  /*9fe0*/  IMAD.MOV.U32 R35, RZ, RZ, R46 ;  /* 0x000000ffff237224 */ /* 0x000fe200078e002e */
[----:B------:R-:W-:-:S02]  /*9ff0*/  F2FP.BF16.F32.PACK_AB R15, R52, R49 ;  /* 0x00000031340f723e */ /* 0x000fc400000010ff */
[----:B------:R-:W-:-:S07]  /*a000*/  F2FP.BF16.F32.PACK_AB R32, R43, R42 ;  /* 0x0000002a2b20723e */ /* 0x000fce00000010ff */
.L_x_540:
[----:B------:R-:W-:Y:S05]  /*a010*/  BSYNC B1 ;  /* 0x0000000000017941 */ /* 0x000fea0003800000 */
.L_x_539:
[----:B------:R-:W-:Y:S01]  /*a020*/  ISETP.GE.AND P3, PT, R11, R135, PT ;  /* 0x000000870b00720c */ /* 0x000fe20003f66270 */
[----:B------:R-:W-:Y:S02]  /*a030*/  ULDC.64 UR4, c[0x0][0x208] ;  /* 0x0000820000047ab9 */ /* 0x000fe40000000a00 */
[----:B0-----:R0:W-:Y:S10]  /*a040*/  ST.E.128 desc[UR4][R38.64], R12 ;  /* 0x0000000c26007985 */ /* 0x0011f4000c101d04 */
[----:B------:R-:W-:Y:S05]  /*a050*/  @P3 BRA `(.L_x_492) ;  /* 0x0000000400f83947 */ /* 0x000fea0003800000 */
[----:B------:R-:W-:Y:S01]  /*a060*/  IMAD.WIDE R36, R11, 0x2, R36 ;  /* 0x000000020b247825 */ /* 0x000fe200078e0224 */
[----:B------:R-:W-:-:S04]  /*a070*/  ULDC.64 UR4, c[0x0][0x208] ;  /* 0x0000820000047ab9 */ /* 0x000fc80000000a00 */
[----:B--2---:R2:W-:Y:S01]  /*a080*/  ST.E.128 desc[UR4][R36.64], R32 ;  /* 0x0000002024007985 */ /* 0x0045e2000c101d04 */
[----:B------:R-:W-:Y:S05]  /*a090*/  BRA `(.L_x_492) ;  /* 0x0000000400e87947 */ /* 0x000fea0003800000 */
.L_x_446:
[----:B------:R-:W-:-:S04]  /*a0a0*/  ULOP3.LUT UR4, UR60, 0x1, URZ, 0xfc, !UPT ;  /* 0x000000013c047892 */ /* 0x000fc8000f8efc3f */
[----:B------:R-:W-:-:S06]  /*a0b0*/  UISETP.NE.AND UP0, UPT, UR4, 0x3, UPT ;  /* 0x000000030400788c */ /* 0x000fcc000bf05270 */
[----:B------:R-:W-:-:S13]  /*a0c0*/  PLOP3.LUT P0, PT, PT, PT, UP0, 0x80, 0x0 ;  /* 0x000000000000781c */ /* 0x000fda0003f0f008 */
[----:B------:R-:W-:Y:S05]  /*a0d0*/  @!P0 BRA `(.L_x_541) ;  /* 0x0000000000048947 */ /* 0x000fea0003800000 */
[----:B------:R-:W-:Y:S01]  /*a0e0*/  BPT.TRAP 0x1 ;  /* 0x000000040000795c */ /* 0x000fe20000300000 */
.L_x_541:
[----:B------:R-:W-:Y:S01]  /*a0f0*/  IMAD R89, R212, 0x8, R22 ;  /* 0x00000008d4597824 */ /* 0x000fe200078e0216 */
[----:B------:R-:W-:Y:S01]  /*a100*/  SHF.L.U32 R90, R223, 0x1f, RZ ;  /* 0x0000001fdf5a7819 */ /* 0x000fe200000006ff */
[----:B------:R-:W-:Y:S01]  /*a110*/  BSSY B1, `(.L_x_542) ;  /* 0x0000004000017945 */ /* 0x000fe20003800000 */
[----:B------:R-:W-:Y:S02]  /*a120*/  SHF.R.S32.HI R86, RZ, 0x1f, R84 ;  /* 0x0000001fff567819 */ /* 0x000fe40000011454 */
[----:B------:R-:W0:Y:S02]  /*a130*/  SYNCS.PHASECHK.TRANS64.TRYWAIT P3, [R89+URZ+0x38890], R90 ;  /* 0x0388905a590075a7 */ /* 0x000e24000806017f */
[----:B0-----:R-:W-:Y:S05]  /*a140*/  @!P3 BRA `(.L_x_543) ;  /* 0x000001e400dcb947 */ /* 0x001fea0003800000 */
.L_x_831:
[----:B------:R-:W-:Y:S05]  /*a150*/  BSYNC B1 ;  /* 0x0000000000017941 */ /* 0x000fea0003800000 */
.L_x_542:
[----:B------:R-:W-:Y:S01]  /*a160*/  ULDC.64 UR4, c[0x0][0x300] ;  /* 0x0000c00000047ab9 */ /* 0x000fe20000000a00 */
[----:B-----5:R-:W-:Y:S01]  /*a170*/  SHF.R.S32.HI R87, RZ, 0x1f, R31 ;  /* 0x0000001fff577819 */ /* 0x020fe2000001141f */
[----:B------:R-:W-:Y:S02]  /*a180*/  IMAD R11, R86, UR4, RZ ;  /* 0x00000004560b7c24 */ /* 0x000fe4000f8e02ff */
[----:B------:R-:W-:-:S04]  /*a190*/  IMAD.WIDE.U32 R12, R84, UR4, RZ ;  /* 0x00000004540c7c25 */ /* 0x000fc8000f8e00ff */
[----:B------:R-:W-:Y:S01]  /*a1a0*/  IMAD R11, R84, UR5, R11 ;  /* 0x00000005540b7c24 */ /* 0x000fe2000f8e020b */
[----:B------:R-:W-:Y:S01]  /*a1b0*/  ULDC.64 UR4, c[0x0][0x310] ;  /* 0x0000c40000047ab9 */ /* 0x000fe20000000a00 */
[----:B------:R-:W-:Y:S02]  /*a1c0*/  IMAD R88, R2, -0x50, R24 ;  /* 0xffffffb002587824 */ /* 0x000fe400078e0218 */
[----:B------:R-:W-:Y:S02]  /*a1d0*/  IMAD R14, R87, UR4, RZ ;  /* 0x00000004570e7c24 */ /* 0x000fe4000f8e02ff */
[----:B------:R-:W-:Y:S01]  /*a1e0*/  IMAD.IADD R13, R13, 0x1, R11 ;  /* 0x000000010d0d7824 */ /* 0x000fe200078e020b */
[----:B------:R-:W-:Y:S01]  /*a1f0*/  VIMNMX R88, R88, 0x50, PT ;  /* 0x0000005058587848 */ /* 0x000fe20003fe0100 */
[C---:B------:R-:W-:Y:S02]  /*a200*/  IMAD R11, R31.reuse, UR5, R14 ;  /* 0x000000051f0b7c24 */ /* 0x040fe4000f8e020e */
[----:B------:R-:W-:Y:S01]  /*a210*/  IMAD.WIDE.U32 R12, R31, UR4, R12 ;  /* 0x000000041f0c7c25 */ /* 0x000fe2000f8e000c */
[----:B------:R-:W-:-:S03]  /*a220*/  ULDC.64 UR4, c[0x0][0x308] ;  /* 0x0000c20000047ab9 */ /* 0x000fc60000000a00 */
[----:B------:R-:W-:Y:S02]  /*a230*/  IMAD R15, R0, UR4, RZ ;  /* 0x00000004000f7c24 */ /* 0x000fe4000f8e02ff */
[----:B------:R-:W-:Y:S02]  /*a240*/  IMAD.IADD R13, R13, 0x1, R11 ;  /* 0x000000010d0d7824 */ /* 0x000fe400078e020b */
[C---:B------:R-:W-:Y:S02]  /*a250*/  IMAD R15, R30.reuse, UR5, R15 ;  /* 0x000000051e0f7c24 */ /* 0x040fe4000f8e020f */
[----:B------:R-:W-:Y:S01]  /*a260*/  IMAD.WIDE.U32 R12, R30, UR4, R12 ;  /* 0x000000041e0c7c25 */ /* 0x000fe2000f8e000c */
[----:B------:R-:W-:-:S03]  /*a270*/  ULDC.64 UR4, c[0x0][0x2e8] ;  /* 0x0000ba0000047ab9 */ /* 0x000fc60000000a00 */
[----:B------:R-:W-:Y:S01]  /*a280*/  IMAD.IADD R15, R13, 0x1, R15 ;  /* 0x000000010d0f7824 */ /* 0x000fe200078e020f */
[----:B------:R-:W-:Y:S01]  /*a290*/  LEA R40, P3, R12, UR4, 0x1 ;  /* 0x000000040c287c11 */ /* 0x000fe2000f8608ff */
[----:B------:R-:W-:Y:S01]  /*a2a0*/  IMAD.IADD R42, R88, 0x1, -R219 ;  /* 0x00000001582a7824 */ /* 0x000fe200078e0adb */
[----:B------:R-:W-:Y:S02]  /*a2b0*/  UMOV UR4, 0xffffffff ;  /* 0xffffffff00047882 */ /* 0x000fe40000000000 */
[----:B------:R-:W-:Y:S02]  /*a2c0*/  LEA.HI.X R41, R12, UR5, R15, 0x1, P3 ;  /* 0x000000050c297c11 */ /* 0x000fe400098f0c0f */
[----:B------:R-:W-:Y:S01]  /*a2d0*/  ISETP.GE.AND P3, PT, R42, 0x1, PT ;  /* 0x000000012a00780c */ /* 0x000fe20003f66270 */
[----:B------:R-:W-:-:S12]  /*a2e0*/  BRA.DIV UR4, `(.L_x_544) ;  /* 0x000001e604887947 */ /* 0x000fd8000b800000 */
[----:B------:R1:W2:Y:S04]  /*a2f0*/  SHFL.IDX PT, R33, R41, RZ, 0x181f ;  /* 0x00181fff29217589 */ /* 0x0002a800000e0000 */
[----:B------:R1:W3:Y:S02]  /*a300*/  SHFL.IDX PT, R32, R40, RZ, 0x181f ;  /* 0x00181fff28207589 */ /* 0x0002e400000e0000 */
.L_x_835:
[----:B------:R-:W-:Y:S04]  /*a310*/  BSSY B1, `(.L_x_545) ;  /* 0x0000018000017945 */ /* 0x000fe80003800000 */
[----:B------:R-:W-:Y:S05]  /*a320*/  @!P3 BRA `(.L_x_546) ;  /* 0x000000000058b947 */ /* 0x000fea0003800000 */
[----:B------:R-:W-:Y:S01]  /*a330*/  ULDC UR4, c[0x0][0x2f4] ;  /* 0x0000bd0000047ab9 */ /* 0x000fe20000000800 */
[----:B------:R-:W-:Y:S01]  /*a340*/  ULDC.64 UR6, c[0x0][0x208] ;  /* 0x0000820000067ab9 */ /* 0x000fe20000000a00 */
[----:B------:R-:W-:Y:S02]  /*a350*/  ISETP.GE.AND P4, PT, R16, UR4, PT ;  /* 0x0000000410007c0c */ /* 0x000fe4000bf86270 */
[----:B------:R-:W-:-:S11]  /*a360*/  ISETP.GE.AND P3, PT, R213, UR4, PT ;  /* 0x00000004d5007c0c */ /* 0x000fd6000bf66270 */
[----:B------:R-:W4:Y:S01]  /*a370*/  @!P4 LDS.128 R12, [R85+0x24400] ;  /* 0x02440000550cc984 */ /* 0x000f220000000c00 */
[----:B---3--:R-:W-:-:S04]  /*a380*/  @!P4 LEA R34, P5, R16, R32, 0x1 ;  /* 0x000000201022c211 */ /* 0x008fc800078a08ff */
[----:B--2---:R-:W-:Y:S02]  /*a390*/  @!P4 LEA.HI.X R35, R16, R33, R17, 0x1, P5 ;  /* 0x000000211023c211 */ /* 0x004fe400028f0c11 */
[----:B------:R-:W-:-:S04]  /*a3a0*/  @!P3 LEA R36, P5, R23, R32, 0x1 ;  /* 0x000000201724b211 */ /* 0x000fc800078a08ff */
[----:B------:R-:W-:Y:S01]  /*a3b0*/  @!P3 LEA.HI.X R37, R23, R33, R216, 0x1, P5 ;  /* 0x000000211725b211 */ /* 0x000fe200028f0cd8 */
[----:B----4-:R-:W-:Y:S01]  /*a3c0*/  @!P4 ST.E.128 desc[UR6][R34.64], R12 ;  /* 0x0000000c2200c985 */ /* 0x010fe2000c101d06 */
[----:B------:R-:W-:-:S03]  /*a3d0*/  ISETP.GE.AND P4, PT, R18, UR4, PT ;  /* 0x0000000412007c0c */ /* 0x000fc6000bf86270 */
[----:B------:R-:W2:Y:S10]  /*a3e0*/  @!P3 LDS.128 R12, [R85+0x26c00] ;  /* 0x026c0000550cb984 */ /* 0x000eb40000000c00 */
[----:B------:R-:W-:-:S04]  /*a3f0*/  @!P4 LEA R38, P5, R18, R32, 0x1 ;  /* 0x000000201226c211 */ /* 0x000fc800078a08ff */
[----:B------:R-:W-:Y:S01]  /*a400*/  @!P4 LEA.HI.X R39, R18, R33, R218, 0x1, P5 ;  /* 0x000000211227c211 */ /* 0x000fe200028f0cda */
[----:B--2---:R-:W-:Y:S01]  /*a410*/  @!P3 ST.E.128 desc[UR6][R36.64], R12 ;  /* 0x0000000c2400b985 */ /* 0x004fe2000c101d06 */
[----:B------:R-:W-:-:S03]  /*a420*/  ISETP.GE.AND P3, PT, R19, UR4, PT ;  /* 0x0000000413007c0c */ /* 0x000fc6000bf66270 */
[----:B------:R-:W2:Y:S04]  /*a430*/  @!P4 LDS.128 R12, [R85+0x29400] ;  /* 0x02940000550cc984 */ /* 0x000ea80000000c00 */
[----:B--2---:R-:W-:Y:S06]  /*a440*/  @!P4 ST.E.128 desc[UR6][R38.64], R12 ;  /* 0x0000000c2600c985 */ /* 0x004fec000c101d06 */
[C---:B------:R-:W-:Y:S01]  /*a450*/  @!P3 LEA R32, P4, R19.reuse, R32, 0x1 ;  /* 0x000000201320b211 */ /* 0x040fe200078808ff */
[----:B------:R-:W2:Y:S03]  /*a460*/  @!P3 LDS.128 R12, [R85+0x2bc00] ;  /* 0x02bc0000550cb984 */ /* 0x000ea60000000c00 */
[----:B------:R-:W-:-:S05]  /*a470*/  @!P3 LEA.HI.X R33, R19, R33, R217, 0x1, P4 ;  /* 0x000000211321b211 */ /* 0x000fca00020f0cd9 */
[----:B--2---:R4:W-:Y:S04]  /*a480*/  @!P3 ST.E.128 desc[UR6][R32.64], R12 ;  /* 0x0000000c2000b985 */ /* 0x0049e8000c101d06 */
.L_x_546:
[----:B------:R-:W-:Y:S05]  /*a490*/  BSYNC B1 ;  /* 0x0000000000017941 */ /* 0x000fea0003800000 */
.L_x_545:
[----:B------:R-:W-:-:S03]  /*a4a0*/  UMOV UR4, 0xffffffff ;  /* 0xffffffff00047882 */ /* 0x000fc60000000000 */
[----:B------:R-:W-:Y:S05]  /*a4b0*/  BRA.DIV UR4, `(.L_x_547) ;  /* 0x000001e604607947 */ /* 0x000fea000b800000 */
[----:B--2-4-:R2:W4:Y:S04]  /*a4c0*/  SHFL.IDX PT, R33, R41, 0x1, 0x181f ;  /* 0x00381f0029217f89 */ /* 0x01452800000e0000 */
[----:B---3--:R2:W3:Y:S02]  /*a4d0*/  SHFL.IDX PT, R32, R40, 0x1, 0x181f ;  /* 0x00381f0028207f89 */ /* 0x0084e400000e0000 */
.L_x_839:
[----:B------:R-:W-:Y:S01]  /*a4e0*/  ISETP.GE.AND P3, PT, R42, 0x21, PT ;  /* 0x000000212a00780c */ /* 0x000fe20003f66270 */
[----:B------:R-:W-:-:S12]  /*a4f0*/  BSSY B1, `(.L_x_548) ;  /* 0x0000018000017945 */ /* 0x000fd80003800000 */
[----:B------:R-:W-:Y:S05]  /*a500*/  @!P3 BRA `(.L_x_549) ;  /* 0x000000000058b947 */ /* 0x000fea0003800000 */
[----:B------:R-:W-:Y:S01]  /*a510*/  ULDC UR4, c[0x0][0x2f4] ;  /* 0x0000bd0000047ab9 */ /* 0x000fe20000000800 */
[----:B------:R-:W-:Y:S01]  /*a520*/  ULDC.64 UR6, c[0x0][0x208] ;  /* 0x0000820000067ab9 */ /* 0x000fe20000000a00 */
[----:B------:R-:W-:Y:S02]  /*a530*/  ISETP.GE.AND P5, PT, R16, UR4, PT ;  /* 0x0000000410007c0c */ /* 0x000fe4000bfa6270 */
[----:B------:R-:W-:-:S11]  /*a540*/  ISETP.GE.AND P4, PT, R213, UR4, PT ;  /* 0x00000004d5007c0c */ /* 0x000fd6000bf86270 */
[----:B------:R-:W5:Y:S01]  /*a550*/  @!P5 LDS.128 R12, [R85+0x25400] ;  /* 0x02540000550cd984 */ /* 0x000f620000000c00 */
[----:B---3--:R-:W-:-:S04]  /*a560*/  @!P5 LEA R34, P3, R16, R32, 0x1 ;  /* 0x000000201022d211 */ /* 0x008fc800078608ff */
[----:B----4-:R-:W-:Y:S02]  /*a570*/  @!P5 LEA.HI.X R35, R16, R33, R17, 0x1, P3 ;  /* 0x000000211023d211 */ /* 0x010fe400018f0c11 */
[----:B------:R-:W-:-:S03]  /*a580*/  ISETP.GE.AND P3, PT, R18, UR4, PT ;  /* 0x0000000412007c0c */ /* 0x000fc6000bf66270 */
[----:B-----5:R-:W-:Y:S01]  /*a590*/  @!P5 ST.E.128 desc[UR6][R34.64], R12 ;  /* 0x0000000c2200d985 */ /* 0x020fe2000c101d06 */
[----:B------:R-:W-:-:S03]  /*a5a0*/  @!P4 LEA R36, P5, R23, R32, 0x1 ;  /* 0x000000201724c211 */ /* 0x000fc600078a08ff */
[----:B------:R-:W3:Y:S01]  /*a5b0*/  @!P4 LDS.128 R12, [R85+0x27c00] ;  /* 0x027c0000550cc984 */ /* 0x000ee20000000c00 */
[----:B------:R-:W-:-:S05]  /*a5c0*/  @!P4 LEA.HI.X R37, R23, R33, R216, 0x1, P5 ;  /* 0x000000211725c211 */ /* 0x000fca00028f0cd8 */
[----:B------:R-:W-:-:S04]  /*a5d0*/  @!P3 LEA R38, P5, R18, R32, 0x1 ;  /* 0x000000201226b211 */ /* 0x000fc800078a08ff */
[----:B------:R-:W-:Y:S01]  /*a5e0*/  @!P3 LEA.HI.X R39, R18, R33, R218, 0x1, P5 ;  /* 0x000000211227b211 */ /* 0x000fe200028f0cda */
[----:B---3--:R-:W-:Y:S01]  /*a5f0*/  @!P4 ST.E.128 desc[UR6][R36.64], R12 ;  /* 0x0000000c2400c985 */ /* 0x008fe2000c101d06 */
[----:B------:R-:W-:-:S03]  /*a600*/  ISETP.GE.AND P4, PT, R19, UR4, PT ;  /* 0x0000000413007c0c */ /* 0x000fc6000bf86270 */
[----:B------:R-:W3:Y:S04]  /*a610*/  @!P3 LDS.128 R12, [R85+0x2a400] ;  /* 0x02a40000550cb984 */ /* 0x000ee80000000c00 */
[----:B---3--:R-:W-:Y:S06]  /*a620*/  @!P3 ST.E.128 desc[UR6][R38.64], R12 ;  /* 0x0000000c2600b985 */ /* 0x008fec000c101d06 */
[C---:B------:R-:W-:Y:S01]  /*a630*/  @!P4 LEA R32, P3, R19.reuse, R32, 0x1 ;  /* 0x000000201320c211 */ /* 0x040fe200078608ff */
[----:B------:R-:W3:Y:S03]  /*a640*/  @!P4 LDS.128 R12, [R85+0x2cc00] ;  /* 0x02cc0000550cc984 */ /* 0x000ee60000000c00 */
[----:B------:R-:W-:-:S05]  /*a650*/  @!P4 LEA.HI.X R33, R19, R33, R217, 0x1, P3 ;  /* 0x000000211321c211 */ /* 0x000fca00018f0cd9 */
[----:B---3--:R3:W-:Y:S04]  /*a660*/  @!P4 ST.E.128 desc[UR6][R32.64], R12 ;  /* 0x0000000c2000c985 */ /* 0x0087e8000c101d06 */
.L_x_549:
[----:B------:R-:W-:Y:S05]  /*a670*/  BSYNC B1 ;  /* 0x0000000000017941 */ /* 0x000fea0003800000 */
.L_x_548:
[----:B------:R-:W-:-:S03]  /*a680*/  UMOV UR4, 0xffffffff ;  /* 0xffffffff00047882 */ /* 0x000fc60000000000 */
[----:B------:R-:W-:Y:S05]  /*a690*/  BRA.DIV UR4, `(.L_x_550) ;  /* 0x000001e604347947 */ /* 0x000fea000b800000 */
[----:B---34-:R3:W4:Y:S04]  /*a6a0*/  SHFL.IDX PT, R33, R41, 0x2, 0x181f ;  /* 0x00581f0029217f89 */ /* 0x01872800000e0000 */
[----:B------:R3:W0:Y:S02]  /*a6b0*/  SHFL.IDX PT, R32, R40, 0x2, 0x181f ;  /* 0x00581f0028207f89 */ /* 0x00062400000e0000 */
.L_x_843:
[----:B------:R-:W-:-:S13]  /*a6c0*/  ISETP.GE.AND P3, PT, R42, 0x41, PT ;  /* 0x000000412a00780c */ /* 0x000fda0003f66270 */
[----:B------:R-:W-:Y:S05]  /*a6d0*/  @!P3 BRA `(.L_x_492) ;  /* 0x000000000058b947 */ /* 0x000fea0003800000 */
[----:B------:R-:W-:Y:S01]  /*a6e0*/  ULDC UR4, c[0x0][0x2f4] ;  /* 0x0000bd0000047ab9 */ /* 0x000fe20000000800 */
[----:B------:R-:W-:Y:S01]  /*a6f0*/  ULDC.64 UR6, c[0x0][0x208] ;  /* 0x0000820000067ab9 */ /* 0x000fe20000000a00 */
[----:B------:R-:W-:Y:S02]  /*a700*/  ISETP.GE.AND P5, PT, R16, UR4, PT ;  /* 0x0000000410007c0c */ /* 0x000fe4000bfa6270 */
[----:B------:R-:W-:-:S11]  /*a710*/  ISETP.GE.AND P4, PT, R213, UR4, PT ;  /* 0x00000004d5007c0c */ /* 0x000fd6000bf86270 */
[----:B------:R-:W5:Y:S01]  /*a720*/  @!P5 LDS.128 R12, [R85+0x26400] ;  /* 0x02640000550cd984 */ /* 0x000f620000000c00 */
[----:B0-----:R-:W-:-:S04]  /*a730*/  @!P5 LEA R34, P3, R16, R32, 0x1 ;  /* 0x000000201022d211 */ /* 0x001fc800078608ff */
[----:B----4-:R-:W-:Y:S02]  /*a740*/  @!P5 LEA.HI.X R35, R16, R33, R17, 0x1, P3 ;  /* 0x000000211023d211 */ /* 0x010fe400018f0c11 */
[----:B------:R-:W-:-:S03]  /*a750*/  ISETP.GE.AND P3, PT, R18, UR4, PT ;  /* 0x0000000412007c0c */ /* 0x000fc6000bf66270 */
[----:B-----5:R-:W-:Y:S01]  /*a760*/  @!P5 ST.E.128 desc[UR6][R34.64], R12 ;  /* 0x0000000c2200d985 */ /* 0x020fe2000c101d06 */
[----:B------:R-:W-:-:S03]  /*a770*/  @!P4 LEA R36, P5, R23, R32, 0x1 ;  /* 0x000000201724c211 */ /* 0x000fc600078a08ff */
[----:B------:R-:W0:Y:S01]  /*a780*/  @!P4 LDS.128 R12, [R85+0x28c00] ;  /* 0x028c0000550cc984 */ /* 0x000e220000000c00 */
[----:B------:R-:W-:-:S05]  /*a790*/  @!P4 LEA.HI.X R37, R23, R33, R216, 0x1, P5 ;  /* 0x000000211725c211 */ /* 0x000fca00028f0cd8 */
[----:B------:R-:W-:-:S04]  /*a7a0*/  @!P3 LEA R38, P5, R18, R32, 0x1 ;  /* 0x000000201226b211 */ /* 0x000fc800078a08ff */
[----:B------:R-:W-:Y:S01]  /*a7b0*/  @!P3 LEA.HI.X R39, R18, R33, R218, 0x1, P5 ;  /* 0x000000211227b211 */ /* 0x000fe200028f0cda */
[----:B0-----:R-:W-:Y:S01]  /*a7c0*/  @!P4 ST.E.128 desc[UR6][R36.64], R12 ;  /* 0x0000000c2400c985 */ /* 0x001fe2000c101d06 */
[----:B------:R-:W-:-:S03]  /*a7d0*/  ISETP.GE.AND P4, PT, R19, UR4, PT ;  /* 0x0000000413007c0c */ /* 0x000fc6000bf86270 */
[----:B------:R-:W0:Y:S04]  /*a7e0*/  @!P3 LDS.128 R12, [R85+0x2b400] ;  /* 0x02b40000550cb984 */ /* 0x000e280000000c00 */
[----:B0-----:R-:W-:Y:S06]  /*a7f0*/  @!P3 ST.E.128 desc[UR6][R38.64], R12 ;  /* 0x0000000c2600b985 */ /* 0x001fec000c101d06 */
[C---:B------:R-:W-:Y:S01]  /*a800*/  @!P4 LEA R32, P3, R19.reuse, R32, 0x1 ;  /* 0x000000201320c211 */ /* 0x040fe200078608ff */
[----:B------:R-:W0:Y:S03]  /*a810*/  @!P4 LDS.128 R12, [R85+0x2dc00] ;  /* 0x02dc0000550cc984 */ /* 0x000e260000000c00 */
[----:B------:R-:W-:-:S05]  /*a820*/  @!P4 LEA.HI.X R33, R19, R33, R217, 0x1, P3 ;  /* 0x000000211321c211 */ /* 0x000fca00018f0cd9 */
[----:B0-----:R0:W-:Y:S04]  /*a830*/  @!P4 ST.E.128 desc[UR6][R32.64], R12 ;  /* 0x0000000c2000c985 */ /* 0x0011e8000c101d06 */
.L_x_492:
[----:B------:R-:W-:Y:S05]  /*a840*/  BSYNC B0 ;  /* 0x0000000000007941 */ /* 0x000fea0003800000 */
.L_x_445:
[----:B0-----:R-:W0:Y:S01]  /*a850*/  S2R R11, SR_TID.X ;  /* 0x00000000000b7919 */ /* 0x001e220000002100 */
[----:B------:R-:W-:Y:S01]  /*a860*/  @!PT LDS RZ, [RZ] ;  /* 0x00000000fffff984 */ /* 0x000fe20000000800 */
[----:B------:R-:W-:Y:S01]  /*a870*/  @!PT LDS RZ, [RZ] ;  /* 0x00000000fffff984 */ /* 0x000fe20000000800 */
[----:B------:R-:W-:Y:S01]  /*a880*/  @!PT LDS RZ, [RZ] ;  /* 0x00000000fffff984 */ /* 0x000fe20000000800 */
[----:B------:R-:W-:Y:S01]  /*a890*/  @!PT LDS RZ, [RZ] ;  /* 0x00000000fffff984 */ /* 0x000fe20000000800 */
[----:B------:R5:W-:Y:S06]  /*a8a0*/  MEMBAR.ALL.CTA ;  /* 0x0000000000007992 */ /* 0x000bec0000008000 */
[----:B-----5:R-:W5:Y:S01]  /*a8b0*/  FENCE.VIEW.ASYNC.S ;  /* 0x00000000000073c6 */ /* 0x020f620000000000 */
[----:B------:R-:W-:Y:S05]  /*a8c0*/  WARPSYNC.ALL ;  /* 0x0000000000007948 */ /* 0x000fea0003800000 */
[----:B------:R-:W-:Y:S01]  /*a8d0*/  BSSY B0, `(.L_x_551) ;  /* 0x0000009000007945 */ /* 0x000fe20003800000 */
[----:B0-----:R-:W-:Y:S01]  /*a8e0*/  LOP3.LUT R11, R11, 0x7f, RZ, 0xc0, !PT ;  /* 0x0000007f0b0b7812 */ /* 0x001fe200078ec0ff */
[----:B-----5:R0:W-:Y:S03]  /*a8f0*/  BAR.SYNC.DEFER_BLOCKING R138, 0x80 ;  /* 0x0002008a0000751d */ /* 0x0201e60000010000 */
[----:B------:R-:W-:-:S13]  /*a900*/  ISETP.NE.AND P3, PT, R11, RZ, PT ;  /* 0x000000ff0b00720c */ /* 0x000fda0003f65270 */
[----:B------:R-:W-:-:S05]  /*a910*/  @!P3 VIADD R11, R89, 0x388a0 ;  /* 0x000388a0590bb836 */ /* 0x000fca0000000000 */
[----:B------:R-:W-:-:S04]  /*a920*/  @!P3 PRMT R11, RZ, 0x654, R11 ;  /* 0x00000654ff0bb816 */ /* 0x000fc8000000000b */
[----:B------:R0:W-:Y:S01]  /*a930*/  @!P3 SYNCS.ARRIVE.TRANS64.RED.A1T0 RZ, [R11+URZ], RZ ;  /* 0x000000ff0bffb9a7 */ /* 0x0001e2000810043f */
[----:B------:R-:W-:Y:S05]  /*a940*/  @!P0 BRA `(.L_x_552) ;  /* 0x0000000000048947 */ /* 0x000fea0003800000 */
[----:B------:R-:W-:Y:S01]  /*a950*/  BPT.TRAP 0x1 ;  /* 0x000000040000795c */ /* 0x000fe20000300000 */
.L_x_552:
[----:B------:R-:W-:Y:S05]  /*a960*/  BSYNC B0 ;  /* 0x0000000000007941 */ /* 0x000fea0003800000 */
.L_x_551:
[----:B------:R-:W5:Y:S01]  /*a970*/  SYNCS.PHASECHK.TRANS64.TRYWAIT P0, [R89+URZ+0x388b0], R90 ;  /* 0x0388b05a590075a7 */ /* 0x000f62000800017f */
[----:B------:R-:W-:Y:S01]  /*a980*/  ULDC UR61, c[0x0][0x2f4] ;  /* 0x0000bd00003d7ab9 */ /* 0x000fe20000000800 */
[----:B------:R-:W-:Y:S04]  /*a990*/  BSSY B0, `(.L_x_553) ;  /* 0x0000002000007945 */ /* 0x000fe80003800000 */
[----:B-----5:R-:W-:Y:S05]  /*a9a0*/  @!P0 BRA `(.L_x_554) ;  /* 0x000001e000bc8947 */ /* 0x020fea0003800000 */
.L_x_844:
[----:B------:R-:W-:Y:S05]  /*a9b0*/  BSYNC B0 ;  /* 0x0000000000007941 */ /* 0x000fea0003800000 */
.L_x_553:
[----:B------:R-:W-:Y:S01]  /*a9c0*/  ULDC.64 UR4, c[0x0][0x328] ;  /* 0x0000ca0000047ab9 */ /* 0x000fe20000000a00 */
[----:B------:R-:W-:Y:S01]  /*a9d0*/  IMAD.IADD R88, R88, 0x1, -R219 ;  /* 0x0000000158587824 */ /* 0x000fe200078e0adb */
[----:B------:R-:W-:Y:S01]  /*a9e0*/  BSSY B0, `(.L_x_555) ;  /* 0x000002c000007945 */ /* 0x000fe20003800000 */
[----:B0-----:R-:W-:Y:S02]  /*a9f0*/  IMAD R11, R86, UR4, RZ ;  /* 0x00000004560b7c24 */ /* 0x001fe4000f8e02ff */
[----:B--2-4-:R-:W-:Y:S01]  /*aa00*/  IMAD.WIDE.U32 R12, R84, UR4, RZ ;  /* 0x00000004540c7c25 */ /* 0x014fe2000f8e00ff */
[C---:B------:R-:W-:Y:S02]  /*aa10*/  ISETP.GE.AND P4, PT, R88.reuse, 0x1, PT ;  /* 0x000000015800780c */ /* 0x040fe40003f86270 */
[----:B------:R-:W-:Y:S01]  /*aa20*/  ISETP.GE.AND P0, PT, R88, 0x21, PT ;  /* 0x000000215800780c */ /* 0x000fe20003f06270 */
[----:B------:R-:W-:Y:S01]  /*aa30*/  IMAD R11, R84, UR5, R11 ;  /* 0x00000005540b7c24 */ /* 0x000fe2000f8e020b */
[----:B------:R-:W-:-:S02]  /*aa40*/  ULDC.64 UR4, c[0x0][0x338] ;  /* 0x0000ce0000047ab9 */ /* 0x000fc40000000a00 */
[----:B------:R-:W-:Y:S02]  /*aa50*/  IMAD R14, R87, UR4, RZ ;  /* 0x00000004570e7c24 */ /* 0x000fe4000f8e02ff */
[----:B------:R-:W-:Y:S02]  /*aa60*/  IADD3 R13, R13, R11, RZ ;  /* 0x0000000b0d0d7210 */ /* 0x000fe40007ffe0ff */
        /* <DEDUP_REMOVED lines=9> */
[----:B------:R-:W-:-:S04]  /*ab00*/  LEA R31, P5, R12, UR4, 0x1 ;  /* 0x000000040c1f7c11 */ /* 0x000fc8000f8a08ff */
[----:B------:R-:W-:Y:S01]  /*ab10*/  LEA.HI.X R11, R12, UR5, R11, 0x1, P5 ;  /* 0x000000050c0b7c11 */ /* 0x000fe2000a8f0c0b */
[----:B------:R0:W2:Y:S04]  /*ab20*/  SHFL.IDX PT, R38, R31, RZ, 0x181f ;  /* 0x00181fff1f267589 */ /* 0x0000a800000e0000 */
[----:B------:R0:W4:Y:S01]  /*ab30*/  SHFL.IDX PT, R39, R11, RZ, 0x181f ;  /* 0x00181fff0b277589 */ /* 0x00012200000e0000 */
[----:B------:R-:W-:Y:S05]  /*ab40*/  @!P4 BRA `(.L_x_556) ;  /* 0x000000000054c947 */ /* 0x000fea0003800000 */
[----:B------:R-:W-:Y:S01]  /*ab50*/  ISETP.GE.AND P5, PT, R16, UR61, PT ;  /* 0x0000003d10007c0c */ /* 0x000fe2000bfa6270 */
[----:B------:R-:W-:-:S12]  /*ab60*/  ULDC.64 UR4, c[0x0][0x208] ;  /* 0x0000820000047ab9 */ /* 0x000fd80000000a00 */
[----:B------:R-:W5:Y:S01]  /*ab70*/  @!P5 LDS.128 R12, [R85+0x400] ;  /* 0x00040000550cd984 */ /* 0x000f620000000c00 */
[----:B--2---:R-:W-:-:S04]  /*ab80*/  @!P5 LEA R32, P4, R16, R38, 0x1 ;  /* 0x000000261020d211 */ /* 0x004fc800078808ff */
[----:B----4-:R-:W-:Y:S02]  /*ab90*/  @!P5 LEA.HI.X R33, R16, R39, R17, 0x1, P4 ;  /* 0x000000271021d211 */ /* 0x010fe400020f0c11 */
[----:B------:R-:W-:-:S03]  /*aba0*/  ISETP.GE.AND P4, PT, R213, UR61, PT ;  /* 0x0000003dd5007c0c */ /* 0x000fc6000bf86270 */
[----:B-----5:R-:W-:Y:S10]  /*abb0*/  @!P5 ST.E.128 desc[UR4][R32.64], R12 ;  /* 0x0000000c2000d985 */ /* 0x020ff4000c101d04 */
[C---:B------:R-:W-:Y:S01]  /*abc0*/  @!P4 LEA R34, P5, R23.reuse, R38, 0x1 ;  /* 0x000000261722c211 */ /* 0x040fe200078a08ff */
[----:B------:R-:W2:Y:S03]  /*abd0*/  @!P4 LDS.128 R12, [R85+0x2c00] ;  /* 0x002c0000550cc984 */ /* 0x000ea60000000c00 */
[----:B------:R-:W-:-:S02]  /*abe0*/  @!P4 LEA.HI.X R35, R23, R39, R216, 0x1, P5 ;  /* 0x000000271723c211 */ /* 0x000fc400028f0cd8 */
[----:B------:R-:W-:-:S03]  /*abf0*/  ISETP.GE.AND P5, PT, R18, UR61, PT ;  /* 0x0000003d12007c0c */ /* 0x000fc6000bfa6270 */
[----:B--2---:R-:W-:Y:S10]  /*ac00*/  @!P4 ST.E.128 desc[UR4][R34.64], R12 ;  /* 0x0000000c2200c985 */ /* 0x004ff4000c101d04 */
[C---:B------:R-:W-:Y:S01]  /*ac10*/  @!P5 LEA R36, P4, R18.reuse, R38, 0x1 ;  /* 0x000000261224d211 */ /* 0x040fe200078808ff */
[----:B------:R-:W2:Y:S03]  /*ac20*/  @!P5 LDS.128 R12, [R85+0x5400] ;  /* 0x00540000550cd984 */ /* 0x000ea60000000c00 */
[----:B------:R-:W-:-:S02]  /*ac30*/  @!P5 LEA.HI.X R37, R18, R39, R218, 0x1, P4 ;  /* 0x000000271225d211 */ /* 0x000fc400020f0cda */
[----:B------:R-:W-:-:S03]  /*ac40*/  ISETP.GE.AND P4, PT, R19, UR61, PT ;  /* 0x0000003d13007c0c */ /* 0x000fc6000bf86270 */
[----:B--2---:R-:W-:Y:S10]  /*ac50*/  @!P5 ST.E.128 desc[UR4][R36.64], R12 ;  /* 0x0000000c2400d985 */ /* 0x004ff4000c101d04 */
[C---:B------:R-:W-:Y:S01]  /*ac60*/  @!P4 LEA R32, P5, R19.reuse, R38, 0x1 ;  /* 0x000000261320c211 */ /* 0x040fe200078a08ff */
[----:B------:R-:W2:Y:S03]  /*ac70*/  @!P4 LDS.128 R12, [R85+0x7c00] ;  /* 0x007c0000550cc984 */ /* 0x000ea60000000c00 */
[----:B------:R-:W-:-:S05]  /*ac80*/  @!P4 LEA.HI.X R33, R19, R39, R217, 0x1, P5 ;  /* 0x000000271321c211 */ /* 0x000fca00028f0cd9 */
[----:B--2---:R2:W-:Y:S04]  /*ac90*/  @!P4 ST.E.128 desc[UR4][R32.64], R12 ;  /* 0x0000000c2000c985 */ /* 0x0045e8000c101d04 */
.L_x_556:
[----:B------:R-:W-:Y:S05]  /*aca0*/  BSYNC B0 ;  /* 0x0000000000007941 */ /* 0x000fea0003800000 */
.L_x_555:
[----:B----4-:R4:W0:Y:S01]  /*acb0*/  SHFL.IDX PT, R39, R11, 0x1, 0x181f ;  /* 0x00381f000b277f89 */ /* 0x01082200000e0000 */
[----:B------:R-:W-:Y:S03]  /*acc0*/  BSSY B0, `(.L_x_557) ;  /* 0x0000018000007945 */ /* 0x000fe60003800000 */
[----:B--2---:R4:W2:Y:S01]  /*acd0*/  SHFL.IDX PT, R38, R31, 0x1, 0x181f ;  /* 0x00381f001f267f89 */ /* 0x0048a200000e0000 */
[----:B------:R-:W-:Y:S05]  /*ace0*/  @!P0 BRA `(.L_x_558) ;  /* 0x0000000000548947 */ /* 0x000fea0003800000 */
[----:B------:R-:W-:Y:S01]  /*acf0*/  ISETP.GE.AND P5, PT, R16, UR61, PT ;  /* 0x0000003d10007c0c */ /* 0x000fe2000bfa6270 */
[----:B------:R-:W-:Y:S01]  /*ad00*/  ULDC.64 UR4, c[0x0][0x208] ;  /* 0x0000820000047ab9 */ /* 0x000fe20000000a00 */
[----:B------:R-:W-:-:S11]  /*ad10*/  ISETP.GE.AND P4, PT, R213, UR61, PT ;  /* 0x0000003dd5007c0c */ /* 0x000fd6000bf86270 */
[----:B------:R-:W5:Y:S01]  /*ad20*/  @!P5 LDS.128 R12, [R85+0x1400] ;  /* 0x00140000550cd984 */ /* 0x000f620000000c00 */
[----:B--2---:R-:W-:-:S04]  /*ad30*/  @!P5 LEA R32, P0, R16, R38, 0x1 ;  /* 0x000000261020d211 */ /* 0x004fc800078008ff */
[----:B0-----:R-:W-:Y:S02]  /*ad40*/  @!P5 LEA.HI.X R33, R16, R39, R17, 0x1, P0 ;  /* 0x000000271021d211 */ /* 0x001fe400000f0c11 */
        /* <DEDUP_REMOVED lines=15> */
.L_x_558:
[----:B------:R-:W-:Y:S05]  /*ae40*/  BSYNC B0 ;  /* 0x0000000000007941 */ /* 0x000fea0003800000 */
.L_x_557:
[----:B------:R-:W-:Y:S01]  /*ae50*/  ISETP.GE.AND P0, PT, R88, 0x41, PT ;  /* 0x000000415800780c */ /* 0x000fe20003f06270 */
[----:B0---4-:R-:W0:Y:S01]  /*ae60*/  SHFL.IDX PT, R11, R11, 0x2, 0x181f ;  /* 0x00581f000b0b7f89 */ /* 0x011e2200000e0000 */
[----:B------:R-:W-:Y:S03]  /*ae70*/  BSSY B0, `(.L_x_559) ;  /* 0x0000018000007945 */ /* 0x000fe60003800000 */
[----:B------:R-:W4:Y:S08]  /*ae80*/  SHFL.IDX PT, R31, R31, 0x2, 0x181f ;  /* 0x00581f001f1f7f89 */ /* 0x000f3000000e0000 */
[----:B------:R-:W-:Y:S05]  /*ae90*/  @!P0 BRA `(.L_x_560) ;  /* 0x0000000000548947 */ /* 0x000fea0003800000 */
[----:B------:R-:W-:Y:S01]  /*aea0*/  ISETP.GE.AND P5, PT, R16, UR61, PT ;  /* 0x0000003d10007c0c */ /* 0x000fe2000bfa6270 */
[----:B------:R-:W-:Y:S01]  /*aeb0*/  ULDC.64 UR4, c[0x0][0x208] ;  /* 0x0000820000047ab9 */ /* 0x000fe20000000a00 */
[----:B------:R-:W-:-:S11]  /*aec0*/  ISETP.GE.AND P4, PT, R213, UR61, PT ;  /* 0x0000003dd5007c0c */ /* 0x000fd6000bf86270 */
[----:B------:R-:W5:Y:S01]  /*aed0*/  @!P5 LDS.128 R12, [R85+0x2400] ;  /* 0x00240000550cd984 */ /* 0x000f620000000c00 */
[----:B----4-:R-:W-:-:S04]  /*aee0*/  @!P5 LEA R32, P0, R16, R31, 0x1 ;  /* 0x0000001f1020d211 */ /* 0x010fc800078008ff */
        /* <DEDUP_REMOVED lines=16> */
.L_x_560:
[----:B------:R-:W-:Y:S05]  /*aff0*/  BSYNC B0 ;  /* 0x0000000000007941 */ /* 0x000fea0003800000 */
.L_x_559:
[----:B------:R-:W-:Y:S01]  /*b000*/  @!PT LDS RZ, [RZ] ;  /* 0x00000000fffff984 */ /* 0x000fe20000000800 */
[----:B------:R-:W-:Y:S01]  /*b010*/  @!PT LDS RZ, [RZ] ;  /* 0x00000000fffff984 */ /* 0x000fe20000000800 */
[----:B------:R-:W-:Y:S01]  /*b020*/  @!PT LDS RZ, [RZ] ;  /* 0x00000000fffff984 */ /* 0x000fe20000000800 */
[----:B------:R-:W-:Y:S01]  /*b030*/  @!PT LDS RZ, [RZ] ;  /* 0x00000000fffff984 */ /* 0x000fe20000000800 */
[----:B------:R5:W-:Y:S06]  /*b040*/  MEMBAR.ALL.CTA ;  /* 0x0000000000007992 */ /* 0x000bec0000008000 */
[----:B-----5:R-:W5:Y:S01]  /*b050*/  FENCE.VIEW.ASYNC.S ;  /* 0x00000000000073c6 */ /* 0x020f620000000000 */
[----:B-1----:R-:W-:Y:S01]  /*b060*/  @!P3 VIADD R89, R89, 0x388c0 ;  /* 0x000388c05959b836 */ /* 0x002fe20000000000 */
[----:B-----5:R1:W-:Y:S01]  /*b070*/  BAR.SYNC.DEFER_BLOCKING R138, 0x80 ;  /* 0x0002008a0000751d */ /* 0x0203e20000010000 */
[----:B------:R-:W-:Y:S01]  /*b080*/  ISETP.NE.AND P4, PT, R113, RZ, PT ;  /* 0x000000ff7100720c */ /* 0x000fe20003f85270 */
[----:B------:R-:W-:-:S02]  /*b090*/  VIADD R212, R212, 0x1 ;  /* 0x00000001d4d47836 */ /* 0x000fc40000000000 */
[----:B------:R-:W-:Y:S02]  /*b0a0*/  @!P3 PRMT R89, RZ, 0x654, R89 ;  /* 0x00000654ff59b816 */ /* 0x000fe40000000059 */
[----:B------:R-:W-:Y:S02]  /*b0b0*/  PLOP3.LUT P0, PT, PT, PT, PT, 0x8, 0x0 ;  /* 0x000000000000781c */ /* 0x000fe40003f0e170 */
[----:B------:R1:W-:Y:S01]  /*b0c0*/  @!P3 SYNCS.ARRIVE.TRANS64.RED.A1T0 RZ, [R89+URZ], RZ ;  /* 0x000000ff59ffb9a7 */ /* 0x0003e2000810043f */
[----:B------:R-:W-:-:S04]  /*b0d0*/  ISETP.NE.AND P3, PT, R212, 0x2, PT ;  /* 0x00000002d400780c */ /* 0x000fc80003f65270 */
[----:B0-----:R-:W-:Y:S02]  /*b0e0*/  SEL R12, RZ, 0x1, P3 ;  /* 0x00000001ff0c7807 */ /* 0x001fe40001800000 */
[----:B------:R-:W-:Y:S02]  /*b0f0*/  SEL R212, R212, RZ, P3 ;  /* 0x000000ffd4d47207 */ /* 0x000fe40001800000 */
[----:B------:R-:W-:Y:S01]  /*b100*/  LOP3.LUT R223, R223, R12, RZ, 0x3c, !PT ;  /* 0x0000000cdfdf7212 */ /* 0x000fe200078e3cff */
[----:B-1----:R-:W-:Y:S06]  /*b110*/  @P4 BRA `(.L_x_561) ;  /* 0xffffff6c00dc4947 */ /* 0x002fec000383ffff */
.L_x_440:
[----:B------:R-:W-:Y:S01]  /*b120*/  BSSY B0, `(.L_x_562) ;  /* 0x000004a000007945 */ /* 0x000fe20003800000 */
[----:B------:R-:W-:Y:S02]  /*b130*/  ISETP.GE.AND P2, PT, R180, 0x1, PT ;  /* 0x00000001b400780c */ /* 0x000fe40003f46270 */
[----:B------:R-:W-:Y:S02]  /*b140*/  CS2R R2, SRZ ;  /* 0x0000000000027805 */ /* 0x000fe4000001ff00 */
[----:B------:R-:W-:Y:S01]  /*b150*/  PLOP3.LUT P1, PT, PT, PT, PT, 0x80, 0x0 ;  /* 0x000000000000781c */ /* 0x000fe20003f2f070 */
[----:B------:R-:W-:Y:S01]  /*b160*/  IMAD.MOV.U32 R0, RZ, RZ, RZ ;  /* 0x000000ffff007224 */ /* 0x000fe200078e00ff */
[----:B------:R-:W-:Y:S02]  /*b170*/  CS2R R150, SRZ ;  /* 0x0000000000967805 */ /* 0x000fe4000001ff00 */
[----:B------:R-:W-:Y:S02]  /*b180*/  CS2R R148, SRZ ;  /* 0x0000000000947805 */ /* 0x000fe4000001ff00 */
[----:B------:R-:W-:-:S02]  /*b190*/  CS2R R146, SRZ ;  /* 0x0000000000927805 */ /* 0x000fc4000001ff00 */
[----:B------:R-:W-:Y:S02]  /*b1a0*/  CS2R R144, SRZ ;  /* 0x0000000000907805 */ /* 0x000fe4000001ff00 */
[----:B------:R-:W-:Y:S01]  /*b1b0*/  CS2R R142, SRZ ;  /* 0x00000000008e7805 */ /* 0x000fe2000001ff00 */
[----:B------:R-:W-:Y:S01]  /*b1c0*/  IMAD.MOV.U32 R141, RZ, RZ, RZ ;  /* 0x000000ffff8d7224 */ /* 0x000fe200078e00ff */
        /* <DEDUP_REMOVED lines=11> */
[----:B---3--:R-:W-:Y:S02]  /*b280*/  CS2R R118, SRZ ;  /* 0x0000000000767805 */ /* 0x008fe4000001ff00 */
        /* <DEDUP_REMOVED lines=42> */
[----:B--2---:R-:W-:Y:S02]  /*b530*/  CS2R R38, SRZ ;  /* 0x0000000000267805 */ /* 0x004fe4000001ff00 */
[----:B------:R-:W-:Y:S01]  /*b540*/  CS2R R34, SRZ ;  /* 0x0000000000227805 */ /* 0x000fe2000001ff00 */
[----:B------:R-:W-:Y:S01]  /*b550*/  IMAD.MOV.U32 R24, RZ, RZ, RZ ;  /* 0x000000ffff187224 */ /* 0x000fe200078e00ff */
[----:B------:R-:W-:Y:S01]  /*b560*/  MOV R5, RZ ;  /* 0x000000ff00057202 */ /* 0x000fe20000000f00 */
[----:B------:R-:W-:Y:S02]  /*b570*/  IMAD.MOV.U32 R7, RZ, RZ, RZ ;  /* 0x000000ffff077224 */ /* 0x000fe400078e00ff */
[----:B------:R-:W-:Y:S01]  /*b580*/  IMAD.MOV.U32 R27, RZ, RZ, RZ ;  /* 0x000000ffff1b7224 */ /* 0x000fe200078e00ff */
[----:B------:R-:W-:Y:S06]  /*b590*/  @P0 BRA `(.L_x_563) ;  /* 0x0000000000080947 */ /* 0x000fec0003800000 */
[----:B------:R-:W0:Y:S02]  /*b5a0*/  FENCE.VIEW.ASYNC.G ;  /* 0x00000000000073c6 */ /* 0x000e240000000100 */
[----:B0-----:R-:W-:Y:S06]  /*b5b0*/  BAR.ARV 0xc, 0x180 ;  /* 0x0306000000007b1d */ /* 0x001fec0000002000 */
.L_x_563:
[----:B------:R-:W-:Y:S05]  /*b5c0*/  BSYNC B0 ;  /* 0x0000000000007941 */ /* 0x000fea0003800000 */
.L_x_562:
[----:B------:R-:W-:Y:S02]  /*b5d0*/  IMAD.MOV.U32 R25, RZ, RZ, RZ ;  /* 0x000000ffff197224 */ /* 0x000fe400078e00ff */
[----:B------:R-:W-:Y:S01]  /*b5e0*/  IMAD.MOV.U32 R4, RZ, RZ, RZ ;  /* 0x000000ffff047224 */ /* 0x000fe200078e00ff */
[----:B------:R-:W-:Y:S06]  /*b5f0*/  @!P2 BRA `(.L_x_564) ;  /* 0x000001280070a947 */ /* 0x000fec0003800000 */
[----:B------:R-:W2:Y:S01]  /*b600*/  LDL R6, [R1+0x6c] ;  /* 0x00006c0001067983 */ /* 0x000ea20000100800 */
[----:B------:R-:W0:Y:S02]  /*b610*/  S2R R64, SR_TID.X ;  /* 0x0000000000407919 */ /* 0x000e240000002100 */
[----:B0-----:R-:W-:-:S05]  /*b620*/  VIADD R64, R64, 0xffffff80 ;  /* 0xffffff8040407836 */ /* 0x001fca0000000000 */
[----:B------:R-:W-:-:S04]  /*b630*/  SHF.R.S32.HI R65, RZ, 0x1f, R64 ;  /* 0x0000001fff417819 */ /* 0x000fc80000011440 */
[----:B------:R-:W-:-:S04]  /*b640*/  LEA.HI R65, R65, R64, RZ, 0x7 ;  /* 0x0000004041417211 */ /* 0x000fc800078f38ff */
[----:B------:R-:W-:-:S06]  /*b650*/  SHF.R.S32.HI R0, RZ, 0x7, R65 ;  /* 0x00000007ff007819 */ /* 0x000fcc0000011441 */
[----:B------:R-:W0:Y:S02]  /*b660*/  SHFL.IDX PT, R0, R0, RZ, 0x1f ;  /* 0x00001fff00007589 */ /* 0x000e2400000e0000 */
[----:B0-----:R-:W-:-:S04]  /*b670*/  LEA.HI R2, R0, R0, RZ, 0x1 ;  /* 0x0000000000027211 */ /* 0x001fc800078f08ff */
[----:B------:R-:W-:-:S05]  /*b680*/  LOP3.LUT R3, R2, 0x1e, RZ, 0xc0, !PT ;  /* 0x0000001e02037812 */ /* 0x000fca00078ec0ff */
[----:B------:R-:W-:Y:S01]  /*b690*/  IMAD.IADD R3, R0, 0x1, -R3 ;  /* 0x0000000100037824 */ /* 0x000fe200078e0a03 */
[----:B--2---:R-:W-:-:S13]  /*b6a0*/  R2UR UR4, R6 ;  /* 0x00000000060472ca */ /* 0x004fda00000e0000 */
[----:B------:R-:W-:Y:S02]  /*b6b0*/  ULOP3.LUT UP0, URZ, UR4, 0x9f, URZ, 0xc0, !UPT ;  /* 0x0000009f043f7892 */ /* 0x000fe4000f80c03f */
[----:B------:R-:W-:-:S04]  /*b6c0*/  LEA R3, R3, UR4, 0xd ;  /* 0x0000000403037c11 */ /* 0x000fc8000f8e68ff */
[----:B------:R-:W-:Y:S02]  /*b6d0*/  SHF.R.U32.HI R3, RZ, 0x4, R3 ;  /* 0x00000004ff037819 */ /* 0x000fe40000011603 */
[----:B------:R-:W-:Y:S02]  /*b6e0*/  PLOP3.LUT P0, PT, PT, PT, UP0, 0x80, 0x0 ;  /* 0x000000000000781c */ /* 0x000fe40003f0f008 */
[----:B------:R-:W-:-:S11]  /*b6f0*/  LOP3.LUT R28, R3, 0x3fff, RZ, 0xc0, !PT ;  /* 0x00003fff031c7812 */ /* 0x000fd600078ec0ff */
        /* <DEDUP_REMOVED lines=9> */
[----:B------:R-:W-:Y:S01]  /*b790*/  MOV R13, RZ ;  /* 0x000000ff000d7202 */ /* 0x000fe20000000f00 */
[----:B------:R-:W-:Y:S02]  /*b7a0*/  IMAD.U32 R7, RZ, RZ, UR7 ;  /* 0x00000007ff077e24 */ /* 0x000fe4000f8e00ff */
[----:B------:R-:W-:-:S02]  /*b7b0*/  IMAD.U32 R10, RZ, RZ, UR4 ;  /* 0x00000004ff0a7e24 */ /* 0x000fc4000f8e00ff */
[----:B------:R-:W-:Y:S02]  /*b7c0*/  IMAD.U32 R11, RZ, RZ, UR5 ;  /* 0x00000005ff0b7e24 */ /* 0x000fe4000f8e00ff */
[----:B------:R-:W-:Y:S02]  /*b7d0*/  IMAD.MOV.U32 R8, RZ, RZ, 0x70 ;  /* 0x00000070ff087424 */ /* 0x000fe400078e00ff */
[----:B0-----:R-:W-:-:S07]  /*b7e0*/  IMAD.MOV.U32 R12, RZ, RZ, 0x1 ;  /* 0x00000001ff0c7424 */ /* 0x001fce00078e00ff */
[----:B------:R-:W-:-:S07]  /*b7f0*/  LEPC R20, `(.L_x_565) ;  /* 0x000000001014794e */ /* 0x000fce0000000000 */
[----:B-1--45:R-:W-:Y:S05]  /*b800*/  CALL.ABS.NOINC R2 ;  /* 0x0000000002007343 */ /* 0x032fea0003c00000 */
.L_x_565:
[----:B------:R-:W-:Y:S02]  /*b810*/  ULDC UR4, c[0x0][0x3f4] ;  /* 0x0000fd0000047ab9 */ /* 0x000fe40000000800 */
[----:B------:R-:W-:-:S13]  /*b820*/  ISETP.LT.AND P0, PT, RZ, UR4, PT ;  /* 0x00000004ff007c0c */ /* 0x000fda000bf01270 */
[----:B------:R-:W-:Y:S05]  /*b830*/  @P0 BRA `(.L_x_566) ;  /* 0x0000000000400947 */ /* 0x000fea0003800000 */
[----:B------:R-:W2:Y:S02]  /*b840*/  LDL R2, [R1+0x70] ;  /* 0x0000700001027983 */ /* 0x000ea40000100800 */
[----:B--2---:R-:W-:-:S04]  /*b850*/  LEA.HI R0, R2, R2, RZ, 0x1 ;  /* 0x0000000202007211 */ /* 0x004fc800078f08ff */
[----:B------:R-:W-:-:S05]  /*b860*/  LOP3.LUT R0, R0, 0xfffffffe, RZ, 0xc0, !PT ;  /* 0xfffffffe00007812 */ /* 0x000fca00078ec0ff */
[----:B------:R-:W-:-:S05]  /*b870*/  IMAD.IADD R0, R2, 0x1, -R0 ;  /* 0x0000000102007824 */ /* 0x000fca00078e0a00 */
[----:B------:R-:W-:-:S04]  /*b880*/  SHF.L.U32 R3, R0, 0x1f, RZ ;  /* 0x0000001f00037819 */ /* 0x000fc800000006ff */
[----:B------:R0:W1:Y:S03]  /*b890*/  SYNCS.PHASECHK.TRANS64.TRYWAIT P0, [R22+URZ+0x38800], R3 ;  /* 0x03880003160075a7 */ /* 0x000066000800017f */
[----:B-1----:R-:W-:Y:S05]  /*b8a0*/  @!P0 NANOSLEEP.SYNCS 0x989680 ;  /* 0x009896800000895d */ /* 0x002fea0003900000 */
[----:B------:R-:W1:Y:S01]  /*b8b0*/  @!P0 SYNCS.PHASECHK.TRANS64 P0, [R22+URZ+0x38800], R3 ;  /* 0x03880003160085a7 */ /* 0x000e62000800007f */
[----:B------:R-:W-:Y:S04]  /*b8c0*/  BSSY B0, `(.L_x_567) ;  /* 0x0000006000007945 */ /* 0x000fe80003800000 */
[----:B-1----:R-:W-:Y:S05]  /*b8d0*/  @P0 BRA `(.L_x_568) ;  /* 0x0000000000100947 */ /* 0x002fea0003800000 */
.L_x_569:
[----:B-1----:R1:W2:Y:S02]  /*b8e0*/  SYNCS.PHASECHK.TRANS64.TRYWAIT P0, [R22+URZ+0x38800], R3 ;  /* 0x03880003160075a7 */ /* 0x0022a4000800017f */
[----:B--2---:R-:W-:Y:S05]  /*b8f0*/  @!P0 NANOSLEEP.SYNCS 0x989680 ;  /* 0x009896800000895d */ /* 0x004fea0003900000 */
[----:B------:R-:W2:Y:S02]  /*b900*/  @!P0 SYNCS.PHASECHK.TRANS64 P0, [R22+URZ+0x38800], R3 ;  /* 0x03880003160085a7 */ /* 0x000ea4000800007f */
[----:B--2---:R-:W-:Y:S05]  /*b910*/  @!P0 BRA `(.L_x_569) ;  /* 0xfffffffc00f08947 */ /* 0x004fea000383ffff */
.L_x_568:
[----:B------:R-:W-:Y:S05]  /*b920*/  BSYNC B0 ;  /* 0x0000000000007941 */ /* 0x000fea0003800000 */
.L_x_567:
[----:B------:R-:W-:Y:S05]  /*b930*/  BRA `(.L_x_570) ;  /* 0x0000006c00d47947 */ /* 0x000fea0003800000 */
.L_x_566:
[----:B------:R-:W2:Y:S01]  /*b940*/  LDL R30, [R1+0x6c] ;  /* 0x00006c00011e7983 */ /* 0x000ea20000100800 */
[----:B-----5:R-:W-:Y:S01]  /*b950*/  SHF.R.S32.HI R0, RZ, 0x1f, R136 ;  /* 0x0000001fff007819 */ /* 0x020fe20000011488 */
[----:B------:R-:W-:Y:S01]  /*b960*/  ULDC.64 UR4, c[0x0][0x3f8] ;  /* 0x0000fe0000047ab9 */ /* 0x000fe20000000a00 */
[----:B------:R-:W-:Y:S01]  /*b970*/  ULDC.64 UR6, c[0x0][0x408] ;  /* 0x0001020000067ab9 */ /* 0x000fe20000000a00 */
[----:B------:R-:W-:-:S04]  /*b980*/  IMAD.WIDE.U32 R4, R136, UR4, RZ ;  /* 0x0000000488047c25 */ /* 0x000fc8000f8e00ff */
[C---:B------:R-:W-:Y:S02]  /*b990*/  IMAD R3, R0.reuse, UR4, RZ ;  /* 0x0000000400037c24 */ /* 0x040fe4000f8e02ff */
[----:B------:R-:W-:Y:S02]  /*b9a0*/  IMAD R7, R0, UR6, RZ ;  /* 0x0000000600077c24 */ /* 0x000fe4000f8e02ff */
[C---:B------:R-:W-:Y:S01]  /*b9b0*/  IMAD R3, R136.reuse, UR5, R3 ;  /* 0x0000000588037c24 */ /* 0x040fe2000f8e0203 */
[----:B------:R-:W-:Y:S01]  /*b9c0*/  ULDC.64 UR4, c[0x0][0x3e8] ;  /* 0x0000fa0000047ab9 */ /* 0x000fe20000000a00 */
[----:B------:R-:W-:Y:S01]  /*b9d0*/  IMAD R7, R136, UR7, R7 ;  /* 0x0000000788077c24 */ /* 0x000fe2000f8e0207 */
[----:B------:R-:W-:Y:S01]  /*b9e0*/  LEA R2, P0, R4, UR4, 0x1 ;  /* 0x0000000404027c11 */ /* 0x000fe2000f8008ff */
[----:B------:R-:W-:Y:S01]  /*b9f0*/  IMAD.WIDE.U32 R26, R136, UR6, RZ ;  /* 0x00000006881a7c25 */ /* 0x000fe2000f8e00ff */
[----:B------:R-:W-:-:S03]  /*ba00*/  ULDC.64 UR6, c[0x0][0x400] ;  /* 0x0001000000067ab9 */ /* 0x000fc60000000a00 */
[----:B------:R-:W-:Y:S01]  /*ba10*/  IMAD.IADD R5, R3, 0x1, R5 ;  /* 0x0000000103057824 */ /* 0x000fe200078e0205 */
[----:B------:R-:W-:Y:S01]  /*ba20*/  LEA R25, P1, R26, UR6, 0x1 ;  /* 0x000000061a197c11 */ /* 0x000fe2000f8208ff */
[----:B------:R-:W-:-:S03]  /*ba30*/  IMAD.IADD R3, R7, 0x1, R27 ;  /* 0x0000000107037824 */ /* 0x000fc600078e021b */
[----:B------:R-:W-:Y:S02]  /*ba40*/  LEA.HI.X R24, R4, UR5, R5, 0x1, P0 ;  /* 0x0000000504187c11 */ /* 0x000fe400080f0c05 */
[----:B------:R-:W-:Y:S02]  /*ba50*/  LEA.HI.X R26, R26, UR7, R3, 0x1, P1 ;  /* 0x000000071a1a7c11 */ /* 0x000fe400088f0c03 */
[----:B--2---:R-:W-:-:S13]  /*ba60*/  R2UR UR8, R30 ;  /* 0x000000001e0872ca */ /* 0x004fda00000e0000 */
[----:B------:R-:W-:-:S06]  /*ba70*/  ULOP3.LUT UP0, URZ, UR8, 0x3ff, URZ, 0xc0, !UPT ;  /* 0x000003ff083f7892 */ /* 0x000fcc000f80c03f */
[----:B------:R-:W-:-:S13]  /*ba80*/  PLOP3.LUT P2, PT, PT, PT, UP0, 0x80, 0x0 ;  /* 0x000000000000781c */ /* 0x000fda0003f4f008 */
        /* <DEDUP_REMOVED lines=8> */
[----:B------:R-:W-:Y:S02]  /*bb10*/  IMAD.U32 R6, RZ, RZ, UR6 ;  /* 0x00000006ff067e24 */ /* 0x000fe4000f8e00ff */
[----:B------:R-:W-:Y:S02]  /*bb20*/  IMAD.U32 R7, RZ, RZ, UR7 ;  /* 0x00000007ff077e24 */ /* 0x000fe4000f8e00ff */
[----:B------:R-:W-:-:S02]  /*bb30*/  IMAD.U32 R10, RZ, RZ, UR4 ;  /* 0x00000004ff0a7e24 */ /* 0x000fc4000f8e00ff */
[----:B------:R-:W-:Y:S02]  /*bb40*/  IMAD.U32 R11, RZ, RZ, UR5 ;  /* 0x00000005ff0b7e24 */ /* 0x000fe4000f8e00ff */
[----:B------:R-:W-:Y:S02]  /*bb50*/  IMAD.MOV.U32 R8, RZ, RZ, 0x70 ;  /* 0x00000070ff087424 */ /* 0x000fe400078e00ff */
[----:B------:R-:W-:Y:S02]  /*bb60*/  IMAD.MOV.U32 R12, RZ, RZ, 0x1 ;  /* 0x00000001ff0c7424 */ /* 0x000fe400078e00ff */
[----:B0-----:R-:W-:-:S07]  /*bb70*/  IMAD.MOV.U32 R13, RZ, RZ, RZ ;  /* 0x000000ffff0d7224 */ /* 0x001fce00078e00ff */
[----:B------:R-:W-:-:S07]  /*bb80*/  LEPC R20, `(.L_x_571) ;  /* 0x000000001014794e */ /* 0x000fce0000000000 */
[----:B-1--4-:R-:W-:Y:S05]  /*bb90*/  CALL.ABS.NOINC R14 ;  /* 0x000000000e007343 */ /* 0x012fea0003c00000 */
.L_x_571:
[----:B------:R-:W-:Y:S01]  /*bba0*/  ULDC.U8 UR4, c[0x0][0x410] ;  /* 0x0001040000047ab9 */ /* 0x000fe20000000000 */
[----:B------:R-:W-:Y:S01]  /*bbb0*/  R2UR UR5, R30 ;  /* 0x000000001e0572ca */ /* 0x000fe200000e0000 */
[----:B------:R-:W-:Y:S01]  /*bbc0*/  BSSY B0, `(.L_x_572) ;  /* 0x00006c4000007945 */ /* 0x000fe20003800000 */
[----:B------:R-:W-:Y:S01]  /*bbd0*/  ISETP.NE.AND P0, PT, RZ, UR4, PT ;  /* 0x00000004ff007c0c */ /* 0x000fe2000bf05270 */
[----:B----4-:R-:W-:Y:S01]  /*bbe0*/  VIADD R31, R219, 0x20 ;  /* 0x00000020db1f7836 */ /* 0x010fe20000000000 */
[----:B------:R-:W-:Y:S01]  /*bbf0*/  SHF.R.U32.HI R20, RZ, 0x3, R224 ;  /* 0x00000003ff147819 */ /* 0x000fe200000116e0 */
[----:B------:R-:W-:Y:S01]  /*bc00*/  IMAD R4, R29, 0x80, R219 ;  /* 0x000000801d047824 */ /* 0x000fe200078e02db */
[----:B------:R-:W-:Y:S02]  /*bc10*/  LOP3.LUT R3, R224, 0x38, R16, 0xf8, !PT ;  /* 0x00000038e0037812 */ /* 0x000fe400078ef810 */
[----:B------:R-:W-:Y:S02]  /*bc20*/  IADD3 R21, R219, 0x60, RZ ;  /* 0x00000060db157810 */ /* 0x000fe40007ffe0ff */
[----:B------:R-:W-:-:S04]  /*bc30*/  LOP3.LUT R3, R228, R3, R20, 0xf6, !PT ;  /* 0x00000003e4037212 */ /* 0x000fc800078ef614 */
[----:B------:R-:W-:Y:S01]  /*bc40*/  LEA R30, R3, UR5, 0x1 ;  /* 0x00000005031e7c11 */ /* 0x000fe2000f8e08ff */
[----:B------:R-:W-:Y:S06]  /*bc50*/  @!P0 BRA `(.L_x_573) ;  /* 0x0000003000a48947 */ /* 0x000fec0003800000 */
[----:B------:R-:W-:-:S03]  /*bc60*/  UMOV UR4, 0xffffffff ;  /* 0xffffffff00047882 */ /* 0x000fc60000000000 */
[----:B------:R-:W-:Y:S05]  /*bc70*/  BRA.DIV UR4, `(.L_x_574) ;  /* 0x000001d2041c7947 */ /* 0x000fea000b800000 */
[----:B------:R0:W1:Y:S04]  /*bc80*/  SHFL.IDX PT, R3, R24, RZ, 0x181f ;  /* 0x00181fff18037589 */ /* 0x00006800000e0000 */
[----:B------:R-:W2:Y:S04]  /*bc90*/  SHFL.IDX PT, R2, R2, RZ, 0x181f ;  /* 0x00181fff02027589 */ /* 0x000ea800000e0000 */
[----:B------:R0:W3:Y:S04]  /*bca0*/  SHFL.IDX PT, R5, R26, RZ, 0x181f ;  /* 0x00181fff1a057589 */ /* 0x0000e800000e0000 */
[----:B------:R0:W4:Y:S02]  /*bcb0*/  SHFL.IDX PT, R14, R25, RZ, 0x181f ;  /* 0x00181fff190e7589 */ /* 0x00012400000e0000 */
.L_x_850:
[----:B------:R-:W5:Y:S01]  /*bcc0*/  LDL R20, [R1+0x70] ;  /* 0x0000700001147983 */ /* 0x000f620000100800 */
[----:B------:R-:W-:Y:S01]  /*bcd0*/  ULDC UR4, c[0x0][0x448] ;  /* 0x0001120000047ab9 */ /* 0x000fe20000000800 */
[----:B------:R-:W-:Y:S01]  /*bce0*/  BSSY B1, `(.L_x_575) ;  /* 0x000003e000017945 */ /* 0x000fe20003800000 */
[----:B------:R-:W-:Y:S01]  /*bcf0*/  IMAD R0, R140, UR4, RZ ;  /* 0x000000048c007c24 */ /* 0x000fe2000f8e02ff */
[----:B------:R-:W-:Y:S02]  /*bd00*/  CS2R R6, SRZ ;  /* 0x0000000000067805 */ /* 0x000fe4000001ff00 */
[----:B------:R-:W-:Y:S02]  /*bd10*/  CS2R R8, SRZ ;  /* 0x0000000000087805 */ /* 0x000fe4000001ff00 */
[----:B------:R-:W-:Y:S02]  /*bd20*/  CS2R R10, SRZ ;  /* 0x00000000000a7805 */ /* 0x000fe4000001ff00 */
[----:B------:R-:W-:-:S02]  /*bd30*/  CS2R R12, SRZ ;  /* 0x00000000000c7805 */ /* 0x000fc4000001ff00 */
[----:B------:R-:W-:Y:S01]  /*bd40*/  ISETP.GE.AND P0, PT, R4, R0, PT ;  /* 0x000000000400720c */ /* 0x000fe20003f06270 */
[----:B------:R-:W-:Y:S01]  /*bd50*/  IMAD R0, R29, -0x80, R0 ;  /* 0xffffff801d007824 */ /* 0x000fe200078e0200 */
[----:B0-----:R-:W-:Y:S02]  /*bd60*/  CS2R R24, SRZ ;  /* 0x0000000000187805 */ /* 0x001fe4000001ff00 */
[----:B------:R-:W-:Y:S02]  /*bd70*/  CS2R R26, SRZ ;  /* 0x00000000001a7805 */ /* 0x000fe4000001ff00 */
[----:B------:R-:W-:Y:S02]  /*bd80*/  CS2R R32, SRZ ;  /* 0x0000000000207805 */ /* 0x000fe4000001ff00 */
[----:B------:R-:W-:Y:S02]  /*bd90*/  CS2R R34, SRZ ;  /* 0x0000000000227805 */ /* 0x000fe4000001ff00 */
[----:B-----5:R-:W-:-:S04]  /*bda0*/  LEA.HI R15, R20, R20, RZ, 0x1 ;  /* 0x00000014140f7211 */ /* 0x020fc800078f08ff */
[----:B------:R-:W-:-:S05]  /*bdb0*/  LOP3.LUT R15, R15, 0xfffffffe, RZ, 0xc0, !PT ;  /* 0xfffffffe0f0f7812 */ /* 0x000fca00078ec0ff */
[----:B------:R-:W-:Y:S01]  /*bdc0*/  IMAD.IADD R29, R20, 0x1, -R15 ;  /* 0x00000001141d7824 */ /* 0x000fe200078e0a0f */
[----:B------:R-:W-:Y:S06]  /*bdd0*/  @P0 BRA `(.L_x_576) ;  /* 0x0000000000b80947 */ /* 0x000fec0003800000 */
[----:B------:R-:W-:Y:S01]  /*bde0*/  ULDC UR4, c[0x0][0x3f4] ;  /* 0x0000fd0000047ab9 */ /* 0x000fe20000000800 */
[C---:B------:R-:W-:Y:S01]  /*bdf0*/  IMAD.SHL.U32 R41, R221.reuse, 0x2, RZ ;  /* 0x00000002dd297824 */ /* 0x040fe200078e00ff */
[----:B------:R-:W-:Y:S01]  /*be00*/  ISETP.GE.AND P2, PT, R221, UR4, PT ;  /* 0x00000004dd007c0c */ /* 0x000fe2000bf46270 */
[C---:B------:R-:W-:Y:S01]  /*be10*/  IMAD.SHL.U32 R45, R220.reuse, 0x2, RZ ;  /* 0x00000002dc2d7824 */ /* 0x040fe200078e00ff */
[----:B------:R-:W-:Y:S01]  /*be20*/  ISETP.GE.AND P1, PT, R220, UR4, PT ;  /* 0x00000004dc007c0c */ /* 0x000fe2000bf26270 */
[C---:B------:R-:W-:Y:S01]  /*be30*/  IMAD.SHL.U32 R49, R222.reuse, 0x2, RZ ;  /* 0x00000002de317824 */ /* 0x040fe200078e00ff */
[----:B------:R-:W-:Y:S02]  /*be40*/  ISETP.GE.AND P0, PT, R222, UR4, PT ;  /* 0x00000004de007c0c */ /* 0x000fe4000bf06270 */
[----:B------:R-:W-:Y:S02]  /*be50*/  CS2R R12, SRZ ;  /* 0x00000000000c7805 */ /* 0x000fe4000001ff00 */
[----:B------:R-:W-:-:S02]  /*be60*/  SHF.R.S32.HI R4, RZ, 0x1f, R221 ;  /* 0x0000001fff047819 */ /* 0x000fc400000114dd */
[----:B------:R-:W-:Y:S02]  /*be70*/  CS2R R34, SRZ ;  /* 0x0000000000227805 */ /* 0x000fe4000001ff00 */
[----:B------:R-:W-:Y:S02]  /*be80*/  ISETP.GE.AND P3, PT, R214, UR4, PT ;  /* 0x00000004d6007c0c */ /* 0x000fe4000bf66270 */
[----:B------:R-:W-:Y:S02]  /*be90*/  CS2R R10, SRZ ;  /* 0x00000000000a7805 */ /* 0x000fe4000001ff00 */
[----:B------:R-:W-:Y:S01]  /*bea0*/  SHF.R.S32.HI R9, RZ, 0x1f, R220 ;  /* 0x0000001fff097819 */ /* 0x000fe200000114dc */
[----:B------:R-:W-:Y:S01]  /*beb0*/  ULDC.64 UR6, c[0x0][0x208] ;  /* 0x0000820000067ab9 */ /* 0x000fe20000000a00 */
[----:B------:R-:W-:Y:S02]  /*bec0*/  SHF.L.U64.HI R4, R221, 0x1, R4 ;  /* 0x00000001dd047819 */ /* 0x000fe40000010204 */
[----:B--2---:R-:W-:-:S02]  /*bed0*/  @!P2 IADD3 R38, P4, R2, R41, RZ ;  /* 0x000000290226a210 */ /* 0x004fc40007f9e0ff */
[----:B----4-:R-:W-:Y:S02]  /*bee0*/  @!P2 IADD3 R40, P6, R14, R41, RZ ;  /* 0x000000290e28a210 */ /* 0x010fe40007fde0ff */
[----:B------:R-:W-:Y:S01]  /*bef0*/  SHF.L.U64.HI R8, R220, 0x1, R9 ;  /* 0x00000001dc087819 */ /* 0x000fe20000010209 */
[--C-:B-1----:R-:W-:Y:S01]  /*bf00*/  @!P2 IMAD.X R39, R3, 0x1, R4.reuse, P4 ;  /* 0x000000010327a824 */ /* 0x102fe200020e0604 */
[-C--:B------:R-:W-:Y:S01]  /*bf10*/  @!P1 IADD3 R42, P5, R2, R45.reuse, RZ ;  /* 0x0000002d022a9210 */ /* 0x080fe20007fbe0ff */
[----:B---3--:R-:W-:Y:S01]  /*bf20*/  @!P2 IMAD.X R41, R5, 0x1, R4, P6 ;  /* 0x000000010529a824 */ /* 0x008fe200030e0604 */
[----:B------:R-:W-:Y:S01]  /*bf30*/  SHF.R.S32.HI R7, RZ, 0x1f, R222 ;  /* 0x0000001fff077819 */ /* 0x000fe200000114de */
[----:B------:R-:W-:Y:S01]  /*bf40*/  @!P3 IMAD.MOV.U32 R4, RZ, RZ, R14 ;  /* 0x000000ffff04b224 */ /* 0x000fe200078e000e */
[----:B------:R-:W-:Y:S01]  /*bf50*/  @!P1 IADD3 R44, P4, R14, R45, RZ ;  /* 0x0000002d0e2c9210 */ /* 0x000fe20007f9e0ff */
[----:B------:R-:W-:Y:S01]  /*bf60*/  @!P1 IMAD.X R43, R3, 0x1, R8, P5 ;  /* 0x00000001032b9824 */ /* 0x000fe200028e0608 */
[----:B------:R-:W-:-:S02]  /*bf70*/  SHF.L.U64.HI R6, R222, 0x1, R7 ;  /* 0x00000001de067819 */ /* 0x000fc40000010207 */
[----:B------:R-:W-:Y:S02]  /*bf80*/  CS2R R32, SRZ ;  /* 0x0000000000207805 */ /* 0x000fe4000001ff00 */
[-C--:B------:R-:W-:Y:S01]  /*bf90*/  @!P0 IADD3 R46, P6, R2, R49.reuse, RZ ;  /* 0x00000031022e8210 */ /* 0x080fe20007fde0ff */
[----:B------:R-:W-:Y:S01]  /*bfa0*/  @!P1 IMAD.X R45, R5, 0x1, R8, P4 ;  /* 0x00000001052d9824 */ /* 0x000fe200020e0608 */
[----:B------:R-:W-:Y:S02]  /*bfb0*/  @!P0 IADD3 R48, P5, R14, R49, RZ ;  /* 0x000000310e308210 */ /* 0x000fe40007fbe0ff */
[----:B------:R-:W-:Y:S02]  /*bfc0*/  CS2R R8, SRZ ;  /* 0x0000000000087805 */ /* 0x000fe4000001ff00 */
[----:B------:R-:W-:Y:S01]  /*bfd0*/  CS2R R26, SRZ ;  /* 0x00000000001a7805 */ /* 0x000fe2000001ff00 */
[----:B------:R-:W-:Y:S01]  /*bfe0*/  @!P0 IMAD.X R47, R3, 0x1, R6, P6 ;  /* 0x00000001032f8824 */ /* 0x000fe200030e0606 */
[----:B------:R-:W-:-:S02]  /*bff0*/  @!P0 IADD3.X R49, R5, R6, RZ, P5, !PT ;  /* 0x0000000605318210 */ /* 0x000fc40002ffe4ff */
[----:B------:R-:W-:Y:S02]  /*c000*/  CS2R R6, SRZ ;  /* 0x0000000000067805 */ /* 0x000fe4000001ff00 */
[----:B------:R-:W-:Y:S01]  /*c010*/  CS2R R24, SRZ ;  /* 0x0000000000187805 */ /* 0x000fe2000001ff00 */
[C---:B------:R-:W-:Y:S01]  /*c020*/  @!P3 IMAD.WIDE R14, R214.reuse, 0x2, R2 ;  /* 0x00000002d60eb825 */ /* 0x040fe200078e0202 */
[----:B------:R0:W5:Y:S03]  /*c030*/  @!P2 LD.E.64 R10, desc[UR6][R38.64] ;  /* 0x00000006260aa980 */ /* 0x000166000c101b00 */
[----:B------:R-:W-:Y:S01]  /*c040*/  @!P3 IMAD.WIDE R36, R214, 0x2, R4 ;  /* 0x00000002d624b825 */ /* 0x000fe200078e0204 */
[----:B------:R0:W5:Y:S04]  /*c050*/  @!P3 LD.E.64 R12, desc[UR6][R14.64] ;  /* 0x000000060e0cb980 */ /* 0x000168000c101b00 */
[----:B------:R0:W5:Y:S04]  /*c060*/  @!P3 LD.E.64 R34, desc[UR6][R36.64] ;  /* 0x000000062422b980 */ /* 0x000168000c101b00 */
[----:B------:R0:W5:Y:S04]  /*c070*/  @!P2 LD.E.64 R32, desc[UR6][R40.64] ;  /* 0x000000062820a980 */ /* 0x000168000c101b00 */
[----:B------:R0:W5:Y:S04]  /*c080*/  @!P1 LD.E.64 R8, desc[UR6][R42.64] ;  /* 0x000000062a089980 */ /* 0x000168000c101b00 */
[----:B------:R0:W5:Y:S04]  /*c090*/  @!P1 LD.E.64 R26, desc[UR6][R44.64] ;  /* 0x000000062c1a9980 */ /* 0x000168000c101b00 */
[----:B------:R0:W5:Y:S04]  /*c0a0*/  @!P0 LD.E.64 R6, desc[UR6][R46.64] ;  /* 0x000000062e068980 */ /* 0x000168000c101b00 */
[----:B------:R0:W5:Y:S02]  /*c0b0*/  @!P0 LD.E.64 R24, desc[UR6][R48.64] ;  /* 0x0000000630188980 */ /* 0x000164000c101b00 */
.L_x_576:
[----:B------:R-:W-:Y:S05]  /*c0c0*/  BSYNC B1 ;  /* 0x0000000000017941 */ /* 0x000fea0003800000 */
.L_x_575:
[----:B-1----:R-:W-:Y:S01]  /*c0d0*/  SHF.L.U32 R3, R29, 0x1f, RZ ;  /* 0x0000001f1d037819 */ /* 0x002fe200000006ff */
[--C-:B-----5:R-:W-:Y:S01]  /*c0e0*/  IMAD.MOV.U32 R20, RZ, RZ, R13.reuse ;  /* 0x000000ffff147224 */ /* 0x120fe200078e000d */
[--C-:B0-----:R-:W-:Y:S01]  /*c0f0*/  SHF.R.U64 R48, R12, 0x10, R13.reuse ;  /* 0x000000100c307819 */ /* 0x101fe2000000120d */
[----:B------:R-:W-:Y:S01]  /*c100*/  IMAD.MOV.U32 R15, RZ, RZ, R12 ;  /* 0x000000ffff0f7224 */ /* 0x000fe200078e000c */
[----:B------:R-:W0:Y:S01]  /*c110*/  SYNCS.PHASECHK.TRANS64.TRYWAIT P0, [R22+URZ+0x38800], R3 ;  /* 0x03880003160075a7 */ /* 0x000e22000800017f */
[----:B------:R-:W-:Y:S01]  /*c120*/  SHF.R.U32.HI R51, RZ, 0x10, R13 ;  /* 0x00000010ff337819 */ /* 0x000fe2000001160d */
[----:B------:R-:W-:Y:S01]  /*c130*/  IMAD.MOV.U32 R13, RZ, RZ, R10 ;  /* 0x000000ffff0d7224 */ /* 0x000fe200078e000a */
[----:B------:R-:W-:Y:S01]  /*c140*/  SHF.R.U64 R46, R10, 0x10, R11 ;  /* 0x000000100a2e7819 */ /* 0x000fe2000000120b */
[----:B--2---:R-:W-:Y:S01]  /*c150*/  IMAD.MOV.U32 R2, RZ, RZ, R6 ;  /* 0x000000ffff027224 */ /* 0x004fe200078e0006 */
[--C-:B------:R-:W-:Y:S01]  /*c160*/  SHF.R.U64 R45, R6, 0x10, R7.reuse ;  /* 0x00000010062d7819 */ /* 0x100fe20000001207 */
[--C-:B------:R-:W-:Y:S01]  /*c170*/  IMAD.MOV.U32 R4, RZ, RZ, R7.reuse ;  /* 0x000000ffff047224 */ /* 0x100fe200078e0007 */
[----:B------:R-:W-:Y:S01]  /*c180*/  SHF.R.U32.HI R43, RZ, 0x10, R7 ;  /* 0x00000010ff2b7819 */ /* 0x000fe20000011607 */
[----:B----4-:R-:W-:Y:S01]  /*c190*/  IMAD.MOV.U32 R14, RZ, RZ, R11 ;  /* 0x000000ffff0e7224 */ /* 0x010fe200078e000b */
[----:B------:R-:W-:Y:S01]  /*c1a0*/  SHF.R.U64 R40, R32, 0x10, R33 ;  /* 0x0000001020287819 */ /* 0x000fe20000001221 */
[----:B---3--:R-:W-:Y:S01]  /*c1b0*/  IMAD.MOV.U32 R5, RZ, RZ, R8 ;  /* 0x000000ffff057224 */ /* 0x008fe200078e0008 */
[----:B------:R-:W-:Y:S01]  /*c1c0*/  SHF.R.U32.HI R49, RZ, 0x10, R11 ;  /* 0x00000010ff317819 */ /* 0x000fe2000001160b */
[--C-:B------:R-:W-:Y:S01]  /*c1d0*/  IMAD.MOV.U32 R10, RZ, RZ, R9.reuse ;  /* 0x000000ffff0a7224 */ /* 0x100fe200078e0009 */
[--C-:B------:R-:W-:Y:S01]  /*c1e0*/  SHF.R.U64 R44, R8, 0x10, R9.reuse ;  /* 0x00000010082c7819 */ /* 0x100fe20000001209 */
[----:B------:R-:W-:Y:S01]  /*c1f0*/  IMAD.MOV.U32 R36, RZ, RZ, R34 ;  /* 0x000000ffff247224 */ /* 0x000fe200078e0022 */
[----:B------:R-:W-:Y:S01]  /*c200*/  SHF.R.U32.HI R47, RZ, 0x10, R9 ;  /* 0x00000010ff2f7819 */ /* 0x000fe20000011609 */
[--C-:B------:R-:W-:Y:S01]  /*c210*/  IMAD.MOV.U32 R37, RZ, RZ, R35.reuse ;  /* 0x000000ffff257224 */ /* 0x100fe200078e0023 */
[--C-:B------:R-:W-:Y:S01]  /*c220*/  SHF.R.U64 R41, R34, 0x10, R35.reuse ;  /* 0x0000001022297819 */ /* 0x100fe20000001223 */
[----:B------:R-:W-:Y:S01]  /*c230*/  IMAD.MOV.U32 R7, RZ, RZ, R32 ;  /* 0x000000ffff077224 */ /* 0x000fe200078e0020 */
[----:B------:R-:W-:Y:S01]  /*c240*/  SHF.R.U32.HI R42, RZ, 0x10, R35 ;  /* 0x00000010ff2a7819 */ /* 0x000fe20000011623 */
[--C-:B------:R-:W-:Y:S01]  /*c250*/  IMAD.MOV.U32 R29, RZ, RZ, R33.reuse ;  /* 0x000000ffff1d7224 */ /* 0x100fe200078e0021 */
[----:B------:R-:W-:Y:S01]  /*c260*/  SHF.R.U32.HI R38, RZ, 0x10, R33 ;  /* 0x00000010ff267819 */ /* 0x000fe20000011621 */
[----:B------:R-:W-:Y:S01]  /*c270*/  BSSY B1, `(.L_x_577) ;  /* 0x0000018000017945 */ /* 0x000fe20003800000 */
[----:B------:R-:W-:Y:S01]  /*c280*/  VIMNMX R32, R0, 0x80, PT ;  /* 0x0000008000207848 */ /* 0x000fe20003fe0100 */
[----:B------:R-:W-:Y:S01]  /*c290*/  IMAD.MOV.U32 R6, RZ, RZ, R24 ;  /* 0x000000ffff067224 */ /* 0x000fe200078e0018 */
[--C-:B------:R-:W-:Y:S01]  /*c2a0*/  SHF.R.U64 R35, R24, 0x10, R25.reuse ;  /* 0x0000001018237819 */ /* 0x100fe20000001219 */
[--C-:B------:R-:W-:Y:S01]  /*c2b0*/  IMAD.MOV.U32 R8, RZ, RZ, R25.reuse ;  /* 0x000000ffff087224 */ /* 0x100fe200078e0019 */
[----:B------:R-:W-:Y:S01]  /*c2c0*/  SHF.R.U32.HI R33, RZ, 0x10, R25 ;  /* 0x00000010ff217819 */ /* 0x000fe20000011619 */
[----:B------:R-:W-:Y:S01]  /*c2d0*/  IMAD.MOV.U32 R12, RZ, RZ, R27 ;  /* 0x000000ffff0c7224 */ /* 0x000fe200078e001b */
[----:B------:R-:W-:-:S02]  /*c2e0*/  MOV R11, R26 ;  /* 0x0000001a000b7202 */ /* 0x000fc40000000f00 */
[--C-:B------:R-:W-:Y:S02]  /*c2f0*/  SHF.R.U64 R34, R26, 0x10, R27.reuse ;  /* 0x000000101a227819 */ /* 0x100fe4000000121b */
[----:B------:R-:W-:Y:S02]  /*c300*/  SHF.R.U32.HI R39, RZ, 0x10, R27 ;  /* 0x00000010ff277819 */ /* 0x000fe4000001161b */
[----:B------:R-:W-:Y:S02]  /*c310*/  PRMT R24, R15, 0x5410, R48 ;  /* 0x000054100f187816 */ /* 0x000fe40000000030 */
[----:B------:R-:W-:Y:S02]  /*c320*/  PRMT R25, R20, 0x5410, R51 ;  /* 0x0000541014197816 */ /* 0x000fe40000000033 */
[----:B------:R-:W-:Y:S02]  /*c330*/  PRMT R0, R2, 0x5410, R45 ;  /* 0x0000541002007816 */ /* 0x000fe4000000002d */
[----:B------:R-:W-:-:S02]  /*c340*/  PRMT R13, R13, 0x5410, R46 ;  /* 0x000054100d0d7816 */ /* 0x000fc4000000002e */
[----:B------:R-:W-:Y:S02]  /*c350*/  PRMT R14, R14, 0x5410, R49 ;  /* 0x000054100e0e7816 */ /* 0x000fe40000000031 */
[----:B------:R-:W-:Y:S02]  /*c360*/  PRMT R9, R5, 0x5410, R44 ;  /* 0x0000541005097816 */ /* 0x000fe4000000002c */
[----:B------:R-:W-:Y:S02]  /*c370*/  ISETP.GE.AND P1, PT, R219, R32, PT ;  /* 0x00000020db00720c */ /* 0x000fe40003f26270 */
[----:B------:R-:W-:Y:S02]  /*c380*/  PRMT R10, R10, 0x5410, R47 ;  /* 0x000054100a0a7816 */ /* 0x000fe4000000002f */
[----:B------:R-:W-:Y:S02]  /*c390*/  PRMT R2, R4, 0x5410, R43 ;  /* 0x0000541004027816 */ /* 0x000fe4000000002b */
[----:B------:R-:W-:-:S02]  /*c3a0*/  PRMT R26, R36, 0x5410, R41 ;  /* 0x00005410241a7816 */ /* 0x000fc40000000029 */
[----:B------:R-:W-:Y:S02]  /*c3b0*/  PRMT R27, R37, 0x5410, R42 ;  /* 0x00005410251b7816 */ /* 0x000fe4000000002a */
[----:B------:R-:W-:Y:S02]  /*c3c0*/  PRMT R15, R7, 0x5410, R40 ;  /* 0x00005410070f7816 */ /* 0x000fe40000000028 */
[----:B------:R-:W-:Y:S01]  /*c3d0*/  PRMT R20, R29, 0x5410, R38 ;  /* 0x000054101d147816 */ /* 0x000fe20000000026 */
[----:B0-----:R-:W-:Y:S06]  /*c3e0*/  @!P0 BRA `(.L_x_578) ;  /* 0x000001c800b08947 */ /* 0x001fec0003800000 */
.L_x_851:
[----:B------:R-:W-:Y:S05]  /*c3f0*/  BSYNC B1 ;  /* 0x0000000000017941 */ /* 0x000fea0003800000 */
.L_x_577:
[----:B------:R-:W-:Y:S01]  /*c400*/  BSSY B1, `(.L_x_579) ;  /* 0x00000ad000017945 */ /* 0x000fe20003800000 */
[----:B------:R-:W-:Y:S02]  /*c410*/  PRMT R11, R11, 0x5410, R34 ;  /* 0x000054100b0b7816 */ /* 0x000fe40000000022 */
[----:B------:R-:W-:Y:S02]  /*c420*/  PRMT R12, R12, 0x5410, R39 ;  /* 0x000054100c0c7816 */ /* 0x000fe40000000027 */
[----:B0-----:R-:W-:Y:S02]  /*c430*/  PRMT R3, R6, 0x5410, R35 ;  /* 0x0000541006037816 */ /* 0x001fe40000000023 */
[----:B------:R-:W-:Y:S01]  /*c440*/  PRMT R8, R8, 0x5410, R33 ;  /* 0x0000541008087816 */ /* 0x000fe20000000021 */
[----:B------:R-:W-:Y:S06]  /*c450*/  @P1 BRA `(.L_x_580) ;  /* 0x00000008009c1947 */ /* 0x000fec0003800000 */
[----:B------:R-:W0:Y:S01]  /*c460*/  LDC R5, c[0x0][0x3f4] ;  /* 0x0000fd00ff057b82 */ /* 0x000e220000000800 */
[----:B------:R-:W-:Y:S01]  /*c470*/  BSSY B2, `(.L_x_581) ;  /* 0x000002c000027945 */ /* 0x000fe20003800000 */
[-C--:B0-----:R-:W-:Y:S02]  /*c480*/  ISETP.GE.AND P0, PT, R214, R5.reuse, PT ;  /* 0x00000005d600720c */ /* 0x081fe40003f06270 */
[-C--:B------:R-:W-:Y:S02]  /*c490*/  ISETP.GE.AND P1, PT, R221, R5.reuse, PT ;  /* 0x00000005dd00720c */ /* 0x080fe40003f26270 */
[-C--:B------:R-:W-:Y:S02]  /*c4a0*/  ISETP.GE.AND P2, PT, R220, R5.reuse, PT ;  /* 0x00000005dc00720c */ /* 0x080fe40003f46270 */
[----:B------:R-:W-:-:S07]  /*c4b0*/  ISETP.GE.AND P3, PT, R222, R5, PT ;  /* 0x00000005de00720c */ /* 0x000fce0003f66270 */
[----:B------:R-:W-:Y:S06]  /*c4c0*/  @P0 BRA `(.L_x_582) ;  /* 0x0000000000980947 */ /* 0x000fec0003800000 */
[----:B------:R-:W0:Y:S01]  /*c4d0*/  LDS.128 R4, [R30] ;  /* 0x000000001e047984 */ /* 0x000e220000000c00 */
[C---:B------:R-:W-:Y:S01]  /*c4e0*/  IMAD.U32 R37, R26.reuse, 0x10000, RZ ;  /* 0x000100001a257824 */ /* 0x040fe200078e00ff */
[----:B------:R-:W-:Y:S01]  /*c4f0*/  LOP3.LUT R40, R26, 0xffff0000, RZ, 0xc0, !PT ;  /* 0xffff00001a287812 */ /* 0x000fe200078ec0ff */
[C---:B------:R-:W-:Y:S01]  /*c500*/  IMAD.U32 R36, R24.reuse, 0x10000, RZ ;  /* 0x0001000018247824 */ /* 0x040fe200078e00ff */
[----:B------:R-:W-:Y:S01]  /*c510*/  LOP3.LUT R38, R24, 0xffff0000, RZ, 0xc0, !PT ;  /* 0xffff000018267812 */ /* 0x000fe200078ec0ff */
[C---:B0-----:R-:W-:Y:S01]  /*c520*/  IMAD.U32 R29, R4.reuse, 0x10000, RZ ;  /* 0x00010000041d7824 */ /* 0x041fe200078e00ff */
[----:B------:R-:W-:Y:S01]  /*c530*/  LOP3.LUT R4, R4, 0xffff0000, RZ, 0xc0, !PT ;  /* 0xffff000004047812 */ /* 0x000fe200078ec0ff */
[C---:B------:R-:W-:Y:S01]  /*c540*/  IMAD.U32 R33, R5.reuse, 0x10000, RZ ;  /* 0x0001000005217824 */ /* 0x040fe200078e00ff */
[----:B------:R-:W-:Y:S01]  /*c550*/  LOP3.LUT R5, R5, 0xffff0000, RZ, 0xc0, !PT ;  /* 0xffff000005057812 */ /* 0x000fe200078ec0ff */
[C---:B------:R-:W-:Y:S01]  /*c560*/  IMAD.U32 R34, R6.reuse, 0x10000, RZ ;  /* 0x0001000006227824 */ /* 0x040fe200078e00ff */
[----:B------:R-:W-:Y:S01]  /*c570*/  LOP3.LUT R6, R6, 0xffff0000, RZ, 0xc0, !PT ;  /* 0xffff000006067812 */ /* 0x000fe200078ec0ff */
[C---:B------:R-:W-:Y:S01]  /*c580*/  FMUL.FTZ R42, R4.reuse, R37 ;  /* 0x00000025042a7220 */ /* 0x040fe20000410000 */
[----:B------:R-:W-:Y:S01]  /*c590*/  FMUL.FTZ R4, R4, R36 ;  /* 0x0000002404047220 */ /* 0x000fe20000410000 */
[----:B------:R-:W-:-:S02]  /*c5a0*/  IMAD.U32 R35, R7, 0x10000, RZ ;  /* 0x0001000007237824 */ /* 0x000fc400078e00ff */
[----:B------:R-:W-:Y:S01]  /*c5b0*/  FMUL.FTZ R44, R5, R40 ;  /* 0x00000028052c7220 */ /* 0x000fe20000410000 */
[C---:B------:R-:W-:Y:S01]  /*c5c0*/  FFMA.FTZ R42, R29.reuse, R36, -R42 ;  /* 0x000000241d2a7223 */ /* 0x040fe2000001082a */
[----:B------:R-:W-:Y:S01]  /*c5d0*/  FFMA.FTZ R37, R29, R37, R4 ;  /* 0x000000251d257223 */ /* 0x000fe20000010004 */
[----:B------:R-:W-:Y:S01]  /*c5e0*/  LOP3.LUT R7, R7, 0xffff0000, RZ, 0xc0, !PT ;  /* 0xffff000007077812 */ /* 0x000fe200078ec0ff */
[-C--:B------:R-:W-:Y:S01]  /*c5f0*/  FMUL.FTZ R46, R5, R38.reuse ;  /* 0x00000026052e7220 */ /* 0x080fe20000410000 */
[C---:B------:R-:W-:Y:S01]  /*c600*/  LOP3.LUT R36, R27.reuse, 0xffff0000, RZ, 0xc0, !PT ;  /* 0xffff00001b247812 */ /* 0x040fe200078ec0ff */
[----:B------:R-:W-:Y:S01]  /*c610*/  IMAD.U32 R29, R27, 0x10000, RZ ;  /* 0x000100001b1d7824 */ /* 0x000fe200078e00ff */
[C---:B------:R-:W-:Y:S01]  /*c620*/  LOP3.LUT R4, R25.reuse, 0xffff0000, RZ, 0xc0, !PT ;  /* 0xffff000019047812 */ /* 0x040fe200078ec0ff */
[----:B------:R-:W-:Y:S02]  /*c630*/  IMAD.U32 R5, R25, 0x10000, RZ ;  /* 0x0001000019057824 */ /* 0x000fe400078e00ff */
[C---:B------:R-:W-:Y:S01]  /*c640*/  FFMA.FTZ R44, R33.reuse, R38, -R44 ;  /* 0x00000026212c7223 */ /* 0x040fe2000001082c */
[----:B------:R-:W-:Y:S01]  /*c650*/  FFMA.FTZ R33, R33, R40, R46 ;  /* 0x0000002821217223 */ /* 0x000fe2000001002e */
[C---:B------:R-:W-:Y:S01]  /*c660*/  FMUL.FTZ R39, R6.reuse, R29 ;  /* 0x0000001d06277220 */ /* 0x040fe20000410000 */
[-C--:B------:R-:W-:Y:S01]  /*c670*/  FMUL.FTZ R38, R6, R5.reuse ;  /* 0x0000000506267220 */ /* 0x080fe20000410000 */
[C---:B------:R-:W-:Y:S01]  /*c680*/  FMUL.FTZ R40, R7.reuse, R36 ;  /* 0x0000002407287220 */ /* 0x040fe20000410000 */
[-C--:B------:R-:W-:Y:S01]  /*c690*/  FMUL.FTZ R41, R7, R4.reuse ;  /* 0x0000000407297220 */ /* 0x080fe20000410000 */
[C---:B------:R-:W-:Y:S01]  /*c6a0*/  FFMA.FTZ R6, R34.reuse, R5, -R39 ;  /* 0x0000000522067223 */ /* 0x040fe20000010827 */
[----:B------:R-:W-:Y:S01]  /*c6b0*/  FFMA.FTZ R29, R34, R29, R38 ;  /* 0x0000001d221d7223 */ /* 0x000fe20000010026 */
[C---:B------:R-:W-:Y:S01]  /*c6c0*/  FFMA.FTZ R7, R35.reuse, R4, -R40 ;  /* 0x0000000423077223 */ /* 0x040fe20000010828 */
[----:B------:R-:W-:Y:S01]  /*c6d0*/  FFMA.FTZ R36, R35, R36, R41 ;  /* 0x0000002423247223 */ /* 0x000fe20000010029 */
[----:B------:R-:W-:-:S02]  /*c6e0*/  F2FP.BF16.F32.PACK_AB R4, R37, R42 ;  /* 0x0000002a2504723e */ /* 0x000fc400000010ff */
[----:B------:R-:W-:Y:S02]  /*c6f0*/  F2FP.BF16.F32.PACK_AB R5, R33, R44 ;  /* 0x0000002c2105723e */ /* 0x000fe400000010ff */
[----:B------:R-:W-:Y:S02]  /*c700*/  F2FP.BF16.F32.PACK_AB R6, R29, R6 ;  /* 0x000000061d06723e */ /* 0x000fe400000010ff */
[----:B------:R-:W-:-:S05]  /*c710*/  F2FP.BF16.F32.PACK_AB R7, R36, R7 ;  /* 0x000000072407723e */ /* 0x000fca00000010ff */
[----:B------:R0:W-:Y:S02]  /*c720*/  STS.128 [R30], R4 ;  /* 0x000000041e007388 */ /* 0x0001e40000000c00 */
.L_x_582:
[----:B------:R-:W-:Y:S05]  /*c730*/  BSYNC B2 ;  /* 0x0000000000027941 */ /* 0x000fea0003800000 */
.L_x_581:
[----:B------:R-:W-:Y:S04]  /*c740*/  BSSY B2, `(.L_x_583) ;  /* 0x0000028000027945 */ /* 0x000fe80003800000 */
[----:B------:R-:W-:Y:S05]  /*c750*/  @P1 BRA `(.L_x_584) ;  /* 0x0000000000981947 */ /* 0x000fea0003800000 */
[----:B0-----:R-:W0:Y:S01]  /*c760*/  LDS.128 R4, [R30+0x4000] ;  /* 0x004000001e047984 */ /* 0x001e220000000c00 */
[C---:B------:R-:W-:Y:S01]  /*c770*/  IMAD.U32 R37, R15.reuse, 0x10000, RZ ;  /* 0x000100000f257824 */ /* 0x040fe200078e00ff */
[----:B------:R-:W-:Y:S01]  /*c780*/  LOP3.LUT R40, R15, 0xffff0000, RZ, 0xc0, !PT ;  /* 0xffff00000f287812 */ /* 0x000fe200078ec0ff */
[C---:B------:R-:W-:Y:S01]  /*c790*/  IMAD.U32 R36, R13.reuse, 0x10000, RZ ;  /* 0x000100000d247824 */ /* 0x040fe200078e00ff */
[----:B------:R-:W-:Y:S01]  /*c7a0*/  LOP3.LUT R38, R13, 0xffff0000, RZ, 0xc0, !PT ;  /* 0xffff00000d267812 */ /* 0x000fe200078ec0ff */
[C---:B0-----:R-:W-:Y:S01]  /*c7b0*/  IMAD.U32 R29, R4.reuse, 0x10000, RZ ;  /* 0x00010000041d7824 */ /* 0x041fe200078e00ff */
[----:B------:R-:W-:Y:S01]  /*c7c0*/  LOP3.LUT R4, R4, 0xffff0000, RZ, 0xc0, !PT ;  /* 0xffff000004047812 */ /* 0x000fe200078ec0ff */
[----:B------:R-:W-:Y:S01]  /*c7d0*/  IMAD.U32 R34, R6, 0x10000, RZ ;  /* 0x0001000006227824 */ /* 0x000fe200078e00ff */
[----:B------:R-:W-:Y:S01]  /*c7e0*/  SHF.L.U32 R33, R5, 0x10, RZ ;  /* 0x0000001005217819 */ /* 0x000fe200000006ff */
[----:B------:R-:W-:Y:S01]  /*c7f0*/  IMAD.U32 R35, R7, 0x10000, RZ ;  /* 0x0001000007237824 */ /* 0x000fe200078e00ff */
[----:B------:R-:W-:Y:S01]  /*c800*/  LOP3.LUT R5, R5, 0xffff0000, RZ, 0xc0, !PT ;  /* 0xffff000005057812 */ /* 0x000fe200078ec0ff */
[C---:B------:R-:W-:Y:S01]  /*c810*/  FMUL.FTZ R42, R4.reuse, R37 ;  /* 0x00000025042a7220 */ /* 0x040fe20000410000 */
[----:B------:R-:W-:Y:S01]  /*c820*/  FMUL.FTZ R4, R4, R36 ;  /* 0x0000002404047220 */ /* 0x000fe20000410000 */
[----:B------:R-:W-:-:S02]  /*c830*/  LOP3.LUT R6, R6, 0xffff0000, RZ, 0xc0, !PT ;  /* 0xffff000006067812 */ /* 0x000fc400078ec0ff */
        /* <DEDUP_REMOVED lines=23> */
[----:B------:R1:W-:Y:S02]  /*c9b0*/  STS.128 [R30+0x4000], R4 ;  /* 0x004000041e007388 */ /* 0x0003e40000000c00 */
.L_x_584:
[----:B------:R-:W-:Y:S05]  /*c9c0*/  BSYNC B2 ;  /* 0x0000000000027941 */ /* 0x000fea0003800000 */
.L_x_583:
[----:B------:R-:W-:Y:S04]  /*c9d0*/  BSSY B2, `(.L_x_585) ;  /* 0x0000028000027945 */ /* 0x000fe80003800000 */
[----:B------:R-:W-:Y:S05]  /*c9e0*/  @P2 BRA `(.L_x_586) ;  /* 0x0000000000982947 */ /* 0x000fea0003800000 */
[----:B01----:R-:W0:Y:S01]  /*c9f0*/  LDS.128 R4, [R30+0x8000] ;  /* 0x008000001e047984 */ /* 0x003e220000000c00 */
        /* <DEDUP_REMOVED lines=18> */
[----:B------:R-:W-:Y:S01]  /*cb20*/  SHF.L.U32 R29, R12, 0x10, RZ ;  /* 0x000000100c1d7819 */ /* 0x000fe200000006ff */
[----:B------:R-:W-:Y:S01]  /*cb30*/  IMAD.U32 R5, R10, 0x10000, RZ ;  /* 0x000100000a057824 */ /* 0x000fe200078e00ff */
[----:B------:R-:W-:Y:S01]  /*cb40*/  LOP3.LUT R36, R12, 0xffff0000, RZ, 0xc0, !PT ;  /* 0xffff00000c247812 */ /* 0x000fe200078ec0ff */
[C---:B------:R-:W-:Y:S01]  /*cb50*/  FFMA.FTZ R44, R33.reuse, R38, -R44 ;  /* 0x00000026212c7223 */ /* 0x040fe2000001082c */
[----:B------:R-:W-:Y:S01]  /*cb60*/  LOP3.LUT R4, R10, 0xffff0000, RZ, 0xc0, !PT ;  /* 0xffff00000a047812 */ /* 0x000fe200078ec0ff */
        /* <DEDUP_REMOVED lines=14> */
.L_x_586:
[----:B------:R-:W-:Y:S05]  /*cc50*/  BSYNC B2 ;  /* 0x0000000000027941 */ /* 0x000fea0003800000 */
.L_x_585:
[----:B------:R-:W-:Y:S05]  /*cc60*/  @P3 BRA `(.L_x_580) ;  /* 0x0000000000983947 */ /* 0x000fea0003800000 */
[----:B012---:R-:W0:Y:S01]  /*cc70*/  LDS.128 R4, [R30+0xc000] ;  /* 0x00c000001e047984 */ /* 0x007e220000000c00 */
        /* <DEDUP_REMOVED lines=37> */
.L_x_580:
[----:B------:R-:W-:Y:S05]  /*ced0*/  BSYNC B1 ;  /* 0x0000000000017941 */ /* 0x000fea0003800000 */
.L_x_579:
[----:B------:R-:W-:Y:S01]  /*cee0*/  ISETP.GE.AND P0, PT, R31, R32, PT ;  /* 0x000000201f00720c */ /* 0x000fe20003f06270 */
[----:B------:R-:W-:-:S12]  /*cef0*/  BSSY B1, `(.L_x_587) ;  /* 0x00000a9000017945 */ /* 0x000fd80003800000 */
[----:B------:R-:W-:Y:S05]  /*cf00*/  @P0 BRA `(.L_x_588) ;  /* 0x00000008009c0947 */ /* 0x000fea0003800000 */
[----:B0123--:R-:W0:Y:S01]  /*cf10*/  LDC R5, c[0x0][0x3f4] ;  /* 0x0000fd00ff057b82 */ /* 0x00fe220000000800 */
[----:B------:R-:W-:Y:S01]  /*cf20*/  BSSY B2, `(.L_x_589) ;  /* 0x000002c000027945 */ /* 0x000fe20003800000 */
[-C--:B0-----:R-:W-:Y:S02]  /*cf30*/  ISETP.GE.AND P0, PT, R214, R5.reuse, PT ;  /* 0x00000005d600720c */ /* 0x081fe40003f06270 */
[-C--:B------:R-:W-:Y:S02]  /*cf40*/  ISETP.GE.AND P1, PT, R221, R5.reuse, PT ;  /* 0x00000005dd00720c */ /* 0x080fe40003f26270 */
[-C--:B------:R-:W-:Y:S02]  /*cf50*/  ISETP.GE.AND P2, PT, R220, R5.reuse, PT ;  /* 0x00000005dc00720c */ /* 0x080fe40003f46270 */
[----:B------:R-:W-:-:S07]  /*cf60*/  ISETP.GE.AND P3, PT, R222, R5, PT ;  /* 0x00000005de00720c */ /* 0x000fce0003f66270 */
[----:B------:R-:W-:Y:S06]  /*cf70*/  @P0 BRA `(.L_x_590) ;  /* 0x0000000000980947 */ /* 0x000fec0003800000 */
[----:B------:R-:W0:Y:S01]  /*cf80*/  LDS.128 R4, [R30+0x1000] ;  /* 0x001000001e047984 */ /* 0x000e220000000c00 */
[----:B------:R-:W-:Y:S01]  /*cf90*/  SHF.L.U32 R39, R26, 0x10, RZ ;  /* 0x000000101a277819 */ /* 0x000fe200000006ff */
[----:B------:R-:W-:Y:S01]  /*cfa0*/  IMAD.U32 R35, R24, 0x10000, RZ ;  /* 0x0001000018237824 */ /* 0x000fe200078e00ff */
[----:B------:R-:W-:Y:S02]  /*cfb0*/  LOP3.LUT R41, R26, 0xffff0000, RZ, 0xc0, !PT ;  /* 0xffff00001a297812 */ /* 0x000fe400078ec0ff */
[----:B------:R-:W-:Y:S02]  /*cfc0*/  LOP3.LUT R37, R24, 0xffff0000, RZ, 0xc0, !PT ;  /* 0xffff000018257812 */ /* 0x000fe400078ec0ff */
[----:B------:R-:W-:Y:S02]  /*cfd0*/  LOP3.LUT R44, R27, 0xffff0000, RZ, 0xc0, !PT ;  /* 0xffff00001b2c7812 */ /* 0x000fe400078ec0ff */
[----:B------:R-:W-:Y:S01]  /*cfe0*/  LOP3.LUT R42, R25, 0xffff0000, RZ, 0xc0, !PT ;  /* 0xffff0000192a7812 */ /* 0x000fe200078ec0ff */
[C---:B0-----:R-:W-:Y:S01]  /*cff0*/  IMAD.U32 R29, R4.reuse, 0x10000, RZ ;  /* 0x00010000041d7824 */ /* 0x041fe200078e00ff */
[----:B------:R-:W-:Y:S01]  /*d000*/  LOP3.LUT R4, R4, 0xffff0000, RZ, 0xc0, !PT ;  /* 0xffff000004047812 */ /* 0x000fe200078ec0ff */
[C---:B------:R-:W-:Y:S01]  /*d010*/  IMAD.U32 R31, R5.reuse, 0x10000, RZ ;  /* 0x00010000051f7824 */ /* 0x040fe200078e00ff */
[----:B------:R-:W-:Y:S01]  /*d020*/  LOP3.LUT R5, R5, 0xffff0000, RZ, 0xc0, !PT ;  /* 0xffff000005057812 */ /* 0x000fe200078ec0ff */
[C---:B------:R-:W-:Y:S01]  /*d030*/  IMAD.U32 R33, R6.reuse, 0x10000, RZ ;  /* 0x0001000006217824 */ /* 0x040fe200078e00ff */
[----:B------:R-:W-:Y:S01]  /*d040*/  LOP3.LUT R6, R6, 0xffff0000, RZ, 0xc0, !PT ;  /* 0xffff000006067812 */ /* 0x000fe200078ec0ff */
[-C--:B------:R-:W-:Y:S01]  /*d050*/  FMUL.FTZ R36, R39, R4.reuse ;  /* 0x0000000427247220 */ /* 0x080fe20000410000 */
[----:B------:R-:W-:Y:S01]  /*d060*/  FMUL.FTZ R38, R35, R4 ;  /* 0x0000000423267220 */ /* 0x000fe20000410000 */
[----:B------:R-:W-:Y:S01]  /*d070*/  FMUL.FTZ R40, R41, R5 ;  /* 0x0000000529287220 */ /* 0x000fe20000410000 */
[----:B------:R-:W-:-:S02]  /*d080*/  IMAD.U32 R34, R7, 0x10000, RZ ;  /* 0x0001000007227824 */ /* 0x000fc400078e00ff */
[-C--:B------:R-:W-:Y:S01]  /*d090*/  FFMA.FTZ R4, R35, R29.reuse, -R36 ;  /* 0x0000001d23047223 */ /* 0x080fe20000010824 */
[----:B------:R-:W-:Y:S01]  /*d0a0*/  LOP3.LUT R7, R7, 0xffff0000, RZ, 0xc0, !PT ;  /* 0xffff000007077812 */ /* 0x000fe200078ec0ff */
[----:B------:R-:W-:Y:S01]  /*d0b0*/  FFMA.FTZ R29, R39, R29, R38 ;  /* 0x0000001d271d7223 */ /* 0x000fe20000010026 */
[C---:B------:R-:W-:Y:S01]  /*d0c0*/  FMUL.FTZ R36, R37.reuse, R5 ;  /* 0x0000000525247220 */ /* 0x040fe20000410000 */
[----:B------:R-:W-:Y:S01]  /*d0d0*/  FFMA.FTZ R5, R37, R31, -R40 ;  /* 0x0000001f25057223 */ /* 0x000fe20000010828 */
[----:B------:R-:W-:Y:S02]  /*d0e0*/  IMAD.U32 R39, R27, 0x10000, RZ ;  /* 0x000100001b277824 */ /* 0x000fe400078e00ff */
[----:B------:R-:W-:Y:S01]  /*d0f0*/  FMUL.FTZ R35, R42, R7 ;  /* 0x000000072a237220 */ /* 0x000fe20000410000 */
[----:B------:R-:W-:Y:S02]  /*d100*/  IMAD.U32 R37, R25, 0x10000, RZ ;  /* 0x0001000019257824 */ /* 0x000fe400078e00ff */
[----:B------:R-:W-:Y:S01]  /*d110*/  FFMA.FTZ R36, R41, R31, R36 ;  /* 0x0000001f29247223 */ /* 0x000fe20000010024 */
[-C--:B------:R-:W-:Y:S01]  /*d120*/  FMUL.FTZ R38, R39, R6.reuse ;  /* 0x0000000627267220 */ /* 0x080fe20000410000 */
[----:B------:R-:W-:Y:S01]  /*d130*/  FMUL.FTZ R31, R44, R7 ;  /* 0x000000072c1f7220 */ /* 0x000fe20000410000 */
[----:B------:R-:W-:Y:S01]  /*d140*/  FMUL.FTZ R40, R37, R6 ;  /* 0x0000000625287220 */ /* 0x000fe20000410000 */
[----:B------:R-:W-:Y:S01]  /*d150*/  F2FP.BF16.F32.PACK_AB R4, R29, R4 ;  /* 0x000000041d04723e */ /* 0x000fe200000010ff */
[-C--:B------:R-:W-:Y:S01]  /*d160*/  FFMA.FTZ R6, R37, R33.reuse, -R38 ;  /* 0x0000002125067223 */ /* 0x080fe20000010826 */
[-C--:B------:R-:W-:Y:S01]  /*d170*/  FFMA.FTZ R7, R42, R34.reuse, -R31 ;  /* 0x000000222a077223 */ /* 0x080fe2000001081f */
[----:B------:R-:W-:Y:S01]  /*d180*/  FFMA.FTZ R33, R39, R33, R40 ;  /* 0x0000002127217223 */ /* 0x000fe20000010028 */
[----:B------:R-:W-:Y:S01]  /*d190*/  FFMA.FTZ R34, R44, R34, R35 ;  /* 0x000000222c227223 */ /* 0x000fe20000010023 */
[----:B------:R-:W-:-:S03]  /*d1a0*/  F2FP.BF16.F32.PACK_AB R5, R36, R5 ;  /* 0x000000052405723e */ /* 0x000fc600000010ff */
[----:B------:R-:W-:Y:S02]  /*d1b0*/  F2FP.BF16.F32.PACK_AB R6, R33, R6 ;  /* 0x000000062106723e */ /* 0x000fe400000010ff */
[----:B------:R-:W-:-:S05]  /*d1c0*/  F2FP.BF16.F32.PACK_AB R7, R34, R7 ;  /* 0x000000072207723e */ /* 0x000fca00000010ff */
[----:B------:R0:W-:Y:S02]  /*d1d0*/  STS.128 [R30+0x1000], R4 ;  /* 0x001000041e007388 */ /* 0x0001e40000000c00 */
.L_x_590:
[----:B------:R-:W-:Y:S05]  /*d1e0*/  BSYNC B2 ;  /* 0x0000000000027941 */ /* 0x000fea0003800000 */
.L_x_589:
[----:B------:R-:W-:Y:S04]  /*d1f0*/  BSSY B2, `(.L_x_591) ;  /* 0x0000028000027945 */ /* 0x000fe80003800000 */
[----:B------:R-:W-:Y:S05]  /*d200*/  @P1 BRA `(.L_x_592) ;  /* 0x0000000000981947 */ /* 0x000fea0003800000 */
[----:B0-----:R-:W0:Y:S01]  /*d210*/  LDS.128 R4, [R30+0x5000] ;  /* 0x005000001e047984 */ /* 0x001e220000000c00 */
[C---:B------:R-:W-:Y:S01]  /*d220*/  IMAD.U32 R39, R15.reuse, 0x10000, RZ ;  /* 0x000100000f277824 */ /* 0x040fe200078e00ff */
[----:B------:R-:W-:Y:S01]  /*d230*/  LOP3.LUT R41, R15, 0xffff0000, RZ, 0xc0, !PT ;  /* 0xffff00000f297812 */ /* 0x000fe200078ec0ff */
[C---:B------:R-:W-:Y:S01]  /*d240*/  IMAD.U32 R35, R13.reuse, 0x10000, RZ ;  /* 0x000100000d237824 */ /* 0x040fe200078e00ff */
        /* <DEDUP_REMOVED lines=34> */
.L_x_592:
[----:B------:R-:W-:Y:S05]  /*d470*/  BSYNC B2 ;  /* 0x0000000000027941 */ /* 0x000fea0003800000 */
.L_x_591:
[----:B------:R-:W-:Y:S04]  /*d480*/  BSSY B2, `(.L_x_593) ;  /* 0x0000028000027945 */ /* 0x000fe80003800000 */
[----:B------:R-:W-:Y:S05]  /*d490*/  @P2 BRA `(.L_x_594) ;  /* 0x0000000000982947 */ /* 0x000fea0003800000 */
[----:B01----:R-:W0:Y:S01]  /*d4a0*/  LDS.128 R4, [R30+0x9000] ;  /* 0x009000001e047984 */ /* 0x003e220000000c00 */
[C---:B------:R-:W-:Y:S01]  /*d4b0*/  IMAD.U32 R39, R11.reuse, 0x10000, RZ ;  /* 0x000100000b277824 */ /* 0x040fe200078e00ff */
[----:B------:R-:W-:Y:S01]  /*d4c0*/  LOP3.LUT R41, R11, 0xffff0000, RZ, 0xc0, !PT ;  /* 0xffff00000b297812 */ /* 0x000fe200078ec0ff */
[C---:B------:R-:W-:Y:S01]  /*d4d0*/  IMAD.U32 R35, R9.reuse, 0x10000, RZ ;  /* 0x0001000009237824 */ /* 0x040fe200078e00ff */
[----:B------:R-:W-:Y:S02]  /*d4e0*/  LOP3.LUT R37, R9, 0xffff0000, RZ, 0xc0, !PT ;  /* 0xffff000009257812 */ /* 0x000fe400078ec0ff */
[----:B------:R-:W-:Y:S02]  /*d4f0*/  LOP3.LUT R44, R12, 0xffff0000, RZ, 0xc0, !PT ;  /* 0xffff00000c2c7812 */ /* 0x000fe400078ec0ff */
[----:B------:R-:W-:Y:S02]  /*d500*/  LOP3.LUT R42, R10, 0xffff0000, RZ, 0xc0, !PT ;  /* 0xffff00000a2a7812 */ /* 0x000fe400078ec0ff */
[C---:B0-----:R-:W-:Y:S01]  /*d510*/  SHF.L.U32 R29, R4.reuse, 0x10, RZ ;  /* 0x00000010041d7819 */ /* 0x041fe200000006ff */
[C---:B------:R-:W-:Y:S01]  /*d520*/  IMAD.U32 R31, R5.reuse, 0x10000, RZ ;  /* 0x00010000051f7824 */ /* 0x040fe200078e00ff */
[----:B------:R-:W-:Y:S01]  /*d530*/  LOP3.LUT R4, R4, 0xffff0000, RZ, 0xc0, !PT ;  /* 0xffff000004047812 */ /* 0x000fe200078ec0ff */
[C---:B------:R-:W-:Y:S01]  /*d540*/  IMAD.U32 R33, R6.reuse, 0x10000, RZ ;  /* 0x0001000006217824 */ /* 0x040fe200078e00ff */
[----:B------:R-:W-:Y:S01]  /*d550*/  LOP3.LUT R5, R5, 0xffff0000, RZ, 0xc0, !PT ;  /* 0xffff000005057812 */ /* 0x000fe200078ec0ff */
[----:B------:R-:W-:Y:S01]  /*d560*/  IMAD.U32 R34, R7, 0x10000, RZ ;  /* 0x0001000007227824 */ /* 0x000fe200078e00ff */
[----:B------:R-:W-:Y:S01]  /*d570*/  LOP3.LUT R6, R6, 0xffff0000, RZ, 0xc0, !PT ;  /* 0xffff000006067812 */ /* 0x000fe200078ec0ff */
[-C--:B------:R-:W-:Y:S01]  /*d580*/  FMUL.FTZ R36, R39, R4.reuse ;  /* 0x0000000427247220 */ /* 0x080fe20000410000 */
[----:B------:R-:W-:Y:S01]  /*d590*/  FMUL.FTZ R38, R35, R4 ;  /* 0x0000000423267220 */ /* 0x000fe20000410000 */
[----:B------:R-:W-:Y:S01]  /*d5a0*/  FMUL.FTZ R40, R41, R5 ;  /* 0x0000000529287220 */ /* 0x000fe20000410000 */
[----:B------:R-:W-:Y:S01]  /*d5b0*/  LOP3.LUT R7, R7, 0xffff0000, RZ, 0xc0, !PT ;  /* 0xffff000007077812 */ /* 0x000fe200078ec0ff */
[-C--:B------:R-:W-:Y:S01]  /*d5c0*/  FFMA.FTZ R4, R35, R29.reuse, -R36 ;  /* 0x0000001d23047223 */ /* 0x080fe20000010824 */
[----:B------:R-:W-:Y:S01]  /*d5d0*/  FFMA.FTZ R29, R39, R29, R38 ;  /* 0x0000001d271d7223 */ /* 0x000fe20000010026 */
[C---:B------:R-:W-:Y:S01]  /*d5e0*/  FMUL.FTZ R36, R37.reuse, R5 ;  /* 0x0000000525247220 */ /* 0x040fe20000410000 */
[----:B------:R-:W-:Y:S01]  /*d5f0*/  FFMA.FTZ R5, R37, R31, -R40 ;  /* 0x0000001f25057223 */ /* 0x000fe20000010828 */
[----:B------:R-:W-:-:S02]  /*d600*/  IMAD.U32 R39, R12, 0x10000, RZ ;  /* 0x000100000c277824 */ /* 0x000fc400078e00ff */
        /* <DEDUP_REMOVED lines=15> */
.L_x_594:
[----:B------:R-:W-:Y:S05]  /*d700*/  BSYNC B2 ;  /* 0x0000000000027941 */ /* 0x000fea0003800000 */
.L_x_593:
[----:B------:R-:W-:Y:S05]  /*d710*/  @P3 BRA `(.L_x_588) ;  /* 0x0000000000983947 */ /* 0x000fea0003800000 */
[----:B012---:R-:W0:Y:S01]  /*d720*/  LDS.128 R4, [R30+0xd000] ;  /* 0x00d000001e047984 */ /* 0x007e220000000c00 */
        /* <DEDUP_REMOVED lines=11> */
[----:B------:R-:W-:Y:S01]  /*d7e0*/  SHF.L.U32 R34, R7, 0x10, RZ ;  /* 0x0000001007227819 */ /* 0x000fe200000006ff */
[-C--:B------:R-:W-:Y:S01]  /*d7f0*/  FMUL.FTZ R36, R39, R4.reuse ;  /* 0x0000000427247220 */ /* 0x080fe20000410000 */
[----:B------:R-:W-:Y:S01]  /*d800*/  FMUL.FTZ R38, R35, R4 ;  /* 0x0000000423267220 */ /* 0x000fe20000410000 */
[----:B------:R-:W-:Y:S01]  /*d810*/  FMUL.FTZ R40, R41, R5 ;  /* 0x0000000529287220 */ /* 0x000fe20000410000 */
[----:B------:R-:W-:Y:S01]  /*d820*/  LOP3.LUT R6, R6, 0xffff0000, RZ, 0xc0, !PT ;  /* 0xffff000006067812 */ /* 0x000fe200078ec0ff */
[-C--:B------:R-:W-:Y:S01]  /*d830*/  FFMA.FTZ R4, R35, R29.reuse, -R36 ;  /* 0x0000001d23047223 */ /* 0x080fe20000010824 */
[----:B------:R-:W-:Y:S01]  /*d840*/  LOP3.LUT R7, R7, 0xffff0000, RZ, 0xc0, !PT ;  /* 0xffff000007077812 */ /* 0x000fe200078ec0ff */
        /* <DEDUP_REMOVED lines=19> */
.L_x_588:
[----:B------:R-:W-:Y:S05]  /*d980*/  BSYNC B1 ;  /* 0x0000000000017941 */ /* 0x000fea0003800000 */
.L_x_587:
[----:B01234-:R-:W-:Y:S01]  /*d990*/  VIADD R4, R219, 0x40 ;  /* 0x00000040db047836 */ /* 0x01ffe20000000000 */
[----:B------:R-:W-:Y:S04]  /*d9a0*/  BSSY B1, `(.L_x_595) ;  /* 0x00000aa000017945 */ /* 0x000fe80003800000 */
[----:B------:R-:W-:-:S13]  /*d9b0*/  ISETP.GE.AND P0, PT, R4, R32, PT ;  /* 0x000000200400720c */ /* 0x000fda0003f06270 */
[----:B------:R-:W-:Y:S05]  /*d9c0*/  @P0 BRA `(.L_x_596) ;  /* 0x00000008009c0947 */ /* 0x000fea0003800000 */
[----:B------:R-:W0:Y:S01]  /*d9d0*/  LDC R5, c[0x0][0x3f4] ;  /* 0x0000fd00ff057b82 */ /* 0x000e220000000800 */
[----:B------:R-:W-:Y:S01]  /*d9e0*/  BSSY B2, `(.L_x_597) ;  /* 0x000002c000027945 */ /* 0x000fe20003800000 */
[-C--:B0-----:R-:W-:Y:S02]  /*d9f0*/  ISETP.GE.AND P0, PT, R214, R5.reuse, PT ;  /* 0x00000005d600720c */ /* 0x081fe40003f06270 */
[-C--:B------:R-:W-:Y:S02]  /*da00*/  ISETP.GE.AND P1, PT, R221, R5.reuse, PT ;  /* 0x00000005dd00720c */ /* 0x080fe40003f26270 */
[-C--:B------:R-:W-:Y:S02]  /*da10*/  ISETP.GE.AND P2, PT, R220, R5.reuse, PT ;  /* 0x00000005dc00720c */ /* 0x080fe40003f46270 */
[----:B------:R-:W-:-:S07]  /*da20*/  ISETP.GE.AND P3, PT, R222, R5, PT ;  /* 0x00000005de00720c */ /* 0x000fce0003f66270 */
[----:B------:R-:W-:Y:S06]  /*da30*/  @P0 BRA `(.L_x_598) ;  /* 0x0000000000980947 */ /* 0x000fec0003800000 */
[----:B------:R-:W0:Y:S01]  /*da40*/  LDS.128 R4, [R30+0x2000] ;  /* 0x002000001e047984 */ /* 0x000e220000000c00 */
        /* <DEDUP_REMOVED lines=37> */
.L_x_598:
[----:B------:R-:W-:Y:S05]  /*dca0*/  BSYNC B2 ;  /* 0x0000000000027941 */ /* 0x000fea0003800000 */
.L_x_597:
        /* <DEDUP_REMOVED lines=12> */
[----:B------:R-:W-:Y:S01]  /*dd70*/  SHF.L.U32 R31, R5, 0x10, RZ ;  /* 0x00000010051f7819 */ /* 0x000fe200000006ff */
[----:B------:R-:W-:Y:S01]  /*dd80*/  IMAD.U32 R34, R7, 0x10000, RZ ;  /* 0x0001000007227824 */ /* 0x000fe200078e00ff */
[----:B------:R-:W-:Y:S01]  /*dd90*/  LOP3.LUT R5, R5, 0xffff0000, RZ, 0xc0, !PT ;  /* 0xffff000005057812 */ /* 0x000fe200078ec0ff */
[-C--:B------:R-:W-:Y:S01]  /*dda0*/  FMUL.FTZ R36, R39, R4.reuse ;  /* 0x0000000427247220 */ /* 0x080fe20000410000 */
[----:B------:R-:W-:Y:S01]  /*ddb0*/  FMUL.FTZ R38, R35, R4 ;  /* 0x0000000423267220 */ /* 0x000fe20000410000 */
[----:B------:R-:W-:-:S02]  /*ddc0*/  LOP3.LUT R6, R6, 0xffff0000, RZ, 0xc0, !PT ;  /* 0xffff000006067812 */ /* 0x000fc400078ec0ff */
[----:B------:R-:W-:Y:S01]  /*ddd0*/  FMUL.FTZ R40, R41, R5 ;  /* 0x0000000529287220 */ /* 0x000fe20000410000 */
        /* <DEDUP_REMOVED lines=21> */
.L_x_600:
[----:B------:R-:W-:Y:S05]  /*df30*/  BSYNC B2 ;  /* 0x0000000000027941 */ /* 0x000fea0003800000 */
.L_x_599:
        /* <DEDUP_REMOVED lines=20> */
[----:B------:R-:W-:Y:S01]  /*e080*/  FFMA.FTZ R29, R39, R29, R38 ;  /* 0x0000001d271d7223 */ /* 0x000fe20000010026 */
[----:B------:R-:W-:Y:S01]  /*e090*/  LOP3.LUT R7, R7, 0xffff0000, RZ, 0xc0, !PT ;  /* 0xffff000007077812 */ /* 0x000fe200078ec0ff */
[C---:B------:R-:W-:Y:S01]  /*e0a0*/  FMUL.FTZ R36, R37.reuse, R5 ;  /* 0x0000000525247220 */ /* 0x040fe20000410000 */
[----:B------:R-:W-:Y:S01]  /*e0b0*/  SHF.L.U32 R39, R12, 0x10, RZ ;  /* 0x000000100c277819 */ /* 0x000fe200000006ff */
[-C--:B------:R-:W-:Y:S01]  /*e0c0*/  FFMA.FTZ R5, R37, R31.reuse, -R40 ;  /* 0x0000001f25057223 */ /* 0x080fe20000010828 */
[----:B------:R-:W-:Y:S02]  /*e0d0*/  IMAD.U32 R37, R10, 0x10000, RZ ;  /* 0x000100000a257824 */ /* 0x000fe400078e00ff */
[----:B------:R-:W-:Y:S01]  /*e0e0*/  FFMA.FTZ R36, R41, R31, R36 ;  /* 0x0000001f29247223 */ /* 0x000fe20000010024 */
[-C--:B------:R-:W-:Y:S01]  /*e0f0*/  FMUL.FTZ R31, R44, R7.reuse ;  /* 0x000000072c1f7220 */ /* 0x080fe20000410000 */
[-C--:B------:R-:W-:Y:S01]  /*e100*/  FMUL.FTZ R38, R39, R6.reuse ;  /* 0x0000000627267220 */ /* 0x080fe20000410000 */
[C---:B------:R-:W-:Y:S01]  /*e110*/  FMUL.FTZ R40, R37.reuse, R6 ;  /* 0x0000000625287220 */ /* 0x040fe20000410000 */
[C---:B------:R-:W-:Y:S01]  /*e120*/  FMUL.FTZ R35, R42.reuse, R7 ;  /* 0x000000072a237220 */ /* 0x040fe20000410000 */
[-C--:B------:R-:W-:Y:S01]  /*e130*/  FFMA.FTZ R7, R42, R34.reuse, -R31 ;  /* 0x000000222a077223 */ /* 0x080fe2000001081f */
[-C--:B------:R-:W-:Y:S01]  /*e140*/  FFMA.FTZ R6, R37, R33.reuse, -R38 ;  /* 0x0000002125067223 */ /* 0x080fe20000010826 */
[----:B------:R-:W-:Y:S01]  /*e150*/  FFMA.FTZ R33, R39, R33, R40 ;  /* 0x0000002127217223 */ /* 0x000fe20000010028 */
[----:B------:R-:W-:Y:S01]  /*e160*/  FFMA.FTZ R34, R44, R34, R35 ;  /* 0x000000222c227223 */ /* 0x000fe20000010023 */
[----:B------:R-:W-:-:S02]  /*e170*/  F2FP.BF16.F32.PACK_AB R4, R29, R4 ;  /* 0x000000041d04723e */ /* 0x000fc400000010ff */
[----:B------:R-:W-:Y:S02]  /*e180*/  F2FP.BF16.F32.PACK_AB R5, R36, R5 ;  /* 0x000000052405723e */ /* 0x000fe400000010ff */
[----:B------:R-:W-:Y:S02]  /*e190*/  F2FP.BF16.F32.PACK_AB R6, R33, R6 ;  /* 0x000000062106723e */ /* 0x000fe400000010ff */
[----:B------:R-:W-:-:S05]  /*e1a0*/  F2FP.BF16.F32.PACK_AB R7, R34, R7 ;  /* 0x000000072207723e */ /* 0x000fca00000010ff */
[----:B------:R2:W-:Y:S02]  /*e1b0*/  STS.128 [R30+0xa000], R4 ;  /* 0x00a000041e007388 */ /* 0x0005e40000000c00 */
.L_x_602:
[----:B------:R-:W-:Y:S05]  /*e1c0*/  BSYNC B2 ;  /* 0x0000000000027941 */ /* 0x000fea0003800000 */
.L_x_601:
        /* <DEDUP_REMOVED lines=39> */
.L_x_596:
[----:B------:R-:W-:Y:S05]  /*e440*/  BSYNC B1 ;  /* 0x0000000000017941 */ /* 0x000fea0003800000 */
.L_x_595:
[----:B------:R-:W-:-:S13]  /*e450*/  ISETP.GE.AND P0, PT, R21, R32, PT ;  /* 0x000000201500720c */ /* 0x000fda0003f06270 */
        /* <DEDUP_REMOVED lines=11> */
[----:B------:R-:W-:Y:S01]  /*e510*/  LOP3.LUT R37, R26, 0xffff0000, RZ, 0xc0, !PT ;  /* 0xffff00001a257812 */ /* 0x000fe200078ec0ff */
[C---:B------:R-:W-:Y:S01]  /*e520*/  IMAD.U32 R38, R27.reuse, 0x10000, RZ ;  /* 0x000100001b267824 */ /* 0x040fe200078e00ff */
        /* <DEDUP_REMOVED lines=12> */
[----:B------:R-:W-:Y:S01]  /*e5f0*/  FFMA.FTZ R4, R31, R21, -R32 ;  /* 0x000000151f047223 */ /* 0x000fe20000010820 */
[C---:B------:R-:W-:Y:S01]  /*e600*/  FMUL.FTZ R32, R33.reuse, R5 ;  /* 0x0000000521207220 */ /* 0x040fe20000410000 */
[----:B------:R-:W-:Y:S01]  /*e610*/  FFMA.FTZ R5, R33, R29, -R36 ;  /* 0x0000001d21057223 */ /* 0x000fe20000010824 */
[----:B------:R-:W-:Y:S01]  /*e620*/  LOP3.LUT R6, R6, 0xffff0000, RZ, 0xc0, !PT ;  /* 0xffff000006067812 */ /* 0x000fe200078ec0ff */
[----:B------:R-:W-:Y:S01]  /*e630*/  FFMA.FTZ R21, R35, R21, R34 ;  /* 0x0000001523157223 */ /* 0x000fe20000010022 */
[C---:B------:R-:W-:Y:S01]  /*e640*/  LOP3.LUT R36, R25.reuse, 0xffff0000, RZ, 0xc0, !PT ;  /* 0xffff000019247812 */ /* 0x040fe200078ec0ff */
[----:B------:R-:W-:Y:S02]  /*e650*/  IMAD.U32 R34, R25, 0x10000, RZ ;  /* 0x0001000019227824 */ /* 0x000fe400078e00ff */
[----:B------:R-:W-:Y:S01]  /*e660*/  FFMA.FTZ R32, R37, R29, R32 ;  /* 0x0000001d25207223 */ /* 0x000fe20000010020 */
[-C--:B------:R-:W-:Y:S01]  /*e670*/  FMUL.FTZ R29, R40, R7.reuse ;  /* 0x00000007281d7220 */ /* 0x080fe20000410000 */
[-C--:B------:R-:W-:Y:S01]  /*e680*/  FMUL.FTZ R25, R38, R6.reuse ;  /* 0x0000000626197220 */ /* 0x080fe20000410000 */
[----:B------:R-:W-:Y:S01]  /*e690*/  FMUL.FTZ R27, R34, R6 ;  /* 0x00000006221b7220 */ /* 0x000fe20000410000 */
[C---:B------:R-:W-:Y:S01]  /*e6a0*/  FMUL.FTZ R31, R36.reuse, R7 ;  /* 0x00000007241f7220 */ /* 0x040fe20000410000 */
[----:B------:R-:W-:Y:S01]  /*e6b0*/  FFMA.FTZ R7, R36, R26, -R29 ;  /* 0x0000001a24077223 */ /* 0x000fe2000001081d */
        /* <DEDUP_REMOVED lines=8> */
.L_x_605:
[----:B------:R-:W-:Y:S05]  /*e740*/  BSYNC B1 ;  /* 0x0000000000017941 */ /* 0x000fea0003800000 */
.L_x_604:
[----:B------:R-:W-:Y:S04]  /*e750*/  BSSY B1, `(.L_x_606) ;  /* 0x0000028000017945 */ /* 0x000fe80003800000 */
[----:B------:R-:W-:Y:S05]  /*e760*/  @P1 BRA `(.L_x_607) ;  /* 0x0000000000981947 */ /* 0x000fea0003800000 */
[----:B0-----:R-:W0:Y:S01]  /*e770*/  LDS.128 R4, [R30+0x7000] ;  /* 0x007000001e047984 */ /* 0x001e220000000c00 */
[C---:B------:R-:W-:Y:S01]  /*e780*/  IMAD.U32 R29, R15.reuse, 0x10000, RZ ;  /* 0x000100000f1d7824 */ /* 0x040fe200078e00ff */
[----:B------:R-:W-:Y:S01]  /*e790*/  LOP3.LUT R36, R15, 0xffff0000, RZ, 0xc0, !PT ;  /* 0xffff00000f247812 */ /* 0x000fe200078ec0ff */
        /* <DEDUP_REMOVED lines=16> */
[C---:B------:R-:W-:Y:S01]  /*e8a0*/  FMUL.FTZ R27, R34.reuse, R5 ;  /* 0x00000005221b7220 */ /* 0x040fe20000410000 */
[----:B------:R-:W-:Y:S01]  /*e8b0*/  LOP3.LUT R7, R7, 0xffff0000, RZ, 0xc0, !PT ;  /* 0xffff000007077812 */ /* 0x000fe200078ec0ff */
[----:B------:R-:W-:Y:S01]  /*e8c0*/  FFMA.FTZ R5, R34, R24, -R25 ;  /* 0x0000001822057223 */ /* 0x000fe20000010819 */
[C---:B------:R-:W-:Y:S01]  /*e8d0*/  LOP3.LUT R29, R14.reuse, 0xffff0000, RZ, 0xc0, !PT ;  /* 0xffff00000e1d7812 */ /* 0x040fe200078ec0ff */
[----:B------:R-:W-:Y:S02]  /*e8e0*/  IMAD.U32 R25, R14, 0x10000, RZ ;  /* 0x000100000e197824 */ /* 0x000fe400078e00ff */
[----:B------:R-:W-:Y:S01]  /*e8f0*/  FMUL.FTZ R14, R31, R6 ;  /* 0x000000061f0e7220 */ /* 0x000fe20000410000 */
[-C--:B------:R-:W-:Y:S01]  /*e900*/  FMUL.FTZ R26, R33, R7.reuse ;  /* 0x00000007211a7220 */ /* 0x080fe20000410000 */
[----:B------:R-:W-:Y:S01]  /*e910*/  FFMA.FTZ R24, R36, R24, R27 ;  /* 0x0000001824187223 */ /* 0x000fe2000001001b */
        /* <DEDUP_REMOVED lines=9> */
[----:B------:R-:W-:-:S05]  /*e9b0*/  F2FP.BF16.F32.PACK_AB R7, R32, R7 ;  /* 0x000000072007723e */ /* 0x000fca00000010ff */
[----:B------:R1:W-:Y:S02]  /*e9c0*/  STS.128 [R30+0x7000], R4 ;  /* 0x007000041e007388 */ /* 0x0003e40000000c00 */
.L_x_607:
[----:B------:R-:W-:Y:S05]  /*e9d0*/  BSYNC B1 ;  /* 0x0000000000017941 */ /* 0x000fea0003800000 */
.L_x_606:
[----:B------:R-:W-:Y:S04]  /*e9e0*/  BSSY B1, `(.L_x_608) ;  /* 0x0000028000017945 */ /* 0x000fe80003800000 */
[----:B------:R-:W-:Y:S05]  /*e9f0*/  @P2 BRA `(.L_x_609) ;  /* 0x0000000000982947 */ /* 0x000fea0003800000 */
[----:B01----:R-:W0:Y:S01]  /*ea00*/  LDS.128 R4, [R30+0xb000] ;  /* 0x00b000001e047984 */ /* 0x003e220000000c00 */
[C---:B------:R-:W-:Y:S01]  /*ea10*/  IMAD.U32 R25, R11.reuse, 0x10000, RZ ;  /* 0x000100000b197824 */ /* 0x040fe200078e00ff */
[----:B------:R-:W-:Y:S01]  /*ea20*/  LOP3.LUT R32, R11, 0xffff0000, RZ, 0xc0, !PT ;  /* 0xffff00000b207812 */ /* 0x000fe200078ec0ff */
[C---:B------:R-:W-:Y:S01]  /*ea30*/  IMAD.U32 R21, R9.reuse, 0x10000, RZ ;  /* 0x0001000009157824 */ /* 0x040fe200078e00ff */
[----:B------:R-:W-:Y:S01]  /*ea40*/  LOP3.LUT R26, R9, 0xffff0000, RZ, 0xc0, !PT ;  /* 0xffff0000091a7812 */ /* 0x000fe200078ec0ff */
[C---:B------:R-:W-:Y:S01]  /*ea50*/  IMAD.U32 R27, R12.reuse, 0x10000, RZ ;  /* 0x000100000c1b7824 */ /* 0x040fe200078e00ff */
        /* <DEDUP_REMOVED lines=16> */
[C---:B------:R-:W-:Y:S01]  /*eb60*/  LOP3.LUT R25, R10.reuse, 0xffff0000, RZ, 0xc0, !PT ;  /* 0xffff00000a197812 */ /* 0x040fe200078ec0ff */
[----:B------:R-:W-:-:S02]  /*eb70*/  IMAD.U32 R15, R10, 0x10000, RZ ;  /* 0x000100000a0f7824 */ /* 0x000fc400078e00ff */
        /* <DEDUP_REMOVED lines=9> */
[----:B------:R-:W-:Y:S02]  /*ec10*/  F2FP.BF16.F32.PACK_AB R4, R13, R4 ;  /* 0x000000040d04723e */ /* 0x000fe400000010ff */
[----:B------:R-:W-:-:S02]  /*ec20*/  F2FP.BF16.F32.PACK_AB R5, R14, R5 ;  /* 0x000000050e05723e */ /* 0x000fc400000010ff */
[----:B------:R-:W-:Y:S02]  /*ec30*/  F2FP.BF16.F32.PACK_AB R6, R9, R6 ;  /* 0x000000060906723e */ /* 0x000fe400000010ff */
[----:B------:R-:W-:-:S05]  /*ec40*/  F2FP.BF16.F32.PACK_AB R7, R24, R7 ;  /* 0x000000071807723e */ /* 0x000fca00000010ff */
[----:B------:R2:W-:Y:S02]  /*ec50*/  STS.128 [R30+0xb000], R4 ;  /* 0x00b000041e007388 */ /* 0x0005e40000000c00 */
.L_x_609:
[----:B------:R-:W-:Y:S05]  /*ec60*/  BSYNC B1 ;  /* 0x0000000000017941 */ /* 0x000fea0003800000 */
.L_x_608:
        /* <DEDUP_REMOVED lines=14> */
[----:B------:R-:W-:Y:S01]  /*ed50*/  SHF.L.U32 R6, R7, 0x10, RZ ;  /* 0x0000001007067819 */ /* 0x000fe200000006ff */
[----:B------:R-:W-:Y:S01]  /*ed60*/  FMUL.FTZ R11, R24, R5 ;  /* 0x00000005180b7220 */ /* 0x000fe20000410000 */
[-C--:B------:R-:W-:Y:S01]  /*ed70*/  FFMA.FTZ R4, R13, R9.reuse, -R12 ;  /* 0x000000090d047223 */ /* 0x080fe2000001080c */
[----:B------:R-:W-:Y:S01]  /*ed80*/  FFMA.FTZ R9, R15, R9, R14 ;  /* 0x000000090f097223 */ /* 0x000fe2000001000e */
[----:B------:R-:W-:Y:S01]  /*ed90*/  IMAD.U32 R14, R8, 0x10000, RZ ;  /* 0x00010000080e7824 */ /* 0x000fe200078e00ff */
[----:B------:R-:W-:Y:S01]  /*eda0*/  LOP3.LUT R7, R7, 0xffff0000, RZ, 0xc0, !PT ;  /* 0xffff000007077812 */ /* 0x000fe200078ec0ff */
[----:B------:R-:W-:Y:S01]  /*edb0*/  FMUL.FTZ R13, R20, R5 ;  /* 0x00000005140d7220 */ /* 0x000fe20000410000 */
[----:B------:R-:W-:Y:S01]  /*edc0*/  IMAD.U32 R12, R2, 0x10000, RZ ;  /* 0x00010000020c7824 */ /* 0x000fe200078e00ff */
[----:B------:R-:W-:Y:S01]  /*edd0*/  LOP3.LUT R8, R8, 0xffff0000, RZ, 0xc0, !PT ;  /* 0xffff000008087812 */ /* 0x000fe200078ec0ff */
[-C--:B------:R-:W-:Y:S01]  /*ede0*/  FFMA.FTZ R5, R20, R10.reuse, -R11 ;  /* 0x0000000a14057223 */ /* 0x080fe2000001080b */
        /* <DEDUP_REMOVED lines=14> */
[----:B------:R4:W-:Y:S01]  /*eed0*/  STS.128 [R30+0xf000], R4 ;  /* 0x00f000041e007388 */ /* 0x0009e20000000c00 */
[----:B------:R-:W-:Y:S05]  /*eee0*/  BRA `(.L_x_603) ;  /* 0x0000003800447947 */ /* 0x000fea0003800000 */
.L_x_573:
[----:B------:R-:W-:-:S03]  /*eef0*/  UMOV UR4, 0xffffffff ;  /* 0xffffffff00047882 */ /* 0x000fc60000000000 */
[----:B------:R-:W-:Y:S05]  /*ef00*/  BRA.DIV UR4, `(.L_x_610) ;  /* 0x0000019e04fc7947 */ /* 0x000fea000b800000 */
[----:B------:R0:W1:Y:S04]  /*ef10*/  SHFL.IDX PT, R0, R24, RZ, 0x181f ;  /* 0x00181fff18007589 */ /* 0x00006800000e0000 */
[----:B------:R-:W2:Y:S04]  /*ef20*/  SHFL.IDX PT, R2, R2, RZ, 0x181f ;  /* 0x00181fff02027589 */ /* 0x000ea800000e0000 */
[----:B------:R0:W3:Y:S04]  /*ef30*/  SHFL.IDX PT, R3, R26, RZ, 0x181f ;  /* 0x00181fff1a037589 */ /* 0x0000e800000e0000 */
[----:B------:R0:W4:Y:S02]  /*ef40*/  SHFL.IDX PT, R20, R25, RZ, 0x181f ;  /* 0x00181fff19147589 */ /* 0x00012400000e0000 */
.L_x_857:
        /* <DEDUP_REMOVED lines=10> */
[----:B------:R-:W-:Y:S02]  /*eff0*/  CS2R R4, SRZ ;  /* 0x0000000000047805 */ /* 0x000fe4000001ff00 */
[----:B------:R-:W-:Y:S02]  /*f000*/  CS2R R12, SRZ ;  /* 0x00000000000c7805 */ /* 0x000fe4000001ff00 */
[----:B0-----:R-:W-:Y:S02]  /*f010*/  CS2R R26, SRZ ;  /* 0x00000000001a7805 */ /* 0x001fe4000001ff00 */
[----:B-----5:R-:W-:-:S04]  /*f020*/  LEA.HI R24, R40, R40, RZ, 0x1 ;  /* 0x0000002828187211 */ /* 0x020fc800078f08ff */
[----:B------:R-:W-:Y:S02]  /*f030*/  LOP3.LUT R39, R24, 0xfffffffe, RZ, 0xc0, !PT ;  /* 0xfffffffe18277812 */ /* 0x000fe400078ec0ff */
[----:B------:R-:W-:Y:S01]  /*f040*/  CS2R R24, SRZ ;  /* 0x0000000000187805 */ /* 0x000fe2000001ff00 */
[----:B------:R-:W-:Y:S06]  /*f050*/  @P0 BRA `(.L_x_612) ;  /* 0x0000000000600947 */ /* 0x000fec0003800000 */
[----:B------:R-:W-:Y:S01]  /*f060*/  ULDC UR4, c[0x0][0x3f4] ;  /* 0x0000fd0000047ab9 */ /* 0x000fe20000000800 */
[----:B------:R-:W-:Y:S01]  /*f070*/  ULDC.64 UR6, c[0x0][0x208] ;  /* 0x0000820000067ab9 */ /* 0x000fe20000000a00 */
[----:B------:R-:W-:Y:S02]  /*f080*/  ISETP.GE.AND P4, PT, R16, UR4, PT ;  /* 0x0000000410007c0c */ /* 0x000fe4000bf86270 */
[----:B------:R-:W-:-:S11]  /*f090*/  ISETP.GE.AND P5, PT, R213, UR4, PT ;  /* 0x00000004d5007c0c */ /* 0x000fd6000bfa6270 */
[C---:B------:R-:W-:Y:S01]  /*f0a0*/  @!P4 IMAD.SHL.U32 R35, R16.reuse, 0x2, RZ ;  /* 0x000000021023c824 */ /* 0x040fe200078e00ff */
[----:B------:R-:W-:Y:S01]  /*f0b0*/  @!P4 SHF.L.U64.HI R6, R16, 0x1, R17 ;  /* 0x000000011006c819 */ /* 0x000fe20000010211 */
[C---:B------:R-:W-:Y:S01]  /*f0c0*/  @!P5 IMAD.SHL.U32 R5, R23.reuse, 0x2, RZ ;  /* 0x000000021705d824 */ /* 0x040fe200078e00ff */
[----:B------:R-:W-:Y:S02]  /*f0d0*/  @!P5 SHF.L.U64.HI R4, R23, 0x1, R216 ;  /* 0x000000011704d819 */ /* 0x000fe400000102d8 */
[-C--:B--2---:R-:W-:Y:S02]  /*f0e0*/  @!P4 IADD3 R32, P0, R2, R35.reuse, RZ ;  /* 0x000000230220c210 */ /* 0x084fe40007f1e0ff */
[----:B----4-:R-:W-:Y:S02]  /*f0f0*/  @!P4 IADD3 R34, P1, R20, R35, RZ ;  /* 0x000000231422c210 */ /* 0x010fe40007f3e0ff */
[-C--:B------:R-:W-:Y:S01]  /*f100*/  @!P5 IADD3 R36, P2, R2, R5.reuse, RZ ;  /* 0x000000050224d210 */ /* 0x080fe20007f5e0ff */
[--C-:B-1----:R-:W-:Y:S01]  /*f110*/  @!P4 IMAD.X R33, R0, 0x1, R6.reuse, P0 ;  /* 0x000000010021c824 */ /* 0x102fe200000e0606 */
[----:B------:R-:W-:Y:S01]  /*f120*/  @!P5 IADD3 R2, P3, R20, R5, RZ ;  /* 0x000000051402d210 */ /* 0x000fe20007f7e0ff */
[C---:B---3--:R-:W-:Y:S01]  /*f130*/  @!P4 IMAD.X R35, R3.reuse, 0x1, R6, P1 ;  /* 0x000000010323c824 */ /* 0x048fe200008e0606 */
[----:B------:R-:W-:Y:S01]  /*f140*/  CS2R R6, SRZ ;  /* 0x0000000000067805 */ /* 0x000fe2000001ff00 */
[--C-:B------:R-:W-:Y:S01]  /*f150*/  @!P5 IMAD.X R37, R0, 0x1, R4.reuse, P2 ;  /* 0x000000010025d824 */ /* 0x100fe200010e0604 */
[----:B------:R-:W-:Y:S01]  /*f160*/  CS2R R14, SRZ ;  /* 0x00000000000e7805 */ /* 0x000fe2000001ff00 */
[----:B------:R-:W-:Y:S01]  /*f170*/  @!P5 IMAD.X R3, R3, 0x1, R4, P3 ;  /* 0x000000010303d824 */ /* 0x000fe200018e0604 */
[----:B------:R-:W-:-:S02]  /*f180*/  CS2R R4, SRZ ;  /* 0x0000000000047805 */ /* 0x000fc4000001ff00 */
[----:B------:R-:W-:Y:S01]  /*f190*/  CS2R R12, SRZ ;  /* 0x00000000000c7805 */ /* 0x000fe2000001ff00 */
[----:B------:R0:W5:Y:S04]  /*f1a0*/  @!P4 LD.E.128 R8, desc[UR6][R32.64] ;  /* 0x000000062008c980 */ /* 0x000168000c101d00 */
[----:B------:R0:W5:Y:S04]  /*f1b0*/  @!P4 LD.E.128 R24, desc[UR6][R34.64] ;  /* 0x000000062218c980 */ /* 0x000168000c101d00 */
[----:B------:R0:W5:Y:S04]  /*f1c0*/  @!P5 LD.E.128 R4, desc[UR6][R36.64] ;  /* 0x000000062404d980 */ /* 0x000168000c101d00 */
[----:B------:R0:W5:Y:S02]  /*f1d0*/  @!P5 LD.E.128 R12, desc[UR6][R2.64] ;  /* 0x00000006020cd980 */ /* 0x000164000c101d00 */
.L_x_612:
[----:B------:R-:W-:Y:S05]  /*f1e0*/  BSYNC B1 ;  /* 0x0000000000017941 */ /* 0x000fea0003800000 */
.L_x_611:
[--C-:B-----5:R-:W-:Y:S01]  /*f1f0*/  SHF.R.U64 R51, R8, 0x10, R9.reuse ;  /* 0x0000001008337819 */ /* 0x120fe20000001209 */
[--C-:B------:R-:W-:Y:S01]  /*f200*/  IMAD.MOV.U32 R29, RZ, RZ, R9.reuse ;  /* 0x000000ffff1d7224 */ /* 0x100fe200078e0009 */
[----:B------:R-:W-:Y:S01]  /*f210*/  SHF.R.U32.HI R48, RZ, 0x10, R9 ;  /* 0x00000010ff307819 */ /* 0x000fe20000011609 */
[----:B------:R-:W-:Y:S01]  /*f220*/  IMAD.IADD R9, R40, 0x1, -R39 ;  /* 0x0000000128097824 */ /* 0x000fe200078e0a27 */
[----:B------:R-:W-:Y:S01]  /*f230*/  SHF.R.U64 R47, R4, 0x10, R5 ;  /* 0x00000010042f7819 */ /* 0x000fe20000001205 */
[----:B-1----:R-:W-:Y:S01]  /*f240*/  IMAD.MOV.U32 R0, RZ, RZ, R4 ;  /* 0x000000ffff007224 */ /* 0x002fe200078e0004 */
[--C-:B------:R-:W-:Y:S01]  /*f250*/  SHF.R.U64 R44, R6, 0x10, R7.reuse ;  /* 0x00000010062c7819 */ /* 0x100fe20000001207 */
[----:B------:R-:W-:Y:S01]  /*f260*/  IMAD.MOV.U32 R4, RZ, RZ, R7 ;  /* 0x000000ffff047224 */ /* 0x000fe200078e0007 */
[----:B------:R-:W-:Y:S01]  /*f270*/  SHF.L.U32 R9, R9, 0x1f, RZ ;  /* 0x0000001f09097819 */ /* 0x000fe200000006ff */
[----:B0-----:R-:W-:Y:S01]  /*f280*/  IMAD.MOV.U32 R35, RZ, RZ, R25 ;  /* 0x000000ffff237224 */ /* 0x001fe200078e0019 */
[----:B------:R-:W-:Y:S01]  /*f290*/  SHF.R.U32.HI R43, RZ, 0x10, R7 ;  /* 0x00000010ff2b7819 */ /* 0x000fe20000011607 */
[----:B------:R-:W-:Y:S01]  /*f2a0*/  IMAD.MOV.U32 R36, RZ, RZ, R26 ;  /* 0x000000ffff247224 */ /* 0x000fe200078e001a */
[----:B------:R-:W0:Y:S01]  /*f2b0*/  SYNCS.PHASECHK.TRANS64.TRYWAIT P0, [R22+URZ+0x38800], R9 ;  /* 0x03880009160075a7 */ /* 0x000e22000800017f */
[--C-:B------:R-:W-:Y:S01]  /*f2c0*/  SHF.R.U64 R41, R24, 0x10, R25.reuse ;  /* 0x0000001018297819 */ /* 0x100fe20000001219 */
[----:B----4-:R-:W-:Y:S01]  /*f2d0*/  IMAD.MOV.U32 R20, RZ, RZ, R8 ;  /* 0x000000ffff147224 */ /* 0x010fe200078e0008 */
[----:B------:R-:W-:Y:S01]  /*f2e0*/  SHF.R.U32.HI R42, RZ, 0x10, R25 ;  /* 0x00000010ff2a7819 */ /* 0x000fe20000011619 */
[----:B------:R-:W-:Y:S01]  /*f2f0*/  IMAD.MOV.U32 R32, RZ, RZ, R10 ;  /* 0x000000ffff207224 */ /* 0x000fe200078e000a */
[----:B------:R-:W-:Y:S01]  /*f300*/  SHF.R.U64 R25, R26, 0x10, R27 ;  /* 0x000000101a197819 */ /* 0x000fe2000000121b */
[----:B--2---:R-:W-:Y:S01]  /*f310*/  IMAD.MOV.U32 R2, RZ, RZ, R5 ;  /* 0x000000ffff027224 */ /* 0x004fe200078e0005 */
[--C-:B------:R-:W-:Y:S01]  /*f320*/  SHF.R.U64 R49, R10, 0x10, R11.reuse ;  /* 0x000000100a317819 */ /* 0x100fe2000000120b */
[----:B---3--:R-:W-:Y:S01]  /*f330*/  IMAD.MOV.U32 R3, RZ, RZ, R6 ;  /* 0x000000ffff037224 */ /* 0x008fe200078e0006 */
[----:B------:R-:W-:Y:S01]  /*f340*/  MOV R33, R11 ;  /* 0x0000000b00217202 */ /* 0x000fe20000000f00 */
[----:B------:R-:W-:Y:S01]  /*f350*/  IMAD.MOV.U32 R34, RZ, RZ, R24 ;  /* 0x000000ffff227224 */ /* 0x000fe200078e0018 */
[----:B------:R-:W-:Y:S01]  /*f360*/  SHF.R.U32.HI R46, RZ, 0x10, R11 ;  /* 0x00000010ff2e7819 */ /* 0x000fe2000001160b */
[----:B------:R-:W-:Y:S01]  /*f370*/  IMAD.MOV.U32 R37, RZ, RZ, R27 ;  /* 0x000000ffff257224 */ /* 0x000fe200078e001b */
[----:B------:R-:W-:Y:S01]  /*f380*/  SHF.R.U32.HI R45, RZ, 0x10, R5 ;  /* 0x00000010ff2d7819 */ /* 0x000fe20000011605 */
[----:B------:R-:W-:Y:S01]  /*f390*/  IMAD.MOV.U32 R7, RZ, RZ, R12 ;  /* 0x000000ffff077224 */ /* 0x000fe200078e000c */
[----:B------:R-:W-:Y:S01]  /*f3a0*/  SHF.R.U32.HI R40, RZ, 0x10, R27 ;  /* 0x00000010ff287819 */ /* 0x000fe2000001161b */
[----:B------:R-:W-:Y:S01]  /*f3b0*/  BSSY B1, `(.L_x_613) ;  /* 0x000001a000017945 */ /* 0x000fe20003800000 */
[--C-:B------:R-:W-:Y:S01]  /*f3c0*/  SHF.R.U64 R26, R12, 0x10, R13.reuse ;  /* 0x000000100c1a7819 */ /* 0x100fe2000000120d */
[----:B------:R-:W-:Y:S01]  /*f3d0*/  IMAD.MOV.U32 R8, RZ, RZ, R13 ;  /* 0x000000ffff087224 */ /* 0x000fe200078e000d */
[----:B------:R-:W-:Y:S01]  /*f3e0*/  VIMNMX R38, R38, 0x80, PT ;  /* 0x0000008026267848 */ /* 0x000fe20003fe0100 */
[----:B------:R-:W-:Y:S01]  /*f3f0*/  IMAD.MOV.U32 R5, RZ, RZ, R14 ;  /* 0x000000ffff057224 */ /* 0x000fe200078e000e */
[----:B------:R-:W-:Y:S01]  /*f400*/  SHF.R.S32.HI R24, RZ, 0x1f, R213 ;  /* 0x0000001fff187819 */ /* 0x000fe200000114d5 */
[----:B------:R-:W-:Y:S01]  /*f410*/  IMAD.MOV.U32 R6, RZ, RZ, R15 ;  /* 0x000000ffff067224 */ /* 0x000fe200078e000f */
[----:B------:R-:W-:-:S02]  /*f420*/  SHF.R.U32.HI R39, RZ, 0x10, R13 ;  /* 0x00000010ff277819 */ /* 0x000fc4000001160d */
[----:B------:R-:W-:Y:S02]  /*f430*/  PRMT R36, R36, 0x5410, R25 ;  /* 0x0000541024247816 */ /* 0x000fe40000000019 */
[--C-:B------:R-:W-:Y:S02]  /*f440*/  SHF.R.U64 R10, R14, 0x10, R15.reuse ;  /* 0x000000100e0a7819 */ /* 0x100fe4000000120f */
[----:B------:R-:W-:Y:S02]  /*f450*/  SHF.R.U32.HI R11, RZ, 0x10, R15 ;  /* 0x00000010ff0b7819 */ /* 0x000fe4000001160f */
[----:B------:R-:W-:Y:S02]  /*f460*/  PRMT R27, R20, 0x5410, R51 ;  /* 0x00005410141b7816 */ /* 0x000fe40000000033 */
[----:B------:R-:W-:Y:S02]  /*f470*/  PRMT R29, R29, 0x5410, R48 ;  /* 0x000054101d1d7816 */ /* 0x000fe40000000030 */
[----:B------:R-:W-:-:S02]  /*f480*/  PRMT R32, R32, 0x5410, R49 ;  /* 0x0000541020207816 */ /* 0x000fc40000000031 */
[----:B------:R-:W-:Y:S02]  /*f490*/  PRMT R33, R33, 0x5410, R46 ;  /* 0x0000541021217816 */ /* 0x000fe4000000002e */
[----:B------:R-:W-:Y:S02]  /*f4a0*/  PRMT R0, R0, 0x5410, R47 ;  /* 0x0000541000007816 */ /* 0x000fe4000000002f */
[----:B------:R-:W-:Y:S02]  /*f4b0*/  PRMT R2, R2, 0x5410, R45 ;  /* 0x0000541002027816 */ /* 0x000fe4000000002d */
[----:B------:R-:W-:Y:S02]  /*f4c0*/  PRMT R3, R3, 0x5410, R44 ;  /* 0x0000541003037816 */ /* 0x000fe4000000002c */
[----:B------:R-:W-:Y:S02]  /*f4d0*/  PRMT R12, R4, 0x5410, R43 ;  /* 0x00005410040c7816 */ /* 0x000fe4000000002b */
[----:B------:R-:W-:-:S02]  /*f4e0*/  ISETP.GE.AND P1, PT, R219, R38, PT ;  /* 0x00000026db00720c */ /* 0x000fc40003f26270 */
[----:B------:R-:W-:Y:S02]  /*f4f0*/  PRMT R34, R34, 0x5410, R41 ;  /* 0x0000541022227816 */ /* 0x000fe40000000029 */
[----:B------:R-:W-:Y:S02]  /*f500*/  PRMT R35, R35, 0x5410, R42 ;  /* 0x0000541023237816 */ /* 0x000fe4000000002a */
[----:B------:R-:W-:Y:S02]  /*f510*/  PRMT R37, R37, 0x5410, R40 ;  /* 0x0000541025257816 */ /* 0x000fe40000000028 */
[----:B------:R-:W-:Y:S02]  /*f520*/  LEA.HI R25, R24, R213, RZ, 0x3 ;  /* 0x000000d518197211 */ /* 0x000fe400078f18ff */
[----:B------:R-:W-:Y:S01]  /*f530*/  PRMT R13, R7, 0x5410, R26 ;  /* 0x00005410070d7816 */ /* 0x000fe2000000001a */
[----:B0-----:R-:W-:Y:S06]  /*f540*/  @!P0 BRA `(.L_x_614) ;  /* 0x0000019800e08947 */ /* 0x001fec0003800000 */
.L_x_858:
[----:B------:R-:W-:Y:S05]  /*f550*/  BSYNC B1 ;  /* 0x0000000000017941 */ /* 0x000fea0003800000 */
.L_x_613:
[----:B------:R-:W-:Y:S01]  /*f560*/  BSSY B1, `(.L_x_615) ;  /* 0x00000c4000017945 */ /* 0x000fe20003800000 */
[----:B------:R-:W-:Y:S02]  /*f570*/  PRMT R14, R8, 0x5410, R39 ;  /* 0x00005410080e7816 */ /* 0x000fe40000000027 */
[----:B------:R-:W-:Y:S02]  /*f580*/  SHF.R.S32.HI R26, RZ, 0x3, R25 ;  /* 0x00000003ff1a7819 */ /* 0x000fe40000011419 */
[----:B------:R-:W-:Y:S02]  /*f590*/  PRMT R15, R5, 0x5410, R10 ;  /* 0x00005410050f7816 */ /* 0x000fe4000000000a */
[----:B------:R-:W-:Y:S01]  /*f5a0*/  PRMT R20, R6, 0x5410, R11 ;  /* 0x0000541006147816 */ /* 0x000fe2000000000b */
[----:B------:R-:W-:Y:S06]  /*f5b0*/  @P1 BRA `(.L_x_616) ;  /* 0x0000000800f81947 */ /* 0x000fec0003800000 */
[----:B------:R-:W1:Y:S01]  /*f5c0*/  LDC R63, c[0x0][0x3f4] ;  /* 0x0000fd00ff3f7b82 */ /* 0x000e620000000800 */
[----:B------:R-:W-:Y:S01]  /*f5d0*/  BSSY B2, `(.L_x_617) ;  /* 0x000005c000027945 */ /* 0x000fe20003800000 */
[----:B------:R-:W-:Y:S02]  /*f5e0*/  SHF.R.U32.HI R56, RZ, 0x3, R224 ;  /* 0x00000003ff387819 */ /* 0x000fe400000116e0 */
[-C--:B-1----:R-:W-:Y:S02]  /*f5f0*/  ISETP.GE.AND P0, PT, R16, R63.reuse, PT ;  /* 0x0000003f1000720c */ /* 0x082fe40003f06270 */
[----:B------:R-:W-:-:S11]  /*f600*/  ISETP.GE.AND P1, PT, R213, R63, PT ;  /* 0x0000003fd500720c */ /* 0x000fd60003f26270 */
[----:B------:R-:W-:Y:S05]  /*f610*/  @P0 BRA `(.L_x_618) ;  /* 0x00000004005c0947 */ /* 0x000fea0003800000 */
[----:B------:R-:W2:Y:S01]  /*f620*/  LDL R4, [R1+0x64] ;  /* 0x0000640001047983 */ /* 0x000ea20000100800 */
[C---:B------:R-:W-:Y:S01]  /*f630*/  IMAD.U32 R51, R34.reuse, 0x10000, RZ ;  /* 0x0001000022337824 */ /* 0x040fe200078e00ff */
[----:B------:R-:W-:Y:S01]  /*f640*/  LOP3.LUT R53, R34, 0xffff0000, RZ, 0xc0, !PT ;  /* 0xffff000022357812 */ /* 0x000fe200078ec0ff */
[----:B------:R-:W-:Y:S01]  /*f650*/  IMAD.U32 R49, R27, 0x10000, RZ ;  /* 0x000100001b317824 */ /* 0x000fe200078e00ff */
[----:B--2---:R-:W-:-:S04]  /*f660*/  LEA.HI R4, R63, R4, RZ, 0x1d ;  /* 0x000000043f047211 */ /* 0x004fc800078fe8ff */
[----:B------:R-:W-:Y:S02]  /*f670*/  SHF.R.S32.HI R7, RZ, 0x1f, R4 ;  /* 0x0000001fff077819 */ /* 0x000fe40000011404 */
[----:B------:R-:W-:Y:S02]  /*f680*/  SHF.L.U32 R5, R4, 0x3, RZ ;  /* 0x0000000304057819 */ /* 0x000fe400000006ff */
[----:B------:R-:W-:Y:S02]  /*f690*/  LEA.HI R7, R7, R4, RZ, 0x3 ;  /* 0x0000000407077211 */ /* 0x000fe400078f18ff */
[----:B------:R-:W-:-:S03]  /*f6a0*/  LOP3.LUT R5, R224, 0x38, R5, 0xf8, !PT ;  /* 0x00000038e0057812 */ /* 0x000fc600078ef805 */
[----:B------:R-:W-:Y:S01]  /*f6b0*/  IMAD.SHL.U32 R7, R7, 0x400, RZ ;  /* 0x0000040007077824 */ /* 0x000fe200078e00ff */
[----:B------:R-:W-:-:S04]  /*f6c0*/  LOP3.LUT R5, R5, R56, RZ, 0x3c, !PT ;  /* 0x0000003805057212 */ /* 0x000fc800078e3cff */
[----:B------:R-:W-:-:S04]  /*f6d0*/  LOP3.LUT R7, R7, 0x7fffe000, RZ, 0xc0, !PT ;  /* 0x7fffe00007077812 */ /* 0x000fc800078ec0ff */
[----:B0-----:R-:W-:Y:S02]  /*f6e0*/  IADD3 R9, R5, R7, R228 ;  /* 0x0000000705097210 */ /* 0x001fe40007ffe0e4 */
[----:B------:R-:W0:Y:S03]  /*f6f0*/  LDS.128 R4, [R30] ;  /* 0x000000001e047984 */ /* 0x000e260000000c00 */
[----:B------:R-:W-:-:S05]  /*f700*/  IMAD R39, R9, 0x2, R22 ;  /* 0x0000000209277824 */ /* 0x000fca00078e0216 */
[----:B------:R-:W1:Y:S01]  /*f710*/  LDS.128 R8, [R39+0x14400] ;  /* 0x0144000027087984 */ /* 0x000e620000000c00 */
[C---:B0-----:R-:W-:Y:S01]  /*f720*/  IMAD.U32 R40, R4.reuse, 0x10000, RZ ;  /* 0x0001000004287824 */ /* 0x041fe200078e00ff */
[----:B------:R-:W-:Y:S01]  /*f730*/  LOP3.LUT R4, R4, 0xffff0000, RZ, 0xc0, !PT ;  /* 0xffff000004047812 */ /* 0x000fe200078ec0ff */
[C---:B------:R-:W-:Y:S01]  /*f740*/  IMAD.U32 R41, R5.reuse, 0x10000, RZ ;  /* 0x0001000005297824 */ /* 0x040fe200078e00ff */
[----:B------:R-:W-:Y:S01]  /*f750*/  LOP3.LUT R5, R5, 0xffff0000, RZ, 0xc0, !PT ;  /* 0xffff000005057812 */ /* 0x000fe200078ec0ff */
[C---:B------:R-:W-:Y:S01]  /*f760*/  IMAD.U32 R42, R6.reuse, 0x10000, RZ ;  /* 0x00010000062a7824 */ /* 0x040fe200078e00ff */
[----:B------:R-:W-:Y:S01]  /*f770*/  LOP3.LUT R6, R6, 0xffff0000, RZ, 0xc0, !PT ;  /* 0xffff000006067812 */ /* 0x000fe200078ec0ff */
[C---:B------:R-:W-:Y:S01]  /*f780*/  IMAD.U32 R43, R7.reuse, 0x10000, RZ ;  /* 0x00010000072b7824 */ /* 0x040fe200078e00ff */
[----:B------:R-:W-:Y:S01]  /*f790*/  LOP3.LUT R7, R7, 0xffff0000, RZ, 0xc0, !PT ;  /* 0xffff000007077812 */ /* 0x000fe200078ec0ff */
[C---:B-1----:R-:W-:Y:S01]  /*f7a0*/  IMAD.U32 R44, R8.reuse, 0x10000, RZ ;  /* 0x00010000082c7824 */ /* 0x042fe200078e00ff */
[----:B------:R-:W-:Y:S01]  /*f7b0*/  LOP3.LUT R8, R8, 0xffff0000, RZ, 0xc0, !PT ;  /* 0xffff000008087812 */ /* 0x000fe200078ec0ff */
[C---:B------:R-:W-:Y:S01]  /*f7c0*/  IMAD.U32 R45, R9.reuse, 0x10000, RZ ;  /* 0x00010000092d7824 */ /* 0x040fe200078e00ff */
[----:B------:R-:W-:Y:S01]  /*f7d0*/  LOP3.LUT R9, R9, 0xffff0000, RZ, 0xc0, !PT ;  /* 0xffff000009097812 */ /* 0x000fe200078ec0ff */
[C---:B------:R-:W-:Y:S01]  /*f7e0*/  FMUL.FTZ R55, R44.reuse, R51 ;  /* 0x000000332c377220 */ /* 0x040fe20000410000 */
[----:B------:R-:W-:Y:S01]  /*f7f0*/  FMUL.FTZ R57, R44, R49 ;  /* 0x000000312c397220 */ /* 0x000fe20000410000 */
[----:B------:R-:W-:Y:S01]  /*f800*/  SHF.L.U32 R44, R35, 0x10, RZ ;  /* 0x00000010232c7819 */ /* 0x000fe200000006ff */
[----:B------:R-:W-:Y:S01]  /*f810*/  FMUL.FTZ R59, R8, R53 ;  /* 0x00000035083b7220 */ /* 0x000fe20000410000 */
[C---:B------:R-:W-:Y:S01]  /*f820*/  FFMA.FTZ R55, R40.reuse, R49, -R55 ;  /* 0x0000003128377223 */ /* 0x040fe20000010837 */
[----:B------:R-:W-:Y:S01]  /*f830*/  LOP3.LUT R49, R27, 0xffff0000, RZ, 0xc0, !PT ;  /* 0xffff00001b317812 */ /* 0x000fe200078ec0ff */
[----:B------:R-:W-:Y:S01]  /*f840*/  FFMA.FTZ R57, R40, R51, R57 ;  /* 0x0000003328397223 */ /* 0x000fe20000010039 */
[----:B------:R-:W-:-:S02]  /*f850*/  IMAD.U32 R40, R29, 0x10000, RZ ;  /* 0x000100001d287824 */ /* 0x000fc400078e00ff */
[----:B------:R-:W-:Y:S02]  /*f860*/  IMAD.U32 R46, R10, 0x10000, RZ ;  /* 0x000100000a2e7824 */ /* 0x000fe400078e00ff */
[-C--:B------:R-:W-:Y:S01]  /*f870*/  FMUL.FTZ R51, R8, R49.reuse ;  /* 0x0000003108337220 */ /* 0x080fe20000410000 */
[----:B------:R-:W-:Y:S01]  /*f880*/  FFMA.FTZ R48, R4, R49, -R59 ;  /* 0x0000003104307223 */ /* 0x000fe2000001083b */
[C---:B------:R-:W-:Y:S01]  /*f890*/  FMUL.FTZ R8, R45.reuse, R44 ;  /* 0x0000002c2d087220 */ /* 0x040fe20000410000 */
[----:B------:R-:W-:Y:S02]  /*f8a0*/  IMAD.U32 R49, R36, 0x10000, RZ ;  /* 0x0001000024317824 */ /* 0x000fe400078e00ff */
[-C--:B------:R-:W-:Y:S01]  /*f8b0*/  FMUL.FTZ R59, R45, R40.reuse ;  /* 0x000000282d3b7220 */ /* 0x080fe20000410000 */
[----:B------:R-:W-:Y:S01]  /*f8c0*/  FFMA.FTZ R50, R4, R53, R51 ;  /* 0x0000003504327223 */ /* 0x000fe20000010033 */
[----:B------:R-:W-:Y:S01]  /*f8d0*/  LOP3.LUT R10, R10, 0xffff0000, RZ, 0xc0, !PT ;  /* 0xffff00000a0a7812 */ /* 0x000fe200078ec0ff */
[----:B------:R-:W-:Y:S01]  /*f8e0*/  FFMA.FTZ R52, R41, R40, -R8 ;  /* 0x0000002829347223 */ /* 0x000fe20000010808 */
[----:B------:R-:W-:-:S02]  /*f8f0*/  IMAD.U32 R45, R32, 0x10000, RZ ;  /* 0x00010000202d7824 */ /* 0x000fc400078e00ff */
[----:B------:R-:W-:Y:S01]  /*f900*/  FFMA.FTZ R59, R41, R44, R59 ;  /* 0x0000002c293b7223 */ /* 0x000fe2000001003b */
[----:B------:R-:W-:Y:S01]  /*f910*/  FMUL.FTZ R53, R46, R49 ;  /* 0x000000312e357220 */ /* 0x000fe20000410000 */
[----:B------:R-:W-:Y:S01]  /*f920*/  LOP3.LUT R51, R36, 0xffff0000, RZ, 0xc0, !PT ;  /* 0xffff000024337812 */ /* 0x000fe200078ec0ff */
[----:B------:R-:W-:Y:S01]  /*f930*/  IMAD.U32 R47, R11, 0x10000, RZ ;  /* 0x000100000b2f7824 */ /* 0x000fe200078e00ff */
[----:B------:R-:W-:Y:S01]  /*f940*/  LOP3.LUT R41, R32, 0xffff0000, RZ, 0xc0, !PT ;  /* 0xffff000020297812 */ /* 0x000fe200078ec0ff */
[----:B------:R-:W-:Y:S02]  /*f950*/  IMAD.U32 R40, R37, 0x10000, RZ ;  /* 0x0001000025287824 */ /* 0x000fe400078e00ff */
[-C--:B------:R-:W-:Y:S01]  /*f960*/  FMUL.FTZ R61, R46, R45.reuse ;  /* 0x0000002d2e3d7220 */ /* 0x080fe20000410000 */
[----:B------:R-:W-:Y:S01]  /*f970*/  FFMA.FTZ R53, R42, R45, -R53 ;  /* 0x0000002d2a357223 */ /* 0x000fe20000010835 */
[----:B------:R-:W-:Y:S01]  /*f980*/  FMUL.FTZ R45, R10, R51 ;  /* 0x000000330a2d7220 */ /* 0x000fe20000410000 */
[----:B------:R-:W-:-:S02]  /*f990*/  IMAD.U32 R4, R33, 0x10000, RZ ;  /* 0x0001000021047824 */ /* 0x000fc400078e00ff */
[----:B------:R-:W-:Y:S01]  /*f9a0*/  FMUL.FTZ R10, R10, R41 ;  /* 0x000000290a0a7220 */ /* 0x000fe20000410000 */
[----:B------:R-:W-:Y:S01]  /*f9b0*/  FMUL.FTZ R8, R47, R40 ;  /* 0x000000282f087220 */ /* 0x000fe20000410000 */
[----:B------:R-:W-:Y:S01]  /*f9c0*/  FFMA.FTZ R61, R42, R49, R61 ;  /* 0x000000312a3d7223 */ /* 0x000fe2000001003d */
[C---:B------:R-:W-:Y:S01]  /*f9d0*/  FFMA.FTZ R42, R6.reuse, R41, -R45 ;  /* 0x00000029062a7223 */ /* 0x040fe2000001082d */
[----:B------:R-:W-:Y:S01]  /*f9e0*/  FFMA.FTZ R44, R6, R51, R10 ;  /* 0x00000033062c7223 */ /* 0x000fe2000001000a */
[-C--:B------:R-:W-:Y:S01]  /*f9f0*/  FFMA.FTZ R45, R43, R4.reuse, -R8 ;  /* 0x000000042b2d7223 */ /* 0x080fe20000010808 */
[----:B------:R-:W-:Y:S01]  /*fa00*/  LOP3.LUT R11, R11, 0xffff0000, RZ, 0xc0, !PT ;  /* 0xffff00000b0b7812 */ /* 0x000fe200078ec0ff */
[----:B------:R-:W-:Y:S01]  /*fa10*/  FMUL.FTZ R46, R47, R4 ;  /* 0x000000042f2e7220 */ /* 0x000fe20000410000 */
[----:B------:R-:W-:Y:S02]  /*fa20*/  LOP3.LUT R8, R35, 0xffff0000, RZ, 0xc0, !PT ;  /* 0xffff000023087812 */ /* 0x000fe400078ec0ff */
[----:B------:R-:W-:Y:S01]  /*fa30*/  LOP3.LUT R10, R37, 0xffff0000, RZ, 0xc0, !PT ;  /* 0xffff0000250a7812 */ /* 0x000fe200078ec0ff */
[----:B------:R-:W-:Y:S01]  /*fa40*/  FFMA.FTZ R46, R43, R40, R46 ;  /* 0x000000282b2e7223 */ /* 0x000fe2000001002e */
[----:B------:R-:W-:Y:S01]  /*fa50*/  LOP3.LUT R4, R29, 0xffff0000, RZ, 0xc0, !PT ;  /* 0xffff00001d047812 */ /* 0x000fe200078ec0ff */
[----:B------:R-:W-:Y:S01]  /*fa60*/  FMUL.FTZ R40, R9, R8 ;  /* 0x0000000809287220 */ /* 0x000fe20000410000 */
[----:B------:R-:W-:Y:S01]  /*fa70*/  LOP3.LUT R6, R33, 0xffff0000, RZ, 0xc0, !PT ;  /* 0xffff000021067812 */ /* 0x000fe200078ec0ff */
[----:B------:R-:W-:-:S02]  /*fa80*/  FMUL.FTZ R54, R11, R10 ;  /* 0x0000000a0b367220 */ /* 0x000fc40000410000 */
[-C--:B------:R-:W-:Y:S01]  /*fa90*/  FMUL.FTZ R41, R9, R4.reuse ;  /* 0x0000000409297220 */ /* 0x080fe20000410000 */
[----:B------:R-:W-:Y:S01]  /*faa0*/  FFMA.FTZ R9, R5, R4, -R40 ;  /* 0x0000000405097223 */ /* 0x000fe20000010828 */
[-C--:B------:R-:W-:Y:S01]  /*fab0*/  FMUL.FTZ R11, R11, R6.reuse ;  /* 0x000000060b0b7220 */ /* 0x080fe20000410000 */
[----:B------:R-:W-:Y:S01]  /*fac0*/  FFMA.FTZ R54, R7, R6, -R54 ;  /* 0x0000000607367223 */ /* 0x000fe20000010836 */
[----:B------:R-:W-:Y:S01]  /*fad0*/  FFMA.FTZ R40, R5, R8, R41 ;  /* 0x0000000805287223 */ /* 0x000fe20000010029 */
[----:B------:R-:W-:Y:S01]  /*fae0*/  F2FP.BF16.F32.PACK_AB R6, R42, R53 ;  /* 0x000000352a06723e */ /* 0x000fe200000010ff */
[----:B------:R-:W-:Y:S01]  /*faf0*/  FFMA.FTZ R11, R7, R10, R11 ;  /* 0x0000000a070b7223 */ /* 0x000fe2000001000b */
[----:B------:R-:W-:Y:S02]  /*fb00*/  F2FP.BF16.F32.PACK_AB R4, R48, R55 ;  /* 0x000000373004723e */ /* 0x000fe400000010ff */
[----:B------:R-:W-:Y:S02]  /*fb10*/  F2FP.BF16.F32.PACK_AB R5, R9, R52 ;  /* 0x000000340905723e */ /* 0x000fe400000010ff */
[----:B------:R-:W-:-:S02]  /*fb20*/  F2FP.BF16.F32.PACK_AB R7, R54, R45 ;  /* 0x0000002d3607723e */ /* 0x000fc400000010ff */
[----:B------:R-:W-:Y:S02]  /*fb30*/  F2FP.BF16.F32.PACK_AB R10, R44, R61 ;  /* 0x0000003d2c0a723e */ /* 0x000fe400000010ff */
[----:B------:R-:W-:Y:S01]  /*fb40*/  F2FP.BF16.F32.PACK_AB R8, R50, R57 ;  /* 0x000000393208723e */ /* 0x000fe200000010ff */
[----:B------:R1:W-:Y:S01]  /*fb50*/  STS.128 [R30], R4 ;  /* 0x000000041e007388 */ /* 0x0003e20000000c00 */
[----:B------:R-:W-:Y:S02]  /*fb60*/  F2FP.BF16.F32.PACK_AB R9, R40, R59 ;  /* 0x0000003b2809723e */ /* 0x000fe400000010ff */
[----:B------:R-:W-:-:S05]  /*fb70*/  F2FP.BF16.F32.PACK_AB R11, R11, R46 ;  /* 0x0000002e0b0b723e */ /* 0x000fca00000010ff */
[----:B------:R1:W-:Y:S02]  /*fb80*/  STS.128 [R39+0x14400], R8 ;  /* 0x0144000827007388 */ /* 0x0003e40000000c00 */
.L_x_618:
[----:B------:R-:W-:Y:S05]  /*fb90*/  BSYNC B2 ;  /* 0x0000000000027941 */ /* 0x000fea0003800000 */
.L_x_617:
[----:B------:R-:W-:Y:S05]  /*fba0*/  @P1 BRA `(.L_x_616) ;  /* 0x00000004007c1947 */ /* 0x000fea0003800000 */
[----:B-1----:R-:W2:Y:S01]  /*fbb0*/  LDL R4, [R1+0x6c] ;  /* 0x00006c0001047983 */ /* 0x002ea20000100800 */
[----:B------:R-:W-:Y:S01]  /*fbc0*/  LEA.HI R6, R24, R213, RZ, 0x6 ;  /* 0x000000d518067211 */ /* 0x000fe200078f30ff */
[C---:B------:R-:W-:Y:S01]  /*fbd0*/  IMAD.U32 R50, R13.reuse, 0x10000, RZ ;  /* 0x000100000d327824 */ /* 0x040fe200078e00ff */
[----:B------:R-:W-:Y:S01]  /*fbe0*/  LOP3.LUT R7, R224, 0x38, R25, 0xf8, !PT ;  /* 0x00000038e0077812 */ /* 0x000fe200078ef819 */
[----:B------:R-:W-:Y:S01]  /*fbf0*/  IMAD.U32 R48, R0, 0x10000, RZ ;  /* 0x0001000000307824 */ /* 0x000fe200078e00ff */
[----:B------:R-:W-:Y:S01]  /*fc00*/  LOP3.LUT R47, R13, 0xffff0000, RZ, 0xc0, !PT ;  /* 0xffff00000d2f7812 */ /* 0x000fe200078ec0ff */
[----:B------:R-:W-:Y:S02]  /*fc10*/  IMAD.SHL.U32 R8, R6, 0x80, RZ ;  /* 0x0000008006087824 */ /* 0x000fe400078e00ff */
[----:B------:R-:W-:Y:S01]  /*fc20*/  IMAD.U32 R49, R14, 0x10000, RZ ;  /* 0x000100000e317824 */ /* 0x000fe200078e00ff */
[----:B--2---:R-:W-:Y:S02]  /*fc30*/  R2UR UR4, R4 ;  /* 0x00000000040472ca */ /* 0x004fe400000e0000 */
[----:B------:R-:W-:-:S04]  /*fc40*/  LEA.HI R4, R63, R26, RZ, 0x1d ;  /* 0x0000001a3f047211 */ /* 0x000fc800078fe8ff */
[----:B------:R-:W-:-:S04]  /*fc50*/  SHF.R.S32.HI R5, RZ, 0x1f, R4 ;  /* 0x0000001fff057819 */ /* 0x000fc80000011404 */
[----:B------:R-:W-:Y:S01]  /*fc60*/  LEA.HI R6, R5, R4, RZ, 0x3 ;  /* 0x0000000405067211 */ /* 0x000fe200078f18ff */
[----:B------:R-:W-:Y:S01]  /*fc70*/  IMAD.SHL.U32 R5, R4, 0x8, RZ ;  /* 0x0000000804057824 */ /* 0x000fe200078e00ff */
[-C--:B------:R-:W-:Y:S02]  /*fc80*/  LOP3.LUT R4, R7, R56.reuse, RZ, 0x3c, !PT ;  /* 0x0000003807047212 */ /* 0x080fe400078e3cff */
[----:B------:R-:W-:Y:S01]  /*fc90*/  LOP3.LUT R7, R8, 0xffffe000, RZ, 0xc0, !PT ;  /* 0xffffe00008077812 */ /* 0x000fe200078ec0ff */
[----:B------:R-:W-:Y:S01]  /*fca0*/  IMAD.SHL.U32 R6, R6, 0x400, RZ ;  /* 0x0000040006067824 */ /* 0x000fe200078e00ff */
[----:B------:R-:W-:Y:S02]  /*fcb0*/  LOP3.LUT R5, R224, 0x38, R5, 0xf8, !PT ;  /* 0x00000038e0057812 */ /* 0x000fe400078ef805 */
[----:B------:R-:W-:Y:S02]  /*fcc0*/  IADD3 R7, R4, R7, R228 ;  /* 0x0000000704077210 */ /* 0x000fe40007ffe0e4 */
[----:B------:R-:W-:-:S02]  /*fcd0*/  LOP3.LUT R4, R5, R56, RZ, 0x3c, !PT ;  /* 0x0000003805047212 */ /* 0x000fc400078e3cff */
[----:B------:R-:W-:Y:S02]  /*fce0*/  LOP3.LUT R5, R6, 0x7fffe000, RZ, 0xc0, !PT ;  /* 0x7fffe00006057812 */ /* 0x000fe400078ec0ff */
[----:B------:R-:W-:Y:S02]  /*fcf0*/  LEA R57, R7, UR4, 0x1 ;  /* 0x0000000407397c11 */ /* 0x000fe4000f8e08ff */
[----:B0-----:R-:W-:-:S03]  /*fd00*/  IADD3 R9, R4, R5, R228 ;  /* 0x0000000504097210 */ /* 0x001fc60007ffe0e4 */
[----:B------:R-:W0:Y:S02]  /*fd10*/  LDS.128 R4, [R57] ;  /* 0x0000000039047984 */ /* 0x000e240000000c00 */
[----:B------:R-:W-:-:S05]  /*fd20*/  IMAD R30, R9, 0x2, R22 ;  /* 0x00000002091e7824 */ /* 0x000fca00078e0216 */
[----:B------:R-:W1:Y:S01]  /*fd30*/  LDS.128 R8, [R30+0x14400] ;  /* 0x014400001e087984 */ /* 0x000e620000000c00 */
[C---:B0-----:R-:W-:Y:S01]  /*fd40*/  IMAD.U32 R39, R4.reuse, 0x10000, RZ ;  /* 0x0001000004277824 */ /* 0x041fe200078e00ff */
[----:B------:R-:W-:Y:S01]  /*fd50*/  LOP3.LUT R4, R4, 0xffff0000, RZ, 0xc0, !PT ;  /* 0xffff000004047812 */ /* 0x000fe200078ec0ff */
[----:B------:R-:W-:Y:S01]  /*fd60*/  IMAD.U32 R40, R5, 0x10000, RZ ;  /* 0x0001000005287824 */ /* 0x000fe200078e00ff */
[----:B------:R-:W-:Y:S01]  /*fd70*/  SHF.L.U32 R42, R7, 0x10, RZ ;  /* 0x00000010072a7819 */ /* 0x000fe200000006ff */
[C---:B------:R-:W-:Y:S01]  /*fd80*/  IMAD.U32 R41, R6.reuse, 0x10000, RZ ;  /* 0x0001000006297824 */ /* 0x040fe200078e00ff */
[----:B------:R-:W-:Y:S01]  /*fd90*/  LOP3.LUT R6, R6, 0xffff0000, RZ, 0xc0, !PT ;  /* 0xffff000006067812 */ /* 0x000fe200078ec0ff */
[C---:B-1----:R-:W-:Y:S01]  /*fda0*/  IMAD.U32 R43, R8.reuse, 0x10000, RZ ;  /* 0x00010000082b7824 */ /* 0x042fe200078e00ff */
[----:B------:R-:W-:Y:S01]  /*fdb0*/  LOP3.LUT R8, R8, 0xffff0000, RZ, 0xc0, !PT ;  /* 0xffff000008087812 */ /* 0x000fe200078ec0ff */
[C---:B------:R-:W-:Y:S01]  /*fdc0*/  IMAD.U32 R44, R9.reuse, 0x10000, RZ ;  /* 0x00010000092c7824 */ /* 0x040fe200078e00ff */
[----:B------:R-:W-:Y:S01]  /*fdd0*/  LOP3.LUT R9, R9, 0xffff0000, RZ, 0xc0, !PT ;  /* 0xffff000009097812 */ /* 0x000fe200078ec0ff */
[C---:B------:R-:W-:Y:S01]  /*fde0*/  FMUL.FTZ R52, R43.reuse, R50 ;  /* 0x000000322b347220 */ /* 0x040fe20000410000 */
[-C--:B------:R-:W-:Y:S01]  /*fdf0*/  FMUL.FTZ R54, R43, R48.reuse ;  /* 0x000000302b367220 */ /* 0x080fe20000410000 */
[----:B------:R-:W-:Y:S01]  /*fe00*/  LOP3.LUT R43, R0, 0xffff0000, RZ, 0xc0, !PT ;  /* 0xffff0000002b7812 */ /* 0x000fe200078ec0ff */
[----:B------:R-:W-:Y:S01]  /*fe10*/  FMUL.FTZ R51, R8, R47 ;  /* 0x0000002f08337220 */ /* 0x000fe20000410000 */
[C---:B------:R-:W-:Y:S01]  /*fe20*/  FFMA.FTZ R52, R39.reuse, R48, -R52 ;  /* 0x0000003027347223 */ /* 0x040fe20000010834 */
[----:B------:R-:W-:Y:S01]  /*fe30*/  FFMA.FTZ R54, R39, R50, R54 ;  /* 0x0000003227367223 */ /* 0x000fe20000010036 */
[----:B------:R-:W-:-:S02]  /*fe40*/  IMAD.U32 R39, R2, 0x10000, RZ ;  /* 0x0001000002277824 */ /* 0x000fc400078e00ff */
[-C--:B------:R-:W-:Y:S01]  /*fe50*/  FMUL.FTZ R53, R8, R43.reuse ;  /* 0x0000002b08357220 */ /* 0x080fe20000410000 */
[----:B------:R-:W-:Y:S01]  /*fe60*/  FFMA.FTZ R51, R4, R43, -R51 ;  /* 0x0000002b04337223 */ /* 0x000fe20000010833 */
[----:B------:R-:W-:Y:S01]  /*fe70*/  FMUL.FTZ R43, R44, R49 ;  /* 0x000000312c2b7220 */ /* 0x000fe20000410000 */
[----:B------:R-:W-:Y:S02]  /*fe80*/  IMAD.U32 R45, R10, 0x10000, RZ ;  /* 0x000100000a2d7824 */ /* 0x000fe400078e00ff */
[----:B------:R-:W-:Y:S01]  /*fe90*/  FMUL.FTZ R48, R44, R39 ;  /* 0x000000272c307220 */ /* 0x000fe20000410000 */
[----:B------:R-:W-:Y:S01]  /*fea0*/  FFMA.FTZ R53, R4, R47, R53 ;  /* 0x0000002f04357223 */ /* 0x000fe20000010035 */
[----:B------:R-:W-:Y:S01]  /*feb0*/  LOP3.LUT R10, R10, 0xffff0000, RZ, 0xc0, !PT ;  /* 0xffff00000a0a7812 */ /* 0x000fe200078ec0ff */
[----:B------:R-:W-:Y:S01]  /*fec0*/  FFMA.FTZ R44, R40, R39, -R43 ;  /* 0x00000027282c7223 */ /* 0x000fe2000001082b */
[C---:B------:R-:W-:Y:S01]  /*fed0*/  LOP3.LUT R47, R15.reuse, 0xffff0000, RZ, 0xc0, !PT ;  /* 0xffff00000f2f7812 */ /* 0x040fe200078ec0ff */
[----:B------:R-:W-:Y:S01]  /*fee0*/  IMAD.U32 R8, R15, 0x10000, RZ ;  /* 0x000100000f087824 */ /* 0x000fe200078e00ff */
[C---:B------:R-:W-:Y:S01]  /*fef0*/  LOP3.LUT R39, R3.reuse, 0xffff0000, RZ, 0xc0, !PT ;  /* 0xffff000003277812 */ /* 0x040fe200078ec0ff */
[----:B------:R-:W-:-:S02]  /*ff00*/  IMAD.U32 R4, R3, 0x10000, RZ ;  /* 0x0001000003047824 */ /* 0x000fc400078e00ff */
[----:B------:R-:W-:Y:S01]  /*ff10*/  FFMA.FTZ R48, R40, R49, R48 ;  /* 0x0000003128307223 */ /* 0x000fe20000010030 */
[C---:B------:R-:W-:Y:S01]  /*ff20*/  FMUL.FTZ R55, R10.reuse, R47 ;  /* 0x0000002f0a377220 */ /* 0x040fe20000410000 */
[C---:B------:R-:W-:Y:S01]  /*ff30*/  FMUL.FTZ R40, R45.reuse, R8 ;  /* 0x000000082d287220 */ /* 0x040fe20000410000 */
[-C--:B------:R-:W-:Y:S01]  /*ff40*/  FMUL.FTZ R50, R45, R4.reuse ;  /* 0x000000042d327220 */ /* 0x080fe20000410000 */
[----:B------:R-:W-:Y:S01]  /*ff50*/  FMUL.FTZ R10, R10, R39 ;  /* 0x000000270a0a7220 */ /* 0x000fe20000410000 */
[----:B------:R-:W-:Y:S02]  /*ff60*/  IMAD.U32 R46, R11, 0x10000, RZ ;  /* 0x000100000b2e7824 */ /* 0x000fe400078e00ff */
[C---:B------:R-:W-:Y:S01]  /*ff70*/  FFMA.FTZ R49, R41.reuse, R4, -R40 ;  /* 0x0000000429317223 */ /* 0x040fe20000010828 */
[----:B------:R-:W-:Y:S02]  /*ff80*/  IMAD.U32 R45, R20, 0x10000, RZ ;  /* 0x00010000142d7824 */ /* 0x000fe400078e00ff */
[----:B------:R-:W-:Y:S01]  /*ff90*/  FFMA.FTZ R50, R41, R8, R50 ;  /* 0x0000000829327223 */ /* 0x000fe20000010032 */
[----:B------:R-:W-:-:S02]  /*ffa0*/  IMAD.U32 R43, R12, 0x10000, RZ ;  /* 0x000100000c2b7824 */ /* 0x000fc400078e00ff */
[----:B------:R-:W-:Y:S01]  /*ffb0*/  FFMA.FTZ R47, R6, R47, R10 ;  /* 0x0000002f062f7223 */ /* 0x000fe2000001000a */
[----:B------:R-:W-:Y:S01]  /*ffc0*/  LOP3.LUT R11, R11, 0xffff0000, RZ, 0xc0, !PT ;  /* 0xffff00000b0b7812 */ /* 0x000fe200078ec0ff */
[----:B------:R-:W-:Y:S01]  /*ffd0*/  FMUL.FTZ R41, R46, R45 ;  /* 0x0000002d2e297220 */ /* 0x000fe20000410000 */
[----:B------:R-:W-:Y:S01]  /*ffe0*/  FFMA.FTZ R56, R6, R39, -R55 ;  /* 0x0000002706387223 */ /* 0x000fe20000010837 */
[----:B------:R-:W-:Y:S01]  /*fff0*/  LOP3.LUT R8, R14, 0xffff0000, RZ, 0xc0, !PT ;  /* 0xffff00000e087812 */ /* 0x000fe200078ec0ff */
[-C--:B------:R-:W-:Y:S01]  /*10000*/  FMUL.FTZ R39, R46, R43.reuse ;  /* 0x0000002b2e277220 */ /* 0x080fe20000410000 */
[----:B------:R-:W-:Y:S01]  /*10010*/  LOP3.LUT R10, R20, 0xffff0000, RZ, 0xc0, !PT ;  /* 0xffff0000140a7812 */ /* 0x000fe200078ec0ff */
[----:B------:R-:W-:Y:S01]  /*10020*/  FFMA.FTZ R41, R42, R43, -R41 ;  /* 0x0000002b2a297223 */ /* 0x000fe20000010829 */
[----:B------:R-:W-:Y:S01]  /*10030*/  LOP3.LUT R4, R2, 0xffff0000, RZ, 0xc0, !PT ;  /* 0xffff000002047812 */ /* 0x000fe200078ec0ff */
[----:B------:R-:W-:Y:S01]  /*10040*/  FFMA.FTZ R42, R42, R45, R39 ;  /* 0x0000002d2a2a7223 */ /* 0x000fe20000010027 */
[----:B------:R-:W-:Y:S01]  /*10050*/  LOP3.LUT R6, R12, 0xffff0000, RZ, 0xc0, !PT ;  /* 0xffff00000c067812 */ /* 0x000fe200078ec0ff */
[----:B------:R-:W-:Y:S01]  /*10060*/  FMUL.FTZ R40, R9, R8 ;  /* 0x0000000809287220 */ /* 0x000fe20000410000 */
[----:B------:R-:W-:Y:S01]  /*10070*/  LOP3.LUT R5, R5, 0xffff0000, RZ, 0xc0, !PT ;  /* 0xffff000005057812 */ /* 0x000fe200078ec0ff */
[----:B------:R-:W-:Y:S01]  /*10080*/  FMUL.FTZ R46, R11, R10 ;  /* 0x0000000a0b2e7220 */ /* 0x000fe20000410000 */
[----:B------:R-:W-:Y:S01]  /*10090*/  LOP3.LUT R7, R7, 0xffff0000, RZ, 0xc0, !PT ;  /* 0xffff000007077812 */ /* 0x000fe200078ec0ff */
[----:B------:R-:W-:Y:S01]  /*100a0*/  FMUL.FTZ R39, R9, R4 ;  /* 0x0000000409277220 */ /* 0x000fe20000410000 */
[----:B------:R-:W-:Y:S01]  /*100b0*/  FMUL.FTZ R11, R11, R6 ;  /* 0x000000060b0b7220 */ /* 0x000fe20000410000 */
[----:B------:R-:W-:Y:S01]  /*100c0*/  FFMA.FTZ R9, R5, R4, -R40 ;  /* 0x0000000405097223 */ /* 0x000fe20000010828 */
[----:B------:R-:W-:Y:S01]  /*100d0*/  F2FP.BF16.F32.PACK_AB R4, R51, R52 ;  /* 0x000000343304723e */ /* 0x000fe200000010ff */
[----:B------:R-:W-:Y:S01]  /*100e0*/  FFMA.FTZ R46, R7, R6, -R46 ;  /* 0x00000006072e7223 */ /* 0x000fe2000001082e */
[----:B------:R-:W-:Y:S01]  /*100f0*/  FFMA.FTZ R39, R5, R8, R39 ;  /* 0x0000000805277223 */ /* 0x000fe20000010027 */
[----:B------:R-:W-:Y:S01]  /*10100*/  FFMA.FTZ R11, R7, R10, R11 ;  /* 0x0000000a070b7223 */ /* 0x000fe2000001000b */
[----:B------:R-:W-:-:S02]  /*10110*/  F2FP.BF16.F32.PACK_AB R6, R56, R49 ;  /* 0x000000313806723e */ /* 0x000fc400000010ff */
[----:B------:R-:W-:Y:S02]  /*10120*/  F2FP.BF16.F32.PACK_AB R5, R9, R44 ;  /* 0x0000002c0905723e */ /* 0x000fe400000010ff */
[----:B------:R-:W-:Y:S02]  /*10130*/  F2FP.BF16.F32.PACK_AB R7, R46, R41 ;  /* 0x000000292e07723e */ /* 0x000fe400000010ff */
[----:B------:R-:W-:Y:S02]  /*10140*/  F2FP.BF16.F32.PACK_AB R10, R47, R50 ;  /* 0x000000322f0a723e */ /* 0x000fe400000010ff */
[----:B------:R-:W-:Y:S01]  /*10150*/  F2FP.BF16.F32.PACK_AB R8, R53, R54 ;  /* 0x000000363508723e */ /* 0x000fe200000010ff */
[----:B------:R2:W-:Y:S01]  /*10160*/  STS.128 [R57], R4 ;  /* 0x0000000439007388 */ /* 0x0005e20000000c00 */
[----:B------:R-:W-:Y:S02]  /*10170*/  F2FP.BF16.F32.PACK_AB R9, R39, R48 ;  /* 0x000000302709723e */ /* 0x000fe400000010ff */
[----:B------:R-:W-:-:S05]  /*10180*/  F2FP.BF16.F32.PACK_AB R11, R11, R42 ;  /* 0x0000002a0b0b723e */ /* 0x000fca00000010ff */
[----:B------:R2:W-:Y:S02]  /*10190*/  STS.128 [R30+0x14400], R8 ;  /* 0x014400081e007388 */ /* 0x0005e40000000c00 */
.L_x_616:
[----:B------:R-:W-:Y:S05]  /*101a0*/  BSYNC B1 ;  /* 0x0000000000017941 */ /* 0x000fea0003800000 */
.L_x_615:
[----:B------:R-:W-:Y:S01]  /*101b0*/  ISETP.GE.AND P0, PT, R31, R38, PT ;  /* 0x000000261f00720c */ /* 0x000fe20003f06270 */
[----:B------:R-:W-:-:S12]  /*101c0*/  BSSY B1, `(.L_x_619) ;  /* 0x00000cb000017945 */ /* 0x000fd80003800000 */
[----:B------:R-:W-:Y:S05]  /*101d0*/  @P0 BRA `(.L_x_620) ;  /* 0x0000000c00240947 */ /* 0x000fea0003800000 */
[----:B------:R3:W5:Y:S01]  /*101e0*/  LDL R61, [R1+0x6c] ;  /* 0x00006c00013d7983 */ /* 0x0007620000100800 */
[----:B------:R-:W4:Y:S03]  /*101f0*/  LDC R55, c[0x0][0x3f4] ;  /* 0x0000fd00ff377b82 */ /* 0x000f260000000800 */
[----:B------:R3:W5:Y:S01]  /*10200*/  LDL R56, [R1+0x54] ;  /* 0x0000540001387983 */ /* 0x0007620000100800 */
[C---:B------:R-:W-:Y:S01]  /*10210*/  IADD3 R58, R219.reuse, 0x20, RZ ;  /* 0x00000020db3a7810 */ /* 0x040fe20007ffe0ff */
[----:B------:R-:W-:Y:S01]  /*10220*/  VIADD R60, R219, 0x20 ;  /* 0x00000020db3c7836 */ /* 0x000fe20000000000 */
[----:B------:R-:W-:Y:S03]  /*10230*/  BSSY B2, `(.L_x_621) ;  /* 0x0000064000027945 */ /* 0x000fe60003800000 */
[----:B------:R-:W-:-:S02]  /*10240*/  IMAD.SHL.U32 R58, R58, 0x40, RZ ;  /* 0x000000403a3a7824 */ /* 0x000fc400078e00ff */
[----:B------:R-:W-:-:S03]  /*10250*/  IMAD.SHL.U32 R60, R60, 0x40, RZ ;  /* 0x000000403c3c7824 */ /* 0x000fc600078e00ff */
[----:B------:R-:W-:Y:S02]  /*10260*/  LOP3.LUT R58, R58, 0x1c0, RZ, 0xc0, !PT ;  /* 0x000001c03a3a7812 */ /* 0x000fe400078ec0ff */
[----:B------:R-:W-:Y:S02]  /*10270*/  LOP3.LUT R60, R60, 0x1c0, RZ, 0xc0, !PT ;  /* 0x000001c03c3c7812 */ /* 0x000fe400078ec0ff */
[----:B------:R-:W-:Y:S02]  /*10280*/  SHF.R.U32.HI R58, RZ, 0x3, R58 ;  /* 0x00000003ff3a7819 */ /* 0x000fe4000001163a */
[-C--:B----4-:R-:W-:Y:S02]  /*10290*/  ISETP.GE.AND P0, PT, R16, R55.reuse, PT ;  /* 0x000000371000720c */ /* 0x090fe40003f06270 */
[----:B------:R-:W-:-:S11]  /*102a0*/  ISETP.GE.AND P1, PT, R213, R55, PT ;  /* 0x00000037d500720c */ /* 0x000fd60003f26270 */
[----:B---3--:R-:W-:Y:S05]  /*102b0*/  @P0 BRA `(.L_x_622) ;  /* 0x00000004006c0947 */ /* 0x008fea0003800000 */
[----:B-12---:R-:W2:Y:S01]  /*102c0*/  LDL R4, [R1+0x64] ;  /* 0x0000640001047983 */ /* 0x006ea20000100800 */
[----:B-----5:R-:W-:Y:S01]  /*102d0*/  R2UR UR4, R61 ;  /* 0x000000003d0472ca */ /* 0x020fe200000e0000 */
[----:B------:R-:W-:Y:S01]  /*102e0*/  IMAD.U32 R47, R27, 0x10000, RZ ;  /* 0x000100001b2f7824 */ /* 0x000fe200078e00ff */
[----:B------:R-:W-:Y:S01]  /*102f0*/  LOP3.LUT R6, R60, 0x38, R16, 0xf8, !PT ;  /* 0x000000383c067812 */ /* 0x000fe200078ef810 */
[----:B------:R-:W-:Y:S01]  /*10300*/  IMAD.U32 R51, R35, 0x10000, RZ ;  /* 0x0001000023337824 */ /* 0x000fe200078e00ff */
[----:B------:R-:W-:Y:S01]  /*10310*/  SHF.L.U32 R49, R34, 0x10, RZ ;  /* 0x0000001022317819 */ /* 0x000fe200000006ff */
[----:B------:R-:W-:Y:S01]  /*10320*/  IMAD.U32 R52, R36, 0x10000, RZ ;  /* 0x0001000024347824 */ /* 0x000fe200078e00ff */
[----:B------:R-:W-:Y:S01]  /*10330*/  LOP3.LUT R6, R56, R6, R58, 0xf6, !PT ;  /* 0x0000000638067212 */ /* 0x000fe200078ef63a */
[----:B------:R-:W-:Y:S01]  /*10340*/  IMAD.U32 R59, R37, 0x10000, RZ ;  /* 0x00010000253b7824 */ /* 0x000fe200078e00ff */
[----:B------:R-:W-:Y:S01]  /*10350*/  LOP3.LUT R50, R34, 0xffff0000, RZ, 0xc0, !PT ;  /* 0xffff000022327812 */ /* 0x000fe200078ec0ff */
[----:B------:R-:W-:Y:S01]  /*10360*/  IMAD.U32 R57, R33, 0x10000, RZ ;  /* 0x0001000021397824 */ /* 0x000fe200078e00ff */
[----:B------:R-:W-:-:S03]  /*10370*/  LOP3.LUT R48, R27, 0xffff0000, RZ, 0xc0, !PT ;  /* 0xffff00001b307812 */ /* 0x000fc600078ec0ff */
[----:B------:R-:W-:Y:S02]  /*10380*/  LEA R54, R6, UR4, 0x1 ;  /* 0x0000000406367c11 */ /* 0x000fe4000f8e08ff */
[----:B--2---:R-:W-:-:S04]  /*10390*/  LEA.HI R4, R55, R4, RZ, 0x1d ;  /* 0x0000000437047211 */ /* 0x004fc800078fe8ff */
[----:B------:R-:W-:Y:S01]  /*103a0*/  SHF.R.S32.HI R7, RZ, 0x1f, R4 ;  /* 0x0000001fff077819 */ /* 0x000fe20000011404 */
[----:B------:R-:W-:-:S03]  /*103b0*/  IMAD.SHL.U32 R5, R4, 0x8, RZ ;  /* 0x0000000804057824 */ /* 0x000fc600078e00ff */
        /* <DEDUP_REMOVED lines=21> */
[-C--:B------:R-:W-:Y:S01]  /*10510*/  FMUL.FTZ R46, R49, R42.reuse ;  /* 0x0000002a312e7220 */ /* 0x080fe20000410000 */
[C---:B------:R-:W-:Y:S01]  /*10520*/  FMUL.FTZ R42, R47.reuse, R42 ;  /* 0x0000002a2f2a7220 */ /* 0x040fe20000410000 */
[C---:B------:R-:W-:Y:S01]  /*10530*/  IMAD.U32 R44, R10.reuse, 0x10000, RZ ;  /* 0x000100000a2c7824 */ /* 0x040fe200078e00ff */
[----:B------:R-:W-:Y:S01]  /*10540*/  LOP3.LUT R10, R10, 0xffff0000, RZ, 0xc0, !PT ;  /* 0xffff00000a0a7812 */ /* 0x000fe200078ec0ff */
[-C--:B------:R-:W-:Y:S01]  /*10550*/  FFMA.FTZ R46, R47, R31.reuse, -R46 ;  /* 0x0000001f2f2e7223 */ /* 0x080fe2000001082e */
[----:B------:R-:W-:Y:S01]  /*10560*/  FMUL.FTZ R47, R50, R8 ;  /* 0x00000008322f7220 */ /* 0x000fe20000410000 */
[----:B------:R-:W-:Y:S01]  /*10570*/  FFMA.FTZ R42, R49, R31, R42 ;  /* 0x0000001f312a7223 */ /* 0x000fe2000001002a */
[----:B------:R-:W-:-:S02]  /*10580*/  IMAD.U32 R49, R29, 0x10000, RZ ;  /* 0x000100001d317824 */ /* 0x000fc400078e00ff */
[C---:B------:R-:W-:Y:S01]  /*10590*/  FMUL.FTZ R31, R48.reuse, R8 ;  /* 0x00000008301f7220 */ /* 0x040fe20000410000 */
[-C--:B------:R-:W-:Y:S01]  /*105a0*/  FFMA.FTZ R47, R48, R4.reuse, -R47 ;  /* 0x00000004302f7223 */ /* 0x080fe2000001082f */
[-C--:B------:R-:W-:Y:S01]  /*105b0*/  FMUL.FTZ R8, R51, R43.reuse ;  /* 0x0000002b33087220 */ /* 0x080fe20000410000 */
[C---:B------:R-:W-:Y:S01]  /*105c0*/  FMUL.FTZ R48, R49.reuse, R43 ;  /* 0x0000002b31307220 */ /* 0x040fe20000410000 */
[----:B------:R-:W-:Y:S01]  /*105d0*/  FFMA.FTZ R31, R50, R4, R31 ;  /* 0x00000004321f7223 */ /* 0x000fe2000001001f */
[----:B------:R-:W-:Y:S01]  /*105e0*/  LOP3.LUT R50, R36, 0xffff0000, RZ, 0xc0, !PT ;  /* 0xffff000024327812 */ /* 0x000fe200078ec0ff */
[-C--:B------:R-:W-:Y:S01]  /*105f0*/  FFMA.FTZ R43, R49, R39.reuse, -R8 ;  /* 0x00000027312b7223 */ /* 0x080fe20000010808 */
[----:B------:R-:W-:Y:S01]  /*10600*/  FFMA.FTZ R48, R51, R39, R48 ;  /* 0x0000002733307223 */ /* 0x000fe20000010030 */
[C---:B------:R-:W-:Y:S01]  /*10610*/  LOP3.LUT R8, R32.reuse, 0xffff0000, RZ, 0xc0, !PT ;  /* 0xffff000020087812 */ /* 0x040fe200078ec0ff */
[----:B------:R-:W-:Y:S02]  /*10620*/  IMAD.U32 R4, R32, 0x10000, RZ ;  /* 0x0001000020047824 */ /* 0x000fe400078e00ff */
[----:B------:R-:W-:Y:S01]  /*10630*/  FMUL.FTZ R39, R52, R44 ;  /* 0x0000002c34277220 */ /* 0x000fe20000410000 */
[----:B------:R-:W-:-:S02]  /*10640*/  IMAD.U32 R45, R11, 0x10000, RZ ;  /* 0x000100000b2d7824 */ /* 0x000fc400078e00ff */
[----:B------:R-:W-:Y:S01]  /*10650*/  FMUL.FTZ R51, R50, R10 ;  /* 0x0000000a32337220 */ /* 0x000fe20000410000 */
[C---:B------:R-:W-:Y:S01]  /*10660*/  FMUL.FTZ R49, R4.reuse, R44 ;  /* 0x0000002c04317220 */ /* 0x040fe20000410000 */
[----:B------:R-:W-:Y:S01]  /*10670*/  FFMA.FTZ R39, R4, R40, -R39 ;  /* 0x0000002804277223 */ /* 0x000fe20000010827 */
[C---:B------:R-:W-:Y:S01]  /*10680*/  FMUL.FTZ R53, R8.reuse, R10 ;  /* 0x0000000a08357220 */ /* 0x040fe20000410000 */
[-C--:B------:R-:W-:Y:S01]  /*10690*/  FMUL.FTZ R4, R59, R45.reuse ;  /* 0x0000002d3b047220 */ /* 0x080fe20000410000 */
[-C--:B------:R-:W-:Y:S01]  /*106a0*/  FFMA.FTZ R8, R8, R6.reuse, -R51 ;  /* 0x0000000608087223 */ /* 0x080fe20000010833 */
[----:B------:R-:W-:Y:S01]  /*106b0*/  LOP3.LUT R11, R11, 0xffff0000, RZ, 0xc0, !PT ;  /* 0xffff00000b0b7812 */ /* 0x000fe200078ec0ff */
[----:B------:R-:W-:Y:S01]  /*106c0*/  FFMA.FTZ R53, R50, R6, R53 ;  /* 0x0000000632357223 */ /* 0x000fe20000010035 */
[C---:B------:R-:W-:Y:S01]  /*106d0*/  FMUL.FTZ R6, R57.reuse, R45 ;  /* 0x0000002d39067220 */ /* 0x040fe20000410000 */
[-C--:B------:R-:W-:Y:S01]  /*106e0*/  FFMA.FTZ R44, R57, R41.reuse, -R4 ;  /* 0x00000029392c7223 */ /* 0x080fe20000010804 */
[----:B------:R-:W-:Y:S01]  /*106f0*/  FFMA.FTZ R10, R52, R40, R49 ;  /* 0x00000028340a7223 */ /* 0x000fe20000010031 */
[----:B------:R-:W-:Y:S01]  /*10700*/  LOP3.LUT R51, R35, 0xffff0000, RZ, 0xc0, !PT ;  /* 0xffff000023337812 */ /* 0x000fe200078ec0ff */
[----:B------:R-:W-:Y:S01]  /*10710*/  FFMA.FTZ R41, R59, R41, R6 ;  /* 0x000000293b297223 */ /* 0x000fe20000010006 */
[----:B------:R-:W-:-:S02]  /*10720*/  LOP3.LUT R57, R37, 0xffff0000, RZ, 0xc0, !PT ;  /* 0xffff000025397812 */ /* 0x000fc400078ec0ff */
[----:B------:R-:W-:Y:S01]  /*10730*/  LOP3.LUT R45, R29, 0xffff0000, RZ, 0xc0, !PT ;  /* 0xffff00001d2d7812 */ /* 0x000fe200078ec0ff */
[----:B------:R-:W-:Y:S01]  /*10740*/  FMUL.FTZ R4, R51, R9 ;  /* 0x0000000933047220 */ /* 0x000fe20000410000 */
[----:B------:R-:W-:Y:S01]  /*10750*/  LOP3.LUT R49, R33, 0xffff0000, RZ, 0xc0, !PT ;  /* 0xffff000021317812 */ /* 0x000fe200078ec0ff */
[----:B------:R-:W-:Y:S01]  /*10760*/  FMUL.FTZ R50, R57, R11 ;  /* 0x0000000b39327220 */ /* 0x000fe20000410000 */
[----:B------:R-:W-:Y:S01]  /*10770*/  F2FP.BF16.F32.PACK_AB R10, R53, R10 ;  /* 0x0000000a350a723e */ /* 0x000fe200000010ff */
[C---:B------:R-:W-:Y:S01]  /*10780*/  FMUL.FTZ R6, R45.reuse, R9 ;  /* 0x000000092d067220 */ /* 0x040fe20000410000 */
[----:B------:R-:W-:Y:S01]  /*10790*/  FFMA.FTZ R40, R45, R5, -R4 ;  /* 0x000000052d287223 */ /* 0x000fe20000010804 */
[C---:B------:R-:W-:Y:S01]  /*107a0*/  FMUL.FTZ R52, R49.reuse, R11 ;  /* 0x0000000b31347220 */ /* 0x040fe20000410000 */
[----:B------:R-:W-:Y:S01]  /*107b0*/  FFMA.FTZ R11, R49, R7, -R50 ;  /* 0x00000007310b7223 */ /* 0x000fe20000010832 */
[----:B------:R-:W-:Y:S01]  /*107c0*/  FFMA.FTZ R9, R51, R5, R6 ;  /* 0x0000000533097223 */ /* 0x000fe20000010006 */
[----:B------:R-:W-:Y:S01]  /*107d0*/  F2FP.BF16.F32.PACK_AB R6, R8, R39 ;  /* 0x000000270806723e */ /* 0x000fe200000010ff */
[----:B------:R-:W-:Y:S01]  /*107e0*/  FFMA.FTZ R52, R57, R7, R52 ;  /* 0x0000000739347223 */ /* 0x000fe20000010034 */
[----:B------:R-:W-:-:S02]  /*107f0*/  F2FP.BF16.F32.PACK_AB R4, R47, R46 ;  /* 0x0000002e2f04723e */ /* 0x000fc400000010ff */
[----:B------:R-:W-:Y:S02]  /*10800*/  F2FP.BF16.F32.PACK_AB R5, R40, R43 ;  /* 0x0000002b2805723e */ /* 0x000fe400000010ff */
[----:B------:R-:W-:Y:S02]  /*10810*/  F2FP.BF16.F32.PACK_AB R7, R11, R44 ;  /* 0x0000002c0b07723e */ /* 0x000fe400000010ff */
[----:B------:R-:W-:Y:S02]  /*10820*/  F2FP.BF16.F32.PACK_AB R8, R31, R42 ;  /* 0x0000002a1f08723e */ /* 0x000fe400000010ff */
[----:B------:R-:W-:Y:S01]  /*10830*/  F2FP.BF16.F32.PACK_AB R9, R9, R48 ;  /* 0x000000300909723e */ /* 0x000fe200000010ff */
[----:B------:R3:W-:Y:S01]  /*10840*/  STS.128 [R54], R4 ;  /* 0x0000000436007388 */ /* 0x0007e20000000c00 */
[----:B------:R-:W-:-:S05]  /*10850*/  F2FP.BF16.F32.PACK_AB R11, R52, R41 ;  /* 0x00000029340b723e */ /* 0x000fca00000010ff */
[----:B------:R3:W-:Y:S02]  /*10860*/  STS.128 [R30+0x14400], R8 ;  /* 0x014400081e007388 */ /* 0x0007e40000000c00 */
.L_x_622:
[----:B------:R-:W-:Y:S05]  /*10870*/  BSYNC B2 ;  /* 0x0000000000027941 */ /* 0x000fea0003800000 */
.L_x_621:
[----:B------:R-:W-:Y:S05]  /*10880*/  @P1 BRA `(.L_x_620) ;  /* 0x0000000400781947 */ /* 0x000fea0003800000 */
[----:B------:R-:W-:Y:S01]  /*10890*/  LEA.HI R55, R55, R26, RZ, 0x1d ;  /* 0x0000001a37377211 */ /* 0x000fe200078fe8ff */
[----:B------:R-:W-:Y:S01]  /*108a0*/  IMAD.U32 R49, R13, 0x10000, RZ ;  /* 0x000100000d317824 */ /* 0x000fe200078e00ff */
[----:B-123--:R-:W-:Y:S01]  /*108b0*/  LEA.HI R5, R24, R213, RZ, 0x6 ;  /* 0x000000d518057211 */ /* 0x00efe200078f30ff */
[----:B------:R-:W-:Y:S01]  /*108c0*/  IMAD.U32 R47, R0, 0x10000, RZ ;  /* 0x00010000002f7824 */ /* 0x000fe200078e00ff */
[----:B------:R-:W-:Y:S01]  /*108d0*/  SHF.R.S32.HI R4, RZ, 0x1f, R55 ;  /* 0x0000001fff047819 */ /* 0x000fe20000011437 */
[----:B------:R-:W-:Y:S01]  /*108e0*/  IMAD.U32 R51, R14, 0x10000, RZ ;  /* 0x000100000e337824 */ /* 0x000fe200078e00ff */
[----:B-----5:R-:W-:Y:S01]  /*108f0*/  R2UR UR4, R61 ;  /* 0x000000003d0472ca */ /* 0x020fe200000e0000 */
[----:B------:R-:W-:Y:S01]  /*10900*/  IMAD.SHL.U32 R6, R5, 0x80, RZ ;  /* 0x0000008005067824 */ /* 0x000fe200078e00ff */
[----:B------:R-:W-:Y:S01]  /*10910*/  LEA.HI R5, R4, R55, RZ, 0x3 ;  /* 0x0000003704057211 */ /* 0x000fe200078f18ff */
[----:B------:R-:W-:Y:S01]  /*10920*/  IMAD.SHL.U32 R4, R55, 0x8, RZ ;  /* 0x0000000837047824 */ /* 0x000fe200078e00ff */
[----:B------:R-:W-:Y:S01]  /*10930*/  LOP3.LUT R7, R60, 0x38, R25, 0xf8, !PT ;  /* 0x000000383c077812 */ /* 0x000fe200078ef819 */
[----:B------:R-:W-:Y:S01]  /*10940*/  IMAD.U32 R57, R20, 0x10000, RZ ;  /* 0x0001000014397824 */ /* 0x000fe200078e00ff */
[----:B------:R-:W-:Y:S01]  /*10950*/  LOP3.LUT R6, R6, 0xffffe000, RZ, 0xc0, !PT ;  /* 0xffffe00006067812 */ /* 0x000fe200078ec0ff */
[----:B------:R-:W-:Y:S01]  /*10960*/  IMAD.SHL.U32 R5, R5, 0x400, RZ ;  /* 0x0000040005057824 */ /* 0x000fe200078e00ff */
[----:B------:R-:W-:Y:S01]  /*10970*/  LOP3.LUT R4, R60, 0x38, R4, 0xf8, !PT ;  /* 0x000000383c047812 */ /* 0x000fe200078ef804 */
[----:B------:R-:W-:Y:S01]  /*10980*/  IMAD.U32 R55, R12, 0x10000, RZ ;  /* 0x000100000c377824 */ /* 0x000fe200078e00ff */
[----:B------:R-:W-:-:S02]  /*10990*/  LOP3.LUT R7, R7, R58, RZ, 0x3c, !PT ;  /* 0x0000003a07077212 */ /* 0x000fc400078e3cff */
[----:B------:R-:W-:Y:S02]  /*109a0*/  LOP3.LUT R4, R4, R58, RZ, 0x3c, !PT ;  /* 0x0000003a04047212 */ /* 0x000fe400078e3cff */
[----:B------:R-:W-:Y:S02]  /*109b0*/  LOP3.LUT R5, R5, 0x7fffe000, RZ, 0xc0, !PT ;  /* 0x7fffe00005057812 */ /* 0x000fe400078ec0ff */
[--C-:B------:R-:W-:Y:S02]  /*109c0*/  IADD3 R6, R7, R6, R56.reuse ;  /* 0x0000000607067210 */ /* 0x100fe40007ffe038 */
[----:B0-----:R-:W-:Y:S02]  /*109d0*/  IADD3 R9, R4, R5, R56 ;  /* 0x0000000504097210 */ /* 0x001fe40007ffe038 */
[----:B------:R-:W-:Y:S02]  /*109e0*/  LEA R54, R6, UR4, 0x1 ;  /* 0x0000000406367c11 */ /* 0x000fe4000f8e08ff */
[----:B------:R-:W-:-:S02]  /*109f0*/  LEA R30, R9, R22, 0x1 ;  /* 0x00000016091e7211 */ /* 0x000fc400078e08ff */
[----:B------:R-:W-:Y:S01]  /*10a00*/  LOP3.LUT R50, R13, 0xffff0000, RZ, 0xc0, !PT ;  /* 0xffff00000d327812 */ /* 0x000fe200078ec0ff */
[----:B------:R-:W0:Y:S01]  /*10a10*/  LDS.128 R4, [R54] ;  /* 0x0000000036047984 */ /* 0x000e220000000c00 */
[----:B------:R-:W-:Y:S02]  /*10a20*/  LOP3.LUT R48, R0, 0xffff0000, RZ, 0xc0, !PT ;  /* 0xffff000000307812 */ /* 0x000fe400078ec0ff */
[----:B------:R-:W-:Y:S01]  /*10a30*/  SHF.L.U32 R52, R15, 0x10, RZ ;  /* 0x000000100f347819 */ /* 0x000fe200000006ff */
[----:B------:R-:W1:Y:S01]  /*10a40*/  LDS.128 R8, [R30+0x14400] ;  /* 0x014400001e087984 */ /* 0x000e620000000c00 */
[C---:B0-----:R-:W-:Y:S01]  /*10a50*/  IMAD.U32 R31, R4.reuse, 0x10000, RZ ;  /* 0x00010000041f7824 */ /* 0x041fe200078e00ff */
        /* <DEDUP_REMOVED lines=18> */
[----:B------:R-:W-:Y:S01]  /*10b80*/  FMUL.FTZ R48, R49, R43 ;  /* 0x0000002b31307220 */ /* 0x000fe20000410000 */
[----:B------:R-:W-:Y:S01]  /*10b90*/  FFMA.FTZ R31, R50, R4, R31 ;  /* 0x00000004321f7223 */ /* 0x000fe2000001001f */
[----:B------:R-:W-:Y:S01]  /*10ba0*/  LOP3.LUT R50, R15, 0xffff0000, RZ, 0xc0, !PT ;  /* 0xffff00000f327812 */ /* 0x000fe200078ec0ff */
[-C--:B------:R-:W-:Y:S01]  /*10bb0*/  FFMA.FTZ R43, R49, R39.reuse, -R8 ;  /* 0x00000027312b7223 */ /* 0x080fe20000010808 */
[----:B------:R-:W-:Y:S01]  /*10bc0*/  FFMA.FTZ R48, R51, R39, R48 ;  /* 0x0000002733307223 */ /* 0x000fe20000010030 */
[C---:B------:R-:W-:Y:S01]  /*10bd0*/  LOP3.LUT R8, R3.reuse, 0xffff0000, RZ, 0xc0, !PT ;  /* 0xffff000003087812 */ /* 0x040fe200078ec0ff */
[----:B------:R-:W-:Y:S02]  /*10be0*/  IMAD.U32 R40, R6, 0x10000, RZ ;  /* 0x0001000006287824 */ /* 0x000fe400078e00ff */
[----:B------:R-:W-:Y:S01]  /*10bf0*/  FMUL.FTZ R39, R52, R44 ;  /* 0x0000002c34277220 */ /* 0x000fe20000410000 */
[----:B------:R-:W-:Y:S01]  /*10c00*/  IMAD.U32 R4, R3, 0x10000, RZ ;  /* 0x0001000003047824 */ /* 0x000fe200078e00ff */
[----:B------:R-:W-:Y:S01]  /*10c10*/  LOP3.LUT R6, R6, 0xffff0000, RZ, 0xc0, !PT ;  /* 0xffff000006067812 */ /* 0x000fe200078ec0ff */
[----:B------:R-:W-:-:S02]  /*10c20*/  IMAD.U32 R45, R11, 0x10000, RZ ;  /* 0x000100000b2d7824 */ /* 0x000fc400078e00ff */
[----:B------:R-:W-:Y:S01]  /*10c30*/  FMUL.FTZ R51, R50, R10 ;  /* 0x0000000a32337220 */ /* 0x000fe20000410000 */
[C---:B------:R-:W-:Y:S01]  /*10c40*/  FMUL.FTZ R49, R4.reuse, R44 ;  /* 0x0000002c04317220 */ /* 0x040fe20000410000 */
[----:B------:R-:W-:Y:S01]  /*10c50*/  FFMA.FTZ R39, R4, R40, -R39 ;  /* 0x0000002804277223 */ /* 0x000fe20000010827 */
[C---:B------:R-:W-:Y:S01]  /*10c60*/  FMUL.FTZ R53, R8.reuse, R10 ;  /* 0x0000000a08357220 */ /* 0x040fe20000410000 */
[----:B------:R-:W-:Y:S02]  /*10c70*/  IMAD.U32 R41, R7, 0x10000, RZ ;  /* 0x0001000007297824 */ /* 0x000fe400078e00ff */
[-C--:B------:R-:W-:Y:S01]  /*10c80*/  FMUL.FTZ R4, R57, R45.reuse ;  /* 0x0000002d39047220 */ /* 0x080fe20000410000 */
[-C--:B------:R-:W-:Y:S01]  /*10c90*/  FFMA.FTZ R8, R8, R6.reuse, -R51 ;  /* 0x0000000608087223 */ /* 0x080fe20000010833 */
[----:B------:R-:W-:Y:S01]  /*10ca0*/  FFMA.FTZ R53, R50, R6, R53 ;  /* 0x0000000632357223 */ /* 0x000fe20000010035 */
[C---:B------:R-:W-:Y:S01]  /*10cb0*/  FMUL.FTZ R6, R55.reuse, R45 ;  /* 0x0000002d37067220 */ /* 0x040fe20000410000 */
[-C--:B------:R-:W-:Y:S01]  /*10cc0*/  FFMA.FTZ R44, R55, R41.reuse, -R4 ;  /* 0x00000029372c7223 */ /* 0x080fe20000010804 */
[----:B------:R-:W-:Y:S01]  /*10cd0*/  LOP3.LUT R11, R11, 0xffff0000, RZ, 0xc0, !PT ;  /* 0xffff00000b0b7812 */ /* 0x000fe200078ec0ff */
        /* <DEDUP_REMOVED lines=8> */
[----:B------:R-:W-:Y:S01]  /*10d60*/  LOP3.LUT R7, R7, 0xffff0000, RZ, 0xc0, !PT ;  /* 0xffff000007077812 */ /* 0x000fe200078ec0ff */
[C---:B------:R-:W-:Y:S01]  /*10d70*/  FMUL.FTZ R6, R45.reuse, R9 ;  /* 0x000000092d067220 */ /* 0x040fe20000410000 */
[----:B------:R-:W-:Y:S01]  /*10d80*/  FFMA.FTZ R40, R45, R5, -R4 ;  /* 0x000000052d287223 */ /* 0x000fe20000010804 */
[----:B------:R-:W-:Y:S01]  /*10d90*/  FMUL.FTZ R52, R49, R11 ;  /* 0x0000000b31347220 */ /* 0x000fe20000410000 */
        /* <DEDUP_REMOVED lines=13> */
.L_x_620:
[----:B------:R-:W-:Y:S05]  /*10e70*/  BSYNC B1 ;  /* 0x0000000000017941 */ /* 0x000fea0003800000 */
.L_x_619:
[----:B-1234-:R-:W-:Y:S01]  /*10e80*/  VIADD R4, R219, 0x40 ;  /* 0x00000040db047836 */ /* 0x01efe20000000000 */
[----:B------:R-:W-:Y:S04]  /*10e90*/  BSSY B1, `(.L_x_623) ;  /* 0x00000cc000017945 */ /* 0x000fe80003800000 */
[----:B------:R-:W-:-:S13]  /*10ea0*/  ISETP.GE.AND P0, PT, R4, R38, PT ;  /* 0x000000260400720c */ /* 0x000fda0003f06270 */
[----:B------:R-:W-:Y:S05]  /*10eb0*/  @P0 BRA `(.L_x_624) ;  /* 0x0000000c00240947 */ /* 0x000fea0003800000 */
[----:B-----5:R1:W5:Y:S01]  /*10ec0*/  LDL R61, [R1+0x6c] ;  /* 0x00006c00013d7983 */ /* 0x0203620000100800 */
[----:B------:R-:W2:Y:S03]  /*10ed0*/  LDC R55, c[0x0][0x3f4] ;  /* 0x0000fd00ff377b82 */ /* 0x000ea60000000800 */
[----:B------:R1:W5:Y:S01]  /*10ee0*/  LDL R56, [R1+0x50] ;  /* 0x0000500001387983 */ /* 0x0003620000100800 */
[C---:B------:R-:W-:Y:S01]  /*10ef0*/  VIADD R58, R219.reuse, 0x40 ;  /* 0x00000040db3a7836 */ /* 0x040fe20000000000 */
[----:B------:R-:W-:Y:S01]  /*10f00*/  BSSY B2, `(.L_x_625) ;  /* 0x0000065000027945 */ /* 0x000fe20003800000 */
[----:B------:R-:W-:Y:S02]  /*10f10*/  VIADD R60, R219, 0x40 ;  /* 0x00000040db3c7836 */ /* 0x000fe40000000000 */
[----:B------:R-:W-:Y:S02]  /*10f20*/  IMAD.SHL.U32 R58, R58, 0x40, RZ ;  /* 0x000000403a3a7824 */ /* 0x000fe400078e00ff */
[----:B------:R-:W-:-:S03]  /*10f30*/  IMAD.SHL.U32 R60, R60, 0x40, RZ ;  /* 0x000000403c3c7824 */ /* 0x000fc600078e00ff */
[----:B------:R-:W-:Y:S02]  /*10f40*/  LOP3.LUT R58, R58, 0x1c0, RZ, 0xc0, !PT ;  /* 0x000001c03a3a7812 */ /* 0x000fe400078ec0ff */
[----:B------:R-:W-:Y:S02]  /*10f50*/  LOP3.LUT R60, R60, 0x1c0, RZ, 0xc0, !PT ;  /* 0x000001c03c3c7812 */ /* 0x000fe400078ec0ff */
[----:B------:R-:W-:Y:S02]  /*10f60*/  SHF.R.U32.HI R58, RZ, 0x3, R58 ;  /* 0x00000003ff3a7819 */ /* 0x000fe4000001163a */
[-C--:B--2---:R-:W-:Y:S02]  /*10f70*/  ISETP.GE.AND P0, PT, R16, R55.reuse, PT ;  /* 0x000000371000720c */ /* 0x084fe40003f06270 */
[----:B------:R-:W-:-:S11]  /*10f80*/  ISETP.GE.AND P1, PT, R213, R55, PT ;  /* 0x00000037d500720c */ /* 0x000fd60003f26270 */
[----:B-1----:R-:W-:Y:S05]  /*10f90*/  @P0 BRA `(.L_x_626) ;  /* 0x00000004006c0947 */ /* 0x002fea0003800000 */
[----:B------:R-:W2:Y:S01]  /*10fa0*/  LDL R4, [R1+0x64] ;  /* 0x0000640001047983 */ /* 0x000ea20000100800 */
[----:B-----5:R-:W-:Y:S01]  /*10fb0*/  R2UR UR4, R61 ;  /* 0x000000003d0472ca */ /* 0x020fe200000e0000 */
[----:B------:R-:W-:Y:S01]  /*10fc0*/  IMAD.U32 R49, R34, 0x10000, RZ ;  /* 0x0001000022317824 */ /* 0x000fe200078e00ff */
[----:B------:R-:W-:Y:S01]  /*10fd0*/  LOP3.LUT R6, R60, 0x38, R16, 0xf8, !PT ;  /* 0x000000383c067812 */ /* 0x000fe200078ef810 */
[----:B------:R-:W-:Y:S01]  /*10fe0*/  IMAD.U32 R47, R27, 0x10000, RZ ;  /* 0x000100001b2f7824 */ /* 0x000fe200078e00ff */
[----:B------:R-:W-:Y:S01]  /*10ff0*/  LOP3.LUT R50, R34, 0xffff0000, RZ, 0xc0, !PT ;  /* 0xffff000022327812 */ /* 0x000fe200078ec0ff */
[----:B------:R-:W-:Y:S01]  /*11000*/  IMAD.U32 R51, R35, 0x10000, RZ ;  /* 0x0001000023337824 */ /* 0x000fe200078e00ff */
[----:B------:R-:W-:Y:S01]  /*11010*/  LOP3.LUT R6, R56, R6, R58, 0xf6, !PT ;  /* 0x0000000638067212 */ /* 0x000fe200078ef63a */
[----:B------:R-:W-:Y:S01]  /*11020*/  IMAD.U32 R52, R36, 0x10000, RZ ;  /* 0x0001000024347824 */ /* 0x000fe200078e00ff */
[----:B------:R-:W-:Y:S01]  /*11030*/  LOP3.LUT R48, R27, 0xffff0000, RZ, 0xc0, !PT ;  /* 0xffff00001b307812 */ /* 0x000fe200078ec0ff */
[----:B------:R-:W-:Y:S01]  /*11040*/  IMAD.U32 R57, R33, 0x10000, RZ ;  /* 0x0001000021397824 */ /* 0x000fe200078e00ff */
[----:B------:R-:W-:-:S03]  /*11050*/  SHF.L.U32 R59, R37, 0x10, RZ ;  /* 0x00000010253b7819 */ /* 0x000fc600000006ff */
        /* <DEDUP_REMOVED lines=16> */
[----:B------:R-:W-:Y:S01]  /*11160*/  SHF.L.U32 R39, R5, 0x10, RZ ;  /* 0x0000001005277819 */ /* 0x000fe200000006ff */
[----:B------:R-:W-:Y:S01]  /*11170*/  IMAD.U32 R41, R7, 0x10000, RZ ;  /* 0x0001000007297824 */ /* 0x000fe200078e00ff */
[----:B------:R-:W-:Y:S02]  /*11180*/  LOP3.LUT R6, R6, 0xffff0000, RZ, 0xc0, !PT ;  /* 0xffff000006067812 */ /* 0x000fe400078ec0ff */
        /* <DEDUP_REMOVED lines=60> */
.L_x_626:
[----:B------:R-:W-:Y:S05]  /*11550*/  BSYNC B2 ;  /* 0x0000000000027941 */ /* 0x000fea0003800000 */
.L_x_625:
[----:B------:R-:W-:Y:S05]  /*11560*/  @P1 BRA `(.L_x_624) ;  /* 0x0000000400781947 */ /* 0x000fea0003800000 */
[----:B------:R-:W-:Y:S01]  /*11570*/  LEA.HI R55, R55, R26, RZ, 0x1d ;  /* 0x0000001a37377211 */ /* 0x000fe200078fe8ff */
[----:B------:R-:W-:Y:S01]  /*11580*/  IMAD.U32 R49, R13, 0x10000, RZ ;  /* 0x000100000d317824 */ /* 0x000fe200078e00ff */
[----:B-1----:R-:W-:Y:S01]  /*11590*/  LEA.HI R5, R24, R213, RZ, 0x6 ;  /* 0x000000d518057211 */ /* 0x002fe200078f30ff */
        /* <DEDUP_REMOVED lines=19> */
[C---:B------:R-:W-:Y:S01]  /*116d0*/  SHF.L.U32 R47, R0.reuse, 0x10, RZ ;  /* 0x00000010002f7819 */ /* 0x040fe200000006ff */
[----:B------:R-:W-:Y:S01]  /*116e0*/  IMAD R30, R9, 0x2, R22 ;  /* 0x00000002091e7824 */ /* 0x000fe200078e0216 */
[----:B------:R-:W-:Y:S01]  /*116f0*/  LOP3.LUT R50, R13, 0xffff0000, RZ, 0xc0, !PT ;  /* 0xffff00000d327812 */ /* 0x000fe200078ec0ff */
[----:B------:R-:W0:Y:S01]  /*11700*/  LDS.128 R4, [R54] ;  /* 0x0000000036047984 */ /* 0x000e220000000c00 */
[----:B------:R-:W-:-:S03]  /*11710*/  LOP3.LUT R48, R0, 0xffff0000, RZ, 0xc0, !PT ;  /* 0xffff000000307812 */ /* 0x000fc600078ec0ff */
        /* <DEDUP_REMOVED lines=67> */
.L_x_624:
[----:B------:R-:W-:Y:S05]  /*11b50*/  BSYNC B1 ;  /* 0x0000000000017941 */ /* 0x000fea0003800000 */
.L_x_623:
[----:B------:R-:W-:-:S13]  /*11b60*/  ISETP.GE.AND P0, PT, R21, R38, PT ;  /* 0x000000261500720c */ /* 0x000fda0003f06270 */
[----:B------:R-:W-:Y:S05]  /*11b70*/  @P0 BRA `(.L_x_603) ;  /* 0x0000000c00200947 */ /* 0x000fea0003800000 */
[----:B-----5:R3:W5:Y:S01]  /*11b80*/  LDL R56, [R1+0x6c] ;  /* 0x00006c0001387983 */ /* 0x0207620000100800 */
[----:B------:R-:W4:Y:S01]  /*11b90*/  LDC R51, c[0x0][0x3f4] ;  /* 0x0000fd00ff337b82 */ /* 0x000f220000000800 */
[----:B-12---:R-:W-:Y:S01]  /*11ba0*/  SHF.R.S32.HI R6, RZ, 0x1f, R21 ;  /* 0x0000001fff067819 */ /* 0x006fe20000011415 */
[----:B------:R-:W-:Y:S01]  /*11bb0*/  IMAD.SHL.U32 R4, R21, 0x40, RZ ;  /* 0x0000004015047824 */ /* 0x000fe200078e00ff */
[----:B------:R-:W-:Y:S02]  /*11bc0*/  BSSY B1, `(.L_x_627) ;  /* 0x0000064000017945 */ /* 0x000fe40003800000 */
[----:B------:R-:W-:Y:S02]  /*11bd0*/  LEA.HI R6, R6, R21, RZ, 0x3 ;  /* 0x0000001506067211 */ /* 0x000fe400078f18ff */
[----:B------:R-:W-:-:S03]  /*11be0*/  LOP3.LUT R50, R4, 0x1c0, RZ, 0xc0, !PT ;  /* 0x000001c004327812 */ /* 0x000fc600078ec0ff */
[----:B------:R-:W-:Y:S01]  /*11bf0*/  IMAD.SHL.U32 R6, R6, 0x40, RZ ;  /* 0x0000004006067824 */ /* 0x000fe200078e00ff */
[----:B------:R-:W-:-:S04]  /*11c00*/  SHF.R.U32.HI R57, RZ, 0x3, R50 ;  /* 0x00000003ff397819 */ /* 0x000fc80000011632 */
[----:B------:R-:W-:Y:S02]  /*11c10*/  LOP3.LUT R52, R6, 0xfffffe00, RZ, 0xc0, !PT ;  /* 0xfffffe0006347812 */ /* 0x000fe400078ec0ff */
[-C--:B----4-:R-:W-:Y:S02]  /*11c20*/  ISETP.GE.AND P0, PT, R16, R51.reuse, PT ;  /* 0x000000331000720c */ /* 0x090fe40003f06270 */
[----:B------:R-:W-:-:S11]  /*11c30*/  ISETP.GE.AND P1, PT, R213, R51, PT ;  /* 0x00000033d500720c */ /* 0x000fd60003f26270 */
[----:B---3--:R-:W-:Y:S05]  /*11c40*/  @P0 BRA `(.L_x_628) ;  /* 0x00000004006c0947 */ /* 0x008fea0003800000 */
        /* <DEDUP_REMOVED lines=9> */
[----:B------:R-:W-:Y:S02]  /*11ce0*/  LOP3.LUT R34, R27, 0xffff0000, RZ, 0xc0, !PT ;  /* 0xffff00001b227812 */ /* 0x000fe400078ec0ff */
[----:B------:R-:W-:-:S02]  /*11cf0*/  LOP3.LUT R35, R35, 0xffff0000, RZ, 0xc0, !PT ;  /* 0xffff000023237812 */ /* 0x000fc400078ec0ff */
[----:B------:R-:W-:Y:S02]  /*11d00*/  LOP3.LUT R29, R29, 0xffff0000, RZ, 0xc0, !PT ;  /* 0xffff00001d1d7812 */ /* 0x000fe400078ec0ff */
        /* <DEDUP_REMOVED lines=10> */
[----:B------:R-:W0:Y:S02]  /*11db0*/  LDS.128 R4, [R54] ;  /* 0x0000000036047984 */ /* 0x000e240000000c00 */
[----:B------:R-:W-:-:S05]  /*11dc0*/  LEA R21, R9, R22, 0x1 ;  /* 0x0000001609157211 */ /* 0x000fca00078e08ff */
        /* <DEDUP_REMOVED lines=14> */
[----:B------:R-:W-:Y:S01]  /*11eb0*/  FMUL.FTZ R47, R44, R40 ;  /* 0x000000282c2f7220 */ /* 0x000fe20000410000 */
[-C--:B------:R-:W-:Y:S01]  /*11ec0*/  FMUL.FTZ R27, R48, R8.reuse ;  /* 0x00000008301b7220 */ /* 0x080fe20000410000 */
[----:B------:R-:W-:Y:S01]  /*11ed0*/  FMUL.FTZ R49, R34, R8 ;  /* 0x0000000822317220 */ /* 0x000fe20000410000 */
[-C--:B------:R-:W-:Y:S01]  /*11ee0*/  FFMA.FTZ R45, R44, R30.reuse, -R45 ;  /* 0x0000001e2c2d7223 */ /* 0x080fe2000001082d */
[----:B------:R-:W-:Y:S01]  /*11ef0*/  FFMA.FTZ R47, R46, R30, R47 ;  /* 0x0000001e2e2f7223 */ /* 0x000fe2000001002f */
[-C--:B------:R-:W-:Y:S01]  /*11f00*/  FFMA.FTZ R8, R34, R4.reuse, -R27 ;  /* 0x0000000422087223 */ /* 0x080fe2000001081b */
[----:B------:R-:W-:Y:S01]  /*11f10*/  FFMA.FTZ R30, R48, R4, R49 ;  /* 0x00000004301e7223 */ /* 0x000fe20000010031 */
[----:B------:R-:W-:Y:S01]  /*11f20*/  IMAD.U32 R42, R10, 0x10000, RZ ;  /* 0x000100000a2a7824 */ /* 0x000fe200078e00ff */
[----:B------:R-:W-:Y:S01]  /*11f30*/  SHF.L.U32 R44, R36, 0x10, RZ ;  /* 0x00000010242c7819 */ /* 0x000fe200000006ff */
[----:B------:R-:W-:Y:S01]  /*11f40*/  IMAD.U32 R4, R32, 0x10000, RZ ;  /* 0x0001000020047824 */ /* 0x000fe200078e00ff */
[----:B------:R-:W-:Y:S01]  /*11f50*/  LOP3.LUT R10, R10, 0xffff0000, RZ, 0xc0, !PT ;  /* 0xffff00000a0a7812 */ /* 0x000fe200078ec0ff */
[-C--:B------:R-:W-:Y:S01]  /*11f60*/  FMUL.FTZ R40, R53, R41.reuse ;  /* 0x0000002935287220 */ /* 0x080fe20000410000 */
[----:B------:R-:W-:Y:S01]  /*11f70*/  LOP3.LUT R32, R32, 0xffff0000, RZ, 0xc0, !PT ;  /* 0xffff000020207812 */ /* 0x000fe200078ec0ff */
[C---:B------:R-:W-:Y:S01]  /*11f80*/  FMUL.FTZ R34, R55.reuse, R41 ;  /* 0x0000002937227220 */ /* 0x040fe20000410000 */
[----:B------:R-:W-:Y:S01]  /*11f90*/  LOP3.LUT R36, R36, 0xffff0000, RZ, 0xc0, !PT ;  /* 0xffff000024247812 */ /* 0x000fe200078ec0ff */
[----:B------:R-:W-:Y:S01]  /*11fa0*/  FFMA.FTZ R40, R55, R31, R40 ;  /* 0x0000001f37287223 */ /* 0x000fe20000010028 */
[----:B------:R-:W-:Y:S01]  /*11fb0*/  FMUL.FTZ R27, R44, R42 ;  /* 0x0000002a2c1b7220 */ /* 0x000fe20000410000 */
[----:B------:R-:W-:-:S02]  /*11fc0*/  IMAD.U32 R43, R11, 0x10000, RZ ;  /* 0x000100000b2b7824 */ /* 0x000fc400078e00ff */
[----:B------:R-:W-:Y:S01]  /*11fd0*/  FFMA.FTZ R34, R53, R31, -R34 ;  /* 0x0000001f35227223 */ /* 0x000fe20000010822 */
[----:B------:R-:W-:Y:S02]  /*11fe0*/  IMAD.U32 R55, R37, 0x10000, RZ ;  /* 0x0001000025377824 */ /* 0x000fe400078e00ff */
[-C--:B------:R-:W-:Y:S01]  /*11ff0*/  FMUL.FTZ R41, R36, R10.reuse ;  /* 0x0000000a24297220 */ /* 0x080fe20000410000 */
[----:B------:R-:W-:Y:S01]  /*12000*/  FMUL.FTZ R49, R32, R10 ;  /* 0x0000000a20317220 */ /* 0x000fe20000410000 */
[----:B------:R-:W-:Y:S02]  /*12010*/  IMAD.U32 R53, R33, 0x10000, RZ ;  /* 0x0001000021357824 */ /* 0x000fe400078e00ff */
[C---:B------:R-:W-:Y:S01]  /*12020*/  FMUL.FTZ R31, R4.reuse, R42 ;  /* 0x0000002a041f7220 */ /* 0x040fe20000410000 */
[----:B------:R-:W-:Y:S01]  /*12030*/  FFMA.FTZ R27, R4, R38, -R27 ;  /* 0x00000026041b7223 */ /* 0x000fe2000001081b */
[-C--:B------:R-:W-:Y:S01]  /*12040*/  FMUL.FTZ R4, R55, R43.reuse ;  /* 0x0000002b37047220 */ /* 0x080fe20000410000 */
[-C--:B------:R-:W-:Y:S01]  /*12050*/  FFMA.FTZ R32, R32, R6.reuse, -R41 ;  /* 0x0000000620207223 */ /* 0x080fe20000010829 */
[----:B------:R-:W-:Y:S01]  /*12060*/  FFMA.FTZ R49, R36, R6, R49 ;  /* 0x0000000624317223 */ /* 0x000fe20000010031 */
[----:B------:R-:W-:Y:S01]  /*12070*/  LOP3.LUT R11, R11, 0xffff0000, RZ, 0xc0, !PT ;  /* 0xffff00000b0b7812 */ /* 0x000fe200078ec0ff */
[----:B------:R-:W-:Y:S01]  /*12080*/  FMUL.FTZ R6, R53, R43 ;  /* 0x0000002b35067220 */ /* 0x000fe20000410000 */
[----:B------:R-:W-:Y:S01]  /*12090*/  LOP3.LUT R37, R37, 0xffff0000, RZ, 0xc0, !PT ;  /* 0xffff000025257812 */ /* 0x000fe200078ec0ff */
[----:B------:R-:W-:Y:S01]  /*120a0*/  FFMA.FTZ R10, R44, R38, R31 ;  /* 0x000000262c0a7223 */ /* 0x000fe2000001001f */
[----:B------:R-:W-:Y:S01]  /*120b0*/  LOP3.LUT R33, R33, 0xffff0000, RZ, 0xc0, !PT ;  /* 0xffff000021217812 */ /* 0x000fe200078ec0ff */
[-C--:B------:R-:W-:Y:S01]  /*120c0*/  FFMA.FTZ R31, R53, R39.reuse, -R4 ;  /* 0x00000027351f7223 */ /* 0x080fe20000010804 */
[----:B------:R-:W-:Y:S01]  /*120d0*/  FFMA.FTZ R39, R55, R39, R6 ;  /* 0x0000002737277223 */ /* 0x000fe20000010006 */
        /* <DEDUP_REMOVED lines=8> */
[----:B------:R-:W-:-:S02]  /*12160*/  F2FP.BF16.F32.PACK_AB R6, R32, R27 ;  /* 0x0000001b2006723e */ /* 0x000fc400000010ff */
[----:B------:R-:W-:Y:S02]  /*12170*/  F2FP.BF16.F32.PACK_AB R5, R9, R34 ;  /* 0x000000220905723e */ /* 0x000fe400000010ff */
[----:B------:R-:W-:Y:S02]  /*12180*/  F2FP.BF16.F32.PACK_AB R4, R8, R45 ;  /* 0x0000002d0804723e */ /* 0x000fe400000010ff */
[----:B------:R-:W-:Y:S02]  /*12190*/  F2FP.BF16.F32.PACK_AB R9, R11, R40 ;  /* 0x000000280b09723e */ /* 0x000fe400000010ff */
[----:B------:R-:W-:Y:S02]  /*121a0*/  F2FP.BF16.F32.PACK_AB R7, R36, R31 ;  /* 0x0000001f2407723e */ /* 0x000fe400000010ff */
[----:B------:R-:W-:Y:S02]  /*121b0*/  F2FP.BF16.F32.PACK_AB R10, R49, R10 ;  /* 0x0000000a310a723e */ /* 0x000fe400000010ff */
[----:B------:R-:W-:Y:S01]  /*121c0*/  F2FP.BF16.F32.PACK_AB R8, R30, R47 ;  /* 0x0000002f1e08723e */ /* 0x000fe200000010ff */
[----:B------:R1:W-:Y:S01]  /*121d0*/  STS.128 [R54], R4 ;  /* 0x0000000436007388 */ /* 0x0003e20000000c00 */
[----:B------:R-:W-:-:S05]  /*121e0*/  F2FP.BF16.F32.PACK_AB R11, R38, R39 ;  /* 0x00000027260b723e */ /* 0x000fca00000010ff */
[----:B------:R1:W-:Y:S02]  /*121f0*/  STS.128 [R21+0x14400], R8 ;  /* 0x0144000815007388 */ /* 0x0003e40000000c00 */
.L_x_628:
[----:B------:R-:W-:Y:S05]  /*12200*/  BSYNC B1 ;  /* 0x0000000000017941 */ /* 0x000fea0003800000 */
.L_x_627:
[----:B------:R-:W-:Y:S05]  /*12210*/  @P1 BRA `(.L_x_603) ;  /* 0x0000000400781947 */ /* 0x000fea0003800000 */
[----:B------:R-:W-:Y:S01]  /*12220*/  LEA.HI R26, R51, R26, RZ, 0x1d ;  /* 0x0000001a331a7211 */ /* 0x000fe200078fe8ff */
[----:B------:R-:W-:Y:S01]  /*12230*/  IMAD.U32 R36, R13, 0x10000, RZ ;  /* 0x000100000d247824 */ /* 0x000fe200078e00ff */
[----:B-1----:R-:W-:Y:S01]  /*12240*/  LOP3.LUT R4, R50, 0x38, R25, 0xf8, !PT ;  /* 0x0000003832047812 */ /* 0x002fe200078ef819 */
[----:B------:R-:W-:Y:S01]  /*12250*/  IMAD.U32 R34, R0, 0x10000, RZ ;  /* 0x0001000000227824 */ /* 0x000fe200078e00ff */
[----:B------:R-:W-:Y:S01]  /*12260*/  SHF.R.S32.HI R5, RZ, 0x1f, R26 ;  /* 0x0000001fff057819 */ /* 0x000fe2000001141a */
[----:B------:R-:W-:Y:S01]  /*12270*/  IMAD.U32 R39, R14, 0x10000, RZ ;  /* 0x000100000e277824 */ /* 0x000fe200078e00ff */
[----:B------:R-:W-:Y:S01]  /*12280*/  LOP3.LUT R6, R4, R57, RZ, 0x3c, !PT ;  /* 0x0000003904067212 */ /* 0x000fe200078e3cff */
[----:B------:R-:W-:Y:S01]  /*12290*/  IMAD.SHL.U32 R4, R26, 0x8, RZ ;  /* 0x000000081a047824 */ /* 0x000fe200078e00ff */
[----:B------:R-:W-:Y:S01]  /*122a0*/  LEA.HI R5, R5, R26, RZ, 0x3 ;  /* 0x0000001a05057211 */ /* 0x000fe200078f18ff */
[----:B------:R-:W-:Y:S01]  /*122b0*/  IMAD.U32 R37, R2, 0x10000, RZ ;  /* 0x0001000002257824 */ /* 0x000fe200078e00ff */
[----:B------:R-:W-:-:S02]  /*122c0*/  LEA.HI R24, R24, R213, RZ, 0x6 ;  /* 0x000000d518187211 */ /* 0x000fc400078f30ff */
[----:B------:R-:W-:Y:S01]  /*122d0*/  LOP3.LUT R4, R50, 0x38, R4, 0xf8, !PT ;  /* 0x0000003832047812 */ /* 0x000fe200078ef804 */
[----:B------:R-:W-:Y:S01]  /*122e0*/  IMAD.SHL.U32 R5, R5, 0x400, RZ ;  /* 0x0000040005057824 */ /* 0x000fe200078e00ff */
[----:B-----5:R-:W-:Y:S01]  /*122f0*/  R2UR UR4, R56 ;  /* 0x00000000380472ca */ /* 0x020fe200000e0000 */
[----:B------:R-:W-:Y:S01]  /*12300*/  IMAD.SHL.U32 R24, R24, 0x80, RZ ;  /* 0x0000008018187824 */ /* 0x000fe200078e00ff */
[----:B------:R-:W-:Y:S02]  /*12310*/  LOP3.LUT R4, R4, R57, RZ, 0x3c, !PT ;  /* 0x0000003904047212 */ /* 0x000fe400078e3cff */
[----:B------:R-:W-:Y:S02]  /*12320*/  LOP3.LUT R5, R5, 0x7fffe000, RZ, 0xc0, !PT ;  /* 0x7fffe00005057812 */ /* 0x000fe400078ec0ff */
[----:B------:R-:W-:Y:S02]  /*12330*/  LOP3.LUT R7, R24, 0xffffe000, RZ, 0xc0, !PT ;  /* 0xffffe00018077812 */ /* 0x000fe400078ec0ff */
[----:B0-----:R-:W-:-:S02]  /*12340*/  IADD3 R9, R4, R5, R52 ;  /* 0x0000000504097210 */ /* 0x001fc40007ffe034 */
[----:B------:R-:W-:Y:S02]  /*12350*/  IADD3 R6, R6, R7, R52 ;  /* 0x0000000706067210 */ /* 0x000fe40007ffe034 */
[----:B------:R-:W-:Y:S01]  /*12360*/  LOP3.LUT R38, R13, 0xffff0000, RZ, 0xc0, !PT ;  /* 0xffff00000d267812 */ /* 0x000fe200078ec0ff */
[----:B------:R-:W-:Y:S01]  /*12370*/  IMAD R21, R9, 0x2, R22 ;  /* 0x0000000209157824 */ /* 0x000fe200078e0216 */
[----:B------:R-:W-:Y:S02]  /*12380*/  LEA R40, R6, UR4, 0x1 ;  /* 0x0000000406287c11 */ /* 0x000fe4000f8e08ff */
[----:B------:R-:W-:Y:S02]  /*12390*/  LOP3.LUT R0, R0, 0xffff0000, RZ, 0xc0, !PT ;  /* 0xffff000000007812 */ /* 0x000fe400078ec0ff */
[----:B------:R-:W0:Y:S04]  /*123a0*/  LDS.128 R8, [R21+0x14400] ;  /* 0x0144000015087984 */ /* 0x000e280000000c00 */
[----:B------:R-:W1:Y:S01]  /*123b0*/  LDS.128 R4, [R40] ;  /* 0x0000000028047984 */ /* 0x000e620000000c00 */
[C---:B0-----:R-:W-:Y:S01]  /*123c0*/  IMAD.U32 R29, R8.reuse, 0x10000, RZ ;  /* 0x00010000081d7824 */ /* 0x041fe200078e00ff */
[----:B------:R-:W-:Y:S01]  /*123d0*/  LOP3.LUT R8, R8, 0xffff0000, RZ, 0xc0, !PT ;  /* 0xffff000008087812 */ /* 0x000fe200078ec0ff */
[----:B------:R-:W-:Y:S01]  /*123e0*/  IMAD.U32 R31, R10, 0x10000, RZ ;  /* 0x000100000a1f7824 */ /* 0x000fe200078e00ff */
[----:B------:R-:W-:Y:S01]  /*123f0*/  SHF.L.U32 R30, R9, 0x10, RZ ;  /* 0x00000010091e7819 */ /* 0x000fe200000006ff */
[----:B-1----:R-:W-:-:S02]  /*12400*/  IMAD.U32 R24, R4, 0x10000, RZ ;  /* 0x0001000004187824 */ /* 0x002fc400078e00ff */
[-C--:B------:R-:W-:Y:S01]  /*12410*/  FMUL.FTZ R33, R36, R29.reuse ;  /* 0x0000001d24217220 */ /* 0x080fe20000410000 */
[----:B------:R-:W-:Y:S01]  /*12420*/  LOP3.LUT R4, R4, 0xffff0000, RZ, 0xc0, !PT ;  /* 0xffff000004047812 */ /* 0x000fe200078ec0ff */
[----:B------:R-:W-:Y:S01]  /*12430*/  FMUL.FTZ R29, R34, R29 ;  /* 0x0000001d221d7220 */ /* 0x000fe20000410000 */
[-C--:B------:R-:W-:Y:S01]  /*12440*/  FMUL.FTZ R13, R38, R8.reuse ;  /* 0x00000008260d7220 */ /* 0x080fe20000410000 */
[----:B------:R-:W-:Y:S01]  /*12450*/  FMUL.FTZ R35, R0, R8 ;  /* 0x0000000800237220 */ /* 0x000fe20000410000 */
[----:B------:R-:W-:Y:S01]  /*12460*/  LOP3.LUT R10, R10, 0xffff0000, RZ, 0xc0, !PT ;  /* 0xffff00000a0a7812 */ /* 0x000fe200078ec0ff */
[----:B------:R-:W-:Y:S01]  /*12470*/  FFMA.FTZ R29, R36, R24, R29 ;  /* 0x00000018241d7223 */ /* 0x000fe2000001001d */
[-C--:B------:R-:W-:Y:S01]  /*12480*/  FFMA.FTZ R0, R0, R4.reuse, -R13 ;  /* 0x0000000400007223 */ /* 0x080fe2000001080d */
[----:B------:R-:W-:Y:S02]  /*12490*/  IMAD.U32 R36, R15, 0x10000, RZ ;  /* 0x000100000f247824 */ /* 0x000fe400078e00ff */
[----:B------:R-:W-:Y:S01]  /*124a0*/  FFMA.FTZ R8, R38, R4, R35 ;  /* 0x0000000426087223 */ /* 0x000fe20000010023 */
[----:B------:R-:W-:Y:S01]  /*124b0*/  FFMA.FTZ R33, R34, R24, -R33 ;  /* 0x0000001822217223 */ /* 0x000fe20000010821 */
[----:B------:R-:W-:Y:S01]  /*124c0*/  IMAD.U32 R4, R3, 0x10000, RZ ;  /* 0x0001000003047824 */ /* 0x000fe200078e00ff */
[----:B------:R-:W-:Y:S01]  /*124d0*/  LOP3.LUT R38, R15, 0xffff0000, RZ, 0xc0, !PT ;  /* 0xffff00000f267812 */ /* 0x000fe200078ec0ff */
[----:B------:R-:W-:-:S02]  /*124e0*/  IMAD.U32 R25, R5, 0x10000, RZ ;  /* 0x0001000005197824 */ /* 0x000fc400078e00ff */
[-C--:B------:R-:W-:Y:S01]  /*124f0*/  FMUL.FTZ R24, R39, R30.reuse ;  /* 0x0000001e27187220 */ /* 0x080fe20000410000 */
[----:B------:R-:W-:Y:S01]  /*12500*/  LOP3.LUT R34, R3, 0xffff0000, RZ, 0xc0, !PT ;  /* 0xffff000003227812 */ /* 0x000fe200078ec0ff */
[----:B------:R-:W-:Y:S02]  /*12510*/  IMAD.U32 R26, R6, 0x10000, RZ ;  /* 0x00010000061a7824 */ /* 0x000fe400078e00ff */
[-C--:B------:R-:W-:Y:S01]  /*12520*/  FMUL.FTZ R13, R36, R31.reuse ;  /* 0x0000001f240d7220 */ /* 0x080fe20000410000 */
[----:B------:R-:W-:Y:S01]  /*12530*/  LOP3.LUT R6, R6, 0xffff0000, RZ, 0xc0, !PT ;  /* 0xffff000006067812 */ /* 0x000fe200078ec0ff */
[C---:B------:R-:W-:Y:S01]  /*12540*/  FMUL.FTZ R30, R37.reuse, R30 ;  /* 0x0000001e251e7220 */ /* 0x040fe20000410000 */
[----:B------:R-:W-:Y:S01]  /*12550*/  FMUL.FTZ R31, R4, R31 ;  /* 0x0000001f041f7220 */ /* 0x000fe20000410000 */
[----:B------:R-:W-:Y:S01]  /*12560*/  FFMA.FTZ R24, R37, R25, -R24 ;  /* 0x0000001925187223 */ /* 0x000fe20000010818 */
[----:B------:R-:W-:Y:S01]  /*12570*/  FMUL.FTZ R3, R38, R10 ;  /* 0x0000000a26037220 */ /* 0x000fe20000410000 */
[----:B------:R-:W-:-:S02]  /*12580*/  IMAD.U32 R32, R11, 0x10000, RZ ;  /* 0x000100000b207824 */ /* 0x000fc400078e00ff */
[----:B------:R-:W-:Y:S01]  /*12590*/  FMUL.FTZ R15, R34, R10 ;  /* 0x0000000a220f7220 */ /* 0x000fe20000410000 */
[----:B------:R-:W-:Y:S01]  /*125a0*/  IMAD.U32 R37, R20, 0x10000, RZ ;  /* 0x0001000014257824 */ /* 0x000fe200078e00ff */
[----:B------:R-:W-:Y:S01]  /*125b0*/  LOP3.LUT R9, R9, 0xffff0000, RZ, 0xc0, !PT ;  /* 0xffff000009097812 */ /* 0x000fe200078ec0ff */
[----:B------:R-:W-:Y:S01]  /*125c0*/  FFMA.FTZ R30, R39, R25, R30 ;  /* 0x00000019271e7223 */ /* 0x000fe2000001001e */
[-C--:B------:R-:W-:Y:S01]  /*125d0*/  FFMA.FTZ R13, R4, R26.reuse, -R13 ;  /* 0x0000001a040d7223 */ /* 0x080fe2000001080d */
[----:B------:R-:W-:Y:S01]  /*125e0*/  FFMA.FTZ R10, R36, R26, R31 ;  /* 0x0000001a240a7223 */ /* 0x000fe2000001001f */
[----:B------:R-:W-:Y:S01]  /*125f0*/  LOP3.LUT R35, R14, 0xffff0000, RZ, 0xc0, !PT ;  /* 0xffff00000e237812 */ /* 0x000fe200078ec0ff */
[----:B------:R-:W-:Y:S01]  /*12600*/  IMAD.U32 R25, R12, 0x10000, RZ ;  /* 0x000100000c197824 */ /* 0x000fe200078e00ff */
[----:B------:R-:W-:Y:S01]  /*12610*/  LOP3.LUT R11, R11, 0xffff0000, RZ, 0xc0, !PT ;  /* 0xffff00000b0b7812 */ /* 0x000fe200078ec0ff */
[----:B------:R-:W-:Y:S01]  /*12620*/  FFMA.FTZ R26, R34, R6, -R3 ;  /* 0x00000006221a7223 */ /* 0x000fe20000010803 */
[----:B------:R-:W-:Y:S01]  /*12630*/  LOP3.LUT R39, R20, 0xffff0000, RZ, 0xc0, !PT ;  /* 0xffff000014277812 */ /* 0x000fe200078ec0ff */
[----:B------:R-:W-:-:S02]  /*12640*/  IMAD.U32 R27, R7, 0x10000, RZ ;  /* 0x00010000071b7824 */ /* 0x000fc400078e00ff */
[----:B------:R-:W-:Y:S01]  /*12650*/  FMUL.FTZ R4, R37, R32 ;  /* 0x0000002025047220 */ /* 0x000fe20000410000 */
[----:B------:R-:W-:Y:S01]  /*12660*/  LOP3.LUT R3, R2, 0xffff0000, RZ, 0xc0, !PT ;  /* 0xffff000002037812 */ /* 0x000fe200078ec0ff */
[----:B------:R-:W-:Y:S01]  /*12670*/  FFMA.FTZ R15, R38, R6, R15 ;  /* 0x00000006260f7223 */ /* 0x000fe2000001000f */
[----:B------:R-:W-:Y:S01]  /*12680*/  LOP3.LUT R31, R12, 0xffff0000, RZ, 0xc0, !PT ;  /* 0xffff00000c1f7812 */ /* 0x000fe200078ec0ff */
[----:B------:R-:W-:Y:S01]  /*12690*/  FMUL.FTZ R32, R25, R32 ;  /* 0x0000002019207220 */ /* 0x000fe20000410000 */
[----:B------:R-:W-:Y:S01]  /*126a0*/  LOP3.LUT R5, R5, 0xffff0000, RZ, 0xc0, !PT ;  /* 0xffff000005057812 */ /* 0x000fe200078ec0ff */
[----:B------:R-:W-:Y:S01]  /*126b0*/  FMUL.FTZ R2, R35, R9 ;  /* 0x0000000923027220 */ /* 0x000fe20000410000 */
[----:B------:R-:W-:Y:S01]  /*126c0*/  LOP3.LUT R7, R7, 0xffff0000, RZ, 0xc0, !PT ;  /* 0xffff000007077812 */ /* 0x000fe200078ec0ff */
[----:B------:R-:W-:Y:S01]  /*126d0*/  FFMA.FTZ R25, R25, R27, -R4 ;  /* 0x0000001b19197223 */ /* 0x000fe20000010804 */
[----:B------:R-:W-:Y:S01]  /*126e0*/  FMUL.FTZ R6, R39, R11 ;  /* 0x0000000b27067220 */ /* 0x000fe20000410000 */
[----:B------:R-:W-:Y:S01]  /*126f0*/  FMUL.FTZ R4, R3, R9 ;  /* 0x0000000903047220 */ /* 0x000fe20000410000 */
[----:B------:R-:W-:Y:S01]  /*12700*/  FMUL.FTZ R12, R31, R11 ;  /* 0x0000000b1f0c7220 */ /* 0x000fe20000410000 */
[----:B------:R-:W-:Y:S01]  /*12710*/  FFMA.FTZ R3, R3, R5, -R2 ;  /* 0x0000000503037223 */ /* 0x000fe20000010802 */
[----:B------:R-:W-:Y:S01]  /*12720*/  FFMA.FTZ R2, R31, R7, -R6 ;  /* 0x000000071f027223 */ /* 0x000fe20000010806 */
[----:B------:R-:W-:Y:S01]  /*12730*/  FFMA.FTZ R32, R37, R27, R32 ;  /* 0x0000001b25207223 */ /* 0x000fe20000010020 */
[----:B------:R-:W-:Y:S01]  /*12740*/  FFMA.FTZ R9, R35, R5, R4 ;  /* 0x0000000523097223 */ /* 0x000fe20000010004 */
[----:B------:R-:W-:Y:S01]  /*12750*/  FFMA.FTZ R11, R39, R7, R12 ;  /* 0x00000007270b7223 */ /* 0x000fe2000001000c */
[----:B------:R-:W-:-:S02]  /*12760*/  F2FP.BF16.F32.PACK_AB R6, R26, R13 ;  /* 0x0000000d1a06723e */ /* 0x000fc400000010ff */
[----:B------:R-:W-:Y:S02]  /*12770*/  F2FP.BF16.F32.PACK_AB R4, R0, R33 ;  /* 0x000000210004723e */ /* 0x000fe400000010ff */
[----:B------:R-:W-:Y:S02]  /*12780*/  F2FP.BF16.F32.PACK_AB R5, R3, R24 ;  /* 0x000000180305723e */ /* 0x000fe400000010ff */
[----:B------:R-:W-:Y:S02]  /*12790*/  F2FP.BF16.F32.PACK_AB R7, R2, R25 ;  /* 0x000000190207723e */ /* 0x000fe400000010ff */
[----:B------:R-:W-:Y:S02]  /*127a0*/  F2FP.BF16.F32.PACK_AB R10, R15, R10 ;  /* 0x0000000a0f0a723e */ /* 0x000fe400000010ff */
[----:B------:R-:W-:Y:S01]  /*127b0*/  F2FP.BF16.F32.PACK_AB R8, R8, R29 ;  /* 0x0000001d0808723e */ /* 0x000fe200000010ff */
[----:B------:R0:W-:Y:S01]  /*127c0*/  STS.128 [R40], R4 ;  /* 0x0000000428007388 */ /* 0x0001e20000000c00 */
[----:B------:R-:W-:-:S02]  /*127d0*/  F2FP.BF16.F32.PACK_AB R9, R9, R30 ;  /* 0x0000001e0909723e */ /* 0x000fc400000010ff */
[----:B------:R-:W-:-:S05]  /*127e0*/  F2FP.BF16.F32.PACK_AB R11, R11, R32 ;  /* 0x000000200b0b723e */ /* 0x000fca00000010ff */
[----:B------:R0:W-:Y:S02]  /*127f0*/  STS.128 [R21+0x14400], R8 ;  /* 0x0144000815007388 */ /* 0x0001e40000000c00 */
.L_x_603:
[----:B------:R-:W-:Y:S05]  /*12800*/  BSYNC B0 ;  /* 0x0000000000007941 */ /* 0x000fea0003800000 */
.L_x_572:
[----:B------:R-:W-:Y:S01]  /*12810*/  @!PT LDS RZ, [RZ] ;  /* 0x00000000fffff984 */ /* 0x000fe20000000800 */
[----:B------:R-:W-:Y:S01]  /*12820*/  @!PT LDS RZ, [RZ] ;  /* 0x00000000fffff984 */ /* 0x000fe20000000800 */
[----:B------:R-:W-:Y:S01]  /*12830*/  @!PT LDS RZ, [RZ] ;  /* 0x00000000fffff984 */ /* 0x000fe20000000800 */
[----:B------:R-:W-:Y:S01]  /*12840*/  @!PT LDS RZ, [RZ] ;  /* 0x00000000fffff984 */ /* 0x000fe20000000800 */
[----:B------:R1:W-:Y:S06]  /*12850*/  MEMBAR.ALL.CTA ;  /* 0x0000000000007992 */ /* 0x0003ec0000008000 */
[----:B-1----:R-:W1:Y:S01]  /*12860*/  FENCE.VIEW.ASYNC.S ;  /* 0x00000000000073c6 */ /* 0x002e620000000000 */
[----:B------:R-:W-:Y:S05]  /*12870*/  WARPSYNC.ALL ;  /* 0x0000000000007948 */ /* 0x000fea0003800000 */
[----:B-1----:R-:W-:Y:S06]  /*12880*/  BAR.SYNC.DEFER_BLOCKING 0xd, 0x100 ;  /* 0x0344000000007b1d */ /* 0x002fec0000010000 */
.L_x_570:
[----:B------:R-:W-:-:S06]  /*12890*/  ULOP3.LUT UR4, UR60, 0x1, URZ, 0xfc, !UPT ;  /* 0x000000013c047892 */ /* 0x000fcc000f8efc3f */
[----:B------:R-:W-:-:S05]  /*128a0*/  IMAD.U32 R0, RZ, RZ, UR4 ;  /* 0x00000004ff007e24 */ /* 0x000fca000f8e00ff */
[----:B------:R-:W-:-:S13]  /*128b0*/  ISETP.NE.AND P0, PT, R0, 0x3, PT ;  /* 0x000000030000780c */ /* 0x000fda0003f05270 */
[----:B------:R-:W-:Y:S05]  /*128c0*/  @!P0 BRA `(.L_x_629) ;  /* 0x0000000000048947 */ /* 0x000fea0003800000 */
[----:B------:R-:W-:Y:S01]  /*128d0*/  BPT.TRAP 0x1 ;  /* 0x000000040000795c */ /* 0x000fe20000300000 */
.L_x_629:
[----:B------:R-:W-:Y:S01]  /*128e0*/  IMAD R0, R225, 0x8, R22 ;  /* 0x00000008e1007824 */ /* 0x000fe200078e0216 */
[----:B01----:R-:W-:-:S04]  /*128f0*/  SHF.L.U32 R3, R229, 0x1f, RZ ;  /* 0x0000001fe5037819 */ /* 0x003fc800000006ff */
[----:B------:R0:W1:Y:S01]  /*12900*/  SYNCS.PHASECHK.TRANS64.TRYWAIT P1, [R0+URZ+0x38830], R3 ;  /* 0x03883003000075a7 */ /* 0x000062000802017f */
[----:B------:R-:W-:Y:S05]  /*12910*/  @!P0 BRA `(.L_x_630) ;  /* 0x0000000000048947 */ /* 0x000fea0003800000 */
[----:B------:R-:W-:Y:S01]  /*12920*/  BPT.TRAP 0x1 ;  /* 0x000000040000795c */ /* 0x000fe20000300000 */
.L_x_630:
[----:B------:R-:W-:Y:S01]  /*12930*/  MOV R151, RZ ;  /* 0x000000ff00977202 */ /* 0x000fe20000000f00 */
[----:B-1----:R-:W-:Y:S06]  /*12940*/  @P1 BRA `(.L_x_631) ;  /* 0x0000000000081947 */ /* 0x002fec0003800000 */
[----:B------:R-:W1:Y:S02]  /*12950*/  SYNCS.PHASECHK.TRANS64.TRYWAIT P1, [R0+URZ+0x38830], R3 ;  /* 0x03883003000075a7 */ /* 0x000e64000802017f */
[----:B-1----:R-:W-:Y:S05]  /*12960*/  @!P1 BRA `(.L_x_632) ;  /* 0x0000016400ec9947 */ /* 0x002fea0003800000 */
.L_x_631:
[----:B------:R-:W-:Y:S05]  /*12970*/  WARPSYNC.ALL ;  /* 0x0000000000007948 */ /* 0x000fea0003800000 */
[----:B------:R-:W-:Y:S01]  /*12980*/  VIADD R2, R22, 0x24400 ;  /* 0x0002440016027836 */ /* 0x000fe20000000000 */
[----:B------:R-:W-:Y:S01]  /*12990*/  R2UR UR20, R28 ;  /* 0x000000001c1472ca */ /* 0x000fe200000e0000 */
[----:B01----:R-:W-:Y:S01]  /*129a0*/  IMAD.MOV.U32 R3, RZ, RZ, 0x40000040 ;  /* 0x40000040ff037424 */ /* 0x003fe200078e00ff */
[----:B-----5:R-:W-:Y:S01]  /*129b0*/  WARPGROUP.ARRIVE ;  /* 0x00000000000079c5 */ /* 0x020fe20000000000 */
[----:B------:R-:W-:Y:S01]  /*129c0*/  UMOV UR25, 0x40000040 ;  /* 0x4000004000197882 */ /* 0x000fe20000000000 */
[----:B------:R-:W-:Y:S01]  /*129d0*/  SHF.R.U32.HI R2, RZ, 0x4, R2 ;  /* 0x00000004ff027819 */ /* 0x000fe20000011602 */
[----:B--234-:R-:W-:Y:S01]  /*129e0*/  IMAD.MOV.U32 R5, RZ, RZ, 0x40000040 ;  /* 0x40000040ff057424 */ /* 0x01cfe200078e00ff */
[----:B------:R-:W-:Y:S01]  /*129f0*/  R2UR UR27, R3 ;  /* 0x00000000031b72ca */ /* 0x000fe200000e0000 */
[----:B------:R-:W-:Y:S01]  /*12a00*/  UMOV UR17, UR25 ;  /* 0x0000001900117c82 */ /* 0x000fe20008000000 */
[----:B------:R-:W-:Y:S01]  /*12a10*/  LOP3.LUT R2, R2, 0x3fff, RZ, 0xc0, !PT ;  /* 0x00003fff02027812 */ /* 0x000fe200078ec0ff */
[----:B------:R-:W-:Y:S01]  /*12a20*/  UMOV UR5, UR17 ;  /* 0x0000001100057c82 */ /* 0x000fe20008000000 */
[C---:B------:R-:W-:Y:S01]  /*12a30*/  R2UR UR7, R5.reuse ;  /* 0x00000000050772ca */ /* 0x040fe200000e0000 */
[----:B------:R-:W-:Y:S01]  /*12a40*/  IMAD.MOV.U32 R7, RZ, RZ, 0x40000040 ;  /* 0x40000040ff077424 */ /* 0x000fe200078e00ff */
[----:B------:R-:W-:Y:S01]  /*12a50*/  LOP3.LUT R4, R2, 0x10000, RZ, 0xfc, !PT ;  /* 0x0001000002047812 */ /* 0x000fe200078efcff */
[----:B------:R-:W-:Y:S01]  /*12a60*/  ULOP3.LUT UR20, UR20, 0x10000, URZ, 0xfc, !UPT ;  /* 0x0001000014147892 */ /* 0x000fe2000f8efc3f */
[----:B------:R-:W-:Y:S01]  /*12a70*/  R2UR UR15, R5 ;  /* 0x00000000050f72ca */ /* 0x000fe200000e0000 */
[----:B------:R-:W-:Y:S01]  /*12a80*/  UMOV UR9, UR17 ;  /* 0x0000001100097c82 */ /* 0x000fe20008000000 */
[----:B------:R-:W-:Y:S01]  /*12a90*/  R2UR UR11, R7 ;  /* 0x00000000070b72ca */ /* 0x000fe200000e0000 */
[----:B------:R-:W-:Y:S01]  /*12aa0*/  IMAD R2, R225, 0xa00, R4 ;  /* 0x00000a00e1027824 */ /* 0x000fe200078e0204 */
[----:B------:R0:W-:Y:S01]  /*12ab0*/  STL [R1+0x5c], R4 ;  /* 0x00005c0401007387 */ /* 0x0001e20000100800 */
[----:B------:R-:W-:Y:S01]  /*12ac0*/  UMOV UR13, UR17 ;  /* 0x00000011000d7c82 */ /* 0x000fe20008000000 */
[----:B------:R-:W-:Y:S01]  /*12ad0*/  UMOV UR24, UR20 ;  /* 0x0000001400187c82 */ /* 0x000fe20008000000 */
[C---:B------:R-:W-:Y:S01]  /*12ae0*/  VIADD R6, R2.reuse, 0x100 ;  /* 0x0000010002067836 */ /* 0x040fe20000000000 */
[----:B------:R-:W-:Y:S01]  /*12af0*/  R2UR UR26, R2 ;  /* 0x00000000021a72ca */ /* 0x000fe200000e0000 */
[----:B------:R-:W-:Y:S01]  /*12b00*/  UMOV UR16, UR24 ;  /* 0x0000001800107c82 */ /* 0x000fe20008000000 */
[----:B------:R-:W-:Y:S01]  /*12b10*/  R2UR UR19, R7 ;  /* 0x00000000071372ca */ /* 0x000fe200000e0000 */
[----:B------:R-:W-:Y:S01]  /*12b20*/  UMOV UR4, UR16 ;  /* 0x0000001000047c82 */ /* 0x000fe20008000000 */
[----:B------:R-:W-:Y:S01]  /*12b30*/  R2UR UR10, R6 ;  /* 0x00000000060a72ca */ /* 0x000fe200000e0000 */
[----:B------:R-:W-:Y:S01]  /*12b40*/  UMOV UR8, UR16 ;  /* 0x0000001000087c82 */ /* 0x000fe20008000000 */
[C---:B0-----:R-:W-:Y:S01]  /*12b50*/  VIADD R4, R2.reuse, 0x80 ;  /* 0x0000008002047836 */ /* 0x041fe20000000000 */
[----:B------:R-:W-:Y:S01]  /*12b60*/  UMOV UR12, UR16 ;  /* 0x00000010000c7c82 */ /* 0x000fe20008000000 */
[C---:B------:R-:W-:Y:S01]  /*12b70*/  VIADD R6, R2.reuse, 0x200 ;  /* 0x0000020002067836 */ /* 0x040fe20000000000 */
[----:B------:R-:W-:Y:S01]  /*12b80*/  IADD3 R8, R2, 0x102, RZ ;  /* 0x0000010202087810 */ /* 0x000fe20007ffe0ff */
[----:B------:R-:W-:Y:S01]  /*12b90*/  IMAD.MOV.U32 R5, RZ, RZ, 0x40000040 ;  /* 0x40000040ff057424 */ /* 0x000fe200078e00ff */
[----:B------:R-:W-:Y:S01]  /*12ba0*/  R2UR UR6, R4 ;  /* 0x00000000040672ca */ /* 0x000fe200000e0000 */
[----:B------:R-:W-:Y:S01]  /*12bb0*/  VIADD R4, R2, 0x180 ;  /* 0x0000018002047836 */ /* 0x000fe20000000000 */
[----:B------:R-:W-:Y:S01]  /*12bc0*/  HGMMA.64x16x16.F32.BF16 R56, gdesc[UR24], RZ, !UPT, gsb0 ;  /* 0x00200000183879f0 */ /* 0x000fe2000c0018ff */
[----:B------:R-:W-:Y:S01]  /*12bd0*/  R2UR UR18, R6 ;  /* 0x00000000061272ca */ /* 0x000fe200000e0000 */
[----:B------:R-:W-:Y:S01]  /*12be0*/  IMAD.U32 R10, RZ, RZ, UR24 ;  /* 0x00000018ff0a7e24 */ /* 0x000fe2000f8e00ff */
[----:B------:R-:W-:Y:S01]  /*12bf0*/  R2UR UR27, R5 ;  /* 0x00000000051b72ca */ /* 0x000fe200000e0000 */
[----:B------:R-:W-:Y:S01]  /*12c00*/  IMAD.U32 R11, RZ, RZ, UR25 ;  /* 0x00000019ff0b7e24 */ /* 0x000fe2000f8e00ff */
[----:B------:R-:W-:Y:S01]  /*12c10*/  R2UR UR14, R4 ;  /* 0x00000000040e72ca */ /* 0x000fe200000e0000 */
[C---:B------:R-:W-:Y:S01]  /*12c20*/  VIADD R4, R2.reuse, 0x2 ;  /* 0x0000000202047836 */ /* 0x040fe20000000000 */
[----:B------:R-:W-:Y:S01]  /*12c30*/  UMOV UR25, 0x40000040 ;  /* 0x4000004000197882 */ /* 0x000fe20000000000 */
[----:B------:R-:W-:Y:S01]  /*12c40*/  VIADD R6, R2, 0x82 ;  /* 0x0000008202067836 */ /* 0x000fe20000000000 */
[----:B------:R0:W-:Y:S01]  /*12c50*/  STL.64 [R1+0x8], R10 ;  /* 0x0000080a01007387 */ /* 0x0001e20000100a00 */
[----:B------:R-:W-:Y:S01]  /*12c60*/  IMAD.MOV.U32 R7, RZ, RZ, 0x40000040 ;  /* 0x40000040ff077424 */ /* 0x000fe200078e00ff */
[----:B------:R-:W-:Y:S01]  /*12c70*/  R2UR UR26, R4 ;  /* 0x00000000041a72ca */ /* 0x000fe200000e0000 */
[----:B------:R-:W-:Y:S01]  /*12c80*/  IMAD.MOV.U32 R9, RZ, RZ, 0x40000040 ;  /* 0x40000040ff097424 */ /* 0x000fe200078e00ff */
[----:B------:R-:W-:Y:S01]  /*12c90*/  UIADD3 UR56, UR20, 0x804, URZ ;  /* 0x0000080414387890 */ /* 0x000fe2000fffe03f */
[----:B------:R-:W-:Y:S01]  /*12ca0*/  VIADD R4, R2, 0x182 ;  /* 0x0000018202047836 */ /* 0x000fe20000000000 */
[----:B------:R-:W-:Y:S01]  /*12cb0*/  UMOV UR57, 0x40000040 ;  /* 0x4000004000397882 */ /* 0x000fe20000000000 */
[----:B------:R-:W-:Y:S01]  /*12cc0*/  IMAD.MOV.U32 R5, RZ, RZ, 0x40000040 ;  /* 0x40000040ff057424 */ /* 0x000fe200078e00ff */
[----:B------:R-:W-:Y:S01]  /*12cd0*/  UIADD3 UR52, UR20, 0x806, URZ ;  /* 0x0000080614347890 */ /* 0x000fe2000fffe03f */
[----:B------:R-:W-:Y:S01]  /*12ce0*/  IMAD.MOV.U32 R3, RZ, RZ, 0x40000040 ;  /* 0x40000040ff037424 */ /* 0x000fe200078e00ff */
[----:B------:R-:W-:Y:S01]  /*12cf0*/  UMOV UR53, 0x40000040 ;  /* 0x4000004000357882 */ /* 0x000fe20000000000 */
[----:B------:R-:W-:Y:S01]  /*12d00*/  UIADD3 UR48, UR20, 0xc00, URZ ;  /* 0x00000c0014307890 */ /* 0x000fe2000fffe03f */
[----:B0-----:R-:W-:Y:S01]  /*12d10*/  IMAD.U32 R11, RZ, RZ, UR25 ;  /* 0x00000019ff0b7e24 */ /* 0x001fe2000f8e00ff */
[----:B------:R-:W-:Y:S01]  /*12d20*/  UMOV UR49, 0x40000040 ;  /* 0x4000004000317882 */ /* 0x000fe20000000000 */
[----:B------:R-:W-:Y:S01]  /*12d30*/  UIADD3 UR44, UR20, 0xc02, URZ ;  /* 0x00000c02142c7890 */ /* 0x000fe2000fffe03f */
[----:B------:R-:W-:Y:S01]  /*12d40*/  UMOV UR45, 0x40000040 ;  /* 0x40000040002d7882 */ /* 0x000fe20000000000 */
[----:B------:R-:W-:Y:S01]  /*12d50*/  UIADD3 UR40, UR20, 0xc04, URZ ;  /* 0x00000c0414287890 */ /* 0x000fe2000fffe03f */
[----:B------:R-:W-:Y:S01]  /*12d60*/  UMOV UR41, 0x40000040 ;  /* 0x4000004000297882 */ /* 0x000fe20000000000 */
[----:B------:R-:W-:Y:S01]  /*12d70*/  UIADD3 UR36, UR20, 0xc06, URZ ;  /* 0x00000c0614247890 */ /* 0x000fe2000fffe03f */
[----:B------:R-:W-:Y:S01]  /*12d80*/  UMOV UR37, 0x40000040 ;  /* 0x4000004000257882 */ /* 0x000fe20000000000 */
[----:B------:R-:W-:-:S02]  /*12d90*/  WARPGROUP.DEPBAR.LE gsb0, 0x0 ;  /* 0x00008000000079c5 */ /* 0x000fc40000010000 */
[----:B------:R-:W-:-:S06]  /*12da0*/  WARPGROUP.ARRIVE ;  /* 0x00000000000079c5 */ /* 0x000fcc0000000000 */
[----:B------:R-:W-:Y:S01]  /*12db0*/  HGMMA.64x16x16.F32.BF16 R48, gdesc[UR4], RZ, !UPT, gsb0 ;  /* 0x00200000043079f0 */ /* 0x000fe2000c0018ff */
[----:B------:R-:W-:Y:S01]  /*12dc0*/  UIADD3 UR4, UR20, 0x2, URZ ;  /* 0x0000000214047890 */ /* 0x000fe2000fffe03f */
[----:B------:R-:W-:Y:S01]  /*12dd0*/  R2UR UR6, R6 ;  /* 0x00000000060672ca */ /* 0x000fe200000e0000 */
[----:B------:R-:W-:Y:S01]  /*12de0*/  VIADD R6, R2, 0x202 ;  /* 0x0000020202067836 */ /* 0x000fe20000000000 */
[----:B------:R-:W-:Y:S01]  /*12df0*/  R2UR UR7, R7 ;  /* 0x00000000070772ca */ /* 0x000fe200000e0000 */
[----:B------:R-:W-:-:S03]  /*12e00*/  IMAD.MOV.U32 R7, RZ, RZ, 0x40000040 ;  /* 0x40000040ff077424 */ /* 0x000fc600078e00ff */
[----:B------:R-:W-:Y:S02]  /*12e10*/  UMOV UR24, UR4 ;  /* 0x0000000400187c82 */ /* 0x000fe40008000000 */
[----:B------:R-:W-:-:S05]  /*12e20*/  IMAD.U32 R10, RZ, RZ, UR24 ;  /* 0x00000018ff0a7e24 */ /* 0x000fca000f8e00ff */
[----:B------:R0:W-:Y:S01]  /*12e30*/  STL.64 [R1], R10 ;  /* 0x0000000a01007387 */ /* 0x0001e20000100a00 */
[----:B------:R-:W-:Y:S02]  /*12e40*/  WARPGROUP.DEPBAR.LE gsb0, 0x0 ;  /* 0x00008000000079c5 */ /* 0x000fe40000010000 */
[----:B------:R-:W-:-:S06]  /*12e50*/  WARPGROUP.ARRIVE ;  /* 0x00000000000079c5 */ /* 0x000fcc0000000000 */
[----:B------:R-:W-:Y:S01]  /*12e60*/  HGMMA.64x16x16.F32.BF16 R40, gdesc[UR8], RZ, !UPT, gsb0 ;  /* 0x00200000082879f0 */ /* 0x000fe2000c0018ff */
[----:B------:R-:W-:Y:S01]  /*12e70*/  R2UR UR10, R8 ;  /* 0x00000000080a72ca */ /* 0x000fe200000e0000 */
[----:B------:R-:W-:Y:S01]  /*12e80*/  VIADD R8, R2, 0x104 ;  /* 0x0000010402087836 */ /* 0x000fe20000000000 */
[----:B------:R-:W-:Y:S01]  /*12e90*/  R2UR UR11, R9 ;  /* 0x00000000090b72ca */ /* 0x000fe200000e0000 */
[----:B------:R-:W-:Y:S01]  /*12ea0*/  IMAD.MOV.U32 R9, RZ, RZ, 0x40000040 ;  /* 0x40000040ff097424 */ /* 0x000fe200078e00ff */
[----:B------:R-:W-:Y:S02]  /*12eb0*/  WARPGROUP.DEPBAR.LE gsb0, 0x0 ;  /* 0x00008000000079c5 */ /* 0x000fe40000010000 */
[----:B------:R-:W-:-:S06]  /*12ec0*/  WARPGROUP.ARRIVE ;  /* 0x00000000000079c5 */ /* 0x000fcc0000000000 */
[----:B------:R-:W-:Y:S01]  /*12ed0*/  HGMMA.64x16x16.F32.BF16 R32, gdesc[UR12], RZ, !UPT, gsb0 ;  /* 0x002000000c2079f0 */ /* 0x000fe2000c0018ff */
[----:B------:R-:W-:Y:S01]  /*12ee0*/  R2UR UR14, R4 ;  /* 0x00000000040e72ca */ /* 0x000fe200000e0000 */
[----:B------:R-:W-:Y:S01]  /*12ef0*/  VIADD R4, R2, 0x4 ;  /* 0x0000000402047836 */ /* 0x000fe20000000000 */
[----:B------:R-:W-:Y:S02]  /*12f00*/  R2UR UR15, R5 ;  /* 0x00000000050f72ca */ /* 0x000fe400000e0000 */
[----:B------:R-:W-:Y:S01]  /*12f10*/  MOV R5, 0x40000040 ;  /* 0x4000004000057802 */ /* 0x000fe20000000f00 */
[----:B------:R-:W-:Y:S02]  /*12f20*/  WARPGROUP.DEPBAR.LE gsb0, 0x0 ;  /* 0x00008000000079c5 */ /* 0x000fe40000010000 */
[----:B------:R-:W-:-:S06]  /*12f30*/  WARPGROUP.ARRIVE ;  /* 0x00000000000079c5 */ /* 0x000fcc0000000000 */
[----:B------:R-:W-:Y:S01]  /*12f40*/  HGMMA.64x16x16.F32.BF16 R24, gdesc[UR16], RZ, !UPT, gsb0 ;  /* 0x00200000101879f0 */ /* 0x000fe2000c0018ff */
[----:B------:R-:W-:Y:S01]  /*12f50*/  UMOV UR16, UR24 ;  /* 0x0000001800107c82 */ /* 0x000fe20008000000 */
[----:B------:R-:W-:Y:S01]  /*12f60*/  UMOV UR17, UR25 ;  /* 0x0000001900117c82 */ /* 0x000fe20008000000 */
[----:B------:R-:W-:Y:S01]  /*12f70*/  UMOV UR4, UR16 ;  /* 0x0000001000047c82 */ /* 0x000fe20008000000 */
[----:B------:R-:W-:Y:S01]  /*12f80*/  UMOV UR5, UR17 ;  /* 0x0000001100057c82 */ /* 0x000fe20008000000 */
[----:B------:R-:W-:Y:S01]  /*12f90*/  UMOV UR8, UR16 ;  /* 0x0000001000087c82 */ /* 0x000fe20008000000 */
[----:B------:R-:W-:Y:S01]  /*12fa0*/  UMOV UR9, UR17 ;  /* 0x0000001100097c82 */ /* 0x000fe20008000000 */
[----:B------:R-:W-:Y:S01]  /*12fb0*/  UMOV UR12, UR16 ;  /* 0x00000010000c7c82 */ /* 0x000fe20008000000 */
[----:B------:R-:W-:Y:S01]  /*12fc0*/  UMOV UR13, UR17 ;  /* 0x00000011000d7c82 */ /* 0x000fe20008000000 */
[----:B------:R-:W-:Y:S01]  /*12fd0*/  R2UR UR18, R6 ;  /* 0x00000000061272ca */ /* 0x000fe200000e0000 */
[----:B------:R-:W-:Y:S01]  /*12fe0*/  VIADD R6, R2, 0x84 ;  /* 0x0000008402067836 */ /* 0x000fe20000000000 */
[----:B------:R-:W-:Y:S01]  /*12ff0*/  R2UR UR19, R7 ;  /* 0x00000000071372ca */ /* 0x000fe200000e0000 */
[----:B------:R-:W-:Y:S01]  /*13000*/  IMAD.MOV.U32 R7, RZ, RZ, 0x40000040 ;  /* 0x40000040ff077424 */ /* 0x000fe200078e00ff */
[----:B------:R-:W-:-:S02]  /*13010*/  WARPGROUP.DEPBAR.LE gsb0, 0x0 ;  /* 0x00008000000079c5 */ /* 0x000fc40000010000 */
[----:B------:R-:W-:-:S06]  /*13020*/  WARPGROUP.ARRIVE ;  /* 0x00000000000079c5 */ /* 0x000fcc0000000000 */
[----:B------:R-:W-:Y:S01]  /*13030*/  HGMMA.64x16x16.F32.BF16 R56, gdesc[UR24], R56, gsb0 ;  /* 0x00200000183879f0 */ /* 0x000fe20008001838 */
[----:B------:R-:W-:Y:S01]  /*13040*/  R2UR UR26, R4 ;  /* 0x00000000041a72ca */ /* 0x000fe200000e0000 */
[----:B------:R-:W-:Y:S01]  /*13050*/  UMOV UR25, 0x40000040 ;  /* 0x4000004000197882 */ /* 0x000fe20000000000 */
[----:B------:R-:W-:Y:S01]  /*13060*/  R2UR UR27, R5 ;  /* 0x00000000051b72ca */ /* 0x000fe200000e0000 */
[----:B------:R-:W-:Y:S02]  /*13070*/  VIADD R4, R2, 0x184 ;  /* 0x0000018402047836 */ /* 0x000fe40000000000 */
[----:B------:R-:W-:Y:S02]  /*13080*/  IMAD.MOV.U32 R5, RZ, RZ, 0x40000040 ;  /* 0x40000040ff057424 */ /* 0x000fe400078e00ff */
[----:B0-----:R-:W-:Y:S01]  /*13090*/  IMAD.U32 R11, RZ, RZ, UR25 ;  /* 0x00000019ff0b7e24 */ /* 0x001fe2000f8e00ff */
[----:B------:R-:W-:Y:S02]  /*130a0*/  WARPGROUP.DEPBAR.LE gsb0, 0x0 ;  /* 0x00008000000079c5 */ /* 0x000fe40000010000 */
[----:B------:R-:W-:-:S06]  /*130b0*/  WARPGROUP.ARRIVE ;  /* 0x00000000000079c5 */ /* 0x000fcc0000000000 */
[----:B------:R-:W-:Y:S01]  /*130c0*/  HGMMA.64x16x16.F32.BF16 R48, gdesc[UR4], R48, gsb0 ;  /* 0x00200000043079f0 */ /* 0x000fe20008001830 */
[----:B------:R-:W-:Y:S01]  /*130d0*/  UIADD3 UR4, UR20, 0x4, URZ ;  /* 0x0000000414047890 */ /* 0x000fe2000fffe03f */
[----:B------:R-:W-:Y:S01]  /*130e0*/  R2UR UR6, R6 ;  /* 0x00000000060672ca */ /* 0x000fe200000e0000 */
[----:B------:R-:W-:Y:S01]  /*130f0*/  VIADD R6, R2, 0x204 ;  /* 0x0000020402067836 */ /* 0x000fe20000000000 */
[----:B------:R-:W-:Y:S01]  /*13100*/  R2UR UR7, R7 ;  /* 0x00000000070772ca */ /* 0x000fe200000e0000 */
[----:B------:R-:W-:-:S03]  /*13110*/  IMAD.MOV.U32 R7, RZ, RZ, 0x40000040 ;  /* 0x40000040ff077424 */ /* 0x000fc600078e00ff */
[----:B------:R-:W-:Y:S02]  /*13120*/  UMOV UR24, UR4 ;  /* 0x0000000400187c82 */ /* 0x000fe40008000000 */
[----:B------:R-:W-:-:S05]  /*13130*/  IMAD.U32 R10, RZ, RZ, UR24 ;  /* 0x00000018ff0a7e24 */ /* 0x000fca000f8e00ff */
[----:B------:R0:W-:Y:S01]  /*13140*/  STL.64 [R1+0x48], R10 ;  /* 0x0000480a01007387 */ /* 0x0001e20000100a00 */
[----:B------:R-:W-:Y:S02]  /*13150*/  WARPGROUP.DEPBAR.LE gsb0, 0x0 ;  /* 0x00008000000079c5 */ /* 0x000fe40000010000 */
[----:B------:R-:W-:-:S06]  /*13160*/  WARPGROUP.ARRIVE ;  /* 0x00000000000079c5 */ /* 0x000fcc0000000000 */
[----:B------:R-:W-:Y:S01]  /*13170*/  HGMMA.64x16x16.F32.BF16 R40, gdesc[UR8], R40, gsb0 ;  /* 0x00200000082879f0 */ /* 0x000fe20008001828 */
[----:B------:R-:W-:Y:S01]  /*13180*/  R2UR UR10, R8 ;  /* 0x00000000080a72ca */ /* 0x000fe200000e0000 */
[----:B------:R-:W-:Y:S01]  /*13190*/  VIADD R8, R2, 0x106 ;  /* 0x0000010602087836 */ /* 0x000fe20000000000 */
[----:B------:R-:W-:Y:S01]  /*131a0*/  R2UR UR11, R9 ;  /* 0x00000000090b72ca */ /* 0x000fe200000e0000 */
[----:B------:R-:W-:Y:S01]  /*131b0*/  IMAD.MOV.U32 R9, RZ, RZ, 0x40000040 ;  /* 0x40000040ff097424 */ /* 0x000fe200078e00ff */
        /* <DEDUP_REMOVED lines=20> */
[----:B------:R-:W-:-:S02]  /*13300*/  R2UR UR19, R7 ;  /* 0x00000000071372ca */ /* 0x000fc400000e0000 */
[----:B------:R-:W-:Y:S01]  /*13310*/  MOV R7, 0x40000040 ;  /* 0x4000004000077802 */ /* 0x000fe20000000f00 */
[----:B------:R-:W-:Y:S02]  /*13320*/  WARPGROUP.DEPBAR.LE gsb0, 0x0 ;  /* 0x00008000000079c5 */ /* 0x000fe40000010000 */
        /* <DEDUP_REMOVED lines=54> */
[----:B------:R-:W-:Y:S01]  /*13690*/  IMAD.MOV.U32 R5, RZ, RZ, 0x40000040 ;  /* 0x40000040ff057424 */ /* 0x000fe200078e00ff */
[----:B------:R-:W-:Y:S01]  /*136a0*/  IADD3 R4, R2, 0x400, RZ ;  /* 0x0000040002047810 */ /* 0x000fe20007ffe0ff */
        /* <DEDUP_REMOVED lines=17> */
[----:B------:R-:W-:Y:S02]  /*137c0*/  R2UR UR11, R9 ;  /* 0x00000000090b72ca */ /* 0x000fe400000e0000 */
[----:B------:R-:W-:Y:S01]  /*137d0*/  MOV R9, 0x40000040 ;  /* 0x4000004000097802 */ /* 0x000fe20000000f00 */
        /* <DEDUP_REMOVED lines=84> */
[----:B------:R-:W-:Y:S02]  /*13d20*/  R2UR UR6, R6 ;  /* 0x00000000060672ca */ /* 0x000fe400000e0000 */
[----:B------:R-:W-:Y:S01]  /*13d30*/  R2UR UR7, R7 ;  /* 0x00000000070772ca */ /* 0x000fe200000e0000 */
[----:B------:R-:W-:Y:S01]  /*13d40*/  IMAD.MOV.U32 R7, RZ, RZ, 0x40000040 ;  /* 0x40000040ff077424 */ /* 0x000fe200078e00ff */
[----:B------:R-:W-:Y:S02]  /*13d50*/  IADD3 R6, R2, 0x484, RZ ;  /* 0x0000048402067810 */ /* 0x000fe40007ffe0ff */
        /* <DEDUP_REMOVED lines=38> */
[----:B------:R-:W-:Y:S01]  /*13fc0*/  VIADD R4, R2, 0x406 ;  /* 0x0000040602047836 */ /* 0x000fe20000000000 */
[----:B------:R-:W-:Y:S01]  /*13fd0*/  MOV R5, 0x40000040 ;  /* 0x4000004000057802 */ /* 0x000fe20000000f00 */
        /* <DEDUP_REMOVED lines=56> */
[----:B------:R-:W-:Y:S02]  /*14360*/  R2UR UR7, R7 ;  /* 0x00000000070772ca */ /* 0x000fe400000e0000 */
[----:B------:R-:W-:Y:S02]  /*14370*/  MOV R7, 0x40000040 ;  /* 0x4000004000077802 */ /* 0x000fe40000000f00 */
        /* <DEDUP_REMOVED lines=50> */
[----:B------:R-:W-:-:S05]  /*146a0*/  MOV R10, UR24 ;  /* 0x00000018000a7c02 */ /* 0x000fca0008000f00 */
        /* <DEDUP_REMOVED lines=14> */
[----:B------:R-:W-:-:S03]  /*14790*/  IMAD.MOV.U32 R5, RZ, RZ, 0x40000040 ;  /* 0x40000040ff057424 */ /* 0x000fc600078e00ff */
        /* <DEDUP_REMOVED lines=21> */
[----:B------:R-:W-:Y:S03]  /*148f0*/  HGMMA.64x16x16.F32.BF16 R56, gdesc[UR24], R56, gsb0 ;  /* 0x00200000183879f0 */ /* 0x000fe60008001838 */
[----:B------:R-:W-:Y:S02]  /*14900*/  WARPGROUP.DEPBAR.LE gsb0, 0x0 ;  /* 0x00008000000079c5 */ /* 0x000fe40000010000 */
[----:B------:R-:W-:-:S06]  /*14910*/  WARPGROUP.ARRIVE ;  /* 0x00000000000079c5 */ /* 0x000fcc0000000000 */
[----:B------:R-:W-:Y:S01]  /*14920*/  HGMMA.64x16x16.F32.BF16 R48, gdesc[UR4], R48, gsb0 ;  /* 0x00200000043079f0 */ /* 0x000fe20008001830 */
[----:B------:R-:W-:Y:S01]  /*14930*/  R2UR UR6, R8 ;  /* 0x00000000080672ca */ /* 0x000fe200000e0000 */
[----:B------:R-:W-:Y:S01]  /*14940*/  UMOV UR4, UR56 ;  /* 0x0000003800047c82 */ /* 0x000fe20008000000 */
[----:B------:R-:W-:Y:S01]  /*14950*/  R2UR UR7, R9 ;  /* 0x00000000090772ca */ /* 0x000fe200000e0000 */
[----:B------:R-:W-:Y:S01]  /*14960*/  UMOV UR5, UR57 ;  /* 0x0000003900057c82 */ /* 0x000fe20008000000 */
[----:B------:R-:W-:Y:S02]  /*14970*/  VIADD R8, R2, 0x606 ;  /* 0x0000060602087836 */ /* 0x000fe40000000000 */
[----:B------:R-:W-:Y:S01]  /*14980*/  IMAD.MOV.U32 R9, RZ, RZ, 0x40000040 ;  /* 0x40000040ff097424 */ /* 0x000fe200078e00ff */
        /* <DEDUP_REMOVED lines=27> */
[----:B------:R-:W-:Y:S02]  /*14b40*/  R2UR UR14, R6 ;  /* 0x00000000060e72ca */ /* 0x000fe400000e0000 */
[----:B------:R-:W-:Y:S01]  /*14b50*/  R2UR UR15, R7 ;  /* 0x00000000070f72ca */ /* 0x000fe200000e0000 */
[----:B------:R-:W-:Y:S01]  /*14b60*/  IMAD.MOV.U32 R7, RZ, RZ, 0x40000040 ;  /* 0x40000040ff077424 */ /* 0x000fe200078e00ff */
[----:B------:R-:W-:Y:S01]  /*14b70*/  IADD3 R6, R2, 0x586, RZ ;  /* 0x0000058602067810 */ /* 0x000fe20007ffe0ff */
[----:B------:R-:W-:Y:S02]  /*14b80*/  WARPGROUP.DEPBAR.LE gsb0, 0x0 ;  /* 0x00008000000079c5 */ /* 0x000fe40000010000 */
        /* <DEDUP_REMOVED lines=31> */
[----:B------:R-:W-:Y:S01]  /*14d80*/  VIADD R6, R2, 0x800 ;  /* 0x0000080002067836 */ /* 0x000fe20000000000 */
[----:B------:R-:W-:Y:S01]  /*14d90*/  MOV R7, 0x40000040 ;  /* 0x4000004000077802 */ /* 0x000fe20000000f00 */
        /* <DEDUP_REMOVED lines=62> */
[----:B------:R-:W-:Y:S01]  /*15180*/  IMAD.MOV.U32 R7, RZ, RZ, 0x40000040 ;  /* 0x40000040ff077424 */ /* 0x000fe200078e00ff */
[----:B------:R-:W-:Y:S01]  /*15190*/  IADD3 R6, R2, 0x982, RZ ;  /* 0x0000098202067810 */ /* 0x000fe20007ffe0ff */
        /* <DEDUP_REMOVED lines=60> */
[----:B------:R-:W-:-:S04]  /*15560*/  IADD3 R4, R2, 0x786, RZ ;  /* 0x0000078602047810 */ /* 0x000fc80007ffe0ff */
        /* <DEDUP_REMOVED lines=11> */
[C---:B------:R-:W-:Y:S02]  /*15620*/  VIADD R6, R2.reuse, 0x806 ;  /* 0x0000080602067836 */ /* 0x040fe40000000000 */
[----:B------:R-:W-:Y:S02]  /*15630*/  IMAD.MOV.U32 R7, RZ, RZ, 0x40000040 ;  /* 0x40000040ff077424 */ /* 0x000fe400078e00ff */
[----:B------:R-:W-:Y:S01]  /*15640*/  VIADD R2, R2, 0x986 ;  /* 0x0000098602027836 */ /* 0x000fe20000000000 */
        /* <DEDUP_REMOVED lines=33> */
[----:B------:R-:W-:Y:S03]  /*15860*/  HGMMA.64x16x16.F32.BF16 R56, gdesc[UR36], R56, gsb0 ;  /* 0x00200000243879f0 */ /* 0x000fe60008001838 */
        /* <DEDUP_REMOVED lines=13> */
[----:B0-----:R-:W-:Y:S05]  /*15940*/  @!P0 BRA `(.L_x_633) ;  /* 0x0000000000048947 */ /* 0x001fea0003800000 */
[----:B------:R-:W-:Y:S01]  /*15950*/  BPT.TRAP 0x1 ;  /* 0x000000040000795c */ /* 0x000fe20000300000 */
.L_x_633:
[----:B------:R-:W-:Y:S01]  /*15960*/  LOP3.LUT R65, R65, 0xffffff80, RZ, 0xc0, !PT ;  /* 0xffffff8041417812 */ /* 0x000fe200078ec0ff */
[----:B------:R-:W-:Y:S01]  /*15970*/  ULDC UR4, c[0x0][0x9d8] ;  /* 0x0002760000047ab9 */ /* 0x000fe20000000800 */
[----:B------:R-:W-:Y:S01]  /*15980*/  IMAD.MOV.U32 R5, RZ, RZ, -0x2 ;  /* 0xfffffffeff057424 */ /* 0x000fe200078e00ff */
[----:B------:R-:W2:Y:S01]  /*15990*/  LDL R67, [R1+0x58] ;  /* 0x0000580001437983 */ /* 0x000ea20000100800 */
[----:B------:R-:W-:Y:S01]  /*159a0*/  FMUL.FTZ R56, R56, UR4 ;  /* 0x0000000438387c20 */ /* 0x000fe20008410000 */
[----:B------:R-:W-:Y:S02]  /*159b0*/  IMAD.IADD R65, R64, 0x1, -R65 ;  /* 0x0000000140417824 */ /* 0x000fe400078e0a41 */
[----:B------:R-:W-:Y:S01]  /*159c0*/  FMUL.FTZ R57, R57, UR4 ;  /* 0x0000000439397c20 */ /* 0x000fe20008410000 */
[----:B------:R-:W-:Y:S01]  /*159d0*/  FMUL.FTZ R60, R60, UR4 ;  /* 0x000000043c3c7c20 */ /* 0x000fe20008410000 */
[----:B------:R-:W-:Y:S01]  /*159e0*/  FMUL.FTZ R34, R34, UR4 ;  /* 0x0000000422227c20 */ /* 0x000fe20008410000 */
[----:B------:R-:W-:Y:S01]  /*159f0*/  FMUL.FTZ R61, R61, UR4 ;  /* 0x000000043d3d7c20 */ /* 0x000fe20008410000 */
[----:B------:R-:W-:Y:S01]  /*15a00*/  SHF.R.S32.HI R4, RZ, 0x1f, R65 ;  /* 0x0000001fff047819 */ /* 0x000fe20000011441 */
[----:B------:R-:W0:Y:S01]  /*15a10*/  MUFU.TANH R56, R56 ;  /* 0x0000003800387308 */ /* 0x000e220000002400 */
[----:B------:R-:W-:Y:S01]  /*15a20*/  FMUL.FTZ R48, R48, UR4 ;  /* 0x0000000430307c20 */ /* 0x000fe20008410000 */
[----:B------:R-:W-:Y:S01]  /*15a30*/  FMUL.FTZ R49, R49, UR4 ;  /* 0x0000000431317c20 */ /* 0x000fe20008410000 */
[----:B------:R-:W-:Y:S01]  /*15a40*/  LEA.HI R4, R4, R65, RZ, 0x2 ;  /* 0x0000004104047211 */ /* 0x000fe200078f10ff */
[----:B------:R-:W-:Y:S01]  /*15a50*/  FMUL.FTZ R58, R58, UR4 ;  /* 0x000000043a3a7c20 */ /* 0x000fe20008410000 */
[----:B------:R-:W-:Y:S01]  /*15a60*/  FMUL.FTZ R52, R52, UR4 ;  /* 0x0000000434347c20 */ /* 0x000fe20008410000 */
[----:B------:R-:W-:Y:S01]  /*15a70*/  FMUL.FTZ R59, R59, UR4 ;  /* 0x000000043b3b7c20 */ /* 0x000fe20008410000 */
[----:B------:R-:W-:Y:S01]  /*15a80*/  LOP3.LUT R4, R4, 0x7ffffffc, RZ, 0xc0, !PT ;  /* 0x7ffffffc04047812 */ /* 0x000fe200078ec0ff */
[----:B------:R-:W1:Y:S01]  /*15a90*/  MUFU.TANH R57, R57 ;  /* 0x0000003900397308 */ /* 0x000e620000002400 */
[----:B------:R-:W-:Y:S01]  /*15aa0*/  FMUL.FTZ R53, R53, UR4 ;  /* 0x0000000435357c20 */ /* 0x000fe20008410000 */
[----:B------:R-:W-:Y:S01]  /*15ab0*/  FMUL.FTZ R62, R62, UR4 ;  /* 0x000000043e3e7c20 */ /* 0x000fe20008410000 */
[----:B------:R-:W-:Y:S01]  /*15ac0*/  FMUL.FTZ R50, R50, UR4 ;  /* 0x0000000432327c20 */ /* 0x000fe20008410000 */
[----:B------:R-:W-:-:S02]  /*15ad0*/  IMAD.IADD R4, R65, 0x1, -R4 ;  /* 0x0000000141047824 */ /* 0x000fc400078e0a04 */
[----:B------:R-:W-:Y:S01]  /*15ae0*/  FMUL.FTZ R40, R40, UR4 ;  /* 0x0000000428287c20 */ /* 0x000fe20008410000 */
[----:B------:R-:W-:Y:S01]  /*15af0*/  FMUL.FTZ R63, R63, UR4 ;  /* 0x000000043f3f7c20 */ /* 0x000fe20008410000 */
[----:B------:R-:W-:Y:S01]  /*15b00*/  FMUL.FTZ R41, R41, UR4 ;  /* 0x0000000429297c20 */ /* 0x000fe20008410000 */
[----:B------:R-:W-:Y:S01]  /*15b10*/  IMAD R5, R4, R5, 0x50 ;  /* 0x0000005004057424 */ /* 0x000fe200078e0205 */
[----:B------:R3:W-:Y:S01]  /*15b20*/  MUFU.TANH R3, R34 ;  /* 0x0000002200037308 */ /* 0x0007e20000002400 */
        /* <DEDUP_REMOVED lines=8> */
[----:B---3--:R-:W-:Y:S01]  /*15bb0*/  IADD3 R34, R5, R180, RZ ;  /* 0x000000b405227210 */ /* 0x008fe20007ffe0ff */
[----:B------:R-:W-:Y:S01]  /*15bc0*/  FMUL.FTZ R33, R33, UR4 ;  /* 0x0000000421217c20 */ /* 0x000fe20008410000 */
[----:B------:R-:W-:Y:S01]  /*15bd0*/  FMUL.FTZ R43, R43, UR4 ;  /* 0x000000042b2b7c20 */ /* 0x000fe20008410000 */
[----:B------:R-:W-:Y:S01]  /*15be0*/  FMUL.FTZ R36, R36, UR4 ;  /* 0x0000000424247c20 */ /* 0x000fe20008410000 */
[----:B------:R-:W-:Y:S01]  /*15bf0*/  FMUL.FTZ R46, R46, UR4 ;  /* 0x000000042e2e7c20 */ /* 0x000fe20008410000 */
[----:B------:R-:W-:-:S02]  /*15c00*/  IMAD R7, R181, -0x50, R34 ;  /* 0xffffffb0b5077824 */ /* 0x000fc400078e0222 */
[----:B------:R-:W-:Y:S01]  /*15c10*/  FMUL.FTZ R37, R37, UR4 ;  /* 0x0000000425257c20 */ /* 0x000fe20008410000 */
[----:B------:R-:W-:Y:S01]  /*15c20*/  MUFU.TANH R61, R61 ;  /* 0x0000003d003d7308 */ /* 0x000fe20000002400 */
[----:B------:R-:W-:Y:S01]  /*15c30*/  FMUL.FTZ R47, R47, UR4 ;  /* 0x000000042f2f7c20 */ /* 0x000fe20008410000 */
[----:B------:R-:W-:Y:S01]  /*15c40*/  FMUL.FTZ R24, R24, UR4 ;  /* 0x0000000418187c20 */ /* 0x000fe20008410000 */
[----:B------:R-:W-:Y:S01]  /*15c50*/  ISETP.GT.AND P2, PT, R7, RZ, PT ;  /* 0x000000ff0700720c */ /* 0x000fe20003f44270 */
[----:B------:R-:W-:Y:S01]  /*15c60*/  FMUL.FTZ R25, R25, UR4 ;  /* 0x0000000419197c20 */ /* 0x000fe20008410000 */
[C---:B------:R-:W-:Y:S01]  /*15c70*/  ISETP.GT.AND P1, PT, R7.reuse, 0x1, PT ;  /* 0x000000010700780c */ /* 0x040fe20003f24270 */
[----:B------:R-:W-:Y:S01]  /*15c80*/  FMUL.FTZ R28, R28, UR4 ;  /* 0x000000041c1c7c20 */ /* 0x000fe20008410000 */
[----:B------:R-:W-:Y:S01]  /*15c90*/  ISETP.GT.AND P6, PT, R7, 0x8, PT ;  /* 0x000000080700780c */ /* 0x000fe20003fc4270 */
[----:B------:R-:W3:Y:S01]  /*15ca0*/  MUFU.TANH R48, R48 ;  /* 0x0000003000307308 */ /* 0x000ee20000002400 */
[----:B0-----:R-:W-:Y:S01]  /*15cb0*/  FSEL R56, R56, -INF , P2 ;  /* 0xff80000038387808 */ /* 0x001fe20001000000 */
[----:B------:R-:W-:Y:S01]  /*15cc0*/  FMUL.FTZ R35, R35, UR4 ;  /* 0x0000000423237c20 */ /* 0x000fe20008410000 */
[----:B-1----:R-:W-:Y:S01]  /*15cd0*/  FSEL R57, R57, -INF , P1 ;  /* 0xff80000039397808 */ /* 0x002fe20000800000 */
[----:B------:R-:W-:Y:S01]  /*15ce0*/  FMUL.FTZ R29, R29, UR4 ;  /* 0x000000041d1d7c20 */ /* 0x000fe20008410000 */
[C---:B------:R-:W-:Y:S01]  /*15cf0*/  ISETP.GT.AND P5, PT, R7.reuse, 0x9, PT ;  /* 0x000000090700780c */ /* 0x040fe20003fa4270 */
[----:B------:R-:W-:Y:S01]  /*15d00*/  ULDC UR5, c[0x0][0x988] ;  /* 0x0002620000057ab9 */ /* 0x000fe20000000800 */
[----:B----4-:R-:W-:Y:S01]  /*15d10*/  FSEL R60, R60, -INF , P6 ;  /* 0xff8000003c3c7808 */ /* 0x010fe20003000000 */
[----:B------:R-:W0:Y:S01]  /*15d20*/  MUFU.TANH R2, R58 ;  /* 0x0000003a00027308 */ /* 0x000e220000002400 */
[----:B------:R-:W-:Y:S01]  /*15d30*/  FMNMX.FTZ R9, R56, R57, !PT ;  /* 0x0000003938097209 */ /* 0x000fe20007810000 */
[----:B------:R-:W-:Y:S01]  /*15d40*/  FMUL.FTZ R38, R38, UR4 ;  /* 0x0000000426267c20 */ /* 0x000fe20008410000 */
[----:B------:R-:W-:Y:S01]  /*15d50*/  ISETP.GT.AND P4, PT, R7, 0x10, PT ;  /* 0x000000100700780c */ /* 0x000fe20003f84270 */
[----:B------:R-:W-:Y:S01]  /*15d60*/  FMUL.FTZ R39, R39, UR4 ;  /* 0x0000000427277c20 */ /* 0x000fe20008410000 */
[----:B------:R-:W-:Y:S01]  /*15d70*/  FMNMX.FTZ R9, R60, R9, !PT ;  /* 0x000000093c097209 */ /* 0x000fe20007810000 */
[----:B------:R-:W-:Y:S01]  /*15d80*/  FMUL.FTZ R26, R26, UR4 ;  /* 0x000000041a1a7c20 */ /* 0x000fe20008410000 */
[----:B------:R-:W-:Y:S01]  /*15d90*/  ISETP.GT.AND P3, PT, R7, 0x11, PT ;  /* 0x000000110700780c */ /* 0x000fe20003f64270 */
[----:B------:R-:W-:Y:S01]  /*15da0*/  MUFU.TANH R49, R49 ;  /* 0x0000003100317308 */ /* 0x000fe20000002400 */
[----:B---3--:R-:W-:Y:S01]  /*15db0*/  FSEL R48, R48, -INF , P4 ;  /* 0xff80000030307808 */ /* 0x008fe20002000000 */
[----:B------:R-:W-:Y:S01]  /*15dc0*/  FMUL.FTZ R27, R27, UR4 ;  /* 0x000000041b1b7c20 */ /* 0x000fe20008410000 */
[----:B------:R-:W-:Y:S01]  /*15dd0*/  P2R R11, PR, RZ, 0x1 ;  /* 0x00000001ff0b7803 */ /* 0x000fe20000000000 */
[----:B------:R-:W-:Y:S01]  /*15de0*/  FMUL.FTZ R30, R30, UR4 ;  /* 0x000000041e1e7c20 */ /* 0x000fe20008410000 */
[----:B------:R-:W-:Y:S01]  /*15df0*/  FMUL.FTZ R31, R31, UR4 ;  /* 0x000000041f1f7c20 */ /* 0x000fe20008410000 */
[----:B------:R-:W-:Y:S01]  /*15e00*/  VIADD R0, R0, 0x38840 ;  /* 0x0003884000007836 */ /* 0x000fe20000000000 */
[----:B------:R-:W-:Y:S01]  /*15e10*/  ULDC UR39, c[0x0][0x9d8] ;  /* 0x0002760000277ab9 */ /* 0x000fe20000000800 */
[----:B------:R-:W1:Y:S01]  /*15e20*/  MUFU.TANH R6, R59 ;  /* 0x0000003b00067308 */ /* 0x000e620000002400 */
[----:B0-----:R-:W-:Y:S01]  /*15e30*/  FSEL R2, R2, -INF , P2 ;  /* 0xff80000002027808 */ /* 0x001fe20001000000 */
[----:B------:R-:W-:Y:S01]  /*15e40*/  ULDC UR38, c[0x0][0x988] ;  /* 0x0002620000267ab9 */ /* 0x000fe20000000800 */
[C---:B------:R-:W-:Y:S01]  /*15e50*/  ISETP.GT.AND P2, PT, R7.reuse, 0x18, PT ;  /* 0x000000180700780c */ /* 0x040fe20003f44270 */
[----:B------:R-:W-:Y:S01]  /*15e60*/  BSSY B0, `(.L_x_634) ;  /* 0x00006b7000007945 */ /* 0x000fe20003800000 */
[--C-:B------:R-:W-:Y:S01]  /*15e70*/  IMAD.MOV.U32 R150, RZ, RZ, R151.reuse ;  /* 0x000000ffff967224 */ /* 0x100fe200078e0097 */
[-C--:B------:R-:W-:Y:S01]  /*15e80*/  MOV R142, R151.reuse ;  /* 0x00000097008e7202 */ /* 0x080fe20000000f00 */
[--C-:B------:R-:W-:Y:S01]  /*15e90*/  IMAD.MOV.U32 R149, RZ, RZ, R151.reuse ;  /* 0x000000ffff957224 */ /* 0x100fe200078e0097 */
[----:B------:R-:W0:Y:S01]  /*15ea0*/  MUFU.TANH R52, R52 ;  /* 0x0000003400347308 */ /* 0x000e220000002400 */
[--C-:B------:R-:W-:Y:S01]  /*15eb0*/  IMAD.MOV.U32 R148, RZ, RZ, R151.reuse ;  /* 0x000000ffff947224 */ /* 0x100fe200078e0097 */
[-C--:B------:R-:W-:Y:S01]  /*15ec0*/  MOV R129, R151.reuse ;  /* 0x0000009700817202 */ /* 0x080fe20000000f00 */
[--C-:B------:R-:W-:Y:S01]  /*15ed0*/  IMAD.MOV.U32 R147, RZ, RZ, R151.reuse ;  /* 0x000000ffff937224 */ /* 0x100fe200078e0097 */
[-C--:B------:R-:W-:Y:S01]  /*15ee0*/  MOV R116, R151.reuse ;  /* 0x0000009700747202 */ /* 0x080fe20000000f00 */
[--C-:B------:R-:W-:Y:S01]  /*15ef0*/  IMAD.MOV.U32 R146, RZ, RZ, R151.reuse ;  /* 0x000000ffff927224 */ /* 0x100fe200078e0097 */
[-C--:B------:R-:W-:Y:S01]  /*15f00*/  MOV R103, R151.reuse ;  /* 0x0000009700677202 */ /* 0x080fe20000000f00 */
[--C-:B------:R-:W-:Y:S01]  /*15f10*/  IMAD.MOV.U32 R145, RZ, RZ, R151.reuse ;  /* 0x000000ffff917224 */ /* 0x100fe200078e0097 */
[----:B------:R-:W3:Y:S01]  /*15f20*/  MUFU.TANH R8, R62 ;  /* 0x0000003e00087308 */ /* 0x000ee20000002400 */
[----:B-1----:R-:W-:Y:S01]  /*15f30*/  FSEL R6, R6, -INF , P1 ;  /* 0xff80000006067808 */ /* 0x002fe20000800000 */
[--C-:B------:R-:W-:Y:S01]  /*15f40*/  IMAD.MOV.U32 R144, RZ, RZ, R151.reuse ;  /* 0x000000ffff907224 */ /* 0x100fe200078e0097 */
[----:B------:R-:W-:Y:S01]  /*15f50*/  ISETP.GT.AND P1, PT, R7, 0x19, PT ;  /* 0x000000190700780c */ /* 0x000fe20003f24270 */
[--C-:B------:R-:W-:Y:S01]  /*15f60*/  IMAD.MOV.U32 R143, RZ, RZ, R151.reuse ;  /* 0x000000ffff8f7224 */ /* 0x100fe200078e0097 */
[-C--:B------:R-:W-:Y:S01]  /*15f70*/  MOV R90, R151.reuse ;  /* 0x00000097005a7202 */ /* 0x080fe20000000f00 */
[--C-:B------:R-:W-:Y:S01]  /*15f80*/  IMAD.MOV.U32 R141, RZ, RZ, R151.reuse ;  /* 0x000000ffff8d7224 */ /* 0x100fe200078e0097 */
[----:B------:R-:W-:Y:S01]  /*15f90*/  MOV R77, R151 ;  /* 0x00000097004d7202 */ /* 0x000fe20000000f00 */
[----:B------:R1:W4:Y:S01]  /*15fa0*/  MUFU.TANH R12, R50 ;  /* 0x00000032000c7308 */ /* 0x0003220000002400 */
[----:B0-----:R-:W-:Y:S01]  /*15fb0*/  FSEL R52, R52, -INF , P2 ;  /* 0xff80000034347808 */ /* 0x001fe20001000000 */
[----:B------:R-:W-:-:S02]  /*15fc0*/  IMAD.MOV.U32 R140, RZ, RZ, R151 ;  /* 0x000000ffff8c7224 */ /* 0x000fc400078e0097 */
[--C-:B------:R-:W-:Y:S02]  /*15fd0*/  IMAD.MOV.U32 R139, RZ, RZ, R151.reuse ;  /* 0x000000ffff8b7224 */ /* 0x100fe400078e0097 */
[--C-:B------:R-:W-:Y:S02]  /*15fe0*/  IMAD.MOV.U32 R138, RZ, RZ, R151.reuse ;  /* 0x000000ffff8a7224 */ /* 0x100fe400078e0097 */
[----:B------:R-:W0:Y:S01]  /*15ff0*/  MUFU.TANH R53, R53 ;  /* 0x0000003500357308 */ /* 0x000e220000002400 */
[----:B-1----:R-:W-:Y:S01]  /*16000*/  FSEL R50, R61, -INF , P5 ;  /* 0xff8000003d327808 */ /* 0x002fe20002800000 */
[--C-:B------:R-:W-:Y:S01]  /*16010*/  IMAD.MOV.U32 R137, RZ, RZ, R151.reuse ;  /* 0x000000ffff897224 */ /* 0x100fe200078e0097 */
[----:B---3--:R-:W-:Y:S01]  /*16020*/  FSEL R8, R8, -INF , P6 ;  /* 0xff80000008087808 */ /* 0x008fe20003000000 */
[--C-:B------:R-:W-:Y:S01]  /*16030*/  IMAD.MOV.U32 R136, RZ, RZ, R151.reuse ;  /* 0x000000ffff887224 */ /* 0x100fe200078e0097 */
[----:B------:R-:W-:Y:S01]  /*16040*/  FMNMX.FTZ R9, R50, R9, !PT ;  /* 0x0000000932097209 */ /* 0x000fe20007810000 */
[--C-:B------:R-:W-:Y:S01]  /*16050*/  IMAD.MOV.U32 R135, RZ, RZ, R151.reuse ;  /* 0x000000ffff877224 */ /* 0x100fe200078e0097 */
[C---:B------:R-:W-:Y:S01]  /*16060*/  ISETP.GT.AND P6, PT, R7.reuse, 0x20, PT ;  /* 0x000000200700780c */ /* 0x040fe20003fc4270 */
[----:B------:R-:W1:Y:S01]  /*16070*/  MUFU.TANH R10, R63 ;  /* 0x0000003f000a7308 */ /* 0x000e620000002400 */
[----:B------:R-:W-:Y:S01]  /*16080*/  FMNMX.FTZ R9, R48, R9, !PT ;  /* 0x0000000930097209 */ /* 0x000fe20007810000 */
[--C-:B------:R-:W-:Y:S01]  /*16090*/  IMAD.MOV.U32 R134, RZ, RZ, R151.reuse ;  /* 0x000000ffff867224 */ /* 0x100fe200078e0097 */
[----:B----4-:R-:W-:Y:S01]  /*160a0*/  FSEL R12, R12, -INF , P4 ;  /* 0xff8000000c0c7808 */ /* 0x010fe20002000000 */
[--C-:B------:R-:W-:Y:S01]  /*160b0*/  IMAD.MOV.U32 R133, RZ, RZ, R151.reuse ;  /* 0x000000ffff857224 */ /* 0x100fe200078e0097 */
[----:B------:R-:W-:Y:S01]  /*160c0*/  ISETP.GT.AND P4, PT, R7, 0x28, PT ;  /* 0x000000280700780c */ /* 0x000fe20003f84270 */
[----:B------:R-:W-:-:S02]  /*160d0*/  IMAD.MOV.U32 R132, RZ, RZ, R151 ;  /* 0x000000ffff847224 */ /* 0x000fc400078e0097 */
[----:B------:R-:W3:Y:S01]  /*160e0*/  MUFU.TANH R40, R40 ;  /* 0x0000002800287308 */ /* 0x000ee20000002400 */
[----:B0-----:R-:W-:Y:S01]  /*160f0*/  FSEL R58, R53, -INF , P1 ;  /* 0xff800000353a7808 */ /* 0x001fe20000800000 */
[--C-:B------:R-:W-:Y:S02]  /*16100*/  IMAD.MOV.U32 R131, RZ, RZ, R151.reuse ;  /* 0x000000ffff837224 */ /* 0x100fe400078e0097 */
[--C-:B------:R-:W-:Y:S02]  /*16110*/  IMAD.MOV.U32 R130, RZ, RZ, R151.reuse ;  /* 0x000000ffff827224 */ /* 0x100fe400078e0097 */
[--C-:B------:R-:W-:Y:S02]  /*16120*/  IMAD.MOV.U32 R128, RZ, RZ, R151.reuse ;  /* 0x000000ffff807224 */ /* 0x100fe400078e0097 */
[----:B------:R0:W4:Y:S01]  /*16130*/  MUFU.TANH R20, R54 ;  /* 0x0000003600147308 */ /* 0x0001220000002400 */
[----:B-1----:R-:W-:Y:S01]  /*16140*/  FSEL R10, R10, -INF , P5 ;  /* 0xff8000000a0a7808 */ /* 0x002fe20002800000 */
[--C-:B------:R-:W-:Y:S01]  /*16150*/  IMAD.MOV.U32 R127, RZ, RZ, R151.reuse ;  /* 0x000000ffff7f7224 */ /* 0x100fe200078e0097 */
[----:B------:R-:W-:Y:S01]  /*16160*/  ISETP.GT.AND P5, PT, R7, 0x21, PT ;  /* 0x000000210700780c */ /* 0x000fe20003fa4270 */
[----:B------:R-:W-:-:S02]  /*16170*/  IMAD.MOV.U32 R126, RZ, RZ, R151 ;  /* 0x000000ffff7e7224 */ /* 0x000fc400078e0097 */
[--C-:B------:R-:W-:Y:S02]  /*16180*/  IMAD.MOV.U32 R125, RZ, RZ, R151.reuse ;  /* 0x000000ffff7d7224 */ /* 0x100fe400078e0097 */
[----:B------:R-:W1:Y:S01]  /*16190*/  MUFU.TANH R41, R41 ;  /* 0x0000002900297308 */ /* 0x000e620000002400 */
[----:B0-----:R-:W-:Y:S01]  /*161a0*/  FSEL R54, R49, -INF , P3 ;  /* 0xff80000031367808 */ /* 0x001fe20001800000 */
[--C-:B------:R-:W-:Y:S01]  /*161b0*/  IMAD.MOV.U32 R124, RZ, RZ, R151.reuse ;  /* 0x000000ffff7c7224 */ /* 0x100fe200078e0097 */
[----:B---3--:R-:W-:Y:S01]  /*161c0*/  FSEL R62, R40, -INF , P6 ;  /* 0xff800000283e7808 */ /* 0x008fe20003000000 */
[--C-:B------:R-:W-:Y:S01]  /*161d0*/  IMAD.MOV.U32 R123, RZ, RZ, R151.reuse ;  /* 0x000000ffff7b7224 */ /* 0x100fe200078e0097 */
[----:B------:R-:W-:Y:S01]  /*161e0*/  FMNMX.FTZ R9, R54, R9, !PT ;  /* 0x0000000936097209 */ /* 0x000fe20007810000 */
[--C-:B------:R-:W-:Y:S02]  /*161f0*/  IMAD.MOV.U32 R122, RZ, RZ, R151.reuse ;  /* 0x000000ffff7a7224 */ /* 0x100fe400078e0097 */
[----:B------:R-:W0:Y:S01]  /*16200*/  MUFU.TANH R14, R51 ;  /* 0x00000033000e7308 */ /* 0x000e220000002400 */
[----:B------:R-:W-:Y:S01]  /*16210*/  FMNMX.FTZ R9, R52, R9, !PT ;  /* 0x0000000934097209 */ /* 0x000fe20007810000 */
[--C-:B------:R-:W-:Y:S01]  /*16220*/  IMAD.MOV.U32 R121, RZ, RZ, R151.reuse ;  /* 0x000000ffff797224 */ /* 0x100fe200078e0097 */
[----:B----4-:R-:W-:Y:S01]  /*16230*/  FSEL R20, R20, -INF , P2 ;  /* 0xff80000014147808 */ /* 0x010fe20001000000 */
[--C-:B------:R-:W-:Y:S01]  /*16240*/  IMAD.MOV.U32 R120, RZ, RZ, R151.reuse ;  /* 0x000000ffff787224 */ /* 0x100fe200078e0097 */
[----:B------:R-:W-:Y:S01]  /*16250*/  FMNMX.FTZ R9, R58, R9, !PT ;  /* 0x000000093a097209 */ /* 0x000fe20007810000 */
[--C-:B------:R-:W-:Y:S01]  /*16260*/  IMAD.MOV.U32 R119, RZ, RZ, R151.reuse ;  /* 0x000000ffff777224 */ /* 0x100fe200078e0097 */
[----:B------:R-:W-:Y:S01]  /*16270*/  ISETP.GT.AND P2, PT, R7, 0x30, PT ;  /* 0x000000300700780c */ /* 0x000fe20003f44270 */
[----:B------:R-:W3:Y:S01]  /*16280*/  MUFU.TANH R44, R44 ;  /* 0x0000002c002c7308 */ /* 0x000ee20000002400 */
[----:B-1----:R-:W-:Y:S01]  /*16290*/  FSEL R64, R41, -INF , P5 ;  /* 0xff80000029407808 */ /* 0x002fe20002800000 */
[--C-:B------:R-:W-:Y:S01]  /*162a0*/  IMAD.MOV.U32 R118, RZ, RZ, R151.reuse ;  /* 0x000000ffff767224 */ /* 0x100fe200078e0097 */
[----:B------:R-:W-:Y:S01]  /*162b0*/  FMNMX.FTZ R9, R62, R9, !PT ;  /* 0x000000093e097209 */ /* 0x000fe20007810000 */
[--C-:B------:R-:W-:Y:S01]  /*162c0*/  IMAD.MOV.U32 R117, RZ, RZ, R151.reuse ;  /* 0x000000ffff757224 */ /* 0x100fe200078e0097 */
[----:B------:R-:W-:Y:S01]  /*162d0*/  FSEL R40, R3, -INF , P2 ;  /* 0xff80000003287808 */ /* 0x000fe20001000000 */
[----:B------:R-:W-:Y:S01]  /*162e0*/  IMAD.U32 R3, RZ, RZ, UR5 ;  /* 0x00000005ff037e24 */ /* 0x000fe2000f8e00ff */
[----:B------:R-:W-:Y:S01]  /*162f0*/  FMNMX.FTZ R9, R64, R9, !PT ;  /* 0x0000000940097209 */ /* 0x000fe20007810000 */
[----:B------:R-:W1:Y:S01]  /*16300*/  MUFU.TANH R45, R45 ;  /* 0x0000002d002d7308 */ /* 0x000e620000002400 */
[----:B0-----:R-:W-:Y:S01]  /*16310*/  FSEL R14, R14, -INF , P3 ;  /* 0xff8000000e0e7808 */ /* 0x001fe20001800000 */
[--C-:B------:R-:W-:Y:S01]  /*16320*/  IMAD.MOV.U32 R115, RZ, RZ, R151.reuse ;  /* 0x000000ffff737224 */ /* 0x100fe200078e0097 */
[----:B------:R-:W-:Y:S01]  /*16330*/  ISETP.GT.AND P3, PT, R7, 0x29, PT ;  /* 0x000000290700780c */ /* 0x000fe20003f64270 */
[--C-:B------:R-:W-:Y:S01]  /*16340*/  IMAD.MOV.U32 R114, RZ, RZ, R151.reuse ;  /* 0x000000ffff727224 */ /* 0x100fe200078e0097 */
[----:B------:R-:W-:Y:S01]  /*16350*/  MOV R51, R151 ;  /* 0x0000009700337202 */ /* 0x000fe20000000f00 */
[----:B------:R-:W-:-:S02]  /*16360*/  IMAD.MOV.U32 R113, RZ, RZ, R151 ;  /* 0x000000ffff717224 */ /* 0x000fc400078e0097 */
[----:B------:R-:W-:Y:S01]  /*16370*/  MUFU.TANH R55, R55 ;  /* 0x0000003700377308 */ /* 0x000fe20000002400 */
[----:B---3--:R-:W-:Y:S01]  /*16380*/  FSEL R44, R44, -INF , P4 ;  /* 0xff8000002c2c7808 */ /* 0x008fe20002000000 */
[--C-:B------:R-:W-:Y:S02]  /*16390*/  IMAD.MOV.U32 R112, RZ, RZ, R151.reuse ;  /* 0x000000ffff707224 */ /* 0x100fe400078e0097 */
[--C-:B------:R-:W-:Y:S01]  /*163a0*/  IMAD.MOV.U32 R111, RZ, RZ, R151.reuse ;  /* 0x000000ffff6f7224 */ /* 0x100fe200078e0097 */
[----:B------:R-:W-:Y:S01]  /*163b0*/  FMNMX.FTZ R9, R44, R9, !PT ;  /* 0x000000092c097209 */ /* 0x000fe20007810000 */
[--C-:B------:R-:W-:Y:S02]  /*163c0*/  IMAD.MOV.U32 R110, RZ, RZ, R151.reuse ;  /* 0x000000ffff6e7224 */ /* 0x100fe400078e0097 */
[----:B------:R-:W0:Y:S01]  /*163d0*/  MUFU.TANH R32, R32 ;  /* 0x0000002000207308 */ /* 0x000e220000002400 */
[----:B-1----:R-:W-:Y:S01]  /*163e0*/  FSEL R66, R45, -INF , P3 ;  /* 0xff8000002d427808 */ /* 0x002fe20001800000 */
[----:B------:R-:W-:-:S02]  /*163f0*/  IMAD.MOV.U32 R109, RZ, RZ, R151 ;  /* 0x000000ffff6d7224 */ /* 0x000fc400078e0097 */
[--C-:B------:R-:W-:Y:S01]  /*16400*/  IMAD.MOV.U32 R108, RZ, RZ, R151.reuse ;  /* 0x000000ffff6c7224 */ /* 0x100fe200078e0097 */
[----:B------:R-:W-:Y:S01]  /*16410*/  FMNMX.FTZ R9, R66, R9, !PT ;  /* 0x0000000942097209 */ /* 0x000fe20007810000 */
[--C-:B------:R-:W-:Y:S02]  /*16420*/  IMAD.MOV.U32 R107, RZ, RZ, R151.reuse ;  /* 0x000000ffff6b7224 */ /* 0x100fe400078e0097 */
[----:B------:R-:W-:Y:S01]  /*16430*/  MUFU.TANH R42, R42 ;  /* 0x0000002a002a7308 */ /* 0x000fe20000002400 */
[--C-:B------:R-:W-:Y:S02]  /*16440*/  IMAD.MOV.U32 R106, RZ, RZ, R151.reuse ;  /* 0x000000ffff6a7224 */ /* 0x100fe400078e0097 */
[--C-:B------:R-:W-:Y:S02]  /*16450*/  IMAD.MOV.U32 R105, RZ, RZ, R151.reuse ;  /* 0x000000ffff697224 */ /* 0x100fe400078e0097 */
[--C-:B------:R-:W-:Y:S02]  /*16460*/  IMAD.MOV.U32 R104, RZ, RZ, R151.reuse ;  /* 0x000000ffff687224 */ /* 0x100fe400078e0097 */
[--C-:B------:R-:W-:Y:S01]  /*16470*/  IMAD.MOV.U32 R102, RZ, RZ, R151.reuse ;  /* 0x000000ffff667224 */ /* 0x100fe200078e0097 */
[----:B------:R-:W-:Y:S01]  /*16480*/  MUFU.TANH R33, R33 ;  /* 0x0000002100217308 */ /* 0x000fe20000002400 */
[----:B0-----:R-:W-:Y:S01]  /*16490*/  FSEL R68, R32, -INF , P2 ;  /* 0xff80000020447808 */ /* 0x001fe20001000000 */
[--C-:B------:R-:W-:Y:S01]  /*164a0*/  IMAD.MOV.U32 R101, RZ, RZ, R151.reuse ;  /* 0x000000ffff657224 */ /* 0x100fe200078e0097 */
[----:B------:R-:W-:Y:S01]  /*164b0*/  ISETP.GT.AND P2, PT, R7, 0x48, PT ;  /* 0x000000480700780c */ /* 0x000fe20003f44270 */
[--C-:B------:R-:W-:Y:S01]  /*164c0*/  IMAD.MOV.U32 R100, RZ, RZ, R151.reuse ;  /* 0x000000ffff647224 */ /* 0x100fe200078e0097 */
[----:B------:R-:W-:Y:S01]  /*164d0*/  FMNMX.FTZ R9, R68, R9, !PT ;  /* 0x0000000944097209 */ /* 0x000fe20007810000 */
[----:B------:R-:W-:-:S02]  /*164e0*/  IMAD.MOV.U32 R99, RZ, RZ, R151 ;  /* 0x000000ffff637224 */ /* 0x000fc400078e0097 */
[----:B------:R-:W0:Y:S01]  /*164f0*/  MUFU.TANH R43, R43 ;  /* 0x0000002b002b7308 */ /* 0x000e220000002400 */
[--C-:B------:R-:W-:Y:S02]  /*16500*/  IMAD.MOV.U32 R98, RZ, RZ, R151.reuse ;  /* 0x000000ffff627224 */ /* 0x100fe400078e0097 */
[--C-:B------:R-:W-:Y:S02]  /*16510*/  IMAD.MOV.U32 R97, RZ, RZ, R151.reuse ;  /* 0x000000ffff617224 */ /* 0x100fe400078e0097 */
[--C-:B------:R-:W-:Y:S02]  /*16520*/  IMAD.MOV.U32 R96, RZ, RZ, R151.reuse ;  /* 0x000000ffff607224 */ /* 0x100fe400078e0097 */
[--C-:B------:R-:W-:Y:S01]  /*16530*/  IMAD.MOV.U32 R95, RZ, RZ, R151.reuse ;  /* 0x000000ffff5f7224 */ /* 0x100fe200078e0097 */
[----:B------:R-:W-:Y:S01]  /*16540*/  MUFU.TANH R36, R36 ;  /* 0x0000002400247308 */ /* 0x000fe20000002400 */
[--C-:B------:R-:W-:Y:S02]  /*16550*/  IMAD.MOV.U32 R94, RZ, RZ, R151.reuse ;  /* 0x000000ffff5e7224 */ /* 0x100fe400078e0097 */
[----:B------:R-:W-:-:S02]  /*16560*/  IMAD.MOV.U32 R93, RZ, RZ, R151 ;  /* 0x000000ffff5d7224 */ /* 0x000fc400078e0097 */
[--C-:B------:R-:W-:Y:S02]  /*16570*/  IMAD.MOV.U32 R92, RZ, RZ, R151.reuse ;  /* 0x000000ffff5c7224 */ /* 0x100fe400078e0097 */
[--C-:B------:R-:W-:Y:S01]  /*16580*/  IMAD.MOV.U32 R91, RZ, RZ, R151.reuse ;  /* 0x000000ffff5b7224 */ /* 0x100fe200078e0097 */
[----:B------:R-:W1:Y:S01]  /*16590*/  MUFU.TANH R46, R46 ;  /* 0x0000002e002e7308 */ /* 0x000e620000002400 */
[----:B0-----:R-:W-:Y:S01]  /*165a0*/  FSEL R32, R43, -INF , P5 ;  /* 0xff8000002b207808 */ /* 0x001fe20002800000 */
[--C-:B------:R-:W-:Y:S01]  /*165b0*/  IMAD.MOV.U32 R89, RZ, RZ, R151.reuse ;  /* 0x000000ffff597224 */ /* 0x100fe200078e0097 */
[----:B------:R-:W-:Y:S01]  /*165c0*/  ISETP.GT.AND P5, PT, R7, 0x39, PT ;  /* 0x000000390700780c */ /* 0x000fe20003fa4270 */
[--C-:B------:R-:W-:Y:S02]  /*165d0*/  IMAD.MOV.U32 R88, RZ, RZ, R151.reuse ;  /* 0x000000ffff587224 */ /* 0x100fe400078e0097 */
[--C-:B------:R-:W-:Y:S02]  /*165e0*/  IMAD.MOV.U32 R87, RZ, RZ, R151.reuse ;  /* 0x000000ffff577224 */ /* 0x100fe400078e0097 */
[----:B------:R-:W0:Y:S01]  /*165f0*/  MUFU.TANH R37, R37 ;  /* 0x0000002500257308 */ /* 0x000e220000002400 */
[----:B------:R-:W-:-:S02]  /*16600*/  IMAD.MOV.U32 R86, RZ, RZ, R151 ;  /* 0x000000ffff567224 */ /* 0x000fc400078e0097 */
[--C-:B------:R-:W-:Y:S02]  /*16610*/  IMAD.MOV.U32 R85, RZ, RZ, R151.reuse ;  /* 0x000000ffff557224 */ /* 0x100fe400078e0097 */
[--C-:B------:R-:W-:Y:S02]  /*16620*/  IMAD.MOV.U32 R84, RZ, RZ, R151.reuse ;  /* 0x000000ffff547224 */ /* 0x100fe400078e0097 */
[--C-:B------:R-:W-:Y:S01]  /*16630*/  IMAD.MOV.U32 R83, RZ, RZ, R151.reuse ;  /* 0x000000ffff537224 */ /* 0x100fe200078e0097 */
[----:B------:R-:W3:Y:S01]  /*16640*/  MUFU.TANH R47, R47 ;  /* 0x0000002f002f7308 */ /* 0x000ee20000002400 */
[----:B-1----:R-:W-:Y:S01]  /*16650*/  FSEL R34, R46, -INF , P4 ;  /* 0xff8000002e227808 */ /* 0x002fe20002000000 */
[--C-:B------:R-:W-:Y:S01]  /*16660*/  IMAD.MOV.U32 R82, RZ, RZ, R151.reuse ;  /* 0x000000ffff527224 */ /* 0x100fe200078e0097 */
[----:B------:R-:W-:Y:S01]  /*16670*/  ISETP.GT.AND P4, PT, R7, 0x40, PT ;  /* 0x000000400700780c */ /* 0x000fe20003f84270 */
[--C-:B------:R-:W-:Y:S02]  /*16680*/  IMAD.MOV.U32 R81, RZ, RZ, R151.reuse ;  /* 0x000000ffff517224 */ /* 0x100fe400078e0097 */
[----:B------:R-:W-:-:S02]  /*16690*/  IMAD.MOV.U32 R79, RZ, RZ, R151 ;  /* 0x000000ffff4f7224 */ /* 0x000fc400078e0097 */
[----:B------:R1:W4:Y:S01]  /*166a0*/  MUFU.TANH R4, R24 ;  /* 0x0000001800047308 */ /* 0x0003220000002400 */
[----:B0-----:R-:W-:Y:S01]  /*166b0*/  FSEL R74, R37, -INF , P5 ;  /* 0xff800000254a7808 */ /* 0x001fe20002800000 */
[--C-:B------:R-:W-:Y:S02]  /*166c0*/  IMAD.MOV.U32 R75, RZ, RZ, R151.reuse ;  /* 0x000000ffff4b7224 */ /* 0x100fe400078e0097 */
[--C-:B------:R-:W-:Y:S02]  /*166d0*/  IMAD.MOV.U32 R73, RZ, RZ, R151.reuse ;  /* 0x000000ffff497224 */ /* 0x100fe400078e0097 */
[--C-:B------:R-:W-:Y:S02]  /*166e0*/  IMAD.MOV.U32 R71, RZ, RZ, R151.reuse ;  /* 0x000000ffff477224 */ /* 0x100fe400078e0097 */
[----:B------:R0:W-:Y:S01]  /*166f0*/  MUFU.TANH R5, R28 ;  /* 0x0000001c00057308 */ /* 0x0001e20000002400 */
[----:B-1----:R-:W-:Y:S01]  /*16700*/  FSEL R24, R55, -INF , P1 ;  /* 0xff80000037187808 */ /* 0x002fe20000800000 */
[--C-:B------:R-:W-:Y:S01]  /*16710*/  IMAD.MOV.U32 R69, RZ, RZ, R151.reuse ;  /* 0x000000ffff457224 */ /* 0x100fe200078e0097 */
[----:B------:R-:W-:Y:S01]  /*16720*/  ISETP.GT.AND P1, PT, R7, 0x31, PT ;  /* 0x000000310700780c */ /* 0x000fe20003f24270 */
[----:B------:R-:W-:-:S02]  /*16730*/  IMAD.MOV.U32 R65, RZ, RZ, R151 ;  /* 0x000000ffff417224 */ /* 0x000fc400078e0097 */
[--C-:B------:R-:W-:Y:S01]  /*16740*/  IMAD.MOV.U32 R63, RZ, RZ, R151.reuse ;  /* 0x000000ffff3f7224 */ /* 0x100fe200078e0097 */
[----:B------:R-:W-:Y:S01]  /*16750*/  FSEL R70, R33, -INF , P1 ;  /* 0xff80000021467808 */ /* 0x000fe20000800000 */
[----:B------:R-:W1:Y:S01]  /*16760*/  MUFU.TANH R25, R25 ;  /* 0x0000001900197308 */ /* 0x000e620000002400 */
[----:B0-----:R-:W-:Y:S01]  /*16770*/  FSEL R28, R42, -INF , P6 ;  /* 0xff8000002a1c7808 */ /* 0x001fe20003000000 */
[--C-:B------:R-:W-:Y:S01]  /*16780*/  IMAD.MOV.U32 R61, RZ, RZ, R151.reuse ;  /* 0x000000ffff3d7224 */ /* 0x100fe200078e0097 */
[----:B------:R-:W-:Y:S01]  /*16790*/  ISETP.GT.AND P6, PT, R7, 0x38, PT ;  /* 0x000000380700780c */ /* 0x000fe20003fc4270 */
[--C-:B------:R-:W-:Y:S01]  /*167a0*/  IMAD.MOV.U32 R59, RZ, RZ, R151.reuse ;  /* 0x000000ffff3b7224 */ /* 0x100fe200078e0097 */
[----:B------:R-:W-:Y:S01]  /*167b0*/  FMNMX.FTZ R9, R70, R9, !PT ;  /* 0x0000000946097209 */ /* 0x000fe20007810000 */
[--C-:B------:R-:W-:Y:S01]  /*167c0*/  IMAD.MOV.U32 R55, RZ, RZ, R151.reuse ;  /* 0x000000ffff377224 */ /* 0x100fe200078e0097 */
[----:B------:R-:W-:Y:S01]  /*167d0*/  FSEL R72, R36, -INF , P6 ;  /* 0xff80000024487808 */ /* 0x000fe20003000000 */
[----:B------:R-:W0:Y:S01]  /*167e0*/  MUFU.TANH R35, R35 ;  /* 0x0000002300237308 */ /* 0x000e220000002400 */
[----:B---3--:R-:W-:Y:S01]  /*167f0*/  FSEL R36, R47, -INF , P3 ;  /* 0xff8000002f247808 */ /* 0x008fe20001800000 */
[--C-:B------:R-:W-:Y:S01]  /*16800*/  IMAD.MOV.U32 R53, RZ, RZ, R151.reuse ;  /* 0x000000ffff357224 */ /* 0x100fe200078e0097 */
[----:B------:R-:W-:Y:S01]  /*16810*/  FMNMX.FTZ R9, R72, R9, !PT ;  /* 0x0000000948097209 */ /* 0x000fe20007810000 */
[--C-:B------:R-:W-:Y:S01]  /*16820*/  IMAD.MOV.U32 R49, RZ, RZ, R151.reuse ;  /* 0x000000ffff317224 */ /* 0x100fe200078e0097 */
[----:B------:R-:W-:Y:S01]  /*16830*/  ISETP.GT.AND P3, PT, R7, 0x41, PT ;  /* 0x000000410700780c */ /* 0x000fe20003f64270 */
[--C-:B------:R-:W-:Y:S01]  /*16840*/  IMAD.MOV.U32 R47, RZ, RZ, R151.reuse ;  /* 0x000000ffff2f7224 */ /* 0x100fe200078e0097 */
[----:B----4-:R-:W-:Y:S01]  /*16850*/  FSEL R4, R4, -INF , P4 ;  /* 0xff80000004047808 */ /* 0x010fe20002000000 */
[----:B------:R-:W3:Y:S01]  /*16860*/  MUFU.TANH R29, R29 ;  /* 0x0000001d001d7308 */ /* 0x000ee20000002400 */
[----:B------:R-:W-:Y:S01]  /*16870*/  FMNMX.FTZ R9, R74, R9, !PT ;  /* 0x000000094a097209 */ /* 0x000fe20007810000 */
[--C-:B------:R-:W-:Y:S01]  /*16880*/  IMAD.MOV.U32 R45, RZ, RZ, R151.reuse ;  /* 0x000000ffff2d7224 */ /* 0x100fe200078e0097 */
[----:B-1----:R-:W-:Y:S01]  /*16890*/  FSEL R76, R25, -INF , P3 ;  /* 0xff800000194c7808 */ /* 0x002fe20001800000 */
[--C-:B------:R-:W-:Y:S01]  /*168a0*/  IMAD.MOV.U32 R43, RZ, RZ, R151.reuse ;  /* 0x000000ffff2b7224 */ /* 0x100fe200078e0097 */
[----:B------:R-:W-:Y:S01]  /*168b0*/  FMNMX.FTZ R9, R4, R9, !PT ;  /* 0x0000000904097209 */ /* 0x000fe20007810000 */
[--C-:B------:R-:W-:Y:S01]  /*168c0*/  IMAD.MOV.U32 R41, RZ, RZ, R151.reuse ;  /* 0x000000ffff297224 */ /* 0x100fe200078e0097 */
[----:B------:R-:W-:Y:S01]  /*168d0*/  FSEL R78, R5, -INF , P2 ;  /* 0xff800000054e7808 */ /* 0x000fe20001000000 */
[----:B------:R-:W1:Y:S01]  /*168e0*/  MUFU.TANH R38, R38 ;  /* 0x0000002600267308 */ /* 0x000e620000002400 */
[----:B0-----:R-:W-:Y:S01]  /*168f0*/  FSEL R42, R35, -INF , P1 ;  /* 0xff800000232a7808 */ /* 0x001fe20000800000 */
[----:B------:R-:W-:Y:S01]  /*16900*/  IMAD.MOV.U32 R37, RZ, RZ, R151 ;  /* 0x000000ffff257224 */ /* 0x000fe200078e0097 */
[----:B------:R-:W-:-:S02]  /*16910*/  ISETP.GT.AND P1, PT, R7, 0x49, PT ;  /* 0x000000490700780c */ /* 0x000fc40003f24270 */
[----:B------:R-:W-:-:S03]  /*16920*/  FMNMX.FTZ R9, R76, R9, !PT ;  /* 0x000000094c097209 */ /* 0x000fc60007810000 */
[----:B------:R-:W-:Y:S01]  /*16930*/  MUFU.TANH R39, R39 ;  /* 0x0000002700277308 */ /* 0x000fe20000002400 */
[----:B---3--:R-:W-:Y:S02]  /*16940*/  FSEL R80, R29, -INF , P1 ;  /* 0xff8000001d507808 */ /* 0x008fe40000800000 */
[----:B------:R-:W-:-:S04]  /*16950*/  FMNMX.FTZ R9, R78, R9, !PT ;  /* 0x000000094e097209 */ /* 0x000fc80007810000 */
[----:B------:R-:W-:Y:S01]  /*16960*/  FMNMX.FTZ R9, R80, R9, !PT ;  /* 0x0000000950097209 */ /* 0x000fe20007810000 */
[----:B------:R-:W0:Y:S01]  /*16970*/  MUFU.TANH R26, R26 ;  /* 0x0000001a001a7308 */ /* 0x000e220000002400 */
[----:B-1----:R-:W-:Y:S02]  /*16980*/  FSEL R38, R38, -INF , P6 ;  /* 0xff80000026267808 */ /* 0x002fe40003000000 */
[----:B--2---:R-:W-:Y:S01]  /*16990*/  PRMT R0, R67, 0x654, R0 ;  /* 0x0000065443007816 */ /* 0x004fe20000000000 */
[----:B------:R-:W1:Y:S01]  /*169a0*/  SHFL.BFLY PT, R46, R9, 0x2, 0x1f ;  /* 0x0c401f00092e7f89 */ /* 0x000e6200000e0000 */
[----:B------:R-:W-:Y:S02]  /*169b0*/  IMAD.MOV.U32 R67, RZ, RZ, R151 ;  /* 0x000000ffff437224 */ /* 0x000fe400078e0097 */
[----:B------:R2:W-:Y:S01]  /*169c0*/  SYNCS.ARRIVE.TRANS64.RED.A1T0 RZ, [R0+URZ], RZ ;  /* 0x000000ff00ff79a7 */ /* 0x0005e2000810043f */
[----:B------:R-:W-:Y:S08]  /*169d0*/  MUFU.TANH R27, R27 ;  /* 0x0000001b001b7308 */ /* 0x000ff00000002400 */
[----:B------:R-:W3:Y:S01]  /*169e0*/  MUFU.TANH R30, R30 ;  /* 0x0000001e001e7308 */ /* 0x000ee20000002400 */
[----:B0-----:R-:W-:-:S07]  /*169f0*/  FSEL R26, R26, -INF , P4 ;  /* 0xff8000001a1a7808 */ /* 0x001fce0002000000 */
[----:B------:R-:W0:Y:S01]  /*16a00*/  MUFU.TANH R31, R31 ;  /* 0x0000001f001f7308 */ /* 0x000e220000002400 */
[----:B-1----:R-:W-:-:S05]  /*16a10*/  FMNMX.FTZ R46, R9, R46, !PT ;  /* 0x0000002e092e7209 */ /* 0x002fca0007810000 */
[----:B------:R-:W1:Y:S01]  /*16a20*/  SHFL.BFLY PT, R5, R46, 0x1, 0x1f ;  /* 0x0c201f002e057f89 */ /* 0x000e6200000e0000 */
[----:B---3--:R-:W-:Y:S02]  /*16a30*/  FSEL R30, R30, -INF , P2 ;  /* 0xff8000001e1e7808 */ /* 0x008fe40001000000 */
[----:B-1----:R-:W-:Y:S02]  /*16a40*/  FMNMX.FTZ R5, R46, R5, !PT ;  /* 0x000000052e057209 */ /* 0x002fe40007810000 */
[----:B------:R-:W-:Y:S01]  /*16a50*/  FSEL R46, R39, -INF , P5 ;  /* 0xff800000272e7808 */ /* 0x000fe20002800000 */
[----:B------:R-:W-:Y:S01]  /*16a60*/  IMAD.MOV.U32 R39, RZ, RZ, R151 ;  /* 0x000000ffff277224 */ /* 0x000fe200078e0097 */
[C---:B------:R-:W-:Y:S01]  /*16a70*/  FSETP.NEU.FTZ.AND P0, PT, R5.reuse, -INF , PT ;  /* 0xff8000000500780b */ /* 0x040fe20003f1d000 */
[----:B------:R-:W-:-:S05]  /*16a80*/  FMUL.FTZ R7, R5, R3 ;  /* 0x0000000305077220 */ /* 0x000fca0000410000 */
[----:B------:R-:W-:Y:S02]  /*16a90*/  FSEL R13, R7, RZ, P0 ;  /* 0x000000ff070d7208 */ /* 0x000fe40000000000 */
[----:B------:R-:W-:Y:S02]  /*16aa0*/  FMNMX.FTZ R7, R2, R6, !PT ;  /* 0x0000000602077209 */ /* 0x000fe40007810000 */
[----:B------:R-:W-:Y:S01]  /*16ab0*/  ISETP.NE.AND P0, PT, R11, RZ, PT ;  /* 0x000000ff0b00720c */ /* 0x000fe20003f05270 */
[--C-:B------:R-:W-:Y:S01]  /*16ac0*/  FFMA.FTZ R11, R48, R3, -R13.reuse ;  /* 0x00000003300b7223 */ /* 0x100fe2000001080d */
[----:B------:R-:W-:Y:S01]  /*16ad0*/  FMNMX.FTZ R7, R8, R7, !PT ;  /* 0x0000000708077209 */ /* 0x000fe20007810000 */
[-CC-:B------:R-:W-:Y:S01]  /*16ae0*/  FFMA.FTZ R50, R50, R3.reuse, -R13.reuse ;  /* 0x0000000332327223 */ /* 0x180fe2000001080d */
[----:B------:R-:W-:Y:S01]  /*16af0*/  FSEL R48, R27, -INF , P3 ;  /* 0xff8000001b307808 */ /* 0x000fe20001800000 */
[--C-:B------:R-:W-:Y:S01]  /*16b00*/  FFMA.FTZ R15, R52, R3, -R13.reuse ;  /* 0x00000003340f7223 */ /* 0x100fe2000001080d */
[----:B------:R-:W-:Y:S01]  /*16b10*/  FMNMX.FTZ R7, R10, R7, !PT ;  /* 0x000000070a077209 */ /* 0x000fe20007810000 */
[----:B------:R0:W-:Y:S01]  /*16b20*/  MUFU.EX2 R9, R50 ;  /* 0x0000003200097308 */ /* 0x0001e20000000800 */
[-CC-:B------:R-:W-:Y:S01]  /*16b30*/  FFMA.FTZ R208, R56, R3.reuse, -R13.reuse ;  /* 0x0000000338d07223 */ /* 0x180fe2000001080d */
[--C-:B------:R-:W-:Y:S01]  /*16b40*/  FFMA.FTZ R57, R57, R3, -R13.reuse ;  /* 0x0000000339397223 */ /* 0x100fe2000001080d */
[----:B------:R-:W-:Y:S01]  /*16b50*/  FMNMX.FTZ R7, R12, R7, !PT ;  /* 0x000000070c077209 */ /* 0x000fe20007810000 */
[-CC-:B------:R-:W-:Y:S01]  /*16b60*/  FFMA.FTZ R60, R60, R3.reuse, -R13.reuse ;  /* 0x000000033c3c7223 */ /* 0x180fe2000001080d */
[-CC-:B------:R-:W-:Y:S01]  /*16b70*/  FFMA.FTZ R54, R54, R3.reuse, -R13.reuse ;  /* 0x0000000336367223 */ /* 0x180fe2000001080d */
[--C-:B------:R-:W-:Y:S01]  /*16b80*/  FFMA.FTZ R58, R58, R3, -R13.reuse ;  /* 0x000000033a3a7223 */ /* 0x100fe2000001080d */
[----:B------:R-:W-:Y:S01]  /*16b90*/  FMNMX.FTZ R7, R14, R7, !PT ;  /* 0x000000070e077209 */ /* 0x000fe20007810000 */
[----:B------:R-:W-:Y:S01]  /*16ba0*/  MUFU.EX2 R208, R208 ;  /* 0x000000d000d07308 */ /* 0x000fe20000000800 */
[----:B0-----:R-:W-:Y:S01]  /*16bb0*/  FSEL R50, R31, -INF , P1 ;  /* 0xff8000001f327808 */ /* 0x001fe20000800000 */
[--C-:B------:R-:W-:Y:S01]  /*16bc0*/  FFMA.FTZ R31, R4, R3, -R13.reuse ;  /* 0x00000003041f7223 */ /* 0x100fe2000001080d */
[----:B------:R-:W-:Y:S01]  /*16bd0*/  FMNMX.FTZ R7, R20, R7, !PT ;  /* 0x0000000714077209 */ /* 0x000fe20007810000 */
[-CC-:B------:R-:W-:Y:S01]  /*16be0*/  FFMA.FTZ R62, R62, R3.reuse, -R13.reuse ;  /* 0x000000033e3e7223 */ /* 0x180fe2000001080d */
[-CC-:B------:R-:W-:Y:S01]  /*16bf0*/  FFMA.FTZ R64, R64, R3.reuse, -R13.reuse ;  /* 0x0000000340407223 */ /* 0x180fe2000001080d */
[--C-:B------:R-:W-:Y:S01]  /*16c00*/  FFMA.FTZ R44, R44, R3, -R13.reuse ;  /* 0x000000032c2c7223 */ /* 0x100fe2000001080d */
[----:B------:R-:W-:Y:S01]  /*16c10*/  FMNMX.FTZ R7, R24, R7, !PT ;  /* 0x0000000718077209 */ /* 0x000fe20007810000 */
[----:B------:R-:W0:Y:S01]  /*16c20*/  MUFU.EX2 R57, R57 ;  /* 0x0000003900397308 */ /* 0x000e220000000800 */
[-CC-:B------:R-:W-:Y:S01]  /*16c30*/  FFMA.FTZ R66, R66, R3.reuse, -R13.reuse ;  /* 0x0000000342427223 */ /* 0x180fe2000001080d */
[--C-:B------:R-:W-:Y:S01]  /*16c40*/  FFMA.FTZ R68, R68, R3, -R13.reuse ;  /* 0x0000000344447223 */ /* 0x100fe2000001080d */
[----:B------:R-:W-:Y:S01]  /*16c50*/  FMNMX.FTZ R7, R28, R7, !PT ;  /* 0x000000071c077209 */ /* 0x000fe20007810000 */
[-CC-:B------:R-:W-:Y:S01]  /*16c60*/  FFMA.FTZ R70, R70, R3.reuse, -R13.reuse ;  /* 0x0000000346467223 */ /* 0x180fe2000001080d */
[-CC-:B------:R-:W-:Y:S01]  /*16c70*/  FFMA.FTZ R72, R72, R3.reuse, -R13.reuse ;  /* 0x0000000348487223 */ /* 0x180fe2000001080d */
[--C-:B------:R-:W-:Y:S01]  /*16c80*/  FFMA.FTZ R74, R74, R3, -R13.reuse ;  /* 0x000000034a4a7223 */ /* 0x100fe2000001080d */
[----:B------:R-:W-:Y:S01]  /*16c90*/  FMNMX.FTZ R7, R32, R7, !PT ;  /* 0x0000000720077209 */ /* 0x000fe20007810000 */
[----:B------:R-:W1:Y:S01]  /*16ca0*/  MUFU.EX2 R60, R60 ;  /* 0x0000003c003c7308 */ /* 0x000e620000000800 */
[-CC-:B------:R-:W-:Y:S01]  /*16cb0*/  FFMA.FTZ R76, R76, R3.reuse, -R13.reuse ;  /* 0x000000034c4c7223 */ /* 0x180fe2000001080d */
[--C-:B------:R-:W-:Y:S01]  /*16cc0*/  FFMA.FTZ R78, R78, R3, -R13.reuse ;  /* 0x000000034e4e7223 */ /* 0x100fe2000001080d */
[----:B------:R-:W-:Y:S01]  /*16cd0*/  FMNMX.FTZ R7, R34, R7, !PT ;  /* 0x0000000722077209 */ /* 0x000fe20007810000 */
[----:B------:R-:W-:Y:S01]  /*16ce0*/  FFMA.FTZ R13, R80, R3, -R13 ;  /* 0x00000003500d7223 */ /* 0x000fe2000001080d */
[----:B------:R-:W-:-:S02]  /*16cf0*/  IMAD.MOV.U32 R80, RZ, RZ, R151 ;  /* 0x000000ffff507224 */ /* 0x000fc400078e0097 */
[----:B------:R-:W-:Y:S01]  /*16d00*/  FMNMX.FTZ R7, R36, R7, !PT ;  /* 0x0000000724077209 */ /* 0x000fe20007810000 */
[----:B------:R-:W-:Y:S01]  /*16d10*/  MUFU.EX2 R11, R11 ;  /* 0x0000000b000b7308 */ /* 0x000fe20000000800 */
[----:B0-----:R-:W-:Y:S01]  /*16d20*/  FADD.FTZ R33, R208, R57 ;  /* 0x00000039d0217221 */ /* 0x001fe20000010000 */
[----:B------:R-:W-:Y:S01]  /*16d30*/  F2FP.BF16.F32.PACK_AB R208, R57, R208 ;  /* 0x000000d039d0723e */ /* 0x000fe200000010ff */
[--C-:B------:R-:W-:Y:S01]  /*16d40*/  IMAD.MOV.U32 R57, RZ, RZ, R151.reuse ;  /* 0x000000ffff397224 */ /* 0x100fe200078e0097 */
[----:B------:R-:W-:Y:S01]  /*16d50*/  FMNMX.FTZ R7, R40, R7, !PT ;  /* 0x0000000728077209 */ /* 0x000fe20007810000 */
[----:B------:R-:W-:-:S03]  /*16d60*/  IMAD.MOV.U32 R56, RZ, RZ, R151 ;  /* 0x000000ffff387224 */ /* 0x000fc600078e0097 */
[----:B------:R-:W-:Y:S01]  /*16d70*/  FMNMX.FTZ R7, R42, R7, !PT ;  /* 0x000000072a077209 */ /* 0x000fe20007810000 */
[----:B------:R-:W0:Y:S01]  /*16d80*/  MUFU.EX2 R54, R54 ;  /* 0x0000003600367308 */ /* 0x000e220000000800 */
[----:B-1----:R-:W-:Y:S02]  /*16d90*/  F2FP.BF16.F32.PACK_AB R210, R9, R60 ;  /* 0x0000003c09d2723e */ /* 0x002fe400000010ff */
[----:B------:R-:W-:-:S04]  /*16da0*/  FMNMX.FTZ R7, R38, R7, !PT ;  /* 0x0000000726077209 */ /* 0x000fc80007810000 */
[----:B------:R-:W-:Y:S01]  /*16db0*/  FMNMX.FTZ R7, R46, R7, !PT ;  /* 0x000000072e077209 */ /* 0x000fe20007810000 */
[----:B------:R-:W-:Y:S03]  /*16dc0*/  MUFU.EX2 R15, R15 ;  /* 0x0000000f000f7308 */ /* 0x000fe60000000800 */
[----:B------:R-:W-:-:S04]  /*16dd0*/  FMNMX.FTZ R7, R26, R7, !PT ;  /* 0x000000071a077209 */ /* 0x000fc80007810000 */
[----:B------:R-:W-:Y:S01]  /*16de0*/  FMNMX.FTZ R7, R48, R7, !PT ;  /* 0x0000000730077209 */ /* 0x000fe20007810000 */
[----:B------:R-:W1:Y:S01]  /*16df0*/  MUFU.EX2 R58, R58 ;  /* 0x0000003a003a7308 */ /* 0x000e620000000800 */
[----:B0-----:R-:W-:Y:S02]  /*16e00*/  F2FP.BF16.F32.PACK_AB R204, R54, R11 ;  /* 0x0000000b36cc723e */ /* 0x001fe400000010ff */
[----:B------:R-:W-:-:S04]  /*16e10*/  FMNMX.FTZ R7, R30, R7, !PT ;  /* 0x000000071e077209 */ /* 0x000fc80007810000 */
[----:B------:R-:W-:Y:S01]  /*16e20*/  FMNMX.FTZ R7, R50, R7, !PT ;  /* 0x0000000732077209 */ /* 0x000fe20007810000 */
[----:B------:R-:W-:Y:S04]  /*16e30*/  MUFU.EX2 R62, R62 ;  /* 0x0000003e003e7308 */ /* 0x000fe80000000800 */
[----:B------:R-:W0:Y:S04]  /*16e40*/  SHFL.BFLY PT, R52, R7, 0x2, 0x1f ;  /* 0x0c401f0007347f89 */ /* 0x000e2800000e0000 */
[----:B------:R3:W4:Y:S01]  /*16e50*/  MUFU.EX2 R21, R64 ;  /* 0x0000004000157308 */ /* 0x0007220000000800 */
[----:B-1----:R-:W-:-:S07]  /*16e60*/  F2FP.BF16.F32.PACK_AB R206, R58, R15 ;  /* 0x0000000f3ace723e */ /* 0x002fce00000010ff */
[----:B------:R-:W-:Y:S01]  /*16e70*/  MUFU.EX2 R44, R44 ;  /* 0x0000002c002c7308 */ /* 0x000fe20000000800 */
[----:B---3--:R-:W-:-:S07]  /*16e80*/  MOV R64, R151 ;  /* 0x0000009700407202 */ /* 0x008fce0000000f00 */
[----:B------:R1:W3:Y:S01]  /*16e90*/  MUFU.EX2 R25, R66 ;  /* 0x0000004200197308 */ /* 0x0002e20000000800 */
[----:B----4-:R-:W-:Y:S02]  /*16ea0*/  F2FP.BF16.F32.PACK_AB R200, R21, R62 ;  /* 0x0000003e15c8723e */ /* 0x010fe400000010ff */
[----:B0-----:R-:W-:-:S05]  /*16eb0*/  FMNMX.FTZ R52, R7, R52, !PT ;  /* 0x0000003407347209 */ /* 0x001fca0007810000 */
[----:B------:R-:W-:Y:S01]  /*16ec0*/  MUFU.EX2 R68, R68 ;  /* 0x0000004400447308 */ /* 0x000fe20000000800 */
[----:B------:R-:W0:Y:S01]  /*16ed0*/  SHFL.BFLY PT, R7, R52, 0x1, 0x1f ;  /* 0x0c201f0034077f89 */ /* 0x000e2200000e0000 */
[----:B-1----:R-:W-:-:S06]  /*16ee0*/  IMAD.MOV.U32 R66, RZ, RZ, R151 ;  /* 0x000000ffff427224 */ /* 0x002fcc00078e0097 */
[----:B------:R1:W4:Y:S01]  /*16ef0*/  MUFU.EX2 R27, R70 ;  /* 0x00000046001b7308 */ /* 0x0003220000000800 */
[----:B---3--:R-:W-:-:S07]  /*16f00*/  F2FP.BF16.F32.PACK_AB R202, R25, R44 ;  /* 0x0000002c19ca723e */ /* 0x008fce00000010ff */
[----:B------:R-:W-:Y:S01]  /*16f10*/  MUFU.EX2 R72, R72 ;  /* 0x0000004800487308 */ /* 0x000fe20000000800 */
[----:B-1----:R-:W-:-:S07]  /*16f20*/  IMAD.MOV.U32 R70, RZ, RZ, R151 ;  /* 0x000000ffff467224 */ /* 0x002fce00078e0097 */
[----:B------:R1:W3:Y:S01]  /*16f30*/  MUFU.EX2 R29, R74 ;  /* 0x0000004a001d7308 */ /* 0x0002e20000000800 */
[----:B0-----:R-:W-:Y:S01]  /*16f40*/  FMNMX.FTZ R4, R52, R7, !PT ;  /* 0x0000000734047209 */ /* 0x001fe20007810000 */
[--C-:B------:R-:W-:Y:S01]  /*16f50*/  IMAD.MOV.U32 R52, RZ, RZ, R151.reuse ;  /* 0x000000ffff347224 */ /* 0x100fe200078e0097 */
[----:B----4-:R-:W-:Y:S02]  /*16f60*/  F2FP.BF16.F32.PACK_AB R196, R27, R68 ;  /* 0x000000441bc4723e */ /* 0x010fe400000010ff */
[C---:B------:R-:W-:Y:S01]  /*16f70*/  FSETP.NEU.FTZ.AND P1, PT, R4.reuse, -INF , PT ;  /* 0xff8000000400780b */ /* 0x040fe20003f3d000 */
[----:B------:R-:W-:Y:S02]  /*16f80*/  FMUL.FTZ R7, R4, R3 ;  /* 0x0000000304077220 */ /* 0x000fe40000410000 */
[----:B------:R-:W-:Y:S01]  /*16f90*/  MUFU.EX2 R31, R31 ;  /* 0x0000001f001f7308 */ /* 0x000fe20000000800 */
[----:B-1----:R-:W-:Y:S02]  /*16fa0*/  IMAD.MOV.U32 R74, RZ, RZ, R151 ;  /* 0x000000ffff4a7224 */ /* 0x002fe400078e0097 */
[----:B------:R-:W-:-:S02]  /*16fb0*/  FSEL R7, R7, RZ, P1 ;  /* 0x000000ff07077208 */ /* 0x000fc40000800000 */
[----:B------:R-:W-:-:S03]  /*16fc0*/  ISETP.GE.AND P1, PT, R180, 0x51, PT ;  /* 0x00000051b400780c */ /* 0x000fc60003f26270 */
[-CC-:B------:R-:W-:Y:S01]  /*16fd0*/  FFMA.FTZ R2, R2, R3.reuse, -R7.reuse ;  /* 0x0000000302027223 */ /* 0x180fe20000010807 */
[-CC-:B------:R-:W-:Y:S01]  /*16fe0*/  FFMA.FTZ R6, R6, R3.reuse, -R7.reuse ;  /* 0x0000000306067223 */ /* 0x180fe20000010807 */
[-CC-:B------:R-:W-:Y:S01]  /*16ff0*/  FFMA.FTZ R8, R8, R3.reuse, -R7.reuse ;  /* 0x0000000308087223 */ /* 0x180fe20000010807 */
[-CC-:B------:R-:W-:Y:S01]  /*17000*/  FFMA.FTZ R10, R10, R3.reuse, -R7.reuse ;  /* 0x000000030a0a7223 */ /* 0x180fe20000010807 */
[-CC-:B------:R-:W-:Y:S01]  /*17010*/  FFMA.FTZ R12, R12, R3.reuse, -R7.reuse ;  /* 0x000000030c0c7223 */ /* 0x180fe20000010807 */
[----:B------:R0:W-:Y:S01]  /*17020*/  MUFU.EX2 R209, R6 ;  /* 0x0000000600d17308 */ /* 0x0001e20000000800 */
[-CC-:B------:R-:W-:Y:S01]  /*17030*/  FFMA.FTZ R14, R14, R3.reuse, -R7.reuse ;  /* 0x000000030e0e7223 */ /* 0x180fe20000010807 */
[-CC-:B------:R-:W-:Y:S01]  /*17040*/  FFMA.FTZ R20, R20, R3.reuse, -R7.reuse ;  /* 0x0000000314147223 */ /* 0x180fe20000010807 */
[-CC-:B------:R-:W-:Y:S01]  /*17050*/  FFMA.FTZ R24, R24, R3.reuse, -R7.reuse ;  /* 0x0000000318187223 */ /* 0x180fe20000010807 */
[-CC-:B------:R-:W-:Y:S01]  /*17060*/  FFMA.FTZ R28, R28, R3.reuse, -R7.reuse ;  /* 0x000000031c1c7223 */ /* 0x180fe20000010807 */
[-CC-:B------:R-:W-:Y:S01]  /*17070*/  FFMA.FTZ R32, R32, R3.reuse, -R7.reuse ;  /* 0x0000000320207223 */ /* 0x180fe20000010807 */
[-CC-:B------:R-:W-:Y:S01]  /*17080*/  FFMA.FTZ R34, R34, R3.reuse, -R7.reuse ;  /* 0x0000000322227223 */ /* 0x180fe20000010807 */
[-C--:B------:R-:W-:Y:S01]  /*17090*/  FFMA.FTZ R36, R36, R3.reuse, -R7 ;  /* 0x0000000324247223 */ /* 0x080fe20000010807 */
[----:B------:R-:W1:Y:S01]  /*170a0*/  MUFU.EX2 R2, R2 ;  /* 0x0000000200027308 */ /* 0x000e620000000800 */
[----:B0-----:R-:W-:Y:S01]  /*170b0*/  FADD.FTZ R6, R60, R33 ;  /* 0x000000213c067221 */ /* 0x001fe20000010000 */
[-CC-:B------:R-:W-:Y:S01]  /*170c0*/  FFMA.FTZ R40, R40, R3.reuse, -R7.reuse ;  /* 0x0000000328287223 */ /* 0x180fe20000010807 */
[-CC-:B------:R-:W-:Y:S01]  /*170d0*/  FFMA.FTZ R42, R42, R3.reuse, -R7.reuse ;  /* 0x000000032a2a7223 */ /* 0x180fe20000010807 */
[-CC-:B------:R-:W-:Y:S01]  /*170e0*/  FFMA.FTZ R38, R38, R3.reuse, -R7.reuse ;  /* 0x0000000326267223 */ /* 0x180fe20000010807 */
[----:B------:R-:W-:Y:S01]  /*170f0*/  FADD.FTZ R6, R9, R6 ;  /* 0x0000000609067221 */ /* 0x000fe20000010000 */
[-CC-:B------:R-:W-:Y:S01]  /*17100*/  FFMA.FTZ R46, R46, R3.reuse, -R7.reuse ;  /* 0x000000032e2e7223 */ /* 0x180fe20000010807 */
[-CC-:B------:R-:W-:Y:S01]  /*17110*/  FFMA.FTZ R26, R26, R3.reuse, -R7.reuse ;  /* 0x000000031a1a7223 */ /* 0x180fe20000010807 */
[----:B------:R-:W0:Y:S01]  /*17120*/  MUFU.EX2 R8, R8 ;  /* 0x0000000800087308 */ /* 0x000e220000000800 */
[----:B------:R-:W-:Y:S01]  /*17130*/  FADD.FTZ R35, R11, R6 ;  /* 0x000000060b237221 */ /* 0x000fe20000010000 */
[-CC-:B------:R-:W-:Y:S01]  /*17140*/  FFMA.FTZ R48, R48, R3.reuse, -R7.reuse ;  /* 0x0000000330307223 */ /* 0x180fe20000010807 */
[-CC-:B------:R-:W-:Y:S01]  /*17150*/  FFMA.FTZ R30, R30, R3.reuse, -R7.reuse ;  /* 0x000000031e1e7223 */ /* 0x180fe20000010807 */
[----:B------:R-:W-:Y:S01]  /*17160*/  FFMA.FTZ R7, R50, R3, -R7 ;  /* 0x0000000332077223 */ /* 0x000fe20000010807 */
[----:B---3--:R-:W-:Y:S01]  /*17170*/  F2FP.BF16.F32.PACK_AB R198, R29, R72 ;  /* 0x000000481dc6723e */ /* 0x008fe200000010ff */
[----:B------:R-:W-:-:S02]  /*17180*/  IMAD.MOV.U32 R60, RZ, RZ, R151 ;  /* 0x000000ffff3c7224 */ /* 0x000fc400078e0097 */
[----:B------:R3:W4:Y:S01]  /*17190*/  MUFU.EX2 R211, R10 ;  /* 0x0000000a00d37308 */ /* 0x0007220000000800 */
[----:B-1----:R-:W-:Y:S01]  /*171a0*/  FADD.FTZ R33, R2, R209 ;  /* 0x000000d102217221 */ /* 0x002fe20000010000 */
[----:B------:R-:W-:Y:S01]  /*171b0*/  F2FP.BF16.F32.PACK_AB R209, R209, R2 ;  /* 0x00000002d1d1723e */ /* 0x000fe200000010ff */
[----:B------:R-:W-:Y:S02]  /*171c0*/  IMAD.MOV.U32 R2, RZ, RZ, 0x3f800000 ;  /* 0x3f800000ff027424 */ /* 0x000fe400078e00ff */
[----:B------:R-:W-:-:S03]  /*171d0*/  IMAD.MOV.U32 R50, RZ, RZ, R151 ;  /* 0x000000ffff327224 */ /* 0x000fc600078e0097 */
[----:B------:R-:W1:Y:S01]  /*171e0*/  MUFU.EX2 R12, R12 ;  /* 0x0000000c000c7308 */ /* 0x000e620000000800 */
[----:B---3--:R-:W-:Y:S01]  /*171f0*/  FADD.FTZ R10, R54, R35 ;  /* 0x00000023360a7221 */ /* 0x008fe20000010000 */
[----:B0-----:R-:W-:Y:S01]  /*17200*/  FADD.FTZ R6, R8, R33 ;  /* 0x0000002108067221 */ /* 0x001fe20000010000 */
[----:B------:R-:W-:Y:S02]  /*17210*/  IMAD.MOV.U32 R54, RZ, RZ, R151 ;  /* 0x000000ffff367224 */ /* 0x000fe400078e0097 */
[----:B------:R-:W-:-:S03]  /*17220*/  FADD.FTZ R35, R15, R10 ;  /* 0x0000000a0f237221 */ /* 0x000fc60000010000 */
[----:B------:R-:W0:Y:S01]  /*17230*/  MUFU.EX2 R205, R14 ;  /* 0x0000000e00cd7308 */ /* 0x000e220000000800 */
[C---:B----4-:R-:W-:Y:S01]  /*17240*/  FADD.FTZ R33, R211.reuse, R6 ;  /* 0x00000006d3217221 */ /* 0x050fe20000010000 */
[----:B------:R-:W-:Y:S01]  /*17250*/  FADD.FTZ R35, R58, R35 ;  /* 0x000000233a237221 */ /* 0x000fe20000010000 */
[----:B------:R-:W-:Y:S01]  /*17260*/  F2FP.BF16.F32.PACK_AB R211, R211, R8 ;  /* 0x00000008d3d3723e */ /* 0x000fe200000010ff */
[----:B------:R-:W-:Y:S02]  /*17270*/  IMAD.MOV.U32 R58, RZ, RZ, R151 ;  /* 0x000000ffff3a7224 */ /* 0x000fe400078e0097 */
[----:B------:R-:W-:Y:S01]  /*17280*/  FADD.FTZ R10, R62, R35 ;  /* 0x000000233e0a7221 */ /* 0x000fe20000010000 */
[----:B------:R-:W-:Y:S01]  /*17290*/  IMAD.MOV.U32 R62, RZ, RZ, R151 ;  /* 0x000000ffff3e7224 */ /* 0x000fe200078e0097 */
[----:B------:R-:W3:Y:S01]  /*172a0*/  MUFU.EX2 R20, R20 ;  /* 0x0000001400147308 */ /* 0x000ee20000000800 */
[----:B-1----:R-:W-:Y:S01]  /*172b0*/  FADD.FTZ R6, R12, R33 ;  /* 0x000000210c067221 */ /* 0x002fe20000010000 */
[----:B------:R-:W-:-:S04]  /*172c0*/  FADD.FTZ R35, R21, R10 ;  /* 0x0000000a15237221 */ /* 0x000fc80000010000 */
[----:B--2---:R-:W-:Y:S01]  /*172d0*/  FADD.FTZ R0, R44, R35 ;  /* 0x000000232c007221 */ /* 0x004fe20000010000 */
[----:B------:R-:W-:Y:S01]  /*172e0*/  IMAD.MOV.U32 R44, RZ, RZ, R151 ;  /* 0x000000ffff2c7224 */ /* 0x000fe200078e0097 */
[----:B------:R1:W2:Y:S01]  /*172f0*/  MUFU.EX2 R207, R24 ;  /* 0x0000001800cf7308 */ /* 0x0002a20000000800 */
[----:B0-----:R-:W-:Y:S01]  /*17300*/  FADD.FTZ R33, R205, R6 ;  /* 0x00000006cd217221 */ /* 0x001fe20000010000 */
[----:B------:R-:W-:Y:S01]  /*17310*/  FADD.FTZ R35, R25, R0 ;  /* 0x0000000019237221 */ /* 0x000fe20000010000 */
[----:B------:R-:W-:Y:S02]  /*17320*/  F2FP.BF16.F32.PACK_AB R205, R205, R12 ;  /* 0x0000000ccdcd723e */ /* 0x000fe400000010ff */
[----:B------:R-:W-:-:S03]  /*17330*/  MOV R25, R151 ;  /* 0x0000009700197202 */ /* 0x000fc60000000f00 */
[----:B------:R-:W0:Y:S01]  /*17340*/  MUFU.EX2 R28, R28 ;  /* 0x0000001c001c7308 */ /* 0x000e220000000800 */
[----:B---3--:R-:W-:Y:S01]  /*17350*/  FADD.FTZ R6, R20, R33 ;  /* 0x0000002114067221 */ /* 0x008fe20000010000 */
[----:B-1----:R-:W-:-:S06]  /*17360*/  IMAD.MOV.U32 R24, RZ, RZ, R151 ;  /* 0x000000ffff187224 */ /* 0x002fcc00078e0097 */
[----:B------:R1:W3:Y:S01]  /*17370*/  MUFU.EX2 R201, R32 ;  /* 0x0000002000c97308 */ /* 0x0002e20000000800 */
[C---:B--2---:R-:W-:Y:S01]  /*17380*/  FADD.FTZ R33, R207.reuse, R6 ;  /* 0x00000006cf217221 */ /* 0x044fe20000010000 */
[----:B------:R-:W-:Y:S01]  /*17390*/  FADD.FTZ R6, R68, R35 ;  /* 0x0000002344067221 */ /* 0x000fe20000010000 */
[----:B------:R-:W-:Y:S01]  /*173a0*/  F2FP.BF16.F32.PACK_AB R207, R207, R20 ;  /* 0x00000014cfcf723e */ /* 0x000fe200000010ff */
[--C-:B------:R-:W-:Y:S02]  /*173b0*/  IMAD.MOV.U32 R68, RZ, RZ, R151.reuse ;  /* 0x000000ffff447224 */ /* 0x100fe400078e0097 */
[----:B------:R-:W-:Y:S01]  /*173c0*/  FADD.FTZ R35, R27, R6 ;  /* 0x000000061b237221 */ /* 0x000fe20000010000 */
[----:B------:R-:W-:Y:S01]  /*173d0*/  IMAD.MOV.U32 R27, RZ, RZ, R151 ;  /* 0x000000ffff1b7224 */ /* 0x000fe200078e0097 */
[----:B------:R-:W2:Y:S01]  /*173e0*/  MUFU.EX2 R34, R34 ;  /* 0x0000002200227308 */ /* 0x000ea20000000800 */
[----:B0-----:R-:W-:Y:S01]  /*173f0*/  FADD.FTZ R0, R28, R33 ;  /* 0x000000211c007221 */ /* 0x001fe20000010000 */
[----:B------:R-:W-:Y:S01]  /*17400*/  FADD.FTZ R6, R72, R35 ;  /* 0x0000002348067221 */ /* 0x000fe20000010000 */
[----:B------:R-:W-:-:S02]  /*17410*/  IMAD.MOV.U32 R72, RZ, RZ, R151 ;  /* 0x000000ffff487224 */ /* 0x000fc400078e0097 */
[--C-:B------:R-:W-:Y:S02]  /*17420*/  IMAD.MOV.U32 R35, RZ, RZ, R151.reuse ;  /* 0x000000ffff237224 */ /* 0x100fe400078e0097 */
[----:B------:R-:W-:Y:S01]  /*17430*/  FADD.FTZ R6, R29, R6 ;  /* 0x000000061d067221 */ /* 0x000fe20000010000 */
[--C-:B-1----:R-:W-:Y:S01]  /*17440*/  IMAD.MOV.U32 R32, RZ, RZ, R151.reuse ;  /* 0x000000ffff207224 */ /* 0x102fe200078e0097 */
[----:B------:R0:W1:Y:S01]  /*17450*/  MUFU.EX2 R203, R36 ;  /* 0x0000002400cb7308 */ /* 0x0000620000000800 */
[----:B---3--:R-:W-:Y:S01]  /*17460*/  FADD.FTZ R33, R201, R0 ;  /* 0x00000000c9217221 */ /* 0x008fe20000010000 */
[----:B------:R-:W-:Y:S01]  /*17470*/  FADD.FTZ R11, R31, R6 ;  /* 0x000000061f0b7221 */ /* 0x000fe20000010000 */
[----:B------:R-:W-:Y:S01]  /*17480*/  F2FP.BF16.F32.PACK_AB R201, R201, R28 ;  /* 0x0000001cc9c9723e */ /* 0x000fe200000010ff */
[--C-:B------:R-:W-:Y:S02]  /*17490*/  IMAD.MOV.U32 R29, RZ, RZ, R151.reuse ;  /* 0x000000ffff1d7224 */ /* 0x100fe400078e0097 */
[----:B------:R-:W-:-:S02]  /*174a0*/  IMAD.MOV.U32 R28, RZ, RZ, R151 ;  /* 0x000000ffff1c7224 */ /* 0x000fc400078e0097 */
[----:B------:R-:W3:Y:S01]  /*174b0*/  MUFU.EX2 R40, R40 ;  /* 0x0000002800287308 */ /* 0x000ee20000000800 */
[----:B--2---:R-:W-:Y:S01]  /*174c0*/  FADD.FTZ R0, R34, R33 ;  /* 0x0000002122007221 */ /* 0x004fe20000010000 */
[--C-:B0-----:R-:W-:Y:S02]  /*174d0*/  IMAD.MOV.U32 R36, RZ, RZ, R151.reuse ;  /* 0x000000ffff247224 */ /* 0x101fe400078e0097 */
[----:B------:R-:W-:-:S04]  /*174e0*/  IMAD.MOV.U32 R33, RZ, RZ, R151 ;  /* 0x000000ffff217224 */ /* 0x000fc800078e0097 */
[----:B------:R0:W2:Y:S01]  /*174f0*/  MUFU.EX2 R197, R42 ;  /* 0x0000002a00c57308 */ /* 0x0000a20000000800 */
[C---:B-1----:R-:W-:Y:S01]  /*17500*/  FADD.FTZ R9, R203.reuse, R0 ;  /* 0x00000000cb097221 */ /* 0x042fe20000010000 */
[----:B------:R-:W-:Y:S01]  /*17510*/  F2FP.BF16.F32.PACK_AB R203, R203, R34 ;  /* 0x00000022cbcb723e */ /* 0x000fe200000010ff */
[----:B------:R-:W-:-:S05]  /*17520*/  IMAD.MOV.U32 R34, RZ, RZ, R151 ;  /* 0x000000ffff227224 */ /* 0x000fca00078e0097 */
[----:B------:R-:W1:Y:S01]  /*17530*/  MUFU.EX2 R38, R38 ;  /* 0x0000002600267308 */ /* 0x000e620000000800 */
[----:B---3--:R-:W-:Y:S01]  /*17540*/  FADD.FTZ R0, R40, R9 ;  /* 0x0000000928007221 */ /* 0x008fe20000010000 */
[----:B0-----:R-:W-:-:S06]  /*17550*/  IMAD.MOV.U32 R42, RZ, RZ, R151 ;  /* 0x000000ffff2a7224 */ /* 0x001fcc00078e0097 */
[----:B------:R0:W3:Y:S01]  /*17560*/  MUFU.EX2 R199, R46 ;  /* 0x0000002e00c77308 */ /* 0x0000e20000000800 */
[C---:B--2---:R-:W-:Y:S01]  /*17570*/  FADD.FTZ R9, R197.reuse, R0 ;  /* 0x00000000c5097221 */ /* 0x044fe20000010000 */
[----:B------:R-:W-:Y:S01]  /*17580*/  F2FP.BF16.F32.PACK_AB R197, R197, R40 ;  /* 0x00000028c5c5723e */ /* 0x000fe200000010ff */
[----:B------:R-:W-:-:S05]  /*17590*/  IMAD.MOV.U32 R40, RZ, RZ, R151 ;  /* 0x000000ffff287224 */ /* 0x000fca00078e0097 */
[----:B------:R-:W2:Y:S01]  /*175a0*/  MUFU.EX2 R26, R26 ;  /* 0x0000001a001a7308 */ /* 0x000ea20000000800 */
[----:B-1----:R-:W-:Y:S01]  /*175b0*/  FADD.FTZ R0, R38, R9 ;  /* 0x0000000926007221 */ /* 0x002fe20000010000 */
[----:B0-----:R-:W-:-:S06]  /*175c0*/  IMAD.MOV.U32 R46, RZ, RZ, R151 ;  /* 0x000000ffff2e7224 */ /* 0x001fcc00078e0097 */
[----:B------:R-:W0:Y:S01]  /*175d0*/  MUFU.EX2 R76, R76 ;  /* 0x0000004c004c7308 */ /* 0x000e220000000800 */
[C---:B---3--:R-:W-:Y:S01]  /*175e0*/  FADD.FTZ R9, R199.reuse, R0 ;  /* 0x00000000c7097221 */ /* 0x048fe20000010000 */
[----:B------:R-:W-:Y:S02]  /*175f0*/  F2FP.BF16.F32.PACK_AB R199, R199, R38 ;  /* 0x00000026c7c7723e */ /* 0x000fe400000010ff */
[----:B------:R-:W-:-:S04]  /*17600*/  MOV R38, R151 ;  /* 0x0000009700267202 */ /* 0x000fc80000000f00 */
[----:B------:R1:W3:Y:S01]  /*17610*/  MUFU.EX2 R193, R48 ;  /* 0x0000003000c17308 */ /* 0x0002e20000000800 */
[----:B--2---:R-:W-:-:S07]  /*17620*/  FADD.FTZ R0, R26, R9 ;  /* 0x000000091a007221 */ /* 0x004fce0000010000 */
[----:B------:R-:W2:Y:S01]  /*17630*/  MUFU.EX2 R78, R78 ;  /* 0x0000004e004e7308 */ /* 0x000ea20000000800 */
[C---:B0-----:R-:W-:Y:S01]  /*17640*/  FADD.FTZ R11, R76.reuse, R11 ;  /* 0x0000000b4c0b7221 */ /* 0x041fe20000010000 */
[----:B------:R-:W-:Y:S01]  /*17650*/  F2FP.BF16.F32.PACK_AB R192, R76, R31 ;  /* 0x0000001f4cc0723e */ /* 0x000fe200000010ff */
[--C-:B------:R-:W-:Y:S02]  /*17660*/  IMAD.MOV.U32 R76, RZ, RZ, R151.reuse ;  /* 0x000000ffff4c7224 */ /* 0x100fe400078e0097 */
[--C-:B-1----:R-:W-:Y:S02]  /*17670*/  IMAD.MOV.U32 R48, RZ, RZ, R151.reuse ;  /* 0x000000ffff307224 */ /* 0x102fe400078e0097 */
[----:B------:R-:W-:Y:S01]  /*17680*/  IMAD.MOV.U32 R31, RZ, RZ, R151 ;  /* 0x000000ffff1f7224 */ /* 0x000fe200078e0097 */
[----:B------:R-:W0:Y:S01]  /*17690*/  MUFU.EX2 R30, R30 ;  /* 0x0000001e001e7308 */ /* 0x000e220000000800 */
[C---:B---3--:R-:W-:Y:S01]  /*176a0*/  FADD.FTZ R9, R193.reuse, R0 ;  /* 0x00000000c1097221 */ /* 0x048fe20000010000 */
[----:B------:R-:W-:Y:S01]  /*176b0*/  F2FP.BF16.F32.PACK_AB R193, R193, R26 ;  /* 0x0000001ac1c1723e */ /* 0x000fe200000010ff */
[----:B------:R-:W-:-:S02]  /*176c0*/  IMAD.MOV.U32 R0, RZ, RZ, 0x3f800000 ;  /* 0x3f800000ff007424 */ /* 0x000fc400078e00ff */
[----:B------:R-:W-:-:S03]  /*176d0*/  IMAD.MOV.U32 R26, RZ, RZ, R151 ;  /* 0x000000ffff1a7224 */ /* 0x000fc600078e0097 */
[----:B------:R-:W1:Y:S01]  /*176e0*/  MUFU.EX2 R13, R13 ;  /* 0x0000000d000d7308 */ /* 0x000e620000000800 */
[----:B--2---:R-:W-:-:S07]  /*176f0*/  FADD.FTZ R6, R78, R11 ;  /* 0x0000000b4e067221 */ /* 0x004fce0000010000 */
[----:B------:R-:W2:Y:S01]  /*17700*/  MUFU.EX2 R7, R7 ;  /* 0x0000000700077308 */ /* 0x000ea20000000800 */
[----:B0-----:R-:W-:Y:S01]  /*17710*/  FADD.FTZ R226, R30, R9 ;  /* 0x000000091ee27221 */ /* 0x001fe20000010000 */
[C---:B-1----:R-:W-:Y:S01]  /*17720*/  F2FP.BF16.F32.PACK_AB R194, R13.reuse, R78 ;  /* 0x0000004e0dc2723e */ /* 0x042fe200000010ff */
[----:B------:R-:W-:Y:S01]  /*17730*/  FADD.FTZ R227, R13, R6 ;  /* 0x000000060de37221 */ /* 0x000fe20000010000 */
[--C-:B------:R-:W-:Y:S01]  /*17740*/  IMAD.MOV.U32 R78, RZ, RZ, R151.reuse ;  /* 0x000000ffff4e7224 */ /* 0x100fe200078e0097 */
[C---:B--2---:R-:W-:Y:S01]  /*17750*/  F2FP.BF16.F32.PACK_AB R195, R7.reuse, R30 ;  /* 0x0000001e07c3723e */ /* 0x044fe200000010ff */
[----:B------:R-:W-:Y:S01]  /*17760*/  FADD.FTZ R226, R7, R226 ;  /* 0x000000e207e27221 */ /* 0x000fe20000010000 */
[----:B------:R-:W-:Y:S01]  /*17770*/  IMAD.MOV.U32 R30, RZ, RZ, R151 ;  /* 0x000000ffff1e7224 */ /* 0x000fe200078e0097 */
[----:B------:R-:W-:Y:S06]  /*17780*/  @!P1 BRA `(.L_x_635) ;  /* 0x0000005000909947 */ /* 0x000fec0003800000 */
[----:B------:R-:W-:Y:S01]  /*17790*/  VIADD R21, R181, 0xfffffffe ;  /* 0xfffffffeb5157836 */ /* 0x000fe20000000000 */
[----:B------:R-:W-:Y:S01]  /*177a0*/  CS2R R150, SRZ ;  /* 0x0000000000967805 */ /* 0x000fe2000001ff00 */
[----:B------:R-:W-:Y:S01]  /*177b0*/  IMAD.MOV.U32 R20, RZ, RZ, R4 ;  /* 0x000000ffff147224 */ /* 0x000fe200078e0004 */
[----:B------:R-:W-:Y:S01]  /*177c0*/  CS2R R146, SRZ ;  /* 0x0000000000927805 */ /* 0x000fe2000001ff00 */
[----:B------:R-:W-:Y:S01]  /*177d0*/  IMAD.MOV.U32 R15, RZ, RZ, R5 ;  /* 0x000000ffff0f7224 */ /* 0x000fe200078e0005 */
[----:B------:R-:W-:Y:S01]  /*177e0*/  CS2R R142, SRZ ;  /* 0x00000000008e7805 */ /* 0x000fe2000001ff00 */
[----:B------:R-:W-:Y:S01]  /*177f0*/  IMAD.MOV.U32 R14, RZ, RZ, R229 ;  /* 0x000000ffff0e7224 */ /* 0x000fe200078e00e5 */
[----:B------:R-:W-:Y:S01]  /*17800*/  CS2R R138, SRZ ;  /* 0x00000000008a7805 */ /* 0x000fe2000001ff00 */
[----:B------:R-:W-:Y:S01]  /*17810*/  IMAD.MOV.U32 R8, RZ, RZ, R225 ;  /* 0x000000ffff087224 */ /* 0x000fe200078e00e1 */
[----:B------:R-:W-:Y:S01]  /*17820*/  CS2R R134, SRZ ;  /* 0x0000000000867805 */ /* 0x000fe2000001ff00 */
[----:B------:R-:W-:Y:S01]  /*17830*/  IMAD.MOV.U32 R2, RZ, RZ, 0x3f800000 ;  /* 0x3f800000ff027424 */ /* 0x000fe200078e00ff */
        /* <DEDUP_REMOVED lines=58> */
[----:B------:R-:W-:-:S07]  /*17be0*/  CS2R R24, SRZ ;  /* 0x0000000000187805 */ /* 0x000fce000001ff00 */
.L_x_648:
[----:B------:R-:W-:-:S04]  /*17bf0*/  ISETP.NE.AND P1, PT, R8, 0x1, PT ;  /* 0x000000010800780c */ /* 0x000fc80003f25270 */
[----:B------:R-:W-:-:S04]  /*17c00*/  SEL R229, RZ, 0x1, P1 ;  /* 0x00000001ffe57807 */ /* 0x000fc80000800000 */
[----:B------:R-:W-:Y:S01]  /*17c10*/  LOP3.LUT R229, R14, R229, RZ, 0x3c, !PT ;  /* 0x000000e50ee57212 */ /* 0x000fe200078e3cff */
[----:B------:R-:W-:Y:S06]  /*17c20*/  @!P0 BRA `(.L_x_636) ;  /* 0x0000000000048947 */ /* 0x000fec0003800000 */
[----:B------:R-:W-:Y:S01]  /*17c30*/  BPT.TRAP 0x1 ;  /* 0x000000040000795c */ /* 0x000fe20000300000 */
.L_x_636:
[----:B------:R-:W-:Y:S01]  /*17c40*/  VIADD R225, R8, 0x1 ;  /* 0x0000000108e17836 */ /* 0x000fe20000000000 */
[----:B------:R-:W-:-:S04]  /*17c50*/  SHF.L.U32 R6, R229, 0x1f, RZ ;  /* 0x0000001fe5067819 */ /* 0x000fc800000006ff */
[----:B------:R-:W-:-:S04]  /*17c60*/  ISETP.NE.AND P1, PT, R225, 0x2, PT ;  /* 0x00000002e100780c */ /* 0x000fc80003f25270 */
[----:B------:R-:W-:-:S05]  /*17c70*/  SEL R225, R225, RZ, P1 ;  /* 0x000000ffe1e17207 */ /* 0x000fca0000800000 */
[----:B------:R-:W-:-:S04]  /*17c80*/  IMAD R9, R225, 0x8, R22 ;  /* 0x00000008e1097824 */ /* 0x000fc800078e0216 */
[----:B------:R0:W1:Y:S01]  /*17c90*/  SYNCS.PHASECHK.TRANS64.TRYWAIT P1, [R9+URZ+0x38830], R6 ;  /* 0x03883006090075a7 */ /* 0x000062000802017f */
[----:B------:R-:W-:Y:S05]  /*17ca0*/  @!P0 BRA `(.L_x_637) ;  /* 0x0000000000048947 */ /* 0x000fea0003800000 */
[----:B------:R-:W-:Y:S01]  /*17cb0*/  BPT.TRAP 0x1 ;  /* 0x000000040000795c */ /* 0x000fe20000300000 */
.L_x_637:
[----:B------:R-:W2:Y:S01]  /*17cc0*/  LDL R3, [R1+0x5c] ;  /* 0x00005c0001037983 */ /* 0x000ea20000100800 */
[----:B------:R-:W-:Y:S01]  /*17cd0*/  BSSY B1, `(.L_x_638) ;  /* 0x0000007000017945 */ /* 0x000fe20003800000 */
[----:B------:R-:W-:Y:S02]  /*17ce0*/  IMAD.MOV.U32 R5, RZ, RZ, 0x40000040 ;  /* 0x40000040ff057424 */ /* 0x000fe400078e00ff */
[----:B--2---:R-:W-:-:S04]  /*17cf0*/  IMAD R4, R225, 0xa00, R3 ;  /* 0x00000a00e1047824 */ /* 0x004fc800078e0203 */
[----:B------:R-:W-:Y:S01]  /*17d00*/  VIADD R3, R4, 0x80 ;  /* 0x0000008004037836 */ /* 0x000fe20000000000 */
[----:B-1----:R-:W-:Y:S06]  /*17d10*/  @P1 BRA `(.L_x_639) ;  /* 0x0000000000081947 */ /* 0x002fec0003800000 */
[----:B------:R-:W1:Y:S02]  /*17d20*/  SYNCS.PHASECHK.TRANS64.TRYWAIT P1, [R9+URZ+0x38830], R6 ;  /* 0x03883006090075a7 */ /* 0x000e64000802017f */
[----:B-1----:R-:W-:Y:S05]  /*17d30*/  @!P1 BRA `(.L_x_640) ;  /* 0x00000114000c9947 */ /* 0x002fea0003800000 */
.L_x_639:
[----:B------:R-:W-:Y:S05]  /*17d40*/  BSYNC B1 ;  /* 0x0000000000017941 */ /* 0x000fea0003800000 */
.L_x_638:
[----:B------:R-:W2:Y:S04]  /*17d50*/  LDL.64 R152, [R1+0x48] ;  /* 0x0000480001987983 */ /* 0x000ea80000100a00 */
[----:B------:R-:W3:Y:S04]  /*17d60*/  LDL.64 R156, [R1+0x8] ;  /* 0x00000800019c7983 */ /* 0x000ee80000100a00 */
[----:B------:R-:W4:Y:S01]  /*17d70*/  LDL.64 R154, [R1] ;  /* 0x00000000019a7983 */ /* 0x000f220000100a00 */
[----:B------:R-:W-:Y:S02]  /*17d80*/  R2UR UR10, R4 ;  /* 0x00000000040a72ca */ /* 0x000fe400000e0000 */
[----:B------:R-:W-:Y:S01]  /*17d90*/  R2UR UR11, R5 ;  /* 0x00000000050b72ca */ /* 0x000fe200000e0000 */
[----:B------:R-:W-:Y:S01]  /*17da0*/  WARPGROUP.ARRIVE ;  /* 0x00000000000079c5 */ /* 0x000fe20000000000 */
[----:B01----:R-:W-:Y:S01]  /*17db0*/  IMAD.MOV.U32 R6, RZ, RZ, R3 ;  /* 0x000000ffff067224 */ /* 0x003fe200078e0003 */
[----:B------:R-:W-:-:S04]  /*17dc0*/  MOV R7, 0x40000040 ;  /* 0x4000004000077802 */ /* 0x000fc80000000f00 */
[----:B------:R-:W-:Y:S02]  /*17dd0*/  R2UR UR6, R6 ;  /* 0x00000000060672ca */ /* 0x000fe400000e0000 */
[----:B------:R-:W-:Y:S01]  /*17de0*/  R2UR UR7, R7 ;  /* 0x00000000070772ca */ /* 0x000fe200000e0000 */
[C---:B------:R-:W-:Y:S02]  /*17df0*/  VIADD R6, R4.reuse, 0x100 ;  /* 0x0000010004067836 */ /* 0x040fe40000000000 */
[----:B------:R-:W-:Y:S02]  /*17e00*/  IMAD.MOV.U32 R7, RZ, RZ, 0x40000040 ;  /* 0x40000040ff077424 */ /* 0x000fe400078e00ff */
[----:B------:R-:W-:Y:S02]  /*17e10*/  VIADD R10, R4, 0x180 ;  /* 0x00000180040a7836 */ /* 0x000fe40000000000 */
[----:B------:R-:W-:Y:S01]  /*17e20*/  IMAD.MOV.U32 R11, RZ, RZ, 0x40000040 ;  /* 0x40000040ff0b7424 */ /* 0x000fe200078e00ff */
[----:B--2---:R-:W-:-:S02]  /*17e30*/  R2UR UR46, R152 ;  /* 0x00000000982e72ca */ /* 0x004fc400000e0000 */
[----:B------:R-:W-:Y:S02]  /*17e40*/  R2UR UR47, R153 ;  /* 0x00000000992f72ca */ /* 0x000fe400000e0000 */
[----:B------:R-:W2:Y:S01]  /*17e50*/  LDL.64 R152, [R1+0x40] ;  /* 0x0000400001987983 */ /* 0x000ea20000100a00 */
[----:B---3--:R-:W-:Y:S02]  /*17e60*/  R2UR UR12, R156 ;  /* 0x000000009c0c72ca */ /* 0x008fe400000e0000 */
[----:B------:R-:W-:-:S11]  /*17e70*/  R2UR UR13, R157 ;  /* 0x000000009d0d72ca */ /* 0x000fd600000e0000 */
[----:B------:R-:W-:Y:S02]  /*17e80*/  UMOV UR8, UR12 ;  /* 0x0000000c00087c82 */ /* 0x000fe40008000000 */
[----:B------:R-:W-:Y:S02]  /*17e90*/  UMOV UR9, UR13 ;  /* 0x0000000d00097c82 */ /* 0x000fe40008000000 */
[----:B------:R-:W-:Y:S01]  /*17ea0*/  HGMMA.64x16x16.F32.BF16 R184, gdesc[UR8], RZ, !UPT, gsb0 ;  /* 0x0020000008b879f0 */ /* 0x000fe2000c0018ff */
[----:B------:R-:W-:Y:S01]  /*17eb0*/  UMOV UR4, UR12 ;  /* 0x0000000c00047c82 */ /* 0x000fe20008000000 */
[----:B------:R-:W-:Y:S01]  /*17ec0*/  UMOV UR5, UR13 ;  /* 0x0000000d00057c82 */ /* 0x000fe20008000000 */
[----:B------:R-:W-:Y:S02]  /*17ed0*/  WARPGROUP.DEPBAR.LE gsb0, 0x0 ;  /* 0x00008000000079c5 */ /* 0x000fe40000010000 */
[----:B------:R-:W-:-:S06]  /*17ee0*/  WARPGROUP.ARRIVE ;  /* 0x00000000000079c5 */ /* 0x000fcc0000000000 */
[----:B------:R-:W-:Y:S01]  /*17ef0*/  HGMMA.64x16x16.F32.BF16 R176, gdesc[UR4], RZ, !UPT, gsb0 ;  /* 0x0020000004b079f0 */ /* 0x000fe2000c0018ff */
[----:B------:R-:W-:Y:S02]  /*17f00*/  R2UR UR10, R6 ;  /* 0x00000000060a72ca */ /* 0x000fe400000e0000 */
[----:B------:R-:W-:Y:S01]  /*17f10*/  R2UR UR11, R7 ;  /* 0x00000000070b72ca */ /* 0x000fe200000e0000 */
[----:B------:R-:W-:Y:S01]  /*17f20*/  UMOV UR8, UR12 ;  /* 0x0000000c00087c82 */ /* 0x000fe20008000000 */
[----:B------:R-:W-:Y:S01]  /*17f30*/  UMOV UR9, UR13 ;  /* 0x0000000d00097c82 */ /* 0x000fe20008000000 */
[----:B------:R-:W-:Y:S02]  /*17f40*/  WARPGROUP.DEPBAR.LE gsb0, 0x0 ;  /* 0x00008000000079c5 */ /* 0x000fe40000010000 */
[----:B------:R-:W-:-:S08]  /*17f50*/  WARPGROUP.ARRIVE ;  /* 0x00000000000079c5 */ /* 0x000fd00000000000 */
        /* <DEDUP_REMOVED lines=8> */
[----:B------:R-:W-:Y:S02]  /*17fe0*/  VIADD R6, R4, 0x200 ;  /* 0x0000020004067836 */ /* 0x000fe40000000000 */
[----:B------:R-:W-:-:S03]  /*17ff0*/  IMAD.MOV.U32 R7, RZ, RZ, 0x40000040 ;  /* 0x40000040ff077424 */ /* 0x000fc600078e00ff */
[----:B------:R-:W-:Y:S02]  /*18000*/  R2UR UR34, R6 ;  /* 0x00000000062272ca */ /* 0x000fe400000e0000 */
[----:B------:R-:W-:Y:S02]  /*18010*/  R2UR UR35, R7 ;  /* 0x00000000072372ca */ /* 0x000fe400000e0000 */
[----:B----4-:R-:W-:Y:S02]  /*18020*/  R2UR UR28, R154 ;  /* 0x000000009a1c72ca */ /* 0x010fe400000e0000 */
[----:B------:R-:W-:Y:S01]  /*18030*/  R2UR UR29, R155 ;  /* 0x000000009b1d72ca */ /* 0x000fe200000e0000 */
[----:B------:R-:W-:Y:S01]  /*18040*/  UMOV UR32, UR12 ;  /* 0x0000000c00207c82 */ /* 0x000fe20008000000 */
[----:B------:R-:W-:Y:S01]  /*18050*/  UMOV UR33, UR13 ;  /* 0x0000000d00217c82 */ /* 0x000fe20008000000 */
[----:B------:R-:W-:Y:S02]  /*18060*/  WARPGROUP.DEPBAR.LE gsb0, 0x0 ;  /* 0x00008000000079c5 */ /* 0x000fe40000010000 */
[----:B------:R-:W-:Y:S01]  /*18070*/  VIADD R12, R4, 0x2 ;  /* 0x00000002040c7836 */ /* 0x000fe20000000000 */
[----:B--2---:R-:W-:-:S02]  /*18080*/  R2UR UR42, R152 ;  /* 0x00000000982a72ca */ /* 0x004fc400000e0000 */
[----:B------:R-:W-:Y:S02]  /*18090*/  R2UR UR43, R153 ;  /* 0x00000000992b72ca */ /* 0x000fe400000e0000 */
[----:B------:R-:W-:-:S06]  /*180a0*/  WARPGROUP.ARRIVE ;  /* 0x00000000000079c5 */ /* 0x000fcc0000000000 */
[----:B------:R-:W-:Y:S01]  /*180b0*/  HGMMA.64x16x16.F32.BF16 R152, gdesc[UR32], RZ, !UPT, gsb0 ;  /* 0x00200000209879f0 */ /* 0x000fe2000c0018ff */
[----:B------:R-:W-:Y:S01]  /*180c0*/  IMAD.MOV.U32 R13, RZ, RZ, 0x40000040 ;  /* 0x40000040ff0d7424 */ /* 0x000fe200078e00ff */
[----:B------:R-:W-:-:S04]  /*180d0*/  R2UR UR26, R12 ;  /* 0x000000000c1a72ca */ /* 0x000fc800000e0000 */
[----:B------:R-:W-:Y:S01]  /*180e0*/  R2UR UR27, R13 ;  /* 0x000000000d1b72ca */ /* 0x000fe200000e0000 */
[----:B------:R-:W-:Y:S01]  /*180f0*/  UMOV UR24, UR28 ;  /* 0x0000001c00187c82 */ /* 0x000fe20008000000 */
[----:B------:R-:W-:Y:S01]  /*18100*/  UMOV UR25, UR29 ;  /* 0x0000001d00197c82 */ /* 0x000fe20008000000 */
[----:B------:R-:W-:Y:S02]  /*18110*/  WARPGROUP.DEPBAR.LE gsb0, 0x0 ;  /* 0x00008000000079c5 */ /* 0x000fe40000010000 */
[----:B------:R-:W-:-:S08]  /*18120*/  WARPGROUP.ARRIVE ;  /* 0x00000000000079c5 */ /* 0x000fd00000000000 */
[----:B------:R-:W-:Y:S01]  /*18130*/  HGMMA.64x16x16.F32.BF16 R184, gdesc[UR24], R184, gsb0 ;  /* 0x0020000018b879f0 */ /* 0x000fe200080018b8 */
[----:B------:R-:W-:Y:S02]  /*18140*/  VIADD R10, R4, 0x82 ;  /* 0x00000082040a7836 */ /* 0x000fe40000000000 */
[----:B------:R-:W-:-:S03]  /*18150*/  IMAD.MOV.U32 R11, RZ, RZ, 0x40000040 ;  /* 0x40000040ff0b7424 */ /* 0x000fc600078e00ff */
[----:B------:R-:W-:Y:S02]  /*18160*/  R2UR UR22, R10 ;  /* 0x000000000a1672ca */ /* 0x000fe400000e0000 */
        /* <DEDUP_REMOVED lines=21> */
[----:B------:R-:W-:Y:S01]  /*182c0*/  IMAD.MOV.U32 R13, RZ, RZ, 0x40000040 ;  /* 0x40000040ff0d7424 */ /* 0x000fe200078e00ff */
[C---:B------:R-:W-:Y:S01]  /*182d0*/  IADD3 R12, R4.reuse, 0x202, RZ ;  /* 0x00000202040c7810 */ /* 0x040fe20007ffe0ff */
[----:B------:R-:W-:Y:S02]  /*182e0*/  VIADD R6, R4, 0x4 ;  /* 0x0000000404067836 */ /* 0x000fe40000000000 */
[----:B------:R-:W-:Y:S01]  /*182f0*/  IMAD.MOV.U32 R7, RZ, RZ, 0x40000040 ;  /* 0x40000040ff077424 */ /* 0x000fe200078e00ff */
[----:B------:R-:W-:-:S02]  /*18300*/  WARPGROUP.DEPBAR.LE gsb0, 0x0 ;  /* 0x00008000000079c5 */ /* 0x000fc40000010000 */
[----:B------:R-:W-:Y:S01]  /*18310*/  WARPGROUP.ARRIVE ;  /* 0x00000000000079c5 */ /* 0x000fe20000000000 */
[----:B------:R-:W-:Y:S01]  /*18320*/  UMOV UR8, UR46 ;  /* 0x0000002e00087c82 */ /* 0x000fe20008000000 */
[----:B------:R-:W-:Y:S01]  /*18330*/  UMOV UR9, UR47 ;  /* 0x0000002f00097c82 */ /* 0x000fe20008000000 */
[----:B------:R-:W-:Y:S01]  /*18340*/  UMOV UR4, UR46 ;  /* 0x0000002e00047c82 */ /* 0x000fe20008000000 */
[----:B------:R-:W-:Y:S01]  /*18350*/  UMOV UR5, UR47 ;  /* 0x0000002f00057c82 */ /* 0x000fe20008000000 */
[----:B------:R-:W-:Y:S01]  /*18360*/  UMOV UR24, UR46 ;  /* 0x0000002e00187c82 */ /* 0x000fe20008000000 */
[----:B------:R-:W-:Y:S01]  /*18370*/  HGMMA.64x16x16.F32.BF16 R160, gdesc[UR12], R160, gsb0 ;  /* 0x002000000ca079f0 */ /* 0x000fe200080018a0 */
[----:B------:R-:W-:Y:S01]  /*18380*/  R2UR UR30, R12 ;  /* 0x000000000c1e72ca */ /* 0x000fe200000e0000 */
[----:B------:R-:W-:Y:S01]  /*18390*/  UMOV UR25, UR47 ;  /* 0x0000002f00197c82 */ /* 0x000fe20008000000 */
[----:B------:R-:W-:Y:S01]  /*183a0*/  R2UR UR31, R13 ;  /* 0x000000000d1f72ca */ /* 0x000fe200000e0000 */
[----:B------:R-:W-:Y:S01]  /*183b0*/  UMOV UR20, UR46 ;  /* 0x0000002e00147c82 */ /* 0x000fe20008000000 */
[----:B------:R-:W-:Y:S01]  /*183c0*/  R2UR UR10, R6 ;  /* 0x00000000060a72ca */ /* 0x000fe200000e0000 */
[----:B------:R-:W-:Y:S01]  /*183d0*/  UMOV UR21, UR47 ;  /* 0x0000002f00157c82 */ /* 0x000fe20008000000 */
[----:B------:R-:W-:Y:S01]  /*183e0*/  UMOV UR32, UR46 ;  /* 0x0000002e00207c82 */ /* 0x000fe20008000000 */
[----:B------:R-:W-:Y:S01]  /*183f0*/  UMOV UR33, UR47 ;  /* 0x0000002f00217c82 */ /* 0x000fe20008000000 */
[----:B------:R-:W-:Y:S01]  /*18400*/  UMOV UR16, UR42 ;  /* 0x0000002a00107c82 */ /* 0x000fe20008000000 */
[----:B------:R-:W-:Y:S01]  /*18410*/  UMOV UR17, UR43 ;  /* 0x0000002b00117c82 */ /* 0x000fe20008000000 */
[----:B------:R-:W2:Y:S01]  /*18420*/  LDL.64 R10, [R1+0x30] ;  /* 0x00003000010a7983 */ /* 0x000ea20000100a00 */
[----:B------:R-:W-:-:S02]  /*18430*/  WARPGROUP.DEPBAR.LE gsb0, 0x0 ;  /* 0x00008000000079c5 */ /* 0x000fc40000010000 */
[----:B------:R-:W-:Y:S01]  /*18440*/  WARPGROUP.ARRIVE ;  /* 0x00000000000079c5 */ /* 0x000fe20000000000 */
[----:B------:R-:W-:Y:S01]  /*18450*/  R2UR UR11, R7 ;  /* 0x00000000070b72ca */ /* 0x000fe200000e0000 */
[----:B------:R-:W3:Y:S04]  /*18460*/  LDL.64 R12, [R1+0x38] ;  /* 0x00003800010c7983 */ /* 0x000ee80000100a00 */
[----:B------:R-:W-:Y:S01]  /*18470*/  HGMMA.64x16x16.F32.BF16 R152, gdesc[UR28], R152, gsb0 ;  /* 0x002000001c9879f0 */ /* 0x000fe20008001898 */
[----:B------:R-:W-:Y:S02]  /*18480*/  VIADD R6, R4, 0x84 ;  /* 0x0000008404067836 */ /* 0x000fe40000000000 */
[----:B------:R-:W-:Y:S01]  /*18490*/  IMAD.MOV.U32 R7, RZ, RZ, 0x40000040 ;  /* 0x40000040ff077424 */ /* 0x000fe200078e00ff */
[----:B------:R-:W-:-:S02]  /*184a0*/  WARPGROUP.DEPBAR.LE gsb0, 0x0 ;  /* 0x00008000000079c5 */ /* 0x000fc40000010000 */
[----:B------:R-:W-:-:S06]  /*184b0*/  WARPGROUP.ARRIVE ;  /* 0x00000000000079c5 */ /* 0x000fcc0000000000 */
[----:B------:R-:W-:Y:S01]  /*184c0*/  HGMMA.64x16x16.F32.BF16 R184, gdesc[UR8], R184, gsb0 ;  /* 0x0020000008b879f0 */ /* 0x000fe200080018b8 */
[----:B------:R-:W-:Y:S02]  /*184d0*/  R2UR UR6, R6 ;  /* 0x00000000060672ca */ /* 0x000fe400000e0000 */
[----:B------:R-:W-:Y:S01]  /*184e0*/  R2UR UR7, R7 ;  /* 0x00000000070772ca */ /* 0x000fe200000e0000 */
[----:B------:R-:W-:Y:S01]  /*184f0*/  VIADD R6, R4, 0x104 ;  /* 0x0000010404067836 */ /* 0x000fe20000000000 */
[----:B------:R-:W-:Y:S02]  /*18500*/  WARPGROUP.DEPBAR.LE gsb0, 0x0 ;  /* 0x00008000000079c5 */ /* 0x000fe40000010000 */
[----:B------:R-:W-:-:S09]  /*18510*/  WARPGROUP.ARRIVE ;  /* 0x00000000000079c5 */ /* 0x000fd20000000000 */
[----:B------:R-:W-:Y:S01]  /*18520*/  HGMMA.64x16x16.F32.BF16 R176, gdesc[UR4], R176, gsb0 ;  /* 0x0020000004b079f0 */ /* 0x000fe200080018b0 */
[----:B------:R-:W-:Y:S01]  /*18530*/  IMAD.MOV.U32 R7, RZ, RZ, 0x40000040 ;  /* 0x40000040ff077424 */ /* 0x000fe200078e00ff */
[----:B------:R-:W-:-:S04]  /*18540*/  R2UR UR26, R6 ;  /* 0x00000000061a72ca */ /* 0x000fc800000e0000 */
[----:B------:R-:W-:Y:S01]  /*18550*/  R2UR UR27, R7 ;  /* 0x00000000071b72ca */ /* 0x000fe200000e0000 */
[----:B------:R-:W-:Y:S02]  /*18560*/  WARPGROUP.DEPBAR.LE gsb0, 0x0 ;  /* 0x00008000000079c5 */ /* 0x000fe40000010000 */
[----:B------:R-:W-:-:S10]  /*18570*/  WARPGROUP.ARRIVE ;  /* 0x00000000000079c5 */ /* 0x000fd40000000000 */
[----:B------:R-:W-:Y:S01]  /*18580*/  HGMMA.64x16x16.F32.BF16 R168, gdesc[UR24], R168, gsb0 ;  /* 0x0020000018a879f0 */ /* 0x000fe200080018a8 */
[----:B------:R-:W-:Y:S02]  /*18590*/  VIADD R6, R4, 0x184 ;  /* 0x0000018404067836 */ /* 0x000fe40000000000 */
[----:B------:R-:W-:-:S03]  /*185a0*/  IMAD.MOV.U32 R7, RZ, RZ, 0x40000040 ;  /* 0x40000040ff077424 */ /* 0x000fc600078e00ff */
[----:B------:R-:W-:Y:S02]  /*185b0*/  R2UR UR22, R6 ;  /* 0x00000000061672ca */ /* 0x000fe400000e0000 */
[----:B------:R-:W-:Y:S01]  /*185c0*/  R2UR UR23, R7 ;  /* 0x00000000071772ca */ /* 0x000fe200000e0000 */
[----:B------:R-:W-:Y:S02]  /*185d0*/  WARPGROUP.DEPBAR.LE gsb0, 0x0 ;  /* 0x00008000000079c5 */ /* 0x000fe40000010000 */
[----:B------:R-:W-:-:S10]  /*185e0*/  WARPGROUP.ARRIVE ;  /* 0x00000000000079c5 */ /* 0x000fd40000000000 */
[----:B------:R-:W-:Y:S01]  /*185f0*/  HGMMA.64x16x16.F32.BF16 R160, gdesc[UR20], R160, gsb0 ;  /* 0x0020000014a079f0 */ /* 0x000fe200080018a0 */
[----:B------:R-:W-:Y:S01]  /*18600*/  VIADD R6, R4, 0x204 ;  /* 0x0000020404067836 */ /* 0x000fe20000000000 */
[----:B------:R-:W-:-:S04]  /*18610*/  MOV R7, 0x40000040 ;  /* 0x4000004000077802 */ /* 0x000fc80000000f00 */
[----:B------:R-:W-:Y:S02]  /*18620*/  R2UR UR34, R6 ;  /* 0x00000000062272ca */ /* 0x000fe400000e0000 */
        /* <DEDUP_REMOVED lines=48> */
[----:B------:R-:W-:Y:S01]  /*18930*/  IMAD.MOV.U32 R7, RZ, RZ, 0x40000040 ;  /* 0x40000040ff077424 */ /* 0x000fe200078e00ff */
[----:B---3--:R-:W-:Y:S02]  /*18940*/  R2UR UR50, R12 ;  /* 0x000000000c3272ca */ /* 0x008fe400000e0000 */
[----:B------:R-:W-:Y:S02]  /*18950*/  R2UR UR51, R13 ;  /* 0x000000000d3372ca */ /* 0x000fe400000e0000 */
[----:B------:R-:W-:Y:S01]  /*18960*/  R2UR UR26, R6 ;  /* 0x00000000061a72ca */ /* 0x000fe200000e0000 */
[----:B------:R-:W3:Y:S01]  /*18970*/  LDL.64 R12, [R1+0x28] ;  /* 0x00002800010c7983 */ /* 0x000ee20000100a00 */
[----:B------:R-:W-:-:S07]  /*18980*/  R2UR UR27, R7 ;  /* 0x00000000071b72ca */ /* 0x000fce00000e0000 */
[----:B------:R-:W-:Y:S02]  /*18990*/  UMOV UR24, UR50 ;  /* 0x0000003200187c82 */ /* 0x000fe40008000000 */
[----:B------:R-:W-:Y:S01]  /*189a0*/  UMOV UR25, UR51 ;  /* 0x0000003300197c82 */ /* 0x000fe20008000000 */
[----:B------:R-:W-:Y:S02]  /*189b0*/  WARPGROUP.DEPBAR.LE gsb0, 0x0 ;  /* 0x00008000000079c5 */ /* 0x000fe40000010000 */
[----:B------:R-:W-:-:S06]  /*189c0*/  WARPGROUP.ARRIVE ;  /* 0x00000000000079c5 */ /* 0x000fcc0000000000 */
[----:B------:R-:W-:Y:S01]  /*189d0*/  HGMMA.64x16x16.F32.BF16 R184, gdesc[UR24], R184, gsb0 ;  /* 0x0020000018b879f0 */ /* 0x000fe200080018b8 */
[----:B------:R-:W-:Y:S01]  /*189e0*/  IMAD.MOV.U32 R7, RZ, RZ, 0x40000040 ;  /* 0x40000040ff077424 */ /* 0x000fe200078e00ff */
[----:B------:R-:W-:-:S04]  /*189f0*/  IADD3 R6, R4, 0x300, RZ ;  /* 0x0000030004067810 */ /* 0x000fc80007ffe0ff */
        /* <DEDUP_REMOVED lines=36> */
[----:B--2---:R-:W-:Y:S02]  /*18c40*/  R2UR UR46, R10 ;  /* 0x000000000a2e72ca */ /* 0x004fe400000e0000 */
[----:B------:R-:W-:Y:S02]  /*18c50*/  R2UR UR47, R11 ;  /* 0x000000000b2f72ca */ /* 0x000fe400000e0000 */
[----:B------:R-:W-:Y:S01]  /*18c60*/  R2UR UR10, R6 ;  /* 0x00000000060a72ca */ /* 0x000fe200000e0000 */
[----:B------:R-:W2:Y:S01]  /*18c70*/  LDL.64 R10, [R1+0x20] ;  /* 0x00002000010a7983 */ /* 0x000ea20000100a00 */
[----:B------:R-:W-:-:S07]  /*18c80*/  R2UR UR11, R7 ;  /* 0x00000000070b72ca */ /* 0x000fce00000e0000 */
[----:B------:R-:W-:Y:S02]  /*18c90*/  UMOV UR8, UR46 ;  /* 0x0000002e00087c82 */ /* 0x000fe40008000000 */
[----:B------:R-:W-:Y:S01]  /*18ca0*/  UMOV UR9, UR47 ;  /* 0x0000002f00097c82 */ /* 0x000fe20008000000 */
[----:B------:R-:W-:Y:S02]  /*18cb0*/  WARPGROUP.DEPBAR.LE gsb0, 0x0 ;  /* 0x00008000000079c5 */ /* 0x000fe40000010000 */
[----:B------:R-:W-:-:S06]  /*18cc0*/  WARPGROUP.ARRIVE ;  /* 0x00000000000079c5 */ /* 0x000fcc0000000000 */
        /* <DEDUP_REMOVED lines=10> */
[----:B------:R-:W-:Y:S01]  /*18d70*/  VIADD R6, R4, 0x382 ;  /* 0x0000038204067836 */ /* 0x000fe20000000000 */
[----:B------:R-:W-:-:S04]  /*18d80*/  MOV R7, 0x40000040 ;  /* 0x4000004000077802 */ /* 0x000fc80000000f00 */
        /* <DEDUP_REMOVED lines=122> */
[----:B------:R-:W-:Y:S02]  /*19530*/  MOV R7, 0x40000040 ;  /* 0x4000004000077802 */ /* 0x000fe40000000f00 */
[----:B---3--:R-:W-:Y:S02]  /*19540*/  R2UR UR46, R12 ;  /* 0x000000000c2e72ca */ /* 0x008fe400000e0000 */
[----:B------:R-:W-:Y:S02]  /*19550*/  R2UR UR47, R13 ;  /* 0x000000000d2f72ca */ /* 0x000fe400000e0000 */
[----:B------:R-:W-:Y:S02]  /*19560*/  R2UR UR10, R6 ;  /* 0x00000000060a72ca */ /* 0x000fe400000e0000 */
        /* <DEDUP_REMOVED lines=490> */
.L_x_641:
[----:B------:R-:W-:Y:S01]  /*1b410*/  SHF.L.U32 R0, R14, 0x1f, RZ ;  /* 0x0000001f0e007819 */ /* 0x000fe200000006ff */
[----:B------:R-:W-:-:S04]  /*1b420*/  IMAD R6, R8, 0x8, R22 ;  /* 0x0000000808067824 */ /* 0x000fc800078e0216 */
[----:B------:R0:W1:Y:S01]  /*1b430*/  SYNCS.PHASECHK.TRANS64.TRYWAIT P1, [R6+URZ+0x38850], R0 ;  /* 0x03885000060075a7 */ /* 0x000062000802017f */
[----:B------:R-:W-:Y:S05]  /*1b440*/  @!P0 BRA `(.L_x_642) ;  /* 0x0000000000048947 */ /* 0x000fea0003800000 */
[----:B------:R-:W-:Y:S01]  /*1b450*/  BPT.TRAP 0x1 ;  /* 0x000000040000795c */ /* 0x000fe20000300000 */
.L_x_642:
[----:B------:R-:W-:Y:S04]  /*1b460*/  BSSY B1, `(.L_x_643) ;  /* 0x0000004000017945 */ /* 0x000fe80003800000 */
[----:B-1----:R-:W-:Y:S05]  /*1b470*/  @P1 BRA `(.L_x_644) ;  /* 0x0000000000081947 */ /* 0x002fea0003800000 */
[----:B------:R-:W1:Y:S02]  /*1b480*/  SYNCS.PHASECHK.TRANS64.TRYWAIT P1, [R6+URZ+0x38850], R0 ;  /* 0x03885000060075a7 */ /* 0x000e64000802017f */
[----:B-1----:R-:W-:Y:S05]  /*1b490*/  @!P1 BRA `(.L_x_645) ;  /* 0x000000dc00489947 */ /* 0x002fea0003800000 */
.L_x_644:
[----:B------:R-:W-:Y:S05]  /*1b4a0*/  BSYNC B1 ;  /* 0x0000000000017941 */ /* 0x000fea0003800000 */
.L_x_643:
[----:B01----:R-:W-:Y:S01]  /*1b4b0*/  VIADD R0, R22, 0x400 ;  /* 0x0000040016007836 */ /* 0x003fe20000000000 */
[----:B------:R-:W-:Y:S01]  /*1b4c0*/  WARPGROUP.ARRIVE ;  /* 0x00000000000079c5 */ /* 0x000fe20000000000 */
[----:B------:R-:W-:Y:S02]  /*1b4d0*/  IMAD.MOV.U32 R3, RZ, RZ, 0x40000040 ;  /* 0x40000040ff037424 */ /* 0x000fe400078e00ff */
[----:B------:R-:W-:Y:S01]  /*1b4e0*/  IMAD.MOV.U32 R5, RZ, RZ, 0x40000040 ;  /* 0x40000040ff057424 */ /* 0x000fe200078e00ff */
[----:B------:R-:W-:Y:S02]  /*1b4f0*/  SHF.R.U32.HI R0, RZ, 0x4, R0 ;  /* 0x00000004ff007819 */ /* 0x000fe40000011600 */
[----:B------:R-:W-:Y:S01]  /*1b500*/  R2UR UR7, R3 ;  /* 0x00000000030772ca */ /* 0x000fe200000e0000 */
[----:B------:R-:W-:Y:S01]  /*1b510*/  IMAD.MOV.U32 R3, RZ, RZ, 0x40000040 ;  /* 0x40000040ff037424 */ /* 0x000fe200078e00ff */
[----:B------:R-:W-:-:S04]  /*1b520*/  LOP3.LUT R0, R0, 0x3fff, RZ, 0xc0, !PT ;  /* 0x00003fff00007812 */ /* 0x000fc800078ec0ff */
[----:B------:R-:W-:-:S05]  /*1b530*/  LOP3.LUT R0, R0, 0x2800000, RZ, 0xfc, !PT ;  /* 0x0280000000007812 */ /* 0x000fca00078efcff */
[----:B------:R-:W-:-:S04]  /*1b540*/  IMAD R2, R8, 0xa00, R0 ;  /* 0x00000a0008027824 */ /* 0x000fc800078e0200 */
[C---:B------:R-:W-:Y:S01]  /*1b550*/  VIADD R4, R2.reuse, 0x80 ;  /* 0x0000008002047836 */ /* 0x040fe20000000000 */
[----:B------:R-:W-:-:S13]  /*1b560*/  R2UR UR6, R2 ;  /* 0x00000000020672ca */ /* 0x000fda00000e0000 */
[----:B------:R-:W-:Y:S01]  /*1b570*/  HGMMA.64x256x16.F32.BF16 R24, R208, gdesc[UR4].tnspB, R24, gsb0 ;  /* 0x43e00004d0187df0 */ /* 0x000fe20008001818 */
[----:B------:R-:W-:Y:S01]  /*1b580*/  R2UR UR6, R4 ;  /* 0x00000000040672ca */ /* 0x000fe200000e0000 */
[----:B------:R-:W-:Y:S01]  /*1b590*/  VIADD R4, R2, 0x100 ;  /* 0x0000010002047836 */ /* 0x000fe20000000000 */
[----:B------:R-:W-:Y:S01]  /*1b5a0*/  R2UR UR7, R5 ;  /* 0x00000000050772ca */ /* 0x000fe200000e0000 */
[----:B------:R-:W-:Y:S01]  /*1b5b0*/  IMAD.MOV.U32 R5, RZ, RZ, 0x40000040 ;  /* 0x40000040ff057424 */ /* 0x000fe200078e00ff */
[----:B------:R-:W-:Y:S02]  /*1b5c0*/  WARPGROUP.DEPBAR.LE gsb0, 0x0 ;  /* 0x00008000000079c5 */ /* 0x000fe40000010000 */
[----:B------:R-:W-:-:S15]  /*1b5d0*/  WARPGROUP.ARRIVE ;  /* 0x00000000000079c5 */ /* 0x000fde0000000000 */
[----:B------:R-:W-:-:S06]  /*1b5e0*/  NOP ;  /* 0x0000000000007918 */ /* 0x000fcc0000000000 */
[----:B------:R-:W-:Y:S01]  /*1b5f0*/  HGMMA.64x256x16.F32.BF16 R24, R204, gdesc[UR4].tnspB, R24, gsb0 ;  /* 0x43e00004cc187df0 */ /* 0x000fe20008001818 */
[----:B------:R-:W-:Y:S01]  /*1b600*/  R2UR UR6, R4 ;  /* 0x00000000040672ca */ /* 0x000fe200000e0000 */
[C---:B------:R-:W-:Y:S01]  /*1b610*/  VIADD R4, R2.reuse, 0x180 ;  /* 0x0000018002047836 */ /* 0x040fe20000000000 */
[----:B------:R-:W-:Y:S01]  /*1b620*/  R2UR UR7, R5 ;  /* 0x00000000050772ca */ /* 0x000fe200000e0000 */
[----:B------:R-:W-:Y:S01]  /*1b630*/  IMAD.MOV.U32 R5, RZ, RZ, 0x40000040 ;  /* 0x40000040ff057424 */ /* 0x000fe200078e00ff */
[----:B------:R-:W-:Y:S01]  /*1b640*/  IADD3 R2, R2, 0x200, RZ ;  /* 0x0000020002027810 */ /* 0x000fe20007ffe0ff */
[----:B------:R-:W-:Y:S02]  /*1b650*/  WARPGROUP.DEPBAR.LE gsb0, 0x0 ;  /* 0x00008000000079c5 */ /* 0x000fe40000010000 */
[----:B------:R-:W-:-:S15]  /*1b660*/  WARPGROUP.ARRIVE ;  /* 0x00000000000079c5 */ /* 0x000fde0000000000 */
[----:B------:R-:W-:-:S05]  /*1b670*/  NOP ;  /* 0x0000000000007918 */ /* 0x000fca0000000000 */
[----:B------:R-:W-:Y:S01]  /*1b680*/  HGMMA.64x256x16.F32.BF16 R24, R200, gdesc[UR4].tnspB, R24, gsb0 ;  /* 0x43e00004c8187df0 */ /* 0x000fe20008001818 */
[----:B------:R-:W-:Y:S02]  /*1b690*/  R2UR UR6, R4 ;  /* 0x00000000040672ca */ /* 0x000fe400000e0000 */
[----:B------:R-:W-:Y:S01]  /*1b6a0*/  R2UR UR7, R5 ;  /* 0x00000000050772ca */ /* 0x000fe200000e0000 */
[----:B------:R-:W-:Y:S02]  /*1b6b0*/  WARPGROUP.DEPBAR.LE gsb0, 0x0 ;  /* 0x00008000000079c5 */ /* 0x000fe40000010000 */
[----:B------:R-:W-:-:S15]  /*1b6c0*/  WARPGROUP.ARRIVE ;  /* 0x00000000000079c5 */ /* 0x000fde0000000000 */
[----:B------:R-:W-:-:S07]  /*1b6d0*/  NOP ;  /* 0x0000000000007918 */ /* 0x000fce0000000000 */
[----:B------:R-:W-:Y:S01]  /*1b6e0*/  HGMMA.64x256x16.F32.BF16 R24, R196, gdesc[UR4].tnspB, R24, gsb0 ;  /* 0x43e00004c4187df0 */ /* 0x000fe20008001818 */
[----:B------:R-:W-:Y:S02]  /*1b6f0*/  R2UR UR6, R2 ;  /* 0x00000000020672ca */ /* 0x000fe400000e0000 */
[----:B------:R-:W-:Y:S01]  /*1b700*/  R2UR UR7, R3 ;  /* 0x00000000030772ca */ /* 0x000fe200000e0000 */
[----:B------:R-:W-:Y:S02]  /*1b710*/  WARPGROUP.DEPBAR.LE gsb0, 0x0 ;  /* 0x00008000000079c5 */ /* 0x000fe40000010000 */
[----:B------:R-:W-:-:S15]  /*1b720*/  WARPGROUP.ARRIVE ;  /* 0x00000000000079c5 */ /* 0x000fde0000000000 */
[----:B------:R-:W-:-:S07]  /*1b730*/  NOP ;  /* 0x0000000000007918 */ /* 0x000fce0000000000 */
[----:B------:R-:W-:Y:S03]  /*1b740*/  HGMMA.64x256x16.F32.BF16 R24, R192, gdesc[UR4].tnspB, R24, gsb0 ;  /* 0x43e00004c0187df0 */ /* 0x000fe60008001818 */
[----:B------:R-:W-:Y:S02]  /*1b750*/  WARPGROUP.DEPBAR.LE gsb0, 0x0 ;  /* 0x00008000000079c5 */ /* 0x000fe40000010000 */
[----:B------:R-:W-:Y:S05]  /*1b760*/  @!P0 BRA `(.L_x_646) ;  /* 0x0000000000048947 */ /* 0x000fea0003800000 */
[----:B------:R-:W-:Y:S01]  /*1b770*/  BPT.TRAP 0x1 ;  /* 0x000000040000795c */ /* 0x000fe20000300000 */
.L_x_646:
[----:B------:R-:W-:Y:S01]  /*1b780*/  FMUL.FTZ R193, R186, UR39 ;  /* 0x00000027bac17c20 */ /* 0x000fe20008410000 */
[----:B------:R-:W-:Y:S01]  /*1b790*/  FMUL.FTZ R186, R187, UR39 ;  /* 0x00000027bbba7c20 */ /* 0x000fe20008410000 */
[----:B------:R-:W-:Y:S01]  /*1b7a0*/  FMUL.FTZ R7, R184, UR39 ;  /* 0x00000027b8077c20 */ /* 0x000fe20008410000 */
[----:B------:R-:W2:Y:S01]  /*1b7b0*/  LDL R187, [R1+0x58] ;  /* 0x0000580001bb7983 */ /* 0x000ea20000100800 */
[----:B------:R-:W-:Y:S02]  /*1b7c0*/  FMUL.FTZ R8, R185, UR39 ;  /* 0x00000027b9087c20 */ /* 0x000fe40008410000 */
[----:B------:R-:W0:Y:S01]  /*1b7d0*/  MUFU.TANH R193, R193 ;  /* 0x000000c100c17308 */ /* 0x000e220000002400 */
[----:B------:R-:W-:Y:S01]  /*1b7e0*/  FMUL.FTZ R185, R190, UR39 ;  /* 0x00000027beb97c20 */ /* 0x000fe20008410000 */
[----:B------:R-:W-:Y:S01]  /*1b7f0*/  FMUL.FTZ R10, R188, UR39 ;  /* 0x00000027bc0a7c20 */ /* 0x000fe20008410000 */
[----:B------:R-:W-:-:S05]  /*1b800*/  FMUL.FTZ R184, R191, UR39 ;  /* 0x00000027bfb87c20 */ /* 0x000fca0008410000 */
[----:B------:R-:W1:Y:S01]  /*1b810*/  MUFU.TANH R7, R7 ;  /* 0x0000000700077308 */ /* 0x000e620000002400 */
[----:B------:R-:W-:Y:S01]  /*1b820*/  FMUL.FTZ R11, R189, UR39 ;  /* 0x00000027bd0b7c20 */ /* 0x000fe20008410000 */
[----:B------:R-:W-:-:S06]  /*1b830*/  FMUL.FTZ R14, R178, UR39 ;  /* 0x00000027b20e7c20 */ /* 0x000fcc0008410000 */
[----:B------:R-:W3:Y:S01]  /*1b840*/  MUFU.TANH R186, R186 ;  /* 0x000000ba00ba7308 */ /* 0x000ee20000002400 */
[----:B------:R-:W-:-:S07]  /*1b850*/  FMUL.FTZ R12, R176, UR39 ;  /* 0x00000027b00c7c20 */ /* 0x000fce0008410000 */
[----:B------:R-:W4:Y:S01]  /*1b860*/  MUFU.TANH R8, R8 ;  /* 0x0000000800087308 */ /* 0x000f220000002400 */
[----:B------:R-:W-:-:S07]  /*1b870*/  FMUL.FTZ R176, R179, UR39 ;  /* 0x00000027b3b07c20 */ /* 0x000fce0008410000 */
[----:B------:R-:W5:Y:S01]  /*1b880*/  MUFU.TANH R185, R185 ;  /* 0x000000b900b97308 */ /* 0x000f620000002400 */
[----:B------:R-:W-:-:S07]  /*1b890*/  FMUL.FTZ R13, R177, UR39 ;  /* 0x00000027b10d7c20 */ /* 0x000fce0008410000 */
[----:B------:R-:W5:Y:S01]  /*1b8a0*/  MUFU.TANH R10, R10 ;  /* 0x0000000a000a7308 */ /* 0x000f620000002400 */
[----:B0-----:R-:W-:Y:S01]  /*1b8b0*/  FMNMX.FTZ R0, R193, R20, !PT ;  /* 0x00000014c1007209 */ /* 0x001fe20007810000 */
[----:B------:R-:W-:-:S06]  /*1b8c0*/  FMUL.FTZ R179, R182, UR39 ;  /* 0x00000027b6b37c20 */ /* 0x000fcc0008410000 */
[----:B------:R-:W0:Y:S01]  /*1b8d0*/  MUFU.TANH R184, R184 ;  /* 0x000000b800b87308 */ /* 0x000e220000002400 */
[----:B-1----:R-:W-:Y:S01]  /*1b8e0*/  FMNMX.FTZ R2, R7, R15, !PT ;  /* 0x0000000f07027209 */ /* 0x002fe20007810000 */
[----:B------:R-:W-:-:S06]  /*1b8f0*/  FMUL.FTZ R177, R180, UR39 ;  /* 0x00000027b4b17c20 */ /* 0x000fcc0008410000 */
[----:B------:R-:W1:Y:S01]  /*1b900*/  MUFU.TANH R11, R11 ;  /* 0x0000000b000b7308 */ /* 0x000e620000002400 */
[----:B---3--:R-:W-:Y:S01]  /*1b910*/  FMNMX.FTZ R0, R186, R0, !PT ;  /* 0x00000000ba007209 */ /* 0x008fe20007810000 */
[----:B------:R-:W-:-:S06]  /*1b920*/  FMUL.FTZ R180, R183, UR39 ;  /* 0x00000027b7b47c20 */ /* 0x000fcc0008410000 */
[----:B------:R-:W3:Y:S01]  /*1b930*/  MUFU.TANH R14, R14 ;  /* 0x0000000e000e7308 */ /* 0x000ee20000002400 */
[----:B----4-:R-:W-:Y:S01]  /*1b940*/  FMNMX.FTZ R2, R8, R2, !PT ;  /* 0x0000000208027209 */ /* 0x010fe20007810000 */
[----:B------:R-:W-:-:S06]  /*1b950*/  FMUL.FTZ R178, R181, UR39 ;  /* 0x00000027b5b27c20 */ /* 0x000fcc0008410000 */
[----:B------:R-:W4:Y:S01]  /*1b960*/  MUFU.TANH R12, R12 ;  /* 0x0000000c000c7308 */ /* 0x000f220000002400 */
[----:B-----5:R-:W-:Y:S01]  /*1b970*/  FMNMX.FTZ R0, R185, R0, !PT ;  /* 0x00000000b9007209 */ /* 0x020fe20007810000 */
[----:B------:R-:W-:-:S06]  /*1b980*/  FMUL.FTZ R170, R170, UR39 ;  /* 0x00000027aaaa7c20 */ /* 0x000fcc0008410000 */
[----:B------:R-:W5:Y:S01]  /*1b990*/  MUFU.TANH R176, R176 ;  /* 0x000000b000b07308 */ /* 0x000f620000002400 */
[----:B------:R-:W-:Y:S01]  /*1b9a0*/  FMNMX.FTZ R2, R10, R2, !PT ;  /* 0x000000020a027209 */ /* 0x000fe20007810000 */
[----:B------:R-:W-:-:S06]  /*1b9b0*/  FMUL.FTZ R168, R168, UR39 ;  /* 0x00000027a8a87c20 */ /* 0x000fcc0008410000 */
        /* <DEDUP_REMOVED lines=67> */
[----:B-----5:R-:W-:-:S07]  /*1bdf0*/  FMNMX.FTZ R0, R166, R0, !PT ;  /* 0x00000000a6007209 */ /* 0x020fce0007810000 */
[----:B------:R-:W5:Y:S01]  /*1be00*/  MUFU.TANH R155, R155 ;  /* 0x0000009b009b7308 */ /* 0x000f620000002400 */
[----:B------:R-:W-:-:S07]  /*1be10*/  FMNMX.FTZ R2, R164, R2, !PT ;  /* 0x00000002a4027209 */ /* 0x000fce0007810000 */
[----:B------:R-:W2:Y:S01]  /*1be20*/  MUFU.TANH R153, R153 ;  /* 0x0000009900997308 */ /* 0x000ea20000002400 */
[----:B0-----:R-:W-:-:S07]  /*1be30*/  FMNMX.FTZ R0, R167, R0, !PT ;  /* 0x00000000a7007209 */ /* 0x001fce0007810000 */
[----:B------:R-:W0:Y:S01]  /*1be40*/  MUFU.TANH R158, R158 ;  /* 0x0000009e009e7308 */ /* 0x000e220000002400 */
[----:B-1----:R-:W-:-:S07]  /*1be50*/  FMNMX.FTZ R2, R165, R2, !PT ;  /* 0x00000002a5027209 */ /* 0x002fce0007810000 */
[----:B------:R-:W1:Y:S01]  /*1be60*/  MUFU.TANH R156, R156 ;  /* 0x0000009c009c7308 */ /* 0x000e620000002400 */
[----:B---3--:R-:W-:-:S07]  /*1be70*/  FMNMX.FTZ R0, R154, R0, !PT ;  /* 0x000000009a007209 */ /* 0x008fce0007810000 */
[----:B------:R-:W3:Y:S01]  /*1be80*/  MUFU.TANH R159, R159 ;  /* 0x0000009f009f7308 */ /* 0x000ee20000002400 */
[----:B----4-:R-:W-:-:S07]  /*1be90*/  FMNMX.FTZ R2, R152, R2, !PT ;  /* 0x0000000298027209 */ /* 0x010fce0007810000 */
[----:B------:R-:W4:Y:S01]  /*1bea0*/  MUFU.TANH R157, R157 ;  /* 0x0000009d009d7308 */ /* 0x000f220000002400 */
[----:B-----5:R-:W-:Y:S02]  /*1beb0*/  FMNMX.FTZ R0, R155, R0, !PT ;  /* 0x000000009b007209 */ /* 0x020fe40007810000 */
[----:B--2---:R-:W-:Y:S02]  /*1bec0*/  FMNMX.FTZ R2, R153, R2, !PT ;  /* 0x0000000299027209 */ /* 0x004fe40007810000 */
[----:B0-----:R-:W-:Y:S02]  /*1bed0*/  FMNMX.FTZ R0, R158, R0, !PT ;  /* 0x000000009e007209 */ /* 0x001fe40007810000 */
[----:B-1----:R-:W-:Y:S02]  /*1bee0*/  FMNMX.FTZ R2, R156, R2, !PT ;  /* 0x000000029c027209 */ /* 0x002fe40007810000 */
[----:B---3--:R-:W-:Y:S02]  /*1bef0*/  FMNMX.FTZ R4, R159, R0, !PT ;  /* 0x000000009f047209 */ /* 0x008fe40007810000 */
[----:B----4-:R-:W-:-:S03]  /*1bf00*/  FMNMX.FTZ R5, R157, R2, !PT ;  /* 0x000000029d057209 */ /* 0x010fc60007810000 */
[----:B------:R-:W0:Y:S04]  /*1bf10*/  SHFL.BFLY PT, R0, R4, 0x2, 0x1f ;  /* 0x0c401f0004007f89 */ /* 0x000e2800000e0000 */
[----:B------:R-:W1:Y:S01]  /*1bf20*/  SHFL.BFLY PT, R2, R5, 0x2, 0x1f ;  /* 0x0c401f0005027f89 */ /* 0x000e6200000e0000 */
[----:B0-----:R-:W-:Y:S02]  /*1bf30*/  FMNMX.FTZ R4, R4, R0, !PT ;  /* 0x0000000004047209 */ /* 0x001fe40007810000 */
[----:B-1----:R-:W-:-:S03]  /*1bf40*/  FMNMX.FTZ R5, R5, R2, !PT ;  /* 0x0000000205057209 */ /* 0x002fc60007810000 */
[----:B------:R-:W0:Y:S04]  /*1bf50*/  SHFL.BFLY PT, R0, R4, 0x1, 0x1f ;  /* 0x0c201f0004007f89 */ /* 0x000e2800000e0000 */
[----:B------:R-:W1:Y:S01]  /*1bf60*/  SHFL.BFLY PT, R2, R5, 0x1, 0x1f ;  /* 0x0c201f0005027f89 */ /* 0x000e6200000e0000 */
[----:B------:R-:W-:Y:S01]  /*1bf70*/  IMAD.U32 R3, RZ, RZ, UR38 ;  /* 0x00000026ff037e24 */ /* 0x000fe2000f8e00ff */
[----:B0-----:R-:W-:Y:S02]  /*1bf80*/  FMNMX.FTZ R4, R4, R0, !PT ;  /* 0x0000000004047209 */ /* 0x001fe40007810000 */
[----:B-1----:R-:W-:-:S03]  /*1bf90*/  FMNMX.FTZ R5, R5, R2, !PT ;  /* 0x0000000205057209 */ /* 0x002fc60007810000 */
[----:B------:R-:W-:Y:S02]  /*1bfa0*/  FADD.FTZ R2, -R4, R20 ;  /* 0x0000001404027221 */ /* 0x000fe40000010100 */
[C---:B------:R-:W-:Y:S01]  /*1bfb0*/  FMUL.FTZ R20, R5.reuse, R3 ;  /* 0x0000000305147220 */ /* 0x040fe20000410000 */
[----:B------:R-:W-:-:S03]  /*1bfc0*/  FADD.FTZ R0, -R5, R15 ;  /* 0x0000000f05007221 */ /* 0x000fc60000010100 */
[-CC-:B------:R-:W-:Y:S01]  /*1bfd0*/  FFMA.FTZ R192, R152, R3.reuse, -R20.reuse ;  /* 0x0000000398c07223 */ /* 0x180fe20000010814 */
[-C--:B------:R-:W-:Y:S01]  /*1bfe0*/  FMUL.FTZ R152, R4, R3.reuse ;  /* 0x0000000304987220 */ /* 0x080fe20000410000 */
[-C--:B------:R-:W-:Y:S01]  /*1bff0*/  FMUL.FTZ R0, R0, R3.reuse ;  /* 0x0000000300007220 */ /* 0x080fe20000410000 */
[-C--:B------:R-:W-:Y:S01]  /*1c000*/  FMUL.FTZ R2, R2, R3.reuse ;  /* 0x0000000302027220 */ /* 0x080fe20000410000 */
[-C--:B------:R-:W-:Y:S01]  /*1c010*/  FFMA.FTZ R208, R7, R3.reuse, -R20 ;  /* 0x0000000307d07223 */ /* 0x080fe20000010814 */
[-C--:B------:R-:W-:Y:S01]  /*1c020*/  FFMA.FTZ R209, R193, R3.reuse, -R152 ;  /* 0x00000003c1d17223 */ /* 0x080fe20000010898 */
[-CC-:B------:R-:W-:Y:S01]  /*1c030*/  FFMA.FTZ R182, R8, R3.reuse, -R20.reuse ;  /* 0x0000000308b67223 */ /* 0x180fe20000010814 */
        /* <DEDUP_REMOVED lines=16> */
[-C--:B------:R-:W-:Y:S01]  /*1c140*/  FFMA.FTZ R20, R157, R3.reuse, -R20 ;  /* 0x000000039d147223 */ /* 0x080fe20000010814 */
[-CC-:B------:R-:W-:Y:S01]  /*1c150*/  FFMA.FTZ R157, R186, R3.reuse, -R152.reuse ;  /* 0x00000003ba9d7223 */ /* 0x180fe20000010898 */
[----:B------:R-:W-:Y:S01]  /*1c160*/  MUFU.EX2 R0, R0 ;  /* 0x0000000000007308 */ /* 0x000fe20000000800 */
[-CC-:B------:R-:W-:Y:S01]  /*1c170*/  FFMA.FTZ R211, R185, R3.reuse, -R152.reuse ;  /* 0x00000003b9d37223 */ /* 0x180fe20000010898 */
[----:B------:R-:W-:-:S06]  /*1c180*/  FFMA.FTZ R156, R184, R3, -R152 ;  /* 0x00000003b89c7223 */ /* 0x000fcc0000010898 */
[----:B------:R-:W-:Y:S08]  /*1c190*/  MUFU.EX2 R2, R2 ;  /* 0x0000000200027308 */ /* 0x000ff00000000800 */
[----:B------:R-:W0:Y:S08]  /*1c1a0*/  MUFU.EX2 R208, R208 ;  /* 0x000000d000d07308 */ /* 0x000e300000000800 */
[----:B------:R-:W1:Y:S01]  /*1c1b0*/  MUFU.EX2 R209, R209 ;  /* 0x000000d100d17308 */ /* 0x000e620000000800 */
[----:B------:R-:W-:-:S02]  /*1c1c0*/  VIADD R160, R9, 0x38840 ;  /* 0x0003884009a07836 */ /* 0x000fc40000000000 */
[----:B------:R-:W-:-:S05]  /*1c1d0*/  FFMA.FTZ R205, R14, R3, -R152 ;  /* 0x000000030ecd7223 */ /* 0x000fca0000010898 */
[----:B------:R-:W2:Y:S08]  /*1c1e0*/  MUFU.EX2 R182, R182 ;  /* 0x000000b600b67308 */ /* 0x000eb00000000800 */
[----:B------:R-:W3:Y:S01]  /*1c1f0*/  MUFU.EX2 R157, R157 ;  /* 0x0000009d009d7308 */ /* 0x000ee20000000800 */
[----:B------:R-:W-:Y:S01]  /*1c200*/  FFMA.FTZ R153, R176, R3, -R152 ;  /* 0x00000003b0997223 */ /* 0x000fe20000010898 */
[----:B------:R-:W-:-:S06]  /*1c210*/  PRMT R160, R187, 0x654, R160 ;  /* 0x00000654bba07816 */ /* 0x000fcc00000000a0 */
[----:B------:R-:W4:Y:S08]  /*1c220*/  MUFU.EX2 R210, R210 ;  /* 0x000000d200d27308 */ /* 0x000f300000000800 */
[----:B------:R-:W5:Y:S01]  /*1c230*/  MUFU.EX2 R211, R211 ;  /* 0x000000d300d37308 */ /* 0x000f620000000800 */
[----:B0-----:R-:W-:Y:S01]  /*1c240*/  FFMA.FTZ R227, R0, R227, R208 ;  /* 0x000000e300e37223 */ /* 0x001fe200000100d0 */
[----:B-1----:R-:W-:Y:S01]  /*1c250*/  FFMA.FTZ R226, R2, R226, R209 ;  /* 0x000000e202e27223 */ /* 0x002fe200000100d1 */
[-CC-:B------:R-:W-:Y:S01]  /*1c260*/  FFMA.FTZ R207, R179, R3.reuse, -R152.reuse ;  /* 0x00000003b3cf7223 */ /* 0x180fe20000010898 */
[----:B------:R0:W-:Y:S04]  /*1c270*/  SYNCS.ARRIVE.TRANS64.RED.A1T0 RZ, [R160+URZ], RZ ;  /* 0x000000ffa0ff79a7 */ /* 0x0001e8000810043f */
[----:B------:R-:W1:Y:S01]  /*1c280*/  MUFU.EX2 R181, R181 ;  /* 0x000000b500b57308 */ /* 0x000e620000000800 */
[----:B------:R-:W-:-:S07]  /*1c290*/  FFMA.FTZ R193, R154, R3, -R152 ;  /* 0x000000039ac17223 */ /* 0x000fce0000010898 */
[----:B------:R-:W1:Y:S01]  /*1c2a0*/  MUFU.EX2 R156, R156 ;  /* 0x0000009c009c7308 */ /* 0x000e620000000800 */
[-CC-:B------:R-:W-:Y:S01]  /*1c2b0*/  FFMA.FTZ R14, R180, R3.reuse, -R152.reuse ;  /* 0x00000003b40e7223 */ /* 0x180fe20000010898 */
[-CC-:B------:R-:W-:Y:S01]  /*1c2c0*/  FFMA.FTZ R201, R170, R3.reuse, -R152.reuse ;  /* 0x00000003aac97223 */ /* 0x180fe20000010898 */
[-CC-:B------:R-:W-:Y:S01]  /*1c2d0*/  FFMA.FTZ R171, R171, R3.reuse, -R152.reuse ;  /* 0x00000003abab7223 */ /* 0x180fe20000010898 */
[-CC-:B------:R-:W-:Y:S01]  /*1c2e0*/  FFMA.FTZ R203, R174, R3.reuse, -R152.reuse ;  /* 0x00000003aecb7223 */ /* 0x180fe20000010898 */
[----:B0-----:R-:W-:-:S03]  /*1c2f0*/  FFMA.FTZ R160, R175, R3, -R152 ;  /* 0x00000003afa07223 */ /* 0x001fc60000010898 */
[----:B------:R-:W0:Y:S01]  /*1c300*/  MUFU.EX2 R204, R204 ;  /* 0x000000cc00cc7308 */ /* 0x000e220000000800 */
[-CC-:B------:R-:W-:Y:S01]  /*1c310*/  FFMA.FTZ R197, R162, R3.reuse, -R152.reuse ;  /* 0x00000003a2c57223 */ /* 0x180fe20000010898 */
[-CC-:B------:R-:W-:Y:S01]  /*1c320*/  FFMA.FTZ R163, R163, R3.reuse, -R152.reuse ;  /* 0x00000003a3a37223 */ /* 0x180fe20000010898 */
[-CC-:B------:R-:W-:Y:S01]  /*1c330*/  FFMA.FTZ R199, R166, R3.reuse, -R152.reuse ;  /* 0x00000003a6c77223 */ /* 0x180fe20000010898 */
[-CC-:B------:R-:W-:Y:S01]  /*1c340*/  FFMA.FTZ R167, R167, R3.reuse, -R152.reuse ;  /* 0x00000003a7a77223 */ /* 0x180fe20000010898 */
[----:B------:R-:W-:-:S03]  /*1c350*/  FFMA.FTZ R154, R155, R3, -R152 ;  /* 0x000000039b9a7223 */ /* 0x000fc60000010898 */
[----:B------:R-:W0:Y:S01]  /*1c360*/  MUFU.EX2 R205, R205 ;  /* 0x000000cd00cd7308 */ /* 0x000e220000000800 */
[-CC-:B------:R-:W-:Y:S01]  /*1c370*/  FFMA.FTZ R195, R158, R3.reuse, -R152.reuse ;  /* 0x000000039ec37223 */ /* 0x180fe20000010898 */
[----:B------:R-:W-:Y:S01]  /*1c380*/  FFMA.FTZ R152, R159, R3, -R152 ;  /* 0x000000039f987223 */ /* 0x000fe20000010898 */
[----:B--2---:R-:W-:Y:S01]  /*1c390*/  FADD.FTZ R155, R182, R227 ;  /* 0x000000e3b69b7221 */ /* 0x004fe20000010000 */
[----:B---3--:R-:W-:-:S04]  /*1c3a0*/  FADD.FTZ R159, R157, R226 ;  /* 0x000000e29d9f7221 */ /* 0x008fc80000010000 */
[----:B------:R-:W2:Y:S01]  /*1c3b0*/  MUFU.EX2 R15, R15 ;  /* 0x0000000f000f7308 */ /* 0x000ea20000000800 */
[----:B----4-:R-:W-:Y:S01]  /*1c3c0*/  FADD.FTZ R155, R210, R155 ;  /* 0x0000009bd29b7221 */ /* 0x010fe20000010000 */
[----:B-----5:R-:W-:-:S06]  /*1c3d0*/  FADD.FTZ R159, R211, R159 ;  /* 0x0000009fd39f7221 */ /* 0x020fcc0000010000 */
[----:B------:R-:W3:Y:S01]  /*1c3e0*/  MUFU.EX2 R153, R153 ;  /* 0x0000009900997308 */ /* 0x000ee20000000800 */
[----:B-1----:R-:W-:Y:S01]  /*1c3f0*/  FADD.FTZ R155, R181, R155 ;  /* 0x0000009bb59b7221 */ /* 0x002fe20000010000 */
[----:B------:R-:W-:-:S06]  /*1c400*/  FADD.FTZ R159, R156, R159 ;  /* 0x0000009f9c9f7221 */ /* 0x000fcc0000010000 */
[----:B------:R-:W1:Y:S08]  /*1c410*/  MUFU.EX2 R206, R206 ;  /* 0x000000ce00ce7308 */ /* 0x000e700000000800 */
[----:B------:R-:W4:Y:S01]  /*1c420*/  MUFU.EX2 R207, R207 ;  /* 0x000000cf00cf7308 */ /* 0x000f220000000800 */
[----:B0-----:R-:W-:Y:S01]  /*1c430*/  FADD.FTZ R155, R204, R155 ;  /* 0x0000009bcc9b7221 */ /* 0x001fe20000010000 */
[----:B------:R-:W-:-:S06]  /*1c440*/  FADD.FTZ R159, R205, R159 ;  /* 0x0000009fcd9f7221 */ /* 0x000fcc0000010000 */
[----:B------:R-:W0:Y:S08]  /*1c450*/  MUFU.EX2 R13, R13 ;  /* 0x0000000d000d7308 */ /* 0x000e300000000800 */
[----:B------:R-:W5:Y:S01]  /*1c460*/  MUFU.EX2 R14, R14 ;  /* 0x0000000e000e7308 */ /* 0x000f620000000800 */
[----:B--2---:R-:W-:Y:S01]  /*1c470*/  FADD.FTZ R155, R15, R155 ;  /* 0x0000009b0f9b7221 */ /* 0x004fe20000010000 */
[----:B---3--:R-:W-:-:S06]  /*1c480*/  FADD.FTZ R161, R153, R159 ;  /* 0x0000009f99a17221 */ /* 0x008fcc0000010000 */
[----:B------:R-:W2:Y:S08]  /*1c490*/  MUFU.EX2 R200, R200 ;  /* 0x000000c800c87308 */ /* 0x000eb00000000800 */
[----:B------:R-:W3:Y:S01]  /*1c4a0*/  MUFU.EX2 R201, R201 ;  /* 0x000000c900c97308 */ /* 0x000ee20000000800 */
[----:B-1----:R-:W-:Y:S01]  /*1c4b0*/  FADD.FTZ R159, R206, R155 ;  /* 0x0000009bce9f7221 */ /* 0x002fe20000010000 */
[----:B----4-:R-:W-:-:S06]  /*1c4c0*/  FADD.FTZ R161, R207, R161 ;  /* 0x000000a1cfa17221 */ /* 0x010fcc0000010000 */
[----:B------:R-:W1:Y:S08]  /*1c4d0*/  MUFU.EX2 R12, R12 ;  /* 0x0000000c000c7308 */ /* 0x000e700000000800 */
[----:B------:R-:W4:Y:S01]  /*1c4e0*/  MUFU.EX2 R9, R171 ;  /* 0x000000ab00097308 */ /* 0x000f220000000800 */
[----:B0-----:R-:W-:Y:S01]  /*1c4f0*/  FADD.FTZ R159, R13, R159 ;  /* 0x0000009f0d9f7221 */ /* 0x001fe20000010000 */
[----:B-----5:R-:W-:-:S06]  /*1c500*/  FADD.FTZ R161, R14, R161 ;  /* 0x000000a10ea17221 */ /* 0x020fcc0000010000 */
        /* <DEDUP_REMOVED lines=39> */
[----:B---3--:R-:W-:-:S03]  /*1c780*/  FADD.FTZ R161, R154, R161 ;  /* 0x000000a19aa17221 */ /* 0x008fc60000010000 */
[----:B-1----:R-:W-:Y:S01]  /*1c790*/  FADD.FTZ R159, R194, R159 ;  /* 0x0000009fc29f7221 */ /* 0x002fe20000010000 */
[----:B----4-:R-:W-:-:S03]  /*1c7a0*/  FADD.FTZ R161, R195, R161 ;  /* 0x000000a1c3a17221 */ /* 0x010fc60000010000 */
[----:B0-----:R-:W-:Y:S01]  /*1c7b0*/  FADD.FTZ R227, R20, R159 ;  /* 0x0000009f14e37221 */ /* 0x001fe20000010000 */
[----:B-----5:R-:W-:Y:S01]  /*1c7c0*/  FADD.FTZ R226, R152, R161 ;  /* 0x000000a198e27221 */ /* 0x020fe20000010000 */
[----:B------:R-:W-:Y:S06]  /*1c7d0*/  @!P0 BRA `(.L_x_647) ;  /* 0x0000000000048947 */ /* 0x000fec0003800000 */
[----:B------:R-:W-:Y:S01]  /*1c7e0*/  BPT.TRAP 0x1 ;  /* 0x000000040000795c */ /* 0x000fe20000300000 */
.L_x_647:
[----:B------:R-:W-:Y:S01]  /*1c7f0*/  ISETP.GT.AND P1, PT, R21, RZ, PT ;  /* 0x000000ff1500720c */ /* 0x000fe20003f24270 */
[----:B------:R-:W-:Y:S01]  /*1c800*/  VIADD R6, R6, 0x38860 ;  /* 0x0003886006067836 */ /* 0x000fe20000000000 */
[----:B------:R-:W-:Y:S01]  /*1c810*/  F2FP.BF16.F32.PACK_AB R204, R15, R204 ;  /* 0x000000cc0fcc723e */ /* 0x000fe200000010ff */
[----:B------:R-:W-:Y:S01]  /*1c820*/  VIADD R21, R21, 0xffffffff ;  /* 0xffffffff15157836 */ /* 0x000fe20000000000 */
[----:B------:R-:W-:Y:S01]  /*1c830*/  F2FP.BF16.F32.PACK_AB R207, R14, R207 ;  /* 0x000000cf0ecf723e */ /* 0x000fe200000010ff */
[----:B------:R-:W-:Y:S01]  /*1c840*/  IMAD.MOV.U32 R15, RZ, RZ, R5 ;  /* 0x000000ffff0f7224 */ /* 0x000fe200078e0005 */
[----:B------:R-:W-:Y:S01]  /*1c850*/  PRMT R6, R187, 0x654, R6 ;  /* 0x00000654bb067816 */ /* 0x000fe20000000006 */
[----:B------:R-:W-:Y:S01]  /*1c860*/  IMAD.MOV.U32 R14, RZ, RZ, R229 ;  /* 0x000000ffff0e7224 */ /* 0x000fe200078e00e5 */
[----:B------:R-:W-:Y:S01]  /*1c870*/  F2FP.BF16.F32.PACK_AB R198, R8, R198 ;  /* 0x000000c608c6723e */ /* 0x000fe200000010ff */
[----:B------:R-:W-:Y:S01]  /*1c880*/  IMAD.MOV.U32 R8, RZ, RZ, R225 ;  /* 0x000000ffff087224 */ /* 0x000fe200078e00e1 */
[----:B------:R0:W-:Y:S01]  /*1c890*/  SYNCS.ARRIVE.TRANS64.RED.A1T0 RZ, [R6+URZ], RZ ;  /* 0x000000ff06ff79a7 */ /* 0x0001e2000810043f */
[----:B------:R-:W-:Y:S01]  /*1c8a0*/  F2FP.BF16.F32.PACK_AB R194, R20, R194 ;  /* 0x000000c214c2723e */ /* 0x000fe200000010ff */
[----:B------:R-:W-:Y:S01]  /*1c8b0*/  IMAD.MOV.U32 R20, RZ, RZ, R4 ;  /* 0x000000ffff147224 */ /* 0x000fe200078e0004 */
        /* <DEDUP_REMOVED lines=15> */
[----:B------:R-:W-:Y:S01]  /*1c9b0*/  F2FP.BF16.F32.PACK_AB R195, R152, R195 ;  /* 0x000000c398c3723e */ /* 0x000fe200000010ff */
[----:B0-----:R-:W-:Y:S06]  /*1c9c0*/  @P1 BRA `(.L_x_648) ;  /* 0xffffffb000881947 */ /* 0x001fec000383ffff */
.L_x_635:
[----:B------:R-:W-:Y:S05]  /*1c9d0*/  BSYNC B0 ;  /* 0x0000000000007941 */ /* 0x000fea0003800000 */
.L_x_634:
        /* <DEDUP_REMOVED lines=131> */
.L_x_649:
[----:B------:R-:W-:Y:S01]  /*1d210*/  IMAD R8, R225, 0x8, R22 ;  /* 0x00000008e1087824 */ /* 0x000fe200078e0216 */
[----:B------:R-:W-:-:S04]  /*1d220*/  SHF.L.U32 R7, R229, 0x1f, RZ ;  /* 0x0000001fe5077819 */ /* 0x000fc800000006ff */
[----:B------:R0:W1:Y:S01]  /*1d230*/  SYNCS.PHASECHK.TRANS64.TRYWAIT P1, [R8+URZ+0x38850], R7 ;  /* 0x03885007080075a7 */ /* 0x000062000802017f */
[----:B------:R-:W-:Y:S05]  /*1d240*/  @!P0 BRA `(.L_x_650) ;  /* 0x0000000000048947 */ /* 0x000fea0003800000 */
[----:B------:R-:W-:Y:S01]  /*1d250*/  BPT.TRAP 0x1 ;  /* 0x000000040000795c */ /* 0x000fe20000300000 */
.L_x_650:
[----:B------:R-:W-:Y:S01]  /*1d260*/  VIADD R22, R22, 0x400 ;  /* 0x0000040016167836 */ /* 0x000fe20000000000 */
[----:B------:R-:W-:Y:S04]  /*1d270*/  BSSY B0, `(.L_x_651) ;  /* 0x0000008000007945 */ /* 0x000fe80003800000 */
[----:B------:R-:W-:-:S04]  /*1d280*/  SHF.R.U32.HI R22, RZ, 0x4, R22 ;  /* 0x00000004ff167819 */ /* 0x000fc80000011616 */
[----:B------:R-:W-:-:S04]  /*1d290*/  LOP3.LUT R22, R22, 0x3fff, RZ, 0xc0, !PT ;  /* 0x00003fff16167812 */ /* 0x000fc800078ec0ff */
[----:B------:R-:W-:-:S05]  /*1d2a0*/  LOP3.LUT R0, R22, 0x2800000, RZ, 0xfc, !PT ;  /* 0x0280000016007812 */ /* 0x000fca00078efcff */
[----:B------:R-:W-:Y:S01]  /*1d2b0*/  IMAD R0, R225, 0xa00, R0 ;  /* 0x00000a00e1007824 */ /* 0x000fe200078e0200 */
[----:B-1----:R-:W-:Y:S06]  /*1d2c0*/  @P1 BRA `(.L_x_652) ;  /* 0x0000000000081947 */ /* 0x002fec0003800000 */
[----:B------:R-:W1:Y:S02]  /*1d2d0*/  SYNCS.PHASECHK.TRANS64.TRYWAIT P1, [R8+URZ+0x38850], R7 ;  /* 0x03885007080075a7 */ /* 0x000e64000802017f */
[----:B-1----:R-:W-:Y:S05]  /*1d2e0*/  @!P1 BRA `(.L_x_653) ;  /* 0x000000bc00c89947 */ /* 0x002fea0003800000 */
.L_x_652:
[----:B------:R-:W-:Y:S05]  /*1d2f0*/  BSYNC B0 ;  /* 0x0000000000007941 */ /* 0x000fea0003800000 */
.L_x_651:
[----:B01----:R-:W-:Y:S01]  /*1d300*/  IMAD.MOV.U32 R7, RZ, RZ, 0x40000040 ;  /* 0x40000040ff077424 */ /* 0x003fe200078e00ff */
[----:B------:R-:W-:Y:S01]  /*1d310*/  MOV R6, R0 ;  /* 0x0000000000067202 */ /* 0x000fe20000000f00 */
[----:B------:R-:W-:-:S03]  /*1d320*/  WARPGROUP.ARRIVE ;  /* 0x00000000000079c5 */ /* 0x000fc60000000000 */
[----:B------:R-:W-:Y:S01]  /*1d330*/  R2UR UR6, R6 ;  /* 0x00000000060672ca */ /* 0x000fe200000e0000 */
[----:B------:R-:W-:Y:S01]  /*1d340*/  VIADD R6, R0, 0x80 ;  /* 0x0000008000067836 */ /* 0x000fe20000000000 */
[----:B------:R-:W-:Y:S01]  /*1d350*/  R2UR UR7, R7 ;  /* 0x00000000070772ca */ /* 0x000fe200000e0000 */
[----:B------:R-:W-:-:S12]  /*1d360*/  IMAD.MOV.U32 R7, RZ, RZ, 0x40000040 ;  /* 0x40000040ff077424 */ /* 0x000fd800078e00ff */
        /* <DEDUP_REMOVED lines=21> */
[----:B------:R-:W0:Y:S02]  /*1d4c0*/  SHFL.BFLY PT, R0, R227, 0x2, 0x1f ;  /* 0x0c401f00e3007f89 */ /* 0x000e2400000e0000 */
[----:B0-----:R-:W-:Y:S01]  /*1d4d0*/  FADD.FTZ R0, R0, R227 ;  /* 0x000000e300007221 */ /* 0x001fe20000010000 */
[----:B------:R-:W-:Y:S02]  /*1d4e0*/  WARPGROUP.DEPBAR.LE gsb0, 0x0 ;  /* 0x00008000000079c5 */ /* 0x000fe40000010000 */
[----:B------:R-:W-:-:S15]  /*1d4f0*/  WARPGROUP.ARRIVE ;  /* 0x00000000000079c5 */ /* 0x000fde0000000000 */
[----:B------:R-:W-:-:S03]  /*1d500*/  NOP ;  /* 0x0000000000007918 */ /* 0x000fc60000000000 */
[----:B------:R-:W-:Y:S01]  /*1d510*/  HGMMA.64x256x16.F32.BF16 R24, R196, gdesc[UR4].tnspB, R24, gsb0 ;  /* 0x43e00004c4187df0 */ /* 0x000fe20008001818 */
[----:B------:R-:W-:Y:S02]  /*1d520*/  R2UR UR6, R6 ;  /* 0x00000000060672ca */ /* 0x000fe400000e0000 */
[----:B------:R-:W-:Y:S02]  /*1d530*/  R2UR UR7, R7 ;  /* 0x00000000070772ca */ /* 0x000fe400000e0000 */
[----:B------:R-:W0:Y:S02]  /*1d540*/  SHFL.BFLY PT, R7, R226, 0x2, 0x1f ;  /* 0x0c401f00e2077f89 */ /* 0x000e2400000e0000 */
[----:B0-----:R-:W-:Y:S02]  /*1d550*/  FADD.FTZ R2, R7, R226 ;  /* 0x000000e207027221 */ /* 0x001fe40000010000 */
[----:B------:R-:W0:Y:S04]  /*1d560*/  SHFL.BFLY PT, R7, R0, 0x1, 0x1f ;  /* 0x0c201f0000077f89 */ /* 0x000e2800000e0000 */
[----:B------:R-:W1:Y:S01]  /*1d570*/  SHFL.BFLY PT, R9, R2, 0x1, 0x1f ;  /* 0x0c201f0002097f89 */ /* 0x000e6200000e0000 */
[----:B0-----:R-:W-:Y:S01]  /*1d580*/  FADD.FTZ R12, R0, R7 ;  /* 0x00000007000c7221 */ /* 0x001fe20000010000 */
[----:B------:R-:W-:Y:S01]  /*1d590*/  CS2R R6, SRZ ;  /* 0x0000000000067805 */ /* 0x000fe2000001ff00 */
[----:B------:R-:W-:-:S02]  /*1d5a0*/  IMAD.MOV.U32 R0, RZ, RZ, -0x800000 ;  /* 0xff800000ff007424 */ /* 0x000fc400078e00ff */
        /* <DEDUP_REMOVED lines=16> */
[----:B------:R-:W-:Y:S03]  /*1d6b0*/  HGMMA.64x256x16.F32.BF16 R24, R192, gdesc[UR4].tnspB, R24, gsb0 ;  /* 0x43e00004c0187df0 */ /* 0x000fe60008001818 */
[----:B------:R-:W-:Y:S02]  /*1d6c0*/  WARPGROUP.DEPBAR.LE gsb0, 0x0 ;  /* 0x00008000000079c5 */ /* 0x000fe40000010000 */
[----:B--23--:R-:W-:Y:S05]  /*1d6d0*/  @!P0 BRA `(.L_x_654) ;  /* 0x0000000000048947 */ /* 0x00cfea0003800000 */
[----:B------:R-:W-:Y:S01]  /*1d6e0*/  BPT.TRAP 0x1 ;  /* 0x000000040000795c */ /* 0x000fe20000300000 */
.L_x_654:
[----:B------:R-:W2:Y:S01]  /*1d6f0*/  LDL.LU R3, [R1+0x58] ;  /* 0x0000580001037983 */ /* 0x000ea20000300800 */
[----:B------:R-:W-:Y:S01]  /*1d700*/  IADD3 R5, R8, 0x38860, RZ ;  /* 0x0003886008057810 */ /* 0x000fe20007ffe0ff */
[-C--:B------:R-:W-:Y:S01]  /*1d710*/  FMUL.FTZ R4, R24, R7.reuse ;  /* 0x0000000718047220 */ /* 0x080fe20000410000 */
[----:B------:R-:W-:Y:S01]  /*1d720*/  FMUL.FTZ R25, R25, R7 ;  /* 0x0000000719197220 */ /* 0x000fe20000410000 */
[----:B------:R-:W3:Y:S01]  /*1d730*/  LDL.LU R13, [R1+0x70] ;  /* 0x00007000010d7983 */ /* 0x000ee20000300800 */
[----:B------:R-:W-:-:S05]  /*1d740*/  VIADD R225, R225, 0x1 ;  /* 0x00000001e1e17836 */ /* 0x000fca0000000000 */
[----:B------:R-:W-:Y:S01]  /*1d750*/  ISETP.NE.AND P0, PT, R225, 0x2, PT ;  /* 0x00000002e100780c */ /* 0x000fe20003f05270 */
[-C--:B------:R-:W-:Y:S01]  /*1d760*/  FMUL.FTZ R24, R32, R7.reuse ;  /* 0x0000000720187220 */ /* 0x080fe20000410000 */
[-C--:B------:R-:W-:Y:S02]  /*1d770*/  FMUL.FTZ R160, R44, R7.reuse ;  /* 0x000000072ca07220 */ /* 0x080fe40000410000 */
[----:B------:R-:W-:Y:S01]  /*1d780*/  SEL R12, RZ, 0x1, P0 ;  /* 0x00000001ff0c7807 */ /* 0x000fe20000000000 */
        /* <DEDUP_REMOVED lines=59> */
[-C--:B0-----:R-:W-:Y:S01]  /*1db40*/  FMUL.FTZ R9, R43, R6.reuse ;  /* 0x000000062b097220 */ /* 0x081fe20000410000 */
        /* <DEDUP_REMOVED lines=58> */
[----:B------:R-:W-:Y:S01]  /*1def0*/  PLOP3.LUT P1, PT, PT, PT, PT, 0x8, 0x0 ;  /* 0x000000000000781c */ /* 0x000fe20003f2e170 */
[-C--:B------:R-:W-:Y:S01]  /*1df00*/  FMUL.FTZ R147, R147, R6.reuse ;  /* 0x0000000693937220 */ /* 0x080fe20000410000 */
[-C--:B------:R-:W-:Y:S01]  /*1df10*/  FMUL.FTZ R150, R150, R6.reuse ;  /* 0x0000000696967220 */ /* 0x080fe20000410000 */
[----:B------:R-:W-:Y:S01]  /*1df20*/  FMUL.FTZ R151, R151, R6 ;  /* 0x0000000697977220 */ /* 0x000fe20000410000 */
[----:B------:R-:W-:-:S02]  /*1df30*/  LOP3.LUT R229, R229, R12, RZ, 0x3c, !PT ;  /* 0x0000000ce5e57212 */ /* 0x000fc400078e3cff */
[----:B------:R-:W-:Y:S02]  /*1df40*/  SEL R225, R225, RZ, P0 ;  /* 0x000000ffe1e17207 */ /* 0x000fe40000000000 */
[----:B--2---:R-:W-:Y:S01]  /*1df50*/  PRMT R5, R3, 0x654, R5 ;  /* 0x0000065403057816 */ /* 0x004fe20000000005 */
[----:B---3--:R-:W-:Y:S02]  /*1df60*/  VIADD R13, R13, 0x1 ;  /* 0x000000010d0d7836 */ /* 0x008fe40000000000 */
[----:B------:R-:W-:Y:S01]  /*1df70*/  FMUL.FTZ R3, R29, R7 ;  /* 0x000000071d037220 */ /* 0x000fe20000410000 */
[----:B------:R0:W-:Y:S02]  /*1df80*/  SYNCS.ARRIVE.TRANS64.RED.A1T0 RZ, [R5+URZ], RZ ;  /* 0x000000ff05ff79a7 */ /* 0x0001e4000810043f */
[----:B------:R1:W-:Y:S01]  /*1df90*/  STL [R1+0x70], R13 ;  /* 0x0000700d01007387 */ /* 0x0003e20000100800 */
[-C--:B------:R-:W-:Y:S01]  /*1dfa0*/  FMUL.FTZ R7, R30, R6.reuse ;  /* 0x000000061e077220 */ /* 0x080fe20000410000 */
[----:B0-----:R-:W-:-:S07]  /*1dfb0*/  FMUL.FTZ R5, R26, R6 ;  /* 0x000000061a057220 */ /* 0x001fce0000410000 */
.L_x_564:
[----:B------:R-:W0:Y:S08]  /*1dfc0*/  S2UR UR4, SR_CgaCtaId ;  /* 0x00000000000479c3 */ /* 0x000e300000008800 */
[----:B------:R-:W-:Y:S01]  /*1dfd0*/  BAR.SYNC.DEFER_BLOCKING 0x5, 0x180 ;  /* 0x0146000000007b1d */ /* 0x000fe20000010000 */
[----:B------:R-:W-:-:S05]  /*1dfe0*/  MOV R22, 0x400 ;  /* 0x0000040000167802 */ /* 0x000fca0000000f00 */
[----:B------:R-:W-:Y:S01]  /*1dff0*/  BSSY B0, `(.L_x_655) ;  /* 0x00002f6000007945 */ /* 0x000fe20003800000 */
[----:B0-----:R-:W-:-:S05]  /*1e000*/  IMAD.U32 R6, RZ, RZ, UR4 ;  /* 0x00000004ff067e24 */ /* 0x001fca000f8e00ff */
[----:B------:R0:W-:Y:S01]  /*1e010*/  STL [R1+0x58], R6 ;  /* 0x0000580601007387 */ /* 0x0001e20000100800 */
[----:B------:R-:W-:-:S05]  /*1e020*/  LEA R22, R6, R22, 0x18 ;  /* 0x0000001606167211 */ /* 0x000fca00078ec0ff */
[----:B----4-:R0:W2:Y:S01]  /*1e030*/  LDS.128 R28, [R22+0x388d0] ;  /* 0x0388d000161c7984 */ /* 0x0100a20000000c00 */
[----:B------:R-:W-:Y:S06]  /*1e040*/  BAR.ARV 0x4, 0x180 ;  /* 0x0106000000007b1d */ /* 0x000fec0000002000 */
[----:B------:R-:W-:Y:S05]  /*1e050*/  @P1 BRA `(.L_x_656) ;  /* 0x0000002000501947 */ /* 0x000fea0003800000 */
[----:B0-----:R-:W3:Y:S04]  /*1e060*/  LDL R6, [R1+0x78] ;  /* 0x0000780001067983 */ /* 0x001ee80000100800 */
[----:B-----5:R-:W4:Y:S01]  /*1e070*/  LDL R136, [R1+0x60] ;  /* 0x0000600001887983 */ /* 0x020f220000100800 */
[----:B-1----:R-:W0:Y:S01]  /*1e080*/  S2R R13, SR_SWINHI ;  /* 0x00000000000d7919 */ /* 0x002e220000002f00 */
[----:B------:R-:W-:Y:S01]  /*1e090*/  F2FP.BF16.F32.PACK_AB R4, R25, R4 ;  /* 0x000000041904723e */ /* 0x000fe200000010ff */
[----:B------:R-:W-:Y:S01]  /*1e0a0*/  ULDC.64 UR4, c[0x0][0xc00] ;  /* 0x0003000000047ab9 */ /* 0x000fe20000000a00 */
[----:B------:R-:W-:Y:S02]  /*1e0b0*/  MOV R20, R22 ;  /* 0x0000001600147202 */ /* 0x000fe40000000f00 */
[----:B0-----:R-:W-:-:S02]  /*1e0c0*/  MOV R21, R13 ;  /* 0x0000000d00157202 */ /* 0x001fc40000000f00 */
        /* <DEDUP_REMOVED lines=9> */
[----:B------:R-:W-:Y:S01]  /*1e160*/  F2FP.BF16.F32.PACK_AB R147, R151, R150 ;  /* 0x000000969793723e */ /* 0x000fe200000010ff */
[----:B------:R-:W-:Y:S01]  /*1e170*/  ULDC.64 UR6, c[0x0][0x208] ;  /* 0x0000820000067ab9 */ /* 0x000fe20000000a00 */
[----:B------:R-:W-:Y:S01]  /*1e180*/  BAR.SYNC.DEFER_BLOCKING 0x1, 0x100 ;  /* 0x0044000000007b1d */ /* 0x000fe20000010000 */
[----:B---3--:R-:W-:-:S03]  /*1e190*/  IMAD.WIDE R114, R6, 0x2, R20 ;  /* 0x0000000206727825 */ /* 0x008fc600078e0214 */
[C---:B--2---:R-:W-:Y:S02]  /*1e1a0*/  IADD3 R28, P0, R114.reuse, 0x40, RZ ;  /* 0x00000040721c7810 */ /* 0x044fe40007f1e0ff */
[----:B------:R-:W-:Y:S02]  /*1e1b0*/  IADD3 R6, P1, R114, 0x20, RZ ;  /* 0x0000002072067810 */ /* 0x000fe40007f3e0ff */
[----:B------:R-:W-:Y:S02]  /*1e1c0*/  LOP3.LUT R76, R28, 0x380, RZ, 0xc0, !PT ;  /* 0x000003801c4c7812 */ /* 0x000fe400078ec0ff */
[----:B------:R-:W-:Y:S02]  /*1e1d0*/  IADD3 R84, P3, R114, 0x4000, RZ ;  /* 0x0000400072547810 */ /* 0x000fe40007f7e0ff */
[----:B------:R-:W-:Y:S02]  /*1e1e0*/  LOP3.LUT R72, R6, 0x380, RZ, 0xc0, !PT ;  /* 0x0000038006487812 */ /* 0x000fe400078ec0ff */
[----:B------:R-:W-:-:S02]  /*1e1f0*/  SHF.R.U64 R76, R76, 0x3, RZ ;  /* 0x000000034c4c7819 */ /* 0x000fc400000012ff */
[----:B------:R-:W-:Y:S01]  /*1e200*/  IADD3 R96, P2, R114, 0x4060, RZ ;  /* 0x0000406072607810 */ /* 0x000fe20007f5e0ff */
[----:B------:R-:W-:Y:S01]  /*1e210*/  IMAD.X R73, RZ, RZ, R115, P1 ;  /* 0x000000ffff497224 */ /* 0x000fe200008e0673 */
[----:B------:R-:W-:Y:S02]  /*1e220*/  LOP3.LUT R112, R84, 0x380, RZ, 0xc0, !PT ;  /* 0x0000038054707812 */ /* 0x000fe400078ec0ff */
[----:B------:R-:W-:Y:S02]  /*1e230*/  SHF.R.U64 R72, R72, 0x3, RZ ;  /* 0x0000000348487819 */ /* 0x000fe400000012ff */
[----:B------:R-:W-:Y:S02]  /*1e240*/  IADD3 R100, P1, R114, 0x8000, RZ ;  /* 0x0000800072647810 */ /* 0x000fe40007f3e0ff */
[----:B------:R-:W-:Y:S02]  /*1e250*/  LOP3.LUT R76, R76, R28, RZ, 0x3c, !PT ;  /* 0x0000001c4c4c7212 */ /* 0x000fe400078e3cff */
[----:B------:R-:W-:-:S02]  /*1e260*/  LOP3.LUT R28, R96, 0x380, RZ, 0xc0, !PT ;  /* 0x00000380601c7812 */ /* 0x000fc400078ec0ff */
[----:B------:R-:W-:Y:S02]  /*1e270*/  SHF.R.U64 R112, R112, 0x3, RZ ;  /* 0x0000000370707819 */ /* 0x000fe400000012ff */
[C---:B------:R-:W-:Y:S02]  /*1e280*/  IADD3 R47, P4, R114.reuse, 0x60, RZ ;  /* 0x00000060722f7810 */ /* 0x040fe40007f9e0ff */
[----:B------:R-:W-:Y:S02]  /*1e290*/  IADD3 R88, P6, R114, 0x4020, RZ ;  /* 0x0000402072587810 */ /* 0x000fe40007fde0ff */
[----:B------:R-:W-:Y:S01]  /*1e2a0*/  LOP3.LUT R72, R72, R6, RZ, 0x3c, !PT ;  /* 0x0000000648487212 */ /* 0x000fe200078e3cff */
[----:B------:R-:W-:Y:S01]  /*1e2b0*/  IMAD.X R85, RZ, RZ, R115, P3 ;  /* 0x000000ffff557224 */ /* 0x000fe200018e0673 */
[----:B------:R-:W-:Y:S02]  /*1e2c0*/  LOP3.LUT R6, R100, 0x380, RZ, 0xc0, !PT ;  /* 0x0000038064067812 */ /* 0x000fe400078ec0ff */
[----:B------:R-:W-:-:S02]  /*1e2d0*/  SHF.R.U64 R28, R28, 0x3, RZ ;  /* 0x000000031c1c7819 */ /* 0x000fc400000012ff */
[----:B------:R-:W-:Y:S02]  /*1e2e0*/  IADD3 R108, P3, R114, 0x8060, RZ ;  /* 0x00008060726c7810 */ /* 0x000fe40007f7e0ff */
[----:B------:R-:W-:Y:S01]  /*1e2f0*/  LOP3.LUT R84, R112, R84, RZ, 0x3c, !PT ;  /* 0x0000005470547212 */ /* 0x000fe200078e3cff */
[----:B------:R-:W-:Y:S01]  /*1e300*/  IMAD.X R81, RZ, RZ, R115, P4 ;  /* 0x000000ffff517224 */ /* 0x000fe200020e0673 */
[----:B------:R-:W-:Y:S02]  /*1e310*/  IADD3 R92, P5, R114, 0x4040, RZ ;  /* 0x00004040725c7810 */ /* 0x000fe40007fbe0ff */
[----:B------:R-:W-:Y:S02]  /*1e320*/  LOP3.LUT R112, R88, 0x380, RZ, 0xc0, !PT ;  /* 0x0000038058707812 */ /* 0x000fe400078ec0ff */
[----:B------:R-:W-:Y:S02]  /*1e330*/  SHF.R.U64 R6, R6, 0x3, RZ ;  /* 0x0000000306067819 */ /* 0x000fe400000012ff */
[----:B------:R-:W-:-:S02]  /*1e340*/  IADD3 R106, P4, R114, 0x8040, RZ ;  /* 0x00008040726a7810 */ /* 0x000fc40007f9e0ff */
[----:B------:R-:W-:Y:S01]  /*1e350*/  LOP3.LUT R96, R28, R96, RZ, 0x3c, !PT ;  /* 0x000000601c607212 */ /* 0x000fe200078e3cff */
[--C-:B------:R-:W-:Y:S01]  /*1e360*/  IMAD.X R77, RZ, RZ, R115.reuse, P0 ;  /* 0x000000ffff4d7224 */ /* 0x100fe200000e0673 */
[----:B------:R-:W-:Y:S02]  /*1e370*/  LOP3.LUT R13, R114, 0x380, RZ, 0xc0, !PT ;  /* 0x00000380720d7812 */ /* 0x000fe400078ec0ff */
[----:B------:R-:W-:Y:S01]  /*1e380*/  LOP3.LUT R28, R108, 0x380, RZ, 0xc0, !PT ;  /* 0x000003806c1c7812 */ /* 0x000fe200078ec0ff */
[--C-:B------:R-:W-:Y:S01]  /*1e390*/  IMAD.X R93, RZ, RZ, R115.reuse, P5 ;  /* 0x000000ffff5d7224 */ /* 0x100fe200028e0673 */
[----:B------:R-:W-:Y:S02]  /*1e3a0*/  LOP3.LUT R80, R47, 0x380, RZ, 0xc0, !PT ;  /* 0x000003802f507812 */ /* 0x000fe400078ec0ff */
[----:B------:R-:W-:Y:S01]  /*1e3b0*/  SHF.R.U64 R112, R112, 0x3, RZ ;  /* 0x0000000370707819 */ /* 0x000fe200000012ff */
[----:B------:R-:W-:Y:S01]  /*1e3c0*/  IMAD.X R97, RZ, RZ, R115, P2 ;  /* 0x000000ffff617224 */ /* 0x000fe200010e0673 */
[----:B------:R-:W-:-:S02]  /*1e3d0*/  IADD3 R104, P0, R114, 0x8020, RZ ;  /* 0x0000802072687810 */ /* 0x000fc40007f1e0ff */
[----:B------:R-:W-:Y:S01]  /*1e3e0*/  LOP3.LUT R100, R6, R100, RZ, 0x3c, !PT ;  /* 0x0000006406647212 */ /* 0x000fe200078e3cff */
[--C-:B------:R-:W-:Y:S01]  /*1e3f0*/  IMAD.X R101, RZ, RZ, R115.reuse, P1 ;  /* 0x000000ffff657224 */ /* 0x100fe200008e0673 */
[----:B------:R-:W-:Y:S02]  /*1e400*/  IADD3 R12, P5, R114, 0xc020, RZ ;  /* 0x0000c020720c7810 */ /* 0x000fe40007fbe0ff */
[----:B------:R-:W-:Y:S02]  /*1e410*/  LOP3.LUT R6, R106, 0x380, RZ, 0xc0, !PT ;  /* 0x000003806a067812 */ /* 0x000fe400078ec0ff */
[----:B------:R-:W-:Y:S02]  /*1e420*/  IADD3 R14, P2, R114, 0xc040, RZ ;  /* 0x0000c040720e7810 */ /* 0x000fe40007f5e0ff */
[----:B------:R-:W-:Y:S02]  /*1e430*/  SHF.R.U64 R13, R13, 0x3, RZ ;  /* 0x000000030d0d7819 */ /* 0x000fe400000012ff */
[----:B------:R-:W-:Y:S01]  /*1e440*/  SHF.R.U64 R28, R28, 0x3, RZ ;  /* 0x000000031c1c7819 */ /* 0x000fe200000012ff */
[----:B------:R-:W-:Y:S01]  /*1e450*/  IMAD.X R89, RZ, RZ, R115, P6 ;  /* 0x000000ffff597224 */ /* 0x000fe200030e0673 */
[----:B------:R-:W-:-:S02]  /*1e460*/  IADD3 R26, P1, R114, 0xc060, RZ ;  /* 0x0000c060721a7810 */ /* 0x000fc40007f3e0ff */
[----:B------:R-:W-:Y:S02]  /*1e470*/  SHF.R.U64 R80, R80, 0x3, RZ ;  /* 0x0000000350507819 */ /* 0x000fe400000012ff */
[----:B------:R-:W-:Y:S02]  /*1e480*/  LOP3.LUT R88, R112, R88, RZ, 0x3c, !PT ;  /* 0x0000005870587212 */ /* 0x000fe400078e3cff */
[----:B------:R-:W-:Y:S02]  /*1e490*/  LOP3.LUT R112, R104, 0x380, RZ, 0xc0, !PT ;  /* 0x0000038068707812 */ /* 0x000fe400078ec0ff */
[----:B------:R-:W-:Y:S02]  /*1e4a0*/  IADD3 R110, P6, R114, 0xc000, RZ ;  /* 0x0000c000726e7810 */ /* 0x000fe40007fde0ff */
[----:B------:R-:W-:Y:S02]  /*1e4b0*/  SHF.R.U64 R6, R6, 0x3, RZ ;  /* 0x0000000306067819 */ /* 0x000fe400000012ff */
[----:B------:R-:W-:-:S02]  /*1e4c0*/  LOP3.LUT R25, R12, 0x380, RZ, 0xc0, !PT ;  /* 0x000003800c197812 */ /* 0x000fc400078ec0ff */
[----:B------:R-:W-:Y:S02]  /*1e4d0*/  LOP3.LUT R114, R13, R114, RZ, 0x3c, !PT ;  /* 0x000000720d727212 */ /* 0x000fe400078e3cff */
[----:B------:R-:W-:Y:S02]  /*1e4e0*/  LOP3.LUT R108, R28, R108, RZ, 0x3c, !PT ;  /* 0x0000006c1c6c7212 */ /* 0x000fe400078e3cff */
[----:B------:R-:W-:Y:S02]  /*1e4f0*/  LOP3.LUT R27, R14, 0x380, RZ, 0xc0, !PT ;  /* 0x000003800e1b7812 */ /* 0x000fe400078ec0ff */
[----:B------:R-:W-:Y:S02]  /*1e500*/  LOP3.LUT R80, R80, R47, RZ, 0x3c, !PT ;  /* 0x0000002f50507212 */ /* 0x000fe400078e3cff */
[----:B------:R-:W-:Y:S02]  /*1e510*/  LOP3.LUT R28, R26, 0x380, RZ, 0xc0, !PT ;  /* 0x000003801a1c7812 */ /* 0x000fe400078ec0ff */
[----:B------:R-:W-:-:S02]  /*1e520*/  LOP3.LUT R47, R92, 0x380, RZ, 0xc0, !PT ;  /* 0x000003805c2f7812 */ /* 0x000fc400078ec0ff */
[----:B------:R-:W-:Y:S02]  /*1e530*/  SHF.R.U64 R112, R112, 0x3, RZ ;  /* 0x0000000370707819 */ /* 0x000fe400000012ff */
[----:B------:R-:W-:Y:S02]  /*1e540*/  LOP3.LUT R106, R6, R106, RZ, 0x3c, !PT ;  /* 0x0000006a066a7212 */ /* 0x000fe400078e3cff */
[----:B------:R-:W-:Y:S02]  /*1e550*/  SHF.R.U64 R25, R25, 0x3, RZ ;  /* 0x0000000319197819 */ /* 0x000fe400000012ff */
[----:B------:R-:W-:Y:S02]  /*1e560*/  MOV R114, R114 ;  /* 0x0000007200727202 */ /* 0x000fe40000000f00 */
[----:B------:R-:W-:Y:S02]  /*1e570*/  F2FP.BF16.F32.PACK_AB R6, R3, R10 ;  /* 0x0000000a0306723e */ /* 0x000fe400000010ff */
[----:B------:R-:W-:-:S02]  /*1e580*/  SHF.R.U64 R27, R27, 0x3, RZ ;  /* 0x000000031b1b7819 */ /* 0x000fc400000012ff */
[----:B------:R-:W-:Y:S02]  /*1e590*/  SHF.R.U64 R28, R28, 0x3, RZ ;  /* 0x000000031c1c7819 */ /* 0x000fe400000012ff */
[----:B------:R-:W-:Y:S02]  /*1e5a0*/  SHF.R.U64 R47, R47, 0x3, RZ ;  /* 0x000000032f2f7819 */ /* 0x000fe400000012ff */
[----:B------:R-:W-:Y:S01]  /*1e5b0*/  LOP3.LUT R104, R112, R104, RZ, 0x3c, !PT ;  /* 0x0000006870687212 */ /* 0x000fe200078e3cff */
[--C-:B------:R-:W-:Y:S01]  /*1e5c0*/  IMAD.X R13, RZ, RZ, R115.reuse, P2 ;  /* 0x000000ffff0d7224 */ /* 0x100fe200010e0673 */
[----:B------:R-:W-:Y:S01]  /*1e5d0*/  LOP3.LUT R112, R25, R12, RZ, 0x3c, !PT ;  /* 0x0000000c19707212 */ /* 0x000fe200078e3cff */
[----:B------:R-:W-:Y:S01]  /*1e5e0*/  IMAD.X R15, RZ, RZ, R115, P1 ;  /* 0x000000ffff0f7224 */ /* 0x000fe200008e0673 */
[----:B------:R-:W-:Y:S01]  /*1e5f0*/  LOP3.LUT R12, R27, R14, RZ, 0x3c, !PT ;  /* 0x0000000e1b0c7212 */ /* 0x000fe200078e3cff */
[----:B------:R0:W-:Y:S01]  /*1e600*/  STSM.16.M88.4 [R114], R4 ;  /* 0x0000000472007844 */ /* 0x0001e20000000200 */
[----:B------:R-:W-:-:S02]  /*1e610*/  LOP3.LUT R14, R28, R26, RZ, 0x3c, !PT ;  /* 0x0000001a1c0e7212 */ /* 0x000fc400078e3cff */
[----:B------:R-:W-:Y:S02]  /*1e620*/  LOP3.LUT R92, R47, R92, RZ, 0x3c, !PT ;  /* 0x0000005c2f5c7212 */ /* 0x000fe400078e3cff */
[----:B------:R-:W-:Y:S02]  /*1e630*/  MOV R72, R72 ;  /* 0x0000004800487202 */ /* 0x000fe40000000f00 */
[----:B------:R-:W-:Y:S02]  /*1e640*/  LOP3.LUT R47, R110, 0x380, RZ, 0xc0, !PT ;  /* 0x000003806e2f7812 */ /* 0x000fe400078ec0ff */
[----:B------:R-:W-:Y:S02]  /*1e650*/  MOV R76, R76 ;  /* 0x0000004c004c7202 */ /* 0x000fe40000000f00 */
[----:B------:R-:W-:Y:S02]  /*1e660*/  F2FP.BF16.F32.PACK_AB R10, R45, R160 ;  /* 0x000000a02d0a723e */ /* 0x000fe400000010ff */
[----:B------:R-:W-:-:S02]  /*1e670*/  MOV R3, R12 ;  /* 0x0000000c00037202 */ /* 0x000fc40000000f00 */
[----:B0-----:R-:W-:Y:S02]  /*1e680*/  F2FP.BF16.F32.PACK_AB R4, R33, R24 ;  /* 0x000000182104723e */ /* 0x001fe400000010ff */
[----:B------:R-:W-:Y:S02]  /*1e690*/  F2FP.BF16.F32.PACK_AB R5, R35, R34 ;  /* 0x000000222305723e */ /* 0x000fe400000010ff */
[----:B------:R-:W-:Y:S02]  /*1e6a0*/  F2FP.BF16.F32.PACK_AB R6, R37, R158 ;  /* 0x0000009e2506723e */ /* 0x000fe400000010ff */
[----:B------:R-:W-:Y:S02]  /*1e6b0*/  F2FP.BF16.F32.PACK_AB R7, R39, R38 ;  /* 0x000000262707723e */ /* 0x000fe400000010ff */
[----:B------:R-:W-:Y:S02]  /*1e6c0*/  MOV R28, R14 ;  /* 0x0000000e001c7202 */ /* 0x000fe40000000f00 */
[----:B------:R-:W-:Y:S01]  /*1e6d0*/  MOV R80, R80 ;  /* 0x0000005000507202 */ /* 0x000fe20000000f00 */
[----:B------:R0:W-:Y:S01]  /*1e6e0*/  STSM.16.M88.4 [R72], R4 ;  /* 0x0000000448007844 */ /* 0x0001e20000000200 */
[----:B------:R-:W-:-:S02]  /*1e6f0*/  F2FP.BF16.F32.PACK_AB R12, R49, R161 ;  /* 0x000000a1310c723e */ /* 0x000fc400000010ff */
[----:B------:R-:W-:Y:S02]  /*1e700*/  F2FP.BF16.F32.PACK_AB R13, R51, R50 ;  /* 0x00000032330d723e */ /* 0x000fe400000010ff */
[----:B------:R-:W-:Y:S02]  /*1e710*/  F2FP.BF16.F32.PACK_AB R14, R53, R162 ;  /* 0x000000a2350e723e */ /* 0x000fe400000010ff */
[----:B------:R-:W-:Y:S02]  /*1e720*/  F2FP.BF16.F32.PACK_AB R15, R55, R54 ;  /* 0x00000036370f723e */ /* 0x000fe400000010ff */
[----:B------:R-:W-:Y:S02]  /*1e730*/  SHF.R.U64 R47, R47, 0x3, RZ ;  /* 0x000000032f2f7819 */ /* 0x000fe400000012ff */
[----:B------:R-:W-:Y:S02]  /*1e740*/  MOV R84, R84 ;  /* 0x0000005400547202 */ /* 0x000fe40000000f00 */
[----:B------:R-:W-:-:S02]  /*1e750*/  F2FP.BF16.F32.PACK_AB R24, R57, R163 ;  /* 0x000000a33918723e */ /* 0x000fc400000010ff */
[----:B------:R-:W-:Y:S02]  /*1e760*/  F2FP.BF16.F32.PACK_AB R25, R59, R58 ;  /* 0x0000003a3b19723e */ /* 0x000fe400000010ff */
[----:B------:R-:W-:Y:S02]  /*1e770*/  F2FP.BF16.F32.PACK_AB R26, R61, R164 ;  /* 0x000000a43d1a723e */ /* 0x000fe400000010ff */
[----:B------:R-:W-:Y:S01]  /*1e780*/  F2FP.BF16.F32.PACK_AB R27, R63, R62 ;  /* 0x0000003e3f1b723e */ /* 0x000fe200000010ff */
[----:B------:R-:W-:Y:S01]  /*1e790*/  IMAD.X R107, RZ, RZ, R115, P4 ;  /* 0x000000ffff6b7224 */ /* 0x000fe200020e0673 */
[----:B------:R-:W-:Y:S01]  /*1e7a0*/  MOV R88, R88 ;  /* 0x0000005800587202 */ /* 0x000fe20000000f00 */
[----:B------:R1:W-:Y:S01]  /*1e7b0*/  STSM.16.M88.4 [R76], R8 ;  /* 0x000000084c007844 */ /* 0x0003e20000000200 */
[----:B0-----:R-:W-:Y:S02]  /*1e7c0*/  F2FP.BF16.F32.PACK_AB R4, R65, R165 ;  /* 0x000000a54104723e */ /* 0x001fe400000010ff */
[----:B------:R-:W-:-:S02]  /*1e7d0*/  F2FP.BF16.F32.PACK_AB R5, R67, R66 ;  /* 0x000000424305723e */ /* 0x000fc400000010ff */
[----:B------:R-:W-:Y:S02]  /*1e7e0*/  F2FP.BF16.F32.PACK_AB R6, R69, R166 ;  /* 0x000000a64506723e */ /* 0x000fe400000010ff */
[----:B------:R-:W-:Y:S02]  /*1e7f0*/  F2FP.BF16.F32.PACK_AB R7, R71, R70 ;  /* 0x000000464707723e */ /* 0x000fe400000010ff */
[----:B------:R-:W-:Y:S01]  /*1e800*/  IADD3.X R105, RZ, R115, RZ, P0, !PT ;  /* 0x00000073ff697210 */ /* 0x000fe200007fe4ff */
[----:B------:R-:W-:Y:S01]  /*1e810*/  STSM.16.M88.4 [R80], R12 ;  /* 0x0000000c50007844 */ /* 0x000fe20000000200 */
[----:B------:R-:W-:Y:S02]  /*1e820*/  MOV R92, R92 ;  /* 0x0000005c005c7202 */ /* 0x000fe40000000f00 */
[----:B------:R-:W-:Y:S01]  /*1e830*/  LOP3.LUT R110, R47, R110, RZ, 0x3c, !PT ;  /* 0x0000006e2f6e7212 */ /* 0x000fe200078e3cff */
[----:B------:R-:W-:Y:S01]  /*1e840*/  STSM.16.M88.4 [R84], R24 ;  /* 0x0000001854007844 */ /* 0x000fe20000000200 */
[----:B------:R-:W-:-:S02]  /*1e850*/  MOV R96, R96 ;  /* 0x0000006000607202 */ /* 0x000fc40000000f00 */
[----:B-1----:R-:W-:Y:S02]  /*1e860*/  F2FP.BF16.F32.PACK_AB R8, R32, R167 ;  /* 0x000000a72008723e */ /* 0x002fe400000010ff */
[----:B------:R-:W-:Y:S02]  /*1e870*/  F2FP.BF16.F32.PACK_AB R9, R75, R74 ;  /* 0x0000004a4b09723e */ /* 0x000fe400000010ff */
[----:B------:R-:W-:Y:S02]  /*1e880*/  F2FP.BF16.F32.PACK_AB R10, R44, R168 ;  /* 0x000000a82c0a723e */ /* 0x000fe400000010ff */
[----:B------:R-:W-:Y:S02]  /*1e890*/  F2FP.BF16.F32.PACK_AB R11, R79, R78 ;  /* 0x0000004e4f0b723e */ /* 0x000fe400000010ff */
[----:B------:R-:W-:Y:S02]  /*1e8a0*/  F2FP.BF16.F32.PACK_AB R32, R56, R169 ;  /* 0x000000a93820723e */ /* 0x000fe400000010ff */
[----:B------:R-:W-:-:S02]  /*1e8b0*/  F2FP.BF16.F32.PACK_AB R33, R83, R82 ;  /* 0x000000525321723e */ /* 0x000fc400000010ff */
[----:B------:R-:W-:Y:S02]  /*1e8c0*/  F2FP.BF16.F32.PACK_AB R34, R64, R170 ;  /* 0x000000aa4022723e */ /* 0x000fe400000010ff */
[----:B------:R-:W-:Y:S01]  /*1e8d0*/  F2FP.BF16.F32.PACK_AB R35, R87, R86 ;  /* 0x000000565723723e */ /* 0x000fe200000010ff */
[----:B------:R0:W-:Y:S01]  /*1e8e0*/  STSM.16.M88.4 [R88], R4 ;  /* 0x0000000458007844 */ /* 0x0001e20000000200 */
[----:B------:R-:W-:Y:S01]  /*1e8f0*/  MOV R100, R100 ;  /* 0x0000006400647202 */ /* 0x000fe20000000f00 */
[----:B------:R-:W-:Y:S01]  /*1e900*/  IMAD.X R109, RZ, RZ, R115, P3 ;  /* 0x000000ffff6d7224 */ /* 0x000fe200018e0673 */
[----:B------:R-:W-:Y:S02]  /*1e910*/  F2FP.BF16.F32.PACK_AB R44, R68, R171 ;  /* 0x000000ab442c723e */ /* 0x000fe400000010ff */
[----:B------:R-:W-:Y:S02]  /*1e920*/  F2FP.BF16.F32.PACK_AB R45, R91, R90 ;  /* 0x0000005a5b2d723e */ /* 0x000fe400000010ff */
[----:B------:R-:W-:-:S02]  /*1e930*/  F2FP.BF16.F32.PACK_AB R47, R95, R94 ;  /* 0x0000005e5f2f723e */ /* 0x000fc400000010ff */
[----:B------:R-:W-:Y:S02]  /*1e940*/  MOV R104, R104 ;  /* 0x0000006800687202 */ /* 0x000fe40000000f00 */
[----:B------:R-:W-:Y:S02]  /*1e950*/  F2FP.BF16.F32.PACK_AB R56, R153, R173 ;  /* 0x000000ad9938723e */ /* 0x000fe400000010ff */
[----:B------:R-:W-:Y:S02]  /*1e960*/  F2FP.BF16.F32.PACK_AB R57, R99, R98 ;  /* 0x000000626339723e */ /* 0x000fe400000010ff */
[----:B------:R-:W-:Y:S02]  /*1e970*/  F2FP.BF16.F32.PACK_AB R58, R154, R174 ;  /* 0x000000ae9a3a723e */ /* 0x000fe400000010ff */
[----:B------:R-:W-:Y:S01]  /*1e980*/  F2FP.BF16.F32.PACK_AB R59, R103, R102 ;  /* 0x00000066673b723e */ /* 0x000fe200000010ff */
[----:B------:R-:W-:Y:S01]  /*1e990*/  STSM.16.M88.4 [R92], R8 ;  /* 0x000000085c007844 */ /* 0x000fe20000000200 */
[----:B------:R-:W-:Y:S01]  /*1e9a0*/  MOV R106, R106 ;  /* 0x0000006a006a7202 */ /* 0x000fe20000000f00 */
[----:B------:R-:W-:Y:S01]  /*1e9b0*/  IMAD.X R111, RZ, RZ, R115, P6 ;  /* 0x000000ffff6f7224 */ /* 0x000fe200030e0673 */
[----:B0-----:R-:W-:Y:S01]  /*1e9c0*/  F2FP.BF16.F32.PACK_AB R4, R155, R175 ;  /* 0x000000af9b04723e */ /* 0x001fe200000010ff */
[----:B------:R-:W0:Y:S01]  /*1e9d0*/  LDC R82, c[0x0][0xbe8] ;  /* 0x0002fa00ff527b82 */ /* 0x000e220000000800 */
[----:B------:R-:W-:-:S02]  /*1e9e0*/  F2FP.BF16.F32.PACK_AB R5, R40, R36 ;  /* 0x000000242805723e */ /* 0x000fc400000010ff */
[----:B------:R-:W-:Y:S02]  /*1e9f0*/  F2FP.BF16.F32.PACK_AB R6, R156, R176 ;  /* 0x000000b09c06723e */ /* 0x000fe400000010ff */
[----:B------:R-:W-:Y:S01]  /*1ea00*/  F2FP.BF16.F32.PACK_AB R7, R48, R43 ;  /* 0x0000002b3007723e */ /* 0x000fe200000010ff */
[----:B------:R-:W-:Y:S04]  /*1ea10*/  STSM.16.M88.4 [R96], R32 ;  /* 0x0000002060007844 */ /* 0x000fe80000000200 */
[----:B------:R-:W-:Y:S04]  /*1ea20*/  STSM.16.M88.4 [R100], R44 ;  /* 0x0000002c64007844 */ /* 0x000fe80000000200 */
[----:B------:R-:W-:Y:S04]  /*1ea30*/  STSM.16.M88.4 [R104], R56 ;  /* 0x0000003868007844 */ /* 0x000fe80000000200 */
[----:B------:R1:W-:Y:S02]  /*1ea40*/  STSM.16.M88.4 [R106], R4 ;  /* 0x000000046a007844 */ /* 0x0003e40000000200 */
[----:B-1----:R-:W1:Y:S01]  /*1ea50*/  S2R R5, SR_TID.X ;  /* 0x0000000000057919 */ /* 0x002e620000002100 */
[----:B------:R-:W-:-:S02]  /*1ea60*/  MOV R108, R108 ;  /* 0x0000006c006c7202 */ /* 0x000fc40000000f00 */
[----:B------:R-:W-:Y:S02]  /*1ea70*/  F2FP.BF16.F32.PACK_AB R8, R157, R177 ;  /* 0x000000b19d08723e */ /* 0x000fe400000010ff */
[----:B------:R-:W-:Y:S02]  /*1ea80*/  F2FP.BF16.F32.PACK_AB R9, R60, R52 ;  /* 0x000000343c09723e */ /* 0x000fe400000010ff */
[----:B------:R-:W-:Y:S02]  /*1ea90*/  F2FP.BF16.F32.PACK_AB R10, R117, R116 ;  /* 0x00000074750a723e */ /* 0x000fe400000010ff */
[----:B------:R-:W-:Y:S02]  /*1eaa0*/  F2FP.BF16.F32.PACK_AB R11, R119, R118 ;  /* 0x00000076770b723e */ /* 0x000fe400000010ff */
[----:B------:R-:W-:Y:S02]  /*1eab0*/  MOV R110, R110 ;  /* 0x0000006e006e7202 */ /* 0x000fe40000000f00 */
[----:B------:R-:W-:-:S02]  /*1eac0*/  F2FP.BF16.F32.PACK_AB R12, R121, R120 ;  /* 0x00000078790c723e */ /* 0x000fc400000010ff */
[----:B------:R-:W-:Y:S02]  /*1ead0*/  F2FP.BF16.F32.PACK_AB R13, R123, R122 ;  /* 0x0000007a7b0d723e */ /* 0x000fe400000010ff */
[----:B------:R-:W-:Y:S02]  /*1eae0*/  F2FP.BF16.F32.PACK_AB R14, R125, R124 ;  /* 0x0000007c7d0e723e */ /* 0x000fe400000010ff */
[----:B------:R-:W-:Y:S01]  /*1eaf0*/  F2FP.BF16.F32.PACK_AB R15, R127, R126 ;  /* 0x0000007e7f0f723e */ /* 0x000fe200000010ff */
[----:B------:R-:W-:Y:S01]  /*1eb00*/  STSM.16.M88.4 [R108], R8 ;  /* 0x000000086c007844 */ /* 0x000fe20000000200 */
[----:B------:R-:W-:-:S03]  /*1eb10*/  IMAD.X R113, RZ, RZ, R115, P5 ;  /* 0x000000ffff717224 */ /* 0x000fc600028e0673 */
[----:B------:R2:W-:Y:S01]  /*1eb20*/  STSM.16.M88.4 [R110], R12 ;  /* 0x0000000c6e007844 */ /* 0x0005e20000000200 */
[----:B-1----:R-:W-:Y:S01]  /*1eb30*/  VIADD R5, R5, 0xffffff80 ;  /* 0xffffff8005057836 */ /* 0x002fe20000000000 */
[----:B------:R-:W-:-:S04]  /*1eb40*/  MOV R112, R112 ;  /* 0x0000007000707202 */ /* 0x000fc80000000f00 */
[----:B--2---:R-:W-:-:S04]  /*1eb50*/  SHF.R.S32.HI R12, RZ, 0x1f, R5 ;  /* 0x0000001fff0c7819 */ /* 0x004fc80000011405 */
[----:B------:R-:W-:Y:S02]  /*1eb60*/  LEA.HI R9, R12, R5, RZ, 0x7 ;  /* 0x000000050c097211 */ /* 0x000fe400078f38ff */
[----:B------:R-:W-:Y:S02]  /*1eb70*/  F2FP.BF16.F32.PACK_AB R24, R129, R128 ;  /* 0x000000808118723e */ /* 0x000fe400000010ff */
[----:B------:R-:W-:Y:S02]  /*1eb80*/  F2FP.BF16.F32.PACK_AB R25, R131, R130 ;  /* 0x000000828319723e */ /* 0x000fe400000010ff */
[----:B------:R-:W-:Y:S02]  /*1eb90*/  F2FP.BF16.F32.PACK_AB R26, R133, R132 ;  /* 0x00000084851a723e */ /* 0x000fe400000010ff */
[----:B------:R-:W-:Y:S02]  /*1eba0*/  F2FP.BF16.F32.PACK_AB R27, R135, R134 ;  /* 0x00000086871b723e */ /* 0x000fe400000010ff */
[----:B------:R-:W-:Y:S01]  /*1ebb0*/  LOP3.LUT R8, R9, 0xffffff80, RZ, 0xc0, !PT ;  /* 0xffffff8009087812 */ /* 0x000fe200078ec0ff */
[----:B----4-:R-:W-:Y:S01]  /*1ebc0*/  IMAD.SHL.U32 R4, R136, 0x4, RZ ;  /* 0x0000000488047824 */ /* 0x010fe200078e00ff */
[----:B------:R-:W-:Y:S01]  /*1ebd0*/  SHF.R.S32.HI R10, RZ, 0x1f, R136 ;  /* 0x0000001fff0a7819 */ /* 0x000fe20000011488 */
[----:B------:R1:W-:Y:S01]  /*1ebe0*/  STSM.16.M88.4 [R112], R24 ;  /* 0x0000001870007844 */ /* 0x0003e20000000200 */
[----:B------:R-:W-:-:S02]  /*1ebf0*/  F2FP.BF16.F32.PACK_AB R32, R137, R178 ;  /* 0x000000b28920723e */ /* 0x000fc400000010ff */
[----:B------:R-:W-:Y:S02]  /*1ec00*/  F2FP.BF16.F32.PACK_AB R33, R139, R138 ;  /* 0x0000008a8b21723e */ /* 0x000fe400000010ff */
[----:B------:R-:W-:Y:S02]  /*1ec10*/  F2FP.BF16.F32.PACK_AB R34, R141, R179 ;  /* 0x000000b38d22723e */ /* 0x000fe400000010ff */
[----:B------:R-:W-:Y:S02]  /*1ec20*/  F2FP.BF16.F32.PACK_AB R35, R143, R142 ;  /* 0x0000008e8f23723e */ /* 0x000fe400000010ff */
[----:B------:R-:W-:Y:S02]  /*1ec30*/  SHF.L.U64.HI R15, R136, 0x2, R10 ;  /* 0x00000002880f7819 */ /* 0x000fe4000001020a */
[----:B------:R-:W-:Y:S01]  /*1ec40*/  IADD3 R6, P1, R4, UR4, RZ ;  /* 0x0000000404067c10 */ /* 0x000fe2000ff3e0ff */
[----:B------:R2:W-:Y:S01]  /*1ec50*/  STSM.16.M88.4 [R3], R32 ;  /* 0x0000002003007844 */ /* 0x0005e20000000200 */
[----:B-1----:R-:W-:Y:S01]  /*1ec60*/  IMAD.IADD R24, R5, 0x1, -R8 ;  /* 0x0000000105187824 */ /* 0x002fe200078e0a08 */
[----:B------:R-:W-:-:S02]  /*1ec70*/  ISETP.NE.U32.AND P0, PT, RZ, UR4, PT ;  /* 0x00000004ff007c0c */ /* 0x000fc4000bf05070 */
[----:B------:R-:W-:Y:S02]  /*1ec80*/  IADD3.X R7, R15, UR5, RZ, P1, !PT ;  /* 0x000000050f077c10 */ /* 0x000fe40008ffe4ff */
[----:B0-----:R-:W-:Y:S02]  /*1ec90*/  ISETP.NE.AND P1, PT, R82, 0x1, PT ;  /* 0x000000015200780c */ /* 0x001fe40003f25270 */
[----:B------:R-:W-:Y:S01]  /*1eca0*/  ISETP.NE.AND.EX P0, PT, RZ, UR5, PT, P0 ;  /* 0x00000005ff007c0c */ /* 0x000fe2000bf05300 */
[----:B------:R-:W-:Y:S01]  /*1ecb0*/  ULDC.64 UR4, c[0x0][0xc08] ;  /* 0x0003020000047ab9 */ /* 0x000fe20000000a00 */
[----:B--2---:R-:W-:Y:S01]  /*1ecc0*/  SHF.R.S32.HI R3, RZ, 0x1f, R24 ;  /* 0x0000001fff037819 */ /* 0x004fe20000011418 */
[----:B------:R0:W-:Y:S01]  /*1ecd0*/  STSM.16.M88.4 [R28], R144 ;  /* 0x000000901c007844 */ /* 0x0001e20000000200 */
[----:B------:R-:W-:Y:S02]  /*1ece0*/  BAR.SYNC.DEFER_BLOCKING 0x1, 0x100 ;  /* 0x0044000000007b1d */ /* 0x000fe40000010000 */
[----:B------:R-:W-:-:S02]  /*1ecf0*/  LEA.HI R8, R3, R24, RZ, 0x2 ;  /* 0x0000001803087211 */ /* 0x000fc400078f10ff */
[----:B------:R-:W-:Y:S02]  /*1ed00*/  ISETP.NE.U32.AND P2, PT, RZ, UR4, PT ;  /* 0x00000004ff007c0c */ /* 0x000fe4000bf45070 */
[--C-:B------:R-:W-:Y:S02]  /*1ed10*/  SHF.R.S32.HI R11, RZ, 0x2, R8.reuse ;  /* 0x00000002ff0b7819 */ /* 0x100fe40000011408 */
[----:B------:R-:W1:Y:S01]  /*1ed20*/  @P1 LDC R13, c[0x0][0xbf0] ;  /* 0x0002fc00ff0d1b82 */ /* 0x000e620000000800 */
[----:B------:R-:W-:Y:S02]  /*1ed30*/  SHF.R.S32.HI R26, RZ, 0x1f, R8 ;  /* 0x0000001fff1a7819 */ /* 0x000fe40000011408 */
[----:B------:R-:W-:Y:S02]  /*1ed40*/  LEA.HI R12, R12, R5, RZ, 0x2 ;  /* 0x000000050c0c7211 */ /* 0x000fe400078f10ff */
[----:B------:R-:W-:Y:S02]  /*1ed50*/  ISETP.NE.AND.EX P2, PT, RZ, UR5, PT, P2 ;  /* 0x00000005ff007c0c */ /* 0x000fe4000bf45320 */
[----:B------:R-:W-:Y:S01]  /*1ed60*/  LEA.HI R26, R26, R11, RZ, 0x3 ;  /* 0x0000000b1a1a7211 */ /* 0x000fe200078f18ff */
[----:B------:R-:W2:Y:S01]  /*1ed70*/  @P1 LDC R8, c[0x0][0xbec] ;  /* 0x0002fb00ff081b82 */ /* 0x000ea20000000800 */
[----:B------:R-:W-:-:S02]  /*1ed80*/  LOP3.LUT R12, R12, 0xfffffffc, RZ, 0xc0, !PT ;  /* 0xfffffffc0c0c7812 */ /* 0x000fc400078ec0ff */
[----:B------:R-:W-:Y:S02]  /*1ed90*/  LOP3.LUT R26, R26, 0xfffffff8, RZ, 0xc0, !PT ;  /* 0xfffffff81a1a7812 */ /* 0x000fe400078ec0ff */
[----:B------:R-:W-:Y:S01]  /*1eda0*/  LEA.HI R3, R3, R24, RZ, 0x5 ;  /* 0x0000001803037211 */ /* 0x000fe200078f28ff */
[----:B------:R-:W-:Y:S01]  /*1edb0*/  IMAD.IADD R12, R5, 0x1, -R12 ;  /* 0x00000001050c7824 */ /* 0x000fe200078e0a0c */
[----:B------:R-:W-:Y:S02]  /*1edc0*/  SHF.R.S32.HI R14, RZ, 0x7, R9 ;  /* 0x00000007ff0e7819 */ /* 0x000fe40000011409 */
[----:B------:R-:W-:Y:S02]  /*1edd0*/  IADD3 R26, R11, -R26, RZ ;  /* 0x8000001a0b1a7210 */ /* 0x000fe40007ffe0ff */
[----:B------:R-:W-:Y:S02]  /*1ede0*/  SHF.R.S32.HI R3, RZ, 0x5, R3 ;  /* 0x00000005ff037819 */ /* 0x000fe40000011403 */
[----:B------:R-:W-:-:S02]  /*1edf0*/  LEA.HI R9, R9, R14, RZ, 0x1 ;  /* 0x0000000e09097211 */ /* 0x000fc400078f08ff */
[----:B------:R-:W-:Y:S02]  /*1ee00*/  LEA.HI R5, R12, R12, RZ, 0x1 ;  /* 0x0000000c0c057211 */ /* 0x000fe400078f08ff */
[----:B------:R-:W-:Y:S01]  /*1ee10*/  @P2 IADD3 R4, P3, R4, UR4, RZ ;  /* 0x0000000404042c10 */ /* 0x000fe2000ff7e0ff */
[----:B------:R-:W-:Y:S01]  /*1ee20*/  ULDC UR4, c[0x0][0xa88] ;  /* 0x0002a20000047ab9 */ /* 0x000fe20000000800 */
[----:B------:R-:W-:Y:S01]  /*1ee30*/  IMAD R26, R3, 0x10, R26 ;  /* 0x00000010031a7824 */ /* 0x000fe200078e021a */
[----:B------:R-:W-:Y:S01]  /*1ee40*/  LOP3.LUT R9, R9, 0x3fffffe, RZ, 0xc0, !PT ;  /* 0x03fffffe09097812 */ /* 0x000fe200078ec0ff */
[----:B------:R-:W-:Y:S01]  /*1ee50*/  IMAD.MOV.U32 R80, RZ, RZ, RZ ;  /* 0x000000ffff507224 */ /* 0x000fe200078e00ff */
[----:B------:R-:W-:Y:S01]  /*1ee60*/  LOP3.LUT R11, R5, 0x1ffffffe, RZ, 0xc0, !PT ;  /* 0x1ffffffe050b7812 */ /* 0x000fe200078ec0ff */
[----:B------:R-:W-:Y:S01]  /*1ee70*/  IMAD.U32 R3, RZ, RZ, UR4 ;  /* 0x00000004ff037e24 */ /* 0x000fe2000f8e00ff */
[----:B------:R-:W-:Y:S01]  /*1ee80*/  @P2 IADD3.X R5, R15, UR5, RZ, P3, !PT ;  /* 0x000000050f052c10 */ /* 0x000fe20009ffe4ff */
[----:B------:R-:W-:-:S02]  /*1ee90*/  IMAD.IADD R9, R14, 0x1, -R9 ;  /* 0x000000010e097824 */ /* 0x000fc400078e0a09 */
[----:B------:R0:W5:Y:S01]  /*1eea0*/  @P0 LDG.E R80, desc[UR6][R6.64] ;  /* 0x0000000606500981 */ /* 0x000162000c1e1900 */
[----:B------:R-:W-:-:S03]  /*1eeb0*/  IMAD.IADD R11, R12, 0x1, -R11 ;  /* 0x000000010c0b7824 */ /* 0x000fc600078e0a0b */
[----:B------:R0:W5:Y:S01]  /*1eec0*/  @P2 LDG.E R3, desc[UR6][R4.64] ;  /* 0x0000000604032981 */ /* 0x000162000c1e1900 */
[----:B------:R-:W-:Y:S01]  /*1eed0*/  IMAD R26, R9, 0x40, R26 ;  /* 0x00000040091a7824 */ /* 0x000fe200078e021a */
[----:B------:R-:W-:Y:S06]  /*1eee0*/  @P2 BRA `(.L_x_657) ;  /* 0x0000000000142947 */ /* 0x000fec0003800000 */
[----:B------:R-:W-:Y:S05]  /*1eef0*/  @!P0 BRA `(.L_x_657) ;  /* 0x0000000000108947 */ /* 0x000fea0003800000 */
[----:B------:R-:W-:Y:S02]  /*1ef00*/  ULDC.64 UR4, c[0x0][0x208] ;  /* 0x0000820000047ab9 */ /* 0x000fe40000000a00 */
[----:B0-----:R-:W3:Y:S04]  /*1ef10*/  LDG.E R4, desc[UR4][R6.64] ;  /* 0x0000000406047981 */ /* 0x001ee8000c1e1900 */
[----:B-----5:R-:W3:Y:S02]  /*1ef20*/  LDG.E R3, desc[UR4][R6.64+0x4] ;  /* 0x0000040406037981 */ /* 0x020ee4000c1e1900 */
[----:B---3--:R-:W-:-:S07]  /*1ef30*/  IMAD.IADD R3, R3, 0x1, -R4 ;  /* 0x0000000103037824 */ /* 0x008fce00078e0a04 */
.L_x_657:
[----:B------:R-:W3:Y:S01]  /*1ef40*/  LDL R89, [R1+0x64] ;  /* 0x0000640001597983 */ /* 0x000ee20000100800 */
[----:B------:R-:W-:Y:S01]  /*1ef50*/  IMAD R11, R11, 0x8, R26 ;  /* 0x000000080b0b7824 */ /* 0x000fe200078e021a */
[----:B------:R-:W-:Y:S01]  /*1ef60*/  ULDC.64 UR4, c[0x0][0xb90] ;  /* 0x0002e40000047ab9 */ /* 0x000fe20000000a00 */
[----:B-----5:R-:W-:Y:S01]  /*1ef70*/  SHF.R.S32.HI R81, RZ, 0x1f, R80 ;  /* 0x0000001fff517819 */ /* 0x020fe20000011450 */
[----:B------:R-:W4:Y:S01]  /*1ef80*/  LDL.LU R88, [R1+0x68] ;  /* 0x0000680001587983 */ /* 0x000f220000300800 */
[----:B0-----:R-:W-:Y:S02]  /*1ef90*/  SEL R28, R10, RZ, !P0 ;  /* 0x000000ff0a1c7207 */ /* 0x001fe40004000000 */
[----:B------:R-:W-:Y:S01]  /*1efa0*/  SEL R83, R136, RZ, !P0 ;  /* 0x000000ff88537207 */ /* 0x000fe20004000000 */
[----:B------:R-:W2:Y:S01]  /*1efb0*/  LDL.LU R86, [R1+0x74] ;  /* 0x0000740001567983 */ /* 0x000ea20000300800 */
[----:B------:R-:W-:Y:S01]  /*1efc0*/  IMAD R3, R3, R82, RZ ;  /* 0x0000005203037224 */ /* 0x000fe200078e02ff */
[----:B------:R-:W0:Y:S01]  /*1efd0*/  @P1 LDC R85, c[0x0][0xbec] ;  /* 0x0002fb00ff551b82 */ /* 0x000e220000000800 */
[----:B------:R-:W-:-:S07]  /*1efe0*/  ULDC.64 UR6, c[0x0][0x208] ;  /* 0x0000820000067ab9 */ /* 0x000fce0000000a00 */
[----:B------:R-:W0:Y:S01]  /*1eff0*/  @P1 LDC R87, c[0x0][0xbf0] ;  /* 0x0002fc00ff571b82 */ /* 0x000e220000000800 */
[----:B------:R-:W-:Y:S01]  /*1f000*/  BSSY B1, `(.L_x_658) ;  /* 0x00000d1000017945 */ /* 0x000fe20003800000 */
[----:B---3--:R-:W-:Y:S01]  /*1f010*/  IMAD R9, R219, 0x8, R89 ;  /* 0x00000008db097824 */ /* 0x008fe200078e0259 */
[----:B----4-:R-:W-:-:S03]  /*1f020*/  SHF.R.S32.HI R84, RZ, 0x1f, R88 ;  /* 0x0000001fff547819 */ /* 0x010fc60000011458 */
[----:B------:R-:W-:Y:S02]  /*1f030*/  IMAD.SHL.U32 R9, R9, 0x8, RZ ;  /* 0x0000000809097824 */ /* 0x000fe400078e00ff */
[C---:B--2---:R-:W-:Y:S01]  /*1f040*/  IMAD R15, R86.reuse, 0x80, R11 ;  /* 0x00000080560f7824 */ /* 0x044fe200078e020b */
[----:B------:R-:W-:Y:S01]  /*1f050*/  LEA R14, R86, R26, 0x7 ;  /* 0x0000001a560e7211 */ /* 0x000fe200078e38ff */
[----:B------:R-:W-:Y:S02]  /*1f060*/  IMAD R4, R84, UR4, RZ ;  /* 0x0000000454047c24 */ /* 0x000fe4000f8e02ff */
[----:B------:R-:W-:-:S04]  /*1f070*/  @P1 IMAD.HI.U32 R6, R15, R8, RZ ;  /* 0x000000080f061227 */ /* 0x000fc800078e00ff */
[C---:B------:R-:W-:Y:S02]  /*1f080*/  IMAD R11, R88.reuse, UR5, R4 ;  /* 0x00000005580b7c24 */ /* 0x040fe4000f8e0204 */
[----:B------:R-:W-:Y:S01]  /*1f090*/  IMAD.WIDE.U32 R4, R88, UR4, R80 ;  /* 0x0000000458047c25 */ /* 0x000fe2000f8e0050 */
[----:B------:R-:W-:-:S03]  /*1f0a0*/  ULDC.64 UR4, c[0x0][0xb98] ;  /* 0x0002e60000047ab9 */ /* 0x000fc60000000a00 */
[----:B------:R-:W-:Y:S01]  /*1f0b0*/  IMAD.MOV.U32 R7, RZ, RZ, R15 ;  /* 0x000000ffff077224 */ /* 0x000fe200078e000f */
[----:B-1----:R-:W-:Y:S01]  /*1f0c0*/  @P1 SHF.R.U32.HI R7, RZ, R13, R6 ;  /* 0x0000000dff071219 */ /* 0x002fe20000011606 */
[----:B------:R-:W-:Y:S01]  /*1f0d0*/  IMAD.WIDE R20, R9, 0x2, R20 ;  /* 0x0000000209147825 */ /* 0x000fe200078e0214 */
[----:B------:R-:W-:-:S03]  /*1f0e0*/  IADD3 R5, R5, R11, RZ ;  /* 0x0000000b05057210 */ /* 0x000fc60007ffe0ff */
[----:B------:R-:W-:Y:S01]  /*1f0f0*/  IMAD.MOV R11, RZ, RZ, -R7 ;  /* 0x000000ffff0b7224 */ /* 0x000fe200078e0a07 */
[----:B------:R-:W-:Y:S01]  /*1f100*/  IADD3 R13, P6, R20, 0x2000, RZ ;  /* 0x00002000140d7810 */ /* 0x000fe20007fde0ff */
[----:B------:R-:W-:Y:S01]  /*1f110*/  IMAD R6, R28, UR4, RZ ;  /* 0x000000041c067c24 */ /* 0x000fe2000f8e02ff */
[C---:B------:R-:W-:Y:S01]  /*1f120*/  IADD3 R25, P5, R20.reuse, 0x3000, RZ ;  /* 0x0000300014197810 */ /* 0x040fe20007fbe0ff */
[----:B------:R-:W-:Y:S01]  /*1f130*/  IMAD.WIDE.U32 R4, R83, UR4, R4 ;  /* 0x0000000453047c25 */ /* 0x000fe2000f8e0004 */
[----:B------:R-:W-:Y:S02]  /*1f140*/  IADD3 R33, P4, R20, 0x4000, RZ ;  /* 0x0000400014217810 */ /* 0x000fe40007f9e0ff */
[----:B------:R-:W-:Y:S01]  /*1f150*/  LOP3.LUT R12, R13, 0x380, RZ, 0xc0, !PT ;  /* 0x000003800d0c7812 */ /* 0x000fe200078ec0ff */
[----:B------:R-:W-:Y:S01]  /*1f160*/  IMAD R9, R82, R11, R15 ;  /* 0x0000000b52097224 */ /* 0x000fe200078e020f */
[----:B------:R-:W-:Y:S01]  /*1f170*/  SHF.R.S32.HI R11, RZ, 0x1f, R7 ;  /* 0x0000001fff0b7819 */ /* 0x000fe20000011407 */
[----:B------:R-:W-:Y:S01]  /*1f180*/  IMAD R8, R83, UR5, R6 ;  /* 0x0000000553087c24 */ /* 0x000fe2000f8e0206 */
[----:B------:R-:W-:Y:S01]  /*1f190*/  IADD3 R4, P0, R7, R4, RZ ;  /* 0x0000000407047210 */ /* 0x000fe20007f1e0ff */
[----:B------:R-:W-:Y:S01]  /*1f1a0*/  ULDC.64 UR4, c[0x0][0xb88] ;  /* 0x0002e20000047ab9 */ /* 0x000fe20000000a00 */
[----:B------:R-:W-:-:S02]  /*1f1b0*/  SHF.R.S32.HI R6, RZ, 0x1f, R9 ;  /* 0x0000001fff067819 */ /* 0x000fc40000011409 */
[----:B------:R-:W-:Y:S02]  /*1f1c0*/  IADD3.X R5, R11, R5, R8, P0, !PT ;  /* 0x000000050b057210 */ /* 0x000fe400007fe408 */
[----:B------:R-:W-:Y:S01]  /*1f1d0*/  IADD3 R7, P2, R20, 0x1000, RZ ;  /* 0x0000100014077810 */ /* 0x000fe20007f5e0ff */
[----:B------:R-:W-:Y:S01]  /*1f1e0*/  IMAD R6, R6, UR4, RZ ;  /* 0x0000000406067c24 */ /* 0x000fe2000f8e02ff */
[----:B------:R-:W-:Y:S01]  /*1f1f0*/  LOP3.LUT P0, RZ, R24, 0x3, RZ, 0xc0, !PT ;  /* 0x0000000318ff7812 */ /* 0x000fe2000780c0ff */
[----:B------:R-:W-:Y:S01]  /*1f200*/  IMAD.WIDE.U32 R4, R9, UR4, R4 ;  /* 0x0000000409047c25 */ /* 0x000fe2000f8e0004 */
[----:B------:R-:W-:Y:S02]  /*1f210*/  LOP3.LUT R24, R25, 0x380, RZ, 0xc0, !PT ;  /* 0x0000038019187812 */ /* 0x000fe400078ec0ff */
[----:B------:R-:W-:Y:S01]  /*1f220*/  LOP3.LUT R32, R33, 0x380, RZ, 0xc0, !PT ;  /* 0x0000038021207812 */ /* 0x000fe200078ec0ff */
[----:B------:R-:W-:Y:S01]  /*1f230*/  IMAD R11, R9, UR5, R6 ;  /* 0x00000005090b7c24 */ /* 0x000fe2000f8e0206 */
[----:B------:R-:W-:Y:S01]  /*1f240*/  ULDC.64 UR4, c[0x0][0xb50] ;  /* 0x0002d40000047ab9 */ /* 0x000fe20000000a00 */
[----:B------:R-:W-:Y:S01]  /*1f250*/  IMAD.X R9, RZ, RZ, R21, P2 ;  /* 0x000000ffff097224 */ /* 0x000fe200010e0615 */
[----:B------:R-:W-:Y:S01]  /*1f260*/  LEA R6, P3, R4, UR4, 0x2 ;  /* 0x0000000404067c11 */ /* 0x000fe2000f8610ff */
[----:B------:R-:W-:Y:S01]  /*1f270*/  IMAD.IADD R5, R5, 0x1, R11 ;  /* 0x0000000105057824 */ /* 0x000fe200078e020b */
[----:B------:R-:W-:-:S02]  /*1f280*/  IADD3 R41, P2, R20, 0x6000, RZ ;  /* 0x0000600014297810 */ /* 0x000fc40007f5e0ff */
[----:B------:R-:W-:Y:S01]  /*1f290*/  SHF.R.U64 R12, R12, 0x3, RZ ;  /* 0x000000030c0c7819 */ /* 0x000fe200000012ff */
[----:B------:R-:W-:Y:S01]  /*1f2a0*/  SHFL.IDX PT, R54, R6, RZ, 0x1c1f ;  /* 0x001c1fff06367589 */ /* 0x000fe200000e0000 */
[----:B------:R-:W-:Y:S01]  /*1f2b0*/  LEA.HI.X R10, R4, UR5, R5, 0x2, P3 ;  /* 0x00000005040a7c11 */ /* 0x000fe200098f1405 */
[----:B------:R-:W-:Y:S01]  /*1f2c0*/  VIADD R4, R14, 0x8 ;  /* 0x000000080e047836 */ /* 0x000fe20000000000 */
[----:B------:R-:W-:Y:S01]  /*1f2d0*/  IADD3 R37, P3, R20, 0x5000, RZ ;  /* 0x0000500014257810 */ /* 0x000fe20007f7e0ff */
[----:B------:R-:W-:Y:S01]  /*1f2e0*/  SHFL.IDX PT, R58, R6, 0x1, 0x1c1f ;  /* 0x003c1f00063a7f89 */ /* 0x000fe200000e0000 */
[----:B------:R-:W-:Y:S01]  /*1f2f0*/  LOP3.LUT R40, R41, 0x380, RZ, 0xc0, !PT ;  /* 0x0000038029287812 */ /* 0x000fe200078ec0ff */
[----:B------:R-:W-:Y:S01]  /*1f300*/  ULDC.64 UR4, c[0x0][0xaa0] ;  /* 0x0002a80000047ab9 */ /* 0x000fe20000000a00 */
[----:B------:R-:W-:Y:S01]  /*1f310*/  LOP3.LUT R36, R37, 0x380, RZ, 0xc0, !PT ;  /* 0x0000038025247812 */ /* 0x000fe200078ec0ff */
[----:B------:R-:W1:Y:S01]  /*1f320*/  SHFL.IDX PT, R55, R10, RZ, 0x1c1f ;  /* 0x001c1fff0a377589 */ /* 0x000e6200000e0000 */
[----:B------:R-:W-:-:S02]  /*1f330*/  SHF.R.U64 R40, R40, 0x3, RZ ;  /* 0x0000000328287819 */ /* 0x000fc400000012ff */
[----:B------:R-:W-:Y:S01]  /*1f340*/  SHF.R.U64 R36, R36, 0x3, RZ ;  /* 0x0000000324247819 */ /* 0x000fe200000012ff */
[----:B------:R-:W2:Y:S01]  /*1f350*/  SHFL.IDX PT, R59, R10, 0x1, 0x1c1f ;  /* 0x003c1f000a3b7f89 */ /* 0x000ea200000e0000 */
[----:B------:R-:W-:Y:S02]  /*1f360*/  SHF.R.U64 R24, R24, 0x3, RZ ;  /* 0x0000000318187819 */ /* 0x000fe400000012ff */
[----:B------:R-:W-:Y:S02]  /*1f370*/  SHF.R.U64 R32, R32, 0x3, RZ ;  /* 0x0000000320207819 */ /* 0x000fe400000012ff */
[----:B------:R-:W-:Y:S01]  /*1f380*/  LOP3.LUT R40, R40, R41, RZ, 0x3c, !PT ;  /* 0x0000002928287212 */ /* 0x000fe200078e3cff */
[--C-:B------:R-:W-:Y:S01]  /*1f390*/  IMAD.X R41, RZ, RZ, R21.reuse, P2 ;  /* 0x000000ffff297224 */ /* 0x100fe200010e0615 */
[----:B------:R-:W-:Y:S01]  /*1f3a0*/  LOP3.LUT R36, R36, R37, RZ, 0x3c, !PT ;  /* 0x0000002524247212 */ /* 0x000fe200078e3cff */
[--C-:B------:R-:W-:Y:S01]  /*1f3b0*/  IMAD.X R37, RZ, RZ, R21.reuse, P3 ;  /* 0x000000ffff257224 */ /* 0x100fe200018e0615 */
[----:B------:R-:W-:Y:S01]  /*1f3c0*/  LOP3.LUT R12, R12, R13, RZ, 0x3c, !PT ;  /* 0x0000000d0c0c7212 */ /* 0x000fe200078e3cff */
[--C-:B------:R-:W-:Y:S01]  /*1f3d0*/  IMAD.X R13, RZ, RZ, R21.reuse, P6 ;  /* 0x000000ffff0d7224 */ /* 0x100fe200030e0615 */
[----:B------:R-:W-:Y:S01]  /*1f3e0*/  LOP3.LUT R24, R24, R25, RZ, 0x3c, !PT ;  /* 0x0000001918187212 */ /* 0x000fe200078e3cff */
[--C-:B------:R-:W-:Y:S01]  /*1f3f0*/  IMAD.X R25, RZ, RZ, R21.reuse, P5 ;  /* 0x000000ffff197224 */ /* 0x100fe200028e0615 */
[----:B------:R-:W-:Y:S01]  /*1f400*/  LOP3.LUT R32, R32, R33, RZ, 0x3c, !PT ;  /* 0x0000002120207212 */ /* 0x000fe200078e3cff */
[----:B------:R-:W-:Y:S01]  /*1f410*/  IMAD.X R33, RZ, RZ, R21, P4 ;  /* 0x000000ffff217224 */ /* 0x000fe200020e0615 */
[----:B------:R-:W-:-:S02]  /*1f420*/  IADD3 R61, P2, R20, 0xb000, RZ ;  /* 0x0000b000143d7810 */ /* 0x000fc40007f5e0ff */
[C---:B------:R-:W-:Y:S02]  /*1f430*/  IADD3 R57, P3, R20.reuse, 0xa000, RZ ;  /* 0x0000a00014397810 */ /* 0x040fe40007f7e0ff */
[C---:B------:R-:W-:Y:S02]  /*1f440*/  IADD3 R45, P6, R20.reuse, 0x7000, RZ ;  /* 0x00007000142d7810 */ /* 0x040fe40007fde0ff */
[C---:B------:R-:W-:Y:S02]  /*1f450*/  IADD3 R49, P5, R20.reuse, 0x8000, RZ ;  /* 0x0000800014317810 */ /* 0x040fe40007fbe0ff */
[----:B------:R-:W-:Y:S02]  /*1f460*/  IADD3 R53, P4, R20, 0x9000, RZ ;  /* 0x0000900014357810 */ /* 0x000fe40007f9e0ff */
[----:B------:R-:W-:Y:S02]  /*1f470*/  LOP3.LUT R60, R61, 0x380, RZ, 0xc0, !PT ;  /* 0x000003803d3c7812 */ /* 0x000fe400078ec0ff */
[----:B------:R-:W-:-:S02]  /*1f480*/  LOP3.LUT R56, R57, 0x380, RZ, 0xc0, !PT ;  /* 0x0000038039387812 */ /* 0x000fc400078ec0ff */
[----:B------:R-:W-:Y:S02]  /*1f490*/  LOP3.LUT R44, R45, 0x380, RZ, 0xc0, !PT ;  /* 0x000003802d2c7812 */ /* 0x000fe400078ec0ff */
[----:B------:R-:W-:Y:S02]  /*1f4a0*/  LOP3.LUT R48, R49, 0x380, RZ, 0xc0, !PT ;  /* 0x0000038031307812 */ /* 0x000fe400078ec0ff */
[----:B------:R-:W-:Y:S02]  /*1f4b0*/  LOP3.LUT R52, R53, 0x380, RZ, 0xc0, !PT ;  /* 0x0000038035347812 */ /* 0x000fe400078ec0ff */
[----:B------:R-:W-:Y:S02]  /*1f4c0*/  LOP3.LUT R8, R7, 0x380, RZ, 0xc0, !PT ;  /* 0x0000038007087812 */ /* 0x000fe400078ec0ff */
[----:B------:R-:W-:Y:S02]  /*1f4d0*/  SHF.R.U64 R60, R60, 0x3, RZ ;  /* 0x000000033c3c7819 */ /* 0x000fe400000012ff */
[----:B------:R-:W-:-:S02]  /*1f4e0*/  SHF.R.U64 R56, R56, 0x3, RZ ;  /* 0x0000000338387819 */ /* 0x000fc400000012ff */
[----:B------:R-:W-:Y:S02]  /*1f4f0*/  SHF.R.U64 R44, R44, 0x3, RZ ;  /* 0x000000032c2c7819 */ /* 0x000fe400000012ff */
[----:B------:R-:W-:Y:S02]  /*1f500*/  SHF.R.U64 R48, R48, 0x3, RZ ;  /* 0x0000000330307819 */ /* 0x000fe400000012ff */
        /* <DEDUP_REMOVED lines=12> */
[----:B------:R-:W-:-:S02]  /*1f5d0*/  ISETP.GE.OR P2, PT, R14, R3, P0 ;  /* 0x000000030e00720c */ /* 0x000fc40000746670 */
[----:B------:R-:W-:Y:S02]  /*1f5e0*/  LOP3.LUT R8, R8, R7, RZ, 0x3c, !PT ;  /* 0x0000000708087212 */ /* 0x000fe400078e3cff */
[----:B------:R-:W-:Y:S02]  /*1f5f0*/  IADD3 R5, P3, R20, 0xf000, RZ ;  /* 0x0000f00014057810 */ /* 0x000fe40007f7e0ff */
[----:B------:R-:W-:Y:S02]  /*1f600*/  ISETP.GE.OR P0, PT, R4, R3, P0 ;  /* 0x000000030400720c */ /* 0x000fe40000706670 */
[C---:B------:R-:W-:Y:S01]  /*1f610*/  IADD3 R65, P6, R20.reuse, 0xc000, RZ ;  /* 0x0000c00014417810 */ /* 0x040fe20007fde0ff */
[----:B------:R-:W-:Y:S01]  /*1f620*/  IMAD.X R77, RZ, RZ, R21, P3 ;  /* 0x000000ffff4d7224 */ /* 0x000fe200018e0615 */
[C---:B------:R-:W-:Y:S02]  /*1f630*/  IADD3 R69, P5, R20.reuse, 0xd000, RZ ;  /* 0x0000d00014457810 */ /* 0x040fe40007fbe0ff */
[C---:B------:R-:W-:Y:S01]  /*1f640*/  IADD3 R73, P4, R20.reuse, 0xe000, RZ ;  /* 0x0000e00014497810 */ /* 0x040fe20007f9e0ff */
[----:B-1----:R-:W-:Y:S01]  /*1f650*/  @!P2 ST.E desc[UR6][R54.64], R0 ;  /* 0x000000003600a985 */ /* 0x002fe2000c101906 */
[----:B------:R-:W-:-:S02]  /*1f660*/  LOP3.LUT R7, R20, 0x380, RZ, 0xc0, !PT ;  /* 0x0000038014077812 */ /* 0x000fc400078ec0ff */
[----:B------:R-:W-:Y:S02]  /*1f670*/  LOP3.LUT R4, R5, 0x380, RZ, 0xc0, !PT ;  /* 0x0000038005047812 */ /* 0x000fe400078ec0ff */
[----:B------:R-:W-:Y:S01]  /*1f680*/  LOP3.LUT R64, R65, 0x380, RZ, 0xc0, !PT ;  /* 0x0000038041407812 */ /* 0x000fe200078ec0ff */
[----:B--2---:R1:W-:Y:S01]  /*1f690*/  @!P0 ST.E desc[UR6][R58.64], R2 ;  /* 0x000000023a008985 */ /* 0x0043e2000c101906 */
[----:B------:R-:W-:Y:S02]  /*1f6a0*/  LOP3.LUT R68, R69, 0x380, RZ, 0xc0, !PT ;  /* 0x0000038045447812 */ /* 0x000fe400078ec0ff */
[----:B------:R-:W-:Y:S01]  /*1f6b0*/  LOP3.LUT R72, R73, 0x380, RZ, 0xc0, !PT ;  /* 0x0000038049487812 */ /* 0x000fe200078ec0ff */
[----:B------:R-:W5:Y:S01]  /*1f6c0*/  LD.E.128 R8, desc[UR6][R8.64] ;  /* 0x0000000608087980 */ /* 0x000f62000c101d00 */
[----:B------:R-:W-:Y:S02]  /*1f6d0*/  SHF.R.U64 R7, R7, 0x3, RZ ;  /* 0x0000000307077819 */ /* 0x000fe400000012ff */
[----:B------:R-:W-:Y:S01]  /*1f6e0*/  SHF.R.U64 R4, R4, 0x3, RZ ;  /* 0x0000000304047819 */ /* 0x000fe200000012ff */
[----:B------:R-:W5:Y:S01]  /*1f6f0*/  LD.E.128 R12, desc[UR6][R12.64] ;  /* 0x000000060c0c7980 */ /* 0x000f62000c101d00 */
[----:B------:R-:W-:-:S02]  /*1f700*/  SHF.R.U64 R64, R64, 0x3, RZ ;  /* 0x0000000340407819 */ /* 0x000fc400000012ff */
[----:B------:R-:W-:Y:S01]  /*1f710*/  SHF.R.U64 R68, R68, 0x3, RZ ;  /* 0x0000000344447819 */ /* 0x000fe200000012ff */
[----:B-1----:R-:W-:Y:S01]  /*1f720*/  IMAD R2, R89, 0x20, R219 ;  /* 0x0000002059027824 */ /* 0x002fe200078e02db */
[----:B------:R-:W-:Y:S01]  /*1f730*/  SHF.R.U64 R72, R72, 0x3, RZ ;  /* 0x0000000348487819 */ /* 0x000fe200000012ff */
[----:B------:R-:W5:Y:S01]  /*1f740*/  LD.E.128 R24, desc[UR6][R24.64] ;  /* 0x0000000618187980 */ /* 0x000f62000c101d00 */
[----:B------:R-:W-:Y:S02]  /*1f750*/  LOP3.LUT R20, R7, R20, RZ, 0x3c, !PT ;  /* 0x0000001407147212 */ /* 0x000fe400078e3cff */
[----:B------:R-:W-:Y:S01]  /*1f760*/  LOP3.LUT R64, R64, R65, RZ, 0x3c, !PT ;  /* 0x0000004140407212 */ /* 0x000fe200078e3cff */
[--C-:B------:R-:W-:Y:S01]  /*1f770*/  IMAD.X R65, RZ, RZ, R21.reuse, P6 ;  /* 0x000000ffff417224 */ /* 0x100fe200030e0615 */
[----:B------:R-:W-:Y:S01]  /*1f780*/  LOP3.LUT R68, R68, R69, RZ, 0x3c, !PT ;  /* 0x0000004544447212 */ /* 0x000fe200078e3cff */
[--C-:B------:R-:W-:Y:S01]  /*1f790*/  IMAD.X R69, RZ, RZ, R21.reuse, P5 ;  /* 0x000000ffff457224 */ /* 0x100fe200028e0615 */
[----:B------:R-:W-:Y:S01]  /*1f7a0*/  LOP3.LUT R72, R72, R73, RZ, 0x3c, !PT ;  /* 0x0000004948487212 */ /* 0x000fe200078e3cff */
[----:B------:R-:W-:Y:S01]  /*1f7b0*/  IMAD.X R73, RZ, RZ, R21, P4 ;  /* 0x000000ffff497224 */ /* 0x000fe200020e0615 */
[----:B------:R-:W-:Y:S01]  /*1f7c0*/  LOP3.LUT R76, R4, R5, RZ, 0x3c, !PT ;  /* 0x00000005044c7212 */ /* 0x000fe200078e3cff */
[----:B------:R-:W-:Y:S01]  /*1f7d0*/  IMAD R2, R86, 0x80, R2 ;  /* 0x0000008056027824 */ /* 0x000fe200078e0202 */
[----:B------:R1:W5:Y:S04]  /*1f7e0*/  LD.E.128 R4, desc[UR6][R20.64] ;  /* 0x0000000614047980 */ /* 0x000368000c101d00 */
[----:B------:R-:W5:Y:S04]  /*1f7f0*/  LD.E.128 R32, desc[UR6][R32.64] ;  /* 0x0000000620207980 */ /* 0x000f68000c101d00 */
[----:B------:R-:W5:Y:S01]  /*1f800*/  LD.E.128 R36, desc[UR6][R36.64] ;  /* 0x0000000624247980 */ /* 0x000f62000c101d00 */
[----:B-1----:R-:W-:-:S03]  /*1f810*/  IMAD R21, R81, UR4, RZ ;  /* 0x0000000451157c24 */ /* 0x002fc6000f8e02ff */
[----:B------:R-:W5:Y:S01]  /*1f820*/  LD.E.128 R40, desc[UR6][R40.64] ;  /* 0x0000000628287980 */ /* 0x000f62000c101d00 */
[C---:B------:R-:W-:Y:S02]  /*1f830*/  IMAD R81, R80.reuse, UR5, R21 ;  /* 0x0000000550517c24 */ /* 0x040fe4000f8e0215 */
[----:B------:R-:W-:Y:S01]  /*1f840*/  IMAD.WIDE.U32 R20, R80, UR4, RZ ;  /* 0x0000000450147c25 */ /* 0x000fe2000f8e00ff */
[----:B------:R-:W-:Y:S01]  /*1f850*/  ULDC.64 UR4, c[0x0][0xae8] ;  /* 0x0002ba0000047ab9 */ /* 0x000fe20000000a00 */
[----:B------:R-:W5:Y:S02]  /*1f860*/  LD.E.128 R44, desc[UR6][R44.64] ;  /* 0x000000062c2c7980 */ /* 0x000f64000c101d00 */
[----:B------:R-:W-:Y:S02]  /*1f870*/  IMAD.IADD R21, R21, 0x1, R81 ;  /* 0x0000000115157824 */ /* 0x000fe400078e0251 */
[----:B------:R-:W-:Y:S01]  /*1f880*/  IMAD R84, R84, UR4, RZ ;  /* 0x0000000454547c24 */ /* 0x000fe2000f8e02ff */
[----:B------:R-:W5:Y:S01]  /*1f890*/  LD.E.128 R48, desc[UR6][R48.64] ;  /* 0x0000000630307980 */ /* 0x000f62000c101d00 */
[----:B------:R-:W-:-:S03]  /*1f8a0*/  IMAD.WIDE.U32 R20, R88, UR4, R20 ;  /* 0x0000000458147c25 */ /* 0x000fc6000f8e0014 */
[----:B------:R-:W5:Y:S01]  /*1f8b0*/  LD.E.128 R52, desc[UR6][R52.64] ;  /* 0x0000000634347980 */ /* 0x000f62000c101d00 */
[----:B------:R-:W-:Y:S01]  /*1f8c0*/  IMAD R81, R88, UR5, R84 ;  /* 0x0000000558517c24 */ /* 0x000fe2000f8e0254 */
[----:B------:R-:W-:Y:S01]  /*1f8d0*/  ULDC.64 UR4, c[0x0][0xaf0] ;  /* 0x0002bc0000047ab9 */ /* 0x000fe20000000a00 */
[----:B0-----:R-:W-:Y:S01]  /*1f8e0*/  @P1 IMAD.HI.U32 R0, R2, R85, RZ ;  /* 0x0000005502001227 */ /* 0x001fe200078e00ff */
[----:B------:R-:W5:Y:S03]  /*1f8f0*/  LD.E.128 R56, desc[UR6][R56.64] ;  /* 0x0000000638387980 */ /* 0x000f66000c101d00 */
[----:B------:R-:W-:Y:S01]  /*1f900*/  IMAD.IADD R21, R21, 0x1, R81 ;  /* 0x0000000115157824 */ /* 0x000fe200078e0251 */
[----:B------:R-:W-:Y:S01]  /*1f910*/  MOV R81, R2 ;  /* 0x0000000200517202 */ /* 0x000fe20000000f00 */
[----:B------:R-:W-:Y:S01]  /*1f920*/  IMAD R28, R28, UR4, RZ ;  /* 0x000000041c1c7c24 */ /* 0x000fe2000f8e02ff */
[----:B------:R-:W-:Y:S01]  /*1f930*/  @P1 SHF.R.U32.HI R81, RZ, R87, R0 ;  /* 0x00000057ff511219 */ /* 0x000fe20000011600 */
[C---:B------:R-:W-:Y:S01]  /*1f940*/  IMAD.WIDE.U32 R20, R83.reuse, UR4, R20 ;  /* 0x0000000453147c25 */ /* 0x040fe2000f8e0014 */
[----:B------:R-:W5:Y:S02]  /*1f950*/  LD.E.128 R60, desc[UR6][R60.64] ;  /* 0x000000063c3c7980 */ /* 0x000f64000c101d00 */
[--C-:B------:R-:W-:Y:S01]  /*1f960*/  SHF.R.S32.HI R0, RZ, 0x1f, R81.reuse ;  /* 0x0000001fff007819 */ /* 0x100fe20000011451 */
[----:B------:R-:W-:Y:S01]  /*1f970*/  IMAD R85, R83, UR5, R28 ;  /* 0x0000000553557c24 */ /* 0x000fe2000f8e021c */
[----:B------:R-:W-:Y:S01]  /*1f980*/  ULDC.64 UR4, c[0x0][0xae0] ;  /* 0x0002b80000047ab9 */ /* 0x000fe20000000a00 */
[----:B------:R-:W-:Y:S01]  /*1f990*/  IMAD.MOV R83, RZ, RZ, -R81 ;  /* 0x000000ffff537224 */ /* 0x000fe200078e0a51 */
[----:B------:R-:W5:Y:S01]  /*1f9a0*/  LD.E.128 R64, desc[UR6][R64.64] ;  /* 0x0000000640407980 */ /* 0x000f62000c101d00 */
[----:B------:R-:W-:-:S02]  /*1f9b0*/  IMAD R0, R0, UR4, RZ ;  /* 0x0000000400007c24 */ /* 0x000fc4000f8e02ff */
[----:B------:R-:W-:Y:S01]  /*1f9c0*/  IMAD R83, R82, R83, R2 ;  /* 0x0000005352537224 */ /* 0x000fe200078e0202 */
[----:B------:R-:W5:Y:S01]  /*1f9d0*/  LD.E.128 R68, desc[UR6][R68.64] ;  /* 0x0000000644447980 */ /* 0x000f62000c101d00 */
[----:B------:R-:W-:Y:S02]  /*1f9e0*/  IMAD.IADD R21, R21, 0x1, R85 ;  /* 0x0000000115157824 */ /* 0x000fe400078e0255 */
[----:B------:R-:W-:Y:S01]  /*1f9f0*/  IMAD R85, R81, UR5, R0 ;  /* 0x0000000551557c24 */ /* 0x000fe2000f8e0200 */
[----:B------:R-:W5:Y:S01]  /*1fa00*/  LD.E.128 R72, desc[UR6][R72.64] ;  /* 0x0000000648487980 */ /* 0x000f62000c101d00 */
[----:B------:R-:W-:-:S03]  /*1fa10*/  SHF.R.S32.HI R0, RZ, 0x1f, R83 ;  /* 0x0000001fff007819 */ /* 0x000fc60000011453 */
[----:B------:R-:W5:Y:S01]  /*1fa20*/  LD.E.128 R76, desc[UR6][R76.64] ;  /* 0x000000064c4c7980 */ /* 0x000f62000c101d00 */
[----:B------:R-:W-:Y:S01]  /*1fa30*/  IMAD.WIDE.U32 R20, R81, UR4, R20 ;  /* 0x0000000451147c25 */ /* 0x000fe2000f8e0014 */
[----:B------:R-:W-:Y:S01]  /*1fa40*/  ULDC.64 UR4, c[0x0][0xad8] ;  /* 0x0002b60000047ab9 */ /* 0x000fe20000000a00 */
[----:B------:R-:W-:Y:S01]  /*1fa50*/  @!PT LDS RZ, [RZ] ;  /* 0x00000000fffff984 */ /* 0x000fe20000000800 */
[----:B------:R-:W-:Y:S01]  /*1fa60*/  @!PT LDS RZ, [RZ] ;  /* 0x00000000fffff984 */ /* 0x000fe20000000800 */
[----:B------:R-:W-:Y:S01]  /*1fa70*/  @!PT LDS RZ, [RZ] ;  /* 0x00000000fffff984 */ /* 0x000fe20000000800 */
[----:B------:R-:W-:Y:S01]  /*1fa80*/  @!PT LDS RZ, [RZ] ;  /* 0x00000000fffff984 */ /* 0x000fe20000000800 */
[----:B------:R0:W-:Y:S06]  /*1fa90*/  MEMBAR.ALL.CTA ;  /* 0x0000000000007992 */ /* 0x0001ec0000008000 */
[----:B0-----:R-:W0:Y:S01]  /*1faa0*/  FENCE.VIEW.ASYNC.S ;  /* 0x00000000000073c6 */ /* 0x001e220000000000 */
[----:B------:R-:W-:-:S02]  /*1fab0*/  IMAD R86, R86, 0x80, R219 ;  /* 0x0000008056567824 */ /* 0x000fc400078e02db */
[----:B------:R-:W-:Y:S02]  /*1fac0*/  IMAD.IADD R21, R21, 0x1, R85 ;  /* 0x0000000115157824 */ /* 0x000fe400078e0255 */
[----:B------:R-:W-:Y:S02]  /*1fad0*/  IMAD R2, R0, UR4, RZ ;  /* 0x0000000400027c24 */ /* 0x000fe4000f8e02ff */
[C---:B------:R-:W-:Y:S02]  /*1fae0*/  VIADD R0, R86.reuse, 0x20 ;  /* 0x0000002056007836 */ /* 0x040fe40000000000 */
[C---:B------:R-:W-:Y:S02]  /*1faf0*/  IMAD R81, R83.reuse, UR5, R2 ;  /* 0x0000000553517c24 */ /* 0x040fe4000f8e0202 */
[----:B------:R-:W-:Y:S01]  /*1fb00*/  IMAD.WIDE.U32 R20, R83, UR4, R20 ;  /* 0x0000000453147c25 */ /* 0x000fe2000f8e0014 */
[-C--:B------:R-:W-:Y:S01]  /*1fb10*/  ISETP.GE.AND P2, PT, R86, R3.reuse, PT ;  /* 0x000000035600720c */ /* 0x080fe20003f46270 */
[----:B------:R-:W-:Y:S01]  /*1fb20*/  ULDC.64 UR4, c[0x0][0xa80] ;  /* 0x0002a00000047ab9 */ /* 0x000fe20000000a00 */
[----:B------:R-:W-:Y:S01]  /*1fb30*/  ISETP.GE.AND P1, PT, R0, R3, PT ;  /* 0x000000030000720c */ /* 0x000fe20003f26270 */
[----:B------:R-:W-:Y:S01]  /*1fb40*/  VIADD R2, R86, 0x40 ;  /* 0x0000004056027836 */ /* 0x000fe20000000000 */
[----:B------:R-:W-:Y:S01]  /*1fb50*/  LEA R28, P3, R20, UR4, 0x1 ;  /* 0x00000004141c7c11 */ /* 0x000fe2000f8608ff */
[----:B------:R-:W-:-:S02]  /*1fb60*/  IMAD.IADD R21, R21, 0x1, R81 ;  /* 0x0000000115157824 */ /* 0x000fc400078e0251 */
[----:B------:R-:W-:Y:S01]  /*1fb70*/  VIADD R0, R22, 0x38820 ;  /* 0x0003882016007836 */ /* 0x000fe20000000000 */
[----:B------:R-:W-:Y:S02]  /*1fb80*/  ISETP.GE.AND P0, PT, R2, R3, PT ;  /* 0x000000030200720c */ /* 0x000fe40003f06270 */
[----:B------:R-:W-:Y:S02]  /*1fb90*/  LEA.HI.X R2, R20, UR5, R21, 0x1, P3 ;  /* 0x0000000514027c11 */ /* 0x000fe400098f0c15 */
[----:B------:R-:W-:Y:S01]  /*1fba0*/  PRMT R0, RZ, 0x654, R0 ;  /* 0x00000654ff007816 */ /* 0x000fe20000000000 */
[----:B0-----:R0:W1:Y:S03]  /*1fbb0*/  SHFL.IDX PT, R84, R28, RZ, 0x181f ;  /* 0x00181fff1c547589 */ /* 0x00106600000e0000 */
[----:B------:R0:W-:Y:S01]  /*1fbc0*/  SYNCS.ARRIVE.TRANS64.RED.A1T0 RZ, [R0+URZ], RZ ;  /* 0x000000ff00ff79a7 */ /* 0x0001e2000810043f */
[----:B------:R0:W2:Y:S01]  /*1fbd0*/  SHFL.IDX PT, R85, R2, RZ, 0x181f ;  /* 0x00181fff02557589 */ /* 0x0000a200000e0000 */
[----:B------:R-:W-:Y:S05]  /*1fbe0*/  @P2 BRA `(.L_x_659) ;  /* 0x0000000000482947 */ /* 0x000fea0003800000 */
[----:B------:R-:W-:Y:S01]  /*1fbf0*/  ULDC UR4, c[0x0][0xac8] ;  /* 0x0002b20000047ab9 */ /* 0x000fe20000000800 */
[----:B------:R-:W-:Y:S01]  /*1fc00*/  ULDC.64 UR6, c[0x0][0x208] ;  /* 0x0000820000067ab9 */ /* 0x000fe20000000a00 */
        /* <DEDUP_REMOVED lines=16> */
.L_x_659:
[----:B------:R-:W-:Y:S05]  /*1fd10*/  BSYNC B1 ;  /* 0x0000000000017941 */ /* 0x000fea0003800000 */
.L_x_658:
[----:B---3-5:R3:W4:Y:S01]  /*1fd20*/  SHFL.IDX PT, R33, R2, 0x1, 0x181f ;  /* 0x00381f0002217f89 */ /* 0x02872200000e0000 */
[----:B------:R-:W-:Y:S03]  /*1fd30*/  BSSY B1, `(.L_x_660) ;  /* 0x0000015000017945 */ /* 0x000fe60003800000 */
[----:B------:R3:W0:Y:S01]  /*1fd40*/  SHFL.IDX PT, R32, R28, 0x1, 0x181f ;  /* 0x00381f001c207f89 */ /* 0x00062200000e0000 */
[----:B------:R-:W-:Y:S05]  /*1fd50*/  @P1 BRA `(.L_x_661) ;  /* 0x0000000000481947 */ /* 0x000fea0003800000 */
[----:B------:R-:W-:Y:S01]  /*1fd60*/  ULDC UR4, c[0x0][0xac8] ;  /* 0x0002b20000047ab9 */ /* 0x000fe20000000800 */
[----:B------:R-:W-:Y:S01]  /*1fd70*/  ULDC.64 UR6, c[0x0][0x208] ;  /* 0x0000820000067ab9 */ /* 0x000fe20000000a00 */
[----:B------:R-:W-:Y:S02]  /*1fd80*/  ISETP.GE.AND P4, PT, R16, UR4, PT ;  /* 0x0000000410007c0c */ /* 0x000fe4000bf86270 */
[----:B------:R-:W-:Y:S02]  /*1fd90*/  ISETP.GE.AND P3, PT, R213, UR4, PT ;  /* 0x00000004d5007c0c */ /* 0x000fe4000bf66270 */
[----:B------:R-:W-:Y:S02]  /*1fda0*/  ISETP.GE.AND P2, PT, R18, UR4, PT ;  /* 0x0000000412007c0c */ /* 0x000fe4000bf46270 */
[----:B------:R-:W-:-:S07]  /*1fdb0*/  ISETP.GE.AND P1, PT, R19, UR4, PT ;  /* 0x0000000413007c0c */ /* 0x000fce000bf26270 */
[CC--:B0-----:R-:W-:Y:S02]  /*1fdc0*/  @!P4 LEA R4, P6, R16.reuse, R32.reuse, 0x1 ;  /* 0x000000201004c211 */ /* 0x0c1fe400078c08ff */
[CC--:B------:R-:W-:Y:S02]  /*1fdd0*/  @!P3 LEA R6, P5, R23.reuse, R32.reuse, 0x1 ;  /* 0x000000201706b211 */ /* 0x0c0fe400078a08ff */
[-C--:B----4-:R-:W-:Y:S02]  /*1fde0*/  @!P4 LEA.HI.X R5, R16, R33.reuse, R17, 0x1, P6 ;  /* 0x000000211005c211 */ /* 0x090fe400030f0c11 */
[-C--:B------:R-:W-:Y:S02]  /*1fdf0*/  @!P2 LEA R20, P6, R18, R32.reuse, 0x1 ;  /* 0x000000201214a211 */ /* 0x080fe400078c08ff */
        /* <DEDUP_REMOVED lines=8> */
.L_x_661:
[----:B------:R-:W-:Y:S05]  /*1fe80*/  BSYNC B1 ;  /* 0x0000000000017941 */ /* 0x000fea0003800000 */
.L_x_660:
[----:B0-----:R0:W0:Y:S01]  /*1fe90*/  SHFL.IDX PT, R11, R2, 0x2, 0x181f ;  /* 0x00581f00020b7f89 */ /* 0x00102200000e0000 */
        /* <DEDUP_REMOVED lines=9> */
[-C--:B0-----:R-:W-:Y:S02]  /*1ff30*/  @!P3 LEA R4, P6, R16, R10.reuse, 0x1 ;  /* 0x0000000a1004b211 */ /* 0x081fe400078c08ff */
[-C--:B------:R-:W-:Y:S02]  /*1ff40*/  @!P2 LEA R6, P5, R23, R10.reuse, 0x1 ;  /* 0x0000000a1706a211 */ /* 0x080fe400078a08ff */
[-C--:B------:R-:W-:Y:S02]  /*1ff50*/  @!P1 LEA R8, P4, R18, R10.reuse, 0x1 ;  /* 0x0000000a12089211 */ /* 0x080fe400078808ff */
[-C--:B------:R-:W-:Y:S02]  /*1ff60*/  @!P3 LEA.HI.X R5, R16, R11.reuse, R17, 0x1, P6 ;  /* 0x0000000b1005b211 */ /* 0x080fe400030f0c11 */
        /* <DEDUP_REMOVED lines=8> */
.L_x_663:
[----:B------:R-:W-:Y:S05]  /*1fff0*/  BSYNC B1 ;  /* 0x0000000000017941 */ /* 0x000fea0003800000 */
.L_x_662:
[----:B------:R-:W-:Y:S01]  /*20000*/  VIADD R0, R86, 0x60 ;  /* 0x0000006056007836 */ /* 0x000fe20000000000 */
[----:B0-----:R0:W0:Y:S04]  /*20010*/  SHFL.IDX PT, R9, R2, 0x3, 0x181f ;  /* 0x00781f0002097f89 */ /* 0x00102800000e0000 */
[----:B------:R-:W-:Y:S01]  /*20020*/  ISETP.GE.AND P0, PT, R0, R3, PT ;  /* 0x000000030000720c */ /* 0x000fe20003f06270 */
[----:B---3--:R-:W3:-:S12]  /*20030*/  SHFL.IDX PT, R28, R28, 0x3, 0x181f ;  /* 0x00781f001c1c7f89 */ /* 0x008ed800000e0000 */
[----:B------:R-:W-:Y:S05]  /*20040*/  @P0 BRA `(.L_x_664) ;  /* 0x0000000c00c00947 */ /* 0x000fea0003800000 */
[----:B------:R-:W-:Y:S01]  /*20050*/  ULDC UR4, c[0x0][0xac8] ;  /* 0x0002b20000047ab9 */ /* 0x000fe20000000800 */
[----:B------:R-:W-:Y:S01]  /*20060*/  ULDC.64 UR6, c[0x0][0x208] ;  /* 0x0000820000067ab9 */ /* 0x000fe20000000a00 */
[----:B------:R-:W-:Y:S02]  /*20070*/  ISETP.GE.AND P3, PT, R16, UR4, PT ;  /* 0x0000000410007c0c */ /* 0x000fe4000bf66270 */
[----:B------:R-:W-:Y:S02]  /*20080*/  ISETP.GE.AND P4, PT, R213, UR4, PT ;  /* 0x00000004d5007c0c */ /* 0x000fe4000bf86270 */
[----:B------:R-:W-:-:S09]  /*20090*/  ISETP.GE.AND P5, PT, R18, UR4, PT ;  /* 0x0000000412007c0c */ /* 0x000fd2000bfa6270 */
[CC--:B0--3--:R-:W-:Y:S02]  /*200a0*/  @!P3 LEA R2, P0, R16.reuse, R28.reuse, 0x1 ;  /* 0x0000001c1002b211 */ /* 0x0c9fe400078008ff */
[-C--:B------:R-:W-:Y:S02]  /*200b0*/  @!P4 LEA R4, P1, R23, R28.reuse, 0x1 ;  /* 0x0000001c1704c211 */ /* 0x080fe400078208ff */
[-C--:B------:R-:W-:Y:S02]  /*200c0*/  @!P3 LEA.HI.X R3, R16, R9.reuse, R17, 0x1, P0 ;  /* 0x000000091003b211 */ /* 0x080fe400000f0c11 */
[----:B------:R-:W-:Y:S02]  /*200d0*/  ISETP.GE.AND P0, PT, R19, UR4, PT ;  /* 0x0000000413007c0c */ /* 0x000fe4000bf06270 */
[----:B------:R-:W-:Y:S01]  /*200e0*/  @!P5 LEA R6, P2, R18, R28, 0x1 ;  /* 0x0000001c1206d211 */ /* 0x000fe200078408ff */
[----:B------:R0:W-:Y:S01]  /*200f0*/  @!P3 ST.E.128 desc[UR6][R2.64], R24 ;  /* 0x000000180200b985 */ /* 0x0001e2000c101d06 */
[----:B------:R-:W-:-:S02]  /*20100*/  @!P4 LEA.HI.X R5, R23, R9, R216, 0x1, P1 ;  /* 0x000000091705c211 */ /* 0x000fc400008f0cd8 */
[----:B------:R-:W-:-:S03]  /*20110*/  @!P5 LEA.HI.X R7, R18, R9, R218, 0x1, P2 ;  /* 0x000000091207d211 */ /* 0x000fc600010f0cda */
[----:B------:R0:W-:Y:S04]  /*20120*/  @!P4 ST.E.128 desc[UR6][R4.64], R44 ;  /* 0x0000002c0400c985 */ /* 0x0001e8000c101d06 */
[----:B------:R0:W-:Y:S01]  /*20130*/  @!P5 ST.E.128 desc[UR6][R6.64], R60 ;  /* 0x0000003c0600d985 */ /* 0x0001e2000c101d06 */
[----:B------:R-:W-:Y:S05]  /*20140*/  @P0 BRA `(.L_x_664) ;  /* 0x0000000c00800947 */ /* 0x000fea0003800000 */
[----:B0-----:R-:W-:Y:S01]  /*20150*/  LEA R2, P0, R19, R28, 0x1 ;  /* 0x0000001c13027211 */ /* 0x001fe200078008ff */
[----:B------:R-:W-:-:S03]  /*20160*/  ULDC.64 UR4, c[0x0][0x208] ;  /* 0x0000820000047ab9 */ /* 0x000fc60000000a00 */
[----:B------:R-:W-:-:S05]  /*20170*/  LEA.HI.X R3, R19, R9, R217, 0x1, P0 ;  /* 0x0000000913037211 */ /* 0x000fca00000f0cd9 */
[----:B------:R0:W-:Y:S01]  /*20180*/  ST.E.128 desc[UR4][R2.64], R76 ;  /* 0x0000004c02007985 */ /* 0x0001e2000c101d04 */
[----:B------:R-:W-:Y:S05]  /*20190*/  BRA `(.L_x_664) ;  /* 0x0000000c006c7947 */ /* 0x000fea0003800000 */
.L_x_656:
[----:B------:R-:W3:Y:S01]  /*201a0*/  LDL R9, [R1+0x60] ;  /* 0x0000600001097983 */ /* 0x000ee20000100800 */
[----:B------:R-:W-:Y:S01]  /*201b0*/  ULDC.64 UR4, c[0x0][0xc00] ;  /* 0x0003000000047ab9 */ /* 0x000fe20000000a00 */
[----:B------:R-:W4:Y:S01]  /*201c0*/  LDC R25, c[0x0][0xbe8] ;  /* 0x0002fa00ff197b82 */ /* 0x000f220000000800 */
[----:B------:R-:W-:Y:S01]  /*201d0*/  ISETP.NE.U32.AND P0, PT, RZ, UR4, PT ;  /* 0x00000004ff007c0c */ /* 0x000fe2000bf05070 */
[----:B0-----:R-:W-:Y:S01]  /*201e0*/  IMAD.MOV.U32 R6, RZ, RZ, RZ ;  /* 0x000000ffff067224 */ /* 0x001fe200078e00ff */
[----:B------:R-:W-:Y:S02]  /*201f0*/  ULDC.64 UR6, c[0x0][0x208] ;  /* 0x0000820000067ab9 */ /* 0x000fe40000000a00 */
[----:B------:R-:W-:Y:S01]  /*20200*/  ISETP.NE.AND.EX P0, PT, RZ, UR5, PT, P0 ;  /* 0x00000005ff007c0c */ /* 0x000fe2000bf05300 */
[----:B------:R-:W0:Y:S02]  /*20210*/  S2R R7, SR_TID.X ;  /* 0x0000000000077919 */ /* 0x000e240000002100 */
[----:B0-----:R-:W-:-:S05]  /*20220*/  VIADD R8, R7, 0xffffff80 ;  /* 0xffffff8007087836 */ /* 0x001fca0000000000 */
[----:B------:R-:W-:Y:S01]  /*20230*/  ISETP.GE.AND P3, PT, R8, 0x80, PT ;  /* 0x000000800800780c */ /* 0x000fe20003f66270 */
[----:B---3--:R-:W-:Y:S01]  /*20240*/  IMAD.SHL.U32 R4, R9, 0x4, RZ ;  /* 0x0000000409047824 */ /* 0x008fe200078e00ff */
[----:B------:R-:W-:-:S04]  /*20250*/  SHF.R.S32.HI R12, RZ, 0x1f, R9 ;  /* 0x0000001fff0c7819 */ /* 0x000fc80000011409 */
[----:B------:R-:W-:Y:S02]  /*20260*/  IADD3 R2, P1, R4, UR4, RZ ;  /* 0x0000000404027c10 */ /* 0x000fe4000ff3e0ff */
[----:B------:R-:W-:-:S04]  /*20270*/  SHF.L.U64.HI R0, R9, 0x2, R12 ;  /* 0x0000000209007819 */ /* 0x000fc8000001020c */
[----:B------:R-:W-:Y:S01]  /*20280*/  IADD3.X R3, R0, UR5, RZ, P1, !PT ;  /* 0x0000000500037c10 */ /* 0x000fe20008ffe4ff */
[----:B------:R-:W-:Y:S02]  /*20290*/  ULDC.64 UR4, c[0x0][0xc08] ;  /* 0x0003020000047ab9 */ /* 0x000fe40000000a00 */
[----:B------:R-:W-:Y:S02]  /*202a0*/  ISETP.NE.U32.AND P1, PT, RZ, UR4, PT ;  /* 0x00000004ff007c0c */ /* 0x000fe4000bf25070 */
[----:B------:R0:W5:Y:S02]  /*202b0*/  @P0 LDG.E R6, desc[UR6][R2.64] ;  /* 0x0000000602060981 */ /* 0x000164000c1e1900 */
[----:B------:R-:W-:-:S13]  /*202c0*/  ISETP.NE.AND.EX P1, PT, RZ, UR5, PT, P1 ;  /* 0x00000005ff007c0c */ /* 0x000fda000bf25310 */
[----:B------:R-:W-:Y:S01]  /*202d0*/  @P1 IADD3 R4, P2, R4, UR4, RZ ;  /* 0x0000000404041c10 */ /* 0x000fe2000ff5e0ff */
[----:B------:R-:W-:-:S03]  /*202e0*/  ULDC UR4, c[0x0][0xa88] ;  /* 0x0002a20000047ab9 */ /* 0x000fc60000000800 */
[----:B------:R-:W-:Y:S02]  /*202f0*/  @P1 IADD3.X R5, R0, UR5, RZ, P2, !PT ;  /* 0x0000000500051c10 */ /* 0x000fe400097fe4ff */
[----:B----4-:R-:W-:Y:S02]  /*20300*/  ISETP.NE.AND P2, PT, R25, 0x1, PT ;  /* 0x000000011900780c */ /* 0x010fe40003f45270 */
[----:B------:R-:W-:-:S06]  /*20310*/  MOV R0, UR4 ;  /* 0x0000000400007c02 */ /* 0x000fcc0008000f00 */
[----:B------:R0:W5:Y:S05]  /*20320*/  @P1 LDG.E R0, desc[UR6][R4.64] ;  /* 0x0000000604001981 */ /* 0x00016a000c1e1900 */
[----:B------:R-:W3:Y:S08]  /*20330*/  @P2 LDC R14, c[0x0][0xbec] ;  /* 0x0002fb00ff0e2b82 */ /* 0x000ef00000000800 */
[----:B------:R-:W4:Y:S01]  /*20340*/  @P2 LDC R27, c[0x0][0xbf0] ;  /* 0x0002fc00ff1b2b82 */ /* 0x000f220000000800 */
[----:B0-----:R-:W-:Y:S05]  /*20350*/  @P1 BRA `(.L_x_665) ;  /* 0x0000000000141947 */ /* 0x001fea0003800000 */
[----:B------:R-:W-:Y:S05]  /*20360*/  @!P0 BRA `(.L_x_665) ;  /* 0x0000000000108947 */ /* 0x000fea0003800000 */
[----:B------:R-:W-:Y:S02]  /*20370*/  ULDC.64 UR4, c[0x0][0x208] ;  /* 0x0000820000047ab9 */ /* 0x000fe40000000a00 */
[----:B------:R-:W2:Y:S04]  /*20380*/  LDG.E R5, desc[UR4][R2.64] ;  /* 0x0000000402057981 */ /* 0x000ea8000c1e1900 */
[----:B-----5:R-:W2:Y:S02]  /*20390*/  LDG.E R0, desc[UR4][R2.64+0x4] ;  /* 0x0000040402007981 */ /* 0x020ea4000c1e1900 */
[----:B--2---:R-:W-:-:S07]  /*203a0*/  IMAD.IADD R0, R0, 0x1, -R5 ;  /* 0x0000000100007824 */ /* 0x004fce00078e0a05 */
.L_x_665:
[----:B------:R-:W2:Y:S04]  /*203b0*/  LDL R24, [R1+0x68] ;  /* 0x0000680001187983 */ /* 0x000ea80000100800 */
[----:B------:R0:W5:Y:S01]  /*203c0*/  LDL R20, [R1+0x74] ;  /* 0x0000740001147983 */ /* 0x0001620000100800 */
[----:B------:R-:W-:Y:S01]  /*203d0*/  BSSY B1, `(.L_x_666) ;  /* 0x000002e000017945 */ /* 0x000fe20003800000 */
[----:B-1----:R-:W-:Y:S02]  /*203e0*/  SEL R13, R9, RZ, !P0 ;  /* 0x000000ff090d7207 */ /* 0x002fe40004000000 */
[----:B------:R-:W-:Y:S02]  /*203f0*/  SEL R12, R12, RZ, !P0 ;  /* 0x000000ff0c0c7207 */ /* 0x000fe40004000000 */
[----:B-----5:R-:W-:-:S02]  /*20400*/  SHF.R.S32.HI R11, RZ, 0x1f, R6 ;  /* 0x0000001fff0b7819 */ /* 0x020fc40000011406 */
[----:B--2---:R-:W-:Y:S01]  /*20410*/  SHF.R.S32.HI R10, RZ, 0x1f, R24 ;  /* 0x0000001fff0a7819 */ /* 0x004fe20000011418 */
[----:B0-----:R-:W-:Y:S06]  /*20420*/  @P3 BRA `(.L_x_667) ;  /* 0x0000000000a03947 */ /* 0x001fec0003800000 */
[----:B------:R-:W0:Y:S01]  /*20430*/  LDC R9, c[0x0][0xbe8] ;  /* 0x0002fa00ff097b82 */ /* 0x000e220000000800 */
[----:B------:R-:W-:-:S04]  /*20440*/  IMAD R2, R20, 0x80, R7 ;  /* 0x0000008014027824 */ /* 0x000fc800078e0207 */
[----:B------:R-:W-:Y:S02]  /*20450*/  VIADD R8, R2, 0xffffff80 ;  /* 0xffffff8002087836 */ /* 0x000fe40000000000 */
[----:B0-----:R-:W-:-:S05]  /*20460*/  IMAD R3, R0, R9, RZ ;  /* 0x0000000900037224 */ /* 0x001fca00078e02ff */
[----:B------:R-:W-:-:S13]  /*20470*/  ISETP.GE.AND P0, PT, R8, R3, PT ;  /* 0x000000030800720c */ /* 0x000fda0003f06270 */
[----:B------:R-:W-:Y:S05]  /*20480*/  @P0 BRA `(.L_x_667) ;  /* 0x0000000000880947 */ /* 0x000fea0003800000 */
[----:B------:R-:W-:Y:S01]  /*20490*/  ISETP.NE.AND P0, PT, R9, 0x1, PT ;  /* 0x000000010900780c */ /* 0x000fe20003f05270 */
[----:B------:R-:W-:Y:S01]  /*204a0*/  ULDC.64 UR4, c[0x0][0xb90] ;  /* 0x0002e40000047ab9 */ /* 0x000fe20000000a00 */
[----:B------:R-:W-:Y:S01]  /*204b0*/  IMAD.MOV.U32 R2, RZ, RZ, R6 ;  /* 0x000000ffff027224 */ /* 0x000fe200078e0006 */
[----:B------:R-:W-:Y:S01]  /*204c0*/  ULDC.64 UR6, c[0x0][0x208] ;  /* 0x0000820000067ab9 */ /* 0x000fe20000000a00 */
[----:B------:R-:W-:Y:S02]  /*204d0*/  IMAD R7, R10, UR4, RZ ;  /* 0x000000040a077c24 */ /* 0x000fe4000f8e02ff */
[----:B------:R-:W-:Y:S02]  /*204e0*/  IMAD.MOV.U32 R3, RZ, RZ, R11 ;  /* 0x000000ffff037224 */ /* 0x000fe400078e000b */
[----:B------:R-:W-:Y:S02]  /*204f0*/  IMAD.MOV.U32 R5, RZ, RZ, R8 ;  /* 0x000000ffff057224 */ /* 0x000fe400078e0008 */
[----:B------:R-:W-:-:S03]  /*20500*/  IMAD.WIDE.U32 R2, R24, UR4, R2 ;  /* 0x0000000418027c25 */ /* 0x000fc6000f8e0002 */
[----:B------:R-:W0:Y:S01]  /*20510*/  @P0 LDC R15, c[0x0][0xbec] ;  /* 0x0002fb00ff0f0b82 */ /* 0x000e220000000800 */
[----:B------:R-:W-:Y:S01]  /*20520*/  IMAD R7, R24, UR5, R7 ;  /* 0x0000000518077c24 */ /* 0x000fe2000f8e0207 */
[----:B------:R-:W-:-:S03]  /*20530*/  ULDC.64 UR4, c[0x0][0xb98] ;  /* 0x0002e60000047ab9 */ /* 0x000fc60000000a00 */
[----:B------:R-:W-:-:S03]  /*20540*/  IMAD.IADD R3, R3, 0x1, R7 ;  /* 0x0000000103037824 */ /* 0x000fc600078e0207 */
[----:B------:R-:W1:Y:S01]  /*20550*/  @P0 LDC R21, c[0x0][0xbf0] ;  /* 0x0002fc00ff150b82 */ /* 0x000e620000000800 */
[----:B------:R-:W-:-:S04]  /*20560*/  IMAD.WIDE.U32 R2, R13, UR4, R2 ;  /* 0x000000040d027c25 */ /* 0x000fc8000f8e0002 */
[----:B0-----:R-:W-:-:S05]  /*20570*/  @P0 IMAD.HI.U32 R4, R8, R15, RZ ;  /* 0x0000000f08040227 */ /* 0x001fca00078e00ff */
[----:B-1----:R-:W-:Y:S01]  /*20580*/  @P0 SHF.R.U32.HI R5, RZ, R21, R4 ;  /* 0x00000015ff050219 */ /* 0x002fe20000011604 */
[----:B------:R-:W-:-:S03]  /*20590*/  IMAD R4, R12, UR4, RZ ;  /* 0x000000040c047c24 */ /* 0x000fc6000f8e02ff */
[----:B------:R-:W-:Y:S01]  /*205a0*/  IADD3 R2, P0, R5, R2, RZ ;  /* 0x0000000205027210 */ /* 0x000fe20007f1e0ff */
[----:B------:R-:W-:-:S04]  /*205b0*/  IMAD.MOV R7, RZ, RZ, -R5 ;  /* 0x000000ffff077224 */ /* 0x000fc800078e0a05 */
[----:B------:R-:W-:Y:S01]  /*205c0*/  IMAD R7, R9, R7, R8 ;  /* 0x0000000709077224 */ /* 0x000fe200078e0208 */
[----:B------:R-:W-:Y:S01]  /*205d0*/  SHF.R.S32.HI R9, RZ, 0x1f, R5 ;  /* 0x0000001fff097819 */ /* 0x000fe20000011405 */
[----:B------:R-:W-:Y:S01]  /*205e0*/  IMAD R8, R13, UR5, R4 ;  /* 0x000000050d087c24 */ /* 0x000fe2000f8e0204 */
[----:B------:R-:W-:Y:S02]  /*205f0*/  ULDC.64 UR4, c[0x0][0xb88] ;  /* 0x0002e20000047ab9 */ /* 0x000fe40000000a00 */
[----:B------:R-:W-:Y:S02]  /*20600*/  SHF.R.S32.HI R4, RZ, 0x1f, R7 ;  /* 0x0000001fff047819 */ /* 0x000fe40000011407 */
[----:B------:R-:W-:-:S03]  /*20610*/  IADD3.X R3, R9, R3, R8, P0, !PT ;  /* 0x0000000309037210 */ /* 0x000fc600007fe408 */
[----:B------:R-:W-:Y:S02]  /*20620*/  IMAD R4, R4, UR4, RZ ;  /* 0x0000000404047c24 */ /* 0x000fe4000f8e02ff */
[----:B------:R-:W-:-:S04]  /*20630*/  IMAD.WIDE.U32 R2, R7, UR4, R2 ;  /* 0x0000000407027c25 */ /* 0x000fc8000f8e0002 */
[----:B------:R-:W-:Y:S01]  /*20640*/  IMAD R5, R7, UR5, R4 ;  /* 0x0000000507057c24 */ /* 0x000fe2000f8e0204 */
[----:B------:R-:W-:Y:S02]  /*20650*/  ULDC.64 UR4, c[0x0][0xb50] ;  /* 0x0002d40000047ab9 */ /* 0x000fe40000000a00 */
[----:B------:R-:W-:Y:S01]  /*20660*/  LEA R4, P0, R2, UR4, 0x2 ;  /* 0x0000000402047c11 */ /* 0x000fe2000f8010ff */
[----:B------:R-:W-:-:S05]  /*20670*/  IMAD.IADD R3, R3, 0x1, R5 ;  /* 0x0000000103037824 */ /* 0x000fca00078e0205 */
[----:B------:R-:W-:Y:S01]  /*20680*/  LEA.HI.X R5, R2, UR5, R3, 0x2, P0 ;  /* 0x0000000502057c11 */ /* 0x000fe200080f1403 */
[----:B------:R-:W-:-:S05]  /*20690*/  IMAD.MOV.U32 R3, RZ, RZ, -0x800000 ;  /* 0xff800000ff037424 */ /* 0x000fca00078e00ff */
[----:B------:R0:W-:Y:S02]  /*206a0*/  STG.E desc[UR6][R4.64], R3 ;  /* 0x0000000304007986 */ /* 0x0001e4000c101906 */
.L_x_667:
[----:B------:R-:W-:Y:S05]  /*206b0*/  BSYNC B1 ;  /* 0x0000000000017941 */ /* 0x000fea0003800000 */
.L_x_666:
[----:B0-----:R-:W2:Y:S01]  /*206c0*/  LDL R4, [R1+0x64] ;  /* 0x0000640001047983 */ /* 0x001ea20000100800 */
[----:B------:R-:W-:Y:S01]  /*206d0*/  ULDC.64 UR4, c[0x0][0xaa0] ;  /* 0x0002a80000047ab9 */ /* 0x000fe20000000a00 */
[----:B------:R-:W-:Y:S01]  /*206e0*/  BSSY B1, `(.L_x_668) ;  /* 0x0000041000017945 */ /* 0x000fe20003800000 */
[----:B------:R-:W-:-:S04]  /*206f0*/  IMAD R3, R11, UR4, RZ ;  /* 0x000000040b037c24 */ /* 0x000fc8000f8e02ff */
[C---:B------:R-:W-:Y:S02]  /*20700*/  IMAD R5, R6.reuse, UR5, R3 ;  /* 0x0000000506057c24 */ /* 0x040fe4000f8e0203 */
[----:B------:R-:W-:Y:S01]  /*20710*/  IMAD.WIDE.U32 R2, R6, UR4, RZ ;  /* 0x0000000406027c25 */ /* 0x000fe2000f8e00ff */
        /* <DEDUP_REMOVED lines=10> */
[----:B------:R-:W-:-:S03]  /*207c0*/  ULDC.64 UR4, c[0x0][0xae0] ;  /* 0x0002b80000047ab9 */ /* 0x000fc60000000a00 */
[----:B------:R-:W-:Y:S01]  /*207d0*/  IMAD.IADD R3, R3, 0x1, R7 ;  /* 0x0000000103037824 */ /* 0x000fe200078e0207 */
[----:B--2---:R-:W-:-:S05]  /*207e0*/  LEA R4, R4, R219, 0x5 ;  /* 0x000000db04047211 */ /* 0x004fca00078e28ff */
[----:B------:R-:W-:-:S04]  /*207f0*/  IMAD R9, R20, 0x80, R4 ;  /* 0x0000008014097824 */ /* 0x000fc800078e0204 */
[----:B---3--:R-:W-:-:S04]  /*20800*/  @P2 IMAD.HI.U32 R4, R9, R14, RZ ;  /* 0x0000000e09042227 */ /* 0x008fc800078e00ff */
[----:B------:R-:W-:Y:S01]  /*20810*/  IMAD.MOV.U32 R5, RZ, RZ, R9 ;  /* 0x000000ffff057224 */ /* 0x000fe200078e0009 */
[----:B----4-:R-:W-:-:S04]  /*20820*/  @P2 SHF.R.U32.HI R5, RZ, R27, R4 ;  /* 0x0000001bff052219 */ /* 0x010fc80000011604 */
[--C-:B------:R-:W-:Y:S01]  /*20830*/  SHF.R.S32.HI R4, RZ, 0x1f, R5.reuse ;  /* 0x0000001fff047819 */ /* 0x100fe20000011405 */
[----:B------:R-:W-:Y:S02]  /*20840*/  IMAD.MOV R6, RZ, RZ, -R5 ;  /* 0x000000ffff067224 */ /* 0x000fe400078e0a05 */
[----:B------:R-:W-:-:S04]  /*20850*/  IMAD.WIDE.U32 R2, R5, UR4, R2 ;  /* 0x0000000405027c25 */ /* 0x000fc8000f8e0002 */
[----:B------:R-:W-:Y:S02]  /*20860*/  IMAD R4, R4, UR4, RZ ;  /* 0x0000000404047c24 */ /* 0x000fe4000f8e02ff */
[----:B------:R-:W-:Y:S02]  /*20870*/  IMAD R7, R25, R6, R9 ;  /* 0x0000000619077224 */ /* 0x000fe400078e0209 */
[----:B------:R-:W-:Y:S01]  /*20880*/  IMAD R9, R5, UR5, R4 ;  /* 0x0000000505097c24 */ /* 0x000fe2000f8e0204 */
[----:B------:R-:W-:Y:S01]  /*20890*/  ULDC.64 UR4, c[0x0][0xad8] ;  /* 0x0002b60000047ab9 */ /* 0x000fe20000000a00 */
[----:B------:R-:W-:Y:S01]  /*208a0*/  IMAD R6, R20, 0x80, R219 ;  /* 0x0000008014067824 */ /* 0x000fe200078e02db */
[----:B------:R-:W-:Y:S01]  /*208b0*/  SHF.R.S32.HI R4, RZ, 0x1f, R7 ;  /* 0x0000001fff047819 */ /* 0x000fe20000011407 */
[----:B------:R-:W-:Y:S02]  /*208c0*/  IMAD.IADD R3, R3, 0x1, R9 ;  /* 0x0000000103037824 */ /* 0x000fe400078e0209 */
[----:B------:R-:W-:-:S02]  /*208d0*/  IMAD R25, R0, R25, RZ ;  /* 0x0000001900197224 */ /* 0x000fc400078e02ff */
[----:B------:R-:W-:Y:S02]  /*208e0*/  IMAD R4, R4, UR4, RZ ;  /* 0x0000000404047c24 */ /* 0x000fe4000f8e02ff */
[----:B------:R-:W-:Y:S01]  /*208f0*/  IMAD.WIDE.U32 R2, R7, UR4, R2 ;  /* 0x0000000407027c25 */ /* 0x000fe2000f8e0002 */
[----:B------:R-:W-:-:S03]  /*20900*/  ISETP.GE.AND P2, PT, R6, R25, PT ;  /* 0x000000190600720c */ /* 0x000fc60003f46270 */
[----:B------:R-:W-:Y:S01]  /*20910*/  IMAD R5, R7, UR5, R4 ;  /* 0x0000000507057c24 */ /* 0x000fe2000f8e0204 */
[----:B------:R-:W-:Y:S01]  /*20920*/  ULDC.64 UR4, c[0x0][0xa80] ;  /* 0x0002a00000047ab9 */ /* 0x000fe20000000a00 */
[----:B------:R-:W-:Y:S01]  /*20930*/  VIADD R0, R6, 0x20 ;  /* 0x0000002006007836 */ /* 0x000fe20000000000 */
[----:B------:R-:W-:Y:S01]  /*20940*/  LEA R4, P3, R2, UR4, 0x1 ;  /* 0x0000000402047c11 */ /* 0x000fe2000f8608ff */
[----:B------:R-:W-:-:S03]  /*20950*/  IMAD.IADD R3, R3, 0x1, R5 ;  /* 0x0000000103037824 */ /* 0x000fc600078e0205 */
[-C--:B------:R-:W-:Y:S01]  /*20960*/  ISETP.GE.AND P1, PT, R0, R25.reuse, PT ;  /* 0x000000190000720c */ /* 0x080fe20003f26270 */
[----:B------:R-:W-:Y:S01]  /*20970*/  VIADD R0, R6, 0x40 ;  /* 0x0000004006007836 */ /* 0x000fe20000000000 */
[----:B------:R-:W-:Y:S02]  /*20980*/  LEA.HI.X R5, R2, UR5, R3, 0x1, P3 ;  /* 0x0000000502057c11 */ /* 0x000fe400098f0c03 */
[----:B------:R0:W1:Y:S02]  /*20990*/  SHFL.IDX PT, R2, R4, RZ, 0x181f ;  /* 0x00181fff04027589 */ /* 0x00006400000e0000 */
[----:B------:R-:W-:Y:S02]  /*209a0*/  ISETP.GE.AND P0, PT, R0, R25, PT ;  /* 0x000000190000720c */ /* 0x000fe40003f06270 */
[----:B------:R0:W2:Y:S01]  /*209b0*/  SHFL.IDX PT, R3, R5, RZ, 0x181f ;  /* 0x00181fff05037589 */ /* 0x0000a200000e0000 */
[----:B------:R-:W-:Y:S10]  /*209c0*/  @P2 BRA `(.L_x_669) ;  /* 0x0000000000482947 */ /* 0x000ff40003800000 */
        /* <DEDUP_REMOVED lines=18> */
.L_x_669:
[----:B------:R-:W-:Y:S05]  /*20af0*/  BSYNC B1 ;  /* 0x0000000000017941 */ /* 0x000fea0003800000 */
.L_x_668:
[----:B--23--:R2:W3:Y:S01]  /*20b00*/  SHFL.IDX PT, R3, R5, 0x1, 0x181f ;  /* 0x00381f0005037f89 */ /* 0x00c4e200000e0000 */
[----:B------:R-:W-:Y:S03]  /*20b10*/  BSSY B1, `(.L_x_670) ;  /* 0x0000015000017945 */ /* 0x000fe60003800000 */
[----:B-1----:R2:W1:Y:S01]  /*20b20*/  SHFL.IDX PT, R2, R4, 0x1, 0x181f ;  /* 0x00381f0004027f89 */ /* 0x00246200000e0000 */
[----:B------:R-:W-:Y:S05]  /*20b30*/  @P1 BRA `(.L_x_671) ;  /* 0x0000000000481947 */ /* 0x000fea0003800000 */
[----:B------:R-:W-:Y:S01]  /*20b40*/  ULDC UR4, c[0x0][0xac8] ;  /* 0x0002b20000047ab9 */ /* 0x000fe20000000800 */
[----:B------:R-:W-:Y:S01]  /*20b50*/  ULDC.64 UR6, c[0x0][0x208] ;  /* 0x0000820000067ab9 */ /* 0x000fe20000000a00 */
[----:B------:R-:W-:Y:S02]  /*20b60*/  ISETP.GE.AND P4, PT, R16, UR4, PT ;  /* 0x0000000410007c0c */ /* 0x000fe4000bf86270 */
[----:B------:R-:W-:Y:S02]  /*20b70*/  ISETP.GE.AND P3, PT, R213, UR4, PT ;  /* 0x00000004d5007c0c */ /* 0x000fe4000bf66270 */
[----:B------:R-:W-:Y:S02]  /*20b80*/  ISETP.GE.AND P2, PT, R18, UR4, PT ;  /* 0x0000000412007c0c */ /* 0x000fe4000bf46270 */
[----:B------:R-:W-:-:S07]  /*20b90*/  ISETP.GE.AND P1, PT, R19, UR4, PT ;  /* 0x0000000413007c0c */ /* 0x000fce000bf26270 */
[CC--:B-1----:R-:W-:Y:S02]  /*20ba0*/  @!P4 LEA R8, P6, R16.reuse, R2.reuse, 0x1 ;  /* 0x000000021008c211 */ /* 0x0c2fe400078c08ff */
[CC--:B------:R-:W-:Y:S02]  /*20bb0*/  @!P3 LEA R10, P5, R23.reuse, R2.reuse, 0x1 ;  /* 0x00000002170ab211 */ /* 0x0c0fe400078a08ff */
[-C--:B---3--:R-:W-:Y:S02]  /*20bc0*/  @!P4 LEA.HI.X R9, R16, R3.reuse, R17, 0x1, P6 ;  /* 0x000000031009c211 */ /* 0x088fe400030f0c11 */
[-C--:B------:R-:W-:Y:S02]  /*20bd0*/  @!P2 LEA R12, P6, R18, R2.reuse, 0x1 ;  /* 0x00000002120ca211 */ /* 0x080fe400078c08ff */
        /* <DEDUP_REMOVED lines=8> */
.L_x_671:
[----:B------:R-:W-:Y:S05]  /*20c60*/  BSYNC B1 ;  /* 0x0000000000017941 */ /* 0x000fea0003800000 */
.L_x_670:
[----:B---34-:R3:W4:Y:S01]  /*20c70*/  SHFL.IDX PT, R3, R5, 0x2, 0x181f ;  /* 0x00581f0005037f89 */ /* 0x01872200000e0000 */
        /* <DEDUP_REMOVED lines=9> */
[-C--:B-1----:R-:W-:Y:S02]  /*20d10*/  @!P3 LEA R8, P6, R16, R2.reuse, 0x1 ;  /* 0x000000021008b211 */ /* 0x082fe400078c08ff */
[-C--:B------:R-:W-:Y:S02]  /*20d20*/  @!P2 LEA R10, P5, R23, R2.reuse, 0x1 ;  /* 0x00000002170aa211 */ /* 0x080fe400078a08ff */
[-C--:B------:R-:W-:Y:S02]  /*20d30*/  @!P1 LEA R12, P4, R18, R2.reuse, 0x1 ;  /* 0x00000002120c9211 */ /* 0x080fe400078808ff */
[-C--:B----4-:R-:W-:Y:S02]  /*20d40*/  @!P3 LEA.HI.X R9, R16, R3.reuse, R17, 0x1, P6 ;  /* 0x000000031009b211 */ /* 0x090fe400030f0c11 */
        /* <DEDUP_REMOVED lines=8> */
.L_x_673:
[----:B------:R-:W-:Y:S05]  /*20dd0*/  BSYNC B1 ;  /* 0x0000000000017941 */ /* 0x000fea0003800000 */
.L_x_672:
[----:B------:R-:W-:Y:S01]  /*20de0*/  IADD3 R0, R6, 0x60, RZ ;  /* 0x0000006006007810 */ /* 0x000fe20007ffe0ff */
[----:B0-23--:R-:W0:Y:S03]  /*20df0*/  SHFL.IDX PT, R5, R5, 0x3, 0x181f ;  /* 0x00781f0005057f89 */ /* 0x00de2600000e0000 */
[----:B------:R-:W-:Y:S01]  /*20e00*/  ISETP.GE.AND P0, PT, R0, R25, PT ;  /* 0x000000190000720c */ /* 0x000fe20003f06270 */
[----:B-1----:R1:W2:-:S12]  /*20e10*/  SHFL.IDX PT, R2, R4, 0x3, 0x181f ;  /* 0x00781f0004027f89 */ /* 0x00229800000e0000 */
[----:B-1----:R-:W-:Y:S05]  /*20e20*/  @P0 BRA `(.L_x_664) ;  /* 0x0000000000480947 */ /* 0x002fea0003800000 */
[----:B------:R-:W-:Y:S01]  /*20e30*/  ULDC UR4, c[0x0][0xac8] ;  /* 0x0002b20000047ab9 */ /* 0x000fe20000000800 */
[----:B------:R-:W-:Y:S01]  /*20e40*/  ULDC.64 UR6, c[0x0][0x208] ;  /* 0x0000820000067ab9 */ /* 0x000fe20000000a00 */
[----:B------:R-:W-:Y:S02]  /*20e50*/  ISETP.GE.AND P3, PT, R16, UR4, PT ;  /* 0x0000000410007c0c */ /* 0x000fe4000bf66270 */
[----:B------:R-:W-:Y:S02]  /*20e60*/  ISETP.GE.AND P2, PT, R213, UR4, PT ;  /* 0x00000004d5007c0c */ /* 0x000fe4000bf46270 */
[----:B------:R-:W-:Y:S02]  /*20e70*/  ISETP.GE.AND P1, PT, R18, UR4, PT ;  /* 0x0000000412007c0c */ /* 0x000fe4000bf26270 */
[----:B------:R-:W-:-:S07]  /*20e80*/  ISETP.GE.AND P0, PT, R19, UR4, PT ;  /* 0x0000000413007c0c */ /* 0x000fce000bf06270 */
[-C--:B--2---:R-:W-:Y:S02]  /*20e90*/  @!P3 LEA R6, P6, R16, R2.reuse, 0x1 ;  /* 0x000000021006b211 */ /* 0x084fe400078c08ff */
[-C--:B------:R-:W-:Y:S02]  /*20ea0*/  @!P2 LEA R8, P5, R23, R2.reuse, 0x1 ;  /* 0x000000021708a211 */ /* 0x080fe400078a08ff */
[-C--:B------:R-:W-:Y:S02]  /*20eb0*/  @!P1 LEA R10, P4, R18, R2.reuse, 0x1 ;  /* 0x00000002120a9211 */ /* 0x080fe400078808ff */
[-C--:B0-----:R-:W-:Y:S02]  /*20ec0*/  @!P3 LEA.HI.X R7, R16, R5.reuse, R17, 0x1, P6 ;  /* 0x000000051007b211 */ /* 0x081fe400030f0c11 */
[----:B------:R-:W-:Y:S02]  /*20ed0*/  @!P0 LEA R2, P6, R19, R2, 0x1 ;  /* 0x0000000213028211 */ /* 0x000fe400078c08ff */
[-C--:B------:R-:W-:Y:S01]  /*20ee0*/  @!P2 LEA.HI.X R9, R23, R5.reuse, R216, 0x1, P5 ;  /* 0x000000051709a211 */ /* 0x080fe200028f0cd8 */
[----:B------:R1:W-:Y:S01]  /*20ef0*/  @!P3 ST.E.128 desc[UR6][R6.64], RZ ;  /* 0x000000ff0600b985 */ /* 0x0003e2000c101d06 */
[----:B------:R-:W-:-:S02]  /*20f00*/  @!P1 LEA.HI.X R11, R18, R5, R218, 0x1, P4 ;  /* 0x00000005120b9211 */ /* 0x000fc400020f0cda */
[----:B----4-:R-:W-:Y:S01]  /*20f10*/  @!P0 LEA.HI.X R3, R19, R5, R217, 0x1, P6 ;  /* 0x0000000513038211 */ /* 0x010fe200030f0cd9 */
[----:B------:R1:W-:Y:S04]  /*20f20*/  @!P2 ST.E.128 desc[UR6][R8.64], RZ ;  /* 0x000000ff0800a985 */ /* 0x0003e8000c101d06 */
[----:B------:R1:W-:Y:S04]  /*20f30*/  @!P1 ST.E.128 desc[UR6][R10.64], RZ ;  /* 0x000000ff0a009985 */ /* 0x0003e8000c101d06 */
[----:B------:R1:W-:Y:S02]  /*20f40*/  @!P0 ST.E.128 desc[UR6][R2.64], RZ ;  /* 0x000000ff02008985 */ /* 0x0003e4000c101d06 */
.L_x_664:
[----:B------:R-:W-:Y:S05]  /*20f50*/  BSYNC B0 ;  /* 0x0000000000007941 */ /* 0x000fea0003800000 */
.L_x_655:
[----:B------:R-:W-:Y:S02]  /*20f60*/  ULDC UR4, c[0x0][0xc3c] ;  /* 0x00030f0000047ab9 */ /* 0x000fe40000000800 */
[----:B------:R-:W-:-:S13]  /*20f70*/  ISETP.GE.AND P0, PT, R31, UR4, PT ;  /* 0x000000041f007c0c */ /* 0x000fda000bf06270 */
[----:B------:R-:W-:Y:S05]  /*20f80*/  @!P0 BRA `(.L_x_674) ;  /* 0xfffffdfc00d08947 */ /* 0x000fea000383ffff */
[----:B------:R-:W-:Y:S05]  /*20f90*/  BRA `(.L_x_436) ;  /* 0x0000007000507947 */ /* 0x000fea0003800000 */
.L_x_434:
[----:B------:R-:W-:-:S08]  /*20fa0*/  NOP ;  /* 0x0000000000007918 */ /* 0x000fd00000000000 */
[----:B------:R-:W0:-:S00]  /*20fb0*/  USETMAXREG.DEALLOC.CTAPOOL 0x28 ;  /* 0x00000028000079c8 */ /* 0x000e0000080e0500 */
[----:B0-----:R-:W-:Y:S01]  /*20fc0*/  LOP3.LUT R2, R2, 0x3, RZ, 0xc0, !PT ;  /* 0x0000000302027812 */ /* 0x001fe200078ec0ff */
[----:B------:R-:W-:Y:S01]  /*20fd0*/  IMAD.MOV.U32 R4, RZ, RZ, RZ ;  /* 0x000000ffff047224 */ /* 0x000fe200078e00ff */
[----:B------:R-:W-:-:S04]  /*20fe0*/  LOP3.LUT R23, R23, 0xffffffbf, RZ, 0xc0, !PT ;  /* 0xffffffbf17177812 */ /* 0x000fc800078ec0ff */
[----:B------:R-:W0:Y:S02]  /*20ff0*/  SHFL.IDX PT, R2, R2, RZ, 0x1f ;  /* 0x00001fff02027589 */ /* 0x000e2400000e0000 */
[----:B0-----:R-:W-:-:S13]  /*21000*/  ISETP.NE.AND P0, PT, R2, RZ, PT ;  /* 0x000000ff0200720c */ /* 0x001fda0003f05270 */
[----:B------:R-:W-:Y:S01]  /*21010*/  @P0 LOP3.LUT R23, R23, 0x40, RZ, 0xfc, !PT ;  /* 0x0000004017170812 */ /* 0x000fe200078efcff */
[----:B------:R-:W-:Y:S06]  /*21020*/  @!P0 BRA `(.L_x_675) ;  /* 0x00000000001c8947 */ /* 0x000fec0003800000 */
[----:B------:R-:W0:Y:S08]  /*21030*/  S2UR UR5, SR_CgaCtaId ;  /* 0x00000000000579c3 */ /* 0x000e300000008800 */
[----:B------:R-:W-:Y:S06]  /*21040*/  BAR.SYNC.DEFER_BLOCKING 0x5, 0x180 ;  /* 0x0146000000007b1d */ /* 0x000fec0000010000 */
[----:B------:R-:W-:-:S02]  /*21050*/  UMOV UR4, 0x400 ;  /* 0x0000040000047882 */ /* 0x000fc40000000000 */
[----:B0-----:R-:W-:-:S09]  /*21060*/  ULEA UR4, UR5, UR4, 0x18 ;  /* 0x0000000405047291 */ /* 0x001fd2000f8ec03f */
[----:B------:R-:W0:Y:S01]  /*21070*/  LDS.128 R16, [UR4+0x388d0] ;  /* 0x0388d004ff107984 */ /* 0x000e220008000c00 */
[----:B------:R-:W-:Y:S06]  /*21080*/  BAR.ARV 0x4, 0x180 ;  /* 0x0106000000007b1d */ /* 0x000fec0000002000 */
[----:B------:R-:W-:Y:S05]  /*21090*/  BRA `(.L_x_676) ;  /* 0x0000000800047947 */ /* 0x000fea0003800000 */
.L_x_675:
[----:B------:R-:W-:Y:S01]  /*210a0*/  LOP3.LUT R5, R0, 0x1f, RZ, 0xc0, !PT ;  /* 0x0000001f00057812 */ /* 0x000fe200078ec0ff */
[----:B------:R-:W-:Y:S01]  /*210b0*/  ULDC UR4, c[0x0][0xc3c] ;  /* 0x00030f0000047ab9 */ /* 0x000fe20000000800 */
[----:B------:R-:W-:Y:S01]  /*210c0*/  ULDC.64 UR6, c[0x0][0x208] ;  /* 0x0000820000067ab9 */ /* 0x000fe20000000a00 */
[----:B------:R-:W-:Y:S01]  /*210d0*/  ULDC UR5, c[0x0][0xc38] ;  /* 0x00030e0000057ab9 */ /* 0x000fe20000000800 */
[----:B------:R-:W-:-:S04]  /*210e0*/  ISETP.NE.AND P0, PT, R5, 0x1f, PT ;  /* 0x0000001f0500780c */ /* 0x000fc80003f05270 */
[----:B------:R-:W-:-:S13]  /*210f0*/  ISETP.GE.OR P1, PT, R5, UR4, !P0 ;  /* 0x0000000405007c0c */ /* 0x000fda000c726670 */
[----:B------:R-:W0:Y:S02]  /*21100*/  @!P1 LDC.64 R2, c[0x0][0xc80] ;  /* 0x00032000ff029b82 */ /* 0x000e240000000a00 */
[----:B0-----:R-:W-:-:S05]  /*21110*/  @!P1 IMAD.WIDE.U32 R2, R5, 0x4, R2 ;  /* 0x0000000405029825 */ /* 0x001fca00078e0002 */
[----:B------:R-:W2:Y:S01]  /*21120*/  @!P1 LDG.E R4, desc[UR6][R2.64] ;  /* 0x0000000602049981 */ /* 0x000ea2000c1e1900 */
[C---:B------:R-:W-:Y:S01]  /*21130*/  ISETP.NE.AND P1, PT, R5.reuse, RZ, PT ;  /* 0x000000ff0500720c */ /* 0x040fe20003f25270 */
[----:B------:R-:W0:Y:S01]  /*21140*/  S2UR UR6, SR_CTAID.X ;  /* 0x00000000000679c3 */ /* 0x000e220000002500 */
[C---:B------:R-:W-:Y:S01]  /*21150*/  ISETP.GE.U32.AND P2, PT, R5.reuse, 0x2, PT ;  /* 0x000000020500780c */ /* 0x040fe20003f46070 */
[----:B------:R-:W-:Y:S01]  /*21160*/  UMOV UR4, URZ ;  /* 0x0000003f00047c82 */ /* 0x000fe20008000000 */
[C---:B------:R-:W-:Y:S01]  /*21170*/  ISETP.GE.U32.AND P3, PT, R5.reuse, 0x4, PT ;  /* 0x000000040500780c */ /* 0x040fe20003f66070 */
[----:B------:R-:W-:Y:S01]  /*21180*/  IMAD.MOV.U32 R16, RZ, RZ, RZ ;  /* 0x000000ffff107224 */ /* 0x000fe200078e00ff */
[C---:B------:R-:W-:Y:S02]  /*21190*/  ISETP.GE.U32.AND P4, PT, R5.reuse, 0x8, PT ;  /* 0x000000080500780c */ /* 0x040fe40003f86070 */
[----:B------:R-:W-:Y:S01]  /*211a0*/  ISETP.GE.U32.AND P5, PT, R5, 0x10, PT ;  /* 0x000000100500780c */ /* 0x000fe20003fa6070 */
[----:B--2---:R-:W1:Y:S02]  /*211b0*/  SHFL.UP PT, R6, R4, 0x1, RZ ;  /* 0x0420000004067989 */ /* 0x004e6400000e00ff */
[----:B-1----:R-:W-:-:S05]  /*211c0*/  SEL R7, R6, RZ, P1 ;  /* 0x000000ff06077207 */ /* 0x002fca0000800000 */
[----:B------:R-:W-:-:S05]  /*211d0*/  IMAD.IADD R7, R4, 0x1, R7 ;  /* 0x0000000104077824 */ /* 0x000fca00078e0207 */
[----:B------:R-:W1:Y:S02]  /*211e0*/  SHFL.UP PT, R6, R7, 0x2, RZ ;  /* 0x0440000007067989 */ /* 0x000e6400000e00ff */
        /* <DEDUP_REMOVED lines=11> */
[----:B------:R-:W1:Y:S02]  /*212a0*/  SHFL.IDX PT, R6, R7, 0x1f, 0x1f ;  /* 0x03e01f0007067f89 */ /* 0x000e6400000e0000 */
[----:B-1----:R-:W-:-:S04]  /*212b0*/  IMAD R6, R6, UR5, RZ ;  /* 0x0000000506067c24 */ /* 0x002fc8000f8e02ff */
[----:B------:R-:W-:Y:S01]  /*212c0*/  IMAD.MOV.U32 R3, RZ, RZ, R6 ;  /* 0x000000ffff037224 */ /* 0x000fe200078e0006 */
[----:B0-----:R-:W-:-:S13]  /*212d0*/  ISETP.GT.AND P6, PT, R6, UR6, PT ;  /* 0x0000000606007c0c */ /* 0x001fda000bfc4270 */
[----:B------:R-:W-:Y:S05]  /*212e0*/  @P6 BRA `(.L_x_677) ;  /* 0x0000000000a06947 */ /* 0x000fea0003800000 */
[----:B------:R-:W0:Y:S01]  /*212f0*/  LDC R10, c[0x0][0xc3c] ;  /* 0x00030f00ff0a7b82 */ /* 0x000e220000000800 */
[----:B------:R-:W-:Y:S01]  /*21300*/  IMAD.MOV.U32 R6, RZ, RZ, R3 ;  /* 0x000000ffff067224 */ /* 0x000fe200078e0003 */
[----:B------:R-:W-:Y:S01]  /*21310*/  UMOV UR4, URZ ;  /* 0x0000003f00047c82 */ /* 0x000fe20008000000 */
[----:B------:R-:W-:Y:S01]  /*21320*/  ULDC UR7, c[0x0][0xc3c] ;  /* 0x00030f0000077ab9 */ /* 0x000fe20000000800 */
[----:B------:R-:W-:-:S05]  /*21330*/  ULDC UR5, c[0x0][0xc38] ;  /* 0x00030e0000057ab9 */ /* 0x000fca0000000800 */
.L_x_681:
[----:B------:R-:W-:Y:S01]  /*21340*/  UIADD3 UR4, UR4, 0x1f, URZ ;  /* 0x0000001f04047890 */ /* 0x000fe2000fffe03f */
[----:B------:R-:W-:-:S05]  /*21350*/  IMAD.U32 R19, RZ, RZ, UR7 ;  /* 0x00000007ff137e24 */ /* 0x000fca000f8e00ff */
[----:B0-----:R-:W-:-:S13]  /*21360*/  ISETP.LE.AND P6, PT, R10, UR4, PT ;  /* 0x000000040a007c0c */ /* 0x001fda000bfc3270 */
[----:B------:R-:W-:Y:S05]  /*21370*/  @P6 BRA `(.L_x_678) ;  /* 0x0000000400286947 */ /* 0x000fea0003800000 */
[----:B------:R-:W-:Y:S01]  /*21380*/  VIADD R7, R5, UR4 ;  /* 0x0000000405077c36 */ /* 0x000fe20008000000 */
[----:B------:R-:W-:Y:S01]  /*21390*/  BSSY B0, `(.L_x_679) ;  /* 0x0000008000007945 */ /* 0x000fe20003800000 */
[----:B------:R-:W-:-:S03]  /*213a0*/  MOV R4, RZ ;  /* 0x000000ff00047202 */ /* 0x000fc60000000f00 */
[----:B------:R-:W-:-:S13]  /*213b0*/  ISETP.GE.OR P6, PT, R7, R10, !P0 ;  /* 0x0000000a0700720c */ /* 0x000fda00047c6670 */
[----:B------:R-:W-:Y:S05]  /*213c0*/  @P6 BRA `(.L_x_680) ;  /* 0x0000000000106947 */ /* 0x000fea0003800000 */
[----:B------:R-:W0:Y:S01]  /*213d0*/  LDC.64 R2, c[0x0][0xc80] ;  /* 0x00032000ff027b82 */ /* 0x000e220000000a00 */
[----:B------:R-:W-:Y:S01]  /*213e0*/  ULDC.64 UR8, c[0x0][0x208] ;  /* 0x0000820000087ab9 */ /* 0x000fe20000000a00 */
[----:B0-----:R-:W-:-:S05]  /*213f0*/  IMAD.WIDE R2, R7, 0x4, R2 ;  /* 0x0000000407027825 */ /* 0x001fca00078e0202 */
[----:B------:R0:W5:Y:S02]  /*21400*/  LDG.E R4, desc[UR8][R2.64] ;  /* 0x0000000802047981 */ /* 0x000164000c1e1900 */
.L_x_680:
[----:B------:R-:W-:Y:S05]  /*21410*/  BSYNC B0 ;  /* 0x0000000000007941 */ /* 0x000fea0003800000 */
.L_x_679:
        /* <DEDUP_REMOVED lines=16> */
[----:B0-----:R-:W-:-:S04]  /*21520*/  IMAD R3, R3, UR5, RZ ;  /* 0x0000000503037c24 */ /* 0x001fc8000f8e02ff */
[----:B------:R-:W-:-:S05]  /*21530*/  IMAD.IADD R6, R3, 0x1, R6 ;  /* 0x0000000103067824 */ /* 0x000fca00078e0206 */
[----:B------:R-:W-:-:S13]  /*21540*/  ISETP.GT.AND P6, PT, R6, UR6, PT ;  /* 0x0000000606007c0c */ /* 0x000fda000bfc4270 */
[----:B------:R-:W-:Y:S05]  /*21550*/  @!P6 BRA `(.L_x_681) ;  /* 0xfffffffc0078e947 */ /* 0x000fea000383ffff */
[----:B------:R-:W-:-:S07]  /*21560*/  IMAD.MOV.U32 R7, RZ, RZ, R9 ;  /* 0x000000ffff077224 */ /* 0x000fce00078e0009 */
.L_x_677:
        /* <DEDUP_REMOVED lines=15> */
.L_x_682:
[----:B---3--:R-:W-:Y:S01]  /*21660*/  IMAD R16, R16, UR5, R9 ;  /* 0x0000000510107c24 */ /* 0x008fe2000f8e0209 */
[----:B0-----:R-:W-:Y:S01]  /*21670*/  IABS R2, R12 ;  /* 0x0000000c00027213 */ /* 0x001fe20000000000 */
[----:B-12---:R-:W-:Y:S02]  /*21680*/  IMAD.MOV R7, RZ, RZ, -R3 ;  /* 0x000000ffff077224 */ /* 0x006fe400078e0a03 */
[----:B------:R-:W-:Y:S01]  /*21690*/  VIADD R19, R19, UR4 ;  /* 0x0000000413137c36 */ /* 0x000fe20008000000 */
[----:B------:R-:W-:Y:S01]  /*216a0*/  IADD3 R9, -R16, UR6, RZ ;  /* 0x0000000610097c10 */ /* 0x000fe2000fffe1ff */
[----:B------:R-:W-:Y:S01]  /*216b0*/  IMAD R7, R7, R10, RZ ;  /* 0x0000000a07077224 */ /* 0x000fe200078e02ff */
        /* <DEDUP_REMOVED lines=15> */
[----:B------:R-:W-:-:S06]  /*217b0*/  @P0 VIADD R2, R2, 0x1 ;  /* 0x0000000102020836 */ /* 0x000fcc0000000000 */
[----:B------:R-:W-:Y:S01]  /*217c0*/  @!P2 IMAD.MOV R2, RZ, RZ, -R2 ;  /* 0x000000ffff02a224 */ /* 0x000fe200078e0a02 */
[----:B------:R-:W-:-:S05]  /*217d0*/  @!P1 LOP3.LUT R2, RZ, R12, RZ, 0x33, !PT ;  /* 0x0000000cff029212 */ /* 0x000fca00078e33ff */
[--C-:B------:R-:W-:Y:S02]  /*217e0*/  IMAD.MOV R17, RZ, RZ, -R2.reuse ;  /* 0x000000ffff117224 */ /* 0x100fe400078e0a02 */
[----:B------:R-:W-:Y:S02]  /*217f0*/  IMAD.MOV.U32 R18, RZ, RZ, R2 ;  /* 0x000000ffff127224 */ /* 0x000fe400078e0002 */
[----:B------:R-:W-:Y:S01]  /*21800*/  IMAD R17, R12, R17, R9 ;  /* 0x000000110c117224 */ /* 0x000fe200078e0209 */
[----:B------:R-:W-:Y:S06]  /*21810*/  BRA `(.L_x_683) ;  /* 0x00000000000c7947 */ /* 0x000fec0003800000 */
.L_x_678:
[----:B------:R-:W-:Y:S01]  /*21820*/  IMAD.MOV.U32 R17, RZ, RZ, RZ ;  /* 0x000000ffff117224 */ /* 0x000fe200078e00ff */
[----:B------:R-:W-:Y:S01]  /*21830*/  MOV R16, UR6 ;  /* 0x0000000600107c02 */ /* 0x000fe20008000f00 */
[----:B------:R-:W-:-:S07]  /*21840*/  IMAD.MOV.U32 R18, RZ, RZ, RZ ;  /* 0x000000ffff127224 */ /* 0x000fce00078e00ff */
.L_x_683:
[----:B------:R-:W-:-:S13]  /*21850*/  ISETP.NE.AND P0, PT, R5, RZ, PT ;  /* 0x000000ff0500720c */ /* 0x000fda0003f05270 */
[----:B------:R-:W0:Y:S01]  /*21860*/  @!P0 S2R R3, SR_CgaCtaId ;  /* 0x0000000000038919 */ /* 0x000e220000008800 */
[----:B------:R-:W-:-:S04]  /*21870*/  @!P0 MOV R2, 0x400 ;  /* 0x0000040000028802 */ /* 0x000fc80000000f00 */
[----:B0-----:R-:W-:-:S05]  /*21880*/  @!P0 LEA R2, R3, R2, 0x18 ;  /* 0x0000000203028211 */ /* 0x001fca00078ec0ff */
[----:B------:R1:W-:Y:S01]  /*21890*/  @!P0 STS.128 [R2+0x388d0], R16 ;  /* 0x0388d01002008388 */ /* 0x0003e20000000c00 */
[----:B------:R-:W-:Y:S06]  /*218a0*/  BAR.ARV 0x5, 0x180 ;  /* 0x0146000000007b1d */ /* 0x000fec0000002000 */
.L_x_676:
[----:B------:R2:W-:Y:S01]  /*218b0*/  STL [R1+0x30], RZ ;  /* 0x000030ff01007387 */ /* 0x0005e20000100800 */
[----:B------:R-:W-:Y:S01]  /*218c0*/  ULDC UR4, c[0x0][0xc3c] ;  /* 0x00030f0000047ab9 */ /* 0x000fe20000000800 */
[----:B------:R-:W-:Y:S01]  /*218d0*/  IMAD.MOV.U32 R29, RZ, RZ, 0x1 ;  /* 0x00000001ff1d7424 */ /* 0x000fe200078e00ff */
[----:B0-----:R-:W-:Y:S01]  /*218e0*/  ISETP.GE.AND P0, PT, R19, UR4, PT ;  /* 0x0000000413007c0c */ /* 0x001fe2000bf06270 */
[----:B------:R-:W-:-:S12]  /*218f0*/  IMAD.MOV.U32 R27, RZ, RZ, RZ ;  /* 0x000000ffff1b7224 */ /* 0x000fd800078e00ff */
[----:B--2---:R-:W-:Y:S05]  /*21900*/  @P0 BRA `(.L_x_684) ;  /* 0x0000006400180947 */ /* 0x004fea0003800000 */
[----:B------:R-:W0:Y:S01]  /*21910*/  S2UR UR5, SR_CgaCtaId ;  /* 0x00000000000579c3 */ /* 0x000e220000008800 */
[----:B------:R2:W-:Y:S01]  /*21920*/  STL [R1+0x30], RZ ;  /* 0x000030ff01007387 */ /* 0x0005e20000100800 */
[C---:B------:R-:W-:Y:S01]  /*21930*/  IMAD.SHL.U32 R36, R0.reuse, 0x8, RZ ;  /* 0x0000000800247824 */ /* 0x040fe200078e00ff */
[----:B-1----:R-:W-:Y:S01]  /*21940*/  LOP3.LUT R2, R0, 0x7f, RZ, 0xc0, !PT ;  /* 0x0000007f00027812 */ /* 0x002fe200078ec0ff */
[----:B------:R-:W-:Y:S01]  /*21950*/  UMOV UR4, 0x400 ;  /* 0x0000040000047882 */ /* 0x000fe20000000000 */
[----:B------:R-:W-:Y:S01]  /*21960*/  BSSY B8, `(.L_x_684) ;  /* 0x0000640000087945 */ /* 0x000fe20003800000 */
[----:B------:R-:W-:Y:S01]  /*21970*/  IMAD.MOV.U32 R30, RZ, RZ, 0x1 ;  /* 0x00000001ff1e7424 */ /* 0x000fe200078e00ff */
[----:B------:R-:W-:Y:S01]  /*21980*/  LOP3.LUT R3, R36, 0x1f8, RZ, 0xc0, !PT ;  /* 0x000001f824037812 */ /* 0x000fe200078ec0ff */
[----:B------:R-:W-:Y:S01]  /*21990*/  IMAD.SHL.U32 R34, R2, 0x8, RZ ;  /* 0x0000000802227824 */ /* 0x000fe200078e00ff */
[----:B------:R-:W-:Y:S01]  /*219a0*/  SHF.R.U32.HI R2, RZ, 0x3, R2 ;  /* 0x00000003ff027819 */ /* 0x000fe20000011602 */
[----:B------:R-:W-:Y:S01]  /*219b0*/  IMAD.MOV.U32 R28, RZ, RZ, RZ ;  /* 0x000000ffff1c7224 */ /* 0x000fe200078e00ff */
[----:B------:R-:W-:Y:S01]  /*219c0*/  LOP3.LUT R3, R3, 0x38, R0, 0x78, !PT ;  /* 0x0000003803037812 */ /* 0x000fe200078e7800 */
[----:B------:R-:W-:Y:S01]  /*219d0*/  IMAD.SHL.U32 R0, R0, 0x10, RZ ;  /* 0x0000001000007824 */ /* 0x000fe200078e00ff */
[----:B------:R-:W-:Y:S01]  /*219e0*/  LOP3.LUT R36, R36, 0x38, RZ, 0xc0, !PT ;  /* 0x0000003824247812 */ /* 0x000fe200078ec0ff */
[----:B------:R-:W-:Y:S01]  /*219f0*/  IMAD.MOV.U32 R29, RZ, RZ, 0x1 ;  /* 0x00000001ff1d7424 */ /* 0x000fe200078e00ff */
[----:B------:R-:W-:Y:S01]  /*21a00*/  LOP3.LUT R34, R3, 0x200, R34, 0xf8, !PT ;  /* 0x0000020003227812 */ /* 0x000fe200078ef822 */
[----:B------:R-:W-:Y:S01]  /*21a10*/  IMAD.MOV.U32 R27, RZ, RZ, RZ ;  /* 0x000000ffff1b7224 */ /* 0x000fe200078e00ff */
[----:B------:R-:W-:Y:S01]  /*21a20*/  LOP3.LUT R0, R2, 0x70, R0, 0xf8, !PT ;  /* 0x0000007002007812 */ /* 0x000fe200078ef800 */
[----:B------:R-:W-:Y:S01]  /*21a30*/  ULDC.64 UR38, c[0x0][0x198] ;  /* 0x0000660000267ab9 */ /* 0x000fe20000000a00 */
[C---:B------:R-:W-:Y:S01]  /*21a40*/  LOP3.LUT R3, R36.reuse, 0x40, RZ, 0xfc, !PT ;  /* 0x0000004024037812 */ /* 0x040fe200078efcff */
[----:B------:R-:W-:Y:S01]  /*21a50*/  ULOP3.LUT UR37, UR60, 0x2, URZ, 0xfc, !UPT ;  /* 0x000000023c257892 */ /* 0x000fe2000f8efc3f */
[C---:B------:R-:W-:Y:S01]  /*21a60*/  LOP3.LUT R2, R36.reuse, 0x80, RZ, 0xfc, !PT ;  /* 0x0000008024027812 */ /* 0x040fe200078efcff */
[----:B------:R-:W-:Y:S01]  /*21a70*/  ULDC UR36, c[0x0][0xc] ;  /* 0x0000030000247ab9 */ /* 0x000fe20000000800 */
[----:B------:R-:W-:Y:S01]  /*21a80*/  LOP3.LUT R0, R36, 0xc0, RZ, 0xfc, !PT ;  /* 0x000000c024007812 */ /* 0x000fe200078efcff */
[----:B0-----:R-:W-:-:S06]  /*21a90*/  ULEA UR4, UR5, UR4, 0x18 ;  /* 0x0000000405047291 */ /* 0x001fcc000f8ec03f */
[----:B------:R-:W-:-:S05]  /*21aa0*/  IMAD.U32 R22, RZ, RZ, UR4 ;  /* 0x00000004ff167e24 */ /* 0x000fca000f8e00ff */
[----:B--2---:R-:W-:-:S07]  /*21ab0*/  LEA R37, R34, R22, 0x1 ;  /* 0x0000001622257211 */ /* 0x004fce00078e08ff */
.L_x_793:
[----:B0-----:R-:W0:Y:S01]  /*21ac0*/  LDC.64 R2, c[0x0][0xc88] ;  /* 0x00032200ff027b82 */ /* 0x001e220000000a00 */
[----:B------:R-:W-:Y:S01]  /*21ad0*/  ULDC.64 UR4, c[0x0][0x208] ;  /* 0x0000820000047ab9 */ /* 0x000fe20000000a00 */
[----:B0-----:R-:W-:-:S05]  /*21ae0*/  IMAD.WIDE R2, R19, 0x4, R2 ;  /* 0x0000000413027825 */ /* 0x001fca00078e0202 */
[----:B--2---:R-:W2:Y:S01]  /*21af0*/  LDG.E R31, desc[UR4][R2.64] ;  /* 0x00000004021f7981 */ /* 0x004ea2000c1e1900 */
[----:B------:R-:W-:Y:S05]  /*21b00*/  YIELD ;  /* 0x0000000000007946 */ /* 0x000fea0003800000 */
[----:B------:R-:W-:Y:S01]  /*21b10*/  ULDC.64 UR4, c[0x0][0xa28] ;  /* 0x00028a0000047ab9 */ /* 0x000fe20000000a00 */
[----:B------:R-:W-:Y:S01]  /*21b20*/  ULDC.64 UR8, c[0x0][0xa18] ;  /* 0x0002860000087ab9 */ /* 0x000fe20000000a00 */
[----:B------:R-:W-:Y:S01]  /*21b30*/  ISETP.NE.U32.AND P0, PT, RZ, UR4, PT ;  /* 0x00000004ff007c0c */ /* 0x000fe2000bf05070 */
[----:B------:R-:W-:Y:S01]  /*21b40*/  IMAD.MOV.U32 R9, RZ, RZ, RZ ;  /* 0x000000ffff097224 */ /* 0x000fe200078e00ff */
[----:B------:R-:W-:Y:S01]  /*21b50*/  ULDC.64 UR10, c[0x0][0x208] ;  /* 0x00008200000a7ab9 */ /* 0x000fe20000000a00 */
[----:B------:R-:W-:Y:S01]  /*21b60*/  ULDC.64 UR6, c[0x0][0xa10] ;  /* 0x0002840000067ab9 */ /* 0x000fe20000000a00 */
[----:B------:R-:W-:-:S02]  /*21b70*/  ISETP.NE.AND.EX P0, PT, RZ, UR5, PT, P0 ;  /* 0x00000005ff007c0c */ /* 0x000fc4000bf05300 */
[----:B------:R-:W-:-:S04]  /*21b80*/  ISETP.NE.U32.AND P2, PT, RZ, UR8, PT ;  /* 0x00000008ff007c0c */ /* 0x000fc8000bf45070 */
[----:B------:R-:W-:Y:S02]  /*21b90*/  ISETP.NE.AND.EX P2, PT, RZ, UR9, PT, P2 ;  /* 0x00000009ff007c0c */ /* 0x000fe4000bf45320 */
[----:B--2---:R-:W-:-:S05]  /*21ba0*/  SHF.R.S32.HI R0, RZ, 0x1f, R31 ;  /* 0x0000001fff007819 */ /* 0x004fca000001141f */
[C---:B------:R-:W-:Y:S01]  /*21bb0*/  @P0 LEA R2, P1, R31.reuse, UR4, 0x2 ;  /* 0x000000041f020c11 */ /* 0x040fe2000f8210ff */
[C---:B------:R-:W-:Y:S01]  /*21bc0*/  IMAD.SHL.U32 R24, R31.reuse, 0x4, RZ ;  /* 0x000000041f187824 */ /* 0x040fe200078e00ff */
[C-C-:B------:R-:W-:Y:S01]  /*21bd0*/  SHF.L.U64.HI R25, R31.reuse, 0x2, R0.reuse ;  /* 0x000000021f197819 */ /* 0x140fe20000010200 */
[----:B------:R0:W-:Y:S01]  /*21be0*/  STL [R1+0x1c], R0 ;  /* 0x00001c0001007387 */ /* 0x0001e20000100800 */
[----:B------:R-:W-:Y:S01]  /*21bf0*/  @P0 LEA.HI.X R3, R31, UR5, R0, 0x2, P1 ;  /* 0x000000051f030c11 */ /* 0x000fe200088f1400 */
[----:B------:R-:W-:-:S04]  /*21c00*/  ULDC.64 UR4, c[0x0][0xa00] ;  /* 0x0002800000047ab9 */ /* 0x000fc80000000a00 */
[----:B------:R1:W2:Y:S01]  /*21c10*/  @P0 LDG.E R9, desc[UR10][R2.64] ;  /* 0x0000000a02090981 */ /* 0x0002a2000c1e1900 */
[----:B------:R-:W-:Y:S01]  /*21c20*/  ISETP.NE.U32.AND P0, PT, RZ, UR4, PT ;  /* 0x00000004ff007c0c */ /* 0x000fe2000bf05070 */
[----:B------:R-:W-:Y:S01]  /*21c30*/  IMAD.MOV.U32 R35, RZ, RZ, RZ ;  /* 0x000000ffff237224 */ /* 0x000fe200078e00ff */
[----:B------:R-:W-:Y:S01]  /*21c40*/  ISETP.NE.U32.AND P1, PT, RZ, UR6, PT ;  /* 0x00000006ff007c0c */ /* 0x000fe2000bf25070 */
[----:B0-----:R-:W-:Y:S01]  /*21c50*/  IMAD.MOV.U32 R0, RZ, RZ, RZ ;  /* 0x000000ffff007224 */ /* 0x001fe200078e00ff */
[----:B------:R-:W-:Y:S02]  /*21c60*/  ISETP.NE.AND.EX P0, PT, RZ, UR5, PT, P0 ;  /* 0x00000005ff007c0c */ /* 0x000fe4000bf05300 */
[----:B------:R-:W-:Y:S02]  /*21c70*/  ISETP.NE.AND.EX P1, PT, RZ, UR7, PT, P1 ;  /* 0x00000007ff007c0c */ /* 0x000fe4000bf25310 */
[C---:B------:R-:W-:Y:S02]  /*21c80*/  IADD3 R4, P4, R24.reuse, UR6, RZ ;  /* 0x0000000618047c10 */ /* 0x040fe4000ff9e0ff */
[----:B-1----:R-:W-:Y:S01]  /*21c90*/  IADD3 R2, P3, R24, UR4, RZ ;  /* 0x0000000418027c10 */ /* 0x002fe2000ff7e0ff */
[----:B------:R-:W-:Y:S01]  /*21ca0*/  ULDC UR4, c[0x0][0x288] ;  /* 0x0000a20000047ab9 */ /* 0x000fe20000000800 */
[----:B------:R-:W-:-:S02]  /*21cb0*/  IADD3.X R5, R25, UR7, RZ, P4, !PT ;  /* 0x0000000719057c10 */ /* 0x000fc4000a7fe4ff */
[C---:B------:R-:W-:Y:S02]  /*21cc0*/  IADD3.X R3, R25.reuse, UR5, RZ, P3, !PT ;  /* 0x0000000519037c10 */ /* 0x040fe40009ffe4ff */
[----:B------:R-:W-:Y:S01]  /*21cd0*/  @P2 IADD3 R6, P3, R24, UR8, RZ ;  /* 0x0000000818062c10 */ /* 0x000fe2000ff7e0ff */
[----:B------:R-:W-:Y:S01]  /*21ce0*/  IMAD.U32 R8, RZ, RZ, UR4 ;  /* 0x00000004ff087e24 */ /* 0x000fe2000f8e00ff */
[----:B------:R-:W-:Y:S01]  /*21cf0*/  ULDC.64 UR4, c[0x0][0x418] ;  /* 0x0001060000047ab9 */ /* 0x000fe20000000a00 */
[----:B------:R-:W5:Y:S01]  /*21d00*/  @P0 LDG.E R35, desc[UR10][R2.64] ;  /* 0x0000000a02230981 */ /* 0x000f62000c1e1900 */
[----:B------:R-:W-:-:S03]  /*21d10*/  @P2 IADD3.X R7, R25, UR9, RZ, P3, !PT ;  /* 0x0000000919072c10 */ /* 0x000fc60009ffe4ff */
[----:B------:R-:W5:Y:S04]  /*21d20*/  @P1 LDG.E R0, desc[UR10][R4.64] ;  /* 0x0000000a04001981 */ /* 0x000f68000c1e1900 */
[----:B------:R0:W3:Y:S01]  /*21d30*/  @P2 LDG.E R8, desc[UR10][R6.64] ;  /* 0x0000000a06082981 */ /* 0x0000e2000c1e1900 */
[----:B------:R-:W-:-:S03]  /*21d40*/  UISETP.NE.U32.AND UP0, UPT, UR4, URZ, UPT ;  /* 0x0000003f0400728c */ /* 0x000fc6000bf05070 */
[----:B------:R-:W-:Y:S01]  /*21d50*/  ULDC UR4, c[0x0][0x424] ;  /* 0x0001090000047ab9 */ /* 0x000fe20000000800 */
[----:B------:R-:W-:-:S03]  /*21d60*/  UISETP.NE.AND.EX UP0, UPT, UR5, URZ, UPT, UP0 ;  /* 0x0000003f0500728c */ /* 0x000fc6000bf05300 */
[----:B------:R-:W-:Y:S01]  /*21d70*/  ULDC UR5, c[0x0][0x2f0] ;  /* 0x0000bc0000057ab9 */ /* 0x000fe20000000800 */
[----:B------:R-:W-:-:S04]  /*21d80*/  USEL UR4, UR4, 0x1, UP0 ;  /* 0x0000000104047887 */ /* 0x000fc80008000000 */
[----:B------:R-:W-:-:S03]  /*21d90*/  UIMAD UR4, UR4, UR5, URZ ;  /* 0x00000005040472a4 */ /* 0x000fc6000f8e023f */
[----:B------:R-:W-:Y:S02]  /*21da0*/  ULDC UR5, c[0x0][0x348] ;  /* 0x0000d20000057ab9 */ /* 0x000fe40000000800 */
[----:B0-----:R-:W-:Y:S01]  /*21db0*/  IMAD.U32 R6, RZ, RZ, UR5 ;  /* 0x00000005ff067e24 */ /* 0x001fe2000f8e00ff */
[----:B--2---:R-:W-:Y:S04]  /*21dc0*/  STL [R1+0x10], R9 ;  /* 0x0000100901007387 */ /* 0x004fe80000100800 */
[----:B---3--:R0:W-:Y:S02]  /*21dd0*/  STL [R1+0x28], R8 ;  /* 0x0000280801007387 */ /* 0x0081e40000100800 */
[----:B0-----:R-:W-:Y:S01]  /*21de0*/  IMAD.U32 R8, RZ, RZ, UR4 ;  /* 0x00000004ff087e24 */ /* 0x001fe2000f8e00ff */
[----:B------:R-:W-:Y:S06]  /*21df0*/  @P2 BRA `(.L_x_685) ;  /* 0x0000000000182947 */ /* 0x000fec0003800000 */
[----:B------:R-:W-:Y:S05]  /*21e00*/  @!P0 BRA `(.L_x_685) ;  /* 0x0000000000148947 */ /* 0x000fea0003800000 */
[----:B------:R-:W-:Y:S02]  /*21e10*/  ULDC.64 UR4, c[0x0][0x208] ;  /* 0x0000820000047ab9 */ /* 0x000fe40000000a00 */
[----:B------:R-:W2:Y:S04]  /*21e20*/  LDG.E R10, desc[UR4][R2.64] ;  /* 0x00000004020a7981 */ /* 0x000ea8000c1e1900 */
[----:B------:R-:W2:Y:S02]  /*21e30*/  LDG.E R7, desc[UR4][R2.64+0x4] ;  /* 0x0000040402077981 */ /* 0x000ea4000c1e1900 */
[----:B--2---:R-:W-:-:S05]  /*21e40*/  IMAD.IADD R2, R7, 0x1, -R10 ;  /* 0x0000000107027824 */ /* 0x004fca00078e0a0a */
[----:B------:R0:W-:Y:S02]  /*21e50*/  STL [R1+0x28], R2 ;  /* 0x0000280201007387 */ /* 0x0001e40000100800 */
.L_x_685:
[----:B------:R-:W-:Y:S01]  /*21e60*/  ULDC.64 UR4, c[0x0][0xa20] ;  /* 0x0002880000047ab9 */ /* 0x000fe20000000a00 */
[----:B------:R-:W-:Y:S01]  /*21e70*/  IMAD.MOV.U32 R33, RZ, RZ, R31 ;  /* 0x000000ffff217224 */ /* 0x000fe200078e001f */
[----:B------:R-:W-:-:S04]  /*21e80*/  ISETP.NE.U32.AND P0, PT, RZ, UR4, PT ;  /* 0x00000004ff007c0c */ /* 0x000fc8000bf05070 */
[----:B------:R-:W-:-:S13]  /*21e90*/  ISETP.NE.AND.EX P0, PT, RZ, UR5, PT, P0 ;  /* 0x00000005ff007c0c */ /* 0x000fda000bf05300 */
[----:B------:R-:W-:Y:S05]  /*21ea0*/  @!P0 BRA `(.L_x_686) ;  /* 0x0000000000148947 */ /* 0x000fea0003800000 */
[----:B0-----:R-:W-:Y:S01]  /*21eb0*/  IADD3 R2, P0, R24, UR4, RZ ;  /* 0x0000000418027c10 */ /* 0x001fe2000ff1e0ff */
[----:B------:R-:W-:-:S03]  /*21ec0*/  ULDC.64 UR6, c[0x0][0x208] ;  /* 0x0000820000067ab9 */ /* 0x000fc60000000a00 */
[----:B------:R-:W-:-:S05]  /*21ed0*/  IADD3.X R3, R25, UR5, RZ, P0, !PT ;  /* 0x0000000519037c10 */ /* 0x000fca00087fe4ff */
[----:B------:R1:W5:Y:S01]  /*21ee0*/  LDG.E R8, desc[UR6][R2.64] ;  /* 0x0000000602087981 */ /* 0x000362000c1e1900 */
[----:B------:R-:W-:Y:S05]  /*21ef0*/  BRA `(.L_x_687) ;  /* 0x0000000000287947 */ /* 0x000fea0003800000 */
.L_x_686:
[----:B------:R-:W-:Y:S02]  /*21f00*/  ULDC.64 UR4, c[0x0][0xa08] ;  /* 0x0002820000047ab9 */ /* 0x000fe40000000a00 */
[----:B------:R-:W-:-:S04]  /*21f10*/  ISETP.NE.U32.AND P0, PT, RZ, UR4, PT ;  /* 0x00000004ff007c0c */ /* 0x000fc8000bf05070 */
[----:B------:R-:W-:-:S13]  /*21f20*/  ISETP.NE.AND.EX P0, PT, RZ, UR5, PT, P0 ;  /* 0x00000005ff007c0c */ /* 0x000fda000bf05300 */
[----:B------:R-:W-:Y:S05]  /*21f30*/  @!P0 BRA `(.L_x_687) ;  /* 0x0000000000188947 */ /* 0x000fea0003800000 */
[----:B0-----:R-:W0:Y:S01]  /*21f40*/  LDC.64 R2, c[0x0][0xa08] ;  /* 0x00028200ff027b82 */ /* 0x001e220000000a00 */
[----:B------:R-:W-:Y:S01]  /*21f50*/  ULDC.64 UR4, c[0x0][0x208] ;  /* 0x0000820000047ab9 */ /* 0x000fe20000000a00 */
[----:B0-----:R-:W-:-:S05]  /*21f60*/  IMAD.WIDE R2, R33, 0x4, R2 ;  /* 0x0000000421027825 */ /* 0x001fca00078e0202 */
[----:B------:R-:W2:Y:S04]  /*21f70*/  LDG.E R8, desc[UR4][R2.64] ;  /* 0x0000000402087981 */ /* 0x000ea8000c1e1900 */
[----:B------:R-:W2:Y:S02]  /*21f80*/  LDG.E R7, desc[UR4][R2.64+0x4] ;  /* 0x0000040402077981 */ /* 0x000ea4000c1e1900 */
[----:B--2---:R-:W-:-:S07]  /*21f90*/  IMAD.IADD R8, R7, 0x1, -R8 ;  /* 0x0000000107087824 */ /* 0x004fce00078e0a08 */
.L_x_687:
[----:B------:R-:W-:Y:S02]  /*21fa0*/  ULDC.64 UR4, c[0x0][0x208] ;  /* 0x0000820000047ab9 */ /* 0x000fe40000000a00 */
[----:B-1----:R-:W2:Y:S04]  /*21fb0*/  @P1 LDG.E R3, desc[UR4][R4.64] ;  /* 0x0000000404031981 */ /* 0x002ea8000c1e1900 */
[----:B0-----:R-:W2:Y:S01]  /*21fc0*/  @P1 LDG.E R2, desc[UR4][R4.64+0x4] ;  /* 0x0000040404021981 */ /* 0x001ea2000c1e1900 */
[----:B------:R-:W-:Y:S01]  /*21fd0*/  BSSY B0, `(.L_x_688) ;  /* 0x0000197000007945 */ /* 0x000fe20003800000 */
[----:B--2---:R-:W-:Y:S01]  /*21fe0*/  @P1 IMAD.IADD R6, R2, 0x1, -R3 ;  /* 0x0000000102061824 */ /* 0x004fe200078e0a03 */
[----:B-----5:R-:W-:-:S05]  /*21ff0*/  IADD3 R3, -R9, R8, RZ ;  /* 0x0000000809037210 */ /* 0x020fca0007ffe1ff */
[----:B------:R-:W-:-:S05]  /*22000*/  IMAD.IADD R2, R3, 0x1, R6 ;  /* 0x0000000103027824 */ /* 0x000fca00078e0206 */
[----:B------:R0:W-:Y:S02]  /*22010*/  STL [R1+0xc], R2 ;  /* 0x00000c0201007387 */ /* 0x0001e40000100800 */
[----:B0-----:R-:W-:-:S04]  /*22020*/  VIADD R2, R2, 0x4f ;  /* 0x0000004f02027836 */ /* 0x001fc80000000000 */
[----:B------:R-:W-:-:S05]  /*22030*/  IMAD.HI R2, R2, 0x66666667, RZ ;  /* 0x6666666702027827 */ /* 0x000fca00078e02ff */
[----:B------:R-:W-:-:S04]  /*22040*/  SHF.R.U32.HI R7, RZ, 0x1f, R2 ;  /* 0x0000001fff077819 */ /* 0x000fc80000011602 */
[----:B------:R-:W-:-:S05]  /*22050*/  LEA.HI.SX32 R4, R2, R7, 0x1b ;  /* 0x0000000702047211 */ /* 0x000fca00078fdaff */
[--C-:B------:R-:W-:Y:S01]  /*22060*/  IMAD R7, R4, 0x50, -R3.reuse ;  /* 0x0000005004077824 */ /* 0x100fe200078e0a03 */
[----:B------:R0:W-:Y:S01]  /*22070*/  STL [R1+0x2c], R4 ;  /* 0x00002c0401007387 */ /* 0x0001e20000100800 */
[----:B------:R-:W-:-:S03]  /*22080*/  IMAD.MOV R3, RZ, RZ, -R3 ;  /* 0x000000ffff037224 */ /* 0x000fc600078e0a03 */
[----:B------:R-:W-:Y:S02]  /*22090*/  VIMNMX R7, R7, R6, PT ;  /* 0x0000000607077248 */ /* 0x000fe40003fe0100 */
[----:B0-----:R-:W-:-:S04]  /*220a0*/  VIMNMX R4, RZ, R3, !PT ;  /* 0x00000003ff047248 */ /* 0x001fc80007fe0100 */
        /* <DEDUP_REMOVED lines=10> */
[----:B------:R-:W-:Y:S05]  /*22150*/  @!P2 BRA `(.L_x_689) ;  /* 0x0000001400f8a947 */ /* 0x000fea0003800000 */
[----:B------:R-:W-:Y:S01]  /*22160*/  UMOV UR4, 0xffffffff ;  /* 0xffffffff00047882 */ /* 0x000fe20000000000 */
[----:B------:R-:W-:Y:S02]  /*22170*/  SEL R2, R33, RZ, !P1 ;  /* 0x000000ff21027207 */ /* 0x000fe40004800000 */
[----:B------:R-:W-:Y:S05]  /*22180*/  BRA.DIV UR4, `(.L_x_690) ;  /* 0x0000007204347947 */ /* 0x000fea000b800000 */
[----:B------:R-:W0:Y:S02]  /*22190*/  S2R R5, SR_TID.X ;  /* 0x0000000000057919 */ /* 0x000e240000002100 */
[----:B0-----:R-:W-:-:S04]  /*221a0*/  SHF.R.U32.HI R5, RZ, 0x5, R5 ;  /* 0x00000005ff057819 */ /* 0x001fc80000011605 */
[----:B------:R-:W-:-:S05]  /*221b0*/  LOP3.LUT R5, R5, 0x3, RZ, 0xc0, !PT ;  /* 0x0000000305057812 */ /* 0x000fca00078ec0ff */
[----:B------:R0:W1:Y:S02]  /*221c0*/  SHFL.IDX PT, R14, R5, RZ, 0x1f ;  /* 0x00001fff050e7589 */ /* 0x00006400000e0000 */
.L_x_861:
[----:B-1----:R-:W-:Y:S02]  /*221d0*/  ISETP.NE.AND P0, PT, R14, RZ, PT ;  /* 0x000000ff0e00720c */ /* 0x002fe40003f05270 */
[----:B------:R-:W-:-:S11]  /*221e0*/  PLOP3.LUT P6, PT, PT, PT, PT, 0x8, 0x0 ;  /* 0x000000000000781c */ /* 0x000fd60003fce170 */
[----:B------:R-:W-:Y:S05]  /*221f0*/  @P0 BRA `(.L_x_691) ;  /* 0x00000000000c0947 */ /* 0x000fea0003800000 */
[----:B------:R-:W-:-:S03]  /*22200*/  UMOV UR4, 0xffffffff ;  /* 0xffffffff00047882 */ /* 0x000fc60000000000 */
[----:B------:R-:W-:Y:S05]  /*22210*/  BRA.DIV UR4, `(.L_x_692) ;  /* 0x0000007204447947 */ /* 0x000fea000b800000 */
[----:B------:R-:W-:-:S13]  /*22220*/  ELECT P6, URZ, PT ;  /* 0x00000000003f782f */ /* 0x000fda00038c0000 */
.L_x_691:
[----:B0-----:R-:W2:Y:S01]  /*22230*/  LDL R5, [R1+0x30] ;  /* 0x0000300001057983 */ /* 0x001ea20000100800 */
[----:B------:R-:W-:Y:S01]  /*22240*/  BSSY B1, `(.L_x_693) ;  /* 0x0000008000017945 */ /* 0x000fe20003800000 */
[----:B--2---:R-:W-:-:S05]  /*22250*/  VIADD R5, R5, 0x1 ;  /* 0x0000000105057836 */ /* 0x004fca0000000000 */
[----:B------:R-:W-:-:S04]  /*22260*/  LEA.HI R6, R5, R5, RZ, 0x1 ;  /* 0x0000000505067211 */ /* 0x000fc800078f08ff */
[----:B------:R-:W-:-:S05]  /*22270*/  LOP3.LUT R6, R6, 0xfffffffe, RZ, 0xc0, !PT ;  /* 0xfffffffe06067812 */ /* 0x000fca00078ec0ff */
[----:B------:R-:W-:-:S05]  /*22280*/  IMAD.IADD R5, R5, 0x1, -R6 ;  /* 0x0000000105057824 */ /* 0x000fca00078e0a06 */
[----:B------:R-:W-:-:S04]  /*22290*/  SHF.L.U32 R5, R5, 0x1f, RZ ;  /* 0x0000001f05057819 */ /* 0x000fc800000006ff */
[----:B------:R-:W0:Y:S02]  /*222a0*/  SYNCS.PHASECHK.TRANS64.TRYWAIT P0, [R22+URZ+0x38820], R5 ;  /* 0x03882005160075a7 */ /* 0x000e24000800017f */
[----:B0-----:R-:W-:Y:S05]  /*222b0*/  @!P0 BRA `(.L_x_694) ;  /* 0x00000070003c8947 */ /* 0x001fea0003800000 */
.L_x_864:
[----:B------:R-:W-:Y:S05]  /*222c0*/  BSYNC B1 ;  /* 0x0000000000017941 */ /* 0x000fea0003800000 */
.L_x_693:
[----:B------:R-:W-:Y:S04]  /*222d0*/  BSSY B1, `(.L_x_695) ;  /* 0x00000aa000017945 */ /* 0x000fe80003800000 */
[----:B------:R-:W-:Y:S05]  /*222e0*/  @!P6 BRA `(.L_x_696) ;  /* 0x0000000800a0e947 */ /* 0x000fea0003800000 */
[----:B------:R-:W-:Y:S01]  /*222f0*/  IMAD R9, R28, 0x8, R22 ;  /* 0x000000081c097824 */ /* 0x000fe200078e0216 */
[----:B------:R-:W-:Y:S01]  /*22300*/  SHF.L.U32 R8, R30, 0x1f, RZ ;  /* 0x0000001f1e087819 */ /* 0x000fe200000006ff */
[----:B------:R-:W1:Y:S01]  /*22310*/  S2R R6, SR_TID.X ;  /* 0x0000000000067919 */ /* 0x000e620000002100 */
[----:B------:R-:W-:Y:S02]  /*22320*/  BSSY B2, `(.L_x_697) ;  /* 0x0000005000027945 */ /* 0x000fe40003800000 */
[----:B------:R-:W2:Y:S01]  /*22330*/  SYNCS.PHASECHK.TRANS64.TRYWAIT P0, [R9+URZ+0x388a0], R8 ;  /* 0x0388a008090075a7 */ /* 0x000ea2000800017f */
[----:B-1----:R-:W-:-:S04]  /*22340*/  LOP3.LUT R6, R6, 0x7f, RZ, 0xc0, !PT ;  /* 0x0000007f06067812 */ /* 0x002fc800078ec0ff */
[----:B------:R-:W-:Y:S01]  /*22350*/  ISETP.NE.AND P1, PT, R6, RZ, PT ;  /* 0x000000ff0600720c */ /* 0x000fe20003f25270 */
[----:B--2---:R-:W-:-:S12]  /*22360*/  @!P0 BRA `(.L_x_698) ;  /* 0x0000007000248947 */ /* 0x004fd80003800000 */
.L_x_865:
[----:B------:R-:W-:Y:S05]  /*22370*/  BSYNC B2 ;  /* 0x0000000000027941 */ /* 0x000fea0003800000 */
.L_x_697:
[----:B------:R-:W-:Y:S04]  /*22380*/  BSSY B2, `(.L_x_699) ;  /* 0x0000009000027945 */ /* 0x000fe80003800000 */
[----:B------:R-:W-:Y:S05]  /*22390*/  @P1 BRA `(.L_x_700) ;  /* 0x00000000001c1947 */ /* 0x000fea0003800000 */
[----:B------:R-:W2:Y:S01]  /*223a0*/  S2R R6, SR_TID.X ;  /* 0x0000000000067919 */ /* 0x000ea20000002100 */
[----:B0-----:R-:W-:-:S04]  /*223b0*/  IMAD.MOV.U32 R5, RZ, RZ, 0xa000 ;  /* 0x0000a000ff057424 */ /* 0x001fc800078e00ff */
[----:B------:R3:W-:Y:S01]  /*223c0*/  SYNCS.ARRIVE.TRANS64 RZ, [R9+URZ+0x38890], R5 ;  /* 0x0388900509ff79a7 */ /* 0x0007e2000800003f */
[----:B--2---:R-:W-:-:S04]  /*223d0*/  LOP3.LUT R6, R6, 0x1f, RZ, 0xc0, !PT ;  /* 0x0000001f06067812 */ /* 0x004fc800078ec0ff */
[----:B------:R-:W-:-:S13]  /*223e0*/  ISETP.NE.AND P0, PT, R6, RZ, PT ;  /* 0x000000ff0600720c */ /* 0x000fda0003f05270 */
[----:B---3--:R-:W-:Y:S05]  /*223f0*/  @!P0 BRA `(.L_x_700) ;  /* 0x0000000000048947 */ /* 0x008fea0003800000 */
[----:B------:R-:W-:Y:S01]  /*22400*/  BPT.TRAP 0x1 ;  /* 0x000000040000795c */ /* 0x000fe20000300000 */
.L_x_700:
[----:B------:R-:W-:Y:S05]  /*22410*/  BSYNC B2 ;  /* 0x0000000000027941 */ /* 0x000fea0003800000 */
.L_x_699:
[----:B------:R-:W-:Y:S01]  /*22420*/  IMAD.MOV.U32 R15, RZ, RZ, RZ ;  /* 0x000000ffff0f7224 */ /* 0x000fe200078e00ff */
[----:B------:R-:W-:Y:S01]  /*22430*/  UIADD3 UR4, UP0, UR38, 0x570, URZ ;  /* 0x0000057026047890 */ /* 0x000fe2000ff1e03f */
[----:B------:R-:W-:Y:S01]  /*22440*/  IMAD R6, R3, 0x50, R0 ;  /* 0x0000005003067824 */ /* 0x000fe200078e0200 */
[----:B------:R-:W-:Y:S01]  /*22450*/  PLOP3.LUT P0, PT, PT, PT, PT, 0x80, 0x0 ;  /* 0x000000000000781c */ /* 0x000fe20003f0f070 */
[----:B------:R-:W-:Y:S01]  /*22460*/  IMAD R7, R28, 0xa000, R22 ;  /* 0x0000a0001c077824 */ /* 0x000fe200078e0216 */
[----:B------:R-:W-:Y:S01]  /*22470*/  R2UR UR10, R15 ;  /* 0x000000000f0a72ca */ /* 0x000fe200000e0000 */
[----:B------:R-:W-:Y:S01]  /*22480*/  VIADD R6, R6, 0xffffffb0 ;  /* 0xffffffb006067836 */ /* 0x000fe20000000000 */
[----:B0-----:R-:W-:Y:S01]  /*22490*/  IADD3 R5, R9, 0x38890, RZ ;  /* 0x0003889009057810 */ /* 0x001fe20007ffe0ff */
[----:B------:R-:W-:Y:S01]  /*224a0*/  VIADD R10, R7, 0x24400 ;  /* 0x00024400070a7836 */ /* 0x000fe20000000000 */
[----:B------:R-:W-:Y:S01]  /*224b0*/  UIADD3.X UR5, URZ, UR39, URZ, UP0, !UPT ;  /* 0x000000273f057290 */ /* 0x000fe200087fe43f */
[----:B------:R-:W-:Y:S01]  /*224c0*/  UMOV UR6, 0x0 ;  /* 0x0000000000067882 */ /* 0x000fe20000000000 */
[----:B------:R-:W-:-:S10]  /*224d0*/  UMOV UR7, 0x12f00000 ;  /* 0x12f0000000077882 */ /* 0x000fd40000000000 */
.L_x_701:
[----:B------:R-:W-:-:S13]  /*224e0*/  @P0 ELECT P2, URZ, PT ;  /* 0x00000000003f082f */ /* 0x000fda0003840000 */
[----:B------:R-:W-:Y:S02]  /*224f0*/  @P2 R2UR UR13, R2 ;  /* 0x00000000020d22ca */ /* 0x000fe400000e0000 */
[----:B------:R-:W-:Y:S02]  /*22500*/  @P2 R2UR UR12, R18 ;  /* 0x00000000120c22ca */ /* 0x000fe400000e0000 */
[----:B------:R-:W-:Y:S02]  /*22510*/  @P2 R2UR UR11, R6 ;  /* 0x00000000060b22ca */ /* 0x000fe400000e0000 */
[----:B------:R-:W-:Y:S02]  /*22520*/  @P2 R2UR UR9, R5 ;  /* 0x00000000050922ca */ /* 0x000fe400000e0000 */
[----:B------:R-:W-:Y:S02]  /*22530*/  @P2 R2UR UR8, R10 ;  /* 0x000000000a0822ca */ /* 0x000fe400000e0000 */
[----:B------:R-:W-:-:S02]  /*22540*/  @P2 PLOP3.LUT P0, PT, P2, PT, PT, 0x8, 0x0 ;  /* 0x000000000000281c */ /* 0x000fc4000170e170 */
[----:B------:R-:W-:-:S09]  /*22550*/  PLOP3.LUT P2, PT, PT, PT, PT, 0x8, 0x0 ;  /* 0x000000000000781c */ /* 0x000fd20003f4e170 */
[----:B------:R0:W-:Y:S02]  /*22560*/  UTMALDG.4D [UR8], [UR4], desc[UR6] ;  /* 0x00000608040075b4 */ /* 0x0001e40008019000 */
[----:B0-----:R-:W-:Y:S05]  /*22570*/  @P0 BRA.U.ANY `(.L_x_701) ;  /* 0xfffffffd00d80947 */ /* 0x001fea000393ffff */
[----:B------:R-:W-:Y:S01]  /*22580*/  IMAD.MOV.U32 R14, RZ, RZ, 0x40 ;  /* 0x00000040ff0e7424 */ /* 0x000fe200078e00ff */
[----:B------:R-:W-:Y:S01]  /*22590*/  PLOP3.LUT P0, PT, PT, PT, PT, 0x80, 0x0 ;  /* 0x000000000000781c */ /* 0x000fe20003f0f070 */
[----:B------:R-:W-:Y:S01]  /*225a0*/  VIADD R10, R7, 0x26c00 ;  /* 0x00026c00070a7836 */ /* 0x000fe20000000000 */
[----:B------:R-:W-:Y:S01]  /*225b0*/  UMOV UR6, 0x0 ;  /* 0x0000000000067882 */ /* 0x000fe20000000000 */
[----:B------:R-:W-:Y:S01]  /*225c0*/  UMOV UR7, 0x12f00000 ;  /* 0x12f0000000077882 */ /* 0x000fe20000000000 */
[----:B------:R-:W-:-:S15]  /*225d0*/  R2UR UR10, R14 ;  /* 0x000000000e0a72ca */ /* 0x000fde00000e0000 */
.L_x_702:
        /* <DEDUP_REMOVED lines=16> */
.L_x_703:
        /* <DEDUP_REMOVED lines=16> */
.L_x_704:
        /* <DEDUP_REMOVED lines=10> */
[----:B------:R-:W0:Y:S01]  /*22880*/  SYNCS.PHASECHK.TRANS64.TRYWAIT P0, [R9+URZ+0x388c0], R8 ;  /* 0x0388c008090075a7 */ /* 0x000e22000800017f */
[----:B------:R-:W-:Y:S04]  /*22890*/  BSSY B2, `(.L_x_705) ;  /* 0x0000002000027945 */ /* 0x000fe80003800000 */
[----:B0-----:R-:W-:Y:S05]  /*228a0*/  @!P0 BRA `(.L_x_706) ;  /* 0x0000006800e88947 */ /* 0x001fea0003800000 */
.L_x_866:
[----:B------:R-:W-:Y:S05]  /*228b0*/  BSYNC B2 ;  /* 0x0000000000027941 */ /* 0x000fea0003800000 */
.L_x_705:
[----:B------:R-:W-:Y:S01]  /*228c0*/  BSSY B2, `(.L_x_707) ;  /* 0x000000b000027945 */ /* 0x000fe20003800000 */
[----:B------:R-:W-:Y:S02]  /*228d0*/  IMAD.MOV.U32 R10, RZ, RZ, 0x0 ;  /* 0x00000000ff0a7424 */ /* 0x000fe400078e00ff */
[----:B------:R-:W-:Y:S01]  /*228e0*/  IMAD.MOV.U32 R11, RZ, RZ, 0x12f00000 ;  /* 0x12f00000ff0b7424 */ /* 0x000fe200078e00ff */
[----:B------:R-:W-:Y:S06]  /*228f0*/  @P1 BRA `(.L_x_708) ;  /* 0x00000000001c1947 */ /* 0x000fec0003800000 */
[----:B------:R-:W2:Y:S01]  /*22900*/  S2R R20, SR_TID.X ;  /* 0x0000000000147919 */ /* 0x000ea20000002100 */
[----:B------:R-:W-:-:S04]  /*22910*/  IMAD.MOV.U32 R5, RZ, RZ, 0xa000 ;  /* 0x0000a000ff057424 */ /* 0x000fc800078e00ff */
[----:B------:R3:W-:Y:S01]  /*22920*/  SYNCS.ARRIVE.TRANS64 RZ, [R9+URZ+0x388b0], R5 ;  /* 0x0388b00509ff79a7 */ /* 0x0007e2000800003f */
[----:B--2---:R-:W-:-:S04]  /*22930*/  LOP3.LUT R20, R20, 0x1f, RZ, 0xc0, !PT ;  /* 0x0000001f14147812 */ /* 0x004fc800078ec0ff */
[----:B------:R-:W-:-:S13]  /*22940*/  ISETP.NE.AND P0, PT, R20, RZ, PT ;  /* 0x000000ff1400720c */ /* 0x000fda0003f05270 */
[----:B---3--:R-:W-:Y:S05]  /*22950*/  @!P0 BRA `(.L_x_708) ;  /* 0x0000000000048947 */ /* 0x008fea0003800000 */
[----:B------:R-:W-:Y:S01]  /*22960*/  BPT.TRAP 0x1 ;  /* 0x000000040000795c */ /* 0x000fe20000300000 */
.L_x_708:
[----:B------:R-:W-:Y:S05]  /*22970*/  BSYNC B2 ;  /* 0x0000000000027941 */ /* 0x000fea0003800000 */
.L_x_707:
[----:B------:R-:W-:Y:S01]  /*22980*/  R2UR UR10, R15 ;  /* 0x000000000f0a72ca */ /* 0x000fe200000e0000 */
[----:B------:R-:W-:Y:S01]  /*22990*/  UIADD3 UR4, UP0, UR38, 0x670, URZ ;  /* 0x0000067026047890 */ /* 0x000fe2000ff1e03f */
[----:B------:R-:W-:Y:S01]  /*229a0*/  R2UR UR6, R10 ;  /* 0x000000000a0672ca */ /* 0x000fe200000e0000 */
[----:B01----:R-:W-:Y:S01]  /*229b0*/  VIADD R9, R9, 0x388b0 ;  /* 0x000388b009097836 */ /* 0x003fe20000000000 */
[----:B------:R-:W-:Y:S01]  /*229c0*/  R2UR UR7, R11 ;  /* 0x000000000b0772ca */ /* 0x000fe200000e0000 */
[----:B------:R-:W-:Y:S01]  /*229d0*/  UIADD3.X UR5, URZ, UR39, URZ, UP0, !UPT ;  /* 0x000000273f057290 */ /* 0x000fe200087fe43f */
[----:B------:R-:W-:Y:S02]  /*229e0*/  PLOP3.LUT P0, PT, PT, PT, PT, 0x80, 0x0 ;  /* 0x000000000000781c */ /* 0x000fe40003f0f070 */
[----:B------:R-:W-:-:S11]  /*229f0*/  IADD3 R5, R7, 0x400, RZ ;  /* 0x0000040007057810 */ /* 0x000fd60007ffe0ff */
.L_x_709:
        /* <DEDUP_REMOVED lines=10> */
[----:B------:R-:W-:Y:S01]  /*22aa0*/  R2UR UR10, R14 ;  /* 0x000000000e0a72ca */ /* 0x000fe200000e0000 */
[----:B------:R-:W-:Y:S01]  /*22ab0*/  VIADD R5, R7, 0x2c00 ;  /* 0x00002c0007057836 */ /* 0x000fe20000000000 */
[----:B------:R-:W-:Y:S02]  /*22ac0*/  R2UR UR6, R10 ;  /* 0x000000000a0672ca */ /* 0x000fe400000e0000 */
[----:B------:R-:W-:Y:S02]  /*22ad0*/  R2UR UR7, R11 ;  /* 0x000000000b0772ca */ /* 0x000fe400000e0000 */
[----:B------:R-:W-:-:S13]  /*22ae0*/  PLOP3.LUT P0, PT, PT, PT, PT, 0x80, 0x0 ;  /* 0x000000000000781c */ /* 0x000fda0003f0f070 */
.L_x_710:
        /* <DEDUP_REMOVED lines=15> */
.L_x_711:
        /* <DEDUP_REMOVED lines=15> */
.L_x_712:
        /* <DEDUP_REMOVED lines=9> */
[----:B-1----:R-:W-:Y:S05]  /*22d60*/  @P0 BRA.U.ANY `(.L_x_712) ;  /* 0xfffffffd00d80947 */ /* 0x002fea000393ffff */
.L_x_696:
[----:B------:R-:W-:Y:S05]  /*22d70*/  BSYNC B1 ;  /* 0x0000000000017941 */ /* 0x000fea0003800000 */
.L_x_695:
[----:B------:R-:W-:Y:S01]  /*22d80*/  VIADD R9, R3, 0xfffffffe ;  /* 0xfffffffe03097836 */ /* 0x000fe20000000000 */
[----:B------:R-:W-:Y:S01]  /*22d90*/  PLOP3.LUT P0, PT, PT, PT, PT, 0x8, 0x0 ;  /* 0x000000000000781c */ /* 0x000fe20003f0e170 */
[----:B------:R-:W-:-:S03]  /*22da0*/  VIADD R28, R28, 0x1 ;  /* 0x000000011c1c7836 */ /* 0x000fc60000000000 */
[----:B------:R-:W-:Y:S02]  /*22db0*/  ISETP.GE.AND P2, PT, R9, R4, PT ;  /* 0x000000040900720c */ /* 0x000fe40003f46270 */
[----:B------:R-:W-:-:S04]  /*22dc0*/  ISETP.NE.AND P1, PT, R28, 0x2, PT ;  /* 0x000000021c00780c */ /* 0x000fc80003f25270 */
[----:B------:R-:W-:Y:S02]  /*22dd0*/  SEL R3, RZ, 0x1, P1 ;  /* 0x00000001ff037807 */ /* 0x000fe40000800000 */
[----:B------:R-:W-:Y:S02]  /*22de0*/  SEL R28, R28, RZ, P1 ;  /* 0x000000ff1c1c7207 */ /* 0x000fe40000800000 */
[----:B------:R-:W-:-:S03]  /*22df0*/  LOP3.LUT R30, R30, R3, RZ, 0x3c, !PT ;  /* 0x000000031e1e7212 */ /* 0x000fc600078e3cff */
[----:B------:R-:W-:Y:S05]  /*22e00*/  @!P2 BRA `(.L_x_689) ;  /* 0x0000000800cca947 */ /* 0x000fea0003800000 */
.L_x_731:
[----:B------:R-:W-:Y:S05]  /*22e10*/  YIELD ;  /* 0x0000000000007946 */ /* 0x000fea0003800000 */
        /* <DEDUP_REMOVED lines=10> */
.L_x_867:
[----:B------:R-:W-:Y:S05]  /*22ec0*/  BSYNC B2 ;  /* 0x0000000000027941 */ /* 0x000fea0003800000 */
.L_x_715:
[----:B------:R-:W-:Y:S04]  /*22ed0*/  BSSY B2, `(.L_x_717) ;  /* 0x0000009000027945 */ /* 0x000fe80003800000 */
[----:B------:R-:W-:Y:S05]  /*22ee0*/  @P2 BRA `(.L_x_718) ;  /* 0x00000000001c2947 */ /* 0x000fea0003800000 */
[----:B0-----:R-:W0:Y:S01]  /*22ef0*/  S2R R5, SR_TID.X ;  /* 0x0000000000057919 */ /* 0x001e220000002100 */
[----:B------:R-:W-:-:S04]  /*22f00*/  IMAD.MOV.U32 R3, RZ, RZ, 0xa000 ;  /* 0x0000a000ff037424 */ /* 0x000fc800078e00ff */
[----:B------:R2:W-:Y:S01]  /*22f10*/  SYNCS.ARRIVE.TRANS64 RZ, [R8+URZ+0x38890], R3 ;  /* 0x0388900308ff79a7 */ /* 0x0005e2000800003f */
[----:B0-----:R-:W-:-:S04]  /*22f20*/  LOP3.LUT R5, R5, 0x1f, RZ, 0xc0, !PT ;  /* 0x0000001f05057812 */ /* 0x001fc800078ec0ff */
[----:B------:R-:W-:-:S13]  /*22f30*/  ISETP.NE.AND P1, PT, R5, RZ, PT ;  /* 0x000000ff0500720c */ /* 0x000fda0003f25270 */
[----:B--2---:R-:W-:Y:S05]  /*22f40*/  @!P1 BRA `(.L_x_718) ;  /* 0x0000000000049947 */ /* 0x004fea0003800000 */
[----:B------:R-:W-:Y:S01]  /*22f50*/  BPT.TRAP 0x1 ;  /* 0x000000040000795c */ /* 0x000fe20000300000 */
.L_x_718:
[----:B------:R-:W-:Y:S05]  /*22f60*/  BSYNC B2 ;  /* 0x0000000000027941 */ /* 0x000fea0003800000 */
.L_x_717:
[----:B------:R-:W-:Y:S01]  /*22f70*/  IMAD.MOV.U32 R12, RZ, RZ, RZ ;  /* 0x000000ffff0c7224 */ /* 0x000fe200078e00ff */
[----:B------:R-:W-:Y:S01]  /*22f80*/  UIADD3 UR4, UP0, UR38, 0x570, URZ ;  /* 0x0000057026047890 */ /* 0x000fe2000ff1e03f */
[----:B------:R-:W-:Y:S01]  /*22f90*/  IMAD R6, R28, 0xa000, R22 ;  /* 0x0000a0001c067824 */ /* 0x000fe200078e0216 */
[----:B------:R-:W-:Y:S01]  /*22fa0*/  PLOP3.LUT P1, PT, PT, PT, PT, 0x80, 0x0 ;  /* 0x000000000000781c */ /* 0x000fe20003f2f070 */
[----:B0-----:R-:W-:Y:S01]  /*22fb0*/  IMAD R5, R9, 0x50, R0 ;  /* 0x0000005009057824 */ /* 0x001fe200078e0200 */
[----:B------:R-:W-:Y:S01]  /*22fc0*/  R2UR UR10, R12 ;  /* 0x000000000c0a72ca */ /* 0x000fe200000e0000 */
[----:B------:R-:W-:Y:S01]  /*22fd0*/  VIADD R3, R8, 0x38890 ;  /* 0x0003889008037836 */ /* 0x000fe20000000000 */
[----:B------:R-:W-:Y:S01]  /*22fe0*/  UIADD3.X UR5, URZ, UR39, URZ, UP0, !UPT ;  /* 0x000000273f057290 */ /* 0x000fe200087fe43f */
[----:B------:R-:W-:Y:S01]  /*22ff0*/  VIADD R10, R6, 0x24400 ;  /* 0x00024400060a7836 */ /* 0x000fe20000000000 */
[----:B------:R-:W-:Y:S01]  /*23000*/  UMOV UR6, 0x0 ;  /* 0x0000000000067882 */ /* 0x000fe20000000000 */
[----:B------:R-:W-:-:S10]  /*23010*/  UMOV UR7, 0x12f00000 ;  /* 0x12f0000000077882 */ /* 0x000fd40000000000 */
.L_x_719:
        /* <DEDUP_REMOVED lines=12> */
[----:B------:R-:W-:Y:S01]  /*230e0*/  UMOV UR6, 0x0 ;  /* 0x0000000000067882 */ /* 0x000fe20000000000 */
[----:B------:R-:W-:Y:S01]  /*230f0*/  IADD3 R10, R6, 0x26c00, RZ ;  /* 0x00026c00060a7810 */ /* 0x000fe20007ffe0ff */
[----:B------:R-:W-:Y:S01]  /*23100*/  UMOV UR7, 0x12f00000 ;  /* 0x12f0000000077882 */ /* 0x000fe20000000000 */
[----:B------:R-:W-:-:S15]  /*23110*/  R2UR UR10, R15 ;  /* 0x000000000f0a72ca */ /* 0x000fde00000e0000 */
.L_x_720:
        /* <DEDUP_REMOVED lines=16> */
.L_x_721:
        /* <DEDUP_REMOVED lines=16> */
.L_x_722:
        /* <DEDUP_REMOVED lines=13> */
.L_x_868:
[----:B------:R-:W-:Y:S05]  /*233f0*/  BSYNC B2 ;  /* 0x0000000000027941 */ /* 0x000fea0003800000 */
.L_x_723:
        /* <DEDUP_REMOVED lines=11> */
.L_x_726:
[----:B------:R-:W-:Y:S05]  /*234b0*/  BSYNC B2 ;  /* 0x0000000000027941 */ /* 0x000fea0003800000 */
.L_x_725:
[----:B------:R-:W-:Y:S01]  /*234c0*/  R2UR UR10, R12 ;  /* 0x000000000c0a72ca */ /* 0x000fe200000e0000 */
[----:B------:R-:W-:Y:S01]  /*234d0*/  UIADD3 UR4, UP0, UR38, 0x670, URZ ;  /* 0x0000067026047890 */ /* 0x000fe2000ff1e03f */
[----:B------:R-:W-:Y:S01]  /*234e0*/  R2UR UR6, R10 ;  /* 0x000000000a0672ca */ /* 0x000fe200000e0000 */
[----:B01----:R-:W-:Y:S01]  /*234f0*/  VIADD R8, R8, 0x388b0 ;  /* 0x000388b008087836 */ /* 0x003fe20000000000 */
[----:B------:R-:W-:Y:S01]  /*23500*/  R2UR UR7, R11 ;  /* 0x000000000b0772ca */ /* 0x000fe200000e0000 */
[----:B------:R-:W-:Y:S01]  /*23510*/  VIADD R3, R6, 0x400 ;  /* 0x0000040006037836 */ /* 0x000fe20000000000 */
[----:B------:R-:W-:Y:S01]  /*23520*/  PLOP3.LUT P1, PT, PT, PT, PT, 0x80, 0x0 ;  /* 0x000000000000781c */ /* 0x000fe20003f2f070 */
[----:B------:R-:W-:-:S12]  /*23530*/  UIADD3.X UR5, URZ, UR39, URZ, UP0, !UPT ;  /* 0x000000273f057290 */ /* 0x000fd800087fe43f */
.L_x_727:
        /* <DEDUP_REMOVED lines=15> */
.L_x_728:
        /* <DEDUP_REMOVED lines=15> */
.L_x_729:
        /* <DEDUP_REMOVED lines=10> */
[----:B------:R-:W-:Y:S02]  /*237c0*/  R2UR UR10, R13 ;  /* 0x000000000d0a72ca */ /* 0x000fe400000e0000 */
[----:B------:R-:W-:Y:S02]  /*237d0*/  R2UR UR6, R10 ;  /* 0x000000000a0672ca */ /* 0x000fe400000e0000 */
[----:B------:R-:W-:Y:S02]  /*237e0*/  R2UR UR7, R11 ;  /* 0x000000000b0772ca */ /* 0x000fe400000e0000 */
[----:B------:R-:W-:Y:S02]  /*237f0*/  PLOP3.LUT P1, PT, PT, PT, PT, 0x80, 0x0 ;  /* 0x000000000000781c */ /* 0x000fe40003f2f070 */
[----:B------:R-:W-:-:S11]  /*23800*/  IADD3 R6, R6, 0x7c00, RZ ;  /* 0x00007c0006067810 */ /* 0x000fd60007ffe0ff */
.L_x_730:
        /* <DEDUP_REMOVED lines=10> */
.L_x_714:
[----:B------:R-:W-:Y:S05]  /*238b0*/  BSYNC B1 ;  /* 0x0000000000017941 */ /* 0x000fea0003800000 */
.L_x_713:
[C---:B------:R-:W-:Y:S01]  /*238c0*/  ISETP.GT.AND P2, PT, R9.reuse, R4, PT ;  /* 0x000000040900720c */ /* 0x040fe20003f44270 */
[----:B------:R-:W-:Y:S02]  /*238d0*/  VIADD R28, R28, 0x1 ;  /* 0x000000011c1c7836 */ /* 0x000fe40000000000 */
[----:B------:R-:W-:-:S03]  /*238e0*/  VIADD R9, R9, 0xffffffff ;  /* 0xffffffff09097836 */ /* 0x000fc60000000000 */
[----:B------:R-:W-:-:S04]  /*238f0*/  ISETP.NE.AND P1, PT, R28, 0x2, PT ;  /* 0x000000021c00780c */ /* 0x000fc80003f25270 */
[----:B------:R-:W-:Y:S02]  /*23900*/  SEL R3, RZ, 0x1, P1 ;  /* 0x00000001ff037807 */ /* 0x000fe40000800000 */
[----:B------:R-:W-:Y:S02]  /*23910*/  SEL R28, R28, RZ, P1 ;  /* 0x000000ff1c1c7207 */ /* 0x000fe40000800000 */
[----:B------:R-:W-:Y:S01]  /*23920*/  LOP3.LUT R30, R30, R3, RZ, 0x3c, !PT ;  /* 0x000000031e1e7212 */ /* 0x000fe200078e3cff */
[----:B------:R-:W-:Y:S06]  /*23930*/  @P2 BRA `(.L_x_731) ;  /* 0xfffffff400342947 */ /* 0x000fec000383ffff */
.L_x_689:
[----:B------:R-:W-:Y:S05]  /*23940*/  BSYNC B0 ;  /* 0x0000000000007941 */ /* 0x000fea0003800000 */
.L_x_688:
[----:B------:R-:W2:Y:S01]  /*23950*/  LDL R32, [R1+0xc] ;  /* 0x00000c0001207983 */ /* 0x000ea20000100800 */
[----:B------:R-:W-:Y:S05]  /*23960*/  @!P0 WARPSYNC.ALL ;  /* 0x0000000000008948 */ /* 0x000fea0003800000 */
[----:B------:R-:W-:Y:S06]  /*23970*/  @!P0 BAR.SYNC.DEFER_BLOCKING 0xc, 0x180 ;  /* 0x0306000000008b1d */ /* 0x000fec0000010000 */
[----:B------:R-:W-:Y:S01]  /*23980*/  BSSY B7, `(.L_x_732) ;  /* 0x000039d000077945 */ /* 0x000fe20003800000 */
[----:B--2---:R-:W-:-:S13]  /*23990*/  ISETP.GT.AND P0, PT, R32, RZ, PT ;  /* 0x000000ff2000720c */ /* 0x004fda0003f04270 */
[----:B------:R-:W-:Y:S05]  /*239a0*/  @P0 BRA `(.L_x_733) ;  /* 0x0000000000480947 */ /* 0x000fea0003800000 */
[----:B------:R-:W1:Y:S02]  /*239b0*/  S2R R3, SR_TID.X ;  /* 0x0000000000037919 */ /* 0x000e640000002100 */
[----:B-1----:R-:W-:-:S04]  /*239c0*/  LOP3.LUT R3, R3, 0x7f, RZ, 0xc0, !PT ;  /* 0x0000007f03037812 */ /* 0x002fc800078ec0ff */
[----:B------:R-:W-:-:S13]  /*239d0*/  ISETP.NE.AND P0, PT, R3, RZ, PT ;  /* 0x000000ff0300720c */ /* 0x000fda0003f05270 */
[----:B------:R-:W-:Y:S05]  /*239e0*/  @P0 BRA `(.L_x_734) ;  /* 0x0000003800580947 */ /* 0x000fea0003800000 */
[----:B0-----:R-:W0:Y:S01]  /*239f0*/  S2R R5, SR_LANEID ;  /* 0x0000000000057919 */ /* 0x001e220000000000 */
[----:B------:R-:W-:Y:S01]  /*23a00*/  VOTEU.ANY UR4, UPT, PT ;  /* 0x0000000000047886 */ /* 0x000fe200038e0100 */
[----:B------:R-:W1:Y:S01]  /*23a10*/  LDC.64 R2, c[0x0][0xc60] ;  /* 0x00031800ff027b82 */ /* 0x000e620000000a00 */
[----:B------:R-:W0:Y:S01]  /*23a20*/  FLO.U32 R0, UR4 ;  /* 0x0000000400007d00 */ /* 0x000e2200080e0000 */
[----:B------:R-:W-:Y:S01]  /*23a30*/  ULDC.64 UR6, c[0x0][0x208] ;  /* 0x0000820000067ab9 */ /* 0x000fe20000000a00 */
[----:B0-----:R-:W-:-:S06]  /*23a40*/  ISETP.EQ.U32.AND P0, PT, R0, R5, PT ;  /* 0x000000050000720c */ /* 0x001fcc0003f02070 */
[----:B------:R-:W1:Y:S07]  /*23a50*/  POPC R5, UR4 ;  /* 0x0000000400057d09 */ /* 0x000e6e0008000000 */
[----:B-1----:R-:W2:Y:S01]  /*23a60*/  @P0 ATOMG.E.ADD.STRONG.GPU PT, R3, desc[UR6][R2.64], R5 ;  /* 0x00000005020309a8 */ /* 0x002ea200081ee1c6 */
[----:B------:R-:W0:Y:S02]  /*23a70*/  S2R R4, SR_LTMASK ;  /* 0x0000000000047919 */ /* 0x000e240000003900 */
[----:B0-----:R-:W-:-:S04]  /*23a80*/  LOP3.LUT R4, R4, UR4, RZ, 0xc0, !PT ;  /* 0x0000000404047c12 */ /* 0x001fc8000f8ec0ff */
[----:B------:R-:W0:Y:S01]  /*23a90*/  POPC R7, R4 ;  /* 0x0000000400077309 */ /* 0x000e220000000000 */
[----:B--2---:R-:W0:Y:S02]  /*23aa0*/  SHFL.IDX PT, R0, R3, R0, 0x1f ;  /* 0x00001f0003007589 */ /* 0x004e2400000e0000 */
[----:B0-----:R-:W-:Y:S01]  /*23ab0*/  IADD3 R16, R0, UR36, R7 ;  /* 0x0000002400107c10 */ /* 0x001fe2000fffe007 */
[----:B------:R-:W-:Y:S06]  /*23ac0*/  BRA `(.L_x_734) ;  /* 0x0000003800207947 */ /* 0x000fec0003800000 */
.L_x_733:
        /* <DEDUP_REMOVED lines=8> */
[----:B------:R-:W-:Y:S01]  /*23b50*/  IMAD.U32 R4, RZ, RZ, UR6 ;  /* 0x00000006ff047e24 */ /* 0x000fe2000f8e00ff */
[----:B------:R-:W-:Y:S01]  /*23b60*/  MOV R13, RZ ;  /* 0x000000ff000d7202 */ /* 0x000fe20000000f00 */
[----:B------:R-:W1:Y:S01]  /*23b70*/  LDC.64 R2, c[0x4][R2] ;  /* 0x0100000002027b82 */ /* 0x000e620000000a00 */
[----:B0-----:R-:W-:Y:S02]  /*23b80*/  IMAD.U32 R5, RZ, RZ, UR7 ;  /* 0x00000007ff057e24 */ /* 0x001fe4000f8e00ff */
[----:B------:R-:W-:Y:S02]  /*23b90*/  IMAD.U32 R6, RZ, RZ, UR8 ;  /* 0x00000008ff067e24 */ /* 0x000fe4000f8e00ff */
[----:B------:R-:W-:-:S02]  /*23ba0*/  IMAD.U32 R7, RZ, RZ, UR9 ;  /* 0x00000009ff077e24 */ /* 0x000fc4000f8e00ff */
[----:B------:R-:W-:Y:S02]  /*23bb0*/  IMAD.U32 R10, RZ, RZ, UR4 ;  /* 0x00000004ff0a7e24 */ /* 0x000fe4000f8e00ff */
[----:B------:R-:W-:Y:S02]  /*23bc0*/  IMAD.U32 R11, RZ, RZ, UR5 ;  /* 0x00000005ff0b7e24 */ /* 0x000fe4000f8e00ff */
[----:B------:R-:W-:Y:S02]  /*23bd0*/  IMAD.MOV.U32 R8, RZ, RZ, 0x70 ;  /* 0x00000070ff087424 */ /* 0x000fe400078e00ff */
[----:B------:R-:W-:-:S07]  /*23be0*/  IMAD.MOV.U32 R12, RZ, RZ, 0x1 ;  /* 0x00000001ff0c7424 */ /* 0x000fce00078e00ff */
[----:B------:R-:W-:-:S07]  /*23bf0*/  LEPC R20, `(.L_x_736) ;  /* 0x000000001014794e */ /* 0x000fce0000000000 */
[----:B-1----:R-:W-:Y:S05]  /*23c00*/  CALL.ABS.NOINC R2 ;  /* 0x0000000002007343 */ /* 0x002fea0003c00000 */
.L_x_736:
[----:B------:R-:W-:Y:S05]  /*23c10*/  BSYNC B6 ;  /* 0x0000000000067941 */ /* 0x000fea0003800000 */
.L_x_735:
        /* <DEDUP_REMOVED lines=9> */
[----:B------:R-:W-:Y:S02]  /*23cb0*/  IMAD.U32 R4, RZ, RZ, UR6 ;  /* 0x00000006ff047e24 */ /* 0x000fe4000f8e00ff */
[----:B0-----:R-:W-:Y:S02]  /*23cc0*/  IMAD.U32 R5, RZ, RZ, UR7 ;  /* 0x00000007ff057e24 */ /* 0x001fe4000f8e00ff */
[----:B------:R-:W-:Y:S02]  /*23cd0*/  IMAD.U32 R6, RZ, RZ, UR8 ;  /* 0x00000008ff067e24 */ /* 0x000fe4000f8e00ff */
[----:B------:R-:W-:-:S02]  /*23ce0*/  IMAD.U32 R7, RZ, RZ, UR9 ;  /* 0x00000009ff077e24 */ /* 0x000fc4000f8e00ff */
[----:B------:R-:W-:Y:S02]  /*23cf0*/  IMAD.U32 R10, RZ, RZ, UR4 ;  /* 0x00000004ff0a7e24 */ /* 0x000fe4000f8e00ff */
[----:B------:R-:W-:Y:S02]  /*23d00*/  IMAD.U32 R11, RZ, RZ, UR5 ;  /* 0x00000005ff0b7e24 */ /* 0x000fe4000f8e00ff */
[----:B------:R-:W-:Y:S02]  /*23d10*/  IMAD.MOV.U32 R8, RZ, RZ, 0x70 ;  /* 0x00000070ff087424 */ /* 0x000fe400078e00ff */
[----:B------:R-:W-:Y:S02]  /*23d20*/  IMAD.MOV.U32 R12, RZ, RZ, 0x1 ;  /* 0x00000001ff0c7424 */ /* 0x000fe400078e00ff */
[----:B-1----:R-:W-:-:S07]  /*23d30*/  IMAD.MOV.U32 R13, RZ, RZ, RZ ;  /* 0x000000ffff0d7224 */ /* 0x002fce00078e00ff */
[----:B------:R-:W-:-:S07]  /*23d40*/  LEPC R20, `(.L_x_739) ;  /* 0x000000001014794e */ /* 0x000fce0000000000 */
[----:B--2---:R-:W-:Y:S05]  /*23d50*/  CALL.ABS.NOINC R2 ;  /* 0x0000000002007343 */ /* 0x004fea0003c00000 */
.L_x_739:
[----:B------:R0:W1:Y:S01]  /*23d60*/  LDC.64 R2, c[0x4][R26] ;  /* 0x010000001a027b82 */ /* 0x0000620000000a00 */
[----:B------:R-:W-:Y:S01]  /*23d70*/  ULDC.64 UR4, c[0x4][0x138] ;  /* 0x01004e0000047ab9 */ /* 0x000fe20000000a00 */
[----:B------:R-:W-:Y:S01]  /*23d80*/  ULDC.64 UR6, c[0x4][0x140] ;  /* 0x0100500000067ab9 */ /* 0x000fe20000000a00 */
[----:B------:R-:W-:Y:S01]  /*23d90*/  ULDC.64 UR8, c[0x4][0xa8] ;  /* 0x01002a0000087ab9 */ /* 0x000fe20000000a00 */
[----:B------:R-:W-:Y:S01]  /*23da0*/  IMAD.U32 R4, RZ, RZ, UR4 ;  /* 0x00000004ff047e24 */ /* 0x000fe2000f8e00ff */
[----:B------:R-:W-:Y:S01]  /*23db0*/  MOV R5, UR5 ;  /* 0x0000000500057c02 */ /* 0x000fe20008000f00 */
        /* <DEDUP_REMOVED lines=8> */
[----:B-1----:R-:W-:Y:S05]  /*23e40*/  CALL.ABS.NOINC R2 ;  /* 0x0000000002007343 */ /* 0x002fea0003c00000 */
.L_x_738:
[----:B------:R-:W-:Y:S05]  /*23e50*/  BSYNC B6 ;  /* 0x0000000000067941 */ /* 0x000fea0003800000 */
.L_x_737:
[----:B------:R-:W2:Y:S01]  /*23e60*/  LDL R21, [R1+0x2c] ;  /* 0x00002c0001157983 */ /* 0x000ea20000100800 */
[----:B------:R-:W-:-:S03]  /*23e70*/  ULDC.64 UR4, c[0x0][0x9f8] ;  /* 0x00027e0000047ab9 */ /* 0x000fc60000000a00 */
[----:B------:R-:W3:Y:S01]  /*23e80*/  LDL R2, [R1+0x10] ;  /* 0x0000100001027983 */ /* 0x000ee20000100800 */
[----:B------:R-:W-:Y:S01]  /*23e90*/  ISETP.NE.U32.AND P0, PT, RZ, UR4, PT ;  /* 0x00000004ff007c0c */ /* 0x000fe2000bf05070 */
[----:B------:R-:W-:Y:S01]  /*23ea0*/  ULDC.64 UR6, c[0x0][0x208] ;  /* 0x0000820000067ab9 */ /* 0x000fe20000000a00 */
[----:B------:R-:W1:Y:S01]  /*23eb0*/  LDC R0, c[0x0][0x430] ;  /* 0x00010c00ff007b82 */ /* 0x000e620000000800 */
[----:B------:R-:W4:Y:S01]  /*23ec0*/  S2R R20, SR_TID.X ;  /* 0x0000000000147919 */ /* 0x000f220000002100 */
[----:B------:R-:W-:-:S13]  /*23ed0*/  ISETP.NE.AND.EX P0, PT, RZ, UR5, PT, P0 ;  /* 0x00000005ff007c0c */ /* 0x000fda000bf05300 */
[----:B------:R-:W-:Y:S01]  /*23ee0*/  @P0 IADD3 R24, P1, R24, UR4, RZ ;  /* 0x0000000418180c10 */ /* 0x000fe2000ff3e0ff */
[----:B------:R-:W-:-:S03]  /*23ef0*/  ULDC UR4, c[0x0][0x2f4] ;  /* 0x0000bd0000047ab9 */ /* 0x000fc60000000800 */
[----:B------:R-:W-:-:S05]  /*23f00*/  @P0 IADD3.X R25, R25, UR5, RZ, P1, !PT ;  /* 0x0000000519190c10 */ /* 0x000fca0008ffe4ff */
[----:B------:R-:W3:Y:S01]  /*23f10*/  @P0 LDG.E R33, desc[UR6][R24.64] ;  /* 0x0000000618210981 */ /* 0x000ee2000c1e1900 */
[----:B----4-:R-:W-:-:S04]  /*23f20*/  LOP3.LUT R20, R20, 0x7f, RZ, 0xc0, !PT ;  /* 0x0000007f14147812 */ /* 0x010fc800078ec0ff */
[----:B------:R-:W-:Y:S02]  /*23f30*/  SHF.R.U32.HI R26, RZ, 0x3, R20 ;  /* 0x00000003ff1a7819 */ /* 0x000fe40000011614 */
[----:B------:R-:W4:Y:S01]  /*23f40*/  S2R R20, SR_TID.X ;  /* 0x0000000000147919 */ /* 0x000f220000002100 */
[----:B-1----:R-:W-:-:S13]  /*23f50*/  ISETP.NE.AND P1, PT, R0, 0x1, PT ;  /* 0x000000010000780c */ /* 0x002fda0003f25270 */
[----:B------:R-:W1:Y:S08]  /*23f60*/  @P1 LDC R7, c[0x0][0x434] ;  /* 0x00010d00ff071b82 */ /* 0x000e700000000800 */
[----:B0-----:R-:W0:Y:S01]  /*23f70*/  @P1 LDC R5, c[0x0][0x438] ;  /* 0x00010e00ff051b82 */ /* 0x001e220000000800 */
[----:B----4-:R-:W-:-:S05]  /*23f80*/  IMAD.SHL.U32 R20, R20, 0x10, RZ ;  /* 0x0000001014147824 */ /* 0x010fca00078e00ff */
[----:B------:R-:W-:Y:S02]  /*23f90*/  LOP3.LUT R20, R26, 0x70, R20, 0xf8, !PT ;  /* 0x000000701a147812 */ /* 0x000fe400078ef814 */
[----:B------:R-:W-:Y:S02]  /*23fa0*/  LOP3.LUT R23, R23, 0xfffffffe, RZ, 0xc0, !PT ;  /* 0xfffffffe17177812 */ /* 0x000fe400078ec0ff */
[----:B------:R-:W-:Y:S01]  /*23fb0*/  LOP3.LUT R9, R36, 0x80, RZ, 0xfc, !PT ;  /* 0x0000008024097812 */ /* 0x000fe200078efcff */
[----:B------:R-:W-:Y:S01]  /*23fc0*/  UMOV UR5, 0xffffffff ;  /* 0xffffffff00057882 */ /* 0x000fe20000000000 */
[----:B--2---:R-:W-:-:S04]  /*23fd0*/  VIADD R26, R21, 0xffffffff ;  /* 0xffffffff151a7836 */ /* 0x004fc80000000000 */
[----:B------:R-:W-:-:S05]  /*23fe0*/  IMAD R6, R26, 0x50, R20 ;  /* 0x000000501a067824 */ /* 0x000fca00078e0214 */
[----:B------:R-:W-:-:S04]  /*23ff0*/  ISETP.GE.AND P0, PT, R6, R32, PT ;  /* 0x000000200600720c */ /* 0x000fc80003f06270 */
[----:B------:R-:W-:Y:S01]  /*24000*/  ISETP.GT.U32.OR P0, PT, R20, 0x4f, P0 ;  /* 0x0000004f1400780c */ /* 0x000fe20000704470 */
[----:B---3--:R-:W-:-:S04]  /*24010*/  IMAD.IADD R6, R6, 0x1, R2 ;  /* 0x0000000106067824 */ /* 0x008fc800078e0202 */
[----:B-1----:R-:W-:-:S08]  /*24020*/  @P1 IMAD.HI.U32 R7, R6, R7, RZ ;  /* 0x0000000706071227 */ /* 0x002fd000078e00ff */
[----:B------:R-:W1:Y:S01]  /*24030*/  @!P0 LDC.64 R2, c[0x0][0x428] ;  /* 0x00010a00ff028b82 */ /* 0x000e620000000a00 */
[----:B------:R-:W-:Y:S01]  /*24040*/  IMAD.MOV.U32 R4, RZ, RZ, R6 ;  /* 0x000000ffff047224 */ /* 0x000fe200078e0006 */
[----:B0-----:R-:W-:-:S04]  /*24050*/  @P1 SHF.R.U32.HI R4, RZ, R5, R7 ;  /* 0x00000005ff041219 */ /* 0x001fc80000011607 */
[----:B------:R-:W-:Y:S02]  /*24060*/  IADD3 R5, -R4, RZ, RZ ;  /* 0x000000ff04057210 */ /* 0x000fe40007ffe1ff */
[----:B------:R-:W-:-:S03]  /*24070*/  SHF.R.S32.HI R8, RZ, 0x1f, R33 ;  /* 0x0000001fff087819 */ /* 0x000fc60000011421 */
[----:B------:R-:W-:Y:S01]  /*24080*/  IMAD R0, R0, R5, R6 ;  /* 0x0000000500007224 */ /* 0x000fe200078e0206 */
[--C-:B------:R-:W-:Y:S01]  /*24090*/  @!P0 SHF.R.S32.HI R5, RZ, 0x1f, R4.reuse ;  /* 0x0000001fff058819 */ /* 0x100fe20000011404 */
[-C--:B-1----:R-:W-:Y:S02]  /*240a0*/  @!P0 IMAD R6, R8, R2.reuse, RZ ;  /* 0x0000000208068224 */ /* 0x082fe400078e02ff */
[----:B------:R-:W-:-:S04]  /*240b0*/  @!P0 IMAD.WIDE.U32 R4, R33, R2, R4 ;  /* 0x0000000221048225 */ /* 0x000fc800078e0004 */
[----:B------:R-:W-:Y:S02]  /*240c0*/  @!P0 IMAD R6, R33, R3, R6 ;  /* 0x0000000321068224 */ /* 0x000fe400078e0206 */
[----:B------:R-:W0:Y:S02]  /*240d0*/  @!P0 LDC.64 R2, c[0x0][0x418] ;  /* 0x00010600ff028b82 */ /* 0x000e240000000a00 */
[----:B------:R-:W-:Y:S02]  /*240e0*/  @!P0 IMAD.IADD R6, R5, 0x1, R6 ;  /* 0x0000000105068824 */ /* 0x000fe400078e0206 */
[----:B------:R-:W-:Y:S01]  /*240f0*/  IMAD.U32 R7, RZ, RZ, UR37 ;  /* 0x00000025ff077e24 */ /* 0x000fe2000f8e00ff */
[----:B0-----:R-:W-:-:S04]  /*24100*/  @!P0 LEA R2, P1, R4, R2, 0x2 ;  /* 0x0000000204028211 */ /* 0x001fc800078210ff */
[----:B------:R-:W-:Y:S01]  /*24110*/  @!P0 LEA.HI.X R3, R4, R3, R6, 0x2, P1 ;  /* 0x0000000304038211 */ /* 0x000fe200008f1406 */
[----:B------:R-:W-:-:S06]  /*24120*/  IMAD.MOV.U32 R4, RZ, RZ, RZ ;  /* 0x000000ffff047224 */ /* 0x000fcc00078e00ff */
[----:B------:R0:W5:Y:S01]  /*24130*/  @!P0 LDG.E R4, desc[UR6][R2.64] ;  /* 0x0000000602048981 */ /* 0x000162000c1e1900 */
[----:B------:R-:W-:Y:S02]  /*24140*/  ISETP.GT.U32.AND P0, PT, R20, 0x4f, PT ;  /* 0x0000004f1400780c */ /* 0x000fe40003f04070 */
[----:B------:R-:W-:Y:S01]  /*24150*/  ISETP.NE.AND P2, PT, R7, 0x3, PT ;  /* 0x000000030700780c */ /* 0x000fe20003f45270 */
[----:B------:R1:W-:Y:S10]  /*24160*/  STL [R1+0x14], R8 ;  /* 0x0000140801007387 */ /* 0x0003f40000100800 */
[----:B------:R-:W-:-:S02]  /*24170*/  @P0 LOP3.LUT R23, R23, 0x1, RZ, 0xfc, !PT ;  /* 0x0000000117170812 */ /* 0x000fc400078efcff */
[C---:B------:R-:W-:Y:S02]  /*24180*/  ISETP.GE.AND P0, PT, R36.reuse, UR4, PT ;  /* 0x0000000424007c0c */ /* 0x040fe4000bf06270 */
[----:B------:R-:W-:Y:S02]  /*24190*/  LOP3.LUT R23, R23, 0xffffffdf, RZ, 0xc0, !PT ;  /* 0xffffffdf17177812 */ /* 0x000fe400078ec0ff */
[----:B-1----:R-:W-:Y:S02]  /*241a0*/  LOP3.LUT R8, R36, 0x40, RZ, 0xfc, !PT ;  /* 0x0000004024087812 */ /* 0x002fe400078efcff */
[----:B------:R-:W-:Y:S02]  /*241b0*/  @P2 LOP3.LUT R23, R23, 0x20, RZ, 0xfc, !PT ;  /* 0x0000002017172812 */ /* 0x000fe400078efcff */
[----:B------:R-:W-:Y:S02]  /*241c0*/  ISETP.GE.AND P3, PT, R8, UR4, PT ;  /* 0x0000000408007c0c */ /* 0x000fe4000bf66270 */
[----:B------:R-:W-:-:S04]  /*241d0*/  LOP3.LUT R23, R23, 0xffffffef, RZ, 0xc0, !PT ;  /* 0xffffffef17177812 */ /* 0x000fc800078ec0ff */
[----:B------:R-:W-:-:S04]  /*241e0*/  @P0 LOP3.LUT R23, R23, 0x10, RZ, 0xfc, !PT ;  /* 0x0000001017170812 */ /* 0x000fc800078efcff */
[----:B------:R-:W-:Y:S02]  /*241f0*/  LOP3.LUT R23, R23, 0xfffffff7, RZ, 0xc0, !PT ;  /* 0xfffffff717177812 */ /* 0x000fe400078ec0ff */
[----:B------:R-:W-:Y:S02]  /*24200*/  LOP3.LUT R8, R36, 0xc0, RZ, 0xfc, !PT ;  /* 0x000000c024087812 */ /* 0x000fe400078efcff */
[----:B------:R-:W-:Y:S02]  /*24210*/  ISETP.GE.AND P1, PT, R9, UR4, PT ;  /* 0x0000000409007c0c */ /* 0x000fe4000bf26270 */
[----:B------:R-:W-:Y:S02]  /*24220*/  @P3 LOP3.LUT R23, R23, 0x8, RZ, 0xfc, !PT ;  /* 0x0000000817173812 */ /* 0x000fe400078efcff */
[----:B------:R-:W-:Y:S02]  /*24230*/  ISETP.GE.AND P0, PT, R8, UR4, PT ;  /* 0x0000000408007c0c */ /* 0x000fe4000bf06270 */
[----:B------:R-:W-:-:S04]  /*24240*/  LOP3.LUT R23, R23, 0xfffffffd, RZ, 0xc0, !PT ;  /* 0xfffffffd17177812 */ /* 0x000fc800078ec0ff */
[----:B------:R-:W-:-:S04]  /*24250*/  LOP3.LUT R23, R23, 0xfffffffb, RZ, 0xc0, !PT ;  /* 0xfffffffb17177812 */ /* 0x000fc800078ec0ff */
[----:B------:R-:W-:-:S04]  /*24260*/  @P1 LOP3.LUT R23, R23, 0x4, RZ, 0xfc, !PT ;  /* 0x0000000417171812 */ /* 0x000fc800078efcff */
[----:B------:R-:W-:Y:S01]  /*24270*/  @P0 LOP3.LUT R23, R23, 0x2, RZ, 0xfc, !PT ;  /* 0x0000000217170812 */ /* 0x000fe200078efcff */
[----:B0-----:R-:W-:Y:S06]  /*24280*/  BRA.DIV UR5, `(.L_x_740) ;  /* 0x0000005205ac7947 */ /* 0x001fec000b800000 */
.L_x_871:
[----:B------:R-:W-:Y:S01]  /*24290*/  SHF.R.S32.HI R32, RZ, 0x1f, R18 ;  /* 0x0000001fff207819 */ /* 0x000fe20000011412 */
[----:B------:R-:W-:Y:S06]  /*242a0*/  @!P2 BRA `(.L_x_741) ;  /* 0x000000000004a947 */ /* 0x000fec0003800000 */
[----:B------:R-:W-:Y:S01]  /*242b0*/  BPT.TRAP 0x1 ;  /* 0x000000040000795c */ /* 0x000fe20000300000 */
.L_x_741:
        /* <DEDUP_REMOVED lines=19> */
[----:B------:R-:W-:-:S05]  /*243f0*/  IMAD.IADD R5, R3, 0x1, R5 ;  /* 0x0000000103057824 */ /* 0x000fca00078e0205 */
[----:B------:R-:W-:Y:S01]  /*24400*/  LEA.HI.X R25, R2, UR5, R5, 0x1, P0 ;  /* 0x0000000502197c11 */ /* 0x000fe200080f0c05 */
[----:B------:R-:W-:Y:S01]  /*24410*/  IMAD R5, R27, 0x8, R22 ;  /* 0x000000081b057824 */ /* 0x000fe200078e0216 */
[----:B------:R-:W-:-:S04]  /*24420*/  SHF.L.U32 R2, R29, 0x1f, RZ ;  /* 0x0000001f1d027819 */ /* 0x000fc800000006ff */
[----:B------:R-:W0:Y:S02]  /*24430*/  SYNCS.PHASECHK.TRANS64.TRYWAIT P0, [R5+URZ+0x38840], R2 ;  /* 0x03884002050075a7 */ /* 0x000e24000800017f */
[----:B0-----:R-:W-:Y:S05]  /*24440*/  @!P0 BRA `(.L_x_743) ;  /* 0x0000005000708947 */ /* 0x001fea0003800000 */
.L_x_872:
[----:B------:R-:W-:Y:S05]  /*24450*/  BSYNC B0 ;  /* 0x0000000000007941 */ /* 0x000fea0003800000 */
.L_x_742:
[----:B------:R-:W2:Y:S01]  /*24460*/  LDL R9, [R1+0xc] ;  /* 0x00000c0001097983 */ /* 0x000ea20000100800 */
        /* <DEDUP_REMOVED lines=32> */
[C---:B------:R-:W-:Y:S01]  /*24670*/  LOP3.LUT P3, RZ, R23.reuse, 0x4, RZ, 0xc0, !PT ;  /* 0x0000000417ff7812 */ /* 0x040fe2000786c0ff */
[----:B------:R-:W-:Y:S01]  /*24680*/  ULDC.64 UR4, c[0x0][0x208] ;  /* 0x0000820000047ab9 */ /* 0x000fe20000000a00 */
[----:B------:R-:W-:Y:S01]  /*24690*/  LOP3.LUT P2, RZ, R23, 0x2, RZ, 0xc0, !PT ;  /* 0x0000000217ff7812 */ /* 0x000fe2000784c0ff */
[----:B------:R-:W-:Y:S01]  /*246a0*/  SHFL.IDX PT, R8, R6, 0x1, 0x181f ;  /* 0x00381f0006087f89 */ /* 0x000fe200000e0000 */
[----:B0-----:R-:W-:-:S04]  /*246b0*/  @P0 LEA R3, P1, R36, R3, 0x1 ;  /* 0x0000000324030211 */ /* 0x001fc800078208ff */
[----:B-1----:R-:W-:Y:S02]  /*246c0*/  @P0 IADD3.X R2, RZ, R2, RZ, P1, !PT ;  /* 0x00000002ff020210 */ /* 0x002fe40000ffe4ff */
[----:B------:R-:W-:Y:S02]  /*246d0*/  ISETP.GE.AND P1, PT, R4, 0x11, PT ;  /* 0x000000110400780c */ /* 0x000fe40003f26270 */
[----:B------:R-:W-:-:S04]  /*246e0*/  @P0 LOP3.LUT R3, R3, R2, RZ, 0x3c, !PT ;  /* 0x0000000203030212 */ /* 0x000fc800078e3cff */
[----:B------:R-:W-:-:S04]  /*246f0*/  @P0 LOP3.LUT R2, R3, R2, RZ, 0x3c, !PT ;  /* 0x0000000203020212 */ /* 0x000fc800078e3cff */
[----:B------:R-:W-:-:S03]  /*24700*/  @P0 LOP3.LUT R3, R3, R2, RZ, 0x3c, !PT ;  /* 0x0000000203030212 */ /* 0x000fc600078e3cff */
[----:B------:R-:W-:Y:S02]  /*24710*/  @P1 IMAD R21, R7, 0x2, R22 ;  /* 0x0000000207151824 */ /* 0x000fe400078e0216 */
[----:B------:R-:W-:Y:S04]  /*24720*/  @P0 LDGSTS.E.BYPASS.LTC128B.128 [R9+0x24400], desc[UR4][R2.64], !P5 ;  /* 0x2440000002090fae */ /* 0x000fe8000e901d44 */
[----:B------:R-:W-:Y:S04]  /*24730*/  @P0 LDGSTS.E.BYPASS.LTC128B.128 [R9+0x26c00], desc[UR4][R2.64+0x80], !P4 ;  /* 0x26c0008002090fae */ /* 0x000fe8000e101d44 */
[----:B------:R-:W-:Y:S04]  /*24740*/  @P0 LDGSTS.E.BYPASS.LTC128B.128 [R9+0x29400], desc[UR4][R2.64+0x100], !P3 ;  /* 0x2940010002090fae */ /* 0x000fe8000d901d44 */
[----:B------:R0:W-:Y:S04]  /*24750*/  @P0 LDGSTS.E.BYPASS.LTC128B.128 [R9+0x2bc00], desc[UR4][R2.64+0x180], !P2 ;  /* 0x2bc0018002090fae */ /* 0x0001e8000d101d44 */
[----:B0-----:R-:W0:Y:S02]  /*24760*/  SHFL.IDX PT, R2, R0, 0x1, 0x181f ;  /* 0x00381f0000027f89 */ /* 0x001e2400000e0000 */
        /* <DEDUP_REMOVED lines=21> */
[----:B0-----:R-:W-:-:S05]  /*248c0*/  @P1 LEA R2, P0, R36, R2, 0x1 ;  /* 0x0000000224021211 */ /* 0x001fca00078008ff */
[----:B------:R-:W-:Y:S02]  /*248d0*/  @P1 IMAD.X R3, RZ, RZ, R8, P0 ;  /* 0x000000ffff031224 */ /* 0x000fe400000e0608 */
[----:B------:R0:W2:Y:S04]  /*248e0*/  SHFL.IDX PT, R8, R6, 0x4, 0x181f ;  /* 0x00981f0006087f89 */ /* 0x0000a800000e0000 */
[----:B------:R0:W-:Y:S04]  /*248f0*/  @P1 LDGSTS.E.BYPASS.LTC128B.128 [R21+0x25c00], desc[UR4][R2.64], !P5 ;  /* 0x25c0000002151fae */ /* 0x0001e8000e901d44 */
[----:B------:R0:W-:Y:S04]  /*24900*/  @P1 LDGSTS.E.BYPASS.LTC128B.128 [R21+0x28400], desc[UR4][R2.64+0x80], !P4 ;  /* 0x2840008002151fae */ /* 0x0001e8000e101d44 */
[----:B------:R0:W-:Y:S04]  /*24910*/  @P1 LDGSTS.E.BYPASS.LTC128B.128 [R21+0x2ac00], desc[UR4][R2.64+0x100], !P3 ;  /* 0x2ac0010002151fae */ /* 0x0001e8000d901d44 */
[----:B-1----:R0:W-:Y:S02]  /*24920*/  @P1 LDGSTS.E.BYPASS.LTC128B.128 [R21+0x2d400], desc[UR4][R2.64+0x180], !P2 ;  /* 0x2d40018002151fae */ /* 0x0021e4000d101d44 */
.L_x_884:
[----:B------:R-:W-:Y:S01]  /*24930*/  ISETP.GE.AND P0, PT, R4, 0x41, PT ;  /* 0x000000410400780c */ /* 0x000fe20003f06270 */
[----:B------:R-:W-:-:S12]  /*24940*/  BSSY B0, `(.L_x_745) ;  /* 0x0000011000007945 */ /* 0x000fd80003800000 */
[----:B------:R-:W-:Y:S05]  /*24950*/  @!P0 BRA `(.L_x_746) ;  /* 0x00000000003c8947 */ /* 0x000fea0003800000 */
[----:B------:R-:W-:Y:S01]  /*24960*/  LOP3.LUT P4, RZ, R23, 0x10, RZ, 0xc0, !PT ;  /* 0x0000001017ff7812 */ /* 0x000fe2000788c0ff */
[----:B------:R-:W-:Y:S01]  /*24970*/  IMAD R7, R7, 0x2, R22 ;  /* 0x0000000207077824 */ /* 0x000fe200078e0216 */
[C---:B------:R-:W-:Y:S01]  /*24980*/  LOP3.LUT P3, RZ, R23.reuse, 0x8, RZ, 0xc0, !PT ;  /* 0x0000000817ff7812 */ /* 0x040fe2000786c0ff */
[----:B------:R-:W-:Y:S01]  /*24990*/  ULDC.64 UR4, c[0x0][0x208] ;  /* 0x0000820000047ab9 */ /* 0x000fe20000000a00 */
        /* <DEDUP_REMOVED lines=11> */
.L_x_746:
[----:B------:R-:W-:Y:S05]  /*24a50*/  BSYNC B0 ;  /* 0x0000000000007941 */ /* 0x000fea0003800000 */
.L_x_745:
[----:B------:R-:W-:Y:S01]  /*24a60*/  NOP ;  /* 0x0000000000007918 */ /* 0x000fe20000000000 */
[----:B------:R-:W-:-:S13]  /*24a70*/  PLOP3.LUT P0, PT, PT, PT, PT, 0x80, 0x0 ;  /* 0x000000000000781c */ /* 0x000fda0003f0f070 */
.L_x_747:
[----:B------:R-:W-:Y:S02]  /*24a80*/  PLOP3.LUT P1, PT, P1, P0, PT, 0xa2, 0x0 ;  /* 0x000000000000781c */ /* 0x000fe40000f21472 */
[----:B------:R-:W-:-:S08]  /*24a90*/  @P0 R2UR P1, UR4, R5 ;  /* 0x00000000050402ca */ /* 0x000fd00000020000 */
[----:B------:R-:W-:-:S05]  /*24aa0*/  @P0 PLOP3.LUT P0, PT, P1, PT, PT, 0x80, 0x0 ;  /* 0x000000000000081c */ /* 0x000fca0000f0f070 */
[----:B------:R-:W-:Y:S01]  /*24ab0*/  @!P1 SYNCS.ARRIVE.TRANS64.RED.A0T1 RZ, [UR4+0x38830], RZ ;  /* 0x038830ffffff99a7 */ /* 0x000fe20008200404 */
[----:B------:R-:W-:Y:S07]  /*24ac0*/  @!P1 ARRIVES.LDGSTSBAR.64.TRANSCNT [UR4+0x38830] ;  /* 0x03883000ff0099b0 */ /* 0x000fee0008000a84 */
[----:B------:R-:W-:Y:S05]  /*24ad0*/  @P0 BRA.U.ANY `(.L_x_747) ;  /* 0xfffffffd00e80947 */ /* 0x000fea000393ffff */
[----:B------:R-:W-:Y:S01]  /*24ae0*/  NOP ;  /* 0x0000000000007918 */ /* 0x000fe20000000000 */
[----:B------:R-:W-:-:S05]  /*24af0*/  IMAD.U32 R0, RZ, RZ, UR37 ;  /* 0x00000025ff007e24 */ /* 0x000fca000f8e00ff */
[----:B------:R-:W-:-:S13]  /*24b00*/  ISETP.NE.AND P2, PT, R0, 0x3, PT ;  /* 0x000000030000780c */ /* 0x000fda0003f45270 */
[----:B------:R-:W-:Y:S05]  /*24b10*/  @!P2 BRA `(.L_x_748) ;  /* 0x000000000004a947 */ /* 0x000fea0003800000 */
[----:B------:R-:W-:Y:S01]  /*24b20*/  BPT.TRAP 0x1 ;  /* 0x000000040000795c */ /* 0x000fe20000300000 */
.L_x_748:
[----:B------:R3:W5:Y:S01]  /*24b30*/  LDL.LU R0, [R1+0x1c] ;  /* 0x00001c0001007983 */ /* 0x0007620000300800 */
[----:B------:R3:W-:Y:S02]  /*24b40*/  SYNCS.ARRIVE.TRANS64.A1T0 RZ, [R5+URZ+0x38830], RZ ;  /* 0x038830ff05ff79a7 */ /* 0x0007e4000810003f */
[----:B------:R-:W-:Y:S05]  /*24b50*/  WARPSYNC.ALL ;  /* 0x0000000000007948 */ /* 0x000fea0003800000 */
[----:B------:R-:W-:Y:S01]  /*24b60*/  ULDC.64 UR4, c[0x0][0xa00] ;  /* 0x0002800000047ab9 */ /* 0x000fe20000000a00 */
[----:B------:R-:W-:Y:S01]  /*24b70*/  BSSY B6, `(.L_x_749) ;  /* 0x0000021000067945 */ /* 0x000fe20003800000 */
[----:B------:R-:W-:Y:S01]  /*24b80*/  BAR.SYNC.DEFER_BLOCKING 0x8, 0x180 ;  /* 0x0206000000007b1d */ /* 0x000fe20000010000 */
[----:B------:R-:W-:-:S04]  /*24b90*/  ISETP.NE.U32.AND P0, PT, RZ, UR4, PT ;  /* 0x00000004ff007c0c */ /* 0x000fc8000bf05070 */
[----:B------:R-:W-:Y:S01]  /*24ba0*/  ISETP.NE.AND.EX P0, PT, RZ, UR5, PT, P0 ;  /* 0x00000005ff007c0c */ /* 0x000fe2000bf05300 */
[----:B------:R-:W-:Y:S02]  /*24bb0*/  ULDC.64 UR4, c[0x0][0x298] ;  /* 0x0000a60000047ab9 */ /* 0x000fe40000000a00 */
[----:B---3--:R-:W-:Y:S01]  /*24bc0*/  IMAD.WIDE.U32 R4, R35, UR4, RZ ;  /* 0x0000000423047c25 */ /* 0x008fe2000f8e00ff */
[----:B------:R-:W-:Y:S02]  /*24bd0*/  SEL R31, R31, RZ, !P0 ;  /* 0x000000ff1f1f7207 */ /* 0x000fe40004000000 */
[----:B01---5:R-:W-:Y:S02]  /*24be0*/  SEL R2, R0, RZ, !P0 ;  /* 0x000000ff00027207 */ /* 0x023fe40004000000 */
[----:B------:R-:W-:-:S03]  /*24bf0*/  SHF.R.S32.HI R0, RZ, 0x1f, R35 ;  /* 0x0000001fff007819 */ /* 0x000fc60000011423 */
[----:B------:R0:W-:Y:S02]  /*24c00*/  STL [R1+0x1c], R2 ;  /* 0x00001c0201007387 */ /* 0x0001e40000100800 */
[----:B------:R-:W-:Y:S02]  /*24c10*/  IMAD R0, R0, UR4, RZ ;  /* 0x0000000400007c24 */ /* 0x000fe4000f8e02ff */
[----:B------:R1:W-:Y:S02]  /*24c20*/  STL.64 [R1+0x20], R4 ;  /* 0x0000200401007387 */ /* 0x0003e40000100a00 */
[----:B------:R-:W-:Y:S02]  /*24c30*/  IMAD R0, R35, UR5, R0 ;  /* 0x0000000523007c24 */ /* 0x000fe4000f8e0200 */
[----:B0-----:R-:W-:-:S03]  /*24c40*/  VIADD R2, R22, 0x14400 ;  /* 0x0001440016027836 */ /* 0x001fc60000000000 */
[----:B------:R-:W-:Y:S02]  /*24c50*/  IADD3 R35, R5, R0, RZ ;  /* 0x0000000005237210 */ /* 0x000fe40007ffe0ff */
[----:B------:R-:W-:-:S13]  /*24c60*/  LOP3.LUT P0, RZ, R2, 0x3ff, RZ, 0xc0, !PT ;  /* 0x000003ff02ff7812 */ /* 0x000fda000780c0ff */
[----:B-1----:R-:W-:Y:S05]  /*24c70*/  @!P0 BRA `(.L_x_750) ;  /* 0x0000000000408947 */ /* 0x002fea0003800000 */
[----:B------:R-:W-:Y:S01]  /*24c80*/  MOV R2, 0x0 ;  /* 0x0000000000027802 */ /* 0x000fe20000000f00 */
[----:B------:R-:W-:Y:S01]  /*24c90*/  ULDC.64 UR4, c[0x4][0x138] ;  /* 0x01004e0000047ab9 */ /* 0x000fe20000000a00 */
[----:B------:R-:W-:Y:S01]  /*24ca0*/  ULDC.64 UR6, c[0x4][0x140] ;  /* 0x0100500000067ab9 */ /* 0x000fe20000000a00 */
[----:B------:R-:W-:Y:S01]  /*24cb0*/  ULDC.64 UR8, c[0x4][0xb0] ;  /* 0x01002c0000087ab9 */ /* 0x000fe20000000a00 */
[----:B------:R-:W-:Y:S02]  /*24cc0*/  IMAD.U32 R4, RZ, RZ, UR4 ;  /* 0x00000004ff047e24 */ /* 0x000fe4000f8e00ff */
[----:B------:R-:W0:Y:S01]  /*24cd0*/  LDC.64 R2, c[0x4][R2] ;  /* 0x0100000002027b82 */ /* 0x000e220000000a00 */
[----:B------:R-:W-:Y:S02]  /*24ce0*/  IMAD.U32 R5, RZ, RZ, UR5 ;  /* 0x00000005ff057e24 */ /* 0x000fe4000f8e00ff */
[----:B------:R-:W-:Y:S02]  /*24cf0*/  IMAD.U32 R6, RZ, RZ, UR6 ;  /* 0x00000006ff067e24 */ /* 0x000fe4000f8e00ff */
[----:B------:R-:W-:-:S02]  /*24d00*/  IMAD.U32 R7, RZ, RZ, UR7 ;  /* 0x00000007ff077e24 */ /* 0x000fc4000f8e00ff */
[----:B------:R-:W-:Y:S02]  /*24d10*/  IMAD.U32 R10, RZ, RZ, UR8 ;  /* 0x00000008ff0a7e24 */ /* 0x000fe4000f8e00ff */
[----:B------:R-:W-:Y:S02]  /*24d20*/  IMAD.U32 R11, RZ, RZ, UR9 ;  /* 0x00000009ff0b7e24 */ /* 0x000fe4000f8e00ff */
[----:B--2---:R-:W-:Y:S02]  /*24d30*/  IMAD.MOV.U32 R8, RZ, RZ, 0x70 ;  /* 0x00000070ff087424 */ /* 0x004fe400078e00ff */
[----:B------:R-:W-:Y:S02]  /*24d40*/  IMAD.MOV.U32 R12, RZ, RZ, 0x1 ;  /* 0x00000001ff0c7424 */ /* 0x000fe400078e00ff */
[----:B------:R-:W-:-:S07]  /*24d50*/  IMAD.MOV.U32 R13, RZ, RZ, RZ ;  /* 0x000000ffff0d7224 */ /* 0x000fce00078e00ff */
[----:B------:R-:W-:-:S07]  /*24d60*/  LEPC R20, `(.L_x_750) ;  /* 0x000000001014794e */ /* 0x000fce0000000000 */
[----:B0-----:R-:W-:Y:S05]  /*24d70*/  CALL.ABS.NOINC R2 ;  /* 0x0000000002007343 */ /* 0x001fea0003c00000 */
.L_x_750:
[----:B------:R-:W-:Y:S05]  /*24d80*/  BSYNC B6 ;  /* 0x0000000000067941 */ /* 0x000fea0003800000 */
.L_x_749:
[----:B------:R-:W3:Y:S01]  /*24d90*/  LDL.LU R20, [R1+0x1c] ;  /* 0x00001c0001147983 */ /* 0x000ee20000300800 */
[----:B------:R-:W-:Y:S01]  /*24da0*/  ULDC.64 UR4, c[0x0][0x2d8] ;  /* 0x0000b60000047ab9 */ /* 0x000fe20000000a00 */
[----:B--2---:R-:W0:Y:S02]  /*24db0*/  LDC R8, c[0x0][0x448] ;  /* 0x00011200ff087b82 */ /* 0x004e240000000800 */
[----:B------:R-:W2:Y:S01]  /*24dc0*/  LDL.LU.64 R2, [R1+0x20] ;  /* 0x0000200001027983 */ /* 0x000ea20000300a00 */
[----:B------:R-:W-:-:S03]  /*24dd0*/  IMAD R0, R32, UR4, RZ ;  /* 0x0000000420007c24 */ /* 0x000fc6000f8e02ff */
[----:B------:R1:W5:Y:S01]  /*24de0*/  LDL R10, [R1+0x28] ;  /* 0x00002800010a7983 */ /* 0x0003620000100800 */
[----:B------:R-:W-:Y:S01]  /*24df0*/  IMAD R0, R18, UR5, R0 ;  /* 0x0000000512007c24 */ /* 0x000fe2000f8e0200 */
[----:B0-----:R-:W-:-:S13]  /*24e00*/  ISETP.NE.AND P0, PT, R8, 0x1, PT ;  /* 0x000000010800780c */ /* 0x001fda0003f05270 */
[----:B------:R-:W0:Y:S08]  /*24e10*/  @P0 LDC R5, c[0x0][0x44c] ;  /* 0x00011300ff050b82 */ /* 0x000e300000000800 */
[----:B------:R-:W4:Y:S01]  /*24e20*/  @P0 LDC R4, c[0x0][0x450] ;  /* 0x00011400ff040b82 */ /* 0x000f220000000800 */
[C---:B------:R-:W-:Y:S02]  /*24e30*/  LOP3.LUT R12, R36.reuse, 0x40, RZ, 0xfc, !PT ;  /* 0x00000040240c7812 */ /* 0x040fe400078efcff */
[----:B------:R-:W-:-:S02]  /*24e40*/  LOP3.LUT R9, R36, 0x80, RZ, 0xfc, !PT ;  /* 0x0000008024097812 */ /* 0x000fc400078efcff */
[----:B------:R-:W-:Y:S01]  /*24e50*/  LOP3.LUT R11, R36, 0xc0, RZ, 0xfc, !PT ;  /* 0x000000c0240b7812 */ /* 0x000fe200078efcff */
[----:B--2---:R-:W-:Y:S02]  /*24e60*/  IMAD.MOV.U32 R3, RZ, RZ, R35 ;  /* 0x000000ffff037224 */ /* 0x004fe400078e0023 */
[----:B------:R-:W-:Y:S01]  /*24e70*/  IMAD.WIDE.U32 R2, R18, UR4, R2 ;  /* 0x0000000412027c25 */ /* 0x000fe2000f8e0002 */
[----:B------:R-:W-:-:S03]  /*24e80*/  ULDC.64 UR4, c[0x0][0x2e0] ;  /* 0x0000b80000047ab9 */ /* 0x000fc60000000a00 */
[----:B------:R-:W-:Y:S02]  /*24e90*/  IMAD.IADD R3, R3, 0x1, R0 ;  /* 0x0000000103037824 */ /* 0x000fe400078e0200 */
[----:B---3--:R-:W-:Y:S02]  /*24ea0*/  IMAD R0, R20, UR4, RZ ;  /* 0x0000000414007c24 */ /* 0x008fe4000f8e02ff */
[----:B------:R-:W2:Y:S01]  /*24eb0*/  S2R R20, SR_TID.X ;  /* 0x0000000000147919 */ /* 0x000ea20000002100 */
[----:B------:R-:W-:-:S04]  /*24ec0*/  IMAD.WIDE.U32 R2, R31, UR4, R2 ;  /* 0x000000041f027c25 */ /* 0x000fc8000f8e0002 */
[----:B------:R-:W-:Y:S01]  /*24ed0*/  IMAD R0, R31, UR5, R0 ;  /* 0x000000051f007c24 */ /* 0x000fe2000f8e0200 */
[----:B------:R-:W-:-:S04]  /*24ee0*/  ULDC.64 UR4, c[0x0][0x2d0] ;  /* 0x0000b40000047ab9 */ /* 0x000fc80000000a00 */
[----:B------:R-:W-:Y:S01]  /*24ef0*/  IADD3 R3, R3, R0, RZ ;  /* 0x0000000003037210 */ /* 0x000fe20007ffe0ff */
[----:B------:R-:W-:Y:S01]  /*24f00*/  IMAD.SHL.U32 R0, R17, 0x80, RZ ;  /* 0x0000008011007824 */ /* 0x000fe200078e00ff */
[----:B--2---:R-:W-:-:S04]  /*24f10*/  LOP3.LUT R20, R20, 0x7f, RZ, 0xc0, !PT ;  /* 0x0000007f14147812 */ /* 0x004fc800078ec0ff */
[----:B------:R-:W-:Y:S02]  /*24f20*/  SHF.R.U32.HI R21, RZ, 0x3, R20 ;  /* 0x00000003ff157819 */ /* 0x000fe40000011614 */
[----:B------:R-:W2:Y:S02]  /*24f30*/  S2R R20, SR_TID.X ;  /* 0x0000000000147919 */ /* 0x000ea40000002100 */
[----:B--2---:R-:W-:-:S05]  /*24f40*/  IMAD.SHL.U32 R20, R20, 0x10, RZ ;  /* 0x0000001014147824 */ /* 0x004fca00078e00ff */
[----:B------:R-:W-:-:S04]  /*24f50*/  LOP3.LUT R20, R21, 0x70, R20, 0xf8, !PT ;  /* 0x0000007015147812 */ /* 0x000fc800078ef814 */
[----:B------:R-:W-:-:S05]  /*24f60*/  LOP3.LUT R6, R20, R0, RZ, 0xfc, !PT ;  /* 0x0000000014067212 */ /* 0x000fca00078efcff */
[----:B0-----:R-:W-:-:S04]  /*24f70*/  @P0 IMAD.HI.U32 R7, R6, R5, RZ ;  /* 0x0000000506070227 */ /* 0x001fc800078e00ff */
[----:B------:R-:W-:Y:S01]  /*24f80*/  IMAD.MOV.U32 R5, RZ, RZ, R6 ;  /* 0x000000ffff057224 */ /* 0x000fe200078e0006 */
[----:B----4-:R-:W-:Y:S01]  /*24f90*/  @P0 SHF.R.U32.HI R5, RZ, R4, R7 ;  /* 0x00000004ff050219 */ /* 0x010fe20000011607 */
        /* <DEDUP_REMOVED lines=13> */
[----:B------:R-:W-:-:S03]  /*25070*/  ULDC.64 UR4, c[0x0][0x280] ;  /* 0x0000a00000047ab9 */ /* 0x000fc60000000a00 */
[----:B------:R-:W-:Y:S01]  /*25080*/  IMAD.IADD R4, R3, 0x1, R5 ;  /* 0x0000000103047824 */ /* 0x000fe200078e0205 */
[----:B------:R-:W-:Y:S01]  /*25090*/  LEA R5, P0, R2, UR4, 0x1 ;  /* 0x0000000402057c11 */ /* 0x000fe2000f8008ff */
[----:B------:R-:W-:Y:S01]  /*250a0*/  ULDC UR4, c[0x0][0x2b8] ;  /* 0x0000ae0000047ab9 */ /* 0x000fe20000000800 */
[----:B0-----:R-:W-:Y:S02]  /*250b0*/  LOP3.LUT R20, R20, 0x7f, RZ, 0xc0, !PT ;  /* 0x0000007f14147812 */ /* 0x001fe400078ec0ff */
[----:B------:R-:W-:Y:S01]  /*250c0*/  LEA.HI.X R4, R2, UR5, R4, 0x1, P0 ;  /* 0x0000000502047c11 */ /* 0x000fe200080f0c04 */
[----:B------:R-:W-:Y:S01]  /*250d0*/  UMOV UR5, 0xffffffff ;  /* 0xffffffff00057882 */ /* 0x000fe20000000000 */
[----:B------:R-:W-:Y:S02]  /*250e0*/  ISETP.GE.AND P4, PT, R36, UR4, PT ;  /* 0x0000000424007c0c */ /* 0x000fe4000bf86270 */
[----:B------:R-:W-:Y:S02]  /*250f0*/  ISETP.GE.AND P3, PT, R12, UR4, PT ;  /* 0x000000040c007c0c */ /* 0x000fe4000bf66270 */
[----:B------:R-:W-:-:S02]  /*25100*/  ISETP.GE.AND P2, PT, R9, UR4, PT ;  /* 0x0000000409007c0c */ /* 0x000fc4000bf46270 */
[----:B------:R-:W-:Y:S02]  /*25110*/  ISETP.GE.AND P0, PT, R11, UR4, PT ;  /* 0x000000040b007c0c */ /* 0x000fe4000bf06270 */
[----:B------:R-:W-:Y:S01]  /*25120*/  SHF.R.U32.HI R9, RZ, 0x3, R20 ;  /* 0x00000003ff097819 */ /* 0x000fe20000011614 */
[----:B-1----:R-:W-:Y:S10]  /*25130*/  BRA.DIV UR5, `(.L_x_751) ;  /* 0x0000004e051c7947 */ /* 0x002ff4000b800000 */
[----:B------:R-:W0:Y:S01]  /*25140*/  SHFL.IDX PT, R3, R5, RZ, 0x181f ;  /* 0x00181fff05037589 */ /* 0x000e2200000e0000 */
[----:B-----5:R-:W-:Y:S01]  /*25150*/  IMAD R6, R10, R8, RZ ;  /* 0x000000080a067224 */ /* 0x020fe200078e02ff */
[----:B------:R-:W-:Y:S01]  /*25160*/  ULDC.64 UR4, c[0x0][0x208] ;  /* 0x0000820000047ab9 */ /* 0x000fe20000000a00 */
[----:B------:R-:W-:Y:S01]  /*25170*/  IMAD.IADD R0, R9, 0x1, R0 ;  /* 0x0000000109007824 */ /* 0x000fe200078e0200 */
[----:B------:R-:W1:Y:S04]  /*25180*/  SHFL.IDX PT, R2, R4, RZ, 0x181f ;  /* 0x00181fff04027589 */ /* 0x000e6800000e0000 */
[----:B------:R-:W-:Y:S01]  /*25190*/  ISETP.GE.AND P1, PT, R0, R6, PT ;  /* 0x000000060000720c */ /* 0x000fe20003f26270 */
[----:B------:R-:W-:-:S12]  /*251a0*/  SHFL.IDX PT, R14, R5, 0x7, 0x181f ;  /* 0x00f81f00050e7f89 */ /* 0x000fd800000e0000 */
[----:B0-----:R-:W-:-:S05]  /*251b0*/  @!P1 LEA R7, P5, R36, R3, 0x1 ;  /* 0x0000000324079211 */ /* 0x001fca00078a08ff */
[----:B-1----:R-:W-:Y:S02]  /*251c0*/  @!P1 IMAD.X R3, RZ, RZ, R2, P5 ;  /* 0x000000ffff039224 */ /* 0x002fe400028e0602 */
[----:B------:R-:W-:Y:S02]  /*251d0*/  @!P1 IMAD.MOV.U32 R2, RZ, RZ, R7 ;  /* 0x000000ffff029224 */ /* 0x000fe400078e0007 */
[----:B------:R-:W-:-:S03]  /*251e0*/  VIADD R7, R0, 0x10 ;  /* 0x0000001000077836 */ /* 0x000fc60000000000 */
[----:B------:R-:W-:Y:S04]  /*251f0*/  @!P1 LDGSTS.E.BYPASS.LTC128B.128 [R37+0x14400], desc[UR4][R2.64], !P4 ;  /* 0x1440000002259fae */ /* 0x000fe8000e101d44 */
[----:B------:R-:W-:Y:S04]  /*25200*/  @!P1 LDGSTS.E.BYPASS.LTC128B.128 [R37+0x18400], desc[UR4][R2.64+0x80], !P3 ;  /* 0x1840008002259fae */ /* 0x000fe8000d901d44 */
[----:B------:R-:W-:Y:S04]  /*25210*/  @!P1 LDGSTS.E.BYPASS.LTC128B.128 [R37+0x1c400], desc[UR4][R2.64+0x100], !P2 ;  /* 0x1c40010002259fae */ /* 0x000fe8000d101d44 */
[----:B------:R0:W-:Y:S01]  /*25220*/  @!P1 LDGSTS.E.BYPASS.LTC128B.128 [R37+0x20400], desc[UR4][R2.64+0x180], !P0 ;  /* 0x2040018002259fae */ /* 0x0001e2000c101d44 */
[----:B------:R-:W-:-:S03]  /*25230*/  ISETP.GE.AND P1, PT, R7, R6, PT ;  /* 0x000000060700720c */ /* 0x000fc60003f26270 */
[----:B0-----:R-:W0:Y:S04]  /*25240*/  SHFL.IDX PT, R3, R5, 0x1, 0x181f ;  /* 0x00381f0005037f89 */ /* 0x001e2800000e0000 */
[----:B------:R-:W1:Y:S06]  /*25250*/  SHFL.IDX PT, R2, R4, 0x1, 0x181f ;  /* 0x00381f0004027f89 */ /* 0x000e6c00000e0000 */
[----:B0-----:R-:W-:-:S05]  /*25260*/  @!P1 LEA R7, P5, R36, R3, 0x1 ;  /* 0x0000000324079211 */ /* 0x001fca00078a08ff */
[----:B-1----:R-:W-:Y:S01]  /*25270*/  @!P1 IMAD.X R8, RZ, RZ, R2, P5 ;  /* 0x000000ffff089224 */ /* 0x002fe200028e0602 */
[----:B------:R-:W-:Y:S01]  /*25280*/  @!P1 MOV R2, R7 ;  /* 0x0000000700029202 */ /* 0x000fe20000000f00 */
[----:B------:R-:W-:Y:S02]  /*25290*/  VIADD R7, R0, 0x20 ;  /* 0x0000002000077836 */ /* 0x000fe40000000000 */
[----:B------:R-:W-:-:S05]  /*252a0*/  @!P1 IMAD.MOV.U32 R3, RZ, RZ, R8 ;  /* 0x000000ffff039224 */ /* 0x000fca00078e0008 */
        /* <DEDUP_REMOVED lines=8> */
[----:B-1----:R-:W-:Y:S02]  /*25330*/  @!P1 IMAD.X R8, RZ, RZ, R2, P5 ;  /* 0x000000ffff089224 */ /* 0x002fe400028e0602 */
[----:B------:R-:W-:Y:S02]  /*25340*/  @!P1 IMAD.MOV.U32 R2, RZ, RZ, R7 ;  /* 0x000000ffff029224 */ /* 0x000fe400078e0007 */
        /* <DEDUP_REMOVED lines=53> */
[----:B------:R0:W-:Y:S02]  /*256a0*/  @!P1 LDGSTS.E.BYPASS.LTC128B.128 [R37+0x23400], desc[UR4][R2.64+0x180], !P0 ;  /* 0x2340018002259fae */ /* 0x0001e4000c101d44 */
.L_x_901:
[----:B0-----:R-:W-:Y:S01]  /*256b0*/  VIADD R3, R0, 0x70 ;  /* 0x0000007000037836 */ /* 0x001fe20000000000 */
[----:B------:R-:W-:Y:S04]  /*256c0*/  BSSY B0, `(.L_x_752) ;  /* 0x000000d000007945 */ /* 0x000fe80003800000 */
[----:B------:R-:W-:-:S13]  /*256d0*/  ISETP.GE.AND P1, PT, R3, R6, PT ;  /* 0x000000060300720c */ /* 0x000fda0003f26270 */
[----:B------:R-:W-:Y:S05]  /*256e0*/  @P1 BRA `(.L_x_753) ;  /* 0x0000000000281947 */ /* 0x000fea0003800000 */
[----:B------:R-:W-:Y:S01]  /*256f0*/  LEA R2, P1, R36, R14, 0x1 ;  /* 0x0000000e24027211 */ /* 0x000fe200078208ff */
[----:B------:R-:W-:-:S04]  /*25700*/  ULDC.64 UR4, c[0x0][0x208] ;  /* 0x0000820000047ab9 */ /* 0x000fc80000000a00 */
[----:B-1----:R-:W-:-:S05]  /*25710*/  IMAD.X R3, RZ, RZ, R7, P1 ;  /* 0x000000ffff037224 */ /* 0x002fca00008e0607 */
[----:B------:R-:W-:Y:S01]  /*25720*/  @!PT LDS RZ, [RZ] ;  /* 0x00000000fffff984 */ /* 0x000fe20000000800 */
[----:B------:R-:W-:Y:S01]  /*25730*/  @!PT LDS RZ, [RZ] ;  /* 0x00000000fffff984 */ /* 0x000fe20000000800 */
[----:B------:R-:W-:Y:S01]  /*25740*/  @!PT LDS RZ, [RZ] ;  /* 0x00000000fffff984 */ /* 0x000fe20000000800 */
[----:B------:R0:W-:Y:S04]  /*25750*/  LDGSTS.E.BYPASS.LTC128B.128 [R37+0x17c00], desc[UR4][R2.64], !P4 ;  /* 0x17c0000002257fae */ /* 0x0001e8000e101d44 */
[----:B------:R0:W-:Y:S04]  /*25760*/  LDGSTS.E.BYPASS.LTC128B.128 [R37+0x1bc00], desc[UR4][R2.64+0x80], !P3 ;  /* 0x1bc0008002257fae */ /* 0x0001e8000d901d44 */
[----:B------:R0:W-:Y:S04]  /*25770*/  LDGSTS.E.BYPASS.LTC128B.128 [R37+0x1fc00], desc[UR4][R2.64+0x100], !P2 ;  /* 0x1fc0010002257fae */ /* 0x0001e8000d101d44 */
[----:B------:R0:W-:Y:S02]  /*25780*/  LDGSTS.E.BYPASS.LTC128B.128 [R37+0x23c00], desc[UR4][R2.64+0x180], !P0 ;  /* 0x23c0018002257fae */ /* 0x0001e4000c101d44 */
.L_x_753:
[----:B------:R-:W-:Y:S05]  /*25790*/  BSYNC B0 ;  /* 0x0000000000007941 */ /* 0x000fea0003800000 */
.L_x_752:
[----:B------:R-:W-:Y:S01]  /*257a0*/  NOP ;  /* 0x0000000000007918 */ /* 0x000fe20000000000 */
[----:B------:R-:W-:-:S13]  /*257b0*/  PLOP3.LUT P0, PT, PT, PT, PT, 0x80, 0x0 ;  /* 0x000000000000781c */ /* 0x000fda0003f0f070 */
.L_x_754:
[----:B------:R-:W-:Y:S02]  /*257c0*/  PLOP3.LUT P1, PT, P1, P0, PT, 0xa2, 0x0 ;  /* 0x000000000000781c */ /* 0x000fe40000f21472 */
[----:B------:R-:W-:-:S08]  /*257d0*/  @P0 R2UR P1, UR4, R22 ;  /* 0x00000000160402ca */ /* 0x000fd00000020000 */
[----:B------:R-:W-:-:S05]  /*257e0*/  @P0 PLOP3.LUT P0, PT, P1, PT, PT, 0x80, 0x0 ;  /* 0x000000000000081c */ /* 0x000fca0000f0f070 */
[----:B------:R-:W-:Y:S01]  /*257f0*/  @!P1 SYNCS.ARRIVE.TRANS64.RED.A0T1 RZ, [UR4+0x38800], RZ ;  /* 0x038800ffffff99a7 */ /* 0x000fe20008200404 */
[----:B------:R-:W-:Y:S07]  /*25800*/  @!P1 ARRIVES.LDGSTSBAR.64.TRANSCNT [UR4+0x38800] ;  /* 0x03880000ff0099b0 */ /* 0x000fee0008000a84 */
[----:B------:R-:W-:Y:S05]  /*25810*/  @P0 BRA.U.ANY `(.L_x_754) ;  /* 0xfffffffd00e80947 */ /* 0x000fea000393ffff */
[----:B0-----:R-:W2:Y:S02]  /*25820*/  LDL.LU R2, [R1+0x30] ;  /* 0x0000300001027983 */ /* 0x001ea40000300800 */
[----:B--2---:R-:W-:-:S04]  /*25830*/  IADD3 R2, R2, 0x1, RZ ;  /* 0x0000000102027810 */ /* 0x004fc80007ffe0ff */
        /* <DEDUP_REMOVED lines=8> */
[----:B------:R-:W2:Y:S03]  /*258c0*/  SYNCS.PHASECHK.TRANS64.TRYWAIT P0, [R22+URZ+0x38820], R3 ;  /* 0x03882003160075a7 */ /* 0x000ea6000800017f */
[----:B0-2---:R-:W-:Y:S05]  /*258d0*/  @!P0 BRA `(.L_x_756) ;  /* 0x0000005000248947 */ /* 0x005fea0003800000 */
.L_x_902:
[----:B------:R-:W-:Y:S05]  /*258e0*/  BSYNC B0 ;  /* 0x0000000000007941 */ /* 0x000fea0003800000 */
.L_x_755:
[----:B------:R-:W2:Y:S01]  /*258f0*/  LDL R0, [R1+0xc] ;  /* 0x00000c0001007983 */ /* 0x000ea20000100800 */
[----:B------:R-:W-:Y:S01]  /*25900*/  BSSY B0, `(.L_x_757) ;  /* 0x0000120000007945 */ /* 0x000fe20003800000 */
[----:B--2---:R-:W-:-:S13]  /*25910*/  ISETP.GE.AND P0, PT, R0, 0x51, PT ;  /* 0x000000510000780c */ /* 0x004fda0003f06270 */
[----:B------:R-:W-:Y:S05]  /*25920*/  @!P0 BRA `(.L_x_758) ;  /* 0x0000001000748947 */ /* 0x000fea0003800000 */
[----:B------:R-:W2:Y:S01]  /*25930*/  LDL.LU R0, [R1+0x2c] ;  /* 0x00002c0001007983 */ /* 0x000ea20000300800 */
[C---:B------:R-:W-:Y:S01]  /*25940*/  LOP3.LUT R5, R36.reuse, 0x40, RZ, 0xfc, !PT ;  /* 0x0000004024057812 */ /* 0x040fe200078efcff */
[----:B------:R-:W-:Y:S01]  /*25950*/  ULDC UR4, c[0x0][0x2f4] ;  /* 0x0000bd0000047ab9 */ /* 0x000fe20000000800 */
[C---:B------:R-:W-:Y:S01]  /*25960*/  LOP3.LUT R4, R36.reuse, 0x80, RZ, 0xfc, !PT ;  /* 0x0000008024047812 */ /* 0x040fe200078efcff */
[----:B------:R-:W-:Y:S01]  /*25970*/  IMAD.MOV.U32 R17, RZ, RZ, R29 ;  /* 0x000000ffff117224 */ /* 0x000fe200078e001d */
[C---:B------:R-:W-:Y:S01]  /*25980*/  LOP3.LUT R2, R36.reuse, 0xc0, RZ, 0xfc, !PT ;  /* 0x000000c024027812 */ /* 0x040fe200078efcff */
[----:B-1----:R-:W-:Y:S01]  /*25990*/  IMAD.MOV.U32 R7, RZ, RZ, R27 ;  /* 0x000000ffff077224 */ /* 0x002fe200078e001b */
[----:B------:R-:W-:Y:S01]  /*259a0*/  ISETP.GE.AND P4, PT, R36, UR4, PT ;  /* 0x0000000424007c0c */ /* 0x000fe2000bf86270 */
[----:B------:R-:W-:Y:S01]  /*259b0*/  IMAD.MOV.U32 R31, RZ, RZ, R26 ;  /* 0x000000ffff1f7224 */ /* 0x000fe200078e001a */
[----:B------:R-:W-:Y:S02]  /*259c0*/  ISETP.GE.AND P3, PT, R5, UR4, PT ;  /* 0x0000000405007c0c */ /* 0x000fe4000bf66270 */
[----:B------:R-:W-:-:S02]  /*259d0*/  ISETP.GE.AND P2, PT, R4, UR4, PT ;  /* 0x0000000404007c0c */ /* 0x000fc4000bf46270 */
[----:B------:R-:W-:Y:S01]  /*259e0*/  ISETP.GE.AND P1, PT, R2, UR4, PT ;  /* 0x0000000402007c0c */ /* 0x000fe2000bf26270 */
[----:B--2---:R-:W-:-:S12]  /*259f0*/  VIADD R0, R0, 0xfffffffe ;  /* 0xfffffffe00007836 */ /* 0x004fd80000000000 */
.L_x_771:
[----:B------:R-:W2:Y:S01]  /*25a00*/  LDL R5, [R1+0x10] ;  /* 0x0000100001057983 */ /* 0x000ea20000100800 */
[----:B------:R-:W1:Y:S03]  /*25a10*/  LDC R11, c[0x0][0x430] ;  /* 0x00010c00ff0b7b82 */ /* 0x000e660000000800 */
[----:B------:R-:W3:Y:S01]  /*25a20*/  LDL R8, [R1+0x14] ;  /* 0x0000140001087983 */ /* 0x000ee20000100800 */
[----:B------:R-:W4:Y:S01]  /*25a30*/  S2R R2, SR_TID.X ;  /* 0x0000000000027919 */ /* 0x000f220000002100 */
[----:B------:R-:W4:Y:S01]  /*25a40*/  S2R R4, SR_TID.X ;  /* 0x0000000000047919 */ /* 0x000f220000002100 */
[----:B-1----:R-:W-:-:S13]  /*25a50*/  ISETP.NE.AND P0, PT, R11, 0x1, PT ;  /* 0x000000010b00780c */ /* 0x002fda0003f05270 */
[----:B0-----:R-:W0:Y:S01]  /*25a60*/  @P0 LDC R3, c[0x0][0x434] ;  /* 0x00010d00ff030b82 */ /* 0x001e220000000800 */
[----:B----4-:R-:W-:Y:S01]  /*25a70*/  LOP3.LUT R2, R2, 0x7f, RZ, 0xc0, !PT ;  /* 0x0000007f02027812 */ /* 0x010fe200078ec0ff */
[----:B------:R-:W-:-:S03]  /*25a80*/  IMAD.SHL.U32 R4, R4, 0x10, RZ ;  /* 0x0000001004047824 */ /* 0x000fc600078e00ff */
[----:B------:R-:W-:-:S04]  /*25a90*/  SHF.R.U32.HI R2, RZ, 0x3, R2 ;  /* 0x00000003ff027819 */ /* 0x000fc80000011602 */
[----:B------:R-:W-:Y:S02]  /*25aa0*/  LOP3.LUT R4, R2, 0x70, R4, 0xf8, !PT ;  /* 0x0000007002047812 */ /* 0x000fe400078ef804 */
[----:B------:R-:W1:Y:S02]  /*25ab0*/  @P0 LDC R2, c[0x0][0x438] ;  /* 0x00010e00ff020b82 */ /* 0x000e640000000800 */
[----:B------:R-:W-:Y:S01]  /*25ac0*/  ISETP.GT.U32.AND P5, PT, R4, 0x4f, PT ;  /* 0x0000004f0400780c */ /* 0x000fe20003fa4070 */
[----:B------:R-:W-:Y:S01]  /*25ad0*/  IMAD.U32 R12, RZ, RZ, UR37 ;  /* 0x00000025ff0c7e24 */ /* 0x000fe2000f8e00ff */
[----:B------:R-:W-:Y:S01]  /*25ae0*/  ULDC.64 UR4, c[0x0][0x208] ;  /* 0x0000820000047ab9 */ /* 0x000fe20000000a00 */
[----:B------:R-:W-:Y:S01]  /*25af0*/  IADD3 R27, R7, 0x1, RZ ;  /* 0x00000001071b7810 */ /* 0x000fe20007ffe0ff */
[----:B------:R-:W-:Y:S02]  /*25b00*/  IMAD.MOV.U32 R26, RZ, RZ, R0 ;  /* 0x000000ffff1a7224 */ /* 0x000fe400078e0000 */
[----:B--2---:R-:W-:-:S04]  /*25b10*/  IMAD R6, R0, 0x50, R5 ;  /* 0x0000005000067824 */ /* 0x004fc800078e0205 */
[----:B------:R-:W-:-:S03]  /*25b20*/  IMAD.IADD R6, R4, 0x1, R6 ;  /* 0x0000000104067824 */ /* 0x000fc600078e0206 */
[----:B------:R-:W2:Y:S01]  /*25b30*/  @!P5 LDC.64 R4, c[0x0][0x428] ;  /* 0x00010a00ff04db82 */ /* 0x000ea20000000a00 */
[----:B0-----:R-:W-:-:S04]  /*25b40*/  @P0 IMAD.HI.U32 R3, R6, R3, RZ ;  /* 0x0000000306030227 */ /* 0x001fc800078e00ff */
[----:B------:R-:W-:Y:S01]  /*25b50*/  IMAD.MOV.U32 R10, RZ, RZ, R6 ;  /* 0x000000ffff0a7224 */ /* 0x000fe200078e0006 */
[----:B-1----:R-:W-:-:S04]  /*25b60*/  @P0 SHF.R.U32.HI R10, RZ, R2, R3 ;  /* 0x00000002ff0a0219 */ /* 0x002fc80000011603 */
[--C-:B------:R-:W-:Y:S01]  /*25b70*/  @!P5 SHF.R.S32.HI R3, RZ, 0x1f, R10.reuse ;  /* 0x0000001fff03d819 */ /* 0x100fe2000001140a */
[----:B------:R-:W-:-:S04]  /*25b80*/  @!P5 IMAD.MOV.U32 R2, RZ, RZ, R10 ;  /* 0x000000ffff02d224 */ /* 0x000fc800078e000a */
[----:B--2---:R-:W-:-:S04]  /*25b90*/  @!P5 IMAD.WIDE.U32 R2, R33, R4, R2 ;  /* 0x000000042102d225 */ /* 0x004fc800078e0002 */
[----:B---3--:R-:W-:Y:S02]  /*25ba0*/  @!P5 IMAD R4, R8, R4, RZ ;  /* 0x000000040804d224 */ /* 0x008fe400078e02ff */
[----:B------:R-:W0:Y:S02]  /*25bb0*/  @!P5 LDC.64 R8, c[0x0][0x418] ;  /* 0x00010600ff08db82 */ /* 0x000e240000000a00 */
[----:B------:R-:W-:-:S04]  /*25bc0*/  @!P5 IMAD R5, R33, R5, R4 ;  /* 0x000000052105d224 */ /* 0x000fc800078e0204 */
[----:B------:R-:W-:Y:S02]  /*25bd0*/  @!P5 IMAD.IADD R3, R5, 0x1, R3 ;  /* 0x000000010503d824 */ /* 0x000fe400078e0203 */
[----:B------:R-:W-:Y:S01]  /*25be0*/  IMAD.MOV.U32 R4, RZ, RZ, RZ ;  /* 0x000000ffff047224 */ /* 0x000fe200078e00ff */
[----:B0-----:R-:W-:-:S04]  /*25bf0*/  @!P5 LEA R8, P0, R2, R8, 0x2 ;  /* 0x000000080208d211 */ /* 0x001fc800078010ff */
[----:B------:R-:W-:-:S05]  /*25c00*/  @!P5 LEA.HI.X R9, R2, R9, R3, 0x2, P0 ;  /* 0x000000090209d211 */ /* 0x000fca00000f1403 */
[----:B------:R0:W5:Y:S01]  /*25c10*/  @!P5 LDG.E R4, desc[UR4][R8.64] ;  /* 0x000000040804d981 */ /* 0x000162000c1e1900 */
[----:B------:R-:W-:Y:S02]  /*25c20*/  ISETP.NE.AND P5, PT, R12, 0x3, PT ;  /* 0x000000030c00780c */ /* 0x000fe40003fa5270 */
[----:B------:R-:W-:Y:S01]  /*25c30*/  ISETP.NE.AND P0, PT, R27, 0x2, PT ;  /* 0x000000021b00780c */ /* 0x000fe20003f05270 */
[----:B------:R-:W-:Y:S01]  /*25c40*/  IMAD.MOV R5, RZ, RZ, -R10 ;  /* 0x000000ffff057224 */ /* 0x000fe200078e0a0a */
[----:B------:R-:W-:Y:S05]  /*25c50*/  YIELD ;  /* 0x0000000000007946 */ /* 0x000fea0003800000 */
[----:B------:R-:W-:Y:S01]  /*25c60*/  SEL R29, RZ, 0x1, P0 ;  /* 0x00000001ff1d7807 */ /* 0x000fe20000000000 */
[----:B------:R-:W-:Y:S01]  /*25c70*/  IMAD R5, R11, R5, R6 ;  /* 0x000000050b057224 */ /* 0x000fe200078e0206 */
[----:B------:R-:W-:-:S02]  /*25c80*/  SEL R27, R27, RZ, P0 ;  /* 0x000000ff1b1b7207 */ /* 0x000fc40000000000 */
[----:B------:R-:W-:Y:S01]  /*25c90*/  LOP3.LUT R29, R17, R29, RZ, 0x3c, !PT ;  /* 0x0000001d111d7212 */ /* 0x000fe200078e3cff */
[----:B0-----:R-:W-:Y:S06]  /*25ca0*/  @!P5 BRA `(.L_x_759) ;  /* 0x000000000004d947 */ /* 0x001fec0003800000 */
[----:B------:R-:W-:Y:S01]  /*25cb0*/  BPT.TRAP 0x1 ;  /* 0x000000040000795c */ /* 0x000fe20000300000 */
.L_x_759:
[----:B------:R-:W-:Y:S01]  /*25cc0*/  IMAD R6, R27, 0x8, R22 ;  /* 0x000000081b067824 */ /* 0x000fe200078e0216 */
[----:B------:R-:W-:Y:S01]  /*25cd0*/  SHF.L.U32 R3, R29, 0x1f, RZ ;  /* 0x0000001f1d037819 */ /* 0x000fe200000006ff */
[----:B------:R-:W-:Y:S03]  /*25ce0*/  BSSY B1, `(.L_x_760) ;  /* 0x0000003000017945 */ /* 0x000fe60003800000 */
[----:B------:R-:W0:Y:S02]  /*25cf0*/  SYNCS.PHASECHK.TRANS64.TRYWAIT P0, [R6+URZ+0x38840], R3 ;  /* 0x03884003060075a7 */ /* 0x000e24000800017f */
[----:B0-----:R-:W-:Y:S05]  /*25d00*/  @!P0 BRA `(.L_x_761) ;  /* 0x0000004c002c8947 */ /* 0x001fea0003800000 */
.L_x_903:
[----:B------:R-:W-:Y:S05]  /*25d10*/  BSYNC B1 ;  /* 0x0000000000017941 */ /* 0x000fea0003800000 */
.L_x_760:
        /* <DEDUP_REMOVED lines=20> */
[----:B------:R-:W-:Y:S01]  /*25e60*/  IMAD.IADD R0, R0, 0x1, R3 ;  /* 0x0000000100007824 */ /* 0x000fe200078e0203 */
[----:B------:R-:W-:-:S04]  /*25e70*/  UMOV UR4, 0xffffffff ;  /* 0xffffffff00047882 */ /* 0x000fc80000000000 */
[----:B------:R-:W-:Y:S01]  /*25e80*/  LEA.HI.X R10, R2, UR5, R0, 0x1, P0 ;  /* 0x00000005020a7c11 */ /* 0x000fe200080f0c00 */
[----:B------:R-:W-:Y:S06]  /*25e90*/  BRA.DIV UR4, `(.L_x_762) ;  /* 0x0000004a04dc7947 */ /* 0x000fec000b800000 */
[----:B------:R-:W0:Y:S01]  /*25ea0*/  SHFL.IDX PT, R2, R8, RZ, 0x181f ;  /* 0x00181fff08027589 */ /* 0x000e2200000e0000 */
[----:B------:R-:W-:Y:S01]  /*25eb0*/  LOP3.LUT R23, R23, 0xfffffeff, RZ, 0xc0, !PT ;  /* 0xfffffeff17177812 */ /* 0x000fe200078ec0ff */
[----:B------:R-:W-:Y:S01]  /*25ec0*/  IMAD.SHL.U32 R0, R36, 0x2, RZ ;  /* 0x0000000224007824 */ /* 0x000fe200078e00ff */
[----:B------:R-:W-:Y:S01]  /*25ed0*/  ULDC.64 UR4, c[0x0][0x208] ;  /* 0x0000820000047ab9 */ /* 0x000fe20000000a00 */
        /* <DEDUP_REMOVED lines=42> */
.L_x_915:
[----:B------:R-:W-:Y:S01]  /*26180*/  LOP3.LUT R23, R23, 0xffffff7f, RZ, 0xc0, !PT ;  /* 0xffffff7f17177812 */ /* 0x000fe200078ec0ff */
[----:B------:R-:W-:Y:S01]  /*26190*/  ULDC.64 UR4, c[0x0][0x208] ;  /* 0x0000820000047ab9 */ /* 0x000fe20000000a00 */
        /* <DEDUP_REMOVED lines=16> */
.L_x_763:
[----:B------:R-:W-:Y:S02]  /*262a0*/  PLOP3.LUT P5, PT, P5, P0, PT, 0xa2, 0x0 ;  /* 0x000000000000781c */ /* 0x000fe40002fa1472 */
[----:B------:R-:W-:-:S08]  /*262b0*/  @P0 R2UR P5, UR4, R6 ;  /* 0x00000000060402ca */ /* 0x000fd000000a0000 */
[----:B------:R-:W-:-:S05]  /*262c0*/  @P0 PLOP3.LUT P0, PT, P5, PT, PT, 0x80, 0x0 ;  /* 0x000000000000081c */ /* 0x000fca0002f0f070 */
[----:B------:R-:W-:Y:S01]  /*262d0*/  @!P5 SYNCS.ARRIVE.TRANS64.RED.A0T1 RZ, [UR4+0x38830], RZ ;  /* 0x038830ffffffd9a7 */ /* 0x000fe20008200404 */
[----:B------:R-:W-:Y:S07]  /*262e0*/  @!P5 ARRIVES.LDGSTSBAR.64.TRANSCNT [UR4+0x38830] ;  /* 0x03883000ff00d9b0 */ /* 0x000fee0008000a84 */
[----:B------:R-:W-:Y:S05]  /*262f0*/  @P0 BRA.U.ANY `(.L_x_763) ;  /* 0xfffffffd00e80947 */ /* 0x000fea000393ffff */
[----:B------:R-:W-:Y:S01]  /*26300*/  NOP ;  /* 0x0000000000007918 */ /* 0x000fe20000000000 */
[----:B-1----:R-:W-:-:S05]  /*26310*/  IMAD.U32 R2, RZ, RZ, UR37 ;  /* 0x00000025ff027e24 */ /* 0x002fca000f8e00ff */
[----:B------:R-:W-:-:S13]  /*26320*/  ISETP.NE.AND P6, PT, R2, 0x3, PT ;  /* 0x000000030200780c */ /* 0x000fda0003fc5270 */
[----:B------:R-:W-:Y:S05]  /*26330*/  @!P6 BRA `(.L_x_764) ;  /* 0x000000000004e947 */ /* 0x000fea0003800000 */
[----:B------:R-:W-:Y:S01]  /*26340*/  BPT.TRAP 0x1 ;  /* 0x000000040000795c */ /* 0x000fe20000300000 */
.L_x_764:
[----:B------:R1:W-:Y:S01]  /*26350*/  SYNCS.ARRIVE.TRANS64.A1T0 RZ, [R6+URZ+0x38830], RZ ;  /* 0x038830ff06ff79a7 */ /* 0x0003e2000810003f */
[----:B------:R-:W-:Y:S05]  /*26360*/  @!P6 BRA `(.L_x_765) ;  /* 0x000000000004e947 */ /* 0x000fea0003800000 */
[----:B------:R-:W-:Y:S01]  /*26370*/  BPT.TRAP 0x1 ;  /* 0x000000040000795c */ /* 0x000fe20000300000 */
.L_x_765:
[----:B------:R-:W-:Y:S01]  /*26380*/  SHF.L.U32 R2, R17, 0x1f, RZ ;  /* 0x0000001f11027819 */ /* 0x000fe200000006ff */
[----:B-1----:R-:W-:Y:S01]  /*26390*/  IMAD R6, R7, 0x8, R22 ;  /* 0x0000000807067824 */ /* 0x002fe200078e0216 */
[----:B------:R-:W-:Y:S03]  /*263a0*/  BSSY B1, `(.L_x_766) ;  /* 0x0000003000017945 */ /* 0x000fe60003800000 */
[----:B------:R-:W1:Y:S02]  /*263b0*/  SYNCS.PHASECHK.TRANS64.TRYWAIT P0, [R6+URZ+0x38860], R2 ;  /* 0x03886002060075a7 */ /* 0x000e64000800017f */
[----:B-1----:R-:W-:Y:S05]  /*263c0*/  @!P0 BRA `(.L_x_767) ;  /* 0x0000004c00648947 */ /* 0x002fea0003800000 */
.L_x_916:
[----:B------:R-:W-:Y:S05]  /*263d0*/  BSYNC B1 ;  /* 0x0000000000017941 */ /* 0x000fea0003800000 */
.L_x_766:
[----:B0-----:R-:W2:Y:S01]  /*263e0*/  LDL R8, [R1+0xc] ;  /* 0x00000c0001087983 */ /* 0x001ea20000100800 */
        /* <DEDUP_REMOVED lines=9> */
[----:B------:R-:W-:Y:S01]  /*26480*/  IMAD R7, R7, 0x2, R22 ;  /* 0x0000000207077824 */ /* 0x000fe200078e0216 */
[----:B------:R-:W-:Y:S02]  /*26490*/  ULDC.64 UR4, c[0x0][0x208] ;  /* 0x0000820000047ab9 */ /* 0x000fe40000000a00 */
[----:B------:R-:W1:Y:S01]  /*264a0*/  SHFL.IDX PT, R3, R25, RZ, 0x181f ;  /* 0x00181fff19037589 */ /* 0x000e6200000e0000 */
[----:B0-----:R-:W-:-:S05]  /*264b0*/  IADD3 R2, P0, R2, R0, RZ ;  /* 0x0000000002027210 */ /* 0x001fca0007f1e0ff */
[----:B-1----:R-:W-:Y:S01]  /*264c0*/  IMAD.X R3, RZ, RZ, R3, P0 ;  /* 0x000000ffff037224 */ /* 0x002fe200000e0603 */
[----:B------:R-:W-:-:S13]  /*264d0*/  ISETP.LT.OR P0, PT, R8, 0x1, P4 ;  /* 0x000000010800780c */ /* 0x000fda0002701670 */
[----:B------:R-:W-:Y:S01]  /*264e0*/  @!PT LDS RZ, [RZ] ;  /* 0x00000000fffff984 */ /* 0x000fe20000000800 */
        /* <DEDUP_REMOVED lines=44> */
[----:B0-2---:R0:W1:Y:S02]  /*267b0*/  SHFL.IDX PT, R2, R24, 0x4, 0x181f ;  /* 0x00981f0018027f89 */ /* 0x00506400000e0000 */
.L_x_928:
[----:B-1----:R-:W-:Y:S01]  /*267c0*/  IADD3 R2, P0, R2, R0, RZ ;  /* 0x0000000002027210 */ /* 0x002fe20007f1e0ff */
[----:B------:R-:W-:-:S04]  /*267d0*/  ULDC.64 UR4, c[0x0][0x208] ;  /* 0x0000820000047ab9 */ /* 0x000fc80000000a00 */
        /* <DEDUP_REMOVED lines=12> */
[----:B------:R-:W-:Y:S02]  /*268a0*/  ULDC.64 UR4, c[0x0][0x328] ;  /* 0x0000ca0000047ab9 */ /* 0x000fe40000000a00 */
[----:B------:R-:W-:Y:S01]  /*268b0*/  IMAD R20, R20, UR4, RZ ;  /* 0x0000000414147c24 */ /* 0x000fe2000f8e02ff */
[----:B------:R-:W-:-:S03]  /*268c0*/  NOP ;  /* 0x0000000000007918 */ /* 0x000fc60000000000 */
[C---:B------:R-:W-:Y:S02]  /*268d0*/  IMAD R9, R5.reuse, UR5, R20 ;  /* 0x0000000505097c24 */ /* 0x040fe4000f8e0214 */
[----:B-1----:R-:W-:Y:S01]  /*268e0*/  IMAD.WIDE.U32 R2, R5, UR4, RZ ;  /* 0x0000000405027c25 */ /* 0x002fe2000f8e00ff */
[----:B------:R-:W-:-:S03]  /*268f0*/  ULDC.64 UR4, c[0x0][0x338] ;  /* 0x0000ce0000047ab9 */ /* 0x000fc60000000a00 */
[----:B------:R-:W-:Y:S01]  /*26900*/  IMAD R21, R21, UR4, RZ ;  /* 0x0000000415157c24 */ /* 0x000fe2000f8e02ff */
[----:B------:R-:W-:-:S03]  /*26910*/  IADD3 R3, R3, R9, RZ ;  /* 0x0000000903037210 */ /* 0x000fc60007ffe0ff */
[C---:B------:R-:W-:Y:S02]  /*26920*/  IMAD R21, R4.reuse, UR5, R21 ;  /* 0x0000000504157c24 */ /* 0x040fe4000f8e0215 */
[----:B------:R-:W-:Y:S01]  /*26930*/  IMAD.WIDE.U32 R2, R4, UR4, R2 ;  /* 0x0000000404027c25 */ /* 0x000fe2000f8e0002 */
[----:B------:R-:W-:-:S03]  /*26940*/  ULDC.64 UR4, c[0x0][0x330] ;  /* 0x0000cc0000047ab9 */ /* 0x000fc60000000a00 */
[----:B------:R-:W-:Y:S02]  /*26950*/  IMAD.IADD R3, R3, 0x1, R21 ;  /* 0x0000000103037824 */ /* 0x000fe400078e0215 */
[----:B------:R-:W-:Y:S02]  /*26960*/  IMAD R5, R32, UR4, RZ ;  /* 0x0000000420057c24 */ /* 0x000fe4000f8e02ff */
[----:B------:R-:W-:-:S04]  /*26970*/  IMAD.WIDE.U32 R2, R18, UR4, R2 ;  /* 0x0000000412027c25 */ /* 0x000fc8000f8e0002 */
[----:B------:R-:W-:Y:S01]  /*26980*/  IMAD R5, R18, UR5, R5 ;  /* 0x0000000512057c24 */ /* 0x000fe2000f8e0205 */
[----:B------:R-:W-:Y:S02]  /*26990*/  ULDC.64 UR4, c[0x0][0x318] ;  /* 0x0000c60000047ab9 */ /* 0x000fe40000000a00 */
[----:B0-----:R-:W-:Y:S01]  /*269a0*/  LEA R24, P0, R2, UR4, 0x1 ;  /* 0x0000000402187c11 */ /* 0x001fe2000f8008ff */
[----:B------:R-:W-:-:S05]  /*269b0*/  IMAD.IADD R3, R5, 0x1, R3 ;  /* 0x0000000105037824 */ /* 0x000fca00078e0203 */
[----:B------:R-:W-:Y:S02]  /*269c0*/  LEA.HI.X R25, R2, UR5, R3, 0x1, P0 ;  /* 0x0000000502197c11 */ /* 0x000fe400080f0c03 */
[----:B------:R-:W-:-:S13]  /*269d0*/  PLOP3.LUT P0, PT, PT, PT, PT, 0x80, 0x0 ;  /* 0x000000000000781c */ /* 0x000fda0003f0f070 */
.L_x_769:
        /* <DEDUP_REMOVED lines=11> */
.L_x_770:
[C---:B------:R-:W-:Y:S01]  /*26a90*/  ISETP.GT.AND P0, PT, R26.reuse, RZ, PT ;  /* 0x000000ff1a00720c */ /* 0x040fe20003f04270 */
[----:B------:R2:W-:Y:S01]  /*26aa0*/  SYNCS.ARRIVE.TRANS64.A1T0 RZ, [R6+URZ+0x38850], RZ ;  /* 0x038850ff06ff79a7 */ /* 0x0005e2000810003f */
[----:B------:R-:W-:Y:S02]  /*26ab0*/  VIADD R0, R26, 0xffffffff ;  /* 0xffffffff1a007836 */ /* 0x000fe40000000000 */
[----:B------:R-:W-:Y:S02]  /*26ac0*/  IMAD.MOV.U32 R17, RZ, RZ, R29 ;  /* 0x000000ffff117224 */ /* 0x000fe400078e001d */
[----:B------:R-:W-:Y:S02]  /*26ad0*/  IMAD.MOV.U32 R7, RZ, RZ, R27 ;  /* 0x000000ffff077224 */ /* 0x000fe400078e001b */
[----:B------:R-:W-:-:S05]  /*26ae0*/  IMAD.MOV.U32 R31, RZ, RZ, R26 ;  /* 0x000000ffff1f7224 */ /* 0x000fca00078e001a */
[----:B--2---:R-:W-:Y:S05]  /*26af0*/  @P0 BRA `(.L_x_771) ;  /* 0xffffffec00c00947 */ /* 0x004fea000383ffff */
.L_x_758:
[----:B------:R-:W-:Y:S05]  /*26b00*/  BSYNC B0 ;  /* 0x0000000000007941 */ /* 0x000fea0003800000 */
.L_x_757:
[----:B------:R-:W2:Y:S01]  /*26b10*/  S2R R2, SR_TID.X ;  /* 0x0000000000027919 */ /* 0x000ea20000002100 */
[----:B------:R-:W-:Y:S01]  /*26b20*/  BSSY B0, `(.L_x_772) ;  /* 0x0000011000007945 */ /* 0x000fe20003800000 */
[----:B--2---:R-:W-:-:S04]  /*26b30*/  LOP3.LUT R2, R2, 0x7f, RZ, 0xc0, !PT ;  /* 0x0000007f02027812 */ /* 0x004fc800078ec0ff */
[----:B------:R-:W-:-:S13]  /*26b40*/  ISETP.NE.AND P0, PT, R2, RZ, PT ;  /* 0x000000ff0200720c */ /* 0x000fda0003f05270 */
[----:B------:R-:W-:Y:S05]  /*26b50*/  @P0 BRA `(.L_x_773) ;  /* 0x0000000000340947 */ /* 0x000fea0003800000 */
[----:B------:R-:W2:Y:S01]  /*26b60*/  S2R R5, SR_LANEID ;  /* 0x0000000000057919 */ /* 0x000ea20000000000 */
[----:B------:R-:W-:Y:S01]  /*26b70*/  VOTEU.ANY UR4, UPT, PT ;  /* 0x0000000000047886 */ /* 0x000fe200038e0100 */
[----:B0-----:R-:W0:Y:S01]  /*26b80*/  LDC.64 R2, c[0x0][0xc60] ;  /* 0x00031800ff027b82 */ /* 0x001e220000000a00 */
[----:B------:R-:W2:Y:S01]  /*26b90*/  FLO.U32 R0, UR4 ;  /* 0x0000000400007d00 */ /* 0x000ea200080e0000 */
[----:B------:R-:W-:Y:S01]  /*26ba0*/  ULDC.64 UR6, c[0x0][0x208] ;  /* 0x0000820000067ab9 */ /* 0x000fe20000000a00 */
[----:B--2---:R-:W-:-:S06]  /*26bb0*/  ISETP.EQ.U32.AND P0, PT, R0, R5, PT ;  /* 0x000000050000720c */ /* 0x004fcc0003f02070 */
[----:B------:R-:W0:Y:S07]  /*26bc0*/  POPC R5, UR4 ;  /* 0x0000000400057d09 */ /* 0x000e2e0008000000 */
[----:B0-----:R-:W2:Y:S01]  /*26bd0*/  @P0 ATOMG.E.ADD.STRONG.GPU PT, R3, desc[UR6][R2.64], R5 ;  /* 0x00000005020309a8 */ /* 0x001ea200081ee1c6 */
[----:B------:R-:W0:Y:S02]  /*26be0*/  S2R R4, SR_LTMASK ;  /* 0x0000000000047919 */ /* 0x000e240000003900 */
[----:B0-----:R-:W-:-:S04]  /*26bf0*/  LOP3.LUT R4, R4, UR4, RZ, 0xc0, !PT ;  /* 0x0000000404047c12 */ /* 0x001fc8000f8ec0ff */
[----:B-1----:R-:W0:Y:S01]  /*26c00*/  POPC R7, R4 ;  /* 0x0000000400077309 */ /* 0x002e220000000000 */
[----:B--2---:R-:W0:Y:S02]  /*26c10*/  SHFL.IDX PT, R0, R3, R0, 0x1f ;  /* 0x00001f0003007589 */ /* 0x004e2400000e0000 */
[----:B0-----:R-:W-:-:S07]  /*26c20*/  IADD3 R16, R0, UR36, R7 ;  /* 0x0000002400107c10 */ /* 0x001fce000fffe007 */
.L_x_773:
[----:B------:R-:W-:Y:S05]  /*26c30*/  BSYNC B0 ;  /* 0x0000000000007941 */ /* 0x000fea0003800000 */
.L_x_772:
[----:B------:R-:W-:-:S05]  /*26c40*/  IMAD.U32 R0, RZ, RZ, UR37 ;  /* 0x00000025ff007e24 */ /* 0x000fca000f8e00ff */
[----:B------:R-:W-:-:S13]  /*26c50*/  ISETP.NE.AND P0, PT, R0, 0x3, PT ;  /* 0x000000030000780c */ /* 0x000fda0003f05270 */
[----:B------:R-:W-:Y:S05]  /*26c60*/  @!P0 BRA `(.L_x_774) ;  /* 0x0000000000048947 */ /* 0x000fea0003800000 */
[----:B------:R-:W-:Y:S01]  /*26c70*/  BPT.TRAP 0x1 ;  /* 0x000000040000795c */ /* 0x000fe20000300000 */
.L_x_774:
[----:B------:R-:W2:Y:S01]  /*26c80*/  LDL.LU R0, [R1+0xc] ;  /* 0x00000c0001007983 */ /* 0x000ea20000300800 */
[----:B------:R-:W-:Y:S01]  /*26c90*/  IMAD R4, R27, 0x8, R22 ;  /* 0x000000081b047824 */ /* 0x000fe200078e0216 */
[----:B0-----:R-:W-:Y:S01]  /*26ca0*/  SHF.L.U32 R3, R29, 0x1f, RZ ;  /* 0x0000001f1d037819 */ /* 0x001fe200000006ff */
[----:B------:R-:W-:Y:S03]  /*26cb0*/  BSSY B0, `(.L_x_775) ;  /* 0x0000004000007945 */ /* 0x000fe60003800000 */
[----:B------:R-:W0:Y:S01]  /*26cc0*/  SYNCS.PHASECHK.TRANS64.TRYWAIT P0, [R4+URZ+0x38860], R3 ;  /* 0x03886003040075a7 */ /* 0x000e22000800017f */
[----:B--2---:R-:W-:Y:S01]  /*26cd0*/  IMAD R5, R26, -0x50, R0 ;  /* 0xffffffb01a057824 */ /* 0x004fe200078e0200 */
[----:B0-----:R-:W-:Y:S06]  /*26ce0*/  @!P0 BRA `(.L_x_776) ;  /* 0x0000004c00108947 */ /* 0x001fec0003800000 */
.L_x_929:
[----:B------:R-:W-:Y:S05]  /*26cf0*/  BSYNC B0 ;  /* 0x0000000000007941 */ /* 0x000fea0003800000 */
.L_x_775:
[----:B------:R-:W2:Y:S01]  /*26d00*/  S2R R0, SR_TID.X ;  /* 0x0000000000007919 */ /* 0x000ea20000002100 */
[----:B------:R-:W-:Y:S01]  /*26d10*/  UMOV UR4, 0xffffffff ;  /* 0xffffffff00047882 */ /* 0x000fe20000000000 */
[----:B-1----:R-:W-:Y:S01]  /*26d20*/  IMAD R7, R27, 0x5000, R34 ;  /* 0x000050001b077824 */ /* 0x002fe200078e0222 */
[----:B--2---:R-:W-:-:S04]  /*26d30*/  LOP3.LUT R0, R0, 0x7f, RZ, 0xc0, !PT ;  /* 0x0000007f00007812 */ /* 0x004fc800078ec0ff */
[----:B------:R-:W-:-:S05]  /*26d40*/  SHF.R.U32.HI R0, RZ, 0x3, R0 ;  /* 0x00000003ff007819 */ /* 0x000fca0000011600 */
[----:B------:R-:W-:Y:S01]  /*26d50*/  IMAD.IADD R5, R5, 0x1, -R0 ;  /* 0x0000000105057824 */ /* 0x000fe200078e0a00 */
[----:B------:R-:W-:Y:S06]  /*26d60*/  BRA.DIV UR4, `(.L_x_777) ;  /* 0x0000004e04047947 */ /* 0x000fec000b800000 */
[----:B------:R-:W1:Y:S01]  /*26d70*/  SHFL.IDX PT, R14, R24, RZ, 0x181f ;  /* 0x00181fff180e7589 */ /* 0x000e6200000e0000 */
[----:B------:R-:W-:Y:S01]  /*26d80*/  ULDC UR4, c[0x0][0x2f4] ;  /* 0x0000bd0000047ab9 */ /* 0x000fe20000000800 */
[C---:B------:R-:W-:Y:S01]  /*26d90*/  IMAD.SHL.U32 R8, R36.reuse, 0x2, RZ ;  /* 0x0000000224087824 */ /* 0x040fe200078e00ff */
[C---:B------:R-:W-:Y:S01]  /*26da0*/  ISETP.GE.AND P3, PT, R36.reuse, UR4, PT ;  /* 0x0000000424007c0c */ /* 0x040fe2000bf66270 */
[----:B0-----:R-:W0:Y:S01]  /*26db0*/  SHFL.IDX PT, R3, R25, RZ, 0x181f ;  /* 0x00181fff19037589 */ /* 0x001e2200000e0000 */
[----:B------:R-:W-:Y:S01]  /*26dc0*/  LOP3.LUT R2, R36, 0x40, RZ, 0xfc, !PT ;  /* 0x0000004024027812 */ /* 0x000fe200078efcff */
[----:B------:R-:W-:Y:S01]  /*26dd0*/  ULDC.64 UR6, c[0x0][0x208] ;  /* 0x0000820000067ab9 */ /* 0x000fe20000000a00 */
[----:B------:R-:W-:Y:S02]  /*26de0*/  ISETP.LT.OR P4, PT, R5, 0x1, P3 ;  /* 0x000000010500780c */ /* 0x000fe40001f81670 */
[----:B------:R-:W-:Y:S02]  /*26df0*/  ISETP.GE.AND P2, PT, R2, UR4, PT ;  /* 0x0000000402007c0c */ /* 0x000fe4000bf46270 */
[----:B------:R-:W-:-:S02]  /*26e00*/  LOP3.LUT R2, R36, 0x80, RZ, 0xfc, !PT ;  /* 0x0000008024027812 */ /* 0x000fc400078efcff */
[----:B------:R-:W-:Y:S02]  /*26e10*/  LEA R0, R7, R22, 0x1 ;  /* 0x0000001607007211 */ /* 0x000fe400078e08ff */
[----:B------:R-:W-:Y:S02]  /*26e20*/  ISETP.GE.AND P1, PT, R2, UR4, PT ;  /* 0x0000000402007c0c */ /* 0x000fe4000bf26270 */
[----:B------:R-:W-:Y:S02]  /*26e30*/  LOP3.LUT R2, R36, 0xc0, RZ, 0xfc, !PT ;  /* 0x000000c024027812 */ /* 0x000fe400078efcff */
[----:B-1----:R-:W-:Y:S02]  /*26e40*/  IADD3 R6, P0, R14, R8, RZ ;  /* 0x000000080e067210 */ /* 0x002fe40007f1e0ff */
[----:B------:R-:W1:Y:S03]  /*26e50*/  SHFL.IDX PT, R14, R24, 0x1, 0x181f ;  /* 0x00381f00180e7f89 */ /* 0x000e6600000e0000 */
[----:B0-----:R-:W-:Y:S01]  /*26e60*/  IMAD.X R7, RZ, RZ, R3, P0 ;  /* 0x000000ffff077224 */ /* 0x001fe200000e0603 */
[C---:B------:R-:W-:Y:S01]  /*26e70*/  ISETP.LT.OR P0, PT, R5.reuse, 0x1, P2 ;  /* 0x000000010500780c */ /* 0x040fe20001701670 */
[----:B------:R-:W0:Y:S04]  /*26e80*/  SHFL.IDX PT, R3, R25, 0x1, 0x181f ;  /* 0x00381f0019037f89 */ /* 0x000e2800000e0000 */
[----:B------:R-:W-:Y:S01]  /*26e90*/  LDGSTS.E.BYPASS.LTC128B.128 [R0+0x400], desc[UR6][R6.64], !P4 ;  /* 0x0040000006007fae */ /* 0x000fe2000e101d46 */
[----:B------:R-:W-:-:S07]  /*26ea0*/  ISETP.LT.OR P4, PT, R5, 0x1, P1 ;  /* 0x000000010500780c */ /* 0x000fce0000f81670 */
[----:B------:R-:W-:Y:S01]  /*26eb0*/  LDGSTS.E.BYPASS.LTC128B.128 [R0+0x2c00], desc[UR6][R6.64+0x80], !P0 ;  /* 0x02c0008006007fae */ /* 0x000fe2000c101d46 */
[----:B------:R-:W-:-:S05]  /*26ec0*/  ISETP.GE.AND P0, PT, R2, UR4, PT ;  /* 0x0000000402007c0c */ /* 0x000fca000bf06270 */
[----:B------:R-:W-:Y:S01]  /*26ed0*/  LDGSTS.E.BYPASS.LTC128B.128 [R0+0x5400], desc[UR6][R6.64+0x100], !P4 ;  /* 0x0540010006007fae */ /* 0x000fe2000e101d46 */
[----:B------:R-:W-:-:S13]  /*26ee0*/  ISETP.LT.OR P4, PT, R5, 0x1, P0 ;  /* 0x000000010500780c */ /* 0x000fda0000781670 */
[----:B------:R2:W-:Y:S01]  /*26ef0*/  LDGSTS.E.BYPASS.LTC128B.128 [R0+0x7c00], desc[UR6][R6.64+0x180], !P4 ;  /* 0x07c0018006007fae */ /* 0x0005e2000e101d46 */
[----:B-1----:R-:W-:-:S03]  /*26f00*/  IADD3 R2, P4, R14, R8, RZ ;  /* 0x000000080e027210 */ /* 0x002fc60007f9e0ff */
[----:B------:R-:W1:Y:S02]  /*26f10*/  SHFL.IDX PT, R14, R24, 0x2, 0x181f ;  /* 0x00581f00180e7f89 */ /* 0x000e6400000e0000 */
[----:B0-----:R-:W-:Y:S01]  /*26f20*/  IMAD.X R3, RZ, RZ, R3, P4 ;  /* 0x000000ffff037224 */ /* 0x001fe200020e0603 */
[----:B------:R-:W-:Y:S01]  /*26f30*/  ISETP.LT.OR P4, PT, R5, 0x11, P3 ;  /* 0x000000110500780c */ /* 0x000fe20001f81670 */
[----:B--2---:R-:W0:-:S12]  /*26f40*/  SHFL.IDX PT, R7, R25, 0x2, 0x181f ;  /* 0x00581f0019077f89 */ /* 0x004e1800000e0000 */
[----:B------:R-:W-:Y:S01]  /*26f50*/  LDGSTS.E.BYPASS.LTC128B.128 [R0+0xc00], desc[UR6][R2.64], !P4 ;  /* 0x00c0000002007fae */ /* 0x000fe2000e101d46 */
[----:B------:R-:W-:-:S13]  /*26f60*/  ISETP.LT.OR P4, PT, R5, 0x11, P2 ;  /* 0x000000110500780c */ /* 0x000fda0001781670 */
[----:B------:R-:W-:Y:S01]  /*26f70*/  LDGSTS.E.BYPASS.LTC128B.128 [R0+0x3400], desc[UR6][R2.64+0x80], !P4 ;  /* 0x0340008002007fae */ /* 0x000fe2000e101d46 */
[----:B------:R-:W-:-:S13]  /*26f80*/  ISETP.LT.OR P4, PT, R5, 0x11, P1 ;  /* 0x000000110500780c */ /* 0x000fda0000f81670 */
[----:B------:R-:W-:Y:S01]  /*26f90*/  LDGSTS.E.BYPASS.LTC128B.128 [R0+0x5c00], desc[UR6][R2.64+0x100], !P4 ;  /* 0x05c0010002007fae */ /* 0x000fe2000e101d46 */
[----:B------:R-:W-:-:S13]  /*26fa0*/  ISETP.LT.OR P4, PT, R5, 0x11, P0 ;  /* 0x000000110500780c */ /* 0x000fda0000781670 */
[----:B------:R2:W-:Y:S01]  /*26fb0*/  LDGSTS.E.BYPASS.LTC128B.128 [R0+0x8400], desc[UR6][R2.64+0x180], !P4 ;  /* 0x0840018002007fae */ /* 0x0005e2000e101d46 */
[----:B-1----:R-:W-:-:S03]  /*26fc0*/  IADD3 R6, P4, R14, R8, RZ ;  /* 0x000000080e067210 */ /* 0x002fc60007f9e0ff */
[----:B------:R-:W1:Y:S02]  /*26fd0*/  SHFL.IDX PT, R14, R24, 0x3, 0x181f ;  /* 0x00781f00180e7f89 */ /* 0x000e6400000e0000 */
[----:B0-----:R-:W-:Y:S01]  /*26fe0*/  IMAD.X R7, RZ, RZ, R7, P4 ;  /* 0x000000ffff077224 */ /* 0x001fe200020e0607 */
[C---:B------:R-:W-:Y:S01]  /*26ff0*/  ISETP.LT.OR P4, PT, R5.reuse, 0x21, P3 ;  /* 0x000000210500780c */ /* 0x040fe20001f81670 */
[----:B--2---:R-:W0:Y:S04]  /*27000*/  SHFL.IDX PT, R3, R25, 0x3, 0x181f ;  /* 0x00781f0019037f89 */ /* 0x004e2800000e0000 */
[----:B------:R-:W2:Y:S08]  /*27010*/  SHFL.IDX PT, R25, R25, 0x4, 0x181f ;  /* 0x00981f0019197f89 */ /* 0x000eb000000e0000 */
[----:B------:R3:W-:Y:S01]  /*27020*/  LDGSTS.E.BYPASS.LTC128B.128 [R0+0x1400], desc[UR6][R6.64], !P4 ;  /* 0x0140000006007fae */ /* 0x0007e2000e101d46 */
[----:B------:R-:W-:-:S13]  /*27030*/  ISETP.LT.OR P4, PT, R5, 0x21, P2 ;  /* 0x000000210500780c */ /* 0x000fda0001781670 */
[----:B------:R3:W-:Y:S01]  /*27040*/  LDGSTS.E.BYPASS.LTC128B.128 [R0+0x3c00], desc[UR6][R6.64+0x80], !P4 ;  /* 0x03c0008006007fae */ /* 0x0007e2000e101d46 */
[----:B------:R-:W-:-:S13]  /*27050*/  ISETP.LT.OR P4, PT, R5, 0x21, P1 ;  /* 0x000000210500780c */ /* 0x000fda0000f81670 */
[----:B------:R3:W-:Y:S01]  /*27060*/  LDGSTS.E.BYPASS.LTC128B.128 [R0+0x6400], desc[UR6][R6.64+0x100], !P4 ;  /* 0x0640010006007fae */ /* 0x0007e2000e101d46 */
[----:B------:R-:W-:-:S13]  /*27070*/  ISETP.LT.OR P4, PT, R5, 0x21, P0 ;  /* 0x000000210500780c */ /* 0x000fda0000781670 */
[----:B------:R3:W-:Y:S01]  /*27080*/  LDGSTS.E.BYPASS.LTC128B.128 [R0+0x8c00], desc[UR6][R6.64+0x180], !P4 ;  /* 0x08c0018006007fae */ /* 0x0007e2000e101d46 */
[----:B-1----:R-:W-:-:S03]  /*27090*/  IADD3 R2, P4, R14, R8, RZ ;  /* 0x000000080e027210 */ /* 0x002fc60007f9e0ff */
[----:B------:R3:W1:Y:S02]  /*270a0*/  SHFL.IDX PT, R14, R24, 0x4, 0x181f ;  /* 0x00981f00180e7f89 */ /* 0x00066400000e0000 */
[----:B0-----:R-:W-:Y:S01]  /*270b0*/  IMAD.X R3, RZ, RZ, R3, P4 ;  /* 0x000000ffff037224 */ /* 0x001fe200020e0603 */
[----:B------:R-:W-:-:S13]  /*270c0*/  ISETP.LT.OR P4, PT, R5, 0x31, P3 ;  /* 0x000000310500780c */ /* 0x000fda0001f81670 */
[----:B------:R3:W-:Y:S01]  /*270d0*/  LDGSTS.E.BYPASS.LTC128B.128 [R0+0x1c00], desc[UR6][R2.64], !P4 ;  /* 0x01c0000002007fae */ /* 0x0007e2000e101d46 */
[----:B------:R-:W-:-:S13]  /*270e0*/  ISETP.LT.OR P4, PT, R5, 0x31, P2 ;  /* 0x000000310500780c */ /* 0x000fda0001781670 */
[----:B------:R3:W-:Y:S01]  /*270f0*/  LDGSTS.E.BYPASS.LTC128B.128 [R0+0x4400], desc[UR6][R2.64+0x80], !P4 ;  /* 0x0440008002007fae */ /* 0x0007e2000e101d46 */
[----:B------:R-:W-:-:S13]  /*27100*/  ISETP.LT.OR P4, PT, R5, 0x31, P1 ;  /* 0x000000310500780c */ /* 0x000fda0000f81670 */
[----:B------:R3:W-:Y:S01]  /*27110*/  LDGSTS.E.BYPASS.LTC128B.128 [R0+0x6c00], desc[UR6][R2.64+0x100], !P4 ;  /* 0x06c0010002007fae */ /* 0x0007e2000e101d46 */
[----:B------:R-:W-:-:S13]  /*27120*/  ISETP.LT.OR P4, PT, R5, 0x31, P0 ;  /* 0x000000310500780c */ /* 0x000fda0000781670 */
[----:B-12---:R3:W-:Y:S02]  /*27130*/  LDGSTS.E.BYPASS.LTC128B.128 [R0+0x9400], desc[UR6][R2.64+0x180], !P4 ;  /* 0x0940018002007fae */ /* 0x0067e4000e101d46 */
.L_x_941:
[C---:B------:R-:W-:Y:S01]  /*27140*/  ISETP.LT.OR P3, PT, R5.reuse, 0x41, P3 ;  /* 0x000000410500780c */ /* 0x040fe20001f61670 */
[----:B------:R-:W-:Y:S01]  /*27150*/  ULDC.64 UR4, c[0x0][0x208] ;  /* 0x0000820000047ab9 */ /* 0x000fe20000000a00 */
[C---:B------:R-:W-:Y:S02]  /*27160*/  ISETP.LT.OR P2, PT, R5.reuse, 0x41, P2 ;  /* 0x000000410500780c */ /* 0x040fe40001741670 */
[C---:B------:R-:W-:Y:S02]  /*27170*/  ISETP.LT.OR P1, PT, R5.reuse, 0x41, P1 ;  /* 0x000000410500780c */ /* 0x040fe40000f21670 */
[----:B---3--:R-:W-:Y:S02]  /*27180*/  IADD3 R2, P4, R14, R8, RZ ;  /* 0x000000080e027210 */ /* 0x008fe40007f9e0ff */
        /* <DEDUP_REMOVED lines=11> */
.L_x_778:
[----:B------:R-:W-:Y:S02]  /*27240*/  PLOP3.LUT P1, PT, P1, P0, PT, 0xa2, 0x0 ;  /* 0x000000000000781c */ /* 0x000fe40000f21472 */
[----:B------:R-:W-:-:S08]  /*27250*/  @P0 R2UR P1, UR4, R4 ;  /* 0x00000000040402ca */ /* 0x000fd00000020000 */
[----:B------:R-:W-:-:S05]  /*27260*/  @P0 PLOP3.LUT P0, PT, P1, PT, PT, 0x80, 0x0 ;  /* 0x000000000000081c */ /* 0x000fca0000f0f070 */
[----:B------:R-:W-:Y:S01]  /*27270*/  @!P1 SYNCS.ARRIVE.TRANS64.RED.A0T1 RZ, [UR4+0x38850], RZ ;  /* 0x038850ffffff99a7 */ /* 0x000fe20008200404 */
[----:B------:R-:W-:Y:S07]  /*27280*/  @!P1 ARRIVES.LDGSTSBAR.64.TRANSCNT [UR4+0x38850] ;  /* 0x03885000ff0099b0 */ /* 0x000fee0008000a84 */
[----:B------:R-:W-:Y:S05]  /*27290*/  @P0 BRA.U.ANY `(.L_x_778) ;  /* 0xfffffffd00e80947 */ /* 0x000fea000393ffff */
[----:B------:R-:W-:Y:S01]  /*272a0*/  NOP ;  /* 0x0000000000007918 */ /* 0x000fe20000000000 */
[----:B0-----:R-:W-:-:S05]  /*272b0*/  IMAD.U32 R0, RZ, RZ, UR37 ;  /* 0x00000025ff007e24 */ /* 0x001fca000f8e00ff */
[----:B------:R-:W-:-:S13]  /*272c0*/  ISETP.NE.AND P2, PT, R0, 0x3, PT ;  /* 0x000000030000780c */ /* 0x000fda0003f45270 */
[----:B------:R-:W-:Y:S05]  /*272d0*/  @!P2 BRA `(.L_x_779) ;  /* 0x000000000004a947 */ /* 0x000fea0003800000 */
[----:B------:R-:W-:Y:S01]  /*272e0*/  BPT.TRAP 0x1 ;  /* 0x000000040000795c */ /* 0x000fe20000300000 */
.L_x_779:
[----:B------:R0:W-:Y:S01]  /*272f0*/  SYNCS.ARRIVE.TRANS64.A1T0 RZ, [R4+URZ+0x38850], RZ ;  /* 0x038850ff04ff79a7 */ /* 0x0001e2000810003f */
[----:B------:R-:W-:-:S05]  /*27300*/  VIADD R27, R27, 0x1 ;  /* 0x000000011b1b7836 */ /* 0x000fca0000000000 */
[----:B------:R-:W-:-:S04]  /*27310*/  ISETP.NE.AND P0, PT, R27, 0x2, PT ;  /* 0x000000021b00780c */ /* 0x000fc80003f05270 */
[----:B------:R-:W-:Y:S02]  /*27320*/  SEL R0, RZ, 0x1, P0 ;  /* 0x00000001ff007807 */ /* 0x000fe40000000000 */
[----:B------:R-:W-:Y:S02]  /*27330*/  SEL R27, R27, RZ, P0 ;  /* 0x000000ff1b1b7207 */ /* 0x000fe40000000000 */
[----:B0-----:R-:W-:-:S07]  /*27340*/  LOP3.LUT R29, R29, R0, RZ, 0x3c, !PT ;  /* 0x000000001d1d7212 */ /* 0x001fce00078e3cff */
.L_x_734:
[----:B------:R-:W-:Y:S05]  /*27350*/  BSYNC B7 ;  /* 0x0000000000077941 */ /* 0x000fea0003800000 */
.L_x_732:
[----:B------:R-:W-:-:S13]  /*27360*/  LOP3.LUT P0, RZ, R23, 0x40, RZ, 0xc0, !PT ;  /* 0x0000004017ff7812 */ /* 0x000fda000780c0ff */
[----:B------:R-:W-:Y:S05]  /*27370*/  @!P0 BRA `(.L_x_780) ;  /* 0x0000000000248947 */ /* 0x000fea0003800000 */
[----:B------:R-:W-:Y:S05]  /*27380*/  WARPSYNC.ALL ;  /* 0x0000000000007948 */ /* 0x000fea0003800000 */
[----:B------:R-:W1:Y:S08]  /*27390*/  S2UR UR5, SR_CgaCtaId ;  /* 0x00000000000579c3 */ /* 0x000e700000008800 */
[----:B------:R-:W-:Y:S06]  /*273a0*/  BAR.SYNC.DEFER_BLOCKING 0x5, 0x180 ;  /* 0x0146000000007b1d */ /* 0x000fec0000010000 */
[----:B------:R-:W-:-:S02]  /*273b0*/  UMOV UR4, 0x400 ;  /* 0x0000040000047882 */ /* 0x000fc40000000000 */
[----:B-1----:R-:W-:-:S06]  /*273c0*/  ULEA UR4, UR5, UR4, 0x18 ;  /* 0x0000000405047291 */ /* 0x002fcc000f8ec03f */
[----:B0-----:R-:W-:-:S05]  /*273d0*/  IMAD.U32 R22, RZ, RZ, UR4 ;  /* 0x00000004ff167e24 */ /* 0x001fca000f8e00ff */
[----:B------:R0:W1:Y:S01]  /*273e0*/  LDS.128 R16, [R22+0x388d0] ;  /* 0x0388d00016107984 */ /* 0x0000620000000c00 */
[----:B------:R-:W-:Y:S06]  /*273f0*/  BAR.ARV 0x4, 0x180 ;  /* 0x0106000000007b1d */ /* 0x000fec0000002000 */
[----:B------:R-:W-:Y:S05]  /*27400*/  BRA `(.L_x_781) ;  /* 0x0000000800487947 */ /* 0x000fea0003800000 */
.L_x_780:
[----:B------:R-:W1:Y:S01]  /*27410*/  S2R R8, SR_TID.X ;  /* 0x0000000000087919 */ /* 0x000e620000002100 */
[----:B------:R-:W-:Y:S01]  /*27420*/  UMOV UR4, 0xffffffff ;  /* 0xffffffff00047882 */ /* 0x000fe20000000000 */
[----:B-1----:R-:W-:-:S04]  /*27430*/  LOP3.LUT R8, R8, 0x1f, RZ, 0xc0, !PT ;  /* 0x0000001f08087812 */ /* 0x002fc800078ec0ff */
[----:B------:R-:W-:Y:S01]  /*27440*/  ISETP.NE.AND P0, PT, R8, 0x1f, PT ;  /* 0x0000001f0800780c */ /* 0x000fe20003f05270 */
[----:B------:R-:W-:-:S12]  /*27450*/  BRA.DIV UR4, `(.L_x_782) ;  /* 0x0000004e04387947 */ /* 0x000fd8000b800000 */
[----:B0-----:R-:W-:Y:S01]  /*27460*/  IMAD.IADD R5, R19, 0x1, R8 ;  /* 0x0000000113057824 */ /* 0x001fe200078e0208 */
[----:B------:R-:W-:Y:S01]  /*27470*/  ULDC UR4, c[0x0][0xc3c] ;  /* 0x00030f0000047ab9 */ /* 0x000fe20000000800 */
[----:B------:R-:W-:-:S03]  /*27480*/  ULDC.64 UR6, c[0x0][0x208] ;  /* 0x0000820000067ab9 */ /* 0x000fc60000000a00 */
[----:B------:R-:W-:-:S13]  /*27490*/  ISETP.GE.OR P1, PT, R5, UR4, !P0 ;  /* 0x0000000405007c0c */ /* 0x000fda000c726670 */
[----:B------:R-:W0:Y:S02]  /*274a0*/  @!P1 LDC.64 R2, c[0x0][0xc80] ;  /* 0x00032000ff029b82 */ /* 0x000e240000000a00 */
[----:B0-----:R-:W-:-:S06]  /*274b0*/  @!P1 IMAD.WIDE R2, R5, 0x4, R2 ;  /* 0x0000000405029825 */ /* 0x001fcc00078e0202 */
[----:B------:R-:W2:Y:S01]  /*274c0*/  @!P1 LDG.E R2, desc[UR6][R2.64] ;  /* 0x0000000602029981 */ /* 0x000ea2000c1e1900 */
[----:B------:R-:W-:Y:S01]  /*274d0*/  IMAD.MOV.U32 R4, RZ, RZ, RZ ;  /* 0x000000ffff047224 */ /* 0x000fe200078e00ff */
[C---:B------:R-:W-:Y:S02]  /*274e0*/  ISETP.GE.U32.AND P2, PT, R8.reuse, 0x2, PT ;  /* 0x000000020800780c */ /* 0x040fe40003f46070 */
[C---:B------:R-:W-:Y:S01]  /*274f0*/  ISETP.GE.U32.AND P3, PT, R8.reuse, 0x4, PT ;  /* 0x000000040800780c */ /* 0x040fe20003f66070 */
[----:B------:R-:W-:Y:S01]  /*27500*/  SHFL.IDX PT, R0, R16, 0x1, 0x1f ;  /* 0x00201f0010007f89 */ /* 0x000fe200000e0000 */
[C---:B------:R-:W-:Y:S02]  /*27510*/  ISETP.GE.U32.AND P4, PT, R8.reuse, 0x8, PT ;  /* 0x000000080800780c */ /* 0x040fe40003f86070 */
[C---:B------:R-:W-:Y:S01]  /*27520*/  ISETP.GE.U32.AND P5, PT, R8.reuse, 0x10, PT ;  /* 0x000000100800780c */ /* 0x040fe20003fa6070 */
[----:B--2---:R-:W-:Y:S01]  /*27530*/  @!P1 IMAD.MOV.U32 R4, RZ, RZ, R2 ;  /* 0x000000ffff049224 */ /* 0x004fe200078e0002 */
[----:B------:R-:W-:-:S04]  /*27540*/  ISETP.NE.AND P1, PT, R8, RZ, PT ;  /* 0x000000ff0800720c */ /* 0x000fc80003f25270 */
[----:B------:R-:W0:Y:S02]  /*27550*/  SHFL.UP PT, R14, R4, 0x1, RZ ;  /* 0x04200000040e7989 */ /* 0x000e2400000e00ff */
[----:B0-----:R-:W-:-:S04]  /*27560*/  SEL R5, R14, RZ, P1 ;  /* 0x000000ff0e057207 */ /* 0x001fc80000800000 */
[----:B------:R-:W-:Y:S02]  /*27570*/  IADD3 R6, R4, R5, RZ ;  /* 0x0000000504067210 */ /* 0x000fe40007ffe0ff */
        /* <DEDUP_REMOVED lines=14> */
.L_x_951:
[----:B------:R-:W-:Y:S02]  /*27660*/  ULDC UR4, c[0x0][0xc38] ;  /* 0x00030e0000047ab9 */ /* 0x000fe40000000800 */
[----:B------:R-:W-:-:S04]  /*27670*/  IMAD.U32 R7, RZ, RZ, UR4 ;  /* 0x00000004ff077e24 */ /* 0x000fc8000f8e00ff */
[----:B-1----:R-:W-:-:S04]  /*27680*/  IMAD R3, R14, R7, RZ ;  /* 0x000000070e037224 */ /* 0x002fc800078e02ff */
[----:B------:R-:W-:-:S05]  /*27690*/  IMAD.IADD R6, R0, 0x1, R3 ;  /* 0x0000000100067824 */ /* 0x000fca00078e0203 */
[----:B------:R-:W-:-:S13]  /*276a0*/  ISETP.GT.AND P6, PT, R6, R5, PT ;  /* 0x000000050600720c */ /* 0x000fda0003fc4270 */
[----:B------:R-:W-:Y:S05]  /*276b0*/  @P6 BRA `(.L_x_783) ;  /* 0x0000000000a06947 */ /* 0x000fea0003800000 */
.L_x_788:
[----:B------:R-:W1:Y:S01]  /*276c0*/  LDC R0, c[0x0][0xc3c] ;  /* 0x00030f00ff007b82 */ /* 0x000e620000000800 */
[----:B------:R-:W-:-:S05]  /*276d0*/  VIADD R19, R19, 0x1f ;  /* 0x0000001f13137836 */ /* 0x000fca0000000000 */
[----:B-1----:R-:W-:-:S13]  /*276e0*/  ISETP.GE.AND P6, PT, R19, R0, PT ;  /* 0x000000001300720c */ /* 0x002fda0003fc6270 */
[----:B------:R-:W-:Y:S05]  /*276f0*/  @P6 BRA `(.L_x_784) ;  /* 0x0000000400486947 */ /* 0x000fea0003800000 */
[----:B0-----:R-:W0:Y:S01]  /*27700*/  S2R R2, SR_TID.X ;  /* 0x0000000000027919 */ /* 0x001e220000002100 */
[----:B------:R-:W-:Y:S01]  /*27710*/  BSSY B0, `(.L_x_785) ;  /* 0x000000a000007945 */ /* 0x000fe20003800000 */
[----:B------:R-:W-:Y:S01]  /*27720*/  IMAD.MOV.U32 R4, RZ, RZ, RZ ;  /* 0x000000ffff047224 */ /* 0x000fe200078e00ff */
[----:B0-----:R-:W-:-:S05]  /*27730*/  LOP3.LUT R2, R2, 0x1f, RZ, 0xc0, !PT ;  /* 0x0000001f02027812 */ /* 0x001fca00078ec0ff */
[----:B------:R-:W-:-:S05]  /*27740*/  IMAD.IADD R7, R19, 0x1, R2 ;  /* 0x0000000113077824 */ /* 0x000fca00078e0202 */
[----:B------:R-:W-:-:S13]  /*27750*/  ISETP.GE.OR P6, PT, R7, R0, !P0 ;  /* 0x000000000700720c */ /* 0x000fda00047c6670 */
[----:B------:R-:W-:Y:S05]  /*27760*/  @P6 BRA `(.L_x_786) ;  /* 0x0000000000106947 */ /* 0x000fea0003800000 */
[----:B------:R-:W0:Y:S01]  /*27770*/  LDC.64 R2, c[0x0][0xc80] ;  /* 0x00032000ff027b82 */ /* 0x000e220000000a00 */
[----:B------:R-:W-:Y:S01]  /*27780*/  ULDC.64 UR4, c[0x0][0x208] ;  /* 0x0000820000047ab9 */ /* 0x000fe20000000a00 */
[----:B0-----:R-:W-:-:S05]  /*27790*/  IMAD.WIDE R2, R7, 0x4, R2 ;  /* 0x0000000407027825 */ /* 0x001fca00078e0202 */
[----:B------:R0:W5:Y:S02]  /*277a0*/  LDG.E R4, desc[UR4][R2.64] ;  /* 0x0000000402047981 */ /* 0x000164000c1e1900 */
.L_x_786:
[----:B------:R-:W-:Y:S05]  /*277b0*/  BSYNC B0 ;  /* 0x0000000000007941 */ /* 0x000fea0003800000 */
.L_x_785:
[----:B------:R-:W-:-:S03]  /*277c0*/  UMOV UR4, 0xffffffff ;  /* 0xffffffff00047882 */ /* 0x000fc60000000000 */
[----:B------:R-:W-:Y:S05]  /*277d0*/  BRA.DIV UR4, `(.L_x_787) ;  /* 0x0000004e04807947 */ /* 0x000fea000b800000 */
[----:B-----5:R-:W1:Y:S02]  /*277e0*/  SHFL.UP PT, R14, R4, 0x1, RZ ;  /* 0x04200000040e7989 */ /* 0x020e6400000e00ff */
[----:B-1----:R-:W-:-:S05]  /*277f0*/  SEL R13, R14, RZ, P1 ;  /* 0x000000ff0e0d7207 */ /* 0x002fca0000800000 */
[----:B------:R-:W-:-:S05]  /*27800*/  IMAD.IADD R13, R4, 0x1, R13 ;  /* 0x00000001040d7824 */ /* 0x000fca00078e020d */
[----:B------:R-:W1:Y:S02]  /*27810*/  SHFL.UP PT, R14, R13, 0x2, RZ ;  /* 0x044000000d0e7989 */ /* 0x000e6400000e00ff */
[----:B-1----:R-:W-:-:S05]  /*27820*/  SEL R0, R14, RZ, P2 ;  /* 0x000000ff0e007207 */ /* 0x002fca0001000000 */
[----:B------:R-:W-:-:S05]  /*27830*/  IMAD.IADD R0, R13, 0x1, R0 ;  /* 0x000000010d007824 */ /* 0x000fca00078e0200 */
[----:B------:R-:W0:Y:S02]  /*27840*/  SHFL.UP PT, R14, R0, 0x4, RZ ;  /* 0x04800000000e7989 */ /* 0x000e2400000e00ff */
[----:B0-----:R-:W-:-:S04]  /*27850*/  SEL R3, R14, RZ, P3 ;  /* 0x000000ff0e037207 */ /* 0x001fc80001800000 */
[----:B------:R-:W-:-:S05]  /*27860*/  IADD3 R2, R0, R3, RZ ;  /* 0x0000000300027210 */ /* 0x000fca0007ffe0ff */
[----:B------:R-:W0:Y:S02]  /*27870*/  SHFL.UP PT, R14, R2, 0x8, RZ ;  /* 0x05000000020e7989 */ /* 0x000e2400000e00ff */
[----:B0-----:R-:W-:-:S05]  /*27880*/  SEL R3, R14, RZ, P4 ;  /* 0x000000ff0e037207 */ /* 0x001fca0002000000 */
[----:B------:R-:W-:-:S05]  /*27890*/  IMAD.IADD R3, R2, 0x1, R3 ;  /* 0x0000000102037824 */ /* 0x000fca00078e0203 */
[----:B------:R-:W0:Y:S02]  /*278a0*/  SHFL.UP PT, R14, R3, 0x10, RZ ;  /* 0x06000000030e7989 */ /* 0x000e2400000e00ff */
[----:B0-----:R-:W-:-:S05]  /*278b0*/  SEL R14, R14, RZ, P5 ;  /* 0x000000ff0e0e7207 */ /* 0x001fca0002800000 */
[----:B------:R-:W-:-:S05]  /*278c0*/  IMAD.IADD R2, R3, 0x1, R14 ;  /* 0x0000000103027824 */ /* 0x000fca00078e020e */
[----:B------:R0:W1:Y:S02]  /*278d0*/  SHFL.IDX PT, R14, R2, 0x1f, 0x1f ;  /* 0x03e01f00020e7f89 */ /* 0x00006400000e0000 */
.L_x_959:
[----:B------:R-:W-:Y:S02]  /*278e0*/  ULDC UR4, c[0x0][0xc38] ;  /* 0x00030e0000047ab9 */ /* 0x000fe40000000800 */
[----:B------:R-:W-:-:S04]  /*278f0*/  IMAD.U32 R7, RZ, RZ, UR4 ;  /* 0x00000004ff077e24 */ /* 0x000fc8000f8e00ff */
[----:B-1----:R-:W-:-:S04]  /*27900*/  IMAD R3, R14, R7, RZ ;  /* 0x000000070e037224 */ /* 0x002fc800078e02ff */
[----:B------:R-:W-:-:S05]  /*27910*/  IMAD.IADD R6, R3, 0x1, R6 ;  /* 0x0000000103067824 */ /* 0x000fca00078e0206 */
[----:B------:R-:W-:-:S13]  /*27920*/  ISETP.GT.AND P6, PT, R6, R5, PT ;  /* 0x000000050600720c */ /* 0x000fda0003fc4270 */
[----:B------:R-:W-:Y:S05]  /*27930*/  @!P6 BRA `(.L_x_788) ;  /* 0xfffffffc0060e947 */ /* 0x000fea000383ffff */
.L_x_783:
[----:B------:R-:W-:Y:S01]  /*27940*/  IMAD.IADD R6, R6, 0x1, -R3 ;  /* 0x0000000106067824 */ /* 0x000fe200078e0a03 */
[----:B------:R-:W-:-:S03]  /*27950*/  UMOV UR4, 0xffffffff ;  /* 0xffffffff00047882 */ /* 0x000fc60000000000 */
[----:B------:R-:W-:-:S05]  /*27960*/  IMAD R0, R2, R7, R6 ;  /* 0x0000000702007224 */ /* 0x000fca00078e0206 */
[----:B------:R-:W-:Y:S01]  /*27970*/  ISETP.GT.AND P6, PT, R0, R5, PT ;  /* 0x000000050000720c */ /* 0x000fe20003fc4270 */
[----:B------:R-:W-:-:S12]  /*27980*/  BRA.DIV UR4, `(.L_x_789) ;  /* 0x0000004e04d07947 */ /* 0x000fd8000b800000 */
[----:B------:R-:W-:-:S04]  /*27990*/  VOTE.ANY R3, PT, !P6 ;  /* 0x0000000000037806 */ /* 0x000fc800070e0100 */
[----:B------:R-:W1:Y:S02]  /*279a0*/  POPC R0, R3 ;  /* 0x0000000300007309 */ /* 0x000e640000000000 */
[----:B-1----:R1:W2:Y:S02]  /*279b0*/  SHFL.IDX PT, R4, R4, R0, 0x1f ;  /* 0x00001f0004047589 */ /* 0x0022a400000e0000 */
.L_x_963:
[----:B------:R-:W-:Y:S01]  /*279c0*/  ISETP.NE.AND P0, PT, R3, RZ, PT ;  /* 0x000000ff0300720c */ /* 0x000fe20003f05270 */
[----:B------:R-:W-:-:S12]  /*279d0*/  IMAD.MOV.U32 R14, RZ, RZ, RZ ;  /* 0x000000ffff0e7224 */ /* 0x000fd800078e00ff */
[----:B------:R-:W-:Y:S05]  /*279e0*/  @!P0 BRA `(.L_x_790) ;  /* 0x0000000000108947 */ /* 0x000fea0003800000 */
[----:B------:R-:W-:Y:S01]  /*279f0*/  UMOV UR4, 0xffffffff ;  /* 0xffffffff00047882 */ /* 0x000fe20000000000 */
[----:B------:R-:W-:Y:S02]  /*27a00*/  VIADD R12, R0, 0xffffffff ;  /* 0xffffffff000c7836 */ /* 0x000fe40000000000 */
[----:B------:R-:W-:Y:S05]  /*27a10*/  BRA.DIV UR4, `(.L_x_791) ;  /* 0x0000004e04f47947 */ /* 0x000fea000b800000 */
[----:B------:R3:W4:Y:S02]  /*27a20*/  SHFL.IDX PT, R14, R2, R12, 0x1f ;  /* 0x00001f0c020e7589 */ /* 0x00072400000e0000 */
.L_x_790:
[----:B--2---:R-:W-:Y:S01]  /*27a30*/  IABS R8, R4 ;  /* 0x0000000400087213 */ /* 0x004fe20000000000 */
[----:B----4-:R-:W-:Y:S02]  /*27a40*/  IMAD R16, R14, R7, R6 ;  /* 0x000000070e107224 */ /* 0x010fe400078e0206 */
[----:B------:R-:W-:Y:S01]  /*27a50*/  IMAD.IADD R19, R0, 0x1, R19 ;  /* 0x0000000100137824 */ /* 0x000fe200078e0213 */
[----:B------:R-:W2:Y:S08]  /*27a60*/  I2F.RP R9, R8 ;  /* 0x0000000800097306 */ /* 0x000eb00000209400 */
[----:B--2---:R-:W0:Y:S02]  /*27a70*/  MUFU.RCP R9, R9 ;  /* 0x0000000900097308 */ /* 0x004e240000001000 */
[----:B0--3--:R-:W-:-:S06]  /*27a80*/  VIADD R2, R9, 0xffffffe ;  /* 0x0ffffffe09027836 */ /* 0x009fcc0000000000 */
[----:B------:R0:W2:Y:S02]  /*27a90*/  F2I.FTZ.U32.TRUNC.NTZ R3, R2 ;  /* 0x0000000200037305 */ /* 0x0000a4000021f000 */
[----:B0-----:R-:W-:Y:S02]  /*27aa0*/  IMAD.MOV.U32 R2, RZ, RZ, RZ ;  /* 0x000000ffff027224 */ /* 0x001fe400078e00ff */
[----:B--2---:R-:W-:-:S04]  /*27ab0*/  IMAD.MOV R7, RZ, RZ, -R3 ;  /* 0x000000ffff077224 */ /* 0x004fc800078e0a03 */
[----:B------:R-:W-:-:S04]  /*27ac0*/  IMAD R7, R7, R8, RZ ;  /* 0x0000000807077224 */ /* 0x000fc800078e02ff */
[----:B------:R-:W-:-:S04]  /*27ad0*/  IMAD.HI.U32 R3, R3, R7, R2 ;  /* 0x0000000703037227 */ /* 0x000fc800078e0002 */
[----:B------:R-:W-:Y:S01]  /*27ae0*/  IMAD.IADD R7, R5, 0x1, -R16 ;  /* 0x0000000105077824 */ /* 0x000fe200078e0a10 */
[----:B------:R-:W-:-:S04]  /*27af0*/  IABS R5, R4 ;  /* 0x0000000400057213 */ /* 0x000fc80000000000 */
[----:B------:R-:W-:Y:S02]  /*27b00*/  IABS R2, R7 ;  /* 0x0000000700027213 */ /* 0x000fe40000000000 */
[----:B------:R-:W-:-:S03]  /*27b10*/  IADD3 R5, RZ, -R5, RZ ;  /* 0x80000005ff057210 */ /* 0x000fc60007ffe0ff */
        /* <DEDUP_REMOVED lines=11> */
[----:B------:R-:W-:-:S05]  /*27bd0*/  @!P1 LOP3.LUT R3, RZ, R4, RZ, 0x33, !PT ;  /* 0x00000004ff039212 */ /* 0x000fca00078e33ff */
[--C-:B------:R-:W-:Y:S02]  /*27be0*/  IMAD.MOV R17, RZ, RZ, -R3.reuse ;  /* 0x000000ffff117224 */ /* 0x100fe400078e0a03 */
[----:B------:R-:W-:Y:S02]  /*27bf0*/  IMAD.MOV.U32 R18, RZ, RZ, R3 ;  /* 0x000000ffff127224 */ /* 0x000fe400078e0003 */
[----:B------:R-:W-:Y:S01]  /*27c00*/  IMAD R17, R4, R17, R7 ;  /* 0x0000001104117224 */ /* 0x000fe200078e0207 */
[----:B------:R-:W-:Y:S06]  /*27c10*/  BRA `(.L_x_792) ;  /* 0x00000000001c7947 */ /* 0x000fec0003800000 */
.L_x_784:
[----:B------:R-:W-:Y:S01]  /*27c20*/  UMOV UR4, URZ ;  /* 0x0000003f00047c82 */ /* 0x000fe20008000000 */
[----:B------:R-:W-:Y:S01]  /*27c30*/  UMOV UR5, URZ ;  /* 0x0000003f00057c82 */ /* 0x000fe20008000000 */
[----:B------:R-:W-:Y:S01]  /*27c40*/  ULDC UR6, c[0x0][0xc3c] ;  /* 0x00030f0000067ab9 */ /* 0x000fe20000000800 */
[----:B------:R-:W-:Y:S02]  /*27c50*/  IMAD.MOV.U32 R16, RZ, RZ, R5 ;  /* 0x000000ffff107224 */ /* 0x000fe400078e0005 */
[----:B------:R-:W-:Y:S02]  /*27c60*/  IMAD.U32 R17, RZ, RZ, UR4 ;  /* 0x00000004ff117e24 */ /* 0x000fe4000f8e00ff */
[----:B------:R-:W-:Y:S02]  /*27c70*/  IMAD.U32 R18, RZ, RZ, UR5 ;  /* 0x00000005ff127e24 */ /* 0x000fe4000f8e00ff */
[----:B------:R-:W-:-:S07]  /*27c80*/  IMAD.U32 R19, RZ, RZ, UR6 ;  /* 0x00000006ff137e24 */ /* 0x000fce000f8e00ff */
.L_x_792:
        /* <DEDUP_REMOVED lines=10> */
.L_x_781:
[----:B------:R-:W-:Y:S02]  /*27d30*/  ULDC UR4, c[0x0][0xc3c] ;  /* 0x00030f0000047ab9 */ /* 0x000fe40000000800 */
[----:B-1----:R-:W-:-:S13]  /*27d40*/  ISETP.GE.AND P0, PT, R19, UR4, PT ;  /* 0x0000000413007c0c */ /* 0x002fda000bf06270 */
[----:B------:R-:W-:Y:S05]  /*27d50*/  @!P0 BRA `(.L_x_793) ;  /* 0xffffff9c00588947 */ /* 0x000fea000383ffff */
[----:B------:R-:W-:Y:S05]  /*27d60*/  BSYNC B8 ;  /* 0x0000000000087941 */ /* 0x000fea0003800000 */
.L_x_684:
[----:B------:R-:W3:Y:S01]  /*27d70*/  LDL.LU R0, [R1+0x30] ;  /* 0x0000300001007983 */ /* 0x000ee20000300800 */
[----:B------:R-:W-:Y:S01]  /*27d80*/  BSSY B0, `(.L_x_794) ;  /* 0x000000b000007945 */ /* 0x000fe20003800000 */
[----:B------:R-:W4:Y:S01]  /*27d90*/  S2R R5, SR_CgaCtaId ;  /* 0x0000000000057919 */ /* 0x000f220000008800 */
[----:B---3--:R-:W-:-:S04]  /*27da0*/  IADD3 R0, R0, 0x1, RZ ;  /* 0x0000000100007810 */ /* 0x008fc80007ffe0ff */
[----:B01----:R-:W-:-:S04]  /*27db0*/  LEA.HI R2, R0, R0, RZ, 0x1 ;  /* 0x0000000000027211 */ /* 0x003fc800078f08ff */
[----:B------:R-:W-:Y:S02]  /*27dc0*/  LOP3.LUT R3, R2, 0xfffffffe, RZ, 0xc0, !PT ;  /* 0xfffffffe02037812 */ /* 0x000fe400078ec0ff */
[----:B------:R-:W-:-:S03]  /*27dd0*/  MOV R2, 0x400 ;  /* 0x0000040000027802 */ /* 0x000fc60000000f00 */
[----:B------:R-:W-:Y:S01]  /*27de0*/  IMAD.IADD R0, R0, 0x1, -R3 ;  /* 0x0000000100007824 */ /* 0x000fe200078e0a03 */
[----:B----4-:R-:W-:-:S04]  /*27df0*/  LEA R5, R5, R2, 0x18 ;  /* 0x0000000205057211 */ /* 0x010fc800078ec0ff */
[----:B------:R-:W-:-:S04]  /*27e00*/  SHF.L.U32 R0, R0, 0x1f, RZ ;  /* 0x0000001f00007819 */ /* 0x000fc800000006ff */
[----:B------:R-:W0:Y:S02]  /*27e10*/  SYNCS.PHASECHK.TRANS64.TRYWAIT P0, [R5+URZ+0x38820], R0 ;  /* 0x03882000050075a7 */ /* 0x000e24000800017f */
[----:B0-----:R-:W-:Y:S05]  /*27e20*/  @!P0 BRA `(.L_x_795) ;  /* 0x0000004c00148947 */ /* 0x001fea0003800000 */
.L_x_966:
[----:B------:R-:W-:Y:S05]  /*27e30*/  BSYNC B0 ;  /* 0x0000000000007941 */ /* 0x000fea0003800000 */
.L_x_794:
[----:B------:R-:W-:-:S03]  /*27e40*/  UMOV UR4, 0xffffffff ;  /* 0xffffffff00047882 */ /* 0x000fc60000000000 */
[----:B------:R-:W-:Y:S05]  /*27e50*/  BRA.DIV UR4, `(.L_x_796) ;  /* 0x0000004e041c7947 */ /* 0x000fea000b800000 */
[----:B0-----:R-:W0:Y:S02]  /*27e60*/  S2R R0, SR_TID.X ;  /* 0x0000000000007919 */ /* 0x001e240000002100 */
[----:B0-----:R-:W-:-:S04]  /*27e70*/  SHF.R.U32.HI R0, RZ, 0x5, R0 ;  /* 0x00000005ff007819 */ /* 0x001fc80000011600 */
[----:B------:R-:W-:-:S05]  /*27e80*/  LOP3.LUT R0, R0, 0x3, RZ, 0xc0, !PT ;  /* 0x0000000300007812 */ /* 0x000fca00078ec0ff */
[----:B------:R0:W1:Y:S02]  /*27e90*/  SHFL.IDX PT, R14, R0, RZ, 0x1f ;  /* 0x00001fff000e7589 */ /* 0x00006400000e0000 */
.L_x_969:
[----:B-1----:R-:W-:-:S13]  /*27ea0*/  ISETP.NE.AND P0, PT, R14, RZ, PT ;  /* 0x000000ff0e00720c */ /* 0x002fda0003f05270 */
[----:B------:R-:W-:Y:S05]  /*27eb0*/  @P0 BRA `(.L_x_436) ;  /* 0x0000000000880947 */ /* 0x000fea0003800000 */
[----:B------:R-:W-:-:S03]  /*27ec0*/  UMOV UR4, 0xffffffff ;  /* 0xffffffff00047882 */ /* 0x000fc60000000000 */
[----:B------:R-:W-:Y:S05]  /*27ed0*/  BRA.DIV UR4, `(.L_x_797) ;  /* 0x0000004e04307947 */ /* 0x000fea000b800000 */
[----:B------:R-:W-:-:S13]  /*27ee0*/  ELECT P6, URZ, PT ;  /* 0x00000000003f782f */ /* 0x000fda00038c0000 */
.L_x_972:
[----:B------:R-:W-:Y:S05]  /*27ef0*/  @!P6 BRA `(.L_x_436) ;  /* 0x000000000078e947 */ /* 0x000fea0003800000 */
[----:B------:R-:W-:-:S06]  /*27f00*/  ULOP3.LUT UR4, UR60, 0x2, URZ, 0xfc, !UPT ;  /* 0x000000023c047892 */ /* 0x000fcc000f8efc3f */
[----:B0-----:R-:W-:-:S05]  /*27f10*/  IMAD.U32 R0, RZ, RZ, UR4 ;  /* 0x00000004ff007e24 */ /* 0x001fca000f8e00ff */
[----:B------:R-:W-:-:S13]  /*27f20*/  ISETP.NE.AND P0, PT, R0, 0x3, PT ;  /* 0x000000030000780c */ /* 0x000fda0003f05270 */
[----:B------:R-:W-:Y:S05]  /*27f30*/  @!P0 BRA `(.L_x_798) ;  /* 0x0000000000048947 */ /* 0x000fea0003800000 */
[----:B------:R-:W-:Y:S01]  /*27f40*/  BPT.TRAP 0x1 ;  /* 0x000000040000795c */ /* 0x000fe20000300000 */
.L_x_798:
[----:B------:R-:W-:Y:S01]  /*27f50*/  IMAD R3, R27, 0x8, R5 ;  /* 0x000000081b037824 */ /* 0x000fe200078e0205 */
[----:B------:R-:W-:Y:S01]  /*27f60*/  SHF.L.U32 R2, R29, 0x1f, RZ ;  /* 0x0000001f1d027819 */ /* 0x000fe200000006ff */
[----:B------:R-:W-:-:S03]  /*27f70*/  VIADD R27, R27, 0x1 ;  /* 0x000000011b1b7836 */ /* 0x000fc60000000000 */
[----:B------:R-:W0:Y:S02]  /*27f80*/  SYNCS.PHASECHK.TRANS64.TRYWAIT P1, [R3+URZ+0x38840], R2 ;  /* 0x03884002030075a7 */ /* 0x000e24000802017f */
[----:B------:R-:W-:-:S04]  /*27f90*/  ISETP.NE.AND P2, PT, R27, 0x2, PT ;  /* 0x000000021b00780c */ /* 0x000fc80003f45270 */
[----:B------:R-:W-:Y:S01]  /*27fa0*/  SEL R0, RZ, 0x1, P2 ;  /* 0x00000001ff007807 */ /* 0x000fe20001000000 */
[----:B0-----:R-:W-:Y:S08]  /*27fb0*/  @!P1 BRA `(.L_x_799) ;  /* 0x0000004c00189947 */ /* 0x001ff00003800000 */
.L_x_973:
[----:B------:R-:W-:Y:S02]  /*27fc0*/  SEL R27, R27, RZ, P2 ;  /* 0x000000ff1b1b7207 */ /* 0x000fe40001000000 */
[----:B------:R-:W-:Y:S01]  /*27fd0*/  LOP3.LUT R0, R29, R0, RZ, 0x3c, !PT ;  /* 0x000000001d007212 */ /* 0x000fe200078e3cff */
[----:B------:R-:W-:Y:S06]  /*27fe0*/  @!P0 BRA `(.L_x_800) ;  /* 0x0000000000048947 */ /* 0x000fec0003800000 */
[----:B------:R-:W-:Y:S01]  /*27ff0*/  BPT.TRAP 0x1 ;  /* 0x000000040000795c */ /* 0x000fe20000300000 */
.L_x_800:
[----:B------:R-:W-:Y:S01]  /*28000*/  IMAD R27, R27, 0x8, R5 ;  /* 0x000000081b1b7824 */ /* 0x000fe200078e0205 */
[----:B------:R-:W-:-:S04]  /*28010*/  SHF.L.U32 R0, R0, 0x1f, RZ ;  /* 0x0000001f00007819 */ /* 0x000fc800000006ff */
[----:B------:R-:W1:Y:S02]  /*28020*/  SYNCS.PHASECHK.TRANS64.TRYWAIT P1, [R27+URZ+0x38840], R0 ;  /* 0x038840001b0075a7 */ /* 0x000e64000802017f */
[----:B-1----:R-:W-:Y:S05]  /*28030*/  @!P1 BRA `(.L_x_801) ;  /* 0x0000004c000c9947 */ /* 0x002fea0003800000 */
.L_x_974:
[----:B------:R-:W-:Y:S05]  /*28040*/  @!P0 BRA `(.L_x_802) ;  /* 0x0000000000048947 */ /* 0x000fea0003800000 */
[----:B------:R-:W-:Y:S01]  /*28050*/  BPT.TRAP 0x1 ;  /* 0x000000040000795c */ /* 0x000fe20000300000 */
.L_x_802:
[----:B------:R-:W3:Y:S02]  /*28060*/  SYNCS.PHASECHK.TRANS64.TRYWAIT P1, [R3+URZ+0x38860], R2 ;  /* 0x03886002030075a7 */ /* 0x000ee4000802017f */
[----:B---3--:R-:W-:Y:S05]  /*28070*/  @!P1 BRA `(.L_x_803) ;  /* 0x0000004c00109947 */ /* 0x008fea0003800000 */
.L_x_975:
[----:B------:R-:W-:Y:S05]  /*28080*/  @!P0 BRA `(.L_x_804) ;  /* 0x0000000000048947 */ /* 0x000fea0003800000 */
[----:B------:R-:W-:Y:S01]  /*28090*/  BPT.TRAP 0x1 ;  /* 0x000000040000795c */ /* 0x000fe20000300000 */
.L_x_804:
[----:B----4-:R4:W0:Y:S02]  /*280a0*/  SYNCS.PHASECHK.TRANS64.TRYWAIT P0, [R27+URZ+0x38860], R0 ;  /* 0x038860001b0075a7 */ /* 0x010824000800017f */
[----:B0-----:R-:W-:Y:S05]  /*280b0*/  @!P0 NANOSLEEP.SYNCS 0x989680 ;  /* 0x009896800000895d */ /* 0x001fea0003900000 */
[----:B------:R-:W0:Y:S02]  /*280c0*/  @!P0 SYNCS.PHASECHK.TRANS64 P0, [R27+URZ+0x38860], R0 ;  /* 0x038860001b0085a7 */ /* 0x000e24000800007f */
[----:B0-----:R-:W-:Y:S05]  /*280d0*/  @!P0 BRA `(.L_x_804) ;  /* 0xfffffffc00f08947 */ /* 0x001fea000383ffff */
.L_x_436:
[----:B------:R-:W-:Y:S05]  /*280e0*/  BSYNC B9 ;  /* 0x0000000000097941 */ /* 0x000fea0003800000 */
.L_x_433:
[----:B------:R-:W-:Y:S05]  /*280f0*/  EXIT ;  /* 0x000000000000794d */ /* 0x000fea0003800000 */
.L_x_456:
[----:B0-----:R0:W1:Y:S02]  /*28100*/  SYNCS.PHASECHK.TRANS64.TRYWAIT P6, [R89+URZ+0x38890], R90 ;  /* 0x0388905a590075a7 */ /* 0x00106400080c017f */
[----:B-1----:R-:W-:Y:S05]  /*28110*/  @!P6 NANOSLEEP.SYNCS 0x989680 ;  /* 0x009896800000e95d */ /* 0x002fea0003900000 */
[----:B------:R-:W1:Y:S02]  /*28120*/  @!P6 SYNCS.PHASECHK.TRANS64 P6, [R89+URZ+0x38890], R90 ;  /* 0x0388905a5900e5a7 */ /* 0x000e6400080c007f */
[----:B-1----:R-:W-:Y:S05]  /*28130*/  @!P6 BRA `(.L_x_456) ;  /* 0xfffffffc00f0e947 */ /* 0x002fea000383ffff */
[----:B------:R-:W-:Y:S05]  /*28140*/  BRA `(.L_x_805) ;  /* 0xfffffdb000a87947 */ /* 0x000fea000383ffff */
.L_x_457:
[----:B------:R-:W-:Y:S01]  /*28150*/  BSSY B1, `(.L_x_806) ;  /* 0x0000008000017945 */ /* 0x000fe20003800000 */
[----:B------:R-:W-:Y:S02]  /*28160*/  IMAD.MOV.U32 R13, RZ, RZ, R117 ;  /* 0x000000ffff0d7224 */ /* 0x000fe400078e0075 */
[----:B------:R-:W-:Y:S02]  /*28170*/  IMAD.MOV.U32 R12, RZ, RZ, RZ ;  /* 0x000000ffff0c7224 */ /* 0x000fe400078e00ff */
[----:B------:R-:W-:Y:S02]  /*28180*/  IMAD.MOV.U32 R11, RZ, RZ, 0x181f ;  /* 0x0000181fff0b7424 */ /* 0x000fe400078e00ff */
[----:B------:R-:W-:-:S07]  /*28190*/  IMAD.MOV.U32 R15, RZ, RZ, -0x1 ;  /* 0xffffffffff0f7424 */ /* 0x000fce00078e00ff */
[----:B0-----:R-:W-:Y:S05]  /*281a0*/  WARPSYNC.COLLECTIVE R15, `(.L_x_807) ;  /* 0x000000000f087348 */ /* 0x001fea0003c00000 */
[----:B------:R1:W2:Y:S02]  /*281b0*/  SHFL.IDX P6, R14, R13, R12, R11 ;  /* 0x0000000c0d0e7389 */ /* 0x0002a400000c000b */
[----:B012---:R-:W-:Y:S01]  /*281c0*/  ENDCOLLECTIVE ;  /* 0x000000000000791b */ /* 0x007fe20003800000 */
.L_x_807:
[----:B------:R-:W-:Y:S05]  /*281d0*/  BSYNC B1 ;  /* 0x0000000000017941 */ /* 0x000fea0003800000 */
.L_x_806:
[----:B------:R-:W-:Y:S01]  /*281e0*/  IMAD.MOV.U32 R13, RZ, RZ, R118 ;  /* 0x000000ffff0d7224 */ /* 0x000fe200078e0076 */
[----:B------:R-:W-:Y:S01]  /*281f0*/  MOV R12, RZ ;  /* 0x000000ff000c7202 */ /* 0x000fe20000000f00 */
[----:B------:R-:W-:Y:S02]  /*28200*/  IMAD.MOV.U32 R11, RZ, RZ, 0x181f ;  /* 0x0000181fff0b7424 */ /* 0x000fe400078e00ff */
[----:B------:R-:W-:Y:S02]  /*28210*/  IMAD.MOV.U32 R15, RZ, RZ, -0x1 ;  /* 0xffffffffff0f7424 */ /* 0x000fe400078e00ff */
[----:B------:R-:W-:-:S07]  /*28220*/  IMAD.MOV.U32 R83, RZ, RZ, R14 ;  /* 0x000000ffff537224 */ /* 0x000fce00078e000e */
[----:B------:R-:W-:Y:S05]  /*28230*/  WARPSYNC.COLLECTIVE R15, `(.L_x_808) ;  /* 0x000000000f087348 */ /* 0x000fea0003c00000 */
[----:B------:R0:W1:Y:S02]  /*28240*/  SHFL.IDX P6, R14, R13, R12, R11 ;  /* 0x0000000c0d0e7389 */ /* 0x00006400000c000b */
[----:B01----:R-:W-:Y:S01]  /*28250*/  ENDCOLLECTIVE ;  /* 0x000000000000791b */ /* 0x003fe20003800000 */
.L_x_808:
[----:B------:R-:W-:Y:S01]  /*28260*/  IMAD.MOV.U32 R82, RZ, RZ, R14 ;  /* 0x000000ffff527224 */ /* 0x000fe200078e000e */
[----:B------:R-:W-:Y:S06]  /*28270*/  BRA `(.L_x_809) ;  /* 0xfffffdb000707947 */ /* 0x000fec000383ffff */
.L_x_474:
[----:B------:R-:W-:Y:S01]  /*28280*/  BSSY B1, `(.L_x_810) ;  /* 0x0000008000017945 */ /* 0x000fe20003800000 */
[----:B0---4-:R-:W-:Y:S02]  /*28290*/  IMAD.MOV.U32 R13, RZ, RZ, R117 ;  /* 0x000000ffff0d7224 */ /* 0x011fe400078e0075 */
[----:B------:R-:W-:Y:S02]  /*282a0*/  IMAD.MOV.U32 R12, RZ, RZ, 0x1 ;  /* 0x00000001ff0c7424 */ /* 0x000fe400078e00ff */
[----:B------:R-:W-:Y:S02]  /*282b0*/  IMAD.MOV.U32 R11, RZ, RZ, 0x181f ;  /* 0x0000181fff0b7424 */ /* 0x000fe400078e00ff */
[----:B------:R-:W-:-:S07]  /*282c0*/  IMAD.MOV.U32 R15, RZ, RZ, -0x1 ;  /* 0xffffffffff0f7424 */ /* 0x000fce00078e00ff */
[----:B-123--:R-:W-:Y:S05]  /*282d0*/  WARPSYNC.COLLECTIVE R15, `(.L_x_811) ;  /* 0x000000000f087348 */ /* 0x00efea0003c00000 */
[----:B------:R0:W4:Y:S02]  /*282e0*/  SHFL.IDX P6, R14, R13, R12, R11 ;  /* 0x0000000c0d0e7389 */ /* 0x00012400000c000b */
[----:B01234-:R-:W-:Y:S01]  /*282f0*/  ENDCOLLECTIVE ;  /* 0x000000000000791b */ /* 0x01ffe20003800000 */
.L_x_811:
[----:B------:R-:W-:Y:S05]  /*28300*/  BSYNC B1 ;  /* 0x0000000000017941 */ /* 0x000fea0003800000 */
.L_x_810:
[----:B------:R-:W-:Y:S01]  /*28310*/  IMAD.MOV.U32 R13, RZ, RZ, R118 ;  /* 0x000000ffff0d7224 */ /* 0x000fe200078e0076 */
[----:B------:R-:W-:Y:S01]  /*28320*/  MOV R15, 0xffffffff ;  /* 0xffffffff000f7802 */ /* 0x000fe20000000f00 */
[----:B------:R-:W-:Y:S02]  /*28330*/  IMAD.MOV.U32 R12, RZ, RZ, 0x1 ;  /* 0x00000001ff0c7424 */ /* 0x000fe400078e00ff */
[----:B------:R-:W-:Y:S02]  /*28340*/  IMAD.MOV.U32 R11, RZ, RZ, 0x181f ;  /* 0x0000181fff0b7424 */ /* 0x000fe400078e00ff */
[----:B------:R-:W-:-:S07]  /*28350*/  IMAD.MOV.U32 R67, RZ, RZ, R14 ;  /* 0x000000ffff437224 */ /* 0x000fce00078e000e */
[----:B------:R-:W-:Y:S05]  /*28360*/  WARPSYNC.COLLECTIVE R15, `(.L_x_812) ;  /* 0x000000000f087348 */ /* 0x000fea0003c00000 */
[----:B------:R0:W1:Y:S02]  /*28370*/  SHFL.IDX P6, R14, R13, R12, R11 ;  /* 0x0000000c0d0e7389 */ /* 0x00006400000c000b */
[----:B01----:R-:W-:Y:S01]  /*28380*/  ENDCOLLECTIVE ;  /* 0x000000000000791b */ /* 0x003fe20003800000 */
.L_x_812:
[----:B------:R-:W-:Y:S01]  /*28390*/  IMAD.MOV.U32 R66, RZ, RZ, R14 ;  /* 0x000000ffff427224 */ /* 0x000fe200078e000e */
[----:B------:R-:W-:Y:S06]  /*283a0*/  BRA `(.L_x_813) ;  /* 0xfffffdbc00e47947 */ /* 0x000fec000383ffff */
.L_x_491:
        /* <DEDUP_REMOVED lines=8> */
.L_x_815:
[----:B------:R-:W-:Y:S05]  /*28430*/  BSYNC B1 ;  /* 0x0000000000017941 */ /* 0x000fea0003800000 */
.L_x_814:
[----:B------:R-:W-:Y:S02]  /*28440*/  IMAD.MOV.U32 R13, RZ, RZ, R118 ;  /* 0x000000ffff0d7224 */ /* 0x000fe400078e0076 */
[----:B------:R-:W-:Y:S02]  /*28450*/  IMAD.MOV.U32 R12, RZ, RZ, 0x2 ;  /* 0x00000002ff0c7424 */ /* 0x000fe400078e00ff */
[----:B------:R-:W-:Y:S02]  /*28460*/  IMAD.MOV.U32 R11, RZ, RZ, 0x181f ;  /* 0x0000181fff0b7424 */ /* 0x000fe400078e00ff */
[----:B------:R-:W-:Y:S02]  /*28470*/  IMAD.MOV.U32 R15, RZ, RZ, -0x1 ;  /* 0xffffffffff0f7424 */ /* 0x000fe400078e00ff */
[----:B------:R-:W-:-:S07]  /*28480*/  IMAD.MOV.U32 R117, RZ, RZ, R14 ;  /* 0x000000ffff757224 */ /* 0x000fce00078e000e */
[----:B------:R-:W-:Y:S05]  /*28490*/  WARPSYNC.COLLECTIVE R15, `(.L_x_816) ;  /* 0x000000000f087348 */ /* 0x000fea0003c00000 */
[----:B------:R0:W1:Y:S02]  /*284a0*/  SHFL.IDX P6, R14, R13, R12, R11 ;  /* 0x0000000c0d0e7389 */ /* 0x00006400000c000b */
[----:B01----:R-:W-:Y:S01]  /*284b0*/  ENDCOLLECTIVE ;  /* 0x000000000000791b */ /* 0x003fe20003800000 */
.L_x_816:
[----:B------:R-:W-:Y:S01]  /*284c0*/  IMAD.MOV.U32 R118, RZ, RZ, R14 ;  /* 0x000000ffff767224 */ /* 0x000fe200078e000e */
[----:B------:R-:W-:Y:S06]  /*284d0*/  BRA `(.L_x_817) ;  /* 0xfffffdcc00587947 */ /* 0x000fec000383ffff */
.L_x_515:
[----:B-1----:R1:W2:Y:S02]  /*284e0*/  SYNCS.PHASECHK.TRANS64.TRYWAIT P6, [R89+URZ+0x38890], R90 ;  /* 0x0388905a590075a7 */ /* 0x0022a400080c017f */
[----:B--2---:R-:W-:Y:S05]  /*284f0*/  @!P6 NANOSLEEP.SYNCS 0x989680 ;  /* 0x009896800000e95d */ /* 0x004fea0003900000 */
[----:B------:R-:W2:Y:S02]  /*28500*/  @!P6 SYNCS.PHASECHK.TRANS64 P6, [R89+URZ+0x38890], R90 ;  /* 0x0388905a5900e5a7 */ /* 0x000ea400080c007f */
[----:B--2---:R-:W-:Y:S05]  /*28510*/  @!P6 BRA `(.L_x_515) ;  /* 0xfffffffc00f0e947 */ /* 0x004fea000383ffff */
[----:B------:R-:W-:Y:S05]  /*28520*/  BRA `(.L_x_818) ;  /* 0xfffffde800547947 */ /* 0x000fea000383ffff */
.L_x_516:
[----:B------:R-:W-:Y:S01]  /*28530*/  BSSY B1, `(.L_x_819) ;  /* 0x0000008000017945 */ /* 0x000fe20003800000 */
[----:B------:R-:W-:Y:S01]  /*28540*/  MOV R13, R117 ;  /* 0x00000075000d7202 */ /* 0x000fe20000000f00 */
[----:B------:R-:W-:Y:S02]  /*28550*/  IMAD.MOV.U32 R12, RZ, RZ, RZ ;  /* 0x000000ffff0c7224 */ /* 0x000fe400078e00ff */
[----:B------:R-:W-:Y:S02]  /*28560*/  IMAD.MOV.U32 R11, RZ, RZ, 0x181f ;  /* 0x0000181fff0b7424 */ /* 0x000fe400078e00ff */
[----:B------:R-:W-:-:S07]  /*28570*/  IMAD.MOV.U32 R15, RZ, RZ, -0x1 ;  /* 0xffffffffff0f7424 */ /* 0x000fce00078e00ff */
[----:B-1----:R-:W-:Y:S05]  /*28580*/  WARPSYNC.COLLECTIVE R15, `(.L_x_820) ;  /* 0x000000000f087348 */ /* 0x002fea0003c00000 */
[----:B------:R0:W2:Y:S02]  /*28590*/  SHFL.IDX P6, R14, R13, R12, R11 ;  /* 0x0000000c0d0e7389 */ /* 0x0000a400000c000b */
[----:B012---:R-:W-:Y:S01]  /*285a0*/  ENDCOLLECTIVE ;  /* 0x000000000000791b */ /* 0x007fe20003800000 */
.L_x_820:
[----:B------:R-:W-:Y:S05]  /*285b0*/  BSYNC B1 ;  /* 0x0000000000017941 */ /* 0x000fea0003800000 */
.L_x_819:
[----:B------:R-:W-:Y:S02]  /*285c0*/  IMAD.MOV.U32 R13, RZ, RZ, R118 ;  /* 0x000000ffff0d7224 */ /* 0x000fe400078e0076 */
[----:B------:R-:W-:Y:S02]  /*285d0*/  IMAD.MOV.U32 R12, RZ, RZ, RZ ;  /* 0x000000ffff0c7224 */ /* 0x000fe400078e00ff */
[----:B------:R-:W-:Y:S02]  /*285e0*/  IMAD.MOV.U32 R11, RZ, RZ, 0x181f ;  /* 0x0000181fff0b7424 */ /* 0x000fe400078e00ff */
[----:B------:R-:W-:Y:S02]  /*285f0*/  IMAD.MOV.U32 R15, RZ, RZ, -0x1 ;  /* 0xffffffffff0f7424 */ /* 0x000fe400078e00ff */
[----:B------:R-:W-:-:S07]  /*28600*/  IMAD.MOV.U32 R123, RZ, RZ, R14 ;  /* 0x000000ffff7b7224 */ /* 0x000fce00078e000e */
[----:B------:R-:W-:Y:S05]  /*28610*/  WARPSYNC.COLLECTIVE R15, `(.L_x_821) ;  /* 0x000000000f087348 */ /* 0x000fea0003c00000 */
[----:B------:R0:W1:Y:S02]  /*28620*/  SHFL.IDX P6, R14, R13, R12, R11 ;  /* 0x0000000c0d0e7389 */ /* 0x00006400000c000b */
[----:B01----:R-:W-:Y:S01]  /*28630*/  ENDCOLLECTIVE ;  /* 0x000000000000791b */ /* 0x003fe20003800000 */
.L_x_821:
[----:B------:R-:W-:Y:S01]  /*28640*/  IMAD.MOV.U32 R122, RZ, RZ, R14 ;  /* 0x000000ffff7a7224 */ /* 0x000fe200078e000e */
[----:B------:R-:W-:Y:S06]  /*28650*/  BRA `(.L_x_822) ;  /* 0xfffffde800207947 */ /* 0x000fec000383ffff */
.L_x_525:
[----:B------:R-:W-:Y:S01]  /*28660*/  BSSY B1, `(.L_x_823) ;  /* 0x0000008000017945 */ /* 0x000fe20003800000 */
[----:B---34-:R-:W-:Y:S01]  /*28670*/  IMAD.MOV.U32 R13, RZ, RZ, R117 ;  /* 0x000000ffff0d7224 */ /* 0x018fe200078e0075 */
[----:B--2---:R-:W-:Y:S01]  /*28680*/  MOV R11, 0x181f ;  /* 0x0000181f000b7802 */ /* 0x004fe20000000f00 */
[----:B------:R-:W-:Y:S02]  /*28690*/  IMAD.MOV.U32 R12, RZ, RZ, 0x1 ;  /* 0x00000001ff0c7424 */ /* 0x000fe400078e00ff */
[----:B------:R-:W-:-:S07]  /*286a0*/  IMAD.MOV.U32 R15, RZ, RZ, -0x1 ;  /* 0xffffffffff0f7424 */ /* 0x000fce00078e00ff */
[----:B01----:R-:W-:Y:S05]  /*286b0*/  WARPSYNC.COLLECTIVE R15, `(.L_x_824) ;  /* 0x000000000f087348 */ /* 0x003fea0003c00000 */
[----:B------:R2:W3:Y:S02]  /*286c0*/  SHFL.IDX P6, R14, R13, R12, R11 ;  /* 0x0000000c0d0e7389 */ /* 0x0004e400000c000b */
[----:B0123--:R-:W-:Y:S01]  /*286d0*/  ENDCOLLECTIVE ;  /* 0x000000000000791b */ /* 0x00ffe20003800000 */
.L_x_824:
[----:B------:R-:W-:Y:S05]  /*286e0*/  BSYNC B1 ;  /* 0x0000000000017941 */ /* 0x000fea0003800000 */
.L_x_823:
        /* <DEDUP_REMOVED lines=8> */
.L_x_825:
[----:B------:R-:W-:Y:S01]  /*28770*/  IMAD.MOV.U32 R36, RZ, RZ, R14 ;  /* 0x000000ffff247224 */ /* 0x000fe200078e000e */
[----:B------:R-:W-:Y:S06]  /*28780*/  BRA `(.L_x_826) ;  /* 0xfffffdf400d87947 */ /* 0x000fec000383ffff */
.L_x_534:
[----:B------:R-:W-:Y:S01]  /*28790*/  BSSY B1, `(.L_x_827) ;  /* 0x0000008000017945 */ /* 0x000fe20003800000 */
[----:B--2-4-:R-:W-:Y:S02]  /*287a0*/  IMAD.MOV.U32 R13, RZ, RZ, R117 ;  /* 0x000000ffff0d7224 */ /* 0x014fe400078e0075 */
[----:B------:R-:W-:Y:S02]  /*287b0*/  IMAD.MOV.U32 R12, RZ, RZ, 0x2 ;  /* 0x00000002ff0c7424 */ /* 0x000fe400078e00ff */
[----:B0-----:R-:W-:Y:S02]  /*287c0*/  IMAD.MOV.U32 R11, RZ, RZ, 0x181f ;  /* 0x0000181fff0b7424 */ /* 0x001fe400078e00ff */
[----:B------:R-:W-:-:S07]  /*287d0*/  IMAD.MOV.U32 R15, RZ, RZ, -0x1 ;  /* 0xffffffffff0f7424 */ /* 0x000fce00078e00ff */
[----:B-1-3--:R-:W-:Y:S05]  /*287e0*/  WARPSYNC.COLLECTIVE R15, `(.L_x_828) ;  /* 0x000000000f087348 */ /* 0x00afea0003c00000 */
[----:B------:R0:W2:Y:S02]  /*287f0*/  SHFL.IDX P6, R14, R13, R12, R11 ;  /* 0x0000000c0d0e7389 */ /* 0x0000a400000c000b */
[----:B0123--:R-:W-:Y:S01]  /*28800*/  ENDCOLLECTIVE ;  /* 0x000000000000791b */ /* 0x00ffe20003800000 */
.L_x_828:
[----:B------:R-:W-:Y:S05]  /*28810*/  BSYNC B1 ;  /* 0x0000000000017941 */ /* 0x000fea0003800000 */
.L_x_827:
[----:B------:R-:W-:Y:S01]  /*28820*/  IMAD.MOV.U32 R13, RZ, RZ, R118 ;  /* 0x000000ffff0d7224 */ /* 0x000fe200078e0076 */
[----:B------:R-:W-:Y:S01]  /*28830*/  MOV R37, R14 ;  /* 0x0000000e00257202 */ /* 0x000fe20000000f00 */
[----:B------:R-:W-:Y:S02]  /*28840*/  IMAD.MOV.U32 R12, RZ, RZ, 0x2 ;  /* 0x00000002ff0c7424 */ /* 0x000fe400078e00ff */
[----:B------:R-:W-:Y:S02]  /*28850*/  IMAD.MOV.U32 R11, RZ, RZ, 0x181f ;  /* 0x0000181fff0b7424 */ /* 0x000fe400078e00ff */
[----:B------:R-:W-:-:S07]  /*28860*/  IMAD.MOV.U32 R15, RZ, RZ, -0x1 ;  /* 0xffffffffff0f7424 */ /* 0x000fce00078e00ff */
[----:B------:R-:W-:Y:S05]  /*28870*/  WARPSYNC.COLLECTIVE R15, `(.L_x_829) ;  /* 0x000000000f087348 */ /* 0x000fea0003c00000 */
[----:B------:R0:W1:Y:S02]  /*28880*/  SHFL.IDX P6, R14, R13, R12, R11 ;  /* 0x0000000c0d0e7389 */ /* 0x00006400000c000b */
[----:B01----:R-:W-:Y:S01]  /*28890*/  ENDCOLLECTIVE ;  /* 0x000000000000791b */ /* 0x003fe20003800000 */
.L_x_829:
[----:B------:R-:W-:Y:S01]  /*288a0*/  IMAD.MOV.U32 R36, RZ, RZ, R14 ;  /* 0x000000ffff247224 */ /* 0x000fe200078e000e */
[----:B------:R-:W-:Y:S06]  /*288b0*/  BRA `(.L_x_830) ;  /* 0xfffffe0400cc7947 */ /* 0x000fec000383ffff */
.L_x_543:
[----:B0-----:R0:W1:Y:S02]  /*288c0*/  SYNCS.PHASECHK.TRANS64.TRYWAIT P3, [R89+URZ+0x38890], R90 ;  /* 0x0388905a590075a7 */ /* 0x001064000806017f */
[----:B-1----:R-:W-:Y:S05]  /*288d0*/  @!P3 NANOSLEEP.SYNCS 0x989680 ;  /* 0x009896800000b95d */ /* 0x002fea0003900000 */
[----:B------:R-:W1:Y:S02]  /*288e0*/  @!P3 SYNCS.PHASECHK.TRANS64 P3, [R89+URZ+0x38890], R90 ;  /* 0x0388905a5900b5a7 */ /* 0x000e64000806007f */
[----:B-1----:R-:W-:Y:S05]  /*288f0*/  @!P3 BRA `(.L_x_543) ;  /* 0xfffffffc00f0b947 */ /* 0x002fea000383ffff */
[----:B------:R-:W-:Y:S05]  /*28900*/  BRA `(.L_x_831) ;  /* 0xfffffe1800107947 */ /* 0x000fea000383ffff */
.L_x_544:
        /* <DEDUP_REMOVED lines=8> */
.L_x_833:
[----:B------:R-:W-:Y:S05]  /*28990*/  BSYNC B1 ;  /* 0x0000000000017941 */ /* 0x000fea0003800000 */
.L_x_832:
        /* <DEDUP_REMOVED lines=8> */
.L_x_834:
[----:B------:R-:W-:Y:S01]  /*28a20*/  IMAD.MOV.U32 R32, RZ, RZ, R14 ;  /* 0x000000ffff207224 */ /* 0x000fe200078e000e */
[----:B------:R-:W-:Y:S06]  /*28a30*/  BRA `(.L_x_835) ;  /* 0xfffffe1800347947 */ /* 0x000fec000383ffff */
.L_x_547:
[----:B------:R-:W-:Y:S01]  /*28a40*/  BSSY B1, `(.L_x_836) ;  /* 0x0000008000017945 */ /* 0x000fe20003800000 */
[----:B----4-:R-:W-:Y:S02]  /*28a50*/  IMAD.MOV.U32 R13, RZ, RZ, R41 ;  /* 0x000000ffff0d7224 */ /* 0x010fe400078e0029 */
[----:B------:R-:W-:Y:S02]  /*28a60*/  IMAD.MOV.U32 R12, RZ, RZ, 0x1 ;  /* 0x00000001ff0c7424 */ /* 0x000fe400078e00ff */
[----:B------:R-:W-:Y:S02]  /*28a70*/  IMAD.MOV.U32 R11, RZ, RZ, 0x181f ;  /* 0x0000181fff0b7424 */ /* 0x000fe400078e00ff */
[----:B------:R-:W-:-:S07]  /*28a80*/  IMAD.MOV.U32 R15, RZ, RZ, -0x1 ;  /* 0xffffffffff0f7424 */ /* 0x000fce00078e00ff */
[----:B0123--:R-:W-:Y:S05]  /*28a90*/  WARPSYNC.COLLECTIVE R15, `(.L_x_837) ;  /* 0x000000000f087348 */ /* 0x00ffea0003c00000 */
[----:B------:R4:W0:Y:S02]  /*28aa0*/  SHFL.IDX P6, R14, R13, R12, R11 ;  /* 0x0000000c0d0e7389 */ /* 0x00082400000c000b */
[----:B01234-:R-:W-:Y:S01]  /*28ab0*/  ENDCOLLECTIVE ;  /* 0x000000000000791b */ /* 0x01ffe20003800000 */
.L_x_837:
[----:B------:R-:W-:Y:S05]  /*28ac0*/  BSYNC B1 ;  /* 0x0000000000017941 */ /* 0x000fea0003800000 */
.L_x_836:
        /* <DEDUP_REMOVED lines=8> */
.L_x_838:
[----:B------:R-:W-:Y:S01]  /*28b50*/  IMAD.MOV.U32 R32, RZ, RZ, R14 ;  /* 0x000000ffff207224 */ /* 0x000fe200078e000e */
[----:B------:R-:W-:Y:S06]  /*28b60*/  BRA `(.L_x_839) ;  /* 0xfffffe18005c7947 */ /* 0x000fec000383ffff */
.L_x_550:
[----:B------:R-:W-:Y:S01]  /*28b70*/  BSSY B1, `(.L_x_840) ;  /* 0x0000008000017945 */ /* 0x000fe20003800000 */
[----:B---3--:R-:W-:Y:S02]  /*28b80*/  IMAD.MOV.U32 R13, RZ, RZ, R41 ;  /* 0x000000ffff0d7224 */ /* 0x008fe400078e0029 */
[----:B------:R-:W-:Y:S02]  /*28b90*/  IMAD.MOV.U32 R12, RZ, RZ, 0x2 ;  /* 0x00000002ff0c7424 */ /* 0x000fe400078e00ff */
[----:B------:R-:W-:Y:S02]  /*28ba0*/  IMAD.MOV.U32 R11, RZ, RZ, 0x181f ;  /* 0x0000181fff0b7424 */ /* 0x000fe400078e00ff */
[----:B------:R-:W-:-:S07]  /*28bb0*/  IMAD.MOV.U32 R15, RZ, RZ, -0x1 ;  /* 0xffffffffff0f7424 */ /* 0x000fce00078e00ff */
[----:B012-4-:R-:W-:Y:S05]  /*28bc0*/  WARPSYNC.COLLECTIVE R15, `(.L_x_841) ;  /* 0x000000000f087348 */ /* 0x017fea0003c00000 */
[----:B------:R3:W0:Y:S02]  /*28bd0*/  SHFL.IDX P6, R14, R13, R12, R11 ;  /* 0x0000000c0d0e7389 */ /* 0x00062400000c000b */
[----:B01234-:R-:W-:Y:S01]  /*28be0*/  ENDCOLLECTIVE ;  /* 0x000000000000791b */ /* 0x01ffe20003800000 */
.L_x_841:
[----:B------:R-:W-:Y:S05]  /*28bf0*/  BSYNC B1 ;  /* 0x0000000000017941 */ /* 0x000fea0003800000 */
.L_x_840:
        /* <DEDUP_REMOVED lines=8> */
.L_x_842:
[----:B------:R-:W-:Y:S01]  /*28c80*/  IMAD.MOV.U32 R32, RZ, RZ, R14 ;  /* 0x000000ffff207224 */ /* 0x000fe200078e000e */
[----:B------:R-:W-:Y:S06]  /*28c90*/  BRA `(.L_x_843) ;  /* 0xfffffe1800887947 */ /* 0x000fec000383ffff */
.L_x_554:
[----:B------:R0:W0:Y:S02]  /*28ca0*/  SYNCS.PHASECHK.TRANS64.TRYWAIT P0, [R89+URZ+0x388b0], R90 ;  /* 0x0388b05a590075a7 */ /* 0x000024000800017f */
[----:B0-----:R-:W-:Y:S05]  /*28cb0*/  @!P0 NANOSLEEP.SYNCS 0x989680 ;  /* 0x009896800000895d */ /* 0x001fea0003900000 */
[----:B------:R-:W0:Y:S02]  /*28cc0*/  @!P0 SYNCS.PHASECHK.TRANS64 P0, [R89+URZ+0x388b0], R90 ;  /* 0x0388b05a590085a7 */ /* 0x000e24000800007f */
[----:B0-----:R-:W-:Y:S05]  /*28cd0*/  @!P0 BRA `(.L_x_554) ;  /* 0xfffffffc00f08947 */ /* 0x001fea000383ffff */
[----:B------:R-:W-:Y:S05]  /*28ce0*/  BRA `(.L_x_844) ;  /* 0xfffffe1c00307947 */ /* 0x000fea000383ffff */
.L_x_574:
[----:B------:R-:W-:Y:S01]  /*28cf0*/  BSSY B1, `(.L_x_845) ;  /* 0x0000008000017945 */ /* 0x000fe20003800000 */
[----:B------:R-:W-:Y:S01]  /*28d00*/  MOV R13, R24 ;  /* 0x00000018000d7202 */ /* 0x000fe20000000f00 */
[----:B------:R-:W-:Y:S02]  /*28d10*/  IMAD.MOV.U32 R12, RZ, RZ, RZ ;  /* 0x000000ffff0c7224 */ /* 0x000fe400078e00ff */
[----:B------:R-:W-:Y:S02]  /*28d20*/  IMAD.MOV.U32 R11, RZ, RZ, 0x181f ;  /* 0x0000181fff0b7424 */ /* 0x000fe400078e00ff */
[----:B------:R-:W-:-:S07]  /*28d30*/  IMAD.MOV.U32 R15, RZ, RZ, -0x1 ;  /* 0xffffffffff0f7424 */ /* 0x000fce00078e00ff */
[----:B------:R-:W-:Y:S05]  /*28d40*/  WARPSYNC.COLLECTIVE R15, `(.L_x_846) ;  /* 0x000000000f087348 */ /* 0x000fea0003c00000 */
[----:B------:R0:W1:Y:S02]  /*28d50*/  SHFL.IDX P6, R14, R13, R12, R11 ;  /* 0x0000000c0d0e7389 */ /* 0x00006400000c000b */
[----:B01----:R-:W-:Y:S01]  /*28d60*/  ENDCOLLECTIVE ;  /* 0x000000000000791b */ /* 0x003fe20003800000 */
.L_x_846:
[----:B------:R-:W-:Y:S05]  /*28d70*/  BSYNC B1 ;  /* 0x0000000000017941 */ /* 0x000fea0003800000 */
.L_x_845:
        /* <DEDUP_REMOVED lines=8> */
.L_x_847:
[----:B------:R-:W-:Y:S02]  /*28e00*/  IMAD.MOV.U32 R13, RZ, RZ, R26 ;  /* 0x000000ffff0d7224 */ /* 0x000fe400078e001a */
[----:B------:R-:W-:-:S07]  /*28e10*/  IMAD.MOV.U32 R2, RZ, RZ, R14 ;  /* 0x000000ffff027224 */ /* 0x000fce00078e000e */
[----:B------:R-:W-:Y:S05]  /*28e20*/  WARPSYNC.COLLECTIVE R15, `(.L_x_848) ;  /* 0x000000000f087348 */ /* 0x000fea0003c00000 */
[----:B------:R0:W1:Y:S02]  /*28e30*/  SHFL.IDX P6, R14, R13, R12, R11 ;  /* 0x0000000c0d0e7389 */ /* 0x00006400000c000b */
[----:B01----:R-:W-:Y:S01]  /*28e40*/  ENDCOLLECTIVE ;  /* 0x000000000000791b */ /* 0x003fe20003800000 */
.L_x_848:
[----:B------:R-:W-:Y:S01]  /*28e50*/  MOV R13, R25 ;  /* 0x00000019000d7202 */ /* 0x000fe20000000f00 */
[----:B------:R-:W-:-:S07]  /*28e60*/  IMAD.MOV.U32 R5, RZ, RZ, R14 ;  /* 0x000000ffff057224 */ /* 0x000fce00078e000e */
[----:B------:R-:W-:Y:S05]  /*28e70*/  WARPSYNC.COLLECTIVE R15, `(.L_x_849) ;  /* 0x000000000f087348 */ /* 0x000fea0003c00000 */
[----:B------:R0:W1:Y:S02]  /*28e80*/  SHFL.IDX P6, R14, R13, R12, R11 ;  /* 0x0000000c0d0e7389 */ /* 0x00006400000c000b */
[----:B01----:R-:W-:Y:S01]  /*28e90*/  ENDCOLLECTIVE ;  /* 0x000000000000791b */ /* 0x003fe20003800000 */
.L_x_849:
[----:B------:R-:W-:Y:S05]  /*28ea0*/  BRA `(.L_x_850) ;  /* 0xfffffe2c00847947 */ /* 0x000fea000383ffff */
.L_x_578:
[----:B0-----:R0:W1:Y:S02]  /*28eb0*/  SYNCS.PHASECHK.TRANS64.TRYWAIT P0, [R22+URZ+0x38800], R3 ;  /* 0x03880003160075a7 */ /* 0x001064000800017f */
[----:B-1----:R-:W-:Y:S05]  /*28ec0*/  @!P0 NANOSLEEP.SYNCS 0x989680 ;  /* 0x009896800000895d */ /* 0x002fea0003900000 */
[----:B------:R-:W1:Y:S02]  /*28ed0*/  @!P0 SYNCS.PHASECHK.TRANS64 P0, [R22+URZ+0x38800], R3 ;  /* 0x03880003160085a7 */ /* 0x000e64000800007f */
[----:B-1----:R-:W-:Y:S05]  /*28ee0*/  @!P0 BRA `(.L_x_578) ;  /* 0xfffffffc00f08947 */ /* 0x002fea000383ffff */
[----:B------:R-:W-:Y:S05]  /*28ef0*/  BRA `(.L_x_851) ;  /* 0xfffffe34003c7947 */ /* 0x000fea000383ffff */
.L_x_610:
        /* <DEDUP_REMOVED lines=8> */
.L_x_853:
[----:B------:R-:W-:Y:S05]  /*28f80*/  BSYNC B1 ;  /* 0x0000000000017941 */ /* 0x000fea0003800000 */
.L_x_852:
        /* <DEDUP_REMOVED lines=8> */
.L_x_854:
[----:B------:R-:W-:Y:S02]  /*29010*/  IMAD.MOV.U32 R13, RZ, RZ, R26 ;  /* 0x000000ffff0d7224 */ /* 0x000fe400078e001a */
[----:B------:R-:W-:-:S07]  /*29020*/  IMAD.MOV.U32 R2, RZ, RZ, R14 ;  /* 0x000000ffff027224 */ /* 0x000fce00078e000e */
[----:B------:R-:W-:Y:S05]  /*29030*/  WARPSYNC.COLLECTIVE R15, `(.L_x_855) ;  /* 0x000000000f087348 */ /* 0x000fea0003c00000 */
[----:B------:R0:W1:Y:S02]  /*29040*/  SHFL.IDX P6, R14, R13, R12, R11 ;  /* 0x0000000c0d0e7389 */ /* 0x00006400000c000b */
[----:B01----:R-:W-:Y:S01]  /*29050*/  ENDCOLLECTIVE ;  /* 0x000000000000791b */ /* 0x003fe20003800000 */
.L_x_855:
[----:B------:R-:W-:Y:S01]  /*29060*/  IMAD.MOV.U32 R13, RZ, RZ, R25 ;  /* 0x000000ffff0d7224 */ /* 0x000fe200078e0019 */
[----:B------:R-:W-:-:S07]  /*29070*/  MOV R3, R14 ;  /* 0x0000000e00037202 */ /* 0x000fce0000000f00 */
[----:B------:R-:W-:Y:S05]  /*29080*/  WARPSYNC.COLLECTIVE R15, `(.L_x_856) ;  /* 0x000000000f087348 */ /* 0x000fea0003c00000 */
[----:B------:R0:W1:Y:S02]  /*29090*/  SHFL.IDX P6, R14, R13, R12, R11 ;  /* 0x0000000c0d0e7389 */ /* 0x00006400000c000b */
[----:B01----:R-:W-:Y:S01]  /*290a0*/  ENDCOLLECTIVE ;  /* 0x000000000000791b */ /* 0x003fe20003800000 */
.L_x_856:
[----:B------:R-:W-:Y:S01]  /*290b0*/  IMAD.MOV.U32 R20, RZ, RZ, R14 ;  /* 0x000000ffff147224 */ /* 0x000fe200078e000e */
[----:B------:R-:W-:Y:S06]  /*290c0*/  BRA `(.L_x_857) ;  /* 0xfffffe5c00a07947 */ /* 0x000fec000383ffff */
.L_x_614:
[----:B0-----:R0:W1:Y:S02]  /*290d0*/  SYNCS.PHASECHK.TRANS64.TRYWAIT P0, [R22+URZ+0x38800], R9 ;  /* 0x03880009160075a7 */ /* 0x001064000800017f */
[----:B-1----:R-:W-:Y:S05]  /*290e0*/  @!P0 NANOSLEEP.SYNCS 0x989680 ;  /* 0x009896800000895d */ /* 0x002fea0003900000 */
[----:B------:R-:W1:Y:S02]  /*290f0*/  @!P0 SYNCS.PHASECHK.TRANS64 P0, [R22+URZ+0x38800], R9 ;  /* 0x03880009160085a7 */ /* 0x000e64000800007f */
[----:B-1----:R-:W-:Y:S05]  /*29100*/  @!P0 BRA `(.L_x_614) ;  /* 0xfffffffc00f08947 */ /* 0x002fea000383ffff */
[----:B------:R-:W-:Y:S05]  /*29110*/  BRA `(.L_x_858) ;  /* 0xfffffe64000c7947 */ /* 0x000fea000383ffff */
.L_x_632:
[----:B-1----:R1:W0:Y:S02]  /*29120*/  SYNCS.PHASECHK.TRANS64.TRYWAIT P1, [R0+URZ+0x38830], R3 ;  /* 0x03883003000075a7 */ /* 0x002224000802017f */
[----:B0-----:R-:W-:Y:S05]  /*29130*/  @!P1 NANOSLEEP.SYNCS 0x989680 ;  /* 0x009896800000995d */ /* 0x001fea0003900000 */
[----:B------:R-:W0:Y:S02]  /*29140*/  @!P1 SYNCS.PHASECHK.TRANS64 P1, [R0+URZ+0x38830], R3 ;  /* 0x03883003000095a7 */ /* 0x000e24000802007f */
[----:B0-----:R-:W-:Y:S05]  /*29150*/  @!P1 BRA `(.L_x_632) ;  /* 0xfffffffc00f09947 */ /* 0x001fea000383ffff */
[----:B------:R-:W-:Y:S05]  /*29160*/  BRA `(.L_x_631) ;  /* 0xfffffe9800007947 */ /* 0x000fea000383ffff */
.L_x_640:
[----:B-1----:R1:W2:Y:S02]  /*29170*/  SYNCS.PHASECHK.TRANS64.TRYWAIT P1, [R9+URZ+0x38830], R6 ;  /* 0x03883006090075a7 */ /* 0x0022a4000802017f */
[----:B--2---:R-:W-:Y:S05]  /*29180*/  @!P1 NANOSLEEP.SYNCS 0x989680 ;  /* 0x009896800000995d */ /* 0x004fea0003900000 */
[----:B------:R-:W2:Y:S02]  /*29190*/  @!P1 SYNCS.PHASECHK.TRANS64 P1, [R9+URZ+0x38830], R6 ;  /* 0x03883006090095a7 */ /* 0x000ea4000802007f */
[----:B--2---:R-:W-:Y:S05]  /*291a0*/  @!P1 BRA `(.L_x_640) ;  /* 0xfffffffc00f09947 */ /* 0x004fea000383ffff */
[----:B------:R-:W-:Y:S05]  /*291b0*/  BRA `(.L_x_639) ;  /* 0xfffffee800e07947 */ /* 0x000fea000383ffff */
.L_x_645:
[----:B-1----:R1:W2:Y:S02]  /*291c0*/  SYNCS.PHASECHK.TRANS64.TRYWAIT P1, [R6+URZ+0x38850], R0 ;  /* 0x03885000060075a7 */ /* 0x0022a4000802017f */
[----:B--2---:R-:W-:Y:S05]  /*291d0*/  @!P1 NANOSLEEP.SYNCS 0x989680 ;  /* 0x009896800000995d */ /* 0x004fea0003900000 */
[----:B------:R-:W2:Y:S02]  /*291e0*/  @!P1 SYNCS.PHASECHK.TRANS64 P1, [R6+URZ+0x38850], R0 ;  /* 0x03885000060095a7 */ /* 0x000ea4000802007f */
[----:B--2---:R-:W-:Y:S05]  /*291f0*/  @!P1 BRA `(.L_x_645) ;  /* 0xfffffffc00f09947 */ /* 0x004fea000383ffff */
[----:B------:R-:W-:Y:S05]  /*29200*/  BRA `(.L_x_644) ;  /* 0xffffff2000a47947 */ /* 0x000fea000383ffff */
.L_x_653:
[----:B-1----:R1:W2:Y:S02]  /*29210*/  SYNCS.PHASECHK.TRANS64.TRYWAIT P1, [R8+URZ+0x38850], R7 ;  /* 0x03885007080075a7 */ /* 0x0022a4000802017f */
[----:B--2---:R-:W-:Y:S05]  /*29220*/  @!P1 NANOSLEEP.SYNCS 0x989680 ;  /* 0x009896800000995d */ /* 0x004fea0003900000 */
[----:B------:R-:W2:Y:S02]  /*29230*/  @!P1 SYNCS.PHASECHK.TRANS64 P1, [R8+URZ+0x38850], R7 ;  /* 0x03885007080095a7 */ /* 0x000ea4000802007f */
[----:B--2---:R-:W-:Y:S05]  /*29240*/  @!P1 BRA `(.L_x_653) ;  /* 0xfffffffc00f09947 */ /* 0x004fea000383ffff */
[----:B------:R-:W-:Y:S05]  /*29250*/  BRA `(.L_x_652) ;  /* 0xffffff4000247947 */ /* 0x000fea000383ffff */
.L_x_690:
[----:B------:R-:W0:Y:S01]  /*29260*/  S2R R9, SR_TID.X ;  /* 0x0000000000097919 */ /* 0x000e220000002100 */
[----:B------:R-:W-:Y:S01]  /*29270*/  BSSY B1, `(.L_x_859) ;  /* 0x000000a000017945 */ /* 0x000fe20003800000 */
[----:B------:R-:W-:Y:S02]  /*29280*/  IMAD.MOV.U32 R12, RZ, RZ, RZ ;  /* 0x000000ffff0c7224 */ /* 0x000fe400078e00ff */
[----:B------:R-:W-:Y:S02]  /*29290*/  IMAD.MOV.U32 R11, RZ, RZ, 0x1f ;  /* 0x0000001fff0b7424 */ /* 0x000fe400078e00ff */
[----:B------:R-:W-:Y:S01]  /*292a0*/  IMAD.MOV.U32 R15, RZ, RZ, -0x1 ;  /* 0xffffffffff0f7424 */ /* 0x000fe200078e00ff */
[----:B0-----:R-:W-:-:S04]  /*292b0*/  SHF.R.U32.HI R9, RZ, 0x5, R9 ;  /* 0x00000005ff097819 */ /* 0x001fc80000011609 */
[----:B------:R-:W-:-:S05]  /*292c0*/  LOP3.LUT R9, R9, 0x3, RZ, 0xc0, !PT ;  /* 0x0000000309097812 */ /* 0x000fca00078ec0ff */
[----:B------:R-:W-:-:S07]  /*292d0*/  IMAD.MOV.U32 R13, RZ, RZ, R9 ;  /* 0x000000ffff0d7224 */ /* 0x000fce00078e0009 */
[----:B------:R-:W-:Y:S05]  /*292e0*/  WARPSYNC.COLLECTIVE R15, `(.L_x_860) ;  /* 0x000000000f087348 */ /* 0x000fea0003c00000 */
[----:B------:R0:W1:Y:S02]  /*292f0*/  SHFL.IDX P6, R14, R13, R12, R11 ;  /* 0x0000000c0d0e7389 */ /* 0x00006400000c000b */
[----:B01----:R-:W-:Y:S01]  /*29300*/  ENDCOLLECTIVE ;  /* 0x000000000000791b */ /* 0x003fe20003800000 */
.L_x_860:
[----:B------:R-:W-:Y:S05]  /*29310*/  BSYNC B1 ;  /* 0x0000000000017941 */ /* 0x000fea0003800000 */
.L_x_859:
[----:B------:R-:W-:Y:S05]  /*29320*/  BRA `(.L_x_861) ;  /* 0xffffff8c00a87947 */ /* 0x000fea000383ffff */
.L_x_692:
[----:B------:R-:W-:Y:S01]  /*29330*/  BSSY B1, `(.L_x_862) ;  /* 0x0000006000017945 */ /* 0x000fe20003800000 */
[----:B------:R-:W-:-:S07]  /*29340*/  IMAD.MOV.U32 R15, RZ, RZ, -0x1 ;  /* 0xffffffffff0f7424 */ /* 0x000fce00078e00ff */
[----:B0-----:R-:W-:Y:S05]  /*29350*/  WARPSYNC.COLLECTIVE R15, `(.L_x_863) ;  /* 0x000000000f0c7348 */ /* 0x001fea0003c00000 */
[----:B------:R-:W-:Y:S02]  /*29360*/  ELECT P6, UR62, PT ;  /* 0x00000000003e782f */ /* 0x000fe400038c0000 */
[----:B------:R-:W-:Y:S01]  /*29370*/  MOV R14, UR62 ;  /* 0x0000003e000e7c02 */ /* 0x000fe20008000f00 */
[----:B0-----:R-:W-:Y:S10]  /*29380*/  ENDCOLLECTIVE ;  /* 0x000000000000791b */ /* 0x001ff40003800000 */
.L_x_863:
[----:B------:R-:W-:Y:S05]  /*29390*/  BSYNC B1 ;  /* 0x0000000000017941 */ /* 0x000fea0003800000 */
.L_x_862:
[----:B------:R-:W-:Y:S05]  /*293a0*/  BRA `(.L_x_691) ;  /* 0xffffff8c00a07947 */ /* 0x000fea000383ffff */
.L_x_694:
[----:B0-----:R0:W1:Y:S02]  /*293b0*/  SYNCS.PHASECHK.TRANS64.TRYWAIT P0, [R22+URZ+0x38820], R5 ;  /* 0x03882005160075a7 */ /* 0x001064000800017f */
[----:B-1----:R-:W-:Y:S05]  /*293c0*/  @!P0 NANOSLEEP.SYNCS 0x989680 ;  /* 0x009896800000895d */ /* 0x002fea0003900000 */
[----:B------:R-:W1:Y:S02]  /*293d0*/  @!P0 SYNCS.PHASECHK.TRANS64 P0, [R22+URZ+0x38820], R5 ;  /* 0x03882005160085a7 */ /* 0x000e64000800007f */
[----:B-1----:R-:W-:Y:S05]  /*293e0*/  @!P0 BRA `(.L_x_694) ;  /* 0xfffffffc00f08947 */ /* 0x002fea000383ffff */
[----:B------:R-:W-:Y:S05]  /*293f0*/  BRA `(.L_x_864) ;  /* 0xffffff8c00b07947 */ /* 0x000fea000383ffff */
.L_x_698:
[----:B-1----:R1:W2:Y:S02]  /*29400*/  SYNCS.PHASECHK.TRANS64.TRYWAIT P0, [R9+URZ+0x388a0], R8 ;  /* 0x0388a008090075a7 */ /* 0x0022a4000800017f */
[----:B--2---:R-:W-:Y:S05]  /*29410*/  @!P0 NANOSLEEP.SYNCS 0x989680 ;  /* 0x009896800000895d */ /* 0x004fea0003900000 */
[----:B------:R-:W2:Y:S02]  /*29420*/  @!P0 SYNCS.PHASECHK.TRANS64 P0, [R9+URZ+0x388a0], R8 ;  /* 0x0388a008090085a7 */ /* 0x000ea4000800007f */
[----:B--2---:R-:W-:Y:S05]  /*29430*/  @!P0 BRA `(.L_x_698) ;  /* 0xfffffffc00f08947 */ /* 0x004fea000383ffff */
[----:B------:R-:W-:Y:S05]  /*29440*/  BRA `(.L_x_865) ;  /* 0xffffff8c00c87947 */ /* 0x000fea000383ffff */
.L_x_706:
[----:B0-----:R0:W2:Y:S02]  /*29450*/  SYNCS.PHASECHK.TRANS64.TRYWAIT P0, [R9+URZ+0x388c0], R8 ;  /* 0x0388c008090075a7 */ /* 0x0010a4000800017f */
[----:B--2---:R-:W-:Y:S05]  /*29460*/  @!P0 NANOSLEEP.SYNCS 0x989680 ;  /* 0x009896800000895d */ /* 0x004fea0003900000 */
[----:B------:R-:W2:Y:S02]  /*29470*/  @!P0 SYNCS.PHASECHK.TRANS64 P0, [R9+URZ+0x388c0], R8 ;  /* 0x0388c008090085a7 */ /* 0x000ea4000800007f */
[----:B--2---:R-:W-:Y:S05]  /*29480*/  @!P0 BRA `(.L_x_706) ;  /* 0xfffffffc00f08947 */ /* 0x004fea000383ffff */
[----:B------:R-:W-:Y:S05]  /*29490*/  BRA `(.L_x_866) ;  /* 0xffffff9400047947 */ /* 0x000fea000383ffff */
.L_x_716:
[----:B-1----:R1:W2:Y:S02]  /*294a0*/  SYNCS.PHASECHK.TRANS64.TRYWAIT P1, [R8+URZ+0x388a0], R7 ;  /* 0x0388a007080075a7 */ /* 0x0022a4000802017f */
[----:B--2---:R-:W-:Y:S05]  /*294b0*/  @!P1 NANOSLEEP.SYNCS 0x989680 ;  /* 0x009896800000995d */ /* 0x004fea0003900000 */
[----:B------:R-:W2:Y:S02]  /*294c0*/  @!P1 SYNCS.PHASECHK.TRANS64 P1, [R8+URZ+0x388a0], R7 ;  /* 0x0388a007080095a7 */ /* 0x000ea4000802007f */
[----:B--2---:R-:W-:Y:S05]  /*294d0*/  @!P1 BRA `(.L_x_716) ;  /* 0xfffffffc00f09947 */ /* 0x004fea000383ffff */
[----:B------:R-:W-:Y:S05]  /*294e0*/  BRA `(.L_x_867) ;  /* 0xffffff9800747947 */ /* 0x000fea000383ffff */
.L_x_724:
[----:B0-----:R0:W2:Y:S02]  /*294f0*/  SYNCS.PHASECHK.TRANS64.TRYWAIT P1, [R8+URZ+0x388c0], R7 ;  /* 0x0388c007080075a7 */ /* 0x0010a4000802017f */
[----:B--2---:R-:W-:Y:S05]  /*29500*/  @!P1 NANOSLEEP.SYNCS 0x989680 ;  /* 0x009896800000995d */ /* 0x004fea0003900000 */
[----:B------:R-:W2:Y:S02]  /*29510*/  @!P1 SYNCS.PHASECHK.TRANS64 P1, [R8+URZ+0x388c0], R7 ;  /* 0x0388c007080095a7 */ /* 0x000ea4000802007f */
[----:B--2---:R-:W-:Y:S05]  /*29520*/  @!P1 BRA `(.L_x_724) ;  /* 0xfffffffc00f09947 */ /* 0x004fea000383ffff */
[----:B------:R-:W-:Y:S05]  /*29530*/  BRA `(.L_x_868) ;  /* 0xffffff9c00ac7947 */ /* 0x000fea000383ffff */
.L_x_740:
        /* <DEDUP_REMOVED lines=8> */
[----:B-----5:R-:W-:Y:S05]  /*295c0*/  WARPSYNC.COLLECTIVE R15, `(.L_x_870) ;  /* 0x000000000f087348 */ /* 0x020fea0003c00000 */
[----:B------:R0:W1:Y:S02]  /*295d0*/  SHFL.IDX P6, R14, R13, R12, R11 ;  /* 0x0000000c0d0e7389 */ /* 0x00006400000c000b */
[----:B01---5:R-:W-:Y:S01]  /*295e0*/  ENDCOLLECTIVE ;  /* 0x000000000000791b */ /* 0x023fe20003800000 */
.L_x_870:
[----:B------:R-:W-:Y:S05]  /*295f0*/  BSYNC B0 ;  /* 0x0000000000007941 */ /* 0x000fea0003800000 */
.L_x_869:
[----:B------:R-:W-:Y:S05]  /*29600*/  BRA `(.L_x_871) ;  /* 0xffffffac00207947 */ /* 0x000fea000383ffff */
.L_x_743:
[----:B0-----:R0:W1:Y:S02]  /*29610*/  SYNCS.PHASECHK.TRANS64.TRYWAIT P0, [R5+URZ+0x38840], R2 ;  /* 0x03884002050075a7 */ /* 0x001064000800017f */
[----:B-1----:R-:W-:Y:S05]  /*29620*/  @!P0 NANOSLEEP.SYNCS 0x989680 ;  /* 0x009896800000895d */ /* 0x002fea0003900000 */
[----:B------:R-:W1:Y:S02]  /*29630*/  @!P0 SYNCS.PHASECHK.TRANS64 P0, [R5+URZ+0x38840], R2 ;  /* 0x03884002050085a7 */ /* 0x000e64000800007f */
[----:B-1----:R-:W-:Y:S05]  /*29640*/  @!P0 BRA `(.L_x_743) ;  /* 0xfffffffc00f08947 */ /* 0x002fea000383ffff */
[----:B------:R-:W-:Y:S05]  /*29650*/  BRA `(.L_x_872) ;  /* 0xffffffac007c7947 */ /* 0x000fea000383ffff */
.L_x_744:
        /* <DEDUP_REMOVED lines=8> */
.L_x_874:
[----:B------:R-:W-:Y:S05]  /*296e0*/  BSYNC B0 ;  /* 0x0000000000007941 */ /* 0x000fea0003800000 */
.L_x_873:
[----:B------:R-:W-:Y:S01]  /*296f0*/  IMAD.MOV.U32 R13, RZ, RZ, R0 ;  /* 0x000000ffff0d7224 */ /* 0x000fe200078e0000 */
[C---:B------:R-:W-:Y:S01]  /*29700*/  LOP3.LUT P5, RZ, R23.reuse, 0x10, RZ, 0xc0, !PT ;  /* 0x0000001017ff7812 */ /* 0x040fe200078ac0ff */
[----:B------:R-:W-:Y:S01]  /*29710*/  IMAD.MOV.U32 R12, RZ, RZ, RZ ;  /* 0x000000ffff0c7224 */ /* 0x000fe200078e00ff */
[C---:B------:R-:W-:Y:S01]  /*29720*/  LOP3.LUT P4, RZ, R23.reuse, 0x8, RZ, 0xc0, !PT ;  /* 0x0000000817ff7812 */ /* 0x040fe2000788c0ff */
[----:B------:R-:W-:Y:S01]  /*29730*/  IMAD.MOV.U32 R11, RZ, RZ, 0x181f ;  /* 0x0000181fff0b7424 */ /* 0x000fe200078e00ff */
[C---:B------:R-:W-:Y:S01]  /*29740*/  LOP3.LUT P3, RZ, R23.reuse, 0x4, RZ, 0xc0, !PT ;  /* 0x0000000417ff7812 */ /* 0x040fe2000786c0ff */
[----:B------:R-:W-:Y:S01]  /*29750*/  IMAD.MOV.U32 R15, RZ, RZ, -0x1 ;  /* 0xffffffffff0f7424 */ /* 0x000fe200078e00ff */
[----:B------:R-:W-:Y:S01]  /*29760*/  LOP3.LUT P2, RZ, R23, 0x2, RZ, 0xc0, !PT ;  /* 0x0000000217ff7812 */ /* 0x000fe2000784c0ff */
[----:B------:R-:W-:Y:S02]  /*29770*/  IMAD.MOV.U32 R2, RZ, RZ, R14 ;  /* 0x000000ffff027224 */ /* 0x000fe400078e000e */
[----:B------:R-:W-:-:S10]  /*29780*/  @P0 IMAD R9, R7, 0x2, R22 ;  /* 0x0000000207090824 */ /* 0x000fd400078e0216 */
[----:B------:R-:W-:Y:S05]  /*29790*/  WARPSYNC.COLLECTIVE R15, `(.L_x_875) ;  /* 0x000000000f087348 */ /* 0x000fea0003c00000 */
[----:B------:R0:W1:Y:S02]  /*297a0*/  SHFL.IDX P6, R14, R13, R12, R11 ;  /* 0x0000000c0d0e7389 */ /* 0x00006400000c000b */
[----:B01----:R-:W-:Y:S01]  /*297b0*/  ENDCOLLECTIVE ;  /* 0x000000000000791b */ /* 0x003fe20003800000 */
.L_x_875:
[----:B------:R-:W-:Y:S01]  /*297c0*/  ULDC.64 UR4, c[0x0][0x208] ;  /* 0x0000820000047ab9 */ /* 0x000fe20000000a00 */
[----:B------:R-:W-:Y:S01]  /*297d0*/  MOV R13, R6 ;  /* 0x00000006000d7202 */ /* 0x000fe20000000f00 */
[----:B------:R-:W-:Y:S02]  /*297e0*/  IMAD.MOV.U32 R12, RZ, RZ, 0x1 ;  /* 0x00000001ff0c7424 */ /* 0x000fe400078e00ff */
[----:B------:R-:W-:-:S05]  /*297f0*/  IMAD.MOV.U32 R3, RZ, RZ, R14 ;  /* 0x000000ffff037224 */ /* 0x000fca00078e000e */
[----:B------:R-:W-:-:S05]  /*29800*/  @P0 LEA R3, P1, R36, R3, 0x1 ;  /* 0x0000000324030211 */ /* 0x000fca00078208ff */
[----:B------:R-:W-:Y:S01]  /*29810*/  @P0 IMAD.X R2, RZ, RZ, R2, P1 ;  /* 0x000000ffff020224 */ /* 0x000fe200008e0602 */
[----:B------:R-:W-:-:S04]  /*29820*/  ISETP.GE.AND P1, PT, R4, 0x11, PT ;  /* 0x000000110400780c */ /* 0x000fc80003f26270 */
[----:B------:R-:W-:-:S04]  /*29830*/  @P0 LOP3.LUT R3, R3, R2, RZ, 0x3c, !PT ;  /* 0x0000000203030212 */ /* 0x000fc800078e3cff */
[----:B------:R-:W-:-:S04]  /*29840*/  @P0 LOP3.LUT R2, R3, R2, RZ, 0x3c, !PT ;  /* 0x0000000203020212 */ /* 0x000fc800078e3cff */
[----:B------:R-:W-:Y:S01]  /*29850*/  @P0 LOP3.LUT R3, R3, R2, RZ, 0x3c, !PT ;  /* 0x0000000203030212 */ /* 0x000fe200078e3cff */
[----:B------:R-:W-:-:S04]  /*29860*/  @P1 IMAD R21, R7, 0x2, R22 ;  /* 0x0000000207151824 */ /* 0x000fc800078e0216 */
[----:B------:R-:W-:Y:S01]  /*29870*/  @!PT LDS RZ, [RZ] ;  /* 0x00000000fffff984 */ /* 0x000fe20000000800 */
[----:B------:R-:W-:Y:S01]  /*29880*/  @!PT LDS RZ, [RZ] ;  /* 0x00000000fffff984 */ /* 0x000fe20000000800 */
[----:B------:R-:W-:Y:S01]  /*29890*/  @!PT LDS RZ, [RZ] ;  /* 0x00000000fffff984 */ /* 0x000fe20000000800 */
[----:B------:R0:W-:Y:S04]  /*298a0*/  @P0 LDGSTS.E.BYPASS.LTC128B.128 [R9+0x24400], desc[UR4][R2.64], !P5 ;  /* 0x2440000002090fae */ /* 0x0001e8000e901d44 */
[----:B------:R0:W-:Y:S04]  /*298b0*/  @P0 LDGSTS.E.BYPASS.LTC128B.128 [R9+0x26c00], desc[UR4][R2.64+0x80], !P4 ;  /* 0x26c0008002090fae */ /* 0x0001e8000e101d44 */
[----:B------:R0:W-:Y:S04]  /*298c0*/  @P0 LDGSTS.E.BYPASS.LTC128B.128 [R9+0x29400], desc[UR4][R2.64+0x100], !P3 ;  /* 0x2940010002090fae */ /* 0x0001e8000d901d44 */
[----:B------:R0:W-:Y:S02]  /*298d0*/  @P0 LDGSTS.E.BYPASS.LTC128B.128 [R9+0x2bc00], desc[UR4][R2.64+0x180], !P2 ;  /* 0x2bc0018002090fae */ /* 0x0001e4000d101d44 */
[----:B0-----:R-:W-:Y:S05]  /*298e0*/  WARPSYNC.COLLECTIVE R15, `(.L_x_876) ;  /* 0x000000000f087348 */ /* 0x001fea0003c00000 */
[----:B------:R1:W2:Y:S02]  /*298f0*/  SHFL.IDX P6, R14, R13, R12, R11 ;  /* 0x0000000c0d0e7389 */ /* 0x0002a400000c000b */
[----:B012---:R-:W-:Y:S01]  /*29900*/  ENDCOLLECTIVE ;  /* 0x000000000000791b */ /* 0x007fe20003800000 */
.L_x_876:
[----:B------:R-:W-:Y:S02]  /*29910*/  IMAD.MOV.U32 R13, RZ, RZ, R0 ;  /* 0x000000ffff0d7224 */ /* 0x000fe400078e0000 */
[----:B------:R-:W-:-:S07]  /*29920*/  IMAD.MOV.U32 R8, RZ, RZ, R14 ;  /* 0x000000ffff087224 */ /* 0x000fce00078e000e */
[----:B------:R-:W-:Y:S05]  /*29930*/  WARPSYNC.COLLECTIVE R15, `(.L_x_877) ;  /* 0x000000000f087348 */ /* 0x000fea0003c00000 */
[----:B------:R0:W1:Y:S02]  /*29940*/  SHFL.IDX P6, R14, R13, R12, R11 ;  /* 0x0000000c0d0e7389 */ /* 0x00006400000c000b */
[----:B01----:R-:W-:Y:S01]  /*29950*/  ENDCOLLECTIVE ;  /* 0x000000000000791b */ /* 0x003fe20003800000 */
.L_x_877:
[----:B------:R-:W-:Y:S01]  /*29960*/  ULDC.64 UR4, c[0x0][0x208] ;  /* 0x0000820000047ab9 */ /* 0x000fe20000000a00 */
[----:B------:R-:W-:Y:S02]  /*29970*/  IMAD.MOV.U32 R13, RZ, RZ, R6 ;  /* 0x000000ffff0d7224 */ /* 0x000fe400078e0006 */
[----:B------:R-:W-:Y:S02]  /*29980*/  IMAD.MOV.U32 R12, RZ, RZ, 0x2 ;  /* 0x00000002ff0c7424 */ /* 0x000fe400078e00ff */
[----:B------:R-:W-:-:S05]  /*29990*/  IMAD.MOV.U32 R2, RZ, RZ, R14 ;  /* 0x000000ffff027224 */ /* 0x000fca00078e000e */
[----:B------:R-:W-:-:S05]  /*299a0*/  @P1 LEA R2, P0, R36, R2, 0x1 ;  /* 0x0000000224021211 */ /* 0x000fca00078008ff */
[----:B------:R-:W-:-:S05]  /*299b0*/  @P1 IMAD.X R3, RZ, RZ, R8, P0 ;  /* 0x000000ffff031224 */ /* 0x000fca00000e0608 */
[----:B------:R-:W-:Y:S01]  /*299c0*/  @!PT LDS RZ, [RZ] ;  /* 0x00000000fffff984 */ /* 0x000fe20000000800 */
[----:B------:R-:W-:Y:S01]  /*299d0*/  @!PT LDS RZ, [RZ] ;  /* 0x00000000fffff984 */ /* 0x000fe20000000800 */
[----:B------:R-:W-:Y:S01]  /*299e0*/  @!PT LDS RZ, [RZ] ;  /* 0x00000000fffff984 */ /* 0x000fe20000000800 */
[----:B------:R0:W-:Y:S04]  /*299f0*/  @P1 LDGSTS.E.BYPASS.LTC128B.128 [R21+0x24c00], desc[UR4][R2.64], !P5 ;  /* 0x24c0000002151fae */ /* 0x0001e8000e901d44 */
[----:B------:R0:W-:Y:S04]  /*29a00*/  @P1 LDGSTS.E.BYPASS.LTC128B.128 [R21+0x27400], desc[UR4][R2.64+0x80], !P4 ;  /* 0x2740008002151fae */ /* 0x0001e8000e101d44 */
[----:B------:R0:W-:Y:S04]  /*29a10*/  @P1 LDGSTS.E.BYPASS.LTC128B.128 [R21+0x29c00], desc[UR4][R2.64+0x100], !P3 ;  /* 0x29c0010002151fae */ /* 0x0001e8000d901d44 */
[----:B------:R0:W-:Y:S01]  /*29a20*/  @P1 LDGSTS.E.BYPASS.LTC128B.128 [R21+0x2c400], desc[UR4][R2.64+0x180], !P2 ;  /* 0x2c40018002151fae */ /* 0x0001e2000d101d44 */
[----:B------:R-:W-:-:S13]  /*29a30*/  ISETP.GE.AND P1, PT, R4, 0x21, PT ;  /* 0x000000210400780c */ /* 0x000fda0003f26270 */
[----:B0-----:R-:W-:Y:S05]  /*29a40*/  WARPSYNC.COLLECTIVE R15, `(.L_x_878) ;  /* 0x000000000f087348 */ /* 0x001fea0003c00000 */
[----:B------:R1:W2:Y:S02]  /*29a50*/  SHFL.IDX P6, R14, R13, R12, R11 ;  /* 0x0000000c0d0e7389 */ /* 0x0002a400000c000b */
[----:B012---:R-:W-:Y:S01]  /*29a60*/  ENDCOLLECTIVE ;  /* 0x000000000000791b */ /* 0x007fe20003800000 */
.L_x_878:
[----:B------:R-:W-:Y:S02]  /*29a70*/  @P1 IMAD R9, R7, 0x2, R22 ;  /* 0x0000000207091824 */ /* 0x000fe400078e0216 */
[----:B------:R-:W-:Y:S02]  /*29a80*/  IMAD.MOV.U32 R13, RZ, RZ, R0 ;  /* 0x000000ffff0d7224 */ /* 0x000fe400078e0000 */
[----:B------:R-:W-:-:S07]  /*29a90*/  IMAD.MOV.U32 R8, RZ, RZ, R14 ;  /* 0x000000ffff087224 */ /* 0x000fce00078e000e */
[----:B------:R-:W-:Y:S05]  /*29aa0*/  WARPSYNC.COLLECTIVE R15, `(.L_x_879) ;  /* 0x000000000f087348 */ /* 0x000fea0003c00000 */
[----:B------:R0:W1:Y:S02]  /*29ab0*/  SHFL.IDX P6, R14, R13, R12, R11 ;  /* 0x0000000c0d0e7389 */ /* 0x00006400000c000b */
[----:B01----:R-:W-:Y:S01]  /*29ac0*/  ENDCOLLECTIVE ;  /* 0x000000000000791b */ /* 0x003fe20003800000 */
.L_x_879:
[----:B------:R-:W-:Y:S01]  /*29ad0*/  ULDC.64 UR4, c[0x0][0x208] ;  /* 0x0000820000047ab9 */ /* 0x000fe20000000a00 */
[----:B------:R-:W-:Y:S02]  /*29ae0*/  IMAD.MOV.U32 R13, RZ, RZ, R6 ;  /* 0x000000ffff0d7224 */ /* 0x000fe400078e0006 */
[----:B------:R-:W-:Y:S02]  /*29af0*/  IMAD.MOV.U32 R12, RZ, RZ, 0x3 ;  /* 0x00000003ff0c7424 */ /* 0x000fe400078e00ff */
[----:B------:R-:W-:-:S05]  /*29b00*/  IMAD.MOV.U32 R2, RZ, RZ, R14 ;  /* 0x000000ffff027224 */ /* 0x000fca00078e000e */
[----:B------:R-:W-:-:S04]  /*29b10*/  @P1 LEA R2, P0, R36, R2, 0x1 ;  /* 0x0000000224021211 */ /* 0x000fc800078008ff */
[----:B------:R-:W-:-:S05]  /*29b20*/  @P1 IADD3.X R3, RZ, R8, RZ, P0, !PT ;  /* 0x00000008ff031210 */ /* 0x000fca00007fe4ff */
        /* <DEDUP_REMOVED lines=11> */
.L_x_880:
[----:B------:R-:W-:Y:S02]  /*29be0*/  @P1 IMAD R21, R7, 0x2, R22 ;  /* 0x0000000207151824 */ /* 0x000fe400078e0216 */
[----:B------:R-:W-:Y:S02]  /*29bf0*/  IMAD.MOV.U32 R13, RZ, RZ, R0 ;  /* 0x000000ffff0d7224 */ /* 0x000fe400078e0000 */
[----:B------:R-:W-:-:S07]  /*29c00*/  IMAD.MOV.U32 R8, RZ, RZ, R14 ;  /* 0x000000ffff087224 */ /* 0x000fce00078e000e */
[----:B------:R-:W-:Y:S05]  /*29c10*/  WARPSYNC.COLLECTIVE R15, `(.L_x_881) ;  /* 0x000000000f087348 */ /* 0x000fea0003c00000 */
[----:B------:R0:W1:Y:S02]  /*29c20*/  SHFL.IDX P6, R14, R13, R12, R11 ;  /* 0x0000000c0d0e7389 */ /* 0x00006400000c000b */
[----:B01----:R-:W-:Y:S01]  /*29c30*/  ENDCOLLECTIVE ;  /* 0x000000000000791b */ /* 0x003fe20003800000 */
.L_x_881:
        /* <DEDUP_REMOVED lines=16> */
.L_x_882:
[----:B------:R-:W-:Y:S01]  /*29d40*/  MOV R13, R0 ;  /* 0x00000000000d7202 */ /* 0x000fe20000000f00 */
[----:B------:R-:W-:-:S07]  /*29d50*/  IMAD.MOV.U32 R8, RZ, RZ, R14 ;  /* 0x000000ffff087224 */ /* 0x000fce00078e000e */
[----:B------:R-:W-:Y:S05]  /*29d60*/  WARPSYNC.COLLECTIVE R15, `(.L_x_883) ;  /* 0x000000000f087348 */ /* 0x000fea0003c00000 */
[----:B------:R0:W1:Y:S02]  /*29d70*/  SHFL.IDX P6, R14, R13, R12, R11 ;  /* 0x0000000c0d0e7389 */ /* 0x00006400000c000b */
[----:B01----:R-:W-:Y:S01]  /*29d80*/  ENDCOLLECTIVE ;  /* 0x000000000000791b */ /* 0x003fe20003800000 */
.L_x_883:
[----:B------:R-:W-:Y:S01]  /*29d90*/  IMAD.MOV.U32 R0, RZ, RZ, R14 ;  /* 0x000000ffff007224 */ /* 0x000fe200078e000e */
[----:B------:R-:W-:Y:S06]  /*29da0*/  BRA `(.L_x_884) ;  /* 0xffffffa800e07947 */ /* 0x000fec000383ffff */
.L_x_751:
[----:B------:R-:W-:Y:S02]  /*29db0*/  IMAD.MOV.U32 R13, RZ, RZ, R4 ;  /* 0x000000ffff0d7224 */ /* 0x000fe400078e0004 */
        /* <DEDUP_REMOVED lines=8> */
.L_x_885:
[----:B------:R-:W-:Y:S01]  /*29e40*/  ISETP.GE.AND P1, PT, R0, R6, PT ;  /* 0x000000060000720c */ /* 0x000fe20003f26270 */
[----:B------:R-:W-:Y:S02]  /*29e50*/  IMAD.MOV.U32 R13, RZ, RZ, R5 ;  /* 0x000000ffff0d7224 */ /* 0x000fe400078e0005 */
[----:B------:R-:W-:-:S10]  /*29e60*/  IMAD.MOV.U32 R2, RZ, RZ, R14 ;  /* 0x000000ffff027224 */ /* 0x000fd400078e000e */
[----:B------:R-:W-:Y:S05]  /*29e70*/  WARPSYNC.COLLECTIVE R15, `(.L_x_886) ;  /* 0x000000000f087348 */ /* 0x000fea0003c00000 */
[----:B------:R0:W1:Y:S02]  /*29e80*/  SHFL.IDX P6, R14, R13, R12, R11 ;  /* 0x0000000c0d0e7389 */ /* 0x00006400000c000b */
[----:B01----:R-:W-:Y:S01]  /*29e90*/  ENDCOLLECTIVE ;  /* 0x000000000000791b */ /* 0x003fe20003800000 */
.L_x_886:
[----:B------:R-:W-:Y:S01]  /*29ea0*/  ULDC.64 UR4, c[0x0][0x208] ;  /* 0x0000820000047ab9 */ /* 0x000fe20000000a00 */
[----:B------:R-:W-:Y:S02]  /*29eb0*/  IMAD.MOV.U32 R13, RZ, RZ, R4 ;  /* 0x000000ffff0d7224 */ /* 0x000fe400078e0004 */
[----:B------:R-:W-:Y:S02]  /*29ec0*/  IMAD.MOV.U32 R12, RZ, RZ, 0x1 ;  /* 0x00000001ff0c7424 */ /* 0x000fe400078e00ff */
[----:B------:R-:W-:-:S05]  /*29ed0*/  IMAD.MOV.U32 R3, RZ, RZ, R14 ;  /* 0x000000ffff037224 */ /* 0x000fca00078e000e */
[----:B------:R-:W-:-:S05]  /*29ee0*/  @!P1 LEA R7, P5, R36, R3, 0x1 ;  /* 0x0000000324079211 */ /* 0x000fca00078a08ff */
[----:B------:R-:W-:Y:S02]  /*29ef0*/  @!P1 IMAD.X R3, RZ, RZ, R2, P5 ;  /* 0x000000ffff039224 */ /* 0x000fe400028e0602 */
[----:B------:R-:W-:Y:S01]  /*29f00*/  @!P1 IMAD.MOV.U32 R2, RZ, RZ, R7 ;  /* 0x000000ffff029224 */ /* 0x000fe200078e0007 */
[----:B------:R-:W-:-:S04]  /*29f10*/  IADD3 R7, R0, 0x10, RZ ;  /* 0x0000001000077810 */ /* 0x000fc80007ffe0ff */
[----:B------:R-:W-:Y:S01]  /*29f20*/  @!PT LDS RZ, [RZ] ;  /* 0x00000000fffff984 */ /* 0x000fe20000000800 */
[----:B------:R-:W-:Y:S01]  /*29f30*/  @!PT LDS RZ, [RZ] ;  /* 0x00000000fffff984 */ /* 0x000fe20000000800 */
[----:B------:R-:W-:Y:S01]  /*29f40*/  @!PT LDS RZ, [RZ] ;  /* 0x00000000fffff984 */ /* 0x000fe20000000800 */
[----:B------:R0:W-:Y:S04]  /*29f50*/  @!P1 LDGSTS.E.BYPASS.LTC128B.128 [R37+0x14400], desc[UR4][R2.64], !P4 ;  /* 0x1440000002259fae */ /* 0x0001e8000e101d44 */
[----:B------:R0:W-:Y:S04]  /*29f60*/  @!P1 LDGSTS.E.BYPASS.LTC128B.128 [R37+0x18400], desc[UR4][R2.64+0x80], !P3 ;  /* 0x1840008002259fae */ /* 0x0001e8000d901d44 */
[----:B------:R0:W-:Y:S04]  /*29f70*/  @!P1 LDGSTS.E.BYPASS.LTC128B.128 [R37+0x1c400], desc[UR4][R2.64+0x100], !P2 ;  /* 0x1c40010002259fae */ /* 0x0001e8000d101d44 */
[----:B------:R0:W-:Y:S01]  /*29f80*/  @!P1 LDGSTS.E.BYPASS.LTC128B.128 [R37+0x20400], desc[UR4][R2.64+0x180], !P0 ;  /* 0x2040018002259fae */ /* 0x0001e2000c101d44 */
[----:B------:R-:W-:-:S13]  /*29f90*/  ISETP.GE.AND P1, PT, R7, R6, PT ;  /* 0x000000060700720c */ /* 0x000fda0003f26270 */
[----:B0-----:R-:W-:Y:S05]  /*29fa0*/  WARPSYNC.COLLECTIVE R15, `(.L_x_887) ;  /* 0x000000000f087348 */ /* 0x001fea0003c00000 */
[----:B------:R1:W2:Y:S02]  /*29fb0*/  SHFL.IDX P6, R14, R13, R12, R11 ;  /* 0x0000000c0d0e7389 */ /* 0x0002a400000c000b */
[----:B012---:R-:W-:Y:S01]  /*29fc0*/  ENDCOLLECTIVE ;  /* 0x000000000000791b */ /* 0x007fe20003800000 */
.L_x_887:
[----:B------:R-:W-:Y:S02]  /*29fd0*/  IMAD.MOV.U32 R13, RZ, RZ, R5 ;  /* 0x000000ffff0d7224 */ /* 0x000fe400078e0005 */
[----:B------:R-:W-:-:S07]  /*29fe0*/  IMAD.MOV.U32 R2, RZ, RZ, R14 ;  /* 0x000000ffff027224 */ /* 0x000fce00078e000e */
[----:B------:R-:W-:Y:S05]  /*29ff0*/  WARPSYNC.COLLECTIVE R15, `(.L_x_888) ;  /* 0x000000000f087348 */ /* 0x000fea0003c00000 */
[----:B------:R0:W1:Y:S02]  /*2a000*/  SHFL.IDX P6, R14, R13, R12, R11 ;  /* 0x0000000c0d0e7389 */ /* 0x00006400000c000b */
[----:B01----:R-:W-:Y:S01]  /*2a010*/  ENDCOLLECTIVE ;  /* 0x000000000000791b */ /* 0x003fe20003800000 */
.L_x_888:
[----:B------:R-:W-:Y:S01]  /*2a020*/  ULDC.64 UR4, c[0x0][0x208] ;  /* 0x0000820000047ab9 */ /* 0x000fe20000000a00 */
[----:B------:R-:W-:Y:S02]  /*2a030*/  IMAD.MOV.U32 R13, RZ, RZ, R4 ;  /* 0x000000ffff0d7224 */ /* 0x000fe400078e0004 */
[----:B------:R-:W-:Y:S02]  /*2a040*/  IMAD.MOV.U32 R12, RZ, RZ, 0x2 ;  /* 0x00000002ff0c7424 */ /* 0x000fe400078e00ff */
[----:B------:R-:W-:-:S05]  /*2a050*/  IMAD.MOV.U32 R3, RZ, RZ, R14 ;  /* 0x000000ffff037224 */ /* 0x000fca00078e000e */
[----:B------:R-:W-:-:S05]  /*2a060*/  @!P1 LEA R7, P5, R36, R3, 0x1 ;  /* 0x0000000324079211 */ /* 0x000fca00078a08ff */
[----:B------:R-:W-:Y:S02]  /*2a070*/  @!P1 IMAD.X R8, RZ, RZ, R2, P5 ;  /* 0x000000ffff089224 */ /* 0x000fe400028e0602 */
[----:B------:R-:W-:Y:S02]  /*2a080*/  @!P1 IMAD.MOV.U32 R2, RZ, RZ, R7 ;  /* 0x000000ffff029224 */ /* 0x000fe400078e0007 */
[----:B------:R-:W-:Y:S02]  /*2a090*/  @!P1 IMAD.MOV.U32 R3, RZ, RZ, R8 ;  /* 0x000000ffff039224 */ /* 0x000fe400078e0008 */
[----:B------:R-:W-:-:S03]  /*2a0a0*/  VIADD R7, R0, 0x20 ;  /* 0x0000002000077836 */ /* 0x000fc60000000000 */
        /* <DEDUP_REMOVED lines=11> */
.L_x_889:
[----:B------:R-:W-:Y:S01]  /*2a160*/  IMAD.MOV.U32 R13, RZ, RZ, R5 ;  /* 0x000000ffff0d7224 */ /* 0x000fe200078e0005 */
[----:B------:R-:W-:-:S07]  /*2a170*/  MOV R2, R14 ;  /* 0x0000000e00027202 */ /* 0x000fce0000000f00 */
[----:B------:R-:W-:Y:S05]  /*2a180*/  WARPSYNC.COLLECTIVE R15, `(.L_x_890) ;  /* 0x000000000f087348 */ /* 0x000fea0003c00000 */
[----:B------:R0:W1:Y:S02]  /*2a190*/  SHFL.IDX P6, R14, R13, R12, R11 ;  /* 0x0000000c0d0e7389 */ /* 0x00006400000c000b */
[----:B01----:R-:W-:Y:S01]  /*2a1a0*/  ENDCOLLECTIVE ;  /* 0x000000000000791b */ /* 0x003fe20003800000 */
.L_x_890:
        /* <DEDUP_REMOVED lines=20> */
.L_x_891:
[----:B------:R-:W-:Y:S02]  /*2a2f0*/  IMAD.MOV.U32 R13, RZ, RZ, R5 ;  /* 0x000000ffff0d7224 */ /* 0x000fe400078e0005 */
[----:B------:R-:W-:-:S07]  /*2a300*/  IMAD.MOV.U32 R2, RZ, RZ, R14 ;  /* 0x000000ffff027224 */ /* 0x000fce00078e000e */
[----:B------:R-:W-:Y:S05]  /*2a310*/  WARPSYNC.COLLECTIVE R15, `(.L_x_892) ;  /* 0x000000000f087348 */ /* 0x000fea0003c00000 */
[----:B------:R0:W1:Y:S02]  /*2a320*/  SHFL.IDX P6, R14, R13, R12, R11 ;  /* 0x0000000c0d0e7389 */ /* 0x00006400000c000b */
[----:B01----:R-:W-:Y:S01]  /*2a330*/  ENDCOLLECTIVE ;  /* 0x000000000000791b */ /* 0x003fe20003800000 */
.L_x_892:
[----:B------:R-:W-:Y:S01]  /*2a340*/  ULDC.64 UR4, c[0x0][0x208] ;  /* 0x0000820000047ab9 */ /* 0x000fe20000000a00 */
[----:B------:R-:W-:Y:S02]  /*2a350*/  IMAD.MOV.U32 R13, RZ, RZ, R4 ;  /* 0x000000ffff0d7224 */ /* 0x000fe400078e0004 */
[----:B------:R-:W-:Y:S02]  /*2a360*/  IMAD.MOV.U32 R12, RZ, RZ, 0x4 ;  /* 0x00000004ff0c7424 */ /* 0x000fe400078e00ff */
[----:B------:R-:W-:-:S05]  /*2a370*/  IMAD.MOV.U32 R3, RZ, RZ, R14 ;  /* 0x000000ffff037224 */ /* 0x000fca00078e000e */
[----:B------:R-:W-:-:S04]  /*2a380*/  @!P1 LEA R7, P5, R36, R3, 0x1 ;  /* 0x0000000324079211 */ /* 0x000fc800078a08ff */
[----:B------:R-:W-:Y:S01]  /*2a390*/  @!P1 IADD3.X R8, RZ, R2, RZ, P5, !PT ;  /* 0x00000002ff089210 */ /* 0x000fe20002ffe4ff */
[----:B------:R-:W-:Y:S02]  /*2a3a0*/  @!P1 IMAD.MOV.U32 R2, RZ, RZ, R7 ;  /* 0x000000ffff029224 */ /* 0x000fe400078e0007 */
[----:B------:R-:W-:Y:S02]  /*2a3b0*/  VIADD R7, R0, 0x40 ;  /* 0x0000004000077836 */ /* 0x000fe40000000000 */
[----:B------:R-:W-:-:S05]  /*2a3c0*/  @!P1 IMAD.MOV.U32 R3, RZ, RZ, R8 ;  /* 0x000000ffff039224 */ /* 0x000fca00078e0008 */
        /* <DEDUP_REMOVED lines=11> */
.L_x_893:
[----:B------:R-:W-:Y:S02]  /*2a480*/  IMAD.MOV.U32 R13, RZ, RZ, R5 ;  /* 0x000000ffff0d7224 */ /* 0x000fe400078e0005 */
[----:B------:R-:W-:-:S07]  /*2a490*/  IMAD.MOV.U32 R2, RZ, RZ, R14 ;  /* 0x000000ffff027224 */ /* 0x000fce00078e000e */
[----:B------:R-:W-:Y:S05]  /*2a4a0*/  WARPSYNC.COLLECTIVE R15, `(.L_x_894) ;  /* 0x000000000f087348 */ /* 0x000fea0003c00000 */
[----:B------:R0:W1:Y:S02]  /*2a4b0*/  SHFL.IDX P6, R14, R13, R12, R11 ;  /* 0x0000000c0d0e7389 */ /* 0x00006400000c000b */
[----:B01----:R-:W-:Y:S01]  /*2a4c0*/  ENDCOLLECTIVE ;  /* 0x000000000000791b */ /* 0x003fe20003800000 */
.L_x_894:
[----:B------:R-:W-:Y:S01]  /*2a4d0*/  ULDC.64 UR4, c[0x0][0x208] ;  /* 0x0000820000047ab9 */ /* 0x000fe20000000a00 */
[----:B------:R-:W-:Y:S02]  /*2a4e0*/  IMAD.MOV.U32 R13, RZ, RZ, R4 ;  /* 0x000000ffff0d7224 */ /* 0x000fe400078e0004 */
[----:B------:R-:W-:Y:S02]  /*2a4f0*/  IMAD.MOV.U32 R12, RZ, RZ, 0x5 ;  /* 0x00000005ff0c7424 */ /* 0x000fe400078e00ff */
[----:B------:R-:W-:-:S05]  /*2a500*/  IMAD.MOV.U32 R3, RZ, RZ, R14 ;  /* 0x000000ffff037224 */ /* 0x000fca00078e000e */
[----:B------:R-:W-:-:S05]  /*2a510*/  @!P1 LEA R7, P5, R36, R3, 0x1 ;  /* 0x0000000324079211 */ /* 0x000fca00078a08ff */
[----:B------:R-:W-:Y:S02]  /*2a520*/  @!P1 IMAD.X R8, RZ, RZ, R2, P5 ;  /* 0x000000ffff089224 */ /* 0x000fe400028e0602 */
[----:B------:R-:W-:Y:S01]  /*2a530*/  @!P1 IMAD.MOV.U32 R2, RZ, RZ, R7 ;  /* 0x000000ffff029224 */ /* 0x000fe200078e0007 */
[----:B------:R-:W-:Y:S01]  /*2a540*/  IADD3 R7, R0, 0x50, RZ ;  /* 0x0000005000077810 */ /* 0x000fe20007ffe0ff */
        /* <DEDUP_REMOVED lines=12> */
.L_x_895:
[----:B------:R-:W-:Y:S02]  /*2a610*/  IMAD.MOV.U32 R13, RZ, RZ, R5 ;  /* 0x000000ffff0d7224 */ /* 0x000fe400078e0005 */
[----:B------:R-:W-:-:S07]  /*2a620*/  IMAD.MOV.U32 R2, RZ, RZ, R14 ;  /* 0x000000ffff027224 */ /* 0x000fce00078e000e */
[----:B------:R-:W-:Y:S05]  /*2a630*/  WARPSYNC.COLLECTIVE R15, `(.L_x_896) ;  /* 0x000000000f087348 */ /* 0x000fea0003c00000 */
[----:B------:R0:W1:Y:S02]  /*2a640*/  SHFL.IDX P6, R14, R13, R12, R11 ;  /* 0x0000000c0d0e7389 */ /* 0x00006400000c000b */
[----:B01----:R-:W-:Y:S01]  /*2a650*/  ENDCOLLECTIVE ;  /* 0x000000000000791b */ /* 0x003fe20003800000 */
.L_x_896:
        /* <DEDUP_REMOVED lines=20> */
.L_x_897:
[----:B------:R-:W-:Y:S01]  /*2a7a0*/  IMAD.MOV.U32 R13, RZ, RZ, R5 ;  /* 0x000000ffff0d7224 */ /* 0x000fe200078e0005 */
[----:B------:R-:W-:-:S07]  /*2a7b0*/  MOV R2, R14 ;  /* 0x0000000e00027202 */ /* 0x000fce0000000f00 */
[----:B------:R-:W-:Y:S05]  /*2a7c0*/  WARPSYNC.COLLECTIVE R15, `(.L_x_898) ;  /* 0x000000000f087348 */ /* 0x000fea0003c00000 */
[----:B------:R0:W1:Y:S02]  /*2a7d0*/  SHFL.IDX P6, R14, R13, R12, R11 ;  /* 0x0000000c0d0e7389 */ /* 0x00006400000c000b */
[----:B01----:R-:W-:Y:S01]  /*2a7e0*/  ENDCOLLECTIVE ;  /* 0x000000000000791b */ /* 0x003fe20003800000 */
.L_x_898:
[----:B------:R-:W-:Y:S01]  /*2a7f0*/  ULDC.64 UR4, c[0x0][0x208] ;  /* 0x0000820000047ab9 */ /* 0x000fe20000000a00 */
[----:B------:R-:W-:Y:S02]  /*2a800*/  IMAD.MOV.U32 R13, RZ, RZ, R4 ;  /* 0x000000ffff0d7224 */ /* 0x000fe400078e0004 */
[----:B------:R-:W-:Y:S02]  /*2a810*/  IMAD.MOV.U32 R12, RZ, RZ, 0x7 ;  /* 0x00000007ff0c7424 */ /* 0x000fe400078e00ff */
[----:B------:R-:W-:-:S05]  /*2a820*/  IMAD.MOV.U32 R3, RZ, RZ, R14 ;  /* 0x000000ffff037224 */ /* 0x000fca00078e000e */
[----:B------:R-:W-:-:S05]  /*2a830*/  @!P1 LEA R7, P5, R36, R3, 0x1 ;  /* 0x0000000324079211 */ /* 0x000fca00078a08ff */
[----:B------:R-:W-:Y:S02]  /*2a840*/  @!P1 IMAD.X R8, RZ, RZ, R2, P5 ;  /* 0x000000ffff089224 */ /* 0x000fe400028e0602 */
[----:B------:R-:W-:Y:S02]  /*2a850*/  @!P1 IMAD.MOV.U32 R2, RZ, RZ, R7 ;  /* 0x000000ffff029224 */ /* 0x000fe400078e0007 */
[----:B------:R-:W-:-:S05]  /*2a860*/  @!P1 IMAD.MOV.U32 R3, RZ, RZ, R8 ;  /* 0x000000ffff039224 */ /* 0x000fca00078e0008 */
[----:B------:R-:W-:Y:S01]  /*2a870*/  @!PT LDS RZ, [RZ] ;  /* 0x00000000fffff984 */ /* 0x000fe20000000800 */
[----:B------:R-:W-:Y:S01]  /*2a880*/  @!PT LDS RZ, [RZ] ;  /* 0x00000000fffff984 */ /* 0x000fe20000000800 */
[----:B------:R-:W-:Y:S01]  /*2a890*/  @!PT LDS RZ, [RZ] ;  /* 0x00000000fffff984 */ /* 0x000fe20000000800 */
[----:B------:R0:W-:Y:S04]  /*2a8a0*/  @!P1 LDGSTS.E.BYPASS.LTC128B.128 [R37+0x17400], desc[UR4][R2.64], !P4 ;  /* 0x1740000002259fae */ /* 0x0001e8000e101d44 */
[----:B------:R0:W-:Y:S04]  /*2a8b0*/  @!P1 LDGSTS.E.BYPASS.LTC128B.128 [R37+0x1b400], desc[UR4][R2.64+0x80], !P3 ;  /* 0x1b40008002259fae */ /* 0x0001e8000d901d44 */
[----:B------:R0:W-:Y:S04]  /*2a8c0*/  @!P1 LDGSTS.E.BYPASS.LTC128B.128 [R37+0x1f400], desc[UR4][R2.64+0x100], !P2 ;  /* 0x1f40010002259fae */ /* 0x0001e8000d101d44 */
[----:B------:R0:W-:Y:S02]  /*2a8d0*/  @!P1 LDGSTS.E.BYPASS.LTC128B.128 [R37+0x23400], desc[UR4][R2.64+0x180], !P0 ;  /* 0x2340018002259fae */ /* 0x0001e4000c101d44 */
[----:B0-----:R-:W-:Y:S05]  /*2a8e0*/  WARPSYNC.COLLECTIVE R15, `(.L_x_899) ;  /* 0x000000000f087348 */ /* 0x001fea0003c00000 */
[----:B------:R1:W2:Y:S02]  /*2a8f0*/  SHFL.IDX P6, R14, R13, R12, R11 ;  /* 0x0000000c0d0e7389 */ /* 0x0002a400000c000b */
[----:B012---:R-:W-:Y:S01]  /*2a900*/  ENDCOLLECTIVE ;  /* 0x000000000000791b */ /* 0x007fe20003800000 */
.L_x_899:
[----:B------:R-:W-:Y:S02]  /*2a910*/  IMAD.MOV.U32 R13, RZ, RZ, R5 ;  /* 0x000000ffff0d7224 */ /* 0x000fe400078e0005 */
[----:B------:R-:W-:-:S07]  /*2a920*/  IMAD.MOV.U32 R7, RZ, RZ, R14 ;  /* 0x000000ffff077224 */ /* 0x000fce00078e000e */
[----:B------:R-:W-:Y:S05]  /*2a930*/  WARPSYNC.COLLECTIVE R15, `(.L_x_900) ;  /* 0x000000000f087348 */ /* 0x000fea0003c00000 */
[----:B------:R0:W1:Y:S02]  /*2a940*/  SHFL.IDX P6, R14, R13, R12, R11 ;  /* 0x0000000c0d0e7389 */ /* 0x00006400000c000b */
[----:B01----:R-:W-:Y:S01]  /*2a950*/  ENDCOLLECTIVE ;  /* 0x000000000000791b */ /* 0x003fe20003800000 */
.L_x_900:
[----:B------:R-:W-:Y:S05]  /*2a960*/  BRA `(.L_x_901) ;  /* 0xffffffac00507947 */ /* 0x000fea000383ffff */
.L_x_756:
[----:B0-----:R0:W2:Y:S02]  /*2a970*/  SYNCS.PHASECHK.TRANS64.TRYWAIT P0, [R22+URZ+0x38820], R3 ;  /* 0x03882003160075a7 */ /* 0x0010a4000800017f */
[----:B--2---:R-:W-:Y:S05]  /*2a980*/  @!P0 NANOSLEEP.SYNCS 0x989680 ;  /* 0x009896800000895d */ /* 0x004fea0003900000 */
[----:B------:R-:W2:Y:S02]  /*2a990*/  @!P0 SYNCS.PHASECHK.TRANS64 P0, [R22+URZ+0x38820], R3 ;  /* 0x03882003160085a7 */ /* 0x000ea4000800007f */
[----:B--2---:R-:W-:Y:S05]  /*2a9a0*/  @!P0 BRA `(.L_x_756) ;  /* 0xfffffffc00f08947 */ /* 0x004fea000383ffff */
[----:B------:R-:W-:Y:S05]  /*2a9b0*/  BRA `(.L_x_902) ;  /* 0xffffffac00c87947 */ /* 0x000fea000383ffff */
.L_x_761:
[----:B0-----:R0:W1:Y:S02]  /*2a9c0*/  SYNCS.PHASECHK.TRANS64.TRYWAIT P0, [R6+URZ+0x38840], R3 ;  /* 0x03884003060075a7 */ /* 0x001064000800017f */
[----:B-1----:R-:W-:Y:S05]  /*2a9d0*/  @!P0 NANOSLEEP.SYNCS 0x989680 ;  /* 0x009896800000895d */ /* 0x002fea0003900000 */
[----:B------:R-:W1:Y:S02]  /*2a9e0*/  @!P0 SYNCS.PHASECHK.TRANS64 P0, [R6+URZ+0x38840], R3 ;  /* 0x03884003060085a7 */ /* 0x000e64000800007f */
[----:B-1----:R-:W-:Y:S05]  /*2a9f0*/  @!P0 BRA `(.L_x_761) ;  /* 0xfffffffc00f08947 */ /* 0x002fea000383ffff */
[----:B------:R-:W-:Y:S05]  /*2aa00*/  BRA `(.L_x_903) ;  /* 0xffffffb000c07947 */ /* 0x000fea000383ffff */
.L_x_762:
        /* <DEDUP_REMOVED lines=8> */
.L_x_905:
[----:B------:R-:W-:Y:S05]  /*2aa90*/  BSYNC B1 ;  /* 0x0000000000017941 */ /* 0x000fea0003800000 */
.L_x_904:
[----:B------:R-:W-:Y:S01]  /*2aaa0*/  IMAD.MOV.U32 R13, RZ, RZ, R8 ;  /* 0x000000ffff0d7224 */ /* 0x000fe200078e0008 */
[----:B------:R-:W-:Y:S01]  /*2aab0*/  LOP3.LUT R23, R23, 0xfffffdff, RZ, 0xc0, !PT ;  /* 0xfffffdff17177812 */ /* 0x000fe200078ec0ff */
[----:B------:R-:W-:Y:S02]  /*2aac0*/  IMAD.MOV.U32 R12, RZ, RZ, RZ ;  /* 0x000000ffff0c7224 */ /* 0x000fe400078e00ff */
[----:B------:R-:W-:Y:S01]  /*2aad0*/  IMAD.MOV.U32 R11, RZ, RZ, 0x181f ;  /* 0x0000181fff0b7424 */ /* 0x000fe200078e00ff */
[----:B------:R-:W-:Y:S01]  /*2aae0*/  @P3 LOP3.LUT R23, R23, 0x200, RZ, 0xfc, !PT ;  /* 0x0000020017173812 */ /* 0x000fe200078efcff */
[----:B------:R-:W-:Y:S02]  /*2aaf0*/  IMAD.MOV.U32 R15, RZ, RZ, -0x1 ;  /* 0xffffffffff0f7424 */ /* 0x000fe400078e00ff */
[----:B------:R-:W-:Y:S01]  /*2ab00*/  IMAD.MOV.U32 R3, RZ, RZ, R14 ;  /* 0x000000ffff037224 */ /* 0x000fe200078e000e */
[----:B------:R-:W-:Y:S01]  /*2ab10*/  LOP3.LUT P3, RZ, R23, 0x10, RZ, 0xc0, !PT ;  /* 0x0000001017ff7812 */ /* 0x000fe2000786c0ff */
[----:B------:R-:W-:-:S12]  /*2ab20*/  IMAD.SHL.U32 R0, R36, 0x2, RZ ;  /* 0x0000000224007824 */ /* 0x000fd800078e00ff */
[----:B------:R-:W-:Y:S05]  /*2ab30*/  WARPSYNC.COLLECTIVE R15, `(.L_x_906) ;  /* 0x000000000f087348 */ /* 0x000fea0003c00000 */
[----:B------:R0:W1:Y:S02]  /*2ab40*/  SHFL.IDX P6, R14, R13, R12, R11 ;  /* 0x0000000c0d0e7389 */ /* 0x00006400000c000b */
[----:B01----:R-:W-:Y:S01]  /*2ab50*/  ENDCOLLECTIVE ;  /* 0x000000000000791b */ /* 0x003fe20003800000 */
.L_x_906:
[----:B------:R-:W-:Y:S01]  /*2ab60*/  LOP3.LUT R23, R23, 0xfffffeff, RZ, 0xc0, !PT ;  /* 0xfffffeff17177812 */ /* 0x000fe200078ec0ff */
[----:B------:R-:W-:Y:S01]  /*2ab70*/  IMAD R9, R9, 0x2, R22 ;  /* 0x0000000209097824 */ /* 0x000fe200078e0216 */
[----:B------:R-:W-:Y:S02]  /*2ab80*/  ULDC.64 UR4, c[0x0][0x208] ;  /* 0x0000820000047ab9 */ /* 0x000fe40000000a00 */
[----:B------:R-:W-:-:S04]  /*2ab90*/  @P2 LOP3.LUT R23, R23, 0x100, RZ, 0xfc, !PT ;  /* 0x0000010017172812 */ /* 0x000fc800078efcff */
[C---:B------:R-:W-:Y:S02]  /*2aba0*/  LOP3.LUT P2, RZ, R23.reuse, 0x8, RZ, 0xc0, !PT ;  /* 0x0000000817ff7812 */ /* 0x040fe4000784c0ff */
[----:B------:R-:W-:Y:S01]  /*2abb0*/  LOP3.LUT R23, R23, 0xffffff7f, RZ, 0xc0, !PT ;  /* 0xffffff7f17177812 */ /* 0x000fe200078ec0ff */
[----:B------:R-:W-:-:S03]  /*2abc0*/  IMAD.MOV.U32 R13, RZ, RZ, R10 ;  /* 0x000000ffff0d7224 */ /* 0x000fc600078e000a */
[----:B------:R-:W-:Y:S02]  /*2abd0*/  @P1 LOP3.LUT R23, R23, 0x80, RZ, 0xfc, !PT ;  /* 0x0000008017171812 */ /* 0x000fe400078efcff */
[----:B------:R-:W-:Y:S02]  /*2abe0*/  MOV R12, 0x1 ;  /* 0x00000001000c7802 */ /* 0x000fe40000000f00 */
[----:B------:R-:W-:Y:S01]  /*2abf0*/  LOP3.LUT P1, RZ, R23, 0x4, RZ, 0xc0, !PT ;  /* 0x0000000417ff7812 */ /* 0x000fe2000782c0ff */
[----:B------:R-:W-:-:S05]  /*2ac00*/  IMAD.MOV.U32 R2, RZ, RZ, R14 ;  /* 0x000000ffff027224 */ /* 0x000fca00078e000e */
[----:B------:R-:W-:-:S05]  /*2ac10*/  IADD3 R2, P0, R2, R0, RZ ;  /* 0x0000000002027210 */ /* 0x000fca0007f1e0ff */
[----:B------:R-:W-:-:S05]  /*2ac20*/  IMAD.X R3, RZ, RZ, R3, P0 ;  /* 0x000000ffff037224 */ /* 0x000fca00000e0603 */
[----:B------:R-:W-:Y:S01]  /*2ac30*/  @!PT LDS RZ, [RZ] ;  /* 0x00000000fffff984 */ /* 0x000fe20000000800 */
[----:B------:R-:W-:Y:S01]  /*2ac40*/  @!PT LDS RZ, [RZ] ;  /* 0x00000000fffff984 */ /* 0x000fe20000000800 */
[----:B------:R-:W-:Y:S01]  /*2ac50*/  @!PT LDS RZ, [RZ] ;  /* 0x00000000fffff984 */ /* 0x000fe20000000800 */
[----:B------:R0:W-:Y:S04]  /*2ac60*/  LDGSTS.E.BYPASS.LTC128B.128 [R9+0x24400], desc[UR4][R2.64], !P3 ;  /* 0x2440000002097fae */ /* 0x0001e8000d901d44 */
[----:B------:R0:W-:Y:S04]  /*2ac70*/  LDGSTS.E.BYPASS.LTC128B.128 [R9+0x26c00], desc[UR4][R2.64+0x80], !P2 ;  /* 0x26c0008002097fae */ /* 0x0001e8000d101d44 */
[----:B------:R0:W-:Y:S04]  /*2ac80*/  LDGSTS.E.BYPASS.LTC128B.128 [R9+0x29400], desc[UR4][R2.64+0x100], !P1 ;  /* 0x2940010002097fae */ /* 0x0001e8000c901d44 */
[----:B------:R0:W-:Y:S02]  /*2ac90*/  LDGSTS.E.BYPASS.LTC128B.128 [R9+0x2bc00], desc[UR4][R2.64+0x180], !P5 ;  /* 0x2bc0018002097fae */ /* 0x0001e4000e901d44 */
[----:B0-----:R-:W-:Y:S05]  /*2aca0*/  WARPSYNC.COLLECTIVE R15, `(.L_x_907) ;  /* 0x000000000f087348 */ /* 0x001fea0003c00000 */
[----:B------:R1:W2:Y:S02]  /*2acb0*/  SHFL.IDX P6, R14, R13, R12, R11 ;  /* 0x0000000c0d0e7389 */ /* 0x0002a400000c000b */
[----:B012---:R-:W-:Y:S01]  /*2acc0*/  ENDCOLLECTIVE ;  /* 0x000000000000791b */ /* 0x007fe20003800000 */
.L_x_907:
[----:B------:R-:W-:Y:S02]  /*2acd0*/  IMAD.MOV.U32 R13, RZ, RZ, R8 ;  /* 0x000000ffff0d7224 */ /* 0x000fe400078e0008 */
[----:B------:R-:W-:-:S07]  /*2ace0*/  IMAD.MOV.U32 R35, RZ, RZ, R14 ;  /* 0x000000ffff237224 */ /* 0x000fce00078e000e */
[----:B------:R-:W-:Y:S05]  /*2acf0*/  WARPSYNC.COLLECTIVE R15, `(.L_x_908) ;  /* 0x000000000f087348 */ /* 0x000fea0003c00000 */
[----:B------:R0:W1:Y:S02]  /*2ad00*/  SHFL.IDX P6, R14, R13, R12, R11 ;  /* 0x0000000c0d0e7389 */ /* 0x00006400000c000b */
[----:B01----:R-:W-:Y:S01]  /*2ad10*/  ENDCOLLECTIVE ;  /* 0x000000000000791b */ /* 0x003fe20003800000 */
.L_x_908:
[----:B------:R-:W-:Y:S01]  /*2ad20*/  ULDC.64 UR4, c[0x0][0x208] ;  /* 0x0000820000047ab9 */ /* 0x000fe20000000a00 */
[----:B------:R-:W-:Y:S02]  /*2ad30*/  IMAD.MOV.U32 R13, RZ, RZ, R10 ;  /* 0x000000ffff0d7224 */ /* 0x000fe400078e000a */
[----:B------:R-:W-:Y:S02]  /*2ad40*/  IMAD.MOV.U32 R12, RZ, RZ, 0x2 ;  /* 0x00000002ff0c7424 */ /* 0x000fe400078e00ff */
        /* <DEDUP_REMOVED lines=13> */
.L_x_909:
[----:B------:R-:W-:Y:S02]  /*2ae20*/  IMAD.MOV.U32 R13, RZ, RZ, R8 ;  /* 0x000000ffff0d7224 */ /* 0x000fe400078e0008 */
[----:B------:R-:W-:-:S07]  /*2ae30*/  IMAD.MOV.U32 R35, RZ, RZ, R14 ;  /* 0x000000ffff237224 */ /* 0x000fce00078e000e */
[----:B------:R-:W-:Y:S05]  /*2ae40*/  WARPSYNC.COLLECTIVE R15, `(.L_x_910) ;  /* 0x000000000f087348 */ /* 0x000fea0003c00000 */
[----:B------:R0:W1:Y:S02]  /*2ae50*/  SHFL.IDX P6, R14, R13, R12, R11 ;  /* 0x0000000c0d0e7389 */ /* 0x00006400000c000b */
[----:B01----:R-:W-:Y:S01]  /*2ae60*/  ENDCOLLECTIVE ;  /* 0x000000000000791b */ /* 0x003fe20003800000 */
.L_x_910:
[----:B------:R-:W-:Y:S01]  /*2ae70*/  ULDC.64 UR4, c[0x0][0x208] ;  /* 0x0000820000047ab9 */ /* 0x000fe20000000a00 */
[----:B------:R-:W-:Y:S01]  /*2ae80*/  IMAD.MOV.U32 R13, RZ, RZ, R10 ;  /* 0x000000ffff0d7224 */ /* 0x000fe200078e000a */
[----:B------:R-:W-:Y:S01]  /*2ae90*/  MOV R12, 0x3 ;  /* 0x00000003000c7802 */ /* 0x000fe20000000f00 */
        /* <DEDUP_REMOVED lines=13> */
.L_x_911:
[----:B------:R-:W-:Y:S02]  /*2af70*/  IMAD.MOV.U32 R13, RZ, RZ, R8 ;  /* 0x000000ffff0d7224 */ /* 0x000fe400078e0008 */
[----:B------:R-:W-:-:S07]  /*2af80*/  IMAD.MOV.U32 R35, RZ, RZ, R14 ;  /* 0x000000ffff237224 */ /* 0x000fce00078e000e */
[----:B------:R-:W-:Y:S05]  /*2af90*/  WARPSYNC.COLLECTIVE R15, `(.L_x_912) ;  /* 0x000000000f087348 */ /* 0x000fea0003c00000 */
[----:B------:R0:W1:Y:S02]  /*2afa0*/  SHFL.IDX P6, R14, R13, R12, R11 ;  /* 0x0000000c0d0e7389 */ /* 0x00006400000c000b */
[----:B01----:R-:W-:Y:S01]  /*2afb0*/  ENDCOLLECTIVE ;  /* 0x000000000000791b */ /* 0x003fe20003800000 */
.L_x_912:
        /* <DEDUP_REMOVED lines=9> */
[----:B------:R0:W-:Y:S01]  /*2b050*/  LDGSTS.E.BYPASS.LTC128B.128 [R9+0x25c00], desc[UR4][R2.64], !P3 ;  /* 0x25c0000002097fae */ /* 0x0001e2000d901d44 */
[----:B------:R-:W-:-:S03]  /*2b060*/  LOP3.LUT P3, RZ, R23, 0x200, RZ, 0xc0, !PT ;  /* 0x0000020017ff7812 */ /* 0x000fc6000786c0ff */
[----:B------:R0:W-:Y:S01]  /*2b070*/  LDGSTS.E.BYPASS.LTC128B.128 [R9+0x28400], desc[UR4][R2.64+0x80], !P2 ;  /* 0x2840008002097fae */ /* 0x0001e2000d101d44 */
[----:B------:R-:W-:-:S03]  /*2b080*/  LOP3.LUT P2, RZ, R23, 0x100, RZ, 0xc0, !PT ;  /* 0x0000010017ff7812 */ /* 0x000fc6000784c0ff */
[----:B------:R0:W-:Y:S01]  /*2b090*/  LDGSTS.E.BYPASS.LTC128B.128 [R9+0x2ac00], desc[UR4][R2.64+0x100], !P1 ;  /* 0x2ac0010002097fae */ /* 0x0001e2000c901d44 */
[----:B------:R-:W-:-:S03]  /*2b0a0*/  LOP3.LUT P1, RZ, R23, 0x80, RZ, 0xc0, !PT ;  /* 0x0000008017ff7812 */ /* 0x000fc6000782c0ff */
[----:B------:R0:W-:Y:S10]  /*2b0b0*/  LDGSTS.E.BYPASS.LTC128B.128 [R9+0x2d400], desc[UR4][R2.64+0x180], !P5 ;  /* 0x2d40018002097fae */ /* 0x0001f4000e901d44 */
[----:B0-----:R-:W-:Y:S05]  /*2b0c0*/  WARPSYNC.COLLECTIVE R15, `(.L_x_913) ;  /* 0x000000000f087348 */ /* 0x001fea0003c00000 */
[----:B------:R1:W2:Y:S02]  /*2b0d0*/  SHFL.IDX P6, R14, R13, R12, R11 ;  /* 0x0000000c0d0e7389 */ /* 0x0002a400000c000b */
[----:B012---:R-:W-:Y:S01]  /*2b0e0*/  ENDCOLLECTIVE ;  /* 0x000000000000791b */ /* 0x007fe20003800000 */
.L_x_913:
[----:B------:R-:W-:Y:S02]  /*2b0f0*/  IMAD.MOV.U32 R13, RZ, RZ, R8 ;  /* 0x000000ffff0d7224 */ /* 0x000fe400078e0008 */
[----:B------:R-:W-:-:S07]  /*2b100*/  IMAD.MOV.U32 R35, RZ, RZ, R14 ;  /* 0x000000ffff237224 */ /* 0x000fce00078e000e */
[----:B------:R-:W-:Y:S05]  /*2b110*/  WARPSYNC.COLLECTIVE R15, `(.L_x_914) ;  /* 0x000000000f087348 */ /* 0x000fea0003c00000 */
[----:B------:R0:W1:Y:S02]  /*2b120*/  SHFL.IDX P6, R14, R13, R12, R11 ;  /* 0x0000000c0d0e7389 */ /* 0x00006400000c000b */
[----:B01----:R-:W-:Y:S01]  /*2b130*/  ENDCOLLECTIVE ;  /* 0x000000000000791b */ /* 0x003fe20003800000 */
.L_x_914:
[----:B------:R-:W-:Y:S01]  /*2b140*/  IMAD.MOV.U32 R2, RZ, RZ, R14 ;  /* 0x000000ffff027224 */ /* 0x000fe200078e000e */
[----:B------:R-:W-:Y:S06]  /*2b150*/  BRA `(.L_x_915) ;  /* 0xffffffb000087947 */ /* 0x000fec000383ffff */
.L_x_767:
[----:B-1----:R1:W2:Y:S02]  /*2b160*/  SYNCS.PHASECHK.TRANS64.TRYWAIT P0, [R6+URZ+0x38860], R2 ;  /* 0x03886002060075a7 */ /* 0x0022a4000800017f */
[----:B--2---:R-:W-:Y:S05]  /*2b170*/  @!P0 NANOSLEEP.SYNCS 0x989680 ;  /* 0x009896800000895d */ /* 0x004fea0003900000 */
[----:B------:R-:W2:Y:S02]  /*2b180*/  @!P0 SYNCS.PHASECHK.TRANS64 P0, [R6+URZ+0x38860], R2 ;  /* 0x03886002060085a7 */ /* 0x000ea4000800007f */
[----:B--2---:R-:W-:Y:S05]  /*2b190*/  @!P0 BRA `(.L_x_767) ;  /* 0xfffffffc00f08947 */ /* 0x004fea000383ffff */
[----:B------:R-:W-:Y:S05]  /*2b1a0*/  BRA `(.L_x_916) ;  /* 0xffffffb000887947 */ /* 0x000fea000383ffff */
.L_x_768:
[----:B------:R-:W-:Y:S01]  /*2b1b0*/  BSSY B1, `(.L_x_917) ;  /* 0x0000008000017945 */ /* 0x000fe20003800000 */
[----:B------:R-:W-:Y:S01]  /*2b1c0*/  IMAD.MOV.U32 R13, RZ, RZ, R25 ;  /* 0x000000ffff0d7224 */ /* 0x000fe200078e0019 */
[----:B------:R-:W-:Y:S01]  /*2b1d0*/  MOV R11, 0x181f ;  /* 0x0000181f000b7802 */ /* 0x000fe20000000f00 */
[----:B------:R-:W-:Y:S02]  /*2b1e0*/  IMAD.MOV.U32 R12, RZ, RZ, RZ ;  /* 0x000000ffff0c7224 */ /* 0x000fe400078e00ff */
[----:B------:R-:W-:-:S07]  /*2b1f0*/  IMAD.MOV.U32 R15, RZ, RZ, -0x1 ;  /* 0xffffffffff0f7424 */ /* 0x000fce00078e00ff */
[----:B-1----:R-:W-:Y:S05]  /*2b200*/  WARPSYNC.COLLECTIVE R15, `(.L_x_918) ;  /* 0x000000000f087348 */ /* 0x002fea0003c00000 */
[----:B------:R0:W2:Y:S02]  /*2b210*/  SHFL.IDX P6, R14, R13, R12, R11 ;  /* 0x0000000c0d0e7389 */ /* 0x0000a400000c000b */
[----:B012---:R-:W-:Y:S01]  /*2b220*/  ENDCOLLECTIVE ;  /* 0x000000000000791b */ /* 0x007fe20003800000 */
.L_x_918:
[----:B------:R-:W-:Y:S05]  /*2b230*/  BSYNC B1 ;  /* 0x0000000000017941 */ /* 0x000fea0003800000 */
.L_x_917:
[----:B------:R-:W-:Y:S02]  /*2b240*/  IMAD.MOV.U32 R13, RZ, RZ, R24 ;  /* 0x000000ffff0d7224 */ /* 0x000fe400078e0018 */
[----:B------:R-:W-:Y:S02]  /*2b250*/  IMAD.MOV.U32 R12, RZ, RZ, RZ ;  /* 0x000000ffff0c7224 */ /* 0x000fe400078e00ff */
[----:B------:R-:W-:Y:S02]  /*2b260*/  IMAD.MOV.U32 R11, RZ, RZ, 0x181f ;  /* 0x0000181fff0b7424 */ /* 0x000fe400078e00ff */
[----:B------:R-:W-:Y:S02]  /*2b270*/  IMAD.MOV.U32 R15, RZ, RZ, -0x1 ;  /* 0xffffffffff0f7424 */ /* 0x000fe400078e00ff */
[----:B------:R-:W-:Y:S02]  /*2b280*/  IMAD.MOV.U32 R3, RZ, RZ, R14 ;  /* 0x000000ffff037224 */ /* 0x000fe400078e000e */
[----:B------:R-:W-:-:S07]  /*2b290*/  IMAD R7, R7, 0x2, R22 ;  /* 0x0000000207077824 */ /* 0x000fce00078e0216 */
[----:B------:R-:W-:Y:S05]  /*2b2a0*/  WARPSYNC.COLLECTIVE R15, `(.L_x_919) ;  /* 0x000000000f087348 */ /* 0x000fea0003c00000 */
[----:B------:R0:W1:Y:S02]  /*2b2b0*/  SHFL.IDX P6, R14, R13, R12, R11 ;  /* 0x0000000c0d0e7389 */ /* 0x00006400000c000b */
[----:B01----:R-:W-:Y:S01]  /*2b2c0*/  ENDCOLLECTIVE ;  /* 0x000000000000791b */ /* 0x003fe20003800000 */
.L_x_919:
[----:B------:R-:W-:Y:S01]  /*2b2d0*/  ULDC.64 UR4, c[0x0][0x208] ;  /* 0x0000820000047ab9 */ /* 0x000fe20000000a00 */
[----:B------:R-:W-:Y:S02]  /*2b2e0*/  IMAD.MOV.U32 R13, RZ, RZ, R25 ;  /* 0x000000ffff0d7224 */ /* 0x000fe400078e0019 */
[----:B------:R-:W-:Y:S02]  /*2b2f0*/  IMAD.MOV.U32 R12, RZ, RZ, 0x1 ;  /* 0x00000001ff0c7424 */ /* 0x000fe400078e00ff */
[----:B------:R-:W-:-:S05]  /*2b300*/  IMAD.MOV.U32 R2, RZ, RZ, R14 ;  /* 0x000000ffff027224 */ /* 0x000fca00078e000e */
[----:B------:R-:W-:-:S05]  /*2b310*/  IADD3 R2, P0, R2, R0, RZ ;  /* 0x0000000002027210 */ /* 0x000fca0007f1e0ff */
        /* <DEDUP_REMOVED lines=11> */
[----:B------:R0:W-:Y:S02]  /*2b3d0*/  LDGSTS.E.BYPASS.LTC128B.128 [R7+0x7c00], desc[UR4][R2.64+0x180], !P0 ;  /* 0x07c0018002077fae */ /* 0x0001e4000c101d44 */
[----:B0-----:R-:W-:Y:S05]  /*2b3e0*/  WARPSYNC.COLLECTIVE R15, `(.L_x_920) ;  /* 0x000000000f087348 */ /* 0x001fea0003c00000 */
[----:B------:R1:W2:Y:S02]  /*2b3f0*/  SHFL.IDX P6, R14, R13, R12, R11 ;  /* 0x0000000c0d0e7389 */ /* 0x0002a400000c000b */
[----:B012---:R-:W-:Y:S01]  /*2b400*/  ENDCOLLECTIVE ;  /* 0x000000000000791b */ /* 0x007fe20003800000 */
.L_x_920:
[----:B------:R-:W-:Y:S01]  /*2b410*/  IMAD.MOV.U32 R13, RZ, RZ, R24 ;  /* 0x000000ffff0d7224 */ /* 0x000fe200078e0018 */
[----:B------:R-:W-:-:S07]  /*2b420*/  MOV R3, R14 ;  /* 0x0000000e00037202 */ /* 0x000fce0000000f00 */
[----:B------:R-:W-:Y:S05]  /*2b430*/  WARPSYNC.COLLECTIVE R15, `(.L_x_921) ;  /* 0x000000000f087348 */ /* 0x000fea0003c00000 */
[----:B------:R0:W1:Y:S02]  /*2b440*/  SHFL.IDX P6, R14, R13, R12, R11 ;  /* 0x0000000c0d0e7389 */ /* 0x00006400000c000b */
[----:B01----:R-:W-:Y:S01]  /*2b450*/  ENDCOLLECTIVE ;  /* 0x000000000000791b */ /* 0x003fe20003800000 */
.L_x_921:
        /* <DEDUP_REMOVED lines=20> */
.L_x_922:
[----:B------:R-:W-:Y:S02]  /*2b5a0*/  IMAD.MOV.U32 R13, RZ, RZ, R24 ;  /* 0x000000ffff0d7224 */ /* 0x000fe400078e0018 */
[----:B------:R-:W-:-:S07]  /*2b5b0*/  IMAD.MOV.U32 R3, RZ, RZ, R14 ;  /* 0x000000ffff037224 */ /* 0x000fce00078e000e */
[----:B------:R-:W-:Y:S05]  /*2b5c0*/  WARPSYNC.COLLECTIVE R15, `(.L_x_923) ;  /* 0x000000000f087348 */ /* 0x000fea0003c00000 */
[----:B------:R0:W1:Y:S02]  /*2b5d0*/  SHFL.IDX P6, R14, R13, R12, R11 ;  /* 0x0000000c0d0e7389 */ /* 0x00006400000c000b */
[----:B01----:R-:W-:Y:S01]  /*2b5e0*/  ENDCOLLECTIVE ;  /* 0x000000000000791b */ /* 0x003fe20003800000 */
.L_x_923:
        /* <DEDUP_REMOVED lines=20> */
.L_x_924:
[----:B------:R-:W-:Y:S01]  /*2b730*/  IMAD.MOV.U32 R13, RZ, RZ, R24 ;  /* 0x000000ffff0d7224 */ /* 0x000fe200078e0018 */
[----:B------:R-:W-:-:S07]  /*2b740*/  MOV R3, R14 ;  /* 0x0000000e00037202 */ /* 0x000fce0000000f00 */
[----:B------:R-:W-:Y:S05]  /*2b750*/  WARPSYNC.COLLECTIVE R15, `(.L_x_925) ;  /* 0x000000000f087348 */ /* 0x000fea0003c00000 */
[----:B------:R0:W1:Y:S02]  /*2b760*/  SHFL.IDX P6, R14, R13, R12, R11 ;  /* 0x0000000c0d0e7389 */ /* 0x00006400000c000b */
[----:B01----:R-:W-:Y:S01]  /*2b770*/  ENDCOLLECTIVE ;  /* 0x000000000000791b */ /* 0x003fe20003800000 */
.L_x_925:
        /* <DEDUP_REMOVED lines=20> */
.L_x_926:
[----:B------:R-:W-:Y:S02]  /*2b8c0*/  IMAD.MOV.U32 R13, RZ, RZ, R24 ;  /* 0x000000ffff0d7224 */ /* 0x000fe400078e0018 */
[----:B------:R-:W-:-:S07]  /*2b8d0*/  IMAD.MOV.U32 R25, RZ, RZ, R14 ;  /* 0x000000ffff197224 */ /* 0x000fce00078e000e */
[----:B------:R-:W-:Y:S05]  /*2b8e0*/  WARPSYNC.COLLECTIVE R15, `(.L_x_927) ;  /* 0x000000000f087348 */ /* 0x000fea0003c00000 */
[----:B------:R0:W1:Y:S02]  /*2b8f0*/  SHFL.IDX P6, R14, R13, R12, R11 ;  /* 0x0000000c0d0e7389 */ /* 0x00006400000c000b */
[----:B01----:R-:W-:Y:S01]  /*2b900*/  ENDCOLLECTIVE ;  /* 0x000000000000791b */ /* 0x003fe20003800000 */
.L_x_927:
[----:B------:R-:W-:Y:S01]  /*2b910*/  IMAD.MOV.U32 R2, RZ, RZ, R14 ;  /* 0x000000ffff027224 */ /* 0x000fe200078e000e */
[----:B------:R-:W-:Y:S06]  /*2b920*/  BRA `(.L_x_928) ;  /* 0xffffffac00a47947 */ /* 0x000fec000383ffff */
.L_x_776:
[----:B0-----:R0:W2:Y:S02]  /*2b930*/  SYNCS.PHASECHK.TRANS64.TRYWAIT P0, [R4+URZ+0x38860], R3 ;  /* 0x03886003040075a7 */ /* 0x0010a4000800017f */
[----:B--2---:R-:W-:Y:S05]  /*2b940*/  @!P0 NANOSLEEP.SYNCS 0x989680 ;  /* 0x009896800000895d */ /* 0x004fea0003900000 */
[----:B------:R-:W2:Y:S02]  /*2b950*/  @!P0 SYNCS.PHASECHK.TRANS64 P0, [R4+URZ+0x38860], R3 ;  /* 0x03886003040085a7 */ /* 0x000ea4000800007f */
[----:B--2---:R-:W-:Y:S05]  /*2b960*/  @!P0 BRA `(.L_x_776) ;  /* 0xfffffffc00f08947 */ /* 0x004fea000383ffff */
[----:B------:R-:W-:Y:S05]  /*2b970*/  BRA `(.L_x_929) ;  /* 0xffffffb000dc7947 */ /* 0x000fea000383ffff */
.L_x_777:
        /* <DEDUP_REMOVED lines=8> */
.L_x_931:
[----:B------:R-:W-:Y:S05]  /*2ba00*/  BSYNC B0 ;  /* 0x0000000000007941 */ /* 0x000fea0003800000 */
.L_x_930:
[----:B------:R-:W-:Y:S01]  /*2ba10*/  IMAD.MOV.U32 R13, RZ, RZ, R24 ;  /* 0x000000ffff0d7224 */ /* 0x000fe200078e0018 */
[C---:B------:R-:W-:Y:S01]  /*2ba20*/  LOP3.LUT R0, R36.reuse, 0x40, RZ, 0xfc, !PT ;  /* 0x0000004024007812 */ /* 0x040fe200078efcff */
[----:B------:R-:W-:Y:S01]  /*2ba30*/  IMAD.MOV.U32 R12, RZ, RZ, RZ ;  /* 0x000000ffff0c7224 */ /* 0x000fe200078e00ff */
[C---:B------:R-:W-:Y:S01]  /*2ba40*/  LOP3.LUT R6, R36.reuse, 0x80, RZ, 0xfc, !PT ;  /* 0x0000008024067812 */ /* 0x040fe200078efcff */
[----:B------:R-:W-:Y:S02]  /*2ba50*/  IMAD.MOV.U32 R11, RZ, RZ, 0x181f ;  /* 0x0000181fff0b7424 */ /* 0x000fe400078e00ff */
[----:B------:R-:W-:Y:S02]  /*2ba60*/  IMAD.MOV.U32 R15, RZ, RZ, -0x1 ;  /* 0xffffffffff0f7424 */ /* 0x000fe400078e00ff */
[----:B------:R-:W-:Y:S02]  /*2ba70*/  IMAD.MOV.U32 R3, RZ, RZ, R14 ;  /* 0x000000ffff037224 */ /* 0x000fe400078e000e */
[----:B------:R-:W-:-:S07]  /*2ba80*/  IMAD.SHL.U32 R8, R36, 0x2, RZ ;  /* 0x0000000224087824 */ /* 0x000fce00078e00ff */
[----:B------:R-:W-:Y:S05]  /*2ba90*/  WARPSYNC.COLLECTIVE R15, `(.L_x_932) ;  /* 0x000000000f087348 */ /* 0x000fea0003c00000 */
[----:B------:R0:W1:Y:S02]  /*2baa0*/  SHFL.IDX P6, R14, R13, R12, R11 ;  /* 0x0000000c0d0e7389 */ /* 0x00006400000c000b */
[----:B01----:R-:W-:Y:S01]  /*2bab0*/  ENDCOLLECTIVE ;  /* 0x000000000000791b */ /* 0x003fe20003800000 */
.L_x_932:
[----:B------:R-:W-:Y:S01]  /*2bac0*/  ULDC UR4, c[0x0][0x2f4] ;  /* 0x0000bd0000047ab9 */ /* 0x000fe20000000800 */
[----:B------:R-:W-:Y:S01]  /*2bad0*/  ULDC.64 UR6, c[0x0][0x208] ;  /* 0x0000820000067ab9 */ /* 0x000fe20000000a00 */
[----:B------:R-:W-:Y:S02]  /*2bae0*/  ISETP.GE.AND P3, PT, R36, UR4, PT ;  /* 0x0000000424007c0c */ /* 0x000fe4000bf66270 */
[----:B------:R-:W-:Y:S01]  /*2baf0*/  ISETP.GE.AND P2, PT, R0, UR4, PT ;  /* 0x0000000400007c0c */ /* 0x000fe2000bf46270 */
[----:B------:R-:W-:Y:S01]  /*2bb00*/  IMAD R0, R7, 0x2, R22 ;  /* 0x0000000207007824 */ /* 0x000fe200078e0216 */
[----:B------:R-:W-:Y:S02]  /*2bb10*/  ISETP.LT.OR P4, PT, R5, 0x1, P3 ;  /* 0x000000010500780c */ /* 0x000fe40001f81670 */
[----:B------:R-:W-:Y:S02]  /*2bb20*/  ISETP.GE.AND P1, PT, R6, UR4, PT ;  /* 0x0000000406007c0c */ /* 0x000fe4000bf26270 */
[----:B------:R-:W-:Y:S01]  /*2bb30*/  LOP3.LUT R6, R36, 0xc0, RZ, 0xfc, !PT ;  /* 0x000000c024067812 */ /* 0x000fe200078efcff */
[----:B------:R-:W-:-:S02]  /*2bb40*/  IMAD.MOV.U32 R13, RZ, RZ, R25 ;  /* 0x000000ffff0d7224 */ /* 0x000fc400078e0019 */
        /* <DEDUP_REMOVED lines=10> */
[----:B------:R-:W-:-:S04]  /*2bbf0*/  ISETP.GE.AND P0, PT, R6, UR4, PT ;  /* 0x0000000406007c0c */ /* 0x000fc8000bf06270 */
[----:B------:R0:W-:Y:S01]  /*2bc00*/  LDGSTS.E.BYPASS.LTC128B.128 [R0+0x5400], desc[UR6][R2.64+0x100], !P4 ;  /* 0x0540010002007fae */ /* 0x0001e2000e101d46 */
[----:B------:R-:W-:-:S13]  /*2bc10*/  ISETP.LT.OR P4, PT, R5, 0x1, P0 ;  /* 0x000000010500780c */ /* 0x000fda0000781670 */
[----:B------:R0:W-:Y:S02]  /*2bc20*/  LDGSTS.E.BYPASS.LTC128B.128 [R0+0x7c00], desc[UR6][R2.64+0x180], !P4 ;  /* 0x07c0018002007fae */ /* 0x0001e4000e101d46 */
[----:B0-----:R-:W-:Y:S05]  /*2bc30*/  WARPSYNC.COLLECTIVE R15, `(.L_x_933) ;  /* 0x000000000f087348 */ /* 0x001fea0003c00000 */
[----:B------:R1:W2:Y:S02]  /*2bc40*/  SHFL.IDX P6, R14, R13, R12, R11 ;  /* 0x0000000c0d0e7389 */ /* 0x0002a400000c000b */
[----:B012---:R-:W-:Y:S01]  /*2bc50*/  ENDCOLLECTIVE ;  /* 0x000000000000791b */ /* 0x007fe20003800000 */
.L_x_933:
[----:B------:R-:W-:Y:S01]  /*2bc60*/  MOV R13, R24 ;  /* 0x00000018000d7202 */ /* 0x000fe20000000f00 */
[----:B------:R-:W-:-:S07]  /*2bc70*/  IMAD.MOV.U32 R3, RZ, RZ, R14 ;  /* 0x000000ffff037224 */ /* 0x000fce00078e000e */
[----:B------:R-:W-:Y:S05]  /*2bc80*/  WARPSYNC.COLLECTIVE R15, `(.L_x_934) ;  /* 0x000000000f087348 */ /* 0x000fea0003c00000 */
[----:B------:R0:W1:Y:S02]  /*2bc90*/  SHFL.IDX P6, R14, R13, R12, R11 ;  /* 0x0000000c0d0e7389 */ /* 0x00006400000c000b */
[----:B01----:R-:W-:Y:S01]  /*2bca0*/  ENDCOLLECTIVE ;  /* 0x000000000000791b */ /* 0x003fe20003800000 */
.L_x_934:
[----:B------:R-:W-:Y:S01]  /*2bcb0*/  ULDC.64 UR4, c[0x0][0x208] ;  /* 0x0000820000047ab9 */ /* 0x000fe20000000a00 */
[----:B------:R-:W-:Y:S02]  /*2bcc0*/  IMAD.MOV.U32 R13, RZ, RZ, R25 ;  /* 0x000000ffff0d7224 */ /* 0x000fe400078e0019 */
[----:B------:R-:W-:Y:S01]  /*2bcd0*/  IMAD.MOV.U32 R12, RZ, RZ, 0x2 ;  /* 0x00000002ff0c7424 */ /* 0x000fe200078e00ff */
        /* <DEDUP_REMOVED lines=16> */
.L_x_935:
[----:B------:R-:W-:Y:S02]  /*2bde0*/  IMAD.MOV.U32 R13, RZ, RZ, R24 ;  /* 0x000000ffff0d7224 */ /* 0x000fe400078e0018 */
[----:B------:R-:W-:-:S07]  /*2bdf0*/  IMAD.MOV.U32 R7, RZ, RZ, R14 ;  /* 0x000000ffff077224 */ /* 0x000fce00078e000e */
[----:B------:R-:W-:Y:S05]  /*2be00*/  WARPSYNC.COLLECTIVE R15, `(.L_x_936) ;  /* 0x000000000f087348 */ /* 0x000fea0003c00000 */
[----:B------:R0:W1:Y:S02]  /*2be10*/  SHFL.IDX P6, R14, R13, R12, R11 ;  /* 0x0000000c0d0e7389 */ /* 0x00006400000c000b */
[----:B01----:R-:W-:Y:S01]  /*2be20*/  ENDCOLLECTIVE ;  /* 0x000000000000791b */ /* 0x003fe20003800000 */
.L_x_936:
        /* <DEDUP_REMOVED lines=19> */
.L_x_937:
[----:B------:R-:W-:Y:S02]  /*2bf60*/  IMAD.MOV.U32 R13, RZ, RZ, R24 ;  /* 0x000000ffff0d7224 */ /* 0x000fe400078e0018 */
[----:B------:R-:W-:-:S07]  /*2bf70*/  IMAD.MOV.U32 R3, RZ, RZ, R14 ;  /* 0x000000ffff037224 */ /* 0x000fce00078e000e */
[----:B------:R-:W-:Y:S05]  /*2bf80*/  WARPSYNC.COLLECTIVE R15, `(.L_x_938) ;  /* 0x000000000f087348 */ /* 0x000fea0003c00000 */
[----:B------:R0:W1:Y:S02]  /*2bf90*/  SHFL.IDX P6, R14, R13, R12, R11 ;  /* 0x0000000c0d0e7389 */ /* 0x00006400000c000b */
[----:B01----:R-:W-:Y:S01]  /*2bfa0*/  ENDCOLLECTIVE ;  /* 0x000000000000791b */ /* 0x003fe20003800000 */
.L_x_938:
[----:B------:R-:W-:Y:S01]  /*2bfb0*/  ULDC.64 UR4, c[0x0][0x208] ;  /* 0x0000820000047ab9 */ /* 0x000fe20000000a00 */
[----:B------:R-:W-:Y:S01]  /*2bfc0*/  MOV R13, R25 ;  /* 0x00000019000d7202 */ /* 0x000fe20000000f00 */
        /* <DEDUP_REMOVED lines=17> */
.L_x_939:
[----:B------:R-:W-:Y:S02]  /*2c0e0*/  IMAD.MOV.U32 R13, RZ, RZ, R24 ;  /* 0x000000ffff0d7224 */ /* 0x000fe400078e0018 */
[----:B------:R-:W-:-:S07]  /*2c0f0*/  IMAD.MOV.U32 R25, RZ, RZ, R14 ;  /* 0x000000ffff197224 */ /* 0x000fce00078e000e */
[----:B------:R-:W-:Y:S05]  /*2c100*/  WARPSYNC.COLLECTIVE R15, `(.L_x_940) ;  /* 0x000000000f087348 */ /* 0x000fea0003c00000 */
[----:B------:R0:W1:Y:S02]  /*2c110*/  SHFL.IDX P6, R14, R13, R12, R11 ;  /* 0x0000000c0d0e7389 */ /* 0x00006400000c000b */
[----:B01----:R-:W-:Y:S01]  /*2c120*/  ENDCOLLECTIVE ;  /* 0x000000000000791b */ /* 0x003fe20003800000 */
.L_x_940:
[----:B------:R-:W-:Y:S05]  /*2c130*/  BRA `(.L_x_941) ;  /* 0xffffffb000007947 */ /* 0x000fea000383ffff */
.L_x_782:
        /* <DEDUP_REMOVED lines=8> */
.L_x_943:
[----:B------:R-:W-:Y:S05]  /*2c1c0*/  BSYNC B0 ;  /* 0x0000000000007941 */ /* 0x000fea0003800000 */
.L_x_942:
        /* <DEDUP_REMOVED lines=9> */
.L_x_944:
[----:B------:R-:W-:Y:S01]  /*2c260*/  ULDC UR4, c[0x0][0xc3c] ;  /* 0x00030f0000047ab9 */ /* 0x000fe20000000800 */
[----:B------:R-:W-:Y:S01]  /*2c270*/  ULDC.64 UR6, c[0x0][0x208] ;  /* 0x0000820000067ab9 */ /* 0x000fe20000000a00 */
        /* <DEDUP_REMOVED lines=12> */
[----:B------:R-:W-:-:S03]  /*2c340*/  ISETP.NE.AND P1, PT, R8, RZ, PT ;  /* 0x000000ff0800720c */ /* 0x000fc60003f25270 */
[----:B------:R-:W-:-:S10]  /*2c350*/  IMAD.MOV.U32 R13, RZ, RZ, R4 ;  /* 0x000000ffff0d7224 */ /* 0x000fd400078e0004 */
[----:B------:R-:W-:Y:S05]  /*2c360*/  WARPSYNC.COLLECTIVE R15, `(.L_x_945) ;  /* 0x000000000f087348 */ /* 0x000fea0003c00000 */
[----:B------:R0:W1:Y:S02]  /*2c370*/  SHFL.UP P6, R14, R13, R12, R11 ;  /* 0x0400000c0d0e7389 */ /* 0x00006400000c000b */
[----:B01----:R-:W-:Y:S01]  /*2c380*/  ENDCOLLECTIVE ;  /* 0x000000000000791b */ /* 0x003fe20003800000 */
.L_x_945:
[----:B------:R-:W-:Y:S01]  /*2c390*/  IMAD.MOV.U32 R12, RZ, RZ, 0x2 ;  /* 0x00000002ff0c7424 */ /* 0x000fe200078e00ff */
[----:B------:R-:W-:-:S05]  /*2c3a0*/  SEL R7, R14, RZ, P1 ;  /* 0x000000ff0e077207 */ /* 0x000fca0000800000 */
[----:B------:R-:W-:-:S04]  /*2c3b0*/  IMAD.IADD R6, R4, 0x1, R7 ;  /* 0x0000000104067824 */ /* 0x000fc800078e0207 */
[----:B------:R-:W-:-:S07]  /*2c3c0*/  IMAD.MOV.U32 R13, RZ, RZ, R6 ;  /* 0x000000ffff0d7224 */ /* 0x000fce00078e0006 */
[----:B------:R-:W-:Y:S05]  /*2c3d0*/  WARPSYNC.COLLECTIVE R15, `(.L_x_946) ;  /* 0x000000000f087348 */ /* 0x000fea0003c00000 */
[----:B------:R0:W1:Y:S02]  /*2c3e0*/  SHFL.UP P6, R14, R13, R12, R11 ;  /* 0x0400000c0d0e7389 */ /* 0x00006400000c000b */
[----:B01----:R-:W-:Y:S01]  /*2c3f0*/  ENDCOLLECTIVE ;  /* 0x000000000000791b */ /* 0x003fe20003800000 */
.L_x_946:
[----:B------:R-:W-:Y:S02]  /*2c400*/  MOV R12, 0x4 ;  /* 0x00000004000c7802 */ /* 0x000fe40000000f00 */
[----:B------:R-:W-:-:S05]  /*2c410*/  SEL R7, R14, RZ, P2 ;  /* 0x000000ff0e077207 */ /* 0x000fca0001000000 */
[----:B------:R-:W-:-:S04]  /*2c420*/  IMAD.IADD R7, R6, 0x1, R7 ;  /* 0x0000000106077824 */ /* 0x000fc800078e0207 */
[----:B------:R-:W-:-:S07]  /*2c430*/  IMAD.MOV.U32 R13, RZ, RZ, R7 ;  /* 0x000000ffff0d7224 */ /* 0x000fce00078e0007 */
[----:B------:R-:W-:Y:S05]  /*2c440*/  WARPSYNC.COLLECTIVE R15, `(.L_x_947) ;  /* 0x000000000f087348 */ /* 0x000fea0003c00000 */
[----:B------:R0:W1:Y:S02]  /*2c450*/  SHFL.UP P6, R14, R13, R12, R11 ;  /* 0x0400000c0d0e7389 */ /* 0x00006400000c000b */
[----:B01----:R-:W-:Y:S01]  /*2c460*/  ENDCOLLECTIVE ;  /* 0x000000000000791b */ /* 0x003fe20003800000 */
.L_x_947:
[----:B------:R-:W-:Y:S01]  /*2c470*/  IMAD.MOV.U32 R12, RZ, RZ, 0x8 ;  /* 0x00000008ff0c7424 */ /* 0x000fe200078e00ff */
[----:B------:R-:W-:-:S05]  /*2c480*/  SEL R2, R14, RZ, P3 ;  /* 0x000000ff0e027207 */ /* 0x000fca0001800000 */
[----:B------:R-:W-:-:S04]  /*2c490*/  IMAD.IADD R2, R7, 0x1, R2 ;  /* 0x0000000107027824 */ /* 0x000fc800078e0202 */
[----:B------:R-:W-:-:S07]  /*2c4a0*/  IMAD.MOV.U32 R13, RZ, RZ, R2 ;  /* 0x000000ffff0d7224 */ /* 0x000fce00078e0002 */
[----:B------:R-:W-:Y:S05]  /*2c4b0*/  WARPSYNC.COLLECTIVE R15, `(.L_x_948) ;  /* 0x000000000f087348 */ /* 0x000fea0003c00000 */
[----:B------:R0:W1:Y:S02]  /*2c4c0*/  SHFL.UP P6, R14, R13, R12, R11 ;  /* 0x0400000c0d0e7389 */ /* 0x00006400000c000b */
[----:B01----:R-:W-:Y:S01]  /*2c4d0*/  ENDCOLLECTIVE ;  /* 0x000000000000791b */ /* 0x003fe20003800000 */
.L_x_948:
[----:B------:R-:W-:Y:S01]  /*2c4e0*/  IMAD.MOV.U32 R12, RZ, RZ, 0x10 ;  /* 0x00000010ff0c7424 */ /* 0x000fe200078e00ff */
[----:B------:R-:W-:-:S05]  /*2c4f0*/  SEL R3, R14, RZ, P4 ;  /* 0x000000ff0e037207 */ /* 0x000fca0002000000 */
[----:B------:R-:W-:-:S04]  /*2c500*/  IMAD.IADD R3, R2, 0x1, R3 ;  /* 0x0000000102037824 */ /* 0x000fc800078e0203 */
[----:B------:R-:W-:-:S07]  /*2c510*/  IMAD.MOV.U32 R13, RZ, RZ, R3 ;  /* 0x000000ffff0d7224 */ /* 0x000fce00078e0003 */
[----:B------:R-:W-:Y:S05]  /*2c520*/  WARPSYNC.COLLECTIVE R15, `(.L_x_949) ;  /* 0x000000000f087348 */ /* 0x000fea0003c00000 */
[----:B------:R0:W1:Y:S02]  /*2c530*/  SHFL.UP P6, R14, R13, R12, R11 ;  /* 0x0400000c0d0e7389 */ /* 0x00006400000c000b */
[----:B01----:R-:W-:Y:S01]  /*2c540*/  ENDCOLLECTIVE ;  /* 0x000000000000791b */ /* 0x003fe20003800000 */
.L_x_949:
[----:B------:R-:W-:Y:S02]  /*2c550*/  IMAD.MOV.U32 R12, RZ, RZ, 0x1f ;  /* 0x0000001fff0c7424 */ /* 0x000fe400078e00ff */
[----:B------:R-:W-:Y:S01]  /*2c560*/  IMAD.MOV.U32 R11, RZ, RZ, 0x1f ;  /* 0x0000001fff0b7424 */ /* 0x000fe200078e00ff */
[----:B------:R-:W-:-:S05]  /*2c570*/  SEL R2, R14, RZ, P5 ;  /* 0x000000ff0e027207 */ /* 0x000fca0002800000 */
[----:B------:R-:W-:-:S04]  /*2c580*/  IMAD.IADD R2, R3, 0x1, R2 ;  /* 0x0000000103027824 */ /* 0x000fc800078e0202 */
[----:B------:R-:W-:-:S07]  /*2c590*/  IMAD.MOV.U32 R13, RZ, RZ, R2 ;  /* 0x000000ffff0d7224 */ /* 0x000fce00078e0002 */
[----:B------:R-:W-:Y:S05]  /*2c5a0*/  WARPSYNC.COLLECTIVE R15, `(.L_x_950) ;  /* 0x000000000f087348 */ /* 0x000fea0003c00000 */
[----:B------:R0:W1:Y:S02]  /*2c5b0*/  SHFL.IDX P6, R14, R13, R12, R11 ;  /* 0x0000000c0d0e7389 */ /* 0x00006400000c000b */
[----:B01----:R-:W-:Y:S01]  /*2c5c0*/  ENDCOLLECTIVE ;  /* 0x000000000000791b */ /* 0x003fe20003800000 */
.L_x_950:
[----:B------:R-:W-:Y:S05]  /*2c5d0*/  BRA `(.L_x_951) ;  /* 0xffffffb000207947 */ /* 0x000fea000383ffff */
.L_x_787:
[----:B------:R-:W-:Y:S01]  /*2c5e0*/  BSSY B0, `(.L_x_952) ;  /* 0x0000008000007945 */ /* 0x000fe20003800000 */
[----:B-----5:R-:W-:Y:S01]  /*2c5f0*/  IMAD.MOV.U32 R13, RZ, RZ, R4 ;  /* 0x000000ffff0d7224 */ /* 0x020fe200078e0004 */
[----:B------:R-:W-:Y:S01]  /*2c600*/  MOV R12, 0x1 ;  /* 0x00000001000c7802 */ /* 0x000fe20000000f00 */
[----:B------:R-:W-:Y:S02]  /*2c610*/  IMAD.MOV.U32 R11, RZ, RZ, RZ ;  /* 0x000000ffff0b7224 */ /* 0x000fe400078e00ff */
[----:B------:R-:W-:-:S07]  /*2c620*/  IMAD.MOV.U32 R15, RZ, RZ, -0x1 ;  /* 0xffffffffff0f7424 */ /* 0x000fce00078e00ff */
[----:B0-----:R-:W-:Y:S05]  /*2c630*/  WARPSYNC.COLLECTIVE R15, `(.L_x_953) ;  /* 0x000000000f087348 */ /* 0x001fea0003c00000 */
[----:B------:R1:W2:Y:S02]  /*2c640*/  SHFL.UP P6, R14, R13, R12, R11 ;  /* 0x0400000c0d0e7389 */ /* 0x0002a400000c000b */
[----:B012---:R-:W-:Y:S01]  /*2c650*/  ENDCOLLECTIVE ;  /* 0x000000000000791b */ /* 0x007fe20003800000 */
.L_x_953:
[----:B------:R-:W-:Y:S05]  /*2c660*/  BSYNC B0 ;  /* 0x0000000000007941 */ /* 0x000fea0003800000 */
.L_x_952:
[----:B------:R-:W-:Y:S01]  /*2c670*/  SEL R13, R14, RZ, P1 ;  /* 0x000000ff0e0d7207 */ /* 0x000fe20000800000 */
[----:B------:R-:W-:Y:S02]  /*2c680*/  IMAD.MOV.U32 R12, RZ, RZ, 0x2 ;  /* 0x00000002ff0c7424 */ /* 0x000fe400078e00ff */
[----:B------:R-:W-:Y:S02]  /*2c690*/  IMAD.MOV.U32 R11, RZ, RZ, RZ ;  /* 0x000000ffff0b7224 */ /* 0x000fe400078e00ff */
[----:B------:R-:W-:Y:S02]  /*2c6a0*/  IMAD.IADD R13, R4, 0x1, R13 ;  /* 0x00000001040d7824 */ /* 0x000fe400078e020d */
[----:B------:R-:W-:-:S07]  /*2c6b0*/  IMAD.MOV.U32 R15, RZ, RZ, -0x1 ;  /* 0xffffffffff0f7424 */ /* 0x000fce00078e00ff */
[----:B------:R-:W-:Y:S05]  /*2c6c0*/  WARPSYNC.COLLECTIVE R15, `(.L_x_954) ;  /* 0x000000000f087348 */ /* 0x000fea0003c00000 */
[----:B------:R0:W1:Y:S02]  /*2c6d0*/  SHFL.UP P6, R14, R13, R12, R11 ;  /* 0x0400000c0d0e7389 */ /* 0x00006400000c000b */
[----:B01----:R-:W-:Y:S01]  /*2c6e0*/  ENDCOLLECTIVE ;  /* 0x000000000000791b */ /* 0x003fe20003800000 */
.L_x_954:
[----:B------:R-:W-:Y:S01]  /*2c6f0*/  IMAD.MOV.U32 R12, RZ, RZ, 0x4 ;  /* 0x00000004ff0c7424 */ /* 0x000fe200078e00ff */
[----:B------:R-:W-:-:S05]  /*2c700*/  SEL R0, R14, RZ, P2 ;  /* 0x000000ff0e007207 */ /* 0x000fca0001000000 */
[----:B------:R-:W-:-:S04]  /*2c710*/  IMAD.IADD R0, R13, 0x1, R0 ;  /* 0x000000010d007824 */ /* 0x000fc800078e0200 */
[----:B------:R-:W-:-:S07]  /*2c720*/  IMAD.MOV.U32 R13, RZ, RZ, R0 ;  /* 0x000000ffff0d7224 */ /* 0x000fce00078e0000 */
[----:B------:R-:W-:Y:S05]  /*2c730*/  WARPSYNC.COLLECTIVE R15, `(.L_x_955) ;  /* 0x000000000f087348 */ /* 0x000fea0003c00000 */
[----:B------:R0:W1:Y:S02]  /*2c740*/  SHFL.UP P6, R14, R13, R12, R11 ;  /* 0x0400000c0d0e7389 */ /* 0x00006400000c000b */
[----:B01----:R-:W-:Y:S01]  /*2c750*/  ENDCOLLECTIVE ;  /* 0x000000000000791b */ /* 0x003fe20003800000 */
.L_x_955:
[----:B------:R-:W-:Y:S02]  /*2c760*/  MOV R12, 0x8 ;  /* 0x00000008000c7802 */ /* 0x000fe40000000f00 */
[----:B------:R-:W-:-:S05]  /*2c770*/  SEL R3, R14, RZ, P3 ;  /* 0x000000ff0e037207 */ /* 0x000fca0001800000 */
[----:B------:R-:W-:-:S04]  /*2c780*/  IMAD.IADD R2, R0, 0x1, R3 ;  /* 0x0000000100027824 */ /* 0x000fc800078e0203 */
[----:B------:R-:W-:-:S07]  /*2c790*/  IMAD.MOV.U32 R13, RZ, RZ, R2 ;  /* 0x000000ffff0d7224 */ /* 0x000fce00078e0002 */
[----:B------:R-:W-:Y:S05]  /*2c7a0*/  WARPSYNC.COLLECTIVE R15, `(.L_x_956) ;  /* 0x000000000f087348 */ /* 0x000fea0003c00000 */
[----:B------:R0:W1:Y:S02]  /*2c7b0*/  SHFL.UP P6, R14, R13, R12, R11 ;  /* 0x0400000c0d0e7389 */ /* 0x00006400000c000b */
[----:B01----:R-:W-:Y:S01]  /*2c7c0*/  ENDCOLLECTIVE ;  /* 0x000000000000791b */ /* 0x003fe20003800000 */
.L_x_956:
[----:B------:R-:W-:Y:S01]  /*2c7d0*/  IMAD.MOV.U32 R12, RZ, RZ, 0x10 ;  /* 0x00000010ff0c7424 */ /* 0x000fe200078e00ff */
[----:B------:R-:W-:-:S05]  /*2c7e0*/  SEL R3, R14, RZ, P4 ;  /* 0x000000ff0e037207 */ /* 0x000fca0002000000 */
[----:B------:R-:W-:-:S04]  /*2c7f0*/  IMAD.IADD R3, R2, 0x1, R3 ;  /* 0x0000000102037824 */ /* 0x000fc800078e0203 */
[----:B------:R-:W-:-:S07]  /*2c800*/  IMAD.MOV.U32 R13, RZ, RZ, R3 ;  /* 0x000000ffff0d7224 */ /* 0x000fce00078e0003 */
[----:B------:R-:W-:Y:S05]  /*2c810*/  WARPSYNC.COLLECTIVE R15, `(.L_x_957) ;  /* 0x000000000f087348 */ /* 0x000fea0003c00000 */
[----:B------:R0:W1:Y:S02]  /*2c820*/  SHFL.UP P6, R14, R13, R12, R11 ;  /* 0x0400000c0d0e7389 */ /* 0x00006400000c000b */
[----:B01----:R-:W-:Y:S01]  /*2c830*/  ENDCOLLECTIVE ;  /* 0x000000000000791b */ /* 0x003fe20003800000 */
.L_x_957:
        /* <DEDUP_REMOVED lines=8> */
.L_x_958:
[----:B------:R-:W-:Y:S05]  /*2c8c0*/  BRA `(.L_x_959) ;  /* 0xffffffb000047947 */ /* 0x000fea000383ffff */
.L_x_789:
[----:B------:R-:W-:Y:S01]  /*2c8d0*/  BSSY B0, `(.L_x_960) ;  /* 0x0000006000007945 */ /* 0x000fe20003800000 */
[----:B------:R-:W-:Y:S01]  /*2c8e0*/  PLOP3.LUT P6, PT, P6, PT, PT, 0x8, 0x0 ;  /* 0x000000000000781c */ /* 0x000fe200037ce170 */
[----:B------:R-:W-:-:S12]  /*2c8f0*/  IMAD.MOV.U32 R15, RZ, RZ, -0x1 ;  /* 0xffffffffff0f7424 */ /* 0x000fd800078e00ff */
[----:B0-----:R-:W-:Y:S05]  /*2c900*/  WARPSYNC.COLLECTIVE R15, `(.L_x_961) ;  /* 0x000000000f087348 */ /* 0x001fea0003c00000 */
[----:B------:R-:W-:Y:S01]  /*2c910*/  VOTE.ANY R14, PT, P6 ;  /* 0x00000000000e7806 */ /* 0x000fe200030e0100 */
[----:B0-----:R-:W-:Y:S06]  /*2c920*/  ENDCOLLECTIVE ;  /* 0x000000000000791b */ /* 0x001fec0003800000 */
.L_x_961:
[----:B------:R-:W-:Y:S05]  /*2c930*/  BSYNC B0 ;  /* 0x0000000000007941 */ /* 0x000fea0003800000 */
.L_x_960:
[----:B------:R-:W-:Y:S01]  /*2c940*/  IMAD.MOV.U32 R3, RZ, RZ, R14 ;  /* 0x000000ffff037224 */ /* 0x000fe200078e000e */
[----:B------:R-:W-:Y:S01]  /*2c950*/  MOV R11, 0x1f ;  /* 0x0000001f000b7802 */ /* 0x000fe20000000f00 */
[----:B------:R-:W-:Y:S02]  /*2c960*/  IMAD.MOV.U32 R13, RZ, RZ, R4 ;  /* 0x000000ffff0d7224 */ /* 0x000fe400078e0004 */
[----:B------:R-:W0:Y:S01]  /*2c970*/  POPC R0, R3 ;  /* 0x0000000300007309 */ /* 0x000e220000000000 */
[----:B------:R-:W-:Y:S02]  /*2c980*/  IMAD.MOV.U32 R15, RZ, RZ, -0x1 ;  /* 0xffffffffff0f7424 */ /* 0x000fe400078e00ff */
[----:B0-----:R-:W-:-:S07]  /*2c990*/  IMAD.MOV.U32 R12, RZ, RZ, R0 ;  /* 0x000000ffff0c7224 */ /* 0x001fce00078e0000 */
[----:B------:R-:W-:Y:S05]  /*2c9a0*/  WARPSYNC.COLLECTIVE R15, `(.L_x_962) ;  /* 0x000000000f087348 */ /* 0x000fea0003c00000 */
[----:B------:R0:W1:Y:S02]  /*2c9b0*/  SHFL.IDX P6, R14, R13, R12, R11 ;  /* 0x0000000c0d0e7389 */ /* 0x00006400000c000b */
[----:B01----:R-:W-:Y:S01]  /*2c9c0*/  ENDCOLLECTIVE ;  /* 0x000000000000791b */ /* 0x003fe20003800000 */
.L_x_962:
[----:B------:R-:W-:Y:S01]  /*2c9d0*/  IMAD.MOV.U32 R4, RZ, RZ, R14 ;  /* 0x000000ffff047224 */ /* 0x000fe200078e000e */
[----:B------:R-:W-:Y:S06]  /*2c9e0*/  BRA `(.L_x_963) ;  /* 0xffffffac00f47947 */ /* 0x000fec000383ffff */
.L_x_791:
[----:B------:R-:W-:Y:S01]  /*2c9f0*/  BSSY B0, `(.L_x_964) ;  /* 0x0000007000007945 */ /* 0x000fe20003800000 */
[----:B------:R-:W-:Y:S02]  /*2ca00*/  IMAD.MOV.U32 R13, RZ, RZ, R2 ;  /* 0x000000ffff0d7224 */ /* 0x000fe400078e0002 */
[----:B------:R-:W-:Y:S02]  /*2ca10*/  IMAD.MOV.U32 R11, RZ, RZ, 0x1f ;  /* 0x0000001fff0b7424 */ /* 0x000fe400078e00ff */
[----:B------:R-:W-:-:S07]  /*2ca20*/  IMAD.MOV.U32 R15, RZ, RZ, -0x1 ;  /* 0xffffffffff0f7424 */ /* 0x000fce00078e00ff */
[----:B012---:R-:W-:Y:S05]  /*2ca30*/  WARPSYNC.COLLECTIVE R15, `(.L_x_965) ;  /* 0x000000000f087348 */ /* 0x007fea0003c00000 */
[----:B------:R3:W4:Y:S02]  /*2ca40*/  SHFL.IDX P6, R14, R13, R12, R11 ;  /* 0x0000000c0d0e7389 */ /* 0x00072400000c000b */
[----:B01234-:R-:W-:Y:S01]  /*2ca50*/  ENDCOLLECTIVE ;  /* 0x000000000000791b */ /* 0x01ffe20003800000 */
.L_x_965:
[----:B------:R-:W-:Y:S05]  /*2ca60*/  BSYNC B0 ;  /* 0x0000000000007941 */ /* 0x000fea0003800000 */
.L_x_964:
[----:B------:R-:W-:Y:S05]  /*2ca70*/  BRA `(.L_x_790) ;  /* 0xffffffac00ec7947 */ /* 0x000fea000383ffff */
.L_x_795:
[----:B0-----:R0:W1:Y:S02]  /*2ca80*/  SYNCS.PHASECHK.TRANS64.TRYWAIT P0, [R5+URZ+0x38820], R0 ;  /* 0x03882000050075a7 */ /* 0x001064000800017f */
[----:B-1----:R-:W-:Y:S05]  /*2ca90*/  @!P0 NANOSLEEP.SYNCS 0x989680 ;  /* 0x009896800000895d */ /* 0x002fea0003900000 */
[----:B------:R-:W1:Y:S02]  /*2caa0*/  @!P0 SYNCS.PHASECHK.TRANS64 P0, [R5+URZ+0x38820], R0 ;  /* 0x03882000050085a7 */ /* 0x000e64000800007f */
[----:B-1----:R-:W-:Y:S05]  /*2cab0*/  @!P0 BRA `(.L_x_795) ;  /* 0xfffffffc00f08947 */ /* 0x002fea000383ffff */
[----:B------:R-:W-:Y:S05]  /*2cac0*/  BRA `(.L_x_966) ;  /* 0xffffffb000d87947 */ /* 0x000fea000383ffff */
.L_x_796:
[----:B------:R-:W1:Y:S01]  /*2cad0*/  S2R R2, SR_TID.X ;  /* 0x0000000000027919 */ /* 0x000e620000002100 */
[----:B------:R-:W-:Y:S01]  /*2cae0*/  BSSY B0, `(.L_x_967) ;  /* 0x000000a000007945 */ /* 0x000fe20003800000 */
[----:B------:R-:W-:Y:S02]  /*2caf0*/  IMAD.MOV.U32 R12, RZ, RZ, RZ ;  /* 0x000000ffff0c7224 */ /* 0x000fe400078e00ff */
[----:B------:R-:W-:Y:S02]  /*2cb00*/  IMAD.MOV.U32 R11, RZ, RZ, 0x1f ;  /* 0x0000001fff0b7424 */ /* 0x000fe400078e00ff */
[----:B------:R-:W-:Y:S01]  /*2cb10*/  IMAD.MOV.U32 R15, RZ, RZ, -0x1 ;  /* 0xffffffffff0f7424 */ /* 0x000fe200078e00ff */
[----:B-1----:R-:W-:-:S04]  /*2cb20*/  SHF.R.U32.HI R2, RZ, 0x5, R2 ;  /* 0x00000005ff027819 */ /* 0x002fc80000011602 */
[----:B------:R-:W-:-:S05]  /*2cb30*/  LOP3.LUT R2, R2, 0x3, RZ, 0xc0, !PT ;  /* 0x0000000302027812 */ /* 0x000fca00078ec0ff */
[----:B------:R-:W-:-:S07]  /*2cb40*/  IMAD.MOV.U32 R13, RZ, RZ, R2 ;  /* 0x000000ffff0d7224 */ /* 0x000fce00078e0002 */
[----:B0-2---:R-:W-:Y:S05]  /*2cb50*/  WARPSYNC.COLLECTIVE R15, `(.L_x_968) ;  /* 0x000000000f087348 */ /* 0x005fea0003c00000 */
[----:B------:R1:W3:Y:S02]  /*2cb60*/  SHFL.IDX P6, R14, R13, R12, R11 ;  /* 0x0000000c0d0e7389 */ /* 0x0002e400000c000b */
[----:B0123--:R-:W-:Y:S01]  /*2cb70*/  ENDCOLLECTIVE ;  /* 0x000000000000791b */ /* 0x00ffe20003800000 */
.L_x_968:
[----:B------:R-:W-:Y:S05]  /*2cb80*/  BSYNC B0 ;  /* 0x0000000000007941 */ /* 0x000fea0003800000 */
.L_x_967:
[----:B------:R-:W-:Y:S05]  /*2cb90*/  BRA `(.L_x_969) ;  /* 0xffffffb000c07947 */ /* 0x000fea000383ffff */
.L_x_797:
[----:B------:R-:W-:Y:S01]  /*2cba0*/  BSSY B0, `(.L_x_970) ;  /* 0x0000006000007945 */ /* 0x000fe20003800000 */
[----:B------:R-:W-:-:S07]  /*2cbb0*/  IMAD.MOV.U32 R15, RZ, RZ, -0x1 ;  /* 0xffffffffff0f7424 */ /* 0x000fce00078e00ff */
[----:B0-2---:R-:W-:Y:S05]  /*2cbc0*/  WARPSYNC.COLLECTIVE R15, `(.L_x_971) ;  /* 0x000000000f0c7348 */ /* 0x005fea0003c00000 */
[----:B------:R-:W-:Y:S02]  /*2cbd0*/  ELECT P6, UR62, PT ;  /* 0x00000000003e782f */ /* 0x000fe400038c0000 */
[----:B------:R-:W-:Y:S01]  /*2cbe0*/  MOV R14, UR62 ;  /* 0x0000003e000e7c02 */ /* 0x000fe20008000f00 */
[----:B0-2---:R-:W-:Y:S10]  /*2cbf0*/  ENDCOLLECTIVE ;  /* 0x000000000000791b */ /* 0x005ff40003800000 */
.L_x_971:
[----:B------:R-:W-:Y:S05]  /*2cc00*/  BSYNC B0 ;  /* 0x0000000000007941 */ /* 0x000fea0003800000 */
.L_x_970:
[----:B------:R-:W-:Y:S05]  /*2cc10*/  BRA `(.L_x_972) ;  /* 0xffffffb000b47947 */ /* 0x000fea000383ffff */
.L_x_799:
[----:B0-----:R0:W1:Y:S02]  /*2cc20*/  SYNCS.PHASECHK.TRANS64.TRYWAIT P1, [R3+URZ+0x38840], R2 ;  /* 0x03884002030075a7 */ /* 0x001064000802017f */
[----:B-1----:R-:W-:Y:S05]  /*2cc30*/  @!P1 NANOSLEEP.SYNCS 0x989680 ;  /* 0x009896800000995d */ /* 0x002fea0003900000 */
[----:B------:R-:W1:Y:S02]  /*2cc40*/  @!P1 SYNCS.PHASECHK.TRANS64 P1, [R3+URZ+0x38840], R2 ;  /* 0x03884002030095a7 */ /* 0x000e64000802007f */
[----:B-1----:R-:W-:Y:S05]  /*2cc50*/  @!P1 BRA `(.L_x_799) ;  /* 0xfffffffc00f09947 */ /* 0x002fea000383ffff */
[----:B------:R-:W-:Y:S05]  /*2cc60*/  BRA `(.L_x_973) ;  /* 0xffffffb000d47947 */ /* 0x000fea000383ffff */
.L_x_801:
[----:B-1----:R1:W3:Y:S02]  /*2cc70*/  SYNCS.PHASECHK.TRANS64.TRYWAIT P1, [R27+URZ+0x38840], R0 ;  /* 0x038840001b0075a7 */ /* 0x0022e4000802017f */
[----:B---3--:R-:W-:Y:S05]  /*2cc80*/  @!P1 NANOSLEEP.SYNCS 0x989680 ;  /* 0x009896800000995d */ /* 0x008fea0003900000 */
[----:B------:R-:W3:Y:S02]  /*2cc90*/  @!P1 SYNCS.PHASECHK.TRANS64 P1, [R27+URZ+0x38840], R0 ;  /* 0x038840001b0095a7 */ /* 0x000ee4000802007f */
[----:B---3--:R-:W-:Y:S05]  /*2cca0*/  @!P1 BRA `(.L_x_801) ;  /* 0xfffffffc00f09947 */ /* 0x008fea000383ffff */
[----:B------:R-:W-:Y:S05]  /*2ccb0*/  BRA `(.L_x_974) ;  /* 0xffffffb000e07947 */ /* 0x000fea000383ffff */
.L_x_803:
[----:B---3--:R3:W4:Y:S02]  /*2ccc0*/  SYNCS.PHASECHK.TRANS64.TRYWAIT P1, [R3+URZ+0x38860], R2 ;  /* 0x03886002030075a7 */ /* 0x008724000802017f */
[----:B----4-:R-:W-:Y:S05]  /*2ccd0*/  @!P1 NANOSLEEP.SYNCS 0x989680 ;  /* 0x009896800000995d */ /* 0x010fea0003900000 */
[----:B------:R-:W4:Y:S02]  /*2cce0*/  @!P1 SYNCS.PHASECHK.TRANS64 P1, [R3+URZ+0x38860], R2 ;  /* 0x03886002030095a7 */ /* 0x000f24000802007f */
[----:B----4-:R-:W-:Y:S05]  /*2ccf0*/  @!P1 BRA `(.L_x_803) ;  /* 0xfffffffc00f09947 */ /* 0x010fea000383ffff */
[----:B------:R-:W-:Y:S05]  /*2cd00*/  BRA `(.L_x_975) ;  /* 0xffffffb000dc7947 */ /* 0x000fea000383ffff */
.L_x_976:
        /* <DEDUP_REMOVED lines=15> */
.L_x_15827:


//--------------------- .text._ZN7cutlass13device_kernelIN5flash11enable_sm90INS1_16FlashAttnFwdSm90INS1_25CollectiveMainloopFwdSm90ILi2EN4cute5tupleIJNS5_1CILi1EEES8_S8_EEENS6_IJNS7_ILi128EEENS7_ILi64EEENS7_ILi256EEEEEELi256ENS_10bfloat16_tEfNS_4arch4Sm90ELb0ELb1ELb1ELb0ELb1ELb0ELb0ELb1ELb1ELb1ELb0ELb0EEENS1_21CollectiveEpilogueFwdINS6_IJSA_SC_SB_EEES9_SE_SG_Li256ELb0ELb1ELb0ELb0EEENS1_30DynamicPersistentTileSchedulerILi256ELi128ELb0ELb1ELb1EEEEEEEEEvNT_6ParamsE --------------------------
	.section	.text._ZN7cutlass13device_kernelIN5flash11enable_sm90INS1_16FlashAttnFwdSm90INS1_25CollectiveMainloopFwdSm90ILi2EN4cute5tupleIJNS5_1CILi1EEES8_S8_EEENS6_IJNS7_ILi128EEENS7_ILi64EEENS7_ILi256EEEEEELi256ENS_10bfloat16_tEfNS_4arch4Sm90ELb0ELb1ELb1ELb0ELb1ELb0ELb0ELb1ELb1ELb1ELb0ELb0EEENS1_21CollectiveEpilogueFwdINS6_IJSA_SC_SB_EEES9_SE_SG_Li256ELb0ELb1ELb0ELb0EEENS1_30DynamicPersistentTileSchedulerILi256ELi128ELb0ELb1ELb1EEEEEEEEEvNT_6ParamsE,"ax",@progbits
	.align	128
.text._ZN7cutlass13device_kernelIN5flash11enable_sm90INS1_16FlashAttnFwdSm90INS1_25CollectiveMainloopFwdSm90ILi2EN4cute5tupleIJNS5_1CILi1EEES8_S8_EEENS6_IJNS7_ILi128EEENS7_ILi64EEENS7_ILi256EEEEEELi256ENS_10bfloat16_tEfNS_4arch4Sm90ELb0ELb1ELb1ELb0ELb1ELb0ELb0ELb1ELb1ELb1ELb0ELb0EEENS1_21CollectiveEpilogueFwdINS6_IJSA_SC_SB_EEES9_SE_SG_Li256ELb0ELb1ELb0ELb0EEENS1_30DynamicPersistentTileSchedulerILi256ELi128ELb0ELb1ELb1EEEEEEEEEvNT_6ParamsE:
        .type           _ZN7cutlass13device_kernelIN5flash11enable_sm90INS1_16FlashAttnFwdSm90INS1_25CollectiveMainloopFwdSm90ILi2EN4cute5tupleIJNS5_1CILi1EEES8_S8_EEENS6_IJNS7_ILi128EEENS7_ILi64EEENS7_ILi256EEEEEELi256ENS_10bfloat16_tEfNS_4arch4Sm90ELb0ELb1ELb1ELb0ELb1ELb0ELb0ELb1ELb1ELb1ELb0ELb0EEENS1_21CollectiveEpilogueFwdINS6_IJSA_SC_SB_EEES9_SE_SG_Li256ELb0ELb1ELb0ELb0EEENS1_30DynamicPersistentTileSchedulerILi256ELi128ELb0ELb1ELb1EEEEEEEEEvNT_6ParamsE,@function
        .size           _ZN7cutlass13device_kernelIN5flash11enable_sm90INS1_16FlashAttnFwdSm90INS1_25CollectiveMainloopFwdSm90ILi2EN4cute5tupleIJNS5_1CILi1EEES8_S8_EEENS6_IJNS7_ILi128EEENS7_ILi64EEENS7_ILi256EEEEEELi256ENS_10bfloat16_tEfNS_4arch4Sm90ELb0ELb1ELb1ELb0ELb1ELb0ELb0ELb1ELb1ELb1ELb0ELb0EEENS1_21CollectiveEpilogueFwdINS6_IJSA_SC_SB_EEES9_SE_SG_Li256ELb0ELb1ELb0ELb0EEENS1_30DynamicPersistentTileSchedulerILi256ELi128ELb0ELb1ELb1EEEEEEEEEvNT_6ParamsE,(.L_x_15828 - _ZN7cutlass13device_kernelIN5flash11enable_sm90INS1_16FlashAttnFwdSm90INS1_25CollectiveMainloopFwdSm90ILi2EN4cute5tupleIJNS5_1CILi1EEES8_S8_EEENS6_IJNS7_ILi128EEENS7_ILi64EEENS7_ILi256EEEEEELi256ENS_10bfloat16_tEfNS_4arch4Sm90ELb0ELb1ELb1ELb0ELb1ELb0ELb0ELb1ELb1ELb1ELb0ELb0EEENS1_21CollectiveEpilogueFwdINS6_IJSA_SC_SB_EEES9_SE_SG_Li256ELb0ELb1ELb0ELb0EEENS1_30DynamicPersistentTileSchedulerILi256ELi128ELb0ELb1ELb1EEEEEEEEEvNT_6ParamsE)
        .other          _ZN7cutlass13device_kernelIN5flash11enable_sm90INS1_16FlashAttnFwdSm90INS1_25CollectiveMainloopFwdSm90ILi2EN4cute5tupleIJNS5_1CILi1EEES8_S8_EEENS6_IJNS7_ILi128EEENS7_ILi64EEENS7_ILi256EEEEEELi256ENS_10bfloat16_tEfNS_4arch4Sm90ELb0ELb1ELb1ELb0ELb1ELb0ELb0ELb1ELb1ELb1ELb0ELb0EEENS1_21CollectiveEpilogueFwdINS6_IJSA_SC_SB_EEES9_SE_SG_Li256ELb0ELb1ELb0ELb0EEENS1_30DynamicPersistentTileSchedulerILi256ELi128ELb0ELb1ELb1EEEEEEEEEvNT_6ParamsE,@"STO_CUDA_ENTRY STV_DEFAULT"
_ZN7cutlass13device_kernelIN5flash11enable_sm90INS1_16FlashAttnFwdSm90INS1_25CollectiveMainloopFwdSm90ILi2EN4cute5tupleIJNS5_1CILi1EEES8_S8_EEENS6_IJNS7_ILi128EEENS7_ILi64EEENS7_ILi256EEEEEELi256ENS_10bfloat16_tEfNS_4arch4Sm90ELb0ELb1ELb1ELb0ELb1ELb0ELb0ELb1ELb1ELb1ELb0ELb0EEENS1_21CollectiveEpilogueFwdINS6_IJSA_SC_SB_EEES9_SE_SG_Li256ELb0ELb1ELb0ELb0EEENS1_30DynamicPersistentTileSchedulerILi256ELi128ELb0ELb1ELb1EEEEEEEEEvNT_6ParamsE:
        /* <DEDUP_REMOVED lines=45> */
.L_x_977:
        /* <DEDUP_REMOVED lines=22> */
.L_x_978:
        /* <DEDUP_REMOVED lines=18> */
.L_x_979:
        /* <DEDUP_REMOVED lines=22> */
.L_x_980:
        /* <DEDUP_REMOVED lines=23> */
.L_x_981:
        /* <DEDUP_REMOVED lines=10> */
.L_x_983:
[----:B------:R-:W-:-:S08]  /*08c0*/  NOP ;  /* 0x0000000000007918 */ /* 0x000fd00000000000 */
[----:B------:R-:W1:Y:S02]  /*08d0*/  USETMAXREG.TRY_ALLOC.CTAPOOL UP0, 0xe8 ;  /* 0x000000e8000079c8 */ /* 0x000e640008000600 */
[----:B-1----:R-:W-:-:S13]  /*08e0*/  PLOP3.LUT P0, PT, PT, PT, UP0, 0x80, 0x0 ;  /* 0x000000000000781c */ /* 0x002fda0003f0f008 */
[----:B------:R-:W-:Y:S05]  /*08f0*/  @!P0 BRA `(.L_x_983) ;  /* 0xfffffffc00f08947 */ /* 0x000fea000383ffff */
[----:B------:R-:W1:Y:S08]  /*0900*/  S2UR UR4, SR_CTAID.X ;  /* 0x00000000000479c3 */ /* 0x000e700000002500 */
[----:B------:R-:W-:Y:S08]  /*0910*/  BAR.ARV 0x4, 0x180 ;  /* 0x0106000000007b1d */ /* 0x000ff00000002000 */
[----:B------:R-:W1:Y:S08]  /*0920*/  LDC R0, c[0x0][0xc38] ;  /* 0x00030e00ff007b82 */ /* 0x000e700000000800 */
[----:B------:R-:W-:Y:S06]  /*0930*/  BAR.ARV 0x8, 0x180 ;  /* 0x0206000000007b1d */ /* 0x000fec0000002000 */
[----:B-1----:R-:W-:-:S13]  /*0940*/  ISETP.LE.AND P0, PT, R0, UR4, PT ;  /* 0x0000000400007c0c */ /* 0x002fda000bf03270 */
[----:B------:R-:W-:Y:S05]  /*0950*/  @P0 EXIT ;  /* 0x000000000000094d */ /* 0x000fea0003800000 */
[----:B0-----:R-:W2:Y:S01]  /*0960*/  LDL R2, [R1+0x4] ;  /* 0x0000040001027983 */ /* 0x001ea20000100800 */
[----:B------:R-:W-:Y:S01]  /*0970*/  VIADD R219, R5, 0xffffff80 ;  /* 0xffffff8005db7836 */ /* 0x000fe20000000000 */
[----:B------:R-:W-:Y:S01]  /*0980*/  UMOV UR39, URZ ;  /* 0x0000003f00277c82 */ /* 0x000fe20008000000 */
[----:B------:R-:W-:-:S03]  /*0990*/  UMOV UR38, URZ ;  /* 0x0000003f00267c82 */ /* 0x000fc60008000000 */
[----:B------:R-:W-:-:S04]  /*09a0*/  SHF.R.S32.HI R0, RZ, 0x1f, R219 ;  /* 0x0000001fff007819 */ /* 0x000fc800000114db */
[CC--:B------:R-:W-:Y:S02]  /*09b0*/  LEA.HI R3, R0.reuse, R219.reuse, RZ, 0x4 ;  /* 0x000000db00037211 */ /* 0x0c0fe400078f20ff */
[CC--:B------:R-:W-:Y:S02]  /*09c0*/  LEA.HI R4, R0.reuse, R219.reuse, RZ, 0x5 ;  /* 0x000000db00047211 */ /* 0x0c0fe400078f28ff */
[----:B------:R-:W-:Y:S02]  /*09d0*/  SHF.R.S32.HI R6, RZ, 0x4, R3 ;  /* 0x00000004ff067819 */ /* 0x000fe40000011403 */
[----:B------:R-:W-:Y:S01]  /*09e0*/  LEA.HI R11, R0, R219, RZ, 0x2 ;  /* 0x000000db000b7211 */ /* 0x000fe200078f10ff */
[----:B------:R-:W-:Y:S01]  /*09f0*/  IMAD.SHL.U32 R5, R4, 0x20, RZ ;  /* 0x0000002004057824 */ /* 0x000fe200078e00ff */
[C---:B------:R-:W-:Y:S02]  /*0a00*/  LOP3.LUT R4, R3.reuse, 0x3fffff0, RZ, 0xc0, !PT ;  /* 0x03fffff003047812 */ /* 0x040fe400078ec0ff */
[----:B------:R-:W-:-:S02]  /*0a10*/  LEA.HI R3, R3, R6, RZ, 0x1 ;  /* 0x0000000603037211 */ /* 0x000fc400078f08ff */
[----:B------:R-:W-:Y:S01]  /*0a20*/  LOP3.LUT R5, R5, 0xfffffc00, RZ, 0xc0, !PT ;  /* 0xfffffc0005057812 */ /* 0x000fe200078ec0ff */
[----:B------:R-:W-:Y:S01]  /*0a30*/  IMAD.IADD R4, R219, 0x1, -R4 ;  /* 0x00000001db047824 */ /* 0x000fe200078e0a04 */
[----:B------:R-:W-:-:S04]  /*0a40*/  LOP3.LUT R3, R3, 0x1ffffffe, RZ, 0xc0, !PT ;  /* 0x1ffffffe03037812 */ /* 0x000fc800078ec0ff */
[----:B------:R-:W-:Y:S01]  /*0a50*/  LEA R4, R4, R5, 0x6 ;  /* 0x0000000504047211 */ /* 0x000fe200078e30ff */
[----:B------:R-:W-:Y:S01]  /*0a60*/  IMAD.IADD R3, R6, 0x1, -R3 ;  /* 0x0000000106037824 */ /* 0x000fe200078e0a03 */
[----:B------:R-:W-:-:S03]  /*0a70*/  LOP3.LUT R6, R11, 0xfffffffc, RZ, 0xc0, !PT ;  /* 0xfffffffc0b067812 */ /* 0x000fc600078ec0ff */
[----:B------:R-:W-:Y:S02]  /*0a80*/  IMAD R213, R3, 0x8, R4 ;  /* 0x0000000803d57824 */ /* 0x000fe400078e0204 */
[----:B------:R-:W-:Y:S01]  /*0a90*/  IMAD.IADD R5, R219, 0x1, -R6 ;  /* 0x00000001db057824 */ /* 0x000fe200078e0a06 */
[----:B--2---:R-:W-:Y:S02]  /*0aa0*/  R2UR UR5, R2 ;  /* 0x00000000020572ca */ /* 0x004fe400000e0000 */
[CC--:B------:R-:W-:Y:S02]  /*0ab0*/  LEA.HI R2, R0.reuse, R219.reuse, RZ, 0x7 ;  /* 0x000000db00027211 */ /* 0x0c0fe400078f38ff */
[----:B------:R-:W-:Y:S02]  /*0ac0*/  LEA.HI R0, R0, R219, RZ, 0x3 ;  /* 0x000000db00007211 */ /* 0x000fe400078f18ff */
[----:B------:R-:W-:Y:S02]  /*0ad0*/  LOP3.LUT R210, R2, 0xffffff80, RZ, 0xc0, !PT ;  /* 0xffffff8002d27812 */ /* 0x000fe400078ec0ff */
[----:B------:R-:W-:-:S02]  /*0ae0*/  SHF.R.S32.HI R211, RZ, 0x7, R2 ;  /* 0x00000007ffd37819 */ /* 0x000fc40000011402 */
[----:B------:R-:W-:Y:S01]  /*0af0*/  SHF.R.S32.HI R208, RZ, 0x3, R0 ;  /* 0x00000003ffd07819 */ /* 0x000fe20000011400 */
[----:B------:R-:W-:Y:S01]  /*0b00*/  IMAD.IADD R210, R219, 0x1, -R210 ;  /* 0x00000001dbd27824 */ /* 0x000fe200078e0ad2 */
[----:B------:R-:W-:Y:S01]  /*0b10*/  LEA.HI R2, R2, R211, RZ, 0x1 ;  /* 0x000000d302027211 */ /* 0x000fe200078f08ff */
[----:B------:R-:W-:-:S03]  /*0b20*/  ULOP3.LUT UR6, UR5, 0x1, URZ, 0xfc, !UPT ;  /* 0x0000000105067892 */ /* 0x000fc6000f8efc3f */
[----:B------:R-:W-:Y:S01]  /*0b30*/  SHF.R.S32.HI R7, RZ, 0x1f, R210 ;  /* 0x0000001fff077819 */ /* 0x000fe200000114d2 */
[----:B------:R-:W-:Y:S01]  /*0b40*/  UMOV UR5, URZ ;  /* 0x0000003f00057c82 */ /* 0x000fe20008000000 */
[----:B------:R-:W-:Y:S01]  /*0b50*/  LOP3.LUT R6, R2, 0x3fffffe, RZ, 0xc0, !PT ;  /* 0x03fffffe02067812 */ /* 0x000fe200078ec0ff */
[----:B------:R-:W-:Y:S01]  /*0b60*/  IMAD.U32 R214, RZ, RZ, UR6 ;  /* 0x00000006ffd67e24 */ /* 0x000fe2000f8e00ff */
[CC--:B------:R-:W-:Y:S01]  /*0b70*/  LEA.HI R8, R7.reuse, R210.reuse, RZ, 0x2 ;  /* 0x000000d207087211 */ /* 0x0c0fe200078f10ff */
[----:B------:R-:W-:Y:S01]  /*0b80*/  IMAD.U32 R209, RZ, RZ, UR5 ;  /* 0x00000005ffd17e24 */ /* 0x000fe2000f8e00ff */
[----:B------:R-:W-:Y:S01]  /*0b90*/  LEA.HI R7, R7, R210, RZ, 0x5 ;  /* 0x000000d207077211 */ /* 0x000fe200078f28ff */
[----:B------:R-:W-:Y:S01]  /*0ba0*/  IMAD.IADD R6, R211, 0x1, -R6 ;  /* 0x00000001d3067824 */ /* 0x000fe200078e0a06 */
[--C-:B------:R-:W-:Y:S02]  /*0bb0*/  SHF.R.S32.HI R9, RZ, 0x2, R8.reuse ;  /* 0x00000002ff097819 */ /* 0x100fe40000011408 */
[----:B------:R-:W-:-:S02]  /*0bc0*/  SHF.R.S32.HI R10, RZ, 0x1f, R8 ;  /* 0x0000001fff0a7819 */ /* 0x000fc40000011408 */
[----:B------:R-:W-:Y:S02]  /*0bd0*/  LOP3.LUT R2, R0, 0xfffffff8, RZ, 0xc0, !PT ;  /* 0xfffffff800027812 */ /* 0x000fe400078ec0ff */
[----:B------:R-:W-:Y:S02]  /*0be0*/  LEA.HI R10, R10, R9, RZ, 0x3 ;  /* 0x000000090a0a7211 */ /* 0x000fe400078f18ff */
[----:B------:R-:W-:Y:S02]  /*0bf0*/  SHF.R.S32.HI R7, RZ, 0x5, R7 ;  /* 0x00000005ff077819 */ /* 0x000fe40000011407 */
[----:B------:R-:W-:Y:S02]  /*0c00*/  LOP3.LUT R10, R10, 0xfffffff8, RZ, 0xc0, !PT ;  /* 0xfffffff80a0a7812 */ /* 0x000fe400078ec0ff */
[----:B------:R-:W-:Y:S02]  /*0c10*/  IADD3 R205, R219, -R2, RZ ;  /* 0x80000002dbcd7210 */ /* 0x000fe40007ffe0ff */
[----:B------:R-:W-:Y:S01]  /*0c20*/  LOP3.LUT R19, R8, 0x7ffffffc, RZ, 0xc0, !PT ;  /* 0x7ffffffc08137812 */ /* 0x000fe200078ec0ff */
[----:B------:R-:W-:Y:S01]  /*0c30*/  IMAD.IADD R10, R9, 0x1, -R10 ;  /* 0x00000001090a7824 */ /* 0x000fe200078e0a0a */
[----:B------:R-:W-:Y:S01]  /*0c40*/  LEA.HI R9, R5, R5, RZ, 0x1 ;  /* 0x0000000505097211 */ /* 0x000fe200078f08ff */
[----:B------:R-:W-:-:S02]  /*0c50*/  IMAD.SHL.U32 R23, R205, 0x8, RZ ;  /* 0x00000008cd177824 */ /* 0x000fc400078e00ff */
[----:B------:R-:W-:Y:S01]  /*0c60*/  IMAD R7, R7, 0x10, R10 ;  /* 0x0000001007077824 */ /* 0x000fe200078e020a */
[----:B------:R-:W-:Y:S01]  /*0c70*/  LOP3.LUT R10, R9, 0x1ffffffe, RZ, 0xc0, !PT ;  /* 0x1ffffffe090a7812 */ /* 0x000fe200078ec0ff */
[C---:B------:R-:W-:Y:S01]  /*0c80*/  VIADD R203, R23.reuse, 0x40 ;  /* 0x0000004017cb7836 */ /* 0x040fe20000000000 */
[C---:B------:R-:W-:Y:S01]  /*0c90*/  IADD3 R202, R23.reuse, 0x80, RZ ;  /* 0x0000008017ca7810 */ /* 0x040fe20007ffe0ff */
[----:B------:R-:W-:Y:S01]  /*0ca0*/  VIADD R204, R23, 0xc0 ;  /* 0x000000c017cc7836 */ /* 0x000fe20000000000 */
[----:B------:R-:W-:Y:S01]  /*0cb0*/  SHF.R.S32.HI R218, RZ, 0x1f, R23 ;  /* 0x0000001fffda7819 */ /* 0x000fe20000011417 */
[----:B------:R-:W-:Y:S01]  /*0cc0*/  IMAD.IADD R5, R5, 0x1, -R10 ;  /* 0x0000000105057824 */ /* 0x000fe200078e0a0a */
[----:B------:R-:W-:Y:S01]  /*0cd0*/  SHF.R.S32.HI R217, RZ, 0x1f, R203 ;  /* 0x0000001fffd97819 */ /* 0x000fe200000114cb */
[----:B------:R-:W-:Y:S01]  /*0ce0*/  IMAD R212, R6, 0x40, R7 ;  /* 0x0000004006d47824 */ /* 0x000fe200078e0207 */
[----:B------:R-:W-:Y:S01]  /*0cf0*/  SHF.R.S32.HI R216, RZ, 0x1f, R202 ;  /* 0x0000001fffd87819 */ /* 0x000fe200000114ca */
[----:B------:R-:W-:Y:S01]  /*0d00*/  IMAD.IADD R19, R210, 0x1, -R19 ;  /* 0x00000001d2137824 */ /* 0x000fe200078e0a13 */
[----:B------:R-:W-:Y:S01]  /*0d10*/  SHF.R.S32.HI R215, RZ, 0x1f, R204 ;  /* 0x0000001fffd77819 */ /* 0x000fe200000114cc */
[----:B------:R-:W-:-:S07]  /*0d20*/  IMAD R200, R5, 0x8, R212 ;  /* 0x0000000805c87824 */ /* 0x000fce00078e02d4 */
.L_x_1088:
[----:B------:R-:W-:Y:S01]  /*0d30*/  ULDC UR5, c[0x0][0xc60] ;  /* 0x0003180000057ab9 */ /* 0x000fe20000000800 */
[----:B------:R-:W-:Y:S01]  /*0d40*/  UMOV UR8, UR4 ;  /* 0x0000000400087c82 */ /* 0x000fe20008000000 */
[----:B------:R-:W-:-:S11]  /*0d50*/  UISETP.NE.AND UP0, UPT, UR5, 0x1, UPT ;  /* 0x000000010500788c */ /* 0x000fd6000bf05270 */
[----:B------:R-:W-:Y:S01]  /*0d60*/  @UP0 ULDC UR6, c[0x0][0xc64] ;  /* 0x0003190000060ab9 */ /* 0x000fe20000000800 */
[----:B------:R-:W-:Y:S01]  /*0d70*/  @UP0 ULDC UR9, c[0x0][0xc68] ;  /* 0x00031a0000090ab9 */ /* 0x000fe20000000800 */
[----:B------:R-:W-:-:S04]  /*0d80*/  UIMAD.WIDE.U32 UR6, UR4, UR6, URZ ;  /* 0x00000006040672a5 */ /* 0x000fc8000f8e003f */
[----:B------:R-:W-:-:S03]  /*0d90*/  @UP0 USHF.R.U32.HI UR8, URZ, UR9, UR7 ;  /* 0x000000093f080299 */ /* 0x000fc60008011607 */
[----:B------:R-:W-:Y:S02]  /*0da0*/  ULDC UR6, c[0x0][0xc78] ;  /* 0x00031e0000067ab9 */ /* 0x000fe40000000800 */
[----:B------:R-:W-:Y:S02]  /*0db0*/  UISETP.GE.AND UP0, UPT, UR8, UR6, UPT ;  /* 0x000000060800728c */ /* 0x000fe4000bf06270 */
[----:B------:R-:W-:-:S04]  /*0dc0*/  UIADD3 UR6, -UR8, URZ, URZ ;  /* 0x0000003f08067290 */ /* 0x000fc8000fffe13f */
[----:B------:R-:W-:Y:S01]  /*0dd0*/  PLOP3.LUT P0, PT, PT, PT, UP0, 0x80, 0x0 ;  /* 0x000000000000781c */ /* 0x000fe20003f0f008 */
[----:B------:R-:W-:-:S12]  /*0de0*/  UIMAD UR9, UR5, UR6, UR4 ;  /* 0x00000006050972a4 */ /* 0x000fd8000f8e0204 */
[----:B01234-:R-:W-:Y:S05]  /*0df0*/  @!P0 BRA `(.L_x_984) ;  /* 0x0000000000208947 */ /* 0x01ffea0003800000 */
[----:B------:R-:W-:Y:S01]  /*0e00*/  ULDC UR7, c[0x0][0xc6c] ;  /* 0x00031b0000077ab9 */ /* 0x000fe20000000800 */
[----:B------:R-:W-:Y:S01]  /*0e10*/  UMOV UR6, UR9 ;  /* 0x0000000900067c82 */ /* 0x000fe20008000000 */
[----:B------:R-:W-:-:S11]  /*0e20*/  UISETP.NE.AND UP0, UPT, UR7, 0x1, UPT ;  /* 0x000000010700788c */ /* 0x000fd6000bf05270 */
[----:B------:R-:W-:Y:S02]  /*0e30*/  @UP0 ULDC.64 UR10, c[0x0][0xc70] ;  /* 0x00031c00000a0ab9 */ /* 0x000fe40000000a00 */
[----:B------:R-:W-:-:S04]  /*0e40*/  UIMAD.WIDE.U32 UR4, UR9, UR10, URZ ;  /* 0x0000000a090472a5 */ /* 0x000fc8000f8e003f */
[----:B------:R-:W-:-:S04]  /*0e50*/  @UP0 USHF.R.U32.HI UR6, URZ, UR11, UR5 ;  /* 0x0000000b3f060299 */ /* 0x000fc80008011605 */
[----:B------:R-:W-:Y:S01]  /*0e60*/  UIMAD UR4, UR6, UR7, URZ ;  /* 0x00000007060472a4 */ /* 0x000fe2000f8e023f */
[----:B------:R-:W-:Y:S11]  /*0e70*/  BRA `(.L_x_985) ;  /* 0x00000000001c7947 */ /* 0x000ff60003800000 */
.L_x_984:
[----:B------:R-:W-:Y:S01]  /*0e80*/  ULDC UR7, c[0x0][0xc54] ;  /* 0x0003150000077ab9 */ /* 0x000fe20000000800 */
[----:B------:R-:W-:Y:S01]  /*0e90*/  UMOV UR6, UR9 ;  /* 0x0000000900067c82 */ /* 0x000fe20008000000 */
[----:B------:R-:W-:-:S11]  /*0ea0*/  UISETP.NE.AND UP0, UPT, UR7, 0x1, UPT ;  /* 0x000000010700788c */ /* 0x000fd6000bf05270 */
[----:B------:R-:W-:Y:S02]  /*0eb0*/  @UP0 ULDC.64 UR10, c[0x0][0xc58] ;  /* 0x00031600000a0ab9 */ /* 0x000fe40000000a00 */
[----:B------:R-:W-:-:S04]  /*0ec0*/  UIMAD.WIDE.U32 UR4, UR9, UR10, URZ ;  /* 0x0000000a090472a5 */ /* 0x000fc8000f8e003f */
[----:B------:R-:W-:-:S04]  /*0ed0*/  @UP0 USHF.R.U32.HI UR6, URZ, UR11, UR5 ;  /* 0x0000000b3f060299 */ /* 0x000fc80008011605 */
[----:B------:R-:W-:-:S12]  /*0ee0*/  UIMAD UR4, UR6, UR7, URZ ;  /* 0x00000007060472a4 */ /* 0x000fd8000f8e023f */
.L_x_985:
[----:B------:R-:W-:Y:S01]  /*0ef0*/  ULOP3.LUT UR6, URZ, UR6, URZ, 0x33, !UPT ;  /* 0x000000063f067292 */ /* 0x000fe2000f8e333f */
[----:B------:R-:W-:Y:S01]  /*0f00*/  ULDC UR12, c[0x0][0xc48] ;  /* 0x00031200000c7ab9 */ /* 0x000fe20000000800 */
[----:B------:R-:W-:Y:S01]  /*0f10*/  ULDC UR7, c[0x0][0x448] ;  /* 0x0001120000077ab9 */ /* 0x000fe20000000800 */
[----:B------:R-:W-:Y:S01]  /*0f20*/  ULDC UR5, c[0x0][0xc3c] ;  /* 0x00030f0000057ab9 */ /* 0x000fe20000000800 */
[----:B------:R-:W-:Y:S02]  /*0f30*/  UISETP.NE.AND UP1, UPT, UR12, 0x1, UPT ;  /* 0x000000010c00788c */ /* 0x000fe4000bf25270 */
[----:B------:R-:W-:Y:S02]  /*0f40*/  UISETP.NE.AND UP3, UPT, UR7, 0x1, UPT ;  /* 0x000000010700788c */ /* 0x000fe4000bf65270 */
[----:B------:R-:W-:Y:S01]  /*0f50*/  UIADD3 UR6, UR6, UR5, URZ ;  /* 0x0000000506067290 */ /* 0x000fe2000fffe03f */
[----:B------:R-:W-:Y:S01]  /*0f60*/  ULDC.64 UR10, c[0x0][0x418] ;  /* 0x00010600000a7ab9 */ /* 0x000fe20000000a00 */
[----:B------:R-:W-:-:S02]  /*0f70*/  UIADD3 UR4, UR9, -UR4, URZ ;  /* 0x8000000409047290 */ /* 0x000fc4000fffe03f */
[----:B------:R-:W-:Y:S02]  /*0f80*/  UISETP.NE.U32.AND UP0, UPT, UR10, URZ, UPT ;  /* 0x0000003f0a00728c */ /* 0x000fe4000bf05070 */
[----:B------:R-:W-:Y:S02]  /*0f90*/  USHF.L.U32 UR60, UR6, 0x7, URZ ;  /* 0x00000007063c7899 */ /* 0x000fe4000800063f */
[----:B------:R-:W-:Y:S01]  /*0fa0*/  UP2UR UR7, UPR, URZ, 0x8 ;  /* 0x000000083f077883 */ /* 0x000fe20008000000 */
[----:B------:R-:W-:Y:S01]  /*0fb0*/  ULDC UR14, c[0x0][0xc54] ;  /* 0x00031500000e7ab9 */ /* 0x000fe20000000800 */
[----:B------:R-:W-:Y:S02]  /*0fc0*/  UISETP.NE.AND.EX UP0, UPT, UR11, URZ, UPT, UP0 ;  /* 0x0000003f0b00728c */ /* 0x000fe4000bf05300 */
[----:B------:R-:W-:Y:S02]  /*0fd0*/  UIMAD UR14, UR8, UR14, UR4 ;  /* 0x0000000e080e72a4 */ /* 0x000fe4000f8e0204 */
[----:B------:R-:W-:Y:S01]  /*0fe0*/  IMAD.U32 R22, RZ, RZ, UR7 ;  /* 0x00000007ff167e24 */ /* 0x000fe2000f8e00ff */
[----:B------:R-:W-:Y:S01]  /*0ff0*/  UIADD3 UR10, UR60, 0x7f, URZ ;  /* 0x0000007f3c0a7890 */ /* 0x000fe2000fffe03f */
[----:B------:R-:W-:Y:S01]  /*1000*/  ULDC UR42, c[0x0][0x424] ;  /* 0x00010900002a7ab9 */ /* 0x000fe20000000800 */
[----:B------:R-:W-:Y:S01]  /*1010*/  ULDC UR41, c[0x0][0x288] ;  /* 0x0000a20000297ab9 */ /* 0x000fe20000000800 */
[----:B------:R-:W-:Y:S01]  /*1020*/  ULDC.64 UR4, c[0x0][0x9e0] ;  /* 0x0002780000047ab9 */ /* 0x000fe20000000a00 */
[----:B------:R-:W-:Y:S01]  /*1030*/  @UP1 ULDC UR6, c[0x0][0xc4c] ;  /* 0x0003130000061ab9 */ /* 0x000fe20000000800 */
[----:B------:R-:W-:Y:S01]  /*1040*/  @UP3 ULDC UR8, c[0x0][0x44c] ;  /* 0x0001130000083ab9 */ /* 0x000fe20000000800 */
[----:B------:R-:W-:-:S02]  /*1050*/  UIADD3 UR11, -UR41, 0x1, URZ ;  /* 0x00000001290b7890 */ /* 0x000fc4000fffe13f */
[----:B------:R-:W-:Y:S02]  /*1060*/  UISETP.GE.AND UP2, UPT, UR5, 0x1, UPT ;  /* 0x000000010500788c */ /* 0x000fe4000bf46270 */
[----:B------:R-:W-:Y:S02]  /*1070*/  USEL UR42, UR42, 0x1, UP0 ;  /* 0x000000012a2a7887 */ /* 0x000fe40008000000 */
[----:B------:R-:W-:Y:S02]  /*1080*/  UIMAD.WIDE.U32 UR8, UR10, UR8, URZ ;  /* 0x000000080a0872a5 */ /* 0x000fe4000f8e003f */
[----:B------:R-:W-:Y:S01]  /*1090*/  UIMAD.WIDE.U32 UR6, UR14, UR6, URZ ;  /* 0x000000060e0672a5 */ /* 0x000fe2000f8e003f */
[----:B------:R-:W-:Y:S01]  /*10a0*/  PLOP3.LUT P0, PT, PT, PT, UP2, 0x40, 0x0 ;  /* 0x000000000000781c */ /* 0x000fe20003f0e828 */
[----:B------:R-:W-:Y:S01]  /*10b0*/  ULDC UR13, c[0x0][0x2f0] ;  /* 0x0000bc00000d7ab9 */ /* 0x000fe20000000800 */
[----:B------:R-:W-:Y:S01]  /*10c0*/  @UP1 ULDC UR15, c[0x0][0xc50] ;  /* 0x00031400000f1ab9 */ /* 0x000fe20000000800 */
[----:B------:R-:W-:Y:S01]  /*10d0*/  @UP3 ULDC UR16, c[0x0][0x450] ;  /* 0x0001140000103ab9 */ /* 0x000fe20000000800 */
[----:B------:R-:W-:Y:S01]  /*10e0*/  UMOV UR17, UR14 ;  /* 0x0000000e00117c82 */ /* 0x000fe20008000000 */
[----:B------:R-:W-:-:S02]  /*10f0*/  UIMAD UR11, UR42, UR13, UR11 ;  /* 0x0000000d2a0b72a4 */ /* 0x000fc4000f8e020b */
[----:B------:R-:W-:Y:S02]  /*1100*/  @UP3 USHF.R.U32.HI UR10, URZ, UR16, UR9 ;  /* 0x000000103f0a3299 */ /* 0x000fe40008011609 */
[----:B------:R-:W-:Y:S02]  /*1110*/  @UP1 USHF.R.U32.HI UR17, URZ, UR15, UR7 ;  /* 0x0000000f3f111299 */ /* 0x000fe40008011607 */
[----:B------:R-:W-:Y:S02]  /*1120*/  UIADD3 UR10, UR11, UR10, URZ ;  /* 0x0000000a0b0a7290 */ /* 0x000fe4000fffe03f */
[----:B------:R-:W-:Y:S02]  /*1130*/  UIADD3 UR6, -UR17, URZ, URZ ;  /* 0x0000003f11067290 */ /* 0x000fe4000fffe13f */
[----:B------:R-:W-:Y:S01]  /*1140*/  UIADD3 UR4, UR10, UR4, URZ ;  /* 0x000000040a047290 */ /* 0x000fe2000fffe03f */
[----:B------:R-:W-:Y:S01]  /*1150*/  IMAD.U32 R207, RZ, RZ, UR17 ;  /* 0x00000011ffcf7e24 */ /* 0x000fe2000f8e00ff */
[----:B------:R-:W-:-:S02]  /*1160*/  UIMAD UR6, UR12, UR6, UR14 ;  /* 0x000000060c0672a4 */ /* 0x000fc4000f8e020e */
[----:B------:R-:W-:Y:S02]  /*1170*/  UP2UR UR43, UPR, URZ, 0x4 ;  /* 0x000000043f2b7883 */ /* 0x000fe40008000000 */
[----:B------:R-:W-:Y:S02]  /*1180*/  IMAD.U32 R0, RZ, RZ, UR4 ;  /* 0x00000004ff007e24 */ /* 0x000fe4000f8e00ff */
[----:B------:R-:W-:Y:S01]  /*1190*/  MOV R206, UR6 ;  /* 0x0000000600ce7c02 */ /* 0x000fe20008000f00 */
[----:B------:R-:W-:Y:S07]  /*11a0*/  @P0 BRA `(.L_x_986) ;  /* 0x0000000000400947 */ /* 0x000fee0003800000 */
[----:B------:R-:W-:Y:S01]  /*11b0*/  ISETP.LT.AND P0, PT, RZ, UR10, PT ;  /* 0x0000000aff007c0c */ /* 0x000fe2000bf01270 */
[----:B------:R-:W-:-:S12]  /*11c0*/  UIADD3 UR4, UR10, -0x1, URZ ;  /* 0xffffffff0a047890 */ /* 0x000fd8000fffe03f */
[----:B------:R-:W-:Y:S05]  /*11d0*/  @P0 BRA `(.L_x_987) ;  /* 0x00000000001c0947 */ /* 0x000fea0003800000 */
[----:B------:R-:W-:Y:S02]  /*11e0*/  UISETP.NE.AND UP0, UPT, UR5, 0x1, UPT ;  /* 0x000000010500788c */ /* 0x000fe4000bf05270 */
[----:B------:R-:W-:-:S09]  /*11f0*/  UIADD3 UR4, -UR10, URZ, URZ ;  /* 0x0000003f0a047290 */ /* 0x000fd2000fffe13f */
[----:B------:R-:W-:Y:S02]  /*1200*/  @UP0 ULDC.64 UR8, c[0x0][0x9e8] ;  /* 0x00027a0000080ab9 */ /* 0x000fe40000000a00 */
[----:B------:R-:W-:-:S04]  /*1210*/  UIMAD.WIDE.U32 UR6, UR4, UR8, URZ ;  /* 0x00000008040672a5 */ /* 0x000fc8000f8e003f */
[----:B------:R-:W-:-:S04]  /*1220*/  @UP0 USHF.R.U32.HI UR4, URZ, UR9, UR7 ;  /* 0x000000093f040299 */ /* 0x000fc80008011607 */
[----:B------:R-:W-:Y:S01]  /*1230*/  ULOP3.LUT UR4, URZ, UR4, URZ, 0x33, !UPT ;  /* 0x000000043f047292 */ /* 0x000fe2000f8e333f */
[----:B------:R-:W-:Y:S11]  /*1240*/  BRA `(.L_x_988) ;  /* 0x0000000000107947 */ /* 0x000ff60003800000 */
.L_x_987:
[----:B------:R-:W-:-:S11]  /*1250*/  UISETP.NE.AND UP0, UPT, UR5, 0x1, UPT ;  /* 0x000000010500788c */ /* 0x000fd6000bf05270 */
[----:B------:R-:W-:Y:S02]  /*1260*/  @UP0 ULDC.64 UR8, c[0x0][0x9e8] ;  /* 0x00027a0000080ab9 */ /* 0x000fe40000000a00 */
[----:B------:R-:W-:-:S04]  /*1270*/  UIMAD.WIDE.U32 UR6, UR4, UR8, URZ ;  /* 0x00000008040672a5 */ /* 0x000fc8000f8e003f */
[----:B------:R-:W-:-:S12]  /*1280*/  @UP0 USHF.R.U32.HI UR4, URZ, UR9, UR7 ;  /* 0x000000093f040299 */ /* 0x000fd80008011607 */
.L_x_988:
[----:B------:R-:W-:-:S06]  /*1290*/  UIMAD UR4, UR4, UR5, UR5 ;  /* 0x00000005040472a4 */ /* 0x000fcc000f8e0205 */
[----:B------:R-:W-:-:S07]  /*12a0*/  VIMNMX R0, R0, UR4, PT ;  /* 0x0000000400007c48 */ /* 0x000fce000bfe0100 */
.L_x_986:
[----:B------:R-:W-:Y:S01]  /*12b0*/  R2UR UR4, R22 ;  /* 0x00000000160472ca */ /* 0x000fe200000e0000 */
[----:B------:R-:W-:Y:S01]  /*12c0*/  UMOV UR9, UR60 ;  /* 0x0000003c00097c82 */ /* 0x000fe20008000000 */
[----:B------:R-:W-:Y:S01]  /*12d0*/  VIADD R0, R0, 0x3f ;  /* 0x0000003f00007836 */ /* 0x000fe20000000000 */
[----:B------:R-:W-:Y:S01]  /*12e0*/  UIMAD UR41, UR42, UR13, -UR41 ;  /* 0x0000000d2a2972a4 */ /* 0x000fe2000f8e0a29 */
[----:B------:R-:W-:-:S03]  /*12f0*/  ULDC UR10, c[0x0][0x9dc] ;  /* 0x00027700000a7ab9 */ /* 0x000fc60000000800 */
[----:B------:R-:W-:-:S04]  /*1300*/  SHF.R.S32.HI R3, RZ, 0x1f, R0 ;  /* 0x0000001fff037819 */ /* 0x000fc80000011400 */
[----:B------:R-:W-:Y:S02]  /*1310*/  LEA.HI R3, R3, R0, RZ, 0x6 ;  /* 0x0000000003037211 */ /* 0x000fe400078f30ff */
[----:B------:R-:W-:Y:S02]  /*1320*/  UISETP.NE.AND UP0, UPT, UR4, URZ, UPT ;  /* 0x0000003f0400728c */ /* 0x000fe4000bf05270 */
[----:B------:R-:W-:Y:S01]  /*1330*/  UIMAD UR4, UR42, UR13, 0x3f ;  /* 0x0000003f2a0474a4 */ /* 0x000fe2000f8e020d */
[----:B------:R-:W-:-:S03]  /*1340*/  SHF.R.S32.HI R3, RZ, 0x6, R3 ;  /* 0x00000006ff037819 */ /* 0x000fc60000011403 */
[----:B------:R-:W-:-:S04]  /*1350*/  USHF.R.S32.HI UR8, URZ, 0x1f, UR4 ;  /* 0x0000001f3f087899 */ /* 0x000fc80008011404 */
[----:B------:R-:W-:Y:S01]  /*1360*/  ULEA.HI UR8, UR8, UR4, URZ, 0x6 ;  /* 0x0000000408087291 */ /* 0x000fe2000f8f303f */
[----:B------:R-:W-:Y:S01]  /*1370*/  @UP0 ULDC UR6, c[0x0][0x44c] ;  /* 0x0001130000060ab9 */ /* 0x000fe20000000800 */
[----:B------:R-:W-:Y:S01]  /*1380*/  @UP0 ULDC UR11, c[0x0][0x450] ;  /* 0x00011400000b0ab9 */ /* 0x000fe20000000800 */
[----:B------:R-:W-:Y:S02]  /*1390*/  UIMAD.WIDE.U32 UR6, UR60, UR6, URZ ;  /* 0x000000063c0672a5 */ /* 0x000fe4000f8e003f */
[----:B------:R-:W-:Y:S02]  /*13a0*/  USHF.R.S32.HI UR8, URZ, 0x6, UR8 ;  /* 0x000000063f087899 */ /* 0x000fe40008011408 */
[----:B------:R-:W-:Y:S02]  /*13b0*/  @UP0 USHF.R.U32.HI UR9, URZ, UR11, UR7 ;  /* 0x0000000b3f090299 */ /* 0x000fe40008011607 */
[----:B------:R-:W-:Y:S02]  /*13c0*/  UISETP.GE.AND UP0, UPT, UR5, 0x1, UPT ;  /* 0x000000010500788c */ /* 0x000fe4000bf06270 */
[----:B------:R-:W-:Y:S01]  /*13d0*/  UIADD3 UR4, UR41, UR9, URZ ;  /* 0x0000000929047290 */ /* 0x000fe2000fffe03f */
[----:B------:R-:W-:-:S03]  /*13e0*/  VIMNMX R102, R3, UR8, PT ;  /* 0x0000000803667c48 */ /* 0x000fc6000bfe0100 */
[----:B------:R-:W-:Y:S01]  /*13f0*/  PLOP3.LUT P0, PT, PT, PT, UP0, 0x40, 0x0 ;  /* 0x000000000000781c */ /* 0x000fe20003f0e808 */
[----:B------:R-:W-:-:S12]  /*1400*/  UIADD3 UR9, UR4, -UR10, URZ ;  /* 0x8000000a04097290 */ /* 0x000fd8000fffe03f */
[----:B------:R-:W-:Y:S05]  /*1410*/  @P0 BRA `(.L_x_989) ;  /* 0x0000000000440947 */ /* 0x000fea0003800000 */
[----:B------:R-:W-:-:S06]  /*1420*/  UISETP.GT.AND UP0, UPT, UR4, -0x1, UPT ;  /* 0xffffffff0400788c */ /* 0x000fcc000bf04270 */
[----:B------:R-:W-:-:S13]  /*1430*/  PLOP3.LUT P0, PT, PT, PT, UP0, 0x80, 0x0 ;  /* 0x000000000000781c */ /* 0x000fda0003f0f008 */
[----:B------:R-:W-:Y:S05]  /*1440*/  @P0 BRA `(.L_x_990) ;  /* 0x00000000001c0947 */ /* 0x000fea0003800000 */
[----:B------:R-:W-:Y:S02]  /*1450*/  UISETP.NE.AND UP0, UPT, UR5, 0x1, UPT ;  /* 0x000000010500788c */ /* 0x000fe4000bf05270 */
[----:B------:R-:W-:-:S09]  /*1460*/  ULOP3.LUT UR4, URZ, UR4, URZ, 0x33, !UPT ;  /* 0x000000043f047292 */ /* 0x000fd2000f8e333f */
[----:B------:R-:W-:Y:S02]  /*1470*/  @UP0 ULDC.64 UR10, c[0x0][0x9e8] ;  /* 0x00027a00000a0ab9 */ /* 0x000fe40000000a00 */
[----:B------:R-:W-:-:S04]  /*1480*/  UIMAD.WIDE.U32 UR6, UR4, UR10, URZ ;  /* 0x0000000a040672a5 */ /* 0x000fc8000f8e003f */
[----:B------:R-:W-:-:S04]  /*1490*/  @UP0 USHF.R.U32.HI UR4, URZ, UR11, UR7 ;  /* 0x0000000b3f040299 */ /* 0x000fc80008011607 */
[----:B------:R-:W-:Y:S01]  /*14a0*/  ULOP3.LUT UR4, URZ, UR4, URZ, 0x33, !UPT ;  /* 0x000000043f047292 */ /* 0x000fe2000f8e333f */
[----:B------:R-:W-:Y:S11]  /*14b0*/  BRA `(.L_x_991) ;  /* 0x0000000000107947 */ /* 0x000ff60003800000 */
.L_x_990:
[----:B------:R-:W-:-:S11]  /*14c0*/  UISETP.NE.AND UP0, UPT, UR5, 0x1, UPT ;  /* 0x000000010500788c */ /* 0x000fd6000bf05270 */
[----:B------:R-:W-:Y:S02]  /*14d0*/  @UP0 ULDC.64 UR10, c[0x0][0x9e8] ;  /* 0x00027a00000a0ab9 */ /* 0x000fe40000000a00 */
[----:B------:R-:W-:-:S04]  /*14e0*/  UIMAD.WIDE.U32 UR6, UR4, UR10, URZ ;  /* 0x0000000a040672a5 */ /* 0x000fc8000f8e003f */
[----:B------:R-:W-:-:S12]  /*14f0*/  @UP0 USHF.R.U32.HI UR4, URZ, UR11, UR7 ;  /* 0x0000000b3f040299 */ /* 0x000fd80008011607 */
.L_x_991:
[----:B------:R-:W-:-:S04]  /*1500*/  UIMAD UR4, UR4, UR5, URZ ;  /* 0x00000005040472a4 */ /* 0x000fc8000f8e023f */
[----:B------:R-:W-:-:S04]  /*1510*/  UISETP.LT.AND UP0, UPT, UR9, UR4, UPT ;  /* 0x000000040900728c */ /* 0x000fc8000bf01270 */
[----:B------:R-:W-:-:S12]  /*1520*/  USEL UR9, UR9, UR4, !UP0 ;  /* 0x0000000409097287 */ /* 0x000fd8000c000000 */
.L_x_989:
[----:B------:R-:W-:Y:S01]  /*1530*/  USHF.R.S32.HI UR4, URZ, 0x1f, UR9 ;  /* 0x0000001f3f047899 */ /* 0x000fe20008011409 */
[----:B------:R-:W-:Y:S02]  /*1540*/  PLOP3.LUT P0, PT, PT, PT, PT, 0x80, 0x0 ;  /* 0x000000000000781c */ /* 0x000fe40003f0f070 */
[----:B------:R-:W-:Y:S01]  /*1550*/  CS2R R2, SRZ ;  /* 0x0000000000027805 */ /* 0x000fe2000001ff00 */
[----:B------:R-:W-:Y:S01]  /*1560*/  IMAD.MOV.U32 R0, RZ, RZ, RZ ;  /* 0x000000ffff007224 */ /* 0x000fe200078e00ff */
[----:B------:R-:W-:Y:S01]  /*1570*/  ULEA.HI UR4, UR4, UR9, URZ, 0x6 ;  /* 0x0000000904047291 */ /* 0x000fe2000f8f303f */
[----:B------:R-:W-:Y:S02]  /*1580*/  CS2R R166, SRZ ;  /* 0x0000000000a67805 */ /* 0x000fe4000001ff00 */
[----:B------:R-:W-:Y:S02]  /*1590*/  CS2R R164, SRZ ;  /* 0x0000000000a47805 */ /* 0x000fe4000001ff00 */
[----:B------:R-:W-:Y:S01]  /*15a0*/  CS2R R148, SRZ ;  /* 0x0000000000947805 */ /* 0x000fe2000001ff00 */
[----:B------:R-:W-:Y:S01]  /*15b0*/  USHF.R.S32.HI UR4, URZ, 0x6, UR4 ;  /* 0x000000063f047899 */ /* 0x000fe20008011404 */
[----:B------:R-:W-:-:S02]  /*15c0*/  CS2R R162, SRZ ;  /* 0x0000000000a27805 */ /* 0x000fc4000001ff00 */
[----:B------:R-:W-:Y:S02]  /*15d0*/  CS2R R144, SRZ ;  /* 0x0000000000907805 */ /* 0x000fe4000001ff00 */
[----:B------:R-:W-:Y:S01]  /*15e0*/  CS2R R128, SRZ ;  /* 0x0000000000807805 */ /* 0x000fe2000001ff00 */
[----:B------:R-:W-:Y:S01]  /*15f0*/  UISETP.LT.AND UP0, UPT, URZ, UR4, UPT ;  /* 0x000000043f00728c */ /* 0x000fe2000bf01270 */
[----:B------:R-:W-:Y:S02]  /*1600*/  CS2R R140, SRZ ;  /* 0x00000000008c7805 */ /* 0x000fe4000001ff00 */
[----:B------:R-:W-:Y:S02]  /*1610*/  CS2R R100, SRZ ;  /* 0x0000000000647805 */ /* 0x000fe4000001ff00 */
[----:B------:R-:W-:Y:S01]  /*1620*/  CS2R R96, SRZ ;  /* 0x0000000000607805 */ /* 0x000fe2000001ff00 */
[----:B------:R-:W-:Y:S01]  /*1630*/  USEL UR5, URZ, UR4, !UP0 ;  /* 0x000000043f057287 */ /* 0x000fe2000c000000 */
[----:B------:R-:W-:-:S02]  /*1640*/  CS2R R136, SRZ ;  /* 0x0000000000887805 */ /* 0x000fc4000001ff00 */
[----:B------:R-:W-:Y:S02]  /*1650*/  CS2R R92, SRZ ;  /* 0x00000000005c7805 */ /* 0x000fe4000001ff00 */
[----:B------:R-:W-:Y:S02]  /*1660*/  CS2R R88, SRZ ;  /* 0x0000000000587805 */ /* 0x000fe4000001ff00 */
[----:B------:R-:W-:Y:S02]  /*1670*/  CS2R R132, SRZ ;  /* 0x0000000000847805 */ /* 0x000fe4000001ff00 */
[----:B------:R-:W-:Y:S02]  /*1680*/  CS2R R84, SRZ ;  /* 0x0000000000547805 */ /* 0x000fe4000001ff00 */
[----:B------:R-:W-:Y:S01]  /*1690*/  ISETP.GT.AND P1, PT, R102, UR5, PT ;  /* 0x0000000566007c0c */ /* 0x000fe2000bf24270 */
        /* <DEDUP_REMOVED lines=20> */
[----:B------:R-:W-:Y:S01]  /*17e0*/  IMAD.MOV.U32 R18, RZ, RZ, RZ ;  /* 0x000000ffff127224 */ /* 0x000fe200078e00ff */
        /* <DEDUP_REMOVED lines=30> */
[----:B------:R-:W-:Y:S06]  /*19d0*/  @!P1 BRA `(.L_x_992) ;  /* 0x000000c0006c9947 */ /* 0x000fec0003800000 */
        /* <DEDUP_REMOVED lines=31> */
.L_x_993:
[----:B------:R-:W-:Y:S02]  /*1bd0*/  R2UR UR6, R209 ;  /* 0x00000000d10672ca */ /* 0x000fe400000e0000 */
[----:B------:R-:W-:-:S11]  /*1be0*/  R2UR UR5, R214 ;  /* 0x00000000d60572ca */ /* 0x000fd600000e0000 */
[----:B------:R-:W-:Y:S02]  /*1bf0*/  ULEA.HI UR4, UR6, UR6, URZ, 0x1 ;  /* 0x0000000606047291 */ /* 0x000fe4000f8f083f */
[----:B------:R-:W-:Y:S02]  /*1c00*/  IMAD.U32 R2, RZ, RZ, UR5 ;  /* 0x00000005ff027e24 */ /* 0x000fe4000f8e00ff */
[----:B------:R-:W-:-:S03]  /*1c10*/  ULOP3.LUT UR4, UR4, 0xfffffffe, URZ, 0xc0, !UPT ;  /* 0xfffffffe04047892 */ /* 0x000fc6000f8ec03f */
[----:B------:R-:W-:Y:S01]  /*1c20*/  ISETP.NE.AND P0, PT, R2, 0x3, PT ;  /* 0x000000030200780c */ /* 0x000fe20003f05270 */
[----:B------:R-:W-:-:S06]  /*1c30*/  UIADD3 UR4, UR6, -UR4, URZ ;  /* 0x8000000406047290 */ /* 0x000fcc000fffe03f */
[----:B------:R-:W-:-:S04]  /*1c40*/  MOV R0, UR4 ;  /* 0x0000000400007c02 */ /* 0x000fc80008000f00 */
[----:B------:R-:W-:-:S04]  /*1c50*/  SHF.L.U32 R0, R0, 0x1f, RZ ;  /* 0x0000001f00007819 */ /* 0x000fc800000006ff */
[----:B------:R-:W0:Y:S02]  /*1c60*/  SYNCS.PHASECHK.TRANS64.TRYWAIT P1, [UR40+0x30800], R0 ;  /* 0x03080000ff0075a7 */ /* 0x000e240008020168 */
[----:B0-----:R-:W-:Y:S05]  /*1c70*/  @!P1 BRA `(.L_x_994) ;  /* 0x0000012c00509947 */ /* 0x001fea0003800000 */
.L_x_1158:
[----:B------:R-:W-:Y:S05]  /*1c80*/  @!P0 BRA `(.L_x_995) ;  /* 0x0000000000048947 */ /* 0x000fea0003800000 */
[----:B------:R-:W-:Y:S01]  /*1c90*/  BPT.TRAP 0x1 ;  /* 0x000000040000795c */ /* 0x000fe20000300000 */
.L_x_995:
[----:B0-----:R-:W-:Y:S02]  /*1ca0*/  IMAD.U32 R3, RZ, RZ, UR38 ;  /* 0x00000026ff037e24 */ /* 0x001fe4000f8e00ff */
[----:B------:R-:W-:-:S03]  /*1cb0*/  IMAD.U32 R0, RZ, RZ, UR39 ;  /* 0x00000027ff007e24 */ /* 0x000fc6000f8e00ff */
[----:B------:R-:W-:Y:S02]  /*1cc0*/  LEA R3, R3, UR40, 0x3 ;  /* 0x0000002803037c11 */ /* 0x000fe4000f8e18ff */
[----:B------:R-:W-:-:S04]  /*1cd0*/  SHF.L.U32 R0, R0, 0x1f, RZ ;  /* 0x0000001f00007819 */ /* 0x000fc800000006ff */
[----:B------:R0:W1:Y:S01]  /*1ce0*/  SYNCS.PHASECHK.TRANS64.TRYWAIT P1, [R3+URZ+0x30830], R0 ;  /* 0x03083000030075a7 */ /* 0x000062000802017f */
[----:B------:R-:W-:Y:S05]  /*1cf0*/  @!P0 BRA `(.L_x_996) ;  /* 0x0000000000048947 */ /* 0x000fea0003800000 */
[----:B------:R-:W-:Y:S01]  /*1d00*/  BPT.TRAP 0x1 ;  /* 0x000000040000795c */ /* 0x000fe20000300000 */
.L_x_996:
[----:B-1----:R-:W-:Y:S05]  /*1d10*/  @P1 BRA `(.L_x_997) ;  /* 0x0000000000081947 */ /* 0x002fea0003800000 */
[----:B------:R-:W1:Y:S02]  /*1d20*/  SYNCS.PHASECHK.TRANS64.TRYWAIT P1, [R3+URZ+0x30830], R0 ;  /* 0x03083000030075a7 */ /* 0x000e64000802017f */
[----:B-1----:R-:W-:Y:S05]  /*1d30*/  @!P1 BRA `(.L_x_998) ;  /* 0x0000012c00389947 */ /* 0x002fea0003800000 */
.L_x_997:
[----:B------:R-:W-:Y:S05]  /*1d40*/  WARPSYNC.ALL ;  /* 0x0000000000007948 */ /* 0x000fea0003800000 */
[----:B------:R-:W-:Y:S01]  /*1d50*/  UIADD3 UR4, UR40, 0x20400, URZ ;  /* 0x0002040028047890 */ /* 0x000fe2000fffe03f */
[----:B------:R-:W-:Y:S01]  /*1d60*/  WARPGROUP.ARRIVE ;  /* 0x00000000000079c5 */ /* 0x000fe20000000000 */
[----:B------:R-:W-:Y:S01]  /*1d70*/  UMOV UR9, 0x40000040 ;  /* 0x4000004000097882 */ /* 0x000fe20000000000 */
[----:B------:R-:W-:Y:S01]  /*1d80*/  UMOV UR11, 0x40000040 ;  /* 0x40000040000b7882 */ /* 0x000fe20000000000 */
[----:B------:R-:W-:Y:S01]  /*1d90*/  USHF.R.U32.HI UR4, URZ, 0x4, UR4 ;  /* 0x000000043f047899 */ /* 0x000fe20008011604 */
[----:B------:R-:W-:Y:S01]  /*1da0*/  IMAD.U32 R17, RZ, RZ, UR9 ;  /* 0x00000009ff117e24 */ /* 0x000fe2000f8e00ff */
[----:B------:R-:W-:Y:S01]  /*1db0*/  UMOV UR57, 0x40000040 ;  /* 0x4000004000397882 */ /* 0x000fe20000000000 */
[----:B------:R-:W-:Y:S01]  /*1dc0*/  UMOV UR59, 0x40000040 ;  /* 0x40000040003b7882 */ /* 0x000fe20000000000 */
[----:B------:R-:W-:Y:S01]  /*1dd0*/  ULOP3.LUT UR4, UR4, 0x3fff, URZ, 0xc0, !UPT ;  /* 0x00003fff04047892 */ /* 0x000fe2000f8ec03f */
[----:B------:R-:W-:Y:S01]  /*1de0*/  UMOV UR53, 0x40000040 ;  /* 0x4000004000357882 */ /* 0x000fe20000000000 */
[----:B------:R-:W-:-:S02]  /*1df0*/  UMOV UR55, 0x40000040 ;  /* 0x4000004000377882 */ /* 0x000fc40000000000 */
[----:B------:R-:W-:Y:S02]  /*1e00*/  ULOP3.LUT UR61, UR4, 0x10000, URZ, 0xfc, !UPT ;  /* 0x00010000043d7892 */ /* 0x000fe4000f8efc3f */
[----:B------:R-:W-:Y:S02]  /*1e10*/  ULOP3.LUT UR4, UR44, 0x10000, URZ, 0xfc, !UPT ;  /* 0x000100002c047892 */ /* 0x000fe4000f8efc3f */
[----:B------:R-:W-:Y:S02]  /*1e20*/  ULEA UR5, UR38, UR61, 0xb ;  /* 0x0000003d26057291 */ /* 0x000fe4000f8e583f */
[----:B------:R-:W-:Y:S02]  /*1e30*/  UIADD3 UR6, UR4, 0x2, URZ ;  /* 0x0000000204067890 */ /* 0x000fe4000fffe03f */
[----:B------:R-:W-:Y:S01]  /*1e40*/  UIADD3 UR7, UR5, 0x2, URZ ;  /* 0x0000000205077890 */ /* 0x000fe2000fffe03f */
[----:B------:R-:W-:Y:S02]  /*1e50*/  UMOV UR8, UR4 ;  /* 0x0000000400087c82 */ /* 0x000fe40008000000 */
[----:B------:R-:W-:Y:S01]  /*1e60*/  UMOV UR10, UR5 ;  /* 0x00000005000a7c82 */ /* 0x000fe20008000000 */
[----:B------:R-:W-:Y:S01]  /*1e70*/  IMAD.U32 R16, RZ, RZ, UR8 ;  /* 0x00000008ff107e24 */ /* 0x000fe2000f8e00ff */
[----:B------:R-:W-:Y:S01]  /*1e80*/  HGMMA.64x64x16.F32.BF16 R24, gdesc[UR8], RZ, !UPT, gsb0 ;  /* 0x00e00000081879f0 */ /* 0x000fe2000c0018ff */
[----:B------:R-:W-:Y:S01]  /*1e90*/  UMOV UR8, UR6 ;  /* 0x0000000600087c82 */ /* 0x000fe20008000000 */
[----:B------:R-:W-:Y:S01]  /*1ea0*/  UMOV UR9, 0x40000040 ;  /* 0x4000004000097882 */ /* 0x000fe20000000000 */
[----:B------:R-:W-:Y:S01]  /*1eb0*/  UMOV UR10, UR7 ;  /* 0x00000007000a7c82 */ /* 0x000fe20008000000 */
[----:B------:R-:W-:Y:S01]  /*1ec0*/  UMOV UR11, 0x40000040 ;  /* 0x40000040000b7882 */ /* 0x000fe20000000000 */
[----:B------:R-:W-:Y:S01]  /*1ed0*/  UIADD3 UR6, UR4, 0x4, URZ ;  /* 0x0000000404067890 */ /* 0x000fe2000fffe03f */
[----:B------:R-:W-:Y:S01]  /*1ee0*/  IMAD.U32 R14, RZ, RZ, UR8 ;  /* 0x00000008ff0e7e24 */ /* 0x000fe2000f8e00ff */
[----:B------:R-:W-:Y:S01]  /*1ef0*/  UIADD3 UR7, UR5, 0x4, URZ ;  /* 0x0000000405077890 */ /* 0x000fe2000fffe03f */
[----:B------:R-:W-:Y:S01]  /*1f00*/  MOV R15, UR9 ;  /* 0x00000009000f7c02 */ /* 0x000fe20008000f00 */
[----:B------:R-:W-:-:S02]  /*1f10*/  UIADD3 UR56, UR4, 0x404, URZ ;  /* 0x0000040404387890 */ /* 0x000fc4000fffe03f */
[----:B------:R-:W-:Y:S02]  /*1f20*/  UIADD3 UR58, UR5, 0x204, URZ ;  /* 0x00000204053a7890 */ /* 0x000fe4000fffe03f */
[----:B------:R-:W-:Y:S02]  /*1f30*/  UIADD3 UR52, UR4, 0x406, URZ ;  /* 0x0000040604347890 */ /* 0x000fe4000fffe03f */
[----:B------:R-:W-:Y:S02]  /*1f40*/  UIADD3 UR54, UR5, 0x206, URZ ;  /* 0x0000020605367890 */ /* 0x000fe4000fffe03f */
[----:B------:R-:W-:Y:S02]  /*1f50*/  UIADD3 UR12, UR4, 0x802, URZ ;  /* 0x00000802040c7890 */ /* 0x000fe4000fffe03f */
[----:B------:R-:W-:Y:S01]  /*1f60*/  UIADD3 UR14, UR5, 0x402, URZ ;  /* 0x00000402050e7890 */ /* 0x000fe2000fffe03f */
[----:B------:R-:W-:Y:S01]  /*1f70*/  UMOV UR13, 0x40000040 ;  /* 0x40000040000d7882 */ /* 0x000fe20000000000 */
[----:B------:R-:W-:Y:S01]  /*1f80*/  UMOV UR15, 0x40000040 ;  /* 0x40000040000f7882 */ /* 0x000fe20000000000 */
[----:B------:R-:W-:-:S02]  /*1f90*/  UIADD3 UR16, UR4, 0x804, URZ ;  /* 0x0000080404107890 */ /* 0x000fc4000fffe03f */
[----:B------:R-:W-:Y:S01]  /*1fa0*/  UIADD3 UR18, UR5, 0x404, URZ ;  /* 0x0000040405127890 */ /* 0x000fe2000fffe03f */
[----:B------:R-:W-:Y:S01]  /*1fb0*/  UMOV UR17, 0x40000040 ;  /* 0x4000004000117882 */ /* 0x000fe20000000000 */
[----:B------:R-:W-:Y:S01]  /*1fc0*/  UMOV UR19, 0x40000040 ;  /* 0x4000004000137882 */ /* 0x000fe20000000000 */
[----:B------:R-:W-:Y:S02]  /*1fd0*/  UIADD3 UR20, UR4, 0x806, URZ ;  /* 0x0000080604147890 */ /* 0x000fe4000fffe03f */
[----:B------:R-:W-:Y:S01]  /*1fe0*/  UIADD3 UR22, UR5, 0x406, URZ ;  /* 0x0000040605167890 */ /* 0x000fe2000fffe03f */
[----:B------:R-:W-:Y:S01]  /*1ff0*/  UMOV UR21, 0x40000040 ;  /* 0x4000004000157882 */ /* 0x000fe20000000000 */
[----:B------:R-:W-:Y:S01]  /*2000*/  UMOV UR23, 0x40000040 ;  /* 0x4000004000177882 */ /* 0x000fe20000000000 */
        /* <DEDUP_REMOVED lines=16> */
[----:B------:R-:W-:-:S02]  /*2110*/  WARPGROUP.DEPBAR.LE gsb0, 0x0 ;  /* 0x00008000000079c5 */ /* 0x000fc40000010000 */
[----:B------:R-:W-:-:S06]  /*2120*/  WARPGROUP.ARRIVE ;  /* 0x00000000000079c5 */ /* 0x000fcc0000000000 */
[----:B------:R-:W-:Y:S01]  /*2130*/  HGMMA.64x64x16.F32.BF16 R24, gdesc[UR8], R24, gsb0 ;  /* 0x00e00000081879f0 */ /* 0x000fe20008001818 */
[----:B------:R-:W-:Y:S01]  /*2140*/  UMOV UR8, UR6 ;  /* 0x0000000600087c82 */ /* 0x000fe20008000000 */
[----:B------:R-:W-:Y:S01]  /*2150*/  UMOV UR9, 0x40000040 ;  /* 0x4000004000097882 */ /* 0x000fe20000000000 */
[----:B------:R-:W-:Y:S01]  /*2160*/  UMOV UR10, UR7 ;  /* 0x00000007000a7c82 */ /* 0x000fe20008000000 */
[----:B------:R-:W-:Y:S01]  /*2170*/  UMOV UR11, 0x40000040 ;  /* 0x40000040000b7882 */ /* 0x000fe20000000000 */
[----:B------:R-:W-:Y:S01]  /*2180*/  UIADD3 UR6, UR4, 0x6, URZ ;  /* 0x0000000604067890 */ /* 0x000fe2000fffe03f */
[----:B------:R-:W-:Y:S01]  /*2190*/  IMAD.U32 R12, RZ, RZ, UR8 ;  /* 0x00000008ff0c7e24 */ /* 0x000fe2000f8e00ff */
[----:B------:R-:W-:Y:S01]  /*21a0*/  UIADD3 UR7, UR5, 0x6, URZ ;  /* 0x0000000605077890 */ /* 0x000fe2000fffe03f */
[----:B------:R-:W-:Y:S01]  /*21b0*/  IMAD.U32 R13, RZ, RZ, UR9 ;  /* 0x00000009ff0d7e24 */ /* 0x000fe2000f8e00ff */
[----:B------:R-:W-:Y:S02]  /*21c0*/  WARPGROUP.DEPBAR.LE gsb0, 0x0 ;  /* 0x00008000000079c5 */ /* 0x000fe40000010000 */
        /* <DEDUP_REMOVED lines=28> */
[----:B------:R-:W-:Y:S01]  /*2390*/  MOV R6, UR8 ;  /* 0x0000000800067c02 */ /* 0x000fe20008000f00 */
[----:B------:R-:W-:Y:S01]  /*23a0*/  IMAD.U32 R7, RZ, RZ, UR9 ;  /* 0x00000009ff077e24 */ /* 0x000fe2000f8e00ff */
[----:B------:R-:W-:Y:S02]  /*23b0*/  WARPGROUP.DEPBAR.LE gsb0, 0x0 ;  /* 0x00008000000079c5 */ /* 0x000fe40000010000 */
[----:B------:R-:W-:-:S06]  /*23c0*/  WARPGROUP.ARRIVE ;  /* 0x00000000000079c5 */ /* 0x000fcc0000000000 */
[----:B------:R-:W-:Y:S01]  /*23d0*/  HGMMA.64x64x16.F32.BF16 R24, gdesc[UR8], R24, gsb0 ;  /* 0x00e00000081879f0 */ /* 0x000fe20008001818 */
[----:B------:R-:W-:Y:S02]  /*23e0*/  UIADD3 UR8, UR4, 0x800, URZ ;  /* 0x0000080004087890 */ /* 0x000fe4000fffe03f */
[----:B------:R-:W-:Y:S01]  /*23f0*/  UIADD3 UR10, UR5, 0x400, URZ ;  /* 0x00000400050a7890 */ /* 0x000fe2000fffe03f */
[----:B------:R-:W-:Y:S01]  /*2400*/  UMOV UR9, 0x40000040 ;  /* 0x4000004000097882 */ /* 0x000fe20000000000 */
[----:B------:R-:W-:Y:S01]  /*2410*/  UMOV UR11, 0x40000040 ;  /* 0x40000040000b7882 */ /* 0x000fe20000000000 */
[----:B------:R-:W-:Y:S02]  /*2420*/  WARPGROUP.DEPBAR.LE gsb0, 0x0 ;  /* 0x00008000000079c5 */ /* 0x000fe40000010000 */
[----:B------:R-:W-:-:S06]  /*2430*/  WARPGROUP.ARRIVE ;  /* 0x00000000000079c5 */ /* 0x000fcc0000000000 */
[----:B------:R-:W-:Y:S03]  /*2440*/  HGMMA.64x64x16.F32.BF16 R24, gdesc[UR56], R24, gsb0 ;  /* 0x00e00000381879f0 */ /* 0x000fe60008001818 */
        /* <DEDUP_REMOVED lines=28> */
[----:B------:R-:W-:Y:S05]  /*2610*/  @!P0 BRA `(.L_x_999) ;  /* 0x0000000000048947 */ /* 0x000fea0003800000 */
[----:B------:R-:W-:Y:S01]  /*2620*/  BPT.TRAP 0x1 ;  /* 0x000000040000795c */ /* 0x000fe20000300000 */
.L_x_999:
[----:B------:R-:W-:Y:S01]  /*2630*/  R2UR UR4, R22 ;  /* 0x00000000160472ca */ /* 0x000fe200000e0000 */
[----:B------:R-:W2:Y:S01]  /*2640*/  S2UR UR10, SR_CgaCtaId ;  /* 0x00000000000a79c3 */ /* 0x000ea20000008800 */
[----:B01----:R-:W-:Y:S01]  /*2650*/  VIADD R0, R200, UR60 ;  /* 0x0000003cc8007c36 */ /* 0x003fe20008000000 */
[----:B------:R-:W-:Y:S01]  /*2660*/  ULDC UR5, c[0x0][0x9d8] ;  /* 0x0002760000057ab9 */ /* 0x000fe20000000800 */
[----:B------:R-:W-:Y:S02]  /*2670*/  IMAD.MOV.U32 R5, RZ, RZ, -0x40 ;  /* 0xffffffc0ff057424 */ /* 0x000fe400078e00ff */
[----:B------:R-:W-:Y:S01]  /*2680*/  FMUL.FTZ R31, R31, UR5 ;  /* 0x000000051f1f7c20 */ /* 0x000fe20008410000 */
[----:B------:R-:W-:Y:S01]  /*2690*/  IMAD.MOV.U32 R2, RZ, RZ, R0 ;  /* 0x000000ffff027224 */ /* 0x000fe200078e0000 */
[----:B------:R-:W-:Y:S01]  /*26a0*/  UISETP.NE.AND UP0, UPT, UR43, URZ, UPT ;  /* 0x0000003f2b00728c */ /* 0x000fe2000bf05270 */
[----:B------:R-:W-:Y:S01]  /*26b0*/  FMUL.FTZ R24, R24, UR5 ;  /* 0x0000000518187c20 */ /* 0x000fe20008410000 */
[----:B------:R-:W0:Y:S01]  /*26c0*/  LDC R154, c[0x0][0x2f0] ;  /* 0x0000bc00ff9a7b82 */ /* 0x000e220000000800 */
[----:B------:R1:W3:Y:S01]  /*26d0*/  MUFU.TANH R20, R31 ;  /* 0x0000001f00147308 */ /* 0x0002e20000002400 */
[----:B------:R-:W-:Y:S01]  /*26e0*/  FMUL.FTZ R25, R25, UR5 ;  /* 0x0000000519197c20 */ /* 0x000fe20008410000 */
[----:B------:R-:W-:Y:S01]  /*26f0*/  FMUL.FTZ R27, R27, UR5 ;  /* 0x000000051b1b7c20 */ /* 0x000fe20008410000 */
[----:B------:R-:W-:Y:S01]  /*2700*/  UISETP.NE.AND UP1, UPT, UR4, URZ, UPT ;  /* 0x0000003f0400728c */ /* 0x000fe2000bf25270 */
[----:B------:R-:W-:Y:S01]  /*2710*/  R2UR UR4, R3 ;  /* 0x00000000030472ca */ /* 0x000fe200000e0000 */
[----:B------:R-:W-:Y:S01]  /*2720*/  FMUL.FTZ R28, R28, UR5 ;  /* 0x000000051c1c7c20 */ /* 0x000fe20008410000 */
[----:B------:R-:W-:Y:S01]  /*2730*/  FMUL.FTZ R29, R29, UR5 ;  /* 0x000000051d1d7c20 */ /* 0x000fe20008410000 */
[----:B------:R-:W4:Y:S01]  /*2740*/  LDC R153, c[0x0][0x288] ;  /* 0x0000a200ff997b82 */ /* 0x000f220000000800 */
[----:B------:R-:W-:Y:S01]  /*2750*/  FMUL.FTZ R32, R32, UR5 ;  /* 0x0000000520207c20 */ /* 0x000fe20008410000 */
[----:B------:R-:W-:Y:S01]  /*2760*/  PLOP3.LUT P1, PT, PT, PT, UP1, 0x80, 0x0 ;  /* 0x000000000000781c */ /* 0x000fe20003f2f018 */
[----:B-1----:R-:W-:Y:S01]  /*2770*/  IMAD R31, R102, R5, 0x40 ;  /* 0x00000040661f7424 */ /* 0x002fe200078e0205 */
[----:B------:R-:W-:Y:S01]  /*2780*/  PLOP3.LUT P2, PT, PT, PT, UP1, 0x80, 0x0 ;  /* 0x000000000000781c */ /* 0x000fe20003f4f018 */
[----:B------:R-:W-:Y:S01]  /*2790*/  FMUL.FTZ R33, R33, UR5 ;  /* 0x0000000521217c20 */ /* 0x000fe20008410000 */
[----:B------:R-:W-:Y:S01]  /*27a0*/  FMUL.FTZ R35, R35, UR5 ;  /* 0x0000000523237c20 */ /* 0x000fe20008410000 */
[----:B------:R-:W-:Y:S01]  /*27b0*/  @UP1 ULDC UR6, c[0x0][0x44c] ;  /* 0x0001130000061ab9 */ /* 0x000fe20000000800 */
[----:B------:R-:W-:Y:S01]  /*27c0*/  @UP1 ULDC UR7, c[0x0][0x450] ;  /* 0x0001140000071ab9 */ /* 0x000fe20000000800 */
[----:B------:R-:W-:Y:S01]  /*27d0*/  FMUL.FTZ R36, R36, UR5 ;  /* 0x0000000524247c20 */ /* 0x000fe20008410000 */
[----:B------:R-:W-:Y:S01]  /*27e0*/  UIADD3 UR4, UR4, 0x30840, URZ ;  /* 0x0003084004047890 */ /* 0x000fe2000fffe03f */
[----:B------:R-:W-:Y:S01]  /*27f0*/  FMUL.FTZ R37, R37, UR5 ;  /* 0x0000000525257c20 */ /* 0x000fe20008410000 */
[----:B------:R-:W-:Y:S01]  /*2800*/  FMUL.FTZ R38, R38, UR5 ;  /* 0x0000000526267c20 */ /* 0x000fe20008410000 */
[----:B------:R-:W-:Y:S01]  /*2810*/  FMUL.FTZ R40, R40, UR5 ;  /* 0x0000000528287c20 */ /* 0x000fe20008410000 */
[----:B--2---:R-:W-:Y:S01]  /*2820*/  UPRMT UR4, UR10, 0x654, UR4 ;  /* 0x000006540a047896 */ /* 0x004fe20008000004 */
[----:B------:R-:W-:-:S04]  /*2830*/  @P1 IMAD.HI.U32 R3, R0, UR6, RZ ;  /* 0x0000000600031c27 */ /* 0x000fc8000f8e00ff */
[----:B------:R-:W-:Y:S01]  /*2840*/  FMUL.FTZ R41, R41, UR5 ;  /* 0x0000000529297c20 */ /* 0x000fe20008410000 */
[----:B------:R-:W-:Y:S01]  /*2850*/  FMUL.FTZ R42, R42, UR5 ;  /* 0x000000052a2a7c20 */ /* 0x000fe20008410000 */
[----:B------:R-:W-:Y:S01]  /*2860*/  FMUL.FTZ R43, R43, UR5 ;  /* 0x000000052b2b7c20 */ /* 0x000fe20008410000 */
[----:B------:R-:W-:Y:S01]  /*2870*/  VIADD R0, R31, 0x1 ;  /* 0x000000011f007836 */ /* 0x000fe20000000000 */
[----:B------:R-:W-:Y:S01]  /*2880*/  @P2 SHF.R.U32.HI R2, RZ, UR7, R3 ;  /* 0x00000007ff022c19 */ /* 0x000fe20008011603 */
[----:B------:R-:W-:Y:S01]  /*2890*/  FMUL.FTZ R44, R44, UR5 ;  /* 0x000000052c2c7c20 */ /* 0x000fe20008410000 */
[----:B------:R-:W-:Y:S01]  /*28a0*/  FMUL.FTZ R45, R45, UR5 ;  /* 0x000000052d2d7c20 */ /* 0x000fe20008410000 */
[----:B------:R-:W-:Y:S01]  /*28b0*/  FMUL.FTZ R46, R46, UR5 ;  /* 0x000000052e2e7c20 */ /* 0x000fe20008410000 */
[----:B------:R-:W-:Y:S01]  /*28c0*/  FMUL.FTZ R47, R47, UR5 ;  /* 0x000000052f2f7c20 */ /* 0x000fe20008410000 */
[----:B------:R-:W1:Y:S01]  /*28d0*/  SHFL.IDX PT, R5, R2, RZ, 0x1c1f ;  /* 0x001c1fff02057589 */ /* 0x000e6200000e0000 */
[----:B------:R-:W-:Y:S01]  /*28e0*/  FMUL.FTZ R48, R48, UR5 ;  /* 0x0000000530307c20 */ /* 0x000fe20008410000 */
[----:B------:R-:W-:Y:S01]  /*28f0*/  FMUL.FTZ R49, R49, UR5 ;  /* 0x0000000531317c20 */ /* 0x000fe20008410000 */
[----:B------:R-:W-:Y:S01]  /*2900*/  FMUL.FTZ R50, R50, UR5 ;  /* 0x0000000532327c20 */ /* 0x000fe20008410000 */
[----:B------:R-:W-:Y:S01]  /*2910*/  FMUL.FTZ R51, R51, UR5 ;  /* 0x0000000533337c20 */ /* 0x000fe20008410000 */
[----:B------:R-:W-:Y:S01]  /*2920*/  FMUL.FTZ R52, R52, UR5 ;  /* 0x0000000534347c20 */ /* 0x000fe20008410000 */
[----:B------:R-:W-:Y:S01]  /*2930*/  FMUL.FTZ R53, R53, UR5 ;  /* 0x0000000535357c20 */ /* 0x000fe20008410000 */
[----:B------:R-:W-:Y:S01]  /*2940*/  FMUL.FTZ R54, R54, UR5 ;  /* 0x0000000536367c20 */ /* 0x000fe20008410000 */
[----:B------:R-:W-:Y:S01]  /*2950*/  FMUL.FTZ R55, R55, UR5 ;  /* 0x0000000537377c20 */ /* 0x000fe20008410000 */
[----:B------:R-:W-:Y:S01]  /*2960*/  IMAD R3, R19, -0x2, R0 ;  /* 0xfffffffe13037824 */ /* 0x000fe200078e0200 */
[----:B------:R-:W-:Y:S01]  /*2970*/  PLOP3.LUT P1, PT, PT, PT, UP0, 0x40, 0x0 ;  /* 0x000000000000781c */ /* 0x000fe20003f2e808 */
[----:B------:R-:W2:Y:S01]  /*2980*/  MUFU.TANH R24, R24 ;  /* 0x0000001800187308 */ /* 0x000ea20000002400 */
[----:B------:R-:W-:Y:S01]  /*2990*/  ULDC UR7, c[0x0][0x9dc] ;  /* 0x0002770000077ab9 */ /* 0x000fe20000000800 */
[----:B0-----:R-:W-:-:S02]  /*29a0*/  IMAD R4, R154, UR42, R3 ;  /* 0x0000002a9a047c24 */ /* 0x001fc4000f8e0203 */
[----:B------:R-:W-:Y:S01]  /*29b0*/  FMUL.FTZ R26, R26, UR5 ;  /* 0x000000051a1a7c20 */ /* 0x000fe20008410000 */
[----:B------:R-:W-:Y:S01]  /*29c0*/  SYNCS.ARRIVE.TRANS64.RED.A1T0 RZ, [UR4], RZ ;  /* 0x000000ffffff79a7 */ /* 0x000fe20008100404 */
[----:B------:R-:W-:Y:S01]  /*29d0*/  FMUL.FTZ R34, R34, UR5 ;  /* 0x0000000522227c20 */ /* 0x000fe20008410000 */
[----:B------:R-:W-:Y:S01]  /*29e0*/  ULOP3.LUT UR4, URZ, UR7, URZ, 0x33, !UPT ;  /* 0x000000073f047292 */ /* 0x000fe2000f8e333f */
[----:B------:R-:W-:Y:S01]  /*29f0*/  FMUL.FTZ R39, R39, UR5 ;  /* 0x0000000527277c20 */ /* 0x000fe20008410000 */
[----:B------:R-:W0:Y:S01]  /*2a00*/  MUFU.TANH R25, R25 ;  /* 0x0000001900197308 */ /* 0x000e220000002400 */
[----:B------:R-:W-:Y:S01]  /*2a10*/  IMAD R0, R154, UR42, R31 ;  /* 0x0000002a9a007c24 */ /* 0x000fe2000f8e021f */
[----:B------:R-:W-:Y:S01]  /*2a20*/  ULDC UR6, c[0x0][0x9e0] ;  /* 0x0002780000067ab9 */ /* 0x000fe20000000800 */
[----:B----4-:R-:W-:Y:S02]  /*2a30*/  IMAD.IADD R4, R4, 0x1, -R153 ;  /* 0x0000000104047824 */ /* 0x010fe400078e0a99 */
[----:B------:R-:W-:-:S02]  /*2a40*/  FMUL.FTZ R30, R30, UR5 ;  /* 0x000000051e1e7c20 */ /* 0x000fc40008410000 */
[----:B------:R-:W-:Y:S01]  /*2a50*/  VIADD R57, R4, UR4 ;  /* 0x0000000404397c36 */ /* 0x000fe20008000000 */
[----:B------:R-:W4:Y:S03]  /*2a60*/  MUFU.TANH R27, R27 ;  /* 0x0000001b001b7308 */ /* 0x000f260000002400 */
[----:B-1----:R-:W-:-:S05]  /*2a70*/  IMAD.IADD R3, R57, 0x1, R5 ;  /* 0x0000000139037824 */ /* 0x002fca00078e0205 */
[----:B------:R-:W1:Y:S08]  /*2a80*/  MUFU.TANH R28, R28 ;  /* 0x0000001c001c7308 */ /* 0x000e700000002400 */
[----:B------:R-:W0:Y:S08]  /*2a90*/  MUFU.TANH R29, R29 ;  /* 0x0000001d001d7308 */ /* 0x000e300000002400 */
        /* <DEDUP_REMOVED lines=23> */
[----:B------:R5:W0:Y:S08]  /*2c10*/  MUFU.TANH R21, R34 ;  /* 0x0000002200157308 */ /* 0x000a300000002400 */
[----:B------:R3:W0:Y:S01]  /*2c20*/  MUFU.TANH R26, R39 ;  /* 0x00000027001a7308 */ /* 0x0006220000002400 */
[----:B-----5:R-:W-:-:S07]  /*2c30*/  IMAD R34, R19, -0x2, R0 ;  /* 0xfffffffe13227824 */ /* 0x020fce00078e0200 */
[----:B------:R5:W0:Y:S01]  /*2c40*/  MUFU.TANH R18, R30 ;  /* 0x0000001e00127308 */ /* 0x000a220000002400 */
[----:B---3--:R-:W-:-:S04]  /*2c50*/  IADD3 R39, R4, UR6, RZ ;  /* 0x0000000604277c10 */ /* 0x008fc8000fffe0ff */
[----:B------:R-:W-:Y:S02]  /*2c60*/  VIADDMNMX R0, R5, R39, R34, PT ;  /* 0x0000002705007246 */ /* 0x000fe40003800122 */
[----:B-----5:R-:W-:Y:S01]  /*2c70*/  LEA R30, R102, 0xffffffc0, 0x6 ;  /* 0xffffffc0661e7811 */ /* 0x020fe200078e30ff */
[----:B-12-4-:R-:W-:Y:S06]  /*2c80*/  @P1 BRA `(.L_x_1000) ;  /* 0x0000000000641947 */ /* 0x016fec0003800000 */
[----:B------:R-:W-:Y:S01]  /*2c90*/  IMAD R4, R154, UR42, R5 ;  /* 0x0000002a9a047c24 */ /* 0x000fe2000f8e0205 */
[----:B------:R-:W-:Y:S03]  /*2ca0*/  BSSY B0, `(.L_x_1001) ;  /* 0x0000013000007945 */ /* 0x000fe60003800000 */
[----:B------:R-:W-:-:S05]  /*2cb0*/  IMAD.IADD R5, R4, 0x1, -R153 ;  /* 0x0000000104057824 */ /* 0x000fca00078e0a99 */
[----:B------:R-:W-:-:S13]  /*2cc0*/  ISETP.GT.AND P1, PT, R5, -0x1, PT ;  /* 0xffffffff0500780c */ /* 0x000fda0003f24270 */
[----:B------:R-:W-:Y:S05]  /*2cd0*/  @P1 BRA `(.L_x_1002) ;  /* 0x0000000000241947 */ /* 0x000fea0003800000 */
[----:B------:R-:W-:Y:S01]  /*2ce0*/  ULDC UR4, c[0x0][0x9e4] ;  /* 0x0002790000047ab9 */ /* 0x000fe20000000800 */
[----:B------:R-:W-:Y:S01]  /*2cf0*/  LOP3.LUT R5, RZ, R5, RZ, 0x33, !PT ;  /* 0x00000005ff057212 */ /* 0x000fe200078e33ff */
[----:B------:R-:W-:-:S05]  /*2d00*/  IMAD.U32 R59, RZ, RZ, UR4 ;  /* 0x00000004ff3b7e24 */ /* 0x000fca000f8e00ff */
[----:B------:R-:W-:-:S13]  /*2d10*/  ISETP.NE.AND P1, PT, R59, 0x1, PT ;  /* 0x000000013b00780c */ /* 0x000fda0003f25270 */
[----:B------:R-:W1:Y:S02]  /*2d20*/  @P1 LDC.64 R60, c[0x0][0x9e8] ;  /* 0x00027a00ff3c1b82 */ /* 0x000e640000000a00 */
[----:B-1----:R-:W-:-:S05]  /*2d30*/  @P1 IMAD.HI.U32 R4, R5, R60, RZ ;  /* 0x0000003c05041227 */ /* 0x002fca00078e00ff */
[----:B------:R-:W-:-:S04]  /*2d40*/  @P1 SHF.R.U32.HI R5, RZ, R61, R4 ;  /* 0x0000003dff051219 */ /* 0x000fc80000011604 */
[----:B------:R-:W-:Y:S01]  /*2d50*/  LOP3.LUT R5, RZ, R5, RZ, 0x33, !PT ;  /* 0x00000005ff057212 */ /* 0x000fe200078e33ff */
[----:B------:R-:W-:Y:S06]  /*2d60*/  BRA `(.L_x_1003) ;  /* 0x0000000000187947 */ /* 0x000fec0003800000 */
.L_x_1002:
[----:B------:R-:W-:Y:S02]  /*2d70*/  ULDC UR4, c[0x0][0x9e4] ;  /* 0x0002790000047ab9 */ /* 0x000fe40000000800 */
[----:B------:R-:W-:-:S05]  /*2d80*/  IMAD.U32 R59, RZ, RZ, UR4 ;  /* 0x00000004ff3b7e24 */ /* 0x000fca000f8e00ff */
[----:B------:R-:W-:-:S13]  /*2d90*/  ISETP.NE.AND P1, PT, R59, 0x1, PT ;  /* 0x000000013b00780c */ /* 0x000fda0003f25270 */
[----:B------:R-:W1:Y:S02]  /*2da0*/  @P1 LDC.64 R60, c[0x0][0x9e8] ;  /* 0x00027a00ff3c1b82 */ /* 0x000e640000000a00 */
[----:B-1----:R-:W-:-:S05]  /*2db0*/  @P1 IMAD.HI.U32 R4, R5, R60, RZ ;  /* 0x0000003c05041227 */ /* 0x002fca00078e00ff */
[----:B------:R-:W-:-:S07]  /*2dc0*/  @P1 SHF.R.U32.HI R5, RZ, R61, R4 ;  /* 0x0000003dff051219 */ /* 0x000fce0000011604 */
.L_x_1003:
[----:B------:R-:W-:Y:S05]  /*2dd0*/  BSYNC B0 ;  /* 0x0000000000007941 */ /* 0x000fea0003800000 */
.L_x_1001:
[----:B------:R-:W-:-:S04]  /*2de0*/  IMAD R4, R5, R59, -R30 ;  /* 0x0000003b05047224 */ /* 0x000fc800078e0a1e */
[----:B------:R-:W-:-:S05]  /*2df0*/  IMAD R4, R19, -0x2, R4 ;  /* 0xfffffffe13047824 */ /* 0x000fca00078e0204 */
[----:B------:R-:W-:Y:S02]  /*2e00*/  VIADDMNMX R0, R4, R59, R0, PT ;  /* 0x0000003b04007246 */ /* 0x000fe40003800100 */
[----:B------:R-:W-:-:S07]  /*2e10*/  VIMNMX R3, R3, R4, !PT ;  /* 0x0000000403037248 */ /* 0x000fce0007fe0100 */
.L_x_1000:
[C---:B------:R-:W-:Y:S01]  /*2e20*/  ISETP.GE.AND P2, PT, R31.reuse, 0x9, PT ;  /* 0x000000091f00780c */ /* 0x040fe20003f46270 */
[----:B------:R-:W1:Y:S01]  /*2e30*/  SHFL.IDX PT, R2, R2, 0x1, 0x1c1f ;  /* 0x003c1f0002027f89 */ /* 0x000e6200000e0000 */
[----:B------:R-:W-:Y:S01]  /*2e40*/  ISETP.GE.AND P1, PT, R31, 0x2, PT ;  /* 0x000000021f00780c */ /* 0x000fe20003f26270 */
[----:B------:R-:W-:Y:S01]  /*2e50*/  UISETP.NE.AND UP0, UPT, UR43, URZ, UPT ;  /* 0x0000003f2b00728c */ /* 0x000fe2000bf05270 */
[C---:B------:R-:W-:Y:S02]  /*2e60*/  ISETP.GT.AND P3, PT, R3.reuse, 0x8, !P2 ;  /* 0x000000080300780c */ /* 0x040fe40005764270 */
[----:B------:R-:W-:Y:S02]  /*2e70*/  ISETP.GT.AND P4, PT, R3, 0x1, !P1 ;  /* 0x000000010300780c */ /* 0x000fe40004f84270 */
[----:B------:R-:W-:Y:S02]  /*2e80*/  ISETP.LT.OR P3, PT, R0, 0x9, P3 ;  /* 0x000000090000780c */ /* 0x000fe40001f61670 */
[----:B------:R-:W-:-:S02]  /*2e90*/  ISETP.GE.AND P5, PT, R31, 0x11, PT ;  /* 0x000000111f00780c */ /* 0x000fc40003fa6270 */
[----:B------:R-:W-:Y:S02]  /*2ea0*/  FSEL R61, R28, -INF , !P3 ;  /* 0xff8000001c3d7808 */ /* 0x000fe40005800000 */
[----:B------:R-:W-:Y:S02]  /*2eb0*/  ISETP.LT.OR P4, PT, R0, 0x2, P4 ;  /* 0x000000020000780c */ /* 0x000fe40002781670 */
[----:B------:R-:W-:Y:S02]  /*2ec0*/  ISETP.GT.AND P3, PT, R3, 0x10, !P5 ;  /* 0x000000100300780c */ /* 0x000fe40006f64270 */
[----:B------:R-:W-:Y:S02]  /*2ed0*/  ISETP.GE.AND P6, PT, R31, 0xa, PT ;  /* 0x0000000a1f00780c */ /* 0x000fe40003fc6270 */
[----:B0-----:R-:W-:Y:S02]  /*2ee0*/  FSEL R59, R25, -INF , !P4 ;  /* 0xff800000193b7808 */ /* 0x001fe40006000000 */
[----:B------:R-:W-:-:S02]  /*2ef0*/  P2R R60, PR, RZ, 0x20 ;  /* 0x00000020ff3c7803 */ /* 0x000fc40000000000 */
[----:B------:R-:W-:Y:S02]  /*2f00*/  ISETP.LT.OR P3, PT, R0, 0x11, P3 ;  /* 0x000000110000780c */ /* 0x000fe40001f61670 */
[----:B------:R-:W-:Y:S02]  /*2f10*/  ISETP.GT.AND P4, PT, R3, 0x9, !P6 ;  /* 0x000000090300780c */ /* 0x000fe40007784270 */
[----:B------:R-:W-:Y:S02]  /*2f20*/  ISETP.GE.AND P5, PT, R31, 0x12, PT ;  /* 0x000000121f00780c */ /* 0x000fe40003fa6270 */
[----:B------:R-:W-:Y:S02]  /*2f30*/  FSEL R65, R32, -INF , !P3 ;  /* 0xff80000020417808 */ /* 0x000fe40005800000 */
[----:B------:R-:W-:Y:S02]  /*2f40*/  ISETP.LT.OR P4, PT, R0, 0xa, P4 ;  /* 0x0000000a0000780c */ /* 0x000fe40002781670 */
[----:B------:R-:W-:-:S02]  /*2f50*/  ISETP.GT.AND P3, PT, R3, 0x11, !P5 ;  /* 0x000000110300780c */ /* 0x000fc40006f64270 */
[----:B------:R-:W-:Y:S02]  /*2f60*/  FSEL R63, R29, -INF , !P4 ;  /* 0xff8000001d3f7808 */ /* 0x000fe40006000000 */
[----:B------:R-:W-:Y:S02]  /*2f70*/  ISETP.LT.OR P3, PT, R0, 0x12, P3 ;  /* 0x000000120000780c */ /* 0x000fe40001f61670 */
[----:B------:R-:W-:Y:S02]  /*2f80*/  ISETP.GE.AND P4, PT, R31, 0x19, PT ;  /* 0x000000191f00780c */ /* 0x000fe40003f86270 */
[----:B------:R-:W-:Y:S02]  /*2f90*/  FSEL R67, R33, -INF , !P3 ;  /* 0xff80000021437808 */ /* 0x000fe40005800000 */
[----:B------:R-:W-:Y:S02]  /*2fa0*/  ISETP.GT.AND P3, PT, R3, 0x18, !P4 ;  /* 0x000000180300780c */ /* 0x000fe40006764270 */
[----:B------:R-:W-:-:S02]  /*2fb0*/  P2R R33, PR, RZ, 0x10 ;  /* 0x00000010ff217803 */ /* 0x000fc40000000000 */
[----:B------:R-:W-:Y:S02]  /*2fc0*/  ISETP.LT.OR P3, PT, R0, 0x19, P3 ;  /* 0x000000190000780c */ /* 0x000fe40001f61670 */
[----:B------:R-:W-:Y:S02]  /*2fd0*/  ISETP.GE.AND P4, PT, R31, 0x1a, PT ;  /* 0x0000001a1f00780c */ /* 0x000fe40003f86270 */
[----:B------:R-:W-:Y:S02]  /*2fe0*/  FSEL R69, R36, -INF , !P3 ;  /* 0xff80000024457808 */ /* 0x000fe40005800000 */
[----:B------:R-:W-:Y:S02]  /*2ff0*/  ISETP.GT.AND P3, PT, R3, 0x19, !P4 ;  /* 0x000000190300780c */ /* 0x000fe40006764270 */
[----:B------:R-:W-:Y:S02]  /*3000*/  P2R R36, PR, RZ, 0x10 ;  /* 0x00000010ff247803 */ /* 0x000fe40000000000 */
[----:B------:R-:W-:-:S02]  /*3010*/  ISETP.LT.OR P3, PT, R0, 0x1a, P3 ;  /* 0x0000001a0000780c */ /* 0x000fc40001f61670 */
[----:B------:R-:W-:Y:S02]  /*3020*/  ISETP.GE.AND P4, PT, R31, 0x21, PT ;  /* 0x000000211f00780c */ /* 0x000fe40003f86270 */
[----:B------:R-:W-:Y:S02]  /*3030*/  FSEL R71, R37, -INF , !P3 ;  /* 0xff80000025477808 */ /* 0x000fe40005800000 */
[----:B------:R-:W-:Y:S02]  /*3040*/  ISETP.GT.AND P3, PT, R3, 0x20, !P4 ;  /* 0x000000200300780c */ /* 0x000fe40006764270 */
[----:B------:R-:W-:Y:S02]  /*3050*/  P2R R62, PR, RZ, 0x10 ;  /* 0x00000010ff3e7803 */ /* 0x000fe40000000000 */
[----:B------:R-:W-:Y:S02]  /*3060*/  ISETP.LT.OR P3, PT, R0, 0x21, P3 ;  /* 0x000000210000780c */ /* 0x000fe40001f61670 */
[----:B------:R-:W-:-:S02]  /*3070*/  ISETP.GE.AND P4, PT, R31, 0x22, PT ;  /* 0x000000221f00780c */ /* 0x000fc40003f86270 */
[----:B------:R-:W-:Y:S02]  /*3080*/  FSEL R73, R40, -INF , !P3 ;  /* 0xff80000028497808 */ /* 0x000fe40005800000 */
[----:B------:R-:W-:Y:S02]  /*3090*/  ISETP.GT.AND P3, PT, R3, 0x21, !P4 ;  /* 0x000000210300780c */ /* 0x000fe40006764270 */
[----:B------:R-:W-:Y:S02]  /*30a0*/  P2R R40, PR, RZ, 0x10 ;  /* 0x00000010ff287803 */ /* 0x000fe40000000000 */
[----:B------:R-:W-:Y:S02]  /*30b0*/  ISETP.LT.OR P3, PT, R0, 0x22, P3 ;  /* 0x000000220000780c */ /* 0x000fe40001f61670 */
[----:B------:R-:W-:Y:S02]  /*30c0*/  ISETP.GE.AND P4, PT, R31, 0x29, PT ;  /* 0x000000291f00780c */ /* 0x000fe40003f86270 */
[----:B------:R-:W-:-:S02]  /*30d0*/  FSEL R75, R41, -INF , !P3 ;  /* 0xff800000294b7808 */ /* 0x000fc40005800000 */
[----:B------:R-:W-:Y:S02]  /*30e0*/  ISETP.GT.AND P3, PT, R3, 0x28, !P4 ;  /* 0x000000280300780c */ /* 0x000fe40006764270 */
[----:B------:R-:W-:Y:S02]  /*30f0*/  P2R R41, PR, RZ, 0x10 ;  /* 0x00000010ff297803 */ /* 0x000fe40000000000 */
[----:B------:R-:W-:Y:S02]  /*3100*/  ISETP.LT.OR P3, PT, R0, 0x29, P3 ;  /* 0x000000290000780c */ /* 0x000fe40001f61670 */
[----:B------:R-:W-:Y:S02]  /*3110*/  ISETP.GE.AND P4, PT, R31, 0x2a, PT ;  /* 0x0000002a1f00780c */ /* 0x000fe40003f86270 */
[----:B------:R-:W-:Y:S02]  /*3120*/  FSEL R77, R44, -INF , !P3 ;  /* 0xff8000002c4d7808 */ /* 0x000fe40005800000 */
[----:B------:R-:W-:-:S02]  /*3130*/  ISETP.GT.AND P3, PT, R3, 0x29, !P4 ;  /* 0x000000290300780c */ /* 0x000fc40006764270 */
[----:B------:R-:W-:Y:S02]  /*3140*/  P2R R44, PR, RZ, 0x10 ;  /* 0x00000010ff2c7803 */ /* 0x000fe40000000000 */
[----:B------:R-:W-:Y:S02]  /*3150*/  ISETP.LT.OR P3, PT, R0, 0x2a, P3 ;  /* 0x0000002a0000780c */ /* 0x000fe40001f61670 */
[----:B------:R-:W-:Y:S02]  /*3160*/  P2R R32, PR, RZ, 0x20 ;  /* 0x00000020ff207803 */ /* 0x000fe40000000000 */
[----:B------:R-:W-:Y:S02]  /*3170*/  FSEL R79, R45, -INF , !P3 ;  /* 0xff8000002d4f7808 */ /* 0x000fe40005800000 */
[----:B------:R-:W-:Y:S02]  /*3180*/  ISETP.GE.AND P3, PT, R31, 0x31, PT ;  /* 0x000000311f00780c */ /* 0x000fe40003f66270 */
[----:B------:R-:W-:-:S02]  /*3190*/  P2R R58, PR, RZ, 0x40 ;  /* 0x00000040ff3a7803 */ /* 0x000fc40000000000 */
[----:B------:R-:W-:-:S04]  /*31a0*/  ISETP.GT.AND P4, PT, R3, 0x30, !P3 ;  /* 0x000000300300780c */ /* 0x000fc80005f84270 */
[----:B------:R-:W-:-:S04]  /*31b0*/  ISETP.LT.OR P4, PT, R0, 0x31, P4 ;  /* 0x000000310000780c */ /* 0x000fc80002781670 */
[----:B------:R-:W-:Y:S02]  /*31c0*/  FSEL R81, R48, -INF , !P4 ;  /* 0xff80000030517808 */ /* 0x000fe40006000000 */
[----:B------:R-:W-:-:S04]  /*31d0*/  ISETP.GE.AND P4, PT, R31, 0x32, PT ;  /* 0x000000321f00780c */ /* 0x000fc80003f86270 */
        /* <DEDUP_REMOVED lines=8> */
[----:B------:R-:W-:Y:S02]  /*3260*/  P2R R4, PR, RZ, 0x40 ;  /* 0x00000040ff047803 */ /* 0x000fe40000000000 */
[----:B------:R-:W-:-:S04]  /*3270*/  ISETP.GT.AND P6, PT, R3, RZ, !P6 ;  /* 0x000000ff0300720c */ /* 0x000fc800077c4270 */
[----:B------:R-:W-:-:S04]  /*3280*/  ISETP.LT.OR P6, PT, R0, 0x1, P6 ;  /* 0x000000010000780c */ /* 0x000fc800037c1670 */
[----:B------:R-:W-:Y:S02]  /*3290*/  FSEL R37, R24, -INF , !P6 ;  /* 0xff80000018257808 */ /* 0x000fe40007000000 */
[----:B------:R-:W-:-:S04]  /*32a0*/  ISETP.GE.AND P6, PT, R31, 0x3a, PT ;  /* 0x0000003a1f00780c */ /* 0x000fc80003fc6270 */
[----:B------:R-:W-:Y:S02]  /*32b0*/  P2R R31, PR, RZ, 0x40 ;  /* 0x00000040ff1f7803 */ /* 0x000fe40000000000 */
[----:B------:R-:W-:Y:S01]  /*32c0*/  ISETP.GT.AND P6, PT, R3, 0x39, !P6 ;  /* 0x000000390300780c */ /* 0x000fe200077c4270 */
[----:B-1----:R-:W-:-:S03]  /*32d0*/  IMAD.IADD R3, R57, 0x1, R2 ;  /* 0x0000000139037824 */ /* 0x002fc600078e0202 */
[----:B------:R-:W-:Y:S02]  /*32e0*/  ISETP.LT.OR P6, PT, R0, 0x3a, P6 ;  /* 0x0000003a0000780c */ /* 0x000fe400037c1670 */
[----:B------:R-:W-:Y:S02]  /*32f0*/  VIADDMNMX R0, R2, R39, R34, PT ;  /* 0x0000002702007246 */ /* 0x000fe40003800122 */
[----:B------:R-:W-:Y:S02]  /*3300*/  FSEL R53, R53, -INF , !P6 ;  /* 0xff80000035357808 */ /* 0x000fe40007000000 */
[----:B------:R-:W-:-:S13]  /*3310*/  PLOP3.LUT P6, PT, PT, PT, UP0, 0x40, 0x0 ;  /* 0x000000000000781c */ /* 0x000fda0003fce808 */
[----:B------:R-:W-:Y:S05]  /*3320*/  @P6 BRA `(.L_x_1004) ;  /* 0x0000000000646947 */ /* 0x000fea0003800000 */
[----:B------:R-:W-:Y:S01]  /*3330*/  IMAD R2, R154, UR42, R2 ;  /* 0x0000002a9a027c24 */ /* 0x000fe2000f8e0202 */
[----:B------:R-:W-:Y:S04]  /*3340*/  BSSY B0, `(.L_x_1005) ;  /* 0x0000013000007945 */ /* 0x000fe80003800000 */
[----:B------:R-:W-:-:S04]  /*3350*/  IADD3 R5, R2, -R153, RZ ;  /* 0x8000009902057210 */ /* 0x000fc80007ffe0ff */
[----:B------:R-:W-:-:S13]  /*3360*/  ISETP.GT.AND P6, PT, R5, -0x1, PT ;  /* 0xffffffff0500780c */ /* 0x000fda0003fc4270 */
[----:B------:R-:W-:Y:S05]  /*3370*/  @P6 BRA `(.L_x_1006) ;  /* 0x0000000000246947 */ /* 0x000fea0003800000 */
[----:B------:R-:W-:Y:S01]  /*3380*/  ULDC UR4, c[0x0][0x9e4] ;  /* 0x0002790000047ab9 */ /* 0x000fe20000000800 */
[----:B------:R-:W-:Y:S01]  /*3390*/  LOP3.LUT R5, RZ, R5, RZ, 0x33, !PT ;  /* 0x00000005ff057212 */ /* 0x000fe200078e33ff */
[----:B------:R-:W-:-:S05]  /*33a0*/  IMAD.U32 R25, RZ, RZ, UR4 ;  /* 0x00000004ff197e24 */ /* 0x000fca000f8e00ff */
[----:B------:R-:W-:-:S13]  /*33b0*/  ISETP.NE.AND P6, PT, R25, 0x1, PT ;  /* 0x000000011900780c */ /* 0x000fda0003fc5270 */
[----:B------:R-:W0:Y:S02]  /*33c0*/  @P6 LDC.64 R28, c[0x0][0x9e8] ;  /* 0x00027a00ff1c6b82 */ /* 0x000e240000000a00 */
[----:B0-----:R-:W-:-:S05]  /*33d0*/  @P6 IMAD.HI.U32 R2, R5, R28, RZ ;  /* 0x0000001c05026227 */ /* 0x001fca00078e00ff */
[----:B------:R-:W-:-:S04]  /*33e0*/  @P6 SHF.R.U32.HI R5, RZ, R29, R2 ;  /* 0x0000001dff056219 */ /* 0x000fc80000011602 */
[----:B------:R-:W-:Y:S01]  /*33f0*/  LOP3.LUT R5, RZ, R5, RZ, 0x33, !PT ;  /* 0x00000005ff057212 */ /* 0x000fe200078e33ff */
[----:B------:R-:W-:Y:S06]  /*3400*/  BRA `(.L_x_1007) ;  /* 0x0000000000187947 */ /* 0x000fec0003800000 */
.L_x_1006:
[----:B------:R-:W-:Y:S02]  /*3410*/  ULDC UR4, c[0x0][0x9e4] ;  /* 0x0002790000047ab9 */ /* 0x000fe40000000800 */
[----:B------:R-:W-:-:S05]  /*3420*/  IMAD.U32 R25, RZ, RZ, UR4 ;  /* 0x00000004ff197e24 */ /* 0x000fca000f8e00ff */
[----:B------:R-:W-:-:S13]  /*3430*/  ISETP.NE.AND P6, PT, R25, 0x1, PT ;  /* 0x000000011900780c */ /* 0x000fda0003fc5270 */
[----:B------:R-:W0:Y:S02]  /*3440*/  @P6 LDC.64 R28, c[0x0][0x9e8] ;  /* 0x00027a00ff1c6b82 */ /* 0x000e240000000a00 */
[----:B0-----:R-:W-:-:S05]  /*3450*/  @P6 IMAD.HI.U32 R2, R5, R28, RZ ;  /* 0x0000001c05026227 */ /* 0x001fca00078e00ff */
[----:B------:R-:W-:-:S07]  /*3460*/  @P6 SHF.R.U32.HI R5, RZ, R29, R2 ;  /* 0x0000001dff056219 */ /* 0x000fce0000011602 */
.L_x_1007:
[----:B------:R-:W-:Y:S05]  /*3470*/  BSYNC B0 ;  /* 0x0000000000007941 */ /* 0x000fea0003800000 */
.L_x_1005:
[----:B------:R-:W-:-:S04]  /*3480*/  IMAD R2, R5, R25, -R30 ;  /* 0x0000001905027224 */ /* 0x000fc800078e0a1e */
[----:B------:R-:W-:-:S05]  /*3490*/  IMAD R2, R19, -0x2, R2 ;  /* 0xfffffffe13027824 */ /* 0x000fca00078e0202 */
[----:B------:R-:W-:Y:S02]  /*34a0*/  VIADDMNMX R0, R2, R25, R0, PT ;  /* 0x0000001902007246 */ /* 0x000fe40003800100 */
[----:B------:R-:W-:-:S07]  /*34b0*/  VIMNMX R3, R3, R2, !PT ;  /* 0x0000000203037248 */ /* 0x000fce0007fe0100 */
.L_x_1004:
[----:B------:R-:W-:Y:S01]  /*34c0*/  ISETP.GT.AND P1, PT, R3, 0x1, !P1 ;  /* 0x000000010300780c */ /* 0x000fe20004f24270 */
[----:B------:R-:W-:Y:S01]  /*34d0*/  ULDC UR10, c[0x0][0x988] ;  /* 0x00026200000a7ab9 */ /* 0x000fe20000000800 */
[----:B------:R-:W-:Y:S01]  /*34e0*/  ISETP.NE.AND P6, PT, R4, RZ, PT ;  /* 0x000000ff0400720c */ /* 0x000fe20003fc5270 */
[----:B------:R-:W-:Y:S01]  /*34f0*/  UISETP.NE.AND UP0, UPT, UR43, URZ, UPT ;  /* 0x0000003f2b00728c */ /* 0x000fe2000bf05270 */
[----:B------:R-:W-:Y:S01]  /*3500*/  ISETP.LT.OR P1, PT, R0, 0x2, P1 ;  /* 0x000000020000780c */ /* 0x000fe20000f21670 */
[----:B------:R-:W-:Y:S01]  /*3510*/  UMOV UR11, UR60 ;  /* 0x0000003c000b7c82 */ /* 0x000fe20008000000 */
[----:B------:R-:W-:Y:S01]  /*3520*/  FMNMX.FTZ R4, R37, R59, !PT ;  /* 0x0000003b25047209 */ /* 0x000fe20007810000 */
[----:B------:R-:W-:Y:S01]  /*3530*/  VIADD R220, R102, 0xfffffffe ;  /* 0xfffffffe66dc7836 */ /* 0x000fe20000000000 */
[----:B------:R-:W-:Y:S02]  /*3540*/  FSEL R5, R27, -INF , !P1 ;  /* 0xff8000001b057808 */ /* 0x000fe40004800000 */
[----:B------:R-:W-:-:S02]  /*3550*/  ISETP.NE.AND P1, PT, R58, RZ, PT ;  /* 0x000000ff3a00720c */ /* 0x000fc40003f25270 */
[----:B------:R-:W-:Y:S02]  /*3560*/  FMNMX.FTZ R4, R61, R4, !PT ;  /* 0x000000043d047209 */ /* 0x000fe40007810000 */
[----:B------:R-:W-:Y:S02]  /*3570*/  ISETP.GT.AND P1, PT, R3, 0x9, !P1 ;  /* 0x000000090300780c */ /* 0x000fe40004f24270 */
[----:B------:R-:W-:Y:S02]  /*3580*/  FMNMX.FTZ R4, R63, R4, !PT ;  /* 0x000000043f047209 */ /* 0x000fe40007810000 */
[----:B------:R-:W-:Y:S02]  /*3590*/  ISETP.LT.OR P1, PT, R0, 0xa, P1 ;  /* 0x0000000a0000780c */ /* 0x000fe40000f21670 */
[----:B------:R-:W-:Y:S02]  /*35a0*/  FMNMX.FTZ R4, R65, R4, !PT ;  /* 0x0000000441047209 */ /* 0x000fe40007810000 */
[----:B------:R-:W-:-:S02]  /*35b0*/  FSEL R20, R20, -INF , !P1 ;  /* 0xff80000014147808 */ /* 0x000fc40004800000 */
[----:B------:R-:W-:Y:S02]  /*35c0*/  ISETP.NE.AND P1, PT, R60, RZ, PT ;  /* 0x000000ff3c00720c */ /* 0x000fe40003f25270 */
[----:B------:R-:W-:Y:S02]  /*35d0*/  FMNMX.FTZ R4, R67, R4, !PT ;  /* 0x0000000443047209 */ /* 0x000fe40007810000 */
[----:B------:R-:W-:Y:S02]  /*35e0*/  ISETP.GT.AND P1, PT, R3, 0x10, !P1 ;  /* 0x000000100300780c */ /* 0x000fe40004f24270 */
[----:B------:R-:W-:Y:S02]  /*35f0*/  FMNMX.FTZ R4, R69, R4, !PT ;  /* 0x0000000445047209 */ /* 0x000fe40007810000 */
[----:B------:R-:W-:Y:S02]  /*3600*/  ISETP.LT.OR P1, PT, R0, 0x11, P1 ;  /* 0x000000110000780c */ /* 0x000fe40000f21670 */
[----:B------:R-:W-:-:S02]  /*3610*/  FMNMX.FTZ R4, R71, R4, !PT ;  /* 0x0000000447047209 */ /* 0x000fc40007810000 */
[----:B------:R-:W-:Y:S02]  /*3620*/  FSEL R21, R21, -INF , !P1 ;  /* 0xff80000015157808 */ /* 0x000fe40004800000 */
[----:B------:R-:W-:Y:S02]  /*3630*/  ISETP.NE.AND P1, PT, R32, RZ, PT ;  /* 0x000000ff2000720c */ /* 0x000fe40003f25270 */
[----:B------:R-:W-:Y:S02]  /*3640*/  FMNMX.FTZ R4, R73, R4, !PT ;  /* 0x0000000449047209 */ /* 0x000fe40007810000 */
[C---:B------:R-:W-:Y:S02]  /*3650*/  ISETP.GT.AND P1, PT, R3.reuse, 0x11, !P1 ;  /* 0x000000110300780c */ /* 0x040fe40004f24270 */
[----:B------:R-:W-:Y:S02]  /*3660*/  ISETP.GT.AND P2, PT, R3, 0x8, !P2 ;  /* 0x000000080300780c */ /* 0x000fe40005744270 */
[----:B------:R-:W-:-:S02]  /*3670*/  ISETP.LT.OR P1, PT, R0, 0x12, P1 ;  /* 0x000000120000780c */ /* 0x000fc40000f21670 */
[----:B------:R-:W-:Y:S02]  /*3680*/  FMNMX.FTZ R4, R75, R4, !PT ;  /* 0x000000044b047209 */ /* 0x000fe40007810000 */
[----:B------:R-:W-:Y:S02]  /*3690*/  FSEL R24, R35, -INF , !P1 ;  /* 0xff80000023187808 */ /* 0x000fe40004800000 */
[----:B------:R-:W-:Y:S02]  /*36a0*/  ISETP.NE.AND P1, PT, R33, RZ, PT ;  /* 0x000000ff2100720c */ /* 0x000fe40003f25270 */
[----:B------:R-:W-:Y:S02]  /*36b0*/  ISETP.LT.OR P2, PT, R0, 0x9, P2 ;  /* 0x000000090000780c */ /* 0x000fe40001741670 */
[----:B------:R-:W-:Y:S02]  /*36c0*/  ISETP.GT.AND P1, PT, R3, 0x18, !P1 ;  /* 0x000000180300780c */ /* 0x000fe40004f24270 */
[----:B------:R-:W-:-:S02]  /*36d0*/  FMNMX.FTZ R4, R77, R4, !PT ;  /* 0x000000044d047209 */ /* 0x000fc40007810000 */
[----:B------:R-:W-:Y:S02]  /*36e0*/  ISETP.LT.OR P1, PT, R0, 0x19, P1 ;  /* 0x000000190000780c */ /* 0x000fe40000f21670 */
[----:B------:R-:W-:Y:S02]  /*36f0*/  FSEL R18, R18, -INF , !P2 ;  /* 0xff80000012127808 */ /* 0x000fe40005000000 */
[----:B------:R-:W-:Y:S02]  /*3700*/  FSEL R25, R38, -INF , !P1 ;  /* 0xff80000026197808 */ /* 0x000fe40004800000 */
[----:B------:R-:W-:Y:S02]  /*3710*/  ISETP.NE.AND P1, PT, R36, RZ, PT ;  /* 0x000000ff2400720c */ /* 0x000fe40003f25270 */
[----:B------:R-:W-:Y:S02]  /*3720*/  FMNMX.FTZ R4, R79, R4, !PT ;  /* 0x000000044f047209 */ /* 0x000fe40007810000 */
[----:B------:R-:W-:-:S02]  /*3730*/  ISETP.GT.AND P1, PT, R3, 0x19, !P1 ;  /* 0x000000190300780c */ /* 0x000fc40004f24270 */
[----:B------:R-:W-:Y:S02]  /*3740*/  ISETP.NE.AND P2, PT, R40, RZ, PT ;  /* 0x000000ff2800720c */ /* 0x000fe40003f45270 */
[----:B------:R-:W-:Y:S02]  /*3750*/  ISETP.LT.OR P1, PT, R0, 0x1a, P1 ;  /* 0x0000001a0000780c */ /* 0x000fe40000f21670 */
[----:B------:R-:W-:Y:S02]  /*3760*/  FMNMX.FTZ R4, R81, R4, !PT ;  /* 0x0000000451047209 */ /* 0x000fe40007810000 */
[----:B------:R-:W-:Y:S02]  /*3770*/  FSEL R26, R26, -INF , !P1 ;  /* 0xff8000001a1a7808 */ /* 0x000fe40004800000 */
[----:B------:R-:W-:Y:S02]  /*3780*/  ISETP.NE.AND P1, PT, R62, RZ, PT ;  /* 0x000000ff3e00720c */ /* 0x000fe40003f25270 */
[----:B------:R-:W-:-:S02]  /*3790*/  FMNMX.FTZ R4, R49, R4, !PT ;  /* 0x0000000431047209 */ /* 0x000fc40007810000 */
[----:B------:R-:W-:Y:S02]  /*37a0*/  ISETP.GT.AND P1, PT, R3, 0x20, !P1 ;  /* 0x000000200300780c */ /* 0x000fe40004f24270 */
[----:B------:R-:W-:Y:S02]  /*37b0*/  FMNMX.FTZ R4, R83, R4, !PT ;  /* 0x0000000453047209 */ /* 0x000fe40007810000 */
[----:B------:R-:W-:Y:S02]  /*37c0*/  ISETP.LT.OR P1, PT, R0, 0x21, P1 ;  /* 0x000000210000780c */ /* 0x000fe40000f21670 */
[C---:B------:R-:W-:Y:S02]  /*37d0*/  ISETP.GT.AND P3, PT, R3.reuse, 0x30, !P3 ;  /* 0x000000300300780c */ /* 0x040fe40005f64270 */
[----:B------:R-:W-:Y:S02]  /*37e0*/  FSEL R27, R42, -INF , !P1 ;  /* 0xff8000002a1b7808 */ /* 0x000fe40004800000 */
[----:B------:R-:W-:-:S02]  /*37f0*/  ISETP.GT.AND P1, PT, R3, 0x21, !P2 ;  /* 0x000000210300780c */ /* 0x000fc40005724270 */
[----:B------:R-:W-:Y:S02]  /*3800*/  ISETP.NE.AND P2, PT, R44, RZ, PT ;  /* 0x000000ff2c00720c */ /* 0x000fe40003f45270 */
[----:B------:R-:W-:Y:S02]  /*3810*/  ISETP.LT.OR P1, PT, R0, 0x22, P1 ;  /* 0x000000220000780c */ /* 0x000fe40000f21670 */
[----:B------:R-:W-:Y:S02]  /*3820*/  ISETP.GT.AND P2, PT, R3, 0x29, !P2 ;  /* 0x000000290300780c */ /* 0x000fe40005744270 */
[----:B------:R-:W-:Y:S02]  /*3830*/  FSEL R28, R43, -INF , !P1 ;  /* 0xff8000002b1c7808 */ /* 0x000fe40004800000 */
[----:B------:R-:W-:Y:S02]  /*3840*/  ISETP.GT.AND P1, PT, R3, RZ, !P6 ;  /* 0x000000ff0300720c */ /* 0x000fe40007724270 */
[----:B------:R-:W-:-:S02]  /*3850*/  ISETP.NE.AND P6, PT, R31, RZ, PT ;  /* 0x000000ff1f00720c */ /* 0x000fc40003fc5270 */
[----:B------:R-:W-:Y:S02]  /*3860*/  FMNMX.FTZ R31, R53, R4, !PT ;  /* 0x00000004351f7209 */ /* 0x000fe40007810000 */
[C---:B------:R-:W-:Y:S02]  /*3870*/  ISETP.LT.OR P1, PT, R0.reuse, 0x1, P1 ;  /* 0x000000010000780c */ /* 0x040fe40000f21670 */
[----:B------:R-:W-:Y:S01]  /*3880*/  ISETP.LT.OR P2, PT, R0, 0x2a, P2 ;  /* 0x0000002a0000780c */ /* 0x000fe20001741670 */
[----:B------:R-:W0:Y:S01]  /*3890*/  SHFL.BFLY PT, R4, R31, 0x2, 0x1f ;  /* 0x0c401f001f047f89 */ /* 0x000e2200000e0000 */
[----:B------:R-:W-:Y:S02]  /*38a0*/  FSEL R2, R56, -INF , !P1 ;  /* 0xff80000038027808 */ /* 0x000fe40004800000 */
[----:B------:R-:W-:Y:S02]  /*38b0*/  ISETP.NE.AND P1, PT, R41, RZ, PT ;  /* 0x000000ff2900720c */ /* 0x000fe40003f25270 */
[----:B------:R-:W-:-:S02]  /*38c0*/  FMNMX.FTZ R29, R2, R5, !PT ;  /* 0x00000005021d7209 */ /* 0x000fc40007810000 */
[C---:B------:R-:W-:Y:S02]  /*38d0*/  ISETP.GT.AND P1, PT, R3.reuse, 0x28, !P1 ;  /* 0x000000280300780c */ /* 0x040fe40004f24270 */
[----:B------:R-:W-:Y:S02]  /*38e0*/  FMNMX.FTZ R29, R18, R29, !PT ;  /* 0x0000001d121d7209 */ /* 0x000fe40007810000 */
[C---:B------:R-:W-:Y:S02]  /*38f0*/  ISETP.LT.OR P1, PT, R0.reuse, 0x29, P1 ;  /* 0x000000290000780c */ /* 0x040fe40000f21670 */
[C---:B------:R-:W-:Y:S02]  /*3900*/  ISETP.GT.AND P4, PT, R3.reuse, 0x31, !P4 ;  /* 0x000000310300780c */ /* 0x040fe40006784270 */
[----:B------:R-:W-:Y:S02]  /*3910*/  ISETP.GT.AND P5, PT, R3, 0x38, !P5 ;  /* 0x000000380300780c */ /* 0x000fe40006fa4270 */
[----:B------:R-:W-:-:S02]  /*3920*/  ISETP.LT.OR P3, PT, R0, 0x31, P3 ;  /* 0x000000310000780c */ /* 0x000fc40001f61670 */
[C---:B------:R-:W-:Y:S02]  /*3930*/  ISETP.LT.OR P4, PT, R0.reuse, 0x32, P4 ;  /* 0x000000320000780c */ /* 0x040fe40002781670 */
[----:B------:R-:W-:Y:S02]  /*3940*/  ISETP.LT.OR P5, PT, R0, 0x39, P5 ;  /* 0x000000390000780c */ /* 0x000fe40002fa1670 */
[----:B------:R-:W-:Y:S02]  /*3950*/  R2UR UR4, R22 ;  /* 0x00000000160472ca */ /* 0x000fe400000e0000 */
[----:B0-----:R-:W-:Y:S02]  /*3960*/  FMNMX.FTZ R32, R31, R4, !PT ;  /* 0x000000041f207209 */ /* 0x001fe40007810000 */
[----:B------:R-:W-:-:S03]  /*3970*/  FMNMX.FTZ R4, R20, R29, !PT ;  /* 0x0000001d14047209 */ /* 0x000fc60007810000 */
[----:B------:R-:W0:Y:S01]  /*3980*/  SHFL.BFLY PT, R33, R32, 0x1, 0x1f ;  /* 0x0c201f0020217f89 */ /* 0x000e2200000e0000 */
[----:B------:R-:W-:-:S04]  /*3990*/  FMNMX.FTZ R29, R21, R4, !PT ;  /* 0x00000004151d7209 */ /* 0x000fc80007810000 */
[----:B------:R-:W-:Y:S01]  /*39a0*/  FMNMX.FTZ R30, R24, R29, !PT ;  /* 0x0000001d181e7209 */ /* 0x000fe20007810000 */
[----:B------:R-:W-:Y:S01]  /*39b0*/  UISETP.NE.AND UP1, UPT, UR4, URZ, UPT ;  /* 0x0000003f0400728c */ /* 0x000fe2000bf25270 */
[----:B------:R-:W-:Y:S02]  /*39c0*/  FSEL R29, R46, -INF , !P1 ;  /* 0xff8000002e1d7808 */ /* 0x000fe40004800000 */
[----:B------:R-:W-:-:S04]  /*39d0*/  FMNMX.FTZ R31, R25, R30, !PT ;  /* 0x0000001e191f7209 */ /* 0x000fc80007810000 */
[----:B------:R-:W-:-:S04]  /*39e0*/  FMNMX.FTZ R30, R26, R31, !PT ;  /* 0x0000001f1a1e7209 */ /* 0x000fc80007810000 */
[----:B------:R-:W-:Y:S01]  /*39f0*/  FMNMX.FTZ R31, R27, R30, !PT ;  /* 0x0000001e1b1f7209 */ /* 0x000fe20007810000 */
[----:B------:R-:W-:Y:S01]  /*3a00*/  @UP1 ULDC UR4, c[0x0][0x44c] ;  /* 0x0001130000041ab9 */ /* 0x000fe20000000800 */
[----:B------:R-:W-:Y:S01]  /*3a10*/  FSEL R30, R47, -INF , !P2 ;  /* 0xff8000002f1e7808 */ /* 0x000fe20005000000 */
[----:B------:R-:W-:Y:S01]  /*3a20*/  UIMAD.WIDE.U32 UR4, UR60, UR4, URZ ;  /* 0x000000043c0472a5 */ /* 0x000fe2000f8e003f */
[----:B------:R-:W-:Y:S01]  /*3a30*/  @UP1 ULDC UR14, c[0x0][0x450] ;  /* 0x00011400000e1ab9 */ /* 0x000fe20000000800 */
[----:B0-----:R-:W-:Y:S02]  /*3a40*/  FMNMX.FTZ R4, R32, R33, !PT ;  /* 0x0000002120047209 */ /* 0x001fe40007810000 */
[----:B------:R-:W-:Y:S02]  /*3a50*/  @UP1 USHF.R.U32.HI UR11, URZ, UR14, UR5 ;  /* 0x0000000e3f0b1299 */ /* 0x000fe40008011605 */
[C---:B------:R-:W-:Y:S01]  /*3a60*/  FSETP.NEU.FTZ.AND P1, PT, R4.reuse, -INF , PT ;  /* 0xff8000000400780b */ /* 0x040fe20003f3d000 */
[----:B------:R-:W-:Y:S01]  /*3a70*/  FMUL.FTZ R32, R4, UR10 ;  /* 0x0000000a04207c20 */ /* 0x000fe20008410000 */
[----:B------:R-:W-:-:S04]  /*3a80*/  UIADD3 UR41, UR41, UR11, URZ ;  /* 0x0000000b29297290 */ /* 0x000fc8000fffe03f */
[----:B------:R-:W-:Y:S01]  /*3a90*/  FSEL R36, R32, RZ, P1 ;  /* 0x000000ff20247208 */ /* 0x000fe20000800000 */
[----:B------:R-:W-:Y:S01]  /*3aa0*/  UIADD3 UR6, UR41, UR6, URZ ;  /* 0x0000000629067290 */ /* 0x000fe2000fffe03f */
[----:B------:R-:W-:Y:S02]  /*3ab0*/  FMNMX.FTZ R32, R28, R31, !PT ;  /* 0x0000001f1c207209 */ /* 0x000fe40007810000 */
[----:B------:R-:W-:Y:S01]  /*3ac0*/  ISETP.GT.AND P1, PT, R3, 0x39, !P6 ;  /* 0x000000390300780c */ /* 0x000fe20007724270 */
[--C-:B------:R-:W-:Y:S01]  /*3ad0*/  FFMA.FTZ R35, R37, UR10, -R36.reuse ;  /* 0x0000000a25237c23 */ /* 0x100fe20008010824 */
[----:B------:R-:W-:Y:S01]  /*3ae0*/  FMNMX.FTZ R3, R29, R32, !PT ;  /* 0x000000201d037209 */ /* 0x000fe20007810000 */
[--C-:B------:R-:W-:Y:S01]  /*3af0*/  FFMA.FTZ R37, R59, UR10, -R36.reuse ;  /* 0x0000000a3b257c23 */ /* 0x100fe20008010824 */
[----:B------:R-:W-:Y:S01]  /*3b00*/  FSEL R31, R50, -INF , !P3 ;  /* 0xff800000321f7808 */ /* 0x000fe20005800000 */
[----:B------:R0:W-:Y:S01]  /*3b10*/  MUFU.EX2 R196, R35 ;  /* 0x0000002300c47308 */ /* 0x0001e20000000800 */
[----:B------:R-:W-:Y:S01]  /*3b20*/  FMNMX.FTZ R34, R30, R3, !PT ;  /* 0x000000031e227209 */ /* 0x000fe20007810000 */
[--C-:B------:R-:W-:Y:S01]  /*3b30*/  FFMA.FTZ R38, R63, UR10, -R36.reuse ;  /* 0x0000000a3f267c23 */ /* 0x100fe20008010824 */
[----:B------:R-:W-:Y:S01]  /*3b40*/  FSEL R32, R51, -INF , !P4 ;  /* 0xff80000033207808 */ /* 0x000fe20006000000 */
[--C-:B------:R-:W-:Y:S01]  /*3b50*/  FFMA.FTZ R40, R65, UR10, -R36.reuse ;  /* 0x0000000a41287c23 */ /* 0x100fe20008010824 */
[----:B------:R-:W-:Y:S01]  /*3b60*/  FMNMX.FTZ R3, R31, R34, !PT ;  /* 0x000000221f037209 */ /* 0x000fe20007810000 */
[--C-:B------:R-:W-:Y:S01]  /*3b70*/  FFMA.FTZ R41, R67, UR10, -R36.reuse ;  /* 0x0000000a43297c23 */ /* 0x100fe20008010824 */
[----:B------:R-:W-:Y:S01]  /*3b80*/  ISETP.LT.OR P1, PT, R0, 0x3a, P1 ;  /* 0x0000003a0000780c */ /* 0x000fe20000f21670 */
[----:B------:R-:W-:Y:S01]  /*3b90*/  MUFU.EX2 R37, R37 ;  /* 0x0000002500257308 */ /* 0x000fe20000000800 */
[----:B------:R-:W-:Y:S01]  /*3ba0*/  FSEL R0, R54, -INF , !P5 ;  /* 0xff80000036007808 */ /* 0x000fe20006800000 */
[--C-:B0-----:R-:W-:Y:S01]  /*3bb0*/  FFMA.FTZ R35, R61, UR10, -R36.reuse ;  /* 0x0000000a3d237c23 */ /* 0x101fe20008010824 */
[----:B------:R-:W-:Y:S01]  /*3bc0*/  FMNMX.FTZ R3, R32, R3, !PT ;  /* 0x0000000320037209 */ /* 0x000fe20007810000 */
[--C-:B------:R-:W-:Y:S01]  /*3bd0*/  FFMA.FTZ R42, R69, UR10, -R36.reuse ;  /* 0x0000000a452a7c23 */ /* 0x100fe20008010824 */
[----:B------:R-:W-:Y:S01]  /*3be0*/  FSEL R33, R55, -INF , !P1 ;  /* 0xff80000037217808 */ /* 0x000fe20004800000 */
        /* <DEDUP_REMOVED lines=8> */
[----:B------:R-:W-:-:S02]  /*3c70*/  FFMA.FTZ R49, R49, UR10, -R36 ;  /* 0x0000000a31317c23 */ /* 0x000fc40008010824 */
[----:B------:R-:W0:Y:S01]  /*3c80*/  SHFL.BFLY PT, R3, R34, 0x2, 0x1f ;  /* 0x0c401f0022037f89 */ /* 0x000e2200000e0000 */
[----:B------:R1:W-:Y:S08]  /*3c90*/  MUFU.EX2 R39, R38 ;  /* 0x0000002600277308 */ /* 0x0003f00000000800 */
[----:B------:R-:W-:Y:S01]  /*3ca0*/  MUFU.EX2 R40, R40 ;  /* 0x0000002800287308 */ /* 0x000fe20000000800 */
[----:B-1----:R-:W-:-:S07]  /*3cb0*/  FFMA.FTZ R38, R75, UR10, -R36 ;  /* 0x0000000a4b267c23 */ /* 0x002fce0008010824 */
[----:B------:R-:W1:Y:S01]  /*3cc0*/  MUFU.EX2 R41, R41 ;  /* 0x0000002900297308 */ /* 0x000e620000000800 */
[----:B0-----:R-:W-:-:S07]  /*3cd0*/  FMNMX.FTZ R35, R34, R3, !PT ;  /* 0x0000000322237209 */ /* 0x001fce0007810000 */
[----:B------:R-:W-:Y:S01]  /*3ce0*/  MUFU.EX2 R42, R42 ;  /* 0x0000002a002a7308 */ /* 0x000fe20000000800 */
[----:B------:R-:W0:Y:S07]  /*3cf0*/  SHFL.BFLY PT, R34, R35, 0x1, 0x1f ;  /* 0x0c201f0023227f89 */ /* 0x000e2e00000e0000 */
[----:B------:R-:W2:Y:S01]  /*3d00*/  MUFU.EX2 R43, R43 ;  /* 0x0000002b002b7308 */ /* 0x000ea20000000800 */
[----:B-1----:R-:W-:-:S07]  /*3d10*/  F2FP.BF16.F32.PACK_AB R192, R41, R40 ;  /* 0x0000002829c0723e */ /* 0x002fce00000010ff */
[----:B------:R-:W-:Y:S08]  /*3d20*/  MUFU.EX2 R44, R44 ;  /* 0x0000002c002c7308 */ /* 0x000ff00000000800 */
[----:B------:R-:W1:Y:S01]  /*3d30*/  MUFU.EX2 R45, R38 ;  /* 0x00000026002d7308 */ /* 0x000e620000000800 */
[----:B--2---:R-:W-:Y:S02]  /*3d40*/  F2FP.BF16.F32.PACK_AB R194, R43, R42 ;  /* 0x0000002a2bc2723e */ /* 0x004fe400000010ff */
[----:B0-----:R-:W-:Y:S01]  /*3d50*/  FMNMX.FTZ R3, R35, R34, !PT ;  /* 0x0000002223037209 */ /* 0x001fe20007810000 */
[--C-:B------:R-:W-:Y:S01]  /*3d60*/  FFMA.FTZ R34, R83, UR10, -R36.reuse ;  /* 0x0000000a53227c23 */ /* 0x100fe20008010824 */
[----:B------:R-:W-:Y:S01]  /*3d70*/  FFMA.FTZ R36, R53, UR10, -R36 ;  /* 0x0000000a35247c23 */ /* 0x000fe20008010824 */
[----:B------:R-:W-:Y:S01]  /*3d80*/  FADD.FTZ R53, R196, R37 ;  /* 0x00000025c4357221 */ /* 0x000fe20000010000 */
[C---:B------:R-:W-:Y:S01]  /*3d90*/  FSETP.NEU.FTZ.AND P1, PT, R3.reuse, -INF , PT ;  /* 0xff8000000300780b */ /* 0x040fe20003f3d000 */
[----:B------:R-:W-:Y:S01]  /*3da0*/  FMUL.FTZ R35, R3, UR10 ;  /* 0x0000000a03237c20 */ /* 0x000fe20008410000 */
[----:B------:R-:W-:Y:S01]  /*3db0*/  MUFU.EX2 R46, R46 ;  /* 0x0000002e002e7308 */ /* 0x000fe20000000800 */
[----:B------:R-:W-:-:S03]  /*3dc0*/  F2FP.BF16.F32.PACK_AB R196, R37, R196 ;  /* 0x000000c425c4723e */ /* 0x000fc600000010ff */
        /* <DEDUP_REMOVED lines=8> */
[--C-:B------:R-:W-:Y:S01]  /*3e50*/  FFMA.FTZ R24, R24, UR10, -R51.reuse ;  /* 0x0000000a18187c23 */ /* 0x100fe20008010833 */
[--C-:B------:R-:W-:Y:S01]  /*3e60*/  FFMA.FTZ R25, R25, UR10, -R51.reuse ;  /* 0x0000000a19197c23 */ /* 0x100fe20008010833 */
        /* <DEDUP_REMOVED lines=8> */
[----:B------:R-:W0:Y:S01]  /*3ef0*/  MUFU.EX2 R5, R5 ;  /* 0x0000000500057308 */ /* 0x000e220000000800 */
[--C-:B------:R-:W-:Y:S01]  /*3f00*/  FFMA.FTZ R0, R0, UR10, -R51.reuse ;  /* 0x0000000a00007c23 */ /* 0x100fe20008010833 */
[----:B------:R-:W-:Y:S01]  /*3f10*/  FFMA.FTZ R33, R33, UR10, -R51 ;  /* 0x0000000a21217c23 */ /* 0x000fe20008010833 */
[----:B-1----:R-:W-:-:S05]  /*3f20*/  F2FP.BF16.F32.PACK_AB R188, R45, R44 ;  /* 0x0000002c2dbc723e */ /* 0x002fca00000010ff */
[----:B------:R1:W2:Y:S08]  /*3f30*/  MUFU.EX2 R199, R18 ;  /* 0x0000001200c77308 */ /* 0x0002b00000000800 */
[----:B------:R-:W3:Y:S01]  /*3f40*/  MUFU.EX2 R20, R20 ;  /* 0x0000001400147308 */ /* 0x000ee20000000800 */
[----:B-1----:R-:W-:Y:S01]  /*3f50*/  FADD.FTZ R18, R198, R53 ;  /* 0x00000035c6127221 */ /* 0x002fe20000010000 */
[----:B------:R-:W-:-:S02]  /*3f60*/  F2FP.BF16.F32.PACK_AB R198, R39, R198 ;  /* 0x000000c627c6723e */ /* 0x000fc400000010ff */
[----:B0-----:R-:W-:Y:S01]  /*3f70*/  F2FP.BF16.F32.PACK_AB R197, R5, R2 ;  /* 0x0000000205c5723e */ /* 0x001fe200000010ff */
[----:B------:R-:W-:-:S03]  /*3f80*/  FADD.FTZ R53, R39, R18 ;  /* 0x0000001227357221 */ /* 0x000fc60000010000 */
[----:B------:R-:W0:Y:S01]  /*3f90*/  MUFU.EX2 R21, R21 ;  /* 0x0000001500157308 */ /* 0x000e220000000800 */
[----:B------:R-:W-:-:S04]  /*3fa0*/  FADD.FTZ R18, R40, R53 ;  /* 0x0000003528127221 */ /* 0x000fc80000010000 */
[----:B------:R-:W-:Y:S01]  /*3fb0*/  FADD.FTZ R53, R41, R18 ;  /* 0x0000001229357221 */ /* 0x000fe20000010000 */
[----:B------:R-:W-:Y:S02]  /*3fc0*/  FADD.FTZ R18, R2, R5 ;  /* 0x0000000502127221 */ /* 0x000fe40000010000 */
[----:B------:R-:W1:Y:S01]  /*3fd0*/  MUFU.EX2 R24, R24 ;  /* 0x0000001800187308 */ /* 0x000e620000000800 */
[----:B------:R-:W-:Y:S01]  /*3fe0*/  FADD.FTZ R36, R42, R53 ;  /* 0x000000352a247221 */ /* 0x000fe20000010000 */
[----:B--2---:R-:W-:Y:S01]  /*3ff0*/  FADD.FTZ R53, R199, R18 ;  /* 0x00000012c7357221 */ /* 0x004fe20000010000 */
[C---:B---3--:R-:W-:Y:S02]  /*4000*/  F2FP.BF16.F32.PACK_AB R199, R20.reuse, R199 ;  /* 0x000000c714c7723e */ /* 0x048fe400000010ff */
[----:B------:R-:W-:Y:S01]  /*4010*/  FADD.FTZ R55, R43, R36 ;  /* 0x000000242b377221 */ /* 0x000fe20000010000 */
[----:B------:R-:W-:Y:S02]  /*4020*/  FADD.FTZ R18, R20, R53 ;  /* 0x0000003514127221 */ /* 0x000fe40000010000 */
[----:B------:R-:W2:Y:S01]  /*4030*/  MUFU.EX2 R25, R25 ;  /* 0x0000001900197308 */ /* 0x000ea20000000800 */
[----:B------:R-:W-:Y:S01]  /*4040*/  FADD.FTZ R36, R44, R55 ;  /* 0x000000372c247221 */ /* 0x000fe20000010000 */
[----:B0-----:R-:W-:-:S03]  /*4050*/  FADD.FTZ R51, R21, R18 ;  /* 0x0000001215337221 */ /* 0x001fc60000010000 */
[----:B------:R-:W-:-:S03]  /*4060*/  FADD.FTZ R53, R45, R36 ;  /* 0x000000242d357221 */ /* 0x000fc60000010000 */
[----:B------:R-:W0:Y:S01]  /*4070*/  MUFU.EX2 R47, R47 ;  /* 0x0000002f002f7308 */ /* 0x000e220000000800 */
[----:B-1----:R-:W-:Y:S01]  /*4080*/  FADD.FTZ R18, R24, R51 ;  /* 0x0000003318127221 */ /* 0x002fe20000010000 */
[----:B------:R-:W-:Y:S01]  /*4090*/  FADD.FTZ R36, R46, R53 ;  /* 0x000000352e247221 */ /* 0x000fe20000010000 */
[----:B------:R-:W-:-:S05]  /*40a0*/  F2FP.BF16.F32.PACK_AB R193, R24, R21 ;  /* 0x0000001518c1723e */ /* 0x000fca00000010ff */
[----:B------:R-:W1:Y:S01]  /*40b0*/  MUFU.EX2 R26, R26 ;  /* 0x0000001a001a7308 */ /* 0x000e620000000800 */
[----:B--2---:R-:W-:-:S07]  /*40c0*/  FADD.FTZ R37, R25, R18 ;  /* 0x0000001219257221 */ /* 0x004fce0000010000 */
[----:B------:R-:W2:Y:S01]  /*40d0*/  MUFU.EX2 R48, R48 ;  /* 0x0000003000307308 */ /* 0x000ea20000000800 */
[C---:B0-----:R-:W-:Y:S01]  /*40e0*/  FADD.FTZ R51, R47.reuse, R36 ;  /* 0x000000242f337221 */ /* 0x041fe20000010000 */
[----:B------:R-:W-:-:S06]  /*40f0*/  F2FP.BF16.F32.PACK_AB R190, R47, R46 ;  /* 0x0000002e2fbe723e */ /* 0x000fcc00000010ff */
[----:B------:R-:W0:Y:S01]  /*4100*/  MUFU.EX2 R27, R27 ;  /* 0x0000001b001b7308 */ /* 0x000e220000000800 */
[C---:B-1----:R-:W-:Y:S01]  /*4110*/  FADD.FTZ R18, R26.reuse, R37 ;  /* 0x000000251a127221 */ /* 0x042fe20000010000 */
[----:B------:R-:W-:-:S06]  /*4120*/  F2FP.BF16.F32.PACK_AB R195, R26, R25 ;  /* 0x000000191ac3723e */ /* 0x000fcc00000010ff */
[----:B------:R-:W1:Y:S01]  /*4130*/  MUFU.EX2 R49, R49 ;  /* 0x0000003100317308 */ /* 0x000e620000000800 */
[----:B--2---:R-:W-:-:S07]  /*4140*/  FADD.FTZ R36, R48, R51 ;  /* 0x0000003330247221 */ /* 0x004fce0000010000 */
[----:B------:R-:W2:Y:S01]  /*4150*/  MUFU.EX2 R28, R28 ;  /* 0x0000001c001c7308 */ /* 0x000ea20000000800 */
[----:B0-----:R-:W-:-:S07]  /*4160*/  FADD.FTZ R37, R27, R18 ;  /* 0x000000121b257221 */ /* 0x001fce0000010000 */
[----:B------:R-:W0:Y:S01]  /*4170*/  MUFU.EX2 R29, R29 ;  /* 0x0000001d001d7308 */ /* 0x000e220000000800 */
[C---:B-1----:R-:W-:Y:S01]  /*4180*/  FADD.FTZ R39, R49.reuse, R36 ;  /* 0x0000002431277221 */ /* 0x042fe20000010000 */
[----:B------:R-:W-:-:S06]  /*4190*/  F2FP.BF16.F32.PACK_AB R184, R49, R48 ;  /* 0x0000003031b8723e */ /* 0x000fcc00000010ff */
[----:B------:R-:W1:Y:S01]  /*41a0*/  MUFU.EX2 R30, R30 ;  /* 0x0000001e001e7308 */ /* 0x000e620000000800 */
[C---:B--2---:R-:W-:Y:S01]  /*41b0*/  FADD.FTZ R36, R28.reuse, R37 ;  /* 0x000000251c247221 */ /* 0x044fe20000010000 */
[----:B------:R-:W-:-:S06]  /*41c0*/  F2FP.BF16.F32.PACK_AB R189, R28, R27 ;  /* 0x0000001b1cbd723e */ /* 0x000fcc00000010ff */
[----:B------:R-:W2:Y:S01]  /*41d0*/  MUFU.EX2 R31, R31 ;  /* 0x0000001f001f7308 */ /* 0x000ea20000000800 */
[----:B0-----:R-:W-:-:S07]  /*41e0*/  FADD.FTZ R5, R29, R36 ;  /* 0x000000241d057221 */ /* 0x001fce0000010000 */
[----:B------:R-:W0:Y:S01]  /*41f0*/  MUFU.EX2 R32, R32 ;  /* 0x0000002000207308 */ /* 0x000e220000000800 */
[C---:B-1----:R-:W-:Y:S01]  /*4200*/  FADD.FTZ R2, R30.reuse, R5 ;  /* 0x000000051e027221 */ /* 0x042fe20000010000 */
[----:B------:R-:W-:-:S06]  /*4210*/  F2FP.BF16.F32.PACK_AB R191, R30, R29 ;  /* 0x0000001d1ebf723e */ /* 0x000fcc00000010ff */
[----:B------:R-:W1:Y:S01]  /*4220*/  MUFU.EX2 R34, R34 ;  /* 0x0000002200227308 */ /* 0x000e620000000800 */
[----:B--2---:R-:W-:-:S07]  /*4230*/  FADD.FTZ R5, R31, R2 ;  /* 0x000000021f057221 */ /* 0x004fce0000010000 */
[----:B------:R-:W2:Y:S01]  /*4240*/  MUFU.EX2 R0, R0 ;  /* 0x0000000000007308 */ /* 0x000ea20000000800 */
[C---:B0-----:R-:W-:Y:S01]  /*4250*/  FADD.FTZ R5, R32.reuse, R5 ;  /* 0x0000000520057221 */ /* 0x041fe20000010000 */
[----:B------:R-:W-:-:S06]  /*4260*/  F2FP.BF16.F32.PACK_AB R185, R32, R31 ;  /* 0x0000001f20b9723e */ /* 0x000fcc00000010ff */
[----:B------:R-:W0:Y:S01]  /*4270*/  MUFU.EX2 R33, R33 ;  /* 0x0000002100217308 */ /* 0x000e220000000800 */
[----:B-1----:R-:W-:Y:S01]  /*4280*/  FADD.FTZ R18, R34, R39 ;  /* 0x0000002722127221 */ /* 0x002fe20000010000 */
[----:B------:R-:W-:-:S03]  /*4290*/  F2FP.BF16.F32.PACK_AB R186, R35, R34 ;  /* 0x0000002223ba723e */ /* 0x000fc600000010ff */
[----:B------:R-:W-:Y:S01]  /*42a0*/  FADD.FTZ R18, R35, R18 ;  /* 0x0000001223127221 */ /* 0x000fe20000010000 */
[----:B--2---:R-:W-:-:S04]  /*42b0*/  FADD.FTZ R2, R0, R5 ;  /* 0x0000000500027221 */ /* 0x004fc80000010000 */
[C---:B0-----:R-:W-:Y:S01]  /*42c0*/  FADD.FTZ R5, R33.reuse, R2 ;  /* 0x0000000221057221 */ /* 0x041fe20000010000 */
[----:B------:R-:W-:Y:S01]  /*42d0*/  F2FP.BF16.F32.PACK_AB R187, R33, R0 ;  /* 0x0000000021bb723e */ /* 0x000fe200000010ff */
[----:B------:R-:W-:Y:S06]  /*42e0*/  @P1 BRA `(.L_x_1008) ;  /* 0x00000000004c1947 */ /* 0x000fec0003800000 */
[----:B------:R-:W-:Y:S01]  /*42f0*/  ISETP.LT.AND P1, PT, RZ, UR41, PT ;  /* 0x00000029ff007c0c */ /* 0x000fe2000bf21270 */
[----:B------:R-:W-:-:S12]  /*4300*/  UIADD3 UR18, UR41, -0x1, URZ ;  /* 0xffffffff29127890 */ /* 0x000fd8000fffe03f */
[----:B------:R-:W-:Y:S05]  /*4310*/  @P1 BRA `(.L_x_1009) ;  /* 0x0000000000201947 */ /* 0x000fea0003800000 */
[----:B------:R-:W-:Y:S01]  /*4320*/  ULDC UR11, c[0x0][0x9e4] ;  /* 0x00027900000b7ab9 */ /* 0x000fe20000000800 */
[----:B------:R-:W-:Y:S02]  /*4330*/  UIADD3 UR18, -UR41, URZ, URZ ;  /* 0x0000003f29127290 */ /* 0x000fe4000fffe13f */
[----:B------:R-:W-:-:S11]  /*4340*/  UISETP.NE.AND UP0, UPT, UR11, 0x1, UPT ;  /* 0x000000010b00788c */ /* 0x000fd6000bf05270 */
[----:B------:R-:W-:Y:S02]  /*4350*/  @UP0 ULDC.64 UR4, c[0x0][0x9e8] ;  /* 0x00027a0000040ab9 */ /* 0x000fe40000000a00 */
[----:B------:R-:W-:-:S04]  /*4360*/  UIMAD.WIDE.U32 UR14, UR18, UR4, URZ ;  /* 0x00000004120e72a5 */ /* 0x000fc8000f8e003f */
[----:B------:R-:W-:-:S04]  /*4370*/  @UP0 USHF.R.U32.HI UR18, URZ, UR5, UR15 ;  /* 0x000000053f120299 */ /* 0x000fc8000801160f */
[----:B------:R-:W-:Y:S01]  /*4380*/  ULOP3.LUT UR18, URZ, UR18, URZ, 0x33, !UPT ;  /* 0x000000123f127292 */ /* 0x000fe2000f8e333f */
[----:B------:R-:W-:Y:S11]  /*4390*/  BRA `(.L_x_1010) ;  /* 0x0000000000147947 */ /* 0x000ff60003800000 */
.L_x_1009:
[----:B------:R-:W-:Y:S02]  /*43a0*/  ULDC UR11, c[0x0][0x9e4] ;  /* 0x00027900000b7ab9 */ /* 0x000fe40000000800 */
[----:B------:R-:W-:-:S11]  /*43b0*/  UISETP.NE.AND UP0, UPT, UR11, 0x1, UPT ;  /* 0x000000010b00788c */ /* 0x000fd6000bf05270 */
[----:B------:R-:W-:Y:S02]  /*43c0*/  @UP0 ULDC.64 UR4, c[0x0][0x9e8] ;  /* 0x00027a0000040ab9 */ /* 0x000fe40000000a00 */
[----:B------:R-:W-:-:S04]  /*43d0*/  UIMAD.WIDE.U32 UR14, UR18, UR4, URZ ;  /* 0x00000004120e72a5 */ /* 0x000fc8000f8e003f */
[----:B------:R-:W-:-:S12]  /*43e0*/  @UP0 USHF.R.U32.HI UR18, URZ, UR5, UR15 ;  /* 0x000000053f120299 */ /* 0x000fd8000801160f */
.L_x_1010:
[----:B------:R-:W-:-:S04]  /*43f0*/  UIMAD UR11, UR18, UR11, UR11 ;  /* 0x0000000b120b72a4 */ /* 0x000fc8000f8e020b */
[----:B------:R-:W-:-:S04]  /*4400*/  UISETP.LT.AND UP0, UPT, UR6, UR11, UPT ;  /* 0x0000000b0600728c */ /* 0x000fc8000bf01270 */
[----:B------:R-:W-:-:S12]  /*4410*/  USEL UR6, UR6, UR11, UP0 ;  /* 0x0000000b06067287 */ /* 0x000fd80008000000 */
.L_x_1008:
[----:B------:R-:W-:Y:S01]  /*4420*/  R2UR UR5, R201 ;  /* 0x00000000c90572ca */ /* 0x000fe200000e0000 */
[----:B------:R-:W-:Y:S01]  /*4430*/  USHF.R.S32.HI UR4, URZ, 0x1f, UR6 ;  /* 0x0000001f3f047899 */ /* 0x000fe20008011406 */
[----:B------:R-:W-:Y:S01]  /*4440*/  IMAD.MOV.U32 R2, RZ, RZ, 0x3f800000 ;  /* 0x3f800000ff027424 */ /* 0x000fe200078e00ff */
[----:B------:R-:W-:Y:S01]  /*4450*/  CS2R R150, SRZ ;  /* 0x0000000000967805 */ /* 0x000fe2000001ff00 */
[----:B------:R-:W-:Y:S01]  /*4460*/  IMAD.MOV.U32 R0, RZ, RZ, 0x3f800000 ;  /* 0x3f800000ff007424 */ /* 0x000fe200078e00ff */
        /* <DEDUP_REMOVED lines=8> */
[----:B------:R-:W-:Y:S01]  /*44f0*/  UISETP.LT.AND UP0, UPT, UR5, UR4, UPT ;  /* 0x000000040500728c */ /* 0x000fe2000bf01270 */
[----:B------:R-:W-:Y:S02]  /*4500*/  CS2R R136, SRZ ;  /* 0x0000000000887805 */ /* 0x000fe4000001ff00 */
[----:B------:R-:W-:Y:S02]  /*4510*/  CS2R R134, SRZ ;  /* 0x0000000000867805 */ /* 0x000fe4000001ff00 */
[----:B------:R-:W-:Y:S01]  /*4520*/  CS2R R132, SRZ ;  /* 0x0000000000847805 */ /* 0x000fe2000001ff00 */
[----:B------:R-:W-:Y:S01]  /*4530*/  USEL UR50, UR5, UR4, !UP0 ;  /* 0x0000000405327287 */ /* 0x000fe2000c000000 */
[----:B------:R-:W-:-:S02]  /*4540*/  CS2R R130, SRZ ;  /* 0x0000000000827805 */ /* 0x000fc4000001ff00 */
[----:B------:R-:W-:Y:S02]  /*4550*/  CS2R R128, SRZ ;  /* 0x0000000000807805 */ /* 0x000fe4000001ff00 */
[----:B------:R-:W-:Y:S02]  /*4560*/  CS2R R126, SRZ ;  /* 0x00000000007e7805 */ /* 0x000fe4000001ff00 */
[----:B------:R-:W-:Y:S02]  /*4570*/  CS2R R124, SRZ ;  /* 0x00000000007c7805 */ /* 0x000fe4000001ff00 */
[----:B------:R-:W-:Y:S02]  /*4580*/  CS2R R122, SRZ ;  /* 0x00000000007a7805 */ /* 0x000fe4000001ff00 */
[----:B------:R-:W-:Y:S02]  /*4590*/  ISETP.GE.AND P1, PT, R220, UR50, PT ;  /* 0x00000032dc007c0c */ /* 0x000fe4000bf26270 */
        /* <DEDUP_REMOVED lines=49> */
[----:B------:R-:W-:Y:S06]  /*48b0*/  @!P1 BRA `(.L_x_1011) ;  /* 0x0000002c003c9947 */ /* 0x000fec0003800000 */
[----:B------:R-:W-:Y:S01]  /*48c0*/  IMAD.MOV.U32 R20, RZ, RZ, R3 ;  /* 0x000000ffff147224 */ /* 0x000fe200078e0003 */
[----:B------:R-:W-:Y:S01]  /*48d0*/  MOV R21, R4 ;  /* 0x0000000400157202 */ /* 0x000fe20000000f00 */
[----:B------:R-:W-:Y:S01]  /*48e0*/  IMAD.MOV.U32 R2, RZ, RZ, 0x3f800000 ;  /* 0x3f800000ff027424 */ /* 0x000fe200078e00ff */
[----:B------:R-:W-:Y:S01]  /*48f0*/  UMOV UR41, UR39 ;  /* 0x0000002700297c82 */ /* 0x000fe20008000000 */
[----:B------:R-:W-:Y:S01]  /*4900*/  IMAD.MOV.U32 R151, RZ, RZ, RZ ;  /* 0x000000ffff977224 */ /* 0x000fe200078e00ff */
[----:B------:R-:W-:Y:S01]  /*4910*/  UMOV UR4, UR38 ;  /* 0x0000002600047c82 */ /* 0x000fe20008000000 */
[----:B------:R-:W-:Y:S01]  /*4920*/  ULDC UR51, c[0x0][0x9e4] ;  /* 0x0002790000337ab9 */ /* 0x000fe20000000800 */
[----:B------:R-:W-:Y:S01]  /*4930*/  ULDC UR55, c[0x0][0x9dc] ;  /* 0x0002770000377ab9 */ /* 0x000fe20000000800 */
[----:B------:R-:W-:Y:S01]  /*4940*/  ULDC UR5, c[0x0][0x9d8] ;  /* 0x0002760000057ab9 */ /* 0x000fe20000000800 */
[----:B------:R-:W-:-:S05]  /*4950*/  ULDC UR54, c[0x0][0x988] ;  /* 0x0002620000367ab9 */ /* 0x000fca0000000800 */
.L_x_1030:
[----:B------:R-:W-:-:S04]  /*4960*/  UISETP.NE.AND UP0, UPT, UR4, 0x1, UPT ;  /* 0x000000010400788c */ /* 0x000fc8000bf05270 */
[----:B------:R-:W-:-:S04]  /*4970*/  USEL UR39, URZ, 0x1, UP0 ;  /* 0x000000013f277887 */ /* 0x000fc80008000000 */
[----:B------:R-:W-:Y:S01]  /*4980*/  ULOP3.LUT UR39, UR41, UR39, URZ, 0x3c, !UPT ;  /* 0x0000002729277292 */ /* 0x000fe2000f8e3c3f */
[----:B------:R-:W-:Y:S11]  /*4990*/  @!P0 BRA `(.L_x_1012) ;  /* 0x0000000000048947 */ /* 0x000ff60003800000 */
[----:B------:R-:W-:Y:S01]  /*49a0*/  BPT.TRAP 0x1 ;  /* 0x000000040000795c */ /* 0x000fe20000300000 */
.L_x_1012:
[----:B------:R-:W-:Y:S01]  /*49b0*/  UIADD3 UR38, UR4, 0x1, URZ ;  /* 0x0000000104267890 */ /* 0x000fe2000fffe03f */
[----:B------:R-:W-:-:S03]  /*49c0*/  IMAD.U32 R3, RZ, RZ, UR39 ;  /* 0x00000027ff037e24 */ /* 0x000fc6000f8e00ff */
[----:B------:R-:W-:Y:S02]  /*49d0*/  UISETP.NE.AND UP0, UPT, UR38, 0x2, UPT ;  /* 0x000000022600788c */ /* 0x000fe4000bf05270 */
[----:B------:R-:W-:Y:S02]  /*49e0*/  SHF.L.U32 R3, R3, 0x1f, RZ ;  /* 0x0000001f03037819 */ /* 0x000fe400000006ff */
[----:B------:R-:W-:-:S04]  /*49f0*/  USEL UR38, UR38, URZ, UP0 ;  /* 0x0000003f26267287 */ /* 0x000fc80008000000 */
[----:B------:R-:W-:-:S09]  /*4a00*/  ULEA UR7, UR38, UR40, 0x3 ;  /* 0x0000002826077291 */ /* 0x000fd2000f8e183f */
[----:B------:R0:W1:Y:S01]  /*4a10*/  SYNCS.PHASECHK.TRANS64.TRYWAIT P1, [UR7+0x30830], R3 ;  /* 0x03083003ff0075a7 */ /* 0x0000620008020147 */
[----:B------:R-:W-:Y:S05]  /*4a20*/  @!P0 BRA `(.L_x_1013) ;  /* 0x0000000000048947 */ /* 0x000fea0003800000 */
[----:B------:R-:W-:Y:S01]  /*4a30*/  BPT.TRAP 0x1 ;  /* 0x000000040000795c */ /* 0x000fe20000300000 */
.L_x_1013:
[----:B-1----:R-:W-:Y:S05]  /*4a40*/  @P1 BRA `(.L_x_1014) ;  /* 0x0000000000081947 */ /* 0x002fea0003800000 */
[----:B------:R-:W1:Y:S02]  /*4a50*/  SYNCS.PHASECHK.TRANS64.TRYWAIT P1, [UR7+0x30830], R3 ;  /* 0x03083003ff0075a7 */ /* 0x000e640008020147 */
[----:B-1----:R-:W-:Y:S05]  /*4a60*/  @!P1 BRA `(.L_x_1015) ;  /* 0x0000010000009947 */ /* 0x002fea0003800000 */
.L_x_1014:
[----:B------:R-:W-:Y:S01]  /*4a70*/  R2UR UR44, R16 ;  /* 0x00000000102c72ca */ /* 0x000fe200000e0000 */
[----:B------:R-:W-:Y:S01]  /*4a80*/  ULEA UR6, UR38, UR61, 0xb ;  /* 0x0000003d26067291 */ /* 0x000fe2000f8e583f */
[----:B------:R-:W-:Y:S01]  /*4a90*/  R2UR UR45, R17 ;  /* 0x00000000112d72ca */ /* 0x000fe200000e0000 */
[----:B------:R-:W-:Y:S01]  /*4aa0*/  WARPGROUP.ARRIVE ;  /* 0x00000000000079c5 */ /* 0x000fe20000000000 */
[----:B------:R-:W-:Y:S01]  /*4ab0*/  UMOV UR47, 0x40000040 ;  /* 0x40000040002f7882 */ /* 0x000fe20000000000 */
[----:B------:R-:W-:Y:S01]  /*4ac0*/  UIADD3 UR10, UR6, 0x400, URZ ;  /* 0x00000400060a7890 */ /* 0x000fe2000fffe03f */
[-C--:B------:R-:W-:Y:S01]  /*4ad0*/  FMUL.FTZ R24, R24, R0.reuse ;  /* 0x0000000018187220 */ /* 0x080fe20000410000 */
[----:B------:R-:W-:Y:S01]  /*4ae0*/  UMOV UR11, 0x40000040 ;  /* 0x40000040000b7882 */ /* 0x000fe20000000000 */
[----:B------:R-:W-:Y:S01]  /*4af0*/  UMOV UR46, UR6 ;  /* 0x00000006002e7c82 */ /* 0x000fe20008000000 */
[----:B------:R-:W-:Y:S01]  /*4b00*/  UIADD3 UR14, UR6, 0x402, URZ ;  /* 0x00000402060e7890 */ /* 0x000fe2000fffe03f */
[-C--:B------:R-:W-:Y:S01]  /*4b10*/  FMUL.FTZ R25, R25, R0.reuse ;  /* 0x0000000019197220 */ /* 0x080fe20000410000 */
[----:B------:R-:W-:Y:S01]  /*4b20*/  UMOV UR15, 0x40000040 ;  /* 0x40000040000f7882 */ /* 0x000fe20000000000 */
[----:B------:R-:W-:Y:S01]  /*4b30*/  UIADD3 UR18, UR6, 0x404, URZ ;  /* 0x0000040406127890 */ /* 0x000fe2000fffe03f */
[-C--:B------:R-:W-:Y:S01]  /*4b40*/  FMUL.FTZ R28, R28, R0.reuse ;  /* 0x000000001c1c7220 */ /* 0x080fe20000410000 */
[----:B------:R-:W-:Y:S01]  /*4b50*/  UMOV UR19, 0x40000040 ;  /* 0x4000004000137882 */ /* 0x000fe20000000000 */
[----:B------:R-:W-:Y:S01]  /*4b60*/  HGMMA.64x64x16.F32.BF16 R152, gdesc[UR44], RZ, !UPT, gsb0 ;  /* 0x00e000002c9879f0 */ /* 0x000fe2000c0018ff */
[----:B------:R-:W-:Y:S01]  /*4b70*/  R2UR UR44, R14 ;  /* 0x000000000e2c72ca */ /* 0x000fe200000e0000 */
[----:B------:R-:W-:Y:S01]  /*4b80*/  UIADD3 UR46, UR6, 0x2, URZ ;  /* 0x00000002062e7890 */ /* 0x000fe2000fffe03f */
[----:B------:R-:W-:Y:S01]  /*4b90*/  R2UR UR45, R15 ;  /* 0x000000000f2d72ca */ /* 0x000fe200000e0000 */
[----:B------:R-:W-:Y:S01]  /*4ba0*/  UMOV UR47, 0x40000040 ;  /* 0x40000040002f7882 */ /* 0x000fe20000000000 */
        /* <DEDUP_REMOVED lines=78> */
[----:B------:R-:W-:Y:S01]  /*5090*/  HGMMA.64x64x16.F32.BF16 R152, gdesc[UR44], R152, gsb0 ;  /* 0x00e000002c9879f0 */ /* 0x000fe20008001898 */
[----:B------:R-:W-:Y:S01]  /*50a0*/  R2UR UR44, R12 ;  /* 0x000000000c2c72ca */ /* 0x000fe200000e0000 */
[----:B------:R-:W-:Y:S01]  /*50b0*/  UIADD3 UR46, UR6, 0x4, URZ ;  /* 0x00000004062e7890 */ /* 0x000fe2000fffe03f */
[----:B------:R-:W-:Y:S01]  /*50c0*/  R2UR UR45, R13 ;  /* 0x000000000d2d72ca */ /* 0x000fe200000e0000 */
        /* <DEDUP_REMOVED lines=60> */
[----:B------:R-:W-:Y:S01]  /*5490*/  HGMMA.64x64x16.F32.BF16 R152, gdesc[UR44], R152, gsb0 ;  /* 0x00e000002c9879f0 */ /* 0x000fe20008001898 */
[----:B------:R-:W-:Y:S01]  /*54a0*/  R2UR UR44, R10 ;  /* 0x000000000a2c72ca */ /* 0x000fe200000e0000 */
[----:B------:R-:W-:Y:S01]  /*54b0*/  UIADD3 UR46, UR6, 0x6, URZ ;  /* 0x00000006062e7890 */ /* 0x000fe2000fffe03f */
[----:B------:R-:W-:Y:S01]  /*54c0*/  R2UR UR45, R11 ;  /* 0x000000000b2d72ca */ /* 0x000fe200000e0000 */
[----:B------:R-:W-:Y:S01]  /*54d0*/  UMOV UR47, 0x40000040 ;  /* 0x40000040002f7882 */ /* 0x000fe20000000000 */
[----:B------:R-:W-:Y:S02]  /*54e0*/  WARPGROUP.DEPBAR.LE gsb0, 0x0 ;  /* 0x00008000000079c5 */ /* 0x000fe40000010000 */
[----:B------:R-:W-:-:S09]  /*54f0*/  WARPGROUP.ARRIVE ;  /* 0x00000000000079c5 */ /* 0x000fd20000000000 */
        /* <DEDUP_REMOVED lines=15> */
[----:B------:R-:W-:Y:S01]  /*55f0*/  UIADD3 UR46, UR6, 0x204, URZ ;  /* 0x00000204062e7890 */ /* 0x000fe2000fffe03f */
[----:B------:R-:W-:Y:S01]  /*5600*/  UMOV UR47, 0x40000040 ;  /* 0x40000040002f7882 */ /* 0x000fe20000000000 */
[----:B------:R-:W-:Y:S01]  /*5610*/  UMOV UR44, UR56 ;  /* 0x00000038002c7c82 */ /* 0x000fe20008000000 */
[----:B------:R-:W-:Y:S01]  /*5620*/  UMOV UR45, UR57 ;  /* 0x00000039002d7c82 */ /* 0x000fe20008000000 */
[----:B------:R-:W-:Y:S02]  /*5630*/  WARPGROUP.DEPBAR.LE gsb0, 0x0 ;  /* 0x00008000000079c5 */ /* 0x000fe40000010000 */
[----:B------:R-:W-:-:S06]  /*5640*/  WARPGROUP.ARRIVE ;  /* 0x00000000000079c5 */ /* 0x000fcc0000000000 */
        /* <DEDUP_REMOVED lines=9> */
[----:B------:R-:W-:Y:S01]  /*56e0*/  UMOV UR44, UR48 ;  /* 0x00000030002c7c82 */ /* 0x000fe20008000000 */
[----:B------:R-:W-:Y:S01]  /*56f0*/  UMOV UR45, UR49 ;  /* 0x00000031002d7c82 */ /* 0x000fe20008000000 */
        /* <DEDUP_REMOVED lines=28> */
.L_x_1016:
[----:B------:R-:W-:Y:S01]  /*58c0*/  ULEA UR6, UR4, UR40, 0x3 ;  /* 0x0000002804067291 */ /* 0x000fe2000f8e183f */
[----:B------:R-:W-:-:S05]  /*58d0*/  IMAD.U32 R0, RZ, RZ, UR41 ;  /* 0x00000029ff007e24 */ /* 0x000fca000f8e00ff */
[----:B------:R-:W-:-:S04]  /*58e0*/  SHF.L.U32 R0, R0, 0x1f, RZ ;  /* 0x0000001f00007819 */ /* 0x000fc800000006ff */
[----:B------:R2:W3:Y:S01]  /*58f0*/  SYNCS.PHASECHK.TRANS64.TRYWAIT P1, [UR6+0x30850], R0 ;  /* 0x03085000ff0075a7 */ /* 0x0004e20008020146 */
[----:B------:R-:W-:Y:S05]  /*5900*/  @!P0 BRA `(.L_x_1017) ;  /* 0x0000000000048947 */ /* 0x000fea0003800000 */
[----:B------:R-:W-:Y:S01]  /*5910*/  BPT.TRAP 0x1 ;  /* 0x000000040000795c */ /* 0x000fe20000300000 */
.L_x_1017:
[----:B---3--:R-:W-:Y:S05]  /*5920*/  @P1 BRA `(.L_x_1018) ;  /* 0x0000000000081947 */ /* 0x008fea0003800000 */
[----:B------:R-:W3:Y:S02]  /*5930*/  SYNCS.PHASECHK.TRANS64.TRYWAIT P1, [UR6+0x30850], R0 ;  /* 0x03085000ff0075a7 */ /* 0x000ee40008020146 */
[----:B---3--:R-:W-:Y:S05]  /*5940*/  @!P1 BRA `(.L_x_1019) ;  /* 0x000000f000609947 */ /* 0x008fea0003800000 */
.L_x_1018:
[----:B------:R-:W-:Y:S01]  /*5950*/  UIADD3 UR10, UR40, 0x400, URZ ;  /* 0x00000400280a7890 */ /* 0x000fe2000fffe03f */
[----:B------:R-:W-:Y:S01]  /*5960*/  WARPGROUP.ARRIVE ;  /* 0x00000000000079c5 */ /* 0x000fe20000000000 */
[----:B------:R-:W-:Y:S02]  /*5970*/  UMOV UR11, 0x40000040 ;  /* 0x40000040000b7882 */ /* 0x000fe40000000000 */
[----:B------:R-:W-:-:S04]  /*5980*/  USHF.R.U32.HI UR10, URZ, 0x4, UR10 ;  /* 0x000000043f0a7899 */ /* 0x000fc8000801160a */
[----:B------:R-:W-:-:S04]  /*5990*/  ULOP3.LUT UR10, UR10, 0x3fff, URZ, 0xc0, !UPT ;  /* 0x00003fff0a0a7892 */ /* 0x000fc8000f8ec03f */
[----:B------:R-:W-:-:S04]  /*59a0*/  ULOP3.LUT UR10, UR10, 0x2000000, URZ, 0xfc, !UPT ;  /* 0x020000000a0a7892 */ /* 0x000fc8000f8efc3f */
[----:B------:R-:W-:-:S07]  /*59b0*/  ULEA UR4, UR4, UR10, 0xb ;  /* 0x0000000a04047291 */ /* 0x000fce000f8e583f */
        /* <DEDUP_REMOVED lines=23> */
.L_x_1020:
[----:B------:R-:W-:Y:S01]  /*5b30*/  R2UR UR4, R22 ;  /* 0x00000000160472ca */ /* 0x000fe200000e0000 */
[----:B------:R-:W3:Y:S01]  /*5b40*/  S2UR UR10, SR_CgaCtaId ;  /* 0x00000000000a79c3 */ /* 0x000ee20000008800 */
[----:B------:R-:W-:Y:S01]  /*5b50*/  FMUL.FTZ R186, R156, UR5 ;  /* 0x000000059cba7c20 */ /* 0x000fe20008410000 */
[----:B------:R-:W-:Y:S01]  /*5b60*/  FMUL.FTZ R156, R159, UR5 ;  /* 0x000000059f9c7c20 */ /* 0x000fe20008410000 */
[----:B------:R-:W-:Y:S01]  /*5b70*/  FMUL.FTZ R159, R166, UR5 ;  /* 0x00000005a69f7c20 */ /* 0x000fe20008410000 */
[----:B0-2---:R-:W-:Y:S01]  /*5b80*/  FMUL.FTZ R0, R154, UR5 ;  /* 0x000000059a007c20 */ /* 0x005fe20008410000 */
[----:B------:R-:W-:Y:S01]  /*5b90*/  FMUL.FTZ R166, R179, UR5 ;  /* 0x00000005b3a67c20 */ /* 0x000fe20008410000 */
[----:B------:R-:W-:Y:S02]  /*5ba0*/  VIADD R179, R200, UR60 ;  /* 0x0000003cc8b37c36 */ /* 0x000fe40008000000 */
[----:B-1----:R-:W-:Y:S01]  /*5bb0*/  FMUL.FTZ R4, R153, UR5 ;  /* 0x0000000599047c20 */ /* 0x002fe20008410000 */
[----:B------:R-:W0:Y:S01]  /*5bc0*/  LDC R154, c[0x0][0x2f0] ;  /* 0x0000bc00ff9a7b82 */ /* 0x000e220000000800 */
[----:B------:R-:W-:Y:S01]  /*5bd0*/  FMUL.FTZ R187, R161, UR5 ;  /* 0x00000005a1bb7c20 */ /* 0x000fe20008410000 */
[----:B------:R-:W-:Y:S01]  /*5be0*/  FMUL.FTZ R161, R170, UR5 ;  /* 0x00000005aaa17c20 */ /* 0x000fe20008410000 */
[----:B------:R-:W-:Y:S01]  /*5bf0*/  IMAD.SHL.U32 R170, R220, 0x40, RZ ;  /* 0x00000040dcaa7824 */ /* 0x000fe200078e00ff */
[----:B------:R-:W-:Y:S01]  /*5c00*/  UISETP.NE.AND UP1, UPT, UR4, URZ, UPT ;  /* 0x0000003f0400728c */ /* 0x000fe2000bf25270 */
[----:B------:R-:W-:Y:S01]  /*5c10*/  FMUL.FTZ R191, R169, UR5 ;  /* 0x00000005a9bf7c20 */ /* 0x000fe20008410000 */
[----:B------:R-:W-:Y:S01]  /*5c20*/  UIADD3 UR7, UR7, 0x30840, URZ ;  /* 0x0003084007077890 */ /* 0x000fe2000fffe03f */
[----:B------:R-:W-:Y:S01]  /*5c30*/  FMUL.FTZ R184, R152, UR5 ;  /* 0x0000000598b87c20 */ /* 0x000fe20008410000 */
[----:B------:R-:W1:Y:S01]  /*5c40*/  LDC R153, c[0x0][0x288] ;  /* 0x0000a200ff997b82 */ /* 0x000e620000000800 */
[----:B------:R-:W-:Y:S01]  /*5c50*/  FMUL.FTZ R152, R155, UR5 ;  /* 0x000000059b987c20 */ /* 0x000fe20008410000 */
[----:B------:R-:W-:Y:S01]  /*5c60*/  PLOP3.LUT P1, PT, PT, PT, UP1, 0x80, 0x0 ;  /* 0x000000000000781c */ /* 0x000fe20003f2f018 */
[----:B------:R-:W-:Y:S01]  /*5c70*/  FMUL.FTZ R185, R157, UR5 ;  /* 0x000000059db97c20 */ /* 0x000fe20008410000 */
[----:B------:R-:W-:Y:S01]  /*5c80*/  PLOP3.LUT P2, PT, PT, PT, UP1, 0x80, 0x0 ;  /* 0x000000000000781c */ /* 0x000fe20003f4f018 */
[----:B------:R-:W-:Y:S01]  /*5c90*/  FMUL.FTZ R155, R158, UR5 ;  /* 0x000000059e9b7c20 */ /* 0x000fe20008410000 */
[----:B------:R-:W-:Y:S01]  /*5ca0*/  UISETP.NE.AND UP0, UPT, UR43, URZ, UPT ;  /* 0x0000003f2b00728c */ /* 0x000fe2000bf05270 */
[----:B------:R-:W-:Y:S01]  /*5cb0*/  FMUL.FTZ R157, R162, UR5 ;  /* 0x00000005a29d7c20 */ /* 0x000fe20008410000 */
[----:B------:R-:W-:Y:S01]  /*5cc0*/  @UP1 ULDC UR4, c[0x0][0x44c] ;  /* 0x0001130000041ab9 */ /* 0x000fe20000000800 */
[----:B---3--:R-:W-:Y:S01]  /*5cd0*/  UPRMT UR7, UR10, 0x654, UR7 ;  /* 0x000006540a077896 */ /* 0x008fe20008000007 */
[----:B------:R-:W-:Y:S01]  /*5ce0*/  FMUL.FTZ R158, R163, UR5 ;  /* 0x00000005a39e7c20 */ /* 0x000fe20008410000 */
[----:B------:R-:W-:Y:S01]  /*5cf0*/  FMUL.FTZ R190, R164, UR5 ;  /* 0x00000005a4be7c20 */ /* 0x000fe20008410000 */
[----:B------:R-:W-:Y:S01]  /*5d00*/  FMUL.FTZ R188, R160, UR5 ;  /* 0x00000005a0bc7c20 */ /* 0x000fe20008410000 */
[----:B------:R-:W-:Y:S01]  /*5d10*/  FMUL.FTZ R162, R171, UR5 ;  /* 0x00000005aba27c20 */ /* 0x000fe20008410000 */
[----:B------:R-:W-:Y:S01]  /*5d20*/  FMUL.FTZ R163, R174, UR5 ;  /* 0x00000005aea37c20 */ /* 0x000fe20008410000 */
[----:B------:R-:W-:Y:S01]  /*5d30*/  @P1 IMAD.HI.U32 R2, R179, UR4, RZ ;  /* 0x00000004b3021c27 */ /* 0x000fe2000f8e00ff */
[----:B------:R-:W-:-:S03]  /*5d40*/  @UP1 ULDC UR4, c[0x0][0x450] ;  /* 0x0001140000041ab9 */ /* 0x000fc60000000800 */
[----:B------:R-:W-:Y:S01]  /*5d50*/  FMUL.FTZ R164, R175, UR5 ;  /* 0x00000005afa47c20 */ /* 0x000fe20008410000 */
[----:B------:R-:W-:Y:S01]  /*5d60*/  FMUL.FTZ R189, R165, UR5 ;  /* 0x00000005a5bd7c20 */ /* 0x000fe20008410000 */
[----:B------:R-:W-:Y:S01]  /*5d70*/  FMUL.FTZ R160, R167, UR5 ;  /* 0x00000005a7a07c20 */ /* 0x000fe20008410000 */
[----:B------:R-:W-:Y:S01]  /*5d80*/  @P2 SHF.R.U32.HI R179, RZ, UR4, R2 ;  /* 0x00000004ffb32c19 */ /* 0x000fe20008011602 */
[----:B------:R-:W-:Y:S01]  /*5d90*/  FMUL.FTZ R192, R168, UR5 ;  /* 0x00000005a8c07c20 */ /* 0x000fe20008410000 */
[----:B------:R-:W-:Y:S01]  /*5da0*/  IADD3 R2, -R170, 0x1, RZ ;  /* 0x00000001aa027810 */ /* 0x000fe20007ffe1ff */
[----:B------:R-:W-:Y:S01]  /*5db0*/  FMUL.FTZ R171, R172, UR5 ;  /* 0x00000005acab7c20 */ /* 0x000fe20008410000 */
[----:B------:R-:W-:Y:S01]  /*5dc0*/  FMUL.FTZ R174, R176, UR5 ;  /* 0x00000005b0ae7c20 */ /* 0x000fe20008410000 */
[----:B------:R-:W2:Y:S01]  /*5dd0*/  SHFL.IDX PT, R169, R179, RZ, 0x1c1f ;  /* 0x001c1fffb3a97589 */ /* 0x000ea200000e0000 */
[----:B------:R-:W-:Y:S01]  /*5de0*/  FMUL.FTZ R175, R177, UR5 ;  /* 0x00000005b1af7c20 */ /* 0x000fe20008410000 */
[----:B------:R-:W-:Y:S01]  /*5df0*/  FMUL.FTZ R172, R173, UR5 ;  /* 0x00000005adac7c20 */ /* 0x000fe20008410000 */
[----:B------:R-:W-:Y:S01]  /*5e00*/  FMUL.FTZ R165, R178, UR5 ;  /* 0x00000005b2a57c20 */ /* 0x000fe20008410000 */
[----:B------:R-:W-:Y:S01]  /*5e10*/  FMUL.FTZ R177, R180, UR5 ;  /* 0x00000005b4b17c20 */ /* 0x000fe20008410000 */
[----:B------:R-:W-:Y:S01]  /*5e20*/  FMUL.FTZ R176, R181, UR5 ;  /* 0x00000005b5b07c20 */ /* 0x000fe20008410000 */
[----:B------:R-:W-:Y:S01]  /*5e30*/  FMUL.FTZ R167, R182, UR5 ;  /* 0x00000005b6a77c20 */ /* 0x000fe20008410000 */
[----:B------:R-:W-:-:S02]  /*5e40*/  IMAD R3, R19, -0x2, R2 ;  /* 0xfffffffe13037824 */ /* 0x000fc400078e0202 */
[----:B------:R-:W-:Y:S01]  /*5e50*/  FMUL.FTZ R168, R183, UR5 ;  /* 0x00000005b7a87c20 */ /* 0x000fe20008410000 */
[----:B------:R-:W-:Y:S01]  /*5e60*/  PLOP3.LUT P1, PT, PT, PT, UP0, 0x40, 0x0 ;  /* 0x000000000000781c */ /* 0x000fe20003f2e808 */
[----:B------:R-:W-:Y:S01]  /*5e70*/  SYNCS.ARRIVE.TRANS64.RED.A1T0 RZ, [UR7], RZ ;  /* 0x000000ffffff79a7 */ /* 0x000fe20008100407 */
[----:B0-----:R-:W-:Y:S01]  /*5e80*/  IMAD R2, R154, UR42, R3 ;  /* 0x0000002a9a027c24 */ /* 0x001fe2000f8e0203 */
[----:B------:R-:W0:Y:S01]  /*5e90*/  MUFU.TANH R184, R184 ;  /* 0x000000b800b87308 */ /* 0x000e220000002400 */
[----:B------:R-:W-:Y:S01]  /*5ea0*/  UMOV UR7, UR55 ;  /* 0x0000003700077c82 */ /* 0x000fe20008000000 */
[----:B------:R-:W-:Y:S01]  /*5eb0*/  ULDC UR10, c[0x0][0x9e0] ;  /* 0x00027800000a7ab9 */ /* 0x000fe20000000800 */
[----:B------:R-:W-:Y:S01]  /*5ec0*/  ULOP3.LUT UR4, URZ, UR7, URZ, 0x33, !UPT ;  /* 0x000000073f047292 */ /* 0x000fe2000f8e333f */
[----:B-1----:R-:W-:-:S04]  /*5ed0*/  IADD3 R2, R2, -R153, RZ ;  /* 0x8000009902027210 */ /* 0x002fc80007ffe0ff */
[----:B------:R-:W1:Y:S01]  /*5ee0*/  MUFU.TANH R4, R4 ;  /* 0x0000000400047308 */ /* 0x000e620000002400 */
[C---:B------:R-:W-:Y:S02]  /*5ef0*/  VIADD R173, R2.reuse, UR10 ;  /* 0x0000000a02ad7c36 */ /* 0x040fe40008000000 */
[----:B------:R-:W-:Y:S02]  /*5f00*/  VIADD R178, R2, UR4 ;  /* 0x0000000402b27c36 */ /* 0x000fe40008000000 */
[--C-:B--2---:R-:W-:Y:S02]  /*5f10*/  IMAD.IADD R180, R173, 0x1, R169.reuse ;  /* 0x00000001adb47824 */ /* 0x104fe400078e02a9 */
[----:B------:R-:W-:Y:S01]  /*5f20*/  IMAD.IADD R181, R178, 0x1, R169 ;  /* 0x00000001b2b57824 */ /* 0x000fe200078e02a9 */
[----:B------:R-:W2:Y:S08]  /*5f30*/  MUFU.TANH R0, R0 ;  /* 0x0000000000007308 */ /* 0x000eb00000002400 */
[----:B------:R-:W3:Y:S08]  /*5f40*/  MUFU.TANH R152, R152 ;  /* 0x0000009800987308 */ /* 0x000ef00000002400 */
[----:B------:R-:W4:Y:S08]  /*5f50*/  MUFU.TANH R186, R186 ;  /* 0x000000ba00ba7308 */ /* 0x000f300000002400 */
        /* <DEDUP_REMOVED lines=26> */
[----:B------:R-:W0:Y:S01]  /*6100*/  MUFU.TANH R168, R168 ;  /* 0x000000a800a87308 */ /* 0x000e220000002400 */
[----:B-1234-:R-:W-:Y:S05]  /*6110*/  @P1 BRA `(.L_x_1021) ;  /* 0x00000000005c1947 */ /* 0x01efea0003800000 */
[----:B------:R-:W-:Y:S01]  /*6120*/  IMAD R2, R154, UR42, R169 ;  /* 0x0000002a9a027c24 */ /* 0x000fe2000f8e02a9 */
[----:B------:R-:W-:Y:S03]  /*6130*/  BSSY B0, `(.L_x_1022) ;  /* 0x0000011000007945 */ /* 0x000fe60003800000 */
[----:B------:R-:W-:-:S05]  /*6140*/  IMAD.IADD R169, R2, 0x1, -R153 ;  /* 0x0000000102a97824 */ /* 0x000fca00078e0a99 */
[----:B------:R-:W-:-:S13]  /*6150*/  ISETP.GT.AND P1, PT, R169, -0x1, PT ;  /* 0xffffffffa900780c */ /* 0x000fda0003f24270 */
[----:B------:R-:W-:Y:S05]  /*6160*/  @P1 BRA `(.L_x_1023) ;  /* 0x0000000000201947 */ /* 0x000fea0003800000 */
[----:B------:R-:W-:Y:S01]  /*6170*/  IMAD.U32 R183, RZ, RZ, UR51 ;  /* 0x00000033ffb77e24 */ /* 0x000fe2000f8e00ff */
[----:B------:R-:W-:-:S04]  /*6180*/  LOP3.LUT R169, RZ, R169, RZ, 0x33, !PT ;  /* 0x000000a9ffa97212 */ /* 0x000fc800078e33ff */
[----:B------:R-:W-:-:S13]  /*6190*/  ISETP.NE.AND P1, PT, R183, 0x1, PT ;  /* 0x00000001b700780c */ /* 0x000fda0003f25270 */
[----:B------:R-:W1:Y:S02]  /*61a0*/  @P1 LDC.64 R2, c[0x0][0x9e8] ;  /* 0x00027a00ff021b82 */ /* 0x000e640000000a00 */
[----:B-1----:R-:W-:-:S05]  /*61b0*/  @P1 IMAD.HI.U32 R2, R169, R2, RZ ;  /* 0x00000002a9021227 */ /* 0x002fca00078e00ff */
[----:B------:R-:W-:-:S04]  /*61c0*/  @P1 SHF.R.U32.HI R169, RZ, R3, R2 ;  /* 0x00000003ffa91219 */ /* 0x000fc80000011602 */
[----:B------:R-:W-:Y:S01]  /*61d0*/  LOP3.LUT R169, RZ, R169, RZ, 0x33, !PT ;  /* 0x000000a9ffa97212 */ /* 0x000fe200078e33ff */
[----:B------:R-:W-:Y:S06]  /*61e0*/  BRA `(.L_x_1024) ;  /* 0x0000000000147947 */ /* 0x000fec0003800000 */
.L_x_1023:
[----:B------:R-:W-:-:S04]  /*61f0*/  MOV R183, UR51 ;  /* 0x0000003300b77c02 */ /* 0x000fc80008000f00 */
[----:B------:R-:W-:-:S13]  /*6200*/  ISETP.NE.AND P1, PT, R183, 0x1, PT ;  /* 0x00000001b700780c */ /* 0x000fda0003f25270 */
[----:B------:R-:W1:Y:S02]  /*6210*/  @P1 LDC.64 R2, c[0x0][0x9e8] ;  /* 0x00027a00ff021b82 */ /* 0x000e640000000a00 */
[----:B-1----:R-:W-:-:S05]  /*6220*/  @P1 IMAD.HI.U32 R2, R169, R2, RZ ;  /* 0x00000002a9021227 */ /* 0x002fca00078e00ff */
[----:B------:R-:W-:-:S07]  /*6230*/  @P1 SHF.R.U32.HI R169, RZ, R3, R2 ;  /* 0x00000003ffa91219 */ /* 0x000fce0000011602 */
.L_x_1024:
[----:B------:R-:W-:Y:S05]  /*6240*/  BSYNC B0 ;  /* 0x0000000000007941 */ /* 0x000fea0003800000 */
.L_x_1022:
[----:B------:R-:W-:-:S04]  /*6250*/  IMAD R2, R169, R183, -R170 ;  /* 0x000000b7a9027224 */ /* 0x000fc800078e0aaa */
[----:B------:R-:W-:-:S05]  /*6260*/  IMAD R2, R19, -0x2, R2 ;  /* 0xfffffffe13027824 */ /* 0x000fca00078e0202 */
[----:B------:R-:W-:Y:S02]  /*6270*/  VIADDMNMX R180, R2, R183, R180, PT ;  /* 0x000000b702b47246 */ /* 0x000fe400038001b4 */
[----:B------:R-:W-:-:S07]  /*6280*/  VIMNMX R181, R181, R2, !PT ;  /* 0x00000002b5b57248 */ /* 0x000fce0007fe0100 */
.L_x_1021:
[----:B------:R-:W-:Y:S01]  /*6290*/  ISETP.GT.AND P1, PT, R220, -0x1, PT ;  /* 0xffffffffdc00780c */ /* 0x000fe20003f24270 */
[----:B------:R-:W1:Y:S01]  /*62a0*/  SHFL.IDX PT, R179, R179, 0x1, 0x1c1f ;  /* 0x003c1f00b3b37f89 */ /* 0x000e6200000e0000 */
[----:B------:R-:W-:Y:S02]  /*62b0*/  UISETP.NE.AND UP0, UPT, UR43, URZ, UPT ;  /* 0x0000003f2b00728c */ /* 0x000fe4000bf05270 */
[C---:B------:R-:W-:Y:S02]  /*62c0*/  ISETP.GT.AND P4, PT, R181.reuse, 0x1, P1 ;  /* 0x00000001b500780c */ /* 0x040fe40000f84270 */
[----:B------:R-:W-:Y:S02]  /*62d0*/  ISETP.GT.AND P5, PT, R181, RZ, P1 ;  /* 0x000000ffb500720c */ /* 0x000fe40000fa4270 */
[C---:B------:R-:W-:Y:S02]  /*62e0*/  ISETP.LT.OR P4, PT, R180.reuse, 0x2, P4 ;  /* 0x00000002b400780c */ /* 0x040fe40002781670 */
[----:B------:R-:W-:-:S02]  /*62f0*/  ISETP.LT.OR P5, PT, R180, 0x1, P5 ;  /* 0x00000001b400780c */ /* 0x000fc40002fa1670 */
[----:B------:R-:W-:Y:S02]  /*6300*/  FSEL R169, R4, -INF , !P4 ;  /* 0xff80000004a97808 */ /* 0x000fe40006000000 */
[C---:B------:R-:W-:Y:S02]  /*6310*/  ISETP.GT.AND P4, PT, R181.reuse, 0x18, P1 ;  /* 0x00000018b500780c */ /* 0x040fe40000f84270 */
[----:B0-----:R-:W-:Y:S02]  /*6320*/  FSEL R184, R184, -INF , !P5 ;  /* 0xff800000b8b87808 */ /* 0x001fe40006800000 */
[----:B------:R-:W-:Y:S02]  /*6330*/  ISETP.LT.OR P4, PT, R180, 0x19, P4 ;  /* 0x00000019b400780c */ /* 0x000fe40002781670 */
[C---:B------:R-:W-:Y:S02]  /*6340*/  ISETP.GT.AND P6, PT, R181.reuse, 0x8, P1 ;  /* 0x00000008b500780c */ /* 0x040fe40000fc4270 */
[----:B------:R-:W-:-:S02]  /*6350*/  ISETP.GT.AND P2, PT, R181, 0x9, P1 ;  /* 0x00000009b500780c */ /* 0x000fc40000f44270 */
[----:B------:R-:W-:Y:S01]  /*6360*/  ISETP.GT.AND P3, PT, R181, 0x10, P1 ;  /* 0x00000010b500780c */ /* 0x000fe20000f64270 */
[--C-:B-1----:R-:W-:Y:S01]  /*6370*/  IMAD.IADD R173, R173, 0x1, R179.reuse ;  /* 0x00000001adad7824 */ /* 0x102fe200078e02b3 */
[C---:B------:R-:W-:Y:S01]  /*6380*/  ISETP.GT.AND P5, PT, R181.reuse, 0x11, P1 ;  /* 0x00000011b500780c */ /* 0x040fe20000fa4270 */
[----:B------:R-:W-:Y:S01]  /*6390*/  IMAD.IADD R178, R178, 0x1, R179 ;  /* 0x00000001b2b27824 */ /* 0x000fe200078e02b3 */
[----:B------:R-:W-:Y:S02]  /*63a0*/  FSEL R190, R190, -INF , !P4 ;  /* 0xff800000bebe7808 */ /* 0x000fe40006000000 */
[----:B------:R-:W-:Y:S02]  /*63b0*/  ISETP.GT.AND P4, PT, R181, 0x29, P1 ;  /* 0x00000029b500780c */ /* 0x000fe40000f84270 */
[C---:B------:R-:W-:Y:S02]  /*63c0*/  ISETP.LT.OR P6, PT, R180.reuse, 0x9, P6 ;  /* 0x00000009b400780c */ /* 0x040fe400037c1670 */
[----:B------:R-:W-:-:S02]  /*63d0*/  ISETP.LT.OR P2, PT, R180, 0xa, P2 ;  /* 0x0000000ab400780c */ /* 0x000fc40001741670 */
[C---:B------:R-:W-:Y:S02]  /*63e0*/  ISETP.LT.OR P3, PT, R180.reuse, 0x11, P3 ;  /* 0x00000011b400780c */ /* 0x040fe40001f61670 */
[C---:B------:R-:W-:Y:S02]  /*63f0*/  ISETP.LT.OR P5, PT, R180.reuse, 0x12, P5 ;  /* 0x00000012b400780c */ /* 0x040fe40002fa1670 */
[----:B------:R-:W-:Y:S02]  /*6400*/  ISETP.LT.OR P4, PT, R180, 0x2a, P4 ;  /* 0x0000002ab400780c */ /* 0x000fe40002781670 */
[----:B------:R-:W-:Y:S02]  /*6410*/  FSEL R186, R186, -INF , !P6 ;  /* 0xff800000baba7808 */ /* 0x000fe40007000000 */
[----:B------:R-:W-:Y:S02]  /*6420*/  FSEL R185, R185, -INF , !P2 ;  /* 0xff800000b9b97808 */ /* 0x000fe40005000000 */
[----:B------:R-:W-:-:S02]  /*6430*/  FSEL R188, R188, -INF , !P3 ;  /* 0xff800000bcbc7808 */ /* 0x000fc40005800000 */
[----:B------:R-:W-:Y:S02]  /*6440*/  FSEL R187, R187, -INF , !P5 ;  /* 0xff800000bbbb7808 */ /* 0x000fe40006800000 */
[C---:B------:R-:W-:Y:S02]  /*6450*/  ISETP.GT.AND P6, PT, R181.reuse, 0x19, P1 ;  /* 0x00000019b500780c */ /* 0x040fe40000fc4270 */
[C---:B------:R-:W-:Y:S02]  /*6460*/  ISETP.GT.AND P2, PT, R181.reuse, 0x20, P1 ;  /* 0x00000020b500780c */ /* 0x040fe40000f44270 */
[C---:B------:R-:W-:Y:S02]  /*6470*/  ISETP.GT.AND P3, PT, R181.reuse, 0x21, P1 ;  /* 0x00000021b500780c */ /* 0x040fe40000f64270 */
[----:B------:R-:W-:Y:S02]  /*6480*/  ISETP.GT.AND P5, PT, R181, 0x28, P1 ;  /* 0x00000028b500780c */ /* 0x000fe40000fa4270 */
[----:B------:R-:W-:-:S02]  /*6490*/  FSEL R172, R172, -INF , !P4 ;  /* 0xff800000acac7808 */ /* 0x000fc40006000000 */
[----:B------:R-:W-:Y:S02]  /*64a0*/  PLOP3.LUT P4, PT, PT, PT, UP0, 0x40, 0x0 ;  /* 0x000000000000781c */ /* 0x000fe40003f8e808 */
[C---:B------:R-:W-:Y:S02]  /*64b0*/  ISETP.LT.OR P6, PT, R180.reuse, 0x1a, P6 ;  /* 0x0000001ab400780c */ /* 0x040fe400037c1670 */
[C---:B------:R-:W-:Y:S02]  /*64c0*/  ISETP.LT.OR P2, PT, R180.reuse, 0x21, P2 ;  /* 0x00000021b400780c */ /* 0x040fe40001741670 */
[C---:B------:R-:W-:Y:S02]  /*64d0*/  ISETP.LT.OR P3, PT, R180.reuse, 0x22, P3 ;  /* 0x00000022b400780c */ /* 0x040fe40001f61670 */
[----:B------:R-:W-:Y:S02]  /*64e0*/  ISETP.LT.OR P5, PT, R180, 0x29, P5 ;  /* 0x00000029b400780c */ /* 0x000fe40002fa1670 */
[----:B------:R-:W-:-:S02]  /*64f0*/  FSEL R189, R189, -INF , !P6 ;  /* 0xff800000bdbd7808 */ /* 0x000fc40007000000 */
[----:B------:R-:W-:Y:S02]  /*6500*/  FSEL R192, R192, -INF , !P2 ;  /* 0xff800000c0c07808 */ /* 0x000fe40005000000 */
[----:B------:R-:W-:Y:S02]  /*6510*/  FSEL R191, R191, -INF , !P3 ;  /* 0xff800000bfbf7808 */ /* 0x000fe40005800000 */
[----:B------:R-:W-:Y:S02]  /*6520*/  FSEL R171, R171, -INF , !P5 ;  /* 0xff800000abab7808 */ /* 0x000fe40006800000 */
[C---:B------:R-:W-:Y:S02]  /*6530*/  ISETP.GT.AND P6, PT, R181.reuse, 0x30, P1 ;  /* 0x00000030b500780c */ /* 0x040fe40000fc4270 */
[C---:B------:R-:W-:Y:S02]  /*6540*/  ISETP.GT.AND P2, PT, R181.reuse, 0x31, P1 ;  /* 0x00000031b500780c */ /* 0x040fe40000f44270 */
[----:B------:R-:W-:-:S02]  /*6550*/  ISETP.GT.AND P3, PT, R181, 0x38, P1 ;  /* 0x00000038b500780c */ /* 0x000fc40000f64270 */
[----:B------:R-:W-:Y:S02]  /*6560*/  ISETP.GT.AND P5, PT, R181, 0x39, P1 ;  /* 0x00000039b500780c */ /* 0x000fe40000fa4270 */
[C---:B------:R-:W-:Y:S02]  /*6570*/  ISETP.LT.OR P6, PT, R180.reuse, 0x31, P6 ;  /* 0x00000031b400780c */ /* 0x040fe400037c1670 */
[C---:B------:R-:W-:Y:S02]  /*6580*/  ISETP.LT.OR P2, PT, R180.reuse, 0x32, P2 ;  /* 0x00000032b400780c */ /* 0x040fe40001741670 */
[C---:B------:R-:W-:Y:S02]  /*6590*/  ISETP.LT.OR P3, PT, R180.reuse, 0x39, P3 ;  /* 0x00000039b400780c */ /* 0x040fe40001f61670 */
[----:B------:R-:W-:Y:S02]  /*65a0*/  ISETP.LT.OR P5, PT, R180, 0x3a, P5 ;  /* 0x0000003ab400780c */ /* 0x000fe40002fa1670 */
[----:B------:R-:W-:-:S02]  /*65b0*/  FSEL R174, R174, -INF , !P6 ;  /* 0xff800000aeae7808 */ /* 0x000fc40007000000 */
[----:B------:R-:W-:Y:S02]  /*65c0*/  FSEL R175, R175, -INF , !P2 ;  /* 0xff800000afaf7808 */ /* 0x000fe40005000000 */
[----:B------:R-:W-:Y:S02]  /*65d0*/  FSEL R177, R177, -INF , !P3 ;  /* 0xff800000b1b17808 */ /* 0x000fe40005800000 */
[----:B------:R-:W-:Y:S01]  /*65e0*/  FSEL R176, R176, -INF , !P5 ;  /* 0xff800000b0b07808 */ /* 0x000fe20006800000 */
[----:B------:R-:W-:Y:S06]  /*65f0*/  @P4 BRA `(.L_x_1025) ;  /* 0x00000000005c4947 */ /* 0x000fec0003800000 */
        /* <DEDUP_REMOVED lines=8> */
[----:B------:R-:W0:Y:S02]  /*6680*/  @P2 LDC.64 R2, c[0x0][0x9e8] ;  /* 0x00027a00ff022b82 */ /* 0x000e240000000a00 */
[----:B0-----:R-:W-:-:S05]  /*6690*/  @P2 IMAD.HI.U32 R2, R179, R2, RZ ;  /* 0x00000002b3022227 */ /* 0x001fca00078e00ff */
[----:B------:R-:W-:-:S04]  /*66a0*/  @P2 SHF.R.U32.HI R179, RZ, R3, R2 ;  /* 0x00000003ffb32219 */ /* 0x000fc80000011602 */
[----:B------:R-:W-:Y:S01]  /*66b0*/  LOP3.LUT R179, RZ, R179, RZ, 0x33, !PT ;  /* 0x000000b3ffb37212 */ /* 0x000fe200078e33ff */
[----:B------:R-:W-:Y:S06]  /*66c0*/  BRA `(.L_x_1028) ;  /* 0x0000000000147947 */ /* 0x000fec0003800000 */
.L_x_1027:
[----:B------:R-:W-:-:S05]  /*66d0*/  IMAD.U32 R4, RZ, RZ, UR51 ;  /* 0x00000033ff047e24 */ /* 0x000fca000f8e00ff */
[----:B------:R-:W-:-:S13]  /*66e0*/  ISETP.NE.AND P2, PT, R4, 0x1, PT ;  /* 0x000000010400780c */ /* 0x000fda0003f45270 */
[----:B------:R-:W0:Y:S02]  /*66f0*/  @P2 LDC.64 R2, c[0x0][0x9e8] ;  /* 0x00027a00ff022b82 */ /* 0x000e240000000a00 */
[----:B0-----:R-:W-:-:S05]  /*6700*/  @P2 IMAD.HI.U32 R2, R179, R2, RZ ;  /* 0x00000002b3022227 */ /* 0x001fca00078e00ff */
[----:B------:R-:W-:-:S07]  /*6710*/  @P2 SHF.R.U32.HI R179, RZ, R3, R2 ;  /* 0x00000003ffb32219 */ /* 0x000fce0000011602 */
.L_x_1028:
[----:B------:R-:W-:Y:S05]  /*6720*/  BSYNC B0 ;  /* 0x0000000000007941 */ /* 0x000fea0003800000 */
.L_x_1026:
[----:B------:R-:W-:-:S04]  /*6730*/  IMAD R170, R179, R4, -R170 ;  /* 0x00000004b3aa7224 */ /* 0x000fc800078e0aaa */
[----:B------:R-:W-:-:S05]  /*6740*/  IMAD R170, R19, -0x2, R170 ;  /* 0xfffffffe13aa7824 */ /* 0x000fca00078e02aa */
[----:B------:R-:W-:Y:S02]  /*6750*/  VIADDMNMX R173, R170, R4, R173, PT ;  /* 0x00000004aaad7246 */ /* 0x000fe400038001ad */
[----:B------:R-:W-:-:S07]  /*6760*/  VIMNMX R178, R178, R170, !PT ;  /* 0x000000aab2b27248 */ /* 0x000fce0007fe0100 */
.L_x_1025:
[----:B------:R-:W-:Y:S01]  /*6770*/  FMNMX.FTZ R2, R184, R21, !PT ;  /* 0x00000015b8027209 */ /* 0x000fe20007810000 */
[----:B------:R-:W-:Y:S01]  /*6780*/  UMOV UR10, UR54 ;  /* 0x00000036000a7c82 */ /* 0x000fe20008000000 */
[C---:B------:R-:W-:Y:S02]  /*6790*/  ISETP.GT.AND P3, PT, R178.reuse, RZ, P1 ;  /* 0x000000ffb200720c */ /* 0x040fe40000f64270 */
[----:B------:R-:W-:Y:S02]  /*67a0*/  FMNMX.FTZ R3, R169, R2, !PT ;  /* 0x00000002a9037209 */ /* 0x000fe40007810000 */
[----:B------:R-:W-:Y:S02]  /*67b0*/  ISETP.GT.AND P4, PT, R178, 0x1, P1 ;  /* 0x00000001b200780c */ /* 0x000fe40000f84270 */
[----:B------:R-:W-:Y:S02]  /*67c0*/  FMNMX.FTZ R2, R186, R3, !PT ;  /* 0x00000003ba027209 */ /* 0x000fe40007810000 */
[----:B------:R-:W-:-:S02]  /*67d0*/  ISETP.LT.OR P3, PT, R173, 0x1, P3 ;  /* 0x00000001ad00780c */ /* 0x000fc40001f61670 */
[----:B------:R-:W-:Y:S02]  /*67e0*/  FMNMX.FTZ R3, R185, R2, !PT ;  /* 0x00000002b9037209 */ /* 0x000fe40007810000 */
[----:B------:R-:W-:Y:S02]  /*67f0*/  ISETP.GT.AND P6, PT, R178, 0x8, P1 ;  /* 0x00000008b200780c */ /* 0x000fe40000fc4270 */
[----:B------:R-:W-:Y:S02]  /*6800*/  FMNMX.FTZ R2, R188, R3, !PT ;  /* 0x00000003bc027209 */ /* 0x000fe40007810000 */
[----:B------:R-:W-:Y:S02]  /*6810*/  ISETP.LT.OR P4, PT, R173, 0x2, P4 ;  /* 0x00000002ad00780c */ /* 0x000fe40002781670 */
[----:B------:R-:W-:Y:S02]  /*6820*/  FMNMX.FTZ R3, R187, R2, !PT ;  /* 0x00000002bb037209 */ /* 0x000fe40007810000 */
[----:B------:R-:W-:-:S02]  /*6830*/  ISETP.GT.AND P2, PT, R178, 0x9, P1 ;  /* 0x00000009b200780c */ /* 0x000fc40000f44270 */
[----:B------:R-:W-:Y:S02]  /*6840*/  FMNMX.FTZ R2, R190, R3, !PT ;  /* 0x00000003be027209 */ /* 0x000fe40007810000 */
[----:B------:R-:W-:Y:S02]  /*6850*/  ISETP.LT.OR P6, PT, R173, 0x9, P6 ;  /* 0x00000009ad00780c */ /* 0x000fe400037c1670 */
[----:B------:R-:W-:Y:S02]  /*6860*/  FMNMX.FTZ R3, R189, R2, !PT ;  /* 0x00000002bd037209 */ /* 0x000fe40007810000 */
[----:B------:R-:W-:Y:S02]  /*6870*/  FSEL R152, R152, -INF , !P4 ;  /* 0xff80000098987808 */ /* 0x000fe40006000000 */
        /* <DEDUP_REMOVED lines=9> */
[----:B------:R-:W-:Y:S02]  /*6910*/  FSEL R156, R156, -INF , !P2 ;  /* 0xff8000009c9c7808 */ /* 0x000fe40005000000 */
[----:B------:R-:W-:Y:S02]  /*6920*/  FMNMX.FTZ R2, R175, R2, !PT ;  /* 0x00000002af027209 */ /* 0x000fe40007810000 */
[----:B------:R-:W-:Y:S02]  /*6930*/  ISETP.LT.OR P5, PT, R173, 0x11, P5 ;  /* 0x00000011ad00780c */ /* 0x000fe40002fa1670 */
[----:B------:R-:W-:Y:S02]  /*6940*/  FMNMX.FTZ R3, R177, R2, !PT ;  /* 0x00000002b1037209 */ /* 0x000fe40007810000 */
[----:B------:R-:W-:-:S02]  /*6950*/  ISETP.GT.AND P6, PT, R178, 0x18, P1 ;  /* 0x00000018b200780c */ /* 0x000fc40000fc4270 */
[----:B------:R-:W-:Y:S02]  /*6960*/  FMNMX.FTZ R3, R176, R3, !PT ;  /* 0x00000003b0037209 */ /* 0x000fe40007810000 */
[----:B------:R-:W-:Y:S02]  /*6970*/  ISETP.LT.OR P4, PT, R173, 0x12, P4 ;  /* 0x00000012ad00780c */ /* 0x000fe40002781670 */
[----:B------:R-:W-:Y:S01]  /*6980*/  FSEL R157, R157, -INF , !P5 ;  /* 0xff8000009d9d7808 */ /* 0x000fe20006800000 */
[----:B------:R-:W0:Y:S01]  /*6990*/  SHFL.BFLY PT, R2, R3, 0x2, 0x1f ;  /* 0x0c401f0003027f89 */ /* 0x000e2200000e0000 */
[----:B------:R-:W-:Y:S02]  /*69a0*/  ISETP.GT.AND P2, PT, R178, 0x19, P1 ;  /* 0x00000019b200780c */ /* 0x000fe40000f44270 */
[----:B------:R-:W-:Y:S02]  /*69b0*/  ISETP.LT.OR P6, PT, R173, 0x19, P6 ;  /* 0x00000019ad00780c */ /* 0x000fe400037c1670 */
[----:B------:R-:W-:-:S02]  /*69c0*/  FSEL R158, R158, -INF , !P4 ;  /* 0xff8000009e9e7808 */ /* 0x000fc40006000000 */
[----:B------:R-:W-:Y:S02]  /*69d0*/  FSEL R159, R159, -INF , !P6 ;  /* 0xff8000009f9f7808 */ /* 0x000fe40007000000 */
[C---:B------:R-:W-:Y:S02]  /*69e0*/  ISETP.LT.OR P2, PT, R173.reuse, 0x1a, P2 ;  /* 0x0000001aad00780c */ /* 0x040fe40001741670 */
[----:B------:R-:W-:Y:S02]  /*69f0*/  ISETP.GT.AND P5, PT, R178, 0x21, P1 ;  /* 0x00000021b200780c */ /* 0x000fe40000fa4270 */
[----:B------:R-:W-:Y:S02]  /*6a00*/  FSEL R160, R160, -INF , !P2 ;  /* 0xff800000a0a07808 */ /* 0x000fe40005000000 */
[----:B------:R-:W-:Y:S02]  /*6a10*/  ISETP.GT.AND P4, PT, R178, 0x28, P1 ;  /* 0x00000028b200780c */ /* 0x000fe40000f84270 */
[----:B------:R-:W-:-:S02]  /*6a20*/  ISETP.LT.OR P5, PT, R173, 0x22, P5 ;  /* 0x00000022ad00780c */ /* 0x000fc40002fa1670 */
[----:B------:R-:W-:Y:S02]  /*6a30*/  ISETP.GT.AND P6, PT, R178, 0x29, P1 ;  /* 0x00000029b200780c */ /* 0x000fe40000fc4270 */
[----:B------:R-:W-:Y:S02]  /*6a40*/  ISETP.LT.OR P4, PT, R173, 0x29, P4 ;  /* 0x00000029ad00780c */ /* 0x000fe40002781670 */
[----:B------:R-:W-:Y:S02]  /*6a50*/  FSEL R162, R162, -INF , !P5 ;  /* 0xff800000a2a27808 */ /* 0x000fe40006800000 */
[----:B0-----:R-:W-:Y:S02]  /*6a60*/  FMNMX.FTZ R2, R3, R2, !PT ;  /* 0x0000000203027209 */ /* 0x001fe40007810000 */
[----:B------:R-:W-:Y:S02]  /*6a70*/  ISETP.GT.AND P2, PT, R178, 0x30, P1 ;  /* 0x00000030b200780c */ /* 0x000fe40000f44270 */
[----:B------:R-:W-:Y:S01]  /*6a80*/  FSEL R170, R163, -INF , !P4 ;  /* 0xff800000a3aa7808 */ /* 0x000fe20006000000 */
[----:B------:R-:W0:Y:S01]  /*6a90*/  SHFL.BFLY PT, R179, R2, 0x1, 0x1f ;  /* 0x0c201f0002b37f89 */ /* 0x000e2200000e0000 */
[----:B------:R-:W-:-:S02]  /*6aa0*/  ISETP.LT.OR P6, PT, R173, 0x2a, P6 ;  /* 0x0000002aad00780c */ /* 0x000fc400037c1670 */
[----:B------:R-:W-:Y:S02]  /*6ab0*/  ISETP.GT.AND P5, PT, R178, 0x31, P1 ;  /* 0x00000031b200780c */ /* 0x000fe40000fa4270 */
[C---:B------:R-:W-:Y:S02]  /*6ac0*/  ISETP.LT.OR P2, PT, R173.reuse, 0x31, P2 ;  /* 0x00000031ad00780c */ /* 0x040fe40001741670 */
[----:B------:R-:W-:Y:S02]  /*6ad0*/  FSEL R164, R164, -INF , !P6 ;  /* 0xff800000a4a47808 */ /* 0x000fe40007000000 */
[----:B------:R-:W-:Y:S02]  /*6ae0*/  ISETP.GT.AND P4, PT, R178, 0x38, P1 ;  /* 0x00000038b200780c */ /* 0x000fe40000f84270 */
[----:B------:R-:W-:Y:S02]  /*6af0*/  ISETP.LT.OR P5, PT, R173, 0x32, P5 ;  /* 0x00000032ad00780c */ /* 0x000fe40002fa1670 */
[----:B------:R-:W-:-:S02]  /*6b00*/  FSEL R165, R165, -INF , !P2 ;  /* 0xff800000a5a57808 */ /* 0x000fc40005000000 */
[----:B------:R-:W-:Y:S02]  /*6b10*/  ISETP.LT.OR P4, PT, R173, 0x39, P4 ;  /* 0x00000039ad00780c */ /* 0x000fe40002781670 */
[----:B------:R-:W-:Y:S02]  /*6b20*/  FSEL R166, R166, -INF , !P5 ;  /* 0xff800000a6a67808 */ /* 0x000fe40006800000 */
[----:B0-----:R-:W-:Y:S02]  /*6b30*/  FMNMX.FTZ R4, R2, R179, !PT ;  /* 0x000000b302047209 */ /* 0x001fe40007810000 */
[----:B------:R-:W-:Y:S02]  /*6b40*/  FSEL R179, R0, -INF , !P3 ;  /* 0xff80000000b37808 */ /* 0x000fe40005800000 */
[----:B------:R-:W-:Y:S02]  /*6b50*/  ISETP.GT.AND P3, PT, R178, 0x20, P1 ;  /* 0x00000020b200780c */ /* 0x000fe40000f64270 */
[----:B------:R-:W-:-:S02]  /*6b60*/  FMNMX.FTZ R3, R179, R20, !PT ;  /* 0x00000014b3037209 */ /* 0x000fc40007810000 */
[----:B------:R-:W-:Y:S02]  /*6b70*/  ISETP.LT.OR P3, PT, R173, 0x21, P3 ;  /* 0x00000021ad00780c */ /* 0x000fe40001f61670 */
[----:B------:R-:W-:Y:S02]  /*6b80*/  FMNMX.FTZ R0, R152, R3, !PT ;  /* 0x0000000398007209 */ /* 0x000fe40007810000 */
[----:B------:R-:W-:Y:S02]  /*6b90*/  FSEL R161, R161, -INF , !P3 ;  /* 0xff800000a1a17808 */ /* 0x000fe40005800000 */
[----:B------:R-:W-:Y:S02]  /*6ba0*/  FMNMX.FTZ R3, R155, R0, !PT ;  /* 0x000000009b037209 */ /* 0x000fe40007810000 */
[----:B------:R-:W-:Y:S02]  /*6bb0*/  ISETP.GT.AND P1, PT, R178, 0x39, P1 ;  /* 0x00000039b200780c */ /* 0x000fe40000f24270 */
[----:B------:R-:W-:-:S02]  /*6bc0*/  FMNMX.FTZ R0, R156, R3, !PT ;  /* 0x000000039c007209 */ /* 0x000fc40007810000 */
[----:B------:R-:W-:Y:S02]  /*6bd0*/  ISETP.LT.OR P1, PT, R173, 0x3a, P1 ;  /* 0x0000003aad00780c */ /* 0x000fe40000f21670 */
[----:B------:R-:W-:Y:S01]  /*6be0*/  FMNMX.FTZ R3, R157, R0, !PT ;  /* 0x000000009d037209 */ /* 0x000fe20007810000 */
[----:B------:R-:W-:Y:S01]  /*6bf0*/  FMUL.FTZ R0, R4, UR10 ;  /* 0x0000000a04007c20 */ /* 0x000fe20008410000 */
[----:B------:R-:W-:Y:S02]  /*6c00*/  FSEL R178, R167, -INF , !P4 ;  /* 0xff800000a7b27808 */ /* 0x000fe40006000000 */
[----:B------:R-:W-:Y:S02]  /*6c10*/  FMNMX.FTZ R2, R158, R3, !PT ;  /* 0x000000039e027209 */ /* 0x000fe40007810000 */
[----:B------:R-:W-:Y:S02]  /*6c20*/  FSEL R180, R168, -INF , !P1 ;  /* 0xff800000a8b47808 */ /* 0x000fe40004800000 */
[----:B------:R-:W-:-:S02]  /*6c30*/  FMNMX.FTZ R3, R159, R2, !PT ;  /* 0x000000029f037209 */ /* 0x000fc40007810000 */
[----:B------:R-:W-:Y:S02]  /*6c40*/  FSETP.NEU.FTZ.AND P3, PT, R4, -INF , PT ;  /* 0xff8000000400780b */ /* 0x000fe40003f7d000 */
[----:B------:R-:W-:Y:S02]  /*6c50*/  FMNMX.FTZ R2, R160, R3, !PT ;  /* 0x00000003a0027209 */ /* 0x000fe40007810000 */
[----:B------:R-:W-:Y:S02]  /*6c60*/  FSEL R0, R0, RZ, P3 ;  /* 0x000000ff00007208 */ /* 0x000fe40001800000 */
[----:B------:R-:W-:-:S03]  /*6c70*/  FMNMX.FTZ R3, R161, R2, !PT ;  /* 0x00000002a1037209 */ /* 0x000fc60007810000 */
[--C-:B------:R-:W-:Y:S01]  /*6c80*/  FFMA.FTZ R196, R169, UR10, -R0.reuse ;  /* 0x0000000aa9c47c23 */ /* 0x100fe20008010800 */
[----:B------:R-:W-:Y:S01]  /*6c90*/  FMNMX.FTZ R3, R162, R3, !PT ;  /* 0x00000003a2037209 */ /* 0x000fe20007810000 */
[--C-:B------:R-:W-:Y:S01]  /*6ca0*/  FFMA.FTZ R169, R175, UR10, -R0.reuse ;  /* 0x0000000aafa97c23 */ /* 0x100fe20008010800 */
[--C-:B------:R-:W-:Y:S01]  /*6cb0*/  FFMA.FTZ R194, R190, UR10, -R0.reuse ;  /* 0x0000000abec27c23 */ /* 0x100fe20008010800 */
[--C-:B------:R-:W-:Y:S01]  /*6cc0*/  FFMA.FTZ R190, R171, UR10, -R0.reuse ;  /* 0x0000000aabbe7c23 */ /* 0x100fe20008010800 */
[----:B------:R-:W-:Y:S01]  /*6cd0*/  FMNMX.FTZ R3, R170, R3, !PT ;  /* 0x00000003aa037209 */ /* 0x000fe20007810000 */
[--C-:B------:R-:W-:Y:S01]  /*6ce0*/  FFMA.FTZ R171, R172, UR10, -R0.reuse ;  /* 0x0000000aacab7c23 */ /* 0x100fe20008010800 */
[----:B------:R-:W-:Y:S01]  /*6cf0*/  FSEL R172, R4, RZ, P3 ;  /* 0x000000ff04ac7208 */ /* 0x000fe20001800000 */
[--C-:B------:R-:W-:Y:S01]  /*6d00*/  FFMA.FTZ R184, R184, UR10, -R0.reuse ;  /* 0x0000000ab8b87c23 */ /* 0x100fe20008010800 */
[----:B------:R-:W-:Y:S01]  /*6d10*/  FMNMX.FTZ R2, R164, R3, !PT ;  /* 0x00000003a4027209 */ /* 0x000fe20007810000 */
[--C-:B------:R-:W-:Y:S01]  /*6d20*/  FFMA.FTZ R198, R186, UR10, -R0.reuse ;  /* 0x0000000abac67c23 */ /* 0x100fe20008010800 */
[--C-:B------:R-:W-:Y:S01]  /*6d30*/  FFMA.FTZ R167, R188, UR10, -R0.reuse ;  /* 0x0000000abca77c23 */ /* 0x100fe20008010800 */
[----:B------:R-:W-:Y:S01]  /*6d40*/  FADD.FTZ R172, -R172, R21 ;  /* 0x00000015acac7221 */ /* 0x000fe20000010100 */
[----:B------:R-:W-:Y:S01]  /*6d50*/  FMNMX.FTZ R3, R165, R2, !PT ;  /* 0x00000002a5037209 */ /* 0x000fe20007810000 */
[----:B------:R0:W-:Y:S01]  /*6d60*/  MUFU.EX2 R163, R184 ;  /* 0x000000b800a37308 */ /* 0x0001e20000000800 */
[--C-:B------:R-:W-:Y:S01]  /*6d70*/  FFMA.FTZ R183, R185, UR10, -R0.reuse ;  /* 0x0000000ab9b77c23 */ /* 0x100fe20008010800 */
[----:B------:R-:W-:Y:S01]  /*6d80*/  FMUL.FTZ R172, R172, UR10 ;  /* 0x0000000aacac7c20 */ /* 0x000fe20008410000 */
[----:B------:R-:W-:Y:S01]  /*6d90*/  FMNMX.FTZ R3, R166, R3, !PT ;  /* 0x00000003a6037209 */ /* 0x000fe20007810000 */
[--C-:B------:R-:W-:Y:S01]  /*6da0*/  FFMA.FTZ R168, R187, UR10, -R0.reuse ;  /* 0x0000000abba87c23 */ /* 0x100fe20008010800 */
[--C-:B------:R-:W-:Y:S01]  /*6db0*/  FFMA.FTZ R181, R189, UR10, -R0.reuse ;  /* 0x0000000abdb57c23 */ /* 0x100fe20008010800 */
[--C-:B------:R-:W-:Y:S01]  /*6dc0*/  FFMA.FTZ R188, R192, UR10, -R0.reuse ;  /* 0x0000000ac0bc7c23 */ /* 0x100fe20008010800 */
[----:B------:R-:W-:Y:S01]  /*6dd0*/  FMNMX.FTZ R3, R178, R3, !PT ;  /* 0x00000003b2037209 */ /* 0x000fe20007810000 */
[--C-:B------:R-:W-:Y:S01]  /*6de0*/  FFMA.FTZ R173, R191, UR10, -R0.reuse ;  /* 0x0000000abfad7c23 */ /* 0x100fe20008010800 */
[--C-:B0-----:R-:W-:Y:S01]  /*6df0*/  FFMA.FTZ R184, R174, UR10, -R0.reuse ;  /* 0x0000000aaeb87c23 */ /* 0x101fe20008010800 */
[--C-:B------:R-:W-:Y:S01]  /*6e00*/  FFMA.FTZ R186, R177, UR10, -R0.reuse ;  /* 0x0000000ab1ba7c23 */ /* 0x100fe20008010800 */
[----:B------:R-:W-:Y:S01]  /*6e10*/  FMNMX.FTZ R3, R180, R3, !PT ;  /* 0x00000003b4037209 */ /* 0x000fe20007810000 */
[----:B------:R-:W-:Y:S01]  /*6e20*/  FFMA.FTZ R176, R176, UR10, -R0 ;  /* 0x0000000ab0b07c23 */ /* 0x000fe20008010800 */
[----:B------:R-:W-:Y:S03]  /*6e30*/  MUFU.EX2 R196, R196 ;  /* 0x000000c400c47308 */ /* 0x000fe60000000800 */
[----:B------:R-:W0:Y:S05]  /*6e40*/  SHFL.BFLY PT, R2, R3, 0x2, 0x1f ;  /* 0x0c401f0003027f89 */ /* 0x000e2a00000e0000 */
[----:B------:R-:W1:Y:S08]  /*6e50*/  MUFU.EX2 R0, R172 ;  /* 0x000000ac00007308 */ /* 0x000e700000000800 */
[----:B------:R-:W2:Y:S08]  /*6e60*/  MUFU.EX2 R198, R198 ;  /* 0x000000c600c67308 */ /* 0x000eb00000000800 */
[----:B------:R-:W3:Y:S01]  /*6e70*/  MUFU.EX2 R183, R183 ;  /* 0x000000b700b77308 */ /* 0x000ee20000000800 */
[----:B0-----:R-:W-:-:S05]  /*6e80*/  FMNMX.FTZ R2, R3, R2, !PT ;  /* 0x0000000203027209 */ /* 0x001fca0007810000 */
[----:B------:R-:W0:Y:S02]  /*6e90*/  SHFL.BFLY PT, R3, R2, 0x1, 0x1f ;  /* 0x0c201f0002037f89 */ /* 0x000e2400000e0000 */
[----:B------:R-:W-:Y:S08]  /*6ea0*/  MUFU.EX2 R167, R167 ;  /* 0x000000a700a77308 */ /* 0x000ff00000000800 */
[----:B------:R-:W-:Y:S08]  /*6eb0*/  MUFU.EX2 R168, R168 ;  /* 0x000000a800a87308 */ /* 0x000ff00000000800 */
[----:B------:R-:W-:Y:S01]  /*6ec0*/  MUFU.EX2 R194, R194 ;  /* 0x000000c200c27308 */ /* 0x000fe20000000800 */
[----:B0-----:R-:W-:-:S07]  /*6ed0*/  FMNMX.FTZ R3, R2, R3, !PT ;  /* 0x0000000302037209 */ /* 0x001fce0007810000 */
[----:B------:R-:W-:Y:S01]  /*6ee0*/  MUFU.EX2 R181, R181 ;  /* 0x000000b500b57308 */ /* 0x000fe20000000800 */
[C---:B------:R-:W-:Y:S01]  /*6ef0*/  FSETP.NEU.FTZ.AND P1, PT, R3.reuse, -INF , PT ;  /* 0xff8000000300780b */ /* 0x040fe20003f3d000 */
[----:B------:R-:W-:-:S06]  /*6f00*/  FMUL.FTZ R175, R3, UR10 ;  /* 0x0000000a03af7c20 */ /* 0x000fcc0008410000 */
[----:B------:R-:W-:Y:S01]  /*6f10*/  MUFU.EX2 R188, R188 ;  /* 0x000000bc00bc7308 */ /* 0x000fe20000000800 */
[----:B------:R-:W-:-:S05]  /*6f20*/  FSEL R175, R175, RZ, P1 ;  /* 0x000000ffafaf7208 */ /* 0x000fca0000800000 */
[--C-:B------:R-:W-:Y:S01]  /*6f30*/  FFMA.FTZ R199, R155, UR10, -R175.reuse ;  /* 0x0000000a9bc77c23 */ /* 0x100fe200080108af */
[----:B------:R-:W-:Y:S01]  /*6f40*/  FSEL R155, R3, RZ, P1 ;  /* 0x000000ff039b7208 */ /* 0x000fe20000800000 */
[--C-:B------:R-:W-:Y:S01]  /*6f50*/  FFMA.FTZ R197, R179, UR10, -R175.reuse ;  /* 0x0000000ab3c57c23 */ /* 0x100fe200080108af */
[--C-:B------:R-:W-:Y:S01]  /*6f60*/  FFMA.FTZ R152, R152, UR10, -R175.reuse ;  /* 0x0000000a98987c23 */ /* 0x100fe200080108af */
[--C-:B------:R-:W-:Y:S01]  /*6f70*/  FFMA.FTZ R156, R156, UR10, -R175.reuse ;  /* 0x0000000a9c9c7c23 */ /* 0x100fe200080108af */
[--C-:B------:R-:W-:Y:S01]  /*6f80*/  FFMA.FTZ R193, R157, UR10, -R175.reuse ;  /* 0x0000000a9dc17c23 */ /* 0x100fe200080108af */
[----:B------:R-:W-:Y:S01]  /*6f90*/  FADD.FTZ R155, -R155, R20 ;  /* 0x000000149b9b7221 */ /* 0x000fe20000010100 */
[----:B------:R-:W-:Y:S01]  /*6fa0*/  MUFU.EX2 R199, R199 ;  /* 0x000000c700c77308 */ /* 0x000fe20000000800 */
[----:B------:R-:W-:Y:S01]  /*6fb0*/  FFMA.FTZ R158, R158, UR10, -R175 ;  /* 0x0000000a9e9e7c23 */ /* 0x000fe200080108af */
[----:B-1----:R-:W-:Y:S01]  /*6fc0*/  FFMA.FTZ R157, R0, R18, R163 ;  /* 0x00000012009d7223 */ /* 0x002fe200000100a3 */
[----:B------:R-:W-:Y:S01]  /*6fd0*/  FMUL.FTZ R155, R155, UR10 ;  /* 0x0000000a9b9b7c20 */ /* 0x000fe20008410000 */
[--C-:B------:R-:W-:Y:S01]  /*6fe0*/  FFMA.FTZ R195, R159, UR10, -R175.reuse ;  /* 0x0000000a9fc37c23 */ /* 0x100fe200080108af */
[----:B------:R-:W-:Y:S01]  /*6ff0*/  FFMA.FTZ R20, R160, UR10, -R175 ;  /* 0x0000000aa0147c23 */ /* 0x000fe200080108af */
[----:B------:R-:W-:Y:S01]  /*7000*/  FADD.FTZ R157, R196, R157 ;  /* 0x0000009dc49d7221 */ /* 0x000fe20000010000 */
[--C-:B------:R-:W-:Y:S01]  /*7010*/  FFMA.FTZ R160, R162, UR10, -R175.reuse ;  /* 0x0000000aa2a07c23 */ /* 0x100fe200080108af */
[----:B------:R-:W-:Y:S01]  /*7020*/  MUFU.EX2 R197, R197 ;  /* 0x000000c500c57308 */ /* 0x000fe20000000800 */
[----:B------:R-:W-:Y:S01]  /*7030*/  FFMA.FTZ R162, R164, UR10, -R175 ;  /* 0x0000000aa4a27c23 */ /* 0x000fe200080108af */
[----:B--2---:R-:W-:Y:S01]  /*7040*/  FADD.FTZ R164, R198, R157 ;  /* 0x0000009dc6a47221 */ /* 0x004fe20000010000 */
[--C-:B------:R-:W-:Y:S01]  /*7050*/  FFMA.FTZ R189, R161, UR10, -R175.reuse ;  /* 0x0000000aa1bd7c23 */ /* 0x100fe200080108af */
[--C-:B------:R-:W-:Y:S01]  /*7060*/  FFMA.FTZ R191, R170, UR10, -R175.reuse ;  /* 0x0000000aaabf7c23 */ /* 0x100fe200080108af */
[--C-:B------:R-:W-:Y:S01]  /*7070*/  FFMA.FTZ R185, R165, UR10, -R175.reuse ;  /* 0x0000000aa5b97c23 */ /* 0x100fe200080108af */
[----:B---3--:R-:W-:Y:S01]  /*7080*/  FADD.FTZ R164, R183, R164 ;  /* 0x000000a4b7a47221 */ /* 0x008fe20000010000 */
[----:B------:R-:W-:Y:S01]  /*7090*/  FFMA.FTZ R187, R178, UR10, -R175 ;  /* 0x0000000ab2bb7c23 */ /* 0x000fe200080108af */
[----:B------:R-:W0:Y:S08]  /*70a0*/  MUFU.EX2 R2, R155 ;  /* 0x0000009b00027308 */ /* 0x000e300000000800 */
[----:B------:R-:W1:Y:S08]  /*70b0*/  MUFU.EX2 R152, R152 ;  /* 0x0000009800987308 */ /* 0x000e700000000800 */
[----:B------:R-:W2:Y:S01]  /*70c0*/  MUFU.EX2 R156, R156 ;  /* 0x0000009c009c7308 */ /* 0x000ea20000000800 */
[----:B0-----:R-:W-:-:S07]  /*70d0*/  FFMA.FTZ R5, R2, R5, R197 ;  /* 0x0000000502057223 */ /* 0x001fce00000100c5 */
[----:B------:R-:W0:Y:S01]  /*70e0*/  MUFU.EX2 R193, R193 ;  /* 0x000000c100c17308 */ /* 0x000e220000000800 */
[----:B-1----:R-:W-:-:S04]  /*70f0*/  FADD.FTZ R18, R152, R5 ;  /* 0x0000000598127221 */ /* 0x002fc80000010000 */
[----:B------:R-:W-:-:S03]  /*7100*/  FADD.FTZ R5, R199, R18 ;  /* 0x00000012c7057221 */ /* 0x000fc60000010000 */
[----:B------:R-:W1:Y:S01]  /*7110*/  MUFU.EX2 R158, R158 ;  /* 0x0000009e009e7308 */ /* 0x000e620000000800 */
[----:B--2---:R-:W-:Y:S01]  /*7120*/  FADD.FTZ R18, R156, R5 ;  /* 0x000000059c127221 */ /* 0x004fe20000010000 */
[----:B------:R-:W-:Y:S01]  /*7130*/  FADD.FTZ R5, R167, R164 ;  /* 0x000000a4a7057221 */ /* 0x000fe20000010000 */
[----:B------:R-:W-:-:S03]  /*7140*/  FFMA.FTZ R164, R166, UR10, -R175 ;  /* 0x0000000aa6a47c23 */ /* 0x000fc600080108af */
[----:B------:R-:W-:Y:S02]  /*7150*/  FADD.FTZ R5, R168, R5 ;  /* 0x00000005a8057221 */ /* 0x000fe40000010000 */
[----:B------:R-:W2:Y:S01]  /*7160*/  MUFU.EX2 R195, R195 ;  /* 0x000000c300c37308 */ /* 0x000ea20000000800 */
[----:B0-----:R-:W-:Y:S01]  /*7170*/  FADD.FTZ R155, R193, R18 ;  /* 0x00000012c19b7221 */ /* 0x001fe20000010000 */
[----:B------:R-:W-:-:S06]  /*7180*/  FADD.FTZ R166, R194, R5 ;  /* 0x00000005c2a67221 */ /* 0x000fcc0000010000 */
[----:B------:R-:W0:Y:S01]  /*7190*/  MUFU.EX2 R20, R20 ;  /* 0x0000001400147308 */ /* 0x000e220000000800 */
[----:B-1----:R-:W-:Y:S01]  /*71a0*/  FADD.FTZ R18, R158, R155 ;  /* 0x0000009b9e127221 */ /* 0x002fe20000010000 */
[----:B------:R-:W-:-:S04]  /*71b0*/  FADD.FTZ R155, R181, R166 ;  /* 0x000000a6b59b7221 */ /* 0x000fc80000010000 */
[----:B------:R-:W-:Y:S02]  /*71c0*/  FADD.FTZ R166, R188, R155 ;  /* 0x0000009bbca67221 */ /* 0x000fe40000010000 */
[----:B------:R-:W1:Y:S01]  /*71d0*/  MUFU.EX2 R189, R189 ;  /* 0x000000bd00bd7308 */ /* 0x000e620000000800 */
[----:B--2---:R-:W-:-:S07]  /*71e0*/  FADD.FTZ R5, R195, R18 ;  /* 0x00000012c3057221 */ /* 0x004fce0000010000 */
[----:B------:R-:W2:Y:S01]  /*71f0*/  MUFU.EX2 R173, R173 ;  /* 0x000000ad00ad7308 */ /* 0x000ea20000000800 */
[----:B0-----:R-:W-:-:S07]  /*7200*/  FADD.FTZ R18, R20, R5 ;  /* 0x0000000514127221 */ /* 0x001fce0000010000 */
[----:B------:R-:W0:Y:S01]  /*7210*/  MUFU.EX2 R160, R160 ;  /* 0x000000a000a07308 */ /* 0x000e220000000800 */
[----:B-1----:R-:W-:-:S07]  /*7220*/  FADD.FTZ R5, R189, R18 ;  /* 0x00000012bd057221 */ /* 0x002fce0000010000 */
[----:B------:R-:W1:Y:S01]  /*7230*/  MUFU.EX2 R190, R190 ;  /* 0x000000be00be7308 */ /* 0x000e620000000800 */
[----:B--2---:R-:W-:Y:S01]  /*7240*/  FADD.FTZ R155, R173, R166 ;  /* 0x000000a6ad9b7221 */ /* 0x004fe20000010000 */
[----:B------:R-:W-:-:S06]  /*7250*/  FFMA.FTZ R166, R180, UR10, -R175 ;  /* 0x0000000ab4a67c23 */ /* 0x000fcc00080108af */
        /* <DEDUP_REMOVED lines=26> */
.L_x_1029:
[----:B------:R-:W0:Y:S01]  /*7400*/  S2UR UR4, SR_CgaCtaId ;  /* 0x00000000000479c3 */ /* 0x000e220000008800 */
[----:B------:R-:W-:Y:S01]  /*7410*/  UIADD3 UR6, UR6, 0x30860, URZ ;  /* 0x0003086006067890 */ /* 0x000fe2000fffe03f */
[----:B------:R-:W-:Y:S01]  /*7420*/  ISETP.GT.AND P1, PT, R220, UR50, PT ;  /* 0x00000032dc007c0c */ /* 0x000fe2000bf24270 */
[----:B------:R-:W-:Y:S01]  /*7430*/  UMOV UR41, UR39 ;  /* 0x0000002700297c82 */ /* 0x000fe20008000000 */
[----:B------:R-:W-:Y:S01]  /*7440*/  F2FP.BF16.F32.PACK_AB R195, R20, R195 ;  /* 0x000000c314c3723e */ /* 0x000fe200000010ff */
[----:B------:R-:W-:Y:S01]  /*7450*/  VIADD R220, R220, 0xffffffff ;  /* 0xffffffffdcdc7836 */ /* 0x000fe20000000000 */
[----:B------:R-:W-:Y:S01]  /*7460*/  F2FP.BF16.F32.PACK_AB R186, R21, R186 ;  /* 0x000000ba15ba723e */ /* 0x000fe200000010ff */
[----:B------:R-:W-:Y:S01]  /*7470*/  IMAD.MOV.U32 R21, RZ, RZ, R4 ;  /* 0x000000ffff157224 */ /* 0x000fe200078e0004 */
[----:B------:R-:W-:Y:S02]  /*7480*/  F2FP.BF16.F32.PACK_AB R196, R196, R163 ;  /* 0x000000a3c4c4723e */ /* 0x000fe400000010ff */
[----:B------:R-:W-:-:S02]  /*7490*/  F2FP.BF16.F32.PACK_AB R197, R152, R197 ;  /* 0x000000c598c5723e */ /* 0x000fc400000010ff */
[----:B------:R-:W-:Y:S02]  /*74a0*/  F2FP.BF16.F32.PACK_AB R198, R183, R198 ;  /* 0x000000c6b7c6723e */ /* 0x000fe400000010ff */
[----:B------:R-:W-:Y:S02]  /*74b0*/  F2FP.BF16.F32.PACK_AB R199, R156, R199 ;  /* 0x000000c79cc7723e */ /* 0x000fe400000010ff */
[----:B------:R-:W-:Y:S02]  /*74c0*/  F2FP.BF16.F32.PACK_AB R192, R168, R167 ;  /* 0x000000a7a8c0723e */ /* 0x000fe400000010ff */
[----:B------:R-:W-:Y:S02]  /*74d0*/  F2FP.BF16.F32.PACK_AB R193, R158, R193 ;  /* 0x000000c19ec1723e */ /* 0x000fe400000010ff */
[----:B------:R-:W-:Y:S02]  /*74e0*/  F2FP.BF16.F32.PACK_AB R194, R181, R194 ;  /* 0x000000c2b5c2723e */ /* 0x000fe400000010ff */
[----:B------:R-:W-:Y:S01]  /*74f0*/  F2FP.BF16.F32.PACK_AB R188, R173, R188 ;  /* 0x000000bcadbc723e */ /* 0x000fe200000010ff */
[----:B0-----:R-:W-:Y:S01]  /*7500*/  UPRMT UR6, UR4, 0x654, UR6 ;  /* 0x0000065404067896 */ /* 0x001fe20008000006 */
[----:B------:R-:W-:-:S02]  /*7510*/  F2FP.BF16.F32.PACK_AB R189, R160, R189 ;  /* 0x000000bda0bd723e */ /* 0x000fc400000010ff */
[----:B------:R-:W-:Y:S01]  /*7520*/  UMOV UR4, UR38 ;  /* 0x0000002600047c82 */ /* 0x000fe20008000000 */
[----:B------:R-:W-:Y:S02]  /*7530*/  F2FP.BF16.F32.PACK_AB R190, R171, R190 ;  /* 0x000000beabbe723e */ /* 0x000fe400000010ff */
[----:B------:R-:W-:Y:S02]  /*7540*/  F2FP.BF16.F32.PACK_AB R191, R162, R191 ;  /* 0x000000bfa2bf723e */ /* 0x000fe400000010ff */
[----:B------:R-:W-:Y:S01]  /*7550*/  F2FP.BF16.F32.PACK_AB R184, R169, R184 ;  /* 0x000000b8a9b8723e */ /* 0x000fe200000010ff */
[----:B------:R-:W-:Y:S01]  /*7560*/  SYNCS.ARRIVE.TRANS64.RED.A1T0 RZ, [UR6], RZ ;  /* 0x000000ffffff79a7 */ /* 0x000fe20008100406 */
[----:B------:R-:W-:Y:S02]  /*7570*/  F2FP.BF16.F32.PACK_AB R185, R164, R185 ;  /* 0x000000b9a4b9723e */ /* 0x000fe400000010ff */
[----:B------:R-:W-:Y:S02]  /*7580*/  F2FP.BF16.F32.PACK_AB R187, R166, R187 ;  /* 0x000000bba6bb723e */ /* 0x000fe400000010ff */
[----:B------:R-:W-:Y:S01]  /*7590*/  MOV R20, R3 ;  /* 0x0000000300147202 */ /* 0x000fe20000000f00 */
[----:B------:R-:W-:Y:S06]  /*75a0*/  @P1 BRA `(.L_x_1030) ;  /* 0xffffffd000ec1947 */ /* 0x000fec000383ffff */
.L_x_1011:
[----:B------:R-:W-:Y:S01]  /*75b0*/  R2UR UR4, R22 ;  /* 0x00000000160472ca */ /* 0x000fe200000e0000 */
[----:B------:R-:W-:Y:S01]  /*75c0*/  UISETP.NE.AND UP0, UPT, UR43, URZ, UPT ;  /* 0x0000003f2b00728c */ /* 0x000fe2000bf05270 */
[----:B------:R-:W-:Y:S01]  /*75d0*/  IADD3 R153, -R153, 0x1, RZ ;  /* 0x0000000199997810 */ /* 0x000fe20007ffe1ff */
[----:B------:R-:W-:-:S04]  /*75e0*/  UIADD3 UR6, UR60, 0x7f, URZ ;  /* 0x0000007f3c067890 */ /* 0x000fc8000fffe03f */
[----:B------:R-:W-:Y:S01]  /*75f0*/  PLOP3.LUT P1, PT, PT, PT, UP0, 0x40, 0x0 ;  /* 0x000000000000781c */ /* 0x000fe20003f2e808 */
[----:B------:R-:W-:-:S05]  /*7600*/  IMAD R20, R154, UR42, R153 ;  /* 0x0000002a9a147c24 */ /* 0x000fca000f8e0299 */
[----:B------:R-:W-:-:S11]  /*7610*/  UISETP.NE.AND UP1, UPT, UR4, URZ, UPT ;  /* 0x0000003f0400728c */ /* 0x000fd6000bf25270 */
[----:B------:R-:W-:Y:S01]  /*7620*/  @UP1 ULDC UR4, c[0x0][0x44c] ;  /* 0x0001130000041ab9 */ /* 0x000fe20000000800 */
[----:B------:R-:W-:Y:S01]  /*7630*/  @UP1 ULDC UR11, c[0x0][0x450] ;  /* 0x00011400000b1ab9 */ /* 0x000fe20000000800 */
[----:B------:R-:W-:-:S04]  /*7640*/  UIMAD.WIDE.U32 UR4, UR6, UR4, URZ ;  /* 0x00000004060472a5 */ /* 0x000fc8000f8e003f */
[----:B------:R-:W-:-:S06]  /*7650*/  @UP1 USHF.R.U32.HI UR6, URZ, UR11, UR5 ;  /* 0x0000000b3f061299 */ /* 0x000fcc0008011605 */
[----:B------:R-:W-:-:S04]  /*7660*/  VIADD R20, R20, UR6 ;  /* 0x0000000614147c36 */ /* 0x000fc80008000000 */
[----:B------:R-:W-:Y:S01]  /*7670*/  VIADD R152, R20, -UR7 ;  /* 0x8000000714987c36 */ /* 0x000fe20008000000 */
[----:B------:R-:W-:Y:S06]  /*7680*/  @P1 BRA `(.L_x_1031) ;  /* 0x0000000000481947 */ /* 0x000fec0003800000 */
[----:B------:R-:W-:-:S05]  /*7690*/  IMAD.MOV.U32 R153, RZ, RZ, R20 ;  /* 0x000000ffff997224 */ /* 0x000fca00078e0014 */
[----:B------:R-:W-:-:S13]  /*76a0*/  ISETP.GT.AND P1, PT, R153, -0x1, PT ;  /* 0xffffffff9900780c */ /* 0x000fda0003f24270 */
[----:B------:R-:W-:Y:S05]  /*76b0*/  @P1 BRA `(.L_x_1032) ;  /* 0x0000000000201947 */ /* 0x000fea0003800000 */
[----:B------:R-:W0:Y:S01]  /*76c0*/  LDC R154, c[0x0][0x9e4] ;  /* 0x00027900ff9a7b82 */ /* 0x000e220000000800 */
[----:B------:R-:W-:Y:S02]  /*76d0*/  LOP3.LUT R153, RZ, R153, RZ, 0x33, !PT ;  /* 0x00000099ff997212 */ /* 0x000fe400078e33ff */
[----:B0-----:R-:W-:-:S13]  /*76e0*/  ISETP.NE.AND P1, PT, R154, 0x1, PT ;  /* 0x000000019a00780c */ /* 0x001fda0003f25270 */
[----:B------:R-:W0:Y:S02]  /*76f0*/  @P1 LDC.64 R20, c[0x0][0x9e8] ;  /* 0x00027a00ff141b82 */ /* 0x000e240000000a00 */
[----:B0-----:R-:W-:-:S05]  /*7700*/  @P1 IMAD.HI.U32 R20, R153, R20, RZ ;  /* 0x0000001499141227 */ /* 0x001fca00078e00ff */
[----:B------:R-:W-:-:S04]  /*7710*/  @P1 SHF.R.U32.HI R153, RZ, R21, R20 ;  /* 0x00000015ff991219 */ /* 0x000fc80000011614 */
[----:B------:R-:W-:Y:S01]  /*7720*/  LOP3.LUT R153, RZ, R153, RZ, 0x33, !PT ;  /* 0x00000099ff997212 */ /* 0x000fe200078e33ff */
[----:B------:R-:W-:Y:S06]  /*7730*/  BRA `(.L_x_1033) ;  /* 0x0000000000147947 */ /* 0x000fec0003800000 */
.L_x_1032:
[----:B------:R-:W0:Y:S02]  /*7740*/  LDC R154, c[0x0][0x9e4] ;  /* 0x00027900ff9a7b82 */ /* 0x000e240000000800 */
[----:B0-----:R-:W-:-:S13]  /*7750*/  ISETP.NE.AND P1, PT, R154, 0x1, PT ;  /* 0x000000019a00780c */ /* 0x001fda0003f25270 */
[----:B------:R-:W0:Y:S02]  /*7760*/  @P1 LDC.64 R20, c[0x0][0x9e8] ;  /* 0x00027a00ff141b82 */ /* 0x000e240000000a00 */
[----:B0-----:R-:W-:-:S05]  /*7770*/  @P1 IMAD.HI.U32 R20, R153, R20, RZ ;  /* 0x0000001499141227 */ /* 0x001fca00078e00ff */
[----:B------:R-:W-:-:S07]  /*7780*/  @P1 SHF.R.U32.HI R153, RZ, R21, R20 ;  /* 0x00000015ff991219 */ /* 0x000fce0000011614 */
.L_x_1033:
[----:B------:R-:W-:-:S05]  /*7790*/  IMAD R153, R153, R154, RZ ;  /* 0x0000009a99997224 */ /* 0x000fca00078e02ff */
[----:B------:R-:W-:-:S07]  /*77a0*/  VIMNMX R152, R152, R153, !PT ;  /* 0x0000009998987248 */ /* 0x000fce0007fe0100 */
.L_x_1031:
[----:B------:R-:W-:Y:S01]  /*77b0*/  VIADD R152, R152, 0x3f ;  /* 0x0000003f98987836 */ /* 0x000fe20000000000 */
[----:B------:R-:W-:-:S04]  /*77c0*/  R2UR UR4, R201 ;  /* 0x00000000c90472ca */ /* 0x000fc800000e0000 */
[----:B------:R-:W-:-:S04]  /*77d0*/  SHF.R.S32.HI R21, RZ, 0x1f, R152 ;  /* 0x0000001fff157819 */ /* 0x000fc80000011498 */
[----:B------:R-:W-:-:S04]  /*77e0*/  LEA.HI R21, R21, R152, RZ, 0x6 ;  /* 0x0000009815157211 */ /* 0x000fc800078f30ff */
[----:B------:R-:W-:-:S04]  /*77f0*/  SHF.R.S32.HI R21, RZ, 0x6, R21 ;  /* 0x00000006ff157819 */ /* 0x000fc80000011415 */
[----:B------:R-:W-:-:S04]  /*7800*/  VIMNMX R221, R21, UR4, !PT ;  /* 0x0000000415dd7c48 */ /* 0x000fc8000ffe0100 */
[----:B------:R-:W-:-:S13]  /*7810*/  ISETP.GE.AND P1, PT, R220, R221, PT ;  /* 0x000000dddc00720c */ /* 0x000fda0003f26270 */
[----:B------:R-:W-:Y:S05]  /*7820*/  @!P1 BRA `(.L_x_1034) ;  /* 0x0000002000549947 */ /* 0x000fea0003800000 */
[----:B------:R-:W-:Y:S01]  /*7830*/  IMAD.MOV.U32 R20, RZ, RZ, R3 ;  /* 0x000000ffff147224 */ /* 0x000fe200078e0003 */
[----:B------:R-:W-:Y:S01]  /*7840*/  MOV R21, R4 ;  /* 0x0000000400157202 */ /* 0x000fe20000000f00 */
[----:B------:R-:W-:Y:S01]  /*7850*/  UMOV UR41, UR39 ;  /* 0x0000002700297c82 */ /* 0x000fe20008000000 */
[----:B------:R-:W-:Y:S01]  /*7860*/  UMOV UR4, UR38 ;  /* 0x0000002600047c82 */ /* 0x000fe20008000000 */
[----:B------:R-:W-:Y:S01]  /*7870*/  ULDC UR5, c[0x0][0x9d8] ;  /* 0x0002760000057ab9 */ /* 0x000fe20000000800 */
[----:B------:R-:W-:-:S05]  /*7880*/  ULDC UR50, c[0x0][0x988] ;  /* 0x0002620000327ab9 */ /* 0x000fca0000000800 */
.L_x_1045:
[----:B------:R-:W-:-:S04]  /*7890*/  UISETP.NE.AND UP0, UPT, UR4, 0x1, UPT ;  /* 0x000000010400788c */ /* 0x000fc8000bf05270 */
[----:B------:R-:W-:-:S04]  /*78a0*/  USEL UR39, URZ, 0x1, UP0 ;  /* 0x000000013f277887 */ /* 0x000fc80008000000 */
[----:B------:R-:W-:Y:S01]  /*78b0*/  ULOP3.LUT UR39, UR41, UR39, URZ, 0x3c, !UPT ;  /* 0x0000002729277292 */ /* 0x000fe2000f8e3c3f */
[----:B------:R-:W-:Y:S11]  /*78c0*/  @!P0 BRA `(.L_x_1035) ;  /* 0x0000000000048947 */ /* 0x000ff60003800000 */
[----:B------:R-:W-:Y:S01]  /*78d0*/  BPT.TRAP 0x1 ;  /* 0x000000040000795c */ /* 0x000fe20000300000 */
.L_x_1035:
        /* <DEDUP_REMOVED lines=9> */
.L_x_1036:
[----:B-1----:R-:W-:Y:S05]  /*7970*/  @P1 BRA `(.L_x_1037) ;  /* 0x0000000000081947 */ /* 0x002fea0003800000 */
[----:B------:R-:W1:Y:S02]  /*7980*/  SYNCS.PHASECHK.TRANS64.TRYWAIT P1, [UR7+0x30830], R3 ;  /* 0x03083003ff0075a7 */ /* 0x000e640008020147 */
[----:B-1----:R-:W-:Y:S05]  /*7990*/  @!P1 BRA `(.L_x_1038) ;  /* 0x000000d000649947 */ /* 0x002fea0003800000 */
.L_x_1037:
        /* <DEDUP_REMOVED lines=185> */
[----:B------:R-:W-:Y:S01]  /*8530*/  UMOV UR44, UR56 ;  /* 0x00000038002c7c82 */ /* 0x000fe20008000000 */
[----:B------:R-:W-:Y:S01]  /*8540*/  UMOV UR45, UR57 ;  /* 0x00000039002d7c82 */ /* 0x000fe20008000000 */
[----:B------:R-:W-:Y:S01]  /*8550*/  UMOV UR47, 0x40000040 ;  /* 0x40000040002f7882 */ /* 0x000fe20000000000 */
        /* <DEDUP_REMOVED lines=41> */
.L_x_1039:
[----:B------:R-:W-:Y:S01]  /*87f0*/  ULEA UR6, UR4, UR40, 0x3 ;  /* 0x0000002804067291 */ /* 0x000fe2000f8e183f */
[----:B------:R-:W-:-:S05]  /*8800*/  IMAD.U32 R0, RZ, RZ, UR41 ;  /* 0x00000029ff007e24 */ /* 0x000fca000f8e00ff */
[----:B------:R-:W-:-:S04]  /*8810*/  SHF.L.U32 R0, R0, 0x1f, RZ ;  /* 0x0000001f00007819 */ /* 0x000fc800000006ff */
[----:B------:R2:W3:Y:S01]  /*8820*/  SYNCS.PHASECHK.TRANS64.TRYWAIT P1, [UR6+0x30850], R0 ;  /* 0x03085000ff0075a7 */ /* 0x0004e20008020146 */
[----:B------:R-:W-:Y:S05]  /*8830*/  @!P0 BRA `(.L_x_1040) ;  /* 0x0000000000048947 */ /* 0x000fea0003800000 */
[----:B------:R-:W-:Y:S01]  /*8840*/  BPT.TRAP 0x1 ;  /* 0x000000040000795c */ /* 0x000fe20000300000 */
.L_x_1040:
[----:B---3--:R-:W-:Y:S05]  /*8850*/  @P1 BRA `(.L_x_1041) ;  /* 0x0000000000081947 */ /* 0x008fea0003800000 */
[----:B------:R-:W3:Y:S02]  /*8860*/  SYNCS.PHASECHK.TRANS64.TRYWAIT P1, [UR6+0x30850], R0 ;  /* 0x03085000ff0075a7 */ /* 0x000ee40008020146 */
[----:B---3--:R-:W-:Y:S05]  /*8870*/  @!P1 BRA `(.L_x_1042) ;  /* 0x000000c000c49947 */ /* 0x008fea0003800000 */
.L_x_1041:
        /* <DEDUP_REMOVED lines=30> */
.L_x_1043:
[----:B------:R-:W-:Y:S01]  /*8a60*/  FMUL.FTZ R152, R152, UR5 ;  /* 0x0000000598987c20 */ /* 0x000fe20008410000 */
[----:B------:R-:W-:Y:S01]  /*8a70*/  FMUL.FTZ R185, R154, UR5 ;  /* 0x000000059ab97c20 */ /* 0x000fe20008410000 */
[----:B------:R-:W-:Y:S01]  /*8a80*/  FMUL.FTZ R153, R153, UR5 ;  /* 0x0000000599997c20 */ /* 0x000fe20008410000 */
[----:B------:R-:W-:Y:S01]  /*8a90*/  FMUL.FTZ R154, R155, UR5 ;  /* 0x000000059b9a7c20 */ /* 0x000fe20008410000 */
[----:B------:R-:W-:Y:S01]  /*8aa0*/  FMUL.FTZ R184, R156, UR5 ;  /* 0x000000059cb87c20 */ /* 0x000fe20008410000 */
[----:B------:R-:W-:Y:S01]  /*8ab0*/  FMUL.FTZ R155, R158, UR5 ;  /* 0x000000059e9b7c20 */ /* 0x000fe20008410000 */
[----:B------:R-:W0:Y:S01]  /*8ac0*/  MUFU.TANH R152, R152 ;  /* 0x0000009800987308 */ /* 0x000e220000002400 */
[----:B------:R-:W-:Y:S01]  /*8ad0*/  FMUL.FTZ R186, R157, UR5 ;  /* 0x000000059dba7c20 */ /* 0x000fe20008410000 */
        /* <DEDUP_REMOVED lines=15> */
[----:B0-2---:R-:W-:Y:S01]  /*8bd0*/  FMNMX.FTZ R0, R152, R21, !PT ;  /* 0x0000001598007209 */ /* 0x005fe20007810000 */
[----:B------:R-:W-:Y:S01]  /*8be0*/  FMUL.FTZ R189, R172, UR5 ;  /* 0x00000005acbd7c20 */ /* 0x000fe20008410000 */
[----:B------:R-:W-:Y:S01]  /*8bf0*/  FMUL.FTZ R165, R174, UR5 ;  /* 0x00000005aea57c20 */ /* 0x000fe20008410000 */
[----:B------:R-:W-:Y:S01]  /*8c00*/  FMUL.FTZ R191, R173, UR5 ;  /* 0x00000005adbf7c20 */ /* 0x000fe20008410000 */
[----:B------:R-:W-:Y:S01]  /*8c10*/  FMUL.FTZ R166, R175, UR5 ;  /* 0x00000005afa67c20 */ /* 0x000fe20008410000 */
[----:B------:R-:W-:Y:S01]  /*8c20*/  FMUL.FTZ R174, R176, UR5 ;  /* 0x00000005b0ae7c20 */ /* 0x000fe20008410000 */
[----:B------:R-:W-:Y:S01]  /*8c30*/  FMUL.FTZ R169, R178, UR5 ;  /* 0x00000005b2a97c20 */ /* 0x000fe20008410000 */
[----:B------:R-:W0:Y:S01]  /*8c40*/  MUFU.TANH R154, R154 ;  /* 0x0000009a009a7308 */ /* 0x000e220000002400 */
[----:B-1----:R-:W-:Y:S01]  /*8c50*/  FMNMX.FTZ R3, R185, R20, !PT ;  /* 0x00000014b9037209 */ /* 0x002fe20007810000 */
[----:B------:R-:W-:Y:S01]  /*8c60*/  FMUL.FTZ R176, R177, UR5 ;  /* 0x00000005b1b07c20 */ /* 0x000fe20008410000 */
[----:B------:R-:W-:Y:S01]  /*8c70*/  FMUL.FTZ R170, R179, UR5 ;  /* 0x00000005b3aa7c20 */ /* 0x000fe20008410000 */
[----:B------:R-:W-:Y:S01]  /*8c80*/  FMUL.FTZ R178, R180, UR5 ;  /* 0x00000005b4b27c20 */ /* 0x000fe20008410000 */
[----:B------:R-:W-:Y:S01]  /*8c90*/  FMUL.FTZ R179, R181, UR5 ;  /* 0x00000005b5b37c20 */ /* 0x000fe20008410000 */
[----:B------:R-:W-:Y:S01]  /*8ca0*/  FMUL.FTZ R172, R183, UR5 ;  /* 0x00000005b7ac7c20 */ /* 0x000fe20008410000 */
[----:B------:R-:W-:Y:S01]  /*8cb0*/  UMOV UR10, UR50 ;  /* 0x00000032000a7c82 */ /* 0x000fe20008000000 */
[----:B------:R-:W1:Y:S01]  /*8cc0*/  MUFU.TANH R184, R184 ;  /* 0x000000b800b87308 */ /* 0x000e620000002400 */
[----:B---3--:R-:W-:Y:S01]  /*8cd0*/  FMNMX.FTZ R171, R153, R0, !PT ;  /* 0x0000000099ab7209 */ /* 0x008fe20007810000 */
[----:B------:R-:W2:Y:S01]  /*8ce0*/  S2UR UR4, SR_CgaCtaId ;  /* 0x00000000000479c3 */ /* 0x000ea20000008800 */
[----:B------:R-:W-:-:S05]  /*8cf0*/  UIADD3 UR7, UR7, 0x30840, URZ ;  /* 0x0003084007077890 */ /* 0x000fca000fffe03f */
[----:B------:R-:W3:Y:S01]  /*8d00*/  MUFU.TANH R155, R155 ;  /* 0x0000009b009b7308 */ /* 0x000ee20000002400 */
[----:B0-----:R-:W-:-:S07]  /*8d10*/  FMNMX.FTZ R0, R154, R3, !PT ;  /* 0x000000039a007209 */ /* 0x001fce0007810000 */
[----:B------:R-:W0:Y:S01]  /*8d20*/  MUFU.TANH R186, R186 ;  /* 0x000000ba00ba7308 */ /* 0x000e220000002400 */
[----:B-1----:R-:W-:-:S07]  /*8d30*/  FMNMX.FTZ R171, R184, R171, !PT ;  /* 0x000000abb8ab7209 */ /* 0x002fce0007810000 */
[----:B------:R-:W1:Y:S01]  /*8d40*/  MUFU.TANH R156, R156 ;  /* 0x0000009c009c7308 */ /* 0x000e620000002400 */
[----:B---3--:R-:W-:Y:S01]  /*8d50*/  FMNMX.FTZ R3, R155, R0, !PT ;  /* 0x000000009b037209 */ /* 0x008fe20007810000 */
[----:B--2---:R-:W-:-:S06]  /*8d60*/  UPRMT UR7, UR4, 0x654, UR7 ;  /* 0x0000065404077896 */ /* 0x004fcc0008000007 */
[----:B------:R-:W2:Y:S01]  /*8d70*/  MUFU.TANH R187, R187 ;  /* 0x000000bb00bb7308 */ /* 0x000ea20000002400 */
[----:B0-----:R-:W-:Y:S02]  /*8d80*/  FMNMX.FTZ R0, R186, R171, !PT ;  /* 0x000000abba007209 */ /* 0x001fe40007810000 */
[----:B------:R-:W-:Y:S05]  /*8d90*/  SYNCS.ARRIVE.TRANS64.RED.A1T0 RZ, [UR7], RZ ;  /* 0x000000ffffff79a7 */ /* 0x000fea0008100407 */
[----:B------:R-:W0:Y:S01]  /*8da0*/  MUFU.TANH R157, R157 ;  /* 0x0000009d009d7308 */ /* 0x000e220000002400 */
[----:B-1----:R-:W-:-:S07]  /*8db0*/  FMNMX.FTZ R2, R156, R3, !PT ;  /* 0x000000039c027209 */ /* 0x002fce0007810000 */
[----:B------:R-:W1:Y:S01]  /*8dc0*/  MUFU.TANH R188, R188 ;  /* 0x000000bc00bc7308 */ /* 0x000e620000002400 */
[----:B--2---:R-:W-:-:S07]  /*8dd0*/  FMNMX.FTZ R3, R187, R0, !PT ;  /* 0x00000000bb037209 */ /* 0x004fce0007810000 */
[----:B------:R-:W2:Y:S01]  /*8de0*/  MUFU.TANH R158, R158 ;  /* 0x0000009e009e7308 */ /* 0x000ea20000002400 */
[----:B0-----:R-:W-:-:S07]  /*8df0*/  FMNMX.FTZ R171, R157, R2, !PT ;  /* 0x000000029dab7209 */ /* 0x001fce0007810000 */
        /* <DEDUP_REMOVED lines=11> */
[----:B0-----:R-:W-:Y:S01]  /*8eb0*/  FMNMX.FTZ R2, R160, R171, !PT ;  /* 0x000000aba0027209 */ /* 0x001fe20007810000 */
[----:B------:R-:W-:-:S06]  /*8ec0*/  FMUL.FTZ R171, R182, UR5 ;  /* 0x00000005b6ab7c20 */ /* 0x000fcc0008410000 */
        /* <DEDUP_REMOVED lines=27> */
[----:B--2---:R-:W-:Y:S02]  /*9080*/  FMNMX.FTZ R3, R171, R0, !PT ;  /* 0x00000000ab037209 */ /* 0x004fe40007810000 */
[----:B0-----:R-:W-:Y:S02]  /*9090*/  FMNMX.FTZ R2, R179, R2, !PT ;  /* 0x00000002b3027209 */ /* 0x001fe40007810000 */
[----:B-1----:R-:W-:-:S03]  /*90a0*/  FMNMX.FTZ R0, R172, R3, !PT ;  /* 0x00000003ac007209 */ /* 0x002fc60007810000 */
[----:B------:R-:W0:Y:S04]  /*90b0*/  SHFL.BFLY PT, R3, R2, 0x2, 0x1f ;  /* 0x0c401f0002037f89 */ /* 0x000e2800000e0000 */
[----:B------:R-:W1:Y:S01]  /*90c0*/  SHFL.BFLY PT, R175, R0, 0x2, 0x1f ;  /* 0x0c401f0000af7f89 */ /* 0x000e6200000e0000 */
[----:B0-----:R-:W-:Y:S02]  /*90d0*/  FMNMX.FTZ R173, R2, R3, !PT ;  /* 0x0000000302ad7209 */ /* 0x001fe40007810000 */
[----:B-1----:R-:W-:-:S03]  /*90e0*/  FMNMX.FTZ R175, R0, R175, !PT ;  /* 0x000000af00af7209 */ /* 0x002fc60007810000 */
[----:B------:R-:W0:Y:S04]  /*90f0*/  SHFL.BFLY PT, R4, R173, 0x1, 0x1f ;  /* 0x0c201f00ad047f89 */ /* 0x000e2800000e0000 */
[----:B------:R-:W1:Y:S01]  /*9100*/  SHFL.BFLY PT, R180, R175, 0x1, 0x1f ;  /* 0x0c201f00afb47f89 */ /* 0x000e6200000e0000 */
[----:B0-----:R-:W-:Y:S02]  /*9110*/  FMNMX.FTZ R4, R173, R4, !PT ;  /* 0x00000004ad047209 */ /* 0x001fe40007810000 */
[----:B-1----:R-:W-:-:S03]  /*9120*/  FMNMX.FTZ R3, R175, R180, !PT ;  /* 0x000000b4af037209 */ /* 0x002fc60007810000 */
[C---:B------:R-:W-:Y:S01]  /*9130*/  FADD.FTZ R21, -R4.reuse, R21 ;  /* 0x0000001504157221 */ /* 0x040fe20000010100 */
[----:B------:R-:W-:Y:S01]  /*9140*/  FMUL.FTZ R181, R4, UR10 ;  /* 0x0000000a04b57c20 */ /* 0x000fe20008410000 */
[C---:B------:R-:W-:Y:S01]  /*9150*/  FADD.FTZ R2, -R3.reuse, R20 ;  /* 0x0000001403027221 */ /* 0x040fe20000010100 */
[----:B------:R-:W-:Y:S01]  /*9160*/  FMUL.FTZ R20, R3, UR10 ;  /* 0x0000000a03147c20 */ /* 0x000fe20008410000 */
[----:B------:R-:W-:Y:S01]  /*9170*/  FMUL.FTZ R177, R21, UR10 ;  /* 0x0000000a15b17c20 */ /* 0x000fe20008410000 */
[--C-:B------:R-:W-:Y:S01]  /*9180*/  FFMA.FTZ R21, R152, UR10, -R181.reuse ;  /* 0x0000000a98157c23 */ /* 0x100fe200080108b5 */
[----:B------:R-:W-:Y:S01]  /*9190*/  FMUL.FTZ R2, R2, UR10 ;  /* 0x0000000a02027c20 */ /* 0x000fe20008410000 */
        /* <DEDUP_REMOVED lines=21> */
[--C-:B------:R-:W-:Y:S01]  /*92f0*/  FFMA.FTZ R167, R168, UR10, -R181.reuse ;  /* 0x0000000aa8a77c23 */ /* 0x100fe200080108b5 */
[--C-:B------:R-:W-:Y:S01]  /*9300*/  FFMA.FTZ R160, R162, UR10, -R20.reuse ;  /* 0x0000000aa2a07c23 */ /* 0x100fe20008010814 */
[--C-:B------:R-:W-:Y:S01]  /*9310*/  FFMA.FTZ R163, R191, UR10, -R181.reuse ;  /* 0x0000000abfa37c23 */ /* 0x100fe200080108b5 */
[--C-:B------:R-:W-:Y:S01]  /*9320*/  FFMA.FTZ R191, R165, UR10, -R20.reuse ;  /* 0x0000000aa5bf7c23 */ /* 0x100fe20008010814 */
[--C-:B------:R-:W-:Y:S01]  /*9330*/  FFMA.FTZ R162, R166, UR10, -R20.reuse ;  /* 0x0000000aa6a27c23 */ /* 0x100fe20008010814 */
[--C-:B------:R-:W-:Y:S01]  /*9340*/  FFMA.FTZ R184, R174, UR10, -R181.reuse ;  /* 0x0000000aaeb87c23 */ /* 0x100fe200080108b5 */
[----:B------:R-:W1:Y:S01]  /*9350*/  MUFU.EX2 R197, R197 ;  /* 0x000000c500c57308 */ /* 0x000e620000000800 */
[--C-:B------:R-:W-:Y:S01]  /*9360*/  FFMA.FTZ R185, R169, UR10, -R20.reuse ;  /* 0x0000000aa9b97c23 */ /* 0x100fe20008010814 */
[--C-:B------:R-:W-:Y:S01]  /*9370*/  FFMA.FTZ R153, R176, UR10, -R181.reuse ;  /* 0x0000000ab0997c23 */ /* 0x100fe200080108b5 */
[----:B------:R-:W-:Y:S01]  /*9380*/  FFMA.FTZ R187, R171, UR10, -R20 ;  /* 0x0000000aabbb7c23 */ /* 0x000fe20008010814 */
[----:B------:R-:W-:-:S04]  /*9390*/  FFMA.FTZ R179, R179, UR10, -R181 ;  /* 0x0000000ab3b37c23 */ /* 0x000fc800080108b5 */
[----:B------:R-:W2:Y:S01]  /*93a0*/  MUFU.EX2 R196, R196 ;  /* 0x000000c400c47308 */ /* 0x000ea20000000800 */
[----:B0-----:R-:W-:-:S07]  /*93b0*/  FFMA.FTZ R155, R0, R18, R21 ;  /* 0x00000012009b7223 */ /* 0x001fce0000010015 */
[----:B------:R-:W0:Y:S01]  /*93c0*/  MUFU.EX2 R152, R152 ;  /* 0x0000009800987308 */ /* 0x000e220000000800 */
[----:B-1----:R-:W-:-:S07]  /*93d0*/  FFMA.FTZ R5, R2, R5, R197 ;  /* 0x0000000502057223 */ /* 0x002fce00000100c5 */
[----:B------:R-:W1:Y:S01]  /*93e0*/  MUFU.EX2 R198, R198 ;  /* 0x000000c600c67308 */ /* 0x000e620000000800 */
[----:B--2---:R-:W-:-:S07]  /*93f0*/  FADD.FTZ R155, R196, R155 ;  /* 0x0000009bc49b7221 */ /* 0x004fce0000010000 */
[----:B------:R-:W2:Y:S01]  /*9400*/  MUFU.EX2 R199, R199 ;  /* 0x000000c700c77308 */ /* 0x000ea20000000800 */
[----:B0-----:R-:W-:-:S07]  /*9410*/  FADD.FTZ R18, R152, R5 ;  /* 0x0000000598127221 */ /* 0x001fce0000010000 */
[----:B------:R0:W3:Y:S01]  /*9420*/  MUFU.EX2 R177, R186 ;  /* 0x000000ba00b17308 */ /* 0x0000e20000000800 */
[----:B-1----:R-:W-:-:S07]  /*9430*/  FADD.FTZ R164, R198, R155 ;  /* 0x0000009bc6a47221 */ /* 0x002fce0000010000 */
[----:B------:R-:W1:Y:S01]  /*9440*/  MUFU.EX2 R154, R154 ;  /* 0x0000009a009a7308 */ /* 0x000e620000000800 */
[----:B--2---:R-:W-:Y:S01]  /*9450*/  FADD.FTZ R5, R199, R18 ;  /* 0x00000012c7057221 */ /* 0x004fe20000010000 */
[----:B0-----:R-:W-:-:S06]  /*9460*/  FFMA.FTZ R186, R178, UR10, -R181 ;  /* 0x0000000ab2ba7c23 */ /* 0x001fcc00080108b5 */
[----:B------:R-:W0:Y:S01]  /*9470*/  MUFU.EX2 R192, R192 ;  /* 0x000000c000c07308 */ /* 0x000e220000000800 */
[----:B---3--:R-:W-:-:S07]  /*9480*/  FADD.FTZ R155, R177, R164 ;  /* 0x000000a4b19b7221 */ /* 0x008fce0000010000 */
        /* <DEDUP_REMOVED lines=8> */
[--C-:B------:R-:W-:Y:S01]  /*9510*/  FFMA.FTZ R164, R170, UR10, -R20.reuse ;  /* 0x0000000aaaa47c23 */ /* 0x100fe20008010814 */
[----:B------:R-:W-:-:S05]  /*9520*/  FFMA.FTZ R20, R172, UR10, -R20 ;  /* 0x0000000aac147c23 */ /* 0x000fca0008010814 */
        /* <DEDUP_REMOVED lines=37> */
[----:B0-----:R-:W-:Y:S01]  /*9780*/  FADD.FTZ R5, R187, R18 ;  /* 0x00000012bb057221 */ /* 0x001fe20000010000 */
[----:B--2---:R-:W-:-:S03]  /*9790*/  FADD.FTZ R18, R179, R166 ;  /* 0x000000a6b3127221 */ /* 0x004fc60000010000 */
[----:B-1----:R-:W-:Y:S01]  /*97a0*/  FADD.FTZ R5, R20, R5 ;  /* 0x0000000514057221 */ /* 0x002fe20000010000 */
[----:B------:R-:W-:Y:S06]  /*97b0*/  @!P0 BRA `(.L_x_1044) ;  /* 0x0000000000048947 */ /* 0x000fec0003800000 */
[----:B------:R-:W-:Y:S01]  /*97c0*/  BPT.TRAP 0x1 ;  /* 0x000000040000795c */ /* 0x000fe20000300000 */
.L_x_1044:
[----:B------:R-:W0:Y:S01]  /*97d0*/  S2UR UR4, SR_CgaCtaId ;  /* 0x00000000000479c3 */ /* 0x000e220000008800 */
[----:B------:R-:W-:Y:S01]  /*97e0*/  UIADD3 UR6, UR6, 0x30860, URZ ;  /* 0x0003086006067890 */ /* 0x000fe2000fffe03f */
[----:B------:R-:W-:Y:S01]  /*97f0*/  ISETP.GT.AND P1, PT, R220, R221, PT ;  /* 0x000000dddc00720c */ /* 0x000fe20003f24270 */
[----:B------:R-:W-:Y:S01]  /*9800*/  UMOV UR41, UR39 ;  /* 0x0000002700297c82 */ /* 0x000fe20008000000 */
[----:B------:R-:W-:Y:S01]  /*9810*/  F2FP.BF16.F32.PACK_AB R196, R196, R21 ;  /* 0x00000015c4c4723e */ /* 0x000fe200000010ff */
[----:B------:R-:W-:Y:S01]  /*9820*/  VIADD R220, R220, 0xffffffff ;  /* 0xffffffffdcdc7836 */ /* 0x000fe20000000000 */
[----:B------:R-:W-:Y:S01]  /*9830*/  F2FP.BF16.F32.PACK_AB R187, R20, R187 ;  /* 0x000000bb14bb723e */ /* 0x000fe200000010ff */
[----:B------:R-:W-:Y:S01]  /*9840*/  IMAD.MOV.U32 R20, RZ, RZ, R3 ;  /* 0x000000ffff147224 */ /* 0x000fe200078e0003 */
        /* <DEDUP_REMOVED lines=17> */
[----:B------:R-:W-:Y:S01]  /*9960*/  F2FP.BF16.F32.PACK_AB R186, R179, R186 ;  /* 0x000000bab3ba723e */ /* 0x000fe200000010ff */
[----:B------:R-:W-:Y:S06]  /*9970*/  @P1 BRA `(.L_x_1045) ;  /* 0xffffffdc00c41947 */ /* 0x000fec000383ffff */
.L_x_1034:
[----:B------:R-:W-:-:S13]  /*9980*/  R2UR UR4, R201 ;  /* 0x00000000c90472ca */ /* 0x000fda00000e0000 */
[----:B------:R-:W-:-:S13]  /*9990*/  ISETP.GE.AND P1, PT, R220, UR4, PT ;  /* 0x00000004dc007c0c */ /* 0x000fda000bf26270 */
[----:B------:R-:W-:Y:S05]  /*99a0*/  @!P1 BRA `(.L_x_1046) ;  /* 0x0000002c00349947 */ /* 0x000fea0003800000 */
[----:B------:R-:W-:Y:S01]  /*99b0*/  IMAD.MOV.U32 R21, RZ, RZ, R3 ;  /* 0x000000ffff157224 */ /* 0x000fe200078e0003 */
[----:B------:R-:W-:Y:S01]  /*99c0*/  MOV R20, R4 ;  /* 0x0000000400147202 */ /* 0x000fe20000000f00 */
[----:B------:R-:W-:Y:S01]  /*99d0*/  UMOV UR7, UR39 ;  /* 0x0000002700077c82 */ /* 0x000fe20008000000 */
[----:B------:R-:W-:Y:S01]  /*99e0*/  UMOV UR4, UR38 ;  /* 0x0000002600047c82 */ /* 0x000fe20008000000 */
[----:B------:R-:W-:Y:S01]  /*99f0*/  ULDC UR41, c[0x0][0x9e4] ;  /* 0x0002790000297ab9 */ /* 0x000fe20000000800 */
[----:B------:R-:W-:Y:S01]  /*9a00*/  ULDC UR51, c[0x0][0x9dc] ;  /* 0x0002770000337ab9 */ /* 0x000fe20000000800 */
[----:B------:R-:W-:Y:S01]  /*9a10*/  ULDC UR50, c[0x0][0x288] ;  /* 0x0000a20000327ab9 */ /* 0x000fe20000000800 */
[----:B------:R-:W-:Y:S01]  /*9a20*/  ULDC UR5, c[0x0][0x9d8] ;  /* 0x0002760000057ab9 */ /* 0x000fe20000000800 */
[----:B------:R-:W-:-:S05]  /*9a30*/  ULDC UR54, c[0x0][0x988] ;  /* 0x0002620000367ab9 */ /* 0x000fca0000000800 */
.L_x_1065:
[----:B------:R-:W-:-:S04]  /*9a40*/  UIADD3 UR38, UR4, 0x1, URZ ;  /* 0x0000000104267890 */ /* 0x000fc8000fffe03f */
[----:B------:R-:W-:-:S04]  /*9a50*/  UISETP.NE.AND UP0, UPT, UR38, 0x2, UPT ;  /* 0x000000022600788c */ /* 0x000fc8000bf05270 */
[----:B------:R-:W-:Y:S02]  /*9a60*/  USEL UR39, URZ, 0x1, UP0 ;  /* 0x000000013f277887 */ /* 0x000fe40008000000 */
[----:B------:R-:W-:Y:S02]  /*9a70*/  USEL UR38, UR38, URZ, UP0 ;  /* 0x0000003f26267287 */ /* 0x000fe40008000000 */
[----:B------:R-:W-:Y:S01]  /*9a80*/  ULOP3.LUT UR39, UR7, UR39, URZ, 0x3c, !UPT ;  /* 0x0000002707277292 */ /* 0x000fe2000f8e3c3f */
[----:B------:R-:W-:Y:S11]  /*9a90*/  @!P0 BRA `(.L_x_1047) ;  /* 0x0000000000048947 */ /* 0x000ff60003800000 */
[----:B------:R-:W-:Y:S01]  /*9aa0*/  BPT.TRAP 0x1 ;  /* 0x000000040000795c */ /* 0x000fe20000300000 */
.L_x_1047:
[----:B------:R-:W-:Y:S01]  /*9ab0*/  ULEA UR6, UR38, UR40, 0x3 ;  /* 0x0000002826067291 */ /* 0x000fe2000f8e183f */
[----:B------:R-:W-:-:S05]  /*9ac0*/  IMAD.U32 R3, RZ, RZ, UR39 ;  /* 0x00000027ff037e24 */ /* 0x000fca000f8e00ff */
[----:B------:R-:W-:-:S04]  /*9ad0*/  SHF.L.U32 R3, R3, 0x1f, RZ ;  /* 0x0000001f03037819 */ /* 0x000fc800000006ff */
[----:B------:R0:W1:Y:S01]  /*9ae0*/  SYNCS.PHASECHK.TRANS64.TRYWAIT P1, [UR6+0x30830], R3 ;  /* 0x03083003ff0075a7 */ /* 0x0000620008020146 */
[----:B------:R-:W-:Y:S05]  /*9af0*/  @!P0 BRA `(.L_x_1048) ;  /* 0x0000000000048947 */ /* 0x000fea0003800000 */
[----:B------:R-:W-:Y:S01]  /*9b00*/  BPT.TRAP 0x1 ;  /* 0x000000040000795c */ /* 0x000fe20000300000 */
.L_x_1048:
[----:B-1----:R-:W-:Y:S05]  /*9b10*/  @P1 BRA `(.L_x_1049) ;  /* 0x0000000000081947 */ /* 0x002fea0003800000 */
[----:B------:R-:W1:Y:S02]  /*9b20*/  SYNCS.PHASECHK.TRANS64.TRYWAIT P1, [UR6+0x30830], R3 ;  /* 0x03083003ff0075a7 */ /* 0x000e640008020146 */
[----:B-1----:R-:W-:Y:S05]  /*9b30*/  @!P1 BRA `(.L_x_1050) ;  /* 0x000000b0002c9947 */ /* 0x002fea0003800000 */
.L_x_1049:
        /* <DEDUP_REMOVED lines=229> */
.L_x_1051:
[----:B------:R-:W-:Y:S01]  /*a990*/  ULEA UR11, UR4, UR40, 0x3 ;  /* 0x00000028040b7291 */ /* 0x000fe2000f8e183f */
[----:B------:R-:W-:-:S05]  /*a9a0*/  IMAD.U32 R0, RZ, RZ, UR7 ;  /* 0x00000007ff007e24 */ /* 0x000fca000f8e00ff */
[----:B------:R-:W-:-:S04]  /*a9b0*/  SHF.L.U32 R0, R0, 0x1f, RZ ;  /* 0x0000001f00007819 */ /* 0x000fc800000006ff */
[----:B------:R2:W3:Y:S01]  /*a9c0*/  SYNCS.PHASECHK.TRANS64.TRYWAIT P1, [UR11+0x30850], R0 ;  /* 0x03085000ff0075a7 */ /* 0x0004e2000802014b */
[----:B------:R-:W-:Y:S05]  /*a9d0*/  @!P0 BRA `(.L_x_1052) ;  /* 0x0000000000048947 */ /* 0x000fea0003800000 */
[----:B------:R-:W-:Y:S01]  /*a9e0*/  BPT.TRAP 0x1 ;  /* 0x000000040000795c */ /* 0x000fe20000300000 */
.L_x_1052:
[----:B---3--:R-:W-:Y:S05]  /*a9f0*/  @P1 BRA `(.L_x_1053) ;  /* 0x0000000000081947 */ /* 0x008fea0003800000 */
[----:B------:R-:W3:Y:S02]  /*aa00*/  SYNCS.PHASECHK.TRANS64.TRYWAIT P1, [UR11+0x30850], R0 ;  /* 0x03085000ff0075a7 */ /* 0x000ee4000802014b */
[----:B---3--:R-:W-:Y:S05]  /*aa10*/  @!P1 BRA `(.L_x_1054) ;  /* 0x000000a0008c9947 */ /* 0x008fea0003800000 */
.L_x_1053:
        /* <DEDUP_REMOVED lines=30> */
.L_x_1055:
[----:B------:R-:W-:Y:S01]  /*ac00*/  R2UR UR4, R22 ;  /* 0x00000000160472ca */ /* 0x000fe200000e0000 */
[----:B------:R-:W3:Y:S01]  /*ac10*/  S2UR UR7, SR_CgaCtaId ;  /* 0x00000000000779c3 */ /* 0x000ee20000008800 */
[----:B------:R-:W-:Y:S01]  /*ac20*/  FMUL.FTZ R186, R156, UR5 ;  /* 0x000000059cba7c20 */ /* 0x000fe20008410000 */
[----:B------:R-:W-:Y:S01]  /*ac30*/  FMUL.FTZ R156, R163, UR5 ;  /* 0x00000005a39c7c20 */ /* 0x000fe20008410000 */
[----:B------:R-:W-:Y:S01]  /*ac40*/  FMUL.FTZ R163, R178, UR5 ;  /* 0x00000005b2a37c20 */ /* 0x000fe20008410000 */
[----:B------:R-:W-:Y:S02]  /*ac50*/  VIADD R192, R200, UR60 ;  /* 0x0000003cc8c07c36 */ /* 0x000fe40008000000 */
[----:B0-2---:R-:W-:Y:S01]  /*ac60*/  FMUL.FTZ R0, R154, UR5 ;  /* 0x000000059a007c20 */ /* 0x005fe20008410000 */
[----:B------:R-:W-:Y:S01]  /*ac70*/  FMUL.FTZ R154, R159, UR5 ;  /* 0x000000059f9a7c20 */ /* 0x000fe20008410000 */
[----:B------:R-:W-:Y:S01]  /*ac80*/  FMUL.FTZ R159, R170, UR5 ;  /* 0x00000005aa9f7c20 */ /* 0x000fe20008410000 */
[----:B------:R-:W0:Y:S01]  /*ac90*/  LDC R178, c[0x0][0x2f0] ;  /* 0x0000bc00ffb27b82 */ /* 0x000e220000000800 */
[----:B------:R-:W-:-:S02]  /*aca0*/  IMAD.SHL.U32 R170, R220, 0x40, RZ ;  /* 0x00000040dcaa7824 */ /* 0x000fc400078e00ff */
[----:B------:R-:W-:Y:S01]  /*acb0*/  FMUL.FTZ R191, R168, UR5 ;  /* 0x00000005a8bf7c20 */ /* 0x000fe20008410000 */
[----:B------:R-:W-:Y:S01]  /*acc0*/  FMUL.FTZ R184, R152, UR5 ;  /* 0x0000000598b87c20 */ /* 0x000fe20008410000 */
[----:B------:R-:W-:Y:S01]  /*acd0*/  UISETP.NE.AND UP1, UPT, UR4, URZ, UPT ;  /* 0x0000003f0400728c */ /* 0x000fe2000bf25270 */
[----:B------:R-:W-:Y:S01]  /*ace0*/  FMUL.FTZ R152, R155, UR5 ;  /* 0x000000059b987c20 */ /* 0x000fe20008410000 */
[----:B------:R-:W-:Y:S01]  /*acf0*/  ULEA UR4, UR38, UR40, 0x3 ;  /* 0x0000002826047291 */ /* 0x000fe2000f8e183f */
[----:B------:R-:W-:Y:S01]  /*ad00*/  FMUL.FTZ R188, R160, UR5 ;  /* 0x00000005a0bc7c20 */ /* 0x000fe20008410000 */
[----:B------:R-:W-:Y:S01]  /*ad10*/  UISETP.NE.AND UP0, UPT, UR43, URZ, UPT ;  /* 0x0000003f2b00728c */ /* 0x000fe2000bf05270 */
[----:B------:R-:W-:Y:S01]  /*ad20*/  FMUL.FTZ R187, R161, UR5 ;  /* 0x00000005a1bb7c20 */ /* 0x000fe20008410000 */
[----:B------:R-:W-:Y:S01]  /*ad30*/  PLOP3.LUT P1, PT, PT, PT, UP1, 0x80, 0x0 ;  /* 0x000000000000781c */ /* 0x000fe20003f2f018 */
[----:B------:R-:W-:Y:S01]  /*ad40*/  UIADD3 UR4, UR4, 0x30840, URZ ;  /* 0x0003084004047890 */ /* 0x000fe2000fffe03f */
[----:B------:R-:W-:Y:S01]  /*ad50*/  PLOP3.LUT P2, PT, PT, PT, UP1, 0x80, 0x0 ;  /* 0x000000000000781c */ /* 0x000fe20003f4f018 */
[----:B------:R-:W-:Y:S01]  /*ad60*/  FMUL.FTZ R155, R162, UR5 ;  /* 0x00000005a29b7c20 */ /* 0x000fe20008410000 */
[----:B-1----:R-:W-:Y:S01]  /*ad70*/  FMUL.FTZ R4, R153, UR5 ;  /* 0x0000000599047c20 */ /* 0x002fe20008410000 */
[----:B------:R-:W-:Y:S01]  /*ad80*/  @UP1 ULDC UR6, c[0x0][0x44c] ;  /* 0x0001130000061ab9 */ /* 0x000fe20000000800 */
[----:B---3--:R-:W-:Y:S01]  /*ad90*/  UPRMT UR4, UR7, 0x654, UR4 ;  /* 0x0000065407047896 */ /* 0x008fe20008000004 */
[----:B------:R-:W-:Y:S01]  /*ada0*/  FMUL.FTZ R185, R157, UR5 ;  /* 0x000000059db97c20 */ /* 0x000fe20008410000 */
        /* <DEDUP_REMOVED lines=25> */
[----:B------:R-:W2:Y:S01]  /*af40*/  MUFU.TANH R184, R184 ;  /* 0x000000b800b87308 */ /* 0x000ea20000002400 */
[----:B0-----:R-:W-:Y:S01]  /*af50*/  IMAD R3, R178, UR42, R3 ;  /* 0x0000002ab2037c24 */ /* 0x001fe2000f8e0203 */
[----:B------:R-:W-:Y:S01]  /*af60*/  SYNCS.ARRIVE.TRANS64.RED.A1T0 RZ, [UR4], RZ ;  /* 0x000000ffffff79a7 */ /* 0x000fe20008100404 */
[----:B------:R-:W-:Y:S02]  /*af70*/  ULOP3.LUT UR4, URZ, UR51, URZ, 0x33, !UPT ;  /* 0x000000333f047292 */ /* 0x000fe4000f8e333f */
[----:B------:R-:W-:Y:S01]  /*af80*/  VIADD R3, R3, -UR50 ;  /* 0x8000003203037c36 */ /* 0x000fe20008000000 */
[----:B------:R-:W-:Y:S02]  /*af90*/  ULDC UR6, c[0x0][0x9e0] ;  /* 0x0002780000067ab9 */ /* 0x000fe40000000800 */
[----:B------:R-:W0:Y:S01]  /*afa0*/  MUFU.TANH R4, R4 ;  /* 0x0000000400047308 */ /* 0x000e220000002400 */
[C---:B------:R-:W-:Y:S01]  /*afb0*/  VIADD R173, R3.reuse, UR6 ;  /* 0x0000000603ad7c36 */ /* 0x040fe20008000000 */
[----:B------:R-:W-:-:S03]  /*afc0*/  IADD3 R179, R3, UR4, RZ ;  /* 0x0000000403b37c10 */ /* 0x000fc6000fffe0ff */
[----:B-1----:R-:W-:-:S03]  /*afd0*/  IMAD.IADD R180, R173, 0x1, R168 ;  /* 0x00000001adb47824 */ /* 0x002fc600078e02a8 */
[----:B------:R-:W1:Y:S01]  /*afe0*/  MUFU.TANH R0, R0 ;  /* 0x0000000000007308 */ /* 0x000e620000002400 */
[----:B------:R-:W-:-:S07]  /*aff0*/  IMAD.IADD R181, R179, 0x1, R168 ;  /* 0x00000001b3b57824 */ /* 0x000fce00078e02a8 */
        /* <DEDUP_REMOVED lines=32> */
[----:B------:R-:W-:-:S05]  /*b200*/  VIADD R167, R2, -UR50 ;  /* 0x8000003202a77c36 */ /* 0x000fca0008000000 */
        /* <DEDUP_REMOVED lines=10> */
.L_x_1058:
[----:B------:R-:W-:-:S05]  /*b2b0*/  IMAD.U32 R183, RZ, RZ, UR41 ;  /* 0x00000029ffb77e24 */ /* 0x000fca000f8e00ff */
[----:B------:R-:W-:-:S13]  /*b2c0*/  ISETP.NE.AND P1, PT, R183, 0x1, PT ;  /* 0x00000001b700780c */ /* 0x000fda0003f25270 */
[----:B------:R-:W1:Y:S02]  /*b2d0*/  @P1 LDC.64 R2, c[0x0][0x9e8] ;  /* 0x00027a00ff021b82 */ /* 0x000e640000000a00 */
[----:B-1----:R-:W-:-:S05]  /*b2e0*/  @P1 IMAD.HI.U32 R2, R167, R2, RZ ;  /* 0x00000002a7021227 */ /* 0x002fca00078e00ff */
[----:B------:R-:W-:-:S07]  /*b2f0*/  @P1 SHF.R.U32.HI R167, RZ, R3, R2 ;  /* 0x00000003ffa71219 */ /* 0x000fce0000011602 */
.L_x_1059:
[----:B------:R-:W-:Y:S05]  /*b300*/  BSYNC B0 ;  /* 0x0000000000007941 */ /* 0x000fea0003800000 */
.L_x_1057:
[----:B------:R-:W-:-:S04]  /*b310*/  IMAD R2, R167, R183, -R170 ;  /* 0x000000b7a7027224 */ /* 0x000fc800078e0aaa */
[----:B------:R-:W-:-:S05]  /*b320*/  IMAD R2, R19, -0x2, R2 ;  /* 0xfffffffe13027824 */ /* 0x000fca00078e0202 */
[----:B------:R-:W-:Y:S02]  /*b330*/  VIADDMNMX R180, R2, R183, R180, PT ;  /* 0x000000b702b47246 */ /* 0x000fe400038001b4 */
[----:B------:R-:W-:-:S07]  /*b340*/  VIMNMX R181, R181, R2, !PT ;  /* 0x00000002b5b57248 */ /* 0x000fce0007fe0100 */
.L_x_1056:
[----:B------:R-:W-:Y:S01]  /*b350*/  ISETP.GT.AND P1, PT, R220, -0x1, PT ;  /* 0xffffffffdc00780c */ /* 0x000fe20003f24270 */
[----:B------:R-:W1:Y:S01]  /*b360*/  SHFL.IDX PT, R192, R192, 0x1, 0x1c1f ;  /* 0x003c1f00c0c07f89 */ /* 0x000e6200000e0000 */
[----:B------:R-:W-:Y:S02]  /*b370*/  UISETP.NE.AND UP0, UPT, UR43, URZ, UPT ;  /* 0x0000003f2b00728c */ /* 0x000fe4000bf05270 */
[C---:B------:R-:W-:Y:S02]  /*b380*/  ISETP.GT.AND P4, PT, R181.reuse, 0x1, P1 ;  /* 0x00000001b500780c */ /* 0x040fe40000f84270 */
[----:B------:R-:W-:Y:S02]  /*b390*/  ISETP.GT.AND P5, PT, R181, RZ, P1 ;  /* 0x000000ffb500720c */ /* 0x000fe40000fa4270 */
[C---:B------:R-:W-:Y:S02]  /*b3a0*/  ISETP.LT.OR P4, PT, R180.reuse, 0x2, P4 ;  /* 0x00000002b400780c */ /* 0x040fe40002781670 */
[----:B------:R-:W-:-:S02]  /*b3b0*/  ISETP.LT.OR P5, PT, R180, 0x1, P5 ;  /* 0x00000001b400780c */ /* 0x000fc40002fa1670 */
[----:B0-----:R-:W-:Y:S02]  /*b3c0*/  FSEL R168, R4, -INF , !P4 ;  /* 0xff80000004a87808 */ /* 0x001fe40006000000 */
[C---:B------:R-:W-:Y:S02]  /*b3d0*/  ISETP.GT.AND P4, PT, R181.reuse, 0x18, P1 ;  /* 0x00000018b500780c */ /* 0x040fe40000f84270 */
[----:B------:R-:W-:Y:S02]  /*b3e0*/  FSEL R167, R184, -INF , !P5 ;  /* 0xff800000b8a77808 */ /* 0x000fe40006800000 */
[----:B------:R-:W-:Y:S02]  /*b3f0*/  ISETP.LT.OR P4, PT, R180, 0x19, P4 ;  /* 0x00000019b400780c */ /* 0x000fe40002781670 */
[C---:B------:R-:W-:Y:S02]  /*b400*/  ISETP.GT.AND P6, PT, R181.reuse, 0x8, P1 ;  /* 0x00000008b500780c */ /* 0x040fe40000fc4270 */
[----:B------:R-:W-:-:S02]  /*b410*/  ISETP.GT.AND P2, PT, R181, 0x9, P1 ;  /* 0x00000009b500780c */ /* 0x000fc40000f44270 */
[----:B------:R-:W-:Y:S01]  /*b420*/  ISETP.GT.AND P3, PT, R181, 0x10, P1 ;  /* 0x00000010b500780c */ /* 0x000fe20000f64270 */
[----:B-1----:R-:W-:Y:S01]  /*b430*/  IMAD.IADD R173, R173, 0x1, R192 ;  /* 0x00000001adad7824 */ /* 0x002fe200078e02c0 */
[C---:B------:R-:W-:Y:S02]  /*b440*/  ISETP.GT.AND P5, PT, R181.reuse, 0x11, P1 ;  /* 0x00000011b500780c */ /* 0x040fe40000fa4270 */
        /* <DEDUP_REMOVED lines=33> */
[----:B------:R-:W-:-:S02]  /*b660*/  IADD3 R179, R179, R192, RZ ;  /* 0x000000c0b3b37210 */ /* 0x000fc40007ffe0ff */
[----:B------:R-:W-:Y:S02]  /*b670*/  FSEL R175, R175, -INF , !P6 ;  /* 0xff800000afaf7808 */ /* 0x000fe40007000000 */
[----:B------:R-:W-:Y:S02]  /*b680*/  FSEL R174, R174, -INF , !P2 ;  /* 0xff800000aeae7808 */ /* 0x000fe40005000000 */
[----:B------:R-:W-:Y:S02]  /*b690*/  FSEL R177, R177, -INF , !P3 ;  /* 0xff800000b1b17808 */ /* 0x000fe40005800000 */
[----:B------:R-:W-:Y:S01]  /*b6a0*/  FSEL R176, R176, -INF , !P5 ;  /* 0xff800000b0b07808 */ /* 0x000fe20006800000 */
[----:B------:R-:W-:Y:S06]  /*b6b0*/  @P4 BRA `(.L_x_1060) ;  /* 0x00000000005c4947 */ /* 0x000fec0003800000 */
        /* <DEDUP_REMOVED lines=13> */
.L_x_1062:
[----:B------:R-:W-:-:S05]  /*b790*/  IMAD.U32 R4, RZ, RZ, UR41 ;  /* 0x00000029ff047e24 */ /* 0x000fca000f8e00ff */
[----:B------:R-:W-:-:S13]  /*b7a0*/  ISETP.NE.AND P2, PT, R4, 0x1, PT ;  /* 0x000000010400780c */ /* 0x000fda0003f45270 */
[----:B------:R-:W0:Y:S02]  /*b7b0*/  @P2 LDC.64 R2, c[0x0][0x9e8] ;  /* 0x00027a00ff022b82 */ /* 0x000e240000000a00 */
[----:B0-----:R-:W-:-:S05]  /*b7c0*/  @P2 IMAD.HI.U32 R2, R181, R2, RZ ;  /* 0x00000002b5022227 */ /* 0x001fca00078e00ff */
[----:B------:R-:W-:-:S07]  /*b7d0*/  @P2 SHF.R.U32.HI R181, RZ, R3, R2 ;  /* 0x00000003ffb52219 */ /* 0x000fce0000011602 */
.L_x_1063:
[----:B------:R-:W-:Y:S05]  /*b7e0*/  BSYNC B0 ;  /* 0x0000000000007941 */ /* 0x000fea0003800000 */
.L_x_1061:
[----:B------:R-:W-:-:S04]  /*b7f0*/  IMAD R170, R181, R4, -R170 ;  /* 0x00000004b5aa7224 */ /* 0x000fc800078e0aaa */
[----:B------:R-:W-:-:S05]  /*b800*/  IMAD R170, R19, -0x2, R170 ;  /* 0xfffffffe13aa7824 */ /* 0x000fca00078e02aa */
[----:B------:R-:W-:Y:S02]  /*b810*/  VIADDMNMX R173, R170, R4, R173, PT ;  /* 0x00000004aaad7246 */ /* 0x000fe400038001ad */
[----:B------:R-:W-:-:S07]  /*b820*/  VIMNMX R179, R179, R170, !PT ;  /* 0x000000aab3b37248 */ /* 0x000fce0007fe0100 */
.L_x_1060:
        /* <DEDUP_REMOVED lines=39> */
[----:B------:R-:W-:Y:S02]  /*baa0*/  ISETP.LT.OR P2, PT, R173, 0x1a, P2 ;  /* 0x0000001aad00780c */ /* 0x000fe40001741670 */
[C---:B------:R-:W-:Y:S02]  /*bab0*/  ISETP.GT.AND P5, PT, R179.reuse, 0x21, P1 ;  /* 0x00000021b300780c */ /* 0x040fe40000fa4270 */
        /* <DEDUP_REMOVED lines=8> */
[----:B------:R-:W-:Y:S01]  /*bb40*/  ISETP.LT.OR P6, PT, R173, 0x2a, P6 ;  /* 0x0000002aad00780c */ /* 0x000fe200037c1670 */
[----:B------:R-:W0:Y:S01]  /*bb50*/  SHFL.BFLY PT, R181, R2, 0x1, 0x1f ;  /* 0x0c201f0002b57f89 */ /* 0x000e2200000e0000 */
[----:B------:R-:W-:-:S02]  /*bb60*/  ISETP.GT.AND P5, PT, R179, 0x31, P1 ;  /* 0x00000031b300780c */ /* 0x000fc40000fa4270 */
[C---:B------:R-:W-:Y:S02]  /*bb70*/  ISETP.LT.OR P2, PT, R173.reuse, 0x31, P2 ;  /* 0x00000031ad00780c */ /* 0x040fe40001741670 */
[----:B------:R-:W-:Y:S02]  /*bb80*/  FSEL R162, R162, -INF , !P6 ;  /* 0xff800000a2a27808 */ /* 0x000fe40007000000 */
[----:B------:R-:W-:Y:S02]  /*bb90*/  ISETP.LT.OR P5, PT, R173, 0x32, P5 ;  /* 0x00000032ad00780c */ /* 0x000fe40002fa1670 */
[----:B------:R-:W-:Y:S02]  /*bba0*/  FSEL R163, R163, -INF , !P2 ;  /* 0xff800000a3a37808 */ /* 0x000fe40005000000 */
[----:B------:R-:W-:Y:S02]  /*bbb0*/  FSEL R164, R164, -INF , !P5 ;  /* 0xff800000a4a47808 */ /* 0x000fe40006800000 */
[----:B0-----:R-:W-:-:S02]  /*bbc0*/  FMNMX.FTZ R4, R2, R181, !PT ;  /* 0x000000b502047209 */ /* 0x001fc40007810000 */
[----:B------:R-:W-:Y:S02]  /*bbd0*/  FSEL R2, R0, -INF , !P3 ;  /* 0xff80000000027808 */ /* 0x000fe40005800000 */
[----:B------:R-:W-:Y:S02]  /*bbe0*/  ISETP.GT.AND P3, PT, R179, 0x20, P1 ;  /* 0x00000020b300780c */ /* 0x000fe40000f64270 */
[----:B------:R-:W-:Y:S02]  /*bbf0*/  FMNMX.FTZ R3, R2, R21, !PT ;  /* 0x0000001502037209 */ /* 0x000fe40007810000 */
[----:B------:R-:W-:Y:S02]  /*bc00*/  ISETP.LT.OR P3, PT, R173, 0x21, P3 ;  /* 0x00000021ad00780c */ /* 0x000fe40001f61670 */
[----:B------:R-:W-:Y:S02]  /*bc10*/  FMNMX.FTZ R0, R152, R3, !PT ;  /* 0x0000000398007209 */ /* 0x000fe40007810000 */
[----:B------:R-:W-:-:S02]  /*bc20*/  FSEL R159, R159, -INF , !P3 ;  /* 0xff8000009f9f7808 */ /* 0x000fc40005800000 */
[----:B------:R-:W-:Y:S02]  /*bc30*/  FMNMX.FTZ R3, R153, R0, !PT ;  /* 0x0000000099037209 */ /* 0x000fe40007810000 */
[----:B------:R-:W-:Y:S02]  /*bc40*/  FSETP.NEU.FTZ.AND P3, PT, R4, -INF , PT ;  /* 0xff8000000400780b */ /* 0x000fe40003f7d000 */
[----:B------:R-:W-:-:S04]  /*bc50*/  FMNMX.FTZ R0, R154, R3, !PT ;  /* 0x000000039a007209 */ /* 0x000fc80007810000 */
[----:B------:R-:W-:Y:S01]  /*bc60*/  FMNMX.FTZ R3, R155, R0, !PT ;  /* 0x000000009b037209 */ /* 0x000fe20007810000 */
[----:B------:R-:W-:-:S03]  /*bc70*/  FMUL.FTZ R0, R4, UR10 ;  /* 0x0000000a04007c20 */ /* 0x000fc60008410000 */
[----:B------:R-:W-:Y:S02]  /*bc80*/  FMNMX.FTZ R170, R156, R3, !PT ;  /* 0x000000039caa7209 */ /* 0x000fe40007810000 */
[----:B------:R-:W-:Y:S02]  /*bc90*/  FSEL R0, R0, RZ, P3 ;  /* 0x000000ff00007208 */ /* 0x000fe40001800000 */
[----:B------:R-:W-:-:S03]  /*bca0*/  FMNMX.FTZ R3, R157, R170, !PT ;  /* 0x000000aa9d037209 */ /* 0x000fc60007810000 */
[--C-:B------:R-:W-:Y:S01]  /*bcb0*/  FFMA.FTZ R178, R167, UR10, -R0.reuse ;  /* 0x0000000aa7b27c23 */ /* 0x100fe20008010800 */
[----:B------:R-:W-:Y:S01]  /*bcc0*/  FMNMX.FTZ R170, R158, R3, !PT ;  /* 0x000000039eaa7209 */ /* 0x000fe20007810000 */
[--C-:B------:R-:W-:Y:S01]  /*bcd0*/  FFMA.FTZ R196, R168, UR10, -R0.reuse ;  /* 0x0000000aa8c47c23 */ /* 0x100fe20008010800 */
[----:B------:R-:W-:Y:S01]  /*bce0*/  FSEL R167, R161, -INF , !P4 ;  /* 0xff800000a1a77808 */ /* 0x000fe20006000000 */
[--C-:B------:R-:W-:Y:S01]  /*bcf0*/  FFMA.FTZ R184, R175, UR10, -R0.reuse ;  /* 0x0000000aafb87c23 */ /* 0x100fe20008010800 */
[----:B------:R-:W-:Y:S01]  /*bd00*/  FMNMX.FTZ R3, R159, R170, !PT ;  /* 0x000000aa9f037209 */ /* 0x000fe20007810000 */
[--C-:B------:R-:W-:Y:S01]  /*bd10*/  FFMA.FTZ R194, R190, UR10, -R0.reuse ;  /* 0x0000000abec27c23 */ /* 0x100fe20008010800 */
[----:B------:R-:W-:Y:S01]  /*bd20*/  ISETP.GT.AND P4, PT, R179, 0x38, P1 ;  /* 0x00000038b300780c */ /* 0x000fe20000f84270 */
[--C-:B------:R-:W-:Y:S01]  /*bd30*/  FFMA.FTZ R190, R171, UR10, -R0.reuse ;  /* 0x0000000aabbe7c23 */ /* 0x100fe20008010800 */
[----:B------:R-:W-:Y:S01]  /*bd40*/  FMNMX.FTZ R168, R160, R3, !PT ;  /* 0x00000003a0a87209 */ /* 0x000fe20007810000 */
[--C-:B------:R-:W-:Y:S01]  /*bd50*/  FFMA.FTZ R198, R186, UR10, -R0.reuse ;  /* 0x0000000abac67c23 */ /* 0x100fe20008010800 */
[----:B------:R-:W-:Y:S01]  /*bd60*/  ISETP.GT.AND P1, PT, R179, 0x39, P1 ;  /* 0x00000039b300780c */ /* 0x000fe20000f24270 */
[--C-:B------:R-:W-:Y:S01]  /*bd70*/  FFMA.FTZ R192, R188, UR10, -R0.reuse ;  /* 0x0000000abcc07c23 */ /* 0x100fe20008010800 */
[----:B------:R-:W-:Y:S01]  /*bd80*/  FMNMX.FTZ R3, R167, R168, !PT ;  /* 0x000000a8a7037209 */ /* 0x000fe20007810000 */
[--C-:B------:R-:W-:Y:S01]  /*bd90*/  FFMA.FTZ R183, R185, UR10, -R0.reuse ;  /* 0x0000000ab9b77c23 */ /* 0x100fe20008010800 */
[----:B------:R-:W-:Y:S01]  /*bda0*/  ISETP.LT.OR P4, PT, R173, 0x39, P4 ;  /* 0x00000039ad00780c */ /* 0x000fe20002781670 */
[--C-:B------:R-:W-:Y:S01]  /*bdb0*/  FFMA.FTZ R181, R187, UR10, -R0.reuse ;  /* 0x0000000abbb57c23 */ /* 0x100fe20008010800 */
[----:B------:R-:W-:Y:S01]  /*bdc0*/  FMNMX.FTZ R168, R162, R3, !PT ;  /* 0x00000003a2a87209 */ /* 0x000fe20007810000 */
[--C-:B------:R-:W-:Y:S01]  /*bdd0*/  FFMA.FTZ R179, R189, UR10, -R0.reuse ;  /* 0x0000000abdb37c23 */ /* 0x100fe20008010800 */
[----:B------:R-:W-:Y:S01]  /*bde0*/  ISETP.LT.OR P1, PT, R173, 0x3a, P1 ;  /* 0x0000003aad00780c */ /* 0x000fe20000f21670 */
[--C-:B------:R-:W-:Y:S01]  /*bdf0*/  FFMA.FTZ R173, R169, UR10, -R0.reuse ;  /* 0x0000000aa9ad7c23 */ /* 0x100fe20008010800 */
[----:B------:R-:W-:Y:S01]  /*be00*/  FMNMX.FTZ R3, R163, R168, !PT ;  /* 0x000000a8a3037209 */ /* 0x000fe20007810000 */
[--C-:B------:R-:W-:Y:S01]  /*be10*/  FFMA.FTZ R188, R191, UR10, -R0.reuse ;  /* 0x0000000abfbc7c23 */ /* 0x100fe20008010800 */
[----:B------:R-:W-:Y:S01]  /*be20*/  FSEL R168, R165, -INF , !P4 ;  /* 0xff800000a5a87808 */ /* 0x000fe20006000000 */
[--C-:B------:R-:W-:Y:S01]  /*be30*/  FFMA.FTZ R169, R172, UR10, -R0.reuse ;  /* 0x0000000aaca97c23 */ /* 0x100fe20008010800 */
[----:B------:R-:W-:Y:S01]  /*be40*/  FMNMX.FTZ R3, R164, R3, !PT ;  /* 0x00000003a4037209 */ /* 0x000fe20007810000 */
[--C-:B------:R-:W-:Y:S01]  /*be50*/  FFMA.FTZ R165, R174, UR10, -R0.reuse ;  /* 0x0000000aaea57c23 */ /* 0x100fe20008010800 */
[----:B------:R-:W-:Y:S01]  /*be60*/  FSEL R166, R166, -INF , !P1 ;  /* 0xff800000a6a67808 */ /* 0x000fe20004800000 */
[--C-:B------:R-:W-:Y:S01]  /*be70*/  FFMA.FTZ R186, R177, UR10, -R0.reuse ;  /* 0x0000000ab1ba7c23 */ /* 0x100fe20008010800 */
[----:B------:R-:W-:Y:S01]  /*be80*/  FMNMX.FTZ R3, R168, R3, !PT ;  /* 0x00000003a8037209 */ /* 0x000fe20007810000 */
[----:B------:R-:W-:Y:S01]  /*be90*/  FFMA.FTZ R176, R176, UR10, -R0 ;  /* 0x0000000ab0b07c23 */ /* 0x000fe20008010800 */
[----:B------:R-:W-:Y:S01]  /*bea0*/  FSEL R171, R4, RZ, P3 ;  /* 0x000000ff04ab7208 */ /* 0x000fe20001800000 */
[----:B------:R-:W-:Y:S01]  /*beb0*/  MUFU.EX2 R161, R178 ;  /* 0x000000b200a17308 */ /* 0x000fe20000000800 */
[----:B------:R-:W-:-:S03]  /*bec0*/  FMNMX.FTZ R3, R166, R3, !PT ;  /* 0x00000003a6037209 */ /* 0x000fc60007810000 */
[----:B------:R-:W-:Y:S02]  /*bed0*/  FADD.FTZ R0, -R171, R20 ;  /* 0x00000014ab007221 */ /* 0x000fe40000010100 */
[----:B------:R-:W0:Y:S02]  /*bee0*/  SHFL.BFLY PT, R170, R3, 0x2, 0x1f ;  /* 0x0c401f0003aa7f89 */ /* 0x000e2400000e0000 */
[----:B------:R-:W-:Y:S01]  /*bef0*/  FMUL.FTZ R0, R0, UR10 ;  /* 0x0000000a00007c20 */ /* 0x000fe20008410000 */
[----:B------:R-:W-:Y:S08]  /*bf00*/  MUFU.EX2 R196, R196 ;  /* 0x000000c400c47308 */ /* 0x000ff00000000800 */
[----:B------:R-:W1:Y:S08]  /*bf10*/  MUFU.EX2 R0, R0 ;  /* 0x0000000000007308 */ /* 0x000e700000000800 */
[----:B------:R-:W2:Y:S01]  /*bf20*/  MUFU.EX2 R198, R198 ;  /* 0x000000c600c67308 */ /* 0x000ea20000000800 */
[----:B0-----:R-:W-:-:S07]  /*bf30*/  FMNMX.FTZ R170, R3, R170, !PT ;  /* 0x000000aa03aa7209 */ /* 0x001fce0007810000 */
[----:B------:R-:W0:Y:S01]  /*bf40*/  MUFU.EX2 R183, R183 ;  /* 0x000000b700b77308 */ /* 0x000e220000000800 */
[----:B------:R-:W3:Y:S07]  /*bf50*/  SHFL.BFLY PT, R3, R170, 0x1, 0x1f ;  /* 0x0c201f00aa037f89 */ /* 0x000eee00000e0000 */
[----:B------:R-:W4:Y:S08]  /*bf60*/  MUFU.EX2 R192, R192 ;  /* 0x000000c000c07308 */ /* 0x000f300000000800 */
[----:B------:R-:W5:Y:S08]  /*bf70*/  MUFU.EX2 R181, R181 ;  /* 0x000000b500b57308 */ /* 0x000f700000000800 */
[----:B------:R-:W5:Y:S01]  /*bf80*/  MUFU.EX2 R194, R194 ;  /* 0x000000c200c27308 */ /* 0x000f620000000800 */
[----:B---3--:R-:W-:-:S04]  /*bf90*/  FMNMX.FTZ R3, R170, R3, !PT ;  /* 0x00000003aa037209 */ /* 0x008fc80007810000 */
[C---:B------:R-:W-:Y:S01]  /*bfa0*/  FSETP.NEU.FTZ.AND P1, PT, R3.reuse, -INF , PT ;  /* 0xff8000000300780b */ /* 0x040fe20003f3d000 */
[----:B------:R-:W-:Y:S02]  /*bfb0*/  FMUL.FTZ R175, R3, UR10 ;  /* 0x0000000a03af7c20 */ /* 0x000fe40008410000 */
[----:B------:R-:W3:Y:S03]  /*bfc0*/  MUFU.EX2 R179, R179 ;  /* 0x000000b300b37308 */ /* 0x000ee60000000800 */
[----:B------:R-:W-:-:S05]  /*bfd0*/  FSEL R175, R175, RZ, P1 ;  /* 0x000000ffafaf7208 */ /* 0x000fca0000800000 */
[----:B------:R-:W-:Y:S01]  /*bfe0*/  MUFU.EX2 R188, R188 ;  /* 0x000000bc00bc7308 */ /* 0x000fe20000000800 */
[--C-:B------:R-:W-:Y:S01]  /*bff0*/  FFMA.FTZ R197, R2, UR10, -R175.reuse ;  /* 0x0000000a02c57c23 */ /* 0x100fe200080108af */
[----:B------:R-:W-:Y:S01]  /*c000*/  FSEL R2, R3, RZ, P1 ;  /* 0x000000ff03027208 */ /* 0x000fe20000800000 */
[--C-:B------:R-:W-:Y:S01]  /*c010*/  FFMA.FTZ R20, R152, UR10, -R175.reuse ;  /* 0x0000000a98147c23 */ /* 0x100fe200080108af */
[--C-:B------:R-:W-:Y:S01]  /*c020*/  FFMA.FTZ R199, R153, UR10, -R175.reuse ;  /* 0x0000000a99c77c23 */ /* 0x100fe200080108af */
[--C-:B------:R-:W-:Y:S01]  /*c030*/  FFMA.FTZ R152, R154, UR10, -R175.reuse ;  /* 0x0000000a9a987c23 */ /* 0x100fe200080108af */
[----:B------:R-:W-:Y:S01]  /*c040*/  FFMA.FTZ R193, R155, UR10, -R175 ;  /* 0x0000000a9bc17c23 */ /* 0x000fe200080108af */
        /* <DEDUP_REMOVED lines=15> */
[----:B0-----:R-:W-:Y:S01]  /*c140*/  FADD.FTZ R21, R183, R162 ;  /* 0x000000a2b7157221 */ /* 0x001fe20000010000 */
[--C-:B------:R-:W-:Y:S01]  /*c150*/  FFMA.FTZ R187, R168, UR10, -R175.reuse ;  /* 0x0000000aa8bb7c23 */ /* 0x100fe200080108af */
[----:B------:R-:W0:Y:S01]  /*c160*/  MUFU.EX2 R2, R2 ;  /* 0x0000000200027308 */ /* 0x000e220000000800 */
[----:B------:R-:W-:Y:S01]  /*c170*/  FFMA.FTZ R166, R166, UR10, -R175 ;  /* 0x0000000aa6a67c23 */ /* 0x000fe200080108af */
[----:B----4-:R-:W-:-:S04]  /*c180*/  FADD.FTZ R162, R192, R21 ;  /* 0x00000015c0a27221 */ /* 0x010fc80000010000 */
[----:B-----5:R-:W-:Y:S01]  /*c190*/  FADD.FTZ R21, R181, R162 ;  /* 0x000000a2b5157221 */ /* 0x020fe20000010000 */
[----:B------:R-:W-:Y:S01]  /*c1a0*/  FFMA.FTZ R162, R164, UR10, -R175 ;  /* 0x0000000aa4a27c23 */ /* 0x000fe200080108af */
[----:B------:R-:W1:Y:S02]  /*c1b0*/  MUFU.EX2 R199, R199 ;  /* 0x000000c700c77308 */ /* 0x000e640000000800 */
[----:B------:R-:W-:-:S04]  /*c1c0*/  FADD.FTZ R164, R194, R21 ;  /* 0x00000015c2a47221 */ /* 0x000fc80000010000 */
[----:B---3--:R-:W-:Y:S02]  /*c1d0*/  FADD.FTZ R21, R179, R164 ;  /* 0x000000a4b3157221 */ /* 0x008fe40000010000 */
[----:B------:R-:W2:Y:S01]  /*c1e0*/  MUFU.EX2 R152, R152 ;  /* 0x0000009800987308 */ /* 0x000ea20000000800 */
[----:B0-----:R-:W-:Y:S01]  /*c1f0*/  FFMA.FTZ R5, R2, R5, R197 ;  /* 0x0000000502057223 */ /* 0x001fe200000100c5 */
[----:B------:R-:W-:-:S03]  /*c200*/  FADD.FTZ R164, R188, R21 ;  /* 0x00000015bca47221 */ /* 0x000fc60000010000 */
[----:B------:R-:W-:-:S03]  /*c210*/  FADD.FTZ R18, R20, R5 ;  /* 0x0000000514127221 */ /* 0x000fc60000010000 */
        /* <DEDUP_REMOVED lines=42> */
.L_x_1064:
[----:B------:R-:W0:Y:S01]  /*c4c0*/  S2UR UR6, SR_CgaCtaId ;  /* 0x00000000000679c3 */ /* 0x000e220000008800 */
[----:B------:R-:W-:Y:S01]  /*c4d0*/  R2UR UR4, R201 ;  /* 0x00000000c90472ca */ /* 0x000fe200000e0000 */
[----:B------:R-:W-:Y:S01]  /*c4e0*/  UIADD3 UR11, UR11, 0x30860, URZ ;  /* 0x000308600b0b7890 */ /* 0x000fe2000fffe03f */
[----:B------:R-:W-:Y:S01]  /*c4f0*/  F2FP.BF16.F32.PACK_AB R197, R20, R197 ;  /* 0x000000c514c5723e */ /* 0x000fe200000010ff */
        /* <DEDUP_REMOVED lines=8> */
[C---:B------:R-:W-:Y:S01]  /*c580*/  ISETP.GT.AND P1, PT, R220.reuse, UR4, PT ;  /* 0x00000004dc007c0c */ /* 0x040fe2000bf24270 */
[----:B------:R-:W-:Y:S01]  /*c590*/  UMOV UR4, UR38 ;  /* 0x0000002600047c82 */ /* 0x000fe20008000000 */
[----:B------:R-:W-:Y:S01]  /*c5a0*/  F2FP.BF16.F32.PACK_AB R194, R179, R194 ;  /* 0x000000c2b3c2723e */ /* 0x000fe200000010ff */
[----:B------:R-:W-:Y:S01]  /*c5b0*/  VIADD R220, R220, 0xffffffff ;  /* 0xffffffffdcdc7836 */ /* 0x000fe20000000000 */
        /* <DEDUP_REMOVED lines=9> */
[----:B------:R-:W-:Y:S02]  /*c650*/  F2FP.BF16.F32.PACK_AB R186, R171, R186 ;  /* 0x000000baabba723e */ /* 0x000fe400000010ff */
[----:B------:R-:W-:Y:S01]  /*c660*/  F2FP.BF16.F32.PACK_AB R187, R166, R187 ;  /* 0x000000bba6bb723e */ /* 0x000fe200000010ff */
[----:B------:R-:W-:Y:S06]  /*c670*/  @P1 BRA `(.L_x_1065) ;  /* 0xffffffd000f01947 */ /* 0x000fec000383ffff */
.L_x_1046:
        /* <DEDUP_REMOVED lines=131> */
.L_x_1066:
[----:B------:R-:W-:Y:S01]  /*ceb0*/  ULEA UR5, UR38, UR40, 0x3 ;  /* 0x0000002826057291 */ /* 0x000fe2000f8e183f */
[----:B------:R-:W-:-:S04]  /*cec0*/  MOV R0, UR39 ;  /* 0x0000002700007c02 */ /* 0x000fc80008000f00 */
[----:B------:R-:W-:-:S04]  /*ced0*/  SHF.L.U32 R0, R0, 0x1f, RZ ;  /* 0x0000001f00007819 */ /* 0x000fc800000006ff */
[----:B------:R0:W1:Y:S01]  /*cee0*/  SYNCS.PHASECHK.TRANS64.TRYWAIT P1, [UR5+0x30850], R0 ;  /* 0x03085000ff0075a7 */ /* 0x0000620008020145 */
[----:B------:R-:W-:Y:S05]  /*cef0*/  @!P0 BRA `(.L_x_1067) ;  /* 0x0000000000048947 */ /* 0x000fea0003800000 */
[----:B------:R-:W-:Y:S01]  /*cf00*/  BPT.TRAP 0x1 ;  /* 0x000000040000795c */ /* 0x000fe20000300000 */
.L_x_1067:
[----:B-1----:R-:W-:Y:S05]  /*cf10*/  @P1 BRA `(.L_x_1068) ;  /* 0x0000000000081947 */ /* 0x002fea0003800000 */
[----:B------:R-:W1:Y:S02]  /*cf20*/  SYNCS.PHASECHK.TRANS64.TRYWAIT P1, [UR5+0x30850], R0 ;  /* 0x03085000ff0075a7 */ /* 0x000e640008020145 */
[----:B-1----:R-:W-:Y:S05]  /*cf30*/  @!P1 BRA `(.L_x_1069) ;  /* 0x0000007c005c9947 */ /* 0x002fea0003800000 */
.L_x_1068:
[----:B------:R-:W-:Y:S01]  /*cf40*/  UIADD3 UR40, UR40, 0x400, URZ ;  /* 0x0000040028287890 */ /* 0x000fe2000fffe03f */
[----:B------:R-:W-:Y:S01]  /*cf50*/  WARPGROUP.ARRIVE ;  /* 0x00000000000079c5 */ /* 0x000fe20000000000 */
[----:B------:R-:W-:Y:S01]  /*cf60*/  UMOV UR7, 0x40000040 ;  /* 0x4000004000077882 */ /* 0x000fe20000000000 */
[----:B-1----:R-:W1:Y:S01]  /*cf70*/  SHFL.BFLY PT, R7, R18, 0x2, 0x1f ;  /* 0x0c401f0012077f89 */ /* 0x002e6200000e0000 */
[----:B------:R-:W-:Y:S01]  /*cf80*/  USHF.R.U32.HI UR40, URZ, 0x4, UR40 ;  /* 0x000000043f287899 */ /* 0x000fe20008011628 */
[----:B------:R-:W-:Y:S02]  /*cf90*/  IMAD.MOV.U32 R6, RZ, RZ, RZ ;  /* 0x000000ffff067224 */ /* 0x000fe400078e00ff */
[----:B0-----:R-:W0:Y:S01]  /*cfa0*/  SHFL.BFLY PT, R0, R5, 0x2, 0x1f ;  /* 0x0c401f0005007f89 */ /* 0x001e2200000e0000 */
[----:B------:R-:W-:Y:S01]  /*cfb0*/  ULOP3.LUT UR40, UR40, 0x3fff, URZ, 0xc0, !UPT ;  /* 0x00003fff28287892 */ /* 0x000fe2000f8ec03f */
[----:B------:R-:W-:-:S03]  /*cfc0*/  IMAD.U32 R13, RZ, RZ, UR10 ;  /* 0x0000000aff0d7e24 */ /* 0x000fc6000f8e00ff */
[----:B------:R-:W-:-:S04]  /*cfd0*/  ULOP3.LUT UR4, UR40, 0x2000000, URZ, 0xfc, !UPT ;  /* 0x0200000028047892 */ /* 0x000fc8000f8efc3f */
[----:B------:R-:W-:-:S07]  /*cfe0*/  ULEA UR4, UR38, UR4, 0xb ;  /* 0x0000000426047291 */ /* 0x000fce000f8e583f */
[----:B------:R-:W-:Y:S02]  /*cff0*/  UMOV UR6, UR4 ;  /* 0x0000000400067c82 */ /* 0x000fe40008000000 */
[----:B------:R-:W-:Y:S01]  /*d000*/  HGMMA.64x256x16.F32.BF16 R24, R196, gdesc[UR4].tnspB, R24, gsb0 ;  /* 0x43e00004c4187df0 */ /* 0x000fe20008001818 */
[----:B------:R-:W-:Y:S01]  /*d010*/  UIADD3 UR6, UR4, 0x80, URZ ;  /* 0x0000008004067890 */ /* 0x000fe2000fffe03f */
[----:B-1----:R-:W-:Y:S01]  /*d020*/  FADD.FTZ R7, R7, R18 ;  /* 0x0000001207077221 */ /* 0x002fe20000010000 */
[----:B------:R-:W-:Y:S01]  /*d030*/  UMOV UR7, 0x40000040 ;  /* 0x4000004000077882 */ /* 0x000fe20000000000 */
[----:B0-----:R-:W-:Y:S01]  /*d040*/  FADD.FTZ R2, R0, R5 ;  /* 0x0000000500027221 */ /* 0x001fe20000010000 */
[----:B------:R-:W-:Y:S02]  /*d050*/  IMAD.MOV.U32 R5, RZ, RZ, RZ ;  /* 0x000000ffff057224 */ /* 0x000fe400078e00ff */
[----:B------:R-:W0:Y:S04]  /*d060*/  SHFL.BFLY PT, R0, R7, 0x1, 0x1f ;  /* 0x0c201f0007007f89 */ /* 0x000e2800000e0000 */
[----:B------:R-:W1:Y:S01]  /*d070*/  SHFL.BFLY PT, R9, R2, 0x1, 0x1f ;  /* 0x0c201f0002097f89 */ /* 0x000e6200000e0000 */
[----:B0-----:R-:W-:Y:S01]  /*d080*/  FADD.FTZ R11, R7, R0 ;  /* 0x00000000070b7221 */ /* 0x001fe20000010000 */
[----:B------:R-:W-:-:S02]  /*d090*/  IMAD.U32 R7, RZ, RZ, UR10 ;  /* 0x0000000aff077e24 */ /* 0x000fc4000f8e00ff */
        /* <DEDUP_REMOVED lines=18> */
[----:B------:R-:W-:Y:S01]  /*d1c0*/  UIADD3 UR6, UR4, 0x100, URZ ;  /* 0x0000010004067890 */ /* 0x000fe2000fffe03f */
[----:B------:R-:W-:Y:S01]  /*d1d0*/  UMOV UR7, 0x40000040 ;  /* 0x4000004000077882 */ /* 0x000fe20000000000 */
[----:B------:R-:W-:Y:S01]  /*d1e0*/  UIADD3 UR4, UR4, 0x180, URZ ;  /* 0x0000018004047890 */ /* 0x000fe2000fffe03f */
[----:B------:R-:W-:Y:S02]  /*d1f0*/  WARPGROUP.DEPBAR.LE gsb0, 0x0 ;  /* 0x00008000000079c5 */ /* 0x000fe40000010000 */
[----:B------:R-:W-:-:S15]  /*d200*/  WARPGROUP.ARRIVE ;  /* 0x00000000000079c5 */ /* 0x000fde0000000000 */
[----:B------:R-:W-:-:S07]  /*d210*/  NOP ;  /* 0x0000000000007918 */ /* 0x000fce0000000000 */
        /* <DEDUP_REMOVED lines=10> */
.L_x_1070:
[----:B------:R-:W0:Y:S01]  /*d2c0*/  S2UR UR7, SR_CgaCtaId ;  /* 0x00000000000779c3 */ /* 0x000e220000008800 */
[----:B------:R-:W-:Y:S01]  /*d2d0*/  R2UR UR6, R209 ;  /* 0x00000000d10672ca */ /* 0x000fe200000e0000 */
[----:B------:R-:W-:Y:S01]  /*d2e0*/  UIADD3 UR4, UR5, 0x30860, URZ ;  /* 0x0003086005047890 */ /* 0x000fe2000fffe03f */
[-C--:B------:R-:W-:Y:S01]  /*d2f0*/  FMUL.FTZ R172, R32, R6.reuse ;  /* 0x0000000620ac7220 */ /* 0x080fe20000410000 */
[----:B------:R-:W-:Y:S01]  /*d300*/  UIADD3 UR38, UR38, 0x1, URZ ;  /* 0x0000000126267890 */ /* 0x000fe2000fffe03f */
[-C--:B------:R-:W-:Y:S01]  /*d310*/  FMUL.FTZ R173, R36, R6.reuse ;  /* 0x0000000624ad7220 */ /* 0x080fe20000410000 */
[-C--:B------:R-:W-:Y:S01]  /*d320*/  FMUL.FTZ R174, R40, R6.reuse ;  /* 0x0000000628ae7220 */ /* 0x080fe20000410000 */
[-C--:B------:R-:W-:Y:S01]  /*d330*/  FMUL.FTZ R175, R44, R6.reuse ;  /* 0x000000062caf7220 */ /* 0x080fe20000410000 */
[----:B------:R-:W-:Y:S01]  /*d340*/  UISETP.NE.AND UP0, UPT, UR38, 0x2, UPT ;  /* 0x000000022600788c */ /* 0x000fe2000bf05270 */
[-C--:B------:R-:W-:Y:S01]  /*d350*/  FMUL.FTZ R176, R48, R6.reuse ;  /* 0x0000000630b07220 */ /* 0x080fe20000410000 */
[-C--:B------:R-:W-:Y:S01]  /*d360*/  FMUL.FTZ R177, R52, R6.reuse ;  /* 0x0000000634b17220 */ /* 0x080fe20000410000 */
[-C--:B------:R-:W-:Y:S01]  /*d370*/  FMUL.FTZ R178, R56, R6.reuse ;  /* 0x0000000638b27220 */ /* 0x080fe20000410000 */
[-C--:B------:R-:W-:Y:S01]  /*d380*/  FMUL.FTZ R179, R60, R6.reuse ;  /* 0x000000063cb37220 */ /* 0x080fe20000410000 */
[-C--:B------:R-:W-:Y:S01]  /*d390*/  FMUL.FTZ R180, R64, R6.reuse ;  /* 0x0000000640b47220 */ /* 0x080fe20000410000 */
        /* <DEDUP_REMOVED lines=10> */
[----:B0-----:R-:W-:Y:S01]  /*d440*/  UPRMT UR4, UR7, 0x654, UR4 ;  /* 0x0000065407047896 */ /* 0x001fe20008000004 */
        /* <DEDUP_REMOVED lines=107> */
[----:B------:R-:W-:Y:S01]  /*db00*/  MOV R209, UR6 ;  /* 0x0000000600d17c02 */ /* 0x000fe20008000f00 */
[-C--:B------:R-:W-:Y:S01]  /*db10*/  FMUL.FTZ R162, R143, R5.reuse ;  /* 0x000000058fa27220 */ /* 0x080fe20000410000 */
[----:B------:R-:W-:Y:S01]  /*db20*/  PLOP3.LUT P0, PT, PT, PT, PT, 0x8, 0x0 ;  /* 0x000000000000781c */ /* 0x000fe20003f0e170 */
[-C--:B------:R-:W-:Y:S01]  /*db30*/  FMUL.FTZ R163, R146, R5.reuse ;  /* 0x0000000592a37220 */ /* 0x080fe20000410000 */
[-C--:B------:R-:W-:Y:S01]  /*db40*/  FMUL.FTZ R164, R147, R5.reuse ;  /* 0x0000000593a47220 */ /* 0x080fe20000410000 */
[-C--:B------:R-:W-:Y:S01]  /*db50*/  FMUL.FTZ R165, R150, R5.reuse ;  /* 0x0000000596a57220 */ /* 0x080fe20000410000 */
[----:B------:R-:W-:Y:S01]  /*db60*/  FMUL.FTZ R167, R151, R5 ;  /* 0x0000000597a77220 */ /* 0x000fe20000410000 */
[----:B------:R-:W-:-:S02]  /*db70*/  USEL UR38, UR38, URZ, UP0 ;  /* 0x0000003f26267287 */ /* 0x000fc40008000000 */
[----:B------:R-:W-:-:S12]  /*db80*/  ULOP3.LUT UR39, UR39, UR4, URZ, 0x3c, !UPT ;  /* 0x0000000427277292 */ /* 0x000fd8000f8e3c3f */
.L_x_992:
[----:B------:R-:W0:Y:S01]  /*db90*/  S2R R5, SR_CgaCtaId ;  /* 0x0000000000057919 */ /* 0x000e220000008800 */
[----:B------:R-:W-:Y:S01]  /*dba0*/  MOV R196, 0x400 ;  /* 0x0000040000c47802 */ /* 0x000fe20000000f00 */
[----:B------:R-:W-:Y:S01]  /*dbb0*/  BSSY B0, `(.L_x_1071) ;  /* 0x0000297000007945 */ /* 0x000fe20003800000 */
[----:B------:R-:W-:Y:S02]  /*dbc0*/  BAR.SYNC.DEFER_BLOCKING 0x5, 0x180 ;  /* 0x0146000000007b1d */ /* 0x000fe40000010000 */
[----:B0-----:R-:W-:-:S05]  /*dbd0*/  LEA R196, R5, R196, 0x18 ;  /* 0x000000c405c47211 */ /* 0x001fca00078ec0ff */
[----:B------:R-:W0:Y:S02]  /*dbe0*/  LDS R4, [R196+0x308d0] ;  /* 0x0308d000c4047984 */ /* 0x000e240000000800 */
[----:B0-----:R-:W-:Y:S01]  /*dbf0*/  R2UR UR4, R4 ;  /* 0x00000000040472ca */ /* 0x001fe200000e0000 */
[----:B------:R-:W-:Y:S06]  /*dc00*/  BAR.ARV 0x4, 0x180 ;  /* 0x0106000000007b1d */ /* 0x000fec0000002000 */
[----:B------:R-:W-:Y:S08]  /*dc10*/  @P0 BRA `(.L_x_1072) ;  /* 0x0000001c00540947 */ /* 0x000ff00003800000 */
[----:B------:R-:W0:Y:S01]  /*dc20*/  S2R R5, SR_SWINHI ;  /* 0x0000000000057919 */ /* 0x000e220000002f00 */
[----:B------:R-:W1:Y:S01]  /*dc30*/  LDC R197, c[0x0][0xbe8] ;  /* 0x0002fa00ffc57b82 */ /* 0x000e620000000800 */
[----:B------:R-:W-:Y:S01]  /*dc40*/  F2FP.BF16.F32.PACK_AB R24, R25, R24 ;  /* 0x000000181918723e */ /* 0x000fe200000010ff */
[----:B------:R-:W-:Y:S01]  /*dc50*/  ULDC.64 UR8, c[0x0][0xb90] ;  /* 0x0002e40000087ab9 */ /* 0x000fe20000000a00 */
[----:B------:R-:W-:Y:S02]  /*dc60*/  F2FP.BF16.F32.PACK_AB R25, R27, R26 ;  /* 0x0000001a1b19723e */ /* 0x000fe400000010ff */
[----:B------:R-:W-:Y:S02]  /*dc70*/  F2FP.BF16.F32.PACK_AB R27, R31, R30 ;  /* 0x0000001e1f1b723e */ /* 0x000fe400000010ff */
[----:B------:R-:W-:Y:S02]  /*dc80*/  R2UR UR11, R206 ;  /* 0x00000000ce0b72ca */ /* 0x000fe400000e0000 */
[----:B------:R-:W-:-:S02]  /*dc90*/  R2UR UR13, R207 ;  /* 0x00000000cf0d72ca */ /* 0x000fc400000e0000 */
[----:B------:R-:W-:Y:S02]  /*dca0*/  F2FP.BF16.F32.PACK_AB R26, R29, R28 ;  /* 0x0000001c1d1a723e */ /* 0x000fe400000010ff */
[----:B------:R-:W-:Y:S02]  /*dcb0*/  F2FP.BF16.F32.PACK_AB R136, R137, R136 ;  /* 0x000000888988723e */ /* 0x000fe400000010ff */
[----:B------:R-:W-:Y:S02]  /*dcc0*/  F2FP.BF16.F32.PACK_AB R137, R100, R96 ;  /* 0x000000606489723e */ /* 0x000fe400000010ff */
[----:B------:R-:W-:Y:S02]  /*dcd0*/  F2FP.BF16.F32.PACK_AB R144, R145, R144 ;  /* 0x000000909190723e */ /* 0x000fe400000010ff */
[----:B------:R-:W-:Y:S01]  /*dce0*/  F2FP.BF16.F32.PACK_AB R145, R164, R163 ;  /* 0x000000a3a491723e */ /* 0x000fe200000010ff */
[----:B------:R-:W-:Y:S02]  /*dcf0*/  USHF.R.S32.HI UR10, URZ, 0x1f, UR11 ;  /* 0x0000001f3f0a7899 */ /* 0x000fe4000801140b */
[----:B------:R-:W-:-:S02]  /*dd00*/  UIMAD.WIDE.U32 UR6, UR11, UR8, URZ ;  /* 0x000000080b0672a5 */ /* 0x000fc4000f8e003f */
[----:B------:R-:W-:Y:S02]  /*dd10*/  UIMAD UR5, UR10, UR8, URZ ;  /* 0x000000080a0572a4 */ /* 0x000fe4000f8e023f */
[----:B------:R-:W-:Y:S02]  /*dd20*/  USHF.R.S32.HI UR12, URZ, 0x1f, UR13 ;  /* 0x0000001f3f0c7899 */ /* 0x000fe4000801140d */
[----:B------:R-:W-:Y:S01]  /*dd30*/  UIMAD UR5, UR11, UR9, UR5 ;  /* 0x000000090b0572a4 */ /* 0x000fe2000f8e0205 */
[----:B------:R-:W-:Y:S02]  /*dd40*/  MOV R158, R196 ;  /* 0x000000c4009e7202 */ /* 0x000fe40000000f00 */
[----:B0-----:R-:W-:Y:S01]  /*dd50*/  MOV R159, R5 ;  /* 0x00000005009f7202 */ /* 0x001fe20000000f00 */
[----:B------:R-:W-:Y:S01]  /*dd60*/  IMAD R5, R208, 0x40, R23 ;  /* 0x00000040d0057824 */ /* 0x000fe200078e0217 */
[----:B------:R-:W-:Y:S01]  /*dd70*/  ULDC.64 UR8, c[0x0][0xb98] ;  /* 0x0002e60000087ab9 */ /* 0x000fe20000000a00 */
[----:B------:R-:W-:Y:S01]  /*dd80*/  UIADD3 UR7, UR7, UR5, URZ ;  /* 0x0000000507077290 */ /* 0x000fe2000fffe03f */
[----:B------:R-:W-:Y:S01]  /*dd90*/  IMAD.WIDE R16, R213, 0x2, R158 ;  /* 0x00000002d5107825 */ /* 0x000fe200078e029e */
[----:B------:R-:W-:-:S02]  /*dda0*/  UIMAD UR5, UR12, UR8, URZ ;  /* 0x000000080c0572a4 */ /* 0x000fc4000f8e023f */
[----:B------:R-:W-:Y:S01]  /*ddb0*/  UIMAD.WIDE.U32 UR6, UR13, UR8, UR6 ;  /* 0x000000080d0672a5 */ /* 0x000fe2000f8e0006 */
[----:B------:R-:W-:Y:S01]  /*ddc0*/  IMAD.WIDE R158, R5, 0x2, R158 ;  /* 0x00000002059e7825 */ /* 0x000fe200078e029e */
[C---:B------:R-:W-:Y:S01]  /*ddd0*/  IADD3 R7, P3, R16.reuse, 0xc060, RZ ;  /* 0x0000c06010077810 */ /* 0x040fe20007f7e0ff */
[----:B------:R-:W-:Y:S01]  /*dde0*/  UIMAD UR5, UR13, UR9, UR5 ;  /* 0x000000090d0572a4 */ /* 0x000fe2000f8e0205 */
[C---:B------:R-:W-:Y:S02]  /*ddf0*/  IADD3 R119, P4, R16.reuse, 0xc040, RZ ;  /* 0x0000c04010777810 */ /* 0x040fe40007f9e0ff */
[----:B------:R-:W-:Y:S01]  /*de00*/  LOP3.LUT R4, R7, 0x380, RZ, 0xc0, !PT ;  /* 0x0000038007047812 */ /* 0x000fe200078ec0ff */
[----:B------:R-:W-:Y:S01]  /*de10*/  IMAD.X R5, RZ, RZ, R17, P3 ;  /* 0x000000ffff057224 */ /* 0x000fe200018e0611 */
[----:B------:R-:W-:Y:S01]  /*de20*/  IADD3 R117, P5, R16, 0xc020, RZ ;  /* 0x0000c02010757810 */ /* 0x000fe20007fbe0ff */
[----:B------:R-:W-:Y:S01]  /*de30*/  ULDC.64 UR8, c[0x0][0xae8] ;  /* 0x0002ba0000087ab9 */ /* 0x000fe20000000a00 */
[----:B------:R-:W-:-:S02]  /*de40*/  SHF.R.U64 R4, R4, 0x3, RZ ;  /* 0x0000000304047819 */ /* 0x000fc400000012ff */
[C---:B------:R-:W-:Y:S01]  /*de50*/  IADD3 R115, P6, R16.reuse, 0xc000, RZ ;  /* 0x0000c00010737810 */ /* 0x040fe20007fde0ff */
[--C-:B------:R-:W-:Y:S01]  /*de60*/  IMAD.X R9, RZ, RZ, R17.reuse, P5 ;  /* 0x000000ffff097224 */ /* 0x100fe200028e0611 */
[C---:B------:R-:W-:Y:S02]  /*de70*/  IADD3 R113, P0, R16.reuse, 0x8060, RZ ;  /* 0x0000806010717810 */ /* 0x040fe40007f1e0ff */
[C---:B------:R-:W-:Y:S01]  /*de80*/  IADD3 R111, P2, R16.reuse, 0x8040, RZ ;  /* 0x00008040106f7810 */ /* 0x040fe20007f5e0ff */
[--C-:B------:R-:W-:Y:S01]  /*de90*/  IMAD.X R11, RZ, RZ, R17.reuse, P6 ;  /* 0x000000ffff0b7224 */ /* 0x100fe200030e0611 */
[C---:B------:R-:W-:Y:S01]  /*dea0*/  IADD3 R102, P3, R16.reuse, 0x8020, RZ ;  /* 0x0000802010667810 */ /* 0x040fe20007f7e0ff */
[--C-:B------:R-:W-:Y:S01]  /*deb0*/  IMAD.X R13, RZ, RZ, R17.reuse, P0 ;  /* 0x000000ffff0d7224 */ /* 0x100fe200000e0611 */
[C---:B------:R-:W-:Y:S01]  /*dec0*/  LOP3.LUT R161, R16.reuse, 0x380, RZ, 0xc0, !PT ;  /* 0x0000038010a17812 */ /* 0x040fe200078ec0ff */
[--C-:B------:R-:W-:Y:S01]  /*ded0*/  IMAD.X R135, RZ, RZ, R17.reuse, P2 ;  /* 0x000000ffff877224 */ /* 0x100fe200010e0611 */
[----:B------:R-:W-:Y:S01]  /*dee0*/  IADD3 R103, P1, R16, 0x20, RZ ;  /* 0x0000002010677810 */ /* 0x000fe20007f3e0ff */
[--C-:B------:R-:W-:Y:S01]  /*def0*/  IMAD.X R139, RZ, RZ, R17.reuse, P3 ;  /* 0x000000ffff8b7224 */ /* 0x100fe200018e0611 */
[----:B------:R-:W-:Y:S01]  /*df00*/  LOP3.LUT R4, R4, R7, RZ, 0x3c, !PT ;  /* 0x0000000704047212 */ /* 0x000fe200078e3cff */
[----:B------:R-:W-:Y:S01]  /*df10*/  IMAD.X R7, RZ, RZ, R17, P4 ;  /* 0x000000ffff077224 */ /* 0x000fe200020e0611 */
[----:B------:R-:W-:-:S02]  /*df20*/  IADD3 R109, P4, R16, 0x8000, RZ ;  /* 0x00008000106d7810 */ /* 0x000fc40007f9e0ff */
[C---:B------:R-:W-:Y:S02]  /*df30*/  IADD3 R104, P5, R16.reuse, 0x4060, RZ ;  /* 0x0000406010687810 */ /* 0x040fe40007fbe0ff */
[C---:B------:R-:W-:Y:S01]  /*df40*/  IADD3 R105, P6, R16.reuse, 0x40, RZ ;  /* 0x0000004010697810 */ /* 0x040fe20007fde0ff */
[--C-:B------:R-:W-:Y:S01]  /*df50*/  IMAD.X R143, RZ, RZ, R17.reuse, P4 ;  /* 0x000000ffff8f7224 */ /* 0x100fe200020e0611 */
[C---:B------:R-:W-:Y:S01]  /*df60*/  IADD3 R107, P0, R16.reuse, 0x4040, RZ ;  /* 0x00004040106b7810 */ /* 0x040fe20007f1e0ff */
[--C-:B------:R-:W-:Y:S01]  /*df70*/  IMAD.X R147, RZ, RZ, R17.reuse, P5 ;  /* 0x000000ffff937224 */ /* 0x100fe200028e0611 */
[----:B------:R-:W-:Y:S01]  /*df80*/  IADD3.X R15, RZ, R17, RZ, P1, !PT ;  /* 0x00000011ff0f7210 */ /* 0x000fe20000ffe4ff */
[--C-:B------:R-:W-:Y:S01]  /*df90*/  IMAD.X R151, RZ, RZ, R17.reuse, P6 ;  /* 0x000000ffff977224 */ /* 0x100fe200030e0611 */
[C---:B------:R-:W-:Y:S01]  /*dfa0*/  IADD3 R21, P2, R16.reuse, 0x4000, RZ ;  /* 0x0000400010157810 */ /* 0x040fe20007f5e0ff */
[----:B------:R-:W-:Y:S01]  /*dfb0*/  IMAD.X R153, RZ, RZ, R17, P0 ;  /* 0x000000ffff997224 */ /* 0x000fe200000e0611 */
[----:B------:R-:W-:-:S02]  /*dfc0*/  IADD3 R20, P3, R16, 0x60, RZ ;  /* 0x0000006010147810 */ /* 0x000fc40007f7e0ff */
[----:B------:R-:W-:Y:S01]  /*dfd0*/  SHF.R.U64 R161, R161, 0x3, RZ ;  /* 0x00000003a1a17819 */ /* 0x000fe200000012ff */
[--C-:B------:R-:W-:Y:S01]  /*dfe0*/  IMAD.X R131, RZ, RZ, R17.reuse, P2 ;  /* 0x000000ffff837224 */ /* 0x100fe200010e0611 */
[----:B------:R-:W-:Y:S01]  /*dff0*/  IADD3 R22, P1, R16, 0x4020, RZ ;  /* 0x0000402010167810 */ /* 0x000fe20007f3e0ff */
[--C-:B------:R-:W-:Y:S01]  /*e000*/  IMAD.X R157, RZ, RZ, R17.reuse, P3 ;  /* 0x000000ffff9d7224 */ /* 0x100fe200018e0611 */
[----:B------:R-:W-:Y:S01]  /*e010*/  LOP3.LUT R160, R161, R16, RZ, 0x3c, !PT ;  /* 0x00000010a1a07212 */ /* 0x000fe200078e3cff */
[----:B------:R-:W-:Y:S01]  /*e020*/  IMAD.MOV.U32 R161, RZ, RZ, R17 ;  /* 0x000000ffffa17224 */ /* 0x000fe200078e0011 */
[----:B------:R-:W-:Y:S02]  /*e030*/  IADD3.X R155, RZ, R17, RZ, P1, !PT ;  /* 0x00000011ff9b7210 */ /* 0x000fe40000ffe4ff */
[----:B------:R-:W-:Y:S02]  /*e040*/  LOP3.LUT R17, R102, 0x380, RZ, 0xc0, !PT ;  /* 0x0000038066117812 */ /* 0x000fe400078ec0ff */
[----:B------:R-:W-:-:S02]  /*e050*/  LOP3.LUT R16, R109, 0x380, RZ, 0xc0, !PT ;  /* 0x000003806d107812 */ /* 0x000fc400078ec0ff */
[----:B------:R-:W-:Y:S02]  /*e060*/  SHF.R.U64 R17, R17, 0x3, RZ ;  /* 0x0000000311117819 */ /* 0x000fe400000012ff */
[----:B------:R-:W-:Y:S02]  /*e070*/  SHF.R.U64 R16, R16, 0x3, RZ ;  /* 0x0000000310107819 */ /* 0x000fe400000012ff */
[----:B------:R-:W-:Y:S02]  /*e080*/  LOP3.LUT R14, R103, 0x380, RZ, 0xc0, !PT ;  /* 0x00000380670e7812 */ /* 0x000fe400078ec0ff */
[----:B------:R-:W-:Y:S02]  /*e090*/  LOP3.LUT R138, R17, R102, RZ, 0x3c, !PT ;  /* 0x00000066118a7212 */ /* 0x000fe400078e3cff */
[----:B------:R-:W-:Y:S02]  /*e0a0*/  LOP3.LUT R17, R22, 0x380, RZ, 0xc0, !PT ;  /* 0x0000038016117812 */ /* 0x000fe400078ec0ff */
[----:B------:R-:W-:-:S02]  /*e0b0*/  LOP3.LUT R106, R111, 0x380, RZ, 0xc0, !PT ;  /* 0x000003806f6a7812 */ /* 0x000fc400078ec0ff */
[----:B------:R-:W-:Y:S02]  /*e0c0*/  LOP3.LUT R142, R16, R109, RZ, 0x3c, !PT ;  /* 0x0000006d108e7212 */ /* 0x000fe400078e3cff */
[----:B------:R-:W-:Y:S02]  /*e0d0*/  SHF.R.U64 R14, R14, 0x3, RZ ;  /* 0x000000030e0e7819 */ /* 0x000fe400000012ff */
[----:B------:R-:W-:Y:S02]  /*e0e0*/  LOP3.LUT R16, R105, 0x380, RZ, 0xc0, !PT ;  /* 0x0000038069107812 */ /* 0x000fe400078ec0ff */
[----:B------:R-:W-:Y:S02]  /*e0f0*/  SHF.R.U64 R17, R17, 0x3, RZ ;  /* 0x0000000311117819 */ /* 0x000fe400000012ff */
[----:B------:R-:W-:Y:S02]  /*e100*/  SHF.R.U64 R106, R106, 0x3, RZ ;  /* 0x000000036a6a7819 */ /* 0x000fe400000012ff */
[----:B------:R-:W-:-:S02]  /*e110*/  LOP3.LUT R14, R14, R103, RZ, 0x3c, !PT ;  /* 0x000000670e0e7212 */ /* 0x000fc400078e3cff */
[----:B------:R-:W-:Y:S02]  /*e120*/  SHF.R.U64 R16, R16, 0x3, RZ ;  /* 0x0000000310107819 */ /* 0x000fe400000012ff */
[----:B------:R-:W-:Y:S02]  /*e130*/  LOP3.LUT R103, R104, 0x380, RZ, 0xc0, !PT ;  /* 0x0000038068677812 */ /* 0x000fe400078ec0ff */
[----:B------:R-:W-:Y:S02]  /*e140*/  LOP3.LUT R154, R17, R22, RZ, 0x3c, !PT ;  /* 0x00000016119a7212 */ /* 0x000fe400078e3cff */
[----:B------:R-:W-:Y:S02]  /*e150*/  IADD3 R22, P4, R158, 0x2000, RZ ;  /* 0x000020009e167810 */ /* 0x000fe40007f9e0ff */
[----:B------:R-:W-:Y:S02]  /*e160*/  LOP3.LUT R134, R106, R111, RZ, 0x3c, !PT ;  /* 0x0000006f6a867212 */ /* 0x000fe400078e3cff */
[----:B------:R-:W-:-:S02]  /*e170*/  LOP3.LUT R150, R16, R105, RZ, 0x3c, !PT ;  /* 0x0000006910967212 */ /* 0x000fc400078e3cff */
[----:B------:R-:W-:Y:S02]  /*e180*/  IADD3 R111, P2, R158, 0x7000, RZ ;  /* 0x000070009e6f7810 */ /* 0x000fe40007f5e0ff */
[----:B------:R-:W-:Y:S02]  /*e190*/  SHF.R.U64 R103, R103, 0x3, RZ ;  /* 0x0000000367677819 */ /* 0x000fe400000012ff */
[----:B------:R-:W-:Y:S02]  /*e1a0*/  LOP3.LUT R105, R20, 0x380, RZ, 0xc0, !PT ;  /* 0x0000038014697812 */ /* 0x000fe400078ec0ff */
[----:B------:R-:W-:Y:S02]  /*e1b0*/  LOP3.LUT R17, R22, 0x380, RZ, 0xc0, !PT ;  /* 0x0000038016117812 */ /* 0x000fe400078ec0ff */
[----:B------:R-:W-:Y:S02]  /*e1c0*/  LOP3.LUT R12, R113, 0x380, RZ, 0xc0, !PT ;  /* 0x00000380710c7812 */ /* 0x000fe400078ec0ff */
[----:B------:R-:W-:-:S02]  /*e1d0*/  LOP3.LUT R110, R111, 0x380, RZ, 0xc0, !PT ;  /* 0x000003806f6e7812 */ /* 0x000fc400078ec0ff */
[----:B------:R-:W-:Y:S02]  /*e1e0*/  LOP3.LUT R146, R103, R104, RZ, 0x3c, !PT ;  /* 0x0000006867927212 */ /* 0x000fe400078e3cff */
[----:B------:R-:W-:Y:S02]  /*e1f0*/  SHF.R.U64 R105, R105, 0x3, RZ ;  /* 0x0000000369697819 */ /* 0x000fe400000012ff */
[----:B------:R-:W-:Y:S02]  /*e200*/  IADD3 R103, P3, R158, 0x1000, RZ ;  /* 0x000010009e677810 */ /* 0x000fe40007f7e0ff */
[----:B------:R-:W-:Y:S02]  /*e210*/  SHF.R.U64 R17, R17, 0x3, RZ ;  /* 0x0000000311117819 */ /* 0x000fe400000012ff */
[----:B------:R-:W-:Y:S02]  /*e220*/  SHF.R.U64 R12, R12, 0x3, RZ ;  /* 0x000000030c0c7819 */ /* 0x000fe400000012ff */
[----:B------:R-:W-:-:S02]  /*e230*/  SHF.R.U64 R110, R110, 0x3, RZ ;  /* 0x000000036e6e7819 */ /* 0x000fc400000012ff */
[----:B------:R-:W-:Y:S02]  /*e240*/  LOP3.LUT R156, R105, R20, RZ, 0x3c, !PT ;  /* 0x00000014699c7212 */ /* 0x000fe400078e3cff */
[----:B------:R-:W-:Y:S01]  /*e250*/  LOP3.LUT R20, R17, R22, RZ, 0x3c, !PT ;  /* 0x0000001611147212 */ /* 0x000fe200078e3cff */
[--C-:B------:R-:W-:Y:S01]  /*e260*/  IMAD.X R17, RZ, RZ, R159.reuse, P3 ;  /* 0x000000ffff117224 */ /* 0x100fe200018e069f */
[----:B------:R-:W-:Y:S02]  /*e270*/  LOP3.LUT R12, R12, R113, RZ, 0x3c, !PT ;  /* 0x000000710c0c7212 */ /* 0x000fe400078e3cff */
[----:B------:R-:W-:Y:S02]  /*e280*/  IADD3 R113, P3, R158, 0x8000, RZ ;  /* 0x000080009e717810 */ /* 0x000fe40007f7e0ff */
[----:B------:R-:W-:Y:S01]  /*e290*/  LOP3.LUT R110, R110, R111, RZ, 0x3c, !PT ;  /* 0x0000006f6e6e7212 */ /* 0x000fe200078e3cff */
[----:B------:R-:W-:Y:S01]  /*e2a0*/  IMAD.X R111, RZ, RZ, R159, P2 ;  /* 0x000000ffff6f7224 */ /* 0x000fe200010e069f */
[----:B------:R-:W-:-:S02]  /*e2b0*/  IADD3 R127, P2, R158, 0xe000, RZ ;  /* 0x0000e0009e7f7810 */ /* 0x000fc40007f5e0ff */
[----:B------:R-:W-:Y:S02]  /*e2c0*/  LOP3.LUT R112, R113, 0x380, RZ, 0xc0, !PT ;  /* 0x0000038071707812 */ /* 0x000fe400078ec0ff */
[----:B------:R-:W-:Y:S02]  /*e2d0*/  LOP3.LUT R126, R127, 0x380, RZ, 0xc0, !PT ;  /* 0x000003807f7e7812 */ /* 0x000fe400078ec0ff */
[----:B------:R-:W-:Y:S02]  /*e2e0*/  SHF.R.U64 R112, R112, 0x3, RZ ;  /* 0x0000000370707819 */ /* 0x000fe400000012ff */
[----:B------:R-:W-:Y:S02]  /*e2f0*/  SHF.R.U64 R126, R126, 0x3, RZ ;  /* 0x000000037e7e7819 */ /* 0x000fe400000012ff */
[----:B------:R-:W-:Y:S02]  /*e300*/  LOP3.LUT R102, R107, 0x380, RZ, 0xc0, !PT ;  /* 0x000003806b667812 */ /* 0x000fe400078ec0ff */
[----:B------:R-:W-:Y:S01]  /*e310*/  LOP3.LUT R112, R112, R113, RZ, 0x3c, !PT ;  /* 0x0000007170707212 */ /* 0x000fe200078e3cff */
[--C-:B------:R-:W-:Y:S01]  /*e320*/  IMAD.X R113, RZ, RZ, R159.reuse, P3 ;  /* 0x000000ffff717224 */ /* 0x100fe200018e069f */
[----:B------:R-:W-:Y:S01]  /*e330*/  MOV R199, R160 ;  /* 0x000000a000c77202 */ /* 0x000fe20000000f00 */
[----:B------:R-:W-:Y:S01]  /*e340*/  BAR.SYNC.DEFER_BLOCKING 0x1, 0x100 ;  /* 0x0044000000007b1d */ /* 0x000fe20000010000 */
[----:B------:R-:W-:Y:S01]  /*e350*/  LOP3.LUT R126, R126, R127, RZ, 0x3c, !PT ;  /* 0x0000007f7e7e7212 */ /* 0x000fe200078e3cff */
[----:B------:R-:W-:Y:S01]  /*e360*/  IMAD.X R127, RZ, RZ, R159, P2 ;  /* 0x000000ffff7f7224 */ /* 0x000fe200010e069f */
[----:B------:R-:W-:-:S02]  /*e370*/  IADD3 R161, P3, R158, 0xf000, RZ ;  /* 0x0000f0009ea17810 */ /* 0x000fc40007f7e0ff */
[----:B------:R-:W-:Y:S02]  /*e380*/  SHF.R.U64 R102, R102, 0x3, RZ ;  /* 0x0000000366667819 */ /* 0x000fe400000012ff */
[----:B-1----:R-:W-:Y:S01]  /*e390*/  ISETP.NE.AND P2, PT, R197, 0x1, PT ;  /* 0x00000001c500780c */ /* 0x002fe20003f45270 */
[----:B------:R-:W-:Y:S01]  /*e3a0*/  IMAD.X R31, RZ, RZ, R159, P3 ;  /* 0x000000ffff1f7224 */ /* 0x000fe200018e069f */
[----:B------:R-:W-:Y:S02]  /*e3b0*/  LOP3.LUT R16, R103, 0x380, RZ, 0xc0, !PT ;  /* 0x0000038067107812 */ /* 0x000fe400078ec0ff */
[----:B------:R-:W-:Y:S02]  /*e3c0*/  LOP3.LUT R22, R161, 0x380, RZ, 0xc0, !PT ;  /* 0x00000380a1167812 */ /* 0x000fe400078ec0ff */
[----:B------:R-:W-:Y:S02]  /*e3d0*/  LOP3.LUT R152, R102, R107, RZ, 0x3c, !PT ;  /* 0x0000006b66987212 */ /* 0x000fe400078e3cff */
[----:B------:R-:W-:-:S02]  /*e3e0*/  LOP3.LUT R102, R21, 0x380, RZ, 0xc0, !PT ;  /* 0x0000038015667812 */ /* 0x000fc400078ec0ff */
[----:B------:R-:W-:Y:S02]  /*e3f0*/  SHF.R.U64 R16, R16, 0x3, RZ ;  /* 0x0000000310107819 */ /* 0x000fe400000012ff */
[----:B------:R-:W-:Y:S02]  /*e400*/  SHF.R.U64 R22, R22, 0x3, RZ ;  /* 0x0000000316167819 */ /* 0x000fe400000012ff */
[----:B------:R-:W-:Y:S02]  /*e410*/  SHF.R.U64 R102, R102, 0x3, RZ ;  /* 0x0000000366667819 */ /* 0x000fe400000012ff */
[----:B------:R-:W-:Y:S01]  /*e420*/  LOP3.LUT R16, R16, R103, RZ, 0x3c, !PT ;  /* 0x0000006710107212 */ /* 0x000fe200078e3cff */
[----:B------:R0:W-:Y:S01]  /*e430*/  STSM.16.M88.4 [R199], R24 ;  /* 0x00000018c7007844 */ /* 0x0001e20000000200 */
[C---:B------:R-:W-:Y:S02]  /*e440*/  IADD3 R103, P5, R158.reuse, 0x3000, RZ ;  /* 0x000030009e677810 */ /* 0x040fe40007fbe0ff */
[----:B------:R-:W-:-:S02]  /*e450*/  IADD3 R105, P6, R158, 0x4000, RZ ;  /* 0x000040009e697810 */ /* 0x000fc40007fde0ff */
[C---:B------:R-:W-:Y:S02]  /*e460*/  IADD3 R107, P0, R158.reuse, 0x5000, RZ ;  /* 0x000050009e6b7810 */ /* 0x040fe40007f1e0ff */
[----:B------:R-:W-:Y:S02]  /*e470*/  IADD3 R109, P1, R158, 0x6000, RZ ;  /* 0x000060009e6d7810 */ /* 0x000fe40007f3e0ff */
[----:B------:R-:W-:Y:S02]  /*e480*/  LOP3.LUT R30, R22, R161, RZ, 0x3c, !PT ;  /* 0x000000a1161e7212 */ /* 0x000fe400078e3cff */
[----:B------:R-:W-:Y:S02]  /*e490*/  MOV R161, R4 ;  /* 0x0000000400a17202 */ /* 0x000fe40000000f00 */
[----:B------:R-:W-:Y:S02]  /*e4a0*/  F2FP.BF16.F32.PACK_AB R5, R35, R34 ;  /* 0x000000222305723e */ /* 0x000fe400000010ff */
[----:B------:R-:W-:Y:S01]  /*e4b0*/  LOP3.LUT R130, R102, R21, RZ, 0x3c, !PT ;  /* 0x0000001566827212 */ /* 0x000fe200078e3cff */
[----:B------:R-:W1:Y:S01]  /*e4c0*/  @P2 LDC R34, c[0x0][0xbec] ;  /* 0x0002fb00ff222b82 */ /* 0x000e620000000800 */
[----:B------:R-:W-:Y:S01]  /*e4d0*/  LOP3.LUT R102, R103, 0x380, RZ, 0xc0, !PT ;  /* 0x0000038067667812 */ /* 0x000fe200078ec0ff */
[----:B------:R-:W-:Y:S01]  /*e4e0*/  IMAD.X R21, RZ, RZ, R159, P4 ;  /* 0x000000ffff157224 */ /* 0x000fe200020e069f */
[----:B------:R-:W-:-:S02]  /*e4f0*/  LOP3.LUT R104, R105, 0x380, RZ, 0xc0, !PT ;  /* 0x0000038069687812 */ /* 0x000fc400078ec0ff */
[----:B------:R-:W-:Y:S02]  /*e500*/  LOP3.LUT R106, R107, 0x380, RZ, 0xc0, !PT ;  /* 0x000003806b6a7812 */ /* 0x000fe400078ec0ff */
[----:B------:R-:W-:Y:S01]  /*e510*/  LOP3.LUT R108, R109, 0x380, RZ, 0xc0, !PT ;  /* 0x000003806d6c7812 */ /* 0x000fe200078ec0ff */
[----:B------:R-:W2:Y:S01]  /*e520*/  @P2 LDC R35, c[0x0][0xbf0] ;  /* 0x0002fc00ff232b82 */ /* 0x000ea20000000800 */
[----:B------:R-:W-:Y:S02]  /*e530*/  LOP3.LUT R6, R119, 0x380, RZ, 0xc0, !PT ;  /* 0x0000038077067812 */ /* 0x000fe400078ec0ff */
[----:B------:R-:W-:Y:S02]  /*e540*/  LOP3.LUT R8, R117, 0x380, RZ, 0xc0, !PT ;  /* 0x0000038075087812 */ /* 0x000fe400078ec0ff */
[----:B------:R-:W-:Y:S02]  /*e550*/  LOP3.LUT R10, R115, 0x380, RZ, 0xc0, !PT ;  /* 0x00000380730a7812 */ /* 0x000fe400078ec0ff */
[----:B------:R-:W-:-:S02]  /*e560*/  SHF.R.U64 R102, R102, 0x3, RZ ;  /* 0x0000000366667819 */ /* 0x000fc400000012ff */
[----:B------:R-:W-:Y:S02]  /*e570*/  SHF.R.U64 R104, R104, 0x3, RZ ;  /* 0x0000000368687819 */ /* 0x000fe400000012ff */
[----:B------:R-:W-:Y:S02]  /*e580*/  SHF.R.U64 R106, R106, 0x3, RZ ;  /* 0x000000036a6a7819 */ /* 0x000fe400000012ff */
[----:B------:R-:W-:Y:S02]  /*e590*/  SHF.R.U64 R108, R108, 0x3, RZ ;  /* 0x000000036c6c7819 */ /* 0x000fe400000012ff */
[----:B------:R-:W-:Y:S02]  /*e5a0*/  SHF.R.U64 R6, R6, 0x3, RZ ;  /* 0x0000000306067819 */ /* 0x000fe400000012ff */
[----:B------:R-:W-:Y:S02]  /*e5b0*/  SHF.R.U64 R8, R8, 0x3, RZ ;  /* 0x0000000308087819 */ /* 0x000fe400000012ff */
[----:B------:R-:W-:-:S02]  /*e5c0*/  SHF.R.U64 R10, R10, 0x3, RZ ;  /* 0x000000030a0a7819 */ /* 0x000fc400000012ff */
[----:B------:R-:W-:Y:S01]  /*e5d0*/  LOP3.LUT R102, R102, R103, RZ, 0x3c, !PT ;  /* 0x0000006766667212 */ /* 0x000fe200078e3cff */
[--C-:B------:R-:W-:Y:S01]  /*e5e0*/  IMAD.X R103, RZ, RZ, R159.reuse, P5 ;  /* 0x000000ffff677224 */ /* 0x100fe200028e069f */
[----:B------:R-:W-:Y:S02]  /*e5f0*/  LOP3.LUT R104, R104, R105, RZ, 0x3c, !PT ;  /* 0x0000006968687212 */ /* 0x000fe400078e3cff */
[----:B------:R-:W-:Y:S01]  /*e600*/  LOP3.LUT R106, R106, R107, RZ, 0x3c, !PT ;  /* 0x0000006b6a6a7212 */ /* 0x000fe200078e3cff */
[--C-:B------:R-:W-:Y:S01]  /*e610*/  IMAD.X R107, RZ, RZ, R159.reuse, P0 ;  /* 0x000000ffff6b7224 */ /* 0x100fe200000e069f */
[----:B------:R-:W-:Y:S01]  /*e620*/  LOP3.LUT R108, R108, R109, RZ, 0x3c, !PT ;  /* 0x0000006d6c6c7212 */ /* 0x000fe200078e3cff */
[----:B------:R-:W-:Y:S01]  /*e630*/  IMAD.X R109, RZ, RZ, R159, P1 ;  /* 0x000000ffff6d7224 */ /* 0x000fe200008e069f */
[----:B------:R-:W-:Y:S02]  /*e640*/  LOP3.LUT R6, R6, R119, RZ, 0x3c, !PT ;  /* 0x0000007706067212 */ /* 0x000fe400078e3cff */
[----:B------:R-:W-:-:S02]  /*e650*/  LOP3.LUT R8, R8, R117, RZ, 0x3c, !PT ;  /* 0x0000007508087212 */ /* 0x000fc400078e3cff */
[----:B------:R-:W-:Y:S02]  /*e660*/  LOP3.LUT R10, R10, R115, RZ, 0x3c, !PT ;  /* 0x000000730a0a7212 */ /* 0x000fe400078e3cff */
[----:B------:R-:W-:Y:S02]  /*e670*/  IADD3.X R105, RZ, R159, RZ, P6, !PT ;  /* 0x0000009fff697210 */ /* 0x000fe400037fe4ff */
[C---:B------:R-:W-:Y:S02]  /*e680*/  IADD3 R115, P4, R158.reuse, 0x9000, RZ ;  /* 0x000090009e737810 */ /* 0x040fe40007f9e0ff */
[C---:B------:R-:W-:Y:S02]  /*e690*/  IADD3 R117, P5, R158.reuse, 0xa000, RZ ;  /* 0x0000a0009e757810 */ /* 0x040fe40007fbe0ff */
[C---:B------:R-:W-:Y:S02]  /*e6a0*/  IADD3 R119, P6, R158.reuse, 0xb000, RZ ;  /* 0x0000b0009e777810 */ /* 0x040fe40007fde0ff */
[----:B------:R-:W-:-:S02]  /*e6b0*/  IADD3 R121, P0, R158, 0xc000, RZ ;  /* 0x0000c0009e797810 */ /* 0x000fc40007f1e0ff */
[----:B------:R-:W-:Y:S02]  /*e6c0*/  IADD3 R123, P1, R158, 0xd000, RZ ;  /* 0x0000d0009e7b7810 */ /* 0x000fe40007f3e0ff */
[----:B------:R-:W-:Y:S02]  /*e6d0*/  LOP3.LUT R114, R115, 0x380, RZ, 0xc0, !PT ;  /* 0x0000038073727812 */ /* 0x000fe400078ec0ff */
[----:B------:R-:W-:Y:S02]  /*e6e0*/  LOP3.LUT R116, R117, 0x380, RZ, 0xc0, !PT ;  /* 0x0000038075747812 */ /* 0x000fe400078ec0ff */
[----:B------:R-:W-:Y:S02]  /*e6f0*/  LOP3.LUT R118, R119, 0x380, RZ, 0xc0, !PT ;  /* 0x0000038077767812 */ /* 0x000fe400078ec0ff */
[----:B------:R-:W-:Y:S02]  /*e700*/  LOP3.LUT R120, R121, 0x380, RZ, 0xc0, !PT ;  /* 0x0000038079787812 */ /* 0x000fe400078ec0ff */
[----:B------:R-:W-:-:S02]  /*e710*/  LOP3.LUT R122, R123, 0x380, RZ, 0xc0, !PT ;  /* 0x000003807b7a7812 */ /* 0x000fc400078ec0ff */
[----:B------:R-:W-:Y:S02]  /*e720*/  LOP3.LUT R29, R158, 0x380, RZ, 0xc0, !PT ;  /* 0x000003809e1d7812 */ /* 0x000fe400078ec0ff */
[----:B------:R-:W-:Y:S02]  /*e730*/  MOV R160, R6 ;  /* 0x0000000600a07202 */ /* 0x000fe40000000f00 */
[----:B------:R-:W-:Y:S02]  /*e740*/  SHF.R.U64 R114, R114, 0x3, RZ ;  /* 0x0000000372727819 */ /* 0x000fe400000012ff */
[----:B------:R-:W-:Y:S02]  /*e750*/  SHF.R.U64 R116, R116, 0x3, RZ ;  /* 0x0000000374747819 */ /* 0x000fe400000012ff */
[----:B------:R-:W-:Y:S02]  /*e760*/  SHF.R.U64 R118, R118, 0x3, RZ ;  /* 0x0000000376767819 */ /* 0x000fe400000012ff */
[----:B------:R-:W-:-:S02]  /*e770*/  SHF.R.U64 R120, R120, 0x3, RZ ;  /* 0x0000000378787819 */ /* 0x000fc400000012ff */
[----:B------:R-:W-:Y:S02]  /*e780*/  SHF.R.U64 R122, R122, 0x3, RZ ;  /* 0x000000037a7a7819 */ /* 0x000fe400000012ff */
[----:B------:R-:W-:Y:S02]  /*e790*/  SHF.R.U64 R29, R29, 0x3, RZ ;  /* 0x000000031d1d7819 */ /* 0x000fe400000012ff */
[----:B------:R-:W-:Y:S01]  /*e7a0*/  F2FP.BF16.F32.PACK_AB R6, R37, R173 ;  /* 0x000000ad2506723e */ /* 0x000fe200000010ff */
[----:B------:R-:W-:Y:S01]  /*e7b0*/  VIADD R37, R200, UR60 ;  /* 0x0000003cc8257c36 */ /* 0x000fe20008000000 */
[----:B------:R-:W-:Y:S01]  /*e7c0*/  LOP3.LUT R114, R114, R115, RZ, 0x3c, !PT ;  /* 0x0000007372727212 */ /* 0x000fe200078e3cff */
[--C-:B------:R-:W-:Y:S01]  /*e7d0*/  IMAD.X R115, RZ, RZ, R159.reuse, P4 ;  /* 0x000000ffff737224 */ /* 0x100fe200020e069f */
[----:B------:R-:W-:Y:S01]  /*e7e0*/  LOP3.LUT R116, R116, R117, RZ, 0x3c, !PT ;  /* 0x0000007574747212 */ /* 0x000fe200078e3cff */
[----:B------:R-:W-:Y:S01]  /*e7f0*/  IMAD.X R117, RZ, RZ, R159, P5 ;  /* 0x000000ffff757224 */ /* 0x000fe200028e069f */
[----:B------:R-:W-:Y:S01]  /*e800*/  LOP3.LUT R118, R118, R119, RZ, 0x3c, !PT ;  /* 0x0000007776767212 */ /* 0x000fe200078e3cff */
[----:B-1----:R-:W-:Y:S01]  /*e810*/  @P2 IMAD.HI.U32 R34, R37, R34, RZ ;  /* 0x0000002225222227 */ /* 0x002fe200078e00ff */
[----:B------:R-:W-:-:S02]  /*e820*/  LOP3.LUT R120, R120, R121, RZ, 0x3c, !PT ;  /* 0x0000007978787212 */ /* 0x000fc400078e3cff */
[----:B------:R-:W-:Y:S01]  /*e830*/  LOP3.LUT R122, R122, R123, RZ, 0x3c, !PT ;  /* 0x0000007b7a7a7212 */ /* 0x000fe200078e3cff */
[--C-:B------:R-:W-:Y:S01]  /*e840*/  IMAD.X R121, RZ, RZ, R159.reuse, P0 ;  /* 0x000000ffff797224 */ /* 0x100fe200000e069f */
[----:B------:R-:W-:Y:S01]  /*e850*/  LOP3.LUT R28, R29, R158, RZ, 0x3c, !PT ;  /* 0x0000009e1d1c7212 */ /* 0x000fe200078e3cff */
[--C-:B------:R-:W-:Y:S01]  /*e860*/  IMAD.X R123, RZ, RZ, R159.reuse, P1 ;  /* 0x000000ffff7b7224 */ /* 0x100fe200008e069f */
[----:B------:R-:W-:Y:S01]  /*e870*/  IADD3.X R119, RZ, R159, RZ, P6, !PT ;  /* 0x0000009fff777210 */ /* 0x000fe200037fe4ff */
[----:B------:R-:W-:Y:S01]  /*e880*/  IMAD.MOV.U32 R29, RZ, RZ, R159 ;  /* 0x000000ffff1d7224 */ /* 0x000fe200078e009f */
[----:B------:R-:W-:Y:S02]  /*e890*/  MOV R159, R8 ;  /* 0x00000008009f7202 */ /* 0x000fe40000000f00 */
[----:B------:R-:W-:Y:S02]  /*e8a0*/  MOV R158, R10 ;  /* 0x0000000a009e7202 */ /* 0x000fe40000000f00 */
[----:B------:R-:W-:-:S02]  /*e8b0*/  MOV R198, R14 ;  /* 0x0000000e00c67202 */ /* 0x000fc40000000f00 */
[----:B------:R-:W-:Y:S02]  /*e8c0*/  F2FP.BF16.F32.PACK_AB R4, R33, R172 ;  /* 0x000000ac2104723e */ /* 0x000fe400000010ff */
[----:B------:R-:W-:Y:S02]  /*e8d0*/  F2FP.BF16.F32.PACK_AB R7, R39, R38 ;  /* 0x000000262707723e */ /* 0x000fe400000010ff */
[----:B------:R-:W-:Y:S02]  /*e8e0*/  MOV R22, R12 ;  /* 0x0000000c00167202 */ /* 0x000fe40000000f00 */
[----:B------:R-:W-:Y:S01]  /*e8f0*/  MOV R150, R150 ;  /* 0x0000009600967202 */ /* 0x000fe20000000f00 */
[----:B------:R1:W-:Y:S01]  /*e900*/  STSM.16.M88.4 [R198], R4 ;  /* 0x00000004c6007844 */ /* 0x0003e20000000200 */
[----:B------:R-:W-:Y:S02]  /*e910*/  F2FP.BF16.F32.PACK_AB R8, R41, R174 ;  /* 0x000000ae2908723e */ /* 0x000fe400000010ff */
[----:B------:R-:W-:-:S02]  /*e920*/  F2FP.BF16.F32.PACK_AB R9, R43, R42 ;  /* 0x0000002a2b09723e */ /* 0x000fc400000010ff */
[----:B------:R-:W-:Y:S02]  /*e930*/  F2FP.BF16.F32.PACK_AB R10, R45, R175 ;  /* 0x000000af2d0a723e */ /* 0x000fe400000010ff */
[----:B------:R-:W-:Y:S02]  /*e940*/  F2FP.BF16.F32.PACK_AB R11, R47, R46 ;  /* 0x0000002e2f0b723e */ /* 0x000fe400000010ff */
[----:B------:R-:W-:Y:S02]  /*e950*/  MOV R156, R156 ;  /* 0x0000009c009c7202 */ /* 0x000fe40000000f00 */
[----:B------:R-:W-:Y:S01]  /*e960*/  F2FP.BF16.F32.PACK_AB R12, R49, R176 ;  /* 0x000000b0310c723e */ /* 0x000fe200000010ff */
[----:B------:R3:W-:Y:S01]  /*e970*/  STSM.16.M88.4 [R150], R8 ;  /* 0x0000000896007844 */ /* 0x0007e20000000200 */
[----:B------:R-:W-:Y:S02]  /*e980*/  F2FP.BF16.F32.PACK_AB R13, R51, R50 ;  /* 0x00000032330d723e */ /* 0x000fe400000010ff */
[----:B------:R-:W-:-:S02]  /*e990*/  F2FP.BF16.F32.PACK_AB R14, R53, R177 ;  /* 0x000000b1350e723e */ /* 0x000fc400000010ff */
[----:B------:R-:W-:Y:S02]  /*e9a0*/  F2FP.BF16.F32.PACK_AB R15, R55, R54 ;  /* 0x00000036370f723e */ /* 0x000fe400000010ff */
[----:B------:R-:W-:Y:S02]  /*e9b0*/  MOV R130, R130 ;  /* 0x0000008200827202 */ /* 0x000fe40000000f00 */
[----:B0-----:R-:W-:Y:S01]  /*e9c0*/  F2FP.BF16.F32.PACK_AB R24, R57, R178 ;  /* 0x000000b23918723e */ /* 0x001fe200000010ff */
[----:B------:R-:W-:Y:S01]  /*e9d0*/  STSM.16.M88.4 [R156], R12 ;  /* 0x0000000c9c007844 */ /* 0x000fe20000000200 */
[----:B------:R-:W-:Y:S02]  /*e9e0*/  F2FP.BF16.F32.PACK_AB R25, R59, R58 ;  /* 0x0000003a3b19723e */ /* 0x000fe400000010ff */
[----:B------:R-:W-:Y:S02]  /*e9f0*/  F2FP.BF16.F32.PACK_AB R26, R61, R179 ;  /* 0x000000b33d1a723e */ /* 0x000fe400000010ff */
[----:B------:R-:W-:-:S02]  /*ea00*/  F2FP.BF16.F32.PACK_AB R27, R63, R62 ;  /* 0x0000003e3f1b723e */ /* 0x000fc400000010ff */
[----:B------:R-:W-:Y:S02]  /*ea10*/  MOV R33, R37 ;  /* 0x0000002500217202 */ /* 0x000fe40000000f00 */
[----:B--2---:R-:W-:Y:S01]  /*ea20*/  @P2 SHF.R.U32.HI R33, RZ, R35, R34 ;  /* 0x00000023ff212219 */ /* 0x004fe20000011622 */
[----:B------:R0:W-:Y:S01]  /*ea30*/  STSM.16.M88.4 [R130], R24 ;  /* 0x0000001882007844 */ /* 0x0001e20000000200 */
[----:B------:R-:W-:Y:S02]  /*ea40*/  MOV R154, R154 ;  /* 0x0000009a009a7202 */ /* 0x000fe40000000f00 */
[----:B-1----:R-:W-:Y:S02]  /*ea50*/  F2FP.BF16.F32.PACK_AB R4, R65, R180 ;  /* 0x000000b44104723e */ /* 0x002fe400000010ff */
[----:B------:R-:W-:Y:S02]  /*ea60*/  F2FP.BF16.F32.PACK_AB R5, R67, R66 ;  /* 0x000000424305723e */ /* 0x000fe400000010ff */
[----:B------:R-:W-:-:S02]  /*ea70*/  F2FP.BF16.F32.PACK_AB R6, R69, R181 ;  /* 0x000000b54506723e */ /* 0x000fc400000010ff */
[----:B------:R-:W-:Y:S01]  /*ea80*/  F2FP.BF16.F32.PACK_AB R7, R71, R70 ;  /* 0x000000464707723e */ /* 0x000fe200000010ff */
[----:B------:R-:W1:Y:S01]  /*ea90*/  @P2 LDC R69, c[0x0][0xbf0] ;  /* 0x0002fc00ff452b82 */ /* 0x000e620000000800 */
[----:B------:R-:W-:Y:S02]  /*eaa0*/  MOV R152, R152 ;  /* 0x0000009800987202 */ /* 0x000fe40000000f00 */
[----:B---3--:R-:W-:Y:S01]  /*eab0*/  F2FP.BF16.F32.PACK_AB R8, R73, R182 ;  /* 0x000000b64908723e */ /* 0x008fe200000010ff */
[----:B------:R-:W-:Y:S01]  /*eac0*/  STSM.16.M88.4 [R154], R4 ;  /* 0x000000049a007844 */ /* 0x000fe20000000200 */
[----:B------:R-:W-:Y:S01]  /*ead0*/  F2FP.BF16.F32.PACK_AB R9, R75, R74 ;  /* 0x0000004a4b09723e */ /* 0x000fe200000010ff */
[----:B0-----:R-:W-:Y:S01]  /*eae0*/  IMAD.MOV R24, RZ, RZ, -R33 ;  /* 0x000000ffff187224 */ /* 0x001fe200078e0a21 */
[----:B------:R-:W-:Y:S02]  /*eaf0*/  F2FP.BF16.F32.PACK_AB R10, R77, R183 ;  /* 0x000000b74d0a723e */ /* 0x000fe400000010ff */
[----:B------:R-:W-:Y:S01]  /*eb00*/  F2FP.BF16.F32.PACK_AB R11, R79, R78 ;  /* 0x0000004e4f0b723e */ /* 0x000fe200000010ff */
[----:B------:R-:W-:Y:S01]  /*eb10*/  IMAD R35, R197, R24, R37 ;  /* 0x00000018c5237224 */ /* 0x000fe200078e0225 */
[----:B------:R-:W-:-:S02]  /*eb20*/  MOV R146, R146 ;  /* 0x0000009200927202 */ /* 0x000fc40000000f00 */
[----:B------:R-:W-:Y:S01]  /*eb30*/  F2FP.BF16.F32.PACK_AB R12, R81, R184 ;  /* 0x000000b8510c723e */ /* 0x000fe200000010ff */
[----:B------:R0:W-:Y:S01]  /*eb40*/  STSM.16.M88.4 [R152], R8 ;  /* 0x0000000898007844 */ /* 0x0001e20000000200 */
        /* <DEDUP_REMOVED lines=8> */
[----:B------:R-:W-:Y:S01]  /*ebd0*/  F2FP.BF16.F32.PACK_AB R27, R95, R94 ;  /* 0x0000005e5f1b723e */ /* 0x000fe200000010ff */
[----:B0-----:R-:W-:Y:S01]  /*ebe0*/  IMAD.U32 R10, RZ, RZ, UR5 ;  /* 0x00000005ff0a7e24 */ /* 0x001fe2000f8e00ff */
[----:B------:R-:W-:Y:S01]  /*ebf0*/  SHF.R.S32.HI R9, RZ, 0x1f, R33 ;  /* 0x0000001fff097819 */ /* 0x000fe20000011421 */
[----:B------:R-:W-:Y:S01]  /*ec00*/  ULDC UR5, c[0x0][0xa88] ;  /* 0x0002a20000057ab9 */ /* 0x000fe20000000800 */
[----:B------:R-:W-:Y:S01]  /*ec10*/  SHF.R.S32.HI R8, RZ, 0x1f, R35 ;  /* 0x0000001fff087819 */ /* 0x000fe20000011423 */
[----:B------:R-:W-:Y:S01]  /*ec20*/  STSM.16.M88.4 [R142], R24 ;  /* 0x000000188e007844 */ /* 0x000fe20000000200 */
[----:B------:R-:W-:Y:S02]  /*ec30*/  MOV R138, R138 ;  /* 0x0000008a008a7202 */ /* 0x000fe40000000f00 */
[----:B------:R-:W-:-:S02]  /*ec40*/  F2FP.BF16.F32.PACK_AB R4, R97, R188 ;  /* 0x000000bc6104723e */ /* 0x000fc400000010ff */
[----:B------:R-:W-:Y:S01]  /*ec50*/  F2FP.BF16.F32.PACK_AB R5, R99, R98 ;  /* 0x000000626305723e */ /* 0x000fe200000010ff */
[----:B--2---:R-:W-:Y:S01]  /*ec60*/  VIADD R14, R212, UR60 ;  /* 0x0000003cd40e7c36 */ /* 0x004fe20008000000 */
[----:B------:R-:W-:Y:S02]  /*ec70*/  IADD3 R12, P0, R33, UR6, RZ ;  /* 0x00000006210c7c10 */ /* 0x000fe4000ff1e0ff */
[----:B------:R-:W-:Y:S02]  /*ec80*/  F2FP.BF16.F32.PACK_AB R6, R101, R189 ;  /* 0x000000bd6506723e */ /* 0x000fe400000010ff */
[----:B------:R-:W-:Y:S01]  /*ec90*/  IADD3.X R13, R9, UR7, R10, P0, !PT ;  /* 0x00000007090d7c10 */ /* 0x000fe200087fe40a */
[----:B------:R-:W-:Y:S01]  /*eca0*/  ULDC.64 UR6, c[0x0][0xb88] ;  /* 0x0002e20000067ab9 */ /* 0x000fe20000000a00 */
[----:B------:R-:W-:Y:S01]  /*ecb0*/  F2FP.BF16.F32.PACK_AB R7, R18, R3 ;  /* 0x000000031207723e */ /* 0x000fe200000010ff */
[----:B------:R-:W-:Y:S01]  /*ecc0*/  IMAD R8, R8, UR6, RZ ;  /* 0x0000000608087c24 */ /* 0x000fe2000f8e02ff */
[----:B------:R-:W-:Y:S01]  /*ecd0*/  LOP3.LUT P0, RZ, R210, 0x3, RZ, 0xc0, !PT ;  /* 0x00000003d2ff7812 */ /* 0x000fe2000780c0ff */
[C---:B------:R-:W-:Y:S01]  /*ece0*/  IMAD.WIDE.U32 R12, R35.reuse, UR6, R12 ;  /* 0x00000006230c7c25 */ /* 0x040fe2000f8e000c */
[----:B------:R-:W-:Y:S01]  /*ecf0*/  MOV R134, R134 ;  /* 0x0000008600867202 */ /* 0x000fe20000000f00 */
[----:B------:R0:W-:Y:S01]  /*ed00*/  STSM.16.M88.4 [R138], R4 ;  /* 0x000000048a007844 */ /* 0x0001e20000000200 */
[----:B------:R-:W-:Y:S01]  /*ed10*/  F2FP.BF16.F32.PACK_AB R9, R36, R32 ;  /* 0x000000202409723e */ /* 0x000fe200000010ff */
[----:B------:R-:W-:Y:S01]  /*ed20*/  IMAD R35, R35, UR7, R8 ;  /* 0x0000000723237c24 */ /* 0x000fe2000f8e0208 */
[----:B------:R-:W-:Y:S01]  /*ed30*/  ULDC.64 UR6, c[0x0][0xb50] ;  /* 0x0002d40000067ab9 */ /* 0x000fe20000000a00 */
[----:B------:R-:W-:Y:S01]  /*ed40*/  IMAD R3, R197, UR5, RZ ;  /* 0x00000005c5037c24 */ /* 0x000fe2000f8e02ff */
[----:B------:R-:W-:-:S02]  /*ed50*/  F2FP.BF16.F32.PACK_AB R8, R166, R190 ;  /* 0x000000bea608723e */ /* 0x000fc400000010ff */
[----:B------:R-:W-:Y:S02]  /*ed60*/  F2FP.BF16.F32.PACK_AB R10, R168, R191 ;  /* 0x000000bfa80a723e */ /* 0x000fe400000010ff */
[----:B------:R-:W-:Y:S02]  /*ed70*/  F2FP.BF16.F32.PACK_AB R11, R44, R40 ;  /* 0x000000282c0b723e */ /* 0x000fe400000010ff */
[----:B------:R-:W-:Y:S02]  /*ed80*/  LEA R18, P3, R12, UR6, 0x2 ;  /* 0x000000060c127c11 */ /* 0x000fe4000f8610ff */
[----:B------:R-:W-:Y:S01]  /*ed90*/  ISETP.GE.OR P1, PT, R14, R3, P0 ;  /* 0x000000030e00720c */ /* 0x000fe20000726670 */
[----:B------:R2:W-:Y:S01]  /*eda0*/  STSM.16.M88.4 [R134], R8 ;  /* 0x0000000886007844 */ /* 0x0005e20000000200 */
[----:B------:R-:W-:Y:S01]  /*edb0*/  F2FP.BF16.F32.PACK_AB R15, R92, R88 ;  /* 0x000000585c0f723e */ /* 0x000fe200000010ff */
[----:B0-----:R-:W-:Y:S01]  /*edc0*/  VIADD R4, R14, 0x8 ;  /* 0x000000080e047836 */ /* 0x001fe20000000000 */
[----:B------:R-:W-:Y:S01]  /*edd0*/  F2FP.BF16.F32.PACK_AB R6, R170, R193 ;  /* 0x000000c1aa06723e */ /* 0x000fe200000010ff */
[----:B------:R-:W-:Y:S01]  /*ede0*/  IMAD.IADD R5, R13, 0x1, R35 ;  /* 0x000000010d057824 */ /* 0x000fe200078e0223 */
[----:B------:R-:W-:Y:S01]  /*edf0*/  F2FP.BF16.F32.PACK_AB R7, R60, R56 ;  /* 0x000000383c07723e */ /* 0x000fe200000010ff */
[----:B------:R-:W-:Y:S01]  /*ee00*/  SHFL.IDX PT, R44, R18, RZ, 0x1c1f ;  /* 0x001c1fff122c7589 */ /* 0x000fe200000e0000 */
[----:B------:R-:W-:-:S02]  /*ee10*/  ISETP.GE.OR P0, PT, R4, R3, P0 ;  /* 0x000000030400720c */ /* 0x000fc40000706670 */
[----:B------:R-:W-:Y:S02]  /*ee20*/  LEA.HI.X R24, R12, UR7, R5, 0x2, P3 ;  /* 0x000000070c187c11 */ /* 0x000fe400098f1405 */
[----:B------:R-:W-:Y:S02]  /*ee30*/  F2FP.BF16.F32.PACK_AB R4, R169, R192 ;  /* 0x000000c0a904723e */ /* 0x000fe400000010ff */
[----:B------:R-:W-:Y:S01]  /*ee40*/  F2FP.BF16.F32.PACK_AB R5, R52, R48 ;  /* 0x000000303405723e */ /* 0x000fe200000010ff */
[----:B------:R-:W0:Y:S01]  /*ee50*/  SHFL.IDX PT, R45, R24, RZ, 0x1c1f ;  /* 0x001c1fff182d7589 */ /* 0x000e2200000e0000 */
[----:B------:R-:W-:Y:S02]  /*ee60*/  F2FP.BF16.F32.PACK_AB R12, R129, R195 ;  /* 0x000000c3810c723e */ /* 0x000fe400000010ff */
[----:B--2---:R-:W-:Y:S01]  /*ee70*/  F2FP.BF16.F32.PACK_AB R8, R171, R194 ;  /* 0x000000c2ab08723e */ /* 0x004fe200000010ff */
[----:B------:R-:W-:Y:S01]  /*ee80*/  STSM.16.M88.4 [R22], R4 ;  /* 0x0000000416007844 */ /* 0x000fe20000000200 */
[----:B------:R-:W-:-:S02]  /*ee90*/  F2FP.BF16.F32.PACK_AB R9, R68, R64 ;  /* 0x000000404409723e */ /* 0x000fc400000010ff */
[----:B------:R-:W-:Y:S01]  /*eea0*/  F2FP.BF16.F32.PACK_AB R10, R125, R124 ;  /* 0x0000007c7d0a723e */ /* 0x000fe200000010ff */
[----:B------:R-:W-:Y:S01]  /*eeb0*/  SHFL.IDX PT, R48, R18, 0x1, 0x1c1f ;  /* 0x003c1f0012307f89 */ /* 0x000fe200000e0000 */
[----:B------:R-:W-:Y:S02]  /*eec0*/  F2FP.BF16.F32.PACK_AB R11, R76, R72 ;  /* 0x000000484c0b723e */ /* 0x000fe400000010ff */
[----:B------:R-:W-:Y:S01]  /*eed0*/  F2FP.BF16.F32.PACK_AB R13, R84, R80 ;  /* 0x00000050540d723e */ /* 0x000fe200000010ff */
[----:B------:R-:W2:Y:S01]  /*eee0*/  SHFL.IDX PT, R49, R24, 0x1, 0x1c1f ;  /* 0x003c1f0018317f89 */ /* 0x000ea200000e0000 */
[----:B------:R-:W-:Y:S02]  /*eef0*/  F2FP.BF16.F32.PACK_AB R14, R133, R132 ;  /* 0x00000084850e723e */ /* 0x000fe400000010ff */
[----:B------:R-:W-:Y:S01]  /*ef00*/  F2FP.BF16.F32.PACK_AB R138, R141, R140 ;  /* 0x0000008c8d8a723e */ /* 0x000fe200000010ff */
[----:B------:R-:W-:Y:S01]  /*ef10*/  STSM.16.M88.4 [R158], R8 ;  /* 0x000000089e007844 */ /* 0x000fe20000000200 */
[----:B------:R-:W-:-:S02]  /*ef20*/  F2FP.BF16.F32.PACK_AB R139, R162, R128 ;  /* 0x00000080a28b723e */ /* 0x000fc400000010ff */
[----:B------:R-:W-:Y:S01]  /*ef30*/  F2FP.BF16.F32.PACK_AB R146, R149, R148 ;  /* 0x000000949592723e */ /* 0x000fe200000010ff */
[----:B------:R-:W-:Y:S01]  /*ef40*/  STSM.16.M88.4 [R159], R12 ;  /* 0x0000000c9f007844 */ /* 0x000fe20000000200 */
[----:B------:R-:W-:-:S03]  /*ef50*/  F2FP.BF16.F32.PACK_AB R147, R167, R165 ;  /* 0x000000a5a793723e */ /* 0x000fc600000010ff */
[----:B------:R-:W-:Y:S04]  /*ef60*/  STSM.16.M88.4 [R160], R136 ;  /* 0x00000088a0007844 */ /* 0x000fe80000000200 */
[----:B------:R-:W-:Y:S01]  /*ef70*/  STSM.16.M88.4 [R161], R144 ;  /* 0x00000090a1007844 */ /* 0x000fe20000000200 */
[----:B------:R-:W-:Y:S01]  /*ef80*/  BAR.SYNC.DEFER_BLOCKING 0x1, 0x100 ;  /* 0x0044000000007b1d */ /* 0x000fe20000010000 */
[----:B------:R-:W-:-:S05]  /*ef90*/  UIMAD UR5, UR10, UR8, URZ ;  /* 0x000000080a0572a4 */ /* 0x000fca000f8e023f */
[----:B0-----:R0:W-:Y:S04]  /*efa0*/  @!P1 ST.E desc[UR36][R44.64], R0 ;  /* 0x000000002c009985 */ /* 0x0011e8000c101924 */
[----:B--2---:R2:W-:Y:S04]  /*efb0*/  @!P0 ST.E desc[UR36][R48.64], R2 ;  /* 0x0000000230008985 */ /* 0x0045e8000c101924 */
[----:B------:R3:W5:Y:S01]  /*efc0*/  LD.E.128 R32, desc[UR36][R16.64] ;  /* 0x0000002410207980 */ /* 0x000762000c101d00 */
[----:B0-----:R-:W-:Y:S01]  /*efd0*/  IMAD R0, R205, 0x20, R208 ;  /* 0x00000020cd007824 */ /* 0x001fe200078e02d0 */
[----:B------:R-:W-:-:S02]  /*efe0*/  UIMAD.WIDE.U32 UR6, UR11, UR8, URZ ;  /* 0x000000080b0672a5 */ /* 0x000fc4000f8e003f */
[----:B------:R0:W5:Y:S01]  /*eff0*/  LD.E.128 R36, desc[UR36][R20.64] ;  /* 0x0000002414247980 */ /* 0x000162000c101d00 */
[----:B---3--:R-:W3:Y:S01]  /*f000*/  @P2 LDC R17, c[0x0][0xbec] ;  /* 0x0002fb00ff112b82 */ /* 0x008ee20000000800 */
[----:B------:R-:W-:Y:S01]  /*f010*/  IADD3 R18, R0, UR60, RZ ;  /* 0x0000003c00127c10 */ /* 0x000fe2000fffe0ff */
[----:B------:R-:W-:Y:S01]  /*f020*/  UIMAD UR5, UR11, UR9, UR5 ;  /* 0x000000090b0572a4 */ /* 0x000fe2000f8e0205 */
[----:B------:R4:W5:Y:S02]  /*f030*/  LD.E.128 R24, desc[UR36][R28.64] ;  /* 0x000000241c187980 */ /* 0x000964000c101d00 */
[----:B------:R-:W-:Y:S01]  /*f040*/  ULDC.64 UR10, c[0x0][0xaf0] ;  /* 0x0002bc00000a7ab9 */ /* 0x000fe20000000a00 */
[----:B------:R-:W-:Y:S01]  /*f050*/  UIADD3 UR7, UR7, UR5, URZ ;  /* 0x0000000507077290 */ /* 0x000fe2000fffe03f */
[----:B------:R-:W5:Y:S01]  /*f060*/  LD.E.128 R100, desc[UR36][R102.64] ;  /* 0x0000002466647980 */ /* 0x000f62000c101d00 */
[----:B------:R-:W-:Y:S01]  /*f070*/  UIMAD UR8, UR12, UR10, URZ ;  /* 0x0000000a0c0872a4 */ /* 0x000fe2000f8e023f */
[----:B0-----:R-:W-:Y:S01]  /*f080*/  IMAD.MOV.U32 R21, RZ, RZ, R18 ;  /* 0x000000ffff157224 */ /* 0x001fe200078e0012 */
[----:B------:R-:W-:Y:S01]  /*f090*/  UIMAD.WIDE.U32 UR6, UR13, UR10, UR6 ;  /* 0x0000000a0d0672a5 */ /* 0x000fe2000f8e0006 */
[----:B------:R4:W5:Y:S01]  /*f0a0*/  LD.E.128 R4, desc[UR36][R104.64] ;  /* 0x0000002468047980 */ /* 0x000962000c101d00 */
[----:B------:R-:W-:-:S03]  /*f0b0*/  UIMAD UR5, UR13, UR11, UR8 ;  /* 0x0000000b0d0572a4 */ /* 0x000fc6000f8e0208 */
[----:B------:R-:W-:Y:S01]  /*f0c0*/  ULDC.64 UR8, c[0x0][0xae0] ;  /* 0x0002b80000087ab9 */ /* 0x000fe20000000a00 */
[----:B------:R-:W-:Y:S01]  /*f0d0*/  UIADD3 UR5, UR7, UR5, URZ ;  /* 0x0000000507057290 */ /* 0x000fe2000fffe03f */
[----:B------:R4:W5:Y:S04]  /*f0e0*/  LD.E.128 R8, desc[UR36][R106.64] ;  /* 0x000000246a087980 */ /* 0x000968000c101d00 */
[----:B------:R4:W5:Y:S01]  /*f0f0*/  LD.E.128 R12, desc[UR36][R108.64] ;  /* 0x000000246c0c7980 */ /* 0x000962000c101d00 */
[----:B---3--:R-:W-:-:S03]  /*f100*/  @P2 IMAD.HI.U32 R0, R18, R17, RZ ;  /* 0x0000001112002227 */ /* 0x008fc600078e00ff */
[----:B------:R4:W5:Y:S02]  /*f110*/  LD.E.128 R40, desc[UR36][R110.64] ;  /* 0x000000246e287980 */ /* 0x000964000c101d00 */
[----:B-1----:R-:W-:Y:S02]  /*f120*/  @P2 SHF.R.U32.HI R21, RZ, R69, R0 ;  /* 0x00000045ff152219 */ /* 0x002fe40000011600 */
[----:B------:R4:W5:Y:S02]  /*f130*/  LD.E.128 R56, desc[UR36][R112.64] ;  /* 0x0000002470387980 */ /* 0x000964000c101d00 */
[--C-:B------:R-:W-:Y:S01]  /*f140*/  SHF.R.S32.HI R0, RZ, 0x1f, R21.reuse ;  /* 0x0000001fff007819 */ /* 0x100fe20000011415 */
[----:B--2---:R-:W-:Y:S01]  /*f150*/  IMAD.MOV R2, RZ, RZ, -R21 ;  /* 0x000000ffff027224 */ /* 0x004fe200078e0a15 */
[----:B------:R4:W5:Y:S01]  /*f160*/  LD.E.128 R44, desc[UR36][R114.64] ;  /* 0x00000024722c7980 */ /* 0x000962000c101d00 */
[----:B------:R-:W-:Y:S02]  /*f170*/  IMAD.U32 R17, RZ, RZ, UR7 ;  /* 0x00000007ff117e24 */ /* 0x000fe4000f8e00ff */
[----:B------:R-:W-:Y:S01]  /*f180*/  IMAD.U32 R16, RZ, RZ, UR6 ;  /* 0x00000006ff107e24 */ /* 0x000fe2000f8e00ff */
[----:B------:R4:W5:Y:S01]  /*f190*/  LD.E.128 R48, desc[UR36][R116.64] ;  /* 0x0000002474307980 */ /* 0x000962000c101d00 */
[----:B------:R-:W-:Y:S01]  /*f1a0*/  IMAD.U32 R17, RZ, RZ, UR5 ;  /* 0x00000005ff117e24 */ /* 0x000fe2000f8e00ff */
[----:B------:R-:W-:Y:S01]  /*f1b0*/  ULDC.64 UR6, c[0x0][0xad8] ;  /* 0x0002b60000067ab9 */ /* 0x000fe20000000a00 */
[----:B------:R-:W-:Y:S01]  /*f1c0*/  IMAD R0, R0, UR8, RZ ;  /* 0x0000000800007c24 */ /* 0x000fe2000f8e02ff */
[----:B------:R4:W5:Y:S01]  /*f1d0*/  LD.E.128 R52, desc[UR36][R118.64] ;  /* 0x0000002476347980 */ /* 0x000962000c101d00 */
[----:B------:R-:W-:-:S02]  /*f1e0*/  IMAD R197, R197, R2, R18 ;  /* 0x00000002c5c57224 */ /* 0x000fc400078e0212 */
[C---:B------:R-:W-:Y:S01]  /*f1f0*/  IMAD R69, R21.reuse, UR9, R0 ;  /* 0x0000000915457c24 */ /* 0x040fe2000f8e0200 */
[----:B------:R4:W5:Y:S01]  /*f200*/  LD.E.128 R64, desc[UR36][R120.64] ;  /* 0x0000002478407980 */ /* 0x000962000c101d00 */
[----:B------:R-:W-:Y:S01]  /*f210*/  IMAD.WIDE.U32 R16, R21, UR8, R16 ;  /* 0x0000000815107c25 */ /* 0x000fe2000f8e0010 */
[----:B------:R-:W-:Y:S02]  /*f220*/  SHF.R.S32.HI R0, RZ, 0x1f, R197 ;  /* 0x0000001fff007819 */ /* 0x000fe400000114c5 */
[----:B------:R4:W5:Y:S04]  /*f230*/  LD.E.128 R60, desc[UR36][R122.64] ;  /* 0x000000247a3c7980 */ /* 0x000968000c101d00 */
[----:B------:R-:W5:Y:S04]  /*f240*/  LD.E.128 R124, desc[UR36][R126.64] ;  /* 0x000000247e7c7980 */ /* 0x000f68000c101d00 */
[----:B------:R-:W5:Y:S01]  /*f250*/  LD.E.128 R28, desc[UR36][R30.64] ;  /* 0x000000241e1c7980 */ /* 0x000f62000c101d00 */
[----:B------:R-:W-:Y:S01]  /*f260*/  @!PT LDS RZ, [RZ] ;  /* 0x00000000fffff984 */ /* 0x000fe20000000800 */
[----:B------:R-:W-:Y:S01]  /*f270*/  @!PT LDS RZ, [RZ] ;  /* 0x00000000fffff984 */ /* 0x000fe20000000800 */
[----:B------:R-:W-:Y:S01]  /*f280*/  @!PT LDS RZ, [RZ] ;  /* 0x00000000fffff984 */ /* 0x000fe20000000800 */
[----:B------:R-:W-:Y:S01]  /*f290*/  @!PT LDS RZ, [RZ] ;  /* 0x00000000fffff984 */ /* 0x000fe20000000800 */
[----:B------:R0:W-:Y:S06]  /*f2a0*/  MEMBAR.ALL.CTA ;  /* 0x0000000000007992 */ /* 0x0001ec0000008000 */
[----:B0-----:R-:W0:Y:S01]  /*f2b0*/  FENCE.VIEW.ASYNC.S ;  /* 0x00000000000073c6 */ /* 0x001e220000000000 */
[----:B------:R-:W-:Y:S01]  /*f2c0*/  IADD3 R17, R17, R69, RZ ;  /* 0x0000004511117210 */ /* 0x000fe20007ffe0ff */
[----:B------:R-:W-:-:S02]  /*f2d0*/  IMAD R2, R0, UR6, RZ ;  /* 0x0000000600027c24 */ /* 0x000fc4000f8e02ff */
[----:B------:R-:W-:Y:S02]  /*f2e0*/  VIADD R22, R208, UR60 ;  /* 0x0000003cd0167c36 */ /* 0x000fe40008000000 */
[C---:B------:R-:W-:Y:S02]  /*f2f0*/  IMAD R21, R197.reuse, UR7, R2 ;  /* 0x00000007c5157c24 */ /* 0x040fe4000f8e0202 */
[----:B------:R-:W-:Y:S01]  /*f300*/  IMAD.WIDE.U32 R16, R197, UR6, R16 ;  /* 0x00000006c5107c25 */ /* 0x000fe2000f8e0010 */
[C---:B------:R-:W-:Y:S01]  /*f310*/  ISETP.GE.AND P2, PT, R22.reuse, R3, PT ;  /* 0x000000031600720c */ /* 0x040fe20003f46270 */
[----:B------:R-:W-:Y:S02]  /*f320*/  ULDC.64 UR6, c[0x0][0xa80] ;  /* 0x0002a00000067ab9 */ /* 0x000fe40000000a00 */
[----:B------:R-:W-:Y:S01]  /*f330*/  VIADD R0, R22, 0x20 ;  /* 0x0000002016007836 */ /* 0x000fe20000000000 */
[----:B------:R-:W-:Y:S01]  /*f340*/  LEA R2, P3, R16, UR6, 0x1 ;  /* 0x0000000610027c11 */ /* 0x000fe2000f8608ff */
[----:B------:R-:W-:-:S02]  /*f350*/  IMAD.IADD R17, R17, 0x1, R21 ;  /* 0x0000000111117824 */ /* 0x000fc400078e0215 */
[----:B------:R-:W-:Y:S01]  /*f360*/  VIADD R196, R196, 0x30820 ;  /* 0x00030820c4c47836 */ /* 0x000fe20000000000 */
[-C--:B------:R-:W-:Y:S01]  /*f370*/  ISETP.GE.AND P1, PT, R0, R3.reuse, PT ;  /* 0x000000030000720c */ /* 0x080fe20003f26270 */
[----:B------:R-:W-:Y:S01]  /*f380*/  VIADD R0, R22, 0x40 ;  /* 0x0000004016007836 */ /* 0x000fe20000000000 */
[----:B------:R-:W-:Y:S02]  /*f390*/  LEA.HI.X R18, R16, UR7, R17, 0x1, P3 ;  /* 0x0000000710127c11 */ /* 0x000fe400098f0c11 */
[----:B------:R-:W-:Y:S01]  /*f3a0*/  PRMT R196, RZ, 0x654, R196 ;  /* 0x00000654ffc47816 */ /* 0x000fe200000000c4 */
[----:B0-----:R4:W0:Y:S01]  /*f3b0*/  SHFL.IDX PT, R70, R2, RZ, 0x181f ;  /* 0x00181fff02467589 */ /* 0x00182200000e0000 */
[----:B------:R-:W-:Y:S01]  /*f3c0*/  ISETP.GE.AND P0, PT, R0, R3, PT ;  /* 0x000000030000720c */ /* 0x000fe20003f06270 */
[----:B------:R-:W-:Y:S01]  /*f3d0*/  BSSY B1, `(.L_x_1073) ;  /* 0x0000015000017945 */ /* 0x000fe20003800000 */
[----:B------:R4:W-:Y:S01]  /*f3e0*/  SYNCS.ARRIVE.TRANS64.RED.A1T0 RZ, [R196+URZ], RZ ;  /* 0x000000ffc4ff79a7 */ /* 0x0009e2000810043f */
[----:B------:R4:W1:Y:S02]  /*f3f0*/  SHFL.IDX PT, R0, R18, RZ, 0x181f ;  /* 0x00181fff12007589 */ /* 0x00086400000e0000 */
        /* <DEDUP_REMOVED lines=18> */
.L_x_1074:
[----:B------:R-:W-:Y:S05]  /*f520*/  BSYNC B1 ;  /* 0x0000000000017941 */ /* 0x000fea0003800000 */
.L_x_1073:
[----:B-1----:R1:W3:Y:S01]  /*f530*/  SHFL.IDX PT, R0, R18, 0x1, 0x181f ;  /* 0x00381f0012007f89 */ /* 0x0022e200000e0000 */
[----:B------:R-:W-:Y:S03]  /*f540*/  BSSY B1, `(.L_x_1075) ;  /* 0x0000014000017945 */ /* 0x000fe60003800000 */
[----:B--2---:R1:W2:Y:S01]  /*f550*/  SHFL.IDX PT, R20, R2, 0x1, 0x181f ;  /* 0x00381f0002147f89 */ /* 0x0042a200000e0000 */
[----:B------:R-:W-:Y:S05]  /*f560*/  @P1 BRA `(.L_x_1076) ;  /* 0x0000000000441947 */ /* 0x000fea0003800000 */
[----:B------:R-:W-:Y:S02]  /*f570*/  ULDC UR5, c[0x0][0xac8] ;  /* 0x0002b20000057ab9 */ /* 0x000fe40000000800 */
[----:B------:R-:W-:Y:S02]  /*f580*/  ISETP.GE.AND P4, PT, R23, UR5, PT ;  /* 0x0000000517007c0c */ /* 0x000fe4000bf86270 */
[----:B------:R-:W-:Y:S02]  /*f590*/  ISETP.GE.AND P3, PT, R203, UR5, PT ;  /* 0x00000005cb007c0c */ /* 0x000fe4000bf66270 */
[----:B------:R-:W-:Y:S02]  /*f5a0*/  ISETP.GE.AND P2, PT, R202, UR5, PT ;  /* 0x00000005ca007c0c */ /* 0x000fe4000bf46270 */
[----:B------:R-:W-:-:S07]  /*f5b0*/  ISETP.GE.AND P1, PT, R204, UR5, PT ;  /* 0x00000005cc007c0c */ /* 0x000fce000bf26270 */
[-C--:B--2--5:R-:W-:Y:S02]  /*f5c0*/  @!P4 LEA R4, P6, R23, R20.reuse, 0x1 ;  /* 0x000000141704c211 */ /* 0x0a4fe400078c08ff */
[----:B------:R-:W-:Y:S02]  /*f5d0*/  @!P3 LEA R6, P5, R203, R20, 0x1 ;  /* 0x00000014cb06b211 */ /* 0x000fe400078a08ff */
[----:B---3--:R-:W-:Y:S02]  /*f5e0*/  @!P4 LEA.HI.X R5, R23, R0, R218, 0x1, P6 ;  /* 0x000000001705c211 */ /* 0x008fe400030f0cda */
        /* <DEDUP_REMOVED lines=9> */
.L_x_1076:
[----:B------:R-:W-:Y:S05]  /*f680*/  BSYNC B1 ;  /* 0x0000000000017941 */ /* 0x000fea0003800000 */
.L_x_1075:
[----:B---3--:R3:W0:Y:S01]  /*f690*/  SHFL.IDX PT, R0, R18, 0x2, 0x181f ;  /* 0x00581f0012007f89 */ /* 0x00862200000e0000 */
[----:B------:R-:W-:Y:S03]  /*f6a0*/  BSSY B1, `(.L_x_1077) ;  /* 0x0000014000017945 */ /* 0x000fe60003800000 */
[----:B--2--5:R3:W2:Y:S01]  /*f6b0*/  SHFL.IDX PT, R10, R2, 0x2, 0x181f ;  /* 0x00581f00020a7f89 */ /* 0x0246a200000e0000 */
[----:B------:R-:W-:Y:S05]  /*f6c0*/  @P0 BRA `(.L_x_1078) ;  /* 0x0000000000440947 */ /* 0x000fea0003800000 */
[----:B------:R-:W-:Y:S02]  /*f6d0*/  ULDC UR5, c[0x0][0xac8] ;  /* 0x0002b20000057ab9 */ /* 0x000fe40000000800 */
[----:B------:R-:W-:Y:S02]  /*f6e0*/  ISETP.GE.AND P3, PT, R23, UR5, PT ;  /* 0x0000000517007c0c */ /* 0x000fe4000bf66270 */
[----:B------:R-:W-:Y:S02]  /*f6f0*/  ISETP.GE.AND P2, PT, R203, UR5, PT ;  /* 0x00000005cb007c0c */ /* 0x000fe4000bf46270 */
[----:B------:R-:W-:Y:S02]  /*f700*/  ISETP.GE.AND P1, PT, R202, UR5, PT ;  /* 0x00000005ca007c0c */ /* 0x000fe4000bf26270 */
[----:B------:R-:W-:-:S07]  /*f710*/  ISETP.GE.AND P0, PT, R204, UR5, PT ;  /* 0x00000005cc007c0c */ /* 0x000fce000bf06270 */
[-C--:B--2---:R-:W-:Y:S02]  /*f720*/  @!P3 LEA R4, P6, R23, R10.reuse, 0x1 ;  /* 0x0000000a1704b211 */ /* 0x084fe400078c08ff */
        /* <DEDUP_REMOVED lines=11> */
.L_x_1078:
[----:B------:R-:W-:Y:S05]  /*f7e0*/  BSYNC B1 ;  /* 0x0000000000017941 */ /* 0x000fea0003800000 */
.L_x_1077:
[----:B0-----:R-:W-:Y:S01]  /*f7f0*/  VIADD R0, R22, 0x60 ;  /* 0x0000006016007836 */ /* 0x001fe20000000000 */
[----:B-1-34-:R-:W0:Y:S04]  /*f800*/  SHFL.IDX PT, R18, R18, 0x3, 0x181f ;  /* 0x00781f0012127f89 */ /* 0x01ae2800000e0000 */
[----:B------:R-:W-:Y:S01]  /*f810*/  ISETP.GE.AND P0, PT, R0, R3, PT ;  /* 0x000000030000720c */ /* 0x000fe20003f06270 */
[----:B------:R1:W3:-:S12]  /*f820*/  SHFL.IDX PT, R8, R2, 0x3, 0x181f ;  /* 0x00781f0002087f89 */ /* 0x0002d800000e0000 */
[----:B-1----:R-:W-:Y:S05]  /*f830*/  @P0 BRA `(.L_x_1079) ;  /* 0x0000000c00380947 */ /* 0x002fea0003800000 */
[----:B------:R-:W-:Y:S02]  /*f840*/  ULDC UR5, c[0x0][0xac8] ;  /* 0x0002b20000057ab9 */ /* 0x000fe40000000800 */
[----:B------:R-:W-:Y:S02]  /*f850*/  ISETP.GE.AND P3, PT, R23, UR5, PT ;  /* 0x0000000517007c0c */ /* 0x000fe4000bf66270 */
[----:B------:R-:W-:Y:S02]  /*f860*/  ISETP.GE.AND P4, PT, R203, UR5, PT ;  /* 0x00000005cb007c0c */ /* 0x000fe4000bf86270 */
[----:B------:R-:W-:-:S09]  /*f870*/  ISETP.GE.AND P5, PT, R202, UR5, PT ;  /* 0x00000005ca007c0c */ /* 0x000fd2000bfa6270 */
[-C--:B---3--:R-:W-:Y:S02]  /*f880*/  @!P3 LEA R2, P0, R23, R8.reuse, 0x1 ;  /* 0x000000081702b211 */ /* 0x088fe400078008ff */
        /* <DEDUP_REMOVED lines=10> */
[----:B-1----:R-:W-:-:S04]  /*f930*/  LEA R2, P0, R204, R8, 0x1 ;  /* 0x00000008cc027211 */ /* 0x002fc800078008ff */
[----:B------:R-:W-:-:S05]  /*f940*/  LEA.HI.X R3, R204, R18, R215, 0x1, P0 ;  /* 0x00000012cc037211 */ /* 0x000fca00000f0cd7 */
[----:B------:R4:W-:Y:S01]  /*f950*/  ST.E.128 desc[UR36][R2.64], R28 ;  /* 0x0000001c02007985 */ /* 0x0009e2000c101d24 */
[----:B------:R-:W-:Y:S05]  /*f960*/  BRA `(.L_x_1079) ;  /* 0x0000000800ec7947 */ /* 0x000fea0003800000 */
.L_x_1072:
[----:B------:R-:W0:Y:S01]  /*f970*/  LDC R8, c[0x0][0xbe8] ;  /* 0x0002fa00ff087b82 */ /* 0x000e220000000800 */
[----:B------:R-:W-:Y:S01]  /*f980*/  R2UR UR6, R206 ;  /* 0x00000000ce0672ca */ /* 0x000fe200000e0000 */
[----:B------:R-:W-:Y:S01]  /*f990*/  BSSY B1, `(.L_x_1080) ;  /* 0x0000034000017945 */ /* 0x000fe20003800000 */
[----:B------:R-:W-:Y:S01]  /*f9a0*/  R2UR UR5, R207 ;  /* 0x00000000cf0572ca */ /* 0x000fe200000e0000 */
[----:B------:R-:W-:Y:S01]  /*f9b0*/  IMAD R6, R205, 0x20, R208 ;  /* 0x00000020cd067824 */ /* 0x000fe200078e02d0 */
[----:B------:R-:W-:-:S09]  /*f9c0*/  ISETP.GE.AND P0, PT, R219, 0x80, PT ;  /* 0x00000080db00780c */ /* 0x000fd20003f06270 */
[----:B------:R-:W-:Y:S02]  /*f9d0*/  USHF.R.S32.HI UR8, URZ, 0x1f, UR6 ;  /* 0x0000001f3f087899 */ /* 0x000fe40008011406 */
[----:B------:R-:W-:Y:S01]  /*f9e0*/  USHF.R.S32.HI UR9, URZ, 0x1f, UR5 ;  /* 0x0000001f3f097899 */ /* 0x000fe20008011405 */
[----:B0-----:R-:W-:-:S13]  /*f9f0*/  ISETP.NE.AND P1, PT, R8, 0x1, PT ;  /* 0x000000010800780c */ /* 0x001fda0003f25270 */
[----:B------:R-:W0:Y:S08]  /*fa00*/  @P1 LDC R9, c[0x0][0xbec] ;  /* 0x0002fb00ff091b82 */ /* 0x000e300000000800 */
[----:B------:R-:W1:Y:S01]  /*fa10*/  @P1 LDC R11, c[0x0][0xbf0] ;  /* 0x0002fc00ff0b1b82 */ /* 0x000e620000000800 */
[----:B------:R-:W-:Y:S05]  /*fa20*/  @P0 BRA `(.L_x_1081) ;  /* 0x0000000000a80947 */ /* 0x000fea0003800000 */
[----:B------:R-:W2:Y:S01]  /*fa30*/  S2R R4, SR_TID.X ;  /* 0x0000000000047919 */ /* 0x000ea20000002100 */
[----:B------:R-:W3:Y:S01]  /*fa40*/  LDC R3, c[0x0][0xbe8] ;  /* 0x0002fa00ff037b82 */ /* 0x000ee20000000800 */
[----:B------:R-:W-:Y:S01]  /*fa50*/  MOV R7, UR60 ;  /* 0x0000003c00077c02 */ /* 0x000fe20008000f00 */
[----:B------:R-:W-:Y:S02]  /*fa60*/  ULDC UR5, c[0x0][0xa88] ;  /* 0x0002a20000057ab9 */ /* 0x000fe40000000800 */
[----:B---3--:R-:W-:Y:S01]  /*fa70*/  IMAD R5, R3, UR5, RZ ;  /* 0x0000000503057c24 */ /* 0x008fe2000f8e02ff */
[----:B--2---:R-:W-:-:S04]  /*fa80*/  IADD3 R4, R7, -0x80, R4 ;  /* 0xffffff8007047810 */ /* 0x004fc80007ffe004 */
[----:B------:R-:W-:-:S13]  /*fa90*/  ISETP.GE.AND P0, PT, R4, R5, PT ;  /* 0x000000050400720c */ /* 0x000fda0003f06270 */
[----:B------:R-:W-:Y:S05]  /*faa0*/  @P0 BRA `(.L_x_1081) ;  /* 0x0000000000880947 */ /* 0x000fea0003800000 */
[----:B------:R-:W-:Y:S01]  /*fab0*/  ISETP.NE.AND P0, PT, R3, 0x1, PT ;  /* 0x000000010300780c */ /* 0x000fe20003f05270 */
[----:B------:R-:W-:Y:S01]  /*fac0*/  ULDC.64 UR10, c[0x0][0xb90] ;  /* 0x0002e400000a7ab9 */ /* 0x000fe20000000a00 */
[----:B------:R-:W-:Y:S01]  /*fad0*/  R2UR UR13, R206 ;  /* 0x00000000ce0d72ca */ /* 0x000fe200000e0000 */
[----:B------:R-:W-:Y:S01]  /*fae0*/  UIMAD UR5, UR8, UR10, URZ ;  /* 0x0000000a080572a4 */ /* 0x000fe2000f8e023f */
[----:B------:R-:W-:Y:S01]  /*faf0*/  R2UR UR12, R207 ;  /* 0x00000000cf0c72ca */ /* 0x000fe200000e0000 */
[----:B------:R-:W-:-:S08]  /*fb00*/  IMAD.MOV.U32 R2, RZ, RZ, R4 ;  /* 0x000000ffff027224 */ /* 0x000fd000078e0004 */
[----:B------:R-:W2:Y:S02]  /*fb10*/  @P0 LDC R5, c[0x0][0xbec] ;  /* 0x0002fb00ff050b82 */ /* 0x000ea40000000800 */
[----:B------:R-:W-:Y:S02]  /*fb20*/  UIMAD.WIDE.U32 UR6, UR13, UR10, URZ ;  /* 0x0000000a0d0672a5 */ /* 0x000fe4000f8e003f */
[----:B------:R-:W-:-:S03]  /*fb30*/  UIMAD UR5, UR13, UR11, UR5 ;  /* 0x0000000b0d0572a4 */ /* 0x000fc6000f8e0205 */
[----:B------:R-:W-:Y:S01]  /*fb40*/  ULDC.64 UR10, c[0x0][0xb98] ;  /* 0x0002e600000a7ab9 */ /* 0x000fe20000000a00 */
[----:B------:R-:W3:Y:S01]  /*fb50*/  @P0 LDC R7, c[0x0][0xbf0] ;  /* 0x0002fc00ff070b82 */ /* 0x000ee20000000800 */
[----:B------:R-:W-:Y:S02]  /*fb60*/  UIADD3 UR7, UR7, UR5, URZ ;  /* 0x0000000507077290 */ /* 0x000fe4000fffe03f */
[----:B------:R-:W-:Y:S02]  /*fb70*/  UIMAD UR5, UR9, UR10, URZ ;  /* 0x0000000a090572a4 */ /* 0x000fe4000f8e023f */
[----:B------:R-:W-:Y:S02]  /*fb80*/  UIMAD.WIDE.U32 UR6, UR12, UR10, UR6 ;  /* 0x0000000a0c0672a5 */ /* 0x000fe4000f8e0006 */
[----:B------:R-:W-:-:S03]  /*fb90*/  UIMAD UR5, UR12, UR11, UR5 ;  /* 0x0000000b0c0572a4 */ /* 0x000fc6000f8e0205 */
[----:B------:R-:W-:Y:S01]  /*fba0*/  ULDC.64 UR10, c[0x0][0xb88] ;  /* 0x0002e200000a7ab9 */ /* 0x000fe20000000a00 */
[----:B--2---:R-:W-:-:S05]  /*fbb0*/  @P0 IMAD.HI.U32 R0, R4, R5, RZ ;  /* 0x0000000504000227 */ /* 0x004fca00078e00ff */
[----:B---3--:R-:W-:-:S05]  /*fbc0*/  @P0 SHF.R.U32.HI R2, RZ, R7, R0 ;  /* 0x00000007ff020219 */ /* 0x008fca0000011600 */
[----:B------:R-:W-:-:S04]  /*fbd0*/  IMAD.MOV R5, RZ, RZ, -R2 ;  /* 0x000000ffff057224 */ /* 0x000fc800078e0a02 */
[----:B------:R-:W-:Y:S01]  /*fbe0*/  IMAD R5, R3, R5, R4 ;  /* 0x0000000503057224 */ /* 0x000fe200078e0204 */
[----:B------:R-:W-:Y:S01]  /*fbf0*/  SHF.R.S32.HI R3, RZ, 0x1f, R2 ;  /* 0x0000001fff037819 */ /* 0x000fe20000011402 */
[----:B------:R-:W-:Y:S01]  /*fc00*/  IMAD.U32 R4, RZ, RZ, UR5 ;  /* 0x00000005ff047e24 */ /* 0x000fe2000f8e00ff */
[----:B------:R-:W-:Y:S02]  /*fc10*/  IADD3 R2, P0, R2, UR6, RZ ;  /* 0x0000000602027c10 */ /* 0x000fe4000ff1e0ff */
[----:B------:R-:W-:Y:S02]  /*fc20*/  SHF.R.S32.HI R0, RZ, 0x1f, R5 ;  /* 0x0000001fff007819 */ /* 0x000fe40000011405 */
[----:B------:R-:W-:Y:S01]  /*fc30*/  IADD3.X R3, R3, UR7, R4, P0, !PT ;  /* 0x0000000703037c10 */ /* 0x000fe200087fe404 */
[----:B------:R-:W-:Y:S02]  /*fc40*/  ULDC.64 UR6, c[0x0][0xb50] ;  /* 0x0002d40000067ab9 */ /* 0x000fe40000000a00 */
[----:B------:R-:W-:-:S02]  /*fc50*/  IMAD R0, R0, UR10, RZ ;  /* 0x0000000a00007c24 */ /* 0x000fc4000f8e02ff */
[----:B------:R-:W-:-:S04]  /*fc60*/  IMAD.WIDE.U32 R2, R5, UR10, R2 ;  /* 0x0000000a05027c25 */ /* 0x000fc8000f8e0002 */
[----:B------:R-:W-:Y:S01]  /*fc70*/  IMAD R7, R5, UR11, R0 ;  /* 0x0000000b05077c24 */ /* 0x000fe2000f8e0200 */
[----:B------:R-:W-:-:S03]  /*fc80*/  LEA R4, P0, R2, UR6, 0x2 ;  /* 0x0000000602047c11 */ /* 0x000fc6000f8010ff */
[----:B------:R-:W-:-:S05]  /*fc90*/  IMAD.IADD R3, R3, 0x1, R7 ;  /* 0x0000000103037824 */ /* 0x000fca00078e0207 */
[----:B------:R-:W-:Y:S01]  /*fca0*/  LEA.HI.X R5, R2, UR7, R3, 0x2, P0 ;  /* 0x0000000702057c11 */ /* 0x000fe200080f1403 */
[----:B------:R-:W-:-:S05]  /*fcb0*/  IMAD.MOV.U32 R3, RZ, RZ, -0x800000 ;  /* 0xff800000ff037424 */ /* 0x000fca00078e00ff */
[----:B------:R2:W-:Y:S02]  /*fcc0*/  STG.E desc[UR36][R4.64], R3 ;  /* 0x0000000304007986 */ /* 0x0005e4000c101924 */
.L_x_1081:
[----:B------:R-:W-:Y:S05]  /*fcd0*/  BSYNC B1 ;  /* 0x0000000000017941 */ /* 0x000fea0003800000 */
.L_x_1080:
[----:B------:R-:W-:Y:S01]  /*fce0*/  R2UR UR13, R206 ;  /* 0x00000000ce0d72ca */ /* 0x000fe200000e0000 */
[----:B------:R-:W-:Y:S01]  /*fcf0*/  ULDC.64 UR10, c[0x0][0xae8] ;  /* 0x0002ba00000a7ab9 */ /* 0x000fe20000000a00 */
[----:B------:R-:W-:Y:S01]  /*fd00*/  R2UR UR12, R207 ;  /* 0x00000000cf0c72ca */ /* 0x000fe200000e0000 */
[----:B------:R-:W-:Y:S01]  /*fd10*/  UIMAD UR5, UR8, UR10, URZ ;  /* 0x0000000a080572a4 */ /* 0x000fe2000f8e023f */
[----:B------:R-:W-:Y:S01]  /*fd20*/  VIADD R6, R6, UR60 ;  /* 0x0000003c06067c36 */ /* 0x000fe20008000000 */
[----:B------:R-:W-:Y:S03]  /*fd30*/  BSSY B1, `(.L_x_1082) ;  /* 0x000003c000017945 */ /* 0x000fe60003800000 */
[----:B0-----:R-:W-:Y:S01]  /*fd40*/  @P1 IMAD.HI.U32 R0, R6, R9, RZ ;  /* 0x0000000906001227 */ /* 0x001fe200078e00ff */
[----:B--2---:R-:W-:-:S04]  /*fd50*/  MOV R5, R6 ;  /* 0x0000000600057202 */ /* 0x004fc80000000f00 */
[----:B------:R-:W-:Y:S01]  /*fd60*/  UIMAD.WIDE.U32 UR6, UR13, UR10, URZ ;  /* 0x0000000a0d0672a5 */ /* 0x000fe2000f8e003f */
[----:B-1----:R-:W-:Y:S01]  /*fd70*/  @P1 SHF.R.U32.HI R5, RZ, R11, R0 ;  /* 0x0000000bff051219 */ /* 0x002fe20000011600 */
[----:B------:R-:W-:-:S03]  /*fd80*/  UIMAD UR5, UR13, UR11, UR5 ;  /* 0x0000000b0d0572a4 */ /* 0x000fc6000f8e0205 */
[----:B------:R-:W-:Y:S01]  /*fd90*/  ULDC.64 UR10, c[0x0][0xaf0] ;  /* 0x0002bc00000a7ab9 */ /* 0x000fe20000000a00 */
[----:B------:R-:W-:Y:S01]  /*fda0*/  UIADD3 UR7, UR7, UR5, URZ ;  /* 0x0000000507077290 */ /* 0x000fe2000fffe03f */
[--C-:B------:R-:W-:Y:S01]  /*fdb0*/  SHF.R.S32.HI R0, RZ, 0x1f, R5.reuse ;  /* 0x0000001fff007819 */ /* 0x100fe20000011405 */
[----:B------:R-:W-:Y:S01]  /*fdc0*/  UIMAD UR5, UR9, UR10, URZ ;  /* 0x0000000a090572a4 */ /* 0x000fe2000f8e023f */
[----:B------:R-:W-:Y:S01]  /*fdd0*/  IMAD.MOV R7, RZ, RZ, -R5 ;  /* 0x000000ffff077224 */ /* 0x000fe200078e0a05 */
[----:B------:R-:W-:Y:S02]  /*fde0*/  UIMAD.WIDE.U32 UR6, UR12, UR10, UR6 ;  /* 0x0000000a0c0672a5 */ /* 0x000fe4000f8e0006 */
[----:B------:R-:W-:Y:S01]  /*fdf0*/  UIMAD UR5, UR12, UR11, UR5 ;  /* 0x0000000b0c0572a4 */ /* 0x000fe2000f8e0205 */
[----:B------:R-:W-:Y:S01]  /*fe00*/  IMAD R7, R8, R7, R6 ;  /* 0x0000000708077224 */ /* 0x000fe200078e0206 */
[----:B------:R-:W-:Y:S01]  /*fe10*/  ULDC.64 UR8, c[0x0][0xae0] ;  /* 0x0002b80000087ab9 */ /* 0x000fe20000000a00 */
[----:B------:R-:W-:Y:S01]  /*fe20*/  VIADD R6, R208, UR60 ;  /* 0x0000003cd0067c36 */ /* 0x000fe20008000000 */
[----:B------:R-:W-:Y:S01]  /*fe30*/  UIADD3 UR5, UR7, UR5, URZ ;  /* 0x0000000507057290 */ /* 0x000fe2000fffe03f */
[----:B------:R-:W-:-:S02]  /*fe40*/  IMAD R0, R0, UR8, RZ ;  /* 0x0000000800007c24 */ /* 0x000fc4000f8e02ff */
[----:B------:R-:W-:Y:S02]  /*fe50*/  IMAD.U32 R3, RZ, RZ, UR7 ;  /* 0x00000007ff037e24 */ /* 0x000fe4000f8e00ff */
[----:B------:R-:W-:Y:S01]  /*fe60*/  IMAD.U32 R2, RZ, RZ, UR6 ;  /* 0x00000006ff027e24 */ /* 0x000fe2000f8e00ff */
[----:B------:R-:W-:Y:S01]  /*fe70*/  ULDC.64 UR6, c[0x0][0xad8] ;  /* 0x0002b60000067ab9 */ /* 0x000fe20000000a00 */
[----:B------:R-:W-:Y:S01]  /*fe80*/  IMAD.U32 R3, RZ, RZ, UR5 ;  /* 0x00000005ff037e24 */ /* 0x000fe2000f8e00ff */
[----:B------:R-:W-:Y:S01]  /*fe90*/  ULDC UR5, c[0x0][0xa88] ;  /* 0x0002a20000057ab9 */ /* 0x000fe20000000800 */
[C---:B------:R-:W-:Y:S01]  /*fea0*/  IMAD R9, R5.reuse, UR9, R0 ;  /* 0x0000000905097c24 */ /* 0x040fe2000f8e0200 */
[----:B------:R-:W-:Y:S01]  /*feb0*/  SHF.R.S32.HI R0, RZ, 0x1f, R7 ;  /* 0x0000001fff007819 */ /* 0x000fe20000011407 */
[----:B------:R-:W-:-:S04]  /*fec0*/  IMAD.WIDE.U32 R2, R5, UR8, R2 ;  /* 0x0000000805027c25 */ /* 0x000fc8000f8e0002 */
[----:B------:R-:W-:Y:S02]  /*fed0*/  IMAD.IADD R3, R3, 0x1, R9 ;  /* 0x0000000103037824 */ /* 0x000fe400078e0209 */
[----:B------:R-:W-:Y:S01]  /*fee0*/  IMAD R4, R0, UR6, RZ ;  /* 0x0000000600047c24 */ /* 0x000fe2000f8e02ff */
[----:B------:R-:W-:Y:S01]  /*fef0*/  IADD3 R0, R6, 0x20, RZ ;  /* 0x0000002006007810 */ /* 0x000fe20007ffe0ff */
[----:B------:R-:W-:Y:S02]  /*ff00*/  IMAD R9, R8, UR5, RZ ;  /* 0x0000000508097c24 */ /* 0x000fe4000f8e02ff */
[C---:B------:R-:W-:Y:S02]  /*ff10*/  IMAD R5, R7.reuse, UR7, R4 ;  /* 0x0000000707057c24 */ /* 0x040fe4000f8e0204 */
[----:B------:R-:W-:Y:S01]  /*ff20*/  IMAD.WIDE.U32 R2, R7, UR6, R2 ;  /* 0x0000000607027c25 */ /* 0x000fe2000f8e0002 */
[-C--:B------:R-:W-:Y:S01]  /*ff30*/  ISETP.GE.AND P2, PT, R6, R9.reuse, PT ;  /* 0x000000090600720c */ /* 0x080fe20003f46270 */
[----:B------:R-:W-:Y:S01]  /*ff40*/  ULDC.64 UR6, c[0x0][0xa80] ;  /* 0x0002a00000067ab9 */ /* 0x000fe20000000a00 */
[----:B------:R-:W-:Y:S01]  /*ff50*/  ISETP.GE.AND P1, PT, R0, R9, PT ;  /* 0x000000090000720c */ /* 0x000fe20003f26270 */
[----:B------:R-:W-:Y:S01]  /*ff60*/  IMAD.IADD R3, R3, 0x1, R5 ;  /* 0x0000000103037824 */ /* 0x000fe200078e0205 */
[----:B------:R-:W-:Y:S01]  /*ff70*/  LEA R4, P3, R2, UR6, 0x1 ;  /* 0x0000000602047c11 */ /* 0x000fe2000f8608ff */
[----:B------:R-:W-:-:S03]  /*ff80*/  VIADD R0, R6, 0x40 ;  /* 0x0000004006007836 */ /* 0x000fc60000000000 */
[----:B------:R-:W-:Y:S02]  /*ff90*/  LEA.HI.X R5, R2, UR7, R3, 0x1, P3 ;  /* 0x0000000702057c11 */ /* 0x000fe400098f0c03 */
[----:B------:R-:W-:Y:S01]  /*ffa0*/  ISETP.GE.AND P0, PT, R0, R9, PT ;  /* 0x000000090000720c */ /* 0x000fe20003f06270 */
[----:B------:R0:W1:Y:S04]  /*ffb0*/  SHFL.IDX PT, R2, R4, RZ, 0x181f ;  /* 0x00181fff04027589 */ /* 0x00006800000e0000 */
[----:B------:R0:W2:Y:S01]  /*ffc0*/  SHFL.IDX PT, R0, R5, RZ, 0x181f ;  /* 0x00181fff05007589 */ /* 0x0000a200000e0000 */
[----:B------:R-:W-:Y:S07]  /*ffd0*/  @P2 BRA `(.L_x_1083) ;  /* 0x0000000000442947 */ /* 0x000fee0003800000 */
        /* <DEDUP_REMOVED lines=17> */
.L_x_1083:
[----:B------:R-:W-:Y:S05]  /*100f0*/  BSYNC B1 ;  /* 0x0000000000017941 */ /* 0x000fea0003800000 */
.L_x_1082:
        /* <DEDUP_REMOVED lines=21> */
.L_x_1085:
[----:B------:R-:W-:Y:S05]  /*10250*/  BSYNC B1 ;  /* 0x0000000000017941 */ /* 0x000fea0003800000 */
.L_x_1084:
        /* <DEDUP_REMOVED lines=21> */
.L_x_1087:
[----:B------:R-:W-:Y:S05]  /*103b0*/  BSYNC B1 ;  /* 0x0000000000017941 */ /* 0x000fea0003800000 */
.L_x_1086:
[----:B0-----:R-:W-:Y:S01]  /*103c0*/  VIADD R0, R6, 0x60 ;  /* 0x0000006006007836 */ /* 0x001fe20000000000 */
[----:B--2-4-:R-:W0:Y:S04]  /*103d0*/  SHFL.IDX PT, R5, R5, 0x3, 0x181f ;  /* 0x00781f0005057f89 */ /* 0x014e2800000e0000 */
[----:B------:R-:W-:Y:S01]  /*103e0*/  ISETP.GE.AND P0, PT, R0, R9, PT ;  /* 0x000000090000720c */ /* 0x000fe20003f06270 */
[----:B-1-3--:R1:W2:-:S12]  /*103f0*/  SHFL.IDX PT, R2, R4, 0x3, 0x181f ;  /* 0x00781f0004027f89 */ /* 0x00a29800000e0000 */
[----:B-1----:R-:W-:Y:S05]  /*10400*/  @P0 BRA `(.L_x_1079) ;  /* 0x0000000000440947 */ /* 0x002fea0003800000 */
[----:B------:R-:W-:Y:S02]  /*10410*/  ULDC UR5, c[0x0][0xac8] ;  /* 0x0002b20000057ab9 */ /* 0x000fe40000000800 */
        /* <DEDUP_REMOVED lines=16> */
.L_x_1079:
[----:B------:R-:W-:Y:S05]  /*10520*/  BSYNC B0 ;  /* 0x0000000000007941 */ /* 0x000fea0003800000 */
.L_x_1071:
[----:B------:R-:W-:Y:S02]  /*10530*/  ULDC UR5, c[0x0][0xc38] ;  /* 0x00030e0000057ab9 */ /* 0x000fe40000000800 */
[----:B------:R-:W-:-:S06]  /*10540*/  UISETP.GE.AND UP0, UPT, UR4, UR5, UPT ;  /* 0x000000050400728c */ /* 0x000fcc000bf06270 */
[----:B------:R-:W-:-:S13]  /*10550*/  PLOP3.LUT P0, PT, PT, PT, UP0, 0x80, 0x0 ;  /* 0x000000000000781c */ /* 0x000fda0003f0f008 */
[----:B------:R-:W-:Y:S05]  /*10560*/  @!P0 BRA `(.L_x_1088) ;  /* 0xffffff0400f08947 */ /* 0x000fea000383ffff */
[----:B------:R-:W-:Y:S05]  /*10570*/  EXIT ;  /* 0x000000000000794d */ /* 0x000fea0003800000 */
.L_x_982:
[----:B------:R-:W-:-:S08]  /*10580*/  NOP ;  /* 0x0000000000007918 */ /* 0x000fd00000000000 */
[----:B0-----:R-:W0:-:S00]  /*10590*/  USETMAXREG.DEALLOC.CTAPOOL 0x28 ;  /* 0x00000028000079c8 */ /* 0x001e0000080e0500 */
[----:B0-----:R-:W-:-:S06]  /*105a0*/  LOP3.LUT R0, R0, 0x3, RZ, 0xc0, !PT ;  /* 0x0000000300007812 */ /* 0x001fcc00078ec0ff */
[----:B------:R-:W0:Y:S01]  /*105b0*/  S2UR UR10, SR_CTAID.X ;  /* 0x00000000000a79c3 */ /* 0x000e220000002500 */
[----:B------:R-:W-:Y:S01]  /*105c0*/  LOP3.LUT R16, R16, 0xffff7fff, RZ, 0xc0, !PT ;  /* 0xffff7fff10107812 */ /* 0x000fe200078ec0ff */
[----:B------:R-:W-:Y:S01]  /*105d0*/  STL [R1], RZ ;  /* 0x000000ff01007387 */ /* 0x000fe20000100800 */
[----:B------:R-:W-:Y:S02]  /*105e0*/  IMAD.MOV.U32 R23, RZ, RZ, RZ ;  /* 0x000000ffff177224 */ /* 0x000fe400078e00ff */
[----:B------:R-:W-:Y:S01]  /*105f0*/  IMAD.MOV.U32 R25, RZ, RZ, 0x1 ;  /* 0x00000001ff197424 */ /* 0x000fe200078e00ff */
[----:B------:R1:W2:Y:S02]  /*10600*/  SHFL.IDX PT, R2, R0, RZ, 0x1f ;  /* 0x00001fff00027589 */ /* 0x0002a400000e0000 */
[----:B-1----:R-:W0:Y:S01]  /*10610*/  LDC R0, c[0x0][0xc38] ;  /* 0x00030e00ff007b82 */ /* 0x002e220000000800 */
[----:B--2---:R-:W-:-:S13]  /*10620*/  ISETP.NE.AND P0, PT, R2, RZ, PT ;  /* 0x000000ff0200720c */ /* 0x004fda0003f05270 */
[----:B------:R-:W-:Y:S01]  /*10630*/  @P0 LOP3.LUT R16, R16, 0x8000, RZ, 0xfc, !PT ;  /* 0x0000800010100812 */ /* 0x000fe200078efcff */
[----:B------:R-:W-:Y:S06]  /*10640*/  @P0 BAR.ARV 0x4, 0x180 ;  /* 0x0106000000000b1d */ /* 0x000fec0000002000 */
[----:B0-----:R-:W-:-:S13]  /*10650*/  ISETP.LE.AND P0, PT, R0, UR10, PT ;  /* 0x0000000a00007c0c */ /* 0x001fda000bf03270 */
[----:B------:R-:W-:Y:S05]  /*10660*/  @P0 BRA `(.L_x_1089) ;  /* 0x0000003c00e40947 */ /* 0x000fea0003800000 */
[----:B------:R-:W2:Y:S01]  /*10670*/  LDL R3, [R1+0x4] ;  /* 0x0000040001037983 */ /* 0x000ea20000100800 */
[C---:B------:R-:W-:Y:S01]  /*10680*/  IMAD.SHL.U32 R30, R5.reuse, 0x8, RZ ;  /* 0x00000008051e7824 */ /* 0x040fe200078e00ff */
[----:B------:R-:W-:Y:S01]  /*10690*/  ULDC.64 UR6, c[0x0][0x2f0] ;  /* 0x0000bc0000067ab9 */ /* 0x000fe20000000a00 */
[----:B------:R-:W-:Y:S01]  /*106a0*/  ULDC UR9, c[0x0][0x2b8] ;  /* 0x0000ae0000097ab9 */ /* 0x000fe20000000800 */
[----:B------:R-:W-:Y:S01]  /*106b0*/  LOP3.LUT R16, R16, 0xfffffff7, RZ, 0xc0, !PT ;  /* 0xfffffff710107812 */ /* 0x000fe200078ec0ff */
[----:B------:R-:W0:Y:S01]  /*106c0*/  S2UR UR8, SR_CgaCtaId ;  /* 0x00000000000879c3 */ /* 0x000e220000008800 */
[C---:B------:R-:W-:Y:S01]  /*106d0*/  LOP3.LUT R0, R30.reuse, 0x1f8, RZ, 0xc0, !PT ;  /* 0x000001f81e007812 */ /* 0x040fe200078ec0ff */
[----:B------:R-:W-:Y:S01]  /*106e0*/  ULDC.64 UR4, c[0x0][0x418] ;  /* 0x0001060000047ab9 */ /* 0x000fe20000000a00 */
[----:B------:R-:W-:Y:S01]  /*106f0*/  LOP3.LUT R37, R30, 0x38, RZ, 0xc0, !PT ;  /* 0x000000381e257812 */ /* 0x000fe200078ec0ff */
[----:B------:R-:W-:Y:S01]  /*10700*/  UISETP.NE.U32.AND UP0, UPT, UR4, URZ, UPT ;  /* 0x0000003f0400728c */ /* 0x000fe2000bf05070 */
[----:B------:R-:W-:Y:S01]  /*10710*/  LOP3.LUT R2, R5, 0x7f, RZ, 0xc0, !PT ;  /* 0x0000007f05027812 */ /* 0x000fe200078ec0ff */
[----:B------:R1:W-:Y:S01]  /*10720*/  STL [R1], RZ ;  /* 0x000000ff01007387 */ /* 0x0003e20000100800 */
[----:B------:R-:W-:Y:S01]  /*10730*/  ULDC UR4, c[0x0][0x424] ;  /* 0x0001090000047ab9 */ /* 0x000fe20000000800 */
[----:B------:R-:W-:Y:S01]  /*10740*/  UISETP.NE.AND.EX UP0, UPT, UR5, URZ, UPT, UP0 ;  /* 0x0000003f0500728c */ /* 0x000fe2000bf05300 */
[----:B------:R-:W-:Y:S01]  /*10750*/  SHF.R.U32.HI R36, RZ, 0x3, R2 ;  /* 0x00000003ff247819 */ /* 0x000fe20000011602 */
[----:B------:R-:W-:Y:S01]  /*10760*/  ULDC UR40, c[0x0][0x288] ;  /* 0x0000a20000287ab9 */ /* 0x000fe20000000800 */
[----:B------:R-:W-:Y:S01]  /*10770*/  UMOV UR5, 0x400 ;  /* 0x0000040000057882 */ /* 0x000fe20000000000 */
[----:B------:R-:W-:Y:S01]  /*10780*/  USEL UR4, UR4, 0x1, UP0 ;  /* 0x0000000104047887 */ /* 0x000fe20008000000 */
[----:B------:R-:W-:Y:S01]  /*10790*/  IMAD.U32 R34, RZ, RZ, UR10 ;  /* 0x0000000aff227e24 */ /* 0x000fe2000f8e00ff */
[----:B------:R-:W-:Y:S01]  /*107a0*/  ULDC UR39, c[0x0][0x448] ;  /* 0x0001120000277ab9 */ /* 0x000fe20000000800 */
[----:B------:R-:W-:Y:S01]  /*107b0*/  IMAD.MOV.U32 R25, RZ, RZ, 0x1 ;  /* 0x00000001ff197424 */ /* 0x000fe200078e00ff */
[----:B------:R-:W-:Y:S01]  /*107c0*/  UIMAD UR38, UR4, UR6, URZ ;  /* 0x00000006042672a4 */ /* 0x000fe2000f8e023f */
[----:B------:R-:W-:Y:S01]  /*107d0*/  IMAD.MOV.U32 R23, RZ, RZ, RZ ;  /* 0x000000ffff177224 */ /* 0x000fe200078e00ff */
[----:B------:R-:W-:-:S02]  /*107e0*/  UIMAD UR39, UR39, UR40, URZ ;  /* 0x00000028272772a4 */ /* 0x000fc4000f8e023f */
[----:B------:R-:W-:Y:S02]  /*107f0*/  UIADD3 UR4, UR38, 0x3f, URZ ;  /* 0x0000003f26047890 */ /* 0x000fe4000fffe03f */
[----:B------:R-:W-:Y:S02]  /*10800*/  UIADD3 UR49, UR38, 0x1, -UR40 ;  /* 0x0000000126317890 */ /* 0x000fe4000fffe828 */
[----:B0-----:R-:W-:Y:S02]  /*10810*/  ULEA UR8, UR8, UR5, 0x18 ;  /* 0x0000000508087291 */ /* 0x001fe4000f8ec03f */
[----:B------:R-:W-:Y:S01]  /*10820*/  USHF.R.S32.HI UR5, URZ, 0x1f, UR4 ;  /* 0x0000001f3f057899 */ /* 0x000fe20008011404 */
[----:B------:R-:W-:Y:S01]  /*10830*/  ULDC UR47, c[0x0][0xc] ;  /* 0x00000300002f7ab9 */ /* 0x000fe20000000800 */
[----:B------:R-:W-:Y:S02]  /*10840*/  UIADD3 UR40, UR38, -UR40, URZ ;  /* 0x8000002826287290 */ /* 0x000fe4000fffe03f */
[----:B------:R-:W-:Y:S01]  /*10850*/  IMAD.U32 R17, RZ, RZ, UR8 ;  /* 0x00000008ff117e24 */ /* 0x000fe2000f8e00ff */
[----:B------:R-:W-:-:S04]  /*10860*/  ULEA.HI UR5, UR5, UR4, URZ, 0x6 ;  /* 0x0000000405057291 */ /* 0x000fc8000f8f303f */
[----:B------:R-:W-:Y:S01]  /*10870*/  USHF.R.S32.HI UR41, URZ, 0x6, UR5 ;  /* 0x000000063f297899 */ /* 0x000fe20008011405 */
[----:B--2---:R-:W-:Y:S02]  /*10880*/  R2UR UR11, R3 ;  /* 0x00000000030b72ca */ /* 0x004fe400000e0000 */
[----:B------:R-:W-:Y:S02]  /*10890*/  LOP3.LUT R3, R0, 0x38, R5, 0x78, !PT ;  /* 0x0000003800037812 */ /* 0x000fe400078e7805 */
[----:B------:R-:W-:Y:S02]  /*108a0*/  LOP3.LUT R0, R37, 0x40, RZ, 0xfc, !PT ;  /* 0x0000004025007812 */ /* 0x000fe400078efcff */
[----:B------:R-:W-:Y:S02]  /*108b0*/  LOP3.LUT R30, R3, 0x200, R30, 0xf8, !PT ;  /* 0x00000200031e7812 */ /* 0x000fe400078ef81e */
[C---:B------:R-:W-:Y:S02]  /*108c0*/  ISETP.GE.AND P2, PT, R0.reuse, UR7, PT ;  /* 0x0000000700007c0c */ /* 0x040fe4000bf46270 */
[----:B------:R-:W-:Y:S01]  /*108d0*/  ISETP.GE.AND P1, PT, R0, UR9, PT ;  /* 0x0000000900007c0c */ /* 0x000fe2000bf26270 */
[----:B------:R-:W-:Y:S01]  /*108e0*/  IMAD R31, R30, 0x2, R17 ;  /* 0x000000021e1f7824 */ /* 0x000fe200078e0211 */
[----:B------:R-:W-:Y:S01]  /*108f0*/  ISETP.GE.AND P0, PT, R0, UR7, PT ;  /* 0x0000000700007c0c */ /* 0x000fe2000bf06270 */
[----:B------:R-:W-:Y:S01]  /*10900*/  ULOP3.LUT UR48, UR11, 0x2, URZ, 0xfc, !UPT ;  /* 0x000000020b307892 */ /* 0x000fe2000f8efc3f */
[----:B------:R-:W-:-:S02]  /*10910*/  LOP3.LUT R0, R37, 0x80, RZ, 0xfc, !PT ;  /* 0x0000008025007812 */ /* 0x000fc400078efcff */
[----:B------:R-:W-:-:S05]  /*10920*/  SHF.L.U32 R3, R5, 0x4, RZ ;  /* 0x0000000405037819 */ /* 0x000fca00000006ff */
[----:B------:R-:W-:Y:S02]  /*10930*/  @P2 LOP3.LUT R16, R16, 0x8, RZ, 0xfc, !PT ;  /* 0x0000000810102812 */ /* 0x000fe400078efcff */
[----:B------:R-:W-:Y:S02]  /*10940*/  ISETP.GE.AND P2, PT, R0, UR7, PT ;  /* 0x0000000700007c0c */ /* 0x000fe4000bf46270 */
[----:B------:R-:W-:-:S04]  /*10950*/  LOP3.LUT R16, R16, 0xffffdfff, RZ, 0xc0, !PT ;  /* 0xffffdfff10107812 */ /* 0x000fc800078ec0ff */
[----:B------:R-:W-:Y:S02]  /*10960*/  @P1 LOP3.LUT R16, R16, 0x2000, RZ, 0xfc, !PT ;  /* 0x0000200010101812 */ /* 0x000fe400078efcff */
[----:B------:R-:W-:Y:S02]  /*10970*/  ISETP.GE.AND P1, PT, R0, UR9, PT ;  /* 0x0000000900007c0c */ /* 0x000fe4000bf26270 */
[----:B------:R-:W-:-:S04]  /*10980*/  LOP3.LUT R16, R16, 0xffffff7f, RZ, 0xc0, !PT ;  /* 0xffffff7f10107812 */ /* 0x000fc800078ec0ff */
[----:B------:R-:W-:Y:S02]  /*10990*/  @P0 LOP3.LUT R16, R16, 0x80, RZ, 0xfc, !PT ;  /* 0x0000008010100812 */ /* 0x000fe400078efcff */
[----:B------:R-:W-:Y:S02]  /*109a0*/  ISETP.GE.AND P0, PT, R0, UR7, PT ;  /* 0x0000000700007c0c */ /* 0x000fe4000bf06270 */
[----:B------:R-:W-:Y:S02]  /*109b0*/  LOP3.LUT R16, R16, 0xfffffffb, RZ, 0xc0, !PT ;  /* 0xfffffffb10107812 */ /* 0x000fe400078ec0ff */
[----:B------:R-:W-:Y:S02]  /*109c0*/  LOP3.LUT R0, R36, 0x70, R3, 0xf8, !PT ;  /* 0x0000007024007812 */ /* 0x000fe400078ef803 */
[----:B------:R-:W-:Y:S02]  /*109d0*/  @P2 LOP3.LUT R16, R16, 0x4, RZ, 0xfc, !PT ;  /* 0x0000000410102812 */ /* 0x000fe400078efcff */
[----:B------:R-:W-:-:S02]  /*109e0*/  LOP3.LUT R0, R37, 0xc0, RZ, 0xfc, !PT ;  /* 0x000000c025007812 */ /* 0x000fc400078efcff */
[----:B------:R-:W-:Y:S02]  /*109f0*/  LOP3.LUT R16, R16, 0xffffefff, RZ, 0xc0, !PT ;  /* 0xffffefff10107812 */ /* 0x000fe400078ec0ff */
[----:B------:R-:W-:Y:S02]  /*10a00*/  ISETP.GE.AND P2, PT, R37, UR7, PT ;  /* 0x0000000725007c0c */ /* 0x000fe4000bf46270 */
[----:B------:R-:W-:Y:S02]  /*10a10*/  @P1 LOP3.LUT R16, R16, 0x1000, RZ, 0xfc, !PT ;  /* 0x0000100010101812 */ /* 0x000fe400078efcff */
[----:B------:R-:W-:Y:S02]  /*10a20*/  ISETP.GE.AND P1, PT, R0, UR9, PT ;  /* 0x0000000900007c0c */ /* 0x000fe4000bf26270 */
[----:B------:R-:W-:-:S04]  /*10a30*/  LOP3.LUT R16, R16, 0xffffffbf, RZ, 0xc0, !PT ;  /* 0xffffffbf10107812 */ /* 0x000fc800078ec0ff */
[----:B------:R-:W-:Y:S02]  /*10a40*/  @P0 LOP3.LUT R16, R16, 0x40, RZ, 0xfc, !PT ;  /* 0x0000004010100812 */ /* 0x000fe400078efcff */
[----:B------:R-:W-:Y:S02]  /*10a50*/  ISETP.GE.AND P0, PT, R0, UR7, PT ;  /* 0x0000000700007c0c */ /* 0x000fe4000bf06270 */
[----:B------:R-:W-:-:S11]  /*10a60*/  LOP3.LUT R16, R16, 0xfffffffd, RZ, 0xc0, !PT ;  /* 0xfffffffd10107812 */ /* 0x000fd600078ec0ff */
        /* <DEDUP_REMOVED lines=13> */
[----:B-1----:R-:W-:-:S07]  /*10b40*/  @P0 LOP3.LUT R16, R16, 0x4000, RZ, 0xfc, !PT ;  /* 0x0000400010100812 */ /* 0x002fce00078efcff */
.L_x_1144:
[----:B------:R-:W-:Y:S01]  /*10b50*/  ULDC UR7, c[0x0][0xc60] ;  /* 0x0003180000077ab9 */ /* 0x000fe20000000800 */
[C---:B------:R-:W-:Y:S01]  /*10b60*/  R2UR UR42, R34.reuse ;  /* 0x00000000222a72ca */ /* 0x040fe200000e0000 */
[----:B------:R-:W-:Y:S01]  /*10b70*/  UISETP.NE.AND UP0, UPT, UR7, 0x1, UPT ;  /* 0x000000010700788c */ /* 0x000fe2000bf05270 */
[----:B------:R-:W-:-:S10]  /*10b80*/  R2UR UR6, R34 ;  /* 0x00000000220672ca */ /* 0x000fd400000e0000 */
        /* <DEDUP_REMOVED lines=9> */
[----:B0----5:R-:W-:Y:S05]  /*10c20*/  @P0 BRA `(.L_x_1090) ;  /* 0x0000000000200947 */ /* 0x021fea0003800000 */
        /* <DEDUP_REMOVED lines=8> */
.L_x_1090:
[----:B------:R-:W-:Y:S01]  /*10cb0*/  ULDC UR8, c[0x0][0xc54] ;  /* 0x0003150000087ab9 */ /* 0x000fe20000000800 */
[----:B------:R-:W-:Y:S01]  /*10cc0*/  UMOV UR6, UR7 ;  /* 0x0000000700067c82 */ /* 0x000fe20008000000 */
[----:B------:R-:W-:-:S11]  /*10cd0*/  UISETP.NE.AND UP0, UPT, UR8, 0x1, UPT ;  /* 0x000000010800788c */ /* 0x000fd6000bf05270 */
[----:B------:R-:W-:Y:S02]  /*10ce0*/  @UP0 ULDC.64 UR10, c[0x0][0xc58] ;  /* 0x00031600000a0ab9 */ /* 0x000fe40000000a00 */
[----:B------:R-:W-:-:S04]  /*10cf0*/  UIMAD.WIDE.U32 UR4, UR7, UR10, URZ ;  /* 0x0000000a070472a5 */ /* 0x000fc8000f8e003f */
[----:B------:R-:W-:-:S04]  /*10d00*/  @UP0 USHF.R.U32.HI UR6, URZ, UR11, UR5 ;  /* 0x0000000b3f060299 */ /* 0x000fc80008011605 */
[----:B------:R-:W-:-:S12]  /*10d10*/  UIMAD UR4, UR6, UR8, URZ ;  /* 0x00000008060472a4 */ /* 0x000fd8000f8e023f */
.L_x_1091:
[----:B------:R-:W-:Y:S01]  /*10d20*/  ULDC UR5, c[0x0][0xc48] ;  /* 0x0003120000057ab9 */ /* 0x000fe20000000800 */
[----:B------:R-:W-:Y:S01]  /*10d30*/  ULDC.64 UR8, c[0x0][0xa28] ;  /* 0x00028a0000087ab9 */ /* 0x000fe20000000a00 */
[----:B------:R-:W-:Y:S01]  /*10d40*/  UISETP.NE.AND UP1, UPT, UR5, 0x1, UPT ;  /* 0x000000010500788c */ /* 0x000fe2000bf25270 */
[----:B------:R-:W-:Y:S01]  /*10d50*/  MOV R32, RZ ;  /* 0x000000ff00207202 */ /* 0x000fe20000000f00 */
[----:B------:R-:W-:Y:S02]  /*10d60*/  UIADD3 UR4, UR7, -UR4, URZ ;  /* 0x8000000407047290 */ /* 0x000fe4000fffe03f */
[----:B------:R-:W-:Y:S01]  /*10d70*/  UISETP.NE.U32.AND UP0, UPT, UR8, URZ, UPT ;  /* 0x0000003f0800728c */ /* 0x000fe2000bf05070 */
[----:B------:R-:W-:Y:S02]  /*10d80*/  ULDC UR5, c[0x0][0xc54] ;  /* 0x0003150000057ab9 */ /* 0x000fe40000000800 */
[----:B------:R-:W-:Y:S02]  /*10d90*/  UIMAD UR42, UR42, UR5, UR4 ;  /* 0x000000052a2a72a4 */ /* 0x000fe4000f8e0204 */
[----:B------:R-:W-:-:S02]  /*10da0*/  UISETP.NE.AND.EX UP0, UPT, UR9, URZ, UPT, UP0 ;  /* 0x0000003f0900728c */ /* 0x000fc4000bf05300 */
[----:B------:R-:W-:Y:S01]  /*10db0*/  @UP1 ULDC UR4, c[0x0][0xc4c] ;  /* 0x0003130000041ab9 */ /* 0x000fe20000000800 */
[----:B------:R-:W-:Y:S01]  /*10dc0*/  @UP1 ULDC UR7, c[0x0][0xc50] ;  /* 0x0003140000071ab9 */ /* 0x000fe20000000800 */
[----:B------:R-:W-:Y:S02]  /*10dd0*/  UIMAD.WIDE.U32 UR4, UR42, UR4, URZ ;  /* 0x000000042a0472a5 */ /* 0x000fe4000f8e003f */
[----:B------:R-:W-:Y:S01]  /*10de0*/  UMOV UR43, UR42 ;  /* 0x0000002a002b7c82 */ /* 0x000fe20008000000 */
[----:B------:R-:W-:Y:S01]  /*10df0*/  ULOP3.LUT UR6, UR6, 0x1ffffff, URZ, 0x3c, !UPT ;  /* 0x01ffffff06067892 */ /* 0x000fe2000f8e3c3f */
[----:B------:R-:W-:Y:S01]  /*10e00*/  PLOP3.LUT P0, PT, PT, PT, UP0, 0x80, 0x0 ;  /* 0x000000000000781c */ /* 0x000fe20003f0f008 */
[----:B------:R-:W-:-:S03]  /*10e10*/  @UP1 USHF.R.U32.HI UR43, URZ, UR7, UR5 ;  /* 0x000000073f2b1299 */ /* 0x000fc60008011605 */
[----:B------:R-:W-:Y:S02]  /*10e20*/  @UP0 ULDC.64 UR4, c[0x0][0xa28] ;  /* 0x00028a0000040ab9 */ /* 0x000fe40000000a00 */
[----:B------:R-:W-:-:S06]  /*10e30*/  @UP0 UIMAD.WIDE UR4, UR43, 0x4, UR4 ;  /* 0x000000042b0408a5 */ /* 0x000fcc000f8e0204 */
[----:B------:R-:W-:Y:S01]  /*10e40*/  IMAD.U32 R3, RZ, RZ, UR5 ;  /* 0x00000005ff037e24 */ /* 0x000fe2000f8e00ff */
[----:B------:R-:W-:Y:S01]  /*10e50*/  ULDC UR5, c[0x0][0x448] ;  /* 0x0001120000057ab9 */ /* 0x000fe20000000800 */
[----:B------:R-:W-:Y:S01]  /*10e60*/  IMAD.U32 R2, RZ, RZ, UR4 ;  /* 0x00000004ff027e24 */ /* 0x000fe2000f8e00ff */
[----:B------:R-:W-:Y:S01]  /*10e70*/  ULDC UR4, c[0x0][0xc3c] ;  /* 0x00030f0000047ab9 */ /* 0x000fe20000000800 */
[----:B------:R-:W-:Y:S02]  /*10e80*/  UISETP.NE.AND UP2, UPT, UR5, 0x1, UPT ;  /* 0x000000010500788c */ /* 0x000fe4000bf45270 */
[----:B------:R-:W-:Y:S01]  /*10e90*/  UIADD3 UR6, UR6, UR4, URZ ;  /* 0x0000000406067290 */ /* 0x000fe2000fffe03f */
[----:B------:R0:W5:Y:S01]  /*10ea0*/  @P0 LDG.E R32, desc[UR36][R2.64] ;  /* 0x0000002402200981 */ /* 0x000162000c1e1900 */
[----:B------:R-:W-:Y:S02]  /*10eb0*/  UP2UR UR50, UPR, URZ, 0x4 ;  /* 0x000000043f327883 */ /* 0x000fe40008000000 */
[----:B------:R-:W-:-:S04]  /*10ec0*/  USHF.L.U32 UR44, UR6, 0x7, URZ ;  /* 0x00000007062c7899 */ /* 0x000fc8000800063f */
[----:B------:R-:W-:Y:S01]  /*10ed0*/  UIADD3 UR6, UR44, 0x7f, URZ ;  /* 0x0000007f2c067890 */ /* 0x000fe2000fffe03f */
[----:B------:R-:W-:Y:S01]  /*10ee0*/  @UP2 ULDC UR4, c[0x0][0x44c] ;  /* 0x0001130000042ab9 */ /* 0x000fe20000000800 */
[----:B------:R-:W-:Y:S02]  /*10ef0*/  @UP2 ULDC UR7, c[0x0][0x450] ;  /* 0x0001140000072ab9 */ /* 0x000fe40000000800 */
[----:B------:R-:W-:-:S04]  /*10f00*/  UIMAD.WIDE.U32 UR4, UR6, UR4, URZ ;  /* 0x00000004060472a5 */ /* 0x000fc8000f8e003f */
[----:B------:R-:W-:-:S03]  /*10f10*/  @UP2 USHF.R.U32.HI UR6, URZ, UR7, UR5 ;  /* 0x000000073f062299 */ /* 0x000fc60008011605 */
[----:B------:R-:W-:Y:S01]  /*10f20*/  ULDC.64 UR4, c[0x0][0x9e0] ;  /* 0x0002780000047ab9 */ /* 0x000fe20000000a00 */
[----:B------:R-:W-:Y:S02]  /*10f30*/  UIADD3 UR6, UR49, UR6, URZ ;  /* 0x0000000631067290 */ /* 0x000fe4000fffe03f */
[----:B------:R-:W-:Y:S02]  /*10f40*/  UISETP.GE.AND UP0, UPT, UR5, 0x1, UPT ;  /* 0x000000010500788c */ /* 0x000fe4000bf06270 */
[----:B------:R-:W-:-:S04]  /*10f50*/  UIADD3 UR4, UR6, UR4, URZ ;  /* 0x0000000406047290 */ /* 0x000fc8000fffe03f */
[----:B------:R-:W-:-:S13]  /*10f60*/  PLOP3.LUT P0, PT, PT, PT, UP0, 0x40, 0x0 ;  /* 0x000000000000781c */ /* 0x000fda0003f0e808 */
[----:B0-----:R-:W-:Y:S05]  /*10f70*/  @P0 BRA `(.L_x_1092) ;  /* 0x0000000000440947 */ /* 0x001fea0003800000 */
        /* <DEDUP_REMOVED lines=10> */
.L_x_1093:
[----:B------:R-:W-:-:S11]  /*11020*/  UISETP.NE.AND UP1, UPT, UR5, 0x1, UPT ;  /* 0x000000010500788c */ /* 0x000fd6000bf25270 */
[----:B------:R-:W-:Y:S02]  /*11030*/  @UP1 ULDC.64 UR10, c[0x0][0x9e8] ;  /* 0x00027a00000a1ab9 */ /* 0x000fe40000000a00 */
[----:B------:R-:W-:-:S04]  /*11040*/  UIMAD.WIDE.U32 UR6, UR8, UR10, URZ ;  /* 0x0000000a080672a5 */ /* 0x000fc8000f8e003f */
[----:B------:R-:W-:-:S12]  /*11050*/  @UP1 USHF.R.U32.HI UR8, URZ, UR11, UR7 ;  /* 0x0000000b3f081299 */ /* 0x000fd80008011607 */
.L_x_1094:
[----:B------:R-:W-:-:S04]  /*11060*/  UIMAD UR8, UR8, UR5, UR5 ;  /* 0x00000005080872a4 */ /* 0x000fc8000f8e0205 */
[----:B------:R-:W-:-:S04]  /*11070*/  UISETP.LT.AND UP1, UPT, UR4, UR8, UPT ;  /* 0x000000080400728c */ /* 0x000fc8000bf21270 */
[----:B------:R-:W-:-:S12]  /*11080*/  USEL UR4, UR4, UR8, UP1 ;  /* 0x0000000804047287 */ /* 0x000fd80008800000 */
.L_x_1092:
[----:B------:R-:W-:Y:S01]  /*11090*/  UISETP.NE.AND UP1, UPT, UR50, URZ, UPT ;  /* 0x0000003f3200728c */ /* 0x000fe2000bf25270 */
[----:B------:R-:W-:Y:S01]  /*110a0*/  PLOP3.LUT P0, PT, PT, PT, UP0, 0x40, 0x0 ;  /* 0x000000000000781c */ /* 0x000fe20003f0e808 */
[----:B------:R-:W-:-:S04]  /*110b0*/  UIADD3 UR4, UR4, 0x3f, URZ ;  /* 0x0000003f04047890 */ /* 0x000fc8000fffe03f */
[----:B------:R-:W-:-:S04]  /*110c0*/  USHF.R.S32.HI UR8, URZ, 0x1f, UR4 ;  /* 0x0000001f3f087899 */ /* 0x000fc80008011404 */
[----:B------:R-:W-:Y:S01]  /*110d0*/  ULEA.HI UR8, UR8, UR4, URZ, 0x6 ;  /* 0x0000000408087291 */ /* 0x000fe2000f8f303f */
[----:B------:R-:W-:Y:S01]  /*110e0*/  @UP1 ULDC UR6, c[0x0][0x44c] ;  /* 0x0001130000061ab9 */ /* 0x000fe20000000800 */
[----:B------:R-:W-:Y:S01]  /*110f0*/  @UP1 ULDC UR9, c[0x0][0x450] ;  /* 0x0001140000091ab9 */ /* 0x000fe20000000800 */
[----:B------:R-:W-:Y:S02]  /*11100*/  UIMAD.WIDE.U32 UR6, UR44, UR6, URZ ;  /* 0x000000062c0672a5 */ /* 0x000fe4000f8e003f */
[----:B------:R-:W-:Y:S01]  /*11110*/  UMOV UR4, UR44 ;  /* 0x0000002c00047c82 */ /* 0x000fe20008000000 */
[----:B------:R-:W-:Y:S02]  /*11120*/  USHF.R.S32.HI UR8, URZ, 0x6, UR8 ;  /* 0x000000063f087899 */ /* 0x000fe40008011408 */
[----:B------:R-:W-:Y:S02]  /*11130*/  @UP1 USHF.R.U32.HI UR4, URZ, UR9, UR7 ;  /* 0x000000093f041299 */ /* 0x000fe40008011607 */
[----:B------:R-:W-:-:S02]  /*11140*/  UISETP.LT.AND UP1, UPT, UR41, UR8, UPT ;  /* 0x000000082900728c */ /* 0x000fc4000bf21270 */
[----:B------:R-:W-:Y:S01]  /*11150*/  UIADD3 UR4, UR40, UR4, URZ ;  /* 0x0000000428047290 */ /* 0x000fe2000fffe03f */
[----:B------:R-:W-:Y:S01]  /*11160*/  ULDC UR6, c[0x0][0x9dc] ;  /* 0x0002770000067ab9 */ /* 0x000fe20000000800 */
[----:B------:R-:W-:Y:S02]  /*11170*/  USEL UR45, UR41, UR8, UP1 ;  /* 0x00000008292d7287 */ /* 0x000fe40008800000 */
[----:B------:R-:W-:Y:S01]  /*11180*/  UIADD3 UR8, UR4, -UR6, URZ ;  /* 0x8000000604087290 */ /* 0x000fe2000fffe03f */
[----:B------:R-:W-:Y:S11]  /*11190*/  @P0 BRA `(.L_x_1095) ;  /* 0x0000000000440947 */ /* 0x000ff60003800000 */
        /* <DEDUP_REMOVED lines=10> */
.L_x_1096:
[----:B------:R-:W-:-:S11]  /*11240*/  UISETP.NE.AND UP0, UPT, UR5, 0x1, UPT ;  /* 0x000000010500788c */ /* 0x000fd6000bf05270 */
[----:B------:R-:W-:Y:S02]  /*11250*/  @UP0 ULDC.64 UR10, c[0x0][0x9e8] ;  /* 0x00027a00000a0ab9 */ /* 0x000fe40000000a00 */
[----:B------:R-:W-:-:S04]  /*11260*/  UIMAD.WIDE.U32 UR6, UR4, UR10, URZ ;  /* 0x0000000a040672a5 */ /* 0x000fc8000f8e003f */
[----:B------:R-:W-:-:S12]  /*11270*/  @UP0 USHF.R.U32.HI UR4, URZ, UR11, UR7 ;  /* 0x0000000b3f040299 */ /* 0x000fd80008011607 */
.L_x_1097:
[----:B------:R-:W-:-:S04]  /*11280*/  UIMAD UR4, UR4, UR5, URZ ;  /* 0x00000005040472a4 */ /* 0x000fc8000f8e023f */
[----:B------:R-:W-:-:S04]  /*11290*/  UISETP.LT.AND UP0, UPT, UR8, UR4, UPT ;  /* 0x000000040800728c */ /* 0x000fc8000bf01270 */
[----:B------:R-:W-:-:S12]  /*112a0*/  USEL UR8, UR8, UR4, !UP0 ;  /* 0x0000000408087287 */ /* 0x000fd8000c000000 */
.L_x_1095:
[----:B------:R-:W-:Y:S01]  /*112b0*/  USHF.R.S32.HI UR4, URZ, 0x1f, UR8 ;  /* 0x0000001f3f047899 */ /* 0x000fe20008011408 */
[----:B------:R-:W-:Y:S03]  /*112c0*/  BSSY B7, `(.L_x_1098) ;  /* 0x000031a000077945 */ /* 0x000fe60003800000 */
[----:B------:R-:W-:-:S04]  /*112d0*/  ULEA.HI UR4, UR4, UR8, URZ, 0x6 ;  /* 0x0000000804047291 */ /* 0x000fc8000f8f303f */
[----:B------:R-:W-:-:S04]  /*112e0*/  USHF.R.S32.HI UR4, URZ, 0x6, UR4 ;  /* 0x000000063f047899 */ /* 0x000fc80008011404 */
[----:B------:R-:W-:-:S04]  /*112f0*/  UISETP.LT.AND UP0, UPT, URZ, UR4, UPT ;  /* 0x000000043f00728c */ /* 0x000fc8000bf01270 */
[----:B------:R-:W-:-:S04]  /*11300*/  USEL UR46, URZ, UR4, !UP0 ;  /* 0x000000043f2e7287 */ /* 0x000fc8000c000000 */
[----:B------:R-:W-:-:S06]  /*11310*/  UISETP.GT.AND UP0, UPT, UR45, UR46, UPT ;  /* 0x0000002e2d00728c */ /* 0x000fcc000bf04270 */
[----:B------:R-:W-:-:S13]  /*11320*/  PLOP3.LUT P0, PT, PT, PT, UP0, 0x80, 0x0 ;  /* 0x000000000000781c */ /* 0x000fda0003f0f008 */
[----:B------:R-:W-:Y:S05]  /*11330*/  @P0 BRA `(.L_x_1099) ;  /* 0x0000000000440947 */ /* 0x000fea0003800000 */
[----:B------:R-:W0:Y:S02]  /*11340*/  S2R R0, SR_TID.X ;  /* 0x0000000000007919 */ /* 0x000e240000002100 */
[----:B0-----:R-:W-:-:S04]  /*11350*/  LOP3.LUT R0, R0, 0x7f, RZ, 0xc0, !PT ;  /* 0x0000007f00007812 */ /* 0x001fc800078ec0ff */
[----:B------:R-:W-:-:S13]  /*11360*/  ISETP.NE.AND P2, PT, R0, RZ, PT ;  /* 0x000000ff0000720c */ /* 0x000fda0003f45270 */
[----:B------:R-:W-:Y:S05]  /*11370*/  @P2 BRA `(.L_x_1100) ;  /* 0x0000003000382947 */ /* 0x000fea0003800000 */
[----:B------:R-:W0:Y:S01]  /*11380*/  S2R R7, SR_LANEID ;  /* 0x0000000000077919 */ /* 0x000e220000000000 */
[----:B------:R-:W-:Y:S01]  /*11390*/  VOTEU.ANY UR4, UPT, PT ;  /* 0x0000000000047886 */ /* 0x000fe200038e0100 */
[----:B------:R-:W1:Y:S01]  /*113a0*/  LDC.64 R2, c[0x0][0xc80] ;  /* 0x00032000ff027b82 */ /* 0x000e620000000a00 */
[----:B------:R-:W0:Y:S08]  /*113b0*/  FLO.U32 R0, UR4 ;  /* 0x0000000400007d00 */ /* 0x000e3000080e0000 */
[----:B------:R-:W1:Y:S01]  /*113c0*/  POPC R5, UR4 ;  /* 0x0000000400057d09 */ /* 0x000e620008000000 */
[----:B0-----:R-:W-:-:S13]  /*113d0*/  ISETP.EQ.U32.AND P0, PT, R0, R7, PT ;  /* 0x000000070000720c */ /* 0x001fda0003f02070 */
[----:B-1----:R-:W2:Y:S01]  /*113e0*/  @P0 ATOMG.E.ADD.STRONG.GPU PT, R3, desc[UR36][R2.64], R5 ;  /* 0x00000005020309a8 */ /* 0x002ea200081ee1e4 */
[----:B------:R-:W0:Y:S02]  /*113f0*/  S2R R4, SR_LTMASK ;  /* 0x0000000000047919 */ /* 0x000e240000003900 */
[----:B0-----:R-:W-:-:S04]  /*11400*/  LOP3.LUT R4, R4, UR4, RZ, 0xc0, !PT ;  /* 0x0000000404047c12 */ /* 0x001fc8000f8ec0ff */
[----:B------:R-:W0:Y:S01]  /*11410*/  POPC R7, R4 ;  /* 0x0000000400077309 */ /* 0x000e220000000000 */
[----:B--2---:R-:W0:Y:S02]  /*11420*/  SHFL.IDX PT, R0, R3, R0, 0x1f ;  /* 0x00001f0003007589 */ /* 0x004e2400000e0000 */
[----:B0-----:R-:W-:Y:S01]  /*11430*/  IADD3 R34, R0, UR47, R7 ;  /* 0x0000002f00227c10 */ /* 0x001fe2000fffe007 */
[----:B------:R-:W-:Y:S06]  /*11440*/  BRA `(.L_x_1100) ;  /* 0x0000003000047947 */ /* 0x000fec0003800000 */
.L_x_1099:
        /* <DEDUP_REMOVED lines=8> */
[----:B------:R-:W-:Y:S01]  /*114d0*/  MOV R6, UR6 ;  /* 0x0000000600067c02 */ /* 0x000fe20008000f00 */
[----:B------:R-:W-:Y:S01]  /*114e0*/  IMAD.U32 R5, RZ, RZ, UR5 ;  /* 0x00000005ff057e24 */ /* 0x000fe2000f8e00ff */
[----:B------:R-:W0:Y:S01]  /*114f0*/  LDC.64 R2, c[0x4][R2] ;  /* 0x0100000002027b82 */ /* 0x000e220000000a00 */
[----:B------:R-:W-:Y:S01]  /*11500*/  ULDC.64 UR4, c[0x4][0xc0] ;  /* 0x0100300000047ab9 */ /* 0x000fe20000000a00 */
[----:B------:R-:W-:Y:S01]  /*11510*/  IMAD.U32 R7, RZ, RZ, UR7 ;  /* 0x00000007ff077e24 */ /* 0x000fe2000f8e00ff */
[----:B------:R-:W-:Y:S01]  /*11520*/  MOV R13, RZ ;  /* 0x000000ff000d7202 */ /* 0x000fe20000000f00 */
[----:B------:R-:W-:-:S02]  /*11530*/  IMAD.U32 R10, RZ, RZ, UR4 ;  /* 0x00000004ff0a7e24 */ /* 0x000fc4000f8e00ff */
[----:B------:R-:W-:Y:S02]  /*11540*/  IMAD.U32 R11, RZ, RZ, UR5 ;  /* 0x00000005ff0b7e24 */ /* 0x000fe4000f8e00ff */
[----:B------:R-:W-:Y:S02]  /*11550*/  IMAD.MOV.U32 R8, RZ, RZ, 0x70 ;  /* 0x00000070ff087424 */ /* 0x000fe400078e00ff */
[----:B------:R-:W-:-:S07]  /*11560*/  IMAD.MOV.U32 R12, RZ, RZ, 0x1 ;  /* 0x00000001ff0c7424 */ /* 0x000fce00078e00ff */
[----:B------:R-:W-:-:S07]  /*11570*/  LEPC R20, `(.L_x_1102) ;  /* 0x000000001014794e */ /* 0x000fce0000000000 */
[----:B0----5:R-:W-:Y:S05]  /*11580*/  CALL.ABS.NOINC R2 ;  /* 0x0000000002007343 */ /* 0x021fea0003c00000 */
.L_x_1102:
[----:B------:R-:W-:Y:S05]  /*11590*/  BSYNC B6 ;  /* 0x0000000000067941 */ /* 0x000fea0003800000 */
.L_x_1101:
        /* <DEDUP_REMOVED lines=20> */
.L_x_1105:
[----:B------:R0:W1:Y:S01]  /*116e0*/  LDC.64 R2, c[0x4][R18] ;  /* 0x0100000012027b82 */ /* 0x0000620000000a00 */
[----:B------:R-:W-:Y:S01]  /*116f0*/  ULDC.64 UR4, c[0x4][0x138] ;  /* 0x01004e0000047ab9 */ /* 0x000fe20000000a00 */
[----:B------:R-:W-:Y:S01]  /*11700*/  ULDC.64 UR6, c[0x4][0x140] ;  /* 0x0100500000067ab9 */ /* 0x000fe20000000a00 */
[----:B------:R-:W-:Y:S01]  /*11710*/  IMAD.U32 R4, RZ, RZ, UR4 ;  /* 0x00000004ff047e24 */ /* 0x000fe2000f8e00ff */
[----:B------:R-:W-:Y:S01]  /*11720*/  MOV R5, UR5 ;  /* 0x0000000500057c02 */ /* 0x000fe20008000f00 */
[----:B------:R-:W-:Y:S01]  /*11730*/  ULDC.64 UR4, c[0x4][0xd0] ;  /* 0x0100340000047ab9 */ /* 0x000fe20000000a00 */
        /* <DEDUP_REMOVED lines=9> */
.L_x_1104:
[----:B------:R-:W-:Y:S05]  /*117d0*/  BSYNC B6 ;  /* 0x0000000000067941 */ /* 0x000fea0003800000 */
.L_x_1103:
[----:B------:R-:W-:Y:S01]  /*117e0*/  ULDC.64 UR4, c[0x0][0x9f8] ;  /* 0x00027e0000047ab9 */ /* 0x000fe20000000a00 */
[----:B------:R-:W-:Y:S01]  /*117f0*/  IMAD.U32 R29, RZ, RZ, UR43 ;  /* 0x0000002bff1d7e24 */ /* 0x000fe2000f8e00ff */
[----:B------:R-:W-:Y:S01]  /*11800*/  UISETP.NE.U32.AND UP0, UPT, UR4, URZ, UPT ;  /* 0x0000003f0400728c */ /* 0x000fe2000bf05070 */
[----:B------:R-:W0:Y:S03]  /*11810*/  LDC R10, c[0x0][0x430] ;  /* 0x00010c00ff0a7b82 */ /* 0x000e260000000800 */
[----:B------:R-:W-:-:S06]  /*11820*/  UISETP.NE.AND.EX UP0, UPT, UR5, URZ, UPT, UP0 ;  /* 0x0000003f0500728c */ /* 0x000fcc000bf05300 */
[----:B------:R-:W-:-:S05]  /*11830*/  PLOP3.LUT P0, PT, PT, PT, UP0, 0x80, 0x0 ;  /* 0x000000000000781c */ /* 0x000fca0003f0f008 */
[----:B------:R-:W-:Y:S02]  /*11840*/  @UP0 ULDC.64 UR4, c[0x0][0x9f8] ;  /* 0x00027e0000040ab9 */ /* 0x000fe40000000a00 */
[----:B------:R-:W-:-:S06]  /*11850*/  @UP0 UIMAD.WIDE UR4, UR43, 0x4, UR4 ;  /* 0x000000042b0408a5 */ /* 0x000fcc000f8e0204 */
[----:B------:R-:W-:Y:S01]  /*11860*/  IMAD.U32 R2, RZ, RZ, UR4 ;  /* 0x00000004ff027e24 */ /* 0x000fe2000f8e00ff */
[----:B------:R-:W1:Y:S01]  /*11870*/  S2R R18, SR_TID.X ;  /* 0x0000000000127919 */ /* 0x000e620000002100 */
[----:B------:R-:W-:Y:S01]  /*11880*/  IMAD.U32 R3, RZ, RZ, UR5 ;  /* 0x00000005ff037e24 */ /* 0x000fe2000f8e00ff */
[----:B------:R-:W-:-:S04]  /*11890*/  ULDC UR4, c[0x0][0xc48] ;  /* 0x0003120000047ab9 */ /* 0x000fc80000000800 */
[----:B------:R2:W5:Y:S01]  /*118a0*/  @P0 LDG.E R29, desc[UR36][R2.64] ;  /* 0x00000024021d0981 */ /* 0x000562000c1e1900 */
[----:B------:R-:W-:Y:S01]  /*118b0*/  IMAD.U32 R0, RZ, RZ, UR45 ;  /* 0x0000002dff007e24 */ /* 0x000fe2000f8e00ff */
[----:B------:R-:W-:Y:S01]  /*118c0*/  UMOV UR5, 0xffffffff ;  /* 0xffffffff00057882 */ /* 0x000fe20000000000 */
[----:B------:R-:W-:Y:S02]  /*118d0*/  IMAD.U32 R22, RZ, RZ, UR4 ;  /* 0x00000004ff167e24 */ /* 0x000fe4000f8e00ff */
[----:B------:R-:W-:Y:S01]  /*118e0*/  VIADD R0, R0, 0xffffffff ;  /* 0xffffffff00007836 */ /* 0x000fe20000000000 */
[----:B-1----:R-:W-:-:S04]  /*118f0*/  SHF.L.U32 R18, R18, 0x4, RZ ;  /* 0x0000000412127819 */ /* 0x002fc800000006ff */
[----:B------:R-:W-:-:S05]  /*11900*/  LOP3.LUT R18, R36, 0x70, R18, 0xf8, !PT ;  /* 0x0000007024127812 */ /* 0x000fca00078ef812 */
[----:B------:R-:W-:Y:S01]  /*11910*/  IMAD R7, R0, 0x40, R18 ;  /* 0x0000004000077824 */ /* 0x000fe200078e0212 */
[----:B0-2---:R-:W-:Y:S06]  /*11920*/  BRA.DIV UR5, `(.L_x_1106) ;  /* 0x0000003205f87947 */ /* 0x005fec000b800000 */
.L_x_1160:
[----:B------:R-:W-:Y:S01]  /*11930*/  ISETP.NE.AND P1, PT, R10, 0x1, PT ;  /* 0x000000010a00780c */ /* 0x000fe20003f25270 */
[C---:B-----5:R-:W-:Y:S01]  /*11940*/  IMAD.IADD R8, R7.reuse, 0x1, R32 ;  /* 0x0000000107087824 */ /* 0x060fe200078e0220 */
[----:B------:R-:W-:Y:S02]  /*11950*/  ISETP.GE.AND P0, PT, R7, UR38, PT ;  /* 0x0000002607007c0c */ /* 0x000fe4000bf06270 */
[----:B------:R-:W-:Y:S01]  /*11960*/  SHF.R.S32.HI R33, RZ, 0x1f, R29 ;  /* 0x0000001fff217819 */ /* 0x000fe2000001141d */
[----:B------:R-:W-:Y:S01]  /*11970*/  IMAD.MOV.U32 R9, RZ, RZ, R8 ;  /* 0x000000ffff097224 */ /* 0x000fe200078e0008 */
[----:B------:R-:W-:Y:S02]  /*11980*/  ISETP.GT.U32.OR P0, PT, R18, 0x3f, P0 ;  /* 0x0000003f1200780c */ /* 0x000fe40000704470 */
[----:B------:R-:W-:-:S05]  /*11990*/  LOP3.LUT R16, R16, 0xfffffbff, RZ, 0xc0, !PT ;  /* 0xfffffbff10107812 */ /* 0x000fca00078ec0ff */
[----:B------:R-:W0:Y:S01]  /*119a0*/  @P1 LDC R3, c[0x0][0x434] ;  /* 0x00010d00ff031b82 */ /* 0x000e220000000800 */
[----:B------:R-:W-:-:S07]  /*119b0*/  @P1 LOP3.LUT R16, R16, 0x400, RZ, 0xfc, !PT ;  /* 0x0000040010101812 */ /* 0x000fce00078efcff */
[----:B------:R-:W1:Y:S08]  /*119c0*/  @P1 LDC R5, c[0x0][0x438] ;  /* 0x00010e00ff051b82 */ /* 0x000e700000000800 */
[----:B------:R-:W2:Y:S01]  /*119d0*/  @!P0 LDC.64 R6, c[0x0][0x428] ;  /* 0x00010a00ff068b82 */ /* 0x000ea20000000a00 */
[----:B0-----:R-:W-:-:S05]  /*119e0*/  @P1 IMAD.HI.U32 R2, R8, R3, RZ ;  /* 0x0000000308021227 */ /* 0x001fca00078e00ff */
[----:B-1----:R-:W-:Y:S02]  /*119f0*/  @P1 SHF.R.U32.HI R9, RZ, R5, R2 ;  /* 0x00000005ff091219 */ /* 0x002fe40000011602 */
[----:B------:R-:W0:Y:S02]  /*11a00*/  @!P0 LDC.64 R4, c[0x0][0x418] ;  /* 0x00010600ff048b82 */ /* 0x000e240000000a00 */
[----:B------:R-:W-:Y:S01]  /*11a10*/  @!P0 SHF.R.S32.HI R3, RZ, 0x1f, R9 ;  /* 0x0000001fff038819 */ /* 0x000fe20000011409 */
[----:B--2---:R-:W-:-:S04]  /*11a20*/  @!P0 IMAD R2, R33, R6, RZ ;  /* 0x0000000621028224 */ /* 0x004fc800078e02ff */
[----:B------:R-:W-:Y:S01]  /*11a30*/  @!P0 IMAD R7, R29, R7, R2 ;  /* 0x000000071d078224 */ /* 0x000fe200078e0202 */
[----:B------:R-:W-:-:S05]  /*11a40*/  @!P0 MOV R2, R9 ;  /* 0x0000000900028202 */ /* 0x000fca0000000f00 */
[----:B------:R-:W-:-:S04]  /*11a50*/  @!P0 IMAD.WIDE.U32 R2, R29, R6, R2 ;  /* 0x000000061d028225 */ /* 0x000fc800078e0002 */
[----:B------:R-:W-:Y:S02]  /*11a60*/  @!P0 IMAD.IADD R3, R3, 0x1, R7 ;  /* 0x0000000103038824 */ /* 0x000fe400078e0207 */
[----:B------:R-:W-:Y:S01]  /*11a70*/  IMAD.MOV.U32 R6, RZ, RZ, RZ ;  /* 0x000000ffff067224 */ /* 0x000fe200078e00ff */
[----:B0-----:R-:W-:-:S04]  /*11a80*/  @!P0 LEA R4, P1, R2, R4, 0x2 ;  /* 0x0000000402048211 */ /* 0x001fc800078210ff */
[----:B------:R-:W-:Y:S01]  /*11a90*/  @!P0 LEA.HI.X R5, R2, R5, R3, 0x2, P1 ;  /* 0x0000000502058211 */ /* 0x000fe200008f1403 */
[----:B------:R-:W-:Y:S01]  /*11aa0*/  IMAD.U32 R2, RZ, RZ, UR48 ;  /* 0x00000030ff027e24 */ /* 0x000fe2000f8e00ff */
[----:B------:R-:W-:-:S03]  /*11ab0*/  LOP3.LUT R16, R16, 0xfffffdff, RZ, 0xc0, !PT ;  /* 0xfffffdff10107812 */ /* 0x000fc600078ec0ff */
[----:B------:R0:W5:Y:S01]  /*11ac0*/  @!P0 LDG.E R6, desc[UR36][R4.64] ;  /* 0x0000002404068981 */ /* 0x000162000c1e1900 */
[----:B------:R-:W-:Y:S01]  /*11ad0*/  ISETP.NE.AND P2, PT, R2, 0x3, PT ;  /* 0x000000030200780c */ /* 0x000fe20003f45270 */
[----:B------:R-:W-:Y:S01]  /*11ae0*/  IMAD R3, RZ, RZ, -UR43 ;  /* 0x8000002bff037e24 */ /* 0x000fe2000f8e02ff */
[----:B------:R-:W-:Y:S01]  /*11af0*/  ISETP.GT.U32.AND P0, PT, R18, 0x3f, PT ;  /* 0x0000003f1200780c */ /* 0x000fe20003f04070 */
[----:B------:R-:W-:Y:S01]  /*11b00*/  IMAD.MOV R7, RZ, RZ, -R9 ;  /* 0x000000ffff077224 */ /* 0x000fe200078e0a09 */
[----:B------:R-:W-:Y:S01]  /*11b10*/  MOV R24, R0 ;  /* 0x0000000000187202 */ /* 0x000fe20000000f00 */
[----:B------:R-:W-:Y:S02]  /*11b20*/  IMAD R22, R22, R3, UR42 ;  /* 0x0000002a16167e24 */ /* 0x000fe4000f8e0203 */
[----:B------:R-:W-:-:S03]  /*11b30*/  IMAD R7, R10, R7, R8 ;  /* 0x000000070a077224 */ /* 0x000fc600078e0208 */
[----:B------:R-:W-:-:S03]  /*11b40*/  SHF.R.S32.HI R26, RZ, 0x1f, R22 ;  /* 0x0000001fff1a7819 */ /* 0x000fc60000011416 */
[----:B------:R-:W-:-:S04]  /*11b50*/  @P2 LOP3.LUT R16, R16, 0x200, RZ, 0xfc, !PT ;  /* 0x0000020010102812 */ /* 0x000fc800078efcff */
[----:B------:R-:W-:-:S04]  /*11b60*/  LOP3.LUT R16, R16, 0xfffffffe, RZ, 0xc0, !PT ;  /* 0xfffffffe10107812 */ /* 0x000fc800078ec0ff */
[----:B------:R-:W-:Y:S01]  /*11b70*/  @P0 LOP3.LUT R16, R16, 0x1, RZ, 0xfc, !PT ;  /* 0x0000000110100812 */ /* 0x000fe200078efcff */
[----:B0-----:R-:W-:Y:S06]  /*11b80*/  @!P2 BRA `(.L_x_1107) ;  /* 0x000000000004a947 */ /* 0x001fec0003800000 */
[----:B------:R-:W-:Y:S01]  /*11b90*/  BPT.TRAP 0x1 ;  /* 0x000000040000795c */ /* 0x000fe20000300000 */
.L_x_1107:
[----:B------:R-:W-:Y:S01]  /*11ba0*/  SHF.R.S32.HI R8, RZ, 0x1f, R7 ;  /* 0x0000001fff087819 */ /* 0x000fe20000011407 */
[----:B------:R-:W-:Y:S01]  /*11bb0*/  ULDC.64 UR4, c[0x0][0x328] ;  /* 0x0000ca0000047ab9 */ /* 0x000fe20000000a00 */
[----:B------:R-:W-:Y:S01]  /*11bc0*/  IMAD R4, R23, 0x8, R17 ;  /* 0x0000000817047824 */ /* 0x000fe200078e0211 */
[----:B------:R-:W-:Y:S02]  /*11bd0*/  BSSY B0, `(.L_x_1108) ;  /* 0x0000016000007945 */ /* 0x000fe40003800000 */
[----:B------:R-:W-:-:S04]  /*11be0*/  IMAD R2, R8, UR4, RZ ;  /* 0x0000000408027c24 */ /* 0x000fc8000f8e02ff */
[C---:B------:R-:W-:Y:S02]  /*11bf0*/  IMAD R5, R7.reuse, UR5, R2 ;  /* 0x0000000507057c24 */ /* 0x040fe4000f8e0202 */
[----:B------:R-:W-:Y:S01]  /*11c00*/  IMAD.WIDE.U32 R2, R7, UR4, RZ ;  /* 0x0000000407027c25 */ /* 0x000fe2000f8e00ff */
[----:B------:R-:W-:-:S03]  /*11c10*/  ULDC.64 UR4, c[0x0][0x338] ;  /* 0x0000ce0000047ab9 */ /* 0x000fc60000000a00 */
[----:B------:R-:W-:Y:S01]  /*11c20*/  IMAD.IADD R3, R3, 0x1, R5 ;  /* 0x0000000103037824 */ /* 0x000fe200078e0205 */
[----:B-----5:R-:W-:Y:S01]  /*11c30*/  SHF.R.S32.HI R5, RZ, 0x1f, R6 ;  /* 0x0000001fff057819 */ /* 0x020fe20000011406 */
[----:B------:R-:W-:-:S04]  /*11c40*/  IMAD.WIDE.U32 R2, R6, UR4, R2 ;  /* 0x0000000406027c25 */ /* 0x000fc8000f8e0002 */
        /* <DEDUP_REMOVED lines=10> */
[----:B------:R-:W-:-:S04]  /*11cf0*/  SHF.L.U32 R3, R25, 0x1f, RZ ;  /* 0x0000001f19037819 */ /* 0x000fc800000006ff */
[----:B------:R-:W-:-:S06]  /*11d00*/  LEA.HI.X R19, R2, UR5, R19, 0x1, P0 ;  /* 0x0000000502137c11 */ /* 0x000fcc00080f0c13 */
[----:B------:R-:W0:Y:S02]  /*11d10*/  SYNCS.PHASECHK.TRANS64.TRYWAIT P0, [R4+URZ+0x30840], R3 ;  /* 0x03084003040075a7 */ /* 0x000e24000800017f */
[----:B0-----:R-:W-:Y:S05]  /*11d20*/  @!P0 BRA `(.L_x_1109) ;  /* 0x0000003000248947 */ /* 0x001fea0003800000 */
.L_x_1161:
[----:B------:R-:W-:Y:S05]  /*11d30*/  BSYNC B0 ;  /* 0x0000000000007941 */ /* 0x000fea0003800000 */
.L_x_1108:
[----:B------:R-:W-:Y:S01]  /*11d40*/  ULDC.64 UR4, c[0x0][0x300] ;  /* 0x0000c00000047ab9 */ /* 0x000fe20000000a00 */
[----:B------:R-:W-:Y:S01]  /*11d50*/  LOP3.LUT P5, RZ, R16, 0x10, RZ, 0xc0, !PT ;  /* 0x0000001010ff7812 */ /* 0x000fe200078ac0ff */
[----:B------:R-:W-:Y:S01]  /*11d60*/  IMAD R8, R8, UR4, RZ ;  /* 0x0000000408087c24 */ /* 0x000fe2000f8e02ff */
[C---:B------:R-:W-:Y:S01]  /*11d70*/  LOP3.LUT P4, RZ, R16.reuse, 0x8, RZ, 0xc0, !PT ;  /* 0x0000000810ff7812 */ /* 0x040fe2000788c0ff */
[C---:B0-----:R-:W-:Y:S01]  /*11d80*/  IMAD.WIDE.U32 R2, R7.reuse, UR4, RZ ;  /* 0x0000000407027c25 */ /* 0x041fe2000f8e00ff */
[C---:B------:R-:W-:Y:S02]  /*11d90*/  LOP3.LUT P3, RZ, R16.reuse, 0x4, RZ, 0xc0, !PT ;  /* 0x0000000410ff7812 */ /* 0x040fe4000786c0ff */
[----:B------:R-:W-:Y:S01]  /*11da0*/  LOP3.LUT P2, RZ, R16, 0x2, RZ, 0xc0, !PT ;  /* 0x0000000210ff7812 */ /* 0x000fe2000784c0ff */
[----:B------:R-:W-:Y:S01]  /*11db0*/  IMAD R9, R7, UR5, R8 ;  /* 0x0000000507097c24 */ /* 0x000fe2000f8e0208 */
[----:B------:R-:W-:Y:S01]  /*11dc0*/  ULDC.64 UR4, c[0x0][0x310] ;  /* 0x0000c40000047ab9 */ /* 0x000fe20000000a00 */
[----:B------:R-:W-:-:S02]  /*11dd0*/  IMAD.MOV.U32 R7, RZ, RZ, -0x40 ;  /* 0xffffffc0ff077424 */ /* 0x000fc400078e00ff */
[----:B------:R-:W-:Y:S02]  /*11de0*/  IMAD.IADD R3, R3, 0x1, R9 ;  /* 0x0000000103037824 */ /* 0x000fe400078e0209 */
[----:B------:R-:W-:Y:S02]  /*11df0*/  IMAD R5, R5, UR4, RZ ;  /* 0x0000000405057c24 */ /* 0x000fe4000f8e02ff */
[----:B------:R-:W-:-:S04]  /*11e00*/  IMAD.WIDE.U32 R2, R6, UR4, R2 ;  /* 0x0000000406027c25 */ /* 0x000fc8000f8e0002 */
[----:B------:R-:W-:Y:S01]  /*11e10*/  IMAD R5, R6, UR5, R5 ;  /* 0x0000000506057c24 */ /* 0x000fe2000f8e0205 */
[----:B------:R-:W-:Y:S01]  /*11e20*/  ULDC.64 UR4, c[0x0][0x308] ;  /* 0x0000c20000047ab9 */ /* 0x000fe20000000a00 */
[----:B------:R-:W-:Y:S02]  /*11e30*/  IMAD R7, R0, R7, UR38 ;  /* 0x0000002600077e24 */ /* 0x000fe4000f8e0207 */
[----:B------:R-:W-:Y:S01]  /*11e40*/  IMAD R0, R23, 0x4000, R30 ;  /* 0x0000400017007824 */ /* 0x000fe200078e021e */
[----:B------:R-:W-:Y:S01]  /*11e50*/  IADD3 R3, R3, R5, RZ ;  /* 0x0000000503037210 */ /* 0x000fe20007ffe0ff */
[----:B------:R-:W-:Y:S02]  /*11e60*/  IMAD R5, R26, UR4, RZ ;  /* 0x000000041a057c24 */ /* 0x000fe4000f8e02ff */
[----:B------:R-:W-:Y:S02]  /*11e70*/  IMAD.IADD R7, R7, 0x1, -R36 ;  /* 0x0000000107077824 */ /* 0x000fe400078e0a24 */
[----:B------:R-:W-:-:S02]  /*11e80*/  IMAD R5, R22, UR5, R5 ;  /* 0x0000000516057c24 */ /* 0x000fc4000f8e0205 */
[----:B------:R-:W-:Y:S01]  /*11e90*/  IMAD.WIDE.U32 R2, R22, UR4, R2 ;  /* 0x0000000416027c25 */ /* 0x000fe2000f8e0002 */
[----:B------:R-:W-:-:S03]  /*11ea0*/  ULDC.64 UR4, c[0x0][0x2e8] ;  /* 0x0000ba0000047ab9 */ /* 0x000fc60000000a00 */
[----:B------:R-:W-:Y:S01]  /*11eb0*/  IMAD.IADD R3, R3, 0x1, R5 ;  /* 0x0000000103037824 */ /* 0x000fe200078e0205 */
[----:B------:R-:W-:Y:S01]  /*11ec0*/  LEA R5, P0, R2, UR4, 0x1 ;  /* 0x0000000402057c11 */ /* 0x000fe2000f8008ff */
[----:B------:R-:W-:-:S03]  /*11ed0*/  UMOV UR4, 0xffffffff ;  /* 0xffffffff00047882 */ /* 0x000fc60000000000 */
[----:B------:R-:W-:Y:S02]  /*11ee0*/  LEA.HI.X R6, R2, UR5, R3, 0x1, P0 ;  /* 0x0000000502067c11 */ /* 0x000fe400080f0c03 */
[----:B------:R-:W-:Y:S01]  /*11ef0*/  ISETP.GE.AND P0, PT, R7, 0x1, PT ;  /* 0x000000010700780c */ /* 0x000fe20003f06270 */
[----:B------:R-:W-:-:S12]  /*11f00*/  BRA.DIV UR4, `(.L_x_1110) ;  /* 0x0000002e04c07947 */ /* 0x000fd8000b800000 */
[----:B------:R-:W0:Y:S01]  /*11f10*/  SHFL.IDX PT, R14, R5, RZ, 0x181f ;  /* 0x00181fff050e7589 */ /* 0x000e2200000e0000 */
[----:B------:R-:W-:-:S03]  /*11f20*/  @P0 LEA R9, R0, R17, 0x1 ;  /* 0x0000001100090211 */ /* 0x000fc600078e08ff */
[----:B------:R-:W1:Y:S04]  /*11f30*/  SHFL.IDX PT, R2, R6, RZ, 0x181f ;  /* 0x00181fff06027589 */ /* 0x000e6800000e0000 */
[----:B------:R-:W-:Y:S01]  /*11f40*/  SHFL.IDX PT, R8, R6, 0x1, 0x181f ;  /* 0x00381f0006087f89 */ /* 0x000fe200000e0000 */
[----:B0-----:R-:W-:-:S05]  /*11f50*/  @P0 LEA R14, P1, R37, R14, 0x1 ;  /* 0x0000000e250e0211 */ /* 0x001fca00078208ff */
[----:B-1----:R-:W-:Y:S02]  /*11f60*/  @P0 IMAD.X R3, RZ, RZ, R2, P1 ;  /* 0x000000ffff030224 */ /* 0x002fe400008e0602 */
[----:B------:R-:W-:Y:S02]  /*11f70*/  @P0 IMAD.MOV.U32 R2, RZ, RZ, R14 ;  /* 0x000000ffff020224 */ /* 0x000fe400078e000e */
[----:B------:R-:W0:Y:S04]  /*11f80*/  SHFL.IDX PT, R14, R5, 0x1, 0x181f ;  /* 0x00381f00050e7f89 */ /* 0x000e2800000e0000 */
[----:B------:R-:W-:Y:S04]  /*11f90*/  @P0 LDGSTS.E.BYPASS.LTC128B.128 [R9+0x20400], desc[UR36][R2.64], !P5 ;  /* 0x2040000002090fae */ /* 0x000fe8000e901d64 */
[----:B------:R-:W-:Y:S04]  /*11fa0*/  @P0 LDGSTS.E.BYPASS.LTC128B.128 [R9+0x22400], desc[UR36][R2.64+0x80], !P4 ;  /* 0x2240008002090fae */ /* 0x000fe8000e101d64 */
[----:B------:R-:W-:Y:S04]  /*11fb0*/  @P0 LDGSTS.E.BYPASS.LTC128B.128 [R9+0x24400], desc[UR36][R2.64+0x100], !P3 ;  /* 0x2440010002090fae */ /* 0x000fe8000d901d64 */
[----:B------:R1:W-:Y:S01]  /*11fc0*/  @P0 LDGSTS.E.BYPASS.LTC128B.128 [R9+0x26400], desc[UR36][R2.64+0x180], !P2 ;  /* 0x2640018002090fae */ /* 0x0003e2000d101d64 */
[----:B------:R-:W-:-:S13]  /*11fd0*/  ISETP.GE.AND P0, PT, R7, 0x11, PT ;  /* 0x000000110700780c */ /* 0x000fda0003f06270 */
[----:B0-----:R-:W-:Y:S01]  /*11fe0*/  @P0 LEA R14, P1, R37, R14, 0x1 ;  /* 0x0000000e250e0211 */ /* 0x001fe200078208ff */
[----:B------:R-:W-:-:S04]  /*11ff0*/  @P0 IMAD R27, R0, 0x2, R17 ;  /* 0x00000002001b0824 */ /* 0x000fc800078e0211 */
[----:B------:R-:W-:Y:S02]  /*12000*/  @P0 IMAD.X R21, RZ, RZ, R8, P1 ;  /* 0x000000ffff150224 */ /* 0x000fe400008e0608 */
[----:B-1----:R-:W-:Y:S01]  /*12010*/  @P0 IMAD.MOV.U32 R2, RZ, RZ, R14 ;  /* 0x000000ffff020224 */ /* 0x002fe200078e000e */
[----:B------:R-:W-:Y:S01]  /*12020*/  SHFL.IDX PT, R8, R6, 0x2, 0x181f ;  /* 0x00581f0006087f89 */ /* 0x000fe200000e0000 */
[----:B------:R-:W-:-:S03]  /*12030*/  @P0 IMAD.MOV.U32 R3, RZ, RZ, R21 ;  /* 0x000000ffff030224 */ /* 0x000fc600078e0015 */
[----:B------:R-:W0:Y:S04]  /*12040*/  SHFL.IDX PT, R14, R5, 0x2, 0x181f ;  /* 0x00581f00050e7f89 */ /* 0x000e2800000e0000 */
[----:B------:R-:W-:Y:S04]  /*12050*/  @P0 LDGSTS.E.BYPASS.LTC128B.128 [R27+0x20c00], desc[UR36][R2.64], !P5 ;  /* 0x20c00000021b0fae */ /* 0x000fe8000e901d64 */
[----:B------:R-:W-:Y:S04]  /*12060*/  @P0 LDGSTS.E.BYPASS.LTC128B.128 [R27+0x22c00], desc[UR36][R2.64+0x80], !P4 ;  /* 0x22c00080021b0fae */ /* 0x000fe8000e101d64 */
[----:B------:R-:W-:Y:S04]  /*12070*/  @P0 LDGSTS.E.BYPASS.LTC128B.128 [R27+0x24c00], desc[UR36][R2.64+0x100], !P3 ;  /* 0x24c00100021b0fae */ /* 0x000fe8000d901d64 */
[----:B------:R1:W-:Y:S01]  /*12080*/  @P0 LDGSTS.E.BYPASS.LTC128B.128 [R27+0x26c00], desc[UR36][R2.64+0x180], !P2 ;  /* 0x26c00180021b0fae */ /* 0x0003e2000d101d64 */
[----:B------:R-:W-:-:S13]  /*12090*/  ISETP.GE.AND P0, PT, R7, 0x21, PT ;  /* 0x000000210700780c */ /* 0x000fda0003f06270 */
[----:B0-----:R-:W-:Y:S01]  /*120a0*/  @P0 LEA R14, P1, R37, R14, 0x1 ;  /* 0x0000000e250e0211 */ /* 0x001fe200078208ff */
[----:B------:R-:W-:-:S03]  /*120b0*/  @P0 IMAD R21, R0, 0x2, R17 ;  /* 0x0000000200150824 */ /* 0x000fc600078e0211 */
[----:B------:R-:W-:Y:S01]  /*120c0*/  @P0 IADD3.X R9, RZ, R8, RZ, P1, !PT ;  /* 0x00000008ff090210 */ /* 0x000fe20000ffe4ff */
[----:B-1----:R-:W-:Y:S01]  /*120d0*/  @P0 IMAD.MOV.U32 R2, RZ, RZ, R14 ;  /* 0x000000ffff020224 */ /* 0x002fe200078e000e */
[----:B------:R0:W1:Y:S03]  /*120e0*/  SHFL.IDX PT, R8, R6, 0x3, 0x181f ;  /* 0x00781f0006087f89 */ /* 0x00006600000e0000 */
[----:B------:R-:W-:Y:S01]  /*120f0*/  @P0 IMAD.MOV.U32 R3, RZ, RZ, R9 ;  /* 0x000000ffff030224 */ /* 0x000fe200078e0009 */
[----:B------:R0:W2:Y:S04]  /*12100*/  SHFL.IDX PT, R14, R5, 0x3, 0x181f ;  /* 0x00781f00050e7f89 */ /* 0x0000a800000e0000 */
[----:B------:R0:W-:Y:S04]  /*12110*/  @P0 LDGSTS.E.BYPASS.LTC128B.128 [R21+0x21400], desc[UR36][R2.64], !P5 ;  /* 0x2140000002150fae */ /* 0x0001e8000e901d64 */
[----:B------:R0:W-:Y:S04]  /*12120*/  @P0 LDGSTS.E.BYPASS.LTC128B.128 [R21+0x23400], desc[UR36][R2.64+0x80], !P4 ;  /* 0x2340008002150fae */ /* 0x0001e8000e101d64 */
[----:B------:R0:W-:Y:S04]  /*12130*/  @P0 LDGSTS.E.BYPASS.LTC128B.128 [R21+0x25400], desc[UR36][R2.64+0x100], !P3 ;  /* 0x2540010002150fae */ /* 0x0001e8000d901d64 */
[----:B------:R0:W-:Y:S02]  /*12140*/  @P0 LDGSTS.E.BYPASS.LTC128B.128 [R21+0x27400], desc[UR36][R2.64+0x180], !P2 ;  /* 0x2740018002150fae */ /* 0x0001e4000d101d64 */
.L_x_1171:
[----:B------:R-:W-:-:S13]  /*12150*/  ISETP.GE.AND P0, PT, R7, 0x31, PT ;  /* 0x000000310700780c */ /* 0x000fda0003f06270 */
[----:B0-2---:R-:W-:Y:S01]  /*12160*/  @P0 LEA R2, P1, R37, R14, 0x1 ;  /* 0x0000000e25020211 */ /* 0x005fe200078208ff */
[----:B------:R-:W-:-:S04]  /*12170*/  @P0 IMAD R5, R0, 0x2, R17 ;  /* 0x0000000200050824 */ /* 0x000fc800078e0211 */
[----:B-1----:R-:W-:-:S05]  /*12180*/  @P0 IMAD.X R3, RZ, RZ, R8, P1 ;  /* 0x000000ffff030224 */ /* 0x002fca00008e0608 */
[----:B------:R-:W-:Y:S01]  /*12190*/  @!PT LDS RZ, [RZ] ;  /* 0x00000000fffff984 */ /* 0x000fe20000000800 */
[----:B------:R-:W-:Y:S01]  /*121a0*/  @!PT LDS RZ, [RZ] ;  /* 0x00000000fffff984 */ /* 0x000fe20000000800 */
[----:B------:R-:W-:Y:S01]  /*121b0*/  @!PT LDS RZ, [RZ] ;  /* 0x00000000fffff984 */ /* 0x000fe20000000800 */
[----:B------:R0:W-:Y:S04]  /*121c0*/  @P0 LDGSTS.E.BYPASS.LTC128B.128 [R5+0x21c00], desc[UR36][R2.64], !P5 ;  /* 0x21c0000002050fae */ /* 0x0001e8000e901d64 */
[----:B------:R0:W-:Y:S04]  /*121d0*/  @P0 LDGSTS.E.BYPASS.LTC128B.128 [R5+0x23c00], desc[UR36][R2.64+0x80], !P4 ;  /* 0x23c0008002050fae */ /* 0x0001e8000e101d64 */
[----:B------:R0:W-:Y:S04]  /*121e0*/  @P0 LDGSTS.E.BYPASS.LTC128B.128 [R5+0x25c00], desc[UR36][R2.64+0x100], !P3 ;  /* 0x25c0010002050fae */ /* 0x0001e8000d901d64 */
[----:B------:R0:W-:Y:S01]  /*121f0*/  @P0 LDGSTS.E.BYPASS.LTC128B.128 [R5+0x27c00], desc[UR36][R2.64+0x180], !P2 ;  /* 0x27c0018002050fae */ /* 0x0001e2000d101d64 */
[----:B------:R-:W-:Y:S01]  /*12200*/  PLOP3.LUT P0, PT, PT, PT, PT, 0x80, 0x0 ;  /* 0x000000000000781c */ /* 0x000fe20003f0f070 */
[----:B------:R-:W-:-:S12]  /*12210*/  NOP ;  /* 0x0000000000007918 */ /* 0x000fd80000000000 */
.L_x_1111:
        /* <DEDUP_REMOVED lines=10> */
.L_x_1112:
[----:B------:R-:W-:Y:S01]  /*122c0*/  IADD3 R0, R17, 0x10400, RZ ;  /* 0x0001040011007810 */ /* 0x000fe20007ffe0ff */
[----:B------:R1:W-:Y:S06]  /*122d0*/  SYNCS.ARRIVE.TRANS64.A1T0 RZ, [R4+URZ+0x30830], RZ ;  /* 0x030830ff04ff79a7 */ /* 0x0003ec000810003f */
[----:B------:R-:W-:Y:S05]  /*122e0*/  WARPSYNC.ALL ;  /* 0x0000000000007948 */ /* 0x000fea0003800000 */
[----:B------:R-:W-:Y:S01]  /*122f0*/  BAR.SYNC.DEFER_BLOCKING 0x8, 0x180 ;  /* 0x0206000000007b1d */ /* 0x000fe20000010000 */
[----:B------:R-:W-:-:S05]  /*12300*/  LOP3.LUT P0, RZ, R0, 0x3ff, RZ, 0xc0, !PT ;  /* 0x000003ff00ff7812 */ /* 0x000fca000780c0ff */
[----:B------:R-:W-:Y:S08]  /*12310*/  BSSY B6, `(.L_x_1113) ;  /* 0x0000012000067945 */ /* 0x000ff00003800000 */
[----:B------:R-:W-:Y:S05]  /*12320*/  @!P0 BRA `(.L_x_1114) ;  /* 0x0000000000408947 */ /* 0x000fea0003800000 */
[----:B0-----:R-:W-:Y:S01]  /*12330*/  MOV R2, 0x0 ;  /* 0x0000000000027802 */ /* 0x001fe20000000f00 */
[----:B------:R-:W-:Y:S01]  /*12340*/  ULDC.64 UR6, c[0x4][0x138] ;  /* 0x01004e0000067ab9 */ /* 0x000fe20000000a00 */
[----:B------:R-:W-:Y:S01]  /*12350*/  ULDC.64 UR8, c[0x4][0x140] ;  /* 0x0100500000087ab9 */ /* 0x000fe20000000a00 */
[----:B------:R-:W-:Y:S01]  /*12360*/  ULDC.64 UR4, c[0x4][0xb0] ;  /* 0x01002c0000047ab9 */ /* 0x000fe20000000a00 */
[----:B-1----:R-:W-:Y:S01]  /*12370*/  IMAD.U32 R4, RZ, RZ, UR6 ;  /* 0x00000006ff047e24 */ /* 0x002fe2000f8e00ff */
[----:B------:R-:W-:Y:S01]  /*12380*/  MOV R11, UR5 ;  /* 0x00000005000b7c02 */ /* 0x000fe20008000f00 */
[----:B------:R-:W0:Y:S01]  /*12390*/  LDC.64 R2, c[0x4][R2] ;  /* 0x0100000002027b82 */ /* 0x000e220000000a00 */
[----:B------:R-:W-:Y:S02]  /*123a0*/  IMAD.U32 R5, RZ, RZ, UR7 ;  /* 0x00000007ff057e24 */ /* 0x000fe4000f8e00ff */
[----:B------:R-:W-:Y:S02]  /*123b0*/  IMAD.U32 R6, RZ, RZ, UR8 ;  /* 0x00000008ff067e24 */ /* 0x000fe4000f8e00ff */
[----:B------:R-:W-:-:S02]  /*123c0*/  IMAD.U32 R7, RZ, RZ, UR9 ;  /* 0x00000009ff077e24 */ /* 0x000fc4000f8e00ff */
[----:B------:R-:W-:Y:S02]  /*123d0*/  IMAD.U32 R10, RZ, RZ, UR4 ;  /* 0x00000004ff0a7e24 */ /* 0x000fe4000f8e00ff */
[----:B------:R-:W-:Y:S02]  /*123e0*/  IMAD.MOV.U32 R8, RZ, RZ, 0x70 ;  /* 0x00000070ff087424 */ /* 0x000fe400078e00ff */
[----:B------:R-:W-:Y:S02]  /*123f0*/  IMAD.MOV.U32 R12, RZ, RZ, 0x1 ;  /* 0x00000001ff0c7424 */ /* 0x000fe400078e00ff */
[----:B------:R-:W-:-:S07]  /*12400*/  IMAD.MOV.U32 R13, RZ, RZ, RZ ;  /* 0x000000ffff0d7224 */ /* 0x000fce00078e00ff */
[----:B------:R-:W-:-:S07]  /*12410*/  LEPC R20, `(.L_x_1114) ;  /* 0x000000001014794e */ /* 0x000fce0000000000 */
[----:B0-----:R-:W-:Y:S05]  /*12420*/  CALL.ABS.NOINC R2 ;  /* 0x0000000002007343 */ /* 0x001fea0003c00000 */
.L_x_1114:
[----:B------:R-:W-:Y:S05]  /*12430*/  BSYNC B6 ;  /* 0x0000000000067941 */ /* 0x000fea0003800000 */
.L_x_1113:
[----:B0-----:R-:W0:Y:S01]  /*12440*/  S2R R2, SR_TID.X ;  /* 0x0000000000027919 */ /* 0x001e220000002100 */
[----:B------:R-:W-:Y:S01]  /*12450*/  UISETP.NE.AND UP0, UPT, UR50, URZ, UPT ;  /* 0x0000003f3200728c */ /* 0x000fe2000bf05270 */
[----:B------:R-:W-:Y:S01]  /*12460*/  R2UR UR6, R26 ;  /* 0x000000001a0672ca */ /* 0x000fe200000e0000 */
[----:B------:R-:W-:Y:S01]  /*12470*/  ULDC.64 UR8, c[0x0][0x2d8] ;  /* 0x0000b60000087ab9 */ /* 0x000fe20000000a00 */
[----:B------:R-:W-:Y:S02]  /*12480*/  R2UR UR7, R22 ;  /* 0x00000000160772ca */ /* 0x000fe400000e0000 */
[C---:B------:R-:W-:Y:S02]  /*12490*/  LOP3.LUT P2, RZ, R16.reuse, 0x4000, RZ, 0xc0, !PT ;  /* 0x0000400010ff7812 */ /* 0x040fe4000784c0ff */
[----:B------:R-:W-:Y:S02]  /*124a0*/  PLOP3.LUT P0, PT, PT, PT, UP0, 0x80, 0x0 ;  /* 0x000000000000781c */ /* 0x000fe40003f0f008 */
[----:B------:R-:W-:-:S02]  /*124b0*/  LOP3.LUT P3, RZ, R16, 0x2000, RZ, 0xc0, !PT ;  /* 0x0000200010ff7812 */ /* 0x000fc4000786c0ff */
[----:B------:R-:W-:Y:S01]  /*124c0*/  @UP0 ULDC UR4, c[0x0][0x44c] ;  /* 0x0001130000040ab9 */ /* 0x000fe20000000800 */
[C---:B------:R-:W-:Y:S02]  /*124d0*/  LOP3.LUT P4, RZ, R16.reuse, 0x1000, RZ, 0xc0, !PT ;  /* 0x0000100010ff7812 */ /* 0x040fe4000788c0ff */
[----:B------:R-:W-:Y:S01]  /*124e0*/  UIMAD UR6, UR6, UR8, URZ ;  /* 0x00000008060672a4 */ /* 0x000fe2000f8e023f */
[----:B------:R-:W-:-:S03]  /*124f0*/  LOP3.LUT P5, RZ, R16, 0x800, RZ, 0xc0, !PT ;  /* 0x0000080010ff7812 */ /* 0x000fc600078ac0ff */
[----:B------:R-:W-:Y:S02]  /*12500*/  UIMAD UR7, UR7, UR9, UR6 ;  /* 0x00000009070772a4 */ /* 0x000fe4000f8e0206 */
[----:B------:R-:W-:Y:S01]  /*12510*/  USHF.R.S32.HI UR6, URZ, 0x1f, UR43 ;  /* 0x0000001f3f067899 */ /* 0x000fe2000801142b */
[----:B0-----:R-:W-:-:S05]  /*12520*/  IMAD.SHL.U32 R2, R2, 0x10, RZ ;  /* 0x0000001002027824 */ /* 0x001fca00078e00ff */
[----:B------:R-:W-:-:S05]  /*12530*/  LOP3.LUT R2, R36, 0x70, R2, 0xf8, !PT ;  /* 0x0000007024027812 */ /* 0x000fca00078ef802 */
[----:B------:R-:W-:-:S04]  /*12540*/  VIADD R0, R2, UR44 ;  /* 0x0000002c02007c36 */ /* 0x000fc80008000000 */
[----:B------:R-:W-:Y:S01]  /*12550*/  @P0 IMAD.HI.U32 R3, R0, UR4, RZ ;  /* 0x0000000400030c27 */ /* 0x000fe2000f8e00ff */
[----:B------:R-:W-:Y:S01]  /*12560*/  PLOP3.LUT P0, PT, PT, PT, UP0, 0x80, 0x0 ;  /* 0x000000000000781c */ /* 0x000fe20003f0f008 */
[----:B------:R-:W-:Y:S01]  /*12570*/  @UP0 ULDC UR4, c[0x0][0x450] ;  /* 0x0001140000040ab9 */ /* 0x000fe20000000800 */
[----:B------:R-:W-:-:S11]  /*12580*/  MOV R2, R0 ;  /* 0x0000000000027202 */ /* 0x000fd60000000f00 */
[----:B------:R-:W-:Y:S02]  /*12590*/  @P0 SHF.R.U32.HI R2, RZ, UR4, R3 ;  /* 0x00000004ff020c19 */ /* 0x000fe40008011603 */
[----:B------:R-:W-:-:S03]  /*125a0*/  R2UR UR4, R22 ;  /* 0x00000000160472ca */ /* 0x000fc600000e0000 */
[----:B------:R-:W-:-:S10]  /*125b0*/  IMAD.MOV R5, RZ, RZ, -R2 ;  /* 0x000000ffff057224 */ /* 0x000fd400078e0a02 */
[----:B------:R-:W-:-:S03]  /*125c0*/  UIMAD.WIDE.U32 UR4, UR4, UR8, URZ ;  /* 0x00000008040472a5 */ /* 0x000fc6000f8e003f */
[----:B------:R-:W-:Y:S01]  /*125d0*/  ULDC.64 UR8, c[0x0][0x2e0] ;  /* 0x0000b80000087ab9 */ /* 0x000fe20000000a00 */
[----:B------:R-:W-:Y:S02]  /*125e0*/  UIADD3 UR5, UR5, UR7, URZ ;  /* 0x0000000705057290 */ /* 0x000fe4000fffe03f */
[----:B------:R-:W-:Y:S01]  /*125f0*/  UIMAD UR6, UR6, UR8, URZ ;  /* 0x00000008060672a4 */ /* 0x000fe2000f8e023f */
[----:B------:R-:W-:Y:S01]  /*12600*/  ULDC UR7, c[0x0][0x448] ;  /* 0x0001120000077ab9 */ /* 0x000fe20000000800 */
[----:B------:R-:W-:Y:S01]  /*12610*/  UIMAD.WIDE.U32 UR4, UR43, UR8, UR4 ;  /* 0x000000082b0472a5 */ /* 0x000fe2000f8e0004 */
[----:B------:R-:W-:Y:S01]  /*12620*/  IMAD R5, R5, UR7, R0 ;  /* 0x0000000705057c24 */ /* 0x000fe2000f8e0200 */
[----:B------:R-:W-:Y:S01]  /*12630*/  UIMAD UR6, UR43, UR9, UR6 ;  /* 0x000000092b0672a4 */ /* 0x000fe2000f8e0206 */
[----:B------:R-:W-:Y:S02]  /*12640*/  SHF.R.S32.HI R0, RZ, 0x1f, R2 ;  /* 0x0000001fff007819 */ /* 0x000fe40000011402 */
[----:B------:R-:W-:Y:S01]  /*12650*/  ULDC.64 UR8, c[0x0][0x2d0] ;  /* 0x0000b40000087ab9 */ /* 0x000fe20000000a00 */
[----:B------:R-:W-:Y:S01]  /*12660*/  UIADD3 UR5, UR5, UR6, URZ ;  /* 0x0000000605057290 */ /* 0x000fe2000fffe03f */
[----:B------:R-:W-:-:S02]  /*12670*/  IMAD.U32 R9, RZ, RZ, UR8 ;  /* 0x00000008ff097e24 */ /* 0x000fc4000f8e00ff */
[----:B------:R-:W-:Y:S01]  /*12680*/  IMAD R3, R0, UR8, RZ ;  /* 0x0000000800037c24 */ /* 0x000fe2000f8e02ff */
[----:B------:R-:W-:-:S03]  /*12690*/  SHF.R.S32.HI R0, RZ, 0x1f, R5 ;  /* 0x0000001fff007819 */ /* 0x000fc60000011405 */
[C---:B------:R-:W-:Y:S02]  /*126a0*/  IMAD R7, R2.reuse, UR9, R3 ;  /* 0x0000000902077c24 */ /* 0x040fe4000f8e0203 */
[----:B------:R-:W-:Y:S01]  /*126b0*/  IMAD.WIDE.U32 R2, R2, R9, UR4 ;  /* 0x0000000402027e25 */ /* 0x000fe2000f8e0009 */
        /* <DEDUP_REMOVED lines=9> */
[----:B-1----:R-:W-:Y:S01]  /*12750*/  LEA.HI.X R4, R2, UR5, R3, 0x1, P0 ;  /* 0x0000000502047c11 */ /* 0x002fe200080f0c03 */
[----:B------:R-:W-:Y:S06]  /*12760*/  BRA.DIV UR4, `(.L_x_1115) ;  /* 0x0000002a04fc7947 */ /* 0x000fec000b800000 */
[----:B------:R-:W0:Y:S01]  /*12770*/  SHFL.IDX PT, R14, R5, RZ, 0x181f ;  /* 0x00181fff050e7589 */ /* 0x000e2200000e0000 */
[----:B------:R-:W-:-:S03]  /*12780*/  VIADD R0, R36, UR44 ;  /* 0x0000002c24007c36 */ /* 0x000fc60008000000 */
[----:B------:R-:W1:Y:S01]  /*12790*/  SHFL.IDX PT, R2, R4, RZ, 0x181f ;  /* 0x00181fff04027589 */ /* 0x000e6200000e0000 */
[C---:B------:R-:W-:Y:S01]  /*127a0*/  VIADD R7, R0.reuse, 0x10 ;  /* 0x0000001000077836 */ /* 0x040fe20000000000 */
[----:B------:R-:W-:Y:S02]  /*127b0*/  ISETP.GE.AND P0, PT, R0, UR39, PT ;  /* 0x0000002700007c0c */ /* 0x000fe4000bf06270 */
[----:B------:R-:W-:Y:S11]  /*127c0*/  SHFL.IDX PT, R6, R4, 0x1, 0x181f ;  /* 0x00381f0004067f89 */ /* 0x000ff600000e0000 */
[----:B0-----:R-:W-:-:S04]  /*127d0*/  @!P0 LEA R14, P1, R37, R14, 0x1 ;  /* 0x0000000e250e8211 */ /* 0x001fc800078208ff */
[----:B-1----:R-:W-:Y:S01]  /*127e0*/  @!P0 IADD3.X R3, RZ, R2, RZ, P1, !PT ;  /* 0x00000002ff038210 */ /* 0x002fe20000ffe4ff */
[----:B------:R-:W-:Y:S02]  /*127f0*/  @!P0 IMAD.MOV.U32 R2, RZ, RZ, R14 ;  /* 0x000000ffff028224 */ /* 0x000fe400078e000e */
[----:B------:R-:W0:Y:S04]  /*12800*/  SHFL.IDX PT, R14, R5, 0x1, 0x181f ;  /* 0x00381f00050e7f89 */ /* 0x000e2800000e0000 */
        /* <DEDUP_REMOVED lines=8> */
[----:B------:R-:W-:Y:S01]  /*12890*/  SHFL.IDX PT, R6, R4, 0x2, 0x181f ;  /* 0x00581f0004067f89 */ /* 0x000fe200000e0000 */
[----:B------:R-:W-:Y:S01]  /*128a0*/  @!P0 IMAD.MOV.U32 R3, RZ, RZ, R7 ;  /* 0x000000ffff038224 */ /* 0x000fe200078e0007 */
[----:B------:R-:W-:Y:S02]  /*128b0*/  IADD3 R7, R0, 0x20, RZ ;  /* 0x0000002000077810 */ /* 0x000fe40007ffe0ff */
        /* <DEDUP_REMOVED lines=10> */
[----:B------:R-:W-:Y:S02]  /*12960*/  @!P0 IMAD.MOV.U32 R3, RZ, RZ, R7 ;  /* 0x000000ffff038224 */ /* 0x000fe400078e0007 */
        /* <DEDUP_REMOVED lines=19> */
[----:B0-----:R-:W-:-:S05]  /*12aa0*/  @!P0 LEA R14, P1, R37, R14, 0x1 ;  /* 0x0000000e250e8211 */ /* 0x001fca00078208ff */
[----:B-1----:R-:W-:Y:S02]  /*12ab0*/  @!P0 IMAD.X R7, RZ, RZ, R6, P1 ;  /* 0x000000ffff078224 */ /* 0x002fe400008e0606 */
[----:B--2---:R-:W-:Y:S01]  /*12ac0*/  @!P0 IMAD.MOV.U32 R2, RZ, RZ, R14 ;  /* 0x000000ffff028224 */ /* 0x004fe200078e000e */
        /* <DEDUP_REMOVED lines=24> */
[----:B------:R0:W1:Y:S03]  /*12c50*/  SHFL.IDX PT, R14, R5, 0x7, 0x181f ;  /* 0x00f81f00050e7f89 */ /* 0x00006600000e0000 */
[----:B------:R-:W-:Y:S01]  /*12c60*/  @!P0 IMAD.MOV.U32 R3, RZ, RZ, R7 ;  /* 0x000000ffff038224 */ /* 0x000fe200078e0007 */
[----:B------:R0:W2:Y:S04]  /*12c70*/  SHFL.IDX PT, R6, R4, 0x7, 0x181f ;  /* 0x00f81f0004067f89 */ /* 0x0000a800000e0000 */
[----:B------:R0:W-:Y:S04]  /*12c80*/  @!P0 LDGSTS.E.BYPASS.LTC128B.128 [R31+0x13400], desc[UR36][R2.64], !P2 ;  /* 0x13400000021f8fae */ /* 0x0001e8000d101d64 */
[----:B------:R0:W-:Y:S04]  /*12c90*/  @!P0 LDGSTS.E.BYPASS.LTC128B.128 [R31+0x17400], desc[UR36][R2.64+0x80], !P3 ;  /* 0x17400080021f8fae */ /* 0x0001e8000d901d64 */
[----:B------:R0:W-:Y:S04]  /*12ca0*/  @!P0 LDGSTS.E.BYPASS.LTC128B.128 [R31+0x1b400], desc[UR36][R2.64+0x100], !P4 ;  /* 0x1b400100021f8fae */ /* 0x0001e8000e101d64 */
[----:B------:R0:W-:Y:S02]  /*12cb0*/  @!P0 LDGSTS.E.BYPASS.LTC128B.128 [R31+0x1f400], desc[UR36][R2.64+0x180], !P5 ;  /* 0x1f400180021f8fae */ /* 0x0001e4000e901d64 */
.L_x_1188:
[----:B------:R-:W-:-:S05]  /*12cc0*/  VIADD R0, R0, 0x70 ;  /* 0x0000007000007836 */ /* 0x000fca0000000000 */
[----:B------:R-:W-:-:S13]  /*12cd0*/  ISETP.GE.AND P0, PT, R0, UR39, PT ;  /* 0x0000002700007c0c */ /* 0x000fda000bf06270 */
[----:B01----:R-:W-:-:S05]  /*12ce0*/  @!P0 LEA R2, P1, R37, R14, 0x1 ;  /* 0x0000000e25028211 */ /* 0x003fca00078208ff */
[----:B--2---:R-:W-:-:S05]  /*12cf0*/  @!P0 IMAD.X R3, RZ, RZ, R6, P1 ;  /* 0x000000ffff038224 */ /* 0x004fca00008e0606 */
[----:B------:R-:W-:Y:S01]  /*12d00*/  @!PT LDS RZ, [RZ] ;  /* 0x00000000fffff984 */ /* 0x000fe20000000800 */
[----:B------:R-:W-:Y:S01]  /*12d10*/  @!PT LDS RZ, [RZ] ;  /* 0x00000000fffff984 */ /* 0x000fe20000000800 */
[----:B------:R-:W-:Y:S01]  /*12d20*/  @!PT LDS RZ, [RZ] ;  /* 0x00000000fffff984 */ /* 0x000fe20000000800 */
[----:B------:R0:W-:Y:S04]  /*12d30*/  @!P0 LDGSTS.E.BYPASS.LTC128B.128 [R31+0x13c00], desc[UR36][R2.64], !P2 ;  /* 0x13c00000021f8fae */ /* 0x0001e8000d101d64 */
[----:B------:R0:W-:Y:S04]  /*12d40*/  @!P0 LDGSTS.E.BYPASS.LTC128B.128 [R31+0x17c00], desc[UR36][R2.64+0x80], !P3 ;  /* 0x17c00080021f8fae */ /* 0x0001e8000d901d64 */
[----:B------:R0:W-:Y:S04]  /*12d50*/  @!P0 LDGSTS.E.BYPASS.LTC128B.128 [R31+0x1bc00], desc[UR36][R2.64+0x100], !P4 ;  /* 0x1bc00100021f8fae */ /* 0x0001e8000e101d64 */
[----:B------:R0:W-:Y:S01]  /*12d60*/  @!P0 LDGSTS.E.BYPASS.LTC128B.128 [R31+0x1fc00], desc[UR36][R2.64+0x180], !P5 ;  /* 0x1fc00180021f8fae */ /* 0x0001e2000e901d64 */
[----:B------:R-:W-:Y:S01]  /*12d70*/  PLOP3.LUT P0, PT, PT, PT, PT, 0x80, 0x0 ;  /* 0x000000000000781c */ /* 0x000fe20003f0f070 */
[----:B------:R-:W-:-:S12]  /*12d80*/  NOP ;  /* 0x0000000000007918 */ /* 0x000fd80000000000 */
.L_x_1116:
[----:B------:R-:W-:Y:S02]  /*12d90*/  PLOP3.LUT P1, PT, P1, P0, PT, 0xa2, 0x0 ;  /* 0x000000000000781c */ /* 0x000fe40000f21472 */
[----:B------:R-:W-:-:S08]  /*12da0*/  @P0 R2UR P1, UR4, R17 ;  /* 0x00000000110402ca */ /* 0x000fd00000020000 */
[----:B------:R-:W-:-:S05]  /*12db0*/  @P0 PLOP3.LUT P0, PT, P1, PT, PT, 0x80, 0x0 ;  /* 0x000000000000081c */ /* 0x000fca0000f0f070 */
[----:B------:R-:W-:Y:S01]  /*12dc0*/  @!P1 SYNCS.ARRIVE.TRANS64.RED.A0T1 RZ, [UR4+0x30800], RZ ;  /* 0x030800ffffff99a7 */ /* 0x000fe20008200404 */
[----:B------:R-:W-:Y:S07]  /*12dd0*/  @!P1 ARRIVES.LDGSTSBAR.64.TRANSCNT [UR4+0x30800] ;  /* 0x03080000ff0099b0 */ /* 0x000fee0008000a84 */
[----:B------:R-:W-:Y:S05]  /*12de0*/  @P0 BRA.U.ANY `(.L_x_1116) ;  /* 0xfffffffd00e80947 */ /* 0x000fea000393ffff */
[----:B0-----:R-:W2:Y:S02]  /*12df0*/  LDL.LU R2, [R1] ;  /* 0x0000000001027983 */ /* 0x001ea40000300800 */
[----:B--2---:R-:W-:-:S05]  /*12e00*/  VIADD R2, R2, 0x1 ;  /* 0x0000000102027836 */ /* 0x004fca0000000000 */
[----:B------:R0:W-:Y:S01]  /*12e10*/  STL [R1], R2 ;  /* 0x0000000201007387 */ /* 0x0001e20000100800 */
[----:B------:R-:W-:-:S04]  /*12e20*/  LEA.HI R0, R2, R2, RZ, 0x1 ;  /* 0x0000000202007211 */ /* 0x000fc800078f08ff */
[----:B------:R-:W-:-:S05]  /*12e30*/  LOP3.LUT R0, R0, 0xfffffffe, RZ, 0xc0, !PT ;  /* 0xfffffffe00007812 */ /* 0x000fca00078ec0ff */
[----:B------:R-:W-:-:S05]  /*12e40*/  IMAD.IADD R0, R2, 0x1, -R0 ;  /* 0x0000000102007824 */ /* 0x000fca00078e0a00 */
[----:B------:R-:W-:Y:S01]  /*12e50*/  SHF.L.U32 R0, R0, 0x1f, RZ ;  /* 0x0000001f00007819 */ /* 0x000fe200000006ff */
[----:B------:R-:W-:Y:S01]  /*12e60*/  NOP ;  /* 0x0000000000007918 */ /* 0x000fe20000000000 */
[----:B------:R0:W-:Y:S01]  /*12e70*/  SYNCS.ARRIVE.TRANS64.A1T0 RZ, [R17+URZ+0x30800], RZ ;  /* 0x030800ff11ff79a7 */ /* 0x0001e2000810003f */
[----:B------:R-:W-:Y:S01]  /*12e80*/  BSSY B0, `(.L_x_1117) ;  /* 0x0000003000007945 */ /* 0x000fe20003800000 */
[----:B------:R-:W1:Y:S03]  /*12e90*/  SYNCS.PHASECHK.TRANS64.TRYWAIT P0, [R17+URZ+0x30820], R0 ;  /* 0x03082000110075a7 */ /* 0x000e66000800017f */
[----:B01----:R-:W-:Y:S05]  /*12ea0*/  @!P0 BRA `(.L_x_1118) ;  /* 0x0000002c00e08947 */ /* 0x003fea0003800000 */
.L_x_1189:
[----:B------:R-:W-:Y:S05]  /*12eb0*/  BSYNC B0 ;  /* 0x0000000000007941 */ /* 0x000fea0003800000 */
.L_x_1117:
[----:B------:R-:W-:-:S04]  /*12ec0*/  UIADD3 UR4, UR45, -0x2, URZ ;  /* 0xfffffffe2d047890 */ /* 0x000fc8000fffe03f */
[----:B------:R-:W-:-:S06]  /*12ed0*/  UISETP.GE.AND UP0, UPT, UR4, UR46, UPT ;  /* 0x0000002e0400728c */ /* 0x000fcc000bf06270 */
[----:B------:R-:W-:-:S13]  /*12ee0*/  PLOP3.LUT P0, PT, PT, PT, UP0, 0x40, 0x0 ;  /* 0x000000000000781c */ /* 0x000fda0003f0e808 */
[----:B------:R-:W-:Y:S05]  /*12ef0*/  @P0 BRA `(.L_x_1119) ;  /* 0x0000000c00a80947 */ /* 0x000fea0003800000 */
[----:B------:R-:W-:Y:S01]  /*12f00*/  BSSY B0, `(.L_x_1119) ;  /* 0x00000e9000007945 */ /* 0x000fe20003800000 */
[----:B------:R-:W-:Y:S01]  /*12f10*/  MOV R8, R25 ;  /* 0x0000001900087202 */ /* 0x000fe20000000f00 */
[----:B------:R-:W-:Y:S02]  /*12f20*/  IMAD.MOV.U32 R6, RZ, RZ, R23 ;  /* 0x000000ffff067224 */ /* 0x000fe400078e0017 */
[----:B------:R-:W-:Y:S02]  /*12f30*/  IMAD.MOV.U32 R28, RZ, RZ, R24 ;  /* 0x000000ffff1c7224 */ /* 0x000fe400078e0018 */
[----:B------:R-:W-:-:S07]  /*12f40*/  IMAD.U32 R7, RZ, RZ, UR4 ;  /* 0x00000004ff077e24 */ /* 0x000fce000f8e00ff */
.L_x_1132:
[----:B------:R-:W1:Y:S01]  /*12f50*/  S2R R4, SR_TID.X ;  /* 0x0000000000047919 */ /* 0x000e620000002100 */
[----:B0-----:R-:W0:Y:S01]  /*12f60*/  LDC R0, c[0x0][0x430] ;  /* 0x00010c00ff007b82 */ /* 0x001e220000000800 */
[----:B------:R-:W-:Y:S01]  /*12f70*/  IMAD R9, R7, 0x40, R32 ;  /* 0x0000004007097824 */ /* 0x000fe200078e0220 */
[----:B------:R-:W-:Y:S01]  /*12f80*/  LOP3.LUT P1, RZ, R16, 0x200, RZ, 0xc0, !PT ;  /* 0x0000020010ff7812 */ /* 0x000fe2000782c0ff */
[----:B------:R-:W-:Y:S01]  /*12f90*/  VIADD R23, R6, 0x1 ;  /* 0x0000000106177836 */ /* 0x000fe20000000000 */
[----:B0-----:R-:W-:Y:S01]  /*12fa0*/  ISETP.NE.AND P0, PT, R0, 0x1, PT ;  /* 0x000000010000780c */ /* 0x001fe20003f05270 */
[----:B-1----:R-:W-:-:S05]  /*12fb0*/  IMAD.SHL.U32 R4, R4, 0x10, RZ ;  /* 0x0000001004047824 */ /* 0x002fca00078e00ff */
[----:B------:R-:W-:-:S07]  /*12fc0*/  LOP3.LUT R4, R36, 0x70, R4, 0xf8, !PT ;  /* 0x0000007024047812 */ /* 0x000fce00078ef804 */
[----:B------:R-:W0:Y:S01]  /*12fd0*/  @P0 LDC R0, c[0x0][0x434] ;  /* 0x00010d00ff000b82 */ /* 0x000e220000000800 */
[C---:B------:R-:W-:Y:S02]  /*12fe0*/  ISETP.GT.U32.AND P2, PT, R4.reuse, 0x3f, PT ;  /* 0x0000003f0400780c */ /* 0x040fe40003f44070 */
[----:B------:R-:W-:-:S05]  /*12ff0*/  IADD3 R9, R4, R9, RZ ;  /* 0x0000000904097210 */ /* 0x000fca0007ffe0ff */
[----:B------:R-:W1:Y:S01]  /*13000*/  @P0 LDC R3, c[0x0][0x438] ;  /* 0x00010e00ff030b82 */ /* 0x000e620000000800 */
[----:B------:R-:W-:-:S07]  /*13010*/  IMAD.MOV.U32 R12, RZ, RZ, R9 ;  /* 0x000000ffff0c7224 */ /* 0x000fce00078e0009 */
[----:B------:R-:W2:Y:S08]  /*13020*/  @!P2 LDC.64 R10, c[0x0][0x428] ;  /* 0x00010a00ff0aab82 */ /* 0x000eb00000000a00 */
[----:B------:R-:W3:Y:S01]  /*13030*/  @!P2 LDC.64 R4, c[0x0][0x418] ;  /* 0x00010600ff04ab82 */ /* 0x000ee20000000a00 */
[----:B0-----:R-:W-:-:S05]  /*13040*/  @P0 IMAD.HI.U32 R0, R9, R0, RZ ;  /* 0x0000000009000227 */ /* 0x001fca00078e00ff */
[----:B-1----:R-:W-:-:S04]  /*13050*/  @P0 SHF.R.U32.HI R12, RZ, R3, R0 ;  /* 0x00000003ff0c0219 */ /* 0x002fc80000011600 */
[--C-:B------:R-:W-:Y:S01]  /*13060*/  @!P2 SHF.R.S32.HI R3, RZ, 0x1f, R12.reuse ;  /* 0x0000001fff03a819 */ /* 0x100fe2000001140c */
[----:B------:R-:W-:Y:S02]  /*13070*/  @!P2 IMAD.MOV.U32 R2, RZ, RZ, R12 ;  /* 0x000000ffff02a224 */ /* 0x000fe400078e000c */
[-C--:B--2---:R-:W-:Y:S02]  /*13080*/  @!P2 IMAD R0, R33, R10.reuse, RZ ;  /* 0x0000000a2100a224 */ /* 0x084fe400078e02ff */
[----:B------:R-:W-:-:S04]  /*13090*/  @!P2 IMAD.WIDE.U32 R2, R29, R10, R2 ;  /* 0x0000000a1d02a225 */ /* 0x000fc800078e0002 */
[----:B------:R-:W-:Y:S01]  /*130a0*/  @!P2 IMAD R11, R29, R11, R0 ;  /* 0x0000000b1d0ba224 */ /* 0x000fe200078e0200 */
[----:B---3--:R-:W-:-:S03]  /*130b0*/  @!P2 LEA R4, P0, R2, R4, 0x2 ;  /* 0x000000040204a211 */ /* 0x008fc600078010ff */
[----:B------:R-:W-:-:S05]  /*130c0*/  @!P2 IMAD.IADD R0, R11, 0x1, R3 ;  /* 0x000000010b00a824 */ /* 0x000fca00078e0203 */
[----:B------:R-:W-:Y:S01]  /*130d0*/  @!P2 LEA.HI.X R5, R2, R5, R0, 0x2, P0 ;  /* 0x000000050205a211 */ /* 0x000fe200000f1400 */
[----:B------:R-:W-:Y:S01]  /*130e0*/  IMAD.MOV.U32 R0, RZ, RZ, RZ ;  /* 0x000000ffff007224 */ /* 0x000fe200078e00ff */
[C---:B------:R-:W-:Y:S02]  /*130f0*/  ISETP.NE.AND P0, PT, R23.reuse, 0x2, PT ;  /* 0x000000021700780c */ /* 0x040fe40003f05270 */
[----:B------:R-:W-:Y:S01]  /*13100*/  IADD3 R2, -R12, RZ, RZ ;  /* 0x000000ff0c027210 */ /* 0x000fe20007ffe1ff */
[----:B------:R-:W-:Y:S05]  /*13110*/  YIELD ;  /* 0x0000000000007946 */ /* 0x000fea0003800000 */
[----:B------:R-:W-:Y:S01]  /*13120*/  ULDC UR4, c[0x0][0x430] ;  /* 0x00010c0000047ab9 */ /* 0x000fe20000000800 */
[----:B------:R-:W-:Y:S01]  /*13130*/  SEL R25, RZ, 0x1, P0 ;  /* 0x00000001ff197807 */ /* 0x000fe20000000000 */
[----:B------:R0:W5:Y:S01]  /*13140*/  @!P2 LDG.E R0, desc[UR36][R4.64] ;  /* 0x000000240400a981 */ /* 0x000162000c1e1900 */
[----:B------:R-:W-:Y:S01]  /*13150*/  SEL R23, R23, RZ, P0 ;  /* 0x000000ff17177207 */ /* 0x000fe20000000000 */
[----:B------:R-:W-:Y:S01]  /*13160*/  IMAD.MOV.U32 R24, RZ, RZ, R7 ;  /* 0x000000ffff187224 */ /* 0x000fe200078e0007 */
[----:B------:R-:W-:Y:S01]  /*13170*/  LOP3.LUT R25, R8, R25, RZ, 0x3c, !PT ;  /* 0x0000001908197212 */ /* 0x000fe200078e3cff */
[----:B0-----:R-:W-:Y:S01]  /*13180*/  IMAD R5, R2, UR4, R9 ;  /* 0x0000000402057c24 */ /* 0x001fe2000f8e0209 */
[----:B------:R-:W-:Y:S06]  /*13190*/  @!P1 BRA `(.L_x_1120) ;  /* 0x0000000000049947 */ /* 0x000fec0003800000 */
[----:B------:R-:W-:Y:S01]  /*131a0*/  BPT.TRAP 0x1 ;  /* 0x000000040000795c */ /* 0x000fe20000300000 */
.L_x_1120:
[----:B------:R-:W-:Y:S01]  /*131b0*/  IMAD R7, R23, 0x8, R17 ;  /* 0x0000000817077824 */ /* 0x000fe200078e0211 */
[----:B------:R-:W-:Y:S01]  /*131c0*/  SHF.L.U32 R2, R25, 0x1f, RZ ;  /* 0x0000001f19027819 */ /* 0x000fe200000006ff */
[----:B------:R-:W-:Y:S03]  /*131d0*/  BSSY B1, `(.L_x_1121) ;  /* 0x0000003000017945 */ /* 0x000fe60003800000 */
[----:B------:R-:W0:Y:S02]  /*131e0*/  SYNCS.PHASECHK.TRANS64.TRYWAIT P0, [R7+URZ+0x30840], R2 ;  /* 0x03084002070075a7 */ /* 0x000e24000800017f */
[----:B0-----:R-:W-:Y:S05]  /*131f0*/  @!P0 BRA `(.L_x_1122) ;  /* 0x0000002c00208947 */ /* 0x001fea0003800000 */
.L_x_1190:
[----:B------:R-:W-:Y:S05]  /*13200*/  BSYNC B1 ;  /* 0x0000000000017941 */ /* 0x000fea0003800000 */
.L_x_1121:
[----:B------:R-:W-:Y:S01]  /*13210*/  SHF.R.S32.HI R9, RZ, 0x1f, R5 ;  /* 0x0000001fff097819 */ /* 0x000fe20000011405 */
[----:B------:R-:W-:Y:S01]  /*13220*/  ULDC.64 UR4, c[0x0][0x300] ;  /* 0x0000c00000047ab9 */ /* 0x000fe20000000a00 */
[----:B-----5:R-:W-:Y:S02]  /*13230*/  SHF.R.S32.HI R10, RZ, 0x1f, R0 ;  /* 0x0000001fff0a7819 */ /* 0x020fe40000011400 */
[C---:B------:R-:W-:Y:S01]  /*13240*/  LOP3.LUT P4, RZ, R16.reuse, 0x10, RZ, 0xc0, !PT ;  /* 0x0000001010ff7812 */ /* 0x040fe2000788c0ff */
[----:B0-----:R-:W-:Y:S01]  /*13250*/  IMAD R2, R9, UR4, RZ ;  /* 0x0000000409027c24 */ /* 0x001fe2000f8e02ff */
[C---:B------:R-:W-:Y:S02]  /*13260*/  LOP3.LUT P3, RZ, R16.reuse, 0x8, RZ, 0xc0, !PT ;  /* 0x0000000810ff7812 */ /* 0x040fe4000786c0ff */
[C---:B------:R-:W-:Y:S01]  /*13270*/  LOP3.LUT P2, RZ, R16.reuse, 0x4, RZ, 0xc0, !PT ;  /* 0x0000000410ff7812 */ /* 0x040fe2000784c0ff */
[C---:B------:R-:W-:Y:S01]  /*13280*/  IMAD R11, R5.reuse, UR5, R2 ;  /* 0x00000005050b7c24 */ /* 0x040fe2000f8e0202 */
[----:B------:R-:W-:Y:S01]  /*13290*/  LOP3.LUT P1, RZ, R16, 0x2, RZ, 0xc0, !PT ;  /* 0x0000000210ff7812 */ /* 0x000fe2000782c0ff */
[----:B------:R-:W-:Y:S01]  /*132a0*/  IMAD.WIDE.U32 R2, R5, UR4, RZ ;  /* 0x0000000405027c25 */ /* 0x000fe2000f8e00ff */
[----:B------:R-:W-:Y:S01]  /*132b0*/  ULDC.64 UR4, c[0x0][0x310] ;  /* 0x0000c40000047ab9 */ /* 0x000fe20000000a00 */
[----:B------:R-:W-:-:S02]  /*132c0*/  LEA R21, R23, R30, 0xe ;  /* 0x0000001e17157211 */ /* 0x000fc400078e70ff */
        /* <DEDUP_REMOVED lines=16> */
[----:B------:R-:W-:Y:S02]  /*133d0*/  IMAD.SHL.U32 R4, R37, 0x2, RZ ;  /* 0x0000000225047824 */ /* 0x000fe400078e00ff */
[----:B------:R-:W-:Y:S01]  /*133e0*/  IMAD R21, R21, 0x2, R17 ;  /* 0x0000000215157824 */ /* 0x000fe200078e0211 */
        /* <DEDUP_REMOVED lines=10> */
[----:B------:R-:W0:Y:S03]  /*13490*/  SHFL.IDX PT, R14, R20, 0x2, 0x181f ;  /* 0x00581f00140e7f89 */ /* 0x000e2600000e0000 */
[----:B------:R-:W-:Y:S02]  /*134a0*/  IMAD.X R3, RZ, RZ, R35, P0 ;  /* 0x000000ffff037224 */ /* 0x000fe400000e0623 */
        /* <DEDUP_REMOVED lines=13> */
.L_x_1200:
        /* <DEDUP_REMOVED lines=11> */
.L_x_1124:
        /* <DEDUP_REMOVED lines=10> */
.L_x_1125:
[----:B------:R1:W-:Y:S01]  /*136d0*/  SYNCS.ARRIVE.TRANS64.A1T0 RZ, [R7+URZ+0x30830], RZ ;  /* 0x030830ff07ff79a7 */ /* 0x0003e2000810003f */
[----:B------:R-:W-:Y:S05]  /*136e0*/  @!P2 BRA `(.L_x_1126) ;  /* 0x000000000004a947 */ /* 0x000fea0003800000 */
[----:B------:R-:W-:Y:S01]  /*136f0*/  BPT.TRAP 0x1 ;  /* 0x000000040000795c */ /* 0x000fe20000300000 */
.L_x_1126:
[----:B0-----:R-:W-:Y:S01]  /*13700*/  SHF.L.U32 R2, R8, 0x1f, RZ ;  /* 0x0000001f08027819 */ /* 0x001fe200000006ff */
[----:B-1----:R-:W-:Y:S01]  /*13710*/  IMAD R7, R6, 0x8, R17 ;  /* 0x0000000806077824 */ /* 0x002fe200078e0211 */
[----:B------:R-:W-:Y:S03]  /*13720*/  BSSY B1, `(.L_x_1127) ;  /* 0x0000003000017945 */ /* 0x000fe60003800000 */
[----:B------:R-:W0:Y:S02]  /*13730*/  SYNCS.PHASECHK.TRANS64.TRYWAIT P0, [R7+URZ+0x30860], R2 ;  /* 0x03086002070075a7 */ /* 0x000e24000800017f */
[----:B0-----:R-:W-:Y:S05]  /*13740*/  @!P0 BRA `(.L_x_1128) ;  /* 0x0000002c00148947 */ /* 0x001fea0003800000 */
.L_x_1201:
[----:B------:R-:W-:Y:S05]  /*13750*/  BSYNC B1 ;  /* 0x0000000000017941 */ /* 0x000fea0003800000 */
.L_x_1127:
[----:B------:R-:W-:Y:S01]  /*13760*/  IMAD.MOV.U32 R3, RZ, RZ, -0x40 ;  /* 0xffffffc0ff037424 */ /* 0x000fe200078e00ff */
[----:B------:R-:W-:Y:S01]  /*13770*/  UMOV UR4, 0xffffffff ;  /* 0xffffffff00047882 */ /* 0x000fe20000000000 */
[----:B------:R-:W-:Y:S01]  /*13780*/  LOP3.LUT P4, RZ, R16, 0x100, RZ, 0xc0, !PT ;  /* 0x0000010010ff7812 */ /* 0x000fe2000788c0ff */
[----:B------:R-:W-:Y:S01]  /*13790*/  IMAD R6, R6, 0x4000, R30 ;  /* 0x0000400006067824 */ /* 0x000fe200078e021e */
[----:B------:R-:W-:Y:S01]  /*137a0*/  LOP3.LUT P3, RZ, R16, 0x80, RZ, 0xc0, !PT ;  /* 0x0000008010ff7812 */ /* 0x000fe2000786c0ff */
[----:B------:R-:W-:Y:S01]  /*137b0*/  IMAD R3, R28, R3, UR38 ;  /* 0x000000261c037e24 */ /* 0x000fe2000f8e0203 */
[C---:B------:R-:W-:Y:S02]  /*137c0*/  LOP3.LUT P2, RZ, R16.reuse, 0x40, RZ, 0xc0, !PT ;  /* 0x0000004010ff7812 */ /* 0x040fe4000784c0ff */
[----:B------:R-:W-:Y:S01]  /*137d0*/  LOP3.LUT P1, RZ, R16, 0x20, RZ, 0xc0, !PT ;  /* 0x0000002010ff7812 */ /* 0x000fe2000782c0ff */
[----:B------:R-:W-:Y:S01]  /*137e0*/  IMAD.IADD R8, R3, 0x1, -R36 ;  /* 0x0000000103087824 */ /* 0x000fe200078e0a24 */
[----:B------:R-:W-:Y:S11]  /*137f0*/  BRA.DIV UR4, `(.L_x_1129) ;  /* 0x0000002a04fc7947 */ /* 0x000ff6000b800000 */
[----:B------:R-:W0:Y:S01]  /*13800*/  SHFL.IDX PT, R14, R18, RZ, 0x181f ;  /* 0x00181fff120e7589 */ /* 0x000e2200000e0000 */
[----:B------:R-:W-:-:S03]  /*13810*/  LEA R6, R6, R17, 0x1 ;  /* 0x0000001106067211 */ /* 0x000fc600078e08ff */
[----:B------:R-:W1:Y:S01]  /*13820*/  SHFL.IDX PT, R3, R19, RZ, 0x181f ;  /* 0x00181fff13037589 */ /* 0x000e6200000e0000 */
        /* <DEDUP_REMOVED lines=36> */
.L_x_1211:
[----:B0--3--:R-:W-:Y:S01]  /*13a70*/  IADD3 R2, P0, R14, R4, RZ ;  /* 0x000000040e027210 */ /* 0x009fe20007f1e0ff */
        /* <DEDUP_REMOVED lines=15> */
[----:B0-----:R-:W-:Y:S01]  /*13b70*/  IMAD.WIDE.U32 R2, R5, UR4, RZ ;  /* 0x0000000405027c25 */ /* 0x001fe2000f8e00ff */
[----:B------:R-:W-:-:S03]  /*13b80*/  ULDC.64 UR4, c[0x0][0x338] ;  /* 0x0000ce0000047ab9 */ /* 0x000fc60000000a00 */
[----:B------:R-:W-:Y:S02]  /*13b90*/  IMAD.IADD R3, R3, 0x1, R9 ;  /* 0x0000000103037824 */ /* 0x000fe400078e0209 */
[----:B------:R-:W-:Y:S02]  /*13ba0*/  IMAD R5, R10, UR4, RZ ;  /* 0x000000040a057c24 */ /* 0x000fe4000f8e02ff */
[----:B------:R-:W-:-:S04]  /*13bb0*/  IMAD.WIDE.U32 R2, R0, UR4, R2 ;  /* 0x0000000400027c25 */ /* 0x000fc8000f8e0002 */
[----:B------:R-:W-:Y:S01]  /*13bc0*/  IMAD R5, R0, UR5, R5 ;  /* 0x0000000500057c24 */ /* 0x000fe2000f8e0205 */
[----:B------:R-:W-:Y:S01]  /*13bd0*/  ULDC.64 UR4, c[0x0][0x330] ;  /* 0x0000cc0000047ab9 */ /* 0x000fe20000000a00 */
[----:B------:R-:W-:Y:S02]  /*13be0*/  NOP ;  /* 0x0000000000007918 */ /* 0x000fe40000000000 */
[----:B------:R-:W-:Y:S02]  /*13bf0*/  IMAD.IADD R3, R3, 0x1, R5 ;  /* 0x0000000103037824 */ /* 0x000fe400078e0205 */
[----:B------:R-:W-:Y:S02]  /*13c00*/  IMAD R5, R26, UR4, RZ ;  /* 0x000000041a057c24 */ /* 0x000fe4000f8e02ff */
[----:B------:R-:W-:-:S04]  /*13c10*/  IMAD.WIDE.U32 R2, R22, UR4, R2 ;  /* 0x0000000416027c25 */ /* 0x000fc8000f8e0002 */
[----:B------:R-:W-:Y:S01]  /*13c20*/  IMAD R5, R22, UR5, R5 ;  /* 0x0000000516057c24 */ /* 0x000fe2000f8e0205 */
[----:B------:R-:W-:Y:S02]  /*13c30*/  ULDC.64 UR4, c[0x0][0x318] ;  /* 0x0000c60000047ab9 */ /* 0x000fe40000000a00 */
[----:B------:R-:W-:Y:S02]  /*13c40*/  LEA R18, P0, R2, UR4, 0x1 ;  /* 0x0000000402127c11 */ /* 0x000fe4000f8008ff */
[----:B------:R-:W-:-:S04]  /*13c50*/  IADD3 R3, R5, R3, RZ ;  /* 0x0000000305037210 */ /* 0x000fc80007ffe0ff */
[----:B------:R-:W-:Y:S02]  /*13c60*/  LEA.HI.X R19, R2, UR5, R3, 0x1, P0 ;  /* 0x0000000502137c11 */ /* 0x000fe400080f0c03 */
[----:B------:R-:W-:-:S13]  /*13c70*/  PLOP3.LUT P0, PT, PT, PT, PT, 0x80, 0x0 ;  /* 0x000000000000781c */ /* 0x000fda0003f0f070 */
.L_x_1130:
        /* <DEDUP_REMOVED lines=10> */
.L_x_1131:
[C---:B------:R-:W-:Y:S01]  /*13d20*/  ISETP.GT.AND P0, PT, R24.reuse, UR46, PT ;  /* 0x0000002e18007c0c */ /* 0x040fe2000bf04270 */
[----:B------:R0:W-:Y:S01]  /*13d30*/  SYNCS.ARRIVE.TRANS64.A1T0 RZ, [R7+URZ+0x30850], RZ ;  /* 0x030850ff07ff79a7 */ /* 0x0001e2000810003f */
[----:B------:R-:W-:Y:S02]  /*13d40*/  IMAD.MOV.U32 R8, RZ, RZ, R25 ;  /* 0x000000ffff087224 */ /* 0x000fe400078e0019 */
[----:B------:R-:W-:Y:S02]  /*13d50*/  IMAD.MOV.U32 R6, RZ, RZ, R23 ;  /* 0x000000ffff067224 */ /* 0x000fe400078e0017 */
[----:B------:R-:W-:Y:S02]  /*13d60*/  IMAD.MOV.U32 R28, RZ, RZ, R24 ;  /* 0x000000ffff1c7224 */ /* 0x000fe400078e0018 */
[----:B0-----:R-:W-:-:S05]  /*13d70*/  VIADD R7, R24, 0xffffffff ;  /* 0xffffffff18077836 */ /* 0x001fca0000000000 */
[----:B------:R-:W-:Y:S05]  /*13d80*/  @P0 BRA `(.L_x_1132) ;  /* 0xfffffff000700947 */ /* 0x000fea000383ffff */
[----:B------:R-:W-:Y:S05]  /*13d90*/  BSYNC B0 ;  /* 0x0000000000007941 */ /* 0x000fea0003800000 */
.L_x_1119:
[----:B0-----:R-:W0:Y:S01]  /*13da0*/  S2R R0, SR_TID.X ;  /* 0x0000000000007919 */ /* 0x001e220000002100 */
[----:B------:R-:W-:Y:S01]  /*13db0*/  BSSY B0, `(.L_x_1133) ;  /* 0x0000010000007945 */ /* 0x000fe20003800000 */
        /* <DEDUP_REMOVED lines=14> */
[----:B0-----:R-:W-:-:S07]  /*13ea0*/  IADD3 R34, R0, UR47, R7 ;  /* 0x0000002f00227c10 */ /* 0x001fce000fffe007 */
.L_x_1134:
[----:B------:R-:W-:Y:S05]  /*13eb0*/  BSYNC B0 ;  /* 0x0000000000007941 */ /* 0x000fea0003800000 */
.L_x_1133:
[----:B------:R-:W-:-:S13]  /*13ec0*/  LOP3.LUT P0, RZ, R16, 0x200, RZ, 0xc0, !PT ;  /* 0x0000020010ff7812 */ /* 0x000fda000780c0ff */
[----:B------:R-:W-:Y:S05]  /*13ed0*/  @!P0 BRA `(.L_x_1135) ;  /* 0x0000000000048947 */ /* 0x000fea0003800000 */
[----:B------:R-:W-:Y:S01]  /*13ee0*/  BPT.TRAP 0x1 ;  /* 0x000000040000795c */ /* 0x000fe20000300000 */
.L_x_1135:
[----:B------:R-:W-:Y:S01]  /*13ef0*/  LEA R4, R23, R17, 0x3 ;  /* 0x0000001117047211 */ /* 0x000fe200078e18ff */
[----:B------:R-:W-:Y:S01]  /*13f00*/  IMAD.MOV.U32 R5, RZ, RZ, -0x40 ;  /* 0xffffffc0ff057424 */ /* 0x000fe200078e00ff */
[----:B------:R-:W-:Y:S01]  /*13f10*/  SHF.L.U32 R3, R25, 0x1f, RZ ;  /* 0x0000001f19037819 */ /* 0x000fe200000006ff */
[----:B------:R-:W-:Y:S02]  /*13f20*/  BSSY B0, `(.L_x_1136) ;  /* 0x0000004000007945 */ /* 0x000fe40003800000 */
[----:B------:R-:W-:Y:S01]  /*13f30*/  IMAD R5, R24, R5, UR38 ;  /* 0x0000002618057e24 */ /* 0x000fe2000f8e0205 */
[----:B------:R-:W0:Y:S02]  /*13f40*/  SYNCS.PHASECHK.TRANS64.TRYWAIT P0, [R4+URZ+0x30860], R3 ;  /* 0x03086003040075a7 */ /* 0x000e24000800017f */
[----:B0-----:R-:W-:Y:S05]  /*13f50*/  @!P0 BRA `(.L_x_1137) ;  /* 0x0000002800908947 */ /* 0x001fea0003800000 */
.L_x_1212:
[----:B------:R-:W-:Y:S05]  /*13f60*/  BSYNC B0 ;  /* 0x0000000000007941 */ /* 0x000fea0003800000 */
.L_x_1136:
[----:B------:R-:W-:Y:S01]  /*13f70*/  UMOV UR4, 0xffffffff ;  /* 0xffffffff00047882 */ /* 0x000fe20000000000 */
[C---:B------:R-:W-:Y:S01]  /*13f80*/  LOP3.LUT P5, RZ, R16.reuse, 0x100, RZ, 0xc0, !PT ;  /* 0x0000010010ff7812 */ /* 0x040fe200078ac0ff */
        /* <DEDUP_REMOVED lines=8> */
[----:B------:R-:W0:Y:S04]  /*14010*/  SHFL.IDX PT, R0, R19, RZ, 0x181f ;  /* 0x00181fff13007589 */ /* 0x000e2800000e0000 */
[----:B------:R-:W-:Y:S01]  /*14020*/  SHFL.IDX PT, R7, R19, 0x1, 0x181f ;  /* 0x00381f0013077f89 */ /* 0x000fe200000e0000 */
[----:B-1----:R-:W-:-:S03]  /*14030*/  IADD3 R2, P0, R14, R6, RZ ;  /* 0x000000060e027210 */ /* 0x002fc60007f1e0ff */
[----:B------:R-:W1:Y:S02]  /*14040*/  SHFL.IDX PT, R14, R18, 0x1, 0x181f ;  /* 0x00381f00120e7f89 */ /* 0x000e6400000e0000 */
[----:B0-----:R-:W-:Y:S01]  /*14050*/  IMAD.X R3, RZ, RZ, R0, P0 ;  /* 0x000000ffff037224 */ /* 0x001fe200000e0600 */
[----:B------:R-:W-:Y:S01]  /*14060*/  ISETP.LT.OR P0, PT, R5, 0x1, P5 ;  /* 0x000000010500780c */ /* 0x000fe20002f01670 */
[----:B------:R-:W-:-:S12]  /*14070*/  IMAD R0, R8, 0x2, R17 ;  /* 0x0000000208007824 */ /* 0x000fd800078e0211 */
        /* <DEDUP_REMOVED lines=8> */
[----:B------:R-:W0:Y:S02]  /*14100*/  SHFL.IDX PT, R14, R18, 0x2, 0x181f ;  /* 0x00581f00120e7f89 */ /* 0x000e2400000e0000 */
[----:B------:R-:W-:Y:S02]  /*14110*/  IADD3.X R3, RZ, R7, RZ, P0, !PT ;  /* 0x00000007ff037210 */ /* 0x000fe400007fe4ff */
        /* <DEDUP_REMOVED lines=11> */
[----:B------:R3:W4:Y:S03]  /*141d0*/  SHFL.IDX PT, R14, R18, 0x3, 0x181f ;  /* 0x00781f00120e7f89 */ /* 0x00072600000e0000 */
        /* <DEDUP_REMOVED lines=9> */
.L_x_1222:
[----:B0--3--:R-:W-:-:S05]  /*14270*/  IADD3 R2, P0, R14, R6, RZ ;  /* 0x000000060e027210 */ /* 0x009fca0007f1e0ff */
        /* <DEDUP_REMOVED lines=14> */
.L_x_1139:
        /* <DEDUP_REMOVED lines=10> */
.L_x_1140:
[----:B------:R1:W-:Y:S01]  /*14400*/  SYNCS.ARRIVE.TRANS64.A1T0 RZ, [R4+URZ+0x30850], RZ ;  /* 0x030850ff04ff79a7 */ /* 0x0003e2000810003f */
[----:B------:R-:W-:-:S05]  /*14410*/  VIADD R23, R23, 0x1 ;  /* 0x0000000117177836 */ /* 0x000fca0000000000 */
[----:B------:R-:W-:-:S04]  /*14420*/  ISETP.NE.AND P0, PT, R23, 0x2, PT ;  /* 0x000000021700780c */ /* 0x000fc80003f05270 */
[----:B0-----:R-:W-:Y:S02]  /*14430*/  SEL R0, RZ, 0x1, P0 ;  /* 0x00000001ff007807 */ /* 0x001fe40000000000 */
[----:B------:R-:W-:Y:S02]  /*14440*/  SEL R23, R23, RZ, P0 ;  /* 0x000000ff17177207 */ /* 0x000fe40000000000 */
[----:B-1----:R-:W-:-:S07]  /*14450*/  LOP3.LUT R25, R25, R0, RZ, 0x3c, !PT ;  /* 0x0000000019197212 */ /* 0x002fce00078e3cff */
.L_x_1100:
[----:B------:R-:W-:Y:S05]  /*14460*/  BSYNC B7 ;  /* 0x0000000000077941 */ /* 0x000fea0003800000 */
.L_x_1098:
[----:B------:R-:W-:-:S13]  /*14470*/  LOP3.LUT P0, RZ, R16, 0x8000, RZ, 0xc0, !PT ;  /* 0x0000800010ff7812 */ /* 0x000fda000780c0ff */
[----:B------:R-:W-:Y:S05]  /*14480*/  @!P0 BRA `(.L_x_1141) ;  /* 0x0000000000248947 */ /* 0x000fea0003800000 */
[----:B------:R-:W-:Y:S05]  /*14490*/  WARPSYNC.ALL ;  /* 0x0000000000007948 */ /* 0x000fea0003800000 */
[----:B------:R-:W0:Y:S08]  /*144a0*/  S2UR UR5, SR_CgaCtaId ;  /* 0x00000000000579c3 */ /* 0x000e300000008800 */
[----:B------:R-:W-:Y:S06]  /*144b0*/  BAR.SYNC.DEFER_BLOCKING 0x5, 0x180 ;  /* 0x0146000000007b1d */ /* 0x000fec0000010000 */
[----:B------:R-:W-:-:S02]  /*144c0*/  UMOV UR4, 0x400 ;  /* 0x0000040000047882 */ /* 0x000fc40000000000 */
[----:B0-----:R-:W-:-:S06]  /*144d0*/  ULEA UR4, UR5, UR4, 0x18 ;  /* 0x0000000405047291 */ /* 0x001fcc000f8ec03f */
[----:B------:R-:W-:-:S05]  /*144e0*/  IMAD.U32 R17, RZ, RZ, UR4 ;  /* 0x00000004ff117e24 */ /* 0x000fca000f8e00ff */
[----:B------:R0:W1:Y:S01]  /*144f0*/  LDS R34, [R17+0x308d0] ;  /* 0x0308d00011227984 */ /* 0x0000620000000800 */
[----:B------:R-:W-:Y:S06]  /*14500*/  BAR.ARV 0x4, 0x180 ;  /* 0x0106000000007b1d */ /* 0x000fec0000002000 */
[----:B------:R-:W-:Y:S05]  /*14510*/  BRA `(.L_x_1142) ;  /* 0x00000000002c7947 */ /* 0x000fea0003800000 */
.L_x_1141:
[----:B------:R-:W-:-:S03]  /*14520*/  UMOV UR4, 0xffffffff ;  /* 0xffffffff00047882 */ /* 0x000fc60000000000 */
[----:B------:R-:W-:Y:S05]  /*14530*/  BRA.DIV UR4, `(.L_x_1143) ;  /* 0x0000002a04b47947 */ /* 0x000fea000b800000 */
[----:B------:R0:W1:Y:S02]  /*14540*/  SHFL.IDX PT, R14, R34, RZ, 0x1f ;  /* 0x00001fff220e7589 */ /* 0x00006400000e0000 */
.L_x_1225:
[----:B------:R-:W2:Y:S01]  /*14550*/  @!P2 S2R R3, SR_CgaCtaId ;  /* 0x000000000003a919 */ /* 0x000ea20000008800 */
[----:B------:R-:W-:Y:S05]  /*14560*/  WARPSYNC.ALL ;  /* 0x0000000000007948 */ /* 0x000fea0003800000 */
[----:B------:R-:W-:Y:S01]  /*14570*/  BAR.SYNC.DEFER_BLOCKING 0x4, 0x180 ;  /* 0x0106000000007b1d */ /* 0x000fe20000010000 */
[----:B------:R-:W-:-:S04]  /*14580*/  @!P2 MOV R0, 0x400 ;  /* 0x000004000000a802 */ /* 0x000fc80000000f00 */
[----:B--2---:R-:W-:-:S05]  /*14590*/  @!P2 LEA R17, R3, R0, 0x18 ;  /* 0x000000000311a211 */ /* 0x004fca00078ec0ff */
[----:B------:R0:W-:Y:S02]  /*145a0*/  @!P2 STS [R17+0x308d0], R34 ;  /* 0x0308d0221100a388 */ /* 0x0001e40000000800 */
[----:B01----:R-:W-:Y:S01]  /*145b0*/  IMAD.MOV.U32 R34, RZ, RZ, R14 ;  /* 0x000000ffff227224 */ /* 0x003fe200078e000e */
[----:B------:R-:W-:Y:S06]  /*145c0*/  BAR.ARV 0x5, 0x180 ;  /* 0x0146000000007b1d */ /* 0x000fec0000002000 */
.L_x_1142:
[----:B------:R-:W-:Y:S02]  /*145d0*/  ULDC UR4, c[0x0][0xc38] ;  /* 0x00030e0000047ab9 */ /* 0x000fe40000000800 */
[----:B-1----:R-:W-:-:S13]  /*145e0*/  ISETP.GE.AND P0, PT, R34, UR4, PT ;  /* 0x0000000422007c0c */ /* 0x002fda000bf06270 */
[----:B------:R-:W-:Y:S05]  /*145f0*/  @!P0 BRA `(.L_x_1144) ;  /* 0xffffffc400548947 */ /* 0x000fea000383ffff */
.L_x_1089:
[----:B------:R-:W2:Y:S01]  /*14600*/  LDL.LU R0, [R1] ;  /* 0x0000000001007983 */ /* 0x000ea20000300800 */
[----:B------:R-:W-:Y:S01]  /*14610*/  BSSY B0, `(.L_x_1145) ;  /* 0x000000b000007945 */ /* 0x000fe20003800000 */
[----:B------:R-:W1:Y:S01]  /*14620*/  S2R R5, SR_CgaCtaId ;  /* 0x0000000000057919 */ /* 0x000e620000008800 */
[----:B--2---:R-:W-:-:S04]  /*14630*/  IADD3 R0, R0, 0x1, RZ ;  /* 0x0000000100007810 */ /* 0x004fc80007ffe0ff */
[----:B------:R-:W-:-:S04]  /*14640*/  LEA.HI R2, R0, R0, RZ, 0x1 ;  /* 0x0000000000027211 */ /* 0x000fc800078f08ff */
[----:B------:R-:W-:Y:S02]  /*14650*/  LOP3.LUT R3, R2, 0xfffffffe, RZ, 0xc0, !PT ;  /* 0xfffffffe02037812 */ /* 0x000fe400078ec0ff */
[----:B------:R-:W-:-:S03]  /*14660*/  MOV R2, 0x400 ;  /* 0x0000040000027802 */ /* 0x000fc60000000f00 */
[----:B------:R-:W-:Y:S01]  /*14670*/  IMAD.IADD R0, R0, 0x1, -R3 ;  /* 0x0000000100007824 */ /* 0x000fe200078e0a03 */
[----:B-1----:R-:W-:-:S04]  /*14680*/  LEA R5, R5, R2, 0x18 ;  /* 0x0000000205057211 */ /* 0x002fc800078ec0ff */
[----:B------:R-:W-:-:S04]  /*14690*/  SHF.L.U32 R0, R0, 0x1f, RZ ;  /* 0x0000001f00007819 */ /* 0x000fc800000006ff */
[----:B------:R-:W1:Y:S02]  /*146a0*/  SYNCS.PHASECHK.TRANS64.TRYWAIT P0, [R5+URZ+0x30820], R0 ;  /* 0x03082000050075a7 */ /* 0x000e64000800017f */
[----:B-1----:R-:W-:Y:S05]  /*146b0*/  @!P0 BRA `(.L_x_1146) ;  /* 0x00000028007c8947 */ /* 0x002fea0003800000 */
.L_x_1226:
[----:B------:R-:W-:Y:S05]  /*146c0*/  BSYNC B0 ;  /* 0x0000000000007941 */ /* 0x000fea0003800000 */
.L_x_1145:
[----:B------:R-:W-:-:S03]  /*146d0*/  UMOV UR4, 0xffffffff ;  /* 0xffffffff00047882 */ /* 0x000fc60000000000 */
[----:B------:R-:W-:Y:S05]  /*146e0*/  BRA.DIV UR4, `(.L_x_1147) ;  /* 0x0000002a04847947 */ /* 0x000fea000b800000 */
[----:B-1----:R-:W1:Y:S02]  /*146f0*/  S2R R0, SR_TID.X ;  /* 0x0000000000007919 */ /* 0x002e640000002100 */
[----:B-1----:R-:W-:-:S04]  /*14700*/  SHF.R.U32.HI R0, RZ, 0x5, R0 ;  /* 0x00000005ff007819 */ /* 0x002fc80000011600 */
[----:B------:R-:W-:-:S05]  /*14710*/  LOP3.LUT R0, R0, 0x3, RZ, 0xc0, !PT ;  /* 0x0000000300007812 */ /* 0x000fca00078ec0ff */
[----:B------:R1:W2:Y:S02]  /*14720*/  SHFL.IDX PT, R14, R0, RZ, 0x1f ;  /* 0x00001fff000e7589 */ /* 0x0002a400000e0000 */
.L_x_1229:
[----:B--2---:R-:W-:Y:S01]  /*14730*/  ISETP.NE.AND P0, PT, R14, RZ, PT ;  /* 0x000000ff0e00720c */ /* 0x004fe20003f05270 */
[----:B------:R-:W-:-:S12]  /*14740*/  BSSY B0, `(.L_x_1148) ;  /* 0x0000026000007945 */ /* 0x000fd80003800000 */
[----:B------:R-:W-:Y:S05]  /*14750*/  @P0 BRA `(.L_x_1149) ;  /* 0x0000000000900947 */ /* 0x000fea0003800000 */
[----:B------:R-:W-:-:S03]  /*14760*/  UMOV UR4, 0xffffffff ;  /* 0xffffffff00047882 */ /* 0x000fc60000000000 */
[----:B------:R-:W-:Y:S05]  /*14770*/  BRA.DIV UR4, `(.L_x_1150) ;  /* 0x0000002a04947947 */ /* 0x000fea000b800000 */
[----:B------:R-:W-:-:S13]  /*14780*/  ELECT P6, URZ, PT ;  /* 0x00000000003f782f */ /* 0x000fda00038c0000 */
.L_x_1232:
[----:B------:R-:W-:Y:S05]  /*14790*/  @!P6 BRA `(.L_x_1149) ;  /* 0x000000000080e947 */ /* 0x000fea0003800000 */
[----:B-1----:R-:W2:Y:S02]  /*147a0*/  LDL R0, [R1+0x4] ;  /* 0x0000040001007983 */ /* 0x002ea40000100800 */
[----:B--2---:R-:W-:-:S13]  /*147b0*/  R2UR UR4, R0 ;  /* 0x00000000000472ca */ /* 0x004fda00000e0000 */
[----:B------:R-:W-:-:S06]  /*147c0*/  ULOP3.LUT UR4, UR4, 0x2, URZ, 0xfc, !UPT ;  /* 0x0000000204047892 */ /* 0x000fcc000f8efc3f */
[----:B------:R-:W-:-:S05]  /*147d0*/  IMAD.U32 R0, RZ, RZ, UR4 ;  /* 0x00000004ff007e24 */ /* 0x000fca000f8e00ff */
[----:B------:R-:W-:-:S13]  /*147e0*/  ISETP.NE.AND P0, PT, R0, 0x3, PT ;  /* 0x000000030000780c */ /* 0x000fda0003f05270 */
[----:B------:R-:W-:Y:S05]  /*147f0*/  @!P0 BRA `(.L_x_1151) ;  /* 0x0000000000048947 */ /* 0x000fea0003800000 */
[----:B------:R-:W-:Y:S01]  /*14800*/  BPT.TRAP 0x1 ;  /* 0x000000040000795c */ /* 0x000fe20000300000 */
.L_x_1151:
[----:B------:R-:W-:Y:S01]  /*14810*/  IMAD R3, R23, 0x8, R5 ;  /* 0x0000000817037824 */ /* 0x000fe200078e0205 */
[----:B------:R-:W-:Y:S01]  /*14820*/  SHF.L.U32 R2, R25, 0x1f, RZ ;  /* 0x0000001f19027819 */ /* 0x000fe200000006ff */
[----:B------:R-:W-:-:S03]  /*14830*/  VIADD R23, R23, 0x1 ;  /* 0x0000000117177836 */ /* 0x000fc60000000000 */
[----:B------:R-:W1:Y:S02]  /*14840*/  SYNCS.PHASECHK.TRANS64.TRYWAIT P1, [R3+URZ+0x30840], R2 ;  /* 0x03084002030075a7 */ /* 0x000e64000802017f */
[----:B------:R-:W-:-:S04]  /*14850*/  ISETP.NE.AND P2, PT, R23, 0x2, PT ;  /* 0x000000021700780c */ /* 0x000fc80003f45270 */
[----:B------:R-:W-:Y:S01]  /*14860*/  SEL R0, RZ, 0x1, P2 ;  /* 0x00000001ff007807 */ /* 0x000fe20001000000 */
[----:B-1----:R-:W-:Y:S08]  /*14870*/  @!P1 BRA `(.L_x_1152) ;  /* 0x0000002800749947 */ /* 0x002ff00003800000 */
.L_x_1233:
[----:B------:R-:W-:Y:S02]  /*14880*/  SEL R23, R23, RZ, P2 ;  /* 0x000000ff17177207 */ /* 0x000fe40001000000 */
[----:B------:R-:W-:Y:S01]  /*14890*/  LOP3.LUT R0, R25, R0, RZ, 0x3c, !PT ;  /* 0x0000000019007212 */ /* 0x000fe200078e3cff */
[----:B------:R-:W-:Y:S06]  /*148a0*/  @!P0 BRA `(.L_x_1153) ;  /* 0x0000000000048947 */ /* 0x000fec0003800000 */
[----:B------:R-:W-:Y:S01]  /*148b0*/  BPT.TRAP 0x1 ;  /* 0x000000040000795c */ /* 0x000fe20000300000 */
.L_x_1153:
[----:B------:R-:W-:Y:S01]  /*148c0*/  IMAD R23, R23, 0x8, R5 ;  /* 0x0000000817177824 */ /* 0x000fe200078e0205 */
[----:B------:R-:W-:-:S04]  /*148d0*/  SHF.L.U32 R0, R0, 0x1f, RZ ;  /* 0x0000001f00007819 */ /* 0x000fc800000006ff */
[----:B------:R-:W2:Y:S02]  /*148e0*/  SYNCS.PHASECHK.TRANS64.TRYWAIT P1, [R23+URZ+0x30840], R0 ;  /* 0x03084000170075a7 */ /* 0x000ea4000802017f */
[----:B--2---:R-:W-:Y:S05]  /*148f0*/  @!P1 BRA `(.L_x_1154) ;  /* 0x0000002800689947 */ /* 0x004fea0003800000 */
.L_x_1234:
[----:B------:R-:W-:Y:S05]  /*14900*/  @!P0 BRA `(.L_x_1155) ;  /* 0x0000000000048947 */ /* 0x000fea0003800000 */
[----:B------:R-:W-:Y:S01]  /*14910*/  BPT.TRAP 0x1 ;  /* 0x000000040000795c */ /* 0x000fe20000300000 */
.L_x_1155:
[----:B------:R-:W3:Y:S02]  /*14920*/  SYNCS.PHASECHK.TRANS64.TRYWAIT P1, [R3+URZ+0x30860], R2 ;  /* 0x03086002030075a7 */ /* 0x000ee4000802017f */
[----:B---3--:R-:W-:Y:S05]  /*14930*/  @!P1 BRA `(.L_x_1156) ;  /* 0x00000028006c9947 */ /* 0x008fea0003800000 */
.L_x_1235:
[----:B------:R-:W-:Y:S05]  /*14940*/  @!P0 BRA `(.L_x_1157) ;  /* 0x0000000000048947 */ /* 0x000fea0003800000 */
[----:B------:R-:W-:Y:S01]  /*14950*/  BPT.TRAP 0x1 ;  /* 0x000000040000795c */ /* 0x000fe20000300000 */
.L_x_1157:
[----:B----4-:R4:W0:Y:S02]  /*14960*/  SYNCS.PHASECHK.TRANS64.TRYWAIT P0, [R23+URZ+0x30860], R0 ;  /* 0x03086000170075a7 */ /* 0x010824000800017f */
[----:B0-----:R-:W-:Y:S05]  /*14970*/  @!P0 NANOSLEEP.SYNCS 0x989680 ;  /* 0x009896800000895d */ /* 0x001fea0003900000 */
[----:B------:R-:W0:Y:S02]  /*14980*/  @!P0 SYNCS.PHASECHK.TRANS64 P0, [R23+URZ+0x30860], R0 ;  /* 0x03086000170085a7 */ /* 0x000e24000800007f */
[----:B0-----:R-:W-:Y:S05]  /*14990*/  @!P0 BRA `(.L_x_1157) ;  /* 0xfffffffc00f08947 */ /* 0x001fea000383ffff */
.L_x_1149:
[----:B------:R-:W-:Y:S05]  /*149a0*/  BSYNC B0 ;  /* 0x0000000000007941 */ /* 0x000fea0003800000 */
.L_x_1148:
[----:B------:R-:W-:Y:S05]  /*149b0*/  EXIT ;  /* 0x000000000000794d */ /* 0x000fea0003800000 */
.L_x_994:
[----:B0-----:R-:W-:-:S04]  /*149c0*/  MOV R3, UR40 ;  /* 0x0000002800037c02 */ /* 0x001fc80008000f00 */
[----:B------:R0:W1:Y:S03]  /*149d0*/  SYNCS.PHASECHK.TRANS64.TRYWAIT P1, [R3+URZ+0x30800], R0 ;  /* 0x03080000030075a7 */ /* 0x000066000802017f */
[----:B-1----:R-:W-:Y:S05]  /*149e0*/  @!P1 NANOSLEEP.SYNCS 0x989680 ;  /* 0x009896800000995d */ /* 0x002fea0003900000 */
[----:B------:R-:W1:Y:S02]  /*149f0*/  @!P1 SYNCS.PHASECHK.TRANS64 P1, [R3+URZ+0x30800], R0 ;  /* 0x03080000030095a7 */ /* 0x000e64000802007f */
[----:B-1----:R-:W-:Y:S05]  /*14a00*/  @!P1 BRA `(.L_x_994) ;  /* 0xfffffffc00ec9947 */ /* 0x002fea000383ffff */
[----:B------:R-:W-:Y:S05]  /*14a10*/  BRA `(.L_x_1158) ;  /* 0xfffffed000987947 */ /* 0x000fea000383ffff */
.L_x_998:
[----:B-1----:R1:W2:Y:S02]  /*14a20*/  SYNCS.PHASECHK.TRANS64.TRYWAIT P1, [R3+URZ+0x30830], R0 ;  /* 0x03083000030075a7 */ /* 0x0022a4000802017f */
[----:B--2---:R-:W-:Y:S05]  /*14a30*/  @!P1 NANOSLEEP.SYNCS 0x989680 ;  /* 0x009896800000995d */ /* 0x004fea0003900000 */
[----:B------:R-:W2:Y:S02]  /*14a40*/  @!P1 SYNCS.PHASECHK.TRANS64 P1, [R3+URZ+0x30830], R0 ;  /* 0x03083000030095a7 */ /* 0x000ea4000802007f */
[----:B--2---:R-:W-:Y:S05]  /*14a50*/  @!P1 BRA `(.L_x_998) ;  /* 0xfffffffc00f09947 */ /* 0x004fea000383ffff */
[----:B------:R-:W-:Y:S05]  /*14a60*/  BRA `(.L_x_997) ;  /* 0xfffffed000b47947 */ /* 0x000fea000383ffff */
.L_x_1015:
[----:B-1----:R-:W-:-:S04]  /*14a70*/  IMAD.U32 R4, RZ, RZ, UR7 ;  /* 0x00000007ff047e24 */ /* 0x002fc8000f8e00ff */
[----:B------:R1:W2:Y:S03]  /*14a80*/  SYNCS.PHASECHK.TRANS64.TRYWAIT P1, [R4+URZ+0x30830], R3 ;  /* 0x03083003040075a7 */ /* 0x0002a6000802017f */
[----:B--2---:R-:W-:Y:S05]  /*14a90*/  @!P1 NANOSLEEP.SYNCS 0x989680 ;  /* 0x009896800000995d */ /* 0x004fea0003900000 */
[----:B------:R-:W2:Y:S02]  /*14aa0*/  @!P1 SYNCS.PHASECHK.TRANS64 P1, [R4+URZ+0x30830], R3 ;  /* 0x03083003040095a7 */ /* 0x000ea4000802007f */
[----:B--2---:R-:W-:Y:S05]  /*14ab0*/  @!P1 BRA `(.L_x_1015) ;  /* 0xfffffffc00ec9947 */ /* 0x004fea000383ffff */
[----:B------:R-:W-:Y:S05]  /*14ac0*/  BRA `(.L_x_1014) ;  /* 0xfffffefc00e87947 */ /* 0x000fea000383ffff */
.L_x_1019:
[----:B01----:R-:W-:-:S04]  /*14ad0*/  IMAD.U32 R3, RZ, RZ, UR6 ;  /* 0x00000006ff037e24 */ /* 0x003fc8000f8e00ff */
[----:B------:R0:W1:Y:S03]  /*14ae0*/  SYNCS.PHASECHK.TRANS64.TRYWAIT P1, [R3+URZ+0x30850], R0 ;  /* 0x03085000030075a7 */ /* 0x000066000802017f */
[----:B-1----:R-:W-:Y:S05]  /*14af0*/  @!P1 NANOSLEEP.SYNCS 0x989680 ;  /* 0x009896800000995d */ /* 0x002fea0003900000 */
[----:B------:R-:W1:Y:S02]  /*14b00*/  @!P1 SYNCS.PHASECHK.TRANS64 P1, [R3+URZ+0x30850], R0 ;  /* 0x03085000030095a7 */ /* 0x000e64000802007f */
[----:B-1----:R-:W-:Y:S05]  /*14b10*/  @!P1 BRA `(.L_x_1019) ;  /* 0xfffffffc00ec9947 */ /* 0x002fea000383ffff */
[----:B------:R-:W-:Y:S05]  /*14b20*/  BRA `(.L_x_1018) ;  /* 0xffffff0c00887947 */ /* 0x000fea000383ffff */
.L_x_1038:
[----:B-1----:R-:W-:-:S04]  /*14b30*/  IMAD.U32 R4, RZ, RZ, UR7 ;  /* 0x00000007ff047e24 */ /* 0x002fc8000f8e00ff */
[----:B------:R1:W2:Y:S03]  /*14b40*/  SYNCS.PHASECHK.TRANS64.TRYWAIT P1, [R4+URZ+0x30830], R3 ;  /* 0x03083003040075a7 */ /* 0x0002a6000802017f */
[----:B--2---:R-:W-:Y:S05]  /*14b50*/  @!P1 NANOSLEEP.SYNCS 0x989680 ;  /* 0x009896800000995d */ /* 0x004fea0003900000 */
[----:B------:R-:W2:Y:S02]  /*14b60*/  @!P1 SYNCS.PHASECHK.TRANS64 P1, [R4+URZ+0x30830], R3 ;  /* 0x03083003040095a7 */ /* 0x000ea4000802007f */
[----:B--2---:R-:W-:Y:S05]  /*14b70*/  @!P1 BRA `(.L_x_1038) ;  /* 0xfffffffc00ec9947 */ /* 0x004fea000383ffff */
[----:B------:R-:W-:Y:S05]  /*14b80*/  BRA `(.L_x_1037) ;  /* 0xffffff2c00847947 */ /* 0x000fea000383ffff */
.L_x_1042:
[----:B01----:R-:W-:-:S04]  /*14b90*/  IMAD.U32 R3, RZ, RZ, UR6 ;  /* 0x00000006ff037e24 */ /* 0x003fc8000f8e00ff */
[----:B------:R0:W1:Y:S03]  /*14ba0*/  SYNCS.PHASECHK.TRANS64.TRYWAIT P1, [R3+URZ+0x30850], R0 ;  /* 0x03085000030075a7 */ /* 0x000066000802017f */
[----:B-1----:R-:W-:Y:S05]  /*14bb0*/  @!P1 NANOSLEEP.SYNCS 0x989680 ;  /* 0x009896800000995d */ /* 0x002fea0003900000 */
[----:B------:R-:W1:Y:S02]  /*14bc0*/  @!P1 SYNCS.PHASECHK.TRANS64 P1, [R3+URZ+0x30850], R0 ;  /* 0x03085000030095a7 */ /* 0x000e64000802007f */
[----:B-1----:R-:W-:Y:S05]  /*14bd0*/  @!P1 BRA `(.L_x_1042) ;  /* 0xfffffffc00ec9947 */ /* 0x002fea000383ffff */
[----:B------:R-:W-:Y:S05]  /*14be0*/  BRA `(.L_x_1041) ;  /* 0xffffff3c00247947 */ /* 0x000fea000383ffff */
.L_x_1050:
[----:B-1----:R-:W-:-:S04]  /*14bf0*/  IMAD.U32 R4, RZ, RZ, UR6 ;  /* 0x00000006ff047e24 */ /* 0x002fc8000f8e00ff */
[----:B------:R1:W2:Y:S03]  /*14c00*/  SYNCS.PHASECHK.TRANS64.TRYWAIT P1, [R4+URZ+0x30830], R3 ;  /* 0x03083003040075a7 */ /* 0x0002a6000802017f */
[----:B--2---:R-:W-:Y:S05]  /*14c10*/  @!P1 NANOSLEEP.SYNCS 0x989680 ;  /* 0x009896800000995d */ /* 0x004fea0003900000 */
[----:B------:R-:W2:Y:S02]  /*14c20*/  @!P1 SYNCS.PHASECHK.TRANS64 P1, [R4+URZ+0x30830], R3 ;  /* 0x03083003040095a7 */ /* 0x000ea4000802007f */
[----:B--2---:R-:W-:Y:S05]  /*14c30*/  @!P1 BRA `(.L_x_1050) ;  /* 0xfffffffc00ec9947 */ /* 0x004fea000383ffff */
[----:B------:R-:W-:Y:S05]  /*14c40*/  BRA `(.L_x_1049) ;  /* 0xffffff4c00bc7947 */ /* 0x000fea000383ffff */
.L_x_1054:
[----:B01----:R-:W-:-:S04]  /*14c50*/  MOV R3, UR11 ;  /* 0x0000000b00037c02 */ /* 0x003fc80008000f00 */
[----:B------:R0:W1:Y:S03]  /*14c60*/  SYNCS.PHASECHK.TRANS64.TRYWAIT P1, [R3+URZ+0x30850], R0 ;  /* 0x03085000030075a7 */ /* 0x000066000802017f */
[----:B-1----:R-:W-:Y:S05]  /*14c70*/  @!P1 NANOSLEEP.SYNCS 0x989680 ;  /* 0x009896800000995d */ /* 0x002fea0003900000 */
[----:B------:R-:W1:Y:S02]  /*14c80*/  @!P1 SYNCS.PHASECHK.TRANS64 P1, [R3+URZ+0x30850], R0 ;  /* 0x03085000030095a7 */ /* 0x000e64000802007f */
[----:B-1----:R-:W-:Y:S05]  /*14c90*/  @!P1 BRA `(.L_x_1054) ;  /* 0xfffffffc00ec9947 */ /* 0x002fea000383ffff */
[----:B------:R-:W-:Y:S05]  /*14ca0*/  BRA `(.L_x_1053) ;  /* 0xffffff5c005c7947 */ /* 0x000fea000383ffff */
.L_x_1069:
[----:B-1----:R-:W-:-:S04]  /*14cb0*/  IMAD.U32 R7, RZ, RZ, UR5 ;  /* 0x00000005ff077e24 */ /* 0x002fc8000f8e00ff */
[----:B------:R1:W2:Y:S03]  /*14cc0*/  SYNCS.PHASECHK.TRANS64.TRYWAIT P1, [R7+URZ+0x30850], R0 ;  /* 0x03085000070075a7 */ /* 0x0002a6000802017f */
[----:B--2---:R-:W-:Y:S05]  /*14cd0*/  @!P1 NANOSLEEP.SYNCS 0x989680 ;  /* 0x009896800000995d */ /* 0x004fea0003900000 */
[----:B------:R-:W2:Y:S02]  /*14ce0*/  @!P1 SYNCS.PHASECHK.TRANS64 P1, [R7+URZ+0x30850], R0 ;  /* 0x03085000070095a7 */ /* 0x000ea4000802007f */
[----:B--2---:R-:W-:Y:S05]  /*14cf0*/  @!P1 BRA `(.L_x_1069) ;  /* 0xfffffffc00ec9947 */ /* 0x004fea000383ffff */
[----:B------:R-:W-:Y:S05]  /*14d00*/  BRA `(.L_x_1068) ;  /* 0xffffff80008c7947 */ /* 0x000fea000383ffff */
.L_x_1106:
[----:B------:R-:W0:Y:S01]  /*14d10*/  S2R R19, SR_TID.X ;  /* 0x0000000000137919 */ /* 0x000e220000002100 */
        /* <DEDUP_REMOVED lines=9> */
.L_x_1159:
[----:B------:R-:W-:Y:S05]  /*14db0*/  BRA `(.L_x_1160) ;  /* 0xffffffc800dc7947 */ /* 0x000fea000383ffff */
.L_x_1109:
[----:B0-----:R0:W1:Y:S02]  /*14dc0*/  SYNCS.PHASECHK.TRANS64.TRYWAIT P0, [R4+URZ+0x30840], R3 ;  /* 0x03084003040075a7 */ /* 0x001064000800017f */
[----:B-1----:R-:W-:Y:S05]  /*14dd0*/  @!P0 NANOSLEEP.SYNCS 0x989680 ;  /* 0x009896800000895d */ /* 0x002fea0003900000 */
[----:B------:R-:W1:Y:S02]  /*14de0*/  @!P0 SYNCS.PHASECHK.TRANS64 P0, [R4+URZ+0x30840], R3 ;  /* 0x03084003040085a7 */ /* 0x000e64000800007f */
[----:B-1----:R-:W-:Y:S05]  /*14df0*/  @!P0 BRA `(.L_x_1109) ;  /* 0xfffffffc00f08947 */ /* 0x002fea000383ffff */
[----:B------:R-:W-:Y:S05]  /*14e00*/  BRA `(.L_x_1161) ;  /* 0xffffffcc00c87947 */ /* 0x000fea000383ffff */
.L_x_1110:
        /* <DEDUP_REMOVED lines=8> */
.L_x_1163:
[----:B------:R-:W-:Y:S05]  /*14e90*/  BSYNC B0 ;  /* 0x0000000000007941 */ /* 0x000fea0003800000 */
.L_x_1162:
[----:B------:R-:W-:Y:S01]  /*14ea0*/  IMAD.MOV.U32 R13, RZ, RZ, R5 ;  /* 0x000000ffff0d7224 */ /* 0x000fe200078e0005 */
[----:B------:R-:W-:Y:S01]  /*14eb0*/  MOV R12, RZ ;  /* 0x000000ff000c7202 */ /* 0x000fe20000000f00 */
[----:B------:R-:W-:Y:S02]  /*14ec0*/  IMAD.MOV.U32 R11, RZ, RZ, 0x181f ;  /* 0x0000181fff0b7424 */ /* 0x000fe400078e00ff */
[----:B------:R-:W-:Y:S02]  /*14ed0*/  IMAD.MOV.U32 R15, RZ, RZ, -0x1 ;  /* 0xffffffffff0f7424 */ /* 0x000fe400078e00ff */
[----:B------:R-:W-:Y:S02]  /*14ee0*/  IMAD.MOV.U32 R2, RZ, RZ, R14 ;  /* 0x000000ffff027224 */ /* 0x000fe400078e000e */
[----:B------:R-:W-:-:S07]  /*14ef0*/  @P0 IMAD R9, R0, 0x2, R17 ;  /* 0x0000000200090824 */ /* 0x000fce00078e0211 */
[----:B------:R-:W-:Y:S05]  /*14f00*/  WARPSYNC.COLLECTIVE R15, `(.L_x_1164) ;  /* 0x000000000f087348 */ /* 0x000fea0003c00000 */
[----:B------:R0:W1:Y:S02]  /*14f10*/  SHFL.IDX P6, R14, R13, R12, R11 ;  /* 0x0000000c0d0e7389 */ /* 0x00006400000c000b */
[----:B01----:R-:W-:Y:S01]  /*14f20*/  ENDCOLLECTIVE ;  /* 0x000000000000791b */ /* 0x003fe20003800000 */
.L_x_1164:
[----:B------:R-:W-:Y:S01]  /*14f30*/  MOV R13, R6 ;  /* 0x00000006000d7202 */ /* 0x000fe20000000f00 */
[----:B------:R-:W-:Y:S01]  /*14f40*/  IMAD.MOV.U32 R12, RZ, RZ, 0x1 ;  /* 0x00000001ff0c7424 */ /* 0x000fe200078e00ff */
[----:B------:R-:W-:-:S05]  /*14f50*/  @P0 LEA R14, P1, R37, R14, 0x1 ;  /* 0x0000000e250e0211 */ /* 0x000fca00078208ff */
[----:B------:R-:W-:Y:S02]  /*14f60*/  @P0 IMAD.X R3, RZ, RZ, R2, P1 ;  /* 0x000000ffff030224 */ /* 0x000fe400008e0602 */
[----:B------:R-:W-:-:S07]  /*14f70*/  @P0 IMAD.MOV.U32 R2, RZ, RZ, R14 ;  /* 0x000000ffff020224 */ /* 0x000fce00078e000e */
[----:B------:R-:W-:Y:S05]  /*14f80*/  WARPSYNC.COLLECTIVE R15, `(.L_x_1165) ;  /* 0x000000000f087348 */ /* 0x000fea0003c00000 */
[----:B------:R0:W1:Y:S02]  /*14f90*/  SHFL.IDX P6, R14, R13, R12, R11 ;  /* 0x0000000c0d0e7389 */ /* 0x00006400000c000b */
[----:B01----:R-:W-:Y:S01]  /*14fa0*/  ENDCOLLECTIVE ;  /* 0x000000000000791b */ /* 0x003fe20003800000 */
.L_x_1165:
        /* <DEDUP_REMOVED lines=8> */
[----:B------:R-:W-:Y:S01]  /*15030*/  ISETP.GE.AND P0, PT, R7, 0x11, PT ;  /* 0x000000110700780c */ /* 0x000fe20003f06270 */
[----:B------:R-:W-:-:S12]  /*15040*/  IMAD.MOV.U32 R8, RZ, RZ, R14 ;  /* 0x000000ffff087224 */ /* 0x000fd800078e000e */
[----:B0-----:R-:W-:Y:S05]  /*15050*/  WARPSYNC.COLLECTIVE R15, `(.L_x_1166) ;  /* 0x000000000f087348 */ /* 0x001fea0003c00000 */
[----:B------:R1:W2:Y:S02]  /*15060*/  SHFL.IDX P6, R14, R13, R12, R11 ;  /* 0x0000000c0d0e7389 */ /* 0x0002a400000c000b */
[----:B012---:R-:W-:Y:S01]  /*15070*/  ENDCOLLECTIVE ;  /* 0x000000000000791b */ /* 0x007fe20003800000 */
.L_x_1166:
[----:B------:R-:W-:Y:S02]  /*15080*/  @P0 IMAD R27, R0, 0x2, R17 ;  /* 0x00000002001b0824 */ /* 0x000fe400078e0211 */
[----:B------:R-:W-:Y:S02]  /*15090*/  IMAD.MOV.U32 R13, RZ, RZ, R6 ;  /* 0x000000ffff0d7224 */ /* 0x000fe400078e0006 */
[----:B------:R-:W-:Y:S01]  /*150a0*/  IMAD.MOV.U32 R12, RZ, RZ, 0x2 ;  /* 0x00000002ff0c7424 */ /* 0x000fe200078e00ff */
[----:B------:R-:W-:-:S04]  /*150b0*/  @P0 LEA R14, P1, R37, R14, 0x1 ;  /* 0x0000000e250e0211 */ /* 0x000fc800078208ff */
[----:B------:R-:W-:Y:S01]  /*150c0*/  @P0 MOV R2, R14 ;  /* 0x0000000e00020202 */ /* 0x000fe20000000f00 */
[----:B------:R-:W-:-:S08]  /*150d0*/  @P0 IMAD.X R21, RZ, RZ, R8, P1 ;  /* 0x000000ffff150224 */ /* 0x000fd000008e0608 */
[----:B------:R-:W-:Y:S05]  /*150e0*/  WARPSYNC.COLLECTIVE R15, `(.L_x_1167) ;  /* 0x000000000f087348 */ /* 0x000fea0003c00000 */
[----:B------:R0:W1:Y:S02]  /*150f0*/  SHFL.IDX P6, R14, R13, R12, R11 ;  /* 0x0000000c0d0e7389 */ /* 0x00006400000c000b */
[----:B01----:R-:W-:Y:S01]  /*15100*/  ENDCOLLECTIVE ;  /* 0x000000000000791b */ /* 0x003fe20003800000 */
.L_x_1167:
        /* <DEDUP_REMOVED lines=14> */
.L_x_1168:
[----:B------:R-:W-:Y:S02]  /*151f0*/  @P0 IMAD R21, R0, 0x2, R17 ;  /* 0x0000000200150824 */ /* 0x000fe400078e0211 */
[----:B------:R-:W-:Y:S02]  /*15200*/  IMAD.MOV.U32 R13, RZ, RZ, R6 ;  /* 0x000000ffff0d7224 */ /* 0x000fe400078e0006 */
[----:B------:R-:W-:Y:S01]  /*15210*/  IMAD.MOV.U32 R12, RZ, RZ, 0x3 ;  /* 0x00000003ff0c7424 */ /* 0x000fe200078e00ff */
[----:B------:R-:W-:-:S04]  /*15220*/  @P0 LEA R14, P1, R37, R14, 0x1 ;  /* 0x0000000e250e0211 */ /* 0x000fc800078208ff */
[----:B------:R-:W-:Y:S01]  /*15230*/  @P0 IADD3.X R9, RZ, R8, RZ, P1, !PT ;  /* 0x00000008ff090210 */ /* 0x000fe20000ffe4ff */
[----:B------:R-:W-:-:S08]  /*15240*/  @P0 IMAD.MOV.U32 R2, RZ, RZ, R14 ;  /* 0x000000ffff020224 */ /* 0x000fd000078e000e */
[----:B------:R-:W-:Y:S05]  /*15250*/  WARPSYNC.COLLECTIVE R15, `(.L_x_1169) ;  /* 0x000000000f087348 */ /* 0x000fea0003c00000 */
[----:B------:R0:W1:Y:S02]  /*15260*/  SHFL.IDX P6, R14, R13, R12, R11 ;  /* 0x0000000c0d0e7389 */ /* 0x00006400000c000b */
[----:B01----:R-:W-:Y:S01]  /*15270*/  ENDCOLLECTIVE ;  /* 0x000000000000791b */ /* 0x003fe20003800000 */
.L_x_1169:
        /* <DEDUP_REMOVED lines=9> */
[----:B------:R-:W-:-:S07]  /*15310*/  MOV R8, R14 ;  /* 0x0000000e00087202 */ /* 0x000fce0000000f00 */
[----:B0-----:R-:W-:Y:S05]  /*15320*/  WARPSYNC.COLLECTIVE R15, `(.L_x_1170) ;  /* 0x000000000f087348 */ /* 0x001fea0003c00000 */
[----:B------:R1:W2:Y:S02]  /*15330*/  SHFL.IDX P6, R14, R13, R12, R11 ;  /* 0x0000000c0d0e7389 */ /* 0x0002a400000c000b */
[----:B012---:R-:W-:Y:S01]  /*15340*/  ENDCOLLECTIVE ;  /* 0x000000000000791b */ /* 0x007fe20003800000 */
.L_x_1170:
[----:B------:R-:W-:Y:S05]  /*15350*/  BRA `(.L_x_1171) ;  /* 0xffffffcc007c7947 */ /* 0x000fea000383ffff */
.L_x_1115:
[----:B------:R-:W-:Y:S02]  /*15360*/  IMAD.MOV.U32 R13, RZ, RZ, R4 ;  /* 0x000000ffff0d7224 */ /* 0x000fe400078e0004 */
[----:B------:R-:W-:Y:S02]  /*15370*/  IMAD.MOV.U32 R12, RZ, RZ, RZ ;  /* 0x000000ffff0c7224 */ /* 0x000fe400078e00ff */
[----:B------:R-:W-:Y:S02]  /*15380*/  IMAD.MOV.U32 R11, RZ, RZ, 0x181f ;  /* 0x0000181fff0b7424 */ /* 0x000fe400078e00ff */
[----:B------:R-:W-:Y:S02]  /*15390*/  IMAD.MOV.U32 R15, RZ, RZ, -0x1 ;  /* 0xffffffffff0f7424 */ /* 0x000fe400078e00ff */
[----:B------:R-:W-:-:S07]  /*153a0*/  VIADD R0, R36, UR44 ;  /* 0x0000002c24007c36 */ /* 0x000fce0008000000 */
[----:B------:R-:W-:Y:S05]  /*153b0*/  WARPSYNC.COLLECTIVE R15, `(.L_x_1172) ;  /* 0x000000000f087348 */ /* 0x000fea0003c00000 */
[----:B------:R0:W1:Y:S02]  /*153c0*/  SHFL.IDX P6, R14, R13, R12, R11 ;  /* 0x0000000c0d0e7389 */ /* 0x00006400000c000b */
[----:B01----:R-:W-:Y:S01]  /*153d0*/  ENDCOLLECTIVE ;  /* 0x000000000000791b */ /* 0x003fe20003800000 */
.L_x_1172:
[C---:B------:R-:W-:Y:S01]  /*153e0*/  VIADD R6, R0.reuse, 0x10 ;  /* 0x0000001000067836 */ /* 0x040fe20000000000 */
[----:B------:R-:W-:Y:S01]  /*153f0*/  ISETP.GE.AND P0, PT, R0, UR39, PT ;  /* 0x0000002700007c0c */ /* 0x000fe2000bf06270 */
[----:B------:R-:W-:Y:S01]  /*15400*/  IMAD.MOV.U32 R13, RZ, RZ, R5 ;  /* 0x000000ffff0d7224 */ /* 0x000fe200078e0005 */
[----:B------:R-:W-:-:S11]  /*15410*/  MOV R2, R14 ;  /* 0x0000000e00027202 */ /* 0x000fd60000000f00 */
[----:B------:R-:W-:Y:S05]  /*15420*/  WARPSYNC.COLLECTIVE R15, `(.L_x_1173) ;  /* 0x000000000f087348 */ /* 0x000fea0003c00000 */
[----:B------:R0:W1:Y:S02]  /*15430*/  SHFL.IDX P6, R14, R13, R12, R11 ;  /* 0x0000000c0d0e7389 */ /* 0x00006400000c000b */
[----:B01----:R-:W-:Y:S01]  /*15440*/  ENDCOLLECTIVE ;  /* 0x000000000000791b */ /* 0x003fe20003800000 */
.L_x_1173:
        /* <DEDUP_REMOVED lines=8> */
.L_x_1174:
[----:B------:R-:W-:Y:S01]  /*154d0*/  @!PT LDS RZ, [RZ] ;  /* 0x00000000fffff984 */ /* 0x000fe20000000800 */
[----:B------:R-:W-:Y:S01]  /*154e0*/  @!PT LDS RZ, [RZ] ;  /* 0x00000000fffff984 */ /* 0x000fe20000000800 */
[----:B------:R-:W-:Y:S01]  /*154f0*/  @!PT LDS RZ, [RZ] ;  /* 0x00000000fffff984 */ /* 0x000fe20000000800 */
[----:B------:R0:W-:Y:S04]  /*15500*/  @!P0 LDGSTS.E.BYPASS.LTC128B.128 [R31+0x10400], desc[UR36][R2.64], !P2 ;  /* 0x10400000021f8fae */ /* 0x0001e8000d101d64 */
[----:B------:R0:W-:Y:S04]  /*15510*/  @!P0 LDGSTS.E.BYPASS.LTC128B.128 [R31+0x14400], desc[UR36][R2.64+0x80], !P3 ;  /* 0x14400080021f8fae */ /* 0x0001e8000d901d64 */
[----:B------:R0:W-:Y:S01]  /*15520*/  @!P0 LDGSTS.E.BYPASS.LTC128B.128 [R31+0x18400], desc[UR36][R2.64+0x100], !P4 ;  /* 0x18400100021f8fae */ /* 0x0001e2000e101d64 */
[----:B------:R-:W-:-:S03]  /*15530*/  IMAD.MOV.U32 R13, RZ, RZ, R5 ;  /* 0x000000ffff0d7224 */ /* 0x000fc600078e0005 */
[----:B------:R0:W-:Y:S01]  /*15540*/  @!P0 LDGSTS.E.BYPASS.LTC128B.128 [R31+0x1c400], desc[UR36][R2.64+0x180], !P5 ;  /* 0x1c400180021f8fae */ /* 0x0001e2000e901d64 */
[----:B------:R-:W-:Y:S01]  /*15550*/  ISETP.GE.AND P0, PT, R6, UR39, PT ;  /* 0x0000002706007c0c */ /* 0x000fe2000bf06270 */
[----:B------:R-:W-:-:S12]  /*15560*/  IMAD.MOV.U32 R6, RZ, RZ, R14 ;  /* 0x000000ffff067224 */ /* 0x000fd800078e000e */
[----:B0-----:R-:W-:Y:S05]  /*15570*/  WARPSYNC.COLLECTIVE R15, `(.L_x_1175) ;  /* 0x000000000f087348 */ /* 0x001fea0003c00000 */
[----:B------:R1:W2:Y:S02]  /*15580*/  SHFL.IDX P6, R14, R13, R12, R11 ;  /* 0x0000000c0d0e7389 */ /* 0x0002a400000c000b */
[----:B012---:R-:W-:Y:S01]  /*15590*/  ENDCOLLECTIVE ;  /* 0x000000000000791b */ /* 0x007fe20003800000 */
.L_x_1175:
[----:B------:R-:W-:Y:S02]  /*155a0*/  IMAD.MOV.U32 R13, RZ, RZ, R4 ;  /* 0x000000ffff0d7224 */ /* 0x000fe400078e0004 */
[----:B------:R-:W-:Y:S01]  /*155b0*/  IMAD.MOV.U32 R12, RZ, RZ, 0x2 ;  /* 0x00000002ff0c7424 */ /* 0x000fe200078e00ff */
[----:B------:R-:W-:-:S05]  /*155c0*/  @!P0 LEA R14, P1, R37, R14, 0x1 ;  /* 0x0000000e250e8211 */ /* 0x000fca00078208ff */
[----:B------:R-:W-:-:S08]  /*155d0*/  @!P0 IMAD.MOV.U32 R2, RZ, RZ, R14 ;  /* 0x000000ffff028224 */ /* 0x000fd000078e000e */
[----:B------:R-:W-:Y:S05]  /*155e0*/  WARPSYNC.COLLECTIVE R15, `(.L_x_1176) ;  /* 0x000000000f087348 */ /* 0x000fea0003c00000 */
[----:B------:R0:W1:Y:S02]  /*155f0*/  SHFL.IDX P6, R14, R13, R12, R11 ;  /* 0x0000000c0d0e7389 */ /* 0x00006400000c000b */
[----:B01----:R-:W-:Y:S01]  /*15600*/  ENDCOLLECTIVE ;  /* 0x000000000000791b */ /* 0x003fe20003800000 */
.L_x_1176:
        /* <DEDUP_REMOVED lines=16> */
.L_x_1177:
[----:B------:R-:W-:Y:S02]  /*15710*/  IMAD.MOV.U32 R13, RZ, RZ, R4 ;  /* 0x000000ffff0d7224 */ /* 0x000fe400078e0004 */
[----:B------:R-:W-:Y:S01]  /*15720*/  IMAD.MOV.U32 R12, RZ, RZ, 0x3 ;  /* 0x00000003ff0c7424 */ /* 0x000fe200078e00ff */
[----:B------:R-:W-:-:S04]  /*15730*/  @!P0 LEA R14, P1, R37, R14, 0x1 ;  /* 0x0000000e250e8211 */ /* 0x000fc800078208ff */
[----:B------:R-:W-:Y:S01]  /*15740*/  @!P0 IADD3.X R7, RZ, R6, RZ, P1, !PT ;  /* 0x00000006ff078210 */ /* 0x000fe20000ffe4ff */
[----:B------:R-:W-:-:S08]  /*15750*/  @!P0 IMAD.MOV.U32 R2, RZ, RZ, R14 ;  /* 0x000000ffff028224 */ /* 0x000fd000078e000e */
[----:B------:R-:W-:Y:S05]  /*15760*/  WARPSYNC.COLLECTIVE R15, `(.L_x_1178) ;  /* 0x000000000f087348 */ /* 0x000fea0003c00000 */
[----:B------:R0:W1:Y:S02]  /*15770*/  SHFL.IDX P6, R14, R13, R12, R11 ;  /* 0x0000000c0d0e7389 */ /* 0x00006400000c000b */
[----:B01----:R-:W-:Y:S01]  /*15780*/  ENDCOLLECTIVE ;  /* 0x000000000000791b */ /* 0x003fe20003800000 */
.L_x_1178:
[----:B------:R-:W-:Y:S02]  /*15790*/  VIADD R6, R0, 0x30 ;  /* 0x0000003000067836 */ /* 0x000fe40000000000 */
        /* <DEDUP_REMOVED lines=14> */
.L_x_1179:
[----:B------:R-:W-:Y:S01]  /*15880*/  MOV R13, R4 ;  /* 0x00000004000d7202 */ /* 0x000fe20000000f00 */
[----:B------:R-:W-:Y:S01]  /*15890*/  IMAD.MOV.U32 R12, RZ, RZ, 0x4 ;  /* 0x00000004ff0c7424 */ /* 0x000fe200078e00ff */
[----:B------:R-:W-:-:S05]  /*158a0*/  @!P0 LEA R14, P1, R37, R14, 0x1 ;  /* 0x0000000e250e8211 */ /* 0x000fca00078208ff */
[----:B------:R-:W-:-:S08]  /*158b0*/  @!P0 IMAD.MOV.U32 R2, RZ, RZ, R14 ;  /* 0x000000ffff028224 */ /* 0x000fd000078e000e */
[----:B------:R-:W-:Y:S05]  /*158c0*/  WARPSYNC.COLLECTIVE R15, `(.L_x_1180) ;  /* 0x000000000f087348 */ /* 0x000fea0003c00000 */
[----:B------:R0:W1:Y:S02]  /*158d0*/  SHFL.IDX P6, R14, R13, R12, R11 ;  /* 0x0000000c0d0e7389 */ /* 0x00006400000c000b */
[----:B01----:R-:W-:Y:S01]  /*158e0*/  ENDCOLLECTIVE ;  /* 0x000000000000791b */ /* 0x003fe20003800000 */
.L_x_1180:
[----:B------:R-:W-:Y:S02]  /*158f0*/  @!P0 IMAD.X R7, RZ, RZ, R6, P1 ;  /* 0x000000ffff078224 */ /* 0x000fe400008e0606 */
        /* <DEDUP_REMOVED lines=10> */
[----:B------:R-:W-:Y:S01]  /*159a0*/  ISETP.GE.AND P0, PT, R6, UR39, PT ;  /* 0x0000002706007c0c */ /* 0x000fe2000bf06270 */
[----:B------:R-:W-:-:S12]  /*159b0*/  IMAD.MOV.U32 R6, RZ, RZ, R14 ;  /* 0x000000ffff067224 */ /* 0x000fd800078e000e */
[----:B0-----:R-:W-:Y:S05]  /*159c0*/  WARPSYNC.COLLECTIVE R15, `(.L_x_1181) ;  /* 0x000000000f087348 */ /* 0x001fea0003c00000 */
[----:B------:R1:W2:Y:S02]  /*159d0*/  SHFL.IDX P6, R14, R13, R12, R11 ;  /* 0x0000000c0d0e7389 */ /* 0x0002a400000c000b */
[----:B012---:R-:W-:Y:S01]  /*159e0*/  ENDCOLLECTIVE ;  /* 0x000000000000791b */ /* 0x007fe20003800000 */
.L_x_1181:
[----:B------:R-:W-:Y:S02]  /*159f0*/  IMAD.MOV.U32 R13, RZ, RZ, R4 ;  /* 0x000000ffff0d7224 */ /* 0x000fe400078e0004 */
[----:B------:R-:W-:Y:S01]  /*15a00*/  IMAD.MOV.U32 R12, RZ, RZ, 0x5 ;  /* 0x00000005ff0c7424 */ /* 0x000fe200078e00ff */
[----:B------:R-:W-:-:S05]  /*15a10*/  @!P0 LEA R14, P1, R37, R14, 0x1 ;  /* 0x0000000e250e8211 */ /* 0x000fca00078208ff */
[----:B------:R-:W-:-:S08]  /*15a20*/  @!P0 IMAD.MOV.U32 R2, RZ, RZ, R14 ;  /* 0x000000ffff028224 */ /* 0x000fd000078e000e */
[----:B------:R-:W-:Y:S05]  /*15a30*/  WARPSYNC.COLLECTIVE R15, `(.L_x_1182) ;  /* 0x000000000f087348 */ /* 0x000fea0003c00000 */
[----:B------:R0:W1:Y:S02]  /*15a40*/  SHFL.IDX P6, R14, R13, R12, R11 ;  /* 0x0000000c0d0e7389 */ /* 0x00006400000c000b */
[----:B01----:R-:W-:Y:S01]  /*15a50*/  ENDCOLLECTIVE ;  /* 0x000000000000791b */ /* 0x003fe20003800000 */
.L_x_1182:
        /* <DEDUP_REMOVED lines=16> */
.L_x_1183:
        /* <DEDUP_REMOVED lines=8> */
.L_x_1184:
        /* <DEDUP_REMOVED lines=15> */
.L_x_1185:
[----:B------:R-:W-:Y:S01]  /*15cd0*/  IMAD.MOV.U32 R13, RZ, RZ, R4 ;  /* 0x000000ffff0d7224 */ /* 0x000fe200078e0004 */
[----:B------:R-:W-:Y:S02]  /*15ce0*/  MOV R12, 0x7 ;  /* 0x00000007000c7802 */ /* 0x000fe40000000f00 */
[----:B------:R-:W-:-:S05]  /*15cf0*/  @!P0 LEA R14, P1, R37, R14, 0x1 ;  /* 0x0000000e250e8211 */ /* 0x000fca00078208ff */
[----:B------:R-:W-:-:S08]  /*15d00*/  @!P0 IMAD.MOV.U32 R2, RZ, RZ, R14 ;  /* 0x000000ffff028224 */ /* 0x000fd000078e000e */
[----:B------:R-:W-:Y:S05]  /*15d10*/  WARPSYNC.COLLECTIVE R15, `(.L_x_1186) ;  /* 0x000000000f087348 */ /* 0x000fea0003c00000 */
[----:B------:R0:W1:Y:S02]  /*15d20*/  SHFL.IDX P6, R14, R13, R12, R11 ;  /* 0x0000000c0d0e7389 */ /* 0x00006400000c000b */
[----:B01----:R-:W-:Y:S01]  /*15d30*/  ENDCOLLECTIVE ;  /* 0x000000000000791b */ /* 0x003fe20003800000 */
.L_x_1186:
[----:B------:R-:W-:-:S04]  /*15d40*/  @!P0 IMAD.X R7, RZ, RZ, R6, P1 ;  /* 0x000000ffff078224 */ /* 0x000fc800008e0606 */
[----:B------:R-:W-:-:S05]  /*15d50*/  @!P0 IMAD.MOV.U32 R3, RZ, RZ, R7 ;  /* 0x000000ffff038224 */ /* 0x000fca00078e0007 */
        /* <DEDUP_REMOVED lines=8> */
[----:B------:R-:W-:-:S07]  /*15de0*/  IMAD.MOV.U32 R6, RZ, RZ, R14 ;  /* 0x000000ffff067224 */ /* 0x000fce00078e000e */
[----:B0-----:R-:W-:Y:S05]  /*15df0*/  WARPSYNC.COLLECTIVE R15, `(.L_x_1187) ;  /* 0x000000000f087348 */ /* 0x001fea0003c00000 */
[----:B------:R1:W2:Y:S02]  /*15e00*/  SHFL.IDX P6, R14, R13, R12, R11 ;  /* 0x0000000c0d0e7389 */ /* 0x0002a400000c000b */
[----:B012---:R-:W-:Y:S01]  /*15e10*/  ENDCOLLECTIVE ;  /* 0x000000000000791b */ /* 0x007fe20003800000 */
.L_x_1187:
[----:B------:R-:W-:Y:S05]  /*15e20*/  BRA `(.L_x_1188) ;  /* 0xffffffcc00a47947 */ /* 0x000fea000383ffff */
.L_x_1118:
[----:B0-----:R0:W1:Y:S02]  /*15e30*/  SYNCS.PHASECHK.TRANS64.TRYWAIT P0, [R17+URZ+0x30820], R0 ;  /* 0x03082000110075a7 */ /* 0x001064000800017f */
[----:B-1----:R-:W-:Y:S05]  /*15e40*/  @!P0 NANOSLEEP.SYNCS 0x989680 ;  /* 0x009896800000895d */ /* 0x002fea0003900000 */
[----:B------:R-:W1:Y:S02]  /*15e50*/  @!P0 SYNCS.PHASECHK.TRANS64 P0, [R17+URZ+0x30820], R0 ;  /* 0x03082000110085a7 */ /* 0x000e64000800007f */
[----:B-1----:R-:W-:Y:S05]  /*15e60*/  @!P0 BRA `(.L_x_1118) ;  /* 0xfffffffc00f08947 */ /* 0x002fea000383ffff */
[----:B------:R-:W-:Y:S05]  /*15e70*/  BRA `(.L_x_1189) ;  /* 0xffffffd0000c7947 */ /* 0x000fea000383ffff */
.L_x_1122:
[----:B0-----:R0:W1:Y:S02]  /*15e80*/  SYNCS.PHASECHK.TRANS64.TRYWAIT P0, [R7+URZ+0x30840], R2 ;  /* 0x03084002070075a7 */ /* 0x001064000800017f */
[----:B-1----:R-:W-:Y:S05]  /*15e90*/  @!P0 NANOSLEEP.SYNCS 0x989680 ;  /* 0x009896800000895d */ /* 0x002fea0003900000 */
[----:B------:R-:W1:Y:S02]  /*15ea0*/  @!P0 SYNCS.PHASECHK.TRANS64 P0, [R7+URZ+0x30840], R2 ;  /* 0x03084002070085a7 */ /* 0x000e64000800007f */
[----:B-1----:R-:W-:Y:S05]  /*15eb0*/  @!P0 BRA `(.L_x_1122) ;  /* 0xfffffffc00f08947 */ /* 0x002fea000383ffff */
[----:B------:R-:W-:Y:S05]  /*15ec0*/  BRA `(.L_x_1190) ;  /* 0xffffffd000cc7947 */ /* 0x000fea000383ffff */
.L_x_1123:
        /* <DEDUP_REMOVED lines=8> */
.L_x_1192:
[----:B------:R-:W-:Y:S05]  /*15f50*/  BSYNC B1 ;  /* 0x0000000000017941 */ /* 0x000fea0003800000 */
.L_x_1191:
[----:B------:R-:W-:Y:S01]  /*15f60*/  IMAD.MOV.U32 R13, RZ, RZ, R20 ;  /* 0x000000ffff0d7224 */ /* 0x000fe200078e0014 */
[----:B------:R-:W-:Y:S01]  /*15f70*/  SHF.L.U32 R4, R37, 0x1, RZ ;  /* 0x0000000125047819 */ /* 0x000fe200000006ff */
        /* <DEDUP_REMOVED lines=8> */
.L_x_1193:
[----:B------:R-:W-:Y:S02]  /*16000*/  IMAD.MOV.U32 R13, RZ, RZ, R27 ;  /* 0x000000ffff0d7224 */ /* 0x000fe400078e001b */
[----:B------:R-:W-:Y:S01]  /*16010*/  IMAD.MOV.U32 R12, RZ, RZ, 0x1 ;  /* 0x00000001ff0c7424 */ /* 0x000fe200078e00ff */
[----:B------:R-:W-:-:S13]  /*16020*/  IADD3 R2, P0, R14, R4, RZ ;  /* 0x000000040e027210 */ /* 0x000fda0007f1e0ff */
[----:B------:R-:W-:Y:S05]  /*16030*/  WARPSYNC.COLLECTIVE R15, `(.L_x_1194) ;  /* 0x000000000f087348 */ /* 0x000fea0003c00000 */
[----:B------:R0:W1:Y:S02]  /*16040*/  SHFL.IDX P6, R14, R13, R12, R11 ;  /* 0x0000000c0d0e7389 */ /* 0x00006400000c000b */
[----:B01----:R-:W-:Y:S01]  /*16050*/  ENDCOLLECTIVE ;  /* 0x000000000000791b */ /* 0x003fe20003800000 */
.L_x_1194:
        /* <DEDUP_REMOVED lines=13> */
.L_x_1195:
[----:B------:R-:W-:Y:S02]  /*16130*/  IMAD.MOV.U32 R13, RZ, RZ, R27 ;  /* 0x000000ffff0d7224 */ /* 0x000fe400078e001b */
[----:B------:R-:W-:Y:S01]  /*16140*/  IMAD.MOV.U32 R12, RZ, RZ, 0x2 ;  /* 0x00000002ff0c7424 */ /* 0x000fe200078e00ff */
[----:B------:R-:W-:-:S13]  /*16150*/  IADD3 R2, P0, R14, R4, RZ ;  /* 0x000000040e027210 */ /* 0x000fda0007f1e0ff */
[----:B------:R-:W-:Y:S05]  /*16160*/  WARPSYNC.COLLECTIVE R15, `(.L_x_1196) ;  /* 0x000000000f087348 */ /* 0x000fea0003c00000 */
[----:B------:R0:W1:Y:S02]  /*16170*/  SHFL.IDX P6, R14, R13, R12, R11 ;  /* 0x0000000c0d0e7389 */ /* 0x00006400000c000b */
[----:B01----:R-:W-:Y:S01]  /*16180*/  ENDCOLLECTIVE ;  /* 0x000000000000791b */ /* 0x003fe20003800000 */
.L_x_1196:
        /* <DEDUP_REMOVED lines=13> */
.L_x_1197:
[----:B------:R-:W-:Y:S02]  /*16260*/  IMAD.MOV.U32 R13, RZ, RZ, R27 ;  /* 0x000000ffff0d7224 */ /* 0x000fe400078e001b */
[----:B------:R-:W-:Y:S01]  /*16270*/  IMAD.MOV.U32 R12, RZ, RZ, 0x3 ;  /* 0x00000003ff0c7424 */ /* 0x000fe200078e00ff */
[----:B------:R-:W-:-:S13]  /*16280*/  IADD3 R2, P0, R14, R4, RZ ;  /* 0x000000040e027210 */ /* 0x000fda0007f1e0ff */
[----:B------:R-:W-:Y:S05]  /*16290*/  WARPSYNC.COLLECTIVE R15, `(.L_x_1198) ;  /* 0x000000000f087348 */ /* 0x000fea0003c00000 */
[----:B------:R0:W1:Y:S02]  /*162a0*/  SHFL.IDX P6, R14, R13, R12, R11 ;  /* 0x0000000c0d0e7389 */ /* 0x00006400000c000b */
[----:B01----:R-:W-:Y:S01]  /*162b0*/  ENDCOLLECTIVE ;  /* 0x000000000000791b */ /* 0x003fe20003800000 */
.L_x_1198:
        /* <DEDUP_REMOVED lines=13> */
.L_x_1199:
[----:B------:R-:W-:Y:S05]  /*16390*/  BRA `(.L_x_1200) ;  /* 0xffffffd000787947 */ /* 0x000fea000383ffff */
.L_x_1128:
[----:B0-----:R0:W1:Y:S02]  /*163a0*/  SYNCS.PHASECHK.TRANS64.TRYWAIT P0, [R7+URZ+0x30860], R2 ;  /* 0x03086002070075a7 */ /* 0x001064000800017f */
[----:B-1----:R-:W-:Y:S05]  /*163b0*/  @!P0 NANOSLEEP.SYNCS 0x989680 ;  /* 0x009896800000895d */ /* 0x002fea0003900000 */
[----:B------:R-:W1:Y:S02]  /*163c0*/  @!P0 SYNCS.PHASECHK.TRANS64 P0, [R7+URZ+0x30860], R2 ;  /* 0x03086002070085a7 */ /* 0x000e64000800007f */
[----:B-1----:R-:W-:Y:S05]  /*163d0*/  @!P0 BRA `(.L_x_1128) ;  /* 0xfffffffc00f08947 */ /* 0x002fea000383ffff */
[----:B------:R-:W-:Y:S05]  /*163e0*/  BRA `(.L_x_1201) ;  /* 0xffffffd000d87947 */ /* 0x000fea000383ffff */
.L_x_1129:
[----:B------:R-:W-:Y:S01]  /*163f0*/  BSSY B1, `(.L_x_1202) ;  /* 0x0000008000017945 */ /* 0x000fe20003800000 */
[----:B------:R-:W-:Y:S01]  /*16400*/  IMAD.MOV.U32 R13, RZ, RZ, R19 ;  /* 0x000000ffff0d7224 */ /* 0x000fe200078e0013 */
[----:B------:R-:W-:Y:S01]  /*16410*/  MOV R12, RZ ;  /* 0x000000ff000c7202 */ /* 0x000fe20000000f00 */
[----:B------:R-:W-:Y:S02]  /*16420*/  IMAD.MOV.U32 R11, RZ, RZ, 0x181f ;  /* 0x0000181fff0b7424 */ /* 0x000fe400078e00ff */
[----:B------:R-:W-:-:S07]  /*16430*/  IMAD.MOV.U32 R15, RZ, RZ, -0x1 ;  /* 0xffffffffff0f7424 */ /* 0x000fce00078e00ff */
[----:B0-----:R-:W-:Y:S05]  /*16440*/  WARPSYNC.COLLECTIVE R15, `(.L_x_1203) ;  /* 0x000000000f087348 */ /* 0x001fea0003c00000 */
[----:B------:R1:W2:Y:S02]  /*16450*/  SHFL.IDX P6, R14, R13, R12, R11 ;  /* 0x0000000c0d0e7389 */ /* 0x0002a400000c000b */
[----:B012---:R-:W-:Y:S01]  /*16460*/  ENDCOLLECTIVE ;  /* 0x000000000000791b */ /* 0x007fe20003800000 */
.L_x_1203:
[----:B------:R-:W-:Y:S05]  /*16470*/  BSYNC B1 ;  /* 0x0000000000017941 */ /* 0x000fea0003800000 */
.L_x_1202:
[----:B------:R-:W-:Y:S01]  /*16480*/  IMAD.MOV.U32 R13, RZ, RZ, R18 ;  /* 0x000000ffff0d7224 */ /* 0x000fe200078e0012 */
[----:B------:R-:W-:Y:S01]  /*16490*/  MOV R11, 0x181f ;  /* 0x0000181f000b7802 */ /* 0x000fe20000000f00 */
[----:B------:R-:W-:Y:S02]  /*164a0*/  IMAD.MOV.U32 R12, RZ, RZ, RZ ;  /* 0x000000ffff0c7224 */ /* 0x000fe400078e00ff */
[----:B------:R-:W-:Y:S02]  /*164b0*/  IMAD.MOV.U32 R15, RZ, RZ, -0x1 ;  /* 0xffffffffff0f7424 */ /* 0x000fe400078e00ff */
[----:B------:R-:W-:Y:S02]  /*164c0*/  IMAD.MOV.U32 R3, RZ, RZ, R14 ;  /* 0x000000ffff037224 */ /* 0x000fe400078e000e */
[----:B------:R-:W-:-:S07]  /*164d0*/  IMAD R6, R6, 0x2, R17 ;  /* 0x0000000206067824 */ /* 0x000fce00078e0211 */
[----:B------:R-:W-:Y:S05]  /*164e0*/  WARPSYNC.COLLECTIVE R15, `(.L_x_1204) ;  /* 0x000000000f087348 */ /* 0x000fea0003c00000 */
[----:B------:R0:W1:Y:S02]  /*164f0*/  SHFL.IDX P6, R14, R13, R12, R11 ;  /* 0x0000000c0d0e7389 */ /* 0x00006400000c000b */
[----:B01----:R-:W-:Y:S01]  /*16500*/  ENDCOLLECTIVE ;  /* 0x000000000000791b */ /* 0x003fe20003800000 */
.L_x_1204:
[----:B------:R-:W-:Y:S02]  /*16510*/  IMAD.MOV.U32 R13, RZ, RZ, R19 ;  /* 0x000000ffff0d7224 */ /* 0x000fe400078e0013 */
[----:B------:R-:W-:Y:S01]  /*16520*/  IMAD.MOV.U32 R12, RZ, RZ, 0x1 ;  /* 0x00000001ff0c7424 */ /* 0x000fe200078e00ff */
[----:B------:R-:W-:-:S13]  /*16530*/  IADD3 R2, P0, R14, R4, RZ ;  /* 0x000000040e027210 */ /* 0x000fda0007f1e0ff */
[----:B------:R-:W-:Y:S05]  /*16540*/  WARPSYNC.COLLECTIVE R15, `(.L_x_1205) ;  /* 0x000000000f087348 */ /* 0x000fea0003c00000 */
[----:B------:R0:W1:Y:S02]  /*16550*/  SHFL.IDX P6, R14, R13, R12, R11 ;  /* 0x0000000c0d0e7389 */ /* 0x00006400000c000b */
[----:B01----:R-:W-:Y:S01]  /*16560*/  ENDCOLLECTIVE ;  /* 0x000000000000791b */ /* 0x003fe20003800000 */
.L_x_1205:
        /* <DEDUP_REMOVED lines=17> */
.L_x_1206:
[----:B------:R-:W-:Y:S02]  /*16680*/  IMAD.MOV.U32 R13, RZ, RZ, R19 ;  /* 0x000000ffff0d7224 */ /* 0x000fe400078e0013 */
[----:B------:R-:W-:Y:S01]  /*16690*/  IMAD.MOV.U32 R12, RZ, RZ, 0x2 ;  /* 0x00000002ff0c7424 */ /* 0x000fe200078e00ff */
[----:B------:R-:W-:-:S13]  /*166a0*/  IADD3 R2, P0, R14, R4, RZ ;  /* 0x000000040e027210 */ /* 0x000fda0007f1e0ff */
[----:B------:R-:W-:Y:S05]  /*166b0*/  WARPSYNC.COLLECTIVE R15, `(.L_x_1207) ;  /* 0x000000000f087348 */ /* 0x000fea0003c00000 */
[----:B------:R0:W1:Y:S02]  /*166c0*/  SHFL.IDX P6, R14, R13, R12, R11 ;  /* 0x0000000c0d0e7389 */ /* 0x00006400000c000b */
[----:B01----:R-:W-:Y:S01]  /*166d0*/  ENDCOLLECTIVE ;  /* 0x000000000000791b */ /* 0x003fe20003800000 */
.L_x_1207:
        /* <DEDUP_REMOVED lines=17> */
.L_x_1208:
[----:B------:R-:W-:Y:S02]  /*167f0*/  IMAD.MOV.U32 R13, RZ, RZ, R19 ;  /* 0x000000ffff0d7224 */ /* 0x000fe400078e0013 */
[----:B------:R-:W-:Y:S01]  /*16800*/  IMAD.MOV.U32 R12, RZ, RZ, 0x3 ;  /* 0x00000003ff0c7424 */ /* 0x000fe200078e00ff */
[----:B------:R-:W-:-:S13]  /*16810*/  IADD3 R2, P0, R14, R4, RZ ;  /* 0x000000040e027210 */ /* 0x000fda0007f1e0ff */
[----:B------:R-:W-:Y:S05]  /*16820*/  WARPSYNC.COLLECTIVE R15, `(.L_x_1209) ;  /* 0x000000000f087348 */ /* 0x000fea0003c00000 */
[----:B------:R0:W1:Y:S02]  /*16830*/  SHFL.IDX P6, R14, R13, R12, R11 ;  /* 0x0000000c0d0e7389 */ /* 0x00006400000c000b */
[----:B01----:R-:W-:Y:S01]  /*16840*/  ENDCOLLECTIVE ;  /* 0x000000000000791b */ /* 0x003fe20003800000 */
.L_x_1209:
        /* <DEDUP_REMOVED lines=12> */
.L_x_1210:
        /* <DEDUP_REMOVED lines=9> */
.L_x_1137:
[----:B0-----:R0:W1:Y:S02]  /*169a0*/  SYNCS.PHASECHK.TRANS64.TRYWAIT P0, [R4+URZ+0x30860], R3 ;  /* 0x03086003040075a7 */ /* 0x001064000800017f */
[----:B-1----:R-:W-:Y:S05]  /*169b0*/  @!P0 NANOSLEEP.SYNCS 0x989680 ;  /* 0x009896800000895d */ /* 0x002fea0003900000 */
[----:B------:R-:W1:Y:S02]  /*169c0*/  @!P0 SYNCS.PHASECHK.TRANS64 P0, [R4+URZ+0x30860], R3 ;  /* 0x03086003040085a7 */ /* 0x000e64000800007f */
[----:B-1----:R-:W-:Y:S05]  /*169d0*/  @!P0 BRA `(.L_x_1137) ;  /* 0xfffffffc00f08947 */ /* 0x002fea000383ffff */
[----:B------:R-:W-:Y:S05]  /*169e0*/  BRA `(.L_x_1212) ;  /* 0xffffffd4005c7947 */ /* 0x000fea000383ffff */
.L_x_1138:
[----:B------:R-:W-:Y:S01]  /*169f0*/  BSSY B0, `(.L_x_1213) ;  /* 0x0000008000007945 */ /* 0x000fe20003800000 */
[----:B------:R-:W-:Y:S01]  /*16a00*/  MOV R13, R19 ;  /* 0x00000013000d7202 */ /* 0x000fe20000000f00 */
[----:B------:R-:W-:Y:S02]  /*16a10*/  IMAD.MOV.U32 R12, RZ, RZ, RZ ;  /* 0x000000ffff0c7224 */ /* 0x000fe400078e00ff */
[----:B------:R-:W-:Y:S02]  /*16a20*/  IMAD.MOV.U32 R11, RZ, RZ, 0x181f ;  /* 0x0000181fff0b7424 */ /* 0x000fe400078e00ff */
[----:B------:R-:W-:-:S07]  /*16a30*/  IMAD.MOV.U32 R15, RZ, RZ, -0x1 ;  /* 0xffffffffff0f7424 */ /* 0x000fce00078e00ff */
[----:B0-----:R-:W-:Y:S05]  /*16a40*/  WARPSYNC.COLLECTIVE R15, `(.L_x_1214) ;  /* 0x000000000f087348 */ /* 0x001fea0003c00000 */
[----:B------:R1:W2:Y:S02]  /*16a50*/  SHFL.IDX P6, R14, R13, R12, R11 ;  /* 0x0000000c0d0e7389 */ /* 0x0002a400000c000b */
[----:B012---:R-:W-:Y:S01]  /*16a60*/  ENDCOLLECTIVE ;  /* 0x000000000000791b */ /* 0x007fe20003800000 */
.L_x_1214:
[----:B------:R-:W-:Y:S05]  /*16a70*/  BSYNC B0 ;  /* 0x0000000000007941 */ /* 0x000fea0003800000 */
.L_x_1213:
[----:B------:R-:W-:Y:S01]  /*16a80*/  IMAD.MOV.U32 R13, RZ, RZ, R18 ;  /* 0x000000ffff0d7224 */ /* 0x000fe200078e0012 */
[----:B------:R-:W-:Y:S01]  /*16a90*/  MOV R12, RZ ;  /* 0x000000ff000c7202 */ /* 0x000fe20000000f00 */
[----:B------:R-:W-:Y:S02]  /*16aa0*/  IMAD.MOV.U32 R11, RZ, RZ, 0x181f ;  /* 0x0000181fff0b7424 */ /* 0x000fe400078e00ff */
[----:B------:R-:W-:Y:S02]  /*16ab0*/  IMAD.MOV.U32 R15, RZ, RZ, -0x1 ;  /* 0xffffffffff0f7424 */ /* 0x000fe400078e00ff */
[----:B------:R-:W-:Y:S02]  /*16ac0*/  IMAD.MOV.U32 R0, RZ, RZ, R14 ;  /* 0x000000ffff007224 */ /* 0x000fe400078e000e */
[----:B------:R-:W-:-:S07]  /*16ad0*/  IMAD.SHL.U32 R6, R37, 0x2, RZ ;  /* 0x0000000225067824 */ /* 0x000fce00078e00ff */
[----:B------:R-:W-:Y:S05]  /*16ae0*/  WARPSYNC.COLLECTIVE R15, `(.L_x_1215) ;  /* 0x000000000f087348 */ /* 0x000fea0003c00000 */
[----:B------:R0:W1:Y:S02]  /*16af0*/  SHFL.IDX P6, R14, R13, R12, R11 ;  /* 0x0000000c0d0e7389 */ /* 0x00006400000c000b */
[----:B01----:R-:W-:Y:S01]  /*16b00*/  ENDCOLLECTIVE ;  /* 0x000000000000791b */ /* 0x003fe20003800000 */
.L_x_1215:
[----:B------:R-:W-:Y:S01]  /*16b10*/  MOV R13, R19 ;  /* 0x00000013000d7202 */ /* 0x000fe20000000f00 */
[----:B------:R-:W-:Y:S01]  /*16b20*/  IMAD.MOV.U32 R12, RZ, RZ, 0x1 ;  /* 0x00000001ff0c7424 */ /* 0x000fe200078e00ff */
[----:B------:R-:W-:-:S13]  /*16b30*/  IADD3 R2, P0, R14, R6, RZ ;  /* 0x000000060e027210 */ /* 0x000fda0007f1e0ff */
[----:B------:R-:W-:Y:S05]  /*16b40*/  WARPSYNC.COLLECTIVE R15, `(.L_x_1216) ;  /* 0x000000000f087348 */ /* 0x000fea0003c00000 */
[----:B------:R0:W1:Y:S02]  /*16b50*/  SHFL.IDX P6, R14, R13, R12, R11 ;  /* 0x0000000c0d0e7389 */ /* 0x00006400000c000b */
[----:B01----:R-:W-:Y:S01]  /*16b60*/  ENDCOLLECTIVE ;  /* 0x000000000000791b */ /* 0x003fe20003800000 */
.L_x_1216:
[----:B------:R-:W-:Y:S01]  /*16b70*/  IMAD.X R3, RZ, RZ, R0, P0 ;  /* 0x000000ffff037224 */ /* 0x000fe200000e0600 */
[----:B------:R-:W-:Y:S01]  /*16b80*/  ISETP.LT.OR P0, PT, R5, 0x1, P5 ;  /* 0x000000010500780c */ /* 0x000fe20002f01670 */
[----:B------:R-:W-:Y:S02]  /*16b90*/  IMAD R0, R8, 0x2, R17 ;  /* 0x0000000208007824 */ /* 0x000fe400078e0211 */
        /* <DEDUP_REMOVED lines=10> */
.L_x_1217:
        /* <DEDUP_REMOVED lines=14> */
.L_x_1218:
        /* <DEDUP_REMOVED lines=12> */
.L_x_1219:
        /* <DEDUP_REMOVED lines=14> */
.L_x_1220:
        /* <DEDUP_REMOVED lines=12> */
.L_x_1221:
        /* <DEDUP_REMOVED lines=9> */
.L_x_1143:
[----:B------:R-:W-:Y:S01]  /*17010*/  BSSY B0, `(.L_x_1223) ;  /* 0x0000008000007945 */ /* 0x000fe20003800000 */
[----:B------:R-:W-:Y:S02]  /*17020*/  IMAD.MOV.U32 R13, RZ, RZ, R34 ;  /* 0x000000ffff0d7224 */ /* 0x000fe400078e0022 */
[----:B------:R-:W-:Y:S02]  /*17030*/  IMAD.MOV.U32 R12, RZ, RZ, RZ ;  /* 0x000000ffff0c7224 */ /* 0x000fe400078e00ff */
[----:B------:R-:W-:Y:S02]  /*17040*/  IMAD.MOV.U32 R11, RZ, RZ, 0x1f ;  /* 0x0000001fff0b7424 */ /* 0x000fe400078e00ff */
[----:B------:R-:W-:-:S07]  /*17050*/  IMAD.MOV.U32 R15, RZ, RZ, -0x1 ;  /* 0xffffffffff0f7424 */ /* 0x000fce00078e00ff */
[----:B-----5:R-:W-:Y:S05]  /*17060*/  WARPSYNC.COLLECTIVE R15, `(.L_x_1224) ;  /* 0x000000000f087348 */ /* 0x020fea0003c00000 */
[----:B------:R0:W1:Y:S02]  /*17070*/  SHFL.IDX P6, R14, R13, R12, R11 ;  /* 0x0000000c0d0e7389 */ /* 0x00006400000c000b */
[----:B01---5:R-:W-:Y:S01]  /*17080*/  ENDCOLLECTIVE ;  /* 0x000000000000791b */ /* 0x023fe20003800000 */
.L_x_1224:
[----:B------:R-:W-:Y:S05]  /*17090*/  BSYNC B0 ;  /* 0x0000000000007941 */ /* 0x000fea0003800000 */
.L_x_1223:
[----:B------:R-:W-:Y:S05]  /*170a0*/  BRA `(.L_x_1225) ;  /* 0xffffffd400287947 */ /* 0x000fea000383ffff */
.L_x_1146:
[----:B-1----:R1:W2:Y:S02]  /*170b0*/  SYNCS.PHASECHK.TRANS64.TRYWAIT P0, [R5+URZ+0x30820], R0 ;  /* 0x03082000050075a7 */ /* 0x0022a4000800017f */
[----:B--2---:R-:W-:Y:S05]  /*170c0*/  @!P0 NANOSLEEP.SYNCS 0x989680 ;  /* 0x009896800000895d */ /* 0x004fea0003900000 */
[----:B------:R-:W2:Y:S02]  /*170d0*/  @!P0 SYNCS.PHASECHK.TRANS64 P0, [R5+URZ+0x30820], R0 ;  /* 0x03082000050085a7 */ /* 0x000ea4000800007f */
[----:B--2---:R-:W-:Y:S05]  /*170e0*/  @!P0 BRA `(.L_x_1146) ;  /* 0xfffffffc00f08947 */ /* 0x004fea000383ffff */
[----:B------:R-:W-:Y:S05]  /*170f0*/  BRA `(.L_x_1226) ;  /* 0xffffffd400707947 */ /* 0x000fea000383ffff */
.L_x_1147:
[----:B------:R-:W2:Y:S01]  /*17100*/  S2R R2, SR_TID.X ;  /* 0x0000000000027919 */ /* 0x000ea20000002100 */
[----:B------:R-:W-:Y:S01]  /*17110*/  BSSY B0, `(.L_x_1227) ;  /* 0x000000a000007945 */ /* 0x000fe20003800000 */
[----:B------:R-:W-:Y:S02]  /*17120*/  IMAD.MOV.U32 R12, RZ, RZ, RZ ;  /* 0x000000ffff0c7224 */ /* 0x000fe400078e00ff */
[----:B------:R-:W-:Y:S02]  /*17130*/  IMAD.MOV.U32 R11, RZ, RZ, 0x1f ;  /* 0x0000001fff0b7424 */ /* 0x000fe400078e00ff */
[----:B------:R-:W-:Y:S01]  /*17140*/  IMAD.MOV.U32 R15, RZ, RZ, -0x1 ;  /* 0xffffffffff0f7424 */ /* 0x000fe200078e00ff */
[----:B--2---:R-:W-:-:S04]  /*17150*/  SHF.R.U32.HI R2, RZ, 0x5, R2 ;  /* 0x00000005ff027819 */ /* 0x004fc80000011602 */
[----:B------:R-:W-:-:S04]  /*17160*/  LOP3.LUT R2, R2, 0x3, RZ, 0xc0, !PT ;  /* 0x0000000302027812 */ /* 0x000fc800078ec0ff */
[----:B------:R-:W-:-:S07]  /*17170*/  MOV R13, R2 ;  /* 0x00000002000d7202 */ /* 0x000fce0000000f00 */
[----:B01---5:R-:W-:Y:S05]  /*17180*/  WARPSYNC.COLLECTIVE R15, `(.L_x_1228) ;  /* 0x000000000f087348 */ /* 0x023fea0003c00000 */
[----:B------:R2:W3:Y:S02]  /*17190*/  SHFL.IDX P6, R14, R13, R12, R11 ;  /* 0x0000000c0d0e7389 */ /* 0x0004e400000c000b */
[----:B0123-5:R-:W-:Y:S01]  /*171a0*/  ENDCOLLECTIVE ;  /* 0x000000000000791b */ /* 0x02ffe20003800000 */
.L_x_1228:
[----:B------:R-:W-:Y:S05]  /*171b0*/  BSYNC B0 ;  /* 0x0000000000007941 */ /* 0x000fea0003800000 */
.L_x_1227:
[----:B------:R-:W-:Y:S05]  /*171c0*/  BRA `(.L_x_1229) ;  /* 0xffffffd400587947 */ /* 0x000fea000383ffff */
.L_x_1150:
[----:B------:R-:W-:Y:S01]  /*171d0*/  BSSY B1, `(.L_x_1230) ;  /* 0x0000006000017945 */ /* 0x000fe20003800000 */
[----:B------:R-:W-:-:S07]  /*171e0*/  IMAD.MOV.U32 R15, RZ, RZ, -0x1 ;  /* 0xffffffffff0f7424 */ /* 0x000fce00078e00ff */
[----:B01---5:R-:W-:Y:S05]  /*171f0*/  WARPSYNC.COLLECTIVE R15, `(.L_x_1231) ;  /* 0x000000000f0c7348 */ /* 0x023fea0003c00000 */
[----:B------:R-:W-:Y:S02]  /*17200*/  ELECT P6, UR62, PT ;  /* 0x00000000003e782f */ /* 0x000fe400038c0000 */
[----:B------:R-:W-:Y:S01]  /*17210*/  MOV R14, UR62 ;  /* 0x0000003e000e7c02 */ /* 0x000fe20008000f00 */
[----:B01---5:R-:W-:Y:S10]  /*17220*/  ENDCOLLECTIVE ;  /* 0x000000000000791b */ /* 0x023ff40003800000 */
.L_x_1231:
[----:B------:R-:W-:Y:S05]  /*17230*/  BSYNC B1 ;  /* 0x0000000000017941 */ /* 0x000fea0003800000 */
.L_x_1230:
[----:B------:R-:W-:Y:S05]  /*17240*/  BRA `(.L_x_1232) ;  /* 0xffffffd400507947 */ /* 0x000fea000383ffff */
.L_x_1152:
[----:B-1----:R1:W2:Y:S02]  /*17250*/  SYNCS.PHASECHK.TRANS64.TRYWAIT P1, [R3+URZ+0x30840], R2 ;  /* 0x03084002030075a7 */ /* 0x0022a4000802017f */
[----:B--2---:R-:W-:Y:S05]  /*17260*/  @!P1 NANOSLEEP.SYNCS 0x989680 ;  /* 0x009896800000995d */ /* 0x004fea0003900000 */
[----:B------:R-:W2:Y:S02]  /*17270*/  @!P1 SYNCS.PHASECHK.TRANS64 P1, [R3+URZ+0x30840], R2 ;  /* 0x03084002030095a7 */ /* 0x000ea4000802007f */
[----:B--2---:R-:W-:Y:S05]  /*17280*/  @!P1 BRA `(.L_x_1152) ;  /* 0xfffffffc00f09947 */ /* 0x004fea000383ffff */
[----:B------:R-:W-:Y:S05]  /*17290*/  BRA `(.L_x_1233) ;  /* 0xffffffd400787947 */ /* 0x000fea000383ffff */
.L_x_1154:
[----:B--2---:R2:W3:Y:S02]  /*172a0*/  SYNCS.PHASECHK.TRANS64.TRYWAIT P1, [R23+URZ+0x30840], R0 ;  /* 0x03084000170075a7 */ /* 0x0044e4000802017f */
[----:B---3--:R-:W-:Y:S05]  /*172b0*/  @!P1 NANOSLEEP.SYNCS 0x989680 ;  /* 0x009896800000995d */ /* 0x008fea0003900000 */
[----:B------:R-:W3:Y:S02]  /*172c0*/  @!P1 SYNCS.PHASECHK.TRANS64 P1, [R23+URZ+0x30840], R0 ;  /* 0x03084000170095a7 */ /* 0x000ee4000802007f */
[----:B---3--:R-:W-:Y:S05]  /*172d0*/  @!P1 BRA `(.L_x_1154) ;  /* 0xfffffffc00f09947 */ /* 0x008fea000383ffff */
[----:B------:R-:W-:Y:S05]  /*172e0*/  BRA `(.L_x_1234) ;  /* 0xffffffd400847947 */ /* 0x000fea000383ffff */
.L_x_1156:
[----:B---3--:R3:W4:Y:S02]  /*172f0*/  SYNCS.PHASECHK.TRANS64.TRYWAIT P1, [R3+URZ+0x30860], R2 ;  /* 0x03086002030075a7 */ /* 0x008724000802017f */
[----:B----4-:R-:W-:Y:S05]  /*17300*/  @!P1 NANOSLEEP.SYNCS 0x989680 ;  /* 0x009896800000995d */ /* 0x010fea0003900000 */
[----:B------:R-:W4:Y:S02]  /*17310*/  @!P1 SYNCS.PHASECHK.TRANS64 P1, [R3+URZ+0x30860], R2 ;  /* 0x03086002030095a7 */ /* 0x000f24000802007f */
[----:B----4-:R-:W-:Y:S05]  /*17320*/  @!P1 BRA `(.L_x_1156) ;  /* 0xfffffffc00f09947 */ /* 0x010fea000383ffff */
[----:B------:R-:W-:Y:S05]  /*17330*/  BRA `(.L_x_1235) ;  /* 0xffffffd400807947 */ /* 0x000fea000383ffff */
.L_x_1236:
        /* <DEDUP_REMOVED lines=12> */
.L_x_15828:


//--------------------- .text._ZN7cutlass13device_kernelIN5flash11enable_sm90INS1_16FlashAttnFwdSm90INS1_25CollectiveMainloopFwdSm90ILi2EN4cute5tupleIJNS5_1CILi1EEES8_S8_EEENS6_IJNS7_ILi128EEENS7_ILi64EEENS7_ILi256EEEEEELi256ENS_10bfloat16_tEfNS_4arch4Sm90ELb0ELb1ELb1ELb1ELb1ELb0ELb0ELb1ELb1ELb1ELb0ELb0EEENS1_21CollectiveEpilogueFwdINS6_IJSA_SC_SB_EEES9_SE_SG_Li256ELb1ELb1ELb0ELb0EEENS1_36VarlenDynamicPersistentTileSchedulerILi128ELi64ELi256ELi128ELb0ELb1ELb1ELb1ELb0ELb1EEEEEEEEEvNT_6ParamsE --------------------------
	.section	.text._ZN7cutlass13device_kernelIN5flash11enable_sm90INS1_16FlashAttnFwdSm90INS1_25CollectiveMainloopFwdSm90ILi2EN4cute5tupleIJNS5_1CILi1EEES8_S8_EEENS6_IJNS7_ILi128EEENS7_ILi64EEENS7_ILi256EEEEEELi256ENS_10bfloat16_tEfNS_4arch4Sm90ELb0ELb1ELb1ELb1ELb1ELb0ELb0ELb1ELb1ELb1ELb0ELb0EEENS1_21CollectiveEpilogueFwdINS6_IJSA_SC_SB_EEES9_SE_SG_Li256ELb1ELb1ELb0ELb0EEENS1_36VarlenDynamicPersistentTileSchedulerILi128ELi64ELi256ELi128ELb0ELb1ELb1ELb1ELb0ELb1EEEEEEEEEvNT_6ParamsE,"ax",@progbits
	.align	128
.text._ZN7cutlass13device_kernelIN5flash11enable_sm90INS1_16FlashAttnFwdSm90INS1_25CollectiveMainloopFwdSm90ILi2EN4cute5tupleIJNS5_1CILi1EEES8_S8_EEENS6_IJNS7_ILi128EEENS7_ILi64EEENS7_ILi256EEEEEELi256ENS_10bfloat16_tEfNS_4arch4Sm90ELb0ELb1ELb1ELb1ELb1ELb0ELb0ELb1ELb1ELb1ELb0ELb0EEENS1_21CollectiveEpilogueFwdINS6_IJSA_SC_SB_EEES9_SE_SG_Li256ELb1ELb1ELb0ELb0EEENS1_36VarlenDynamicPersistentTileSchedulerILi128ELi64ELi256ELi128ELb0ELb1ELb1ELb1ELb0ELb1EEEEEEEEEvNT_6ParamsE:
        .type           _ZN7cutlass13device_kernelIN5flash11enable_sm90INS1_16FlashAttnFwdSm90INS1_25CollectiveMainloopFwdSm90ILi2EN4cute5tupleIJNS5_1CILi1EEES8_S8_EEENS6_IJNS7_ILi128EEENS7_ILi64EEENS7_ILi256EEEEEELi256ENS_10bfloat16_tEfNS_4arch4Sm90ELb0ELb1ELb1ELb1ELb1ELb0ELb0ELb1ELb1ELb1ELb0ELb0EEENS1_21CollectiveEpilogueFwdINS6_IJSA_SC_SB_EEES9_SE_SG_Li256ELb1ELb1ELb0ELb0EEENS1_36VarlenDynamicPersistentTileSchedulerILi128ELi64ELi256ELi128ELb0ELb1ELb1ELb1ELb0ELb1EEEEEEEEEvNT_6ParamsE,@function
        .size           _ZN7cutlass13device_kernelIN5flash11enable_sm90INS1_16FlashAttnFwdSm90INS1_25CollectiveMainloopFwdSm90ILi2EN4cute5tupleIJNS5_1CILi1EEES8_S8_EEENS6_IJNS7_ILi128EEENS7_ILi64EEENS7_ILi256EEEEEELi256ENS_10bfloat16_tEfNS_4arch4Sm90ELb0ELb1ELb1ELb1ELb1ELb0ELb0ELb1ELb1ELb1ELb0ELb0EEENS1_21CollectiveEpilogueFwdINS6_IJSA_SC_SB_EEES9_SE_SG_Li256ELb1ELb1ELb0ELb0EEENS1_36VarlenDynamicPersistentTileSchedulerILi128ELi64ELi256ELi128ELb0ELb1ELb1ELb1ELb0ELb1EEEEEEEEEvNT_6ParamsE,(.L_x_15829 - _ZN7cutlass13device_kernelIN5flash11enable_sm90INS1_16FlashAttnFwdSm90INS1_25CollectiveMainloopFwdSm90ILi2EN4cute5tupleIJNS5_1CILi1EEES8_S8_EEENS6_IJNS7_ILi128EEENS7_ILi64EEENS7_ILi256EEEEEELi256ENS_10bfloat16_tEfNS_4arch4Sm90ELb0ELb1ELb1ELb1ELb1ELb0ELb0ELb1ELb1ELb1ELb0ELb0EEENS1_21CollectiveEpilogueFwdINS6_IJSA_SC_SB_EEES9_SE_SG_Li256ELb1ELb1ELb0ELb0EEENS1_36VarlenDynamicPersistentTileSchedulerILi128ELi64ELi256ELi128ELb0ELb1ELb1ELb1ELb0ELb1EEEEEEEEEvNT_6ParamsE)
        .other          _ZN7cutlass13device_kernelIN5flash11enable_sm90INS1_16FlashAttnFwdSm90INS1_25CollectiveMainloopFwdSm90ILi2EN4cute5tupleIJNS5_1CILi1EEES8_S8_EEENS6_IJNS7_ILi128EEENS7_ILi64EEENS7_ILi256EEEEEELi256ENS_10bfloat16_tEfNS_4arch4Sm90ELb0ELb1ELb1ELb1ELb1ELb0ELb0ELb1ELb1ELb1ELb0ELb0EEENS1_21CollectiveEpilogueFwdINS6_IJSA_SC_SB_EEES9_SE_SG_Li256ELb1ELb1ELb0ELb0EEENS1_36VarlenDynamicPersistentTileSchedulerILi128ELi64ELi256ELi128ELb0ELb1ELb1ELb1ELb0ELb1EEEEEEEEEvNT_6ParamsE,@"STO_CUDA_ENTRY STV_DEFAULT"
_ZN7cutlass13device_kernelIN5flash11enable_sm90INS1_16FlashAttnFwdSm90INS1_25CollectiveMainloopFwdSm90ILi2EN4cute5tupleIJNS5_1CILi1EEES8_S8_EEENS6_IJNS7_ILi128EEENS7_ILi64EEENS7_ILi256EEEEEELi256ENS_10bfloat16_tEfNS_4arch4Sm90ELb0ELb1ELb1ELb1ELb1ELb0ELb0ELb1ELb1ELb1ELb0ELb0EEENS1_21CollectiveEpilogueFwdINS6_IJSA_SC_SB_EEES9_SE_SG_Li256ELb1ELb1ELb0ELb0EEENS1_36VarlenDynamicPersistentTileSchedulerILi128ELi64ELi256ELi128ELb0ELb1ELb1ELb1ELb0ELb1EEEEEEEEEvNT_6ParamsE:
        /* <DEDUP_REMOVED lines=45> */
.L_x_1237:
        /* <DEDUP_REMOVED lines=22> */
.L_x_1238:
        /* <DEDUP_REMOVED lines=18> */
.L_x_1239:
        /* <DEDUP_REMOVED lines=22> */
.L_x_1240:
        /* <DEDUP_REMOVED lines=23> */
.L_x_1241:
        /* <DEDUP_REMOVED lines=10> */
.L_x_1243:
        /* <DEDUP_REMOVED lines=14> */
[----:B------:R-:W2:Y:S01]  /*09a0*/  LDL R2, [R1+0x20] ;  /* 0x0000200001027983 */ /* 0x000ea20000100800 */
[----:B------:R-:W-:Y:S01]  /*09b0*/  VIADD R219, R0, 0xffffff80 ;  /* 0xffffff8000db7836 */ /* 0x000fe20000000000 */
[----:B------:R-:W-:Y:S01]  /*09c0*/  R2UR UR6, R11 ;  /* 0x000000000b0672ca */ /* 0x000fe200000e0000 */
[----:B------:R-:W-:Y:S01]  /*09d0*/  UMOV UR39, URZ ;  /* 0x0000003f00277c82 */ /* 0x000fe20008000000 */
[----:B------:R-:W-:Y:S01]  /*09e0*/  R2UR UR5, R9 ;  /* 0x00000000090572ca */ /* 0x000fe200000e0000 */
[----:B------:R-:W-:Y:S01]  /*09f0*/  UMOV UR38, URZ ;  /* 0x0000003f00267c82 */ /* 0x000fe20008000000 */
[----:B------:R-:W-:Y:S02]  /*0a00*/  SHF.R.S32.HI R0, RZ, 0x1f, R219 ;  /* 0x0000001fff007819 */ /* 0x000fe400000114db */
[----:B------:R-:W-:Y:S02]  /*0a10*/  R2UR UR7, R10 ;  /* 0x000000000a0772ca */ /* 0x000fe400000e0000 */
[----:B0-----:R-:W-:-:S02]  /*0a20*/  LEA.HI R3, R0, R219, RZ, 0x4 ;  /* 0x000000db00037211 */ /* 0x001fc400078f20ff */
[CC--:B------:R-:W-:Y:S02]  /*0a30*/  LEA.HI R4, R0.reuse, R219.reuse, RZ, 0x5 ;  /* 0x000000db00047211 */ /* 0x0c0fe400078f28ff */
[----:B------:R-:W-:Y:S02]  /*0a40*/  SHF.R.S32.HI R6, RZ, 0x4, R3 ;  /* 0x00000004ff067819 */ /* 0x000fe40000011403 */
[----:B------:R-:W-:Y:S01]  /*0a50*/  LEA.HI R11, R0, R219, RZ, 0x2 ;  /* 0x000000db000b7211 */ /* 0x000fe200078f10ff */
[----:B------:R-:W-:Y:S01]  /*0a60*/  IMAD.SHL.U32 R5, R4, 0x20, RZ ;  /* 0x0000002004057824 */ /* 0x000fe200078e00ff */
[C---:B------:R-:W-:Y:S02]  /*0a70*/  LOP3.LUT R4, R3.reuse, 0x3fffff0, RZ, 0xc0, !PT ;  /* 0x03fffff003047812 */ /* 0x040fe400078ec0ff */
[----:B------:R-:W-:Y:S02]  /*0a80*/  LEA.HI R3, R3, R6, RZ, 0x1 ;  /* 0x0000000603037211 */ /* 0x000fe400078f08ff */
[----:B------:R-:W-:Y:S01]  /*0a90*/  LOP3.LUT R5, R5, 0xfffffc00, RZ, 0xc0, !PT ;  /* 0xfffffc0005057812 */ /* 0x000fe200078ec0ff */
[----:B------:R-:W-:Y:S01]  /*0aa0*/  IMAD.IADD R4, R219, 0x1, -R4 ;  /* 0x00000001db047824 */ /* 0x000fe200078e0a04 */
[----:B------:R-:W-:-:S03]  /*0ab0*/  LOP3.LUT R3, R3, 0x1ffffffe, RZ, 0xc0, !PT ;  /* 0x1ffffffe03037812 */ /* 0x000fc600078ec0ff */
[----:B------:R-:W-:Y:S01]  /*0ac0*/  IMAD R4, R4, 0x40, R5 ;  /* 0x0000004004047824 */ /* 0x000fe200078e0205 */
[----:B------:R-:W-:Y:S02]  /*0ad0*/  IADD3 R3, R6, -R3, RZ ;  /* 0x8000000306037210 */ /* 0x000fe40007ffe0ff */
        /* <DEDUP_REMOVED lines=24> */
[----:B------:R-:W-:Y:S01]  /*0c60*/  SHF.R.S32.HI R7, RZ, 0x5, R7 ;  /* 0x00000005ff077819 */ /* 0x000fe20000011407 */
[----:B------:R-:W-:Y:S01]  /*0c70*/  IMAD.IADD R205, R219, 0x1, -R2 ;  /* 0x00000001dbcd7824 */ /* 0x000fe200078e0a02 */
[----:B------:R-:W-:Y:S02]  /*0c80*/  LOP3.LUT R10, R10, 0xfffffff8, RZ, 0xc0, !PT ;  /* 0xfffffff80a0a7812 */ /* 0x000fe400078ec0ff */
[----:B------:R-:W-:Y:S01]  /*0c90*/  LOP3.LUT R19, R8, 0x7ffffffc, RZ, 0xc0, !PT ;  /* 0x7ffffffc08137812 */ /* 0x000fe200078ec0ff */
[----:B------:R-:W-:Y:S02]  /*0ca0*/  IMAD.SHL.U32 R23, R205, 0x8, RZ ;  /* 0x00000008cd177824 */ /* 0x000fe400078e00ff */
[----:B------:R-:W-:Y:S01]  /*0cb0*/  IMAD.IADD R10, R9, 0x1, -R10 ;  /* 0x00000001090a7824 */ /* 0x000fe200078e0a0a */
[----:B------:R-:W-:Y:S01]  /*0cc0*/  LEA.HI R9, R5, R5, RZ, 0x1 ;  /* 0x0000000505097211 */ /* 0x000fe200078f08ff */
[----:B------:R-:W-:Y:S01]  /*0cd0*/  VIADD R203, R23, 0x40 ;  /* 0x0000004017cb7836 */ /* 0x000fe20000000000 */
[----:B------:R-:W-:Y:S01]  /*0ce0*/  SHF.R.S32.HI R218, RZ, 0x1f, R23 ;  /* 0x0000001fffda7819 */ /* 0x000fe20000011417 */
[----:B------:R-:W-:Y:S01]  /*0cf0*/  IMAD R7, R7, 0x10, R10 ;  /* 0x0000001007077824 */ /* 0x000fe200078e020a */
[----:B------:R-:W-:Y:S01]  /*0d00*/  LOP3.LUT R10, R9, 0x1ffffffe, RZ, 0xc0, !PT ;  /* 0x1ffffffe090a7812 */ /* 0x000fe200078ec0ff */
[C---:B------:R-:W-:Y:S01]  /*0d10*/  VIADD R202, R23.reuse, 0x80 ;  /* 0x0000008017ca7836 */ /* 0x040fe20000000000 */
[----:B------:R-:W-:Y:S01]  /*0d20*/  SHF.R.S32.HI R217, RZ, 0x1f, R203 ;  /* 0x0000001fffd97819 */ /* 0x000fe200000114cb */
[----:B------:R-:W-:Y:S01]  /*0d30*/  VIADD R204, R23, 0xc0 ;  /* 0x000000c017cc7836 */ /* 0x000fe20000000000 */
[----:B------:R-:W-:Y:S01]  /*0d40*/  LEA R212, R6, R7, 0x6 ;  /* 0x0000000706d47211 */ /* 0x000fe200078e30ff */
[----:B------:R-:W-:Y:S01]  /*0d50*/  IMAD.IADD R5, R5, 0x1, -R10 ;  /* 0x0000000105057824 */ /* 0x000fe200078e0a0a */
[----:B------:R-:W-:Y:S01]  /*0d60*/  SHF.R.S32.HI R216, RZ, 0x1f, R202 ;  /* 0x0000001fffd87819 */ /* 0x000fe200000114ca */
[----:B------:R-:W-:Y:S01]  /*0d70*/  IMAD.IADD R19, R210, 0x1, -R19 ;  /* 0x00000001d2137824 */ /* 0x000fe200078e0a13 */
[----:B------:R-:W-:-:S02]  /*0d80*/  SHF.R.S32.HI R215, RZ, 0x1f, R204 ;  /* 0x0000001fffd77819 */ /* 0x000fc400000114cc */
[----:B------:R-:W-:-:S07]  /*0d90*/  LEA R200, R5, R212, 0x3 ;  /* 0x000000d405c87211 */ /* 0x000fce00078e18ff */
.L_x_1351:
[----:B------:R-:W-:Y:S01]  /*0da0*/  ULDC.64 UR8, c[0x0][0xa28] ;  /* 0x00028a0000087ab9 */ /* 0x000fe20000000a00 */
[----:B------:R-:W-:Y:S01]  /*0db0*/  ULDC UR4, c[0x0][0x424] ;  /* 0x0001090000047ab9 */ /* 0x000fe20000000800 */
[----:B------:R-:W-:-:S04]  /*0dc0*/  UISETP.NE.U32.AND UP0, UPT, UR8, URZ, UPT ;  /* 0x0000003f0800728c */ /* 0x000fc8000bf05070 */
[----:B------:R-:W-:-:S03]  /*0dd0*/  UISETP.NE.AND.EX UP0, UPT, UR9, URZ, UPT, UP0 ;  /* 0x0000003f0900728c */ /* 0x000fc6000bf05300 */
[----:B------:R-:W-:Y:S02]  /*0de0*/  ULDC.64 UR8, c[0x0][0xa18] ;  /* 0x0002860000087ab9 */ /* 0x000fe40000000a00 */
[----:B------:R-:W-:Y:S01]  /*0df0*/  UISETP.NE.U32.AND UP1, UPT, UR8, URZ, UPT ;  /* 0x0000003f0800728c */ /* 0x000fe2000bf25070 */
[----:B------:R-:W-:-:S03]  /*0e00*/  PLOP3.LUT P0, PT, PT, PT, UP0, 0x80, 0x0 ;  /* 0x000000000000781c */ /* 0x000fc60003f0f008 */
[----:B------:R-:W-:-:S03]  /*0e10*/  UISETP.NE.AND.EX UP1, UPT, UR9, URZ, UPT, UP1 ;  /* 0x0000003f0900728c */ /* 0x000fc6000bf25310 */
[----:B------:R-:W-:Y:S02]  /*0e20*/  @UP0 ULDC.64 UR8, c[0x0][0xa28] ;  /* 0x00028a0000080ab9 */ /* 0x000fe40000000a00 */
[----:B------:R-:W-:Y:S01]  /*0e30*/  @UP0 UIMAD.WIDE UR8, UR6, 0x4, UR8 ;  /* 0x00000004060808a5 */ /* 0x000fe2000f8e0208 */
[----:B------:R-:W-:-:S05]  /*0e40*/  PLOP3.LUT P2, PT, PT, PT, UP1, 0x80, 0x0 ;  /* 0x000000000000781c */ /* 0x000fca0003f4f018 */
[----:B------:R-:W-:Y:S01]  /*0e50*/  @UP1 ULDC.64 UR10, c[0x0][0xa18] ;  /* 0x00028600000a1ab9 */ /* 0x000fe20000000a00 */
[----:B0-2-4-:R-:W-:Y:S02]  /*0e60*/  IMAD.U32 R2, RZ, RZ, UR8 ;  /* 0x00000008ff027e24 */ /* 0x015fe4000f8e00ff */
[----:B------:R-:W-:Y:S01]  /*0e70*/  IMAD.U32 R3, RZ, RZ, UR9 ;  /* 0x00000009ff037e24 */ /* 0x000fe2000f8e00ff */
[----:B------:R-:W-:-:S04]  /*0e80*/  @UP1 UIMAD.WIDE UR8, UR6, 0x4, UR10 ;  /* 0x00000004060818a5 */ /* 0x000fc8000f8e020a */
[----:B------:R-:W2:Y:S02]  /*0e90*/  @P0 LDG.E R2, desc[UR36][R2.64] ;  /* 0x0000002402020981 */ /* 0x000ea4000c1e1900 */
[----:B------:R-:W-:Y:S02]  /*0ea0*/  IMAD.U32 R4, RZ, RZ, UR8 ;  /* 0x00000008ff047e24 */ /* 0x000fe4000f8e00ff */
[----:B------:R-:W-:Y:S01]  /*0eb0*/  IMAD.U32 R5, RZ, RZ, UR9 ;  /* 0x00000009ff057e24 */ /* 0x000fe2000f8e00ff */
[----:B------:R-:W-:-:S04]  /*0ec0*/  ULDC.64 UR8, c[0x0][0x418] ;  /* 0x0001060000087ab9 */ /* 0x000fc80000000a00 */
[----:B---3--:R-:W3:Y:S01]  /*0ed0*/  @P2 LDG.E R4, desc[UR36][R4.64] ;  /* 0x0000002404042981 */ /* 0x008ee2000c1e1900 */
[----:B------:R-:W-:Y:S01]  /*0ee0*/  UISETP.NE.U32.AND UP0, UPT, UR8, URZ, UPT ;  /* 0x0000003f0800728c */ /* 0x000fe2000bf05070 */
[----:B------:R-:W-:Y:S01]  /*0ef0*/  IMAD.U32 R206, RZ, RZ, UR7 ;  /* 0x00000007ffce7e24 */ /* 0x000fe2000f8e00ff */
[----:B------:R-:W-:Y:S02]  /*0f00*/  UMOV UR43, URZ ;  /* 0x0000003f002b7c82 */ /* 0x000fe40008000000 */
[----:B------:R-:W-:-:S03]  /*0f10*/  UISETP.NE.AND.EX UP0, UPT, UR9, URZ, UPT, UP0 ;  /* 0x0000003f0900728c */ /* 0x000fc6000bf05300 */
[----:B------:R-:W-:Y:S01]  /*0f20*/  ULDC.64 UR8, c[0x0][0xa20] ;  /* 0x0002880000087ab9 */ /* 0x000fe20000000a00 */
[----:B------:R-:W-:Y:S01]  /*0f30*/  USEL UR4, UR4, 0x1, UP0 ;  /* 0x0000000104047887 */ /* 0x000fe20008000000 */
[----:B------:R-:W-:Y:S01]  /*0f40*/  ISETP.NE.U32.AND P1, PT, RZ, UR8, PT ;  /* 0x00000008ff007c0c */ /* 0x000fe2000bf25070 */
[----:B------:R-:W-:Y:S02]  /*0f50*/  ULDC UR8, c[0x0][0x2f0] ;  /* 0x0000bc0000087ab9 */ /* 0x000fe40000000800 */
[----:B------:R-:W-:Y:S01]  /*0f60*/  UIMAD UR4, UR4, UR8, URZ ;  /* 0x00000008040472a4 */ /* 0x000fe2000f8e023f */
[----:B------:R-:W-:Y:S02]  /*0f70*/  ISETP.NE.AND.EX P1, PT, RZ, UR9, PT, P1 ;  /* 0x00000009ff007c0c */ /* 0x000fe4000bf25310 */
[----:B--2---:R-:W-:Y:S02]  /*0f80*/  @P0 R2UR UR43, R2 ;  /* 0x00000000022b02ca */ /* 0x004fe400000e0000 */
[----:B---3--:R-:W-:Y:S01]  /*0f90*/  @P2 R2UR UR42, R4 ;  /* 0x00000000042a22ca */ /* 0x008fe200000e0000 */
[----:B-1----:R-:W-:-:S14]  /*0fa0*/  @P2 BRA `(.L_x_1244) ;  /* 0x0000000000382947 */ /* 0x002fdc0003800000 */
[----:B------:R-:W-:Y:S01]  /*0fb0*/  ULDC.64 UR8, c[0x0][0xa00] ;  /* 0x0002800000087ab9 */ /* 0x000fe20000000a00 */
[----:B------:R-:W-:Y:S01]  /*0fc0*/  ULDC UR42, c[0x0][0x288] ;  /* 0x0000a200002a7ab9 */ /* 0x000fe20000000800 */
[----:B------:R-:W-:-:S04]  /*0fd0*/  ISETP.NE.U32.AND P0, PT, RZ, UR8, PT ;  /* 0x00000008ff007c0c */ /* 0x000fc8000bf05070 */
[----:B------:R-:W-:-:S13]  /*0fe0*/  ISETP.NE.AND.EX P0, PT, RZ, UR9, PT, P0 ;  /* 0x00000009ff007c0c */ /* 0x000fda000bf05300 */
[----:B------:R-:W-:Y:S05]  /*0ff0*/  @!P0 BRA `(.L_x_1244) ;  /* 0x0000000000248947 */ /* 0x000fea0003800000 */
[----:B------:R-:W-:Y:S02]  /*1000*/  ULDC.64 UR8, c[0x0][0xa00] ;  /* 0x0002800000087ab9 */ /* 0x000fe40000000a00 */
        /* <DEDUP_REMOVED lines=8> */
.L_x_1244:
[----:B------:R-:W-:Y:S01]  /*1090*/  MOV R208, UR6 ;  /* 0x0000000600d07c02 */ /* 0x000fe20008000f00 */
[----:B------:R-:W-:Y:S06]  /*10a0*/  @!P1 BRA `(.L_x_1245) ;  /* 0x00000000001c9947 */ /* 0x000fec0003800000 */
[----:B------:R-:W-:Y:S02]  /*10b0*/  ULDC.64 UR8, c[0x0][0xa20] ;  /* 0x0002880000087ab9 */ /* 0x000fe40000000a00 */
[----:B------:R-:W-:-:S06]  /*10c0*/  UIMAD.WIDE UR6, UR6, 0x4, UR8 ;  /* 0x00000004060678a5 */ /* 0x000fcc000f8e0208 */
[----:B------:R-:W-:Y:S02]  /*10d0*/  IMAD.U32 R2, RZ, RZ, UR6 ;  /* 0x00000006ff027e24 */ /* 0x000fe4000f8e00ff */
[----:B------:R-:W-:-:S05]  /*10e0*/  IMAD.U32 R3, RZ, RZ, UR7 ;  /* 0x00000007ff037e24 */ /* 0x000fca000f8e00ff */
[----:B------:R-:W2:Y:S02]  /*10f0*/  LDG.E R2, desc[UR36][R2.64] ;  /* 0x0000002402027981 */ /* 0x000ea4000c1e1900 */
[----:B--2---:R-:W-:Y:S01]  /*1100*/  R2UR UR4, R2 ;  /* 0x00000000020472ca */ /* 0x004fe200000e0000 */
[----:B------:R-:W-:-:S14]  /*1110*/  BRA `(.L_x_1246) ;  /* 0x0000000000347947 */ /* 0x000fdc0003800000 */
.L_x_1245:
[----:B------:R-:W-:Y:S02]  /*1120*/  ULDC.64 UR8, c[0x0][0xa08] ;  /* 0x0002820000087ab9 */ /* 0x000fe40000000a00 */
        /* <DEDUP_REMOVED lines=12> */
.L_x_1246:
[----:B------:R-:W-:Y:S01]  /*11f0*/  ULDC UR6, c[0x0][0x448] ;  /* 0x0001120000067ab9 */ /* 0x000fe20000000800 */
[----:B------:R-:W-:Y:S02]  /*1200*/  USHF.L.U32 UR61, UR5, 0x7, URZ ;  /* 0x00000007053d7899 */ /* 0x000fe4000800063f */
[----:B------:R-:W-:Y:S02]  /*1210*/  UISETP.NE.AND UP0, UPT, UR6, 0x1, UPT ;  /* 0x000000010600788c */ /* 0x000fe4000bf05270 */
[----:B------:R-:W-:Y:S02]  /*1220*/  UIADD3 UR43, -UR43, UR4, URZ ;  /* 0x000000042b2b7290 */ /* 0x000fe4000fffe13f */
[----:B------:R-:W-:Y:S02]  /*1230*/  UIADD3 UR8, UR61, 0x7f, URZ ;  /* 0x0000007f3d087890 */ /* 0x000fe4000fffe03f */
[----:B------:R-:W-:Y:S02]  /*1240*/  UP2UR UR4, UPR, URZ, 0x1 ;  /* 0x000000013f047883 */ /* 0x000fe40008000000 */
[----:B------:R-:W-:-:S03]  /*1250*/  UIADD3 UR9, UR43, 0x1, -UR42 ;  /* 0x000000012b097890 */ /* 0x000fc6000fffe82a */
[----:B------:R-:W-:Y:S01]  /*1260*/  @UP0 ULDC UR6, c[0x0][0x44c] ;  /* 0x0001130000060ab9 */ /* 0x000fe20000000800 */
[----:B------:R-:W-:Y:S01]  /*1270*/  IMAD.U32 R22, RZ, RZ, UR4 ;  /* 0x00000004ff167e24 */ /* 0x000fe2000f8e00ff */
[----:B------:R-:W-:Y:S01]  /*1280*/  UIMAD.WIDE.U32 UR6, UR8, UR6, URZ ;  /* 0x00000006080672a5 */ /* 0x000fe2000f8e003f */
[----:B------:R-:W-:Y:S01]  /*1290*/  @UP0 ULDC UR10, c[0x0][0x450] ;  /* 0x00011400000a0ab9 */ /* 0x000fe20000000800 */
[----:B------:R-:W-:Y:S02]  /*12a0*/  ULDC.64 UR4, c[0x0][0x9e0] ;  /* 0x0002780000047ab9 */ /* 0x000fe40000000a00 */
[----:B------:R-:W-:Y:S02]  /*12b0*/  @UP0 USHF.R.U32.HI UR8, URZ, UR10, UR7 ;  /* 0x0000000a3f080299 */ /* 0x000fe40008011607 */
[----:B------:R-:W-:Y:S02]  /*12c0*/  UISETP.GE.AND UP0, UPT, UR5, 0x1, UPT ;  /* 0x000000010500788c */ /* 0x000fe4000bf06270 */
[----:B------:R-:W-:-:S02]  /*12d0*/  UIADD3 UR8, UR9, UR8, URZ ;  /* 0x0000000809087290 */ /* 0x000fc4000fffe03f */
[----:B------:R-:W-:Y:S02]  /*12e0*/  UP2UR UR60, UPR, URZ, 0x1 ;  /* 0x000000013f3c7883 */ /* 0x000fe40008000000 */
[----:B------:R-:W-:Y:S01]  /*12f0*/  PLOP3.LUT P0, PT, PT, PT, UP0, 0x40, 0x0 ;  /* 0x000000000000781c */ /* 0x000fe20003f0e808 */
[----:B------:R-:W-:-:S06]  /*1300*/  UIADD3 UR4, UR8, UR4, URZ ;  /* 0x0000000408047290 */ /* 0x000fcc000fffe03f */
[----:B------:R-:W-:-:S06]  /*1310*/  IMAD.U32 R0, RZ, RZ, UR4 ;  /* 0x00000004ff007e24 */ /* 0x000fcc000f8e00ff */
[----:B------:R-:W-:Y:S05]  /*1320*/  @P0 BRA `(.L_x_1247) ;  /* 0x0000000000400947 */ /* 0x000fea0003800000 */
        /* <DEDUP_REMOVED lines=10> */
.L_x_1248:
[----:B------:R-:W-:-:S11]  /*13d0*/  UISETP.NE.AND UP0, UPT, UR5, 0x1, UPT ;  /* 0x000000010500788c */ /* 0x000fd6000bf05270 */
[----:B------:R-:W-:Y:S02]  /*13e0*/  @UP0 ULDC.64 UR8, c[0x0][0x9e8] ;  /* 0x00027a0000080ab9 */ /* 0x000fe40000000a00 */
[----:B------:R-:W-:-:S04]  /*13f0*/  UIMAD.WIDE.U32 UR6, UR4, UR8, URZ ;  /* 0x00000008040672a5 */ /* 0x000fc8000f8e003f */
[----:B------:R-:W-:-:S12]  /*1400*/  @UP0 USHF.R.U32.HI UR4, URZ, UR9, UR7 ;  /* 0x000000093f040299 */ /* 0x000fd80008011607 */
.L_x_1249:
[----:B------:R-:W-:-:S06]  /*1410*/  UIMAD UR4, UR4, UR5, UR5 ;  /* 0x00000005040472a4 */ /* 0x000fcc000f8e0205 */
[----:B------:R-:W-:-:S07]  /*1420*/  VIMNMX R0, R0, UR4, PT ;  /* 0x0000000400007c48 */ /* 0x000fce000bfe0100 */
.L_x_1247:
[----:B------:R-:W-:Y:S01]  /*1430*/  R2UR UR4, R22 ;  /* 0x00000000160472ca */ /* 0x000fe200000e0000 */
[----:B------:R-:W-:Y:S01]  /*1440*/  UMOV UR9, UR61 ;  /* 0x0000003d00097c82 */ /* 0x000fe20008000000 */
[----:B------:R-:W-:Y:S01]  /*1450*/  VIADD R0, R0, 0x3f ;  /* 0x0000003f00007836 */ /* 0x000fe20000000000 */
[----:B------:R-:W-:Y:S01]  /*1460*/  UIADD3 UR41, UR43, -UR42, URZ ;  /* 0x8000002a2b297290 */ /* 0x000fe2000fffe03f */
[----:B------:R-:W-:-:S03]  /*1470*/  ULDC UR10, c[0x0][0x9dc] ;  /* 0x00027700000a7ab9 */ /* 0x000fc60000000800 */
[----:B------:R-:W-:-:S04]  /*1480*/  SHF.R.S32.HI R3, RZ, 0x1f, R0 ;  /* 0x0000001fff037819 */ /* 0x000fc80000011400 */
[----:B------:R-:W-:Y:S02]  /*1490*/  LEA.HI R3, R3, R0, RZ, 0x6 ;  /* 0x0000000003037211 */ /* 0x000fe400078f30ff */
[----:B------:R-:W-:Y:S02]  /*14a0*/  UISETP.NE.AND UP0, UPT, UR4, URZ, UPT ;  /* 0x0000003f0400728c */ /* 0x000fe4000bf05270 */
[----:B------:R-:W-:Y:S01]  /*14b0*/  UIADD3 UR4, UR43, 0x3f, URZ ;  /* 0x0000003f2b047890 */ /* 0x000fe2000fffe03f */
        /* <DEDUP_REMOVED lines=24> */
.L_x_1251:
[----:B------:R-:W-:-:S11]  /*1640*/  UISETP.NE.AND UP0, UPT, UR5, 0x1, UPT ;  /* 0x000000010500788c */ /* 0x000fd6000bf05270 */
[----:B------:R-:W-:Y:S02]  /*1650*/  @UP0 ULDC.64 UR10, c[0x0][0x9e8] ;  /* 0x00027a00000a0ab9 */ /* 0x000fe40000000a00 */
[----:B------:R-:W-:-:S04]  /*1660*/  UIMAD.WIDE.U32 UR6, UR4, UR10, URZ ;  /* 0x0000000a040672a5 */ /* 0x000fc8000f8e003f */
[----:B------:R-:W-:-:S12]  /*1670*/  @UP0 USHF.R.U32.HI UR4, URZ, UR11, UR7 ;  /* 0x0000000b3f040299 */ /* 0x000fd80008011607 */
.L_x_1252:
[----:B------:R-:W-:-:S04]  /*1680*/  UIMAD UR4, UR4, UR5, URZ ;  /* 0x00000005040472a4 */ /* 0x000fc8000f8e023f */
[----:B------:R-:W-:-:S04]  /*1690*/  UISETP.LT.AND UP0, UPT, UR9, UR4, UPT ;  /* 0x000000040900728c */ /* 0x000fc8000bf01270 */
[----:B------:R-:W-:-:S12]  /*16a0*/  USEL UR9, UR9, UR4, !UP0 ;  /* 0x0000000409097287 */ /* 0x000fd8000c000000 */
.L_x_1250:
[----:B------:R-:W-:Y:S01]  /*16b0*/  USHF.R.S32.HI UR4, URZ, 0x1f, UR9 ;  /* 0x0000001f3f047899 */ /* 0x000fe20008011409 */
[----:B------:R-:W-:Y:S02]  /*16c0*/  PLOP3.LUT P0, PT, PT, PT, PT, 0x80, 0x0 ;  /* 0x000000000000781c */ /* 0x000fe40003f0f070 */
[----:B------:R-:W-:Y:S02]  /*16d0*/  CS2R R2, SRZ ;  /* 0x0000000000027805 */ /* 0x000fe4000001ff00 */
[----:B------:R-:W-:Y:S01]  /*16e0*/  MOV R0, RZ ;  /* 0x000000ff00007202 */ /* 0x000fe20000000f00 */
        /* <DEDUP_REMOVED lines=29> */
[----:B------:R-:W-:Y:S01]  /*18c0*/  CS2R R104, SRZ ;  /* 0x0000000000687805 */ /* 0x000fe2000001ff00 */
[----:B------:R-:W-:Y:S01]  /*18d0*/  IMAD.MOV.U32 R166, RZ, RZ, RZ ;  /* 0x000000ffffa67224 */ /* 0x000fe200078e00ff */
        /* <DEDUP_REMOVED lines=36> */
[----:B------:R-:W-:Y:S01]  /*1b20*/  IMAD.MOV.U32 R8, RZ, RZ, RZ ;  /* 0x000000ffff087224 */ /* 0x000fe200078e00ff */
        /* <DEDUP_REMOVED lines=35> */
.L_x_1254:
        /* <DEDUP_REMOVED lines=11> */
.L_x_1446:
[----:B------:R-:W-:Y:S05]  /*1e10*/  @!P0 BRA `(.L_x_1256) ;  /* 0x0000000000048947 */ /* 0x000fea0003800000 */
[----:B------:R-:W-:Y:S01]  /*1e20*/  BPT.TRAP 0x1 ;  /* 0x000000040000795c */ /* 0x000fe20000300000 */
.L_x_1256:
[----:B0-----:R-:W-:Y:S01]  /*1e30*/  IMAD.U32 R0, RZ, RZ, UR39 ;  /* 0x00000027ff007e24 */ /* 0x001fe2000f8e00ff */
[----:B------:R-:W-:-:S04]  /*1e40*/  MOV R3, UR38 ;  /* 0x0000002600037c02 */ /* 0x000fc80008000f00 */
[----:B------:R-:W-:Y:S02]  /*1e50*/  LEA R3, R3, UR40, 0x3 ;  /* 0x0000002803037c11 */ /* 0x000fe4000f8e18ff */
[----:B------:R-:W-:-:S04]  /*1e60*/  SHF.L.U32 R0, R0, 0x1f, RZ ;  /* 0x0000001f00007819 */ /* 0x000fc800000006ff */
[----:B------:R0:W1:Y:S01]  /*1e70*/  SYNCS.PHASECHK.TRANS64.TRYWAIT P1, [R3+URZ+0x30830], R0 ;  /* 0x03083000030075a7 */ /* 0x000062000802017f */
[----:B------:R-:W-:Y:S05]  /*1e80*/  @!P0 BRA `(.L_x_1257) ;  /* 0x0000000000048947 */ /* 0x000fea0003800000 */
[----:B------:R-:W-:Y:S01]  /*1e90*/  BPT.TRAP 0x1 ;  /* 0x000000040000795c */ /* 0x000fe20000300000 */
.L_x_1257:
[----:B-1----:R-:W-:Y:S05]  /*1ea0*/  @P1 BRA `(.L_x_1258) ;  /* 0x0000000000081947 */ /* 0x002fea0003800000 */
[----:B------:R-:W1:Y:S02]  /*1eb0*/  SYNCS.PHASECHK.TRANS64.TRYWAIT P1, [R3+URZ+0x30830], R0 ;  /* 0x03083000030075a7 */ /* 0x000e64000802017f */
[----:B-1----:R-:W-:Y:S05]  /*1ec0*/  @!P1 BRA `(.L_x_1259) ;  /* 0x0000014400d89947 */ /* 0x002fea0003800000 */
.L_x_1258:
        /* <DEDUP_REMOVED lines=13> */
[----:B------:R-:W-:Y:S01]  /*1fa0*/  ULOP3.LUT UR4, UR44, 0x10000, URZ, 0xfc, !UPT ;  /* 0x000100002c047892 */ /* 0x000fe2000f8efc3f */
[----:B------:R-:W-:Y:S01]  /*1fb0*/  UMOV UR13, 0x40000040 ;  /* 0x40000040000d7882 */ /* 0x000fe20000000000 */
[----:B------:R-:W-:Y:S02]  /*1fc0*/  UMOV UR15, 0x40000040 ;  /* 0x40000040000f7882 */ /* 0x000fe40000000000 */
[----:B------:R-:W-:Y:S01]  /*1fd0*/  IMAD.U32 R20, RZ, RZ, UR5 ;  /* 0x00000005ff147e24 */ /* 0x000fe2000f8e00ff */
[----:B------:R-:W-:Y:S02]  /*1fe0*/  ULEA UR5, UR38, UR5, 0xb ;  /* 0x0000000526057291 */ /* 0x000fe4000f8e583f */
[----:B------:R-:W-:Y:S01]  /*1ff0*/  UMOV UR8, UR4 ;  /* 0x0000000400087c82 */ /* 0x000fe20008000000 */
[----:B------:R-:W-:Y:S01]  /*2000*/  UIADD3 UR6, UR4, 0x2, URZ ;  /* 0x0000000204067890 */ /* 0x000fe2000fffe03f */
[----:B------:R-:W-:Y:S01]  /*2010*/  IMAD.U32 R16, RZ, RZ, UR8 ;  /* 0x00000008ff107e24 */ /* 0x000fe2000f8e00ff */
[----:B------:R-:W-:-:S02]  /*2020*/  UIADD3 UR7, UR5, 0x2, URZ ;  /* 0x0000000205077890 */ /* 0x000fc4000fffe03f */
[----:B------:R-:W-:Y:S01]  /*2030*/  UMOV UR10, UR5 ;  /* 0x00000005000a7c82 */ /* 0x000fe20008000000 */
[----:B------:R-:W-:Y:S01]  /*2040*/  UIADD3 UR56, UR4, 0x404, URZ ;  /* 0x0000040404387890 */ /* 0x000fe2000fffe03f */
        /* <DEDUP_REMOVED lines=9> */
[----:B------:R-:W-:-:S02]  /*20e0*/  UIADD3 UR58, UR5, 0x204, URZ ;  /* 0x00000204053a7890 */ /* 0x000fc4000fffe03f */
[----:B------:R-:W-:Y:S02]  /*20f0*/  UIADD3 UR52, UR4, 0x406, URZ ;  /* 0x0000040604347890 */ /* 0x000fe4000fffe03f */
        /* <DEDUP_REMOVED lines=67> */
[----:B------:R-:W-:Y:S02]  /*2530*/  IMAD.U32 R6, RZ, RZ, UR8 ;  /* 0x00000008ff067e24 */ /* 0x000fe4000f8e00ff */
        /* <DEDUP_REMOVED lines=41> */
.L_x_1260:
[----:B------:R-:W-:Y:S01]  /*27d0*/  R2UR UR4, R22 ;  /* 0x00000000160472ca */ /* 0x000fe200000e0000 */
[----:B------:R-:W2:Y:S01]  /*27e0*/  S2UR UR7, SR_CgaCtaId ;  /* 0x00000000000779c3 */ /* 0x000ea20000008800 */
[----:B01----:R-:W-:Y:S01]  /*27f0*/  VIADD R0, R200, UR61 ;  /* 0x0000003dc8007c36 */ /* 0x003fe20008000000 */
[----:B------:R-:W-:Y:S01]  /*2800*/  ULDC UR5, c[0x0][0x9d8] ;  /* 0x0002760000057ab9 */ /* 0x000fe20000000800 */
[----:B------:R-:W-:Y:S01]  /*2810*/  UISETP.NE.AND UP0, UPT, UR60, URZ, UPT ;  /* 0x0000003f3c00728c */ /* 0x000fe2000bf05270 */
[----:B------:R-:W-:Y:S01]  /*2820*/  FMUL.FTZ R31, R31, UR5 ;  /* 0x000000051f1f7c20 */ /* 0x000fe20008410000 */
[----:B------:R-:W-:Y:S01]  /*2830*/  FMUL.FTZ R24, R24, UR5 ;  /* 0x0000000518187c20 */ /* 0x000fe20008410000 */
[----:B------:R-:W-:Y:S01]  /*2840*/  MOV R2, R0 ;  /* 0x0000000000027202 */ /* 0x000fe20000000f00 */
[----:B------:R-:W-:Y:S01]  /*2850*/  FMUL.FTZ R25, R25, UR5 ;  /* 0x0000000519197c20 */ /* 0x000fe20008410000 */
[----:B------:R0:W1:Y:S01]  /*2860*/  MUFU.TANH R21, R31 ;  /* 0x0000001f00157308 */ /* 0x0000620000002400 */
[----:B------:R-:W-:Y:S01]  /*2870*/  FMUL.FTZ R27, R27, UR5 ;  /* 0x000000051b1b7c20 */ /* 0x000fe20008410000 */
[----:B------:R-:W-:Y:S01]  /*2880*/  FMUL.FTZ R28, R28, UR5 ;  /* 0x000000051c1c7c20 */ /* 0x000fe20008410000 */
[----:B------:R-:W-:Y:S01]  /*2890*/  FMUL.FTZ R29, R29, UR5 ;  /* 0x000000051d1d7c20 */ /* 0x000fe20008410000 */
[----:B------:R-:W-:Y:S01]  /*28a0*/  UISETP.NE.AND UP1, UPT, UR4, URZ, UPT ;  /* 0x0000003f0400728c */ /* 0x000fe2000bf25270 */
[----:B------:R-:W-:Y:S01]  /*28b0*/  R2UR UR4, R3 ;  /* 0x00000000030472ca */ /* 0x000fe200000e0000 */
[----:B------:R-:W-:Y:S01]  /*28c0*/  FMUL.FTZ R32, R32, UR5 ;  /* 0x0000000520207c20 */ /* 0x000fe20008410000 */
[----:B------:R-:W-:Y:S01]  /*28d0*/  FMUL.FTZ R33, R33, UR5 ;  /* 0x0000000521217c20 */ /* 0x000fe20008410000 */
[----:B------:R-:W-:Y:S01]  /*28e0*/  FMUL.FTZ R34, R34, UR5 ;  /* 0x0000000522227c20 */ /* 0x000fe20008410000 */
[----:B------:R-:W-:Y:S01]  /*28f0*/  FMUL.FTZ R35, R35, UR5 ;  /* 0x0000000523237c20 */ /* 0x000fe20008410000 */
[----:B------:R-:W-:Y:S01]  /*2900*/  PLOP3.LUT P1, PT, PT, PT, UP1, 0x80, 0x0 ;  /* 0x000000000000781c */ /* 0x000fe20003f2f018 */
[----:B------:R-:W-:Y:S01]  /*2910*/  FMUL.FTZ R36, R36, UR5 ;  /* 0x0000000524247c20 */ /* 0x000fe20008410000 */
[----:B------:R-:W-:Y:S01]  /*2920*/  PLOP3.LUT P2, PT, PT, PT, UP1, 0x80, 0x0 ;  /* 0x000000000000781c */ /* 0x000fe20003f4f018 */
[----:B------:R-:W-:Y:S01]  /*2930*/  FMUL.FTZ R37, R37, UR5 ;  /* 0x0000000525257c20 */ /* 0x000fe20008410000 */
[----:B------:R-:W-:Y:S01]  /*2940*/  FMUL.FTZ R39, R39, UR5 ;  /* 0x0000000527277c20 */ /* 0x000fe20008410000 */
[----:B------:R-:W-:Y:S01]  /*2950*/  @UP1 ULDC UR6, c[0x0][0x44c] ;  /* 0x0001130000061ab9 */ /* 0x000fe20000000800 */
[----:B------:R-:W-:Y:S01]  /*2960*/  FMUL.FTZ R40, R40, UR5 ;  /* 0x0000000528287c20 */ /* 0x000fe20008410000 */
[----:B------:R-:W-:Y:S01]  /*2970*/  FMUL.FTZ R41, R41, UR5 ;  /* 0x0000000529297c20 */ /* 0x000fe20008410000 */
[----:B------:R-:W-:Y:S01]  /*2980*/  UIADD3 UR4, UR4, 0x30840, URZ ;  /* 0x0003084004047890 */ /* 0x000fe2000fffe03f */
[----:B------:R-:W-:Y:S01]  /*2990*/  FMUL.FTZ R42, R42, UR5 ;  /* 0x000000052a2a7c20 */ /* 0x000fe20008410000 */
[----:B------:R-:W-:Y:S01]  /*29a0*/  FMUL.FTZ R43, R43, UR5 ;  /* 0x000000052b2b7c20 */ /* 0x000fe20008410000 */
[----:B------:R-:W-:Y:S01]  /*29b0*/  FMUL.FTZ R44, R44, UR5 ;  /* 0x000000052c2c7c20 */ /* 0x000fe20008410000 */
[----:B--2---:R-:W-:Y:S01]  /*29c0*/  UPRMT UR4, UR7, 0x654, UR4 ;  /* 0x0000065407047896 */ /* 0x004fe20008000004 */
[----:B------:R-:W-:Y:S01]  /*29d0*/  @P1 IMAD.HI.U32 R3, R0, UR6, RZ ;  /* 0x0000000600031c27 */ /* 0x000fe2000f8e00ff */
[----:B------:R-:W-:-:S03]  /*29e0*/  @UP1 ULDC UR6, c[0x0][0x450] ;  /* 0x0001140000061ab9 */ /* 0x000fc60000000800 */
[----:B------:R-:W-:Y:S01]  /*29f0*/  FMUL.FTZ R45, R45, UR5 ;  /* 0x000000052d2d7c20 */ /* 0x000fe20008410000 */
[----:B------:R-:W-:Y:S01]  /*2a00*/  FMUL.FTZ R46, R46, UR5 ;  /* 0x000000052e2e7c20 */ /* 0x000fe20008410000 */
[----:B------:R-:W-:Y:S01]  /*2a10*/  FMUL.FTZ R47, R47, UR5 ;  /* 0x000000052f2f7c20 */ /* 0x000fe20008410000 */
[----:B------:R-:W-:Y:S01]  /*2a20*/  @P2 SHF.R.U32.HI R2, RZ, UR6, R3 ;  /* 0x00000006ff022c19 */ /* 0x000fe20008011603 */
[----:B------:R-:W-:Y:S02]  /*2a30*/  IMAD.MOV.U32 R3, RZ, RZ, -0x40 ;  /* 0xffffffc0ff037424 */ /* 0x000fe400078e00ff */
[----:B------:R-:W-:Y:S01]  /*2a40*/  FMUL.FTZ R48, R48, UR5 ;  /* 0x0000000530307c20 */ /* 0x000fe20008410000 */
[----:B------:R-:W-:Y:S01]  /*2a50*/  FMUL.FTZ R49, R49, UR5 ;  /* 0x0000000531317c20 */ /* 0x000fe20008410000 */
[----:B------:R-:W-:Y:S01]  /*2a60*/  FMUL.FTZ R50, R50, UR5 ;  /* 0x0000000532327c20 */ /* 0x000fe20008410000 */
[----:B------:R-:W2:Y:S01]  /*2a70*/  SHFL.IDX PT, R5, R2, RZ, 0x1c1f ;  /* 0x001c1fff02057589 */ /* 0x000ea200000e0000 */
[----:B0-----:R-:W-:-:S02]  /*2a80*/  IMAD R31, R62, R3, 0x40 ;  /* 0x000000403e1f7424 */ /* 0x001fc400078e0203 */
[----:B------:R-:W-:Y:S01]  /*2a90*/  FMUL.FTZ R51, R51, UR5 ;  /* 0x0000000533337c20 */ /* 0x000fe20008410000 */
[----:B------:R-:W-:Y:S01]  /*2aa0*/  FMUL.FTZ R52, R52, UR5 ;  /* 0x0000000534347c20 */ /* 0x000fe20008410000 */
[----:B------:R-:W-:Y:S01]  /*2ab0*/  FMUL.FTZ R53, R53, UR5 ;  /* 0x0000000535357c20 */ /* 0x000fe20008410000 */
[----:B------:R-:W-:Y:S02]  /*2ac0*/  VIADD R0, R31, 0x1 ;  /* 0x000000011f007836 */ /* 0x000fe40000000000 */
[----:B------:R-:W-:Y:S01]  /*2ad0*/  FMUL.FTZ R54, R54, UR5 ;  /* 0x0000000536367c20 */ /* 0x000fe20008410000 */
[----:B------:R-:W-:Y:S01]  /*2ae0*/  FMUL.FTZ R55, R55, UR5 ;  /* 0x0000000537377c20 */ /* 0x000fe20008410000 */
[----:B------:R-:W-:Y:S01]  /*2af0*/  IMAD.U32 R4, RZ, RZ, UR42 ;  /* 0x0000002aff047e24 */ /* 0x000fe2000f8e00ff */
[----:B------:R-:W-:Y:S01]  /*2b00*/  PLOP3.LUT P1, PT, PT, PT, UP0, 0x40, 0x0 ;  /* 0x000000000000781c */ /* 0x000fe20003f2e808 */
[----:B------:R-:W-:Y:S01]  /*2b10*/  IMAD R3, R19, -0x2, R0 ;  /* 0xfffffffe13037824 */ /* 0x000fe200078e0200 */
[----:B------:R-:W0:Y:S01]  /*2b20*/  MUFU.TANH R24, R24 ;  /* 0x0000001800187308 */ /* 0x000e220000002400 */
[----:B------:R-:W-:Y:S01]  /*2b30*/  FMUL.FTZ R26, R26, UR5 ;  /* 0x000000051a1a7c20 */ /* 0x000fe20008410000 */
[----:B------:R-:W-:Y:S01]  /*2b40*/  ULDC UR7, c[0x0][0x9dc] ;  /* 0x0002770000077ab9 */ /* 0x000fe20000000800 */
[----:B------:R-:W-:Y:S01]  /*2b50*/  SYNCS.ARRIVE.TRANS64.RED.A1T0 RZ, [UR4], RZ ;  /* 0x000000ffffff79a7 */ /* 0x000fe20008100404 */
[----:B------:R-:W-:Y:S01]  /*2b60*/  FMUL.FTZ R38, R38, UR5 ;  /* 0x0000000526267c20 */ /* 0x000fe20008410000 */
[----:B------:R-:W-:Y:S01]  /*2b70*/  ULOP3.LUT UR4, URZ, UR7, URZ, 0x33, !UPT ;  /* 0x000000073f047292 */ /* 0x000fe2000f8e333f */
[----:B------:R-:W-:Y:S01]  /*2b80*/  IADD3 R3, -R4, UR43, R3 ;  /* 0x0000002b04037c10 */ /* 0x000fe2000fffe103 */
[----:B------:R-:W-:Y:S01]  /*2b90*/  VIADD R0, R31, UR43 ;  /* 0x0000002b1f007c36 */ /* 0x000fe20008000000 */
[----:B------:R-:W3:Y:S01]  /*2ba0*/  MUFU.TANH R25, R25 ;  /* 0x0000001900197308 */ /* 0x000ee20000002400 */
[----:B------:R-:W-:Y:S01]  /*2bb0*/  ULDC UR14, c[0x0][0x9e0] ;  /* 0x00027800000e7ab9 */ /* 0x000fe20000000800 */
[----:B------:R-:W-:Y:S01]  /*2bc0*/  FMUL.FTZ R30, R30, UR5 ;  /* 0x000000051e1e7c20 */ /* 0x000fe20008410000 */
[----:B------:R-:W-:-:S02]  /*2bd0*/  VIADD R57, R3, UR14 ;  /* 0x0000000e03397c36 */ /* 0x000fc40008000000 */
[----:B------:R-:W-:-:S03]  /*2be0*/  VIADD R58, R3, UR4 ;  /* 0x00000004033a7c36 */ /* 0x000fc60008000000 */
[----:B------:R-:W4:Y:S01]  /*2bf0*/  MUFU.TANH R27, R27 ;  /* 0x0000001b001b7308 */ /* 0x000f220000002400 */
[----:B--2---:R-:W-:-:S07]  /*2c00*/  IMAD.IADD R3, R58, 0x1, R5 ;  /* 0x000000013a037824 */ /* 0x004fce00078e0205 */
[----:B------:R-:W2:Y:S08]  /*2c10*/  MUFU.TANH R28, R28 ;  /* 0x0000001c001c7308 */ /* 0x000eb00000002400 */
        /* <DEDUP_REMOVED lines=27> */
[----:B-----5:R-:W-:-:S05]  /*2dd0*/  IMAD R38, R19, -0x2, R0 ;  /* 0xfffffffe13267824 */ /* 0x020fca00078e0200 */
[----:B------:R-:W-:Y:S02]  /*2de0*/  VIADDMNMX R0, R5, R57, R38, PT ;  /* 0x0000003905007246 */ /* 0x000fe40003800126 */
[----:B-1----:R-:W-:Y:S01]  /*2df0*/  LEA R30, R62, 0xffffffc0, 0x6 ;  /* 0xffffffc03e1e7811 */ /* 0x002fe200078e30ff */
[----:B--234-:R-:W-:Y:S06]  /*2e00*/  @P1 BRA `(.L_x_1261) ;  /* 0x0000000000641947 */ /* 0x01cfec0003800000 */
[----:B------:R-:W-:Y:S01]  /*2e10*/  MOV R4, UR42 ;  /* 0x0000002a00047c02 */ /* 0x000fe20008000f00 */
[----:B------:R-:W-:Y:S03]  /*2e20*/  BSSY B0, `(.L_x_1262) ;  /* 0x0000013000007945 */ /* 0x000fe60003800000 */
[----:B------:R-:W-:-:S04]  /*2e30*/  IADD3 R5, -R4, UR43, R5 ;  /* 0x0000002b04057c10 */ /* 0x000fc8000fffe105 */
        /* <DEDUP_REMOVED lines=11> */
.L_x_1263:
[----:B------:R-:W-:Y:S02]  /*2ef0*/  ULDC UR4, c[0x0][0x9e4] ;  /* 0x0002790000047ab9 */ /* 0x000fe40000000800 */
[----:B------:R-:W-:-:S05]  /*2f00*/  IMAD.U32 R59, RZ, RZ, UR4 ;  /* 0x00000004ff3b7e24 */ /* 0x000fca000f8e00ff */
[----:B------:R-:W-:-:S13]  /*2f10*/  ISETP.NE.AND P1, PT, R59, 0x1, PT ;  /* 0x000000013b00780c */ /* 0x000fda0003f25270 */
[----:B------:R-:W1:Y:S02]  /*2f20*/  @P1 LDC.64 R60, c[0x0][0x9e8] ;  /* 0x00027a00ff3c1b82 */ /* 0x000e640000000a00 */
[----:B-1----:R-:W-:-:S05]  /*2f30*/  @P1 IMAD.HI.U32 R4, R5, R60, RZ ;  /* 0x0000003c05041227 */ /* 0x002fca00078e00ff */
[----:B------:R-:W-:-:S07]  /*2f40*/  @P1 SHF.R.U32.HI R5, RZ, R61, R4 ;  /* 0x0000003dff051219 */ /* 0x000fce0000011604 */
.L_x_1264:
[----:B------:R-:W-:Y:S05]  /*2f50*/  BSYNC B0 ;  /* 0x0000000000007941 */ /* 0x000fea0003800000 */
.L_x_1262:
[----:B------:R-:W-:-:S04]  /*2f60*/  IMAD R4, R5, R59, -R30 ;  /* 0x0000003b05047224 */ /* 0x000fc800078e0a1e */
[----:B------:R-:W-:-:S05]  /*2f70*/  IMAD R4, R19, -0x2, R4 ;  /* 0xfffffffe13047824 */ /* 0x000fca00078e0204 */
[----:B------:R-:W-:Y:S02]  /*2f80*/  VIADDMNMX R0, R4, R59, R0, PT ;  /* 0x0000003b04007246 */ /* 0x000fe40003800100 */
[----:B------:R-:W-:-:S07]  /*2f90*/  VIMNMX R3, R3, R4, !PT ;  /* 0x0000000403037248 */ /* 0x000fce0007fe0100 */
.L_x_1261:
        /* <DEDUP_REMOVED lines=12> */
[----:B------:R-:W-:Y:S02]  /*3060*/  FSEL R60, R25, -INF , !P4 ;  /* 0xff800000193c7808 */ /* 0x000fe40006000000 */
[----:B------:R-:W-:-:S02]  /*3070*/  P2R R61, PR, RZ, 0x20 ;  /* 0x00000020ff3d7803 */ /* 0x000fc40000000000 */
[----:B------:R-:W-:Y:S02]  /*3080*/  ISETP.LT.OR P3, PT, R0, 0x11, P3 ;  /* 0x000000110000780c */ /* 0x000fe40001f61670 */
[----:B------:R-:W-:Y:S02]  /*3090*/  ISETP.GT.AND P4, PT, R3, 0x9, !P6 ;  /* 0x000000090300780c */ /* 0x000fe40007784270 */
[----:B------:R-:W-:Y:S02]  /*30a0*/  ISETP.GE.AND P5, PT, R31, 0x12, PT ;  /* 0x000000121f00780c */ /* 0x000fe40003fa6270 */
[----:B0-----:R-:W-:Y:S02]  /*30b0*/  FSEL R68, R32, -INF , !P3 ;  /* 0xff80000020447808 */ /* 0x001fe40005800000 */
        /* <DEDUP_REMOVED lines=63> */
[----:B------:R-:W-:Y:S01]  /*34b0*/  IMAD.U32 R2, RZ, RZ, UR42 ;  /* 0x0000002aff027e24 */ /* 0x000fe2000f8e00ff */
[----:B------:R-:W-:Y:S04]  /*34c0*/  BSSY B0, `(.L_x_1266) ;  /* 0x0000013000007945 */ /* 0x000fe80003800000 */
[----:B------:R-:W-:-:S04]  /*34d0*/  IADD3 R5, -R2, UR43, R5 ;  /* 0x0000002b02057c10 */ /* 0x000fc8000fffe105 */
        /* <DEDUP_REMOVED lines=11> */
.L_x_1267:
[----:B------:R-:W-:Y:S02]  /*3590*/  ULDC UR4, c[0x0][0x9e4] ;  /* 0x0002790000047ab9 */ /* 0x000fe40000000800 */
[----:B------:R-:W-:-:S05]  /*35a0*/  IMAD.U32 R25, RZ, RZ, UR4 ;  /* 0x00000004ff197e24 */ /* 0x000fca000f8e00ff */
[----:B------:R-:W-:-:S13]  /*35b0*/  ISETP.NE.AND P6, PT, R25, 0x1, PT ;  /* 0x000000011900780c */ /* 0x000fda0003fc5270 */
[----:B------:R-:W0:Y:S02]  /*35c0*/  @P6 LDC.64 R28, c[0x0][0x9e8] ;  /* 0x00027a00ff1c6b82 */ /* 0x000e240000000a00 */
[----:B0-----:R-:W-:-:S05]  /*35d0*/  @P6 IMAD.HI.U32 R2, R5, R28, RZ ;  /* 0x0000001c05026227 */ /* 0x001fca00078e00ff */
[----:B------:R-:W-:-:S07]  /*35e0*/  @P6 SHF.R.U32.HI R5, RZ, R29, R2 ;  /* 0x0000001dff056219 */ /* 0x000fce0000011602 */
.L_x_1268:
[----:B------:R-:W-:Y:S05]  /*35f0*/  BSYNC B0 ;  /* 0x0000000000007941 */ /* 0x000fea0003800000 */
.L_x_1266:
[----:B------:R-:W-:-:S04]  /*3600*/  IMAD R2, R5, R25, -R30 ;  /* 0x0000001905027224 */ /* 0x000fc800078e0a1e */
[----:B------:R-:W-:-:S05]  /*3610*/  IMAD R2, R19, -0x2, R2 ;  /* 0xfffffffe13027824 */ /* 0x000fca00078e0202 */
[----:B------:R-:W-:Y:S02]  /*3620*/  VIADDMNMX R0, R2, R25, R0, PT ;  /* 0x0000001902007246 */ /* 0x000fe40003800100 */
[----:B------:R-:W-:-:S07]  /*3630*/  VIMNMX R3, R3, R2, !PT ;  /* 0x0000000203037248 */ /* 0x000fce0007fe0100 */
.L_x_1265:
        /* <DEDUP_REMOVED lines=25> */
[----:B------:R-:W-:Y:S02]  /*37d0*/  ISETP.GT.AND P1, PT, R3, 0x11, !P1 ;  /* 0x000000110300780c */ /* 0x000fe40004f24270 */
[----:B------:R-:W-:Y:S02]  /*37e0*/  FMNMX.FTZ R4, R78, R4, !PT ;  /* 0x000000044e047209 */ /* 0x000fe40007810000 */
[----:B------:R-:W-:-:S02]  /*37f0*/  ISETP.LT.OR P1, PT, R0, 0x12, P1 ;  /* 0x000000120000780c */ /* 0x000fc40000f21670 */
[----:B------:R-:W-:Y:S02]  /*3800*/  FMNMX.FTZ R4, R80, R4, !PT ;  /* 0x0000000450047209 */ /* 0x000fe40007810000 */
[----:B------:R-:W-:Y:S02]  /*3810*/  FSEL R25, R35, -INF , !P1 ;  /* 0xff80000023197808 */ /* 0x000fe40004800000 */
[----:B------:R-:W-:Y:S02]  /*3820*/  ISETP.NE.AND P1, PT, R33, RZ, PT ;  /* 0x000000ff2100720c */ /* 0x000fe40003f25270 */
[C---:B------:R-:W-:Y:S02]  /*3830*/  ISETP.GT.AND P2, PT, R3.reuse, 0x8, !P2 ;  /* 0x000000080300780c */ /* 0x040fe40005744270 */
[----:B------:R-:W-:Y:S02]  /*3840*/  ISETP.GT.AND P1, PT, R3, 0x18, !P1 ;  /* 0x000000180300780c */ /* 0x000fe40004f24270 */
[----:B------:R-:W-:-:S02]  /*3850*/  FMNMX.FTZ R4, R82, R4, !PT ;  /* 0x0000000452047209 */ /* 0x000fc40007810000 */
[C---:B------:R-:W-:Y:S02]  /*3860*/  ISETP.LT.OR P1, PT, R0.reuse, 0x19, P1 ;  /* 0x000000190000780c */ /* 0x040fe40000f21670 */
[----:B------:R-:W-:Y:S02]  /*3870*/  ISETP.LT.OR P2, PT, R0, 0x9, P2 ;  /* 0x000000090000780c */ /* 0x000fe40001741670 */
[----:B------:R-:W-:Y:S02]  /*3880*/  FSEL R26, R26, -INF , !P1 ;  /* 0xff8000001a1a7808 */ /* 0x000fe40004800000 */
[----:B------:R-:W-:Y:S02]  /*3890*/  ISETP.NE.AND P1, PT, R63, RZ, PT ;  /* 0x000000ff3f00720c */ /* 0x000fe40003f25270 */
[----:B------:R-:W-:Y:S02]  /*38a0*/  FMNMX.FTZ R4, R48, R4, !PT ;  /* 0x0000000430047209 */ /* 0x000fe40007810000 */
[----:B------:R-:W-:-:S02]  /*38b0*/  ISETP.GT.AND P1, PT, R3, 0x19, !P1 ;  /* 0x000000190300780c */ /* 0x000fc40004f24270 */
[----:B------:R-:W-:Y:S02]  /*38c0*/  FSEL R18, R18, -INF , !P2 ;  /* 0xff80000012127808 */ /* 0x000fe40005000000 */
[----:B------:R-:W-:Y:S02]  /*38d0*/  ISETP.LT.OR P1, PT, R0, 0x1a, P1 ;  /* 0x0000001a0000780c */ /* 0x000fe40000f21670 */
[----:B------:R-:W-:Y:S02]  /*38e0*/  ISETP.NE.AND P2, PT, R40, RZ, PT ;  /* 0x000000ff2800720c */ /* 0x000fe40003f45270 */
[----:B------:R-:W-:Y:S02]  /*38f0*/  FSEL R27, R39, -INF , !P1 ;  /* 0xff800000271b7808 */ /* 0x000fe40004800000 */
[----:B------:R-:W-:Y:S02]  /*3900*/  ISETP.NE.AND P1, PT, R37, RZ, PT ;  /* 0x000000ff2500720c */ /* 0x000fe40003f25270 */
[----:B------:R-:W-:-:S02]  /*3910*/  FMNMX.FTZ R4, R84, R4, !PT ;  /* 0x0000000454047209 */ /* 0x000fc40007810000 */
[C---:B------:R-:W-:Y:S02]  /*3920*/  ISETP.GT.AND P1, PT, R3.reuse, 0x20, !P1 ;  /* 0x000000200300780c */ /* 0x040fe40004f24270 */
[----:B------:R-:W-:Y:S02]  /*3930*/  FMNMX.FTZ R4, R52, R4, !PT ;  /* 0x0000000434047209 */ /* 0x000fe40007810000 */
[----:B------:R-:W-:Y:S02]  /*3940*/  ISETP.LT.OR P1, PT, R0, 0x21, P1 ;  /* 0x000000210000780c */ /* 0x000fe40000f21670 */
[----:B------:R-:W-:Y:S02]  /*3950*/  FMNMX.FTZ R32, R86, R4, !PT ;  /* 0x0000000456207209 */ /* 0x000fe40007810000 */
        /* <DEDUP_REMOVED lines=8> */
[----:B------:R-:W0:Y:S01]  /*39e0*/  SHFL.BFLY PT, R31, R32, 0x2, 0x1f ;  /* 0x0c401f00201f7f89 */ /* 0x000e2200000e0000 */
[----:B------:R-:W-:Y:S02]  /*39f0*/  ISETP.LT.OR P1, PT, R0, 0x1, P1 ;  /* 0x000000010000780c */ /* 0x000fe40000f21670 */
[----:B------:R-:W-:Y:S02]  /*3a00*/  ISETP.GT.AND P3, PT, R3, 0x30, !P3 ;  /* 0x000000300300780c */ /* 0x000fe40005f64270 */
[----:B------:R-:W-:Y:S02]  /*3a10*/  FSEL R2, R56, -INF , !P1 ;  /* 0xff80000038027808 */ /* 0x000fe40004800000 */
[----:B------:R-:W-:Y:S02]  /*3a20*/  ISETP.NE.AND P1, PT, R41, RZ, PT ;  /* 0x000000ff2900720c */ /* 0x000fe40003f25270 */
[C---:B------:R-:W-:Y:S02]  /*3a30*/  ISETP.GT.AND P4, PT, R3.reuse, 0x31, !P4 ;  /* 0x000000310300780c */ /* 0x040fe40006784270 */
[----:B------:R-:W-:-:S02]  /*3a40*/  ISETP.GT.AND P1, PT, R3, 0x28, !P1 ;  /* 0x000000280300780c */ /* 0x000fc40004f24270 */
[----:B------:R-:W-:Y:S02]  /*3a50*/  ISETP.GT.AND P5, PT, R3, 0x38, !P5 ;  /* 0x000000380300780c */ /* 0x000fe40006fa4270 */
[C---:B------:R-:W-:Y:S02]  /*3a60*/  ISETP.LT.OR P1, PT, R0.reuse, 0x29, P1 ;  /* 0x000000290000780c */ /* 0x040fe40000f21670 */
[C---:B------:R-:W-:Y:S02]  /*3a70*/  ISETP.LT.OR P2, PT, R0.reuse, 0x2a, P2 ;  /* 0x0000002a0000780c */ /* 0x040fe40001741670 */
[C---:B------:R-:W-:Y:S02]  /*3a80*/  ISETP.LT.OR P3, PT, R0.reuse, 0x31, P3 ;  /* 0x000000310000780c */ /* 0x040fe40001f61670 */
[C---:B------:R-:W-:Y:S02]  /*3a90*/  ISETP.LT.OR P4, PT, R0.reuse, 0x32, P4 ;  /* 0x000000320000780c */ /* 0x040fe40002781670 */
[----:B------:R-:W-:-:S02]  /*3aa0*/  ISETP.LT.OR P5, PT, R0, 0x39, P5 ;  /* 0x000000390000780c */ /* 0x000fc40002fa1670 */
[----:B0-----:R-:W-:Y:S02]  /*3ab0*/  FMNMX.FTZ R33, R32, R31, !PT ;  /* 0x0000001f20217209 */ /* 0x001fe40007810000 */
[----:B------:R-:W-:Y:S02]  /*3ac0*/  FMNMX.FTZ R31, R2, R5, !PT ;  /* 0x00000005021f7209 */ /* 0x000fe40007810000 */
[----:B------:R-:W-:Y:S01]  /*3ad0*/  R2UR UR4, R22 ;  /* 0x00000000160472ca */ /* 0x000fe200000e0000 */
[----:B------:R-:W0:Y:S01]  /*3ae0*/  SHFL.BFLY PT, R34, R33, 0x1, 0x1f ;  /* 0x0c201f0021227f89 */ /* 0x000e2200000e0000 */
[----:B------:R-:W-:-:S04]  /*3af0*/  FMNMX.FTZ R4, R18, R31, !PT ;  /* 0x0000001f12047209 */ /* 0x000fc80007810000 */
[----:B------:R-:W-:-:S04]  /*3b00*/  FMNMX.FTZ R31, R21, R4, !PT ;  /* 0x00000004151f7209 */ /* 0x000fc80007810000 */
[----:B------:R-:W-:-:S03]  /*3b10*/  FMNMX.FTZ R30, R24, R31, !PT ;  /* 0x0000001f181e7209 */ /* 0x000fc60007810000 */
[----:B------:R-:W-:Y:S01]  /*3b20*/  UISETP.NE.AND UP1, UPT, UR4, URZ, UPT ;  /* 0x0000003f0400728c */ /* 0x000fe2000bf25270 */
[----:B------:R-:W-:Y:S02]  /*3b30*/  FMNMX.FTZ R31, R25, R30, !PT ;  /* 0x0000001e191f7209 */ /* 0x000fe40007810000 */
[----:B------:R-:W-:Y:S02]  /*3b40*/  FSEL R30, R46, -INF , !P1 ;  /* 0xff8000002e1e7808 */ /* 0x000fe40004800000 */
[----:B------:R-:W-:-:S04]  /*3b50*/  FMNMX.FTZ R32, R26, R31, !PT ;  /* 0x0000001f1a207209 */ /* 0x000fc80007810000 */
[----:B------:R-:W-:Y:S02]  /*3b60*/  FMNMX.FTZ R31, R27, R32, !PT ;  /* 0x000000201b1f7209 */ /* 0x000fe40007810000 */
[----:B------:R-:W-:Y:S01]  /*3b70*/  @UP1 ULDC UR4, c[0x0][0x44c] ;  /* 0x0001130000041ab9 */ /* 0x000fe20000000800 */
[----:B0-----:R-:W-:Y:S01]  /*3b80*/  FMNMX.FTZ R4, R33, R34, !PT ;  /* 0x0000002221047209 */ /* 0x001fe20007810000 */
[----:B------:R-:W-:Y:S01]  /*3b90*/  UIMAD.WIDE.U32 UR4, UR61, UR4, URZ ;  /* 0x000000043d0472a5 */ /* 0x000fe2000f8e003f */
[----:B------:R-:W-:Y:S01]  /*3ba0*/  FMNMX.FTZ R32, R28, R31, !PT ;  /* 0x0000001f1c207209 */ /* 0x000fe20007810000 */
[----:B------:R-:W-:Y:S01]  /*3bb0*/  @UP1 ULDC UR11, c[0x0][0x450] ;  /* 0x00011400000b1ab9 */ /* 0x000fe20000000800 */
[C---:B------:R-:W-:Y:S01]  /*3bc0*/  FSETP.NEU.FTZ.AND P1, PT, R4.reuse, -INF , PT ;  /* 0xff8000000400780b */ /* 0x040fe20003f3d000 */
[----:B------:R-:W-:Y:S01]  /*3bd0*/  FMUL.FTZ R33, R4, UR6 ;  /* 0x0000000604217c20 */ /* 0x000fe20008410000 */
[----:B------:R-:W-:Y:S01]  /*3be0*/  FSEL R31, R47, -INF , !P2 ;  /* 0xff8000002f1f7808 */ /* 0x000fe20005000000 */
[----:B------:R-:W-:-:S03]  /*3bf0*/  @UP1 USHF.R.U32.HI UR10, URZ, UR11, UR5 ;  /* 0x0000000b3f0a1299 */ /* 0x000fc60008011605 */
[----:B------:R-:W-:Y:S01]  /*3c00*/  FSEL R35, R33, RZ, P1 ;  /* 0x000000ff21237208 */ /* 0x000fe20000800000 */
[----:B------:R-:W-:Y:S01]  /*3c10*/  UIADD3 UR41, UR41, UR10, URZ ;  /* 0x0000000a29297290 */ /* 0x000fe2000fffe03f */
[----:B------:R-:W-:Y:S02]  /*3c20*/  ISETP.GT.AND P1, PT, R3, 0x39, !P6 ;  /* 0x000000390300780c */ /* 0x000fe40007724270 */
[----:B------:R-:W-:Y:S01]  /*3c30*/  FMNMX.FTZ R3, R29, R32, !PT ;  /* 0x000000201d037209 */ /* 0x000fe20007810000 */
[--C-:B------:R-:W-:Y:S01]  /*3c40*/  FFMA.FTZ R36, R36, UR6, -R35.reuse ;  /* 0x0000000624247c23 */ /* 0x100fe20008010823 */
[----:B------:R-:W-:Y:S01]  /*3c50*/  FSEL R32, R50, -INF , !P3 ;  /* 0xff80000032207808 */ /* 0x000fe20005800000 */
[--C-:B------:R-:W-:Y:S01]  /*3c60*/  FFMA.FTZ R37, R60, UR6, -R35.reuse ;  /* 0x000000063c257c23 */ /* 0x100fe20008010823 */
[----:B------:R-:W-:Y:S01]  /*3c70*/  FMNMX.FTZ R34, R30, R3, !PT ;  /* 0x000000031e227209 */ /* 0x000fe20007810000 */
[----:B------:R0:W-:Y:S01]  /*3c80*/  MUFU.EX2 R196, R36 ;  /* 0x0000002400c47308 */ /* 0x0001e20000000800 */
[----:B------:R-:W-:Y:S01]  /*3c90*/  FSEL R33, R51, -INF , !P4 ;  /* 0xff80000033217808 */ /* 0x000fe20006000000 */
[--C-:B------:R-:W-:Y:S01]  /*3ca0*/  FFMA.FTZ R38, R64, UR6, -R35.reuse ;  /* 0x0000000640267c23 */ /* 0x100fe20008010823 */
[----:B------:R-:W-:Y:S01]  /*3cb0*/  FMNMX.FTZ R3, R31, R34, !PT ;  /* 0x000000221f037209 */ /* 0x000fe20007810000 */
[--C-:B------:R-:W-:Y:S01]  /*3cc0*/  FFMA.FTZ R39, R66, UR6, -R35.reuse ;  /* 0x0000000642277c23 */ /* 0x100fe20008010823 */
[----:B------:R-:W-:Y:S01]  /*3cd0*/  ISETP.LT.OR P1, PT, R0, 0x3a, P1 ;  /* 0x0000003a0000780c */ /* 0x000fe20000f21670 */
[--C-:B------:R-:W-:Y:S01]  /*3ce0*/  FFMA.FTZ R40, R68, UR6, -R35.reuse ;  /* 0x0000000644287c23 */ /* 0x100fe20008010823 */
[----:B------:R-:W-:Y:S01]  /*3cf0*/  FMNMX.FTZ R34, R32, R3, !PT ;  /* 0x0000000320227209 */ /* 0x000fe20007810000 */
[----:B------:R-:W1:Y:S01]  /*3d00*/  MUFU.EX2 R37, R37 ;  /* 0x0000002500257308 */ /* 0x000e620000000800 */
[----:B------:R-:W-:Y:S01]  /*3d10*/  FSEL R0, R54, -INF , !P5 ;  /* 0xff80000036007808 */ /* 0x000fe20006800000 */
[--C-:B------:R-:W-:Y:S01]  /*3d20*/  FFMA.FTZ R41, R70, UR6, -R35.reuse ;  /* 0x0000000646297c23 */ /* 0x100fe20008010823 */
        /* <DEDUP_REMOVED lines=12> */
[----:B------:R-:W-:Y:S01]  /*3df0*/  FFMA.FTZ R49, R84, UR6, -R35 ;  /* 0x0000000654317c23 */ /* 0x000fe20008010823 */
[----:B0-----:R-:W0:Y:S01]  /*3e00*/  SHFL.BFLY PT, R36, R3, 0x2, 0x1f ;  /* 0x0c401f0003247f89 */ /* 0x001e2200000e0000 */
[----:B------:R-:W2:Y:S01]  /*3e10*/  MUFU.EX2 R39, R39 ;  /* 0x0000002700277308 */ /* 0x000ea20000000800 */
[----:B-1----:R-:W-:Y:S01]  /*3e20*/  FADD.FTZ R53, R196, R37 ;  /* 0x00000025c4357221 */ /* 0x002fe20000010000 */
[----:B------:R-:W-:Y:S01]  /*3e30*/  F2FP.BF16.F32.PACK_AB R196, R37, R196 ;  /* 0x000000c425c4723e */ /* 0x000fe200000010ff */
[----:B------:R-:W-:-:S05]  /*3e40*/  UIADD3 UR14, UR41, UR14, URZ ;  /* 0x0000000e290e7290 */ /* 0x000fca000fffe03f */
[----:B------:R-:W-:Y:S08]  /*3e50*/  MUFU.EX2 R40, R40 ;  /* 0x0000002800287308 */ /* 0x000ff00000000800 */
[----:B------:R-:W1:Y:S01]  /*3e60*/  MUFU.EX2 R41, R41 ;  /* 0x0000002900297308 */ /* 0x000e620000000800 */
[----:B--2---:R-:W-:Y:S02]  /*3e70*/  F2FP.BF16.F32.PACK_AB R198, R39, R38 ;  /* 0x0000002627c6723e */ /* 0x004fe400000010ff */
[----:B0-----:R-:W-:-:S05]  /*3e80*/  FMNMX.FTZ R36, R3, R36, !PT ;  /* 0x0000002403247209 */ /* 0x001fca0007810000 */
        /* <DEDUP_REMOVED lines=9> */
[----:B------:R-:W-:-:S02]  /*3f20*/  FFMA.FTZ R35, R86, UR6, -R35 ;  /* 0x0000000656237c23 */ /* 0x000fc40008010823 */
[C---:B------:R-:W-:Y:S01]  /*3f30*/  FSETP.NEU.FTZ.AND P1, PT, R3.reuse, -INF , PT ;  /* 0xff8000000300780b */ /* 0x040fe20003f3d000 */
[----:B------:R-:W-:Y:S01]  /*3f40*/  FMUL.FTZ R50, R3, UR6 ;  /* 0x0000000603327c20 */ /* 0x000fe20008410000 */
[----:B------:R-:W-:Y:S04]  /*3f50*/  MUFU.EX2 R46, R46 ;  /* 0x0000002e002e7308 */ /* 0x000fe80000000800 */
[----:B------:R-:W-:Y:S02]  /*3f60*/  FSEL R51, R50, RZ, P1 ;  /* 0x000000ff32337208 */ /* 0x000fe40000800000 */
[----:B------:R-:W-:Y:S02]  /*3f70*/  PLOP3.LUT P1, PT, PT, PT, UP0, 0x40, 0x0 ;  /* 0x000000000000781c */ /* 0x000fe40003f2e808 */
        /* <DEDUP_REMOVED lines=8> */
[----:B------:R2:W-:Y:S01]  /*4000*/  MUFU.EX2 R199, R18 ;  /* 0x0000001200c77308 */ /* 0x0005e20000000800 */
[--C-:B------:R-:W-:Y:S01]  /*4010*/  FFMA.FTZ R27, R27, UR6, -R51.reuse ;  /* 0x000000061b1b7c23 */ /* 0x100fe20008010833 */
[--C-:B------:R-:W-:Y:S01]  /*4020*/  FFMA.FTZ R28, R28, UR6, -R51.reuse ;  /* 0x000000061c1c7c23 */ /* 0x100fe20008010833 */
[--C-:B------:R-:W-:Y:S01]  /*4030*/  FFMA.FTZ R29, R29, UR6, -R51.reuse ;  /* 0x000000061d1d7c23 */ /* 0x100fe20008010833 */
[--C-:B------:R-:W-:Y:S01]  /*4040*/  FFMA.FTZ R30, R30, UR6, -R51.reuse ;  /* 0x000000061e1e7c23 */ /* 0x100fe20008010833 */
[--C-:B------:R-:W-:Y:S01]  /*4050*/  FFMA.FTZ R31, R31, UR6, -R51.reuse ;  /* 0x000000061f1f7c23 */ /* 0x100fe20008010833 */
[--C-:B------:R-:W-:Y:S01]  /*4060*/  FFMA.FTZ R32, R32, UR6, -R51.reuse ;  /* 0x0000000620207c23 */ /* 0x100fe20008010833 */
[----:B------:R-:W-:Y:S01]  /*4070*/  FFMA.FTZ R33, R33, UR6, -R51 ;  /* 0x0000000621217c23 */ /* 0x000fe20008010833 */
[----:B------:R-:W-:Y:S01]  /*4080*/  MUFU.EX2 R2, R2 ;  /* 0x0000000200027308 */ /* 0x000fe20000000800 */
[----:B--2---:R-:W-:Y:S01]  /*4090*/  FADD.FTZ R18, R38, R53 ;  /* 0x0000003526127221 */ /* 0x004fe20000010000 */
[--C-:B------:R-:W-:Y:S01]  /*40a0*/  FFMA.FTZ R0, R0, UR6, -R51.reuse ;  /* 0x0000000600007c23 */ /* 0x100fe20008010833 */
[----:B------:R-:W-:Y:S01]  /*40b0*/  FFMA.FTZ R34, R34, UR6, -R51 ;  /* 0x0000000622227c23 */ /* 0x000fe20008010833 */
[----:B-1----:R-:W-:-:S02]  /*40c0*/  F2FP.BF16.F32.PACK_AB R188, R45, R44 ;  /* 0x0000002c2dbc723e */ /* 0x002fc400000010ff */
[----:B0-----:R-:W-:Y:S02]  /*40d0*/  F2FP.BF16.F32.PACK_AB R190, R47, R46 ;  /* 0x0000002e2fbe723e */ /* 0x001fe400000010ff */
[----:B------:R-:W0:Y:S08]  /*40e0*/  MUFU.EX2 R5, R5 ;  /* 0x0000000500057308 */ /* 0x000e300000000800 */
[----:B------:R1:W2:Y:S08]  /*40f0*/  MUFU.EX2 R50, R21 ;  /* 0x0000001500327308 */ /* 0x0002b00000000800 */
[----:B------:R-:W3:Y:S01]  /*4100*/  MUFU.EX2 R24, R24 ;  /* 0x0000001800187308 */ /* 0x000ee20000000800 */
[----:B-1----:R-:W-:Y:S01]  /*4110*/  FADD.FTZ R21, R39, R18 ;  /* 0x0000001227157221 */ /* 0x002fe20000010000 */
[----:B0-----:R-:W-:-:S03]  /*4120*/  F2FP.BF16.F32.PACK_AB R197, R5, R2 ;  /* 0x0000000205c5723e */ /* 0x001fc600000010ff */
[----:B------:R-:W-:-:S03]  /*4130*/  FADD.FTZ R18, R40, R21 ;  /* 0x0000001528127221 */ /* 0x000fc60000010000 */
[----:B------:R-:W0:Y:S01]  /*4140*/  MUFU.EX2 R25, R25 ;  /* 0x0000001900197308 */ /* 0x000e220000000800 */
[----:B------:R-:W-:Y:S01]  /*4150*/  FADD.FTZ R21, R41, R18 ;  /* 0x0000001229157221 */ /* 0x000fe20000010000 */
[----:B------:R-:W-:-:S03]  /*4160*/  FADD.FTZ R18, R2, R5 ;  /* 0x0000000502127221 */ /* 0x000fc60000010000 */
[----:B------:R-:W-:Y:S01]  /*4170*/  FADD.FTZ R52, R42, R21 ;  /* 0x000000152a347221 */ /* 0x000fe20000010000 */
[----:B------:R-:W-:Y:S01]  /*4180*/  FADD.FTZ R21, R199, R18 ;  /* 0x00000012c7157221 */ /* 0x000fe20000010000 */
[C---:B--2---:R-:W-:Y:S01]  /*4190*/  F2FP.BF16.F32.PACK_AB R199, R50.reuse, R199 ;  /* 0x000000c732c7723e */ /* 0x044fe200000010ff */
[----:B------:R-:W1:Y:S01]  /*41a0*/  MUFU.EX2 R26, R26 ;  /* 0x0000001a001a7308 */ /* 0x000e620000000800 */
[----:B------:R-:W-:Y:S01]  /*41b0*/  FADD.FTZ R53, R43, R52 ;  /* 0x000000342b357221 */ /* 0x000fe20000010000 */
[----:B------:R-:W-:-:S03]  /*41c0*/  FADD.FTZ R21, R50, R21 ;  /* 0x0000001532157221 */ /* 0x000fc60000010000 */
[----:B------:R-:W-:-:S03]  /*41d0*/  FADD.FTZ R18, R44, R53 ;  /* 0x000000352c127221 */ /* 0x000fc60000010000 */
[----:B------:R-:W2:Y:S01]  /*41e0*/  MUFU.EX2 R27, R27 ;  /* 0x0000001b001b7308 */ /* 0x000ea20000000800 */
[----:B------:R-:W-:Y:S01]  /*41f0*/  FADD.FTZ R53, R45, R18 ;  /* 0x000000122d357221 */ /* 0x000fe20000010000 */
[----:B---3--:R-:W-:Y:S01]  /*4200*/  FADD.FTZ R18, R24, R21 ;  /* 0x0000001518127221 */ /* 0x008fe20000010000 */
[C---:B0-----:R-:W-:Y:S02]  /*4210*/  F2FP.BF16.F32.PACK_AB R193, R25.reuse, R24 ;  /* 0x0000001819c1723e */ /* 0x041fe400000010ff */
[----:B------:R-:W-:Y:S01]  /*4220*/  FADD.FTZ R52, R46, R53 ;  /* 0x000000352e347221 */ /* 0x000fe20000010000 */
[----:B------:R-:W-:Y:S02]  /*4230*/  FADD.FTZ R21, R25, R18 ;  /* 0x0000001219157221 */ /* 0x000fe40000010000 */
[----:B------:R-:W0:Y:S01]  /*4240*/  MUFU.EX2 R28, R28 ;  /* 0x0000001c001c7308 */ /* 0x000e220000000800 */
[----:B------:R-:W-:Y:S01]  /*4250*/  FADD.FTZ R37, R47, R52 ;  /* 0x000000342f257221 */ /* 0x000fe20000010000 */
[----:B-1----:R-:W-:-:S06]  /*4260*/  FADD.FTZ R18, R26, R21 ;  /* 0x000000151a127221 */ /* 0x002fcc0000010000 */
        /* <DEDUP_REMOVED lines=14> */
[----:B-1----:R-:W-:-:S07]  /*4350*/  FADD.FTZ R2, R32, R5 ;  /* 0x0000000520027221 */ /* 0x002fce0000010000 */
        /* <DEDUP_REMOVED lines=11> */
[----:B0-----:R-:W-:Y:S01]  /*4410*/  FADD.FTZ R38, R36, R37 ;  /* 0x0000002524267221 */ /* 0x001fe20000010000 */
[C---:B-1----:R-:W-:Y:S01]  /*4420*/  FADD.FTZ R5, R187.reuse, R2 ;  /* 0x00000002bb057221 */ /* 0x042fe20000010000 */
[----:B------:R-:W-:Y:S02]  /*4430*/  F2FP.BF16.F32.PACK_AB R187, R187, R0 ;  /* 0x00000000bbbb723e */ /* 0x000fe400000010ff */
[C---:B--2---:R-:W-:Y:S01]  /*4440*/  FADD.FTZ R18, R35.reuse, R38 ;  /* 0x0000002623127221 */ /* 0x044fe20000010000 */
        /* <DEDUP_REMOVED lines=13> */
.L_x_1270:
[----:B------:R-:W-:Y:S02]  /*4520*/  ULDC UR15, c[0x0][0x9e4] ;  /* 0x00027900000f7ab9 */ /* 0x000fe40000000800 */
[----:B------:R-:W-:-:S11]  /*4530*/  UISETP.NE.AND UP0, UPT, UR15, 0x1, UPT ;  /* 0x000000010f00788c */ /* 0x000fd6000bf05270 */
[----:B------:R-:W-:Y:S02]  /*4540*/  @UP0 ULDC.64 UR4, c[0x0][0x9e8] ;  /* 0x00027a0000040ab9 */ /* 0x000fe40000000a00 */
[----:B------:R-:W-:-:S04]  /*4550*/  UIMAD.WIDE.U32 UR10, UR18, UR4, URZ ;  /* 0x00000004120a72a5 */ /* 0x000fc8000f8e003f */
[----:B------:R-:W-:-:S12]  /*4560*/  @UP0 USHF.R.U32.HI UR18, URZ, UR5, UR11 ;  /* 0x000000053f120299 */ /* 0x000fd8000801160b */
.L_x_1271:
[----:B------:R-:W-:-:S04]  /*4570*/  UIMAD UR15, UR18, UR15, UR15 ;  /* 0x0000000f120f72a4 */ /* 0x000fc8000f8e020f */
[----:B------:R-:W-:-:S04]  /*4580*/  UISETP.LT.AND UP0, UPT, UR14, UR15, UPT ;  /* 0x0000000f0e00728c */ /* 0x000fc8000bf01270 */
[----:B------:R-:W-:-:S12]  /*4590*/  USEL UR14, UR14, UR15, UP0 ;  /* 0x0000000f0e0e7287 */ /* 0x000fd80008000000 */
.L_x_1269:
[----:B------:R-:W-:Y:S01]  /*45a0*/  R2UR UR5, R201 ;  /* 0x00000000c90572ca */ /* 0x000fe200000e0000 */
[----:B------:R-:W-:Y:S01]  /*45b0*/  USHF.R.S32.HI UR4, URZ, 0x1f, UR14 ;  /* 0x0000001f3f047899 */ /* 0x000fe2000801140e */
[----:B------:R-:W-:Y:S01]  /*45c0*/  MOV R2, 0x3f800000 ;  /* 0x3f80000000027802 */ /* 0x000fe20000000f00 */
[----:B------:R-:W-:Y:S01]  /*45d0*/  IMAD.MOV.U32 R0, RZ, RZ, 0x3f800000 ;  /* 0x3f800000ff007424 */ /* 0x000fe200078e00ff */
[----:B------:R-:W-:Y:S01]  /*45e0*/  CS2R R150, SRZ ;  /* 0x0000000000967805 */ /* 0x000fe2000001ff00 */
        /* <DEDUP_REMOVED lines=70> */
[----:B------:R-:W-:Y:S01]  /*4a50*/  UMOV UR41, UR39 ;  /* 0x0000002700297c82 */ /* 0x000fe20008000000 */
[----:B------:R-:W-:Y:S01]  /*4a60*/  IMAD.MOV.U32 R220, RZ, RZ, R4 ;  /* 0x000000ffffdc7224 */ /* 0x000fe200078e0004 */
[----:B------:R-:W-:Y:S01]  /*4a70*/  UMOV UR4, UR38 ;  /* 0x0000002600047c82 */ /* 0x000fe20008000000 */
[----:B------:R-:W-:Y:S01]  /*4a80*/  IMAD.MOV.U32 R2, RZ, RZ, 0x3f800000 ;  /* 0x3f800000ff027424 */ /* 0x000fe200078e00ff */
[----:B------:R-:W-:Y:S01]  /*4a90*/  ULDC UR51, c[0x0][0x9e4] ;  /* 0x0002790000337ab9 */ /* 0x000fe20000000800 */
[----:B------:R-:W-:Y:S01]  /*4aa0*/  IMAD.MOV.U32 R151, RZ, RZ, RZ ;  /* 0x000000ffff977224 */ /* 0x000fe200078e00ff */
[----:B------:R-:W-:Y:S01]  /*4ab0*/  ULDC UR54, c[0x0][0x9dc] ;  /* 0x0002770000367ab9 */ /* 0x000fe20000000800 */
[----:B------:R-:W-:-:S05]  /*4ac0*/  ULDC UR5, c[0x0][0x9d8] ;  /* 0x0002760000057ab9 */ /* 0x000fca0000000800 */
.L_x_1291:
[----:B------:R-:W-:-:S04]  /*4ad0*/  UISETP.NE.AND UP0, UPT, UR4, 0x1, UPT ;  /* 0x000000010400788c */ /* 0x000fc8000bf05270 */
[----:B------:R-:W-:-:S04]  /*4ae0*/  USEL UR39, URZ, 0x1, UP0 ;  /* 0x000000013f277887 */ /* 0x000fc80008000000 */
[----:B------:R-:W-:Y:S01]  /*4af0*/  ULOP3.LUT UR39, UR41, UR39, URZ, 0x3c, !UPT ;  /* 0x0000002729277292 */ /* 0x000fe2000f8e3c3f */
[----:B------:R-:W-:Y:S11]  /*4b00*/  @!P0 BRA `(.L_x_1273) ;  /* 0x0000000000048947 */ /* 0x000ff60003800000 */
[----:B------:R-:W-:Y:S01]  /*4b10*/  BPT.TRAP 0x1 ;  /* 0x000000040000795c */ /* 0x000fe20000300000 */
.L_x_1273:
        /* <DEDUP_REMOVED lines=9> */
.L_x_1274:
[----:B-1----:R-:W-:Y:S05]  /*4bb0*/  @P1 BRA `(.L_x_1275) ;  /* 0x0000000000081947 */ /* 0x002fea0003800000 */
[----:B------:R-:W1:Y:S02]  /*4bc0*/  SYNCS.PHASECHK.TRANS64.TRYWAIT P1, [UR7+0x30830], R3 ;  /* 0x03083003ff0075a7 */ /* 0x000e640008020147 */
[----:B-1----:R-:W-:Y:S05]  /*4bd0*/  @!P1 BRA `(.L_x_1276) ;  /* 0x0000011800a89947 */ /* 0x002fea0003800000 */
.L_x_1275:
[----:B------:R-:W-:Y:S01]  /*4be0*/  R2UR UR6, R20 ;  /* 0x00000000140672ca */ /* 0x000fe200000e0000 */
[----:B------:R-:W-:Y:S01]  /*4bf0*/  WARPGROUP.ARRIVE ;  /* 0x00000000000079c5 */ /* 0x000fe20000000000 */
[----:B------:R-:W-:Y:S01]  /*4c00*/  R2UR UR44, R16 ;  /* 0x00000000102c72ca */ /* 0x000fe200000e0000 */
[----:B------:R-:W-:Y:S01]  /*4c10*/  UMOV UR47, 0x40000040 ;  /* 0x40000040002f7882 */ /* 0x000fe20000000000 */
[----:B------:R-:W-:Y:S01]  /*4c20*/  R2UR UR45, R17 ;  /* 0x00000000112d72ca */ /* 0x000fe200000e0000 */
[----:B------:R-:W-:Y:S01]  /*4c30*/  UMOV UR11, 0x40000040 ;  /* 0x40000040000b7882 */ /* 0x000fe20000000000 */
[----:B------:R-:W-:Y:S01]  /*4c40*/  UMOV UR15, 0x40000040 ;  /* 0x40000040000f7882 */ /* 0x000fe20000000000 */
[----:B------:R-:W-:Y:S01]  /*4c50*/  UMOV UR19, 0x40000040 ;  /* 0x4000004000137882 */ /* 0x000fe20000000000 */
[----:B------:R-:W-:Y:S01]  /*4c60*/  UMOV UR23, 0x40000040 ;  /* 0x4000004000177882 */ /* 0x000fe20000000000 */
[----:B------:R-:W-:Y:S01]  /*4c70*/  UMOV UR27, 0x40000040 ;  /* 0x40000040001b7882 */ /* 0x000fe20000000000 */
[----:B------:R-:W-:Y:S01]  /*4c80*/  UMOV UR31, 0x40000040 ;  /* 0x40000040001f7882 */ /* 0x000fe20000000000 */
[----:B------:R-:W-:Y:S01]  /*4c90*/  UMOV UR35, 0x40000040 ;  /* 0x4000004000237882 */ /* 0x000fe20000000000 */
[-C--:B------:R-:W-:Y:S01]  /*4ca0*/  FMUL.FTZ R24, R24, R0.reuse ;  /* 0x0000000018187220 */ /* 0x080fe20000410000 */
[----:B------:R-:W-:Y:S01]  /*4cb0*/  ULEA UR6, UR38, UR6, 0xb ;  /* 0x0000000626067291 */ /* 0x000fe2000f8e583f */
[-C--:B------:R-:W-:Y:S01]  /*4cc0*/  FMUL.FTZ R25, R25, R0.reuse ;  /* 0x0000000019197220 */ /* 0x080fe20000410000 */
[-C--:B------:R-:W-:Y:S01]  /*4cd0*/  FMUL.FTZ R28, R28, R0.reuse ;  /* 0x000000001c1c7220 */ /* 0x080fe20000410000 */
[-C--:B------:R-:W-:Y:S01]  /*4ce0*/  FMUL.FTZ R29, R29, R0.reuse ;  /* 0x000000001d1d7220 */ /* 0x080fe20000410000 */
[----:B------:R-:W-:Y:S01]  /*4cf0*/  UIADD3 UR10, UR6, 0x400, URZ ;  /* 0x00000400060a7890 */ /* 0x000fe2000fffe03f */
[-C--:B------:R-:W-:Y:S01]  /*4d00*/  FMUL.FTZ R32, R32, R0.reuse ;  /* 0x0000000020207220 */ /* 0x080fe20000410000 */
[----:B------:R-:W-:Y:S01]  /*4d10*/  UIADD3 UR14, UR6, 0x402, URZ ;  /* 0x00000402060e7890 */ /* 0x000fe2000fffe03f */
[-C--:B------:R-:W-:Y:S01]  /*4d20*/  FMUL.FTZ R33, R33, R0.reuse ;  /* 0x0000000021217220 */ /* 0x080fe20000410000 */
[----:B------:R-:W-:Y:S01]  /*4d30*/  UMOV UR46, UR6 ;  /* 0x00000006002e7c82 */ /* 0x000fe20008000000 */
[----:B------:R-:W-:Y:S01]  /*4d40*/  UIADD3 UR18, UR6, 0x404, URZ ;  /* 0x0000040406127890 */ /* 0x000fe2000fffe03f */
[----:B------:R-:W-:Y:S01]  /*4d50*/  HGMMA.64x64x16.F32.BF16 R152, gdesc[UR44], RZ, !UPT, gsb0 ;  /* 0x00e000002c9879f0 */ /* 0x000fe2000c0018ff */
[----:B------:R-:W-:Y:S01]  /*4d60*/  R2UR UR44, R14 ;  /* 0x000000000e2c72ca */ /* 0x000fe200000e0000 */
[----:B------:R-:W-:Y:S01]  /*4d70*/  UIADD3 UR46, UR6, 0x2, URZ ;  /* 0x00000002062e7890 */ /* 0x000fe2000fffe03f */
[----:B------:R-:W-:Y:S01]  /*4d80*/  R2UR UR45, R15 ;  /* 0x000000000f2d72ca */ /* 0x000fe200000e0000 */
        /* <DEDUP_REMOVED lines=203> */
.L_x_1277:
[----:B------:R-:W-:Y:S01]  /*5a40*/  ULEA UR14, UR4, UR40, 0x3 ;  /* 0x00000028040e7291 */ /* 0x000fe2000f8e183f */
[----:B------:R-:W-:-:S04]  /*5a50*/  MOV R0, UR41 ;  /* 0x0000002900007c02 */ /* 0x000fc80008000f00 */
[----:B------:R-:W-:-:S04]  /*5a60*/  SHF.L.U32 R0, R0, 0x1f, RZ ;  /* 0x0000001f00007819 */ /* 0x000fc800000006ff */
[----:B------:R2:W3:Y:S01]  /*5a70*/  SYNCS.PHASECHK.TRANS64.TRYWAIT P1, [UR14+0x30850], R0 ;  /* 0x03085000ff0075a7 */ /* 0x0004e2000802014e */
[----:B------:R-:W-:Y:S05]  /*5a80*/  @!P0 BRA `(.L_x_1278) ;  /* 0x0000000000048947 */ /* 0x000fea0003800000 */
[----:B------:R-:W-:Y:S01]  /*5a90*/  BPT.TRAP 0x1 ;  /* 0x000000040000795c */ /* 0x000fe20000300000 */
.L_x_1278:
[----:B---3--:R-:W-:Y:S05]  /*5aa0*/  @P1 BRA `(.L_x_1279) ;  /* 0x0000000000081947 */ /* 0x008fea0003800000 */
[----:B------:R-:W3:Y:S02]  /*5ab0*/  SYNCS.PHASECHK.TRANS64.TRYWAIT P1, [UR14+0x30850], R0 ;  /* 0x03085000ff0075a7 */ /* 0x000ee4000802014e */
[----:B---3--:R-:W-:Y:S05]  /*5ac0*/  @!P1 BRA `(.L_x_1280) ;  /* 0x0000010c00049947 */ /* 0x008fea0003800000 */
.L_x_1279:
        /* <DEDUP_REMOVED lines=30> */
.L_x_1281:
[----:B------:R-:W-:Y:S01]  /*5cb0*/  R2UR UR4, R22 ;  /* 0x00000000160472ca */ /* 0x000fe200000e0000 */
[----:B------:R-:W3:Y:S01]  /*5cc0*/  S2UR UR6, SR_CgaCtaId ;  /* 0x00000000000679c3 */ /* 0x000ee20000008800 */
[----:B------:R-:W-:Y:S01]  /*5cd0*/  FMUL.FTZ R191, R169, UR5 ;  /* 0x00000005a9bf7c20 */ /* 0x000fe20008410000 */
[----:B------:R-:W-:Y:S02]  /*5ce0*/  VIADD R169, R200, UR61 ;  /* 0x0000003dc8a97c36 */ /* 0x000fe40008000000 */
[----:B------:R-:W-:Y:S01]  /*5cf0*/  FMUL.FTZ R186, R156, UR5 ;  /* 0x000000059cba7c20 */ /* 0x000fe20008410000 */
[----:B-1----:R-:W-:Y:S01]  /*5d00*/  FMUL.FTZ R4, R153, UR5 ;  /* 0x0000000599047c20 */ /* 0x002fe20008410000 */
[----:B------:R-:W-:Y:S01]  /*5d10*/  FMUL.FTZ R156, R163, UR5 ;  /* 0x00000005a39c7c20 */ /* 0x000fe20008410000 */
[----:B------:R-:W-:Y:S01]  /*5d20*/  UIADD3 UR7, UR7, 0x30840, URZ ;  /* 0x0003084007077890 */ /* 0x000fe2000fffe03f */
[----:B------:R-:W-:Y:S01]  /*5d30*/  FMUL.FTZ R153, R158, UR5 ;  /* 0x000000059e997c20 */ /* 0x000fe20008410000 */
[----:B------:R-:W-:Y:S01]  /*5d40*/  FMUL.FTZ R163, R178, UR5 ;  /* 0x00000005b2a37c20 */ /* 0x000fe20008410000 */
[----:B------:R-:W-:Y:S01]  /*5d50*/  FMUL.FTZ R158, R167, UR5 ;  /* 0x00000005a79e7c20 */ /* 0x000fe20008410000 */
[----:B------:R-:W-:-:S02]  /*5d60*/  IMAD.SHL.U32 R178, R221, 0x40, RZ ;  /* 0x00000040ddb27824 */ /* 0x000fc400078e00ff */
[----:B------:R-:W-:Y:S01]  /*5d70*/  FMUL.FTZ R184, R152, UR5 ;  /* 0x0000000598b87c20 */ /* 0x000fe20008410000 */
[----:B------:R-:W-:Y:S01]  /*5d80*/  UISETP.NE.AND UP1, UPT, UR4, URZ, UPT ;  /* 0x0000003f0400728c */ /* 0x000fe2000bf25270 */
[----:B------:R-:W-:Y:S01]  /*5d90*/  FMUL.FTZ R152, R155, UR5 ;  /* 0x000000059b987c20 */ /* 0x000fe20008410000 */
[----:B------:R-:W-:Y:S01]  /*5da0*/  UISETP.NE.AND UP0, UPT, UR60, URZ, UPT ;  /* 0x0000003f3c00728c */ /* 0x000fe2000bf05270 */
[----:B------:R-:W-:Y:S01]  /*5db0*/  FMUL.FTZ R188, R160, UR5 ;  /* 0x00000005a0bc7c20 */ /* 0x000fe20008410000 */
[----:B0-2---:R-:W-:Y:S01]  /*5dc0*/  FMUL.FTZ R0, R154, UR5 ;  /* 0x000000059a007c20 */ /* 0x005fe20008410000 */
[----:B------:R-:W-:Y:S01]  /*5dd0*/  FMUL.FTZ R185, R157, UR5 ;  /* 0x000000059db97c20 */ /* 0x000fe20008410000 */
[----:B------:R-:W-:Y:S01]  /*5de0*/  PLOP3.LUT P1, PT, PT, PT, UP1, 0x80, 0x0 ;  /* 0x000000000000781c */ /* 0x000fe20003f2f018 */
[----:B------:R-:W-:Y:S01]  /*5df0*/  FMUL.FTZ R187, R161, UR5 ;  /* 0x00000005a1bb7c20 */ /* 0x000fe20008410000 */
[----:B------:R-:W-:Y:S01]  /*5e00*/  PLOP3.LUT P2, PT, PT, PT, UP1, 0x80, 0x0 ;  /* 0x000000000000781c */ /* 0x000fe20003f4f018 */
[----:B------:R-:W-:Y:S01]  /*5e10*/  FMUL.FTZ R155, R162, UR5 ;  /* 0x00000005a29b7c20 */ /* 0x000fe20008410000 */
        /* <DEDUP_REMOVED lines=19> */
[----:B------:R-:W0:Y:S01]  /*5f50*/  SHFL.IDX PT, R167, R169, RZ, 0x1c1f ;  /* 0x001c1fffa9a77589 */ /* 0x000e2200000e0000 */
[----:B------:R-:W-:Y:S01]  /*5f60*/  FMUL.FTZ R175, R177, UR5 ;  /* 0x00000005b1af7c20 */ /* 0x000fe20008410000 */
[----:B------:R-:W-:Y:S01]  /*5f70*/  FMUL.FTZ R174, R180, UR5 ;  /* 0x00000005b4ae7c20 */ /* 0x000fe20008410000 */
[----:B------:R-:W-:Y:S01]  /*5f80*/  FMUL.FTZ R179, R181, UR5 ;  /* 0x00000005b5b37c20 */ /* 0x000fe20008410000 */
[----:B------:R-:W-:Y:S01]  /*5f90*/  FMUL.FTZ R165, R182, UR5 ;  /* 0x00000005b6a57c20 */ /* 0x000fe20008410000 */
[----:B------:R-:W-:Y:S01]  /*5fa0*/  FMUL.FTZ R166, R183, UR5 ;  /* 0x00000005b7a67c20 */ /* 0x000fe20008410000 */
[----:B------:R-:W-:Y:S01]  /*5fb0*/  IMAD R2, R19, -0x2, R2 ;  /* 0xfffffffe13027824 */ /* 0x000fe200078e0202 */
[----:B------:R-:W-:Y:S01]  /*5fc0*/  PLOP3.LUT P1, PT, PT, PT, UP0, 0x40, 0x0 ;  /* 0x000000000000781c */ /* 0x000fe20003f2e808 */
[----:B------:R-:W-:Y:S01]  /*5fd0*/  IMAD.U32 R3, RZ, RZ, UR42 ;  /* 0x0000002aff037e24 */ /* 0x000fe2000f8e00ff */
[----:B------:R-:W-:Y:S01]  /*5fe0*/  SYNCS.ARRIVE.TRANS64.RED.A1T0 RZ, [UR7], RZ ;  /* 0x000000ffffff79a7 */ /* 0x000fe20008100407 */
[----:B------:R-:W-:Y:S01]  /*5ff0*/  UMOV UR7, UR54 ;  /* 0x0000003600077c82 */ /* 0x000fe20008000000 */
[----:B------:R-:W1:Y:S01]  /*6000*/  MUFU.TANH R184, R184 ;  /* 0x000000b800b87308 */ /* 0x000e620000002400 */
[----:B------:R-:W-:Y:S01]  /*6010*/  ULOP3.LUT UR4, URZ, UR7, URZ, 0x33, !UPT ;  /* 0x000000073f047292 */ /* 0x000fe2000f8e333f */
[----:B------:R-:W-:Y:S01]  /*6020*/  IADD3 R2, -R3, UR43, R2 ;  /* 0x0000002b03027c10 */ /* 0x000fe2000fffe102 */
[----:B------:R-:W-:-:S04]  /*6030*/  ULDC UR6, c[0x0][0x9e0] ;  /* 0x0002780000067ab9 */ /* 0x000fc80000000800 */
[C---:B------:R-:W-:Y:S01]  /*6040*/  VIADD R180, R2.reuse, UR4 ;  /* 0x0000000402b47c36 */ /* 0x040fe20008000000 */
[----:B------:R-:W2:Y:S01]  /*6050*/  MUFU.TANH R4, R4 ;  /* 0x0000000400047308 */ /* 0x000ea20000002400 */
[----:B------:R-:W-:-:S04]  /*6060*/  VIADD R177, R2, UR6 ;  /* 0x0000000602b17c36 */ /* 0x000fc80008000000 */
[----:B0-----:R-:W-:Y:S01]  /*6070*/  IMAD.IADD R181, R177, 0x1, R167 ;  /* 0x00000001b1b57824 */ /* 0x001fe200078e02a7 */
[----:B------:R-:W-:Y:S02]  /*6080*/  IADD3 R182, R180, R167, RZ ;  /* 0x000000a7b4b67210 */ /* 0x000fe40007ffe0ff */
[----:B------:R-:W0:Y:S08]  /*6090*/  MUFU.TANH R0, R0 ;  /* 0x0000000000007308 */ /* 0x000e300000002400 */
        /* <DEDUP_REMOVED lines=30> */
[----:B------:R-:W-:Y:S01]  /*6280*/  IMAD.U32 R2, RZ, RZ, UR42 ;  /* 0x0000002aff027e24 */ /* 0x000fe2000f8e00ff */
[----:B------:R-:W-:Y:S04]  /*6290*/  BSSY B0, `(.L_x_1283) ;  /* 0x0000011000007945 */ /* 0x000fe80003800000 */
[----:B------:R-:W-:-:S04]  /*62a0*/  IADD3 R167, -R2, UR43, R167 ;  /* 0x0000002b02a77c10 */ /* 0x000fc8000fffe1a7 */
        /* <DEDUP_REMOVED lines=10> */
.L_x_1284:
[----:B------:R-:W-:-:S05]  /*6350*/  IMAD.U32 R168, RZ, RZ, UR51 ;  /* 0x00000033ffa87e24 */ /* 0x000fca000f8e00ff */
[----:B------:R-:W-:-:S13]  /*6360*/  ISETP.NE.AND P1, PT, R168, 0x1, PT ;  /* 0x00000001a800780c */ /* 0x000fda0003f25270 */
[----:B------:R-:W1:Y:S02]  /*6370*/  @P1 LDC.64 R2, c[0x0][0x9e8] ;  /* 0x00027a00ff021b82 */ /* 0x000e640000000a00 */
[----:B-1----:R-:W-:-:S05]  /*6380*/  @P1 IMAD.HI.U32 R2, R167, R2, RZ ;  /* 0x00000002a7021227 */ /* 0x002fca00078e00ff */
[----:B------:R-:W-:-:S07]  /*6390*/  @P1 SHF.R.U32.HI R167, RZ, R3, R2 ;  /* 0x00000003ffa71219 */ /* 0x000fce0000011602 */
.L_x_1285:
[----:B------:R-:W-:Y:S05]  /*63a0*/  BSYNC B0 ;  /* 0x0000000000007941 */ /* 0x000fea0003800000 */
.L_x_1283:
[----:B------:R-:W-:-:S04]  /*63b0*/  IMAD R2, R167, R168, -R178 ;  /* 0x000000a8a7027224 */ /* 0x000fc800078e0ab2 */
[----:B------:R-:W-:-:S05]  /*63c0*/  IMAD R2, R19, -0x2, R2 ;  /* 0xfffffffe13027824 */ /* 0x000fca00078e0202 */
[----:B------:R-:W-:Y:S02]  /*63d0*/  VIADDMNMX R181, R2, R168, R181, PT ;  /* 0x000000a802b57246 */ /* 0x000fe400038001b5 */
[----:B------:R-:W-:-:S07]  /*63e0*/  VIMNMX R182, R182, R2, !PT ;  /* 0x00000002b6b67248 */ /* 0x000fce0007fe0100 */
.L_x_1282:
        /* <DEDUP_REMOVED lines=8> */
[----:B------:R-:W-:Y:S02]  /*6470*/  ISETP.GT.AND P4, PT, R182, 0x18, P1 ;  /* 0x00000018b600780c */ /* 0x000fe40000f84270 */
[----:B------:R-:W-:Y:S02]  /*6480*/  FSEL R167, R184, -INF , !P5 ;  /* 0xff800000b8a77808 */ /* 0x000fe40006800000 */
[----:B------:R-:W-:Y:S02]  /*6490*/  ISETP.LT.OR P4, PT, R181, 0x19, P4 ;  /* 0x00000019b500780c */ /* 0x000fe40002781670 */
[C---:B------:R-:W-:Y:S02]  /*64a0*/  ISETP.GT.AND P6, PT, R182.reuse, 0x8, P1 ;  /* 0x00000008b600780c */ /* 0x040fe40000fc4270 */
[----:B------:R-:W-:-:S02]  /*64b0*/  ISETP.GT.AND P2, PT, R182, 0x9, P1 ;  /* 0x00000009b600780c */ /* 0x000fc40000f44270 */
[C---:B------:R-:W-:Y:S01]  /*64c0*/  ISETP.GT.AND P3, PT, R182.reuse, 0x10, P1 ;  /* 0x00000010b600780c */ /* 0x040fe20000f64270 */
[--C-:B-1----:R-:W-:Y:S01]  /*64d0*/  IMAD.IADD R177, R177, 0x1, R2.reuse ;  /* 0x00000001b1b17824 */ /* 0x102fe200078e0202 */
[----:B------:R-:W-:Y:S01]  /*64e0*/  ISETP.GT.AND P5, PT, R182, 0x11, P1 ;  /* 0x00000011b600780c */ /* 0x000fe20000fa4270 */
[----:B------:R-:W-:Y:S01]  /*64f0*/  IMAD.IADD R180, R180, 0x1, R2 ;  /* 0x00000001b4b47824 */ /* 0x000fe200078e0202 */
[----:B0-----:R-:W-:Y:S02]  /*6500*/  FSEL R190, R190, -INF , !P4 ;  /* 0xff800000bebe7808 */ /* 0x001fe40006000000 */
        /* <DEDUP_REMOVED lines=37> */
[----:B------:R-:W-:Y:S01]  /*6760*/  IMAD.U32 R179, RZ, RZ, UR42 ;  /* 0x0000002affb37e24 */ /* 0x000fe2000f8e00ff */
[----:B------:R-:W-:Y:S04]  /*6770*/  BSSY B0, `(.L_x_1287) ;  /* 0x0000011000007945 */ /* 0x000fe80003800000 */
[----:B------:R-:W-:-:S04]  /*6780*/  IADD3 R179, -R179, UR43, R2 ;  /* 0x0000002bb3b37c10 */ /* 0x000fc8000fffe102 */
[----:B------:R-:W-:-:S13]  /*6790*/  ISETP.GT.AND P2, PT, R179, -0x1, PT ;  /* 0xffffffffb300780c */ /* 0x000fda0003f44270 */
[----:B------:R-:W-:Y:S05]  /*67a0*/  @P2 BRA `(.L_x_1288) ;  /* 0x0000000000202947 */ /* 0x000fea0003800000 */
[----:B------:R-:W-:Y:S02]  /*67b0*/  MOV R4, UR51 ;  /* 0x0000003300047c02 */ /* 0x000fe40008000f00 */
[----:B------:R-:W-:Y:S02]  /*67c0*/  LOP3.LUT R179, RZ, R179, RZ, 0x33, !PT ;  /* 0x000000b3ffb37212 */ /* 0x000fe400078e33ff */
[----:B------:R-:W-:-:S13]  /*67d0*/  ISETP.NE.AND P2, PT, R4, 0x1, PT ;  /* 0x000000010400780c */ /* 0x000fda0003f45270 */
[----:B------:R-:W0:Y:S02]  /*67e0*/  @P2 LDC.64 R2, c[0x0][0x9e8] ;  /* 0x00027a00ff022b82 */ /* 0x000e240000000a00 */
[----:B0-----:R-:W-:-:S05]  /*67f0*/  @P2 IMAD.HI.U32 R2, R179, R2, RZ ;  /* 0x00000002b3022227 */ /* 0x001fca00078e00ff */
[----:B------:R-:W-:-:S04]  /*6800*/  @P2 SHF.R.U32.HI R179, RZ, R3, R2 ;  /* 0x00000003ffb32219 */ /* 0x000fc80000011602 */
[----:B------:R-:W-:Y:S01]  /*6810*/  LOP3.LUT R179, RZ, R179, RZ, 0x33, !PT ;  /* 0x000000b3ffb37212 */ /* 0x000fe200078e33ff */
[----:B------:R-:W-:Y:S06]  /*6820*/  BRA `(.L_x_1289) ;  /* 0x0000000000147947 */ /* 0x000fec0003800000 */
.L_x_1288:
[----:B------:R-:W-:-:S05]  /*6830*/  IMAD.U32 R4, RZ, RZ, UR51 ;  /* 0x00000033ff047e24 */ /* 0x000fca000f8e00ff */
[----:B------:R-:W-:-:S13]  /*6840*/  ISETP.NE.AND P2, PT, R4, 0x1, PT ;  /* 0x000000010400780c */ /* 0x000fda0003f45270 */
[----:B------:R-:W0:Y:S02]  /*6850*/  @P2 LDC.64 R2, c[0x0][0x9e8] ;  /* 0x00027a00ff022b82 */ /* 0x000e240000000a00 */
[----:B0-----:R-:W-:-:S05]  /*6860*/  @P2 IMAD.HI.U32 R2, R179, R2, RZ ;  /* 0x00000002b3022227 */ /* 0x001fca00078e00ff */
[----:B------:R-:W-:-:S07]  /*6870*/  @P2 SHF.R.U32.HI R179, RZ, R3, R2 ;  /* 0x00000003ffb32219 */ /* 0x000fce0000011602 */
.L_x_1289:
[----:B------:R-:W-:Y:S05]  /*6880*/  BSYNC B0 ;  /* 0x0000000000007941 */ /* 0x000fea0003800000 */
.L_x_1287:
[----:B------:R-:W-:-:S04]  /*6890*/  IMAD R178, R179, R4, -R178 ;  /* 0x00000004b3b27224 */ /* 0x000fc800078e0ab2 */
[----:B------:R-:W-:-:S05]  /*68a0*/  IMAD R178, R19, -0x2, R178 ;  /* 0xfffffffe13b27824 */ /* 0x000fca00078e02b2 */
[----:B------:R-:W-:Y:S02]  /*68b0*/  VIADDMNMX R177, R178, R4, R177, PT ;  /* 0x00000004b2b17246 */ /* 0x000fe400038001b1 */
[----:B------:R-:W-:-:S07]  /*68c0*/  VIMNMX R180, R180, R178, !PT ;  /* 0x000000b2b4b47248 */ /* 0x000fce0007fe0100 */
.L_x_1286:
[----:B------:R-:W-:Y:S01]  /*68d0*/  FMNMX.FTZ R3, R167, R220, !PT ;  /* 0x000000dca7037209 */ /* 0x000fe20007810000 */
[----:B------:R-:W-:Y:S01]  /*68e0*/  ULDC UR6, c[0x0][0x988] ;  /* 0x0002620000067ab9 */ /* 0x000fe20000000800 */
[----:B------:R-:W-:Y:S02]  /*68f0*/  ISETP.GT.AND P3, PT, R180, RZ, P1 ;  /* 0x000000ffb400720c */ /* 0x000fe40000f64270 */
        /* <DEDUP_REMOVED lines=45> */
[----:B------:R-:W-:Y:S02]  /*6bd0*/  FSEL R2, R0, -INF , !P3 ;  /* 0xff80000000027808 */ /* 0x000fe40005800000 */
[C---:B------:R-:W-:Y:S01]  /*6be0*/  ISETP.GT.AND P3, PT, R180.reuse, 0x20, P1 ;  /* 0x00000020b400780c */ /* 0x040fe20000f64270 */
[----:B------:R-:W0:Y:S01]  /*6bf0*/  SHFL.BFLY PT, R4, R3, 0x1, 0x1f ;  /* 0x0c201f0003047f89 */ /* 0x000e2200000e0000 */
[----:B------:R-:W-:-:S02]  /*6c00*/  ISETP.GT.AND P2, PT, R180, 0x30, P1 ;  /* 0x00000030b400780c */ /* 0x000fc40000f44270 */
[C---:B------:R-:W-:Y:S02]  /*6c10*/  ISETP.LT.OR P3, PT, R177.reuse, 0x21, P3 ;  /* 0x00000021b100780c */ /* 0x040fe40001f61670 */
[----:B------:R-:W-:Y:S02]  /*6c20*/  ISETP.LT.OR P6, PT, R177, 0x2a, P6 ;  /* 0x0000002ab100780c */ /* 0x000fe400037c1670 */
[----:B------:R-:W-:Y:S02]  /*6c30*/  FSEL R159, R159, -INF , !P3 ;  /* 0xff8000009f9f7808 */ /* 0x000fe40005800000 */
[----:B------:R-:W-:Y:S02]  /*6c40*/  ISETP.GT.AND P5, PT, R180, 0x31, P1 ;  /* 0x00000031b400780c */ /* 0x000fe40000fa4270 */
[----:B------:R-:W-:Y:S02]  /*6c50*/  ISETP.LT.OR P2, PT, R177, 0x31, P2 ;  /* 0x00000031b100780c */ /* 0x000fe40001741670 */
[----:B------:R-:W-:-:S02]  /*6c60*/  FSEL R162, R162, -INF , !P6 ;  /* 0xff800000a2a27808 */ /* 0x000fc40007000000 */
[----:B------:R-:W-:Y:S02]  /*6c70*/  ISETP.LT.OR P5, PT, R177, 0x32, P5 ;  /* 0x00000032b100780c */ /* 0x000fe40002fa1670 */
[----:B------:R-:W-:Y:S02]  /*6c80*/  FSEL R163, R163, -INF , !P2 ;  /* 0xff800000a3a37808 */ /* 0x000fe40005000000 */
[----:B------:R-:W-:Y:S02]  /*6c90*/  FSEL R164, R164, -INF , !P5 ;  /* 0xff800000a4a47808 */ /* 0x000fe40006800000 */
[----:B0-----:R-:W-:Y:S02]  /*6ca0*/  FMNMX.FTZ R4, R3, R4, !PT ;  /* 0x0000000403047209 */ /* 0x001fe40007810000 */
[----:B------:R-:W-:Y:S02]  /*6cb0*/  FMNMX.FTZ R3, R2, R21, !PT ;  /* 0x0000001502037209 */ /* 0x000fe40007810000 */
[----:B------:R-:W-:-:S02]  /*6cc0*/  FSETP.NEU.FTZ.AND P3, PT, R4, -INF , PT ;  /* 0xff8000000400780b */ /* 0x000fc40003f7d000 */
[----:B------:R-:W-:-:S04]  /*6cd0*/  FMNMX.FTZ R0, R152, R3, !PT ;  /* 0x0000000398007209 */ /* 0x000fc80007810000 */
[----:B------:R-:W-:-:S04]  /*6ce0*/  FMNMX.FTZ R3, R153, R0, !PT ;  /* 0x0000000099037209 */ /* 0x000fc80007810000 */
        /* <DEDUP_REMOVED lines=16> */
[----:B------:R0:W-:Y:S01]  /*6df0*/  MUFU.EX2 R161, R179 ;  /* 0x000000b300a17308 */ /* 0x0001e20000000800 */
        /* <DEDUP_REMOVED lines=11> */
[--C-:B0-----:R-:W-:Y:S01]  /*6eb0*/  FFMA.FTZ R179, R189, UR6, -R0.reuse ;  /* 0x00000006bdb37c23 */ /* 0x101fe20008010800 */
[----:B------:R-:W-:Y:S01]  /*6ec0*/  FSEL R168, R165, -INF , !P4 ;  /* 0xff800000a5a87808 */ /* 0x000fe20006000000 */
[--C-:B------:R-:W-:Y:S01]  /*6ed0*/  FFMA.FTZ R169, R172, UR6, -R0.reuse ;  /* 0x00000006aca97c23 */ /* 0x100fe20008010800 */
[----:B------:R-:W-:Y:S01]  /*6ee0*/  FMNMX.FTZ R3, R164, R3, !PT ;  /* 0x00000003a4037209 */ /* 0x000fe20007810000 */
[--C-:B------:R-:W-:Y:S01]  /*6ef0*/  FFMA.FTZ R184, R176, UR6, -R0.reuse ;  /* 0x00000006b0b87c23 */ /* 0x100fe20008010800 */
[----:B------:R-:W-:Y:S01]  /*6f00*/  FSEL R166, R166, -INF , !P1 ;  /* 0xff800000a6a67808 */ /* 0x000fe20004800000 */
[--C-:B------:R-:W-:Y:S01]  /*6f10*/  FFMA.FTZ R165, R175, UR6, -R0.reuse ;  /* 0x00000006afa57c23 */ /* 0x100fe20008010800 */
[----:B------:R-:W-:Y:S01]  /*6f20*/  FMNMX.FTZ R3, R168, R3, !PT ;  /* 0x00000003a8037209 */ /* 0x000fe20007810000 */
[--C-:B------:R-:W-:Y:S01]  /*6f30*/  FFMA.FTZ R186, R174, UR6, -R0.reuse ;  /* 0x00000006aeba7c23 */ /* 0x100fe20008010800 */
[----:B------:R-:W-:Y:S01]  /*6f40*/  FSEL R173, R4, RZ, P3 ;  /* 0x000000ff04ad7208 */ /* 0x000fe20001800000 */
[----:B------:R-:W-:Y:S01]  /*6f50*/  FFMA.FTZ R171, R171, UR6, -R0 ;  /* 0x00000006abab7c23 */ /* 0x000fe20008010800 */
[----:B------:R-:W-:Y:S01]  /*6f60*/  FMNMX.FTZ R3, R166, R3, !PT ;  /* 0x00000003a6037209 */ /* 0x000fe20007810000 */
[----:B------:R-:W-:Y:S02]  /*6f70*/  MUFU.EX2 R196, R196 ;  /* 0x000000c400c47308 */ /* 0x000fe40000000800 */
[----:B------:R-:W-:-:S02]  /*6f80*/  FADD.FTZ R173, -R173, R220 ;  /* 0x000000dcadad7221 */ /* 0x000fc40000010100 */
[----:B------:R-:W0:Y:S02]  /*6f90*/  SHFL.BFLY PT, R178, R3, 0x2, 0x1f ;  /* 0x0c401f0003b27f89 */ /* 0x000e2400000e0000 */
[----:B------:R-:W-:Y:S02]  /*6fa0*/  FMUL.FTZ R0, R173, UR6 ;  /* 0x00000006ad007c20 */ /* 0x000fe40008410000 */
        /* <DEDUP_REMOVED lines=12> */
[----:B------:R-:W-:Y:S03]  /*7070*/  MUFU.EX2 R188, R188 ;  /* 0x000000bc00bc7308 */ /* 0x000fe60000000800 */
[----:B------:R-:W-:-:S05]  /*7080*/  FSEL R173, R170, RZ, P1 ;  /* 0x000000ffaaad7208 */ /* 0x000fca0000800000 */
        /* <DEDUP_REMOVED lines=17> */
[----:B------:R-:W-:Y:S01]  /*71a0*/  FADD.FTZ R170, R198, R21 ;  /* 0x00000015c6aa7221 */ /* 0x000fe20000010000 */
[--C-:B------:R-:W-:Y:S01]  /*71b0*/  FFMA.FTZ R191, R167, UR6, -R173.reuse ;  /* 0x00000006a7bf7c23 */ /* 0x100fe200080108ad */
[--C-:B------:R-:W-:Y:S01]  /*71c0*/  FFMA.FTZ R162, R162, UR6, -R173.reuse ;  /* 0x00000006a2a27c23 */ /* 0x100fe200080108ad */
[--C-:B------:R-:W-:Y:S01]  /*71d0*/  FFMA.FTZ R185, R163, UR6, -R173.reuse ;  /* 0x00000006a3b97c23 */ /* 0x100fe200080108ad */
[----:B--2---:R-:W-:Y:S01]  /*71e0*/  FADD.FTZ R21, R183, R170 ;  /* 0x000000aab7157221 */ /* 0x004fe20000010000 */
[--C-:B------:R-:W-:Y:S01]  /*71f0*/  FFMA.FTZ R164, R164, UR6, -R173.reuse ;  /* 0x00000006a4a47c23 */ /* 0x100fe200080108ad */
[----:B------:R-:W1:Y:S01]  /*7200*/  MUFU.EX2 R2, R2 ;  /* 0x0000000200027308 */ /* 0x000e620000000800 */
[----:B------:R-:W-:Y:S01]  /*7210*/  FFMA.FTZ R187, R168, UR6, -R173 ;  /* 0x00000006a8bb7c23 */ /* 0x000fe200080108ad */
[----:B0-----:R-:W-:Y:S01]  /*7220*/  FADD.FTZ R170, R192, R21 ;  /* 0x00000015c0aa7221 */ /* 0x001fe20000010000 */
[----:B------:R-:W-:-:S03]  /*7230*/  FFMA.FTZ R166, R166, UR6, -R173 ;  /* 0x00000006a6a67c23 */ /* 0x000fc600080108ad */
[----:B----4-:R-:W-:Y:S02]  /*7240*/  FADD.FTZ R21, R181, R170 ;  /* 0x000000aab5157221 */ /* 0x010fe40000010000 */
[----:B------:R-:W0:Y:S02]  /*7250*/  MUFU.EX2 R199, R199 ;  /* 0x000000c700c77308 */ /* 0x000e240000000800 */
[----:B-----5:R-:W-:-:S04]  /*7260*/  FADD.FTZ R170, R194, R21 ;  /* 0x00000015c2aa7221 */ /* 0x020fc80000010000 */
[----:B------:R-:W-:Y:S02]  /*7270*/  FADD.FTZ R21, R179, R170 ;  /* 0x000000aab3157221 */ /* 0x000fe40000010000 */
[----:B------:R-:W2:Y:S01]  /*7280*/  MUFU.EX2 R154, R154 ;  /* 0x0000009a009a7308 */ /* 0x000ea20000000800 */
[----:B-1----:R-:W-:Y:S01]  /*7290*/  FFMA.FTZ R5, R2, R5, R197 ;  /* 0x0000000502057223 */ /* 0x002fe200000100c5 */
[----:B------:R-:W-:-:S03]  /*72a0*/  FADD.FTZ R168, R188, R21 ;  /* 0x00000015bca87221 */ /* 0x000fc60000010000 */
[----:B------:R-:W-:-:S03]  /*72b0*/  FADD.FTZ R18, R152, R5 ;  /* 0x0000000598127221 */ /* 0x000fc60000010000 */
        /* <DEDUP_REMOVED lines=42> */
.L_x_1290:
[----:B------:R-:W0:Y:S01]  /*7560*/  S2UR UR4, SR_CgaCtaId ;  /* 0x00000000000479c3 */ /* 0x000e220000008800 */
[----:B------:R-:W-:Y:S01]  /*7570*/  UIADD3 UR14, UR14, 0x30860, URZ ;  /* 0x000308600e0e7890 */ /* 0x000fe2000fffe03f */
[C---:B------:R-:W-:Y:S01]  /*7580*/  ISETP.GT.AND P1, PT, R221.reuse, UR50, PT ;  /* 0x00000032dd007c0c */ /* 0x040fe2000bf24270 */
        /* <DEDUP_REMOVED lines=24> */
.L_x_1272:
[----:B------:R-:W-:Y:S01]  /*7710*/  R2UR UR4, R22 ;  /* 0x00000000160472ca */ /* 0x000fe200000e0000 */
[----:B------:R-:W-:Y:S02]  /*7720*/  UISETP.NE.AND UP0, UPT, UR60, URZ, UPT ;  /* 0x0000003f3c00728c */ /* 0x000fe4000bf05270 */
[----:B------:R-:W-:Y:S02]  /*7730*/  UIADD3 UR11, UR61, 0x7f, URZ ;  /* 0x0000007f3d0b7890 */ /* 0x000fe4000fffe03f */
[----:B------:R-:W-:Y:S02]  /*7740*/  UIADD3 UR10, UR43, 0x1, -UR42 ;  /* 0x000000012b0a7890 */ /* 0x000fe4000fffe82a */
[----:B------:R-:W-:-:S06]  /*7750*/  PLOP3.LUT P1, PT, PT, PT, UP0, 0x40, 0x0 ;  /* 0x000000000000781c */ /* 0x000fcc0003f2e808 */
[----:B------:R-:W-:-:S11]  /*7760*/  UISETP.NE.AND UP1, UPT, UR4, URZ, UPT ;  /* 0x0000003f0400728c */ /* 0x000fd6000bf25270 */
[----:B------:R-:W-:Y:S01]  /*7770*/  @UP1 ULDC UR4, c[0x0][0x44c] ;  /* 0x0001130000041ab9 */ /* 0x000fe20000000800 */
[----:B------:R-:W-:Y:S01]  /*7780*/  @UP1 ULDC UR14, c[0x0][0x450] ;  /* 0x00011400000e1ab9 */ /* 0x000fe20000000800 */
[----:B------:R-:W-:-:S04]  /*7790*/  UIMAD.WIDE.U32 UR4, UR11, UR4, URZ ;  /* 0x000000040b0472a5 */ /* 0x000fc8000f8e003f */
[----:B------:R-:W-:-:S04]  /*77a0*/  @UP1 USHF.R.U32.HI UR11, URZ, UR14, UR5 ;  /* 0x0000000e3f0b1299 */ /* 0x000fc80008011605 */
[----:B------:R-:W-:-:S04]  /*77b0*/  UIADD3 UR15, UR10, UR11, URZ ;  /* 0x0000000b0a0f7290 */ /* 0x000fc8000fffe03f */
[----:B------:R-:W-:Y:S01]  /*77c0*/  UIADD3 UR7, UR15, -UR7, URZ ;  /* 0x800000070f077290 */ /* 0x000fe2000fffe03f */
[----:B------:R-:W-:Y:S11]  /*77d0*/  @P1 BRA `(.L_x_1292) ;  /* 0x00000000004c1947 */ /* 0x000ff60003800000 */
[----:B------:R-:W-:-:S06]  /*77e0*/  UISETP.GT.AND UP0, UPT, UR15, -0x1, UPT ;  /* 0xffffffff0f00788c */ /* 0x000fcc000bf04270 */
[----:B------:R-:W-:-:S13]  /*77f0*/  PLOP3.LUT P1, PT, PT, PT, UP0, 0x80, 0x0 ;  /* 0x000000000000781c */ /* 0x000fda0003f2f008 */
[----:B------:R-:W-:Y:S05]  /*7800*/  @P1 BRA `(.L_x_1293) ;  /* 0x0000000000201947 */ /* 0x000fea0003800000 */
[----:B------:R-:W-:Y:S01]  /*7810*/  ULDC UR14, c[0x0][0x9e4] ;  /* 0x00027900000e7ab9 */ /* 0x000fe20000000800 */
[----:B------:R-:W-:Y:S02]  /*7820*/  ULOP3.LUT UR15, URZ, UR15, URZ, 0x33, !UPT ;  /* 0x0000000f3f0f7292 */ /* 0x000fe4000f8e333f */
[----:B------:R-:W-:-:S11]  /*7830*/  UISETP.NE.AND UP0, UPT, UR14, 0x1, UPT ;  /* 0x000000010e00788c */ /* 0x000fd6000bf05270 */
[----:B------:R-:W-:Y:S02]  /*7840*/  @UP0 ULDC.64 UR4, c[0x0][0x9e8] ;  /* 0x00027a0000040ab9 */ /* 0x000fe40000000a00 */
[----:B------:R-:W-:-:S04]  /*7850*/  UIMAD.WIDE.U32 UR10, UR15, UR4, URZ ;  /* 0x000000040f0a72a5 */ /* 0x000fc8000f8e003f */
[----:B------:R-:W-:-:S04]  /*7860*/  @UP0 USHF.R.U32.HI UR15, URZ, UR5, UR11 ;  /* 0x000000053f0f0299 */ /* 0x000fc8000801160b */
[----:B------:R-:W-:Y:S01]  /*7870*/  ULOP3.LUT UR15, URZ, UR15, URZ, 0x33, !UPT ;  /* 0x0000000f3f0f7292 */ /* 0x000fe2000f8e333f */
[----:B------:R-:W-:Y:S11]  /*7880*/  BRA `(.L_x_1294) ;  /* 0x0000000000147947 */ /* 0x000ff60003800000 */
.L_x_1293:
[----:B------:R-:W-:Y:S02]  /*7890*/  ULDC UR14, c[0x0][0x9e4] ;  /* 0x00027900000e7ab9 */ /* 0x000fe40000000800 */
[----:B------:R-:W-:-:S11]  /*78a0*/  UISETP.NE.AND UP0, UPT, UR14, 0x1, UPT ;  /* 0x000000010e00788c */ /* 0x000fd6000bf05270 */
[----:B------:R-:W-:Y:S02]  /*78b0*/  @UP0 ULDC.64 UR4, c[0x0][0x9e8] ;  /* 0x00027a0000040ab9 */ /* 0x000fe40000000a00 */
[----:B------:R-:W-:-:S04]  /*78c0*/  UIMAD.WIDE.U32 UR10, UR15, UR4, URZ ;  /* 0x000000040f0a72a5 */ /* 0x000fc8000f8e003f */
[----:B------:R-:W-:-:S12]  /*78d0*/  @UP0 USHF.R.U32.HI UR15, URZ, UR5, UR11 ;  /* 0x000000053f0f0299 */ /* 0x000fd8000801160b */
.L_x_1294:
[----:B------:R-:W-:-:S04]  /*78e0*/  UIMAD UR14, UR15, UR14, URZ ;  /* 0x0000000e0f0e72a4 */ /* 0x000fc8000f8e023f */
[----:B------:R-:W-:-:S04]  /*78f0*/  UISETP.LT.AND UP0, UPT, UR7, UR14, UPT ;  /* 0x0000000e0700728c */ /* 0x000fc8000bf01270 */
[----:B------:R-:W-:-:S12]  /*7900*/  USEL UR7, UR7, UR14, !UP0 ;  /* 0x0000000e07077287 */ /* 0x000fd8000c000000 */
.L_x_1292:
[----:B------:R-:W-:Y:S01]  /*7910*/  UIADD3 UR7, UR7, 0x3f, URZ ;  /* 0x0000003f07077890 */ /* 0x000fe2000fffe03f */
[----:B------:R-:W-:-:S03]  /*7920*/  R2UR UR5, R201 ;  /* 0x00000000c90572ca */ /* 0x000fc600000e0000 */
[----:B------:R-:W-:-:S04]  /*7930*/  USHF.R.S32.HI UR4, URZ, 0x1f, UR7 ;  /* 0x0000001f3f047899 */ /* 0x000fc80008011407 */
[----:B------:R-:W-:-:S04]  /*7940*/  ULEA.HI UR4, UR4, UR7, URZ, 0x6 ;  /* 0x0000000704047291 */ /* 0x000fc8000f8f303f */
[----:B------:R-:W-:-:S04]  /*7950*/  USHF.R.S32.HI UR4, URZ, 0x6, UR4 ;  /* 0x000000063f047899 */ /* 0x000fc80008011404 */
[----:B------:R-:W-:-:S04]  /*7960*/  UISETP.LT.AND UP0, UPT, UR5, UR4, UPT ;  /* 0x000000040500728c */ /* 0x000fc8000bf01270 */
[----:B------:R-:W-:-:S06]  /*7970*/  USEL UR50, UR5, UR4, !UP0 ;  /* 0x0000000405327287 */ /* 0x000fcc000c000000 */
[----:B------:R-:W-:-:S13]  /*7980*/  ISETP.GE.AND P1, PT, R221, UR50, PT ;  /* 0x00000032dd007c0c */ /* 0x000fda000bf26270 */
[----:B------:R-:W-:Y:S05]  /*7990*/  @!P1 BRA `(.L_x_1295) ;  /* 0x0000002000589947 */ /* 0x000fea0003800000 */
[----:B------:R-:W-:Y:S01]  /*79a0*/  IMAD.MOV.U32 R220, RZ, RZ, R3 ;  /* 0x000000ffffdc7224 */ /* 0x000fe200078e0003 */
[----:B------:R-:W-:Y:S01]  /*79b0*/  UMOV UR41, UR39 ;  /* 0x0000002700297c82 */ /* 0x000fe20008000000 */
[----:B------:R-:W-:Y:S01]  /*79c0*/  IMAD.MOV.U32 R21, RZ, RZ, R4 ;  /* 0x000000ffff157224 */ /* 0x000fe200078e0004 */
[----:B------:R-:W-:Y:S01]  /*79d0*/  UMOV UR4, UR38 ;  /* 0x0000002600047c82 */ /* 0x000fe20008000000 */
[----:B------:R-:W-:Y:S01]  /*79e0*/  ULDC UR5, c[0x0][0x9d8] ;  /* 0x0002760000057ab9 */ /* 0x000fe20000000800 */
[----:B------:R-:W-:-:S05]  /*79f0*/  ULDC UR51, c[0x0][0x988] ;  /* 0x0002620000337ab9 */ /* 0x000fca0000000800 */
.L_x_1306:
[----:B------:R-:W-:-:S04]  /*7a00*/  UISETP.NE.AND UP0, UPT, UR4, 0x1, UPT ;  /* 0x000000010400788c */ /* 0x000fc8000bf05270 */
[----:B------:R-:W-:-:S04]  /*7a10*/  USEL UR39, URZ, 0x1, UP0 ;  /* 0x000000013f277887 */ /* 0x000fc80008000000 */
[----:B------:R-:W-:Y:S01]  /*7a20*/  ULOP3.LUT UR39, UR41, UR39, URZ, 0x3c, !UPT ;  /* 0x0000002729277292 */ /* 0x000fe2000f8e3c3f */
[----:B------:R-:W-:Y:S11]  /*7a30*/  @!P0 BRA `(.L_x_1296) ;  /* 0x0000000000048947 */ /* 0x000ff60003800000 */
[----:B------:R-:W-:Y:S01]  /*7a40*/  BPT.TRAP 0x1 ;  /* 0x000000040000795c */ /* 0x000fe20000300000 */
.L_x_1296:
[----:B------:R-:W-:Y:S01]  /*7a50*/  UIADD3 UR38, UR4, 0x1, URZ ;  /* 0x0000000104267890 */ /* 0x000fe2000fffe03f */
[----:B------:R-:W-:-:S03]  /*7a60*/  MOV R3, UR39 ;  /* 0x0000002700037c02 */ /* 0x000fc60008000f00 */
[----:B------:R-:W-:Y:S01]  /*7a70*/  UISETP.NE.AND UP0, UPT, UR38, 0x2, UPT ;  /* 0x000000022600788c */ /* 0x000fe2000bf05270 */
[----:B------:R-:W-:-:S03]  /*7a80*/  SHF.L.U32 R3, R3, 0x1f, RZ ;  /* 0x0000001f03037819 */ /* 0x000fc600000006ff */
[----:B------:R-:W-:-:S04]  /*7a90*/  USEL UR38, UR38, URZ, UP0 ;  /* 0x0000003f26267287 */ /* 0x000fc80008000000 */
[----:B------:R-:W-:-:S09]  /*7aa0*/  ULEA UR7, UR38, UR40, 0x3 ;  /* 0x0000002826077291 */ /* 0x000fd2000f8e183f */
[----:B------:R0:W1:Y:S01]  /*7ab0*/  SYNCS.PHASECHK.TRANS64.TRYWAIT P1, [UR7+0x30830], R3 ;  /* 0x03083003ff0075a7 */ /* 0x0000620008020147 */
[----:B------:R-:W-:Y:S05]  /*7ac0*/  @!P0 BRA `(.L_x_1297) ;  /* 0x0000000000048947 */ /* 0x000fea0003800000 */
[----:B------:R-:W-:Y:S01]  /*7ad0*/  BPT.TRAP 0x1 ;  /* 0x000000040000795c */ /* 0x000fe20000300000 */
.L_x_1297:
[----:B-1----:R-:W-:Y:S05]  /*7ae0*/  @P1 BRA `(.L_x_1298) ;  /* 0x0000000000081947 */ /* 0x002fea0003800000 */
[----:B------:R-:W1:Y:S02]  /*7af0*/  SYNCS.PHASECHK.TRANS64.TRYWAIT P1, [UR7+0x30830], R3 ;  /* 0x03083003ff0075a7 */ /* 0x000e640008020147 */
[----:B-1----:R-:W-:Y:S05]  /*7b00*/  @!P1 BRA `(.L_x_1299) ;  /* 0x000000ec000c9947 */ /* 0x002fea0003800000 */
.L_x_1298:
        /* <DEDUP_REMOVED lines=230> */
.L_x_1300:
[----:B------:R-:W-:Y:S01]  /*8970*/  ULEA UR14, UR4, UR40, 0x3 ;  /* 0x00000028040e7291 */ /* 0x000fe2000f8e183f */
[----:B------:R-:W-:-:S05]  /*8980*/  IMAD.U32 R0, RZ, RZ, UR41 ;  /* 0x00000029ff007e24 */ /* 0x000fca000f8e00ff */
[----:B------:R-:W-:-:S04]  /*8990*/  SHF.L.U32 R0, R0, 0x1f, RZ ;  /* 0x0000001f00007819 */ /* 0x000fc800000006ff */
[----:B------:R2:W3:Y:S01]  /*89a0*/  SYNCS.PHASECHK.TRANS64.TRYWAIT P1, [UR14+0x30850], R0 ;  /* 0x03085000ff0075a7 */ /* 0x0004e2000802014e */
[----:B------:R-:W-:Y:S05]  /*89b0*/  @!P0 BRA `(.L_x_1301) ;  /* 0x0000000000048947 */ /* 0x000fea0003800000 */
[----:B------:R-:W-:Y:S01]  /*89c0*/  BPT.TRAP 0x1 ;  /* 0x000000040000795c */ /* 0x000fe20000300000 */
.L_x_1301:
[----:B---3--:R-:W-:Y:S05]  /*89d0*/  @P1 BRA `(.L_x_1302) ;  /* 0x0000000000081947 */ /* 0x008fea0003800000 */
[----:B------:R-:W3:Y:S02]  /*89e0*/  SYNCS.PHASECHK.TRANS64.TRYWAIT P1, [UR14+0x30850], R0 ;  /* 0x03085000ff0075a7 */ /* 0x000ee4000802014e */
[----:B---3--:R-:W-:Y:S05]  /*89f0*/  @!P1 BRA `(.L_x_1303) ;  /* 0x000000dc00689947 */ /* 0x008fea0003800000 */
.L_x_1302:
        /* <DEDUP_REMOVED lines=30> */
.L_x_1304:
        /* <DEDUP_REMOVED lines=110> */
[----:B------:R-:W-:-:S03]  /*92c0*/  FMUL.FTZ R181, R4, UR6 ;  /* 0x0000000604b57c20 */ /* 0x000fc60008410000 */
[----:B------:R-:W-:Y:S01]  /*92d0*/  FMUL.FTZ R177, R21, UR6 ;  /* 0x0000000615b17c20 */ /* 0x000fe20008410000 */
[--C-:B------:R-:W-:Y:S01]  /*92e0*/  FFMA.FTZ R21, R152, UR6, -R181.reuse ;  /* 0x0000000698157c23 */ /* 0x100fe200080108b5 */
[C---:B------:R-:W-:Y:S01]  /*92f0*/  FADD.FTZ R2, -R3.reuse, R220 ;  /* 0x000000dc03027221 */ /* 0x040fe20000010100 */
[----:B------:R-:W-:Y:S01]  /*9300*/  FMUL.FTZ R152, R3, UR6 ;  /* 0x0000000603987c20 */ /* 0x000fe20008410000 */
[--C-:B------:R-:W-:Y:S01]  /*9310*/  FFMA.FTZ R196, R153, UR6, -R181.reuse ;  /* 0x0000000699c47c23 */ /* 0x100fe200080108b5 */
[----:B------:R-:W-:Y:S01]  /*9320*/  MUFU.EX2 R0, R177 ;  /* 0x000000b100007308 */ /* 0x000fe20000000800 */
[----:B------:R-:W-:Y:S01]  /*9330*/  FMUL.FTZ R2, R2, UR6 ;  /* 0x0000000602027c20 */ /* 0x000fe20008410000 */
        /* <DEDUP_REMOVED lines=25> */
[--C-:B------:R-:W-:Y:S01]  /*94d0*/  FFMA.FTZ R184, R174, UR6, -R181.reuse ;  /* 0x00000006aeb87c23 */ /* 0x100fe200080108b5 */
[--C-:B------:R-:W-:Y:S01]  /*94e0*/  FFMA.FTZ R185, R169, UR6, -R152.reuse ;  /* 0x00000006a9b97c23 */ /* 0x100fe20008010898 */
[--C-:B------:R-:W-:Y:S01]  /*94f0*/  FFMA.FTZ R153, R176, UR6, -R181.reuse ;  /* 0x00000006b0997c23 */ /* 0x100fe200080108b5 */
[----:B------:R-:W-:Y:S01]  /*9500*/  FFMA.FTZ R187, R171, UR6, -R152 ;  /* 0x00000006abbb7c23 */ /* 0x000fe20008010898 */
[----:B------:R-:W-:Y:S01]  /*9510*/  FFMA.FTZ R179, R179, UR6, -R181 ;  /* 0x00000006b3b37c23 */ /* 0x000fe200080108b5 */
        /* <DEDUP_REMOVED lines=67> */
.L_x_1305:
        /* <DEDUP_REMOVED lines=27> */
.L_x_1295:
[----:B------:R-:W-:-:S13]  /*9b00*/  R2UR UR4, R201 ;  /* 0x00000000c90472ca */ /* 0x000fda00000e0000 */
[----:B------:R-:W-:-:S13]  /*9b10*/  ISETP.GE.AND P1, PT, R221, UR4, PT ;  /* 0x00000004dd007c0c */ /* 0x000fda000bf26270 */
[----:B------:R-:W-:Y:S05]  /*9b20*/  @!P1 BRA `(.L_x_1307) ;  /* 0x0000002c00309947 */ /* 0x000fea0003800000 */
[----:B------:R-:W-:Y:S01]  /*9b30*/  IMAD.MOV.U32 R21, RZ, RZ, R3 ;  /* 0x000000ffff157224 */ /* 0x000fe200078e0003 */
[----:B------:R-:W-:Y:S01]  /*9b40*/  UMOV UR7, UR39 ;  /* 0x0000002700077c82 */ /* 0x000fe20008000000 */
[----:B------:R-:W-:Y:S01]  /*9b50*/  IMAD.MOV.U32 R220, RZ, RZ, R4 ;  /* 0x000000ffffdc7224 */ /* 0x000fe200078e0004 */
[----:B------:R-:W-:Y:S01]  /*9b60*/  UMOV UR4, UR38 ;  /* 0x0000002600047c82 */ /* 0x000fe20008000000 */
[----:B------:R-:W-:Y:S01]  /*9b70*/  ULDC UR41, c[0x0][0x9e4] ;  /* 0x0002790000297ab9 */ /* 0x000fe20000000800 */
[----:B------:R-:W-:Y:S01]  /*9b80*/  ULDC UR50, c[0x0][0x9dc] ;  /* 0x0002770000327ab9 */ /* 0x000fe20000000800 */
[----:B------:R-:W-:Y:S01]  /*9b90*/  ULDC UR5, c[0x0][0x9d8] ;  /* 0x0002760000057ab9 */ /* 0x000fe20000000800 */
[----:B------:R-:W-:-:S05]  /*9ba0*/  ULDC UR51, c[0x0][0x988] ;  /* 0x0002620000337ab9 */ /* 0x000fca0000000800 */
.L_x_1326:
[----:B------:R-:W-:-:S04]  /*9bb0*/  UIADD3 UR38, UR4, 0x1, URZ ;  /* 0x0000000104267890 */ /* 0x000fc8000fffe03f */
[----:B------:R-:W-:-:S04]  /*9bc0*/  UISETP.NE.AND UP0, UPT, UR38, 0x2, UPT ;  /* 0x000000022600788c */ /* 0x000fc8000bf05270 */
[----:B------:R-:W-:Y:S02]  /*9bd0*/  USEL UR39, URZ, 0x1, UP0 ;  /* 0x000000013f277887 */ /* 0x000fe40008000000 */
[----:B------:R-:W-:Y:S02]  /*9be0*/  USEL UR38, UR38, URZ, UP0 ;  /* 0x0000003f26267287 */ /* 0x000fe40008000000 */
[----:B------:R-:W-:Y:S01]  /*9bf0*/  ULOP3.LUT UR39, UR7, UR39, URZ, 0x3c, !UPT ;  /* 0x0000002707277292 */ /* 0x000fe2000f8e3c3f */
[----:B------:R-:W-:Y:S11]  /*9c00*/  @!P0 BRA `(.L_x_1308) ;  /* 0x0000000000048947 */ /* 0x000ff60003800000 */
[----:B------:R-:W-:Y:S01]  /*9c10*/  BPT.TRAP 0x1 ;  /* 0x000000040000795c */ /* 0x000fe20000300000 */
.L_x_1308:
[----:B------:R-:W-:Y:S01]  /*9c20*/  ULEA UR6, UR38, UR40, 0x3 ;  /* 0x0000002826067291 */ /* 0x000fe2000f8e183f */
[----:B------:R-:W-:-:S04]  /*9c30*/  MOV R3, UR39 ;  /* 0x0000002700037c02 */ /* 0x000fc80008000f00 */
[----:B------:R-:W-:-:S04]  /*9c40*/  SHF.L.U32 R3, R3, 0x1f, RZ ;  /* 0x0000001f03037819 */ /* 0x000fc800000006ff */
[----:B------:R0:W1:Y:S01]  /*9c50*/  SYNCS.PHASECHK.TRANS64.TRYWAIT P1, [UR6+0x30830], R3 ;  /* 0x03083003ff0075a7 */ /* 0x0000620008020146 */
[----:B------:R-:W-:Y:S05]  /*9c60*/  @!P0 BRA `(.L_x_1309) ;  /* 0x0000000000048947 */ /* 0x000fea0003800000 */
[----:B------:R-:W-:Y:S01]  /*9c70*/  BPT.TRAP 0x1 ;  /* 0x000000040000795c */ /* 0x000fe20000300000 */
.L_x_1309:
[----:B-1----:R-:W-:Y:S05]  /*9c80*/  @P1 BRA `(.L_x_1310) ;  /* 0x0000000000081947 */ /* 0x002fea0003800000 */
[----:B------:R-:W1:Y:S02]  /*9c90*/  SYNCS.PHASECHK.TRANS64.TRYWAIT P1, [UR6+0x30830], R3 ;  /* 0x03083003ff0075a7 */ /* 0x000e640008020146 */
[----:B-1----:R-:W-:Y:S05]  /*9ca0*/  @!P1 BRA `(.L_x_1311) ;  /* 0x000000c800d49947 */ /* 0x002fea0003800000 */
.L_x_1310:
        /* <DEDUP_REMOVED lines=230> */
.L_x_1312:
[----:B------:R-:W-:Y:S01]  /*ab10*/  ULEA UR10, UR4, UR40, 0x3 ;  /* 0x00000028040a7291 */ /* 0x000fe2000f8e183f */
[----:B------:R-:W-:-:S05]  /*ab20*/  IMAD.U32 R0, RZ, RZ, UR7 ;  /* 0x00000007ff007e24 */ /* 0x000fca000f8e00ff */
[----:B------:R-:W-:-:S04]  /*ab30*/  SHF.L.U32 R0, R0, 0x1f, RZ ;  /* 0x0000001f00007819 */ /* 0x000fc800000006ff */
[----:B------:R2:W3:Y:S01]  /*ab40*/  SYNCS.PHASECHK.TRANS64.TRYWAIT P1, [UR10+0x30850], R0 ;  /* 0x03085000ff0075a7 */ /* 0x0004e2000802014a */
[----:B------:R-:W-:Y:S05]  /*ab50*/  @!P0 BRA `(.L_x_1313) ;  /* 0x0000000000048947 */ /* 0x000fea0003800000 */
[----:B------:R-:W-:Y:S01]  /*ab60*/  BPT.TRAP 0x1 ;  /* 0x000000040000795c */ /* 0x000fe20000300000 */
.L_x_1313:
[----:B---3--:R-:W-:Y:S05]  /*ab70*/  @P1 BRA `(.L_x_1314) ;  /* 0x0000000000081947 */ /* 0x008fea0003800000 */
[----:B------:R-:W3:Y:S02]  /*ab80*/  SYNCS.PHASECHK.TRANS64.TRYWAIT P1, [UR10+0x30850], R0 ;  /* 0x03085000ff0075a7 */ /* 0x000ee4000802014a */
[----:B---3--:R-:W-:Y:S05]  /*ab90*/  @!P1 BRA `(.L_x_1315) ;  /* 0x000000bc00309947 */ /* 0x008fea0003800000 */
.L_x_1314:
        /* <DEDUP_REMOVED lines=30> */
.L_x_1316:
[----:B------:R-:W-:Y:S01]  /*ad80*/  R2UR UR4, R22 ;  /* 0x00000000160472ca */ /* 0x000fe200000e0000 */
[----:B------:R-:W3:Y:S01]  /*ad90*/  S2UR UR7, SR_CgaCtaId ;  /* 0x00000000000779c3 */ /* 0x000ee20000008800 */
[----:B------:R-:W-:Y:S01]  /*ada0*/  FMUL.FTZ R191, R169, UR5 ;  /* 0x00000005a9bf7c20 */ /* 0x000fe20008410000 */
[----:B------:R-:W-:Y:S02]  /*adb0*/  VIADD R169, R200, UR61 ;  /* 0x0000003dc8a97c36 */ /* 0x000fe40008000000 */
[----:B------:R-:W-:Y:S01]  /*adc0*/  FMUL.FTZ R184, R152, UR5 ;  /* 0x0000000598b87c20 */ /* 0x000fe20008410000 */
[----:B------:R-:W-:Y:S01]  /*add0*/  FMUL.FTZ R152, R155, UR5 ;  /* 0x000000059b987c20 */ /* 0x000fe20008410000 */
[----:B------:R-:W-:Y:S01]  /*ade0*/  FMUL.FTZ R155, R162, UR5 ;  /* 0x00000005a29b7c20 */ /* 0x000fe20008410000 */
[----:B-1----:R-:W-:Y:S01]  /*adf0*/  FMUL.FTZ R4, R153, UR5 ;  /* 0x0000000599047c20 */ /* 0x002fe20008410000 */
[----:B------:R-:W-:Y:S01]  /*ae00*/  FMUL.FTZ R162, R175, UR5 ;  /* 0x00000005afa27c20 */ /* 0x000fe20008410000 */
[----:B------:R-:W-:Y:S01]  /*ae10*/  FMUL.FTZ R153, R158, UR5 ;  /* 0x000000059e997c20 */ /* 0x000fe20008410000 */
[----:B------:R-:W-:Y:S01]  /*ae20*/  FMUL.FTZ R175, R177, UR5 ;  /* 0x00000005b1af7c20 */ /* 0x000fe20008410000 */
[----:B------:R-:W-:Y:S01]  /*ae30*/  FMUL.FTZ R158, R167, UR5 ;  /* 0x00000005a79e7c20 */ /* 0x000fe20008410000 */
[----:B------:R-:W-:Y:S01]  /*ae40*/  IMAD.SHL.U32 R177, R221, 0x40, RZ ;  /* 0x00000040ddb17824 */ /* 0x000fe200078e00ff */
[----:B------:R-:W-:Y:S01]  /*ae50*/  UISETP.NE.AND UP1, UPT, UR4, URZ, UPT ;  /* 0x0000003f0400728c */ /* 0x000fe2000bf25270 */
[----:B------:R-:W-:Y:S01]  /*ae60*/  FMUL.FTZ R188, R160, UR5 ;  /* 0x00000005a0bc7c20 */ /* 0x000fe20008410000 */
[----:B------:R-:W-:Y:S01]  /*ae70*/  ULEA UR4, UR38, UR40, 0x3 ;  /* 0x0000002826047291 */ /* 0x000fe2000f8e183f */
[----:B0-2---:R-:W-:Y:S01]  /*ae80*/  FMUL.FTZ R0, R154, UR5 ;  /* 0x000000059a007c20 */ /* 0x005fe20008410000 */
[----:B------:R-:W-:Y:S01]  /*ae90*/  UISETP.NE.AND UP0, UPT, UR60, URZ, UPT ;  /* 0x0000003f3c00728c */ /* 0x000fe2000bf05270 */
[----:B------:R-:W-:Y:S01]  /*aea0*/  FMUL.FTZ R186, R156, UR5 ;  /* 0x000000059cba7c20 */ /* 0x000fe20008410000 */
[----:B------:R-:W-:Y:S01]  /*aeb0*/  PLOP3.LUT P1, PT, PT, PT, UP1, 0x80, 0x0 ;  /* 0x000000000000781c */ /* 0x000fe20003f2f018 */
[----:B------:R-:W-:Y:S01]  /*aec0*/  UIADD3 UR4, UR4, 0x30840, URZ ;  /* 0x0003084004047890 */ /* 0x000fe2000fffe03f */
[----:B------:R-:W-:Y:S01]  /*aed0*/  PLOP3.LUT P2, PT, PT, PT, UP1, 0x80, 0x0 ;  /* 0x000000000000781c */ /* 0x000fe20003f4f018 */
[----:B------:R-:W-:Y:S01]  /*aee0*/  FMUL.FTZ R185, R157, UR5 ;  /* 0x000000059db97c20 */ /* 0x000fe20008410000 */
[----:B------:R-:W-:Y:S01]  /*aef0*/  FMUL.FTZ R187, R161, UR5 ;  /* 0x00000005a1bb7c20 */ /* 0x000fe20008410000 */
[----:B------:R-:W-:Y:S01]  /*af00*/  @UP1 ULDC UR6, c[0x0][0x44c] ;  /* 0x0001130000061ab9 */ /* 0x000fe20000000800 */
[----:B------:R-:W-:Y:S01]  /*af10*/  FMUL.FTZ R190, R164, UR5 ;  /* 0x00000005a4be7c20 */ /* 0x000fe20008410000 */
[----:B------:R-:W-:Y:S01]  /*af20*/  FMUL.FTZ R160, R171, UR5 ;  /* 0x00000005aba07c20 */ /* 0x000fe20008410000 */
[----:B---3--:R-:W-:Y:S01]  /*af30*/  UPRMT UR4, UR7, 0x654, UR4 ;  /* 0x0000065407047896 */ /* 0x008fe20008000004 */
        /* <DEDUP_REMOVED lines=24> */
[----:B------:R-:W1:Y:S01]  /*b0c0*/  MUFU.TANH R184, R184 ;  /* 0x000000b800b87308 */ /* 0x000e620000002400 */
[----:B------:R-:W-:Y:S01]  /*b0d0*/  SYNCS.ARRIVE.TRANS64.RED.A1T0 RZ, [UR4], RZ ;  /* 0x000000ffffff79a7 */ /* 0x000fe20008100404 */
[----:B------:R-:W-:-:S02]  /*b0e0*/  ULOP3.LUT UR4, URZ, UR50, URZ, 0x33, !UPT ;  /* 0x000000323f047292 */ /* 0x000fc4000f8e333f */
[----:B------:R-:W-:Y:S01]  /*b0f0*/  IADD3 R2, -R3, UR43, R2 ;  /* 0x0000002b03027c10 */ /* 0x000fe2000fffe102 */
[----:B------:R-:W-:-:S03]  /*b100*/  ULDC UR6, c[0x0][0x9e0] ;  /* 0x0002780000067ab9 */ /* 0x000fc60000000800 */
[----:B------:R-:W2:Y:S01]  /*b110*/  MUFU.TANH R4, R4 ;  /* 0x0000000400047308 */ /* 0x000ea20000002400 */
[C---:B------:R-:W-:Y:S02]  /*b120*/  VIADD R178, R2.reuse, UR6 ;  /* 0x0000000602b27c36 */ /* 0x040fe40008000000 */
[----:B------:R-:W-:-:S03]  /*b130*/  VIADD R180, R2, UR4 ;  /* 0x0000000402b47c36 */ /* 0x000fc60008000000 */
[----:B0-----:R-:W-:Y:S01]  /*b140*/  IADD3 R181, R178, R167, RZ ;  /* 0x000000a7b2b57210 */ /* 0x001fe20007ffe0ff */
[----:B------:R-:W-:Y:S01]  /*b150*/  IMAD.IADD R182, R180, 0x1, R167 ;  /* 0x00000001b4b67824 */ /* 0x000fe200078e02a7 */
        /* <DEDUP_REMOVED lines=44> */
.L_x_1319:
[----:B------:R-:W-:-:S05]  /*b420*/  IMAD.U32 R168, RZ, RZ, UR41 ;  /* 0x00000029ffa87e24 */ /* 0x000fca000f8e00ff */
[----:B------:R-:W-:-:S13]  /*b430*/  ISETP.NE.AND P1, PT, R168, 0x1, PT ;  /* 0x00000001a800780c */ /* 0x000fda0003f25270 */
[----:B------:R-:W1:Y:S02]  /*b440*/  @P1 LDC.64 R2, c[0x0][0x9e8] ;  /* 0x00027a00ff021b82 */ /* 0x000e640000000a00 */
[----:B-1----:R-:W-:-:S05]  /*b450*/  @P1 IMAD.HI.U32 R2, R167, R2, RZ ;  /* 0x00000002a7021227 */ /* 0x002fca00078e00ff */
[----:B------:R-:W-:-:S07]  /*b460*/  @P1 SHF.R.U32.HI R167, RZ, R3, R2 ;  /* 0x00000003ffa71219 */ /* 0x000fce0000011602 */
.L_x_1320:
[----:B------:R-:W-:Y:S05]  /*b470*/  BSYNC B0 ;  /* 0x0000000000007941 */ /* 0x000fea0003800000 */
.L_x_1318:
[----:B------:R-:W-:-:S04]  /*b480*/  IMAD R2, R167, R168, -R177 ;  /* 0x000000a8a7027224 */ /* 0x000fc800078e0ab1 */
[----:B------:R-:W-:-:S05]  /*b490*/  IMAD R2, R19, -0x2, R2 ;  /* 0xfffffffe13027824 */ /* 0x000fca00078e0202 */
[----:B------:R-:W-:Y:S02]  /*b4a0*/  VIADDMNMX R181, R2, R168, R181, PT ;  /* 0x000000a802b57246 */ /* 0x000fe400038001b5 */
[----:B------:R-:W-:-:S07]  /*b4b0*/  VIMNMX R182, R182, R2, !PT ;  /* 0x00000002b6b67248 */ /* 0x000fce0007fe0100 */
.L_x_1317:
        /* <DEDUP_REMOVED lines=13> */
[----:B------:R-:W-:Y:S01]  /*b590*/  ISETP.GT.AND P3, PT, R182, 0x10, P1 ;  /* 0x00000010b600780c */ /* 0x000fe20000f64270 */
        /* <DEDUP_REMOVED lines=41> */
[----:B------:R-:W-:Y:S01]  /*b830*/  MOV R4, UR42 ;  /* 0x0000002a00047c02 */ /* 0x000fe20008000f00 */
[----:B------:R-:W-:Y:S03]  /*b840*/  BSSY B0, `(.L_x_1322) ;  /* 0x0000011000007945 */ /* 0x000fe60003800000 */
[----:B------:R-:W-:-:S04]  /*b850*/  IADD3 R4, -R4, UR43, R3 ;  /* 0x0000002b04047c10 */ /* 0x000fc8000fffe103 */
        /* <DEDUP_REMOVED lines=10> */
.L_x_1323:
[----:B------:R-:W-:-:S05]  /*b900*/  IMAD.U32 R181, RZ, RZ, UR41 ;  /* 0x00000029ffb57e24 */ /* 0x000fca000f8e00ff */
[----:B------:R-:W-:-:S13]  /*b910*/  ISETP.NE.AND P2, PT, R181, 0x1, PT ;  /* 0x00000001b500780c */ /* 0x000fda0003f45270 */
[----:B------:R-:W0:Y:S02]  /*b920*/  @P2 LDC.64 R2, c[0x0][0x9e8] ;  /* 0x00027a00ff022b82 */ /* 0x000e240000000a00 */
[----:B0-----:R-:W-:-:S05]  /*b930*/  @P2 IMAD.HI.U32 R2, R4, R2, RZ ;  /* 0x0000000204022227 */ /* 0x001fca00078e00ff */
[----:B------:R-:W-:-:S07]  /*b940*/  @P2 SHF.R.U32.HI R4, RZ, R3, R2 ;  /* 0x00000003ff042219 */ /* 0x000fce0000011602 */
.L_x_1324:
[----:B------:R-:W-:Y:S05]  /*b950*/  BSYNC B0 ;  /* 0x0000000000007941 */ /* 0x000fea0003800000 */
.L_x_1322:
[----:B------:R-:W-:-:S04]  /*b960*/  IMAD R4, R4, R181, -R177 ;  /* 0x000000b504047224 */ /* 0x000fc800078e0ab1 */
[----:B------:R-:W-:-:S05]  /*b970*/  IMAD R3, R19, -0x2, R4 ;  /* 0xfffffffe13037824 */ /* 0x000fca00078e0204 */
[----:B------:R-:W-:Y:S02]  /*b980*/  VIADDMNMX R178, R3, R181, R178, PT ;  /* 0x000000b503b27246 */ /* 0x000fe400038001b2 */
[----:B------:R-:W-:-:S07]  /*b990*/  VIMNMX R180, R180, R3, !PT ;  /* 0x00000003b4b47248 */ /* 0x000fce0007fe0100 */
.L_x_1321:
[----:B------:R-:W-:Y:S01]  /*b9a0*/  FMNMX.FTZ R3, R167, R220, !PT ;  /* 0x000000dca7037209 */ /* 0x000fe20007810000 */
[----:B------:R-:W-:Y:S01]  /*b9b0*/  UMOV UR6, UR51 ;  /* 0x0000003300067c82 */ /* 0x000fe20008000000 */
        /* <DEDUP_REMOVED lines=78> */
[----:B------:R0:W-:Y:S01]  /*bea0*/  MUFU.EX2 R161, R177 ;  /* 0x000000b100a17308 */ /* 0x0001e20000000800 */
        /* <DEDUP_REMOVED lines=9> */
[--C-:B0-----:R-:W-:Y:S01]  /*bf40*/  FFMA.FTZ R177, R170, UR6, -R0.reuse ;  /* 0x00000006aab17c23 */ /* 0x101fe20008010800 */
        /* <DEDUP_REMOVED lines=110> */
.L_x_1325:
[----:B------:R-:W0:Y:S01]  /*c630*/  S2UR UR7, SR_CgaCtaId ;  /* 0x00000000000779c3 */ /* 0x000e220000008800 */
[----:B------:R-:W-:Y:S01]  /*c640*/  R2UR UR4, R201 ;  /* 0x00000000c90472ca */ /* 0x000fe200000e0000 */
[----:B------:R-:W-:Y:S01]  /*c650*/  UIADD3 UR10, UR10, 0x30860, URZ ;  /* 0x000308600a0a7890 */ /* 0x000fe2000fffe03f */
[----:B------:R-:W-:Y:S01]  /*c660*/  F2FP.BF16.F32.PACK_AB R196, R196, R161 ;  /* 0x000000a1c4c4723e */ /* 0x000fe200000010ff */
[----:B------:R-:W-:Y:S01]  /*c670*/  IMAD.MOV.U32 R21, RZ, RZ, R3 ;  /* 0x000000ffff157224 */ /* 0x000fe200078e0003 */
[----:B------:R-:W-:Y:S01]  /*c680*/  F2FP.BF16.F32.PACK_AB R197, R152, R197 ;  /* 0x000000c598c5723e */ /* 0x000fe200000010ff */
[----:B------:R-:W-:Y:S01]  /*c690*/  IMAD.MOV.U32 R220, RZ, RZ, R4 ;  /* 0x000000ffffdc7224 */ /* 0x000fe200078e0004 */
[----:B------:R-:W-:Y:S02]  /*c6a0*/  F2FP.BF16.F32.PACK_AB R198, R183, R198 ;  /* 0x000000c6b7c6723e */ /* 0x000fe400000010ff */
[----:B------:R-:W-:Y:S02]  /*c6b0*/  F2FP.BF16.F32.PACK_AB R199, R154, R199 ;  /* 0x000000c79ac7723e */ /* 0x000fe400000010ff */
[----:B------:R-:W-:-:S02]  /*c6c0*/  F2FP.BF16.F32.PACK_AB R192, R181, R192 ;  /* 0x000000c0b5c0723e */ /* 0x000fc400000010ff */
[----:B------:R-:W-:Y:S02]  /*c6d0*/  F2FP.BF16.F32.PACK_AB R193, R156, R193 ;  /* 0x000000c19cc1723e */ /* 0x000fe400000010ff */
[----:B------:R-:W-:Y:S01]  /*c6e0*/  ISETP.GT.AND P1, PT, R221, UR4, PT ;  /* 0x00000004dd007c0c */ /* 0x000fe2000bf24270 */
        /* <DEDUP_REMOVED lines=16> */
.L_x_1307:
        /* <DEDUP_REMOVED lines=131> */
.L_x_1327:
[----:B------:R-:W-:Y:S01]  /*d020*/  ULEA UR5, UR38, UR40, 0x3 ;  /* 0x0000002826057291 */ /* 0x000fe2000f8e183f */
[----:B------:R-:W-:-:S05]  /*d030*/  IMAD.U32 R0, RZ, RZ, UR39 ;  /* 0x00000027ff007e24 */ /* 0x000fca000f8e00ff */
[----:B------:R-:W-:-:S04]  /*d040*/  SHF.L.U32 R0, R0, 0x1f, RZ ;  /* 0x0000001f00007819 */ /* 0x000fc800000006ff */
[----:B------:R0:W1:Y:S01]  /*d050*/  SYNCS.PHASECHK.TRANS64.TRYWAIT P1, [UR5+0x30850], R0 ;  /* 0x03085000ff0075a7 */ /* 0x0000620008020145 */
[----:B------:R-:W-:Y:S05]  /*d060*/  @!P0 BRA `(.L_x_1328) ;  /* 0x0000000000048947 */ /* 0x000fea0003800000 */
[----:B------:R-:W-:Y:S01]  /*d070*/  BPT.TRAP 0x1 ;  /* 0x000000040000795c */ /* 0x000fe20000300000 */
.L_x_1328:
[----:B-1----:R-:W-:Y:S05]  /*d080*/  @P1 BRA `(.L_x_1329) ;  /* 0x0000000000081947 */ /* 0x002fea0003800000 */
[----:B------:R-:W1:Y:S02]  /*d090*/  SYNCS.PHASECHK.TRANS64.TRYWAIT P1, [UR5+0x30850], R0 ;  /* 0x03085000ff0075a7 */ /* 0x000e640008020145 */
[----:B-1----:R-:W-:Y:S05]  /*d0a0*/  @!P1 BRA `(.L_x_1330) ;  /* 0x0000009800049947 */ /* 0x002fea0003800000 */
.L_x_1329:
[----:B------:R-:W-:Y:S01]  /*d0b0*/  UIADD3 UR40, UR40, 0x400, URZ ;  /* 0x0000040028287890 */ /* 0x000fe2000fffe03f */
[----:B------:R-:W-:Y:S01]  /*d0c0*/  WARPGROUP.ARRIVE ;  /* 0x00000000000079c5 */ /* 0x000fe20000000000 */
[----:B------:R-:W-:Y:S01]  /*d0d0*/  UMOV UR11, 0x40000040 ;  /* 0x40000040000b7882 */ /* 0x000fe20000000000 */
[----:B-1----:R-:W1:Y:S01]  /*d0e0*/  SHFL.BFLY PT, R7, R18, 0x2, 0x1f ;  /* 0x0c401f0012077f89 */ /* 0x002e6200000e0000 */
[----:B------:R-:W-:Y:S01]  /*d0f0*/  USHF.R.U32.HI UR40, URZ, 0x4, UR40 ;  /* 0x000000043f287899 */ /* 0x000fe20008011628 */
[----:B------:R-:W-:Y:S01]  /*d100*/  MOV R6, RZ ;  /* 0x000000ff00067202 */ /* 0x000fe20000000f00 */
[----:B------:R-:W-:Y:S01]  /*d110*/  IMAD.U32 R13, RZ, RZ, UR6 ;  /* 0x00000006ff0d7e24 */ /* 0x000fe2000f8e00ff */
[----:B0-----:R-:W0:Y:S01]  /*d120*/  SHFL.BFLY PT, R0, R5, 0x2, 0x1f ;  /* 0x0c401f0005007f89 */ /* 0x001e2200000e0000 */
[----:B------:R-:W-:-:S04]  /*d130*/  ULOP3.LUT UR40, UR40, 0x3fff, URZ, 0xc0, !UPT ;  /* 0x00003fff28287892 */ /* 0x000fc8000f8ec03f */
[----:B------:R-:W-:-:S04]  /*d140*/  ULOP3.LUT UR4, UR40, 0x2000000, URZ, 0xfc, !UPT ;  /* 0x0200000028047892 */ /* 0x000fc8000f8efc3f */
[----:B------:R-:W-:-:S04]  /*d150*/  ULEA UR4, UR38, UR4, 0xb ;  /* 0x0000000426047291 */ /* 0x000fc8000f8e583f */
[----:B------:R-:W-:-:S03]  /*d160*/  UIADD3 UR8, UR4, 0x80, URZ ;  /* 0x0000008004087890 */ /* 0x000fc6000fffe03f */
[----:B------:R-:W-:-:S06]  /*d170*/  UMOV UR10, UR4 ;  /* 0x00000004000a7c82 */ /* 0x000fcc0008000000 */
[----:B------:R-:W-:Y:S01]  /*d180*/  HGMMA.64x256x16.F32.BF16 R24, R196, gdesc[UR8].tnspB, R24, gsb0 ;  /* 0x43e00008c4187df0 */ /* 0x000fe20008001818 */
[----:B------:R-:W-:Y:S01]  /*d190*/  UMOV UR11, 0x40000040 ;  /* 0x40000040000b7882 */ /* 0x000fe20000000000 */
[----:B------:R-:W-:Y:S01]  /*d1a0*/  UMOV UR10, UR8 ;  /* 0x00000008000a7c82 */ /* 0x000fe20008000000 */
[----:B------:R-:W-:Y:S01]  /*d1b0*/  UIADD3 UR8, UR4, 0x100, URZ ;  /* 0x0000010004087890 */ /* 0x000fe2000fffe03f */
[----:B-1----:R-:W-:Y:S01]  /*d1c0*/  FADD.FTZ R7, R7, R18 ;  /* 0x0000001207077221 */ /* 0x002fe20000010000 */
[----:B------:R-:W-:Y:S01]  /*d1d0*/  UIADD3 UR4, UR4, 0x180, URZ ;  /* 0x0000018004047890 */ /* 0x000fe2000fffe03f */
        /* <DEDUP_REMOVED lines=39> */
.L_x_1331:
        /* <DEDUP_REMOVED lines=136> */
[-C--:B------:R-:W-:Y:S01]  /*dcd0*/  FMUL.FTZ R147, R147, R5.reuse ;  /* 0x0000000593937220 */ /* 0x080fe20000410000 */
[-C--:B------:R-:W-:Y:S01]  /*dce0*/  FMUL.FTZ R150, R150, R5.reuse ;  /* 0x0000000596967220 */ /* 0x080fe20000410000 */
[----:B------:R-:W-:Y:S01]  /*dcf0*/  FMUL.FTZ R151, R151, R5 ;  /* 0x0000000597977220 */ /* 0x000fe20000410000 */
[----:B------:R-:W-:-:S02]  /*dd00*/  USEL UR38, UR38, URZ, UP0 ;  /* 0x0000003f26267287 */ /* 0x000fc40008000000 */
[----:B------:R-:W-:-:S12]  /*dd10*/  ULOP3.LUT UR39, UR39, UR4, URZ, 0x3c, !UPT ;  /* 0x0000000427277292 */ /* 0x000fd8000f8e3c3f */
.L_x_1253:
[----:B------:R-:W0:Y:S01]  /*dd20*/  S2R R5, SR_CgaCtaId ;  /* 0x0000000000057919 */ /* 0x000e220000008800 */
[----:B------:R-:W-:Y:S01]  /*dd30*/  MOV R22, 0x400 ;  /* 0x0000040000167802 */ /* 0x000fe20000000f00 */
[----:B------:R-:W-:Y:S01]  /*dd40*/  BSSY B0, `(.L_x_1332) ;  /* 0x00002dd000007945 */ /* 0x000fe20003800000 */
[----:B------:R-:W-:Y:S02]  /*dd50*/  BAR.SYNC.DEFER_BLOCKING 0x5, 0x180 ;  /* 0x0146000000007b1d */ /* 0x000fe40000010000 */
[----:B0-----:R-:W-:-:S05]  /*dd60*/  LEA R22, R5, R22, 0x18 ;  /* 0x0000001605167211 */ /* 0x001fca00078ec0ff */
[----:B------:R-:W0:Y:S02]  /*dd70*/  LDS.128 R4, [R22+0x308d0] ;  /* 0x0308d00016047984 */ /* 0x000e240000000c00 */
[----:B0-----:R-:W-:Y:S02]  /*dd80*/  R2UR UR5, R5 ;  /* 0x00000000050572ca */ /* 0x001fe400000e0000 */
[----:B------:R-:W-:Y:S02]  /*dd90*/  R2UR UR7, R6 ;  /* 0x00000000060772ca */ /* 0x000fe400000e0000 */
[----:B------:R-:W-:Y:S01]  /*dda0*/  R2UR UR6, R7 ;  /* 0x00000000070672ca */ /* 0x000fe200000e0000 */
[----:B------:R-:W-:Y:S06]  /*ddb0*/  BAR.ARV 0x4, 0x180 ;  /* 0x0106000000007b1d */ /* 0x000fec0000002000 */
[----:B------:R-:W-:Y:S08]  /*ddc0*/  @P0 BRA `(.L_x_1333) ;  /* 0x0000001c00dc0947 */ /* 0x000ff00003800000 */
[----:B------:R-:W0:Y:S01]  /*ddd0*/  S2R R7, SR_SWINHI ;  /* 0x0000000000077919 */ /* 0x000e220000002f00 */
[----:B------:R-:W-:Y:S01]  /*dde0*/  F2FP.BF16.F32.PACK_AB R24, R25, R24 ;  /* 0x000000181918723e */ /* 0x000fe200000010ff */
[----:B------:R-:W-:Y:S01]  /*ddf0*/  ULDC.64 UR8, c[0x0][0xc00] ;  /* 0x0003000000087ab9 */ /* 0x000fe20000000a00 */
[----:B------:R-:W-:Y:S01]  /*de00*/  F2FP.BF16.F32.PACK_AB R25, R161, R26 ;  /* 0x0000001aa119723e */ /* 0x000fe200000010ff */
[----:B------:R-:W-:Y:S01]  /*de10*/  UISETP.NE.U32.AND UP0, UPT, UR8, URZ, UPT ;  /* 0x0000003f0800728c */ /* 0x000fe2000bf05070 */
[----:B------:R-:W-:Y:S02]  /*de20*/  F2FP.BF16.F32.PACK_AB R26, R29, R28 ;  /* 0x0000001c1d1a723e */ /* 0x000fe400000010ff */
[----:B------:R-:W-:Y:S01]  /*de30*/  F2FP.BF16.F32.PACK_AB R27, R8, R27 ;  /* 0x0000001b081b723e */ /* 0x000fe200000010ff */
[----:B------:R-:W-:Y:S01]  /*de40*/  UISETP.NE.AND.EX UP0, UPT, UR9, URZ, UPT, UP0 ;  /* 0x0000003f0900728c */ /* 0x000fe2000bf05300 */
[----:B------:R-:W-:Y:S02]  /*de50*/  F2FP.BF16.F32.PACK_AB R32, R33, R32 ;  /* 0x000000202120723e */ /* 0x000fe400000010ff */
[----:B------:R-:W-:Y:S01]  /*de60*/  F2FP.BF16.F32.PACK_AB R33, R160, R34 ;  /* 0x00000022a021723e */ /* 0x000fe200000010ff */
[----:B------:R-:W-:Y:S01]  /*de70*/  ULDC.64 UR8, c[0x0][0xc00] ;  /* 0x0003000000087ab9 */ /* 0x000fe20000000a00 */
        /* <DEDUP_REMOVED lines=10> */
[----:B------:R-:W-:Y:S02]  /*df20*/  MOV R4, R22 ;  /* 0x0000001600047202 */ /* 0x000fe40000000f00 */
[----:B0-----:R-:W-:Y:S02]  /*df30*/  MOV R5, R7 ;  /* 0x0000000700057202 */ /* 0x001fe40000000f00 */
[----:B------:R-:W-:-:S02]  /*df40*/  F2FP.BF16.F32.PACK_AB R51, R155, R51 ;  /* 0x000000339b33723e */ /* 0x000fc400000010ff */
[----:B------:R-:W-:Y:S01]  /*df50*/  F2FP.BF16.F32.PACK_AB R57, R154, R58 ;  /* 0x0000003a9a39723e */ /* 0x000fe200000010ff */
[----:B------:R-:W-:Y:S01]  /*df60*/  IMAD.WIDE R102, R213, 0x2, R4 ;  /* 0x00000002d5667825 */ /* 0x000fe200078e0204 */
[----:B------:R-:W-:Y:S02]  /*df70*/  F2FP.BF16.F32.PACK_AB R64, R65, R64 ;  /* 0x000000404140723e */ /* 0x000fe400000010ff */
[----:B------:R-:W-:Y:S02]  /*df80*/  F2FP.BF16.F32.PACK_AB R58, R61, R60 ;  /* 0x0000003c3d3a723e */ /* 0x000fe400000010ff */
[C---:B------:R-:W-:Y:S02]  /*df90*/  IADD3 R169, P1, R102.reuse, 0x20, RZ ;  /* 0x0000002066a97810 */ /* 0x040fe40007f3e0ff */
[----:B------:R-:W-:Y:S02]  /*dfa0*/  IADD3 R171, P0, R102, 0x40, RZ ;  /* 0x0000004066ab7810 */ /* 0x000fe40007f1e0ff */
[----:B------:R-:W-:-:S02]  /*dfb0*/  IADD3.X R11, RZ, R103, RZ, P1, !PT ;  /* 0x00000067ff0b7210 */ /* 0x000fc40000ffe4ff */
[C---:B------:R-:W-:Y:S01]  /*dfc0*/  IADD3 R183, P1, R102.reuse, 0x8000, RZ ;  /* 0x0000800066b77810 */ /* 0x040fe20007f3e0ff */
[--C-:B------:R-:W-:Y:S01]  /*dfd0*/  IMAD.X R13, RZ, RZ, R103.reuse, P0 ;  /* 0x000000ffff0d7224 */ /* 0x100fe200000e0667 */
[C---:B------:R-:W-:Y:S02]  /*dfe0*/  IADD3 R173, P4, R102.reuse, 0x60, RZ ;  /* 0x0000006066ad7810 */ /* 0x040fe40007f9e0ff */
[C---:B------:R-:W-:Y:S02]  /*dff0*/  IADD3 R179, P5, R102.reuse, 0x4040, RZ ;  /* 0x0000404066b37810 */ /* 0x040fe40007fbe0ff */
[C---:B------:R-:W-:Y:S01]  /*e000*/  IADD3 R175, P3, R102.reuse, 0x4000, RZ ;  /* 0x0000400066af7810 */ /* 0x040fe20007f7e0ff */
[--C-:B------:R-:W-:Y:S01]  /*e010*/  IMAD.X R15, RZ, RZ, R103.reuse, P4 ;  /* 0x000000ffff0f7224 */ /* 0x100fe200020e0667 */
[----:B------:R-:W-:Y:S01]  /*e020*/  IADD3.X R47, RZ, R103, RZ, P1, !PT ;  /* 0x00000067ff2f7210 */ /* 0x000fe20000ffe4ff */
[--C-:B------:R-:W-:Y:S01]  /*e030*/  IMAD.X R31, RZ, RZ, R103.reuse, P5 ;  /* 0x000000ffff1f7224 */ /* 0x100fe200028e0667 */
[C---:B------:R-:W-:Y:S01]  /*e040*/  LOP3.LUT R7, R102.reuse, 0x380, RZ, 0xc0, !PT ;  /* 0x0000038066077812 */ /* 0x040fe200078ec0ff */
[----:B------:R-:W-:Y:S01]  /*e050*/  IMAD.X R17, RZ, RZ, R103, P3 ;  /* 0x000000ffff117224 */ /* 0x000fe200018e0667 */
[----:B------:R-:W-:-:S02]  /*e060*/  IADD3 R167, P1, R102, 0xc060, RZ ;  /* 0x0000c06066a77810 */ /* 0x000fc40007f3e0ff */
[----:B------:R-:W-:Y:S02]  /*e070*/  LOP3.LUT R10, R169, 0x380, RZ, 0xc0, !PT ;  /* 0x00000380a90a7812 */ /* 0x000fe400078ec0ff */
[C---:B------:R-:W-:Y:S02]  /*e080*/  IADD3 R177, P6, R102.reuse, 0x4020, RZ ;  /* 0x0000402066b17810 */ /* 0x040fe40007fde0ff */
[----:B------:R-:W-:Y:S02]  /*e090*/  IADD3 R181, P2, R102, 0x4060, RZ ;  /* 0x0000406066b57810 */ /* 0x000fe40007f5e0ff */
[----:B------:R-:W-:Y:S01]  /*e0a0*/  LOP3.LUT R12, R171, 0x380, RZ, 0xc0, !PT ;  /* 0x00000380ab0c7812 */ /* 0x000fe200078ec0ff */
[--C-:B------:R-:W-:Y:S01]  /*e0b0*/  IMAD.X R21, RZ, RZ, R103.reuse, P6 ;  /* 0x000000ffff157224 */ /* 0x100fe200030e0667 */
[----:B------:R-:W-:Y:S01]  /*e0c0*/  LOP3.LUT R14, R173, 0x380, RZ, 0xc0, !PT ;  /* 0x00000380ad0e7812 */ /* 0x000fe200078ec0ff */
[----:B------:R-:W-:Y:S01]  /*e0d0*/  IMAD.X R39, RZ, RZ, R103, P2 ;  /* 0x000000ffff277224 */ /* 0x000fe200010e0667 */
[----:B------:R-:W-:-:S02]  /*e0e0*/  LOP3.LUT R16, R175, 0x380, RZ, 0xc0, !PT ;  /* 0x00000380af107812 */ /* 0x000fc400078ec0ff */
[----:B------:R-:W-:Y:S02]  /*e0f0*/  IADD3 R6, P5, R102, 0xc020, RZ ;  /* 0x0000c02066067810 */ /* 0x000fe40007fbe0ff */
[----:B------:R-:W-:Y:S02]  /*e100*/  SHF.R.U64 R7, R7, 0x3, RZ ;  /* 0x0000000307077819 */ /* 0x000fe400000012ff */
[----:B------:R-:W-:Y:S01]  /*e110*/  SHF.R.U64 R10, R10, 0x3, RZ ;  /* 0x000000030a0a7819 */ /* 0x000fe200000012ff */
[----:B------:R-:W-:Y:S01]  /*e120*/  IMAD.X R99, RZ, RZ, R103, P5 ;  /* 0x000000ffff637224 */ /* 0x000fe200028e0667 */
[----:B------:R-:W-:Y:S02]  /*e130*/  LOP3.LUT R161, R167, 0x380, RZ, 0xc0, !PT ;  /* 0x00000380a7a17812 */ /* 0x000fe400078ec0ff */
[----:B------:R-:W-:Y:S02]  /*e140*/  IADD3 R54, P0, R102, 0x8020, RZ ;  /* 0x0000802066367810 */ /* 0x000fe40007f1e0ff */
[----:B------:R-:W-:-:S02]  /*e150*/  SHF.R.U64 R12, R12, 0x3, RZ ;  /* 0x000000030c0c7819 */ /* 0x000fc400000012ff */
[----:B------:R-:W-:Y:S01]  /*e160*/  LOP3.LUT R20, R177, 0x380, RZ, 0xc0, !PT ;  /* 0x00000380b1147812 */ /* 0x000fe200078ec0ff */
[--C-:B------:R-:W-:Y:S01]  /*e170*/  IMAD.X R55, RZ, RZ, R103.reuse, P0 ;  /* 0x000000ffff377224 */ /* 0x100fe200000e0667 */
[----:B------:R-:W-:Y:S02]  /*e180*/  IADD3 R62, P4, R102, 0x8040, RZ ;  /* 0x00008040663e7810 */ /* 0x000fe40007f9e0ff */
[----:B------:R-:W-:Y:S02]  /*e190*/  SHF.R.U64 R14, R14, 0x3, RZ ;  /* 0x000000030e0e7819 */ /* 0x000fe400000012ff */
[----:B------:R-:W-:Y:S01]  /*e1a0*/  LOP3.LUT R30, R179, 0x380, RZ, 0xc0, !PT ;  /* 0x00000380b31e7812 */ /* 0x000fe200078ec0ff */
[----:B------:R-:W-:Y:S01]  /*e1b0*/  IMAD.X R63, RZ, RZ, R103, P4 ;  /* 0x000000ffff3f7224 */ /* 0x000fe200020e0667 */
[C---:B------:R-:W-:Y:S02]  /*e1c0*/  IADD3 R70, P3, R102.reuse, 0x8060, RZ ;  /* 0x0000806066467810 */ /* 0x040fe40007f7e0ff */
[----:B------:R-:W-:-:S02]  /*e1d0*/  IADD3 R94, P6, R102, 0xc000, RZ ;  /* 0x0000c000665e7810 */ /* 0x000fc40007fde0ff */
[----:B------:R-:W-:Y:S01]  /*e1e0*/  IADD3 R168, P2, R102, 0xc040, RZ ;  /* 0x0000c04066a87810 */ /* 0x000fe20007f5e0ff */
[--C-:B------:R-:W-:Y:S01]  /*e1f0*/  IMAD.X R71, RZ, RZ, R103.reuse, P3 ;  /* 0x000000ffff477224 */ /* 0x100fe200018e0667 */
[----:B------:R-:W-:Y:S01]  /*e200*/  SHF.R.U64 R16, R16, 0x3, RZ ;  /* 0x0000000310107819 */ /* 0x000fe200000012ff */
[--C-:B------:R-:W-:Y:S01]  /*e210*/  IMAD.X R95, RZ, RZ, R103.reuse, P6 ;  /* 0x000000ffff5f7224 */ /* 0x100fe200030e0667 */
[----:B------:R-:W-:Y:S02]  /*e220*/  LOP3.LUT R38, R181, 0x380, RZ, 0xc0, !PT ;  /* 0x00000380b5267812 */ /* 0x000fe400078ec0ff */
[----:B------:R-:W-:Y:S01]  /*e230*/  LOP3.LUT R102, R7, R102, RZ, 0x3c, !PT ;  /* 0x0000006607667212 */ /* 0x000fe200078e3cff */
[----:B------:R-:W-:Y:S01]  /*e240*/  IMAD.X R7, RZ, RZ, R103, P2 ;  /* 0x000000ffff077224 */ /* 0x000fe200010e0667 */
[----:B------:R-:W-:Y:S02]  /*e250*/  LOP3.LUT R10, R10, R169, RZ, 0x3c, !PT ;  /* 0x000000a90a0a7212 */ /* 0x000fe400078e3cff */
[----:B------:R-:W-:-:S02]  /*e260*/  LOP3.LUT R46, R183, 0x380, RZ, 0xc0, !PT ;  /* 0x00000380b72e7812 */ /* 0x000fc400078ec0ff */
[----:B------:R-:W-:Y:S02]  /*e270*/  LOP3.LUT R98, R6, 0x380, RZ, 0xc0, !PT ;  /* 0x0000038006627812 */ /* 0x000fe400078ec0ff */
[----:B------:R-:W-:Y:S02]  /*e280*/  SHF.R.U64 R28, R161, 0x3, RZ ;  /* 0x00000003a11c7819 */ /* 0x000fe400000012ff */
[----:B------:R-:W-:Y:S02]  /*e290*/  LOP3.LUT R12, R12, R171, RZ, 0x3c, !PT ;  /* 0x000000ab0c0c7212 */ /* 0x000fe400078e3cff */
[----:B------:R-:W-:Y:S02]  /*e2a0*/  SHF.R.U64 R20, R20, 0x3, RZ ;  /* 0x0000000314147819 */ /* 0x000fe400000012ff */
[----:B------:R-:W-:Y:S02]  /*e2b0*/  LOP3.LUT R169, R54, 0x380, RZ, 0xc0, !PT ;  /* 0x0000038036a97812 */ /* 0x000fe400078ec0ff */
[----:B------:R-:W-:-:S02]  /*e2c0*/  LOP3.LUT R14, R14, R173, RZ, 0x3c, !PT ;  /* 0x000000ad0e0e7212 */ /* 0x000fc400078e3cff */
[----:B------:R-:W-:Y:S02]  /*e2d0*/  SHF.R.U64 R30, R30, 0x3, RZ ;  /* 0x000000031e1e7819 */ /* 0x000fe400000012ff */
[----:B------:R-:W-:Y:S02]  /*e2e0*/  LOP3.LUT R171, R62, 0x380, RZ, 0xc0, !PT ;  /* 0x000003803eab7812 */ /* 0x000fe400078ec0ff */
[----:B------:R-:W-:Y:S02]  /*e2f0*/  LOP3.LUT R16, R16, R175, RZ, 0x3c, !PT ;  /* 0x000000af10107212 */ /* 0x000fe400078e3cff */
[----:B------:R-:W-:Y:S02]  /*e300*/  SHF.R.U64 R38, R38, 0x3, RZ ;  /* 0x0000000326267819 */ /* 0x000fe400000012ff */
[----:B------:R-:W-:Y:S02]  /*e310*/  LOP3.LUT R173, R70, 0x380, RZ, 0xc0, !PT ;  /* 0x0000038046ad7812 */ /* 0x000fe400078ec0ff */
[----:B------:R-:W-:-:S02]  /*e320*/  SHF.R.U64 R46, R46, 0x3, RZ ;  /* 0x000000032e2e7819 */ /* 0x000fc400000012ff */
[----:B------:R-:W-:Y:S02]  /*e330*/  LOP3.LUT R175, R94, 0x380, RZ, 0xc0, !PT ;  /* 0x000003805eaf7812 */ /* 0x000fe400078ec0ff */
[----:B------:R-:W-:Y:S01]  /*e340*/  MOV R102, R102 ;  /* 0x0000006600667202 */ /* 0x000fe20000000f00 */
[----:B------:R-:W-:Y:S01]  /*e350*/  BAR.SYNC.DEFER_BLOCKING 0x1, 0x100 ;  /* 0x0044000000007b1d */ /* 0x000fe20000010000 */
[----:B------:R-:W-:Y:S02]  /*e360*/  SHF.R.U64 R29, R98, 0x3, RZ ;  /* 0x00000003621d7819 */ /* 0x000fe400000012ff */
[----:B------:R-:W-:Y:S02]  /*e370*/  LOP3.LUT R8, R28, R167, RZ, 0x3c, !PT ;  /* 0x000000a71c087212 */ /* 0x000fe400078e3cff */
[----:B------:R-:W-:Y:S02]  /*e380*/  IADD3.X R9, RZ, R103, RZ, P1, !PT ;  /* 0x00000067ff097210 */ /* 0x000fe40000ffe4ff */
[----:B------:R-:W-:-:S02]  /*e390*/  LOP3.LUT R20, R20, R177, RZ, 0x3c, !PT ;  /* 0x000000b114147212 */ /* 0x000fc400078e3cff */
[----:B------:R-:W-:Y:S02]  /*e3a0*/  SHF.R.U64 R169, R169, 0x3, RZ ;  /* 0x00000003a9a97819 */ /* 0x000fe400000012ff */
[----:B------:R-:W-:Y:S02]  /*e3b0*/  MOV R28, R10 ;  /* 0x0000000a001c7202 */ /* 0x000fe40000000f00 */
[----:B------:R-:W-:Y:S02]  /*e3c0*/  LOP3.LUT R30, R30, R179, RZ, 0x3c, !PT ;  /* 0x000000b31e1e7212 */ /* 0x000fe400078e3cff */
[----:B------:R-:W-:Y:S02]  /*e3d0*/  SHF.R.U64 R171, R171, 0x3, RZ ;  /* 0x00000003abab7819 */ /* 0x000fe400000012ff */
[----:B------:R-:W-:Y:S02]  /*e3e0*/  LOP3.LUT R103, R168, 0x380, RZ, 0xc0, !PT ;  /* 0x00000380a8677812 */ /* 0x000fe400078ec0ff */
[----:B------:R-:W-:-:S02]  /*e3f0*/  MOV R12, R12 ;  /* 0x0000000c000c7202 */ /* 0x000fc40000000f00 */
[----:B------:R-:W-:Y:S02]  /*e400*/  LOP3.LUT R38, R38, R181, RZ, 0x3c, !PT ;  /* 0x000000b526267212 */ /* 0x000fe400078e3cff */
[----:B------:R-:W-:Y:S01]  /*e410*/  SHF.R.U64 R173, R173, 0x3, RZ ;  /* 0x00000003adad7819 */ /* 0x000fe200000012ff */
[----:B------:R-:W-:Y:S01]  /*e420*/  STSM.16.M88.4 [R102], R24 ;  /* 0x0000001866007844 */ /* 0x000fe20000000200 */
[----:B------:R-:W-:Y:S02]  /*e430*/  MOV R14, R14 ;  /* 0x0000000e000e7202 */ /* 0x000fe40000000f00 */
[----:B------:R-:W-:Y:S01]  /*e440*/  LOP3.LUT R46, R46, R183, RZ, 0x3c, !PT ;  /* 0x000000b72e2e7212 */ /* 0x000fe200078e3cff */
[----:B------:R-:W-:Y:S01]  /*e450*/  STSM.16.M88.4 [R28], R32 ;  /* 0x000000201c007844 */ /* 0x000fe20000000200 */
[----:B------:R-:W-:Y:S02]  /*e460*/  SHF.R.U64 R175, R175, 0x3, RZ ;  /* 0x00000003afaf7819 */ /* 0x000fe400000012ff */
[----:B------:R-:W-:Y:S01]  /*e470*/  LOP3.LUT R98, R29, R6, RZ, 0x3c, !PT ;  /* 0x000000061d627212 */ /* 0x000fe200078e3cff */
[----:B------:R0:W-:Y:S01]  /*e480*/  STSM.16.M88.4 [R12], R40 ;  /* 0x000000280c007844 */ /* 0x0001e20000000200 */
[----:B------:R-:W-:-:S02]  /*e490*/  MOV R16, R16 ;  /* 0x0000001000107202 */ /* 0x000fc40000000f00 */
[----:B------:R-:W-:Y:S01]  /*e4a0*/  F2FP.BF16.F32.PACK_AB R59, R153, R59 ;  /* 0x0000003b993b723e */ /* 0x000fe200000010ff */
[----:B------:R-:W-:Y:S01]  /*e4b0*/  STSM.16.M88.4 [R14], R48 ;  /* 0x000000300e007844 */ /* 0x000fe20000000200 */
[----:B------:R-:W-:Y:S02]  /*e4c0*/  F2FP.BF16.F32.PACK_AB R65, R152, R66 ;  /* 0x000000429841723e */ /* 0x000fe400000010ff */
[----:B------:R-:W-:Y:S01]  /*e4d0*/  F2FP.BF16.F32.PACK_AB R72, R73, R72 ;  /* 0x000000484948723e */ /* 0x000fe200000010ff */
[----:B------:R-:W-:Y:S01]  /*e4e0*/  STSM.16.M88.4 [R16], R56 ;  /* 0x0000003810007844 */ /* 0x000fe20000000200 */
[----:B------:R-:W-:Y:S02]  /*e4f0*/  LOP3.LUT R54, R169, R54, RZ, 0x3c, !PT ;  /* 0x00000036a9367212 */ /* 0x000fe400078e3cff */
[----:B------:R-:W-:Y:S02]  /*e500*/  MOV R20, R20 ;  /* 0x0000001400147202 */ /* 0x000fe40000000f00 */
[----:B------:R-:W-:-:S02]  /*e510*/  F2FP.BF16.F32.PACK_AB R66, R69, R68 ;  /* 0x000000444542723e */ /* 0x000fc400000010ff */
[----:B------:R-:W-:Y:S02]  /*e520*/  F2FP.BF16.F32.PACK_AB R67, R18, R67 ;  /* 0x000000431243723e */ /* 0x000fe400000010ff */
[----:B------:R-:W-:Y:S02]  /*e530*/  F2FP.BF16.F32.PACK_AB R73, R3, R74 ;  /* 0x0000004a0349723e */ /* 0x000fe400000010ff */
[----:B------:R-:W-:Y:S01]  /*e540*/  F2FP.BF16.F32.PACK_AB R80, R81, R80 ;  /* 0x000000505150723e */ /* 0x000fe200000010ff */
[----:B------:R-:W-:Y:S01]  /*e550*/  STSM.16.M88.4 [R20], R64 ;  /* 0x0000004014007844 */ /* 0x000fe20000000200 */
[----:B------:R-:W-:Y:S02]  /*e560*/  LOP3.LUT R62, R171, R62, RZ, 0x3c, !PT ;  /* 0x0000003eab3e7212 */ /* 0x000fe400078e3cff */
        /* <DEDUP_REMOVED lines=9> */
[----:B------:R-:W-:Y:S01]  /*e600*/  R2UR UR4, R208 ;  /* 0x00000000d00472ca */ /* 0x000fe200000e0000 */
[----:B------:R-:W-:Y:S01]  /*e610*/  ULDC UR10, c[0x0][0xa88] ;  /* 0x0002a200000a7ab9 */ /* 0x000fe20000000800 */
[----:B------:R-:W-:Y:S01]  /*e620*/  SHF.R.U64 R103, R103, 0x3, RZ ;  /* 0x0000000367677819 */ /* 0x000fe200000012ff */
[----:B------:R-:W1:Y:S01]  /*e630*/  LDC R18, c[0x0][0xbe8] ;  /* 0x0002fa00ff127b82 */ /* 0x000e620000000800 */
[----:B------:R-:W-:Y:S02]  /*e640*/  MOV R30, R30 ;  /* 0x0000001e001e7202 */ /* 0x000fe40000000f00 */
[----:B------:R-:W-:Y:S02]  /*e650*/  F2FP.BF16.F32.PACK_AB R74, R77, R76 ;  /* 0x0000004c4d4a723e */ /* 0x000fe400000010ff */
[----:B------:R-:W-:-:S02]  /*e660*/  F2FP.BF16.F32.PACK_AB R81, R83, R82 ;  /* 0x000000525351723e */ /* 0x000fc400000010ff */
[----:B------:R-:W-:Y:S01]  /*e670*/  LOP3.LUT R70, R173, R70, RZ, 0x3c, !PT ;  /* 0x00000046ad467212 */ /* 0x000fe200078e3cff */
[----:B------:R-:W-:Y:S01]  /*e680*/  STSM.16.M88.4 [R30], R72 ;  /* 0x000000481e007844 */ /* 0x000fe20000000200 */
[----:B------:R-:W-:Y:S01]  /*e690*/  MOV R38, R38 ;  /* 0x0000002600267202 */ /* 0x000fe20000000f00 */
[----:B------:R-:W-:Y:S01]  /*e6a0*/  UIMAD.WIDE UR8, UR4, 0x4, UR8 ;  /* 0x00000004040878a5 */ /* 0x000fe2000f8e0208 */
[----:B------:R-:W-:Y:S02]  /*e6b0*/  F2FP.BF16.F32.PACK_AB R82, R85, R84 ;  /* 0x000000545552723e */ /* 0x000fe400000010ff */
[----:B------:R-:W-:Y:S02]  /*e6c0*/  F2FP.BF16.F32.PACK_AB R83, R87, R86 ;  /* 0x000000565753723e */ /* 0x000fe400000010ff */
[----:B------:R-:W-:Y:S02]  /*e6d0*/  LOP3.LUT R94, R175, R94, RZ, 0x3c, !PT ;  /* 0x0000005eaf5e7212 */ /* 0x000fe400078e3cff */
[----:B------:R-:W-:Y:S01]  /*e6e0*/  MOV R46, R46 ;  /* 0x0000002e002e7202 */ /* 0x000fe20000000f00 */
[----:B------:R-:W-:Y:S01]  /*e6f0*/  STSM.16.M88.4 [R38], R80 ;  /* 0x0000005026007844 */ /* 0x000fe20000000200 */
[----:B------:R-:W-:-:S02]  /*e700*/  MOV R11, R98 ;  /* 0x00000062000b7202 */ /* 0x000fc40000000f00 */
[----:B------:R-:W-:Y:S02]  /*e710*/  F2FP.BF16.F32.PACK_AB R76, R89, R88 ;  /* 0x00000058594c723e */ /* 0x000fe400000010ff */
[----:B------:R-:W-:Y:S02]  /*e720*/  F2FP.BF16.F32.PACK_AB R77, R91, R90 ;  /* 0x0000005a5b4d723e */ /* 0x000fe400000010ff */
[----:B------:R-:W-:Y:S02]  /*e730*/  F2FP.BF16.F32.PACK_AB R78, R93, R92 ;  /* 0x0000005c5d4e723e */ /* 0x000fe400000010ff */
[----:B------:R-:W-:Y:S02]  /*e740*/  MOV R54, R54 ;  /* 0x0000003600367202 */ /* 0x000fe40000000f00 */
[----:B------:R-:W-:Y:S01]  /*e750*/  F2FP.BF16.F32.PACK_AB R97, R164, R163 ;  /* 0x000000a3a461723e */ /* 0x000fe200000010ff */
[----:B------:R-:W-:Y:S01]  /*e760*/  STSM.16.M88.4 [R46], R76 ;  /* 0x0000004c2e007844 */ /* 0x000fe20000000200 */
[----:B------:R-:W-:-:S02]  /*e770*/  F2FP.BF16.F32.PACK_AB R98, R101, R100 ;  /* 0x000000646562723e */ /* 0x000fc400000010ff */
[----:B------:R-:W-:Y:S02]  /*e780*/  F2FP.BF16.F32.PACK_AB R99, R166, R165 ;  /* 0x000000a5a663723e */ /* 0x000fe400000010ff */
[----:B------:R-:W-:Y:S02]  /*e790*/  F2FP.BF16.F32.PACK_AB R105, R107, R106 ;  /* 0x0000006a6b69723e */ /* 0x000fe400000010ff */
[----:B------:R-:W-:Y:S01]  /*e7a0*/  LOP3.LUT R6, R103, R168, RZ, 0x3c, !PT ;  /* 0x000000a867067212 */ /* 0x000fe200078e3cff */
[----:B------:R-:W-:Y:S01]  /*e7b0*/  STSM.16.M88.4 [R54], R96 ;  /* 0x0000006036007844 */ /* 0x000fe20000000200 */
[----:B------:R-:W-:Y:S02]  /*e7c0*/  MOV R62, R62 ;  /* 0x0000003e003e7202 */ /* 0x000fe40000000f00 */
[----:B------:R-:W-:Y:S02]  /*e7d0*/  F2FP.BF16.F32.PACK_AB R106, R109, R108 ;  /* 0x0000006c6d6a723e */ /* 0x000fe400000010ff */
[----:B------:R-:W-:-:S02]  /*e7e0*/  F2FP.BF16.F32.PACK_AB R107, R111, R110 ;  /* 0x0000006e6f6b723e */ /* 0x000fc400000010ff */
[----:B------:R-:W-:Y:S02]  /*e7f0*/  F2FP.BF16.F32.PACK_AB R113, R115, R114 ;  /* 0x000000727371723e */ /* 0x000fe400000010ff */
[----:B------:R-:W-:Y:S01]  /*e800*/  MOV R70, R70 ;  /* 0x0000004600467202 */ /* 0x000fe20000000f00 */
[----:B------:R-:W-:Y:S01]  /*e810*/  STSM.16.M88.4 [R62], R104 ;  /* 0x000000683e007844 */ /* 0x000fe20000000200 */
[----:B------:R-:W-:Y:S02]  /*e820*/  F2FP.BF16.F32.PACK_AB R114, R117, R116 ;  /* 0x000000747572723e */ /* 0x000fe400000010ff */
[----:B------:R-:W-:Y:S02]  /*e830*/  F2FP.BF16.F32.PACK_AB R115, R119, R118 ;  /* 0x000000767773723e */ /* 0x000fe400000010ff */
[----:B------:R-:W-:Y:S02]  /*e840*/  F2FP.BF16.F32.PACK_AB R121, R123, R122 ;  /* 0x0000007a7b79723e */ /* 0x000fe400000010ff */
[----:B------:R-:W-:Y:S01]  /*e850*/  MOV R94, R94 ;  /* 0x0000005e005e7202 */ /* 0x000fe20000000f00 */
[----:B------:R-:W-:Y:S01]  /*e860*/  STSM.16.M88.4 [R70], R112 ;  /* 0x0000007046007844 */ /* 0x000fe20000000200 */
[----:B------:R-:W-:-:S02]  /*e870*/  F2FP.BF16.F32.PACK_AB R122, R125, R124 ;  /* 0x0000007c7d7a723e */ /* 0x000fc400000010ff */
[----:B------:R-:W-:Y:S02]  /*e880*/  F2FP.BF16.F32.PACK_AB R123, R127, R126 ;  /* 0x0000007e7f7b723e */ /* 0x000fe400000010ff */
[----:B------:R-:W-:Y:S02]  /*e890*/  F2FP.BF16.F32.PACK_AB R129, R131, R130 ;  /* 0x000000828381723e */ /* 0x000fe400000010ff */
[----:B------:R-:W-:Y:S01]  /*e8a0*/  F2FP.BF16.F32.PACK_AB R130, R133, R132 ;  /* 0x000000848582723e */ /* 0x000fe200000010ff */
[----:B------:R-:W-:Y:S01]  /*e8b0*/  STSM.16.M88.4 [R94], R120 ;  /* 0x000000785e007844 */ /* 0x000fe20000000200 */
[----:B------:R-:W-:Y:S02]  /*e8c0*/  F2FP.BF16.F32.PACK_AB R131, R135, R134 ;  /* 0x000000868783723e */ /* 0x000fe400000010ff */
[----:B------:R-:W-:Y:S02]  /*e8d0*/  F2FP.BF16.F32.PACK_AB R137, R139, R138 ;  /* 0x0000008a8b89723e */ /* 0x000fe400000010ff */
[----:B------:R-:W-:Y:S01]  /*e8e0*/  MOV R10, R6 ;  /* 0x00000006000a7202 */ /* 0x000fe20000000f00 */
[----:B------:R-:W-:Y:S01]  /*e8f0*/  STSM.16.M88.4 [R11], R128 ;  /* 0x000000800b007844 */ /* 0x000fe20000000200 */
        /* <DEDUP_REMOVED lines=13> */
[----:B------:R-:W4:Y:S01]  /*e9d0*/  @P0 LDG.E R3, desc[UR36][R6.64] ;  /* 0x0000002406030981 */ /* 0x000f22000c1e1900 */
[----:B------:R-:W-:Y:S01]  /*e9e0*/  UISETP.NE.U32.AND UP1, UPT, UR8, URZ, UPT ;  /* 0x0000003f0800728c */ /* 0x000fe2000bf25070 */
[----:B-1----:R-:W-:-:S03]  /*e9f0*/  ISETP.NE.AND P1, PT, R18, 0x1, PT ;  /* 0x000000011200780c */ /* 0x002fc60003f25270 */
[----:B------:R-:W-:-:S06]  /*ea00*/  UISETP.NE.AND.EX UP1, UPT, UR9, URZ, UPT, UP1 ;  /* 0x0000003f0900728c */ /* 0x000fcc000bf25310 */
[----:B------:R-:W-:-:S04]  /*ea10*/  PLOP3.LUT P2, PT, PT, PT, UP1, 0x80, 0x0 ;  /* 0x000000000000781c */ /* 0x000fc80003f4f018 */
[----:B------:R-:W1:Y:S01]  /*ea20*/  @P1 LDC R9, c[0x0][0xbec] ;  /* 0x0002fb00ff091b82 */ /* 0x000e620000000800 */
[----:B------:R-:W-:Y:S02]  /*ea30*/  @UP1 ULDC.64 UR8, c[0x0][0xc08] ;  /* 0x0003020000081ab9 */ /* 0x000fe40000000a00 */
[----:B------:R-:W-:-:S03]  /*ea40*/  @UP1 UIMAD.WIDE UR8, UR4, 0x4, UR8 ;  /* 0x00000004040818a5 */ /* 0x000fc6000f8e0208 */
[----:B------:R-:W-:Y:S02]  /*ea50*/  UMOV UR4, URZ ;  /* 0x0000003f00047c82 */ /* 0x000fe40008000000 */
[----:B0-----:R-:W0:Y:S01]  /*ea60*/  @P1 LDC R12, c[0x0][0xbf0] ;  /* 0x0002fc00ff0c1b82 */ /* 0x001e220000000800 */
[----:B--2---:R-:W-:Y:S02]  /*ea70*/  IMAD.U32 R10, RZ, RZ, UR8 ;  /* 0x00000008ff0a7e24 */ /* 0x004fe4000f8e00ff */
[----:B------:R-:W-:Y:S01]  /*ea80*/  IMAD.U32 R11, RZ, RZ, UR9 ;  /* 0x00000009ff0b7e24 */ /* 0x000fe2000f8e00ff */
[----:B----4-:R-:W-:Y:S01]  /*ea90*/  @P0 R2UR UR4, R3 ;  /* 0x00000000030402ca */ /* 0x010fe200000e0000 */
[----:B------:R-:W-:-:S06]  /*eaa0*/  IMAD.U32 R3, RZ, RZ, UR10 ;  /* 0x0000000aff037e24 */ /* 0x000fcc000f8e00ff */
[----:B------:R3:W5:Y:S01]  /*eab0*/  @P2 LDG.E R3, desc[UR36][R10.64] ;  /* 0x000000240a032981 */ /* 0x000762000c1e1900 */
[----:B01----:R-:W-:Y:S07]  /*eac0*/  @P2 BRA `(.L_x_1334) ;  /* 0x0000000000102947 */ /* 0x003fee0003800000 */
[----:B------:R-:W-:Y:S05]  /*ead0*/  @!P0 BRA `(.L_x_1334) ;  /* 0x00000000000c8947 */ /* 0x000fea0003800000 */
[----:B---3--:R-:W2:Y:S04]  /*eae0*/  LDG.E R8, desc[UR36][R6.64] ;  /* 0x0000002406087981 */ /* 0x008ea8000c1e1900 */
[----:B-----5:R-:W2:Y:S02]  /*eaf0*/  LDG.E R3, desc[UR36][R6.64+0x4] ;  /* 0x0000042406037981 */ /* 0x020ea4000c1e1900 */
[----:B--2---:R-:W-:-:S07]  /*eb00*/  IMAD.IADD R3, R3, 0x1, -R8 ;  /* 0x0000000103037824 */ /* 0x004fce00078e0a08 */
.L_x_1334:
[----:B------:R-:W-:Y:S01]  /*eb10*/  R2UR UR19, R206 ;  /* 0x00000000ce1372ca */ /* 0x000fe200000e0000 */
[----:B------:R-:W-:Y:S01]  /*eb20*/  USHF.R.S32.HI UR9, URZ, 0x1f, UR4 ;  /* 0x0000001f3f097899 */ /* 0x000fe20008011404 */
[----:B------:R-:W-:Y:S01]  /*eb30*/  R2UR UR13, R208 ;  /* 0x00000000d00d72ca */ /* 0x000fe200000e0000 */
[----:B------:R-:W-:Y:S01]  /*eb40*/  ULDC.64 UR14, c[0x0][0xb90] ;  /* 0x0002e400000e7ab9 */ /* 0x000fe20000000a00 */
[----:B---3--:R-:W-:Y:S01]  /*eb50*/  IADD3 R8, R200, UR61, RZ ;  /* 0x0000003dc8087c10 */ /* 0x008fe2000fffe0ff */
[----:B------:R-:W-:Y:S01]  /*eb60*/  UMOV UR8, UR4 ;  /* 0x0000000400087c82 */ /* 0x000fe20008000000 */
[----:B------:R-:W-:Y:S01]  /*eb70*/  IADD3 R26, R212, UR61, RZ ;  /* 0x0000003dd41a7c10 */ /* 0x000fe2000fffe0ff */
[----:B-----5:R-:W-:Y:S02]  /*eb80*/  IMAD R79, R3, R18, RZ ;  /* 0x00000012034f7224 */ /* 0x020fe400078e02ff */
[----:B------:R-:W-:-:S04]  /*eb90*/  @P1 IMAD.HI.U32 R7, R8, R9, RZ ;  /* 0x0000000908071227 */ /* 0x000fc800078e00ff */
[----:B------:R-:W-:Y:S01]  /*eba0*/  USHF.R.S32.HI UR16, URZ, 0x1f, UR19 ;  /* 0x0000001f3f107899 */ /* 0x000fe20008011413 */
[----:B------:R-:W-:Y:S01]  /*ebb0*/  IMAD.MOV.U32 R6, RZ, RZ, R8 ;  /* 0x000000ffff067224 */ /* 0x000fe200078e0008 */
[----:B------:R-:W-:Y:S01]  /*ebc0*/  UIMAD.WIDE.U32 UR10, UR19, UR14, UR8 ;  /* 0x0000000e130a72a5 */ /* 0x000fe2000f8e0008 */
[----:B------:R-:W-:Y:S01]  /*ebd0*/  @P1 SHF.R.U32.HI R6, RZ, R12, R7 ;  /* 0x0000000cff061219 */ /* 0x000fe20000011607 */
[----:B------:R-:W-:Y:S01]  /*ebe0*/  USHF.R.S32.HI UR8, URZ, 0x1f, UR13 ;  /* 0x0000001f3f087899 */ /* 0x000fe2000801140d */
[----:B------:R-:W-:Y:S01]  /*ebf0*/  IMAD R7, R207, 0x40, R23 ;  /* 0x00000040cf077824 */ /* 0x000fe200078e0217 */
[----:B------:R-:W-:Y:S02]  /*ec00*/  UIMAD UR12, UR16, UR14, URZ ;  /* 0x0000000e100c72a4 */ /* 0x000fe4000f8e023f */
[----:B------:R-:W-:Y:S01]  /*ec10*/  USEL UR18, UR8, URZ, !UP0 ;  /* 0x0000003f08127287 */ /* 0x000fe2000c000000 */
[----:B------:R-:W-:Y:S01]  /*ec20*/  IMAD.MOV R9, RZ, RZ, -R6 ;  /* 0x000000ffff097224 */ /* 0x000fe200078e0a06 */
[----:B------:R-:W-:Y:S01]  /*ec30*/  UIMAD UR12, UR19, UR15, UR12 ;  /* 0x0000000f130c72a4 */ /* 0x000fe2000f8e020c */
[----:B------:R-:W-:Y:S01]  /*ec40*/  IMAD.WIDE R4, R7, 0x2, R4 ;  /* 0x0000000207047825 */ /* 0x000fe200078e0204 */
[----:B------:R-:W-:Y:S01]  /*ec50*/  USEL UR17, UR13, URZ, !UP0 ;  /* 0x0000003f0d117287 */ /* 0x000fe2000c000000 */
[----:B------:R-:W-:Y:S01]  /*ec60*/  SHF.R.S32.HI R7, RZ, 0x1f, R6 ;  /* 0x0000001fff077819 */ /* 0x000fe20000011406 */
[----:B------:R-:W-:Y:S01]  /*ec70*/  ULDC.64 UR14, c[0x0][0xb98] ;  /* 0x0002e600000e7ab9 */ /* 0x000fe20000000a00 */
[----:B------:R-:W-:Y:S01]  /*ec80*/  UIADD3 UR11, UR11, UR12, URZ ;  /* 0x0000000c0b0b7290 */ /* 0x000fe2000fffe03f */
[----:B------:R-:W-:Y:S01]  /*ec90*/  IMAD R9, R18, R9, R8 ;  /* 0x0000000912097224 */ /* 0x000fe200078e0208 */
[----:B------:R-:W-:Y:S01]  /*eca0*/  UIMAD UR8, UR18, UR14, URZ ;  /* 0x0000000e120872a4 */ /* 0x000fe2000f8e023f */
[C---:B------:R-:W-:Y:S01]  /*ecb0*/  IADD3 R11, P5, R4.reuse, 0x1000, RZ ;  /* 0x00001000040b7810 */ /* 0x040fe20007fbe0ff */
[----:B------:R-:W-:Y:S01]  /*ecc0*/  UIMAD.WIDE.U32 UR10, UR17, UR14, UR10 ;  /* 0x0000000e110a72a5 */ /* 0x000fe2000f8e000a */
[C---:B------:R-:W-:Y:S01]  /*ecd0*/  IADD3 R53, P3, R4.reuse, 0x4000, RZ ;  /* 0x0000400004357810 */ /* 0x040fe20007f7e0ff */
[----:B------:R-:W-:Y:S01]  /*ece0*/  UIMAD UR8, UR17, UR15, UR8 ;  /* 0x0000000f110872a4 */ /* 0x000fe2000f8e0208 */
[----:B------:R-:W-:Y:S01]  /*ecf0*/  SHF.R.S32.HI R8, RZ, 0x1f, R9 ;  /* 0x0000001fff087819 */ /* 0x000fe20000011409 */
[----:B------:R-:W-:Y:S01]  /*ed00*/  ULDC.64 UR12, c[0x0][0xaa0] ;  /* 0x0002a800000c7ab9 */ /* 0x000fe20000000a00 */
[----:B------:R-:W-:-:S02]  /*ed10*/  IADD3 R29, P2, R4, 0x5000, RZ ;  /* 0x00005000041d7810 */ /* 0x000fc40007f5e0ff */
[----:B------:R-:W-:Y:S01]  /*ed20*/  IADD3 R6, P0, R6, UR10, RZ ;  /* 0x0000000a06067c10 */ /* 0x000fe2000ff1e0ff */
[----:B------:R-:W-:Y:S01]  /*ed30*/  IMAD.U32 R10, RZ, RZ, UR8 ;  /* 0x00000008ff0a7e24 */ /* 0x000fe2000f8e00ff */
[----:B------:R-:W-:Y:S02]  /*ed40*/  LOP3.LUT R52, R53, 0x380, RZ, 0xc0, !PT ;  /* 0x0000038035347812 */ /* 0x000fe400078ec0ff */
[----:B------:R-:W-:Y:S02]  /*ed50*/  LOP3.LUT R28, R29, 0x380, RZ, 0xc0, !PT ;  /* 0x000003801d1c7812 */ /* 0x000fe400078ec0ff */
[----:B------:R-:W-:Y:S01]  /*ed60*/  IADD3.X R7, R7, UR11, R10, P0, !PT ;  /* 0x0000000b07077c10 */ /* 0x000fe200087fe40a */
[----:B------:R-:W-:Y:S01]  /*ed70*/  ULDC.64 UR10, c[0x0][0xb88] ;  /* 0x0002e200000a7ab9 */ /* 0x000fe20000000a00 */
[----:B------:R-:W-:Y:S01]  /*ed80*/  SHF.R.U64 R52, R52, 0x3, RZ ;  /* 0x0000000334347819 */ /* 0x000fe200000012ff */
[----:B------:R-:W-:Y:S01]  /*ed90*/  IMAD R10, R8, UR10, RZ ;  /* 0x0000000a080a7c24 */ /* 0x000fe2000f8e02ff */
[----:B------:R-:W-:Y:S01]  /*eda0*/  LOP3.LUT R8, R11, 0x380, RZ, 0xc0, !PT ;  /* 0x000003800b087812 */ /* 0x000fe200078ec0ff */
[----:B------:R-:W-:Y:S01]  /*edb0*/  IMAD.WIDE.U32 R6, R9, UR10, R6 ;  /* 0x0000000a09067c25 */ /* 0x000fe2000f8e0006 */
[----:B------:R-:W-:-:S02]  /*edc0*/  SHF.R.U64 R28, R28, 0x3, RZ ;  /* 0x000000031c1c7819 */ /* 0x000fc400000012ff */
[----:B------:R-:W-:Y:S01]  /*edd0*/  SHF.R.U64 R8, R8, 0x3, RZ ;  /* 0x0000000308087819 */ /* 0x000fe200000012ff */
[----:B------:R-:W-:Y:S01]  /*ede0*/  IMAD R15, R9, UR11, R10 ;  /* 0x0000000b090f7c24 */ /* 0x000fe2000f8e020a */
[----:B------:R-:W-:Y:S01]  /*edf0*/  ULDC.64 UR10, c[0x0][0xb50] ;  /* 0x0002d400000a7ab9 */ /* 0x000fe20000000a00 */
[----:B------:R-:W-:Y:S01]  /*ee00*/  LOP3.LUT R52, R52, R53, RZ, 0x3c, !PT ;  /* 0x0000003534347212 */ /* 0x000fe200078e3cff */
[----:B------:R-:W-:Y:S01]  /*ee10*/  IMAD.X R53, RZ, RZ, R5, P3 ;  /* 0x000000ffff357224 */ /* 0x000fe200018e0605 */
[----:B------:R-:W-:Y:S01]  /*ee20*/  LEA R14, P0, R6, UR10, 0x2 ;  /* 0x0000000a060e7c11 */ /* 0x000fe2000f8010ff */
[----:B------:R-:W-:Y:S01]  /*ee30*/  IMAD.IADD R7, R7, 0x1, R15 ;  /* 0x0000000107077824 */ /* 0x000fe200078e020f */
[----:B------:R-:W-:Y:S01]  /*ee40*/  LOP3.LUT R8, R8, R11, RZ, 0x3c, !PT ;  /* 0x0000000b08087212 */ /* 0x000fe200078e3cff */
[----:B------:R-:W-:Y:S01]  /*ee50*/  IMAD.X R9, RZ, RZ, R5, P5 ;  /* 0x000000ffff097224 */ /* 0x000fe200028e0605 */
[----:B------:R-:W-:Y:S01]  /*ee60*/  IADD3 R41, P3, R4, 0xa000, RZ ;  /* 0x0000a00004297810 */ /* 0x000fe20007f7e0ff */
[----:B------:R-:W-:Y:S01]  /*ee70*/  SHFL.IDX PT, R16, R14, RZ, 0x1c1f ;  /* 0x001c1fff0e107589 */ /* 0x000fe200000e0000 */
[----:B------:R-:W-:Y:S01]  /*ee80*/  LEA.HI.X R11, R6, UR11, R7, 0x2, P0 ;  /* 0x0000000b060b7c11 */ /* 0x000fe200080f1407 */
[----:B------:R-:W-:Y:S01]  /*ee90*/  VIADD R6, R26, 0x8 ;  /* 0x000000081a067836 */ /* 0x000fe20000000000 */
[----:B------:R-:W-:Y:S01]  /*eea0*/  IADD3 R25, P0, R4, 0x3000, RZ ;  /* 0x0000300004197810 */ /* 0x000fe20007f1e0ff */
[----:B------:R-:W-:Y:S01]  /*eeb0*/  SHFL.IDX PT, R20, R14, 0x1, 0x1c1f ;  /* 0x003c1f000e147f89 */ /* 0x000fe200000e0000 */
[----:B------:R-:W-:Y:S01]  /*eec0*/  LOP3.LUT R28, R28, R29, RZ, 0x3c, !PT ;  /* 0x0000001d1c1c7212 */ /* 0x000fe200078e3cff */
[----:B------:R-:W-:Y:S01]  /*eed0*/  IMAD.X R29, RZ, RZ, R5, P2 ;  /* 0x000000ffff1d7224 */ /* 0x000fe200010e0605 */
[----:B------:R-:W-:Y:S01]  /*eee0*/  LOP3.LUT R24, R25, 0x380, RZ, 0xc0, !PT ;  /* 0x0000038019187812 */ /* 0x000fe200078ec0ff */
[----:B------:R-:W0:Y:S01]  /*eef0*/  SHFL.IDX PT, R17, R11, RZ, 0x1c1f ;  /* 0x001c1fff0b117589 */ /* 0x000e2200000e0000 */
[----:B------:R-:W-:-:S02]  /*ef00*/  LOP3.LUT R40, R41, 0x380, RZ, 0xc0, !PT ;  /* 0x0000038029287812 */ /* 0x000fc400078ec0ff */
[----:B------:R-:W-:Y:S01]  /*ef10*/  SHF.R.U64 R24, R24, 0x3, RZ ;  /* 0x0000000318187819 */ /* 0x000fe200000012ff */
[----:B------:R-:W1:Y:S01]  /*ef20*/  SHFL.IDX PT, R21, R11, 0x1, 0x1c1f ;  /* 0x003c1f000b157f89 */ /* 0x000e6200000e0000 */
[----:B------:R-:W-:Y:S02]  /*ef30*/  IADD3 R45, P2, R4, 0xb000, RZ ;  /* 0x0000b000042d7810 */ /* 0x000fe40007f5e0ff */
[----:B------:R-:W-:Y:S01]  /*ef40*/  LOP3.LUT R24, R24, R25, RZ, 0x3c, !PT ;  /* 0x0000001918187212 */ /* 0x000fe200078e3cff */
[----:B------:R-:W-:Y:S01]  /*ef50*/  IMAD.X R25, RZ, RZ, R5, P0 ;  /* 0x000000ffff197224 */ /* 0x000fe200000e0605 */
[----:B------:R-:W-:Y:S02]  /*ef60*/  IADD3 R57, P0, R4, 0x9000, RZ ;  /* 0x0000900004397810 */ /* 0x000fe40007f1e0ff */
[----:B------:R-:W-:Y:S02]  /*ef70*/  SHF.R.U64 R40, R40, 0x3, RZ ;  /* 0x0000000328287819 */ /* 0x000fe400000012ff */
[----:B------:R-:W-:-:S02]  /*ef80*/  LOP3.LUT R56, R57, 0x380, RZ, 0xc0, !PT ;  /* 0x0000038039387812 */ /* 0x000fc400078ec0ff */
[----:B------:R-:W-:Y:S02]  /*ef90*/  LOP3.LUT R44, R45, 0x380, RZ, 0xc0, !PT ;  /* 0x000003802d2c7812 */ /* 0x000fe400078ec0ff */
[----:B------:R-:W-:Y:S02]  /*efa0*/  SHF.R.U64 R56, R56, 0x3, RZ ;  /* 0x0000000338387819 */ /* 0x000fe400000012ff */
[----:B------:R-:W-:Y:S01]  /*efb0*/  LOP3.LUT R40, R40, R41, RZ, 0x3c, !PT ;  /* 0x0000002928287212 */ /* 0x000fe200078e3cff */
[--C-:B------:R-:W-:Y:S01]  /*efc0*/  IMAD.X R41, RZ, RZ, R5.reuse, P3 ;  /* 0x000000ffff297224 */ /* 0x100fe200018e0605 */
[----:B------:R-:W-:Y:S01]  /*efd0*/  LOP3.LUT R56, R56, R57, RZ, 0x3c, !PT ;  /* 0x0000003938387212 */ /* 0x000fe200078e3cff */
[----:B------:R-:W-:Y:S01]  /*efe0*/  IMAD.X R57, RZ, RZ, R5, P0 ;  /* 0x000000ffff397224 */ /* 0x000fe200000e0605 */
[----:B------:R-:W-:Y:S02]  /*eff0*/  SHF.R.U64 R44, R44, 0x3, RZ ;  /* 0x000000032c2c7819 */ /* 0x000fe400000012ff */
[----:B------:R-:W-:-:S02]  /*f000*/  LOP3.LUT P0, RZ, R210, 0x3, RZ, 0xc0, !PT ;  /* 0x00000003d2ff7812 */ /* 0x000fc4000780c0ff */
[----:B------:R-:W-:Y:S02]  /*f010*/  IADD3 R10, P3, R4, 0xf000, RZ ;  /* 0x0000f000040a7810 */ /* 0x000fe40007f7e0ff */
[----:B------:R-:W-:Y:S01]  /*f020*/  LOP3.LUT R44, R44, R45, RZ, 0x3c, !PT ;  /* 0x0000002d2c2c7212 */ /* 0x000fe200078e3cff */
[--C-:B------:R-:W-:Y:S01]  /*f030*/  IMAD.X R45, RZ, RZ, R5.reuse, P2 ;  /* 0x000000ffff2d7224 */ /* 0x100fe200010e0605 */
[-C--:B------:R-:W-:Y:S02]  /*f040*/  ISETP.GE.OR P2, PT, R26, R79.reuse, P0 ;  /* 0x0000004f1a00720c */ /* 0x080fe40000746670 */
[----:B------:R-:W-:Y:S01]  /*f050*/  IADD3 R13, P4, R4, 0x2000, RZ ;  /* 0x00002000040d7810 */ /* 0x000fe20007f9e0ff */
[----:B------:R-:W-:Y:S01]  /*f060*/  UIMAD UR10, UR9, UR12, URZ ;  /* 0x0000000c090a72a4 */ /* 0x000fe2000f8e023f */
[----:B------:R-:W-:Y:S01]  /*f070*/  LOP3.LUT R3, R10, 0x380, RZ, 0xc0, !PT ;  /* 0x000003800a037812 */ /* 0x000fe200078ec0ff */
[----:B------:R-:W-:Y:S01]  /*f080*/  IMAD.X R49, RZ, RZ, R5, P3 ;  /* 0x000000ffff317224 */ /* 0x000fe200018e0605 */
[----:B------:R-:W-:-:S02]  /*f090*/  ISETP.GE.OR P0, PT, R6, R79, P0 ;  /* 0x0000004f0600720c */ /* 0x000fc40000706670 */
[----:B------:R-:W-:Y:S02]  /*f0a0*/  SHF.R.U64 R3, R3, 0x3, RZ ;  /* 0x0000000303037819 */ /* 0x000fe400000012ff */
        /* <DEDUP_REMOVED lines=8> */
[----:B------:R-:W-:Y:S02]  /*f130*/  IADD3.X R13, RZ, R5, RZ, P4, !PT ;  /* 0x00000005ff0d7210 */ /* 0x000fe400027fe4ff */
[C---:B------:R-:W-:Y:S01]  /*f140*/  IADD3 R37, P5, R4.reuse, 0x7000, RZ ;  /* 0x0000700004257810 */ /* 0x040fe20007fbe0ff */
[----:B------:R-:W-:Y:S01]  /*f150*/  UIMAD.WIDE.U32 UR8, UR4, UR12, URZ ;  /* 0x0000000c040872a5 */ /* 0x000fe2000f8e003f */
[----:B------:R-:W-:Y:S01]  /*f160*/  IADD3 R65, P4, R4, 0x8000, RZ ;  /* 0x0000800004417810 */ /* 0x000fe20007f9e0ff */
[----:B------:R-:W-:Y:S01]  /*f170*/  UIMAD UR10, UR4, UR13, UR10 ;  /* 0x0000000d040a72a4 */ /* 0x000fe2000f8e020a */
[----:B------:R-:W-:Y:S01]  /*f180*/  LOP3.LUT R32, R33, 0x380, RZ, 0xc0, !PT ;  /* 0x0000038021207812 */ /* 0x000fe200078ec0ff */
[----:B0-----:R-:W-:Y:S01]  /*f190*/  IMAD R0, R205, 0x20, R207 ;  /* 0x00000020cd007824 */ /* 0x001fe200078e02cf */
[----:B------:R-:W-:Y:S01]  /*f1a0*/  LOP3.LUT R36, R37, 0x380, RZ, 0xc0, !PT ;  /* 0x0000038025247812 */ /* 0x000fe200078ec0ff */
[----:B-1----:R-:W0:Y:S01]  /*f1b0*/  @P1 LDC R21, c[0x0][0xbf0] ;  /* 0x0002fc00ff151b82 */ /* 0x002e220000000800 */
[----:B------:R-:W-:Y:S01]  /*f1c0*/  LOP3.LUT R64, R65, 0x380, RZ, 0xc0, !PT ;  /* 0x0000038041407812 */ /* 0x000fe200078ec0ff */
[----:B------:R-:W-:Y:S01]  /*f1d0*/  ULDC.64 UR12, c[0x0][0xae8] ;  /* 0x0002ba00000c7ab9 */ /* 0x000fe20000000a00 */
[----:B------:R-:W-:Y:S01]  /*f1e0*/  SHF.R.U64 R32, R32, 0x3, RZ ;  /* 0x0000000320207819 */ /* 0x000fe200000012ff */
[----:B------:R-:W-:Y:S01]  /*f1f0*/  UIADD3 UR9, UR9, UR10, URZ ;  /* 0x0000000a09097290 */ /* 0x000fe2000fffe03f */
[----:B------:R-:W-:Y:S01]  /*f200*/  SHF.R.U64 R36, R36, 0x3, RZ ;  /* 0x0000000324247819 */ /* 0x000fe200000012ff */
[----:B------:R-:W-:Y:S01]  /*f210*/  UIMAD UR4, UR16, UR12, URZ ;  /* 0x0000000c100472a4 */ /* 0x000fe2000f8e023f */
[----:B------:R-:W-:Y:S01]  /*f220*/  SHF.R.U64 R64, R64, 0x3, RZ ;  /* 0x0000000340407819 */ /* 0x000fe200000012ff */
[----:B------:R-:W-:Y:S01]  /*f230*/  VIADD R16, R0, UR61 ;  /* 0x0000003d00107c36 */ /* 0x000fe20008000000 */
[----:B------:R-:W-:Y:S01]  /*f240*/  LOP3.LUT R32, R32, R33, RZ, 0x3c, !PT ;  /* 0x0000002120207212 */ /* 0x000fe200078e3cff */
[--C-:B------:R-:W-:Y:S01]  /*f250*/  IMAD.X R33, RZ, RZ, R5.reuse, P6 ;  /* 0x000000ffff217224 */ /* 0x100fe200030e0605 */
[----:B------:R-:W-:Y:S01]  /*f260*/  LOP3.LUT R36, R36, R37, RZ, 0x3c, !PT ;  /* 0x0000002524247212 */ /* 0x000fe200078e3cff */
[--C-:B------:R-:W-:Y:S01]  /*f270*/  IMAD.X R37, RZ, RZ, R5.reuse, P5 ;  /* 0x000000ffff257224 */ /* 0x100fe200028e0605 */
[----:B------:R-:W-:Y:S01]  /*f280*/  LOP3.LUT R64, R64, R65, RZ, 0x3c, !PT ;  /* 0x0000004140407212 */ /* 0x000fe200078e3cff */
[----:B------:R-:W-:Y:S01]  /*f290*/  IMAD.X R65, RZ, RZ, R5, P4 ;  /* 0x000000ffff417224 */ /* 0x000fe200020e0605 */
[----:B------:R-:W-:Y:S01]  /*f2a0*/  UIMAD UR4, UR19, UR13, UR4 ;  /* 0x0000000d130472a4 */ /* 0x000fe2000f8e0204 */
[C---:B------:R-:W-:Y:S01]  /*f2b0*/  IADD3 R73, P6, R4.reuse, 0xc000, RZ ;  /* 0x0000c00004497810 */ /* 0x040fe20007fde0ff */
[----:B------:R-:W-:Y:S01]  /*f2c0*/  UIMAD.WIDE.U32 UR8, UR19, UR12, UR8 ;  /* 0x0000000c130872a5 */ /* 0x000fe2000f8e0008 */
[C---:B------:R-:W-:Y:S01]  /*f2d0*/  IADD3 R69, P5, R4.reuse, 0xd000, RZ ;  /* 0x0000d00004457810 */ /* 0x040fe20007fbe0ff */
[----:B------:R-:W-:Y:S01]  /*f2e0*/  ULDC.64 UR10, c[0x0][0xaf0] ;  /* 0x0002bc00000a7ab9 */ /* 0x000fe20000000a00 */
[----:B------:R-:W-:Y:S01]  /*f2f0*/  IADD3 R61, P4, R4, 0xe000, RZ ;  /* 0x0000e000043d7810 */ /* 0x000fe20007f9e0ff */
[----:B--2---:R-:W-:Y:S01]  /*f300*/  @P1 IMAD.HI.U32 R0, R16, R3, RZ ;  /* 0x0000000310001227 */ /* 0x004fe200078e00ff */
[----:B------:R-:W-:Y:S01]  /*f310*/  UIADD3 UR9, UR9, UR4, URZ ;  /* 0x0000000409097290 */ /* 0x000fe2000fffe03f */
[----:B------:R-:W-:Y:S01]  /*f320*/  LOP3.LUT R72, R73, 0x380, RZ, 0xc0, !PT ;  /* 0x0000038049487812 */ /* 0x000fe200078ec0ff */
[----:B------:R-:W-:Y:S01]  /*f330*/  UIMAD UR4, UR18, UR10, URZ ;  /* 0x0000000a120472a4 */ /* 0x000fe2000f8e023f */
[----:B------:R-:W-:Y:S01]  /*f340*/  LOP3.LUT R68, R69, 0x380, RZ, 0xc0, !PT ;  /* 0x0000038045447812 */ /* 0x000fe200078ec0ff */
[----:B------:R-:W-:Y:S01]  /*f350*/  IMAD.MOV.U32 R17, RZ, RZ, R16 ;  /* 0x000000ffff117224 */ /* 0x000fe200078e0010 */
[----:B------:R-:W-:-:S02]  /*f360*/  LOP3.LUT R60, R61, 0x380, RZ, 0xc0, !PT ;  /* 0x000003803d3c7812 */ /* 0x000fc400078ec0ff */
[----:B------:R-:W-:Y:S01]  /*f370*/  LOP3.LUT R7, R4, 0x380, RZ, 0xc0, !PT ;  /* 0x0000038004077812 */ /* 0x000fe200078ec0ff */
[----:B------:R-:W-:Y:S01]  /*f380*/  UIMAD UR4, UR17, UR11, UR4 ;  /* 0x0000000b110472a4 */ /* 0x000fe2000f8e0204 */
[----:B0-----:R-:W-:Y:S01]  /*f390*/  @P1 SHF.R.U32.HI R17, RZ, R21, R0 ;  /* 0x00000015ff111219 */ /* 0x001fe20000011600 */
[----:B------:R-:W-:Y:S01]  /*f3a0*/  UIMAD.WIDE.U32 UR8, UR17, UR10, UR8 ;  /* 0x0000000a110872a5 */ /* 0x000fe2000f8e0008 */
[----:B------:R-:W-:Y:S01]  /*f3b0*/  SHF.R.U64 R72, R72, 0x3, RZ ;  /* 0x0000000348487819 */ /* 0x000fe200000012ff */
[----:B------:R-:W5:Y:S01]  /*f3c0*/  LD.E.128 R8, desc[UR36][R8.64] ;  /* 0x0000002408087980 */ /* 0x000f62000c101d00 */
[----:B------:R-:W-:Y:S02]  /*f3d0*/  SHF.R.U64 R68, R68, 0x3, RZ ;  /* 0x0000000344447819 */ /* 0x000fe400000012ff */
[----:B------:R-:W-:Y:S01]  /*f3e0*/  SHF.R.U64 R60, R60, 0x3, RZ ;  /* 0x000000033c3c7819 */ /* 0x000fe200000012ff */
[----:B------:R-:W5:Y:S01]  /*f3f0*/  LD.E.128 R12, desc[UR36][R12.64] ;  /* 0x000000240c0c7980 */ /* 0x000f62000c101d00 */
[----:B------:R-:W-:Y:S01]  /*f400*/  SHF.R.U64 R7, R7, 0x3, RZ ;  /* 0x0000000307077819 */ /* 0x000fe200000012ff */
[----:B------:R-:W-:Y:S01]  /*f410*/  UIADD3 UR4, UR9, UR4, URZ ;  /* 0x0000000409047290 */ /* 0x000fe2000fffe03f */
[--C-:B------:R-:W-:Y:S01]  /*f420*/  SHF.R.S32.HI R0, RZ, 0x1f, R17.reuse ;  /* 0x0000001fff007819 */ /* 0x100fe20000011411 */
[----:B------:R-:W-:Y:S01]  /*f430*/  IMAD.MOV R21, RZ, RZ, -R17 ;  /* 0x000000ffff157224 */ /* 0x000fe200078e0a11 */
[----:B------:R-:W-:Y:S01]  /*f440*/  LOP3.LUT R72, R72, R73, RZ, 0x3c, !PT ;  /* 0x0000004948487212 */ /* 0x000fe200078e3cff */
[--C-:B------:R-:W-:Y:S01]  /*f450*/  IMAD.X R73, RZ, RZ, R5.reuse, P6 ;  /* 0x000000ffff497224 */ /* 0x100fe200030e0605 */
[----:B------:R-:W-:Y:S01]  /*f460*/  LOP3.LUT R68, R68, R69, RZ, 0x3c, !PT ;  /* 0x0000004544447212 */ /* 0x000fe200078e3cff */
[----:B------:R-:W-:Y:S01]  /*f470*/  IMAD.X R69, RZ, RZ, R5, P5 ;  /* 0x000000ffff457224 */ /* 0x000fe200028e0605 */
[----:B------:R-:W-:Y:S01]  /*f480*/  LOP3.LUT R60, R60, R61, RZ, 0x3c, !PT ;  /* 0x0000003d3c3c7212 */ /* 0x000fe200078e3cff */
[----:B------:R-:W-:Y:S01]  /*f490*/  ULDC.64 UR10, c[0x0][0xae0] ;  /* 0x0002b800000a7ab9 */ /* 0x000fe20000000a00 */
[----:B------:R-:W-:Y:S01]  /*f4a0*/  LOP3.LUT R4, R7, R4, RZ, 0x3c, !PT ;  /* 0x0000000407047212 */ /* 0x000fe200078e3cff */
[----:B------:R-:W-:Y:S01]  /*f4b0*/  IMAD R21, R18, R21, R16 ;  /* 0x0000001512157224 */ /* 0x000fe200078e0210 */
[----:B------:R-:W-:Y:S01]  /*f4c0*/  IADD3.X R61, RZ, R5, RZ, P4, !PT ;  /* 0x00000005ff3d7210 */ /* 0x000fe200027fe4ff */
[----:B------:R-:W-:Y:S01]  /*f4d0*/  IMAD R0, R0, UR10, RZ ;  /* 0x0000000a00007c24 */ /* 0x000fe2000f8e02ff */
[----:B------:R-:W-:Y:S01]  /*f4e0*/  MOV R3, UR9 ;  /* 0x0000000900037c02 */ /* 0x000fe20008000f00 */
[----:B------:R-:W-:Y:S01]  /*f4f0*/  IMAD.U32 R2, RZ, RZ, UR8 ;  /* 0x00000008ff027e24 */ /* 0x000fe2000f8e00ff */
[----:B------:R-:W5:Y:S01]  /*f500*/  LD.E.128 R4, desc[UR36][R4.64] ;  /* 0x0000002404047980 */ /* 0x000f62000c101d00 */
[----:B------:R-:W-:Y:S01]  /*f510*/  IMAD.U32 R3, RZ, RZ, UR4 ;  /* 0x00000004ff037e24 */ /* 0x000fe2000f8e00ff */
[----:B------:R-:W-:Y:S01]  /*f520*/  ULDC.64 UR8, c[0x0][0xad8] ;  /* 0x0002b60000087ab9 */ /* 0x000fe20000000a00 */
[----:B------:R-:W-:Y:S01]  /*f530*/  IMAD R77, R17, UR11, R0 ;  /* 0x0000000b114d7c24 */ /* 0x000fe2000f8e0200 */
[----:B------:R-:W5:Y:S01]  /*f540*/  LD.E.128 R24, desc[UR36][R24.64] ;  /* 0x0000002418187980 */ /* 0x000f62000c101d00 */
[----:B------:R-:W-:-:S03]  /*f550*/  SHF.R.S32.HI R0, RZ, 0x1f, R21 ;  /* 0x0000001fff007819 */ /* 0x000fc60000011415 */
[----:B------:R-:W5:Y:S01]  /*f560*/  LD.E.128 R52, desc[UR36][R52.64] ;  /* 0x0000002434347980 */ /* 0x000f62000c101d00 */
[----:B------:R-:W-:-:S03]  /*f570*/  IMAD.WIDE.U32 R2, R17, UR10, R2 ;  /* 0x0000000a11027c25 */ /* 0x000fc6000f8e0002 */
[----:B------:R-:W5:Y:S04]  /*f580*/  LD.E.128 R28, desc[UR36][R28.64] ;  /* 0x000000241c1c7980 */ /* 0x000f68000c101d00 */
        /* <DEDUP_REMOVED lines=18> */
[----:B------:R-:W-:Y:S02]  /*f6b0*/  VIADD R80, R207, UR61 ;  /* 0x0000003dcf507c36 */ /* 0x000fe40008000000 */
[C---:B------:R-:W-:Y:S02]  /*f6c0*/  IMAD R17, R21.reuse, UR9, R16 ;  /* 0x0000000915117c24 */ /* 0x040fe4000f8e0210 */
[----:B------:R-:W-:Y:S01]  /*f6d0*/  IMAD.WIDE.U32 R2, R21, UR8, R2 ;  /* 0x0000000815027c25 */ /* 0x000fe2000f8e0002 */
[C---:B------:R-:W-:Y:S01]  /*f6e0*/  ISETP.GE.AND P2, PT, R80.reuse, R79, PT ;  /* 0x0000004f5000720c */ /* 0x040fe20003f46270 */
[----:B------:R-:W-:Y:S02]  /*f6f0*/  ULDC.64 UR8, c[0x0][0xa80] ;  /* 0x0002a00000087ab9 */ /* 0x000fe40000000a00 */
[----:B------:R-:W-:Y:S01]  /*f700*/  VIADD R0, R80, 0x20 ;  /* 0x0000002050007836 */ /* 0x000fe20000000000 */
[----:B------:R-:W-:Y:S01]  /*f710*/  IADD3 R3, R3, R17, RZ ;  /* 0x0000001103037210 */ /* 0x000fe20007ffe0ff */
[----:B------:R-:W-:Y:S01]  /*f720*/  VIADD R22, R22, 0x30820 ;  /* 0x0003082016167836 */ /* 0x000fe20000000000 */
[----:B------:R-:W-:-:S02]  /*f730*/  LEA R18, P3, R2, UR8, 0x1 ;  /* 0x0000000802127c11 */ /* 0x000fc4000f8608ff */
[-C--:B------:R-:W-:Y:S01]  /*f740*/  ISETP.GE.AND P1, PT, R0, R79.reuse, PT ;  /* 0x0000004f0000720c */ /* 0x080fe20003f26270 */
[----:B------:R-:W-:Y:S01]  /*f750*/  VIADD R0, R80, 0x40 ;  /* 0x0000004050007836 */ /* 0x000fe20000000000 */
[----:B------:R-:W-:Y:S02]  /*f760*/  LEA.HI.X R78, R2, UR9, R3, 0x1, P3 ;  /* 0x00000009024e7c11 */ /* 0x000fe400098f0c03 */
[----:B------:R-:W-:Y:S01]  /*f770*/  PRMT R22, RZ, 0x654, R22 ;  /* 0x00000654ff167816 */ /* 0x000fe20000000016 */
[----:B0-----:R0:W1:Y:S01]  /*f780*/  SHFL.IDX PT, R76, R18, RZ, 0x181f ;  /* 0x00181fff124c7589 */ /* 0x00106200000e0000 */
[----:B------:R-:W-:Y:S01]  /*f790*/  ISETP.GE.AND P0, PT, R0, R79, PT ;  /* 0x0000004f0000720c */ /* 0x000fe20003f06270 */
[----:B------:R-:W-:Y:S01]  /*f7a0*/  BSSY B1, `(.L_x_1335) ;  /* 0x0000015000017945 */ /* 0x000fe20003800000 */
[----:B------:R0:W-:Y:S01]  /*f7b0*/  SYNCS.ARRIVE.TRANS64.RED.A1T0 RZ, [R22+URZ], RZ ;  /* 0x000000ff16ff79a7 */ /* 0x0001e2000810043f */
[----:B------:R0:W2:Y:S02]  /*f7c0*/  SHFL.IDX PT, R0, R78, RZ, 0x181f ;  /* 0x00181fff4e007589 */ /* 0x0000a400000e0000 */
[----:B------:R-:W-:Y:S08]  /*f7d0*/  @P2 BRA `(.L_x_1336) ;  /* 0x0000000000442947 */ /* 0x000ff00003800000 */
        /* <DEDUP_REMOVED lines=17> */
.L_x_1336:
[----:B------:R-:W-:Y:S05]  /*f8f0*/  BSYNC B1 ;  /* 0x0000000000017941 */ /* 0x000fea0003800000 */
.L_x_1335:
        /* <DEDUP_REMOVED lines=21> */
.L_x_1338:
[----:B------:R-:W-:Y:S05]  /*fa50*/  BSYNC B1 ;  /* 0x0000000000017941 */ /* 0x000fea0003800000 */
.L_x_1337:
        /* <DEDUP_REMOVED lines=21> */
.L_x_1340:
[----:B------:R-:W-:Y:S05]  /*fbb0*/  BSYNC B1 ;  /* 0x0000000000017941 */ /* 0x000fea0003800000 */
.L_x_1339:
        /* <DEDUP_REMOVED lines=20> */
[----:B----4-:R-:W-:-:S04]  /*fd00*/  LEA R2, P0, R204, R18, 0x1 ;  /* 0x00000012cc027211 */ /* 0x010fc800078008ff */
[----:B------:R-:W-:-:S05]  /*fd10*/  LEA.HI.X R3, R204, R78, R215, 0x1, P0 ;  /* 0x0000004ecc037211 */ /* 0x000fca00000f0cd7 */
[----:B------:R0:W-:Y:S01]  /*fd20*/  ST.E.128 desc[UR36][R2.64], R48 ;  /* 0x0000003002007985 */ /* 0x0001e2000c101d24 */
[----:B------:R-:W-:Y:S05]  /*fd30*/  BRA `(.L_x_1341) ;  /* 0x0000000c00747947 */ /* 0x000fea0003800000 */
.L_x_1333:
[----:B------:R-:W-:Y:S01]  /*fd40*/  R2UR UR4, R208 ;  /* 0x00000000d00472ca */ /* 0x000fe200000e0000 */
[----:B------:R-:W-:Y:S01]  /*fd50*/  ULDC.64 UR8, c[0x0][0xc00] ;  /* 0x0003000000087ab9 */ /* 0x000fe20000000a00 */
[----:B------:R-:W0:Y:S01]  /*fd60*/  LDC R11, c[0x0][0xbe8] ;  /* 0x0002fa00ff0b7b82 */ /* 0x000e220000000800 */
[----:B------:R-:W-:Y:S01]  /*fd70*/  UISETP.NE.U32.AND UP0, UPT, UR8, URZ, UPT ;  /* 0x0000003f0800728c */ /* 0x000fe2000bf05070 */
[----:B------:R-:W-:-:S03]  /*fd80*/  R2UR UR10, R206 ;  /* 0x00000000ce0a72ca */ /* 0x000fc600000e0000 */
[----:B------:R-:W-:-:S03]  /*fd90*/  UISETP.NE.AND.EX UP0, UPT, UR9, URZ, UPT, UP0 ;  /* 0x0000003f0900728c */ /* 0x000fc6000bf05300 */
[----:B------:R-:W-:-:S03]  /*fda0*/  ULDC.64 UR8, c[0x0][0xc00] ;  /* 0x0003000000087ab9 */ /* 0x000fc60000000a00 */
[----:B------:R-:W-:Y:S01]  /*fdb0*/  UIMAD.WIDE UR8, UR4, 0x4, UR8 ;  /* 0x00000004040878a5 */ /* 0x000fe2000f8e0208 */
[----:B------:R-:W-:-:S05]  /*fdc0*/  PLOP3.LUT P2, PT, PT, PT, UP0, 0x80, 0x0 ;  /* 0x000000000000781c */ /* 0x000fca0003f4f008 */
[----:B------:R-:W-:Y:S02]  /*fdd0*/  IMAD.U32 R2, RZ, RZ, UR8 ;  /* 0x00000008ff027e24 */ /* 0x000fe4000f8e00ff */
[----:B------:R-:W-:Y:S01]  /*fde0*/  IMAD.U32 R3, RZ, RZ, UR9 ;  /* 0x00000009ff037e24 */ /* 0x000fe2000f8e00ff */
[----:B------:R-:W-:Y:S02]  /*fdf0*/  ULDC.64 UR8, c[0x0][0xc08] ;  /* 0x0003020000087ab9 */ /* 0x000fe40000000a00 */
[----:B------:R-:W-:-:S03]  /*fe00*/  UISETP.NE.U32.AND UP1, UPT, UR8, URZ, UPT ;  /* 0x0000003f0800728c */ /* 0x000fc6000bf25070 */
[----:B------:R-:W2:Y:S01]  /*fe10*/  @P2 LDG.E R6, desc[UR36][R2.64] ;  /* 0x0000002402062981 */ /* 0x000ea2000c1e1900 */
[----:B------:R-:W-:-:S06]  /*fe20*/  UISETP.NE.AND.EX UP1, UPT, UR9, URZ, UPT, UP1 ;  /* 0x0000003f0900728c */ /* 0x000fcc000bf25310 */
[----:B------:R-:W-:-:S05]  /*fe30*/  PLOP3.LUT P3, PT, PT, PT, UP1, 0x80, 0x0 ;  /* 0x000000000000781c */ /* 0x000fca0003f6f018 */
[----:B------:R-:W-:Y:S02]  /*fe40*/  @UP1 ULDC.64 UR8, c[0x0][0xc08] ;  /* 0x0003020000081ab9 */ /* 0x000fe40000000a00 */
[----:B------:R-:W-:-:S03]  /*fe50*/  @UP1 UIMAD.WIDE UR8, UR4, 0x4, UR8 ;  /* 0x00000004040818a5 */ /* 0x000fc6000f8e0208 */
[----:B------:R-:W-:Y:S02]  /*fe60*/  ULDC UR4, c[0x0][0xa88] ;  /* 0x0002a20000047ab9 */ /* 0x000fe40000000800 */
[----:B------:R-:W-:Y:S02]  /*fe70*/  IMAD.U32 R0, RZ, RZ, UR4 ;  /* 0x00000004ff007e24 */ /* 0x000fe4000f8e00ff */
[----:B------:R-:W-:Y:S02]  /*fe80*/  IMAD.U32 R4, RZ, RZ, UR8 ;  /* 0x00000008ff047e24 */ /* 0x000fe4000f8e00ff */
[----:B------:R-:W-:-:S05]  /*fe90*/  IMAD.U32 R5, RZ, RZ, UR9 ;  /* 0x00000009ff057e24 */ /* 0x000fca000f8e00ff */
[----:B------:R1:W5:Y:S01]  /*fea0*/  @P3 LDG.E R0, desc[UR36][R4.64] ;  /* 0x0000002404003981 */ /* 0x000362000c1e1900 */
[----:B0-----:R-:W-:Y:S01]  /*feb0*/  ISETP.NE.AND P0, PT, R11, 0x1, PT ;  /* 0x000000010b00780c */ /* 0x001fe20003f05270 */
[----:B------:R-:W-:Y:S01]  /*fec0*/  UMOV UR4, URZ ;  /* 0x0000003f00047c82 */ /* 0x000fe20008000000 */
[----:B------:R-:W-:Y:S01]  /*fed0*/  USHF.R.S32.HI UR12, URZ, 0x1f, UR10 ;  /* 0x0000001f3f0c7899 */ /* 0x000fe2000801140a */
[----:B------:R-:W-:-:S10]  /*fee0*/  ISETP.GE.AND P1, PT, R219, 0x80, PT ;  /* 0x00000080db00780c */ /* 0x000fd40003f26270 */
[----:B------:R-:W0:Y:S01]  /*fef0*/  @P0 LDC R9, c[0x0][0xbec] ;  /* 0x0002fb00ff090b82 */ /* 0x000e220000000800 */
[----:B--2---:R-:W-:Y:S01]  /*ff00*/  @P2 R2UR UR4, R6 ;  /* 0x00000000060422ca */ /* 0x004fe200000e0000 */
[----:B01----:R-:W-:-:S14]  /*ff10*/  @P3 BRA `(.L_x_1342) ;  /* 0x0000000000103947 */ /* 0x003fdc0003800000 */
[----:B------:R-:W-:Y:S05]  /*ff20*/  @!P2 BRA `(.L_x_1342) ;  /* 0x00000000000ca947 */ /* 0x000fea0003800000 */
[----:B------:R-:W2:Y:S04]  /*ff30*/  LDG.E R5, desc[UR36][R2.64] ;  /* 0x0000002402057981 */ /* 0x000ea8000c1e1900 */
[----:B-----5:R-:W2:Y:S02]  /*ff40*/  LDG.E R0, desc[UR36][R2.64+0x4] ;  /* 0x0000042402007981 */ /* 0x020ea4000c1e1900 */
[----:B--2---:R-:W-:-:S07]  /*ff50*/  IADD3 R0, -R5, R0, RZ ;  /* 0x0000000005007210 */ /* 0x004fce0007ffe1ff */
.L_x_1342:
[----:B------:R-:W-:Y:S01]  /*ff60*/  R2UR UR9, R208 ;  /* 0x00000000d00972ca */ /* 0x000fe200000e0000 */
[----:B------:R-:W-:Y:S01]  /*ff70*/  USHF.R.S32.HI UR11, URZ, 0x1f, UR4 ;  /* 0x0000001f3f0b7899 */ /* 0x000fe20008011404 */
[----:B------:R-:W-:Y:S11]  /*ff80*/  BSSY B1, `(.L_x_1343) ;  /* 0x000002f000017945 */ /* 0x000ff60003800000 */
[----:B------:R-:W-:-:S02]  /*ff90*/  USHF.R.S32.HI UR8, URZ, 0x1f, UR9 ;  /* 0x0000001f3f087899 */ /* 0x000fc40008011409 */
[----:B------:R-:W-:Y:S02]  /*ffa0*/  USEL UR13, UR9, URZ, !UP0 ;  /* 0x0000003f090d7287 */ /* 0x000fe4000c000000 */
[----:B------:R-:W-:Y:S01]  /*ffb0*/  USEL UR14, UR8, URZ, !UP0 ;  /* 0x0000003f080e7287 */ /* 0x000fe2000c000000 */
[----:B------:R-:W-:Y:S11]  /*ffc0*/  @P1 BRA `(.L_x_1344) ;  /* 0x0000000000a81947 */ /* 0x000ff60003800000 */
[----:B------:R-:W0:Y:S01]  /*ffd0*/  S2R R4, SR_TID.X ;  /* 0x0000000000047919 */ /* 0x000e220000002100 */
[----:B------:R-:W1:Y:S01]  /*ffe0*/  LDC R7, c[0x0][0xbe8] ;  /* 0x0002fa00ff077b82 */ /* 0x000e620000000800 */
[----:B------:R-:W-:Y:S02]  /*fff0*/  IMAD.U32 R3, RZ, RZ, UR61 ;  /* 0x0000003dff037e24 */ /* 0x000fe4000f8e00ff */
[----:B-1---5:R-:W-:-:S03]  /*10000*/  IMAD R2, R0, R7, RZ ;  /* 0x0000000700027224 */ /* 0x022fc600078e02ff */
[----:B0-----:R-:W-:-:S04]  /*10010*/  IADD3 R4, R3, -0x80, R4 ;  /* 0xffffff8003047810 */ /* 0x001fc80007ffe004 */
[----:B------:R-:W-:-:S13]  /*10020*/  ISETP.GE.AND P1, PT, R4, R2, PT ;  /* 0x000000020400720c */ /* 0x000fda0003f26270 */
[----:B------:R-:W-:Y:S05]  /*10030*/  @P1 BRA `(.L_x_1344) ;  /* 0x00000000008c1947 */ /* 0x000fea0003800000 */
[----:B------:R-:W-:Y:S01]  /*10040*/  ISETP.NE.AND P1, PT, R7, 0x1, PT ;  /* 0x000000010700780c */ /* 0x000fe20003f25270 */
[----:B------:R-:W-:Y:S01]  /*10050*/  ULDC.64 UR16, c[0x0][0xb90] ;  /* 0x0002e40000107ab9 */ /* 0x000fe20000000a00 */
[----:B------:R-:W-:Y:S01]  /*10060*/  R2UR UR15, R206 ;  /* 0x00000000ce0f72ca */ /* 0x000fe200000e0000 */
[----:B------:R-:W-:Y:S01]  /*10070*/  UIMAD UR10, UR12, UR16, URZ ;  /* 0x000000100c0a72a4 */ /* 0x000fe2000f8e023f */
[----:B------:R-:W-:Y:S01]  /*10080*/  IMAD.MOV.U32 R2, RZ, RZ, R4 ;  /* 0x000000ffff027224 */ /* 0x000fe200078e0004 */
        /* <DEDUP_REMOVED lines=30> */
.L_x_1344:
[----:B------:R-:W-:Y:S05]  /*10270*/  BSYNC B1 ;  /* 0x0000000000017941 */ /* 0x000fea0003800000 */
.L_x_1343:
[----:B0-----:R-:W0:Y:S01]  /*10280*/  @P0 LDC R3, c[0x0][0xbf0] ;  /* 0x0002fc00ff030b82 */ /* 0x001e220000000800 */
[----:B------:R-:W-:Y:S01]  /*10290*/  ULDC.64 UR16, c[0x0][0xaa0] ;  /* 0x0002a80000107ab9 */ /* 0x000fe20000000a00 */
[----:B------:R-:W-:Y:S01]  /*102a0*/  R2UR UR15, R206 ;  /* 0x00000000ce0f72ca */ /* 0x000fe200000e0000 */
[----:B------:R-:W-:Y:S01]  /*102b0*/  UIMAD UR10, UR11, UR16, URZ ;  /* 0x000000100b0a72a4 */ /* 0x000fe2000f8e023f */
[----:B------:R-:W-:Y:S01]  /*102c0*/  LEA R2, R205, R207, 0x5 ;  /* 0x000000cfcd027211 */ /* 0x000fe200078e28ff */
[----:B------:R-:W-:Y:S01]  /*102d0*/  UIMAD.WIDE.U32 UR8, UR4, UR16, URZ ;  /* 0x00000010040872a5 */ /* 0x000fe2000f8e003f */
[----:B------:R-:W-:Y:S01]  /*102e0*/  BSSY B1, `(.L_x_1345) ;  /* 0x0000040000017945 */ /* 0x000fe20003800000 */
[----:B------:R-:W-:Y:S02]  /*102f0*/  UIMAD UR10, UR4, UR17, UR10 ;  /* 0x00000011040a72a4 */ /* 0x000fe4000f8e020a */
[----:B------:R-:W-:Y:S01]  /*10300*/  VIADD R6, R2, UR61 ;  /* 0x0000003d02067c36 */ /* 0x000fe20008000000 */
[----:B------:R-:W-:Y:S01]  /*10310*/  ULDC.64 UR16, c[0x0][0xae8] ;  /* 0x0002ba0000107ab9 */ /* 0x000fe20000000a00 */
[----:B------:R-:W-:-:S02]  /*10320*/  UIADD3 UR9, UR9, UR10, URZ ;  /* 0x0000000a09097290 */ /* 0x000fc4000fffe03f */
[----:B------:R-:W-:Y:S01]  /*10330*/  UIMAD UR4, UR12, UR16, URZ ;  /* 0x000000100c0472a4 */ /* 0x000fe2000f8e023f */
[----:B------:R-:W-:Y:S01]  /*10340*/  @P0 IMAD.HI.U32 R2, R6, R9, RZ ;  /* 0x0000000906020227 */ /* 0x000fe200078e00ff */
[----:B------:R-:W-:Y:S02]  /*10350*/  UIMAD.WIDE.U32 UR8, UR15, UR16, UR8 ;  /* 0x000000100f0872a5 */ /* 0x000fe4000f8e0008 */
[----:B------:R-:W-:Y:S01]  /*10360*/  UIMAD UR4, UR15, UR17, UR4 ;  /* 0x000000110f0472a4 */ /* 0x000fe2000f8e0204 */
[----:B------:R-:W-:Y:S01]  /*10370*/  IMAD.MOV.U32 R5, RZ, RZ, R6 ;  /* 0x000000ffff057224 */ /* 0x000fe200078e0006 */
[----:B------:R-:W-:Y:S02]  /*10380*/  ULDC.64 UR10, c[0x0][0xaf0] ;  /* 0x0002bc00000a7ab9 */ /* 0x000fe40000000a00 */
[----:B------:R-:W-:Y:S02]  /*10390*/  UIADD3 UR9, UR9, UR4, URZ ;  /* 0x0000000409097290 */ /* 0x000fe4000fffe03f */
[----:B------:R-:W-:Y:S01]  /*103a0*/  UIMAD UR4, UR14, UR10, URZ ;  /* 0x0000000a0e0472a4 */ /* 0x000fe2000f8e023f */
[----:B0-----:R-:W-:Y:S01]  /*103b0*/  @P0 SHF.R.U32.HI R5, RZ, R3, R2 ;  /* 0x00000003ff050219 */ /* 0x001fe20000011602 */
[----:B------:R-:W-:-:S02]  /*103c0*/  UIMAD.WIDE.U32 UR8, UR13, UR10, UR8 ;  /* 0x0000000a0d0872a5 */ /* 0x000fc4000f8e0008 */
[----:B------:R-:W-:Y:S01]  /*103d0*/  UIMAD UR4, UR13, UR11, UR4 ;  /* 0x0000000b0d0472a4 */ /* 0x000fe2000f8e0204 */
[--C-:B------:R-:W-:Y:S01]  /*103e0*/  SHF.R.S32.HI R2, RZ, 0x1f, R5.reuse ;  /* 0x0000001fff027819 */ /* 0x100fe20000011405 */
[----:B------:R-:W-:Y:S01]  /*103f0*/  IMAD.MOV R7, RZ, RZ, -R5 ;  /* 0x000000ffff077224 */ /* 0x000fe200078e0a05 */
[----:B------:R-:W-:Y:S01]  /*10400*/  ULDC.64 UR10, c[0x0][0xae0] ;  /* 0x0002b800000a7ab9 */ /* 0x000fe20000000a00 */
[----:B------:R-:W-:Y:S02]  /*10410*/  UIADD3 UR4, UR9, UR4, URZ ;  /* 0x0000000409047290 */ /* 0x000fe4000fffe03f */
[----:B------:R-:W-:Y:S02]  /*10420*/  IMAD.U32 R3, RZ, RZ, UR9 ;  /* 0x00000009ff037e24 */ /* 0x000fe4000f8e00ff */
[----:B------:R-:W-:Y:S02]  /*10430*/  IMAD R4, R2, UR10, RZ ;  /* 0x0000000a02047c24 */ /* 0x000fe4000f8e02ff */
[----:B------:R-:W-:Y:S01]  /*10440*/  IMAD.U32 R2, RZ, RZ, UR8 ;  /* 0x00000008ff027e24 */ /* 0x000fe2000f8e00ff */
[----:B------:R-:W-:Y:S01]  /*10450*/  ULDC.64 UR8, c[0x0][0xad8] ;  /* 0x0002b60000087ab9 */ /* 0x000fe20000000a00 */
[----:B------:R-:W-:-:S02]  /*10460*/  IMAD.U32 R3, RZ, RZ, UR4 ;  /* 0x00000004ff037e24 */ /* 0x000fc4000f8e00ff */
[----:B------:R-:W-:Y:S02]  /*10470*/  IMAD R7, R11, R7, R6 ;  /* 0x000000070b077224 */ /* 0x000fe400078e0206 */
[C---:B------:R-:W-:Y:S02]  /*10480*/  IMAD R9, R5.reuse, UR11, R4 ;  /* 0x0000000b05097c24 */ /* 0x040fe4000f8e0204 */
[----:B------:R-:W-:Y:S01]  /*10490*/  IMAD.WIDE.U32 R2, R5, UR10, R2 ;  /* 0x0000000a05027c25 */ /* 0x000fe2000f8e0002 */
[----:B------:R-:W-:-:S03]  /*104a0*/  SHF.R.S32.HI R4, RZ, 0x1f, R7 ;  /* 0x0000001fff047819 */ /* 0x000fc60000011407 */
[----:B------:R-:W-:Y:S01]  /*104b0*/  VIADD R6, R207, UR61 ;  /* 0x0000003dcf067c36 */ /* 0x000fe20008000000 */
[----:B------:R-:W-:Y:S01]  /*104c0*/  IADD3 R3, R3, R9, RZ ;  /* 0x0000000903037210 */ /* 0x000fe20007ffe0ff */
[----:B------:R-:W-:Y:S02]  /*104d0*/  IMAD R4, R4, UR8, RZ ;  /* 0x0000000804047c24 */ /* 0x000fe4000f8e02ff */
[----:B-----5:R-:W-:Y:S02]  /*104e0*/  IMAD R11, R0, R11, RZ ;  /* 0x0000000b000b7224 */ /* 0x020fe400078e02ff */
[C---:B------:R-:W-:Y:S02]  /*104f0*/  IMAD R5, R7.reuse, UR9, R4 ;  /* 0x0000000907057c24 */ /* 0x040fe4000f8e0204 */
[----:B------:R-:W-:Y:S01]  /*10500*/  IMAD.WIDE.U32 R2, R7, UR8, R2 ;  /* 0x0000000807027c25 */ /* 0x000fe2000f8e0002 */
[----:B------:R-:W-:Y:S01]  /*10510*/  ISETP.GE.AND P2, PT, R6, R11, PT ;  /* 0x0000000b0600720c */ /* 0x000fe20003f46270 */
[----:B------:R-:W-:-:S02]  /*10520*/  ULDC.64 UR8, c[0x0][0xa80] ;  /* 0x0002a00000087ab9 */ /* 0x000fc40000000a00 */
        /* <DEDUP_REMOVED lines=27> */
.L_x_1346:
[----:B------:R-:W-:Y:S05]  /*106e0*/  BSYNC B1 ;  /* 0x0000000000017941 */ /* 0x000fea0003800000 */
.L_x_1345:
        /* <DEDUP_REMOVED lines=21> */
.L_x_1348:
[----:B------:R-:W-:Y:S05]  /*10840*/  BSYNC B1 ;  /* 0x0000000000017941 */ /* 0x000fea0003800000 */
.L_x_1347:
        /* <DEDUP_REMOVED lines=21> */
.L_x_1350:
[----:B------:R-:W-:Y:S05]  /*109a0*/  BSYNC B1 ;  /* 0x0000000000017941 */ /* 0x000fea0003800000 */
.L_x_1349:
        /* <DEDUP_REMOVED lines=22> */
.L_x_1341:
[----:B------:R-:W-:Y:S05]  /*10b10*/  BSYNC B0 ;  /* 0x0000000000007941 */ /* 0x000fea0003800000 */
.L_x_1332:
[----:B------:R-:W-:Y:S02]  /*10b20*/  ULDC UR4, c[0x0][0xc3c] ;  /* 0x00030f0000047ab9 */ /* 0x000fe40000000800 */
[----:B------:R-:W-:-:S06]  /*10b30*/  UISETP.GE.AND UP0, UPT, UR6, UR4, UPT ;  /* 0x000000040600728c */ /* 0x000fcc000bf06270 */
[----:B------:R-:W-:-:S13]  /*10b40*/  PLOP3.LUT P0, PT, PT, PT, UP0, 0x80, 0x0 ;  /* 0x000000000000781c */ /* 0x000fda0003f0f008 */
[----:B------:R-:W-:Y:S05]  /*10b50*/  @!P0 BRA `(.L_x_1351) ;  /* 0xffffff0000908947 */ /* 0x000fea000383ffff */
[----:B------:R-:W-:Y:S05]  /*10b60*/  EXIT ;  /* 0x000000000000794d */ /* 0x000fea0003800000 */
.L_x_1242:
[----:B------:R-:W-:-:S08]  /*10b70*/  NOP ;  /* 0x0000000000007918 */ /* 0x000fd00000000000 */
[----:B0-----:R-:W0:-:S00]  /*10b80*/  USETMAXREG.DEALLOC.CTAPOOL 0x28 ;  /* 0x00000028000079c8 */ /* 0x001e0000080e0500 */
        /* <DEDUP_REMOVED lines=14> */
.L_x_1352:
[----:B------:R-:W-:Y:S01]  /*10c70*/  LOP3.LUT R5, R0, 0x1f, RZ, 0xc0, !PT ;  /* 0x0000001f00057812 */ /* 0x000fe200078ec0ff */
[----:B------:R-:W-:Y:S01]  /*10c80*/  ULDC UR4, c[0x0][0xc3c] ;  /* 0x00030f0000047ab9 */ /* 0x000fe20000000800 */
[----:B------:R-:W0:Y:S01]  /*10c90*/  S2UR UR6, SR_CTAID.X ;  /* 0x00000000000679c3 */ /* 0x000e220000002500 */
[----:B------:R-:W-:Y:S01]  /*10ca0*/  ULDC UR5, c[0x0][0xc38] ;  /* 0x00030e0000057ab9 */ /* 0x000fe20000000800 */
[----:B------:R-:W-:-:S04]  /*10cb0*/  ISETP.NE.AND P0, PT, R5, 0x1f, PT ;  /* 0x0000001f0500780c */ /* 0x000fc80003f05270 */
[----:B------:R-:W-:-:S13]  /*10cc0*/  ISETP.GE.OR P1, PT, R5, UR4, !P0 ;  /* 0x0000000405007c0c */ /* 0x000fda000c726670 */
[----:B------:R-:W1:Y:S02]  /*10cd0*/  @!P1 LDC.64 R2, c[0x0][0xc80] ;  /* 0x00032000ff029b82 */ /* 0x000e640000000a00 */
[----:B-1----:R-:W-:-:S05]  /*10ce0*/  @!P1 IMAD.WIDE.U32 R2, R5, 0x4, R2 ;  /* 0x0000000405029825 */ /* 0x002fca00078e0002 */
        /* <DEDUP_REMOVED lines=8> */
[----:B--2---:R-:W1:Y:S02]  /*10d70*/  SHFL.UP PT, R6, R4, 0x1, RZ ;  /* 0x0420000004067989 */ /* 0x004e6400000e00ff */
[----:B-1----:R-:W-:-:S04]  /*10d80*/  SEL R7, R6, RZ, P1 ;  /* 0x000000ff06077207 */ /* 0x002fc80000800000 */
[----:B------:R-:W-:-:S05]  /*10d90*/  IADD3 R7, R4, R7, RZ ;  /* 0x0000000704077210 */ /* 0x000fca0007ffe0ff */
        /* <DEDUP_REMOVED lines=17> */
[----:B------:R-:W-:Y:S01]  /*10eb0*/  MOV R6, R3 ;  /* 0x0000000300067202 */ /* 0x000fe20000000f00 */
[----:B------:R-:W-:Y:S01]  /*10ec0*/  UMOV UR4, URZ ;  /* 0x0000003f00047c82 */ /* 0x000fe20008000000 */
[----:B------:R-:W-:-:S05]  /*10ed0*/  ULDC UR5, c[0x0][0xc38] ;  /* 0x00030e0000057ab9 */ /* 0x000fca0000000800 */
.L_x_1358:
[----:B------:R-:W0:Y:S01]  /*10ee0*/  LDC R2, c[0x0][0xc3c] ;  /* 0x00030f00ff027b82 */ /* 0x000e220000000800 */
[----:B------:R-:W-:-:S06]  /*10ef0*/  UIADD3 UR4, UR4, 0x1f, URZ ;  /* 0x0000001f04047890 */ /* 0x000fcc000fffe03f */
[----:B0-----:R-:W-:-:S13]  /*10f00*/  ISETP.LE.AND P6, PT, R2, UR4, PT ;  /* 0x0000000402007c0c */ /* 0x001fda000bfc3270 */
[----:B------:R-:W-:Y:S05]  /*10f10*/  @P6 BRA `(.L_x_1355) ;  /* 0x0000000400b06947 */ /* 0x000fea0003800000 */
[----:B------:R-:W-:Y:S01]  /*10f20*/  VIADD R7, R5, UR4 ;  /* 0x0000000405077c36 */ /* 0x000fe20008000000 */
[----:B------:R-:W-:Y:S01]  /*10f30*/  BSSY B0, `(.L_x_1356) ;  /* 0x0000007000007945 */ /* 0x000fe20003800000 */
[----:B------:R-:W-:-:S03]  /*10f40*/  IMAD.MOV.U32 R4, RZ, RZ, RZ ;  /* 0x000000ffff047224 */ /* 0x000fc600078e00ff */
[----:B------:R-:W-:-:S13]  /*10f50*/  ISETP.GE.OR P6, PT, R7, R2, !P0 ;  /* 0x000000020700720c */ /* 0x000fda00047c6670 */
[----:B------:R-:W-:Y:S05]  /*10f60*/  @P6 BRA `(.L_x_1357) ;  /* 0x00000000000c6947 */ /* 0x000fea0003800000 */
[----:B------:R-:W0:Y:S02]  /*10f70*/  LDC.64 R2, c[0x0][0xc80] ;  /* 0x00032000ff027b82 */ /* 0x000e240000000a00 */
[----:B0-----:R-:W-:-:S05]  /*10f80*/  IMAD.WIDE R2, R7, 0x4, R2 ;  /* 0x0000000407027825 */ /* 0x001fca00078e0202 */
[----:B------:R0:W5:Y:S02]  /*10f90*/  LDG.E R4, desc[UR36][R2.64] ;  /* 0x0000002402047981 */ /* 0x000164000c1e1900 */
.L_x_1357:
[----:B------:R-:W-:Y:S05]  /*10fa0*/  BSYNC B0 ;  /* 0x0000000000007941 */ /* 0x000fea0003800000 */
.L_x_1356:
        /* <DEDUP_REMOVED lines=15> */
[----:B------:R-:W0:Y:S02]  /*110a0*/  SHFL.IDX PT, R3, R8, 0x1f, 0x1f ;  /* 0x03e01f0008037f89 */ /* 0x000e2400000e0000 */
[----:B0-----:R-:W-:-:S04]  /*110b0*/  IMAD R3, R3, UR5, RZ ;  /* 0x0000000503037c24 */ /* 0x001fc8000f8e02ff */
[----:B------:R-:W-:-:S05]  /*110c0*/  IMAD.IADD R6, R3, 0x1, R6 ;  /* 0x0000000103067824 */ /* 0x000fca00078e0206 */
[----:B------:R-:W-:-:S13]  /*110d0*/  ISETP.GT.AND P6, PT, R6, UR6, PT ;  /* 0x0000000606007c0c */ /* 0x000fda000bfc4270 */
[----:B------:R-:W-:Y:S05]  /*110e0*/  @!P6 BRA `(.L_x_1358) ;  /* 0xfffffffc007ce947 */ /* 0x000fea000383ffff */
.L_x_1354:
[----:B------:R-:W-:-:S04]  /*110f0*/  IMAD.IADD R13, R6, 0x1, -R3 ;  /* 0x00000001060d7824 */ /* 0x000fc800078e0a03 */
[----:B------:R-:W-:-:S05]  /*11100*/  IMAD R2, R8, UR5, R13 ;  /* 0x0000000508027c24 */ /* 0x000fca000f8e020d */
[----:B------:R-:W-:Y:S02]  /*11110*/  ISETP.GT.AND P0, PT, R2, UR6, PT ;  /* 0x0000000602007c0c */ /* 0x000fe4000bf04270 */
[----:B------:R-:W0:Y:S11]  /*11120*/  LDC.64 R2, c[0x0][0xc90] ;  /* 0x00032400ff027b82 */ /* 0x000e360000000a00 */
[----:B------:R-:W-:-:S04]  /*11130*/  VOTE.ANY R9, PT, !P0 ;  /* 0x0000000000097806 */ /* 0x000fc800040e0100 */
[----:B------:R-:W1:Y:S02]  /*11140*/  POPC R15, R9 ;  /* 0x00000009000f7309 */ /* 0x000e640000000000 */
[----:B-1----:R-:W-:-:S04]  /*11150*/  VIADD R19, R15, UR4 ;  /* 0x000000040f137c36 */ /* 0x002fc80008000000 */
[----:B0-----:R-:W-:-:S05]  /*11160*/  IMAD.WIDE R2, R19, 0x4, R2 ;  /* 0x0000000413027825 */ /* 0x001fca00078e0202 */
[----:B------:R-:W2:Y:S01]  /*11170*/  LDG.E R7, desc[UR36][R2.64] ;  /* 0x0000002402077981 */ /* 0x000ea2000c1e1900 */
[----:B------:R-:W-:-:S03]  /*11180*/  ISETP.NE.AND P0, PT, R9, RZ, PT ;  /* 0x000000ff0900720c */ /* 0x000fc60003f05270 */
[----:B------:R-:W2:Y:S02]  /*11190*/  SHFL.IDX PT, R4, R4, R15, 0x1f ;  /* 0x00001f0f04047589 */ /* 0x000ea400000e0000 */
[----:B--2---:R-:W-:-:S05]  /*111a0*/  IMAD R6, R4, R7, RZ ;  /* 0x0000000704067224 */ /* 0x004fca00078e02ff */
[----:B------:R-:W-:-:S04]  /*111b0*/  IABS R12, R6 ;  /* 0x00000006000c7213 */ /* 0x000fc80000000000 */
[----:B------:R-:W0:Y:S08]  /*111c0*/  I2F.RP R10, R12 ;  /* 0x0000000c000a7306 */ /* 0x000e300000209400 */
[----:B0-----:R-:W0:Y:S02]  /*111d0*/  MUFU.RCP R10, R10 ;  /* 0x0000000a000a7308 */ /* 0x001e240000001000 */
[----:B0-----:R-:W-:-:S06]  /*111e0*/  VIADD R11, R10, 0xffffffe ;  /* 0x0ffffffe0a0b7836 */ /* 0x001fcc0000000000 */
[----:B------:R0:W1:Y:S01]  /*111f0*/  F2I.FTZ.U32.TRUNC.NTZ R3, R11 ;  /* 0x0000000b00037305 */ /* 0x000062000021f000 */
[----:B------:R-:W-:Y:S05]  /*11200*/  @!P0 BRA `(.L_x_1359) ;  /* 0x0000000000088947 */ /* 0x000fea0003800000 */
[----:B------:R-:W-:-:S05]  /*11210*/  VIADD R9, R15, 0xffffffff ;  /* 0xffffffff0f097836 */ /* 0x000fca0000000000 */
[----:B------:R2:W3:Y:S02]  /*11220*/  SHFL.IDX PT, R16, R8, R9, 0x1f ;  /* 0x00001f0908107589 */ /* 0x0004e400000e0000 */
.L_x_1359:
[----:B---3--:R-:W-:Y:S01]  /*11230*/  IMAD R16, R16, UR5, R13 ;  /* 0x0000000510107c24 */ /* 0x008fe2000f8e020d */
[----:B------:R-:W-:Y:S01]  /*11240*/  IABS R2, R6 ;  /* 0x0000000600027213 */ /* 0x000fe20000000000 */
[----:B01----:R-:W-:-:S03]  /*11250*/  IMAD.MOV R11, RZ, RZ, -R3 ;  /* 0x000000ffff0b7224 */ /* 0x003fc600078e0a03 */
[----:B--2---:R-:W-:Y:S01]  /*11260*/  IADD3 R9, -R16, UR6, RZ ;  /* 0x0000000610097c10 */ /* 0x004fe2000fffe1ff */
        /* <DEDUP_REMOVED lines=17> */
[----:B------:R-:W-:Y:S02]  /*11380*/  @!P2 IADD3 R2, -R2, RZ, RZ ;  /* 0x000000ff0202a210 */ /* 0x000fe40007ffe1ff */
[----:B------:R-:W-:-:S05]  /*11390*/  @!P1 LOP3.LUT R2, RZ, R6, RZ, 0x33, !PT ;  /* 0x00000006ff029212 */ /* 0x000fca00078e33ff */
[----:B------:R-:W-:Y:S02]  /*113a0*/  IMAD R13, R7, R2, RZ ;  /* 0x00000002070d7224 */ /* 0x000fe400078e02ff */
[----:B------:R-:W-:Y:S02]  /*113b0*/  IMAD.MOV R2, RZ, RZ, -R2 ;  /* 0x000000ffff027224 */ /* 0x000fe400078e0a02 */
[----:B------:R-:W-:Y:S02]  /*113c0*/  IMAD.MOV R8, RZ, RZ, -R13 ;  /* 0x000000ffff087224 */ /* 0x000fe400078e0a0d */
[----:B------:R-:W-:Y:S02]  /*113d0*/  IMAD R6, R6, R2, R9 ;  /* 0x0000000206067224 */ /* 0x000fe400078e0209 */
[----:B------:R-:W-:Y:S01]  /*113e0*/  IMAD.MOV.U32 R2, RZ, RZ, RZ ;  /* 0x000000ffff027224 */ /* 0x000fe200078e00ff */
[----:B------:R-:W-:Y:S02]  /*113f0*/  VIADDMNMX R15, R8, UR5, R7, PT ;  /* 0x00000005080f7c46 */ /* 0x000fe4000b800107 */
[----:B------:R-:W-:-:S02]  /*11400*/  IABS R11, R6 ;  /* 0x00000006000b7213 */ /* 0x000fc40000000000 */
[----:B------:R-:W-:Y:S01]  /*11410*/  IABS R8, R15 ;  /* 0x0000000f00087213 */ /* 0x000fe20000000000 */
[----:B------:R-:W-:-:S03]  /*11420*/  IMAD.MOV R18, RZ, RZ, -R15 ;  /* 0x000000ffff127224 */ /* 0x000fc600078e0a0f */
[----:B------:R-:W0:Y:S08]  /*11430*/  I2F.RP R7, R8 ;  /* 0x0000000800077306 */ /* 0x000e300000209400 */
[----:B0-----:R-:W0:Y:S02]  /*11440*/  MUFU.RCP R7, R7 ;  /* 0x0000000700077308 */ /* 0x001e240000001000 */
[----:B0-----:R-:W-:-:S06]  /*11450*/  VIADD R3, R7, 0xffffffe ;  /* 0x0ffffffe07037836 */ /* 0x001fcc0000000000 */
[----:B------:R-:W0:Y:S02]  /*11460*/  F2I.FTZ.U32.TRUNC.NTZ R3, R3 ;  /* 0x0000000300037305 */ /* 0x000e24000021f000 */
[----:B0-----:R-:W-:-:S04]  /*11470*/  IMAD.MOV R10, RZ, RZ, -R3 ;  /* 0x000000ffff0a7224 */ /* 0x001fc800078e0a03 */
[----:B------:R-:W-:Y:S01]  /*11480*/  IMAD.MOV.U32 R9, RZ, RZ, R10 ;  /* 0x000000ffff097224 */ /* 0x000fe200078e000a */
[----:B------:R-:W-:-:S03]  /*11490*/  IABS R10, R15 ;  /* 0x0000000f000a7213 */ /* 0x000fc60000000000 */
[----:B------:R-:W-:-:S04]  /*114a0*/  IMAD R9, R9, R8, RZ ;  /* 0x0000000809097224 */ /* 0x000fc800078e02ff */
[----:B------:R-:W-:Y:S01]  /*114b0*/  IMAD.HI.U32 R2, R3, R9, R2 ;  /* 0x0000000903027227 */ /* 0x000fe200078e0002 */
[----:B------:R-:W-:-:S05]  /*114c0*/  IADD3 R3, RZ, -R10, RZ ;  /* 0x8000000aff037210 */ /* 0x000fca0007ffe0ff */
        /* <DEDUP_REMOVED lines=8> */
[----:B------:R-:W-:Y:S01]  /*11550*/  ISETP.GE.AND P2, PT, R3, RZ, PT ;  /* 0x000000ff0300720c */ /* 0x000fe20003f46270 */
[----:B------:R-:W-:-:S06]  /*11560*/  IMAD.IADD R3, R6, 0x1, R13 ;  /* 0x0000000106037824 */ /* 0x000fcc00078e020d */
[----:B------:R-:W-:-:S06]  /*11570*/  @P0 VIADD R2, R2, 0x1 ;  /* 0x0000000102020836 */ /* 0x000fcc0000000000 */
[----:B------:R-:W-:Y:S01]  /*11580*/  @!P2 IMAD.MOV R2, RZ, RZ, -R2 ;  /* 0x000000ffff02a224 */ /* 0x000fe200078e0a02 */
[----:B------:R-:W-:-:S04]  /*11590*/  @!P1 LOP3.LUT R2, RZ, R15, RZ, 0x33, !PT ;  /* 0x0000000fff029212 */ /* 0x000fc800078e33ff */
[----:B------:R-:W-:Y:S01]  /*115a0*/  LOP3.LUT R17, RZ, R2, RZ, 0x33, !PT ;  /* 0x00000002ff117212 */ /* 0x000fe200078e33ff */
[----:B------:R-:W-:-:S03]  /*115b0*/  IMAD R18, R2, R18, R3 ;  /* 0x0000001202127224 */ /* 0x000fc600078e0203 */
[----:B------:R-:W-:Y:S01]  /*115c0*/  IADD3 R17, R4, R17, RZ ;  /* 0x0000001104117210 */ /* 0x000fe20007ffe0ff */
[----:B------:R-:W-:Y:S06]  /*115d0*/  BRA `(.L_x_1360) ;  /* 0x0000000000147947 */ /* 0x000fec0003800000 */
.L_x_1355:
[----:B------:R-:W-:Y:S01]  /*115e0*/  ULDC UR4, c[0x0][0xc3c] ;  /* 0x00030f0000047ab9 */ /* 0x000fe20000000800 */
[----:B------:R-:W-:Y:S02]  /*115f0*/  IMAD.MOV.U32 R17, RZ, RZ, RZ ;  /* 0x000000ffff117224 */ /* 0x000fe400078e00ff */
[----:B------:R-:W-:Y:S02]  /*11600*/  IMAD.U32 R16, RZ, RZ, UR6 ;  /* 0x00000006ff107e24 */ /* 0x000fe4000f8e00ff */
[----:B------:R-:W-:Y:S02]  /*11610*/  IMAD.MOV.U32 R18, RZ, RZ, RZ ;  /* 0x000000ffff127224 */ /* 0x000fe400078e00ff */
[----:B------:R-:W-:-:S07]  /*11620*/  IMAD.U32 R19, RZ, RZ, UR4 ;  /* 0x00000004ff137e24 */ /* 0x000fce000f8e00ff */
.L_x_1360:
[----:B------:R-:W-:-:S13]  /*11630*/  ISETP.NE.AND P0, PT, R5, RZ, PT ;  /* 0x000000ff0500720c */ /* 0x000fda0003f05270 */
[----:B------:R-:W0:Y:S01]  /*11640*/  @!P0 S2R R3, SR_CgaCtaId ;  /* 0x0000000000038919 */ /* 0x000e220000008800 */
[----:B------:R-:W-:-:S04]  /*11650*/  @!P0 MOV R2, 0x400 ;  /* 0x0000040000028802 */ /* 0x000fc80000000f00 */
[----:B0-----:R-:W-:-:S05]  /*11660*/  @!P0 LEA R2, R3, R2, 0x18 ;  /* 0x0000000203028211 */ /* 0x001fca00078ec0ff */
[----:B------:R1:W-:Y:S01]  /*11670*/  @!P0 STS.128 [R2+0x308d0], R16 ;  /* 0x0308d01002008388 */ /* 0x0003e20000000c00 */
[----:B------:R-:W-:Y:S06]  /*11680*/  BAR.ARV 0x5, 0x180 ;  /* 0x0146000000007b1d */ /* 0x000fec0000002000 */
.L_x_1353:
[----:B------:R2:W-:Y:S01]  /*11690*/  STL [R1+0x1c], RZ ;  /* 0x00001cff01007387 */ /* 0x0005e20000100800 */
[----:B------:R-:W-:Y:S01]  /*116a0*/  ULDC UR4, c[0x0][0xc3c] ;  /* 0x00030f0000047ab9 */ /* 0x000fe20000000800 */
[----:B------:R-:W-:Y:S01]  /*116b0*/  IMAD.MOV.U32 R28, RZ, RZ, 0x1 ;  /* 0x00000001ff1c7424 */ /* 0x000fe200078e00ff */
[----:B0-----:R-:W-:Y:S01]  /*116c0*/  ISETP.GE.AND P0, PT, R19, UR4, PT ;  /* 0x0000000413007c0c */ /* 0x001fe2000bf06270 */
[----:B------:R-:W-:-:S12]  /*116d0*/  IMAD.MOV.U32 R25, RZ, RZ, RZ ;  /* 0x000000ffff197224 */ /* 0x000fd800078e00ff */
[----:B--2---:R-:W-:Y:S05]  /*116e0*/  @P0 BRA `(.L_x_1361) ;  /* 0x0000004800c80947 */ /* 0x004fea0003800000 */
[----:B-1----:R-:W2:Y:S01]  /*116f0*/  LDL R2, [R1+0x20] ;  /* 0x0000200001027983 */ /* 0x002ea20000100800 */
[----:B------:R-:W0:Y:S01]  /*11700*/  S2UR UR5, SR_CgaCtaId ;  /* 0x00000000000579c3 */ /* 0x000e220000008800 */
[----:B------:R-:W-:Y:S01]  /*11710*/  SHF.L.U32 R34, R0, 0x3, RZ ;  /* 0x0000000300227819 */ /* 0x000fe200000006ff */
[----:B------:R-:W-:Y:S01]  /*11720*/  BSSY B8, `(.L_x_1361) ;  /* 0x00004ae000087945 */ /* 0x000fe20003800000 */
[----:B------:R1:W-:Y:S01]  /*11730*/  STL [R1+0x1c], RZ ;  /* 0x00001cff01007387 */ /* 0x0003e20000100800 */
[----:B------:R-:W-:Y:S01]  /*11740*/  IMAD.MOV.U32 R28, RZ, RZ, 0x1 ;  /* 0x00000001ff1c7424 */ /* 0x000fe200078e00ff */
[----:B------:R-:W-:Y:S01]  /*11750*/  LOP3.LUT R3, R34, 0x1f8, RZ, 0xc0, !PT ;  /* 0x000001f822037812 */ /* 0x000fe200078ec0ff */
[----:B------:R-:W-:Y:S01]  /*11760*/  IMAD.MOV.U32 R25, RZ, RZ, RZ ;  /* 0x000000ffff197224 */ /* 0x000fe200078e00ff */
[----:B------:R-:W-:Y:S02]  /*11770*/  ULDC UR39, c[0x0][0xc] ;  /* 0x0000030000277ab9 */ /* 0x000fe40000000800 */
[----:B------:R-:W-:-:S04]  /*11780*/  LOP3.LUT R3, R3, 0x38, R0, 0x78, !PT ;  /* 0x0000003803037812 */ /* 0x000fc800078e7800 */
[----:B------:R-:W-:Y:S02]  /*11790*/  LOP3.LUT R32, R3, 0x200, R34, 0xf8, !PT ;  /* 0x0000020003207812 */ /* 0x000fe400078ef822 */
[----:B------:R-:W-:-:S04]  /*117a0*/  LOP3.LUT R34, R34, 0x38, RZ, 0xc0, !PT ;  /* 0x0000003822227812 */ /* 0x000fc800078ec0ff */
[C---:B------:R-:W-:Y:S02]  /*117b0*/  LOP3.LUT R37, R34.reuse, 0x80, RZ, 0xfc, !PT ;  /* 0x0000008022257812 */ /* 0x040fe400078efcff */
[----:B------:R-:W-:Y:S02]  /*117c0*/  LOP3.LUT R36, R34, 0xc0, RZ, 0xfc, !PT ;  /* 0x000000c022247812 */ /* 0x000fe400078efcff */
[----:B--2---:R-:W-:Y:S02]  /*117d0*/  R2UR UR4, R2 ;  /* 0x00000000020472ca */ /* 0x004fe400000e0000 */
[C---:B------:R-:W-:Y:S01]  /*117e0*/  LOP3.LUT R2, R0.reuse, 0x7f, RZ, 0xc0, !PT ;  /* 0x0000007f00027812 */ /* 0x040fe200078ec0ff */
[----:B------:R-:W-:-:S03]  /*117f0*/  IMAD.SHL.U32 R0, R0, 0x10, RZ ;  /* 0x0000001000007824 */ /* 0x000fc600078e00ff */
[----:B------:R-:W-:-:S04]  /*11800*/  SHF.R.U32.HI R2, RZ, 0x3, R2 ;  /* 0x00000003ff027819 */ /* 0x000fc80000011602 */
[----:B------:R-:W-:Y:S02]  /*11810*/  LOP3.LUT R2, R2, 0x70, R0, 0xf8, !PT ;  /* 0x0000007002027812 */ /* 0x000fe400078ef800 */
[----:B------:R-:W-:Y:S01]  /*11820*/  LOP3.LUT R0, R34, 0x40, RZ, 0xfc, !PT ;  /* 0x0000004022007812 */ /* 0x000fe200078efcff */
[----:B------:R-:W-:-:S03]  /*11830*/  ULOP3.LUT UR38, UR4, 0x2, URZ, 0xfc, !UPT ;  /* 0x0000000204267892 */ /* 0x000fc6000f8efc3f */
[----:B------:R-:W-:Y:S02]  /*11840*/  UMOV UR4, 0x400 ;  /* 0x0000040000047882 */ /* 0x000fe40000000000 */
[----:B0-----:R-:W-:-:S06]  /*11850*/  ULEA UR4, UR5, UR4, 0x18 ;  /* 0x0000000405047291 */ /* 0x001fcc000f8ec03f */
[----:B------:R-:W-:-:S04]  /*11860*/  IMAD.U32 R22, RZ, RZ, UR4 ;  /* 0x00000004ff167e24 */ /* 0x000fc8000f8e00ff */
[----:B-1----:R-:W-:-:S07]  /*11870*/  IMAD R33, R32, 0x2, R22 ;  /* 0x0000000220217824 */ /* 0x002fce00078e0216 */
.L_x_1432:
[----:B------:R-:W-:Y:S05]  /*11880*/  YIELD ;  /* 0x0000000000007946 */ /* 0x000fea0003800000 */
[----:B------:R-:W-:Y:S01]  /*11890*/  ULDC.64 UR4, c[0x0][0xa28] ;  /* 0x00028a0000047ab9 */ /* 0x000fe20000000a00 */
[----:B------:R-:W-:Y:S01]  /*118a0*/  IMAD.MOV.U32 R24, RZ, RZ, RZ ;  /* 0x000000ffff187224 */ /* 0x000fe200078e00ff */
[----:B------:R-:W-:-:S04]  /*118b0*/  ISETP.NE.U32.AND P0, PT, RZ, UR4, PT ;  /* 0x00000004ff007c0c */ /* 0x000fc8000bf05070 */
[----:B------:R-:W-:Y:S01]  /*118c0*/  ISETP.NE.AND.EX P0, PT, RZ, UR5, PT, P0 ;  /* 0x00000005ff007c0c */ /* 0x000fe2000bf05300 */
[----:B------:R-:W-:-:S12]  /*118d0*/  ULDC.64 UR4, c[0x0][0xa18] ;  /* 0x0002860000047ab9 */ /* 0x000fd80000000a00 */
[----:B0-----:R-:W0:Y:S02]  /*118e0*/  @P0 LDC.64 R2, c[0x0][0xa28] ;  /* 0x00028a00ff020b82 */ /* 0x001e240000000a00 */
[----:B0-----:R-:W-:-:S05]  /*118f0*/  @P0 IMAD.WIDE R2, R19, 0x4, R2 ;  /* 0x0000000413020825 */ /* 0x001fca00078e0202 */
[----:B------:R0:W2:Y:S01]  /*11900*/  @P0 LDG.E R24, desc[UR36][R2.64] ;  /* 0x0000002402180981 */ /* 0x0000a2000c1e1900 */
[----:B------:R-:W-:Y:S02]  /*11910*/  ISETP.NE.U32.AND P0, PT, RZ, UR4, PT ;  /* 0x00000004ff007c0c */ /* 0x000fe4000bf05070 */
[----:B------:R-:W-:Y:S02]  /*11920*/  MOV R35, RZ ;  /* 0x000000ff00237202 */ /* 0x000fe40000000f00 */
[----:B------:R-:W-:Y:S01]  /*11930*/  ISETP.NE.AND.EX P1, PT, RZ, UR5, PT, P0 ;  /* 0x00000005ff007c0c */ /* 0x000fe2000bf25300 */
[----:B------:R-:W-:Y:S01]  /*11940*/  ULDC.64 UR4, c[0x0][0xa00] ;  /* 0x0002800000047ab9 */ /* 0x000fe20000000a00 */
[----:B------:R-:W-:Y:S02]  /*11950*/  LOP3.LUT R23, R23, 0xfffffeff, RZ, 0xc0, !PT ;  /* 0xfffffeff17177812 */ /* 0x000fe400078ec0ff */
[----:B------:R-:W-:Y:S01]  /*11960*/  ISETP.NE.U32.AND P0, PT, RZ, UR4, PT ;  /* 0x00000004ff007c0c */ /* 0x000fe2000bf05070 */
[----:B0-----:R-:W0:Y:S03]  /*11970*/  LDC.64 R2, c[0x0][0xa00] ;  /* 0x00028000ff027b82 */ /* 0x001e260000000a00 */
[----:B------:R-:W-:Y:S01]  /*11980*/  ISETP.NE.AND.EX P2, PT, RZ, UR5, PT, P0 ;  /* 0x00000005ff007c0c */ /* 0x000fe2000bf45300 */
[----:B------:R-:W-:-:S04]  /*11990*/  ULDC.64 UR4, c[0x0][0x418] ;  /* 0x0001060000047ab9 */ /* 0x000fc80000000a00 */
[----:B-1----:R-:W1:Y:S08]  /*119a0*/  @P1 LDC.64 R4, c[0x0][0xa18] ;  /* 0x00028600ff041b82 */ /* 0x002e700000000a00 */
[----:B------:R-:W-:Y:S01]  /*119b0*/  @P2 LOP3.LUT R23, R23, 0x100, RZ, 0xfc, !PT ;  /* 0x0000010017172812 */ /* 0x000fe200078efcff */
[----:B0-----:R-:W-:-:S05]  /*119c0*/  IMAD.WIDE R2, R19, 0x4, R2 ;  /* 0x0000000413027825 */ /* 0x001fca00078e0202 */
[----:B------:R0:W5:Y:S01]  /*119d0*/  @P2 LDG.E R35, desc[UR36][R2.64] ;  /* 0x0000002402232981 */ /* 0x000162000c1e1900 */
[----:B-1----:R-:W-:-:S05]  /*119e0*/  @P1 IMAD.WIDE R4, R19, 0x4, R4 ;  /* 0x0000000413041825 */ /* 0x002fca00078e0204 */
[----:B------:R0:W5:Y:S01]  /*119f0*/  @P1 LDG.E R29, desc[UR36][R4.64] ;  /* 0x00000024041d1981 */ /* 0x000162000c1e1900 */
[----:B------:R-:W-:-:S03]  /*11a00*/  UISETP.NE.U32.AND UP0, UPT, UR4, URZ, UPT ;  /* 0x0000003f0400728c */ /* 0x000fc6000bf05070 */
[----:B------:R-:W-:Y:S01]  /*11a10*/  ULDC UR4, c[0x0][0x424] ;  /* 0x0001090000047ab9 */ /* 0x000fe20000000800 */
[----:B------:R-:W-:-:S03]  /*11a20*/  UISETP.NE.AND.EX UP0, UPT, UR5, URZ, UPT, UP0 ;  /* 0x0000003f0500728c */ /* 0x000fc6000bf05300 */
[----:B------:R-:W-:Y:S01]  /*11a30*/  ULDC UR5, c[0x0][0x2f0] ;  /* 0x0000bc0000057ab9 */ /* 0x000fe20000000800 */
[----:B------:R-:W-:-:S04]  /*11a40*/  USEL UR4, UR4, 0x1, UP0 ;  /* 0x0000000104047887 */ /* 0x000fc80008000000 */
[----:B------:R-:W-:-:S06]  /*11a50*/  UIMAD UR4, UR4, UR5, URZ ;  /* 0x00000005040472a4 */ /* 0x000fcc000f8e023f */
[----:B------:R-:W-:Y:S01]  /*11a60*/  IMAD.U32 R0, RZ, RZ, UR4 ;  /* 0x00000004ff007e24 */ /* 0x000fe2000f8e00ff */
[----:B--2---:R0:W-:Y:S01]  /*11a70*/  STL [R1+0x4], R24 ;  /* 0x0000041801007387 */ /* 0x0041e20000100800 */
[----:B---3--:R-:W-:Y:S05]  /*11a80*/  @P1 BRA `(.L_x_1362) ;  /* 0x0000000000181947 */ /* 0x008fea0003800000 */
[----:B------:R-:W-:Y:S02]  /*11a90*/  ULDC UR4, c[0x0][0x288] ;  /* 0x0000a20000047ab9 */ /* 0x000fe40000000800 */
[----:B-----5:R-:W-:Y:S01]  /*11aa0*/  IMAD.U32 R29, RZ, RZ, UR4 ;  /* 0x00000004ff1d7e24 */ /* 0x020fe2000f8e00ff */
[----:B------:R-:W-:Y:S06]  /*11ab0*/  @!P2 BRA `(.L_x_1362) ;  /* 0x00000000000ca947 */ /* 0x000fec0003800000 */
[----:B0-----:R-:W2:Y:S04]  /*11ac0*/  LDG.E R4, desc[UR36][R2.64] ;  /* 0x0000002402047981 */ /* 0x001ea8000c1e1900 */
[----:B------:R-:W2:Y:S02]  /*11ad0*/  LDG.E R29, desc[UR36][R2.64+0x4] ;  /* 0x00000424021d7981 */ /* 0x000ea4000c1e1900 */
[----:B--2---:R-:W-:-:S07]  /*11ae0*/  IMAD.IADD R29, R29, 0x1, -R4 ;  /* 0x000000011d1d7824 */ /* 0x004fce00078e0a04 */
.L_x_1362:
[----:B------:R-:W-:Y:S02]  /*11af0*/  ULDC.64 UR4, c[0x0][0xa20] ;  /* 0x0002880000047ab9 */ /* 0x000fe40000000a00 */
[----:B------:R-:W-:-:S04]  /*11b00*/  ISETP.NE.U32.AND P0, PT, RZ, UR4, PT ;  /* 0x00000004ff007c0c */ /* 0x000fc8000bf05070 */
[----:B------:R-:W-:-:S13]  /*11b10*/  ISETP.NE.AND.EX P0, PT, RZ, UR5, PT, P0 ;  /* 0x00000005ff007c0c */ /* 0x000fda000bf05300 */
[----:B------:R-:W-:Y:S05]  /*11b20*/  @!P0 BRA `(.L_x_1363) ;  /* 0x0000000000108947 */ /* 0x000fea0003800000 */
[----:B0-----:R-:W0:Y:S02]  /*11b30*/  LDC.64 R2, c[0x0][0xa20] ;  /* 0x00028800ff027b82 */ /* 0x001e240000000a00 */
[----:B0-----:R-:W-:-:S05]  /*11b40*/  IMAD.WIDE R2, R19, 0x4, R2 ;  /* 0x0000000413027825 */ /* 0x001fca00078e0202 */
[----:B------:R0:W5:Y:S01]  /*11b50*/  LDG.E R0, desc[UR36][R2.64] ;  /* 0x0000002402007981 */ /* 0x000162000c1e1900 */
[----:B------:R-:W-:Y:S05]  /*11b60*/  BRA `(.L_x_1364) ;  /* 0x0000000000247947 */ /* 0x000fea0003800000 */
.L_x_1363:
[----:B------:R-:W-:Y:S02]  /*11b70*/  ULDC.64 UR4, c[0x0][0xa08] ;  /* 0x0002820000047ab9 */ /* 0x000fe40000000a00 */
[----:B------:R-:W-:-:S04]  /*11b80*/  ISETP.NE.U32.AND P0, PT, RZ, UR4, PT ;  /* 0x00000004ff007c0c */ /* 0x000fc8000bf05070 */
[----:B------:R-:W-:-:S13]  /*11b90*/  ISETP.NE.AND.EX P0, PT, RZ, UR5, PT, P0 ;  /* 0x00000005ff007c0c */ /* 0x000fda000bf05300 */
[----:B------:R-:W-:Y:S05]  /*11ba0*/  @!P0 BRA `(.L_x_1364) ;  /* 0x0000000000148947 */ /* 0x000fea0003800000 */
[----:B0-----:R-:W0:Y:S02]  /*11bb0*/  LDC.64 R2, c[0x0][0xa08] ;  /* 0x00028200ff027b82 */ /* 0x001e240000000a00 */
[----:B0-----:R-:W-:-:S05]  /*11bc0*/  IMAD.WIDE R2, R19, 0x4, R2 ;  /* 0x0000000413027825 */ /* 0x001fca00078e0202 */
[----:B------:R-:W2:Y:S04]  /*11bd0*/  LDG.E R0, desc[UR36][R2.64] ;  /* 0x0000002402007981 */ /* 0x000ea8000c1e1900 */
[----:B------:R-:W2:Y:S02]  /*11be0*/  LDG.E R5, desc[UR36][R2.64+0x4] ;  /* 0x0000042402057981 */ /* 0x000ea4000c1e1900 */
[----:B--2---:R-:W-:-:S07]  /*11bf0*/  IMAD.IADD R0, R5, 0x1, -R0 ;  /* 0x0000000105007824 */ /* 0x004fce00078e0a00 */
.L_x_1364:
[----:B0-----:R-:W0:Y:S01]  /*11c00*/  LDC R2, c[0x0][0x448] ;  /* 0x00011200ff027b82 */ /* 0x001e220000000800 */
[----:B-----5:R-:W-:Y:S01]  /*11c10*/  IADD3 R26, -R24, R0, RZ ;  /* 0x00000000181a7210 */ /* 0x020fe20007ffe1ff */
[----:B------:R-:W-:Y:S01]  /*11c20*/  IMAD.SHL.U32 R27, R17, 0x80, RZ ;  /* 0x00000080111b7824 */ /* 0x000fe200078e00ff */
[----:B------:R-:W-:-:S03]  /*11c30*/  LOP3.LUT R23, R23, 0xffffff7f, RZ, 0xc0, !PT ;  /* 0xffffff7f17177812 */ /* 0x000fc600078ec0ff */
[----:B------:R1:W-:Y:S01]  /*11c40*/  STL [R1], R26 ;  /* 0x0000001a01007387 */ /* 0x0003e20000100800 */
[----:B------:R-:W-:Y:S01]  /*11c50*/  VIADD R4, R27, 0x7f ;  /* 0x0000007f1b047836 */ /* 0x000fe20000000000 */
[----:B0-----:R-:W-:Y:S02]  /*11c60*/  ISETP.NE.AND P2, PT, R2, 0x1, PT ;  /* 0x000000010200780c */ /* 0x001fe40003f45270 */
[----:B------:R-:W0:Y:S11]  /*11c70*/  LDC.64 R2, c[0x0][0x9e0] ;  /* 0x00027800ff027b82 */ /* 0x000e360000000a00 */
[----:B------:R-:W2:Y:S01]  /*11c80*/  @P2 LDC R5, c[0x0][0x44c] ;  /* 0x00011300ff052b82 */ /* 0x000ea20000000800 */
[----:B------:R-:W-:-:S07]  /*11c90*/  @P2 LOP3.LUT R23, R23, 0x80, RZ, 0xfc, !PT ;  /* 0x0000008017172812 */ /* 0x000fce00078efcff */
[----:B------:R-:W3:Y:S01]  /*11ca0*/  @P2 LDC R6, c[0x0][0x450] ;  /* 0x00011400ff062b82 */ /* 0x000ee20000000800 */
[----:B0-----:R-:W-:Y:S01]  /*11cb0*/  ISETP.GE.AND P1, PT, R3, 0x1, PT ;  /* 0x000000010300780c */ /* 0x001fe20003f26270 */
[----:B--2---:R-:W-:-:S05]  /*11cc0*/  @P2 IMAD.HI.U32 R5, R4, R5, RZ ;  /* 0x0000000504052227 */ /* 0x004fca00078e00ff */
[----:B---3--:R-:W-:Y:S02]  /*11cd0*/  @P2 SHF.R.U32.HI R4, RZ, R6, R5 ;  /* 0x00000006ff042219 */ /* 0x008fe40000011605 */
[----:B------:R-:W-:-:S05]  /*11ce0*/  IADD3 R5, R26, 0x1, -R29 ;  /* 0x000000011a057810 */ /* 0x000fca0007ffe81d */
[----:B------:R-:W-:-:S04]  /*11cf0*/  IMAD.IADD R7, R5, 0x1, R4 ;  /* 0x0000000105077824 */ /* 0x000fc800078e0204 */
[----:B------:R-:W-:Y:S01]  /*11d00*/  IMAD.IADD R2, R7, 0x1, R2 ;  /* 0x0000000107027824 */ /* 0x000fe200078e0202 */
[----:B-1----:R-:W-:Y:S06]  /*11d10*/  @!P1 BRA `(.L_x_1365) ;  /* 0x0000000000489947 */ /* 0x002fec0003800000 */
[C---:B------:R-:W-:Y:S01]  /*11d20*/  ISETP.GT.AND P0, PT, R7.reuse, RZ, PT ;  /* 0x000000ff0700720c */ /* 0x040fe20003f04270 */
[----:B------:R-:W-:Y:S01]  /*11d30*/  BSSY B0, `(.L_x_1366) ;  /* 0x000000e000007945 */ /* 0x000fe20003800000 */
[----:B------:R-:W-:-:S11]  /*11d40*/  VIADD R0, R7, 0xffffffff ;  /* 0xffffffff07007836 */ /* 0x000fd60000000000 */
[----:B------:R-:W-:Y:S05]  /*11d50*/  @P0 BRA `(.L_x_1367) ;  /* 0x00000000001c0947 */ /* 0x000fea0003800000 */
[----:B------:R-:W-:Y:S01]  /*11d60*/  ISETP.NE.AND P0, PT, R3, 0x1, PT ;  /* 0x000000010300780c */ /* 0x000fe20003f05270 */
[----:B------:R-:W-:-:S12]  /*11d70*/  IMAD.MOV R7, RZ, RZ, -R7 ;  /* 0x000000ffff077224 */ /* 0x000fd800078e0a07 */
[----:B------:R-:W0:Y:S02]  /*11d80*/  @P0 LDC.64 R4, c[0x0][0x9e8] ;  /* 0x00027a00ff040b82 */ /* 0x000e240000000a00 */
[----:B0-----:R-:W-:-:S05]  /*11d90*/  @P0 IMAD.HI.U32 R4, R7, R4, RZ ;  /* 0x0000000407040227 */ /* 0x001fca00078e00ff */
[----:B------:R-:W-:-:S04]  /*11da0*/  @P0 SHF.R.U32.HI R7, RZ, R5, R4 ;  /* 0x00000005ff070219 */ /* 0x000fc80000011604 */
[----:B------:R-:W-:Y:S01]  /*11db0*/  LOP3.LUT R0, RZ, R7, RZ, 0x33, !PT ;  /* 0x00000007ff007212 */ /* 0x000fe200078e33ff */
[----:B------:R-:W-:Y:S06]  /*11dc0*/  BRA `(.L_x_1368) ;  /* 0x0000000000107947 */ /* 0x000fec0003800000 */
.L_x_1367:
[----:B------:R-:W-:-:S13]  /*11dd0*/  ISETP.NE.AND P0, PT, R3, 0x1, PT ;  /* 0x000000010300780c */ /* 0x000fda0003f05270 */
[----:B------:R-:W0:Y:S02]  /*11de0*/  @P0 LDC.64 R4, c[0x0][0x9e8] ;  /* 0x00027a00ff040b82 */ /* 0x000e240000000a00 */
[----:B0-----:R-:W-:-:S05]  /*11df0*/  @P0 IMAD.HI.U32 R4, R0, R4, RZ ;  /* 0x0000000400040227 */ /* 0x001fca00078e00ff */
[----:B------:R-:W-:-:S07]  /*11e00*/  @P0 SHF.R.U32.HI R0, RZ, R5, R4 ;  /* 0x00000005ff000219 */ /* 0x000fce0000011604 */
.L_x_1368:
[----:B------:R-:W-:Y:S05]  /*11e10*/  BSYNC B0 ;  /* 0x0000000000007941 */ /* 0x000fea0003800000 */
.L_x_1366:
[----:B------:R-:W-:-:S05]  /*11e20*/  IMAD R5, R0, R3, R3 ;  /* 0x0000000300057224 */ /* 0x000fca00078e0203 */
[----:B------:R-:W-:-:S07]  /*11e30*/  VIMNMX R2, R2, R5, PT ;  /* 0x0000000502027248 */ /* 0x000fce0003fe0100 */
.L_x_1365:
[----:B------:R-:W0:Y:S01]  /*11e40*/  @P2 LDC R4, c[0x0][0x44c] ;  /* 0x00011300ff042b82 */ /* 0x000e220000000800 */
[----:B------:R-:W-:Y:S01]  /*11e50*/  VIADD R2, R2, 0x3f ;  /* 0x0000003f02027836 */ /* 0x000fe20000000000 */
[----:B------:R-:W-:Y:S01]  /*11e60*/  ULDC UR4, c[0x0][0x9dc] ;  /* 0x0002770000047ab9 */ /* 0x000fe20000000800 */
[----:B------:R-:W-:-:S05]  /*11e70*/  IMAD.MOV.U32 R0, RZ, RZ, R27 ;  /* 0x000000ffff007224 */ /* 0x000fca00078e001b */
[----:B------:R-:W1:Y:S01]  /*11e80*/  @P2 LDC R5, c[0x0][0x450] ;  /* 0x00011400ff052b82 */ /* 0x000e620000000800 */
[----:B0-----:R-:W-:-:S05]  /*11e90*/  @P2 IMAD.HI.U32 R4, R27, R4, RZ ;  /* 0x000000041b042227 */ /* 0x001fca00078e00ff */
[----:B-1----:R-:W-:Y:S02]  /*11ea0*/  @P2 SHF.R.U32.HI R0, RZ, R5, R4 ;  /* 0x00000005ff002219 */ /* 0x002fe40000011604 */
[----:B------:R-:W-:-:S04]  /*11eb0*/  SHF.R.S32.HI R5, RZ, 0x1f, R2 ;  /* 0x0000001fff057819 */ /* 0x000fc80000011402 */
[----:B------:R-:W-:Y:S02]  /*11ec0*/  LEA.HI R4, R5, R2, RZ, 0x6 ;  /* 0x0000000205047211 */ /* 0x000fe400078f30ff */
[----:B------:R-:W-:Y:S02]  /*11ed0*/  IADD3 R2, R26, 0x3f, RZ ;  /* 0x0000003f1a027810 */ /* 0x000fe40007ffe0ff */
[----:B------:R-:W-:Y:S02]  /*11ee0*/  SHF.R.S32.HI R4, RZ, 0x6, R4 ;  /* 0x00000006ff047819 */ /* 0x000fe40000011404 */
[----:B------:R-:W-:-:S04]  /*11ef0*/  SHF.R.S32.HI R5, RZ, 0x1f, R2 ;  /* 0x0000001fff057819 */ /* 0x000fc80000011402 */
[----:B------:R-:W-:Y:S02]  /*11f00*/  LEA.HI R5, R5, R2, RZ, 0x6 ;  /* 0x0000000205057211 */ /* 0x000fe400078f30ff */
[----:B------:R-:W-:Y:S02]  /*11f10*/  IADD3 R2, R0, R26, -R29 ;  /* 0x0000001a00027210 */ /* 0x000fe40007ffe81d */
[----:B------:R-:W-:-:S03]  /*11f20*/  SHF.R.S32.HI R5, RZ, 0x6, R5 ;  /* 0x00000006ff057819 */ /* 0x000fc60000011405 */
[----:B------:R-:W-:Y:S01]  /*11f30*/  VIADD R0, R2, -UR4 ;  /* 0x8000000402007c36 */ /* 0x000fe20008000000 */
[----:B------:R-:W-:-:S05]  /*11f40*/  VIMNMX R30, R5, R4, PT ;  /* 0x00000004051e7248 */ /* 0x000fca0003fe0100 */
[----:B------:R0:W-:Y:S01]  /*11f50*/  STL [R1+0x18], R30 ;  /* 0x0000181e01007387 */ /* 0x0001e20000100800 */
[----:B------:R-:W-:Y:S05]  /*11f60*/  @!P1 BRA `(.L_x_1369) ;  /* 0x0000000000449947 */ /* 0x000fea0003800000 */
[----:B------:R-:W-:Y:S01]  /*11f70*/  ISETP.GT.AND P0, PT, R2, -0x1, PT ;  /* 0xffffffff0200780c */ /* 0x000fe20003f04270 */
[----:B------:R-:W-:-:S12]  /*11f80*/  BSSY B0, `(.L_x_1370) ;  /* 0x000000d000007945 */ /* 0x000fd80003800000 */
[----:B------:R-:W-:Y:S05]  /*11f90*/  @P0 BRA `(.L_x_1371) ;  /* 0x00000000001c0947 */ /* 0x000fea0003800000 */
[----:B------:R-:W-:Y:S02]  /*11fa0*/  ISETP.NE.AND P0, PT, R3, 0x1, PT ;  /* 0x000000010300780c */ /* 0x000fe40003f05270 */
[----:B------:R-:W-:-:S11]  /*11fb0*/  LOP3.LUT R7, RZ, R2, RZ, 0x33, !PT ;  /* 0x00000002ff077212 */ /* 0x000fd600078e33ff */
[----:B------:R-:W1:Y:S02]  /*11fc0*/  @P0 LDC.64 R4, c[0x0][0x9e8] ;  /* 0x00027a00ff040b82 */ /* 0x000e640000000a00 */
[----:B-1----:R-:W-:-:S05]  /*11fd0*/  @P0 IMAD.HI.U32 R4, R7, R4, RZ ;  /* 0x0000000407040227 */ /* 0x002fca00078e00ff */
[----:B------:R-:W-:-:S04]  /*11fe0*/  @P0 SHF.R.U32.HI R7, RZ, R5, R4 ;  /* 0x00000005ff070219 */ /* 0x000fc80000011604 */
[----:B------:R-:W-:Y:S01]  /*11ff0*/  LOP3.LUT R2, RZ, R7, RZ, 0x33, !PT ;  /* 0x00000007ff027212 */ /* 0x000fe200078e33ff */
[----:B------:R-:W-:Y:S06]  /*12000*/  BRA `(.L_x_1372) ;  /* 0x0000000000107947 */ /* 0x000fec0003800000 */
.L_x_1371:
[----:B------:R-:W-:-:S13]  /*12010*/  ISETP.NE.AND P0, PT, R3, 0x1, PT ;  /* 0x000000010300780c */ /* 0x000fda0003f05270 */
[----:B------:R-:W1:Y:S02]  /*12020*/  @P0 LDC.64 R4, c[0x0][0x9e8] ;  /* 0x00027a00ff040b82 */ /* 0x000e640000000a00 */
[----:B-1----:R-:W-:-:S05]  /*12030*/  @P0 IMAD.HI.U32 R4, R2, R4, RZ ;  /* 0x0000000402040227 */ /* 0x002fca00078e00ff */
[----:B------:R-:W-:-:S07]  /*12040*/  @P0 SHF.R.U32.HI R2, RZ, R5, R4 ;  /* 0x00000005ff020219 */ /* 0x000fce0000011604 */
.L_x_1372:
[----:B------:R-:W-:Y:S05]  /*12050*/  BSYNC B0 ;  /* 0x0000000000007941 */ /* 0x000fea0003800000 */
.L_x_1370:
[----:B------:R-:W-:-:S05]  /*12060*/  IMAD R3, R2, R3, RZ ;  /* 0x0000000302037224 */ /* 0x000fca00078e02ff */
[----:B------:R-:W-:-:S07]  /*12070*/  VIMNMX R0, R0, R3, !PT ;  /* 0x0000000300007248 */ /* 0x000fce0007fe0100 */
.L_x_1369:
[----:B------:R-:W-:Y:S01]  /*12080*/  SHF.R.S32.HI R3, RZ, 0x1f, R0 ;  /* 0x0000001fff037819 */ /* 0x000fe20000011400 */
[----:B------:R-:W-:Y:S03]  /*12090*/  BSSY B7, `(.L_x_1373) ;  /* 0x0000355000077945 */ /* 0x000fe60003800000 */
[----:B------:R-:W-:-:S04]  /*120a0*/  LEA.HI R3, R3, R0, RZ, 0x6 ;  /* 0x0000000003037211 */ /* 0x000fc800078f30ff */
[----:B------:R-:W-:-:S04]  /*120b0*/  SHF.R.S32.HI R3, RZ, 0x6, R3 ;  /* 0x00000006ff037819 */ /* 0x000fc80000011403 */
[----:B------:R-:W-:-:S04]  /*120c0*/  VIMNMX R2, RZ, R3, !PT ;  /* 0x00000003ff027248 */ /* 0x000fc80007fe0100 */
[----:B------:R-:W-:Y:S01]  /*120d0*/  ISETP.GT.AND P0, PT, R30, R2, PT ;  /* 0x000000021e00720c */ /* 0x000fe20003f04270 */
[----:B------:R1:W-:-:S12]  /*120e0*/  STL [R1+0x8], R2 ;  /* 0x0000080201007387 */ /* 0x0003d80000100800 */
[----:B-1----:R-:W-:Y:S05]  /*120f0*/  @P0 BRA `(.L_x_1374) ;  /* 0x0000000000440947 */ /* 0x002fea0003800000 */
[----:B------:R-:W1:Y:S02]  /*12100*/  S2R R2, SR_TID.X ;  /* 0x0000000000027919 */ /* 0x000e640000002100 */
        /* <DEDUP_REMOVED lines=10> */
[----:B------:R-:W1:Y:S02]  /*121b0*/  S2R R4, SR_LTMASK ;  /* 0x0000000000047919 */ /* 0x000e640000003900 */
[----:B-1----:R-:W-:-:S04]  /*121c0*/  LOP3.LUT R4, R4, UR4, RZ, 0xc0, !PT ;  /* 0x0000000404047c12 */ /* 0x002fc8000f8ec0ff */
[----:B------:R-:W1:Y:S01]  /*121d0*/  POPC R7, R4 ;  /* 0x0000000400077309 */ /* 0x000e620000000000 */
[----:B--2---:R-:W1:Y:S02]  /*121e0*/  SHFL.IDX PT, R0, R3, R0, 0x1f ;  /* 0x00001f0003007589 */ /* 0x004e6400000e0000 */
[----:B-1----:R-:W-:Y:S01]  /*121f0*/  IADD3 R16, R0, UR39, R7 ;  /* 0x0000002700107c10 */ /* 0x002fe2000fffe007 */
[----:B------:R-:W-:Y:S06]  /*12200*/  BRA `(.L_x_1375) ;  /* 0x0000003000f47947 */ /* 0x000fec0003800000 */
.L_x_1374:
        /* <DEDUP_REMOVED lines=9> */
[----:B------:R-:W-:Y:S01]  /*122a0*/  MOV R10, UR4 ;  /* 0x00000004000a7c02 */ /* 0x000fe20008000f00 */
[----:B------:R-:W1:Y:S01]  /*122b0*/  LDC.64 R2, c[0x4][R2] ;  /* 0x0100000002027b82 */ /* 0x000e620000000a00 */
        /* <DEDUP_REMOVED lines=8> */
[----:B01----:R-:W-:Y:S05]  /*12340*/  CALL.ABS.NOINC R2 ;  /* 0x0000000002007343 */ /* 0x003fea0003c00000 */
.L_x_1377:
[----:B------:R-:W-:Y:S05]  /*12350*/  BSYNC B6 ;  /* 0x0000000000067941 */ /* 0x000fea0003800000 */
.L_x_1376:
        /* <DEDUP_REMOVED lines=9> */
[----:B------:R-:W-:Y:S01]  /*123f0*/  IMAD.U32 R4, RZ, RZ, UR6 ;  /* 0x00000006ff047e24 */ /* 0x000fe2000f8e00ff */
[----:B------:R-:W-:Y:S01]  /*12400*/  MOV R5, UR7 ;  /* 0x0000000700057c02 */ /* 0x000fe20008000f00 */
[----:B------:R-:W-:Y:S01]  /*12410*/  IMAD.U32 R6, RZ, RZ, UR8 ;  /* 0x00000008ff067e24 */ /* 0x000fe2000f8e00ff */
[----:B------:R-:W-:Y:S01]  /*12420*/  MOV R13, RZ ;  /* 0x000000ff000d7202 */ /* 0x000fe20000000f00 */
[----:B------:R-:W-:Y:S02]  /*12430*/  IMAD.U32 R7, RZ, RZ, UR9 ;  /* 0x00000009ff077e24 */ /* 0x000fe4000f8e00ff */
[----:B------:R-:W-:-:S02]  /*12440*/  IMAD.U32 R10, RZ, RZ, UR4 ;  /* 0x00000004ff0a7e24 */ /* 0x000fc4000f8e00ff */
[----:B------:R-:W-:Y:S02]  /*12450*/  IMAD.U32 R11, RZ, RZ, UR5 ;  /* 0x00000005ff0b7e24 */ /* 0x000fe4000f8e00ff */
[----:B------:R-:W-:Y:S02]  /*12460*/  IMAD.MOV.U32 R8, RZ, RZ, 0x70 ;  /* 0x00000070ff087424 */ /* 0x000fe400078e00ff */
[----:B-1----:R-:W-:-:S07]  /*12470*/  IMAD.MOV.U32 R12, RZ, RZ, 0x1 ;  /* 0x00000001ff0c7424 */ /* 0x002fce00078e00ff */
[----:B------:R-:W-:-:S07]  /*12480*/  LEPC R20, `(.L_x_1380) ;  /* 0x000000001014794e */ /* 0x000fce0000000000 */
[----:B0-2---:R-:W-:Y:S05]  /*12490*/  CALL.ABS.NOINC R2 ;  /* 0x0000000002007343 */ /* 0x005fea0003c00000 */
.L_x_1380:
[----:B------:R0:W1:Y:S01]  /*124a0*/  LDC.64 R2, c[0x4][R17] ;  /* 0x0100000011027b82 */ /* 0x0000620000000a00 */
[----:B------:R-:W-:Y:S01]  /*124b0*/  ULDC.64 UR6, c[0x4][0x138] ;  /* 0x01004e0000067ab9 */ /* 0x000fe20000000a00 */
[----:B------:R-:W-:Y:S01]  /*124c0*/  ULDC.64 UR8, c[0x4][0x140] ;  /* 0x0100500000087ab9 */ /* 0x000fe20000000a00 */
[----:B------:R-:W-:Y:S01]  /*124d0*/  ULDC.64 UR4, c[0x4][0xd0] ;  /* 0x0100340000047ab9 */ /* 0x000fe20000000a00 */
[----:B------:R-:W-:Y:S01]  /*124e0*/  IMAD.U32 R4, RZ, RZ, UR6 ;  /* 0x00000006ff047e24 */ /* 0x000fe2000f8e00ff */
[----:B------:R-:W-:Y:S01]  /*124f0*/  MOV R8, 0x70 ;  /* 0x0000007000087802 */ /* 0x000fe20000000f00 */
[----:B------:R-:W-:Y:S02]  /*12500*/  IMAD.U32 R5, RZ, RZ, UR7 ;  /* 0x00000007ff057e24 */ /* 0x000fe4000f8e00ff */
[----:B------:R-:W-:Y:S02]  /*12510*/  IMAD.U32 R6, RZ, RZ, UR8 ;  /* 0x00000008ff067e24 */ /* 0x000fe4000f8e00ff */
[----:B------:R-:W-:-:S02]  /*12520*/  IMAD.U32 R7, RZ, RZ, UR9 ;  /* 0x00000009ff077e24 */ /* 0x000fc4000f8e00ff */
[----:B------:R-:W-:Y:S02]  /*12530*/  IMAD.U32 R10, RZ, RZ, UR4 ;  /* 0x00000004ff0a7e24 */ /* 0x000fe4000f8e00ff */
[----:B------:R-:W-:Y:S02]  /*12540*/  IMAD.U32 R11, RZ, RZ, UR5 ;  /* 0x00000005ff0b7e24 */ /* 0x000fe4000f8e00ff */
[----:B------:R-:W-:Y:S02]  /*12550*/  IMAD.MOV.U32 R12, RZ, RZ, 0x1 ;  /* 0x00000001ff0c7424 */ /* 0x000fe400078e00ff */
[----:B0-----:R-:W-:-:S07]  /*12560*/  IMAD.MOV.U32 R13, RZ, RZ, RZ ;  /* 0x000000ffff0d7224 */ /* 0x001fce00078e00ff */
[----:B------:R-:W-:-:S07]  /*12570*/  LEPC R20, `(.L_x_1379) ;  /* 0x000000001014794e */ /* 0x000fce0000000000 */
[----:B-1----:R-:W-:Y:S05]  /*12580*/  CALL.ABS.NOINC R2 ;  /* 0x0000000002007343 */ /* 0x002fea0003c00000 */
.L_x_1379:
[----:B------:R-:W-:Y:S05]  /*12590*/  BSYNC B6 ;  /* 0x0000000000067941 */ /* 0x000fea0003800000 */
.L_x_1378:
[----:B------:R-:W-:Y:S01]  /*125a0*/  ULDC.64 UR4, c[0x0][0x9f8] ;  /* 0x00027e0000047ab9 */ /* 0x000fe20000000a00 */
[----:B------:R-:W-:Y:S01]  /*125b0*/  IMAD.MOV.U32 R31, RZ, RZ, R19 ;  /* 0x000000ffff1f7224 */ /* 0x000fe200078e0013 */
[----:B------:R-:W-:Y:S01]  /*125c0*/  ISETP.NE.U32.AND P0, PT, RZ, UR4, PT ;  /* 0x00000004ff007c0c */ /* 0x000fe2000bf05070 */
[----:B------:R-:W-:Y:S01]  /*125d0*/  ULDC UR4, c[0x0][0x2f4] ;  /* 0x0000bd0000047ab9 */ /* 0x000fe20000000800 */
[----:B------:R-:W1:Y:S02]  /*125e0*/  LDC R10, c[0x0][0x430] ;  /* 0x00010c00ff0a7b82 */ /* 0x000e640000000800 */
[----:B------:R-:W-:-:S13]  /*125f0*/  ISETP.NE.AND.EX P0, PT, RZ, UR5, PT, P0 ;  /* 0x00000005ff007c0c */ /* 0x000fda000bf05300 */
[----:B------:R-:W2:Y:S01]  /*12600*/  @P0 LDC.64 R2, c[0x0][0x9f8] ;  /* 0x00027e00ff020b82 */ /* 0x000ea20000000a00 */
[----:B------:R-:W-:Y:S02]  /*12610*/  LOP3.LUT R17, R34, 0x40, RZ, 0xfc, !PT ;  /* 0x0000004022117812 */ /* 0x000fe400078efcff */
[----:B------:R-:W-:Y:S02]  /*12620*/  LOP3.LUT R23, R23, 0xffffffef, RZ, 0xc0, !PT ;  /* 0xffffffef17177812 */ /* 0x000fe400078ec0ff */
[----:B------:R-:W-:Y:S01]  /*12630*/  ISETP.GE.AND P2, PT, R17, UR4, PT ;  /* 0x0000000411007c0c */ /* 0x000fe2000bf46270 */
[----:B--2---:R-:W-:-:S05]  /*12640*/  @P0 IMAD.WIDE R2, R19, 0x4, R2 ;  /* 0x0000000413020825 */ /* 0x004fca00078e0202 */
[----:B------:R2:W5:Y:S01]  /*12650*/  @P0 LDG.E R31, desc[UR36][R2.64] ;  /* 0x00000024021f0981 */ /* 0x000562000c1e1900 */
[----:B------:R-:W-:Y:S01]  /*12660*/  ISETP.GE.AND P0, PT, R34, UR4, PT ;  /* 0x0000000422007c0c */ /* 0x000fe2000bf06270 */
[----:B------:R-:W-:Y:S01]  /*12670*/  UMOV UR5, 0xffffffff ;  /* 0xffffffff00057882 */ /* 0x000fe20000000000 */
[----:B------:R-:W-:Y:S01]  /*12680*/  ISETP.GE.AND P1, PT, R37, UR4, PT ;  /* 0x0000000425007c0c */ /* 0x000fe2000bf26270 */
[----:B------:R-:W-:-:S10]  /*12690*/  VIADD R7, R30, 0xffffffff ;  /* 0xffffffff1e077836 */ /* 0x000fd40000000000 */
[----:B------:R-:W-:Y:S02]  /*126a0*/  @P0 LOP3.LUT R23, R23, 0x10, RZ, 0xfc, !PT ;  /* 0x0000001017170812 */ /* 0x000fe400078efcff */
[----:B------:R-:W-:Y:S02]  /*126b0*/  ISETP.GE.AND P0, PT, R36, UR4, PT ;  /* 0x0000000424007c0c */ /* 0x000fe4000bf06270 */
[----:B------:R-:W-:-:S04]  /*126c0*/  LOP3.LUT R23, R23, 0xfffffff7, RZ, 0xc0, !PT ;  /* 0xfffffff717177812 */ /* 0x000fc800078ec0ff */
[----:B------:R-:W-:-:S04]  /*126d0*/  @P2 LOP3.LUT R23, R23, 0x8, RZ, 0xfc, !PT ;  /* 0x0000000817172812 */ /* 0x000fc800078efcff */
[----:B------:R-:W-:-:S04]  /*126e0*/  LOP3.LUT R23, R23, 0xfffffffb, RZ, 0xc0, !PT ;  /* 0xfffffffb17177812 */ /* 0x000fc800078ec0ff */
[----:B------:R-:W-:-:S04]  /*126f0*/  @P1 LOP3.LUT R23, R23, 0x4, RZ, 0xfc, !PT ;  /* 0x0000000417171812 */ /* 0x000fc800078efcff */
[----:B------:R-:W-:-:S04]  /*12700*/  LOP3.LUT R23, R23, 0xfffffffd, RZ, 0xc0, !PT ;  /* 0xfffffffd17177812 */ /* 0x000fc800078ec0ff */
[----:B------:R-:W-:Y:S01]  /*12710*/  @P0 LOP3.LUT R23, R23, 0x2, RZ, 0xfc, !PT ;  /* 0x0000000217170812 */ /* 0x000fe200078efcff */
[----:B-12---:R-:W-:Y:S06]  /*12720*/  BRA.DIV UR5, `(.L_x_1381) ;  /* 0x00000042057c7947 */ /* 0x006fec000b800000 */
.L_x_1449:
[----:B------:R-:W1:Y:S01]  /*12730*/  S2R R0, SR_TID.X ;  /* 0x0000000000007919 */ /* 0x000e620000002100 */
[----:B------:R-:W-:Y:S02]  /*12740*/  ISETP.NE.AND P1, PT, R10, 0x1, PT ;  /* 0x000000010a00780c */ /* 0x000fe40003f25270 */
[----:B-----5:R-:W-:Y:S01]  /*12750*/  SHF.R.S32.HI R11, RZ, 0x1f, R31 ;  /* 0x0000001fff0b7819 */ /* 0x020fe2000001141f */
[----:B------:R-:W2:Y:S01]  /*12760*/  S2R R9, SR_TID.X ;  /* 0x0000000000097919 */ /* 0x000ea20000002100 */
[----:B------:R-:W-:-:S03]  /*12770*/  LOP3.LUT R23, R23, 0xffffffbf, RZ, 0xc0, !PT ;  /* 0xffffffbf17177812 */ /* 0x000fc600078ec0ff */
[----:B------:R3:W-:Y:S06]  /*12780*/  STL [R1+0xc], R11 ;  /* 0x00000c0b01007387 */ /* 0x0007ec0000100800 */
[----:B------:R-:W4:Y:S01]  /*12790*/  @P1 LDC R5, c[0x0][0x434] ;  /* 0x00010d00ff051b82 */ /* 0x000f220000000800 */
[----:B------:R-:W-:Y:S02]  /*127a0*/  @P1 LOP3.LUT R23, R23, 0x40, RZ, 0xfc, !PT ;  /* 0x0000004017171812 */ /* 0x000fe400078efcff */
[----:B-1----:R-:W-:Y:S01]  /*127b0*/  LOP3.LUT R0, R0, 0x7f, RZ, 0xc0, !PT ;  /* 0x0000007f00007812 */ /* 0x002fe200078ec0ff */
[----:B--2---:R-:W-:-:S03]  /*127c0*/  IMAD.SHL.U32 R9, R9, 0x10, RZ ;  /* 0x0000001009097824 */ /* 0x004fc600078e00ff */
[----:B------:R-:W-:-:S04]  /*127d0*/  SHF.R.U32.HI R0, RZ, 0x3, R0 ;  /* 0x00000003ff007819 */ /* 0x000fc80000011600 */
[----:B------:R-:W-:Y:S02]  /*127e0*/  LOP3.LUT R9, R0, 0x70, R9, 0xf8, !PT ;  /* 0x0000007000097812 */ /* 0x000fe400078ef809 */
[----:B------:R-:W1:Y:S03]  /*127f0*/  @P1 LDC R0, c[0x0][0x438] ;  /* 0x00010e00ff001b82 */ /* 0x000e660000000800 */
[----:B------:R-:W-:-:S05]  /*12800*/  IMAD R6, R7, 0x40, R9 ;  /* 0x0000004007067824 */ /* 0x000fca00078e0209 */
[C---:B------:R-:W-:Y:S02]  /*12810*/  ISETP.GE.AND P0, PT, R6.reuse, R26, PT ;  /* 0x0000001a0600720c */ /* 0x040fe40003f06270 */
[----:B------:R-:W-:Y:S02]  /*12820*/  IADD3 R6, R6, R24, RZ ;  /* 0x0000001806067210 */ /* 0x000fe40007ffe0ff */
[----:B------:R-:W-:-:S03]  /*12830*/  ISETP.GT.U32.OR P0, PT, R9, 0x3f, P0 ;  /* 0x0000003f0900780c */ /* 0x000fc60000704470 */
[----:B----4-:R-:W-:-:S04]  /*12840*/  @P1 IMAD.HI.U32 R5, R6, R5, RZ ;  /* 0x0000000506051227 */ /* 0x010fc800078e00ff */
[----:B------:R-:W-:Y:S01]  /*12850*/  IMAD.MOV.U32 R8, RZ, RZ, R6 ;  /* 0x000000ffff087224 */ /* 0x000fe200078e0006 */
[----:B-1----:R-:W-:-:S05]  /*12860*/  @P1 SHF.R.U32.HI R8, RZ, R0, R5 ;  /* 0x00000000ff081219 */ /* 0x002fca0000011605 */
[----:B------:R-:W1:Y:S01]  /*12870*/  @!P0 LDC.64 R2, c[0x0][0x428] ;  /* 0x00010a00ff028b82 */ /* 0x000e620000000a00 */
[--C-:B------:R-:W-:Y:S01]  /*12880*/  @!P0 SHF.R.S32.HI R5, RZ, 0x1f, R8.reuse ;  /* 0x0000001fff058819 */ /* 0x100fe20000011408 */
[----:B------:R-:W-:Y:S02]  /*12890*/  @!P0 IMAD.MOV.U32 R4, RZ, RZ, R8 ;  /* 0x000000ffff048224 */ /* 0x000fe400078e0008 */
[-C--:B-1----:R-:W-:Y:S02]  /*128a0*/  @!P0 IMAD R0, R11, R2.reuse, RZ ;  /* 0x000000020b008224 */ /* 0x082fe400078e02ff */
[----:B------:R-:W-:-:S04]  /*128b0*/  @!P0 IMAD.WIDE.U32 R4, R31, R2, R4 ;  /* 0x000000021f048225 */ /* 0x000fc800078e0004 */
[----:B------:R-:W-:Y:S02]  /*128c0*/  @!P0 IMAD R0, R31, R3, R0 ;  /* 0x000000031f008224 */ /* 0x000fe400078e0200 */
[----:B------:R-:W1:Y:S02]  /*128d0*/  @!P0 LDC.64 R2, c[0x0][0x418] ;  /* 0x00010600ff028b82 */ /* 0x000e640000000a00 */
[----:B------:R-:W-:Y:S02]  /*128e0*/  @!P0 IMAD.IADD R0, R5, 0x1, R0 ;  /* 0x0000000105008824 */ /* 0x000fe400078e0200 */
[----:B------:R-:W-:Y:S01]  /*128f0*/  IMAD.MOV R5, RZ, RZ, -R8 ;  /* 0x000000ffff057224 */ /* 0x000fe200078e0a08 */
[----:B-1----:R-:W-:-:S04]  /*12900*/  @!P0 LEA R2, P1, R4, R2, 0x2 ;  /* 0x0000000204028211 */ /* 0x002fc800078210ff */
[----:B------:R-:W-:Y:S01]  /*12910*/  @!P0 LEA.HI.X R3, R4, R3, R0, 0x2, P1 ;  /* 0x0000000304038211 */ /* 0x000fe200008f1400 */
[----:B------:R-:W-:Y:S02]  /*12920*/  IMAD R4, R10, R5, R6 ;  /* 0x000000050a047224 */ /* 0x000fe400078e0206 */
[----:B------:R-:W-:Y:S02]  /*12930*/  IMAD.U32 R5, RZ, RZ, UR38 ;  /* 0x00000026ff057e24 */ /* 0x000fe4000f8e00ff */
[----:B------:R-:W-:-:S03]  /*12940*/  IMAD.MOV.U32 R0, RZ, RZ, RZ ;  /* 0x000000ffff007224 */ /* 0x000fc600078e00ff */
[----:B------:R-:W-:-:S03]  /*12950*/  ISETP.NE.AND P2, PT, R5, 0x3, PT ;  /* 0x000000030500780c */ /* 0x000fc60003f45270 */
[----:B------:R3:W5:Y:S01]  /*12960*/  @!P0 LDG.E R0, desc[UR36][R2.64] ;  /* 0x0000002402008981 */ /* 0x000762000c1e1900 */
[----:B------:R-:W-:Y:S02]  /*12970*/  ISETP.GT.U32.AND P0, PT, R9, 0x3f, PT ;  /* 0x0000003f0900780c */ /* 0x000fe40003f04070 */
[----:B------:R-:W-:Y:S02]  /*12980*/  LOP3.LUT R23, R23, 0xffffffdf, RZ, 0xc0, !PT ;  /* 0xffffffdf17177812 */ /* 0x000fe400078ec0ff */
[----:B0-----:R-:W-:Y:S02]  /*12990*/  SHF.R.S32.HI R30, RZ, 0x1f, R18 ;  /* 0x0000001fff1e7819 */ /* 0x001fe40000011412 */
[----:B------:R-:W-:-:S03]  /*129a0*/  MOV R26, R7 ;  /* 0x00000007001a7202 */ /* 0x000fc60000000f00 */
[----:B------:R-:W-:-:S04]  /*129b0*/  @P2 LOP3.LUT R23, R23, 0x20, RZ, 0xfc, !PT ;  /* 0x0000002017172812 */ /* 0x000fc800078efcff */
[----:B------:R-:W-:-:S04]  /*129c0*/  LOP3.LUT R23, R23, 0xfffffffe, RZ, 0xc0, !PT ;  /* 0xfffffffe17177812 */ /* 0x000fc800078ec0ff */
[----:B------:R-:W-:Y:S01]  /*129d0*/  @P0 LOP3.LUT R23, R23, 0x1, RZ, 0xfc, !PT ;  /* 0x0000000117170812 */ /* 0x000fe200078efcff */
[----:B---3--:R-:W-:Y:S06]  /*129e0*/  @!P2 BRA `(.L_x_1382) ;  /* 0x000000000004a947 */ /* 0x008fec0003800000 */
[----:B------:R-:W-:Y:S01]  /*129f0*/  BPT.TRAP 0x1 ;  /* 0x000000040000795c */ /* 0x000fe20000300000 */
.L_x_1382:
        /* <DEDUP_REMOVED lines=25> */
.L_x_1450:
[----:B------:R-:W-:Y:S05]  /*12b90*/  BSYNC B0 ;  /* 0x0000000000007941 */ /* 0x000fea0003800000 */
.L_x_1383:
[----:B------:R-:W2:Y:S01]  /*12ba0*/  LDL R10, [R1] ;  /* 0x00000000010a7983 */ /* 0x000ea20000100800 */
[----:B------:R-:W-:Y:S01]  /*12bb0*/  ULDC.64 UR4, c[0x0][0x300] ;  /* 0x0000c00000047ab9 */ /* 0x000fe20000000a00 */
[----:B------:R-:W-:Y:S01]  /*12bc0*/  LOP3.LUT P5, RZ, R23, 0x10, RZ, 0xc0, !PT ;  /* 0x0000001017ff7812 */ /* 0x000fe200078ac0ff */
[----:B------:R-:W-:Y:S01]  /*12bd0*/  IMAD R5, R5, UR4, RZ ;  /* 0x0000000405057c24 */ /* 0x000fe2000f8e02ff */
[----:B------:R-:W1:Y:S01]  /*12be0*/  S2R R9, SR_TID.X ;  /* 0x0000000000097919 */ /* 0x000e620000002100 */
[C---:B0-----:R-:W-:Y:S01]  /*12bf0*/  IMAD.WIDE.U32 R2, R4.reuse, UR4, RZ ;  /* 0x0000000404027c25 */ /* 0x041fe2000f8e00ff */
[C---:B------:R-:W-:Y:S02]  /*12c00*/  LOP3.LUT P4, RZ, R23.reuse, 0x8, RZ, 0xc0, !PT ;  /* 0x0000000817ff7812 */ /* 0x040fe4000788c0ff */
[C---:B------:R-:W-:Y:S01]  /*12c10*/  LOP3.LUT P3, RZ, R23.reuse, 0x4, RZ, 0xc0, !PT ;  /* 0x0000000417ff7812 */ /* 0x040fe2000786c0ff */
[----:B------:R-:W-:Y:S01]  /*12c20*/  IMAD R5, R4, UR5, R5 ;  /* 0x0000000504057c24 */ /* 0x000fe2000f8e0205 */
[----:B------:R-:W-:Y:S01]  /*12c30*/  ULDC.64 UR4, c[0x0][0x310] ;  /* 0x0000c40000047ab9 */ /* 0x000fe20000000a00 */
[----:B------:R-:W-:Y:S01]  /*12c40*/  LOP3.LUT P2, RZ, R23, 0x2, RZ, 0xc0, !PT ;  /* 0x0000000217ff7812 */ /* 0x000fe2000784c0ff */
[----:B------:R-:W-:-:S02]  /*12c50*/  IMAD R8, R8, UR4, RZ ;  /* 0x0000000408087c24 */ /* 0x000fc4000f8e02ff */
        /* <DEDUP_REMOVED lines=9> */
[C---:B------:R-:W-:Y:S01]  /*12cf0*/  LEA R4, P0, R2.reuse, UR4, 0x1 ;  /* 0x0000000402047c11 */ /* 0x040fe2000f8008ff */
[----:B------:R-:W-:Y:S01]  /*12d00*/  UMOV UR4, 0xffffffff ;  /* 0xffffffff00047882 */ /* 0x000fe20000000000 */
[----:B------:R-:W-:Y:S02]  /*12d10*/  IADD3 R0, R3, R0, RZ ;  /* 0x0000000003007210 */ /* 0x000fe40007ffe0ff */
[----:B-1----:R-:W-:Y:S02]  /*12d20*/  LOP3.LUT R9, R9, 0x7f, RZ, 0xc0, !PT ;  /* 0x0000007f09097812 */ /* 0x002fe400078ec0ff */
[----:B------:R-:W-:Y:S02]  /*12d30*/  LEA.HI.X R0, R2, UR5, R0, 0x1, P0 ;  /* 0x0000000502007c11 */ /* 0x000fe400080f0c00 */
[----:B------:R-:W-:Y:S01]  /*12d40*/  SHF.R.U32.HI R9, RZ, 0x3, R9 ;  /* 0x00000003ff097819 */ /* 0x000fe20000011609 */
[----:B--2---:R-:W-:-:S02]  /*12d50*/  IMAD R5, R7, -0x40, R10 ;  /* 0xffffffc007057824 */ /* 0x004fc400078e020a */
[----:B------:R-:W-:Y:S02]  /*12d60*/  IMAD R7, R25, 0x4000, R32 ;  /* 0x0000400019077824 */ /* 0x000fe400078e0220 */
[----:B------:R-:W-:-:S05]  /*12d70*/  IMAD.IADD R5, R5, 0x1, -R9 ;  /* 0x0000000105057824 */ /* 0x000fca00078e0a09 */
[----:B------:R-:W-:Y:S01]  /*12d80*/  ISETP.GE.AND P0, PT, R5, 0x1, PT ;  /* 0x000000010500780c */ /* 0x000fe20003f06270 */
[----:B------:R-:W-:-:S12]  /*12d90*/  BRA.DIV UR4, `(.L_x_1385) ;  /* 0x0000003e04287947 */ /* 0x000fd8000b800000 */
[----:B------:R-:W0:Y:S01]  /*12da0*/  SHFL.IDX PT, R3, R4, RZ, 0x181f ;  /* 0x00181fff04037589 */ /* 0x000e2200000e0000 */
[----:B------:R-:W-:-:S03]  /*12db0*/  @P0 IMAD R9, R7, 0x2, R22 ;  /* 0x0000000207090824 */ /* 0x000fc600078e0216 */
[----:B------:R-:W1:Y:S04]  /*12dc0*/  SHFL.IDX PT, R2, R0, RZ, 0x181f ;  /* 0x00181fff00027589 */ /* 0x000e6800000e0000 */
[----:B------:R-:W-:Y:S01]  /*12dd0*/  SHFL.IDX PT, R8, R0, 0x1, 0x181f ;  /* 0x00381f0000087f89 */ /* 0x000fe200000e0000 */
[----:B0-----:R-:W-:-:S05]  /*12de0*/  @P0 LEA R3, P1, R34, R3, 0x1 ;  /* 0x0000000322030211 */ /* 0x001fca00078208ff */
[----:B-1----:R-:W-:-:S05]  /*12df0*/  @P0 IMAD.X R2, RZ, RZ, R2, P1 ;  /* 0x000000ffff020224 */ /* 0x002fca00008e0602 */
        /* <DEDUP_REMOVED lines=20> */
[----:B0-----:R-:W-:-:S04]  /*12f40*/  @P0 LEA R2, P1, R34, R2, 0x1 ;  /* 0x0000000222020211 */ /* 0x001fc800078208ff */
[----:B------:R-:W-:Y:S02]  /*12f50*/  @P0 IADD3.X R3, RZ, R8, RZ, P1, !PT ;  /* 0x00000008ff030210 */ /* 0x000fe40000ffe4ff */
[----:B------:R0:W1:Y:S04]  /*12f60*/  SHFL.IDX PT, R8, R0, 0x3, 0x181f ;  /* 0x00781f0000087f89 */ /* 0x00006800000e0000 */
[----:B------:R-:W-:Y:S04]  /*12f70*/  @P0 LDGSTS.E.BYPASS.LTC128B.128 [R9+0x21400], desc[UR36][R2.64], !P5 ;  /* 0x2140000002090fae */ /* 0x000fe8000e901d64 */
[----:B------:R-:W-:Y:S04]  /*12f80*/  @P0 LDGSTS.E.BYPASS.LTC128B.128 [R9+0x23400], desc[UR36][R2.64+0x80], !P4 ;  /* 0x2340008002090fae */ /* 0x000fe8000e101d64 */
[----:B------:R-:W-:Y:S04]  /*12f90*/  @P0 LDGSTS.E.BYPASS.LTC128B.128 [R9+0x25400], desc[UR36][R2.64+0x100], !P3 ;  /* 0x2540010002090fae */ /* 0x000fe8000d901d64 */
[----:B------:R2:W-:Y:S04]  /*12fa0*/  @P0 LDGSTS.E.BYPASS.LTC128B.128 [R9+0x27400], desc[UR36][R2.64+0x180], !P2 ;  /* 0x2740018002090fae */ /* 0x0005e8000d101d64 */
[----:B-12---:R0:W2:Y:S02]  /*12fb0*/  SHFL.IDX PT, R2, R4, 0x3, 0x181f ;  /* 0x00781f0004027f89 */ /* 0x0060a400000e0000 */
.L_x_1460:
[----:B------:R-:W-:-:S13]  /*12fc0*/  ISETP.GE.AND P0, PT, R5, 0x31, PT ;  /* 0x000000310500780c */ /* 0x000fda0003f06270 */
[----:B--2---:R-:W-:Y:S01]  /*12fd0*/  @P0 LEA R2, P1, R34, R2, 0x1 ;  /* 0x0000000222020211 */ /* 0x004fe200078208ff */
[----:B------:R-:W-:-:S04]  /*12fe0*/  @P0 IMAD R7, R7, 0x2, R22 ;  /* 0x0000000207070824 */ /* 0x000fc800078e0216 */
        /* <DEDUP_REMOVED lines=10> */
.L_x_1386:
        /* <DEDUP_REMOVED lines=10> */
.L_x_1387:
[----:B------:R2:W-:Y:S02]  /*13130*/  SYNCS.ARRIVE.TRANS64.A1T0 RZ, [R6+URZ+0x30830], RZ ;  /* 0x030830ff06ff79a7 */ /* 0x0005e4000810003f */
[----:B------:R-:W-:Y:S05]  /*13140*/  WARPSYNC.ALL ;  /* 0x0000000000007948 */ /* 0x000fea0003800000 */
[----:B------:R-:W-:Y:S01]  /*13150*/  ULDC.64 UR4, c[0x0][0x298] ;  /* 0x0000a60000047ab9 */ /* 0x000fe20000000a00 */
[----:B-1----:R-:W-:Y:S01]  /*13160*/  VIADD R2, R22, 0x10400 ;  /* 0x0001040016027836 */ /* 0x002fe20000000000 */
[----:B0-----:R-:W-:Y:S01]  /*13170*/  SHF.R.S32.HI R0, RZ, 0x1f, R35 ;  /* 0x0000001fff007819 */ /* 0x001fe20000011423 */
[----:B------:R-:W-:Y:S01]  /*13180*/  IMAD.WIDE.U32 R4, R35, UR4, RZ ;  /* 0x0000000423047c25 */ /* 0x000fe2000f8e00ff */
[----:B------:R-:W-:Y:S01]  /*13190*/  BSSY B6, `(.L_x_1388) ;  /* 0x0000018000067945 */ /* 0x000fe20003800000 */
[----:B------:R-:W-:Y:S01]  /*131a0*/  BAR.SYNC.DEFER_BLOCKING 0x8, 0x180 ;  /* 0x0206000000007b1d */ /* 0x000fe20000010000 */
[----:B------:R-:W-:Y:S01]  /*131b0*/  LOP3.LUT P0, RZ, R2, 0x3ff, RZ, 0xc0, !PT ;  /* 0x000003ff02ff7812 */ /* 0x000fe2000780c0ff */
[----:B------:R-:W-:-:S04]  /*131c0*/  IMAD R0, R0, UR4, RZ ;  /* 0x0000000400007c24 */ /* 0x000fc8000f8e02ff */
[----:B------:R-:W-:Y:S01]  /*131d0*/  IMAD R0, R35, UR5, R0 ;  /* 0x0000000523007c24 */ /* 0x000fe2000f8e0200 */
[----:B------:R0:W-:Y:S03]  /*131e0*/  STL.64 [R1+0x10], R4 ;  /* 0x0000100401007387 */ /* 0x0001e60000100a00 */
[----:B------:R-:W-:-:S04]  /*131f0*/  IMAD.IADD R35, R5, 0x1, R0 ;  /* 0x0000000105237824 */ /* 0x000fc800078e0200 */
        /* <DEDUP_REMOVED lines=8> */
[----:B--2---:R-:W-:Y:S01]  /*13280*/  IMAD.U32 R6, RZ, RZ, UR8 ;  /* 0x00000008ff067e24 */ /* 0x004fe2000f8e00ff */
        /* <DEDUP_REMOVED lines=8> */
.L_x_1389:
[----:B------:R-:W-:Y:S05]  /*13310*/  BSYNC B6 ;  /* 0x0000000000067941 */ /* 0x000fea0003800000 */
.L_x_1388:
[----:B------:R-:W3:Y:S01]  /*13320*/  LDL.LU.64 R20, [R1+0x10] ;  /* 0x0000100001147983 */ /* 0x000ee20000300a00 */
[----:B------:R-:W-:Y:S01]  /*13330*/  ULDC.64 UR4, c[0x0][0x2d8] ;  /* 0x0000b60000047ab9 */ /* 0x000fe20000000a00 */
[----:B------:R-:W-:Y:S01]  /*13340*/  LOP3.LUT P6, RZ, R23, 0x100, RZ, 0xc0, !PT ;  /* 0x0000010017ff7812 */ /* 0x000fe200078cc0ff */
[----:B------:R-:W-:Y:S01]  /*13350*/  IMAD R0, R30, UR4, RZ ;  /* 0x000000041e007c24 */ /* 0x000fe2000f8e02ff */
[----:B------:R-:W-:Y:S01]  /*13360*/  LOP3.LUT R7, R34, 0x40, RZ, 0xfc, !PT ;  /* 0x0000004022077812 */ /* 0x000fe200078efcff */
[----:B------:R-:W-:Y:S01]  /*13370*/  IMAD.MOV.U32 R3, RZ, RZ, R35 ;  /* 0x000000ffff037224 */ /* 0x000fe200078e0023 */
[----:B0-----:R-:W-:Y:S01]  /*13380*/  SEL R4, R19, RZ, !P6 ;  /* 0x000000ff13047207 */ /* 0x001fe20007000000 */
[----:B------:R-:W-:Y:S01]  /*13390*/  IMAD R5, R18, UR5, R0 ;  /* 0x0000000512057c24 */ /* 0x000fe2000f8e0200 */
[----:B------:R-:W-:-:S04]  /*133a0*/  SHF.R.S32.HI R0, RZ, 0x1f, R19 ;  /* 0x0000001fff007819 */ /* 0x000fc80000011413 */
[----:B------:R-:W-:Y:S01]  /*133b0*/  SEL R0, R0, RZ, !P6 ;  /* 0x000000ff00007207 */ /* 0x000fe20007000000 */
[----:B---3--:R-:W-:Y:S01]  /*133c0*/  IMAD.MOV.U32 R2, RZ, RZ, R20 ;  /* 0x000000ffff027224 */ /* 0x008fe200078e0014 */
[----:B------:R-:W0:Y:S01]  /*133d0*/  LDC R21, c[0x0][0x448] ;  /* 0x00011200ff157b82 */ /* 0x000e220000000800 */
[----:B------:R-:W1:Y:S02]  /*133e0*/  S2R R20, SR_TID.X ;  /* 0x0000000000147919 */ /* 0x000e640000002100 */
[----:B------:R-:W-:Y:S01]  /*133f0*/  IMAD.WIDE.U32 R2, R18, UR4, R2 ;  /* 0x0000000412027c25 */ /* 0x000fe2000f8e0002 */
[----:B------:R-:W-:-:S03]  /*13400*/  ULDC.64 UR4, c[0x0][0x2e0] ;  /* 0x0000b80000047ab9 */ /* 0x000fc60000000a00 */
[----:B------:R-:W-:Y:S02]  /*13410*/  IMAD.IADD R3, R3, 0x1, R5 ;  /* 0x0000000103037824 */ /* 0x000fe400078e0205 */
[----:B------:R-:W-:Y:S02]  /*13420*/  IMAD R0, R0, UR4, RZ ;  /* 0x0000000400007c24 */ /* 0x000fe4000f8e02ff */
[----:B------:R-:W-:-:S04]  /*13430*/  IMAD.WIDE.U32 R2, R4, UR4, R2 ;  /* 0x0000000404027c25 */ /* 0x000fc8000f8e0002 */
[----:B------:R-:W-:Y:S01]  /*13440*/  IMAD R0, R4, UR5, R0 ;  /* 0x0000000504007c24 */ /* 0x000fe2000f8e0200 */
[----:B------:R-:W-:-:S03]  /*13450*/  ULDC.64 UR4, c[0x0][0x2d0] ;  /* 0x0000b40000047ab9 */ /* 0x000fc60000000a00 */
[----:B------:R-:W-:Y:S01]  /*13460*/  IMAD.IADD R3, R3, 0x1, R0 ;  /* 0x0000000103037824 */ /* 0x000fe200078e0200 */
[----:B0-----:R-:W-:Y:S02]  /*13470*/  ISETP.NE.AND P6, PT, R21, 0x1, PT ;  /* 0x000000011500780c */ /* 0x001fe40003fc5270 */
[----:B-1----:R-:W-:-:S04]  /*13480*/  LOP3.LUT R20, R20, 0x7f, RZ, 0xc0, !PT ;  /* 0x0000007f14147812 */ /* 0x002fc800078ec0ff */
[----:B------:R-:W-:-:S07]  /*13490*/  SHF.R.U32.HI R21, RZ, 0x3, R20 ;  /* 0x00000003ff157819 */ /* 0x000fce0000011614 */
[----:B--2---:R-:W0:Y:S01]  /*134a0*/  @P6 LDC R6, c[0x0][0x44c] ;  /* 0x00011300ff066b82 */ /* 0x004e220000000800 */
[----:B------:R-:W1:Y:S07]  /*134b0*/  S2R R20, SR_TID.X ;  /* 0x0000000000147919 */ /* 0x000e6e0000002100 */
[----:B------:R-:W2:Y:S01]  /*134c0*/  @P6 LDC R5, c[0x0][0x450] ;  /* 0x00011400ff056b82 */ /* 0x000ea20000000800 */
[----:B-1----:R-:W-:-:S05]  /*134d0*/  IMAD.SHL.U32 R20, R20, 0x10, RZ ;  /* 0x0000001014147824 */ /* 0x002fca00078e00ff */
[----:B------:R-:W-:-:S05]  /*134e0*/  LOP3.LUT R20, R21, 0x70, R20, 0xf8, !PT ;  /* 0x0000007015147812 */ /* 0x000fca00078ef814 */
[----:B------:R-:W-:Y:S02]  /*134f0*/  IMAD.IADD R0, R20, 0x1, R27 ;  /* 0x0000000114007824 */ /* 0x000fe400078e021b */
[----:B------:R-:W1:Y:S02]  /*13500*/  S2R R20, SR_TID.X ;  /* 0x0000000000147919 */ /* 0x000e640000002100 */
[----:B0-----:R-:W-:Y:S01]  /*13510*/  @P6 IMAD.HI.U32 R6, R0, R6, RZ ;  /* 0x0000000600066227 */ /* 0x001fe200078e00ff */
[----:B------:R-:W-:-:S04]  /*13520*/  MOV R4, R0 ;  /* 0x0000000000047202 */ /* 0x000fc80000000f00 */
[----:B--2---:R-:W-:Y:S02]  /*13530*/  @P6 SHF.R.U32.HI R4, RZ, R5, R6 ;  /* 0x00000005ff046219 */ /* 0x004fe40000011606 */
[----:B------:R-:W0:Y:S03]  /*13540*/  LDC R6, c[0x0][0x448] ;  /* 0x00011200ff067b82 */ /* 0x000e260000000800 */
[----:B------:R-:W-:Y:S02]  /*13550*/  IMAD.MOV R5, RZ, RZ, -R4 ;  /* 0x000000ffff057224 */ /* 0x000fe400078e0a04 */
[----:B------:R-:W-:Y:S01]  /*13560*/  IMAD.WIDE.U32 R2, R4, UR4, R2 ;  /* 0x0000000404027c25 */ /* 0x000fe2000f8e0002 */
[----:B-1----:R-:W-:-:S03]  /*13570*/  LOP3.LUT R20, R20, 0x7f, RZ, 0xc0, !PT ;  /* 0x0000007f14147812 */ /* 0x002fc600078ec0ff */
[----:B0-----:R-:W-:Y:S01]  /*13580*/  IMAD R0, R6, R5, R0 ;  /* 0x0000000506007224 */ /* 0x001fe200078e0200 */
[----:B------:R-:W-:Y:S02]  /*13590*/  SHF.R.S32.HI R5, RZ, 0x1f, R4 ;  /* 0x0000001fff057819 */ /* 0x000fe40000011404 */
[----:B------:R-:W-:-:S03]  /*135a0*/  SHF.R.U32.HI R8, RZ, 0x3, R20 ;  /* 0x00000003ff087819 */ /* 0x000fc60000011614 */
        /* <DEDUP_REMOVED lines=10> */
[----:B------:R-:W-:Y:S01]  /*13650*/  IMAD.IADD R0, R3, 0x1, R5 ;  /* 0x0000000103007824 */ /* 0x000fe200078e0205 */
[----:B------:R-:W-:Y:S02]  /*13660*/  ULDC UR4, c[0x0][0x2b8] ;  /* 0x0000ae0000047ab9 */ /* 0x000fe40000000800 */
[----:B------:R-:W-:Y:S02]  /*13670*/  ISETP.GE.AND P4, PT, R34, UR4, PT ;  /* 0x0000000422007c0c */ /* 0x000fe4000bf86270 */
[----:B------:R-:W-:Y:S01]  /*13680*/  LEA.HI.X R0, R2, UR5, R0, 0x1, P0 ;  /* 0x0000000502007c11 */ /* 0x000fe200080f0c00 */
[----:B------:R-:W-:Y:S01]  /*13690*/  UMOV UR5, 0xffffffff ;  /* 0xffffffff00057882 */ /* 0x000fe20000000000 */
[----:B------:R-:W-:-:S02]  /*136a0*/  ISETP.GE.AND P3, PT, R7, UR4, PT ;  /* 0x0000000407007c0c */ /* 0x000fc4000bf66270 */
[----:B------:R-:W-:Y:S02]  /*136b0*/  ISETP.GE.AND P2, PT, R37, UR4, PT ;  /* 0x0000000425007c0c */ /* 0x000fe4000bf46270 */
[----:B------:R-:W-:Y:S01]  /*136c0*/  ISETP.GE.AND P1, PT, R36, UR4, PT ;  /* 0x0000000424007c0c */ /* 0x000fe2000bf26270 */
[----:B------:R-:W-:-:S12]  /*136d0*/  BRA.DIV UR5, `(.L_x_1390) ;  /* 0x0000003a05347947 */ /* 0x000fd8000b800000 */
[----:B------:R-:W0:Y:S01]  /*136e0*/  SHFL.IDX PT, R3, R4, RZ, 0x181f ;  /* 0x00181fff04037589 */ /* 0x000e2200000e0000 */
[----:B------:R-:W-:Y:S02]  /*136f0*/  IMAD R5, R29, R6, RZ ;  /* 0x000000061d057224 */ /* 0x000fe400078e02ff */
[----:B------:R-:W-:Y:S01]  /*13700*/  IMAD.IADD R27, R8, 0x1, R27 ;  /* 0x00000001081b7824 */ /* 0x000fe200078e021b */
[----:B------:R-:W1:Y:S04]  /*13710*/  SHFL.IDX PT, R2, R0, RZ, 0x181f ;  /* 0x00181fff00027589 */ /* 0x000e6800000e0000 */
[----:B------:R-:W-:Y:S01]  /*13720*/  ISETP.GE.AND P0, PT, R27, R5, PT ;  /* 0x000000051b00720c */ /* 0x000fe20003f06270 */
[----:B------:R-:W-:-:S12]  /*13730*/  SHFL.IDX PT, R14, R4, 0x7, 0x181f ;  /* 0x00f81f00040e7f89 */ /* 0x000fd800000e0000 */
[----:B0-----:R-:W-:-:S05]  /*13740*/  @!P0 LEA R6, P5, R34, R3, 0x1 ;  /* 0x0000000322068211 */ /* 0x001fca00078a08ff */
[----:B-1----:R-:W-:Y:S02]  /*13750*/  @!P0 IMAD.X R3, RZ, RZ, R2, P5 ;  /* 0x000000ffff038224 */ /* 0x002fe400028e0602 */
[----:B------:R-:W-:Y:S01]  /*13760*/  @!P0 IMAD.MOV.U32 R2, RZ, RZ, R6 ;  /* 0x000000ffff028224 */ /* 0x000fe200078e0006 */
[----:B------:R-:W-:-:S04]  /*13770*/  IADD3 R6, R27, 0x10, RZ ;  /* 0x000000101b067810 */ /* 0x000fc80007ffe0ff */
        /* <DEDUP_REMOVED lines=22> */
[----:B------:R-:W-:Y:S01]  /*138e0*/  VIADD R6, R27, 0x30 ;  /* 0x000000301b067836 */ /* 0x000fe20000000000 */
[----:B------:R-:W-:-:S05]  /*138f0*/  @!P0 MOV R3, R7 ;  /* 0x0000000700038202 */ /* 0x000fca0000000f00 */
        /* <DEDUP_REMOVED lines=43> */
[----:B0-----:R-:W-:-:S04]  /*13bb0*/  @!P0 LEA R6, P5, R34, R3, 0x1 ;  /* 0x0000000322068211 */ /* 0x001fc800078a08ff */
[----:B-1----:R-:W-:Y:S01]  /*13bc0*/  @!P0 IADD3.X R7, RZ, R2, RZ, P5, !PT ;  /* 0x00000002ff078210 */ /* 0x002fe20002ffe4ff */
[----:B------:R-:W-:Y:S02]  /*13bd0*/  @!P0 IMAD.MOV.U32 R2, RZ, RZ, R6 ;  /* 0x000000ffff028224 */ /* 0x000fe400078e0006 */
[----:B------:R0:W1:Y:S02]  /*13be0*/  SHFL.IDX PT, R6, R0, 0x7, 0x181f ;  /* 0x00f81f0000067f89 */ /* 0x00006400000e0000 */
[----:B------:R-:W-:-:S05]  /*13bf0*/  @!P0 IMAD.MOV.U32 R3, RZ, RZ, R7 ;  /* 0x000000ffff038224 */ /* 0x000fca00078e0007 */
[----:B------:R0:W-:Y:S04]  /*13c00*/  @!P0 LDGSTS.E.BYPASS.LTC128B.128 [R33+0x13400], desc[UR36][R2.64], !P4 ;  /* 0x1340000002218fae */ /* 0x0001e8000e101d64 */
[----:B------:R0:W-:Y:S04]  /*13c10*/  @!P0 LDGSTS.E.BYPASS.LTC128B.128 [R33+0x17400], desc[UR36][R2.64+0x80], !P3 ;  /* 0x1740008002218fae */ /* 0x0001e8000d901d64 */
[----:B------:R0:W-:Y:S04]  /*13c20*/  @!P0 LDGSTS.E.BYPASS.LTC128B.128 [R33+0x1b400], desc[UR36][R2.64+0x100], !P2 ;  /* 0x1b40010002218fae */ /* 0x0001e8000d101d64 */
[----:B------:R0:W-:Y:S02]  /*13c30*/  @!P0 LDGSTS.E.BYPASS.LTC128B.128 [R33+0x1f400], desc[UR36][R2.64+0x180], !P1 ;  /* 0x1f40018002218fae */ /* 0x0001e4000c901d64 */
.L_x_1477:
[----:B0-----:R-:W-:Y:S01]  /*13c40*/  VIADD R0, R27, 0x70 ;  /* 0x000000701b007836 */ /* 0x001fe20000000000 */
[----:B------:R-:W-:Y:S04]  /*13c50*/  BSSY B0, `(.L_x_1391) ;  /* 0x000000c000007945 */ /* 0x000fe80003800000 */
[----:B------:R-:W-:-:S13]  /*13c60*/  ISETP.GE.AND P0, PT, R0, R5, PT ;  /* 0x000000050000720c */ /* 0x000fda0003f06270 */
[----:B------:R-:W-:Y:S05]  /*13c70*/  @P0 BRA `(.L_x_1392) ;  /* 0x0000000000240947 */ /* 0x000fea0003800000 */
[----:B------:R-:W-:-:S05]  /*13c80*/  LEA R2, P0, R34, R14, 0x1 ;  /* 0x0000000e22027211 */ /* 0x000fca00078008ff */
        /* <DEDUP_REMOVED lines=8> */
.L_x_1392:
[----:B------:R-:W-:Y:S05]  /*13d10*/  BSYNC B0 ;  /* 0x0000000000007941 */ /* 0x000fea0003800000 */
.L_x_1391:
[----:B------:R-:W-:Y:S01]  /*13d20*/  NOP ;  /* 0x0000000000007918 */ /* 0x000fe20000000000 */
[----:B------:R-:W-:-:S13]  /*13d30*/  PLOP3.LUT P0, PT, PT, PT, PT, 0x80, 0x0 ;  /* 0x000000000000781c */ /* 0x000fda0003f0f070 */
.L_x_1393:
[----:B------:R-:W-:Y:S02]  /*13d40*/  PLOP3.LUT P1, PT, P1, P0, PT, 0xa2, 0x0 ;  /* 0x000000000000781c */ /* 0x000fe40000f21472 */
[----:B------:R-:W-:-:S08]  /*13d50*/  @P0 R2UR P1, UR4, R22 ;  /* 0x00000000160402ca */ /* 0x000fd00000020000 */
[----:B------:R-:W-:-:S05]  /*13d60*/  @P0 PLOP3.LUT P0, PT, P1, PT, PT, 0x80, 0x0 ;  /* 0x000000000000081c */ /* 0x000fca0000f0f070 */
[----:B------:R-:W-:Y:S01]  /*13d70*/  @!P1 SYNCS.ARRIVE.TRANS64.RED.A0T1 RZ, [UR4+0x30800], RZ ;  /* 0x030800ffffff99a7 */ /* 0x000fe20008200404 */
[----:B------:R-:W-:Y:S07]  /*13d80*/  @!P1 ARRIVES.LDGSTSBAR.64.TRANSCNT [UR4+0x30800] ;  /* 0x03080000ff0099b0 */ /* 0x000fee0008000a84 */
[----:B------:R-:W-:Y:S05]  /*13d90*/  @P0 BRA.U.ANY `(.L_x_1393) ;  /* 0xfffffffd00e80947 */ /* 0x000fea000393ffff */
[----:B0-----:R-:W2:Y:S04]  /*13da0*/  LDL.LU R3, [R1+0x1c] ;  /* 0x00001c0001037983 */ /* 0x001ea80000300800 */
[----:B------:R-:W3:Y:S01]  /*13db0*/  LDL.LU R2, [R1+0x18] ;  /* 0x0000180001027983 */ /* 0x000ee20000300800 */
[----:B--2---:R-:W-:Y:S01]  /*13dc0*/  VIADD R3, R3, 0x1 ;  /* 0x0000000103037836 */ /* 0x004fe20000000000 */
[----:B---3--:R-:W-:-:S04]  /*13dd0*/  IADD3 R7, R2, -0x2, RZ ;  /* 0xfffffffe02077810 */ /* 0x008fc80007ffe0ff */
[----:B------:R0:W-:Y:S01]  /*13de0*/  STL [R1+0x1c], R3 ;  /* 0x00001c0301007387 */ /* 0x0001e20000100800 */
[----:B------:R-:W-:-:S04]  /*13df0*/  LEA.HI R0, R3, R3, RZ, 0x1 ;  /* 0x0000000303007211 */ /* 0x000fc800078f08ff */
[----:B------:R-:W-:-:S05]  /*13e00*/  LOP3.LUT R0, R0, 0xfffffffe, RZ, 0xc0, !PT ;  /* 0xfffffffe00007812 */ /* 0x000fca00078ec0ff */
[----:B------:R-:W-:-:S05]  /*13e10*/  IMAD.IADD R0, R3, 0x1, -R0 ;  /* 0x0000000103007824 */ /* 0x000fca00078e0a00 */
[----:B0-----:R-:W-:Y:S01]  /*13e20*/  SHF.L.U32 R3, R0, 0x1f, RZ ;  /* 0x0000001f00037819 */ /* 0x001fe200000006ff */
[----:B------:R-:W-:Y:S01]  /*13e30*/  NOP ;  /* 0x0000000000007918 */ /* 0x000fe20000000000 */
[----:B------:R0:W-:Y:S01]  /*13e40*/  SYNCS.ARRIVE.TRANS64.A1T0 RZ, [R22+URZ+0x30800], RZ ;  /* 0x030800ff16ff79a7 */ /* 0x0001e2000810003f */
[----:B------:R-:W-:Y:S01]  /*13e50*/  BSSY B0, `(.L_x_1394) ;  /* 0x0000003000007945 */ /* 0x000fe20003800000 */
[----:B------:R-:W2:Y:S03]  /*13e60*/  SYNCS.PHASECHK.TRANS64.TRYWAIT P0, [R22+URZ+0x30820], R3 ;  /* 0x03082003160075a7 */ /* 0x000ea6000800017f */
[----:B0-2---:R-:W-:Y:S05]  /*13e70*/  @!P0 BRA `(.L_x_1395) ;  /* 0x0000003c00208947 */ /* 0x005fea0003800000 */
.L_x_1478:
[----:B------:R-:W-:Y:S05]  /*13e80*/  BSYNC B0 ;  /* 0x0000000000007941 */ /* 0x000fea0003800000 */
.L_x_1394:
[----:B------:R-:W2:Y:S01]  /*13e90*/  LDL R0, [R1+0x8] ;  /* 0x0000080001007983 */ /* 0x000ea20000100800 */
[----:B------:R-:W-:Y:S01]  /*13ea0*/  BSSY B0, `(.L_x_1396) ;  /* 0x0000102000007945 */ /* 0x000fe20003800000 */
[----:B--2---:R-:W-:-:S13]  /*13eb0*/  ISETP.GE.AND P0, PT, R7, R0, PT ;  /* 0x000000000700720c */ /* 0x004fda0003f06270 */
[----:B------:R-:W-:Y:S05]  /*13ec0*/  @!P0 BRA `(.L_x_1397) ;  /* 0x0000000c00fc8947 */ /* 0x000fea0003800000 */
[C---:B------:R-:W-:Y:S01]  /*13ed0*/  LOP3.LUT R0, R34.reuse, 0x40, RZ, 0xfc, !PT ;  /* 0x0000004022007812 */ /* 0x040fe200078efcff */
[----:B------:R-:W-:Y:S01]  /*13ee0*/  ULDC UR4, c[0x0][0x2f4] ;  /* 0x0000bd0000047ab9 */ /* 0x000fe20000000800 */
[----:B------:R-:W-:Y:S01]  /*13ef0*/  IMAD.MOV.U32 R10, RZ, RZ, R28 ;  /* 0x000000ffff0a7224 */ /* 0x000fe200078e001c */
[----:B------:R-:W-:Y:S01]  /*13f00*/  ISETP.GE.AND P4, PT, R34, UR4, PT ;  /* 0x0000000422007c0c */ /* 0x000fe2000bf86270 */
[----:B-1----:R-:W-:Y:S01]  /*13f10*/  IMAD.MOV.U32 R6, RZ, RZ, R25 ;  /* 0x000000ffff067224 */ /* 0x002fe200078e0019 */
[----:B------:R-:W-:Y:S01]  /*13f20*/  ISETP.GE.AND P3, PT, R0, UR4, PT ;  /* 0x0000000400007c0c */ /* 0x000fe2000bf66270 */
[----:B------:R-:W-:Y:S01]  /*13f30*/  IMAD.MOV.U32 R29, RZ, RZ, R26 ;  /* 0x000000ffff1d7224 */ /* 0x000fe200078e001a */
[----:B------:R-:W-:Y:S02]  /*13f40*/  ISETP.GE.AND P2, PT, R37, UR4, PT ;  /* 0x0000000425007c0c */ /* 0x000fe4000bf46270 */
[----:B------:R-:W-:-:S13]  /*13f50*/  ISETP.GE.AND P1, PT, R36, UR4, PT ;  /* 0x0000000424007c0c */ /* 0x000fda000bf26270 */
.L_x_1410:
[----:B------:R-:W2:Y:S04]  /*13f60*/  LDL R0, [R1+0x4] ;  /* 0x0000040001007983 */ /* 0x000ea80000100800 */
[----:B------:R-:W3:Y:S01]  /*13f70*/  LDL R8, [R1+0xc] ;  /* 0x00000c0001087983 */ /* 0x000ee20000100800 */
[----:B------:R-:W1:Y:S01]  /*13f80*/  S2R R2, SR_TID.X ;  /* 0x0000000000027919 */ /* 0x000e620000002100 */
[----:B------:R-:W4:Y:S01]  /*13f90*/  S2R R9, SR_TID.X ;  /* 0x0000000000097919 */ /* 0x000f220000002100 */
[----:B-1----:R-:W-:-:S04]  /*13fa0*/  LOP3.LUT R2, R2, 0x7f, RZ, 0xc0, !PT ;  /* 0x0000007f02027812 */ /* 0x002fc800078ec0ff */
[----:B0-----:R-:W-:Y:S02]  /*13fb0*/  SHF.R.U32.HI R3, RZ, 0x3, R2 ;  /* 0x00000003ff037819 */ /* 0x001fe40000011602 */
[----:B------:R-:W0:Y:S01]  /*13fc0*/  LDC R2, c[0x0][0x430] ;  /* 0x00010c00ff027b82 */ /* 0x000e220000000800 */
[----:B----4-:R-:W-:-:S05]  /*13fd0*/  IMAD.SHL.U32 R9, R9, 0x10, RZ ;  /* 0x0000001009097824 */ /* 0x010fca00078e00ff */
[----:B------:R-:W-:-:S04]  /*13fe0*/  LOP3.LUT R9, R3, 0x70, R9, 0xf8, !PT ;  /* 0x0000007003097812 */ /* 0x000fc800078ef809 */
[----:B------:R-:W-:-:S13]  /*13ff0*/  ISETP.GT.U32.AND P6, PT, R9, 0x3f, PT ;  /* 0x0000003f0900780c */ /* 0x000fda0003fc4070 */
[----:B------:R-:W1:Y:S01]  /*14000*/  @!P6 LDC.64 R4, c[0x0][0x428] ;  /* 0x00010a00ff04eb82 */ /* 0x000e620000000a00 */
[----:B0-----:R-:W-:-:S13]  /*14010*/  ISETP.NE.AND P0, PT, R2, 0x1, PT ;  /* 0x000000010200780c */ /* 0x001fda0003f05270 */
[----:B------:R-:W0:Y:S08]  /*14020*/  @P0 LDC R3, c[0x0][0x434] ;  /* 0x00010d00ff030b82 */ /* 0x000e300000000800 */
[----:B------:R-:W4:Y:S01]  /*14030*/  @P0 LDC R2, c[0x0][0x438] ;  /* 0x00010e00ff020b82 */ /* 0x000f220000000800 */
[----:B------:R-:W-:Y:S05]  /*14040*/  YIELD ;  /* 0x0000000000007946 */ /* 0x000fea0003800000 */
[----:B------:R-:W-:Y:S01]  /*14050*/  ULDC UR4, c[0x0][0x430] ;  /* 0x00010c0000047ab9 */ /* 0x000fe20000000800 */
[----:B--2---:R-:W-:-:S04]  /*14060*/  IMAD R0, R7, 0x40, R0 ;  /* 0x0000004007007824 */ /* 0x004fc800078e0200 */
[----:B------:R-:W-:-:S04]  /*14070*/  IMAD.IADD R0, R9, 0x1, R0 ;  /* 0x0000000109007824 */ /* 0x000fc800078e0200 */
[----:B0-----:R-:W-:Y:S01]  /*14080*/  @P0 IMAD.HI.U32 R3, R0, R3, RZ ;  /* 0x0000000300030227 */ /* 0x001fe200078e00ff */
[----:B------:R-:W-:-:S04]  /*14090*/  MOV R11, R0 ;  /* 0x00000000000b7202 */ /* 0x000fc80000000f00 */
[----:B----4-:R-:W-:-:S04]  /*140a0*/  @P0 SHF.R.U32.HI R11, RZ, R2, R3 ;  /* 0x00000002ff0b0219 */ /* 0x010fc80000011603 */
[--C-:B------:R-:W-:Y:S01]  /*140b0*/  @!P6 SHF.R.S32.HI R3, RZ, 0x1f, R11.reuse ;  /* 0x0000001fff03e819 */ /* 0x100fe2000001140b */
[----:B------:R-:W-:-:S04]  /*140c0*/  @!P6 IMAD.MOV.U32 R2, RZ, RZ, R11 ;  /* 0x000000ffff02e224 */ /* 0x000fc800078e000b */
[----:B-1----:R-:W-:-:S04]  /*140d0*/  @!P6 IMAD.WIDE.U32 R2, R31, R4, R2 ;  /* 0x000000041f02e225 */ /* 0x002fc800078e0002 */
[----:B---3--:R-:W-:Y:S02]  /*140e0*/  @!P6 IMAD R4, R8, R4, RZ ;  /* 0x000000040804e224 */ /* 0x008fe400078e02ff */
[----:B------:R-:W0:Y:S02]  /*140f0*/  @!P6 LDC.64 R8, c[0x0][0x418] ;  /* 0x00010600ff08eb82 */ /* 0x000e240000000a00 */
[----:B------:R-:W-:-:S04]  /*14100*/  @!P6 IMAD R5, R31, R5, R4 ;  /* 0x000000051f05e224 */ /* 0x000fc800078e0204 */
[----:B------:R-:W-:Y:S02]  /*14110*/  @!P6 IMAD.IADD R3, R5, 0x1, R3 ;  /* 0x000000010503e824 */ /* 0x000fe400078e0203 */
[----:B------:R-:W-:-:S04]  /*14120*/  IMAD.MOV R5, RZ, RZ, -R11 ;  /* 0x000000ffff057224 */ /* 0x000fc800078e0a0b */
[----:B------:R-:W-:Y:S02]  /*14130*/  IMAD R5, R5, UR4, R0 ;  /* 0x0000000405057c24 */ /* 0x000fe4000f8e0200 */
[----:B------:R-:W-:Y:S01]  /*14140*/  IMAD.MOV.U32 R0, RZ, RZ, RZ ;  /* 0x000000ffff007224 */ /* 0x000fe200078e00ff */
[----:B0-----:R-:W-:-:S04]  /*14150*/  @!P6 LEA R8, P0, R2, R8, 0x2 ;  /* 0x000000080208e211 */ /* 0x001fc800078010ff */
[----:B------:R-:W-:-:S05]  /*14160*/  @!P6 LEA.HI.X R9, R2, R9, R3, 0x2, P0 ;  /* 0x000000090209e211 */ /* 0x000fca00000f1403 */
[----:B------:R0:W5:Y:S01]  /*14170*/  @!P6 LDG.E R0, desc[UR36][R8.64] ;  /* 0x000000240800e981 */ /* 0x000162000c1e1900 */
[----:B------:R-:W-:Y:S01]  /*14180*/  LOP3.LUT P5, RZ, R23, 0x20, RZ, 0xc0, !PT ;  /* 0x0000002017ff7812 */ /* 0x000fe200078ac0ff */
[----:B------:R-:W-:-:S05]  /*14190*/  VIADD R25, R6, 0x1 ;  /* 0x0000000106197836 */ /* 0x000fca0000000000 */
[----:B------:R-:W-:-:S04]  /*141a0*/  ISETP.NE.AND P0, PT, R25, 0x2, PT ;  /* 0x000000021900780c */ /* 0x000fc80003f05270 */
[----:B------:R-:W-:Y:S01]  /*141b0*/  SEL R28, RZ, 0x1, P0 ;  /* 0x00000001ff1c7807 */ /* 0x000fe20000000000 */
[----:B------:R-:W-:Y:S01]  /*141c0*/  IMAD.MOV.U32 R26, RZ, RZ, R7 ;  /* 0x000000ffff1a7224 */ /* 0x000fe200078e0007 */
[----:B------:R-:W-:Y:S02]  /*141d0*/  SEL R25, R25, RZ, P0 ;  /* 0x000000ff19197207 */ /* 0x000fe40000000000 */
[----:B------:R-:W-:Y:S01]  /*141e0*/  LOP3.LUT R28, R10, R28, RZ, 0x3c, !PT ;  /* 0x0000001c0a1c7212 */ /* 0x000fe200078e3cff */
[----:B0-----:R-:W-:Y:S06]  /*141f0*/  @!P5 BRA `(.L_x_1398) ;  /* 0x000000000004d947 */ /* 0x001fec0003800000 */
[----:B------:R-:W-:Y:S01]  /*14200*/  BPT.TRAP 0x1 ;  /* 0x000000040000795c */ /* 0x000fe20000300000 */
.L_x_1398:
[----:B------:R-:W-:Y:S01]  /*14210*/  LEA R7, R25, R22, 0x3 ;  /* 0x0000001619077211 */ /* 0x000fe200078e18ff */
[----:B------:R-:W-:Y:S01]  /*14220*/  BSSY B1, `(.L_x_1399) ;  /* 0x0000004000017945 */ /* 0x000fe20003800000 */
[----:B------:R-:W-:-:S04]  /*14230*/  SHF.L.U32 R2, R28, 0x1f, RZ ;  /* 0x0000001f1c027819 */ /* 0x000fc800000006ff */
[----:B------:R-:W0:Y:S02]  /*14240*/  SYNCS.PHASECHK.TRANS64.TRYWAIT P0, [R7+URZ+0x30840], R2 ;  /* 0x03084002070075a7 */ /* 0x000e24000800017f */
[----:B0-----:R-:W-:Y:S05]  /*14250*/  @!P0 BRA `(.L_x_1400) ;  /* 0x00000038003c8947 */ /* 0x001fea0003800000 */
.L_x_1479:
[----:B------:R-:W-:Y:S05]  /*14260*/  BSYNC B1 ;  /* 0x0000000000017941 */ /* 0x000fea0003800000 */
.L_x_1399:
        /* <DEDUP_REMOVED lines=27> */
[----:B------:R-:W-:Y:S01]  /*14420*/  LEA R20, R20, R22, 0x1 ;  /* 0x0000001614147211 */ /* 0x000fe200078e08ff */
[----:B------:R-:W1:Y:S01]  /*14430*/  SHFL.IDX PT, R3, R27, RZ, 0x181f ;  /* 0x00181fff1b037589 */ /* 0x000e6200000e0000 */
[----:B------:R-:W-:-:S03]  /*14440*/  @P2 LOP3.LUT R23, R23, 0x1000, RZ, 0xfc, !PT ;  /* 0x0000100017172812 */ /* 0x000fc600078efcff */
        /* <DEDUP_REMOVED lines=31> */
.L_x_1489:
        /* <DEDUP_REMOVED lines=17> */
.L_x_1402:
        /* <DEDUP_REMOVED lines=10> */
.L_x_1403:
[----:B------:R2:W-:Y:S01]  /*147f0*/  SYNCS.ARRIVE.TRANS64.A1T0 RZ, [R7+URZ+0x30830], RZ ;  /* 0x030830ff07ff79a7 */ /* 0x0005e2000810003f */
[----:B------:R-:W-:Y:S05]  /*14800*/  @!P6 BRA `(.L_x_1404) ;  /* 0x000000000004e947 */ /* 0x000fea0003800000 */
[----:B------:R-:W-:Y:S01]  /*14810*/  BPT.TRAP 0x1 ;  /* 0x000000040000795c */ /* 0x000fe20000300000 */
.L_x_1404:
[----:B-1----:R-:W-:Y:S01]  /*14820*/  SHF.L.U32 R2, R10, 0x1f, RZ ;  /* 0x0000001f0a027819 */ /* 0x002fe200000006ff */
[----:B--2---:R-:W-:Y:S01]  /*14830*/  IMAD R7, R6, 0x8, R22 ;  /* 0x0000000806077824 */ /* 0x004fe200078e0216 */
[----:B------:R-:W-:Y:S03]  /*14840*/  BSSY B1, `(.L_x_1405) ;  /* 0x0000003000017945 */ /* 0x000fe60003800000 */
[----:B------:R-:W1:Y:S02]  /*14850*/  SYNCS.PHASECHK.TRANS64.TRYWAIT P0, [R7+URZ+0x30860], R2 ;  /* 0x03086002070075a7 */ /* 0x000e64000800017f */
[----:B-1----:R-:W-:Y:S05]  /*14860*/  @!P0 BRA `(.L_x_1406) ;  /* 0x0000003800408947 */ /* 0x002fea0003800000 */
.L_x_1490:
[----:B------:R-:W-:Y:S05]  /*14870*/  BSYNC B1 ;  /* 0x0000000000017941 */ /* 0x000fea0003800000 */
.L_x_1405:
        /* <DEDUP_REMOVED lines=11> */
[----:B------:R-:W1:Y:S01]  /*14930*/  SHFL.IDX PT, R3, R24, RZ, 0x181f ;  /* 0x00181fff18037589 */ /* 0x000e6200000e0000 */
[----:B0-----:R-:W-:-:S04]  /*14940*/  IADD3 R2, P0, R2, R4, RZ ;  /* 0x0000000402027210 */ /* 0x001fc80007f1e0ff */
[----:B-1----:R-:W-:Y:S02]  /*14950*/  IADD3.X R3, RZ, R3, RZ, P0, !PT ;  /* 0x00000003ff037210 */ /* 0x002fe400007fe4ff */
        /* <DEDUP_REMOVED lines=35> */
.L_x_1500:
[----:B-1----:R-:W-:Y:S01]  /*14b90*/  IADD3 R2, P0, R2, R4, RZ ;  /* 0x0000000402027210 */ /* 0x002fe20007f1e0ff */
        /* <DEDUP_REMOVED lines=15> */
[----:B-1----:R-:W-:Y:S01]  /*14c90*/  IMAD.WIDE.U32 R2, R5, UR4, RZ ;  /* 0x0000000405027c25 */ /* 0x002fe2000f8e00ff */
[----:B------:R-:W-:-:S03]  /*14ca0*/  ULDC.64 UR4, c[0x0][0x338] ;  /* 0x0000ce0000047ab9 */ /* 0x000fc60000000a00 */
[----:B------:R-:W-:Y:S02]  /*14cb0*/  IMAD.IADD R3, R3, 0x1, R9 ;  /* 0x0000000103037824 */ /* 0x000fe400078e0209 */
[----:B------:R-:W-:Y:S02]  /*14cc0*/  IMAD R21, R21, UR4, RZ ;  /* 0x0000000415157c24 */ /* 0x000fe4000f8e02ff */
[----:B------:R-:W-:-:S04]  /*14cd0*/  IMAD.WIDE.U32 R2, R0, UR4, R2 ;  /* 0x0000000400027c25 */ /* 0x000fc8000f8e0002 */
[----:B------:R-:W-:Y:S01]  /*14ce0*/  IMAD R21, R0, UR5, R21 ;  /* 0x0000000500157c24 */ /* 0x000fe2000f8e0215 */
[----:B------:R-:W-:Y:S01]  /*14cf0*/  ULDC.64 UR4, c[0x0][0x330] ;  /* 0x0000cc0000047ab9 */ /* 0x000fe20000000a00 */
[----:B------:R-:W-:Y:S01]  /*14d00*/  NOP ;  /* 0x0000000000007918 */ /* 0x000fe20000000000 */
[----:B------:R-:W-:Y:S02]  /*14d10*/  IMAD R5, R30, UR4, RZ ;  /* 0x000000041e057c24 */ /* 0x000fe4000f8e02ff */
[----:B------:R-:W-:Y:S02]  /*14d20*/  IMAD.IADD R3, R3, 0x1, R21 ;  /* 0x0000000103037824 */ /* 0x000fe400078e0215 */
[C---:B------:R-:W-:Y:S02]  /*14d30*/  IMAD R5, R18.reuse, UR5, R5 ;  /* 0x0000000512057c24 */ /* 0x040fe4000f8e0205 */
[----:B------:R-:W-:Y:S01]  /*14d40*/  IMAD.WIDE.U32 R2, R18, UR4, R2 ;  /* 0x0000000412027c25 */ /* 0x000fe2000f8e0002 */
[----:B------:R-:W-:-:S04]  /*14d50*/  ULDC.64 UR4, c[0x0][0x318] ;  /* 0x0000c60000047ab9 */ /* 0x000fc80000000a00 */
[----:B------:R-:W-:Y:S02]  /*14d60*/  IADD3 R3, R5, R3, RZ ;  /* 0x0000000305037210 */ /* 0x000fe40007ffe0ff */
[----:B0-----:R-:W-:-:S04]  /*14d70*/  LEA R17, P0, R2, UR4, 0x1 ;  /* 0x0000000402117c11 */ /* 0x001fc8000f8008ff */
[----:B------:R-:W-:Y:S02]  /*14d80*/  LEA.HI.X R24, R2, UR5, R3, 0x1, P0 ;  /* 0x0000000502187c11 */ /* 0x000fe400080f0c03 */
[----:B------:R-:W-:-:S13]  /*14d90*/  PLOP3.LUT P0, PT, PT, PT, PT, 0x80, 0x0 ;  /* 0x000000000000781c */ /* 0x000fda0003f0f070 */
.L_x_1408:
        /* <DEDUP_REMOVED lines=10> */
.L_x_1409:
[----:B------:R-:W2:Y:S01]  /*14e40*/  LDL R0, [R1+0x8] ;  /* 0x0000080001007983 */ /* 0x000ea20000100800 */
[----:B------:R0:W-:Y:S01]  /*14e50*/  SYNCS.ARRIVE.TRANS64.A1T0 RZ, [R7+URZ+0x30850], RZ ;  /* 0x030850ff07ff79a7 */ /* 0x0001e2000810003f */
[----:B------:R-:W-:Y:S02]  /*14e60*/  IMAD.MOV.U32 R10, RZ, RZ, R28 ;  /* 0x000000ffff0a7224 */ /* 0x000fe400078e001c */
[----:B------:R-:W-:Y:S02]  /*14e70*/  IMAD.MOV.U32 R6, RZ, RZ, R25 ;  /* 0x000000ffff067224 */ /* 0x000fe400078e0019 */
[----:B------:R-:W-:Y:S02]  /*14e80*/  IMAD.MOV.U32 R29, RZ, RZ, R26 ;  /* 0x000000ffff1d7224 */ /* 0x000fe400078e001a */
[C---:B0-----:R-:W-:Y:S01]  /*14e90*/  VIADD R7, R26.reuse, 0xffffffff ;  /* 0xffffffff1a077836 */ /* 0x041fe20000000000 */
[----:B--2---:R-:W-:-:S13]  /*14ea0*/  ISETP.GT.AND P0, PT, R26, R0, PT ;  /* 0x000000001a00720c */ /* 0x004fda0003f04270 */
[----:B------:R-:W-:Y:S05]  /*14eb0*/  @P0 BRA `(.L_x_1410) ;  /* 0xfffffff000280947 */ /* 0x000fea000383ffff */
.L_x_1397:
[----:B------:R-:W-:Y:S05]  /*14ec0*/  BSYNC B0 ;  /* 0x0000000000007941 */ /* 0x000fea0003800000 */
.L_x_1396:
        /* <DEDUP_REMOVED lines=8> */
[----:B------:R-:W2:Y:S02]  /*14f50*/  FLO.U32 R0, UR4 ;  /* 0x0000000400007d00 */ /* 0x000ea400080e0000 */
[----:B--2---:R-:W-:-:S06]  /*14f60*/  ISETP.EQ.U32.AND P0, PT, R0, R5, PT ;  /* 0x000000050000720c */ /* 0x004fcc0003f02070 */
[----:B------:R-:W0:Y:S07]  /*14f70*/  POPC R5, UR4 ;  /* 0x0000000400057d09 */ /* 0x000e2e0008000000 */
[----:B0-----:R-:W2:Y:S01]  /*14f80*/  @P0 ATOMG.E.ADD.STRONG.GPU PT, R3, desc[UR36][R2.64], R5 ;  /* 0x00000005020309a8 */ /* 0x001ea200081ee1e4 */
[----:B------:R-:W0:Y:S02]  /*14f90*/  S2R R4, SR_LTMASK ;  /* 0x0000000000047919 */ /* 0x000e240000003900 */
[----:B0-----:R-:W-:-:S04]  /*14fa0*/  LOP3.LUT R4, R4, UR4, RZ, 0xc0, !PT ;  /* 0x0000000404047c12 */ /* 0x001fc8000f8ec0ff */
[----:B------:R-:W0:Y:S01]  /*14fb0*/  POPC R7, R4 ;  /* 0x0000000400077309 */ /* 0x000e220000000000 */
[----:B--2---:R-:W0:Y:S02]  /*14fc0*/  SHFL.IDX PT, R0, R3, R0, 0x1f ;  /* 0x00001f0003007589 */ /* 0x004e2400000e0000 */
[----:B0-----:R-:W-:-:S07]  /*14fd0*/  IADD3 R16, R0, UR39, R7 ;  /* 0x0000002700107c10 */ /* 0x001fce000fffe007 */
.L_x_1412:
[----:B------:R-:W-:Y:S05]  /*14fe0*/  BSYNC B0 ;  /* 0x0000000000007941 */ /* 0x000fea0003800000 */
.L_x_1411:
[----:B------:R-:W-:-:S13]  /*14ff0*/  LOP3.LUT P0, RZ, R23, 0x20, RZ, 0xc0, !PT ;  /* 0x0000002017ff7812 */ /* 0x000fda000780c0ff */
[----:B------:R-:W-:Y:S05]  /*15000*/  @!P0 BRA `(.L_x_1413) ;  /* 0x0000000000048947 */ /* 0x000fea0003800000 */
[----:B------:R-:W-:Y:S01]  /*15010*/  BPT.TRAP 0x1 ;  /* 0x000000040000795c */ /* 0x000fe20000300000 */
.L_x_1413:
[----:B------:R-:W2:Y:S01]  /*15020*/  LDL.LU R2, [R1] ;  /* 0x0000000001027983 */ /* 0x000ea20000300800 */
[----:B------:R-:W-:Y:S01]  /*15030*/  IMAD R0, R25, 0x8, R22 ;  /* 0x0000000819007824 */ /* 0x000fe200078e0216 */
[----:B0-----:R-:W-:Y:S01]  /*15040*/  SHF.L.U32 R3, R28, 0x1f, RZ ;  /* 0x0000001f1c037819 */ /* 0x001fe200000006ff */
[----:B------:R-:W-:Y:S03]  /*15050*/  BSSY B0, `(.L_x_1414) ;  /* 0x0000004000007945 */ /* 0x000fe60003800000 */
[----:B------:R-:W0:Y:S01]  /*15060*/  SYNCS.PHASECHK.TRANS64.TRYWAIT P0, [R0+URZ+0x30860], R3 ;  /* 0x03086003000075a7 */ /* 0x000e22000800017f */
[----:B--2---:R-:W-:Y:S01]  /*15070*/  IMAD R5, R26, -0x40, R2 ;  /* 0xffffffc01a057824 */ /* 0x004fe200078e0202 */
[----:B0-----:R-:W-:Y:S06]  /*15080*/  @!P0 BRA `(.L_x_1415) ;  /* 0x0000003400c88947 */ /* 0x001fec0003800000 */
.L_x_1501:
[----:B------:R-:W-:Y:S05]  /*15090*/  BSYNC B0 ;  /* 0x0000000000007941 */ /* 0x000fea0003800000 */
.L_x_1414:
[----:B------:R-:W2:Y:S01]  /*150a0*/  S2R R2, SR_TID.X ;  /* 0x0000000000027919 */ /* 0x000ea20000002100 */
[----:B------:R-:W-:Y:S01]  /*150b0*/  UMOV UR4, 0xffffffff ;  /* 0xffffffff00047882 */ /* 0x000fe20000000000 */
[----:B------:R-:W-:Y:S02]  /*150c0*/  LEA R7, R25, R32, 0xe ;  /* 0x0000002019077211 */ /* 0x000fe400078e70ff */
[----:B--2---:R-:W-:-:S04]  /*150d0*/  LOP3.LUT R2, R2, 0x7f, RZ, 0xc0, !PT ;  /* 0x0000007f02027812 */ /* 0x004fc800078ec0ff */
[----:B------:R-:W-:-:S05]  /*150e0*/  SHF.R.U32.HI R2, RZ, 0x3, R2 ;  /* 0x00000003ff027819 */ /* 0x000fca0000011602 */
[----:B------:R-:W-:Y:S01]  /*150f0*/  IMAD.IADD R5, R5, 0x1, -R2 ;  /* 0x0000000105057824 */ /* 0x000fe200078e0a02 */
[----:B------:R-:W-:Y:S06]  /*15100*/  BRA.DIV UR4, `(.L_x_1416) ;  /* 0x0000003604bc7947 */ /* 0x000fec000b800000 */
[----:B------:R-:W2:Y:S01]  /*15110*/  SHFL.IDX PT, R14, R17, RZ, 0x181f ;  /* 0x00181fff110e7589 */ /* 0x000ea200000e0000 */
[----:B------:R-:W-:Y:S01]  /*15120*/  ULDC UR4, c[0x0][0x2f4] ;  /* 0x0000bd0000047ab9 */ /* 0x000fe20000000800 */
[C---:B-1----:R-:W-:Y:S01]  /*15130*/  IMAD.SHL.U32 R6, R34.reuse, 0x2, RZ ;  /* 0x0000000222067824 */ /* 0x042fe200078e00ff */
[C---:B------:R-:W-:Y:S01]  /*15140*/  ISETP.GE.AND P3, PT, R34.reuse, UR4, PT ;  /* 0x0000000422007c0c */ /* 0x040fe2000bf66270 */
[----:B0-----:R-:W0:Y:S01]  /*15150*/  SHFL.IDX PT, R3, R24, RZ, 0x181f ;  /* 0x00181fff18037589 */ /* 0x001e2200000e0000 */
[----:B------:R-:W-:Y:S01]  /*15160*/  LOP3.LUT R8, R34, 0x40, RZ, 0xfc, !PT ;  /* 0x0000004022087812 */ /* 0x000fe200078efcff */
[----:B------:R-:W-:Y:S01]  /*15170*/  IMAD R4, R7, 0x2, R22 ;  /* 0x0000000207047824 */ /* 0x000fe200078e0216 */
[----:B------:R-:W-:Y:S01]  /*15180*/  ISETP.LT.OR P4, PT, R5, 0x1, P3 ;  /* 0x000000010500780c */ /* 0x000fe20001f81670 */
[----:B------:R-:W-:Y:S01]  /*15190*/  SHFL.IDX PT, R7, R24, 0x1, 0x181f ;  /* 0x00381f0018077f89 */ /* 0x000fe200000e0000 */
[----:B------:R-:W-:Y:S02]  /*151a0*/  ISETP.GE.AND P2, PT, R8, UR4, PT ;  /* 0x0000000408007c0c */ /* 0x000fe4000bf46270 */
[----:B------:R-:W-:-:S02]  /*151b0*/  ISETP.GE.AND P1, PT, R37, UR4, PT ;  /* 0x0000000425007c0c */ /* 0x000fc4000bf26270 */
[----:B--2---:R-:W-:Y:S02]  /*151c0*/  IADD3 R2, P0, R14, R6, RZ ;  /* 0x000000060e027210 */ /* 0x004fe40007f1e0ff */
[----:B------:R-:W1:Y:S03]  /*151d0*/  SHFL.IDX PT, R14, R17, 0x1, 0x181f ;  /* 0x00381f00110e7f89 */ /* 0x000e6600000e0000 */
        /* <DEDUP_REMOVED lines=8> */
[----:B------:R1:W-:Y:S02]  /*15260*/  LDGSTS.E.BYPASS.LTC128B.128 [R4+0x6400], desc[UR36][R2.64+0x180], !P4 ;  /* 0x0640018002047fae */ /* 0x0003e4000e101d64 */
[----:B-1----:R-:W-:Y:S02]  /*15270*/  IADD3 R2, P4, R14, R6, RZ ;  /* 0x000000060e027210 */ /* 0x002fe40007f9e0ff */
[----:B------:R-:W0:Y:S03]  /*15280*/  SHFL.IDX PT, R14, R17, 0x2, 0x181f ;  /* 0x00581f00110e7f89 */ /* 0x000e2600000e0000 */
        /* <DEDUP_REMOVED lines=12> */
[----:B------:R0:W3:Y:S03]  /*15350*/  SHFL.IDX PT, R14, R17, 0x3, 0x181f ;  /* 0x00781f00110e7f89 */ /* 0x0000e600000e0000 */
        /* <DEDUP_REMOVED lines=9> */
.L_x_1511:
[C---:B------:R-:W-:Y:S02]  /*153f0*/  ISETP.LT.OR P3, PT, R5.reuse, 0x31, P3 ;  /* 0x000000310500780c */ /* 0x040fe40001f61670 */
[C---:B------:R-:W-:Y:S02]  /*15400*/  ISETP.LT.OR P2, PT, R5.reuse, 0x31, P2 ;  /* 0x000000310500780c */ /* 0x040fe40001741670 */
[C---:B------:R-:W-:Y:S02]  /*15410*/  ISETP.LT.OR P1, PT, R5.reuse, 0x31, P1 ;  /* 0x000000310500780c */ /* 0x040fe40000f21670 */
[----:B01----:R-:W-:Y:S02]  /*15420*/  IADD3 R2, P4, R14, R6, RZ ;  /* 0x000000060e027210 */ /* 0x003fe40007f9e0ff */
        /* <DEDUP_REMOVED lines=11> */
.L_x_1417:
        /* <DEDUP_REMOVED lines=10> */
.L_x_1418:
[----:B------:R1:W-:Y:S01]  /*15580*/  SYNCS.ARRIVE.TRANS64.A1T0 RZ, [R0+URZ+0x30850], RZ ;  /* 0x030850ff00ff79a7 */ /* 0x0003e2000810003f */
[----:B------:R-:W-:-:S04]  /*15590*/  IADD3 R25, R25, 0x1, RZ ;  /* 0x0000000119197810 */ /* 0x000fc80007ffe0ff */
[----:B------:R-:W-:-:S04]  /*155a0*/  ISETP.NE.AND P0, PT, R25, 0x2, PT ;  /* 0x000000021900780c */ /* 0x000fc80003f05270 */
[----:B0-----:R-:W-:Y:S02]  /*155b0*/  SEL R3, RZ, 0x1, P0 ;  /* 0x00000001ff037807 */ /* 0x001fe40000000000 */
[----:B------:R-:W-:Y:S02]  /*155c0*/  SEL R25, R25, RZ, P0 ;  /* 0x000000ff19197207 */ /* 0x000fe40000000000 */
[----:B-1----:R-:W-:-:S07]  /*155d0*/  LOP3.LUT R28, R28, R3, RZ, 0x3c, !PT ;  /* 0x000000031c1c7212 */ /* 0x002fce00078e3cff */
.L_x_1375:
[----:B------:R-:W-:Y:S05]  /*155e0*/  BSYNC B7 ;  /* 0x0000000000077941 */ /* 0x000fea0003800000 */
.L_x_1373:
        /* <DEDUP_REMOVED lines=8> */
[----:B------:R1:W2:Y:S01]  /*15670*/  LDS.128 R16, [R22+0x308d0] ;  /* 0x0308d00016107984 */ /* 0x0002a20000000c00 */
[----:B------:R-:W-:Y:S06]  /*15680*/  BAR.ARV 0x4, 0x180 ;  /* 0x0106000000007b1d */ /* 0x000fec0000002000 */
[----:B------:R-:W-:Y:S05]  /*15690*/  BRA `(.L_x_1420) ;  /* 0x0000000800cc7947 */ /* 0x000fea0003800000 */
.L_x_1419:
        /* <DEDUP_REMOVED lines=11> */
[----:B------:R-:W-:Y:S01]  /*15750*/  IMAD.MOV.U32 R5, RZ, RZ, RZ ;  /* 0x000000ffff057224 */ /* 0x000fe200078e00ff */
[C---:B------:R-:W-:Y:S02]  /*15760*/  ISETP.GE.U32.AND P2, PT, R8.reuse, 0x2, PT ;  /* 0x000000020800780c */ /* 0x040fe40003f46070 */
[C---:B------:R-:W-:Y:S01]  /*15770*/  ISETP.GE.U32.AND P3, PT, R8.reuse, 0x4, PT ;  /* 0x000000040800780c */ /* 0x040fe20003f66070 */
[----:B------:R-:W-:Y:S01]  /*15780*/  SHFL.IDX PT, R0, R16, RZ, 0x1f ;  /* 0x00001fff10007589 */ /* 0x000fe200000e0000 */
[C---:B------:R-:W-:Y:S02]  /*15790*/  ISETP.GE.U32.AND P4, PT, R8.reuse, 0x8, PT ;  /* 0x000000080800780c */ /* 0x040fe40003f86070 */
[C---:B------:R-:W-:Y:S01]  /*157a0*/  ISETP.GE.U32.AND P5, PT, R8.reuse, 0x10, PT ;  /* 0x000000100800780c */ /* 0x040fe20003fa6070 */
[----:B------:R-:W-:Y:S01]  /*157b0*/  SHFL.IDX PT, R4, R16, 0x1, 0x1f ;  /* 0x00201f0010047f89 */ /* 0x000fe200000e0000 */
[----:B--2---:R-:W-:Y:S01]  /*157c0*/  @!P1 IMAD.MOV.U32 R5, RZ, RZ, R2 ;  /* 0x000000ffff059224 */ /* 0x004fe200078e0002 */
[----:B------:R-:W-:-:S04]  /*157d0*/  ISETP.NE.AND P1, PT, R8, RZ, PT ;  /* 0x000000ff0800720c */ /* 0x000fc80003f25270 */
[----:B------:R-:W1:Y:S02]  /*157e0*/  SHFL.UP PT, R14, R5, 0x1, RZ ;  /* 0x04200000050e7989 */ /* 0x000e6400000e00ff */
[----:B-1----:R-:W-:-:S05]  /*157f0*/  SEL R6, R14, RZ, P1 ;  /* 0x000000ff0e067207 */ /* 0x002fca0000800000 */
[----:B------:R-:W-:-:S05]  /*15800*/  IMAD.IADD R6, R5, 0x1, R6 ;  /* 0x0000000105067824 */ /* 0x000fca00078e0206 */
[----:B------:R-:W1:Y:S02]  /*15810*/  SHFL.UP PT, R14, R6, 0x2, RZ ;  /* 0x04400000060e7989 */ /* 0x000e6400000e00ff */
[----:B-1----:R-:W-:-:S05]  /*15820*/  SEL R7, R14, RZ, P2 ;  /* 0x000000ff0e077207 */ /* 0x002fca0001000000 */
[----:B------:R-:W-:-:S05]  /*15830*/  IMAD.IADD R7, R6, 0x1, R7 ;  /* 0x0000000106077824 */ /* 0x000fca00078e0207 */
[----:B------:R-:W1:Y:S02]  /*15840*/  SHFL.UP PT, R14, R7, 0x4, RZ ;  /* 0x04800000070e7989 */ /* 0x000e6400000e00ff */
        /* <DEDUP_REMOVED lines=8> */
[----:B------:R1:W2:Y:S02]  /*158d0*/  SHFL.IDX PT, R14, R6, 0x1f, 0x1f ;  /* 0x03e01f00060e7f89 */ /* 0x0002a400000e0000 */
.L_x_1521:
[----:B------:R-:W-:Y:S02]  /*158e0*/  ULDC UR4, c[0x0][0xc38] ;  /* 0x00030e0000047ab9 */ /* 0x000fe40000000800 */
[----:B------:R-:W-:-:S04]  /*158f0*/  IMAD.U32 R7, RZ, RZ, UR4 ;  /* 0x00000004ff077e24 */ /* 0x000fc8000f8e00ff */
[----:B--2---:R-:W-:-:S04]  /*15900*/  IMAD R14, R14, R7, RZ ;  /* 0x000000070e0e7224 */ /* 0x004fc800078e02ff */
[----:B------:R-:W-:-:S05]  /*15910*/  IMAD.IADD R9, R4, 0x1, R14 ;  /* 0x0000000104097824 */ /* 0x000fca00078e020e */
[----:B------:R-:W-:-:S13]  /*15920*/  ISETP.GT.AND P6, PT, R9, R0, PT ;  /* 0x000000000900720c */ /* 0x000fda0003fc4270 */
[----:B------:R-:W-:Y:S05]  /*15930*/  @P6 BRA `(.L_x_1422) ;  /* 0x00000000009c6947 */ /* 0x000fea0003800000 */
.L_x_1427:
[----:B------:R-:W2:Y:S01]  /*15940*/  LDC R2, c[0x0][0xc3c] ;  /* 0x00030f00ff027b82 */ /* 0x000ea20000000800 */
[----:B------:R-:W-:-:S05]  /*15950*/  VIADD R19, R19, 0x1f ;  /* 0x0000001f13137836 */ /* 0x000fca0000000000 */
[----:B--2---:R-:W-:-:S13]  /*15960*/  ISETP.GE.AND P6, PT, R19, R2, PT ;  /* 0x000000021300720c */ /* 0x004fda0003fc6270 */
[----:B------:R-:W-:Y:S05]  /*15970*/  @P6 BRA `(.L_x_1423) ;  /* 0x0000000400d06947 */ /* 0x000fea0003800000 */
[----:B------:R-:W2:Y:S01]  /*15980*/  S2R R3, SR_TID.X ;  /* 0x0000000000037919 */ /* 0x000ea20000002100 */
[----:B------:R-:W-:Y:S01]  /*15990*/  BSSY B0, `(.L_x_1424) ;  /* 0x0000009000007945 */ /* 0x000fe20003800000 */
[----:B------:R-:W-:Y:S02]  /*159a0*/  MOV R5, RZ ;  /* 0x000000ff00057202 */ /* 0x000fe40000000f00 */
[----:B--2---:R-:W-:-:S05]  /*159b0*/  LOP3.LUT R3, R3, 0x1f, RZ, 0xc0, !PT ;  /* 0x0000001f03037812 */ /* 0x004fca00078ec0ff */
[----:B------:R-:W-:-:S05]  /*159c0*/  IMAD.IADD R7, R19, 0x1, R3 ;  /* 0x0000000113077824 */ /* 0x000fca00078e0203 */
[----:B------:R-:W-:-:S13]  /*159d0*/  ISETP.GE.OR P6, PT, R7, R2, !P0 ;  /* 0x000000020700720c */ /* 0x000fda00047c6670 */
[----:B------:R-:W-:Y:S05]  /*159e0*/  @P6 BRA `(.L_x_1425) ;  /* 0x00000000000c6947 */ /* 0x000fea0003800000 */
[----:B------:R-:W2:Y:S02]  /*159f0*/  LDC.64 R2, c[0x0][0xc80] ;  /* 0x00032000ff027b82 */ /* 0x000ea40000000a00 */
[----:B--2---:R-:W-:-:S05]  /*15a00*/  IMAD.WIDE R2, R7, 0x4, R2 ;  /* 0x0000000407027825 */ /* 0x004fca00078e0202 */
[----:B------:R2:W5:Y:S02]  /*15a10*/  LDG.E R5, desc[UR36][R2.64] ;  /* 0x0000002402057981 */ /* 0x000564000c1e1900 */
.L_x_1425:
[----:B------:R-:W-:Y:S05]  /*15a20*/  BSYNC B0 ;  /* 0x0000000000007941 */ /* 0x000fea0003800000 */
.L_x_1424:
[----:B------:R-:W-:-:S03]  /*15a30*/  UMOV UR4, 0xffffffff ;  /* 0xffffffff00047882 */ /* 0x000fc60000000000 */
[----:B------:R-:W-:Y:S05]  /*15a40*/  BRA.DIV UR4, `(.L_x_1426) ;  /* 0x0000003a04307947 */ /* 0x000fea000b800000 */
[----:B-----5:R-:W3:Y:S02]  /*15a50*/  SHFL.UP PT, R14, R5, 0x1, RZ ;  /* 0x04200000050e7989 */ /* 0x020ee400000e00ff */
[----:B---3--:R-:W-:-:S05]  /*15a60*/  SEL R14, R14, RZ, P1 ;  /* 0x000000ff0e0e7207 */ /* 0x008fca0000800000 */
[----:B------:R-:W-:-:S05]  /*15a70*/  IMAD.IADD R13, R5, 0x1, R14 ;  /* 0x00000001050d7824 */ /* 0x000fca00078e020e */
[----:B------:R-:W2:Y:S02]  /*15a80*/  SHFL.UP PT, R14, R13, 0x2, RZ ;  /* 0x044000000d0e7989 */ /* 0x000ea400000e00ff */
[----:B--2---:R-:W-:-:S05]  /*15a90*/  SEL R2, R14, RZ, P2 ;  /* 0x000000ff0e027207 */ /* 0x004fca0001000000 */
        /* <DEDUP_REMOVED lines=9> */
[----:B-1----:R-:W-:-:S05]  /*15b30*/  IMAD.IADD R6, R4, 0x1, R7 ;  /* 0x0000000104067824 */ /* 0x002fca00078e0207 */
[----:B------:R1:W2:Y:S02]  /*15b40*/  SHFL.IDX PT, R14, R6, 0x1f, 0x1f ;  /* 0x03e01f00060e7f89 */ /* 0x0002a400000e0000 */
.L_x_1529:
[----:B------:R-:W-:Y:S02]  /*15b50*/  ULDC UR4, c[0x0][0xc38] ;  /* 0x00030e0000047ab9 */ /* 0x000fe40000000800 */
[----:B------:R-:W-:-:S04]  /*15b60*/  IMAD.U32 R7, RZ, RZ, UR4 ;  /* 0x00000004ff077e24 */ /* 0x000fc8000f8e00ff */
[----:B--2---:R-:W-:-:S05]  /*15b70*/  IMAD R14, R14, R7, RZ ;  /* 0x000000070e0e7224 */ /* 0x004fca00078e02ff */
[----:B------:R-:W-:-:S04]  /*15b80*/  IADD3 R9, R14, R9, RZ ;  /* 0x000000090e097210 */ /* 0x000fc80007ffe0ff */
[----:B------:R-:W-:-:S13]  /*15b90*/  ISETP.GT.AND P6, PT, R9, R0, PT ;  /* 0x000000000900720c */ /* 0x000fda0003fc4270 */
[----:B------:R-:W-:Y:S05]  /*15ba0*/  @!P6 BRA `(.L_x_1427) ;  /* 0xfffffffc0064e947 */ /* 0x000fea000383ffff */
.L_x_1422:
[----:B------:R-:W-:Y:S01]  /*15bb0*/  IMAD.IADD R16, R9, 0x1, -R14 ;  /* 0x0000000109107824 */ /* 0x000fe200078e0a0e */
[----:B------:R-:W-:-:S03]  /*15bc0*/  UMOV UR4, 0xffffffff ;  /* 0xffffffff00047882 */ /* 0x000fc60000000000 */
[----:B------:R-:W-:-:S05]  /*15bd0*/  IMAD R3, R6, R7, R16 ;  /* 0x0000000706037224 */ /* 0x000fca00078e0210 */
[----:B------:R-:W-:Y:S01]  /*15be0*/  ISETP.GT.AND P6, PT, R3, R0, PT ;  /* 0x000000000300720c */ /* 0x000fe20003fc4270 */
[----:B------:R-:W-:-:S12]  /*15bf0*/  BRA.DIV UR4, `(.L_x_1428) ;  /* 0x0000003a04807947 */ /* 0x000fd8000b800000 */
[----:B------:R-:W-:-:S04]  /*15c00*/  VOTE.ANY R2, PT, !P6 ;  /* 0x0000000000027806 */ /* 0x000fc800070e0100 */
[----:B------:R-:W2:Y:S02]  /*15c10*/  POPC R4, R2 ;  /* 0x0000000200047309 */ /* 0x000ea40000000000 */
[----:B--2---:R2:W3:Y:S02]  /*15c20*/  SHFL.IDX PT, R5, R5, R4, 0x1f ;  /* 0x00001f0405057589 */ /* 0x0044e400000e0000 */
.L_x_1533:
[----:B------:R-:W-:Y:S01]  /*15c30*/  ISETP.NE.AND P0, PT, R2, RZ, PT ;  /* 0x000000ff0200720c */ /* 0x000fe20003f05270 */
[----:B------:R-:W-:-:S12]  /*15c40*/  IMAD.MOV.U32 R14, RZ, RZ, RZ ;  /* 0x000000ffff0e7224 */ /* 0x000fd800078e00ff */
[----:B------:R-:W-:Y:S05]  /*15c50*/  @!P0 BRA `(.L_x_1429) ;  /* 0x0000000000108947 */ /* 0x000fea0003800000 */
[----:B------:R-:W-:Y:S01]  /*15c60*/  UMOV UR4, 0xffffffff ;  /* 0xffffffff00047882 */ /* 0x000fe20000000000 */
[----:B------:R-:W-:Y:S02]  /*15c70*/  VIADD R12, R4, 0xffffffff ;  /* 0xffffffff040c7836 */ /* 0x000fe40000000000 */
[----:B------:R-:W-:Y:S05]  /*15c80*/  BRA.DIV UR4, `(.L_x_1430) ;  /* 0x0000003a04a47947 */ /* 0x000fea000b800000 */
[----:B------:R4:W0:Y:S02]  /*15c90*/  SHFL.IDX PT, R14, R6, R12, 0x1f ;  /* 0x00001f0c060e7589 */ /* 0x00082400000e0000 */
.L_x_1429:
[----:B------:R-:W5:Y:S01]  /*15ca0*/  LDC.64 R2, c[0x0][0xc90] ;  /* 0x00032400ff027b82 */ /* 0x000f620000000a00 */
[----:B------:R-:W-:-:S04]  /*15cb0*/  IMAD.IADD R19, R4, 0x1, R19 ;  /* 0x0000000104137824 */ /* 0x000fc800078e0213 */
[----:B-----5:R-:W-:-:S05]  /*15cc0*/  IMAD.WIDE R2, R19, 0x4, R2 ;  /* 0x0000000413027825 */ /* 0x020fca00078e0202 */
[----:B-1--4-:R1:W2:Y:S01]  /*15cd0*/  LDG.E R6, desc[UR36][R2.64] ;  /* 0x0000002402067981 */ /* 0x0122a2000c1e1900 */
[----:B0-----:R-:W-:Y:S01]  /*15ce0*/  IMAD R16, R14, R7, R16 ;  /* 0x000000070e107224 */ /* 0x001fe200078e0210 */
[----:B-1----:R-:W-:Y:S01]  /*15cf0*/  MOV R2, RZ ;  /* 0x000000ff00027202 */ /* 0x002fe20000000f00 */
[----:B--23--:R-:W-:-:S05]  /*15d00*/  IMAD R4, R5, R6, RZ ;  /* 0x0000000605047224 */ /* 0x00cfca00078e02ff */
[----:B------:R-:W-:-:S04]  /*15d10*/  IABS R8, R4 ;  /* 0x0000000400087213 */ /* 0x000fc80000000000 */
[----:B------:R-:W0:Y:S08]  /*15d20*/  I2F.RP R10, R8 ;  /* 0x00000008000a7306 */ /* 0x000e300000209400 */
[----:B0-----:R-:W0:Y:S02]  /*15d30*/  MUFU.RCP R10, R10 ;  /* 0x0000000a000a7308 */ /* 0x001e240000001000 */
[----:B0-----:R-:W-:-:S06]  /*15d40*/  VIADD R11, R10, 0xffffffe ;  /* 0x0ffffffe0a0b7836 */ /* 0x001fcc0000000000 */
[----:B------:R-:W0:Y:S02]  /*15d50*/  F2I.FTZ.U32.TRUNC.NTZ R3, R11 ;  /* 0x0000000b00037305 */ /* 0x000e24000021f000 */
[----:B0-----:R-:W-:-:S04]  /*15d60*/  IMAD.MOV R9, RZ, RZ, -R3 ;  /* 0x000000ffff097224 */ /* 0x001fc800078e0a03 */
[----:B------:R-:W-:-:S04]  /*15d70*/  IMAD R9, R9, R8, RZ ;  /* 0x0000000809097224 */ /* 0x000fc800078e02ff */
[----:B------:R-:W-:-:S04]  /*15d80*/  IMAD.HI.U32 R2, R3, R9, R2 ;  /* 0x0000000903027227 */ /* 0x000fc800078e0002 */
[----:B------:R-:W-:Y:S01]  /*15d90*/  IMAD.IADD R9, R0, 0x1, -R16 ;  /* 0x0000000100097824 */ /* 0x000fe200078e0a10 */
[----:B------:R-:W-:-:S04]  /*15da0*/  IABS R0, R4 ;  /* 0x0000000400007213 */ /* 0x000fc80000000000 */
[----:B------:R-:W-:Y:S01]  /*15db0*/  IABS R3, R9 ;  /* 0x0000000900037213 */ /* 0x000fe20000000000 */
[----:B------:R-:W-:-:S04]  /*15dc0*/  IMAD.MOV R0, RZ, RZ, -R0 ;  /* 0x000000ffff007224 */ /* 0x000fc800078e0a00 */
        /* <DEDUP_REMOVED lines=12> */
[----:B------:R-:W-:Y:S02]  /*15e90*/  IMAD R0, R6, R2, RZ ;  /* 0x0000000206007224 */ /* 0x000fe400078e02ff */
[----:B------:R-:W-:-:S03]  /*15ea0*/  IMAD.MOV R2, RZ, RZ, -R2 ;  /* 0x000000ffff027224 */ /* 0x000fc600078e0a02 */
[----:B------:R-:W-:Y:S01]  /*15eb0*/  IADD3 R3, -R0, RZ, RZ ;  /* 0x000000ff00037210 */ /* 0x000fe20007ffe1ff */
[----:B------:R-:W-:-:S03]  /*15ec0*/  IMAD R9, R4, R2, R9 ;  /* 0x0000000204097224 */ /* 0x000fc600078e0209 */
[----:B------:R-:W-:-:S04]  /*15ed0*/  VIADDMNMX R6, R3, R7, R6, PT ;  /* 0x0000000703067246 */ /* 0x000fc80003800106 */
[-C--:B------:R-:W-:Y:S02]  /*15ee0*/  IABS R7, R6.reuse ;  /* 0x0000000600077213 */ /* 0x080fe40000000000 */
[----:B------:R-:W-:Y:S02]  /*15ef0*/  IABS R4, R6 ;  /* 0x0000000600047213 */ /* 0x000fe40000000000 */
[----:B------:R-:W0:Y:S03]  /*15f00*/  I2F.RP R8, R7 ;  /* 0x0000000700087306 */ /* 0x000e260000209400 */
[----:B------:R-:W-:-:S05]  /*15f10*/  IMAD.MOV R4, RZ, RZ, -R4 ;  /* 0x000000ffff047224 */ /* 0x000fca00078e0a04 */
[----:B0-----:R-:W0:Y:S02]  /*15f20*/  MUFU.RCP R8, R8 ;  /* 0x0000000800087308 */ /* 0x001e240000001000 */
[----:B0-----:R-:W-:-:S06]  /*15f30*/  VIADD R3, R8, 0xffffffe ;  /* 0x0ffffffe08037836 */ /* 0x001fcc0000000000 */
[----:B------:R-:W0:Y:S02]  /*15f40*/  F2I.FTZ.U32.TRUNC.NTZ R3, R3 ;  /* 0x0000000300037305 */ /* 0x000e24000021f000 */
[----:B0-----:R-:W-:-:S04]  /*15f50*/  IMAD.MOV R2, RZ, RZ, -R3 ;  /* 0x000000ffff027224 */ /* 0x001fc800078e0a03 */
[----:B------:R-:W-:Y:S02]  /*15f60*/  IMAD R11, R2, R7, RZ ;  /* 0x00000007020b7224 */ /* 0x000fe400078e02ff */
[----:B------:R-:W-:-:S04]  /*15f70*/  IMAD.MOV.U32 R2, RZ, RZ, RZ ;  /* 0x000000ffff027224 */ /* 0x000fc800078e00ff */
[----:B------:R-:W-:Y:S01]  /*15f80*/  IMAD.HI.U32 R2, R3, R11, R2 ;  /* 0x0000000b03027227 */ /* 0x000fe200078e0002 */
[----:B------:R-:W-:Y:S02]  /*15f90*/  IABS R11, R9 ;  /* 0x00000009000b7213 */ /* 0x000fe40000000000 */
[C---:B------:R-:W-:Y:S01]  /*15fa0*/  LOP3.LUT R3, R9.reuse, R6, RZ, 0x3c, !PT ;  /* 0x0000000609037212 */ /* 0x040fe200078e3cff */
[----:B------:R-:W-:Y:S02]  /*15fb0*/  IMAD.IADD R9, R9, 0x1, R0 ;  /* 0x0000000109097824 */ /* 0x000fe400078e0200 */
[----:B------:R-:W-:Y:S01]  /*15fc0*/  IMAD.HI.U32 R2, R2, R11, RZ ;  /* 0x0000000b02027227 */ /* 0x000fe200078e00ff */
[----:B------:R-:W-:-:S03]  /*15fd0*/  ISETP.GE.AND P2, PT, R3, RZ, PT ;  /* 0x000000ff0300720c */ /* 0x000fc60003f46270 */
[----:B------:R-:W-:-:S05]  /*15fe0*/  IMAD R4, R2, R4, R11 ;  /* 0x0000000402047224 */ /* 0x000fca00078e020b */
[----:B------:R-:W-:-:S13]  /*15ff0*/  ISETP.GT.U32.AND P1, PT, R7, R4, PT ;  /* 0x000000040700720c */ /* 0x000fda0003f24070 */
[----:B------:R-:W-:Y:S01]  /*16000*/  @!P1 IMAD.IADD R4, R4, 0x1, -R7 ;  /* 0x0000000104049824 */ /* 0x000fe200078e0a07 */
[----:B------:R-:W-:Y:S02]  /*16010*/  @!P1 IADD3 R2, R2, 0x1, RZ ;  /* 0x0000000102029810 */ /* 0x000fe40007ffe0ff */
[----:B------:R-:W-:Y:S02]  /*16020*/  ISETP.NE.AND P1, PT, R6, RZ, PT ;  /* 0x000000ff0600720c */ /* 0x000fe40003f25270 */
[----:B------:R-:W-:-:S13]  /*16030*/  ISETP.GE.U32.AND P0, PT, R4, R7, PT ;  /* 0x000000070400720c */ /* 0x000fda0003f06070 */
[----:B------:R-:W-:-:S04]  /*16040*/  @P0 VIADD R2, R2, 0x1 ;  /* 0x0000000102020836 */ /* 0x000fc80000000000 */
[----:B------:R-:W-:Y:S01]  /*16050*/  @!P2 IMAD.MOV R2, RZ, RZ, -R2 ;  /* 0x000000ffff02a224 */ /* 0x000fe200078e0a02 */
[----:B------:R-:W-:Y:S01]  /*16060*/  @!P1 LOP3.LUT R2, RZ, R6, RZ, 0x33, !PT ;  /* 0x00000006ff029212 */ /* 0x000fe200078e33ff */
[----:B------:R-:W-:-:S04]  /*16070*/  IMAD.MOV R6, RZ, RZ, -R6 ;  /* 0x000000ffff067224 */ /* 0x000fc800078e0a06 */
[----:B------:R-:W-:Y:S01]  /*16080*/  IMAD R18, R2, R6, R9 ;  /* 0x0000000602127224 */ /* 0x000fe200078e0209 */
[----:B------:R-:W-:-:S05]  /*16090*/  LOP3.LUT R2, RZ, R2, RZ, 0x33, !PT ;  /* 0x00000002ff027212 */ /* 0x000fca00078e33ff */
[----:B------:R-:W-:Y:S01]  /*160a0*/  IMAD.IADD R17, R5, 0x1, R2 ;  /* 0x0000000105117824 */ /* 0x000fe200078e0202 */
[----:B------:R-:W-:Y:S06]  /*160b0*/  BRA `(.L_x_1431) ;  /* 0x00000000001c7947 */ /* 0x000fec0003800000 */
.L_x_1423:
[----:B------:R-:W-:Y:S01]  /*160c0*/  UMOV UR4, URZ ;  /* 0x0000003f00047c82 */ /* 0x000fe20008000000 */
[----:B------:R-:W-:Y:S01]  /*160d0*/  UMOV UR5, URZ ;  /* 0x0000003f00057c82 */ /* 0x000fe20008000000 */
[----:B------:R-:W-:Y:S01]  /*160e0*/  ULDC UR6, c[0x0][0xc3c] ;  /* 0x00030f0000067ab9 */ /* 0x000fe20000000800 */
[----:B------:R-:W-:Y:S01]  /*160f0*/  IMAD.MOV.U32 R16, RZ, RZ, R0 ;  /* 0x000000ffff107224 */ /* 0x000fe200078e0000 */
[----:B------:R-:W-:Y:S01]  /*16100*/  MOV R17, UR4 ;  /* 0x0000000400117c02 */ /* 0x000fe20008000f00 */
[----:B------:R-:W-:Y:S02]  /*16110*/  IMAD.U32 R18, RZ, RZ, UR5 ;  /* 0x00000005ff127e24 */ /* 0x000fe4000f8e00ff */
[----:B------:R-:W-:-:S07]  /*16120*/  IMAD.U32 R19, RZ, RZ, UR6 ;  /* 0x00000006ff137e24 */ /* 0x000fce000f8e00ff */
.L_x_1431:
[----:B------:R-:W2:Y:S01]  /*16130*/  S2R R0, SR_TID.X ;  /* 0x0000000000007919 */ /* 0x000ea20000002100 */
[----:B------:R-:W-:Y:S05]  /*16140*/  WARPSYNC.ALL ;  /* 0x0000000000007948 */ /* 0x000fea0003800000 */
[----:B------:R-:W-:Y:S01]  /*16150*/  BAR.SYNC.DEFER_BLOCKING 0x4, 0x180 ;  /* 0x0106000000007b1d */ /* 0x000fe20000010000 */
[----:B--2---:R-:W-:-:S04]  /*16160*/  LOP3.LUT R0, R0, 0x1f, RZ, 0xc0, !PT ;  /* 0x0000001f00007812 */ /* 0x004fc800078ec0ff */
[----:B------:R-:W-:-:S13]  /*16170*/  ISETP.NE.AND P0, PT, R0, RZ, PT ;  /* 0x000000ff0000720c */ /* 0x000fda0003f05270 */
[----:B------:R-:W2:Y:S01]  /*16180*/  @!P0 S2R R3, SR_CgaCtaId ;  /* 0x0000000000038919 */ /* 0x000ea20000008800 */
[----:B------:R-:W-:-:S04]  /*16190*/  @!P0 MOV R0, 0x400 ;  /* 0x0000040000008802 */ /* 0x000fc80000000f00 */
[----:B--2---:R-:W-:-:S05]  /*161a0*/  @!P0 LEA R22, R3, R0, 0x18 ;  /* 0x0000000003168211 */ /* 0x004fca00078ec0ff */
[----:B------:R3:W-:Y:S01]  /*161b0*/  @!P0 STS.128 [R22+0x308d0], R16 ;  /* 0x0308d01016008388 */ /* 0x0007e20000000c00 */
[----:B------:R-:W-:Y:S06]  /*161c0*/  BAR.ARV 0x5, 0x180 ;  /* 0x0146000000007b1d */ /* 0x000fec0000002000 */
.L_x_1420:
[----:B------:R-:W-:Y:S02]  /*161d0*/  ULDC UR4, c[0x0][0xc3c] ;  /* 0x00030f0000047ab9 */ /* 0x000fe40000000800 */
[----:B--2---:R-:W-:-:S13]  /*161e0*/  ISETP.GE.AND P0, PT, R19, UR4, PT ;  /* 0x0000000413007c0c */ /* 0x004fda000bf06270 */
[----:B------:R-:W-:Y:S05]  /*161f0*/  @!P0 BRA `(.L_x_1432) ;  /* 0xffffffb400a08947 */ /* 0x000fea000383ffff */
[----:B------:R-:W-:Y:S05]  /*16200*/  BSYNC B8 ;  /* 0x0000000000087941 */ /* 0x000fea0003800000 */
.L_x_1361:
[----:B------:R-:W2:Y:S01]  /*16210*/  LDL.LU R0, [R1+0x1c] ;  /* 0x00001c0001007983 */ /* 0x000ea20000300800 */
[----:B------:R-:W-:Y:S01]  /*16220*/  BSSY B0, `(.L_x_1433) ;  /* 0x000000b000007945 */ /* 0x000fe20003800000 */
[----:B------:R-:W4:Y:S01]  /*16230*/  S2R R5, SR_CgaCtaId ;  /* 0x0000000000057919 */ /* 0x000f220000008800 */
[----:B--2---:R-:W-:-:S05]  /*16240*/  VIADD R0, R0, 0x1 ;  /* 0x0000000100007836 */ /* 0x004fca0000000000 */
[----:B-1----:R-:W-:-:S04]  /*16250*/  LEA.HI R2, R0, R0, RZ, 0x1 ;  /* 0x0000000000027211 */ /* 0x002fc800078f08ff */
[----:B------:R-:W-:Y:S02]  /*16260*/  LOP3.LUT R3, R2, 0xfffffffe, RZ, 0xc0, !PT ;  /* 0xfffffffe02037812 */ /* 0x000fe400078ec0ff */
[----:B------:R-:W-:-:S03]  /*16270*/  MOV R2, 0x400 ;  /* 0x0000040000027802 */ /* 0x000fc60000000f00 */
[----:B------:R-:W-:Y:S01]  /*16280*/  IMAD.IADD R0, R0, 0x1, -R3 ;  /* 0x0000000100007824 */ /* 0x000fe200078e0a03 */
[----:B----4-:R-:W-:-:S04]  /*16290*/  LEA R4, R5, R2, 0x18 ;  /* 0x0000000205047211 */ /* 0x010fc800078ec0ff */
[----:B------:R-:W-:-:S04]  /*162a0*/  SHF.L.U32 R0, R0, 0x1f, RZ ;  /* 0x0000001f00007819 */ /* 0x000fc800000006ff */
[----:B------:R-:W1:Y:S02]  /*162b0*/  SYNCS.PHASECHK.TRANS64.TRYWAIT P0, [R4+URZ+0x30820], R0 ;  /* 0x03082000040075a7 */ /* 0x000e64000800017f */
[----:B-1----:R-:W-:Y:S05]  /*162c0*/  @!P0 BRA `(.L_x_1434) ;  /* 0x0000003400388947 */ /* 0x002fea0003800000 */
.L_x_1536:
[----:B------:R-:W-:Y:S05]  /*162d0*/  BSYNC B0 ;  /* 0x0000000000007941 */ /* 0x000fea0003800000 */
.L_x_1433:
[----:B------:R-:W-:-:S03]  /*162e0*/  UMOV UR4, 0xffffffff ;  /* 0xffffffff00047882 */ /* 0x000fc60000000000 */
[----:B------:R-:W-:Y:S05]  /*162f0*/  BRA.DIV UR4, `(.L_x_1435) ;  /* 0x0000003604407947 */ /* 0x000fea000b800000 */
[----:B-1----:R-:W1:Y:S02]  /*16300*/  S2R R0, SR_TID.X ;  /* 0x0000000000007919 */ /* 0x002e640000002100 */
[----:B-1----:R-:W-:-:S04]  /*16310*/  SHF.R.U32.HI R0, RZ, 0x5, R0 ;  /* 0x00000005ff007819 */ /* 0x002fc80000011600 */
[----:B------:R-:W-:-:S05]  /*16320*/  LOP3.LUT R0, R0, 0x3, RZ, 0xc0, !PT ;  /* 0x0000000300007812 */ /* 0x000fca00078ec0ff */
[----:B------:R1:W2:Y:S02]  /*16330*/  SHFL.IDX PT, R14, R0, RZ, 0x1f ;  /* 0x00001fff000e7589 */ /* 0x0002a400000e0000 */
.L_x_1539:
[----:B--2---:R-:W-:Y:S01]  /*16340*/  ISETP.NE.AND P0, PT, R14, RZ, PT ;  /* 0x000000ff0e00720c */ /* 0x004fe20003f05270 */
[----:B------:R-:W-:-:S12]  /*16350*/  BSSY B0, `(.L_x_1436) ;  /* 0x0000026000007945 */ /* 0x000fd80003800000 */
[----:B------:R-:W-:Y:S05]  /*16360*/  @P0 BRA `(.L_x_1437) ;  /* 0x0000000000900947 */ /* 0x000fea0003800000 */
[----:B------:R-:W-:-:S03]  /*16370*/  UMOV UR4, 0xffffffff ;  /* 0xffffffff00047882 */ /* 0x000fc60000000000 */
[----:B------:R-:W-:Y:S05]  /*16380*/  BRA.DIV UR4, `(.L_x_1438) ;  /* 0x0000003604507947 */ /* 0x000fea000b800000 */
[----:B------:R-:W-:-:S13]  /*16390*/  ELECT P6, URZ, PT ;  /* 0x00000000003f782f */ /* 0x000fda00038c0000 */
.L_x_1542:
        /* <DEDUP_REMOVED lines=8> */
.L_x_1439:
[C---:B------:R-:W-:Y:S01]  /*16420*/  IMAD R5, R25.reuse, 0x8, R4 ;  /* 0x0000000819057824 */ /* 0x040fe200078e0204 */
[----:B------:R-:W-:Y:S02]  /*16430*/  SHF.L.U32 R0, R28, 0x1f, RZ ;  /* 0x0000001f1c007819 */ /* 0x000fe400000006ff */
[----:B------:R-:W-:Y:S02]  /*16440*/  IADD3 R25, R25, 0x1, RZ ;  /* 0x0000000119197810 */ /* 0x000fe40007ffe0ff */
[----:B------:R-:W1:Y:S02]  /*16450*/  SYNCS.PHASECHK.TRANS64.TRYWAIT P1, [R5+URZ+0x30840], R0 ;  /* 0x03084000050075a7 */ /* 0x000e64000802017f */
[----:B------:R-:W-:-:S04]  /*16460*/  ISETP.NE.AND P2, PT, R25, 0x2, PT ;  /* 0x000000021900780c */ /* 0x000fc80003f45270 */
[----:B------:R-:W-:Y:S01]  /*16470*/  SEL R3, RZ, 0x1, P2 ;  /* 0x00000001ff037807 */ /* 0x000fe20001000000 */
[----:B-1----:R-:W-:Y:S08]  /*16480*/  @!P1 BRA `(.L_x_1440) ;  /* 0x0000003400309947 */ /* 0x002ff00003800000 */
.L_x_1543:
[----:B------:R-:W-:Y:S02]  /*16490*/  SEL R25, R25, RZ, P2 ;  /* 0x000000ff19197207 */ /* 0x000fe40001000000 */
[----:B------:R-:W-:Y:S01]  /*164a0*/  LOP3.LUT R2, R28, R3, RZ, 0x3c, !PT ;  /* 0x000000031c027212 */ /* 0x000fe200078e3cff */
[----:B------:R-:W-:Y:S06]  /*164b0*/  @!P0 BRA `(.L_x_1441) ;  /* 0x0000000000048947 */ /* 0x000fec0003800000 */
[----:B------:R-:W-:Y:S01]  /*164c0*/  BPT.TRAP 0x1 ;  /* 0x000000040000795c */ /* 0x000fe20000300000 */
.L_x_1441:
[----:B------:R-:W-:Y:S01]  /*164d0*/  IMAD R25, R25, 0x8, R4 ;  /* 0x0000000819197824 */ /* 0x000fe200078e0204 */
[----:B------:R-:W-:-:S04]  /*164e0*/  SHF.L.U32 R2, R2, 0x1f, RZ ;  /* 0x0000001f02027819 */ /* 0x000fc800000006ff */
[----:B------:R-:W2:Y:S02]  /*164f0*/  SYNCS.PHASECHK.TRANS64.TRYWAIT P1, [R25+URZ+0x30840], R2 ;  /* 0x03084002190075a7 */ /* 0x000ea4000802017f */
[----:B--2---:R-:W-:Y:S05]  /*16500*/  @!P1 BRA `(.L_x_1442) ;  /* 0x0000003400249947 */ /* 0x004fea0003800000 */
.L_x_1544:
[----:B------:R-:W-:Y:S05]  /*16510*/  @!P0 BRA `(.L_x_1443) ;  /* 0x0000000000048947 */ /* 0x000fea0003800000 */
[----:B------:R-:W-:Y:S01]  /*16520*/  BPT.TRAP 0x1 ;  /* 0x000000040000795c */ /* 0x000fe20000300000 */
.L_x_1443:
[----:B------:R-:W4:Y:S02]  /*16530*/  SYNCS.PHASECHK.TRANS64.TRYWAIT P1, [R5+URZ+0x30860], R0 ;  /* 0x03086000050075a7 */ /* 0x000f24000802017f */
[----:B----4-:R-:W-:Y:S05]  /*16540*/  @!P1 BRA `(.L_x_1444) ;  /* 0x0000003400289947 */ /* 0x010fea0003800000 */
.L_x_1545:
[----:B------:R-:W-:Y:S05]  /*16550*/  @!P0 BRA `(.L_x_1445) ;  /* 0x0000000000048947 */ /* 0x000fea0003800000 */
[----:B------:R-:W-:Y:S01]  /*16560*/  BPT.TRAP 0x1 ;  /* 0x000000040000795c */ /* 0x000fe20000300000 */
.L_x_1445:
[----:B------:R0:W0:Y:S02]  /*16570*/  SYNCS.PHASECHK.TRANS64.TRYWAIT P0, [R25+URZ+0x30860], R2 ;  /* 0x03086002190075a7 */ /* 0x000024000800017f */
[----:B0-----:R-:W-:Y:S05]  /*16580*/  @!P0 NANOSLEEP.SYNCS 0x989680 ;  /* 0x009896800000895d */ /* 0x001fea0003900000 */
[----:B------:R-:W0:Y:S02]  /*16590*/  @!P0 SYNCS.PHASECHK.TRANS64 P0, [R25+URZ+0x30860], R2 ;  /* 0x03086002190085a7 */ /* 0x000e24000800007f */
[----:B0-----:R-:W-:Y:S05]  /*165a0*/  @!P0 BRA `(.L_x_1445) ;  /* 0xfffffffc00f08947 */ /* 0x001fea000383ffff */
.L_x_1437:
[----:B------:R-:W-:Y:S05]  /*165b0*/  BSYNC B0 ;  /* 0x0000000000007941 */ /* 0x000fea0003800000 */
.L_x_1436:
[----:B------:R-:W-:Y:S05]  /*165c0*/  EXIT ;  /* 0x000000000000794d */ /* 0x000fea0003800000 */
.L_x_1255:
[----:B0-----:R-:W-:-:S04]  /*165d0*/  IMAD.U32 R3, RZ, RZ, UR40 ;  /* 0x00000028ff037e24 */ /* 0x001fc8000f8e00ff */
[----:B------:R0:W1:Y:S03]  /*165e0*/  SYNCS.PHASECHK.TRANS64.TRYWAIT P1, [R3+URZ+0x30800], R0 ;  /* 0x03080000030075a7 */ /* 0x000066000802017f */
[----:B-1----:R-:W-:Y:S05]  /*165f0*/  @!P1 NANOSLEEP.SYNCS 0x989680 ;  /* 0x009896800000995d */ /* 0x002fea0003900000 */
[----:B------:R-:W1:Y:S02]  /*16600*/  @!P1 SYNCS.PHASECHK.TRANS64 P1, [R3+URZ+0x30800], R0 ;  /* 0x03080000030095a7 */ /* 0x000e64000802007f */
[----:B-1----:R-:W-:Y:S05]  /*16610*/  @!P1 BRA `(.L_x_1255) ;  /* 0xfffffffc00ec9947 */ /* 0x002fea000383ffff */
[----:B------:R-:W-:Y:S05]  /*16620*/  BRA `(.L_x_1446) ;  /* 0xfffffeb400f87947 */ /* 0x000fea000383ffff */
.L_x_1259:
[----:B-1----:R1:W2:Y:S02]  /*16630*/  SYNCS.PHASECHK.TRANS64.TRYWAIT P1, [R3+URZ+0x30830], R0 ;  /* 0x03083000030075a7 */ /* 0x0022a4000802017f */
[----:B--2---:R-:W-:Y:S05]  /*16640*/  @!P1 NANOSLEEP.SYNCS 0x989680 ;  /* 0x009896800000995d */ /* 0x004fea0003900000 */
[----:B------:R-:W2:Y:S02]  /*16650*/  @!P1 SYNCS.PHASECHK.TRANS64 P1, [R3+URZ+0x30830], R0 ;  /* 0x03083000030095a7 */ /* 0x000ea4000802007f */
[----:B--2---:R-:W-:Y:S05]  /*16660*/  @!P1 BRA `(.L_x_1259) ;  /* 0xfffffffc00f09947 */ /* 0x004fea000383ffff */
[----:B------:R-:W-:Y:S05]  /*16670*/  BRA `(.L_x_1258) ;  /* 0xfffffeb800147947 */ /* 0x000fea000383ffff */
.L_x_1276:
[----:B-1----:R-:W-:-:S04]  /*16680*/  IMAD.U32 R4, RZ, RZ, UR7 ;  /* 0x00000007ff047e24 */ /* 0x002fc8000f8e00ff */
[----:B------:R1:W2:Y:S03]  /*16690*/  SYNCS.PHASECHK.TRANS64.TRYWAIT P1, [R4+URZ+0x30830], R3 ;  /* 0x03083003040075a7 */ /* 0x0002a6000802017f */
[----:B--2---:R-:W-:Y:S05]  /*166a0*/  @!P1 NANOSLEEP.SYNCS 0x989680 ;  /* 0x009896800000995d */ /* 0x004fea0003900000 */
[----:B------:R-:W2:Y:S02]  /*166b0*/  @!P1 SYNCS.PHASECHK.TRANS64 P1, [R4+URZ+0x30830], R3 ;  /* 0x03083003040095a7 */ /* 0x000ea4000802007f */
[----:B--2---:R-:W-:Y:S05]  /*166c0*/  @!P1 BRA `(.L_x_1276) ;  /* 0xfffffffc00ec9947 */ /* 0x004fea000383ffff */
[----:B------:R-:W-:Y:S05]  /*166d0*/  BRA `(.L_x_1275) ;  /* 0xfffffee400407947 */ /* 0x000fea000383ffff */
.L_x_1280:
[----:B01----:R-:W-:-:S04]  /*166e0*/  IMAD.U32 R3, RZ, RZ, UR14 ;  /* 0x0000000eff037e24 */ /* 0x003fc8000f8e00ff */
[----:B------:R0:W1:Y:S03]  /*166f0*/  SYNCS.PHASECHK.TRANS64.TRYWAIT P1, [R3+URZ+0x30850], R0 ;  /* 0x03085000030075a7 */ /* 0x000066000802017f */
[----:B-1----:R-:W-:Y:S05]  /*16700*/  @!P1 NANOSLEEP.SYNCS 0x989680 ;  /* 0x009896800000995d */ /* 0x002fea0003900000 */
[----:B------:R-:W1:Y:S02]  /*16710*/  @!P1 SYNCS.PHASECHK.TRANS64 P1, [R3+URZ+0x30850], R0 ;  /* 0x03085000030095a7 */ /* 0x000e64000802007f */
[----:B-1----:R-:W-:Y:S05]  /*16720*/  @!P1 BRA `(.L_x_1280) ;  /* 0xfffffffc00ec9947 */ /* 0x002fea000383ffff */
[----:B------:R-:W-:Y:S05]  /*16730*/  BRA `(.L_x_1279) ;  /* 0xfffffef000e47947 */ /* 0x000fea000383ffff */
.L_x_1299:
[----:B-1----:R-:W-:-:S04]  /*16740*/  IMAD.U32 R4, RZ, RZ, UR7 ;  /* 0x00000007ff047e24 */ /* 0x002fc8000f8e00ff */
[----:B------:R1:W2:Y:S03]  /*16750*/  SYNCS.PHASECHK.TRANS64.TRYWAIT P1, [R4+URZ+0x30830], R3 ;  /* 0x03083003040075a7 */ /* 0x0002a6000802017f */
[----:B--2---:R-:W-:Y:S05]  /*16760*/  @!P1 NANOSLEEP.SYNCS 0x989680 ;  /* 0x009896800000995d */ /* 0x004fea0003900000 */
[----:B------:R-:W2:Y:S02]  /*16770*/  @!P1 SYNCS.PHASECHK.TRANS64 P1, [R4+URZ+0x30830], R3 ;  /* 0x03083003040095a7 */ /* 0x000ea4000802007f */
[----:B--2---:R-:W-:Y:S05]  /*16780*/  @!P1 BRA `(.L_x_1299) ;  /* 0xfffffffc00ec9947 */ /* 0x004fea000383ffff */
[----:B------:R-:W-:Y:S05]  /*16790*/  BRA `(.L_x_1298) ;  /* 0xffffff1000dc7947 */ /* 0x000fea000383ffff */
.L_x_1303:
[----:B01----:R-:W-:-:S04]  /*167a0*/  IMAD.U32 R3, RZ, RZ, UR14 ;  /* 0x0000000eff037e24 */ /* 0x003fc8000f8e00ff */
[----:B------:R0:W1:Y:S03]  /*167b0*/  SYNCS.PHASECHK.TRANS64.TRYWAIT P1, [R3+URZ+0x30850], R0 ;  /* 0x03085000030075a7 */ /* 0x000066000802017f */
[----:B-1----:R-:W-:Y:S05]  /*167c0*/  @!P1 NANOSLEEP.SYNCS 0x989680 ;  /* 0x009896800000995d */ /* 0x002fea0003900000 */
[----:B------:R-:W1:Y:S02]  /*167d0*/  @!P1 SYNCS.PHASECHK.TRANS64 P1, [R3+URZ+0x30850], R0 ;  /* 0x03085000030095a7 */ /* 0x000e64000802007f */
[----:B-1----:R-:W-:Y:S05]  /*167e0*/  @!P1 BRA `(.L_x_1303) ;  /* 0xfffffffc00ec9947 */ /* 0x002fea000383ffff */
[----:B------:R-:W-:Y:S05]  /*167f0*/  BRA `(.L_x_1302) ;  /* 0xffffff2000807947 */ /* 0x000fea000383ffff */
.L_x_1311:
[----:B-1----:R-:W-:-:S04]  /*16800*/  MOV R4, UR6 ;  /* 0x0000000600047c02 */ /* 0x002fc80008000f00 */
[----:B------:R1:W2:Y:S03]  /*16810*/  SYNCS.PHASECHK.TRANS64.TRYWAIT P1, [R4+URZ+0x30830], R3 ;  /* 0x03083003040075a7 */ /* 0x0002a6000802017f */
[----:B--2---:R-:W-:Y:S05]  /*16820*/  @!P1 NANOSLEEP.SYNCS 0x989680 ;  /* 0x009896800000995d */ /* 0x004fea0003900000 */
[----:B------:R-:W2:Y:S02]  /*16830*/  @!P1 SYNCS.PHASECHK.TRANS64 P1, [R4+URZ+0x30830], R3 ;  /* 0x03083003040095a7 */ /* 0x000ea4000802007f */
[----:B--2---:R-:W-:Y:S05]  /*16840*/  @!P1 BRA `(.L_x_1311) ;  /* 0xfffffffc00ec9947 */ /* 0x004fea000383ffff */
[----:B------:R-:W-:Y:S05]  /*16850*/  BRA `(.L_x_1310) ;  /* 0xffffff3400147947 */ /* 0x000fea000383ffff */
.L_x_1315:
[----:B01----:R-:W-:-:S04]  /*16860*/  IMAD.U32 R3, RZ, RZ, UR10 ;  /* 0x0000000aff037e24 */ /* 0x003fc8000f8e00ff */
[----:B------:R0:W1:Y:S03]  /*16870*/  SYNCS.PHASECHK.TRANS64.TRYWAIT P1, [R3+URZ+0x30850], R0 ;  /* 0x03085000030075a7 */ /* 0x000066000802017f */
[----:B-1----:R-:W-:Y:S05]  /*16880*/  @!P1 NANOSLEEP.SYNCS 0x989680 ;  /* 0x009896800000995d */ /* 0x002fea0003900000 */
[----:B------:R-:W1:Y:S02]  /*16890*/  @!P1 SYNCS.PHASECHK.TRANS64 P1, [R3+URZ+0x30850], R0 ;  /* 0x03085000030095a7 */ /* 0x000e64000802007f */
[----:B-1----:R-:W-:Y:S05]  /*168a0*/  @!P1 BRA `(.L_x_1315) ;  /* 0xfffffffc00ec9947 */ /* 0x002fea000383ffff */
[----:B------:R-:W-:Y:S05]  /*168b0*/  BRA `(.L_x_1314) ;  /* 0xffffff4000b87947 */ /* 0x000fea000383ffff */
.L_x_1330:
[----:B-1----:R-:W-:-:S04]  /*168c0*/  IMAD.U32 R7, RZ, RZ, UR5 ;  /* 0x00000005ff077e24 */ /* 0x002fc8000f8e00ff */
[----:B------:R1:W2:Y:S03]  /*168d0*/  SYNCS.PHASECHK.TRANS64.TRYWAIT P1, [R7+URZ+0x30850], R0 ;  /* 0x03085000070075a7 */ /* 0x0002a6000802017f */
[----:B--2---:R-:W-:Y:S05]  /*168e0*/  @!P1 NANOSLEEP.SYNCS 0x989680 ;  /* 0x009896800000995d */ /* 0x004fea0003900000 */
[----:B------:R-:W2:Y:S02]  /*168f0*/  @!P1 SYNCS.PHASECHK.TRANS64 P1, [R7+URZ+0x30850], R0 ;  /* 0x03085000070095a7 */ /* 0x000ea4000802007f */
[----:B--2---:R-:W-:Y:S05]  /*16900*/  @!P1 BRA `(.L_x_1330) ;  /* 0xfffffffc00ec9947 */ /* 0x004fea000383ffff */
[----:B------:R-:W-:Y:S05]  /*16910*/  BRA `(.L_x_1329) ;  /* 0xffffff6400e47947 */ /* 0x000fea000383ffff */
.L_x_1381:
        /* <DEDUP_REMOVED lines=8> */
[----:B0----5:R-:W-:Y:S05]  /*169a0*/  WARPSYNC.COLLECTIVE R15, `(.L_x_1448) ;  /* 0x000000000f087348 */ /* 0x021fea0003c00000 */
[----:B------:R1:W2:Y:S02]  /*169b0*/  SHFL.IDX P6, R14, R13, R12, R11 ;  /* 0x0000000c0d0e7389 */ /* 0x0002a400000c000b */
[----:B012--5:R-:W-:Y:S01]  /*169c0*/  ENDCOLLECTIVE ;  /* 0x000000000000791b */ /* 0x027fe20003800000 */
.L_x_1448:
[----:B------:R-:W-:Y:S05]  /*169d0*/  BSYNC B0 ;  /* 0x0000000000007941 */ /* 0x000fea0003800000 */
.L_x_1447:
[----:B------:R-:W-:Y:S05]  /*169e0*/  BRA `(.L_x_1449) ;  /* 0xffffffbc00507947 */ /* 0x000fea000383ffff */
.L_x_1384:
[----:B0-----:R0:W1:Y:S02]  /*169f0*/  SYNCS.PHASECHK.TRANS64.TRYWAIT P0, [R6+URZ+0x30840], R2 ;  /* 0x03084002060075a7 */ /* 0x001064000800017f */
[----:B-1----:R-:W-:Y:S05]  /*16a00*/  @!P0 NANOSLEEP.SYNCS 0x989680 ;  /* 0x009896800000895d */ /* 0x002fea0003900000 */
[----:B------:R-:W1:Y:S02]  /*16a10*/  @!P0 SYNCS.PHASECHK.TRANS64 P0, [R6+URZ+0x30840], R2 ;  /* 0x03084002060085a7 */ /* 0x000e64000800007f */
[----:B-1----:R-:W-:Y:S05]  /*16a20*/  @!P0 BRA `(.L_x_1384) ;  /* 0xfffffffc00f08947 */ /* 0x002fea000383ffff */
[----:B------:R-:W-:Y:S05]  /*16a30*/  BRA `(.L_x_1450) ;  /* 0xffffffc000547947 */ /* 0x000fea000383ffff */
.L_x_1385:
        /* <DEDUP_REMOVED lines=8> */
.L_x_1452:
[----:B------:R-:W-:Y:S05]  /*16ac0*/  BSYNC B0 ;  /* 0x0000000000007941 */ /* 0x000fea0003800000 */
.L_x_1451:
[----:B------:R-:W-:Y:S01]  /*16ad0*/  IMAD.MOV.U32 R13, RZ, RZ, R4 ;  /* 0x000000ffff0d7224 */ /* 0x000fe200078e0004 */
[----:B------:R-:W-:Y:S01]  /*16ae0*/  MOV R11, 0x181f ;  /* 0x0000181f000b7802 */ /* 0x000fe20000000f00 */
[----:B------:R-:W-:Y:S02]  /*16af0*/  IMAD.MOV.U32 R12, RZ, RZ, RZ ;  /* 0x000000ffff0c7224 */ /* 0x000fe400078e00ff */
[----:B------:R-:W-:Y:S02]  /*16b00*/  IMAD.MOV.U32 R15, RZ, RZ, -0x1 ;  /* 0xffffffffff0f7424 */ /* 0x000fe400078e00ff */
[----:B------:R-:W-:Y:S02]  /*16b10*/  IMAD.MOV.U32 R2, RZ, RZ, R14 ;  /* 0x000000ffff027224 */ /* 0x000fe400078e000e */
[----:B------:R-:W-:-:S07]  /*16b20*/  @P0 IMAD R9, R7, 0x2, R22 ;  /* 0x0000000207090824 */ /* 0x000fce00078e0216 */
[----:B------:R-:W-:Y:S05]  /*16b30*/  WARPSYNC.COLLECTIVE R15, `(.L_x_1453) ;  /* 0x000000000f087348 */ /* 0x000fea0003c00000 */
[----:B------:R0:W1:Y:S02]  /*16b40*/  SHFL.IDX P6, R14, R13, R12, R11 ;  /* 0x0000000c0d0e7389 */ /* 0x00006400000c000b */
[----:B01----:R-:W-:Y:S01]  /*16b50*/  ENDCOLLECTIVE ;  /* 0x000000000000791b */ /* 0x003fe20003800000 */
.L_x_1453:
[----:B------:R-:W-:Y:S02]  /*16b60*/  IMAD.MOV.U32 R13, RZ, RZ, R0 ;  /* 0x000000ffff0d7224 */ /* 0x000fe400078e0000 */
[----:B------:R-:W-:Y:S02]  /*16b70*/  IMAD.MOV.U32 R12, RZ, RZ, 0x1 ;  /* 0x00000001ff0c7424 */ /* 0x000fe400078e00ff */
[----:B------:R-:W-:-:S07]  /*16b80*/  IMAD.MOV.U32 R3, RZ, RZ, R14 ;  /* 0x000000ffff037224 */ /* 0x000fce00078e000e */
[----:B------:R-:W-:Y:S05]  /*16b90*/  WARPSYNC.COLLECTIVE R15, `(.L_x_1454) ;  /* 0x000000000f087348 */ /* 0x000fea0003c00000 */
[----:B------:R0:W1:Y:S02]  /*16ba0*/  SHFL.IDX P6, R14, R13, R12, R11 ;  /* 0x0000000c0d0e7389 */ /* 0x00006400000c000b */
[----:B01----:R-:W-:Y:S01]  /*16bb0*/  ENDCOLLECTIVE ;  /* 0x000000000000791b */ /* 0x003fe20003800000 */
.L_x_1454:
[----:B------:R-:W-:-:S05]  /*16bc0*/  @P0 LEA R3, P1, R34, R3, 0x1 ;  /* 0x0000000322030211 */ /* 0x000fca00078208ff */
[----:B------:R-:W-:-:S05]  /*16bd0*/  @P0 IMAD.X R2, RZ, RZ, R2, P1 ;  /* 0x000000ffff020224 */ /* 0x000fca00008e0602 */
[----:B------:R-:W-:Y:S01]  /*16be0*/  @P0 LOP3.LUT R3, R3, R2, RZ, 0x3c, !PT ;  /* 0x0000000203030212 */ /* 0x000fe200078e3cff */
[----:B------:R-:W-:-:S03]  /*16bf0*/  IMAD.MOV.U32 R13, RZ, RZ, R4 ;  /* 0x000000ffff0d7224 */ /* 0x000fc600078e0004 */
[----:B------:R-:W-:-:S04]  /*16c00*/  @P0 LOP3.LUT R2, R3, R2, RZ, 0x3c, !PT ;  /* 0x0000000203020212 */ /* 0x000fc800078e3cff */
[----:B------:R-:W-:Y:S02]  /*16c10*/  @P0 LOP3.LUT R3, R3, R2, RZ, 0x3c, !PT ;  /* 0x0000000203030212 */ /* 0x000fe400078e3cff */
[----:B------:R-:W-:-:S07]  /*16c20*/  MOV R8, R14 ;  /* 0x0000000e00087202 */ /* 0x000fce0000000f00 */
[----:B------:R-:W-:Y:S05]  /*16c30*/  WARPSYNC.COLLECTIVE R15, `(.L_x_1455) ;  /* 0x000000000f087348 */ /* 0x000fea0003c00000 */
[----:B------:R0:W1:Y:S02]  /*16c40*/  SHFL.IDX P6, R14, R13, R12, R11 ;  /* 0x0000000c0d0e7389 */ /* 0x00006400000c000b */
[----:B01----:R-:W-:Y:S01]  /*16c50*/  ENDCOLLECTIVE ;  /* 0x000000000000791b */ /* 0x003fe20003800000 */
.L_x_1455:
        /* <DEDUP_REMOVED lines=14> */
.L_x_1456:
[----:B------:R-:W-:Y:S01]  /*16d40*/  @P0 IMAD R21, R7, 0x2, R22 ;  /* 0x0000000207150824 */ /* 0x000fe200078e0216 */
        /* <DEDUP_REMOVED lines=15> */
.L_x_1457:
[----:B------:R-:W-:Y:S02]  /*16e40*/  @P0 IMAD R9, R7, 0x2, R22 ;  /* 0x0000000207090824 */ /* 0x000fe400078e0216 */
[----:B------:R-:W-:Y:S02]  /*16e50*/  IMAD.MOV.U32 R13, RZ, RZ, R0 ;  /* 0x000000ffff0d7224 */ /* 0x000fe400078e0000 */
[----:B------:R-:W-:Y:S02]  /*16e60*/  IMAD.MOV.U32 R12, RZ, RZ, 0x3 ;  /* 0x00000003ff0c7424 */ /* 0x000fe400078e00ff */
[----:B------:R-:W-:-:S07]  /*16e70*/  IMAD.MOV.U32 R2, RZ, RZ, R14 ;  /* 0x000000ffff027224 */ /* 0x000fce00078e000e */
[----:B------:R-:W-:Y:S05]  /*16e80*/  WARPSYNC.COLLECTIVE R15, `(.L_x_1458) ;  /* 0x000000000f087348 */ /* 0x000fea0003c00000 */
[----:B------:R0:W1:Y:S02]  /*16e90*/  SHFL.IDX P6, R14, R13, R12, R11 ;  /* 0x0000000c0d0e7389 */ /* 0x00006400000c000b */
[----:B01----:R-:W-:Y:S01]  /*16ea0*/  ENDCOLLECTIVE ;  /* 0x000000000000791b */ /* 0x003fe20003800000 */
.L_x_1458:
        /* <DEDUP_REMOVED lines=10> */
[----:B------:R0:W-:Y:S04]  /*16f50*/  @P0 LDGSTS.E.BYPASS.LTC128B.128 [R9+0x27400], desc[UR36][R2.64+0x180], !P2 ;  /* 0x2740018002090fae */ /* 0x0001e8000d101d64 */
[----:B0-----:R-:W-:Y:S05]  /*16f60*/  WARPSYNC.COLLECTIVE R15, `(.L_x_1459) ;  /* 0x000000000f087348 */ /* 0x001fea0003c00000 */
[----:B------:R1:W2:Y:S02]  /*16f70*/  SHFL.IDX P6, R14, R13, R12, R11 ;  /* 0x0000000c0d0e7389 */ /* 0x0002a400000c000b */
[----:B012---:R-:W-:Y:S01]  /*16f80*/  ENDCOLLECTIVE ;  /* 0x000000000000791b */ /* 0x007fe20003800000 */
.L_x_1459:
[----:B------:R-:W-:Y:S01]  /*16f90*/  IMAD.MOV.U32 R2, RZ, RZ, R14 ;  /* 0x000000ffff027224 */ /* 0x000fe200078e000e */
[----:B------:R-:W-:Y:S06]  /*16fa0*/  BRA `(.L_x_1460) ;  /* 0xffffffc000047947 */ /* 0x000fec000383ffff */
.L_x_1390:
[----:B------:R-:W-:Y:S02]  /*16fb0*/  IMAD.MOV.U32 R13, RZ, RZ, R0 ;  /* 0x000000ffff0d7224 */ /* 0x000fe400078e0000 */
[----:B------:R-:W-:Y:S02]  /*16fc0*/  IMAD.MOV.U32 R12, RZ, RZ, RZ ;  /* 0x000000ffff0c7224 */ /* 0x000fe400078e00ff */
[----:B------:R-:W-:Y:S02]  /*16fd0*/  IMAD.MOV.U32 R11, RZ, RZ, 0x181f ;  /* 0x0000181fff0b7424 */ /* 0x000fe400078e00ff */
[----:B------:R-:W-:Y:S02]  /*16fe0*/  IMAD.MOV.U32 R15, RZ, RZ, -0x1 ;  /* 0xffffffffff0f7424 */ /* 0x000fe400078e00ff */
[----:B------:R-:W-:Y:S02]  /*16ff0*/  IMAD R5, R29, R6, RZ ;  /* 0x000000061d057224 */ /* 0x000fe400078e02ff */
[----:B------:R-:W-:-:S07]  /*17000*/  IMAD.IADD R27, R8, 0x1, R27 ;  /* 0x00000001081b7824 */ /* 0x000fce00078e021b */
[----:B------:R-:W-:Y:S05]  /*17010*/  WARPSYNC.COLLECTIVE R15, `(.L_x_1461) ;  /* 0x000000000f087348 */ /* 0x000fea0003c00000 */
[----:B------:R0:W1:Y:S02]  /*17020*/  SHFL.IDX P6, R14, R13, R12, R11 ;  /* 0x0000000c0d0e7389 */ /* 0x00006400000c000b */
[----:B01----:R-:W-:Y:S01]  /*17030*/  ENDCOLLECTIVE ;  /* 0x000000000000791b */ /* 0x003fe20003800000 */
.L_x_1461:
[----:B------:R-:W-:Y:S01]  /*17040*/  ISETP.GE.AND P0, PT, R27, R5, PT ;  /* 0x000000051b00720c */ /* 0x000fe20003f06270 */
[----:B------:R-:W-:Y:S01]  /*17050*/  IMAD.MOV.U32 R13, RZ, RZ, R4 ;  /* 0x000000ffff0d7224 */ /* 0x000fe200078e0004 */
[----:B------:R-:W-:-:S11]  /*17060*/  MOV R2, R14 ;  /* 0x0000000e00027202 */ /* 0x000fd60000000f00 */
[----:B------:R-:W-:Y:S05]  /*17070*/  WARPSYNC.COLLECTIVE R15, `(.L_x_1462) ;  /* 0x000000000f087348 */ /* 0x000fea0003c00000 */
[----:B------:R0:W1:Y:S02]  /*17080*/  SHFL.IDX P6, R14, R13, R12, R11 ;  /* 0x0000000c0d0e7389 */ /* 0x00006400000c000b */
[----:B01----:R-:W-:Y:S01]  /*17090*/  ENDCOLLECTIVE ;  /* 0x000000000000791b */ /* 0x003fe20003800000 */
.L_x_1462:
[----:B------:R-:W-:Y:S01]  /*170a0*/  MOV R13, R0 ;  /* 0x00000000000d7202 */ /* 0x000fe20000000f00 */
[----:B------:R-:W-:Y:S02]  /*170b0*/  IMAD.MOV.U32 R12, RZ, RZ, 0x1 ;  /* 0x00000001ff0c7424 */ /* 0x000fe400078e00ff */
[----:B------:R-:W-:-:S07]  /*170c0*/  IMAD.MOV.U32 R3, RZ, RZ, R14 ;  /* 0x000000ffff037224 */ /* 0x000fce00078e000e */
[----:B------:R-:W-:Y:S05]  /*170d0*/  WARPSYNC.COLLECTIVE R15, `(.L_x_1463) ;  /* 0x000000000f087348 */ /* 0x000fea0003c00000 */
[----:B------:R0:W1:Y:S02]  /*170e0*/  SHFL.IDX P6, R14, R13, R12, R11 ;  /* 0x0000000c0d0e7389 */ /* 0x00006400000c000b */
[----:B01----:R-:W-:Y:S01]  /*170f0*/  ENDCOLLECTIVE ;  /* 0x000000000000791b */ /* 0x003fe20003800000 */
.L_x_1463:
[----:B------:R-:W-:-:S05]  /*17100*/  @!P0 LEA R6, P5, R34, R3, 0x1 ;  /* 0x0000000322068211 */ /* 0x000fca00078a08ff */
[----:B------:R-:W-:Y:S02]  /*17110*/  @!P0 IMAD.X R3, RZ, RZ, R2, P5 ;  /* 0x000000ffff038224 */ /* 0x000fe400028e0602 */
[----:B------:R-:W-:Y:S02]  /*17120*/  @!P0 IMAD.MOV.U32 R2, RZ, RZ, R6 ;  /* 0x000000ffff028224 */ /* 0x000fe400078e0006 */
[----:B------:R-:W-:Y:S02]  /*17130*/  VIADD R6, R27, 0x10 ;  /* 0x000000101b067836 */ /* 0x000fe40000000000 */
[----:B------:R-:W-:Y:S01]  /*17140*/  IMAD.MOV.U32 R13, RZ, RZ, R4 ;  /* 0x000000ffff0d7224 */ /* 0x000fe200078e0004 */
[----:B------:R-:W-:Y:S01]  /*17150*/  @!PT LDS RZ, [RZ] ;  /* 0x00000000fffff984 */ /* 0x000fe20000000800 */
[----:B------:R-:W-:Y:S01]  /*17160*/  @!PT LDS RZ, [RZ] ;  /* 0x00000000fffff984 */ /* 0x000fe20000000800 */
[----:B------:R-:W-:Y:S01]  /*17170*/  @!PT LDS RZ, [RZ] ;  /* 0x00000000fffff984 */ /* 0x000fe20000000800 */
[----:B------:R-:W-:Y:S04]  /*17180*/  @!P0 LDGSTS.E.BYPASS.LTC128B.128 [R33+0x10400], desc[UR36][R2.64], !P4 ;  /* 0x1040000002218fae */ /* 0x000fe8000e101d64 */
[----:B------:R-:W-:Y:S04]  /*17190*/  @!P0 LDGSTS.E.BYPASS.LTC128B.128 [R33+0x14400], desc[UR36][R2.64+0x80], !P3 ;  /* 0x1440008002218fae */ /* 0x000fe8000d901d64 */
[----:B------:R-:W-:Y:S04]  /*171a0*/  @!P0 LDGSTS.E.BYPASS.LTC128B.128 [R33+0x18400], desc[UR36][R2.64+0x100], !P2 ;  /* 0x1840010002218fae */ /* 0x000fe8000d101d64 */
[----:B------:R0:W-:Y:S01]  /*171b0*/  @!P0 LDGSTS.E.BYPASS.LTC128B.128 [R33+0x1c400], desc[UR36][R2.64+0x180], !P1 ;  /* 0x1c40018002218fae */ /* 0x0001e2000c901d64 */
[----:B------:R-:W-:Y:S01]  /*171c0*/  ISETP.GE.AND P0, PT, R6, R5, PT ;  /* 0x000000050600720c */ /* 0x000fe20003f06270 */
[----:B0-----:R-:W-:-:S12]  /*171d0*/  IMAD.MOV.U32 R2, RZ, RZ, R14 ;  /* 0x000000ffff027224 */ /* 0x001fd800078e000e */
[----:B------:R-:W-:Y:S05]  /*171e0*/  WARPSYNC.COLLECTIVE R15, `(.L_x_1464) ;  /* 0x000000000f087348 */ /* 0x000fea0003c00000 */
[----:B------:R0:W1:Y:S02]  /*171f0*/  SHFL.IDX P6, R14, R13, R12, R11 ;  /* 0x0000000c0d0e7389 */ /* 0x00006400000c000b */
[----:B01----:R-:W-:Y:S01]  /*17200*/  ENDCOLLECTIVE ;  /* 0x000000000000791b */ /* 0x003fe20003800000 */
.L_x_1464:
[----:B------:R-:W-:Y:S02]  /*17210*/  IMAD.MOV.U32 R13, RZ, RZ, R0 ;  /* 0x000000ffff0d7224 */ /* 0x000fe400078e0000 */
[----:B------:R-:W-:Y:S02]  /*17220*/  IMAD.MOV.U32 R12, RZ, RZ, 0x2 ;  /* 0x00000002ff0c7424 */ /* 0x000fe400078e00ff */
[----:B------:R-:W-:-:S07]  /*17230*/  IMAD.MOV.U32 R3, RZ, RZ, R14 ;  /* 0x000000ffff037224 */ /* 0x000fce00078e000e */
[----:B------:R-:W-:Y:S05]  /*17240*/  WARPSYNC.COLLECTIVE R15, `(.L_x_1465) ;  /* 0x000000000f087348 */ /* 0x000fea0003c00000 */
[----:B------:R0:W1:Y:S02]  /*17250*/  SHFL.IDX P6, R14, R13, R12, R11 ;  /* 0x0000000c0d0e7389 */ /* 0x00006400000c000b */
[----:B01----:R-:W-:Y:S01]  /*17260*/  ENDCOLLECTIVE ;  /* 0x000000000000791b */ /* 0x003fe20003800000 */
.L_x_1465:
[----:B------:R-:W-:-:S05]  /*17270*/  @!P0 LEA R6, P5, R34, R3, 0x1 ;  /* 0x0000000322068211 */ /* 0x000fca00078a08ff */
[----:B------:R-:W-:Y:S02]  /*17280*/  @!P0 IMAD.X R7, RZ, RZ, R2, P5 ;  /* 0x000000ffff078224 */ /* 0x000fe400028e0602 */
[----:B------:R-:W-:Y:S02]  /*17290*/  @!P0 IMAD.MOV.U32 R2, RZ, RZ, R6 ;  /* 0x000000ffff028224 */ /* 0x000fe400078e0006 */
[----:B------:R-:W-:Y:S01]  /*172a0*/  VIADD R6, R27, 0x20 ;  /* 0x000000201b067836 */ /* 0x000fe20000000000 */
[----:B------:R-:W-:Y:S01]  /*172b0*/  @!P0 MOV R3, R7 ;  /* 0x0000000700038202 */ /* 0x000fe20000000f00 */
[----:B------:R-:W-:-:S04]  /*172c0*/  IMAD.MOV.U32 R13, RZ, RZ, R4 ;  /* 0x000000ffff0d7224 */ /* 0x000fc800078e0004 */
        /* <DEDUP_REMOVED lines=12> */
.L_x_1466:
[----:B------:R-:W-:Y:S02]  /*17390*/  IMAD.MOV.U32 R13, RZ, RZ, R0 ;  /* 0x000000ffff0d7224 */ /* 0x000fe400078e0000 */
[----:B------:R-:W-:Y:S02]  /*173a0*/  IMAD.MOV.U32 R12, RZ, RZ, 0x3 ;  /* 0x00000003ff0c7424 */ /* 0x000fe400078e00ff */
[----:B------:R-:W-:-:S07]  /*173b0*/  IMAD.MOV.U32 R3, RZ, RZ, R14 ;  /* 0x000000ffff037224 */ /* 0x000fce00078e000e */
[----:B------:R-:W-:Y:S05]  /*173c0*/  WARPSYNC.COLLECTIVE R15, `(.L_x_1467) ;  /* 0x000000000f087348 */ /* 0x000fea0003c00000 */
[----:B------:R0:W1:Y:S02]  /*173d0*/  SHFL.IDX P6, R14, R13, R12, R11 ;  /* 0x0000000c0d0e7389 */ /* 0x00006400000c000b */
[----:B01----:R-:W-:Y:S01]  /*173e0*/  ENDCOLLECTIVE ;  /* 0x000000000000791b */ /* 0x003fe20003800000 */
.L_x_1467:
[----:B------:R-:W-:-:S04]  /*173f0*/  @!P0 LEA R6, P5, R34, R3, 0x1 ;  /* 0x0000000322068211 */ /* 0x000fc800078a08ff */
[----:B------:R-:W-:Y:S01]  /*17400*/  @!P0 IADD3.X R7, RZ, R2, RZ, P5, !PT ;  /* 0x00000002ff078210 */ /* 0x000fe20002ffe4ff */
[----:B------:R-:W-:Y:S02]  /*17410*/  @!P0 IMAD.MOV.U32 R2, RZ, RZ, R6 ;  /* 0x000000ffff028224 */ /* 0x000fe400078e0006 */
[----:B------:R-:W-:Y:S02]  /*17420*/  VIADD R6, R27, 0x30 ;  /* 0x000000301b067836 */ /* 0x000fe40000000000 */
[----:B------:R-:W-:Y:S01]  /*17430*/  @!P0 IMAD.MOV.U32 R3, RZ, RZ, R7 ;  /* 0x000000ffff038224 */ /* 0x000fe200078e0007 */
[----:B------:R-:W-:-:S04]  /*17440*/  MOV R13, R4 ;  /* 0x00000004000d7202 */ /* 0x000fc80000000f00 */
        /* <DEDUP_REMOVED lines=12> */
.L_x_1468:
[----:B------:R-:W-:Y:S01]  /*17510*/  IMAD.MOV.U32 R13, RZ, RZ, R0 ;  /* 0x000000ffff0d7224 */ /* 0x000fe200078e0000 */
[----:B------:R-:W-:Y:S01]  /*17520*/  MOV R12, 0x4 ;  /* 0x00000004000c7802 */ /* 0x000fe20000000f00 */
[----:B------:R-:W-:-:S07]  /*17530*/  IMAD.MOV.U32 R3, RZ, RZ, R14 ;  /* 0x000000ffff037224 */ /* 0x000fce00078e000e */
[----:B------:R-:W-:Y:S05]  /*17540*/  WARPSYNC.COLLECTIVE R15, `(.L_x_1469) ;  /* 0x000000000f087348 */ /* 0x000fea0003c00000 */
[----:B------:R0:W1:Y:S02]  /*17550*/  SHFL.IDX P6, R14, R13, R12, R11 ;  /* 0x0000000c0d0e7389 */ /* 0x00006400000c000b */
[----:B01----:R-:W-:Y:S01]  /*17560*/  ENDCOLLECTIVE ;  /* 0x000000000000791b */ /* 0x003fe20003800000 */
.L_x_1469:
[----:B------:R-:W-:-:S05]  /*17570*/  @!P0 LEA R6, P5, R34, R3, 0x1 ;  /* 0x0000000322068211 */ /* 0x000fca00078a08ff */
[----:B------:R-:W-:Y:S02]  /*17580*/  @!P0 IMAD.X R7, RZ, RZ, R2, P5 ;  /* 0x000000ffff078224 */ /* 0x000fe400028e0602 */
[----:B------:R-:W-:Y:S02]  /*17590*/  @!P0 IMAD.MOV.U32 R2, RZ, RZ, R6 ;  /* 0x000000ffff028224 */ /* 0x000fe400078e0006 */
[----:B------:R-:W-:Y:S02]  /*175a0*/  @!P0 IMAD.MOV.U32 R3, RZ, RZ, R7 ;  /* 0x000000ffff038224 */ /* 0x000fe400078e0007 */
[----:B------:R-:W-:Y:S02]  /*175b0*/  IMAD.MOV.U32 R13, RZ, RZ, R4 ;  /* 0x000000ffff0d7224 */ /* 0x000fe400078e0004 */
[----:B------:R-:W-:Y:S01]  /*175c0*/  VIADD R6, R27, 0x40 ;  /* 0x000000401b067836 */ /* 0x000fe20000000000 */
        /* <DEDUP_REMOVED lines=12> */
.L_x_1470:
[----:B------:R-:W-:Y:S02]  /*17690*/  IMAD.MOV.U32 R13, RZ, RZ, R0 ;  /* 0x000000ffff0d7224 */ /* 0x000fe400078e0000 */
[----:B------:R-:W-:Y:S02]  /*176a0*/  IMAD.MOV.U32 R12, RZ, RZ, 0x5 ;  /* 0x00000005ff0c7424 */ /* 0x000fe400078e00ff */
[----:B------:R-:W-:-:S07]  /*176b0*/  IMAD.MOV.U32 R3, RZ, RZ, R14 ;  /* 0x000000ffff037224 */ /* 0x000fce00078e000e */
[----:B------:R-:W-:Y:S05]  /*176c0*/  WARPSYNC.COLLECTIVE R15, `(.L_x_1471) ;  /* 0x000000000f087348 */ /* 0x000fea0003c00000 */
[----:B------:R0:W1:Y:S02]  /*176d0*/  SHFL.IDX P6, R14, R13, R12, R11 ;  /* 0x0000000c0d0e7389 */ /* 0x00006400000c000b */
[----:B01----:R-:W-:Y:S01]  /*176e0*/  ENDCOLLECTIVE ;  /* 0x000000000000791b */ /* 0x003fe20003800000 */
.L_x_1471:
[----:B------:R-:W-:-:S05]  /*176f0*/  @!P0 LEA R6, P5, R34, R3, 0x1 ;  /* 0x0000000322068211 */ /* 0x000fca00078a08ff */
[----:B------:R-:W-:Y:S02]  /*17700*/  @!P0 IMAD.X R7, RZ, RZ, R2, P5 ;  /* 0x000000ffff078224 */ /* 0x000fe400028e0602 */
[----:B------:R-:W-:Y:S01]  /*17710*/  @!P0 IMAD.MOV.U32 R2, RZ, RZ, R6 ;  /* 0x000000ffff028224 */ /* 0x000fe200078e0006 */
[----:B------:R-:W-:Y:S01]  /*17720*/  IADD3 R6, R27, 0x50, RZ ;  /* 0x000000501b067810 */ /* 0x000fe20007ffe0ff */
[----:B------:R-:W-:Y:S02]  /*17730*/  @!P0 IMAD.MOV.U32 R3, RZ, RZ, R7 ;  /* 0x000000ffff038224 */ /* 0x000fe400078e0007 */
[----:B------:R-:W-:-:S03]  /*17740*/  IMAD.MOV.U32 R13, RZ, RZ, R4 ;  /* 0x000000ffff0d7224 */ /* 0x000fc600078e0004 */
        /* <DEDUP_REMOVED lines=12> */
.L_x_1472:
[----:B------:R-:W-:Y:S02]  /*17810*/  IMAD.MOV.U32 R13, RZ, RZ, R0 ;  /* 0x000000ffff0d7224 */ /* 0x000fe400078e0000 */
[----:B------:R-:W-:Y:S02]  /*17820*/  IMAD.MOV.U32 R12, RZ, RZ, 0x6 ;  /* 0x00000006ff0c7424 */ /* 0x000fe400078e00ff */
[----:B------:R-:W-:-:S07]  /*17830*/  IMAD.MOV.U32 R3, RZ, RZ, R14 ;  /* 0x000000ffff037224 */ /* 0x000fce00078e000e */
[----:B------:R-:W-:Y:S05]  /*17840*/  WARPSYNC.COLLECTIVE R15, `(.L_x_1473) ;  /* 0x000000000f087348 */ /* 0x000fea0003c00000 */
[----:B------:R0:W1:Y:S02]  /*17850*/  SHFL.IDX P6, R14, R13, R12, R11 ;  /* 0x0000000c0d0e7389 */ /* 0x00006400000c000b */
[----:B01----:R-:W-:Y:S01]  /*17860*/  ENDCOLLECTIVE ;  /* 0x000000000000791b */ /* 0x003fe20003800000 */
.L_x_1473:
[----:B------:R-:W-:-:S05]  /*17870*/  @!P0 LEA R6, P5, R34, R3, 0x1 ;  /* 0x0000000322068211 */ /* 0x000fca00078a08ff */
[----:B------:R-:W-:Y:S01]  /*17880*/  @!P0 IMAD.X R7, RZ, RZ, R2, P5 ;  /* 0x000000ffff078224 */ /* 0x000fe200028e0602 */
[----:B------:R-:W-:Y:S01]  /*17890*/  @!P0 MOV R2, R6 ;  /* 0x0000000600028202 */ /* 0x000fe20000000f00 */
[----:B------:R-:W-:Y:S02]  /*178a0*/  VIADD R6, R27, 0x60 ;  /* 0x000000601b067836 */ /* 0x000fe40000000000 */
        /* <DEDUP_REMOVED lines=14> */
.L_x_1474:
[----:B------:R-:W-:Y:S02]  /*17990*/  IMAD.MOV.U32 R13, RZ, RZ, R0 ;  /* 0x000000ffff0d7224 */ /* 0x000fe400078e0000 */
[----:B------:R-:W-:Y:S01]  /*179a0*/  IMAD.MOV.U32 R12, RZ, RZ, 0x7 ;  /* 0x00000007ff0c7424 */ /* 0x000fe200078e00ff */
[----:B------:R-:W-:-:S07]  /*179b0*/  MOV R3, R14 ;  /* 0x0000000e00037202 */ /* 0x000fce0000000f00 */
[----:B------:R-:W-:Y:S05]  /*179c0*/  WARPSYNC.COLLECTIVE R15, `(.L_x_1475) ;  /* 0x000000000f087348 */ /* 0x000fea0003c00000 */
[----:B------:R0:W1:Y:S02]  /*179d0*/  SHFL.IDX P6, R14, R13, R12, R11 ;  /* 0x0000000c0d0e7389 */ /* 0x00006400000c000b */
[----:B01----:R-:W-:Y:S01]  /*179e0*/  ENDCOLLECTIVE ;  /* 0x000000000000791b */ /* 0x003fe20003800000 */
.L_x_1475:
[----:B------:R-:W-:-:S05]  /*179f0*/  @!P0 LEA R6, P5, R34, R3, 0x1 ;  /* 0x0000000322068211 */ /* 0x000fca00078a08ff */
[----:B------:R-:W-:Y:S02]  /*17a00*/  @!P0 IMAD.X R7, RZ, RZ, R2, P5 ;  /* 0x000000ffff078224 */ /* 0x000fe400028e0602 */
[----:B------:R-:W-:Y:S02]  /*17a10*/  @!P0 IMAD.MOV.U32 R2, RZ, RZ, R6 ;  /* 0x000000ffff028224 */ /* 0x000fe400078e0006 */
[----:B------:R-:W-:Y:S01]  /*17a20*/  @!P0 IMAD.MOV.U32 R3, RZ, RZ, R7 ;  /* 0x000000ffff038224 */ /* 0x000fe200078e0007 */
[----:B------:R-:W-:-:S04]  /*17a30*/  MOV R13, R4 ;  /* 0x00000004000d7202 */ /* 0x000fc80000000f00 */
[----:B------:R-:W-:Y:S01]  /*17a40*/  @!PT LDS RZ, [RZ] ;  /* 0x00000000fffff984 */ /* 0x000fe20000000800 */
[----:B------:R-:W-:Y:S01]  /*17a50*/  @!PT LDS RZ, [RZ] ;  /* 0x00000000fffff984 */ /* 0x000fe20000000800 */
[----:B------:R-:W-:Y:S01]  /*17a60*/  @!PT LDS RZ, [RZ] ;  /* 0x00000000fffff984 */ /* 0x000fe20000000800 */
[----:B------:R0:W-:Y:S04]  /*17a70*/  @!P0 LDGSTS.E.BYPASS.LTC128B.128 [R33+0x13400], desc[UR36][R2.64], !P4 ;  /* 0x1340000002218fae */ /* 0x0001e8000e101d64 */
[----:B------:R0:W-:Y:S04]  /*17a80*/  @!P0 LDGSTS.E.BYPASS.LTC128B.128 [R33+0x17400], desc[UR36][R2.64+0x80], !P3 ;  /* 0x1740008002218fae */ /* 0x0001e8000d901d64 */
[----:B------:R0:W-:Y:S01]  /*17a90*/  @!P0 LDGSTS.E.BYPASS.LTC128B.128 [R33+0x1b400], desc[UR36][R2.64+0x100], !P2 ;  /* 0x1b40010002218fae */ /* 0x0001e2000d101d64 */
[----:B------:R-:W-:-:S03]  /*17aa0*/  IMAD.MOV.U32 R6, RZ, RZ, R14 ;  /* 0x000000ffff067224 */ /* 0x000fc600078e000e */
[----:B------:R0:W-:Y:S04]  /*17ab0*/  @!P0 LDGSTS.E.BYPASS.LTC128B.128 [R33+0x1f400], desc[UR36][R2.64+0x180], !P1 ;  /* 0x1f40018002218fae */ /* 0x0001e8000c901d64 */
[----:B0-----:R-:W-:Y:S05]  /*17ac0*/  WARPSYNC.COLLECTIVE R15, `(.L_x_1476) ;  /* 0x000000000f087348 */ /* 0x001fea0003c00000 */
[----:B------:R1:W2:Y:S02]  /*17ad0*/  SHFL.IDX P6, R14, R13, R12, R11 ;  /* 0x0000000c0d0e7389 */ /* 0x0002a400000c000b */
[----:B012---:R-:W-:Y:S01]  /*17ae0*/  ENDCOLLECTIVE ;  /* 0x000000000000791b */ /* 0x007fe20003800000 */
.L_x_1476:
[----:B------:R-:W-:Y:S05]  /*17af0*/  BRA `(.L_x_1477) ;  /* 0xffffffc000507947 */ /* 0x000fea000383ffff */
.L_x_1395:
[----:B0-----:R0:W2:Y:S02]  /*17b00*/  SYNCS.PHASECHK.TRANS64.TRYWAIT P0, [R22+URZ+0x30820], R3 ;  /* 0x03082003160075a7 */ /* 0x0010a4000800017f */
[----:B--2---:R-:W-:Y:S05]  /*17b10*/  @!P0 NANOSLEEP.SYNCS 0x989680 ;  /* 0x009896800000895d */ /* 0x004fea0003900000 */
[----:B------:R-:W2:Y:S02]  /*17b20*/  @!P0 SYNCS.PHASECHK.TRANS64 P0, [R22+URZ+0x30820], R3 ;  /* 0x03082003160085a7 */ /* 0x000ea4000800007f */
[----:B--2---:R-:W-:Y:S05]  /*17b30*/  @!P0 BRA `(.L_x_1395) ;  /* 0xfffffffc00f08947 */ /* 0x004fea000383ffff */
[----:B------:R-:W-:Y:S05]  /*17b40*/  BRA `(.L_x_1478) ;  /* 0xffffffc000cc7947 */ /* 0x000fea000383ffff */
.L_x_1400:
[----:B0-----:R0:W1:Y:S02]  /*17b50*/  SYNCS.PHASECHK.TRANS64.TRYWAIT P0, [R7+URZ+0x30840], R2 ;  /* 0x03084002070075a7 */ /* 0x001064000800017f */
[----:B-1----:R-:W-:Y:S05]  /*17b60*/  @!P0 NANOSLEEP.SYNCS 0x989680 ;  /* 0x009896800000895d */ /* 0x002fea0003900000 */
[----:B------:R-:W1:Y:S02]  /*17b70*/  @!P0 SYNCS.PHASECHK.TRANS64 P0, [R7+URZ+0x30840], R2 ;  /* 0x03084002070085a7 */ /* 0x000e64000800007f */
[----:B-1----:R-:W-:Y:S05]  /*17b80*/  @!P0 BRA `(.L_x_1400) ;  /* 0xfffffffc00f08947 */ /* 0x002fea000383ffff */
[----:B------:R-:W-:Y:S05]  /*17b90*/  BRA `(.L_x_1479) ;  /* 0xffffffc400b07947 */ /* 0x000fea000383ffff */
.L_x_1401:
        /* <DEDUP_REMOVED lines=8> */
.L_x_1481:
[----:B------:R-:W-:Y:S05]  /*17c20*/  BSYNC B1 ;  /* 0x0000000000017941 */ /* 0x000fea0003800000 */
.L_x_1480:
[----:B------:R-:W-:Y:S01]  /*17c30*/  IMAD.MOV.U32 R13, RZ, RZ, R9 ;  /* 0x000000ffff0d7224 */ /* 0x000fe200078e0009 */
[----:B------:R-:W-:Y:S01]  /*17c40*/  MOV R12, RZ ;  /* 0x000000ff000c7202 */ /* 0x000fe20000000f00 */
[----:B------:R-:W-:Y:S01]  /*17c50*/  IMAD.MOV.U32 R11, RZ, RZ, 0x181f ;  /* 0x0000181fff0b7424 */ /* 0x000fe200078e00ff */
[----:B------:R-:W-:Y:S01]  /*17c60*/  LOP3.LUT R23, R23, 0xffffdfff, RZ, 0xc0, !PT ;  /* 0xffffdfff17177812 */ /* 0x000fe200078ec0ff */
[----:B------:R-:W-:Y:S02]  /*17c70*/  IMAD.MOV.U32 R15, RZ, RZ, -0x1 ;  /* 0xffffffffff0f7424 */ /* 0x000fe400078e00ff */
[----:B------:R-:W-:Y:S01]  /*17c80*/  IMAD.MOV.U32 R3, RZ, RZ, R14 ;  /* 0x000000ffff037224 */ /* 0x000fe200078e000e */
[----:B------:R-:W-:Y:S01]  /*17c90*/  @P3 LOP3.LUT R23, R23, 0x2000, RZ, 0xfc, !PT ;  /* 0x0000200017173812 */ /* 0x000fe200078efcff */
[----:B------:R-:W-:-:S07]  /*17ca0*/  IMAD.SHL.U32 R4, R34, 0x2, RZ ;  /* 0x0000000222047824 */ /* 0x000fce00078e00ff */
[----:B------:R-:W-:Y:S05]  /*17cb0*/  WARPSYNC.COLLECTIVE R15, `(.L_x_1482) ;  /* 0x000000000f087348 */ /* 0x000fea0003c00000 */
[----:B------:R0:W1:Y:S02]  /*17cc0*/  SHFL.IDX P6, R14, R13, R12, R11 ;  /* 0x0000000c0d0e7389 */ /* 0x00006400000c000b */
[----:B01----:R-:W-:Y:S01]  /*17cd0*/  ENDCOLLECTIVE ;  /* 0x000000000000791b */ /* 0x003fe20003800000 */
.L_x_1482:
[----:B------:R-:W-:Y:S01]  /*17ce0*/  IMAD R20, R20, 0x2, R22 ;  /* 0x0000000214147824 */ /* 0x000fe200078e0216 */
[C---:B------:R-:W-:Y:S02]  /*17cf0*/  LOP3.LUT P3, RZ, R23.reuse, 0x10, RZ, 0xc0, !PT ;  /* 0x0000001017ff7812 */ /* 0x040fe4000786c0ff */
[----:B------:R-:W-:-:S04]  /*17d00*/  LOP3.LUT R23, R23, 0xffffefff, RZ, 0xc0, !PT ;  /* 0xffffefff17177812 */ /* 0x000fc800078ec0ff */
[----:B------:R-:W-:-:S04]  /*17d10*/  @P2 LOP3.LUT R23, R23, 0x1000, RZ, 0xfc, !PT ;  /* 0x0000100017172812 */ /* 0x000fc800078efcff */
[C---:B------:R-:W-:Y:S02]  /*17d20*/  LOP3.LUT P2, RZ, R23.reuse, 0x8, RZ, 0xc0, !PT ;  /* 0x0000000817ff7812 */ /* 0x040fe4000784c0ff */
[----:B------:R-:W-:Y:S01]  /*17d30*/  MOV R13, R27 ;  /* 0x0000001b000d7202 */ /* 0x000fe20000000f00 */
[----:B------:R-:W-:Y:S01]  /*17d40*/  IMAD.MOV.U32 R12, RZ, RZ, 0x1 ;  /* 0x00000001ff0c7424 */ /* 0x000fe200078e00ff */
[----:B------:R-:W-:-:S04]  /*17d50*/  LOP3.LUT R23, R23, 0xfffff7ff, RZ, 0xc0, !PT ;  /* 0xfffff7ff17177812 */ /* 0x000fc800078ec0ff */
[----:B------:R-:W-:Y:S01]  /*17d60*/  @P1 LOP3.LUT R23, R23, 0x800, RZ, 0xfc, !PT ;  /* 0x0000080017171812 */ /* 0x000fe200078efcff */
[----:B------:R-:W-:-:S03]  /*17d70*/  IMAD.MOV.U32 R2, RZ, RZ, R14 ;  /* 0x000000ffff027224 */ /* 0x000fc600078e000e */
[----:B------:R-:W-:-:S13]  /*17d80*/  LOP3.LUT P1, RZ, R23, 0x4, RZ, 0xc0, !PT ;  /* 0x0000000417ff7812 */ /* 0x000fda000782c0ff */
[----:B------:R-:W-:Y:S05]  /*17d90*/  WARPSYNC.COLLECTIVE R15, `(.L_x_1483) ;  /* 0x000000000f087348 */ /* 0x000fea0003c00000 */
[----:B------:R0:W1:Y:S02]  /*17da0*/  SHFL.IDX P6, R14, R13, R12, R11 ;  /* 0x0000000c0d0e7389 */ /* 0x00006400000c000b */
[----:B01----:R-:W-:Y:S01]  /*17db0*/  ENDCOLLECTIVE ;  /* 0x000000000000791b */ /* 0x003fe20003800000 */
.L_x_1483:
        /* <DEDUP_REMOVED lines=14> */
.L_x_1484:
[----:B------:R-:W-:Y:S01]  /*17ea0*/  IMAD.MOV.U32 R13, RZ, RZ, R27 ;  /* 0x000000ffff0d7224 */ /* 0x000fe200078e001b */
[----:B------:R-:W-:Y:S01]  /*17eb0*/  MOV R12, 0x2 ;  /* 0x00000002000c7802 */ /* 0x000fe20000000f00 */
[----:B------:R-:W-:-:S07]  /*17ec0*/  IMAD.MOV.U32 R2, RZ, RZ, R14 ;  /* 0x000000ffff027224 */ /* 0x000fce00078e000e */
[----:B------:R-:W-:Y:S05]  /*17ed0*/  WARPSYNC.COLLECTIVE R15, `(.L_x_1485) ;  /* 0x000000000f087348 */ /* 0x000fea0003c00000 */
[----:B------:R0:W1:Y:S02]  /*17ee0*/  SHFL.IDX P6, R14, R13, R12, R11 ;  /* 0x0000000c0d0e7389 */ /* 0x00006400000c000b */
[----:B01----:R-:W-:Y:S01]  /*17ef0*/  ENDCOLLECTIVE ;  /* 0x000000000000791b */ /* 0x003fe20003800000 */
.L_x_1485:
        /* <DEDUP_REMOVED lines=14> */
.L_x_1486:
[----:B------:R-:W-:Y:S02]  /*17fe0*/  IMAD.MOV.U32 R13, RZ, RZ, R27 ;  /* 0x000000ffff0d7224 */ /* 0x000fe400078e001b */
[----:B------:R-:W-:Y:S02]  /*17ff0*/  IMAD.MOV.U32 R12, RZ, RZ, 0x3 ;  /* 0x00000003ff0c7424 */ /* 0x000fe400078e00ff */
[----:B------:R-:W-:-:S07]  /*18000*/  IMAD.MOV.U32 R2, RZ, RZ, R14 ;  /* 0x000000ffff027224 */ /* 0x000fce00078e000e */
[----:B------:R-:W-:Y:S05]  /*18010*/  WARPSYNC.COLLECTIVE R15, `(.L_x_1487) ;  /* 0x000000000f087348 */ /* 0x000fea0003c00000 */
[----:B------:R0:W1:Y:S02]  /*18020*/  SHFL.IDX P6, R14, R13, R12, R11 ;  /* 0x0000000c0d0e7389 */ /* 0x00006400000c000b */
[----:B01----:R-:W-:Y:S01]  /*18030*/  ENDCOLLECTIVE ;  /* 0x000000000000791b */ /* 0x003fe20003800000 */
.L_x_1487:
[----:B------:R-:W-:-:S05]  /*18040*/  IADD3 R2, P0, R2, R4, RZ ;  /* 0x0000000402027210 */ /* 0x000fca0007f1e0ff */
[----:B------:R-:W-:-:S05]  /*18050*/  IMAD.X R3, RZ, RZ, R35, P0 ;  /* 0x000000ffff037224 */ /* 0x000fca00000e0623 */
[----:B------:R-:W-:Y:S01]  /*18060*/  @!PT LDS RZ, [RZ] ;  /* 0x00000000fffff984 */ /* 0x000fe20000000800 */
[----:B------:R-:W-:Y:S01]  /*18070*/  @!PT LDS RZ, [RZ] ;  /* 0x00000000fffff984 */ /* 0x000fe20000000800 */
[----:B------:R-:W-:Y:S01]  /*18080*/  @!PT LDS RZ, [RZ] ;  /* 0x00000000fffff984 */ /* 0x000fe20000000800 */
[----:B------:R0:W-:Y:S01]  /*18090*/  LDGSTS.E.BYPASS.LTC128B.128 [R20+0x21400], desc[UR36][R2.64], !P3 ;  /* 0x2140000002147fae */ /* 0x0001e2000d901d64 */
[----:B------:R-:W-:Y:S01]  /*180a0*/  IMAD.MOV.U32 R13, RZ, RZ, R9 ;  /* 0x000000ffff0d7224 */ /* 0x000fe200078e0009 */
[C---:B------:R-:W-:Y:S02]  /*180b0*/  LOP3.LUT P3, RZ, R23.reuse, 0x2000, RZ, 0xc0, !PT ;  /* 0x0000200017ff7812 */ /* 0x040fe4000786c0ff */
[----:B------:R0:W-:Y:S01]  /*180c0*/  LDGSTS.E.BYPASS.LTC128B.128 [R20+0x23400], desc[UR36][R2.64+0x80], !P2 ;  /* 0x2340008002147fae */ /* 0x0001e2000d101d64 */
[----:B------:R-:W-:-:S03]  /*180d0*/  LOP3.LUT P2, RZ, R23, 0x1000, RZ, 0xc0, !PT ;  /* 0x0000100017ff7812 */ /* 0x000fc6000784c0ff */
[----:B------:R0:W-:Y:S01]  /*180e0*/  LDGSTS.E.BYPASS.LTC128B.128 [R20+0x25400], desc[UR36][R2.64+0x100], !P1 ;  /* 0x2540010002147fae */ /* 0x0001e2000c901d64 */
[----:B------:R-:W-:Y:S02]  /*180f0*/  LOP3.LUT P1, RZ, R23, 0x800, RZ, 0xc0, !PT ;  /* 0x0000080017ff7812 */ /* 0x000fe4000782c0ff */
[----:B------:R-:W-:Y:S01]  /*18100*/  MOV R35, R14 ;  /* 0x0000000e00237202 */ /* 0x000fe20000000f00 */
[----:B------:R0:W-:Y:S10]  /*18110*/  LDGSTS.E.BYPASS.LTC128B.128 [R20+0x27400], desc[UR36][R2.64+0x180], !P5 ;  /* 0x2740018002147fae */ /* 0x0001f4000e901d64 */
[----:B0-----:R-:W-:Y:S05]  /*18120*/  WARPSYNC.COLLECTIVE R15, `(.L_x_1488) ;  /* 0x000000000f087348 */ /* 0x001fea0003c00000 */
[----:B------:R1:W2:Y:S02]  /*18130*/  SHFL.IDX P6, R14, R13, R12, R11 ;  /* 0x0000000c0d0e7389 */ /* 0x0002a400000c000b */
[----:B012---:R-:W-:Y:S01]  /*18140*/  ENDCOLLECTIVE ;  /* 0x000000000000791b */ /* 0x007fe20003800000 */
.L_x_1488:
[----:B------:R-:W-:Y:S01]  /*18150*/  IMAD.MOV.U32 R2, RZ, RZ, R14 ;  /* 0x000000ffff027224 */ /* 0x000fe200078e000e */
[----:B------:R-:W-:Y:S06]  /*18160*/  BRA `(.L_x_1489) ;  /* 0xffffffc400347947 */ /* 0x000fec000383ffff */
.L_x_1406:
[----:B-1----:R1:W2:Y:S02]  /*18170*/  SYNCS.PHASECHK.TRANS64.TRYWAIT P0, [R7+URZ+0x30860], R2 ;  /* 0x03086002070075a7 */ /* 0x0022a4000800017f */
[----:B--2---:R-:W-:Y:S05]  /*18180*/  @!P0 NANOSLEEP.SYNCS 0x989680 ;  /* 0x009896800000895d */ /* 0x004fea0003900000 */
[----:B------:R-:W2:Y:S02]  /*18190*/  @!P0 SYNCS.PHASECHK.TRANS64 P0, [R7+URZ+0x30860], R2 ;  /* 0x03086002070085a7 */ /* 0x000ea4000800007f */
[----:B--2---:R-:W-:Y:S05]  /*181a0*/  @!P0 BRA `(.L_x_1406) ;  /* 0xfffffffc00f08947 */ /* 0x004fea000383ffff */
[----:B------:R-:W-:Y:S05]  /*181b0*/  BRA `(.L_x_1490) ;  /* 0xffffffc400ac7947 */ /* 0x000fea000383ffff */
.L_x_1407:
[----:B------:R-:W-:Y:S01]  /*181c0*/  BSSY B1, `(.L_x_1491) ;  /* 0x0000008000017945 */ /* 0x000fe20003800000 */
[----:B------:R-:W-:Y:S02]  /*181d0*/  IMAD.MOV.U32 R13, RZ, RZ, R24 ;  /* 0x000000ffff0d7224 */ /* 0x000fe400078e0018 */
[----:B------:R-:W-:Y:S02]  /*181e0*/  IMAD.MOV.U32 R12, RZ, RZ, RZ ;  /* 0x000000ffff0c7224 */ /* 0x000fe400078e00ff */
[----:B------:R-:W-:Y:S02]  /*181f0*/  IMAD.MOV.U32 R11, RZ, RZ, 0x181f ;  /* 0x0000181fff0b7424 */ /* 0x000fe400078e00ff */
[----:B------:R-:W-:-:S07]  /*18200*/  IMAD.MOV.U32 R15, RZ, RZ, -0x1 ;  /* 0xffffffffff0f7424 */ /* 0x000fce00078e00ff */
[----:B-1----:R-:W-:Y:S05]  /*18210*/  WARPSYNC.COLLECTIVE R15, `(.L_x_1492) ;  /* 0x000000000f087348 */ /* 0x002fea0003c00000 */
[----:B------:R0:W2:Y:S02]  /*18220*/  SHFL.IDX P6, R14, R13, R12, R11 ;  /* 0x0000000c0d0e7389 */ /* 0x0000a400000c000b */
[----:B012---:R-:W-:Y:S01]  /*18230*/  ENDCOLLECTIVE ;  /* 0x000000000000791b */ /* 0x007fe20003800000 */
.L_x_1492:
[----:B------:R-:W-:Y:S05]  /*18240*/  BSYNC B1 ;  /* 0x0000000000017941 */ /* 0x000fea0003800000 */
.L_x_1491:
[----:B------:R-:W-:Y:S01]  /*18250*/  IMAD.MOV.U32 R13, RZ, RZ, R17 ;  /* 0x000000ffff0d7224 */ /* 0x000fe200078e0011 */
[----:B------:R-:W-:Y:S01]  /*18260*/  MOV R3, R14 ;  /* 0x0000000e00037202 */ /* 0x000fe20000000f00 */
[----:B------:R-:W-:Y:S01]  /*18270*/  IMAD.MOV.U32 R12, RZ, RZ, RZ ;  /* 0x000000ffff0c7224 */ /* 0x000fe200078e00ff */
[----:B------:R-:W-:Y:S01]  /*18280*/  LEA R6, R6, R22, 0x1 ;  /* 0x0000001606067211 */ /* 0x000fe200078e08ff */
[----:B------:R-:W-:Y:S02]  /*18290*/  IMAD.MOV.U32 R11, RZ, RZ, 0x181f ;  /* 0x0000181fff0b7424 */ /* 0x000fe400078e00ff */
[----:B------:R-:W-:-:S07]  /*182a0*/  IMAD.MOV.U32 R15, RZ, RZ, -0x1 ;  /* 0xffffffffff0f7424 */ /* 0x000fce00078e00ff */
[----:B------:R-:W-:Y:S05]  /*182b0*/  WARPSYNC.COLLECTIVE R15, `(.L_x_1493) ;  /* 0x000000000f087348 */ /* 0x000fea0003c00000 */
[----:B------:R0:W1:Y:S02]  /*182c0*/  SHFL.IDX P6, R14, R13, R12, R11 ;  /* 0x0000000c0d0e7389 */ /* 0x00006400000c000b */
[----:B01----:R-:W-:Y:S01]  /*182d0*/  ENDCOLLECTIVE ;  /* 0x000000000000791b */ /* 0x003fe20003800000 */
.L_x_1493:
[----:B------:R-:W-:Y:S02]  /*182e0*/  IMAD.MOV.U32 R13, RZ, RZ, R24 ;  /* 0x000000ffff0d7224 */ /* 0x000fe400078e0018 */
[----:B------:R-:W-:Y:S02]  /*182f0*/  IMAD.MOV.U32 R12, RZ, RZ, 0x1 ;  /* 0x00000001ff0c7424 */ /* 0x000fe400078e00ff */
[----:B------:R-:W-:-:S07]  /*18300*/  IMAD.MOV.U32 R2, RZ, RZ, R14 ;  /* 0x000000ffff027224 */ /* 0x000fce00078e000e */
[----:B------:R-:W-:Y:S05]  /*18310*/  WARPSYNC.COLLECTIVE R15, `(.L_x_1494) ;  /* 0x000000000f087348 */ /* 0x000fea0003c00000 */
[----:B------:R0:W1:Y:S02]  /*18320*/  SHFL.IDX P6, R14, R13, R12, R11 ;  /* 0x0000000c0d0e7389 */ /* 0x00006400000c000b */
[----:B01----:R-:W-:Y:S01]  /*18330*/  ENDCOLLECTIVE ;  /* 0x000000000000791b */ /* 0x003fe20003800000 */
.L_x_1494:
        /* <DEDUP_REMOVED lines=18> */
.L_x_1495:
[----:B------:R-:W-:Y:S01]  /*18460*/  MOV R13, R24 ;  /* 0x00000018000d7202 */ /* 0x000fe20000000f00 */
[----:B------:R-:W-:Y:S02]  /*18470*/  IMAD.MOV.U32 R12, RZ, RZ, 0x2 ;  /* 0x00000002ff0c7424 */ /* 0x000fe400078e00ff */
[----:B------:R-:W-:-:S07]  /*18480*/  IMAD.MOV.U32 R2, RZ, RZ, R14 ;  /* 0x000000ffff027224 */ /* 0x000fce00078e000e */
[----:B------:R-:W-:Y:S05]  /*18490*/  WARPSYNC.COLLECTIVE R15, `(.L_x_1496) ;  /* 0x000000000f087348 */ /* 0x000fea0003c00000 */
[----:B------:R0:W1:Y:S02]  /*184a0*/  SHFL.IDX P6, R14, R13, R12, R11 ;  /* 0x0000000c0d0e7389 */ /* 0x00006400000c000b */
[----:B01----:R-:W-:Y:S01]  /*184b0*/  ENDCOLLECTIVE ;  /* 0x000000000000791b */ /* 0x003fe20003800000 */
.L_x_1496:
        /* <DEDUP_REMOVED lines=18> */
.L_x_1497:
[----:B------:R-:W-:Y:S01]  /*185e0*/  IMAD.MOV.U32 R13, RZ, RZ, R24 ;  /* 0x000000ffff0d7224 */ /* 0x000fe200078e0018 */
[----:B------:R-:W-:Y:S01]  /*185f0*/  MOV R12, 0x3 ;  /* 0x00000003000c7802 */ /* 0x000fe20000000f00 */
[----:B------:R-:W-:-:S07]  /*18600*/  IMAD.MOV.U32 R2, RZ, RZ, R14 ;  /* 0x000000ffff027224 */ /* 0x000fce00078e000e */
[----:B------:R-:W-:Y:S05]  /*18610*/  WARPSYNC.COLLECTIVE R15, `(.L_x_1498) ;  /* 0x000000000f087348 */ /* 0x000fea0003c00000 */
[----:B------:R0:W1:Y:S02]  /*18620*/  SHFL.IDX P6, R14, R13, R12, R11 ;  /* 0x0000000c0d0e7389 */ /* 0x00006400000c000b */
[----:B01----:R-:W-:Y:S01]  /*18630*/  ENDCOLLECTIVE ;  /* 0x000000000000791b */ /* 0x003fe20003800000 */
.L_x_1498:
[----:B------:R-:W-:-:S05]  /*18640*/  IADD3 R2, P0, R2, R4, RZ ;  /* 0x0000000402027210 */ /* 0x000fca0007f1e0ff */
        /* <DEDUP_REMOVED lines=12> */
.L_x_1499:
[----:B------:R-:W-:Y:S01]  /*18710*/  @!PT LDS RZ, [RZ] ;  /* 0x00000000fffff984 */ /* 0x000fe20000000800 */
[----:B------:R-:W-:Y:S01]  /*18720*/  @!PT LDS RZ, [RZ] ;  /* 0x00000000fffff984 */ /* 0x000fe20000000800 */
[----:B------:R-:W-:Y:S01]  /*18730*/  @!PT LDS RZ, [RZ] ;  /* 0x00000000fffff984 */ /* 0x000fe20000000800 */
[----:B------:R-:W-:Y:S01]  /*18740*/  LDGSTS.E.BYPASS.LTC128B.128 [R6+0x3400], desc[UR36][R2.64+0x80], !P0 ;  /* 0x0340008002067fae */ /* 0x000fe2000c101d64 */
[----:B------:R-:W-:-:S13]  /*18750*/  ISETP.LT.OR P0, PT, R9, 0x21, P2 ;  /* 0x000000210900780c */ /* 0x000fda0001701670 */
[----:B------:R-:W-:Y:S01]  /*18760*/  LDGSTS.E.BYPASS.LTC128B.128 [R6+0x5400], desc[UR36][R2.64+0x100], !P0 ;  /* 0x0540010002067fae */ /* 0x000fe2000c101d64 */
[----:B------:R-:W-:-:S13]  /*18770*/  ISETP.LT.OR P0, PT, R9, 0x21, P1 ;  /* 0x000000210900780c */ /* 0x000fda0000f01670 */
[----:B------:R0:W-:Y:S02]  /*18780*/  LDGSTS.E.BYPASS.LTC128B.128 [R6+0x7400], desc[UR36][R2.64+0x180], !P0 ;  /* 0x0740018002067fae */ /* 0x0001e4000c101d64 */
[----:B0-----:R-:W-:Y:S01]  /*18790*/  IMAD.MOV.U32 R2, RZ, RZ, R14 ;  /* 0x000000ffff027224 */ /* 0x001fe200078e000e */
[----:B------:R-:W-:Y:S06]  /*187a0*/  BRA `(.L_x_1500) ;  /* 0xffffffc000f87947 */ /* 0x000fec000383ffff */
.L_x_1415:
[----:B0-----:R0:W2:Y:S02]  /*187b0*/  SYNCS.PHASECHK.TRANS64.TRYWAIT P0, [R0+URZ+0x30860], R3 ;  /* 0x03086003000075a7 */ /* 0x0010a4000800017f */
[----:B--2---:R-:W-:Y:S05]  /*187c0*/  @!P0 NANOSLEEP.SYNCS 0x989680 ;  /* 0x009896800000895d */ /* 0x004fea0003900000 */
[----:B------:R-:W2:Y:S02]  /*187d0*/  @!P0 SYNCS.PHASECHK.TRANS64 P0, [R0+URZ+0x30860], R3 ;  /* 0x03086003000085a7 */ /* 0x000ea4000800007f */
[----:B--2---:R-:W-:Y:S05]  /*187e0*/  @!P0 BRA `(.L_x_1415) ;  /* 0xfffffffc00f08947 */ /* 0x004fea000383ffff */
[----:B------:R-:W-:Y:S05]  /*187f0*/  BRA `(.L_x_1501) ;  /* 0xffffffc800247947 */ /* 0x000fea000383ffff */
.L_x_1416:
[----:B------:R-:W-:Y:S01]  /*18800*/  BSSY B0, `(.L_x_1502) ;  /* 0x0000008000007945 */ /* 0x000fe20003800000 */
[----:B------:R-:W-:Y:S01]  /*18810*/  IMAD.MOV.U32 R13, RZ, RZ, R24 ;  /* 0x000000ffff0d7224 */ /* 0x000fe200078e0018 */
[----:B------:R-:W-:Y:S01]  /*18820*/  MOV R15, 0xffffffff ;  /* 0xffffffff000f7802 */ /* 0x000fe20000000f00 */
[----:B------:R-:W-:Y:S02]  /*18830*/  IMAD.MOV.U32 R12, RZ, RZ, RZ ;  /* 0x000000ffff0c7224 */ /* 0x000fe400078e00ff */
[----:B------:R-:W-:-:S07]  /*18840*/  IMAD.MOV.U32 R11, RZ, RZ, 0x181f ;  /* 0x0000181fff0b7424 */ /* 0x000fce00078e00ff */
[----:B01----:R-:W-:Y:S05]  /*18850*/  WARPSYNC.COLLECTIVE R15, `(.L_x_1503) ;  /* 0x000000000f087348 */ /* 0x003fea0003c00000 */
[----:B------:R2:W3:Y:S02]  /*18860*/  SHFL.IDX P6, R14, R13, R12, R11 ;  /* 0x0000000c0d0e7389 */ /* 0x0004e400000c000b */
[----:B0123--:R-:W-:Y:S01]  /*18870*/  ENDCOLLECTIVE ;  /* 0x000000000000791b */ /* 0x00ffe20003800000 */
.L_x_1503:
[----:B------:R-:W-:Y:S05]  /*18880*/  BSYNC B0 ;  /* 0x0000000000007941 */ /* 0x000fea0003800000 */
.L_x_1502:
[----:B------:R-:W-:Y:S01]  /*18890*/  IMAD.MOV.U32 R13, RZ, RZ, R17 ;  /* 0x000000ffff0d7224 */ /* 0x000fe200078e0011 */
[C---:B------:R-:W-:Y:S01]  /*188a0*/  LOP3.LUT R4, R34.reuse, 0x40, RZ, 0xfc, !PT ;  /* 0x0000004022047812 */ /* 0x040fe200078efcff */
[----:B------:R-:W-:Y:S02]  /*188b0*/  IMAD.MOV.U32 R12, RZ, RZ, RZ ;  /* 0x000000ffff0c7224 */ /* 0x000fe400078e00ff */
[----:B------:R-:W-:Y:S02]  /*188c0*/  IMAD.MOV.U32 R11, RZ, RZ, 0x181f ;  /* 0x0000181fff0b7424 */ /* 0x000fe400078e00ff */
[----:B------:R-:W-:Y:S02]  /*188d0*/  IMAD.MOV.U32 R15, RZ, RZ, -0x1 ;  /* 0xffffffffff0f7424 */ /* 0x000fe400078e00ff */
[----:B------:R-:W-:Y:S02]  /*188e0*/  IMAD.MOV.U32 R3, RZ, RZ, R14 ;  /* 0x000000ffff037224 */ /* 0x000fe400078e000e */
[----:B------:R-:W-:-:S07]  /*188f0*/  IMAD.SHL.U32 R6, R34, 0x2, RZ ;  /* 0x0000000222067824 */ /* 0x000fce00078e00ff */
[----:B------:R-:W-:Y:S05]  /*18900*/  WARPSYNC.COLLECTIVE R15, `(.L_x_1504) ;  /* 0x000000000f087348 */ /* 0x000fea0003c00000 */
[----:B------:R0:W1:Y:S02]  /*18910*/  SHFL.IDX P6, R14, R13, R12, R11 ;  /* 0x0000000c0d0e7389 */ /* 0x00006400000c000b */
[----:B01----:R-:W-:Y:S01]  /*18920*/  ENDCOLLECTIVE ;  /* 0x000000000000791b */ /* 0x003fe20003800000 */
.L_x_1504:
        /* <DEDUP_REMOVED lines=8> */
[----:B------:R-:W-:-:S04]  /*189b0*/  IADD3 R2, P0, R14, R6, RZ ;  /* 0x000000060e027210 */ /* 0x000fc80007f1e0ff */
[----:B------:R-:W-:Y:S02]  /*189c0*/  IADD3.X R3, RZ, R3, RZ, P0, !PT ;  /* 0x00000003ff037210 */ /* 0x000fe400007fe4ff */
[----:B------:R-:W-:-:S03]  /*189d0*/  ISETP.LT.OR P0, PT, R5, 0x1, P2 ;  /* 0x000000010500780c */ /* 0x000fc60001701670 */
[----:B------:R-:W-:Y:S01]  /*189e0*/  @!PT LDS RZ, [RZ] ;  /* 0x00000000fffff984 */ /* 0x000fe20000000800 */
[----:B------:R-:W-:Y:S01]  /*189f0*/  @!PT LDS RZ, [RZ] ;  /* 0x00000000fffff984 */ /* 0x000fe20000000800 */
[----:B------:R-:W-:Y:S01]  /*18a00*/  @!PT LDS RZ, [RZ] ;  /* 0x00000000fffff984 */ /* 0x000fe20000000800 */
[----:B------:R0:W-:Y:S01]  /*18a10*/  LDGSTS.E.BYPASS.LTC128B.128 [R4+0x400], desc[UR36][R2.64], !P4 ;  /* 0x0040000002047fae */ /* 0x0001e2000e101d64 */
[----:B------:R-:W-:-:S09]  /*18a20*/  ISETP.LT.OR P4, PT, R5, 0x1, P1 ;  /* 0x000000010500780c */ /* 0x000fd20000f81670 */
[----:B------:R0:W-:Y:S01]  /*18a30*/  LDGSTS.E.BYPASS.LTC128B.128 [R4+0x2400], desc[UR36][R2.64+0x80], !P0 ;  /* 0x0240008002047fae */ /* 0x0001e2000c101d64 */
[----:B------:R-:W-:-:S13]  /*18a40*/  ISETP.GE.AND P0, PT, R36, UR4, PT ;  /* 0x0000000424007c0c */ /* 0x000fda000bf06270 */
[----:B0-----:R-:W-:Y:S05]  /*18a50*/  WARPSYNC.COLLECTIVE R15, `(.L_x_1505) ;  /* 0x000000000f087348 */ /* 0x001fea0003c00000 */
[----:B------:R1:W2:Y:S02]  /*18a60*/  SHFL.IDX P6, R14, R13, R12, R11 ;  /* 0x0000000c0d0e7389 */ /* 0x0002a400000c000b */
[----:B012---:R-:W-:Y:S01]  /*18a70*/  ENDCOLLECTIVE ;  /* 0x000000000000791b */ /* 0x007fe20003800000 */
.L_x_1505:
[----:B------:R-:W-:Y:S01]  /*18a80*/  @!PT LDS RZ, [RZ] ;  /* 0x00000000fffff984 */ /* 0x000fe20000000800 */
[----:B------:R-:W-:Y:S01]  /*18a90*/  @!PT LDS RZ, [RZ] ;  /* 0x00000000fffff984 */ /* 0x000fe20000000800 */
[----:B------:R-:W-:Y:S01]  /*18aa0*/  @!PT LDS RZ, [RZ] ;  /* 0x00000000fffff984 */ /* 0x000fe20000000800 */
[----:B------:R0:W-:Y:S01]  /*18ab0*/  LDGSTS.E.BYPASS.LTC128B.128 [R4+0x4400], desc[UR36][R2.64+0x100], !P4 ;  /* 0x0440010002047fae */ /* 0x0001e2000e101d64 */
[----:B------:R-:W-:Y:S01]  /*18ac0*/  ISETP.LT.OR P4, PT, R5, 0x1, P0 ;  /* 0x000000010500780c */ /* 0x000fe20000781670 */
[----:B------:R-:W-:-:S12]  /*18ad0*/  IMAD.MOV.U32 R13, RZ, RZ, R17 ;  /* 0x000000ffff0d7224 */ /* 0x000fd800078e0011 */
[----:B------:R0:W-:Y:S01]  /*18ae0*/  LDGSTS.E.BYPASS.LTC128B.128 [R4+0x6400], desc[UR36][R2.64+0x180], !P4 ;  /* 0x0640018002047fae */ /* 0x0001e2000e101d64 */
[----:B------:R-:W-:-:S07]  /*18af0*/  IMAD.MOV.U32 R7, RZ, RZ, R14 ;  /* 0x000000ffff077224 */ /* 0x000fce00078e000e */
[----:B0-----:R-:W-:Y:S05]  /*18b00*/  WARPSYNC.COLLECTIVE R15, `(.L_x_1506) ;  /* 0x000000000f087348 */ /* 0x001fea0003c00000 */
[----:B------:R1:W2:Y:S02]  /*18b10*/  SHFL.IDX P6, R14, R13, R12, R11 ;  /* 0x0000000c0d0e7389 */ /* 0x0002a400000c000b */
[----:B012---:R-:W-:Y:S01]  /*18b20*/  ENDCOLLECTIVE ;  /* 0x000000000000791b */ /* 0x007fe20003800000 */
.L_x_1506:
[----:B------:R-:W-:Y:S01]  /*18b30*/  MOV R13, R24 ;  /* 0x00000018000d7202 */ /* 0x000fe20000000f00 */
[----:B------:R-:W-:Y:S01]  /*18b40*/  IMAD.MOV.U32 R12, RZ, RZ, 0x2 ;  /* 0x00000002ff0c7424 */ /* 0x000fe200078e00ff */
[----:B------:R-:W-:-:S13]  /*18b50*/  IADD3 R2, P4, R14, R6, RZ ;  /* 0x000000060e027210 */ /* 0x000fda0007f9e0ff */
[----:B------:R-:W-:Y:S05]  /*18b60*/  WARPSYNC.COLLECTIVE R15, `(.L_x_1507) ;  /* 0x000000000f087348 */ /* 0x000fea0003c00000 */
[----:B------:R0:W1:Y:S02]  /*18b70*/  SHFL.IDX P6, R14, R13, R12, R11 ;  /* 0x0000000c0d0e7389 */ /* 0x00006400000c000b */
[----:B01----:R-:W-:Y:S01]  /*18b80*/  ENDCOLLECTIVE ;  /* 0x000000000000791b */ /* 0x003fe20003800000 */
.L_x_1507:
        /* <DEDUP_REMOVED lines=12> */
.L_x_1508:
        /* <DEDUP_REMOVED lines=14> */
.L_x_1509:
        /* <DEDUP_REMOVED lines=12> */
.L_x_1510:
        /* <DEDUP_REMOVED lines=9> */
.L_x_1421:
        /* <DEDUP_REMOVED lines=8> */
.L_x_1513:
[----:B------:R-:W-:Y:S05]  /*18f00*/  BSYNC B0 ;  /* 0x0000000000007941 */ /* 0x000fea0003800000 */
.L_x_1512:
[----:B------:R-:W-:Y:S01]  /*18f10*/  MOV R13, R16 ;  /* 0x00000010000d7202 */ /* 0x000fe20000000f00 */
[----:B------:R-:W-:Y:S02]  /*18f20*/  IMAD.MOV.U32 R12, RZ, RZ, 0x1 ;  /* 0x00000001ff0c7424 */ /* 0x000fe400078e00ff */
[----:B------:R-:W-:Y:S02]  /*18f30*/  IMAD.MOV.U32 R11, RZ, RZ, 0x1f ;  /* 0x0000001fff0b7424 */ /* 0x000fe400078e00ff */
[----:B------:R-:W-:Y:S02]  /*18f40*/  IMAD.MOV.U32 R15, RZ, RZ, -0x1 ;  /* 0xffffffffff0f7424 */ /* 0x000fe400078e00ff */
[----:B------:R-:W-:Y:S02]  /*18f50*/  IMAD.IADD R5, R19, 0x1, R8 ;  /* 0x0000000113057824 */ /* 0x000fe400078e0208 */
[----:B------:R-:W-:-:S07]  /*18f60*/  IMAD.MOV.U32 R0, RZ, RZ, R14 ;  /* 0x000000ffff007224 */ /* 0x000fce00078e000e */
[----:B------:R-:W-:Y:S05]  /*18f70*/  WARPSYNC.COLLECTIVE R15, `(.L_x_1514) ;  /* 0x000000000f087348 */ /* 0x000fea0003c00000 */
[----:B------:R0:W1:Y:S02]  /*18f80*/  SHFL.IDX P6, R14, R13, R12, R11 ;  /* 0x0000000c0d0e7389 */ /* 0x00006400000c000b */
[----:B01----:R-:W-:Y:S01]  /*18f90*/  ENDCOLLECTIVE ;  /* 0x000000000000791b */ /* 0x003fe20003800000 */
.L_x_1514:
[----:B------:R-:W-:Y:S02]  /*18fa0*/  ULDC UR4, c[0x0][0xc3c] ;  /* 0x00030f0000047ab9 */ /* 0x000fe40000000800 */
[----:B------:R-:W-:-:S13]  /*18fb0*/  ISETP.GE.OR P1, PT, R5, UR4, !P0 ;  /* 0x0000000405007c0c */ /* 0x000fda000c726670 */
[----:B------:R-:W0:Y:S01]  /*18fc0*/  @!P1 LDC.64 R2, c[0x0][0xc80] ;  /* 0x00032000ff029b82 */ /* 0x000e220000000a00 */
[----:B------:R-:W-:Y:S02]  /*18fd0*/  IMAD.MOV.U32 R11, RZ, RZ, RZ ;  /* 0x000000ffff0b7224 */ /* 0x000fe400078e00ff */
[----:B------:R-:W-:Y:S02]  /*18fe0*/  IMAD.MOV.U32 R4, RZ, RZ, R14 ;  /* 0x000000ffff047224 */ /* 0x000fe400078e000e */
[----:B0-----:R-:W-:-:S06]  /*18ff0*/  @!P1 IMAD.WIDE R2, R5, 0x4, R2 ;  /* 0x0000000405029825 */ /* 0x001fcc00078e0202 */
[----:B------:R-:W2:Y:S01]  /*19000*/  @!P1 LDG.E R2, desc[UR36][R2.64] ;  /* 0x0000002402029981 */ /* 0x000ea2000c1e1900 */
[----:B------:R-:W-:Y:S01]  /*19010*/  IMAD.MOV.U32 R5, RZ, RZ, RZ ;  /* 0x000000ffff057224 */ /* 0x000fe200078e00ff */
[C---:B------:R-:W-:Y:S02]  /*19020*/  ISETP.GE.U32.AND P2, PT, R8.reuse, 0x2, PT ;  /* 0x000000020800780c */ /* 0x040fe40003f46070 */
[C---:B------:R-:W-:Y:S02]  /*19030*/  ISETP.GE.U32.AND P3, PT, R8.reuse, 0x4, PT ;  /* 0x000000040800780c */ /* 0x040fe40003f66070 */
[C---:B------:R-:W-:Y:S02]  /*19040*/  ISETP.GE.U32.AND P4, PT, R8.reuse, 0x8, PT ;  /* 0x000000080800780c */ /* 0x040fe40003f86070 */
[----:B------:R-:W-:Y:S02]  /*19050*/  ISETP.GE.U32.AND P5, PT, R8, 0x10, PT ;  /* 0x000000100800780c */ /* 0x000fe40003fa6070 */
[----:B--2---:R-:W-:-:S02]  /*19060*/  @!P1 MOV R5, R2 ;  /* 0x0000000200059202 */ /* 0x004fc40000000f00 */
[----:B------:R-:W-:-:S03]  /*19070*/  ISETP.NE.AND P1, PT, R8, RZ, PT ;  /* 0x000000ff0800720c */ /* 0x000fc60003f25270 */
[----:B------:R-:W-:-:S10]  /*19080*/  IMAD.MOV.U32 R13, RZ, RZ, R5 ;  /* 0x000000ffff0d7224 */ /* 0x000fd400078e0005 */
[----:B------:R-:W-:Y:S05]  /*19090*/  WARPSYNC.COLLECTIVE R15, `(.L_x_1515) ;  /* 0x000000000f087348 */ /* 0x000fea0003c00000 */
[----:B------:R0:W1:Y:S02]  /*190a0*/  SHFL.UP P6, R14, R13, R12, R11 ;  /* 0x0400000c0d0e7389 */ /* 0x00006400000c000b */
[----:B01----:R-:W-:Y:S01]  /*190b0*/  ENDCOLLECTIVE ;  /* 0x000000000000791b */ /* 0x003fe20003800000 */
.L_x_1515:
[----:B------:R-:W-:Y:S01]  /*190c0*/  IMAD.MOV.U32 R12, RZ, RZ, 0x2 ;  /* 0x00000002ff0c7424 */ /* 0x000fe200078e00ff */
[----:B------:R-:W-:-:S05]  /*190d0*/  SEL R6, R14, RZ, P1 ;  /* 0x000000ff0e067207 */ /* 0x000fca0000800000 */
[----:B------:R-:W-:-:S04]  /*190e0*/  IMAD.IADD R6, R5, 0x1, R6 ;  /* 0x0000000105067824 */ /* 0x000fc800078e0206 */
[----:B------:R-:W-:-:S07]  /*190f0*/  IMAD.MOV.U32 R13, RZ, RZ, R6 ;  /* 0x000000ffff0d7224 */ /* 0x000fce00078e0006 */
[----:B------:R-:W-:Y:S05]  /*19100*/  WARPSYNC.COLLECTIVE R15, `(.L_x_1516) ;  /* 0x000000000f087348 */ /* 0x000fea0003c00000 */
[----:B------:R0:W1:Y:S02]  /*19110*/  SHFL.UP P6, R14, R13, R12, R11 ;  /* 0x0400000c0d0e7389 */ /* 0x00006400000c000b */
[----:B01----:R-:W-:Y:S01]  /*19120*/  ENDCOLLECTIVE ;  /* 0x000000000000791b */ /* 0x003fe20003800000 */
.L_x_1516:
[----:B------:R-:W-:Y:S01]  /*19130*/  IMAD.MOV.U32 R12, RZ, RZ, 0x4 ;  /* 0x00000004ff0c7424 */ /* 0x000fe200078e00ff */
[----:B------:R-:W-:-:S05]  /*19140*/  SEL R7, R14, RZ, P2 ;  /* 0x000000ff0e077207 */ /* 0x000fca0001000000 */
[----:B------:R-:W-:-:S05]  /*19150*/  IMAD.IADD R7, R6, 0x1, R7 ;  /* 0x0000000106077824 */ /* 0x000fca00078e0207 */
[----:B------:R-:W-:-:S07]  /*19160*/  MOV R13, R7 ;  /* 0x00000007000d7202 */ /* 0x000fce0000000f00 */
[----:B------:R-:W-:Y:S05]  /*19170*/  WARPSYNC.COLLECTIVE R15, `(.L_x_1517) ;  /* 0x000000000f087348 */ /* 0x000fea0003c00000 */
[----:B------:R0:W1:Y:S02]  /*19180*/  SHFL.UP P6, R14, R13, R12, R11 ;  /* 0x0400000c0d0e7389 */ /* 0x00006400000c000b */
[----:B01----:R-:W-:Y:S01]  /*19190*/  ENDCOLLECTIVE ;  /* 0x000000000000791b */ /* 0x003fe20003800000 */
.L_x_1517:
[----:B------:R-:W-:Y:S01]  /*191a0*/  IMAD.MOV.U32 R12, RZ, RZ, 0x8 ;  /* 0x00000008ff0c7424 */ /* 0x000fe200078e00ff */
[----:B------:R-:W-:-:S05]  /*191b0*/  SEL R2, R14, RZ, P3 ;  /* 0x000000ff0e027207 */ /* 0x000fca0001800000 */
[----:B------:R-:W-:-:S04]  /*191c0*/  IMAD.IADD R2, R7, 0x1, R2 ;  /* 0x0000000107027824 */ /* 0x000fc800078e0202 */
[----:B------:R-:W-:-:S07]  /*191d0*/  IMAD.MOV.U32 R13, RZ, RZ, R2 ;  /* 0x000000ffff0d7224 */ /* 0x000fce00078e0002 */
[----:B------:R-:W-:Y:S05]  /*191e0*/  WARPSYNC.COLLECTIVE R15, `(.L_x_1518) ;  /* 0x000000000f087348 */ /* 0x000fea0003c00000 */
[----:B------:R0:W1:Y:S02]  /*191f0*/  SHFL.UP P6, R14, R13, R12, R11 ;  /* 0x0400000c0d0e7389 */ /* 0x00006400000c000b */
[----:B01----:R-:W-:Y:S01]  /*19200*/  ENDCOLLECTIVE ;  /* 0x000000000000791b */ /* 0x003fe20003800000 */
.L_x_1518:
[----:B------:R-:W-:Y:S02]  /*19210*/  MOV R12, 0x10 ;  /* 0x00000010000c7802 */ /* 0x000fe40000000f00 */
[----:B------:R-:W-:-:S05]  /*19220*/  SEL R3, R14, RZ, P4 ;  /* 0x000000ff0e037207 */ /* 0x000fca0002000000 */
[----:B------:R-:W-:-:S04]  /*19230*/  IMAD.IADD R3, R2, 0x1, R3 ;  /* 0x0000000102037824 */ /* 0x000fc800078e0203 */
[----:B------:R-:W-:-:S07]  /*19240*/  IMAD.MOV.U32 R13, RZ, RZ, R3 ;  /* 0x000000ffff0d7224 */ /* 0x000fce00078e0003 */
[----:B------:R-:W-:Y:S05]  /*19250*/  WARPSYNC.COLLECTIVE R15, `(.L_x_1519) ;  /* 0x000000000f087348 */ /* 0x000fea0003c00000 */
[----:B------:R0:W1:Y:S02]  /*19260*/  SHFL.UP P6, R14, R13, R12, R11 ;  /* 0x0400000c0d0e7389 */ /* 0x00006400000c000b */
[----:B01----:R-:W-:Y:S01]  /*19270*/  ENDCOLLECTIVE ;  /* 0x000000000000791b */ /* 0x003fe20003800000 */
.L_x_1519:
        /* <DEDUP_REMOVED lines=8> */
.L_x_1520:
[----:B------:R-:W-:Y:S05]  /*19300*/  BRA `(.L_x_1521) ;  /* 0xffffffc400747947 */ /* 0x000fea000383ffff */
.L_x_1426:
[----:B------:R-:W-:Y:S01]  /*19310*/  BSSY B0, `(.L_x_1522) ;  /* 0x0000008000007945 */ /* 0x000fe20003800000 */
[----:B-----5:R-:W-:Y:S01]  /*19320*/  IMAD.MOV.U32 R13, RZ, RZ, R5 ;  /* 0x000000ffff0d7224 */ /* 0x020fe200078e0005 */
[----:B------:R-:W-:Y:S01]  /*19330*/  MOV R11, RZ ;  /* 0x000000ff000b7202 */ /* 0x000fe20000000f00 */
[----:B------:R-:W-:Y:S02]  /*19340*/  IMAD.MOV.U32 R12, RZ, RZ, 0x1 ;  /* 0x00000001ff0c7424 */ /* 0x000fe400078e00ff */
[----:B------:R-:W-:-:S07]  /*19350*/  IMAD.MOV.U32 R15, RZ, RZ, -0x1 ;  /* 0xffffffffff0f7424 */ /* 0x000fce00078e00ff */
[----:B012---:R-:W-:Y:S05]  /*19360*/  WARPSYNC.COLLECTIVE R15, `(.L_x_1523) ;  /* 0x000000000f087348 */ /* 0x007fea0003c00000 */
[----:B------:R3:W4:Y:S02]  /*19370*/  SHFL.UP P6, R14, R13, R12, R11 ;  /* 0x0400000c0d0e7389 */ /* 0x00072400000c000b */
[----:B01234-:R-:W-:Y:S01]  /*19380*/  ENDCOLLECTIVE ;  /* 0x000000000000791b */ /* 0x01ffe20003800000 */
.L_x_1523:
[----:B------:R-:W-:Y:S05]  /*19390*/  BSYNC B0 ;  /* 0x0000000000007941 */ /* 0x000fea0003800000 */
.L_x_1522:
        /* <DEDUP_REMOVED lines=8> */
.L_x_1524:
[----:B------:R-:W-:Y:S01]  /*19420*/  IMAD.MOV.U32 R12, RZ, RZ, 0x4 ;  /* 0x00000004ff0c7424 */ /* 0x000fe200078e00ff */
[----:B------:R-:W-:-:S05]  /*19430*/  SEL R2, R14, RZ, P2 ;  /* 0x000000ff0e027207 */ /* 0x000fca0001000000 */
[----:B------:R-:W-:-:S05]  /*19440*/  IMAD.IADD R2, R13, 0x1, R2 ;  /* 0x000000010d027824 */ /* 0x000fca00078e0202 */
[----:B------:R-:W-:-:S07]  /*19450*/  MOV R13, R2 ;  /* 0x00000002000d7202 */ /* 0x000fce0000000f00 */
[----:B------:R-:W-:Y:S05]  /*19460*/  WARPSYNC.COLLECTIVE R15, `(.L_x_1525) ;  /* 0x000000000f087348 */ /* 0x000fea0003c00000 */
[----:B------:R0:W1:Y:S02]  /*19470*/  SHFL.UP P6, R14, R13, R12, R11 ;  /* 0x0400000c0d0e7389 */ /* 0x00006400000c000b */
[----:B01----:R-:W-:Y:S01]  /*19480*/  ENDCOLLECTIVE ;  /* 0x000000000000791b */ /* 0x003fe20003800000 */
.L_x_1525:
[----:B------:R-:W-:Y:S01]  /*19490*/  IMAD.MOV.U32 R12, RZ, RZ, 0x8 ;  /* 0x00000008ff0c7424 */ /* 0x000fe200078e00ff */
[----:B------:R-:W-:-:S05]  /*194a0*/  SEL R3, R14, RZ, P3 ;  /* 0x000000ff0e037207 */ /* 0x000fca0001800000 */
[----:B------:R-:W-:-:S04]  /*194b0*/  IMAD.IADD R3, R2, 0x1, R3 ;  /* 0x0000000102037824 */ /* 0x000fc800078e0203 */
[----:B------:R-:W-:-:S07]  /*194c0*/  IMAD.MOV.U32 R13, RZ, RZ, R3 ;  /* 0x000000ffff0d7224 */ /* 0x000fce00078e0003 */
[----:B------:R-:W-:Y:S05]  /*194d0*/  WARPSYNC.COLLECTIVE R15, `(.L_x_1526) ;  /* 0x000000000f087348 */ /* 0x000fea0003c00000 */
[----:B------:R0:W1:Y:S02]  /*194e0*/  SHFL.UP P6, R14, R13, R12, R11 ;  /* 0x0400000c0d0e7389 */ /* 0x00006400000c000b */
[----:B01----:R-:W-:Y:S01]  /*194f0*/  ENDCOLLECTIVE ;  /* 0x000000000000791b */ /* 0x003fe20003800000 */
.L_x_1526:
[----:B------:R-:W-:Y:S02]  /*19500*/  MOV R12, 0x10 ;  /* 0x00000010000c7802 */ /* 0x000fe40000000f00 */
[----:B------:R-:W-:-:S05]  /*19510*/  SEL R4, R14, RZ, P4 ;  /* 0x000000ff0e047207 */ /* 0x000fca0002000000 */
[----:B------:R-:W-:-:S04]  /*19520*/  IMAD.IADD R4, R3, 0x1, R4 ;  /* 0x0000000103047824 */ /* 0x000fc800078e0204 */
[----:B------:R-:W-:-:S07]  /*19530*/  IMAD.MOV.U32 R13, RZ, RZ, R4 ;  /* 0x000000ffff0d7224 */ /* 0x000fce00078e0004 */
[----:B------:R-:W-:Y:S05]  /*19540*/  WARPSYNC.COLLECTIVE R15, `(.L_x_1527) ;  /* 0x000000000f087348 */ /* 0x000fea0003c00000 */
[----:B------:R0:W1:Y:S02]  /*19550*/  SHFL.UP P6, R14, R13, R12, R11 ;  /* 0x0400000c0d0e7389 */ /* 0x00006400000c000b */
[----:B01----:R-:W-:Y:S01]  /*19560*/  ENDCOLLECTIVE ;  /* 0x000000000000791b */ /* 0x003fe20003800000 */
.L_x_1527:
        /* <DEDUP_REMOVED lines=8> */
.L_x_1528:
[----:B------:R-:W-:Y:S05]  /*195f0*/  BRA `(.L_x_1529) ;  /* 0xffffffc400547947 */ /* 0x000fea000383ffff */
.L_x_1428:
[----:B------:R-:W-:Y:S01]  /*19600*/  BSSY B0, `(.L_x_1530) ;  /* 0x0000006000007945 */ /* 0x000fe20003800000 */
[----:B------:R-:W-:Y:S01]  /*19610*/  PLOP3.LUT P6, PT, P6, PT, PT, 0x8, 0x0 ;  /* 0x000000000000781c */ /* 0x000fe200037ce170 */
[----:B------:R-:W-:-:S12]  /*19620*/  IMAD.MOV.U32 R15, RZ, RZ, -0x1 ;  /* 0xffffffffff0f7424 */ /* 0x000fd800078e00ff */
[----:B01----:R-:W-:Y:S05]  /*19630*/  WARPSYNC.COLLECTIVE R15, `(.L_x_1531) ;  /* 0x000000000f087348 */ /* 0x003fea0003c00000 */
[----:B------:R-:W-:Y:S01]  /*19640*/  VOTE.ANY R14, PT, P6 ;  /* 0x00000000000e7806 */ /* 0x000fe200030e0100 */
[----:B01----:R-:W-:Y:S06]  /*19650*/  ENDCOLLECTIVE ;  /* 0x000000000000791b */ /* 0x003fec0003800000 */
.L_x_1531:
[----:B------:R-:W-:Y:S05]  /*19660*/  BSYNC B0 ;  /* 0x0000000000007941 */ /* 0x000fea0003800000 */
.L_x_1530:
[----:B------:R-:W-:Y:S01]  /*19670*/  IMAD.MOV.U32 R2, RZ, RZ, R14 ;  /* 0x000000ffff027224 */ /* 0x000fe200078e000e */
[----:B------:R-:W-:Y:S01]  /*19680*/  MOV R13, R5 ;  /* 0x00000005000d7202 */ /* 0x000fe20000000f00 */
[----:B------:R-:W-:Y:S02]  /*19690*/  IMAD.MOV.U32 R11, RZ, RZ, 0x1f ;  /* 0x0000001fff0b7424 */ /* 0x000fe400078e00ff */
[----:B------:R-:W0:Y:S01]  /*196a0*/  POPC R4, R2 ;  /* 0x0000000200047309 */ /* 0x000e220000000000 */
[----:B------:R-:W-:Y:S02]  /*196b0*/  IMAD.MOV.U32 R15, RZ, RZ, -0x1 ;  /* 0xffffffffff0f7424 */ /* 0x000fe400078e00ff */
[----:B0-----:R-:W-:-:S07]  /*196c0*/  IMAD.MOV.U32 R12, RZ, RZ, R4 ;  /* 0x000000ffff0c7224 */ /* 0x001fce00078e0004 */
[----:B------:R-:W-:Y:S05]  /*196d0*/  WARPSYNC.COLLECTIVE R15, `(.L_x_1532) ;  /* 0x000000000f087348 */ /* 0x000fea0003c00000 */
[----:B------:R0:W1:Y:S02]  /*196e0*/  SHFL.IDX P6, R14, R13, R12, R11 ;  /* 0x0000000c0d0e7389 */ /* 0x00006400000c000b */
[----:B01----:R-:W-:Y:S01]  /*196f0*/  ENDCOLLECTIVE ;  /* 0x000000000000791b */ /* 0x003fe20003800000 */
.L_x_1532:
[----:B------:R-:W-:Y:S01]  /*19700*/  IMAD.MOV.U32 R5, RZ, RZ, R14 ;  /* 0x000000ffff057224 */ /* 0x000fe200078e000e */
[----:B------:R-:W-:Y:S06]  /*19710*/  BRA `(.L_x_1533) ;  /* 0xffffffc400447947 */ /* 0x000fec000383ffff */
.L_x_1430:
[----:B------:R-:W-:Y:S01]  /*19720*/  BSSY B0, `(.L_x_1534) ;  /* 0x0000007000007945 */ /* 0x000fe20003800000 */
[----:B------:R-:W-:Y:S01]  /*19730*/  IMAD.MOV.U32 R13, RZ, RZ, R6 ;  /* 0x000000ffff0d7224 */ /* 0x000fe200078e0006 */
[----:B------:R-:W-:Y:S01]  /*19740*/  MOV R15, 0xffffffff ;  /* 0xffffffff000f7802 */ /* 0x000fe20000000f00 */
[----:B------:R-:W-:-:S07]  /*19750*/  IMAD.MOV.U32 R11, RZ, RZ, 0x1f ;  /* 0x0000001fff0b7424 */ /* 0x000fce00078e00ff */
[----:B0123--:R-:W-:Y:S05]  /*19760*/  WARPSYNC.COLLECTIVE R15, `(.L_x_1535) ;  /* 0x000000000f087348 */ /* 0x00ffea0003c00000 */
[----:B------:R4:W0:Y:S02]  /*19770*/  SHFL.IDX P6, R14, R13, R12, R11 ;  /* 0x0000000c0d0e7389 */ /* 0x00082400000c000b */
[----:B01234-:R-:W-:Y:S01]  /*19780*/  ENDCOLLECTIVE ;  /* 0x000000000000791b */ /* 0x01ffe20003800000 */
.L_x_1535:
[----:B------:R-:W-:Y:S05]  /*19790*/  BSYNC B0 ;  /* 0x0000000000007941 */ /* 0x000fea0003800000 */
.L_x_1534:
[----:B------:R-:W-:Y:S05]  /*197a0*/  BRA `(.L_x_1429) ;  /* 0xffffffc4003c7947 */ /* 0x000fea000383ffff */
.L_x_1434:
[----:B-1----:R1:W2:Y:S02]  /*197b0*/  SYNCS.PHASECHK.TRANS64.TRYWAIT P0, [R4+URZ+0x30820], R0 ;  /* 0x03082000040075a7 */ /* 0x0022a4000800017f */
[----:B--2---:R-:W-:Y:S05]  /*197c0*/  @!P0 NANOSLEEP.SYNCS 0x989680 ;  /* 0x009896800000895d */ /* 0x004fea0003900000 */
[----:B------:R-:W2:Y:S02]  /*197d0*/  @!P0 SYNCS.PHASECHK.TRANS64 P0, [R4+URZ+0x30820], R0 ;  /* 0x03082000040085a7 */ /* 0x000ea4000800007f */
[----:B--2---:R-:W-:Y:S05]  /*197e0*/  @!P0 BRA `(.L_x_1434) ;  /* 0xfffffffc00f08947 */ /* 0x004fea000383ffff */
[----:B------:R-:W-:Y:S05]  /*197f0*/  BRA `(.L_x_1536) ;  /* 0xffffffc800b47947 */ /* 0x000fea000383ffff */
.L_x_1435:
[----:B------:R-:W2:Y:S01]  /*19800*/  S2R R2, SR_TID.X ;  /* 0x0000000000027919 */ /* 0x000ea20000002100 */
[----:B------:R-:W-:Y:S01]  /*19810*/  BSSY B0, `(.L_x_1537) ;  /* 0x000000a000007945 */ /* 0x000fe20003800000 */
[----:B------:R-:W-:Y:S02]  /*19820*/  IMAD.MOV.U32 R12, RZ, RZ, RZ ;  /* 0x000000ffff0c7224 */ /* 0x000fe400078e00ff */
[----:B------:R-:W-:Y:S02]  /*19830*/  IMAD.MOV.U32 R11, RZ, RZ, 0x1f ;  /* 0x0000001fff0b7424 */ /* 0x000fe400078e00ff */
[----:B------:R-:W-:Y:S01]  /*19840*/  IMAD.MOV.U32 R15, RZ, RZ, -0x1 ;  /* 0xffffffffff0f7424 */ /* 0x000fe200078e00ff */
[----:B--2---:R-:W-:-:S04]  /*19850*/  SHF.R.U32.HI R2, RZ, 0x5, R2 ;  /* 0x00000005ff027819 */ /* 0x004fc80000011602 */
[----:B------:R-:W-:-:S05]  /*19860*/  LOP3.LUT R2, R2, 0x3, RZ, 0xc0, !PT ;  /* 0x0000000302027812 */ /* 0x000fca00078ec0ff */
[----:B------:R-:W-:-:S07]  /*19870*/  IMAD.MOV.U32 R13, RZ, RZ, R2 ;  /* 0x000000ffff0d7224 */ /* 0x000fce00078e0002 */
[----:B01-3--:R-:W-:Y:S05]  /*19880*/  WARPSYNC.COLLECTIVE R15, `(.L_x_1538) ;  /* 0x000000000f087348 */ /* 0x00bfea0003c00000 */
[----:B------:R2:W4:Y:S02]  /*19890*/  SHFL.IDX P6, R14, R13, R12, R11 ;  /* 0x0000000c0d0e7389 */ /* 0x00052400000c000b */
[----:B01234-:R-:W-:Y:S01]  /*198a0*/  ENDCOLLECTIVE ;  /* 0x000000000000791b */ /* 0x01ffe20003800000 */
.L_x_1538:
[----:B------:R-:W-:Y:S05]  /*198b0*/  BSYNC B0 ;  /* 0x0000000000007941 */ /* 0x000fea0003800000 */
.L_x_1537:
[----:B------:R-:W-:Y:S05]  /*198c0*/  BRA `(.L_x_1539) ;  /* 0xffffffc8009c7947 */ /* 0x000fea000383ffff */
.L_x_1438:
[----:B------:R-:W-:Y:S01]  /*198d0*/  BSSY B1, `(.L_x_1540) ;  /* 0x0000006000017945 */ /* 0x000fe20003800000 */
[----:B------:R-:W-:-:S07]  /*198e0*/  IMAD.MOV.U32 R15, RZ, RZ, -0x1 ;  /* 0xffffffffff0f7424 */ /* 0x000fce00078e00ff */
[----:B01-3--:R-:W-:Y:S05]  /*198f0*/  WARPSYNC.COLLECTIVE R15, `(.L_x_1541) ;  /* 0x000000000f0c7348 */ /* 0x00bfea0003c00000 */
[----:B------:R-:W-:Y:S02]  /*19900*/  ELECT P6, UR62, PT ;  /* 0x00000000003e782f */ /* 0x000fe400038c0000 */
[----:B------:R-:W-:Y:S01]  /*19910*/  MOV R14, UR62 ;  /* 0x0000003e000e7c02 */ /* 0x000fe20008000f00 */
[----:B01-3--:R-:W-:Y:S10]  /*19920*/  ENDCOLLECTIVE ;  /* 0x000000000000791b */ /* 0x00bff40003800000 */
.L_x_1541:
[----:B------:R-:W-:Y:S05]  /*19930*/  BSYNC B1 ;  /* 0x0000000000017941 */ /* 0x000fea0003800000 */
.L_x_1540:
[----:B------:R-:W-:Y:S05]  /*19940*/  BRA `(.L_x_1542) ;  /* 0xffffffc800947947 */ /* 0x000fea000383ffff */
.L_x_1440:
[----:B-1----:R1:W2:Y:S02]  /*19950*/  SYNCS.PHASECHK.TRANS64.TRYWAIT P1, [R5+URZ+0x30840], R0 ;  /* 0x03084000050075a7 */ /* 0x0022a4000802017f */
[----:B--2---:R-:W-:Y:S05]  /*19960*/  @!P1 NANOSLEEP.SYNCS 0x989680 ;  /* 0x009896800000995d */ /* 0x004fea0003900000 */
[----:B------:R-:W2:Y:S02]  /*19970*/  @!P1 SYNCS.PHASECHK.TRANS64 P1, [R5+URZ+0x30840], R0 ;  /* 0x03084000050095a7 */ /* 0x000ea4000802007f */
[----:B--2---:R-:W-:Y:S05]  /*19980*/  @!P1 BRA `(.L_x_1440) ;  /* 0xfffffffc00f09947 */ /* 0x004fea000383ffff */
[----:B------:R-:W-:Y:S05]  /*19990*/  BRA `(.L_x_1543) ;  /* 0xffffffc800bc7947 */ /* 0x000fea000383ffff */
.L_x_1442:
[----:B--2---:R2:W4:Y:S02]  /*199a0*/  SYNCS.PHASECHK.TRANS64.TRYWAIT P1, [R25+URZ+0x30840], R2 ;  /* 0x03084002190075a7 */ /* 0x004524000802017f */
[----:B----4-:R-:W-:Y:S05]  /*199b0*/  @!P1 NANOSLEEP.SYNCS 0x989680 ;  /* 0x009896800000995d */ /* 0x010fea0003900000 */
[----:B------:R-:W4:Y:S02]  /*199c0*/  @!P1 SYNCS.PHASECHK.TRANS64 P1, [R25+URZ+0x30840], R2 ;  /* 0x03084002190095a7 */ /* 0x000f24000802007f */
[----:B----4-:R-:W-:Y:S05]  /*199d0*/  @!P1 BRA `(.L_x_1442) ;  /* 0xfffffffc00f09947 */ /* 0x010fea000383ffff */
[----:B------:R-:W-:Y:S05]  /*199e0*/  BRA `(.L_x_1544) ;  /* 0xffffffc800c87947 */ /* 0x000fea000383ffff */
.L_x_1444:
[----:B----4-:R4:W0:Y:S02]  /*199f0*/  SYNCS.PHASECHK.TRANS64.TRYWAIT P1, [R5+URZ+0x30860], R0 ;  /* 0x03086000050075a7 */ /* 0x010824000802017f */
[----:B0-----:R-:W-:Y:S05]  /*19a00*/  @!P1 NANOSLEEP.SYNCS 0x989680 ;  /* 0x009896800000995d */ /* 0x001fea0003900000 */
[----:B------:R-:W0:Y:S02]  /*19a10*/  @!P1 SYNCS.PHASECHK.TRANS64 P1, [R5+URZ+0x30860], R0 ;  /* 0x03086000050095a7 */ /* 0x000e24000802007f */
[----:B0-----:R-:W-:Y:S05]  /*19a20*/  @!P1 BRA `(.L_x_1444) ;  /* 0xfffffffc00f09947 */ /* 0x001fea000383ffff */
[----:B------:R-:W-:Y:S05]  /*19a30*/  BRA `(.L_x_1545) ;  /* 0xffffffc800c47947 */ /* 0x000fea000383ffff */
.L_x_1546:
        /* <DEDUP_REMOVED lines=12> */
.L_x_15829:


//--------------------- .text._ZN7cutlass13device_kernelIN5flash11enable_sm90INS1_16FlashAttnFwdSm90INS1_25CollectiveMainloopFwdSm90ILi2EN4cute5tupleIJNS5_1CILi1EEES8_S8_EEENS6_IJNS7_ILi128EEENS7_ILi64EEENS7_ILi256EEEEEELi256ENS_10bfloat16_tEfNS_4arch4Sm90ELb0ELb1ELb1ELb1ELb1ELb1ELb0ELb1ELb1ELb1ELb0ELb0EEENS1_21CollectiveEpilogueFwdINS6_IJSA_SC_SB_EEES9_SE_SG_Li256ELb1ELb1ELb0ELb0EEENS1_36VarlenDynamicPersistentTileSchedulerILi128ELi64ELi256ELi128ELb0ELb1ELb1ELb1ELb0ELb1EEEEEEEEEvNT_6ParamsE --------------------------
	.section	.text._ZN7cutlass13device_kernelIN5flash11enable_sm90INS1_16FlashAttnFwdSm90INS1_25CollectiveMainloopFwdSm90ILi2EN4cute5tupleIJNS5_1CILi1EEES8_S8_EEENS6_IJNS7_ILi128EEENS7_ILi64EEENS7_ILi256EEEEEELi256ENS_10bfloat16_tEfNS_4arch4Sm90ELb0ELb1ELb1ELb1ELb1ELb1ELb0ELb1ELb1ELb1ELb0ELb0EEENS1_21CollectiveEpilogueFwdINS6_IJSA_SC_SB_EEES9_SE_SG_Li256ELb1ELb1ELb0ELb0EEENS1_36VarlenDynamicPersistentTileSchedulerILi128ELi64ELi256ELi128ELb0ELb1ELb1ELb1ELb0ELb1EEEEEEEEEvNT_6ParamsE,"ax",@progbits
	.align	128
.text._ZN7cutlass13device_kernelIN5flash11enable_sm90INS1_16FlashAttnFwdSm90INS1_25CollectiveMainloopFwdSm90ILi2EN4cute5tupleIJNS5_1CILi1EEES8_S8_EEENS6_IJNS7_ILi128EEENS7_ILi64EEENS7_ILi256EEEEEELi256ENS_10bfloat16_tEfNS_4arch4Sm90ELb0ELb1ELb1ELb1ELb1ELb1ELb0ELb1ELb1ELb1ELb0ELb0EEENS1_21CollectiveEpilogueFwdINS6_IJSA_SC_SB_EEES9_SE_SG_Li256ELb1ELb1ELb0ELb0EEENS1_36VarlenDynamicPersistentTileSchedulerILi128ELi64ELi256ELi128ELb0ELb1ELb1ELb1ELb0ELb1EEEEEEEEEvNT_6ParamsE:
        .type           _ZN7cutlass13device_kernelIN5flash11enable_sm90INS1_16FlashAttnFwdSm90INS1_25CollectiveMainloopFwdSm90ILi2EN4cute5tupleIJNS5_1CILi1EEES8_S8_EEENS6_IJNS7_ILi128EEENS7_ILi64EEENS7_ILi256EEEEEELi256ENS_10bfloat16_tEfNS_4arch4Sm90ELb0ELb1ELb1ELb1ELb1ELb1ELb0ELb1ELb1ELb1ELb0ELb0EEENS1_21CollectiveEpilogueFwdINS6_IJSA_SC_SB_EEES9_SE_SG_Li256ELb1ELb1ELb0ELb0EEENS1_36VarlenDynamicPersistentTileSchedulerILi128ELi64ELi256ELi128ELb0ELb1ELb1ELb1ELb0ELb1EEEEEEEEEvNT_6ParamsE,@function
        .size           _ZN7cutlass13device_kernelIN5flash11enable_sm90INS1_16FlashAttnFwdSm90INS1_25CollectiveMainloopFwdSm90ILi2EN4cute5tupleIJNS5_1CILi1EEES8_S8_EEENS6_IJNS7_ILi128EEENS7_ILi64EEENS7_ILi256EEEEEELi256ENS_10bfloat16_tEfNS_4arch4Sm90ELb0ELb1ELb1ELb1ELb1ELb1ELb0ELb1ELb1ELb1ELb0ELb0EEENS1_21CollectiveEpilogueFwdINS6_IJSA_SC_SB_EEES9_SE_SG_Li256ELb1ELb1ELb0ELb0EEENS1_36VarlenDynamicPersistentTileSchedulerILi128ELi64ELi256ELi128ELb0ELb1ELb1ELb1ELb0ELb1EEEEEEEEEvNT_6ParamsE,(.L_x_15830 - _ZN7cutlass13device_kernelIN5flash11enable_sm90INS1_16FlashAttnFwdSm90INS1_25CollectiveMainloopFwdSm90ILi2EN4cute5tupleIJNS5_1CILi1EEES8_S8_EEENS6_IJNS7_ILi128EEENS7_ILi64EEENS7_ILi256EEEEEELi256ENS_10bfloat16_tEfNS_4arch4Sm90ELb0ELb1ELb1ELb1ELb1ELb1ELb0ELb1ELb1ELb1ELb0ELb0EEENS1_21CollectiveEpilogueFwdINS6_IJSA_SC_SB_EEES9_SE_SG_Li256ELb1ELb1ELb0ELb0EEENS1_36VarlenDynamicPersistentTileSchedulerILi128ELi64ELi256ELi128ELb0ELb1ELb1ELb1ELb0ELb1EEEEEEEEEvNT_6ParamsE)
        .other          _ZN7cutlass13device_kernelIN5flash11enable_sm90INS1_16FlashAttnFwdSm90INS1_25CollectiveMainloopFwdSm90ILi2EN4cute5tupleIJNS5_1CILi1EEES8_S8_EEENS6_IJNS7_ILi128EEENS7_ILi64EEENS7_ILi256EEEEEELi256ENS_10bfloat16_tEfNS_4arch4Sm90ELb0ELb1ELb1ELb1ELb1ELb1ELb0ELb1ELb1ELb1ELb0ELb0EEENS1_21CollectiveEpilogueFwdINS6_IJSA_SC_SB_EEES9_SE_SG_Li256ELb1ELb1ELb0ELb0EEENS1_36VarlenDynamicPersistentTileSchedulerILi128ELi64ELi256ELi128ELb0ELb1ELb1ELb1ELb0ELb1EEEEEEEEEvNT_6ParamsE,@"STO_CUDA_ENTRY STV_DEFAULT"
_ZN7cutlass13device_kernelIN5flash11enable_sm90INS1_16FlashAttnFwdSm90INS1_25CollectiveMainloopFwdSm90ILi2EN4cute5tupleIJNS5_1CILi1EEES8_S8_EEENS6_IJNS7_ILi128EEENS7_ILi64EEENS7_ILi256EEEEEELi256ENS_10bfloat16_tEfNS_4arch4Sm90ELb0ELb1ELb1ELb1ELb1ELb1ELb0ELb1ELb1ELb1ELb0ELb0EEENS1_21CollectiveEpilogueFwdINS6_IJSA_SC_SB_EEES9_SE_SG_Li256ELb1ELb1ELb0ELb0EEENS1_36VarlenDynamicPersistentTileSchedulerILi128ELi64ELi256ELi128ELb0ELb1ELb1ELb1ELb0ELb1EEEEEEEEEvNT_6ParamsE:
[----:B------:R-:W0:Y:S02]  /*0000*/  LDC R1, c[0x0][0x28] ;  /* 0x00000a00ff017b82 */ /* 0x000e240000000800 */
[----:B0-----:R-:W-:Y:S01]  /*0010*/  VIADD R1, R1, 0xffffff28 ;  /* 0xffffff2801017836 */ /* 0x001fe20000000000 */
[----:B------:R-:W0:Y:S01]  /*0020*/  S2R R0, SR_TID.X ;  /* 0x0000000000007919 */ /* 0x000e220000002100 */
[----:B------:R-:W-:Y:S01]  /*0030*/  ELECT P0, URZ, PT ;  /* 0x00000000003f782f */ /* 0x000fe20003800000 */
[----:B------:R-:W-:Y:S01]  /*0040*/  BSSY B0, `(.L_x_1547) ;  /* 0x000000d000007945 */ /* 0x000fe20003800000 */
[----:B0-----:R-:W-:-:S05]  /*0050*/  SHF.R.U32.HI R2, RZ, 0x5, R0 ;  /* 0x00000005ff027819 */ /* 0x001fca0000011600 */
[----:B------:R-:W0:Y:S02]  /*0060*/  SHFL.IDX PT, R3, R2, RZ, 0x1f ;  /* 0x00001fff02037589 */ /* 0x000e2400000e0000 */
[----:B0-----:R-:W-:-:S13]  /*0070*/  ISETP.EQ.AND P0, PT, R3, RZ, P0 ;  /* 0x000000ff0300720c */ /* 0x001fda0000702270 */
        /* <DEDUP_REMOVED lines=9> */
.L_x_1548:
[----:B------:R-:W-:Y:S05]  /*0110*/  BSYNC B0 ;  /* 0x0000000000007941 */ /* 0x000fea0003800000 */
.L_x_1547:
[----:B------:R-:W-:Y:S01]  /*0120*/  VOTEU.ANY UP0, P0 ;  /* 0x00000000003f7886 */ /* 0x000fe20000000100 */
[----:B------:R-:W0:Y:S01]  /*0130*/  SHFL.IDX PT, R3, R2, RZ, 0x1f ;  /* 0x00001fff02037589 */ /* 0x000e2200000e0000 */
[----:B------:R-:W-:Y:S01]  /*0140*/  UMOV UR4, 0x80 ;  /* 0x0000008000047882 */ /* 0x000fe20000000000 */
[----:B------:R-:W-:Y:S01]  /*0150*/  UMOV UR7, 0x100 ;  /* 0x0000010000077882 */ /* 0x000fe20000000000 */
[----:B------:R-:W-:Y:S01]  /*0160*/  VOTEU.ANY UP1, P0 ;  /* 0x00000000003f7886 */ /* 0x000fe20000020100 */
[----:B------:R-:W1:Y:S01]  /*0170*/  @UP0 S2UR UR8, SR_CgaCtaId ;  /* 0x00000000000809c3 */ /* 0x000e620000008800 */
[----:B------:R-:W-:Y:S01]  /*0180*/  @UP0 UMOV UR6, 0x400 ;  /* 0x0000040000060882 */ /* 0x000fe20000000000 */
[----:B------:R-:W-:-:S04]  /*0190*/  @UP0 UIADD3 UR4, -UR4, 0x100000, URZ ;  /* 0x0010000004040890 */ /* 0x000fc8000fffe13f */
[----:B------:R-:W-:Y:S02]  /*01a0*/  @UP0 USHF.L.U32 UR5, UR4, 0xb, URZ ;  /* 0x0000000b04050899 */ /* 0x000fe4000800063f */
[----:B------:R-:W-:Y:S01]  /*01b0*/  @UP0 USHF.L.U32 UR4, UR4, 0x1, URZ ;  /* 0x0000000104040899 */ /* 0x000fe2000800063f */
[----:B0-----:R-:W-:Y:S02]  /*01c0*/  ISETP.NE.AND P1, PT, R3, RZ, PT ;  /* 0x000000ff0300720c */ /* 0x001fe40003f25270 */
[----:B------:R-:W-:Y:S01]  /*01d0*/  SHF.R.U32.HI R3, RZ, 0x7, R0 ;  /* 0x00000007ff037819 */ /* 0x000fe20000011600 */
[----:B-1----:R-:W-:Y:S02]  /*01e0*/  @UP0 ULEA UR8, UR8, UR6, 0x18 ;  /* 0x0000000608080291 */ /* 0x002fe4000f8ec03f */
[----:B------:R-:W-:-:S04]  /*01f0*/  @UP0 UIADD3 UR6, -UR7, 0x100000, URZ ;  /* 0x0010000007060890 */ /* 0x000fc8000fffe13f */
[----:B------:R-:W-:Y:S02]  /*0200*/  @UP0 USHF.L.U32 UR7, UR6, 0xb, URZ ;  /* 0x0000000b06070899 */ /* 0x000fe4000800063f */
[----:B------:R-:W-:Y:S01]  /*0210*/  @UP0 USHF.L.U32 UR6, UR6, 0x1, URZ ;  /* 0x0000000106060899 */ /* 0x000fe2000800063f */
[----:B------:R-:W-:Y:S01]  /*0220*/  VOTEU.ANY UP0, P0 ;  /* 0x00000000003f7886 */ /* 0x000fe20000000100 */
[----:B------:R-:W0:Y:S04]  /*0230*/  SHFL.IDX PT, R3, R3, RZ, 0x1f ;  /* 0x00001fff03037589 */ /* 0x000e2800000e0000 */
[----:B------:R-:W1:Y:S02]  /*0240*/  FENCE.VIEW.ASYNC.S ;  /* 0x00000000000073c6 */ /* 0x000e640000000000 */
[----:B-1----:R1:W2:Y:S04]  /*0250*/  @UP0 SYNCS.EXCH.64 URZ, [UR8+0x30800], UR4 ;  /* 0x03080004083f05b2 */ /* 0x0022a80008000100 */
[----:B------:R1:W3:Y:S01]  /*0260*/  @UP1 SYNCS.EXCH.64 URZ, [UR8+0x30820], UR6 ;  /* 0x03082006083f15b2 */ /* 0x0002e20008000100 */
[----:B------:R-:W-:Y:S05]  /*0270*/  @P1 BRA `(.L_x_1549) ;  /* 0x0000000000481947 */ /* 0x000fea0003800000 */
[----:B-1----:R-:W1:Y:S01]  /*0280*/  S2UR UR5, SR_CgaCtaId ;  /* 0x00000000000579c3 */ /* 0x002e620000008800 */
[----:B------:R-:W-:Y:S01]  /*0290*/  UMOV UR4, 0x400 ;  /* 0x0000040000047882 */ /* 0x000fe20000000000 */
[----:B------:R-:W-:Y:S01]  /*02a0*/  UMOV UR6, 0x80 ;  /* 0x0000008000067882 */ /* 0x000fe20000000000 */
[----:B------:R-:W-:Y:S01]  /*02b0*/  UMOV UR7, 0x100 ;  /* 0x0000010000077882 */ /* 0x000fe20000000000 */
[----:B------:R-:W-:Y:S01]  /*02c0*/  ELECT P0, URZ, PT ;  /* 0x00000000003f782f */ /* 0x000fe20003800000 */
[----:B-1----:R-:W-:Y:S02]  /*02d0*/  ULEA UR8, UR5, UR4, 0x18 ;  /* 0x0000000405087291 */ /* 0x002fe4000f8ec03f */
[----:B------:R-:W-:-:S04]  /*02e0*/  UIADD3 UR4, -UR6, 0x100000, URZ ;  /* 0x0010000006047890 */ /* 0x000fc8000fffe13f */
[----:B------:R-:W-:Y:S02]  /*02f0*/  USHF.L.U32 UR5, UR4, 0xb, URZ ;  /* 0x0000000b04057899 */ /* 0x000fe4000800063f */
[----:B------:R-:W-:Y:S02]  /*0300*/  USHF.L.U32 UR4, UR4, 0x1, URZ ;  /* 0x0000000104047899 */ /* 0x000fe4000800063f */
[----:B------:R-:W-:-:S04]  /*0310*/  UIADD3 UR6, -UR7, 0x100000, URZ ;  /* 0x0010000007067890 */ /* 0x000fc8000fffe13f */
[----:B------:R-:W-:Y:S02]  /*0320*/  USHF.L.U32 UR7, UR6, 0xb, URZ ;  /* 0x0000000b06077899 */ /* 0x000fe4000800063f */
[----:B------:R-:W-:Y:S01]  /*0330*/  USHF.L.U32 UR6, UR6, 0x1, URZ ;  /* 0x0000000106067899 */ /* 0x000fe2000800063f */
[----:B------:R-:W1:Y:S03]  /*0340*/  FENCE.VIEW.ASYNC.S ;  /* 0x00000000000073c6 */ /* 0x000e660000000000 */
[----:B-1----:R4:W1:Y:S08]  /*0350*/  SYNCS.EXCH.64 URZ, [UR8+0x30830], UR4 ;  /* 0x03083004083f75b2 */ /* 0x0028700008000100 */
[----:B------:R4:W0:Y:S01]  /*0360*/  SYNCS.EXCH.64 URZ, [UR8+0x30840], UR6 ;  /* 0x03084006083f75b2 */ /* 0x0008220008000100 */
[----:B------:R4:W0:Y:S01]  /*0370*/  SYNCS.EXCH.64 URZ, [UR8+0x30838], UR4 ;  /* 0x03083804083f75b2 */ /* 0x0008220008000100 */
[----:B------:R4:W0:Y:S02]  /*0380*/  SYNCS.EXCH.64 URZ, [UR8+0x30848], UR6 ;  /* 0x03084806083f75b2 */ /* 0x0008240008000100 */
[----:B----4-:R-:W-:Y:S01]  /*0390*/  NOP ;  /* 0x0000000000007918 */ /* 0x010fe20000000000 */
.L_x_1549:
[----:B------:R-:W4:Y:S01]  /*03a0*/  SHFL.IDX PT, R4, R2, RZ, 0x1f ;  /* 0x00001fff02047589 */ /* 0x000f2200000e0000 */
[----:B------:R-:W-:Y:S01]  /*03b0*/  NOP ;  /* 0x0000000000007918 */ /* 0x000fe20000000000 */
[----:B----4-:R-:W-:-:S13]  /*03c0*/  ISETP.NE.AND P0, PT, R4, RZ, PT ;  /* 0x000000ff0400720c */ /* 0x010fda0003f05270 */
        /* <DEDUP_REMOVED lines=19> */
.L_x_1550:
[----:B------:R-:W4:Y:S01]  /*0500*/  SHFL.IDX PT, R4, R2, RZ, 0x1f ;  /* 0x00001fff02047589 */ /* 0x000f2200000e0000 */
[----:B------:R-:W-:Y:S01]  /*0510*/  NOP ;  /* 0x0000000000007918 */ /* 0x000fe20000000000 */
[----:B----4-:R-:W-:-:S13]  /*0520*/  ISETP.NE.AND P0, PT, R4, RZ, PT ;  /* 0x000000ff0400720c */ /* 0x010fda0003f05270 */
[----:B------:R-:W-:Y:S05]  /*0530*/  @P0 BRA `(.L_x_1551) ;  /* 0x0000000000380947 */ /* 0x000fea0003800000 */
[----:B-1----:R-:W1:Y:S01]  /*0540*/  S2UR UR5, SR_CgaCtaId ;  /* 0x00000000000579c3 */ /* 0x002e620000008800 */
[----:B------:R-:W-:Y:S01]  /*0550*/  UMOV UR4, 0x400 ;  /* 0x0000040000047882 */ /* 0x000fe20000000000 */
[----:B------:R-:W-:Y:S01]  /*0560*/  UMOV UR7, 0x80 ;  /* 0x0000008000077882 */ /* 0x000fe20000000000 */
[----:B------:R-:W-:Y:S01]  /*0570*/  ELECT P0, URZ, PT ;  /* 0x00000000003f782f */ /* 0x000fe20003800000 */
[----:B-1----:R-:W-:Y:S02]  /*0580*/  ULEA UR6, UR5, UR4, 0x18 ;  /* 0x0000000405067291 */ /* 0x002fe4000f8ec03f */
[----:B------:R-:W-:-:S04]  /*0590*/  UIADD3 UR4, -UR7, 0x100000, URZ ;  /* 0x0010000007047890 */ /* 0x000fc8000fffe13f */
[----:B------:R-:W-:Y:S02]  /*05a0*/  USHF.L.U32 UR5, UR4, 0xb, URZ ;  /* 0x0000000b04057899 */ /* 0x000fe4000800063f */
[----:B------:R-:W-:Y:S01]  /*05b0*/  USHF.L.U32 UR4, UR4, 0x1, URZ ;  /* 0x0000000104047899 */ /* 0x000fe2000800063f */
[----:B------:R-:W1:Y:S11]  /*05c0*/  FENCE.VIEW.ASYNC.S ;  /* 0x00000000000073c6 */ /* 0x000e760000000000 */
[----:B-1----:R4:W1:Y:S01]  /*05d0*/  SYNCS.EXCH.64 URZ, [UR6+0x30870], UR4 ;  /* 0x03087004063f75b2 */ /* 0x0028620008000100 */
[----:B------:R4:W0:Y:S01]  /*05e0*/  SYNCS.EXCH.64 URZ, [UR6+0x30880], UR4 ;  /* 0x03088004063f75b2 */ /* 0x0008220008000100 */
[----:B------:R4:W0:Y:S01]  /*05f0*/  SYNCS.EXCH.64 URZ, [UR6+0x30878], UR4 ;  /* 0x03087804063f75b2 */ /* 0x0008220008000100 */
[----:B------:R4:W0:Y:S02]  /*0600*/  SYNCS.EXCH.64 URZ, [UR6+0x30888], UR4 ;  /* 0x03088804063f75b2 */ /* 0x0008240008000100 */
[----:B----4-:R-:W-:Y:S01]  /*0610*/  NOP ;  /* 0x0000000000007918 */ /* 0x010fe20000000000 */
.L_x_1551:
        /* <DEDUP_REMOVED lines=22> */
.L_x_1552:
        /* <DEDUP_REMOVED lines=22> */
.L_x_1553:
[----:B0-----:R-:W-:Y:S01]  /*08e0*/  ISETP.NE.AND P0, PT, R3, RZ, PT ;  /* 0x000000ff0300720c */ /* 0x001fe20003f05270 */
[----:B------:R-:W-:Y:S01]  /*08f0*/  IMAD.MOV.U32 R3, RZ, RZ, 0x1 ;  /* 0x00000001ff037424 */ /* 0x000fe200078e00ff */
[----:B------:R-:W-:Y:S01]  /*0900*/  NOP ;  /* 0x0000000000007918 */ /* 0x000fe20000000000 */
[----:B------:R-:W-:Y:S01]  /*0910*/  ULDC.64 UR60, c[0x0][0x208] ;  /* 0x00008200003c7ab9 */ /* 0x000fe20000000a00 */
[----:B------:R-:W-:Y:S02]  /*0920*/  BSSY B9, `(.L_x_1554) ;  /* 0x0002a33000097945 */ /* 0x000fe40003800000 */
[----:B------:R-:W-:-:S05]  /*0930*/  SEL R3, R3, 0x2, !P0 ;  /* 0x0000000203037807 */ /* 0x000fca0004000000 */
[----:B------:R0:W-:Y:S01]  /*0940*/  STL [R1+0x20], R3 ;  /* 0x0000200301007387 */ /* 0x0001e20000100800 */
[----:B-123--:R-:W-:Y:S06]  /*0950*/  BAR.SYNC.DEFER_BLOCKING 0x0 ;  /* 0x0000000000007b1d */ /* 0x00efec0000010000 */
[----:B------:R-:W-:Y:S05]  /*0960*/  @!P0 BRA `(.L_x_1555) ;  /* 0x0000022800508947 */ /* 0x000fea0003800000 */
.L_x_1556:
[----:B------:R-:W-:-:S08]  /*0970*/  NOP ;  /* 0x0000000000007918 */ /* 0x000fd00000000000 */
[----:B------:R-:W1:Y:S02]  /*0980*/  USETMAXREG.TRY_ALLOC.CTAPOOL UP0, 0xe8 ;  /* 0x000000e8000079c8 */ /* 0x000e640008000600 */
[----:B-1----:R-:W-:-:S13]  /*0990*/  PLOP3.LUT P0, PT, PT, PT, UP0, 0x80, 0x0 ;  /* 0x000000000000781c */ /* 0x002fda0003f0f008 */
[----:B------:R-:W-:Y:S05]  /*09a0*/  @!P0 BRA `(.L_x_1556) ;  /* 0xfffffffc00f08947 */ /* 0x000fea000383ffff */
[----:B------:R-:W1:Y:S08]  /*09b0*/  S2UR UR4, SR_CgaCtaId ;  /* 0x00000000000479c3 */ /* 0x000e700000008800 */
[----:B------:R-:W-:Y:S06]  /*09c0*/  BAR.ARV 0x8, 0x180 ;  /* 0x0206000000007b1d */ /* 0x000fec0000002000 */
[----:B------:R-:W-:-:S02]  /*09d0*/  MOV R18, 0x400 ;  /* 0x0000040000127802 */ /* 0x000fc40000000f00 */
[----:B------:R-:W-:Y:S01]  /*09e0*/  BAR.SYNC.DEFER_BLOCKING 0x5, 0x180 ;  /* 0x0146000000007b1d */ /* 0x000fe20000010000 */
[----:B-1----:R-:W-:-:S05]  /*09f0*/  IMAD.U32 R2, RZ, RZ, UR4 ;  /* 0x00000004ff027e24 */ /* 0x002fca000f8e00ff */
[----:B------:R-:W-:Y:S01]  /*0a00*/  ULDC UR4, c[0x0][0xc3c] ;  /* 0x00030f0000047ab9 */ /* 0x000fe20000000800 */
[----:B------:R-:W-:Y:S01]  /*0a10*/  LEA R18, R2, R18, 0x18 ;  /* 0x0000001202127211 */ /* 0x000fe200078ec0ff */
[----:B------:R-:W-:Y:S04]  /*0a20*/  STL [R1+0x8], R2 ;  /* 0x0000080201007387 */ /* 0x000fe80000100800 */
[----:B------:R-:W1:Y:S01]  /*0a30*/  LDS.128 R36, [R18+0x308d0] ;  /* 0x0308d00012247984 */ /* 0x000e620000000c00 */
[----:B------:R-:W-:Y:S06]  /*0a40*/  BAR.ARV 0x4, 0x180 ;  /* 0x0106000000007b1d */ /* 0x000fec0000002000 */
[----:B-1----:R-:W-:-:S13]  /*0a50*/  ISETP.GE.AND P0, PT, R39, UR4, PT ;  /* 0x0000000427007c0c */ /* 0x002fda000bf06270 */
[----:B------:R-:W-:Y:S05]  /*0a60*/  @P0 BRA `(.L_x_1557) ;  /* 0x000002a000780947 */ /* 0x000fea0003800000 */
[----:B------:R-:W-:-:S05]  /*0a70*/  VIADD R0, R0, 0xffffff80 ;  /* 0xffffff8000007836 */ /* 0x000fca0000000000 */
[----:B0-----:R-:W-:-:S04]  /*0a80*/  SHF.R.S32.HI R3, RZ, 0x1f, R0 ;  /* 0x0000001fff037819 */ /* 0x001fc80000011400 */
[CC--:B------:R-:W-:Y:S02]  /*0a90*/  LEA.HI R2, R3.reuse, R0.reuse, RZ, 0x4 ;  /* 0x0000000003027211 */ /* 0x0c0fe400078f20ff */
[CC--:B------:R-:W-:Y:S02]  /*0aa0*/  LEA.HI R4, R3.reuse, R0.reuse, RZ, 0x5 ;  /* 0x0000000003047211 */ /* 0x0c0fe400078f28ff */
[----:B------:R-:W-:Y:S02]  /*0ab0*/  LEA.HI R5, R3, R0, RZ, 0x2 ;  /* 0x0000000003057211 */ /* 0x000fe400078f10ff */
[----:B------:R-:W-:Y:S01]  /*0ac0*/  SHF.R.S32.HI R7, RZ, 0x4, R2 ;  /* 0x00000004ff077819 */ /* 0x000fe20000011402 */
[----:B------:R-:W-:Y:S01]  /*0ad0*/  IMAD.SHL.U32 R4, R4, 0x20, RZ ;  /* 0x0000002004047824 */ /* 0x000fe200078e00ff */
[----:B------:R-:W-:Y:S02]  /*0ae0*/  LOP3.LUT R13, R5, 0xfffffffc, RZ, 0xc0, !PT ;  /* 0xfffffffc050d7812 */ /* 0x000fe400078ec0ff */
[----:B------:R-:W-:-:S02]  /*0af0*/  LOP3.LUT R5, R2, 0x3fffff0, RZ, 0xc0, !PT ;  /* 0x03fffff002057812 */ /* 0x000fc400078ec0ff */
[----:B------:R-:W-:Y:S01]  /*0b00*/  LEA.HI R2, R2, R7, RZ, 0x1 ;  /* 0x0000000702027211 */ /* 0x000fe200078f08ff */
[C---:B------:R-:W-:Y:S01]  /*0b10*/  IMAD.IADD R13, R0.reuse, 0x1, -R13 ;  /* 0x00000001000d7824 */ /* 0x040fe200078e0a0d */
[CC--:B------:R-:W-:Y:S01]  /*0b20*/  LEA.HI R6, R3.reuse, R0.reuse, RZ, 0x3 ;  /* 0x0000000003067211 */ /* 0x0c0fe200078f18ff */
[----:B------:R-:W-:Y:S01]  /*0b30*/  IMAD.IADD R5, R0, 0x1, -R5 ;  /* 0x0000000100057824 */ /* 0x000fe200078e0a05 */
[CC--:B------:R-:W-:Y:S02]  /*0b40*/  LEA.HI R8, R3.reuse, R0.reuse, RZ, 0x6 ;  /* 0x0000000003087211 */ /* 0x0c0fe400078f30ff */
[----:B------:R-:W-:Y:S02]  /*0b50*/  LEA.HI R3, R3, R0, RZ, 0x7 ;  /* 0x0000000003037211 */ /* 0x000fe400078f38ff */
[----:B------:R-:W-:Y:S01]  /*0b60*/  LOP3.LUT R4, R4, 0xfffffc00, RZ, 0xc0, !PT ;  /* 0xfffffc0004047812 */ /* 0x000fe200078ec0ff */
[----:B------:R-:W-:Y:S01]  /*0b70*/  IMAD.SHL.U32 R8, R8, 0x8, RZ ;  /* 0x0000000808087824 */ /* 0x000fe200078e00ff */
[----:B------:R-:W-:-:S02]  /*0b80*/  LOP3.LUT R2, R2, 0x1ffffffe, RZ, 0xc0, !PT ;  /* 0x1ffffffe02027812 */ /* 0x000fc400078ec0ff */
[----:B------:R-:W-:Y:S01]  /*0b90*/  LOP3.LUT R9, R6, 0xfffffff8, RZ, 0xc0, !PT ;  /* 0xfffffff806097812 */ /* 0x000fe200078ec0ff */
[----:B------:R-:W-:Y:S01]  /*0ba0*/  IMAD R5, R5, 0x40, R4 ;  /* 0x0000004005057824 */ /* 0x000fe200078e0204 */
[----:B------:R-:W-:Y:S01]  /*0bb0*/  LOP3.LUT R11, R3, 0xffffff80, RZ, 0xc0, !PT ;  /* 0xffffff80030b7812 */ /* 0x000fe200078ec0ff */
[----:B------:R-:W-:Y:S01]  /*0bc0*/  IMAD.IADD R2, R7, 0x1, -R2 ;  /* 0x0000000107027824 */ /* 0x000fe200078e0a02 */
[----:B------:R-:W-:Y:S01]  /*0bd0*/  SHF.R.S32.HI R19, RZ, 0x3, R6 ;  /* 0x00000003ff137819 */ /* 0x000fe20000011406 */
[C---:B------:R-:W-:Y:S01]  /*0be0*/  IMAD.IADD R10, R0.reuse, 0x1, -R9 ;  /* 0x00000001000a7824 */ /* 0x040fe200078e0a09 */
[----:B------:R-:W-:Y:S01]  /*0bf0*/  SHF.R.S32.HI R26, RZ, 0x7, R3 ;  /* 0x00000007ff1a7819 */ /* 0x000fe20000011403 */
[----:B------:R-:W-:Y:S01]  /*0c00*/  IMAD.IADD R21, R0, 0x1, -R11 ;  /* 0x0000000100157824 */ /* 0x000fe200078e0a0b */
[----:B------:R-:W-:Y:S01]  /*0c10*/  LEA.HI R0, R13, R13, RZ, 0x1 ;  /* 0x0000000d0d007211 */ /* 0x000fe200078f08ff */
[----:B------:R-:W-:Y:S01]  /*0c20*/  IMAD R2, R2, 0x8, R5 ;  /* 0x0000000802027824 */ /* 0x000fe200078e0205 */
[----:B------:R-:W-:Y:S01]  /*0c30*/  STL [R1+0x68], R10 ;  /* 0x0000680a01007387 */ /* 0x000fe20000100800 */
[C---:B------:R-:W-:Y:S01]  /*0c40*/  VIADD R25, R19.reuse, 0x20 ;  /* 0x0000002013197836 */ /* 0x040fe20000000000 */
[----:B------:R-:W-:Y:S01]  /*0c50*/  LOP3.LUT R0, R0, 0x1ffffffe, RZ, 0xc0, !PT ;  /* 0x1ffffffe00007812 */ /* 0x000fe200078ec0ff */
[----:B------:R-:W-:Y:S01]  /*0c60*/  VIADD R6, R19, 0x40 ;  /* 0x0000004013067836 */ /* 0x000fe20000000000 */
[----:B------:R-:W-:Y:S01]  /*0c70*/  STL [R1+0x7c], R21 ;  /* 0x00007c1501007387 */ /* 0x000fe20000100800 */
[----:B------:R-:W-:-:S02]  /*0c80*/  IMAD.SHL.U32 R219, R10, 0x4, RZ ;  /* 0x000000040adb7824 */ /* 0x000fc400078e00ff */
[----:B------:R-:W-:Y:S01]  /*0c90*/  IMAD.IADD R13, R13, 0x1, -R0 ;  /* 0x000000010d0d7824 */ /* 0x000fe200078e0a00 */
[----:B------:R-:W-:Y:S01]  /*0ca0*/  STL [R1+0x10], R19 ;  /* 0x0000101301007387 */ /* 0x000fe20000100800 */
[----:B------:R-:W-:Y:S01]  /*0cb0*/  SHF.R.S32.HI R5, RZ, 0x1f, R6 ;  /* 0x0000001fff057819 */ /* 0x000fe20000011406 */
[----:B------:R-:W-:Y:S01]  /*0cc0*/  VIADD R4, R219, 0x40 ;  /* 0x00000040db047836 */ /* 0x000fe20000000000 */
[----:B------:R-:W-:Y:S01]  /*0cd0*/  SHF.R.S32.HI R0, RZ, 0x1f, R21 ;  /* 0x0000001fff007819 */ /* 0x000fe20000011415 */
[----:B------:R0:W-:Y:S01]  /*0ce0*/  STL [R1+0xb0], R2 ;  /* 0x0000b00201007387 */ /* 0x0001e20000100800 */
[----:B------:R-:W-:Y:S01]  /*0cf0*/  LEA.HI R9, R5, R6, RZ, 0x3 ;  /* 0x0000000605097211 */ /* 0x000fe200078f18ff */
[----:B------:R-:W-:Y:S02]  /*0d00*/  IMAD.SHL.U32 R6, R6, 0x40, RZ ;  /* 0x0000004006067824 */ /* 0x000fe400078e00ff */
[----:B------:R1:W-:Y:S01]  /*0d10*/  STL [R1+0x9c], R25 ;  /* 0x00009c1901007387 */ /* 0x0003e20000100800 */
[----:B------:R-:W-:-:S02]  /*0d20*/  IMAD.IADD R219, R219, 0x1, R4 ;  /* 0x00000001dbdb7824 */ /* 0x000fc400078e0204 */
[----:B------:R-:W-:Y:S01]  /*0d30*/  VIADD R12, R19, 0x60 ;  /* 0x00000060130c7836 */ /* 0x000fe20000000000 */
[----:B------:R-:W2:Y:S01]  /*0d40*/  LDL.LU R23, [R1+0x20] ;  /* 0x0000200001177983 */ /* 0x000ea20000300800 */
[----:B------:R-:W-:Y:S01]  /*0d50*/  LOP3.LUT R7, R6, 0x1c0, RZ, 0xc0, !PT ;  /* 0x000001c006077812 */ /* 0x000fe200078ec0ff */
[----:B------:R-:W-:Y:S01]  /*0d60*/  IMAD.SHL.U32 R16, R10, 0x8, RZ ;  /* 0x000000080a107824 */ /* 0x000fe200078e00ff */
[----:B0-----:R-:W-:Y:S01]  /*0d70*/  LEA.HI R2, R0, R21, RZ, 0x2 ;  /* 0x0000001500027211 */ /* 0x001fe200078f10ff */
[----:B------:R-:W-:Y:S01]  /*0d80*/  IMAD.SHL.U32 R10, R9, 0x40, RZ ;  /* 0x00000040090a7824 */ /* 0x000fe200078e00ff */
[----:B------:R-:W-:Y:S02]  /*0d90*/  SHF.R.S32.HI R6, RZ, 0x1f, R219 ;  /* 0x0000001fff067819 */ /* 0x000fe400000114db */
[----:B------:R-:W-:Y:S02]  /*0da0*/  SHF.R.S32.HI R11, RZ, 0x1f, R12 ;  /* 0x0000001fff0b7819 */ /* 0x000fe4000001140c */
[----:B------:R-:W-:-:S02]  /*0db0*/  SHF.R.S32.HI R4, RZ, 0x2, R2 ;  /* 0x00000002ff047819 */ /* 0x000fc40000011402 */
[----:B------:R-:W-:Y:S02]  /*0dc0*/  SHF.R.S32.HI R5, RZ, 0x1f, R2 ;  /* 0x0000001fff057819 */ /* 0x000fe40000011402 */
[----:B------:R-:W-:Y:S02]  /*0dd0*/  LEA.HI R201, R6, R219, RZ, 0x3 ;  /* 0x000000db06c97211 */ /* 0x000fe400078f18ff */
[----:B------:R-:W-:Y:S02]  /*0de0*/  LEA.HI R15, R11, R12, RZ, 0x3 ;  /* 0x0000000c0b0f7211 */ /* 0x000fe400078f18ff */
[----:B------:R-:W-:Y:S02]  /*0df0*/  LEA.HI R5, R5, R4, RZ, 0x3 ;  /* 0x0000000405057211 */ /* 0x000fe400078f18ff */
[----:B------:R-:W-:Y:S01]  /*0e00*/  LOP3.LUT R9, R7, 0x38, R16, 0xf8, !PT ;  /* 0x0000003807097812 */ /* 0x000fe200078ef810 */
[----:B------:R-:W-:Y:S01]  /*0e10*/  IMAD.SHL.U32 R15, R15, 0x40, RZ ;  /* 0x000000400f0f7824 */ /* 0x000fe200078e00ff */
[----:B------:R-:W-:-:S02]  /*0e20*/  SHF.R.U32.HI R11, RZ, 0x3, R7 ;  /* 0x00000003ff0b7819 */ /* 0x000fc40000011607 */
[----:B------:R-:W-:Y:S01]  /*0e30*/  LOP3.LUT R14, R7, 0x38, R201, 0xf8, !PT ;  /* 0x00000038070e7812 */ /* 0x000fe200078ef8c9 */
[----:B------:R-:W-:Y:S01]  /*0e40*/  IMAD.SHL.U32 R7, R12, 0x40, RZ ;  /* 0x000000400c077824 */ /* 0x000fe200078e00ff */
[----:B------:R-:W-:Y:S02]  /*0e50*/  LOP3.LUT R5, R5, 0xfffffff8, RZ, 0xc0, !PT ;  /* 0xfffffff805057812 */ /* 0x000fe400078ec0ff */
[----:B------:R-:W-:Y:S02]  /*0e60*/  LOP3.LUT R10, R10, 0xfffffe00, RZ, 0xc0, !PT ;  /* 0xfffffe000a0a7812 */ /* 0x000fe400078ec0ff */
[----:B------:R-:W-:Y:S01]  /*0e70*/  LOP3.LUT R7, R7, 0x1c0, RZ, 0xc0, !PT ;  /* 0x000001c007077812 */ /* 0x000fe200078ec0ff */
[----:B------:R-:W-:Y:S01]  /*0e80*/  IMAD.IADD R5, R4, 0x1, -R5 ;  /* 0x0000000104057824 */ /* 0x000fe200078e0a05 */
[----:B------:R-:W-:Y:S02]  /*0e90*/  LEA.HI R0, R0, R21, RZ, 0x5 ;  /* 0x0000001500007211 */ /* 0x000fe400078f28ff */
[----:B------:R-:W-:-:S02]  /*0ea0*/  LEA.HI R6, R6, R219, RZ, 0x6 ;  /* 0x000000db06067211 */ /* 0x000fc400078f30ff */
[----:B------:R-:W-:Y:S02]  /*0eb0*/  LOP3.LUT R12, R10, R9, R11, 0xf6, !PT ;  /* 0x000000090a0c7212 */ /* 0x000fe400078ef60b */
[----:B------:R-:W-:Y:S01]  /*0ec0*/  LOP3.LUT R4, R7, 0x38, R16, 0xf8, !PT ;  /* 0x0000003807047812 */ /* 0x000fe200078ef810 */
[----:B------:R-:W-:Y:S01]  /*0ed0*/  IMAD.SHL.U32 R6, R6, 0x80, RZ ;  /* 0x0000008006067824 */ /* 0x000fe200078e00ff */
[----:B------:R-:W-:Y:S02]  /*0ee0*/  SHF.R.U32.HI R9, RZ, 0x3, R7 ;  /* 0x00000003ff097819 */ /* 0x000fe40000011607 */
[----:B------:R-:W-:Y:S02]  /*0ef0*/  LOP3.LUT R15, R15, 0xfffffe00, RZ, 0xc0, !PT ;  /* 0xfffffe000f0f7812 */ /* 0x000fe400078ec0ff */
[----:B------:R-:W-:Y:S02]  /*0f00*/  SHF.R.S32.HI R0, RZ, 0x5, R0 ;  /* 0x00000005ff007819 */ /* 0x000fe40000011400 */
[----:B------:R-:W-:-:S02]  /*0f10*/  LOP3.LUT R20, R15, R4, R9, 0xf6, !PT ;  /* 0x000000040f147212 */ /* 0x000fc400078ef609 */
[----:B------:R-:W-:Y:S01]  /*0f20*/  LOP3.LUT R22, R7, 0x38, R201, 0xf8, !PT ;  /* 0x0000003807167812 */ /* 0x000fe200078ef8c9 */
[----:B------:R-:W-:Y:S01]  /*0f30*/  IMAD R4, R0, 0x10, R5 ;  /* 0x0000001000047824 */ /* 0x000fe200078e0205 */
[----:B------:R-:W-:Y:S01]  /*0f40*/  LOP3.LUT R7, R6, 0xffffe000, RZ, 0xc0, !PT ;  /* 0xffffe00006077812 */ /* 0x000fe200078ec0ff */
[----:B------:R-:W-:Y:S01]  /*0f50*/  IMAD.SHL.U32 R0, R19, 0x40, RZ ;  /* 0x0000004013007824 */ /* 0x000fe200078e00ff */
[----:B------:R-:W-:Y:S01]  /*0f60*/  SHF.R.S32.HI R6, RZ, 0x1f, R25 ;  /* 0x0000001fff067819 */ /* 0x000fe20000011419 */
[----:B------:R-:W-:Y:S01]  /*0f70*/  IMAD.SHL.U32 R5, R25, 0x40, RZ ;  /* 0x0000004019057824 */ /* 0x000fe200078e00ff */
[----:B------:R-:W-:Y:S02]  /*0f80*/  LEA.HI R3, R3, R26, RZ, 0x1 ;  /* 0x0000001a03037211 */ /* 0x000fe400078f08ff */
[----:B------:R-:W-:Y:S02]  /*0f90*/  LOP3.LUT R19, R0, 0x1c0, RZ, 0xc0, !PT ;  /* 0x000001c000137812 */ /* 0x000fe400078ec0ff */
[----:B------:R-:W-:-:S02]  /*0fa0*/  LEA.HI R6, R6, R25, RZ, 0x3 ;  /* 0x0000001906067211 */ /* 0x000fc400078f18ff */
[----:B-1----:R-:W-:Y:S02]  /*0fb0*/  SHF.R.U32.HI R25, RZ, 0x3, R19 ;  /* 0x00000003ff197819 */ /* 0x002fe40000011613 */
[----:B------:R-:W-:Y:S01]  /*0fc0*/  LOP3.LUT R0, R19, 0x38, R201, 0xf8, !PT ;  /* 0x0000003813007812 */ /* 0x000fe200078ef8c9 */
[----:B------:R-:W-:Y:S01]  /*0fd0*/  IMAD.SHL.U32 R6, R6, 0x40, RZ ;  /* 0x0000004006067824 */ /* 0x000fe200078e00ff */
[----:B------:R-:W-:Y:S02]  /*0fe0*/  LOP3.LUT R14, R14, R11, RZ, 0x3c, !PT ;  /* 0x0000000b0e0e7212 */ /* 0x000fe400078e3cff */
[----:B------:R-:W-:Y:S02]  /*0ff0*/  LOP3.LUT R3, R3, 0x3fffffe, RZ, 0xc0, !PT ;  /* 0x03fffffe03037812 */ /* 0x000fe400078ec0ff */
[----:B------:R-:W-:Y:S02]  /*1000*/  LOP3.LUT R24, R8, 0xfffffe00, RZ, 0xc0, !PT ;  /* 0xfffffe0008187812 */ /* 0x000fe400078ec0ff */
[----:B------:R-:W-:-:S02]  /*1010*/  LOP3.LUT R11, R5, 0x1c0, RZ, 0xc0, !PT ;  /* 0x000001c0050b7812 */ /* 0x000fc400078ec0ff */
[----:B------:R-:W-:Y:S02]  /*1020*/  LOP3.LUT R0, R0, R25, RZ, 0x3c, !PT ;  /* 0x0000001900007212 */ /* 0x000fe400078e3cff */
[----:B------:R-:W-:Y:S01]  /*1030*/  LOP3.LUT R22, R22, R9, RZ, 0x3c, !PT ;  /* 0x0000000916167212 */ /* 0x000fe200078e3cff */
[----:B------:R-:W-:Y:S01]  /*1040*/  IMAD.IADD R3, R26, 0x1, -R3 ;  /* 0x000000011a037824 */ /* 0x000fe200078e0a03 */
[----:B------:R-:W-:Y:S02]  /*1050*/  IADD3 R14, R14, R7, R10 ;  /* 0x000000070e0e7210 */ /* 0x000fe40007ffe00a */
[----:B------:R-:W-:Y:S02]  /*1060*/  LOP3.LUT R9, R6, 0xfffffe00, RZ, 0xc0, !PT ;  /* 0xfffffe0006097812 */ /* 0x000fe400078ec0ff */
[----:B------:R-:W-:Y:S02]  /*1070*/  SHF.R.U32.HI R10, RZ, 0x3, R11 ;  /* 0x00000003ff0a7819 */ /* 0x000fe4000001160b */
[----:B------:R-:W-:-:S02]  /*1080*/  LOP3.LUT R5, R11, 0x38, R201, 0xf8, !PT ;  /* 0x000000380b057812 */ /* 0x000fc400078ef8c9 */
[----:B------:R-:W-:Y:S01]  /*1090*/  IADD3 R6, R0, R7, R24 ;  /* 0x0000000700067210 */ /* 0x000fe20007ffe018 */
[----:B------:R-:W-:Y:S01]  /*10a0*/  STL [R1+0xa8], R26 ;  /* 0x0000a81a01007387 */ /* 0x000fe20000100800 */
[----:B------:R-:W-:Y:S01]  /*10b0*/  LOP3.LUT R0, R19, 0x38, R16, 0xf8, !PT ;  /* 0x0000003813007812 */ /* 0x000fe200078ef810 */
[----:B------:R-:W-:Y:S01]  /*10c0*/  IMAD R4, R3, 0x40, R4 ;  /* 0x0000004003047824 */ /* 0x000fe200078e0204 */
[----:B------:R-:W-:Y:S01]  /*10d0*/  LOP3.LUT R2, R2, 0x7ffffffc, RZ, 0xc0, !PT ;  /* 0x7ffffffc02027812 */ /* 0x000fe200078ec0ff */
[----:B------:R-:W-:Y:S01]  /*10e0*/  STL [R1+0x58], R24 ;  /* 0x0000581801007387 */ /* 0x000fe20000100800 */
[----:B------:R-:W-:Y:S02]  /*10f0*/  LOP3.LUT R8, R5, R10, RZ, 0x3c, !PT ;  /* 0x0000000a05087212 */ /* 0x000fe400078e3cff */
[----:B------:R-:W-:Y:S01]  /*1100*/  LOP3.LUT R5, R24, R0, R25, 0xf6, !PT ;  /* 0x0000000018057212 */ /* 0x000fe200078ef619 */
[----:B------:R-:W-:Y:S01]  /*1110*/  STL [R1+0x50], R19 ;  /* 0x0000501301007387 */ /* 0x000fe20000100800 */
[----:B------:R-:W-:-:S03]  /*1120*/  LOP3.LUT R0, R11, 0x38, R16, 0xf8, !PT ;  /* 0x000000380b007812 */ /* 0x000fc600078ef810 */
[----:B------:R-:W-:Y:S01]  /*1130*/  STL [R1+0x4c], R11 ;  /* 0x00004c0b01007387 */ /* 0x000fe20000100800 */
[----:B------:R-:W-:-:S03]  /*1140*/  IMAD.IADD R2, R21, 0x1, -R2 ;  /* 0x0000000115027824 */ /* 0x000fc600078e0a02 */
[----:B------:R-:W-:Y:S01]  /*1150*/  STL [R1+0xa4], R25 ;  /* 0x0000a41901007387 */ /* 0x000fe20000100800 */
[----:B------:R-:W-:-:S03]  /*1160*/  VIADD R3, R18, 0x10400 ;  /* 0x0001040012037836 */ /* 0x000fc60000000000 */
[----:B------:R-:W-:Y:S01]  /*1170*/  STL [R1+0xa0], R10 ;  /* 0x0000a00a01007387 */ /* 0x000fe20000100800 */
[----:B------:R-:W-:-:S03]  /*1180*/  LOP3.LUT R0, R9, R0, R10, 0xf6, !PT ;  /* 0x0000000009007212 */ /* 0x000fc600078ef60a */
[----:B------:R0:W-:Y:S01]  /*1190*/  STL [R1+0x54], R9 ;  /* 0x0000540901007387 */ /* 0x0001e20000100800 */
[----:B------:R-:W-:-:S03]  /*11a0*/  IADD3 R8, R8, R7, R9 ;  /* 0x0000000708087210 */ /* 0x000fc60007ffe009 */
[----:B------:R-:W-:Y:S04]  /*11b0*/  STL [R1+0xac], R4 ;  /* 0x0000ac0401007387 */ /* 0x000fe80000100800 */
[----:B------:R-:W-:Y:S01]  /*11c0*/  STL [R1+0x78], RZ ;  /* 0x000078ff01007387 */ /* 0x000fe20000100800 */
[----:B------:R-:W-:Y:S01]  /*11d0*/  IADD3 R22, R22, R7, R15 ;  /* 0x0000000716167210 */ /* 0x000fe20007ffe00f */
[--C-:B0-----:R-:W-:Y:S02]  /*11e0*/  IMAD R9, R12, 0x2, R3.reuse ;  /* 0x000000020c097824 */ /* 0x101fe400078e0203 */
[----:B------:R-:W-:Y:S01]  /*11f0*/  STL [R1+0x1c], RZ ;  /* 0x00001cff01007387 */ /* 0x000fe20000100800 */
[----:B------:R-:W-:-:S03]  /*1200*/  IMAD R7, R0, 0x2, R3 ;  /* 0x0000000200077824 */ /* 0x000fc600078e0203 */
[----:B------:R-:W-:Y:S01]  /*1210*/  STL [R1+0x6c], R5 ;  /* 0x00006c0501007387 */ /* 0x000fe20000100800 */
[----:B------:R-:W-:-:S03]  /*1220*/  IMAD R0, R6, 0x2, R3 ;  /* 0x0000000206007824 */ /* 0x000fc600078e0203 */
[----:B------:R0:W-:Y:S01]  /*1230*/  STL [R1+0xc], R2 ;  /* 0x00000c0201007387 */ /* 0x0001e20000100800 */
[----:B------:R-:W-:-:S03]  /*1240*/  IMAD R6, R14, 0x2, R3 ;  /* 0x000000020e067824 */ /* 0x000fc600078e0203 */
[----:B------:R-:W-:Y:S01]  /*1250*/  STL [R1+0x8c], R9 ;  /* 0x00008c0901007387 */ /* 0x000fe20000100800 */
[----:B0-----:R-:W-:-:S05]  /*1260*/  IMAD R2, R20, 0x2, R3 ;  /* 0x0000000214027824 */ /* 0x001fca00078e0203 */
[----:B------:R0:W-:Y:S04]  /*1270*/  STL [R1+0x84], R2 ;  /* 0x0000840201007387 */ /* 0x0001e80000100800 */
[----:B------:R-:W-:Y:S04]  /*1280*/  STL [R1+0x94], R7 ;  /* 0x0000940701007387 */ /* 0x000fe80000100800 */
[----:B------:R1:W-:Y:S01]  /*1290*/  STL [R1+0x98], R0 ;  /* 0x0000980001007387 */ /* 0x0003e20000100800 */
[----:B0-----:R-:W-:-:S05]  /*12a0*/  IMAD R2, R8, 0x2, R3 ;  /* 0x0000000208027824 */ /* 0x001fca00078e0203 */
[----:B------:R0:W-:Y:S01]  /*12b0*/  STL [R1+0x90], R2 ;  /* 0x0000900201007387 */ /* 0x0001e20000100800 */
[----:B-1----:R-:W-:-:S03]  /*12c0*/  IMAD R0, R22, 0x2, R3 ;  /* 0x0000000216007824 */ /* 0x002fc600078e0203 */
[----:B------:R-:W-:Y:S04]  /*12d0*/  STL [R1+0x88], R6 ;  /* 0x0000880601007387 */ /* 0x000fe80000100800 */
[----:B------:R1:W-:Y:S01]  /*12e0*/  STL [R1+0x80], R0 ;  /* 0x0000800001007387 */ /* 0x0003e20000100800 */
[----:B0-----:R-:W-:Y:S02]  /*12f0*/  IMAD R2, R5, 0x2, R3 ;  /* 0x0000000205027824 */ /* 0x001fe400078e0203 */
[----:B-1----:R-:W-:-:S03]  /*1300*/  IMAD R0, R13, 0x8, R4 ;  /* 0x000000080d007824 */ /* 0x002fc600078e0204 */
[----:B------:R0:W-:Y:S04]  /*1310*/  STL [R1+0x5c], R2 ;  /* 0x00005c0201007387 */ /* 0x0001e80000100800 */
[----:B------:R0:W-:Y:S01]  /*1320*/  STL [R1+0x60], R0 ;  /* 0x0000600001007387 */ /* 0x0001e20000100800 */
[----:B------:R-:W-:Y:S01]  /*1330*/  VIADD R19, R16, 0x80 ;  /* 0x0000008010137836 */ /* 0x000fe20000000000 */
[----:B------:R-:W-:Y:S01]  /*1340*/  LOP3.LUT R201, R201, 0xfffffff8, RZ, 0xc0, !PT ;  /* 0xfffffff8c9c97812 */ /* 0x000fe200078ec0ff */
[----:B------:R-:W-:Y:S01]  /*1350*/  IMAD.MOV.U32 R200, RZ, RZ, RZ ;  /* 0x000000ffffc87224 */ /* 0x000fe200078e00ff */
[----:B------:R-:W-:Y:S02]  /*1360*/  CS2R R202, SRZ ;  /* 0x0000000000ca7805 */ /* 0x000fe4000001ff00 */
[----:B------:R-:W-:-:S02]  /*1370*/  SHF.R.S32.HI R17, RZ, 0x1f, R16 ;  /* 0x0000001fff117819 */ /* 0x000fc40000011410 */
[----:B------:R-:W-:Y:S02]  /*1380*/  SHF.R.S32.HI R229, RZ, 0x1f, R19 ;  /* 0x0000001fffe57819 */ /* 0x000fe40000011413 */
[----:B------:R-:W-:Y:S02]  /*1390*/  SHF.R.S32.HI R224, RZ, 0x1f, R201 ;  /* 0x0000001fffe07819 */ /* 0x000fe400000114c9 */
[----:B--2---:R-:W-:Y:S01]  /*13a0*/  LOP3.LUT R225, R23, 0x1, RZ, 0xfc, !PT ;  /* 0x0000000117e17812 */ /* 0x004fe200078efcff */
[----:B------:R-:W-:-:S05]  /*13b0*/  VIADD R23, R16, 0xc0 ;  /* 0x000000c010177836 */ /* 0x000fca0000000000 */
[----:B0-----:R-:W-:-:S07]  /*13c0*/  SHF.R.S32.HI R228, RZ, 0x1f, R23 ;  /* 0x0000001fffe47819 */ /* 0x001fce0000011417 */
.L_x_1860:
[----:B------:R-:W-:Y:S01]  /*13d0*/  ULDC.64 UR4, c[0x0][0xa28] ;  /* 0x00028a0000047ab9 */ /* 0x000fe20000000a00 */
[----:B01-34-:R-:W0:Y:S01]  /*13e0*/  LDC.64 R4, c[0x0][0xa08] ;  /* 0x00028200ff047b82 */ /* 0x01be220000000a00 */
[----:B------:R-:W-:Y:S01]  /*13f0*/  ISETP.NE.U32.AND P0, PT, RZ, UR4, PT ;  /* 0x00000004ff007c0c */ /* 0x000fe2000bf05070 */
[----:B------:R-:W-:Y:S01]  /*1400*/  IMAD.MOV.U32 R0, RZ, RZ, RZ ;  /* 0x000000ffff007224 */ /* 0x000fe200078e00ff */
[----:B------:R-:W-:Y:S01]  /*1410*/  ULDC.64 UR6, c[0x0][0xa20] ;  /* 0x0002880000067ab9 */ /* 0x000fe20000000a00 */
[----:B------:R-:W-:Y:S01]  /*1420*/  IMAD.MOV.U32 R26, RZ, RZ, RZ ;  /* 0x000000ffff1a7224 */ /* 0x000fe200078e00ff */
[----:B------:R-:W-:Y:S01]  /*1430*/  ISETP.NE.AND.EX P0, PT, RZ, UR5, PT, P0 ;  /* 0x00000005ff007c0c */ /* 0x000fe2000bf05300 */
[----:B------:R-:W-:Y:S02]  /*1440*/  ULDC.64 UR4, c[0x0][0xa18] ;  /* 0x0002860000047ab9 */ /* 0x000fe40000000a00 */
[----:B------:R-:W-:-:S04]  /*1450*/  ISETP.NE.U32.AND P1, PT, RZ, UR4, PT ;  /* 0x00000004ff007c0c */ /* 0x000fc8000bf25070 */
[----:B------:R-:W-:Y:S01]  /*1460*/  ISETP.NE.AND.EX P1, PT, RZ, UR5, PT, P1 ;  /* 0x00000005ff007c0c */ /* 0x000fe2000bf25310 */
[----:B------:R-:W-:Y:S02]  /*1470*/  ULDC.64 UR4, c[0x0][0xa08] ;  /* 0x0002820000047ab9 */ /* 0x000fe40000000a00 */
[----:B------:R-:W-:-:S03]  /*1480*/  ISETP.NE.U32.AND P3, PT, RZ, UR4, PT ;  /* 0x00000004ff007c0c */ /* 0x000fc6000bf65070 */
[----:B------:R-:W1:Y:S01]  /*1490*/  @P0 LDC.64 R2, c[0x0][0xa28] ;  /* 0x00028a00ff020b82 */ /* 0x000e620000000a00 */
[----:B------:R-:W-:Y:S01]  /*14a0*/  ISETP.NE.AND.EX P3, PT, RZ, UR5, PT, P3 ;  /* 0x00000005ff007c0c */ /* 0x000fe2000bf65330 */
[----:B0-----:R-:W-:-:S06]  /*14b0*/  IMAD.WIDE R8, R39, 0x4, R4 ;  /* 0x0000000427087825 */ /* 0x001fcc00078e0204 */
[----:B------:R-:W0:Y:S01]  /*14c0*/  @P1 LDC.64 R6, c[0x0][0xa18] ;  /* 0x00028600ff061b82 */ /* 0x000e220000000a00 */
[----:B------:R-:W-:Y:S02]  /*14d0*/  ULDC UR4, c[0x0][0x288] ;  /* 0x0000a20000047ab9 */ /* 0x000fe40000000800 */
[----:B------:R-:W-:Y:S01]  /*14e0*/  IMAD.U32 R218, RZ, RZ, UR4 ;  /* 0x00000004ffda7e24 */ /* 0x000fe2000f8e00ff */
[----:B------:R2:W-:Y:S01]  /*14f0*/  STL [R1+0x70], R38 ;  /* 0x0000702601007387 */ /* 0x0005e20000100800 */
[----:B------:R-:W-:-:S03]  /*1500*/  ULDC.64 UR4, c[0x0][0x418] ;  /* 0x0001060000047ab9 */ /* 0x000fc60000000a00 */
[----:B------:R2:W5:Y:S01]  /*1510*/  @P3 LDG.E R26, desc[UR60][R8.64] ;  /* 0x0000003c081a3981 */ /* 0x000562000c1e1900 */
[----:B-1----:R-:W-:-:S05]  /*1520*/  @P0 IMAD.WIDE R2, R39, 0x4, R2 ;  /* 0x0000000427020825 */ /* 0x002fca00078e0202 */
[----:B------:R2:W5:Y:S01]  /*1530*/  @P0 LDG.E R0, desc[UR60][R2.64] ;  /* 0x0000003c02000981 */ /* 0x000562000c1e1900 */
[----:B0-----:R-:W-:-:S05]  /*1540*/  @P1 IMAD.WIDE R4, R39, 0x4, R6 ;  /* 0x0000000427041825 */ /* 0x001fca00078e0206 */
[----:B------:R2:W5:Y:S04]  /*1550*/  @P1 LDG.E R218, desc[UR60][R4.64] ;  /* 0x0000003c04da1981 */ /* 0x000568000c1e1900 */
[----:B------:R2:W-:Y:S01]  /*1560*/  STL [R1+0x74], R39 ;  /* 0x0000742701007387 */ /* 0x0005e20000100800 */
[----:B------:R-:W-:-:S03]  /*1570*/  UISETP.NE.U32.AND UP0, UPT, UR4, URZ, UPT ;  /* 0x0000003f0400728c */ /* 0x000fc6000bf05070 */
[----:B------:R-:W-:Y:S01]  /*1580*/  ULDC UR4, c[0x0][0x424] ;  /* 0x0001090000047ab9 */ /* 0x000fe20000000800 */
[----:B------:R-:W-:Y:S01]  /*1590*/  UISETP.NE.AND.EX UP0, UPT, UR5, URZ, UPT, UP0 ;  /* 0x0000003f0500728c */ /* 0x000fe2000bf05300 */
[----:B------:R-:W-:Y:S02]  /*15a0*/  ISETP.NE.U32.AND P2, PT, RZ, UR6, PT ;  /* 0x00000006ff007c0c */ /* 0x000fe4000bf45070 */
[----:B------:R-:W-:Y:S01]  /*15b0*/  ULDC UR5, c[0x0][0x2f0] ;  /* 0x0000bc0000057ab9 */ /* 0x000fe20000000800 */
[----:B------:R-:W-:Y:S01]  /*15c0*/  USEL UR4, UR4, 0x1, UP0 ;  /* 0x0000000104047887 */ /* 0x000fe20008000000 */
[----:B------:R-:W-:-:S03]  /*15d0*/  ISETP.NE.AND.EX P2, PT, RZ, UR7, PT, P2 ;  /* 0x00000007ff007c0c */ /* 0x000fc6000bf45320 */
[----:B------:R-:W-:-:S03]  /*15e0*/  UIMAD UR4, UR4, UR5, URZ ;  /* 0x00000005040472a4 */ /* 0x000fc6000f8e023f */
[----:B------:R-:W-:Y:S01]  /*15f0*/  ULDC UR5, c[0x0][0x348] ;  /* 0x0000d20000057ab9 */ /* 0x000fe20000000800 */
[----:B--2---:R-:W-:Y:S08]  /*1600*/  @P1 BRA `(.L_x_1558) ;  /* 0x0000000000241947 */ /* 0x004ff00003800000 */
[----:B------:R-:W-:Y:S02]  /*1610*/  ULDC.64 UR6, c[0x0][0xa00] ;  /* 0x0002800000067ab9 */ /* 0x000fe40000000a00 */
[----:B------:R-:W-:-:S04]  /*1620*/  ISETP.NE.U32.AND P0, PT, RZ, UR6, PT ;  /* 0x00000006ff007c0c */ /* 0x000fc8000bf05070 */
[----:B------:R-:W-:-:S13]  /*1630*/  ISETP.NE.AND.EX P0, PT, RZ, UR7, PT, P0 ;  /* 0x00000007ff007c0c */ /* 0x000fda000bf05300 */
[----:B------:R-:W-:Y:S05]  /*1640*/  @!P0 BRA `(.L_x_1558) ;  /* 0x0000000000148947 */ /* 0x000fea0003800000 */
[----:B------:R-:W0:Y:S02]  /*1650*/  LDC.64 R2, c[0x0][0xa00] ;  /* 0x00028000ff027b82 */ /* 0x000e240000000a00 */
[----:B0-----:R-:W-:-:S05]  /*1660*/  IMAD.WIDE R2, R39, 0x4, R2 ;  /* 0x0000000427027825 */ /* 0x001fca00078e0202 */
[----:B-----5:R-:W2:Y:S04]  /*1670*/  LDG.E R218, desc[UR60][R2.64] ;  /* 0x0000003c02da7981 */ /* 0x020ea8000c1e1900 */
[----:B------:R-:W2:Y:S02]  /*1680*/  LDG.E R5, desc[UR60][R2.64+0x4] ;  /* 0x0000043c02057981 */ /* 0x000ea4000c1e1900 */
[----:B--2---:R-:W-:-:S07]  /*1690*/  IMAD.IADD R218, R5, 0x1, -R218 ;  /* 0x0000000105da7824 */ /* 0x004fce00078e0ada */
.L_x_1558:
[----:B------:R-:W-:Y:S02]  /*16a0*/  IMAD.U32 R2, RZ, RZ, UR5 ;  /* 0x00000005ff027e24 */ /* 0x000fe4000f8e00ff */
[----:B------:R-:W-:Y:S01]  /*16b0*/  IMAD.U32 R27, RZ, RZ, UR4 ;  /* 0x00000004ff1b7e24 */ /* 0x000fe2000f8e00ff */
[----:B------:R-:W-:Y:S06]  /*16c0*/  @!P2 BRA `(.L_x_1559) ;  /* 0x000000000010a947 */ /* 0x000fec0003800000 */
[----:B------:R-:W0:Y:S02]  /*16d0*/  LDC.64 R4, c[0x0][0xa20] ;  /* 0x00028800ff047b82 */ /* 0x000e240000000a00 */
[----:B0-----:R-:W-:-:S05]  /*16e0*/  IMAD.WIDE R4, R39, 0x4, R4 ;  /* 0x0000000427047825 */ /* 0x001fca00078e0204 */
[----:B------:R0:W5:Y:S01]  /*16f0*/  LDG.E R27, desc[UR60][R4.64] ;  /* 0x0000003c041b7981 */ /* 0x000162000c1e1900 */
[----:B------:R-:W-:Y:S05]  /*1700*/  BRA `(.L_x_1560) ;  /* 0x0000000000107947 */ /* 0x000fea0003800000 */
.L_x_1559:
[----:B------:R-:W-:Y:S05]  /*1710*/  @!P3 BRA `(.L_x_1560) ;  /* 0x00000000000cb947 */ /* 0x000fea0003800000 */
[----:B------:R-:W2:Y:S04]  /*1720*/  LDG.E R4, desc[UR60][R8.64] ;  /* 0x0000003c08047981 */ /* 0x000ea8000c1e1900 */
[----:B------:R-:W2:Y:S02]  /*1730*/  LDG.E R27, desc[UR60][R8.64+0x4] ;  /* 0x0000043c081b7981 */ /* 0x000ea4000c1e1900 */
[----:B--2---:R-:W-:-:S07]  /*1740*/  IMAD.IADD R27, R27, 0x1, -R4 ;  /* 0x000000011b1b7824 */ /* 0x004fce00078e0a04 */
.L_x_1560:
[----:B------:R-:W-:Y:S01]  /*1750*/  ULDC.64 UR4, c[0x0][0xa10] ;  /* 0x0002840000047ab9 */ /* 0x000fe20000000a00 */
[----:B------:R-:W1:Y:S01]  /*1760*/  LDC R9, c[0x0][0x448] ;  /* 0x00011200ff097b82 */ /* 0x000e620000000800 */
[----:B------:R-:W-:-:S04]  /*1770*/  ISETP.NE.U32.AND P0, PT, RZ, UR4, PT ;  /* 0x00000004ff007c0c */ /* 0x000fc8000bf05070 */
[----:B------:R-:W-:Y:S01]  /*1780*/  ISETP.NE.AND.EX P0, PT, RZ, UR5, PT, P0 ;  /* 0x00000005ff007c0c */ /* 0x000fe2000bf05300 */
[----:B------:R-:W-:Y:S02]  /*1790*/  ULDC.64 UR4, c[0x0][0xa30] ;  /* 0x00028c0000047ab9 */ /* 0x000fe40000000a00 */
[----:B------:R-:W-:Y:S01]  /*17a0*/  ISETP.NE.U32.AND P1, PT, RZ, UR4, PT ;  /* 0x00000004ff007c0c */ /* 0x000fe2000bf25070 */
[----:B-----5:R-:W-:Y:S01]  /*17b0*/  IMAD.MOV.U32 R96, RZ, RZ, R27 ;  /* 0x000000ffff607224 */ /* 0x020fe200078e001b */
[----:B------:R-:W2:Y:S02]  /*17c0*/  LDC.64 R12, c[0x0][0x9e0] ;  /* 0x00027800ff0c7b82 */ /* 0x000ea40000000a00 */
[----:B------:R-:W-:-:S06]  /*17d0*/  ISETP.NE.AND.EX P1, PT, RZ, UR5, PT, P1 ;  /* 0x00000005ff007c0c */ /* 0x000fcc000bf25310 */
[----:B0-----:R-:W0:Y:S08]  /*17e0*/  @P0 LDC.64 R4, c[0x0][0xa10] ;  /* 0x00028400ff040b82 */ /* 0x001e300000000a00 */
[----:B------:R-:W3:Y:S01]  /*17f0*/  @P1 LDC.64 R6, c[0x0][0xa30] ;  /* 0x00028c00ff061b82 */ /* 0x000ee20000000a00 */
[----:B0-----:R-:W-:-:S05]  /*1800*/  @P0 IMAD.WIDE R4, R39, 0x4, R4 ;  /* 0x0000000427040825 */ /* 0x001fca00078e0204 */
[----:B------:R-:W4:Y:S04]  /*1810*/  @P0 LDG.E R3, desc[UR60][R4.64] ;  /* 0x0000003c04030981 */ /* 0x000f28000c1e1900 */
[----:B------:R0:W4:Y:S01]  /*1820*/  @P0 LDG.E R8, desc[UR60][R4.64+0x4] ;  /* 0x0000043c04080981 */ /* 0x000122000c1e1900 */
[----:B---3--:R-:W-:-:S05]  /*1830*/  @P1 IMAD.WIDE R6, R39, 0x4, R6 ;  /* 0x0000000427061825 */ /* 0x008fca00078e0206 */
[----:B------:R3:W5:Y:S01]  /*1840*/  @P1 LDG.E R96, desc[UR60][R6.64] ;  /* 0x0000003c06601981 */ /* 0x000762000c1e1900 */
[----:B-1----:R-:W-:Y:S01]  /*1850*/  ISETP.NE.AND P1, PT, R9, 0x1, PT ;  /* 0x000000010900780c */ /* 0x002fe20003f25270 */
[----:B------:R-:W-:Y:S01]  /*1860*/  IMAD.SHL.U32 R14, R37, 0x80, RZ ;  /* 0x00000080250e7824 */ /* 0x000fe200078e00ff */
[----:B--2---:R-:W-:Y:S01]  /*1870*/  ISETP.GE.AND P2, PT, R13, 0x1, PT ;  /* 0x000000010d00780c */ /* 0x004fe20003f46270 */
[----:B------:R-:W-:Y:S02]  /*1880*/  IMAD.IADD R11, R27, 0x1, -R0 ;  /* 0x000000011b0b7824 */ /* 0x000fe400078e0a00 */
[----:B------:R-:W-:Y:S01]  /*1890*/  VIADD R0, R14, 0x7f ;  /* 0x0000007f0e007836 */ /* 0x000fe20000000000 */
[----:B------:R1:W-:Y:S03]  /*18a0*/  STL [R1+0x48], R14 ;  /* 0x0000480e01007387 */ /* 0x0003e60000100800 */
[----:B0-----:R-:W-:-:S04]  /*18b0*/  IMAD.MOV.U32 R4, RZ, RZ, R0 ;  /* 0x000000ffff047224 */ /* 0x001fc800078e0000 */
[----:B------:R-:W0:Y:S08]  /*18c0*/  @P1 LDC R9, c[0x0][0x44c] ;  /* 0x00011300ff091b82 */ /* 0x000e300000000800 */
[----:B------:R-:W2:Y:S01]  /*18d0*/  @P1 LDC R10, c[0x0][0x450] ;  /* 0x00011400ff0a1b82 */ /* 0x000ea20000000800 */
[----:B----4-:R-:W-:Y:S02]  /*18e0*/  @P0 IMAD.IADD R2, R8, 0x1, -R3 ;  /* 0x0000000108020824 */ /* 0x010fe400078e0a03 */
[----:B0-----:R-:W-:-:S04]  /*18f0*/  @P1 IMAD.HI.U32 R3, R0, R9, RZ ;  /* 0x0000000900031227 */ /* 0x001fc800078e00ff */
[----:B------:R-:W-:Y:S01]  /*1900*/  IMAD.IADD R220, R11, 0x1, R2 ;  /* 0x000000010bdc7824 */ /* 0x000fe200078e0202 */
[----:B--2---:R-:W-:-:S03]  /*1910*/  @P1 SHF.R.U32.HI R4, RZ, R10, R3 ;  /* 0x0000000aff041219 */ /* 0x004fc60000011603 */
[C---:B------:R-:W-:Y:S01]  /*1920*/  VIADD R0, R220.reuse, 0x3f ;  /* 0x0000003fdc007836 */ /* 0x040fe20000000000 */
[----:B------:R-:W-:-:S04]  /*1930*/  IADD3 R5, R220, 0x1, -R218 ;  /* 0x00000001dc057810 */ /* 0x000fc80007ffe8da */
[----:B------:R-:W-:Y:S01]  /*1940*/  SHF.R.S32.HI R3, RZ, 0x1f, R0 ;  /* 0x0000001fff037819 */ /* 0x000fe20000011400 */
[----:B---3--:R-:W-:-:S03]  /*1950*/  IMAD.IADD R7, R5, 0x1, R4 ;  /* 0x0000000105077824 */ /* 0x008fc600078e0204 */
[----:B------:R-:W-:Y:S01]  /*1960*/  LEA.HI R3, R3, R0, RZ, 0x6 ;  /* 0x0000000003037211 */ /* 0x000fe200078f30ff */
[----:B------:R-:W-:-:S03]  /*1970*/  IMAD.IADD R0, R7, 0x1, R12 ;  /* 0x0000000107007824 */ /* 0x000fc600078e020c */
[----:B------:R-:W-:Y:S01]  /*1980*/  SHF.R.S32.HI R97, RZ, 0x6, R3 ;  /* 0x00000006ff617819 */ /* 0x000fe20000011403 */
        /* <DEDUP_REMOVED lines=12> */
.L_x_1563:
[----:B------:R-:W-:-:S13]  /*1a50*/  ISETP.NE.AND P0, PT, R13, 0x1, PT ;  /* 0x000000010d00780c */ /* 0x000fda0003f05270 */
[----:B------:R-:W0:Y:S02]  /*1a60*/  @P0 LDC.64 R4, c[0x0][0x9e8] ;  /* 0x00027a00ff040b82 */ /* 0x000e240000000a00 */
[----:B0-----:R-:W-:-:S05]  /*1a70*/  @P0 IMAD.HI.U32 R4, R3, R4, RZ ;  /* 0x0000000403040227 */ /* 0x001fca00078e00ff */
[----:B------:R-:W-:-:S07]  /*1a80*/  @P0 SHF.R.U32.HI R3, RZ, R5, R4 ;  /* 0x00000005ff030219 */ /* 0x000fce0000011604 */
.L_x_1564:
[----:B------:R-:W-:Y:S05]  /*1a90*/  BSYNC B0 ;  /* 0x0000000000007941 */ /* 0x000fea0003800000 */
.L_x_1562:
[----:B------:R-:W-:-:S05]  /*1aa0*/  IMAD R3, R3, R13, R13 ;  /* 0x0000000d03037224 */ /* 0x000fca00078e020d */
[----:B------:R-:W-:-:S07]  /*1ab0*/  VIMNMX R0, R0, R3, PT ;  /* 0x0000000300007248 */ /* 0x000fce0003fe0100 */
.L_x_1561:
[----:B------:R-:W0:Y:S01]  /*1ac0*/  @P1 LDC R4, c[0x0][0x44c] ;  /* 0x00011300ff041b82 */ /* 0x000e220000000800 */
[----:B------:R-:W-:Y:S01]  /*1ad0*/  IMAD.MOV.U32 R3, RZ, RZ, R14 ;  /* 0x000000ffff037224 */ /* 0x000fe200078e000e */
[----:B------:R-:W-:Y:S01]  /*1ae0*/  ULDC UR4, c[0x0][0x9dc] ;  /* 0x0002770000047ab9 */ /* 0x000fe20000000800 */
[----:B------:R-:W-:-:S05]  /*1af0*/  IMAD.IADD R102, R220, 0x1, -R218 ;  /* 0x00000001dc667824 */ /* 0x000fca00078e0ada */
[----:B------:R-:W1:Y:S01]  /*1b00*/  @P1 LDC R5, c[0x0][0x450] ;  /* 0x00011400ff051b82 */ /* 0x000e620000000800 */
[----:B0-----:R-:W-:-:S05]  /*1b10*/  @P1 IMAD.HI.U32 R4, R14, R4, RZ ;  /* 0x000000040e041227 */ /* 0x001fca00078e00ff */
[----:B-1----:R-:W-:-:S05]  /*1b20*/  @P1 SHF.R.U32.HI R3, RZ, R5, R4 ;  /* 0x00000005ff031219 */ /* 0x002fca0000011604 */
[----:B------:R-:W-:-:S04]  /*1b30*/  IMAD.IADD R3, R102, 0x1, R3 ;  /* 0x0000000166037824 */ /* 0x000fc800078e0203 */
[----:B------:R-:W-:Y:S01]  /*1b40*/  VIADD R4, R3, -UR4 ;  /* 0x8000000403047c36 */ /* 0x000fe20008000000 */
[----:B------:R-:W-:Y:S06]  /*1b50*/  @!P2 BRA `(.L_x_1565) ;  /* 0x000000000044a947 */ /* 0x000fec0003800000 */
[----:B------:R-:W-:Y:S01]  /*1b60*/  ISETP.GT.AND P0, PT, R3, -0x1, PT ;  /* 0xffffffff0300780c */ /* 0x000fe20003f04270 */
[----:B------:R-:W-:-:S12]  /*1b70*/  BSSY B0, `(.L_x_1566) ;  /* 0x000000d000007945 */ /* 0x000fd80003800000 */
[----:B------:R-:W-:Y:S05]  /*1b80*/  @P0 BRA `(.L_x_1567) ;  /* 0x00000000001c0947 */ /* 0x000fea0003800000 */
[----:B------:R-:W-:Y:S02]  /*1b90*/  ISETP.NE.AND P0, PT, R13, 0x1, PT ;  /* 0x000000010d00780c */ /* 0x000fe40003f05270 */
[----:B------:R-:W-:-:S11]  /*1ba0*/  LOP3.LUT R3, RZ, R3, RZ, 0x33, !PT ;  /* 0x00000003ff037212 */ /* 0x000fd600078e33ff */
[----:B------:R-:W0:Y:S02]  /*1bb0*/  @P0 LDC.64 R6, c[0x0][0x9e8] ;  /* 0x00027a00ff060b82 */ /* 0x000e240000000a00 */
[----:B0-----:R-:W-:-:S05]  /*1bc0*/  @P0 IMAD.HI.U32 R6, R3, R6, RZ ;  /* 0x0000000603060227 */ /* 0x001fca00078e00ff */
[----:B------:R-:W-:-:S04]  /*1bd0*/  @P0 SHF.R.U32.HI R3, RZ, R7, R6 ;  /* 0x00000007ff030219 */ /* 0x000fc80000011606 */
[----:B------:R-:W-:Y:S01]  /*1be0*/  LOP3.LUT R3, RZ, R3, RZ, 0x33, !PT ;  /* 0x00000003ff037212 */ /* 0x000fe200078e33ff */
[----:B------:R-:W-:Y:S06]  /*1bf0*/  BRA `(.L_x_1568) ;  /* 0x0000000000107947 */ /* 0x000fec0003800000 */
.L_x_1567:
[----:B------:R-:W-:-:S13]  /*1c00*/  ISETP.NE.AND P0, PT, R13, 0x1, PT ;  /* 0x000000010d00780c */ /* 0x000fda0003f05270 */
[----:B------:R-:W0:Y:S02]  /*1c10*/  @P0 LDC.64 R6, c[0x0][0x9e8] ;  /* 0x00027a00ff060b82 */ /* 0x000e240000000a00 */
[----:B0-----:R-:W-:-:S05]  /*1c20*/  @P0 IMAD.HI.U32 R6, R3, R6, RZ ;  /* 0x0000000603060227 */ /* 0x001fca00078e00ff */
[----:B------:R-:W-:-:S07]  /*1c30*/  @P0 SHF.R.U32.HI R3, RZ, R7, R6 ;  /* 0x00000007ff030219 */ /* 0x000fce0000011606 */
.L_x_1568:
[----:B------:R-:W-:Y:S05]  /*1c40*/  BSYNC B0 ;  /* 0x0000000000007941 */ /* 0x000fea0003800000 */
.L_x_1566:
[----:B------:R-:W-:-:S05]  /*1c50*/  IMAD R3, R3, R13, RZ ;  /* 0x0000000d03037224 */ /* 0x000fca00078e02ff */
[----:B------:R-:W-:-:S07]  /*1c60*/  VIMNMX R4, R4, R3, !PT ;  /* 0x0000000304047248 */ /* 0x000fce0007fe0100 */
.L_x_1565:
[----:B------:R-:W-:Y:S01]  /*1c70*/  VIADD R0, R0, 0x3f ;  /* 0x0000003f00007836 */ /* 0x000fe20000000000 */
[----:B------:R-:W-:-:S04]  /*1c80*/  SHF.R.S32.HI R5, RZ, 0x1f, R4 ;  /* 0x0000001fff057819 */ /* 0x000fc80000011404 */
[----:B------:R-:W-:Y:S02]  /*1c90*/  SHF.R.S32.HI R3, RZ, 0x1f, R0 ;  /* 0x0000001fff037819 */ /* 0x000fe40000011400 */
[----:B------:R-:W-:Y:S02]  /*1ca0*/  LEA.HI R5, R5, R4, RZ, 0x6 ;  /* 0x0000000405057211 */ /* 0x000fe400078f30ff */
[----:B------:R-:W-:Y:S02]  /*1cb0*/  LEA.HI R3, R3, R0, RZ, 0x6 ;  /* 0x0000000003037211 */ /* 0x000fe400078f30ff */
[----:B------:R-:W-:Y:S02]  /*1cc0*/  SHF.R.S32.HI R5, RZ, 0x6, R5 ;  /* 0x00000006ff057819 */ /* 0x000fe40000011405 */
[----:B------:R-:W-:Y:S02]  /*1cd0*/  SHF.R.S32.HI R0, RZ, 0x6, R3 ;  /* 0x00000006ff007819 */ /* 0x000fe40000011403 */
[----:B------:R-:W-:-:S02]  /*1ce0*/  VIMNMX R5, RZ, R5, !PT ;  /* 0x00000005ff057248 */ /* 0x000fc40007fe0100 */
[----:B------:R-:W-:-:S03]  /*1cf0*/  VIMNMX R0, R97, R0, PT ;  /* 0x0000000061007248 */ /* 0x000fc60003fe0100 */
[--C-:B------:R-:W-:Y:S02]  /*1d00*/  IMAD R5, R5, 0x40, -R11.reuse ;  /* 0x0000004005057824 */ /* 0x100fe400078e0a0b */
[----:B------:R-:W-:-:S03]  /*1d10*/  IMAD R3, R0, 0x40, -R11 ;  /* 0x0000004000037824 */ /* 0x000fc600078e0a0b */
[----:B------:R-:W-:Y:S02]  /*1d20*/  VIMNMX R5, RZ, R5, !PT ;  /* 0x00000005ff057248 */ /* 0x000fe40007fe0100 */
[----:B------:R-:W-:Y:S02]  /*1d30*/  VIMNMX R0, R3, R2, PT ;  /* 0x0000000203007248 */ /* 0x000fe40003fe0100 */
[----:B------:R-:W-:Y:S02]  /*1d40*/  SHF.R.U32.HI R24, RZ, 0x6, R5 ;  /* 0x00000006ff187819 */ /* 0x000fe40000011605 */
[----:B------:R-:W-:-:S03]  /*1d50*/  ISETP.GT.AND P0, PT, R0, R5, PT ;  /* 0x000000050000720c */ /* 0x000fc60003f04270 */
[----:B------:R-:W-:-:S10]  /*1d60*/  IMAD.MOV.U32 R25, RZ, RZ, R24 ;  /* 0x000000ffff197224 */ /* 0x000fd400078e0018 */
[----:B------:R-:W-:-:S05]  /*1d70*/  @P0 VIADD R0, R0, 0x3f ;  /* 0x0000003f00000836 */ /* 0x000fca0000000000 */
[----:B------:R-:W-:-:S04]  /*1d80*/  @P0 SHF.R.S32.HI R3, RZ, 0x1f, R0 ;  /* 0x0000001fff030819 */ /* 0x000fc80000011400 */
[----:B------:R-:W-:-:S04]  /*1d90*/  @P0 LEA.HI R3, R3, R0, RZ, 0x6 ;  /* 0x0000000003030211 */ /* 0x000fc800078f30ff */
[----:B------:R-:W-:Y:S02]  /*1da0*/  @P0 SHF.R.S32.HI R25, RZ, 0x6, R3 ;  /* 0x00000006ff190819 */ /* 0x000fe40000011403 */
[----:B------:R-:W-:Y:S02]  /*1db0*/  PLOP3.LUT P0, PT, PT, PT, PT, 0x80, 0x0 ;  /* 0x000000000000781c */ /* 0x000fe40003f0f070 */
[----:B------:R-:W-:-:S13]  /*1dc0*/  ISETP.GT.AND P1, PT, R25, R24, PT ;  /* 0x000000181900720c */ /* 0x000fda0003f24270 */
[----:B------:R-:W-:Y:S05]  /*1dd0*/  @!P1 BRA `(.L_x_1569) ;  /* 0x0000006c00209947 */ /* 0x000fea0003800000 */
        /* <DEDUP_REMOVED lines=19> */
[----:B-1---5:R-:W-:Y:S05]  /*1f10*/  CALL.ABS.NOINC R14 ;  /* 0x000000000e007343 */ /* 0x022fea0003c00000 */
.L_x_1571:
[----:B------:R-:W-:Y:S05]  /*1f20*/  BSYNC B6 ;  /* 0x0000000000067941 */ /* 0x000fea0003800000 */
.L_x_1570:
        /* <DEDUP_REMOVED lines=20> */
.L_x_1573:
[----:B------:R-:W-:Y:S05]  /*2070*/  BSYNC B6 ;  /* 0x0000000000067941 */ /* 0x000fea0003800000 */
.L_x_1572:
[----:B------:R-:W2:Y:S01]  /*2080*/  LDL R30, [R1+0x10] ;  /* 0x00001000011e7983 */ /* 0x000ea20000100800 */
[----:B------:R-:W-:-:S03]  /*2090*/  ULDC.64 UR4, c[0x0][0x9f8] ;  /* 0x00027e0000047ab9 */ /* 0x000fc60000000a00 */
[----:B------:R-:W3:Y:S01]  /*20a0*/  LDL R29, [R1+0x68] ;  /* 0x00006800011d7983 */ /* 0x000ee20000100800 */
[----:B------:R-:W-:-:S03]  /*20b0*/  ISETP.NE.U32.AND P0, PT, RZ, UR4, PT ;  /* 0x00000004ff007c0c */ /* 0x000fc6000bf05070 */
[----:B------:R-:W4:Y:S01]  /*20c0*/  LDL R36, [R1+0x50] ;  /* 0x0000500001247983 */ /* 0x000f220000100800 */
[----:B------:R-:W-:-:S03]  /*20d0*/  ISETP.NE.AND.EX P0, PT, RZ, UR5, PT, P0 ;  /* 0x00000005ff007c0c */ /* 0x000fc6000bf05300 */
[----:B------:R-:W4:Y:S04]  /*20e0*/  LDL R34, [R1+0x4c] ;  /* 0x00004c0001227983 */ /* 0x000f280000100800 */
[----:B------:R-:W4:Y:S04]  /*20f0*/  LDL R32, [R1+0xa4] ;  /* 0x0000a40001207983 */ /* 0x000f280000100800 */
[----:B------:R-:W4:Y:S04]  /*2100*/  LDL R31, [R1+0xa0] ;  /* 0x0000a000011f7983 */ /* 0x000f280000100800 */
[----:B------:R-:W4:Y:S01]  /*2110*/  LDL R21, [R1+0x58] ;  /* 0x0000580001157983 */ /* 0x000f220000100800 */
[----:B------:R-:W0:Y:S03]  /*2120*/  @P0 LDC.64 R4, c[0x0][0x9f8] ;  /* 0x00027e00ff040b82 */ /* 0x000e260000000a00 */
[----:B------:R-:W4:Y:S01]  /*2130*/  LDL R20, [R1+0x54] ;  /* 0x0000540001147983 */ /* 0x000f220000100800 */
[----:B------:R-:W-:Y:S01]  /*2140*/  IMAD.MOV.U32 R3, RZ, RZ, R39 ;  /* 0x000000ffff037224 */ /* 0x000fe200078e0027 */
[----:B------:R-:W-:-:S03]  /*2150*/  ULDC UR4, c[0x0][0x2f4] ;  /* 0x0000bd0000047ab9 */ /* 0x000fc60000000800 */
[----:B------:R-:W1:Y:S08]  /*2160*/  LDC.64 R8, c[0x0][0x3f8] ;  /* 0x0000fe00ff087b82 */ /* 0x000e700000000a00 */
[----:B------:R-:W1:Y:S01]  /*2170*/  LDC R95, c[0x0][0x3f4] ;  /* 0x0000fd00ff5f7b82 */ /* 0x000e620000000800 */
[----:B0-----:R-:W-:-:S07]  /*2180*/  @P0 IMAD.WIDE R4, R39, 0x4, R4 ;  /* 0x0000000427040825 */ /* 0x001fce00078e0204 */
[----:B------:R-:W0:Y:S01]  /*2190*/  LDC.64 R12, c[0x0][0x408] ;  /* 0x00010200ff0c7b82 */ /* 0x000e220000000a00 */
[----:B------:R3:W4:Y:S01]  /*21a0*/  @P0 LDG.E R3, desc[UR60][R4.64] ;  /* 0x0000003c04030981 */ /* 0x000722000c1e1900 */
[----:B------:R-:W-:Y:S02]  /*21b0*/  ISETP.GE.AND P1, PT, R219, UR4, PT ;  /* 0x00000004db007c0c */ /* 0x000fe4000bf26270 */
[----:B------:R-:W-:Y:S02]  /*21c0*/  ISETP.GE.AND P0, PT, R16, UR4, PT ;  /* 0x0000000410007c0c */ /* 0x000fe4000bf06270 */
[----:B------:R-:W-:Y:S02]  /*21d0*/  SEL R6, RZ, 0xffffffff, P1 ;  /* 0xffffffffff067807 */ /* 0x000fe40000800000 */
[----:B------:R-:W-:-:S03]  /*21e0*/  SEL R0, RZ, 0x1, P0 ;  /* 0x00000001ff007807 */ /* 0x000fc60000000000 */
[----:B------:R-:W-:Y:S01]  /*21f0*/  IMAD.SHL.U32 R7, R6, 0x2, RZ ;  /* 0x0000000206077824 */ /* 0x000fe200078e00ff */
[----:B------:R-:W-:-:S04]  /*2200*/  ISETP.GE.AND P2, PT, R19, UR4, PT ;  /* 0x0000000413007c0c */ /* 0x000fc8000bf46270 */
[----:B------:R-:W-:Y:S02]  /*2210*/  LOP3.LUT R6, R7, 0x2, R0, 0xe2, !PT ;  /* 0x0000000207067812 */ /* 0x000fe400078ee200 */
[----:B------:R-:W-:Y:S02]  /*2220*/  SEL R7, RZ, 0x4, P2 ;  /* 0x00000004ff077807 */ /* 0x000fe40001000000 */
[CC--:B-1----:R-:W-:Y:S02]  /*2230*/  ISETP.GE.AND P2, PT, R16.reuse, R95.reuse, PT ;  /* 0x0000005f1000720c */ /* 0x0c2fe40003f46270 */
[----:B------:R-:W-:Y:S02]  /*2240*/  ISETP.GE.AND P1, PT, R219, R95, PT ;  /* 0x0000005fdb00720c */ /* 0x000fe40003f26270 */
[C---:B------:R-:W-:Y:S02]  /*2250*/  SEL R15, R95.reuse, RZ, P2 ;  /* 0x000000ff5f0f7207 */ /* 0x040fe40001000000 */
[----:B------:R-:W-:Y:S01]  /*2260*/  SEL R14, R95, RZ, P1 ;  /* 0x000000ff5f0e7207 */ /* 0x000fe20000800000 */
[----:B------:R-:W1:Y:S02]  /*2270*/  S2R R98, SR_TID.X ;  /* 0x0000000000627919 */ /* 0x000e640000002100 */
[----:B------:R-:W-:-:S02]  /*2280*/  IMAD.IADD R15, R16, 0x1, R15 ;  /* 0x00000001100f7824 */ /* 0x000fc400078e020f */
[----:B------:R-:W-:Y:S01]  /*2290*/  IMAD.IADD R14, R219, 0x1, R14 ;  /* 0x00000001db0e7824 */ /* 0x000fe200078e020e */
[----:B------:R-:W-:Y:S02]  /*22a0*/  LOP3.LUT R28, R6, R7, RZ, 0xfc, !PT ;  /* 0x00000007061c7212 */ /* 0x000fe400078efcff */
[----:B------:R-:W-:Y:S01]  /*22b0*/  ISETP.GE.AND P0, PT, R23, UR4, PT ;  /* 0x0000000417007c0c */ /* 0x000fe2000bf06270 */
[----:B------:R-:W-:Y:S01]  /*22c0*/  IMAD.IADD R0, R26, 0x1, R27 ;  /* 0x000000011a007824 */ /* 0x000fe200078e021b */
[----:B------:R-:W-:Y:S01]  /*22d0*/  SHF.R.S32.HI R26, RZ, 0x1f, R38 ;  /* 0x0000001fff1a7819 */ /* 0x000fe20000011426 */
[----:B------:R-:W-:Y:S01]  /*22e0*/  IMAD.SHL.U32 R95, R95, 0x2, RZ ;  /* 0x000000025f5f7824 */ /* 0x000fe200078e00ff */
[----:B-1----:R-:W-:Y:S02]  /*22f0*/  LEA.HI R98, R98, 0x8, RZ, 0x19 ;  /* 0x0000000862627811 */ /* 0x002fe400078fc8ff */
[----:B--2---:R-:W-:Y:S01]  /*2300*/  SHF.R.S32.HI R11, RZ, 0x1f, R30 ;  /* 0x0000001fff0b7819 */ /* 0x004fe2000001141e */
[----:B---3--:R-:W-:-:S04]  /*2310*/  IMAD.SHL.U32 R78, R29, 0x4, RZ ;  /* 0x000000041d4e7824 */ /* 0x008fc800078e00ff */
[-C--:B------:R-:W-:Y:S02]  /*2320*/  IMAD R10, R11, R8.reuse, RZ ;  /* 0x000000080b0a7224 */ /* 0x080fe400078e02ff */
[----:B------:R-:W-:Y:S01]  /*2330*/  IMAD.WIDE.U32 R4, R30, R8, R16 ;  /* 0x000000081e047225 */ /* 0x000fe200078e0010 */
[----:B------:R-:W-:-:S03]  /*2340*/  SHF.R.S32.HI R79, RZ, 0x1f, R78 ;  /* 0x0000001fff4f7819 */ /* 0x000fc6000001144e */
[C---:B------:R-:W-:Y:S02]  /*2350*/  IMAD R83, R30.reuse, R9, R10 ;  /* 0x000000091e537224 */ /* 0x040fe400078e020a */
[----:B------:R-:W-:Y:S02]  /*2360*/  IMAD.MOV.U32 R80, RZ, RZ, R4 ;  /* 0x000000ffff507224 */ /* 0x000fe400078e0004 */
[----:B------:R-:W-:Y:S02]  /*2370*/  IMAD.IADD R81, R83, 0x1, R5 ;  /* 0x0000000153517824 */ /* 0x000fe400078e0205 */
[----:B------:R-:W-:-:S04]  /*2380*/  IMAD.WIDE.U32 R4, R30, R8, R78 ;  /* 0x000000081e047225 */ /* 0x000fc800078e004e */
[----:B------:R-:W-:Y:S01]  /*2390*/  IMAD.MOV.U32 R82, RZ, RZ, R4 ;  /* 0x000000ffff527224 */ /* 0x000fe200078e0004 */
[----:B------:R-:W-:Y:S01]  /*23a0*/  SHF.R.S32.HI R4, RZ, 0x1f, R15 ;  /* 0x0000001fff047819 */ /* 0x000fe2000001140f */
[----:B------:R-:W-:Y:S01]  /*23b0*/  IMAD.IADD R83, R5, 0x1, R83 ;  /* 0x0000000105537824 */ /* 0x000fe200078e0253 */
[----:B------:R-:W-:Y:S01]  /*23c0*/  SHF.R.S32.HI R5, RZ, 0x1f, R14 ;  /* 0x0000001fff057819 */ /* 0x000fe2000001140e */
[----:B0-----:R-:W-:Y:S01]  /*23d0*/  IMAD R6, R11, R12, RZ ;  /* 0x0000000c0b067224 */ /* 0x001fe200078e02ff */
[CC--:B------:R-:W-:Y:S02]  /*23e0*/  LEA.HI R33, R4.reuse, R15.reuse, RZ, 0x3 ;  /* 0x0000000f04217211 */ /* 0x0c0fe400078f18ff */
[----:B------:R-:W-:Y:S02]  /*23f0*/  LEA.HI R4, R4, R15, RZ, 0x6 ;  /* 0x0000000f04047211 */ /* 0x000fe400078f30ff */
[C---:B------:R-:W-:Y:S01]  /*2400*/  LEA.HI R35, R5.reuse, R14, RZ, 0x3 ;  /* 0x0000000e05237211 */ /* 0x040fe200078f18ff */
[----:B------:R-:W-:Y:S01]  /*2410*/  IMAD.WIDE.U32 R10, R30, R12, R16 ;  /* 0x0000000c1e0a7225 */ /* 0x000fe200078e0010 */
[----:B------:R-:W-:-:S03]  /*2420*/  LEA.HI R14, R5, R14, RZ, 0x6 ;  /* 0x0000000e050e7211 */ /* 0x000fc600078f30ff */
[C---:B------:R-:W-:Y:S02]  /*2430*/  IMAD R87, R30.reuse, R13, R6 ;  /* 0x0000000d1e577224 */ /* 0x040fe400078e0206 */
[----:B------:R-:W-:-:S04]  /*2440*/  IMAD.WIDE.U32 R6, R30, R12, R78 ;  /* 0x0000000c1e067225 */ /* 0x000fc800078e004e */
[----:B------:R-:W-:Y:S01]  /*2450*/  IMAD.SHL.U32 R5, R4, 0x40, RZ ;  /* 0x0000004004057824 */ /* 0x000fe200078e00ff */
[----:B----4-:R-:W-:Y:S01]  /*2460*/  LOP3.LUT R4, R36, 0x38, R33, 0xf8, !PT ;  /* 0x0000003824047812 */ /* 0x010fe200078ef821 */
[----:B------:R-:W-:Y:S01]  /*2470*/  IMAD.IADD R85, R87, 0x1, R11 ;  /* 0x0000000157557824 */ /* 0x000fe200078e020b */
[----:B------:R-:W-:Y:S01]  /*2480*/  LOP3.LUT R11, R34, 0x38, R35, 0xf8, !PT ;  /* 0x00000038220b7812 */ /* 0x000fe200078ef823 */
[----:B------:R-:W-:Y:S02]  /*2490*/  IMAD.SHL.U32 R14, R14, 0x40, RZ ;  /* 0x000000400e0e7824 */ /* 0x000fe400078e00ff */
[----:B------:R-:W-:Y:S01]  /*24a0*/  IMAD.IADD R87, R7, 0x1, R87 ;  /* 0x0000000107577824 */ /* 0x000fe200078e0257 */
[----:B------:R-:W-:Y:S01]  /*24b0*/  LOP3.LUT R7, R34, 0x38, R33, 0xf8, !PT ;  /* 0x0000003822077812 */ /* 0x000fe200078ef821 */
[----:B------:R-:W-:Y:S01]  /*24c0*/  IMAD.MOV.U32 R86, RZ, RZ, R6 ;  /* 0x000000ffff567224 */ /* 0x000fe200078e0006 */
[----:B-----5:R-:W-:Y:S02]  /*24d0*/  SHF.R.S32.HI R15, RZ, 0x1f, R96 ;  /* 0x0000001fff0f7819 */ /* 0x020fe40000011460 */
[----:B------:R-:W-:-:S02]  /*24e0*/  LOP3.LUT R6, R36, 0x38, R35, 0xf8, !PT ;  /* 0x0000003824067812 */ /* 0x000fc400078ef823 */
[----:B------:R-:W-:Y:S02]  /*24f0*/  LOP3.LUT R5, R5, 0xfffff000, RZ, 0xc0, !PT ;  /* 0xfffff00005057812 */ /* 0x000fe400078ec0ff */
[-C--:B------:R-:W-:Y:S01]  /*2500*/  LOP3.LUT R4, R4, R32.reuse, RZ, 0x3c, !PT ;  /* 0x0000002004047212 */ /* 0x080fe200078e3cff */
[----:B------:R-:W-:Y:S01]  /*2510*/  IMAD.MOV.U32 R84, RZ, RZ, R10 ;  /* 0x000000ffff547224 */ /* 0x000fe200078e000a */
[----:B------:R-:W-:Y:S02]  /*2520*/  LOP3.LUT R14, R14, 0xfffff000, RZ, 0xc0, !PT ;  /* 0xfffff0000e0e7812 */ /* 0x000fe400078ec0ff */
[-C--:B------:R-:W-:Y:S02]  /*2530*/  LOP3.LUT R11, R11, R31.reuse, RZ, 0x3c, !PT ;  /* 0x0000001f0b0b7212 */ /* 0x080fe400078e3cff */
[----:B------:R-:W-:Y:S02]  /*2540*/  LOP3.LUT R10, R7, R31, RZ, 0x3c, !PT ;  /* 0x0000001f070a7212 */ /* 0x000fe400078e3cff */
[----:B------:R-:W-:Y:S01]  /*2550*/  LOP3.LUT R7, R6, R32, RZ, 0x3c, !PT ;  /* 0x0000002006077212 */ /* 0x000fe200078e3cff */
[C---:B------:R-:W-:Y:S01]  /*2560*/  IMAD R6, R15.reuse, R8, RZ ;  /* 0x000000080f067224 */ /* 0x040fe200078e02ff */
[----:B------:R-:W-:Y:S01]  /*2570*/  IADD3 R93, R4, R5, R21 ;  /* 0x00000005045d7210 */ /* 0x000fe20007ffe015 */
[----:B------:R-:W-:Y:S01]  /*2580*/  IMAD R15, R15, R12, RZ ;  /* 0x0000000c0f0f7224 */ /* 0x000fe200078e02ff */
[----:B------:R-:W-:-:S02]  /*2590*/  IADD3 R4, R11, R14, R20 ;  /* 0x0000000e0b047210 */ /* 0x000fc40007ffe014 */
[----:B------:R-:W-:Y:S01]  /*25a0*/  SEL R11, RZ, 0x8, P0 ;  /* 0x00000008ff0b7807 */ /* 0x000fe20000000000 */
[C---:B------:R-:W-:Y:S01]  /*25b0*/  IMAD R41, R96.reuse, R9, R6 ;  /* 0x0000000960297224 */ /* 0x040fe200078e0206 */
[----:B------:R-:W-:Y:S01]  /*25c0*/  SHF.R.S32.HI R32, RZ, 0x3, R33 ;  /* 0x00000003ff207819 */ /* 0x000fe20000011421 */
[-C--:B------:R-:W-:Y:S01]  /*25d0*/  IMAD.WIDE.U32 R80, R96, R8.reuse, R80 ;  /* 0x0000000860507225 */ /* 0x080fe200078e0050 */
[----:B------:R-:W-:Y:S02]  /*25e0*/  SHF.R.S32.HI R34, RZ, 0x3, R35 ;  /* 0x00000003ff227819 */ /* 0x000fe40000011423 */
[----:B------:R-:W-:Y:S01]  /*25f0*/  LOP3.LUT R11, R28, R11, RZ, 0xfc, !PT ;  /* 0x0000000b1c0b7212 */ /* 0x000fe200078efcff */
[C---:B------:R-:W-:Y:S01]  /*2600*/  IMAD.WIDE.U32 R82, R96.reuse, R8, R82 ;  /* 0x0000000860527225 */ /* 0x040fe200078e0052 */
[----:B------:R-:W-:Y:S02]  /*2610*/  LOP3.LUT R33, R33, 0xfffffff8, RZ, 0xc0, !PT ;  /* 0xfffffff821217812 */ /* 0x000fe400078ec0ff */
[----:B------:R-:W-:Y:S01]  /*2620*/  LOP3.LUT R35, R35, 0xfffffff8, RZ, 0xc0, !PT ;  /* 0xfffffff823237812 */ /* 0x000fe200078ec0ff */
[----:B------:R-:W-:-:S02]  /*2630*/  IMAD R15, R96, R13, R15 ;  /* 0x0000000d600f7224 */ /* 0x000fc400078e020f */
[----:B------:R-:W-:Y:S01]  /*2640*/  IMAD.WIDE.U32 R84, R96, R12, R84 ;  /* 0x0000000c60547225 */ /* 0x000fe200078e0054 */
[----:B------:R-:W-:-:S03]  /*2650*/  IADD3 R91, R10, R5, R20 ;  /* 0x000000050a5b7210 */ /* 0x000fc60007ffe014 */
[----:B------:R-:W-:Y:S01]  /*2660*/  IMAD.WIDE.U32 R86, R96, R12, R86 ;  /* 0x0000000c60567225 */ /* 0x000fe200078e0056 */
[----:B------:R-:W-:Y:S02]  /*2670*/  IADD3 R92, R7, R14, R21 ;  /* 0x0000000e075c7210 */ /* 0x000fe40007ffe015 */
[C-C-:B------:R-:W-:Y:S01]  /*2680*/  SHF.L.U64.HI R5, R8.reuse, 0x6, R9.reuse ;  /* 0x0000000608057819 */ /* 0x140fe20000010209 */
[C---:B------:R-:W-:Y:S01]  /*2690*/  IMAD.SHL.U32 R7, R8.reuse, 0x40, RZ ;  /* 0x0000004008077824 */ /* 0x040fe200078e00ff */
[----:B------:R-:W-:Y:S01]  /*26a0*/  SHF.L.U64.HI R6, R8, 0x5, R9 ;  /* 0x0000000508067819 */ /* 0x000fe20000010209 */
[----:B------:R-:W-:Y:S01]  /*26b0*/  IMAD R27, R29, 0x20, R30 ;  /* 0x000000201d1b7824 */ /* 0x000fe200078e021e */
[--C-:B------:R-:W-:Y:S01]  /*26c0*/  SHF.L.U64.HI R9, R12, 0x6, R13.reuse ;  /* 0x000000060c097819 */ /* 0x100fe2000001020d */
[----:B------:R-:W-:Y:S01]  /*26d0*/  IMAD.SHL.U32 R8, R8, 0x20, RZ ;  /* 0x0000002008087824 */ /* 0x000fe200078e00ff */
[C---:B------:R-:W-:Y:S01]  /*26e0*/  SHF.L.U64.HI R10, R12.reuse, 0x5, R13 ;  /* 0x000000050c0a7819 */ /* 0x040fe2000001020d */
[----:B------:R-:W-:Y:S01]  /*26f0*/  IMAD.SHL.U32 R20, R12, 0x40, RZ ;  /* 0x000000400c147824 */ /* 0x000fe200078e00ff */
[----:B------:R-:W-:Y:S01]  /*2700*/  LOP3.LUT R28, R28, 0x1, RZ, 0xc0, !PT ;  /* 0x000000011c1c7812 */ /* 0x000fe200078ec0ff */
[----:B------:R-:W-:Y:S01]  /*2710*/  IMAD.SHL.U32 R21, R12, 0x20, RZ ;  /* 0x000000200c157824 */ /* 0x000fe200078e00ff */
[----:B------:R-:W-:Y:S01]  /*2720*/  SHF.R.S32.HI R29, RZ, 0x1f, R3 ;  /* 0x0000001fff1d7819 */ /* 0x000fe20000011403 */
[----:B------:R-:W-:Y:S01]  /*2730*/  IMAD.IADD R30, R41, 0x1, R81 ;  /* 0x00000001291e7824 */ /* 0x000fe200078e0251 */
[----:B------:R-:W-:Y:S01]  /*2740*/  LOP3.LUT R36, R11, 0x2, RZ, 0xc0, !PT ;  /* 0x000000020b247812 */ /* 0x000fe200078ec0ff */
[----:B------:R-:W-:Y:S01]  /*2750*/  IMAD.IADD R31, R15, 0x1, R85 ;  /* 0x000000010f1f7824 */ /* 0x000fe200078e0255 */
[----:B------:R-:W-:Y:S01]  /*2760*/  LOP3.LUT R37, R11, 0x4, RZ, 0xc0, !PT ;  /* 0x000000040b257812 */ /* 0x000fe200078ec0ff */
[----:B------:R-:W-:Y:S01]  /*2770*/  IMAD.IADD R76, R83, 0x1, R41 ;  /* 0x00000001534c7824 */ /* 0x000fe200078e0229 */
[----:B------:R-:W-:Y:S01]  /*2780*/  LOP3.LUT R39, R11, 0x8, RZ, 0xc0, !PT ;  /* 0x000000080b277812 */ /* 0x000fe200078ec0ff */
[----:B------:R-:W-:Y:S01]  /*2790*/  IMAD.IADD R77, R87, 0x1, R15 ;  /* 0x00000001574d7824 */ /* 0x000fe200078e020f */
[----:B------:R-:W-:-:S02]  /*27a0*/  SHF.R.S32.HI R88, RZ, 0x1f, R33 ;  /* 0x0000001fff587819 */ /* 0x000fc40000011421 */
[----:B------:R-:W-:-:S07]  /*27b0*/  SHF.R.S32.HI R89, RZ, 0x1f, R35 ;  /* 0x0000001fff597819 */ /* 0x000fce0000011423 */
.L_x_1655:
[----:B------:R-:W2:Y:S01]  /*27c0*/  LDL R40, [R1+0x6c] ;  /* 0x00006c0001287983 */ /* 0x000ea20000100800 */
[----:B0-----:R-:W0:Y:S01]  /*27d0*/  LDC R103, c[0x0][0x430] ;  /* 0x00010c00ff677b82 */ /* 0x001e220000000800 */
[----:B------:R-:W-:Y:S02]  /*27e0*/  VIADD R25, R25, 0xffffffff ;  /* 0xffffffff19197836 */ /* 0x000fe40000000000 */
[----:B------:R-:W-:Y:S02]  /*27f0*/  IMAD.MOV.U32 R104, RZ, RZ, RZ ;  /* 0x000000ffff687224 */ /* 0x000fe400078e00ff */
[----:B------:R-:W-:-:S03]  /*2800*/  IMAD R11, R25, 0x40, R27 ;  /* 0x00000040190b7824 */ /* 0x000fc600078e021b */
[----:B-1----:R-:W1:Y:S01]  /*2810*/  LDC R106, c[0x0][0x3f4] ;  /* 0x0000fd00ff6a7b82 */ /* 0x002e620000000800 */
[----:B------:R-:W-:Y:S01]  /*2820*/  IMAD.IADD R41, R0, 0x1, R11 ;  /* 0x0000000100297824 */ /* 0x000fe200078e020b */
[----:B------:R-:W-:-:S03]  /*2830*/  ISETP.GE.AND P0, PT, R11, R2, PT ;  /* 0x000000020b00720c */ /* 0x000fc60003f06270 */
[----:B------:R-:W-:Y:S01]  /*2840*/  IMAD.MOV.U32 R11, RZ, RZ, R41 ;  /* 0x000000ffff0b7224 */ /* 0x000fe200078e0029 */
[----:B------:R-:W-:Y:S02]  /*2850*/  ISETP.GT.OR P0, PT, R27, 0x3f, P0 ;  /* 0x0000003f1b00780c */ /* 0x000fe40000704670 */
[----:B0-----:R-:W-:-:S11]  /*2860*/  ISETP.NE.AND P3, PT, R103, 0x1, PT ;  /* 0x000000016700780c */ /* 0x001fd60003f65270 */
[----:B------:R-:W0:Y:S08]  /*2870*/  @!P0 LDC.64 R14, c[0x0][0x428] ;  /* 0x00010a00ff0e8b82 */ /* 0x000e300000000a00 */
[----:B---3--:R-:W3:Y:S08]  /*2880*/  @!P0 LDC.64 R42, c[0x0][0x418] ;  /* 0x00010600ff2a8b82 */ /* 0x008ef00000000a00 */
[----:B----4-:R-:W4:Y:S08]  /*2890*/  @P3 LDC R12, c[0x0][0x434] ;  /* 0x00010d00ff0c3b82 */ /* 0x010f300000000800 */
[----:B------:R-:W1:Y:S01]  /*28a0*/  @P3 LDC R13, c[0x0][0x438] ;  /* 0x00010e00ff0d3b82 */ /* 0x000e620000000800 */
[----:B----4-:R-:W-:-:S05]  /*28b0*/  @P3 IMAD.HI.U32 R12, R41, R12, RZ ;  /* 0x0000000c290c3227 */ /* 0x010fca00078e00ff */
[----:B-1----:R-:W-:Y:S01]  /*28c0*/  @P3 SHF.R.U32.HI R11, RZ, R13, R12 ;  /* 0x0000000dff0b3219 */ /* 0x002fe2000001160c */
[----:B0-----:R-:W-:-:S03]  /*28d0*/  @!P0 IMAD R12, R29, R14, RZ ;  /* 0x0000000e1d0c8224 */ /* 0x001fc600078e02ff */
[--C-:B------:R-:W-:Y:S01]  /*28e0*/  @!P0 SHF.R.S32.HI R13, RZ, 0x1f, R11.reuse ;  /* 0x0000001fff0d8819 */ /* 0x100fe2000001140b */
[----:B------:R-:W-:Y:S02]  /*28f0*/  @!P0 IMAD R15, R3, R15, R12 ;  /* 0x0000000f030f8224 */ /* 0x000fe400078e020c */
[----:B------:R-:W-:-:S04]  /*2900*/  @!P0 IMAD.MOV.U32 R12, RZ, RZ, R11 ;  /* 0x000000ffff0c8224 */ /* 0x000fc800078e000b */
[----:B------:R-:W-:-:S04]  /*2910*/  @!P0 IMAD.WIDE.U32 R12, R3, R14, R12 ;  /* 0x0000000e030c8225 */ /* 0x000fc800078e000c */
[----:B------:R-:W-:Y:S01]  /*2920*/  @!P0 IMAD.IADD R13, R13, 0x1, R15 ;  /* 0x000000010d0d8824 */ /* 0x000fe200078e020f */
[----:B---3--:R-:W-:-:S04]  /*2930*/  @!P0 LEA R14, P3, R12, R42, 0x2 ;  /* 0x0000002a0c0e8211 */ /* 0x008fc800078610ff */
[----:B------:R-:W-:-:S05]  /*2940*/  @!P0 LEA.HI.X R15, R12, R43, R13, 0x2, P3 ;  /* 0x0000002b0c0f8211 */ /* 0x000fca00018f140d */
[----:B------:R0:W5:Y:S01]  /*2950*/  @!P0 LDG.E R104, desc[UR60][R14.64] ;  /* 0x0000003c0e688981 */ /* 0x000162000c1e1900 */
[----:B------:R-:W-:Y:S01]  /*2960*/  ISETP.GE.AND P0, PT, R106, 0x1, PT ;  /* 0x000000016a00780c */ /* 0x000fe20003f06270 */
[----:B------:R-:W-:Y:S01]  /*2970*/  IMAD.MOV R12, RZ, RZ, -R11 ;  /* 0x000000ffff0c7224 */ /* 0x000fe200078e0a0b */
[----:B------:R-:W-:Y:S05]  /*2980*/  YIELD ;  /* 0x0000000000007946 */ /* 0x000fea0003800000 */
[----:B------:R-:W-:Y:S01]  /*2990*/  BSSY B0, `(.L_x_1574) ;  /* 0x0000599000007945 */ /* 0x000fe20003800000 */
[----:B------:R-:W-:Y:S01]  /*29a0*/  IMAD R103, R103, R12, R41 ;  /* 0x0000000c67677224 */ /* 0x000fe200078e0229 */
[----:B------:R-:W-:Y:S01]  /*29b0*/  ISETP.GT.AND P3, PT, R25, R24, PT ;  /* 0x000000181900720c */ /* 0x000fe20003f64270 */
[----:B--2---:R-:W-:-:S04]  /*29c0*/  IMAD R11, R200, 0x4000, R40 ;  /* 0x00004000c80b7824 */ /* 0x004fc800078e0228 */
        /* <DEDUP_REMOVED lines=9> */
[-C--:B------:R-:W-:Y:S02]  /*2a60*/  IMAD R40, R9, R25.reuse, RZ ;  /* 0x0000001909287224 */ /* 0x080fe400078e02ff */
[----:B------:R-:W-:Y:S01]  /*2a70*/  IMAD R11, R103, UR5, R14 ;  /* 0x00000005670b7c24 */ /* 0x000fe2000f8e020e */
[----:B------:R-:W-:Y:S01]  /*2a80*/  ULDC.64 UR4, c[0x0][0x310] ;  /* 0x0000c40000047ab9 */ /* 0x000fe20000000a00 */
[----:B------:R-:W-:-:S02]  /*2a90*/  IMAD R14, R5, R25, RZ ;  /* 0x00000019050e7224 */ /* 0x000fc400078e02ff */
[----:B------:R-:W-:Y:S02]  /*2aa0*/  IMAD R15, R100, UR4, RZ ;  /* 0x00000004640f7c24 */ /* 0x000fe4000f8e02ff */
[----:B------:R-:W-:Y:S01]  /*2ab0*/  IMAD.IADD R13, R13, 0x1, R11 ;  /* 0x000000010d0d7824 */ /* 0x000fe200078e020b */
[----:B------:R-:W-:Y:S01]  /*2ac0*/  SHF.R.S32.HI R11, RZ, 0x1f, R25 ;  /* 0x0000001fff0b7819 */ /* 0x000fe20000011419 */
[C---:B------:R-:W-:Y:S02]  /*2ad0*/  IMAD R15, R104.reuse, UR5, R15 ;  /* 0x00000005680f7c24 */ /* 0x040fe4000f8e020f */
[----:B------:R-:W-:Y:S01]  /*2ae0*/  IMAD.WIDE.U32 R12, R104, UR4, R12 ;  /* 0x00000004680c7c25 */ /* 0x000fe2000f8e000c */
[----:B------:R-:W-:-:S03]  /*2af0*/  ULDC.64 UR4, c[0x0][0x308] ;  /* 0x0000c20000047ab9 */ /* 0x000fc60000000a00 */
[----:B------:R-:W-:Y:S02]  /*2b00*/  IMAD.IADD R13, R13, 0x1, R15 ;  /* 0x000000010d0d7824 */ /* 0x000fe400078e020f */
[----:B------:R-:W-:Y:S02]  /*2b10*/  IMAD R15, R26, UR4, RZ ;  /* 0x000000041a0f7c24 */ /* 0x000fe4000f8e02ff */
[C---:B------:R-:W-:Y:S02]  /*2b20*/  IMAD R41, R11.reuse, R7, R14 ;  /* 0x000000070b297224 */ /* 0x040fe400078e020e */
[----:B------:R-:W-:Y:S02]  /*2b30*/  IMAD R43, R11, R20, R40 ;  /* 0x000000140b2b7224 */ /* 0x000fe400078e0228 */
[C---:B------:R-:W-:Y:S02]  /*2b40*/  IMAD R11, R38.reuse, UR5, R15 ;  /* 0x00000005260b7c24 */ /* 0x040fe4000f8e020f */
[----:B------:R-:W-:Y:S01]  /*2b50*/  IMAD.WIDE.U32 R114, R38, UR4, R12 ;  /* 0x0000000426727c25 */ /* 0x000fe2000f8e000c */
[----:B------:R-:W-:-:S03]  /*2b60*/  ULDC.64 UR4, c[0x0][0x2e8] ;  /* 0x0000ba0000047ab9 */ /* 0x000fc60000000a00 */
[----:B------:R-:W-:Y:S01]  /*2b70*/  IMAD.IADD R11, R115, 0x1, R11 ;  /* 0x00000001730b7824 */ /* 0x000fe200078e020b */
[C---:B------:R-:W-:Y:S01]  /*2b80*/  LEA R107, P4, R114.reuse, UR4, 0x1 ;  /* 0x00000004726b7c11 */ /* 0x040fe2000f8808ff */
[----:B------:R-:W-:Y:S02]  /*2b90*/  IMAD R99, R25, -0x40, R2 ;  /* 0xffffffc019637824 */ /* 0x000fe400078e0202 */
[-C--:B------:R-:W-:Y:S01]  /*2ba0*/  IMAD.WIDE.U32 R14, R7, R25.reuse, RZ ;  /* 0x00000019070e7225 */ /* 0x080fe200078e00ff */
[----:B------:R-:W-:Y:S02]  /*2bb0*/  LEA.HI.X R114, R114, UR5, R11, 0x1, P4 ;  /* 0x0000000572727c11 */ /* 0x000fe4000a0f0c0b */
[----:B------:R-:W-:Y:S01]  /*2bc0*/  VIMNMX R99, R99, 0x40, PT ;  /* 0x0000004063637848 */ /* 0x000fe20003fe0100 */
[----:B------:R-:W-:-:S04]  /*2bd0*/  IMAD.WIDE.U32 R12, R20, R25, RZ ;  /* 0x00000019140c7225 */ /* 0x000fc800078e00ff */
[----:B------:R-:W-:Y:S02]  /*2be0*/  IMAD.IADD R73, R15, 0x1, R41 ;  /* 0x000000010f497824 */ /* 0x000fe400078e0229 */
[----:B------:R-:W-:Y:S01]  /*2bf0*/  IMAD.IADD R72, R13, 0x1, R43 ;  /* 0x000000010d487824 */ /* 0x000fe200078e022b */
[----:B------:R-:W-:Y:S06]  /*2c00*/  @!P0 BRA `(.L_x_1576) ;  /* 0x0000002400e88947 */ /* 0x000fec0003800000 */
[----:B------:R-:W2:Y:S01]  /*2c10*/  LDL R42, [R1+0x10] ;  /* 0x00001000012a7983 */ /* 0x000ea20000100800 */
[----:B------:R-:W-:Y:S01]  /*2c20*/  BSSY B1, `(.L_x_1577) ;  /* 0x000002d000017945 */ /* 0x000fe20003800000 */
[C---:B------:R-:W-:Y:S01]  /*2c30*/  VIADD R111, R78.reuse, 0x20 ;  /* 0x000000204e6f7836 */ /* 0x040fe20000000000 */
[----:B------:R-:W-:Y:S01]  /*2c40*/  CS2R R40, SRZ ;  /* 0x0000000000287805 */ /* 0x000fe2000001ff00 */
[C---:B------:R-:W-:Y:S01]  /*2c50*/  VIADD R109, R78.reuse, 0x40 ;  /* 0x000000404e6d7836 */ /* 0x040fe20000000000 */
[----:B------:R-:W-:Y:S01]  /*2c60*/  CS2R R56, SRZ ;  /* 0x0000000000387805 */ /* 0x000fe2000001ff00 */
[----:B------:R-:W-:Y:S01]  /*2c70*/  VIADD R75, R78, 0x60 ;  /* 0x000000604e4b7836 */ /* 0x000fe20000000000 */
[----:B------:R-:W-:Y:S02]  /*2c80*/  CS2R R60, SRZ ;  /* 0x00000000003c7805 */ /* 0x000fe4000001ff00 */
[----:B------:R-:W-:Y:S02]  /*2c90*/  CS2R R64, SRZ ;  /* 0x0000000000407805 */ /* 0x000fe4000001ff00 */
[----:B------:R-:W-:-:S02]  /*2ca0*/  CS2R R68, SRZ ;  /* 0x0000000000447805 */ /* 0x000fc4000001ff00 */
[----:B------:R-:W-:Y:S02]  /*2cb0*/  CS2R R58, SRZ ;  /* 0x00000000003a7805 */ /* 0x000fe4000001ff00 */
[----:B------:R-:W-:Y:S02]  /*2cc0*/  CS2R R62, SRZ ;  /* 0x00000000003e7805 */ /* 0x000fe4000001ff00 */
[----:B------:R-:W-:Y:S02]  /*2cd0*/  CS2R R66, SRZ ;  /* 0x0000000000427805 */ /* 0x000fe4000001ff00 */
[----:B------:R-:W-:Y:S02]  /*2ce0*/  CS2R R70, SRZ ;  /* 0x0000000000467805 */ /* 0x000fe4000001ff00 */
[----:B--2---:R-:W-:-:S13]  /*2cf0*/  ISETP.GE.AND P0, PT, R42, R99, PT ;  /* 0x000000632a00720c */ /* 0x004fda0003f06270 */
[----:B------:R-:W-:Y:S05]  /*2d00*/  @P0 BRA `(.L_x_1578) ;  /* 0x0000000000780947 */ /* 0x000fea0003800000 */
[----:B------:R-:W-:Y:S01]  /*2d10*/  IADD3 R43, P4, R82, R14, RZ ;  /* 0x0000000e522b7210 */ /* 0x000fe20007f9e0ff */
[----:B------:R-:W-:Y:S01]  /*2d20*/  ULDC.64 UR4, c[0x0][0x3e8] ;  /* 0x0000fa0000047ab9 */ /* 0x000fe20000000a00 */
[----:B------:R-:W-:Y:S02]  /*2d30*/  IADD3 R11, P5, R86, R12, RZ ;  /* 0x0000000c560b7210 */ /* 0x000fe40007fbe0ff */
[----:B------:R-:W-:Y:S02]  /*2d40*/  CS2R R68, SRZ ;  /* 0x0000000000447805 */ /* 0x000fe4000001ff00 */
[----:B------:R-:W-:Y:S01]  /*2d50*/  ISETP.GE.AND P6, PT, R78, R106, PT ;  /* 0x0000006a4e00720c */ /* 0x000fe20003fc6270 */
[----:B------:R-:W-:Y:S01]  /*2d60*/  IMAD.X R44, R73, 0x1, R76, P4 ;  /* 0x00000001492c7824 */ /* 0x000fe200020e064c */
[----:B------:R-:W-:Y:S01]  /*2d70*/  LEA R42, P4, R43, UR4, 0x1 ;  /* 0x000000042b2a7c11 */ /* 0x000fe2000f8808ff */
[----:B------:R-:W-:Y:S01]  /*2d80*/  IMAD.X R46, R72, 0x1, R77, P5 ;  /* 0x00000001482e7824 */ /* 0x000fe200028e064d */
[----:B------:R-:W-:-:S02]  /*2d90*/  CS2R R70, SRZ ;  /* 0x0000000000467805 */ /* 0x000fc4000001ff00 */
[-C--:B------:R-:W-:Y:S02]  /*2da0*/  ISETP.GE.AND P5, PT, R111, R106.reuse, PT ;  /* 0x0000006a6f00720c */ /* 0x080fe40003fa6270 */
[----:B------:R-:W-:Y:S01]  /*2db0*/  LEA.HI.X R43, R43, UR5, R44, 0x1, P4 ;  /* 0x000000052b2b7c11 */ /* 0x000fe2000a0f0c2c */
[----:B------:R-:W-:Y:S02]  /*2dc0*/  ULDC.64 UR4, c[0x0][0x400] ;  /* 0x0001000000047ab9 */ /* 0x000fe40000000a00 */
[C---:B------:R-:W-:Y:S02]  /*2dd0*/  LEA R44, P4, R11.reuse, UR4, 0x1 ;  /* 0x000000040b2c7c11 */ /* 0x040fe4000f8808ff */
[----:B------:R0:W5:Y:S02]  /*2de0*/  @!P6 LDG.E.64 R68, desc[UR60][R42.64] ;  /* 0x0000003c2a44e981 */ /* 0x000164000c1e1b00 */
[----:B------:R-:W-:Y:S02]  /*2df0*/  LEA.HI.X R45, R11, UR5, R46, 0x1, P4 ;  /* 0x000000050b2d7c11 */ /* 0x000fe4000a0f0c2e */
[----:B------:R-:W-:-:S03]  /*2e00*/  ISETP.GE.AND P4, PT, R109, R106, PT ;  /* 0x0000006a6d00720c */ /* 0x000fc60003f86270 */
[----:B------:R0:W5:Y:S01]  /*2e10*/  @!P6 LDG.E.64 R70, desc[UR60][R44.64] ;  /* 0x0000003c2c46e981 */ /* 0x000162000c1e1b00 */
[----:B------:R-:W-:Y:S02]  /*2e20*/  ISETP.GE.AND P6, PT, R75, R106, PT ;  /* 0x0000006a4b00720c */ /* 0x000fe40003fc6270 */
[----:B------:R-:W-:Y:S02]  /*2e30*/  CS2R R64, SRZ ;  /* 0x0000000000407805 */ /* 0x000fe4000001ff00 */
[----:B------:R-:W-:Y:S02]  /*2e40*/  CS2R R60, SRZ ;  /* 0x00000000003c7805 */ /* 0x000fe4000001ff00 */
[----:B------:R-:W-:Y:S02]  /*2e50*/  CS2R R56, SRZ ;  /* 0x0000000000387805 */ /* 0x000fe4000001ff00 */
[----:B------:R-:W-:Y:S02]  /*2e60*/  CS2R R66, SRZ ;  /* 0x0000000000427805 */ /* 0x000fe4000001ff00 */
[----:B------:R-:W-:-:S02]  /*2e70*/  CS2R R62, SRZ ;  /* 0x00000000003e7805 */ /* 0x000fc4000001ff00 */
[----:B------:R-:W-:Y:S01]  /*2e80*/  CS2R R58, SRZ ;  /* 0x00000000003a7805 */ /* 0x000fe2000001ff00 */
[----:B------:R0:W5:Y:S04]  /*2e90*/  @!P5 LDG.E.64 R64, desc[UR60][R42.64+0x40] ;  /* 0x0000403c2a40d981 */ /* 0x000168000c1e1b00 */
[----:B------:R0:W5:Y:S04]  /*2ea0*/  @!P4 LDG.E.64 R60, desc[UR60][R42.64+0x80] ;  /* 0x0000803c2a3cc981 */ /* 0x000168000c1e1b00 */
[----:B------:R0:W5:Y:S04]  /*2eb0*/  @!P6 LDG.E.64 R56, desc[UR60][R42.64+0xc0] ;  /* 0x0000c03c2a38e981 */ /* 0x000168000c1e1b00 */
[----:B------:R0:W5:Y:S04]  /*2ec0*/  @!P5 LDG.E.64 R66, desc[UR60][R44.64+0x40] ;  /* 0x0000403c2c42d981 */ /* 0x000168000c1e1b00 */
[----:B------:R0:W5:Y:S04]  /*2ed0*/  @!P4 LDG.E.64 R62, desc[UR60][R44.64+0x80] ;  /* 0x0000803c2c3ec981 */ /* 0x000168000c1e1b00 */
[----:B------:R0:W5:Y:S02]  /*2ee0*/  @!P6 LDG.E.64 R58, desc[UR60][R44.64+0xc0] ;  /* 0x0000c03c2c3ae981 */ /* 0x000164000c1e1b00 */
.L_x_1578:
[----:B------:R-:W-:Y:S05]  /*2ef0*/  BSYNC B1 ;  /* 0x0000000000017941 */ /* 0x000fea0003800000 */
.L_x_1577:
[----:B------:R-:W2:Y:S01]  /*2f00*/  LDL R11, [R1+0x9c] ;  /* 0x00009c00010b7983 */ /* 0x000ea20000100800 */
[----:B------:R-:W-:Y:S01]  /*2f10*/  BSSY B1, `(.L_x_1579) ;  /* 0x000002a000017945 */ /* 0x000fe20003800000 */
[----:B0-----:R-:W-:Y:S02]  /*2f20*/  CS2R R44, SRZ ;  /* 0x00000000002c7805 */ /* 0x001fe4000001ff00 */
[----:B------:R-:W-:Y:S02]  /*2f30*/  CS2R R48, SRZ ;  /* 0x0000000000307805 */ /* 0x000fe4000001ff00 */
[----:B------:R-:W-:Y:S02]  /*2f40*/  CS2R R52, SRZ ;  /* 0x0000000000347805 */ /* 0x000fe4000001ff00 */
[----:B------:R-:W-:Y:S02]  /*2f50*/  CS2R R42, SRZ ;  /* 0x00000000002a7805 */ /* 0x000fe4000001ff00 */
[----:B------:R-:W-:-:S02]  /*2f60*/  CS2R R46, SRZ ;  /* 0x00000000002e7805 */ /* 0x000fc4000001ff00 */
[----:B------:R-:W-:Y:S01]  /*2f70*/  CS2R R50, SRZ ;  /* 0x0000000000327805 */ /* 0x000fe2000001ff00 */
[----:B-----5:R-:W-:Y:S01]  /*2f80*/  IMAD.MOV.U32 R74, RZ, RZ, R56 ;  /* 0x000000ffff4a7224 */ /* 0x020fe200078e0038 */
[----:B------:R-:W-:Y:S01]  /*2f90*/  CS2R R54, SRZ ;  /* 0x0000000000367805 */ /* 0x000fe2000001ff00 */
[----:B------:R-:W-:Y:S01]  /*2fa0*/  IMAD.MOV.U32 R90, RZ, RZ, R57 ;  /* 0x000000ffff5a7224 */ /* 0x000fe200078e0039 */
[----:B--2---:R-:W-:-:S13]  /*2fb0*/  ISETP.GE.AND P4, PT, R11, R99, PT ;  /* 0x000000630b00720c */ /* 0x004fda0003f86270 */
[----:B------:R-:W-:Y:S05]  /*2fc0*/  @P4 BRA `(.L_x_1580) ;  /* 0x0000000000784947 */ /* 0x000fea0003800000 */
        /* <DEDUP_REMOVED lines=30> */
.L_x_1580:
[----:B------:R-:W-:Y:S05]  /*31b0*/  BSYNC B1 ;  /* 0x0000000000017941 */ /* 0x000fea0003800000 */
.L_x_1579:
[----:B------:R-:W-:Y:S01]  /*31c0*/  IMAD.MOV.U32 R11, RZ, RZ, R60 ;  /* 0x000000ffff0b7224 */ /* 0x000fe200078e003c */
[----:B------:R-:W-:Y:S01]  /*31d0*/  ISETP.NE.AND P5, PT, R225, 0x3, PT ;  /* 0x00000003e100780c */ /* 0x000fe20003fa5270 */
        /* <DEDUP_REMOVED lines=63> */
.L_x_1581:
[----:B------:R-:W2:Y:S01]  /*35d0*/  LDL R11, [R1+0x1c] ;  /* 0x00001c00010b7983 */ /* 0x000ea20000100800 */
[----:B------:R-:W-:Y:S01]  /*35e0*/  IMAD R90, R200, 0x8, R18 ;  /* 0x00000008c85a7824 */ /* 0x000fe200078e0212 */
[----:B------:R-:W-:Y:S01]  /*35f0*/  BSSY B1, `(.L_x_1582) ;  /* 0x0000004000017945 */ /* 0x000fe20003800000 */
[----:B--2---:R-:W-:-:S04]  /*3600*/  SHF.L.U32 R105, R11, 0x1f, RZ ;  /* 0x0000001f0b697819 */ /* 0x004fc800000006ff */
[----:B------:R-:W0:Y:S02]  /*3610*/  SYNCS.PHASECHK.TRANS64.TRYWAIT P6, [R90+URZ+0x30890], R105 ;  /* 0x030890695a0075a7 */ /* 0x000e2400080c017f */
[----:B0-----:R-:W-:Y:S05]  /*3620*/  @!P6 BRA `(.L_x_1583) ;  /* 0x000002740090e947 */ /* 0x001fea0003800000 */
.L_x_2005:
[----:B------:R-:W-:Y:S05]  /*3630*/  BSYNC B1 ;  /* 0x0000000000017941 */ /* 0x000fea0003800000 */
.L_x_1582:
[----:B------:R-:W-:-:S03]  /*3640*/  UMOV UR4, 0xffffffff ;  /* 0xffffffff00047882 */ /* 0x000fc60000000000 */
[----:B------:R-:W-:Y:S05]  /*3650*/  BRA.DIV UR4, `(.L_x_1584) ;  /* 0x0000027604987947 */ /* 0x000fea000b800000 */
[----:B------:R1:W2:Y:S04]  /*3660*/  SHFL.IDX PT, R74, R114, RZ, 0x181f ;  /* 0x00181fff724a7589 */ /* 0x0002a800000e0000 */
[----:B------:R1:W3:Y:S02]  /*3670*/  SHFL.IDX PT, R108, R107, RZ, 0x181f ;  /* 0x00181fff6b6c7589 */ /* 0x0002e400000e0000 */
.L_x_2009:
[----:B------:R-:W-:Y:S04]  /*3680*/  BSSY B1, `(.L_x_1585) ;  /* 0x00000e6000017945 */ /* 0x000fe80003800000 */
[----:B------:R-:W-:Y:S05]  /*3690*/  @P0 BRA `(.L_x_1586) ;  /* 0x0000000c00900947 */ /* 0x000fea0003800000 */
[----:B------:R-:W-:Y:S01]  /*36a0*/  ISETP.NE.AND P0, PT, R28, RZ, PT ;  /* 0x000000ff1c00720c */ /* 0x000fe20003f05270 */
[----:B------:R-:W-:-:S12]  /*36b0*/  BSSY B2, `(.L_x_1587) ;  /* 0x0000037000027945 */ /* 0x000fd80003800000 */
[----:B------:R-:W-:Y:S05]  /*36c0*/  @!P0 BRA `(.L_x_1588) ;  /* 0x0000000000d48947 */ /* 0x000fea0003800000 */
[----:B------:R4:W0:Y:S01]  /*36d0*/  LDS.128 R12, [R94+0x20400] ;  /* 0x020400005e0c7984 */ /* 0x0008220000000c00 */
[----:B------:R-:W-:Y:S01]  /*36e0*/  ISETP.GE.AND P6, PT, R78, R106, PT ;  /* 0x0000006a4e00720c */ /* 0x000fe20003fc6270 */
[----:B------:R-:W-:Y:S01]  /*36f0*/  BSSY B3, `(.L_x_1589) ;  /* 0x0000031000037945 */ /* 0x000fe20003800000 */
[----:B---3--:R-:W-:-:S04]  /*3700*/  LEA R72, P0, R16, R108, 0x1 ;  /* 0x0000006c10487211 */ /* 0x008fc800078008ff */
[----:B--2---:R-:W-:-:S07]  /*3710*/  LEA.HI.X R73, R16, R74, R17, 0x1, P0 ;  /* 0x0000004a10497211 */ /* 0x004fce00000f0c11 */
[----:B----4-:R-:W-:Y:S05]  /*3720*/  @P6 BRA `(.L_x_1590) ;  /* 0x0000000000b46947 */ /* 0x010fea0003800000 */
[----:B------:R-:W-:Y:S02]  /*3730*/  SHF.R.U64 R141, R70, 0x10, R71 ;  /* 0x00000010468d7819 */ /* 0x000fe40000001247 */
[----:B------:R-:W-:Y:S01]  /*3740*/  SHF.R.U64 R11, R68, 0x10, R69 ;  /* 0x00000010440b7819 */ /* 0x000fe20000001245 */
[----:B0-----:R-:W-:Y:S01]  /*3750*/  IMAD.U32 R68, R14, 0x10000, RZ ;  /* 0x000100000e447824 */ /* 0x001fe200078e00ff */
[----:B------:R-:W-:Y:S02]  /*3760*/  SHF.R.U32.HI R143, RZ, 0x10, R71 ;  /* 0x00000010ff8f7819 */ /* 0x000fe40000011647 */
[----:B------:R-:W-:Y:S02]  /*3770*/  SHF.R.U32.HI R139, RZ, 0x10, R69 ;  /* 0x00000010ff8b7819 */ /* 0x000fe40000011645 */
[----:B------:R-:W-:Y:S02]  /*3780*/  PRMT R141, R142, 0x5410, R141 ;  /* 0x000054108e8d7816 */ /* 0x000fe4000000008d */
[----:B------:R-:W-:Y:S01]  /*3790*/  PRMT R71, R138, 0x5410, R11 ;  /* 0x000054108a477816 */ /* 0x000fe2000000000b */
[----:B------:R-:W-:Y:S01]  /*37a0*/  IMAD.U32 R11, R12, 0x10000, RZ ;  /* 0x000100000c0b7824 */ /* 0x000fe200078e00ff */
[----:B------:R-:W-:Y:S01]  /*37b0*/  LOP3.LUT R69, R14, 0xffff0000, RZ, 0xc0, !PT ;  /* 0xffff00000e457812 */ /* 0x000fe200078ec0ff */
[----:B------:R-:W-:Y:S01]  /*37c0*/  IMAD.U32 R14, R13, 0x10000, RZ ;  /* 0x000100000d0e7824 */ /* 0x000fe200078e00ff */
[----:B------:R-:W-:-:S02]  /*37d0*/  PRMT R143, R144, 0x5410, R143 ;  /* 0x00005410908f7816 */ /* 0x000fc4000000008f */
[----:B------:R-:W-:Y:S02]  /*37e0*/  PRMT R139, R140, 0x5410, R139 ;  /* 0x000054108c8b7816 */ /* 0x000fe4000000008b */
        /* <DEDUP_REMOVED lines=12> */
[----:B------:R-:W-:Y:S01]  /*38b0*/  FMUL.FTZ R69, R69, R140 ;  /* 0x0000008c45457220 */ /* 0x000fe20000410000 */
[----:B------:R-:W-:Y:S01]  /*38c0*/  LOP3.LUT R139, R139, 0xffff0000, RZ, 0xc0, !PT ;  /* 0xffff00008b8b7812 */ /* 0x000fe200078ec0ff */
[----:B------:R-:W-:Y:S02]  /*38d0*/  IMAD.U32 R71, R71, 0x10000, RZ ;  /* 0x0001000047477824 */ /* 0x000fe400078e00ff */
[C---:B------:R-:W-:Y:S01]  /*38e0*/  FFMA.FTZ R145, R14.reuse, R138, -R145 ;  /* 0x0000008a0e917223 */ /* 0x040fe20000010891 */
[----:B------:R-:W-:Y:S01]  /*38f0*/  FFMA.FTZ R142, R14, R142, R13 ;  /* 0x0000008e0e8e7223 */ /* 0x000fe2000001000d */
[----:B------:R-:W-:Y:S01]  /*3900*/  FFMA.FTZ R147, R68, R140, -R147 ;  /* 0x0000008c44937223 */ /* 0x000fe20000010893 */
[----:B------:R-:W-:Y:S01]  /*3910*/  FMUL.FTZ R14, R12, R141 ;  /* 0x0000008d0c0e7220 */ /* 0x000fe20000410000 */
[----:B------:R-:W-:Y:S02]  /*3920*/  IMAD.U32 R15, R15, 0x10000, RZ ;  /* 0x000100000f0f7824 */ /* 0x000fe400078e00ff */
[----:B------:R-:W-:Y:S01]  /*3930*/  FFMA.FTZ R68, R68, R144, R69 ;  /* 0x0000009044447223 */ /* 0x000fe20000010045 */
        /* <DEDUP_REMOVED lines=11> */
[----:B------:R-:W-:-:S07]  /*39f0*/  F2FP.BF16.F32.PACK_AB R15, R15, R138 ;  /* 0x0000008a0f0f723e */ /* 0x000fce00000010ff */
.L_x_1590:
[----:B------:R-:W-:Y:S05]  /*3a00*/  BSYNC B3 ;  /* 0x0000000000037941 */ /* 0x000fea0003800000 */
.L_x_1589:
[----:B0-----:R4:W-:Y:S02]  /*3a10*/  ST.E.128 desc[UR60][R72.64], R12 ;  /* 0x0000000c48007985 */ /* 0x0019e4000c101d3c */
.L_x_1588:
[----:B------:R-:W-:Y:S05]  /*3a20*/  BSYNC B2 ;  /* 0x0000000000027941 */ /* 0x000fea0003800000 */
.L_x_1587:
[----:B------:R-:W-:Y:S01]  /*3a30*/  ISETP.NE.AND P0, PT, R36, RZ, PT ;  /* 0x000000ff2400720c */ /* 0x000fe20003f05270 */
[----:B------:R-:W-:-:S12]  /*3a40*/  BSSY B2, `(.L_x_1591) ;  /* 0x0000037000027945 */ /* 0x000fd80003800000 */
[----:B------:R-:W-:Y:S05]  /*3a50*/  @!P0 BRA `(.L_x_1592) ;  /* 0x0000000000d48947 */ /* 0x000fea0003800000 */
[----:B----4-:R4:W0:Y:S01]  /*3a60*/  LDS.128 R12, [R94+0x22400] ;  /* 0x022400005e0c7984 */ /* 0x0108220000000c00 */
        /* <DEDUP_REMOVED lines=50> */
.L_x_1594:
[----:B------:R-:W-:Y:S05]  /*3d90*/  BSYNC B3 ;  /* 0x0000000000037941 */ /* 0x000fea0003800000 */
.L_x_1593:
[----:B0-----:R0:W-:Y:S02]  /*3da0*/  ST.E.128 desc[UR60][R68.64], R12 ;  /* 0x0000000c44007985 */ /* 0x0011e4000c101d3c */
.L_x_1592:
[----:B------:R-:W-:Y:S05]  /*3db0*/  BSYNC B2 ;  /* 0x0000000000027941 */ /* 0x000fea0003800000 */
.L_x_1591:
[----:B------:R-:W-:Y:S01]  /*3dc0*/  ISETP.NE.AND P0, PT, R37, RZ, PT ;  /* 0x000000ff2500720c */ /* 0x000fe20003f05270 */
[----:B------:R-:W-:-:S12]  /*3dd0*/  BSSY B2, `(.L_x_1595) ;  /* 0x0000038000027945 */ /* 0x000fd80003800000 */
[----:B------:R-:W-:Y:S05]  /*3de0*/  @!P0 BRA `(.L_x_1596) ;  /* 0x0000000000d88947 */ /* 0x000fea0003800000 */
[----:B0---4-:R0:W4:Y:S01]  /*3df0*/  LDS.128 R12, [R94+0x24400] ;  /* 0x024400005e0c7984 */ /* 0x0111220000000c00 */
[----:B------:R-:W-:Y:S01]  /*3e00*/  ISETP.GE.AND P6, PT, R109, R106, PT ;  /* 0x0000006a6d00720c */ /* 0x000fe20003fc6270 */
[----:B------:R-:W-:Y:S01]  /*3e10*/  BSSY B3, `(.L_x_1597) ;  /* 0x0000032000037945 */ /* 0x000fe20003800000 */
[----:B---3--:R-:W-:-:S04]  /*3e20*/  LEA R64, P0, R19, R108, 0x1 ;  /* 0x0000006c13407211 */ /* 0x008fc800078008ff */
[----:B--2---:R-:W-:-:S07]  /*3e30*/  LEA.HI.X R65, R19, R74, R229, 0x1, P0 ;  /* 0x0000004a13417211 */ /* 0x004fce00000f0ce5 */
        /* <DEDUP_REMOVED lines=47> */
.L_x_1598:
[----:B------:R-:W-:Y:S05]  /*4130*/  BSYNC B3 ;  /* 0x0000000000037941 */ /* 0x000fea0003800000 */
.L_x_1597:
[----:B----4-:R0:W-:Y:S02]  /*4140*/  ST.E.128 desc[UR60][R64.64], R12 ;  /* 0x0000000c40007985 */ /* 0x0101e4000c101d3c */
.L_x_1596:
[----:B------:R-:W-:Y:S05]  /*4150*/  BSYNC B2 ;  /* 0x0000000000027941 */ /* 0x000fea0003800000 */
.L_x_1595:
[----:B------:R-:W-:-:S13]  /*4160*/  ISETP.NE.AND P0, PT, R39, RZ, PT ;  /* 0x000000ff2700720c */ /* 0x000fda0003f05270 */
        /* <DEDUP_REMOVED lines=53> */
.L_x_1600:
[----:B------:R-:W-:Y:S05]  /*44c0*/  BSYNC B2 ;  /* 0x0000000000027941 */ /* 0x000fea0003800000 */
.L_x_1599:
[----:B----4-:R0:W-:Y:S02]  /*44d0*/  ST.E.128 desc[UR60][R60.64], R12 ;  /* 0x0000000c3c007985 */ /* 0x0101e4000c101d3c */
.L_x_1586:
[----:B------:R-:W-:Y:S05]  /*44e0*/  BSYNC B1 ;  /* 0x0000000000017941 */ /* 0x000fea0003800000 */
.L_x_1585:
[----:B------:R-:W-:-:S03]  /*44f0*/  UMOV UR4, 0xffffffff ;  /* 0xffffffff00047882 */ /* 0x000fc60000000000 */
[----:B------:R-:W-:Y:S05]  /*4500*/  BRA.DIV UR4, `(.L_x_1601) ;  /* 0x0000026a04387947 */ /* 0x000fea000b800000 */
[----:B-1----:R-:W1:Y:S04]  /*4510*/  SHFL.IDX PT, R114, R114, 0x1, 0x181f ;  /* 0x00381f0072727f89 */ /* 0x002e6800000e0000 */
[----:B------:R0:W0:Y:S02]  /*4520*/  SHFL.IDX PT, R58, R107, 0x1, 0x181f ;  /* 0x00381f006b3a7f89 */ /* 0x00002400000e0000 */
.L_x_2013:
        /* <DEDUP_REMOVED lines=8> */
[----:B-1----:R-:W-:-:S07]  /*45b0*/  LEA.HI.X R57, R16, R114, R17, 0x1, P0 ;  /* 0x0000007210397211 */ /* 0x002fce00000f0c11 */
[----:B0-----:R-:W-:Y:S05]  /*45c0*/  @P4 BRA `(.L_x_1606) ;  /* 0x0000000000b84947 */ /* 0x001fea0003800000 */
[----:B------:R-:W-:Y:S02]  /*45d0*/  SHF.R.U64 R11, R54, 0x10, R55 ;  /* 0x00000010360b7819 */ /* 0x000fe40000001237 */
[----:B------:R-:W-:Y:S01]  /*45e0*/  SHF.R.U64 R59, R52, 0x10, R53 ;  /* 0x00000010343b7819 */ /* 0x000fe20000001235 */
[----:B----4-:R-:W-:Y:S01]  /*45f0*/  IMAD.U32 R52, R14, 0x10000, RZ ;  /* 0x000100000e347824 */ /* 0x010fe200078e00ff */
[----:B------:R-:W-:Y:S02]  /*4600*/  SHF.R.U32.HI R60, RZ, 0x10, R55 ;  /* 0x00000010ff3c7819 */ /* 0x000fe40000011637 */
[----:B------:R-:W-:Y:S02]  /*4610*/  SHF.R.U32.HI R62, RZ, 0x10, R53 ;  /* 0x00000010ff3e7819 */ /* 0x000fe40000011635 */
[----:B------:R-:W-:Y:S01]  /*4620*/  PRMT R126, R126, 0x5410, R11 ;  /* 0x000054107e7e7816 */ /* 0x000fe2000000000b */
[----:B------:R-:W-:Y:S01]  /*4630*/  IMAD.U32 R11, R12, 0x10000, RZ ;  /* 0x000100000c0b7824 */ /* 0x000fe200078e00ff */
        /* <DEDUP_REMOVED lines=10> */
[----:B------:R-:W-:Y:S01]  /*46e0*/  FMUL.FTZ R65, R53, R61 ;  /* 0x0000003d35417220 */ /* 0x000fe20000410000 */
[----:B------:R-:W-:Y:S01]  /*46f0*/  LOP3.LUT R54, R15, 0xffff0000, RZ, 0xc0, !PT ;  /* 0xffff00000f367812 */ /* 0x000fe200078ec0ff */
[C---:B------:R-:W-:Y:S01]  /*4700*/  FMUL.FTZ R63, R13.reuse, R60 ;  /* 0x0000003c0d3f7220 */ /* 0x040fe20000410000 */
[----:B------:R-:W-:Y:S01]  /*4710*/  LOP3.LUT R12, R12, 0xffff0000, RZ, 0xc0, !PT ;  /* 0xffff00000c0c7812 */ /* 0x000fe200078ec0ff */
[----:B------:R-:W-:Y:S01]  /*4720*/  FMUL.FTZ R13, R13, R55 ;  /* 0x000000370d0d7220 */ /* 0x000fe20000410000 */
[----:B------:R-:W-:Y:S01]  /*4730*/  LOP3.LUT R127, R127, 0xffff0000, RZ, 0xc0, !PT ;  /* 0xffff00007f7f7812 */ /* 0x000fe200078ec0ff */
[----:B------:R-:W-:Y:S01]  /*4740*/  FMUL.FTZ R53, R53, R59 ;  /* 0x0000003b35357220 */ /* 0x000fe20000410000 */
[----:B------:R-:W-:Y:S01]  /*4750*/  LOP3.LUT R125, R125, 0xffff0000, RZ, 0xc0, !PT ;  /* 0xffff00007d7d7812 */ /* 0x000fe200078ec0ff */
[----:B------:R-:W-:-:S02]  /*4760*/  IMAD.U32 R126, R126, 0x10000, RZ ;  /* 0x000100007e7e7824 */ /* 0x000fc400078e00ff */
[----:B------:R-:W-:Y:S01]  /*4770*/  FFMA.FTZ R63, R14, R55, -R63 ;  /* 0x000000370e3f7223 */ /* 0x000fe2000001083f */
[----:B------:R-:W-:Y:S02]  /*4780*/  IMAD.U32 R124, R124, 0x10000, RZ ;  /* 0x000100007c7c7824 */ /* 0x000fe400078e00ff */
[----:B------:R-:W-:Y:S01]  /*4790*/  FFMA.FTZ R60, R14, R60, R13 ;  /* 0x0000003c0e3c7223 */ /* 0x000fe2000001000d */
[C---:B------:R-:W-:Y:S01]  /*47a0*/  FFMA.FTZ R65, R52.reuse, R59, -R65 ;  /* 0x0000003b34417223 */ /* 0x040fe20000010841 */
[----:B------:R-:W-:Y:S02]  /*47b0*/  IMAD.U32 R15, R15, 0x10000, RZ ;  /* 0x000100000f0f7824 */ /* 0x000fe400078e00ff */
[----:B------:R-:W-:Y:S01]  /*47c0*/  FFMA.FTZ R52, R52, R61, R53 ;  /* 0x0000003d34347223 */ /* 0x000fe20000010035 */
        /* <DEDUP_REMOVED lines=14> */
.L_x_1606:
[----:B------:R-:W-:Y:S05]  /*48b0*/  BSYNC B2 ;  /* 0x0000000000027941 */ /* 0x000fea0003800000 */
.L_x_1605:
[----:B----4-:R0:W-:Y:S02]  /*48c0*/  ST.E.128 desc[UR60][R56.64], R12 ;  /* 0x0000000c38007985 */ /* 0x0101e4000c101d3c */
.L_x_1604:
[----:B------:R-:W-:Y:S05]  /*48d0*/  BSYNC B1 ;  /* 0x0000000000017941 */ /* 0x000fea0003800000 */
.L_x_1603:
        /* <DEDUP_REMOVED lines=55> */
.L_x_1610:
[----:B------:R-:W-:Y:S05]  /*4c50*/  BSYNC B2 ;  /* 0x0000000000027941 */ /* 0x000fea0003800000 */
.L_x_1609:
[----:B----4-:R0:W-:Y:S02]  /*4c60*/  ST.E.128 desc[UR60][R52.64], R12 ;  /* 0x0000000c34007985 */ /* 0x0101e4000c101d3c */
.L_x_1608:
[----:B------:R-:W-:Y:S05]  /*4c70*/  BSYNC B1 ;  /* 0x0000000000017941 */ /* 0x000fea0003800000 */
.L_x_1607:
        /* <DEDUP_REMOVED lines=55> */
.L_x_1614:
[----:B------:R-:W-:Y:S05]  /*4ff0*/  BSYNC B2 ;  /* 0x0000000000027941 */ /* 0x000fea0003800000 */
.L_x_1613:
[----:B----4-:R0:W-:Y:S02]  /*5000*/  ST.E.128 desc[UR60][R48.64], R12 ;  /* 0x0000000c30007985 */ /* 0x0101e4000c101d3c */
.L_x_1612:
[----:B------:R-:W-:Y:S05]  /*5010*/  BSYNC B1 ;  /* 0x0000000000017941 */ /* 0x000fea0003800000 */
.L_x_1611:
[----:B------:R-:W-:-:S13]  /*5020*/  ISETP.NE.AND P0, PT, R39, RZ, PT ;  /* 0x000000ff2700720c */ /* 0x000fda0003f05270 */
        /* <DEDUP_REMOVED lines=19> */
[----:B------:R-:W-:Y:S01]  /*5160*/  LOP3.LUT R13, R13, 0xffff0000, RZ, 0xc0, !PT ;  /* 0xffff00000d0d7812 */ /* 0x000fe200078ec0ff */
[----:B------:R-:W-:Y:S01]  /*5170*/  IMAD.U32 R11, R12, 0x10000, RZ ;  /* 0x000100000c0b7824 */ /* 0x000fe200078e00ff */
[C---:B------:R-:W-:Y:S01]  /*5180*/  LOP3.LUT R45, R113.reuse, 0xffff0000, RZ, 0xc0, !PT ;  /* 0xffff0000712d7812 */ /* 0x040fe200078ec0ff */
[----:B------:R-:W-:Y:S01]  /*5190*/  IMAD.U32 R44, R112, 0x10000, RZ ;  /* 0x00010000702c7824 */ /* 0x000fe200078e00ff */
[----:B------:R-:W-:Y:S01]  /*51a0*/  LOP3.LUT R43, R110, 0xffff0000, RZ, 0xc0, !PT ;  /* 0xffff00006e2b7812 */ /* 0x000fe200078ec0ff */
[----:B------:R-:W-:Y:S01]  /*51b0*/  IMAD.U32 R113, R113, 0x10000, RZ ;  /* 0x0001000071717824 */ /* 0x000fe200078e00ff */
[----:B------:R-:W-:Y:S01]  /*51c0*/  LOP3.LUT R12, R12, 0xffff0000, RZ, 0xc0, !PT ;  /* 0xffff00000c0c7812 */ /* 0x000fe200078ec0ff */
[----:B------:R-:W-:Y:S01]  /*51d0*/  FMUL.FTZ R47, R13, R45 ;  /* 0x0000002d0d2f7220 */ /* 0x000fe20000410000 */
[----:B------:R-:W-:Y:S01]  /*51e0*/  LOP3.LUT R42, R15, 0xffff0000, RZ, 0xc0, !PT ;  /* 0xffff00000f2a7812 */ /* 0x000fe200078ec0ff */
[----:B------:R-:W-:Y:S01]  /*51f0*/  FMUL.FTZ R48, R13, R43 ;  /* 0x0000002b0d307220 */ /* 0x000fe20000410000 */
        /* <DEDUP_REMOVED lines=24> */
.L_x_1616:
[----:B------:R-:W-:Y:S05]  /*5380*/  BSYNC B1 ;  /* 0x0000000000017941 */ /* 0x000fea0003800000 */
.L_x_1615:
[----:B----4-:R0:W-:Y:S01]  /*5390*/  ST.E.128 desc[UR60][R58.64], R12 ;  /* 0x0000000c3a007985 */ /* 0x0101e2000c101d3c */
[----:B------:R-:W-:Y:S05]  /*53a0*/  BRA `(.L_x_1602) ;  /* 0x0000002c00dc7947 */ /* 0x000fea0003800000 */
.L_x_1576:
[----:B------:R-:W2:Y:S01]  /*53b0*/  LDL R11, [R1+0x10] ;  /* 0x00001000010b7983 */ /* 0x000ea20000100800 */
[----:B------:R-:W-:Y:S01]  /*53c0*/  BSSY B1, `(.L_x_1617) ;  /* 0x0000024000017945 */ /* 0x000fe20003800000 */
        /* <DEDUP_REMOVED lines=31> */
[----:B------:R0:W5:Y:S04]  /*55c0*/  @!P6 LDG.E.128 R40, desc[UR60][R56.64+0x80] ;  /* 0x0000803c3828e981 */ /* 0x000168000c1e1d00 */
[----:B------:R0:W5:Y:S04]  /*55d0*/  @!P5 LDG.E.128 R44, desc[UR60][R56.64] ;  /* 0x0000003c382cd981 */ /* 0x000168000c1e1d00 */
[----:B------:R0:W5:Y:S04]  /*55e0*/  @!P5 LDG.E.128 R52, desc[UR60][R60.64] ;  /* 0x0000003c3c34d981 */ /* 0x000168000c1e1d00 */
[----:B------:R0:W5:Y:S02]  /*55f0*/  @!P6 LDG.E.128 R48, desc[UR60][R60.64+0x80] ;  /* 0x0000803c3c30e981 */ /* 0x000164000c1e1d00 */
.L_x_1618:
[----:B------:R-:W-:Y:S05]  /*5600*/  BSYNC B1 ;  /* 0x0000000000017941 */ /* 0x000fea0003800000 */
.L_x_1617:
        /* <DEDUP_REMOVED lines=25> */
[----:B------:R-:W-:Y:S02]  /*57a0*/  LEA R12, P6, R15, UR4, 0x1 ;  /* 0x000000040f0c7c11 */ /* 0x000fe4000f8c08ff */
        /* <DEDUP_REMOVED lines=11> */
.L_x_1620:
[----:B------:R-:W-:Y:S05]  /*5860*/  BSYNC B1 ;  /* 0x0000000000017941 */ /* 0x000fea0003800000 */
.L_x_1619:
        /* <DEDUP_REMOVED lines=65> */
.L_x_1621:
[----:B------:R-:W2:Y:S01]  /*5c80*/  LDL R11, [R1+0x1c] ;  /* 0x00001c00010b7983 */ /* 0x000ea20000100800 */
[----:B------:R-:W-:Y:S01]  /*5c90*/  IMAD R90, R200, 0x8, R18 ;  /* 0x00000008c85a7824 */ /* 0x000fe200078e0212 */
[----:B------:R-:W0:Y:S01]  /*5ca0*/  LDC R116, c[0x0][0x2f4] ;  /* 0x0000bd00ff747b82 */ /* 0x000e220000000800 */
[----:B------:R-:W-:Y:S01]  /*5cb0*/  BSSY B1, `(.L_x_1622) ;  /* 0x0000004000017945 */ /* 0x000fe20003800000 */
[----:B--2---:R-:W-:-:S04]  /*5cc0*/  SHF.L.U32 R105, R11, 0x1f, RZ ;  /* 0x0000001f0b697819 */ /* 0x004fc800000006ff */
[----:B------:R-:W1:Y:S02]  /*5cd0*/  SYNCS.PHASECHK.TRANS64.TRYWAIT P6, [R90+URZ+0x30890], R105 ;  /* 0x030890695a0075a7 */ /* 0x000e6400080c017f */
[----:B01----:R-:W-:Y:S05]  /*5ce0*/  @!P6 BRA `(.L_x_1623) ;  /* 0x00000250008ce947 */ /* 0x003fea0003800000 */
.L_x_2014:
[----:B------:R-:W-:Y:S05]  /*5cf0*/  BSYNC B1 ;  /* 0x0000000000017941 */ /* 0x000fea0003800000 */
.L_x_1622:
[----:B------:R-:W-:Y:S01]  /*5d00*/  UMOV UR4, 0xffffffff ;  /* 0xffffffff00047882 */ /* 0x000fe20000000000 */
[----:B------:R-:W-:Y:S02]  /*5d10*/  IMAD.IADD R118, R116, 0x1, -R95 ;  /* 0x0000000174767824 */ /* 0x000fe400078e0a5f */
[----:B------:R-:W-:Y:S05]  /*5d20*/  BRA.DIV UR4, `(.L_x_1624) ;  /* 0x0000025204907947 */ /* 0x000fea000b800000 */
[----:B------:R1:W2:Y:S04]  /*5d30*/  SHFL.IDX PT, R109, R114, RZ, 0x181f ;  /* 0x00181fff726d7589 */ /* 0x0002a800000e0000 */
[----:B------:R1:W3:Y:S02]  /*5d40*/  SHFL.IDX PT, R108, R107, RZ, 0x181f ;  /* 0x00181fff6b6c7589 */ /* 0x0002e400000e0000 */
.L_x_2018:
[----:B------:R-:W-:Y:S04]  /*5d50*/  BSSY B1, `(.L_x_1625) ;  /* 0x00000ff000017945 */ /* 0x000fe80003800000 */
[----:B------:R-:W-:Y:S05]  /*5d60*/  @P0 BRA `(.L_x_1626) ;  /* 0x0000000c00f40947 */ /* 0x000fea0003800000 */
[----:B------:R-:W-:Y:S01]  /*5d70*/  ISETP.NE.AND P0, PT, R28, RZ, PT ;  /* 0x000000ff1c00720c */ /* 0x000fe20003f05270 */
[----:B------:R-:W-:-:S12]  /*5d80*/  BSSY B2, `(.L_x_1627) ;  /* 0x000007d000027945 */ /* 0x000fd80003800000 */
[----:B------:R-:W-:Y:S05]  /*5d90*/  @!P0 BRA `(.L_x_1628) ;  /* 0x0000000400ec8947 */ /* 0x000fea0003800000 */
[----:B------:R-:W4:Y:S04]  /*5da0*/  LDL R15, [R1+0x50] ;  /* 0x00005000010f7983 */ /* 0x000f280000100800 */
[----:B------:R-:W5:Y:S04]  /*5db0*/  LDL R14, [R1+0xa4] ;  /* 0x0000a400010e7983 */ /* 0x000f680000100800 */
[----:B------:R-:W5:Y:S01]  /*5dc0*/  LDL R13, [R1+0x58] ;  /* 0x00005800010d7983 */ /* 0x000f620000100800 */
[----:B------:R-:W-:Y:S01]  /*5dd0*/  SEL R11, R95, R118, !P2 ;  /* 0x000000765f0b7207 */ /* 0x000fe20005000000 */
[----:B------:R-:W-:Y:S01]  /*5de0*/  BSSY B3, `(.L_x_1629) ;  /* 0x0000074000037945 */ /* 0x000fe20003800000 */
[----:B---3--:R-:W-:-:S02]  /*5df0*/  LEA R110, P6, R33, R108, 0x1 ;  /* 0x0000006c216e7211 */ /* 0x008fc400078c08ff */
[----:B------:R-:W-:Y:S02]  /*5e00*/  SHF.R.S32.HI R12, RZ, 0x1f, R11 ;  /* 0x0000001fff0c7819 */ /* 0x000fe4000001140b */
[----:B--2---:R-:W-:Y:S02]  /*5e10*/  LEA.HI.X R111, R33, R109, R88, 0x1, P6 ;  /* 0x0000006d216f7211 */ /* 0x004fe400030f0c58 */
[----:B------:R-:W-:Y:S02]  /*5e20*/  LEA.HI R11, R12, R11, RZ, 0x4 ;  /* 0x0000000b0c0b7211 */ /* 0x000fe400078f20ff */
[----:B------:R-:W-:Y:S02]  /*5e30*/  ISETP.GE.AND P6, PT, R16, R106, PT ;  /* 0x0000006a1000720c */ /* 0x000fe40003fc6270 */
[----:B------:R-:W-:-:S04]  /*5e40*/  LEA.HI.SX32 R11, R11, R32, 0x1c ;  /* 0x000000200b0b7211 */ /* 0x000fc800078fe2ff */
[----:B------:R-:W-:Y:S01]  /*5e50*/  SHF.R.S32.HI R12, RZ, 0x1f, R11 ;  /* 0x0000001fff0c7819 */ /* 0x000fe2000001140b */
[----:B------:R-:W-:-:S03]  /*5e60*/  IMAD.SHL.U32 R113, R11, 0x8, RZ ;  /* 0x000000080b717824 */ /* 0x000fc600078e00ff */
[----:B------:R-:W-:Y:S02]  /*5e70*/  LEA.HI R12, R12, R11, RZ, 0x3 ;  /* 0x0000000b0c0c7211 */ /* 0x000fe400078f18ff */
[----:B------:R-:W-:-:S03]  /*5e80*/  ISETP.GE.AND P0, PT, R113, R116, PT ;  /* 0x000000747100720c */ /* 0x000fc60003f06270 */
[----:B------:R-:W-:-:S05]  /*5e90*/  IMAD.SHL.U32 R12, R12, 0x200, RZ ;  /* 0x000002000c0c7824 */ /* 0x000fca00078e00ff */
[----:B------:R-:W-:Y:S02]  /*5ea0*/  LOP3.LUT R12, R12, 0x7ffff000, RZ, 0xc0, !PT ;  /* 0x7ffff0000c0c7812 */ /* 0x000fe400078ec0ff */
[----:B----4-:R-:W-:-:S03]  /*5eb0*/  LOP3.LUT R11, R15, 0x38, R113, 0xf8, !PT ;  /* 0x000000380f0b7812 */ /* 0x010fc600078ef871 */
[----:B------:R-:W-:Y:S01]  /*5ec0*/  @!P0 IMAD.WIDE R112, R113, 0x2, R108 ;  /* 0x0000000271708825 */ /* 0x000fe200078e026c */
[----:B-----5:R-:W-:-:S04]  /*5ed0*/  LOP3.LUT R11, R11, R14, RZ, 0x3c, !PT ;  /* 0x0000000e0b0b7212 */ /* 0x020fc800078e3cff */
[----:B------:R-:W-:Y:S01]  /*5ee0*/  IADD3 R13, R11, R12, R13 ;  /* 0x0000000c0b0d7210 */ /* 0x000fe20007ffe00d */
[----:B------:R-:W-:-:S04]  /*5ef0*/  IMAD R11, R200, 0x4000, R93 ;  /* 0x00004000c80b7824 */ /* 0x000fc800078e025d */
[----:B------:R-:W-:Y:S02]  /*5f00*/  IMAD R13, R200, 0x4000, R13 ;  /* 0x00004000c80d7824 */ /* 0x000fe400078e020d */
[--C-:B------:R-:W-:Y:S02]  /*5f10*/  IMAD R11, R11, 0x2, R18.reuse ;  /* 0x000000020b0b7824 */ /* 0x100fe400078e0212 */
[----:B------:R-:W-:-:S03]  /*5f20*/  IMAD R72, R13, 0x2, R18 ;  /* 0x000000020d487824 */ /* 0x000fc600078e0212 */
[----:B------:R2:W3:Y:S04]  /*5f30*/  LDS.128 R12, [R11+0x20400] ;  /* 0x020400000b0c7984 */ /* 0x0004e80000000c00 */
[----:B------:R-:W4:Y:S01]  /*5f40*/  LDS.128 R72, [R72+0x20400] ;  /* 0x0204000048487984 */ /* 0x000f220000000c00 */
[----:B------:R-:W-:Y:S05]  /*5f50*/  @P6 BRA `(.L_x_1630) ;  /* 0x0000000400706947 */ /* 0x000fea0003800000 */
[----:B------:R-:W-:Y:S01]  /*5f60*/  SHF.R.U32.HI R147, RZ, 0x10, R53 ;  /* 0x00000010ff937819 */ /* 0x000fe20000011635 */
[----:B----4-:R-:W-:Y:S01]  /*5f70*/  IMAD.U32 R143, R75, 0x10000, RZ ;  /* 0x000100004b8f7824 */ /* 0x010fe200078e00ff */
[----:B------:R-:W-:Y:S01]  /*5f80*/  SHF.R.U32.HI R144, RZ, 0x10, R45 ;  /* 0x00000010ff907819 */ /* 0x000fe2000001162d */
[----:B---3--:R-:W-:Y:S01]  /*5f90*/  IMAD.U32 R141, R15, 0x10000, RZ ;  /* 0x000100000f8d7824 */ /* 0x008fe200078e00ff */
[--C-:B------:R-:W-:Y:S01]  /*5fa0*/  SHF.R.U64 R46, R46, 0x10, R47.reuse ;  /* 0x000000102e2e7819 */ /* 0x100fe2000000122f */
[----:B--2---:R-:W-:Y:S01]  /*5fb0*/  IMAD.U32 R11, R14, 0x10000, RZ ;  /* 0x000100000e0b7824 */ /* 0x004fe200078e00ff */
[----:B------:R-:W-:Y:S02]  /*5fc0*/  SHF.R.U32.HI R145, RZ, 0x10, R47 ;  /* 0x00000010ff917819 */ /* 0x000fe4000001162f */
[----:B------:R-:W-:Y:S01]  /*5fd0*/  SHF.R.U64 R148, R44, 0x10, R45 ;  /* 0x000000102c947819 */ /* 0x000fe2000000122d */
[----:B------:R-:W-:Y:S01]  /*5fe0*/  IMAD.U32 R44, R13, 0x10000, RZ ;  /* 0x000100000d2c7824 */ /* 0x000fe200078e00ff */
[----:B------:R-:W-:Y:S01]  /*5ff0*/  SHF.R.U64 R47, R54, 0x10, R55 ;  /* 0x00000010362f7819 */ /* 0x000fe20000001237 */
[----:B------:R-:W-:Y:S01]  /*6000*/  IMAD.U32 R45, R12, 0x10000, RZ ;  /* 0x000100000c2d7824 */ /* 0x000fe200078e00ff */
[----:B------:R-:W-:-:S02]  /*6010*/  PRMT R147, R153, 0x5410, R147 ;  /* 0x0000541099937816 */ /* 0x000fc40000000093 */
[----:B------:R-:W-:Y:S02]  /*6020*/  SHF.R.U32.HI R149, RZ, 0x10, R55 ;  /* 0x00000010ff957819 */ /* 0x000fe40000011637 */
[----:B------:R-:W-:Y:S02]  /*6030*/  LOP3.LUT R54, R75, 0xffff0000, RZ, 0xc0, !PT ;  /* 0xffff00004b367812 */ /* 0x000fe400078ec0ff */
[----:B------:R-:W-:Y:S01]  /*6040*/  LOP3.LUT R55, R13, 0xffff0000, RZ, 0xc0, !PT ;  /* 0xffff00000d377812 */ /* 0x000fe200078ec0ff */
[----:B------:R-:W-:Y:S01]  /*6050*/  IMAD.U32 R13, R73, 0x10000, RZ ;  /* 0x00010000490d7824 */ /* 0x000fe200078e00ff */
[----:B------:R-:W-:Y:S02]  /*6060*/  PRMT R75, R119, 0x5432, R144 ;  /* 0x00005432774b7816 */ /* 0x000fe40000000090 */
[----:B------:R-:W-:Y:S02]  /*6070*/  LOP3.LUT R142, R73, 0xffff0000, RZ, 0xc0, !PT ;  /* 0xffff0000498e7812 */ /* 0x000fe400078ec0ff */
[----:B------:R-:W-:Y:S01]  /*6080*/  PRMT R73, R117, 0x5432, R148 ;  /* 0x0000543275497816 */ /* 0x000fe20000000094 */
[----:B------:R-:W-:Y:S01]  /*6090*/  IMAD.U32 R148, R147, 0x10000, RZ ;  /* 0x0001000093947824 */ /* 0x000fe200078e00ff */
[----:B------:R-:W-:Y:S01]  /*60a0*/  PRMT R149, R152, 0x5410, R149 ;  /* 0x0000541098957816 */ /* 0x000fe20000000095 */
[----:B------:R-:W-:Y:S01]  /*60b0*/  IMAD.U32 R144, R75, 0x10000, RZ ;  /* 0x000100004b907824 */ /* 0x000fe200078e00ff */
[----:B------:R-:W-:Y:S01]  /*60c0*/  PRMT R47, R151, 0x5410, R47 ;  /* 0x00005410972f7816 */ /* 0x000fe2000000002f */
[----:B------:R-:W-:Y:S01]  /*60d0*/  FMUL.FTZ R151, R13, R148 ;  /* 0x000000940d977220 */ /* 0x000fe20000410000 */
[----:B------:R-:W-:Y:S01]  /*60e0*/  LOP3.LUT R147, R147, 0xffff0000, RZ, 0xc0, !PT ;  /* 0xffff000093937812 */ /* 0x000fe200078ec0ff */
[-C--:B------:R-:W-:Y:S01]  /*60f0*/  FMUL.FTZ R153, R13, R144.reuse ;  /* 0x000000900d997220 */ /* 0x080fe20000410000 */
[----:B------:R-:W-:Y:S01]  /*6100*/  SHF.R.U64 R146, R52, 0x10, R53 ;  /* 0x0000001034927819 */ /* 0x000fe20000001235 */
[----:B------:R-:W-:Y:S01]  /*6110*/  FFMA.FTZ R13, R44, R144, -R151 ;  /* 0x000000902c0d7223 */ /* 0x000fe20000010897 */
[----:B------:R-:W-:Y:S01]  /*6120*/  PRMT R145, R150, 0x5410, R145 ;  /* 0x0000541096917816 */ /* 0x000fe20000000091 */
[----:B------:R-:W-:Y:S01]  /*6130*/  IMAD.U32 R150, R149, 0x10000, RZ ;  /* 0x0001000095967824 */ /* 0x000fe200078e00ff */
[----:B------:R-:W-:Y:S01]  /*6140*/  LOP3.LUT R75, R75, 0xffff0000, RZ, 0xc0, !PT ;  /* 0xffff00004b4b7812 */ /* 0x000fe200078ec0ff */
[----:B------:R-:W-:Y:S01]  /*6150*/  FMUL.FTZ R152, R142, R147 ;  /* 0x000000938e987220 */ /* 0x000fe20000410000 */
[----:B------:R-:W-:Y:S01]  /*6160*/  PRMT R146, R120, 0x5432, R146 ;  /* 0x0000543278927816 */ /* 0x000fe20000000092 */
[----:B------:R-:W-:-:S02]  /*6170*/  IMAD.U32 R144, R145, 0x10000, RZ ;  /* 0x0001000091907824 */ /* 0x000fc400078e00ff */
[----:B------:R-:W-:Y:S01]  /*6180*/  FFMA.FTZ R44, R44, R148, R153 ;  /* 0x000000942c2c7223 */ /* 0x000fe20000010099 */
[-C--:B------:R-:W-:Y:S01]  /*6190*/  FMUL.FTZ R142, R142, R75.reuse ;  /* 0x0000004b8e8e7220 */ /* 0x080fe20000410000 */
[----:B------:R-:W-:Y:S01]  /*61a0*/  FMUL.FTZ R148, R143, R150 ;  /* 0x000000968f947220 */ /* 0x000fe20000410000 */
[----:B------:R-:W-:Y:S01]  /*61b0*/  LOP3.LUT R149, R149, 0xffff0000, RZ, 0xc0, !PT ;  /* 0xffff000095957812 */ /* 0x000fe200078ec0ff */
[----:B------:R-:W-:Y:S01]  /*61c0*/  FFMA.FTZ R152, R55, R75, -R152 ;  /* 0x0000004b37987223 */ /* 0x000fe20000010898 */
[----:B------:R-:W-:Y:S01]  /*61d0*/  LOP3.LUT R145, R145, 0xffff0000, RZ, 0xc0, !PT ;  /* 0xffff000091917812 */ /* 0x000fe200078ec0ff */
[----:B------:R-:W-:Y:S02]  /*61e0*/  IMAD.U32 R52, R72, 0x10000, RZ ;  /* 0x0001000048347824 */ /* 0x000fe400078e00ff */
[-C--:B------:R-:W-:Y:S01]  /*61f0*/  FMUL.FTZ R143, R143, R144.reuse ;  /* 0x000000908f8f7220 */ /* 0x080fe20000410000 */
[----:B------:R-:W-:Y:S02]  /*6200*/  IMAD.U32 R75, R146, 0x10000, RZ ;  /* 0x00010000924b7824 */ /* 0x000fe400078e00ff */
[----:B------:R-:W-:Y:S01]  /*6210*/  FFMA.FTZ R147, R55, R147, R142 ;  /* 0x0000009337937223 */ /* 0x000fe2000001008e */
[----:B------:R-:W-:Y:S01]  /*6220*/  FFMA.FTZ R148, R141, R144, -R148 ;  /* 0x000000908d947223 */ /* 0x000fe20000010894 */
[----:B------:R-:W-:-:S02]  /*6230*/  IMAD.U32 R55, R73, 0x10000, RZ ;  /* 0x0001000049377824 */ /* 0x000fc400078e00ff */
[C---:B------:R-:W-:Y:S01]  /*6240*/  FMUL.FTZ R142, R54.reuse, R149 ;  /* 0x00000095368e7220 */ /* 0x040fe20000410000 */
[----:B------:R-:W-:Y:S01]  /*6250*/  FMUL.FTZ R144, R54, R145 ;  /* 0x0000009136907220 */ /* 0x000fe20000410000 */
[----:B------:R-:W-:Y:S01]  /*6260*/  LOP3.LUT R53, R15, 0xffff0000, RZ, 0xc0, !PT ;  /* 0xffff00000f357812 */ /* 0x000fe200078ec0ff */
[----:B------:R-:W-:Y:S01]  /*6270*/  FFMA.FTZ R150, R141, R150, R143 ;  /* 0x000000968d967223 */ /* 0x000fe2000001008f */
[----:B------:R-:W-:Y:S01]  /*6280*/  FMUL.FTZ R54, R52, R75 ;  /* 0x0000004b34367220 */ /* 0x000fe20000410000 */
[----:B------:R-:W-:Y:S01]  /*6290*/  LOP3.LUT R72, R72, 0xffff0000, RZ, 0xc0, !PT ;  /* 0xffff000048487812 */ /* 0x000fe200078ec0ff */
[-C--:B------:R-:W-:Y:S01]  /*62a0*/  FMUL.FTZ R52, R52, R55.reuse ;  /* 0x0000003734347220 */ /* 0x080fe20000410000 */
[----:B------:R-:W-:Y:S01]  /*62b0*/  LOP3.LUT R141, R146, 0xffff0000, RZ, 0xc0, !PT ;  /* 0xffff0000928d7812 */ /* 0x000fe200078ec0ff */
[----:B------:R-:W-:Y:S01]  /*62c0*/  FFMA.FTZ R55, R45, R55, -R54 ;  /* 0x000000372d377223 */ /* 0x000fe20000010836 */
[----:B------:R-:W-:Y:S01]  /*62d0*/  PRMT R46, R115, 0x5432, R46 ;  /* 0x00005432732e7816 */ /* 0x000fe2000000002e */
[----:B------:R-:W-:Y:S01]  /*62e0*/  IMAD.U32 R15, R74, 0x10000, RZ ;  /* 0x000100004a0f7824 */ /* 0x000fe200078e00ff */
[----:B------:R-:W-:Y:S01]  /*62f0*/  LOP3.LUT R73, R73, 0xffff0000, RZ, 0xc0, !PT ;  /* 0xffff000049497812 */ /* 0x000fe200078ec0ff */
[C---:B------:R-:W-:Y:S01]  /*6300*/  FFMA.FTZ R145, R53.reuse, R145, -R142 ;  /* 0x0000009135917223 */ /* 0x040fe2000001088e */
[----:B------:R-:W-:Y:S01]  /*6310*/  LOP3.LUT R12, R12, 0xffff0000, RZ, 0xc0, !PT ;  /* 0xffff00000c0c7812 */ /* 0x000fe200078ec0ff */
[----:B------:R-:W-:Y:S01]  /*6320*/  FFMA.FTZ R149, R53, R149, R144 ;  /* 0x0000009535957223 */ /* 0x000fe20000010090 */
[----:B------:R-:W-:Y:S01]  /*6330*/  IMAD.U32 R54, R47, 0x10000, RZ ;  /* 0x000100002f367824 */ /* 0x000fe200078e00ff */
[----:B------:R-:W-:Y:S01]  /*6340*/  LOP3.LUT R74, R74, 0xffff0000, RZ, 0xc0, !PT ;  /* 0xffff00004a4a7812 */ /* 0x000fe200078ec0ff */
[C---:B------:R-:W-:Y:S01]  /*6350*/  FMUL.FTZ R53, R72.reuse, R141 ;  /* 0x0000008d48357220 */ /* 0x040fe20000410000 */
[----:B------:R-:W-:Y:S01]  /*6360*/  FFMA.FTZ R75, R45, R75, R52 ;  /* 0x0000004b2d4b7223 */ /* 0x000fe20000010034 */
[----:B------:R-:W-:Y:S01]  /*6370*/  LOP3.LUT R47, R47, 0xffff0000, RZ, 0xc0, !PT ;  /* 0xffff00002f2f7812 */ /* 0x000fe200078ec0ff */
[----:B------:R-:W-:Y:S01]  /*6380*/  FMUL.FTZ R143, R72, R73 ;  /* 0x00000049488f7220 */ /* 0x000fe20000410000 */
[C---:B------:R-:W-:Y:S01]  /*6390*/  LOP3.LUT R45, R46.reuse, 0xffff0000, RZ, 0xc0, !PT ;  /* 0xffff00002e2d7812 */ /* 0x040fe200078ec0ff */
[----:B------:R-:W-:-:S02]  /*63a0*/  IMAD.U32 R52, R46, 0x10000, RZ ;  /* 0x000100002e347824 */ /* 0x000fc400078e00ff */
[----:B------:R-:W-:Y:S01]  /*63b0*/  FFMA.FTZ R72, R12, R73, -R53 ;  /* 0x000000490c487223 */ /* 0x000fe20000010835 */
[----:B------:R-:W-:Y:S01]  /*63c0*/  LOP3.LUT R14, R14, 0xffff0000, RZ, 0xc0, !PT ;  /* 0xffff00000e0e7812 */ /* 0x000fe200078ec0ff */
[C---:B------:R-:W-:Y:S01]  /*63d0*/  FMUL.FTZ R46, R15.reuse, R54 ;  /* 0x000000360f2e7220 */ /* 0x040fe20000410000 */
[----:B------:R-:W-:Y:S01]  /*63e0*/  FMUL.FTZ R53, R74, R47 ;  /* 0x0000002f4a357220 */ /* 0x000fe20000410000 */
[----:B------:R-:W-:Y:S01]  /*63f0*/  FFMA.FTZ R12, R12, R141, R143 ;  /* 0x0000008d0c0c7223 */ /* 0x000fe2000001008f */
[----:B------:R-:W-:Y:S01]  /*6400*/  FMUL.FTZ R15, R15, R52 ;  /* 0x000000340f0f7220 */ /* 0x000fe20000410000 */
[----:B------:R-:W-:Y:S01]  /*6410*/  FMUL.FTZ R74, R74, R45 ;  /* 0x0000002d4a4a7220 */ /* 0x000fe20000410000 */
[----:B------:R-:W-:Y:S01]  /*6420*/  F2FP.BF16.F32.PACK_AB R73, R147, R44 ;  /* 0x0000002c9349723e */ /* 0x000fe200000010ff */
[C---:B------:R-:W-:Y:S01]  /*6430*/  FFMA.FTZ R46, R11.reuse, R52, -R46 ;  /* 0x000000340b2e7223 */ /* 0x040fe2000001082e */
[----:B------:R-:W-:Y:S01]  /*6440*/  FFMA.FTZ R15, R11, R54, R15 ;  /* 0x000000360b0f7223 */ /* 0x000fe2000001000f */
[----:B------:R-:W-:Y:S01]  /*6450*/  FFMA.FTZ R74, R14, R47, R74 ;  /* 0x0000002f0e4a7223 */ /* 0x000fe2000001004a */
[----:B------:R-:W-:Y:S01]  /*6460*/  F2FP.BF16.F32.PACK_AB R72, R72, R55 ;  /* 0x000000374848723e */ /* 0x000fe200000010ff */
        /* <DEDUP_REMOVED lines=11> */
.L_x_1630:
[----:B------:R-:W-:Y:S05]  /*6520*/  BSYNC B3 ;  /* 0x0000000000037941 */ /* 0x000fea0003800000 */
.L_x_1629:
[----:B---3--:R3:W-:Y:S04]  /*6530*/  ST.E.128 desc[UR60][R110.64], R12 ;  /* 0x0000000c6e007985 */ /* 0x0087e8000c101d3c */
[----:B----4-:R3:W-:Y:S02]  /*6540*/  @!P0 ST.E.128 desc[UR60][R112.64], R72 ;  /* 0x0000004870008985 */ /* 0x0107e4000c101d3c */
.L_x_1628:
[----:B------:R-:W-:Y:S05]  /*6550*/  BSYNC B2 ;  /* 0x0000000000027941 */ /* 0x000fea0003800000 */
.L_x_1627:
[----:B------:R-:W-:-:S13]  /*6560*/  ISETP.NE.AND P0, PT, R36, RZ, PT ;  /* 0x000000ff2400720c */ /* 0x000fda0003f05270 */
[----:B------:R-:W-:Y:S05]  /*6570*/  @!P0 BRA `(.L_x_1626) ;  /* 0x0000000400f08947 */ /* 0x000fea0003800000 */
[----:B---3--:R-:W3:Y:S04]  /*6580*/  LDL R15, [R1+0x50] ;  /* 0x00005000010f7983 */ /* 0x008ee80000100800 */
[----:B------:R-:W4:Y:S04]  /*6590*/  LDL R14, [R1+0xa4] ;  /* 0x0000a400010e7983 */ /* 0x000f280000100800 */
[----:B------:R-:W5:Y:S01]  /*65a0*/  LDL R13, [R1+0x58] ;  /* 0x00005800010d7983 */ /* 0x000f620000100800 */
[----:B--2---:R-:W-:Y:S01]  /*65b0*/  SEL R11, R95, R118, !P1 ;  /* 0x000000765f0b7207 */ /* 0x004fe20004800000 */
[----:B------:R-:W-:Y:S01]  /*65c0*/  BSSY B2, `(.L_x_1631) ;  /* 0x0000075000027945 */ /* 0x000fe20003800000 */
[----:B------:R-:W-:-:S02]  /*65d0*/  LEA R52, P6, R35, R108, 0x1 ;  /* 0x0000006c23347211 */ /* 0x000fc400078c08ff */
[----:B------:R-:W-:Y:S02]  /*65e0*/  SHF.R.S32.HI R12, RZ, 0x1f, R11 ;  /* 0x0000001fff0c7819 */ /* 0x000fe4000001140b */
[----:B------:R-:W-:Y:S02]  /*65f0*/  LEA.HI.X R53, R35, R109, R89, 0x1, P6 ;  /* 0x0000006d23357211 */ /* 0x000fe400030f0c59 */
        /* <DEDUP_REMOVED lines=8> */
[----:B------:R-:W-:-:S05]  /*6680*/  LOP3.LUT R12, R12, 0x7ffff000, RZ, 0xc0, !PT ;  /* 0x7ffff0000c0c7812 */ /* 0x000fca00078ec0ff */
[----:B------:R-:W-:Y:S01]  /*6690*/  @!P0 IMAD.WIDE R108, R55, 0x2, R108 ;  /* 0x00000002376c8825 */ /* 0x000fe200078e026c */
[----:B---3--:R-:W-:-:S04]  /*66a0*/  LOP3.LUT R11, R15, 0x38, R55, 0xf8, !PT ;  /* 0x000000380f0b7812 */ /* 0x008fc800078ef837 */
[----:B----4-:R-:W-:-:S04]  /*66b0*/  LOP3.LUT R11, R11, R14, RZ, 0x3c, !PT ;  /* 0x0000000e0b0b7212 */ /* 0x010fc800078e3cff */
[----:B-----5:R-:W-:Y:S01]  /*66c0*/  IADD3 R13, R11, R12, R13 ;  /* 0x0000000c0b0d7210 */ /* 0x020fe20007ffe00d */
        /* <DEDUP_REMOVED lines=8> */
[----:B--23--:R-:W-:Y:S01]  /*6750*/  IMAD.U32 R11, R14, 0x10000, RZ ;  /* 0x000100000e0b7824 */ /* 0x00cfe200078e00ff */
[----:B------:R-:W-:Y:S02]  /*6760*/  SHF.R.U32.HI R111, RZ, 0x10, R41 ;  /* 0x00000010ff6f7819 */ /* 0x000fe40000011629 */
[----:B------:R-:W-:Y:S02]  /*6770*/  SHF.R.U64 R54, R42, 0x10, R43 ;  /* 0x000000102a367819 */ /* 0x000fe4000000122b */
[----:B------:R-:W-:Y:S02]  /*6780*/  PRMT R140, R140, 0x5410, R73 ;  /* 0x000054108c8c7816 */ /* 0x000fe40000000049 */
[----:B------:R-:W-:Y:S02]  /*6790*/  PRMT R136, R136, 0x5410, R111 ;  /* 0x0000541088887816 */ /* 0x000fe4000000006f */
[----:B------:R-:W-:-:S02]  /*67a0*/  SHF.R.U32.HI R55, RZ, 0x10, R51 ;  /* 0x00000010ff377819 */ /* 0x000fc40000011633 */
[----:B------:R-:W-:Y:S01]  /*67b0*/  SHF.R.U64 R74, R48, 0x10, R49 ;  /* 0x00000010304a7819 */ /* 0x000fe20000001231 */
[----:B----4-:R-:W-:Y:S01]  /*67c0*/  IMAD.U32 R48, R45, 0x10000, RZ ;  /* 0x000100002d307824 */ /* 0x010fe200078e00ff */
[----:B------:R-:W-:Y:S01]  /*67d0*/  SHF.R.U64 R72, R50, 0x10, R51 ;  /* 0x0000001032487819 */ /* 0x000fe20000001233 */
[----:B------:R-:W-:Y:S01]  /*67e0*/  IMAD.U32 R51, R136, 0x10000, RZ ;  /* 0x0001000088337824 */ /* 0x000fe200078e00ff */
[----:B------:R-:W-:Y:S01]  /*67f0*/  PRMT R133, R133, 0x5410, R54 ;  /* 0x0000541085857816 */ /* 0x000fe20000000036 */
[----:B------:R-:W-:Y:S01]  /*6800*/  IMAD.U32 R54, R140, 0x10000, RZ ;  /* 0x000100008c367824 */ /* 0x000fe200078e00ff */
[----:B------:R-:W-:Y:S01]  /*6810*/  SHF.R.U32.HI R75, RZ, 0x10, R43 ;  /* 0x00000010ff4b7819 */ /* 0x000fe2000001162b */
[----:B------:R-:W-:Y:S01]  /*6820*/  IMAD.U32 R50, R47, 0x10000, RZ ;  /* 0x000100002f327824 */ /* 0x000fe200078e00ff */
[----:B------:R-:W-:Y:S01]  /*6830*/  PRMT R138, R138, 0x5410, R55 ;  /* 0x000054108a8a7816 */ /* 0x000fe20000000037 */
[----:B------:R-:W-:Y:S01]  /*6840*/  IMAD.U32 R43, R15, 0x10000, RZ ;  /* 0x000100000f2b7824 */ /* 0x000fe200078e00ff */
[----:B------:R-:W-:Y:S01]  /*6850*/  SHF.R.U64 R110, R40, 0x10, R41 ;  /* 0x00000010286e7819 */ /* 0x000fe20000001229 */
[----:B------:R-:W-:Y:S01]  /*6860*/  IMAD.U32 R41, R13, 0x10000, RZ ;  /* 0x000100000d297824 */ /* 0x000fe200078e00ff */
[----:B------:R-:W-:Y:S01]  /*6870*/  PRMT R137, R137, 0x5410, R72 ;  /* 0x0000541089897816 */ /* 0x000fe20000000048 */
[----:B------:R-:W-:Y:S01]  /*6880*/  FMUL.FTZ R72, R48, R54 ;  /* 0x0000003630487220 */ /* 0x000fe20000410000 */
[----:B------:R-:W-:Y:S01]  /*6890*/  LOP3.LUT R49, R45, 0xffff0000, RZ, 0xc0, !PT ;  /* 0xffff00002d317812 */ /* 0x000fe200078ec0ff */
[----:B------:R-:W-:Y:S01]  /*68a0*/  IMAD.U32 R45, R44, 0x10000, RZ ;  /* 0x000100002c2d7824 */ /* 0x000fe200078e00ff */
[----:B------:R-:W-:Y:S01]  /*68b0*/  PRMT R139, R139, 0x5410, R74 ;  /* 0x000054108b8b7816 */ /* 0x000fe2000000004a */
[-C--:B------:R-:W-:Y:S01]  /*68c0*/  FMUL.FTZ R74, R48, R51.reuse ;  /* 0x00000033304a7220 */ /* 0x080fe20000410000 */
[----:B------:R-:W-:Y:S01]  /*68d0*/  LOP3.LUT R140, R140, 0xffff0000, RZ, 0xc0, !PT ;  /* 0xffff00008c8c7812 */ /* 0x000fe200078ec0ff */
[----:B------:R-:W-:Y:S01]  /*68e0*/  IMAD.U32 R48, R138, 0x10000, RZ ;  /* 0x000100008a307824 */ /* 0x000fe200078e00ff */
[----:B------:R-:W-:Y:S01]  /*68f0*/  PRMT R134, R134, 0x5410, R75 ;  /* 0x0000541086867816 */ /* 0x000fe2000000004b */
[----:B------:R-:W-:Y:S01]  /*6900*/  FFMA.FTZ R72, R41, R51, -R72 ;  /* 0x0000003329487223 */ /* 0x000fe20000010848 */
[----:B------:R-:W-:Y:S01]  /*6910*/  LOP3.LUT R136, R136, 0xffff0000, RZ, 0xc0, !PT ;  /* 0xffff000088887812 */ /* 0x000fe200078ec0ff */
[----:B------:R-:W-:Y:S01]  /*6920*/  FMUL.FTZ R51, R49, R140 ;  /* 0x0000008c31337220 */ /* 0x000fe20000410000 */
[----:B------:R-:W-:Y:S01]  /*6930*/  LOP3.LUT R42, R13, 0xffff0000, RZ, 0xc0, !PT ;  /* 0xffff00000d2a7812 */ /* 0x000fe200078ec0ff */
[----:B------:R-:W-:Y:S01]  /*6940*/  FFMA.FTZ R74, R41, R54, R74 ;  /* 0x00000036294a7223 */ /* 0x000fe2000001004a */
[----:B------:R-:W-:-:S02]  /*6950*/  IMAD.U32 R41, R134, 0x10000, RZ ;  /* 0x0001000086297824 */ /* 0x000fc400078e00ff */
[----:B------:R-:W-:Y:S01]  /*6960*/  FMUL.FTZ R49, R49, R136 ;  /* 0x0000008831317220 */ /* 0x000fe20000410000 */
[----:B------:R-:W-:Y:S01]  /*6970*/  PRMT R135, R135, 0x5410, R110 ;  /* 0x0000541087877816 */ /* 0x000fe2000000006e */
[----:B------:R-:W-:Y:S01]  /*6980*/  FMUL.FTZ R54, R50, R48 ;  /* 0x0000003032367220 */ /* 0x000fe20000410000 */
[----:B------:R-:W-:Y:S01]  /*6990*/  FFMA.FTZ R51, R42, R136, -R51 ;  /* 0x000000882a337223 */ /* 0x000fe20000010833 */
[-C--:B------:R-:W-:Y:S01]  /*69a0*/  FMUL.FTZ R55, R50, R41.reuse ;  /* 0x0000002932377220 */ /* 0x080fe20000410000 */
[----:B------:R-:W-:Y:S01]  /*69b0*/  FFMA.FTZ R49, R42, R140, R49 ;  /* 0x0000008c2a317223 */ /* 0x000fe20000010031 */
[----:B------:R-:W-:Y:S01]  /*69c0*/  FFMA.FTZ R54, R43, R41, -R54 ;  /* 0x000000292b367223 */ /* 0x000fe20000010836 */
[----:B------:R-:W-:Y:S01]  /*69d0*/  IMAD.U32 R42, R139, 0x10000, RZ ;  /* 0x000100008b2a7824 */ /* 0x000fe200078e00ff */
[----:B------:R-:W-:Y:S01]  /*69e0*/  LOP3.LUT R47, R47, 0xffff0000, RZ, 0xc0, !PT ;  /* 0xffff00002f2f7812 */ /* 0x000fe200078ec0ff */
[----:B------:R-:W-:Y:S01]  /*69f0*/  IMAD.U32 R41, R135, 0x10000, RZ ;  /* 0x0001000087297824 */ /* 0x000fe200078e00ff */
[----:B------:R-:W-:Y:S01]  /*6a00*/  LOP3.LUT R138, R138, 0xffff0000, RZ, 0xc0, !PT ;  /* 0xffff00008a8a7812 */ /* 0x000fe200078ec0ff */
[----:B------:R-:W-:Y:S01]  /*6a10*/  FFMA.FTZ R55, R43, R48, R55 ;  /* 0x000000302b377223 */ /* 0x000fe20000010037 */
[----:B------:R-:W-:Y:S01]  /*6a20*/  LOP3.LUT R134, R134, 0xffff0000, RZ, 0xc0, !PT ;  /* 0xffff000086867812 */ /* 0x000fe200078ec0ff */
[----:B------:R-:W-:Y:S01]  /*6a30*/  FMUL.FTZ R43, R45, R42 ;  /* 0x0000002a2d2b7220 */ /* 0x000fe20000410000 */
[----:B------:R-:W-:Y:S01]  /*6a40*/  IMAD.U32 R40, R12, 0x10000, RZ ;  /* 0x000100000c287824 */ /* 0x000fe200078e00ff */
[----:B------:R-:W-:Y:S01]  /*6a50*/  LOP3.LUT R15, R15, 0xffff0000, RZ, 0xc0, !PT ;  /* 0xffff00000f0f7812 */ /* 0x000fe200078ec0ff */
[-C--:B------:R-:W-:Y:S01]  /*6a60*/  FMUL.FTZ R45, R45, R41.reuse ;  /* 0x000000292d2d7220 */ /* 0x080fe20000410000 */
[----:B------:R-:W-:Y:S01]  /*6a70*/  LOP3.LUT R44, R44, 0xffff0000, RZ, 0xc0, !PT ;  /* 0xffff00002c2c7812 */ /* 0x000fe200078ec0ff */
[C---:B------:R-:W-:Y:S01]  /*6a80*/  FMUL.FTZ R48, R47.reuse, R138 ;  /* 0x0000008a2f307220 */ /* 0x040fe20000410000 */
[----:B------:R-:W-:Y:S01]  /*6a90*/  FMUL.FTZ R50, R47, R134 ;  /* 0x000000862f327220 */ /* 0x000fe20000410000 */
[----:B------:R-:W-:Y:S01]  /*6aa0*/  LOP3.LUT R139, R139, 0xffff0000, RZ, 0xc0, !PT ;  /* 0xffff00008b8b7812 */ /* 0x000fe200078ec0ff */
[----:B------:R-:W-:Y:S01]  /*6ab0*/  FFMA.FTZ R45, R40, R42, R45 ;  /* 0x0000002a282d7223 */ /* 0x000fe2000001002d */
[----:B------:R-:W-:Y:S01]  /*6ac0*/  LOP3.LUT R135, R135, 0xffff0000, RZ, 0xc0, !PT ;  /* 0xffff000087877812 */ /* 0x000fe200078ec0ff */
[----:B------:R-:W-:Y:S01]  /*6ad0*/  IMAD.U32 R13, R46, 0x10000, RZ ;  /* 0x000100002e0d7824 */ /* 0x000fe200078e00ff */
[----:B------:R-:W-:Y:S01]  /*6ae0*/  LOP3.LUT R12, R12, 0xffff0000, RZ, 0xc0, !PT ;  /* 0xffff00000c0c7812 */ /* 0x000fe200078ec0ff */
[C---:B------:R-:W-:Y:S01]  /*6af0*/  FFMA.FTZ R47, R15.reuse, R134, -R48 ;  /* 0x000000860f2f7223 */ /* 0x040fe20000010830 */
[----:B------:R-:W-:Y:S01]  /*6b00*/  FFMA.FTZ R50, R15, R138, R50 ;  /* 0x0000008a0f327223 */ /* 0x000fe20000010032 */
[----:B------:R-:W-:Y:S01]  /*6b10*/  FFMA.FTZ R43, R40, R41, -R43 ;  /* 0x00000029282b7223 */ /* 0x000fe2000001082b */
[----:B------:R-:W-:Y:S01]  /*6b20*/  IMAD.U32 R42, R137, 0x10000, RZ ;  /* 0x00010000892a7824 */ /* 0x000fe200078e00ff */
[----:B------:R-:W-:Y:S01]  /*6b30*/  LOP3.LUT R46, R46, 0xffff0000, RZ, 0xc0, !PT ;  /* 0xffff00002e2e7812 */ /* 0x000fe200078ec0ff */
[C---:B------:R-:W-:Y:S01]  /*6b40*/  FMUL.FTZ R15, R44.reuse, R139 ;  /* 0x0000008b2c0f7220 */ /* 0x040fe20000410000 */
[----:B------:R-:W-:Y:S01]  /*6b50*/  IMAD.U32 R40, R133, 0x10000, RZ ;  /* 0x0001000085287824 */ /* 0x000fe200078e00ff */
[----:B------:R-:W-:Y:S01]  /*6b60*/  LOP3.LUT R137, R137, 0xffff0000, RZ, 0xc0, !PT ;  /* 0xffff000089897812 */ /* 0x000fe200078ec0ff */
[-C--:B------:R-:W-:Y:S01]  /*6b70*/  FMUL.FTZ R41, R44, R135.reuse ;  /* 0x000000872c297220 */ /* 0x080fe20000410000 */
[----:B------:R-:W-:Y:S01]  /*6b80*/  LOP3.LUT R133, R133, 0xffff0000, RZ, 0xc0, !PT ;  /* 0xffff000085857812 */ /* 0x000fe200078ec0ff */
[----:B------:R-:W-:Y:S01]  /*6b90*/  FFMA.FTZ R44, R12, R135, -R15 ;  /* 0x000000870c2c7223 */ /* 0x000fe2000001080f */
[----:B------:R-:W-:Y:S01]  /*6ba0*/  LOP3.LUT R14, R14, 0xffff0000, RZ, 0xc0, !PT ;  /* 0xffff00000e0e7812 */ /* 0x000fe200078ec0ff */
[C---:B------:R-:W-:Y:S01]  /*6bb0*/  FMUL.FTZ R48, R13.reuse, R42 ;  /* 0x0000002a0d307220 */ /* 0x040fe20000410000 */
[C---:B------:R-:W-:Y:S01]  /*6bc0*/  FMUL.FTZ R15, R46.reuse, R137 ;  /* 0x000000892e0f7220 */ /* 0x040fe20000410000 */
[-C--:B------:R-:W-:Y:S01]  /*6bd0*/  FMUL.FTZ R13, R13, R40.reuse ;  /* 0x000000280d0d7220 */ /* 0x080fe20000410000 */
[-C--:B------:R-:W-:Y:S01]  /*6be0*/  FMUL.FTZ R46, R46, R133.reuse ;  /* 0x000000852e2e7220 */ /* 0x080fe20000410000 */
[C---:B------:R-:W-:Y:S01]  /*6bf0*/  FFMA.FTZ R48, R11.reuse, R40, -R48 ;  /* 0x000000280b307223 */ /* 0x040fe20000010830 */
        /* <DEDUP_REMOVED lines=14> */
[----:B------:R-:W-:-:S02]  /*6ce0*/  IMAD.MOV.U32 R13, RZ, RZ, R51 ;  /* 0x000000ffff0d7224 */ /* 0x000fc400078e0033 */
[----:B------:R-:W-:Y:S02]  /*6cf0*/  IMAD.MOV.U32 R45, RZ, RZ, R49 ;  /* 0x000000ffff2d7224 */ /* 0x000fe400078e0031 */
[----:B------:R-:W-:-:S07]  /*6d00*/  IMAD.MOV.U32 R47, RZ, RZ, R55 ;  /* 0x000000ffff2f7224 */ /* 0x000fce00078e0037 */
.L_x_1632:
[----:B------:R-:W-:Y:S05]  /*6d10*/  BSYNC B2 ;  /* 0x0000000000027941 */ /* 0x000fea0003800000 */
.L_x_1631:
[----:B---3--:R3:W-:Y:S04]  /*6d20*/  ST.E.128 desc[UR60][R52.64], R12 ;  /* 0x0000000c34007985 */ /* 0x0087e8000c101d3c */
[----:B----4-:R3:W-:Y:S02]  /*6d30*/  @!P0 ST.E.128 desc[UR60][R108.64], R44 ;  /* 0x0000002c6c008985 */ /* 0x0107e4000c101d3c */
.L_x_1626:
[----:B------:R-:W-:Y:S05]  /*6d40*/  BSYNC B1 ;  /* 0x0000000000017941 */ /* 0x000fea0003800000 */
.L_x_1625:
[----:B------:R-:W-:-:S03]  /*6d50*/  UMOV UR4, 0xffffffff ;  /* 0xffffffff00047882 */ /* 0x000fc60000000000 */
[----:B------:R-:W-:Y:S05]  /*6d60*/  BRA.DIV UR4, `(.L_x_1633) ;  /* 0x0000024204cc7947 */ /* 0x000fea000b800000 */
[----:B---3--:R3:W4:Y:S04]  /*6d70*/  SHFL.IDX PT, R45, R114, 0x1, 0x181f ;  /* 0x00381f00722d7f89 */ /* 0x00872800000e0000 */
[----:B------:R3:W0:Y:S02]  /*6d80*/  SHFL.IDX PT, R44, R107, 0x1, 0x181f ;  /* 0x00381f006b2c7f89 */ /* 0x00062400000e0000 */
.L_x_2022:
[----:B------:R-:W-:Y:S05]  /*6d90*/  @P4 BRA `(.L_x_1602) ;  /* 0x0000001400604947 */ /* 0x000fea0003800000 */
[----:B------:R-:W-:Y:S01]  /*6da0*/  ISETP.NE.AND P0, PT, R28, RZ, PT ;  /* 0x000000ff1c00720c */ /* 0x000fe20003f05270 */
[----:B------:R-:W-:-:S12]  /*6db0*/  BSSY B1, `(.L_x_1634) ;  /* 0x000007d000017945 */ /* 0x000fd80003800000 */
[----:B------:R-:W-:Y:S05]  /*6dc0*/  @!P0 BRA `(.L_x_1635) ;  /* 0x0000000400ec8947 */ /* 0x000fea0003800000 */
[----:B------:R-:W5:Y:S04]  /*6dd0*/  LDL R15, [R1+0x4c] ;  /* 0x00004c00010f7983 */ /* 0x000f680000100800 */
[----:B------:R-:W3:Y:S04]  /*6de0*/  LDL R14, [R1+0xa0] ;  /* 0x0000a000010e7983 */ /* 0x000ee80000100800 */
[----:B------:R-:W3:Y:S01]  /*6df0*/  LDL R13, [R1+0x54] ;  /* 0x00005400010d7983 */ /* 0x000ee20000100800 */
[----:B--2---:R-:W-:Y:S01]  /*6e00*/  SEL R11, R95, R118, !P2 ;  /* 0x000000765f0b7207 */ /* 0x004fe20005000000 */
[----:B------:R-:W-:Y:S01]  /*6e10*/  BSSY B2, `(.L_x_1636) ;  /* 0x0000074000027945 */ /* 0x000fe20003800000 */
[----:B------:R-:W-:-:S02]  /*6e20*/  ISETP.GE.AND P4, PT, R16, R106, PT ;  /* 0x0000006a1000720c */ /* 0x000fc40003f86270 */
[----:B------:R-:W-:Y:S02]  /*6e30*/  SHF.R.S32.HI R12, RZ, 0x1f, R11 ;  /* 0x0000001fff0c7819 */ /* 0x000fe4000001140b */
[C---:B0-----:R-:W-:Y:S02]  /*6e40*/  LEA R46, P0, R33.reuse, R44, 0x1 ;  /* 0x0000002c212e7211 */ /* 0x041fe400078008ff */
[----:B------:R-:W-:Y:S02]  /*6e50*/  LEA.HI R11, R12, R11, RZ, 0x4 ;  /* 0x0000000b0c0b7211 */ /* 0x000fe400078f20ff */
[----:B----4-:R-:W-:Y:S02]  /*6e60*/  LEA.HI.X R47, R33, R45, R88, 0x1, P0 ;  /* 0x0000002d212f7211 */ /* 0x010fe400000f0c58 */
[----:B------:R-:W-:-:S04]  /*6e70*/  LEA.HI.SX32 R11, R11, R32, 0x1c ;  /* 0x000000200b0b7211 */ /* 0x000fc800078fe2ff */
[----:B------:R-:W-:Y:S01]  /*6e80*/  SHF.R.S32.HI R12, RZ, 0x1f, R11 ;  /* 0x0000001fff0c7819 */ /* 0x000fe2000001140b */
[----:B------:R-:W-:-:S03]  /*6e90*/  IMAD.SHL.U32 R49, R11, 0x8, RZ ;  /* 0x000000080b317824 */ /* 0x000fc600078e00ff */
[----:B------:R-:W-:Y:S02]  /*6ea0*/  LEA.HI R12, R12, R11, RZ, 0x3 ;  /* 0x0000000b0c0c7211 */ /* 0x000fe400078f18ff */
[----:B------:R-:W-:-:S03]  /*6eb0*/  ISETP.GE.AND P6, PT, R49, R116, PT ;  /* 0x000000743100720c */ /* 0x000fc60003fc6270 */
[----:B------:R-:W-:-:S05]  /*6ec0*/  IMAD.SHL.U32 R12, R12, 0x200, RZ ;  /* 0x000002000c0c7824 */ /* 0x000fca00078e00ff */
[----:B------:R-:W-:Y:S02]  /*6ed0*/  LOP3.LUT R12, R12, 0x7ffff000, RZ, 0xc0, !PT ;  /* 0x7ffff0000c0c7812 */ /* 0x000fe400078ec0ff */
[----:B-----5:R-:W-:-:S03]  /*6ee0*/  LOP3.LUT R11, R15, 0x38, R49, 0xf8, !PT ;  /* 0x000000380f0b7812 */ /* 0x020fc600078ef831 */
[----:B------:R-:W-:Y:S01]  /*6ef0*/  @!P6 IMAD.WIDE R48, R49, 0x2, R44 ;  /* 0x000000023130e825 */ /* 0x000fe200078e022c */
[----:B---3--:R-:W-:-:S04]  /*6f00*/  LOP3.LUT R11, R11, R14, RZ, 0x3c, !PT ;  /* 0x0000000e0b0b7212 */ /* 0x008fc800078e3cff */
[----:B------:R-:W-:Y:S01]  /*6f10*/  IADD3 R13, R11, R12, R13 ;  /* 0x0000000c0b0d7210 */ /* 0x000fe20007ffe00d */
[----:B------:R-:W-:-:S04]  /*6f20*/  IMAD R11, R200, 0x4000, R91 ;  /* 0x00004000c80b7824 */ /* 0x000fc800078e025b */
[----:B------:R-:W-:Y:S02]  /*6f30*/  IMAD R13, R200, 0x4000, R13 ;  /* 0x00004000c80d7824 */ /* 0x000fe400078e020d */
[--C-:B------:R-:W-:Y:S02]  /*6f40*/  IMAD R11, R11, 0x2, R18.reuse ;  /* 0x000000020b0b7824 */ /* 0x100fe400078e0212 */
[----:B------:R-:W-:-:S03]  /*6f50*/  IMAD R40, R13, 0x2, R18 ;  /* 0x000000020d287824 */ /* 0x000fc600078e0212 */
[----:B------:R0:W2:Y:S04]  /*6f60*/  LDS.128 R12, [R11+0x20400] ;  /* 0x020400000b0c7984 */ /* 0x0000a80000000c00 */
[----:B------:R-:W3:Y:S01]  /*6f70*/  LDS.128 R40, [R40+0x20400] ;  /* 0x0204000028287984 */ /* 0x000ee20000000c00 */
[----:B------:R-:W-:Y:S05]  /*6f80*/  @P4 BRA `(.L_x_1637) ;  /* 0x0000000400704947 */ /* 0x000fea0003800000 */
[----:B------:R-:W-:Y:S01]  /*6f90*/  SHF.R.U64 R74, R60, 0x10, R61 ;  /* 0x000000103c4a7819 */ /* 0x000fe2000000123d */
[----:B---3--:R-:W-:Y:S01]  /*6fa0*/  IMAD.U32 R53, R41, 0x10000, RZ ;  /* 0x0001000029357824 */ /* 0x008fe200078e00ff */
        /* <DEDUP_REMOVED lines=10> */
[----:B------:R-:W-:Y:S01]  /*7050*/  SHF.R.U64 R68, R70, 0x10, R71 ;  /* 0x0000001046447819 */ /* 0x000fe20000001247 */
[----:B------:R-:W-:Y:S01]  /*7060*/  IMAD.U32 R61, R128, 0x10000, RZ ;  /* 0x00010000803d7824 */ /* 0x000fe200078e00ff */
[----:B------:R-:W-:Y:S02]  /*7070*/  SHF.R.U32.HI R63, RZ, 0x10, R63 ;  /* 0x00000010ff3f7819 */ /* 0x000fe4000001163f */
[----:B------:R-:W-:Y:S01]  /*7080*/  SHF.R.U32.HI R71, RZ, 0x10, R71 ;  /* 0x00000010ff477819 */ /* 0x000fe20000011647 */
[----:B------:R-:W-:Y:S01]  /*7090*/  FMUL.FTZ R69, R53, R61 ;  /* 0x0000003d35457220 */ /* 0x000fe20000410000 */
[----:B------:R-:W-:Y:S01]  /*70a0*/  PRMT R125, R125, 0x5410, R62 ;  /* 0x000054107d7d7816 */ /* 0x000fe2000000003e */
[----:B------:R-:W-:Y:S01]  /*70b0*/  IMAD.U32 R62, R132, 0x10000, RZ ;  /* 0x00010000843e7824 */ /* 0x000fe200078e00ff */
[----:B------:R-:W-:-:S02]  /*70c0*/  PRMT R126, R126, 0x5410, R63 ;  /* 0x000054107e7e7816 */ /* 0x000fc4000000003f */
[----:B------:R-:W-:Y:S01]  /*70d0*/  PRMT R130, R130, 0x5410, R71 ;  /* 0x0000541082827816 */ /* 0x000fe20000000047 */
[-C--:B------:R-:W-:Y:S01]  /*70e0*/  FMUL.FTZ R63, R53, R62.reuse ;  /* 0x0000003e353f7220 */ /* 0x080fe20000410000 */
[----:B------:R-:W-:Y:S01]  /*70f0*/  LOP3.LUT R54, R41, 0xffff0000, RZ, 0xc0, !PT ;  /* 0xffff000029367812 */ /* 0x000fe200078ec0ff */
[----:B------:R-:W-:Y:S01]  /*7100*/  FFMA.FTZ R69, R50, R62, R69 ;  /* 0x0000003e32457223 */ /* 0x000fe20000010045 */
[----:B------:R-:W-:Y:S01]  /*7110*/  LOP3.LUT R132, R132, 0xffff0000, RZ, 0xc0, !PT ;  /* 0xffff000084847812 */ /* 0x000fe200078ec0ff */
[----:B------:R-:W-:Y:S01]  /*7120*/  FFMA.FTZ R63, R50, R61, -R63 ;  /* 0x0000003d323f7223 */ /* 0x000fe2000001083f */
[----:B------:R-:W-:Y:S01]  /*7130*/  LOP3.LUT R128, R128, 0xffff0000, RZ, 0xc0, !PT ;  /* 0xffff000080807812 */ /* 0x000fe200078ec0ff */
[----:B------:R-:W-:Y:S01]  /*7140*/  IMAD.U32 R53, R130, 0x10000, RZ ;  /* 0x0001000082357824 */ /* 0x000fe200078e00ff */
[----:B------:R-:W-:Y:S01]  /*7150*/  PRMT R129, R129, 0x5410, R68 ;  /* 0x0000541081817816 */ /* 0x000fe20000000044 */
[----:B------:R-:W-:Y:S01]  /*7160*/  IMAD.U32 R50, R126, 0x10000, RZ ;  /* 0x000100007e327824 */ /* 0x000fe200078e00ff */
[----:B------:R-:W-:Y:S01]  /*7170*/  LOP3.LUT R13, R13, 0xffff0000, RZ, 0xc0, !PT ;  /* 0xffff00000d0d7812 */ /* 0x000fe200078ec0ff */
[----:B------:R-:W-:Y:S01]  /*7180*/  FMUL.FTZ R68, R54, R132 ;  /* 0x0000008436447220 */ /* 0x000fe20000410000 */
[----:B------:R-:W-:Y:S01]  /*7190*/  LOP3.LUT R52, R40, 0xffff0000, RZ, 0xc0, !PT ;  /* 0xffff000028347812 */ /* 0x000fe200078ec0ff */
[----:B------:R-:W-:Y:S01]  /*71a0*/  FMUL.FTZ R54, R54, R128 ;  /* 0x0000008036367220 */ /* 0x000fe20000410000 */
[----:B------:R-:W-:Y:S01]  /*71b0*/  LOP3.LUT R60, R43, 0xffff0000, RZ, 0xc0, !PT ;  /* 0xffff00002b3c7812 */ /* 0x000fe200078ec0ff */
[----:B------:R-:W-:Y:S01]  /*71c0*/  IMAD.U32 R40, R15, 0x10000, RZ ;  /* 0x000100000f287824 */ /* 0x000fe200078e00ff */
[----:B------:R-:W-:Y:S01]  /*71d0*/  LOP3.LUT R130, R130, 0xffff0000, RZ, 0xc0, !PT ;  /* 0xffff000082827812 */ /* 0x000fe200078ec0ff */
[-C--:B------:R-:W-:Y:S01]  /*71e0*/  FMUL.FTZ R61, R55, R53.reuse ;  /* 0x00000035373d7220 */ /* 0x080fe20000410000 */
[----:B------:R-:W-:Y:S01]  /*71f0*/  PRMT R131, R131, 0x5410, R72 ;  /* 0x0000541083837816 */ /* 0x000fe20000000048 */
[----:B------:R-:W-:Y:S01]  /*7200*/  FMUL.FTZ R62, R55, R50 ;  /* 0x00000032373e7220 */ /* 0x000fe20000410000 */
[----:B------:R-:W-:Y:S01]  /*7210*/  PRMT R127, R127, 0x5410, R74 ;  /* 0x000054107f7f7816 */ /* 0x000fe2000000004a */
[----:B------:R-:W-:Y:S01]  /*7220*/  FFMA.FTZ R132, R13, R132, R54 ;  /* 0x000000840d847223 */ /* 0x000fe20000010036 */
[----:B------:R-:W-:Y:S01]  /*7230*/  LOP3.LUT R126, R126, 0xffff0000, RZ, 0xc0, !PT ;  /* 0xffff00007e7e7812 */ /* 0x000fe200078ec0ff */
[----:B------:R-:W-:Y:S01]  /*7240*/  FFMA.FTZ R61, R40, R50, -R61 ;  /* 0x00000032283d7223 */ /* 0x000fe2000001083d */
[----:B------:R-:W-:Y:S01]  /*7250*/  LOP3.LUT R41, R15, 0xffff0000, RZ, 0xc0, !PT ;  /* 0xffff00000f297812 */ /* 0x000fe200078ec0ff */
[----:B------:R-:W-:Y:S01]  /*7260*/  FMUL.FTZ R54, R60, R130 ;  /* 0x000000823c367220 */ /* 0x000fe20000410000 */
[----:B------:R-:W-:Y:S01]  /*7270*/  FFMA.FTZ R62, R40, R53, R62 ;  /* 0x00000035283e7223 */ /* 0x000fe2000001003e */
[----:B------:R-:W-:-:S02]  /*7280*/  IMAD.U32 R50, R131, 0x10000, RZ ;  /* 0x0001000083327824 */ /* 0x000fc400078e00ff */
[-C--:B------:R-:W-:Y:S01]  /*7290*/  FMUL.FTZ R60, R60, R126.reuse ;  /* 0x0000007e3c3c7220 */ /* 0x080fe20000410000 */
[----:B------:R-:W-:Y:S02]  /*72a0*/  IMAD.U32 R40, R127, 0x10000, RZ ;  /* 0x000100007f287824 */ /* 0x000fe400078e00ff */
[----:B------:R-:W-:Y:S01]  /*72b0*/  FFMA.FTZ R126, R41, R126, -R54 ;  /* 0x0000007e297e7223 */ /* 0x000fe20000010836 */
[----:B------:R-:W-:Y:S01]  /*72c0*/  FMUL.FTZ R54, R51, R50 ;  /* 0x0000003233367220 */ /* 0x000fe20000410000 */
[----:B------:R-:W-:Y:S01]  /*72d0*/  LOP3.LUT R131, R131, 0xffff0000, RZ, 0xc0, !PT ;  /* 0xffff000083837812 */ /* 0x000fe200078ec0ff */
[----:B------:R-:W-:Y:S01]  /*72e0*/  FMUL.FTZ R51, R51, R40 ;  /* 0x0000002833337220 */ /* 0x000fe20000410000 */
[----:B------:R-:W-:Y:S01]  /*72f0*/  LOP3.LUT R127, R127, 0xffff0000, RZ, 0xc0, !PT ;  /* 0xffff00007f7f7812 */ /* 0x000fe200078ec0ff */
[----:B------:R-:W-:Y:S01]  /*7300*/  FFMA.FTZ R68, R13, R128, -R68 ;  /* 0x000000800d447223 */ /* 0x000fe20000010844 */
[----:B------:R-:W-:Y:S01]  /*7310*/  LOP3.LUT R12, R12, 0xffff0000, RZ, 0xc0, !PT ;  /* 0xffff00000c0c7812 */ /* 0x000fe200078ec0ff */
[----:B------:R-:W-:Y:S01]  /*7320*/  FFMA.FTZ R51, R11, R50, R51 ;  /* 0x000000320b337223 */ /* 0x000fe20000010033 */
[----:B------:R-:W-:-:S02]  /*7330*/  IMAD.U32 R43, R42, 0x10000, RZ ;  /* 0x000100002a2b7824 */ /* 0x000fc400078e00ff */
[----:B------:R-:W-:Y:S01]  /*7340*/  FMUL.FTZ R13, R52, R131 ;  /* 0x00000083340d7220 */ /* 0x000fe20000410000 */
[----:B------:R-:W-:Y:S01]  /*7350*/  FFMA.FTZ R54, R11, R40, -R54 ;  /* 0x000000280b367223 */ /* 0x000fe20000010836 */
[----:B------:R-:W-:Y:S01]  /*7360*/  IMAD.U32 R50, R129, 0x10000, RZ ;  /* 0x0001000081327824 */ /* 0x000fe200078e00ff */
[----:B------:R-:W-:Y:S01]  /*7370*/  LOP3.LUT R42, R42, 0xffff0000, RZ, 0xc0, !PT ;  /* 0xffff00002a2a7812 */ /* 0x000fe200078ec0ff */
[-C--:B------:R-:W-:Y:S01]  /*7380*/  FMUL.FTZ R11, R52, R127.reuse ;  /* 0x0000007f340b7220 */ /* 0x080fe20000410000 */
[----:B------:R-:W-:Y:S01]  /*7390*/  IMAD.U32 R40, R125, 0x10000, RZ ;  /* 0x000100007d287824 */ /* 0x000fe200078e00ff */
[----:B------:R-:W-:Y:S01]  /*73a0*/  LOP3.LUT R129, R129, 0xffff0000, RZ, 0xc0, !PT ;  /* 0xffff000081817812 */ /* 0x000fe200078ec0ff */
[----:B------:R-:W-:Y:S01]  /*73b0*/  FFMA.FTZ R13, R12, R127, -R13 ;  /* 0x0000007f0c0d7223 */ /* 0x000fe2000001080d */
[----:B------:R-:W-:Y:S01]  /*73c0*/  LOP3.LUT R125, R125, 0xffff0000, RZ, 0xc0, !PT ;  /* 0xffff00007d7d7812 */ /* 0x000fe200078ec0ff */
[----:B------:R-:W-:Y:S02]  /*73d0*/  IMAD.U32 R15, R14, 0x10000, RZ ;  /* 0x000100000e0f7824 */ /* 0x000fe400078e00ff */
[----:B------:R-:W-:Y:S01]  /*73e0*/  FFMA.FTZ R12, R12, R131, R11 ;  /* 0x000000830c0c7223 */ /* 0x000fe2000001000b */
[----:B------:R-:W-:Y:S01]  /*73f0*/  FMUL.FTZ R52, R43, R50 ;  /* 0x000000322b347220 */ /* 0x000fe20000410000 */
[----:B------:R-:W-:Y:S01]  /*7400*/  LOP3.LUT R14, R14, 0xffff0000, RZ, 0xc0, !PT ;  /* 0xffff00000e0e7812 */ /* 0x000fe200078ec0ff */
[----:B------:R-:W-:Y:S01]  /*7410*/  FFMA.FTZ R41, R41, R130, R60 ;  /* 0x0000008229297223 */ /* 0x000fe2000001003c */
[-C--:B------:R-:W-:Y:S01]  /*7420*/  FMUL.FTZ R43, R43, R40.reuse ;  /* 0x000000282b2b7220 */ /* 0x080fe20000410000 */
[C---:B------:R-:W-:Y:S01]  /*7430*/  FMUL.FTZ R11, R42.reuse, R129 ;  /* 0x000000812a0b7220 */ /* 0x040fe20000410000 */
[----:B------:R-:W-:Y:S01]  /*7440*/  FMUL.FTZ R42, R42, R125 ;  /* 0x0000007d2a2a7220 */ /* 0x000fe20000410000 */
[C---:B------:R-:W-:Y:S01]  /*7450*/  FFMA.FTZ R52, R15.reuse, R40, -R52 ;  /* 0x000000280f347223 */ /* 0x040fe20000010834 */
[----:B------:R-:W-:Y:S01]  /*7460*/  FFMA.FTZ R43, R15, R50, R43 ;  /* 0x000000320f2b7223 */ /* 0x000fe2000001002b */
[----:B------:R-:W-:Y:S01]  /*7470*/  F2FP.BF16.F32.PACK_AB R50, R41, R62 ;  /* 0x0000003e2932723e */ /* 0x000fe200000010ff */
[C---:B------:R-:W-:Y:S01]  /*7480*/  FFMA.FTZ R42, R14.reuse, R129, R42 ;  /* 0x000000810e2a7223 */ /* 0x040fe2000001002a */
        /* <DEDUP_REMOVED lines=11> */
[----:B------:R-:W-:-:S07]  /*7540*/  F2FP.BF16.F32.PACK_AB R14, R11, R52 ;  /* 0x000000340b0e723e */ /* 0x000fce00000010ff */
.L_x_1637:
[----:B------:R-:W-:Y:S05]  /*7550*/  BSYNC B2 ;  /* 0x0000000000027941 */ /* 0x000fea0003800000 */
.L_x_1636:
[----:B--2---:R2:W-:Y:S04]  /*7560*/  ST.E.128 desc[UR60][R46.64], R12 ;  /* 0x0000000c2e007985 */ /* 0x0045e8000c101d3c */
[----:B---3--:R2:W-:Y:S02]  /*7570*/  @!P6 ST.E.128 desc[UR60][R48.64], R40 ;  /* 0x000000283000e985 */ /* 0x0085e4000c101d3c */
.L_x_1635:
[----:B------:R-:W-:Y:S05]  /*7580*/  BSYNC B1 ;  /* 0x0000000000017941 */ /* 0x000fea0003800000 */
.L_x_1634:
[----:B------:R-:W-:-:S13]  /*7590*/  ISETP.NE.AND P0, PT, R36, RZ, PT ;  /* 0x000000ff2400720c */ /* 0x000fda0003f05270 */
[----:B------:R-:W-:Y:S05]  /*75a0*/  @!P0 BRA `(.L_x_1602) ;  /* 0x0000000c005c8947 */ /* 0x000fea0003800000 */
[----:B--2---:R-:W2:Y:S04]  /*75b0*/  LDL R40, [R1+0x4c] ;  /* 0x00004c0001287983 */ /* 0x004ea80000100800 */
[----:B------:R-:W5:Y:S04]  /*75c0*/  LDL R15, [R1+0xa0] ;  /* 0x0000a000010f7983 */ /* 0x000f680000100800 */
[----:B------:R-:W3:Y:S01]  /*75d0*/  LDL R14, [R1+0x54] ;  /* 0x00005400010e7983 */ /* 0x000ee20000100800 */
[----:B------:R-:W-:Y:S01]  /*75e0*/  SEL R118, R95, R118, !P1 ;  /* 0x000000765f767207 */ /* 0x000fe20004800000 */
[----:B------:R-:W-:Y:S01]  /*75f0*/  BSSY B1, `(.L_x_1638) ;  /* 0x0000072000017945 */ /* 0x000fe20003800000 */
[----:B------:R-:W-:-:S02]  /*7600*/  ISETP.GE.AND P4, PT, R219, R106, PT ;  /* 0x0000006adb00720c */ /* 0x000fc40003f86270 */
[----:B0-----:R-:W-:Y:S02]  /*7610*/  SHF.R.S32.HI R11, RZ, 0x1f, R118 ;  /* 0x0000001fff0b7819 */ /* 0x001fe40000011476 */
[----:B------:R-:W-:Y:S02]  /*7620*/  LEA R46, P0, R35, R44, 0x1 ;  /* 0x0000002c232e7211 */ /* 0x000fe400078008ff */
[----:B------:R-:W-:Y:S02]  /*7630*/  LEA.HI R11, R11, R118, RZ, 0x4 ;  /* 0x000000760b0b7211 */ /* 0x000fe400078f20ff */
[----:B----4-:R-:W-:Y:S02]  /*7640*/  LEA.HI.X R47, R35, R45, R89, 0x1, P0 ;  /* 0x0000002d232f7211 */ /* 0x010fe400000f0c59 */
[----:B------:R-:W-:-:S04]  /*7650*/  LEA.HI.SX32 R12, R11, R34, 0x1c ;  /* 0x000000220b0c7211 */ /* 0x000fc800078fe2ff */
[----:B------:R-:W-:Y:S01]  /*7660*/  SHF.R.S32.HI R13, RZ, 0x1f, R12 ;  /* 0x0000001fff0d7819 */ /* 0x000fe2000001140c */
[----:B------:R-:W-:-:S03]  /*7670*/  IMAD.SHL.U32 R11, R12, 0x8, RZ ;  /* 0x000000080c0b7824 */ /* 0x000fc600078e00ff */
[----:B------:R-:W-:-:S05]  /*7680*/  LEA.HI R13, R13, R12, RZ, 0x3 ;  /* 0x0000000c0d0d7211 */ /* 0x000fca00078f18ff */
[----:B------:R-:W-:-:S05]  /*7690*/  IMAD.SHL.U32 R13, R13, 0x200, RZ ;  /* 0x000002000d0d7824 */ /* 0x000fca00078e00ff */
[----:B------:R-:W-:Y:S02]  /*76a0*/  LOP3.LUT R13, R13, 0x7ffff000, RZ, 0xc0, !PT ;  /* 0x7ffff0000d0d7812 */ /* 0x000fe400078ec0ff */
[----:B--2---:R-:W-:-:S04]  /*76b0*/  LOP3.LUT R12, R40, 0x38, R11, 0xf8, !PT ;  /* 0x00000038280c7812 */ /* 0x004fc800078ef80b */
[----:B-----5:R-:W-:-:S04]  /*76c0*/  LOP3.LUT R12, R12, R15, RZ, 0x3c, !PT ;  /* 0x0000000f0c0c7212 */ /* 0x020fc800078e3cff */
[----:B---3--:R-:W-:Y:S01]  /*76d0*/  IADD3 R15, R12, R13, R14 ;  /* 0x0000000d0c0f7210 */ /* 0x008fe20007ffe00e */
[----:B------:R-:W-:-:S04]  /*76e0*/  IMAD R13, R200, 0x4000, R4 ;  /* 0x00004000c80d7824 */ /* 0x000fc800078e0204 */
[----:B------:R-:W-:Y:S02]  /*76f0*/  IMAD R15, R200, 0x4000, R15 ;  /* 0x00004000c80f7824 */ /* 0x000fe400078e020f */
[--C-:B------:R-:W-:Y:S02]  /*7700*/  IMAD R13, R13, 0x2, R18.reuse ;  /* 0x000000020d0d7824 */ /* 0x100fe400078e0212 */
[----:B------:R-:W-:-:S04]  /*7710*/  IMAD R40, R15, 0x2, R18 ;  /* 0x000000020f287824 */ /* 0x000fc800078e0212 */
[----:B------:R-:W0:Y:S04]  /*7720*/  LDS.128 R12, [R13+0x20400] ;  /* 0x020400000d0c7984 */ /* 0x000e280000000c00 */
[----:B------:R-:W2:Y:S01]  /*7730*/  LDS.128 R40, [R40+0x20400] ;  /* 0x0204000028287984 */ /* 0x000ea20000000c00 */
[----:B------:R-:W-:Y:S05]  /*7740*/  @P4 BRA `(.L_x_1639) ;  /* 0x0000000400704947 */ /* 0x000fea0003800000 */
[----:B------:R-:W-:Y:S01]  /*7750*/  SHF.R.U64 R62, R58, 0x10, R59 ;  /* 0x000000103a3e7819 */ /* 0x000fe2000000123b */
[----:B--2---:R-:W-:Y:S01]  /*7760*/  IMAD.U32 R52, R41, 0x10000, RZ ;  /* 0x0001000029347824 */ /* 0x004fe200078e00ff */
[----:B------:R-:W-:Y:S01]  /*7770*/  SHF.R.U64 R68, R56, 0x10, R57 ;  /* 0x0000001038447819 */ /* 0x000fe20000001239 */
[----:B0-----:R-:W-:Y:S01]  /*7780*/  IMAD.U32 R48, R13, 0x10000, RZ ;  /* 0x000100000d307824 */ /* 0x001fe200078e00ff */
[----:B------:R-:W-:Y:S01]  /*7790*/  SHF.R.U64 R58, R64, 0x10, R65 ;  /* 0x00000010403a7819 */ /* 0x000fe20000001241 */
[----:B------:R-:W-:Y:S01]  /*77a0*/  IMAD.U32 R54, R43, 0x10000, RZ ;  /* 0x000100002b367824 */ /* 0x000fe200078e00ff */
[----:B------:R-:W-:Y:S01]  /*77b0*/  SHF.R.U32.HI R57, RZ, 0x10, R57 ;  /* 0x00000010ff397819 */ /* 0x000fe20000011639 */
[----:B------:R-:W-:Y:S01]  /*77c0*/  IMAD.U32 R50, R40, 0x10000, RZ ;  /* 0x0001000028327824 */ /* 0x000fe200078e00ff */
[----:B------:R-:W-:Y:S02]  /*77d0*/  SHF.R.U32.HI R65, RZ, 0x10, R65 ;  /* 0x00000010ff417819 */ /* 0x000fe40000011641 */
[----:B------:R-:W-:-:S02]  /*77e0*/  PRMT R120, R120, 0x5410, R57 ;  /* 0x0000541078787816 */ /* 0x000fc40000000039 */
[----:B------:R-:W-:Y:S02]  /*77f0*/  PRMT R124, R124, 0x5410, R65 ;  /* 0x000054107c7c7816 */ /* 0x000fe40000000041 */
[----:B------:R-:W-:Y:S01]  /*7800*/  SHF.R.U32.HI R60, RZ, 0x10, R59 ;  /* 0x00000010ff3c7819 */ /* 0x000fe2000001163b */
[----:B------:R-:W-:Y:S01]  /*7810*/  IMAD.U32 R57, R120, 0x10000, RZ ;  /* 0x0001000078397824 */ /* 0x000fe200078e00ff */
[--C-:B------:R-:W-:Y:S01]  /*7820*/  SHF.R.U64 R56, R66, 0x10, R67.reuse ;  /* 0x0000001042387819 */ /* 0x100fe20000001243 */
[----:B------:R-:W-:Y:S01]  /*7830*/  IMAD.U32 R59, R124, 0x10000, RZ ;  /* 0x000100007c3b7824 */ /* 0x000fe200078e00ff */
[----:B------:R-:W-:Y:S01]  /*7840*/  SHF.R.U32.HI R67, RZ, 0x10, R67 ;  /* 0x00000010ff437819 */ /* 0x000fe20000011643 */
[C---:B------:R-:W-:Y:S01]  /*7850*/  FMUL.FTZ R63, R52.reuse, R57 ;  /* 0x00000039343f7220 */ /* 0x040fe20000410000 */
[----:B------:R-:W-:Y:S01]  /*7860*/  LOP3.LUT R53, R41, 0xffff0000, RZ, 0xc0, !PT ;  /* 0xffff000029357812 */ /* 0x000fe200078ec0ff */
[-C--:B------:R-:W-:Y:S01]  /*7870*/  FMUL.FTZ R61, R52, R59.reuse ;  /* 0x0000003b343d7220 */ /* 0x080fe20000410000 */
[----:B------:R-:W-:Y:S01]  /*7880*/  PRMT R122, R122, 0x5410, R67 ;  /* 0x000054107a7a7816 */ /* 0x000fe20000000043 */
[----:B------:R-:W-:Y:S01]  /*7890*/  FFMA.FTZ R63, R48, R59, R63 ;  /* 0x0000003b303f7223 */ /* 0x000fe2000001003f */
[----:B------:R-:W-:-:S02]  /*78a0*/  LOP3.LUT R120, R120, 0xffff0000, RZ, 0xc0, !PT ;  /* 0xffff000078787812 */ /* 0x000fc400078ec0ff */
[----:B------:R-:W-:Y:S02]  /*78b0*/  LOP3.LUT R124, R124, 0xffff0000, RZ, 0xc0, !PT ;  /* 0xffff00007c7c7812 */ /* 0x000fe400078ec0ff */
[----:B------:R-:W-:Y:S02]  /*78c0*/  PRMT R117, R117, 0x5410, R60 ;  /* 0x0000541075757816 */ /* 0x000fe4000000003c */
[----:B------:R-:W-:Y:S01]  /*78d0*/  PRMT R121, R121, 0x5410, R56 ;  /* 0x0000541079797816 */ /* 0x000fe20000000038 */
[----:B------:R-:W-:Y:S01]  /*78e0*/  FFMA.FTZ R56, R48, R57, -R61 ;  /* 0x0000003930387223 */ /* 0x000fe2000001083d */
[----:B------:R-:W-:Y:S01]  /*78f0*/  LOP3.LUT R49, R13, 0xffff0000, RZ, 0xc0, !PT ;  /* 0xffff00000d317812 */ /* 0x000fe200078ec0ff */
[C---:B------:R-:W-:Y:S02]  /*7900*/  IMAD.U32 R61, R122.reuse, 0x10000, RZ ;  /* 0x000100007a3d7824 */ /* 0x040fe400078e00ff */
[----:B------:R-:W-:Y:S01]  /*7910*/  FMUL.FTZ R48, R53, R120 ;  /* 0x0000007835307220 */ /* 0x000fe20000410000 */
[----:B------:R-:W-:Y:S01]  /*7920*/  LOP3.LUT R55, R43, 0xffff0000, RZ, 0xc0, !PT ;  /* 0xffff00002b377812 */ /* 0x000fe200078ec0ff */
[-C--:B------:R-:W-:Y:S01]  /*7930*/  FMUL.FTZ R52, R53, R124.reuse ;  /* 0x0000007c35347220 */ /* 0x080fe20000410000 */
[----:B------:R-:W-:Y:S01]  /*7940*/  LOP3.LUT R122, R122, 0xffff0000, RZ, 0xc0, !PT ;  /* 0xffff00007a7a7812 */ /* 0x000fe200078ec0ff */
[----:B------:R-:W-:Y:S01]  /*7950*/  IMAD.U32 R57, R117, 0x10000, RZ ;  /* 0x0001000075397824 */ /* 0x000fe200078e00ff */
[----:B------:R-:W-:Y:S01]  /*7960*/  PRMT R123, R123, 0x5410, R58 ;  /* 0x000054107b7b7816 */ /* 0x000fe2000000003a */
[C---:B------:R-:W-:Y:S01]  /*7970*/  FFMA.FTZ R124, R49.reuse, R124, R48 ;  /* 0x0000007c317c7223 */ /* 0x040fe20000010030 */
[----:B------:R-:W-:Y:S01]  /*7980*/  LOP3.LUT R51, R40, 0xffff0000, RZ, 0xc0, !PT ;  /* 0xffff000028337812 */ /* 0x000fe200078ec0ff */
[----:B------:R-:W-:Y:S01]  /*7990*/  FFMA.FTZ R59, R49, R120, -R52 ;  /* 0x00000078313b7223 */ /* 0x000fe20000010834 */
[----:B------:R-:W-:Y:S01]  /*79a0*/  LOP3.LUT R41, R15, 0xffff0000, RZ, 0xc0, !PT ;  /* 0xffff00000f297812 */ /* 0x000fe200078ec0ff */
[C---:B------:R-:W-:Y:S01]  /*79b0*/  FMUL.FTZ R53, R54.reuse, R61 ;  /* 0x0000003d36357220 */ /* 0x040fe20000410000 */
[----:B------:R-:W-:Y:S01]  /*79c0*/  LOP3.LUT R48, R117, 0xffff0000, RZ, 0xc0, !PT ;  /* 0xffff000075307812 */ /* 0x000fe200078ec0ff */
[----:B------:R-:W-:Y:S01]  /*79d0*/  IMAD.U32 R40, R15, 0x10000, RZ ;  /* 0x000100000f287824 */ /* 0x000fe200078e00ff */
[----:B------:R-:W-:Y:S01]  /*79e0*/  PRMT R119, R119, 0x5410, R68 ;  /* 0x0000541077777816 */ /* 0x000fe20000000044 */
[----:B------:R-:W-:Y:S01]  /*79f0*/  FMUL.FTZ R54, R54, R57 ;  /* 0x0000003936367220 */ /* 0x000fe20000410000 */
[----:B------:R-:W-:Y:S01]  /*7a00*/  FMUL.FTZ R52, R55, R122 ;  /* 0x0000007a37347220 */ /* 0x000fe20000410000 */
[----:B------:R-:W-:-:S02]  /*7a10*/  IMAD.U32 R49, R123, 0x10000, RZ ;  /* 0x000100007b317824 */ /* 0x000fc400078e00ff */
[C---:B------:R-:W-:Y:S01]  /*7a20*/  FFMA.FTZ R57, R40.reuse, R57, -R53 ;  /* 0x0000003928397223 */ /* 0x040fe20000010835 */
[----:B------:R-:W-:Y:S01]  /*7a30*/  FFMA.FTZ R54, R40, R61, R54 ;  /* 0x0000003d28367223 */ /* 0x000fe20000010036 */
[-C--:B------:R-:W-:Y:S01]  /*7a40*/  FMUL.FTZ R60, R55, R48.reuse ;  /* 0x00000030373c7220 */ /* 0x080fe20000410000 */
[----:B------:R-:W-:Y:S01]  /*7a50*/  FFMA.FTZ R58, R41, R48, -R52 ;  /* 0x00000030293a7223 */ /* 0x000fe20000010834 */
[----:B------:R-:W-:Y:S01]  /*7a60*/  IMAD.U32 R13, R12, 0x10000, RZ ;  /* 0x000100000c0d7824 */ /* 0x000fe200078e00ff */
[----:B------:R-:W-:Y:S01]  /*7a70*/  LOP3.LUT R123, R123, 0xffff0000, RZ, 0xc0, !PT ;  /* 0xffff00007b7b7812 */ /* 0x000fe200078ec0ff */
[----:B------:R-:W-:Y:S02]  /*7a80*/  IMAD.U32 R40, R119, 0x10000, RZ ;  /* 0x0001000077287824 */ /* 0x000fe400078e00ff */
[----:B------:R-:W-:Y:S01]  /*7a90*/  FMUL.FTZ R48, R50, R49 ;  /* 0x0000003132307220 */ /* 0x000fe20000410000 */
[----:B------:R-:W-:Y:S01]  /*7aa0*/  PRMT R115, R115, 0x5410, R62 ;  /* 0x0000541073737816 */ /* 0x000fe2000000003e */
[----:B------:R-:W-:Y:S01]  /*7ab0*/  FFMA.FTZ R55, R41, R122, R60 ;  /* 0x0000007a29377223 */ /* 0x000fe2000001003c */
[----:B------:R-:W-:Y:S01]  /*7ac0*/  LOP3.LUT R119, R119, 0xffff0000, RZ, 0xc0, !PT ;  /* 0xffff000077777812 */ /* 0x000fe200078ec0ff */
[----:B------:R-:W-:Y:S01]  /*7ad0*/  FFMA.FTZ R41, R13, R40, -R48 ;  /* 0x000000280d297223 */ /* 0x000fe20000010830 */
[----:B------:R-:W-:Y:S01]  /*7ae0*/  LOP3.LUT R12, R12, 0xffff0000, RZ, 0xc0, !PT ;  /* 0xffff00000c0c7812 */ /* 0x000fe200078ec0ff */
[----:B------:R-:W-:-:S02]  /*7af0*/  IMAD.U32 R43, R42, 0x10000, RZ ;  /* 0x000100002a2b7824 */ /* 0x000fc400078e00ff */
[----:B------:R-:W-:Y:S01]  /*7b00*/  FMUL.FTZ R50, R50, R40 ;  /* 0x0000002832327220 */ /* 0x000fe20000410000 */
[----:B------:R-:W-:Y:S01]  /*7b10*/  FMUL.FTZ R53, R51, R123 ;  /* 0x0000007b33357220 */ /* 0x000fe20000410000 */
[----:B------:R-:W-:Y:S01]  /*7b20*/  IMAD.U32 R48, R121, 0x10000, RZ ;  /* 0x0001000079307824 */ /* 0x000fe200078e00ff */
[----:B------:R-:W-:Y:S01]  /*7b30*/  LOP3.LUT R42, R42, 0xffff0000, RZ, 0xc0, !PT ;  /* 0xffff00002a2a7812 */ /* 0x000fe200078ec0ff */
[----:B------:R-:W-:Y:S01]  /*7b40*/  FMUL.FTZ R51, R51, R119 ;  /* 0x0000007733337220 */ /* 0x000fe20000410000 */
[----:B------:R-:W-:Y:S01]  /*7b50*/  IMAD.U32 R40, R115, 0x10000, RZ ;  /* 0x0001000073287824 */ /* 0x000fe200078e00ff */
[----:B------:R-:W-:Y:S01]  /*7b60*/  LOP3.LUT R121, R121, 0xffff0000, RZ, 0xc0, !PT ;  /* 0xffff000079797812 */ /* 0x000fe200078ec0ff */
[C---:B------:R-:W-:Y:S01]  /*7b70*/  IMAD.U32 R15, R14.reuse, 0x10000, RZ ;  /* 0x000100000e0f7824 */ /* 0x040fe200078e00ff */
[----:B------:R-:W-:Y:S01]  /*7b80*/  LOP3.LUT R115, R115, 0xffff0000, RZ, 0xc0, !PT ;  /* 0xffff000073737812 */ /* 0x000fe200078ec0ff */
[----:B------:R-:W-:Y:S01]  /*7b90*/  FFMA.FTZ R50, R13, R49, R50 ;  /* 0x000000310d327223 */ /* 0x000fe20000010032 */
[----:B------:R-:W-:Y:S01]  /*7ba0*/  LOP3.LUT R14, R14, 0xffff0000, RZ, 0xc0, !PT ;  /* 0xffff00000e0e7812 */ /* 0x000fe200078ec0ff */
[C---:B------:R-:W-:Y:S01]  /*7bb0*/  FFMA.FTZ R52, R12.reuse, R119, -R53 ;  /* 0x000000770c347223 */ /* 0x040fe20000010835 */
        /* <DEDUP_REMOVED lines=21> */
.L_x_1639:
[----:B------:R-:W-:Y:S05]  /*7d10*/  BSYNC B1 ;  /* 0x0000000000017941 */ /* 0x000fea0003800000 */
.L_x_1638:
[----:B0-----:R0:W-:Y:S01]  /*7d20*/  ST.E.128 desc[UR60][R46.64], R12 ;  /* 0x0000000c2e007985 */ /* 0x0011e2000c101d3c */
[----:B------:R-:W-:-:S13]  /*7d30*/  ISETP.GE.AND P0, PT, R11, R116, PT ;  /* 0x000000740b00720c */ /* 0x000fda0003f06270 */
[----:B------:R-:W-:Y:S05]  /*7d40*/  @P0 BRA `(.L_x_1602) ;  /* 0x0000000400740947 */ /* 0x000fea0003800000 */
[----:B------:R-:W-:-:S05]  /*7d50*/  IMAD.WIDE R44, R11, 0x2, R44 ;  /* 0x000000020b2c7825 */ /* 0x000fca00078e022c */
[----:B--2---:R2:W-:Y:S01]  /*7d60*/  ST.E.128 desc[UR60][R44.64], R40 ;  /* 0x000000282c007985 */ /* 0x0045e2000c101d3c */
[----:B------:R-:W-:Y:S05]  /*7d70*/  BRA `(.L_x_1602) ;  /* 0x0000000400687947 */ /* 0x000fea0003800000 */
.L_x_1575:
[----:B------:R-:W-:-:S13]  /*7d80*/  ISETP.NE.AND P5, PT, R225, 0x3, PT ;  /* 0x00000003e100780c */ /* 0x000fda0003fa5270 */
[----:B------:R-:W-:Y:S05]  /*7d90*/  @!P5 BRA `(.L_x_1640) ;  /* 0x000000000004d947 */ /* 0x000fea0003800000 */
[----:B------:R-:W-:Y:S01]  /*7da0*/  BPT.TRAP 0x1 ;  /* 0x000000040000795c */ /* 0x000fe20000300000 */
.L_x_1640:
[----:B------:R-:W2:Y:S01]  /*7db0*/  LDL R11, [R1+0x1c] ;  /* 0x00001c00010b7983 */ /* 0x000ea20000100800 */
[----:B------:R-:W-:Y:S01]  /*7dc0*/  IMAD R90, R200, 0x8, R18 ;  /* 0x00000008c85a7824 */ /* 0x000fe200078e0212 */
[----:B------:R-:W-:Y:S01]  /*7dd0*/  BSSY B1, `(.L_x_1641) ;  /* 0x0000005000017945 */ /* 0x000fe20003800000 */
[----:B------:R-:W-:Y:S02]  /*7de0*/  SHF.R.S32.HI R101, RZ, 0x1f, R103 ;  /* 0x0000001fff657819 */ /* 0x000fe40000011467 */
[----:B--2---:R-:W-:-:S04]  /*7df0*/  SHF.L.U32 R105, R11, 0x1f, RZ ;  /* 0x0000001f0b697819 */ /* 0x004fc800000006ff */
[----:B------:R-:W0:Y:S02]  /*7e00*/  SYNCS.PHASECHK.TRANS64.TRYWAIT P0, [R90+URZ+0x30890], R105 ;  /* 0x030890695a0075a7 */ /* 0x000e24000800017f */
[----:B0-----:R-:W-:Y:S05]  /*7e10*/  @!P0 BRA `(.L_x_1642) ;  /* 0x0000023000ec8947 */ /* 0x001fea0003800000 */
.L_x_2023:
[----:B------:R-:W-:Y:S05]  /*7e20*/  BSYNC B1 ;  /* 0x0000000000017941 */ /* 0x000fea0003800000 */
.L_x_1641:
[----:B------:R-:W2:Y:S01]  /*7e30*/  LDL R40, [R1+0x10] ;  /* 0x0000100001287983 */ /* 0x000ea20000100800 */
        /* <DEDUP_REMOVED lines=20> */
[----:B------:R-:W-:-:S03]  /*7f80*/  UMOV UR4, 0xffffffff ;  /* 0xffffffff00047882 */ /* 0x000fc60000000000 */
[----:B------:R-:W-:Y:S01]  /*7f90*/  LEA.HI.X R43, R12, UR5, R11, 0x1, P0 ;  /* 0x000000050c2b7c11 */ /* 0x000fe200080f0c0b */
[----:B--2---:R-:W-:-:S05]  /*7fa0*/  IMAD.IADD R50, R99, 0x1, -R40 ;  /* 0x0000000163327824 */ /* 0x004fca00078e0a28 */
[----:B------:R-:W-:Y:S01]  /*7fb0*/  ISETP.GE.AND P0, PT, R50, 0x1, PT ;  /* 0x000000013200780c */ /* 0x000fe20003f06270 */
[----:B------:R-:W-:-:S12]  /*7fc0*/  BRA.DIV UR4, `(.L_x_1643) ;  /* 0x0000023204947947 */ /* 0x000fd8000b800000 */
[----:B------:R1:W2:Y:S04]  /*7fd0*/  SHFL.IDX PT, R40, R43, RZ, 0x181f ;  /* 0x00181fff2b287589 */ /* 0x0002a800000e0000 */
[----:B------:R1:W3:Y:S02]  /*7fe0*/  SHFL.IDX PT, R42, R41, RZ, 0x181f ;  /* 0x00181fff292a7589 */ /* 0x0002e400000e0000 */
.L_x_2027:
[----:B------:R-:W-:Y:S04]  /*7ff0*/  BSSY B1, `(.L_x_1644) ;  /* 0x0000017000017945 */ /* 0x000fe80003800000 */
[----:B------:R-:W-:Y:S05]  /*8000*/  @!P0 BRA `(.L_x_1645) ;  /* 0x0000000000548947 */ /* 0x000fea0003800000 */
[----:B------:R-:W-:Y:S02]  /*8010*/  ULDC UR4, c[0x0][0x2f4] ;  /* 0x0000bd0000047ab9 */ /* 0x000fe40000000800 */
        /* <DEDUP_REMOVED lines=20> */
.L_x_1645:
[----:B------:R-:W-:Y:S05]  /*8160*/  BSYNC B1 ;  /* 0x0000000000017941 */ /* 0x000fea0003800000 */
.L_x_1644:
[----:B------:R-:W-:-:S03]  /*8170*/  UMOV UR4, 0xffffffff ;  /* 0xffffffff00047882 */ /* 0x000fc60000000000 */
[----:B------:R-:W-:Y:S05]  /*8180*/  BRA.DIV UR4, `(.L_x_1646) ;  /* 0x0000023204707947 */ /* 0x000fea000b800000 */
[----:B--2---:R2:W0:Y:S04]  /*8190*/  SHFL.IDX PT, R40, R43, 0x1, 0x181f ;  /* 0x00381f002b287f89 */ /* 0x00442800000e0000 */
[----:B---3--:R2:W3:Y:S02]  /*81a0*/  SHFL.IDX PT, R42, R41, 0x1, 0x181f ;  /* 0x00381f00292a7f89 */ /* 0x0084e400000e0000 */
.L_x_2031:
[----:B------:R-:W-:-:S13]  /*81b0*/  ISETP.GE.AND P0, PT, R50, 0x21, PT ;  /* 0x000000213200780c */ /* 0x000fda0003f06270 */
[----:B------:R-:W-:Y:S05]  /*81c0*/  @!P0 BRA `(.L_x_1602) ;  /* 0x0000000000548947 */ /* 0x000fea0003800000 */
[----:B------:R-:W-:Y:S02]  /*81d0*/  ULDC UR4, c[0x0][0x2f4] ;  /* 0x0000bd0000047ab9 */ /* 0x000fe40000000800 */
[----:B------:R-:W-:Y:S02]  /*81e0*/  ISETP.GE.AND P6, PT, R16, UR4, PT ;  /* 0x0000000410007c0c */ /* 0x000fe4000bfc6270 */
[----:B------:R-:W-:-:S11]  /*81f0*/  ISETP.GE.AND P4, PT, R219, UR4, PT ;  /* 0x00000004db007c0c */ /* 0x000fd6000bf86270 */
[----:B----4-:R-:W4:Y:S01]  /*8200*/  @!P6 LDS.128 R12, [R94+0x21400] ;  /* 0x021400005e0ce984 */ /* 0x010f220000000c00 */
[----:B---3--:R-:W-:-:S04]  /*8210*/  @!P6 LEA R44, P0, R16, R42, 0x1 ;  /* 0x0000002a102ce211 */ /* 0x008fc800078008ff */
[----:B0-----:R-:W-:Y:S02]  /*8220*/  @!P6 LEA.HI.X R45, R16, R40, R17, 0x1, P0 ;  /* 0x00000028102de211 */ /* 0x001fe400000f0c11 */
[----:B------:R-:W-:-:S03]  /*8230*/  ISETP.GE.AND P0, PT, R19, UR4, PT ;  /* 0x0000000413007c0c */ /* 0x000fc6000bf06270 */
[----:B----4-:R-:W-:Y:S01]  /*8240*/  @!P6 ST.E.128 desc[UR60][R44.64], R12 ;  /* 0x0000000c2c00e985 */ /* 0x010fe2000c101d3c */
        /* <DEDUP_REMOVED lines=11> */
[----:B-12---:R-:W-:-:S05]  /*8300*/  @!P4 LEA.HI.X R43, R23, R40, R228, 0x1, P0 ;  /* 0x00000028172bc211 */ /* 0x006fca00000f0ce4 */
[----:B0-----:R0:W-:Y:S04]  /*8310*/  @!P4 ST.E.128 desc[UR60][R42.64], R12 ;  /* 0x0000000c2a00c985 */ /* 0x0011e8000c101d3c */
.L_x_1602:
[----:B------:R-:W-:Y:S05]  /*8320*/  BSYNC B0 ;  /* 0x0000000000007941 */ /* 0x000fea0003800000 */
.L_x_1574:
[----:B0-2---:R-:W0:Y:S01]  /*8330*/  S2R R11, SR_TID.X ;  /* 0x00000000000b7919 */ /* 0x005e220000002100 */
[----:B------:R-:W-:Y:S01]  /*8340*/  @!PT LDS RZ, [RZ] ;  /* 0x00000000fffff984 */ /* 0x000fe20000000800 */
[----:B------:R-:W-:Y:S01]  /*8350*/  @!PT LDS RZ, [RZ] ;  /* 0x00000000fffff984 */ /* 0x000fe20000000800 */
[----:B------:R-:W-:Y:S01]  /*8360*/  @!PT LDS RZ, [RZ] ;  /* 0x00000000fffff984 */ /* 0x000fe20000000800 */
[----:B------:R-:W-:Y:S01]  /*8370*/  @!PT LDS RZ, [RZ] ;  /* 0x00000000fffff984 */ /* 0x000fe20000000800 */
[----:B------:R2:W-:Y:S06]  /*8380*/  MEMBAR.ALL.CTA ;  /* 0x0000000000007992 */ /* 0x0005ec0000008000 */
[----:B--2---:R-:W2:Y:S01]  /*8390*/  FENCE.VIEW.ASYNC.S ;  /* 0x00000000000073c6 */ /* 0x004ea20000000000 */
[----:B------:R-:W-:Y:S05]  /*83a0*/  WARPSYNC.ALL ;  /* 0x0000000000007948 */ /* 0x000fea0003800000 */
[----:B------:R-:W-:Y:S01]  /*83b0*/  BSSY B0, `(.L_x_1647) ;  /* 0x0000009000007945 */ /* 0x000fe20003800000 */
[----:B0-----:R-:W-:Y:S01]  /*83c0*/  LOP3.LUT R11, R11, 0x7f, RZ, 0xc0, !PT ;  /* 0x0000007f0b0b7812 */ /* 0x001fe200078ec0ff */
[----:B--2---:R0:W-:Y:S03]  /*83d0*/  BAR.SYNC.DEFER_BLOCKING R98, 0x80 ;  /* 0x000200620000751d */ /* 0x0041e60000010000 */
[----:B------:R-:W-:-:S13]  /*83e0*/  ISETP.NE.AND P0, PT, R11, RZ, PT ;  /* 0x000000ff0b00720c */ /* 0x000fda0003f05270 */
[----:B------:R-:W-:-:S05]  /*83f0*/  @!P0 VIADD R11, R90, 0x308a0 ;  /* 0x000308a05a0b8836 */ /* 0x000fca0000000000 */
[----:B------:R-:W-:-:S04]  /*8400*/  @!P0 PRMT R11, RZ, 0x654, R11 ;  /* 0x00000654ff0b8816 */ /* 0x000fc8000000000b */
[----:B------:R0:W-:Y:S01]  /*8410*/  @!P0 SYNCS.ARRIVE.TRANS64.RED.A1T0 RZ, [R11+URZ], RZ ;  /* 0x000000ff0bff89a7 */ /* 0x0001e2000810043f */
[----:B------:R-:W-:Y:S05]  /*8420*/  @!P5 BRA `(.L_x_1648) ;  /* 0x000000000004d947 */ /* 0x000fea0003800000 */
[----:B------:R-:W-:Y:S01]  /*8430*/  BPT.TRAP 0x1 ;  /* 0x000000040000795c */ /* 0x000fe20000300000 */
.L_x_1648:
[----:B------:R-:W-:Y:S05]  /*8440*/  BSYNC B0 ;  /* 0x0000000000007941 */ /* 0x000fea0003800000 */
.L_x_1647:
[----:B------:R-:W2:Y:S01]  /*8450*/  SYNCS.PHASECHK.TRANS64.TRYWAIT P4, [R90+URZ+0x308b0], R105 ;  /* 0x0308b0695a0075a7 */ /* 0x000ea2000808017f */
[----:B------:R-:W-:Y:S04]  /*8460*/  BSSY B0, `(.L_x_1649) ;  /* 0x0000002000007945 */ /* 0x000fe80003800000 */
[----:B--2---:R-:W-:Y:S05]  /*8470*/  @!P4 BRA `(.L_x_1650) ;  /* 0x000002300000c947 */ /* 0x004fea0003800000 */
.L_x_2032:
[----:B------:R-:W-:Y:S05]  /*8480*/  BSYNC B0 ;  /* 0x0000000000007941 */ /* 0x000fea0003800000 */
.L_x_1649:
[----:B----4-:R-:W4:Y:S01]  /*8490*/  LDL R15, [R1+0x10] ;  /* 0x00001000010f7983 */ /* 0x010f220000100800 */
[----:B------:R-:W-:Y:S01]  /*84a0*/  ULDC.64 UR4, c[0x0][0x328] ;  /* 0x0000ca0000047ab9 */ /* 0x000fe20000000a00 */
[----:B------:R-:W-:Y:S01]  /*84b0*/  BSSY B0, `(.L_x_1651) ;  /* 0x000002c000007945 */ /* 0x000fe20003800000 */
[----:B------:R-:W-:Y:S02]  /*84c0*/  IMAD R14, R101, UR4, RZ ;  /* 0x00000004650e7c24 */ /* 0x000fe4000f8e02ff */
[----:B------:R-:W-:-:S04]  /*84d0*/  IMAD.WIDE.U32 R12, R103, UR4, RZ ;  /* 0x00000004670c7c25 */ /* 0x000fc8000f8e00ff */
[----:B------:R-:W-:Y:S01]  /*84e0*/  IMAD R103, R103, UR5, R14 ;  /* 0x0000000567677c24 */ /* 0x000fe2000f8e020e */
[----:B------:R-:W-:Y:S02]  /*84f0*/  ULDC.64 UR4, c[0x0][0x338] ;  /* 0x0000ce0000047ab9 */ /* 0x000fe40000000a00 */
[----:B0-----:R-:W-:Y:S02]  /*8500*/  IMAD R11, R100, UR4, RZ ;  /* 0x00000004640b7c24 */ /* 0x001fe4000f8e02ff */
[----:B------:R-:W-:Y:S02]  /*8510*/  IMAD.IADD R13, R13, 0x1, R103 ;  /* 0x000000010d0d7824 */ /* 0x000fe400078e0267 */
[C---:B------:R-:W-:Y:S02]  /*8520*/  IMAD R11, R104.reuse, UR5, R11 ;  /* 0x00000005680b7c24 */ /* 0x040fe4000f8e020b */
[----:B--2---:R-:W-:Y:S01]  /*8530*/  IMAD.WIDE.U32 R104, R104, UR4, R12 ;  /* 0x0000000468687c25 */ /* 0x004fe2000f8e000c */
        /* <DEDUP_REMOVED lines=10> */
[----:B------:R0:W0:Y:S01]  /*85e0*/  SHFL.IDX PT, R48, R11, RZ, 0x181f ;  /* 0x00181fff0b307589 */ /* 0x00002200000e0000 */
[----:B----4-:R-:W-:-:S05]  /*85f0*/  IMAD.IADD R99, R99, 0x1, -R15 ;  /* 0x0000000163637824 */ /* 0x010fca00078e0a0f */
[----:B------:R-:W-:-:S13]  /*8600*/  ISETP.GE.AND P4, PT, R99, 0x1, PT ;  /* 0x000000016300780c */ /* 0x000fda0003f86270 */
[----:B0-2---:R-:W-:Y:S05]  /*8610*/  @!P4 BRA `(.L_x_1652) ;  /* 0x000000000054c947 */ /* 0x005fea0003800000 */
[----:B------:R-:W-:Y:S02]  /*8620*/  ULDC UR4, c[0x0][0x2f4] ;  /* 0x0000bd0000047ab9 */ /* 0x000fe40000000800 */
[----:B------:R-:W-:Y:S02]  /*8630*/  ISETP.GE.AND P6, PT, R16, UR4, PT ;  /* 0x0000000410007c0c */ /* 0x000fe4000bfc6270 */
[----:B------:R-:W-:-:S11]  /*8640*/  ISETP.GE.AND P5, PT, R219, UR4, PT ;  /* 0x00000004db007c0c */ /* 0x000fd6000bfa6270 */
[----:B------:R-:W0:Y:S01]  /*8650*/  @!P6 LDS.128 R12, [R94+0x400] ;  /* 0x000400005e0ce984 */ /* 0x000e220000000c00 */
[----:B------:R-:W-:-:S04]  /*8660*/  @!P6 LEA R40, P4, R16, R50, 0x1 ;  /* 0x000000321028e211 */ /* 0x000fc800078808ff */
[----:B-1----:R-:W-:Y:S02]  /*8670*/  @!P6 LEA.HI.X R41, R16, R48, R17, 0x1, P4 ;  /* 0x000000301029e211 */ /* 0x002fe400020f0c11 */
[----:B------:R-:W-:-:S03]  /*8680*/  ISETP.GE.AND P4, PT, R19, UR4, PT ;  /* 0x0000000413007c0c */ /* 0x000fc6000bf86270 */
[----:B0-----:R-:W-:Y:S01]  /*8690*/  @!P6 ST.E.128 desc[UR60][R40.64], R12 ;  /* 0x0000000c2800e985 */ /* 0x001fe2000c101d3c */
[----:B---3--:R-:W-:-:S03]  /*86a0*/  @!P5 LEA R42, P6, R201, R50, 0x1 ;  /* 0x00000032c92ad211 */ /* 0x008fc600078c08ff */
        /* <DEDUP_REMOVED lines=12> */
.L_x_1652:
[----:B------:R-:W-:Y:S05]  /*8770*/  BSYNC B0 ;  /* 0x0000000000007941 */ /* 0x000fea0003800000 */
.L_x_1651:
[----:B------:R-:W-:Y:S01]  /*8780*/  ISETP.GE.AND P4, PT, R99, 0x21, PT ;  /* 0x000000216300780c */ /* 0x000fe20003f86270 */
[----:B------:R2:W4:Y:S01]  /*8790*/  SHFL.IDX PT, R48, R11, 0x1, 0x181f ;  /* 0x00381f000b307f89 */ /* 0x00052200000e0000 */
[----:B------:R-:W-:Y:S03]  /*87a0*/  BSSY B0, `(.L_x_1653) ;  /* 0x0000018000007945 */ /* 0x000fe60003800000 */
[----:B------:R-:W0:Y:S08]  /*87b0*/  SHFL.IDX PT, R46, R46, 0x1, 0x181f ;  /* 0x00381f002e2e7f89 */ /* 0x000e3000000e0000 */
[----:B--2---:R-:W-:Y:S05]  /*87c0*/  @!P4 BRA `(.L_x_1654) ;  /* 0x000000000054c947 */ /* 0x004fea0003800000 */
[----:B------:R-:W-:Y:S02]  /*87d0*/  ULDC UR4, c[0x0][0x2f4] ;  /* 0x0000bd0000047ab9 */ /* 0x000fe40000000800 */
[----:B------:R-:W-:Y:S02]  /*87e0*/  ISETP.GE.AND P6, PT, R16, UR4, PT ;  /* 0x0000000410007c0c */ /* 0x000fe4000bfc6270 */
[----:B------:R-:W-:-:S11]  /*87f0*/  ISETP.GE.AND P5, PT, R219, UR4, PT ;  /* 0x00000004db007c0c */ /* 0x000fd6000bfa6270 */
[----:B0-----:R-:W0:Y:S01]  /*8800*/  @!P6 LDS.128 R12, [R94+0x1400] ;  /* 0x001400005e0ce984 */ /* 0x001e220000000c00 */
[----:B------:R-:W-:-:S04]  /*8810*/  @!P6 LEA R40, P4, R16, R46, 0x1 ;  /* 0x0000002e1028e211 */ /* 0x000fc800078808ff */
[----:B-1--4-:R-:W-:Y:S02]  /*8820*/  @!P6 LEA.HI.X R41, R16, R48, R17, 0x1, P4 ;  /* 0x000000301029e211 */ /* 0x012fe400020f0c11 */
        /* <DEDUP_REMOVED lines=15> */
.L_x_1654:
[----:B------:R-:W-:Y:S05]  /*8920*/  BSYNC B0 ;  /* 0x0000000000007941 */ /* 0x000fea0003800000 */
.L_x_1653:
[----:B0-2---:R-:W2:Y:S01]  /*8930*/  LDL.LU R12, [R1+0x1c] ;  /* 0x00001c00010c7983 */ /* 0x005ea20000300800 */
[----:B------:R-:W-:Y:S02]  /*8940*/  VIADD R200, R200, 0x1 ;  /* 0x00000001c8c87836 */ /* 0x000fe40000000000 */
[----:B------:R-:W-:Y:S01]  /*8950*/  @!P0 VIADD R90, R90, 0x308c0 ;  /* 0x000308c05a5a8836 */ /* 0x000fe20000000000 */
[----:B------:R-:W-:Y:S01]  /*8960*/  @!PT LDS RZ, [RZ] ;  /* 0x00000000fffff984 */ /* 0x000fe20000000800 */
[----:B------:R-:W-:Y:S01]  /*8970*/  @!PT LDS RZ, [RZ] ;  /* 0x00000000fffff984 */ /* 0x000fe20000000800 */
[----:B------:R-:W-:Y:S01]  /*8980*/  @!PT LDS RZ, [RZ] ;  /* 0x00000000fffff984 */ /* 0x000fe20000000800 */
[----:B------:R-:W-:Y:S01]  /*8990*/  @!PT LDS RZ, [RZ] ;  /* 0x00000000fffff984 */ /* 0x000fe20000000800 */
[----:B------:R0:W-:Y:S06]  /*89a0*/  MEMBAR.ALL.CTA ;  /* 0x0000000000007992 */ /* 0x0001ec0000008000 */
[----:B0-----:R-:W0:Y:S02]  /*89b0*/  FENCE.VIEW.ASYNC.S ;  /* 0x00000000000073c6 */ /* 0x001e240000000000 */
[----:B0-----:R0:W-:Y:S01]  /*89c0*/  BAR.SYNC.DEFER_BLOCKING R98, 0x80 ;  /* 0x000200620000751d */ /* 0x0011e20000010000 */
[----:B------:R-:W-:-:S02]  /*89d0*/  ISETP.NE.AND P4, PT, R200, 0x2, PT ;  /* 0x00000002c800780c */ /* 0x000fc40003f85270 */
[----:B------:R-:W-:Y:S02]  /*89e0*/  @!P0 PRMT R90, RZ, 0x654, R90 ;  /* 0x00000654ff5a8816 */ /* 0x000fe4000000005a */
[----:B------:R-:W-:Y:S02]  /*89f0*/  SEL R11, RZ, 0x1, P4 ;  /* 0x00000001ff0b7807 */ /* 0x000fe40002000000 */
[----:B------:R-:W-:Y:S01]  /*8a00*/  SEL R200, R200, RZ, P4 ;  /* 0x000000ffc8c87207 */ /* 0x000fe20002000000 */
[----:B------:R0:W-:Y:S01]  /*8a10*/  @!P0 SYNCS.ARRIVE.TRANS64.RED.A1T0 RZ, [R90+URZ], RZ ;  /* 0x000000ff5aff89a7 */ /* 0x0001e2000810043f */
[----:B------:R-:W-:Y:S02]  /*8a20*/  PLOP3.LUT P0, PT, PT, PT, PT, 0x8, 0x0 ;  /* 0x000000000000781c */ /* 0x000fe40003f0e170 */
[----:B--2---:R-:W-:-:S05]  /*8a30*/  LOP3.LUT R12, R12, R11, RZ, 0x3c, !PT ;  /* 0x0000000b0c0c7212 */ /* 0x004fca00078e3cff */
[----:B------:R0:W-:Y:S01]  /*8a40*/  STL [R1+0x1c], R12 ;  /* 0x00001c0c01007387 */ /* 0x0001e20000100800 */
[----:B------:R-:W-:Y:S05]  /*8a50*/  @P3 BRA `(.L_x_1655) ;  /* 0xffffff9c00583947 */ /* 0x000fea000383ffff */
.L_x_1569:
[----:B------:R-:W2:Y:S01]  /*8a60*/  LDL R11, [R1+0x48] ;  /* 0x00004800010b7983 */ /* 0x000ea20000100800 */
[----:B------:R-:W1:Y:S01]  /*8a70*/  LDC R0, c[0x0][0x448] ;  /* 0x00011200ff007b82 */ /* 0x000e620000000800 */
[----:B------:R-:W-:Y:S01]  /*8a80*/  IADD3 R5, R220, 0x1, -R218 ;  /* 0x00000001dc057810 */ /* 0x000fe20007ffe8da */
[----:B------:R-:W-:Y:S06]  /*8a90*/  BSSY B0, `(.L_x_1656) ;  /* 0x000000d000007945 */ /* 0x000fec0003800000 */
[----:B------:R-:W3:Y:S01]  /*8aa0*/  LDC.64 R6, c[0x0][0x9e0] ;  /* 0x00027800ff067b82 */ /* 0x000ee20000000a00 */
[----:B-1----:R-:W-:-:S02]  /*8ab0*/  ISETP.NE.AND P1, PT, R0, 0x1, PT ;  /* 0x000000010000780c */ /* 0x002fc40003f25270 */
[----:B---3--:R-:W-:-:S11]  /*8ac0*/  ISETP.GE.AND P2, PT, R7, 0x1, PT ;  /* 0x000000010700780c */ /* 0x008fd60003f46270 */
[----:B------:R-:W1:Y:S08]  /*8ad0*/  @P1 LDC R3, c[0x0][0x44c] ;  /* 0x00011300ff031b82 */ /* 0x000e700000000800 */
[----:B------:R-:W3:Y:S01]  /*8ae0*/  @P1 LDC R2, c[0x0][0x450] ;  /* 0x00011400ff021b82 */ /* 0x000ee20000000800 */
[----:B--2---:R-:W-:-:S04]  /*8af0*/  VIADD R0, R11, 0x7f ;  /* 0x0000007f0b007836 */ /* 0x004fc80000000000 */
[----:B-1----:R-:W-:-:S05]  /*8b00*/  @P1 IMAD.HI.U32 R3, R0, R3, RZ ;  /* 0x0000000300031227 */ /* 0x002fca00078e00ff */
[----:B---3--:R-:W-:-:S05]  /*8b10*/  @P1 SHF.R.U32.HI R0, RZ, R2, R3 ;  /* 0x00000002ff001219 */ /* 0x008fca0000011603 */
[----:B------:R-:W-:Y:S01]  /*8b20*/  IMAD.IADD R3, R5, 0x1, R0 ;  /* 0x0000000105037824 */ /* 0x000fe200078e0200 */
[----:B------:R-:W-:Y:S06]  /*8b30*/  @P0 BRA `(.L_x_1657) ;  /* 0x0000000000080947 */ /* 0x000fec0003800000 */
[----:B------:R-:W1:Y:S02]  /*8b40*/  FENCE.VIEW.ASYNC.G ;  /* 0x00000000000073c6 */ /* 0x000e640000000100 */
[----:B-1----:R-:W-:Y:S06]  /*8b50*/  BAR.ARV 0xc, 0x180 ;  /* 0x0306000000007b1d */ /* 0x002fec0000002000 */
.L_x_1657:
[----:B------:R-:W-:Y:S05]  /*8b60*/  BSYNC B0 ;  /* 0x0000000000007941 */ /* 0x000fea0003800000 */
.L_x_1656:
[----:B------:R-:W-:Y:S01]  /*8b70*/  IMAD.IADD R0, R3, 0x1, R6 ;  /* 0x0000000103007824 */ /* 0x000fe200078e0206 */
[----:B------:R-:W-:Y:S06]  /*8b80*/  @!P2 BRA `(.L_x_1658) ;  /* 0x000000000048a947 */ /* 0x000fec0003800000 */
[C---:B------:R-:W-:Y:S01]  /*8b90*/  ISETP.GT.AND P0, PT, R3.reuse, RZ, PT ;  /* 0x000000ff0300720c */ /* 0x040fe20003f04270 */
[----:B------:R-:W-:Y:S01]  /*8ba0*/  BSSY B0, `(.L_x_1659) ;  /* 0x000000e000007945 */ /* 0x000fe20003800000 */
[----:B------:R-:W-:-:S11]  /*8bb0*/  VIADD R2, R3, 0xffffffff ;  /* 0xffffffff03027836 */ /* 0x000fd60000000000 */
[----:B------:R-:W-:Y:S05]  /*8bc0*/  @P0 BRA `(.L_x_1660) ;  /* 0x00000000001c0947 */ /* 0x000fea0003800000 */
[----:B------:R-:W-:Y:S01]  /*8bd0*/  ISETP.NE.AND P0, PT, R7, 0x1, PT ;  /* 0x000000010700780c */ /* 0x000fe20003f05270 */
[----:B------:R-:W-:-:S12]  /*8be0*/  IMAD.MOV R3, RZ, RZ, -R3 ;  /* 0x000000ffff037224 */ /* 0x000fd800078e0a03 */
[----:B------:R-:W1:Y:S02]  /*8bf0*/  @P0 LDC.64 R4, c[0x0][0x9e8] ;  /* 0x00027a00ff040b82 */ /* 0x000e640000000a00 */
[----:B-1----:R-:W-:-:S05]  /*8c00*/  @P0 IMAD.HI.U32 R2, R3, R4, RZ ;  /* 0x0000000403020227 */ /* 0x002fca00078e00ff */
[----:B------:R-:W-:-:S04]  /*8c10*/  @P0 SHF.R.U32.HI R3, RZ, R5, R2 ;  /* 0x00000005ff030219 */ /* 0x000fc80000011602 */
[----:B------:R-:W-:Y:S01]  /*8c20*/  LOP3.LUT R2, RZ, R3, RZ, 0x33, !PT ;  /* 0x00000003ff027212 */ /* 0x000fe200078e33ff */
[----:B------:R-:W-:Y:S06]  /*8c30*/  BRA `(.L_x_1661) ;  /* 0x0000000000107947 */ /* 0x000fec0003800000 */
.L_x_1660:
[----:B------:R-:W-:-:S13]  /*8c40*/  ISETP.NE.AND P0, PT, R7, 0x1, PT ;  /* 0x000000010700780c */ /* 0x000fda0003f05270 */
[----:B------:R-:W1:Y:S02]  /*8c50*/  @P0 LDC.64 R4, c[0x0][0x9e8] ;  /* 0x00027a00ff040b82 */ /* 0x000e640000000a00 */
[----:B-1----:R-:W-:-:S05]  /*8c60*/  @P0 IMAD.HI.U32 R4, R2, R4, RZ ;  /* 0x0000000402040227 */ /* 0x002fca00078e00ff */
[----:B------:R-:W-:-:S07]  /*8c70*/  @P0 SHF.R.U32.HI R2, RZ, R5, R4 ;  /* 0x00000005ff020219 */ /* 0x000fce0000011604 */
.L_x_1661:
[----:B------:R-:W-:Y:S05]  /*8c80*/  BSYNC B0 ;  /* 0x0000000000007941 */ /* 0x000fea0003800000 */
.L_x_1659:
[----:B------:R-:W-:-:S05]  /*8c90*/  IMAD R3, R2, R7, R7 ;  /* 0x0000000702037224 */ /* 0x000fca00078e0207 */
[----:B------:R-:W-:-:S07]  /*8ca0*/  VIMNMX R0, R0, R3, PT ;  /* 0x0000000300007248 */ /* 0x000fce0003fe0100 */
.L_x_1658:
[----:B------:R-:W1:Y:S01]  /*8cb0*/  @P1 LDC R2, c[0x0][0x44c] ;  /* 0x00011300ff021b82 */ /* 0x000e620000000800 */
[----:B------:R-:W-:Y:S01]  /*8cc0*/  VIADD R0, R0, 0x3f ;  /* 0x0000003f00007836 */ /* 0x000fe20000000000 */
[----:B------:R-:W-:Y:S01]  /*8cd0*/  ULDC UR4, c[0x0][0x9dc] ;  /* 0x0002770000047ab9 */ /* 0x000fe20000000800 */
[----:B------:R-:W-:-:S03]  /*8ce0*/  IMAD.MOV.U32 R5, RZ, RZ, R11 ;  /* 0x000000ffff057224 */ /* 0x000fc600078e000b */
[----:B------:R-:W-:Y:S02]  /*8cf0*/  SHF.R.S32.HI R3, RZ, 0x1f, R0 ;  /* 0x0000001fff037819 */ /* 0x000fe40000011400 */
[----:B------:R-:W2:Y:S02]  /*8d00*/  @P1 LDC R9, c[0x0][0x450] ;  /* 0x00011400ff091b82 */ /* 0x000ea40000000800 */
[----:B------:R-:W-:-:S04]  /*8d10*/  LEA.HI R3, R3, R0, RZ, 0x6 ;  /* 0x0000000003037211 */ /* 0x000fc800078f30ff */
[----:B------:R-:W-:-:S04]  /*8d20*/  SHF.R.S32.HI R0, RZ, 0x6, R3 ;  /* 0x00000006ff007819 */ /* 0x000fc80000011403 */
[----:B------:R-:W-:Y:S01]  /*8d30*/  VIMNMX R97, R97, R0, PT ;  /* 0x0000000061617248 */ /* 0x000fe20003fe0100 */
[----:B-1----:R-:W-:-:S05]  /*8d40*/  @P1 IMAD.HI.U32 R2, R11, R2, RZ ;  /* 0x000000020b021227 */ /* 0x002fca00078e00ff */
[----:B--2---:R-:W-:-:S05]  /*8d50*/  @P1 SHF.R.U32.HI R5, RZ, R9, R2 ;  /* 0x00000009ff051219 */ /* 0x004fca0000011602 */
        /* <DEDUP_REMOVED lines=13> */
.L_x_1664:
[----:B------:R-:W-:-:S13]  /*8e30*/  ISETP.NE.AND P0, PT, R7, 0x1, PT ;  /* 0x000000010700780c */ /* 0x000fda0003f05270 */
[----:B------:R-:W1:Y:S02]  /*8e40*/  @P0 LDC.64 R4, c[0x0][0x9e8] ;  /* 0x00027a00ff040b82 */ /* 0x000e640000000a00 */
[----:B-1----:R-:W-:-:S05]  /*8e50*/  @P0 IMAD.HI.U32 R0, R2, R4, RZ ;  /* 0x0000000402000227 */ /* 0x002fca00078e00ff */
[----:B------:R-:W-:-:S07]  /*8e60*/  @P0 SHF.R.U32.HI R2, RZ, R5, R0 ;  /* 0x00000005ff020219 */ /* 0x000fce0000011600 */
.L_x_1665:
[----:B------:R-:W-:Y:S05]  /*8e70*/  BSYNC B0 ;  /* 0x0000000000007941 */ /* 0x000fea0003800000 */
.L_x_1663:
[----:B------:R-:W-:-:S05]  /*8e80*/  IMAD R2, R2, R7, RZ ;  /* 0x0000000702027224 */ /* 0x000fca00078e02ff */
[----:B------:R-:W-:-:S07]  /*8e90*/  VIMNMX R3, R3, R2, !PT ;  /* 0x0000000203037248 */ /* 0x000fce0007fe0100 */
.L_x_1662:
[----:B------:R-:W-:Y:S01]  /*8ea0*/  SHF.R.S32.HI R2, RZ, 0x1f, R3 ;  /* 0x0000001fff027819 */ /* 0x000fe20000011403 */
[----:B------:R-:W-:Y:S01]  /*8eb0*/  IMAD.MOV.U32 R0, RZ, RZ, RZ ;  /* 0x000000ffff007224 */ /* 0x000fe200078e00ff */
[----:B------:R-:W-:Y:S02]  /*8ec0*/  PLOP3.LUT P0, PT, PT, PT, PT, 0x80, 0x0 ;  /* 0x000000000000781c */ /* 0x000fe40003f0f070 */
[----:B------:R-:W-:Y:S02]  /*8ed0*/  CS2R R4, SRZ ;  /* 0x0000000000047805 */ /* 0x000fe4000001ff00 */
[----:B------:R-:W-:Y:S02]  /*8ee0*/  LEA.HI R6, R2, R3, RZ, 0x6 ;  /* 0x0000000302067211 */ /* 0x000fe400078f30ff */
[----:B------:R-:W-:Y:S02]  /*8ef0*/  CS2R R150, SRZ ;  /* 0x0000000000967805 */ /* 0x000fe4000001ff00 */
[----:B------:R-:W-:-:S02]  /*8f00*/  CS2R R148, SRZ ;  /* 0x0000000000947805 */ /* 0x000fc4000001ff00 */
[----:B------:R-:W-:Y:S02]  /*8f10*/  CS2R R146, SRZ ;  /* 0x0000000000927805 */ /* 0x000fe4000001ff00 */
[----:B------:R-:W-:Y:S02]  /*8f20*/  SHF.R.S32.HI R6, RZ, 0x6, R6 ;  /* 0x00000006ff067819 */ /* 0x000fe40000011406 */
[----:B------:R-:W-:Y:S02]  /*8f30*/  CS2R R144, SRZ ;  /* 0x0000000000907805 */ /* 0x000fe4000001ff00 */
[----:B------:R-:W-:Y:S02]  /*8f40*/  CS2R R142, SRZ ;  /* 0x00000000008e7805 */ /* 0x000fe4000001ff00 */
[----:B------:R-:W-:Y:S02]  /*8f50*/  CS2R R140, SRZ ;  /* 0x00000000008c7805 */ /* 0x000fe4000001ff00 */
[----:B------:R-:W-:-:S02]  /*8f60*/  VIMNMX R7, RZ, R6, !PT ;  /* 0x00000006ff077248 */ /* 0x000fc40007fe0100 */
[----:B------:R-:W-:Y:S02]  /*8f70*/  CS2R R138, SRZ ;  /* 0x00000000008a7805 */ /* 0x000fe4000001ff00 */
[----:B------:R-:W-:Y:S02]  /*8f80*/  CS2R R136, SRZ ;  /* 0x0000000000887805 */ /* 0x000fe4000001ff00 */
[----:B------:R-:W-:Y:S02]  /*8f90*/  CS2R R134, SRZ ;  /* 0x0000000000867805 */ /* 0x000fe4000001ff00 */
[----:B------:R-:W-:Y:S01]  /*8fa0*/  ISETP.GT.AND P1, PT, R97, R7, PT ;  /* 0x000000076100720c */ /* 0x000fe20003f24270 */
[----:B------:R1:W-:Y:S01]  /*8fb0*/  STL [R1+0x64], R7 ;  /* 0x0000640701007387 */ /* 0x0003e20000100800 */
[----:B------:R-:W-:Y:S02]  /*8fc0*/  CS2R R132, SRZ ;  /* 0x0000000000847805 */ /* 0x000fe4000001ff00 */
[----:B------:R-:W-:-:S02]  /*8fd0*/  CS2R R100, SRZ ;  /* 0x0000000000647805 */ /* 0x000fc4000001ff00 */
[----:B------:R-:W-:Y:S02]  /*8fe0*/  CS2R R92, SRZ ;  /* 0x00000000005c7805 */ /* 0x000fe4000001ff00 */
[----:B------:R-:W-:Y:S01]  /*8ff0*/  CS2R R108, SRZ ;  /* 0x00000000006c7805 */ /* 0x000fe2000001ff00 */
[----:B------:R-:W-:Y:S01]  /*9000*/  IMAD.MOV.U32 R172, RZ, RZ, RZ ;  /* 0x000000ffffac7224 */ /* 0x000fe200078e00ff */
        /* <DEDUP_REMOVED lines=16> */
[----:B----4-:R-:W-:Y:S02]  /*9110*/  CS2R R48, SRZ ;  /* 0x0000000000307805 */ /* 0x010fe4000001ff00 */
[----:B------:R-:W-:Y:S02]  /*9120*/  CS2R R168, SRZ ;  /* 0x0000000000a87805 */ /* 0x000fe4000001ff00 */
[----:B------:R-:W-:Y:S02]  /*9130*/  CS2R R44, SRZ ;  /* 0x00000000002c7805 */ /* 0x000fe4000001ff00 */
[----:B------:R-:W-:Y:S02]  /*9140*/  CS2R R40, SRZ ;  /* 0x0000000000287805 */ /* 0x000fe4000001ff00 */
[----:B0-----:R-:W-:Y:S02]  /*9150*/  CS2R R98, SRZ ;  /* 0x0000000000627805 */ /* 0x001fe4000001ff00 */
        /* <DEDUP_REMOVED lines=29> */
[----:B------:R-:W-:Y:S01]  /*9330*/  CS2R R24, SRZ ;  /* 0x0000000000187805 */ /* 0x000fe2000001ff00 */
[----:B-1----:R-:W-:Y:S06]  /*9340*/  @!P1 BRA `(.L_x_1666) ;  /* 0x0000017000889947 */ /* 0x002fec0003800000 */
[----:B------:R-:W2:Y:S01]  /*9350*/  LDL R7, [R1+0xa8] ;  /* 0x0000a80001077983 */ /* 0x000ea20000100800 */
[----:B------:R-:W-:Y:S03]  /*9360*/  BSSY B6, `(.L_x_1667) ;  /* 0x000001c000067945 */ /* 0x000fe60003800000 */
[----:B--2---:R-:W0:Y:S02]  /*9370*/  SHFL.IDX PT, R0, R7, RZ, 0x1f ;  /* 0x00001fff07007589 */ /* 0x004e2400000e0000 */
[----:B0-----:R-:W-:-:S04]  /*9380*/  LEA.HI R2, R0, R0, RZ, 0x1 ;  /* 0x0000000000027211 */ /* 0x001fc800078f08ff */
[----:B------:R-:W-:Y:S01]  /*9390*/  LOP3.LUT R3, R2, 0x1e, RZ, 0xc0, !PT ;  /* 0x0000001e02037812 */ /* 0x000fe200078ec0ff */
[----:B------:R-:W-:-:S04]  /*93a0*/  VIADD R2, R18, 0x10400 ;  /* 0x0001040012027836 */ /* 0x000fc80000000000 */
[----:B------:R-:W-:Y:S01]  /*93b0*/  IMAD.IADD R3, R0, 0x1, -R3 ;  /* 0x0000000100037824 */ /* 0x000fe200078e0a03 */
[----:B------:R-:W-:-:S03]  /*93c0*/  LOP3.LUT P0, RZ, R2, 0x3ff, RZ, 0xc0, !PT ;  /* 0x000003ff02ff7812 */ /* 0x000fc6000780c0ff */
[----:B------:R-:W-:Y:S01]  /*93d0*/  IMAD R3, R3, 0x2000, R2 ;  /* 0x0000200003037824 */ /* 0x000fe200078e0202 */
[----:B------:R-:W-:-:S04]  /*93e0*/  P2R R24, PR, RZ, 0x1 ;  /* 0x00000001ff187803 */ /* 0x000fc80000000000 */
[----:B------:R-:W-:-:S04]  /*93f0*/  SHF.R.U32.HI R2, RZ, 0x4, R3 ;  /* 0x00000004ff027819 */ /* 0x000fc80000011603 */
[----:B------:R-:W-:Y:S01]  /*9400*/  LOP3.LUT R2, R2, 0x3fff, RZ, 0xc0, !PT ;  /* 0x00003fff02027812 */ /* 0x000fe200078ec0ff */
[----:B------:R-:W-:Y:S06]  /*9410*/  @!P0 BRA `(.L_x_1668) ;  /* 0x0000000000408947 */ /* 0x000fec0003800000 */
        /* <DEDUP_REMOVED lines=16> */
.L_x_1668:
[----:B------:R-:W-:Y:S05]  /*9520*/  BSYNC B6 ;  /* 0x0000000000067941 */ /* 0x000fea0003800000 */
.L_x_1667:
        /* <DEDUP_REMOVED lines=13> */
.L_x_1672:
[----:B-1----:R1:W2:Y:S02]  /*9600*/  SYNCS.PHASECHK.TRANS64.TRYWAIT P0, [R18+URZ+0x30800], R3 ;  /* 0x03080003120075a7 */ /* 0x0022a4000800017f */
[----:B--2---:R-:W-:Y:S05]  /*9610*/  @!P0 NANOSLEEP.SYNCS 0x989680 ;  /* 0x009896800000895d */ /* 0x004fea0003900000 */
[----:B------:R-:W2:Y:S02]  /*9620*/  @!P0 SYNCS.PHASECHK.TRANS64 P0, [R18+URZ+0x30800], R3 ;  /* 0x03080003120085a7 */ /* 0x000ea4000800007f */
[----:B--2---:R-:W-:Y:S05]  /*9630*/  @!P0 BRA `(.L_x_1672) ;  /* 0xfffffffc00f08947 */ /* 0x004fea000383ffff */
.L_x_1671:
[----:B------:R-:W-:Y:S05]  /*9640*/  BSYNC B0 ;  /* 0x0000000000007941 */ /* 0x000fea0003800000 */
.L_x_1670:
[----:B------:R-:W-:Y:S05]  /*9650*/  BRA `(.L_x_1673) ;  /* 0x0000009c00807947 */ /* 0x000fea0003800000 */
.L_x_1669:
[----:B------:R-:W-:Y:S01]  /*9660*/  ISETP.NE.AND P0, PT, R24, RZ, PT ;  /* 0x000000ff1800720c */ /* 0x000fe20003f05270 */
[----:B------:R-:W-:Y:S01]  /*9670*/  ULDC.64 UR4, c[0x0][0x3f8] ;  /* 0x0000fe0000047ab9 */ /* 0x000fe20000000a00 */
[----:B-----5:R-:W-:Y:S01]  /*9680*/  SHF.R.S32.HI R0, RZ, 0x1f, R96 ;  /* 0x0000001fff007819 */ /* 0x020fe20000011460 */
[----:B------:R-:W-:Y:S01]  /*9690*/  ULDC.64 UR6, c[0x0][0x408] ;  /* 0x0001020000067ab9 */ /* 0x000fe20000000a00 */
[----:B------:R-:W-:Y:S01]  /*96a0*/  IMAD.WIDE.U32 R24, R96, UR4, RZ ;  /* 0x0000000460187c25 */ /* 0x000fe2000f8e00ff */
[----:B------:R-:W-:Y:S03]  /*96b0*/  BSSY B6, `(.L_x_1674) ;  /* 0x0000019000067945 */ /* 0x000fe60003800000 */
[C---:B------:R-:W-:Y:S02]  /*96c0*/  IMAD R3, R0.reuse, UR4, RZ ;  /* 0x0000000400037c24 */ /* 0x040fe4000f8e02ff */
[----:B------:R-:W-:-:S02]  /*96d0*/  IMAD R5, R0, UR6, RZ ;  /* 0x0000000600057c24 */ /* 0x000fc4000f8e02ff */
[C---:B------:R-:W-:Y:S02]  /*96e0*/  IMAD R3, R96.reuse, UR5, R3 ;  /* 0x0000000560037c24 */ /* 0x040fe4000f8e0203 */
[C---:B------:R-:W-:Y:S02]  /*96f0*/  IMAD R5, R96.reuse, UR7, R5 ;  /* 0x0000000760057c24 */ /* 0x040fe4000f8e0205 */
[----:B------:R-:W-:-:S04]  /*9700*/  IMAD.WIDE.U32 R26, R96, UR6, RZ ;  /* 0x00000006601a7c25 */ /* 0x000fc8000f8e00ff */
[----:B------:R-:W-:Y:S02]  /*9710*/  IMAD.IADD R29, R3, 0x1, R25 ;  /* 0x00000001031d7824 */ /* 0x000fe400078e0219 */
[----:B------:R-:W-:Y:S01]  /*9720*/  IMAD.IADD R31, R5, 0x1, R27 ;  /* 0x00000001051f7824 */ /* 0x000fe200078e021b */
        /* <DEDUP_REMOVED lines=17> */
.L_x_1675:
[----:B------:R-:W-:Y:S05]  /*9840*/  BSYNC B6 ;  /* 0x0000000000067941 */ /* 0x000fea0003800000 */
.L_x_1674:
[----:B------:R-:W2:Y:S01]  /*9850*/  LDL R149, [R1+0x48] ;  /* 0x0000480001957983 */ /* 0x000ea20000100800 */
[----:B------:R-:W-:-:S03]  /*9860*/  ULDC.U8 UR4, c[0x0][0x410] ;  /* 0x0001040000047ab9 */ /* 0x000fc60000000000 */
[----:B------:R-:W2:Y:S04]  /*9870*/  LDL R128, [R1+0x10] ;  /* 0x0000100001807983 */ /* 0x000ea80000100800 */
[----:B------:R-:W3:Y:S01]  /*9880*/  LDL R21, [R1+0x68] ;  /* 0x0000680001157983 */ /* 0x000ee20000100800 */
[----:B------:R-:W-:Y:S01]  /*9890*/  ISETP.NE.AND P0, PT, RZ, UR4, PT ;  /* 0x00000004ff007c0c */ /* 0x000fe2000bf05270 */
[----:B------:R-:W-:Y:S01]  /*98a0*/  BSSY B0, `(.L_x_1676) ;  /* 0x00009b3000007945 */ /* 0x000fe20003800000 */
[C---:B--2---:R-:W-:Y:S02]  /*98b0*/  IMAD.IADD R84, R128.reuse, 0x1, R149 ;  /* 0x0000000180547824 */ /* 0x044fe400078e0295 */
[C---:B------:R-:W-:Y:S02]  /*98c0*/  VIADD R20, R128.reuse, 0x40 ;  /* 0x0000004080147836 */ /* 0x040fe40000000000 */
[----:B------:R-:W-:-:S02]  /*98d0*/  VIADD R3, R128, 0x60 ;  /* 0x0000006080037836 */ /* 0x000fc40000000000 */
[----:B---3--:R-:W-:-:S05]  /*98e0*/  IMAD R7, R21, 0x20, R84 ;  /* 0x0000002015077824 */ /* 0x008fca00078e0254 */
[----:B------:R-:W-:Y:S05]  /*98f0*/  @!P0 BRA `(.L_x_1677) ;  /* 0x0000004c00488947 */ /* 0x000fea0003800000 */
[----:B------:R-:W0:Y:S01]  /*9900*/  LDC R111, c[0x0][0x448] ;  /* 0x00011200ff6f7b82 */ /* 0x000e220000000800 */
[----:B------:R-:W-:Y:S01]  /*9910*/  ULDC.64 UR4, c[0x0][0x3f8] ;  /* 0x0000fe0000047ab9 */ /* 0x000fe20000000a00 */
[----:B------:R-:W-:Y:S01]  /*9920*/  ULDC.64 UR6, c[0x0][0x408] ;  /* 0x0001020000067ab9 */ /* 0x000fe20000000a00 */
[----:B------:R-:W-:Y:S02]  /*9930*/  IMAD.MOV.U32 R4, RZ, RZ, R24 ;  /* 0x000000ffff047224 */ /* 0x000fe400078e0018 */
[----:B------:R-:W-:Y:S02]  /*9940*/  IMAD.MOV.U32 R8, RZ, RZ, R26 ;  /* 0x000000ffff087224 */ /* 0x000fe400078e001a */
[----:B------:R-:W-:Y:S02]  /*9950*/  IMAD.MOV.U32 R9, RZ, RZ, R31 ;  /* 0x000000ffff097224 */ /* 0x000fe400078e001f */
[----:B------:R-:W-:-:S04]  /*9960*/  IMAD.SHL.U32 R74, R21, 0x4, RZ ;  /* 0x00000004154a7824 */ /* 0x000fc800078e00ff */
[C---:B------:R-:W-:Y:S02]  /*9970*/  VIADD R73, R74.reuse, 0x40 ;  /* 0x000000404a497836 */ /* 0x040fe40000000000 */
[C---:B------:R-:W-:Y:S02]  /*9980*/  VIADD R72, R74.reuse, 0x60 ;  /* 0x000000604a487836 */ /* 0x040fe40000000000 */
[----:B------:R-:W-:Y:S01]  /*9990*/  VIADD R21, R74, 0x20 ;  /* 0x000000204a157836 */ /* 0x000fe20000000000 */
[----:B------:R-:W-:Y:S02]  /*99a0*/  SHF.R.S32.HI R88, RZ, 0x1f, R73 ;  /* 0x0000001fff587819 */ /* 0x000fe40000011449 */
[----:B------:R-:W-:Y:S02]  /*99b0*/  SHF.R.S32.HI R85, RZ, 0x1f, R72 ;  /* 0x0000001fff557819 */ /* 0x000fe40000011448 */
[----:B------:R-:W-:Y:S02]  /*99c0*/  SHF.R.S32.HI R86, RZ, 0x1f, R21 ;  /* 0x0000001fff567819 */ /* 0x000fe40000011415 */
[----:B0-----:R-:W-:-:S13]  /*99d0*/  ISETP.NE.AND P0, PT, R111, 0x1, PT ;  /* 0x000000016f00780c */ /* 0x001fda0003f05270 */
[----:B------:R-:W0:Y:S08]  /*99e0*/  @P0 LDC R0, c[0x0][0x44c] ;  /* 0x00011300ff000b82 */ /* 0x000e300000000800 */
[----:B------:R-:W1:Y:S01]  /*99f0*/  @P0 LDC R5, c[0x0][0x450] ;  /* 0x00011400ff050b82 */ /* 0x000e620000000800 */
[----:B0-----:R-:W-:-:S05]  /*9a00*/  @P0 IMAD.HI.U32 R0, R7, R0, RZ ;  /* 0x0000000007000227 */ /* 0x001fca00078e00ff */
[----:B-1----:R-:W-:Y:S01]  /*9a10*/  @P0 SHF.R.U32.HI R7, RZ, R5, R0 ;  /* 0x00000005ff070219 */ /* 0x002fe20000011600 */
[----:B------:R-:W-:-:S03]  /*9a20*/  IMAD.MOV.U32 R5, RZ, RZ, R29 ;  /* 0x000000ffff057224 */ /* 0x000fc600078e001d */
[----:B------:R-:W-:Y:S01]  /*9a30*/  SHF.R.S32.HI R0, RZ, 0x1f, R7 ;  /* 0x0000001fff007819 */ /* 0x000fe20000011407 */
[----:B------:R-:W-:-:S04]  /*9a40*/  IMAD.WIDE.U32 R4, R7, UR4, R4 ;  /* 0x0000000407047c25 */ /* 0x000fc8000f8e0004 */
[C---:B------:R-:W-:Y:S02]  /*9a50*/  IMAD R6, R0.reuse, UR4, RZ ;  /* 0x0000000400067c24 */ /* 0x040fe4000f8e02ff */
[----:B------:R-:W-:Y:S02]  /*9a60*/  IMAD R0, R0, UR6, RZ ;  /* 0x0000000600007c24 */ /* 0x000fe4000f8e02ff */
[C---:B------:R-:W-:Y:S01]  /*9a70*/  IMAD R11, R7.reuse, UR5, R6 ;  /* 0x00000005070b7c24 */ /* 0x040fe2000f8e0206 */
[----:B------:R-:W-:Y:S01]  /*9a80*/  ULDC.64 UR4, c[0x0][0x3e8] ;  /* 0x0000fa0000047ab9 */ /* 0x000fe20000000a00 */
[C---:B------:R-:W-:Y:S01]  /*9a90*/  IMAD.WIDE.U32 R8, R7.reuse, UR6, R8 ;  /* 0x0000000607087c25 */ /* 0x040fe2000f8e0008 */
[----:B------:R-:W-:Y:S01]  /*9aa0*/  LEA R6, P0, R4, UR4, 0x1 ;  /* 0x0000000404067c11 */ /* 0x000fe2000f8008ff */
[----:B------:R-:W-:Y:S02]  /*9ab0*/  UMOV UR4, 0xffffffff ;  /* 0xffffffff00047882 */ /* 0x000fe40000000000 */
[----:B------:R-:W-:Y:S01]  /*9ac0*/  IMAD R13, R7, UR7, R0 ;  /* 0x00000007070d7c24 */ /* 0x000fe2000f8e0200 */
[----:B------:R-:W-:Y:S01]  /*9ad0*/  ULDC.64 UR6, c[0x0][0x400] ;  /* 0x0001000000067ab9 */ /* 0x000fe20000000a00 */
[----:B------:R-:W-:Y:S01]  /*9ae0*/  IMAD.IADD R7, R5, 0x1, R11 ;  /* 0x0000000105077824 */ /* 0x000fe200078e020b */
[----:B------:R-:W-:Y:S01]  /*9af0*/  LEA R0, P1, R8, UR6, 0x1 ;  /* 0x0000000608007c11 */ /* 0x000fe2000f8208ff */
[----:B------:R-:W-:-:S03]  /*9b00*/  IMAD.IADD R5, R9, 0x1, R13 ;  /* 0x0000000109057824 */ /* 0x000fc600078e020d */
[----:B------:R-:W-:Y:S02]  /*9b10*/  LEA.HI.X R7, R4, UR5, R7, 0x1, P0 ;  /* 0x0000000504077c11 */ /* 0x000fe400080f0c07 */
[----:B------:R-:W-:Y:S01]  /*9b20*/  LEA.HI.X R8, R8, UR7, R5, 0x1, P1 ;  /* 0x0000000708087c11 */ /* 0x000fe200088f0c05 */
[----:B------:R-:W-:Y:S06]  /*9b30*/  BRA.DIV UR4, `(.L_x_1678) ;  /* 0x0000021a04647947 */ /* 0x000fec000b800000 */
[----:B------:R0:W1:Y:S04]  /*9b40*/  SHFL.IDX PT, R5, R7, RZ, 0x181f ;  /* 0x00181fff07057589 */ /* 0x00006800000e0000 */
[----:B------:R0:W2:Y:S04]  /*9b50*/  SHFL.IDX PT, R4, R6, RZ, 0x181f ;  /* 0x00181fff06047589 */ /* 0x0000a800000e0000 */
[----:B------:R0:W3:Y:S04]  /*9b60*/  SHFL.IDX PT, R9, R8, RZ, 0x181f ;  /* 0x00181fff08097589 */ /* 0x0000e800000e0000 */
[----:B------:R0:W4:Y:S02]  /*9b70*/  SHFL.IDX PT, R14, R0, RZ, 0x181f ;  /* 0x00181fff000e7589 */ /* 0x00012400000e0000 */
.L_x_2038:
[----:B------:R-:W-:Y:S01]  /*9b80*/  IMAD R111, R218, R111, RZ ;  /* 0x0000006fda6f7224 */ /* 0x000fe200078e02ff */
        /* <DEDUP_REMOVED lines=8> */
[----:B------:R-:W-:Y:S02]  /*9c10*/  CS2R R76, SRZ ;  /* 0x00000000004c7805 */ /* 0x000fe4000001ff00 */
[----:B------:R-:W-:-:S03]  /*9c20*/  CS2R R80, SRZ ;  /* 0x0000000000507805 */ /* 0x000fc6000001ff00 */
[----:B------:R-:W-:Y:S05]  /*9c30*/  @P0 BRA `(.L_x_1680) ;  /* 0x0000000000a80947 */ /* 0x000fea0003800000 */
[----:B------:R-:W-:Y:S01]  /*9c40*/  ULDC UR4, c[0x0][0x3f4] ;  /* 0x0000fd0000047ab9 */ /* 0x000fe20000000800 */
[----:B------:R-:W-:Y:S02]  /*9c50*/  CS2R R82, SRZ ;  /* 0x0000000000527805 */ /* 0x000fe4000001ff00 */
[----:B------:R-:W-:Y:S02]  /*9c60*/  ISETP.GE.AND P2, PT, R21, UR4, PT ;  /* 0x0000000415007c0c */ /* 0x000fe4000bf46270 */
[----:B------:R-:W-:Y:S02]  /*9c70*/  CS2R R80, SRZ ;  /* 0x0000000000507805 */ /* 0x000fe4000001ff00 */
[----:B------:R-:W-:Y:S02]  /*9c80*/  ISETP.GE.AND P1, PT, R73, UR4, PT ;  /* 0x0000000449007c0c */ /* 0x000fe4000bf26270 */
[----:B------:R-:W-:Y:S02]  /*9c90*/  ISETP.GE.AND P0, PT, R72, UR4, PT ;  /* 0x0000000448007c0c */ /* 0x000fe4000bf06270 */
[----:B------:R-:W-:-:S05]  /*9ca0*/  ISETP.GE.AND P3, PT, R74, UR4, PT ;  /* 0x000000044a007c0c */ /* 0x000fca000bf66270 */
[C---:B------:R-:W-:Y:S01]  /*9cb0*/  @!P2 IMAD.SHL.U32 R27, R21.reuse, 0x2, RZ ;  /* 0x00000002151ba824 */ /* 0x040fe200078e00ff */
[----:B------:R-:W-:-:S03]  /*9cc0*/  @!P2 SHF.L.U64.HI R32, R21, 0x1, R86 ;  /* 0x000000011520a819 */ /* 0x000fc60000010256 */
[C---:B------:R-:W-:Y:S01]  /*9cd0*/  @!P1 IMAD.SHL.U32 R11, R73.reuse, 0x2, RZ ;  /* 0x00000002490b9824 */ /* 0x040fe200078e00ff */
[----:B------:R-:W-:Y:S01]  /*9ce0*/  @!P1 SHF.L.U64.HI R34, R73, 0x1, R88 ;  /* 0x0000000149229819 */ /* 0x000fe20000010258 */
[----:B------:R-:W-:Y:S01]  /*9cf0*/  @!P0 IMAD.SHL.U32 R31, R72, 0x2, RZ ;  /* 0x00000002481f8824 */ /* 0x000fe200078e00ff */
[-C--:B--2---:R-:W-:Y:S01]  /*9d00*/  @!P2 IADD3 R24, P4, R4, R27.reuse, RZ ;  /* 0x0000001b0418a210 */ /* 0x084fe20007f9e0ff */
[----:B---3--:R-:W-:Y:S01]  /*9d10*/  @!P3 IMAD.MOV.U32 R15, RZ, RZ, R9 ;  /* 0x000000ffff0fb224 */ /* 0x008fe200078e0009 */
[----:B----4-:R-:W-:Y:S02]  /*9d20*/  @!P2 IADD3 R26, P6, R14, R27, RZ ;  /* 0x0000001b0e1aa210 */ /* 0x010fe40007fde0ff */
[-C--:B------:R-:W-:Y:S01]  /*9d30*/  @!P1 IADD3 R28, P5, R4, R11.reuse, RZ ;  /* 0x0000000b041c9210 */ /* 0x080fe20007fbe0ff */
[----:B-1----:R-:W-:Y:S01]  /*9d40*/  @!P2 IMAD.X R25, R5, 0x1, R32, P4 ;  /* 0x000000010519a824 */ /* 0x002fe200020e0620 */
[----:B------:R-:W-:Y:S01]  /*9d50*/  @!P1 IADD3 R30, P4, R14, R11, RZ ;  /* 0x0000000b0e1e9210 */ /* 0x000fe20007f9e0ff */
[----:B------:R-:W-:-:S04]  /*9d60*/  @!P3 IMAD.WIDE R10, R74, 0x2, R4 ;  /* 0x000000024a0ab825 */ /* 0x000fc800078e0204 */
[----:B------:R-:W-:Y:S01]  /*9d70*/  @!P3 IMAD.WIDE R12, R74, 0x2, R14 ;  /* 0x000000024a0cb825 */ /* 0x000fe200078e020e */
[----:B------:R-:W-:Y:S02]  /*9d80*/  CS2R R78, SRZ ;  /* 0x00000000004e7805 */ /* 0x000fe4000001ff00 */
[----:B------:R-:W-:Y:S02]  /*9d90*/  CS2R R76, SRZ ;  /* 0x00000000004c7805 */ /* 0x000fe4000001ff00 */
[----:B------:R-:W-:Y:S01]  /*9da0*/  CS2R R70, SRZ ;  /* 0x0000000000467805 */ /* 0x000fe2000001ff00 */
[----:B------:R-:W-:Y:S01]  /*9db0*/  @!P2 IMAD.X R27, R9, 0x1, R32, P6 ;  /* 0x00000001091ba824 */ /* 0x000fe200030e0620 */
[-C--:B------:R-:W-:Y:S01]  /*9dc0*/  @!P0 IADD3 R4, P6, R4, R31.reuse, RZ ;  /* 0x0000001f04048210 */ /* 0x080fe20007fde0ff */
[----:B------:R-:W-:Y:S01]  /*9dd0*/  @!P1 IMAD.X R29, R5, 0x1, R34, P5 ;  /* 0x00000001051d9824 */ /* 0x000fe200028e0622 */
[----:B------:R-:W-:Y:S02]  /*9de0*/  @!P0 IADD3 R14, P5, R14, R31, RZ ;  /* 0x0000001f0e0e8210 */ /* 0x000fe40007fbe0ff */
[----:B------:R-:W-:-:S02]  /*9df0*/  CS2R R68, SRZ ;  /* 0x0000000000447805 */ /* 0x000fc4000001ff00 */
[----:B------:R-:W-:Y:S02]  /*9e00*/  @!P0 SHF.L.U64.HI R32, R72, 0x1, R85 ;  /* 0x0000000148208819 */ /* 0x000fe40000010255 */
[----:B------:R-:W-:Y:S02]  /*9e10*/  CS2R R60, SRZ ;  /* 0x00000000003c7805 */ /* 0x000fe4000001ff00 */
[----:B------:R-:W-:Y:S01]  /*9e20*/  CS2R R62, SRZ ;  /* 0x00000000003e7805 */ /* 0x000fe2000001ff00 */
[----:B------:R-:W-:Y:S01]  /*9e30*/  @!P1 IMAD.X R31, R9, 0x1, R34, P4 ;  /* 0x00000001091f9824 */ /* 0x000fe200020e0622 */
[----:B------:R1:W5:Y:S01]  /*9e40*/  @!P3 LD.E.64 R82, desc[UR60][R10.64] ;  /* 0x0000003c0a52b980 */ /* 0x000362000c101b00 */
[--C-:B------:R-:W-:Y:S02]  /*9e50*/  @!P0 IMAD.X R5, R5, 0x1, R32.reuse, P6 ;  /* 0x0000000105058824 */ /* 0x100fe400030e0620 */
[----:B------:R-:W-:Y:S01]  /*9e60*/  @!P0 IMAD.X R15, R9, 0x1, R32, P5 ;  /* 0x00000001090f8824 */ /* 0x000fe200028e0620 */
[----:B------:R1:W5:Y:S04]  /*9e70*/  @!P3 LD.E.64 R80, desc[UR60][R12.64] ;  /* 0x0000003c0c50b980 */ /* 0x000368000c101b00 */
[----:B------:R1:W5:Y:S04]  /*9e80*/  @!P2 LD.E.64 R78, desc[UR60][R24.64] ;  /* 0x0000003c184ea980 */ /* 0x000368000c101b00 */
[----:B------:R1:W5:Y:S04]  /*9e90*/  @!P2 LD.E.64 R76, desc[UR60][R26.64] ;  /* 0x0000003c1a4ca980 */ /* 0x000368000c101b00 */
[----:B------:R1:W5:Y:S04]  /*9ea0*/  @!P1 LD.E.64 R70, desc[UR60][R28.64] ;  /* 0x0000003c1c469980 */ /* 0x000368000c101b00 */
[----:B------:R1:W5:Y:S04]  /*9eb0*/  @!P1 LD.E.64 R68, desc[UR60][R30.64] ;  /* 0x0000003c1e449980 */ /* 0x000368000c101b00 */
[----:B------:R1:W5:Y:S04]  /*9ec0*/  @!P0 LD.E.64 R60, desc[UR60][R4.64] ;  /* 0x0000003c043c8980 */ /* 0x000368000c101b00 */
[----:B------:R1:W5:Y:S02]  /*9ed0*/  @!P0 LD.E.64 R62, desc[UR60][R14.64] ;  /* 0x0000003c0e3e8980 */ /* 0x000364000c101b00 */
.L_x_1680:
[----:B------:R-:W-:Y:S05]  /*9ee0*/  BSYNC B1 ;  /* 0x0000000000017941 */ /* 0x000fea0003800000 */
.L_x_1679:
[----:B-12--5:R-:W-:Y:S01]  /*9ef0*/  IMAD.MOV.U32 R4, RZ, RZ, R60 ;  /* 0x000000ffff047224 */ /* 0x026fe200078e003c */
[----:B------:R-:W-:Y:S01]  /*9f00*/  UMOV UR4, 0xffffffff ;  /* 0xffffffff00047882 */ /* 0x000fe20000000000 */
[----:B------:R-:W-:Y:S01]  /*9f10*/  IMAD.MOV.U32 R5, RZ, RZ, R61 ;  /* 0x000000ffff057224 */ /* 0x000fe200078e003d */
[----:B------:R-:W-:Y:S01]  /*9f20*/  CS2R R48, SRZ ;  /* 0x0000000000307805 */ /* 0x000fe2000001ff00 */
[----:B---3--:R-:W-:Y:S01]  /*9f30*/  IMAD.MOV.U32 R9, RZ, RZ, R70 ;  /* 0x000000ffff097224 */ /* 0x008fe200078e0046 */
        /* <DEDUP_REMOVED lines=28> */
[----:B------:R-:W-:Y:S01]  /*a100*/  PRMT R148, R10, 0x7610, R148 ;  /* 0x000076100a947816 */ /* 0x000fe20000000094 */
[----:B------:R-:W-:Y:S06]  /*a110*/  BRA.DIV UR4, `(.L_x_1681) ;  /* 0x00000216045c7947 */ /* 0x000fec000b800000 */
[----:B------:R1:W2:Y:S04]  /*a120*/  SHFL.IDX PT, R5, R7, 0x1, 0x181f ;  /* 0x00381f0007057f89 */ /* 0x0002a800000e0000 */
[----:B------:R1:W3:Y:S04]  /*a130*/  SHFL.IDX PT, R4, R6, 0x1, 0x181f ;  /* 0x00381f0006047f89 */ /* 0x0002e800000e0000 */
[----:B------:R1:W0:Y:S04]  /*a140*/  SHFL.IDX PT, R9, R8, 0x1, 0x181f ;  /* 0x00381f0008097f89 */ /* 0x00022800000e0000 */
[----:B----4-:R1:W4:Y:S02]  /*a150*/  SHFL.IDX PT, R14, R0, 0x1, 0x181f ;  /* 0x00381f00000e7f89 */ /* 0x01032400000e0000 */
.L_x_2044:
[----:B------:R-:W-:Y:S01]  /*a160*/  VIADD R10, R84, 0x20 ;  /* 0x00000020540a7836 */ /* 0x000fe20000000000 */
        /* <DEDUP_REMOVED lines=8> */
[----:B------:R-:W-:-:S05]  /*a1f0*/  CS2R R66, SRZ ;  /* 0x0000000000427805 */ /* 0x000fca000001ff00 */
        /* <DEDUP_REMOVED lines=13> */
[-C--:B---3--:R-:W-:Y:S01]  /*a2d0*/  @!P2 IADD3 R24, P4, R4, R27.reuse, RZ ;  /* 0x0000001b0418a210 */ /* 0x088fe20007f9e0ff */
[----:B0-----:R-:W-:Y:S01]  /*a2e0*/  @!P3 IMAD.MOV.U32 R15, RZ, RZ, R9 ;  /* 0x000000ffff0fb224 */ /* 0x001fe200078e0009 */
[----:B----4-:R-:W-:Y:S01]  /*a2f0*/  @!P2 IADD3 R26, P6, R14, R27, RZ ;  /* 0x0000001b0e1aa210 */ /* 0x010fe20007fde0ff */
[----:B--2---:R-:W-:Y:S01]  /*a300*/  @!P3 IMAD.WIDE R28, R74, 0x2, R4 ;  /* 0x000000024a1cb825 */ /* 0x004fe200078e0204 */
[----:B------:R-:W-:-:S03]  /*a310*/  @!P1 IADD3 R12, P5, R4, R11, RZ ;  /* 0x0000000b040c9210 */ /* 0x000fc60007fbe0ff */
[----:B------:R-:W-:Y:S01]  /*a320*/  @!P2 IMAD.X R25, R5, 0x1, R32, P4 ;  /* 0x000000010519a824 */ /* 0x000fe200020e0620 */
[----:B------:R-:W-:Y:S01]  /*a330*/  @!P1 IADD3 R10, P4, R14, R11, RZ ;  /* 0x0000000b0e0a9210 */ /* 0x000fe20007f9e0ff */
[----:B------:R-:W-:Y:S01]  /*a340*/  @!P3 IMAD.WIDE R30, R74, 0x2, R14 ;  /* 0x000000024a1eb825 */ /* 0x000fe200078e020e */
[----:B------:R-:W-:Y:S02]  /*a350*/  CS2R R56, SRZ ;  /* 0x0000000000387805 */ /* 0x000fe4000001ff00 */
[----:B------:R-:W-:Y:S02]  /*a360*/  CS2R R58, SRZ ;  /* 0x00000000003a7805 */ /* 0x000fe4000001ff00 */
[----:B------:R-:W-:Y:S01]  /*a370*/  CS2R R52, SRZ ;  /* 0x0000000000347805 */ /* 0x000fe2000001ff00 */
[----:B------:R-:W-:Y:S01]  /*a380*/  @!P2 IMAD.X R27, R9, 0x1, R32, P6 ;  /* 0x00000001091ba824 */ /* 0x000fe200030e0620 */
[-C--:B------:R-:W-:Y:S01]  /*a390*/  @!P0 IADD3 R4, P6, R4, R33.reuse, RZ ;  /* 0x0000002104048210 */ /* 0x080fe20007fde0ff */
[----:B------:R-:W-:Y:S01]  /*a3a0*/  @!P1 IMAD.X R13, R5, 0x1, R34, P5 ;  /* 0x00000001050d9824 */ /* 0x000fe200028e0622 */
[----:B------:R-:W-:-:S02]  /*a3b0*/  @!P0 IADD3 R14, P5, R14, R33, RZ ;  /* 0x000000210e0e8210 */ /* 0x000fc40007fbe0ff */
[----:B------:R-:W-:Y:S02]  /*a3c0*/  CS2R R54, SRZ ;  /* 0x0000000000367805 */ /* 0x000fe4000001ff00 */
        /* <DEDUP_REMOVED lines=14> */
.L_x_1683:
[----:B------:R-:W-:Y:S05]  /*a4b0*/  BSYNC B1 ;  /* 0x0000000000017941 */ /* 0x000fea0003800000 */
.L_x_1682:
[----:B0--3-5:R-:W-:Y:S01]  /*a4c0*/  IMAD.MOV.U32 R4, RZ, RZ, R48 ;  /* 0x000000ffff047224 */ /* 0x029fe200078e0030 */
[----:B------:R-:W-:Y:S01]  /*a4d0*/  UMOV UR4, 0xffffffff ;  /* 0xffffffff00047882 */ /* 0x000fe20000000000 */
[----:B--2---:R-:W-:Y:S02]  /*a4e0*/  IMAD.MOV.U32 R5, RZ, RZ, R49 ;  /* 0x000000ffff057224 */ /* 0x004fe400078e0031 */
        /* <DEDUP_REMOVED lines=34> */
[----:B----4-:R4:W0:Y:S02]  /*a710*/  SHFL.IDX PT, R14, R0, 0x2, 0x181f ;  /* 0x00581f00000e7f89 */ /* 0x01082400000e0000 */
.L_x_2050:
        /* <DEDUP_REMOVED lines=23> */
[----:B0-----:R-:W-:Y:S01]  /*a890*/  @!P3 IMAD.MOV.U32 R15, RZ, RZ, R9 ;  /* 0x000000ffff0fb224 */ /* 0x001fe200078e0009 */
[-C--:B---3--:R-:W-:Y:S01]  /*a8a0*/  @!P2 IADD3 R26, P4, R4, R25.reuse, RZ ;  /* 0x00000019041aa210 */ /* 0x088fe20007f9e0ff */
[----:B------:R-:W-:Y:S01]  /*a8b0*/  @!P0 IMAD.SHL.U32 R33, R72, 0x2, RZ ;  /* 0x0000000248218824 */ /* 0x000fe200078e00ff */
[----:B------:R-:W-:Y:S01]  /*a8c0*/  @!P2 IADD3 R24, P6, R14, R25, RZ ;  /* 0x000000190e18a210 */ /* 0x000fe20007fde0ff */
[----:B--2---:R-:W-:Y:S01]  /*a8d0*/  @!P3 IMAD.WIDE R28, R74, 0x2, R4 ;  /* 0x000000024a1cb825 */ /* 0x004fe200078e0204 */
[----:B------:R-:W-:-:S03]  /*a8e0*/  @!P1 IADD3 R12, P5, R4, R11, RZ ;  /* 0x0000000b040c9210 */ /* 0x000fc60007fbe0ff */
[----:B------:R-:W-:Y:S01]  /*a8f0*/  @!P2 IMAD.X R27, R5, 0x1, R32, P4 ;  /* 0x00000001051ba824 */ /* 0x000fe200020e0620 */
[----:B------:R-:W-:Y:S01]  /*a900*/  @!P1 IADD3 R10, P4, R14, R11, RZ ;  /* 0x0000000b0e0a9210 */ /* 0x000fe20007f9e0ff */
[----:B------:R-:W-:Y:S01]  /*a910*/  @!P3 IMAD.WIDE R30, R74, 0x2, R14 ;  /* 0x000000024a1eb825 */ /* 0x000fe200078e020e */
[----:B------:R0:W5:Y:S03]  /*a920*/  @!P3 LD.E.64 R44, desc[UR60][R28.64] ;  /* 0x0000003c1c2cb980 */ /* 0x000166000c101b00 */
[----:B------:R-:W-:Y:S01]  /*a930*/  @!P2 IMAD.X R25, R9, 0x1, R32, P6 ;  /* 0x000000010919a824 */ /* 0x000fe200030e0620 */
[-C--:B------:R-:W-:Y:S01]  /*a940*/  @!P0 IADD3 R4, P6, R4, R33.reuse, RZ ;  /* 0x0000002104048210 */ /* 0x080fe20007fde0ff */
[----:B------:R-:W-:Y:S01]  /*a950*/  @!P1 IMAD.X R13, R5, 0x1, R34, P5 ;  /* 0x00000001050d9824 */ /* 0x000fe200028e0622 */
[----:B------:R-:W-:Y:S01]  /*a960*/  @!P0 IADD3 R14, P5, R14, R33, RZ ;  /* 0x000000210e0e8210 */ /* 0x000fe20007fbe0ff */
[----:B------:R2:W5:Y:S01]  /*a970*/  @!P3 LD.E.64 R46, desc[UR60][R30.64] ;  /* 0x0000003c1e2eb980 */ /* 0x000562000c101b00 */
[----:B------:R-:W-:-:S02]  /*a980*/  @!P0 SHF.L.U64.HI R32, R72, 0x1, R85 ;  /* 0x0000000148208819 */ /* 0x000fc40000010255 */
[----:B------:R-:W-:Y:S02]  /*a990*/  CS2R R40, SRZ ;  /* 0x0000000000287805 */ /* 0x000fe4000001ff00 */
[----:B------:R-:W-:Y:S02]  /*a9a0*/  CS2R R42, SRZ ;  /* 0x00000000002a7805 */ /* 0x000fe4000001ff00 */
[----:B------:R-:W-:Y:S02]  /*a9b0*/  CS2R R36, SRZ ;  /* 0x0000000000247805 */ /* 0x000fe4000001ff00 */
[----:B------:R-:W-:Y:S02]  /*a9c0*/  CS2R R38, SRZ ;  /* 0x0000000000267805 */ /* 0x000fe4000001ff00 */
[----:B0-----:R-:W-:Y:S01]  /*a9d0*/  CS2R R28, SRZ ;  /* 0x00000000001c7805 */ /* 0x001fe2000001ff00 */
[----:B------:R-:W-:Y:S01]  /*a9e0*/  @!P1 IMAD.X R11, R9, 0x1, R34, P4 ;  /* 0x00000001090b9824 */ /* 0x000fe200020e0622 */
[----:B------:R0:W5:Y:S01]  /*a9f0*/  @!P2 LD.E.64 R40, desc[UR60][R26.64] ;  /* 0x0000003c1a28a980 */ /* 0x000162000c101b00 */
[--C-:B------:R-:W-:Y:S01]  /*aa00*/  @!P0 IMAD.X R5, R5, 0x1, R32.reuse, P6 ;  /* 0x0000000105058824 */ /* 0x100fe200030e0620 */
[----:B--2---:R-:W-:Y:S01]  /*aa10*/  CS2R R30, SRZ ;  /* 0x00000000001e7805 */ /* 0x004fe2000001ff00 */
[----:B------:R-:W-:Y:S01]  /*aa20*/  @!P0 IMAD.X R15, R9, 0x1, R32, P5 ;  /* 0x00000001090f8824 */ /* 0x000fe200028e0620 */
[----:B------:R0:W5:Y:S04]  /*aa30*/  @!P2 LD.E.64 R42, desc[UR60][R24.64] ;  /* 0x0000003c182aa980 */ /* 0x000168000c101b00 */
[----:B------:R0:W5:Y:S04]  /*aa40*/  @!P1 LD.E.64 R36, desc[UR60][R12.64] ;  /* 0x0000003c0c249980 */ /* 0x000168000c101b00 */
[----:B------:R0:W5:Y:S04]  /*aa50*/  @!P1 LD.E.64 R38, desc[UR60][R10.64] ;  /* 0x0000003c0a269980 */ /* 0x000168000c101b00 */
[----:B------:R0:W5:Y:S04]  /*aa60*/  @!P0 LD.E.64 R30, desc[UR60][R4.64] ;  /* 0x0000003c041e8980 */ /* 0x000168000c101b00 */
[----:B------:R0:W5:Y:S02]  /*aa70*/  @!P0 LD.E.64 R28, desc[UR60][R14.64] ;  /* 0x0000003c0e1c8980 */ /* 0x000164000c101b00 */
.L_x_1686:
[----:B------:R-:W-:Y:S05]  /*aa80*/  BSYNC B1 ;  /* 0x0000000000017941 */ /* 0x000fea0003800000 */
.L_x_1685:
        /* <DEDUP_REMOVED lines=33> */
[----:B------:R-:W-:Y:S01]  /*aca0*/  PRMT R120, R10, 0x7610, R120 ;  /* 0x000076100a787816 */ /* 0x000fe20000000078 */
[----:B------:R-:W-:Y:S06]  /*acb0*/  BRA.DIV UR4, `(.L_x_1687) ;  /* 0x0000020e04547947 */ /* 0x000fec000b800000 */
[----:B------:R0:W2:Y:S04]  /*acc0*/  SHFL.IDX PT, R9, R7, 0x3, 0x181f ;  /* 0x00781f0007097f89 */ /* 0x0000a800000e0000 */
[----:B------:R0:W3:Y:S04]  /*acd0*/  SHFL.IDX PT, R10, R6, 0x3, 0x181f ;  /* 0x00781f00060a7f89 */ /* 0x0000e800000e0000 */
[----:B------:R0:W0:Y:S04]  /*ace0*/  SHFL.IDX PT, R75, R8, 0x3, 0x181f ;  /* 0x00781f00084b7f89 */ /* 0x00002800000e0000 */
[----:B-1--4-:R-:W1:Y:S02]  /*acf0*/  SHFL.IDX PT, R0, R0, 0x3, 0x181f ;  /* 0x00781f0000007f89 */ /* 0x012e6400000e0000 */
.L_x_2056:
[----:B0-----:R-:W4:Y:S01]  /*ad00*/  LDL R7, [R1+0x78] ;  /* 0x0000780001077983 */ /* 0x001f220000100800 */
        /* <DEDUP_REMOVED lines=9> */
[----:B----4-:R-:W-:-:S04]  /*ada0*/  LEA.HI R6, R7, R7, RZ, 0x1 ;  /* 0x0000000707067211 */ /* 0x010fc800078f08ff */
[----:B------:R-:W-:-:S05]  /*adb0*/  LOP3.LUT R6, R6, 0xfffffffe, RZ, 0xc0, !PT ;  /* 0xfffffffe06067812 */ /* 0x000fca00078ec0ff */
[----:B------:R-:W-:Y:S01]  /*adc0*/  IMAD.IADD R127, R7, 0x1, -R6 ;  /* 0x00000001077f7824 */ /* 0x000fe200078e0a06 */
[----:B------:R-:W-:-:S04]  /*add0*/  CS2R R6, SRZ ;  /* 0x0000000000067805 */ /* 0x000fc8000001ff00 */
[----:B------:R-:W-:Y:S01]  /*ade0*/  SHF.L.U32 R127, R127, 0x1f, RZ ;  /* 0x0000001f7f7f7819 */ /* 0x000fe200000006ff */
[----:B------:R-:W-:Y:S06]  /*adf0*/  @P0 BRA `(.L_x_1689) ;  /* 0x0000000000b00947 */ /* 0x000fec0003800000 */
        /* <DEDUP_REMOVED lines=12> */
[C---:B---3--:R-:W-:Y:S01]  /*aec0*/  @!P2 IADD3 R90, P4, R10.reuse, R89, RZ ;  /* 0x000000590a5aa210 */ /* 0x048fe20007f9e0ff */
[----:B------:R-:W-:Y:S01]  /*aed0*/  @!P3 IMAD.MOV.U32 R8, RZ, RZ, R10 ;  /* 0x000000ffff08b224 */ /* 0x000fe200078e000a */
[----:B------:R-:W-:Y:S01]  /*aee0*/  @!P1 IADD3 R86, P5, R10, R5, RZ ;  /* 0x000000050a569210 */ /* 0x000fe20007fbe0ff */
[----:B-1----:R-:W-:Y:S01]  /*aef0*/  @!P3 IMAD.MOV.U32 R6, RZ, RZ, R0 ;  /* 0x000000ffff06b224 */ /* 0x002fe200078e0000 */
[C---:B------:R-:W-:Y:S01]  /*af00*/  @!P2 IADD3 R88, P6, R0.reuse, R89, RZ ;  /* 0x000000590058a210 */ /* 0x040fe20007fde0ff */
[----:B------:R-:W-:Y:S02]  /*af10*/  @!P3 IMAD.MOV.U32 R7, RZ, RZ, R75 ;  /* 0x000000ffff07b224 */ /* 0x000fe400078e004b */
[----:B--2---:R-:W-:Y:S01]  /*af20*/  @!P2 IMAD.X R91, R9, 0x1, R12, P4 ;  /* 0x00000001095ba824 */ /* 0x004fe200020e060c */
[----:B------:R-:W-:Y:S01]  /*af30*/  @!P1 IADD3 R84, P4, R0, R5, RZ ;  /* 0x0000000500549210 */ /* 0x000fe20007f9e0ff */
[----:B------:R-:W-:-:S04]  /*af40*/  @!P3 IMAD.WIDE R4, R74, 0x2, R8 ;  /* 0x000000024a04b825 */ /* 0x000fc800078e0208 */
[----:B------:R-:W-:Y:S01]  /*af50*/  @!P1 IMAD.X R87, R9, 0x1, R14, P5 ;  /* 0x0000000109579824 */ /* 0x000fe200028e060e */
[-C--:B------:R-:W-:Y:S01]  /*af60*/  @!P0 IADD3 R8, P5, R0, R11.reuse, RZ ;  /* 0x0000000b00088210 */ /* 0x080fe20007fbe0ff */
[----:B------:R-:W-:Y:S01]  /*af70*/  @!P3 IMAD.WIDE R6, R74, 0x2, R6 ;  /* 0x000000024a06b825 */ /* 0x000fe200078e0206 */
[----:B------:R-:W-:Y:S01]  /*af80*/  @!P0 SHF.L.U64.HI R0, R72, 0x1, R85 ;  /* 0x0000000148008819 */ /* 0x000fe20000010255 */
[----:B------:R0:W5:Y:S02]  /*af90*/  @!P3 LD.E.64 R32, desc[UR60][R4.64] ;  /* 0x0000003c0420b980 */ /* 0x000164000c101b00 */
[C---:B------:R-:W-:Y:S01]  /*afa0*/  @!P2 IMAD.X R89, R75.reuse, 0x1, R12, P6 ;  /* 0x000000014b59a824 */ /* 0x040fe200030e060c */
[----:B------:R-:W-:Y:S01]  /*afb0*/  @!P0 IADD3 R10, P6, R10, R11, RZ ;  /* 0x0000000b0a0a8210 */ /* 0x000fe20007fde0ff */
[----:B------:R1:W5:Y:S01]  /*afc0*/  @!P3 LD.E.64 R34, desc[UR60][R6.64] ;  /* 0x0000003c0622b980 */ /* 0x000362000c101b00 */
[----:B------:R-:W-:Y:S01]  /*afd0*/  @!P1 IMAD.X R85, R75, 0x1, R14, P4 ;  /* 0x000000014b559824 */ /* 0x000fe200020e060e */
[----:B------:R-:W-:-:S02]  /*afe0*/  CS2R R24, SRZ ;  /* 0x0000000000187805 */ /* 0x000fc4000001ff00 */
[----:B------:R-:W-:Y:S01]  /*aff0*/  CS2R R26, SRZ ;  /* 0x00000000001a7805 */ /* 0x000fe2000001ff00 */
[--C-:B------:R-:W-:Y:S01]  /*b000*/  @!P0 IMAD.X R11, R9, 0x1, R0.reuse, P6 ;  /* 0x00000001090b8824 */ /* 0x100fe200030e0600 */
[----:B------:R-:W-:Y:S02]  /*b010*/  CS2R R14, SRZ ;  /* 0x00000000000e7805 */ /* 0x000fe4000001ff00 */
[----:B------:R-:W-:Y:S02]  /*b020*/  CS2R R12, SRZ ;  /* 0x00000000000c7805 */ /* 0x000fe4000001ff00 */
[----:B0-----:R-:W-:Y:S01]  /*b030*/  CS2R R4, SRZ ;  /* 0x0000000000047805 */ /* 0x001fe2000001ff00 */
[----:B------:R-:W-:Y:S01]  /*b040*/  @!P0 IMAD.X R9, R75, 0x1, R0, P5 ;  /* 0x000000014b098824 */ /* 0x000fe200028e0600 */
[----:B------:R0:W5:Y:S01]  /*b050*/  @!P2 LD.E.64 R24, desc[UR60][R90.64] ;  /* 0x0000003c5a18a980 */ /* 0x000162000c101b00 */
[----:B-1----:R-:W-:-:S03]  /*b060*/  CS2R R6, SRZ ;  /* 0x0000000000067805 */ /* 0x002fc6000001ff00 */
[----:B------:R0:W5:Y:S04]  /*b070*/  @!P2 LD.E.64 R26, desc[UR60][R88.64] ;  /* 0x0000003c581aa980 */ /* 0x000168000c101b00 */
[----:B------:R0:W5:Y:S04]  /*b080*/  @!P1 LD.E.64 R14, desc[UR60][R86.64] ;  /* 0x0000003c560e9980 */ /* 0x000168000c101b00 */
[----:B------:R0:W5:Y:S04]  /*b090*/  @!P1 LD.E.64 R12, desc[UR60][R84.64] ;  /* 0x0000003c540c9980 */ /* 0x000168000c101b00 */
[----:B------:R0:W5:Y:S04]  /*b0a0*/  @!P0 LD.E.64 R4, desc[UR60][R10.64] ;  /* 0x0000003c0a048980 */ /* 0x000168000c101b00 */
[----:B------:R0:W5:Y:S02]  /*b0b0*/  @!P0 LD.E.64 R6, desc[UR60][R8.64] ;  /* 0x0000003c08068980 */ /* 0x000164000c101b00 */
.L_x_1689:
[----:B------:R-:W-:Y:S05]  /*b0c0*/  BSYNC B1 ;  /* 0x0000000000017941 */ /* 0x000fea0003800000 */
.L_x_1688:
[----:B------:R-:W4:Y:S01]  /*b0d0*/  SYNCS.PHASECHK.TRANS64.TRYWAIT P0, [R18+URZ+0x30800], R127 ;  /* 0x0308007f120075a7 */ /* 0x000f22000800017f */
[----:B0----5:R-:W-:Y:S01]  /*b0e0*/  IMAD.MOV.U32 R8, RZ, RZ, R5 ;  /* 0x000000ffff087224 */ /* 0x021fe200078e0005 */
[----:B------:R-:W-:Y:S01]  /*b0f0*/  BSSY B1, `(.L_x_1690) ;  /* 0x0000021000017945 */ /* 0x000fe20003800000 */
[----:B--2---:R-:W-:Y:S02]  /*b100*/  IMAD.MOV.U32 R9, RZ, RZ, R14 ;  /* 0x000000ffff097224 */ /* 0x004fe400078e000e */
[----:B---3--:R-:W-:Y:S01]  /*b110*/  IMAD.MOV.U32 R10, RZ, RZ, R32 ;  /* 0x000000ffff0a7224 */ /* 0x008fe200078e0020 */
[----:B------:R-:W-:Y:S01]  /*b120*/  PRMT R75, R8, 0x7610, R75 ;  /* 0x00007610084b7816 */ /* 0x000fe2000000004b */
[----:B------:R-:W-:Y:S01]  /*b130*/  IMAD.MOV.U32 R8, RZ, RZ, R24 ;  /* 0x000000ffff087224 */ /* 0x000fe200078e0018 */
[----:B------:R-:W-:Y:S01]  /*b140*/  PRMT R87, R9, 0x7610, R87 ;  /* 0x0000761009577816 */ /* 0x000fe20000000057 */
[----:B------:R-:W-:Y:S01]  /*b150*/  IMAD.MOV.U32 R9, RZ, RZ, R25 ;  /* 0x000000ffff097224 */ /* 0x000fe200078e0019 */
[----:B------:R-:W-:Y:S01]  /*b160*/  PRMT R125, R10, 0x7610, R125 ;  /* 0x000076100a7d7816 */ /* 0x000fe2000000007d */
[----:B-1----:R-:W-:Y:S01]  /*b170*/  IMAD.MOV.U32 R0, RZ, RZ, R4 ;  /* 0x000000ffff007224 */ /* 0x002fe200078e0004 */
        /* <DEDUP_REMOVED lines=14> */
[----:B------:R-:W-:Y:S01]  /*b260*/  VIADDMNMX R0, R111, -R149, 0x80, PT ;  /* 0x000000806f007446 */ /* 0x000fe20003800995 */
[----:B------:R-:W-:Y:S01]  /*b270*/  IMAD.MOV.U32 R11, RZ, RZ, R27 ;  /* 0x000000ffff0b7224 */ /* 0x000fe200078e001b */
[----:B------:R-:W-:Y:S01]  /*b280*/  PRMT R89, R8, 0x7610, R89 ;  /* 0x0000761008597816 */ /* 0x000fe20000000059 */
[----:B------:R-:W-:Y:S01]  /*b290*/  IMAD.MOV.U32 R8, RZ, RZ, R34 ;  /* 0x000000ffff087224 */ /* 0x000fe200078e0022 */
[----:B------:R-:W-:Y:S01]  /*b2a0*/  PRMT R90, R9, 0x7610, R90 ;  /* 0x00007610095a7816 */ /* 0x000fe2000000005a */
[----:B------:R-:W-:Y:S01]  /*b2b0*/  IMAD.MOV.U32 R9, RZ, RZ, R35 ;  /* 0x000000ffff097224 */ /* 0x000fe200078e0023 */
[----:B------:R-:W-:-:S02]  /*b2c0*/  ISETP.GE.AND P1, PT, R128, R0, PT ;  /* 0x000000008000720c */ /* 0x000fc40003f26270 */
[----:B------:R-:W-:Y:S02]  /*b2d0*/  PRMT R111, R10, 0x7610, R111 ;  /* 0x000076100a6f7816 */ /* 0x000fe4000000006f */
[----:B------:R-:W-:Y:S01]  /*b2e0*/  PRMT R112, R11, 0x7610, R112 ;  /* 0x000076100b707816 */ /* 0x000fe20000000070 */
[----:B----4-:R-:W-:Y:S08]  /*b2f0*/  @!P0 BRA `(.L_x_1691) ;  /* 0x0000020800388947 */ /* 0x010ff00003800000 */
.L_x_2057:
[----:B------:R-:W-:Y:S05]  /*b300*/  BSYNC B1 ;  /* 0x0000000000017941 */ /* 0x000fea0003800000 */
.L_x_1690:
[----:B------:R-:W-:Y:S01]  /*b310*/  BSSY B1, `(.L_x_1692) ;  /* 0x00000cc000017945 */ /* 0x000fe20003800000 */
[----:B0-----:R-:W-:Y:S02]  /*b320*/  PRMT R127, R8, 0x7610, R127 ;  /* 0x00007610087f7816 */ /* 0x001fe4000000007f */
[----:B------:R-:W-:Y:S01]  /*b330*/  PRMT R128, R9, 0x7610, R128 ;  /* 0x0000761009807816 */ /* 0x000fe20000000080 */
[----:B------:R-:W-:Y:S06]  /*b340*/  @P1 BRA `(.L_x_1693) ;  /* 0x0000000c00201947 */ /* 0x000fec0003800000 */
[----:B------:R0:W5:Y:S01]  /*b350*/  LDL R154, [R1+0x5c] ;  /* 0x00005c00019a7983 */ /* 0x0001620000100800 */
[----:B------:R-:W1:Y:S01]  /*b360*/  LDC R8, c[0x0][0x3f4] ;  /* 0x0000fd00ff087b82 */ /* 0x000e620000000800 */
[----:B------:R-:W-:Y:S01]  /*b370*/  BSSY B2, `(.L_x_1694) ;  /* 0x0000034000027945 */ /* 0x000fe20003800000 */
[-C--:B-1----:R-:W-:Y:S02]  /*b380*/  ISETP.GE.AND P0, PT, R74, R8.reuse, PT ;  /* 0x000000084a00720c */ /* 0x082fe40003f06270 */
[-C--:B------:R-:W-:Y:S02]  /*b390*/  ISETP.GE.AND P1, PT, R21, R8.reuse, PT ;  /* 0x000000081500720c */ /* 0x080fe40003f26270 */
[-C--:B------:R-:W-:Y:S02]  /*b3a0*/  ISETP.GE.AND P2, PT, R73, R8.reuse, PT ;  /* 0x000000084900720c */ /* 0x080fe40003f46270 */
[----:B------:R-:W-:-:S07]  /*b3b0*/  ISETP.GE.AND P3, PT, R72, R8, PT ;  /* 0x000000084800720c */ /* 0x000fce0003f66270 */
[----:B0-----:R-:W-:Y:S06]  /*b3c0*/  @P0 BRA `(.L_x_1695) ;  /* 0x0000000000b80947 */ /* 0x001fec0003800000 */
[----:B-----5:R-:W0:Y:S01]  /*b3d0*/  LDS.128 R8, [R154] ;  /* 0x000000009a087984 */ /* 0x020e220000000c00 */
[--C-:B------:R-:W-:Y:S02]  /*b3e0*/  SHF.R.U64 R80, R80, 0x10, R81.reuse ;  /* 0x0000001050507819 */ /* 0x100fe40000001251 */
[----:B------:R-:W-:Y:S02]  /*b3f0*/  SHF.R.U32.HI R81, RZ, 0x10, R81 ;  /* 0x00000010ff517819 */ /* 0x000fe40000011651 */
[--C-:B------:R-:W-:Y:S02]  /*b400*/  SHF.R.U64 R82, R82, 0x10, R83.reuse ;  /* 0x0000001052527819 */ /* 0x100fe40000001253 */
[----:B------:R-:W-:Y:S02]  /*b410*/  SHF.R.U32.HI R83, RZ, 0x10, R83 ;  /* 0x00000010ff537819 */ /* 0x000fe40000011653 */
[----:B------:R-:W-:Y:S02]  /*b420*/  PRMT R148, R148, 0x5410, R81 ;  /* 0x0000541094947816 */ /* 0x000fe40000000051 */
[----:B------:R-:W-:-:S02]  /*b430*/  PRMT R146, R146, 0x5410, R83 ;  /* 0x0000541092927816 */ /* 0x000fc40000000053 */
[----:B------:R-:W-:Y:S01]  /*b440*/  PRMT R149, R147, 0x5410, R80 ;  /* 0x0000541093957816 */ /* 0x000fe20000000050 */
[C---:B------:R-:W-:Y:S01]  /*b450*/  IMAD.U32 R150, R148.reuse, 0x10000, RZ ;  /* 0x0001000094967824 */ /* 0x040fe200078e00ff */
[----:B------:R-:W-:Y:S01]  /*b460*/  LOP3.LUT R148, R148, 0xffff0000, RZ, 0xc0, !PT ;  /* 0xffff000094947812 */ /* 0x000fe200078ec0ff */
[C---:B------:R-:W-:Y:S01]  /*b470*/  IMAD.U32 R147, R146.reuse, 0x10000, RZ ;  /* 0x0001000092937824 */ /* 0x040fe200078e00ff */
[----:B------:R-:W-:Y:S02]  /*b480*/  PRMT R145, R145, 0x5410, R82 ;  /* 0x0000541091917816 */ /* 0x000fe40000000052 */
[----:B------:R-:W-:Y:S02]  /*b490*/  LOP3.LUT R146, R146, 0xffff0000, RZ, 0xc0, !PT ;  /* 0xffff000092927812 */ /* 0x000fe400078ec0ff */
[C---:B0-----:R-:W-:Y:S01]  /*b4a0*/  LOP3.LUT R81, R10.reuse, 0xffff0000, RZ, 0xc0, !PT ;  /* 0xffff00000a517812 */ /* 0x041fe200078ec0ff */
[----:B------:R-:W-:Y:S01]  /*b4b0*/  IMAD.U32 R80, R10, 0x10000, RZ ;  /* 0x000100000a507824 */ /* 0x000fe200078e00ff */
[C---:B------:R-:W-:Y:S01]  /*b4c0*/  LOP3.LUT R83, R11.reuse, 0xffff0000, RZ, 0xc0, !PT ;  /* 0xffff00000b537812 */ /* 0x040fe200078ec0ff */
[----:B------:R-:W-:-:S02]  /*b4d0*/  IMAD.U32 R82, R11, 0x10000, RZ ;  /* 0x000100000b527824 */ /* 0x000fc400078e00ff */
[C---:B------:R-:W-:Y:S01]  /*b4e0*/  FMUL.FTZ R151, R81.reuse, R150 ;  /* 0x0000009651977220 */ /* 0x040fe20000410000 */
[-C--:B------:R-:W-:Y:S01]  /*b4f0*/  FMUL.FTZ R81, R81, R147.reuse ;  /* 0x0000009351517220 */ /* 0x080fe20000410000 */
[----:B------:R-:W-:Y:S01]  /*b500*/  FMUL.FTZ R153, R83, R148 ;  /* 0x0000009453997220 */ /* 0x000fe20000410000 */
[----:B------:R-:W-:Y:S02]  /*b510*/  IMAD.U32 R10, R8, 0x10000, RZ ;  /* 0x00010000080a7824 */ /* 0x000fe400078e00ff */
[C---:B------:R-:W-:Y:S01]  /*b520*/  FFMA.FTZ R151, R80.reuse, R147, -R151 ;  /* 0x0000009350977223 */ /* 0x040fe20000010897 */
[----:B------:R-:W-:Y:S02]  /*b530*/  IMAD.U32 R11, R9, 0x10000, RZ ;  /* 0x00010000090b7824 */ /* 0x000fe400078e00ff */
[----:B------:R-:W-:Y:S01]  /*b540*/  FFMA.FTZ R150, R80, R150, R81 ;  /* 0x0000009650967223 */ /* 0x000fe20000010051 */
[-C--:B------:R-:W-:Y:S01]  /*b550*/  FMUL.FTZ R147, R83, R146.reuse ;  /* 0x0000009253937220 */ /* 0x080fe20000410000 */
[----:B------:R-:W-:Y:S01]  /*b560*/  FFMA.FTZ R153, R82, R146, -R153 ;  /* 0x0000009252997223 */ /* 0x000fe20000010899 */
[----:B------:R-:W-:Y:S01]  /*b570*/  LOP3.LUT R8, R8, 0xffff0000, RZ, 0xc0, !PT ;  /* 0xffff000008087812 */ /* 0x000fe200078ec0ff */
[----:B------:R-:W-:Y:S01]  /*b580*/  IMAD.U32 R83, R149, 0x10000, RZ ;  /* 0x0001000095537824 */ /* 0x000fe200078e00ff */
[----:B------:R-:W-:Y:S01]  /*b590*/  LOP3.LUT R9, R9, 0xffff0000, RZ, 0xc0, !PT ;  /* 0xffff000009097812 */ /* 0x000fe200078ec0ff */
[----:B------:R-:W-:Y:S01]  /*b5a0*/  IMAD.U32 R81, R145, 0x10000, RZ ;  /* 0x0001000091517824 */ /* 0x000fe200078e00ff */
[----:B------:R-:W-:Y:S01]  /*b5b0*/  LOP3.LUT R146, R149, 0xffff0000, RZ, 0xc0, !PT ;  /* 0xffff000095927812 */ /* 0x000fe200078ec0ff */
[----:B------:R-:W-:Y:S01]  /*b5c0*/  FFMA.FTZ R152, R82, R148, R147 ;  /* 0x0000009452987223 */ /* 0x000fe20000010093 */
[----:B------:R-:W-:Y:S01]  /*b5d0*/  LOP3.LUT R80, R145, 0xffff0000, RZ, 0xc0, !PT ;  /* 0xffff000091507812 */ /* 0x000fe200078ec0ff */
[C---:B------:R-:W-:Y:S01]  /*b5e0*/  FMUL.FTZ R145, R8.reuse, R83 ;  /* 0x0000005308917220 */ /* 0x040fe20000410000 */
[----:B------:R-:W-:Y:S01]  /*b5f0*/  FMUL.FTZ R82, R8, R81 ;  /* 0x0000005108527220 */ /* 0x000fe20000410000 */
[----:B------:R-:W-:-:S02]  /*b600*/  FMUL.FTZ R148, R9, R146 ;  /* 0x0000009209947220 */ /* 0x000fc40000410000 */
[-C--:B------:R-:W-:Y:S01]  /*b610*/  FMUL.FTZ R147, R9, R80.reuse ;  /* 0x0000005009937220 */ /* 0x080fe20000410000 */
[C---:B------:R-:W-:Y:S01]  /*b620*/  FFMA.FTZ R8, R10.reuse, R81, -R145 ;  /* 0x000000510a087223 */ /* 0x040fe20000010891 */
[----:B------:R-:W-:Y:S01]  /*b630*/  FFMA.FTZ R83, R10, R83, R82 ;  /* 0x000000530a537223 */ /* 0x000fe20000010052 */
[C---:B------:R-:W-:Y:S01]  /*b640*/  FFMA.FTZ R9, R11.reuse, R80, -R148 ;  /* 0x000000500b097223 */ /* 0x040fe20000010894 */
[----:B------:R-:W-:Y:S01]  /*b650*/  FFMA.FTZ R146, R11, R146, R147 ;  /* 0x000000920b927223 */ /* 0x000fe20000010093 */
[----:B------:R-:W-:Y:S02]  /*b660*/  F2FP.BF16.F32.PACK_AB R10, R150, R151 ;  /* 0x00000097960a723e */ /* 0x000fe400000010ff */
[----:B------:R-:W-:Y:S02]  /*b670*/  F2FP.BF16.F32.PACK_AB R11, R152, R153 ;  /* 0x00000099980b723e */ /* 0x000fe400000010ff */
[----:B------:R-:W-:Y:S02]  /*b680*/  F2FP.BF16.F32.PACK_AB R8, R83, R8 ;  /* 0x000000085308723e */ /* 0x000fe400000010ff */
[----:B------:R-:W-:-:S05]  /*b690*/  F2FP.BF16.F32.PACK_AB R9, R146, R9 ;  /* 0x000000099209723e */ /* 0x000fca00000010ff */
[----:B------:R0:W-:Y:S02]  /*b6a0*/  STS.128 [R154], R8 ;  /* 0x000000089a007388 */ /* 0x0001e40000000c00 */
.L_x_1695:
[----:B------:R-:W-:Y:S05]  /*b6b0*/  BSYNC B2 ;  /* 0x0000000000027941 */ /* 0x000fea0003800000 */
.L_x_1694:
[----:B------:R-:W-:Y:S04]  /*b6c0*/  BSSY B2, `(.L_x_1696) ;  /* 0x0000030000027945 */ /* 0x000fe80003800000 */
[----:B------:R-:W-:Y:S05]  /*b6d0*/  @P1 BRA `(.L_x_1697) ;  /* 0x0000000000b81947 */ /* 0x000fea0003800000 */
[----:B0----5:R-:W0:Y:S01]  /*b6e0*/  LDS.128 R8, [R154+0x4000] ;  /* 0x004000009a087984 */ /* 0x021e220000000c00 */
[----:B------:R-:W-:Y:S02]  /*b6f0*/  SHF.R.U64 R78, R78, 0x10, R79 ;  /* 0x000000104e4e7819 */ /* 0x000fe4000000124f */
[----:B------:R-:W-:Y:S02]  /*b700*/  SHF.R.U64 R76, R76, 0x10, R77 ;  /* 0x000000104c4c7819 */ /* 0x000fe4000000124d */
[----:B------:R-:W-:Y:S02]  /*b710*/  SHF.R.U32.HI R79, RZ, 0x10, R79 ;  /* 0x00000010ff4f7819 */ /* 0x000fe4000001164f */
[----:B------:R-:W-:Y:S02]  /*b720*/  SHF.R.U32.HI R77, RZ, 0x10, R77 ;  /* 0x00000010ff4d7819 */ /* 0x000fe4000001164d */
[----:B------:R-:W-:Y:S02]  /*b730*/  PRMT R142, R142, 0x5410, R79 ;  /* 0x000054108e8e7816 */ /* 0x000fe4000000004f */
[----:B------:R-:W-:-:S02]  /*b740*/  PRMT R144, R144, 0x5410, R77 ;  /* 0x0000541090907816 */ /* 0x000fc4000000004d */
[----:B------:R-:W-:Y:S01]  /*b750*/  PRMT R143, R143, 0x5410, R76 ;  /* 0x000054108f8f7816 */ /* 0x000fe2000000004c */
[C---:B------:R-:W-:Y:S01]  /*b760*/  IMAD.U32 R80, R142.reuse, 0x10000, RZ ;  /* 0x000100008e507824 */ /* 0x040fe200078e00ff */
[----:B------:R-:W-:Y:S01]  /*b770*/  LOP3.LUT R142, R142, 0xffff0000, RZ, 0xc0, !PT ;  /* 0xffff00008e8e7812 */ /* 0x000fe200078ec0ff */
[C---:B------:R-:W-:Y:S01]  /*b780*/  IMAD.U32 R81, R144.reuse, 0x10000, RZ ;  /* 0x0001000090517824 */ /* 0x040fe200078e00ff */
[----:B------:R-:W-:Y:S02]  /*b790*/  LOP3.LUT R144, R144, 0xffff0000, RZ, 0xc0, !PT ;  /* 0xffff000090907812 */ /* 0x000fe400078ec0ff */
[----:B------:R-:W-:Y:S02]  /*b7a0*/  PRMT R141, R141, 0x5410, R78 ;  /* 0x000054108d8d7816 */ /* 0x000fe4000000004e */
        /* <DEDUP_REMOVED lines=8> */
[C---:B------:R-:W-:Y:S01]  /*b830*/  FFMA.FTZ R146, R76.reuse, R81, R82 ;  /* 0x000000514c927223 */ /* 0x040fe20000010052 */
[----:B------:R-:W-:Y:S02]  /*b840*/  IMAD.U32 R11, R9, 0x10000, RZ ;  /* 0x00010000090b7824 */ /* 0x000fe400078e00ff */
[----:B------:R-:W-:Y:S01]  /*b850*/  FFMA.FTZ R145, R76, R80, -R83 ;  /* 0x000000504c917223 */ /* 0x000fe20000010853 */
[-C--:B------:R-:W-:Y:S01]  /*b860*/  FMUL.FTZ R81, R79, R142.reuse ;  /* 0x0000008e4f517220 */ /* 0x080fe20000410000 */
[----:B------:R-:W-:Y:S01]  /*b870*/  LOP3.LUT R8, R8, 0xffff0000, RZ, 0xc0, !PT ;  /* 0xffff000008087812 */ /* 0x000fe200078ec0ff */
[C---:B------:R-:W-:Y:S01]  /*b880*/  FFMA.FTZ R142, R78.reuse, R142, -R77 ;  /* 0x0000008e4e8e7223 */ /* 0x040fe2000001084d */
[----:B------:R-:W-:Y:S01]  /*b890*/  LOP3.LUT R9, R9, 0xffff0000, RZ, 0xc0, !PT ;  /* 0xffff000009097812 */ /* 0x000fe200078ec0ff */
[C---:B------:R-:W-:Y:S01]  /*b8a0*/  IMAD.U32 R79, R143.reuse, 0x10000, RZ ;  /* 0x000100008f4f7824 */ /* 0x040fe200078e00ff */
[----:B------:R-:W-:Y:S01]  /*b8b0*/  LOP3.LUT R80, R143, 0xffff0000, RZ, 0xc0, !PT ;  /* 0xffff00008f507812 */ /* 0x000fe200078ec0ff */
[C---:B------:R-:W-:Y:S01]  /*b8c0*/  IMAD.U32 R77, R141.reuse, 0x10000, RZ ;  /* 0x000100008d4d7824 */ /* 0x040fe200078e00ff */
        /* <DEDUP_REMOVED lines=15> */
.L_x_1697:
[----:B------:R-:W-:Y:S05]  /*b9c0*/  BSYNC B2 ;  /* 0x0000000000027941 */ /* 0x000fea0003800000 */
.L_x_1696:
[----:B------:R-:W-:Y:S04]  /*b9d0*/  BSSY B2, `(.L_x_1698) ;  /* 0x0000030000027945 */ /* 0x000fe80003800000 */
[----:B------:R-:W-:Y:S05]  /*b9e0*/  @P2 BRA `(.L_x_1699) ;  /* 0x0000000000b82947 */ /* 0x000fea0003800000 */
[----:B01---5:R-:W0:Y:S01]  /*b9f0*/  LDS.128 R8, [R154+0x8000] ;  /* 0x008000009a087984 */ /* 0x023e220000000c00 */
[--C-:B------:R-:W-:Y:S02]  /*ba00*/  SHF.R.U64 R77, R70, 0x10, R71.reuse ;  /* 0x00000010464d7819 */ /* 0x100fe40000001247 */
[----:B------:R-:W-:Y:S02]  /*ba10*/  SHF.R.U32.HI R70, RZ, 0x10, R71 ;  /* 0x00000010ff467819 */ /* 0x000fe40000011647 */
[--C-:B------:R-:W-:Y:S02]  /*ba20*/  SHF.R.U64 R71, R68, 0x10, R69.reuse ;  /* 0x0000001044477819 */ /* 0x100fe40000001245 */
[----:B------:R-:W-:Y:S02]  /*ba30*/  SHF.R.U32.HI R68, RZ, 0x10, R69 ;  /* 0x00000010ff447819 */ /* 0x000fe40000011645 */
[----:B------:R-:W-:Y:S02]  /*ba40*/  PRMT R139, R139, 0x5410, R70 ;  /* 0x000054108b8b7816 */ /* 0x000fe40000000046 */
[----:B------:R-:W-:-:S02]  /*ba50*/  PRMT R137, R137, 0x5410, R68 ;  /* 0x0000541089897816 */ /* 0x000fc40000000044 */
[----:B------:R-:W-:Y:S01]  /*ba60*/  PRMT R140, R140, 0x5410, R77 ;  /* 0x000054108c8c7816 */ /* 0x000fe2000000004d */
[----:B------:R-:W-:Y:S01]  /*ba70*/  IMAD.U32 R76, R139, 0x10000, RZ ;  /* 0x000100008b4c7824 */ /* 0x000fe200078e00ff */
[----:B------:R-:W-:Y:S01]  /*ba80*/  PRMT R138, R138, 0x5410, R71 ;  /* 0x000054108a8a7816 */ /* 0x000fe20000000047 */
[C---:B------:R-:W-:Y:S01]  /*ba90*/  IMAD.U32 R77, R137.reuse, 0x10000, RZ ;  /* 0x00010000894d7824 */ /* 0x040fe200078e00ff */
[----:B------:R-:W-:Y:S02]  /*baa0*/  LOP3.LUT R137, R137, 0xffff0000, RZ, 0xc0, !PT ;  /* 0xffff000089897812 */ /* 0x000fe400078ec0ff */
[----:B------:R-:W-:Y:S02]  /*bab0*/  LOP3.LUT R139, R139, 0xffff0000, RZ, 0xc0, !PT ;  /* 0xffff00008b8b7812 */ /* 0x000fe400078ec0ff */
[C---:B0-----:R-:W-:Y:S01]  /*bac0*/  LOP3.LUT R69, R10.reuse, 0xffff0000, RZ, 0xc0, !PT ;  /* 0xffff00000a457812 */ /* 0x041fe200078ec0ff */
[----:B------:R-:W-:Y:S01]  /*bad0*/  IMAD.U32 R68, R10, 0x10000, RZ ;  /* 0x000100000a447824 */ /* 0x000fe200078e00ff */
[C---:B------:R-:W-:Y:S01]  /*bae0*/  LOP3.LUT R71, R11.reuse, 0xffff0000, RZ, 0xc0, !PT ;  /* 0xffff00000b477812 */ /* 0x040fe200078ec0ff */
[----:B------:R-:W-:-:S02]  /*baf0*/  IMAD.U32 R70, R11, 0x10000, RZ ;  /* 0x000100000b467824 */ /* 0x000fc400078e00ff */
[CC--:B------:R-:W-:Y:S01]  /*bb00*/  FMUL.FTZ R78, R69.reuse, R76.reuse ;  /* 0x0000004c454e7220 */ /* 0x0c0fe20000410000 */
[----:B------:R-:W-:Y:S01]  /*bb10*/  FMUL.FTZ R79, R69, R77 ;  /* 0x0000004d454f7220 */ /* 0x000fe20000410000 */
[C---:B------:R-:W-:Y:S01]  /*bb20*/  FMUL.FTZ R69, R71.reuse, R137 ;  /* 0x0000008947457220 */ /* 0x040fe20000410000 */
[----:B------:R-:W-:Y:S02]  /*bb30*/  IMAD.U32 R10, R8, 0x10000, RZ ;  /* 0x00010000080a7824 */ /* 0x000fe400078e00ff */
[----:B------:R-:W-:Y:S01]  /*bb40*/  FFMA.FTZ R81, R68, R77, R78 ;  /* 0x0000004d44517223 */ /* 0x000fe2000001004e */
[-C--:B------:R-:W-:Y:S01]  /*bb50*/  FMUL.FTZ R77, R71, R139.reuse ;  /* 0x0000008b474d7220 */ /* 0x080fe20000410000 */
[----:B------:R-:W-:Y:S01]  /*bb60*/  FFMA.FTZ R139, R70, R139, -R69 ;  /* 0x0000008b468b7223 */ /* 0x000fe20000010845 */
[C---:B------:R-:W-:Y:S01]  /*bb70*/  IMAD.U32 R11, R9.reuse, 0x10000, RZ ;  /* 0x00010000090b7824 */ /* 0x040fe200078e00ff */
[----:B------:R-:W-:Y:S01]  /*bb80*/  LOP3.LUT R8, R8, 0xffff0000, RZ, 0xc0, !PT ;  /* 0xffff000008087812 */ /* 0x000fe200078ec0ff */
[----:B------:R-:W-:Y:S01]  /*bb90*/  IMAD.U32 R71, R138, 0x10000, RZ ;  /* 0x000100008a477824 */ /* 0x000fe200078e00ff */
[----:B------:R-:W-:Y:S01]  /*bba0*/  LOP3.LUT R9, R9, 0xffff0000, RZ, 0xc0, !PT ;  /* 0xffff000009097812 */ /* 0x000fe200078ec0ff */
[----:B------:R-:W-:Y:S01]  /*bbb0*/  IMAD.U32 R69, R140, 0x10000, RZ ;  /* 0x000100008c457824 */ /* 0x000fe200078e00ff */
[----:B------:R-:W-:Y:S01]  /*bbc0*/  LOP3.LUT R138, R138, 0xffff0000, RZ, 0xc0, !PT ;  /* 0xffff00008a8a7812 */ /* 0x000fe200078ec0ff */
[----:B------:R-:W-:Y:S01]  /*bbd0*/  FFMA.FTZ R76, R68, R76, -R79 ;  /* 0x0000004c444c7223 */ /* 0x000fe2000001084f */
        /* <DEDUP_REMOVED lines=15> */
.L_x_1699:
[----:B------:R-:W-:Y:S05]  /*bcd0*/  BSYNC B2 ;  /* 0x0000000000027941 */ /* 0x000fea0003800000 */
.L_x_1698:
[----:B------:R-:W-:Y:S05]  /*bce0*/  @P3 BRA `(.L_x_1693) ;  /* 0x0000000000b83947 */ /* 0x000fea0003800000 */
[----:B012--5:R-:W0:Y:S01]  /*bcf0*/  LDS.128 R8, [R154+0xc000] ;  /* 0x00c000009a087984 */ /* 0x027e220000000c00 */
[----:B------:R-:W-:Y:S02]  /*bd00*/  SHF.R.U64 R69, R60, 0x10, R61 ;  /* 0x000000103c457819 */ /* 0x000fe4000000123d */
[----:B------:R-:W-:Y:S02]  /*bd10*/  SHF.R.U64 R60, R62, 0x10, R63 ;  /* 0x000000103e3c7819 */ /* 0x000fe4000000123f */
[----:B------:R-:W-:Y:S02]  /*bd20*/  SHF.R.U32.HI R68, RZ, 0x10, R61 ;  /* 0x00000010ff447819 */ /* 0x000fe4000001163d */
        /* <DEDUP_REMOVED lines=13> */
[C---:B------:R-:W-:Y:S01]  /*be00*/  FMUL.FTZ R76, R61.reuse, R68 ;  /* 0x000000443d4c7220 */ /* 0x040fe20000410000 */
[-C--:B------:R-:W-:Y:S01]  /*be10*/  FMUL.FTZ R71, R61, R69.reuse ;  /* 0x000000453d477220 */ /* 0x080fe20000410000 */
[C---:B------:R-:W-:Y:S01]  /*be20*/  FMUL.FTZ R61, R63.reuse, R136 ;  /* 0x000000883f3d7220 */ /* 0x040fe20000410000 */
[----:B------:R-:W-:Y:S02]  /*be30*/  IMAD.U32 R10, R8, 0x10000, RZ ;  /* 0x00010000080a7824 */ /* 0x000fe400078e00ff */
[----:B------:R-:W-:Y:S01]  /*be40*/  FFMA.FTZ R77, R60, R69, R76 ;  /* 0x000000453c4d7223 */ /* 0x000fe2000001004c */
[-C--:B------:R-:W-:Y:S01]  /*be50*/  FMUL.FTZ R69, R63, R133.reuse ;  /* 0x000000853f457220 */ /* 0x080fe20000410000 */
[----:B------:R-:W-:Y:S01]  /*be60*/  FFMA.FTZ R133, R62, R133, -R61 ;  /* 0x000000853e857223 */ /* 0x000fe2000001083d */
[----:B------:R-:W-:Y:S02]  /*be70*/  IMAD.U32 R11, R9, 0x10000, RZ ;  /* 0x00010000090b7824 */ /* 0x000fe400078e00ff */
        /* <DEDUP_REMOVED lines=8> */
[----:B------:R-:W-:Y:S01]  /*bf00*/  LOP3.LUT R134, R134, 0xffff0000, RZ, 0xc0, !PT ;  /* 0xffff000086867812 */ /* 0x000fe200078ec0ff */
[----:B------:R-:W-:-:S02]  /*bf10*/  FMUL.FTZ R62, R8, R61 ;  /* 0x0000003d083e7220 */ /* 0x000fc40000410000 */
[C---:B------:R-:W-:Y:S01]  /*bf20*/  FMUL.FTZ R68, R9.reuse, R60 ;  /* 0x0000003c09447220 */ /* 0x040fe20000410000 */
[C---:B------:R-:W-:Y:S01]  /*bf30*/  FFMA.FTZ R8, R10.reuse, R61, -R69 ;  /* 0x0000003d0a087223 */ /* 0x040fe20000010845 */
[-C--:B------:R-:W-:Y:S01]  /*bf40*/  FMUL.FTZ R71, R9, R134.reuse ;  /* 0x0000008609477220 */ /* 0x080fe20000410000 */
[----:B------:R-:W-:Y:S01]  /*bf50*/  FFMA.FTZ R63, R10, R63, R62 ;  /* 0x0000003f0a3f7223 */ /* 0x000fe2000001003e */
[----:B------:R-:W-:Y:S01]  /*bf60*/  FFMA.FTZ R9, R11, R134, -R68 ;  /* 0x000000860b097223 */ /* 0x000fe20000010844 */
[----:B------:R-:W-:Y:S01]  /*bf70*/  F2FP.BF16.F32.PACK_AB R10, R77, R70 ;  /* 0x000000464d0a723e */ /* 0x000fe200000010ff */
[----:B------:R-:W-:Y:S01]  /*bf80*/  FFMA.FTZ R60, R11, R60, R71 ;  /* 0x0000003c0b3c7223 */ /* 0x000fe20000010047 */
[----:B------:R-:W-:Y:S02]  /*bf90*/  F2FP.BF16.F32.PACK_AB R11, R136, R133 ;  /* 0x00000085880b723e */ /* 0x000fe400000010ff */
[----:B------:R-:W-:Y:S02]  /*bfa0*/  F2FP.BF16.F32.PACK_AB R8, R63, R8 ;  /* 0x000000083f08723e */ /* 0x000fe400000010ff */
[----:B------:R-:W-:-:S05]  /*bfb0*/  F2FP.BF16.F32.PACK_AB R9, R60, R9 ;  /* 0x000000093c09723e */ /* 0x000fca00000010ff */
[----:B------:R3:W-:Y:S02]  /*bfc0*/  STS.128 [R154+0xc000], R8 ;  /* 0x00c000089a007388 */ /* 0x0007e40000000c00 */
.L_x_1693:
[----:B------:R-:W-:Y:S05]  /*bfd0*/  BSYNC B1 ;  /* 0x0000000000017941 */ /* 0x000fea0003800000 */
.L_x_1692:
[----:B0123--:R-:W2:Y:S01]  /*bfe0*/  LDL R8, [R1+0x9c] ;  /* 0x00009c0001087983 */ /* 0x00fea20000100800 */
[----:B------:R-:W-:Y:S01]  /*bff0*/  BSSY B1, `(.L_x_1700) ;  /* 0x00000cb000017945 */ /* 0x000fe20003800000 */
[----:B--2---:R-:W-:-:S13]  /*c000*/  ISETP.GE.AND P0, PT, R8, R0, PT ;  /* 0x000000000800720c */ /* 0x004fda0003f06270 */
[----:B------:R-:W-:Y:S05]  /*c010*/  @P0 BRA `(.L_x_1701) ;  /* 0x0000000c00200947 */ /* 0x000fea0003800000 */
        /* <DEDUP_REMOVED lines=8> */
[----:B-----5:R-:W0:Y:S01]  /*c0a0*/  LDS.128 R8, [R70+0x1000] ;  /* 0x0010000046087984 */ /* 0x020e220000000c00 */
        /* <DEDUP_REMOVED lines=45> */
.L_x_1703:
[----:B------:R-:W-:Y:S05]  /*c380*/  BSYNC B2 ;  /* 0x0000000000027941 */ /* 0x000fea0003800000 */
.L_x_1702:
        /* <DEDUP_REMOVED lines=48> */
.L_x_1705:
[----:B------:R-:W-:Y:S05]  /*c690*/  BSYNC B2 ;  /* 0x0000000000027941 */ /* 0x000fea0003800000 */
.L_x_1704:
[----:B------:R-:W-:Y:S04]  /*c6a0*/  BSSY B2, `(.L_x_1706) ;  /* 0x0000030000027945 */ /* 0x000fe80003800000 */
[----:B------:R-:W-:Y:S05]  /*c6b0*/  @P2 BRA `(.L_x_1707) ;  /* 0x0000000000b82947 */ /* 0x000fea0003800000 */
[----:B01---5:R-:W0:Y:S01]  /*c6c0*/  LDS.128 R8, [R70+0x9000] ;  /* 0x0090000046087984 */ /* 0x023e220000000c00 */
        /* <DEDUP_REMOVED lines=45> */
.L_x_1707:
[----:B------:R-:W-:Y:S05]  /*c9a0*/  BSYNC B2 ;  /* 0x0000000000027941 */ /* 0x000fea0003800000 */
.L_x_1706:
[----:B------:R-:W-:Y:S05]  /*c9b0*/  @P3 BRA `(.L_x_1701) ;  /* 0x0000000000b83947 */ /* 0x000fea0003800000 */
[----:B012--5:R-:W0:Y:S01]  /*c9c0*/  LDS.128 R8, [R70+0xd000] ;  /* 0x00d0000046087984 */ /* 0x027e220000000c00 */
        /* <DEDUP_REMOVED lines=45> */
.L_x_1701:
[----:B------:R-:W-:Y:S05]  /*cca0*/  BSYNC B1 ;  /* 0x0000000000017941 */ /* 0x000fea0003800000 */
.L_x_1700:
[----:B------:R-:W-:Y:S01]  /*ccb0*/  ISETP.GE.AND P0, PT, R20, R0, PT ;  /* 0x000000001400720c */ /* 0x000fe20003f06270 */
[----:B------:R-:W-:-:S12]  /*ccc0*/  BSSY B1, `(.L_x_1708) ;  /* 0x00000ca000017945 */ /* 0x000fd80003800000 */
[----:B------:R-:W-:Y:S05]  /*ccd0*/  @P0 BRA `(.L_x_1709) ;  /* 0x0000000c00200947 */ /* 0x000fea0003800000 */
[----:B------:R4:W5:Y:S01]  /*cce0*/  LDL R52, [R1+0x5c] ;  /* 0x00005c0001347983 */ /* 0x0009620000100800 */
[----:B0123--:R-:W0:Y:S01]  /*ccf0*/  LDC R8, c[0x0][0x3f4] ;  /* 0x0000fd00ff087b82 */ /* 0x00fe220000000800 */
[----:B------:R-:W-:Y:S01]  /*cd00*/  BSSY B2, `(.L_x_1710) ;  /* 0x0000034000027945 */ /* 0x000fe20003800000 */
[-C--:B0-----:R-:W-:Y:S02]  /*cd10*/  ISETP.GE.AND P0, PT, R74, R8.reuse, PT ;  /* 0x000000084a00720c */ /* 0x081fe40003f06270 */
[-C--:B------:R-:W-:Y:S02]  /*cd20*/  ISETP.GE.AND P1, PT, R21, R8.reuse, PT ;  /* 0x000000081500720c */ /* 0x080fe40003f26270 */
[-C--:B------:R-:W-:Y:S02]  /*cd30*/  ISETP.GE.AND P2, PT, R73, R8.reuse, PT ;  /* 0x000000084900720c */ /* 0x080fe40003f46270 */
[----:B------:R-:W-:-:S07]  /*cd40*/  ISETP.GE.AND P3, PT, R72, R8, PT ;  /* 0x000000084800720c */ /* 0x000fce0003f66270 */
[----:B----4-:R-:W-:Y:S06]  /*cd50*/  @P0 BRA `(.L_x_1711) ;  /* 0x0000000000b80947 */ /* 0x010fec0003800000 */
        /* <DEDUP_REMOVED lines=10> */
[----:B------:R-:W-:Y:S01]  /*ce00*/  IMAD.U32 R47, R118, 0x10000, RZ ;  /* 0x00010000762f7824 */ /* 0x000fe200078e00ff */
        /* <DEDUP_REMOVED lines=8> */
[----:B------:R-:W-:Y:S02]  /*ce90*/  IMAD.U32 R10, R8, 0x10000, RZ ;  /* 0x00010000080a7824 */ /* 0x000fe400078e00ff */
[----:B------:R-:W-:Y:S01]  /*cea0*/  FMUL.FTZ R48, R46, R120 ;  /* 0x000000782e307220 */ /* 0x000fe20000410000 */
[C---:B------:R-:W-:Y:S02]  /*ceb0*/  IMAD.U32 R11, R9.reuse, 0x10000, RZ ;  /* 0x00010000090b7824 */ /* 0x040fe400078e00ff */
[C---:B------:R-:W-:Y:S01]  /*cec0*/  FFMA.FTZ R50, R20.reuse, R47, -R51 ;  /* 0x0000002f14327223 */ /* 0x040fe20000010833 */
[----:B------:R-:W-:Y:S01]  /*ced0*/  FFMA.FTZ R53, R20, R49, R44 ;  /* 0x0000003114357223 */ /* 0x000fe2000001002c */
[----:B------:R-:W-:Y:S01]  /*cee0*/  LOP3.LUT R8, R8, 0xffff0000, RZ, 0xc0, !PT ;  /* 0xffff000008087812 */ /* 0x000fe200078ec0ff */
[-C--:B------:R-:W-:Y:S01]  /*cef0*/  FMUL.FTZ R46, R46, R118.reuse ;  /* 0x000000762e2e7220 */ /* 0x080fe20000410000 */
[----:B------:R-:W-:Y:S01]  /*cf00*/  LOP3.LUT R9, R9, 0xffff0000, RZ, 0xc0, !PT ;  /* 0xffff000009097812 */ /* 0x000fe200078ec0ff */
[C---:B------:R-:W-:Y:S01]  /*cf10*/  IMAD.U32 R49, R119.reuse, 0x10000, RZ ;  /* 0x0001000077317824 */ /* 0x040fe200078e00ff */
[----:B------:R-:W-:Y:S01]  /*cf20*/  LOP3.LUT R44, R119, 0xffff0000, RZ, 0xc0, !PT ;  /* 0xffff0000772c7812 */ /* 0x000fe200078ec0ff */
[C---:B------:R-:W-:Y:S01]  /*cf30*/  IMAD.U32 R47, R117.reuse, 0x10000, RZ ;  /* 0x00010000752f7824 */ /* 0x040fe200078e00ff */
[----:B------:R-:W-:Y:S01]  /*cf40*/  LOP3.LUT R20, R117, 0xffff0000, RZ, 0xc0, !PT ;  /* 0xffff000075147812 */ /* 0x000fe200078ec0ff */
        /* <DEDUP_REMOVED lines=15> */
.L_x_1711:
[----:B------:R-:W-:Y:S05]  /*d040*/  BSYNC B2 ;  /* 0x0000000000027941 */ /* 0x000fea0003800000 */
.L_x_1710:
[----:B------:R-:W-:Y:S04]  /*d050*/  BSSY B2, `(.L_x_1712) ;  /* 0x0000030000027945 */ /* 0x000fe80003800000 */
[----:B------:R-:W-:Y:S05]  /*d060*/  @P1 BRA `(.L_x_1713) ;  /* 0x0000000000b81947 */ /* 0x000fea0003800000 */
[----:B0----5:R-:W0:Y:S01]  /*d070*/  LDS.128 R8, [R52+0x6000] ;  /* 0x0060000034087984 */ /* 0x021e220000000c00 */
        /* <DEDUP_REMOVED lines=17> */
[----:B------:R-:W-:Y:S01]  /*d190*/  FMUL.FTZ R40, R40, R43 ;  /* 0x0000002b28287220 */ /* 0x000fe20000410000 */
[----:B------:R-:W-:Y:S02]  /*d1a0*/  IMAD.U32 R10, R8, 0x10000, RZ ;  /* 0x00010000080a7824 */ /* 0x000fe400078e00ff */
[----:B------:R-:W-:Y:S01]  /*d1b0*/  FMUL.FTZ R46, R42, R105 ;  /* 0x000000692a2e7220 */ /* 0x000fe20000410000 */
[C---:B------:R-:W-:Y:S02]  /*d1c0*/  IMAD.U32 R11, R9.reuse, 0x10000, RZ ;  /* 0x00010000090b7824 */ /* 0x040fe400078e00ff */
[C---:B------:R-:W-:Y:S01]  /*d1d0*/  FFMA.FTZ R49, R20.reuse, R45, R40 ;  /* 0x0000002d14317223 */ /* 0x040fe20000010028 */
[----:B------:R-:W-:Y:S01]  /*d1e0*/  FFMA.FTZ R44, R20, R43, -R47 ;  /* 0x0000002b142c7223 */ /* 0x000fe2000001082f */
[----:B------:R-:W-:Y:S01]  /*d1f0*/  IMAD.U32 R45, R104, 0x10000, RZ ;  /* 0x00010000682d7824 */ /* 0x000fe200078e00ff */
[----:B------:R-:W-:Y:S01]  /*d200*/  LOP3.LUT R8, R8, 0xffff0000, RZ, 0xc0, !PT ;  /* 0xffff000008087812 */ /* 0x000fe200078ec0ff */
[-C--:B------:R-:W-:Y:S01]  /*d210*/  FMUL.FTZ R42, R42, R103.reuse ;  /* 0x000000672a2a7220 */ /* 0x080fe20000410000 */
        /* <DEDUP_REMOVED lines=19> */
.L_x_1713:
[----:B------:R-:W-:Y:S05]  /*d350*/  BSYNC B2 ;  /* 0x0000000000027941 */ /* 0x000fea0003800000 */
.L_x_1712:
        /* <DEDUP_REMOVED lines=23> */
[C---:B------:R-:W-:Y:S01]  /*d4d0*/  FFMA.FTZ R40, R20.reuse, R39, -R43 ;  /* 0x0000002714287223 */ /* 0x040fe2000001082b */
[C---:B------:R-:W-:Y:S02]  /*d4e0*/  IMAD.U32 R11, R9.reuse, 0x10000, RZ ;  /* 0x00010000090b7824 */ /* 0x040fe400078e00ff */
[----:B------:R-:W-:Y:S01]  /*d4f0*/  FFMA.FTZ R45, R20, R41, R36 ;  /* 0x00000029142d7223 */ /* 0x000fe20000010024 */
[----:B------:R-:W-:Y:S01]  /*d500*/  IMAD.U32 R39, R96, 0x10000, RZ ;  /* 0x0001000060277824 */ /* 0x000fe200078e00ff */
[----:B------:R-:W-:Y:S01]  /*d510*/  LOP3.LUT R8, R8, 0xffff0000, RZ, 0xc0, !PT ;  /* 0xffff000008087812 */ /* 0x000fe200078ec0ff */
[-C--:B------:R-:W-:Y:S01]  /*d520*/  FMUL.FTZ R38, R38, R98.reuse ;  /* 0x0000006226267220 */ /* 0x080fe20000410000 */
[----:B------:R-:W-:Y:S01]  /*d530*/  LOP3.LUT R9, R9, 0xffff0000, RZ, 0xc0, !PT ;  /* 0xffff000009097812 */ /* 0x000fe200078ec0ff */
[C---:B------:R-:W-:Y:S01]  /*d540*/  IMAD.U32 R41, R99.reuse, 0x10000, RZ ;  /* 0x0001000063297824 */ /* 0x040fe200078e00ff */
        /* <DEDUP_REMOVED lines=17> */
.L_x_1715:
[----:B------:R-:W-:Y:S05]  /*d660*/  BSYNC B2 ;  /* 0x0000000000027941 */ /* 0x000fea0003800000 */
.L_x_1714:
        /* <DEDUP_REMOVED lines=8> */
[----:B------:R-:W-:Y:S02]  /*d6f0*/  PRMT R92, R92, 0x5410, R37 ;  /* 0x000054105c5c7816 */ /* 0x000fe40000000025 */
[----:B------:R-:W-:Y:S01]  /*d700*/  PRMT R94, R94, 0x5410, R31 ;  /* 0x000054105e5e7816 */ /* 0x000fe2000000001f */
[C---:B------:R-:W-:Y:S01]  /*d710*/  IMAD.U32 R37, R95.reuse, 0x10000, RZ ;  /* 0x000100005f257824 */ /* 0x040fe200078e00ff */
[----:B------:R-:W-:Y:S01]  /*d720*/  LOP3.LUT R95, R95, 0xffff0000, RZ, 0xc0, !PT ;  /* 0xffff00005f5f7812 */ /* 0x000fe200078ec0ff */
[C---:B------:R-:W-:Y:S01]  /*d730*/  IMAD.U32 R31, R93.reuse, 0x10000, RZ ;  /* 0x000100005d1f7824 */ /* 0x040fe200078e00ff */
        /* <DEDUP_REMOVED lines=9> */
[C---:B------:R-:W-:Y:S01]  /*d7d0*/  FFMA.FTZ R36, R20.reuse, R31, -R39 ;  /* 0x0000001f14247223 */ /* 0x040fe20000010827 */
[----:B------:R-:W-:Y:S01]  /*d7e0*/  FFMA.FTZ R41, R20, R37, R28 ;  /* 0x0000002514297223 */ /* 0x000fe2000001001c */
[C---:B------:R-:W-:Y:S01]  /*d7f0*/  IMAD.U32 R11, R9.reuse, 0x10000, RZ ;  /* 0x00010000090b7824 */ /* 0x040fe200078e00ff */
[----:B------:R-:W-:Y:S01]  /*d800*/  LOP3.LUT R8, R8, 0xffff0000, RZ, 0xc0, !PT ;  /* 0xffff000008087812 */ /* 0x000fe200078ec0ff */
[----:B------:R-:W-:Y:S01]  /*d810*/  IMAD.U32 R37, R94, 0x10000, RZ ;  /* 0x000100005e257824 */ /* 0x000fe200078e00ff */
[----:B------:R-:W-:Y:S01]  /*d820*/  LOP3.LUT R9, R9, 0xffff0000, RZ, 0xc0, !PT ;  /* 0xffff000009097812 */ /* 0x000fe200078ec0ff */
[----:B------:R-:W-:-:S02]  /*d830*/  IMAD.U32 R31, R92, 0x10000, RZ ;  /* 0x000100005c1f7824 */ /* 0x000fc400078e00ff */
[-C--:B------:R-:W-:Y:S01]  /*d840*/  FMUL.FTZ R30, R30, R93.reuse ;  /* 0x0000005d1e1e7220 */ /* 0x080fe20000410000 */
        /* <DEDUP_REMOVED lines=17> */
.L_x_1709:
[----:B------:R-:W-:Y:S05]  /*d960*/  BSYNC B1 ;  /* 0x0000000000017941 */ /* 0x000fea0003800000 */
.L_x_1708:
[----:B------:R-:W-:-:S13]  /*d970*/  ISETP.GE.AND P0, PT, R3, R0, PT ;  /* 0x000000000300720c */ /* 0x000fda0003f06270 */
        /* <DEDUP_REMOVED lines=9> */
[----:B--2345:R-:W0:Y:S01]  /*da10*/  LDS.128 R8, [R36+0x3000] ;  /* 0x0030000024087984 */ /* 0x03ce220000000c00 */
        /* <DEDUP_REMOVED lines=11> */
[----:B------:R-:W-:Y:S01]  /*dad0*/  PRMT R127, R127, 0x5410, R0 ;  /* 0x000054107f7f7816 */ /* 0x000fe20000000000 */
        /* <DEDUP_REMOVED lines=8> */
[----:B------:R-:W-:Y:S01]  /*db60*/  FMUL.FTZ R28, R11, R128 ;  /* 0x000000800b1c7220 */ /* 0x000fe20000410000 */
[----:B------:R-:W-:-:S02]  /*db70*/  IMAD.U32 R8, R9, 0x10000, RZ ;  /* 0x0001000009087824 */ /* 0x000fc400078e00ff */
[C---:B------:R-:W-:Y:S01]  /*db80*/  FFMA.FTZ R33, R20.reuse, R29, -R33 ;  /* 0x0000001d14217223 */ /* 0x040fe20000010821 */
[----:B------:R-:W-:Y:S01]  /*db90*/  FFMA.FTZ R30, R20, R31, R10 ;  /* 0x0000001f141e7223 */ /* 0x000fe2000001000a */
[-C--:B------:R-:W-:Y:S01]  /*dba0*/  FMUL.FTZ R20, R11, R126.reuse ;  /* 0x0000007e0b147220 */ /* 0x080fe20000410000 */
        /* <DEDUP_REMOVED lines=20> */
.L_x_1718:
[----:B------:R-:W-:Y:S05]  /*dcf0*/  BSYNC B1 ;  /* 0x0000000000017941 */ /* 0x000fea0003800000 */
.L_x_1717:
[----:B------:R-:W-:Y:S04]  /*dd00*/  BSSY B1, `(.L_x_1719) ;  /* 0x0000030000017945 */ /* 0x000fe80003800000 */
[----:B------:R-:W-:Y:S05]  /*dd10*/  @P1 BRA `(.L_x_1720) ;  /* 0x0000000000b81947 */ /* 0x000fea0003800000 */
[----:B0-2345:R-:W0:Y:S01]  /*dd20*/  LDS.128 R8, [R36+0x7000] ;  /* 0x0070000024087984 */ /* 0x03de220000000c00 */
        /* <DEDUP_REMOVED lines=27> */
[C---:B------:R-:W-:Y:S01]  /*dee0*/  IMAD.U32 R10, R110.reuse, 0x10000, RZ ;  /* 0x000100006e0a7824 */ /* 0x040fe200078e00ff */
[----:B------:R-:W-:Y:S01]  /*def0*/  LOP3.LUT R111, R111, 0xffff0000, RZ, 0xc0, !PT ;  /* 0xffff00006f6f7812 */ /* 0x000fe200078ec0ff */
[C---:B------:R-:W-:Y:S01]  /*df00*/  FFMA.FTZ R28, R21.reuse, R24, -R28 ;  /* 0x00000018151c7223 */ /* 0x040fe2000001081c */
[----:B------:R-:W-:Y:S01]  /*df10*/  LOP3.LUT R110, R110, 0xffff0000, RZ, 0xc0, !PT ;  /* 0xffff00006e6e7812 */ /* 0x000fe200078ec0ff */
        /* <DEDUP_REMOVED lines=14> */
.L_x_1720:
[----:B------:R-:W-:Y:S05]  /*e000*/  BSYNC B1 ;  /* 0x0000000000017941 */ /* 0x000fea0003800000 */
.L_x_1719:
[----:B------:R-:W-:Y:S04]  /*e010*/  BSSY B1, `(.L_x_1721) ;  /* 0x0000030000017945 */ /* 0x000fe80003800000 */
[----:B------:R-:W-:Y:S05]  /*e020*/  @P2 BRA `(.L_x_1722) ;  /* 0x0000000000b82947 */ /* 0x000fea0003800000 */
[----:B012345:R-:W0:Y:S01]  /*e030*/  LDS.128 R8, [R36+0xb000] ;  /* 0x00b0000024087984 */ /* 0x03fe220000000c00 */
        /* <DEDUP_REMOVED lines=45> */
.L_x_1722:
[----:B------:R-:W-:Y:S05]  /*e310*/  BSYNC B1 ;  /* 0x0000000000017941 */ /* 0x000fea0003800000 */
.L_x_1721:
        /* <DEDUP_REMOVED lines=18> */
[----:B------:R-:W-:Y:S01]  /*e440*/  FMUL.FTZ R14, R6, R12 ;  /* 0x0000000c060e7220 */ /* 0x000fe20000410000 */
[----:B------:R-:W-:-:S02]  /*e450*/  IMAD.U32 R0, R8, 0x10000, RZ ;  /* 0x0001000008007824 */ /* 0x000fc400078e00ff */
[----:B------:R-:W-:Y:S01]  /*e460*/  FMUL.FTZ R13, R6, R11 ;  /* 0x0000000b060d7220 */ /* 0x000fe20000410000 */
[C---:B------:R-:W-:Y:S01]  /*e470*/  FMUL.FTZ R6, R10.reuse, R86 ;  /* 0x000000560a067220 */ /* 0x040fe20000410000 */
[-C--:B------:R-:W-:Y:S01]  /*e480*/  FMUL.FTZ R10, R10, R75.reuse ;  /* 0x0000004b0a0a7220 */ /* 0x080fe20000410000 */
[----:B------:R-:W-:Y:S01]  /*e490*/  LOP3.LUT R3, R8, 0xffff0000, RZ, 0xc0, !PT ;  /* 0xffff000008037812 */ /* 0x000fe200078ec0ff */
[----:B------:R-:W-:Y:S02]  /*e4a0*/  IMAD.U32 R4, R9, 0x10000, RZ ;  /* 0x0001000009047824 */ /* 0x000fe400078e00ff */
[----:B------:R-:W-:Y:S01]  /*e4b0*/  FFMA.FTZ R75, R7, R75, -R6 ;  /* 0x0000004b074b7223 */ /* 0x000fe20000010806 */
[----:B------:R-:W-:Y:S01]  /*e4c0*/  IMAD.U32 R6, R85, 0x10000, RZ ;  /* 0x0001000055067824 */ /* 0x000fe200078e00ff */
[----:B------:R-:W-:Y:S01]  /*e4d0*/  LOP3.LUT R8, R9, 0xffff0000, RZ, 0xc0, !PT ;  /* 0xffff000009087812 */ /* 0x000fe200078ec0ff */
[C---:B------:R-:W-:Y:S01]  /*e4e0*/  FFMA.FTZ R14, R5.reuse, R11, -R14 ;  /* 0x0000000b050e7223 */ /* 0x040fe2000001080e */
[----:B------:R-:W-:Y:S01]  /*e4f0*/  FFMA.FTZ R13, R5, R12, R13 ;  /* 0x0000000c050d7223 */ /* 0x000fe2000001000d */
[----:B------:R-:W-:Y:S01]  /*e500*/  LOP3.LUT R85, R85, 0xffff0000, RZ, 0xc0, !PT ;  /* 0xffff000055557812 */ /* 0x000fe200078ec0ff */
[C---:B------:R-:W-:Y:S01]  /*e510*/  IMAD.U32 R5, R84.reuse, 0x10000, RZ ;  /* 0x0001000054057824 */ /* 0x040fe200078e00ff */
[----:B------:R-:W-:Y:S01]  /*e520*/  LOP3.LUT R9, R84, 0xffff0000, RZ, 0xc0, !PT ;  /* 0xffff000054097812 */ /* 0x000fe200078ec0ff */
[----:B------:R-:W-:Y:S01]  /*e530*/  FFMA.FTZ R10, R7, R86, R10 ;  /* 0x00000056070a7223 */ /* 0x000fe2000001000a */
[CC--:B------:R-:W-:Y:S01]  /*e540*/  FMUL.FTZ R7, R3.reuse, R6.reuse ;  /* 0x0000000603077220 */ /* 0x0c0fe20000410000 */
        /* <DEDUP_REMOVED lines=11> */
[----:B------:R0:W-:Y:S01]  /*e600*/  STS.128 [R36+0xf000], R4 ;  /* 0x00f0000424007388 */ /* 0x0001e20000000c00 */
[----:B------:R-:W-:Y:S05]  /*e610*/  BRA `(.L_x_1716) ;  /* 0x0000004c006c7947 */ /* 0x000fea0003800000 */
.L_x_1677:
[----:B------:R-:W0:Y:S01]  /*e620*/  LDC R89, c[0x0][0x448] ;  /* 0x00011200ff597b82 */ /* 0x000e220000000800 */
[----:B------:R-:W-:Y:S01]  /*e630*/  ULDC.64 UR4, c[0x0][0x3f8] ;  /* 0x0000fe0000047ab9 */ /* 0x000fe20000000a00 */
[----:B------:R-:W-:Y:S01]  /*e640*/  ULDC.64 UR6, c[0x0][0x408] ;  /* 0x0001020000067ab9 */ /* 0x000fe20000000a00 */
[----:B------:R-:W-:Y:S02]  /*e650*/  IMAD.MOV.U32 R25, RZ, RZ, R29 ;  /* 0x000000ffff197224 */ /* 0x000fe400078e001d */
[----:B------:R-:W-:Y:S01]  /*e660*/  IMAD.MOV.U32 R27, RZ, RZ, R31 ;  /* 0x000000ffff1b7224 */ /* 0x000fe200078e001f */
[----:B0-----:R-:W-:-:S13]  /*e670*/  ISETP.NE.AND P0, PT, R89, 0x1, PT ;  /* 0x000000015900780c */ /* 0x001fda0003f05270 */
[----:B------:R-:W0:Y:S08]  /*e680*/  @P0 LDC R0, c[0x0][0x44c] ;  /* 0x00011300ff000b82 */ /* 0x000e300000000800 */
[----:B------:R-:W1:Y:S01]  /*e690*/  @P0 LDC R5, c[0x0][0x450] ;  /* 0x00011400ff050b82 */ /* 0x000e620000000800 */
[----:B0-----:R-:W-:-:S05]  /*e6a0*/  @P0 IMAD.HI.U32 R0, R7, R0, RZ ;  /* 0x0000000007000227 */ /* 0x001fca00078e00ff */
[----:B-1----:R-:W-:-:S04]  /*e6b0*/  @P0 SHF.R.U32.HI R7, RZ, R5, R0 ;  /* 0x00000005ff070219 */ /* 0x002fc80000011600 */
        /* <DEDUP_REMOVED lines=21> */
.L_x_2063:
        /* <DEDUP_REMOVED lines=16> */
[----:B------:R-:W-:-:S09]  /*e910*/  ISETP.GE.AND P5, PT, R219, UR4, PT ;  /* 0x00000004db007c0c */ /* 0x000fd2000bfa6270 */
[C---:B------:R-:W-:Y:S01]  /*e920*/  @!P4 IMAD.SHL.U32 R12, R16.reuse, 0x2, RZ ;  /* 0x00000002100cc824 */ /* 0x040fe200078e00ff */
[----:B------:R-:W-:-:S03]  /*e930*/  @!P4 SHF.L.U64.HI R13, R16, 0x1, R17 ;  /* 0x00000001100dc819 */ /* 0x000fc60000010211 */
[----:B------:R-:W-:Y:S01]  /*e940*/  @!P5 IMAD.SHL.U32 R15, R201, 0x2, RZ ;  /* 0x00000002c90fd824 */ /* 0x000fe200078e00ff */
[CC--:B--2---:R-:W-:Y:S02]  /*e950*/  @!P4 IADD3 R10, P0, R7.reuse, R12.reuse, RZ ;  /* 0x0000000c070ac210 */ /* 0x0c4fe40007f1e0ff */
[----:B----4-:R-:W-:Y:S02]  /*e960*/  @!P4 IADD3 R12, P1, R14, R12, RZ ;  /* 0x0000000c0e0cc210 */ /* 0x010fe40007f3e0ff */
[-C--:B------:R-:W-:Y:S01]  /*e970*/  @!P5 IADD3 R24, P2, R7, R15.reuse, RZ ;  /* 0x0000000f0718d210 */ /* 0x080fe20007f5e0ff */
[----:B-1----:R-:W-:Y:S01]  /*e980*/  @!P4 IMAD.X R11, R6, 0x1, R13, P0 ;  /* 0x00000001060bc824 */ /* 0x002fe200000e060d */
[----:B------:R-:W-:Y:S02]  /*e990*/  @!P5 IADD3 R14, P3, R14, R15, RZ ;  /* 0x0000000f0e0ed210 */ /* 0x000fe40007f7e0ff */
[----:B------:R-:W-:Y:S02]  /*e9a0*/  CS2R R58, SRZ ;  /* 0x00000000003a7805 */ /* 0x000fe4000001ff00 */
[----:B------:R-:W-:-:S02]  /*e9b0*/  @!P5 SHF.L.U64.HI R7, R201, 0x1, R224 ;  /* 0x00000001c907d819 */ /* 0x000fc400000102e0 */
[----:B------:R-:W-:Y:S02]  /*e9c0*/  CS2R R56, SRZ ;  /* 0x0000000000387805 */ /* 0x000fe4000001ff00 */
[----:B------:R-:W-:Y:S02]  /*e9d0*/  CS2R R70, SRZ ;  /* 0x0000000000467805 */ /* 0x000fe4000001ff00 */
[----:B------:R-:W-:Y:S02]  /*e9e0*/  CS2R R68, SRZ ;  /* 0x0000000000447805 */ /* 0x000fe4000001ff00 */
[----:B------:R-:W-:Y:S02]  /*e9f0*/  CS2R R62, SRZ ;  /* 0x00000000003e7805 */ /* 0x000fe4000001ff00 */
[----:B------:R-:W-:Y:S01]  /*ea00*/  CS2R R60, SRZ ;  /* 0x00000000003c7805 */ /* 0x000fe2000001ff00 */
[----:B---3--:R-:W-:Y:S01]  /*ea10*/  @!P4 IMAD.X R13, R9, 0x1, R13, P1 ;  /* 0x00000001090dc824 */ /* 0x008fe200008e060d */
[----:B------:R1:W5:Y:S01]  /*ea20*/  @!P4 LD.E.128 R64, desc[UR60][R10.64] ;  /* 0x0000003c0a40c980 */ /* 0x000362000c101d00 */
[----:B------:R-:W-:-:S02]  /*ea30*/  @!P5 IMAD.X R25, R6, 0x1, R7, P2 ;  /* 0x000000010619d824 */ /* 0x000fc400010e0607 */
[----:B------:R-:W-:Y:S01]  /*ea40*/  @!P5 IMAD.X R15, R9, 0x1, R7, P3 ;  /* 0x00000001090fd824 */ /* 0x000fe200018e0607 */
[----:B------:R1:W5:Y:S04]  /*ea50*/  @!P4 LD.E.128 R56, desc[UR60][R12.64] ;  /* 0x0000003c0c38c980 */ /* 0x000368000c101d00 */
[----:B------:R1:W5:Y:S04]  /*ea60*/  @!P5 LD.E.128 R68, desc[UR60][R24.64] ;  /* 0x0000003c1844d980 */ /* 0x000368000c101d00 */
[----:B------:R1:W5:Y:S02]  /*ea70*/  @!P5 LD.E.128 R60, desc[UR60][R14.64] ;  /* 0x0000003c0e3cd980 */ /* 0x000364000c101d00 */
.L_x_1725:
[----:B------:R-:W-:Y:S05]  /*ea80*/  BSYNC B1 ;  /* 0x0000000000017941 */ /* 0x000fea0003800000 */
.L_x_1724:
[----:B-1---5:R-:W-:Y:S01]  /*ea90*/  IMAD.MOV.U32 R6, RZ, RZ, R70 ;  /* 0x000000ffff067224 */ /* 0x022fe200078e0046 */
[----:B------:R-:W-:Y:S01]  /*eaa0*/  UMOV UR4, 0xffffffff ;  /* 0xffffffff00047882 */ /* 0x000fe20000000000 */
[----:B--2---:R-:W-:Y:S01]  /*eab0*/  IMAD.MOV.U32 R7, RZ, RZ, R71 ;  /* 0x000000ffff077224 */ /* 0x004fe200078e0047 */
        /* <DEDUP_REMOVED lines=36> */
.L_x_2069:
        /* <DEDUP_REMOVED lines=19> */
[CC--:B---3--:R-:W-:Y:S02]  /*ee30*/  @!P4 IADD3 R10, P0, R7.reuse, R12.reuse, RZ ;  /* 0x0000000c070ac210 */ /* 0x0c8fe40007f1e0ff */
[----:B----4-:R-:W-:Y:S02]  /*ee40*/  @!P4 IADD3 R12, P1, R14, R12, RZ ;  /* 0x0000000c0e0cc210 */ /* 0x010fe40007f3e0ff */
[-C--:B------:R-:W-:Y:S01]  /*ee50*/  @!P5 IADD3 R24, P2, R7, R15.reuse, RZ ;  /* 0x0000000f0718d210 */ /* 0x080fe20007f5e0ff */
[----:B--2---:R-:W-:Y:S01]  /*ee60*/  @!P4 IMAD.X R11, R6, 0x1, R13, P0 ;  /* 0x00000001060bc824 */ /* 0x004fe200000e060d */
        /* <DEDUP_REMOVED lines=8> */
[----:B0-----:R-:W-:Y:S01]  /*eef0*/  @!P4 IMAD.X R13, R9, 0x1, R13, P1 ;  /* 0x00000001090dc824 */ /* 0x001fe200008e060d */
[----:B------:R0:W5:Y:S01]  /*ef00*/  @!P4 LD.E.128 R48, desc[UR60][R10.64] ;  /* 0x0000003c0a30c980 */ /* 0x000162000c101d00 */
[----:B------:R-:W-:-:S02]  /*ef10*/  @!P5 IMAD.X R25, R6, 0x1, R7, P2 ;  /* 0x000000010619d824 */ /* 0x000fc400010e0607 */
[----:B------:R-:W-:Y:S01]  /*ef20*/  @!P5 IMAD.X R15, R9, 0x1, R7, P3 ;  /* 0x00000001090fd824 */ /* 0x000fe200018e0607 */
[----:B------:R0:W5:Y:S04]  /*ef30*/  @!P4 LD.E.128 R40, desc[UR60][R12.64] ;  /* 0x0000003c0c28c980 */ /* 0x000168000c101d00 */
[----:B------:R0:W5:Y:S04]  /*ef40*/  @!P5 LD.E.128 R52, desc[UR60][R24.64] ;  /* 0x0000003c1834d980 */ /* 0x000168000c101d00 */
[----:B------:R0:W5:Y:S02]  /*ef50*/  @!P5 LD.E.128 R44, desc[UR60][R14.64] ;  /* 0x0000003c0e2cd980 */ /* 0x000164000c101d00 */
.L_x_1728:
[----:B------:R-:W-:Y:S05]  /*ef60*/  BSYNC B1 ;  /* 0x0000000000017941 */ /* 0x000fea0003800000 */
.L_x_1727:
[----:B--2--5:R-:W-:Y:S01]  /*ef70*/  IMAD.MOV.U32 R6, RZ, RZ, R54 ;  /* 0x000000ffff067224 */ /* 0x024fe200078e0036 */
[----:B------:R-:W-:Y:S01]  /*ef80*/  UMOV UR4, 0xffffffff ;  /* 0xffffffff00047882 */ /* 0x000fe20000000000 */
[----:B---3--:R-:W-:Y:S02]  /*ef90*/  IMAD.MOV.U32 R7, RZ, RZ, R55 ;  /* 0x000000ffff077224 */ /* 0x008fe400078e0037 */
        /* <DEDUP_REMOVED lines=35> */
.L_x_2075:
        /* <DEDUP_REMOVED lines=21> */
[----:B0-----:R-:W-:Y:S02]  /*f320*/  @!P4 IADD3 R10, P1, R14, R10, RZ ;  /* 0x0000000a0e0ac210 */ /* 0x001fe40007f3e0ff */
        /* <DEDUP_REMOVED lines=10> */
[----:B------:R-:W-:Y:S01]  /*f3d0*/  @!P4 IMAD.X R11, R9, 0x1, R11, P1 ;  /* 0x00000001090bc824 */ /* 0x000fe200008e060b */
[----:B------:R0:W5:Y:S01]  /*f3e0*/  @!P4 LD.E.128 R32, desc[UR60][R72.64] ;  /* 0x0000003c4820c980 */ /* 0x000162000c101d00 */
[----:B------:R-:W-:-:S02]  /*f3f0*/  @!P5 IMAD.X R13, R6, 0x1, R7, P2 ;  /* 0x00000001060dd824 */ /* 0x000fc400010e0607 */
[----:B------:R-:W-:Y:S01]  /*f400*/  @!P5 IMAD.X R15, R9, 0x1, R7, P3 ;  /* 0x00000001090fd824 */ /* 0x000fe200018e0607 */
[----:B------:R0:W5:Y:S04]  /*f410*/  @!P4 LD.E.128 R24, desc[UR60][R10.64] ;  /* 0x0000003c0a18c980 */ /* 0x000168000c101d00 */
[----:B------:R0:W5:Y:S04]  /*f420*/  @!P5 LD.E.128 R36, desc[UR60][R12.64] ;  /* 0x0000003c0c24d980 */ /* 0x000168000c101d00 */
[----:B------:R0:W5:Y:S02]  /*f430*/  @!P5 LD.E.128 R28, desc[UR60][R14.64] ;  /* 0x0000003c0e1cd980 */ /* 0x000164000c101d00 */
.L_x_1731:
[----:B------:R-:W-:Y:S05]  /*f440*/  BSYNC B1 ;  /* 0x0000000000017941 */ /* 0x000fea0003800000 */
.L_x_1730:
        /* <DEDUP_REMOVED lines=39> */
.L_x_2081:
[----:B------:R-:W4:Y:S01]  /*f6c0*/  LDL R13, [R1+0x78] ;  /* 0x00007800010d7983 */ /* 0x000f220000100800 */
[----:B------:R-:W-:Y:S01]  /*f6d0*/  VIADD R84, R84, 0x60 ;  /* 0x0000006054547836 */ /* 0x000fe20000000000 */
[----:B------:R-:W-:Y:S01]  /*f6e0*/  BSSY B1, `(.L_x_1733) ;  /* 0x0000029000017945 */ /* 0x000fe20003800000 */
[----:B0-----:R-:W-:Y:S02]  /*f6f0*/  CS2R R4, SRZ ;  /* 0x0000000000047805 */ /* 0x001fe4000001ff00 */
[----:B------:R-:W-:Y:S02]  /*f700*/  CS2R R10, SRZ ;  /* 0x00000000000a7805 */ /* 0x000fe4000001ff00 */
[----:B------:R-:W-:Y:S02]  /*f710*/  CS2R R14, SRZ ;  /* 0x00000000000e7805 */ /* 0x000fe4000001ff00 */
[----:B------:R-:W-:Y:S02]  /*f720*/  ISETP.GE.AND P0, PT, R84, R89, PT ;  /* 0x000000595400720c */ /* 0x000fe40003f06270 */
[----:B------:R-:W-:-:S02]  /*f730*/  CS2R R74, SRZ ;  /* 0x00000000004a7805 */ /* 0x000fc4000001ff00 */
[----:B------:R-:W-:Y:S02]  /*f740*/  CS2R R72, SRZ ;  /* 0x0000000000487805 */ /* 0x000fe4000001ff00 */
[----:B----4-:R-:W-:-:S04]  /*f750*/  LEA.HI R8, R13, R13, RZ, 0x1 ;  /* 0x0000000d0d087211 */ /* 0x010fc800078f08ff */
[----:B------:R-:W-:Y:S02]  /*f760*/  LOP3.LUT R12, R8, 0xfffffffe, RZ, 0xc0, !PT ;  /* 0xfffffffe080c7812 */ /* 0x000fe400078ec0ff */
[----:B------:R-:W-:-:S03]  /*f770*/  CS2R R8, SRZ ;  /* 0x0000000000087805 */ /* 0x000fc6000001ff00 */
        /* <DEDUP_REMOVED lines=12> */
[-C--:B---3--:R-:W-:Y:S02]  /*f840*/  @!P4 IADD3 R82, P0, R76, R79.reuse, RZ ;  /* 0x0000004f4c52c210 */ /* 0x088fe40007f1e0ff */
[----:B-1----:R-:W-:Y:S02]  /*f850*/  @!P4 IADD3 R78, P1, R0, R79, RZ ;  /* 0x0000004f004ec210 */ /* 0x002fe40007f3e0ff */
[-C--:B------:R-:W-:Y:S01]  /*f860*/  @!P5 IADD3 R80, P2, R76, R5.reuse, RZ ;  /* 0x000000054c50d210 */ /* 0x080fe20007f5e0ff */
[--C-:B--2---:R-:W-:Y:S01]  /*f870*/  @!P4 IMAD.X R83, R21, 0x1, R4.reuse, P0 ;  /* 0x000000011553c824 */ /* 0x104fe200000e0604 */
[----:B------:R-:W-:Y:S01]  /*f880*/  @!P5 IADD3 R76, P3, R0, R5, RZ ;  /* 0x00000005004cd210 */ /* 0x000fe20007f7e0ff */
[----:B------:R-:W-:Y:S01]  /*f890*/  @!P4 IMAD.X R79, R77, 0x1, R4, P1 ;  /* 0x000000014d4fc824 */ /* 0x000fe200008e0604 */
[----:B------:R-:W-:Y:S02]  /*f8a0*/  @!P5 SHF.L.U64.HI R0, R201, 0x1, R224 ;  /* 0x00000001c900d819 */ /* 0x000fe400000102e0 */
[----:B------:R-:W-:-:S02]  /*f8b0*/  CS2R R74, SRZ ;  /* 0x00000000004a7805 */ /* 0x000fc4000001ff00 */
[----:B------:R-:W-:Y:S02]  /*f8c0*/  CS2R R72, SRZ ;  /* 0x0000000000487805 */ /* 0x000fe4000001ff00 */
[----:B------:R-:W-:Y:S02]  /*f8d0*/  CS2R R6, SRZ ;  /* 0x0000000000067805 */ /* 0x000fe4000001ff00 */
[----:B------:R-:W-:Y:S02]  /*f8e0*/  CS2R R4, SRZ ;  /* 0x0000000000047805 */ /* 0x000fe4000001ff00 */
[----:B------:R-:W-:Y:S02]  /*f8f0*/  CS2R R14, SRZ ;  /* 0x00000000000e7805 */ /* 0x000fe4000001ff00 */
[----:B------:R-:W-:Y:S01]  /*f900*/  CS2R R12, SRZ ;  /* 0x00000000000c7805 */ /* 0x000fe2000001ff00 */
[--C-:B------:R-:W-:Y:S01]  /*f910*/  @!P5 IMAD.X R81, R21, 0x1, R0.reuse, P2 ;  /* 0x000000011551d824 */ /* 0x100fe200010e0600 */
[----:B------:R0:W5:Y:S01]  /*f920*/  @!P4 LD.E.128 R8, desc[UR60][R82.64] ;  /* 0x0000003c5208c980 */ /* 0x000162000c101d00 */
[----:B------:R-:W-:-:S03]  /*f930*/  @!P5 IMAD.X R77, R77, 0x1, R0, P3 ;  /* 0x000000014d4dd824 */ /* 0x000fc600018e0600 */
[----:B------:R0:W5:Y:S04]  /*f940*/  @!P4 LD.E.128 R72, desc[UR60][R78.64] ;  /* 0x0000003c4e48c980 */ /* 0x000168000c101d00 */
[----:B------:R0:W5:Y:S04]  /*f950*/  @!P5 LD.E.128 R4, desc[UR60][R80.64] ;  /* 0x0000003c5004d980 */ /* 0x000168000c101d00 */
[----:B------:R0:W5:Y:S02]  /*f960*/  @!P5 LD.E.128 R12, desc[UR60][R76.64] ;  /* 0x0000003c4c0cd980 */ /* 0x000164000c101d00 */
.L_x_1734:
[----:B------:R-:W-:Y:S05]  /*f970*/  BSYNC B1 ;  /* 0x0000000000017941 */ /* 0x000fea0003800000 */
.L_x_1733:
[----:B0-----:R-:W4:Y:S01]  /*f980*/  LDL R79, [R1+0x48] ;  /* 0x00004800014f7983 */ /* 0x001f220000100800 */
[----:B------:R-:W0:Y:S03]  /*f990*/  SYNCS.PHASECHK.TRANS64.TRYWAIT P0, [R18+URZ+0x30800], R109 ;  /* 0x0308006d120075a7 */ /* 0x000e26000800017f */
[----:B------:R-:W4:Y:S01]  /*f9a0*/  LDL R78, [R1+0x10] ;  /* 0x00001000014e7983 */ /* 0x000f220000100800 */
[----:B-1---5:R-:W-:Y:S01]  /*f9b0*/  IMAD.MOV.U32 R0, RZ, RZ, R6 ;  /* 0x000000ffff007224 */ /* 0x022fe200078e0006 */
[----:B------:R-:W-:Y:S01]  /*f9c0*/  BSSY B1, `(.L_x_1735) ;  /* 0x0000024000017945 */ /* 0x000fe20003800000 */
[----:B---3--:R-:W-:Y:S02]  /*f9d0*/  IMAD.MOV.U32 R76, RZ, RZ, R5 ;  /* 0x000000ffff4c7224 */ /* 0x008fe400078e0005 */
[----:B------:R-:W-:Y:S01]  /*f9e0*/  IMAD.MOV.U32 R77, RZ, RZ, R10 ;  /* 0x000000ffff4d7224 */ /* 0x000fe200078e000a */
[----:B------:R-:W-:Y:S01]  /*f9f0*/  PRMT R84, R0, 0x7610, R84 ;  /* 0x0000761000547816 */ /* 0x000fe20000000054 */
[----:B--2---:R-:W-:Y:S01]  /*fa00*/  IMAD.MOV.U32 R21, RZ, RZ, R7 ;  /* 0x000000ffff157224 */ /* 0x004fe200078e0007 */
        /* <DEDUP_REMOVED lines=19> */
[----:B------:R-:W-:-:S03]  /*fb40*/  IMAD.MOV.U32 R77, RZ, RZ, R75 ;  /* 0x000000ffff4d7224 */ /* 0x000fc600078e004b */
[----:B------:R-:W-:Y:S01]  /*fb50*/  PRMT R106, R76, 0x7610, R106 ;  /* 0x000076104c6a7816 */ /* 0x000fe2000000006a */
[----:B------:R-:W-:Y:S01]  /*fb60*/  IMAD.MOV.U32 R76, RZ, RZ, R73 ;  /* 0x000000ffff4c7224 */ /* 0x000fe200078e0049 */
[----:B------:R-:W-:Y:S02]  /*fb70*/  PRMT R107, R77, 0x7610, R107 ;  /* 0x000076104d6b7816 */ /* 0x000fe4000000006b */
[----:B----4-:R-:W-:Y:S02]  /*fb80*/  VIADDMNMX R21, R89, -R79, 0x80, PT ;  /* 0x0000008059157446 */ /* 0x010fe4000380094f */
[----:B------:R-:W-:Y:S02]  /*fb90*/  PRMT R89, R0, 0x7610, R89 ;  /* 0x0000761000597816 */ /* 0x000fe40000000059 */
[----:B------:R-:W-:Y:S01]  /*fba0*/  ISETP.GE.AND P1, PT, R78, R21, PT ;  /* 0x000000154e00720c */ /* 0x000fe20003f26270 */
[----:B------:R-:W-:Y:S01]  /*fbb0*/  IMAD.MOV.U32 R78, RZ, RZ, R72 ;  /* 0x000000ffff4e7224 */ /* 0x000fe200078e0048 */
[----:B------:R-:W-:-:S04]  /*fbc0*/  SHF.R.S32.HI R0, RZ, 0x1f, R219 ;  /* 0x0000001fff007819 */ /* 0x000fc800000114db */
[----:B------:R-:W-:Y:S02]  /*fbd0*/  PRMT R108, R78, 0x7610, R108 ;  /* 0x000076104e6c7816 */ /* 0x000fe4000000006c */
[----:B------:R-:W-:Y:S01]  /*fbe0*/  LEA.HI R0, R0, R219, RZ, 0x3 ;  /* 0x000000db00007211 */ /* 0x000fe200078f18ff */
[----:B0-----:R-:W-:Y:S06]  /*fbf0*/  @!P0 BRA `(.L_x_1736) ;  /* 0x000001c400d08947 */ /* 0x001fec0003800000 */
.L_x_2082:
[----:B------:R-:W-:Y:S05]  /*fc00*/  BSYNC B1 ;  /* 0x0000000000017941 */ /* 0x000fea0003800000 */
.L_x_1735:
[----:B------:R-:W-:Y:S01]  /*fc10*/  BSSY B1, `(.L_x_1737) ;  /* 0x00000dd000017945 */ /* 0x000fe20003800000 */
[----:B0-----:R-:W-:Y:S02]  /*fc20*/  PRMT R109, R76, 0x7610, R109 ;  /* 0x000076104c6d7816 */ /* 0x001fe4000000006d */
[----:B------:R-:W-:Y:S01]  /*fc30*/  SHF.R.S32.HI R0, RZ, 0x3, R0 ;  /* 0x00000003ff007819 */ /* 0x000fe20000011400 */
[----:B------:R-:W-:Y:S06]  /*fc40*/  @P1 BRA `(.L_x_1738) ;  /* 0x0000000c00641947 */ /* 0x000fec0003800000 */
[----:B------:R0:W5:Y:S01]  /*fc50*/  LDL R163, [R1+0x50] ;  /* 0x0000500001a37983 */ /* 0x0001620000100800 */
[----:B------:R-:W1:Y:S03]  /*fc60*/  LDC R143, c[0x0][0x3f4] ;  /* 0x0000fd00ff8f7b82 */ /* 0x000e660000000800 */
[----:B------:R0:W5:Y:S04]  /*fc70*/  LDL R162, [R1+0xa4] ;  /* 0x0000a40001a27983 */ /* 0x0001680000100800 */
[----:B------:R0:W5:Y:S01]  /*fc80*/  LDL R161, [R1+0x58] ;  /* 0x0000580001a17983 */ /* 0x0001620000100800 */
[----:B------:R-:W-:Y:S01]  /*fc90*/  BSSY B2, `(.L_x_1739) ;  /* 0x000006c000027945 */ /* 0x000fe20003800000 */
[----:B-1----:R-:W-:-:S02]  /*fca0*/  ISETP.GE.AND P0, PT, R16, R143, PT ;  /* 0x0000008f1000720c */ /* 0x002fc40003f06270 */
[----:B------:R-:W-:-:S11]  /*fcb0*/  ISETP.GE.AND P1, PT, R219, R143, PT ;  /* 0x0000008fdb00720c */ /* 0x000fd60003f26270 */
[----:B0-----:R-:W-:Y:S05]  /*fcc0*/  @P0 BRA `(.L_x_1740) ;  /* 0x0000000400a00947 */ /* 0x001fea0003800000 */
[----:B------:R-:W2:Y:S04]  /*fcd0*/  LDL R77, [R1+0x68] ;  /* 0x00006800014d7983 */ /* 0x000ea80000100800 */
[----:B------:R-:W3:Y:S01]  /*fce0*/  LDL R164, [R1+0x5c] ;  /* 0x00005c0001a47983 */ /* 0x000ee20000100800 */
[----:B------:R-:W-:Y:S02]  /*fcf0*/  SHF.R.U64 R153, R64, 0x10, R65 ;  /* 0x0000001040997819 */ /* 0x000fe40000001241 */
[----:B------:R-:W-:Y:S02]  /*fd00*/  SHF.R.U64 R149, R66, 0x10, R67 ;  /* 0x0000001042957819 */ /* 0x000fe40000001243 */
[--C-:B------:R-:W-:Y:S02]  /*fd10*/  SHF.R.U64 R66, R56, 0x10, R57.reuse ;  /* 0x0000001038427819 */ /* 0x100fe40000001239 */
[----:B------:R-:W-:-:S02]  /*fd20*/  SHF.R.U32.HI R64, RZ, 0x10, R57 ;  /* 0x00000010ff407819 */ /* 0x000fc40000011639 */
[----:B------:R-:W-:Y:S02]  /*fd30*/  PRMT R146, R146, 0x5410, R153 ;  /* 0x0000541092927816 */ /* 0x000fe40000000099 */
[----:B------:R-:W-:Y:S02]  /*fd40*/  PRMT R153, R147, 0x5410, R66 ;  /* 0x0000541093997816 */ /* 0x000fe40000000042 */
[----:B------:R-:W-:Y:S02]  /*fd50*/  SHF.R.U32.HI R148, RZ, 0x10, R67 ;  /* 0x00000010ff947819 */ /* 0x000fe40000011643 */
[----:B------:R-:W-:Y:S01]  /*fd60*/  PRMT R155, R145, 0x5410, R64 ;  /* 0x00005410919b7816 */ /* 0x000fe20000000040 */
[----:B------:R-:W-:Y:S01]  /*fd70*/  IMAD.U32 R154, R153, 0x10000, RZ ;  /* 0x00010000999a7824 */ /* 0x000fe200078e00ff */
[----:B------:R-:W-:Y:S02]  /*fd80*/  SHF.R.U32.HI R151, RZ, 0x10, R65 ;  /* 0x00000010ff977819 */ /* 0x000fe40000011641 */
[--C-:B------:R-:W-:Y:S01]  /*fd90*/  SHF.R.U64 R65, R58, 0x10, R59.reuse ;  /* 0x000000103a417819 */ /* 0x100fe2000000123b */
[----:B------:R-:W-:Y:S01]  /*fda0*/  IMAD.U32 R156, R155, 0x10000, RZ ;  /* 0x000100009b9c7824 */ /* 0x000fe200078e00ff */
[----:B------:R-:W-:-:S02]  /*fdb0*/  SHF.R.U32.HI R58, RZ, 0x10, R59 ;  /* 0x00000010ff3a7819 */ /* 0x000fc4000001163b */
[----:B------:R-:W-:Y:S02]  /*fdc0*/  PRMT R57, R88, 0x5432, R149 ;  /* 0x0000543258397816 */ /* 0x000fe40000000095 */
[----:B------:R-:W-:Y:S02]  /*fdd0*/  PRMT R144, R144, 0x5410, R151 ;  /* 0x0000541090907816 */ /* 0x000fe40000000097 */
[----:B------:R-:W-:Y:S02]  /*fde0*/  PRMT R58, R85, 0x5432, R58 ;  /* 0x00005432553a7816 */ /* 0x000fe4000000003a */
[----:B------:R-:W-:Y:S02]  /*fdf0*/  PRMT R56, R87, 0x5432, R148 ;  /* 0x0000543257387816 */ /* 0x000fe40000000094 */
[----:B------:R-:W-:Y:S01]  /*fe00*/  PRMT R65, R86, 0x5432, R65 ;  /* 0x0000543256417816 */ /* 0x000fe20000000041 */
[----:B------:R-:W-:Y:S01]  /*fe10*/  IMAD.U32 R157, R58, 0x10000, RZ ;  /* 0x000100003a9d7824 */ /* 0x000fe200078e00ff */
[----:B------:R-:W-:-:S02]  /*fe20*/  LOP3.LUT R155, R155, 0xffff0000, RZ, 0xc0, !PT ;  /* 0xffff00009b9b7812 */ /* 0x000fc400078ec0ff */
[----:B--2---:R-:W-:-:S04]  /*fe30*/  LEA.HI R76, R143, R77, RZ, 0x1d ;  /* 0x0000004d8f4c7211 */ /* 0x004fc800078fe8ff */
[----:B------:R-:W-:Y:S01]  /*fe40*/  SHF.R.S32.HI R79, RZ, 0x1f, R76 ;  /* 0x0000001fff4f7819 */ /* 0x000fe2000001144c */
[----:B------:R-:W-:-:S03]  /*fe50*/  IMAD.SHL.U32 R77, R76, 0x8, RZ ;  /* 0x000000084c4d7824 */ /* 0x000fc600078e00ff */
[----:B------:R-:W-:Y:S02]  /*fe60*/  LEA.HI R79, R79, R76, RZ, 0x3 ;  /* 0x0000004c4f4f7211 */ /* 0x000fe400078f18ff */
[----:B-----5:R-:W-:-:S03]  /*fe70*/  LOP3.LUT R77, R163, 0x38, R77, 0xf8, !PT ;  /* 0x00000038a34d7812 */ /* 0x020fc600078ef84d */
[----:B------:R-:W-:Y:S01]  /*fe80*/  IMAD.SHL.U32 R79, R79, 0x400, RZ ;  /* 0x000004004f4f7824 */ /* 0x000fe200078e00ff */
[----:B------:R-:W-:-:S04]  /*fe90*/  LOP3.LUT R76, R77, R162, RZ, 0x3c, !PT ;  /* 0x000000a24d4c7212 */ /* 0x000fc800078e3cff */
[----:B------:R-:W-:-:S04]  /*fea0*/  LOP3.LUT R79, R79, 0x7fffe000, RZ, 0xc0, !PT ;  /* 0x7fffe0004f4f7812 */ /* 0x000fc800078ec0ff */
[----:B------:R-:W-:Y:S02]  /*feb0*/  IADD3 R81, R76, R79, R161 ;  /* 0x0000004f4c517210 */ /* 0x000fe40007ffe0a1 */
[----:B---3--:R-:W0:Y:S03]  /*fec0*/  LDS.128 R76, [R164] ;  /* 0x00000000a44c7984 */ /* 0x008e260000000c00 */
        /* <DEDUP_REMOVED lines=12> */
[----:B------:R-:W-:Y:S01]  /*ff90*/  IMAD.U32 R80, R146, 0x10000, RZ ;  /* 0x0001000092507824 */ /* 0x000fe200078e00ff */
[----:B------:R-:W-:Y:S01]  /*ffa0*/  LOP3.LUT R151, R81, 0xffff0000, RZ, 0xc0, !PT ;  /* 0xffff000051977812 */ /* 0x000fe200078ec0ff */
[----:B------:R-:W-:Y:S01]  /*ffb0*/  FMUL.FTZ R158, R77, R154 ;  /* 0x0000009a4d9e7220 */ /* 0x000fe20000410000 */
[----:B------:R-:W-:-:S02]  /*ffc0*/  IMAD.U32 R150, R81, 0x10000, RZ ;  /* 0x0001000051967824 */ /* 0x000fc400078e00ff */
[-C--:B------:R-:W-:Y:S01]  /*ffd0*/  FMUL.FTZ R160, R77, R80.reuse ;  /* 0x000000504da07220 */ /* 0x080fe20000410000 */
[C---:B------:R-:W-:Y:S02]  /*ffe0*/  IMAD.U32 R81, R82.reuse, 0x10000, RZ ;  /* 0x0001000052517824 */ /* 0x040fe400078e00ff */
[----:B------:R-:W-:Y:S01]  /*fff0*/  FFMA.FTZ R77, R145, R80, -R158 ;  /* 0x00000050914d7223 */ /* 0x000fe2000001089e */
[----:B------:R-:W-:Y:S01]  /*10000*/  LOP3.LUT R66, R82, 0xffff0000, RZ, 0xc0, !PT ;  /* 0xffff000052427812 */ /* 0x000fe200078ec0ff */
[----:B------:R-:W-:Y:S01]  /*10010*/  IMAD.U32 R80, R144, 0x10000, RZ ;  /* 0x0001000090507824 */ /* 0x000fe200078e00ff */
[C---:B------:R-:W-:Y:S01]  /*10020*/  LOP3.LUT R82, R83.reuse, 0xffff0000, RZ, 0xc0, !PT ;  /* 0xffff000053527812 */ /* 0x040fe200078ec0ff */
[----:B------:R-:W-:Y:S02]  /*10030*/  IMAD.U32 R152, R83, 0x10000, RZ ;  /* 0x0001000053987824 */ /* 0x000fe400078e00ff */
[----:B------:R-:W-:Y:S01]  /*10040*/  FMUL.FTZ R158, R150, R156 ;  /* 0x0000009c969e7220 */ /* 0x000fe20000410000 */
[----:B------:R-:W-:-:S02]  /*10050*/  IMAD.U32 R83, R56, 0x10000, RZ ;  /* 0x0001000038537824 */ /* 0x000fc400078e00ff */
[----:B------:R-:W-:Y:S01]  /*10060*/  FMUL.FTZ R150, R150, R80 ;  /* 0x0000005096967220 */ /* 0x000fe20000410000 */
[----:B------:R-:W-:Y:S01]  /*10070*/  FFMA.FTZ R79, R145, R154, R160 ;  /* 0x0000009a914f7223 */ /* 0x000fe200000100a0 */
[C---:B------:R-:W-:Y:S01]  /*10080*/  FMUL.FTZ R159, R152.reuse, R157 ;  /* 0x0000009d989f7220 */ /* 0x040fe20000410000 */
[----:B------:R-:W-:Y:S01]  /*10090*/  LOP3.LUT R154, R153, 0xffff0000, RZ, 0xc0, !PT ;  /* 0xffff0000999a7812 */ /* 0x000fe200078ec0ff */
[-C--:B------:R-:W-:Y:S01]  /*100a0*/  FMUL.FTZ R152, R152, R83.reuse ;  /* 0x0000005398987220 */ /* 0x080fe20000410000 */
[----:B------:R-:W-:Y:S01]  /*100b0*/  FFMA.FTZ R145, R147, R156, R150 ;  /* 0x0000009c93917223 */ /* 0x000fe20000010096 */
[----:B------:R-:W-:Y:S01]  /*100c0*/  LOP3.LUT R150, R146, 0xffff0000, RZ, 0xc0, !PT ;  /* 0xffff000092967812 */ /* 0x000fe200078ec0ff */
[C---:B------:R-:W-:Y:S01]  /*100d0*/  FFMA.FTZ R83, R148.reuse, R83, -R159 ;  /* 0x0000005394537223 */ /* 0x040fe2000001089f */
[----:B------:R-:W-:Y:S01]  /*100e0*/  FFMA.FTZ R146, R148, R157, R152 ;  /* 0x0000009d94927223 */ /* 0x000fe20000010098 */
[C---:B------:R-:W-:Y:S01]  /*100f0*/  FMUL.FTZ R148, R149.reuse, R154 ;  /* 0x0000009a95947220 */ /* 0x040fe20000410000 */
[----:B------:R-:W-:Y:S01]  /*10100*/  LOP3.LUT R144, R144, 0xffff0000, RZ, 0xc0, !PT ;  /* 0xffff000090907812 */ /* 0x000fe200078ec0ff */
[----:B------:R-:W-:Y:S01]  /*10110*/  FMUL.FTZ R152, R149, R150 ;  /* 0x0000009695987220 */ /* 0x000fe20000410000 */
[----:B------:R-:W-:Y:S01]  /*10120*/  FFMA.FTZ R80, R147, R80, -R158 ;  /* 0x0000005093507223 */ /* 0x000fe2000001089e */
[----:B------:R-:W-:Y:S01]  /*10130*/  FFMA.FTZ R150, R67, R150, -R148 ;  /* 0x0000009643967223 */ /* 0x000fe20000010894 */
[----:B------:R-:W-:-:S02]  /*10140*/  IMAD.U32 R148, R65, 0x10000, RZ ;  /* 0x0001000041947824 */ /* 0x000fc400078e00ff */
[----:B------:R-:W-:Y:S01]  /*10150*/  FFMA.FTZ R152, R67, R154, R152 ;  /* 0x0000009a43987223 */ /* 0x000fe20000010098 */
[----:B------:R-:W-:Y:S02]  /*10160*/  IMAD.U32 R147, R57, 0x10000, RZ ;  /* 0x0001000039937824 */ /* 0x000fe400078e00ff */
[----:B------:R-:W-:Y:S01]  /*10170*/  FMUL.FTZ R149, R151, R155 ;  /* 0x0000009b97957220 */ /* 0x000fe20000410000 */
[----:B------:R-:W-:Y:S01]  /*10180*/  FMUL.FTZ R67, R81, R148 ;  /* 0x0000009451437220 */ /* 0x000fe20000410000 */
[-C--:B------:R-:W-:Y:S01]  /*10190*/  FMUL.FTZ R156, R151, R144.reuse ;  /* 0x00000090979c7220 */ /* 0x080fe20000410000 */
[-C--:B------:R-:W-:Y:S01]  /*101a0*/  FMUL.FTZ R151, R81, R147.reuse ;  /* 0x0000009351977220 */ /* 0x080fe20000410000 */
[----:B------:R-:W-:Y:S01]  /*101b0*/  LOP3.LUT R57, R57, 0xffff0000, RZ, 0xc0, !PT ;  /* 0xffff000039397812 */ /* 0x000fe200078ec0ff */
[----:B------:R-:W-:Y:S01]  /*101c0*/  FFMA.FTZ R147, R64, R147, -R67 ;  /* 0x0000009340937223 */ /* 0x000fe20000010843 */
[----:B------:R-:W-:Y:S01]  /*101d0*/  LOP3.LUT R67, R65, 0xffff0000, RZ, 0xc0, !PT ;  /* 0xffff000041437812 */ /* 0x000fe200078ec0ff */
[----:B------:R-:W-:Y:S01]  /*101e0*/  FFMA.FTZ R149, R76, R144, -R149 ;  /* 0x000000904c957223 */ /* 0x000fe20000010895 */
[----:B------:R-:W-:Y:S01]  /*101f0*/  LOP3.LUT R81, R58, 0xffff0000, RZ, 0xc0, !PT ;  /* 0xffff00003a517812 */ /* 0x000fe200078ec0ff */
[----:B------:R-:W-:Y:S01]  /*10200*/  FFMA.FTZ R156, R76, R155, R156 ;  /* 0x0000009b4c9c7223 */ /* 0x000fe2000001009c */
[----:B------:R-:W-:Y:S01]  /*10210*/  LOP3.LUT R65, R56, 0xffff0000, RZ, 0xc0, !PT ;  /* 0xffff000038417812 */ /* 0x000fe200078ec0ff */
[C---:B------:R-:W-:Y:S01]  /*10220*/  FMUL.FTZ R56, R66.reuse, R67 ;  /* 0x0000004342387220 */ /* 0x040fe20000410000 */
[----:B------:R-:W-:Y:S01]  /*10230*/  FMUL.FTZ R66, R66, R57 ;  /* 0x0000003942427220 */ /* 0x000fe20000410000 */
[----:B------:R-:W-:Y:S01]  /*10240*/  FMUL.FTZ R153, R82, R81 ;  /* 0x0000005152997220 */ /* 0x000fe20000410000 */
[----:B------:R-:W-:Y:S01]  /*10250*/  FFMA.FTZ R151, R64, R148, R151 ;  /* 0x0000009440977223 */ /* 0x000fe20000010097 */
        /* <DEDUP_REMOVED lines=15> */
.L_x_1740:
[----:B------:R-:W-:Y:S05]  /*10350*/  BSYNC B2 ;  /* 0x0000000000027941 */ /* 0x000fea0003800000 */
.L_x_1739:
[----:B------:R-:W-:Y:S05]  /*10360*/  @P1 BRA `(.L_x_1738) ;  /* 0x00000004009c1947 */ /* 0x000fea0003800000 */
[----:B------:R-:W2:Y:S01]  /*10370*/  LDL R144, [R1+0x98] ;  /* 0x0000980001907983 */ /* 0x000ea20000100800 */
[----:B------:R-:W-:Y:S02]  /*10380*/  LEA.HI R143, R143, R0, RZ, 0x1d ;  /* 0x000000008f8f7211 */ /* 0x000fe400078fe8ff */
[----:B------:R-:W-:Y:S02]  /*10390*/  SHF.R.U64 R77, R68, 0x10, R69 ;  /* 0x00000010444d7819 */ /* 0x000fe40000001245 */
[----:B0-----:R-:W-:Y:S01]  /*103a0*/  SHF.R.S32.HI R58, RZ, 0x1f, R143 ;  /* 0x0000001fff3a7819 */ /* 0x001fe2000001148f */
[----:B------:R-:W-:Y:S01]  /*103b0*/  IMAD.SHL.U32 R56, R143, 0x8, RZ ;  /* 0x000000088f387824 */ /* 0x000fe200078e00ff */
[----:B------:R-:W-:Y:S02]  /*103c0*/  SHF.R.U64 R68, R60, 0x10, R61 ;  /* 0x000000103c447819 */ /* 0x000fe4000000123d */
[----:B------:R-:W-:Y:S02]  /*103d0*/  LEA.HI R58, R58, R143, RZ, 0x3 ;  /* 0x0000008f3a3a7211 */ /* 0x000fe400078f18ff */
[----:B-----5:R-:W-:-:S02]  /*103e0*/  LOP3.LUT R56, R163, 0x38, R56, 0xf8, !PT ;  /* 0x00000038a3387812 */ /* 0x020fc400078ef838 */
[----:B------:R-:W-:Y:S01]  /*103f0*/  SHF.R.U32.HI R61, RZ, 0x10, R61 ;  /* 0x00000010ff3d7819 */ /* 0x000fe2000001163d */
[----:B------:R-:W-:Y:S01]  /*10400*/  IMAD.SHL.U32 R58, R58, 0x400, RZ ;  /* 0x000004003a3a7824 */ /* 0x000fe200078e00ff */
[----:B------:R-:W-:Y:S02]  /*10410*/  LOP3.LUT R57, R56, R162, RZ, 0x3c, !PT ;  /* 0x000000a238397212 */ /* 0x000fe400078e3cff */
[----:B------:R-:W-:Y:S02]  /*10420*/  PRMT R140, R140, 0x5410, R77 ;  /* 0x000054108c8c7816 */ /* 0x000fe4000000004d */
[----:B------:R-:W-:Y:S02]  /*10430*/  LOP3.LUT R58, R58, 0x7fffe000, RZ, 0xc0, !PT ;  /* 0x7fffe0003a3a7812 */ /* 0x000fe400078ec0ff */
[----:B------:R-:W-:Y:S01]  /*10440*/  PRMT R137, R137, 0x5410, R68 ;  /* 0x0000541089897816 */ /* 0x000fe20000000044 */
[----:B------:R-:W-:Y:S01]  /*10450*/  IMAD.U32 R77, R140, 0x10000, RZ ;  /* 0x000100008c4d7824 */ /* 0x000fe200078e00ff */
[----:B------:R-:W-:-:S02]  /*10460*/  IADD3 R65, R57, R58, R161 ;  /* 0x0000003a39417210 */ /* 0x000fc40007ffe0a1 */
[----:B------:R-:W-:Y:S01]  /*10470*/  SHF.R.U32.HI R78, RZ, 0x10, R69 ;  /* 0x00000010ff4e7819 */ /* 0x000fe20000011645 */
[----:B------:R-:W-:Y:S01]  /*10480*/  IMAD.U32 R79, R137, 0x10000, RZ ;  /* 0x00010000894f7824 */ /* 0x000fe200078e00ff */
[----:B------:R-:W-:Y:S01]  /*10490*/  SHF.R.U64 R60, R62, 0x10, R63 ;  /* 0x000000103e3c7819 */ /* 0x000fe2000000123f */
[----:B------:R-:W-:Y:S01]  /*104a0*/  IMAD R76, R65, 0x2, R18 ;  /* 0x00000002414c7824 */ /* 0x000fe200078e0212 */
[----:B------:R-:W-:Y:S02]  /*104b0*/  PRMT R138, R138, 0x5410, R61 ;  /* 0x000054108a8a7816 */ /* 0x000fe4000000003d */
[----:B------:R-:W-:Y:S02]  /*104c0*/  SHF.R.U64 R70, R70, 0x10, R71 ;  /* 0x0000001046467819 */ /* 0x000fe40000001247 */
[----:B------:R-:W0:Y:S01]  /*104d0*/  LDS.128 R64, [R76+0x10400] ;  /* 0x010400004c407984 */ /* 0x000e220000000c00 */
[----:B------:R-:W-:Y:S02]  /*104e0*/  SHF.R.U32.HI R63, RZ, 0x10, R63 ;  /* 0x00000010ff3f7819 */ /* 0x000fe4000001163f */
[----:B------:R-:W-:-:S02]  /*104f0*/  SHF.R.U32.HI R71, RZ, 0x10, R71 ;  /* 0x00000010ff477819 */ /* 0x000fc40000011647 */
[----:B------:R-:W-:Y:S01]  /*10500*/  PRMT R141, R141, 0x5410, R78 ;  /* 0x000054108d8d7816 */ /* 0x000fe2000000004e */
[----:B------:R-:W-:Y:S01]  /*10510*/  IMAD.U32 R78, R138, 0x10000, RZ ;  /* 0x000100008a4e7824 */ /* 0x000fe200078e00ff */
[----:B------:R-:W-:Y:S02]  /*10520*/  PRMT R135, R135, 0x5410, R60 ;  /* 0x0000541087877816 */ /* 0x000fe4000000003c */
[----:B------:R-:W-:Y:S02]  /*10530*/  PRMT R136, R136, 0x5410, R63 ;  /* 0x0000541088887816 */ /* 0x000fe4000000003f */
[----:B------:R-:W-:Y:S02]  /*10540*/  PRMT R134, R134, 0x5410, R71 ;  /* 0x0000541086867816 */ /* 0x000fe40000000047 */
[----:B------:R-:W-:Y:S01]  /*10550*/  LOP3.LUT R137, R137, 0xffff0000, RZ, 0xc0, !PT ;  /* 0xffff000089897812 */ /* 0x000fe200078ec0ff */
[----:B------:R-:W-:Y:S01]  /*10560*/  IMAD.U32 R80, R136, 0x10000, RZ ;  /* 0x0001000088507824 */ /* 0x000fe200078e00ff */
[----:B------:R-:W-:-:S02]  /*10570*/  LOP3.LUT R138, R138, 0xffff0000, RZ, 0xc0, !PT ;  /* 0xffff00008a8a7812 */ /* 0x000fc400078ec0ff */
[----:B------:R-:W-:Y:S02]  /*10580*/  PRMT R139, R139, 0x5410, R70 ;  /* 0x000054108b8b7816 */ /* 0x000fe40000000046 */
[----:B------:R-:W-:Y:S01]  /*10590*/  LOP3.LUT R136, R136, 0xffff0000, RZ, 0xc0, !PT ;  /* 0xffff000088887812 */ /* 0x000fe200078ec0ff */
[C---:B0-----:R-:W-:Y:S01]  /*105a0*/  IMAD.U32 R68, R64.reuse, 0x10000, RZ ;  /* 0x0001000040447824 */ /* 0x041fe200078e00ff */
[----:B------:R-:W-:Y:S01]  /*105b0*/  LOP3.LUT R64, R64, 0xffff0000, RZ, 0xc0, !PT ;  /* 0xffff000040407812 */ /* 0x000fe200078ec0ff */
[C---:B------:R-:W-:Y:S01]  /*105c0*/  IMAD.U32 R69, R65.reuse, 0x10000, RZ ;  /* 0x0001000041457824 */ /* 0x040fe200078e00ff */
[----:B------:R-:W-:Y:S01]  /*105d0*/  LOP3.LUT R65, R65, 0xffff0000, RZ, 0xc0, !PT ;  /* 0xffff000041417812 */ /* 0x000fe200078ec0ff */
[C---:B------:R-:W-:Y:S01]  /*105e0*/  FMUL.FTZ R81, R68.reuse, R79 ;  /* 0x0000004f44517220 */ /* 0x040fe20000410000 */
[-C--:B------:R-:W-:Y:S01]  /*105f0*/  FMUL.FTZ R83, R68, R77.reuse ;  /* 0x0000004d44537220 */ /* 0x080fe20000410000 */
[----:B------:R-:W-:Y:S02]  /*10600*/  IMAD.U32 R68, R141, 0x10000, RZ ;  /* 0x000100008d447824 */ /* 0x000fe400078e00ff */
[----:B------:R-:W-:Y:S01]  /*10610*/  FMUL.FTZ R82, R69, R78 ;  /* 0x0000004e45527220 */ /* 0x000fe20000410000 */
[C---:B------:R-:W-:Y:S01]  /*10620*/  IMAD.U32 R71, R67.reuse, 0x10000, RZ ;  /* 0x0001000043477824 */ /* 0x040fe200078e00ff */
[----:B------:R-:W-:Y:S01]  /*10630*/  LOP3.LUT R67, R67, 0xffff0000, RZ, 0xc0, !PT ;  /* 0xffff000043437812 */ /* 0x000fe200078ec0ff */
[----:B------:R-:W-:Y:S01]  /*10640*/  FMUL.FTZ R142, R69, R68 ;  /* 0x00000044458e7220 */ /* 0x000fe20000410000 */
[C---:B------:R-:W-:Y:S01]  /*10650*/  IMAD.U32 R70, R66.reuse, 0x10000, RZ ;  /* 0x0001000042467824 */ /* 0x040fe200078e00ff */
[----:B------:R-:W-:Y:S01]  /*10660*/  LOP3.LUT R66, R66, 0xffff0000, RZ, 0xc0, !PT ;  /* 0xffff000042427812 */ /* 0x000fe200078ec0ff */
[----:B--2---:R-:W0:Y:S02]  /*10670*/  LDS.128 R56, [R144] ;  /* 0x0000000090387984 */ /* 0x004e240000000c00 */
[C---:B0-----:R-:W-:Y:S01]  /*10680*/  IMAD.U32 R60, R56.reuse, 0x10000, RZ ;  /* 0x00010000383c7824 */ /* 0x041fe200078e00ff */
[----:B------:R-:W-:Y:S01]  /*10690*/  LOP3.LUT R56, R56, 0xffff0000, RZ, 0xc0, !PT ;  /* 0xffff000038387812 */ /* 0x000fe200078ec0ff */
[C---:B------:R-:W-:Y:S01]  /*106a0*/  IMAD.U32 R61, R57.reuse, 0x10000, RZ ;  /* 0x00010000393d7824 */ /* 0x040fe200078e00ff */
[----:B------:R-:W-:Y:S01]  /*106b0*/  LOP3.LUT R57, R57, 0xffff0000, RZ, 0xc0, !PT ;  /* 0xffff000039397812 */ /* 0x000fe200078ec0ff */
[C---:B------:R-:W-:Y:S01]  /*106c0*/  FFMA.FTZ R81, R60.reuse, R77, -R81 ;  /* 0x0000004d3c517223 */ /* 0x040fe20000010851 */
[----:B------:R-:W-:Y:S01]  /*106d0*/  FFMA.FTZ R83, R60, R79, R83 ;  /* 0x0000004f3c537223 */ /* 0x000fe20000010053 */
[----:B------:R-:W-:-:S02]  /*106e0*/  IMAD.U32 R60, R134, 0x10000, RZ ;  /* 0x00010000863c7824 */ /* 0x000fc400078e00ff */
[----:B------:R-:W-:Y:S01]  /*106f0*/  FFMA.FTZ R82, R61, R68, -R82 ;  /* 0x000000443d527223 */ /* 0x000fe20000010852 */
[----:B------:R-:W-:Y:S01]  /*10700*/  FMUL.FTZ R68, R71, R80 ;  /* 0x0000005047447220 */ /* 0x000fe20000410000 */
[----:B------:R-:W-:Y:S02]  /*10710*/  IMAD.U32 R63, R59, 0x10000, RZ ;  /* 0x000100003b3f7824 */ /* 0x000fe400078e00ff */
[----:B------:R-:W-:Y:S01]  /*10720*/  FMUL.FTZ R71, R71, R60 ;  /* 0x0000003c47477220 */ /* 0x000fe20000410000 */
[----:B------:R-:W-:Y:S01]  /*10730*/  FFMA.FTZ R142, R61, R78, R142 ;  /* 0x0000004e3d8e7223 */ /* 0x000fe2000001008e */
[----:B------:R-:W-:Y:S01]  /*10740*/  LOP3.LUT R61, R140, 0xffff0000, RZ, 0xc0, !PT ;  /* 0xffff00008c3d7812 */ /* 0x000fe200078ec0ff */
[C---:B------:R-:W-:Y:S01]  /*10750*/  FFMA.FTZ R77, R63.reuse, R60, -R68 ;  /* 0x0000003c3f4d7223 */ /* 0x040fe20000010844 */
[----:B------:R-:W-:Y:S01]  /*10760*/  FFMA.FTZ R80, R63, R80, R71 ;  /* 0x000000503f507223 */ /* 0x000fe20000010047 */
[C---:B------:R-:W-:Y:S01]  /*10770*/  FMUL.FTZ R63, R64.reuse, R137 ;  /* 0x00000089403f7220 */ /* 0x040fe20000410000 */
[----:B------:R-:W-:Y:S01]  /*10780*/  LOP3.LUT R60, R141, 0xffff0000, RZ, 0xc0, !PT ;  /* 0xffff00008d3c7812 */ /* 0x000fe200078ec0ff */
[-C--:B------:R-:W-:Y:S01]  /*10790*/  FMUL.FTZ R69, R64, R61.reuse ;  /* 0x0000003d40457220 */ /* 0x080fe20000410000 */
[----:B------:R-:W-:Y:S01]  /*107a0*/  FMUL.FTZ R78, R65, R138 ;  /* 0x0000008a414e7220 */ /* 0x000fe20000410000 */
[----:B------:R-:W-:Y:S01]  /*107b0*/  FFMA.FTZ R64, R56, R61, -R63 ;  /* 0x0000003d38407223 */ /* 0x000fe2000001083f */
[----:B------:R-:W-:-:S02]  /*107c0*/  IMAD.U32 R63, R135, 0x10000, RZ ;  /* 0x00010000873f7824 */ /* 0x000fc400078e00ff */
[-C--:B------:R-:W-:Y:S01]  /*107d0*/  FMUL.FTZ R71, R65, R60.reuse ;  /* 0x0000003c41477220 */ /* 0x080fe20000410000 */
[----:B------:R-:W-:Y:S02]  /*107e0*/  IMAD.U32 R61, R139, 0x10000, RZ ;  /* 0x000100008b3d7824 */ /* 0x000fe400078e00ff */
[----:B------:R-:W-:Y:S01]  /*107f0*/  FFMA.FTZ R68, R56, R137, R69 ;  /* 0x0000008938447223 */ /* 0x000fe20000010045 */
[----:B------:R-:W-:Y:S02]  /*10800*/  IMAD.U32 R62, R58, 0x10000, RZ ;  /* 0x000100003a3e7824 */ /* 0x000fe400078e00ff */
[C---:B------:R-:W-:Y:S01]  /*10810*/  FMUL.FTZ R69, R70.reuse, R63 ;  /* 0x0000003f46457220 */ /* 0x040fe20000410000 */
[C---:B------:R-:W-:Y:S01]  /*10820*/  FFMA.FTZ R65, R57.reuse, R60, -R78 ;  /* 0x0000003c39417223 */ /* 0x040fe2000001084e */
[----:B------:R-:W-:Y:S01]  /*10830*/  FFMA.FTZ R71, R57, R138, R71 ;  /* 0x0000008a39477223 */ /* 0x000fe20000010047 */
[-C--:B------:R-:W-:Y:S01]  /*10840*/  FMUL.FTZ R57, R70, R61.reuse ;  /* 0x0000003d46397220 */ /* 0x080fe20000410000 */
[----:B------:R-:W-:Y:S01]  /*10850*/  LOP3.LUT R135, R135, 0xffff0000, RZ, 0xc0, !PT ;  /* 0xffff000087877812 */ /* 0x000fe200078ec0ff */
[C---:B------:R-:W-:Y:S01]  /*10860*/  FFMA.FTZ R69, R62.reuse, R61, -R69 ;  /* 0x0000003d3e457223 */ /* 0x040fe20000010845 */
[----:B------:R-:W-:Y:S01]  /*10870*/  LOP3.LUT R139, R139, 0xffff0000, RZ, 0xc0, !PT ;  /* 0xffff00008b8b7812 */ /* 0x000fe200078ec0ff */
[----:B------:R-:W-:Y:S01]  /*10880*/  FFMA.FTZ R62, R62, R63, R57 ;  /* 0x0000003f3e3e7223 */ /* 0x000fe20000010039 */
[----:B------:R-:W-:Y:S01]  /*10890*/  LOP3.LUT R134, R134, 0xffff0000, RZ, 0xc0, !PT ;  /* 0xffff000086867812 */ /* 0x000fe200078ec0ff */
[----:B------:R-:W-:Y:S01]  /*108a0*/  FMUL.FTZ R57, R66, R135 ;  /* 0x0000008742397220 */ /* 0x000fe20000410000 */
[----:B------:R-:W-:Y:S01]  /*108b0*/  LOP3.LUT R58, R58, 0xffff0000, RZ, 0xc0, !PT ;  /* 0xffff00003a3a7812 */ /* 0x000fe200078ec0ff */
[----:B------:R-:W-:Y:S01]  /*108c0*/  FMUL.FTZ R60, R67, R136 ;  /* 0x00000088433c7220 */ /* 0x000fe20000410000 */
[----:B------:R-:W-:Y:S01]  /*108d0*/  LOP3.LUT R59, R59, 0xffff0000, RZ, 0xc0, !PT ;  /* 0xffff00003b3b7812 */ /* 0x000fe200078ec0ff */
[-C--:B------:R-:W-:Y:S01]  /*108e0*/  FMUL.FTZ R56, R66, R139.reuse ;  /* 0x0000008b42387220 */ /* 0x080fe20000410000 */
[----:B------:R-:W-:Y:S01]  /*108f0*/  FMUL.FTZ R67, R67, R134 ;  /* 0x0000008643437220 */ /* 0x000fe20000410000 */
[C---:B------:R-:W-:Y:S01]  /*10900*/  FFMA.FTZ R66, R58.reuse, R139, -R57 ;  /* 0x0000008b3a427223 */ /* 0x040fe20000010839 */
[----:B------:R-:W-:Y:S01]  /*10910*/  F2FP.BF16.F32.PACK_AB R57, R65, R82 ;  /* 0x000000524139723e */ /* 0x000fe200000010ff */
        /* <DEDUP_REMOVED lines=12> */
.L_x_1738:
[----:B------:R-:W-:Y:S05]  /*109e0*/  BSYNC B1 ;  /* 0x0000000000017941 */ /* 0x000fea0003800000 */
.L_x_1737:
[----:B01----:R-:W2:Y:S01]  /*109f0*/  LDL R56, [R1+0x9c] ;  /* 0x00009c0001387983 */ /* 0x003ea20000100800 */
[----:B------:R-:W-:Y:S01]  /*10a00*/  BSSY B1, `(.L_x_1741) ;  /* 0x00000dc000017945 */ /* 0x000fe20003800000 */
[----:B--2---:R-:W-:-:S13]  /*10a10*/  ISETP.GE.AND P0, PT, R56, R21, PT ;  /* 0x000000153800720c */ /* 0x004fda0003f06270 */
[----:B------:R-:W-:Y:S05]  /*10a20*/  @P0 BRA `(.L_x_1742) ;  /* 0x0000000c00640947 */ /* 0x000fea0003800000 */
        /* <DEDUP_REMOVED lines=10> */
[--C-:B------:R-:W-:Y:S02]  /*10ad0*/  SHF.R.U64 R69, R48, 0x10, R49.reuse ;  /* 0x0000001030457819 */ /* 0x100fe40000001231 */
[----:B------:R-:W-:Y:S02]  /*10ae0*/  SHF.R.U32.HI R48, RZ, 0x10, R49 ;  /* 0x00000010ff307819 */ /* 0x000fe40000011631 */
[--C-:B------:R-:W-:Y:S02]  /*10af0*/  SHF.R.U64 R49, R40, 0x10, R41.reuse ;  /* 0x0000001028317819 */ /* 0x100fe40000001229 */
[----:B------:R-:W-:-:S02]  /*10b00*/  SHF.R.U32.HI R40, RZ, 0x10, R41 ;  /* 0x00000010ff287819 */ /* 0x000fc40000011629 */
        /* <DEDUP_REMOVED lines=8> */
[----:B------:R-:W-:Y:S02]  /*10b90*/  PRMT R130, R130, 0x5410, R41 ;  /* 0x0000541082827816 */ /* 0x000fe40000000029 */
[----:B------:R-:W-:Y:S02]  /*10ba0*/  PRMT R129, R129, 0x5410, R48 ;  /* 0x0000541081817816 */ /* 0x000fe40000000030 */
[----:B------:R-:W-:Y:S02]  /*10bb0*/  PRMT R127, R127, 0x5410, R50 ;  /* 0x000054107f7f7816 */ /* 0x000fe40000000032 */
[----:B------:R-:W-:Y:S02]  /*10bc0*/  PRMT R131, R131, 0x5410, R42 ;  /* 0x0000541083837816 */ /* 0x000fe4000000002a */
[----:B------:R-:W-:Y:S01]  /*10bd0*/  PRMT R126, R126, 0x5410, R67 ;  /* 0x000054107e7e7816 */ /* 0x000fe20000000043 */
[----:B------:R-:W-:Y:S01]  /*10be0*/  IMAD.U32 R67, R128, 0x10000, RZ ;  /* 0x0001000080437824 */ /* 0x000fe200078e00ff */
[----:B------:R-:W-:-:S02]  /*10bf0*/  LOP3.LUT R132, R132, 0xffff0000, RZ, 0xc0, !PT ;  /* 0xffff000084847812 */ /* 0x000fc400078ec0ff */
[----:B------:R-:W-:Y:S02]  /*10c00*/  LOP3.LUT R128, R128, 0xffff0000, RZ, 0xc0, !PT ;  /* 0xffff000080807812 */ /* 0x000fe400078ec0ff */
        /* <DEDUP_REMOVED lines=24> */
[C---:B------:R-:W-:Y:S01]  /*10d90*/  IMAD.U32 R59, R62.reuse, 0x10000, RZ ;  /* 0x000100003e3b7824 */ /* 0x040fe200078e00ff */
[----:B------:R-:W-:Y:S01]  /*10da0*/  LOP3.LUT R61, R62, 0xffff0000, RZ, 0xc0, !PT ;  /* 0xffff00003e3d7812 */ /* 0x000fe200078ec0ff */
[C---:B------:R-:W-:Y:S01]  /*10db0*/  IMAD.U32 R66, R63.reuse, 0x10000, RZ ;  /* 0x000100003f427824 */ /* 0x040fe200078e00ff */
[----:B------:R-:W-:Y:S01]  /*10dc0*/  LOP3.LUT R62, R63, 0xffff0000, RZ, 0xc0, !PT ;  /* 0xffff00003f3e7812 */ /* 0x000fe200078ec0ff */
[----:B------:R-:W-:Y:S01]  /*10dd0*/  FMUL.FTZ R71, R50, R69 ;  /* 0x0000004532477220 */ /* 0x000fe20000410000 */
[----:B------:R-:W-:-:S02]  /*10de0*/  IMAD.U32 R63, R133, 0x10000, RZ ;  /* 0x00010000853f7824 */ /* 0x000fc400078e00ff */
[-C--:B------:R-:W-:Y:S01]  /*10df0*/  FMUL.FTZ R77, R50, R67.reuse ;  /* 0x00000043324d7220 */ /* 0x080fe20000410000 */
[----:B------:R-:W-:Y:S02]  /*10e00*/  IMAD.U32 R50, R129, 0x10000, RZ ;  /* 0x0001000081327824 */ /* 0x000fe400078e00ff */
[C---:B------:R-:W-:Y:S01]  /*10e10*/  FFMA.FTZ R71, R40.reuse, R67, -R71 ;  /* 0x0000004328477223 */ /* 0x040fe20000010847 */
[----:B------:R-:W-:Y:S01]  /*10e20*/  FMUL.FTZ R79, R57, R63 ;  /* 0x0000003f394f7220 */ /* 0x000fe20000410000 */
[----:B------:R-:W-:Y:S02]  /*10e30*/  IMAD.U32 R67, R131, 0x10000, RZ ;  /* 0x0001000083437824 */ /* 0x000fe400078e00ff */
[----:B------:R-:W-:Y:S01]  /*10e40*/  FFMA.FTZ R77, R40, R69, R77 ;  /* 0x00000045284d7223 */ /* 0x000fe2000001004d */
[-C--:B------:R-:W-:Y:S01]  /*10e50*/  FMUL.FTZ R57, R57, R50.reuse ;  /* 0x0000003239397220 */ /* 0x080fe20000410000 */
[----:B------:R-:W-:Y:S01]  /*10e60*/  FFMA.FTZ R79, R42, R50, -R79 ;  /* 0x000000322a4f7223 */ /* 0x000fe2000001084f */
[----:B------:R-:W-:-:S02]  /*10e70*/  IMAD.U32 R40, R127, 0x10000, RZ ;  /* 0x000100007f287824 */ /* 0x000fc400078e00ff */
[----:B------:R-:W-:Y:S01]  /*10e80*/  FMUL.FTZ R50, R66, R67 ;  /* 0x0000004342327220 */ /* 0x000fe20000410000 */
[----:B------:R-:W-:Y:S01]  /*10e90*/  FFMA.FTZ R57, R42, R63, R57 ;  /* 0x0000003f2a397223 */ /* 0x000fe20000010039 */
[----:B------:R-:W-:Y:S01]  /*10ea0*/  LOP3.LUT R129, R129, 0xffff0000, RZ, 0xc0, !PT ;  /* 0xffff000081817812 */ /* 0x000fe200078ec0ff */
[-C--:B------:R-:W-:Y:S01]  /*10eb0*/  FMUL.FTZ R66, R66, R40.reuse ;  /* 0x0000002842427220 */ /* 0x080fe20000410000 */
[----:B------:R-:W-:Y:S01]  /*10ec0*/  FFMA.FTZ R63, R49, R40, -R50 ;  /* 0x00000028313f7223 */ /* 0x000fe20000010832 */
[----:B------:R-:W-:Y:S01]  /*10ed0*/  LOP3.LUT R133, R133, 0xffff0000, RZ, 0xc0, !PT ;  /* 0xffff000085857812 */ /* 0x000fe200078ec0ff */
[----:B------:R-:W-:Y:S01]  /*10ee0*/  FMUL.FTZ R40, R51, R132 ;  /* 0x0000008433287220 */ /* 0x000fe20000410000 */
[----:B------:R-:W-:Y:S01]  /*10ef0*/  FFMA.FTZ R67, R49, R67, R66 ;  /* 0x0000004331437223 */ /* 0x000fe20000010042 */
[-C--:B------:R-:W-:Y:S01]  /*10f00*/  FMUL.FTZ R50, R51, R128.reuse ;  /* 0x0000008033327220 */ /* 0x080fe20000410000 */
[----:B------:R-:W-:Y:S02]  /*10f10*/  IMAD.U32 R42, R130, 0x10000, RZ ;  /* 0x00010000822a7824 */ /* 0x000fe400078e00ff */
[----:B------:R-:W-:Y:S01]  /*10f20*/  FFMA.FTZ R128, R41, R128, -R40 ;  /* 0x0000008029807223 */ /* 0x000fe20000010828 */
[C---:B------:R-:W-:Y:S01]  /*10f30*/  FMUL.FTZ R49, R60.reuse, R133 ;  /* 0x000000853c317220 */ /* 0x040fe20000410000 */
[-C--:B------:R-:W-:Y:S01]  /*10f40*/  FMUL.FTZ R66, R60, R129.reuse ;  /* 0x000000813c427220 */ /* 0x080fe20000410000 */
[----:B------:R-:W-:Y:S01]  /*10f50*/  IMAD.U32 R40, R126, 0x10000, RZ ;  /* 0x000100007e287824 */ /* 0x000fe200078e00ff */
[----:B------:R-:W-:Y:S01]  /*10f60*/  LOP3.LUT R130, R130, 0xffff0000, RZ, 0xc0, !PT ;  /* 0xffff000082827812 */ /* 0x000fe200078ec0ff */
[----:B------:R-:W-:Y:S01]  /*10f70*/  FMUL.FTZ R68, R59, R42 ;  /* 0x0000002a3b447220 */ /* 0x000fe20000410000 */
[----:B------:R-:W-:Y:S01]  /*10f80*/  LOP3.LUT R131, R131, 0xffff0000, RZ, 0xc0, !PT ;  /* 0xffff000083837812 */ /* 0x000fe200078ec0ff */
[----:B------:R-:W-:Y:S01]  /*10f90*/  FFMA.FTZ R60, R56, R129, -R49 ;  /* 0x00000081383c7223 */ /* 0x000fe20000010831 */
[----:B------:R-:W-:Y:S01]  /*10fa0*/  LOP3.LUT R126, R126, 0xffff0000, RZ, 0xc0, !PT ;  /* 0xffff00007e7e7812 */ /* 0x000fe200078ec0ff */
[----:B------:R-:W-:Y:S01]  /*10fb0*/  FFMA.FTZ R66, R56, R133, R66 ;  /* 0x0000008538427223 */ /* 0x000fe20000010042 */
[----:B------:R-:W-:Y:S01]  /*10fc0*/  LOP3.LUT R127, R127, 0xffff0000, RZ, 0xc0, !PT ;  /* 0xffff00007f7f7812 */ /* 0x000fe200078ec0ff */
[----:B------:R-:W-:Y:S01]  /*10fd0*/  FFMA.FTZ R50, R41, R132, R50 ;  /* 0x0000008429327223 */ /* 0x000fe20000010032 */
[----:B------:R-:W-:Y:S01]  /*10fe0*/  FMUL.FTZ R56, R59, R40 ;  /* 0x000000283b387220 */ /* 0x000fe20000410000 */
[----:B------:R-:W-:Y:S01]  /*10ff0*/  FMUL.FTZ R41, R61, R130 ;  /* 0x000000823d297220 */ /* 0x000fe20000410000 */
[----:B------:R-:W-:Y:S01]  /*11000*/  FFMA.FTZ R68, R43, R40, -R68 ;  /* 0x000000282b447223 */ /* 0x000fe20000010844 */
[C---:B------:R-:W-:Y:S01]  /*11010*/  FMUL.FTZ R49, R62.reuse, R131 ;  /* 0x000000833e317220 */ /* 0x040fe20000410000 */
[----:B------:R-:W-:Y:S01]  /*11020*/  FMUL.FTZ R61, R61, R126 ;  /* 0x0000007e3d3d7220 */ /* 0x000fe20000410000 */
[-C--:B------:R-:W-:Y:S01]  /*11030*/  FMUL.FTZ R40, R62, R127.reuse ;  /* 0x0000007f3e287220 */ /* 0x080fe20000410000 */
[----:B------:R-:W-:Y:S01]  /*11040*/  FFMA.FTZ R56, R43, R42, R56 ;  /* 0x0000002a2b387223 */ /* 0x000fe20000010038 */
[----:B------:R-:W-:Y:S01]  /*11050*/  FFMA.FTZ R43, R48, R126, -R41 ;  /* 0x0000007e302b7223 */ /* 0x000fe20000010829 */
[----:B------:R-:W-:Y:S01]  /*11060*/  FFMA.FTZ R62, R58, R127, -R49 ;  /* 0x0000007f3a3e7223 */ /* 0x000fe20000010831 */
[----:B------:R-:W-:Y:S01]  /*11070*/  FFMA.FTZ R61, R48, R130, R61 ;  /* 0x00000082303d7223 */ /* 0x000fe2000001003d */
        /* <DEDUP_REMOVED lines=11> */
.L_x_1744:
[----:B------:R-:W-:Y:S05]  /*11130*/  BSYNC B2 ;  /* 0x0000000000027941 */ /* 0x000fea0003800000 */
.L_x_1743:
[----:B------:R-:W-:Y:S05]  /*11140*/  @P1 BRA `(.L_x_1742) ;  /* 0x00000004009c1947 */ /* 0x000fea0003800000 */
[----:B------:R-:W2:Y:S01]  /*11150*/  LDL R66, [R1+0x90] ;  /* 0x0000900001427983 */ /* 0x000ea20000100800 */
[----:B------:R-:W-:Y:S02]  /*11160*/  LEA.HI R65, R65, R0, RZ, 0x1d ;  /* 0x0000000041417211 */ /* 0x000fe400078fe8ff */
[----:B------:R-:W-:Y:S02]  /*11170*/  SHF.R.U64 R59, R52, 0x10, R53 ;  /* 0x00000010343b7819 */ /* 0x000fe40000001235 */
[----:B0-----:R-:W-:Y:S01]  /*11180*/  SHF.R.S32.HI R42, RZ, 0x1f, R65 ;  /* 0x0000001fff2a7819 */ /* 0x001fe20000011441 */
[----:B------:R-:W-:Y:S01]  /*11190*/  IMAD.SHL.U32 R40, R65, 0x8, RZ ;  /* 0x0000000841287824 */ /* 0x000fe200078e00ff */
[----:B------:R-:W-:Y:S02]  /*111a0*/  SHF.R.U32.HI R52, RZ, 0x10, R53 ;  /* 0x00000010ff347819 */ /* 0x000fe40000011635 */
[----:B------:R-:W-:Y:S02]  /*111b0*/  LEA.HI R42, R42, R65, RZ, 0x3 ;  /* 0x000000412a2a7211 */ /* 0x000fe400078f18ff */
[----:B-----5:R-:W-:-:S02]  /*111c0*/  LOP3.LUT R40, R78, 0x38, R40, 0xf8, !PT ;  /* 0x000000384e287812 */ /* 0x020fc400078ef828 */
[--C-:B------:R-:W-:Y:S01]  /*111d0*/  SHF.R.U64 R53, R44, 0x10, R45.reuse ;  /* 0x000000102c357819 */ /* 0x100fe2000000122d */
[----:B------:R-:W-:Y:S01]  /*111e0*/  IMAD.SHL.U32 R42, R42, 0x400, RZ ;  /* 0x000004002a2a7824 */ /* 0x000fe200078e00ff */
[----:B------:R-:W-:Y:S02]  /*111f0*/  LOP3.LUT R40, R40, R76, RZ, 0x3c, !PT ;  /* 0x0000004c28287212 */ /* 0x000fe400078e3cff */
[----:B------:R-:W-:Y:S02]  /*11200*/  SHF.R.U32.HI R44, RZ, 0x10, R45 ;  /* 0x00000010ff2c7819 */ /* 0x000fe4000001162d */
[----:B------:R-:W-:Y:S02]  /*11210*/  LOP3.LUT R49, R42, 0x7fffe000, RZ, 0xc0, !PT ;  /* 0x7fffe0002a317812 */ /* 0x000fe400078ec0ff */
[----:B------:R-:W-:Y:S02]  /*11220*/  SHF.R.U64 R57, R54, 0x10, R55 ;  /* 0x0000001036397819 */ /* 0x000fe40000001237 */
[----:B------:R-:W-:-:S02]  /*11230*/  IADD3 R49, R40, R49, R70 ;  /* 0x0000003128317210 */ /* 0x000fc40007ffe046 */
[----:B------:R-:W-:Y:S02]  /*11240*/  PRMT R120, R120, 0x5410, R59 ;  /* 0x0000541078787816 */ /* 0x000fe4000000003b */
[----:B------:R-:W-:Y:S01]  /*11250*/  PRMT R124, R124, 0x5410, R53 ;  /* 0x000054107c7c7816 */ /* 0x000fe20000000035 */
[----:B------:R-:W-:Y:S01]  /*11260*/  IMAD R56, R49, 0x2, R18 ;  /* 0x0000000231387824 */ /* 0x000fe200078e0212 */
[--C-:B------:R-:W-:Y:S02]  /*11270*/  SHF.R.U64 R45, R46, 0x10, R47.reuse ;  /* 0x000000102e2d7819 */ /* 0x100fe4000000122f */
[----:B------:R-:W-:Y:S01]  /*11280*/  PRMT R125, R125, 0x5410, R44 ;  /* 0x000054107d7d7816 */ /* 0x000fe2000000002c */
[----:B------:R-:W-:Y:S01]  /*11290*/  IMAD.U32 R59, R124, 0x10000, RZ ;  /* 0x000100007c3b7824 */ /* 0x000fe200078e00ff */
[----:B------:R-:W0:Y:S01]  /*112a0*/  LDS.128 R48, [R56+0x10400] ;  /* 0x0104000038307984 */ /* 0x000e220000000c00 */
[----:B------:R-:W-:Y:S02]  /*112b0*/  SHF.R.U32.HI R46, RZ, 0x10, R47 ;  /* 0x00000010ff2e7819 */ /* 0x000fe4000001162f */
[----:B------:R-:W-:Y:S01]  /*112c0*/  PRMT R121, R121, 0x5410, R52 ;  /* 0x0000541079797816 */ /* 0x000fe20000000034 */
[----:B------:R-:W-:Y:S01]  /*112d0*/  IMAD.U32 R58, R125, 0x10000, RZ ;  /* 0x000100007d3a7824 */ /* 0x000fe200078e00ff */
[----:B------:R-:W-:Y:S01]  /*112e0*/  PRMT R118, R118, 0x5410, R57 ;  /* 0x0000541076767816 */ /* 0x000fe20000000039 */
[----:B------:R-:W-:Y:S01]  /*112f0*/  IMAD.U32 R57, R120, 0x10000, RZ ;  /* 0x0001000078397824 */ /* 0x000fe200078e00ff */
[----:B------:R-:W-:-:S02]  /*11300*/  SHF.R.U32.HI R54, RZ, 0x10, R55 ;  /* 0x00000010ff367819 */ /* 0x000fc40000011637 */
[----:B------:R-:W-:Y:S02]  /*11310*/  PRMT R123, R123, 0x5410, R46 ;  /* 0x000054107b7b7816 */ /* 0x000fe4000000002e */
[----:B------:R-:W-:Y:S02]  /*11320*/  PRMT R119, R119, 0x5410, R54 ;  /* 0x0000541077777816 */ /* 0x000fe40000000036 */
[----:B------:R-:W-:Y:S01]  /*11330*/  PRMT R122, R122, 0x5410, R45 ;  /* 0x000054107a7a7816 */ /* 0x000fe2000000002d */
[----:B------:R-:W-:Y:S02]  /*11340*/  IMAD.U32 R60, R123, 0x10000, RZ ;  /* 0x000100007b3c7824 */ /* 0x000fe400078e00ff */
[C---:B0-----:R-:W-:Y:S01]  /*11350*/  IMAD.U32 R52, R48.reuse, 0x10000, RZ ;  /* 0x0001000030347824 */ /* 0x041fe200078e00ff */
[----:B------:R-:W-:Y:S01]  /*11360*/  LOP3.LUT R48, R48, 0xffff0000, RZ, 0xc0, !PT ;  /* 0xffff000030307812 */ /* 0x000fe200078ec0ff */
[C---:B------:R-:W-:Y:S01]  /*11370*/  IMAD.U32 R53, R49.reuse, 0x10000, RZ ;  /* 0x0001000031357824 */ /* 0x040fe200078e00ff */
[----:B------:R-:W-:Y:S01]  /*11380*/  LOP3.LUT R49, R49, 0xffff0000, RZ, 0xc0, !PT ;  /* 0xffff000031317812 */ /* 0x000fe200078ec0ff */
[C---:B------:R-:W-:Y:S01]  /*11390*/  FMUL.FTZ R61, R52.reuse, R59 ;  /* 0x0000003b343d7220 */ /* 0x040fe20000410000 */
[----:B------:R-:W-:Y:S01]  /*113a0*/  FMUL.FTZ R63, R52, R57 ;  /* 0x00000039343f7220 */ /* 0x000fe20000410000 */
[----:B------:R-:W-:-:S02]  /*113b0*/  IMAD.U32 R52, R121, 0x10000, RZ ;  /* 0x0001000079347824 */ /* 0x000fc400078e00ff */
[----:B------:R-:W-:Y:S01]  /*113c0*/  FMUL.FTZ R62, R53, R58 ;  /* 0x0000003a353e7220 */ /* 0x000fe20000410000 */
[C---:B------:R-:W-:Y:S01]  /*113d0*/  IMAD.U32 R55, R51.reuse, 0x10000, RZ ;  /* 0x0001000033377824 */ /* 0x040fe200078e00ff */
[----:B------:R-:W-:Y:S01]  /*113e0*/  LOP3.LUT R51, R51, 0xffff0000, RZ, 0xc0, !PT ;  /* 0xffff000033337812 */ /* 0x000fe200078ec0ff */
[----:B------:R-:W-:Y:S01]  /*113f0*/  FMUL.FTZ R64, R53, R52 ;  /* 0x0000003435407220 */ /* 0x000fe20000410000 */
[----:B------:R-:W-:Y:S01]  /*11400*/  LOP3.LUT R53, R124, 0xffff0000, RZ, 0xc0, !PT ;  /* 0xffff00007c357812 */ /* 0x000fe200078ec0ff */
        /* <DEDUP_REMOVED lines=21> */
[----:B------:R-:W-:Y:S01]  /*11560*/  LOP3.LUT R52, R125, 0xffff0000, RZ, 0xc0, !PT ;  /* 0xffff00007d347812 */ /* 0x000fe200078ec0ff */
[----:B------:R-:W-:Y:S01]  /*11570*/  FFMA.FTZ R48, R40, R45, -R47 ;  /* 0x0000002d28307223 */ /* 0x000fe2000001082f */
[----:B------:R-:W-:-:S02]  /*11580*/  IMAD.U32 R47, R122, 0x10000, RZ ;  /* 0x000100007a2f7824 */ /* 0x000fc400078e00ff */
[----:B------:R-:W-:Y:S01]  /*11590*/  FFMA.FTZ R58, R40, R53, R55 ;  /* 0x00000035283a7223 */ /* 0x000fe20000010037 */
[----:B------:R-:W-:Y:S02]  /*115a0*/  IMAD.U32 R46, R42, 0x10000, RZ ;  /* 0x000100002a2e7824 */ /* 0x000fe400078e00ff */
[C---:B------:R-:W-:Y:S01]  /*115b0*/  FMUL.FTZ R60, R49.reuse, R52 ;  /* 0x00000034313c7220 */ /* 0x040fe20000410000 */
[----:B------:R-:W-:Y:S02]  /*115c0*/  IMAD.U32 R45, R118, 0x10000, RZ ;  /* 0x00010000762d7824 */ /* 0x000fe400078e00ff */
[C---:B------:R-:W-:Y:S01]  /*115d0*/  FMUL.FTZ R53, R54.reuse, R47 ;  /* 0x0000002f36357220 */ /* 0x040fe20000410000 */
[-C--:B------:R-:W-:Y:S01]  /*115e0*/  FMUL.FTZ R57, R49, R44.reuse ;  /* 0x0000002c31397220 */ /* 0x080fe20000410000 */
[C---:B------:R-:W-:Y:S01]  /*115f0*/  FFMA.FTZ R49, R41.reuse, R44, -R60 ;  /* 0x0000002c29317223 */ /* 0x040fe2000001083c */
[-C--:B------:R-:W-:Y:S01]  /*11600*/  FMUL.FTZ R55, R54, R45.reuse ;  /* 0x0000002d36377220 */ /* 0x080fe20000410000 */
[----:B------:R-:W-:Y:S01]  /*11610*/  FFMA.FTZ R53, R46, R45, -R53 ;  /* 0x0000002d2e357223 */ /* 0x000fe20000010835 */
[----:B------:R-:W-:Y:S01]  /*11620*/  FFMA.FTZ R57, R41, R52, R57 ;  /* 0x0000003429397223 */ /* 0x000fe20000010039 */
[----:B------:R-:W-:Y:S01]  /*11630*/  LOP3.LUT R45, R122, 0xffff0000, RZ, 0xc0, !PT ;  /* 0xffff00007a2d7812 */ /* 0x000fe200078ec0ff */
[----:B------:R-:W-:Y:S01]  /*11640*/  FFMA.FTZ R46, R46, R47, R55 ;  /* 0x0000002f2e2e7223 */ /* 0x000fe20000010037 */
[----:B------:R-:W-:-:S02]  /*11650*/  LOP3.LUT R41, R118, 0xffff0000, RZ, 0xc0, !PT ;  /* 0xffff000076297812 */ /* 0x000fc400078ec0ff */
[----:B------:R-:W-:Y:S01]  /*11660*/  LOP3.LUT R44, R123, 0xffff0000, RZ, 0xc0, !PT ;  /* 0xffff00007b2c7812 */ /* 0x000fe200078ec0ff */
[C---:B------:R-:W-:Y:S01]  /*11670*/  FMUL.FTZ R47, R50.reuse, R45 ;  /* 0x0000002d322f7220 */ /* 0x040fe20000410000 */
[----:B------:R-:W-:Y:S01]  /*11680*/  LOP3.LUT R40, R119, 0xffff0000, RZ, 0xc0, !PT ;  /* 0xffff000077287812 */ /* 0x000fe200078ec0ff */
[-C--:B------:R-:W-:Y:S01]  /*11690*/  FMUL.FTZ R52, R50, R41.reuse ;  /* 0x0000002932347220 */ /* 0x080fe20000410000 */
[----:B------:R-:W-:Y:S01]  /*116a0*/  LOP3.LUT R42, R42, 0xffff0000, RZ, 0xc0, !PT ;  /* 0xffff00002a2a7812 */ /* 0x000fe200078ec0ff */
[----:B------:R-:W-:Y:S01]  /*116b0*/  FMUL.FTZ R54, R51, R44 ;  /* 0x0000002c33367220 */ /* 0x000fe20000410000 */
[----:B------:R-:W-:Y:S01]  /*116c0*/  LOP3.LUT R43, R43, 0xffff0000, RZ, 0xc0, !PT ;  /* 0xffff00002b2b7812 */ /* 0x000fe200078ec0ff */
[-C--:B------:R-:W-:Y:S02]  /*116d0*/  FMUL.FTZ R51, R51, R40.reuse ;  /* 0x0000002833337220 */ /* 0x080fe40000410000 */
        /* <DEDUP_REMOVED lines=14> */
.L_x_1742:
[----:B------:R-:W-:Y:S05]  /*117c0*/  BSYNC B1 ;  /* 0x0000000000017941 */ /* 0x000fea0003800000 */
.L_x_1741:
[----:B------:R-:W-:Y:S01]  /*117d0*/  ISETP.GE.AND P0, PT, R20, R21, PT ;  /* 0x000000151400720c */ /* 0x000fe20003f06270 */
[----:B------:R-:W-:-:S12]  /*117e0*/  BSSY B1, `(.L_x_1745) ;  /* 0x00000df000017945 */ /* 0x000fd80003800000 */
[----:B------:R-:W-:Y:S05]  /*117f0*/  @P0 BRA `(.L_x_1746) ;  /* 0x0000000c00740947 */ /* 0x000fea0003800000 */
[----:B0-----:R-:W0:Y:S01]  /*11800*/  LDC R49, c[0x0][0x3f4] ;  /* 0x0000fd00ff317b82 */ /* 0x001e220000000800 */
[----:B-1----:R-:W-:Y:S01]  /*11810*/  SHF.R.S32.HI R41, RZ, 0x1f, R20 ;  /* 0x0000001fff297819 */ /* 0x002fe20000011414 */
[----:B------:R-:W-:Y:S01]  /*11820*/  IMAD.SHL.U32 R50, R20, 0x40, RZ ;  /* 0x0000004014327824 */ /* 0x000fe200078e00ff */
[----:B------:R-:W-:Y:S02]  /*11830*/  BSSY B2, `(.L_x_1747) ;  /* 0x0000071000027945 */ /* 0x000fe40003800000 */
[----:B------:R-:W-:Y:S02]  /*11840*/  LEA.HI R41, R41, R20, RZ, 0x3 ;  /* 0x0000001429297211 */ /* 0x000fe400078f18ff */
[----:B------:R-:W-:-:S03]  /*11850*/  LOP3.LUT R50, R50, 0x1c0, RZ, 0xc0, !PT ;  /* 0x000001c032327812 */ /* 0x000fc600078ec0ff */
[----:B------:R-:W-:Y:S01]  /*11860*/  IMAD.SHL.U32 R20, R41, 0x40, RZ ;  /* 0x0000004029147824 */ /* 0x000fe200078e00ff */
[----:B------:R-:W-:-:S04]  /*11870*/  SHF.R.U32.HI R48, RZ, 0x3, R50 ;  /* 0x00000003ff307819 */ /* 0x000fc80000011632 */
[----:B------:R-:W-:Y:S02]  /*11880*/  LOP3.LUT R20, R20, 0xfffffe00, RZ, 0xc0, !PT ;  /* 0xfffffe0014147812 */ /* 0x000fe400078ec0ff */
[-C--:B0-----:R-:W-:Y:S02]  /*11890*/  ISETP.GE.AND P0, PT, R16, R49.reuse, PT ;  /* 0x000000311000720c */ /* 0x081fe40003f06270 */
[----:B------:R-:W-:-:S11]  /*118a0*/  ISETP.GE.AND P1, PT, R219, R49, PT ;  /* 0x00000031db00720c */ /* 0x000fd60003f26270 */
[----:B------:R-:W-:Y:S05]  /*118b0*/  @P0 BRA `(.L_x_1748) ;  /* 0x0000000400a00947 */ /* 0x000fea0003800000 */
        /* <DEDUP_REMOVED lines=104> */
.L_x_1748:
[----:B------:R-:W-:Y:S05]  /*11f40*/  BSYNC B2 ;  /* 0x0000000000027941 */ /* 0x000fea0003800000 */
.L_x_1747:
[----:B------:R-:W-:Y:S05]  /*11f50*/  @P1 BRA `(.L_x_1746) ;  /* 0x00000004009c1947 */ /* 0x000fea0003800000 */
[----:B0-----:R-:W2:Y:S01]  /*11f60*/  LDL R51, [R1+0x88] ;  /* 0x0000880001337983 */ /* 0x001ea20000100800 */
[----:B------:R-:W-:Y:S02]  /*11f70*/  LEA.HI R49, R49, R0, RZ, 0x1d ;  /* 0x0000000031317211 */ /* 0x000fe400078fe8ff */
[----:B------:R-:W-:Y:S02]  /*11f80*/  SHF.R.U64 R43, R36, 0x10, R37 ;  /* 0x00000010242b7819 */ /* 0x000fe40000001225 */
[----:B------:R-:W-:Y:S01]  /*11f90*/  SHF.R.S32.HI R24, RZ, 0x1f, R49 ;  /* 0x0000001fff187819 */ /* 0x000fe20000011431 */
[----:B------:R-:W-:Y:S01]  /*11fa0*/  IMAD.SHL.U32 R25, R49, 0x8, RZ ;  /* 0x0000000831197824 */ /* 0x000fe200078e00ff */
[----:B------:R-:W-:Y:S02]  /*11fb0*/  SHF.R.U64 R28, R28, 0x10, R29 ;  /* 0x000000101c1c7819 */ /* 0x000fe4000000121d */
[----:B------:R-:W-:Y:S02]  /*11fc0*/  LEA.HI R24, R24, R49, RZ, 0x3 ;  /* 0x0000003118187211 */ /* 0x000fe400078f18ff */
[----:B------:R-:W-:-:S02]  /*11fd0*/  LOP3.LUT R25, R50, 0x38, R25, 0xf8, !PT ;  /* 0x0000003832197812 */ /* 0x000fc400078ef819 */
[----:B------:R-:W-:Y:S01]  /*11fe0*/  SHF.R.U32.HI R36, RZ, 0x10, R37 ;  /* 0x00000010ff247819 */ /* 0x000fe20000011625 */
        /* <DEDUP_REMOVED lines=9> */
[----:B------:R-:W-:Y:S02]  /*12080*/  SHF.R.U64 R29, R30, 0x10, R31 ;  /* 0x000000101e1d7819 */ /* 0x000fe4000000121f */
        /* <DEDUP_REMOVED lines=12> */
[----:B------:R-:W-:Y:S01]  /*12150*/  IMAD.U32 R42, R98, 0x10000, RZ ;  /* 0x00010000622a7824 */ /* 0x000fe200078e00ff */
[----:B------:R-:W-:Y:S02]  /*12160*/  LOP3.LUT R99, R99, 0xffff0000, RZ, 0xc0, !PT ;  /* 0xffff000063637812 */ /* 0x000fe400078ec0ff */
[----:B------:R-:W-:Y:S02]  /*12170*/  LOP3.LUT R100, R100, 0xffff0000, RZ, 0xc0, !PT ;  /* 0xffff000064647812 */ /* 0x000fe400078ec0ff */
[----:B------:R-:W-:Y:S01]  /*12180*/  LOP3.LUT R98, R98, 0xffff0000, RZ, 0xc0, !PT ;  /* 0xffff000062627812 */ /* 0x000fe200078ec0ff */
        /* <DEDUP_REMOVED lines=31> */
[----:B------:R-:W-:Y:S01]  /*12380*/  FMUL.FTZ R37, R32, R29 ;  /* 0x0000001d20257220 */ /* 0x000fe20000410000 */
[----:B------:R-:W-:-:S02]  /*12390*/  IMAD.U32 R30, R26, 0x10000, RZ ;  /* 0x000100001a1e7824 */ /* 0x000fc400078e00ff */
[----:B------:R-:W-:Y:S01]  /*123a0*/  FFMA.FTZ R32, R24, R29, -R31 ;  /* 0x0000001d18207223 */ /* 0x000fe2000001081f */
[----:B------:R-:W-:Y:S02]  /*123b0*/  IMAD.U32 R31, R96, 0x10000, RZ ;  /* 0x00010000601f7824 */ /* 0x000fe400078e00ff */
[----:B------:R-:W-:Y:S01]  /*123c0*/  FFMA.FTZ R36, R24, R99, R37 ;  /* 0x0000006318247223 */ /* 0x000fe20000010025 */
[----:B------:R-:W-:Y:S02]  /*123d0*/  IMAD.U32 R29, R92, 0x10000, RZ ;  /* 0x000100005c1d7824 */ /* 0x000fe400078e00ff */
[C---:B------:R-:W-:Y:S01]  /*123e0*/  FMUL.FTZ R40, R33.reuse, R100 ;  /* 0x0000006421287220 */ /* 0x040fe20000410000 */
[C---:B------:R-:W-:Y:S01]  /*123f0*/  FMUL.FTZ R37, R38.reuse, R31 ;  /* 0x0000001f26257220 */ /* 0x040fe20000410000 */
[-C--:B------:R-:W-:Y:S01]  /*12400*/  FMUL.FTZ R39, R33, R28.reuse ;  /* 0x0000001c21277220 */ /* 0x080fe20000410000 */
[-C--:B------:R-:W-:Y:S01]  /*12410*/  FMUL.FTZ R41, R38, R29.reuse ;  /* 0x0000001d26297220 */ /* 0x080fe20000410000 */
[C---:B------:R-:W-:Y:S01]  /*12420*/  FFMA.FTZ R33, R25.reuse, R28, -R40 ;  /* 0x0000001c19217223 */ /* 0x040fe20000010828 */
[----:B------:R-:W-:Y:S01]  /*12430*/  FFMA.FTZ R37, R30, R29, -R37 ;  /* 0x0000001d1e257223 */ /* 0x000fe20000010825 */
[----:B------:R-:W-:Y:S01]  /*12440*/  FFMA.FTZ R39, R25, R100, R39 ;  /* 0x0000006419277223 */ /* 0x000fe20000010027 */
        /* <DEDUP_REMOVED lines=8> */
[----:B------:R-:W-:Y:S01]  /*124d0*/  LOP3.LUT R27, R27, 0xffff0000, RZ, 0xc0, !PT ;  /* 0xffff00001b1b7812 */ /* 0x000fe200078ec0ff */
[----:B------:R-:W-:-:S02]  /*124e0*/  FMUL.FTZ R35, R35, R24 ;  /* 0x0000001823237220 */ /* 0x000fc40000410000 */
[C---:B------:R-:W-:Y:S01]  /*124f0*/  FFMA.FTZ R34, R26.reuse, R25, -R31 ;  /* 0x000000191a227223 */ /* 0x040fe2000001081f */
[----:B------:R-:W-:Y:S01]  /*12500*/  FFMA.FTZ R31, R26, R29, R28 ;  /* 0x0000001d1a1f7223 */ /* 0x000fe2000001001c */
[C---:B------:R-:W-:Y:S01]  /*12510*/  FFMA.FTZ R38, R27.reuse, R24, -R38 ;  /* 0x000000181b267223 */ /* 0x040fe20000010826 */
[----:B------:R-:W-:Y:S01]  /*12520*/  FFMA.FTZ R35, R27, R98, R35 ;  /* 0x000000621b237223 */ /* 0x000fe20000010023 */
[----:B------:R-:W-:Y:S02]  /*12530*/  F2FP.BF16.F32.PACK_AB R24, R32, R45 ;  /* 0x0000002d2018723e */ /* 0x000fe400000010ff */
[----:B------:R-:W-:Y:S02]  /*12540*/  F2FP.BF16.F32.PACK_AB R25, R33, R44 ;  /* 0x0000002c2119723e */ /* 0x000fe400000010ff */
[----:B------:R-:W-:Y:S02]  /*12550*/  F2FP.BF16.F32.PACK_AB R26, R34, R37 ;  /* 0x00000025221a723e */ /* 0x000fe400000010ff */
[----:B------:R-:W-:-:S02]  /*12560*/  F2FP.BF16.F32.PACK_AB R30, R31, R30 ;  /* 0x0000001e1f1e723e */ /* 0x000fc400000010ff */
[----:B------:R-:W-:Y:S02]  /*12570*/  F2FP.BF16.F32.PACK_AB R27, R38, R43 ;  /* 0x0000002b261b723e */ /* 0x000fe400000010ff */
[----:B------:R-:W-:Y:S02]  /*12580*/  F2FP.BF16.F32.PACK_AB R28, R36, R47 ;  /* 0x0000002f241c723e */ /* 0x000fe400000010ff */
[----:B------:R-:W-:Y:S01]  /*12590*/  F2FP.BF16.F32.PACK_AB R29, R39, R46 ;  /* 0x0000002e271d723e */ /* 0x000fe200000010ff */
[----:B------:R2:W-:Y:S01]  /*125a0*/  STS.128 [R51], R24 ;  /* 0x0000001833007388 */ /* 0x0005e20000000c00 */
[----:B------:R-:W-:-:S05]  /*125b0*/  F2FP.BF16.F32.PACK_AB R31, R35, R42 ;  /* 0x0000002a231f723e */ /* 0x000fca00000010ff */
[----:B------:R2:W-:Y:S02]  /*125c0*/  STS.128 [R20+0x10400], R28 ;  /* 0x0104001c14007388 */ /* 0x0005e40000000c00 */
.L_x_1746:
[----:B------:R-:W-:Y:S05]  /*125d0*/  BSYNC B1 ;  /* 0x0000000000017941 */ /* 0x000fea0003800000 */
.L_x_1745:
[----:B------:R-:W-:-:S13]  /*125e0*/  ISETP.GE.AND P0, PT, R3, R21, PT ;  /* 0x000000150300720c */ /* 0x000fda0003f06270 */
[----:B------:R-:W-:Y:S05]  /*125f0*/  @P0 BRA `(.L_x_1716) ;  /* 0x0000000c00740947 */ /* 0x000fea0003800000 */
[----:B-1----:R-:W1:Y:S01]  /*12600*/  LDC R47, c[0x0][0x3f4] ;  /* 0x0000fd00ff2f7b82 */ /* 0x002e620000000800 */
[----:B0-2---:R-:W-:Y:S01]  /*12610*/  SHF.R.S32.HI R24, RZ, 0x1f, R3 ;  /* 0x0000001fff187819 */ /* 0x005fe20000011403 */
[----:B------:R-:W-:Y:S01]  /*12620*/  IMAD.SHL.U32 R20, R3, 0x40, RZ ;  /* 0x0000004003147824 */ /* 0x000fe200078e00ff */
[----:B------:R-:W-:Y:S02]  /*12630*/  BSSY B1, `(.L_x_1749) ;  /* 0x0000071000017945 */ /* 0x000fe40003800000 */
[----:B------:R-:W-:Y:S02]  /*12640*/  LEA.HI R24, R24, R3, RZ, 0x3 ;  /* 0x0000000318187211 */ /* 0x000fe400078f18ff */
[----:B------:R-:W-:-:S03]  /*12650*/  LOP3.LUT R40, R20, 0x1c0, RZ, 0xc0, !PT ;  /* 0x000001c014287812 */ /* 0x000fc600078ec0ff */
[----:B------:R-:W-:Y:S01]  /*12660*/  IMAD.SHL.U32 R24, R24, 0x40, RZ ;  /* 0x0000004018187824 */ /* 0x000fe200078e00ff */
[----:B------:R-:W-:-:S04]  /*12670*/  SHF.R.U32.HI R42, RZ, 0x3, R40 ;  /* 0x00000003ff2a7819 */ /* 0x000fc80000011628 */
[----:B------:R-:W-:Y:S02]  /*12680*/  LOP3.LUT R44, R24, 0xfffffe00, RZ, 0xc0, !PT ;  /* 0xfffffe00182c7812 */ /* 0x000fe400078ec0ff */
[-C--:B-1----:R-:W-:Y:S02]  /*12690*/  ISETP.GE.AND P0, PT, R16, R47.reuse, PT ;  /* 0x0000002f1000720c */ /* 0x082fe40003f06270 */
[----:B------:R-:W-:-:S11]  /*126a0*/  ISETP.GE.AND P1, PT, R219, R47, PT ;  /* 0x0000002fdb00720c */ /* 0x000fd60003f26270 */
[----:B------:R-:W-:Y:S05]  /*126b0*/  @P0 BRA `(.L_x_1750) ;  /* 0x0000000400a00947 */ /* 0x000fea0003800000 */
[----:B------:R-:W2:Y:S04]  /*126c0*/  LDL R25, [R1+0x68] ;  /* 0x0000680001197983 */ /* 0x000ea80000100800 */
[----:B------:R-:W3:Y:S01]  /*126d0*/  LDL R46, [R1+0x84] ;  /* 0x00008400012e7983 */ /* 0x000ee20000100800 */
[----:B------:R-:W-:Y:S02]  /*126e0*/  SHF.R.U64 R21, R8, 0x10, R9 ;  /* 0x0000001008157819 */ /* 0x000fe40000001209 */
[--C-:B------:R-:W-:Y:S02]  /*126f0*/  SHF.R.U64 R8, R10, 0x10, R11.reuse ;  /* 0x000000100a087819 */ /* 0x100fe4000000120b */
[----:B------:R-:W-:Y:S02]  /*12700*/  SHF.R.U32.HI R10, RZ, 0x10, R11 ;  /* 0x00000010ff0a7819 */ /* 0x000fe4000001160b */
[----:B------:R-:W-:-:S02]  /*12710*/  SHF.R.U64 R11, R72, 0x10, R73 ;  /* 0x00000010480b7819 */ /* 0x000fc40000001249 */
[----:B------:R-:W-:Y:S02]  /*12720*/  PRMT R101, R101, 0x5410, R8 ;  /* 0x0000541065657816 */ /* 0x000fe40000000008 */
[----:B------:R-:W-:Y:S02]  /*12730*/  PRMT R108, R108, 0x5410, R11 ;  /* 0x000054106c6c7816 */ /* 0x000fe4000000000b */
[----:B------:R-:W-:Y:S02]  /*12740*/  PRMT R104, R104, 0x5410, R21 ;  /* 0x0000541068687816 */ /* 0x000fe40000000015 */
[----:B------:R-:W-:Y:S01]  /*12750*/  PRMT R103, R103, 0x5410, R10 ;  /* 0x0000541067677816 */ /* 0x000fe2000000000a */
[----:B------:R-:W-:Y:S01]  /*12760*/  IMAD.U32 R35, R108, 0x10000, RZ ;  /* 0x000100006c237824 */ /* 0x000fe200078e00ff */
[----:B------:R-:W-:Y:S01]  /*12770*/  SHF.R.U32.HI R72, RZ, 0x10, R73 ;  /* 0x00000010ff487819 */ /* 0x000fe20000011649 */
[----:B------:R-:W-:Y:S01]  /*12780*/  IMAD.U32 R34, R104, 0x10000, RZ ;  /* 0x0001000068227824 */ /* 0x000fe200078e00ff */
[----:B------:R-:W-:-:S02]  /*12790*/  LOP3.LUT R108, R108, 0xffff0000, RZ, 0xc0, !PT ;  /* 0xffff00006c6c7812 */ /* 0x000fc400078ec0ff */
[----:B------:R-:W-:Y:S02]  /*127a0*/  PRMT R109, R109, 0x5410, R72 ;  /* 0x000054106d6d7816 */ /* 0x000fe40000000048 */
[----:B------:R-:W-:-:S03]  /*127b0*/  LOP3.LUT R104, R104, 0xffff0000, RZ, 0xc0, !PT ;  /* 0xffff000068687812 */ /* 0x000fc600078ec0ff */
[C---:B------:R-:W-:Y:S01]  /*127c0*/  IMAD.U32 R37, R109.reuse, 0x10000, RZ ;  /* 0x000100006d257824 */ /* 0x040fe200078e00ff */
[----:B------:R-:W-:Y:S02]  /*127d0*/  LOP3.LUT R109, R109, 0xffff0000, RZ, 0xc0, !PT ;  /* 0xffff00006d6d7812 */ /* 0x000fe400078ec0ff */
[----:B--2---:R-:W-:-:S04]  /*127e0*/  LEA.HI R3, R47, R25, RZ, 0x1d ;  /* 0x000000192f037211 */ /* 0x004fc800078fe8ff */
[----:B------:R-:W-:Y:S01]  /*127f0*/  SHF.R.S32.HI R24, RZ, 0x1f, R3 ;  /* 0x0000001fff187819 */ /* 0x000fe20000011403 */
[----:B------:R-:W-:-:S03]  /*12800*/  IMAD.SHL.U32 R20, R3, 0x8, RZ ;  /* 0x0000000803147824 */ /* 0x000fc600078e00ff */
[----:B------:R-:W-:Y:S02]  /*12810*/  LEA.HI R24, R24, R3, RZ, 0x3 ;  /* 0x0000000318187211 */ /* 0x000fe400078f18ff */
[----:B------:R-:W-:Y:S02]  /*12820*/  LOP3.LUT R3, R40, 0x38, R20, 0xf8, !PT ;  /* 0x0000003828037812 */ /* 0x000fe400078ef814 */
[----:B------:R-:W-:Y:S01]  /*12830*/  SHF.R.U32.HI R20, RZ, 0x10, R9 ;  /* 0x00000010ff147819 */ /* 0x000fe20000011609 */
[----:B------:R-:W-:Y:S01]  /*12840*/  IMAD.SHL.U32 R24, R24, 0x400, RZ ;  /* 0x0000040018187824 */ /* 0x000fe200078e00ff */
[----:B------:R-:W-:Y:S02]  /*12850*/  LOP3.LUT R3, R3, R42, RZ, 0x3c, !PT ;  /* 0x0000002a03037212 */ /* 0x000fe400078e3cff */
[----:B------:R-:W-:Y:S02]  /*12860*/  SHF.R.U64 R9, R74, 0x10, R75 ;  /* 0x000000104a097819 */ /* 0x000fe4000000124b */
[----:B------:R-:W-:-:S02]  /*12870*/  LOP3.LUT R24, R24, 0x7fffe000, RZ, 0xc0, !PT ;  /* 0x7fffe00018187812 */ /* 0x000fc400078ec0ff */
[----:B------:R-:W-:Y:S02]  /*12880*/  PRMT R106, R106, 0x5410, R9 ;  /* 0x000054106a6a7816 */ /* 0x000fe40000000009 */
[----:B------:R-:W-:Y:S02]  /*12890*/  IADD3 R3, R3, R24, R44 ;  /* 0x0000001803037210 */ /* 0x000fe40007ffe02c */
[----:B---3--:R-:W0:Y:S01]  /*128a0*/  LDS.128 R24, [R46] ;  /* 0x000000002e187984 */ /* 0x008e220000000c00 */
[----:B------:R-:W-:Y:S02]  /*128b0*/  SHF.R.U32.HI R74, RZ, 0x10, R75 ;  /* 0x00000010ff4a7819 */ /* 0x000fe4000001164b */
[----:B------:R-:W-:Y:S01]  /*128c0*/  IMAD R3, R3, 0x2, R18 ;  /* 0x0000000203037824 */ /* 0x000fe200078e0212 */
[----:B------:R-:W-:Y:S02]  /*128d0*/  PRMT R105, R105, 0x5410, R20 ;  /* 0x0000541069697816 */ /* 0x000fe40000000014 */
[----:B------:R-:W-:-:S02]  /*128e0*/  PRMT R107, R107, 0x5410, R74 ;  /* 0x000054106b6b7816 */ /* 0x000fc4000000004a */
        /* <DEDUP_REMOVED lines=18> */
[----:B------:R-:W-:Y:S02]  /*12a10*/  IMAD.U32 R33, R31, 0x10000, RZ ;  /* 0x000100001f217824 */ /* 0x000fe400078e00ff */
[----:B------:R-:W-:Y:S01]  /*12a20*/  FFMA.FTZ R41, R8, R35, R41 ;  /* 0x0000002308297223 */ /* 0x000fe20000010029 */
[----:B------:R-:W-:Y:S02]  /*12a30*/  IMAD.U32 R34, R107, 0x10000, RZ ;  /* 0x000100006b227824 */ /* 0x000fe400078e00ff */
[-C--:B------:R-:W-:Y:S01]  /*12a40*/  FMUL.FTZ R35, R32, R25.reuse ;  /* 0x0000001920237220 */ /* 0x080fe20000410000 */
[----:B------:R-:W-:Y:S01]  /*12a50*/  IMAD.U32 R8, R103, 0x10000, RZ ;  /* 0x0001000067087824 */ /* 0x000fe200078e00ff */
[----:B------:R-:W-:Y:S01]  /*12a60*/  LOP3.LUT R105, R105, 0xffff0000, RZ, 0xc0, !PT ;  /* 0xffff000069697812 */ /* 0x000fe200078ec0ff */
[C---:B------:R-:W-:Y:S01]  /*12a70*/  FMUL.FTZ R32, R33.reuse, R34 ;  /* 0x0000002221207220 */ /* 0x040fe20000410000 */
[C---:B------:R-:W-:Y:S01]  /*12a80*/  FFMA.FTZ R43, R10.reuse, R25, -R43 ;  /* 0x000000190a2b7223 */ /* 0x040fe2000001082b */
[-C--:B------:R-:W-:Y:S01]  /*12a90*/  FMUL.FTZ R45, R33, R8.reuse ;  /* 0x00000008212d7220 */ /* 0x080fe20000410000 */
[----:B------:R-:W-:Y:S01]  /*12aa0*/  FFMA.FTZ R25, R10, R37, R35 ;  /* 0x000000250a197223 */ /* 0x000fe20000010023 */
[----:B------:R-:W-:Y:S01]  /*12ab0*/  FFMA.FTZ R33, R21, R8, -R32 ;  /* 0x0000000815217223 */ /* 0x000fe20000010820 */
[C---:B------:R-:W-:Y:S01]  /*12ac0*/  FMUL.FTZ R8, R27.reuse, R108 ;  /* 0x0000006c1b087220 */ /* 0x040fe20000410000 */
[----:B------:R-:W-:Y:S01]  /*12ad0*/  FMUL.FTZ R32, R27, R104 ;  /* 0x000000681b207220 */ /* 0x000fe20000410000 */
[----:B------:R-:W-:-:S02]  /*12ae0*/  IMAD.U32 R29, R30, 0x10000, RZ ;  /* 0x000100001e1d7824 */ /* 0x000fc400078e00ff */
[----:B------:R-:W-:Y:S01]  /*12af0*/  FFMA.FTZ R45, R21, R34, R45 ;  /* 0x00000022152d7223 */ /* 0x000fe2000001002d */
[C---:B------:R-:W-:Y:S01]  /*12b00*/  FFMA.FTZ R104, R9.reuse, R104, -R8 ;  /* 0x0000006809687223 */ /* 0x040fe20000010808 */
[----:B------:R-:W-:Y:S02]  /*12b10*/  IMAD.U32 R10, R106, 0x10000, RZ ;  /* 0x000100006a0a7824 */ /* 0x000fe400078e00ff */
[----:B------:R-:W-:Y:S01]  /*12b20*/  FFMA.FTZ R32, R9, R108, R32 ;  /* 0x0000006c09207223 */ /* 0x000fe20000010020 */
[----:B------:R-:W-:Y:S01]  /*12b30*/  LOP3.LUT R30, R30, 0xffff0000, RZ, 0xc0, !PT ;  /* 0xffff00001e1e7812 */ /* 0x000fe200078ec0ff */
[C---:B------:R-:W-:Y:S02]  /*12b40*/  IMAD.U32 R8, R101.reuse, 0x10000, RZ ;  /* 0x0001000065087824 */ /* 0x040fe400078e00ff */
[----:B------:R-:W-:Y:S01]  /*12b50*/  FMUL.FTZ R21, R28, R109 ;  /* 0x0000006d1c157220 */ /* 0x000fe20000410000 */
[----:B------:R-:W-:Y:S01]  /*12b60*/  LOP3.LUT R9, R106, 0xffff0000, RZ, 0xc0, !PT ;  /* 0xffff00006a097812 */ /* 0x000fe200078ec0ff */
[-C--:B------:R-:W-:Y:S01]  /*12b70*/  FMUL.FTZ R34, R28, R105.reuse ;  /* 0x000000691c227220 */ /* 0x080fe20000410000 */
[----:B------:R-:W-:Y:S01]  /*12b80*/  LOP3.LUT R101, R101, 0xffff0000, RZ, 0xc0, !PT ;  /* 0xffff000065657812 */ /* 0x000fe200078ec0ff */
[----:B------:R-:W-:Y:S01]  /*12b90*/  FMUL.FTZ R36, R29, R10 ;  /* 0x0000000a1d247220 */ /* 0x000fe20000410000 */
[----:B------:R-:W-:Y:S01]  /*12ba0*/  LOP3.LUT R31, R31, 0xffff0000, RZ, 0xc0, !PT ;  /* 0xffff00001f1f7812 */ /* 0x000fe200078ec0ff */
[C---:B------:R-:W-:Y:S01]  /*12bb0*/  FFMA.FTZ R28, R24.reuse, R105, -R21 ;  /* 0x00000069181c7223 */ /* 0x040fe20000010815 */
[----:B------:R-:W-:Y:S01]  /*12bc0*/  LOP3.LUT R107, R107, 0xffff0000, RZ, 0xc0, !PT ;  /* 0xffff00006b6b7812 */ /* 0x000fe200078ec0ff */
[----:B------:R-:W-:Y:S01]  /*12bd0*/  FFMA.FTZ R34, R24, R109, R34 ;  /* 0x0000006d18227223 */ /* 0x000fe20000010022 */
[----:B------:R-:W-:Y:S01]  /*12be0*/  LOP3.LUT R103, R103, 0xffff0000, RZ, 0xc0, !PT ;  /* 0xffff000067677812 */ /* 0x000fe200078ec0ff */
[C---:B------:R-:W-:Y:S01]  /*12bf0*/  FMUL.FTZ R21, R30.reuse, R9 ;  /* 0x000000091e157220 */ /* 0x040fe20000410000 */
[-C--:B------:R-:W-:Y:S01]  /*12c00*/  FMUL.FTZ R24, R29, R8.reuse ;  /* 0x000000081d187220 */ /* 0x080fe20000410000 */
[----:B------:R-:W-:Y:S01]  /*12c10*/  FMUL.FTZ R30, R30, R101 ;  /* 0x000000651e1e7220 */ /* 0x000fe20000410000 */
[----:B------:R-:W-:Y:S01]  /*12c20*/  FFMA.FTZ R36, R11, R8, -R36 ;  /* 0x000000080b247223 */ /* 0x000fe20000010824 */
[C---:B------:R-:W-:Y:S01]  /*12c30*/  FMUL.FTZ R27, R31.reuse, R107 ;  /* 0x0000006b1f1b7220 */ /* 0x040fe20000410000 */
[----:B------:R-:W-:Y:S01]  /*12c40*/  FMUL.FTZ R8, R31, R103 ;  /* 0x000000671f087220 */ /* 0x000fe20000410000 */
[----:B------:R-:W-:Y:S01]  /*12c50*/  FFMA.FTZ R11, R11, R10, R24 ;  /* 0x0000000a0b0b7223 */ /* 0x000fe20000010018 */
        /* <DEDUP_REMOVED lines=14> */
.L_x_1750:
[----:B------:R-:W-:Y:S05]  /*12d40*/  BSYNC B1 ;  /* 0x0000000000017941 */ /* 0x000fea0003800000 */
.L_x_1749:
        /* <DEDUP_REMOVED lines=16> */
[----:B------:R-:W-:Y:S02]  /*12e50*/  SHF.R.U64 R5, R14, 0x10, R15 ;  /* 0x000000100e057819 */ /* 0x000fe4000000120f */
[----:B------:R-:W-:Y:S01]  /*12e60*/  SHF.R.U32.HI R12, RZ, 0x10, R13 ;  /* 0x00000010ff0c7819 */ /* 0x000fe2000001160d */
[----:B------:R-:W-:Y:S01]  /*12e70*/  IMAD R3, R3, 0x2, R18 ;  /* 0x0000000203037824 */ /* 0x000fe200078e0212 */
[----:B------:R-:W-:Y:S02]  /*12e80*/  PRMT R87, R87, 0x5410, R4 ;  /* 0x0000541057577816 */ /* 0x000fe40000000004 */
[----:B------:R-:W-:Y:S02]  /*12e90*/  PRMT R85, R85, 0x5410, R6 ;  /* 0x0000541055557816 */ /* 0x000fe40000000006 */
[----:B------:R-:W0:Y:S01]  /*12ea0*/  LDS.128 R24, [R3+0x10400] ;  /* 0x0104000003187984 */ /* 0x000e220000000c00 */
[----:B------:R-:W-:Y:S01]  /*12eb0*/  PRMT R90, R90, 0x5410, R7 ;  /* 0x000054105a5a7816 */ /* 0x000fe20000000007 */
[----:B------:R-:W-:Y:S01]  /*12ec0*/  IMAD.U32 R28, R87, 0x10000, RZ ;  /* 0x00010000571c7824 */ /* 0x000fe200078e00ff */
[----:B------:R-:W-:-:S02]  /*12ed0*/  PRMT R88, R88, 0x5410, R5 ;  /* 0x0000541058587816 */ /* 0x000fc40000000005 */
[----:B------:R-:W-:Y:S02]  /*12ee0*/  PRMT R86, R86, 0x5410, R29 ;  /* 0x0000541056567816 */ /* 0x000fe4000000001d */
[----:B------:R-:W-:Y:S02]  /*12ef0*/  PRMT R91, R91, 0x5410, R12 ;  /* 0x000054105b5b7816 */ /* 0x000fe4000000000c */
[----:B------:R-:W-:Y:S02]  /*12f00*/  SHF.R.U32.HI R14, RZ, 0x10, R15 ;  /* 0x00000010ff0e7819 */ /* 0x000fe4000001160f */
[----:B------:R-:W-:Y:S01]  /*12f10*/  PRMT R84, R84, 0x5410, R21 ;  /* 0x0000541054547816 */ /* 0x000fe20000000015 */
[----:B------:R-:W-:Y:S01]  /*12f20*/  IMAD.U32 R21, R86, 0x10000, RZ ;  /* 0x0001000056157824 */ /* 0x000fe200078e00ff */
[----:B------:R-:W-:Y:S01]  /*12f30*/  PRMT R89, R89, 0x5410, R14 ;  /* 0x0000541059597816 */ /* 0x000fe2000000000e */
[C---:B------:R-:W-:Y:S01]  /*12f40*/  IMAD.U32 R30, R91.reuse, 0x10000, RZ ;  /* 0x000100005b1e7824 */ /* 0x040fe200078e00ff */
[----:B------:R-:W-:-:S02]  /*12f50*/  LOP3.LUT R91, R91, 0xffff0000, RZ, 0xc0, !PT ;  /* 0xffff00005b5b7812 */ /* 0x000fc400078ec0ff */
[----:B------:R-:W-:Y:S02]  /*12f60*/  LOP3.LUT R87, R87, 0xffff0000, RZ, 0xc0, !PT ;  /* 0xffff000057577812 */ /* 0x000fe400078ec0ff */
[----:B0-----:R-:W-:Y:S01]  /*12f70*/  LOP3.LUT R12, R24, 0xffff0000, RZ, 0xc0, !PT ;  /* 0xffff0000180c7812 */ /* 0x001fe200078ec0ff */
[----:B------:R-:W-:Y:S01]  /*12f80*/  IMAD.U32 R13, R25, 0x10000, RZ ;  /* 0x00010000190d7824 */ /* 0x000fe200078e00ff */
[C---:B------:R-:W-:Y:S01]  /*12f90*/  LOP3.LUT R15, R26.reuse, 0xffff0000, RZ, 0xc0, !PT ;  /* 0xffff00001a0f7812 */ /* 0x040fe200078ec0ff */
[----:B------:R-:W-:Y:S02]  /*12fa0*/  IMAD.U32 R20, R27, 0x10000, RZ ;  /* 0x000100001b147824 */ /* 0x000fe400078e00ff */
[C---:B------:R-:W-:Y:S01]  /*12fb0*/  FMUL.FTZ R32, R13.reuse, R30 ;  /* 0x0000001e0d207220 */ /* 0x040fe20000410000 */
[----:B------:R-:W-:Y:S01]  /*12fc0*/  FMUL.FTZ R34, R13, R28 ;  /* 0x0000001c0d227220 */ /* 0x000fe20000410000 */
[----:B------:R-:W-:Y:S01]  /*12fd0*/  IMAD.U32 R14, R26, 0x10000, RZ ;  /* 0x000100001a0e7824 */ /* 0x000fe200078e00ff */
[----:B------:R-:W-:Y:S01]  /*12fe0*/  LOP3.LUT R26, R27, 0xffff0000, RZ, 0xc0, !PT ;  /* 0xffff00001b1a7812 */ /* 0x000fe200078ec0ff */
[----:B--2---:R-:W0:Y:S02]  /*12ff0*/  LDS.128 R8, [R31] ;  /* 0x000000001f087984 */ /* 0x004e240000000c00 */
        /* <DEDUP_REMOVED lines=8> */
[----:B------:R-:W-:Y:S01]  /*13080*/  IMAD.U32 R11, R24, 0x10000, RZ ;  /* 0x00010000180b7824 */ /* 0x000fe200078e00ff */
[----:B------:R-:W-:Y:S01]  /*13090*/  LOP3.LUT R24, R25, 0xffff0000, RZ, 0xc0, !PT ;  /* 0xffff000019187812 */ /* 0x000fe200078ec0ff */
[----:B------:R-:W-:-:S02]  /*130a0*/  IMAD.U32 R25, R90, 0x10000, RZ ;  /* 0x000100005a197824 */ /* 0x000fc400078e00ff */
[C---:B------:R-:W-:Y:S01]  /*130b0*/  FFMA.FTZ R32, R5.reuse, R28, -R32 ;  /* 0x0000001c05207223 */ /* 0x040fe20000010820 */
[----:B------:R-:W-:Y:S01]  /*130c0*/  FFMA.FTZ R34, R5, R30, R34 ;  /* 0x0000001e05227223 */ /* 0x000fe20000010022 */
[----:B------:R-:W-:Y:S01]  /*130d0*/  LOP3.LUT R5, R86, 0xffff0000, RZ, 0xc0, !PT ;  /* 0xffff000056057812 */ /* 0x000fe200078ec0ff */
[C---:B------:R-:W-:Y:S01]  /*130e0*/  FMUL.FTZ R29, R11.reuse, R25 ;  /* 0x000000190b1d7220 */ /* 0x040fe20000410000 */
[----:B------:R-:W-:-:S03]  /*130f0*/  FMUL.FTZ R11, R11, R21 ;  /* 0x000000150b0b7220 */ /* 0x000fc60000410000 */
[C---:B------:R-:W-:Y:S01]  /*13100*/  FFMA.FTZ R29, R0.reuse, R21, -R29 ;  /* 0x00000015001d7223 */ /* 0x040fe2000001081d */
[----:B------:R-:W-:Y:S02]  /*13110*/  IMAD.U32 R21, R89, 0x10000, RZ ;  /* 0x0001000059157824 */ /* 0x000fe400078e00ff */
[----:B------:R-:W-:Y:S01]  /*13120*/  FFMA.FTZ R25, R0, R25, R11 ;  /* 0x0000001900197223 */ /* 0x000fe2000001000b */
[----:B------:R-:W-:Y:S01]  /*13130*/  IMAD.U32 R0, R85, 0x10000, RZ ;  /* 0x0001000055007824 */ /* 0x000fe200078e00ff */
[----:B------:R-:W-:Y:S01]  /*13140*/  LOP3.LUT R11, R90, 0xffff0000, RZ, 0xc0, !PT ;  /* 0xffff00005a0b7812 */ /* 0x000fe200078ec0ff */
[----:B------:R-:W-:Y:S01]  /*13150*/  FMUL.FTZ R28, R20, R21 ;  /* 0x00000015141c7220 */ /* 0x000fe20000410000 */
[----:B------:R-:W-:Y:S01]  /*13160*/  FMUL.FTZ R13, R12, R5 ;  /* 0x000000050c0d7220 */ /* 0x000fe20000410000 */
[-C--:B------:R-:W-:Y:S01]  /*13170*/  FMUL.FTZ R20, R20, R0.reuse ;  /* 0x0000000014147220 */ /* 0x080fe20000410000 */
[----:B------:R-:W-:Y:S01]  /*13180*/  LOP3.LUT R89, R89, 0xffff0000, RZ, 0xc0, !PT ;  /* 0xffff000059597812 */ /* 0x000fe200078ec0ff */
[----:B------:R-:W-:Y:S01]  /*13190*/  FFMA.FTZ R28, R9, R0, -R28 ;  /* 0x00000000091c7223 */ /* 0x000fe2000001081c */
[----:B------:R-:W-:Y:S01]  /*131a0*/  LOP3.LUT R85, R85, 0xffff0000, RZ, 0xc0, !PT ;  /* 0xffff000055557812 */ /* 0x000fe200078ec0ff */
[----:B------:R-:W-:Y:S01]  /*131b0*/  FFMA.FTZ R20, R9, R21, R20 ;  /* 0x0000001509147223 */ /* 0x000fe20000010014 */
[-C--:B------:R-:W-:Y:S01]  /*131c0*/  FMUL.FTZ R9, R12, R11.reuse ;  /* 0x0000000b0c097220 */ /* 0x080fe20000410000 */
[----:B------:R-:W-:Y:S01]  /*131d0*/  FFMA.FTZ R12, R4, R11, R13 ;  /* 0x0000000b040c7223 */ /* 0x000fe2000001000d */
[C---:B------:R-:W-:Y:S01]  /*131e0*/  FMUL.FTZ R21, R24.reuse, R91 ;  /* 0x0000005b18157220 */ /* 0x040fe20000410000 */
[----:B------:R-:W-:Y:S01]  /*131f0*/  FMUL.FTZ R24, R24, R87 ;  /* 0x0000005718187220 */ /* 0x000fe20000410000 */
[----:B------:R-:W-:Y:S01]  /*13200*/  FFMA.FTZ R0, R4, R5, -R9 ;  /* 0x0000000504007223 */ /* 0x000fe20000010809 */
[C---:B------:R-:W-:Y:S01]  /*13210*/  IMAD.U32 R9, R88.reuse, 0x10000, RZ ;  /* 0x0001000058097824 */ /* 0x040fe200078e00ff */
[----:B------:R-:W-:Y:S01]  /*13220*/  LOP3.LUT R88, R88, 0xffff0000, RZ, 0xc0, !PT ;  /* 0xffff000058587812 */ /* 0x000fe200078ec0ff */
[C---:B------:R-:W-:Y:S01]  /*13230*/  IMAD.U32 R5, R84.reuse, 0x10000, RZ ;  /* 0x0001000054057824 */ /* 0x040fe200078e00ff */
[----:B------:R-:W-:Y:S01]  /*13240*/  LOP3.LUT R84, R84, 0xffff0000, RZ, 0xc0, !PT ;  /* 0xffff000054547812 */ /* 0x000fe200078ec0ff */
[----:B------:R-:W-:Y:S01]  /*13250*/  FMUL.FTZ R11, R14, R9 ;  /* 0x000000090e0b7220 */ /* 0x000fe20000410000 */
[----:B------:R-:W-:Y:S01]  /*13260*/  FFMA.FTZ R21, R8, R87, -R21 ;  /* 0x0000005708157223 */ /* 0x000fe20000010815 */
[-C--:B------:R-:W-:Y:S01]  /*13270*/  FMUL.FTZ R13, R14, R5.reuse ;  /* 0x000000050e0d7220 */ /* 0x080fe20000410000 */
[C---:B------:R-:W-:Y:S01]  /*13280*/  FMUL.FTZ R4, R15.reuse, R88 ;  /* 0x000000580f047220 */ /* 0x040fe20000410000 */
[----:B------:R-:W-:Y:S01]  /*13290*/  FFMA.FTZ R11, R6, R5, -R11 ;  /* 0x00000005060b7223 */ /* 0x000fe2000001080b */
[-C--:B------:R-:W-:Y:S01]  /*132a0*/  FMUL.FTZ R15, R15, R84.reuse ;  /* 0x000000540f0f7220 */ /* 0x080fe20000410000 */
[C---:B------:R-:W-:Y:S01]  /*132b0*/  FMUL.FTZ R5, R26.reuse, R89 ;  /* 0x000000591a057220 */ /* 0x040fe20000410000 */
[----:B------:R-:W-:Y:S01]  /*132c0*/  FMUL.FTZ R26, R26, R85 ;  /* 0x000000551a1a7220 */ /* 0x000fe20000410000 */
[----:B------:R-:W-:Y:S01]  /*132d0*/  FFMA.FTZ R13, R6, R9, R13 ;  /* 0x00000009060d7223 */ /* 0x000fe2000001000d */
[C---:B------:R-:W-:Y:S01]  /*132e0*/  FFMA.FTZ R6, R7.reuse, R84, -R4 ;  /* 0x0000005407067223 */ /* 0x040fe20000010804 */
[----:B------:R-:W-:Y:S01]  /*132f0*/  FFMA.FTZ R88, R7, R88, R15 ;  /* 0x0000005807587223 */ /* 0x000fe2000001000f */
        /* <DEDUP_REMOVED lines=13> */
.L_x_1716:
[----:B------:R-:W-:Y:S05]  /*133d0*/  BSYNC B0 ;  /* 0x0000000000007941 */ /* 0x000fea0003800000 */
.L_x_1676:
        /* <DEDUP_REMOVED lines=8> */
.L_x_1673:
[----:B------:R-:W-:-:S13]  /*13460*/  ISETP.NE.AND P0, PT, R225, 0x3, PT ;  /* 0x00000003e100780c */ /* 0x000fda0003f05270 */
[----:B------:R-:W-:Y:S05]  /*13470*/  @!P0 BRA `(.L_x_1751) ;  /* 0x0000000000048947 */ /* 0x000fea0003800000 */
[----:B------:R-:W-:Y:S01]  /*13480*/  BPT.TRAP 0x1 ;  /* 0x000000040000795c */ /* 0x000fe20000300000 */
.L_x_1751:
[----:B------:R-:W-:Y:S01]  /*13490*/  IMAD R58, R202, 0x8, R18 ;  /* 0x00000008ca3a7824 */ /* 0x000fe200078e0212 */
[----:B01-3--:R-:W-:-:S04]  /*134a0*/  SHF.L.U32 R3, R203, 0x1f, RZ ;  /* 0x0000001fcb037819 */ /* 0x00bfc800000006ff */
[----:B------:R0:W1:Y:S01]  /*134b0*/  SYNCS.PHASECHK.TRANS64.TRYWAIT P1, [R58+URZ+0x30830], R3 ;  /* 0x030830033a0075a7 */ /* 0x000062000802017f */
[----:B------:R-:W-:Y:S05]  /*134c0*/  @!P0 BRA `(.L_x_1752) ;  /* 0x0000000000048947 */ /* 0x000fea0003800000 */
[----:B------:R-:W-:Y:S01]  /*134d0*/  BPT.TRAP 0x1 ;  /* 0x000000040000795c */ /* 0x000fe20000300000 */
.L_x_1752:
[----:B------:R-:W-:Y:S01]  /*134e0*/  VIADD R0, R18, 0x20400 ;  /* 0x0002040012007836 */ /* 0x000fe20000000000 */
[----:B------:R-:W-:Y:S01]  /*134f0*/  LOP3.LUT R6, R2, 0x10000, RZ, 0xfc, !PT ;  /* 0x0001000002067812 */ /* 0x000fe200078efcff */
[----:B------:R-:W-:-:S03]  /*13500*/  IMAD.MOV.U32 R7, RZ, RZ, 0x40000040 ;  /* 0x40000040ff077424 */ /* 0x000fc600078e00ff */
[----:B------:R-:W-:-:S04]  /*13510*/  SHF.R.U32.HI R0, RZ, 0x4, R0 ;  /* 0x00000004ff007819 */ /* 0x000fc80000011600 */
[----:B------:R-:W-:-:S04]  /*13520*/  LOP3.LUT R0, R0, 0x3fff, RZ, 0xc0, !PT ;  /* 0x00003fff00007812 */ /* 0x000fc800078ec0ff */
[----:B------:R-:W-:-:S05]  /*13530*/  LOP3.LUT R0, R0, 0x10000, RZ, 0xfc, !PT ;  /* 0x0001000000007812 */ /* 0x000fca00078efcff */
[----:B------:R3:W-:Y:S01]  /*13540*/  STL [R1+0x40], R0 ;  /* 0x0000400001007387 */ /* 0x0007e20000100800 */
[----:B-1----:R-:W-:Y:S05]  /*13550*/  @P1 BRA `(.L_x_1753) ;  /* 0x0000000000081947 */ /* 0x002fea0003800000 */
[----:B------:R-:W1:Y:S02]  /*13560*/  SYNCS.PHASECHK.TRANS64.TRYWAIT P1, [R58+URZ+0x30830], R3 ;  /* 0x030830033a0075a7 */ /* 0x000e64000802017f */
[----:B-1----:R-:W-:Y:S05]  /*13570*/  @!P1 BRA `(.L_x_1754) ;  /* 0x0000018c00849947 */ /* 0x002fea0003800000 */
.L_x_1753:
[----:B---3--:R-:W3:Y:S01]  /*13580*/  LDL R0, [R1+0x40] ;  /* 0x0000400001007983 */ /* 0x008ee20000100800 */
[----:B01----:R-:W-:Y:S01]  /*13590*/  IMAD.MOV.U32 R3, RZ, RZ, 0x40000040 ;  /* 0x40000040ff037424 */ /* 0x003fe200078e00ff */
[----:B------:R-:W-:Y:S05]  /*135a0*/  WARPSYNC.ALL ;  /* 0x0000000000007948 */ /* 0x000fea0003800000 */
[C---:B------:R-:W-:Y:S01]  /*135b0*/  R2UR UR4, R6.reuse ;  /* 0x00000000060472ca */ /* 0x040fe200000e0000 */
[----:B--2-45:R-:W-:Y:S01]  /*135c0*/  WARPGROUP.ARRIVE ;  /* 0x00000000000079c5 */ /* 0x034fe20000000000 */
[----:B------:R-:W-:Y:S01]  /*135d0*/  R2UR UR5, R7 ;  /* 0x00000000070572ca */ /* 0x000fe200000e0000 */
[----:B------:R-:W-:Y:S01]  /*135e0*/  VIADD R62, R6, 0x2 ;  /* 0x00000002063e7836 */ /* 0x000fe20000000000 */
[----:B------:R-:W-:Y:S01]  /*135f0*/  R2UR UR7, R3 ;  /* 0x00000000030772ca */ /* 0x000fe200000e0000 */
[----:B------:R-:W-:-:S02]  /*13600*/  IMAD.MOV.U32 R63, RZ, RZ, 0x40000040 ;  /* 0x40000040ff3f7424 */ /* 0x000fc400078e00ff */
[----:B------:R-:W-:Y:S02]  /*13610*/  IMAD.MOV.U32 R5, RZ, RZ, 0x40000040 ;  /* 0x40000040ff057424 */ /* 0x000fe400078e00ff */
[C---:B------:R-:W-:Y:S01]  /*13620*/  VIADD R60, R6.reuse, 0x4 ;  /* 0x00000004063c7836 */ /* 0x040fe20000000000 */
[----:B------:R0:W-:Y:S01]  /*13630*/  STL.64 [R1+0x38], R62 ;  /* 0x0000383e01007387 */ /* 0x0001e20000100a00 */
[----:B------:R-:W-:Y:S02]  /*13640*/  IMAD.MOV.U32 R61, RZ, RZ, 0x40000040 ;  /* 0x40000040ff3d7424 */ /* 0x000fe400078e00ff */
[C---:B------:R-:W-:Y:S02]  /*13650*/  VIADD R56, R6.reuse, 0x6 ;  /* 0x0000000606387836 */ /* 0x040fe40000000000 */
[----:B------:R-:W-:Y:S01]  /*13660*/  IMAD.MOV.U32 R57, RZ, RZ, 0x40000040 ;  /* 0x40000040ff397424 */ /* 0x000fe200078e00ff */
[----:B------:R0:W-:Y:S01]  /*13670*/  STL.64 [R1+0x30], R60 ;  /* 0x0000303c01007387 */ /* 0x0001e20000100a00 */
[----:B------:R-:W-:-:S02]  /*13680*/  VIADD R12, R6, 0x400 ;  /* 0x00000400060c7836 */ /* 0x000fc40000000000 */
[----:B------:R-:W-:Y:S01]  /*13690*/  IMAD.MOV.U32 R13, RZ, RZ, 0x40000040 ;  /* 0x40000040ff0d7424 */ /* 0x000fe200078e00ff */
[----:B------:R0:W-:Y:S01]  /*136a0*/  STL.64 [R1+0x28], R56 ;  /* 0x0000283801007387 */ /* 0x0001e20000100a00 */
[C---:B------:R-:W-:Y:S02]  /*136b0*/  VIADD R216, R6.reuse, 0x402 ;  /* 0x0000040206d87836 */ /* 0x040fe40000000000 */
[----:B------:R-:W-:Y:S01]  /*136c0*/  IMAD.MOV.U32 R217, RZ, RZ, 0x40000040 ;  /* 0x40000040ffd97424 */ /* 0x000fe200078e00ff */
[----:B------:R0:W-:Y:S01]  /*136d0*/  STL.64 [R1+0x20], R12 ;  /* 0x0000200c01007387 */ /* 0x0001e20000100a00 */
[C---:B------:R-:W-:Y:S02]  /*136e0*/  VIADD R214, R6.reuse, 0x404 ;  /* 0x0000040406d67836 */ /* 0x040fe40000000000 */
[----:B------:R-:W-:Y:S02]  /*136f0*/  IMAD.MOV.U32 R215, RZ, RZ, 0x40000040 ;  /* 0x40000040ffd77424 */ /* 0x000fe400078e00ff */
[----:B------:R-:W-:-:S02]  /*13700*/  VIADD R212, R6, 0x406 ;  /* 0x0000040606d47836 */ /* 0x000fc40000000000 */
[----:B------:R-:W-:Y:S02]  /*13710*/  IMAD.MOV.U32 R213, RZ, RZ, 0x40000040 ;  /* 0x40000040ffd57424 */ /* 0x000fe400078e00ff */
[C---:B------:R-:W-:Y:S02]  /*13720*/  VIADD R210, R6.reuse, 0x800 ;  /* 0x0000080006d27836 */ /* 0x040fe40000000000 */
[----:B------:R-:W-:Y:S02]  /*13730*/  IMAD.MOV.U32 R211, RZ, RZ, 0x40000040 ;  /* 0x40000040ffd37424 */ /* 0x000fe400078e00ff */
        /* <DEDUP_REMOVED lines=12> */
[----:B------:R-:W-:Y:S02]  /*13800*/  VIADD R8, R6, 0xc06 ;  /* 0x00000c0606087836 */ /* 0x000fe40000000000 */
[----:B------:R-:W-:Y:S02]  /*13810*/  IMAD.MOV.U32 R9, RZ, RZ, 0x40000040 ;  /* 0x40000040ff097424 */ /* 0x000fe400078e00ff */
[----:B------:R-:W-:-:S02]  /*13820*/  IMAD.MOV.U32 R3, RZ, RZ, 0x40000040 ;  /* 0x40000040ff037424 */ /* 0x000fc400078e00ff */
[----:B---3--:R-:W-:-:S04]  /*13830*/  IMAD R2, R202, 0x800, R0 ;  /* 0x00000800ca027824 */ /* 0x008fc800078e0200 */
[C---:B------:R-:W-:Y:S01]  /*13840*/  VIADD R4, R2.reuse, 0x2 ;  /* 0x0000000202047836 */ /* 0x040fe20000000000 */
[----:B------:R-:W-:-:S13]  /*13850*/  R2UR UR6, R2 ;  /* 0x00000000020672ca */ /* 0x000fda00000e0000 */
[----:B------:R-:W-:Y:S01]  /*13860*/  HGMMA.64x64x16.F32.BF16 R24, gdesc[UR4], RZ, !UPT, gsb0 ;  /* 0x00e00000041879f0 */ /* 0x000fe2000c0018ff */
[----:B------:R-:W-:Y:S02]  /*13870*/  R2UR UR4, R62 ;  /* 0x000000003e0472ca */ /* 0x000fe400000e0000 */
[----:B------:R-:W-:Y:S02]  /*13880*/  R2UR UR5, R63 ;  /* 0x000000003f0572ca */ /* 0x000fe400000e0000 */
[----:B------:R-:W-:Y:S01]  /*13890*/  R2UR UR6, R4 ;  /* 0x00000000040672ca */ /* 0x000fe200000e0000 */
[----:B------:R-:W-:Y:S01]  /*138a0*/  VIADD R4, R2, 0x4 ;  /* 0x0000000402047836 */ /* 0x000fe20000000000 */
[----:B------:R-:W-:Y:S01]  /*138b0*/  R2UR UR7, R5 ;  /* 0x00000000050772ca */ /* 0x000fe200000e0000 */
[----:B------:R-:W-:Y:S01]  /*138c0*/  IMAD.MOV.U32 R5, RZ, RZ, 0x40000040 ;  /* 0x40000040ff057424 */ /* 0x000fe200078e00ff */
[----:B------:R-:W-:Y:S02]  /*138d0*/  WARPGROUP.DEPBAR.LE gsb0, 0x0 ;  /* 0x00008000000079c5 */ /* 0x000fe40000010000 */
[----:B------:R-:W-:-:S09]  /*138e0*/  WARPGROUP.ARRIVE ;  /* 0x00000000000079c5 */ /* 0x000fd20000000000 */
[----:B------:R-:W-:Y:S01]  /*138f0*/  HGMMA.64x64x16.F32.BF16 R24, gdesc[UR4], R24, gsb0 ;  /* 0x00e00000041879f0 */ /* 0x000fe20008001818 */
        /* <DEDUP_REMOVED lines=102> */
[C---:B------:R-:W-:Y:S01]  /*13f60*/  VIADD R4, R2.reuse, 0x604 ;  /* 0x0000060402047836 */ /* 0x040fe20000000000 */
[----:B------:R-:W-:Y:S01]  /*13f70*/  R2UR UR7, R5 ;  /* 0x00000000050772ca */ /* 0x000fe200000e0000 */
[----:B------:R-:W-:Y:S02]  /*13f80*/  IMAD.MOV.U32 R5, RZ, RZ, 0x40000040 ;  /* 0x40000040ff057424 */ /* 0x000fe400078e00ff */
[----:B------:R-:W-:Y:S01]  /*13f90*/  VIADD R2, R2, 0x606 ;  /* 0x0000060602027836 */ /* 0x000fe20000000000 */
[----:B------:R-:W-:-:S02]  /*13fa0*/  WARPGROUP.DEPBAR.LE gsb0, 0x0 ;  /* 0x00008000000079c5 */ /* 0x000fc40000010000 */
[----:B------:R-:W-:-:S07]  /*13fb0*/  WARPGROUP.ARRIVE ;  /* 0x00000000000079c5 */ /* 0x000fce0000000000 */
[----:B------:R-:W-:Y:S01]  /*13fc0*/  HGMMA.64x64x16.F32.BF16 R24, gdesc[UR4], R24, gsb0 ;  /* 0x00e00000041879f0 */ /* 0x000fe20008001818 */
[----:B------:R-:W-:Y:S02]  /*13fd0*/  R2UR UR4, R10 ;  /* 0x000000000a0472ca */ /* 0x000fe400000e0000 */
[----:B------:R-:W-:Y:S02]  /*13fe0*/  R2UR UR5, R11 ;  /* 0x000000000b0572ca */ /* 0x000fe400000e0000 */
[----:B------:R-:W-:Y:S02]  /*13ff0*/  R2UR UR6, R4 ;  /* 0x00000000040672ca */ /* 0x000fe400000e0000 */
[----:B------:R-:W-:Y:S01]  /*14000*/  R2UR UR7, R5 ;  /* 0x00000000050772ca */ /* 0x000fe200000e0000 */
[----:B------:R-:W-:Y:S02]  /*14010*/  WARPGROUP.DEPBAR.LE gsb0, 0x0 ;  /* 0x00008000000079c5 */ /* 0x000fe40000010000 */
[----:B------:R-:W-:-:S10]  /*14020*/  WARPGROUP.ARRIVE ;  /* 0x00000000000079c5 */ /* 0x000fd40000000000 */
[----:B------:R-:W-:Y:S01]  /*14030*/  HGMMA.64x64x16.F32.BF16 R24, gdesc[UR4], R24, gsb0 ;  /* 0x00e00000041879f0 */ /* 0x000fe20008001818 */
[----:B------:R-:W-:Y:S02]  /*14040*/  R2UR UR4, R8 ;  /* 0x00000000080472ca */ /* 0x000fe400000e0000 */
[----:B------:R-:W-:Y:S02]  /*14050*/  R2UR UR5, R9 ;  /* 0x00000000090572ca */ /* 0x000fe400000e0000 */
[----:B------:R-:W-:Y:S02]  /*14060*/  R2UR UR6, R2 ;  /* 0x00000000020672ca */ /* 0x000fe400000e0000 */
[----:B------:R-:W-:Y:S01]  /*14070*/  R2UR UR7, R3 ;  /* 0x00000000030772ca */ /* 0x000fe200000e0000 */
[----:B------:R-:W-:Y:S02]  /*14080*/  WARPGROUP.DEPBAR.LE gsb0, 0x0 ;  /* 0x00008000000079c5 */ /* 0x000fe40000010000 */
[----:B------:R-:W-:-:S10]  /*14090*/  WARPGROUP.ARRIVE ;  /* 0x00000000000079c5 */ /* 0x000fd40000000000 */
[----:B------:R-:W-:Y:S03]  /*140a0*/  HGMMA.64x64x16.F32.BF16 R24, gdesc[UR4], R24, gsb0 ;  /* 0x00e00000041879f0 */ /* 0x000fe60008001818 */
[----:B------:R-:W-:Y:S02]  /*140b0*/  WARPGROUP.DEPBAR.LE gsb0, 0x0 ;  /* 0x00008000000079c5 */ /* 0x000fe40000010000 */
[----:B0-----:R-:W-:Y:S05]  /*140c0*/  @!P0 BRA `(.L_x_1755) ;  /* 0x0000000000048947 */ /* 0x001fea0003800000 */
[----:B------:R-:W-:Y:S01]  /*140d0*/  BPT.TRAP 0x1 ;  /* 0x000000040000795c */ /* 0x000fe20000300000 */
.L_x_1755:
[----:B------:R-:W2:Y:S01]  /*140e0*/  LDL R12, [R1+0x60] ;  /* 0x00006000010c7983 */ /* 0x000ea20000100800 */
[----:B------:R-:W0:Y:S01]  /*140f0*/  LDC R74, c[0x0][0x448] ;  /* 0x00011200ff4a7b82 */ /* 0x000e220000000800 */
[----:B------:R-:W-:Y:S02]  /*14100*/  ULDC UR4, c[0x0][0x9d8] ;  /* 0x0002760000047ab9 */ /* 0x000fe40000000800 */
[----:B------:R-:W2:Y:S04]  /*14110*/  LDL R72, [R1+0x48] ;  /* 0x0000480001487983 */ /* 0x000ea80000100800 */
[----:B------:R-:W3:Y:S04]  /*14120*/  LDL R76, [R1+0xc] ;  /* 0x00000c00014c7983 */ /* 0x000ee80000100800 */
[----:B------:R-:W4:Y:S01]  /*14130*/  LDL R64, [R1+0x8] ;  /* 0x0000080001407983 */ /* 0x000f220000100800 */
[----:B0-----:R-:W-:Y:S01]  /*14140*/  ISETP.NE.AND P1, PT, R74, 0x1, PT ;  /* 0x000000014a00780c */ /* 0x001fe20003f25270 */
[----:B------:R-:W-:-:S12]  /*14150*/  FMUL.FTZ R0, R26, UR4 ;  /* 0x000000041a007c20 */ /* 0x000fd80008410000 */
[----:B------:R-:W0:Y:S08]  /*14160*/  @P1 LDC R13, c[0x0][0x44c] ;  /* 0x00011300ff0d1b82 */ /* 0x000e300000000800 */
[----:B------:R-:W1:Y:S01]  /*14170*/  @P1 LDC R26, c[0x0][0x450] ;  /* 0x00011400ff1a1b82 */ /* 0x000e620000000800 */
[----:B------:R-:W-:-:S04]  /*14180*/  FMUL.FTZ R25, R25, UR4 ;  /* 0x0000000419197c20 */ /* 0x000fc80008410000 */
[----:B------:R5:W0:Y:S02]  /*14190*/  MUFU.TANH R57, R25 ;  /* 0x0000001900397308 */ /* 0x000a240000002400 */
[----:B-----5:R-:W-:Y:S01]  /*141a0*/  FMUL.FTZ R25, R34, UR4 ;  /* 0x0000000422197c20 */ /* 0x020fe20008410000 */
[----:B------:R-:W-:Y:S01]  /*141b0*/  FMUL.FTZ R28, R28, UR4 ;  /* 0x000000041c1c7c20 */ /* 0x000fe20008410000 */
[----:B------:R-:W-:Y:S01]  /*141c0*/  FMUL.FTZ R43, R43, UR4 ;  /* 0x000000042b2b7c20 */ /* 0x000fe20008410000 */
[----:B------:R-:W-:-:S03]  /*141d0*/  FMUL.FTZ R47, R47, UR4 ;  /* 0x000000042f2f7c20 */ /* 0x000fc60008410000 */
[----:B------:R5:W0:Y:S01]  /*141e0*/  MUFU.TANH R59, R28 ;  /* 0x0000001c003b7308 */ /* 0x000a220000002400 */
[----:B------:R-:W-:Y:S01]  /*141f0*/  FMUL.FTZ R29, R29, UR4 ;  /* 0x000000041d1d7c20 */ /* 0x000fe20008410000 */
[----:B------:R-:W-:Y:S01]  /*14200*/  FMUL.FTZ R32, R32, UR4 ;  /* 0x0000000420207c20 */ /* 0x000fe20008410000 */
[----:B------:R-:W-:Y:S01]  /*14210*/  FMUL.FTZ R56, R24, UR4 ;  /* 0x0000000418387c20 */ /* 0x000fe20008410000 */
[----:B-----5:R-:W-:-:S04]  /*14220*/  IMAD.MOV.U32 R28, RZ, RZ, -0x40 ;  /* 0xffffffc0ff1c7424 */ /* 0x020fc800078e00ff */
[----:B------:R-:W0:Y:S01]  /*14230*/  MUFU.TANH R62, R43 ;  /* 0x0000002b003e7308 */ /* 0x000e220000002400 */
[----:B------:R-:W-:Y:S01]  /*14240*/  FMUL.FTZ R24, R31, UR4 ;  /* 0x000000041f187c20 */ /* 0x000fe20008410000 */
[----:B------:R-:W-:Y:S01]  /*14250*/  LOP3.LUT R22, R22, 0xffffffbf, RZ, 0xc0, !PT ;  /* 0xffffffbf16167812 */ /* 0x000fe200078ec0ff */
[----:B------:R-:W-:-:S05]  /*14260*/  FMUL.FTZ R4, R30, UR4 ;  /* 0x000000041e047c20 */ /* 0x000fca0008410000 */
[----:B------:R5:W0:Y:S01]  /*14270*/  MUFU.TANH R63, R47 ;  /* 0x0000002f003f7308 */ /* 0x000a220000002400 */
[----:B------:R-:W-:Y:S01]  /*14280*/  FMUL.FTZ R2, R27, UR4 ;  /* 0x000000041b027c20 */ /* 0x000fe20008410000 */
[----:B------:R-:W-:Y:S01]  /*14290*/  FMUL.FTZ R33, R33, UR4 ;  /* 0x0000000421217c20 */ /* 0x000fe20008410000 */
[----:B------:R-:W-:Y:S01]  /*142a0*/  FMUL.FTZ R30, R35, UR4 ;  /* 0x00000004231e7c20 */ /* 0x000fe20008410000 */
[----:B------:R-:W-:Y:S01]  /*142b0*/  FMUL.FTZ R37, R37, UR4 ;  /* 0x0000000425257c20 */ /* 0x000fe20008410000 */
[----:B-----5:R-:W-:-:S03]  /*142c0*/  IMAD R47, R97, R28, 0x40 ;  /* 0x00000040612f7424 */ /* 0x020fc600078e021c */
[----:B------:R5:W0:Y:S01]  /*142d0*/  MUFU.TANH R60, R29 ;  /* 0x0000001d003c7308 */ /* 0x000a220000002400 */
[----:B------:R-:W-:Y:S01]  /*142e0*/  FMUL.FTZ R40, R40, UR4 ;  /* 0x0000000428287c20 */ /* 0x000fe20008410000 */
[----:B------:R-:W-:Y:S01]  /*142f0*/  FMUL.FTZ R41, R41, UR4 ;  /* 0x0000000429297c20 */ /* 0x000fe20008410000 */
[----:B------:R-:W-:Y:S01]  /*14300*/  FMUL.FTZ R42, R42, UR4 ;  /* 0x000000042a2a7c20 */ /* 0x000fe20008410000 */
[----:B------:R-:W-:Y:S01]  /*14310*/  FMUL.FTZ R45, R45, UR4 ;  /* 0x000000042d2d7c20 */ /* 0x000fe20008410000 */
[----:B------:R-:W-:Y:S01]  /*14320*/  FMUL.FTZ R46, R46, UR4 ;  /* 0x000000042e2e7c20 */ /* 0x000fe20008410000 */
[----:B------:R-:W-:Y:S01]  /*14330*/  FMUL.FTZ R48, R48, UR4 ;  /* 0x0000000430307c20 */ /* 0x000fe20008410000 */
[----:B------:R-:W-:Y:S01]  /*14340*/  FMUL.FTZ R49, R49, UR4 ;  /* 0x0000000431317c20 */ /* 0x000fe20008410000 */
[----:B------:R1:W0:Y:S01]  /*14350*/  MUFU.TANH R31, R32 ;  /* 0x00000020001f7308 */ /* 0x0002220000002400 */
[----:B-----5:R-:W-:Y:S02]  /*14360*/  VIADD R29, R47, 0x1 ;  /* 0x000000012f1d7836 */ /* 0x020fe40000000000 */
[----:B------:R-:W-:Y:S01]  /*14370*/  FMUL.FTZ R5, R50, UR4 ;  /* 0x0000000432057c20 */ /* 0x000fe20008410000 */
[----:B------:R-:W-:Y:S01]  /*14380*/  FMUL.FTZ R3, R51, UR4 ;  /* 0x0000000433037c20 */ /* 0x000fe20008410000 */
[----:B------:R-:W-:Y:S01]  /*14390*/  FMUL.FTZ R52, R52, UR4 ;  /* 0x0000000434347c20 */ /* 0x000fe20008410000 */
[----:B------:R-:W-:Y:S01]  /*143a0*/  FMUL.FTZ R53, R53, UR4 ;  /* 0x0000000435357c20 */ /* 0x000fe20008410000 */
[----:B------:R-:W-:Y:S01]  /*143b0*/  FMUL.FTZ R28, R55, UR4 ;  /* 0x00000004371c7c20 */ /* 0x000fe20008410000 */
[----:B------:R-:W-:Y:S01]  /*143c0*/  @P1 LOP3.LUT R22, R22, 0x40, RZ, 0xfc, !PT ;  /* 0x0000004016161812 */ /* 0x000fe200078efcff */
[----:B-1----:R-:W-:Y:S01]  /*143d0*/  FMUL.FTZ R32, R38, UR4 ;  /* 0x0000000426207c20 */ /* 0x002fe20008410000 */
[----:B------:R-:W-:Y:S01]  /*143e0*/  FMUL.FTZ R36, R36, UR4 ;  /* 0x0000000424247c20 */ /* 0x000fe20008410000 */
[----:B------:R-:W-:Y:S01]  /*143f0*/  FMUL.FTZ R39, R39, UR4 ;  /* 0x0000000427277c20 */ /* 0x000fe20008410000 */
[----:B------:R-:W-:Y:S01]  /*14400*/  FMUL.FTZ R44, R44, UR4 ;  /* 0x000000042c2c7c20 */ /* 0x000fe20008410000 */
[----:B------:R-:W-:Y:S01]  /*14410*/  FMUL.FTZ R54, R54, UR4 ;  /* 0x0000000436367c20 */ /* 0x000fe20008410000 */
[----:B------:R-:W-:Y:S01]  /*14420*/  ULDC UR4, c[0x0][0x9dc] ;  /* 0x0002770000047ab9 */ /* 0x000fe20000000800 */
[----:B------:R-:W1:Y:S01]  /*14430*/  MUFU.TANH R56, R56 ;  /* 0x0000003800387308 */ /* 0x000e620000002400 */
[----:B------:R-:W-:-:S07]  /*14440*/  ULOP3.LUT UR5, URZ, UR4, URZ, 0x33, !UPT ;  /* 0x000000043f057292 */ /* 0x000fce000f8e333f */
        /* <DEDUP_REMOVED lines=18> */
[----:B--2---:R-:W-:-:S04]  /*14570*/  IMAD.IADD R12, R12, 0x1, R72 ;  /* 0x000000010c0c7824 */ /* 0x004fc800078e0248 */
[----:B0-----:R-:W-:-:S04]  /*14580*/  @P1 IMAD.HI.U32 R13, R12, R13, RZ ;  /* 0x0000000d0c0d1227 */ /* 0x001fc800078e00ff */
[----:B------:R-:W-:Y:S01]  /*14590*/  IMAD.MOV.U32 R34, RZ, RZ, R12 ;  /* 0x000000ffff227224 */ /* 0x000fe200078e000c */
[----:B------:R-:W-:Y:S02]  /*145a0*/  @P1 SHF.R.U32.HI R34, RZ, R26, R13 ;  /* 0x0000001aff221219 */ /* 0x000fe4000001160d */
[----:B------:R-:W0:Y:S03]  /*145b0*/  LDC.64 R12, c[0x0][0x9e0] ;  /* 0x00027800ff0c7b82 */ /* 0x000e260000000a00 */
[----:B------:R-:W2:Y:S01]  /*145c0*/  SHFL.IDX PT, R43, R34, RZ, 0x1c1f ;  /* 0x001c1fff222b7589 */ /* 0x000ea200000e0000 */
[----:B------:R-:W-:Y:S02]  /*145d0*/  VIADD R26, R58, 0x30840 ;  /* 0x000308403a1a7836 */ /* 0x000fe40000000000 */
[----:B---3--:R-:W-:Y:S01]  /*145e0*/  IMAD R29, R76, -0x2, R29 ;  /* 0xfffffffe4c1d7824 */ /* 0x008fe200078e021d */
[----:B------:R-:W3:Y:S02]  /*145f0*/  MUFU.TANH R52, R52 ;  /* 0x0000003400347308 */ /* 0x000ee40000002400 */
[----:B----4-:R-:W-:-:S02]  /*14600*/  PRMT R27, R64, 0x654, R26 ;  /* 0x00000654401b7816 */ /* 0x010fc4000000001a */
[----:B------:R-:W-:Y:S02]  /*14610*/  IADD3 R29, -R218, R29, R220 ;  /* 0x0000001dda1d7210 */ /* 0x000fe40007ffe1dc */
[----:B------:R4:W-:Y:S02]  /*14620*/  SYNCS.ARRIVE.TRANS64.RED.A1T0 RZ, [R27+URZ], RZ ;  /* 0x000000ff1bff79a7 */ /* 0x0009e4000810043f */
[----:B------:R-:W0:Y:S02]  /*14630*/  MUFU.TANH R53, R53 ;  /* 0x0000003500357308 */ /* 0x000e240000002400 */
[----:B0-----:R-:W-:-:S06]  /*14640*/  ISETP.GE.AND P1, PT, R13, 0x1, PT ;  /* 0x000000010d00780c */ /* 0x001fcc0003f26270 */
[----:B------:R-:W0:Y:S01]  /*14650*/  MUFU.TANH R28, R28 ;  /* 0x0000001c001c7308 */ /* 0x000e220000002400 */
[----:B----4-:R-:W-:Y:S01]  /*14660*/  IMAD.IADD R27, R220, 0x1, R47 ;  /* 0x00000001dc1b7824 */ /* 0x010fe200078e022f */
[----:B------:R-:W-:Y:S01]  /*14670*/  LOP3.LUT R22, R22, 0xffffffdf, RZ, 0xc0, !PT ;  /* 0xffffffdf16167812 */ /* 0x000fe200078ec0ff */
[----:B------:R-:W-:Y:S02]  /*14680*/  IMAD.IADD R51, R29, 0x1, R12 ;  /* 0x000000011d337824 */ /* 0x000fe400078e020c */
[----:B------:R-:W-:-:S03]  /*14690*/  IMAD R50, R76, -0x2, R27 ;  /* 0xfffffffe4c327824 */ /* 0x000fc600078e021b */
[----:B------:R4:W0:Y:S08]  /*146a0*/  MUFU.TANH R35, R36 ;  /* 0x0000002400237308 */ /* 0x0008300000002400 */
[----:B------:R5:W0:Y:S01]  /*146b0*/  MUFU.TANH R26, R54 ;  /* 0x00000036001a7308 */ /* 0x000a220000002400 */
[----:B----4-:R-:W-:Y:S01]  /*146c0*/  IMAD.U32 R36, RZ, RZ, UR5 ;  /* 0x00000005ff247e24 */ /* 0x010fe2000f8e00ff */
[----:B------:R-:W-:-:S04]  /*146d0*/  @P1 LOP3.LUT R22, R22, 0x20, RZ, 0xfc, !PT ;  /* 0x0000002016161812 */ /* 0x000fc800078efcff */
[----:B------:R4:W-:Y:S01]  /*146e0*/  STL [R1], R36 ;  /* 0x0000002401007387 */ /* 0x0009e20000100800 */
[----:B-----5:R-:W-:Y:S01]  /*146f0*/  VIADD R54, R29, UR5 ;  /* 0x000000051d367c36 */ /* 0x020fe20008000000 */
[----:B------:R-:W0:Y:S03]  /*14700*/  MUFU.TANH R61, R39 ;  /* 0x00000027003d7308 */ /* 0x000e260000002400 */
[----:B--2---:R-:W-:Y:S01]  /*14710*/  IMAD.IADD R29, R54, 0x1, R43 ;  /* 0x00000001361d7824 */ /* 0x004fe200078e022b */
[----:B----4-:R-:W-:-:S04]  /*14720*/  VIADDMNMX R36, R43, R51, R50, PT ;  /* 0x000000332b247246 */ /* 0x010fc80003800132 */
[----:B------:R2:W4:Y:S02]  /*14730*/  MUFU.TANH R39, R44 ;  /* 0x0000002c00277308 */ /* 0x0005240000002400 */
[----:B--2---:R-:W-:Y:S01]  /*14740*/  LEA R44, R97, 0xffffffc0, 0x6 ;  /* 0xffffffc0612c7811 */ /* 0x004fe200078e30ff */
[----:B01-3--:R-:W-:Y:S06]  /*14750*/  @!P1 BRA `(.L_x_1756) ;  /* 0x0000000000509947 */ /* 0x00bfec0003800000 */
[----:B------:R-:W-:Y:S01]  /*14760*/  IADD3 R27, -R218, R220, R43 ;  /* 0x000000dcda1b7210 */ /* 0x000fe20007ffe12b */
[----:B------:R-:W-:Y:S03]  /*14770*/  BSSY B0, `(.L_x_1757) ;  /* 0x000000e000007945 */ /* 0x000fe60003800000 */
[----:B------:R-:W-:-:S13]  /*14780*/  ISETP.GT.AND P1, PT, R27, -0x1, PT ;  /* 0xffffffff1b00780c */ /* 0x000fda0003f24270 */
        /* <DEDUP_REMOVED lines=8> */
.L_x_1758:
[----:B------:R-:W-:-:S13]  /*14810*/  ISETP.NE.AND P1, PT, R13, 0x1, PT ;  /* 0x000000010d00780c */ /* 0x000fda0003f25270 */
[----:B------:R-:W0:Y:S02]  /*14820*/  @P1 LDC.64 R64, c[0x0][0x9e8] ;  /* 0x00027a00ff401b82 */ /* 0x000e240000000a00 */
[----:B0-----:R-:W-:-:S05]  /*14830*/  @P1 IMAD.HI.U32 R38, R27, R64, RZ ;  /* 0x000000401b261227 */ /* 0x001fca00078e00ff */
[----:B------:R-:W-:-:S07]  /*14840*/  @P1 SHF.R.U32.HI R27, RZ, R65, R38 ;  /* 0x00000041ff1b1219 */ /* 0x000fce0000011626 */
.L_x_1759:
[----:B------:R-:W-:Y:S05]  /*14850*/  BSYNC B0 ;  /* 0x0000000000007941 */ /* 0x000fea0003800000 */
.L_x_1757:
[----:B------:R-:W-:-:S04]  /*14860*/  IMAD R27, R27, R13, -R44 ;  /* 0x0000000d1b1b7224 */ /* 0x000fc800078e0a2c */
[----:B------:R-:W-:-:S05]  /*14870*/  IMAD R38, R76, -0x2, R27 ;  /* 0xfffffffe4c267824 */ /* 0x000fca00078e021b */
[----:B------:R-:W-:Y:S02]  /*14880*/  VIMNMX R29, R29, R38, !PT ;  /* 0x000000261d1d7248 */ /* 0x000fe40007fe0100 */
[----:B------:R-:W-:-:S07]  /*14890*/  VIADDMNMX R36, R38, R13, R36, PT ;  /* 0x0000000d26247246 */ /* 0x000fce0003800124 */
.L_x_1756:
[C---:B------:R-:W-:Y:S02]  /*148a0*/  ISETP.GE.AND P2, PT, R47.reuse, 0x9, PT ;  /* 0x000000092f00780c */ /* 0x040fe40003f46270 */
[----:B------:R-:W-:Y:S02]  /*148b0*/  ISETP.GE.AND P1, PT, R47, 0x2, PT ;  /* 0x000000022f00780c */ /* 0x000fe40003f26270 */
[C---:B------:R-:W-:Y:S02]  /*148c0*/  ISETP.GT.AND P3, PT, R29.reuse, 0x8, !P2 ;  /* 0x000000081d00780c */ /* 0x040fe40005764270 */
[----:B------:R-:W-:Y:S02]  /*148d0*/  ISETP.GT.AND P4, PT, R29, 0x1, !P1 ;  /* 0x000000011d00780c */ /* 0x000fe40004f84270 */
[----:B------:R-:W-:Y:S02]  /*148e0*/  ISETP.LT.OR P3, PT, R36, 0x9, P3 ;  /* 0x000000092400780c */ /* 0x000fe40001f61670 */
[----:B------:R-:W-:-:S02]  /*148f0*/  ISETP.GE.AND P5, PT, R47, 0xa, PT ;  /* 0x0000000a2f00780c */ /* 0x000fc40003fa6270 */
[----:B------:R-:W-:Y:S02]  /*14900*/  FSEL R71, R59, -INF , !P3 ;  /* 0xff8000003b477808 */ /* 0x000fe40005800000 */
[C---:B------:R-:W-:Y:S02]  /*14910*/  ISETP.LT.OR P4, PT, R36.reuse, 0x2, P4 ;  /* 0x000000022400780c */ /* 0x040fe40002781670 */
[----:B------:R-:W-:Y:S02]  /*14920*/  ISETP.GT.AND P3, PT, R29, 0x9, !P5 ;  /* 0x000000091d00780c */ /* 0x000fe40006f64270 */
[----:B------:R-:W-:Y:S02]  /*14930*/  FSEL R67, R57, -INF , !P4 ;  /* 0xff80000039437808 */ /* 0x000fe40006000000 */
        /* <DEDUP_REMOVED lines=16> */
[----:B------:R-:W-:Y:S02]  /*14a40*/  ISETP.GE.AND P4, PT, R47, 0x1a, PT ;  /* 0x0000001a2f00780c */ /* 0x000fe40003f86270 */
[----:B------:R-:W-:Y:S02]  /*14a50*/  FSEL R79, R35, -INF , !P3 ;  /* 0xff800000234f7808 */ /* 0x000fe40005800000 */
[----:B------:R-:W-:Y:S02]  /*14a60*/  ISETP.GT.AND P3, PT, R29, 0x19, !P4 ;  /* 0x000000191d00780c */ /* 0x000fe40006764270 */
[----:B------:R-:W-:-:S02]  /*14a70*/  P2R R60, PR, RZ, 0x10 ;  /* 0x00000010ff3c7803 */ /* 0x000fc40000000000 */
[C---:B------:R-:W-:Y:S02]  /*14a80*/  ISETP.LT.OR P3, PT, R36.reuse, 0x1a, P3 ;  /* 0x0000001a2400780c */ /* 0x040fe40001f61670 */
[----:B------:R-:W-:Y:S02]  /*14a90*/  ISETP.GE.AND P4, PT, R47, 0x21, PT ;  /* 0x000000212f00780c */ /* 0x000fe40003f86270 */
[----:B------:R-:W-:Y:S02]  /*14aa0*/  FSEL R81, R37, -INF , !P3 ;  /* 0xff80000025517808 */ /* 0x000fe40005800000 */
[----:B------:R-:W-:Y:S01]  /*14ab0*/  ISETP.GT.AND P3, PT, R29, 0x20, !P4 ;  /* 0x000000201d00780c */ /* 0x000fe20006764270 */
[----:B------:R-:W0:Y:S01]  /*14ac0*/  SHFL.IDX PT, R37, R34, 0x1, 0x1c1f ;  /* 0x003c1f0022257f89 */ /* 0x000e2200000e0000 */
        /* <DEDUP_REMOVED lines=11> */
[----:B------:R-:W-:Y:S01]  /*14b80*/  ISETP.LT.OR P3, PT, R36, 0x29, P3 ;  /* 0x000000292400780c */ /* 0x000fe20001f61670 */
[----:B0-----:R-:W-:Y:S01]  /*14b90*/  IMAD.IADD R40, R54, 0x1, R37 ;  /* 0x0000000136287824 */ /* 0x001fe200078e0225 */
[----:B------:R-:W-:Y:S02]  /*14ba0*/  ISETP.GE.AND P4, PT, R47, 0x2a, PT ;  /* 0x0000002a2f00780c */ /* 0x000fe40003f86270 */
[----:B----4-:R-:W-:-:S02]  /*14bb0*/  FSEL R39, R39, -INF , !P3 ;  /* 0xff80000027277808 */ /* 0x010fc40005800000 */
        /* <DEDUP_REMOVED lines=15> */
[----:B------:R-:W-:Y:S02]  /*14cb0*/  ISETP.GE.AND P3, PT, R47, 0x39, PT ;  /* 0x000000392f00780c */ /* 0x000fe40003f66270 */
[----:B------:R-:W-:Y:S02]  /*14cc0*/  P2R R55, PR, RZ, 0x20 ;  /* 0x00000020ff377803 */ /* 0x000fe40000000000 */
[----:B------:R-:W-:-:S02]  /*14cd0*/  ISETP.GT.AND P4, PT, R29, 0x38, !P3 ;  /* 0x000000381d00780c */ /* 0x000fc40005f84270 */
[----:B------:R-:W-:Y:S02]  /*14ce0*/  ISETP.GE.AND P5, PT, R47, 0x3a, PT ;  /* 0x0000003a2f00780c */ /* 0x000fe40003fa6270 */
[----:B------:R-:W-:Y:S02]  /*14cf0*/  ISETP.LT.OR P4, PT, R36, 0x39, P4 ;  /* 0x000000392400780c */ /* 0x000fe40002781670 */
[----:B------:R-:W-:Y:S02]  /*14d00*/  VIADDMNMX R38, R37, R51, R50, PT ;  /* 0x0000003325267246 */ /* 0x000fe40003800132 */
[----:B------:R-:W-:Y:S02]  /*14d10*/  FSEL R27, R52, -INF , !P4 ;  /* 0xff800000341b7808 */ /* 0x000fe40006000000 */
[----:B------:R-:W-:-:S04]  /*14d20*/  ISETP.GT.AND P4, PT, R29, RZ, !P6 ;  /* 0x000000ff1d00720c */ /* 0x000fc80007784270 */
[----:B------:R-:W-:-:S04]  /*14d30*/  ISETP.LT.OR P4, PT, R36, 0x1, P4 ;  /* 0x000000012400780c */ /* 0x000fc80002781670 */
[----:B------:R-:W-:Y:S02]  /*14d40*/  FSEL R65, R56, -INF , !P4 ;  /* 0xff80000038417808 */ /* 0x000fe40006000000 */
[----:B------:R-:W-:-:S04]  /*14d50*/  ISETP.GT.AND P4, PT, R29, 0x39, !P5 ;  /* 0x000000391d00780c */ /* 0x000fc80006f84270 */
[----:B------:R-:W-:-:S04]  /*14d60*/  ISETP.LT.OR P4, PT, R36, 0x3a, P4 ;  /* 0x0000003a2400780c */ /* 0x000fc80002781670 */
[----:B------:R-:W-:Y:S02]  /*14d70*/  FSEL R29, R53, -INF , !P4 ;  /* 0xff800000351d7808 */ /* 0x000fe40006000000 */
[----:B------:R-:W-:-:S13]  /*14d80*/  ISETP.GE.AND P4, PT, R13, 0x1, PT ;  /* 0x000000010d00780c */ /* 0x000fda0003f86270 */
[----:B------:R-:W-:Y:S05]  /*14d90*/  @!P4 BRA `(.L_x_1760) ;  /* 0x000000000050c947 */ /* 0x000fea0003800000 */
        /* <DEDUP_REMOVED lines=11> */
.L_x_1762:
[----:B------:R-:W-:-:S13]  /*14e50*/  ISETP.NE.AND P4, PT, R13, 0x1, PT ;  /* 0x000000010d00780c */ /* 0x000fda0003f85270 */
[----:B------:R-:W0:Y:S02]  /*14e60*/  @P4 LDC.64 R36, c[0x0][0x9e8] ;  /* 0x00027a00ff244b82 */ /* 0x000e240000000a00 */
[----:B0-----:R-:W-:-:S05]  /*14e70*/  @P4 IMAD.HI.U32 R36, R34, R36, RZ ;  /* 0x0000002422244227 */ /* 0x001fca00078e00ff */
[----:B------:R-:W-:-:S07]  /*14e80*/  @P4 SHF.R.U32.HI R34, RZ, R37, R36 ;  /* 0x00000025ff224219 */ /* 0x000fce0000011624 */
.L_x_1763:
[----:B------:R-:W-:Y:S05]  /*14e90*/  BSYNC B0 ;  /* 0x0000000000007941 */ /* 0x000fea0003800000 */
.L_x_1761:
[----:B------:R-:W-:-:S04]  /*14ea0*/  IMAD R34, R34, R13, -R44 ;  /* 0x0000000d22227224 */ /* 0x000fc800078e0a2c */
[----:B------:R-:W-:-:S05]  /*14eb0*/  IMAD R37, R76, -0x2, R34 ;  /* 0xfffffffe4c257824 */ /* 0x000fca00078e0222 */
[----:B------:R-:W-:Y:S02]  /*14ec0*/  VIMNMX R40, R40, R37, !PT ;  /* 0x0000002528287248 */ /* 0x000fe40007fe0100 */
[----:B------:R-:W-:-:S07]  /*14ed0*/  VIADDMNMX R38, R37, R13, R38, PT ;  /* 0x0000000d25267246 */ /* 0x000fce0003800126 */
.L_x_1760:
[C---:B------:R-:W-:Y:S01]  /*14ee0*/  ISETP.GT.AND P1, PT, R40.reuse, 0x1, !P1 ;  /* 0x000000012800780c */ /* 0x040fe20004f24270 */
[----:B------:R-:W-:Y:S01]  /*14ef0*/  ULDC UR4, c[0x0][0x988] ;  /* 0x0002620000047ab9 */ /* 0x000fe20000000800 */
[----:B------:R-:W-:Y:S02]  /*14f00*/  ISETP.GT.AND P6, PT, R40, RZ, !P6 ;  /* 0x000000ff2800720c */ /* 0x000fe400077c4270 */
[C---:B------:R-:W-:Y:S02]  /*14f10*/  ISETP.LT.OR P1, PT, R38.reuse, 0x2, P1 ;  /* 0x000000022600780c */ /* 0x040fe40000f21670 */
[----:B------:R-:W-:Y:S02]  /*14f20*/  ISETP.LT.OR P6, PT, R38, 0x1, P6 ;  /* 0x000000012600780c */ /* 0x000fe400037c1670 */
[----:B------:R-:W-:Y:S01]  /*14f30*/  FSEL R34, R2, -INF , !P1 ;  /* 0xff80000002227808 */ /* 0x000fe20004800000 */
[----:B------:R-:W-:Y:S01]  /*14f40*/  IMAD.U32 R2, RZ, RZ, UR4 ;  /* 0x00000004ff027e24 */ /* 0x000fe2000f8e00ff */
[----:B------:R-:W-:-:S02]  /*14f50*/  ISETP.NE.AND P1, PT, R55, RZ, PT ;  /* 0x000000ff3700720c */ /* 0x000fc40003f25270 */
[----:B------:R-:W-:Y:S02]  /*14f60*/  FSEL R37, R0, -INF , !P6 ;  /* 0xff80000000257808 */ /* 0x000fe40007000000 */
        /* <DEDUP_REMOVED lines=35> */
[----:B------:R-:W-:Y:S02]  /*151a0*/  ISETP.GT.AND P1, PT, R40, 0x20, !P1 ;  /* 0x000000202800780c */ /* 0x000fe40004f24270 */
[----:B------:R-:W-:Y:S02]  /*151b0*/  FMNMX.FTZ R0, R33, R0, !PT ;  /* 0x0000000021007209 */ /* 0x000fe40007810000 */
[----:B------:R-:W-:Y:S02]  /*151c0*/  ISETP.LT.OR P1, PT, R38, 0x21, P1 ;  /* 0x000000212600780c */ /* 0x000fe40000f21670 */
[----:B------:R-:W-:Y:S02]  /*151d0*/  ISETP.NE.AND P4, PT, R69, RZ, PT ;  /* 0x000000ff4500720c */ /* 0x000fe40003f85270 */
        /* <DEDUP_REMOVED lines=8> */
[----:B------:R-:W-:Y:S02]  /*15260*/  ISETP.GT.AND P1, PT, R40, 0x28, !P2 ;  /* 0x000000282800780c */ /* 0x000fe40005724270 */
[----:B------:R-:W-:Y:S02]  /*15270*/  ISETP.NE.AND P2, PT, R70, RZ, PT ;  /* 0x000000ff4600720c */ /* 0x000fe40003f45270 */
[----:B------:R-:W-:Y:S02]  /*15280*/  ISETP.LT.OR P1, PT, R38, 0x29, P1 ;  /* 0x000000292600780c */ /* 0x000fe40000f21670 */
[----:B------:R-:W-:Y:S02]  /*15290*/  ISETP.GT.AND P3, PT, R40, 0x38, !P3 ;  /* 0x000000382800780c */ /* 0x000fe40005f64270 */
[----:B------:R-:W-:Y:S02]  /*152a0*/  FSEL R61, R46, -INF , !P1 ;  /* 0xff8000002e3d7808 */ /* 0x000fe40004800000 */
[----:B------:R-:W-:-:S02]  /*152b0*/  ISETP.GT.AND P1, PT, R40, 0x29, !P4 ;  /* 0x000000292800780c */ /* 0x000fc40006724270 */
[----:B------:R-:W-:Y:S02]  /*152c0*/  ISETP.NE.AND P4, PT, R48, RZ, PT ;  /* 0x000000ff3000720c */ /* 0x000fe40003f85270 */
[----:B------:R-:W-:Y:S02]  /*152d0*/  ISETP.LT.OR P1, PT, R38, 0x2a, P1 ;  /* 0x0000002a2600780c */ /* 0x000fe40000f21670 */
[----:B------:R-:W-:Y:S02]  /*152e0*/  ISETP.GT.AND P5, PT, R40, 0x39, !P5 ;  /* 0x000000392800780c */ /* 0x000fe40006fa4270 */
[----:B------:R-:W-:Y:S02]  /*152f0*/  FSEL R25, R63, -INF , !P1 ;  /* 0xff8000003f197808 */ /* 0x000fe40004800000 */
[----:B------:R-:W0:Y:S01]  /*15300*/  SHFL.BFLY PT, R63, R24, 0x2, 0x1f ;  /* 0x0c401f00183f7f89 */ /* 0x000e2200000e0000 */
[C---:B------:R-:W-:Y:S02]  /*15310*/  ISETP.LT.OR P3, PT, R38.reuse, 0x39, P3 ;  /* 0x000000392600780c */ /* 0x040fe40001f61670 */
[----:B------:R-:W-:-:S02]  /*15320*/  ISETP.LT.OR P5, PT, R38, 0x3a, P5 ;  /* 0x0000003a2600780c */ /* 0x000fc40002fa1670 */
[----:B0-----:R-:W-:-:S05]  /*15330*/  FMNMX.FTZ R63, R24, R63, !PT ;  /* 0x0000003f183f7209 */ /* 0x001fca0007810000 */
[----:B------:R-:W0:Y:S02]  /*15340*/  SHFL.BFLY PT, R4, R63, 0x1, 0x1f ;  /* 0x0c201f003f047f89 */ /* 0x000e2400000e0000 */
[----:B0-----:R-:W-:-:S04]  /*15350*/  FMNMX.FTZ R4, R63, R4, !PT ;  /* 0x000000043f047209 */ /* 0x001fc80007810000 */
[C---:B------:R-:W-:Y:S01]  /*15360*/  FSETP.NEU.FTZ.AND P1, PT, R4.reuse, -INF , PT ;  /* 0xff8000000400780b */ /* 0x040fe20003f3d000 */
[----:B------:R-:W-:-:S05]  /*15370*/  FMUL.FTZ R0, R4, R2 ;  /* 0x0000000204007220 */ /* 0x000fca0000410000 */
[----:B------:R-:W-:Y:S02]  /*15380*/  FSEL R30, R0, RZ, P1 ;  /* 0x000000ff001e7208 */ /* 0x000fe40000800000 */
[----:B------:R-:W-:Y:S02]  /*15390*/  FMNMX.FTZ R0, R37, R34, !PT ;  /* 0x0000002225007209 */ /* 0x000fe40007810000 */
[C---:B------:R-:W-:Y:S01]  /*153a0*/  ISETP.GT.AND P1, PT, R40.reuse, 0x30, !P2 ;  /* 0x000000302800780c */ /* 0x040fe20005724270 */
[--C-:B------:R-:W-:Y:S01]  /*153b0*/  FFMA.FTZ R24, R65, R2, -R30.reuse ;  /* 0x0000000241187223 */ /* 0x100fe2000001081e */
[----:B------:R-:W-:Y:S01]  /*153c0*/  FMNMX.FTZ R0, R45, R0, !PT ;  /* 0x000000002d007209 */ /* 0x000fe20007810000 */
[--C-:B------:R-:W-:Y:S01]  /*153d0*/  FFMA.FTZ R32, R67, R2, -R30.reuse ;  /* 0x0000000243207223 */ /* 0x100fe2000001081e */
[----:B------:R-:W-:Y:S01]  /*153e0*/  ISETP.GT.AND P2, PT, R40, 0x31, !P4 ;  /* 0x000000312800780c */ /* 0x000fe20006744270 */
[----:B------:R0:W-:Y:S01]  /*153f0*/  MUFU.EX2 R196, R24 ;  /* 0x0000001800c47308 */ /* 0x0001e20000000800 */
[----:B------:R-:W-:Y:S01]  /*15400*/  FMNMX.FTZ R0, R47, R0, !PT ;  /* 0x000000002f007209 */ /* 0x000fe20007810000 */
[-CC-:B------:R-:W-:Y:S01]  /*15410*/  FFMA.FTZ R29, R29, R2.reuse, -R30.reuse ;  /* 0x000000021d1d7223 */ /* 0x180fe2000001081e */
[C---:B------:R-:W-:Y:S01]  /*15420*/  ISETP.LT.OR P1, PT, R38.reuse, 0x31, P1 ;  /* 0x000000312600780c */ /* 0x040fe20000f21670 */
[--C-:B------:R-:W-:Y:S01]  /*15430*/  FFMA.FTZ R36, R79, R2, -R30.reuse ;  /* 0x000000024f247223 */ /* 0x100fe2000001081e */
[----:B------:R-:W-:Y:S01]  /*15440*/  FMNMX.FTZ R0, R49, R0, !PT ;  /* 0x0000000031007209 */ /* 0x000fe20007810000 */
[--C-:B------:R-:W-:Y:S01]  /*15450*/  FFMA.FTZ R31, R31, R2, -R30.reuse ;  /* 0x000000021f1f7223 */ /* 0x100fe2000001081e */
[----:B------:R-:W-:Y:S01]  /*15460*/  ISETP.LT.OR P2, PT, R38, 0x32, P2 ;  /* 0x000000322600780c */ /* 0x000fe20001741670 */
[----:B------:R1:W2:Y:S01]  /*15470*/  MUFU.EX2 R69, R32 ;  /* 0x0000002000457308 */ /* 0x0002a20000000800 */
[----:B------:R-:W-:Y:S01]  /*15480*/  FMNMX.FTZ R0, R51, R0, !PT ;  /* 0x0000000033007209 */ /* 0x000fe20007810000 */
[-CC-:B0-----:R-:W-:Y:S01]  /*15490*/  FFMA.FTZ R24, R71, R2.reuse, -R30.reuse ;  /* 0x0000000247187223 */ /* 0x181fe2000001081e */
[----:B------:R-:W-:Y:S01]  /*154a0*/  FSEL R5, R5, -INF , !P1 ;  /* 0xff80000005057808 */ /* 0x000fe20004800000 */
[--C-:B------:R-:W-:Y:S01]  /*154b0*/  FFMA.FTZ R38, R81, R2, -R30.reuse ;  /* 0x0000000251267223 */ /* 0x100fe2000001081e */
[----:B------:R-:W-:Y:S01]  /*154c0*/  FMNMX.FTZ R0, R53, R0, !PT ;  /* 0x0000000035007209 */ /* 0x000fe20007810000 */
[--C-:B------:R-:W-:Y:S01]  /*154d0*/  FFMA.FTZ R43, R43, R2, -R30.reuse ;  /* 0x000000022b2b7223 */ /* 0x100fe2000001081e */
[----:B------:R-:W-:Y:S01]  /*154e0*/  FSEL R63, R3, -INF , !P2 ;  /* 0xff800000033f7808 */ /* 0x000fe20005000000 */
[----:B------:R-:W-:Y:S01]  /*154f0*/  MUFU.EX2 R198, R24 ;  /* 0x0000001800c67308 */ /* 0x000fe20000000800 */
[----:B------:R-:W-:Y:S01]  /*15500*/  FMNMX.FTZ R0, R55, R0, !PT ;  /* 0x0000000037007209 */ /* 0x000fe20007810000 */
[-CC-:B-1----:R-:W-:Y:S01]  /*15510*/  FFMA.FTZ R32, R77, R2.reuse, -R30.reuse ;  /* 0x000000024d207223 */ /* 0x182fe2000001081e */
[----:B------:R-:W-:Y:S01]  /*15520*/  FSEL R65, R26, -INF , !P3 ;  /* 0xff8000001a417808 */ /* 0x000fe20005800000 */
[--C-:B------:R-:W-:Y:S01]  /*15530*/  FFMA.FTZ R26, R73, R2, -R30.reuse ;  /* 0x00000002491a7223 */ /* 0x100fe2000001081e */
[----:B------:R-:W-:Y:S01]  /*15540*/  FMNMX.FTZ R0, R57, R0, !PT ;  /* 0x0000000039007209 */ /* 0x000fe20007810000 */
[-CC-:B------:R-:W-:Y:S01]  /*15550*/  FFMA.FTZ R41, R41, R2.reuse, -R30.reuse ;  /* 0x0000000229297223 */ /* 0x180fe2000001081e */
[----:B------:R-:W-:Y:S01]  /*15560*/  FSEL R67, R28, -INF , !P5 ;  /* 0xff8000001c437808 */ /* 0x000fe20006800000 */
[--C-:B------:R-:W-:Y:S01]  /*15570*/  FFMA.FTZ R28, R75, R2, -R30.reuse ;  /* 0x000000024b1c7223 */ /* 0x100fe2000001081e */
[----:B------:R-:W-:Y:S01]  /*15580*/  FMNMX.FTZ R0, R59, R0, !PT ;  /* 0x000000003b007209 */ /* 0x000fe20007810000 */
[----:B------:R-:W-:Y:S01]  /*15590*/  MUFU.EX2 R71, R26 ;  /* 0x0000001a00477308 */ /* 0x000fe20000000800 */
[----:B------:R-:W-:Y:S01]  /*155a0*/  ISETP.NE.AND P4, PT, R74, 0x1, PT ;  /* 0x000000014a00780c */ /* 0x000fe20003f85270 */
[--C-:B------:R-:W-:Y:S01]  /*155b0*/  FFMA.FTZ R39, R39, R2, -R30.reuse ;  /* 0x0000000227277223 */ /* 0x100fe2000001081e */
[----:B------:R-:W-:Y:S01]  /*155c0*/  FMNMX.FTZ R0, R61, R0, !PT ;  /* 0x000000003d007209 */ /* 0x000fe20007810000 */
[-CC-:B------:R-:W-:Y:S01]  /*155d0*/  FFMA.FTZ R35, R35, R2.reuse, -R30.reuse ;  /* 0x0000000223237223 */ /* 0x180fe2000001081e */
[-CC-:B------:R-:W-:Y:S01]  /*155e0*/  FFMA.FTZ R33, R33, R2.reuse, -R30.reuse ;  /* 0x0000000221217223 */ /* 0x180fe2000001081e */
[----:B------:R-:W-:Y:S01]  /*155f0*/  FFMA.FTZ R27, R27, R2, -R30 ;  /* 0x000000021b1b7223 */ /* 0x000fe2000001081e */
[----:B------:R-:W-:Y:S01]  /*15600*/  FMNMX.FTZ R0, R25, R0, !PT ;  /* 0x0000000019007209 */ /* 0x000fe20007810000 */
[----:B------:R-:W-:Y:S03]  /*15610*/  MUFU.EX2 R28, R28 ;  /* 0x0000001c001c7308 */ /* 0x000fe60000000800 */
[----:B------:R-:W-:-:S03]  /*15620*/  FMNMX.FTZ R0, R5, R0, !PT ;  /* 0x0000000005007209 */ /* 0x000fc60007810000 */
[----:B------:R-:W0:Y:S01]  /*15630*/  @P4 LDC R44, c[0x0][0x450] ;  /* 0x00011400ff2c4b82 */ /* 0x000e220000000800 */
[----:B------:R-:W-:Y:S01]  /*15640*/  FMNMX.FTZ R0, R63, R0, !PT ;  /* 0x000000003f007209 */ /* 0x000fe20007810000 */
[----:B------:R-:W1:Y:S03]  /*15650*/  MUFU.EX2 R73, R32 ;  /* 0x0000002000497308 */ /* 0x000e660000000800 */
[----:B------:R-:W-:-:S04]  /*15660*/  FMNMX.FTZ R0, R65, R0, !PT ;  /* 0x0000000041007209 */ /* 0x000fc80007810000 */
[----:B------:R-:W-:Y:S01]  /*15670*/  FMNMX.FTZ R0, R67, R0, !PT ;  /* 0x0000000043007209 */ /* 0x000fe20007810000 */
[----:B------:R2:W-:Y:S04]  /*15680*/  MUFU.EX2 R186, R29 ;  /* 0x0000001d00ba7308 */ /* 0x0005e80000000800 */
[----:B------:R-:W3:Y:S04]  /*15690*/  SHFL.BFLY PT, R3, R0, 0x2, 0x1f ;  /* 0x0c401f0000037f89 */ /* 0x000ee800000e0000 */
[----:B------:R4:W-:Y:S01]  /*156a0*/  MUFU.EX2 R75, R38 ;  /* 0x00000026004b7308 */ /* 0x0009e20000000800 */
[----:B--2---:R-:W-:Y:S01]  /*156b0*/  FADD.FTZ R29, R196, R69 ;  /* 0x00000045c41d7221 */ /* 0x004fe20000010000 */
[----:B-1----:R-:W-:-:S02]  /*156c0*/  F2FP.BF16.F32.PACK_AB R192, R73, R28 ;  /* 0x0000001c49c0723e */ /* 0x002fc400000010ff */
[----:B------:R-:W-:-:S04]  /*156d0*/  F2FP.BF16.F32.PACK_AB R196, R69, R196 ;  /* 0x000000c445c4723e */ /* 0x000fc800000010ff */
[----:B------:R-:W1:Y:S01]  /*156e0*/  MUFU.EX2 R36, R36 ;  /* 0x0000002400247308 */ /* 0x000e620000000800 */
[----:B----4-:R-:W-:Y:S01]  /*156f0*/  FADD.FTZ R38, R198, R29 ;  /* 0x0000001dc6267221 */ /* 0x010fe20000010000 */
[----:B------:R-:W-:-:S03]  /*15700*/  F2FP.BF16.F32.PACK_AB R198, R71, R198 ;  /* 0x000000c647c6723e */ /* 0x000fc600000010ff */
[----:B------:R-:W-:-:S03]  /*15710*/  FADD.FTZ R29, R71, R38 ;  /* 0x00000026471d7221 */ /* 0x000fc60000010000 */
[----:B------:R2:W-:Y:S01]  /*15720*/  MUFU.EX2 R184, R31 ;  /* 0x0000001f00b87308 */ /* 0x0005e20000000800 */
[----:B------:R-:W-:Y:S01]  /*15730*/  FADD.FTZ R40, R28, R29 ;  /* 0x0000001d1c287221 */ /* 0x000fe20000010000 */
[----:B---3--:R-:W-:-:S06]  /*15740*/  FMNMX.FTZ R24, R0, R3, !PT ;  /* 0x0000000300187209 */ /* 0x008fcc0007810000 */
[----:B------:R-:W-:Y:S01]  /*15750*/  MUFU.EX2 R43, R43 ;  /* 0x0000002b002b7308 */ /* 0x000fe20000000800 */
[----:B------:R-:W3:Y:S01]  /*15760*/  SHFL.BFLY PT, R3, R24, 0x1, 0x1f ;  /* 0x0c201f0018037f89 */ /* 0x000ee200000e0000 */
[----:B--2---:R-:W-:Y:S01]  /*15770*/  FADD.FTZ R31, R73, R40 ;  /* 0x00000028491f7221 */ /* 0x004fe20000010000 */
[----:B-1----:R-:W-:-:S03]  /*15780*/  F2FP.BF16.F32.PACK_AB R194, R75, R36 ;  /* 0x000000244bc2723e */ /* 0x002fc600000010ff */
[----:B------:R-:W-:Y:S02]  /*15790*/  FADD.FTZ R42, R36, R31 ;  /* 0x0000001f242a7221 */ /* 0x000fe40000010000 */
[----:B------:R1:W-:Y:S02]  /*157a0*/  MUFU.EX2 R188, R41 ;  /* 0x0000002900bc7308 */ /* 0x0003e40000000800 */
[----:B------:R-:W-:-:S06]  /*157b0*/  FADD.FTZ R42, R75, R42 ;  /* 0x0000002a4b2a7221 */ /* 0x000fcc0000010000 */
[----:B------:R-:W-:Y:S01]  /*157c0*/  MUFU.EX2 R39, R39 ;  /* 0x0000002700277308 */ /* 0x000fe20000000800 */
[----:B-1----:R-:W1:Y:S07]  /*157d0*/  @P4 LDC R41, c[0x0][0x44c] ;  /* 0x00011300ff294b82 */ /* 0x002e6e0000000800 */
[----:B------:R2:W-:Y:S01]  /*157e0*/  MUFU.EX2 R190, R35 ;  /* 0x0000002300be7308 */ /* 0x0005e20000000800 */
[----:B---3--:R-:W-:-:S04]  /*157f0*/  FMNMX.FTZ R3, R24, R3, !PT ;  /* 0x0000000318037209 */ /* 0x008fc80007810000 */
[C---:B------:R-:W-:Y:S01]  /*15800*/  FSETP.NEU.FTZ.AND P1, PT, R3.reuse, -INF , PT ;  /* 0xff8000000300780b */ /* 0x040fe20003f3d000 */
[----:B------:R-:W-:Y:S02]  /*15810*/  FMUL.FTZ R0, R3, R2 ;  /* 0x0000000203007220 */ /* 0x000fe40000410000 */
[----:B------:R-:W-:Y:S01]  /*15820*/  MUFU.EX2 R33, R33 ;  /* 0x0000002100217308 */ /* 0x000fe20000000800 */
[----:B--2---:R-:W-:Y:S02]  /*15830*/  IMAD.MOV.U32 R35, RZ, RZ, R72 ;  /* 0x000000ffff237224 */ /* 0x004fe400078e0048 */
[----:B------:R-:W-:-:S05]  /*15840*/  FSEL R0, R0, RZ, P1 ;  /* 0x000000ff00007208 */ /* 0x000fca0000800000 */
[-CC-:B------:R-:W-:Y:S01]  /*15850*/  FFMA.FTZ R37, R37, R2.reuse, -R0.reuse ;  /* 0x0000000225257223 */ /* 0x180fe20000010800 */
[-CC-:B------:R-:W-:Y:S01]  /*15860*/  FFMA.FTZ R34, R34, R2.reuse, -R0.reuse ;  /* 0x0000000222227223 */ /* 0x180fe20000010800 */
[-CC-:B------:R-:W-:Y:S01]  /*15870*/  FFMA.FTZ R45, R45, R2.reuse, -R0.reuse ;  /* 0x000000022d2d7223 */ /* 0x180fe20000010800 */
[-CC-:B------:R-:W-:Y:S01]  /*15880*/  FFMA.FTZ R47, R47, R2.reuse, -R0.reuse ;  /* 0x000000022f2f7223 */ /* 0x180fe20000010800 */
[-CC-:B------:R-:W-:Y:S01]  /*15890*/  FFMA.FTZ R49, R49, R2.reuse, -R0.reuse ;  /* 0x0000000231317223 */ /* 0x180fe20000010800 */
[-CC-:B------:R-:W-:Y:S01]  /*158a0*/  FFMA.FTZ R51, R51, R2.reuse, -R0.reuse ;  /* 0x0000000233337223 */ /* 0x180fe20000010800 */
[----:B------:R-:W-:Y:S01]  /*158b0*/  MUFU.EX2 R37, R37 ;  /* 0x0000002500257308 */ /* 0x000fe20000000800 */
[-CC-:B------:R-:W-:Y:S01]  /*158c0*/  FFMA.FTZ R53, R53, R2.reuse, -R0.reuse ;  /* 0x0000000235357223 */ /* 0x180fe20000010800 */
[-CC-:B------:R-:W-:Y:S01]  /*158d0*/  FFMA.FTZ R55, R55, R2.reuse, -R0.reuse ;  /* 0x0000000237377223 */ /* 0x180fe20000010800 */
[-CC-:B------:R-:W-:Y:S01]  /*158e0*/  FFMA.FTZ R57, R57, R2.reuse, -R0.reuse ;  /* 0x0000000239397223 */ /* 0x180fe20000010800 */
[-CC-:B------:R-:W-:Y:S01]  /*158f0*/  FFMA.FTZ R59, R59, R2.reuse, -R0.reuse ;  /* 0x000000023b3b7223 */ /* 0x180fe20000010800 */
[-CC-:B------:R-:W-:Y:S01]  /*15900*/  FFMA.FTZ R61, R61, R2.reuse, -R0.reuse ;  /* 0x000000023d3d7223 */ /* 0x180fe20000010800 */
[-CC-:B------:R-:W-:Y:S01]  /*15910*/  FFMA.FTZ R25, R25, R2.reuse, -R0.reuse ;  /* 0x0000000219197223 */ /* 0x180fe20000010800 */
[-CC-:B------:R-:W-:Y:S01]  /*15920*/  FFMA.FTZ R5, R5, R2.reuse, -R0.reuse ;  /* 0x0000000205057223 */ /* 0x180fe20000010800 */
[----:B------:R-:W2:Y:S01]  /*15930*/  MUFU.EX2 R34, R34 ;  /* 0x0000002200227308 */ /* 0x000ea20000000800 */
[-CC-:B------:R-:W-:Y:S01]  /*15940*/  FFMA.FTZ R63, R63, R2.reuse, -R0.reuse ;  /* 0x000000023f3f7223 */ /* 0x180fe20000010800 */
[-CC-:B------:R-:W-:Y:S01]  /*15950*/  FFMA.FTZ R65, R65, R2.reuse, -R0.reuse ;  /* 0x0000000241417223 */ /* 0x180fe20000010800 */
[----:B------:R-:W-:Y:S01]  /*15960*/  FFMA.FTZ R67, R67, R2, -R0 ;  /* 0x0000000243437223 */ /* 0x000fe20000010800 */
[----:B-1----:R-:W-:-:S04]  /*15970*/  @P4 IMAD.HI.U32 R41, R72, R41, RZ ;  /* 0x0000002948294227 */ /* 0x002fc800078e00ff */
[----:B------:R-:W1:Y:S01]  /*15980*/  MUFU.EX2 R45, R45 ;  /* 0x0000002d002d7308 */ /* 0x000e620000000800 */
[----:B0-----:R-:W-:Y:S02]  /*15990*/  @P4 SHF.R.U32.HI R35, RZ, R44, R41 ;  /* 0x0000002cff234219 */ /* 0x001fe40000011629 */
[----:B------:R-:W-:-:S03]  /*159a0*/  ISETP.GE.AND P4, PT, R13, 0x1, PT ;  /* 0x000000010d00780c */ /* 0x000fc60003f86270 */
[----:B------:R-:W-:Y:S02]  /*159b0*/  IMAD.IADD R31, R102, 0x1, R35 ;  /* 0x00000001661f7824 */ /* 0x000fe400078e0223 */
[----:B------:R-:W0:Y:S01]  /*159c0*/  MUFU.EX2 R24, R47 ;  /* 0x0000002f00187308 */ /* 0x000e220000000800 */
[----:B--2---:R-:W-:Y:S01]  /*159d0*/  FADD.FTZ R38, R37, R34 ;  /* 0x0000002225267221 */ /* 0x004fe20000010000 */
[----:B------:R-:W-:Y:S01]  /*159e0*/  F2FP.BF16.F32.PACK_AB R197, R34, R37 ;  /* 0x0000002522c5723e */ /* 0x000fe200000010ff */
[----:B------:R-:W-:-:S05]  /*159f0*/  IMAD.IADD R12, R31, 0x1, R12 ;  /* 0x000000011f0c7824 */ /* 0x000fca00078e020c */
[----:B------:R-:W2:Y:S01]  /*15a00*/  MUFU.EX2 R49, R49 ;  /* 0x0000003100317308 */ /* 0x000ea20000000800 */
[----:B-1----:R-:W-:-:S07]  /*15a10*/  FADD.FTZ R29, R45, R38 ;  /* 0x000000262d1d7221 */ /* 0x002fce0000010000 */
[----:B------:R-:W1:Y:S01]  /*15a20*/  MUFU.EX2 R26, R51 ;  /* 0x00000033001a7308 */ /* 0x000e620000000800 */
[C---:B0-----:R-:W-:Y:S01]  /*15a30*/  FADD.FTZ R40, R24.reuse, R29 ;  /* 0x0000001d18287221 */ /* 0x041fe20000010000 */
[----:B------:R-:W-:-:S06]  /*15a40*/  F2FP.BF16.F32.PACK_AB R199, R24, R45 ;  /* 0x0000002d18c7723e */ /* 0x000fcc00000010ff */
[----:B------:R-:W-:Y:S01]  /*15a50*/  MUFU.EX2 R53, R53 ;  /* 0x0000003500357308 */ /* 0x000fe20000000800 */
[----:B--2---:R-:W-:-:S07]  /*15a60*/  FADD.FTZ R29, R49, R40 ;  /* 0x00000028311d7221 */ /* 0x004fce0000010000 */
[----:B------:R-:W0:Y:S01]  /*15a70*/  MUFU.EX2 R30, R55 ;  /* 0x00000037001e7308 */ /* 0x000e220000000800 */
[C---:B-1----:R-:W-:Y:S01]  /*15a80*/  FADD.FTZ R40, R26.reuse, R29 ;  /* 0x0000001d1a287221 */ /* 0x042fe20000010000 */
[----:B------:R-:W-:Y:S01]  /*15a90*/  FADD.FTZ R29, R43, R42 ;  /* 0x0000002a2b1d7221 */ /* 0x000fe20000010000 */
[----:B------:R-:W-:-:S03]  /*15aa0*/  F2FP.BF16.F32.PACK_AB R193, R26, R49 ;  /* 0x000000311ac1723e */ /* 0x000fc600000010ff */
[C---:B------:R-:W-:Y:S01]  /*15ab0*/  FADD.FTZ R42, R188.reuse, R29 ;  /* 0x0000001dbc2a7221 */ /* 0x040fe20000010000 */
[----:B------:R-:W-:Y:S01]  /*15ac0*/  F2FP.BF16.F32.PACK_AB R188, R188, R43 ;  /* 0x0000002bbcbc723e */ /* 0x000fe200000010ff */
[----:B------:R-:W-:Y:S02]  /*15ad0*/  MUFU.EX2 R57, R57 ;  /* 0x0000003900397308 */ /* 0x000fe40000000800 */
[----:B------:R-:W-:-:S04]  /*15ae0*/  FADD.FTZ R29, R39, R42 ;  /* 0x0000002a271d7221 */ /* 0x000fc80000010000 */
[C---:B------:R-:W-:Y:S01]  /*15af0*/  FADD.FTZ R42, R190.reuse, R29 ;  /* 0x0000001dbe2a7221 */ /* 0x040fe20000010000 */
[----:B------:R-:W-:Y:S01]  /*15b00*/  F2FP.BF16.F32.PACK_AB R190, R190, R39 ;  /* 0x00000027bebe723e */ /* 0x000fe200000010ff */
[----:B------:R-:W1:Y:S01]  /*15b10*/  MUFU.EX2 R32, R59 ;  /* 0x0000003b00207308 */ /* 0x000e620000000800 */
[----:B0-----:R-:W-:Y:S01]  /*15b20*/  F2FP.BF16.F32.PACK_AB R195, R30, R53 ;  /* 0x000000351ec3723e */ /* 0x001fe200000010ff */
[----:B------:R-:W-:-:S06]  /*15b30*/  FADD.FTZ R29, R33, R42 ;  /* 0x0000002a211d7221 */ /* 0x000fcc0000010000 */
[----:B------:R-:W-:Y:S08]  /*15b40*/  MUFU.EX2 R61, R61 ;  /* 0x0000003d003d7308 */ /* 0x000ff00000000800 */
[----:B------:R0:W2:Y:S01]  /*15b50*/  MUFU.EX2 R38, R25 ;  /* 0x0000001900267308 */ /* 0x0000a20000000800 */
[----:B-1----:R-:W-:-:S07]  /*15b60*/  F2FP.BF16.F32.PACK_AB R189, R32, R57 ;  /* 0x0000003920bd723e */ /* 0x002fce00000010ff */
[----:B------:R-:W1:Y:S01]  /*15b70*/  MUFU.EX2 R5, R5 ;  /* 0x0000000500057308 */ /* 0x000e620000000800 */
[----:B0-----:R-:W-:-:S04]  /*15b80*/  FADD.FTZ R25, R53, R40 ;  /* 0x0000002835197221 */ /* 0x001fc80000010000 */
[----:B------:R-:W-:-:S03]  /*15b90*/  FADD.FTZ R40, R30, R25 ;  /* 0x000000191e287221 */ /* 0x000fc60000010000 */
[----:B------:R-:W0:Y:S01]  /*15ba0*/  MUFU.EX2 R0, R63 ;  /* 0x0000003f00007308 */ /* 0x000e220000000800 */
[----:B------:R-:W-:Y:S01]  /*15bb0*/  FADD.FTZ R25, R57, R40 ;  /* 0x0000002839197221 */ /* 0x000fe20000010000 */
[----:B--2---:R-:W-:-:S03]  /*15bc0*/  F2FP.BF16.F32.PACK_AB R191, R38, R61 ;  /* 0x0000003d26bf723e */ /* 0x004fc600000010ff */
[----:B------:R-:W-:-:S03]  /*15bd0*/  FADD.FTZ R40, R32, R25 ;  /* 0x0000001920287221 */ /* 0x000fc60000010000 */
[----:B------:R-:W2:Y:S01]  /*15be0*/  MUFU.EX2 R27, R27 ;  /* 0x0000001b001b7308 */ /* 0x000ea20000000800 */
[----:B------:R-:W-:Y:S01]  /*15bf0*/  FADD.FTZ R25, R61, R40 ;  /* 0x000000283d197221 */ /* 0x000fe20000010000 */
[C---:B------:R-:W-:Y:S01]  /*15c00*/  FADD.FTZ R40, R184.reuse, R29 ;  /* 0x0000001db8287221 */ /* 0x040fe20000010000 */
[----:B------:R-:W-:Y:S02]  /*15c10*/  F2FP.BF16.F32.PACK_AB R184, R184, R33 ;  /* 0x00000021b8b8723e */ /* 0x000fe400000010ff */
[----:B------:R-:W-:-:S03]  /*15c20*/  FADD.FTZ R36, R38, R25 ;  /* 0x0000001926247221 */ /* 0x000fc60000010000 */
[----:B------:R-:W3:Y:S01]  /*15c30*/  MUFU.EX2 R65, R65 ;  /* 0x0000004100417308 */ /* 0x000ee20000000800 */
[----:B-1----:R-:W-:Y:S01]  /*15c40*/  FADD.FTZ R25, R5, R36 ;  /* 0x0000002405197221 */ /* 0x002fe20000010000 */
[C---:B0-----:R-:W-:Y:S01]  /*15c50*/  F2FP.BF16.F32.PACK_AB R185, R0.reuse, R5 ;  /* 0x0000000500b9723e */ /* 0x041fe200000010ff */
[----:B------:R-:W-:Y:S02]  /*15c60*/  VIADD R5, R97, 0xfffffffe ;  /* 0xfffffffe61057836 */ /* 0x000fe40000000000 */
[----:B------:R-:W-:-:S03]  /*15c70*/  FADD.FTZ R34, R0, R25 ;  /* 0x0000001900227221 */ /* 0x000fc60000010000 */
[----:B------:R-:W0:Y:S01]  /*15c80*/  MUFU.EX2 R28, R67 ;  /* 0x00000043001c7308 */ /* 0x000e220000000800 */
[----:B--2---:R-:W-:-:S04]  /*15c90*/  FADD.FTZ R223, R27, R40 ;  /* 0x000000281bdf7221 */ /* 0x004fc80000010000 */
[C---:B------:R-:W-:Y:S01]  /*15ca0*/  FADD.FTZ R223, R186.reuse, R223 ;  /* 0x000000dfbadf7221 */ /* 0x040fe20000010000 */
[----:B------:R-:W-:Y:S01]  /*15cb0*/  F2FP.BF16.F32.PACK_AB R186, R186, R27 ;  /* 0x0000001bbaba723e */ /* 0x000fe200000010ff */
[----:B---3--:R-:W-:-:S04]  /*15cc0*/  FADD.FTZ R221, R65, R34 ;  /* 0x0000002241dd7221 */ /* 0x008fc80000010000 */
[C---:B0-----:R-:W-:Y:S01]  /*15cd0*/  FADD.FTZ R221, R28.reuse, R221 ;  /* 0x000000dd1cdd7221 */ /* 0x041fe20000010000 */
[----:B------:R-:W-:Y:S01]  /*15ce0*/  F2FP.BF16.F32.PACK_AB R187, R28, R65 ;  /* 0x000000411cbb723e */ /* 0x000fe200000010ff */
[----:B------:R-:W-:Y:S06]  /*15cf0*/  @!P4 BRA `(.L_x_1764) ;  /* 0x000000000048c947 */ /* 0x000fec0003800000 */
        /* <DEDUP_REMOVED lines=11> */
.L_x_1766:
[----:B------:R-:W-:-:S13]  /*15db0*/  ISETP.NE.AND P1, PT, R13, 0x1, PT ;  /* 0x000000010d00780c */ /* 0x000fda0003f25270 */
[----:B------:R-:W0:Y:S02]  /*15dc0*/  @P1 LDC.64 R24, c[0x0][0x9e8] ;  /* 0x00027a00ff181b82 */ /* 0x000e240000000a00 */
[----:B0-----:R-:W-:-:S05]  /*15dd0*/  @P1 IMAD.HI.U32 R24, R0, R24, RZ ;  /* 0x0000001800181227 */ /* 0x001fca00078e00ff */
[----:B------:R-:W-:-:S07]  /*15de0*/  @P1 SHF.R.U32.HI R0, RZ, R25, R24 ;  /* 0x00000019ff001219 */ /* 0x000fce0000011618 */
.L_x_1767:
[----:B------:R-:W-:Y:S05]  /*15df0*/  BSYNC B0 ;  /* 0x0000000000007941 */ /* 0x000fea0003800000 */
.L_x_1765:
[----:B------:R-:W-:-:S05]  /*15e00*/  IMAD R13, R0, R13, R13 ;  /* 0x0000000d000d7224 */ /* 0x000fca00078e020d */
[----:B------:R-:W-:-:S07]  /*15e10*/  VIMNMX R12, R12, R13, PT ;  /* 0x0000000d0c0c7248 */ /* 0x000fce0003fe0100 */
.L_x_1764:
[----:B------:R-:W2:Y:S01]  /*15e20*/  LDL R24, [R1+0x64] ;  /* 0x0000640001187983 */ /* 0x000ea20000100800 */
[----:B------:R-:W-:Y:S01]  /*15e30*/  SHF.R.S32.HI R13, RZ, 0x1f, R12 ;  /* 0x0000001fff0d7819 */ /* 0x000fe2000001140c */
[----:B------:R-:W-:Y:S01]  /*15e40*/  BSSY B1, `(.L_x_1768) ;  /* 0x000036a000017945 */ /* 0x000fe20003800000 */
[----:B------:R-:W-:Y:S01]  /*15e50*/  IMAD.MOV.U32 R0, RZ, RZ, 0x3f800000 ;  /* 0x3f800000ff007424 */ /* 0x000fe200078e00ff */
[----:B------:R-:W-:Y:S02]  /*15e60*/  CS2R R150, SRZ ;  /* 0x0000000000967805 */ /* 0x000fe4000001ff00 */
[----:B------:R-:W-:Y:S01]  /*15e70*/  LEA.HI R13, R13, R12, RZ, 0x6 ;  /* 0x0000000c0d0d7211 */ /* 0x000fe200078f30ff */
[----:B------:R-:W-:Y:S01]  /*15e80*/  IMAD.MOV.U32 R12, RZ, RZ, 0x3f800000 ;  /* 0x3f800000ff0c7424 */ /* 0x000fe200078e00ff */
[----:B------:R-:W-:Y:S02]  /*15e90*/  CS2R R148, SRZ ;  /* 0x0000000000947805 */ /* 0x000fe4000001ff00 */
[----:B------:R-:W-:-:S02]  /*15ea0*/  CS2R R146, SRZ ;  /* 0x0000000000927805 */ /* 0x000fc4000001ff00 */
[----:B------:R-:W-:Y:S02]  /*15eb0*/  SHF.R.S32.HI R13, RZ, 0x6, R13 ;  /* 0x00000006ff0d7819 */ /* 0x000fe4000001140d */
        /* <DEDUP_REMOVED lines=60> */
[----:B--2---:R-:W-:-:S04]  /*16280*/  VIMNMX R24, R24, R13, !PT ;  /* 0x0000000d18187248 */ /* 0x004fc80007fe0100 */
[----:B------:R-:W-:Y:S01]  /*16290*/  ISETP.GE.AND P1, PT, R5, R24, PT ;  /* 0x000000180500720c */ /* 0x000fe20003f26270 */
[----:B------:R0:W-:Y:S02]  /*162a0*/  STL [R1+0x14], R24 ;  /* 0x0000141801007387 */ /* 0x0001e40000100800 */
[----:B0-----:R-:W-:-:S10]  /*162b0*/  CS2R R24, SRZ ;  /* 0x0000000000187805 */ /* 0x001fd4000001ff00 */
[----:B------:R-:W-:Y:S05]  /*162c0*/  @!P1 BRA `(.L_x_1769) ;  /* 0x0000003000849947 */ /* 0x000fea0003800000 */
[----:B------:R-:W-:Y:S01]  /*162d0*/  BSSY B0, `(.L_x_1770) ;  /* 0x000031c000007945 */ /* 0x000fe20003800000 */
[----:B------:R-:W-:Y:S02]  /*162e0*/  IMAD.MOV.U32 R0, RZ, RZ, 0x3f800000 ;  /* 0x3f800000ff007424 */ /* 0x000fe400078e00ff */
[----:B------:R-:W-:-:S07]  /*162f0*/  IMAD.MOV.U32 R151, RZ, RZ, RZ ;  /* 0x000000ffff977224 */ /* 0x000fce00078e00ff */
.L_x_1791:
[----:B------:R-:W-:-:S05]  /*16300*/  VIADD R222, R202, 0x1 ;  /* 0x00000001cade7836 */ /* 0x000fca0000000000 */
[----:B------:R-:W-:-:S04]  /*16310*/  ISETP.NE.AND P1, PT, R222, 0x2, PT ;  /* 0x00000002de00780c */ /* 0x000fc80003f25270 */
[----:B------:R-:W-:Y:S02]  /*16320*/  SEL R226, RZ, 0x1, P1 ;  /* 0x00000001ffe27807 */ /* 0x000fe40000800000 */
[----:B------:R-:W-:Y:S02]  /*16330*/  SEL R222, R222, RZ, P1 ;  /* 0x000000ffdede7207 */ /* 0x000fe40000800000 */
[----:B------:R-:W-:Y:S01]  /*16340*/  LOP3.LUT R226, R203, R226, RZ, 0x3c, !PT ;  /* 0x000000e2cbe27212 */ /* 0x000fe200078e3cff */
[----:B------:R-:W-:Y:S06]  /*16350*/  @!P0 BRA `(.L_x_1771) ;  /* 0x0000000000048947 */ /* 0x000fec0003800000 */
[----:B------:R-:W-:Y:S01]  /*16360*/  BPT.TRAP 0x1 ;  /* 0x000000040000795c */ /* 0x000fe20000300000 */
.L_x_1771:
[----:B------:R-:W-:Y:S01]  /*16370*/  IMAD R2, R222, 0x8, R18 ;  /* 0x00000008de027824 */ /* 0x000fe200078e0212 */
[----:B------:R-:W-:-:S04]  /*16380*/  SHF.L.U32 R152, R226, 0x1f, RZ ;  /* 0x0000001fe2987819 */ /* 0x000fc800000006ff */
[----:B------:R0:W1:Y:S01]  /*16390*/  SYNCS.PHASECHK.TRANS64.TRYWAIT P1, [R2+URZ+0x30830], R152 ;  /* 0x03083098020075a7 */ /* 0x000062000802017f */
[----:B------:R-:W-:Y:S05]  /*163a0*/  @!P0 BRA `(.L_x_1772) ;  /* 0x0000000000048947 */ /* 0x000fea0003800000 */
[----:B------:R-:W-:Y:S01]  /*163b0*/  BPT.TRAP 0x1 ;  /* 0x000000040000795c */ /* 0x000fe20000300000 */
.L_x_1772:
[----:B------:R-:W2:Y:S01]  /*163c0*/  LDL R13, [R1+0x40] ;  /* 0x00004000010d7983 */ /* 0x000ea20000100800 */
[----:B------:R-:W-:Y:S01]  /*163d0*/  BSSY B2, `(.L_x_1773) ;  /* 0x0000007000027945 */ /* 0x000fe20003800000 */
[----:B--2---:R-:W-:-:S04]  /*163e0*/  IMAD R13, R222, 0x800, R13 ;  /* 0x00000800de0d7824 */ /* 0x004fc800078e020d */
[C---:B------:R-:W-:Y:S02]  /*163f0*/  VIADD R156, R13.reuse, 0x2 ;  /* 0x000000020d9c7836 */ /* 0x040fe40000000000 */
[----:B------:R-:W-:Y:S01]  /*16400*/  VIADD R155, R13, 0x4 ;  /* 0x000000040d9b7836 */ /* 0x000fe20000000000 */
[----:B-1----:R-:W-:Y:S06]  /*16410*/  @P1 BRA `(.L_x_1774) ;  /* 0x0000000000081947 */ /* 0x002fec0003800000 */
[----:B------:R-:W1:Y:S02]  /*16420*/  SYNCS.PHASECHK.TRANS64.TRYWAIT P1, [R2+URZ+0x30830], R152 ;  /* 0x03083098020075a7 */ /* 0x000e64000802017f */
[----:B-1----:R-:W-:Y:S05]  /*16430*/  @!P1 BRA `(.L_x_1775) ;  /* 0x0000015c00e89947 */ /* 0x002fea0003800000 */
.L_x_1774:
[----:B------:R-:W-:Y:S05]  /*16440*/  BSYNC B2 ;  /* 0x0000000000027941 */ /* 0x000fea0003800000 */
.L_x_1773:
[----:B------:R-:W-:Y:S04]  /*16450*/  STL.64 [R1+0xc8], R16 ;  /* 0x0000c81001007387 */ /* 0x000fe80000100a00 */
[----:B------:R2:W-:Y:S04]  /*16460*/  STL.64 [R1+0xc0], R4 ;  /* 0x0000c00401007387 */ /* 0x0005e80000100a00 */
[----:B--2---:R-:W2:Y:S04]  /*16470*/  LDL.64 R4, [R1+0x30] ;  /* 0x0000300001047983 */ /* 0x004ea80000100a00 */
[----:B------:R3:W-:Y:S04]  /*16480*/  STL.64 [R1+0xb8], R2 ;  /* 0x0000b80201007387 */ /* 0x0007e80000100a00 */
[----:B------:R-:W4:Y:S01]  /*16490*/  LDL.64 R16, [R1+0x38] ;  /* 0x0000380001107983 */ /* 0x000f220000100a00 */
[----:B01----:R-:W-:-:S05]  /*164a0*/  IMAD.MOV.U32 R152, RZ, RZ, R13 ;  /* 0x000000ffff987224 */ /* 0x003fca00078e000d */
[----:B------:R-:W-:Y:S01]  /*164b0*/  R2UR UR6, R152 ;  /* 0x00000000980672ca */ /* 0x000fe200000e0000 */
[----:B------:R-:W-:Y:S01]  /*164c0*/  IMAD.MOV.U32 R152, RZ, RZ, R156 ;  /* 0x000000ffff987224 */ /* 0x000fe200078e009c */
[----:B---3--:R-:W3:Y:S01]  /*164d0*/  LDL.64 R2, [R1+0x28] ;  /* 0x0000280001027983 */ /* 0x008ee20000100a00 */
[C---:B------:R-:W-:Y:S02]  /*164e0*/  VIADD R154, R13.reuse, 0x6 ;  /* 0x000000060d9a7836 */ /* 0x040fe40000000000 */
[----:B------:R-:W-:Y:S01]  /*164f0*/  IMAD.MOV.U32 R153, RZ, RZ, 0x40000040 ;  /* 0x40000040ff997424 */ /* 0x000fe200078e00ff */
[----:B------:R-:W-:Y:S01]  /*16500*/  R2UR UR4, R152 ;  /* 0x00000000980472ca */ /* 0x000fe200000e0000 */
[----:B------:R-:W-:Y:S01]  /*16510*/  IMAD.MOV.U32 R152, RZ, RZ, R155 ;  /* 0x000000ffff987224 */ /* 0x000fe200078e009b */
[----:B------:R-:W-:Y:S01]  /*16520*/  R2UR UR10, R154 ;  /* 0x000000009a0a72ca */ /* 0x000fe200000e0000 */
[----:B------:R-:W-:Y:S02]  /*16530*/  IMAD.MOV.U32 R155, RZ, RZ, 0x40000040 ;  /* 0x40000040ff9b7424 */ /* 0x000fe400078e00ff */
[-C--:B------:R-:W-:Y:S01]  /*16540*/  FMUL.FTZ R24, R24, R12.reuse ;  /* 0x0000000c18187220 */ /* 0x080fe20000410000 */
[C---:B------:R-:W-:Y:S01]  /*16550*/  VIADD R156, R13.reuse, 0x204 ;  /* 0x000002040d9c7836 */ /* 0x040fe20000000000 */
[----:B------:R-:W-:Y:S01]  /*16560*/  R2UR UR8, R152 ;  /* 0x00000000980872ca */ /* 0x000fe200000e0000 */
[----:B------:R-:W-:Y:S01]  /*16570*/  VIADD R152, R13, 0x200 ;  /* 0x000002000d987836 */ /* 0x000fe20000000000 */
[----:B------:R-:W-:Y:S01]  /*16580*/  R2UR UR11, R155 ;  /* 0x000000009b0b72ca */ /* 0x000fe200000e0000 */
[-C--:B------:R-:W-:Y:S01]  /*16590*/  FMUL.FTZ R25, R25, R12.reuse ;  /* 0x0000000c19197220 */ /* 0x080fe20000410000 */
[-C--:B------:R-:W-:Y:S01]  /*165a0*/  FMUL.FTZ R28, R28, R12.reuse ;  /* 0x0000000c1c1c7220 */ /* 0x080fe20000410000 */
[----:B------:R-:W-:Y:S01]  /*165b0*/  FMUL.FTZ R29, R29, R12 ;  /* 0x0000000c1d1d7220 */ /* 0x000fe20000410000 */
[----:B------:R-:W-:Y:S01]  /*165c0*/  R2UR UR14, R152 ;  /* 0x00000000980e72ca */ /* 0x000fe200000e0000 */
[C---:B------:R-:W-:Y:S01]  /*165d0*/  VIADD R152, R13.reuse, 0x206 ;  /* 0x000002060d987836 */ /* 0x040fe20000000000 */
[----:B------:R-:W-:Y:S01]  /*165e0*/  R2UR UR22, R156 ;  /* 0x000000009c1672ca */ /* 0x000fe200000e0000 */
[----:B------:R-:W-:-:S02]  /*165f0*/  VIADD R156, R13, 0x400 ;  /* 0x000004000d9c7836 */ /* 0x000fc40000000000 */
[-C--:B------:R-:W-:Y:S01]  /*16600*/  FMUL.FTZ R32, R32, R12.reuse ;  /* 0x0000000c20207220 */ /* 0x080fe20000410000 */
[-C--:B------:R-:W-:Y:S01]  /*16610*/  FMUL.FTZ R33, R33, R12.reuse ;  /* 0x0000000c21217220 */ /* 0x080fe20000410000 */
[-C--:B------:R-:W-:Y:S01]  /*16620*/  FMUL.FTZ R36, R36, R12.reuse ;  /* 0x0000000c24247220 */ /* 0x080fe20000410000 */
[-C--:B------:R-:W-:Y:S01]  /*16630*/  FMUL.FTZ R37, R37, R12.reuse ;  /* 0x0000000c25257220 */ /* 0x080fe20000410000 */
[-C--:B------:R-:W-:Y:S01]  /*16640*/  FMUL.FTZ R40, R40, R12.reuse ;  /* 0x0000000c28287220 */ /* 0x080fe20000410000 */
[----:B------:R-:W-:Y:S02]  /*16650*/  MOV R154, UR11 ;  /* 0x0000000b009a7c02 */ /* 0x000fe40008000f00 */
[----:B------:R-:W-:Y:S01]  /*16660*/  R2UR UR26, R152 ;  /* 0x00000000981a72ca */ /* 0x000fe200000e0000 */
[----:B------:R-:W-:Y:S02]  /*16670*/  VIADD R152, R13, 0x404 ;  /* 0x000004040d987836 */ /* 0x000fe40000000000 */
[----:B------:R-:W-:Y:S01]  /*16680*/  FMUL.FTZ R41, R41, R12 ;  /* 0x0000000c29297220 */ /* 0x000fe20000410000 */
[----:B------:R0:W-:Y:S01]  /*16690*/  STL [R1+0x4], R154 ;  /* 0x0000049a01007387 */ /* 0x0001e20000100800 */
        /* <DEDUP_REMOVED lines=9> */
[----:B0-----:R-:W-:Y:S02]  /*16730*/  VIADD R154, R13, 0x202 ;  /* 0x000002020d9a7836 */ /* 0x001fe40000000000 */
[-C--:B------:R-:W-:Y:S01]  /*16740*/  FMUL.FTZ R53, R53, R12.reuse ;  /* 0x0000000c35357220 */ /* 0x080fe20000410000 */
[-C--:B------:R-:W-:Y:S01]  /*16750*/  FMUL.FTZ R56, R56, R12.reuse ;  /* 0x0000000c38387220 */ /* 0x080fe20000410000 */
[-C--:B------:R-:W-:Y:S01]  /*16760*/  FMUL.FTZ R57, R57, R12.reuse ;  /* 0x0000000c39397220 */ /* 0x080fe20000410000 */
[----:B------:R-:W-:Y:S01]  /*16770*/  FMUL.FTZ R60, R60, R12 ;  /* 0x0000000c3c3c7220 */ /* 0x000fe20000410000 */
[----:B------:R-:W-:Y:S01]  /*16780*/  R2UR UR18, R154 ;  /* 0x000000009a1272ca */ /* 0x000fe200000e0000 */
[C---:B------:R-:W-:Y:S01]  /*16790*/  VIADD R154, R13.reuse, 0x402 ;  /* 0x000004020d9a7836 */ /* 0x040fe20000000000 */
[----:B------:R-:W-:Y:S01]  /*167a0*/  R2UR UR42, R156 ;  /* 0x000000009c2a72ca */ /* 0x000fe200000e0000 */
[C---:B------:R-:W-:Y:S01]  /*167b0*/  VIADD R156, R13.reuse, 0x602 ;  /* 0x000006020d9c7836 */ /* 0x040fe20000000000 */
        /* <DEDUP_REMOVED lines=50> */
[----:B------:R-:W3:Y:S01]  /*16ae0*/  LDL.64 R12, [R1+0x20] ;  /* 0x00002000010c7983 */ /* 0x000ee20000100a00 */
        /* <DEDUP_REMOVED lines=63> */
[C---:B------:R-:W-:Y:S01]  /*16ee0*/  R2UR UR5, R153.reuse ;  /* 0x00000000990572ca */ /* 0x040fe200000e0000 */
[----:B------:R-:W3:Y:S01]  /*16ef0*/  LDL.LU R0, [R1+0x4] ;  /* 0x0000040001007983 */ /* 0x000ee20000300800 */
[----:B------:R-:W-:Y:S01]  /*16f00*/  MOV R227, UR10 ;  /* 0x0000000a00e37c02 */ /* 0x000fe20008000f00 */
[----:B------:R-:W-:Y:S01]  /*16f10*/  UMOV UR10, UR4 ;  /* 0x00000004000a7c82 */ /* 0x000fe20008000000 */
[----:B------:R-:W-:Y:S01]  /*16f20*/  R2UR UR7, R153 ;  /* 0x00000000990772ca */ /* 0x000fe200000e0000 */
[----:B------:R-:W-:Y:S01]  /*16f30*/  IMAD.MOV.U32 R157, RZ, RZ, 0x40000040 ;  /* 0x40000040ff9d7424 */ /* 0x000fe200078e00ff */
[----:B------:R-:W-:-:S02]  /*16f40*/  R2UR UR4, R6 ;  /* 0x00000000060472ca */ /* 0x000fc400000e0000 */
[----:B------:R-:W-:-:S05]  /*16f50*/  R2UR UR9, R153 ;  /* 0x00000000990972ca */ /* 0x000fca00000e0000 */
[----:B------:R-:W-:Y:S01]  /*16f60*/  UMOV UR11, UR5 ;  /* 0x00000005000b7c82 */ /* 0x000fe20008000000 */
[----:B------:R-:W-:Y:S02]  /*16f70*/  R2UR UR5, R7 ;  /* 0x00000000070572ca */ /* 0x000fe400000e0000 */
[----:B------:R-:W-:Y:S02]  /*16f80*/  R2UR UR15, R153 ;  /* 0x00000000990f72ca */ /* 0x000fe400000e0000 */
[----:B------:R-:W-:Y:S02]  /*16f90*/  R2UR UR19, R155 ;  /* 0x000000009b1372ca */ /* 0x000fe400000e0000 */
[----:B------:R-:W-:Y:S02]  /*16fa0*/  R2UR UR23, R157 ;  /* 0x000000009d1772ca */ /* 0x000fe400000e0000 */
[----:B------:R-:W-:Y:S02]  /*16fb0*/  R2UR UR27, R153 ;  /* 0x00000000991b72ca */ /* 0x000fe400000e0000 */
[----:B------:R-:W-:-:S02]  /*16fc0*/  R2UR UR31, R157 ;  /* 0x000000009d1f72ca */ /* 0x000fc400000e0000 */
        /* <DEDUP_REMOVED lines=10> */
[----:B------:R-:W-:-:S06]  /*17070*/  WARPGROUP.ARRIVE ;  /* 0x00000000000079c5 */ /* 0x000fcc0000000000 */
[----:B------:R-:W-:Y:S01]  /*17080*/  HGMMA.64x64x16.F32.BF16 R152, gdesc[UR4], RZ, !UPT, gsb0 ;  /* 0x00e00000049879f0 */ /* 0x000fe2000c0018ff */
[----:B------:R-:W-:Y:S01]  /*17090*/  UMOV UR6, UR8 ;  /* 0x0000000800067c82 */ /* 0x000fe20008000000 */
[----:B------:R-:W-:Y:S01]  /*170a0*/  UMOV UR7, UR9 ;  /* 0x0000000900077c82 */ /* 0x000fe20008000000 */
[----:B----4-:R-:W-:Y:S02]  /*170b0*/  R2UR UR8, R16 ;  /* 0x00000000100872ca */ /* 0x010fe400000e0000 */
[----:B------:R-:W-:Y:S01]  /*170c0*/  R2UR UR9, R17 ;  /* 0x00000000110972ca */ /* 0x000fe200000e0000 */
[----:B------:R-:W-:Y:S02]  /*170d0*/  WARPGROUP.DEPBAR.LE gsb0, 0x0 ;  /* 0x00008000000079c5 */ /* 0x000fe40000010000 */
[----:B------:R-:W-:Y:S01]  /*170e0*/  WARPGROUP.ARRIVE ;  /* 0x00000000000079c5 */ /* 0x000fe20000000000 */
[----:B--2---:R-:W-:Y:S01]  /*170f0*/  R2UR UR4, R4 ;  /* 0x00000000040472ca */ /* 0x004fe200000e0000 */
[----:B------:R0:W5:Y:S08]  /*17100*/  LDL.LU.64 R16, [R1+0xc8] ;  /* 0x0000c80001107983 */ /* 0x0001700000300a00 */
[----:B------:R-:W-:Y:S01]  /*17110*/  HGMMA.64x64x16.F32.BF16 R152, gdesc[UR8], R152, gsb0 ;  /* 0x00e00000089879f0 */ /* 0x000fe20008001898 */
[----:B------:R-:W-:-:S02]  /*17120*/  R2UR UR5, R5 ;  /* 0x00000000050572ca */ /* 0x000fc400000e0000 */
[----:B------:R-:W-:Y:S01]  /*17130*/  R2UR UR10, R227 ;  /* 0x00000000e30a72ca */ /* 0x000fe200000e0000 */
[----:B------:R0:W5:Y:S01]  /*17140*/  LDL.LU.64 R4, [R1+0xc0] ;  /* 0x0000c00001047983 */ /* 0x0001620000300a00 */
[----:B------:R-:W-:Y:S02]  /*17150*/  WARPGROUP.DEPBAR.LE gsb0, 0x0 ;  /* 0x00008000000079c5 */ /* 0x000fe40000010000 */
[----:B------:R-:W-:-:S07]  /*17160*/  WARPGROUP.ARRIVE ;  /* 0x00000000000079c5 */ /* 0x000fce0000000000 */
[----:B------:R-:W-:Y:S01]  /*17170*/  HGMMA.64x64x16.F32.BF16 R152, gdesc[UR4], R152, gsb0 ;  /* 0x00e00000049879f0 */ /* 0x000fe20008001898 */
[----:B---3--:R-:W-:Y:S02]  /*17180*/  R2UR UR8, R2 ;  /* 0x00000000020872ca */ /* 0x008fe400000e0000 */
[----:B------:R-:W-:Y:S02]  /*17190*/  R2UR UR9, R3 ;  /* 0x00000000030972ca */ /* 0x000fe400000e0000 */
[----:B------:R-:W-:Y:S01]  /*171a0*/  R2UR UR16, R216 ;  /* 0x00000000d81072ca */ /* 0x000fe200000e0000 */
[----:B------:R0:W5:Y:S01]  /*171b0*/  LDL.LU.64 R2, [R1+0xb8] ;  /* 0x0000b80001027983 */ /* 0x0001620000300a00 */
[----:B------:R-:W-:Y:S01]  /*171c0*/  R2UR UR11, R0 ;  /* 0x00000000000b72ca */ /* 0x000fe200000e0000 */
[----:B------:R-:W-:Y:S02]  /*171d0*/  WARPGROUP.DEPBAR.LE gsb0, 0x0 ;  /* 0x00008000000079c5 */ /* 0x000fe40000010000 */
[----:B------:R-:W-:-:S10]  /*171e0*/  WARPGROUP.ARRIVE ;  /* 0x00000000000079c5 */ /* 0x000fd40000000000 */
[----:B------:R-:W-:Y:S01]  /*171f0*/  HGMMA.64x64x16.F32.BF16 R152, gdesc[UR8], R152, gsb0 ;  /* 0x00e00000089879f0 */ /* 0x000fe20008001898 */
[----:B------:R-:W-:Y:S02]  /*17200*/  R2UR UR12, R12 ;  /* 0x000000000c0c72ca */ /* 0x000fe400000e0000 */
[----:B------:R-:W-:Y:S01]  /*17210*/  R2UR UR13, R13 ;  /* 0x000000000d0d72ca */ /* 0x000fe200000e0000 */
[----:B------:R-:W-:Y:S02]  /*17220*/  WARPGROUP.DEPBAR.LE gsb0, 0x0 ;  /* 0x00008000000079c5 */ /* 0x000fe40000010000 */
[----:B------:R-:W-:-:S10]  /*17230*/  WARPGROUP.ARRIVE ;  /* 0x00000000000079c5 */ /* 0x000fd40000000000 */
[----:B------:R-:W-:Y:S01]  /*17240*/  HGMMA.64x64x16.F32.BF16 R152, gdesc[UR12], R152, gsb0 ;  /* 0x00e000000c9879f0 */ /* 0x000fe20008001898 */
[----:B------:R-:W-:Y:S02]  /*17250*/  R2UR UR17, R217 ;  /* 0x00000000d91172ca */ /* 0x000fe400000e0000 */
[----:B------:R-:W-:Y:S02]  /*17260*/  WARPGROUP.DEPBAR.LE gsb0, 0x0 ;  /* 0x00008000000079c5 */ /* 0x000fe40000010000 */
[----:B------:R-:W-:-:S09]  /*17270*/  WARPGROUP.ARRIVE ;  /* 0x00000000000079c5 */ /* 0x000fd20000000000 */
[----:B------:R-:W-:Y:S01]  /*17280*/  HGMMA.64x64x16.F32.BF16 R152, gdesc[UR16], R152, gsb0 ;  /* 0x00e00000109879f0 */ /* 0x000fe20008001898 */
[----:B------:R-:W-:Y:S02]  /*17290*/  R2UR UR20, R214 ;  /* 0x00000000d61472ca */ /* 0x000fe400000e0000 */
        /* <DEDUP_REMOVED lines=52> */
.L_x_1776:
[----:B------:R-:W-:Y:S01]  /*175e0*/  SHF.L.U32 R0, R203, 0x1f, RZ ;  /* 0x0000001fcb007819 */ /* 0x000fe200000006ff */
[----:B------:R-:W-:-:S04]  /*175f0*/  IMAD R203, R202, 0x8, R18 ;  /* 0x00000008cacb7824 */ /* 0x000fc800078e0212 */
[----:B------:R0:W1:Y:S01]  /*17600*/  SYNCS.PHASECHK.TRANS64.TRYWAIT P1, [R203+URZ+0x30850], R0 ;  /* 0x03085000cb0075a7 */ /* 0x000062000802017f */
[----:B------:R-:W-:Y:S05]  /*17610*/  @!P0 BRA `(.L_x_1777) ;  /* 0x0000000000048947 */ /* 0x000fea0003800000 */
[----:B------:R-:W-:Y:S01]  /*17620*/  BPT.TRAP 0x1 ;  /* 0x000000040000795c */ /* 0x000fe20000300000 */
.L_x_1777:
[----:B------:R-:W-:Y:S04]  /*17630*/  BSSY B2, `(.L_x_1778) ;  /* 0x0000004000027945 */ /* 0x000fe80003800000 */
[----:B-1----:R-:W-:Y:S05]  /*17640*/  @P1 BRA `(.L_x_1779) ;  /* 0x0000000000081947 */ /* 0x002fea0003800000 */
[----:B------:R-:W1:Y:S02]  /*17650*/  SYNCS.PHASECHK.TRANS64.TRYWAIT P1, [R203+URZ+0x30850], R0 ;  /* 0x03085000cb0075a7 */ /* 0x000e64000802017f */
[----:B-1----:R-:W-:Y:S05]  /*17660*/  @!P1 BRA `(.L_x_1780) ;  /* 0x0000014c00709947 */ /* 0x002fea0003800000 */
.L_x_1779:
[----:B------:R-:W-:Y:S05]  /*17670*/  BSYNC B2 ;  /* 0x0000000000027941 */ /* 0x000fea0003800000 */
.L_x_1778:
[----:B01----:R-:W-:Y:S01]  /*17680*/  VIADD R0, R18, 0x400 ;  /* 0x0000040012007836 */ /* 0x003fe20000000000 */
[----:B------:R-:W-:Y:S01]  /*17690*/  WARPGROUP.ARRIVE ;  /* 0x00000000000079c5 */ /* 0x000fe20000000000 */
[----:B------:R-:W-:-:S03]  /*176a0*/  IMAD.MOV.U32 R13, RZ, RZ, 0x40000040 ;  /* 0x40000040ff0d7424 */ /* 0x000fc600078e00ff */
[----:B------:R-:W-:Y:S02]  /*176b0*/  SHF.R.U32.HI R0, RZ, 0x4, R0 ;  /* 0x00000004ff007819 */ /* 0x000fe40000011600 */
[----:B------:R-:W-:Y:S01]  /*176c0*/  R2UR UR7, R13 ;  /* 0x000000000d0772ca */ /* 0x000fe200000e0000 */
[----:B------:R-:W-:Y:S01]  /*176d0*/  IMAD.MOV.U32 R13, RZ, RZ, 0x40000040 ;  /* 0x40000040ff0d7424 */ /* 0x000fe200078e00ff */
[----:B------:R-:W-:-:S04]  /*176e0*/  LOP3.LUT R12, R0, 0x3fff, RZ, 0xc0, !PT ;  /* 0x00003fff000c7812 */ /* 0x000fc800078ec0ff */
[----:B------:R-:W-:-:S05]  /*176f0*/  LOP3.LUT R12, R12, 0x2000000, RZ, 0xfc, !PT ;  /* 0x020000000c0c7812 */ /* 0x000fca00078efcff */
[----:B------:R-:W-:-:S05]  /*17700*/  IMAD R12, R202, 0x800, R12 ;  /* 0x00000800ca0c7824 */ /* 0x000fca00078e020c */
[----:B------:R-:W-:-:S13]  /*17710*/  R2UR UR6, R12 ;  /* 0x000000000c0672ca */ /* 0x000fda00000e0000 */
[----:B------:R-:W-:Y:S03]  /*17720*/  HGMMA.64x256x16.F32.BF16 R24, R196, gdesc[UR4].tnspB, R24, gsb0 ;  /* 0x43e00004c4187df0 */ /* 0x000fe60008001818 */
[----:B------:R-:W-:Y:S02]  /*17730*/  WARPGROUP.DEPBAR.LE gsb0, 0x0 ;  /* 0x00008000000079c5 */ /* 0x000fe40000010000 */
[----:B------:R-:W-:Y:S01]  /*17740*/  VIADD R196, R12, 0x80 ;  /* 0x000000800cc47836 */ /* 0x000fe20000000000 */
[----:B------:R-:W-:Y:S01]  /*17750*/  WARPGROUP.ARRIVE ;  /* 0x00000000000079c5 */ /* 0x000fe20000000000 */
[----:B------:R-:W-:-:S03]  /*17760*/  IMAD.MOV.U32 R197, RZ, RZ, 0x40000040 ;  /* 0x40000040ffc57424 */ /* 0x000fc600078e00ff */
[----:B------:R-:W-:Y:S02]  /*17770*/  R2UR UR6, R196 ;  /* 0x00000000c40672ca */ /* 0x000fe400000e0000 */
[----:B------:R-:W-:-:S15]  /*17780*/  R2UR UR7, R197 ;  /* 0x00000000c50772ca */ /* 0x000fde00000e0000 */
[----:B------:R-:W-:-:S01]  /*17790*/  NOP ;  /* 0x0000000000007918 */ /* 0x000fc20000000000 */
[----:B------:R-:W-:Y:S03]  /*177a0*/  HGMMA.64x256x16.F32.BF16 R24, R192, gdesc[UR4].tnspB, R24, gsb0 ;  /* 0x43e00004c0187df0 */ /* 0x000fe60008001818 */
[----:B------:R-:W-:Y:S02]  /*177b0*/  WARPGROUP.DEPBAR.LE gsb0, 0x0 ;  /* 0x00008000000079c5 */ /* 0x000fe40000010000 */
[C---:B------:R-:W-:Y:S01]  /*177c0*/  VIADD R192, R12.reuse, 0x100 ;  /* 0x000001000cc07836 */ /* 0x040fe20000000000 */
[----:B------:R-:W-:Y:S01]  /*177d0*/  WARPGROUP.ARRIVE ;  /* 0x00000000000079c5 */ /* 0x000fe20000000000 */
[----:B------:R-:W-:Y:S02]  /*177e0*/  IMAD.MOV.U32 R193, RZ, RZ, 0x40000040 ;  /* 0x40000040ffc17424 */ /* 0x000fe400078e00ff */
[----:B------:R-:W-:Y:S01]  /*177f0*/  VIADD R12, R12, 0x180 ;  /* 0x000001800c0c7836 */ /* 0x000fe20000000000 */
[----:B------:R-:W-:-:S02]  /*17800*/  R2UR UR6, R192 ;  /* 0x00000000c00672ca */ /* 0x000fc400000e0000 */
[----:B------:R-:W-:-:S15]  /*17810*/  R2UR UR7, R193 ;  /* 0x00000000c10772ca */ /* 0x000fde00000e0000 */
[----:B------:R-:W-:-:S01]  /*17820*/  NOP ;  /* 0x0000000000007918 */ /* 0x000fc20000000000 */
        /* <DEDUP_REMOVED lines=10> */
.L_x_1781:
[----:B------:R-:W2:Y:S01]  /*178d0*/  LDL R12, [R1] ;  /* 0x00000000010c7983 */ /* 0x000ea20000100800 */
[----:B------:R-:W0:Y:S01]  /*178e0*/  LDC R13, c[0x0][0x448] ;  /* 0x00011200ff0d7b82 */ /* 0x000e220000000800 */
[----:B------:R-:W-:Y:S02]  /*178f0*/  ULDC UR5, c[0x0][0x9d8] ;  /* 0x0002760000057ab9 */ /* 0x000fe40000000800 */
[----:B------:R-:W3:Y:S04]  /*17900*/  LDL R184, [R1+0x48] ;  /* 0x0000480001b87983 */ /* 0x000ee80000100800 */
[----:B------:R-:W3:Y:S04]  /*17910*/  LDL R0, [R1+0x60] ;  /* 0x0000600001007983 */ /* 0x000ee80000100800 */
[----:B------:R-:W4:Y:S04]  /*17920*/  LDL R190, [R1+0x8] ;  /* 0x0000080001be7983 */ /* 0x000f280000100800 */
[----:B------:R-:W4:Y:S01]  /*17930*/  LDL R191, [R1+0xc] ;  /* 0x00000c0001bf7983 */ /* 0x000f220000100800 */
[----:B0-----:R-:W-:-:S13]  /*17940*/  ISETP.NE.AND P1, PT, R13, 0x1, PT ;  /* 0x000000010d00780c */ /* 0x001fda0003f25270 */
[----:B------:R-:W0:Y:S01]  /*17950*/  @P1 LDC R13, c[0x0][0x44c] ;  /* 0x00011300ff0d1b82 */ /* 0x000e220000000800 */
[----:B-----5:R-:W-:Y:S02]  /*17960*/  VIADD R2, R2, 0x30840 ;  /* 0x0003084002027836 */ /* 0x020fe40000000000 */
        /* <DEDUP_REMOVED lines=16> */
[----:B------:R-:W-:Y:S01]  /*17a70*/  LOP3.LUT P5, RZ, R22, 0x20, RZ, 0xc0, !PT ;  /* 0x0000002016ff7812 */ /* 0x000fe200078ac0ff */
        /* <DEDUP_REMOVED lines=16> */
[----:B--2---:R-:W-:-:S02]  /*17b80*/  R2UR UR4, R12 ;  /* 0x000000000c0472ca */ /* 0x004fc400000e0000 */
[----:B------:R-:W2:Y:S01]  /*17b90*/  @P1 LDC R12, c[0x0][0x450] ;  /* 0x00011400ff0c1b82 */ /* 0x000ea20000000800 */
[----:B---3--:R-:W-:-:S04]  /*17ba0*/  IMAD.IADD R0, R0, 0x1, R184 ;  /* 0x0000000100007824 */ /* 0x008fc800078e02b8 */
[----:B0-----:R-:W-:Y:S01]  /*17bb0*/  @P1 IMAD.HI.U32 R13, R0, R13, RZ ;  /* 0x0000000d000d1227 */ /* 0x001fe200078e00ff */
[----:B----4-:R-:W-:-:S03]  /*17bc0*/  PRMT R2, R190, 0x654, R2 ;  /* 0x00000654be027816 */ /* 0x010fc60000000002 */
[----:B------:R-:W-:Y:S01]  /*17bd0*/  FMUL.FTZ R184, R170, UR5 ;  /* 0x00000005aab87c20 */ /* 0x000fe20008410000 */
[----:B------:R0:W-:Y:S01]  /*17be0*/  SYNCS.ARRIVE.TRANS64.RED.A1T0 RZ, [R2+URZ], RZ ;  /* 0x000000ff02ff79a7 */ /* 0x0001e2000810043f */
[----:B------:R-:W-:Y:S01]  /*17bf0*/  FMUL.FTZ R170, R171, UR5 ;  /* 0x00000005abaa7c20 */ /* 0x000fe20008410000 */
[----:B--2---:R-:W-:Y:S01]  /*17c00*/  @P1 SHF.R.U32.HI R0, RZ, R12, R13 ;  /* 0x0000000cff001219 */ /* 0x004fe2000001160d */
[----:B0-----:R-:W-:Y:S02]  /*17c10*/  IMAD.SHL.U32 R2, R5, 0x40, RZ ;  /* 0x0000004005027824 */ /* 0x001fe400078e00ff */
        /* <DEDUP_REMOVED lines=13> */
[----:B------:R-:W-:Y:S01]  /*17cf0*/  IADD3 R160, -R2, 0x1, RZ ;  /* 0x0000000102a07810 */ /* 0x000fe20007ffe1ff */
[----:B------:R-:W-:Y:S01]  /*17d00*/  FMUL.FTZ R159, R161, UR5 ;  /* 0x00000005a19f7c20 */ /* 0x000fe20008410000 */
[----:B------:R-:W-:Y:S01]  /*17d10*/  FMUL.FTZ R180, R181, UR5 ;  /* 0x00000005b5b47c20 */ /* 0x000fe20008410000 */
[----:B------:R-:W2:Y:S01]  /*17d20*/  MUFU.TANH R12, R12 ;  /* 0x0000000c000c7308 */ /* 0x000ea20000002400 */
[----:B------:R-:W-:Y:S01]  /*17d30*/  ULDC UR5, c[0x0][0x9e0] ;  /* 0x0002780000057ab9 */ /* 0x000fe20000000800 */
[----:B------:R-:W-:-:S06]  /*17d40*/  IMAD R160, R191, -0x2, R160 ;  /* 0xfffffffebfa07824 */ /* 0x000fcc00078e02a0 */
[----:B------:R-:W3:Y:S01]  /*17d50*/  MUFU.TANH R152, R152 ;  /* 0x0000009800987308 */ /* 0x000ee20000002400 */
[----:B------:R-:W-:-:S07]  /*17d60*/  IADD3 R160, -R218, R160, R220 ;  /* 0x000000a0daa07210 */ /* 0x000fce0007ffe1dc */
        /* <DEDUP_REMOVED lines=12> */
[----:B------:R-:W1:Y:S08]  /*17e30*/  MUFU.TANH R179, R179 ;  /* 0x000000b300b37308 */ /* 0x000e700000002400 */
[----:B------:R-:W1:Y:S01]  /*17e40*/  MUFU.TANH R180, R180 ;  /* 0x000000b400b47308 */ /* 0x000e620000002400 */
[----:B------:R-:W-:-:S02]  /*17e50*/  VIADD R187, R160, UR5 ;  /* 0x00000005a0bb7c36 */ /* 0x000fc40008000000 */
[----:B------:R-:W-:Y:S02]  /*17e60*/  VIADD R183, R160, UR4 ;  /* 0x00000004a0b77c36 */ /* 0x000fe40008000000 */
[--C-:B0-----:R-:W-:Y:S02]  /*17e70*/  IMAD.IADD R182, R187, 0x1, R188.reuse ;  /* 0x00000001bbb67824 */ /* 0x101fe400078e02bc */
[----:B------:R-:W-:Y:S01]  /*17e80*/  IMAD.IADD R181, R183, 0x1, R188 ;  /* 0x00000001b7b57824 */ /* 0x000fe200078e02bc */
[----:B--234-:R-:W-:Y:S06]  /*17e90*/  @!P5 BRA `(.L_x_1782) ;  /* 0x000000000060d947 */ /* 0x01cfec0003800000 */
[----:B------:R-:W-:Y:S01]  /*17ea0*/  IADD3 R188, -R218, R220, R188 ;  /* 0x000000dcdabc7210 */ /* 0x000fe20007ffe1bc */
[----:B------:R-:W-:Y:S03]  /*17eb0*/  BSSY B2, `(.L_x_1783) ;  /* 0x0000012000027945 */ /* 0x000fe60003800000 */
        /* <DEDUP_REMOVED lines=11> */
.L_x_1784:
[----:B------:R-:W-:Y:S02]  /*17f70*/  ULDC UR4, c[0x0][0x9e4] ;  /* 0x0002790000047ab9 */ /* 0x000fe40000000800 */
[----:B------:R-:W-:-:S05]  /*17f80*/  IMAD.U32 R189, RZ, RZ, UR4 ;  /* 0x00000004ffbd7e24 */ /* 0x000fca000f8e00ff */
[----:B------:R-:W-:-:S13]  /*17f90*/  ISETP.NE.AND P1, PT, R189, 0x1, PT ;  /* 0x00000001bd00780c */ /* 0x000fda0003f25270 */
[----:B------:R-:W0:Y:S02]  /*17fa0*/  @P1 LDC.64 R160, c[0x0][0x9e8] ;  /* 0x00027a00ffa01b82 */ /* 0x000e240000000a00 */
[----:B0-----:R-:W-:-:S05]  /*17fb0*/  @P1 IMAD.HI.U32 R160, R188, R160, RZ ;  /* 0x000000a0bca01227 */ /* 0x001fca00078e00ff */
[----:B------:R-:W-:-:S07]  /*17fc0*/  @P1 SHF.R.U32.HI R188, RZ, R161, R160 ;  /* 0x000000a1ffbc1219 */ /* 0x000fce00000116a0 */
.L_x_1785:
[----:B------:R-:W-:Y:S05]  /*17fd0*/  BSYNC B2 ;  /* 0x0000000000027941 */ /* 0x000fea0003800000 */
.L_x_1783:
[----:B------:R-:W-:-:S04]  /*17fe0*/  IMAD R188, R188, R189, -R2 ;  /* 0x000000bdbcbc7224 */ /* 0x000fc800078e0a02 */
[----:B------:R-:W-:-:S05]  /*17ff0*/  IMAD R188, R191, -0x2, R188 ;  /* 0xfffffffebfbc7824 */ /* 0x000fca00078e02bc */
[----:B------:R-:W-:Y:S02]  /*18000*/  VIMNMX R181, R181, R188, !PT ;  /* 0x000000bcb5b57248 */ /* 0x000fe40007fe0100 */
[----:B------:R-:W-:-:S07]  /*18010*/  VIADDMNMX R182, R188, R189, R182, PT ;  /* 0x000000bdbcb67246 */ /* 0x000fce00038001b6 */
.L_x_1782:
[----:B------:R-:W-:Y:S01]  /*18020*/  ISETP.GT.AND P1, PT, R5, -0x1, PT ;  /* 0xffffffff0500780c */ /* 0x000fe20003f24270 */
[----:B------:R-:W0:Y:S03]  /*18030*/  SHFL.IDX PT, R0, R0, 0x1, 0x1c1f ;  /* 0x003c1f0000007f89 */ /* 0x000e2600000e0000 */
[C---:B------:R-:W-:Y:S02]  /*18040*/  ISETP.GT.AND P2, PT, R181.reuse, RZ, P1 ;  /* 0x000000ffb500720c */ /* 0x040fe40000f44270 */
[C---:B------:R-:W-:Y:S02]  /*18050*/  ISETP.GT.AND P4, PT, R181.reuse, 0x1, P1 ;  /* 0x00000001b500780c */ /* 0x040fe40000f84270 */
[----:B------:R-:W-:Y:S02]  /*18060*/  ISETP.LT.OR P3, PT, R182, 0x1, P2 ;  /* 0x00000001b600780c */ /* 0x000fe40001761670 */
[----:B------:R-:W-:-:S02]  /*18070*/  ISETP.GT.AND P2, PT, R181, 0x8, P1 ;  /* 0x00000008b500780c */ /* 0x000fc40000f44270 */
[----:B------:R-:W-:Y:S02]  /*18080*/  FSEL R12, R12, -INF , !P3 ;  /* 0xff8000000c0c7808 */ /* 0x000fe40005800000 */
[----:B------:R-:W-:Y:S02]  /*18090*/  ISETP.GT.AND P3, PT, R181, 0x9, P1 ;  /* 0x00000009b500780c */ /* 0x000fe40000f64270 */
[C---:B------:R-:W-:Y:S02]  /*180a0*/  ISETP.LT.OR P4, PT, R182.reuse, 0x2, P4 ;  /* 0x00000002b600780c */ /* 0x040fe40002781670 */
[C---:B------:R-:W-:Y:S02]  /*180b0*/  ISETP.LT.OR P2, PT, R182.reuse, 0x9, P2 ;  /* 0x00000009b600780c */ /* 0x040fe40001741670 */
[----:B------:R-:W-:Y:S02]  /*180c0*/  ISETP.LT.OR P3, PT, R182, 0xa, P3 ;  /* 0x0000000ab600780c */ /* 0x000fe40001f61670 */
[----:B------:R-:W-:-:S02]  /*180d0*/  FSEL R152, R152, -INF , !P4 ;  /* 0xff80000098987808 */ /* 0x000fc40006000000 */
[----:B------:R-:W-:Y:S01]  /*180e0*/  FSEL R160, R154, -INF , !P2 ;  /* 0xff8000009aa07808 */ /* 0x000fe20005000000 */
[--C-:B0-----:R-:W-:Y:S01]  /*180f0*/  IMAD.IADD R187, R187, 0x1, R0.reuse ;  /* 0x00000001bbbb7824 */ /* 0x101fe200078e0200 */
[----:B------:R-:W-:Y:S01]  /*18100*/  FSEL R161, R155, -INF , !P3 ;  /* 0xff8000009ba17808 */ /* 0x000fe20005800000 */
[----:B------:R-:W-:Y:S01]  /*18110*/  IMAD.IADD R183, R183, 0x1, R0 ;  /* 0x00000001b7b77824 */ /* 0x000fe200078e0200 */
[C---:B------:R-:W-:Y:S02]  /*18120*/  ISETP.GT.AND P4, PT, R181.reuse, 0x10, P1 ;  /* 0x00000010b500780c */ /* 0x040fe40000f84270 */
[C---:B------:R-:W-:Y:S02]  /*18130*/  ISETP.GT.AND P2, PT, R181.reuse, 0x11, P1 ;  /* 0x00000011b500780c */ /* 0x040fe40000f44270 */
[----:B------:R-:W-:Y:S02]  /*18140*/  ISETP.GT.AND P3, PT, R181, 0x18, P1 ;  /* 0x00000018b500780c */ /* 0x000fe40000f64270 */
[----:B------:R-:W-:-:S02]  /*18150*/  ISETP.LT.OR P4, PT, R182, 0x11, P4 ;  /* 0x00000011b600780c */ /* 0x000fc40002781670 */
[C---:B------:R-:W-:Y:S02]  /*18160*/  ISETP.LT.OR P2, PT, R182.reuse, 0x12, P2 ;  /* 0x00000012b600780c */ /* 0x040fe40001741670 */
[----:B------:R-:W-:Y:S02]  /*18170*/  ISETP.LT.OR P3, PT, R182, 0x19, P3 ;  /* 0x00000019b600780c */ /* 0x000fe40001f61670 */
[----:B------:R-:W-:Y:S02]  /*18180*/  FSEL R158, R158, -INF , !P4 ;  /* 0xff8000009e9e7808 */ /* 0x000fe40006000000 */
[----:B------:R-:W-:Y:S02]  /*18190*/  FSEL R159, R159, -INF , !P2 ;  /* 0xff8000009f9f7808 */ /* 0x000fe40005000000 */
[----:B------:R-:W-:Y:S02]  /*181a0*/  FSEL R164, R164, -INF , !P3 ;  /* 0xff800000a4a47808 */ /* 0x000fe40005800000 */
[----:B------:R-:W-:-:S02]  /*181b0*/  ISETP.GT.AND P4, PT, R181, 0x19, P1 ;  /* 0x00000019b500780c */ /* 0x000fc40000f84270 */
[C---:B------:R-:W-:Y:S02]  /*181c0*/  ISETP.GT.AND P2, PT, R181.reuse, 0x20, P1 ;  /* 0x00000020b500780c */ /* 0x040fe40000f44270 */
[----:B------:R-:W-:Y:S02]  /*181d0*/  ISETP.GT.AND P3, PT, R181, 0x21, P1 ;  /* 0x00000021b500780c */ /* 0x000fe40000f64270 */
[C---:B------:R-:W-:Y:S02]  /*181e0*/  ISETP.LT.OR P4, PT, R182.reuse, 0x1a, P4 ;  /* 0x0000001ab600780c */ /* 0x040fe40002781670 */
[C---:B------:R-:W-:Y:S02]  /*181f0*/  ISETP.LT.OR P2, PT, R182.reuse, 0x21, P2 ;  /* 0x00000021b600780c */ /* 0x040fe40001741670 */
[----:B------:R-:W-:Y:S02]  /*18200*/  ISETP.LT.OR P3, PT, R182, 0x22, P3 ;  /* 0x00000022b600780c */ /* 0x000fe40001f61670 */
[----:B------:R-:W-:-:S02]  /*18210*/  FSEL R165, R165, -INF , !P4 ;  /* 0xff800000a5a57808 */ /* 0x000fc40006000000 */
[----:B------:R-:W-:Y:S02]  /*18220*/  FSEL R168, R168, -INF , !P2 ;  /* 0xff800000a8a87808 */ /* 0x000fe40005000000 */
[----:B------:R-:W-:Y:S02]  /*18230*/  FSEL R169, R169, -INF , !P3 ;  /* 0xff800000a9a97808 */ /* 0x000fe40005800000 */
        /* <DEDUP_REMOVED lines=16> */
[----:B-1----:R-:W-:Y:S02]  /*18340*/  FSEL R179, R179, -INF , !P2 ;  /* 0xff800000b3b37808 */ /* 0x002fe40005000000 */
[----:B------:R-:W-:Y:S01]  /*18350*/  FSEL R180, R180, -INF , !P3 ;  /* 0xff800000b4b47808 */ /* 0x000fe20005800000 */
[----:B------:R-:W-:Y:S06]  /*18360*/  @!P5 BRA `(.L_x_1786) ;  /* 0x000000000060d947 */ /* 0x000fec0003800000 */
        /* <DEDUP_REMOVED lines=13> */
.L_x_1788:
[----:B------:R-:W-:Y:S02]  /*18440*/  ULDC UR4, c[0x0][0x9e4] ;  /* 0x0002790000047ab9 */ /* 0x000fe40000000800 */
[----:B------:R-:W-:-:S05]  /*18450*/  IMAD.U32 R181, RZ, RZ, UR4 ;  /* 0x00000004ffb57e24 */ /* 0x000fca000f8e00ff */
[----:B------:R-:W-:-:S13]  /*18460*/  ISETP.NE.AND P2, PT, R181, 0x1, PT ;  /* 0x00000001b500780c */ /* 0x000fda0003f45270 */
[----:B------:R-:W0:Y:S02]  /*18470*/  @P2 LDC.64 R154, c[0x0][0x9e8] ;  /* 0x00027a00ff9a2b82 */ /* 0x000e240000000a00 */
[----:B0-----:R-:W-:-:S05]  /*18480*/  @P2 IMAD.HI.U32 R154, R0, R154, RZ ;  /* 0x0000009a009a2227 */ /* 0x001fca00078e00ff */
[----:B------:R-:W-:-:S07]  /*18490*/  @P2 SHF.R.U32.HI R0, RZ, R155, R154 ;  /* 0x0000009bff002219 */ /* 0x000fce000001169a */
.L_x_1789:
[----:B------:R-:W-:Y:S05]  /*184a0*/  BSYNC B2 ;  /* 0x0000000000027941 */ /* 0x000fea0003800000 */
.L_x_1787:
[----:B------:R-:W-:-:S04]  /*184b0*/  IMAD R0, R0, R181, -R2 ;  /* 0x000000b500007224 */ /* 0x000fc800078e0a02 */
[----:B------:R-:W-:-:S05]  /*184c0*/  IMAD R0, R191, -0x2, R0 ;  /* 0xfffffffebf007824 */ /* 0x000fca00078e0200 */
[----:B------:R-:W-:Y:S02]  /*184d0*/  VIMNMX R183, R183, R0, !PT ;  /* 0x00000000b7b77248 */ /* 0x000fe40007fe0100 */
[----:B------:R-:W-:-:S07]  /*184e0*/  VIADDMNMX R187, R0, R181, R187, PT ;  /* 0x000000b500bb7246 */ /* 0x000fce00038001bb */
.L_x_1786:
[----:B------:R-:W-:Y:S01]  /*184f0*/  FMNMX.FTZ R2, R12, R4, !PT ;  /* 0x000000040c027209 */ /* 0x000fe20007810000 */
[----:B------:R-:W-:Y:S01]  /*18500*/  ULDC UR4, c[0x0][0x988] ;  /* 0x0002620000047ab9 */ /* 0x000fe20000000800 */
[----:B------:R-:W-:Y:S02]  /*18510*/  LOP3.LUT R22, R22, 0xffffdfff, RZ, 0xc0, !PT ;  /* 0xffffdfff16167812 */ /* 0x000fe400078ec0ff */
[----:B------:R-:W-:Y:S02]  /*18520*/  FMNMX.FTZ R2, R152, R2, !PT ;  /* 0x0000000298027209 */ /* 0x000fe40007810000 */
[C---:B------:R-:W-:Y:S02]  /*18530*/  ISETP.GT.AND P2, PT, R183.reuse, 0x1, P1 ;  /* 0x00000001b700780c */ /* 0x040fe40000f44270 */
[----:B------:R-:W-:Y:S02]  /*18540*/  FMNMX.FTZ R2, R160, R2, !PT ;  /* 0x00000002a0027209 */ /* 0x000fe40007810000 */
[----:B------:R-:W-:-:S02]  /*18550*/  ISETP.GT.AND P3, PT, R183, 0x8, P1 ;  /* 0x00000008b700780c */ /* 0x000fc40000f64270 */
[----:B------:R-:W-:Y:S02]  /*18560*/  FMNMX.FTZ R2, R161, R2, !PT ;  /* 0x00000002a1027209 */ /* 0x000fe40007810000 */
[----:B------:R-:W-:Y:S02]  /*18570*/  @P0 LOP3.LUT R22, R22, 0x2000, RZ, 0xfc, !PT ;  /* 0x0000200016160812 */ /* 0x000fe400078efcff */
[----:B------:R-:W-:Y:S02]  /*18580*/  FMNMX.FTZ R2, R158, R2, !PT ;  /* 0x000000029e027209 */ /* 0x000fe40007810000 */
[----:B------:R-:W-:Y:S02]  /*18590*/  ISETP.LT.OR P2, PT, R187, 0x2, P2 ;  /* 0x00000002bb00780c */ /* 0x000fe40001741670 */
[----:B------:R-:W-:Y:S02]  /*185a0*/  FMNMX.FTZ R2, R159, R2, !PT ;  /* 0x000000029f027209 */ /* 0x000fe40007810000 */
[----:B------:R-:W-:-:S02]  /*185b0*/  ISETP.LT.OR P3, PT, R187, 0x9, P3 ;  /* 0x00000009bb00780c */ /* 0x000fc40001f61670 */
[----:B------:R-:W-:Y:S02]  /*185c0*/  FMNMX.FTZ R2, R164, R2, !PT ;  /* 0x00000002a4027209 */ /* 0x000fe40007810000 */
[----:B------:R-:W-:Y:S02]  /*185d0*/  ISETP.GT.AND P0, PT, R183, 0x21, P1 ;  /* 0x00000021b700780c */ /* 0x000fe40000f04270 */
[----:B------:R-:W-:Y:S02]  /*185e0*/  FMNMX.FTZ R2, R165, R2, !PT ;  /* 0x00000002a5027209 */ /* 0x000fe40007810000 */
[----:B------:R-:W-:Y:S02]  /*185f0*/  FSEL R0, R153, -INF , !P2 ;  /* 0xff80000099007808 */ /* 0x000fe40005000000 */
[----:B------:R-:W-:Y:S02]  /*18600*/  FMNMX.FTZ R2, R168, R2, !PT ;  /* 0x00000002a8027209 */ /* 0x000fe40007810000 */
[----:B------:R-:W-:-:S02]  /*18610*/  FSEL R156, R156, -INF , !P3 ;  /* 0xff8000009c9c7808 */ /* 0x000fc40005800000 */
[----:B------:R-:W-:Y:S02]  /*18620*/  FMNMX.FTZ R2, R169, R2, !PT ;  /* 0x00000002a9027209 */ /* 0x000fe40007810000 */
[----:B------:R-:W-:Y:S02]  /*18630*/  ISETP.GT.AND P4, PT, R183, 0x9, P1 ;  /* 0x00000009b700780c */ /* 0x000fe40000f84270 */
[----:B------:R-:W-:Y:S02]  /*18640*/  FMNMX.FTZ R2, R185, R2, !PT ;  /* 0x00000002b9027209 */ /* 0x000fe40007810000 */
[C---:B------:R-:W-:Y:S02]  /*18650*/  ISETP.GT.AND P2, PT, R183.reuse, 0x10, P1 ;  /* 0x00000010b700780c */ /* 0x040fe40000f44270 */
[----:B------:R-:W-:Y:S02]  /*18660*/  FMNMX.FTZ R2, R186, R2, !PT ;  /* 0x00000002ba027209 */ /* 0x000fe40007810000 */
[----:B------:R-:W-:-:S02]  /*18670*/  ISETP.GT.AND P3, PT, R183, 0x11, P1 ;  /* 0x00000011b700780c */ /* 0x000fc40000f64270 */
[----:B------:R-:W-:Y:S02]  /*18680*/  FMNMX.FTZ R2, R175, R2, !PT ;  /* 0x00000002af027209 */ /* 0x000fe40007810000 */
[C---:B------:R-:W-:Y:S02]  /*18690*/  ISETP.LT.OR P4, PT, R187.reuse, 0xa, P4 ;  /* 0x0000000abb00780c */ /* 0x040fe40002781670 */
[----:B------:R-:W-:Y:S02]  /*186a0*/  FMNMX.FTZ R2, R176, R2, !PT ;  /* 0x00000002b0027209 */ /* 0x000fe40007810000 */
[----:B------:R-:W-:Y:S02]  /*186b0*/  ISETP.LT.OR P2, PT, R187, 0x11, P2 ;  /* 0x00000011bb00780c */ /* 0x000fe40001741670 */
[----:B------:R-:W-:Y:S02]  /*186c0*/  FMNMX.FTZ R2, R179, R2, !PT ;  /* 0x00000002b3027209 */ /* 0x000fe40007810000 */
[----:B------:R-:W-:-:S02]  /*186d0*/  ISETP.LT.OR P3, PT, R187, 0x12, P3 ;  /* 0x00000012bb00780c */ /* 0x000fc40001f61670 */
[----:B------:R-:W-:Y:S02]  /*186e0*/  FMNMX.FTZ R2, R180, R2, !PT ;  /* 0x00000002b4027209 */ /* 0x000fe40007810000 */
[----:B------:R-:W-:Y:S02]  /*186f0*/  LOP3.LUT R22, R22, 0xffff7fff, RZ, 0xc0, !PT ;  /* 0xffff7fff16167812 */ /* 0x000fe400078ec0ff */
[----:B------:R-:W-:Y:S01]  /*18700*/  FSEL R157, R157, -INF , !P4 ;  /* 0xff8000009d9d7808 */ /* 0x000fe20006000000 */
[----:B------:R-:W0:Y:S01]  /*18710*/  SHFL.BFLY PT, R153, R2, 0x2, 0x1f ;  /* 0x0c401f0002997f89 */ /* 0x000e2200000e0000 */
[----:B------:R-:W-:Y:S02]  /*18720*/  FSEL R162, R162, -INF , !P2 ;  /* 0xff800000a2a27808 */ /* 0x000fe40005000000 */
[----:B------:R-:W-:Y:S02]  /*18730*/  FSEL R163, R163, -INF , !P3 ;  /* 0xff800000a3a37808 */ /* 0x000fe40005800000 */
[----:B------:R-:W-:-:S02]  /*18740*/  ISETP.GT.AND P4, PT, R183, 0x18, P1 ;  /* 0x00000018b700780c */ /* 0x000fc40000f84270 */
[C---:B------:R-:W-:Y:S02]  /*18750*/  ISETP.GT.AND P2, PT, R183.reuse, 0x19, P1 ;  /* 0x00000019b700780c */ /* 0x040fe40000f44270 */
[C---:B------:R-:W-:Y:S02]  /*18760*/  ISETP.GT.AND P3, PT, R183.reuse, 0x20, P1 ;  /* 0x00000020b700780c */ /* 0x040fe40000f64270 */
[----:B------:R-:W-:Y:S02]  /*18770*/  @P0 LOP3.LUT R22, R22, 0x8000, RZ, 0xfc, !PT ;  /* 0x0000800016160812 */ /* 0x000fe400078efcff */
[----:B------:R-:W-:Y:S02]  /*18780*/  ISETP.GT.AND P0, PT, R183, RZ, P1 ;  /* 0x000000ffb700720c */ /* 0x000fe40000f04270 */
[C---:B------:R-:W-:Y:S02]  /*18790*/  ISETP.LT.OR P4, PT, R187.reuse, 0x19, P4 ;  /* 0x00000019bb00780c */ /* 0x040fe40002781670 */
[----:B------:R-:W-:-:S02]  /*187a0*/  ISETP.LT.OR P2, PT, R187, 0x1a, P2 ;  /* 0x0000001abb00780c */ /* 0x000fc40001741670 */
[----:B------:R-:W-:Y:S02]  /*187b0*/  ISETP.LT.OR P3, PT, R187, 0x21, P3 ;  /* 0x00000021bb00780c */ /* 0x000fe40001f61670 */
[----:B------:R-:W-:Y:S02]  /*187c0*/  FSEL R166, R166, -INF , !P4 ;  /* 0xff800000a6a67808 */ /* 0x000fe40006000000 */
[----:B------:R-:W-:Y:S02]  /*187d0*/  FSEL R167, R167, -INF , !P2 ;  /* 0xff800000a7a77808 */ /* 0x000fe40005000000 */
[----:B------:R-:W-:Y:S02]  /*187e0*/  FSEL R184, R184, -INF , !P3 ;  /* 0xff800000b8b87808 */ /* 0x000fe40005800000 */
[C---:B------:R-:W-:Y:S02]  /*187f0*/  ISETP.GT.AND P2, PT, R183.reuse, 0x28, P1 ;  /* 0x00000028b700780c */ /* 0x040fe40000f44270 */
[----:B------:R-:W-:-:S02]  /*18800*/  ISETP.GT.AND P3, PT, R183, 0x29, P1 ;  /* 0x00000029b700780c */ /* 0x000fc40000f64270 */
[C---:B------:R-:W-:Y:S02]  /*18810*/  ISETP.GT.AND P4, PT, R183.reuse, 0x30, P1 ;  /* 0x00000030b700780c */ /* 0x040fe40000f84270 */
[C---:B------:R-:W-:Y:S02]  /*18820*/  ISETP.GT.AND P5, PT, R183.reuse, 0x31, P1 ;  /* 0x00000031b700780c */ /* 0x040fe40000fa4270 */
[C---:B------:R-:W-:Y:S02]  /*18830*/  ISETP.GT.AND P6, PT, R183.reuse, 0x38, P1 ;  /* 0x00000038b700780c */ /* 0x040fe40000fc4270 */
[----:B------:R-:W-:Y:S02]  /*18840*/  LOP3.LUT R22, R22, 0xfffffff7, RZ, 0xc0, !PT ;  /* 0xfffffff716167812 */ /* 0x000fe400078ec0ff */
[----:B------:R-:W-:Y:S02]  /*18850*/  ISETP.GT.AND P1, PT, R183, 0x39, P1 ;  /* 0x00000039b700780c */ /* 0x000fe40000f24270 */
[----:B------:R-:W-:-:S02]  /*18860*/  @P0 LOP3.LUT R22, R22, 0x8, RZ, 0xfc, !PT ;  /* 0x0000000816160812 */ /* 0x000fc400078efcff */
[----:B0-----:R-:W-:Y:S02]  /*18870*/  FMNMX.FTZ R153, R2, R153, !PT ;  /* 0x0000009902997209 */ /* 0x001fe40007810000 */
[C---:B------:R-:W-:Y:S02]  /*18880*/  LOP3.LUT P0, RZ, R22.reuse, 0x8000, RZ, 0xc0, !PT ;  /* 0x0000800016ff7812 */ /* 0x040fe4000780c0ff */
[----:B------:R-:W-:Y:S01]  /*18890*/  LOP3.LUT R22, R22, 0xfffffffd, RZ, 0xc0, !PT ;  /* 0xfffffffd16167812 */ /* 0x000fe200078ec0ff */
[----:B------:R-:W0:Y:S01]  /*188a0*/  SHFL.BFLY PT, R2, R153, 0x1, 0x1f ;  /* 0x0c201f0099027f89 */ /* 0x000e2200000e0000 */
[C---:B------:R-:W-:Y:S02]  /*188b0*/  ISETP.LT.OR P0, PT, R187.reuse, 0x22, P0 ;  /* 0x00000022bb00780c */ /* 0x040fe40000701670 */
[----:B------:R-:W-:Y:S02]  /*188c0*/  ISETP.LT.OR P4, PT, R187, 0x31, P4 ;  /* 0x00000031bb00780c */ /* 0x000fe40002781670 */
[----:B------:R-:W-:-:S02]  /*188d0*/  @P1 LOP3.LUT R22, R22, 0x2, RZ, 0xfc, !PT ;  /* 0x0000000216161812 */ /* 0x000fc400078efcff */
[C---:B------:R-:W-:Y:S02]  /*188e0*/  ISETP.LT.OR P5, PT, R187.reuse, 0x32, P5 ;  /* 0x00000032bb00780c */ /* 0x040fe40002fa1670 */
[C---:B------:R-:W-:Y:S02]  /*188f0*/  LOP3.LUT P1, RZ, R22.reuse, 0x8, RZ, 0xc0, !PT ;  /* 0x0000000816ff7812 */ /* 0x040fe4000782c0ff */
[----:B------:R-:W-:Y:S02]  /*18900*/  LOP3.LUT R22, R22, 0xffffffef, RZ, 0xc0, !PT ;  /* 0xffffffef16167812 */ /* 0x000fe400078ec0ff */
[----:B------:R-:W-:Y:S02]  /*18910*/  ISETP.LT.OR P1, PT, R187, 0x1, P1 ;  /* 0x00000001bb00780c */ /* 0x000fe40000f21670 */
[----:B------:R-:W-:Y:S02]  /*18920*/  @P0 LOP3.LUT R22, R22, 0x10, RZ, 0xfc, !PT ;  /* 0x0000001016160812 */ /* 0x000fe400078efcff */
[----:B------:R-:W-:-:S02]  /*18930*/  FSEL R13, R13, -INF , !P1 ;  /* 0xff8000000d0d7808 */ /* 0x000fc40004800000 */
[----:B------:R-:W-:Y:S02]  /*18940*/  ISETP.LT.OR P0, PT, R187, 0x29, P2 ;  /* 0x00000029bb00780c */ /* 0x000fe40001701670 */
[----:B------:R-:W-:Y:S02]  /*18950*/  FMNMX.FTZ R155, R13, R3, !PT ;  /* 0x000000030d9b7209 */ /* 0x000fe40007810000 */
[----:B------:R-:W-:Y:S02]  /*18960*/  LOP3.LUT P2, RZ, R22, 0x2, RZ, 0xc0, !PT ;  /* 0x0000000216ff7812 */ /* 0x000fe4000784c0ff */
[----:B------:R-:W-:Y:S02]  /*18970*/  FMNMX.FTZ R155, R0, R155, !PT ;  /* 0x0000009b009b7209 */ /* 0x000fe40007810000 */
[----:B------:R-:W-:Y:S02]  /*18980*/  LOP3.LUT R22, R22, 0xfffffffb, RZ, 0xc0, !PT ;  /* 0xfffffffb16167812 */ /* 0x000fe400078ec0ff */
[----:B0-----:R-:W-:-:S02]  /*18990*/  FMNMX.FTZ R153, R153, R2, !PT ;  /* 0x0000000299997209 */ /* 0x001fc40007810000 */
[----:B------:R-:W-:Y:S02]  /*189a0*/  FMNMX.FTZ R155, R156, R155, !PT ;  /* 0x0000009b9c9b7209 */ /* 0x000fe40007810000 */
[----:B------:R-:W-:Y:S02]  /*189b0*/  @P0 LOP3.LUT R22, R22, 0x4, RZ, 0xfc, !PT ;  /* 0x0000000416160812 */ /* 0x000fe400078efcff */
[----:B------:R-:W-:Y:S02]  /*189c0*/  ISETP.LT.OR P0, PT, R187, 0x2a, P3 ;  /* 0x0000002abb00780c */ /* 0x000fe40001f01670 */
[----:B------:R-:W-:Y:S02]  /*189d0*/  FSETP.NEU.FTZ.AND P3, PT, R153, -INF , PT ;  /* 0xff8000009900780b */ /* 0x000fe40003f7d000 */
[----:B------:R-:W-:Y:S02]  /*189e0*/  FMNMX.FTZ R155, R157, R155, !PT ;  /* 0x0000009b9d9b7209 */ /* 0x000fe40007810000 */
[----:B------:R-:W-:-:S02]  /*189f0*/  FSEL R2, R153, RZ, P3 ;  /* 0x000000ff99027208 */ /* 0x000fc40001800000 */
[----:B------:R-:W-:Y:S02]  /*18a00*/  FMNMX.FTZ R155, R162, R155, !PT ;  /* 0x0000009ba29b7209 */ /* 0x000fe40007810000 */
[----:B------:R-:W-:Y:S01]  /*18a10*/  LOP3.LUT R22, R22, 0xffffbfff, RZ, 0xc0, !PT ;  /* 0xffffbfff16167812 */ /* 0x000fe200078ec0ff */
[----:B------:R-:W-:Y:S01]  /*18a20*/  FADD.FTZ R4, -R2, R4 ;  /* 0x0000000402047221 */ /* 0x000fe20000010100 */
[----:B------:R-:W-:Y:S01]  /*18a30*/  FMNMX.FTZ R155, R163, R155, !PT ;  /* 0x0000009ba39b7209 */ /* 0x000fe20007810000 */
[----:B------:R-:W-:Y:S01]  /*18a40*/  IMAD.U32 R2, RZ, RZ, UR4 ;  /* 0x00000004ff027e24 */ /* 0x000fe2000f8e00ff */
[----:B------:R-:W-:Y:S02]  /*18a50*/  @P0 LOP3.LUT R22, R22, 0x4000, RZ, 0xfc, !PT ;  /* 0x0000400016160812 */ /* 0x000fe400078efcff */
[----:B------:R-:W-:Y:S01]  /*18a60*/  FMNMX.FTZ R155, R166, R155, !PT ;  /* 0x0000009ba69b7209 */ /* 0x000fe20007810000 */
[----:B------:R-:W-:Y:S01]  /*18a70*/  FMUL.FTZ R154, R153, R2 ;  /* 0x00000002999a7220 */ /* 0x000fe20000410000 */
[----:B------:R-:W-:-:S02]  /*18a80*/  LOP3.LUT P0, RZ, R22, 0x10, RZ, 0xc0, !PT ;  /* 0x0000001016ff7812 */ /* 0x000fc4000780c0ff */
[----:B------:R-:W-:Y:S02]  /*18a90*/  FMNMX.FTZ R155, R167, R155, !PT ;  /* 0x0000009ba79b7209 */ /* 0x000fe40007810000 */
[----:B------:R-:W-:Y:S02]  /*18aa0*/  FSEL R154, R154, RZ, P3 ;  /* 0x000000ff9a9a7208 */ /* 0x000fe40001800000 */
[----:B------:R-:W-:Y:S02]  /*18ab0*/  LOP3.LUT P3, RZ, R22, 0x4, RZ, 0xc0, !PT ;  /* 0x0000000416ff7812 */ /* 0x000fe4000786c0ff */
[----:B------:R-:W-:Y:S01]  /*18ac0*/  FSEL R170, R170, -INF , !P0 ;  /* 0xff800000aaaa7808 */ /* 0x000fe20004000000 */
[-CC-:B------:R-:W-:Y:S01]  /*18ad0*/  FFMA.FTZ R12, R12, R2.reuse, -R154.reuse ;  /* 0x000000020c0c7223 */ /* 0x180fe2000001089a */
[----:B------:R-:W-:Y:S01]  /*18ae0*/  FMNMX.FTZ R155, R184, R155, !PT ;  /* 0x0000009bb89b7209 */ /* 0x000fe20007810000 */
[-CC-:B------:R-:W-:Y:S01]  /*18af0*/  FFMA.FTZ R152, R152, R2.reuse, -R154.reuse ;  /* 0x0000000298987223 */ /* 0x180fe2000001089a */
[----:B------:R-:W-:Y:S01]  /*18b00*/  LOP3.LUT P0, RZ, R22, 0x4000, RZ, 0xc0, !PT ;  /* 0x0000400016ff7812 */ /* 0x000fe2000780c0ff */
[-CC-:B------:R-:W-:Y:S01]  /*18b10*/  FFMA.FTZ R160, R160, R2.reuse, -R154.reuse ;  /* 0x00000002a0a07223 */ /* 0x180fe2000001089a */
[----:B------:R-:W-:Y:S01]  /*18b20*/  FSEL R171, R171, -INF , !P3 ;  /* 0xff800000abab7808 */ /* 0x000fe20005800000 */
[-CC-:B------:R-:W-:Y:S01]  /*18b30*/  FFMA.FTZ R161, R161, R2.reuse, -R154.reuse ;  /* 0x00000002a1a17223 */ /* 0x180fe2000001089a */
[----:B------:R-:W-:Y:S01]  /*18b40*/  FMNMX.FTZ R155, R170, R155, !PT ;  /* 0x0000009baa9b7209 */ /* 0x000fe20007810000 */
        /* <DEDUP_REMOVED lines=9> */
[----:B------:R-:W-:Y:S01]  /*18be0*/  ISETP.LT.OR P6, PT, R187, 0x39, P6 ;  /* 0x00000039bb00780c */ /* 0x000fe200037c1670 */
        /* <DEDUP_REMOVED lines=11> */
[----:B------:R-:W-:Y:S01]  /*18ca0*/  FSEL R178, R178, -INF , !P2 ;  /* 0xff800000b2b27808 */ /* 0x000fe20005000000 */
[----:B------:R-:W-:Y:S01]  /*18cb0*/  FFMA.FTZ R154, R180, R2, -R154 ;  /* 0x00000002b49a7223 */ /* 0x000fe2000001089a */
[----:B------:R-:W-:Y:S01]  /*18cc0*/  FMNMX.FTZ R155, R177, R155, !PT ;  /* 0x0000009bb19b7209 */ /* 0x000fe20007810000 */
[----:B------:R-:W-:Y:S01]  /*18cd0*/  MUFU.EX2 R196, R12 ;  /* 0x0000000c00c47308 */ /* 0x000fe20000000800 */
[----:B------:R-:W-:-:S02]  /*18ce0*/  LOP3.LUT P0, RZ, R22, 0x2000, RZ, 0xc0, !PT ;  /* 0x0000200016ff7812 */ /* 0x000fc4000780c0ff */
[----:B------:R-:W-:-:S05]  /*18cf0*/  FMNMX.FTZ R180, R178, R155, !PT ;  /* 0x0000009bb2b47209 */ /* 0x000fca0007810000 */
[----:B------:R-:W0:Y:S01]  /*18d00*/  SHFL.BFLY PT, R155, R180, 0x2, 0x1f ;  /* 0x0c401f00b49b7f89 */ /* 0x000e2200000e0000 */
[----:B------:R-:W-:Y:S08]  /*18d10*/  MUFU.EX2 R160, R160 ;  /* 0x000000a000a07308 */ /* 0x000ff00000000800 */
[----:B------:R-:W-:Y:S08]  /*18d20*/  MUFU.EX2 R161, R161 ;  /* 0x000000a100a17308 */ /* 0x000ff00000000800 */
[----:B------:R-:W-:Y:S01]  /*18d30*/  MUFU.EX2 R158, R158 ;  /* 0x0000009e009e7308 */ /* 0x000fe20000000800 */
[----:B0-----:R-:W-:-:S07]  /*18d40*/  FMNMX.FTZ R180, R180, R155, !PT ;  /* 0x0000009bb4b47209 */ /* 0x001fce0007810000 */
[----:B------:R-:W-:Y:S01]  /*18d50*/  MUFU.EX2 R159, R159 ;  /* 0x0000009f009f7308 */ /* 0x000fe20000000800 */
[----:B------:R-:W0:Y:S07]  /*18d60*/  SHFL.BFLY PT, R181, R180, 0x1, 0x1f ;  /* 0x0c201f00b4b57f89 */ /* 0x000e2e00000e0000 */
[----:B------:R0:W-:Y:S08]  /*18d70*/  MUFU.EX2 R155, R152 ;  /* 0x00000098009b7308 */ /* 0x0001f00000000800 */
[----:B------:R-:W-:Y:S08]  /*18d80*/  MUFU.EX2 R164, R164 ;  /* 0x000000a400a47308 */ /* 0x000ff00000000800 */
[----:B------:R-:W-:Y:S01]  /*18d90*/  MUFU.EX2 R165, R165 ;  /* 0x000000a500a57308 */ /* 0x000fe20000000800 */
[----:B0-----:R-:W-:Y:S01]  /*18da0*/  FMNMX.FTZ R152, R180, R181, !PT ;  /* 0x000000b5b4987209 */ /* 0x001fe20007810000 */
[----:B------:R-:W-:-:S03]  /*18db0*/  FMUL.FTZ R180, R4, R2 ;  /* 0x0000000204b47220 */ /* 0x000fc60000410000 */
[----:B------:R-:W-:-:S03]  /*18dc0*/  FSETP.NEU.FTZ.AND P1, PT, R152, -INF , PT ;  /* 0xff8000009800780b */ /* 0x000fc60003f3d000 */
[----:B------:R-:W-:Y:S01]  /*18dd0*/  MUFU.EX2 R168, R168 ;  /* 0x000000a800a87308 */ /* 0x000fe20000000800 */
[----:B------:R-:W-:-:S05]  /*18de0*/  FSEL R12, R152, RZ, P1 ;  /* 0x000000ff980c7208 */ /* 0x000fca0000800000 */
[----:B------:R-:W-:Y:S01]  /*18df0*/  FADD.FTZ R3, -R12, R3 ;  /* 0x000000030c037221 */ /* 0x000fe20000010100 */
[-C--:B------:R-:W-:Y:S01]  /*18e00*/  FMUL.FTZ R12, R152, R2.reuse ;  /* 0x00000002980c7220 */ /* 0x080fe20000410000 */
[----:B------:R-:W-:Y:S02]  /*18e10*/  MUFU.EX2 R169, R169 ;  /* 0x000000a900a97308 */ /* 0x000fe40000000800 */
[----:B------:R-:W-:Y:S02]  /*18e20*/  FMUL.FTZ R3, R3, R2 ;  /* 0x0000000203037220 */ /* 0x000fe40000410000 */
[----:B------:R-:W-:-:S04]  /*18e30*/  FSEL R4, R12, RZ, P1 ;  /* 0x000000ff0c047208 */ /* 0x000fc80000800000 */
[----:B------:R-:W0:Y:S01]  /*18e40*/  MUFU.EX2 R12, R180 ;  /* 0x000000b4000c7308 */ /* 0x000e220000000800 */
[-CC-:B------:R-:W-:Y:S01]  /*18e50*/  FFMA.FTZ R13, R13, R2.reuse, -R4.reuse ;  /* 0x000000020d0d7223 */ /* 0x180fe20000010804 */
        /* <DEDUP_REMOVED lines=13> */
[-C--:B------:R-:W-:Y:S01]  /*18f30*/  FFMA.FTZ R174, R174, R2.reuse, -R4 ;  /* 0x00000002aeae7223 */ /* 0x080fe20000010804 */
[----:B------:R-:W-:Y:S01]  /*18f40*/  MUFU.EX2 R13, R13 ;  /* 0x0000000d000d7308 */ /* 0x000fe20000000800 */
[----:B0-----:R-:W-:Y:S01]  /*18f50*/  FFMA.FTZ R223, R12, R223, R196 ;  /* 0x000000df0cdf7223 */ /* 0x001fe200000100c4 */
[-CC-:B------:R-:W-:Y:S01]  /*18f60*/  FFMA.FTZ R177, R177, R2.reuse, -R4.reuse ;  /* 0x00000002b1b17223 */ /* 0x180fe20000010804 */
[----:B------:R-:W-:-:S05]  /*18f70*/  FFMA.FTZ R4, R178, R2, -R4 ;  /* 0x00000002b2047223 */ /* 0x000fca0000010804 */
[----:B------:R0:W1:Y:S08]  /*18f80*/  MUFU.EX2 R0, R3 ;  /* 0x0000000300007308 */ /* 0x0000700000000800 */
[----:B------:R-:W2:Y:S01]  /*18f90*/  MUFU.EX2 R156, R156 ;  /* 0x0000009c009c7308 */ /* 0x000ea20000000800 */
[----:B0-----:R-:W-:-:S04]  /*18fa0*/  FADD.FTZ R3, R155, R223 ;  /* 0x000000df9b037221 */ /* 0x001fc80000010000 */
[----:B------:R-:W-:-:S03]  /*18fb0*/  FADD.FTZ R3, R160, R3 ;  /* 0x00000003a0037221 */ /* 0x000fc60000010000 */
[----:B------:R-:W0:Y:S01]  /*18fc0*/  MUFU.EX2 R157, R157 ;  /* 0x0000009d009d7308 */ /* 0x000e220000000800 */
[----:B-1----:R-:W-:Y:S01]  /*18fd0*/  FFMA.FTZ R221, R0, R221, R13 ;  /* 0x000000dd00dd7223 */ /* 0x002fe2000001000d */
[----:B------:R-:W-:-:S03]  /*18fe0*/  FADD.FTZ R3, R161, R3 ;  /* 0x00000003a1037221 */ /* 0x000fc60000010000 */
[----:B------:R-:W-:Y:S01]  /*18ff0*/  FADD.FTZ R178, R197, R221 ;  /* 0x000000ddc5b27221 */ /* 0x000fe20000010000 */
[----:B------:R-:W-:Y:S02]  /*19000*/  FADD.FTZ R3, R158, R3 ;  /* 0x000000039e037221 */ /* 0x000fe40000010000 */
[----:B------:R-:W1:Y:S01]  /*19010*/  MUFU.EX2 R162, R162 ;  /* 0x000000a200a27308 */ /* 0x000e620000000800 */
[----:B--2---:R-:W-:Y:S01]  /*19020*/  FADD.FTZ R178, R156, R178 ;  /* 0x000000b29cb27221 */ /* 0x004fe20000010000 */
[----:B------:R-:W-:-:S04]  /*19030*/  FADD.FTZ R3, R159, R3 ;  /* 0x000000039f037221 */ /* 0x000fc80000010000 */
[----:B------:R-:W-:Y:S02]  /*19040*/  FADD.FTZ R3, R164, R3 ;  /* 0x00000003a4037221 */ /* 0x000fe40000010000 */
[----:B------:R-:W2:Y:S01]  /*19050*/  MUFU.EX2 R163, R163 ;  /* 0x000000a300a37308 */ /* 0x000ea20000000800 */
[----:B0-----:R-:W-:Y:S01]  /*19060*/  FADD.FTZ R178, R157, R178 ;  /* 0x000000b29db27221 */ /* 0x001fe20000010000 */
[----:B------:R-:W-:-:S04]  /*19070*/  FADD.FTZ R3, R165, R3 ;  /* 0x00000003a5037221 */ /* 0x000fc80000010000 */
[----:B------:R-:W-:Y:S02]  /*19080*/  FADD.FTZ R3, R168, R3 ;  /* 0x00000003a8037221 */ /* 0x000fe40000010000 */
[----:B------:R-:W0:Y:S01]  /*19090*/  MUFU.EX2 R166, R166 ;  /* 0x000000a600a67308 */ /* 0x000e220000000800 */
[----:B-1----:R-:W-:Y:S01]  /*190a0*/  FADD.FTZ R178, R162, R178 ;  /* 0x000000b2a2b27221 */ /* 0x002fe20000010000 */
[----:B------:R-:W-:-:S06]  /*190b0*/  FADD.FTZ R3, R169, R3 ;  /* 0x00000003a9037221 */ /* 0x000fcc0000010000 */
        /* <DEDUP_REMOVED lines=34> */
.L_x_1790:
[----:B------:R-:W2:Y:S01]  /*192e0*/  LDL R3, [R1+0x14] ;  /* 0x0000140001037983 */ /* 0x000ea20000100800 */
[----:B------:R-:W-:Y:S01]  /*192f0*/  VIADD R203, R203, 0x30860 ;  /* 0x00030860cbcb7836 */ /* 0x000fe20000000000 */
[----:B------:R-:W-:Y:S01]  /*19300*/  F2FP.BF16.F32.PACK_AB R189, R170, R184 ;  /* 0x000000b8aabd723e */ /* 0x000fe200000010ff */
[----:B------:R-:W-:Y:S01]  /*19310*/  IMAD.MOV.U32 R202, RZ, RZ, R222 ;  /* 0x000000ffffca7224 */ /* 0x000fe200078e00de */
[----:B------:R-:W-:Y:S01]  /*19320*/  F2FP.BF16.F32.PACK_AB R187, R4, R177 ;  /* 0x000000b104bb723e */ /* 0x000fe200000010ff */
[----:B------:R-:W-:Y:S01]  /*19330*/  IMAD.MOV.U32 R4, RZ, RZ, R153 ;  /* 0x000000ffff047224 */ /* 0x000fe200078e0099 */
[----:B------:R-:W-:Y:S02]  /*19340*/  PRMT R203, R190, 0x654, R203 ;  /* 0x00000654becb7816 */ /* 0x000fe400000000cb */
[----:B------:R-:W-:Y:S02]  /*19350*/  F2FP.BF16.F32.PACK_AB R190, R186, R185 ;  /* 0x000000b9babe723e */ /* 0x000fe400000010ff */
[----:B------:R0:W-:Y:S01]  /*19360*/  SYNCS.ARRIVE.TRANS64.RED.A1T0 RZ, [R203+URZ], RZ ;  /* 0x000000ffcbff79a7 */ /* 0x0001e2000810043f */
[----:B------:R-:W-:-:S02]  /*19370*/  F2FP.BF16.F32.PACK_AB R196, R155, R196 ;  /* 0x000000c49bc4723e */ /* 0x000fc400000010ff */
[----:B------:R-:W-:Y:S02]  /*19380*/  F2FP.BF16.F32.PACK_AB R197, R197, R13 ;  /* 0x0000000dc5c5723e */ /* 0x000fe400000010ff */
[----:B------:R-:W-:Y:S02]  /*19390*/  F2FP.BF16.F32.PACK_AB R198, R161, R160 ;  /* 0x000000a0a1c6723e */ /* 0x000fe400000010ff */
[----:B------:R-:W-:Y:S01]  /*193a0*/  F2FP.BF16.F32.PACK_AB R199, R157, R156 ;  /* 0x0000009c9dc7723e */ /* 0x000fe200000010ff */
[----:B0-----:R-:W-:Y:S01]  /*193b0*/  IMAD.MOV.U32 R203, RZ, RZ, R226 ;  /* 0x000000ffffcb7224 */ /* 0x001fe200078e00e2 */
        /* <DEDUP_REMOVED lines=9> */
[C---:B--2---:R-:W-:Y:S01]  /*19450*/  ISETP.GT.AND P1, PT, R5.reuse, R3, PT ;  /* 0x000000030500720c */ /* 0x044fe20003f24270 */
[----:B------:R-:W-:Y:S02]  /*19460*/  VIADD R5, R5, 0xffffffff ;  /* 0xffffffff05057836 */ /* 0x000fe40000000000 */
[----:B------:R-:W-:-:S10]  /*19470*/  IMAD.MOV.U32 R3, RZ, RZ, R152 ;  /* 0x000000ffff037224 */ /* 0x000fd400078e0098 */
[----:B------:R-:W-:Y:S05]  /*19480*/  @P1 BRA `(.L_x_1791) ;  /* 0xffffffcc009c1947 */ /* 0x000fea000383ffff */
[----:B------:R-:W-:Y:S05]  /*19490*/  BSYNC B0 ;  /* 0x0000000000007941 */ /* 0x000fea0003800000 */
.L_x_1770:
[----:B------:R-:W-:Y:S02]  /*194a0*/  IMAD.MOV.U32 R3, RZ, RZ, R152 ;  /* 0x000000ffff037224 */ /* 0x000fe400078e0098 */
[----:B------:R-:W-:Y:S02]  /*194b0*/  IMAD.MOV.U32 R4, RZ, RZ, R153 ;  /* 0x000000ffff047224 */ /* 0x000fe400078e0099 */
[----:B------:R-:W-:Y:S02]  /*194c0*/  IMAD.MOV.U32 R202, RZ, RZ, R222 ;  /* 0x000000ffffca7224 */ /* 0x000fe400078e00de */
[----:B------:R-:W-:-:S07]  /*194d0*/  IMAD.MOV.U32 R203, RZ, RZ, R226 ;  /* 0x000000ffffcb7224 */ /* 0x000fce00078e00e2 */
.L_x_1769:
[----:B------:R-:W-:Y:S05]  /*194e0*/  BSYNC B1 ;  /* 0x0000000000017941 */ /* 0x000fea0003800000 */
.L_x_1768:
[----:B------:R-:W2:Y:S01]  /*194f0*/  LDL R152, [R1+0x48] ;  /* 0x0000480001987983 */ /* 0x000ea20000100800 */
[----:B------:R-:W0:Y:S01]  /*19500*/  LDC R13, c[0x0][0x448] ;  /* 0x00011200ff0d7b82 */ /* 0x000e220000000800 */
[----:B------:R-:W-:Y:S01]  /*19510*/  LOP3.LUT R22, R22, 0xffffffdf, RZ, 0xc0, !PT ;  /* 0xffffffdf16167812 */ /* 0x000fe200078ec0ff */
[----:B------:R-:W-:-:S06]  /*19520*/  ULDC UR4, c[0x0][0x9dc] ;  /* 0x0002770000047ab9 */ /* 0x000fcc0000000800 */
[----:B------:R-:W1:Y:S01]  /*19530*/  LDC R155, c[0x0][0x9e4] ;  /* 0x00027900ff9b7b82 */ /* 0x000e620000000800 */
[----:B0-----:R-:W-:-:S13]  /*19540*/  ISETP.NE.AND P1, PT, R13, 0x1, PT ;  /* 0x000000010d00780c */ /* 0x001fda0003f25270 */
[----:B------:R-:W0:Y:S01]  /*19550*/  @P1 LDC R153, c[0x0][0x44c] ;  /* 0x00011300ff991b82 */ /* 0x000e220000000800 */
[----:B------:R-:W-:-:S04]  /*19560*/  @P1 LOP3.LUT R22, R22, 0x20, RZ, 0xfc, !PT ;  /* 0x0000002016161812 */ /* 0x000fc800078efcff */
[----:B------:R-:W-:-:S03]  /*19570*/  LOP3.LUT R22, R22, 0xffffffbf, RZ, 0xc0, !PT ;  /* 0xffffffbf16167812 */ /* 0x000fc600078ec0ff */
[----:B------:R-:W3:Y:S01]  /*19580*/  @P1 LDC R13, c[0x0][0x450] ;  /* 0x00011400ff0d1b82 */ /* 0x000ee20000000800 */
[----:B--2---:R-:W-:-:S04]  /*19590*/  VIADD R152, R152, 0x7f ;  /* 0x0000007f98987836 */ /* 0x004fc80000000000 */
[----:B0-----:R-:W-:-:S05]  /*195a0*/  @P1 IMAD.HI.U32 R153, R152, R153, RZ ;  /* 0x0000009998991227 */ /* 0x001fca00078e00ff */
[----:B---3--:R-:W-:Y:S02]  /*195b0*/  @P1 SHF.R.U32.HI R152, RZ, R13, R153 ;  /* 0x0000000dff981219 */ /* 0x008fe40000011699 */
[----:B-1----:R-:W-:Y:S02]  /*195c0*/  ISETP.GE.AND P1, PT, R155, 0x1, PT ;  /* 0x000000019b00780c */ /* 0x002fe40003f26270 */
[----:B------:R-:W-:-:S05]  /*195d0*/  IADD3 R13, R220, 0x1, -R218 ;  /* 0x00000001dc0d7810 */ /* 0x000fca0007ffe8da */
[----:B------:R-:W-:-:S04]  /*195e0*/  IMAD.IADD R152, R13, 0x1, R152 ;  /* 0x000000010d987824 */ /* 0x000fc800078e0298 */
[----:B------:R-:W-:Y:S02]  /*195f0*/  VIADD R13, R152, -UR4 ;  /* 0x80000004980d7c36 */ /* 0x000fe40008000000 */
[----:B------:R-:W-:Y:S01]  /*19600*/  @P1 LOP3.LUT R22, R22, 0x40, RZ, 0xfc, !PT ;  /* 0x0000004016161812 */ /* 0x000fe200078efcff */
[----:B------:R-:W-:Y:S06]  /*19610*/  @!P1 BRA `(.L_x_1792) ;  /* 0x0000000000489947 */ /* 0x000fec0003800000 */
[----:B------:R-:W-:Y:S01]  /*19620*/  IMAD.MOV.U32 R154, RZ, RZ, R152 ;  /* 0x000000ffff9a7224 */ /* 0x000fe200078e0098 */
[----:B------:R-:W-:Y:S04]  /*19630*/  BSSY B0, `(.L_x_1793) ;  /* 0x000000e000007945 */ /* 0x000fe80003800000 */
        /* <DEDUP_REMOVED lines=9> */
.L_x_1794:
[----:B------:R-:W-:-:S13]  /*196d0*/  ISETP.NE.AND P1, PT, R155, 0x1, PT ;  /* 0x000000019b00780c */ /* 0x000fda0003f25270 */
[----:B------:R-:W0:Y:S02]  /*196e0*/  @P1 LDC.64 R152, c[0x0][0x9e8] ;  /* 0x00027a00ff981b82 */ /* 0x000e240000000a00 */
[----:B0-----:R-:W-:-:S05]  /*196f0*/  @P1 IMAD.HI.U32 R152, R154, R152, RZ ;  /* 0x000000989a981227 */ /* 0x001fca00078e00ff */
[----:B------:R-:W-:-:S07]  /*19700*/  @P1 SHF.R.U32.HI R154, RZ, R153, R152 ;  /* 0x00000099ff9a1219 */ /* 0x000fce0000011698 */
.L_x_1795:
[----:B------:R-:W-:Y:S05]  /*19710*/  BSYNC B0 ;  /* 0x0000000000007941 */ /* 0x000fea0003800000 */
.L_x_1793:
[----:B------:R-:W-:-:S05]  /*19720*/  IMAD R154, R154, R155, RZ ;  /* 0x0000009b9a9a7224 */ /* 0x000fca00078e02ff */
[----:B------:R-:W-:-:S07]  /*19730*/  VIMNMX R13, R13, R154, !PT ;  /* 0x0000009a0d0d7248 */ /* 0x000fce0007fe0100 */
.L_x_1792:
[----:B------:R-:W2:Y:S01]  /*19740*/  LDL R153, [R1+0x64] ;  /* 0x0000640001997983 */ /* 0x000ea20000100800 */
[----:B------:R-:W-:Y:S01]  /*19750*/  VIADD R13, R13, 0x3f ;  /* 0x0000003f0d0d7836 */ /* 0x000fe20000000000 */
[----:B------:R-:W-:Y:S04]  /*19760*/  BSSY B0, `(.L_x_1796) ;  /* 0x0000265000007945 */ /* 0x000fe80003800000 */
[----:B------:R-:W-:-:S04]  /*19770*/  SHF.R.S32.HI R152, RZ, 0x1f, R13 ;  /* 0x0000001fff987819 */ /* 0x000fc8000001140d */
[----:B------:R-:W-:-:S04]  /*19780*/  LEA.HI R152, R152, R13, RZ, 0x6 ;  /* 0x0000000d98987211 */ /* 0x000fc800078f30ff */
[----:B------:R-:W-:-:S04]  /*19790*/  SHF.R.S32.HI R152, RZ, 0x6, R152 ;  /* 0x00000006ff987819 */ /* 0x000fc80000011498 */
[----:B--2---:R-:W-:-:S04]  /*197a0*/  VIMNMX R153, R153, R152, !PT ;  /* 0x0000009899997248 */ /* 0x004fc80007fe0100 */
[----:B------:R-:W-:Y:S01]  /*197b0*/  ISETP.GE.AND P1, PT, R5, R153, PT ;  /* 0x000000990500720c */ /* 0x000fe20003f26270 */
[----:B------:R0:W-:-:S12]  /*197c0*/  STL [R1+0x44], R153 ;  /* 0x0000449901007387 */ /* 0x0001d80000100800 */
[----:B0-----:R-:W-:Y:S05]  /*197d0*/  @!P1 BRA `(.L_x_1797) ;  /* 0x0000002400749947 */ /* 0x001fea0003800000 */
[----:B------:R-:W-:Y:S01]  /*197e0*/  BSSY B1, `(.L_x_1798) ;  /* 0x000025b000017945 */ /* 0x000fe20003800000 */
[----:B------:R0:W-:Y:S01]  /*197f0*/  STL [R1+0x4], R5 ;  /* 0x0000040501007387 */ /* 0x0001e20000100800 */
[----:B------:R-:W-:Y:S02]  /*19800*/  IMAD.MOV.U32 R227, RZ, RZ, R3 ;  /* 0x000000ffffe37224 */ /* 0x000fe400078e0003 */
[----:B------:R-:W-:Y:S02]  /*19810*/  IMAD.MOV.U32 R226, RZ, RZ, R4 ;  /* 0x000000ffffe27224 */ /* 0x000fe400078e0004 */
[----:B------:R-:W-:Y:S02]  /*19820*/  IMAD.MOV.U32 R13, RZ, RZ, R203 ;  /* 0x000000ffff0d7224 */ /* 0x000fe400078e00cb */
[----:B0-----:R-:W-:-:S07]  /*19830*/  IMAD.MOV.U32 R5, RZ, RZ, R202 ;  /* 0x000000ffff057224 */ /* 0x001fce00078e00ca */
.L_x_1811:
[----:B------:R-:W-:-:S04]  /*19840*/  ISETP.NE.AND P1, PT, R5, 0x1, PT ;  /* 0x000000010500780c */ /* 0x000fc80003f25270 */
[----:B------:R-:W-:-:S04]  /*19850*/  SEL R203, RZ, 0x1, P1 ;  /* 0x00000001ffcb7807 */ /* 0x000fc80000800000 */
[----:B------:R-:W-:Y:S01]  /*19860*/  LOP3.LUT R203, R13, R203, RZ, 0x3c, !PT ;  /* 0x000000cb0dcb7212 */ /* 0x000fe200078e3cff */
[----:B0-----:R-:W-:Y:S06]  /*19870*/  @!P0 BRA `(.L_x_1799) ;  /* 0x0000000000048947 */ /* 0x001fec0003800000 */
[----:B------:R-:W-:Y:S01]  /*19880*/  BPT.TRAP 0x1 ;  /* 0x000000040000795c */ /* 0x000fe20000300000 */
.L_x_1799:
        /* <DEDUP_REMOVED lines=8> */
.L_x_1800:
        /* <DEDUP_REMOVED lines=8> */
.L_x_1802:
[----:B------:R-:W-:Y:S05]  /*19990*/  BSYNC B2 ;  /* 0x0000000000027941 */ /* 0x000fea0003800000 */
.L_x_1801:
[----:B------:R-:W-:Y:S04]  /*199a0*/  STL.64 [R1+0xd0], R22 ;  /* 0x0000d01601007387 */ /* 0x000fe80000100a00 */
[----:B------:R-:W-:Y:S04]  /*199b0*/  STL [R1+0xc8], R5 ;  /* 0x0000c80501007387 */ /* 0x000fe80000100800 */
[----:B------:R2:W-:Y:S04]  /*199c0*/  STL.64 [R1+0xc0], R18 ;  /* 0x0000c01201007387 */ /* 0x0005e80000100a00 */
[----:B--2---:R-:W2:Y:S04]  /*199d0*/  LDL.64 R18, [R1+0x30] ;  /* 0x0000300001127983 */ /* 0x004ea80000100a00 */
[----:B------:R3:W-:Y:S04]  /*199e0*/  STL.64 [R1+0xb8], R16 ;  /* 0x0000b81001007387 */ /* 0x0007e80000100a00 */
[----:B------:R-:W4:Y:S04]  /*199f0*/  LDL.64 R22, [R1+0x38] ;  /* 0x0000380001167983 */ /* 0x000f280000100a00 */
[----:B---3--:R-:W3:Y:S01]  /*19a00*/  LDL.64 R16, [R1+0x28] ;  /* 0x0000280001107983 */ /* 0x008ee20000100a00 */
[----:B01----:R-:W-:-:S02]  /*19a10*/  IMAD.MOV.U32 R2, RZ, RZ, R4 ;  /* 0x000000ffff027224 */ /* 0x003fc400078e0004 */
[----:B------:R-:W-:Y:S02]  /*19a20*/  VIADD R152, R4, 0x6 ;  /* 0x0000000604987836 */ /* 0x000fe40000000000 */
[----:B------:R-:W-:Y:S01]  /*19a30*/  IMAD.MOV.U32 R3, RZ, RZ, 0x40000040 ;  /* 0x40000040ff037424 */ /* 0x000fe200078e00ff */
[----:B------:R-:W-:Y:S01]  /*19a40*/  R2UR UR6, R2 ;  /* 0x00000000020672ca */ /* 0x000fe200000e0000 */
[----:B------:R-:W-:Y:S01]  /*19a50*/  IMAD.MOV.U32 R2, RZ, RZ, R154 ;  /* 0x000000ffff027224 */ /* 0x000fe200078e009a */
[----:B------:R-:W-:Y:S01]  /*19a60*/  R2UR UR10, R152 ;  /* 0x00000000980a72ca */ /* 0x000fe200000e0000 */
[C---:B------:R-:W-:Y:S01]  /*19a70*/  VIADD R154, R4.reuse, 0x204 ;  /* 0x00000204049a7836 */ /* 0x040fe20000000000 */
[----:B------:R-:W-:Y:S01]  /*19a80*/  R2UR UR5, R3 ;  /* 0x00000000030572ca */ /* 0x000fe200000e0000 */
[----:B------:R-:W-:Y:S01]  /*19a90*/  VIADD R152, R4, 0x202 ;  /* 0x0000020204987836 */ /* 0x000fe20000000000 */
[----:B------:R-:W-:Y:S01]  /*19aa0*/  R2UR UR4, R2 ;  /* 0x00000000020472ca */ /* 0x000fe200000e0000 */
[----:B------:R-:W-:Y:S01]  /*19ab0*/  IMAD.MOV.U32 R2, RZ, RZ, R153 ;  /* 0x000000ffff027224 */ /* 0x000fe200078e0099 */
[----:B------:R-:W-:Y:S01]  /*19ac0*/  R2UR UR22, R154 ;  /* 0x000000009a1672ca */ /* 0x000fe200000e0000 */
[----:B------:R-:W-:Y:S01]  /*19ad0*/  IMAD.MOV.U32 R153, RZ, RZ, 0x40000040 ;  /* 0x40000040ff997424 */ /* 0x000fe200078e00ff */
[----:B------:R-:W-:Y:S01]  /*19ae0*/  R2UR UR18, R152 ;  /* 0x00000000981272ca */ /* 0x000fe200000e0000 */
[----:B------:R-:W-:Y:S01]  /*19af0*/  VIADD R154, R4, 0x400 ;  /* 0x00000400049a7836 */ /* 0x000fe20000000000 */
[----:B------:R-:W-:Y:S01]  /*19b00*/  R2UR UR8, R2 ;  /* 0x00000000020872ca */ /* 0x000fe200000e0000 */
[C---:B------:R-:W-:Y:S01]  /*19b10*/  VIADD R2, R4.reuse, 0x200 ;  /* 0x0000020004027836 */ /* 0x040fe20000000000 */
[----:B------:R-:W-:Y:S01]  /*19b20*/  R2UR UR11, R153 ;  /* 0x00000000990b72ca */ /* 0x000fe200000e0000 */
[----:B------:R-:W-:Y:S01]  /*19b30*/  VIADD R152, R4, 0x402 ;  /* 0x0000040204987836 */ /* 0x000fe20000000000 */
[----:B------:R-:W-:Y:S01]  /*19b40*/  R2UR UR30, R154 ;  /* 0x000000009a1e72ca */ /* 0x000fe200000e0000 */
[----:B------:R-:W-:Y:S01]  /*19b50*/  VIADD R154, R4, 0x406 ;  /* 0x00000406049a7836 */ /* 0x000fe20000000000 */
[----:B------:R-:W-:Y:S01]  /*19b60*/  R2UR UR14, R2 ;  /* 0x00000000020e72ca */ /* 0x000fe200000e0000 */
[----:B------:R-:W-:Y:S01]  /*19b70*/  VIADD R2, R4, 0x206 ;  /* 0x0000020604027836 */ /* 0x000fe20000000000 */
[----:B------:R-:W-:Y:S01]  /*19b80*/  MOV R5, UR10 ;  /* 0x0000000a00057c02 */ /* 0x000fe20008000f00 */
[----:B------:R-:W-:Y:S01]  /*19b90*/  UMOV UR10, UR4 ;  /* 0x00000004000a7c82 */ /* 0x000fe20008000000 */
[----:B------:R-:W-:Y:S01]  /*19ba0*/  R2UR UR7, R3 ;  /* 0x00000000030772ca */ /* 0x000fe200000e0000 */
[----:B------:R-:W-:Y:S01]  /*19bb0*/  IMAD.MOV.U32 R155, RZ, RZ, 0x40000040 ;  /* 0x40000040ff9b7424 */ /* 0x000fe200078e00ff */
[----:B------:R-:W-:Y:S01]  /*19bc0*/  R2UR UR26, R2 ;  /* 0x00000000021a72ca */ /* 0x000fe200000e0000 */
[----:B------:R-:W-:Y:S01]  /*19bd0*/  VIADD R2, R4, 0x404 ;  /* 0x0000040404027836 */ /* 0x000fe20000000000 */
[----:B------:R-:W-:Y:S01]  /*19be0*/  R2UR UR34, R152 ;  /* 0x00000000982272ca */ /* 0x000fe200000e0000 */
[----:B------:R-:W-:Y:S01]  /*19bf0*/  VIADD R152, R4, 0x604 ;  /* 0x0000060404987836 */ /* 0x000fe20000000000 */
[----:B------:R-:W-:Y:S01]  /*19c00*/  MOV R156, UR11 ;  /* 0x0000000b009c7c02 */ /* 0x000fe20008000f00 */
[----:B------:R-:W-:Y:S01]  /*19c10*/  UMOV UR11, UR5 ;  /* 0x00000005000b7c82 */ /* 0x000fe20008000000 */
[----:B------:R-:W-:Y:S01]  /*19c20*/  R2UR UR38, R2 ;  /* 0x00000000022672ca */ /* 0x000fe200000e0000 */
[----:B------:R-:W-:Y:S01]  /*19c30*/  VIADD R2, R4, 0x600 ;  /* 0x0000060004027836 */ /* 0x000fe20000000000 */
[----:B------:R-:W-:Y:S01]  /*19c40*/  R2UR UR42, R154 ;  /* 0x000000009a2a72ca */ /* 0x000fe200000e0000 */
[----:B------:R-:W-:Y:S01]  /*19c50*/  VIADD R154, R4, 0x602 ;  /* 0x00000602049a7836 */ /* 0x000fe20000000000 */
[----:B------:R-:W-:-:S02]  /*19c60*/  R2UR UR4, R6 ;  /* 0x00000000060472ca */ /* 0x000fc400000e0000 */
[----:B------:R-:W-:Y:S02]  /*19c70*/  R2UR UR5, R7 ;  /* 0x00000000070572ca */ /* 0x000fe400000e0000 */
[----:B------:R-:W-:Y:S01]  /*19c80*/  R2UR UR46, R2 ;  /* 0x00000000022e72ca */ /* 0x000fe200000e0000 */
[----:B------:R-:W-:Y:S01]  /*19c90*/  VIADD R2, R4, 0x606 ;  /* 0x0000060604027836 */ /* 0x000fe20000000000 */
[----:B------:R-:W-:Y:S01]  /*19ca0*/  R2UR UR19, R153 ;  /* 0x00000000991372ca */ /* 0x000fe200000e0000 */
[----:B------:R-:W-:Y:S01]  /*19cb0*/  IMAD.MOV.U32 R4, RZ, RZ, R156 ;  /* 0x000000ffff047224 */ /* 0x000fe200078e009c */
[C---:B------:R-:W-:Y:S02]  /*19cc0*/  R2UR UR23, R155.reuse ;  /* 0x000000009b1772ca */ /* 0x040fe400000e0000 */
[----:B------:R-:W-:Y:S02]  /*19cd0*/  R2UR UR31, R155 ;  /* 0x000000009b1f72ca */ /* 0x000fe400000e0000 */
[----:B------:R-:W-:-:S02]  /*19ce0*/  R2UR UR35, R153 ;  /* 0x00000000992372ca */ /* 0x000fc400000e0000 */
[C---:B------:R-:W-:Y:S02]  /*19cf0*/  R2UR UR43, R155.reuse ;  /* 0x000000009b2b72ca */ /* 0x040fe400000e0000 */
[----:B------:R-:W-:Y:S02]  /*19d00*/  R2UR UR50, R154 ;  /* 0x000000009a3272ca */ /* 0x000fe400000e0000 */
[----:B------:R-:W-:Y:S02]  /*19d10*/  R2UR UR51, R155 ;  /* 0x000000009b3372ca */ /* 0x000fe400000e0000 */
[----:B------:R-:W-:Y:S02]  /*19d20*/  R2UR UR54, R152 ;  /* 0x00000000983672ca */ /* 0x000fe400000e0000 */
[----:B------:R-:W-:Y:S02]  /*19d30*/  R2UR UR55, R153 ;  /* 0x00000000993772ca */ /* 0x000fe400000e0000 */
[----:B------:R-:W-:Y:S01]  /*19d40*/  WARPGROUP.ARRIVE ;  /* 0x00000000000079c5 */ /* 0x000fe20000000000 */
[----:B------:R-:W-:-:S02]  /*19d50*/  R2UR UR9, R3 ;  /* 0x00000000030972ca */ /* 0x000fc400000e0000 */
[C---:B------:R-:W-:Y:S02]  /*19d60*/  R2UR UR15, R3.reuse ;  /* 0x00000000030f72ca */ /* 0x040fe400000e0000 */
[C---:B------:R-:W-:Y:S01]  /*19d70*/  R2UR UR27, R3.reuse ;  /* 0x00000000031b72ca */ /* 0x040fe200000e0000 */
[----:B------:R-:W-:Y:S01]  /*19d80*/  HGMMA.64x64x16.F32.BF16 R152, gdesc[UR4], RZ, !UPT, gsb0 ;  /* 0x00e00000049879f0 */ /* 0x000fe2000c0018ff */
[C---:B------:R-:W-:Y:S02]  /*19d90*/  R2UR UR39, R3.reuse ;  /* 0x00000000032772ca */ /* 0x040fe400000e0000 */
[C---:B------:R-:W-:Y:S02]  /*19da0*/  R2UR UR47, R3.reuse ;  /* 0x00000000032f72ca */ /* 0x040fe400000e0000 */
[----:B------:R-:W-:Y:S02]  /*19db0*/  R2UR UR58, R2 ;  /* 0x00000000023a72ca */ /* 0x000fe400000e0000 */
[----:B------:R-:W-:-:S02]  /*19dc0*/  R2UR UR59, R3 ;  /* 0x00000000033b72ca */ /* 0x000fc400000e0000 */
[----:B------:R-:W3:Y:S01]  /*19dd0*/  LDL.64 R2, [R1+0x20] ;  /* 0x0000200001027983 */ /* 0x000ee20000100a00 */
[----:B------:R-:W-:Y:S01]  /*19de0*/  UMOV UR6, UR8 ;  /* 0x0000000800067c82 */ /* 0x000fe20008000000 */
[----:B------:R-:W-:Y:S01]  /*19df0*/  UMOV UR7, UR9 ;  /* 0x0000000900077c82 */ /* 0x000fe20008000000 */
[----:B------:R-:W-:Y:S02]  /*19e00*/  WARPGROUP.DEPBAR.LE gsb0, 0x0 ;  /* 0x00008000000079c5 */ /* 0x000fe40000010000 */
[----:B------:R-:W-:Y:S01]  /*19e10*/  WARPGROUP.ARRIVE ;  /* 0x00000000000079c5 */ /* 0x000fe20000000000 */
[----:B----4-:R-:W-:Y:S02]  /*19e20*/  R2UR UR8, R22 ;  /* 0x00000000160872ca */ /* 0x010fe400000e0000 */
[----:B------:R-:W-:Y:S02]  /*19e30*/  R2UR UR9, R23 ;  /* 0x00000000170972ca */ /* 0x000fe400000e0000 */
[----:B--2---:R-:W-:Y:S01]  /*19e40*/  R2UR UR4, R18 ;  /* 0x00000000120472ca */ /* 0x004fe200000e0000 */
[----:B------:R0:W5:Y:S10]  /*19e50*/  LDL.LU.64 R22, [R1+0xd0] ;  /* 0x0000d00001167983 */ /* 0x0001740000300a00 */
[----:B------:R-:W-:Y:S01]  /*19e60*/  HGMMA.64x64x16.F32.BF16 R152, gdesc[UR8], R152, gsb0 ;  /* 0x00e00000089879f0 */ /* 0x000fe20008001898 */
[----:B------:R-:W-:-:S02]  /*19e70*/  R2UR UR5, R19 ;  /* 0x00000000130572ca */ /* 0x000fc400000e0000 */
[----:B------:R-:W-:Y:S02]  /*19e80*/  WARPGROUP.DEPBAR.LE gsb0, 0x0 ;  /* 0x00008000000079c5 */ /* 0x000fe40000010000 */
[----:B------:R-:W-:-:S09]  /*19e90*/  WARPGROUP.ARRIVE ;  /* 0x00000000000079c5 */ /* 0x000fd20000000000 */
[----:B------:R-:W-:Y:S01]  /*19ea0*/  HGMMA.64x64x16.F32.BF16 R152, gdesc[UR4], R152, gsb0 ;  /* 0x00e00000049879f0 */ /* 0x000fe20008001898 */
[----:B------:R-:W-:Y:S02]  /*19eb0*/  R2UR UR11, R4 ;  /* 0x00000000040b72ca */ /* 0x000fe400000e0000 */
[----:B------:R-:W-:Y:S02]  /*19ec0*/  R2UR UR10, R5 ;  /* 0x00000000050a72ca */ /* 0x000fe400000e0000 */
[----:B---3--:R-:W-:Y:S01]  /*19ed0*/  R2UR UR8, R16 ;  /* 0x00000000100872ca */ /* 0x008fe200000e0000 */
[----:B------:R0:W5:Y:S01]  /*19ee0*/  LDL.LU R5, [R1+0xc8] ;  /* 0x0000c80001057983 */ /* 0x0001620000300800 */
[----:B------:R-:W-:Y:S02]  /*19ef0*/  R2UR UR9, R17 ;  /* 0x00000000110972ca */ /* 0x000fe400000e0000 */
[----:B------:R-:W-:Y:S01]  /*19f00*/  R2UR UR12, R2 ;  /* 0x00000000020c72ca */ /* 0x000fe200000e0000 */
[----:B------:R0:W5:Y:S01]  /*19f10*/  LDL.LU.64 R18, [R1+0xc0] ;  /* 0x0000c00001127983 */ /* 0x0001620000300a00 */
[----:B------:R-:W-:-:S02]  /*19f20*/  R2UR UR13, R3 ;  /* 0x00000000030d72ca */ /* 0x000fc400000e0000 */
[----:B------:R-:W-:Y:S01]  /*19f30*/  R2UR UR16, R216 ;  /* 0x00000000d81072ca */ /* 0x000fe200000e0000 */
[----:B------:R0:W5:Y:S01]  /*19f40*/  LDL.LU.64 R16, [R1+0xb8] ;  /* 0x0000b80001107983 */ /* 0x0001620000300a00 */
[----:B------:R-:W-:Y:S02]  /*19f50*/  WARPGROUP.DEPBAR.LE gsb0, 0x0 ;  /* 0x00008000000079c5 */ /* 0x000fe40000010000 */
[----:B------:R-:W-:-:S06]  /*19f60*/  WARPGROUP.ARRIVE ;  /* 0x00000000000079c5 */ /* 0x000fcc0000000000 */
[----:B------:R-:W-:Y:S03]  /*19f70*/  HGMMA.64x64x16.F32.BF16 R152, gdesc[UR8], R152, gsb0 ;  /* 0x00e00000089879f0 */ /* 0x000fe60008001898 */
[----:B------:R-:W-:Y:S02]  /*19f80*/  WARPGROUP.DEPBAR.LE gsb0, 0x0 ;  /* 0x00008000000079c5 */ /* 0x000fe40000010000 */
[----:B------:R-:W-:-:S06]  /*19f90*/  WARPGROUP.ARRIVE ;  /* 0x00000000000079c5 */ /* 0x000fcc0000000000 */
        /* <DEDUP_REMOVED lines=184> */
[----:B0-----:R-:W-:Y:S06]  /*1ab20*/  @!P0 BRA `(.L_x_1804) ;  /* 0x0000000000048947 */ /* 0x001fec0003800000 */
[----:B------:R-:W-:Y:S01]  /*1ab30*/  BPT.TRAP 0x1 ;  /* 0x000000040000795c */ /* 0x000fe20000300000 */
.L_x_1804:
[----:B------:R-:W-:Y:S01]  /*1ab40*/  SHF.L.U32 R0, R13, 0x1f, RZ ;  /* 0x0000001f0d007819 */ /* 0x000fe200000006ff */
[----:B-----5:R-:W-:-:S04]  /*1ab50*/  IMAD R13, R5, 0x8, R18 ;  /* 0x00000008050d7824 */ /* 0x020fc800078e0212 */
[----:B------:R0:W1:Y:S01]  /*1ab60*/  SYNCS.PHASECHK.TRANS64.TRYWAIT P1, [R13+URZ+0x30850], R0 ;  /* 0x030850000d0075a7 */ /* 0x000062000802017f */
[----:B------:R-:W-:Y:S05]  /*1ab70*/  @!P0 BRA `(.L_x_1805) ;  /* 0x0000000000048947 */ /* 0x000fea0003800000 */
[----:B------:R-:W-:Y:S01]  /*1ab80*/  BPT.TRAP 0x1 ;  /* 0x000000040000795c */ /* 0x000fe20000300000 */
.L_x_1805:
[----:B------:R-:W-:Y:S04]  /*1ab90*/  BSSY B2, `(.L_x_1806) ;  /* 0x0000004000027945 */ /* 0x000fe80003800000 */
[----:B-1----:R-:W-:Y:S05]  /*1aba0*/  @P1 BRA `(.L_x_1807) ;  /* 0x0000000000081947 */ /* 0x002fea0003800000 */
[----:B------:R-:W1:Y:S02]  /*1abb0*/  SYNCS.PHASECHK.TRANS64.TRYWAIT P1, [R13+URZ+0x30850], R0 ;  /* 0x030850000d0075a7 */ /* 0x000e64000802017f */
[----:B-1----:R-:W-:Y:S05]  /*1abc0*/  @!P1 BRA `(.L_x_1808) ;  /* 0x0000011800409947 */ /* 0x002fea0003800000 */
.L_x_1807:
[----:B------:R-:W-:Y:S05]  /*1abd0*/  BSYNC B2 ;  /* 0x0000000000027941 */ /* 0x000fea0003800000 */
.L_x_1806:
[----:B------:R-:W-:Y:S01]  /*1abe0*/  VIADD R2, R18, 0x400 ;  /* 0x0000040012027836 */ /* 0x000fe20000000000 */
[----:B------:R-:W-:Y:S01]  /*1abf0*/  WARPGROUP.ARRIVE ;  /* 0x00000000000079c5 */ /* 0x000fe20000000000 */
[----:B------:R-:W-:-:S03]  /*1ac00*/  IMAD.MOV.U32 R3, RZ, RZ, 0x40000040 ;  /* 0x40000040ff037424 */ /* 0x000fc600078e00ff */
[----:B------:R-:W-:Y:S02]  /*1ac10*/  SHF.R.U32.HI R2, RZ, 0x4, R2 ;  /* 0x00000004ff027819 */ /* 0x000fe40000011602 */
[----:B------:R-:W-:Y:S01]  /*1ac20*/  R2UR UR7, R3 ;  /* 0x00000000030772ca */ /* 0x000fe200000e0000 */
[----:B------:R-:W-:Y:S01]  /*1ac30*/  IMAD.MOV.U32 R3, RZ, RZ, 0x40000040 ;  /* 0x40000040ff037424 */ /* 0x000fe200078e00ff */
[----:B------:R-:W-:-:S04]  /*1ac40*/  LOP3.LUT R2, R2, 0x3fff, RZ, 0xc0, !PT ;  /* 0x00003fff02027812 */ /* 0x000fc800078ec0ff */
[----:B------:R-:W-:-:S05]  /*1ac50*/  LOP3.LUT R2, R2, 0x2000000, RZ, 0xfc, !PT ;  /* 0x0200000002027812 */ /* 0x000fca00078efcff */
[----:B------:R-:W-:Y:S02]  /*1ac60*/  IMAD R2, R5, 0x800, R2 ;  /* 0x0000080005027824 */ /* 0x000fe400078e0202 */
[----:B------:R-:W-:Y:S02]  /*1ac70*/  IMAD.MOV.U32 R5, RZ, RZ, 0x40000040 ;  /* 0x40000040ff057424 */ /* 0x000fe400078e00ff */
[C---:B------:R-:W-:Y:S01]  /*1ac80*/  VIADD R4, R2.reuse, 0x80 ;  /* 0x0000008002047836 */ /* 0x040fe20000000000 */
[----:B------:R-:W-:-:S13]  /*1ac90*/  R2UR UR6, R2 ;  /* 0x00000000020672ca */ /* 0x000fda00000e0000 */
[----:B------:R-:W-:Y:S01]  /*1aca0*/  HGMMA.64x256x16.F32.BF16 R24, R196, gdesc[UR4].tnspB, R24, gsb0 ;  /* 0x43e00004c4187df0 */ /* 0x000fe20008001818 */
[----:B------:R-:W-:Y:S01]  /*1acb0*/  R2UR UR6, R4 ;  /* 0x00000000040672ca */ /* 0x000fe200000e0000 */
[C---:B------:R-:W-:Y:S01]  /*1acc0*/  VIADD R4, R2.reuse, 0x100 ;  /* 0x0000010002047836 */ /* 0x040fe20000000000 */
[----:B------:R-:W-:Y:S01]  /*1acd0*/  R2UR UR7, R5 ;  /* 0x00000000050772ca */ /* 0x000fe200000e0000 */
[----:B------:R-:W-:Y:S02]  /*1ace0*/  IMAD.MOV.U32 R5, RZ, RZ, 0x40000040 ;  /* 0x40000040ff057424 */ /* 0x000fe400078e00ff */
[----:B------:R-:W-:Y:S01]  /*1acf0*/  VIADD R2, R2, 0x180 ;  /* 0x0000018002027836 */ /* 0x000fe20000000000 */
[----:B------:R-:W-:Y:S02]  /*1ad00*/  WARPGROUP.DEPBAR.LE gsb0, 0x0 ;  /* 0x00008000000079c5 */ /* 0x000fe40000010000 */
[----:B------:R-:W-:-:S15]  /*1ad10*/  WARPGROUP.ARRIVE ;  /* 0x00000000000079c5 */ /* 0x000fde0000000000 */
[----:B------:R-:W-:-:S04]  /*1ad20*/  NOP ;  /* 0x0000000000007918 */ /* 0x000fc80000000000 */
        /* <DEDUP_REMOVED lines=16> */
.L_x_1809:
[----:B------:R-:W-:Y:S01]  /*1ae30*/  ULDC UR4, c[0x0][0x9d8] ;  /* 0x0002760000047ab9 */ /* 0x000fe20000000800 */
[----:B------:R-:W2:Y:S01]  /*1ae40*/  LDL R186, [R1+0x8] ;  /* 0x0000080001ba7983 */ /* 0x000ea20000100800 */
[----:B01----:R-:W-:Y:S01]  /*1ae50*/  FMUL.FTZ R0, R152, UR4 ;  /* 0x0000000498007c20 */ /* 0x003fe20008410000 */
        /* <DEDUP_REMOVED lines=22> */
[----:B0-----:R-:W-:Y:S01]  /*1afc0*/  FMNMX.FTZ R2, R0, R226, !PT ;  /* 0x000000e200027209 */ /* 0x001fe20007810000 */
        /* <DEDUP_REMOVED lines=16> */
[----:B------:R-:W-:Y:S01]  /*1b0d0*/  ULDC UR4, c[0x0][0x988] ;  /* 0x0002620000047ab9 */ /* 0x000fe20000000800 */
[----:B------:R-:W-:-:S05]  /*1b0e0*/  VIADD R222, R222, 0x30840 ;  /* 0x00030840dede7836 */ /* 0x000fca0000000000 */
[----:B------:R-:W3:Y:S01]  /*1b0f0*/  MUFU.TANH R156, R156 ;  /* 0x0000009c009c7308 */ /* 0x000ee20000002400 */
[----:B0-----:R-:W-:-:S07]  /*1b100*/  FMNMX.FTZ R2, R152, R2, !PT ;  /* 0x0000000298027209 */ /* 0x001fce0007810000 */
[----:B------:R-:W0:Y:S01]  /*1b110*/  MUFU.TANH R157, R157 ;  /* 0x0000009d009d7308 */ /* 0x000e220000002400 */
[----:B-1----:R-:W-:-:S07]  /*1b120*/  FMNMX.FTZ R2, R153, R2, !PT ;  /* 0x0000000299027209 */ /* 0x002fce0007810000 */
[----:B------:R-:W1:Y:S01]  /*1b130*/  MUFU.TANH R160, R160 ;  /* 0x000000a000a07308 */ /* 0x000e620000002400 */
[----:B---3--:R-:W-:-:S07]  /*1b140*/  FMNMX.FTZ R2, R156, R2, !PT ;  /* 0x000000029c027209 */ /* 0x008fce0007810000 */
        /* <DEDUP_REMOVED lines=19> */
[----:B0-----:R-:W-:-:S05]  /*1b280*/  FMNMX.FTZ R4, R176, R4, !PT ;  /* 0x00000004b0047209 */ /* 0x001fca0007810000 */
[----:B------:R-:W0:Y:S02]  /*1b290*/  SHFL.BFLY PT, R2, R4, 0x2, 0x1f ;  /* 0x0c401f0004027f89 */ /* 0x000e2400000e0000 */
[----:B------:R-:W4:Y:S08]  /*1b2a0*/  MUFU.TANH R158, R158 ;  /* 0x0000009e009e7308 */ /* 0x000f300000002400 */
[----:B------:R-:W5:Y:S08]  /*1b2b0*/  MUFU.TANH R159, R159 ;  /* 0x0000009f009f7308 */ /* 0x000f700000002400 */
[----:B------:R-:W5:Y:S01]  /*1b2c0*/  MUFU.TANH R162, R162 ;  /* 0x000000a200a27308 */ /* 0x000f620000002400 */
[----:B0-----:R-:W-:-:S07]  /*1b2d0*/  FMNMX.FTZ R4, R4, R2, !PT ;  /* 0x0000000204047209 */ /* 0x001fce0007810000 */
[----:B------:R-:W0:Y:S01]  /*1b2e0*/  MUFU.TANH R163, R163 ;  /* 0x000000a300a37308 */ /* 0x000e220000002400 */
[----:B------:R-:W1:Y:S07]  /*1b2f0*/  SHFL.BFLY PT, R2, R4, 0x1, 0x1f ;  /* 0x0c201f0004027f89 */ /* 0x000e6e00000e0000 */
[----:B------:R-:W0:Y:S08]  /*1b300*/  MUFU.TANH R166, R166 ;  /* 0x000000a600a67308 */ /* 0x000e300000002400 */
[----:B------:R-:W0:Y:S08]  /*1b310*/  MUFU.TANH R167, R167 ;  /* 0x000000a700a77308 */ /* 0x000e300000002400 */
[----:B------:R-:W0:Y:S01]  /*1b320*/  MUFU.TANH R170, R170 ;  /* 0x000000aa00aa7308 */ /* 0x000e220000002400 */
[----:B-1----:R-:W-:-:S02]  /*1b330*/  FMNMX.FTZ R4, R4, R2, !PT ;  /* 0x0000000204047209 */ /* 0x002fc40007810000 */
[----:B------:R-:W-:-:S05]  /*1b340*/  FMNMX.FTZ R2, R154, R227, !PT ;  /* 0x000000e39a027209 */ /* 0x000fca0007810000 */
[----:B------:R-:W1:Y:S01]  /*1b350*/  MUFU.TANH R171, R171 ;  /* 0x000000ab00ab7308 */ /* 0x000e620000002400 */
[----:B---3--:R-:W-:Y:S01]  /*1b360*/  FMNMX.FTZ R2, R155, R2, !PT ;  /* 0x000000029b027209 */ /* 0x008fe20007810000 */
[----:B------:R-:W-:-:S03]  /*1b370*/  FADD.FTZ R185, -R4, R226 ;  /* 0x000000e204b97221 */ /* 0x000fc60000010100 */
[----:B----4-:R-:W-:-:S03]  /*1b380*/  FMNMX.FTZ R2, R158, R2, !PT ;  /* 0x000000029e027209 */ /* 0x010fc60007810000 */
[----:B------:R-:W3:Y:S01]  /*1b390*/  MUFU.TANH R174, R174 ;  /* 0x000000ae00ae7308 */ /* 0x000ee20000002400 */
[----:B-----5:R-:W-:-:S04]  /*1b3a0*/  FMNMX.FTZ R2, R159, R2, !PT ;  /* 0x000000029f027209 */ /* 0x020fc80007810000 */
[----:B------:R-:W-:-:S03]  /*1b3b0*/  FMNMX.FTZ R2, R162, R2, !PT ;  /* 0x00000002a2027209 */ /* 0x000fc60007810000 */
[----:B------:R-:W4:Y:S01]  /*1b3c0*/  MUFU.TANH R175, R175 ;  /* 0x000000af00af7308 */ /* 0x000f220000002400 */
[----:B0-----:R-:W-:-:S04]  /*1b3d0*/  FMNMX.FTZ R2, R163, R2, !PT ;  /* 0x00000002a3027209 */ /* 0x001fc80007810000 */
[----:B------:R-:W-:-:S03]  /*1b3e0*/  FMNMX.FTZ R2, R166, R2, !PT ;  /* 0x00000002a6027209 */ /* 0x000fc60007810000 */
[----:B------:R-:W0:Y:S01]  /*1b3f0*/  MUFU.TANH R177, R177 ;  /* 0x000000b100b17308 */ /* 0x000e220000002400 */
[----:B------:R-:W-:-:S04]  /*1b400*/  FMNMX.FTZ R2, R167, R2, !PT ;  /* 0x00000002a7027209 */ /* 0x000fc80007810000 */
[----:B------:R-:W-:-:S03]  /*1b410*/  FMNMX.FTZ R2, R170, R2, !PT ;  /* 0x00000002aa027209 */ /* 0x000fc60007810000 */
[----:B------:R-:W5:Y:S01]  /*1b420*/  MUFU.TANH R178, R178 ;  /* 0x000000b200b27308 */ /* 0x000f620000002400 */
[----:B-1----:R-:W-:-:S04]  /*1b430*/  FMNMX.FTZ R2, R171, R2, !PT ;  /* 0x00000002ab027209 */ /* 0x002fc80007810000 */
[----:B---3--:R-:W-:-:S03]  /*1b440*/  FMNMX.FTZ R2, R174, R2, !PT ;  /* 0x00000002ae027209 */ /* 0x008fc60007810000 */
[----:B------:R-:W1:Y:S01]  /*1b450*/  MUFU.TANH R179, R179 ;  /* 0x000000b300b37308 */ /* 0x000e620000002400 */
[----:B----4-:R-:W-:-:S04]  /*1b460*/  FMNMX.FTZ R2, R175, R2, !PT ;  /* 0x00000002af027209 */ /* 0x010fc80007810000 */
[----:B0-----:R-:W-:-:S03]  /*1b470*/  FMNMX.FTZ R2, R177, R2, !PT ;  /* 0x00000002b1027209 */ /* 0x001fc60007810000 */
[----:B------:R-:W0:Y:S01]  /*1b480*/  MUFU.TANH R180, R180 ;  /* 0x000000b400b47308 */ /* 0x000e220000002400 */
[----:B-----5:R-:W-:-:S04]  /*1b490*/  FMNMX.FTZ R2, R178, R2, !PT ;  /* 0x00000002b2027209 */ /* 0x020fc80007810000 */
[----:B-1----:R-:W-:-:S04]  /*1b4a0*/  FMNMX.FTZ R2, R179, R2, !PT ;  /* 0x00000002b3027209 */ /* 0x002fc80007810000 */
[----:B0-----:R-:W-:-:S05]  /*1b4b0*/  FMNMX.FTZ R2, R180, R2, !PT ;  /* 0x00000002b4027209 */ /* 0x001fca0007810000 */
[----:B------:R-:W0:Y:S01]  /*1b4c0*/  SHFL.BFLY PT, R3, R2, 0x2, 0x1f ;  /* 0x0c401f0002037f89 */ /* 0x000e2200000e0000 */
[----:B--2---:R-:W-:Y:S02]  /*1b4d0*/  PRMT R222, R186, 0x654, R222 ;  /* 0x00000654bade7816 */ /* 0x004fe400000000de */
[----:B0-----:R-:W-:Y:S02]  /*1b4e0*/  FMNMX.FTZ R3, R2, R3, !PT ;  /* 0x0000000302037209 */ /* 0x001fe40007810000 */
[----:B------:R0:W-:Y:S03]  /*1b4f0*/  SYNCS.ARRIVE.TRANS64.RED.A1T0 RZ, [R222+URZ], RZ ;  /* 0x000000ffdeff79a7 */ /* 0x0001e6000810043f */
[----:B------:R-:W1:Y:S02]  /*1b500*/  SHFL.BFLY PT, R2, R3, 0x1, 0x1f ;  /* 0x0c201f0003027f89 */ /* 0x000e6400000e0000 */
[----:B-1----:R-:W-:Y:S01]  /*1b510*/  FMNMX.FTZ R3, R3, R2, !PT ;  /* 0x0000000203037209 */ /* 0x002fe20007810000 */
[----:B------:R-:W-:-:S04]  /*1b520*/  IMAD.U32 R2, RZ, RZ, UR4 ;  /* 0x00000004ff027e24 */ /* 0x000fc8000f8e00ff */
[-C--:B------:R-:W-:Y:S01]  /*1b530*/  FMUL.FTZ R181, R4, R2.reuse ;  /* 0x0000000204b57220 */ /* 0x080fe20000410000 */
[----:B------:R-:W-:Y:S01]  /*1b540*/  FADD.FTZ R184, -R3, R227 ;  /* 0x000000e303b87221 */ /* 0x000fe20000010100 */
[-C--:B------:R-:W-:Y:S02]  /*1b550*/  FMUL.FTZ R185, R185, R2.reuse ;  /* 0x00000002b9b97220 */ /* 0x080fe40000410000 */
        /* <DEDUP_REMOVED lines=16> */
[-C--:B------:R-:W-:Y:S01]  /*1b660*/  FMUL.FTZ R181, R3, R2.reuse ;  /* 0x0000000203b57220 */ /* 0x080fe20000410000 */
[-C--:B------:R-:W-:Y:S01]  /*1b670*/  FMUL.FTZ R184, R184, R2.reuse ;  /* 0x00000002b8b87220 */ /* 0x080fe20000410000 */
[----:B------:R-:W-:Y:S02]  /*1b680*/  MUFU.EX2 R12, R185 ;  /* 0x000000b9000c7308 */ /* 0x000fe40000000800 */
        /* <DEDUP_REMOVED lines=14> */
[----:B------:R-:W1:Y:S01]  /*1b770*/  MUFU.EX2 R182, R182 ;  /* 0x000000b600b67308 */ /* 0x000e620000000800 */
[-CC-:B------:R-:W-:Y:S01]  /*1b780*/  FFMA.FTZ R178, R178, R2.reuse, -R181.reuse ;  /* 0x00000002b2b27223 */ /* 0x180fe200000108b5 */
[-CC-:B------:R-:W-:Y:S01]  /*1b790*/  FFMA.FTZ R179, R179, R2.reuse, -R181.reuse ;  /* 0x00000002b3b37223 */ /* 0x180fe200000108b5 */
[----:B------:R-:W-:-:S05]  /*1b7a0*/  FFMA.FTZ R187, R180, R2, -R181 ;  /* 0x00000002b4bb7223 */ /* 0x000fca00000108b5 */
[----:B------:R-:W2:Y:S08]  /*1b7b0*/  MUFU.EX2 R154, R154 ;  /* 0x0000009a009a7308 */ /* 0x000eb00000000800 */
[----:B------:R-:W3:Y:S01]  /*1b7c0*/  MUFU.EX2 R183, R183 ;  /* 0x000000b700b77308 */ /* 0x000ee20000000800 */
[----:B-1----:R-:W-:-:S07]  /*1b7d0*/  FFMA.FTZ R223, R12, R223, R182 ;  /* 0x000000df0cdf7223 */ /* 0x002fce00000100b6 */
[----:B------:R-:W1:Y:S01]  /*1b7e0*/  MUFU.EX2 R155, R155 ;  /* 0x0000009b009b7308 */ /* 0x000e620000000800 */
[----:B--2---:R-:W-:-:S07]  /*1b7f0*/  FFMA.FTZ R221, R0, R221, R154 ;  /* 0x000000dd00dd7223 */ /* 0x004fce000001009a */
[----:B------:R-:W2:Y:S01]  /*1b800*/  MUFU.EX2 R5, R5 ;  /* 0x0000000500057308 */ /* 0x000ea20000000800 */
[----:B---3--:R-:W-:-:S07]  /*1b810*/  FADD.FTZ R180, R183, R223 ;  /* 0x000000dfb7b47221 */ /* 0x008fce0000010000 */
[----:B------:R-:W3:Y:S01]  /*1b820*/  MUFU.EX2 R158, R158 ;  /* 0x0000009e009e7308 */ /* 0x000ee20000000800 */
[----:B-1----:R-:W-:-:S07]  /*1b830*/  FADD.FTZ R181, R155, R221 ;  /* 0x000000dd9bb57221 */ /* 0x002fce0000010000 */
[----:B------:R-:W1:Y:S01]  /*1b840*/  MUFU.EX2 R152, R152 ;  /* 0x0000009800987308 */ /* 0x000e620000000800 */
[----:B--2---:R-:W-:-:S07]  /*1b850*/  FADD.FTZ R180, R5, R180 ;  /* 0x000000b405b47221 */ /* 0x004fce0000010000 */
        /* <DEDUP_REMOVED lines=49> */
[----:B---3--:R-:W-:Y:S01]  /*1bb70*/  FADD.FTZ R181, R179, R181 ;  /* 0x000000b5b3b57221 */ /* 0x008fe20000010000 */
[----:B-1----:R-:W-:-:S03]  /*1bb80*/  FADD.FTZ R223, R176, R180 ;  /* 0x000000b4b0df7221 */ /* 0x002fc60000010000 */
[----:B--2---:R-:W-:Y:S01]  /*1bb90*/  FADD.FTZ R221, R187, R181 ;  /* 0x000000b5bbdd7221 */ /* 0x004fe20000010000 */
[----:B0-----:R-:W-:Y:S06]  /*1bba0*/  @!P0 BRA `(.L_x_1810) ;  /* 0x0000000000048947 */ /* 0x001fec0003800000 */
[----:B------:R-:W-:Y:S01]  /*1bbb0*/  BPT.TRAP 0x1 ;  /* 0x000000040000795c */ /* 0x000fe20000300000 */
.L_x_1810:
[----:B------:R-:W2:Y:S04]  /*1bbc0*/  LDL R181, [R1+0x44] ;  /* 0x0000440001b57983 */ /* 0x000ea80000100800 */
[----:B------:R-:W3:Y:S01]  /*1bbd0*/  LDL.LU R180, [R1+0x4] ;  /* 0x0000040001b47983 */ /* 0x000ee20000300800 */
[----:B------:R-:W-:Y:S01]  /*1bbe0*/  F2FP.BF16.F32.PACK_AB R198, R152, R5 ;  /* 0x0000000598c6723e */ /* 0x000fe200000010ff */
[----:B------:R-:W-:Y:S01]  /*1bbf0*/  VIADD R13, R13, 0x30860 ;  /* 0x000308600d0d7836 */ /* 0x000fe20000000000 */
[----:B------:R-:W-:Y:S01]  /*1bc00*/  F2FP.BF16.F32.PACK_AB R196, R183, R182 ;  /* 0x000000b6b7c4723e */ /* 0x000fe200000010ff */
[----:B------:R-:W-:Y:S01]  /*1bc10*/  IMAD.MOV.U32 R227, RZ, RZ, R3 ;  /* 0x000000ffffe37224 */ /* 0x000fe200078e0003 */
[----:B------:R-:W-:Y:S01]  /*1bc20*/  F2FP.BF16.F32.PACK_AB R197, R155, R154 ;  /* 0x0000009a9bc5723e */ /* 0x000fe200000010ff */
[----:B------:R-:W-:Y:S01]  /*1bc30*/  IMAD.MOV.U32 R226, RZ, RZ, R4 ;  /* 0x000000ffffe27224 */ /* 0x000fe200078e0004 */
[----:B------:R-:W-:Y:S01]  /*1bc40*/  PRMT R13, R186, 0x654, R13 ;  /* 0x00000654ba0d7816 */ /* 0x000fe2000000000d */
[----:B------:R-:W-:Y:S01]  /*1bc50*/  IMAD.MOV.U32 R5, RZ, RZ, R202 ;  /* 0x000000ffff057224 */ /* 0x000fe200078e00ca */
[----:B------:R-:W-:-:S02]  /*1bc60*/  F2FP.BF16.F32.PACK_AB R199, R159, R158 ;  /* 0x0000009e9fc7723e */ /* 0x000fc400000010ff */
[----:B------:R0:W-:Y:S01]  /*1bc70*/  SYNCS.ARRIVE.TRANS64.RED.A1T0 RZ, [R13+URZ], RZ ;  /* 0x000000ff0dff79a7 */ /* 0x0001e2000810043f */
[----:B------:R-:W-:Y:S02]  /*1bc80*/  F2FP.BF16.F32.PACK_AB R192, R156, R153 ;  /* 0x000000999cc0723e */ /* 0x000fe400000010ff */
[----:B------:R-:W-:Y:S02]  /*1bc90*/  F2FP.BF16.F32.PACK_AB R193, R163, R162 ;  /* 0x000000a2a3c1723e */ /* 0x000fe400000010ff */
[----:B------:R-:W-:Y:S02]  /*1bca0*/  F2FP.BF16.F32.PACK_AB R194, R160, R157 ;  /* 0x0000009da0c2723e */ /* 0x000fe400000010ff */
[----:B------:R-:W-:Y:S01]  /*1bcb0*/  F2FP.BF16.F32.PACK_AB R195, R167, R166 ;  /* 0x000000a6a7c3723e */ /* 0x000fe200000010ff */
[----:B0-----:R-:W-:Y:S01]  /*1bcc0*/  IMAD.MOV.U32 R13, RZ, RZ, R203 ;  /* 0x000000ffff0d7224 */ /* 0x001fe200078e00cb */
        /* <DEDUP_REMOVED lines=8> */
[C---:B---3--:R-:W-:Y:S01]  /*1bd50*/  VIADD R152, R180.reuse, 0xffffffff ;  /* 0xffffffffb4987836 */ /* 0x048fe20000000000 */
[----:B--2---:R-:W-:-:S04]  /*1bd60*/  ISETP.GT.AND P1, PT, R180, R181, PT ;  /* 0x000000b5b400720c */ /* 0x004fc80003f24270 */
[----:B------:R0:W-:Y:S09]  /*1bd70*/  STL [R1+0x4], R152 ;  /* 0x0000049801007387 */ /* 0x0001f20000100800 */
[----:B------:R-:W-:Y:S05]  /*1bd80*/  @P1 BRA `(.L_x_1811) ;  /* 0xffffffd800ac1947 */ /* 0x000fea000383ffff */
[----:B------:R-:W-:Y:S05]  /*1bd90*/  BSYNC B1 ;  /* 0x0000000000017941 */ /* 0x000fea0003800000 */
.L_x_1798:
[----:B------:R-:W-:-:S07]  /*1bda0*/  IMAD.MOV.U32 R5, RZ, RZ, R152 ;  /* 0x000000ffff057224 */ /* 0x000fce00078e0098 */
.L_x_1797:
[----:B------:R-:W-:Y:S05]  /*1bdb0*/  BSYNC B0 ;  /* 0x0000000000007941 */ /* 0x000fea0003800000 */
.L_x_1796:
[----:B------:R-:W2:Y:S01]  /*1bdc0*/  LDL R13, [R1+0x64] ;  /* 0x00006400010d7983 */ /* 0x000ea20000100800 */
[----:B------:R-:W-:Y:S01]  /*1bdd0*/  BSSY B0, `(.L_x_1812) ;  /* 0x0000324000007945 */ /* 0x000fe20003800000 */
[----:B--2---:R-:W-:-:S13]  /*1bde0*/  ISETP.GE.AND P1, PT, R5, R13, PT ;  /* 0x0000000d0500720c */ /* 0x004fda0003f26270 */
[----:B------:R-:W-:Y:S05]  /*1bdf0*/  @!P1 BRA `(.L_x_1813) ;  /* 0x0000003000849947 */ /* 0x000fea0003800000 */
[----:B------:R-:W-:Y:S02]  /*1be00*/  IMAD.MOV.U32 R227, RZ, RZ, R3 ;  /* 0x000000ffffe37224 */ /* 0x000fe400078e0003 */
[----:B------:R-:W-:Y:S02]  /*1be10*/  IMAD.MOV.U32 R226, RZ, RZ, R4 ;  /* 0x000000ffffe27224 */ /* 0x000fe400078e0004 */
[----:B------:R-:W-:Y:S02]  /*1be20*/  IMAD.MOV.U32 R222, RZ, RZ, R203 ;  /* 0x000000ffffde7224 */ /* 0x000fe400078e00cb */
[----:B------:R-:W-:-:S07]  /*1be30*/  IMAD.MOV.U32 R13, RZ, RZ, R202 ;  /* 0x000000ffff0d7224 */ /* 0x000fce00078e00ca */
.L_x_1834:
[----:B------:R-:W-:-:S04]  /*1be40*/  ISETP.NE.AND P1, PT, R13, 0x1, PT ;  /* 0x000000010d00780c */ /* 0x000fc80003f25270 */
[----:B------:R-:W-:-:S04]  /*1be50*/  SEL R203, RZ, 0x1, P1 ;  /* 0x00000001ffcb7807 */ /* 0x000fc80000800000 */
[----:B------:R-:W-:Y:S01]  /*1be60*/  LOP3.LUT R203, R222, R203, RZ, 0x3c, !PT ;  /* 0x000000cbdecb7212 */ /* 0x000fe200078e3cff */
[----:B------:R-:W-:Y:S06]  /*1be70*/  @!P0 BRA `(.L_x_1814) ;  /* 0x0000000000048947 */ /* 0x000fec0003800000 */
[----:B------:R-:W-:Y:S01]  /*1be80*/  BPT.TRAP 0x1 ;  /* 0x000000040000795c */ /* 0x000fe20000300000 */
.L_x_1814:
[----:B------:R-:W-:Y:S01]  /*1be90*/  VIADD R202, R13, 0x1 ;  /* 0x000000010dca7836 */ /* 0x000fe20000000000 */
[----:B------:R-:W-:-:S04]  /*1bea0*/  SHF.L.U32 R2, R203, 0x1f, RZ ;  /* 0x0000001fcb027819 */ /* 0x000fc800000006ff */
[----:B------:R-:W-:-:S04]  /*1beb0*/  ISETP.NE.AND P1, PT, R202, 0x2, PT ;  /* 0x00000002ca00780c */ /* 0x000fc80003f25270 */
[----:B------:R-:W-:-:S05]  /*1bec0*/  SEL R202, R202, RZ, P1 ;  /* 0x000000ffcaca7207 */ /* 0x000fca0000800000 */
[----:B------:R-:W-:-:S04]  /*1bed0*/  IMAD R4, R202, 0x8, R18 ;  /* 0x00000008ca047824 */ /* 0x000fc800078e0212 */
[----:B------:R1:W2:Y:S01]  /*1bee0*/  SYNCS.PHASECHK.TRANS64.TRYWAIT P1, [R4+URZ+0x30830], R2 ;  /* 0x03083002040075a7 */ /* 0x0002a2000802017f */
[----:B------:R-:W-:Y:S05]  /*1bef0*/  @!P0 BRA `(.L_x_1815) ;  /* 0x0000000000048947 */ /* 0x000fea0003800000 */
[----:B------:R-:W-:Y:S01]  /*1bf00*/  BPT.TRAP 0x1 ;  /* 0x000000040000795c */ /* 0x000fe20000300000 */
.L_x_1815:
[----:B------:R-:W3:Y:S01]  /*1bf10*/  LDL R3, [R1+0x40] ;  /* 0x0000400001037983 */ /* 0x000ee20000100800 */
[----:B------:R-:W-:Y:S01]  /*1bf20*/  BSSY B1, `(.L_x_1816) ;  /* 0x0000007000017945 */ /* 0x000fe20003800000 */
[----:B---3--:R-:W-:-:S04]  /*1bf30*/  IMAD R156, R202, 0x800, R3 ;  /* 0x00000800ca9c7824 */ /* 0x008fc800078e0203 */
[C---:B------:R-:W-:Y:S02]  /*1bf40*/  VIADD R154, R156.reuse, 0x2 ;  /* 0x000000029c9a7836 */ /* 0x040fe40000000000 */
[----:B------:R-:W-:Y:S01]  /*1bf50*/  VIADD R153, R156, 0x4 ;  /* 0x000000049c997836 */ /* 0x000fe20000000000 */
[----:B--2---:R-:W-:Y:S06]  /*1bf60*/  @P1 BRA `(.L_x_1817) ;  /* 0x0000000000081947 */ /* 0x004fec0003800000 */
[----:B------:R-:W2:Y:S02]  /*1bf70*/  SYNCS.PHASECHK.TRANS64.TRYWAIT P1, [R4+URZ+0x30830], R2 ;  /* 0x03083002040075a7 */ /* 0x000ea4000802017f */
[----:B--2---:R-:W-:Y:S05]  /*1bf80*/  @!P1 BRA `(.L_x_1818) ;  /* 0x0000010400649947 */ /* 0x004fea0003800000 */
.L_x_1817:
[----:B------:R-:W-:Y:S05]  /*1bf90*/  BSYNC B1 ;  /* 0x0000000000017941 */ /* 0x000fea0003800000 */
.L_x_1816:
[----:B------:R-:W-:Y:S04]  /*1bfa0*/  STL.64 [R1+0xd0], R18 ;  /* 0x0000d01201007387 */ /* 0x000fe80000100a00 */
[----:B------:R-:W-:Y:S04]  /*1bfb0*/  STL [R1+0xc8], R13 ;  /* 0x0000c80d01007387 */ /* 0x000fe80000100800 */
[----:B------:R3:W-:Y:S04]  /*1bfc0*/  STL.64 [R1+0xc0], R16 ;  /* 0x0000c01001007387 */ /* 0x0007e80000100a00 */
[----:B---3--:R-:W3:Y:S04]  /*1bfd0*/  LDL.64 R16, [R1+0x30] ;  /* 0x0000300001107983 */ /* 0x008ee80000100a00 */
[----:B------:R4:W-:Y:S04]  /*1bfe0*/  STL.64 [R1+0xb8], R4 ;  /* 0x0000b80401007387 */ /* 0x0009e80000100a00 */
[----:B------:R-:W3:Y:S01]  /*1bff0*/  LDL.64 R18, [R1+0x38] ;  /* 0x0000380001127983 */ /* 0x000ee20000100a00 */
[----:B-12---:R-:W-:-:S05]  /*1c000*/  IMAD.MOV.U32 R2, RZ, RZ, R156 ;  /* 0x000000ffff027224 */ /* 0x006fca00078e009c */
[----:B------:R-:W-:Y:S01]  /*1c010*/  R2UR UR6, R2 ;  /* 0x00000000020672ca */ /* 0x000fe200000e0000 */
[----:B------:R-:W-:Y:S01]  /*1c020*/  IMAD.MOV.U32 R2, RZ, RZ, R154 ;  /* 0x000000ffff027224 */ /* 0x000fe200078e009a */
[----:B----4-:R-:W2:Y:S01]  /*1c030*/  LDL.64 R4, [R1+0x28] ;  /* 0x0000280001047983 */ /* 0x010ea20000100a00 */
[----:B0-----:R-:W-:Y:S02]  /*1c040*/  VIADD R152, R156, 0x6 ;  /* 0x000000069c987836 */ /* 0x001fe40000000000 */
[----:B------:R-:W-:Y:S01]  /*1c050*/  IMAD.MOV.U32 R3, RZ, RZ, 0x40000040 ;  /* 0x40000040ff037424 */ /* 0x000fe200078e00ff */
[----:B------:R-:W-:Y:S01]  /*1c060*/  R2UR UR4, R2 ;  /* 0x00000000020472ca */ /* 0x000fe200000e0000 */
[----:B------:R-:W-:Y:S01]  /*1c070*/  IMAD.MOV.U32 R2, RZ, RZ, R153 ;  /* 0x000000ffff027224 */ /* 0x000fe200078e0099 */
[----:B------:R-:W-:Y:S01]  /*1c080*/  R2UR UR10, R152 ;  /* 0x00000000980a72ca */ /* 0x000fe200000e0000 */
[----:B------:R-:W-:Y:S01]  /*1c090*/  IMAD.MOV.U32 R153, RZ, RZ, 0x40000040 ;  /* 0x40000040ff997424 */ /* 0x000fe200078e00ff */
[----:B------:R-:W-:-:S02]  /*1c0a0*/  R2UR UR7, R3 ;  /* 0x00000000030772ca */ /* 0x000fc400000e0000 */
[----:B------:R-:W-:Y:S01]  /*1c0b0*/  R2UR UR8, R2 ;  /* 0x00000000020872ca */ /* 0x000fe200000e0000 */
[----:B------:R-:W-:Y:S01]  /*1c0c0*/  VIADD R2, R156, 0x200 ;  /* 0x000002009c027836 */ /* 0x000fe20000000000 */
[----:B------:R-:W-:Y:S01]  /*1c0d0*/  R2UR UR11, R153 ;  /* 0x00000000990b72ca */ /* 0x000fe200000e0000 */
[----:B------:R-:W-:Y:S01]  /*1c0e0*/  FMUL.FTZ R24, R24, R12 ;  /* 0x0000000c18187220 */ /* 0x000fe20000410000 */
[C---:B------:R-:W-:Y:S02]  /*1c0f0*/  R2UR UR5, R3.reuse ;  /* 0x00000000030572ca */ /* 0x040fe400000e0000 */
[----:B------:R-:W-:Y:S01]  /*1c100*/  R2UR UR14, R2 ;  /* 0x00000000020e72ca */ /* 0x000fe200000e0000 */
[----:B------:R-:W-:Y:S01]  /*1c110*/  VIADD R2, R156, 0x206 ;  /* 0x000002069c027836 */ /* 0x000fe20000000000 */
[----:B------:R-:W-:-:S04]  /*1c120*/  R2UR UR9, R3 ;  /* 0x00000000030972ca */ /* 0x000fc800000e0000 */
[----:B------:R-:W-:Y:S01]  /*1c130*/  R2UR UR26, R2 ;  /* 0x00000000021a72ca */ /* 0x000fe200000e0000 */
[----:B------:R-:W-:Y:S02]  /*1c140*/  VIADD R2, R156, 0x404 ;  /* 0x000004049c027836 */ /* 0x000fe40000000000 */
[----:B------:R-:W-:-:S03]  /*1c150*/  MOV R152, UR11 ;  /* 0x0000000b00987c02 */ /* 0x000fc60008000f00 */
[----:B------:R-:W-:Y:S01]  /*1c160*/  R2UR UR38, R2 ;  /* 0x00000000022672ca */ /* 0x000fe200000e0000 */
[----:B------:R-:W-:-:S05]  /*1c170*/  VIADD R2, R156, 0x600 ;  /* 0x000006009c027836 */ /* 0x000fca0000000000 */
[----:B------:R-:W-:Y:S01]  /*1c180*/  R2UR UR46, R2 ;  /* 0x00000000022e72ca */ /* 0x000fe200000e0000 */
[----:B------:R-:W-:Y:S01]  /*1c190*/  VIADD R2, R156, 0x606 ;  /* 0x000006069c027836 */ /* 0x000fe20000000000 */
[----:B------:R0:W-:Y:S01]  /*1c1a0*/  STL [R1+0x14], R152 ;  /* 0x0000149801007387 */ /* 0x0001e20000100800 */
[----:B------:R-:W-:Y:S01]  /*1c1b0*/  R2UR UR15, R3 ;  /* 0x00000000030f72ca */ /* 0x000fe200000e0000 */
[-C--:B------:R-:W-:Y:S01]  /*1c1c0*/  FMUL.FTZ R25, R25, R12.reuse ;  /* 0x0000000c19197220 */ /* 0x080fe20000410000 */
[C---:B------:R-:W-:Y:S01]  /*1c1d0*/  R2UR UR27, R3.reuse ;  /* 0x00000000031b72ca */ /* 0x040fe200000e0000 */
[-C--:B------:R-:W-:Y:S01]  /*1c1e0*/  FMUL.FTZ R28, R28, R12.reuse ;  /* 0x0000000c1c1c7220 */ /* 0x080fe20000410000 */
[----:B------:R-:W-:Y:S01]  /*1c1f0*/  R2UR UR39, R3 ;  /* 0x00000000032772ca */ /* 0x000fe200000e0000 */
[-C--:B------:R-:W-:Y:S01]  /*1c200*/  FMUL.FTZ R29, R29, R12.reuse ;  /* 0x0000000c1d1d7220 */ /* 0x080fe20000410000 */
[----:B------:R-:W-:Y:S01]  /*1c210*/  R2UR UR47, R3 ;  /* 0x00000000032f72ca */ /* 0x000fe200000e0000 */
[-C--:B------:R-:W-:Y:S01]  /*1c220*/  FMUL.FTZ R32, R32, R12.reuse ;  /* 0x0000000c20207220 */ /* 0x080fe20000410000 */
[----:B------:R-:W-:Y:S01]  /*1c230*/  R2UR UR58, R2 ;  /* 0x00000000023a72ca */ /* 0x000fe200000e0000 */
[-C--:B------:R-:W-:Y:S01]  /*1c240*/  FMUL.FTZ R33, R33, R12.reuse ;  /* 0x0000000c21217220 */ /* 0x080fe20000410000 */
[----:B------:R-:W-:Y:S01]  /*1c250*/  R2UR UR59, R3 ;  /* 0x00000000033b72ca */ /* 0x000fe200000e0000 */
[-C--:B------:R-:W-:Y:S01]  /*1c260*/  FMUL.FTZ R36, R36, R12.reuse ;  /* 0x0000000c24247220 */ /* 0x080fe20000410000 */
[----:B------:R-:W4:Y:S01]  /*1c270*/  LDL.64 R2, [R1+0x20] ;  /* 0x0000200001027983 */ /* 0x000f220000100a00 */
        /* <DEDUP_REMOVED lines=56> */
[----:B------:R-:W-:-:S02]  /*1c600*/  FMUL.FTZ R149, R149, R12 ;  /* 0x0000000c95957220 */ /* 0x000fc40000410000 */
[----:B------:R-:W4:Y:S01]  /*1c610*/  LDL.LU R12, [R1+0x14] ;  /* 0x00001400010c7983 */ /* 0x000f220000300800 */
[C---:B------:R-:W-:Y:S02]  /*1c620*/  VIADD R154, R156.reuse, 0x204 ;  /* 0x000002049c9a7836 */ /* 0x040fe40000000000 */
[----:B0-----:R-:W-:-:S03]  /*1c630*/  VIADD R152, R156, 0x202 ;  /* 0x000002029c987836 */ /* 0x001fc60000000000 */
[----:B------:R-:W-:Y:S01]  /*1c640*/  R2UR UR22, R154 ;  /* 0x000000009a1672ca */ /* 0x000fe200000e0000 */
[----:B------:R-:W-:Y:S01]  /*1c650*/  VIADD R154, R156, 0x400 ;  /* 0x000004009c9a7836 */ /* 0x000fe20000000000 */
[----:B------:R-:W-:Y:S01]  /*1c660*/  R2UR UR18, R152 ;  /* 0x00000000981272ca */ /* 0x000fe200000e0000 */
[----:B------:R-:W-:-:S03]  /*1c670*/  VIADD R152, R156, 0x402 ;  /* 0x000004029c987836 */ /* 0x000fc60000000000 */
[----:B------:R-:W-:Y:S01]  /*1c680*/  R2UR UR30, R154 ;  /* 0x000000009a1e72ca */ /* 0x000fe200000e0000 */
[----:B------:R-:W-:Y:S01]  /*1c690*/  VIADD R154, R156, 0x406 ;  /* 0x000004069c9a7836 */ /* 0x000fe20000000000 */
[----:B------:R-:W-:Y:S01]  /*1c6a0*/  MOV R13, UR10 ;  /* 0x0000000a000d7c02 */ /* 0x000fe20008000f00 */
[----:B------:R-:W-:Y:S01]  /*1c6b0*/  UMOV UR10, UR4 ;  /* 0x00000004000a7c82 */ /* 0x000fe20008000000 */
[----:B------:R-:W-:Y:S01]  /*1c6c0*/  UMOV UR11, UR5 ;  /* 0x00000005000b7c82 */ /* 0x000fe20008000000 */
[----:B------:R-:W-:Y:S01]  /*1c6d0*/  R2UR UR34, R152 ;  /* 0x00000000982272ca */ /* 0x000fe200000e0000 */
[----:B------:R-:W-:Y:S01]  /*1c6e0*/  IMAD.MOV.U32 R155, RZ, RZ, 0x40000040 ;  /* 0x40000040ff9b7424 */ /* 0x000fe200078e00ff */
[----:B------:R-:W-:Y:S01]  /*1c6f0*/  R2UR UR42, R154 ;  /* 0x000000009a2a72ca */ /* 0x000fe200000e0000 */
[----:B------:R-:W-:Y:S01]  /*1c700*/  VIADD R154, R156, 0x602 ;  /* 0x000006029c9a7836 */ /* 0x000fe20000000000 */
[----:B------:R-:W-:Y:S01]  /*1c710*/  R2UR UR4, R6 ;  /* 0x00000000060472ca */ /* 0x000fe200000e0000 */
[----:B------:R-:W-:Y:S01]  /*1c720*/  VIADD R152, R156, 0x604 ;  /* 0x000006049c987836 */ /* 0x000fe20000000000 */
[----:B------:R-:W-:-:S02]  /*1c730*/  R2UR UR5, R7 ;  /* 0x00000000070572ca */ /* 0x000fc400000e0000 */
[----:B------:R-:W-:Y:S02]  /*1c740*/  R2UR UR19, R153 ;  /* 0x00000000991372ca */ /* 0x000fe400000e0000 */
[C---:B------:R-:W-:Y:S02]  /*1c750*/  R2UR UR23, R155.reuse ;  /* 0x000000009b1772ca */ /* 0x040fe400000e0000 */
[----:B------:R-:W-:Y:S02]  /*1c760*/  R2UR UR31, R155 ;  /* 0x000000009b1f72ca */ /* 0x000fe400000e0000 */
[----:B------:R-:W-:Y:S02]  /*1c770*/  R2UR UR35, R153 ;  /* 0x00000000992372ca */ /* 0x000fe400000e0000 */
[----:B------:R-:W-:Y:S02]  /*1c780*/  R2UR UR43, R155 ;  /* 0x000000009b2b72ca */ /* 0x000fe400000e0000 */
[----:B------:R-:W-:-:S02]  /*1c790*/  R2UR UR50, R154 ;  /* 0x000000009a3272ca */ /* 0x000fc400000e0000 */
[----:B------:R-:W-:Y:S02]  /*1c7a0*/  R2UR UR51, R155 ;  /* 0x000000009b3372ca */ /* 0x000fe400000e0000 */
[----:B------:R-:W-:Y:S02]  /*1c7b0*/  R2UR UR54, R152 ;  /* 0x00000000983672ca */ /* 0x000fe400000e0000 */
[----:B------:R-:W-:Y:S02]  /*1c7c0*/  R2UR UR55, R153 ;  /* 0x00000000993772ca */ /* 0x000fe400000e0000 */
[----:B------:R-:W-:-:S06]  /*1c7d0*/  WARPGROUP.ARRIVE ;  /* 0x00000000000079c5 */ /* 0x000fcc0000000000 */
[----:B------:R-:W-:Y:S01]  /*1c7e0*/  HGMMA.64x64x16.F32.BF16 R152, gdesc[UR4], RZ, !UPT, gsb0 ;  /* 0x00e00000049879f0 */ /* 0x000fe2000c0018ff */
[----:B------:R-:W-:Y:S01]  /*1c7f0*/  UMOV UR6, UR8 ;  /* 0x0000000800067c82 */ /* 0x000fe20008000000 */
[----:B------:R-:W-:Y:S01]  /*1c800*/  UMOV UR7, UR9 ;  /* 0x0000000900077c82 */ /* 0x000fe20008000000 */
[----:B------:R-:W-:Y:S02]  /*1c810*/  WARPGROUP.DEPBAR.LE gsb0, 0x0 ;  /* 0x00008000000079c5 */ /* 0x000fe40000010000 */
[----:B------:R-:W-:Y:S01]  /*1c820*/  WARPGROUP.ARRIVE ;  /* 0x00000000000079c5 */ /* 0x000fe20000000000 */
[----:B---3--:R-:W-:Y:S02]  /*1c830*/  R2UR UR8, R18 ;  /* 0x00000000120872ca */ /* 0x008fe400000e0000 */
[----:B------:R-:W-:Y:S02]  /*1c840*/  R2UR UR9, R19 ;  /* 0x00000000130972ca */ /* 0x000fe400000e0000 */
[----:B------:R-:W-:Y:S01]  /*1c850*/  R2UR UR4, R16 ;  /* 0x00000000100472ca */ /* 0x000fe200000e0000 */
[----:B------:R0:W5:Y:S10]  /*1c860*/  LDL.LU.64 R18, [R1+0xd0] ;  /* 0x0000d00001127983 */ /* 0x0001740000300a00 */
[----:B------:R-:W-:Y:S01]  /*1c870*/  HGMMA.64x64x16.F32.BF16 R152, gdesc[UR8], R152, gsb0 ;  /* 0x00e00000089879f0 */ /* 0x000fe20008001898 */
[----:B------:R-:W-:-:S02]  /*1c880*/  R2UR UR5, R17 ;  /* 0x00000000110572ca */ /* 0x000fc400000e0000 */
[----:B------:R-:W-:Y:S02]  /*1c890*/  WARPGROUP.DEPBAR.LE gsb0, 0x0 ;  /* 0x00008000000079c5 */ /* 0x000fe40000010000 */
[----:B------:R-:W-:-:S09]  /*1c8a0*/  WARPGROUP.ARRIVE ;  /* 0x00000000000079c5 */ /* 0x000fd20000000000 */
[----:B------:R-:W-:Y:S01]  /*1c8b0*/  HGMMA.64x64x16.F32.BF16 R152, gdesc[UR4], R152, gsb0 ;  /* 0x00e00000049879f0 */ /* 0x000fe20008001898 */
[----:B------:R-:W-:Y:S02]  /*1c8c0*/  R2UR UR10, R13 ;  /* 0x000000000d0a72ca */ /* 0x000fe400000e0000 */
[----:B--2---:R-:W-:Y:S01]  /*1c8d0*/  R2UR UR8, R4 ;  /* 0x00000000040872ca */ /* 0x004fe200000e0000 */
[----:B------:R0:W5:Y:S01]  /*1c8e0*/  LDL.LU R13, [R1+0xc8] ;  /* 0x0000c800010d7983 */ /* 0x0001620000300800 */
[----:B------:R-:W-:Y:S02]  /*1c8f0*/  R2UR UR9, R5 ;  /* 0x00000000050972ca */ /* 0x000fe400000e0000 */
[----:B----4-:R-:W-:Y:S01]  /*1c900*/  R2UR UR12, R2 ;  /* 0x00000000020c72ca */ /* 0x010fe200000e0000 */
[----:B------:R0:W5:Y:S01]  /*1c910*/  LDL.LU.64 R16, [R1+0xc0] ;  /* 0x0000c00001107983 */ /* 0x0001620000300a00 */
[----:B------:R-:W-:Y:S02]  /*1c920*/  R2UR UR13, R3 ;  /* 0x00000000030d72ca */ /* 0x000fe400000e0000 */
[----:B------:R-:W-:Y:S01]  /*1c930*/  R2UR UR16, R216 ;  /* 0x00000000d81072ca */ /* 0x000fe200000e0000 */
[----:B------:R0:W5:Y:S01]  /*1c940*/  LDL.LU.64 R4, [R1+0xb8] ;  /* 0x0000b80001047983 */ /* 0x0001620000300a00 */
[----:B------:R-:W-:Y:S01]  /*1c950*/  R2UR UR11, R12 ;  /* 0x000000000c0b72ca */ /* 0x000fe200000e0000 */
[----:B------:R-:W-:-:S02]  /*1c960*/  WARPGROUP.DEPBAR.LE gsb0, 0x0 ;  /* 0x00008000000079c5 */ /* 0x000fc40000010000 */
[----:B------:R-:W-:-:S10]  /*1c970*/  WARPGROUP.ARRIVE ;  /* 0x00000000000079c5 */ /* 0x000fd40000000000 */
        /* <DEDUP_REMOVED lines=123> */
[----:B0-----:R-:W-:Y:S05]  /*1d130*/  @!P0 BRA `(.L_x_1819) ;  /* 0x0000000000048947 */ /* 0x001fea0003800000 */
[----:B------:R-:W-:Y:S01]  /*1d140*/  BPT.TRAP 0x1 ;  /* 0x000000040000795c */ /* 0x000fe20000300000 */
.L_x_1819:
[----:B------:R-:W-:Y:S01]  /*1d150*/  SHF.L.U32 R0, R222, 0x1f, RZ ;  /* 0x0000001fde007819 */ /* 0x000fe200000006ff */
[----:B-----5:R-:W-:-:S04]  /*1d160*/  IMAD R222, R13, 0x8, R18 ;  /* 0x000000080dde7824 */ /* 0x020fc800078e0212 */
[----:B------:R0:W1:Y:S01]  /*1d170*/  SYNCS.PHASECHK.TRANS64.TRYWAIT P1, [R222+URZ+0x30850], R0 ;  /* 0x03085000de0075a7 */ /* 0x000062000802017f */
[----:B------:R-:W-:Y:S05]  /*1d180*/  @!P0 BRA `(.L_x_1820) ;  /* 0x0000000000048947 */ /* 0x000fea0003800000 */
[----:B------:R-:W-:Y:S01]  /*1d190*/  BPT.TRAP 0x1 ;  /* 0x000000040000795c */ /* 0x000fe20000300000 */
.L_x_1820:
[----:B------:R-:W-:Y:S04]  /*1d1a0*/  BSSY B1, `(.L_x_1821) ;  /* 0x0000004000017945 */ /* 0x000fe80003800000 */
[----:B-1----:R-:W-:Y:S05]  /*1d1b0*/  @P1 BRA `(.L_x_1822) ;  /* 0x0000000000081947 */ /* 0x002fea0003800000 */
[----:B------:R-:W1:Y:S02]  /*1d1c0*/  SYNCS.PHASECHK.TRANS64.TRYWAIT P1, [R222+URZ+0x30850], R0 ;  /* 0x03085000de0075a7 */ /* 0x000e64000802017f */
[----:B-1----:R-:W-:Y:S05]  /*1d1d0*/  @!P1 BRA `(.L_x_1823) ;  /* 0x000000f000e49947 */ /* 0x002fea0003800000 */
.L_x_1822:
[----:B------:R-:W-:Y:S05]  /*1d1e0*/  BSYNC B1 ;  /* 0x0000000000017941 */ /* 0x000fea0003800000 */
.L_x_1821:
        /* <DEDUP_REMOVED lines=37> */
.L_x_1824:
[----:B------:R-:W2:Y:S01]  /*1d440*/  LDL R2, [R1] ;  /* 0x0000000001027983 */ /* 0x000ea20000100800 */
[----:B------:R-:W3:Y:S03]  /*1d450*/  LDC R3, c[0x0][0x448] ;  /* 0x00011200ff037b82 */ /* 0x000ee60000000800 */
[----:B------:R-:W4:Y:S01]  /*1d460*/  LDL R12, [R1+0x48] ;  /* 0x00004800010c7983 */ /* 0x000f220000100800 */
[----:B------:R-:W-:-:S03]  /*1d470*/  ULDC UR5, c[0x0][0x9d8] ;  /* 0x0002760000057ab9 */ /* 0x000fc60000000800 */
[----:B01----:R-:W4:Y:S01]  /*1d480*/  LDL R0, [R1+0x60] ;  /* 0x0000600001007983 */ /* 0x003f220000100800 */
[----:B------:R-:W0:Y:S03]  /*1d490*/  LDC R187, c[0x0][0x9e4] ;  /* 0x00027900ffbb7b82 */ /* 0x000e260000000800 */
[----:B------:R-:W5:Y:S04]  /*1d4a0*/  LDL R188, [R1+0x8] ;  /* 0x0000080001bc7983 */ /* 0x000f680000100800 */
[----:B------:R-:W5:Y:S01]  /*1d4b0*/  LDL R189, [R1+0xc] ;  /* 0x00000c0001bd7983 */ /* 0x000f620000100800 */
[----:B---3--:R-:W-:-:S13]  /*1d4c0*/  ISETP.NE.AND P1, PT, R3, 0x1, PT ;  /* 0x000000010300780c */ /* 0x008fda0003f25270 */
[----:B------:R-:W1:Y:S01]  /*1d4d0*/  @P1 LDC R3, c[0x0][0x44c] ;  /* 0x00011300ff031b82 */ /* 0x000e620000000800 */
[----:B------:R-:W-:Y:S02]  /*1d4e0*/  VIADD R4, R4, 0x30840 ;  /* 0x0003084004047836 */ /* 0x000fe40000000000 */
        /* <DEDUP_REMOVED lines=11> */
[----:B0-----:R-:W-:Y:S01]  /*1d5a0*/  ISETP.GE.AND P5, PT, R187, 0x1, PT ;  /* 0x00000001bb00780c */ /* 0x001fe20003fa6270 */
[----:B------:R-:W0:Y:S08]  /*1d5b0*/  MUFU.TANH R13, R13 ;  /* 0x0000000d000d7308 */ /* 0x000e300000002400 */
[----:B------:R-:W3:Y:S08]  /*1d5c0*/  MUFU.TANH R155, R155 ;  /* 0x0000009b009b7308 */ /* 0x000ef00000002400 */
        /* <DEDUP_REMOVED lines=11> */
[----:B----4-:R-:W-:-:S04]  /*1d680*/  IMAD.IADD R0, R0, 0x1, R12 ;  /* 0x0000000100007824 */ /* 0x010fc800078e020c */
[----:B-1----:R-:W-:Y:S01]  /*1d690*/  @P1 IMAD.HI.U32 R3, R0, R3, RZ ;  /* 0x0000000300031227 */ /* 0x002fe200078e00ff */
[----:B-----5:R-:W-:-:S03]  /*1d6a0*/  PRMT R4, R188, 0x654, R4 ;  /* 0x00000654bc047816 */ /* 0x020fc60000000004 */
[----:B------:R-:W-:Y:S01]  /*1d6b0*/  FMUL.FTZ R12, R153, UR5 ;  /* 0x00000005990c7c20 */ /* 0x000fe20008410000 */
[----:B------:R-:W-:Y:S01]  /*1d6c0*/  FMUL.FTZ R153, R157, UR5 ;  /* 0x000000059d997c20 */ /* 0x000fe20008410000 */
[----:B------:R-:W-:Y:S01]  /*1d6d0*/  FMUL.FTZ R157, R161, UR5 ;  /* 0x00000005a19d7c20 */ /* 0x000fe20008410000 */
[----:B------:R1:W-:Y:S01]  /*1d6e0*/  SYNCS.ARRIVE.TRANS64.RED.A1T0 RZ, [R4+URZ], RZ ;  /* 0x000000ff04ff79a7 */ /* 0x0003e2000810043f */
[----:B------:R-:W-:Y:S01]  /*1d6f0*/  FMUL.FTZ R161, R163, UR5 ;  /* 0x00000005a3a17c20 */ /* 0x000fe20008410000 */
[----:B------:R-:W-:Y:S01]  /*1d700*/  FMUL.FTZ R163, R165, UR5 ;  /* 0x00000005a5a37c20 */ /* 0x000fe20008410000 */
[----:B--2---:R-:W-:Y:S01]  /*1d710*/  @P1 SHF.R.U32.HI R0, RZ, R2, R3 ;  /* 0x00000002ff001219 */ /* 0x004fe20000011603 */
[----:B------:R-:W-:Y:S01]  /*1d720*/  FMUL.FTZ R2, R152, UR5 ;  /* 0x0000000598027c20 */ /* 0x000fe20008410000 */
[----:B------:R-:W-:Y:S01]  /*1d730*/  FMUL.FTZ R152, R156, UR5 ;  /* 0x000000059c987c20 */ /* 0x000fe20008410000 */
[----:B------:R-:W-:Y:S01]  /*1d740*/  FMUL.FTZ R156, R160, UR5 ;  /* 0x00000005a09c7c20 */ /* 0x000fe20008410000 */
[----:B------:R-:W-:Y:S01]  /*1d750*/  FMUL.FTZ R160, R162, UR5 ;  /* 0x00000005a2a07c20 */ /* 0x000fe20008410000 */
[----:B------:R-:W2:Y:S01]  /*1d760*/  SHFL.IDX PT, R186, R0, RZ, 0x1c1f ;  /* 0x001c1fff00ba7589 */ /* 0x000ea200000e0000 */
[----:B-1----:R-:W-:-:S02]  /*1d770*/  IMAD.SHL.U32 R4, R5, 0x40, RZ ;  /* 0x0000004005047824 */ /* 0x002fc400078e00ff */
        /* <DEDUP_REMOVED lines=13> */
[----:B------:R-:W1:Y:S01]  /*1d850*/  MUFU.TANH R2, R2 ;  /* 0x0000000200027308 */ /* 0x000e620000002400 */
[----:B------:R-:W-:Y:S01]  /*1d860*/  ULDC UR5, c[0x0][0x9e0] ;  /* 0x0002780000057ab9 */ /* 0x000fe20000000800 */
[----:B------:R-:W-:-:S06]  /*1d870*/  IMAD R158, R189, -0x2, R158 ;  /* 0xfffffffebd9e7824 */ /* 0x000fcc00078e029e */
[----:B------:R-:W4:Y:S01]  /*1d880*/  MUFU.TANH R12, R12 ;  /* 0x0000000c000c7308 */ /* 0x000f220000002400 */
[----:B------:R-:W-:-:S07]  /*1d890*/  IADD3 R158, -R218, R158, R220 ;  /* 0x0000009eda9e7210 */ /* 0x000fce0007ffe1dc */
        /* <DEDUP_REMOVED lines=19> */
[----:B------:R-:W-:-:S02]  /*1d9d0*/  VIADD R183, R158, UR5 ;  /* 0x000000059eb77c36 */ /* 0x000fc40008000000 */
[----:B------:R-:W-:Y:S02]  /*1d9e0*/  VIADD R182, R158, UR4 ;  /* 0x000000049eb67c36 */ /* 0x000fe40008000000 */
[--C-:B--2---:R-:W-:Y:S02]  /*1d9f0*/  IMAD.IADD R181, R183, 0x1, R186.reuse ;  /* 0x00000001b7b57824 */ /* 0x104fe400078e02ba */
[----:B------:R-:W-:Y:S01]  /*1da00*/  IMAD.IADD R180, R182, 0x1, R186 ;  /* 0x00000001b6b47824 */ /* 0x000fe200078e02ba */
[----:B-1-34-:R-:W-:Y:S06]  /*1da10*/  @!P5 BRA `(.L_x_1825) ;  /* 0x000000000060d947 */ /* 0x01afec0003800000 */
        /* <DEDUP_REMOVED lines=13> */
.L_x_1827:
[----:B------:R-:W-:Y:S02]  /*1daf0*/  ULDC UR4, c[0x0][0x9e4] ;  /* 0x0002790000047ab9 */ /* 0x000fe40000000800 */
[----:B------:R-:W-:-:S05]  /*1db00*/  IMAD.U32 R187, RZ, RZ, UR4 ;  /* 0x00000004ffbb7e24 */ /* 0x000fca000f8e00ff */
[----:B------:R-:W-:-:S13]  /*1db10*/  ISETP.NE.AND P1, PT, R187, 0x1, PT ;  /* 0x00000001bb00780c */ /* 0x000fda0003f25270 */
[----:B------:R-:W1:Y:S02]  /*1db20*/  @P1 LDC.64 R158, c[0x0][0x9e8] ;  /* 0x00027a00ff9e1b82 */ /* 0x000e640000000a00 */
[----:B-1----:R-:W-:-:S05]  /*1db30*/  @P1 IMAD.HI.U32 R158, R186, R158, RZ ;  /* 0x0000009eba9e1227 */ /* 0x002fca00078e00ff */
[----:B------:R-:W-:-:S07]  /*1db40*/  @P1 SHF.R.U32.HI R186, RZ, R159, R158 ;  /* 0x0000009fffba1219 */ /* 0x000fce000001169e */
.L_x_1828:
[----:B------:R-:W-:Y:S05]  /*1db50*/  BSYNC B1 ;  /* 0x0000000000017941 */ /* 0x000fea0003800000 */
.L_x_1826:
[----:B------:R-:W-:-:S04]  /*1db60*/  IMAD R186, R186, R187, -R4 ;  /* 0x000000bbbaba7224 */ /* 0x000fc800078e0a04 */
[----:B------:R-:W-:-:S05]  /*1db70*/  IMAD R186, R189, -0x2, R186 ;  /* 0xfffffffebdba7824 */ /* 0x000fca00078e02ba */
[----:B------:R-:W-:Y:S02]  /*1db80*/  VIMNMX R180, R180, R186, !PT ;  /* 0x000000bab4b47248 */ /* 0x000fe40007fe0100 */
[----:B------:R-:W-:-:S07]  /*1db90*/  VIADDMNMX R181, R186, R187, R181, PT ;  /* 0x000000bbbab57246 */ /* 0x000fce00038001b5 */
.L_x_1825:
[----:B------:R-:W-:Y:S01]  /*1dba0*/  ISETP.GT.AND P1, PT, R5, -0x1, PT ;  /* 0xffffffff0500780c */ /* 0x000fe20003f24270 */
[----:B------:R-:W1:Y:S03]  /*1dbb0*/  SHFL.IDX PT, R0, R0, 0x1, 0x1c1f ;  /* 0x003c1f0000007f89 */ /* 0x000e6600000e0000 */
        /* <DEDUP_REMOVED lines=10> */
[----:B0-----:R-:W-:Y:S01]  /*1dc60*/  FSEL R159, R152, -INF , !P2 ;  /* 0xff800000989f7808 */ /* 0x001fe20005000000 */
[--C-:B-1----:R-:W-:Y:S01]  /*1dc70*/  IMAD.IADD R183, R183, 0x1, R0.reuse ;  /* 0x00000001b7b77824 */ /* 0x102fe200078e0200 */
        /* <DEDUP_REMOVED lines=52> */
.L_x_1831:
[----:B------:R-:W-:Y:S02]  /*1dfc0*/  ULDC UR4, c[0x0][0x9e4] ;  /* 0x0002790000047ab9 */ /* 0x000fe40000000800 */
[----:B------:R-:W-:-:S05]  /*1dfd0*/  IMAD.U32 R2, RZ, RZ, UR4 ;  /* 0x00000004ff027e24 */ /* 0x000fca000f8e00ff */
[----:B------:R-:W-:-:S13]  /*1dfe0*/  ISETP.NE.AND P2, PT, R2, 0x1, PT ;  /* 0x000000010200780c */ /* 0x000fda0003f45270 */
[----:B------:R-:W0:Y:S02]  /*1dff0*/  @P2 LDC.64 R152, c[0x0][0x9e8] ;  /* 0x00027a00ff982b82 */ /* 0x000e240000000a00 */
[----:B0-----:R-:W-:-:S05]  /*1e000*/  @P2 IMAD.HI.U32 R152, R0, R152, RZ ;  /* 0x0000009800982227 */ /* 0x001fca00078e00ff */
[----:B------:R-:W-:-:S07]  /*1e010*/  @P2 SHF.R.U32.HI R0, RZ, R153, R152 ;  /* 0x00000099ff002219 */ /* 0x000fce0000011698 */
.L_x_1832:
[----:B------:R-:W-:Y:S05]  /*1e020*/  BSYNC B1 ;  /* 0x0000000000017941 */ /* 0x000fea0003800000 */
.L_x_1830:
[----:B------:R-:W-:-:S04]  /*1e030*/  IMAD R0, R0, R2, -R4 ;  /* 0x0000000200007224 */ /* 0x000fc800078e0a04 */
[----:B------:R-:W-:-:S05]  /*1e040*/  IMAD R0, R189, -0x2, R0 ;  /* 0xfffffffebd007824 */ /* 0x000fca00078e0200 */
[----:B------:R-:W-:Y:S02]  /*1e050*/  VIMNMX R182, R182, R0, !PT ;  /* 0x00000000b6b67248 */ /* 0x000fe40007fe0100 */
[----:B------:R-:W-:-:S07]  /*1e060*/  VIADDMNMX R183, R0, R2, R183, PT ;  /* 0x0000000200b77246 */ /* 0x000fce00038001b7 */
.L_x_1829:
        /* <DEDUP_REMOVED lines=28> */
[C---:B------:R-:W-:Y:S02]  /*1e230*/  ISETP.LT.OR P2, PT, R183.reuse, 0x11, P2 ;  /* 0x00000011b700780c */ /* 0x040fe40001741670 */
[----:B------:R-:W-:Y:S02]  /*1e240*/  ISETP.LT.OR P3, PT, R183, 0x12, P3 ;  /* 0x00000012b700780c */ /* 0x000fe40001f61670 */
[----:B------:R-:W-:-:S02]  /*1e250*/  LOP3.LUT R22, R22, 0xffff7fff, RZ, 0xc0, !PT ;  /* 0xffff7fff16167812 */ /* 0x000fc400078ec0ff */
[----:B------:R-:W-:Y:S02]  /*1e260*/  FMNMX.FTZ R0, R178, R0, !PT ;  /* 0x00000000b2007209 */ /* 0x000fe40007810000 */
[----:B------:R-:W-:Y:S02]  /*1e270*/  FSEL R155, R155, -INF , !P4 ;  /* 0xff8000009b9b7808 */ /* 0x000fe40006000000 */
[----:B------:R-:W-:Y:S02]  /*1e280*/  FSEL R160, R160, -INF , !P2 ;  /* 0xff800000a0a07808 */ /* 0x000fe40005000000 */
[----:B------:R-:W-:Y:S02]  /*1e290*/  FSEL R161, R161, -INF , !P3 ;  /* 0xff800000a1a17808 */ /* 0x000fe40005800000 */
[C---:B------:R-:W-:Y:S02]  /*1e2a0*/  ISETP.GT.AND P4, PT, R182.reuse, 0x18, P1 ;  /* 0x00000018b600780c */ /* 0x040fe40000f84270 */
[----:B------:R-:W-:-:S02]  /*1e2b0*/  ISETP.GT.AND P2, PT, R182, 0x19, P1 ;  /* 0x00000019b600780c */ /* 0x000fc40000f44270 */
[----:B------:R-:W-:Y:S02]  /*1e2c0*/  ISETP.GT.AND P3, PT, R182, 0x20, P1 ;  /* 0x00000020b600780c */ /* 0x000fe40000f64270 */
[----:B------:R-:W-:Y:S02]  /*1e2d0*/  @P0 LOP3.LUT R22, R22, 0x8000, RZ, 0xfc, !PT ;  /* 0x0000800016160812 */ /* 0x000fe400078efcff */
[----:B------:R-:W-:Y:S02]  /*1e2e0*/  ISETP.GT.AND P0, PT, R182, RZ, P1 ;  /* 0x000000ffb600720c */ /* 0x000fe40000f04270 */
[----:B------:R-:W-:Y:S02]  /*1e2f0*/  FMNMX.FTZ R0, R179, R0, !PT ;  /* 0x00000000b3007209 */ /* 0x000fe40007810000 */
[C---:B------:R-:W-:Y:S02]  /*1e300*/  ISETP.LT.OR P4, PT, R183.reuse, 0x19, P4 ;  /* 0x00000019b700780c */ /* 0x040fe40002781670 */
[C---:B------:R-:W-:Y:S01]  /*1e310*/  ISETP.LT.OR P2, PT, R183.reuse, 0x1a, P2 ;  /* 0x0000001ab700780c */ /* 0x040fe20001741670 */
[----:B------:R-:W0:Y:S01]  /*1e320*/  SHFL.BFLY PT, R2, R0, 0x2, 0x1f ;  /* 0x0c401f0000027f89 */ /* 0x000e2200000e0000 */
[----:B------:R-:W-:-:S02]  /*1e330*/  ISETP.LT.OR P3, PT, R183, 0x21, P3 ;  /* 0x00000021b700780c */ /* 0x000fc40001f61670 */
[----:B------:R-:W-:Y:S02]  /*1e340*/  FSEL R164, R164, -INF , !P4 ;  /* 0xff800000a4a47808 */ /* 0x000fe40006000000 */
[----:B------:R-:W-:Y:S02]  /*1e350*/  FSEL R165, R165, -INF , !P2 ;  /* 0xff800000a5a57808 */ /* 0x000fe40005000000 */
[----:B------:R-:W-:Y:S02]  /*1e360*/  FSEL R168, R168, -INF , !P3 ;  /* 0xff800000a8a87808 */ /* 0x000fe40005800000 */
[C---:B------:R-:W-:Y:S02]  /*1e370*/  ISETP.GT.AND P2, PT, R182.reuse, 0x28, P1 ;  /* 0x00000028b600780c */ /* 0x040fe40000f44270 */
[C---:B------:R-:W-:Y:S02]  /*1e380*/  ISETP.GT.AND P3, PT, R182.reuse, 0x29, P1 ;  /* 0x00000029b600780c */ /* 0x040fe40000f64270 */
[----:B------:R-:W-:-:S02]  /*1e390*/  ISETP.GT.AND P4, PT, R182, 0x30, P1 ;  /* 0x00000030b600780c */ /* 0x000fc40000f84270 */
[C---:B------:R-:W-:Y:S02]  /*1e3a0*/  ISETP.GT.AND P5, PT, R182.reuse, 0x31, P1 ;  /* 0x00000031b600780c */ /* 0x040fe40000fa4270 */
[----:B------:R-:W-:Y:S02]  /*1e3b0*/  ISETP.GT.AND P6, PT, R182, 0x38, P1 ;  /* 0x00000038b600780c */ /* 0x000fe40000fc4270 */
[----:B------:R-:W-:Y:S02]  /*1e3c0*/  LOP3.LUT R22, R22, 0xfffffff7, RZ, 0xc0, !PT ;  /* 0xfffffff716167812 */ /* 0x000fe400078ec0ff */
[----:B------:R-:W-:Y:S02]  /*1e3d0*/  ISETP.GT.AND P1, PT, R182, 0x39, P1 ;  /* 0x00000039b600780c */ /* 0x000fe40000f24270 */
[----:B------:R-:W-:Y:S02]  /*1e3e0*/  @P0 LOP3.LUT R22, R22, 0x8, RZ, 0xfc, !PT ;  /* 0x0000000816160812 */ /* 0x000fe400078efcff */
[----:B0-----:R-:W-:-:S02]  /*1e3f0*/  FMNMX.FTZ R2, R0, R2, !PT ;  /* 0x0000000200027209 */ /* 0x001fc40007810000 */
[C---:B------:R-:W-:Y:S02]  /*1e400*/  LOP3.LUT P0, RZ, R22.reuse, 0x8000, RZ, 0xc0, !PT ;  /* 0x0000800016ff7812 */ /* 0x040fe4000780c0ff */
[----:B------:R-:W-:Y:S01]  /*1e410*/  LOP3.LUT R22, R22, 0xfffffffd, RZ, 0xc0, !PT ;  /* 0xfffffffd16167812 */ /* 0x000fe200078ec0ff */
[----:B------:R-:W0:Y:S01]  /*1e420*/  SHFL.BFLY PT, R4, R2, 0x1, 0x1f ;  /* 0x0c201f0002047f89 */ /* 0x000e2200000e0000 */
[C---:B------:R-:W-:Y:S02]  /*1e430*/  ISETP.LT.OR P0, PT, R183.reuse, 0x22, P0 ;  /* 0x00000022b700780c */ /* 0x040fe40000701670 */
[C---:B------:R-:W-:Y:S02]  /*1e440*/  ISETP.LT.OR P4, PT, R183.reuse, 0x31, P4 ;  /* 0x00000031b700780c */ /* 0x040fe40002781670 */
[----:B------:R-:W-:Y:S02]  /*1e450*/  @P1 LOP3.LUT R22, R22, 0x2, RZ, 0xfc, !PT ;  /* 0x0000000216161812 */ /* 0x000fe400078efcff */
[----:B------:R-:W-:-:S02]  /*1e460*/  ISETP.LT.OR P5, PT, R183, 0x32, P5 ;  /* 0x00000032b700780c */ /* 0x000fc40002fa1670 */
[C---:B------:R-:W-:Y:S02]  /*1e470*/  LOP3.LUT P1, RZ, R22.reuse, 0x8, RZ, 0xc0, !PT ;  /* 0x0000000816ff7812 */ /* 0x040fe4000782c0ff */
[----:B------:R-:W-:Y:S02]  /*1e480*/  LOP3.LUT R22, R22, 0xffffffef, RZ, 0xc0, !PT ;  /* 0xffffffef16167812 */ /* 0x000fe400078ec0ff */
[----:B------:R-:W-:Y:S02]  /*1e490*/  ISETP.LT.OR P1, PT, R183, 0x1, P1 ;  /* 0x00000001b700780c */ /* 0x000fe40000f21670 */
[----:B------:R-:W-:Y:S02]  /*1e4a0*/  @P0 LOP3.LUT R22, R22, 0x10, RZ, 0xfc, !PT ;  /* 0x0000001016160812 */ /* 0x000fe400078efcff */
[----:B------:R-:W-:Y:S02]  /*1e4b0*/  FSEL R153, R3, -INF , !P1 ;  /* 0xff80000003997808 */ /* 0x000fe40004800000 */
[----:B------:R-:W-:-:S02]  /*1e4c0*/  ISETP.LT.OR P0, PT, R183, 0x29, P2 ;  /* 0x00000029b700780c */ /* 0x000fc40001701670 */
[----:B------:R-:W-:Y:S02]  /*1e4d0*/  FMNMX.FTZ R3, R153, R227, !PT ;  /* 0x000000e399037209 */ /* 0x000fe40007810000 */
[C---:B------:R-:W-:Y:S02]  /*1e4e0*/  LOP3.LUT P2, RZ, R22.reuse, 0x2, RZ, 0xc0, !PT ;  /* 0x0000000216ff7812 */ /* 0x040fe4000784c0ff */
[----:B------:R-:W-:Y:S02]  /*1e4f0*/  FMNMX.FTZ R3, R13, R3, !PT ;  /* 0x000000030d037209 */ /* 0x000fe40007810000 */
[----:B------:R-:W-:Y:S02]  /*1e500*/  LOP3.LUT R22, R22, 0xfffffffb, RZ, 0xc0, !PT ;  /* 0xfffffffb16167812 */ /* 0x000fe400078ec0ff */
[----:B------:R-:W-:Y:S02]  /*1e510*/  FMNMX.FTZ R3, R154, R3, !PT ;  /* 0x000000039a037209 */ /* 0x000fe40007810000 */
[----:B0-----:R-:W-:Y:S01]  /*1e520*/  FMNMX.FTZ R4, R2, R4, !PT ;  /* 0x0000000402047209 */ /* 0x001fe20007810000 */
[----:B------:R-:W-:Y:S01]  /*1e530*/  IMAD.U32 R2, RZ, RZ, UR4 ;  /* 0x00000004ff027e24 */ /* 0x000fe2000f8e00ff */
[----:B------:R-:W-:-:S02]  /*1e540*/  @P0 LOP3.LUT R22, R22, 0x4, RZ, 0xfc, !PT ;  /* 0x0000000416160812 */ /* 0x000fc400078efcff */
[----:B------:R-:W-:Y:S01]  /*1e550*/  ISETP.LT.OR P0, PT, R183, 0x2a, P3 ;  /* 0x0000002ab700780c */ /* 0x000fe20001f01670 */
[----:B------:R-:W-:Y:S01]  /*1e560*/  FMUL.FTZ R152, R4, R2 ;  /* 0x0000000204987220 */ /* 0x000fe20000410000 */
[----:B------:R-:W-:Y:S02]  /*1e570*/  FMNMX.FTZ R3, R155, R3, !PT ;  /* 0x000000039b037209 */ /* 0x000fe40007810000 */
[----:B------:R-:W-:Y:S02]  /*1e580*/  LOP3.LUT R22, R22, 0xffffbfff, RZ, 0xc0, !PT ;  /* 0xffffbfff16167812 */ /* 0x000fe400078ec0ff */
[----:B------:R-:W-:Y:S02]  /*1e590*/  FMNMX.FTZ R3, R160, R3, !PT ;  /* 0x00000003a0037209 */ /* 0x000fe40007810000 */
[----:B------:R-:W-:Y:S02]  /*1e5a0*/  FSETP.NEU.FTZ.AND P3, PT, R4, -INF , PT ;  /* 0xff8000000400780b */ /* 0x000fe40003f7d000 */
[----:B------:R-:W-:-:S02]  /*1e5b0*/  FMNMX.FTZ R3, R161, R3, !PT ;  /* 0x00000003a1037209 */ /* 0x000fc40007810000 */
[----:B------:R-:W-:Y:S02]  /*1e5c0*/  FSEL R0, R4, RZ, P3 ;  /* 0x000000ff04007208 */ /* 0x000fe40001800000 */
[----:B------:R-:W-:Y:S02]  /*1e5d0*/  @P0 LOP3.LUT R22, R22, 0x4000, RZ, 0xfc, !PT ;  /* 0x0000400016160812 */ /* 0x000fe400078efcff */
[----:B------:R-:W-:Y:S01]  /*1e5e0*/  FMNMX.FTZ R3, R164, R3, !PT ;  /* 0x00000003a4037209 */ /* 0x000fe20007810000 */
[----:B------:R-:W-:Y:S01]  /*1e5f0*/  FADD.FTZ R0, -R0, R226 ;  /* 0x000000e200007221 */ /* 0x000fe20000010100 */
[----:B------:R-:W-:Y:S02]  /*1e600*/  LOP3.LUT P0, RZ, R22, 0x10, RZ, 0xc0, !PT ;  /* 0x0000001016ff7812 */ /* 0x000fe4000780c0ff */
[----:B------:R-:W-:Y:S01]  /*1e610*/  FMNMX.FTZ R3, R165, R3, !PT ;  /* 0x00000003a5037209 */ /* 0x000fe20007810000 */
[----:B------:R-:W-:Y:S01]  /*1e620*/  FMUL.FTZ R180, R0, R2 ;  /* 0x0000000200b47220 */ /* 0x000fe20000410000 */
[----:B------:R-:W-:-:S02]  /*1e630*/  FSEL R152, R152, RZ, P3 ;  /* 0x000000ff98987208 */ /* 0x000fc40001800000 */
        /* <DEDUP_REMOVED lines=34> */
[----:B------:R0:W-:Y:S01]  /*1e860*/  MUFU.EX2 R196, R12 ;  /* 0x0000000c00c47308 */ /* 0x0001e20000000800 */
[----:B------:R-:W-:-:S02]  /*1e870*/  LOP3.LUT P0, RZ, R22, 0x2000, RZ, 0xc0, !PT ;  /* 0x0000200016ff7812 */ /* 0x000fc4000780c0ff */
[----:B------:R-:W-:-:S05]  /*1e880*/  FMNMX.FTZ R3, R177, R3, !PT ;  /* 0x00000003b1037209 */ /* 0x000fca0007810000 */
[----:B------:R-:W1:Y:S01]  /*1e890*/  SHFL.BFLY PT, R179, R3, 0x2, 0x1f ;  /* 0x0c401f0003b37f89 */ /* 0x000e6200000e0000 */
[----:B------:R-:W-:Y:S08]  /*1e8a0*/  MUFU.EX2 R158, R158 ;  /* 0x0000009e009e7308 */ /* 0x000ff00000000800 */
[----:B------:R-:W-:Y:S08]  /*1e8b0*/  MUFU.EX2 R159, R159 ;  /* 0x0000009f009f7308 */ /* 0x000ff00000000800 */
[----:B------:R-:W-:Y:S01]  /*1e8c0*/  MUFU.EX2 R186, R186 ;  /* 0x000000ba00ba7308 */ /* 0x000fe20000000800 */
[----:B-1----:R-:W-:-:S07]  /*1e8d0*/  FMNMX.FTZ R3, R3, R179, !PT ;  /* 0x000000b303037209 */ /* 0x002fce0007810000 */
[----:B------:R-:W-:Y:S01]  /*1e8e0*/  MUFU.EX2 R156, R156 ;  /* 0x0000009c009c7308 */ /* 0x000fe20000000800 */
[----:B------:R-:W1:Y:S07]  /*1e8f0*/  SHFL.BFLY PT, R179, R3, 0x1, 0x1f ;  /* 0x0c201f0003b37f89 */ /* 0x000e6e00000e0000 */
[----:B------:R-:W-:Y:S08]  /*1e900*/  MUFU.EX2 R157, R157 ;  /* 0x0000009d009d7308 */ /* 0x000ff00000000800 */
[----:B------:R-:W-:Y:S08]  /*1e910*/  MUFU.EX2 R162, R162 ;  /* 0x000000a200a27308 */ /* 0x000ff00000000800 */
[----:B------:R-:W-:Y:S01]  /*1e920*/  MUFU.EX2 R163, R163 ;  /* 0x000000a300a37308 */ /* 0x000fe20000000800 */
[----:B-1----:R-:W-:-:S04]  /*1e930*/  FMNMX.FTZ R3, R3, R179, !PT ;  /* 0x000000b303037209 */ /* 0x002fc80007810000 */
[C---:B------:R-:W-:Y:S01]  /*1e940*/  FSETP.NEU.FTZ.AND P1, PT, R3.reuse, -INF , PT ;  /* 0xff8000000300780b */ /* 0x040fe20003f3d000 */
[C---:B0-----:R-:W-:Y:S02]  /*1e950*/  FMUL.FTZ R12, R3.reuse, R2 ;  /* 0x00000002030c7220 */ /* 0x041fe40000410000 */
[----:B------:R-:W-:Y:S01]  /*1e960*/  MUFU.EX2 R166, R166 ;  /* 0x000000a600a67308 */ /* 0x000fe20000000800 */
[----:B------:R-:W-:Y:S02]  /*1e970*/  FSEL R179, R3, RZ, P1 ;  /* 0x000000ff03b37208 */ /* 0x000fe40000800000 */
[----:B------:R-:W-:-:S03]  /*1e980*/  FSEL R0, R12, RZ, P1 ;  /* 0x000000ff0c007208 */ /* 0x000fc60000800000 */
[----:B------:R-:W-:Y:S02]  /*1e990*/  FADD.FTZ R179, -R179, R227 ;  /* 0x000000e3b3b37221 */ /* 0x000fe40000010100 */
[----:B------:R-:W0:Y:S01]  /*1e9a0*/  MUFU.EX2 R12, R180 ;  /* 0x000000b4000c7308 */ /* 0x000e220000000800 */
[-CC-:B------:R-:W-:Y:S01]  /*1e9b0*/  FFMA.FTZ R153, R153, R2.reuse, -R0.reuse ;  /* 0x0000000299997223 */ /* 0x180fe20000010800 */
[-CC-:B------:R-:W-:Y:S01]  /*1e9c0*/  FFMA.FTZ R13, R13, R2.reuse, -R0.reuse ;  /* 0x000000020d0d7223 */ /* 0x180fe20000010800 */
[-C--:B------:R-:W-:Y:S01]  /*1e9d0*/  FMUL.FTZ R179, R179, R2.reuse ;  /* 0x00000002b3b37220 */ /* 0x080fe20000410000 */
        /* <DEDUP_REMOVED lines=13> */
[----:B------:R-:W-:Y:S01]  /*1eab0*/  FFMA.FTZ R177, R177, R2, -R0 ;  /* 0x00000002b1b17223 */ /* 0x000fe20000010800 */
[----:B------:R-:W-:Y:S01]  /*1eac0*/  MUFU.EX2 R153, R153 ;  /* 0x0000009900997308 */ /* 0x000fe20000000800 */
[----:B0-----:R-:W-:-:S07]  /*1ead0*/  FFMA.FTZ R223, R12, R223, R158 ;  /* 0x000000df0cdf7223 */ /* 0x001fce000001009e */
[----:B------:R0:W1:Y:S08]  /*1eae0*/  MUFU.EX2 R0, R179 ;  /* 0x000000b300007308 */ /* 0x0000700000000800 */
[----:B------:R-:W2:Y:S01]  /*1eaf0*/  MUFU.EX2 R13, R13 ;  /* 0x0000000d000d7308 */ /* 0x000ea20000000800 */
[----:B0-----:R-:W-:-:S04]  /*1eb00*/  FADD.FTZ R179, R196, R223 ;  /* 0x000000dfc4b37221 */ /* 0x001fc80000010000 */
[----:B------:R-:W-:-:S03]  /*1eb10*/  FADD.FTZ R179, R159, R179 ;  /* 0x000000b39fb37221 */ /* 0x000fc60000010000 */
[----:B------:R-:W0:Y:S01]  /*1eb20*/  MUFU.EX2 R154, R154 ;  /* 0x0000009a009a7308 */ /* 0x000e220000000800 */
[----:B-1----:R-:W-:Y:S01]  /*1eb30*/  FFMA.FTZ R221, R0, R221, R153 ;  /* 0x000000dd00dd7223 */ /* 0x002fe20000010099 */
[----:B------:R-:W-:-:S04]  /*1eb40*/  FADD.FTZ R179, R186, R179 ;  /* 0x000000b3bab37221 */ /* 0x000fc80000010000 */
        /* <DEDUP_REMOVED lines=45> */
[----:B-1----:R-:W-:-:S03]  /*1ee20*/  FADD.FTZ R223, R152, R179 ;  /* 0x000000b398df7221 */ /* 0x002fc60000010000 */
[----:B--2---:R-:W-:Y:S01]  /*1ee30*/  FADD.FTZ R221, R177, R180 ;  /* 0x000000b4b1dd7221 */ /* 0x004fe20000010000 */
[----:B------:R-:W-:Y:S06]  /*1ee40*/  @!P0 BRA `(.L_x_1833) ;  /* 0x0000000000048947 */ /* 0x000fec0003800000 */
[----:B------:R-:W-:Y:S01]  /*1ee50*/  BPT.TRAP 0x1 ;  /* 0x000000040000795c */ /* 0x000fe20000300000 */
.L_x_1833:
[----:B------:R-:W2:Y:S01]  /*1ee60*/  LDL R179, [R1+0x64] ;  /* 0x0000640001b37983 */ /* 0x000ea20000100800 */
[----:B------:R-:W-:Y:S01]  /*1ee70*/  VIADD R222, R222, 0x30860 ;  /* 0x00030860dede7836 */ /* 0x000fe20000000000 */
[----:B------:R-:W-:Y:S01]  /*1ee80*/  F2FP.BF16.F32.PACK_AB R197, R13, R153 ;  /* 0x000000990dc5723e */ /* 0x000fe200000010ff */
[----:B------:R-:W-:Y:S01]  /*1ee90*/  IMAD.MOV.U32 R227, RZ, RZ, R3 ;  /* 0x000000ffffe37224 */ /* 0x000fe200078e0003 */
[----:B------:R-:W-:Y:S01]  /*1eea0*/  F2FP.BF16.F32.PACK_AB R198, R186, R159 ;  /* 0x0000009fbac6723e */ /* 0x000fe200000010ff */
[----:B------:R-:W-:Y:S01]  /*1eeb0*/  IMAD.MOV.U32 R226, RZ, RZ, R4 ;  /* 0x000000ffffe27224 */ /* 0x000fe200078e0004 */
[----:B------:R-:W-:Y:S01]  /*1eec0*/  PRMT R222, R188, 0x654, R222 ;  /* 0x00000654bcde7816 */ /* 0x000fe200000000de */
[----:B------:R-:W-:Y:S01]  /*1eed0*/  IMAD.MOV.U32 R13, RZ, RZ, R202 ;  /* 0x000000ffff0d7224 */ /* 0x000fe200078e00ca */
        /* <DEDUP_REMOVED lines=17> */
[----:B------:R-:W-:-:S12]  /*1eff0*/  VIADD R5, R5, 0xffffffff ;  /* 0xffffffff05057836 */ /* 0x000fd80000000000 */
[----:B------:R-:W-:Y:S05]  /*1f000*/  @P1 BRA `(.L_x_1834) ;  /* 0xffffffcc008c1947 */ /* 0x000fea000383ffff */
.L_x_1813:
[----:B------:R-:W-:Y:S05]  /*1f010*/  BSYNC B0 ;  /* 0x0000000000007941 */ /* 0x000fea0003800000 */
.L_x_1812:
        /* <DEDUP_REMOVED lines=131> */
.L_x_1835:
[----:B------:R-:W-:Y:S01]  /*1f850*/  IMAD R12, R202, 0x8, R18 ;  /* 0x00000008ca0c7824 */ /* 0x000fe200078e0212 */
[----:B------:R-:W-:-:S04]  /*1f860*/  SHF.L.U32 R5, R203, 0x1f, RZ ;  /* 0x0000001fcb057819 */ /* 0x000fc800000006ff */
[----:B------:R1:W2:Y:S01]  /*1f870*/  SYNCS.PHASECHK.TRANS64.TRYWAIT P1, [R12+URZ+0x30850], R5 ;  /* 0x030850050c0075a7 */ /* 0x0002a2000802017f */
[----:B------:R-:W-:Y:S05]  /*1f880*/  @!P0 BRA `(.L_x_1836) ;  /* 0x0000000000048947 */ /* 0x000fea0003800000 */
[----:B------:R-:W-:Y:S01]  /*1f890*/  BPT.TRAP 0x1 ;  /* 0x000000040000795c */ /* 0x000fe20000300000 */
.L_x_1836:
[----:B------:R-:W-:Y:S01]  /*1f8a0*/  VIADD R18, R18, 0x400 ;  /* 0x0000040012127836 */ /* 0x000fe20000000000 */
[----:B------:R-:W-:Y:S04]  /*1f8b0*/  BSSY B0, `(.L_x_1837) ;  /* 0x0000008000007945 */ /* 0x000fe80003800000 */
[----:B------:R-:W-:-:S04]  /*1f8c0*/  SHF.R.U32.HI R18, RZ, 0x4, R18 ;  /* 0x00000004ff127819 */ /* 0x000fc80000011612 */
[----:B------:R-:W-:-:S04]  /*1f8d0*/  LOP3.LUT R18, R18, 0x3fff, RZ, 0xc0, !PT ;  /* 0x00003fff12127812 */ /* 0x000fc800078ec0ff */
[----:B------:R-:W-:-:S05]  /*1f8e0*/  LOP3.LUT R7, R18, 0x2000000, RZ, 0xfc, !PT ;  /* 0x0200000012077812 */ /* 0x000fca00078efcff */
[----:B------:R-:W-:Y:S01]  /*1f8f0*/  IMAD R0, R202, 0x800, R7 ;  /* 0x00000800ca007824 */ /* 0x000fe200078e0207 */
[----:B--2---:R-:W-:Y:S06]  /*1f900*/  @P1 BRA `(.L_x_1838) ;  /* 0x0000000000081947 */ /* 0x004fec0003800000 */
[----:B------:R-:W2:Y:S02]  /*1f910*/  SYNCS.PHASECHK.TRANS64.TRYWAIT P1, [R12+URZ+0x30850], R5 ;  /* 0x030850050c0075a7 */ /* 0x000ea4000802017f */
[----:B--2---:R-:W-:Y:S05]  /*1f920*/  @!P1 BRA `(.L_x_1839) ;  /* 0x000000cc00249947 */ /* 0x004fea0003800000 */
.L_x_1838:
[----:B------:R-:W-:Y:S05]  /*1f930*/  BSYNC B0 ;  /* 0x0000000000007941 */ /* 0x000fea0003800000 */
.L_x_1837:
[----:B------:R-:W-:Y:S01]  /*1f940*/  IMAD.MOV.U32 R6, RZ, RZ, R0 ;  /* 0x000000ffff067224 */ /* 0x000fe200078e0000 */
[----:B------:R-:W-:Y:S01]  /*1f950*/  WARPGROUP.ARRIVE ;  /* 0x00000000000079c5 */ /* 0x000fe20000000000 */
[----:B------:R-:W-:-:S03]  /*1f960*/  IMAD.MOV.U32 R7, RZ, RZ, 0x40000040 ;  /* 0x40000040ff077424 */ /* 0x000fc600078e00ff */
        /* <DEDUP_REMOVED lines=17> */
[----:B------:R-:W3:Y:S02]  /*1fa80*/  SHFL.BFLY PT, R0, R223, 0x2, 0x1f ;  /* 0x0c401f00df007f89 */ /* 0x000ee400000e0000 */
[----:B---3--:R-:W-:-:S05]  /*1fa90*/  FADD.FTZ R0, R0, R223 ;  /* 0x000000df00007221 */ /* 0x008fca0000010000 */
[----:B-12---:R-:W1:Y:S02]  /*1faa0*/  SHFL.BFLY PT, R5, R0, 0x1, 0x1f ;  /* 0x0c201f0000057f89 */ /* 0x006e6400000e0000 */
[----:B-1----:R-:W-:Y:S01]  /*1fab0*/  FADD.FTZ R13, R0, R5 ;  /* 0x00000005000d7221 */ /* 0x002fe20000010000 */
[----:B------:R-:W-:Y:S02]  /*1fac0*/  IMAD.MOV.U32 R5, RZ, RZ, -0x800000 ;  /* 0xff800000ff057424 */ /* 0x000fe400078e00ff */
[----:B------:R-:W-:Y:S02]  /*1fad0*/  IMAD.MOV.U32 R0, RZ, RZ, -0x800000 ;  /* 0xff800000ff007424 */ /* 0x000fe400078e00ff */
[----:B------:R-:W-:-:S13]  /*1fae0*/  FSETP.NE.FTZ.AND P1, PT, R13, RZ, PT ;  /* 0x000000ff0d00720b */ /* 0x000fda0003f35000 */
[----:B------:R-:W1:Y:S01]  /*1faf0*/  @P1 MUFU.LG2 R10, R13 ;  /* 0x0000000d000a1308 */ /* 0x000e620000000c00 */
[----:B------:R-:W-:Y:S01]  /*1fb00*/  @P1 FMUL.FTZ R9, R2, 0.69314718246459960938 ;  /* 0x3f31721802091820 */ /* 0x000fe20000410000 */
[----:B-1----:R-:W-:-:S04]  /*1fb10*/  @P1 FMUL.FTZ R10, R10, 0.69314718246459960938 ;  /* 0x3f3172180a0a1820 */ /* 0x002fc80000410000 */
[----:B------:R-:W-:Y:S01]  /*1fb20*/  @P1 FFMA.FTZ R5, R9, R4, R10 ;  /* 0x0000000409051223 */ /* 0x000fe2000001000a */
[----:B------:R-:W-:Y:S02]  /*1fb30*/  WARPGROUP.DEPBAR.LE gsb0, 0x0 ;  /* 0x00008000000079c5 */ /* 0x000fe40000010000 */
[----:B------:R-:W-:-:S06]  /*1fb40*/  WARPGROUP.ARRIVE ;  /* 0x00000000000079c5 */ /* 0x000fcc0000000000 */
[----:B------:R-:W-:Y:S01]  /*1fb50*/  HGMMA.64x256x16.F32.BF16 R24, R188, gdesc[UR4].tnspB, R24, gsb0 ;  /* 0x43e00004bc187df0 */ /* 0x000fe20008001818 */
[----:B------:R-:W-:Y:S02]  /*1fb60*/  R2UR UR6, R6 ;  /* 0x00000000060672ca */ /* 0x000fe400000e0000 */
[----:B------:R-:W-:Y:S01]  /*1fb70*/  R2UR UR7, R7 ;  /* 0x00000000070772ca */ /* 0x000fe200000e0000 */
[----:B------:R-:W1:Y:S02]  /*1fb80*/  SHFL.BFLY PT, R6, R221, 0x2, 0x1f ;  /* 0x0c401f00dd067f89 */ /* 0x000e6400000e0000 */
[----:B-1----:R-:W-:-:S05]  /*1fb90*/  FADD.FTZ R8, R6, R221 ;  /* 0x000000dd06087221 */ /* 0x002fca0000010000 */
[----:B------:R-:W1:Y:S02]  /*1fba0*/  SHFL.BFLY PT, R7, R8, 0x1, 0x1f ;  /* 0x0c201f0008077f89 */ /* 0x000e6400000e0000 */
[----:B-1----:R-:W-:Y:S01]  /*1fbb0*/  FADD.FTZ R14, R8, R7 ;  /* 0x00000007080e7221 */ /* 0x002fe20000010000 */
[----:B------:R-:W-:-:S04]  /*1fbc0*/  CS2R R6, SRZ ;  /* 0x0000000000067805 */ /* 0x000fc8000001ff00 */
[----:B------:R-:W-:Y:S02]  /*1fbd0*/  FSETP.NE.FTZ.AND P2, PT, R14, RZ, PT ;  /* 0x000000ff0e00720b */ /* 0x000fe40003f55000 */
[----:B------:R-:W-:Y:S11]  /*1fbe0*/  @P1 MUFU.RCP R7, R13 ;  /* 0x0000000d00071308 */ /* 0x000ff60000001000 */
[----:B------:R-:W1:Y:S01]  /*1fbf0*/  @P2 MUFU.LG2 R11, R14 ;  /* 0x0000000e000b2308 */ /* 0x000e620000000c00 */
[----:B------:R-:W-:-:S07]  /*1fc00*/  @P2 FMUL.FTZ R15, R2, 0.69314718246459960938 ;  /* 0x3f317218020f2820 */ /* 0x000fce0000410000 */
[----:B------:R2:W3:Y:S01]  /*1fc10*/  @P2 MUFU.RCP R6, R14 ;  /* 0x0000000e00062308 */ /* 0x0004e20000001000 */
        /* <DEDUP_REMOVED lines=8> */
.L_x_1840:
[----:B------:R-:W2:Y:S01]  /*1fca0*/  LDL.LU R2, [R1+0x8] ;  /* 0x0000080001027983 */ /* 0x000ea20000300800 */
[----:B------:R-:W-:Y:S02]  /*1fcb0*/  VIADD R4, R12, 0x30860 ;  /* 0x000308600c047836 */ /* 0x000fe40000000000 */
[-C--:B------:R-:W-:Y:S01]  /*1fcc0*/  FMUL.FTZ R24, R24, R7.reuse ;  /* 0x0000000718187220 */ /* 0x080fe20000410000 */
[----:B------:R-:W-:Y:S01]  /*1fcd0*/  FMUL.FTZ R25, R25, R7 ;  /* 0x0000000719197220 */ /* 0x000fe20000410000 */
[----:B------:R-:W3:Y:S01]  /*1fce0*/  LDL.LU R20, [R1+0x78] ;  /* 0x0000780001147983 */ /* 0x000ee20000300800 */
[----:B------:R-:W-:-:S05]  /*1fcf0*/  VIADD R202, R202, 0x1 ;  /* 0x00000001caca7836 */ /* 0x000fca0000000000 */
[----:B------:R-:W-:Y:S01]  /*1fd00*/  ISETP.NE.AND P1, PT, R202, 0x2, PT ;  /* 0x00000002ca00780c */ /* 0x000fe20003f25270 */
[-C--:B0-----:R-:W-:Y:S01]  /*1fd10*/  FMUL.FTZ R152, R32, R7.reuse ;  /* 0x0000000720987220 */ /* 0x081fe20000410000 */
        /* <DEDUP_REMOVED lines=128> */
[----:B---3--:R-:W-:-:S03]  /*20520*/  VIADD R20, R20, 0x1 ;  /* 0x0000000114147836 */ /* 0x008fc60000000000 */
[----:B------:R0:W-:Y:S02]  /*20530*/  SYNCS.ARRIVE.TRANS64.RED.A1T0 RZ, [R4+URZ], RZ ;  /* 0x000000ff04ff79a7 */ /* 0x0001e4000810043f */
[----:B------:R1:W-:Y:S01]  /*20540*/  STL [R1+0x78], R20 ;  /* 0x0000781401007387 */ /* 0x0003e20000100800 */
[----:B------:R-:W-:Y:S01]  /*20550*/  FMUL.FTZ R2, R37, R7 ;  /* 0x0000000725027220 */ /* 0x000fe20000410000 */
[----:B0-----:R-:W-:-:S07]  /*20560*/  FMUL.FTZ R4, R47, R6 ;  /* 0x000000062f047220 */ /* 0x001fce0000410000 */
.L_x_1666:
[----:B------:R-:W0:Y:S08]  /*20570*/  S2UR UR4, SR_CgaCtaId ;  /* 0x00000000000479c3 */ /* 0x000e300000008800 */
[----:B------:R-:W-:Y:S01]  /*20580*/  BAR.SYNC.DEFER_BLOCKING 0x5, 0x180 ;  /* 0x0146000000007b1d */ /* 0x000fe20000010000 */
[----:B------:R-:W-:-:S05]  /*20590*/  MOV R18, 0x400 ;  /* 0x0000040000127802 */ /* 0x000fca0000000f00 */
[----:B------:R-:W-:Y:S01]  /*205a0*/  BSSY B0, `(.L_x_1841) ;  /* 0x00002cc000007945 */ /* 0x000fe20003800000 */
[----:B0-----:R-:W-:-:S05]  /*205b0*/  IMAD.U32 R6, RZ, RZ, UR4 ;  /* 0x00000004ff067e24 */ /* 0x001fca000f8e00ff */
[----:B------:R0:W-:Y:S01]  /*205c0*/  STL [R1+0x8], R6 ;  /* 0x0000080601007387 */ /* 0x0001e20000100800 */
[----:B------:R-:W-:-:S05]  /*205d0*/  LEA R18, R6, R18, 0x18 ;  /* 0x0000001206127211 */ /* 0x000fca00078ec0ff */
[----:B------:R0:W2:Y:S01]  /*205e0*/  LDS.128 R36, [R18+0x308d0] ;  /* 0x0308d00012247984 */ /* 0x0000a20000000c00 */
[----:B------:R-:W-:Y:S06]  /*205f0*/  BAR.ARV 0x4, 0x180 ;  /* 0x0106000000007b1d */ /* 0x000fec0000002000 */
[----:B------:R-:W-:Y:S05]  /*20600*/  @P0 BRA `(.L_x_1842) ;  /* 0x0000001c00cc0947 */ /* 0x000fea0003800000 */
[----:B-1----:R-:W3:Y:S01]  /*20610*/  LDL R20, [R1+0xb0] ;  /* 0x0000b00001147983 */ /* 0x002ee20000100800 */
[----:B------:R-:W-:-:S03]  /*20620*/  ULDC.64 UR4, c[0x0][0xc00] ;  /* 0x0003000000047ab9 */ /* 0x000fc60000000a00 */
[----:B------:R-:W4:Y:S01]  /*20630*/  LDL R176, [R1+0x74] ;  /* 0x0000740001b07983 */ /* 0x000f220000100800 */
[----:B------:R-:W1:Y:S03]  /*20640*/  S2R R21, SR_SWINHI ;  /* 0x0000000000157919 */ /* 0x000e660000002f00 */
[----:B------:R-:W4:Y:S01]  /*20650*/  LDL R174, [R1+0x70] ;  /* 0x0000700001ae7983 */ /* 0x000f220000100800 */
[----:B0-----:R-:W-:Y:S02]  /*20660*/  MOV R6, R18 ;  /* 0x0000001200067202 */ /* 0x001fe40000000f00 */
[----:B-1----:R-:W-:Y:S02]  /*20670*/  MOV R7, R21 ;  /* 0x0000001500077202 */ /* 0x002fe40000000f00 */
        /* <DEDUP_REMOVED lines=27> */
[----:B------:R-:W-:Y:S01]  /*20830*/  F2FP.BF16.F32.PACK_AB R147, R151, R150 ;  /* 0x000000969793723e */ /* 0x000fe200000010ff */
[----:B------:R-:W-:Y:S01]  /*20840*/  IMAD.MOV.U32 R2, RZ, RZ, RZ ;  /* 0x000000ffff027224 */ /* 0x000fe200078e00ff */
[----:B------:R-:W-:Y:S01]  /*20850*/  BAR.SYNC.DEFER_BLOCKING 0x1, 0x100 ;  /* 0x0044000000007b1d */ /* 0x000fe20000010000 */
[----:B---3--:R-:W-:-:S03]  /*20860*/  IMAD.WIDE R20, R20, 0x2, R6 ;  /* 0x0000000214147825 */ /* 0x008fc600078e0206 */
[C---:B------:R-:W-:Y:S02]  /*20870*/  IADD3 R43, P1, R20.reuse, 0x20, RZ ;  /* 0x00000020142b7810 */ /* 0x040fe40007f3e0ff */
[----:B------:R-:W-:Y:S02]  /*20880*/  IADD3 R47, P0, R20, 0x40, RZ ;  /* 0x00000040142f7810 */ /* 0x000fe40007f1e0ff */
[----:B------:R-:W-:Y:S02]  /*20890*/  LOP3.LUT R42, R43, 0x380, RZ, 0xc0, !PT ;  /* 0x000003802b2a7812 */ /* 0x000fe400078ec0ff */
[----:B------:R-:W-:Y:S02]  /*208a0*/  LOP3.LUT R46, R47, 0x380, RZ, 0xc0, !PT ;  /* 0x000003802f2e7812 */ /* 0x000fe400078ec0ff */
[----:B------:R-:W-:Y:S02]  /*208b0*/  SHF.R.U64 R42, R42, 0x3, RZ ;  /* 0x000000032a2a7819 */ /* 0x000fe400000012ff */
[----:B------:R-:W-:-:S02]  /*208c0*/  IADD3 R111, P5, R20, 0x4040, RZ ;  /* 0x00004040146f7810 */ /* 0x000fc40007fbe0ff */
[----:B------:R-:W-:Y:S02]  /*208d0*/  SHF.R.U64 R46, R46, 0x3, RZ ;  /* 0x000000032e2e7819 */ /* 0x000fe400000012ff */
[----:B------:R-:W-:Y:S01]  /*208e0*/  LOP3.LUT R42, R42, R43, RZ, 0x3c, !PT ;  /* 0x0000002b2a2a7212 */ /* 0x000fe200078e3cff */
[----:B------:R-:W-:Y:S01]  /*208f0*/  IMAD.X R43, RZ, RZ, R21, P1 ;  /* 0x000000ffff2b7224 */ /* 0x000fe200008e0615 */
[C---:B------:R-:W-:Y:S02]  /*20900*/  IADD3 R97, P4, R20.reuse, 0x60, RZ ;  /* 0x0000006014617810 */ /* 0x040fe40007f9e0ff */
[C---:B------:R-:W-:Y:S02]  /*20910*/  IADD3 R103, P3, R20.reuse, 0x4000, RZ ;  /* 0x0000400014677810 */ /* 0x040fe40007f7e0ff */
[C---:B------:R-:W-:Y:S02]  /*20920*/  IADD3 R107, P6, R20.reuse, 0x4020, RZ ;  /* 0x00004020146b7810 */ /* 0x040fe40007fde0ff */
[----:B------:R-:W-:-:S02]  /*20930*/  IADD3 R115, P2, R20, 0x4060, RZ ;  /* 0x0000406014737810 */ /* 0x000fc40007f5e0ff */
[----:B------:R-:W-:Y:S02]  /*20940*/  IADD3 R119, P1, R20, 0x8000, RZ ;  /* 0x0000800014777810 */ /* 0x000fe40007f3e0ff */
[----:B------:R-:W-:Y:S02]  /*20950*/  LOP3.LUT R110, R111, 0x380, RZ, 0xc0, !PT ;  /* 0x000003806f6e7812 */ /* 0x000fe400078ec0ff */
[----:B------:R-:W-:Y:S01]  /*20960*/  LOP3.LUT R46, R46, R47, RZ, 0x3c, !PT ;  /* 0x0000002f2e2e7212 */ /* 0x000fe200078e3cff */
[----:B------:R-:W-:Y:S01]  /*20970*/  IMAD.X R47, RZ, RZ, R21, P0 ;  /* 0x000000ffff2f7224 */ /* 0x000fe200000e0615 */
[----:B-----5:R-:W-:Y:S02]  /*20980*/  LOP3.LUT R96, R97, 0x380, RZ, 0xc0, !PT ;  /* 0x0000038061607812 */ /* 0x020fe400078ec0ff */
[----:B------:R-:W-:Y:S02]  /*20990*/  LOP3.LUT R102, R103, 0x380, RZ, 0xc0, !PT ;  /* 0x0000038067667812 */ /* 0x000fe400078ec0ff */
[----:B------:R-:W-:-:S02]  /*209a0*/  LOP3.LUT R106, R107, 0x380, RZ, 0xc0, !PT ;  /* 0x000003806b6a7812 */ /* 0x000fc400078ec0ff */
[----:B------:R-:W-:Y:S02]  /*209b0*/  LOP3.LUT R114, R115, 0x380, RZ, 0xc0, !PT ;  /* 0x0000038073727812 */ /* 0x000fe400078ec0ff */
[----:B------:R-:W-:Y:S02]  /*209c0*/  LOP3.LUT R118, R119, 0x380, RZ, 0xc0, !PT ;  /* 0x0000038077767812 */ /* 0x000fe400078ec0ff */
[----:B------:R-:W-:Y:S02]  /*209d0*/  IADD3 R123, P0, R20, 0x8020, RZ ;  /* 0x00008020147b7810 */ /* 0x000fe40007f1e0ff */
[----:B------:R-:W-:Y:S02]  /*209e0*/  SHF.R.U64 R110, R110, 0x3, RZ ;  /* 0x000000036e6e7819 */ /* 0x000fe400000012ff */
[----:B------:R-:W-:Y:S02]  /*209f0*/  LOP3.LUT R131, R20, 0x380, RZ, 0xc0, !PT ;  /* 0x0000038014837812 */ /* 0x000fe400078ec0ff */
[----:B------:R-:W-:-:S02]  /*20a00*/  SHF.R.U64 R96, R96, 0x3, RZ ;  /* 0x0000000360607819 */ /* 0x000fc400000012ff */
[----:B------:R-:W-:Y:S02]  /*20a10*/  SHF.R.U64 R102, R102, 0x3, RZ ;  /* 0x0000000366667819 */ /* 0x000fe400000012ff */
[----:B------:R-:W-:Y:S02]  /*20a20*/  SHF.R.U64 R106, R106, 0x3, RZ ;  /* 0x000000036a6a7819 */ /* 0x000fe400000012ff */
[----:B------:R-:W-:Y:S02]  /*20a30*/  SHF.R.U64 R114, R114, 0x3, RZ ;  /* 0x0000000372727819 */ /* 0x000fe400000012ff */
[----:B------:R-:W-:Y:S02]  /*20a40*/  SHF.R.U64 R118, R118, 0x3, RZ ;  /* 0x0000000376767819 */ /* 0x000fe400000012ff */
[----:B------:R-:W-:Y:S02]  /*20a50*/  LOP3.LUT R122, R123, 0x380, RZ, 0xc0, !PT ;  /* 0x000003807b7a7812 */ /* 0x000fe400078ec0ff */
[----:B------:R-:W-:Y:S01]  /*20a60*/  LOP3.LUT R110, R110, R111, RZ, 0x3c, !PT ;  /* 0x0000006f6e6e7212 */ /* 0x000fe200078e3cff */
[----:B------:R-:W-:Y:S01]  /*20a70*/  IMAD.X R111, RZ, RZ, R21, P5 ;  /* 0x000000ffff6f7224 */ /* 0x000fe200028e0615 */
[----:B------:R-:W-:-:S02]  /*20a80*/  SHF.R.U64 R131, R131, 0x3, RZ ;  /* 0x0000000383837819 */ /* 0x000fc400000012ff */
[----:B------:R-:W-:Y:S02]  /*20a90*/  IADD3 R173, P5, R20, 0xc020, RZ ;  /* 0x0000c02014ad7810 */ /* 0x000fe40007fbe0ff */
        /* <DEDUP_REMOVED lines=10> */
[----:B------:R-:W-:-:S02]  /*20b40*/  SHF.R.U64 R122, R122, 0x3, RZ ;  /* 0x000000037a7a7819 */ /* 0x000fc400000012ff */
[C---:B------:R-:W-:Y:S02]  /*20b50*/  IADD3 R125, P4, R20.reuse, 0x8040, RZ ;  /* 0x00008040147d7810 */ /* 0x040fe40007f9e0ff */
[C---:B------:R-:W-:Y:S02]  /*20b60*/  IADD3 R127, P3, R20.reuse, 0x8060, RZ ;  /* 0x00008060147f7810 */ /* 0x040fe40007f7e0ff */
[C---:B------:R-:W-:Y:S02]  /*20b70*/  IADD3 R129, P6, R20.reuse, 0xc000, RZ ;  /* 0x0000c00014817810 */ /* 0x040fe40007fde0ff */
[----:B------:R-:W-:Y:S02]  /*20b80*/  LOP3.LUT R130, R131, R20, RZ, 0x3c, !PT ;  /* 0x0000001483827212 */ /* 0x000fe400078e3cff */
[C---:B------:R-:W-:Y:S02]  /*20b90*/  IADD3 R175, P2, R20.reuse, 0xc040, RZ ;  /* 0x0000c04014af7810 */ /* 0x040fe40007f5e0ff */
[----:B------:R-:W-:Y:S01]  /*20ba0*/  IADD3 R177, P1, R20, 0xc060, RZ ;  /* 0x0000c06014b17810 */ /* 0x000fe20007f3e0ff */
[----:B------:R-:W-:Y:S01]  /*20bb0*/  IMAD.MOV.U32 R131, RZ, RZ, R21 ;  /* 0x000000ffff837224 */ /* 0x000fe200078e0015 */
[----:B------:R-:W-:-:S02]  /*20bc0*/  LOP3.LUT R20, R173, 0x380, RZ, 0xc0, !PT ;  /* 0x00000380ad147812 */ /* 0x000fc400078ec0ff */
[----:B------:R-:W-:Y:S01]  /*20bd0*/  LOP3.LUT R122, R122, R123, RZ, 0x3c, !PT ;  /* 0x0000007b7a7a7212 */ /* 0x000fe200078e3cff */
[--C-:B------:R-:W-:Y:S01]  /*20be0*/  IMAD.X R123, RZ, RZ, R21.reuse, P0 ;  /* 0x000000ffff7b7224 */ /* 0x100fe200000e0615 */
[----:B------:R-:W-:Y:S02]  /*20bf0*/  ISETP.NE.U32.AND P0, PT, RZ, UR4, PT ;  /* 0x00000004ff007c0c */ /* 0x000fe4000bf05070 */
[----:B------:R-:W-:Y:S02]  /*20c00*/  SHF.R.U64 R20, R20, 0x3, RZ ;  /* 0x0000000314147819 */ /* 0x000fe400000012ff */
[----:B------:R-:W-:Y:S02]  /*20c10*/  LOP3.LUT R32, R175, 0x380, RZ, 0xc0, !PT ;  /* 0x00000380af207812 */ /* 0x000fe400078ec0ff */
[----:B------:R-:W-:Y:S01]  /*20c20*/  LOP3.LUT R34, R177, 0x380, RZ, 0xc0, !PT ;  /* 0x00000380b1227812 */ /* 0x000fe200078ec0ff */
[----:B------:R-:W-:Y:S01]  /*20c30*/  IMAD.X R29, RZ, RZ, R21, P5 ;  /* 0x000000ffff1d7224 */ /* 0x000fe200028e0615 */
[----:B------:R-:W-:-:S02]  /*20c40*/  LOP3.LUT R124, R125, 0x380, RZ, 0xc0, !PT ;  /* 0x000003807d7c7812 */ /* 0x000fc400078ec0ff */
[----:B------:R-:W-:Y:S02]  /*20c50*/  MOV R30, R130 ;  /* 0x00000082001e7202 */ /* 0x000fe40000000f00 */
[----:B------:R-:W-:Y:S02]  /*20c60*/  LOP3.LUT R126, R127, 0x380, RZ, 0xc0, !PT ;  /* 0x000003807f7e7812 */ /* 0x000fe400078ec0ff */
[----:B------:R-:W-:Y:S01]  /*20c70*/  ISETP.NE.AND.EX P0, PT, RZ, UR5, PT, P0 ;  /* 0x00000005ff007c0c */ /* 0x000fe2000bf05300 */
[----:B------:R-:W-:Y:S01]  /*20c80*/  ULDC.64 UR4, c[0x0][0xc08] ;  /* 0x0003020000047ab9 */ /* 0x000fe20000000a00 */
[----:B------:R-:W-:Y:S01]  /*20c90*/  LOP3.LUT R28, R20, R173, RZ, 0x3c, !PT ;  /* 0x000000ad141c7212 */ /* 0x000fe200078e3cff */
[----:B------:R-:W-:Y:S01]  /*20ca0*/  IMAD.X R131, RZ, RZ, R21, P2 ;  /* 0x000000ffff837224 */ /* 0x000fe200010e0615 */
[----:B------:R-:W-:Y:S02]  /*20cb0*/  LOP3.LUT R128, R129, 0x380, RZ, 0xc0, !PT ;  /* 0x0000038081807812 */ /* 0x000fe400078ec0ff */
[----:B------:R-:W-:-:S02]  /*20cc0*/  SHF.R.U64 R32, R32, 0x3, RZ ;  /* 0x0000000320207819 */ /* 0x000fc400000012ff */
[----:B------:R-:W-:Y:S02]  /*20cd0*/  SHF.R.U64 R34, R34, 0x3, RZ ;  /* 0x0000000322227819 */ /* 0x000fe400000012ff */
[----:B------:R-:W-:Y:S01]  /*20ce0*/  MOV R42, R42 ;  /* 0x0000002a002a7202 */ /* 0x000fe20000000f00 */
[----:B------:R0:W-:Y:S01]  /*20cf0*/  STSM.16.M88.4 [R30], R24 ;  /* 0x000000181e007844 */ /* 0x0001e20000000200 */
[----:B------:R-:W-:Y:S02]  /*20d00*/  SHF.R.U64 R124, R124, 0x3, RZ ;  /* 0x000000037c7c7819 */ /* 0x000fe400000012ff */
[----:B------:R-:W-:Y:S02]  /*20d10*/  ISETP.NE.U32.AND P2, PT, RZ, UR4, PT ;  /* 0x00000004ff007c0c */ /* 0x000fe4000bf45070 */
[----:B------:R-:W-:Y:S02]  /*20d20*/  SHF.R.U64 R126, R126, 0x3, RZ ;  /* 0x000000037e7e7819 */ /* 0x000fe400000012ff */
[----:B------:R-:W-:-:S02]  /*20d30*/  MOV R46, R46 ;  /* 0x0000002e002e7202 */ /* 0x000fc40000000f00 */
[----:B------:R-:W-:Y:S02]  /*20d40*/  MOV R96, R96 ;  /* 0x0000006000607202 */ /* 0x000fe40000000f00 */
[----:B--2---:R-:W-:Y:S01]  /*20d50*/  MOV R36, R28 ;  /* 0x0000001c00247202 */ /* 0x004fe20000000f00 */
[----:B------:R1:W-:Y:S01]  /*20d60*/  STSM.16.M88.4 [R42], R8 ;  /* 0x000000082a007844 */ /* 0x0003e20000000200 */
[----:B------:R-:W-:Y:S02]  /*20d70*/  SHF.R.U64 R128, R128, 0x3, RZ ;  /* 0x0000000380807819 */ /* 0x000fe400000012ff */
[----:B------:R-:W-:Y:S02]  /*20d80*/  LOP3.LUT R130, R32, R175, RZ, 0x3c, !PT ;  /* 0x000000af20827212 */ /* 0x000fe400078e3cff */
[----:B0-----:R-:W-:Y:S02]  /*20d90*/  F2FP.BF16.F32.PACK_AB R24, R49, R156 ;  /* 0x0000009c3118723e */ /* 0x001fe400000010ff */
[----:B------:R-:W-:-:S02]  /*20da0*/  F2FP.BF16.F32.PACK_AB R25, R51, R50 ;  /* 0x000000323319723e */ /* 0x000fc400000010ff */
[----:B------:R-:W-:Y:S02]  /*20db0*/  F2FP.BF16.F32.PACK_AB R26, R53, R157 ;  /* 0x0000009d351a723e */ /* 0x000fe400000010ff */
[----:B------:R-:W-:Y:S02]  /*20dc0*/  F2FP.BF16.F32.PACK_AB R27, R55, R54 ;  /* 0x00000036371b723e */ /* 0x000fe400000010ff */
[----:B------:R-:W-:Y:S02]  /*20dd0*/  LOP3.LUT R20, R34, R177, RZ, 0x3c, !PT ;  /* 0x000000b122147212 */ /* 0x000fe400078e3cff */
[----:B------:R-:W-:Y:S02]  /*20de0*/  MOV R102, R102 ;  /* 0x0000006600667202 */ /* 0x000fe40000000f00 */
[----:B------:R-:W-:Y:S02]  /*20df0*/  F2FP.BF16.F32.PACK_AB R28, R57, R158 ;  /* 0x0000009e391c723e */ /* 0x000fe400000010ff */
[----:B------:R-:W-:-:S02]  /*20e00*/  F2FP.BF16.F32.PACK_AB R29, R59, R58 ;  /* 0x0000003a3b1d723e */ /* 0x000fc400000010ff */
[----:B------:R-:W-:Y:S02]  /*20e10*/  F2FP.BF16.F32.PACK_AB R30, R61, R159 ;  /* 0x0000009f3d1e723e */ /* 0x000fe400000010ff */
[----:B------:R-:W-:Y:S01]  /*20e20*/  LOP3.LUT R124, R124, R125, RZ, 0x3c, !PT ;  /* 0x0000007d7c7c7212 */ /* 0x000fe200078e3cff */
[--C-:B------:R-:W-:Y:S01]  /*20e30*/  IMAD.X R125, RZ, RZ, R21.reuse, P4 ;  /* 0x000000ffff7d7224 */ /* 0x100fe200020e0615 */
[----:B------:R-:W-:Y:S02]  /*20e40*/  MOV R106, R106 ;  /* 0x0000006a006a7202 */ /* 0x000fe40000000f00 */
[----:B------:R-:W-:Y:S02]  /*20e50*/  F2FP.BF16.F32.PACK_AB R32, R65, R64 ;  /* 0x000000404120723e */ /* 0x000fe400000010ff */
[----:B------:R-:W-:Y:S02]  /*20e60*/  F2FP.BF16.F32.PACK_AB R34, R69, R160 ;  /* 0x000000a04522723e */ /* 0x000fe400000010ff */
[----:B------:R-:W-:Y:S01]  /*20e70*/  ISETP.NE.AND.EX P2, PT, RZ, UR5, PT, P2 ;  /* 0x00000005ff007c0c */ /* 0x000fe2000bf45320 */
[----:B------:R0:W-:Y:S01]  /*20e80*/  STSM.16.M88.4 [R46], R12 ;  /* 0x0000000c2e007844 */ /* 0x0001e20000000200 */
[----:B------:R-:W-:Y:S01]  /*20e90*/  LOP3.LUT R126, R126, R127, RZ, 0x3c, !PT ;  /* 0x0000007f7e7e7212 */ /* 0x000fe200078e3cff */
[----:B------:R-:W-:Y:S01]  /*20ea0*/  IMAD.X R127, RZ, RZ, R21, P3 ;  /* 0x000000ffff7f7224 */ /* 0x000fe200018e0615 */
[----:B------:R-:W-:-:S02]  /*20eb0*/  MOV R110, R110 ;  /* 0x0000006e006e7202 */ /* 0x000fc40000000f00 */
[----:B-1----:R-:W-:Y:S02]  /*20ec0*/  F2FP.BF16.F32.PACK_AB R8, R73, R161 ;  /* 0x000000a14908723e */ /* 0x002fe400000010ff */
[----:B------:R-:W-:Y:S02]  /*20ed0*/  F2FP.BF16.F32.PACK_AB R9, R75, R74 ;  /* 0x0000004a4b09723e */ /* 0x000fe400000010ff */
[----:B------:R-:W-:Y:S02]  /*20ee0*/  F2FP.BF16.F32.PACK_AB R10, R77, R162 ;  /* 0x000000a24d0a723e */ /* 0x000fe400000010ff */
[----:B------:R-:W-:Y:S01]  /*20ef0*/  F2FP.BF16.F32.PACK_AB R11, R79, R78 ;  /* 0x0000004e4f0b723e */ /* 0x000fe200000010ff */
[----:B------:R1:W-:Y:S01]  /*20f00*/  STSM.16.M88.4 [R96], R24 ;  /* 0x0000001860007844 */ /* 0x0003e20000000200 */
[----:B------:R-:W-:Y:S01]  /*20f10*/  LOP3.LUT R128, R128, R129, RZ, 0x3c, !PT ;  /* 0x0000008180807212 */ /* 0x000fe200078e3cff */
[----:B------:R-:W-:Y:S01]  /*20f20*/  IMAD.X R129, RZ, RZ, R21, P6 ;  /* 0x000000ffff817224 */ /* 0x000fe200030e0615 */
[----:B------:R-:W-:Y:S01]  /*20f30*/  MOV R114, R114 ;  /* 0x0000007200727202 */ /* 0x000fe20000000f00 */
[----:B------:R-:W-:Y:S01]  /*20f40*/  STSM.16.M88.4 [R102], R28 ;  /* 0x0000001c66007844 */ /* 0x000fe20000000200 */
[----:B0-----:R-:W-:-:S02]  /*20f50*/  F2FP.BF16.F32.PACK_AB R12, R81, R163 ;  /* 0x000000a3510c723e */ /* 0x001fc400000010ff */
[----:B------:R-:W-:Y:S02]  /*20f60*/  F2FP.BF16.F32.PACK_AB R13, R83, R82 ;  /* 0x00000052530d723e */ /* 0x000fe400000010ff */
[----:B------:R-:W-:Y:S02]  /*20f70*/  F2FP.BF16.F32.PACK_AB R14, R85, R164 ;  /* 0x000000a4550e723e */ /* 0x000fe400000010ff */
[----:B------:R-:W-:Y:S01]  /*20f80*/  F2FP.BF16.F32.PACK_AB R15, R87, R86 ;  /* 0x00000056570f723e */ /* 0x000fe200000010ff */
[----:B------:R-:W-:Y:S01]  /*20f90*/  STSM.16.M88.4 [R106], R32 ;  /* 0x000000206a007844 */ /* 0x000fe20000000200 */
[----:B------:R-:W-:Y:S02]  /*20fa0*/  MOV R118, R118 ;  /* 0x0000007600767202 */ /* 0x000fe40000000f00 */
[----:B------:R-:W-:Y:S02]  /*20fb0*/  MOV R122, R122 ;  /* 0x0000007a007a7202 */ /* 0x000fe40000000f00 */
[----:B-1----:R-:W-:-:S02]  /*20fc0*/  F2FP.BF16.F32.PACK_AB R24, R89, R165 ;  /* 0x000000a55918723e */ /* 0x002fc400000010ff */
[----:B------:R-:W-:Y:S02]  /*20fd0*/  F2FP.BF16.F32.PACK_AB R25, R91, R90 ;  /* 0x0000005a5b19723e */ /* 0x000fe400000010ff */
[----:B------:R-:W-:Y:S02]  /*20fe0*/  F2FP.BF16.F32.PACK_AB R26, R93, R166 ;  /* 0x000000a65d1a723e */ /* 0x000fe400000010ff */
[----:B------:R-:W-:Y:S01]  /*20ff0*/  F2FP.BF16.F32.PACK_AB R27, R95, R94 ;  /* 0x0000005e5f1b723e */ /* 0x000fe200000010ff */
[----:B------:R0:W-:Y:S01]  /*21000*/  STSM.16.M88.4 [R110], R8 ;  /* 0x000000086e007844 */ /* 0x0001e20000000200 */
[----:B------:R-:W-:Y:S02]  /*21010*/  F2FP.BF16.F32.PACK_AB R64, R3, R167 ;  /* 0x000000a70340723e */ /* 0x000fe400000010ff */
[----:B------:R-:W-:Y:S01]  /*21020*/  F2FP.BF16.F32.PACK_AB R65, R99, R98 ;  /* 0x000000626341723e */ /* 0x000fe200000010ff */
[----:B------:R-:W-:Y:S01]  /*21030*/  IMAD.X R21, RZ, RZ, R21, P1 ;  /* 0x000000ffff157224 */ /* 0x000fe200008e0615 */
[----:B------:R-:W-:-:S02]  /*21040*/  MOV R124, R124 ;  /* 0x0000007c007c7202 */ /* 0x000fc40000000f00 */
[----:B------:R-:W-:Y:S02]  /*21050*/  F2FP.BF16.F32.PACK_AB R42, R109, R170 ;  /* 0x000000aa6d2a723e */ /* 0x000fe400000010ff */
[----:B------:R-:W-:Y:S01]  /*21060*/  F2FP.BF16.F32.PACK_AB R43, R60, R56 ;  /* 0x000000383c2b723e */ /* 0x000fe200000010ff */
[----:B------:R1:W-:Y:S01]  /*21070*/  STSM.16.M88.4 [R114], R12 ;  /* 0x0000000c72007844 */ /* 0x0003e20000000200 */
[----:B------:R-:W-:Y:S02]  /*21080*/  MOV R126, R126 ;  /* 0x0000007e007e7202 */ /* 0x000fe40000000f00 */
[----:B------:R-:W-:Y:S01]  /*21090*/  MOV R128, R128 ;  /* 0x0000008000807202 */ /* 0x000fe20000000f00 */
[----:B------:R2:W-:Y:S01]  /*210a0*/  STSM.16.M88.4 [R118], R24 ;  /* 0x0000001876007844 */ /* 0x0005e20000000200 */
[----:B0-----:R-:W-:Y:S02]  /*210b0*/  F2FP.BF16.F32.PACK_AB R8, R113, R112 ;  /* 0x000000707108723e */ /* 0x001fe400000010ff */
[----:B------:R-:W-:-:S02]  /*210c0*/  F2FP.BF16.F32.PACK_AB R9, R68, R62 ;  /* 0x0000003e4409723e */ /* 0x000fc400000010ff */
[----:B------:R-:W-:Y:S02]  /*210d0*/  F2FP.BF16.F32.PACK_AB R10, R117, R116 ;  /* 0x00000074750a723e */ /* 0x000fe400000010ff */
[----:B------:R-:W-:Y:S01]  /*210e0*/  F2FP.BF16.F32.PACK_AB R11, R72, R70 ;  /* 0x00000046480b723e */ /* 0x000fe200000010ff */
[----:B------:R-:W-:Y:S01]  /*210f0*/  STSM.16.M88.4 [R122], R64 ;  /* 0x000000407a007844 */ /* 0x000fe20000000200 */
[----:B------:R-:W-:Y:S02]  /*21100*/  F2FP.BF16.F32.PACK_AB R109, R100, R92 ;  /* 0x0000005c646d723e */ /* 0x000fe400000010ff */
[----:B-1----:R-:W-:Y:S02]  /*21110*/  F2FP.BF16.F32.PACK_AB R12, R121, R120 ;  /* 0x00000078790c723e */ /* 0x002fe400000010ff */
[----:B------:R-:W-:Y:S02]  /*21120*/  F2FP.BF16.F32.PACK_AB R13, R80, R76 ;  /* 0x0000004c500d723e */ /* 0x000fe400000010ff */
[----:B------:R-:W-:-:S02]  /*21130*/  F2FP.BF16.F32.PACK_AB R14, R104, R171 ;  /* 0x000000ab680e723e */ /* 0x000fc400000010ff */
[----:B------:R-:W-:Y:S01]  /*21140*/  F2FP.BF16.F32.PACK_AB R15, R88, R84 ;  /* 0x00000054580f723e */ /* 0x000fe200000010ff */
[----:B------:R-:W-:Y:S01]  /*21150*/  STSM.16.M88.4 [R124], R40 ;  /* 0x000000287c007844 */ /* 0x000fe20000000200 */
[----:B------:R-:W-:Y:S01]  /*21160*/  F2FP.BF16.F32.PACK_AB R110, R133, R132 ;  /* 0x00000084856e723e */ /* 0x000fe200000010ff */
[----:B--2---:R-:W4:Y:S01]  /*21170*/  LDC.64 R24, c[0x0][0xc00] ;  /* 0x00030000ff187b82 */ /* 0x004f220000000a00 */
[----:B------:R-:W-:Y:S01]  /*21180*/  F2FP.BF16.F32.PACK_AB R111, R135, R134 ;  /* 0x00000086876f723e */ /* 0x000fe200000010ff */
[----:B------:R0:W-:Y:S01]  /*21190*/  STSM.16.M88.4 [R126], R8 ;  /* 0x000000087e007844 */ /* 0x0001e20000000200 */
[----:B------:R-:W-:Y:S02]  /*211a0*/  MOV R130, R130 ;  /* 0x0000008200827202 */ /* 0x000fe40000000f00 */
[----:B------:R-:W-:Y:S01]  /*211b0*/  MOV R20, R20 ;  /* 0x0000001400147202 */ /* 0x000fe20000000f00 */
[----:B------:R-:W-:Y:S01]  /*211c0*/  STSM.16.M88.4 [R128], R12 ;  /* 0x0000000c80007844 */ /* 0x000fe20000000200 */
[----:B------:R-:W-:Y:S01]  /*211d0*/  ULDC UR4, c[0x0][0xa88] ;  /* 0x0002a20000047ab9 */ /* 0x000fe20000000800 */
[----:B------:R-:W1:Y:S02]  /*211e0*/  LDC R21, c[0x0][0xbe8] ;  /* 0x0002fa00ff157b82 */ /* 0x000e640000000800 */
[----:B------:R-:W-:Y:S04]  /*211f0*/  STSM.16.M88.4 [R36], R108 ;  /* 0x0000006c24007844 */ /* 0x000fe80000000200 */
[----:B------:R-:W-:Y:S02]  /*21200*/  STSM.16.M88.4 [R130], R136 ;  /* 0x0000008882007844 */ /* 0x000fe40000000200 */
[----:B0-----:R-:W0:Y:S02]  /*21210*/  @P2 LDC.64 R8, c[0x0][0xc08] ;  /* 0x00030200ff082b82 */ /* 0x001e240000000a00 */
[----:B------:R2:W-:Y:S01]  /*21220*/  STSM.16.M88.4 [R20], R144 ;  /* 0x0000009014007844 */ /* 0x0005e20000000200 */
[----:B------:R-:W-:-:S02]  /*21230*/  IMAD.U32 R4, RZ, RZ, UR4 ;  /* 0x00000004ff047e24 */ /* 0x000fc4000f8e00ff */
[----:B----4-:R-:W-:-:S03]  /*21240*/  IMAD.WIDE R24, R176, 0x4, R24 ;  /* 0x00000004b0187825 */ /* 0x010fc600078e0218 */
[----:B------:R-:W-:Y:S01]  /*21250*/  BAR.SYNC.DEFER_BLOCKING 0x1, 0x100 ;  /* 0x0044000000007b1d */ /* 0x000fe20000010000 */
[----:B0-----:R-:W-:-:S05]  /*21260*/  @P2 IMAD.WIDE R8, R176, 0x4, R8 ;  /* 0x00000004b0082825 */ /* 0x001fca00078e0208 */
[----:B------:R0:W5:Y:S04]  /*21270*/  @P0 LDG.E R2, desc[UR60][R24.64] ;  /* 0x0000003c18020981 */ /* 0x000168000c1e1900 */
[----:B------:R0:W5:Y:S01]  /*21280*/  @P2 LDG.E R4, desc[UR60][R8.64] ;  /* 0x0000003c08042981 */ /* 0x000162000c1e1900 */
[----:B-1----:R-:W-:-:S13]  /*21290*/  ISETP.NE.AND P1, PT, R21, 0x1, PT ;  /* 0x000000011500780c */ /* 0x002fda0003f25270 */
[----:B------:R-:W1:Y:S08]  /*212a0*/  @P1 LDC R10, c[0x0][0xbec] ;  /* 0x0002fb00ff0a1b82 */ /* 0x000e700000000800 */
[----:B------:R-:W3:Y:S01]  /*212b0*/  @P1 LDC R27, c[0x0][0xbf0] ;  /* 0x0002fc00ff1b1b82 */ /* 0x000ee20000000800 */
[----:B--2---:R-:W-:Y:S01]  /*212c0*/  SHF.R.S32.HI R20, RZ, 0x1f, R174 ;  /* 0x0000001fff147819 */ /* 0x004fe200000114ae */
[----:B0-----:R-:W-:Y:S06]  /*212d0*/  @P2 BRA `(.L_x_1843) ;  /* 0x0000000000102947 */ /* 0x001fec0003800000 */
[----:B------:R-:W-:Y:S05]  /*212e0*/  @!P0 BRA `(.L_x_1843) ;  /* 0x00000000000c8947 */ /* 0x000fea0003800000 */
[----:B------:R-:W2:Y:S04]  /*212f0*/  LDG.E R3, desc[UR60][R24.64] ;  /* 0x0000003c18037981 */ /* 0x000ea8000c1e1900 */
[----:B-----5:R-:W2:Y:S02]  /*21300*/  LDG.E R4, desc[UR60][R24.64+0x4] ;  /* 0x0000043c18047981 */ /* 0x020ea4000c1e1900 */
[----:B--2---:R-:W-:-:S07]  /*21310*/  IMAD.IADD R4, R4, 0x1, -R3 ;  /* 0x0000000104047824 */ /* 0x004fce00078e0a03 */
.L_x_1843:
[----:B------:R-:W2:Y:S01]  /*21320*/  LDL R9, [R1+0x60] ;  /* 0x0000600001097983 */ /* 0x000ea20000100800 */
[----:B------:R-:W-:-:S03]  /*21330*/  ULDC.64 UR4, c[0x0][0xb90] ;  /* 0x0002e40000047ab9 */ /* 0x000fc60000000a00 */
[----:B------:R-:W4:Y:S01]  /*21340*/  LDL R82, [R1+0x68] ;  /* 0x0000680001527983 */ /* 0x000f220000100800 */
[----:B-----5:R-:W-:Y:S01]  /*21350*/  SHF.R.S32.HI R3, RZ, 0x1f, R2 ;  /* 0x0000001fff037819 */ /* 0x020fe20000011402 */
[----:B------:R-:W0:Y:S02]  /*21360*/  @P1 LDC R85, c[0x0][0xbec] ;  /* 0x0002fb00ff551b82 */ /* 0x000e240000000800 */
[----:B------:R-:W2:Y:S04]  /*21370*/  LDL.LU R86, [R1+0x48] ;  /* 0x0000480001567983 */ /* 0x000ea80000300800 */
[----:B------:R-:W4:Y:S01]  /*21380*/  LDL R84, [R1+0x10] ;  /* 0x0000100001547983 */ /* 0x000f220000100800 */
[----:B------:R-:W-:Y:S01]  /*21390*/  IMAD R8, R20, UR4, RZ ;  /* 0x0000000414087c24 */ /* 0x000fe2000f8e02ff */
[----:B------:R-:W-:-:S02]  /*213a0*/  SHF.R.S32.HI R36, RZ, 0x1f, R176 ;  /* 0x0000001fff247819 */ /* 0x000fc400000114b0 */
[----:B------:R-:W-:Y:S01]  /*213b0*/  SEL R80, R176, RZ, !P0 ;  /* 0x000000ffb0507207 */ /* 0x000fe20004000000 */
[----:B------:R-:W4:Y:S01]  /*213c0*/  LDL R30, [R1+0xac] ;  /* 0x0000ac00011e7983 */ /* 0x000f220000100800 */
[----:B------:R-:W-:Y:S01]  /*213d0*/  IMAD R15, R174, UR5, R8 ;  /* 0x00000005ae0f7c24 */ /* 0x000fe2000f8e0208 */
[----:B------:R-:W-:Y:S01]  /*213e0*/  SEL R36, R36, RZ, !P0 ;  /* 0x000000ff24247207 */ /* 0x000fe20004000000 */
[----:B------:R-:W-:Y:S01]  /*213f0*/  IMAD R81, R4, R21, RZ ;  /* 0x0000001504517224 */ /* 0x000fe200078e02ff */
[----:B------:R-:W0:Y:S01]  /*21400*/  @P1 LDC R87, c[0x0][0xbf0] ;  /* 0x0002fc00ff571b82 */ /* 0x000e220000000800 */
[----:B--2---:R-:W-:Y:S02]  /*21410*/  IMAD.IADD R25, R9, 0x1, R86 ;  /* 0x0000000109197824 */ /* 0x004fe400078e0256 */
[----:B------:R-:W-:Y:S01]  /*21420*/  IMAD.WIDE.U32 R8, R174, UR4, R2 ;  /* 0x00000004ae087c25 */ /* 0x000fe2000f8e0002 */
[----:B------:R-:W-:-:S03]  /*21430*/  ULDC.64 UR4, c[0x0][0xb98] ;  /* 0x0002e60000047ab9 */ /* 0x000fc60000000a00 */
[----:B-1----:R-:W-:-:S04]  /*21440*/  @P1 IMAD.HI.U32 R10, R25, R10, RZ ;  /* 0x0000000a190a1227 */ /* 0x002fc800078e00ff */
[----:B------:R-:W-:Y:S01]  /*21450*/  IMAD.MOV.U32 R11, RZ, RZ, R25 ;  /* 0x000000ffff0b7224 */ /* 0x000fe200078e0019 */
[----:B---3--:R-:W-:Y:S01]  /*21460*/  @P1 SHF.R.U32.HI R11, RZ, R27, R10 ;  /* 0x0000001bff0b1219 */ /* 0x008fe2000001160a */
[----:B----4-:R-:W-:Y:S01]  /*21470*/  IMAD R13, R84, 0x8, R82 ;  /* 0x00000008540d7824 */ /* 0x010fe200078e0252 */
[----:B------:R-:W2:Y:S01]  /*21480*/  LDL R27, [R1+0x7c] ;  /* 0x00007c00011b7983 */ /* 0x000ea20000100800 */
[----:B------:R-:W-:Y:S02]  /*21490*/  IMAD.IADD R9, R9, 0x1, R15 ;  /* 0x0000000109097824 */ /* 0x000fe400078e020f */
[----:B------:R-:W-:Y:S02]  /*214a0*/  IMAD.SHL.U32 R13, R13, 0x8, RZ ;  /* 0x000000080d0d7824 */ /* 0x000fe400078e00ff */
[----:B------:R-:W-:Y:S02]  /*214b0*/  IMAD.MOV R10, RZ, RZ, -R11 ;  /* 0x000000ffff0a7224 */ /* 0x000fe400078e0a0b */
[----:B------:R-:W-:-:S04]  /*214c0*/  IMAD.WIDE.U32 R8, R80, UR4, R8 ;  /* 0x0000000450087c25 */ /* 0x000fc8000f8e0008 */
[----:B------:R-:W-:-:S04]  /*214d0*/  IMAD.WIDE R6, R13, 0x2, R6 ;  /* 0x000000020d067825 */ /* 0x000fc800078e0206 */
[----:B------:R-:W-:Y:S02]  /*214e0*/  IMAD R15, R36, UR4, RZ ;  /* 0x00000004240f7c24 */ /* 0x000fe4000f8e02ff */
[----:B------:R-:W-:Y:S01]  /*214f0*/  IMAD R13, R21, R10, R25 ;  /* 0x0000000a150d7224 */ /* 0x000fe200078e0219 */
[----:B------:R-:W-:Y:S01]  /*21500*/  IADD3 R10, P0, R11, R8, RZ ;  /* 0x000000080b0a7210 */ /* 0x000fe20007f1e0ff */
[----:B------:R-:W-:Y:S01]  /*21510*/  IMAD R12, R80, UR5, R15 ;  /* 0x00000005500c7c24 */ /* 0x000fe2000f8e020f */
[----:B------:R-:W-:Y:S01]  /*21520*/  SHF.R.S32.HI R15, RZ, 0x1f, R11 ;  /* 0x0000001fff0f7819 */ /* 0x000fe2000001140b */
[----:B------:R-:W-:Y:S01]  /*21530*/  ULDC.64 UR4, c[0x0][0xb88] ;  /* 0x0002e20000047ab9 */ /* 0x000fe20000000a00 */
[----:B------:R-:W-:Y:S02]  /*21540*/  SHF.R.S32.HI R8, RZ, 0x1f, R13 ;  /* 0x0000001fff087819 */ /* 0x000fe4000001140d */
[----:B------:R-:W-:Y:S02]  /*21550*/  IADD3.X R11, R15, R9, R12, P0, !PT ;  /* 0x000000090f0b7210 */ /* 0x000fe400007fe40c */
[----:B------:R-:W-:Y:S01]  /*21560*/  IADD3 R25, P5, R6, 0x1000, RZ ;  /* 0x0000100006197810 */ /* 0x000fe20007fbe0ff */
[----:B------:R-:W-:-:S02]  /*21570*/  IMAD R14, R8, UR4, RZ ;  /* 0x00000004080e7c24 */ /* 0x000fc4000f8e02ff */
[----:B------:R-:W-:Y:S01]  /*21580*/  IMAD.WIDE.U32 R10, R13, UR4, R10 ;  /* 0x000000040d0a7c25 */ /* 0x000fe2000f8e000a */
[----:B------:R-:W-:-:S03]  /*21590*/  LOP3.LUT R8, R25, 0x380, RZ, 0xc0, !PT ;  /* 0x0000038019087812 */ /* 0x000fc600078ec0ff */
[----:B------:R-:W-:Y:S01]  /*215a0*/  IMAD R15, R13, UR5, R14 ;  /* 0x000000050d0f7c24 */ /* 0x000fe2000f8e020e */
[----:B------:R-:W-:Y:S01]  /*215b0*/  ULDC.64 UR4, c[0x0][0xb50] ;  /* 0x0002d40000047ab9 */ /* 0x000fe20000000a00 */
[----:B------:R-:W-:Y:S02]  /*215c0*/  SHF.R.U64 R8, R8, 0x3, RZ ;  /* 0x0000000308087819 */ /* 0x000fe400000012ff */
[----:B------:R-:W-:Y:S01]  /*215d0*/  IMAD.IADD R11, R11, 0x1, R15 ;  /* 0x000000010b0b7824 */ /* 0x000fe200078e020f */
[----:B------:R-:W-:Y:S02]  /*215e0*/  LEA R14, P0, R10, UR4, 0x2 ;  /* 0x000000040a0e7c11 */ /* 0x000fe4000f8010ff */
[----:B------:R-:W-:Y:S02]  /*215f0*/  LOP3.LUT R8, R8, R25, RZ, 0x3c, !PT ;  /* 0x0000001908087212 */ /* 0x000fe400078e3cff */
[----:B------:R-:W-:Y:S02]  /*21600*/  LEA.HI.X R26, R10, UR5, R11, 0x2, P0 ;  /* 0x000000050a1a7c11 */ /* 0x000fe400080f140b */
[----:B------:R-:W-:-:S02]  /*21610*/  IADD3 R33, P2, R6, 0x5000, RZ ;  /* 0x0000500006217810 */ /* 0x000fc40007f5e0ff */
[C---:B------:R-:W-:Y:S02]  /*21620*/  IADD3 R9, P4, R6.reuse, 0x2000, RZ ;  /* 0x0000200006097810 */ /* 0x040fe40007f9e0ff */
[C---:B------:R-:W-:Y:S01]  /*21630*/  IADD3 R29, P3, R6.reuse, 0x4000, RZ ;  /* 0x00004000061d7810 */ /* 0x040fe20007f7e0ff */
[----:B------:R-:W-:Y:S01]  /*21640*/  SHFL.IDX PT, R54, R14, RZ, 0x1c1f ;  /* 0x001c1fff0e367589 */ /* 0x000fe200000e0000 */
[----:B------:R-:W-:Y:S01]  /*21650*/  IADD3 R25, P0, R6, 0x3000, RZ ;  /* 0x0000300006197810 */ /* 0x000fe20007f1e0ff */
[----:B------:R-:W-:Y:S01]  /*21660*/  IMAD.IADD R30, R30, 0x1, R86 ;  /* 0x000000011e1e7824 */ /* 0x000fe200078e0256 */
[----:B------:R-:W-:Y:S01]  /*21670*/  IADD3 R41, P6, R6, 0x6000, RZ ;  /* 0x0000600006297810 */ /* 0x000fe20007fde0ff */
[----:B------:R-:W-:Y:S01]  /*21680*/  SHFL.IDX PT, R58, R14, 0x1, 0x1c1f ;  /* 0x003c1f000e3a7f89 */ /* 0x000fe200000e0000 */
[----:B------:R-:W-:Y:S01]  /*21690*/  LOP3.LUT R24, R25, 0x380, RZ, 0xc0, !PT ;  /* 0x0000038019187812 */ /* 0x000fe200078ec0ff */
[----:B------:R-:W-:Y:S01]  /*216a0*/  ULDC.64 UR4, c[0x0][0xaa0] ;  /* 0x0002a80000047ab9 */ /* 0x000fe20000000a00 */
[----:B------:R-:W-:-:S02]  /*216b0*/  LOP3.LUT R32, R33, 0x380, RZ, 0xc0, !PT ;  /* 0x0000038021207812 */ /* 0x000fc400078ec0ff */
[----:B------:R-:W-:Y:S02]  /*216c0*/  SHF.R.U64 R24, R24, 0x3, RZ ;  /* 0x0000000318187819 */ /* 0x000fe400000012ff */
[----:B------:R-:W-:Y:S02]  /*216d0*/  SHF.R.U64 R32, R32, 0x3, RZ ;  /* 0x0000000320207819 */ /* 0x000fe400000012ff */
[----:B------:R-:W-:Y:S01]  /*216e0*/  LOP3.LUT R24, R24, R25, RZ, 0x3c, !PT ;  /* 0x0000001918187212 */ /* 0x000fe200078e3cff */
[--C-:B------:R-:W-:Y:S01]  /*216f0*/  IMAD.X R25, RZ, RZ, R7.reuse, P0 ;  /* 0x000000ffff197224 */ /* 0x100fe200000e0607 */
[----:B------:R-:W-:Y:S02]  /*21700*/  IADD3 R53, P0, R6, 0x9000, RZ ;  /* 0x0000900006357810 */ /* 0x000fe40007f1e0ff */
[----:B------:R-:W-:Y:S01]  /*21710*/  LOP3.LUT R32, R32, R33, RZ, 0x3c, !PT ;  /* 0x0000002120207212 */ /* 0x000fe200078e3cff */
[----:B------:R-:W-:Y:S01]  /*21720*/  IMAD.X R33, RZ, RZ, R7, P2 ;  /* 0x000000ffff217224 */ /* 0x000fe200010e0607 */
[----:B------:R-:W-:-:S02]  /*21730*/  LOP3.LUT R52, R53, 0x380, RZ, 0xc0, !PT ;  /* 0x0000038035347812 */ /* 0x000fc400078ec0ff */
[----:B------:R-:W-:Y:S01]  /*21740*/  IADD3 R61, P2, R6, 0xb000, RZ ;  /* 0x0000b000063d7810 */ /* 0x000fe20007f5e0ff */
[----:B------:R-:W1:Y:S01]  /*21750*/  SHFL.IDX PT, R55, R26, RZ, 0x1c1f ;  /* 0x001c1fff1a377589 */ /* 0x000e6200000e0000 */
[----:B------:R-:W-:Y:S02]  /*21760*/  LOP3.LUT R12, R9, 0x380, RZ, 0xc0, !PT ;  /* 0x00000380090c7812 */ /* 0x000fe400078ec0ff */
[----:B------:R-:W-:Y:S01]  /*21770*/  LOP3.LUT R28, R29, 0x380, RZ, 0xc0, !PT ;  /* 0x000003801d1c7812 */ /* 0x000fe200078ec0ff */
[----:B------:R-:W3:Y:S01]  /*21780*/  SHFL.IDX PT, R59, R26, 0x1, 0x1c1f ;  /* 0x003c1f001a3b7f89 */ /* 0x000ee200000e0000 */
[----:B------:R-:W-:Y:S02]  /*21790*/  SHF.R.U64 R52, R52, 0x3, RZ ;  /* 0x0000000334347819 */ /* 0x000fe400000012ff */
[----:B------:R-:W-:Y:S02]  /*217a0*/  LOP3.LUT R60, R61, 0x380, RZ, 0xc0, !PT ;  /* 0x000003803d3c7812 */ /* 0x000fe400078ec0ff */
[----:B------:R-:W-:-:S02]  /*217b0*/  SHF.R.U64 R12, R12, 0x3, RZ ;  /* 0x000000030c0c7819 */ /* 0x000fc400000012ff */
[----:B------:R-:W-:Y:S02]  /*217c0*/  SHF.R.U64 R28, R28, 0x3, RZ ;  /* 0x000000031c1c7819 */ /* 0x000fe400000012ff */
[----:B------:R-:W-:Y:S01]  /*217d0*/  LOP3.LUT R52, R52, R53, RZ, 0x3c, !PT ;  /* 0x0000003534347212 */ /* 0x000fe200078e3cff */
[--C-:B------:R-:W-:Y:S01]  /*217e0*/  IMAD.X R53, RZ, RZ, R7.reuse, P0 ;  /* 0x000000ffff357224 */ /* 0x100fe200000e0607 */
[----:B------:R-:W-:Y:S01]  /*217f0*/  SHF.R.U64 R60, R60, 0x3, RZ ;  /* 0x000000033c3c7819 */ /* 0x000fe200000012ff */
[----:B------:R-:W-:Y:S01]  /*21800*/  VIADD R10, R30, 0x8 ;  /* 0x000000081e0a7836 */ /* 0x000fe20000000000 */
[----:B------:R-:W-:Y:S01]  /*21810*/  LOP3.LUT R12, R12, R9, RZ, 0x3c, !PT ;  /* 0x000000090c0c7212 */ /* 0x000fe200078e3cff */
[--C-:B------:R-:W-:Y:S01]  /*21820*/  IMAD.X R9, RZ, RZ, R7.reuse, P5 ;  /* 0x000000ffff097224 */ /* 0x100fe200028e0607 */
[----:B------:R-:W-:Y:S01]  /*21830*/  LOP3.LUT R28, R28, R29, RZ, 0x3c, !PT ;  /* 0x0000001d1c1c7212 */ /* 0x000fe200078e3cff */
[--C-:B------:R-:W-:Y:S01]  /*21840*/  IMAD.X R13, RZ, RZ, R7.reuse, P4 ;  /* 0x000000ffff0d7224 */ /* 0x100fe200020e0607 */
[C---:B------:R-:W-:Y:S01]  /*21850*/  IADD3 R45, P5, R6.reuse, 0x7000, RZ ;  /* 0x00007000062d7810 */ /* 0x040fe20007fbe0ff */
[----:B------:R-:W-:Y:S01]  /*21860*/  IMAD.X R29, RZ, RZ, R7, P3 ;  /* 0x000000ffff1d7224 */ /* 0x000fe200018e0607 */
[----:B------:R-:W-:-:S02]  /*21870*/  IADD3 R49, P4, R6, 0x8000, RZ ;  /* 0x0000800006317810 */ /* 0x000fc40007f9e0ff */
[----:B------:R-:W-:Y:S01]  /*21880*/  LOP3.LUT R60, R60, R61, RZ, 0x3c, !PT ;  /* 0x0000003d3c3c7212 */ /* 0x000fe200078e3cff */
[----:B------:R-:W-:Y:S01]  /*21890*/  IMAD.X R61, RZ, RZ, R7, P2 ;  /* 0x000000ffff3d7224 */ /* 0x000fe200010e0607 */
[----:B------:R-:W-:Y:S01]  /*218a0*/  IADD3 R57, P3, R6, 0xa000, RZ ;  /* 0x0000a00006397810 */ /* 0x000fe20007f7e0ff */
[----:B------:R-:W-:Y:S01]  /*218b0*/  IMAD R3, R3, UR4, RZ ;  /* 0x0000000403037c24 */ /* 0x000fe2000f8e02ff */
[----:B------:R-:W-:Y:S02]  /*218c0*/  LOP3.LUT R40, R41, 0x380, RZ, 0xc0, !PT ;  /* 0x0000038029287812 */ /* 0x000fe400078ec0ff */
[----:B------:R-:W-:Y:S02]  /*218d0*/  LOP3.LUT R44, R45, 0x380, RZ, 0xc0, !PT ;  /* 0x000003802d2c7812 */ /* 0x000fe400078ec0ff */
[----:B------:R-:W-:Y:S02]  /*218e0*/  LOP3.LUT R48, R49, 0x380, RZ, 0xc0, !PT ;  /* 0x0000038031307812 */ /* 0x000fe400078ec0ff */
[----:B------:R-:W-:Y:S01]  /*218f0*/  LOP3.LUT R56, R57, 0x380, RZ, 0xc0, !PT ;  /* 0x0000038039387812 */ /* 0x000fe200078ec0ff */
[----:B------:R-:W-:Y:S01]  /*21900*/  IMAD R83, R2, UR5, R3 ;  /* 0x0000000502537c24 */ /* 0x000fe2000f8e0203 */
[----:B------:R-:W-:Y:S01]  /*21910*/  SHF.R.U64 R40, R40, 0x3, RZ ;  /* 0x0000000328287819 */ /* 0x000fe200000012ff */
[----:B------:R-:W-:Y:S01]  /*21920*/  IMAD.WIDE.U32 R2, R2, UR4, RZ ;  /* 0x0000000402027c25 */ /* 0x000fe2000f8e00ff */
[----:B------:R-:W-:Y:S01]  /*21930*/  SHF.R.U64 R44, R44, 0x3, RZ ;  /* 0x000000032c2c7819 */ /* 0x000fe200000012ff */
[----:B------:R-:W-:Y:S01]  /*21940*/  ULDC.64 UR4, c[0x0][0xae8] ;  /* 0x0002ba0000047ab9 */ /* 0x000fe20000000a00 */
[----:B------:R-:W-:Y:S01]  /*21950*/  SHF.R.U64 R48, R48, 0x3, RZ ;  /* 0x0000000330307819 */ /* 0x000fe200000012ff */
[----:B------:R-:W-:Y:S01]  /*21960*/  IMAD R82, R82, 0x20, R84 ;  /* 0x0000002052527824 */ /* 0x000fe200078e0254 */
[----:B------:R-:W-:Y:S01]  /*21970*/  SHF.R.U64 R56, R56, 0x3, RZ ;  /* 0x0000000338387819 */ /* 0x000fe200000012ff */
[----:B------:R-:W-:Y:S01]  /*21980*/  IMAD.IADD R3, R3, 0x1, R83 ;  /* 0x0000000103037824 */ /* 0x000fe200078e0253 */
[----:B------:R-:W-:Y:S01]  /*21990*/  LOP3.LUT R40, R40, R41, RZ, 0x3c, !PT ;  /* 0x0000002928287212 */ /* 0x000fe200078e3cff */
[----:B------:R-:W-:Y:S01]  /*219a0*/  IMAD R20, R20, UR4, RZ ;  /* 0x0000000414147c24 */ /* 0x000fe2000f8e02ff */
[----:B------:R-:W-:Y:S01]  /*219b0*/  LOP3.LUT R44, R44, R45, RZ, 0x3c, !PT ;  /* 0x0000002d2c2c7212 */ /* 0x000fe200078e3cff */
[--C-:B------:R-:W-:Y:S01]  /*219c0*/  IMAD.X R41, RZ, RZ, R7.reuse, P6 ;  /* 0x000000ffff297224 */ /* 0x100fe200030e0607 */
[----:B------:R-:W-:Y:S01]  /*219d0*/  LOP3.LUT R48, R48, R49, RZ, 0x3c, !PT ;  /* 0x0000003130307212 */ /* 0x000fe200078e3cff */
[--C-:B------:R-:W-:Y:S01]  /*219e0*/  IMAD.X R45, RZ, RZ, R7.reuse, P5 ;  /* 0x000000ffff2d7224 */ /* 0x100fe200028e0607 */
[----:B------:R-:W-:Y:S01]  /*219f0*/  LOP3.LUT R56, R56, R57, RZ, 0x3c, !PT ;  /* 0x0000003938387212 */ /* 0x000fe200078e3cff */
[--C-:B------:R-:W-:Y:S01]  /*21a00*/  IMAD.X R49, RZ, RZ, R7.reuse, P4 ;  /* 0x000000ffff317224 */ /* 0x100fe200020e0607 */
[----:B------:R-:W-:Y:S01]  /*21a10*/  IADD3 R65, P6, R6, 0xc000, RZ ;  /* 0x0000c00006417810 */ /* 0x000fe20007fde0ff */
[----:B------:R-:W-:Y:S01]  /*21a20*/  IMAD.IADD R82, R86, 0x1, R82 ;  /* 0x0000000156527824 */ /* 0x000fe200078e0252 */
[C---:B------:R-:W-:Y:S01]  /*21a30*/  IADD3 R69, P5, R6.reuse, 0xd000, RZ ;  /* 0x0000d00006457810 */ /* 0x040fe20007fbe0ff */
[----:B------:R-:W-:Y:S01]  /*21a40*/  IMAD.X R57, RZ, RZ, R7, P3 ;  /* 0x000000ffff397224 */ /* 0x000fe200018e0607 */
[----:B------:R-:W-:Y:S01]  /*21a50*/  IADD3 R73, P4, R6, 0xe000, RZ ;  /* 0x0000e00006497810 */ /* 0x000fe20007f9e0ff */
[----:B------:R-:W-:Y:S01]  /*21a60*/  IMAD R83, R174, UR5, R20 ;  /* 0x00000005ae537c24 */ /* 0x000fe2000f8e0214 */
[----:B------:R-:W-:Y:S01]  /*21a70*/  IADD3 R11, P3, R6, 0xf000, RZ ;  /* 0x0000f000060b7810 */ /* 0x000fe20007f7e0ff */
[----:B------:R-:W-:Y:S01]  /*21a80*/  IMAD.WIDE.U32 R2, R174, UR4, R2 ;  /* 0x00000004ae027c25 */ /* 0x000fe2000f8e0002 */
[----:B------:R-:W-:Y:S01]  /*21a90*/  LOP3.LUT R64, R65, 0x380, RZ, 0xc0, !PT ;  /* 0x0000038041407812 */ /* 0x000fe200078ec0ff */
[----:B------:R-:W-:Y:S01]  /*21aa0*/  ULDC.64 UR4, c[0x0][0xaf0] ;  /* 0x0002bc0000047ab9 */ /* 0x000fe20000000a00 */
[----:B------:R-:W-:-:S02]  /*21ab0*/  LOP3.LUT R68, R69, 0x380, RZ, 0xc0, !PT ;  /* 0x0000038045447812 */ /* 0x000fc400078ec0ff */
[----:B------:R-:W-:Y:S01]  /*21ac0*/  LOP3.LUT R72, R73, 0x380, RZ, 0xc0, !PT ;  /* 0x0000038049487812 */ /* 0x000fe200078ec0ff */
[----:B------:R-:W-:Y:S01]  /*21ad0*/  IMAD.IADD R3, R3, 0x1, R83 ;  /* 0x0000000103037824 */ /* 0x000fe200078e0253 */
[----:B------:R-:W-:Y:S02]  /*21ae0*/  LOP3.LUT R15, R6, 0x380, RZ, 0xc0, !PT ;  /* 0x00000380060f7812 */ /* 0x000fe400078ec0ff */
[----:B------:R-:W-:Y:S01]  /*21af0*/  LOP3.LUT R4, R11, 0x380, RZ, 0xc0, !PT ;  /* 0x000003800b047812 */ /* 0x000fe200078ec0ff */
[----:B------:R-:W-:Y:S01]  /*21b00*/  IMAD.MOV.U32 R83, RZ, RZ, R82 ;  /* 0x000000ffff537224 */ /* 0x000fe200078e0052 */
[----:B------:R-:W-:Y:S02]  /*21b10*/  SHF.R.U64 R64, R64, 0x3, RZ ;  /* 0x0000000340407819 */ /* 0x000fe400000012ff */
[----:B------:R-:W-:Y:S02]  /*21b20*/  SHF.R.U64 R68, R68, 0x3, RZ ;  /* 0x0000000344447819 */ /* 0x000fe400000012ff */
[----:B------:R-:W-:-:S02]  /*21b30*/  SHF.R.U64 R72, R72, 0x3, RZ ;  /* 0x0000000348487819 */ /* 0x000fc400000012ff */
[----:B------:R-:W-:Y:S02]  /*21b40*/  SHF.R.U64 R15, R15, 0x3, RZ ;  /* 0x000000030f0f7819 */ /* 0x000fe400000012ff */
[----:B------:R-:W-:Y:S01]  /*21b50*/  SHF.R.U64 R4, R4, 0x3, RZ ;  /* 0x0000000304047819 */ /* 0x000fe200000012ff */
[--C-:B------:R-:W-:Y:S01]  /*21b60*/  IMAD.X R77, RZ, RZ, R7.reuse, P3 ;  /* 0x000000ffff4d7224 */ /* 0x100fe200018e0607 */
[----:B------:R-:W-:Y:S01]  /*21b70*/  LOP3.LUT R64, R64, R65, RZ, 0x3c, !PT ;  /* 0x0000004140407212 */ /* 0x000fe200078e3cff */
[--C-:B------:R-:W-:Y:S01]  /*21b80*/  IMAD.X R65, RZ, RZ, R7.reuse, P6 ;  /* 0x000000ffff417224 */ /* 0x100fe200030e0607 */
[----:B------:R-:W-:Y:S01]  /*21b90*/  LOP3.LUT R68, R68, R69, RZ, 0x3c, !PT ;  /* 0x0000004544447212 */ /* 0x000fe200078e3cff */
[--C-:B------:R-:W-:Y:S01]  /*21ba0*/  IMAD.X R69, RZ, RZ, R7.reuse, P5 ;  /* 0x000000ffff457224 */ /* 0x100fe200028e0607 */
[----:B------:R-:W-:Y:S01]  /*21bb0*/  LOP3.LUT R72, R72, R73, RZ, 0x3c, !PT ;  /* 0x0000004948487212 */ /* 0x000fe200078e3cff */
[----:B------:R-:W-:Y:S01]  /*21bc0*/  IMAD.X R73, RZ, RZ, R7, P4 ;  /* 0x000000ffff497224 */ /* 0x000fe200020e0607 */
[----:B------:R-:W-:Y:S01]  /*21bd0*/  LOP3.LUT R6, R15, R6, RZ, 0x3c, !PT ;  /* 0x000000060f067212 */ /* 0x000fe200078e3cff */
[----:B------:R-:W-:Y:S01]  /*21be0*/  IMAD.WIDE.U32 R2, R80, UR4, R2 ;  /* 0x0000000450027c25 */ /* 0x000fe2000f8e0002 */
[----:B------:R-:W-:-:S03]  /*21bf0*/  LOP3.LUT R76, R4, R11, RZ, 0x3c, !PT ;  /* 0x0000000b044c7212 */ /* 0x000fc600078e3cff */
[----:B------:R-:W-:Y:S01]  /*21c00*/  IMAD.IADD R86, R84, 0x1, R86 ;  /* 0x0000000154567824 */ /* 0x000fe200078e0256 */
[----:B------:R-:W-:Y:S01]  /*21c10*/  BSSY B1, `(.L_x_1844) ;  /* 0x000004e000017945 */ /* 0x000fe20003800000 */
[----:B--2---:R-:W-:-:S04]  /*21c20*/  LOP3.LUT P0, RZ, R27, 0x3, RZ, 0xc0, !PT ;  /* 0x000000031bff7812 */ /* 0x004fc8000780c0ff */
[-C--:B------:R-:W-:Y:S02]  /*21c30*/  ISETP.GE.OR P2, PT, R30, R81.reuse, P0 ;  /* 0x000000511e00720c */ /* 0x080fe40000746670 */
[----:B------:R-:W-:-:S11]  /*21c40*/  ISETP.GE.OR P0, PT, R10, R81, P0 ;  /* 0x000000510a00720c */ /* 0x000fd60000706670 */
[----:B-1----:R1:W-:Y:S04]  /*21c50*/  @!P2 ST.E desc[UR60][R54.64], R5 ;  /* 0x000000053600a985 */ /* 0x0023e8000c10193c */
[----:B---3--:R0:W-:Y:S04]  /*21c60*/  @!P0 ST.E desc[UR60][R58.64], R0 ;  /* 0x000000003a008985 */ /* 0x0081e8000c10193c */
[----:B------:R-:W5:Y:S04]  /*21c70*/  LD.E.128 R8, desc[UR60][R8.64] ;  /* 0x0000003c08087980 */ /* 0x000f68000c101d00 */
[----:B-1----:R-:W5:Y:S01]  /*21c80*/  LD.E.128 R4, desc[UR60][R6.64] ;  /* 0x0000003c06047980 */ /* 0x002f62000c101d00 */
[----:B0-----:R-:W-:-:S03]  /*21c90*/  @P1 IMAD.HI.U32 R0, R82, R85, RZ ;  /* 0x0000005552001227 */ /* 0x001fc600078e00ff */
[----:B------:R-:W5:Y:S02]  /*21ca0*/  LD.E.128 R12, desc[UR60][R12.64] ;  /* 0x0000003c0c0c7980 */ /* 0x000f64000c101d00 */
[----:B------:R-:W-:Y:S01]  /*21cb0*/  @P1 SHF.R.U32.HI R83, RZ, R87, R0 ;  /* 0x00000057ff531219 */ /* 0x000fe20000011600 */
[----:B------:R-:W-:Y:S01]  /*21cc0*/  IMAD R85, R36, UR4, RZ ;  /* 0x0000000424557c24 */ /* 0x000fe2000f8e02ff */
[----:B------:R-:W5:Y:S02]  /*21cd0*/  LD.E.128 R24, desc[UR60][R24.64] ;  /* 0x0000003c18187980 */ /* 0x000f64000c101d00 */
[--C-:B------:R-:W-:Y:S01]  /*21ce0*/  SHF.R.S32.HI R0, RZ, 0x1f, R83.reuse ;  /* 0x0000001fff007819 */ /* 0x100fe20000011453 */
[----:B------:R-:W-:Y:S01]  /*21cf0*/  IMAD.MOV R20, RZ, RZ, -R83 ;  /* 0x000000ffff147224 */ /* 0x000fe200078e0a53 */
[----:B------:R-:W5:Y:S01]  /*21d00*/  LD.E.128 R28, desc[UR60][R28.64] ;  /* 0x0000003c1c1c7980 */ /* 0x000f62000c101d00 */
[----:B------:R-:W-:Y:S01]  /*21d10*/  IMAD R85, R80, UR5, R85 ;  /* 0x0000000550557c24 */ /* 0x000fe2000f8e0255 */
[----:B------:R-:W-:Y:S01]  /*21d20*/  ULDC.64 UR4, c[0x0][0xae0] ;  /* 0x0002b80000047ab9 */ /* 0x000fe20000000a00 */
[----:B------:R-:W-:Y:S01]  /*21d30*/  IMAD R21, R21, R20, R82 ;  /* 0x0000001415157224 */ /* 0x000fe200078e0252 */
[----:B------:R-:W5:Y:S01]  /*21d40*/  LD.E.128 R32, desc[UR60][R32.64] ;  /* 0x0000003c20207980 */ /* 0x000f62000c101d00 */
[----:B------:R-:W-:-:S02]  /*21d50*/  IMAD R0, R0, UR4, RZ ;  /* 0x0000000400007c24 */ /* 0x000fc4000f8e02ff */
[----:B------:R-:W-:Y:S01]  /*21d60*/  IMAD.IADD R3, R3, 0x1, R85 ;  /* 0x0000000103037824 */ /* 0x000fe200078e0255 */
[----:B------:R-:W5:Y:S01]  /*21d70*/  LD.E.128 R40, desc[UR60][R40.64] ;  /* 0x0000003c28287980 */ /* 0x000f62000c101d00 */
[----:B------:R-:W-:-:S03]  /*21d80*/  IMAD R85, R83, UR5, R0 ;  /* 0x0000000553557c24 */ /* 0x000fc6000f8e0200 */
[----:B------:R-:W5:Y:S01]  /*21d90*/  LD.E.128 R44, desc[UR60][R44.64] ;  /* 0x0000003c2c2c7980 */ /* 0x000f62000c101d00 */
[----:B------:R-:W-:-:S03]  /*21da0*/  SHF.R.S32.HI R0, RZ, 0x1f, R21 ;  /* 0x0000001fff007819 */ /* 0x000fc60000011415 */
        /* <DEDUP_REMOVED lines=18> */
[----:B------:R-:W-:Y:S02]  /*21ed0*/  VIADD R0, R86, 0x20 ;  /* 0x0000002056007836 */ /* 0x000fe40000000000 */
[C---:B------:R-:W-:Y:S02]  /*21ee0*/  IMAD R83, R21.reuse, UR5, R20 ;  /* 0x0000000515537c24 */ /* 0x040fe4000f8e0214 */
[----:B------:R-:W-:Y:S01]  /*21ef0*/  IMAD.WIDE.U32 R2, R21, UR4, R2 ;  /* 0x0000000415027c25 */ /* 0x000fe2000f8e0002 */
[-C--:B------:R-:W-:Y:S01]  /*21f00*/  ISETP.GE.AND P1, PT, R0, R81.reuse, PT ;  /* 0x000000510000720c */ /* 0x080fe20003f26270 */
[----:B------:R-:W-:Y:S01]  /*21f10*/  ULDC.64 UR4, c[0x0][0xa80] ;  /* 0x0002a00000047ab9 */ /* 0x000fe20000000a00 */
[----:B------:R-:W-:Y:S01]  /*21f20*/  ISETP.GE.AND P2, PT, R86, R81, PT ;  /* 0x000000515600720c */ /* 0x000fe20003f46270 */
[----:B------:R-:W-:Y:S01]  /*21f30*/  VIADD R0, R18, 0x30820 ;  /* 0x0003082012007836 */ /* 0x000fe20000000000 */
[----:B------:R-:W-:Y:S01]  /*21f40*/  LEA R36, P3, R2, UR4, 0x1 ;  /* 0x0000000402247c11 */ /* 0x000fe2000f8608ff */
[----:B------:R-:W-:-:S03]  /*21f50*/  IMAD.IADD R3, R3, 0x1, R83 ;  /* 0x0000000103037824 */ /* 0x000fc600078e0253 */
[----:B------:R-:W-:Y:S02]  /*21f60*/  PRMT R0, RZ, 0x654, R0 ;  /* 0x00000654ff007816 */ /* 0x000fe40000000000 */
[----:B------:R-:W-:Y:S01]  /*21f70*/  LEA.HI.X R80, R2, UR5, R3, 0x1, P3 ;  /* 0x0000000502507c11 */ /* 0x000fe200098f0c03 */
[----:B------:R-:W-:Y:S01]  /*21f80*/  VIADD R20, R86, 0x40 ;  /* 0x0000004056147836 */ /* 0x000fe20000000000 */
[----:B0-----:R0:W1:Y:S01]  /*21f90*/  SHFL.IDX PT, R84, R36, RZ, 0x181f ;  /* 0x00181fff24547589 */ /* 0x00106200000e0000 */
[----:B------:R2:W-:Y:S03]  /*21fa0*/  SYNCS.ARRIVE.TRANS64.RED.A1T0 RZ, [R0+URZ], RZ ;  /* 0x000000ff00ff79a7 */ /* 0x0005e6000810043f */
[----:B------:R-:W-:Y:S01]  /*21fb0*/  ISETP.GE.AND P0, PT, R20, R81, PT ;  /* 0x000000511400720c */ /* 0x000fe20003f06270 */
[----:B--2---:R0:W2:Y:S01]  /*21fc0*/  SHFL.IDX PT, R0, R80, RZ, 0x181f ;  /* 0x00181fff50007589 */ /* 0x0040a200000e0000 */
[----:B------:R-:W-:Y:S11]  /*21fd0*/  @P2 BRA `(.L_x_1845) ;  /* 0x0000000000442947 */ /* 0x000ff60003800000 */
        /* <DEDUP_REMOVED lines=17> */
.L_x_1845:
[----:B------:R-:W-:Y:S05]  /*220f0*/  BSYNC B1 ;  /* 0x0000000000017941 */ /* 0x000fea0003800000 */
.L_x_1844:
        /* <DEDUP_REMOVED lines=9> */
[CC--:B---3--:R-:W-:Y:S02]  /*22190*/  @!P4 LEA R2, P6, R16.reuse, R20.reuse, 0x1 ;  /* 0x000000141002c211 */ /* 0x0c8fe400078c08ff */
        /* <DEDUP_REMOVED lines=11> */
.L_x_1847:
[----:B------:R-:W-:Y:S05]  /*22250*/  BSYNC B1 ;  /* 0x0000000000017941 */ /* 0x000fea0003800000 */
.L_x_1846:
        /* <DEDUP_REMOVED lines=9> */
[CC--:B---3--:R-:W-:Y:S02]  /*222f0*/  @!P3 LEA R2, P6, R16.reuse, R8.reuse, 0x1 ;  /* 0x000000081002b211 */ /* 0x0c8fe400078c08ff */
        /* <DEDUP_REMOVED lines=11> */
.L_x_1849:
[----:B------:R-:W-:Y:S05]  /*223b0*/  BSYNC B1 ;  /* 0x0000000000017941 */ /* 0x000fea0003800000 */
.L_x_1848:
        /* <DEDUP_REMOVED lines=9> */
[CC--:B--2---:R-:W-:Y:S02]  /*22450*/  @!P3 LEA R2, P0, R16.reuse, R36.reuse, 0x1 ;  /* 0x000000241002b211 */ /* 0x0c4fe400078008ff */
[-C--:B------:R-:W-:Y:S02]  /*22460*/  @!P4 LEA R4, P1, R201, R36.reuse, 0x1 ;  /* 0x00000024c904c211 */ /* 0x080fe400078208ff */
[----:B------:R-:W-:Y:S02]  /*22470*/  @!P5 LEA R6, P2, R19, R36, 0x1 ;  /* 0x000000241306d211 */ /* 0x000fe400078408ff */
        /* <DEDUP_REMOVED lines=12> */
.L_x_1842:
[----:B------:R-:W3:Y:S01]  /*22540*/  LDL R9, [R1+0x74] ;  /* 0x0000740001097983 */ /* 0x000ee20000100800 */
[----:B------:R-:W-:Y:S01]  /*22550*/  ULDC.64 UR4, c[0x0][0xc00] ;  /* 0x0003000000047ab9 */ /* 0x000fe20000000a00 */
[----:B------:R-:W3:Y:S01]  /*22560*/  LDC.64 R2, c[0x0][0xc00] ;  /* 0x00030000ff027b82 */ /* 0x000ee20000000a00 */
[----:B------:R-:W-:Y:S01]  /*22570*/  ISETP.NE.U32.AND P0, PT, RZ, UR4, PT ;  /* 0x00000004ff007c0c */ /* 0x000fe2000bf05070 */
[----:B0-----:R-:W-:-:S03]  /*22580*/  IMAD.MOV.U32 R6, RZ, RZ, RZ ;  /* 0x000000ffff067224 */ /* 0x001fc600078e00ff */
[----:B------:R-:W-:Y:S01]  /*22590*/  ISETP.NE.AND.EX P0, PT, RZ, UR5, PT, P0 ;  /* 0x00000005ff007c0c */ /* 0x000fe2000bf05300 */
[----:B------:R-:W-:Y:S02]  /*225a0*/  ULDC.64 UR4, c[0x0][0xc08] ;  /* 0x0003020000047ab9 */ /* 0x000fe40000000a00 */
[----:B------:R-:W-:Y:S01]  /*225b0*/  ISETP.NE.U32.AND P1, PT, RZ, UR4, PT ;  /* 0x00000004ff007c0c */ /* 0x000fe2000bf25070 */
[----:B------:R-:W0:Y:S03]  /*225c0*/  LDC R25, c[0x0][0xbe8] ;  /* 0x0002fa00ff197b82 */ /* 0x000e260000000800 */
[----:B------:R-:W-:-:S13]  /*225d0*/  ISETP.NE.AND.EX P1, PT, RZ, UR5, PT, P1 ;  /* 0x00000005ff007c0c */ /* 0x000fda000bf25310 */
[----:B------:R-:W4:Y:S01]  /*225e0*/  @P1 LDC.64 R4, c[0x0][0xc08] ;  /* 0x00030200ff041b82 */ /* 0x000f220000000a00 */
[----:B------:R-:W-:Y:S02]  /*225f0*/  ULDC UR4, c[0x0][0xa88] ;  /* 0x0002a20000047ab9 */ /* 0x000fe40000000800 */
[----:B------:R-:W-:Y:S01]  /*22600*/  IMAD.U32 R0, RZ, RZ, UR4 ;  /* 0x00000004ff007e24 */ /* 0x000fe2000f8e00ff */
[----:B------:R-:W1:Y:S01]  /*22610*/  S2R R8, SR_TID.X ;  /* 0x0000000000087919 */ /* 0x000e620000002100 */
[----:B---3--:R-:W-:-:S04]  /*22620*/  IMAD.WIDE R2, R9, 0x4, R2 ;  /* 0x0000000409027825 */ /* 0x008fc800078e0202 */
[----:B----4-:R-:W-:Y:S01]  /*22630*/  @P1 IMAD.WIDE R4, R9, 0x4, R4 ;  /* 0x0000000409041825 */ /* 0x010fe200078e0204 */
[----:B------:R3:W5:Y:S04]  /*22640*/  @P0 LDG.E R6, desc[UR60][R2.64] ;  /* 0x0000003c02060981 */ /* 0x000768000c1e1900 */
[----:B------:R3:W5:Y:S01]  /*22650*/  @P1 LDG.E R0, desc[UR60][R4.64] ;  /* 0x0000003c04001981 */ /* 0x000762000c1e1900 */
[----:B0-----:R-:W-:Y:S01]  /*22660*/  ISETP.NE.AND P2, PT, R25, 0x1, PT ;  /* 0x000000011900780c */ /* 0x001fe20003f45270 */
[----:B-1----:R-:W-:-:S05]  /*22670*/  VIADD R7, R8, 0xffffff80 ;  /* 0xffffff8008077836 */ /* 0x002fca0000000000 */
[----:B------:R-:W-:Y:S02]  /*22680*/  ISETP.GE.AND P3, PT, R7, 0x80, PT ;  /* 0x000000800700780c */ /* 0x000fe40003f66270 */
[----:B------:R-:W-:-:S05]  /*22690*/  SHF.R.S32.HI R7, RZ, 0x1f, R9 ;  /* 0x0000001fff077819 */ /* 0x000fca0000011409 */
[----:B------:R-:W0:Y:S08]  /*226a0*/  @P2 LDC R14, c[0x0][0xbec] ;  /* 0x0002fb00ff0e2b82 */ /* 0x000e300000000800 */
[----:B------:R-:W1:Y:S01]  /*226b0*/  @P2 LDC R27, c[0x0][0xbf0] ;  /* 0x0002fc00ff1b2b82 */ /* 0x000e620000000800 */
[----:B---3--:R-:W-:Y:S05]  /*226c0*/  @P1 BRA `(.L_x_1851) ;  /* 0x0000000000101947 */ /* 0x008fea0003800000 */
[----:B------:R-:W-:Y:S05]  /*226d0*/  @!P0 BRA `(.L_x_1851) ;  /* 0x00000000000c8947 */ /* 0x000fea0003800000 */
[----:B------:R-:W3:Y:S04]  /*226e0*/  LDG.E R5, desc[UR60][R2.64] ;  /* 0x0000003c02057981 */ /* 0x000ee8000c1e1900 */
[----:B-----5:R-:W3:Y:S02]  /*226f0*/  LDG.E R0, desc[UR60][R2.64+0x4] ;  /* 0x0000043c02007981 */ /* 0x020ee4000c1e1900 */
[----:B---3--:R-:W-:-:S07]  /*22700*/  IMAD.IADD R0, R0, 0x1, -R5 ;  /* 0x0000000100007824 */ /* 0x008fce00078e0a05 */
.L_x_1851:
[----:B------:R-:W3:Y:S04]  /*22710*/  LDL R24, [R1+0x70] ;  /* 0x0000700001187983 */ /* 0x000ee80000100800 */
[----:B------:R4:W5:Y:S01]  /*22720*/  LDL R20, [R1+0x48] ;  /* 0x0000480001147983 */ /* 0x0009620000100800 */
[----:B------:R-:W-:Y:S01]  /*22730*/  BSSY B1, `(.L_x_1852) ;  /* 0x000002c000017945 */ /* 0x000fe20003800000 */
[----:B------:R-:W-:Y:S02]  /*22740*/  SEL R13, R9, RZ, !P0 ;  /* 0x000000ff090d7207 */ /* 0x000fe40004000000 */
[----:B------:R-:W-:Y:S02]  /*22750*/  SEL R12, R7, RZ, !P0 ;  /* 0x000000ff070c7207 */ /* 0x000fe40004000000 */
[----:B-----5:R-:W-:-:S02]  /*22760*/  SHF.R.S32.HI R11, RZ, 0x1f, R6 ;  /* 0x0000001fff0b7819 */ /* 0x020fc40000011406 */
[----:B---3--:R-:W-:Y:S01]  /*22770*/  SHF.R.S32.HI R10, RZ, 0x1f, R24 ;  /* 0x0000001fff0a7819 */ /* 0x008fe20000011418 */
[----:B----4-:R-:W-:Y:S06]  /*22780*/  @P3 BRA `(.L_x_1853) ;  /* 0x0000000000983947 */ /* 0x010fec0003800000 */
[----:B------:R-:W3:Y:S01]  /*22790*/  LDC R9, c[0x0][0xbe8] ;  /* 0x0002fa00ff097b82 */ /* 0x000ee20000000800 */
[----:B------:R-:W-:Y:S01]  /*227a0*/  IADD3 R8, R20, -0x80, R8 ;  /* 0xffffff8014087810 */ /* 0x000fe20007ffe008 */
[----:B---3--:R-:W-:-:S05]  /*227b0*/  IMAD R2, R0, R9, RZ ;  /* 0x0000000900027224 */ /* 0x008fca00078e02ff */
[----:B------:R-:W-:-:S13]  /*227c0*/  ISETP.GE.AND P0, PT, R8, R2, PT ;  /* 0x000000020800720c */ /* 0x000fda0003f06270 */
[----:B------:R-:W-:Y:S05]  /*227d0*/  @P0 BRA `(.L_x_1853) ;  /* 0x0000000000840947 */ /* 0x000fea0003800000 */
[----:B------:R-:W-:Y:S01]  /*227e0*/  ISETP.NE.AND P0, PT, R9, 0x1, PT ;  /* 0x000000010900780c */ /* 0x000fe20003f05270 */
[----:B------:R-:W-:Y:S01]  /*227f0*/  ULDC.64 UR4, c[0x0][0xb90] ;  /* 0x0002e40000047ab9 */ /* 0x000fe20000000a00 */
[----:B------:R-:W-:Y:S02]  /*22800*/  IMAD.MOV.U32 R2, RZ, RZ, R6 ;  /* 0x000000ffff027224 */ /* 0x000fe400078e0006 */
[----:B------:R-:W-:Y:S02]  /*22810*/  IMAD R7, R10, UR4, RZ ;  /* 0x000000040a077c24 */ /* 0x000fe4000f8e02ff */
[----:B------:R-:W-:Y:S02]  /*22820*/  IMAD.MOV.U32 R3, RZ, RZ, R11 ;  /* 0x000000ffff037224 */ /* 0x000fe400078e000b */
[----:B------:R-:W-:Y:S02]  /*22830*/  IMAD.MOV.U32 R5, RZ, RZ, R8 ;  /* 0x000000ffff057224 */ /* 0x000fe400078e0008 */
[----:B------:R-:W-:-:S03]  /*22840*/  IMAD.WIDE.U32 R2, R24, UR4, R2 ;  /* 0x0000000418027c25 */ /* 0x000fc6000f8e0002 */
[----:B------:R-:W3:Y:S01]  /*22850*/  @P0 LDC R15, c[0x0][0xbec] ;  /* 0x0002fb00ff0f0b82 */ /* 0x000ee20000000800 */
[----:B------:R-:W-:Y:S01]  /*22860*/  IMAD R7, R24, UR5, R7 ;  /* 0x0000000518077c24 */ /* 0x000fe2000f8e0207 */
[----:B------:R-:W-:-:S03]  /*22870*/  ULDC.64 UR4, c[0x0][0xb98] ;  /* 0x0002e60000047ab9 */ /* 0x000fc60000000a00 */
[----:B------:R-:W-:-:S03]  /*22880*/  IMAD.IADD R3, R3, 0x1, R7 ;  /* 0x0000000103037824 */ /* 0x000fc600078e0207 */
[----:B------:R-:W4:Y:S01]  /*22890*/  @P0 LDC R21, c[0x0][0xbf0] ;  /* 0x0002fc00ff150b82 */ /* 0x000f220000000800 */
[----:B------:R-:W-:-:S04]  /*228a0*/  IMAD.WIDE.U32 R2, R13, UR4, R2 ;  /* 0x000000040d027c25 */ /* 0x000fc8000f8e0002 */
[----:B---3--:R-:W-:-:S05]  /*228b0*/  @P0 IMAD.HI.U32 R4, R8, R15, RZ ;  /* 0x0000000f08040227 */ /* 0x008fca00078e00ff */
[----:B----4-:R-:W-:Y:S01]  /*228c0*/  @P0 SHF.R.U32.HI R5, RZ, R21, R4 ;  /* 0x00000015ff050219 */ /* 0x010fe20000011604 */
        /* <DEDUP_REMOVED lines=18> */
.L_x_1853:
[----:B------:R-:W-:Y:S05]  /*229f0*/  BSYNC B1 ;  /* 0x0000000000017941 */ /* 0x000fea0003800000 */
.L_x_1852:
[----:B---3--:R-:W3:Y:S01]  /*22a00*/  LDL R4, [R1+0x68] ;  /* 0x0000680001047983 */ /* 0x008ee20000100800 */
[----:B------:R-:W-:-:S03]  /*22a10*/  ULDC.64 UR4, c[0x0][0xaa0] ;  /* 0x0002a80000047ab9 */ /* 0x000fc60000000a00 */
[----:B------:R-:W3:Y:S01]  /*22a20*/  LDL R8, [R1+0x10] ;  /* 0x0000100001087983 */ /* 0x000ee20000100800 */
[----:B------:R-:W-:Y:S01]  /*22a30*/  IMAD R3, R11, UR4, RZ ;  /* 0x000000040b037c24 */ /* 0x000fe2000f8e02ff */
[----:B------:R-:W-:Y:S03]  /*22a40*/  BSSY B1, `(.L_x_1854) ;  /* 0x000003f000017945 */ /* 0x000fe60003800000 */
        /* <DEDUP_REMOVED lines=14> */
[----:B---3--:R-:W-:Y:S02]  /*22b30*/  IMAD R4, R4, 0x20, R8 ;  /* 0x0000002004047824 */ /* 0x008fe400078e0208 */
[----:B------:R-:W-:Y:S02]  /*22b40*/  IMAD.IADD R8, R8, 0x1, R20 ;  /* 0x0000000108087824 */ /* 0x000fe400078e0214 */
[----:B------:R-:W-:-:S04]  /*22b50*/  IMAD.IADD R9, R20, 0x1, R4 ;  /* 0x0000000114097824 */ /* 0x000fc800078e0204 */
[----:B0-----:R-:W-:-:S04]  /*22b60*/  @P2 IMAD.HI.U32 R4, R9, R14, RZ ;  /* 0x0000000e09042227 */ /* 0x001fc800078e00ff */
[----:B------:R-:W-:Y:S01]  /*22b70*/  IMAD.MOV.U32 R5, RZ, RZ, R9 ;  /* 0x000000ffff057224 */ /* 0x000fe200078e0009 */
[----:B-1----:R-:W-:-:S04]  /*22b80*/  @P2 SHF.R.U32.HI R5, RZ, R27, R4 ;  /* 0x0000001bff052219 */ /* 0x002fc80000011604 */
[--C-:B------:R-:W-:Y:S01]  /*22b90*/  SHF.R.S32.HI R4, RZ, 0x1f, R5.reuse ;  /* 0x0000001fff047819 */ /* 0x100fe20000011405 */
[----:B------:R-:W-:Y:S02]  /*22ba0*/  IMAD.MOV R6, RZ, RZ, -R5 ;  /* 0x000000ffff067224 */ /* 0x000fe400078e0a05 */
[----:B------:R-:W-:-:S04]  /*22bb0*/  IMAD.WIDE.U32 R2, R5, UR4, R2 ;  /* 0x0000000405027c25 */ /* 0x000fc8000f8e0002 */
[----:B------:R-:W-:Y:S02]  /*22bc0*/  IMAD R4, R4, UR4, RZ ;  /* 0x0000000404047c24 */ /* 0x000fe4000f8e02ff */
[----:B------:R-:W-:Y:S02]  /*22bd0*/  IMAD R7, R25, R6, R9 ;  /* 0x0000000619077224 */ /* 0x000fe400078e0209 */
[----:B------:R-:W-:Y:S01]  /*22be0*/  IMAD R9, R5, UR5, R4 ;  /* 0x0000000505097c24 */ /* 0x000fe2000f8e0204 */
[----:B------:R-:W-:Y:S01]  /*22bf0*/  ULDC.64 UR4, c[0x0][0xad8] ;  /* 0x0002b60000047ab9 */ /* 0x000fe20000000a00 */
[----:B------:R-:W-:Y:S01]  /*22c00*/  IMAD R25, R0, R25, RZ ;  /* 0x0000001900197224 */ /* 0x000fe200078e02ff */
[----:B------:R-:W-:Y:S01]  /*22c10*/  SHF.R.S32.HI R4, RZ, 0x1f, R7 ;  /* 0x0000001fff047819 */ /* 0x000fe20000011407 */
[----:B------:R-:W-:Y:S02]  /*22c20*/  IMAD.IADD R3, R3, 0x1, R9 ;  /* 0x0000000103037824 */ /* 0x000fe400078e0209 */
[C---:B------:R-:W-:Y:S01]  /*22c30*/  VIADD R0, R8.reuse, 0x20 ;  /* 0x0000002008007836 */ /* 0x040fe20000000000 */
[----:B------:R-:W-:Y:S01]  /*22c40*/  ISETP.GE.AND P2, PT, R8, R25, PT ;  /* 0x000000190800720c */ /* 0x000fe20003f46270 */
[----:B------:R-:W-:-:S02]  /*22c50*/  IMAD R4, R4, UR4, RZ ;  /* 0x0000000404047c24 */ /* 0x000fc4000f8e02ff */
[----:B------:R-:W-:Y:S01]  /*22c60*/  IMAD.WIDE.U32 R2, R7, UR4, R2 ;  /* 0x0000000407027c25 */ /* 0x000fe2000f8e0002 */
[----:B------:R-:W-:-:S03]  /*22c70*/  ISETP.GE.AND P1, PT, R0, R25, PT ;  /* 0x000000190000720c */ /* 0x000fc60003f26270 */
[----:B------:R-:W-:Y:S01]  /*22c80*/  IMAD R5, R7, UR5, R4 ;  /* 0x0000000507057c24 */ /* 0x000fe2000f8e0204 */
[----:B------:R-:W-:Y:S01]  /*22c90*/  ULDC.64 UR4, c[0x0][0xa80] ;  /* 0x0002a00000047ab9 */ /* 0x000fe20000000a00 */
[----:B------:R-:W-:Y:S01]  /*22ca0*/  VIADD R0, R8, 0x40 ;  /* 0x0000004008007836 */ /* 0x000fe20000000000 */
[----:B------:R-:W-:Y:S01]  /*22cb0*/  LEA R4, P3, R2, UR4, 0x1 ;  /* 0x0000000402047c11 */ /* 0x000fe2000f8608ff */
[----:B------:R-:W-:-:S03]  /*22cc0*/  IMAD.IADD R3, R3, 0x1, R5 ;  /* 0x0000000103037824 */ /* 0x000fc600078e0205 */
[----:B------:R-:W-:Y:S02]  /*22cd0*/  ISETP.GE.AND P0, PT, R0, R25, PT ;  /* 0x000000190000720c */ /* 0x000fe40003f06270 */
[----:B------:R-:W-:Y:S02]  /*22ce0*/  LEA.HI.X R5, R2, UR5, R3, 0x1, P3 ;  /* 0x0000000502057c11 */ /* 0x000fe400098f0c03 */
[----:B------:R0:W1:Y:S04]  /*22cf0*/  SHFL.IDX PT, R2, R4, RZ, 0x181f ;  /* 0x00181fff04027589 */ /* 0x00006800000e0000 */
[----:B------:R0:W3:Y:S01]  /*22d00*/  SHFL.IDX PT, R0, R5, RZ, 0x181f ;  /* 0x00181fff05007589 */ /* 0x0000e200000e0000 */
[----:B------:R-:W-:Y:S05]  /*22d10*/  @P2 BRA `(.L_x_1855) ;  /* 0x0000000000442947 */ /* 0x000fea0003800000 */
[----:B------:R-:W-:Y:S02]  /*22d20*/  ULDC UR4, c[0x0][0xac8] ;  /* 0x0002b20000047ab9 */ /* 0x000fe40000000800 */
[----:B------:R-:W-:Y:S02]  /*22d30*/  ISETP.GE.AND P5, PT, R16, UR4, PT ;  /* 0x0000000410007c0c */ /* 0x000fe4000bfa6270 */
[----:B------:R-:W-:Y:S02]  /*22d40*/  ISETP.GE.AND P4, PT, R219, UR4, PT ;  /* 0x00000004db007c0c */ /* 0x000fe4000bf86270 */
[----:B------:R-:W-:Y:S02]  /*22d50*/  ISETP.GE.AND P3, PT, R19, UR4, PT ;  /* 0x0000000413007c0c */ /* 0x000fe4000bf66270 */
[----:B------:R-:W-:-:S07]  /*22d60*/  ISETP.GE.AND P2, PT, R23, UR4, PT ;  /* 0x0000000417007c0c */ /* 0x000fce000bf46270 */
[----:B-1----:R-:W-:-:S04]  /*22d70*/  @!P5 LEA R6, P6, R16, R2, 0x1 ;  /* 0x000000021006d211 */ /* 0x002fc800078c08ff */
[----:B---3--:R-:W-:Y:S02]  /*22d80*/  @!P5 LEA.HI.X R7, R16, R0, R17, 0x1, P6 ;  /* 0x000000001007d211 */ /* 0x008fe400030f0c11 */
        /* <DEDUP_REMOVED lines=10> */
.L_x_1855:
[----:B------:R-:W-:Y:S05]  /*22e30*/  BSYNC B1 ;  /* 0x0000000000017941 */ /* 0x000fea0003800000 */
.L_x_1854:
[----:B---3--:R3:W0:Y:S01]  /*22e40*/  SHFL.IDX PT, R0, R5, 0x1, 0x181f ;  /* 0x00381f0005007f89 */ /* 0x00862200000e0000 */
[----:B------:R-:W-:Y:S03]  /*22e50*/  BSSY B1, `(.L_x_1856) ;  /* 0x0000014000017945 */ /* 0x000fe60003800000 */
[----:B-1--4-:R3:W1:Y:S01]  /*22e60*/  SHFL.IDX PT, R2, R4, 0x1, 0x181f ;  /* 0x00381f0004027f89 */ /* 0x01266200000e0000 */
[----:B------:R-:W-:Y:S05]  /*22e70*/  @P1 BRA `(.L_x_1857) ;  /* 0x0000000000441947 */ /* 0x000fea0003800000 */
[----:B------:R-:W-:Y:S02]  /*22e80*/  ULDC UR4, c[0x0][0xac8] ;  /* 0x0002b20000047ab9 */ /* 0x000fe40000000800 */
[----:B------:R-:W-:Y:S02]  /*22e90*/  ISETP.GE.AND P4, PT, R16, UR4, PT ;  /* 0x0000000410007c0c */ /* 0x000fe4000bf86270 */
[----:B------:R-:W-:Y:S02]  /*22ea0*/  ISETP.GE.AND P3, PT, R219, UR4, PT ;  /* 0x00000004db007c0c */ /* 0x000fe4000bf66270 */
[----:B------:R-:W-:Y:S02]  /*22eb0*/  ISETP.GE.AND P2, PT, R19, UR4, PT ;  /* 0x0000000413007c0c */ /* 0x000fe4000bf46270 */
[----:B------:R-:W-:-:S07]  /*22ec0*/  ISETP.GE.AND P1, PT, R23, UR4, PT ;  /* 0x0000000417007c0c */ /* 0x000fce000bf26270 */
[CC--:B-1----:R-:W-:Y:S02]  /*22ed0*/  @!P4 LEA R6, P6, R16.reuse, R2.reuse, 0x1 ;  /* 0x000000021006c211 */ /* 0x0c2fe400078c08ff */
[----:B------:R-:W-:Y:S02]  /*22ee0*/  @!P3 LEA R10, P5, R201, R2, 0x1 ;  /* 0x00000002c90ab211 */ /* 0x000fe400078a08ff */
[----:B0-----:R-:W-:Y:S02]  /*22ef0*/  @!P4 LEA.HI.X R7, R16, R0, R17, 0x1, P6 ;  /* 0x000000001007c211 */ /* 0x001fe400030f0c11 */
        /* <DEDUP_REMOVED lines=9> */
.L_x_1857:
[----:B------:R-:W-:Y:S05]  /*22f90*/  BSYNC B1 ;  /* 0x0000000000017941 */ /* 0x000fea0003800000 */
.L_x_1856:
[----:B0-----:R0:W0:Y:S01]  /*22fa0*/  SHFL.IDX PT, R0, R5, 0x2, 0x181f ;  /* 0x00581f0005007f89 */ /* 0x00102200000e0000 */
[----:B------:R-:W-:Y:S03]  /*22fb0*/  BSSY B1, `(.L_x_1858) ;  /* 0x0000014000017945 */ /* 0x000fe60003800000 */
[----:B-1--4-:R1:W4:Y:S01]  /*22fc0*/  SHFL.IDX PT, R2, R4, 0x2, 0x181f ;  /* 0x00581f0004027f89 */ /* 0x01232200000e0000 */
[----:B------:R-:W-:Y:S05]  /*22fd0*/  @P0 BRA `(.L_x_1859) ;  /* 0x0000000000440947 */ /* 0x000fea0003800000 */
[----:B------:R-:W-:Y:S02]  /*22fe0*/  ULDC UR4, c[0x0][0xac8] ;  /* 0x0002b20000047ab9 */ /* 0x000fe40000000800 */
[----:B------:R-:W-:Y:S02]  /*22ff0*/  ISETP.GE.AND P3, PT, R16, UR4, PT ;  /* 0x0000000410007c0c */ /* 0x000fe4000bf66270 */
[----:B------:R-:W-:Y:S02]  /*23000*/  ISETP.GE.AND P2, PT, R219, UR4, PT ;  /* 0x00000004db007c0c */ /* 0x000fe4000bf46270 */
[----:B------:R-:W-:Y:S02]  /*23010*/  ISETP.GE.AND P1, PT, R19, UR4, PT ;  /* 0x0000000413007c0c */ /* 0x000fe4000bf26270 */
[----:B------:R-:W-:-:S07]  /*23020*/  ISETP.GE.AND P0, PT, R23, UR4, PT ;  /* 0x0000000417007c0c */ /* 0x000fce000bf06270 */
[CC--:B----4-:R-:W-:Y:S02]  /*23030*/  @!P3 LEA R6, P6, R16.reuse, R2.reuse, 0x1 ;  /* 0x000000021006b211 */ /* 0x0d0fe400078c08ff */
        /* <DEDUP_REMOVED lines=11> */
.L_x_1859:
[----:B------:R-:W-:Y:S05]  /*230f0*/  BSYNC B1 ;  /* 0x0000000000017941 */ /* 0x000fea0003800000 */
.L_x_1858:
[----:B0-----:R-:W-:Y:S01]  /*23100*/  VIADD R0, R8, 0x60 ;  /* 0x0000006008007836 */ /* 0x001fe20000000000 */
[----:B------:R0:W0:Y:S04]  /*23110*/  SHFL.IDX PT, R6, R5, 0x3, 0x181f ;  /* 0x00781f0005067f89 */ /* 0x00002800000e0000 */
[----:B------:R-:W-:Y:S01]  /*23120*/  ISETP.GE.AND P0, PT, R0, R25, PT ;  /* 0x000000190000720c */ /* 0x000fe20003f06270 */
[----:B----4-:R4:W0:-:S12]  /*23130*/  SHFL.IDX PT, R2, R4, 0x3, 0x181f ;  /* 0x00781f0004027f89 */ /* 0x01081800000e0000 */
[----:B----4-:R-:W-:Y:S05]  /*23140*/  @P0 BRA `(.L_x_1850) ;  /* 0x0000000000440947 */ /* 0x010fea0003800000 */
[----:B------:R-:W-:Y:S02]  /*23150*/  ULDC UR4, c[0x0][0xac8] ;  /* 0x0002b20000047ab9 */ /* 0x000fe40000000800 */
[----:B------:R-:W-:Y:S02]  /*23160*/  ISETP.GE.AND P3, PT, R16, UR4, PT ;  /* 0x0000000410007c0c */ /* 0x000fe4000bf66270 */
[----:B------:R-:W-:Y:S02]  /*23170*/  ISETP.GE.AND P2, PT, R219, UR4, PT ;  /* 0x00000004db007c0c */ /* 0x000fe4000bf46270 */
[----:B------:R-:W-:Y:S02]  /*23180*/  ISETP.GE.AND P1, PT, R19, UR4, PT ;  /* 0x0000000413007c0c */ /* 0x000fe4000bf26270 */
[----:B------:R-:W-:-:S07]  /*23190*/  ISETP.GE.AND P0, PT, R23, UR4, PT ;  /* 0x0000000417007c0c */ /* 0x000fce000bf06270 */
[CC--:B01-3--:R-:W-:Y:S02]  /*231a0*/  @!P3 LEA R4, P6, R16.reuse, R2.reuse, 0x1 ;  /* 0x000000021004b211 */ /* 0x0cbfe400078c08ff */
[-C--:B------:R-:W-:Y:S02]  /*231b0*/  @!P2 LEA R8, P5, R201, R2.reuse, 0x1 ;  /* 0x00000002c908a211 */ /* 0x080fe400078a08ff */
[----:B------:R-:W-:Y:S02]  /*231c0*/  @!P1 LEA R10, P4, R19, R2, 0x1 ;  /* 0x00000002130a9211 */ /* 0x000fe400078808ff */
[----:B------:R-:W-:Y:S02]  /*231d0*/  @!P3 LEA.HI.X R5, R16, R6, R17, 0x1, P6 ;  /* 0x000000061005b211 */ /* 0x000fe400030f0c11 */
        /* <DEDUP_REMOVED lines=8> */
.L_x_1850:
[----:B------:R-:W-:Y:S05]  /*23260*/  BSYNC B0 ;  /* 0x0000000000007941 */ /* 0x000fea0003800000 */
.L_x_1841:
[----:B------:R-:W-:Y:S02]  /*23270*/  ULDC UR4, c[0x0][0xc3c] ;  /* 0x00030f0000047ab9 */ /* 0x000fe40000000800 */
[----:B--2---:R-:W-:-:S13]  /*23280*/  ISETP.GE.AND P0, PT, R39, UR4, PT ;  /* 0x0000000427007c0c */ /* 0x004fda000bf06270 */
[----:B------:R-:W-:Y:S05]  /*23290*/  @!P0 BRA `(.L_x_1860) ;  /* 0xfffffde0004c8947 */ /* 0x000fea000383ffff */
[----:B------:R-:W-:Y:S05]  /*232a0*/  BRA `(.L_x_1557) ;  /* 0x0000007800687947 */ /* 0x000fea0003800000 */
.L_x_1555:
        /* <DEDUP_REMOVED lines=16> */
.L_x_1861:
        /* <DEDUP_REMOVED lines=41> */
.L_x_1867:
[----:B------:R-:W-:Y:S01]  /*23640*/  UIADD3 UR4, UR4, 0x1f, URZ ;  /* 0x0000001f04047890 */ /* 0x000fe2000fffe03f */
[----:B------:R-:W-:-:S05]  /*23650*/  IMAD.U32 R19, RZ, RZ, UR7 ;  /* 0x00000007ff137e24 */ /* 0x000fca000f8e00ff */
        /* <DEDUP_REMOVED lines=10> */
.L_x_1866:
[----:B------:R-:W-:Y:S05]  /*23700*/  BSYNC B0 ;  /* 0x0000000000007941 */ /* 0x000fea0003800000 */
.L_x_1865:
        /* <DEDUP_REMOVED lines=20> */
.L_x_1863:
        /* <DEDUP_REMOVED lines=20> */
.L_x_1868:
[----:B---3--:R-:W-:Y:S01]  /*23990*/  IMAD R16, R16, UR5, R13 ;  /* 0x0000000510107c24 */ /* 0x008fe2000f8e020d */
[----:B------:R-:W-:Y:S01]  /*239a0*/  IABS R2, R6 ;  /* 0x0000000600027213 */ /* 0x000fe20000000000 */
[----:B01----:R-:W-:-:S03]  /*239b0*/  IMAD.MOV R11, RZ, RZ, -R3 ;  /* 0x000000ffff0b7224 */ /* 0x003fc600078e0a03 */
[----:B--2---:R-:W-:Y:S01]  /*239c0*/  IADD3 R9, -R16, UR6, RZ ;  /* 0x0000000610097c10 */ /* 0x004fe2000fffe1ff */
[----:B------:R-:W-:Y:S02]  /*239d0*/  IMAD.MOV R10, RZ, RZ, -R2 ;  /* 0x000000ffff0a7224 */ /* 0x000fe400078e0a02 */
[----:B------:R-:W-:Y:S01]  /*239e0*/  IMAD R11, R11, R12, RZ ;  /* 0x0000000c0b0b7224 */ /* 0x000fe200078e02ff */
[----:B------:R-:W-:Y:S01]  /*239f0*/  IABS R8, R9 ;  /* 0x0000000900087213 */ /* 0x000fe20000000000 */
[----:B------:R-:W-:-:S04]  /*23a00*/  IMAD.MOV.U32 R2, RZ, RZ, RZ ;  /* 0x000000ffff027224 */ /* 0x000fc800078e00ff */
        /* <DEDUP_REMOVED lines=15> */
[----:B------:R-:W-:Y:S02]  /*23b00*/  IMAD R8, R7, R2, RZ ;  /* 0x0000000207087224 */ /* 0x000fe400078e02ff */
[----:B------:R-:W-:Y:S02]  /*23b10*/  IMAD.MOV R2, RZ, RZ, -R2 ;  /* 0x000000ffff027224 */ /* 0x000fe400078e0a02 */
[----:B------:R-:W-:Y:S02]  /*23b20*/  IMAD.MOV R10, RZ, RZ, -R8 ;  /* 0x000000ffff0a7224 */ /* 0x000fe400078e0a08 */
[----:B------:R-:W-:Y:S02]  /*23b30*/  IMAD R13, R6, R2, R9 ;  /* 0x00000002060d7224 */ /* 0x000fe400078e0209 */
[----:B------:R-:W-:Y:S01]  /*23b40*/  IMAD.MOV.U32 R2, RZ, RZ, RZ ;  /* 0x000000ffff027224 */ /* 0x000fe200078e00ff */
[----:B------:R-:W-:-:S04]  /*23b50*/  VIADDMNMX R18, R10, UR5, R7, PT ;  /* 0x000000050a127c46 */ /* 0x000fc8000b800107 */
[-C--:B------:R-:W-:Y:S02]  /*23b60*/  IABS R10, R18.reuse ;  /* 0x00000012000a7213 */ /* 0x080fe40000000000 */
[----:B------:R-:W-:Y:S02]  /*23b70*/  IABS R6, R18 ;  /* 0x0000001200067213 */ /* 0x000fe40000000000 */
        /* <DEDUP_REMOVED lines=8> */
[----:B------:R-:W-:-:S04]  /*23c00*/  IMAD.HI.U32 R2, R3, R9, R2 ;  /* 0x0000000903027227 */ /* 0x000fc800078e0002 */
[----:B------:R-:W-:Y:S02]  /*23c10*/  IMAD.MOV R3, RZ, RZ, -R6 ;  /* 0x000000ffff037224 */ /* 0x000fe400078e0a06 */
        /* <DEDUP_REMOVED lines=12> */
[----:B------:R-:W-:Y:S01]  /*23ce0*/  @!P1 LOP3.LUT R2, RZ, R18, RZ, 0x33, !PT ;  /* 0x00000012ff029212 */ /* 0x000fe200078e33ff */
[----:B------:R-:W-:-:S03]  /*23cf0*/  IMAD.MOV R18, RZ, RZ, -R18 ;  /* 0x000000ffff127224 */ /* 0x000fc600078e0a12 */
[----:B------:R-:W-:Y:S01]  /*23d00*/  LOP3.LUT R17, RZ, R2, RZ, 0x33, !PT ;  /* 0x00000002ff117212 */ /* 0x000fe200078e33ff */
[----:B------:R-:W-:-:S04]  /*23d10*/  IMAD R18, R2, R18, R3 ;  /* 0x0000001202127224 */ /* 0x000fc800078e0203 */
[----:B------:R-:W-:Y:S01]  /*23d20*/  IMAD.IADD R17, R4, 0x1, R17 ;  /* 0x0000000104117824 */ /* 0x000fe200078e0211 */
[----:B------:R-:W-:Y:S06]  /*23d30*/  BRA `(.L_x_1869) ;  /* 0x00000000000c7947 */ /* 0x000fec0003800000 */
.L_x_1864:
[----:B------:R-:W-:Y:S02]  /*23d40*/  IMAD.MOV.U32 R17, RZ, RZ, RZ ;  /* 0x000000ffff117224 */ /* 0x000fe400078e00ff */
[----:B------:R-:W-:Y:S02]  /*23d50*/  IMAD.U32 R16, RZ, RZ, UR6 ;  /* 0x00000006ff107e24 */ /* 0x000fe4000f8e00ff */
[----:B------:R-:W-:-:S07]  /*23d60*/  IMAD.MOV.U32 R18, RZ, RZ, RZ ;  /* 0x000000ffff127224 */ /* 0x000fce00078e00ff */
.L_x_1869:
[----:B------:R-:W-:-:S13]  /*23d70*/  ISETP.NE.AND P0, PT, R5, RZ, PT ;  /* 0x000000ff0500720c */ /* 0x000fda0003f05270 */
[----:B------:R-:W0:Y:S01]  /*23d80*/  @!P0 S2R R3, SR_CgaCtaId ;  /* 0x0000000000038919 */ /* 0x000e220000008800 */
[----:B------:R-:W-:-:S04]  /*23d90*/  @!P0 MOV R2, 0x400 ;  /* 0x0000040000028802 */ /* 0x000fc80000000f00 */
[----:B0-----:R-:W-:-:S05]  /*23da0*/  @!P0 LEA R2, R3, R2, 0x18 ;  /* 0x0000000203028211 */ /* 0x001fca00078ec0ff */
[----:B------:R0:W-:Y:S01]  /*23db0*/  @!P0 STS.128 [R2+0x308d0], R16 ;  /* 0x0308d01002008388 */ /* 0x0001e20000000c00 */
[----:B------:R-:W-:Y:S06]  /*23dc0*/  BAR.ARV 0x5, 0x180 ;  /* 0x0146000000007b1d */ /* 0x000fec0000002000 */
.L_x_1862:
[----:B------:R2:W-:Y:S01]  /*23dd0*/  STL [R1+0x34], RZ ;  /* 0x000034ff01007387 */ /* 0x0005e20000100800 */
[----:B------:R-:W-:Y:S01]  /*23de0*/  ULDC UR4, c[0x0][0xc3c] ;  /* 0x00030f0000047ab9 */ /* 0x000fe20000000800 */
[----:B------:R-:W-:Y:S01]  /*23df0*/  IMAD.MOV.U32 R29, RZ, RZ, 0x1 ;  /* 0x00000001ff1d7424 */ /* 0x000fe200078e00ff */
[----:B-1----:R-:W-:Y:S01]  /*23e00*/  ISETP.GE.AND P0, PT, R19, UR4, PT ;  /* 0x0000000413007c0c */ /* 0x002fe2000bf06270 */
[----:B------:R-:W-:-:S12]  /*23e10*/  IMAD.MOV.U32 R25, RZ, RZ, RZ ;  /* 0x000000ffff197224 */ /* 0x000fd800078e00ff */
[----:B--2---:R-:W-:Y:S05]  /*23e20*/  @P0 BRA `(.L_x_1870) ;  /* 0x0000006800ac0947 */ /* 0x004fea0003800000 */
[----:B------:R-:W2:Y:S01]  /*23e30*/  LDL R4, [R1+0x20] ;  /* 0x0000200001047983 */ /* 0x000ea20000100800 */
[C---:B------:R-:W-:Y:S01]  /*23e40*/  IMAD.SHL.U32 R37, R0.reuse, 0x8, RZ ;  /* 0x0000000800257824 */ /* 0x040fe200078e00ff */
[----:B0-----:R-:W-:Y:S01]  /*23e50*/  LOP3.LUT R2, R0, 0x7f, RZ, 0xc0, !PT ;  /* 0x0000007f00027812 */ /* 0x001fe200078ec0ff */
[----:B------:R-:W0:Y:S01]  /*23e60*/  S2UR UR5, SR_CgaCtaId ;  /* 0x00000000000579c3 */ /* 0x000e220000008800 */
[----:B------:R-:W-:Y:S01]  /*23e70*/  UMOV UR4, 0x400 ;  /* 0x0000040000047882 */ /* 0x000fe20000000000 */
[----:B------:R-:W-:Y:S01]  /*23e80*/  BSSY B8, `(.L_x_1870) ;  /* 0x00006a5000087945 */ /* 0x000fe20003800000 */
[----:B------:R-:W-:Y:S01]  /*23e90*/  LOP3.LUT R3, R37, 0x1f8, RZ, 0xc0, !PT ;  /* 0x000001f825037812 */ /* 0x000fe200078ec0ff */
[----:B------:R-:W-:Y:S01]  /*23ea0*/  IMAD.SHL.U32 R34, R2, 0x8, RZ ;  /* 0x0000000802227824 */ /* 0x000fe200078e00ff */
[----:B------:R-:W-:Y:S01]  /*23eb0*/  SHF.R.U32.HI R2, RZ, 0x3, R2 ;  /* 0x00000003ff027819 */ /* 0x000fe20000011602 */
[----:B------:R-:W-:Y:S01]  /*23ec0*/  IMAD.MOV.U32 R30, RZ, RZ, 0x1 ;  /* 0x00000001ff1e7424 */ /* 0x000fe200078e00ff */
[----:B------:R-:W-:Y:S01]  /*23ed0*/  LOP3.LUT R3, R3, 0x38, R0, 0x78, !PT ;  /* 0x0000003803037812 */ /* 0x000fe200078e7800 */
[----:B------:R-:W-:Y:S01]  /*23ee0*/  IMAD.SHL.U32 R0, R0, 0x10, RZ ;  /* 0x0000001000007824 */ /* 0x000fe200078e00ff */
[----:B------:R-:W-:Y:S01]  /*23ef0*/  LOP3.LUT R37, R37, 0x38, RZ, 0xc0, !PT ;  /* 0x0000003825257812 */ /* 0x000fe200078ec0ff */
[----:B------:R-:W-:Y:S01]  /*23f00*/  IMAD.MOV.U32 R27, RZ, RZ, RZ ;  /* 0x000000ffff1b7224 */ /* 0x000fe200078e00ff */
[----:B------:R-:W-:Y:S01]  /*23f10*/  LOP3.LUT R34, R3, 0x200, R34, 0xf8, !PT ;  /* 0x0000020003227812 */ /* 0x000fe200078ef822 */
[----:B------:R-:W-:Y:S01]  /*23f20*/  IMAD.MOV.U32 R25, RZ, RZ, RZ ;  /* 0x000000ffff197224 */ /* 0x000fe200078e00ff */
[----:B------:R-:W-:Y:S01]  /*23f30*/  LOP3.LUT R0, R2, 0x70, R0, 0xf8, !PT ;  /* 0x0000007002007812 */ /* 0x000fe200078ef800 */
[----:B------:R-:W-:Y:S01]  /*23f40*/  IMAD.MOV.U32 R29, RZ, RZ, 0x1 ;  /* 0x00000001ff1d7424 */ /* 0x000fe200078e00ff */
[C---:B------:R-:W-:Y:S01]  /*23f50*/  LOP3.LUT R2, R37.reuse, 0x80, RZ, 0xfc, !PT ;  /* 0x0000008025027812 */ /* 0x040fe200078efcff */
[----:B------:R-:W-:Y:S01]  /*23f60*/  ULDC.64 UR36, c[0x0][0x198] ;  /* 0x0000660000247ab9 */ /* 0x000fe20000000a00 */
[----:B------:R-:W-:Y:S01]  /*23f70*/  LOP3.LUT R0, R37, 0xc0, RZ, 0xfc, !PT ;  /* 0x000000c025007812 */ /* 0x000fe200078efcff */
[----:B------:R-:W-:Y:S01]  /*23f80*/  ULDC UR38, c[0x0][0xc] ;  /* 0x0000030000267ab9 */ /* 0x000fe20000000800 */
[----:B0-----:R-:W-:-:S06]  /*23f90*/  ULEA UR4, UR5, UR4, 0x18 ;  /* 0x0000000405047291 */ /* 0x001fcc000f8ec03f */
[----:B------:R-:W-:-:S04]  /*23fa0*/  IMAD.U32 R23, RZ, RZ, UR4 ;  /* 0x00000004ff177e24 */ /* 0x000fc8000f8e00ff */
[----:B------:R-:W-:Y:S01]  /*23fb0*/  IMAD R36, R34, 0x2, R23 ;  /* 0x0000000222247824 */ /* 0x000fe200078e0217 */
[----:B--2---:R-:W-:-:S05]  /*23fc0*/  LOP3.LUT R3, R4, 0x2, RZ, 0xfc, !PT ;  /* 0x0000000204037812 */ /* 0x004fca00078efcff */
[----:B------:R0:W-:Y:S04]  /*23fd0*/  STL [R1+0x44], R3 ;  /* 0x0000440301007387 */ /* 0x0001e80000100800 */
[----:B------:R1:W-:Y:S01]  /*23fe0*/  STL [R1+0x34], RZ ;  /* 0x000034ff01007387 */ /* 0x0003e20000100800 */
[----:B0-----:R-:W-:-:S07]  /*23ff0*/  LOP3.LUT R3, R37, 0x40, RZ, 0xfc, !PT ;  /* 0x0000004025037812 */ /* 0x001fce00078efcff */
.L_x_1993:
[----:B------:R-:W-:Y:S05]  /*24000*/  YIELD ;  /* 0x0000000000007946 */ /* 0x000fea0003800000 */
[----:B------:R-:W-:Y:S01]  /*24010*/  ULDC.64 UR4, c[0x0][0xa28] ;  /* 0x00028a0000047ab9 */ /* 0x000fe20000000a00 */
[----:B------:R-:W-:Y:S01]  /*24020*/  IMAD.MOV.U32 R11, RZ, RZ, RZ ;  /* 0x000000ffff0b7224 */ /* 0x000fe200078e00ff */
[----:B------:R-:W-:Y:S01]  /*24030*/  ISETP.NE.U32.AND P0, PT, RZ, UR4, PT ;  /* 0x00000004ff007c0c */ /* 0x000fe2000bf05070 */
[----:B0-----:R-:W0:Y:S01]  /*24040*/  LDC.64 R4, c[0x0][0xa00] ;  /* 0x00028000ff047b82 */ /* 0x001e220000000a00 */
[----:B------:R-:W-:Y:S02]  /*24050*/  ULDC.64 UR6, c[0x0][0xa10] ;  /* 0x0002840000067ab9 */ /* 0x000fe40000000a00 */
[----:B------:R-:W-:Y:S01]  /*24060*/  ISETP.NE.AND.EX P0, PT, RZ, UR5, PT, P0 ;  /* 0x00000005ff007c0c */ /* 0x000fe2000bf05300 */
[----:B------:R-:W-:-:S12]  /*24070*/  ULDC.64 UR4, c[0x0][0xa18] ;  /* 0x0002860000047ab9 */ /* 0x000fd80000000a00 */
[----:B--2---:R-:W2:Y:S01]  /*24080*/  @P0 LDC.64 R2, c[0x0][0xa28] ;  /* 0x00028a00ff020b82 */ /* 0x004ea20000000a00 */
[----:B------:R-:W-:Y:S01]  /*24090*/  ISETP.NE.U32.AND P1, PT, RZ, UR6, PT ;  /* 0x00000006ff007c0c */ /* 0x000fe2000bf25070 */
[----:B--2---:R-:W-:-:S05]  /*240a0*/  @P0 IMAD.WIDE R2, R19, 0x4, R2 ;  /* 0x0000000413020825 */ /* 0x004fca00078e0202 */
[----:B------:R2:W3:Y:S01]  /*240b0*/  @P0 LDG.E R11, desc[UR60][R2.64] ;  /* 0x0000003c020b0981 */ /* 0x0004e2000c1e1900 */
[----:B------:R-:W-:Y:S01]  /*240c0*/  ISETP.NE.U32.AND P0, PT, RZ, UR4, PT ;  /* 0x00000004ff007c0c */ /* 0x000fe2000bf05070 */
[----:B------:R-:W-:Y:S01]  /*240d0*/  IMAD.MOV.U32 R35, RZ, RZ, RZ ;  /* 0x000000ffff237224 */ /* 0x000fe200078e00ff */
[----:B------:R-:W-:Y:S01]  /*240e0*/  ISETP.NE.AND.EX P1, PT, RZ, UR7, PT, P1 ;  /* 0x00000007ff007c0c */ /* 0x000fe2000bf25310 */
[----:B------:R-:W-:Y:S01]  /*240f0*/  IMAD.MOV.U32 R0, RZ, RZ, RZ ;  /* 0x000000ffff007224 */ /* 0x000fe200078e00ff */
[----:B------:R-:W-:Y:S01]  /*24100*/  ISETP.NE.AND.EX P2, PT, RZ, UR5, PT, P0 ;  /* 0x00000005ff007c0c */ /* 0x000fe2000bf45300 */
[----:B------:R-:W-:Y:S01]  /*24110*/  ULDC.64 UR4, c[0x0][0xa00] ;  /* 0x0002800000047ab9 */ /* 0x000fe20000000a00 */
[----:B0-----:R-:W-:Y:S01]  /*24120*/  IMAD.WIDE R4, R19, 0x4, R4 ;  /* 0x0000000413047825 */ /* 0x001fe200078e0204 */
[----:B------:R-:W-:Y:S01]  /*24130*/  ISETP.NE.U32.AND P0, PT, RZ, UR4, PT ;  /* 0x00000004ff007c0c */ /* 0x000fe2000bf05070 */
[----:B--2---:R-:W0:Y:S03]  /*24140*/  LDC.64 R2, c[0x0][0xa10] ;  /* 0x00028400ff027b82 */ /* 0x004e260000000a00 */
[----:B------:R-:W-:-:S06]  /*24150*/  ISETP.NE.AND.EX P0, PT, RZ, UR5, PT, P0 ;  /* 0x00000005ff007c0c */ /* 0x000fcc000bf05300 */
[----:B------:R-:W2:Y:S07]  /*24160*/  @P2 LDC.64 R6, c[0x0][0xa18] ;  /* 0x00028600ff062b82 */ /* 0x000eae0000000a00 */
[----:B------:R-:W5:Y:S01]  /*24170*/  @P0 LDG.E R35, desc[UR60][R4.64] ;  /* 0x0000003c04230981 */ /* 0x000f62000c1e1900 */
[----:B0-----:R-:W-:-:S05]  /*24180*/  IMAD.WIDE R2, R19, 0x4, R2 ;  /* 0x0000000413027825 */ /* 0x001fca00078e0202 */
[----:B------:R-:W5:Y:S01]  /*24190*/  @P1 LDG.E R0, desc[UR60][R2.64] ;  /* 0x0000003c02001981 */ /* 0x000f62000c1e1900 */
[----:B------:R-:W-:Y:S02]  /*241a0*/  ULDC UR4, c[0x0][0x288] ;  /* 0x0000a20000047ab9 */ /* 0x000fe40000000800 */
[----:B------:R-:W-:Y:S01]  /*241b0*/  IMAD.U32 R31, RZ, RZ, UR4 ;  /* 0x00000004ff1f7e24 */ /* 0x000fe2000f8e00ff */
[----:B------:R-:W-:Y:S02]  /*241c0*/  ULDC.64 UR4, c[0x0][0x418] ;  /* 0x0001060000047ab9 */ /* 0x000fe40000000a00 */
[----:B------:R-:W-:-:S03]  /*241d0*/  UISETP.NE.U32.AND UP0, UPT, UR4, URZ, UPT ;  /* 0x0000003f0400728c */ /* 0x000fc6000bf05070 */
[----:B------:R-:W-:Y:S01]  /*241e0*/  ULDC UR4, c[0x0][0x424] ;  /* 0x0001090000047ab9 */ /* 0x000fe20000000800 */
[----:B------:R-:W-:Y:S01]  /*241f0*/  UISETP.NE.AND.EX UP0, UPT, UR5, URZ, UPT, UP0 ;  /* 0x0000003f0500728c */ /* 0x000fe2000bf05300 */
[----:B--2---:R-:W-:Y:S02]  /*24200*/  @P2 IMAD.WIDE R6, R19, 0x4, R6 ;  /* 0x0000000413062825 */ /* 0x004fe400078e0206 */
[----:B------:R-:W-:Y:S01]  /*24210*/  ULDC UR5, c[0x0][0x2f0] ;  /* 0x0000bc0000057ab9 */ /* 0x000fe20000000800 */
[----:B------:R-:W-:Y:S02]  /*24220*/  USEL UR4, UR4, 0x1, UP0 ;  /* 0x0000000104047887 */ /* 0x000fe40008000000 */
[----:B------:R0:W5:Y:S02]  /*24230*/  @P2 LDG.E R31, desc[UR60][R6.64] ;  /* 0x0000003c061f2981 */ /* 0x000164000c1e1900 */
[----:B------:R-:W-:-:S03]  /*24240*/  UIMAD UR4, UR4, UR5, URZ ;  /* 0x00000005040472a4 */ /* 0x000fc6000f8e023f */
[----:B------:R-:W-:-:S03]  /*24250*/  ULDC UR5, c[0x0][0x348] ;  /* 0x0000d20000057ab9 */ /* 0x000fc60000000800 */
[----:B------:R-:W-:Y:S02]  /*24260*/  IMAD.U32 R9, RZ, RZ, UR4 ;  /* 0x00000004ff097e24 */ /* 0x000fe4000f8e00ff */
[----:B0-----:R-:W-:Y:S01]  /*24270*/  IMAD.U32 R6, RZ, RZ, UR5 ;  /* 0x00000005ff067e24 */ /* 0x001fe2000f8e00ff */
[----:B---3--:R0:W-:Y:S01]  /*24280*/  STL [R1+0x10], R11 ;  /* 0x0000100b01007387 */ /* 0x0081e20000100800 */
[----:B------:R-:W-:Y:S05]  /*24290*/  @P2 BRA `(.L_x_1871) ;  /* 0x0000000000102947 */ /* 0x000fea0003800000 */
[----:B------:R-:W-:Y:S05]  /*242a0*/  @!P0 BRA `(.L_x_1871) ;  /* 0x00000000000c8947 */ /* 0x000fea0003800000 */
[----:B------:R-:W2:Y:S04]  /*242b0*/  LDG.E R8, desc[UR60][R4.64] ;  /* 0x0000003c04087981 */ /* 0x000ea8000c1e1900 */
[----:B-----5:R-:W2:Y:S02]  /*242c0*/  LDG.E R31, desc[UR60][R4.64+0x4] ;  /* 0x0000043c041f7981 */ /* 0x020ea4000c1e1900 */
[----:B--2---:R-:W-:-:S07]  /*242d0*/  IMAD.IADD R31, R31, 0x1, -R8 ;  /* 0x000000011f1f7824 */ /* 0x004fce00078e0a08 */
.L_x_1871:
[----:B------:R-:W-:Y:S02]  /*242e0*/  ULDC.64 UR4, c[0x0][0xa20] ;  /* 0x0002880000047ab9 */ /* 0x000fe40000000a00 */
[----:B------:R-:W-:-:S04]  /*242f0*/  ISETP.NE.U32.AND P0, PT, RZ, UR4, PT ;  /* 0x00000004ff007c0c */ /* 0x000fc8000bf05070 */
[----:B------:R-:W-:-:S13]  /*24300*/  ISETP.NE.AND.EX P0, PT, RZ, UR5, PT, P0 ;  /* 0x00000005ff007c0c */ /* 0x000fda000bf05300 */
[----:B------:R-:W-:Y:S05]  /*24310*/  @!P0 BRA `(.L_x_1872) ;  /* 0x0000000000108947 */ /* 0x000fea0003800000 */
[----:B------:R-:W2:Y:S02]  /*24320*/  LDC.64 R4, c[0x0][0xa20] ;  /* 0x00028800ff047b82 */ /* 0x000ea40000000a00 */
[----:B--2---:R-:W-:-:S05]  /*24330*/  IMAD.WIDE R4, R19, 0x4, R4 ;  /* 0x0000000413047825 */ /* 0x004fca00078e0204 */
[----:B------:R2:W5:Y:S01]  /*24340*/  LDG.E R9, desc[UR60][R4.64] ;  /* 0x0000003c04097981 */ /* 0x000562000c1e1900 */
[----:B------:R-:W-:Y:S05]  /*24350*/  BRA `(.L_x_1873) ;  /* 0x0000000000247947 */ /* 0x000fea0003800000 */
.L_x_1872:
[----:B------:R-:W-:Y:S02]  /*24360*/  ULDC.64 UR4, c[0x0][0xa08] ;  /* 0x0002820000047ab9 */ /* 0x000fe40000000a00 */
[----:B------:R-:W-:-:S04]  /*24370*/  ISETP.NE.U32.AND P0, PT, RZ, UR4, PT ;  /* 0x00000004ff007c0c */ /* 0x000fc8000bf05070 */
[----:B------:R-:W-:-:S13]  /*24380*/  ISETP.NE.AND.EX P0, PT, RZ, UR5, PT, P0 ;  /* 0x00000005ff007c0c */ /* 0x000fda000bf05300 */
[----:B------:R-:W-:Y:S05]  /*24390*/  @!P0 BRA `(.L_x_1873) ;  /* 0x0000000000148947 */ /* 0x000fea0003800000 */
[----:B------:R-:W2:Y:S02]  /*243a0*/  LDC.64 R4, c[0x0][0xa08] ;  /* 0x00028200ff047b82 */ /* 0x000ea40000000a00 */
[----:B--2---:R-:W-:-:S05]  /*243b0*/  IMAD.WIDE R4, R19, 0x4, R4 ;  /* 0x0000000413047825 */ /* 0x004fca00078e0204 */
[----:B------:R-:W2:Y:S04]  /*243c0*/  LDG.E R9, desc[UR60][R4.64] ;  /* 0x0000003c04097981 */ /* 0x000ea8000c1e1900 */
[----:B------:R-:W2:Y:S02]  /*243d0*/  LDG.E R8, desc[UR60][R4.64+0x4] ;  /* 0x0000043c04087981 */ /* 0x000ea4000c1e1900 */
[----:B--2---:R-:W-:-:S07]  /*243e0*/  IMAD.IADD R9, R8, 0x1, -R9 ;  /* 0x0000000108097824 */ /* 0x004fce00078e0a09 */
.L_x_1873:
[----:B------:R-:W3:Y:S01]  /*243f0*/  @P1 LDG.E R8, desc[UR60][R2.64] ;  /* 0x0000003c02081981 */ /* 0x000ee2000c1e1900 */
[----:B--2---:R-:W2:Y:S03]  /*24400*/  LDC R4, c[0x0][0x448] ;  /* 0x00011200ff047b82 */ /* 0x004ea60000000800 */
[----:B------:R-:W3:Y:S01]  /*24410*/  @P1 LDG.E R5, desc[UR60][R2.64+0x4] ;  /* 0x0000043c02051981 */ /* 0x000ee2000c1e1900 */
[----:B-----5:R-:W-:Y:S02]  /*24420*/  IMAD.IADD R9, R9, 0x1, -R11 ;  /* 0x0000000109097824 */ /* 0x020fe400078e0a0b */
[----:B------:R-:W-:-:S04]  /*24430*/  IMAD.SHL.U32 R28, R17, 0x80, RZ ;  /* 0x00000080111c7824 */ /* 0x000fc800078e00ff */
[----:B------:R-:W-:Y:S01]  /*24440*/  VIADD R7, R28, 0x7f ;  /* 0x0000007f1c077836 */ /* 0x000fe20000000000 */
[----:B--2---:R-:W-:-:S13]  /*24450*/  ISETP.NE.AND P2, PT, R4, 0x1, PT ;  /* 0x000000010400780c */ /* 0x004fda0003f45270 */
[----:B------:R-:W2:Y:S08]  /*24460*/  @P2 LDC R10, c[0x0][0x44c] ;  /* 0x00011300ff0a2b82 */ /* 0x000eb00000000800 */
[----:B------:R-:W4:Y:S01]  /*24470*/  @P2 LDC R4, c[0x0][0x450] ;  /* 0x00011400ff042b82 */ /* 0x000f220000000800 */
[----:B---3--:R-:W-:Y:S02]  /*24480*/  @P1 IMAD.IADD R6, R5, 0x1, -R8 ;  /* 0x0000000105061824 */ /* 0x008fe400078e0a08 */
[----:B--2---:R-:W-:-:S04]  /*24490*/  @P2 IMAD.HI.U32 R5, R7, R10, RZ ;  /* 0x0000000a07052227 */ /* 0x004fc800078e00ff */
[----:B------:R-:W-:Y:S01]  /*244a0*/  IMAD.IADD R12, R9, 0x1, R6 ;  /* 0x00000001090c7824 */ /* 0x000fe200078e0206 */
[----:B----4-:R-:W-:-:S03]  /*244b0*/  @P2 SHF.R.U32.HI R7, RZ, R4, R5 ;  /* 0x00000004ff072219 */ /* 0x010fc60000011605 */
[C---:B------:R-:W-:Y:S01]  /*244c0*/  VIADD R2, R12.reuse, 0x3f ;  /* 0x0000003f0c027836 */ /* 0x040fe20000000000 */
[----:B------:R2:W-:Y:S01]  /*244d0*/  STL [R1+0xc], R12 ;  /* 0x00000c0c01007387 */ /* 0x0005e20000100800 */
[----:B------:R-:W-:-:S03]  /*244e0*/  IADD3 R8, R12, 0x1, -R31 ;  /* 0x000000010c087810 */ /* 0x000fc60007ffe81f */
[----:B------:R-:W-:Y:S02]  /*244f0*/  SHF.R.S32.HI R3, RZ, 0x1f, R2 ;  /* 0x0000001fff037819 */ /* 0x000fe40000011402 */
[----:B------:R-:W-:Y:S02]  /*24500*/  IMAD.IADD R7, R8, 0x1, R7 ;  /* 0x0000000108077824 */ /* 0x000fe400078e0207 */
[----:B------:R-:W-:Y:S02]  /*24510*/  LEA.HI R10, R3, R2, RZ, 0x6 ;  /* 0x00000002030a7211 */ /* 0x000fe400078f30ff */
[----:B------:R-:W3:Y:S02]  /*24520*/  LDC.64 R2, c[0x0][0x9e0] ;  /* 0x00027800ff027b82 */ /* 0x000ee40000000a00 */
[----:B------:R-:W-:Y:S02]  /*24530*/  SHF.R.S32.HI R10, RZ, 0x6, R10 ;  /* 0x00000006ff0a7819 */ /* 0x000fe4000001140a */
[----:B---3--:R-:W-:Y:S01]  /*24540*/  ISETP.GE.AND P3, PT, R3, 0x1, PT ;  /* 0x000000010300780c */ /* 0x008fe20003f66270 */
[----:B------:R-:W-:-:S12]  /*24550*/  IMAD.IADD R2, R7, 0x1, R2 ;  /* 0x0000000107027824 */ /* 0x000fd800078e0202 */
[----:B--2---:R-:W-:Y:S05]  /*24560*/  @!P3 BRA `(.L_x_1874) ;  /* 0x000000000048b947 */ /* 0x004fea0003800000 */
[C---:B------:R-:W-:Y:S01]  /*24570*/  ISETP.GT.AND P0, PT, R7.reuse, RZ, PT ;  /* 0x000000ff0700720c */ /* 0x040fe20003f04270 */
[----:B------:R-:W-:Y:S01]  /*24580*/  BSSY B0, `(.L_x_1875) ;  /* 0x000000e000007945 */ /* 0x000fe20003800000 */
[----:B0-----:R-:W-:-:S11]  /*24590*/  VIADD R11, R7, 0xffffffff ;  /* 0xffffffff070b7836 */ /* 0x001fd60000000000 */
        /* <DEDUP_REMOVED lines=8> */
.L_x_1876:
[----:B------:R-:W-:-:S13]  /*24620*/  ISETP.NE.AND P0, PT, R3, 0x1, PT ;  /* 0x000000010300780c */ /* 0x000fda0003f05270 */
[----:B------:R-:W0:Y:S02]  /*24630*/  @P0 LDC.64 R4, c[0x0][0x9e8] ;  /* 0x00027a00ff040b82 */ /* 0x000e240000000a00 */
[----:B0-----:R-:W-:-:S05]  /*24640*/  @P0 IMAD.HI.U32 R4, R11, R4, RZ ;  /* 0x000000040b040227 */ /* 0x001fca00078e00ff */
[----:B------:R-:W-:-:S07]  /*24650*/  @P0 SHF.R.U32.HI R11, RZ, R5, R4 ;  /* 0x00000005ff0b0219 */ /* 0x000fce0000011604 */
.L_x_1877:
[----:B------:R-:W-:Y:S05]  /*24660*/  BSYNC B0 ;  /* 0x0000000000007941 */ /* 0x000fea0003800000 */
.L_x_1875:
[----:B------:R-:W-:-:S05]  /*24670*/  IMAD R11, R11, R3, R3 ;  /* 0x000000030b0b7224 */ /* 0x000fca00078e0203 */
[----:B------:R-:W-:-:S07]  /*24680*/  VIMNMX R2, R2, R11, PT ;  /* 0x0000000b02027248 */ /* 0x000fce0003fe0100 */
.L_x_1874:
[----:B------:R-:W2:Y:S01]  /*24690*/  @P2 LDC R7, c[0x0][0x44c] ;  /* 0x00011300ff072b82 */ /* 0x000ea20000000800 */
[----:B------:R-:W-:Y:S01]  /*246a0*/  IMAD.MOV.U32 R4, RZ, RZ, R28 ;  /* 0x000000ffff047224 */ /* 0x000fe200078e001c */
[----:B------:R-:W-:-:S06]  /*246b0*/  ULDC UR4, c[0x0][0x9dc] ;  /* 0x0002770000047ab9 */ /* 0x000fcc0000000800 */
[----:B------:R-:W3:Y:S01]  /*246c0*/  @P2 LDC R5, c[0x0][0x450] ;  /* 0x00011400ff052b82 */ /* 0x000ee20000000800 */
[----:B--2---:R-:W-:-:S05]  /*246d0*/  @P2 IMAD.HI.U32 R7, R28, R7, RZ ;  /* 0x000000071c072227 */ /* 0x004fca00078e00ff */
[----:B---3--:R-:W-:Y:S01]  /*246e0*/  @P2 SHF.R.U32.HI R4, RZ, R5, R7 ;  /* 0x00000005ff042219 */ /* 0x008fe20000011607 */
[----:B------:R-:W-:-:S04]  /*246f0*/  IMAD.IADD R7, R12, 0x1, -R31 ;  /* 0x000000010c077824 */ /* 0x000fc800078e0a1f */
[----:B------:R-:W-:-:S04]  /*24700*/  IMAD.IADD R12, R7, 0x1, R4 ;  /* 0x00000001070c7824 */ /* 0x000fc800078e0204 */
[----:B0-----:R-:W-:Y:S01]  /*24710*/  VIADD R11, R12, -UR4 ;  /* 0x800000040c0b7c36 */ /* 0x001fe20008000000 */
        /* <DEDUP_REMOVED lines=11> */
.L_x_1880:
[----:B------:R-:W-:-:S13]  /*247d0*/  ISETP.NE.AND P0, PT, R3, 0x1, PT ;  /* 0x000000010300780c */ /* 0x000fda0003f05270 */
[----:B------:R-:W0:Y:S02]  /*247e0*/  @P0 LDC.64 R4, c[0x0][0x9e8] ;  /* 0x00027a00ff040b82 */ /* 0x000e240000000a00 */
[----:B0-----:R-:W-:-:S05]  /*247f0*/  @P0 IMAD.HI.U32 R4, R12, R4, RZ ;  /* 0x000000040c040227 */ /* 0x001fca00078e00ff */
[----:B------:R-:W-:-:S07]  /*24800*/  @P0 SHF.R.U32.HI R12, RZ, R5, R4 ;  /* 0x00000005ff0c0219 */ /* 0x000fce0000011604 */
.L_x_1881:
[----:B------:R-:W-:Y:S05]  /*24810*/  BSYNC B0 ;  /* 0x0000000000007941 */ /* 0x000fea0003800000 */
.L_x_1879:
[----:B------:R-:W-:-:S05]  /*24820*/  IMAD R12, R12, R3, RZ ;  /* 0x000000030c0c7224 */ /* 0x000fca00078e02ff */
[----:B------:R-:W-:-:S07]  /*24830*/  VIMNMX R11, R11, R12, !PT ;  /* 0x0000000c0b0b7248 */ /* 0x000fce0007fe0100 */
.L_x_1878:
[----:B------:R-:W-:Y:S01]  /*24840*/  VIADD R2, R2, 0x3f ;  /* 0x0000003f02027836 */ /* 0x000fe20000000000 */
[----:B------:R-:W-:Y:S01]  /*24850*/  SHF.R.S32.HI R4, RZ, 0x1f, R11 ;  /* 0x0000001fff047819 */ /* 0x000fe2000001140b */
[----:B------:R-:W-:Y:S03]  /*24860*/  BSSY B0, `(.L_x_1882) ;  /* 0x0000196000007945 */ /* 0x000fe60003800000 */
[----:B------:R-:W-:Y:S02]  /*24870*/  SHF.R.S32.HI R3, RZ, 0x1f, R2 ;  /* 0x0000001fff037819 */ /* 0x000fe40000011402 */
[----:B------:R-:W-:Y:S02]  /*24880*/  LEA.HI R4, R4, R11, RZ, 0x6 ;  /* 0x0000000b04047211 */ /* 0x000fe400078f30ff */
[----:B------:R-:W-:Y:S02]  /*24890*/  LEA.HI R2, R3, R2, RZ, 0x6 ;  /* 0x0000000203027211 */ /* 0x000fe400078f30ff */
[----:B------:R-:W-:-:S02]  /*248a0*/  SHF.R.S32.HI R4, RZ, 0x6, R4 ;  /* 0x00000006ff047819 */ /* 0x000fc40000011404 */
[----:B------:R-:W-:Y:S02]  /*248b0*/  SHF.R.S32.HI R3, RZ, 0x6, R2 ;  /* 0x00000006ff037819 */ /* 0x000fe40000011402 */
[----:B------:R-:W-:Y:S02]  /*248c0*/  VIMNMX R2, RZ, R4, !PT ;  /* 0x00000004ff027248 */ /* 0x000fe40007fe0100 */
[----:B------:R-:W-:-:S03]  /*248d0*/  VIMNMX R4, R10, R3, PT ;  /* 0x000000030a047248 */ /* 0x000fc60003fe0100 */
[--C-:B------:R-:W-:Y:S02]  /*248e0*/  IMAD R2, R2, 0x40, -R9.reuse ;  /* 0x0000004002027824 */ /* 0x100fe400078e0a09 */
[----:B------:R-:W-:-:S03]  /*248f0*/  IMAD R9, R4, 0x40, -R9 ;  /* 0x0000004004097824 */ /* 0x000fc600078e0a09 */
[----:B------:R-:W-:Y:S02]  /*24900*/  VIMNMX R2, RZ, R2, !PT ;  /* 0x00000002ff027248 */ /* 0x000fe40007fe0100 */
[----:B------:R-:W-:Y:S02]  /*24910*/  VIMNMX R9, R9, R6, PT ;  /* 0x0000000609097248 */ /* 0x000fe40003fe0100 */
[----:B------:R-:W-:Y:S02]  /*24920*/  SHF.R.U32.HI R5, RZ, 0x6, R2 ;  /* 0x00000006ff057819 */ /* 0x000fe40000011602 */
[----:B------:R-:W-:-:S13]  /*24930*/  ISETP.GT.AND P0, PT, R9, R2, PT ;  /* 0x000000020900720c */ /* 0x000fda0003f04270 */
[----:B------:R-:W-:-:S05]  /*24940*/  @P0 VIADD R3, R9, 0x3f ;  /* 0x0000003f09030836 */ /* 0x000fca0000000000 */
[----:B------:R-:W-:-:S04]  /*24950*/  @P0 SHF.R.S32.HI R2, RZ, 0x1f, R3 ;  /* 0x0000001fff020819 */ /* 0x000fc80000011403 */
[----:B------:R-:W-:Y:S01]  /*24960*/  @P0 LEA.HI R3, R2, R3, RZ, 0x6 ;  /* 0x0000000302030211 */ /* 0x000fe200078f30ff */
[----:B------:R-:W-:-:S03]  /*24970*/  IMAD.MOV.U32 R2, RZ, RZ, R5 ;  /* 0x000000ffff027224 */ /* 0x000fc600078e0005 */
[----:B------:R-:W-:Y:S02]  /*24980*/  @P0 SHF.R.S32.HI R2, RZ, 0x6, R3 ;  /* 0x00000006ff020819 */ /* 0x000fe40000011403 */
        /* <DEDUP_REMOVED lines=9> */
[----:B------:R0:W2:Y:S02]  /*24a20*/  SHFL.IDX PT, R14, R3, RZ, 0x1f ;  /* 0x00001fff030e7589 */ /* 0x0000a400000e0000 */
.L_x_2085:
[----:B--2---:R-:W-:Y:S02]  /*24a30*/  ISETP.NE.AND P0, PT, R14, RZ, PT ;  /* 0x000000ff0e00720c */ /* 0x004fe40003f05270 */
[----:B------:R-:W-:-:S11]  /*24a40*/  PLOP3.LUT P6, PT, PT, PT, PT, 0x8, 0x0 ;  /* 0x000000000000781c */ /* 0x000fd60003fce170 */
[----:B------:R-:W-:Y:S05]  /*24a50*/  @P0 BRA `(.L_x_1885) ;  /* 0x00000000000c0947 */ /* 0x000fea0003800000 */
[----:B------:R-:W-:-:S03]  /*24a60*/  UMOV UR4, 0xffffffff ;  /* 0xffffffff00047882 */ /* 0x000fc60000000000 */
[----:B------:R-:W-:Y:S05]  /*24a70*/  BRA.DIV UR4, `(.L_x_1886) ;  /* 0x0000007e04187947 */ /* 0x000fea000b800000 */
[----:B------:R-:W-:-:S13]  /*24a80*/  ELECT P6, URZ, PT ;  /* 0x00000000003f782f */ /* 0x000fda00038c0000 */
.L_x_1885:
        /* <DEDUP_REMOVED lines=9> */
.L_x_2088:
[----:B------:R-:W-:Y:S05]  /*24b20*/  BSYNC B1 ;  /* 0x0000000000017941 */ /* 0x000fea0003800000 */
.L_x_1887:
[----:B------:R-:W-:Y:S04]  /*24b30*/  BSSY B1, `(.L_x_1889) ;  /* 0x00000ac000017945 */ /* 0x000fe80003800000 */
[----:B------:R-:W-:Y:S05]  /*24b40*/  @!P6 BRA `(.L_x_1890) ;  /* 0x0000000800a8e947 */ /* 0x000fea0003800000 */
[----:B------:R-:W-:Y:S01]  /*24b50*/  IMAD R13, R27, 0x8, R23 ;  /* 0x000000081b0d7824 */ /* 0x000fe200078e0217 */
[----:B------:R-:W-:Y:S01]  /*24b60*/  SHF.L.U32 R12, R30, 0x1f, RZ ;  /* 0x0000001f1e0c7819 */ /* 0x000fe200000006ff */
[----:B------:R-:W2:Y:S01]  /*24b70*/  S2R R3, SR_TID.X ;  /* 0x0000000000037919 */ /* 0x000ea20000002100 */
[----:B------:R-:W-:Y:S02]  /*24b80*/  BSSY B2, `(.L_x_1891) ;  /* 0x0000005000027945 */ /* 0x000fe40003800000 */
[----:B------:R-:W3:Y:S01]  /*24b90*/  SYNCS.PHASECHK.TRANS64.TRYWAIT P0, [R13+URZ+0x308a0], R12 ;  /* 0x0308a00c0d0075a7 */ /* 0x000ee2000800017f */
[----:B--2---:R-:W-:-:S04]  /*24ba0*/  LOP3.LUT R3, R3, 0x7f, RZ, 0xc0, !PT ;  /* 0x0000007f03037812 */ /* 0x004fc800078ec0ff */
[----:B------:R-:W-:Y:S01]  /*24bb0*/  ISETP.NE.AND P1, PT, R3, RZ, PT ;  /* 0x000000ff0300720c */ /* 0x000fe20003f25270 */
[----:B---3--:R-:W-:-:S12]  /*24bc0*/  @!P0 BRA `(.L_x_1892) ;  /* 0x0000007800f88947 */ /* 0x008fd80003800000 */
.L_x_2089:
[----:B------:R-:W-:Y:S05]  /*24bd0*/  BSYNC B2 ;  /* 0x0000000000027941 */ /* 0x000fea0003800000 */
.L_x_1891:
[----:B------:R-:W-:Y:S04]  /*24be0*/  BSSY B2, `(.L_x_1893) ;  /* 0x0000009000027945 */ /* 0x000fe80003800000 */
[----:B------:R-:W-:Y:S05]  /*24bf0*/  @P1 BRA `(.L_x_1894) ;  /* 0x00000000001c1947 */ /* 0x000fea0003800000 */
[----:B0-----:R-:W0:Y:S01]  /*24c00*/  S2R R6, SR_TID.X ;  /* 0x0000000000067919 */ /* 0x001e220000002100 */
[----:B------:R-:W-:-:S04]  /*24c10*/  IMAD.MOV.U32 R3, RZ, RZ, 0x8000 ;  /* 0x00008000ff037424 */ /* 0x000fc800078e00ff */
[----:B------:R3:W-:Y:S01]  /*24c20*/  SYNCS.ARRIVE.TRANS64 RZ, [R13+URZ+0x30890], R3 ;  /* 0x030890030dff79a7 */ /* 0x0007e2000800003f */
[----:B0-----:R-:W-:-:S04]  /*24c30*/  LOP3.LUT R6, R6, 0x1f, RZ, 0xc0, !PT ;  /* 0x0000001f06067812 */ /* 0x001fc800078ec0ff */
[----:B------:R-:W-:-:S13]  /*24c40*/  ISETP.NE.AND P0, PT, R6, RZ, PT ;  /* 0x000000ff0600720c */ /* 0x000fda0003f05270 */
[----:B---3--:R-:W-:Y:S05]  /*24c50*/  @!P0 BRA `(.L_x_1894) ;  /* 0x0000000000048947 */ /* 0x008fea0003800000 */
[----:B------:R-:W-:Y:S01]  /*24c60*/  BPT.TRAP 0x1 ;  /* 0x000000040000795c */ /* 0x000fe20000300000 */
.L_x_1894:
[----:B------:R-:W-:Y:S05]  /*24c70*/  BSYNC B2 ;  /* 0x0000000000027941 */ /* 0x000fea0003800000 */
.L_x_1893:
[----:B------:R-:W-:Y:S01]  /*24c80*/  IMAD.MOV.U32 R17, RZ, RZ, RZ ;  /* 0x000000ffff117224 */ /* 0x000fe200078e00ff */
[----:B------:R-:W-:Y:S01]  /*24c90*/  UIADD3 UR4, UP0, UR36, 0x570, URZ ;  /* 0x0000057024047890 */ /* 0x000fe2000ff1e03f */
[----:B------:R-:W-:Y:S01]  /*24ca0*/  IMAD R11, R2, 0x40, R0 ;  /* 0x00000040020b7824 */ /* 0x000fe200078e0200 */
[----:B------:R-:W-:Y:S01]  /*24cb0*/  PLOP3.LUT P0, PT, PT, PT, PT, 0x80, 0x0 ;  /* 0x000000000000781c */ /* 0x000fe20003f0f070 */
[----:B------:R-:W-:Y:S01]  /*24cc0*/  IMAD R9, R27, 0x8000, R23 ;  /* 0x000080001b097824 */ /* 0x000fe200078e0217 */
[----:B------:R-:W-:Y:S01]  /*24cd0*/  R2UR UR10, R17 ;  /* 0x00000000110a72ca */ /* 0x000fe200000e0000 */
[----:B------:R-:W-:Y:S01]  /*24ce0*/  VIADD R11, R11, 0xffffffc0 ;  /* 0xffffffc00b0b7836 */ /* 0x000fe20000000000 */
[----:B------:R-:W-:Y:S01]  /*24cf0*/  UIADD3.X UR5, URZ, UR37, URZ, UP0, !UPT ;  /* 0x000000253f057290 */ /* 0x000fe200087fe43f */
[----:B0-----:R-:W-:Y:S01]  /*24d00*/  IMAD.SHL.U32 R6, R27, 0x4000, RZ ;  /* 0x000040001b067824 */ /* 0x001fe200078e00ff */
[----:B------:R-:W-:Y:S01]  /*24d10*/  UMOV UR6, 0x0 ;  /* 0x0000000000067882 */ /* 0x000fe20000000000 */
[----:B------:R-:W-:Y:S01]  /*24d20*/  VIADD R3, R13, 0x30890 ;  /* 0x000308900d037836 */ /* 0x000fe20000000000 */
[----:B------:R-:W-:Y:S01]  /*24d30*/  UMOV UR7, 0x12f00000 ;  /* 0x12f0000000077882 */ /* 0x000fe20000000000 */
[----:B------:R-:W-:-:S08]  /*24d40*/  VIADD R14, R9, 0x20400 ;  /* 0x00020400090e7836 */ /* 0x000fd00000000000 */
.L_x_1895:
        /* <DEDUP_REMOVED lines=16> */
.L_x_1896:
        /* <DEDUP_REMOVED lines=16> */
.L_x_1897:
        /* <DEDUP_REMOVED lines=16> */
.L_x_1898:
        /* <DEDUP_REMOVED lines=13> */
.L_x_2090:
[----:B------:R-:W-:Y:S05]  /*25120*/  BSYNC B2 ;  /* 0x0000000000027941 */ /* 0x000fea0003800000 */
.L_x_1899:
[----:B------:R-:W-:Y:S01]  /*25130*/  BSSY B2, `(.L_x_1901) ;  /* 0x000000b000027945 */ /* 0x000fe20003800000 */
[----:B------:R-:W-:Y:S02]  /*25140*/  IMAD.MOV.U32 R14, RZ, RZ, 0x0 ;  /* 0x00000000ff0e7424 */ /* 0x000fe400078e00ff */
[----:B------:R-:W-:Y:S01]  /*25150*/  IMAD.MOV.U32 R15, RZ, RZ, 0x12f00000 ;  /* 0x12f00000ff0f7424 */ /* 0x000fe200078e00ff */
[----:B------:R-:W-:Y:S06]  /*25160*/  @P1 BRA `(.L_x_1902) ;  /* 0x00000000001c1947 */ /* 0x000fec0003800000 */
[----:B------:R-:W3:Y:S01]  /*25170*/  S2R R9, SR_TID.X ;  /* 0x0000000000097919 */ /* 0x000ee20000002100 */
[----:B------:R-:W-:-:S04]  /*25180*/  IMAD.MOV.U32 R3, RZ, RZ, 0x8000 ;  /* 0x00008000ff037424 */ /* 0x000fc800078e00ff */
[----:B------:R4:W-:Y:S01]  /*25190*/  SYNCS.ARRIVE.TRANS64 RZ, [R13+URZ+0x308b0], R3 ;  /* 0x0308b0030dff79a7 */ /* 0x0009e2000800003f */
[----:B---3--:R-:W-:-:S04]  /*251a0*/  LOP3.LUT R9, R9, 0x1f, RZ, 0xc0, !PT ;  /* 0x0000001f09097812 */ /* 0x008fc800078ec0ff */
[----:B------:R-:W-:-:S13]  /*251b0*/  ISETP.NE.AND P0, PT, R9, RZ, PT ;  /* 0x000000ff0900720c */ /* 0x000fda0003f05270 */
[----:B----4-:R-:W-:Y:S05]  /*251c0*/  @!P0 BRA `(.L_x_1902) ;  /* 0x0000000000048947 */ /* 0x010fea0003800000 */
[----:B------:R-:W-:Y:S01]  /*251d0*/  BPT.TRAP 0x1 ;  /* 0x000000040000795c */ /* 0x000fe20000300000 */
.L_x_1902:
[----:B------:R-:W-:Y:S05]  /*251e0*/  BSYNC B2 ;  /* 0x0000000000027941 */ /* 0x000fea0003800000 */
.L_x_1901:
[----:B------:R-:W-:Y:S01]  /*251f0*/  R2UR UR10, R17 ;  /* 0x00000000110a72ca */ /* 0x000fe200000e0000 */
[----:B------:R-:W-:Y:S01]  /*25200*/  IMAD R6, R6, 0x2, R23 ;  /* 0x0000000206067824 */ /* 0x000fe200078e0217 */
[----:B------:R-:W-:Y:S01]  /*25210*/  R2UR UR6, R14 ;  /* 0x000000000e0672ca */ /* 0x000fe200000e0000 */
[----:B------:R-:W-:Y:S01]  /*25220*/  UIADD3 UR4, UP0, UR36, 0x670, URZ ;  /* 0x0000067024047890 */ /* 0x000fe2000ff1e03f */
[----:B------:R-:W-:Y:S01]  /*25230*/  R2UR UR7, R15 ;  /* 0x000000000f0772ca */ /* 0x000fe200000e0000 */
[----:B0-2---:R-:W-:Y:S01]  /*25240*/  VIADD R13, R13, 0x308b0 ;  /* 0x000308b00d0d7836 */ /* 0x005fe20000000000 */
[----:B------:R-:W-:Y:S01]  /*25250*/  PLOP3.LUT P0, PT, PT, PT, PT, 0x80, 0x0 ;  /* 0x000000000000781c */ /* 0x000fe20003f0f070 */
[----:B------:R-:W-:Y:S01]  /*25260*/  VIADD R3, R6, 0x400 ;  /* 0x0000040006037836 */ /* 0x000fe20000000000 */
[----:B------:R-:W-:-:S12]  /*25270*/  UIADD3.X UR5, URZ, UR37, URZ, UP0, !UPT ;  /* 0x000000253f057290 */ /* 0x000fd800087fe43f */
.L_x_1903:
        /* <DEDUP_REMOVED lines=15> */
.L_x_1904:
        /* <DEDUP_REMOVED lines=15> */
.L_x_1905:
        /* <DEDUP_REMOVED lines=15> */
.L_x_1906:
        /* <DEDUP_REMOVED lines=9> */
[----:B--2---:R-:W-:Y:S05]  /*255e0*/  @P0 BRA.U.ANY `(.L_x_1906) ;  /* 0xfffffffd00d80947 */ /* 0x004fea000393ffff */
.L_x_1890:
[----:B------:R-:W-:Y:S05]  /*255f0*/  BSYNC B1 ;  /* 0x0000000000017941 */ /* 0x000fea0003800000 */
.L_x_1889:
        /* <DEDUP_REMOVED lines=9> */
.L_x_1925:
[----:B------:R-:W-:Y:S05]  /*25690*/  YIELD ;  /* 0x0000000000007946 */ /* 0x000fea0003800000 */
[----:B------:R-:W-:Y:S04]  /*256a0*/  BSSY B1, `(.L_x_1907) ;  /* 0x00000a9000017945 */ /* 0x000fe80003800000 */
[----:B------:R-:W-:Y:S05]  /*256b0*/  @!P6 BRA `(.L_x_1908) ;  /* 0x00000008009ce947 */ /* 0x000fea0003800000 */
[----:B0-----:R-:W-:Y:S01]  /*256c0*/  IMAD R6, R27, 0x8, R23 ;  /* 0x000000081b067824 */ /* 0x001fe200078e0217 */
[----:B------:R-:W-:Y:S01]  /*256d0*/  SHF.L.U32 R3, R30, 0x1f, RZ ;  /* 0x0000001f1e037819 */ /* 0x000fe200000006ff */
[----:B------:R-:W0:Y:S01]  /*256e0*/  S2R R2, SR_TID.X ;  /* 0x0000000000027919 */ /* 0x000e220000002100 */
[----:B------:R-:W-:Y:S02]  /*256f0*/  BSSY B2, `(.L_x_1909) ;  /* 0x0000005000027945 */ /* 0x000fe40003800000 */
[----:B------:R-:W2:Y:S01]  /*25700*/  SYNCS.PHASECHK.TRANS64.TRYWAIT P1, [R6+URZ+0x308a0], R3 ;  /* 0x0308a003060075a7 */ /* 0x000ea2000802017f */
[----:B0-----:R-:W-:-:S04]  /*25710*/  LOP3.LUT R2, R2, 0x7f, RZ, 0xc0, !PT ;  /* 0x0000007f02027812 */ /* 0x001fc800078ec0ff */
[----:B------:R-:W-:Y:S01]  /*25720*/  ISETP.NE.AND P2, PT, R2, RZ, PT ;  /* 0x000000ff0200720c */ /* 0x000fe20003f45270 */
[----:B--2---:R-:W-:-:S12]  /*25730*/  @!P1 BRA `(.L_x_1910) ;  /* 0x0000007000449947 */ /* 0x004fd80003800000 */
.L_x_2091:
[----:B------:R-:W-:Y:S05]  /*25740*/  BSYNC B2 ;  /* 0x0000000000027941 */ /* 0x000fea0003800000 */
.L_x_1909:
[----:B------:R-:W-:Y:S04]  /*25750*/  BSSY B2, `(.L_x_1911) ;  /* 0x0000009000027945 */ /* 0x000fe80003800000 */
[----:B------:R-:W-:Y:S05]  /*25760*/  @P2 BRA `(.L_x_1912) ;  /* 0x00000000001c2947 */ /* 0x000fea0003800000 */
[----:B------:R-:W2:Y:S01]  /*25770*/  S2R R11, SR_TID.X ;  /* 0x00000000000b7919 */ /* 0x000ea20000002100 */
[----:B------:R-:W-:-:S04]  /*25780*/  IMAD.MOV.U32 R2, RZ, RZ, 0x8000 ;  /* 0x00008000ff027424 */ /* 0x000fc800078e00ff */
[----:B------:R3:W-:Y:S01]  /*25790*/  SYNCS.ARRIVE.TRANS64 RZ, [R6+URZ+0x30890], R2 ;  /* 0x0308900206ff79a7 */ /* 0x0007e2000800003f */
[----:B--2---:R-:W-:-:S04]  /*257a0*/  LOP3.LUT R11, R11, 0x1f, RZ, 0xc0, !PT ;  /* 0x0000001f0b0b7812 */ /* 0x004fc800078ec0ff */
[----:B------:R-:W-:-:S13]  /*257b0*/  ISETP.NE.AND P1, PT, R11, RZ, PT ;  /* 0x000000ff0b00720c */ /* 0x000fda0003f25270 */
[----:B---3--:R-:W-:Y:S05]  /*257c0*/  @!P1 BRA `(.L_x_1912) ;  /* 0x0000000000049947 */ /* 0x008fea0003800000 */
[----:B------:R-:W-:Y:S01]  /*257d0*/  BPT.TRAP 0x1 ;  /* 0x000000040000795c */ /* 0x000fe20000300000 */
.L_x_1912:
[----:B------:R-:W-:Y:S05]  /*257e0*/  BSYNC B2 ;  /* 0x0000000000027941 */ /* 0x000fea0003800000 */
.L_x_1911:
        /* <DEDUP_REMOVED lines=8> */
[----:B------:R-:W-:Y:S01]  /*25870*/  VIADD R13, R11, 0x20400 ;  /* 0x000204000b0d7836 */ /* 0x000fe20000000000 */
[----:B------:R-:W-:Y:S01]  /*25880*/  UMOV UR6, 0x0 ;  /* 0x0000000000067882 */ /* 0x000fe20000000000 */
[----:B------:R-:W-:-:S10]  /*25890*/  UMOV UR7, 0x12f00000 ;  /* 0x12f0000000077882 */ /* 0x000fd40000000000 */
.L_x_1913:
        /* <DEDUP_REMOVED lines=10> */
[----:B------:R-:W-:Y:S01]  /*25940*/  IMAD.MOV.U32 R20, RZ, RZ, 0x40 ;  /* 0x00000040ff147424 */ /* 0x000fe200078e00ff */
[----:B------:R-:W-:Y:S01]  /*25950*/  PLOP3.LUT P1, PT, PT, PT, PT, 0x80, 0x0 ;  /* 0x000000000000781c */ /* 0x000fe20003f2f070 */
[----:B------:R-:W-:Y:S01]  /*25960*/  VIADD R13, R11, 0x22400 ;  /* 0x000224000b0d7836 */ /* 0x000fe20000000000 */
[----:B------:R-:W-:Y:S01]  /*25970*/  UMOV UR6, 0x0 ;  /* 0x0000000000067882 */ /* 0x000fe20000000000 */
[----:B------:R-:W-:Y:S01]  /*25980*/  UMOV UR7, 0x12f00000 ;  /* 0x12f0000000077882 */ /* 0x000fe20000000000 */
[----:B------:R-:W-:-:S15]  /*25990*/  R2UR UR10, R20 ;  /* 0x00000000140a72ca */ /* 0x000fde00000e0000 */
.L_x_1914:
        /* <DEDUP_REMOVED lines=16> */
.L_x_1915:
        /* <DEDUP_REMOVED lines=16> */
.L_x_1916:
        /* <DEDUP_REMOVED lines=10> */
[----:B------:R-:W2:Y:S01]  /*25c40*/  SYNCS.PHASECHK.TRANS64.TRYWAIT P1, [R6+URZ+0x308c0], R3 ;  /* 0x0308c003060075a7 */ /* 0x000ea2000802017f */
[----:B------:R-:W-:Y:S04]  /*25c50*/  BSSY B2, `(.L_x_1917) ;  /* 0x0000002000027945 */ /* 0x000fe80003800000 */
[----:B--2---:R-:W-:Y:S05]  /*25c60*/  @!P1 BRA `(.L_x_1918) ;  /* 0x0000006c000c9947 */ /* 0x004fea0003800000 */
.L_x_2092:
[----:B------:R-:W-:Y:S05]  /*25c70*/  BSYNC B2 ;  /* 0x0000000000027941 */ /* 0x000fea0003800000 */
.L_x_1917:
[----:B------:R-:W-:Y:S01]  /*25c80*/  BSSY B2, `(.L_x_1919) ;  /* 0x000000b000027945 */ /* 0x000fe20003800000 */
[----:B------:R-:W-:Y:S02]  /*25c90*/  IMAD.MOV.U32 R2, RZ, RZ, 0x0 ;  /* 0x00000000ff027424 */ /* 0x000fe400078e00ff */
[----:B0-2---:R-:W-:Y:S01]  /*25ca0*/  IMAD.MOV.U32 R3, RZ, RZ, 0x12f00000 ;  /* 0x12f00000ff037424 */ /* 0x005fe200078e00ff */
[----:B------:R-:W-:Y:S06]  /*25cb0*/  @P2 BRA `(.L_x_1920) ;  /* 0x00000000001c2947 */ /* 0x000fec0003800000 */
[----:B------:R-:W0:Y:S01]  /*25cc0*/  S2R R21, SR_TID.X ;  /* 0x0000000000157919 */ /* 0x000e220000002100 */
[----:B------:R-:W-:-:S04]  /*25cd0*/  IMAD.MOV.U32 R13, RZ, RZ, 0x8000 ;  /* 0x00008000ff0d7424 */ /* 0x000fc800078e00ff */
[----:B------:R2:W-:Y:S01]  /*25ce0*/  SYNCS.ARRIVE.TRANS64 RZ, [R6+URZ+0x308b0], R13 ;  /* 0x0308b00d06ff79a7 */ /* 0x0005e2000800003f */
[----:B0-----:R-:W-:-:S04]  /*25cf0*/  LOP3.LUT R21, R21, 0x1f, RZ, 0xc0, !PT ;  /* 0x0000001f15157812 */ /* 0x001fc800078ec0ff */
[----:B------:R-:W-:-:S13]  /*25d00*/  ISETP.NE.AND P1, PT, R21, RZ, PT ;  /* 0x000000ff1500720c */ /* 0x000fda0003f25270 */
[----:B--2---:R-:W-:Y:S05]  /*25d10*/  @!P1 BRA `(.L_x_1920) ;  /* 0x0000000000049947 */ /* 0x004fea0003800000 */
[----:B------:R-:W-:Y:S01]  /*25d20*/  BPT.TRAP 0x1 ;  /* 0x000000040000795c */ /* 0x000fe20000300000 */
.L_x_1920:
[----:B------:R-:W-:Y:S05]  /*25d30*/  BSYNC B2 ;  /* 0x0000000000027941 */ /* 0x000fea0003800000 */
.L_x_1919:
[----:B------:R-:W-:Y:S01]  /*25d40*/  R2UR UR10, R14 ;  /* 0x000000000e0a72ca */ /* 0x000fe200000e0000 */
[----:B------:R-:W-:Y:S01]  /*25d50*/  UIADD3 UR4, UP0, UR36, 0x670, URZ ;  /* 0x0000067024047890 */ /* 0x000fe2000ff1e03f */
[----:B------:R-:W-:Y:S01]  /*25d60*/  R2UR UR6, R2 ;  /* 0x00000000020672ca */ /* 0x000fe200000e0000 */
[----:B------:R-:W-:Y:S01]  /*25d70*/  VIADD R6, R6, 0x308b0 ;  /* 0x000308b006067836 */ /* 0x000fe20000000000 */
[----:B------:R-:W-:Y:S01]  /*25d80*/  R2UR UR7, R3 ;  /* 0x00000000030772ca */ /* 0x000fe200000e0000 */
[----:B------:R-:W-:Y:S01]  /*25d90*/  VIADD R13, R11, 0x400 ;  /* 0x000004000b0d7836 */ /* 0x000fe20000000000 */
[----:B------:R-:W-:Y:S01]  /*25da0*/  PLOP3.LUT P1, PT, PT, PT, PT, 0x80, 0x0 ;  /* 0x000000000000781c */ /* 0x000fe20003f2f070 */
[----:B------:R-:W-:-:S12]  /*25db0*/  UIADD3.X UR5, URZ, UR37, URZ, UP0, !UPT ;  /* 0x000000253f057290 */ /* 0x000fd800087fe43f */
.L_x_1921:
        /* <DEDUP_REMOVED lines=15> */
.L_x_1922:
        /* <DEDUP_REMOVED lines=15> */
.L_x_1923:
        /* <DEDUP_REMOVED lines=15> */
.L_x_1924:
        /* <DEDUP_REMOVED lines=10> */
.L_x_1908:
[----:B------:R-:W-:Y:S05]  /*26130*/  BSYNC B1 ;  /* 0x0000000000017941 */ /* 0x000fea0003800000 */
.L_x_1907:
[----:B------:R-:W-:Y:S01]  /*26140*/  ISETP.GT.AND P2, PT, R9, R5, PT ;  /* 0x000000050900720c */ /* 0x000fe20003f44270 */
[----:B------:R-:W-:Y:S02]  /*26150*/  VIADD R27, R27, 0x1 ;  /* 0x000000011b1b7836 */ /* 0x000fe40000000000 */
[----:B------:R-:W-:-:S03]  /*26160*/  VIADD R9, R9, 0xffffffff ;  /* 0xffffffff09097836 */ /* 0x000fc60000000000 */
[----:B------:R-:W-:-:S04]  /*26170*/  ISETP.NE.AND P1, PT, R27, 0x2, PT ;  /* 0x000000021b00780c */ /* 0x000fc80003f25270 */
[----:B------:R-:W-:Y:S02]  /*26180*/  SEL R3, RZ, 0x1, P1 ;  /* 0x00000001ff037807 */ /* 0x000fe40000800000 */
[----:B------:R-:W-:Y:S02]  /*26190*/  SEL R27, R27, RZ, P1 ;  /* 0x000000ff1b1b7207 */ /* 0x000fe40000800000 */
[----:B------:R-:W-:Y:S01]  /*261a0*/  LOP3.LUT R30, R30, R3, RZ, 0x3c, !PT ;  /* 0x000000031e1e7212 */ /* 0x000fe200078e3cff */
[----:B------:R-:W-:Y:S06]  /*261b0*/  @P2 BRA `(.L_x_1925) ;  /* 0xfffffff400342947 */ /* 0x000fec000383ffff */
.L_x_1883:
[----:B------:R-:W-:Y:S05]  /*261c0*/  BSYNC B0 ;  /* 0x0000000000007941 */ /* 0x000fea0003800000 */
.L_x_1882:
[----:B------:R-:W2:Y:S01]  /*261d0*/  LDC R0, c[0x0][0x448] ;  /* 0x00011200ff007b82 */ /* 0x000ea20000000800 */
[----:B------:R-:W-:Y:S01]  /*261e0*/  VIADD R5, R28, 0x7f ;  /* 0x0000007f1c057836 */ /* 0x000fe20000000000 */
[----:B------:R-:W-:Y:S06]  /*261f0*/  @!P0 WARPSYNC.ALL ;  /* 0x0000000000008948 */ /* 0x000fec0003800000 */
[----:B------:R-:W-:Y:S01]  /*26200*/  @!P0 BAR.SYNC.DEFER_BLOCKING 0xc, 0x180 ;  /* 0x0306000000008b1d */ /* 0x000fe20000010000 */
[----:B--2---:R-:W-:-:S13]  /*26210*/  ISETP.NE.AND P1, PT, R0, 0x1, PT ;  /* 0x000000010000780c */ /* 0x004fda0003f25270 */
[----:B------:R-:W2:Y:S08]  /*26220*/  @P1 LDC R0, c[0x0][0x44c] ;  /* 0x00011300ff001b82 */ /* 0x000eb00000000800 */
[----:B------:R-:W3:Y:S01]  /*26230*/  @P1 LDC R3, c[0x0][0x450] ;  /* 0x00011400ff031b82 */ /* 0x000ee20000000800 */
[----:B--2---:R-:W-:-:S05]  /*26240*/  @P1 IMAD.HI.U32 R0, R5, R0, RZ ;  /* 0x0000000005001227 */ /* 0x004fca00078e00ff */
[----:B---3--:R-:W-:Y:S02]  /*26250*/  @P1 SHF.R.U32.HI R5, RZ, R3, R0 ;  /* 0x00000003ff051219 */ /* 0x008fe40000011600 */
[----:B------:R-:W2:Y:S03]  /*26260*/  LDC.64 R2, c[0x0][0x9e0] ;  /* 0x00027800ff027b82 */ /* 0x000ea60000000a00 */
[----:B------:R-:W-:Y:S01]  /*26270*/  IMAD.IADD R9, R8, 0x1, R5 ;  /* 0x0000000108097824 */ /* 0x000fe200078e0205 */
[----:B--2---:R-:W-:-:S03]  /*26280*/  ISETP.GE.AND P2, PT, R3, 0x1, PT ;  /* 0x000000010300780c */ /* 0x004fc60003f46270 */
[----:B------:R-:W-:-:S10]  /*26290*/  IMAD.IADD R2, R9, 0x1, R2 ;  /* 0x0000000109027824 */ /* 0x000fd400078e0202 */
[----:B------:R-:W-:Y:S05]  /*262a0*/  @!P2 BRA `(.L_x_1926) ;  /* 0x000000000048a947 */ /* 0x000fea0003800000 */
[C---:B------:R-:W-:Y:S01]  /*262b0*/  ISETP.GT.AND P0, PT, R9.reuse, RZ, PT ;  /* 0x000000ff0900720c */ /* 0x040fe20003f04270 */
[----:B------:R-:W-:Y:S01]  /*262c0*/  BSSY B0, `(.L_x_1927) ;  /* 0x000000e000007945 */ /* 0x000fe20003800000 */
[----:B------:R-:W-:-:S11]  /*262d0*/  VIADD R0, R9, 0xffffffff ;  /* 0xffffffff09007836 */ /* 0x000fd60000000000 */
[----:B------:R-:W-:Y:S05]  /*262e0*/  @P0 BRA `(.L_x_1928) ;  /* 0x00000000001c0947 */ /* 0x000fea0003800000 */
[----:B------:R-:W-:Y:S01]  /*262f0*/  ISETP.NE.AND P0, PT, R3, 0x1, PT ;  /* 0x000000010300780c */ /* 0x000fe20003f05270 */
[----:B------:R-:W-:-:S12]  /*26300*/  IMAD.MOV R9, RZ, RZ, -R9 ;  /* 0x000000ffff097224 */ /* 0x000fd800078e0a09 */
[----:B------:R-:W2:Y:S02]  /*26310*/  @P0 LDC.64 R4, c[0x0][0x9e8] ;  /* 0x00027a00ff040b82 */ /* 0x000ea40000000a00 */
[----:B--2---:R-:W-:-:S05]  /*26320*/  @P0 IMAD.HI.U32 R4, R9, R4, RZ ;  /* 0x0000000409040227 */ /* 0x004fca00078e00ff */
[----:B------:R-:W-:-:S04]  /*26330*/  @P0 SHF.R.U32.HI R9, RZ, R5, R4 ;  /* 0x00000005ff090219 */ /* 0x000fc80000011604 */
[----:B------:R-:W-:Y:S01]  /*26340*/  LOP3.LUT R0, RZ, R9, RZ, 0x33, !PT ;  /* 0x00000009ff007212 */ /* 0x000fe200078e33ff */
[----:B------:R-:W-:Y:S06]  /*26350*/  BRA `(.L_x_1929) ;  /* 0x0000000000107947 */ /* 0x000fec0003800000 */
.L_x_1928:
[----:B------:R-:W-:-:S13]  /*26360*/  ISETP.NE.AND P0, PT, R3, 0x1, PT ;  /* 0x000000010300780c */ /* 0x000fda0003f05270 */
[----:B------:R-:W2:Y:S02]  /*26370*/  @P0 LDC.64 R4, c[0x0][0x9e8] ;  /* 0x00027a00ff040b82 */ /* 0x000ea40000000a00 */
[----:B--2---:R-:W-:-:S05]  /*26380*/  @P0 IMAD.HI.U32 R4, R0, R4, RZ ;  /* 0x0000000400040227 */ /* 0x004fca00078e00ff */
[----:B------:R-:W-:-:S07]  /*26390*/  @P0 SHF.R.U32.HI R0, RZ, R5, R4 ;  /* 0x00000005ff000219 */ /* 0x000fce0000011604 */
.L_x_1929:
[----:B------:R-:W-:Y:S05]  /*263a0*/  BSYNC B0 ;  /* 0x0000000000007941 */ /* 0x000fea0003800000 */
.L_x_1927:
[----:B------:R-:W-:-:S05]  /*263b0*/  IMAD R5, R0, R3, R3 ;  /* 0x0000000300057224 */ /* 0x000fca00078e0203 */
[----:B------:R-:W-:-:S07]  /*263c0*/  VIMNMX R2, R2, R5, PT ;  /* 0x0000000502027248 */ /* 0x000fce0003fe0100 */
.L_x_1926:
[----:B------:R-:W-:Y:S01]  /*263d0*/  VIADD R2, R2, 0x3f ;  /* 0x0000003f02027836 */ /* 0x000fe20000000000 */
[----:B------:R-:W2:Y:S01]  /*263e0*/  @P1 LDC R9, c[0x0][0x44c] ;  /* 0x00011300ff091b82 */ /* 0x000ea20000000800 */
[----:B------:R-:W-:-:S03]  /*263f0*/  ULDC UR4, c[0x0][0x9dc] ;  /* 0x0002770000047ab9 */ /* 0x000fc60000000800 */
[----:B------:R-:W-:-:S04]  /*26400*/  SHF.R.S32.HI R5, RZ, 0x1f, R2 ;  /* 0x0000001fff057819 */ /* 0x000fc80000011402 */
[----:B------:R-:W3:Y:S01]  /*26410*/  @P1 LDC R0, c[0x0][0x450] ;  /* 0x00011400ff001b82 */ /* 0x000ee20000000800 */
[----:B------:R-:W-:Y:S01]  /*26420*/  LEA.HI R5, R5, R2, RZ, 0x6 ;  /* 0x0000000205057211 */ /* 0x000fe200078f30ff */
[----:B------:R-:W-:-:S03]  /*26430*/  IMAD.MOV.U32 R2, RZ, RZ, R28 ;  /* 0x000000ffff027224 */ /* 0x000fc600078e001c */
[----:B------:R-:W-:-:S04]  /*26440*/  SHF.R.S32.HI R5, RZ, 0x6, R5 ;  /* 0x00000006ff057819 */ /* 0x000fc80000011405 */
[----:B------:R-:W-:-:S05]  /*26450*/  VIMNMX R26, R10, R5, PT ;  /* 0x000000050a1a7248 */ /* 0x000fca0003fe0100 */
[----:B------:R4:W-:Y:S01]  /*26460*/  STL [R1+0x30], R26 ;  /* 0x0000301a01007387 */ /* 0x0009e20000100800 */
[----:B--2---:R-:W-:-:S05]  /*26470*/  @P1 IMAD.HI.U32 R9, R28, R9, RZ ;  /* 0x000000091c091227 */ /* 0x004fca00078e00ff */
[----:B---3--:R-:W-:-:S05]  /*26480*/  @P1 SHF.R.U32.HI R2, RZ, R0, R9 ;  /* 0x00000000ff021219 */ /* 0x008fca0000011609 */
[----:B------:R-:W-:-:S04]  /*26490*/  IMAD.IADD R7, R7, 0x1, R2 ;  /* 0x0000000107077824 */ /* 0x000fc800078e0202 */
[----:B------:R-:W-:Y:S01]  /*264a0*/  VIADD R0, R7, -UR4 ;  /* 0x8000000407007c36 */ /* 0x000fe20008000000 */
[----:B----4-:R-:W-:Y:S06]  /*264b0*/  @!P2 BRA `(.L_x_1930) ;  /* 0x000000000044a947 */ /* 0x010fec0003800000 */
[----:B------:R-:W-:Y:S01]  /*264c0*/  ISETP.GT.AND P0, PT, R7, -0x1, PT ;  /* 0xffffffff0700780c */ /* 0x000fe20003f04270 */
[----:B------:R-:W-:-:S12]  /*264d0*/  BSSY B0, `(.L_x_1931) ;  /* 0x000000d000007945 */ /* 0x000fd80003800000 */
[----:B------:R-:W-:Y:S05]  /*264e0*/  @P0 BRA `(.L_x_1932) ;  /* 0x00000000001c0947 */ /* 0x000fea0003800000 */
[----:B------:R-:W-:Y:S02]  /*264f0*/  ISETP.NE.AND P0, PT, R3, 0x1, PT ;  /* 0x000000010300780c */ /* 0x000fe40003f05270 */
[----:B------:R-:W-:-:S11]  /*26500*/  LOP3.LUT R7, RZ, R7, RZ, 0x33, !PT ;  /* 0x00000007ff077212 */ /* 0x000fd600078e33ff */
[----:B------:R-:W2:Y:S02]  /*26510*/  @P0 LDC.64 R4, c[0x0][0x9e8] ;  /* 0x00027a00ff040b82 */ /* 0x000ea40000000a00 */
[----:B--2---:R-:W-:-:S05]  /*26520*/  @P0 IMAD.HI.U32 R4, R7, R4, RZ ;  /* 0x0000000407040227 */ /* 0x004fca00078e00ff */
[----:B------:R-:W-:-:S04]  /*26530*/  @P0 SHF.R.U32.HI R7, RZ, R5, R4 ;  /* 0x00000005ff070219 */ /* 0x000fc80000011604 */
[----:B------:R-:W-:Y:S01]  /*26540*/  LOP3.LUT R7, RZ, R7, RZ, 0x33, !PT ;  /* 0x00000007ff077212 */ /* 0x000fe200078e33ff */
[----:B------:R-:W-:Y:S06]  /*26550*/  BRA `(.L_x_1933) ;  /* 0x0000000000107947 */ /* 0x000fec0003800000 */
.L_x_1932:
[----:B------:R-:W-:-:S13]  /*26560*/  ISETP.NE.AND P0, PT, R3, 0x1, PT ;  /* 0x000000010300780c */ /* 0x000fda0003f05270 */
[----:B------:R-:W2:Y:S02]  /*26570*/  @P0 LDC.64 R4, c[0x0][0x9e8] ;  /* 0x00027a00ff040b82 */ /* 0x000ea40000000a00 */
[----:B--2---:R-:W-:-:S05]  /*26580*/  @P0 IMAD.HI.U32 R4, R7, R4, RZ ;  /* 0x0000000407040227 */ /* 0x004fca00078e00ff */
[----:B------:R-:W-:-:S07]  /*26590*/  @P0 SHF.R.U32.HI R7, RZ, R5, R4 ;  /* 0x00000005ff070219 */ /* 0x000fce0000011604 */
.L_x_1933:
[----:B------:R-:W-:Y:S05]  /*265a0*/  BSYNC B0 ;  /* 0x0000000000007941 */ /* 0x000fea0003800000 */
.L_x_1931:
[----:B------:R-:W-:-:S05]  /*265b0*/  IMAD R3, R7, R3, RZ ;  /* 0x0000000307037224 */ /* 0x000fca00078e02ff */
[----:B------:R-:W-:-:S07]  /*265c0*/  VIMNMX R0, R0, R3, !PT ;  /* 0x0000000300007248 */ /* 0x000fce0007fe0100 */
.L_x_1930:
[----:B------:R-:W-:Y:S01]  /*265d0*/  SHF.R.S32.HI R3, RZ, 0x1f, R0 ;  /* 0x0000001fff037819 */ /* 0x000fe20000011400 */
[----:B------:R-:W-:Y:S03]  /*265e0*/  BSSY B7, `(.L_x_1934) ;  /* 0x000036d000077945 */ /* 0x000fe60003800000 */
[----:B------:R-:W-:-:S04]  /*265f0*/  LEA.HI R3, R3, R0, RZ, 0x6 ;  /* 0x0000000003037211 */ /* 0x000fc800078f30ff */
[----:B------:R-:W-:-:S04]  /*26600*/  SHF.R.S32.HI R3, RZ, 0x6, R3 ;  /* 0x00000006ff037819 */ /* 0x000fc80000011403 */
[----:B------:R-:W-:-:S04]  /*26610*/  VIMNMX R2, RZ, R3, !PT ;  /* 0x00000003ff027248 */ /* 0x000fc80007fe0100 */
[----:B------:R-:W-:Y:S01]  /*26620*/  ISETP.GT.AND P0, PT, R26, R2, PT ;  /* 0x000000021a00720c */ /* 0x000fe20003f04270 */
[----:B------:R2:W-:-:S12]  /*26630*/  STL [R1+0x14], R2 ;  /* 0x0000140201007387 */ /* 0x0005d80000100800 */
[----:B--2---:R-:W-:Y:S05]  /*26640*/  @P0 BRA `(.L_x_1935) ;  /* 0x0000000000440947 */ /* 0x004fea0003800000 */
[----:B------:R-:W2:Y:S02]  /*26650*/  S2R R2, SR_TID.X ;  /* 0x0000000000027919 */ /* 0x000ea40000002100 */
[----:B--2---:R-:W-:-:S04]  /*26660*/  LOP3.LUT R2, R2, 0x7f, RZ, 0xc0, !PT ;  /* 0x0000007f02027812 */ /* 0x004fc800078ec0ff */
[----:B------:R-:W-:-:S13]  /*26670*/  ISETP.NE.AND P0, PT, R2, RZ, PT ;  /* 0x000000ff0200720c */ /* 0x000fda0003f05270 */
[----:B------:R-:W-:Y:S05]  /*26680*/  @P0 BRA `(.L_x_1936) ;  /* 0x0000003400880947 */ /* 0x000fea0003800000 */
[----:B------:R-:W2:Y:S01]  /*26690*/  S2R R5, SR_LANEID ;  /* 0x0000000000057919 */ /* 0x000ea20000000000 */
[----:B------:R-:W-:Y:S01]  /*266a0*/  VOTEU.ANY UR4, UPT, PT ;  /* 0x0000000000047886 */ /* 0x000fe200038e0100 */
[----:B------:R-:W3:Y:S01]  /*266b0*/  LDC.64 R2, c[0x0][0xc60] ;  /* 0x00031800ff027b82 */ /* 0x000ee20000000a00 */
[----:B------:R-:W2:Y:S02]  /*266c0*/  FLO.U32 R0, UR4 ;  /* 0x0000000400007d00 */ /* 0x000ea400080e0000 */
[----:B--2---:R-:W-:-:S06]  /*266d0*/  ISETP.EQ.U32.AND P0, PT, R0, R5, PT ;  /* 0x000000050000720c */ /* 0x004fcc0003f02070 */
[----:B------:R-:W3:Y:S07]  /*266e0*/  POPC R5, UR4 ;  /* 0x0000000400057d09 */ /* 0x000eee0008000000 */
[----:B---3--:R-:W2:Y:S01]  /*266f0*/  @P0 ATOMG.E.ADD.STRONG.GPU PT, R3, desc[UR60][R2.64], R5 ;  /* 0x00000005020309a8 */ /* 0x008ea200081ee1fc */
[----:B------:R-:W3:Y:S02]  /*26700*/  S2R R4, SR_LTMASK ;  /* 0x0000000000047919 */ /* 0x000ee40000003900 */
[----:B---3--:R-:W-:-:S04]  /*26710*/  LOP3.LUT R4, R4, UR4, RZ, 0xc0, !PT ;  /* 0x0000000404047c12 */ /* 0x008fc8000f8ec0ff */
[----:B------:R-:W3:Y:S01]  /*26720*/  POPC R7, R4 ;  /* 0x0000000400077309 */ /* 0x000ee20000000000 */
[----:B--2---:R-:W3:Y:S02]  /*26730*/  SHFL.IDX PT, R0, R3, R0, 0x1f ;  /* 0x00001f0003007589 */ /* 0x004ee400000e0000 */
[----:B---3--:R-:W-:Y:S01]  /*26740*/  IADD3 R16, R0, UR38, R7 ;  /* 0x0000002600107c10 */ /* 0x008fe2000fffe007 */
[----:B------:R-:W-:Y:S06]  /*26750*/  BRA `(.L_x_1936) ;  /* 0x0000003400547947 */ /* 0x000fec0003800000 */
.L_x_1935:
        /* <DEDUP_REMOVED lines=8> */
[----:B------:R-:W-:Y:S02]  /*267e0*/  IMAD.U32 R4, RZ, RZ, UR6 ;  /* 0x00000006ff047e24 */ /* 0x000fe4000f8e00ff */
[----:B------:R-:W2:Y:S01]  /*267f0*/  LDC.64 R2, c[0x4][R2] ;  /* 0x0100000002027b82 */ /* 0x000ea20000000a00 */
[----:B------:R-:W-:Y:S02]  /*26800*/  IMAD.U32 R5, RZ, RZ, UR7 ;  /* 0x00000007ff057e24 */ /* 0x000fe4000f8e00ff */
[----:B0-----:R-:W-:Y:S02]  /*26810*/  IMAD.U32 R6, RZ, RZ, UR8 ;  /* 0x00000008ff067e24 */ /* 0x001fe4000f8e00ff */
[----:B------:R-:W-:-:S02]  /*26820*/  IMAD.U32 R7, RZ, RZ, UR9 ;  /* 0x00000009ff077e24 */ /* 0x000fc4000f8e00ff */
[----:B------:R-:W-:Y:S02]  /*26830*/  IMAD.U32 R10, RZ, RZ, UR4 ;  /* 0x00000004ff0a7e24 */ /* 0x000fe4000f8e00ff */
[----:B------:R-:W-:Y:S02]  /*26840*/  IMAD.U32 R11, RZ, RZ, UR5 ;  /* 0x00000005ff0b7e24 */ /* 0x000fe4000f8e00ff */
[----:B------:R-:W-:Y:S02]  /*26850*/  IMAD.MOV.U32 R8, RZ, RZ, 0x70 ;  /* 0x00000070ff087424 */ /* 0x000fe400078e00ff */
[----:B------:R-:W-:Y:S02]  /*26860*/  IMAD.MOV.U32 R12, RZ, RZ, 0x1 ;  /* 0x00000001ff0c7424 */ /* 0x000fe400078e00ff */
[----:B------:R-:W-:-:S07]  /*26870*/  IMAD.MOV.U32 R13, RZ, RZ, RZ ;  /* 0x000000ffff0d7224 */ /* 0x000fce00078e00ff */
[----:B------:R-:W-:-:S07]  /*26880*/  LEPC R20, `(.L_x_1938) ;  /* 0x000000001014794e */ /* 0x000fce0000000000 */
[----:B-12---:R-:W-:Y:S05]  /*26890*/  CALL.ABS.NOINC R2 ;  /* 0x0000000002007343 */ /* 0x006fea0003c00000 */
.L_x_1938:
[----:B------:R-:W-:Y:S05]  /*268a0*/  BSYNC B6 ;  /* 0x0000000000067941 */ /* 0x000fea0003800000 */
.L_x_1937:
        /* <DEDUP_REMOVED lines=8> */
[----:B------:R2:W3:Y:S01]  /*26930*/  LDC.64 R2, c[0x4][R17] ;  /* 0x0100000011027b82 */ /* 0x0004e20000000a00 */
[----:B------:R-:W-:Y:S02]  /*26940*/  IMAD.U32 R4, RZ, RZ, UR6 ;  /* 0x00000006ff047e24 */ /* 0x000fe4000f8e00ff */
[----:B------:R-:W-:Y:S02]  /*26950*/  IMAD.U32 R5, RZ, RZ, UR7 ;  /* 0x00000007ff057e24 */ /* 0x000fe4000f8e00ff */
[----:B0-----:R-:W-:Y:S02]  /*26960*/  IMAD.U32 R6, RZ, RZ, UR8 ;  /* 0x00000008ff067e24 */ /* 0x001fe4000f8e00ff */
[----:B------:R-:W-:-:S02]  /*26970*/  IMAD.U32 R7, RZ, RZ, UR9 ;  /* 0x00000009ff077e24 */ /* 0x000fc4000f8e00ff */
[----:B------:R-:W-:Y:S02]  /*26980*/  IMAD.U32 R10, RZ, RZ, UR4 ;  /* 0x00000004ff0a7e24 */ /* 0x000fe4000f8e00ff */
[----:B------:R-:W-:Y:S02]  /*26990*/  IMAD.U32 R11, RZ, RZ, UR5 ;  /* 0x00000005ff0b7e24 */ /* 0x000fe4000f8e00ff */
[----:B------:R-:W-:Y:S02]  /*269a0*/  IMAD.MOV.U32 R8, RZ, RZ, 0x70 ;  /* 0x00000070ff087424 */ /* 0x000fe400078e00ff */
[----:B------:R-:W-:Y:S02]  /*269b0*/  IMAD.MOV.U32 R12, RZ, RZ, 0x1 ;  /* 0x00000001ff0c7424 */ /* 0x000fe400078e00ff */
[----:B--2---:R-:W-:-:S07]  /*269c0*/  IMAD.MOV.U32 R13, RZ, RZ, RZ ;  /* 0x000000ffff0d7224 */ /* 0x004fce00078e00ff */
[----:B------:R-:W-:-:S07]  /*269d0*/  LEPC R20, `(.L_x_1941) ;  /* 0x000000001014794e */ /* 0x000fce0000000000 */
[----:B-1-3--:R-:W-:Y:S05]  /*269e0*/  CALL.ABS.NOINC R2 ;  /* 0x0000000002007343 */ /* 0x00afea0003c00000 */
.L_x_1941:
[----:B------:R0:W1:Y:S01]  /*269f0*/  LDC.64 R2, c[0x4][R17] ;  /* 0x0100000011027b82 */ /* 0x0000620000000a00 */
[----:B------:R-:W-:Y:S01]  /*26a00*/  ULDC.64 UR4, c[0x4][0x138] ;  /* 0x01004e0000047ab9 */ /* 0x000fe20000000a00 */
[----:B------:R-:W-:Y:S01]  /*26a10*/  ULDC.64 UR6, c[0x4][0x140] ;  /* 0x0100500000067ab9 */ /* 0x000fe20000000a00 */
[----:B------:R-:W-:Y:S01]  /*26a20*/  ULDC.64 UR8, c[0x4][0xd0] ;  /* 0x0100340000087ab9 */ /* 0x000fe20000000a00 */
[----:B------:R-:W-:Y:S02]  /*26a30*/  IMAD.U32 R4, RZ, RZ, UR4 ;  /* 0x00000004ff047e24 */ /* 0x000fe4000f8e00ff */
[----:B------:R-:W-:Y:S02]  /*26a40*/  IMAD.U32 R5, RZ, RZ, UR5 ;  /* 0x00000005ff057e24 */ /* 0x000fe4000f8e00ff */
[----:B------:R-:W-:Y:S02]  /*26a50*/  IMAD.U32 R6, RZ, RZ, UR6 ;  /* 0x00000006ff067e24 */ /* 0x000fe4000f8e00ff */
[----:B------:R-:W-:-:S02]  /*26a60*/  IMAD.U32 R7, RZ, RZ, UR7 ;  /* 0x00000007ff077e24 */ /* 0x000fc4000f8e00ff */
[----:B------:R-:W-:Y:S02]  /*26a70*/  IMAD.U32 R10, RZ, RZ, UR8 ;  /* 0x00000008ff0a7e24 */ /* 0x000fe4000f8e00ff */
[----:B------:R-:W-:Y:S02]  /*26a80*/  IMAD.U32 R11, RZ, RZ, UR9 ;  /* 0x00000009ff0b7e24 */ /* 0x000fe4000f8e00ff */
[----:B------:R-:W-:Y:S02]  /*26a90*/  IMAD.MOV.U32 R8, RZ, RZ, 0x70 ;  /* 0x00000070ff087424 */ /* 0x000fe400078e00ff */
[----:B------:R-:W-:Y:S02]  /*26aa0*/  IMAD.MOV.U32 R12, RZ, RZ, 0x1 ;  /* 0x00000001ff0c7424 */ /* 0x000fe400078e00ff */
[----:B0-----:R-:W-:-:S07]  /*26ab0*/  IMAD.MOV.U32 R13, RZ, RZ, RZ ;  /* 0x000000ffff0d7224 */ /* 0x001fce00078e00ff */
[----:B------:R-:W-:-:S07]  /*26ac0*/  LEPC R20, `(.L_x_1940) ;  /* 0x000000001014794e */ /* 0x000fce0000000000 */
[----:B-1----:R-:W-:Y:S05]  /*26ad0*/  CALL.ABS.NOINC R2 ;  /* 0x0000000002007343 */ /* 0x002fea0003c00000 */
.L_x_1940:
[----:B------:R-:W-:Y:S05]  /*26ae0*/  BSYNC B6 ;  /* 0x0000000000067941 */ /* 0x000fea0003800000 */
.L_x_1939:
[----:B------:R-:W-:Y:S01]  /*26af0*/  ULDC.64 UR4, c[0x0][0x9f8] ;  /* 0x00027e0000047ab9 */ /* 0x000fe20000000a00 */
[----:B------:R-:W2:Y:S01]  /*26b00*/  LDL R24, [R1+0xc] ;  /* 0x00000c0001187983 */ /* 0x000ea20000100800 */
[----:B------:R-:W-:-:S03]  /*26b10*/  ISETP.NE.U32.AND P0, PT, RZ, UR4, PT ;  /* 0x00000004ff007c0c */ /* 0x000fc6000bf05070 */
[----:B------:R-:W3:Y:S01]  /*26b20*/  LDL R21, [R1+0x10] ;  /* 0x0000100001157983 */ /* 0x000ee20000100800 */
[----:B------:R-:W-:Y:S01]  /*26b30*/  ISETP.NE.AND.EX P0, PT, RZ, UR5, PT, P0 ;  /* 0x00000005ff007c0c */ /* 0x000fe2000bf05300 */
[----:B------:R-:W-:Y:S01]  /*26b40*/  IMAD.MOV.U32 R33, RZ, RZ, R19 ;  /* 0x000000ffff217224 */ /* 0x000fe200078e0013 */
[----:B------:R-:W4:Y:S01]  /*26b50*/  LDC R7, c[0x0][0x430] ;  /* 0x00010c00ff077b82 */ /* 0x000f220000000800 */
[----:B------:R-:W3:Y:S01]  /*26b60*/  LDL R17, [R1+0x44] ;  /* 0x0000440001117983 */ /* 0x000ee20000100800 */
[----:B------:R-:W0:Y:S01]  /*26b70*/  S2R R20, SR_TID.X ;  /* 0x0000000000147919 */ /* 0x000e220000002100 */
[----:B------:R-:W-:Y:S01]  /*26b80*/  VIADD R8, R26, 0xffffffff ;  /* 0xffffffff1a087836 */ /* 0x000fe20000000000 */
[----:B------:R-:W-:Y:S01]  /*26b90*/  LOP3.LUT R22, R22, 0xfffffffe, RZ, 0xc0, !PT ;  /* 0xfffffffe16167812 */ /* 0x000fe200078ec0ff */
[----:B------:R-:W-:-:S06]  /*26ba0*/  ULDC UR4, c[0x0][0x2f4] ;  /* 0x0000bd0000047ab9 */ /* 0x000fcc0000000800 */
[----:B------:R-:W1:Y:S02]  /*26bb0*/  @P0 LDC.64 R2, c[0x0][0x9f8] ;  /* 0x00027e00ff020b82 */ /* 0x000e640000000a00 */
[----:B-1----:R-:W-:Y:S01]  /*26bc0*/  @P0 IMAD.WIDE R2, R19, 0x4, R2 ;  /* 0x0000000413020825 */ /* 0x002fe200078e0202 */
[----:B0-----:R-:W-:-:S04]  /*26bd0*/  LOP3.LUT R20, R20, 0x7f, RZ, 0xc0, !PT ;  /* 0x0000007f14147812 */ /* 0x001fc800078ec0ff */
[----:B------:R0:W3:Y:S01]  /*26be0*/  @P0 LDG.E R33, desc[UR60][R2.64] ;  /* 0x0000003c02210981 */ /* 0x0000e2000c1e1900 */
[----:B------:R-:W-:Y:S02]  /*26bf0*/  SHF.R.U32.HI R32, RZ, 0x3, R20 ;  /* 0x00000003ff207819 */ /* 0x000fe40000011614 */
[----:B------:R-:W1:Y:S01]  /*26c00*/  S2R R20, SR_TID.X ;  /* 0x0000000000147919 */ /* 0x000e620000002100 */
[----:B----4-:R-:W-:-:S13]  /*26c10*/  ISETP.NE.AND P1, PT, R7, 0x1, PT ;  /* 0x000000010700780c */ /* 0x010fda0003f25270 */
[----:B------:R-:W4:Y:S08]  /*26c20*/  @P1 LDC R6, c[0x0][0x434] ;  /* 0x00010d00ff061b82 */ /* 0x000f300000000800 */
[----:B------:R-:W0:Y:S01]  /*26c30*/  @P1 LDC R0, c[0x0][0x438] ;  /* 0x00010e00ff001b82 */ /* 0x000e220000000800 */
[----:B-1----:R-:W-:-:S05]  /*26c40*/  IMAD.SHL.U32 R20, R20, 0x10, RZ ;  /* 0x0000001014147824 */ /* 0x002fca00078e00ff */
[----:B------:R-:W-:-:S05]  /*26c50*/  LOP3.LUT R20, R32, 0x70, R20, 0xf8, !PT ;  /* 0x0000007020147812 */ /* 0x000fca00078ef814 */
[----:B------:R-:W-:Y:S01]  /*26c60*/  IMAD R5, R8, 0x40, R20 ;  /* 0x0000004008057824 */ /* 0x000fe200078e0214 */
[----:B------:R-:W-:-:S04]  /*26c70*/  LOP3.LUT R11, R37, 0x40, RZ, 0xfc, !PT ;  /* 0x00000040250b7812 */ /* 0x000fc800078efcff */
[----:B------:R-:W-:Y:S02]  /*26c80*/  ISETP.GE.AND P3, PT, R11, UR4, PT ;  /* 0x000000040b007c0c */ /* 0x000fe4000bf66270 */
[----:B------:R-:W-:-:S04]  /*26c90*/  LOP3.LUT R10, R37, 0x80, RZ, 0xfc, !PT ;  /* 0x00000080250a7812 */ /* 0x000fc800078efcff */
[----:B------:R-:W-:Y:S01]  /*26ca0*/  ISETP.GE.AND P2, PT, R10, UR4, PT ;  /* 0x000000040a007c0c */ /* 0x000fe2000bf46270 */
[----:B------:R-:W-:Y:S01]  /*26cb0*/  UMOV UR5, 0xffffffff ;  /* 0xffffffff00057882 */ /* 0x000fe20000000000 */
[----:B--2---:R-:W-:-:S04]  /*26cc0*/  ISETP.GE.AND P0, PT, R5, R24, PT ;  /* 0x000000180500720c */ /* 0x004fc80003f06270 */
[----:B------:R-:W-:Y:S01]  /*26cd0*/  ISETP.GT.U32.OR P0, PT, R20, 0x3f, P0 ;  /* 0x0000003f1400780c */ /* 0x000fe20000704470 */
[----:B---3--:R-:W-:-:S04]  /*26ce0*/  IMAD.IADD R5, R5, 0x1, R21 ;  /* 0x0000000105057824 */ /* 0x008fc800078e0215 */
[----:B----4-:R-:W-:-:S08]  /*26cf0*/  @P1 IMAD.HI.U32 R6, R5, R6, RZ ;  /* 0x0000000605061227 */ /* 0x010fd000078e00ff */
[----:B0-----:R-:W0:Y:S01]  /*26d00*/  @!P0 LDC.64 R2, c[0x0][0x428] ;  /* 0x00010a00ff028b82 */ /* 0x001e220000000a00 */
[----:B------:R-:W-:Y:S01]  /*26d10*/  IMAD.MOV.U32 R4, RZ, RZ, R5 ;  /* 0x000000ffff047224 */ /* 0x000fe200078e0005 */
[----:B------:R-:W-:-:S05]  /*26d20*/  @P1 SHF.R.U32.HI R4, RZ, R0, R6 ;  /* 0x00000000ff041219 */ /* 0x000fca0000011606 */
[----:B------:R-:W-:-:S04]  /*26d30*/  IMAD.MOV R0, RZ, RZ, -R4 ;  /* 0x000000ffff007224 */ /* 0x000fc800078e0a04 */
[----:B------:R-:W-:Y:S01]  /*26d40*/  IMAD R0, R7, R0, R5 ;  /* 0x0000000007007224 */ /* 0x000fe200078e0205 */
[--C-:B------:R-:W-:Y:S02]  /*26d50*/  @!P0 SHF.R.S32.HI R5, RZ, 0x1f, R4.reuse ;  /* 0x0000001fff058819 */ /* 0x100fe40000011404 */
[----:B------:R-:W-:Y:S01]  /*26d60*/  SHF.R.S32.HI R9, RZ, 0x1f, R33 ;  /* 0x0000001fff097819 */ /* 0x000fe20000011421 */
[----:B0-----:R-:W-:-:S04]  /*26d70*/  @!P0 IMAD.WIDE.U32 R4, R33, R2, R4 ;  /* 0x0000000221048225 */ /* 0x001fc800078e0004 */
[----:B------:R-:W-:-:S04]  /*26d80*/  @!P0 IMAD R6, R9, R2, RZ ;  /* 0x0000000209068224 */ /* 0x000fc800078e02ff */
[----:B------:R-:W-:Y:S02]  /*26d90*/  @!P0 IMAD R7, R33, R3, R6 ;  /* 0x0000000321078224 */ /* 0x000fe400078e0206 */
[----:B------:R-:W0:Y:S02]  /*26da0*/  @!P0 LDC.64 R2, c[0x0][0x418] ;  /* 0x00010600ff028b82 */ /* 0x000e240000000a00 */
[----:B------:R-:W-:Y:S01]  /*26db0*/  @!P0 IMAD.IADD R7, R5, 0x1, R7 ;  /* 0x0000000105078824 */ /* 0x000fe200078e0207 */
[----:B0-----:R-:W-:Y:S01]  /*26dc0*/  @!P0 LEA R6, P1, R4, R2, 0x2 ;  /* 0x0000000204068211 */ /* 0x001fe200078210ff */
[----:B------:R-:W-:-:S03]  /*26dd0*/  IMAD.MOV.U32 R2, RZ, RZ, RZ ;  /* 0x000000ffff027224 */ /* 0x000fc600078e00ff */
[----:B------:R-:W-:Y:S02]  /*26de0*/  @!P0 LEA.HI.X R7, R4, R3, R7, 0x2, P1 ;  /* 0x0000000304078211 */ /* 0x000fe400008f1407 */
[----:B------:R-:W-:-:S03]  /*26df0*/  ISETP.GT.U32.AND P1, PT, R20, 0x3f, PT ;  /* 0x0000003f1400780c */ /* 0x000fc60003f24070 */
[----:B------:R0:W5:Y:S01]  /*26e00*/  @!P0 LDG.E R2, desc[UR60][R6.64] ;  /* 0x0000003c06028981 */ /* 0x000162000c1e1900 */
[----:B------:R-:W-:-:S09]  /*26e10*/  ISETP.NE.AND P0, PT, R17, 0x3, PT ;  /* 0x000000031100780c */ /* 0x000fd20003f05270 */
[----:B------:R-:W-:Y:S02]  /*26e20*/  @P1 LOP3.LUT R22, R22, 0x1, RZ, 0xfc, !PT ;  /* 0x0000000116161812 */ /* 0x000fe400078efcff */
[----:B------:R-:W-:Y:S02]  /*26e30*/  ISETP.GE.AND P1, PT, R37, UR4, PT ;  /* 0x0000000425007c0c */ /* 0x000fe4000bf26270 */
[----:B------:R-:W-:-:S04]  /*26e40*/  LOP3.LUT R22, R22, 0xffffffdf, RZ, 0xc0, !PT ;  /* 0xffffffdf16167812 */ /* 0x000fc800078ec0ff */
[----:B------:R-:W-:-:S04]  /*26e50*/  @P0 LOP3.LUT R22, R22, 0x20, RZ, 0xfc, !PT ;  /* 0x0000002016160812 */ /* 0x000fc800078efcff */
[----:B------:R-:W-:-:S04]  /*26e60*/  LOP3.LUT R22, R22, 0xffffffef, RZ, 0xc0, !PT ;  /* 0xffffffef16167812 */ /* 0x000fc800078ec0ff */
[----:B------:R-:W-:Y:S01]  /*26e70*/  @P1 LOP3.LUT R22, R22, 0x10, RZ, 0xfc, !PT ;  /* 0x0000001016161812 */ /* 0x000fe200078efcff */
[----:B------:R1:W-:Y:S03]  /*26e80*/  STL [R1+0x18], R9 ;  /* 0x0000180901007387 */ /* 0x0003e60000100800 */
[----:B------:R-:W-:-:S04]  /*26e90*/  LOP3.LUT R22, R22, 0xfffffff7, RZ, 0xc0, !PT ;  /* 0xfffffff716167812 */ /* 0x000fc800078ec0ff */
[----:B------:R-:W-:Y:S02]  /*26ea0*/  @P3 LOP3.LUT R22, R22, 0x8, RZ, 0xfc, !PT ;  /* 0x0000000816163812 */ /* 0x000fe400078efcff */
[----:B-1----:R-:W-:Y:S02]  /*26eb0*/  LOP3.LUT R9, R37, 0xc0, RZ, 0xfc, !PT ;  /* 0x000000c025097812 */ /* 0x002fe400078efcff */
[----:B------:R-:W-:Y:S02]  /*26ec0*/  LOP3.LUT R22, R22, 0xfffffffd, RZ, 0xc0, !PT ;  /* 0xfffffffd16167812 */ /* 0x000fe400078ec0ff */
[----:B------:R-:W-:Y:S02]  /*26ed0*/  ISETP.GE.AND P1, PT, R9, UR4, PT ;  /* 0x0000000409007c0c */ /* 0x000fe4000bf26270 */
[----:B------:R-:W-:-:S04]  /*26ee0*/  LOP3.LUT R22, R22, 0xfffffffb, RZ, 0xc0, !PT ;  /* 0xfffffffb16167812 */ /* 0x000fc800078ec0ff */
[----:B------:R-:W-:-:S07]  /*26ef0*/  @P2 LOP3.LUT R22, R22, 0x4, RZ, 0xfc, !PT ;  /* 0x0000000416162812 */ /* 0x000fce00078efcff */
[----:B------:R-:W-:Y:S01]  /*26f00*/  @P1 LOP3.LUT R22, R22, 0x2, RZ, 0xfc, !PT ;  /* 0x0000000216161812 */ /* 0x000fe200078efcff */
[----:B0-----:R-:W-:Y:S06]  /*26f10*/  BRA.DIV UR5, `(.L_x_1942) ;  /* 0x0000005a05747947 */ /* 0x001fec000b800000 */
.L_x_2095:
[----:B------:R-:W-:Y:S01]  /*26f20*/  SHF.R.S32.HI R32, RZ, 0x1f, R18 ;  /* 0x0000001fff207819 */ /* 0x000fe20000011412 */
[----:B------:R-:W-:Y:S01]  /*26f30*/  IMAD.MOV.U32 R26, RZ, RZ, R8 ;  /* 0x000000ffff1a7224 */ /* 0x000fe200078e0008 */
[----:B------:R-:W-:Y:S06]  /*26f40*/  @!P0 BRA `(.L_x_1943) ;  /* 0x0000000000048947 */ /* 0x000fec0003800000 */
[----:B------:R-:W-:Y:S01]  /*26f50*/  BPT.TRAP 0x1 ;  /* 0x000000040000795c */ /* 0x000fe20000300000 */
.L_x_1943:
        /* <DEDUP_REMOVED lines=19> */
[C---:B------:R-:W-:Y:S02]  /*27090*/  LEA R17, P0, R4.reuse, UR4, 0x1 ;  /* 0x0000000404117c11 */ /* 0x040fe4000f8008ff */
[----:B------:R-:W-:Y:S02]  /*270a0*/  SHF.L.U32 R5, R29, 0x1f, RZ ;  /* 0x0000001f1d057819 */ /* 0x000fe400000006ff */
[----:B------:R-:W-:Y:S01]  /*270b0*/  LEA.HI.X R24, R4, UR5, R24, 0x1, P0 ;  /* 0x0000000504187c11 */ /* 0x000fe200080f0c18 */
[----:B------:R-:W-:-:S07]  /*270c0*/  IMAD R4, R25, 0x8, R23 ;  /* 0x0000000819047824 */ /* 0x000fce00078e0217 */
[----:B------:R-:W0:Y:S02]  /*270d0*/  SYNCS.PHASECHK.TRANS64.TRYWAIT P0, [R4+URZ+0x30840], R5 ;  /* 0x03084005040075a7 */ /* 0x000e24000800017f */
[----:B0-----:R-:W-:Y:S05]  /*270e0*/  @!P0 BRA `(.L_x_1945) ;  /* 0x0000005800348947 */ /* 0x001fea0003800000 */
.L_x_2096:
[----:B------:R-:W-:Y:S05]  /*270f0*/  BSYNC B0 ;  /* 0x0000000000007941 */ /* 0x000fea0003800000 */
.L_x_1944:
[----:B------:R-:W0:Y:S01]  /*27100*/  LDL R11, [R1+0xc] ;  /* 0x00000c00010b7983 */ /* 0x000e220000100800 */
[----:B------:R-:W-:Y:S01]  /*27110*/  ULDC.64 UR4, c[0x0][0x300] ;  /* 0x0000c00000047ab9 */ /* 0x000fe20000000a00 */
[----:B------:R-:W-:Y:S01]  /*27120*/  LOP3.LUT P5, RZ, R22, 0x10, RZ, 0xc0, !PT ;  /* 0x0000001016ff7812 */ /* 0x000fe200078ac0ff */
[----:B------:R-:W-:Y:S01]  /*27130*/  IMAD R3, R3, UR4, RZ ;  /* 0x0000000403037c24 */ /* 0x000fe2000f8e02ff */
[----:B------:R-:W1:Y:S01]  /*27140*/  S2R R10, SR_TID.X ;  /* 0x00000000000a7919 */ /* 0x000e620000002100 */
[----:B------:R-:W-:Y:S01]  /*27150*/  IMAD.WIDE.U32 R6, R0, UR4, RZ ;  /* 0x0000000400067c25 */ /* 0x000fe2000f8e00ff */
[C---:B------:R-:W-:Y:S02]  /*27160*/  LOP3.LUT P4, RZ, R22.reuse, 0x8, RZ, 0xc0, !PT ;  /* 0x0000000816ff7812 */ /* 0x040fe4000788c0ff */
[----:B------:R-:W-:Y:S01]  /*27170*/  LOP3.LUT P3, RZ, R22, 0x4, RZ, 0xc0, !PT ;  /* 0x0000000416ff7812 */ /* 0x000fe2000786c0ff */
[----:B------:R-:W-:Y:S01]  /*27180*/  IMAD R3, R0, UR5, R3 ;  /* 0x0000000500037c24 */ /* 0x000fe2000f8e0203 */
[----:B------:R-:W-:Y:S01]  /*27190*/  ULDC.64 UR4, c[0x0][0x310] ;  /* 0x0000c40000047ab9 */ /* 0x000fe20000000a00 */
[----:B------:R-:W-:Y:S01]  /*271a0*/  LOP3.LUT P2, RZ, R22, 0x2, RZ, 0xc0, !PT ;  /* 0x0000000216ff7812 */ /* 0x000fe2000784c0ff */
[----:B------:R-:W-:-:S02]  /*271b0*/  IMAD R9, R9, UR4, RZ ;  /* 0x0000000409097c24 */ /* 0x000fc4000f8e02ff */
[----:B------:R-:W-:Y:S02]  /*271c0*/  IMAD.IADD R7, R7, 0x1, R3 ;  /* 0x0000000107077824 */ /* 0x000fe400078e0203 */
[----:B------:R-:W-:-:S04]  /*271d0*/  IMAD.WIDE.U32 R6, R2, UR4, R6 ;  /* 0x0000000402067c25 */ /* 0x000fc8000f8e0006 */
[----:B------:R-:W-:Y:S01]  /*271e0*/  IMAD R2, R2, UR5, R9 ;  /* 0x0000000502027c24 */ /* 0x000fe2000f8e0209 */
[----:B------:R-:W-:Y:S02]  /*271f0*/  ULDC.64 UR4, c[0x0][0x308] ;  /* 0x0000c20000047ab9 */ /* 0x000fe40000000a00 */
[----:B------:R-:W-:Y:S02]  /*27200*/  IMAD R0, R32, UR4, RZ ;  /* 0x0000000420007c24 */ /* 0x000fe4000f8e02ff */
[----:B------:R-:W-:Y:S02]  /*27210*/  IMAD.IADD R3, R7, 0x1, R2 ;  /* 0x0000000107037824 */ /* 0x000fe400078e0202 */
[----:B------:R-:W-:Y:S02]  /*27220*/  IMAD.MOV.U32 R2, RZ, RZ, R6 ;  /* 0x000000ffff027224 */ /* 0x000fe400078e0006 */
[C---:B------:R-:W-:Y:S02]  /*27230*/  IMAD R0, R18.reuse, UR5, R0 ;  /* 0x0000000512007c24 */ /* 0x040fe4000f8e0200 */
[----:B------:R-:W-:Y:S01]  /*27240*/  IMAD.WIDE.U32 R2, R18, UR4, R2 ;  /* 0x0000000412027c25 */ /* 0x000fe2000f8e0002 */
[----:B------:R-:W-:Y:S01]  /*27250*/  ULDC.64 UR4, c[0x0][0x2e8] ;  /* 0x0000ba0000047ab9 */ /* 0x000fe20000000a00 */
[----:B-1----:R-:W-:-:S02]  /*27260*/  LOP3.LUT R10, R10, 0x7f, RZ, 0xc0, !PT ;  /* 0x0000007f0a0a7812 */ /* 0x002fc400078ec0ff */
[----:B------:R-:W-:Y:S01]  /*27270*/  IMAD.IADD R6, R3, 0x1, R0 ;  /* 0x0000000103067824 */ /* 0x000fe200078e0200 */
[C---:B------:R-:W-:Y:S01]  /*27280*/  LEA R0, P0, R2.reuse, UR4, 0x1 ;  /* 0x0000000402007c11 */ /* 0x040fe2000f8008ff */
[----:B------:R-:W-:Y:S01]  /*27290*/  UMOV UR4, 0xffffffff ;  /* 0xffffffff00047882 */ /* 0x000fe20000000000 */
[----:B------:R-:W-:Y:S01]  /*272a0*/  SHF.R.U32.HI R10, RZ, 0x3, R10 ;  /* 0x00000003ff0a7819 */ /* 0x000fe2000001160a */
[----:B------:R-:W-:Y:S01]  /*272b0*/  IMAD R7, R25, 0x4000, R34 ;  /* 0x0000400019077824 */ /* 0x000fe200078e0222 */
[----:B------:R-:W-:Y:S01]  /*272c0*/  LEA.HI.X R6, R2, UR5, R6, 0x1, P0 ;  /* 0x0000000502067c11 */ /* 0x000fe200080f0c06 */
[----:B0-----:R-:W-:-:S04]  /*272d0*/  IMAD R5, R8, -0x40, R11 ;  /* 0xffffffc008057824 */ /* 0x001fc800078e020b */
        /* <DEDUP_REMOVED lines=37> */
.L_x_2106:
[----:B------:R-:W-:-:S13]  /*27530*/  ISETP.GE.AND P0, PT, R5, 0x31, PT ;  /* 0x000000310500780c */ /* 0x000fda0003f06270 */
[----:B0-----:R-:W-:Y:S01]  /*27540*/  @P0 LEA R2, P1, R37, R0, 0x1 ;  /* 0x0000000025020211 */ /* 0x001fe200078208ff */
[----:B------:R-:W-:-:S04]  /*27550*/  @P0 IMAD R7, R7, 0x2, R23 ;  /* 0x0000000207070824 */ /* 0x000fc800078e0217 */
[----:B--2---:R-:W-:-:S05]  /*27560*/  @P0 IMAD.X R3, RZ, RZ, R8, P1 ;  /* 0x000000ffff030224 */ /* 0x004fca00008e0608 */
        /* <DEDUP_REMOVED lines=9> */
.L_x_1947:
[----:B------:R-:W-:Y:S02]  /*27600*/  PLOP3.LUT P1, PT, P1, P0, PT, 0xa2, 0x0 ;  /* 0x000000000000781c */ /* 0x000fe40000f21472 */
[----:B------:R-:W-:-:S08]  /*27610*/  @P0 R2UR P1, UR4, R4 ;  /* 0x00000000040402ca */ /* 0x000fd00000020000 */
[----:B------:R-:W-:-:S05]  /*27620*/  @P0 PLOP3.LUT P0, PT, P1, PT, PT, 0x80, 0x0 ;  /* 0x000000000000081c */ /* 0x000fca0000f0f070 */
[----:B------:R-:W-:Y:S01]  /*27630*/  @!P1 SYNCS.ARRIVE.TRANS64.RED.A0T1 RZ, [UR4+0x30830], RZ ;  /* 0x030830ffffff99a7 */ /* 0x000fe20008200404 */
[----:B------:R-:W-:Y:S07]  /*27640*/  @!P1 ARRIVES.LDGSTSBAR.64.TRANSCNT [UR4+0x30830] ;  /* 0x03083000ff0099b0 */ /* 0x000fee0008000a84 */
[----:B------:R-:W-:Y:S05]  /*27650*/  @P0 BRA.U.ANY `(.L_x_1947) ;  /* 0xfffffffd00e80947 */ /* 0x000fea000393ffff */
[----:B------:R-:W-:Y:S01]  /*27660*/  NOP ;  /* 0x0000000000007918 */ /* 0x000fe20000000000 */
[----:B------:R-:W2:Y:S02]  /*27670*/  LDL R0, [R1+0x44] ;  /* 0x0000440001007983 */ /* 0x000ea40000100800 */
[----:B--2---:R-:W-:-:S13]  /*27680*/  ISETP.NE.AND P2, PT, R0, 0x3, PT ;  /* 0x000000030000780c */ /* 0x004fda0003f45270 */
[----:B------:R-:W-:Y:S05]  /*27690*/  @!P2 BRA `(.L_x_1948) ;  /* 0x000000000004a947 */ /* 0x000fea0003800000 */
[----:B------:R-:W-:Y:S01]  /*276a0*/  BPT.TRAP 0x1 ;  /* 0x000000040000795c */ /* 0x000fe20000300000 */
.L_x_1948:
[----:B------:R1:W-:Y:S02]  /*276b0*/  SYNCS.ARRIVE.TRANS64.A1T0 RZ, [R4+URZ+0x30830], RZ ;  /* 0x030830ff04ff79a7 */ /* 0x0003e4000810003f */
[----:B------:R-:W-:Y:S05]  /*276c0*/  WARPSYNC.ALL ;  /* 0x0000000000007948 */ /* 0x000fea0003800000 */
[----:B------:R-:W-:Y:S01]  /*276d0*/  ULDC.64 UR4, c[0x0][0xa00] ;  /* 0x0002800000047ab9 */ /* 0x000fe20000000a00 */
[----:B------:R-:W-:Y:S01]  /*276e0*/  VIADD R0, R23, 0x10400 ;  /* 0x0001040017007836 */ /* 0x000fe20000000000 */
[----:B------:R-:W-:Y:S01]  /*276f0*/  BAR.SYNC.DEFER_BLOCKING 0x8, 0x180 ;  /* 0x0206000000007b1d */ /* 0x000fe20000010000 */
[----:B------:R-:W-:-:S03]  /*27700*/  ISETP.NE.U32.AND P0, PT, RZ, UR4, PT ;  /* 0x00000004ff007c0c */ /* 0x000fc6000bf05070 */
[----:B------:R-:W-:Y:S02]  /*27710*/  LOP3.LUT P1, RZ, R0, 0x3ff, RZ, 0xc0, !PT ;  /* 0x000003ff00ff7812 */ /* 0x000fe4000782c0ff */
[----:B------:R-:W-:Y:S01]  /*27720*/  ISETP.NE.AND.EX P0, PT, RZ, UR5, PT, P0 ;  /* 0x00000005ff007c0c */ /* 0x000fe2000bf05300 */
[----:B------:R-:W-:Y:S01]  /*27730*/  ULDC.64 UR4, c[0x0][0x298] ;  /* 0x0000a60000047ab9 */ /* 0x000fe20000000a00 */
[----:B------:R-:W-:Y:S01]  /*27740*/  SHF.R.S32.HI R0, RZ, 0x1f, R19 ;  /* 0x0000001fff007819 */ /* 0x000fe20000011413 */
[----:B------:R-:W-:Y:S01]  /*27750*/  BSSY B6, `(.L_x_1949) ;  /* 0x000001c000067945 */ /* 0x000fe20003800000 */
[----:B0-----:R-:W-:Y:S02]  /*27760*/  SEL R2, R19, RZ, !P0 ;  /* 0x000000ff13027207 */ /* 0x001fe40004000000 */
[----:B------:R-:W-:-:S05]  /*27770*/  SEL R0, R0, RZ, !P0 ;  /* 0x000000ff00007207 */ /* 0x000fca0004000000 */
[----:B------:R0:W-:Y:S04]  /*27780*/  STL [R1+0x38], R0 ;  /* 0x0000380001007387 */ /* 0x0001e80000100800 */
[----:B------:R2:W-:Y:S01]  /*27790*/  STL [R1+0x24], R2 ;  /* 0x0000240201007387 */ /* 0x0005e20000100800 */
[----:B0-----:R-:W-:Y:S01]  /*277a0*/  SHF.R.S32.HI R0, RZ, 0x1f, R35 ;  /* 0x0000001fff007819 */ /* 0x001fe20000011423 */
[----:B--2---:R-:W-:-:S04]  /*277b0*/  IMAD.WIDE.U32 R2, R35, UR4, RZ ;  /* 0x0000000423027c25 */ /* 0x004fc8000f8e00ff */
[----:B------:R-:W-:Y:S01]  /*277c0*/  IMAD R0, R0, UR4, RZ ;  /* 0x0000000400007c24 */ /* 0x000fe2000f8e02ff */
[----:B------:R0:W-:Y:S03]  /*277d0*/  STL.64 [R1+0x28], R2 ;  /* 0x0000280201007387 */ /* 0x0001e60000100a00 */
[----:B------:R-:W-:-:S04]  /*277e0*/  IMAD R0, R35, UR5, R0 ;  /* 0x0000000523007c24 */ /* 0x000fc8000f8e0200 */
[----:B------:R-:W-:Y:S01]  /*277f0*/  IMAD.IADD R35, R3, 0x1, R0 ;  /* 0x0000000103237824 */ /* 0x000fe200078e0200 */
[----:B------:R-:W-:Y:S06]  /*27800*/  @!P1 BRA `(.L_x_1950) ;  /* 0x0000000000409947 */ /* 0x000fec0003800000 */
[----:B0-----:R-:W-:Y:S01]  /*27810*/  MOV R2, 0x0 ;  /* 0x0000000000027802 */ /* 0x001fe20000000f00 */
[----:B------:R-:W-:Y:S01]  /*27820*/  ULDC.64 UR4, c[0x4][0x138] ;  /* 0x01004e0000047ab9 */ /* 0x000fe20000000a00 */
[----:B------:R-:W-:Y:S01]  /*27830*/  ULDC.64 UR6, c[0x4][0x140] ;  /* 0x0100500000067ab9 */ /* 0x000fe20000000a00 */
[----:B------:R-:W-:Y:S01]  /*27840*/  ULDC.64 UR8, c[0x4][0xb0] ;  /* 0x01002c0000087ab9 */ /* 0x000fe20000000a00 */
[----:B-1----:R-:W-:Y:S02]  /*27850*/  IMAD.U32 R4, RZ, RZ, UR4 ;  /* 0x00000004ff047e24 */ /* 0x002fe4000f8e00ff */
[----:B------:R-:W0:Y:S01]  /*27860*/  LDC.64 R2, c[0x4][R2] ;  /* 0x0100000002027b82 */ /* 0x000e220000000a00 */
[----:B------:R-:W-:Y:S02]  /*27870*/  IMAD.U32 R5, RZ, RZ, UR5 ;  /* 0x00000005ff057e24 */ /* 0x000fe4000f8e00ff */
[----:B------:R-:W-:Y:S02]  /*27880*/  IMAD.U32 R6, RZ, RZ, UR6 ;  /* 0x00000006ff067e24 */ /* 0x000fe4000f8e00ff */
[----:B------:R-:W-:-:S02]  /*27890*/  IMAD.U32 R7, RZ, RZ, UR7 ;  /* 0x00000007ff077e24 */ /* 0x000fc4000f8e00ff */
[----:B------:R-:W-:Y:S02]  /*278a0*/  IMAD.U32 R10, RZ, RZ, UR8 ;  /* 0x00000008ff0a7e24 */ /* 0x000fe4000f8e00ff */
[----:B------:R-:W-:Y:S02]  /*278b0*/  IMAD.U32 R11, RZ, RZ, UR9 ;  /* 0x00000009ff0b7e24 */ /* 0x000fe4000f8e00ff */
[----:B------:R-:W-:Y:S02]  /*278c0*/  IMAD.MOV.U32 R8, RZ, RZ, 0x70 ;  /* 0x00000070ff087424 */ /* 0x000fe400078e00ff */
[----:B------:R-:W-:Y:S02]  /*278d0*/  IMAD.MOV.U32 R12, RZ, RZ, 0x1 ;  /* 0x00000001ff0c7424 */ /* 0x000fe400078e00ff */
[----:B------:R-:W-:-:S07]  /*278e0*/  IMAD.MOV.U32 R13, RZ, RZ, RZ ;  /* 0x000000ffff0d7224 */ /* 0x000fce00078e00ff */
[----:B------:R-:W-:-:S07]  /*278f0*/  LEPC R20, `(.L_x_1950) ;  /* 0x000000001014794e */ /* 0x000fce0000000000 */
[----:B0-----:R-:W-:Y:S05]  /*27900*/  CALL.ABS.NOINC R2 ;  /* 0x0000000002007343 */ /* 0x001fea0003c00000 */
.L_x_1950:
[----:B------:R-:W-:Y:S05]  /*27910*/  BSYNC B6 ;  /* 0x0000000000067941 */ /* 0x000fea0003800000 */
.L_x_1949:
[----:B------:R-:W2:Y:S01]  /*27920*/  LDL.LU R20, [R1+0x38] ;  /* 0x0000380001147983 */ /* 0x000ea20000300800 */
[----:B------:R-:W-:Y:S01]  /*27930*/  ULDC.64 UR4, c[0x0][0x2d8] ;  /* 0x0000b60000047ab9 */ /* 0x000fe20000000a00 */
[----:B------:R-:W3:Y:S02]  /*27940*/  LDC R7, c[0x0][0x448] ;  /* 0x00011200ff077b82 */ /* 0x000ee40000000800 */
[----:B------:R-:W4:Y:S04]  /*27950*/  LDL.LU R21, [R1+0x24] ;  /* 0x0000240001157983 */ /* 0x000f280000300800 */
[----:B0-----:R-:W5:Y:S01]  /*27960*/  LDL.LU.64 R2, [R1+0x28] ;  /* 0x0000280001027983 */ /* 0x001f620000300a00 */
[----:B------:R-:W-:Y:S01]  /*27970*/  IMAD R0, R32, UR4, RZ ;  /* 0x0000000420007c24 */ /* 0x000fe2000f8e02ff */
[----:B------:R-:W-:-:S02]  /*27980*/  LOP3.LUT R10, R37, 0x40, RZ, 0xfc, !PT ;  /* 0x00000040250a7812 */ /* 0x000fc400078efcff */
[C---:B------:R-:W-:Y:S01]  /*27990*/  LOP3.LUT R8, R37.reuse, 0x80, RZ, 0xfc, !PT ;  /* 0x0000008025087812 */ /* 0x040fe200078efcff */
[----:B------:R-:W-:Y:S01]  /*279a0*/  IMAD R0, R18, UR5, R0 ;  /* 0x0000000512007c24 */ /* 0x000fe2000f8e0200 */
[----:B------:R-:W-:Y:S02]  /*279b0*/  LOP3.LUT R9, R37, 0xc0, RZ, 0xfc, !PT ;  /* 0x000000c025097812 */ /* 0x000fe400078efcff */
[----:B---3--:R-:W-:-:S13]  /*279c0*/  ISETP.NE.AND P0, PT, R7, 0x1, PT ;  /* 0x000000010700780c */ /* 0x008fda0003f05270 */
[----:B------:R-:W0:Y:S08]  /*279d0*/  @P0 LDC R5, c[0x0][0x44c] ;  /* 0x00011300ff050b82 */ /* 0x000e300000000800 */
[----:B------:R-:W3:Y:S01]  /*279e0*/  @P0 LDC R6, c[0x0][0x450] ;  /* 0x00011400ff060b82 */ /* 0x000ee20000000800 */
[----:B-----5:R-:W-:Y:S02]  /*279f0*/  IMAD.MOV.U32 R3, RZ, RZ, R35 ;  /* 0x000000ffff037224 */ /* 0x020fe400078e0023 */
[----:B------:R-:W-:Y:S01]  /*27a00*/  IMAD.WIDE.U32 R2, R18, UR4, R2 ;  /* 0x0000000412027c25 */ /* 0x000fe2000f8e0002 */
[----:B------:R-:W-:-:S03]  /*27a10*/  ULDC.64 UR4, c[0x0][0x2e0] ;  /* 0x0000b80000047ab9 */ /* 0x000fc60000000a00 */
[----:B------:R-:W-:Y:S02]  /*27a20*/  IMAD.IADD R3, R3, 0x1, R0 ;  /* 0x0000000103037824 */ /* 0x000fe400078e0200 */
[----:B--2---:R-:W-:Y:S02]  /*27a30*/  IMAD R0, R20, UR4, RZ ;  /* 0x0000000414007c24 */ /* 0x004fe4000f8e02ff */
[----:B------:R-:W2:Y:S01]  /*27a40*/  S2R R20, SR_TID.X ;  /* 0x0000000000147919 */ /* 0x000ea20000002100 */
[----:B----4-:R-:W-:-:S04]  /*27a50*/  IMAD.WIDE.U32 R2, R21, UR4, R2 ;  /* 0x0000000415027c25 */ /* 0x010fc8000f8e0002 */
[----:B------:R-:W-:Y:S01]  /*27a60*/  IMAD R0, R21, UR5, R0 ;  /* 0x0000000515007c24 */ /* 0x000fe2000f8e0200 */
[----:B------:R-:W-:-:S03]  /*27a70*/  ULDC.64 UR4, c[0x0][0x2d0] ;  /* 0x0000b40000047ab9 */ /* 0x000fc60000000a00 */
[----:B------:R-:W-:Y:S01]  /*27a80*/  IMAD.IADD R3, R3, 0x1, R0 ;  /* 0x0000000103037824 */ /* 0x000fe200078e0200 */
[----:B--2---:R-:W-:-:S04]  /*27a90*/  LOP3.LUT R20, R20, 0x7f, RZ, 0xc0, !PT ;  /* 0x0000007f14147812 */ /* 0x004fc800078ec0ff */
[----:B------:R-:W-:Y:S02]  /*27aa0*/  SHF.R.U32.HI R21, RZ, 0x3, R20 ;  /* 0x00000003ff157819 */ /* 0x000fe40000011614 */
[----:B------:R-:W2:Y:S02]  /*27ab0*/  S2R R20, SR_TID.X ;  /* 0x0000000000147919 */ /* 0x000ea40000002100 */
[----:B--2---:R-:W-:-:S05]  /*27ac0*/  IMAD.SHL.U32 R20, R20, 0x10, RZ ;  /* 0x0000001014147824 */ /* 0x004fca00078e00ff */
[----:B------:R-:W-:-:S05]  /*27ad0*/  LOP3.LUT R20, R21, 0x70, R20, 0xf8, !PT ;  /* 0x0000007015147812 */ /* 0x000fca00078ef814 */
[----:B------:R-:W-:Y:S02]  /*27ae0*/  IMAD.IADD R0, R20, 0x1, R28 ;  /* 0x0000000114007824 */ /* 0x000fe400078e021c */
[----:B------:R-:W2:Y:S02]  /*27af0*/  S2R R20, SR_TID.X ;  /* 0x0000000000147919 */ /* 0x000ea40000002100 */
[----:B0-----:R-:W-:-:S04]  /*27b00*/  @P0 IMAD.HI.U32 R5, R0, R5, RZ ;  /* 0x0000000500050227 */ /* 0x001fc800078e00ff */
[----:B-1----:R-:W-:Y:S01]  /*27b10*/  IMAD.MOV.U32 R4, RZ, RZ, R0 ;  /* 0x000000ffff047224 */ /* 0x002fe200078e0000 */
[----:B---3--:R-:W-:-:S05]  /*27b20*/  @P0 SHF.R.U32.HI R4, RZ, R6, R5 ;  /* 0x00000006ff040219 */ /* 0x008fca0000011605 */
[----:B------:R-:W-:Y:S02]  /*27b30*/  IMAD.MOV R5, RZ, RZ, -R4 ;  /* 0x000000ffff057224 */ /* 0x000fe400078e0a04 */
[----:B------:R-:W-:-:S04]  /*27b40*/  IMAD.WIDE.U32 R2, R4, UR4, R2 ;  /* 0x0000000404027c25 */ /* 0x000fc8000f8e0002 */
[----:B------:R-:W-:Y:S01]  /*27b50*/  IMAD R0, R7, R5, R0 ;  /* 0x0000000507007224 */ /* 0x000fe200078e0200 */
[----:B------:R-:W-:-:S05]  /*27b60*/  SHF.R.S32.HI R5, RZ, 0x1f, R4 ;  /* 0x0000001fff057819 */ /* 0x000fca0000011404 */
[----:B------:R-:W-:-:S04]  /*27b70*/  IMAD R5, R5, UR4, RZ ;  /* 0x0000000405057c24 */ /* 0x000fc8000f8e02ff */
[----:B------:R-:W-:Y:S01]  /*27b80*/  IMAD R5, R4, UR5, R5 ;  /* 0x0000000504057c24 */ /* 0x000fe2000f8e0205 */
[----:B------:R-:W-:Y:S01]  /*27b90*/  SHF.R.S32.HI R4, RZ, 0x1f, R0 ;  /* 0x0000001fff047819 */ /* 0x000fe20000011400 */
[----:B------:R-:W-:Y:S02]  /*27ba0*/  ULDC.64 UR4, c[0x0][0x2c8] ;  /* 0x0000b20000047ab9 */ /* 0x000fe40000000a00 */
[----:B------:R-:W-:Y:S01]  /*27bb0*/  IMAD.IADD R3, R3, 0x1, R5 ;  /* 0x0000000103037824 */ /* 0x000fe200078e0205 */
[----:B--2---:R-:W-:Y:S01]  /*27bc0*/  LOP3.LUT R20, R20, 0x7f, RZ, 0xc0, !PT ;  /* 0x0000007f14147812 */ /* 0x004fe200078ec0ff */
[----:B------:R-:W-:Y:S02]  /*27bd0*/  IMAD R4, R4, UR4, RZ ;  /* 0x0000000404047c24 */ /* 0x000fe4000f8e02ff */
[----:B------:R-:W-:-:S04]  /*27be0*/  IMAD.WIDE.U32 R2, R0, UR4, R2 ;  /* 0x0000000400027c25 */ /* 0x000fc8000f8e0002 */
[----:B------:R-:W-:Y:S01]  /*27bf0*/  IMAD R0, R0, UR5, R4 ;  /* 0x0000000500007c24 */ /* 0x000fe2000f8e0204 */
[----:B------:R-:W-:Y:S02]  /*27c00*/  ULDC.64 UR4, c[0x0][0x280] ;  /* 0x0000a00000047ab9 */ /* 0x000fe40000000a00 */
[C---:B------:R-:W-:Y:S01]  /*27c10*/  LEA R4, P0, R2.reuse, UR4, 0x1 ;  /* 0x0000000402047c11 */ /* 0x040fe2000f8008ff */
[----:B------:R-:W-:Y:S01]  /*27c20*/  IMAD.IADD R0, R3, 0x1, R0 ;  /* 0x0000000103007824 */ /* 0x000fe200078e0200 */
[----:B------:R-:W-:Y:S02]  /*27c30*/  ULDC UR4, c[0x0][0x2b8] ;  /* 0x0000ae0000047ab9 */ /* 0x000fe40000000800 */
[----:B------:R-:W-:Y:S02]  /*27c40*/  ISETP.GE.AND P4, PT, R37, UR4, PT ;  /* 0x0000000425007c0c */ /* 0x000fe4000bf86270 */
[----:B------:R-:W-:Y:S01]  /*27c50*/  LEA.HI.X R0, R2, UR5, R0, 0x1, P0 ;  /* 0x0000000502007c11 */ /* 0x000fe200080f0c00 */
[----:B------:R-:W-:Y:S01]  /*27c60*/  UMOV UR5, 0xffffffff ;  /* 0xffffffff00057882 */ /* 0x000fe20000000000 */
[----:B------:R-:W-:-:S02]  /*27c70*/  ISETP.GE.AND P3, PT, R10, UR4, PT ;  /* 0x000000040a007c0c */ /* 0x000fc4000bf66270 */
[----:B------:R-:W-:Y:S02]  /*27c80*/  ISETP.GE.AND P2, PT, R8, UR4, PT ;  /* 0x0000000408007c0c */ /* 0x000fe4000bf46270 */
[----:B------:R-:W-:Y:S02]  /*27c90*/  ISETP.GE.AND P1, PT, R9, UR4, PT ;  /* 0x0000000409007c0c */ /* 0x000fe4000bf26270 */
[----:B------:R-:W-:Y:S01]  /*27ca0*/  SHF.R.U32.HI R8, RZ, 0x3, R20 ;  /* 0x00000003ff087819 */ /* 0x000fe20000011614 */
[----:B------:R-:W-:Y:S10]  /*27cb0*/  BRA.DIV UR5, `(.L_x_1951) ;  /* 0x0000005205b07947 */ /* 0x000ff4000b800000 */
[----:B------:R-:W0:Y:S01]  /*27cc0*/  SHFL.IDX PT, R3, R4, RZ, 0x181f ;  /* 0x00181fff04037589 */ /* 0x000e2200000e0000 */
[----:B------:R-:W-:Y:S02]  /*27cd0*/  IMAD R5, R31, R7, RZ ;  /* 0x000000071f057224 */ /* 0x000fe400078e02ff */
[----:B------:R-:W-:Y:S01]  /*27ce0*/  IMAD.IADD R28, R8, 0x1, R28 ;  /* 0x00000001081c7824 */ /* 0x000fe200078e021c */
[----:B------:R-:W1:Y:S03]  /*27cf0*/  SHFL.IDX PT, R2, R0, RZ, 0x181f ;  /* 0x00181fff00027589 */ /* 0x000e6600000e0000 */
[C---:B------:R-:W-:Y:S01]  /*27d00*/  VIADD R6, R28.reuse, 0x10 ;  /* 0x000000101c067836 */ /* 0x040fe20000000000 */
[----:B------:R-:W-:Y:S01]  /*27d10*/  ISETP.GE.AND P0, PT, R28, R5, PT ;  /* 0x000000051c00720c */ /* 0x000fe20003f06270 */
[----:B------:R-:W-:-:S12]  /*27d20*/  SHFL.IDX PT, R14, R4, 0x7, 0x181f ;  /* 0x00f81f00040e7f89 */ /* 0x000fd800000e0000 */
[----:B0-----:R-:W-:-:S05]  /*27d30*/  @!P0 LEA R3, P5, R37, R3, 0x1 ;  /* 0x0000000325038211 */ /* 0x001fca00078a08ff */
[----:B-1----:R-:W-:-:S05]  /*27d40*/  @!P0 IMAD.X R2, RZ, RZ, R2, P5 ;  /* 0x000000ffff028224 */ /* 0x002fca00028e0602 */
[----:B------:R-:W-:-:S04]  /*27d50*/  @!P0 LOP3.LUT R3, R3, R2, RZ, 0x3c, !PT ;  /* 0x0000000203038212 */ /* 0x000fc800078e3cff */
[----:B------:R-:W-:-:S04]  /*27d60*/  @!P0 LOP3.LUT R2, R3, R2, RZ, 0x3c, !PT ;  /* 0x0000000203028212 */ /* 0x000fc800078e3cff */
[----:B------:R-:W-:-:S05]  /*27d70*/  @!P0 LOP3.LUT R3, R3, R2, RZ, 0x3c, !PT ;  /* 0x0000000203038212 */ /* 0x000fca00078e3cff */
[----:B------:R-:W-:Y:S04]  /*27d80*/  @!P0 LDGSTS.E.BYPASS.LTC128B.128 [R36+0x10400], desc[UR60][R2.64], !P4 ;  /* 0x1040000002248fae */ /* 0x000fe8000e101d7c */
[----:B------:R-:W-:Y:S04]  /*27d90*/  @!P0 LDGSTS.E.BYPASS.LTC128B.128 [R36+0x14400], desc[UR60][R2.64+0x80], !P3 ;  /* 0x1440008002248fae */ /* 0x000fe8000d901d7c */
[----:B------:R-:W-:Y:S04]  /*27da0*/  @!P0 LDGSTS.E.BYPASS.LTC128B.128 [R36+0x18400], desc[UR60][R2.64+0x100], !P2 ;  /* 0x1840010002248fae */ /* 0x000fe8000d101d7c */
[----:B------:R0:W-:Y:S01]  /*27db0*/  @!P0 LDGSTS.E.BYPASS.LTC128B.128 [R36+0x1c400], desc[UR60][R2.64+0x180], !P1 ;  /* 0x1c40018002248fae */ /* 0x0001e2000c901d7c */
[----:B------:R-:W-:Y:S01]  /*27dc0*/  ISETP.GE.AND P0, PT, R6, R5, PT ;  /* 0x000000050600720c */ /* 0x000fe20003f06270 */
[----:B------:R-:W-:-:S02]  /*27dd0*/  VIADD R6, R28, 0x20 ;  /* 0x000000201c067836 */ /* 0x000fc40000000000 */
[----:B0-----:R-:W0:Y:S04]  /*27de0*/  SHFL.IDX PT, R3, R4, 0x1, 0x181f ;  /* 0x00381f0004037f89 */ /* 0x001e2800000e0000 */
[----:B------:R-:W1:Y:S06]  /*27df0*/  SHFL.IDX PT, R2, R0, 0x1, 0x181f ;  /* 0x00381f0000027f89 */ /* 0x000e6c00000e0000 */
        /* <DEDUP_REMOVED lines=61> */
[----:B------:R-:W-:-:S03]  /*281d0*/  ISETP.GE.AND P0, PT, R6, R5, PT ;  /* 0x000000050600720c */ /* 0x000fc60003f06270 */
[----:B------:R-:W-:Y:S04]  /*281e0*/  SHFL.IDX PT, R6, R0, 0x7, 0x181f ;  /* 0x00f81f0000067f89 */ /* 0x000fe800000e0000 */
[----:B0-----:R-:W0:Y:S04]  /*281f0*/  SHFL.IDX PT, R3, R4, 0x6, 0x181f ;  /* 0x00d81f0004037f89 */ /* 0x001e2800000e0000 */
[----:B------:R-:W1:Y:S02]  /*28200*/  SHFL.IDX PT, R2, R0, 0x6, 0x181f ;  /* 0x00d81f0000027f89 */ /* 0x000e6400000e0000 */
[----:B0-----:R-:W-:-:S05]  /*28210*/  @!P0 LEA R3, P5, R37, R3, 0x1 ;  /* 0x0000000325038211 */ /* 0x001fca00078a08ff */
[----:B-1----:R-:W-:-:S05]  /*28220*/  @!P0 IMAD.X R2, RZ, RZ, R2, P5 ;  /* 0x000000ffff028224 */ /* 0x002fca00028e0602 */
[----:B------:R-:W-:-:S04]  /*28230*/  @!P0 LOP3.LUT R3, R3, R2, RZ, 0x3c, !PT ;  /* 0x0000000203038212 */ /* 0x000fc800078e3cff */
[----:B------:R-:W-:-:S04]  /*28240*/  @!P0 LOP3.LUT R2, R3, R2, RZ, 0x3c, !PT ;  /* 0x0000000203028212 */ /* 0x000fc800078e3cff */
[----:B------:R-:W-:-:S05]  /*28250*/  @!P0 LOP3.LUT R3, R3, R2, RZ, 0x3c, !PT ;  /* 0x0000000203038212 */ /* 0x000fca00078e3cff */
[----:B------:R0:W-:Y:S04]  /*28260*/  @!P0 LDGSTS.E.BYPASS.LTC128B.128 [R36+0x13400], desc[UR60][R2.64], !P4 ;  /* 0x1340000002248fae */ /* 0x0001e8000e101d7c */
[----:B------:R0:W-:Y:S04]  /*28270*/  @!P0 LDGSTS.E.BYPASS.LTC128B.128 [R36+0x17400], desc[UR60][R2.64+0x80], !P3 ;  /* 0x1740008002248fae */ /* 0x0001e8000d901d7c */
[----:B------:R0:W-:Y:S04]  /*28280*/  @!P0 LDGSTS.E.BYPASS.LTC128B.128 [R36+0x1b400], desc[UR60][R2.64+0x100], !P2 ;  /* 0x1b40010002248fae */ /* 0x0001e8000d101d7c */
[----:B------:R0:W-:Y:S02]  /*28290*/  @!P0 LDGSTS.E.BYPASS.LTC128B.128 [R36+0x1f400], desc[UR60][R2.64+0x180], !P1 ;  /* 0x1f40018002248fae */ /* 0x0001e4000c901d7c */
.L_x_2123:
[----:B------:R-:W-:Y:S01]  /*282a0*/  VIADD R28, R28, 0x70 ;  /* 0x000000701c1c7836 */ /* 0x000fe20000000000 */
[----:B------:R-:W-:Y:S04]  /*282b0*/  BSSY B0, `(.L_x_1952) ;  /* 0x000000c000007945 */ /* 0x000fe80003800000 */
[----:B------:R-:W-:-:S13]  /*282c0*/  ISETP.GE.AND P0, PT, R28, R5, PT ;  /* 0x000000051c00720c */ /* 0x000fda0003f06270 */
[----:B------:R-:W-:Y:S05]  /*282d0*/  @P0 BRA `(.L_x_1953) ;  /* 0x0000000000240947 */ /* 0x000fea0003800000 */
[----:B0-----:R-:W-:-:S05]  /*282e0*/  LEA R2, P0, R37, R14, 0x1 ;  /* 0x0000000e25027211 */ /* 0x001fca00078008ff */
        /* <DEDUP_REMOVED lines=8> */
.L_x_1953:
[----:B------:R-:W-:Y:S05]  /*28370*/  BSYNC B0 ;  /* 0x0000000000007941 */ /* 0x000fea0003800000 */
.L_x_1952:
[----:B------:R-:W-:Y:S01]  /*28380*/  NOP ;  /* 0x0000000000007918 */ /* 0x000fe20000000000 */
[----:B------:R-:W-:-:S13]  /*28390*/  PLOP3.LUT P0, PT, PT, PT, PT, 0x80, 0x0 ;  /* 0x000000000000781c */ /* 0x000fda0003f0f070 */
.L_x_1954:
[----:B------:R-:W-:Y:S02]  /*283a0*/  PLOP3.LUT P1, PT, P1, P0, PT, 0xa2, 0x0 ;  /* 0x000000000000781c */ /* 0x000fe40000f21472 */
[----:B------:R-:W-:-:S08]  /*283b0*/  @P0 R2UR P1, UR4, R23 ;  /* 0x00000000170402ca */ /* 0x000fd00000020000 */
[----:B------:R-:W-:-:S05]  /*283c0*/  @P0 PLOP3.LUT P0, PT, P1, PT, PT, 0x80, 0x0 ;  /* 0x000000000000081c */ /* 0x000fca0000f0f070 */
[----:B------:R-:W-:Y:S01]  /*283d0*/  @!P1 SYNCS.ARRIVE.TRANS64.RED.A0T1 RZ, [UR4+0x30800], RZ ;  /* 0x030800ffffff99a7 */ /* 0x000fe20008200404 */
[----:B------:R-:W-:Y:S07]  /*283e0*/  @!P1 ARRIVES.LDGSTSBAR.64.TRANSCNT [UR4+0x30800] ;  /* 0x03080000ff0099b0 */ /* 0x000fee0008000a84 */
[----:B------:R-:W-:Y:S05]  /*283f0*/  @P0 BRA.U.ANY `(.L_x_1954) ;  /* 0xfffffffd00e80947 */ /* 0x000fea000393ffff */
[----:B01----:R-:W2:Y:S04]  /*28400*/  LDL.LU R3, [R1+0x34] ;  /* 0x0000340001037983 */ /* 0x003ea80000300800 */
[----:B------:R-:W3:Y:S01]  /*28410*/  LDL.LU R2, [R1+0x30] ;  /* 0x0000300001027983 */ /* 0x000ee20000300800 */
[----:B--2---:R-:W-:Y:S02]  /*28420*/  VIADD R3, R3, 0x1 ;  /* 0x0000000103037836 */ /* 0x004fe40000000000 */
[----:B---3--:R-:W-:-:S03]  /*28430*/  VIADD R4, R2, 0xfffffffe ;  /* 0xfffffffe02047836 */ /* 0x008fc60000000000 */
[----:B------:R0:W-:Y:S01]  /*28440*/  STL [R1+0x34], R3 ;  /* 0x0000340301007387 */ /* 0x0001e20000100800 */
        /* <DEDUP_REMOVED lines=9> */
.L_x_2124:
[----:B------:R-:W-:Y:S05]  /*284e0*/  BSYNC B0 ;  /* 0x0000000000007941 */ /* 0x000fea0003800000 */
.L_x_1955:
[----:B------:R-:W2:Y:S01]  /*284f0*/  LDL R2, [R1+0x14] ;  /* 0x0000140001027983 */ /* 0x000ea20000100800 */
[----:B------:R-:W-:Y:S01]  /*28500*/  BSSY B0, `(.L_x_1957) ;  /* 0x0000105000007945 */ /* 0x000fe20003800000 */
[----:B--2---:R-:W-:-:S13]  /*28510*/  ISETP.GE.AND P0, PT, R4, R2, PT ;  /* 0x000000020400720c */ /* 0x004fda0003f06270 */
[----:B------:R-:W-:Y:S05]  /*28520*/  @!P0 BRA `(.L_x_1958) ;  /* 0x0000001000088947 */ /* 0x000fea0003800000 */
[C---:B------:R-:W-:Y:S01]  /*28530*/  LOP3.LUT R5, R37.reuse, 0x40, RZ, 0xfc, !PT ;  /* 0x0000004025057812 */ /* 0x040fe200078efcff */
[----:B------:R-:W-:Y:S01]  /*28540*/  ULDC UR4, c[0x0][0x2f4] ;  /* 0x0000bd0000047ab9 */ /* 0x000fe20000000800 */
[C---:B------:R-:W-:Y:S01]  /*28550*/  LOP3.LUT R3, R37.reuse, 0x80, RZ, 0xfc, !PT ;  /* 0x0000008025037812 */ /* 0x040fe200078efcff */
[----:B------:R-:W-:Y:S01]  /*28560*/  IMAD.MOV.U32 R6, RZ, RZ, R25 ;  /* 0x000000ffff067224 */ /* 0x000fe200078e0019 */
[C---:B------:R-:W-:Y:S01]  /*28570*/  LOP3.LUT R2, R37.reuse, 0xc0, RZ, 0xfc, !PT ;  /* 0x000000c025027812 */ /* 0x040fe200078efcff */
[----:B------:R-:W-:Y:S01]  /*28580*/  IMAD.MOV.U32 R10, RZ, RZ, R29 ;  /* 0x000000ffff0a7224 */ /* 0x000fe200078e001d */
[----:B------:R-:W-:Y:S01]  /*28590*/  ISETP.GE.AND P4, PT, R37, UR4, PT ;  /* 0x0000000425007c0c */ /* 0x000fe2000bf86270 */
[----:B------:R-:W-:Y:S01]  /*285a0*/  IMAD.MOV.U32 R31, RZ, RZ, R26 ;  /* 0x000000ffff1f7224 */ /* 0x000fe200078e001a */
[----:B------:R-:W-:Y:S02]  /*285b0*/  ISETP.GE.AND P3, PT, R5, UR4, PT ;  /* 0x0000000405007c0c */ /* 0x000fe4000bf66270 */
[----:B------:R-:W-:-:S02]  /*285c0*/  ISETP.GE.AND P2, PT, R3, UR4, PT ;  /* 0x0000000403007c0c */ /* 0x000fc4000bf46270 */
[----:B------:R-:W-:-:S13]  /*285d0*/  ISETP.GE.AND P1, PT, R2, UR4, PT ;  /* 0x0000000402007c0c */ /* 0x000fda000bf26270 */
.L_x_1971:
[----:B------:R-:W2:Y:S01]  /*285e0*/  LDL R3, [R1+0x10] ;  /* 0x0000100001037983 */ /* 0x000ea20000100800 */
[----:B------:R-:W1:Y:S03]  /*285f0*/  LDC R5, c[0x0][0x430] ;  /* 0x00010c00ff057b82 */ /* 0x000e660000000800 */
[----:B------:R-:W3:Y:S04]  /*28600*/  LDL R12, [R1+0x18] ;  /* 0x00001800010c7983 */ /* 0x000ee80000100800 */
[----:B------:R-:W4:Y:S01]  /*28610*/  LDL R11, [R1+0x44] ;  /* 0x00004400010b7983 */ /* 0x000f220000100800 */
[----:B0-----:R-:W0:Y:S01]  /*28620*/  S2R R0, SR_TID.X ;  /* 0x0000000000007919 */ /* 0x001e220000002100 */
[----:B------:R-:W0:Y:S01]  /*28630*/  S2R R8, SR_TID.X ;  /* 0x0000000000087919 */ /* 0x000e220000002100 */
[----:B-1----:R-:W-:-:S13]  /*28640*/  ISETP.NE.AND P0, PT, R5, 0x1, PT ;  /* 0x000000010500780c */ /* 0x002fda0003f05270 */
[----:B------:R-:W1:Y:S01]  /*28650*/  @P0 LDC R2, c[0x0][0x434] ;  /* 0x00010d00ff020b82 */ /* 0x000e620000000800 */
[----:B0-----:R-:W-:Y:S01]  /*28660*/  LOP3.LUT R0, R0, 0x7f, RZ, 0xc0, !PT ;  /* 0x0000007f00007812 */ /* 0x001fe200078ec0ff */
[----:B------:R-:W-:-:S03]  /*28670*/  IMAD.SHL.U32 R8, R8, 0x10, RZ ;  /* 0x0000001008087824 */ /* 0x000fc600078e00ff */
[----:B------:R-:W-:-:S04]  /*28680*/  SHF.R.U32.HI R0, RZ, 0x3, R0 ;  /* 0x00000003ff007819 */ /* 0x000fc80000011600 */
[----:B------:R-:W-:Y:S02]  /*28690*/  LOP3.LUT R8, R0, 0x70, R8, 0xf8, !PT ;  /* 0x0000007000087812 */ /* 0x000fe400078ef808 */
[----:B------:R-:W0:Y:S02]  /*286a0*/  @P0 LDC R0, c[0x0][0x438] ;  /* 0x00010e00ff000b82 */ /* 0x000e240000000800 */
[----:B------:R-:W-:Y:S01]  /*286b0*/  ISETP.GT.U32.AND P5, PT, R8, 0x3f, PT ;  /* 0x0000003f0800780c */ /* 0x000fe20003fa4070 */
[----:B------:R-:W-:Y:S01]  /*286c0*/  VIADD R25, R6, 0x1 ;  /* 0x0000000106197836 */ /* 0x000fe20000000000 */
[----:B------:R-:W-:Y:S05]  /*286d0*/  YIELD ;  /* 0x0000000000007946 */ /* 0x000fea0003800000 */
[----:B------:R-:W-:-:S02]  /*286e0*/  IMAD.MOV.U32 R26, RZ, RZ, R4 ;  /* 0x000000ffff1a7224 */ /* 0x000fc400078e0004 */
[----:B--2---:R-:W-:-:S04]  /*286f0*/  IMAD R3, R4, 0x40, R3 ;  /* 0x0000004004037824 */ /* 0x004fc800078e0203 */
[----:B------:R-:W-:Y:S02]  /*28700*/  IMAD.IADD R3, R8, 0x1, R3 ;  /* 0x0000000108037824 */ /* 0x000fe400078e0203 */
[----:B------:R-:W3:Y:S02]  /*28710*/  @!P5 LDC.64 R8, c[0x0][0x428] ;  /* 0x00010a00ff08db82 */ /* 0x000ee40000000a00 */
[----:B-1----:R-:W-:-:S04]  /*28720*/  @P0 IMAD.HI.U32 R7, R3, R2, RZ ;  /* 0x0000000203070227 */ /* 0x002fc800078e00ff */
[----:B------:R-:W-:Y:S01]  /*28730*/  IMAD.MOV.U32 R2, RZ, RZ, R3 ;  /* 0x000000ffff027224 */ /* 0x000fe200078e0003 */
[----:B0-----:R-:W-:-:S05]  /*28740*/  @P0 SHF.R.U32.HI R2, RZ, R0, R7 ;  /* 0x00000000ff020219 */ /* 0x001fca0000011607 */
[----:B------:R-:W-:-:S04]  /*28750*/  IMAD.MOV R0, RZ, RZ, -R2 ;  /* 0x000000ffff007224 */ /* 0x000fc800078e0a02 */
[----:B------:R-:W-:Y:S01]  /*28760*/  IMAD R5, R5, R0, R3 ;  /* 0x0000000005057224 */ /* 0x000fe200078e0203 */
[--C-:B------:R-:W-:Y:S01]  /*28770*/  @!P5 SHF.R.S32.HI R3, RZ, 0x1f, R2.reuse ;  /* 0x0000001fff03d819 */ /* 0x100fe20000011402 */
[-C--:B---3--:R-:W-:Y:S02]  /*28780*/  @!P5 IMAD R0, R12, R8.reuse, RZ ;  /* 0x000000080c00d224 */ /* 0x088fe400078e02ff */
[----:B------:R-:W-:-:S04]  /*28790*/  @!P5 IMAD.WIDE.U32 R2, R33, R8, R2 ;  /* 0x000000082102d225 */ /* 0x000fc800078e0002 */
[----:B------:R-:W-:Y:S02]  /*287a0*/  @!P5 IMAD R0, R33, R9, R0 ;  /* 0x000000092100d224 */ /* 0x000fe400078e0200 */
[----:B------:R-:W0:Y:S02]  /*287b0*/  @!P5 LDC.64 R8, c[0x0][0x418] ;  /* 0x00010600ff08db82 */ /* 0x000e240000000a00 */
[----:B------:R-:W-:Y:S01]  /*287c0*/  @!P5 IMAD.IADD R0, R0, 0x1, R3 ;  /* 0x000000010000d824 */ /* 0x000fe200078e0203 */
[----:B0-----:R-:W-:-:S04]  /*287d0*/  @!P5 LEA R8, P0, R2, R8, 0x2 ;  /* 0x000000080208d211 */ /* 0x001fc800078010ff */
[----:B------:R-:W-:Y:S01]  /*287e0*/  @!P5 LEA.HI.X R9, R2, R9, R0, 0x2, P0 ;  /* 0x000000090209d211 */ /* 0x000fe200000f1400 */
[----:B------:R-:W-:-:S06]  /*287f0*/  IMAD.MOV.U32 R0, RZ, RZ, RZ ;  /* 0x000000ffff007224 */ /* 0x000fcc00078e00ff */
[----:B------:R0:W5:Y:S01]  /*28800*/  @!P5 LDG.E R0, desc[UR60][R8.64] ;  /* 0x0000003c0800d981 */ /* 0x000162000c1e1900 */
[----:B----4-:R-:W-:Y:S02]  /*28810*/  ISETP.NE.AND P5, PT, R11, 0x3, PT ;  /* 0x000000030b00780c */ /* 0x010fe40003fa5270 */
[----:B------:R-:W-:-:S04]  /*28820*/  ISETP.NE.AND P0, PT, R25, 0x2, PT ;  /* 0x000000021900780c */ /* 0x000fc80003f05270 */
[----:B------:R-:W-:Y:S02]  /*28830*/  SEL R29, RZ, 0x1, P0 ;  /* 0x00000001ff1d7807 */ /* 0x000fe40000000000 */
[----:B------:R-:W-:Y:S02]  /*28840*/  SEL R25, R25, RZ, P0 ;  /* 0x000000ff19197207 */ /* 0x000fe40000000000 */
[----:B------:R-:W-:-:S03]  /*28850*/  LOP3.LUT R29, R10, R29, RZ, 0x3c, !PT ;  /* 0x0000001d0a1d7212 */ /* 0x000fc600078e3cff */
[----:B0-----:R-:W-:Y:S05]  /*28860*/  @!P5 BRA `(.L_x_1959) ;  /* 0x000000000004d947 */ /* 0x001fea0003800000 */
[----:B------:R-:W-:Y:S01]  /*28870*/  BPT.TRAP 0x1 ;  /* 0x000000040000795c */ /* 0x000fe20000300000 */
.L_x_1959:
[----:B------:R-:W-:Y:S01]  /*28880*/  IMAD R7, R25, 0x8, R23 ;  /* 0x0000000819077824 */ /* 0x000fe200078e0217 */
[----:B------:R-:W-:Y:S01]  /*28890*/  SHF.L.U32 R2, R29, 0x1f, RZ ;  /* 0x0000001f1d027819 */ /* 0x000fe200000006ff */
[----:B------:R-:W-:Y:S03]  /*288a0*/  BSSY B1, `(.L_x_1960) ;  /* 0x0000003000017945 */ /* 0x000fe60003800000 */
[----:B------:R-:W0:Y:S02]  /*288b0*/  SYNCS.PHASECHK.TRANS64.TRYWAIT P0, [R7+URZ+0x30840], R2 ;  /* 0x03084002070075a7 */ /* 0x000e24000800017f */
[----:B0-----:R-:W-:Y:S05]  /*288c0*/  @!P0 BRA `(.L_x_1961) ;  /* 0x0000005000b48947 */ /* 0x001fea0003800000 */
.L_x_2125:
[----:B------:R-:W-:Y:S05]  /*288d0*/  BSYNC B1 ;  /* 0x0000000000017941 */ /* 0x000fea0003800000 */
.L_x_1960:
        /* <DEDUP_REMOVED lines=61> */
.L_x_2135:
        /* <DEDUP_REMOVED lines=17> */
.L_x_1963:
[----:B------:R-:W-:Y:S02]  /*28dc0*/  PLOP3.LUT P5, PT, P5, P0, PT, 0xa2, 0x0 ;  /* 0x000000000000781c */ /* 0x000fe40002fa1472 */
[----:B------:R-:W-:-:S08]  /*28dd0*/  @P0 R2UR P5, UR4, R7 ;  /* 0x00000000070402ca */ /* 0x000fd000000a0000 */
[----:B------:R-:W-:-:S05]  /*28de0*/  @P0 PLOP3.LUT P0, PT, P5, PT, PT, 0x80, 0x0 ;  /* 0x000000000000081c */ /* 0x000fca0002f0f070 */
[----:B------:R-:W-:Y:S01]  /*28df0*/  @!P5 SYNCS.ARRIVE.TRANS64.RED.A0T1 RZ, [UR4+0x30830], RZ ;  /* 0x030830ffffffd9a7 */ /* 0x000fe20008200404 */
[----:B------:R-:W-:Y:S07]  /*28e00*/  @!P5 ARRIVES.LDGSTSBAR.64.TRANSCNT [UR4+0x30830] ;  /* 0x03083000ff00d9b0 */ /* 0x000fee0008000a84 */
[----:B------:R-:W-:Y:S05]  /*28e10*/  @P0 BRA.U.ANY `(.L_x_1963) ;  /* 0xfffffffd00e80947 */ /* 0x000fea000393ffff */
[----:B------:R-:W-:Y:S01]  /*28e20*/  NOP ;  /* 0x0000000000007918 */ /* 0x000fe20000000000 */
[----:B-1----:R-:W2:Y:S02]  /*28e30*/  LDL R2, [R1+0x44] ;  /* 0x0000440001027983 */ /* 0x002ea40000100800 */
[----:B--2---:R-:W-:-:S13]  /*28e40*/  ISETP.NE.AND P6, PT, R2, 0x3, PT ;  /* 0x000000030200780c */ /* 0x004fda0003fc5270 */
[----:B------:R-:W-:Y:S05]  /*28e50*/  @!P6 BRA `(.L_x_1964) ;  /* 0x000000000004e947 */ /* 0x000fea0003800000 */
[----:B------:R-:W-:Y:S01]  /*28e60*/  BPT.TRAP 0x1 ;  /* 0x000000040000795c */ /* 0x000fe20000300000 */
.L_x_1964:
[----:B------:R1:W-:Y:S01]  /*28e70*/  SYNCS.ARRIVE.TRANS64.A1T0 RZ, [R7+URZ+0x30830], RZ ;  /* 0x030830ff07ff79a7 */ /* 0x0003e2000810003f */
[----:B------:R-:W-:Y:S05]  /*28e80*/  @!P6 BRA `(.L_x_1965) ;  /* 0x000000000004e947 */ /* 0x000fea0003800000 */
[----:B------:R-:W-:Y:S01]  /*28e90*/  BPT.TRAP 0x1 ;  /* 0x000000040000795c */ /* 0x000fe20000300000 */
.L_x_1965:
[----:B------:R-:W-:Y:S01]  /*28ea0*/  SHF.L.U32 R2, R10, 0x1f, RZ ;  /* 0x0000001f0a027819 */ /* 0x000fe200000006ff */
[----:B-1----:R-:W-:Y:S01]  /*28eb0*/  IMAD R7, R6, 0x8, R23 ;  /* 0x0000000806077824 */ /* 0x002fe200078e0217 */
[----:B------:R-:W-:Y:S03]  /*28ec0*/  BSSY B1, `(.L_x_1966) ;  /* 0x0000003000017945 */ /* 0x000fe60003800000 */
[----:B------:R-:W1:Y:S02]  /*28ed0*/  SYNCS.PHASECHK.TRANS64.TRYWAIT P0, [R7+URZ+0x30860], R2 ;  /* 0x03086002070075a7 */ /* 0x000e64000800017f */
[----:B-1----:R-:W-:Y:S05]  /*28ee0*/  @!P0 BRA `(.L_x_1967) ;  /* 0x0000005000b48947 */ /* 0x002fea0003800000 */
.L_x_2136:
[----:B------:R-:W-:Y:S05]  /*28ef0*/  BSYNC B1 ;  /* 0x0000000000017941 */ /* 0x000fea0003800000 */
.L_x_1966:
        /* <DEDUP_REMOVED lines=49> */
.L_x_2146:
[----:B-1----:R-:W-:Y:S01]  /*29210*/  IADD3 R2, P0, R2, R4, RZ ;  /* 0x0000000402027210 */ /* 0x002fe20007f1e0ff */
        /* <DEDUP_REMOVED lines=32> */
.L_x_1969:
        /* <DEDUP_REMOVED lines=11> */
.L_x_1970:
[----:B------:R-:W2:Y:S01]  /*294d0*/  LDL R0, [R1+0x14] ;  /* 0x0000140001007983 */ /* 0x000ea20000100800 */
[----:B------:R1:W-:Y:S01]  /*294e0*/  SYNCS.ARRIVE.TRANS64.A1T0 RZ, [R7+URZ+0x30850], RZ ;  /* 0x030850ff07ff79a7 */ /* 0x0003e2000810003f */
[C---:B------:R-:W-:Y:S02]  /*294f0*/  VIADD R4, R26.reuse, 0xffffffff ;  /* 0xffffffff1a047836 */ /* 0x040fe40000000000 */
[----:B------:R-:W-:Y:S02]  /*29500*/  IMAD.MOV.U32 R6, RZ, RZ, R25 ;  /* 0x000000ffff067224 */ /* 0x000fe400078e0019 */
[----:B------:R-:W-:Y:S02]  /*29510*/  IMAD.MOV.U32 R10, RZ, RZ, R29 ;  /* 0x000000ffff0a7224 */ /* 0x000fe400078e001d */
[----:B------:R-:W-:Y:S01]  /*29520*/  IMAD.MOV.U32 R31, RZ, RZ, R26 ;  /* 0x000000ffff1f7224 */ /* 0x000fe200078e001a */
[----:B--2---:R-:W-:-:S13]  /*29530*/  ISETP.GT.AND P0, PT, R26, R0, PT ;  /* 0x000000001a00720c */ /* 0x004fda0003f04270 */
[----:B-1----:R-:W-:Y:S05]  /*29540*/  @P0 BRA `(.L_x_1971) ;  /* 0xfffffff000240947 */ /* 0x002fea000383ffff */
.L_x_1958:
[----:B------:R-:W-:Y:S05]  /*29550*/  BSYNC B0 ;  /* 0x0000000000007941 */ /* 0x000fea0003800000 */
.L_x_1957:
        /* <DEDUP_REMOVED lines=8> */
[----:B------:R-:W0:Y:S02]  /*295e0*/  FLO.U32 R0, UR4 ;  /* 0x0000000400007d00 */ /* 0x000e2400080e0000 */
[----:B0-----:R-:W-:-:S06]  /*295f0*/  ISETP.EQ.U32.AND P0, PT, R0, R5, PT ;  /* 0x000000050000720c */ /* 0x001fcc0003f02070 */
[----:B------:R-:W1:Y:S07]  /*29600*/  POPC R5, UR4 ;  /* 0x0000000400057d09 */ /* 0x000e6e0008000000 */
[----:B-1----:R-:W2:Y:S01]  /*29610*/  @P0 ATOMG.E.ADD.STRONG.GPU PT, R3, desc[UR60][R2.64], R5 ;  /* 0x00000005020309a8 */ /* 0x002ea200081ee1fc */
[----:B------:R-:W0:Y:S02]  /*29620*/  S2R R4, SR_LTMASK ;  /* 0x0000000000047919 */ /* 0x000e240000003900 */
[----:B0-----:R-:W-:-:S04]  /*29630*/  LOP3.LUT R4, R4, UR4, RZ, 0xc0, !PT ;  /* 0x0000000404047c12 */ /* 0x001fc8000f8ec0ff */
[----:B------:R-:W0:Y:S01]  /*29640*/  POPC R7, R4 ;  /* 0x0000000400077309 */ /* 0x000e220000000000 */
[----:B--2---:R-:W0:Y:S02]  /*29650*/  SHFL.IDX PT, R0, R3, R0, 0x1f ;  /* 0x00001f0003007589 */ /* 0x004e2400000e0000 */
[----:B0-----:R-:W-:-:S07]  /*29660*/  IADD3 R16, R0, UR38, R7 ;  /* 0x0000002600107c10 */ /* 0x001fce000fffe007 */
.L_x_1973:
[----:B------:R-:W-:Y:S05]  /*29670*/  BSYNC B0 ;  /* 0x0000000000007941 */ /* 0x000fea0003800000 */
.L_x_1972:
[----:B------:R-:W2:Y:S02]  /*29680*/  LDL R0, [R1+0x44] ;  /* 0x0000440001007983 */ /* 0x000ea40000100800 */
[----:B--2---:R-:W-:-:S13]  /*29690*/  ISETP.NE.AND P0, PT, R0, 0x3, PT ;  /* 0x000000030000780c */ /* 0x004fda0003f05270 */
[----:B------:R-:W-:Y:S05]  /*296a0*/  @!P0 BRA `(.L_x_1974) ;  /* 0x0000000000048947 */ /* 0x000fea0003800000 */
[----:B------:R-:W-:Y:S01]  /*296b0*/  BPT.TRAP 0x1 ;  /* 0x000000040000795c */ /* 0x000fe20000300000 */
.L_x_1974:
[----:B------:R-:W2:Y:S01]  /*296c0*/  LDL.LU R0, [R1+0xc] ;  /* 0x00000c0001007983 */ /* 0x000ea20000300800 */
[----:B------:R-:W-:Y:S01]  /*296d0*/  IMAD R4, R25, 0x8, R23 ;  /* 0x0000000819047824 */ /* 0x000fe200078e0217 */
[----:B------:R-:W-:Y:S01]  /*296e0*/  SHF.L.U32 R3, R29, 0x1f, RZ ;  /* 0x0000001f1d037819 */ /* 0x000fe200000006ff */
[----:B------:R-:W-:Y:S03]  /*296f0*/  BSSY B0, `(.L_x_1975) ;  /* 0x0000004000007945 */ /* 0x000fe60003800000 */
[----:B------:R-:W0:Y:S01]  /*29700*/  SYNCS.PHASECHK.TRANS64.TRYWAIT P0, [R4+URZ+0x30860], R3 ;  /* 0x03086003040075a7 */ /* 0x000e22000800017f */
[----:B--2---:R-:W-:Y:S01]  /*29710*/  IMAD R5, R26, -0x40, R0 ;  /* 0xffffffc01a057824 */ /* 0x004fe200078e0200 */
[----:B0-----:R-:W-:Y:S06]  /*29720*/  @!P0 BRA `(.L_x_1976) ;  /* 0x0000005000348947 */ /* 0x001fec0003800000 */
.L_x_2147:
[----:B------:R-:W-:Y:S05]  /*29730*/  BSYNC B0 ;  /* 0x0000000000007941 */ /* 0x000fea0003800000 */
.L_x_1975:
[----:B------:R-:W1:Y:S01]  /*29740*/  S2R R0, SR_TID.X ;  /* 0x0000000000007919 */ /* 0x000e620000002100 */
[----:B------:R-:W-:Y:S01]  /*29750*/  UMOV UR4, 0xffffffff ;  /* 0xffffffff00047882 */ /* 0x000fe20000000000 */
[----:B-1----:R-:W-:-:S04]  /*29760*/  LOP3.LUT R0, R0, 0x7f, RZ, 0xc0, !PT ;  /* 0x0000007f00007812 */ /* 0x002fc800078ec0ff */
[----:B------:R-:W-:-:S05]  /*29770*/  SHF.R.U32.HI R0, RZ, 0x3, R0 ;  /* 0x00000003ff007819 */ /* 0x000fca0000011600 */
[----:B------:R-:W-:Y:S02]  /*29780*/  IMAD.IADD R5, R5, 0x1, -R0 ;  /* 0x0000000105057824 */ /* 0x000fe400078e0a00 */
[----:B------:R-:W-:Y:S01]  /*29790*/  IMAD R0, R25, 0x4000, R34 ;  /* 0x0000400019007824 */ /* 0x000fe200078e0222 */
[----:B------:R-:W-:Y:S06]  /*297a0*/  BRA.DIV UR4, `(.L_x_1977) ;  /* 0x0000005204287947 */ /* 0x000fec000b800000 */
[----:B------:R-:W1:Y:S01]  /*297b0*/  SHFL.IDX PT, R14, R17, RZ, 0x181f ;  /* 0x00181fff110e7589 */ /* 0x000e6200000e0000 */
[----:B------:R-:W-:Y:S01]  /*297c0*/  ULDC UR4, c[0x0][0x2f4] ;  /* 0x0000bd0000047ab9 */ /* 0x000fe20000000800 */
[C---:B------:R-:W-:Y:S01]  /*297d0*/  IMAD.SHL.U32 R8, R37.reuse, 0x2, RZ ;  /* 0x0000000225087824 */ /* 0x040fe200078e00ff */
[C---:B------:R-:W-:Y:S01]  /*297e0*/  ISETP.GE.AND P3, PT, R37.reuse, UR4, PT ;  /* 0x0000000425007c0c */ /* 0x040fe2000bf66270 */
[----:B0-----:R-:W0:Y:S01]  /*297f0*/  SHFL.IDX PT, R3, R24, RZ, 0x181f ;  /* 0x00181fff18037589 */ /* 0x001e2200000e0000 */
[----:B------:R-:W-:Y:S01]  /*29800*/  LOP3.LUT R2, R37, 0x40, RZ, 0xfc, !PT ;  /* 0x0000004025027812 */ /* 0x000fe200078efcff */
[----:B------:R-:W-:Y:S01]  /*29810*/  IMAD R0, R0, 0x2, R23 ;  /* 0x0000000200007824 */ /* 0x000fe200078e0217 */
[----:B------:R-:W-:Y:S02]  /*29820*/  ISETP.LT.OR P4, PT, R5, 0x1, P3 ;  /* 0x000000010500780c */ /* 0x000fe40001f81670 */
[----:B------:R-:W-:Y:S02]  /*29830*/  ISETP.GE.AND P2, PT, R2, UR4, PT ;  /* 0x0000000402007c0c */ /* 0x000fe4000bf46270 */
[----:B------:R-:W-:-:S04]  /*29840*/  LOP3.LUT R2, R37, 0x80, RZ, 0xfc, !PT ;  /* 0x0000008025027812 */ /* 0x000fc800078efcff */
        /* <DEDUP_REMOVED lines=28> */
[----:B------:R1:W3:Y:S03]  /*29a10*/  SHFL.IDX PT, R14, R17, 0x3, 0x181f ;  /* 0x00781f00110e7f89 */ /* 0x0002e600000e0000 */
        /* <DEDUP_REMOVED lines=9> */
.L_x_2157:
        /* <DEDUP_REMOVED lines=15> */
.L_x_1978:
[----:B------:R-:W-:Y:S02]  /*29ba0*/  PLOP3.LUT P1, PT, P1, P0, PT, 0xa2, 0x0 ;  /* 0x000000000000781c */ /* 0x000fe40000f21472 */
[----:B------:R-:W-:-:S08]  /*29bb0*/  @P0 R2UR P1, UR4, R4 ;  /* 0x00000000040402ca */ /* 0x000fd00000020000 */
[----:B------:R-:W-:-:S05]  /*29bc0*/  @P0 PLOP3.LUT P0, PT, P1, PT, PT, 0x80, 0x0 ;  /* 0x000000000000081c */ /* 0x000fca0000f0f070 */
[----:B------:R-:W-:Y:S01]  /*29bd0*/  @!P1 SYNCS.ARRIVE.TRANS64.RED.A0T1 RZ, [UR4+0x30850], RZ ;  /* 0x030850ffffff99a7 */ /* 0x000fe20008200404 */
[----:B------:R-:W-:Y:S07]  /*29be0*/  @!P1 ARRIVES.LDGSTSBAR.64.TRANSCNT [UR4+0x30850] ;  /* 0x03085000ff0099b0 */ /* 0x000fee0008000a84 */
[----:B------:R-:W-:Y:S05]  /*29bf0*/  @P0 BRA.U.ANY `(.L_x_1978) ;  /* 0xfffffffd00e80947 */ /* 0x000fea000393ffff */
[----:B------:R-:W-:Y:S01]  /*29c00*/  NOP ;  /* 0x0000000000007918 */ /* 0x000fe20000000000 */
[----:B0-----:R-:W2:Y:S02]  /*29c10*/  LDL R0, [R1+0x44] ;  /* 0x0000440001007983 */ /* 0x001ea40000100800 */
[----:B--2---:R-:W-:-:S13]  /*29c20*/  ISETP.NE.AND P2, PT, R0, 0x3, PT ;  /* 0x000000030000780c */ /* 0x004fda0003f45270 */
[----:B------:R-:W-:Y:S05]  /*29c30*/  @!P2 BRA `(.L_x_1979) ;  /* 0x000000000004a947 */ /* 0x000fea0003800000 */
[----:B------:R-:W-:Y:S01]  /*29c40*/  BPT.TRAP 0x1 ;  /* 0x000000040000795c */ /* 0x000fe20000300000 */
.L_x_1979:
[----:B------:R2:W-:Y:S01]  /*29c50*/  SYNCS.ARRIVE.TRANS64.A1T0 RZ, [R4+URZ+0x30850], RZ ;  /* 0x030850ff04ff79a7 */ /* 0x0005e2000810003f */
[----:B------:R-:W-:-:S05]  /*29c60*/  VIADD R25, R25, 0x1 ;  /* 0x0000000119197836 */ /* 0x000fca0000000000 */
[----:B------:R-:W-:-:S04]  /*29c70*/  ISETP.NE.AND P0, PT, R25, 0x2, PT ;  /* 0x000000021900780c */ /* 0x000fc80003f05270 */
[----:B------:R-:W-:Y:S02]  /*29c80*/  SEL R0, RZ, 0x1, P0 ;  /* 0x00000001ff007807 */ /* 0x000fe40000000000 */
[----:B------:R-:W-:Y:S02]  /*29c90*/  SEL R25, R25, RZ, P0 ;  /* 0x000000ff19197207 */ /* 0x000fe40000000000 */
[----:B--2---:R-:W-:-:S07]  /*29ca0*/  LOP3.LUT R29, R29, R0, RZ, 0x3c, !PT ;  /* 0x000000001d1d7212 */ /* 0x004fce00078e3cff */
.L_x_1936:
[----:B------:R-:W-:Y:S05]  /*29cb0*/  BSYNC B7 ;  /* 0x0000000000077941 */ /* 0x000fea0003800000 */
.L_x_1934:
[----:B------:R-:W-:-:S13]  /*29cc0*/  LOP3.LUT P0, RZ, R22, 0x40, RZ, 0xc0, !PT ;  /* 0x0000004016ff7812 */ /* 0x000fda000780c0ff */
[----:B------:R-:W-:Y:S05]  /*29cd0*/  @!P0 BRA `(.L_x_1980) ;  /* 0x0000000000248947 */ /* 0x000fea0003800000 */
[----:B------:R-:W-:Y:S05]  /*29ce0*/  WARPSYNC.ALL ;  /* 0x0000000000007948 */ /* 0x000fea0003800000 */
[----:B------:R-:W2:Y:S08]  /*29cf0*/  S2UR UR5, SR_CgaCtaId ;  /* 0x00000000000579c3 */ /* 0x000eb00000008800 */
[----:B------:R-:W-:Y:S06]  /*29d00*/  BAR.SYNC.DEFER_BLOCKING 0x5, 0x180 ;  /* 0x0146000000007b1d */ /* 0x000fec0000010000 */
[----:B------:R-:W-:-:S02]  /*29d10*/  UMOV UR4, 0x400 ;  /* 0x0000040000047882 */ /* 0x000fc40000000000 */
[----:B--2---:R-:W-:-:S06]  /*29d20*/  ULEA UR4, UR5, UR4, 0x18 ;  /* 0x0000000405047291 */ /* 0x004fcc000f8ec03f */
[----:B0-----:R-:W-:-:S05]  /*29d30*/  IMAD.U32 R23, RZ, RZ, UR4 ;  /* 0x00000004ff177e24 */ /* 0x001fca000f8e00ff */
[----:B------:R2:W3:Y:S01]  /*29d40*/  LDS.128 R16, [R23+0x308d0] ;  /* 0x0308d00017107984 */ /* 0x0004e20000000c00 */
[----:B------:R-:W-:Y:S06]  /*29d50*/  BAR.ARV 0x4, 0x180 ;  /* 0x0106000000007b1d */ /* 0x000fec0000002000 */
[----:B------:R-:W-:Y:S05]  /*29d60*/  BRA `(.L_x_1981) ;  /* 0x0000000800cc7947 */ /* 0x000fea0003800000 */
.L_x_1980:
[----:B------:R-:W2:Y:S01]  /*29d70*/  S2R R8, SR_TID.X ;  /* 0x0000000000087919 */ /* 0x000ea20000002100 */
[----:B------:R-:W-:Y:S01]  /*29d80*/  UMOV UR4, 0xffffffff ;  /* 0xffffffff00047882 */ /* 0x000fe20000000000 */
[----:B--2---:R-:W-:-:S04]  /*29d90*/  LOP3.LUT R8, R8, 0x1f, RZ, 0xc0, !PT ;  /* 0x0000001f08087812 */ /* 0x004fc800078ec0ff */
[----:B------:R-:W-:Y:S01]  /*29da0*/  ISETP.NE.AND P0, PT, R8, 0x1f, PT ;  /* 0x0000001f0800780c */ /* 0x000fe20003f05270 */
[----:B------:R-:W-:-:S12]  /*29db0*/  BRA.DIV UR4, `(.L_x_1982) ;  /* 0x00000052044c7947 */ /* 0x000fd8000b800000 */
[----:B------:R-:W-:Y:S01]  /*29dc0*/  IMAD.IADD R5, R19, 0x1, R8 ;  /* 0x0000000113057824 */ /* 0x000fe200078e0208 */
[----:B------:R-:W-:-:S04]  /*29dd0*/  ULDC UR4, c[0x0][0xc3c] ;  /* 0x00030f0000047ab9 */ /* 0x000fc80000000800 */
[----:B------:R-:W-:-:S13]  /*29de0*/  ISETP.GE.OR P1, PT, R5, UR4, !P0 ;  /* 0x0000000405007c0c */ /* 0x000fda000c726670 */
[----:B------:R-:W2:Y:S02]  /*29df0*/  @!P1 LDC.64 R2, c[0x0][0xc80] ;  /* 0x00032000ff029b82 */ /* 0x000ea40000000a00 */
[----:B--2---:R-:W-:-:S06]  /*29e00*/  @!P1 IMAD.WIDE R2, R5, 0x4, R2 ;  /* 0x0000000405029825 */ /* 0x004fcc00078e0202 */
[----:B------:R-:W2:Y:S01]  /*29e10*/  @!P1 LDG.E R2, desc[UR60][R2.64] ;  /* 0x0000003c02029981 */ /* 0x000ea2000c1e1900 */
[----:B------:R-:W-:Y:S01]  /*29e20*/  IMAD.MOV.U32 R17, RZ, RZ, RZ ;  /* 0x000000ffff117224 */ /* 0x000fe200078e00ff */
[C---:B------:R-:W-:Y:S02]  /*29e30*/  ISETP.GE.U32.AND P2, PT, R8.reuse, 0x2, PT ;  /* 0x000000020800780c */ /* 0x040fe40003f46070 */
[C---:B------:R-:W-:Y:S01]  /*29e40*/  ISETP.GE.U32.AND P3, PT, R8.reuse, 0x4, PT ;  /* 0x000000040800780c */ /* 0x040fe20003f66070 */
[----:B------:R-:W-:Y:S01]  /*29e50*/  SHFL.IDX PT, R0, R16, RZ, 0x1f ;  /* 0x00001fff10007589 */ /* 0x000fe200000e0000 */
[C---:B------:R-:W-:Y:S02]  /*29e60*/  ISETP.GE.U32.AND P4, PT, R8.reuse, 0x8, PT ;  /* 0x000000080800780c */ /* 0x040fe40003f86070 */
[C---:B------:R-:W-:Y:S01]  /*29e70*/  ISETP.GE.U32.AND P5, PT, R8.reuse, 0x10, PT ;  /* 0x000000100800780c */ /* 0x040fe20003fa6070 */
[----:B--2---:R-:W-:Y:S01]  /*29e80*/  @!P1 IMAD.MOV.U32 R17, RZ, RZ, R2 ;  /* 0x000000ffff119224 */ /* 0x004fe200078e0002 */
[----:B------:R-:W-:-:S04]  /*29e90*/  ISETP.NE.AND P1, PT, R8, RZ, PT ;  /* 0x000000ff0800720c */ /* 0x000fc80003f25270 */
[----:B------:R-:W2:Y:S02]  /*29ea0*/  SHFL.UP PT, R14, R17, 0x1, RZ ;  /* 0x04200000110e7989 */ /* 0x000ea400000e00ff */
[----:B--2---:R-:W-:-:S05]  /*29eb0*/  SEL R4, R14, RZ, P1 ;  /* 0x000000ff0e047207 */ /* 0x004fca0000800000 */
[----:B------:R-:W-:-:S05]  /*29ec0*/  IMAD.IADD R4, R17, 0x1, R4 ;  /* 0x0000000111047824 */ /* 0x000fca00078e0204 */
[----:B------:R-:W2:Y:S02]  /*29ed0*/  SHFL.UP PT, R14, R4, 0x2, RZ ;  /* 0x04400000040e7989 */ /* 0x000ea400000e00ff */
[----:B--2---:R-:W-:-:S05]  /*29ee0*/  SEL R5, R14, RZ, P2 ;  /* 0x000000ff0e057207 */ /* 0x004fca0001000000 */
[----:B0-----:R-:W-:Y:S02]  /*29ef0*/  IMAD.IADD R6, R4, 0x1, R5 ;  /* 0x0000000104067824 */ /* 0x001fe400078e0205 */
[----:B------:R-:W-:Y:S04]  /*29f00*/  SHFL.IDX PT, R5, R16, 0x1, 0x1f ;  /* 0x00201f0010057f89 */ /* 0x000fe800000e0000 */
        /* <DEDUP_REMOVED lines=9> */
[----:B------:R0:W2:Y:S02]  /*29fa0*/  SHFL.IDX PT, R14, R2, 0x1f, 0x1f ;  /* 0x03e01f00020e7f89 */ /* 0x0000a400000e0000 */
.L_x_2167:
[----:B------:R-:W-:Y:S02]  /*29fb0*/  ULDC UR4, c[0x0][0xc38] ;  /* 0x00030e0000047ab9 */ /* 0x000fe40000000800 */
[----:B------:R-:W-:-:S04]  /*29fc0*/  IMAD.U32 R4, RZ, RZ, UR4 ;  /* 0x00000004ff047e24 */ /* 0x000fc8000f8e00ff */
[----:B--2---:R-:W-:-:S04]  /*29fd0*/  IMAD R14, R14, R4, RZ ;  /* 0x000000040e0e7224 */ /* 0x004fc800078e02ff */
[----:B------:R-:W-:-:S05]  /*29fe0*/  IMAD.IADD R5, R5, 0x1, R14 ;  /* 0x0000000105057824 */ /* 0x000fca00078e020e */
[----:B------:R-:W-:-:S13]  /*29ff0*/  ISETP.GT.AND P6, PT, R5, R0, PT ;  /* 0x000000000500720c */ /* 0x000fda0003fc4270 */
[----:B------:R-:W-:Y:S05]  /*2a000*/  @P6 BRA `(.L_x_1983) ;  /* 0x00000000009c6947 */ /* 0x000fea0003800000 */
.L_x_1988:
[----:B0-----:R-:W0:Y:S01]  /*2a010*/  LDC R2, c[0x0][0xc3c] ;  /* 0x00030f00ff027b82 */ /* 0x001e220000000800 */
[----:B------:R-:W-:-:S05]  /*2a020*/  VIADD R19, R19, 0x1f ;  /* 0x0000001f13137836 */ /* 0x000fca0000000000 */
[----:B0-----:R-:W-:-:S13]  /*2a030*/  ISETP.GE.AND P6, PT, R19, R2, PT ;  /* 0x000000021300720c */ /* 0x001fda0003fc6270 */
[----:B------:R-:W-:Y:S05]  /*2a040*/  @P6 BRA `(.L_x_1984) ;  /* 0x0000000400d06947 */ /* 0x000fea0003800000 */
[----:B------:R-:W0:Y:S01]  /*2a050*/  S2R R3, SR_TID.X ;  /* 0x0000000000037919 */ /* 0x000e220000002100 */
[----:B------:R-:W-:Y:S01]  /*2a060*/  BSSY B0, `(.L_x_1985) ;  /* 0x0000009000007945 */ /* 0x000fe20003800000 */
[----:B------:R-:W-:Y:S01]  /*2a070*/  IMAD.MOV.U32 R17, RZ, RZ, RZ ;  /* 0x000000ffff117224 */ /* 0x000fe200078e00ff */
[----:B0-----:R-:W-:-:S05]  /*2a080*/  LOP3.LUT R3, R3, 0x1f, RZ, 0xc0, !PT ;  /* 0x0000001f03037812 */ /* 0x001fca00078ec0ff */
[----:B------:R-:W-:-:S05]  /*2a090*/  IMAD.IADD R7, R19, 0x1, R3 ;  /* 0x0000000113077824 */ /* 0x000fca00078e0203 */
[----:B------:R-:W-:-:S13]  /*2a0a0*/  ISETP.GE.OR P6, PT, R7, R2, !P0 ;  /* 0x000000020700720c */ /* 0x000fda00047c6670 */
[----:B------:R-:W-:Y:S05]  /*2a0b0*/  @P6 BRA `(.L_x_1986) ;  /* 0x00000000000c6947 */ /* 0x000fea0003800000 */
[----:B------:R-:W0:Y:S02]  /*2a0c0*/  LDC.64 R2, c[0x0][0xc80] ;  /* 0x00032000ff027b82 */ /* 0x000e240000000a00 */
[----:B0-----:R-:W-:-:S05]  /*2a0d0*/  IMAD.WIDE R2, R7, 0x4, R2 ;  /* 0x0000000407027825 */ /* 0x001fca00078e0202 */
[----:B------:R0:W5:Y:S02]  /*2a0e0*/  LDG.E R17, desc[UR60][R2.64] ;  /* 0x0000003c02117981 */ /* 0x000164000c1e1900 */
.L_x_1986:
[----:B------:R-:W-:Y:S05]  /*2a0f0*/  BSYNC B0 ;  /* 0x0000000000007941 */ /* 0x000fea0003800000 */
.L_x_1985:
[----:B------:R-:W-:-:S03]  /*2a100*/  UMOV UR4, 0xffffffff ;  /* 0xffffffff00047882 */ /* 0x000fc60000000000 */
[----:B------:R-:W-:Y:S05]  /*2a110*/  BRA.DIV UR4, `(.L_x_1987) ;  /* 0x0000005204987947 */ /* 0x000fea000b800000 */
[----:B-----5:R-:W2:Y:S02]  /*2a120*/  SHFL.UP PT, R14, R17, 0x1, RZ ;  /* 0x04200000110e7989 */ /* 0x020ea400000e00ff */
[----:B--2---:R-:W-:-:S05]  /*2a130*/  SEL R14, R14, RZ, P1 ;  /* 0x000000ff0e0e7207 */ /* 0x004fca0000800000 */
        /* <DEDUP_REMOVED lines=14> */
.L_x_2175:
[----:B------:R-:W-:Y:S02]  /*2a220*/  ULDC UR4, c[0x0][0xc38] ;  /* 0x00030e0000047ab9 */ /* 0x000fe40000000800 */
[----:B------:R-:W-:-:S04]  /*2a230*/  IMAD.U32 R4, RZ, RZ, UR4 ;  /* 0x00000004ff047e24 */ /* 0x000fc8000f8e00ff */
[----:B--2---:R-:W-:-:S04]  /*2a240*/  IMAD R14, R14, R4, RZ ;  /* 0x000000040e0e7224 */ /* 0x004fc800078e02ff */
[----:B------:R-:W-:-:S05]  /*2a250*/  IMAD.IADD R5, R14, 0x1, R5 ;  /* 0x000000010e057824 */ /* 0x000fca00078e0205 */
[----:B------:R-:W-:-:S13]  /*2a260*/  ISETP.GT.AND P6, PT, R5, R0, PT ;  /* 0x000000000500720c */ /* 0x000fda0003fc4270 */
[----:B------:R-:W-:Y:S05]  /*2a270*/  @!P6 BRA `(.L_x_1988) ;  /* 0xfffffffc0064e947 */ /* 0x000fea000383ffff */
.L_x_1983:
        /* <DEDUP_REMOVED lines=8> */
.L_x_2179:
[----:B------:R-:W-:Y:S01]  /*2a300*/  ISETP.NE.AND P0, PT, R3, RZ, PT ;  /* 0x000000ff0300720c */ /* 0x000fe20003f05270 */
[----:B------:R-:W-:-:S12]  /*2a310*/  IMAD.MOV.U32 R14, RZ, RZ, RZ ;  /* 0x000000ffff0e7224 */ /* 0x000fd800078e00ff */
[----:B------:R-:W-:Y:S05]  /*2a320*/  @!P0 BRA `(.L_x_1990) ;  /* 0x0000000000108947 */ /* 0x000fea0003800000 */
[----:B------:R-:W-:Y:S01]  /*2a330*/  UMOV UR4, 0xffffffff ;  /* 0xffffffff00047882 */ /* 0x000fe20000000000 */
[----:B------:R-:W-:Y:S02]  /*2a340*/  VIADD R12, R6, 0xffffffff ;  /* 0xffffffff060c7836 */ /* 0x000fe40000000000 */
[----:B------:R-:W-:Y:S05]  /*2a350*/  BRA.DIV UR4, `(.L_x_1991) ;  /* 0x00000056040c7947 */ /* 0x000fea000b800000 */
[----:B------:R4:W0:Y:S02]  /*2a360*/  SHFL.IDX PT, R14, R2, R12, 0x1f ;  /* 0x00001f0c020e7589 */ /* 0x00082400000e0000 */
.L_x_1990:
[----:B0---4-:R-:W0:Y:S01]  /*2a370*/  LDC.64 R2, c[0x0][0xc90] ;  /* 0x00032400ff027b82 */ /* 0x011e220000000a00 */
[----:B------:R-:W-:-:S04]  /*2a380*/  IMAD.IADD R19, R6, 0x1, R19 ;  /* 0x0000000106137824 */ /* 0x000fc800078e0213 */
[----:B0-----:R-:W-:-:S05]  /*2a390*/  IMAD.WIDE R2, R19, 0x4, R2 ;  /* 0x0000000413027825 */ /* 0x001fca00078e0202 */
[----:B------:R0:W2:Y:S01]  /*2a3a0*/  LDG.E R7, desc[UR60][R2.64] ;  /* 0x0000003c02077981 */ /* 0x0000a2000c1e1900 */
[----:B------:R-:W-:Y:S02]  /*2a3b0*/  IMAD R16, R14, R4, R5 ;  /* 0x000000040e107224 */ /* 0x000fe400078e0205 */
[----:B0-----:R-:W-:Y:S02]  /*2a3c0*/  IMAD.MOV.U32 R2, RZ, RZ, RZ ;  /* 0x000000ffff027224 */ /* 0x001fe400078e00ff */
        /* <DEDUP_REMOVED lines=26> */
[----:B------:R-:W-:Y:S02]  /*2a570*/  IMAD.MOV R2, RZ, RZ, -R2 ;  /* 0x000000ffff027224 */ /* 0x000fe400078e0a02 */
[----:B------:R-:W-:Y:S02]  /*2a580*/  IMAD.MOV R3, RZ, RZ, -R0 ;  /* 0x000000ffff037224 */ /* 0x000fe400078e0a00 */
        /* <DEDUP_REMOVED lines=20> */
[----:B------:R-:W-:Y:S02]  /*2a6d0*/  @!P1 IMAD.IADD R6, R6, 0x1, -R7 ;  /* 0x0000000106069824 */ /* 0x000fe400078e0a07 */
[----:B------:R-:W-:Y:S01]  /*2a6e0*/  @!P1 VIADD R2, R2, 0x1 ;  /* 0x0000000102029836 */ /* 0x000fe20000000000 */
        /* <DEDUP_REMOVED lines=10> */
.L_x_1984:
[----:B------:R-:W-:Y:S01]  /*2a790*/  UMOV UR4, URZ ;  /* 0x0000003f00047c82 */ /* 0x000fe20008000000 */
[----:B------:R-:W-:Y:S01]  /*2a7a0*/  UMOV UR5, URZ ;  /* 0x0000003f00057c82 */ /* 0x000fe20008000000 */
[----:B------:R-:W-:Y:S01]  /*2a7b0*/  ULDC UR6, c[0x0][0xc3c] ;  /* 0x00030f0000067ab9 */ /* 0x000fe20000000800 */
[----:B------:R-:W-:Y:S02]  /*2a7c0*/  IMAD.MOV.U32 R16, RZ, RZ, R0 ;  /* 0x000000ffff107224 */ /* 0x000fe400078e0000 */
[----:B------:R-:W-:Y:S02]  /*2a7d0*/  IMAD.U32 R17, RZ, RZ, UR4 ;  /* 0x00000004ff117e24 */ /* 0x000fe4000f8e00ff */
[----:B------:R-:W-:Y:S02]  /*2a7e0*/  IMAD.U32 R18, RZ, RZ, UR5 ;  /* 0x00000005ff127e24 */ /* 0x000fe4000f8e00ff */
[----:B------:R-:W-:-:S07]  /*2a7f0*/  IMAD.U32 R19, RZ, RZ, UR6 ;  /* 0x00000006ff137e24 */ /* 0x000fce000f8e00ff */
.L_x_1992:
[----:B------:R-:W0:Y:S01]  /*2a800*/  S2R R0, SR_TID.X ;  /* 0x0000000000007919 */ /* 0x000e220000002100 */
[----:B------:R-:W-:Y:S05]  /*2a810*/  WARPSYNC.ALL ;  /* 0x0000000000007948 */ /* 0x000fea0003800000 */
[----:B------:R-:W-:Y:S01]  /*2a820*/  BAR.SYNC.DEFER_BLOCKING 0x4, 0x180 ;  /* 0x0106000000007b1d */ /* 0x000fe20000010000 */
[----:B0-----:R-:W-:-:S04]  /*2a830*/  LOP3.LUT R0, R0, 0x1f, RZ, 0xc0, !PT ;  /* 0x0000001f00007812 */ /* 0x001fc800078ec0ff */
[----:B------:R-:W-:-:S13]  /*2a840*/  ISETP.NE.AND P0, PT, R0, RZ, PT ;  /* 0x000000ff0000720c */ /* 0x000fda0003f05270 */
[----:B------:R-:W0:Y:S01]  /*2a850*/  @!P0 S2R R3, SR_CgaCtaId ;  /* 0x0000000000038919 */ /* 0x000e220000008800 */
[----:B------:R-:W-:-:S04]  /*2a860*/  @!P0 MOV R0, 0x400 ;  /* 0x0000040000008802 */ /* 0x000fc80000000f00 */
[----:B0-----:R-:W-:-:S05]  /*2a870*/  @!P0 LEA R23, R3, R0, 0x18 ;  /* 0x0000000003178211 */ /* 0x001fca00078ec0ff */
[----:B------:R0:W-:Y:S01]  /*2a880*/  @!P0 STS.128 [R23+0x308d0], R16 ;  /* 0x0308d01017008388 */ /* 0x0001e20000000c00 */
[----:B------:R-:W-:Y:S06]  /*2a890*/  BAR.ARV 0x5, 0x180 ;  /* 0x0146000000007b1d */ /* 0x000fec0000002000 */
.L_x_1981:
[----:B------:R-:W-:Y:S02]  /*2a8a0*/  ULDC UR4, c[0x0][0xc3c] ;  /* 0x00030f0000047ab9 */ /* 0x000fe40000000800 */
[----:B---3--:R-:W-:-:S13]  /*2a8b0*/  ISETP.GE.AND P0, PT, R19, UR4, PT ;  /* 0x0000000413007c0c */ /* 0x008fda000bf06270 */
[----:B------:R-:W-:Y:S05]  /*2a8c0*/  @!P0 BRA `(.L_x_1993) ;  /* 0xffffff9400cc8947 */ /* 0x000fea000383ffff */
[----:B------:R-:W-:Y:S05]  /*2a8d0*/  BSYNC B8 ;  /* 0x0000000000087941 */ /* 0x000fea0003800000 */
.L_x_1870:
[----:B------:R-:W3:Y:S01]  /*2a8e0*/  LDL.LU R0, [R1+0x34] ;  /* 0x0000340001007983 */ /* 0x000ee20000300800 */
[----:B------:R-:W-:Y:S01]  /*2a8f0*/  BSSY B0, `(.L_x_1994) ;  /* 0x000000b000007945 */ /* 0x000fe20003800000 */
[----:B------:R-:W4:Y:S01]  /*2a900*/  S2R R5, SR_CgaCtaId ;  /* 0x0000000000057919 */ /* 0x000f220000008800 */
[----:B---3--:R-:W-:-:S05]  /*2a910*/  VIADD R0, R0, 0x1 ;  /* 0x0000000100007836 */ /* 0x008fca0000000000 */
[----:B0-----:R-:W-:-:S04]  /*2a920*/  LEA.HI R2, R0, R0, RZ, 0x1 ;  /* 0x0000000000027211 */ /* 0x001fc800078f08ff */
[----:B------:R-:W-:Y:S02]  /*2a930*/  LOP3.LUT R3, R2, 0xfffffffe, RZ, 0xc0, !PT ;  /* 0xfffffffe02037812 */ /* 0x000fe400078ec0ff */
[----:B------:R-:W-:-:S03]  /*2a940*/  MOV R2, 0x400 ;  /* 0x0000040000027802 */ /* 0x000fc60000000f00 */
[----:B------:R-:W-:Y:S01]  /*2a950*/  IMAD.IADD R0, R0, 0x1, -R3 ;  /* 0x0000000100007824 */ /* 0x000fe200078e0a03 */
[----:B----4-:R-:W-:-:S04]  /*2a960*/  LEA R5, R5, R2, 0x18 ;  /* 0x0000000205057211 */ /* 0x010fc800078ec0ff */
[----:B------:R-:W-:-:S04]  /*2a970*/  SHF.L.U32 R0, R0, 0x1f, RZ ;  /* 0x0000001f00007819 */ /* 0x000fc800000006ff */
[----:B------:R-:W0:Y:S02]  /*2a980*/  SYNCS.PHASECHK.TRANS64.TRYWAIT P0, [R5+URZ+0x30820], R0 ;  /* 0x03082000050075a7 */ /* 0x000e24000800017f */
[----:B0-----:R-:W-:Y:S05]  /*2a990*/  @!P0 BRA `(.L_x_1995) ;  /* 0x0000004c00a08947 */ /* 0x001fea0003800000 */
.L_x_2182:
[----:B------:R-:W-:Y:S05]  /*2a9a0*/  BSYNC B0 ;  /* 0x0000000000007941 */ /* 0x000fea0003800000 */
.L_x_1994:
[----:B------:R-:W-:-:S03]  /*2a9b0*/  UMOV UR4, 0xffffffff ;  /* 0xffffffff00047882 */ /* 0x000fc60000000000 */
[----:B------:R-:W-:Y:S05]  /*2a9c0*/  BRA.DIV UR4, `(.L_x_1996) ;  /* 0x0000004e04a87947 */ /* 0x000fea000b800000 */
[----:B0-----:R-:W0:Y:S02]  /*2a9d0*/  S2R R0, SR_TID.X ;  /* 0x0000000000007919 */ /* 0x001e240000002100 */
[----:B0-----:R-:W-:-:S04]  /*2a9e0*/  SHF.R.U32.HI R0, RZ, 0x5, R0 ;  /* 0x00000005ff007819 */ /* 0x001fc80000011600 */
[----:B------:R-:W-:-:S05]  /*2a9f0*/  LOP3.LUT R0, R0, 0x3, RZ, 0xc0, !PT ;  /* 0x0000000300007812 */ /* 0x000fca00078ec0ff */
[----:B------:R0:W3:Y:S02]  /*2aa00*/  SHFL.IDX PT, R14, R0, RZ, 0x1f ;  /* 0x00001fff000e7589 */ /* 0x0000e400000e0000 */
.L_x_2185:
[----:B---3--:R-:W-:-:S13]  /*2aa10*/  ISETP.NE.AND P0, PT, R14, RZ, PT ;  /* 0x000000ff0e00720c */ /* 0x008fda0003f05270 */
[----:B------:R-:W-:Y:S05]  /*2aa20*/  @P0 BRA `(.L_x_1557) ;  /* 0x0000000000880947 */ /* 0x000fea0003800000 */
[----:B------:R-:W-:-:S03]  /*2aa30*/  UMOV UR4, 0xffffffff ;  /* 0xffffffff00047882 */ /* 0x000fc60000000000 */
[----:B------:R-:W-:Y:S05]  /*2aa40*/  BRA.DIV UR4, `(.L_x_1997) ;  /* 0x0000004e04bc7947 */ /* 0x000fea000b800000 */
[----:B------:R-:W-:-:S13]  /*2aa50*/  ELECT P6, URZ, PT ;  /* 0x00000000003f782f */ /* 0x000fda00038c0000 */
.L_x_2188:
[----:B------:R-:W-:Y:S05]  /*2aa60*/  @!P6 BRA `(.L_x_1557) ;  /* 0x000000000078e947 */ /* 0x000fea0003800000 */
[----:B0-----:R-:W3:Y:S02]  /*2aa70*/  LDL.LU R0, [R1+0x20] ;  /* 0x0000200001007983 */ /* 0x001ee40000300800 */
[----:B---3--:R-:W-:-:S04]  /*2aa80*/  LOP3.LUT R0, R0, 0x2, RZ, 0xfc, !PT ;  /* 0x0000000200007812 */ /* 0x008fc800078efcff */
[----:B------:R-:W-:-:S13]  /*2aa90*/  ISETP.NE.AND P0, PT, R0, 0x3, PT ;  /* 0x000000030000780c */ /* 0x000fda0003f05270 */
[----:B------:R-:W-:Y:S05]  /*2aaa0*/  @!P0 BRA `(.L_x_1998) ;  /* 0x0000000000048947 */ /* 0x000fea0003800000 */
[----:B------:R-:W-:Y:S01]  /*2aab0*/  BPT.TRAP 0x1 ;  /* 0x000000040000795c */ /* 0x000fe20000300000 */
.L_x_1998:
[----:B------:R-:W-:Y:S01]  /*2aac0*/  IMAD R3, R25, 0x8, R5 ;  /* 0x0000000819037824 */ /* 0x000fe200078e0205 */
[----:B------:R-:W-:Y:S01]  /*2aad0*/  SHF.L.U32 R2, R29, 0x1f, RZ ;  /* 0x0000001f1d027819 */ /* 0x000fe200000006ff */
[----:B------:R-:W-:-:S03]  /*2aae0*/  VIADD R25, R25, 0x1 ;  /* 0x0000000119197836 */ /* 0x000fc60000000000 */
[----:B------:R-:W0:Y:S02]  /*2aaf0*/  SYNCS.PHASECHK.TRANS64.TRYWAIT P1, [R3+URZ+0x30840], R2 ;  /* 0x03084002030075a7 */ /* 0x000e24000802017f */
[----:B------:R-:W-:-:S04]  /*2ab00*/  ISETP.NE.AND P2, PT, R25, 0x2, PT ;  /* 0x000000021900780c */ /* 0x000fc80003f45270 */
[----:B------:R-:W-:Y:S01]  /*2ab10*/  SEL R0, RZ, 0x1, P2 ;  /* 0x00000001ff007807 */ /* 0x000fe20001000000 */
[----:B0-----:R-:W-:Y:S08]  /*2ab20*/  @!P1 BRA `(.L_x_1999) ;  /* 0x0000004c00a49947 */ /* 0x001ff00003800000 */
.L_x_2189:
[----:B------:R-:W-:Y:S02]  /*2ab30*/  SEL R25, R25, RZ, P2 ;  /* 0x000000ff19197207 */ /* 0x000fe40001000000 */
[----:B------:R-:W-:Y:S01]  /*2ab40*/  LOP3.LUT R0, R29, R0, RZ, 0x3c, !PT ;  /* 0x000000001d007212 */ /* 0x000fe200078e3cff */
[----:B------:R-:W-:Y:S06]  /*2ab50*/  @!P0 BRA `(.L_x_2000) ;  /* 0x0000000000048947 */ /* 0x000fec0003800000 */
[----:B------:R-:W-:Y:S01]  /*2ab60*/  BPT.TRAP 0x1 ;  /* 0x000000040000795c */ /* 0x000fe20000300000 */
.L_x_2000:
[----:B------:R-:W-:Y:S01]  /*2ab70*/  IMAD R25, R25, 0x8, R5 ;  /* 0x0000000819197824 */ /* 0x000fe200078e0205 */
[----:B------:R-:W-:-:S04]  /*2ab80*/  SHF.L.U32 R0, R0, 0x1f, RZ ;  /* 0x0000001f00007819 */ /* 0x000fc800000006ff */
[----:B------:R-:W3:Y:S02]  /*2ab90*/  SYNCS.PHASECHK.TRANS64.TRYWAIT P1, [R25+URZ+0x30840], R0 ;  /* 0x03084000190075a7 */ /* 0x000ee4000802017f */
[----:B---3--:R-:W-:Y:S05]  /*2aba0*/  @!P1 BRA `(.L_x_2001) ;  /* 0x0000004c00989947 */ /* 0x008fea0003800000 */
.L_x_2190:
[----:B------:R-:W-:Y:S05]  /*2abb0*/  @!P0 BRA `(.L_x_2002) ;  /* 0x0000000000048947 */ /* 0x000fea0003800000 */
[----:B------:R-:W-:Y:S01]  /*2abc0*/  BPT.TRAP 0x1 ;  /* 0x000000040000795c */ /* 0x000fe20000300000 */
.L_x_2002:
[----:B------:R-:W4:Y:S02]  /*2abd0*/  SYNCS.PHASECHK.TRANS64.TRYWAIT P1, [R3+URZ+0x30860], R2 ;  /* 0x03086002030075a7 */ /* 0x000f24000802017f */
[----:B----4-:R-:W-:Y:S05]  /*2abe0*/  @!P1 BRA `(.L_x_2003) ;  /* 0x0000004c009c9947 */ /* 0x010fea0003800000 */
.L_x_2191:
[----:B------:R-:W-:Y:S05]  /*2abf0*/  @!P0 BRA `(.L_x_2004) ;  /* 0x0000000000048947 */ /* 0x000fea0003800000 */
[----:B------:R-:W-:Y:S01]  /*2ac00*/  BPT.TRAP 0x1 ;  /* 0x000000040000795c */ /* 0x000fe20000300000 */
.L_x_2004:
[----:B------:R0:W0:Y:S02]  /*2ac10*/  SYNCS.PHASECHK.TRANS64.TRYWAIT P0, [R25+URZ+0x30860], R0 ;  /* 0x03086000190075a7 */ /* 0x000024000800017f */
[----:B0-----:R-:W-:Y:S05]  /*2ac20*/  @!P0 NANOSLEEP.SYNCS 0x989680 ;  /* 0x009896800000895d */ /* 0x001fea0003900000 */
[----:B------:R-:W0:Y:S02]  /*2ac30*/  @!P0 SYNCS.PHASECHK.TRANS64 P0, [R25+URZ+0x30860], R0 ;  /* 0x03086000190085a7 */ /* 0x000e24000800007f */
[----:B0-----:R-:W-:Y:S05]  /*2ac40*/  @!P0 BRA `(.L_x_2004) ;  /* 0xfffffffc00f08947 */ /* 0x001fea000383ffff */
.L_x_1557:
[----:B------:R-:W-:Y:S05]  /*2ac50*/  BSYNC B9 ;  /* 0x0000000000097941 */ /* 0x000fea0003800000 */
.L_x_1554:
[----:B------:R-:W-:Y:S05]  /*2ac60*/  EXIT ;  /* 0x000000000000794d */ /* 0x000fea0003800000 */
.L_x_1583:
[----:B0-----:R0:W1:Y:S02]  /*2ac70*/  SYNCS.PHASECHK.TRANS64.TRYWAIT P6, [R90+URZ+0x30890], R105 ;  /* 0x030890695a0075a7 */ /* 0x00106400080c017f */
[----:B-1----:R-:W-:Y:S05]  /*2ac80*/  @!P6 NANOSLEEP.SYNCS 0x989680 ;  /* 0x009896800000e95d */ /* 0x002fea0003900000 */
[----:B------:R-:W1:Y:S02]  /*2ac90*/  @!P6 SYNCS.PHASECHK.TRANS64 P6, [R90+URZ+0x30890], R105 ;  /* 0x030890695a00e5a7 */ /* 0x000e6400080c007f */
[----:B-1----:R-:W-:Y:S05]  /*2aca0*/  @!P6 BRA `(.L_x_1583) ;  /* 0xfffffffc00f0e947 */ /* 0x002fea000383ffff */
[----:B------:R-:W-:Y:S05]  /*2acb0*/  BRA `(.L_x_2005) ;  /* 0xfffffd88005c7947 */ /* 0x000fea000383ffff */
.L_x_1584:
        /* <DEDUP_REMOVED lines=8> */
.L_x_2007:
[----:B------:R-:W-:Y:S05]  /*2ad40*/  BSYNC B1 ;  /* 0x0000000000017941 */ /* 0x000fea0003800000 */
.L_x_2006:
        /* <DEDUP_REMOVED lines=8> */
.L_x_2008:
[----:B------:R-:W-:Y:S01]  /*2add0*/  IMAD.MOV.U32 R108, RZ, RZ, R14 ;  /* 0x000000ffff6c7224 */ /* 0x000fe200078e000e */
[----:B------:R-:W-:Y:S06]  /*2ade0*/  BRA `(.L_x_2009) ;  /* 0xfffffd8800247947 */ /* 0x000fec000383ffff */
.L_x_1601:
        /* <DEDUP_REMOVED lines=8> */
.L_x_2011:
[----:B------:R-:W-:Y:S05]  /*2ae70*/  BSYNC B1 ;  /* 0x0000000000017941 */ /* 0x000fea0003800000 */
.L_x_2010:
        /* <DEDUP_REMOVED lines=8> */
.L_x_2012:
[----:B------:R-:W-:Y:S01]  /*2af00*/  IMAD.MOV.U32 R58, RZ, RZ, R14 ;  /* 0x000000ffff3a7224 */ /* 0x000fe200078e000e */
[----:B------:R-:W-:Y:S06]  /*2af10*/  BRA `(.L_x_2013) ;  /* 0xfffffd9400847947 */ /* 0x000fec000383ffff */
.L_x_1623:
[----:B0-----:R0:W1:Y:S02]  /*2af20*/  SYNCS.PHASECHK.TRANS64.TRYWAIT P6, [R90+URZ+0x30890], R105 ;  /* 0x030890695a0075a7 */ /* 0x00106400080c017f */
[----:B-1----:R-:W-:Y:S05]  /*2af30*/  @!P6 NANOSLEEP.SYNCS 0x989680 ;  /* 0x009896800000e95d */ /* 0x002fea0003900000 */
[----:B------:R-:W1:Y:S02]  /*2af40*/  @!P6 SYNCS.PHASECHK.TRANS64 P6, [R90+URZ+0x30890], R105 ;  /* 0x030890695a00e5a7 */ /* 0x000e6400080c007f */
[----:B-1----:R-:W-:Y:S05]  /*2af50*/  @!P6 BRA `(.L_x_1623) ;  /* 0xfffffffc00f0e947 */ /* 0x002fea000383ffff */
[----:B------:R-:W-:Y:S05]  /*2af60*/  BRA `(.L_x_2014) ;  /* 0xfffffdac00607947 */ /* 0x000fea000383ffff */
.L_x_1624:
        /* <DEDUP_REMOVED lines=8> */
.L_x_2016:
[----:B------:R-:W-:Y:S05]  /*2aff0*/  BSYNC B1 ;  /* 0x0000000000017941 */ /* 0x000fea0003800000 */
.L_x_2015:
        /* <DEDUP_REMOVED lines=8> */
.L_x_2017:
[----:B------:R-:W-:Y:S01]  /*2b080*/  IMAD.MOV.U32 R108, RZ, RZ, R14 ;  /* 0x000000ffff6c7224 */ /* 0x000fe200078e000e */
[----:B------:R-:W-:Y:S06]  /*2b090*/  BRA `(.L_x_2018) ;  /* 0xfffffdac002c7947 */ /* 0x000fec000383ffff */
.L_x_1633:
[----:B------:R-:W-:Y:S01]  /*2b0a0*/  BSSY B1, `(.L_x_2019) ;  /* 0x0000008000017945 */ /* 0x000fe20003800000 */
[----:B---3--:R-:W-:Y:S02]  /*2b0b0*/  IMAD.MOV.U32 R13, RZ, RZ, R114 ;  /* 0x000000ffff0d7224 */ /* 0x008fe400078e0072 */
[----:B------:R-:W-:Y:S02]  /*2b0c0*/  IMAD.MOV.U32 R12, RZ, RZ, 0x1 ;  /* 0x00000001ff0c7424 */ /* 0x000fe400078e00ff */
[----:B--2---:R-:W-:Y:S02]  /*2b0d0*/  IMAD.MOV.U32 R11, RZ, RZ, 0x181f ;  /* 0x0000181fff0b7424 */ /* 0x004fe400078e00ff */
[----:B------:R-:W-:-:S07]  /*2b0e0*/  IMAD.MOV.U32 R15, RZ, RZ, -0x1 ;  /* 0xffffffffff0f7424 */ /* 0x000fce00078e00ff */
[----:B01----:R-:W-:Y:S05]  /*2b0f0*/  WARPSYNC.COLLECTIVE R15, `(.L_x_2020) ;  /* 0x000000000f087348 */ /* 0x003fea0003c00000 */
[----:B------:R2:W3:Y:S02]  /*2b100*/  SHFL.IDX P6, R14, R13, R12, R11 ;  /* 0x0000000c0d0e7389 */ /* 0x0004e400000c000b */
[----:B0123--:R-:W-:Y:S01]  /*2b110*/  ENDCOLLECTIVE ;  /* 0x000000000000791b */ /* 0x00ffe20003800000 */
.L_x_2020:
[----:B------:R-:W-:Y:S05]  /*2b120*/  BSYNC B1 ;  /* 0x0000000000017941 */ /* 0x000fea0003800000 */
.L_x_2019:
        /* <DEDUP_REMOVED lines=8> */
.L_x_2021:
[----:B------:R-:W-:Y:S01]  /*2b1b0*/  IMAD.MOV.U32 R44, RZ, RZ, R14 ;  /* 0x000000ffff2c7224 */ /* 0x000fe200078e000e */
[----:B------:R-:W-:Y:S06]  /*2b1c0*/  BRA `(.L_x_2022) ;  /* 0xfffffdb800f07947 */ /* 0x000fec000383ffff */
.L_x_1642:
[----:B0-----:R0:W1:Y:S02]  /*2b1d0*/  SYNCS.PHASECHK.TRANS64.TRYWAIT P0, [R90+URZ+0x30890], R105 ;  /* 0x030890695a0075a7 */ /* 0x001064000800017f */
[----:B-1----:R-:W-:Y:S05]  /*2b1e0*/  @!P0 NANOSLEEP.SYNCS 0x989680 ;  /* 0x009896800000895d */ /* 0x002fea0003900000 */
[----:B------:R-:W1:Y:S02]  /*2b1f0*/  @!P0 SYNCS.PHASECHK.TRANS64 P0, [R90+URZ+0x30890], R105 ;  /* 0x030890695a0085a7 */ /* 0x000e64000800007f */
[----:B-1----:R-:W-:Y:S05]  /*2b200*/  @!P0 BRA `(.L_x_1642) ;  /* 0xfffffffc00f08947 */ /* 0x002fea000383ffff */
[----:B------:R-:W-:Y:S05]  /*2b210*/  BRA `(.L_x_2023) ;  /* 0xfffffdcc00007947 */ /* 0x000fea000383ffff */
.L_x_1643:
        /* <DEDUP_REMOVED lines=8> */
.L_x_2025:
[----:B------:R-:W-:Y:S05]  /*2b2a0*/  BSYNC B1 ;  /* 0x0000000000017941 */ /* 0x000fea0003800000 */
.L_x_2024:
        /* <DEDUP_REMOVED lines=8> */
.L_x_2026:
[----:B------:R-:W-:Y:S01]  /*2b330*/  IMAD.MOV.U32 R42, RZ, RZ, R14 ;  /* 0x000000ffff2a7224 */ /* 0x000fe200078e000e */
[----:B------:R-:W-:Y:S06]  /*2b340*/  BRA `(.L_x_2027) ;  /* 0xfffffdcc00287947 */ /* 0x000fec000383ffff */
.L_x_1646:
        /* <DEDUP_REMOVED lines=8> */
.L_x_2029:
[----:B------:R-:W-:Y:S05]  /*2b3d0*/  BSYNC B1 ;  /* 0x0000000000017941 */ /* 0x000fea0003800000 */
.L_x_2028:
        /* <DEDUP_REMOVED lines=8> */
.L_x_2030:
[----:B------:R-:W-:Y:S01]  /*2b460*/  IMAD.MOV.U32 R42, RZ, RZ, R14 ;  /* 0x000000ffff2a7224 */ /* 0x000fe200078e000e */
[----:B------:R-:W-:Y:S06]  /*2b470*/  BRA `(.L_x_2031) ;  /* 0xfffffdcc004c7947 */ /* 0x000fec000383ffff */
.L_x_1650:
[----:B--2---:R2:W0:Y:S02]  /*2b480*/  SYNCS.PHASECHK.TRANS64.TRYWAIT P4, [R90+URZ+0x308b0], R105 ;  /* 0x0308b0695a0075a7 */ /* 0x004424000808017f */
[----:B0-----:R-:W-:Y:S05]  /*2b490*/  @!P4 NANOSLEEP.SYNCS 0x989680 ;  /* 0x009896800000c95d */ /* 0x001fea0003900000 */
[----:B------:R-:W0:Y:S02]  /*2b4a0*/  @!P4 SYNCS.PHASECHK.TRANS64 P4, [R90+URZ+0x308b0], R105 ;  /* 0x0308b0695a00c5a7 */ /* 0x000e24000808007f */
[----:B0-----:R-:W-:Y:S05]  /*2b4b0*/  @!P4 BRA `(.L_x_1650) ;  /* 0xfffffffc00f0c947 */ /* 0x001fea000383ffff */
[----:B------:R-:W-:Y:S05]  /*2b4c0*/  BRA `(.L_x_2032) ;  /* 0xfffffdcc00ec7947 */ /* 0x000fea000383ffff */
.L_x_1678:
        /* <DEDUP_REMOVED lines=8> */
.L_x_2034:
[----:B------:R-:W-:Y:S05]  /*2b550*/  BSYNC B1 ;  /* 0x0000000000017941 */ /* 0x000fea0003800000 */
.L_x_2033:
        /* <DEDUP_REMOVED lines=8> */
.L_x_2035:
[----:B------:R-:W-:Y:S02]  /*2b5e0*/  IMAD.MOV.U32 R13, RZ, RZ, R8 ;  /* 0x000000ffff0d7224 */ /* 0x000fe400078e0008 */
[----:B------:R-:W-:-:S07]  /*2b5f0*/  IMAD.MOV.U32 R4, RZ, RZ, R14 ;  /* 0x000000ffff047224 */ /* 0x000fce00078e000e */
[----:B------:R-:W-:Y:S05]  /*2b600*/  WARPSYNC.COLLECTIVE R15, `(.L_x_2036) ;  /* 0x000000000f087348 */ /* 0x000fea0003c00000 */
[----:B------:R0:W1:Y:S02]  /*2b610*/  SHFL.IDX P6, R14, R13, R12, R11 ;  /* 0x0000000c0d0e7389 */ /* 0x00006400000c000b */
[----:B01----:R-:W-:Y:S01]  /*2b620*/  ENDCOLLECTIVE ;  /* 0x000000000000791b */ /* 0x003fe20003800000 */
.L_x_2036:
[----:B------:R-:W-:Y:S02]  /*2b630*/  IMAD.MOV.U32 R13, RZ, RZ, R0 ;  /* 0x000000ffff0d7224 */ /* 0x000fe400078e0000 */
[----:B------:R-:W-:-:S07]  /*2b640*/  IMAD.MOV.U32 R9, RZ, RZ, R14 ;  /* 0x000000ffff097224 */ /* 0x000fce00078e000e */
[----:B------:R-:W-:Y:S05]  /*2b650*/  WARPSYNC.COLLECTIVE R15, `(.L_x_2037) ;  /* 0x000000000f087348 */ /* 0x000fea0003c00000 */
[----:B------:R0:W1:Y:S02]  /*2b660*/  SHFL.IDX P6, R14, R13, R12, R11 ;  /* 0x0000000c0d0e7389 */ /* 0x00006400000c000b */
[----:B01----:R-:W-:Y:S01]  /*2b670*/  ENDCOLLECTIVE ;  /* 0x000000000000791b */ /* 0x003fe20003800000 */
.L_x_2037:
[----:B------:R-:W-:Y:S05]  /*2b680*/  BRA `(.L_x_2038) ;  /* 0xfffffde4003c7947 */ /* 0x000fea000383ffff */
.L_x_1681:
[----:B------:R-:W-:Y:S01]  /*2b690*/  BSSY B1, `(.L_x_2039) ;  /* 0x0000008000017945 */ /* 0x000fe20003800000 */
[----:B------:R-:W-:Y:S02]  /*2b6a0*/  IMAD.MOV.U32 R13, RZ, RZ, R7 ;  /* 0x000000ffff0d7224 */ /* 0x000fe400078e0007 */
[----:B------:R-:W-:Y:S02]  /*2b6b0*/  IMAD.MOV.U32 R12, RZ, RZ, 0x1 ;  /* 0x00000001ff0c7424 */ /* 0x000fe400078e00ff */
[----:B------:R-:W-:Y:S02]  /*2b6c0*/  IMAD.MOV.U32 R11, RZ, RZ, 0x181f ;  /* 0x0000181fff0b7424 */ /* 0x000fe400078e00ff */
[----:B------:R-:W-:-:S07]  /*2b6d0*/  IMAD.MOV.U32 R15, RZ, RZ, -0x1 ;  /* 0xffffffffff0f7424 */ /* 0x000fce00078e00ff */
[----:B0---4-:R-:W-:Y:S05]  /*2b6e0*/  WARPSYNC.COLLECTIVE R15, `(.L_x_2040) ;  /* 0x000000000f087348 */ /* 0x011fea0003c00000 */
[----:B----4-:R1:W2:Y:S02]  /*2b6f0*/  SHFL.IDX P6, R14, R13, R12, R11 ;  /* 0x0000000c0d0e7389 */ /* 0x0102a400000c000b */
[----:B012---:R-:W-:Y:S01]  /*2b700*/  ENDCOLLECTIVE ;  /* 0x000000000000791b */ /* 0x007fe20003800000 */
.L_x_2040:
[----:B------:R-:W-:Y:S05]  /*2b710*/  BSYNC B1 ;  /* 0x0000000000017941 */ /* 0x000fea0003800000 */
.L_x_2039:
        /* <DEDUP_REMOVED lines=8> */
.L_x_2041:
[----:B------:R-:W-:Y:S02]  /*2b7a0*/  IMAD.MOV.U32 R13, RZ, RZ, R8 ;  /* 0x000000ffff0d7224 */ /* 0x000fe400078e0008 */
[----:B------:R-:W-:-:S07]  /*2b7b0*/  IMAD.MOV.U32 R4, RZ, RZ, R14 ;  /* 0x000000ffff047224 */ /* 0x000fce00078e000e */
[----:B------:R-:W-:Y:S05]  /*2b7c0*/  WARPSYNC.COLLECTIVE R15, `(.L_x_2042) ;  /* 0x000000000f087348 */ /* 0x000fea0003c00000 */
[----:B------:R0:W1:Y:S02]  /*2b7d0*/  SHFL.IDX P6, R14, R13, R12, R11 ;  /* 0x0000000c0d0e7389 */ /* 0x00006400000c000b */
[----:B01----:R-:W-:Y:S01]  /*2b7e0*/  ENDCOLLECTIVE ;  /* 0x000000000000791b */ /* 0x003fe20003800000 */
.L_x_2042:
[----:B------:R-:W-:Y:S02]  /*2b7f0*/  IMAD.MOV.U32 R13, RZ, RZ, R0 ;  /* 0x000000ffff0d7224 */ /* 0x000fe400078e0000 */
[----:B------:R-:W-:-:S07]  /*2b800*/  IMAD.MOV.U32 R9, RZ, RZ, R14 ;  /* 0x000000ffff097224 */ /* 0x000fce00078e000e */
[----:B------:R-:W-:Y:S05]  /*2b810*/  WARPSYNC.COLLECTIVE R15, `(.L_x_2043) ;  /* 0x000000000f087348 */ /* 0x000fea0003c00000 */
[----:B------:R0:W1:Y:S02]  /*2b820*/  SHFL.IDX P6, R14, R13, R12, R11 ;  /* 0x0000000c0d0e7389 */ /* 0x00006400000c000b */
[----:B01----:R-:W-:Y:S01]  /*2b830*/  ENDCOLLECTIVE ;  /* 0x000000000000791b */ /* 0x003fe20003800000 */
.L_x_2043:
[----:B------:R-:W-:Y:S05]  /*2b840*/  BRA `(.L_x_2044) ;  /* 0xfffffde800447947 */ /* 0x000fea000383ffff */
.L_x_1684:
[----:B------:R-:W-:Y:S01]  /*2b850*/  BSSY B1, `(.L_x_2045) ;  /* 0x0000008000017945 */ /* 0x000fe20003800000 */
[----:B------:R-:W-:Y:S02]  /*2b860*/  IMAD.MOV.U32 R13, RZ, RZ, R7 ;  /* 0x000000ffff0d7224 */ /* 0x000fe400078e0007 */
[----:B------:R-:W-:Y:S02]  /*2b870*/  IMAD.MOV.U32 R12, RZ, RZ, 0x2 ;  /* 0x00000002ff0c7424 */ /* 0x000fe400078e00ff */
[----:B------:R-:W-:Y:S02]  /*2b880*/  IMAD.MOV.U32 R11, RZ, RZ, 0x181f ;  /* 0x0000181fff0b7424 */ /* 0x000fe400078e00ff */
[----:B------:R-:W-:-:S07]  /*2b890*/  IMAD.MOV.U32 R15, RZ, RZ, -0x1 ;  /* 0xffffffffff0f7424 */ /* 0x000fce00078e00ff */
[----:B-1--4-:R-:W-:Y:S05]  /*2b8a0*/  WARPSYNC.COLLECTIVE R15, `(.L_x_2046) ;  /* 0x000000000f087348 */ /* 0x012fea0003c00000 */
[----:B----4-:R0:W2:Y:S02]  /*2b8b0*/  SHFL.IDX P6, R14, R13, R12, R11 ;  /* 0x0000000c0d0e7389 */ /* 0x0100a400000c000b */
[----:B012---:R-:W-:Y:S01]  /*2b8c0*/  ENDCOLLECTIVE ;  /* 0x000000000000791b */ /* 0x007fe20003800000 */
.L_x_2046:
[----:B------:R-:W-:Y:S05]  /*2b8d0*/  BSYNC B1 ;  /* 0x0000000000017941 */ /* 0x000fea0003800000 */
.L_x_2045:
        /* <DEDUP_REMOVED lines=8> */
.L_x_2047:
[----:B------:R-:W-:Y:S02]  /*2b960*/  IMAD.MOV.U32 R13, RZ, RZ, R8 ;  /* 0x000000ffff0d7224 */ /* 0x000fe400078e0008 */
[----:B------:R-:W-:-:S07]  /*2b970*/  IMAD.MOV.U32 R4, RZ, RZ, R14 ;  /* 0x000000ffff047224 */ /* 0x000fce00078e000e */
[----:B------:R-:W-:Y:S05]  /*2b980*/  WARPSYNC.COLLECTIVE R15, `(.L_x_2048) ;  /* 0x000000000f087348 */ /* 0x000fea0003c00000 */
[----:B------:R0:W1:Y:S02]  /*2b990*/  SHFL.IDX P6, R14, R13, R12, R11 ;  /* 0x0000000c0d0e7389 */ /* 0x00006400000c000b */
[----:B01----:R-:W-:Y:S01]  /*2b9a0*/  ENDCOLLECTIVE ;  /* 0x000000000000791b */ /* 0x003fe20003800000 */
.L_x_2048:
[----:B------:R-:W-:Y:S02]  /*2b9b0*/  IMAD.MOV.U32 R13, RZ, RZ, R0 ;  /* 0x000000ffff0d7224 */ /* 0x000fe400078e0000 */
[----:B------:R-:W-:-:S07]  /*2b9c0*/  IMAD.MOV.U32 R9, RZ, RZ, R14 ;  /* 0x000000ffff097224 */ /* 0x000fce00078e000e */
[----:B------:R-:W-:Y:S05]  /*2b9d0*/  WARPSYNC.COLLECTIVE R15, `(.L_x_2049) ;  /* 0x000000000f087348 */ /* 0x000fea0003c00000 */
[----:B------:R0:W1:Y:S02]  /*2b9e0*/  SHFL.IDX P6, R14, R13, R12, R11 ;  /* 0x0000000c0d0e7389 */ /* 0x00006400000c000b */
[----:B01----:R-:W-:Y:S01]  /*2b9f0*/  ENDCOLLECTIVE ;  /* 0x000000000000791b */ /* 0x003fe20003800000 */
.L_x_2049:
[----:B------:R-:W-:Y:S05]  /*2ba00*/  BRA `(.L_x_2050) ;  /* 0xfffffdec00447947 */ /* 0x000fea000383ffff */
.L_x_1687:
[----:B------:R-:W-:Y:S01]  /*2ba10*/  BSSY B1, `(.L_x_2051) ;  /* 0x0000008000017945 */ /* 0x000fe20003800000 */
[----:B------:R-:W-:Y:S02]  /*2ba20*/  IMAD.MOV.U32 R13, RZ, RZ, R7 ;  /* 0x000000ffff0d7224 */ /* 0x000fe400078e0007 */
[----:B------:R-:W-:Y:S02]  /*2ba30*/  IMAD.MOV.U32 R12, RZ, RZ, 0x3 ;  /* 0x00000003ff0c7424 */ /* 0x000fe400078e00ff */
[----:B------:R-:W-:Y:S02]  /*2ba40*/  IMAD.MOV.U32 R11, RZ, RZ, 0x181f ;  /* 0x0000181fff0b7424 */ /* 0x000fe400078e00ff */
[----:B------:R-:W-:-:S07]  /*2ba50*/  IMAD.MOV.U32 R15, RZ, RZ, -0x1 ;  /* 0xffffffffff0f7424 */ /* 0x000fce00078e00ff */
[----:B-1--4-:R-:W-:Y:S05]  /*2ba60*/  WARPSYNC.COLLECTIVE R15, `(.L_x_2052) ;  /* 0x000000000f087348 */ /* 0x012fea0003c00000 */
[----:B------:R0:W2:Y:S02]  /*2ba70*/  SHFL.IDX P6, R14, R13, R12, R11 ;  /* 0x0000000c0d0e7389 */ /* 0x0000a400000c000b */
[----:B012-4-:R-:W-:Y:S01]  /*2ba80*/  ENDCOLLECTIVE ;  /* 0x000000000000791b */ /* 0x017fe20003800000 */
.L_x_2052:
[----:B------:R-:W-:Y:S05]  /*2ba90*/  BSYNC B1 ;  /* 0x0000000000017941 */ /* 0x000fea0003800000 */
.L_x_2051:
        /* <DEDUP_REMOVED lines=8> */
.L_x_2053:
[----:B------:R-:W-:Y:S02]  /*2bb20*/  IMAD.MOV.U32 R13, RZ, RZ, R8 ;  /* 0x000000ffff0d7224 */ /* 0x000fe400078e0008 */
[----:B------:R-:W-:-:S07]  /*2bb30*/  IMAD.MOV.U32 R10, RZ, RZ, R14 ;  /* 0x000000ffff0a7224 */ /* 0x000fce00078e000e */
[----:B------:R-:W-:Y:S05]  /*2bb40*/  WARPSYNC.COLLECTIVE R15, `(.L_x_2054) ;  /* 0x000000000f087348 */ /* 0x000fea0003c00000 */
[----:B------:R0:W1:Y:S02]  /*2bb50*/  SHFL.IDX P6, R14, R13, R12, R11 ;  /* 0x0000000c0d0e7389 */ /* 0x00006400000c000b */
[----:B01----:R-:W-:Y:S01]  /*2bb60*/  ENDCOLLECTIVE ;  /* 0x000000000000791b */ /* 0x003fe20003800000 */
.L_x_2054:
[----:B------:R-:W-:Y:S02]  /*2bb70*/  IMAD.MOV.U32 R13, RZ, RZ, R0 ;  /* 0x000000ffff0d7224 */ /* 0x000fe400078e0000 */
[----:B------:R-:W-:-:S07]  /*2bb80*/  IMAD.MOV.U32 R75, RZ, RZ, R14 ;  /* 0x000000ffff4b7224 */ /* 0x000fce00078e000e */
[----:B------:R-:W-:Y:S05]  /*2bb90*/  WARPSYNC.COLLECTIVE R15, `(.L_x_2055) ;  /* 0x000000000f087348 */ /* 0x000fea0003c00000 */
[----:B------:R0:W1:Y:S02]  /*2bba0*/  SHFL.IDX P6, R14, R13, R12, R11 ;  /* 0x0000000c0d0e7389 */ /* 0x00006400000c000b */
[----:B01----:R-:W-:Y:S01]  /*2bbb0*/  ENDCOLLECTIVE ;  /* 0x000000000000791b */ /* 0x003fe20003800000 */
.L_x_2055:
[----:B------:R-:W-:Y:S01]  /*2bbc0*/  IMAD.MOV.U32 R0, RZ, RZ, R14 ;  /* 0x000000ffff007224 */ /* 0x000fe200078e000e */
[----:B------:R-:W-:Y:S06]  /*2bbd0*/  BRA `(.L_x_2056) ;  /* 0xfffffdf000487947 */ /* 0x000fec000383ffff */
.L_x_1691:
[----:B0-----:R0:W1:Y:S02]  /*2bbe0*/  SYNCS.PHASECHK.TRANS64.TRYWAIT P0, [R18+URZ+0x30800], R127 ;  /* 0x0308007f120075a7 */ /* 0x001064000800017f */
[----:B-1----:R-:W-:Y:S05]  /*2bbf0*/  @!P0 NANOSLEEP.SYNCS 0x989680 ;  /* 0x009896800000895d */ /* 0x002fea0003900000 */
[----:B------:R-:W1:Y:S02]  /*2bc00*/  @!P0 SYNCS.PHASECHK.TRANS64 P0, [R18+URZ+0x30800], R127 ;  /* 0x0308007f120085a7 */ /* 0x000e64000800007f */
[----:B-1----:R-:W-:Y:S05]  /*2bc10*/  @!P0 BRA `(.L_x_1691) ;  /* 0xfffffffc00f08947 */ /* 0x002fea000383ffff */
[----:B------:R-:W-:Y:S05]  /*2bc20*/  BRA `(.L_x_2057) ;  /* 0xfffffdf400b47947 */ /* 0x000fea000383ffff */
.L_x_1723:
        /* <DEDUP_REMOVED lines=8> */
.L_x_2059:
[----:B------:R-:W-:Y:S05]  /*2bcb0*/  BSYNC B1 ;  /* 0x0000000000017941 */ /* 0x000fea0003800000 */
.L_x_2058:
        /* <DEDUP_REMOVED lines=8> */
.L_x_2060:
[----:B------:R-:W-:Y:S02]  /*2bd40*/  IMAD.MOV.U32 R13, RZ, RZ, R8 ;  /* 0x000000ffff0d7224 */ /* 0x000fe400078e0008 */
[----:B------:R-:W-:-:S07]  /*2bd50*/  IMAD.MOV.U32 R7, RZ, RZ, R14 ;  /* 0x000000ffff077224 */ /* 0x000fce00078e000e */
[----:B------:R-:W-:Y:S05]  /*2bd60*/  WARPSYNC.COLLECTIVE R15, `(.L_x_2061) ;  /* 0x000000000f087348 */ /* 0x000fea0003c00000 */
[----:B------:R0:W1:Y:S02]  /*2bd70*/  SHFL.IDX P6, R14, R13, R12, R11 ;  /* 0x0000000c0d0e7389 */ /* 0x00006400000c000b */
[----:B01----:R-:W-:Y:S01]  /*2bd80*/  ENDCOLLECTIVE ;  /* 0x000000000000791b */ /* 0x003fe20003800000 */
.L_x_2061:
[----:B------:R-:W-:Y:S02]  /*2bd90*/  IMAD.MOV.U32 R13, RZ, RZ, R0 ;  /* 0x000000ffff0d7224 */ /* 0x000fe400078e0000 */
[----:B------:R-:W-:-:S07]  /*2bda0*/  IMAD.MOV.U32 R9, RZ, RZ, R14 ;  /* 0x000000ffff097224 */ /* 0x000fce00078e000e */
[----:B------:R-:W-:Y:S05]  /*2bdb0*/  WARPSYNC.COLLECTIVE R15, `(.L_x_2062) ;  /* 0x000000000f087348 */ /* 0x000fea0003c00000 */
[----:B------:R0:W1:Y:S02]  /*2bdc0*/  SHFL.IDX P6, R14, R13, R12, R11 ;  /* 0x0000000c0d0e7389 */ /* 0x00006400000c000b */
[----:B01----:R-:W-:Y:S01]  /*2bdd0*/  ENDCOLLECTIVE ;  /* 0x000000000000791b */ /* 0x003fe20003800000 */
.L_x_2062:
[----:B------:R-:W-:Y:S05]  /*2bde0*/  BRA `(.L_x_2063) ;  /* 0xfffffe2800887947 */ /* 0x000fea000383ffff */
.L_x_1726:
        /* <DEDUP_REMOVED lines=8> */
.L_x_2065:
[----:B------:R-:W-:Y:S05]  /*2be70*/  BSYNC B1 ;  /* 0x0000000000017941 */ /* 0x000fea0003800000 */
.L_x_2064:
        /* <DEDUP_REMOVED lines=8> */
.L_x_2066:
[----:B------:R-:W-:Y:S02]  /*2bf00*/  IMAD.MOV.U32 R13, RZ, RZ, R8 ;  /* 0x000000ffff0d7224 */ /* 0x000fe400078e0008 */
[----:B------:R-:W-:-:S07]  /*2bf10*/  IMAD.MOV.U32 R7, RZ, RZ, R14 ;  /* 0x000000ffff077224 */ /* 0x000fce00078e000e */
[----:B------:R-:W-:Y:S05]  /*2bf20*/  WARPSYNC.COLLECTIVE R15, `(.L_x_2067) ;  /* 0x000000000f087348 */ /* 0x000fea0003c00000 */
[----:B------:R0:W1:Y:S02]  /*2bf30*/  SHFL.IDX P6, R14, R13, R12, R11 ;  /* 0x0000000c0d0e7389 */ /* 0x00006400000c000b */
[----:B01----:R-:W-:Y:S01]  /*2bf40*/  ENDCOLLECTIVE ;  /* 0x000000000000791b */ /* 0x003fe20003800000 */
.L_x_2067:
[----:B------:R-:W-:Y:S02]  /*2bf50*/  IMAD.MOV.U32 R13, RZ, RZ, R0 ;  /* 0x000000ffff0d7224 */ /* 0x000fe400078e0000 */
[----:B------:R-:W-:-:S07]  /*2bf60*/  IMAD.MOV.U32 R9, RZ, RZ, R14 ;  /* 0x000000ffff097224 */ /* 0x000fce00078e000e */
[----:B------:R-:W-:Y:S05]  /*2bf70*/  WARPSYNC.COLLECTIVE R15, `(.L_x_2068) ;  /* 0x000000000f087348 */ /* 0x000fea0003c00000 */
[----:B------:R0:W1:Y:S02]  /*2bf80*/  SHFL.IDX P6, R14, R13, R12, R11 ;  /* 0x0000000c0d0e7389 */ /* 0x00006400000c000b */
[----:B01----:R-:W-:Y:S01]  /*2bf90*/  ENDCOLLECTIVE ;  /* 0x000000000000791b */ /* 0x003fe20003800000 */
.L_x_2068:
[----:B------:R-:W-:Y:S05]  /*2bfa0*/  BRA `(.L_x_2069) ;  /* 0xfffffe2c00547947 */ /* 0x000fea000383ffff */
.L_x_1729:
        /* <DEDUP_REMOVED lines=8> */
.L_x_2071:
[----:B------:R-:W-:Y:S05]  /*2c030*/  BSYNC B1 ;  /* 0x0000000000017941 */ /* 0x000fea0003800000 */
.L_x_2070:
        /* <DEDUP_REMOVED lines=8> */
.L_x_2072:
[----:B------:R-:W-:Y:S02]  /*2c0c0*/  IMAD.MOV.U32 R13, RZ, RZ, R8 ;  /* 0x000000ffff0d7224 */ /* 0x000fe400078e0008 */
[----:B------:R-:W-:-:S07]  /*2c0d0*/  IMAD.MOV.U32 R7, RZ, RZ, R14 ;  /* 0x000000ffff077224 */ /* 0x000fce00078e000e */
[----:B------:R-:W-:Y:S05]  /*2c0e0*/  WARPSYNC.COLLECTIVE R15, `(.L_x_2073) ;  /* 0x000000000f087348 */ /* 0x000fea0003c00000 */
[----:B------:R0:W1:Y:S02]  /*2c0f0*/  SHFL.IDX P6, R14, R13, R12, R11 ;  /* 0x0000000c0d0e7389 */ /* 0x00006400000c000b */
[----:B01----:R-:W-:Y:S01]  /*2c100*/  ENDCOLLECTIVE ;  /* 0x000000000000791b */ /* 0x003fe20003800000 */
.L_x_2073:
[----:B------:R-:W-:Y:S02]  /*2c110*/  IMAD.MOV.U32 R13, RZ, RZ, R0 ;  /* 0x000000ffff0d7224 */ /* 0x000fe400078e0000 */
[----:B------:R-:W-:-:S07]  /*2c120*/  IMAD.MOV.U32 R9, RZ, RZ, R14 ;  /* 0x000000ffff097224 */ /* 0x000fce00078e000e */
[----:B------:R-:W-:Y:S05]  /*2c130*/  WARPSYNC.COLLECTIVE R15, `(.L_x_2074) ;  /* 0x000000000f087348 */ /* 0x000fea0003c00000 */
[----:B------:R0:W1:Y:S02]  /*2c140*/  SHFL.IDX P6, R14, R13, R12, R11 ;  /* 0x0000000c0d0e7389 */ /* 0x00006400000c000b */
[----:B01----:R-:W-:Y:S01]  /*2c150*/  ENDCOLLECTIVE ;  /* 0x000000000000791b */ /* 0x003fe20003800000 */
.L_x_2074:
[----:B------:R-:W-:Y:S05]  /*2c160*/  BRA `(.L_x_2075) ;  /* 0xfffffe3000187947 */ /* 0x000fea000383ffff */
.L_x_1732:
        /* <DEDUP_REMOVED lines=8> */
.L_x_2077:
[----:B------:R-:W-:Y:S05]  /*2c1f0*/  BSYNC B1 ;  /* 0x0000000000017941 */ /* 0x000fea0003800000 */
.L_x_2076:
        /* <DEDUP_REMOVED lines=8> */
.L_x_2078:
[----:B------:R-:W-:Y:S02]  /*2c280*/  IMAD.MOV.U32 R13, RZ, RZ, R8 ;  /* 0x000000ffff0d7224 */ /* 0x000fe400078e0008 */
[----:B------:R-:W-:-:S07]  /*2c290*/  IMAD.MOV.U32 R76, RZ, RZ, R14 ;  /* 0x000000ffff4c7224 */ /* 0x000fce00078e000e */
[----:B------:R-:W-:Y:S05]  /*2c2a0*/  WARPSYNC.COLLECTIVE R15, `(.L_x_2079) ;  /* 0x000000000f087348 */ /* 0x000fea0003c00000 */
[----:B------:R0:W1:Y:S02]  /*2c2b0*/  SHFL.IDX P6, R14, R13, R12, R11 ;  /* 0x0000000c0d0e7389 */ /* 0x00006400000c000b */
[----:B01----:R-:W-:Y:S01]  /*2c2c0*/  ENDCOLLECTIVE ;  /* 0x000000000000791b */ /* 0x003fe20003800000 */
.L_x_2079:
[----:B------:R-:W-:Y:S02]  /*2c2d0*/  IMAD.MOV.U32 R13, RZ, RZ, R0 ;  /* 0x000000ffff0d7224 */ /* 0x000fe400078e0000 */
[----:B------:R-:W-:-:S07]  /*2c2e0*/  IMAD.MOV.U32 R77, RZ, RZ, R14 ;  /* 0x000000ffff4d7224 */ /* 0x000fce00078e000e */
[----:B------:R-:W-:Y:S05]  /*2c2f0*/  WARPSYNC.COLLECTIVE R15, `(.L_x_2080) ;  /* 0x000000000f087348 */ /* 0x000fea0003c00000 */
[----:B------:R0:W1:Y:S02]  /*2c300*/  SHFL.IDX P6, R14, R13, R12, R11 ;  /* 0x0000000c0d0e7389 */ /* 0x00006400000c000b */
[----:B01----:R-:W-:Y:S01]  /*2c310*/  ENDCOLLECTIVE ;  /* 0x000000000000791b */ /* 0x003fe20003800000 */
.L_x_2080:
[----:B------:R-:W-:Y:S01]  /*2c320*/  IMAD.MOV.U32 R0, RZ, RZ, R14 ;  /* 0x000000ffff007224 */ /* 0x000fe200078e000e */
[----:B------:R-:W-:Y:S06]  /*2c330*/  BRA `(.L_x_2081) ;  /* 0xfffffe3000e07947 */ /* 0x000fec000383ffff */
.L_x_1736:
[----:B0-----:R0:W1:Y:S02]  /*2c340*/  SYNCS.PHASECHK.TRANS64.TRYWAIT P0, [R18+URZ+0x30800], R109 ;  /* 0x0308006d120075a7 */ /* 0x001064000800017f */
[----:B-1----:R-:W-:Y:S05]  /*2c350*/  @!P0 NANOSLEEP.SYNCS 0x989680 ;  /* 0x009896800000895d */ /* 0x002fea0003900000 */
[----:B------:R-:W1:Y:S02]  /*2c360*/  @!P0 SYNCS.PHASECHK.TRANS64 P0, [R18+URZ+0x30800], R109 ;  /* 0x0308006d120085a7 */ /* 0x000e64000800007f */
[----:B-1----:R-:W-:Y:S05]  /*2c370*/  @!P0 BRA `(.L_x_1736) ;  /* 0xfffffffc00f08947 */ /* 0x002fea000383ffff */
[----:B------:R-:W-:Y:S05]  /*2c380*/  BRA `(.L_x_2082) ;  /* 0xfffffe38001c7947 */ /* 0x000fea000383ffff */
.L_x_1754:
[----:B-1----:R1:W0:Y:S02]  /*2c390*/  SYNCS.PHASECHK.TRANS64.TRYWAIT P1, [R58+URZ+0x30830], R3 ;  /* 0x030830033a0075a7 */ /* 0x002224000802017f */
[----:B0-----:R-:W-:Y:S05]  /*2c3a0*/  @!P1 NANOSLEEP.SYNCS 0x989680 ;  /* 0x009896800000995d */ /* 0x001fea0003900000 */
[----:B------:R-:W0:Y:S02]  /*2c3b0*/  @!P1 SYNCS.PHASECHK.TRANS64 P1, [R58+URZ+0x30830], R3 ;  /* 0x030830033a0095a7 */ /* 0x000e24000802007f */
[----:B0-----:R-:W-:Y:S05]  /*2c3c0*/  @!P1 BRA `(.L_x_1754) ;  /* 0xfffffffc00f09947 */ /* 0x001fea000383ffff */
[----:B------:R-:W-:Y:S05]  /*2c3d0*/  BRA `(.L_x_1753) ;  /* 0xfffffe7000687947 */ /* 0x000fea000383ffff */
.L_x_1775:
[----:B-1----:R1:W2:Y:S02]  /*2c3e0*/  SYNCS.PHASECHK.TRANS64.TRYWAIT P1, [R2+URZ+0x30830], R152 ;  /* 0x03083098020075a7 */ /* 0x0022a4000802017f */
[----:B--2---:R-:W-:Y:S05]  /*2c3f0*/  @!P1 NANOSLEEP.SYNCS 0x989680 ;  /* 0x009896800000995d */ /* 0x004fea0003900000 */
[----:B------:R-:W2:Y:S02]  /*2c400*/  @!P1 SYNCS.PHASECHK.TRANS64 P1, [R2+URZ+0x30830], R152 ;  /* 0x03083098020095a7 */ /* 0x000ea4000802007f */
[----:B--2---:R-:W-:Y:S05]  /*2c410*/  @!P1 BRA `(.L_x_1775) ;  /* 0xfffffffc00f09947 */ /* 0x004fea000383ffff */
[----:B------:R-:W-:Y:S05]  /*2c420*/  BRA `(.L_x_1774) ;  /* 0xfffffea000047947 */ /* 0x000fea000383ffff */
.L_x_1780:
[----:B-1----:R1:W2:Y:S02]  /*2c430*/  SYNCS.PHASECHK.TRANS64.TRYWAIT P1, [R203+URZ+0x30850], R0 ;  /* 0x03085000cb0075a7 */ /* 0x0022a4000802017f */
[----:B--2---:R-:W-:Y:S05]  /*2c440*/  @!P1 NANOSLEEP.SYNCS 0x989680 ;  /* 0x009896800000995d */ /* 0x004fea0003900000 */
[----:B------:R-:W2:Y:S02]  /*2c450*/  @!P1 SYNCS.PHASECHK.TRANS64 P1, [R203+URZ+0x30850], R0 ;  /* 0x03085000cb0095a7 */ /* 0x000ea4000802007f */
[----:B--2---:R-:W-:Y:S05]  /*2c460*/  @!P1 BRA `(.L_x_1780) ;  /* 0xfffffffc00f09947 */ /* 0x004fea000383ffff */
[----:B------:R-:W-:Y:S05]  /*2c470*/  BRA `(.L_x_1779) ;  /* 0xfffffeb0007c7947 */ /* 0x000fea000383ffff */
.L_x_1803:
[----:B-1----:R1:W2:Y:S02]  /*2c480*/  SYNCS.PHASECHK.TRANS64.TRYWAIT P1, [R222+URZ+0x30830], R2 ;  /* 0x03083002de0075a7 */ /* 0x0022a4000802017f */
[----:B--2---:R-:W-:Y:S05]  /*2c490*/  @!P1 NANOSLEEP.SYNCS 0x989680 ;  /* 0x009896800000995d */ /* 0x004fea0003900000 */
[----:B------:R-:W2:Y:S02]  /*2c4a0*/  @!P1 SYNCS.PHASECHK.TRANS64 P1, [R222+URZ+0x30830], R2 ;  /* 0x03083002de0095a7 */ /* 0x000ea4000802007f */
[----:B--2---:R-:W-:Y:S05]  /*2c4b0*/  @!P1 BRA `(.L_x_1803) ;  /* 0xfffffffc00f09947 */ /* 0x004fea000383ffff */
[----:B------:R-:W-:Y:S05]  /*2c4c0*/  BRA `(.L_x_1802) ;  /* 0xfffffed400307947 */ /* 0x000fea000383ffff */
.L_x_1808:
[----:B-1----:R1:W2:Y:S02]  /*2c4d0*/  SYNCS.PHASECHK.TRANS64.TRYWAIT P1, [R13+URZ+0x30850], R0 ;  /* 0x030850000d0075a7 */ /* 0x0022a4000802017f */
[----:B--2---:R-:W-:Y:S05]  /*2c4e0*/  @!P1 NANOSLEEP.SYNCS 0x989680 ;  /* 0x009896800000995d */ /* 0x004fea0003900000 */
[----:B------:R-:W2:Y:S02]  /*2c4f0*/  @!P1 SYNCS.PHASECHK.TRANS64 P1, [R13+URZ+0x30850], R0 ;  /* 0x030850000d0095a7 */ /* 0x000ea4000802007f */
[----:B--2---:R-:W-:Y:S05]  /*2c500*/  @!P1 BRA `(.L_x_1808) ;  /* 0xfffffffc00f09947 */ /* 0x004fea000383ffff */
[----:B------:R-:W-:Y:S05]  /*2c510*/  BRA `(.L_x_1807) ;  /* 0xfffffee400ac7947 */ /* 0x000fea000383ffff */
.L_x_1818:
[----:B--2---:R2:W3:Y:S02]  /*2c520*/  SYNCS.PHASECHK.TRANS64.TRYWAIT P1, [R4+URZ+0x30830], R2 ;  /* 0x03083002040075a7 */ /* 0x0044e4000802017f */
[----:B---3--:R-:W-:Y:S05]  /*2c530*/  @!P1 NANOSLEEP.SYNCS 0x989680 ;  /* 0x009896800000995d */ /* 0x008fea0003900000 */
[----:B------:R-:W3:Y:S02]  /*2c540*/  @!P1 SYNCS.PHASECHK.TRANS64 P1, [R4+URZ+0x30830], R2 ;  /* 0x03083002040095a7 */ /* 0x000ee4000802007f */
[----:B---3--:R-:W-:Y:S05]  /*2c550*/  @!P1 BRA `(.L_x_1818) ;  /* 0xfffffffc00f09947 */ /* 0x008fea000383ffff */
[----:B------:R-:W-:Y:S05]  /*2c560*/  BRA `(.L_x_1817) ;  /* 0xfffffef800887947 */ /* 0x000fea000383ffff */
.L_x_1823:
[----:B-1----:R1:W2:Y:S02]  /*2c570*/  SYNCS.PHASECHK.TRANS64.TRYWAIT P1, [R222+URZ+0x30850], R0 ;  /* 0x03085000de0075a7 */ /* 0x0022a4000802017f */
[----:B--2---:R-:W-:Y:S05]  /*2c580*/  @!P1 NANOSLEEP.SYNCS 0x989680 ;  /* 0x009896800000995d */ /* 0x004fea0003900000 */
[----:B------:R-:W2:Y:S02]  /*2c590*/  @!P1 SYNCS.PHASECHK.TRANS64 P1, [R222+URZ+0x30850], R0 ;  /* 0x03085000de0095a7 */ /* 0x000ea4000802007f */
[----:B--2---:R-:W-:Y:S05]  /*2c5a0*/  @!P1 BRA `(.L_x_1823) ;  /* 0xfffffffc00f09947 */ /* 0x004fea000383ffff */
[----:B------:R-:W-:Y:S05]  /*2c5b0*/  BRA `(.L_x_1822) ;  /* 0xffffff0c00087947 */ /* 0x000fea000383ffff */
.L_x_1839:
[----:B--2---:R2:W3:Y:S02]  /*2c5c0*/  SYNCS.PHASECHK.TRANS64.TRYWAIT P1, [R12+URZ+0x30850], R5 ;  /* 0x030850050c0075a7 */ /* 0x0044e4000802017f */
[----:B---3--:R-:W-:Y:S05]  /*2c5d0*/  @!P1 NANOSLEEP.SYNCS 0x989680 ;  /* 0x009896800000995d */ /* 0x008fea0003900000 */
[----:B------:R-:W3:Y:S02]  /*2c5e0*/  @!P1 SYNCS.PHASECHK.TRANS64 P1, [R12+URZ+0x30850], R5 ;  /* 0x030850050c0095a7 */ /* 0x000ee4000802007f */
[----:B---3--:R-:W-:Y:S05]  /*2c5f0*/  @!P1 BRA `(.L_x_1839) ;  /* 0xfffffffc00f09947 */ /* 0x008fea000383ffff */
[----:B------:R-:W-:Y:S05]  /*2c600*/  BRA `(.L_x_1838) ;  /* 0xffffff3000c87947 */ /* 0x000fea000383ffff */
.L_x_1884:
[----:B------:R-:W0:Y:S01]  /*2c610*/  S2R R12, SR_TID.X ;  /* 0x00000000000c7919 */ /* 0x000e220000002100 */
[----:B------:R-:W-:Y:S01]  /*2c620*/  BSSY B1, `(.L_x_2083) ;  /* 0x000000a000017945 */ /* 0x000fe20003800000 */
[----:B------:R-:W-:Y:S02]  /*2c630*/  IMAD.MOV.U32 R11, RZ, RZ, 0x1f ;  /* 0x0000001fff0b7424 */ /* 0x000fe400078e00ff */
[----:B------:R-:W-:Y:S01]  /*2c640*/  IMAD.MOV.U32 R15, RZ, RZ, -0x1 ;  /* 0xffffffffff0f7424 */ /* 0x000fe200078e00ff */
[----:B0-----:R-:W-:-:S04]  /*2c650*/  SHF.R.U32.HI R12, RZ, 0x5, R12 ;  /* 0x00000005ff0c7819 */ /* 0x001fc8000001160c */
[----:B------:R-:W-:-:S05]  /*2c660*/  LOP3.LUT R12, R12, 0x3, RZ, 0xc0, !PT ;  /* 0x000000030c0c7812 */ /* 0x000fca00078ec0ff */
[----:B------:R-:W-:Y:S02]  /*2c670*/  IMAD.MOV.U32 R13, RZ, RZ, R12 ;  /* 0x000000ffff0d7224 */ /* 0x000fe400078e000c */
[----:B------:R-:W-:-:S07]  /*2c680*/  IMAD.MOV.U32 R12, RZ, RZ, RZ ;  /* 0x000000ffff0c7224 */ /* 0x000fce00078e00ff */
[----:B-1----:R-:W-:Y:S05]  /*2c690*/  WARPSYNC.COLLECTIVE R15, `(.L_x_2084) ;  /* 0x000000000f087348 */ /* 0x002fea0003c00000 */
[----:B------:R0:W2:Y:S02]  /*2c6a0*/  SHFL.IDX P6, R14, R13, R12, R11 ;  /* 0x0000000c0d0e7389 */ /* 0x0000a400000c000b */
[----:B012---:R-:W-:Y:S01]  /*2c6b0*/  ENDCOLLECTIVE ;  /* 0x000000000000791b */ /* 0x007fe20003800000 */
.L_x_2084:
[----:B------:R-:W-:Y:S05]  /*2c6c0*/  BSYNC B1 ;  /* 0x0000000000017941 */ /* 0x000fea0003800000 */
.L_x_2083:
[----:B------:R-:W-:Y:S05]  /*2c6d0*/  BRA `(.L_x_2085) ;  /* 0xffffff8000d47947 */ /* 0x000fea000383ffff */
.L_x_1886:
[----:B------:R-:W-:Y:S01]  /*2c6e0*/  BSSY B1, `(.L_x_2086) ;  /* 0x0000006000017945 */ /* 0x000fe20003800000 */
[----:B------:R-:W-:-:S07]  /*2c6f0*/  IMAD.MOV.U32 R15, RZ, RZ, -0x1 ;  /* 0xffffffffff0f7424 */ /* 0x000fce00078e00ff */
[----:B01----:R-:W-:Y:S05]  /*2c700*/  WARPSYNC.COLLECTIVE R15, `(.L_x_2087) ;  /* 0x000000000f0c7348 */ /* 0x003fea0003c00000 */
[----:B------:R-:W-:Y:S02]  /*2c710*/  ELECT P6, UR62, PT ;  /* 0x00000000003e782f */ /* 0x000fe400038c0000 */
[----:B------:R-:W-:Y:S01]  /*2c720*/  MOV R14, UR62 ;  /* 0x0000003e000e7c02 */ /* 0x000fe20008000f00 */
[----:B01----:R-:W-:Y:S10]  /*2c730*/  ENDCOLLECTIVE ;  /* 0x000000000000791b */ /* 0x003ff40003800000 */
.L_x_2087:
[----:B------:R-:W-:Y:S05]  /*2c740*/  BSYNC B1 ;  /* 0x0000000000017941 */ /* 0x000fea0003800000 */
.L_x_2086:
[----:B------:R-:W-:Y:S05]  /*2c750*/  BRA `(.L_x_1885) ;  /* 0xffffff8000cc7947 */ /* 0x000fea000383ffff */
.L_x_1888:
[----:B0-----:R0:W2:Y:S02]  /*2c760*/  SYNCS.PHASECHK.TRANS64.TRYWAIT P0, [R23+URZ+0x30820], R6 ;  /* 0x03082006170075a7 */ /* 0x0010a4000800017f */
[----:B--2---:R-:W-:Y:S05]  /*2c770*/  @!P0 NANOSLEEP.SYNCS 0x989680 ;  /* 0x009896800000895d */ /* 0x004fea0003900000 */
[----:B------:R-:W2:Y:S02]  /*2c780*/  @!P0 SYNCS.PHASECHK.TRANS64 P0, [R23+URZ+0x30820], R6 ;  /* 0x03082006170085a7 */ /* 0x000ea4000800007f */
[----:B--2---:R-:W-:Y:S05]  /*2c790*/  @!P0 BRA `(.L_x_1888) ;  /* 0xfffffffc00f08947 */ /* 0x004fea000383ffff */
[----:B------:R-:W-:Y:S05]  /*2c7a0*/  BRA `(.L_x_2088) ;  /* 0xffffff8000dc7947 */ /* 0x000fea000383ffff */
.L_x_1892:
[----:B--2---:R2:W3:Y:S02]  /*2c7b0*/  SYNCS.PHASECHK.TRANS64.TRYWAIT P0, [R13+URZ+0x308a0], R12 ;  /* 0x0308a00c0d0075a7 */ /* 0x0044e4000800017f */
[----:B---3--:R-:W-:Y:S05]  /*2c7c0*/  @!P0 NANOSLEEP.SYNCS 0x989680 ;  /* 0x009896800000895d */ /* 0x008fea0003900000 */
[----:B------:R-:W3:Y:S02]  /*2c7d0*/  @!P0 SYNCS.PHASECHK.TRANS64 P0, [R13+URZ+0x308a0], R12 ;  /* 0x0308a00c0d0085a7 */ /* 0x000ee4000800007f */
[----:B---3--:R-:W-:Y:S05]  /*2c7e0*/  @!P0 BRA `(.L_x_1892) ;  /* 0xfffffffc00f08947 */ /* 0x008fea000383ffff */
[----:B------:R-:W-:Y:S05]  /*2c7f0*/  BRA `(.L_x_2089) ;  /* 0xffffff8000f47947 */ /* 0x000fea000383ffff */
.L_x_1900:
[----:B0-----:R0:W3:Y:S02]  /*2c800*/  SYNCS.PHASECHK.TRANS64.TRYWAIT P0, [R13+URZ+0x308c0], R12 ;  /* 0x0308c00c0d0075a7 */ /* 0x0010e4000800017f */
[----:B---3--:R-:W-:Y:S05]  /*2c810*/  @!P0 NANOSLEEP.SYNCS 0x989680 ;  /* 0x009896800000895d */ /* 0x008fea0003900000 */
[----:B------:R-:W3:Y:S02]  /*2c820*/  @!P0 SYNCS.PHASECHK.TRANS64 P0, [R13+URZ+0x308c0], R12 ;  /* 0x0308c00c0d0085a7 */ /* 0x000ee4000800007f */
[----:B---3--:R-:W-:Y:S05]  /*2c830*/  @!P0 BRA `(.L_x_1900) ;  /* 0xfffffffc00f08947 */ /* 0x008fea000383ffff */
[----:B------:R-:W-:Y:S05]  /*2c840*/  BRA `(.L_x_2090) ;  /* 0xffffff8800347947 */ /* 0x000fea000383ffff */
.L_x_1910:
[----:B0-----:R0:W2:Y:S02]  /*2c850*/  SYNCS.PHASECHK.TRANS64.TRYWAIT P1, [R6+URZ+0x308a0], R3 ;  /* 0x0308a003060075a7 */ /* 0x0010a4000802017f */
[----:B--2---:R-:W-:Y:S05]  /*2c860*/  @!P1 NANOSLEEP.SYNCS 0x989680 ;  /* 0x009896800000995d */ /* 0x004fea0003900000 */
[----:B------:R-:W2:Y:S02]  /*2c870*/  @!P1 SYNCS.PHASECHK.TRANS64 P1, [R6+URZ+0x308a0], R3 ;  /* 0x0308a003060095a7 */ /* 0x000ea4000802007f */
[----:B--2---:R-:W-:Y:S05]  /*2c880*/  @!P1 BRA `(.L_x_1910) ;  /* 0xfffffffc00f09947 */ /* 0x004fea000383ffff */
[----:B------:R-:W-:Y:S05]  /*2c890*/  BRA `(.L_x_2091) ;  /* 0xffffff8c00a87947 */ /* 0x000fea000383ffff */
.L_x_1918:
[----:B--2---:R2:W3:Y:S02]  /*2c8a0*/  SYNCS.PHASECHK.TRANS64.TRYWAIT P1, [R6+URZ+0x308c0], R3 ;  /* 0x0308c003060075a7 */ /* 0x0044e4000802017f */
[----:B---3--:R-:W-:Y:S05]  /*2c8b0*/  @!P1 NANOSLEEP.SYNCS 0x989680 ;  /* 0x009896800000995d */ /* 0x008fea0003900000 */
[----:B------:R-:W3:Y:S02]  /*2c8c0*/  @!P1 SYNCS.PHASECHK.TRANS64 P1, [R6+URZ+0x308c0], R3 ;  /* 0x0308c003060095a7 */ /* 0x000ee4000802007f */
[----:B---3--:R-:W-:Y:S05]  /*2c8d0*/  @!P1 BRA `(.L_x_1918) ;  /* 0xfffffffc00f09947 */ /* 0x008fea000383ffff */
[----:B------:R-:W-:Y:S05]  /*2c8e0*/  BRA `(.L_x_2092) ;  /* 0xffffff9000e07947 */ /* 0x000fea000383ffff */
.L_x_1942:
        /* <DEDUP_REMOVED lines=11> */
.L_x_2094:
[----:B------:R-:W-:Y:S05]  /*2c9a0*/  BSYNC B0 ;  /* 0x0000000000007941 */ /* 0x000fea0003800000 */
.L_x_2093:
[----:B------:R-:W-:Y:S05]  /*2c9b0*/  BRA `(.L_x_2095) ;  /* 0xffffffa400587947 */ /* 0x000fea000383ffff */
.L_x_1945:
[----:B0-----:R0:W1:Y:S02]  /*2c9c0*/  SYNCS.PHASECHK.TRANS64.TRYWAIT P0, [R4+URZ+0x30840], R5 ;  /* 0x03084005040075a7 */ /* 0x001064000800017f */
[----:B-1----:R-:W-:Y:S05]  /*2c9d0*/  @!P0 NANOSLEEP.SYNCS 0x989680 ;  /* 0x009896800000895d */ /* 0x002fea0003900000 */
[----:B------:R-:W1:Y:S02]  /*2c9e0*/  @!P0 SYNCS.PHASECHK.TRANS64 P0, [R4+URZ+0x30840], R5 ;  /* 0x03084005040085a7 */ /* 0x000e64000800007f */
[----:B-1----:R-:W-:Y:S05]  /*2c9f0*/  @!P0 BRA `(.L_x_1945) ;  /* 0xfffffffc00f08947 */ /* 0x002fea000383ffff */
[----:B------:R-:W-:Y:S05]  /*2ca00*/  BRA `(.L_x_2096) ;  /* 0xffffffa400b87947 */ /* 0x000fea000383ffff */
.L_x_1946:
        /* <DEDUP_REMOVED lines=8> */
.L_x_2098:
[----:B------:R-:W-:Y:S05]  /*2ca90*/  BSYNC B0 ;  /* 0x0000000000007941 */ /* 0x000fea0003800000 */
.L_x_2097:
[----:B------:R-:W-:Y:S02]  /*2caa0*/  IMAD.MOV.U32 R13, RZ, RZ, R0 ;  /* 0x000000ffff0d7224 */ /* 0x000fe400078e0000 */
[----:B------:R-:W-:Y:S02]  /*2cab0*/  IMAD.MOV.U32 R12, RZ, RZ, RZ ;  /* 0x000000ffff0c7224 */ /* 0x000fe400078e00ff */
[----:B------:R-:W-:Y:S02]  /*2cac0*/  IMAD.MOV.U32 R11, RZ, RZ, 0x181f ;  /* 0x0000181fff0b7424 */ /* 0x000fe400078e00ff */
[----:B------:R-:W-:Y:S02]  /*2cad0*/  IMAD.MOV.U32 R15, RZ, RZ, -0x1 ;  /* 0xffffffffff0f7424 */ /* 0x000fe400078e00ff */
[----:B------:R-:W-:Y:S02]  /*2cae0*/  IMAD.MOV.U32 R2, RZ, RZ, R14 ;  /* 0x000000ffff027224 */ /* 0x000fe400078e000e */
[----:B------:R-:W-:-:S07]  /*2caf0*/  @P0 IMAD R9, R7, 0x2, R23 ;  /* 0x0000000207090824 */ /* 0x000fce00078e0217 */
[----:B------:R-:W-:Y:S05]  /*2cb00*/  WARPSYNC.COLLECTIVE R15, `(.L_x_2099) ;  /* 0x000000000f087348 */ /* 0x000fea0003c00000 */
[----:B------:R0:W1:Y:S02]  /*2cb10*/  SHFL.IDX P6, R14, R13, R12, R11 ;  /* 0x0000000c0d0e7389 */ /* 0x00006400000c000b */
[----:B01----:R-:W-:Y:S01]  /*2cb20*/  ENDCOLLECTIVE ;  /* 0x000000000000791b */ /* 0x003fe20003800000 */
.L_x_2099:
[----:B------:R-:W-:Y:S02]  /*2cb30*/  IMAD.MOV.U32 R13, RZ, RZ, R6 ;  /* 0x000000ffff0d7224 */ /* 0x000fe400078e0006 */
[----:B------:R-:W-:Y:S02]  /*2cb40*/  IMAD.MOV.U32 R12, RZ, RZ, 0x1 ;  /* 0x00000001ff0c7424 */ /* 0x000fe400078e00ff */
[----:B------:R-:W-:-:S07]  /*2cb50*/  IMAD.MOV.U32 R3, RZ, RZ, R14 ;  /* 0x000000ffff037224 */ /* 0x000fce00078e000e */
[----:B------:R-:W-:Y:S05]  /*2cb60*/  WARPSYNC.COLLECTIVE R15, `(.L_x_2100) ;  /* 0x000000000f087348 */ /* 0x000fea0003c00000 */
[----:B------:R0:W1:Y:S02]  /*2cb70*/  SHFL.IDX P6, R14, R13, R12, R11 ;  /* 0x0000000c0d0e7389 */ /* 0x00006400000c000b */
[----:B01----:R-:W-:Y:S01]  /*2cb80*/  ENDCOLLECTIVE ;  /* 0x000000000000791b */ /* 0x003fe20003800000 */
.L_x_2100:
        /* <DEDUP_REMOVED lines=10> */
.L_x_2101:
        /* <DEDUP_REMOVED lines=14> */
.L_x_2102:
        /* <DEDUP_REMOVED lines=16> */
.L_x_2103:
[----:B------:R-:W-:Y:S02]  /*2ce10*/  @P0 IMAD R9, R7, 0x2, R23 ;  /* 0x0000000207090824 */ /* 0x000fe400078e0217 */
[----:B------:R-:W-:Y:S02]  /*2ce20*/  IMAD.MOV.U32 R13, RZ, RZ, R6 ;  /* 0x000000ffff0d7224 */ /* 0x000fe400078e0006 */
[----:B------:R-:W-:Y:S02]  /*2ce30*/  IMAD.MOV.U32 R12, RZ, RZ, 0x3 ;  /* 0x00000003ff0c7424 */ /* 0x000fe400078e00ff */
[----:B------:R-:W-:-:S07]  /*2ce40*/  IMAD.MOV.U32 R2, RZ, RZ, R14 ;  /* 0x000000ffff027224 */ /* 0x000fce00078e000e */
[----:B------:R-:W-:Y:S05]  /*2ce50*/  WARPSYNC.COLLECTIVE R15, `(.L_x_2104) ;  /* 0x000000000f087348 */ /* 0x000fea0003c00000 */
[----:B------:R0:W1:Y:S02]  /*2ce60*/  SHFL.IDX P6, R14, R13, R12, R11 ;  /* 0x0000000c0d0e7389 */ /* 0x00006400000c000b */
[----:B01----:R-:W-:Y:S01]  /*2ce70*/  ENDCOLLECTIVE ;  /* 0x000000000000791b */ /* 0x003fe20003800000 */
.L_x_2104:
        /* <DEDUP_REMOVED lines=14> */
.L_x_2105:
[----:B------:R-:W-:Y:S01]  /*2cf60*/  IMAD.MOV.U32 R0, RZ, RZ, R14 ;  /* 0x000000ffff007224 */ /* 0x000fe200078e000e */
[----:B------:R-:W-:Y:S06]  /*2cf70*/  BRA `(.L_x_2106) ;  /* 0xffffffa4006c7947 */ /* 0x000fec000383ffff */
.L_x_1951:
        /* <DEDUP_REMOVED lines=9> */
.L_x_2107:
[C---:B------:R-:W-:Y:S01]  /*2d010*/  VIADD R6, R28.reuse, 0x10 ;  /* 0x000000101c067836 */ /* 0x040fe20000000000 */
[----:B------:R-:W-:Y:S01]  /*2d020*/  ISETP.GE.AND P0, PT, R28, R5, PT ;  /* 0x000000051c00720c */ /* 0x000fe20003f06270 */
[----:B------:R-:W-:Y:S02]  /*2d030*/  IMAD.MOV.U32 R13, RZ, RZ, R4 ;  /* 0x000000ffff0d7224 */ /* 0x000fe400078e0004 */
[----:B------:R-:W-:-:S10]  /*2d040*/  IMAD.MOV.U32 R2, RZ, RZ, R14 ;  /* 0x000000ffff027224 */ /* 0x000fd400078e000e */
[----:B------:R-:W-:Y:S05]  /*2d050*/  WARPSYNC.COLLECTIVE R15, `(.L_x_2108) ;  /* 0x000000000f087348 */ /* 0x000fea0003c00000 */
[----:B------:R0:W1:Y:S02]  /*2d060*/  SHFL.IDX P6, R14, R13, R12, R11 ;  /* 0x0000000c0d0e7389 */ /* 0x00006400000c000b */
[----:B01----:R-:W-:Y:S01]  /*2d070*/  ENDCOLLECTIVE ;  /* 0x000000000000791b */ /* 0x003fe20003800000 */
.L_x_2108:
[----:B------:R-:W-:Y:S02]  /*2d080*/  IMAD.MOV.U32 R13, RZ, RZ, R0 ;  /* 0x000000ffff0d7224 */ /* 0x000fe400078e0000 */
[----:B------:R-:W-:Y:S02]  /*2d090*/  IMAD.MOV.U32 R12, RZ, RZ, 0x1 ;  /* 0x00000001ff0c7424 */ /* 0x000fe400078e00ff */
[----:B------:R-:W-:-:S07]  /*2d0a0*/  IMAD.MOV.U32 R3, RZ, RZ, R14 ;  /* 0x000000ffff037224 */ /* 0x000fce00078e000e */
[----:B------:R-:W-:Y:S05]  /*2d0b0*/  WARPSYNC.COLLECTIVE R15, `(.L_x_2109) ;  /* 0x000000000f087348 */ /* 0x000fea0003c00000 */
[----:B------:R0:W1:Y:S02]  /*2d0c0*/  SHFL.IDX P6, R14, R13, R12, R11 ;  /* 0x0000000c0d0e7389 */ /* 0x00006400000c000b */
[----:B01----:R-:W-:Y:S01]  /*2d0d0*/  ENDCOLLECTIVE ;  /* 0x000000000000791b */ /* 0x003fe20003800000 */
.L_x_2109:
[----:B------:R-:W-:-:S05]  /*2d0e0*/  @!P0 LEA R3, P5, R37, R3, 0x1 ;  /* 0x0000000325038211 */ /* 0x000fca00078a08ff */
[----:B------:R-:W-:-:S05]  /*2d0f0*/  @!P0 IMAD.X R2, RZ, RZ, R2, P5 ;  /* 0x000000ffff028224 */ /* 0x000fca00028e0602 */
[----:B------:R-:W-:Y:S01]  /*2d100*/  @!P0 LOP3.LUT R3, R3, R2, RZ, 0x3c, !PT ;  /* 0x0000000203038212 */ /* 0x000fe200078e3cff */
[----:B------:R-:W-:-:S03]  /*2d110*/  IMAD.MOV.U32 R13, RZ, RZ, R4 ;  /* 0x000000ffff0d7224 */ /* 0x000fc600078e0004 */
[----:B------:R-:W-:-:S04]  /*2d120*/  @!P0 LOP3.LUT R2, R3, R2, RZ, 0x3c, !PT ;  /* 0x0000000203028212 */ /* 0x000fc800078e3cff */
[----:B------:R-:W-:-:S05]  /*2d130*/  @!P0 LOP3.LUT R3, R3, R2, RZ, 0x3c, !PT ;  /* 0x0000000203038212 */ /* 0x000fca00078e3cff */
        /* <DEDUP_REMOVED lines=12> */
.L_x_2110:
[----:B------:R-:W-:Y:S02]  /*2d200*/  IMAD.MOV.U32 R13, RZ, RZ, R0 ;  /* 0x000000ffff0d7224 */ /* 0x000fe400078e0000 */
[----:B------:R-:W-:Y:S02]  /*2d210*/  IMAD.MOV.U32 R12, RZ, RZ, 0x2 ;  /* 0x00000002ff0c7424 */ /* 0x000fe400078e00ff */
[----:B------:R-:W-:-:S07]  /*2d220*/  IMAD.MOV.U32 R3, RZ, RZ, R14 ;  /* 0x000000ffff037224 */ /* 0x000fce00078e000e */
[----:B------:R-:W-:Y:S05]  /*2d230*/  WARPSYNC.COLLECTIVE R15, `(.L_x_2111) ;  /* 0x000000000f087348 */ /* 0x000fea0003c00000 */
[----:B------:R0:W1:Y:S02]  /*2d240*/  SHFL.IDX P6, R14, R13, R12, R11 ;  /* 0x0000000c0d0e7389 */ /* 0x00006400000c000b */
[----:B01----:R-:W-:Y:S01]  /*2d250*/  ENDCOLLECTIVE ;  /* 0x000000000000791b */ /* 0x003fe20003800000 */
.L_x_2111:
        /* <DEDUP_REMOVED lines=12> */
[----:B------:R0:W-:Y:S02]  /*2d320*/  @!P0 LDGSTS.E.BYPASS.LTC128B.128 [R36+0x1cc00], desc[UR60][R2.64+0x180], !P1 ;  /* 0x1cc0018002248fae */ /* 0x0001e4000c901d7c */
[----:B0-----:R-:W-:-:S05]  /*2d330*/  VIADD R2, R28, 0x20 ;  /* 0x000000201c027836 */ /* 0x001fca0000000000 */
[----:B------:R-:W-:Y:S01]  /*2d340*/  ISETP.GE.AND P0, PT, R2, R5, PT ;  /* 0x000000050200720c */ /* 0x000fe20003f06270 */
[----:B------:R-:W-:-:S12]  /*2d350*/  IMAD.MOV.U32 R2, RZ, RZ, R14 ;  /* 0x000000ffff027224 */ /* 0x000fd800078e000e */
[----:B------:R-:W-:Y:S05]  /*2d360*/  WARPSYNC.COLLECTIVE R15, `(.L_x_2112) ;  /* 0x000000000f087348 */ /* 0x000fea0003c00000 */
[----:B------:R0:W1:Y:S02]  /*2d370*/  SHFL.IDX P6, R14, R13, R12, R11 ;  /* 0x0000000c0d0e7389 */ /* 0x00006400000c000b */
[----:B01----:R-:W-:Y:S01]  /*2d380*/  ENDCOLLECTIVE ;  /* 0x000000000000791b */ /* 0x003fe20003800000 */
.L_x_2112:
[----:B------:R-:W-:Y:S02]  /*2d390*/  IMAD.MOV.U32 R13, RZ, RZ, R0 ;  /* 0x000000ffff0d7224 */ /* 0x000fe400078e0000 */
[----:B------:R-:W-:Y:S02]  /*2d3a0*/  IMAD.MOV.U32 R12, RZ, RZ, 0x3 ;  /* 0x00000003ff0c7424 */ /* 0x000fe400078e00ff */
[----:B------:R-:W-:-:S07]  /*2d3b0*/  IMAD.MOV.U32 R3, RZ, RZ, R14 ;  /* 0x000000ffff037224 */ /* 0x000fce00078e000e */
[----:B------:R-:W-:Y:S05]  /*2d3c0*/  WARPSYNC.COLLECTIVE R15, `(.L_x_2113) ;  /* 0x000000000f087348 */ /* 0x000fea0003c00000 */
[----:B------:R0:W1:Y:S02]  /*2d3d0*/  SHFL.IDX P6, R14, R13, R12, R11 ;  /* 0x0000000c0d0e7389 */ /* 0x00006400000c000b */
[----:B01----:R-:W-:Y:S01]  /*2d3e0*/  ENDCOLLECTIVE ;  /* 0x000000000000791b */ /* 0x003fe20003800000 */
.L_x_2113:
        /* <DEDUP_REMOVED lines=19> */
.L_x_2114:
[----:B------:R-:W-:Y:S02]  /*2d520*/  IMAD.MOV.U32 R13, RZ, RZ, R0 ;  /* 0x000000ffff0d7224 */ /* 0x000fe400078e0000 */
[----:B------:R-:W-:Y:S02]  /*2d530*/  IMAD.MOV.U32 R12, RZ, RZ, 0x4 ;  /* 0x00000004ff0c7424 */ /* 0x000fe400078e00ff */
[----:B------:R-:W-:-:S07]  /*2d540*/  IMAD.MOV.U32 R3, RZ, RZ, R14 ;  /* 0x000000ffff037224 */ /* 0x000fce00078e000e */
[----:B------:R-:W-:Y:S05]  /*2d550*/  WARPSYNC.COLLECTIVE R15, `(.L_x_2115) ;  /* 0x000000000f087348 */ /* 0x000fea0003c00000 */
[----:B------:R0:W1:Y:S02]  /*2d560*/  SHFL.IDX P6, R14, R13, R12, R11 ;  /* 0x0000000c0d0e7389 */ /* 0x00006400000c000b */
[----:B01----:R-:W-:Y:S01]  /*2d570*/  ENDCOLLECTIVE ;  /* 0x000000000000791b */ /* 0x003fe20003800000 */
.L_x_2115:
        /* <DEDUP_REMOVED lines=19> */
.L_x_2116:
[----:B------:R-:W-:Y:S02]  /*2d6b0*/  IMAD.MOV.U32 R13, RZ, RZ, R0 ;  /* 0x000000ffff0d7224 */ /* 0x000fe400078e0000 */
[----:B------:R-:W-:Y:S02]  /*2d6c0*/  IMAD.MOV.U32 R12, RZ, RZ, 0x5 ;  /* 0x00000005ff0c7424 */ /* 0x000fe400078e00ff */
[----:B------:R-:W-:-:S07]  /*2d6d0*/  IMAD.MOV.U32 R3, RZ, RZ, R14 ;  /* 0x000000ffff037224 */ /* 0x000fce00078e000e */
[----:B------:R-:W-:Y:S05]  /*2d6e0*/  WARPSYNC.COLLECTIVE R15, `(.L_x_2117) ;  /* 0x000000000f087348 */ /* 0x000fea0003c00000 */
[----:B------:R0:W1:Y:S02]  /*2d6f0*/  SHFL.IDX P6, R14, R13, R12, R11 ;  /* 0x0000000c0d0e7389 */ /* 0x00006400000c000b */
[----:B01----:R-:W-:Y:S01]  /*2d700*/  ENDCOLLECTIVE ;  /* 0x000000000000791b */ /* 0x003fe20003800000 */
.L_x_2117:
        /* <DEDUP_REMOVED lines=19> */
.L_x_2118:
[----:B------:R-:W-:Y:S02]  /*2d840*/  IMAD.MOV.U32 R13, RZ, RZ, R0 ;  /* 0x000000ffff0d7224 */ /* 0x000fe400078e0000 */
[----:B------:R-:W-:Y:S02]  /*2d850*/  IMAD.MOV.U32 R12, RZ, RZ, 0x6 ;  /* 0x00000006ff0c7424 */ /* 0x000fe400078e00ff */
[----:B------:R-:W-:-:S07]  /*2d860*/  IMAD.MOV.U32 R3, RZ, RZ, R14 ;  /* 0x000000ffff037224 */ /* 0x000fce00078e000e */
[----:B------:R-:W-:Y:S05]  /*2d870*/  WARPSYNC.COLLECTIVE R15, `(.L_x_2119) ;  /* 0x000000000f087348 */ /* 0x000fea0003c00000 */
[----:B------:R0:W1:Y:S02]  /*2d880*/  SHFL.IDX P6, R14, R13, R12, R11 ;  /* 0x0000000c0d0e7389 */ /* 0x00006400000c000b */
[----:B01----:R-:W-:Y:S01]  /*2d890*/  ENDCOLLECTIVE ;  /* 0x000000000000791b */ /* 0x003fe20003800000 */
.L_x_2119:
        /* <DEDUP_REMOVED lines=19> */
.L_x_2120:
[----:B------:R-:W-:Y:S02]  /*2d9d0*/  IMAD.MOV.U32 R13, RZ, RZ, R0 ;  /* 0x000000ffff0d7224 */ /* 0x000fe400078e0000 */
[----:B------:R-:W-:Y:S02]  /*2d9e0*/  IMAD.MOV.U32 R12, RZ, RZ, 0x7 ;  /* 0x00000007ff0c7424 */ /* 0x000fe400078e00ff */
[----:B------:R-:W-:-:S07]  /*2d9f0*/  IMAD.MOV.U32 R3, RZ, RZ, R14 ;  /* 0x000000ffff037224 */ /* 0x000fce00078e000e */
[----:B------:R-:W-:Y:S05]  /*2da00*/  WARPSYNC.COLLECTIVE R15, `(.L_x_2121) ;  /* 0x000000000f087348 */ /* 0x000fea0003c00000 */
[----:B------:R0:W1:Y:S02]  /*2da10*/  SHFL.IDX P6, R14, R13, R12, R11 ;  /* 0x0000000c0d0e7389 */ /* 0x00006400000c000b */
[----:B01----:R-:W-:Y:S01]  /*2da20*/  ENDCOLLECTIVE ;  /* 0x000000000000791b */ /* 0x003fe20003800000 */
.L_x_2121:
[----:B------:R-:W-:-:S05]  /*2da30*/  @!P0 LEA R3, P5, R37, R3, 0x1 ;  /* 0x0000000325038211 */ /* 0x000fca00078a08ff */
[----:B------:R-:W-:-:S05]  /*2da40*/  @!P0 IMAD.X R2, RZ, RZ, R2, P5 ;  /* 0x000000ffff028224 */ /* 0x000fca00028e0602 */
[----:B------:R-:W-:Y:S01]  /*2da50*/  @!P0 LOP3.LUT R3, R3, R2, RZ, 0x3c, !PT ;  /* 0x0000000203038212 */ /* 0x000fe200078e3cff */
[----:B------:R-:W-:-:S03]  /*2da60*/  IMAD.MOV.U32 R13, RZ, RZ, R4 ;  /* 0x000000ffff0d7224 */ /* 0x000fc600078e0004 */
[----:B------:R-:W-:-:S04]  /*2da70*/  @!P0 LOP3.LUT R2, R3, R2, RZ, 0x3c, !PT ;  /* 0x0000000203028212 */ /* 0x000fc800078e3cff */
[----:B------:R-:W-:Y:S01]  /*2da80*/  @!P0 LOP3.LUT R3, R3, R2, RZ, 0x3c, !PT ;  /* 0x0000000203038212 */ /* 0x000fe200078e3cff */
[----:B------:R-:W-:-:S04]  /*2da90*/  IMAD.MOV.U32 R6, RZ, RZ, R14 ;  /* 0x000000ffff067224 */ /* 0x000fc800078e000e */
        /* <DEDUP_REMOVED lines=10> */
.L_x_2122:
[----:B------:R-:W-:Y:S05]  /*2db40*/  BRA `(.L_x_2123) ;  /* 0xffffffa400d47947 */ /* 0x000fea000383ffff */
.L_x_1956:
[----:B0-----:R0:W1:Y:S02]  /*2db50*/  SYNCS.PHASECHK.TRANS64.TRYWAIT P0, [R23+URZ+0x30820], R0 ;  /* 0x03082000170075a7 */ /* 0x001064000800017f */
[----:B-1----:R-:W-:Y:S05]  /*2db60*/  @!P0 NANOSLEEP.SYNCS 0x989680 ;  /* 0x009896800000895d */ /* 0x002fea0003900000 */
[----:B------:R-:W1:Y:S02]  /*2db70*/  @!P0 SYNCS.PHASECHK.TRANS64 P0, [R23+URZ+0x30820], R0 ;  /* 0x03082000170085a7 */ /* 0x000e64000800007f */
[----:B-1----:R-:W-:Y:S05]  /*2db80*/  @!P0 BRA `(.L_x_1956) ;  /* 0xfffffffc00f08947 */ /* 0x002fea000383ffff */
[----:B------:R-:W-:Y:S05]  /*2db90*/  BRA `(.L_x_2124) ;  /* 0xffffffa800507947 */ /* 0x000fea000383ffff */
.L_x_1961:
[----:B0-----:R0:W1:Y:S02]  /*2dba0*/  SYNCS.PHASECHK.TRANS64.TRYWAIT P0, [R7+URZ+0x30840], R2 ;  /* 0x03084002070075a7 */ /* 0x001064000800017f */
[----:B-1----:R-:W-:Y:S05]  /*2dbb0*/  @!P0 NANOSLEEP.SYNCS 0x989680 ;  /* 0x009896800000895d */ /* 0x002fea0003900000 */
[----:B------:R-:W1:Y:S02]  /*2dbc0*/  @!P0 SYNCS.PHASECHK.TRANS64 P0, [R7+URZ+0x30840], R2 ;  /* 0x03084002070085a7 */ /* 0x000e64000800007f */
[----:B-1----:R-:W-:Y:S05]  /*2dbd0*/  @!P0 BRA `(.L_x_1961) ;  /* 0xfffffffc00f08947 */ /* 0x002fea000383ffff */
[----:B------:R-:W-:Y:S05]  /*2dbe0*/  BRA `(.L_x_2125) ;  /* 0xffffffac00387947 */ /* 0x000fea000383ffff */
.L_x_1962:
        /* <DEDUP_REMOVED lines=8> */
.L_x_2127:
[----:B------:R-:W-:Y:S05]  /*2dc70*/  BSYNC B1 ;  /* 0x0000000000017941 */ /* 0x000fea0003800000 */
.L_x_2126:
        /* <DEDUP_REMOVED lines=12> */
.L_x_2128:
[----:B------:R-:W-:Y:S01]  /*2dd40*/  LOP3.LUT R22, R22, 0xffffbfff, RZ, 0xc0, !PT ;  /* 0xffffbfff16167812 */ /* 0x000fe200078ec0ff */
[----:B------:R-:W-:-:S03]  /*2dd50*/  IMAD R9, R9, 0x2, R23 ;  /* 0x0000000209097824 */ /* 0x000fc600078e0217 */
[----:B------:R-:W-:-:S04]  /*2dd60*/  @P2 LOP3.LUT R22, R22, 0x4000, RZ, 0xfc, !PT ;  /* 0x0000400016162812 */ /* 0x000fc800078efcff */
[C---:B------:R-:W-:Y:S02]  /*2dd70*/  LOP3.LUT P2, RZ, R22.reuse, 0x8, RZ, 0xc0, !PT ;  /* 0x0000000816ff7812 */ /* 0x040fe4000784c0ff */
[----:B------:R-:W-:Y:S01]  /*2dd80*/  LOP3.LUT R22, R22, 0xffffdfff, RZ, 0xc0, !PT ;  /* 0xffffdfff16167812 */ /* 0x000fe200078ec0ff */
[----:B------:R-:W-:-:S03]  /*2dd90*/  IMAD.MOV.U32 R13, RZ, RZ, R21 ;  /* 0x000000ffff0d7224 */ /* 0x000fc600078e0015 */
[----:B------:R-:W-:Y:S01]  /*2dda0*/  @P1 LOP3.LUT R22, R22, 0x2000, RZ, 0xfc, !PT ;  /* 0x0000200016161812 */ /* 0x000fe200078efcff */
[----:B------:R-:W-:-:S03]  /*2ddb0*/  IMAD.MOV.U32 R12, RZ, RZ, 0x1 ;  /* 0x00000001ff0c7424 */ /* 0x000fc600078e00ff */
[----:B------:R-:W-:Y:S01]  /*2ddc0*/  LOP3.LUT P1, RZ, R22, 0x4, RZ, 0xc0, !PT ;  /* 0x0000000416ff7812 */ /* 0x000fe2000782c0ff */
[----:B------:R-:W-:-:S12]  /*2ddd0*/  IMAD.MOV.U32 R2, RZ, RZ, R14 ;  /* 0x000000ffff027224 */ /* 0x000fd800078e000e */
[----:B------:R-:W-:Y:S05]  /*2dde0*/  WARPSYNC.COLLECTIVE R15, `(.L_x_2129) ;  /* 0x000000000f087348 */ /* 0x000fea0003c00000 */
[----:B------:R0:W1:Y:S02]  /*2ddf0*/  SHFL.IDX P6, R14, R13, R12, R11 ;  /* 0x0000000c0d0e7389 */ /* 0x00006400000c000b */
[----:B01----:R-:W-:Y:S01]  /*2de00*/  ENDCOLLECTIVE ;  /* 0x000000000000791b */ /* 0x003fe20003800000 */
.L_x_2129:
        /* <DEDUP_REMOVED lines=14> */
.L_x_2130:
[----:B------:R-:W-:Y:S02]  /*2def0*/  IMAD.MOV.U32 R13, RZ, RZ, R21 ;  /* 0x000000ffff0d7224 */ /* 0x000fe400078e0015 */
[----:B------:R-:W-:Y:S02]  /*2df00*/  IMAD.MOV.U32 R12, RZ, RZ, 0x2 ;  /* 0x00000002ff0c7424 */ /* 0x000fe400078e00ff */
[----:B------:R-:W-:-:S07]  /*2df10*/  IMAD.MOV.U32 R2, RZ, RZ, R14 ;  /* 0x000000ffff027224 */ /* 0x000fce00078e000e */
[----:B------:R-:W-:Y:S05]  /*2df20*/  WARPSYNC.COLLECTIVE R15, `(.L_x_2131) ;  /* 0x000000000f087348 */ /* 0x000fea0003c00000 */
[----:B------:R0:W1:Y:S02]  /*2df30*/  SHFL.IDX P6, R14, R13, R12, R11 ;  /* 0x0000000c0d0e7389 */ /* 0x00006400000c000b */
[----:B01----:R-:W-:Y:S01]  /*2df40*/  ENDCOLLECTIVE ;  /* 0x000000000000791b */ /* 0x003fe20003800000 */
.L_x_2131:
        /* <DEDUP_REMOVED lines=14> */
.L_x_2132:
[----:B------:R-:W-:Y:S02]  /*2e030*/  IMAD.MOV.U32 R13, RZ, RZ, R21 ;  /* 0x000000ffff0d7224 */ /* 0x000fe400078e0015 */
[----:B------:R-:W-:Y:S02]  /*2e040*/  IMAD.MOV.U32 R12, RZ, RZ, 0x3 ;  /* 0x00000003ff0c7424 */ /* 0x000fe400078e00ff */
[----:B------:R-:W-:-:S07]  /*2e050*/  IMAD.MOV.U32 R2, RZ, RZ, R14 ;  /* 0x000000ffff027224 */ /* 0x000fce00078e000e */
[----:B------:R-:W-:Y:S05]  /*2e060*/  WARPSYNC.COLLECTIVE R15, `(.L_x_2133) ;  /* 0x000000000f087348 */ /* 0x000fea0003c00000 */
[----:B------:R0:W1:Y:S02]  /*2e070*/  SHFL.IDX P6, R14, R13, R12, R11 ;  /* 0x0000000c0d0e7389 */ /* 0x00006400000c000b */
[----:B01----:R-:W-:Y:S01]  /*2e080*/  ENDCOLLECTIVE ;  /* 0x000000000000791b */ /* 0x003fe20003800000 */
.L_x_2133:
        /* <DEDUP_REMOVED lines=17> */
.L_x_2134:
[----:B------:R-:W-:Y:S01]  /*2e1a0*/  IMAD.MOV.U32 R2, RZ, RZ, R14 ;  /* 0x000000ffff027224 */ /* 0x000fe200078e000e */
[----:B------:R-:W-:Y:S06]  /*2e1b0*/  BRA `(.L_x_2135) ;  /* 0xffffffa800bc7947 */ /* 0x000fec000383ffff */
.L_x_1967:
[----:B-1----:R1:W2:Y:S02]  /*2e1c0*/  SYNCS.PHASECHK.TRANS64.TRYWAIT P0, [R7+URZ+0x30860], R2 ;  /* 0x03086002070075a7 */ /* 0x0022a4000800017f */
[----:B--2---:R-:W-:Y:S05]  /*2e1d0*/  @!P0 NANOSLEEP.SYNCS 0x989680 ;  /* 0x009896800000895d */ /* 0x004fea0003900000 */
[----:B------:R-:W2:Y:S02]  /*2e1e0*/  @!P0 SYNCS.PHASECHK.TRANS64 P0, [R7+URZ+0x30860], R2 ;  /* 0x03086002070085a7 */ /* 0x000ea4000800007f */
[----:B--2---:R-:W-:Y:S05]  /*2e1f0*/  @!P0 BRA `(.L_x_1967) ;  /* 0xfffffffc00f08947 */ /* 0x004fea000383ffff */
[----:B------:R-:W-:Y:S05]  /*2e200*/  BRA `(.L_x_2136) ;  /* 0xffffffac00387947 */ /* 0x000fea000383ffff */
.L_x_1968:
        /* <DEDUP_REMOVED lines=8> */
.L_x_2138:
[----:B------:R-:W-:Y:S05]  /*2e290*/  BSYNC B1 ;  /* 0x0000000000017941 */ /* 0x000fea0003800000 */
.L_x_2137:
        /* <DEDUP_REMOVED lines=9> */
.L_x_2139:
[----:B------:R-:W-:Y:S02]  /*2e330*/  IMAD.MOV.U32 R13, RZ, RZ, R24 ;  /* 0x000000ffff0d7224 */ /* 0x000fe400078e0018 */
[----:B------:R-:W-:Y:S02]  /*2e340*/  IMAD.MOV.U32 R12, RZ, RZ, 0x1 ;  /* 0x00000001ff0c7424 */ /* 0x000fe400078e00ff */
[----:B------:R-:W-:-:S07]  /*2e350*/  IMAD.MOV.U32 R2, RZ, RZ, R14 ;  /* 0x000000ffff027224 */ /* 0x000fce00078e000e */
[----:B------:R-:W-:Y:S05]  /*2e360*/  WARPSYNC.COLLECTIVE R15, `(.L_x_2140) ;  /* 0x000000000f087348 */ /* 0x000fea0003c00000 */
[----:B------:R0:W1:Y:S02]  /*2e370*/  SHFL.IDX P6, R14, R13, R12, R11 ;  /* 0x0000000c0d0e7389 */ /* 0x00006400000c000b */
[----:B01----:R-:W-:Y:S01]  /*2e380*/  ENDCOLLECTIVE ;  /* 0x000000000000791b */ /* 0x003fe20003800000 */
.L_x_2140:
        /* <DEDUP_REMOVED lines=18> */
.L_x_2141:
[----:B------:R-:W-:Y:S02]  /*2e4b0*/  IMAD.MOV.U32 R13, RZ, RZ, R24 ;  /* 0x000000ffff0d7224 */ /* 0x000fe400078e0018 */
[----:B------:R-:W-:Y:S02]  /*2e4c0*/  IMAD.MOV.U32 R12, RZ, RZ, 0x2 ;  /* 0x00000002ff0c7424 */ /* 0x000fe400078e00ff */
[----:B------:R-:W-:-:S07]  /*2e4d0*/  IMAD.MOV.U32 R2, RZ, RZ, R14 ;  /* 0x000000ffff027224 */ /* 0x000fce00078e000e */
[----:B------:R-:W-:Y:S05]  /*2e4e0*/  WARPSYNC.COLLECTIVE R15, `(.L_x_2142) ;  /* 0x000000000f087348 */ /* 0x000fea0003c00000 */
[----:B------:R0:W1:Y:S02]  /*2e4f0*/  SHFL.IDX P6, R14, R13, R12, R11 ;  /* 0x0000000c0d0e7389 */ /* 0x00006400000c000b */
[----:B01----:R-:W-:Y:S01]  /*2e500*/  ENDCOLLECTIVE ;  /* 0x000000000000791b */ /* 0x003fe20003800000 */
.L_x_2142:
        /* <DEDUP_REMOVED lines=18> */
.L_x_2143:
[----:B------:R-:W-:Y:S02]  /*2e630*/  IMAD.MOV.U32 R13, RZ, RZ, R24 ;  /* 0x000000ffff0d7224 */ /* 0x000fe400078e0018 */
[----:B------:R-:W-:Y:S02]  /*2e640*/  IMAD.MOV.U32 R12, RZ, RZ, 0x3 ;  /* 0x00000003ff0c7424 */ /* 0x000fe400078e00ff */
[----:B------:R-:W-:-:S07]  /*2e650*/  IMAD.MOV.U32 R2, RZ, RZ, R14 ;  /* 0x000000ffff027224 */ /* 0x000fce00078e000e */
[----:B------:R-:W-:Y:S05]  /*2e660*/  WARPSYNC.COLLECTIVE R15, `(.L_x_2144) ;  /* 0x000000000f087348 */ /* 0x000fea0003c00000 */
[----:B------:R0:W1:Y:S02]  /*2e670*/  SHFL.IDX P6, R14, R13, R12, R11 ;  /* 0x0000000c0d0e7389 */ /* 0x00006400000c000b */
[----:B01----:R-:W-:Y:S01]  /*2e680*/  ENDCOLLECTIVE ;  /* 0x000000000000791b */ /* 0x003fe20003800000 */
.L_x_2144:
        /* <DEDUP_REMOVED lines=13> */
.L_x_2145:
        /* <DEDUP_REMOVED lines=10> */
.L_x_1976:
[----:B0-----:R0:W1:Y:S02]  /*2e800*/  SYNCS.PHASECHK.TRANS64.TRYWAIT P0, [R4+URZ+0x30860], R3 ;  /* 0x03086003040075a7 */ /* 0x001064000800017f */
[----:B-1----:R-:W-:Y:S05]  /*2e810*/  @!P0 NANOSLEEP.SYNCS 0x989680 ;  /* 0x009896800000895d */ /* 0x002fea0003900000 */
[----:B------:R-:W1:Y:S02]  /*2e820*/  @!P0 SYNCS.PHASECHK.TRANS64 P0, [R4+URZ+0x30860], R3 ;  /* 0x03086003040085a7 */ /* 0x000e64000800007f */
[----:B-1----:R-:W-:Y:S05]  /*2e830*/  @!P0 BRA `(.L_x_1976) ;  /* 0xfffffffc00f08947 */ /* 0x002fea000383ffff */
[----:B------:R-:W-:Y:S05]  /*2e840*/  BRA `(.L_x_2147) ;  /* 0xffffffac00b87947 */ /* 0x000fea000383ffff */
.L_x_1977:
        /* <DEDUP_REMOVED lines=8> */
.L_x_2149:
[----:B------:R-:W-:Y:S05]  /*2e8d0*/  BSYNC B0 ;  /* 0x0000000000007941 */ /* 0x000fea0003800000 */
.L_x_2148:
        /* <DEDUP_REMOVED lines=11> */
.L_x_2150:
[----:B------:R-:W-:Y:S01]  /*2e990*/  ULDC UR4, c[0x0][0x2f4] ;  /* 0x0000bd0000047ab9 */ /* 0x000fe20000000800 */
[----:B------:R-:W-:Y:S01]  /*2e9a0*/  IMAD R0, R0, 0x2, R23 ;  /* 0x0000000200007824 */ /* 0x000fe200078e0217 */
[----:B------:R-:W-:Y:S02]  /*2e9b0*/  ISETP.GE.AND P3, PT, R37, UR4, PT ;  /* 0x0000000425007c0c */ /* 0x000fe4000bf66270 */
[----:B------:R-:W-:Y:S02]  /*2e9c0*/  ISETP.GE.AND P2, PT, R7, UR4, PT ;  /* 0x0000000407007c0c */ /* 0x000fe4000bf46270 */
        /* <DEDUP_REMOVED lines=18> */
.L_x_2151:
[----:B------:R-:W-:Y:S01]  /*2eaf0*/  @!PT LDS RZ, [RZ] ;  /* 0x00000000fffff984 */ /* 0x000fe20000000800 */
[----:B------:R-:W-:Y:S01]  /*2eb00*/  @!PT LDS RZ, [RZ] ;  /* 0x00000000fffff984 */ /* 0x000fe20000000800 */
[----:B------:R-:W-:Y:S01]  /*2eb10*/  @!PT LDS RZ, [RZ] ;  /* 0x00000000fffff984 */ /* 0x000fe20000000800 */
[----:B------:R-:W-:Y:S01]  /*2eb20*/  LDGSTS.E.BYPASS.LTC128B.128 [R0+0x4400], desc[UR60][R2.64+0x100], !P4 ;  /* 0x0440010002007fae */ /* 0x000fe2000e101d7c */
[----:B------:R-:W-:Y:S01]  /*2eb30*/  ISETP.LT.OR P4, PT, R5, 0x1, P0 ;  /* 0x000000010500780c */ /* 0x000fe20000781670 */
[----:B------:R-:W-:-:S12]  /*2eb40*/  IMAD.MOV.U32 R13, RZ, RZ, R17 ;  /* 0x000000ffff0d7224 */ /* 0x000fd800078e0011 */
[----:B------:R0:W-:Y:S02]  /*2eb50*/  LDGSTS.E.BYPASS.LTC128B.128 [R0+0x6400], desc[UR60][R2.64+0x180], !P4 ;  /* 0x0640018002007fae */ /* 0x0001e4000e101d7c */
[----:B0-----:R-:W-:-:S07]  /*2eb60*/  IMAD.MOV.U32 R3, RZ, RZ, R14 ;  /* 0x000000ffff037224 */ /* 0x001fce00078e000e */
[----:B------:R-:W-:Y:S05]  /*2eb70*/  WARPSYNC.COLLECTIVE R15, `(.L_x_2152) ;  /* 0x000000000f087348 */ /* 0x000fea0003c00000 */
[----:B------:R0:W1:Y:S02]  /*2eb80*/  SHFL.IDX P6, R14, R13, R12, R11 ;  /* 0x0000000c0d0e7389 */ /* 0x00006400000c000b */
[----:B01----:R-:W-:Y:S01]  /*2eb90*/  ENDCOLLECTIVE ;  /* 0x000000000000791b */ /* 0x003fe20003800000 */
.L_x_2152:
[----:B------:R-:W-:Y:S02]  /*2eba0*/  IMAD.MOV.U32 R13, RZ, RZ, R24 ;  /* 0x000000ffff0d7224 */ /* 0x000fe400078e0018 */
[----:B------:R-:W-:Y:S01]  /*2ebb0*/  IMAD.MOV.U32 R12, RZ, RZ, 0x2 ;  /* 0x00000002ff0c7424 */ /* 0x000fe200078e00ff */
[----:B------:R-:W-:-:S13]  /*2ebc0*/  IADD3 R2, P4, R14, R8, RZ ;  /* 0x000000080e027210 */ /* 0x000fda0007f9e0ff */
[----:B------:R-:W-:Y:S05]  /*2ebd0*/  WARPSYNC.COLLECTIVE R15, `(.L_x_2153) ;  /* 0x000000000f087348 */ /* 0x000fea0003c00000 */
[----:B------:R0:W1:Y:S02]  /*2ebe0*/  SHFL.IDX P6, R14, R13, R12, R11 ;  /* 0x0000000c0d0e7389 */ /* 0x00006400000c000b */
[----:B01----:R-:W-:Y:S01]  /*2ebf0*/  ENDCOLLECTIVE ;  /* 0x000000000000791b */ /* 0x003fe20003800000 */
.L_x_2153:
        /* <DEDUP_REMOVED lines=12> */
.L_x_2154:
        /* <DEDUP_REMOVED lines=14> */
.L_x_2155:
        /* <DEDUP_REMOVED lines=12> */
.L_x_2156:
        /* <DEDUP_REMOVED lines=9> */
.L_x_1982:
[----:B------:R-:W-:Y:S01]  /*2eef0*/  BSSY B0, `(.L_x_2158) ;  /* 0x0000008000007945 */ /* 0x000fe20003800000 */
[----:B------:R-:W-:Y:S02]  /*2ef00*/  IMAD.MOV.U32 R13, RZ, RZ, R16 ;  /* 0x000000ffff0d7224 */ /* 0x000fe400078e0010 */
[----:B------:R-:W-:Y:S02]  /*2ef10*/  IMAD.MOV.U32 R12, RZ, RZ, RZ ;  /* 0x000000ffff0c7224 */ /* 0x000fe400078e00ff */
[----:B------:R-:W-:Y:S02]  /*2ef20*/  IMAD.MOV.U32 R11, RZ, RZ, 0x1f ;  /* 0x0000001fff0b7424 */ /* 0x000fe400078e00ff */
[----:B------:R-:W-:-:S07]  /*2ef30*/  IMAD.MOV.U32 R15, RZ, RZ, -0x1 ;  /* 0xffffffffff0f7424 */ /* 0x000fce00078e00ff */
[----:B01----:R-:W-:Y:S05]  /*2ef40*/  WARPSYNC.COLLECTIVE R15, `(.L_x_2159) ;  /* 0x000000000f087348 */ /* 0x003fea0003c00000 */
[----:B------:R2:W3:Y:S02]  /*2ef50*/  SHFL.IDX P6, R14, R13, R12, R11 ;  /* 0x0000000c0d0e7389 */ /* 0x0004e400000c000b */
[----:B0123--:R-:W-:Y:S01]  /*2ef60*/  ENDCOLLECTIVE ;  /* 0x000000000000791b */ /* 0x00ffe20003800000 */
.L_x_2159:
[----:B------:R-:W-:Y:S05]  /*2ef70*/  BSYNC B0 ;  /* 0x0000000000007941 */ /* 0x000fea0003800000 */
.L_x_2158:
[----:B------:R-:W-:Y:S02]  /*2ef80*/  IMAD.MOV.U32 R13, RZ, RZ, R16 ;  /* 0x000000ffff0d7224 */ /* 0x000fe400078e0010 */
        /* <DEDUP_REMOVED lines=8> */
.L_x_2160:
        /* <DEDUP_REMOVED lines=18> */
.L_x_2161:
[----:B------:R-:W-:Y:S01]  /*2f130*/  IMAD.MOV.U32 R12, RZ, RZ, 0x2 ;  /* 0x00000002ff0c7424 */ /* 0x000fe200078e00ff */
[----:B------:R-:W-:-:S05]  /*2f140*/  SEL R4, R14, RZ, P1 ;  /* 0x000000ff0e047207 */ /* 0x000fca0000800000 */
[----:B------:R-:W-:-:S04]  /*2f150*/  IMAD.IADD R4, R17, 0x1, R4 ;  /* 0x0000000111047824 */ /* 0x000fc800078e0204 */
[----:B------:R-:W-:-:S07]  /*2f160*/  IMAD.MOV.U32 R13, RZ, RZ, R4 ;  /* 0x000000ffff0d7224 */ /* 0x000fce00078e0004 */
[----:B------:R-:W-:Y:S05]  /*2f170*/  WARPSYNC.COLLECTIVE R15, `(.L_x_2162) ;  /* 0x000000000f087348 */ /* 0x000fea0003c00000 */
[----:B------:R0:W1:Y:S02]  /*2f180*/  SHFL.UP P6, R14, R13, R12, R11 ;  /* 0x0400000c0d0e7389 */ /* 0x00006400000c000b */
[----:B01----:R-:W-:Y:S01]  /*2f190*/  ENDCOLLECTIVE ;  /* 0x000000000000791b */ /* 0x003fe20003800000 */
.L_x_2162:
[----:B------:R-:W-:Y:S01]  /*2f1a0*/  IMAD.MOV.U32 R12, RZ, RZ, 0x4 ;  /* 0x00000004ff0c7424 */ /* 0x000fe200078e00ff */
[----:B------:R-:W-:-:S05]  /*2f1b0*/  SEL R3, R14, RZ, P2 ;  /* 0x000000ff0e037207 */ /* 0x000fca0001000000 */
[----:B------:R-:W-:-:S04]  /*2f1c0*/  IMAD.IADD R6, R4, 0x1, R3 ;  /* 0x0000000104067824 */ /* 0x000fc800078e0203 */
[----:B------:R-:W-:-:S07]  /*2f1d0*/  IMAD.MOV.U32 R13, RZ, RZ, R6 ;  /* 0x000000ffff0d7224 */ /* 0x000fce00078e0006 */
[----:B------:R-:W-:Y:S05]  /*2f1e0*/  WARPSYNC.COLLECTIVE R15, `(.L_x_2163) ;  /* 0x000000000f087348 */ /* 0x000fea0003c00000 */
[----:B------:R0:W1:Y:S02]  /*2f1f0*/  SHFL.UP P6, R14, R13, R12, R11 ;  /* 0x0400000c0d0e7389 */ /* 0x00006400000c000b */
[----:B01----:R-:W-:Y:S01]  /*2f200*/  ENDCOLLECTIVE ;  /* 0x000000000000791b */ /* 0x003fe20003800000 */
.L_x_2163:
[----:B------:R-:W-:Y:S01]  /*2f210*/  IMAD.MOV.U32 R12, RZ, RZ, 0x8 ;  /* 0x00000008ff0c7424 */ /* 0x000fe200078e00ff */
[----:B------:R-:W-:-:S05]  /*2f220*/  SEL R3, R14, RZ, P3 ;  /* 0x000000ff0e037207 */ /* 0x000fca0001800000 */
[----:B------:R-:W-:-:S04]  /*2f230*/  IMAD.IADD R2, R6, 0x1, R3 ;  /* 0x0000000106027824 */ /* 0x000fc800078e0203 */
[----:B------:R-:W-:-:S07]  /*2f240*/  IMAD.MOV.U32 R13, RZ, RZ, R2 ;  /* 0x000000ffff0d7224 */ /* 0x000fce00078e0002 */
[----:B------:R-:W-:Y:S05]  /*2f250*/  WARPSYNC.COLLECTIVE R15, `(.L_x_2164) ;  /* 0x000000000f087348 */ /* 0x000fea0003c00000 */
[----:B------:R0:W1:Y:S02]  /*2f260*/  SHFL.UP P6, R14, R13, R12, R11 ;  /* 0x0400000c0d0e7389 */ /* 0x00006400000c000b */
[----:B01----:R-:W-:Y:S01]  /*2f270*/  ENDCOLLECTIVE ;  /* 0x000000000000791b */ /* 0x003fe20003800000 */
.L_x_2164:
[----:B------:R-:W-:Y:S01]  /*2f280*/  IMAD.MOV.U32 R12, RZ, RZ, 0x10 ;  /* 0x00000010ff0c7424 */ /* 0x000fe200078e00ff */
[----:B------:R-:W-:-:S05]  /*2f290*/  SEL R3, R14, RZ, P4 ;  /* 0x000000ff0e037207 */ /* 0x000fca0002000000 */
[----:B------:R-:W-:-:S04]  /*2f2a0*/  IMAD.IADD R3, R2, 0x1, R3 ;  /* 0x0000000102037824 */ /* 0x000fc800078e0203 */
[----:B------:R-:W-:-:S07]  /*2f2b0*/  IMAD.MOV.U32 R13, RZ, RZ, R3 ;  /* 0x000000ffff0d7224 */ /* 0x000fce00078e0003 */
[----:B------:R-:W-:Y:S05]  /*2f2c0*/  WARPSYNC.COLLECTIVE R15, `(.L_x_2165) ;  /* 0x000000000f087348 */ /* 0x000fea0003c00000 */
[----:B------:R0:W1:Y:S02]  /*2f2d0*/  SHFL.UP P6, R14, R13, R12, R11 ;  /* 0x0400000c0d0e7389 */ /* 0x00006400000c000b */
[----:B01----:R-:W-:Y:S01]  /*2f2e0*/  ENDCOLLECTIVE ;  /* 0x000000000000791b */ /* 0x003fe20003800000 */
.L_x_2165:
        /* <DEDUP_REMOVED lines=8> */
.L_x_2166:
[----:B------:R-:W-:Y:S05]  /*2f370*/  BRA `(.L_x_2167) ;  /* 0xffffffac000c7947 */ /* 0x000fea000383ffff */
.L_x_1987:
[----:B------:R-:W-:Y:S01]  /*2f380*/  BSSY B0, `(.L_x_2168) ;  /* 0x0000008000007945 */ /* 0x000fe20003800000 */
[----:B-----5:R-:W-:Y:S02]  /*2f390*/  IMAD.MOV.U32 R13, RZ, RZ, R17 ;  /* 0x000000ffff0d7224 */ /* 0x020fe400078e0011 */
[----:B------:R-:W-:Y:S02]  /*2f3a0*/  IMAD.MOV.U32 R12, RZ, RZ, 0x1 ;  /* 0x00000001ff0c7424 */ /* 0x000fe400078e00ff */
[----:B------:R-:W-:Y:S02]  /*2f3b0*/  IMAD.MOV.U32 R11, RZ, RZ, RZ ;  /* 0x000000ffff0b7224 */ /* 0x000fe400078e00ff */
[----:B------:R-:W-:-:S07]  /*2f3c0*/  IMAD.MOV.U32 R15, RZ, RZ, -0x1 ;  /* 0xffffffffff0f7424 */ /* 0x000fce00078e00ff */
[----:B01----:R-:W-:Y:S05]  /*2f3d0*/  WARPSYNC.COLLECTIVE R15, `(.L_x_2169) ;  /* 0x000000000f087348 */ /* 0x003fea0003c00000 */
[----:B------:R2:W3:Y:S02]  /*2f3e0*/  SHFL.UP P6, R14, R13, R12, R11 ;  /* 0x0400000c0d0e7389 */ /* 0x0004e400000c000b */
[----:B0123--:R-:W-:Y:S01]  /*2f3f0*/  ENDCOLLECTIVE ;  /* 0x000000000000791b */ /* 0x00ffe20003800000 */
.L_x_2169:
[----:B------:R-:W-:Y:S05]  /*2f400*/  BSYNC B0 ;  /* 0x0000000000007941 */ /* 0x000fea0003800000 */
.L_x_2168:
        /* <DEDUP_REMOVED lines=8> */
.L_x_2170:
[----:B------:R-:W-:Y:S01]  /*2f490*/  IMAD.MOV.U32 R12, RZ, RZ, 0x4 ;  /* 0x00000004ff0c7424 */ /* 0x000fe200078e00ff */
[----:B------:R-:W-:-:S05]  /*2f4a0*/  SEL R2, R14, RZ, P2 ;  /* 0x000000ff0e027207 */ /* 0x000fca0001000000 */
[----:B------:R-:W-:-:S04]  /*2f4b0*/  IMAD.IADD R2, R13, 0x1, R2 ;  /* 0x000000010d027824 */ /* 0x000fc800078e0202 */
[----:B------:R-:W-:-:S07]  /*2f4c0*/  IMAD.MOV.U32 R13, RZ, RZ, R2 ;  /* 0x000000ffff0d7224 */ /* 0x000fce00078e0002 */
[----:B------:R-:W-:Y:S05]  /*2f4d0*/  WARPSYNC.COLLECTIVE R15, `(.L_x_2171) ;  /* 0x000000000f087348 */ /* 0x000fea0003c00000 */
[----:B------:R0:W1:Y:S02]  /*2f4e0*/  SHFL.UP P6, R14, R13, R12, R11 ;  /* 0x0400000c0d0e7389 */ /* 0x00006400000c000b */
[----:B01----:R-:W-:Y:S01]  /*2f4f0*/  ENDCOLLECTIVE ;  /* 0x000000000000791b */ /* 0x003fe20003800000 */
.L_x_2171:
[----:B------:R-:W-:Y:S01]  /*2f500*/  IMAD.MOV.U32 R12, RZ, RZ, 0x8 ;  /* 0x00000008ff0c7424 */ /* 0x000fe200078e00ff */
[----:B------:R-:W-:-:S05]  /*2f510*/  SEL R3, R14, RZ, P3 ;  /* 0x000000ff0e037207 */ /* 0x000fca0001800000 */
[----:B------:R-:W-:-:S04]  /*2f520*/  IMAD.IADD R3, R2, 0x1, R3 ;  /* 0x0000000102037824 */ /* 0x000fc800078e0203 */
[----:B------:R-:W-:-:S07]  /*2f530*/  IMAD.MOV.U32 R13, RZ, RZ, R3 ;  /* 0x000000ffff0d7224 */ /* 0x000fce00078e0003 */
[----:B------:R-:W-:Y:S05]  /*2f540*/  WARPSYNC.COLLECTIVE R15, `(.L_x_2172) ;  /* 0x000000000f087348 */ /* 0x000fea0003c00000 */
[----:B------:R0:W1:Y:S02]  /*2f550*/  SHFL.UP P6, R14, R13, R12, R11 ;  /* 0x0400000c0d0e7389 */ /* 0x00006400000c000b */
[----:B01----:R-:W-:Y:S01]  /*2f560*/  ENDCOLLECTIVE ;  /* 0x000000000000791b */ /* 0x003fe20003800000 */
.L_x_2172:
[----:B------:R-:W-:Y:S01]  /*2f570*/  IMAD.MOV.U32 R12, RZ, RZ, 0x10 ;  /* 0x00000010ff0c7424 */ /* 0x000fe200078e00ff */
[----:B------:R-:W-:-:S05]  /*2f580*/  SEL R4, R14, RZ, P4 ;  /* 0x000000ff0e047207 */ /* 0x000fca0002000000 */
[----:B------:R-:W-:-:S04]  /*2f590*/  IMAD.IADD R4, R3, 0x1, R4 ;  /* 0x0000000103047824 */ /* 0x000fc800078e0204 */
[----:B------:R-:W-:-:S07]  /*2f5a0*/  IMAD.MOV.U32 R13, RZ, RZ, R4 ;  /* 0x000000ffff0d7224 */ /* 0x000fce00078e0004 */
[----:B------:R-:W-:Y:S05]  /*2f5b0*/  WARPSYNC.COLLECTIVE R15, `(.L_x_2173) ;  /* 0x000000000f087348 */ /* 0x000fea0003c00000 */
[----:B------:R0:W1:Y:S02]  /*2f5c0*/  SHFL.UP P6, R14, R13, R12, R11 ;  /* 0x0400000c0d0e7389 */ /* 0x00006400000c000b */
[----:B01----:R-:W-:Y:S01]  /*2f5d0*/  ENDCOLLECTIVE ;  /* 0x000000000000791b */ /* 0x003fe20003800000 */
.L_x_2173:
        /* <DEDUP_REMOVED lines=8> */
.L_x_2174:
[----:B------:R-:W-:Y:S05]  /*2f660*/  BRA `(.L_x_2175) ;  /* 0xffffffa800ec7947 */ /* 0x000fea000383ffff */
.L_x_1989:
[----:B------:R-:W-:Y:S01]  /*2f670*/  BSSY B0, `(.L_x_2176) ;  /* 0x0000006000007945 */ /* 0x000fe20003800000 */
[----:B------:R-:W-:Y:S01]  /*2f680*/  PLOP3.LUT P6, PT, P6, PT, PT, 0x8, 0x0 ;  /* 0x000000000000781c */ /* 0x000fe200037ce170 */
[----:B------:R-:W-:-:S12]  /*2f690*/  IMAD.MOV.U32 R15, RZ, RZ, -0x1 ;  /* 0xffffffffff0f7424 */ /* 0x000fd800078e00ff */
[----:B01----:R-:W-:Y:S05]  /*2f6a0*/  WARPSYNC.COLLECTIVE R15, `(.L_x_2177) ;  /* 0x000000000f087348 */ /* 0x003fea0003c00000 */
[----:B------:R-:W-:Y:S01]  /*2f6b0*/  VOTE.ANY R14, PT, P6 ;  /* 0x00000000000e7806 */ /* 0x000fe200030e0100 */
[----:B01----:R-:W-:Y:S06]  /*2f6c0*/  ENDCOLLECTIVE ;  /* 0x000000000000791b */ /* 0x003fec0003800000 */
.L_x_2177:
[----:B------:R-:W-:Y:S05]  /*2f6d0*/  BSYNC B0 ;  /* 0x0000000000007941 */ /* 0x000fea0003800000 */
.L_x_2176:
[----:B------:R-:W-:Y:S02]  /*2f6e0*/  IMAD.MOV.U32 R3, RZ, RZ, R14 ;  /* 0x000000ffff037224 */ /* 0x000fe400078e000e */
[----:B------:R-:W-:Y:S02]  /*2f6f0*/  IMAD.MOV.U32 R13, RZ, RZ, R17 ;  /* 0x000000ffff0d7224 */ /* 0x000fe400078e0011 */
[----:B------:R-:W0:Y:S01]  /*2f700*/  POPC R6, R3 ;  /* 0x0000000300067309 */ /* 0x000e220000000000 */
[----:B------:R-:W-:Y:S02]  /*2f710*/  IMAD.MOV.U32 R11, RZ, RZ, 0x1f ;  /* 0x0000001fff0b7424 */ /* 0x000fe400078e00ff */
[----:B------:R-:W-:Y:S02]  /*2f720*/  IMAD.MOV.U32 R15, RZ, RZ, -0x1 ;  /* 0xffffffffff0f7424 */ /* 0x000fe400078e00ff */
[----:B0-----:R-:W-:-:S07]  /*2f730*/  IMAD.MOV.U32 R12, RZ, RZ, R6 ;  /* 0x000000ffff0c7224 */ /* 0x001fce00078e0006 */
[----:B------:R-:W-:Y:S05]  /*2f740*/  WARPSYNC.COLLECTIVE R15, `(.L_x_2178) ;  /* 0x000000000f087348 */ /* 0x000fea0003c00000 */
[----:B------:R0:W1:Y:S02]  /*2f750*/  SHFL.IDX P6, R14, R13, R12, R11 ;  /* 0x0000000c0d0e7389 */ /* 0x00006400000c000b */
[----:B01----:R-:W-:Y:S01]  /*2f760*/  ENDCOLLECTIVE ;  /* 0x000000000000791b */ /* 0x003fe20003800000 */
.L_x_2178:
[----:B------:R-:W-:Y:S01]  /*2f770*/  IMAD.MOV.U32 R17, RZ, RZ, R14 ;  /* 0x000000ffff117224 */ /* 0x000fe200078e000e */
[----:B------:R-:W-:Y:S06]  /*2f780*/  BRA `(.L_x_2179) ;  /* 0xffffffa800dc7947 */ /* 0x000fec000383ffff */
.L_x_1991:
[----:B------:R-:W-:Y:S01]  /*2f790*/  BSSY B0, `(.L_x_2180) ;  /* 0x0000007000007945 */ /* 0x000fe20003800000 */
[----:B------:R-:W-:Y:S02]  /*2f7a0*/  IMAD.MOV.U32 R13, RZ, RZ, R2 ;  /* 0x000000ffff0d7224 */ /* 0x000fe400078e0002 */
[----:B------:R-:W-:Y:S02]  /*2f7b0*/  IMAD.MOV.U32 R11, RZ, RZ, 0x1f ;  /* 0x0000001fff0b7424 */ /* 0x000fe400078e00ff */
[----:B------:R-:W-:-:S07]  /*2f7c0*/  IMAD.MOV.U32 R15, RZ, RZ, -0x1 ;  /* 0xffffffffff0f7424 */ /* 0x000fce00078e00ff */
[----:B0123--:R-:W-:Y:S05]  /*2f7d0*/  WARPSYNC.COLLECTIVE R15, `(.L_x_2181) ;  /* 0x000000000f087348 */ /* 0x00ffea0003c00000 */
[----:B------:R4:W0:Y:S02]  /*2f7e0*/  SHFL.IDX P6, R14, R13, R12, R11 ;  /* 0x0000000c0d0e7389 */ /* 0x00082400000c000b */
[----:B01234-:R-:W-:Y:S01]  /*2f7f0*/  ENDCOLLECTIVE ;  /* 0x000000000000791b */ /* 0x01ffe20003800000 */
.L_x_2181:
[----:B------:R-:W-:Y:S05]  /*2f800*/  BSYNC B0 ;  /* 0x0000000000007941 */ /* 0x000fea0003800000 */
.L_x_2180:
[----:B------:R-:W-:Y:S05]  /*2f810*/  BRA `(.L_x_1990) ;  /* 0xffffffa800d47947 */ /* 0x000fea000383ffff */
.L_x_1995:
[----:B0-----:R0:W3:Y:S02]  /*2f820*/  SYNCS.PHASECHK.TRANS64.TRYWAIT P0, [R5+URZ+0x30820], R0 ;  /* 0x03082000050075a7 */ /* 0x0010e4000800017f */
[----:B---3--:R-:W-:Y:S05]  /*2f830*/  @!P0 NANOSLEEP.SYNCS 0x989680 ;  /* 0x009896800000895d */ /* 0x008fea0003900000 */
[----:B------:R-:W3:Y:S02]  /*2f840*/  @!P0 SYNCS.PHASECHK.TRANS64 P0, [R5+URZ+0x30820], R0 ;  /* 0x03082000050085a7 */ /* 0x000ee4000800007f */
[----:B---3--:R-:W-:Y:S05]  /*2f850*/  @!P0 BRA `(.L_x_1995) ;  /* 0xfffffffc00f08947 */ /* 0x008fea000383ffff */
[----:B------:R-:W-:Y:S05]  /*2f860*/  BRA `(.L_x_2182) ;  /* 0xffffffb0004c7947 */ /* 0x000fea000383ffff */
.L_x_1996:
[----:B------:R-:W3:Y:S01]  /*2f870*/  S2R R2, SR_TID.X ;  /* 0x0000000000027919 */ /* 0x000ee20000002100 */
[----:B------:R-:W-:Y:S01]  /*2f880*/  BSSY B0, `(.L_x_2183) ;  /* 0x000000a000007945 */ /* 0x000fe20003800000 */
[----:B------:R-:W-:Y:S02]  /*2f890*/  IMAD.MOV.U32 R12, RZ, RZ, RZ ;  /* 0x000000ffff0c7224 */ /* 0x000fe400078e00ff */
        /* <DEDUP_REMOVED lines=8> */
.L_x_2184:
[----:B------:R-:W-:Y:S05]  /*2f920*/  BSYNC B0 ;  /* 0x0000000000007941 */ /* 0x000fea0003800000 */
.L_x_2183:
[----:B------:R-:W-:Y:S05]  /*2f930*/  BRA `(.L_x_2185) ;  /* 0xffffffb000347947 */ /* 0x000fea000383ffff */
.L_x_1997:
[----:B------:R-:W-:Y:S01]  /*2f940*/  BSSY B0, `(.L_x_2186) ;  /* 0x0000006000007945 */ /* 0x000fe20003800000 */
[----:B------:R-:W-:-:S07]  /*2f950*/  IMAD.MOV.U32 R15, RZ, RZ, -0x1 ;  /* 0xffffffffff0f7424 */ /* 0x000fce00078e00ff */
[----:B012---:R-:W-:Y:S05]  /*2f960*/  WARPSYNC.COLLECTIVE R15, `(.L_x_2187) ;  /* 0x000000000f0c7348 */ /* 0x007fea0003c00000 */
[----:B------:R-:W-:Y:S02]  /*2f970*/  ELECT P6, UR62, PT ;  /* 0x00000000003e782f */ /* 0x000fe400038c0000 */
[----:B------:R-:W-:Y:S01]  /*2f980*/  MOV R14, UR62 ;  /* 0x0000003e000e7c02 */ /* 0x000fe20008000f00 */
[----:B012---:R-:W-:Y:S10]  /*2f990*/  ENDCOLLECTIVE ;  /* 0x000000000000791b */ /* 0x007ff40003800000 */
.L_x_2187:
[----:B------:R-:W-:Y:S05]  /*2f9a0*/  BSYNC B0 ;  /* 0x0000000000007941 */ /* 0x000fea0003800000 */
.L_x_2186:
[----:B------:R-:W-:Y:S05]  /*2f9b0*/  BRA `(.L_x_2188) ;  /* 0xffffffb000287947 */ /* 0x000fea000383ffff */
.L_x_1999:
[----:B0-----:R0:W3:Y:S02]  /*2f9c0*/  SYNCS.PHASECHK.TRANS64.TRYWAIT P1, [R3+URZ+0x30840], R2 ;  /* 0x03084002030075a7 */ /* 0x0010e4000802017f */
[----:B---3--:R-:W-:Y:S05]  /*2f9d0*/  @!P1 NANOSLEEP.SYNCS 0x989680 ;  /* 0x009896800000995d */ /* 0x008fea0003900000 */
[----:B------:R-:W3:Y:S02]  /*2f9e0*/  @!P1 SYNCS.PHASECHK.TRANS64 P1, [R3+URZ+0x30840], R2 ;  /* 0x03084002030095a7 */ /* 0x000ee4000802007f */
[----:B---3--:R-:W-:Y:S05]  /*2f9f0*/  @!P1 BRA `(.L_x_1999) ;  /* 0xfffffffc00f09947 */ /* 0x008fea000383ffff */
[----:B------:R-:W-:Y:S05]  /*2fa00*/  BRA `(.L_x_2189) ;  /* 0xffffffb000487947 */ /* 0x000fea000383ffff */
.L_x_2001:
[----:B---3--:R3:W4:Y:S02]  /*2fa10*/  SYNCS.PHASECHK.TRANS64.TRYWAIT P1, [R25+URZ+0x30840], R0 ;  /* 0x03084000190075a7 */ /* 0x008724000802017f */
[----:B----4-:R-:W-:Y:S05]  /*2fa20*/  @!P1 NANOSLEEP.SYNCS 0x989680 ;  /* 0x009896800000995d */ /* 0x010fea0003900000 */
[----:B------:R-:W4:Y:S02]  /*2fa30*/  @!P1 SYNCS.PHASECHK.TRANS64 P1, [R25+URZ+0x30840], R0 ;  /* 0x03084000190095a7 */ /* 0x000f24000802007f */
[----:B----4-:R-:W-:Y:S05]  /*2fa40*/  @!P1 BRA `(.L_x_2001) ;  /* 0xfffffffc00f09947 */ /* 0x010fea000383ffff */
[----:B------:R-:W-:Y:S05]  /*2fa50*/  BRA `(.L_x_2190) ;  /* 0xffffffb000547947 */ /* 0x000fea000383ffff */
.L_x_2003:
[----:B----4-:R4:W0:Y:S02]  /*2fa60*/  SYNCS.PHASECHK.TRANS64.TRYWAIT P1, [R3+URZ+0x30860], R2 ;  /* 0x03086002030075a7 */ /* 0x010824000802017f */
[----:B0-----:R-:W-:Y:S05]  /*2fa70*/  @!P1 NANOSLEEP.SYNCS 0x989680 ;  /* 0x009896800000995d */ /* 0x001fea0003900000 */
[----:B------:R-:W0:Y:S02]  /*2fa80*/  @!P1 SYNCS.PHASECHK.TRANS64 P1, [R3+URZ+0x30860], R2 ;  /* 0x03086002030095a7 */ /* 0x000e24000802007f */
[----:B0-----:R-:W-:Y:S05]  /*2fa90*/  @!P1 BRA `(.L_x_2003) ;  /* 0xfffffffc00f09947 */ /* 0x001fea000383ffff */
[----:B------:R-:W-:Y:S05]  /*2faa0*/  BRA `(.L_x_2191) ;  /* 0xffffffb000507947 */ /* 0x000fea000383ffff */
.L_x_2192:
        /* <DEDUP_REMOVED lines=13> */
.L_x_15830:


//--------------------- .text._ZN7cutlass13device_kernelIN5flash11enable_sm90INS1_16FlashAttnFwdSm90INS1_25CollectiveMainloopFwdSm90ILi2EN4cute5tupleIJNS5_1CILi1EEES8_S8_EEENS6_IJNS7_ILi128EEENS7_ILi80EEENS7_ILi256EEEEEELi256ENS_10bfloat16_tEfNS_4arch4Sm90ELb1ELb0ELb1ELb0ELb1ELb0ELb0ELb1ELb1ELb1ELb0ELb0EEENS1_21CollectiveEpilogueFwdINS6_IJSA_SC_SB_EEES9_SE_SG_Li256ELb0ELb1ELb0ELb0EEENS1_30DynamicPersistentTileSchedulerILi256ELi128ELb0ELb1ELb1EEEEEEEEEvNT_6ParamsE --------------------------
	.section	.text._ZN7cutlass13device_kernelIN5flash11enable_sm90INS1_16FlashAttnFwdSm90INS1_25CollectiveMainloopFwdSm90ILi2EN4cute5tupleIJNS5_1CILi1EEES8_S8_EEENS6_IJNS7_ILi128EEENS7_ILi80EEENS7_ILi256EEEEEELi256ENS_10bfloat16_tEfNS_4arch4Sm90ELb1ELb0ELb1ELb0ELb1ELb0ELb0ELb1ELb1ELb1ELb0ELb0EEENS1_21CollectiveEpilogueFwdINS6_IJSA_SC_SB_EEES9_SE_SG_Li256ELb0ELb1ELb0ELb0EEENS1_30DynamicPersistentTileSchedulerILi256ELi128ELb0ELb1ELb1EEEEEEEEEvNT_6ParamsE,"ax",@progbits
	.align	128
.text._ZN7cutlass13device_kernelIN5flash11enable_sm90INS1_16FlashAttnFwdSm90INS1_25CollectiveMainloopFwdSm90ILi2EN4cute5tupleIJNS5_1CILi1EEES8_S8_EEENS6_IJNS7_ILi128EEENS7_ILi80EEENS7_ILi256EEEEEELi256ENS_10bfloat16_tEfNS_4arch4Sm90ELb1ELb0ELb1ELb0ELb1ELb0ELb0ELb1ELb1ELb1ELb0ELb0EEENS1_21CollectiveEpilogueFwdINS6_IJSA_SC_SB_EEES9_SE_SG_Li256ELb0ELb1ELb0ELb0EEENS1_30DynamicPersistentTileSchedulerILi256ELi128ELb0ELb1ELb1EEEEEEEEEvNT_6ParamsE:
        .type           _ZN7cutlass13device_kernelIN5flash11enable_sm90INS1_16FlashAttnFwdSm90INS1_25CollectiveMainloopFwdSm90ILi2EN4cute5tupleIJNS5_1CILi1EEES8_S8_EEENS6_IJNS7_ILi128EEENS7_ILi80EEENS7_ILi256EEEEEELi256ENS_10bfloat16_tEfNS_4arch4Sm90ELb1ELb0ELb1ELb0ELb1ELb0ELb0ELb1ELb1ELb1ELb0ELb0EEENS1_21CollectiveEpilogueFwdINS6_IJSA_SC_SB_EEES9_SE_SG_Li256ELb0ELb1ELb0ELb0EEENS1_30DynamicPersistentTileSchedulerILi256ELi128ELb0ELb1ELb1EEEEEEEEEvNT_6ParamsE,@function
        .size           _ZN7cutlass13device_kernelIN5flash11enable_sm90INS1_16FlashAttnFwdSm90INS1_25CollectiveMainloopFwdSm90ILi2EN4cute5tupleIJNS5_1CILi1EEES8_S8_EEENS6_IJNS7_ILi128EEENS7_ILi80EEENS7_ILi256EEEEEELi256ENS_10bfloat16_tEfNS_4arch4Sm90ELb1ELb0ELb1ELb0ELb1ELb0ELb0ELb1ELb1ELb1ELb0ELb0EEENS1_21CollectiveEpilogueFwdINS6_IJSA_SC_SB_EEES9_SE_SG_Li256ELb0ELb1ELb0ELb0EEENS1_30DynamicPersistentTileSchedulerILi256ELi128ELb0ELb1ELb1EEEEEEEEEvNT_6ParamsE,(.L_x_15831 - _ZN7cutlass13device_kernelIN5flash11enable_sm90INS1_16FlashAttnFwdSm90INS1_25CollectiveMainloopFwdSm90ILi2EN4cute5tupleIJNS5_1CILi1EEES8_S8_EEENS6_IJNS7_ILi128EEENS7_ILi80EEENS7_ILi256EEEEEELi256ENS_10bfloat16_tEfNS_4arch4Sm90ELb1ELb0ELb1ELb0ELb1ELb0ELb0ELb1ELb1ELb1ELb0ELb0EEENS1_21CollectiveEpilogueFwdINS6_IJSA_SC_SB_EEES9_SE_SG_Li256ELb0ELb1ELb0ELb0EEENS1_30DynamicPersistentTileSchedulerILi256ELi128ELb0ELb1ELb1EEEEEEEEEvNT_6ParamsE)
        .other          _ZN7cutlass13device_kernelIN5flash11enable_sm90INS1_16FlashAttnFwdSm90INS1_25CollectiveMainloopFwdSm90ILi2EN4cute5tupleIJNS5_1CILi1EEES8_S8_EEENS6_IJNS7_ILi128EEENS7_ILi80EEENS7_ILi256EEEEEELi256ENS_10bfloat16_tEfNS_4arch4Sm90ELb1ELb0ELb1ELb0ELb1ELb0ELb0ELb1ELb1ELb1ELb0ELb0EEENS1_21CollectiveEpilogueFwdINS6_IJSA_SC_SB_EEES9_SE_SG_Li256ELb0ELb1ELb0ELb0EEENS1_30DynamicPersistentTileSchedulerILi256ELi128ELb0ELb1ELb1EEEEEEEEEvNT_6ParamsE,@"STO_CUDA_ENTRY STV_DEFAULT"
_ZN7cutlass13device_kernelIN5flash11enable_sm90INS1_16FlashAttnFwdSm90INS1_25CollectiveMainloopFwdSm90ILi2EN4cute5tupleIJNS5_1CILi1EEES8_S8_EEENS6_IJNS7_ILi128EEENS7_ILi80EEENS7_ILi256EEEEEELi256ENS_10bfloat16_tEfNS_4arch4Sm90ELb1ELb0ELb1ELb0ELb1ELb0ELb0ELb1ELb1ELb1ELb0ELb0EEENS1_21CollectiveEpilogueFwdINS6_IJSA_SC_SB_EEES9_SE_SG_Li256ELb0ELb1ELb0ELb0EEENS1_30DynamicPersistentTileSchedulerILi256ELi128ELb0ELb1ELb1EEEEEEEEEvNT_6ParamsE:
        /* <DEDUP_REMOVED lines=45> */
.L_x_2193:
        /* <DEDUP_REMOVED lines=22> */
.L_x_2194:
        /* <DEDUP_REMOVED lines=18> */
.L_x_2195:
        /* <DEDUP_REMOVED lines=22> */
.L_x_2196:
        /* <DEDUP_REMOVED lines=23> */
.L_x_2197:
        /* <DEDUP_REMOVED lines=10> */
.L_x_2199:
        /* <DEDUP_REMOVED lines=10> */
[----:B------:R-:W2:Y:S01]  /*0960*/  LDL R3, [R1+0x4] ;  /* 0x0000040001037983 */ /* 0x000ea20000100800 */
[----:B------:R-:W-:Y:S01]  /*0970*/  UMOV UR36, URZ ;  /* 0x0000003f00247c82 */ /* 0x000fe20008000000 */
[----:B0-----:R-:W0:Y:S02]  /*0980*/  S2R R2, SR_TID.X ;  /* 0x0000000000027919 */ /* 0x001e240000002100 */
[----:B0-----:R-:W-:-:S05]  /*0990*/  VIADD R12, R2, 0xffffff80 ;  /* 0xffffff80020c7836 */ /* 0x001fca0000000000 */
[----:B------:R-:W-:-:S04]  /*09a0*/  SHF.R.S32.HI R0, RZ, 0x1f, R12 ;  /* 0x0000001fff007819 */ /* 0x000fc8000001140c */
[CC--:B------:R-:W-:Y:S02]  /*09b0*/  LEA.HI R2, R0.reuse, R12.reuse, RZ, 0x7 ;  /* 0x0000000c00027211 */ /* 0x0c0fe400078f38ff */
[-C--:B------:R-:W-:Y:S02]  /*09c0*/  LEA.HI R4, R0, R12.reuse, RZ, 0x5 ;  /* 0x0000000c00047211 */ /* 0x080fe400078f28ff */
[----:B------:R-:W-:Y:S02]  /*09d0*/  LOP3.LUT R224, R2, 0xffffff80, RZ, 0xc0, !PT ;  /* 0xffffff8002e07812 */ /* 0x000fe400078ec0ff */
[----:B------:R-:W-:Y:S01]  /*09e0*/  LEA.HI R11, R0, R12, RZ, 0x2 ;  /* 0x0000000c000b7211 */ /* 0x000fe200078f10ff */
[----:B------:R-:W-:Y:S01]  /*09f0*/  IMAD.SHL.U32 R5, R4, 0x20, RZ ;  /* 0x0000002004057824 */ /* 0x000fe200078e00ff */
[----:B------:R-:W-:Y:S01]  /*0a00*/  SHF.R.S32.HI R225, RZ, 0x7, R2 ;  /* 0x00000007ffe17819 */ /* 0x000fe20000011402 */
[----:B------:R-:W-:Y:S01]  /*0a10*/  IMAD.IADD R224, R12, 0x1, -R224 ;  /* 0x000000010ce07824 */ /* 0x000fe200078e0ae0 */
[----:B------:R-:W-:-:S02]  /*0a20*/  LOP3.LUT R11, R11, 0xfffffffc, RZ, 0xc0, !PT ;  /* 0xfffffffc0b0b7812 */ /* 0x000fc400078ec0ff */
[----:B------:R-:W-:Y:S02]  /*0a30*/  LOP3.LUT R5, R5, 0xfffffc00, RZ, 0xc0, !PT ;  /* 0xfffffc0005057812 */ /* 0x000fe400078ec0ff */
[----:B------:R-:W-:Y:S01]  /*0a40*/  SHF.R.S32.HI R7, RZ, 0x1f, R224 ;  /* 0x0000001fff077819 */ /* 0x000fe200000114e0 */
[----:B------:R-:W-:Y:S01]  /*0a50*/  IMAD.IADD R11, R12, 0x1, -R11 ;  /* 0x000000010c0b7824 */ /* 0x000fe200078e0a0b */
[----:B------:R-:W-:Y:S02]  /*0a60*/  LEA.HI R2, R2, R225, RZ, 0x1 ;  /* 0x000000e102027211 */ /* 0x000fe400078f08ff */
[CC--:B------:R-:W-:Y:S02]  /*0a70*/  LEA.HI R8, R7.reuse, R224.reuse, RZ, 0x2 ;  /* 0x000000e007087211 */ /* 0x0c0fe400078f10ff */
[----:B------:R-:W-:Y:S02]  /*0a80*/  LEA.HI R7, R7, R224, RZ, 0x5 ;  /* 0x000000e007077211 */ /* 0x000fe400078f28ff */
[----:B------:R-:W-:-:S02]  /*0a90*/  SHF.R.S32.HI R9, RZ, 0x2, R8 ;  /* 0x00000002ff097819 */ /* 0x000fc40000011408 */
[----:B------:R-:W-:Y:S02]  /*0aa0*/  SHF.R.S32.HI R10, RZ, 0x1f, R8 ;  /* 0x0000001fff0a7819 */ /* 0x000fe40000011408 */
[----:B------:R-:W-:Y:S02]  /*0ab0*/  SHF.R.S32.HI R7, RZ, 0x5, R7 ;  /* 0x00000005ff077819 */ /* 0x000fe40000011407 */
[----:B------:R-:W-:Y:S02]  /*0ac0*/  LEA.HI R10, R10, R9, RZ, 0x3 ;  /* 0x000000090a0a7211 */ /* 0x000fe400078f18ff */
[----:B------:R-:W-:Y:S02]  /*0ad0*/  LOP3.LUT R2, R2, 0x3fffffe, RZ, 0xc0, !PT ;  /* 0x03fffffe02027812 */ /* 0x000fe400078ec0ff */
[----:B------:R-:W-:Y:S02]  /*0ae0*/  LOP3.LUT R10, R10, 0xfffffff8, RZ, 0xc0, !PT ;  /* 0xfffffff80a0a7812 */ /* 0x000fe400078ec0ff */
[----:B------:R-:W-:-:S03]  /*0af0*/  IADD3 R2, R225, -R2, RZ ;  /* 0x80000002e1027210 */ /* 0x000fc60007ffe0ff */
[----:B------:R-:W-:-:S04]  /*0b00*/  IMAD.IADD R10, R9, 0x1, -R10 ;  /* 0x00000001090a7824 */ /* 0x000fc800078e0a0a */
[----:B------:R-:W-:-:S04]  /*0b10*/  IMAD R7, R7, 0x10, R10 ;  /* 0x0000001007077824 */ /* 0x000fc800078e020a */
[----:B------:R-:W-:Y:S01]  /*0b20*/  IMAD R226, R2, 0x40, R7 ;  /* 0x0000004002e27824 */ /* 0x000fe200078e0207 */
[----:B--2---:R-:W-:Y:S02]  /*0b30*/  R2UR UR5, R3 ;  /* 0x00000000030572ca */ /* 0x004fe400000e0000 */
[CC--:B------:R-:W-:Y:S02]  /*0b40*/  LEA.HI R3, R0.reuse, R12.reuse, RZ, 0x4 ;  /* 0x0000000c00037211 */ /* 0x0c0fe400078f20ff */
[----:B------:R-:W-:Y:S02]  /*0b50*/  LEA.HI R0, R0, R12, RZ, 0x3 ;  /* 0x0000000c00007211 */ /* 0x000fe400078f18ff */
[----:B------:R-:W-:Y:S02]  /*0b60*/  SHF.R.S32.HI R6, RZ, 0x4, R3 ;  /* 0x00000004ff067819 */ /* 0x000fe40000011403 */
[C---:B------:R-:W-:Y:S02]  /*0b70*/  LOP3.LUT R4, R3.reuse, 0x3fffff0, RZ, 0xc0, !PT ;  /* 0x03fffff003047812 */ /* 0x040fe400078ec0ff */
[----:B------:R-:W-:-:S02]  /*0b80*/  LEA.HI R3, R3, R6, RZ, 0x1 ;  /* 0x0000000603037211 */ /* 0x000fc400078f08ff */
[----:B------:R-:W-:Y:S01]  /*0b90*/  IADD3 R4, R12, -R4, RZ ;  /* 0x800000040c047210 */ /* 0x000fe20007ffe0ff */
[----:B------:R-:W-:Y:S01]  /*0ba0*/  ULOP3.LUT UR6, UR5, 0x1, URZ, 0xfc, !UPT ;  /* 0x0000000105067892 */ /* 0x000fe2000f8efc3f */
[----:B------:R-:W-:Y:S02]  /*0bb0*/  LOP3.LUT R219, R0, 0xfffffff8, RZ, 0xc0, !PT ;  /* 0xfffffff800db7812 */ /* 0x000fe400078ec0ff */
[----:B------:R-:W-:Y:S01]  /*0bc0*/  LOP3.LUT R3, R3, 0x1ffffffe, RZ, 0xc0, !PT ;  /* 0x1ffffffe03037812 */ /* 0x000fe200078ec0ff */
[----:B------:R-:W-:Y:S01]  /*0bd0*/  IMAD R4, R4, 0x40, R5 ;  /* 0x0000004004047824 */ /* 0x000fe200078e0205 */
[----:B------:R-:W-:Y:S01]  /*0be0*/  LEA.HI R5, R11, R11, RZ, 0x1 ;  /* 0x0000000b0b057211 */ /* 0x000fe200078f08ff */
[----:B------:R-:W-:Y:S01]  /*0bf0*/  IMAD.IADD R219, R12, 0x1, -R219 ;  /* 0x000000010cdb7824 */ /* 0x000fe200078e0adb */
[----:B------:R-:W-:Y:S01]  /*0c00*/  MOV R2, UR6 ;  /* 0x0000000600027c02 */ /* 0x000fe20008000f00 */
[----:B------:R-:W-:Y:S01]  /*0c10*/  IMAD.IADD R3, R6, 0x1, -R3 ;  /* 0x0000000106037824 */ /* 0x000fe200078e0a03 */
[----:B------:R-:W-:Y:S01]  /*0c20*/  LOP3.LUT R6, R5, 0x1ffffffe, RZ, 0xc0, !PT ;  /* 0x1ffffffe05067812 */ /* 0x000fe200078ec0ff */
[----:B------:R-:W-:Y:S01]  /*0c30*/  IMAD.SHL.U32 R22, R219, 0x8, RZ ;  /* 0x00000008db167824 */ /* 0x000fe200078e00ff */
[----:B------:R-:W-:Y:S01]  /*0c40*/  UMOV UR5, URZ ;  /* 0x0000003f00057c82 */ /* 0x000fe20008000000 */
[----:B------:R-:W-:Y:S01]  /*0c50*/  IMAD R227, R3, 0x8, R4 ;  /* 0x0000000803e37824 */ /* 0x000fe200078e0204 */
[----:B------:R-:W-:Y:S01]  /*0c60*/  LOP3.LUT R3, R8, 0x7ffffffc, RZ, 0xc0, !PT ;  /* 0x7ffffffc08037812 */ /* 0x000fe200078ec0ff */
[----:B------:R-:W-:Y:S01]  /*0c70*/  IMAD.IADD R215, R11, 0x1, -R6 ;  /* 0x000000010bd77824 */ /* 0x000fe200078e0a06 */
[----:B------:R-:W-:Y:S01]  /*0c80*/  SHF.R.S32.HI R222, RZ, 0x3, R0 ;  /* 0x00000003ffde7819 */ /* 0x000fe20000011400 */
[C---:B------:R-:W-:Y:S01]  /*0c90*/  VIADD R217, R22.reuse, 0x40 ;  /* 0x0000004016d97836 */ /* 0x040fe20000000000 */
[----:B------:R-:W-:Y:S01]  /*0ca0*/  SHF.R.S32.HI R0, RZ, 0x1f, R22 ;  /* 0x0000001fff007819 */ /* 0x000fe20000011416 */
[C---:B------:R-:W-:Y:S01]  /*0cb0*/  VIADD R216, R22.reuse, 0x80 ;  /* 0x0000008016d87836 */ /* 0x040fe20000000000 */
[----:B------:R0:W-:Y:S01]  /*0cc0*/  STL [R1], R2 ;  /* 0x0000000201007387 */ /* 0x0001e20000100800 */
[----:B------:R-:W-:Y:S01]  /*0cd0*/  VIADD R218, R22, 0xc0 ;  /* 0x000000c016da7836 */ /* 0x000fe20000000000 */
[----:B------:R-:W-:Y:S01]  /*0ce0*/  SHF.R.S32.HI R4, RZ, 0x1f, R217 ;  /* 0x0000001fff047819 */ /* 0x000fe200000114d9 */
[----:B------:R-:W-:Y:S01]  /*0cf0*/  IMAD.U32 R223, RZ, RZ, UR5 ;  /* 0x00000005ffdf7e24 */ /* 0x000fe2000f8e00ff */
[----:B------:R-:W-:Y:S01]  /*0d00*/  LEA R215, R215, R226, 0x3 ;  /* 0x000000e2d7d77211 */ /* 0x000fe200078e18ff */
[----:B------:R-:W-:Y:S01]  /*0d10*/  IMAD.IADD R214, R224, 0x1, -R3 ;  /* 0x00000001e0d67824 */ /* 0x000fe200078e0a03 */
[----:B------:R-:W-:Y:S01]  /*0d20*/  SHF.R.S32.HI R0, RZ, 0x1f, R218 ;  /* 0x0000001fff007819 */ /* 0x000fe200000114da */
[----:B------:R-:W-:Y:S01]  /*0d30*/  IMAD.U32 R17, RZ, RZ, UR5 ;  /* 0x00000005ff117e24 */ /* 0x000fe2000f8e00ff */
[----:B0-----:R-:W-:-:S07]  /*0d40*/  SHF.R.S32.HI R2, RZ, 0x1f, R216 ;  /* 0x0000001fff027819 */ /* 0x001fce00000114d8 */
.L_x_2256:
        /* <DEDUP_REMOVED lines=21> */
.L_x_2200:
[----:B------:R-:W-:Y:S01]  /*0ea0*/  ULDC UR8, c[0x0][0xc54] ;  /* 0x0003150000087ab9 */ /* 0x000fe20000000800 */
[----:B------:R-:W-:Y:S01]  /*0eb0*/  UMOV UR4, UR9 ;  /* 0x0000000900047c82 */ /* 0x000fe20008000000 */
[----:B------:R-:W-:-:S11]  /*0ec0*/  UISETP.NE.AND UP0, UPT, UR8, 0x1, UPT ;  /* 0x000000010800788c */ /* 0x000fd6000bf05270 */
[----:B------:R-:W-:Y:S02]  /*0ed0*/  @UP0 ULDC.64 UR10, c[0x0][0xc58] ;  /* 0x00031600000a0ab9 */ /* 0x000fe40000000a00 */
[----:B------:R-:W-:-:S04]  /*0ee0*/  UIMAD.WIDE.U32 UR6, UR9, UR10, URZ ;  /* 0x0000000a090672a5 */ /* 0x000fc8000f8e003f */
[----:B------:R-:W-:-:S04]  /*0ef0*/  @UP0 USHF.R.U32.HI UR4, URZ, UR11, UR7 ;  /* 0x0000000b3f040299 */ /* 0x000fc80008011607 */
[----:B------:R-:W-:-:S12]  /*0f00*/  UIMAD UR6, UR4, UR8, URZ ;  /* 0x00000008040672a4 */ /* 0x000fd8000f8e023f */
.L_x_2201:
[----:B------:R-:W-:Y:S01]  /*0f10*/  ULDC.64 UR10, c[0x0][0x418] ;  /* 0x00010600000a7ab9 */ /* 0x000fe20000000a00 */
[----:B------:R-:W-:Y:S01]  /*0f20*/  ULOP3.LUT UR4, URZ, UR4, URZ, 0x33, !UPT ;  /* 0x000000043f047292 */ /* 0x000fe2000f8e333f */
[----:B------:R-:W-:Y:S01]  /*0f30*/  PLOP3.LUT P0, PT, PT, PT, PT, 0x80, 0x0 ;  /* 0x000000000000781c */ /* 0x000fe20003f0f070 */
[----:B------:R-:W-:Y:S01]  /*0f40*/  UISETP.NE.U32.AND UP0, UPT, UR10, URZ, UPT ;  /* 0x0000003f0a00728c */ /* 0x000fe2000bf05070 */
[----:B------:R-:W-:Y:S01]  /*0f50*/  CS2R R2, SRZ ;  /* 0x0000000000027805 */ /* 0x000fe2000001ff00 */
[----:B------:R-:W-:Y:S01]  /*0f60*/  UIADD3 UR10, UR9, -UR6, URZ ;  /* 0x80000006090a7290 */ /* 0x000fe2000fffe03f */
[----:B------:R-:W-:Y:S01]  /*0f70*/  IMAD.MOV.U32 R0, RZ, RZ, RZ ;  /* 0x000000ffff007224 */ /* 0x000fe200078e00ff */
[----:B------:R-:W-:Y:S01]  /*0f80*/  ULDC UR7, c[0x0][0x448] ;  /* 0x0001120000077ab9 */ /* 0x000fe20000000800 */
[----:B------:R-:W-:Y:S01]  /*0f90*/  ULDC UR6, c[0x0][0xc3c] ;  /* 0x00030f0000067ab9 */ /* 0x000fe20000000800 */
[----:B------:R-:W-:Y:S01]  /*0fa0*/  UISETP.NE.AND UP2, UPT, UR7, 0x1, UPT ;  /* 0x000000010700788c */ /* 0x000fe2000bf45270 */
[----:B------:R-:W-:Y:S01]  /*0fb0*/  CS2R R164, SRZ ;  /* 0x0000000000a47805 */ /* 0x000fe2000001ff00 */
[----:B------:R-:W-:Y:S01]  /*0fc0*/  UIADD3 UR4, UR4, UR6, URZ ;  /* 0x0000000604047290 */ /* 0x000fe2000fffe03f */
[----:B------:R-:W-:Y:S01]  /*0fd0*/  CS2R R162, SRZ ;  /* 0x0000000000a27805 */ /* 0x000fe2000001ff00 */
[----:B------:R-:W-:Y:S01]  /*0fe0*/  UP2UR UR6, UPR, URZ, 0x4 ;  /* 0x000000043f067883 */ /* 0x000fe20008000000 */
[----:B------:R-:W-:Y:S01]  /*0ff0*/  CS2R R148, SRZ ;  /* 0x0000000000947805 */ /* 0x000fe2000001ff00 */
[----:B------:R-:W-:Y:S01]  /*1000*/  USHF.L.U32 UR4, UR4, 0x7, URZ ;  /* 0x0000000704047899 */ /* 0x000fe2000800063f */
[----:B------:R-:W-:Y:S01]  /*1010*/  CS2R R160, SRZ ;  /* 0x0000000000a07805 */ /* 0x000fe2000001ff00 */
[----:B------:R-:W-:Y:S01]  /*1020*/  UISETP.NE.AND.EX UP0, UPT, UR11, URZ, UPT, UP0 ;  /* 0x0000003f0b00728c */ /* 0x000fe2000bf05300 */
[----:B------:R-:W-:Y:S01]  /*1030*/  CS2R R144, SRZ ;  /* 0x0000000000907805 */ /* 0x000fe2000001ff00 */
[----:B------:R-:W-:Y:S01]  /*1040*/  IMAD.U32 R212, RZ, RZ, UR6 ;  /* 0x00000006ffd47e24 */ /* 0x000fe2000f8e00ff */
[----:B------:R-:W-:Y:S01]  /*1050*/  ULDC UR9, c[0x0][0x424] ;  /* 0x0001090000097ab9 */ /* 0x000fe20000000800 */
[----:B------:R-:W-:Y:S01]  /*1060*/  IMAD.U32 R213, RZ, RZ, UR4 ;  /* 0x00000004ffd57e24 */ /* 0x000fe2000f8e00ff */
[----:B------:R-:W-:Y:S01]  /*1070*/  UIADD3 UR4, UR4, 0x7f, URZ ;  /* 0x0000007f04047890 */ /* 0x000fe2000fffe03f */
[----:B------:R-:W-:Y:S01]  /*1080*/  CS2R R128, SRZ ;  /* 0x0000000000807805 */ /* 0x000fe2000001ff00 */
[----:B------:R-:W-:Y:S01]  /*1090*/  ULDC UR8, c[0x0][0x288] ;  /* 0x0000a20000087ab9 */ /* 0x000fe20000000800 */
[----:B------:R-:W-:Y:S01]  /*10a0*/  @UP2 ULDC UR6, c[0x0][0x44c] ;  /* 0x0001130000062ab9 */ /* 0x000fe20000000800 */
[----:B------:R-:W-:Y:S01]  /*10b0*/  UIADD3 UR8, -UR8, 0x50, URZ ;  /* 0x0000005008087890 */ /* 0x000fe2000fffe13f */
[----:B------:R-:W-:Y:S01]  /*10c0*/  CS2R R140, SRZ ;  /* 0x00000000008c7805 */ /* 0x000fe2000001ff00 */
[----:B------:R-:W-:Y:S01]  /*10d0*/  UIMAD.WIDE.U32 UR6, UR4, UR6, URZ ;  /* 0x00000006040672a5 */ /* 0x000fe2000f8e003f */
[----:B------:R-:W-:Y:S01]  /*10e0*/  CS2R R124, SRZ ;  /* 0x00000000007c7805 */ /* 0x000fe2000001ff00 */
[----:B------:R-:W-:Y:S01]  /*10f0*/  USEL UR14, UR9, 0x1, UP0 ;  /* 0x00000001090e7887 */ /* 0x000fe20008000000 */
[----:B------:R-:W-:Y:S01]  /*1100*/  CS2R R96, SRZ ;  /* 0x0000000000607805 */ /* 0x000fe2000001ff00 */
[----:B------:R-:W-:Y:S01]  /*1110*/  ULDC UR12, c[0x0][0x2f0] ;  /* 0x0000bc00000c7ab9 */ /* 0x000fe20000000800 */
[----:B------:R-:W-:Y:S01]  /*1120*/  @UP2 ULDC UR9, c[0x0][0x450] ;  /* 0x0001140000092ab9 */ /* 0x000fe20000000800 */
[----:B------:R-:W-:Y:S01]  /*1130*/  UIMAD UR8, UR14, UR12, UR8 ;  /* 0x0000000c0e0872a4 */ /* 0x000fe2000f8e0208 */
[----:B------:R-:W-:Y:S01]  /*1140*/  CS2R R136, SRZ ;  /* 0x0000000000887805 */ /* 0x000fe2000001ff00 */
[----:B------:R-:W-:Y:S01]  /*1150*/  @UP2 USHF.R.U32.HI UR4, URZ, UR9, UR7 ;  /* 0x000000093f042299 */ /* 0x000fe20008011607 */
[----:B------:R-:W-:Y:S01]  /*1160*/  MOV R23, UR14 ;  /* 0x0000000e00177c02 */ /* 0x000fe20008000f00 */
[----:B------:R-:W-:Y:S01]  /*1170*/  UIMAD UR6, UR14, UR12, 0x4f ;  /* 0x0000004f0e0674a4 */ /* 0x000fe2000f8e020c */
[----:B------:R-:W-:Y:S01]  /*1180*/  CS2R R92, SRZ ;  /* 0x00000000005c7805 */ /* 0x000fe2000001ff00 */
[----:B------:R-:W-:Y:S01]  /*1190*/  UIADD3 UR8, UR8, UR4, URZ ;  /* 0x0000000408087290 */ /* 0x000fe2000fffe03f */
[----:B------:R-:W-:Y:S01]  /*11a0*/  CS2R R88, SRZ ;  /* 0x0000000000587805 */ /* 0x000fe2000001ff00 */
[----:B------:R-:W-:Y:S01]  /*11b0*/  UIMAD.WIDE UR6, UR6, 0x66666667, URZ ;  /* 0x66666667060678a5 */ /* 0x000fe2000f8e023f */
[----:B------:R-:W-:Y:S01]  /*11c0*/  CS2R R132, SRZ ;  /* 0x0000000000847805 */ /* 0x000fe2000001ff00 */
[----:B------:R-:W-:Y:S01]  /*11d0*/  UIMAD.WIDE UR8, UR8, 0x66666667, URZ ;  /* 0x66666667080878a5 */ /* 0x000fe2000f8e023f */
[----:B------:R-:W-:Y:S01]  /*11e0*/  CS2R R84, SRZ ;  /* 0x0000000000547805 */ /* 0x000fe2000001ff00 */
[----:B------:R-:W-:Y:S01]  /*11f0*/  ULDC UR13, c[0x0][0xc54] ;  /* 0x00031500000d7ab9 */ /* 0x000fe20000000800 */
[----:B------:R-:W-:Y:S01]  /*1200*/  USHF.R.U32.HI UR4, URZ, 0x1f, UR7 ;  /* 0x0000001f3f047899 */ /* 0x000fe20008011607 */
[----:B------:R-:W-:Y:S01]  /*1210*/  CS2R R80, SRZ ;  /* 0x0000000000507805 */ /* 0x000fe2000001ff00 */
[----:B------:R-:W-:Y:S01]  /*1220*/  UIMAD UR12, UR5, UR13, UR10 ;  /* 0x0000000d050c72a4 */ /* 0x000fe2000f8e020a */
[----:B------:R-:W-:Y:S01]  /*1230*/  CS2R R194, SRZ ;  /* 0x0000000000c27805 */ /* 0x000fe2000001ff00 */
[----:B------:R-:W-:Y:S01]  /*1240*/  USHF.R.U32.HI UR5, URZ, 0x1f, UR9 ;  /* 0x0000001f3f057899 */ /* 0x000fe20008011609 */
[----:B------:R-:W-:Y:S01]  /*1250*/  CS2R R76, SRZ ;  /* 0x00000000004c7805 */ /* 0x000fe2000001ff00 */
[----:B------:R-:W-:Y:S01]  /*1260*/  ULDC UR11, c[0x0][0xc48] ;  /* 0x00031200000b7ab9 */ /* 0x000fe20000000800 */
[----:B------:R-:W-:Y:S01]  /*1270*/  ULEA.HI.SX32 UR7, UR7, UR4, 0x1b ;  /* 0x0000000407077291 */ /* 0x000fe2000f8fda3f */
[----:B------:R-:W-:Y:S01]  /*1280*/  CS2R R72, SRZ ;  /* 0x0000000000487805 */ /* 0x000fe2000001ff00 */
[----:B------:R-:W-:Y:S01]  /*1290*/  UISETP.NE.AND UP1, UPT, UR11, 0x1, UPT ;  /* 0x000000010b00788c */ /* 0x000fe2000bf25270 */
[----:B------:R-:W-:Y:S01]  /*12a0*/  CS2R R68, SRZ ;  /* 0x0000000000447805 */ /* 0x000fe2000001ff00 */
[----:B------:R-:W-:Y:S01]  /*12b0*/  ULEA.HI.SX32 UR9, UR9, UR5, 0x1b ;  /* 0x0000000509097291 */ /* 0x000fe2000f8fda3f */
[----:B------:R-:W-:Y:S01]  /*12c0*/  CS2R R64, SRZ ;  /* 0x0000000000407805 */ /* 0x000fe2000001ff00 */
[----:B------:R-:W-:Y:S01]  /*12d0*/  UMOV UR14, UR12 ;  /* 0x0000000c000e7c82 */ /* 0x000fe20008000000 */
[----:B------:R-:W-:Y:S01]  /*12e0*/  CS2R R170, SRZ ;  /* 0x0000000000aa7805 */ /* 0x000fe2000001ff00 */
[----:B------:R-:W-:Y:S01]  /*12f0*/  UISETP.LT.AND UP0, UPT, UR7, UR9, UPT ;  /* 0x000000090700728c */ /* 0x000fe2000bf01270 */
[----:B------:R-:W-:-:S02]  /*1300*/  CS2R R192, SRZ ;  /* 0x0000000000c07805 */ /* 0x000fc4000001ff00 */
[----:B------:R-:W-:Y:S02]  /*1310*/  CS2R R60, SRZ ;  /* 0x00000000003c7805 */ /* 0x000fe4000001ff00 */
[----:B------:R-:W-:Y:S01]  /*1320*/  CS2R R56, SRZ ;  /* 0x0000000000387805 */ /* 0x000fe2000001ff00 */
[----:B------:R-:W-:Y:S01]  /*1330*/  USEL UR61, UR7, UR9, UP0 ;  /* 0x00000009073d7287 */ /* 0x000fe20008000000 */
[----:B------:R-:W-:Y:S01]  /*1340*/  CS2R R168, SRZ ;  /* 0x0000000000a87805 */ /* 0x000fe2000001ff00 */
[----:B------:R-:W-:Y:S01]  /*1350*/  @UP1 ULDC UR10, c[0x0][0xc4c] ;  /* 0x00031300000a1ab9 */ /* 0x000fe20000000800 */
[----:B------:R-:W-:Y:S01]  /*1360*/  @UP1 ULDC UR6, c[0x0][0xc50] ;  /* 0x0003140000061ab9 */ /* 0x000fe20000000800 */
[----:B------:R-:W-:Y:S01]  /*1370*/  UIMAD.WIDE.U32 UR4, UR12, UR10, URZ ;  /* 0x0000000a0c0472a5 */ /* 0x000fe2000f8e003f */
[----:B------:R-:W-:Y:S01]  /*1380*/  CS2R R52, SRZ ;  /* 0x0000000000347805 */ /* 0x000fe2000001ff00 */
[----:B------:R-:W-:Y:S01]  /*1390*/  UISETP.GE.AND UP0, UPT, UR61, 0x1, UPT ;  /* 0x000000013d00788c */ /* 0x000fe2000bf06270 */
[----:B------:R-:W-:Y:S01]  /*13a0*/  CS2R R48, SRZ ;  /* 0x0000000000307805 */ /* 0x000fe2000001ff00 */
[----:B------:R-:W-:Y:S01]  /*13b0*/  @UP1 USHF.R.U32.HI UR14, URZ, UR6, UR5 ;  /* 0x000000063f0e1299 */ /* 0x000fe20008011605 */
[----:B------:R-:W-:-:S02]  /*13c0*/  CS2R R190, SRZ ;  /* 0x0000000000be7805 */ /* 0x000fc4000001ff00 */
[----:B------:R-:W-:Y:S02]  /*13d0*/  CS2R R44, SRZ ;  /* 0x00000000002c7805 */ /* 0x000fe4000001ff00 */
[----:B------:R-:W-:Y:S02]  /*13e0*/  CS2R R40, SRZ ;  /* 0x0000000000287805 */ /* 0x000fe4000001ff00 */
[----:B------:R-:W-:Y:S01]  /*13f0*/  PLOP3.LUT P1, PT, PT, PT, UP0, 0x80, 0x0 ;  /* 0x000000000000781c */ /* 0x000fe20003f2f008 */
[----:B------:R-:W-:Y:S02]  /*1400*/  UIADD3 UR4, -UR14, URZ, URZ ;  /* 0x0000003f0e047290 */ /* 0x000fe4000fffe13f */
[----:B------:R-:W-:Y:S01]  /*1410*/  IMAD.U32 R221, RZ, RZ, UR14 ;  /* 0x0000000effdd7e24 */ /* 0x000fe2000f8e00ff */
[----:B------:R-:W-:Y:S02]  /*1420*/  CS2R R166, SRZ ;  /* 0x0000000000a67805 */ /* 0x000fe4000001ff00 */
[----:B------:R-:W-:Y:S01]  /*1430*/  CS2R R36, SRZ ;  /* 0x0000000000247805 */ /* 0x000fe2000001ff00 */
[----:B------:R-:W-:Y:S01]  /*1440*/  UIMAD UR4, UR11, UR4, UR12 ;  /* 0x000000040b0472a4 */ /* 0x000fe2000f8e020c */
[----:B------:R-:W-:-:S02]  /*1450*/  CS2R R32, SRZ ;  /* 0x0000000000207805 */ /* 0x000fc4000001ff00 */
[----:B------:R-:W-:Y:S01]  /*1460*/  CS2R R188, SRZ ;  /* 0x0000000000bc7805 */ /* 0x000fe2000001ff00 */
[----:B------:R-:W-:Y:S01]  /*1470*/  IMAD.MOV.U32 R16, RZ, RZ, RZ ;  /* 0x000000ffff107224 */ /* 0x000fe200078e00ff */
[----:B------:R-:W-:Y:S02]  /*1480*/  CS2R R98, SRZ ;  /* 0x0000000000627805 */ /* 0x000fe4000001ff00 */
[----:B------:R-:W-:Y:S01]  /*1490*/  CS2R R186, SRZ ;  /* 0x0000000000ba7805 */ /* 0x000fe2000001ff00 */
[----:B------:R-:W-:Y:S01]  /*14a0*/  IMAD.U32 R220, RZ, RZ, UR4 ;  /* 0x00000004ffdc7e24 */ /* 0x000fe2000f8e00ff */
        /* <DEDUP_REMOVED lines=33> */
[----:B------:R-:W-:Y:S02]  /*16c0*/  UIADD3 UR6, UR7, 0x14400, URZ ;  /* 0x0001440007067890 */ /* 0x000fe4000fffe03f */
[----:B------:R-:W-:Y:S02]  /*16d0*/  IMAD.U32 R16, RZ, RZ, UR7 ;  /* 0x00000007ff107e24 */ /* 0x000fe4000f8e00ff */
        /* <DEDUP_REMOVED lines=18> */
[----:B------:R-:W-:Y:S01]  /*1800*/  IMAD.U32 R7, RZ, RZ, UR5 ;  /* 0x00000005ff077e24 */ /* 0x000fe2000f8e00ff */
[----:B------:R-:W-:Y:S01]  /*1810*/  MOV R13, RZ ;  /* 0x000000ff000d7202 */ /* 0x000fe20000000f00 */
[----:B------:R-:W-:-:S02]  /*1820*/  IMAD.U32 R11, RZ, RZ, UR7 ;  /* 0x00000007ff0b7e24 */ /* 0x000fc4000f8e00ff */
[----:B------:R-:W-:Y:S02]  /*1830*/  IMAD.MOV.U32 R8, RZ, RZ, 0x70 ;  /* 0x00000070ff087424 */ /* 0x000fe400078e00ff */
[----:B0-----:R-:W-:-:S07]  /*1840*/  IMAD.MOV.U32 R12, RZ, RZ, 0x1 ;  /* 0x00000001ff0c7424 */ /* 0x001fce00078e00ff */
[----:B------:R-:W-:-:S07]  /*1850*/  LEPC R20, `(.L_x_2203) ;  /* 0x000000001014794e */ /* 0x000fce0000000000 */
[----:B-1----:R-:W-:Y:S05]  /*1860*/  CALL.ABS.NOINC R2 ;  /* 0x0000000002007343 */ /* 0x002fea0003c00000 */
.L_x_2203:
[----:B------:R-:W2:Y:S01]  /*1870*/  LDL R2, [R1] ;  /* 0x0000000001027983 */ /* 0x000ea20000100800 */
[----:B------:R-:W-:Y:S02]  /*1880*/  R2UR UR7, R223 ;  /* 0x00000000df0772ca */ /* 0x000fe400000e0000 */
[----:B------:R-:W-:-:S11]  /*1890*/  R2UR UR6, R16 ;  /* 0x00000000100672ca */ /* 0x000fd600000e0000 */
[----:B------:R-:W-:-:S04]  /*18a0*/  ULEA.HI UR4, UR7, UR7, URZ, 0x1 ;  /* 0x0000000707047291 */ /* 0x000fc8000f8f083f */
[----:B------:R-:W-:-:S04]  /*18b0*/  ULOP3.LUT UR4, UR4, 0xfffffffe, URZ, 0xc0, !UPT ;  /* 0xfffffffe04047892 */ /* 0x000fc8000f8ec03f */
[----:B------:R-:W-:-:S06]  /*18c0*/  UIADD3 UR4, UR7, -UR4, URZ ;  /* 0x8000000407047290 */ /* 0x000fcc000fffe03f */
[----:B------:R-:W-:-:S05]  /*18d0*/  IMAD.U32 R0, RZ, RZ, UR4 ;  /* 0x00000004ff007e24 */ /* 0x000fca000f8e00ff */
[----:B------:R-:W-:-:S04]  /*18e0*/  SHF.L.U32 R0, R0, 0x1f, RZ ;  /* 0x0000001f00007819 */ /* 0x000fc800000006ff */
[----:B------:R-:W0:Y:S01]  /*18f0*/  SYNCS.PHASECHK.TRANS64.TRYWAIT P1, [UR6+0x38800], R0 ;  /* 0x03880000ff0075a7 */ /* 0x000e220008020146 */
[----:B--2---:R-:W-:-:S13]  /*1900*/  R2UR UR5, R2 ;  /* 0x00000000020572ca */ /* 0x004fda00000e0000 */
[----:B------:R-:W-:-:S05]  /*1910*/  IMAD.U32 R2, RZ, RZ, UR5 ;  /* 0x00000005ff027e24 */ /* 0x000fca000f8e00ff */
[----:B------:R-:W-:Y:S01]  /*1920*/  ISETP.NE.AND P0, PT, R2, 0x3, PT ;  /* 0x000000030200780c */ /* 0x000fe20003f05270 */
[----:B0-----:R-:W-:-:S12]  /*1930*/  @!P1 BRA `(.L_x_2204) ;  /* 0x0000014800ac9947 */ /* 0x001fd80003800000 */
.L_x_2322:
[----:B------:R-:W-:Y:S05]  /*1940*/  @!P0 BRA `(.L_x_2205) ;  /* 0x0000000000048947 */ /* 0x000fea0003800000 */
[----:B------:R-:W-:Y:S01]  /*1950*/  BPT.TRAP 0x1 ;  /* 0x000000040000795c */ /* 0x000fe20000300000 */
.L_x_2205:
[----:B------:R-:W-:Y:S01]  /*1960*/  R2UR UR5, R17 ;  /* 0x00000000110572ca */ /* 0x000fe200000e0000 */
[----:B0-----:R-:W-:Y:S01]  /*1970*/  IMAD.U32 R0, RZ, RZ, UR36 ;  /* 0x00000024ff007e24 */ /* 0x001fe2000f8e00ff */
[----:B------:R-:W-:-:S11]  /*1980*/  R2UR UR4, R16 ;  /* 0x00000000100472ca */ /* 0x000fd600000e0000 */
[----:B------:R-:W-:Y:S02]  /*1990*/  IMAD.U32 R3, RZ, RZ, UR5 ;  /* 0x00000005ff037e24 */ /* 0x000fe4000f8e00ff */
[----:B------:R-:W-:-:S03]  /*19a0*/  LEA R0, R0, UR4, 0x3 ;  /* 0x0000000400007c11 */ /* 0x000fc6000f8e18ff */
[----:B------:R-:W-:-:S04]  /*19b0*/  SHF.L.U32 R3, R3, 0x1f, RZ ;  /* 0x0000001f03037819 */ /* 0x000fc800000006ff */
[----:B------:R0:W1:Y:S01]  /*19c0*/  SYNCS.PHASECHK.TRANS64.TRYWAIT P1, [R0+URZ+0x38830], R3 ;  /* 0x03883003000075a7 */ /* 0x000062000802017f */
[----:B------:R-:W-:Y:S05]  /*19d0*/  @!P0 BRA `(.L_x_2206) ;  /* 0x0000000000048947 */ /* 0x000fea0003800000 */
[----:B------:R-:W-:Y:S01]  /*19e0*/  BPT.TRAP 0x1 ;  /* 0x000000040000795c */ /* 0x000fe20000300000 */
.L_x_2206:
[----:B-1----:R-:W-:Y:S05]  /*19f0*/  @P1 BRA `(.L_x_2207) ;  /* 0x0000000000081947 */ /* 0x002fea0003800000 */
[----:B------:R-:W1:Y:S02]  /*1a00*/  SYNCS.PHASECHK.TRANS64.TRYWAIT P1, [R0+URZ+0x38830], R3 ;  /* 0x03883003000075a7 */ /* 0x000e64000802017f */
[----:B-1----:R-:W-:Y:S05]  /*1a10*/  @!P1 BRA `(.L_x_2208) ;  /* 0x0000014800909947 */ /* 0x002fea0003800000 */
.L_x_2207:
[----:B------:R-:W-:Y:S05]  /*1a20*/  WARPSYNC.ALL ;  /* 0x0000000000007948 */ /* 0x000fea0003800000 */
[----:B------:R-:W-:Y:S01]  /*1a30*/  R2UR UR4, R16 ;  /* 0x00000000100472ca */ /* 0x000fe200000e0000 */
[----:B------:R-:W-:Y:S01]  /*1a40*/  ULOP3.LUT UR5, UR37, 0x10000, URZ, 0xfc, !UPT ;  /* 0x0001000025057892 */ /* 0x000fe2000f8efc3f */
[----:B------:R-:W-:Y:S01]  /*1a50*/  WARPGROUP.ARRIVE ;  /* 0x00000000000079c5 */ /* 0x000fe20000000000 */
[----:B------:R-:W-:Y:S01]  /*1a60*/  UMOV UR17, 0x40000040 ;  /* 0x4000004000117882 */ /* 0x000fe20000000000 */
[----:B------:R-:W-:Y:S01]  /*1a70*/  UMOV UR19, 0x40000040 ;  /* 0x4000004000137882 */ /* 0x000fe20000000000 */
[----:B------:R-:W-:Y:S01]  /*1a80*/  UMOV UR9, UR17 ;  /* 0x0000001100097c82 */ /* 0x000fe20008000000 */
[----:B------:R-:W-:Y:S01]  /*1a90*/  UMOV UR11, 0x40000040 ;  /* 0x40000040000b7882 */ /* 0x000fe20000000000 */
[----:B------:R-:W-:Y:S01]  /*1aa0*/  UMOV UR13, UR17 ;  /* 0x00000011000d7c82 */ /* 0x000fe20008000000 */
[----:B------:R-:W-:Y:S01]  /*1ab0*/  UMOV UR16, UR5 ;  /* 0x0000000500107c82 */ /* 0x000fe20008000000 */
[----:B------:R-:W-:Y:S01]  /*1ac0*/  UMOV UR15, 0x40000040 ;  /* 0x40000040000f7882 */ /* 0x000fe20000000000 */
[----:B------:R-:W-:Y:S01]  /*1ad0*/  UMOV UR8, UR16 ;  /* 0x0000001000087c82 */ /* 0x000fe20008000000 */
[----:B------:R-:W-:Y:S01]  /*1ae0*/  UMOV UR12, UR16 ;  /* 0x00000010000c7c82 */ /* 0x000fe20008000000 */
[----:B------:R-:W-:Y:S01]  /*1af0*/  MOV R14, UR16 ;  /* 0x00000010000e7c02 */ /* 0x000fe20008000f00 */
[----:B------:R-:W-:Y:S01]  /*1b00*/  UIADD3 UR4, UR4, 0x24400, URZ ;  /* 0x0002440004047890 */ /* 0x000fe2000fffe03f */
[----:B------:R-:W-:Y:S01]  /*1b10*/  IMAD.U32 R15, RZ, RZ, UR17 ;  /* 0x00000011ff0f7e24 */ /* 0x000fe2000f8e00ff */
[----:B------:R-:W-:Y:S01]  /*1b20*/  UMOV UR23, 0x40000040 ;  /* 0x4000004000177882 */ /* 0x000fe20000000000 */
[----:B------:R-:W-:Y:S01]  /*1b30*/  UMOV UR27, 0x40000040 ;  /* 0x40000040001b7882 */ /* 0x000fe20000000000 */
[----:B------:R-:W-:Y:S01]  /*1b40*/  USHF.R.U32.HI UR4, URZ, 0x4, UR4 ;  /* 0x000000043f047899 */ /* 0x000fe20008011604 */
[----:B------:R-:W-:Y:S01]  /*1b50*/  MOV R4, UR39 ;  /* 0x0000002700047c02 */ /* 0x000fe20008000f00 */
[----:B------:R-:W-:Y:S01]  /*1b60*/  UMOV UR31, 0x40000040 ;  /* 0x40000040001f7882 */ /* 0x000fe20000000000 */
[----:B------:R-:W-:Y:S01]  /*1b70*/  UMOV UR35, 0x40000040 ;  /* 0x4000004000237882 */ /* 0x000fe20000000000 */
[----:B------:R-:W-:Y:S01]  /*1b80*/  ULOP3.LUT UR4, UR4, 0x3fff, URZ, 0xc0, !UPT ;  /* 0x00003fff04047892 */ /* 0x000fe2000f8ec03f */
[----:B------:R-:W-:Y:S01]  /*1b90*/  MOV R5, UR38 ;  /* 0x0000002600057c02 */ /* 0x000fe20008000f00 */
[----:B------:R-:W-:Y:S01]  /*1ba0*/  UMOV UR43, 0x40000040 ;  /* 0x40000040002b7882 */ /* 0x000fe20000000000 */
[----:B------:R-:W-:Y:S01]  /*1bb0*/  UMOV UR47, 0x40000040 ;  /* 0x40000040002f7882 */ /* 0x000fe20000000000 */
[----:B------:R-:W-:Y:S01]  /*1bc0*/  ULOP3.LUT UR6, UR4, 0x10000, URZ, 0xfc, !UPT ;  /* 0x0001000004067892 */ /* 0x000fe2000f8efc3f */
[----:B------:R-:W-:Y:S01]  /*1bd0*/  MOV R18, UR36 ;  /* 0x0000002400127c02 */ /* 0x000fe20008000f00 */
[----:B------:R-:W-:Y:S01]  /*1be0*/  UMOV UR51, 0x40000040 ;  /* 0x4000004000337882 */ /* 0x000fe20000000000 */
[----:B------:R-:W-:Y:S01]  /*1bf0*/  UMOV UR55, 0x40000040 ;  /* 0x4000004000377882 */ /* 0x000fe20000000000 */
[----:B------:R-:W-:-:S02]  /*1c00*/  UIMAD UR4, UR36, 0xa00, UR6 ;  /* 0x00000a00240478a4 */ /* 0x000fc4000f8e0206 */
[----:B------:R-:W-:Y:S01]  /*1c10*/  IMAD.U32 R19, RZ, RZ, UR6 ;  /* 0x00000006ff137e24 */ /* 0x000fe2000f8e00ff */
[----:B------:R-:W-:Y:S01]  /*1c20*/  UMOV UR59, 0x40000040 ;  /* 0x40000040003b7882 */ /* 0x000fe20000000000 */
[----:B------:R-:W-:Y:S02]  /*1c30*/  UIADD3 UR10, UR4, 0x80, URZ ;  /* 0x00000080040a7890 */ /* 0x000fe4000fffe03f */
[----:B------:R-:W-:Y:S02]  /*1c40*/  UIADD3 UR14, UR4, 0x100, URZ ;  /* 0x00000100040e7890 */ /* 0x000fe4000fffe03f */
[----:B------:R-:W-:Y:S01]  /*1c50*/  UMOV UR18, UR4 ;  /* 0x0000000400127c82 */ /* 0x000fe20008000000 */
[----:B------:R-:W-:Y:S01]  /*1c60*/  UIADD3 UR6, UR4, 0x180, URZ ;  /* 0x0000018004067890 */ /* 0x000fe2000fffe03f */
[----:B------:R-:W-:Y:S01]  /*1c70*/  HGMMA.64x16x16.F32.BF16 R56, gdesc[UR16], RZ, !UPT, gsb0 ;  /* 0x00200000103879f0 */ /* 0x000fe2000c0018ff */
[----:B------:R-:W-:Y:S01]  /*1c80*/  UIADD3 UR7, UR4, 0x200, URZ ;  /* 0x0000020004077890 */ /* 0x000fe2000fffe03f */
[----:B------:R-:W-:Y:S01]  /*1c90*/  UMOV UR19, 0x40000040 ;  /* 0x4000004000137882 */ /* 0x000fe20000000000 */
[----:B------:R-:W-:-:S02]  /*1ca0*/  UIADD3 UR22, UR4, 0x384, URZ ;  /* 0x0000038404167890 */ /* 0x000fc4000fffe03f */
[----:B------:R-:W-:Y:S02]  /*1cb0*/  UIADD3 UR26, UR4, 0x386, URZ ;  /* 0x00000386041a7890 */ /* 0x000fe4000fffe03f */
[----:B------:R-:W-:Y:S02]  /*1cc0*/  UIADD3 UR30, UR4, 0x600, URZ ;  /* 0x00000600041e7890 */ /* 0x000fe4000fffe03f */
[----:B------:R-:W-:Y:S02]  /*1cd0*/  UIADD3 UR34, UR4, 0x602, URZ ;  /* 0x0000060204227890 */ /* 0x000fe4000fffe03f */
[----:B------:R-:W-:Y:S02]  /*1ce0*/  UIADD3 UR42, UR4, 0x584, URZ ;  /* 0x00000584042a7890 */ /* 0x000fe4000fffe03f */
[----:B------:R-:W-:Y:S02]  /*1cf0*/  UIADD3 UR46, UR4, 0x586, URZ ;  /* 0x00000586042e7890 */ /* 0x000fe4000fffe03f */
[----:B------:R-:W-:-:S02]  /*1d00*/  UIADD3 UR50, UR4, 0x800, URZ ;  /* 0x0000080004327890 */ /* 0x000fc4000fffe03f */
[----:B------:R-:W-:Y:S02]  /*1d10*/  UIADD3 UR54, UR4, 0x802, URZ ;  /* 0x0000080204367890 */ /* 0x000fe4000fffe03f */
        /* <DEDUP_REMOVED lines=177> */
[----:B------:R-:W-:Y:S02]  /*2830*/  MOV R2, UR13 ;  /* 0x0000000d00027c02 */ /* 0x000fe40008000f00 */
[----:B01----:R-:W-:Y:S01]  /*2840*/  MOV R3, UR12 ;  /* 0x0000000c00037c02 */ /* 0x003fe20008000f00 */
        /* <DEDUP_REMOVED lines=308> */
[----:B------:R-:W-:-:S07]  /*3b90*/  UIADD3 UR6, UR4, 0x786, URZ ;  /* 0x0000078604067890 */ /* 0x000fce000fffe03f */
[----:B------:R-:W-:Y:S01]  /*3ba0*/  UMOV UR14, UR6 ;  /* 0x00000006000e7c82 */ /* 0x000fe20008000000 */
[----:B------:R-:W-:Y:S01]  /*3bb0*/  UIADD3 UR6, UR4, 0x906, URZ ;  /* 0x0000090604067890 */ /* 0x000fe2000fffe03f */
[----:B------:R-:W-:Y:S02]  /*3bc0*/  WARPGROUP.DEPBAR.LE gsb0, 0x0 ;  /* 0x00008000000079c5 */ /* 0x000fe40000010000 */
[----:B------:R-:W-:-:S06]  /*3bd0*/  WARPGROUP.ARRIVE ;  /* 0x00000000000079c5 */ /* 0x000fcc0000000000 */
[----:B------:R-:W-:Y:S01]  /*3be0*/  HGMMA.64x16x16.F32.BF16 R32, gdesc[UR52], R32, gsb0 ;  /* 0x00200000342079f0 */ /* 0x000fe20008001820 */
[----:B------:R-:W-:Y:S01]  /*3bf0*/  UMOV UR54, UR7 ;  /* 0x0000000700367c82 */ /* 0x000fe20008000000 */
[----:B------:R-:W-:Y:S01]  /*3c00*/  UMOV UR55, 0x40000040 ;  /* 0x4000004000377882 */ /* 0x000fe20000000000 */
        /* <DEDUP_REMOVED lines=35> */
.L_x_2209:
[----:B------:R-:W-:Y:S01]  /*3e40*/  R2UR UR4, R212 ;  /* 0x00000000d40472ca */ /* 0x000fe200000e0000 */
[----:B------:R-:W-:Y:S01]  /*3e50*/  ULDC UR6, c[0x0][0x9d8] ;  /* 0x0002760000067ab9 */ /* 0x000fe20000000800 */
[----:B------:R-:W-:Y:S01]  /*3e60*/  R2UR UR7, R213 ;  /* 0x00000000d50772ca */ /* 0x000fe200000e0000 */
[----:B------:R-:W-:Y:S01]  /*3e70*/  ULDC UR10, c[0x0][0x2f0] ;  /* 0x0000bc00000a7ab9 */ /* 0x000fe20000000800 */
[----:B------:R-:W-:Y:S01]  /*3e80*/  R2UR UR18, R23 ;  /* 0x00000000171272ca */ /* 0x000fe200000e0000 */
[----:B------:R-:W-:Y:S01]  /*3e90*/  FMUL.FTZ R49, R49, UR6 ;  /* 0x0000000631317c20 */ /* 0x000fe20008410000 */
[----:B------:R-:W-:Y:S01]  /*3ea0*/  FMUL.FTZ R58, R58, UR6 ;  /* 0x000000063a3a7c20 */ /* 0x000fe20008410000 */
[----:B------:R-:W-:Y:S01]  /*3eb0*/  FMUL.FTZ R59, R59, UR6 ;  /* 0x000000063b3b7c20 */ /* 0x000fe20008410000 */
[----:B------:R-:W-:Y:S01]  /*3ec0*/  FMUL.FTZ R62, R62, UR6 ;  /* 0x000000063e3e7c20 */ /* 0x000fe20008410000 */
[----:B------:R0:W-:Y:S01]  /*3ed0*/  MUFU.TANH R68, R49 ;  /* 0x0000003100447308 */ /* 0x0001e20000002400 */
[----:B------:R-:W-:Y:S01]  /*3ee0*/  FMUL.FTZ R63, R63, UR6 ;  /* 0x000000063f3f7c20 */ /* 0x000fe20008410000 */
[----:B------:R-:W-:Y:S01]  /*3ef0*/  ULDC UR14, c[0x0][0x288] ;  /* 0x0000a200000e7ab9 */ /* 0x000fe20000000800 */
[----:B------:R-:W-:Y:S01]  /*3f00*/  FMUL.FTZ R50, R50, UR6 ;  /* 0x0000000632327c20 */ /* 0x000fe20008410000 */
[----:B------:R-:W-:Y:S01]  /*3f10*/  UISETP.NE.AND UP0, UPT, UR4, URZ, UPT ;  /* 0x0000003f0400728c */ /* 0x000fe2000bf05270 */
[----:B------:R-:W-:Y:S01]  /*3f20*/  FMUL.FTZ R56, R56, UR6 ;  /* 0x0000000638387c20 */ /* 0x000fe20008410000 */
[----:B------:R-:W-:-:S02]  /*3f30*/  VIADD R3, R215, UR7 ;  /* 0x00000007d7037c36 */ /* 0x000fc40008000000 */
[----:B------:R-:W-:Y:S01]  /*3f40*/  FMUL.FTZ R57, R57, UR6 ;  /* 0x0000000639397c20 */ /* 0x000fe20008410000 */
[----:B------:R-:W1:Y:S01]  /*3f50*/  MUFU.TANH R58, R58 ;  /* 0x0000003a003a7308 */ /* 0x000e620000002400 */
[----:B0-----:R-:W-:Y:S01]  /*3f60*/  MOV R49, UR10 ;  /* 0x0000000a00317c02 */ /* 0x001fe20008000f00 */
[----:B------:R-:W-:Y:S01]  /*3f70*/  FMUL.FTZ R52, R52, UR6 ;  /* 0x0000000634347c20 */ /* 0x000fe20008410000 */
[----:B------:R-:W-:Y:S01]  /*3f80*/  PLOP3.LUT P1, PT, PT, PT, UP0, 0x80, 0x0 ;  /* 0x000000000000781c */ /* 0x000fe20003f2f008 */
[----:B------:R-:W-:Y:S01]  /*3f90*/  FMUL.FTZ R51, R51, UR6 ;  /* 0x0000000633337c20 */ /* 0x000fe20008410000 */
[----:B------:R-:W-:Y:S01]  /*3fa0*/  PLOP3.LUT P2, PT, PT, PT, UP0, 0x80, 0x0 ;  /* 0x000000000000781c */ /* 0x000fe20003f4f008 */
[----:B------:R-:W-:Y:S01]  /*3fb0*/  FMUL.FTZ R42, R42, UR6 ;  /* 0x000000062a2a7c20 */ /* 0x000fe20008410000 */
[----:B------:R-:W-:Y:S01]  /*3fc0*/  @UP0 ULDC UR4, c[0x0][0x44c] ;  /* 0x0001130000040ab9 */ /* 0x000fe20000000800 */
        /* <DEDUP_REMOVED lines=8> */
[----:B------:R-:W-:Y:S01]  /*4050*/  @P1 IMAD.HI.U32 R2, R3, UR4, RZ ;  /* 0x0000000403021c27 */ /* 0x000fe2000f8e00ff */
[----:B------:R-:W-:Y:S01]  /*4060*/  @UP0 ULDC UR4, c[0x0][0x450] ;  /* 0x0001140000040ab9 */ /* 0x000fe20000000800 */
[----:B------:R-:W2:Y:S02]  /*4070*/  MUFU.TANH R62, R62 ;  /* 0x0000003e003e7308 */ /* 0x000ea40000002400 */
[----:B------:R-:W-:Y:S01]  /*4080*/  FMUL.FTZ R35, R35, UR6 ;  /* 0x0000000623237c20 */ /* 0x000fe20008410000 */
[----:B------:R-:W-:Y:S01]  /*4090*/  FMUL.FTZ R34, R34, UR6 ;  /* 0x0000000622227c20 */ /* 0x000fe20008410000 */
[----:B------:R-:W-:Y:S01]  /*40a0*/  @P2 SHF.R.U32.HI R3, RZ, UR4, R2 ;  /* 0x00000004ff032c19 */ /* 0x000fe20008011602 */
[----:B------:R-:W-:Y:S01]  /*40b0*/  UIMAD UR4, UR61, -0x50, URZ ;  /* 0xffffffb03d0478a4 */ /* 0x000fe2000f8e023f */
[----:B------:R-:W-:Y:S01]  /*40c0*/  FMUL.FTZ R38, R38, UR6 ;  /* 0x0000000626267c20 */ /* 0x000fe20008410000 */
[----:B------:R-:W-:Y:S01]  /*40d0*/  FMUL.FTZ R39, R39, UR6 ;  /* 0x0000000627277c20 */ /* 0x000fe20008410000 */
[----:B------:R-:W-:Y:S01]  /*40e0*/  FMUL.FTZ R26, R26, UR6 ;  /* 0x000000061a1a7c20 */ /* 0x000fe20008410000 */
[----:B------:R-:W3:Y:S01]  /*40f0*/  SHFL.IDX PT, R18, R3, 0x1, 0x1c1f ;  /* 0x003c1f0003127f89 */ /* 0x000ee200000e0000 */
[----:B------:R-:W-:Y:S01]  /*4100*/  UIADD3 UR5, UR4, 0x51, URZ ;  /* 0x0000005104057890 */ /* 0x000fe2000fffe03f */
[----:B------:R-:W4:Y:S01]  /*4110*/  MUFU.TANH R63, R63 ;  /* 0x0000003f003f7308 */ /* 0x000f220000002400 */
[----:B------:R-:W-:Y:S01]  /*4120*/  UIMAD UR4, UR18, UR10, UR4 ;  /* 0x0000000a120472a4 */ /* 0x000fe2000f8e0204 */
[----:B------:R-:W-:Y:S01]  /*4130*/  FMUL.FTZ R27, R27, UR6 ;  /* 0x000000061b1b7c20 */ /* 0x000fe20008410000 */
[----:B------:R-:W-:Y:S01]  /*4140*/  FMUL.FTZ R30, R30, UR6 ;  /* 0x000000061e1e7c20 */ /* 0x000fe20008410000 */
[----:B------:R-:W-:Y:S01]  /*4150*/  FMUL.FTZ R31, R31, UR6 ;  /* 0x000000061f1f7c20 */ /* 0x000fe20008410000 */
[----:B------:R-:W-:Y:S01]  /*4160*/  IMAD.U32 R5, RZ, RZ, UR5 ;  /* 0x00000005ff057e24 */ /* 0x000fe2000f8e00ff */
[----:B------:R-:W-:Y:S01]  /*4170*/  UIADD3 UR4, UR4, 0x50, URZ ;  /* 0x0000005004047890 */ /* 0x000fe2000fffe03f */
[----:B------:R-:W-:Y:S01]  /*4180*/  FMUL.FTZ R61, R61, UR6 ;  /* 0x000000063d3d7c20 */ /* 0x000fe20008410000 */
[----:B------:R-:W-:Y:S01]  /*4190*/  MUFU.TANH R50, R50 ;  /* 0x0000003200327308 */ /* 0x000fe20000002400 */
[----:B------:R-:W-:Y:S01]  /*41a0*/  IMAD R2, R214, -0x2, R5 ;  /* 0xfffffffed6027824 */ /* 0x000fe200078e0205 */
[----:B------:R-:W5:Y:S01]  /*41b0*/  SHFL.IDX PT, R3, R3, RZ, 0x1c1f ;  /* 0x001c1fff03037589 */ /* 0x000f6200000e0000 */
[----:B------:R-:W-:Y:S01]  /*41c0*/  FMUL.FTZ R53, R53, UR6 ;  /* 0x0000000635357c20 */ /* 0x000fe20008410000 */
[----:B------:R-:W-:-:S02]  /*41d0*/  IMAD.U32 R21, RZ, RZ, UR4 ;  /* 0x00000004ff157e24 */ /* 0x000fc4000f8e00ff */
[----:B------:R-:W-:Y:S01]  /*41e0*/  FMUL.FTZ R40, R40, UR6 ;  /* 0x0000000628287c20 */ /* 0x000fe20008410000 */
[----:B------:R-:W-:Y:S02]  /*41f0*/  IMAD R5, R49, UR18, R2 ;  /* 0x0000001231057c24 */ /* 0x000fe4000f8e0202 */
[----:B------:R-:W-:Y:S01]  /*4200*/  FMUL.FTZ R24, R24, UR6 ;  /* 0x0000000618187c20 */ /* 0x000fe20008410000 */
[----:B------:R-:W-:Y:S01]  /*4210*/  IMAD R4, R214, -0x2, R21 ;  /* 0xfffffffed6047824 */ /* 0x000fe200078e0215 */
[----:B------:R-:W-:Y:S01]  /*4220*/  MUFU.TANH R20, R56 ;  /* 0x0000003800147308 */ /* 0x000fe20000002400 */
[----:B------:R-:W-:Y:S01]  /*4230*/  FMUL.FTZ R41, R41, UR6 ;  /* 0x0000000629297c20 */ /* 0x000fe20008410000 */
[----:B------:R-:W-:Y:S01]  /*4240*/  FMUL.FTZ R44, R44, UR6 ;  /* 0x000000062c2c7c20 */ /* 0x000fe20008410000 */
[----:B------:R-:W-:Y:S01]  /*4250*/  FMUL.FTZ R25, R25, UR6 ;  /* 0x0000000619197c20 */ /* 0x000fe20008410000 */
[----:B------:R-:W-:Y:S01]  /*4260*/  FMUL.FTZ R45, R45, UR6 ;  /* 0x000000062d2d7c20 */ /* 0x000fe20008410000 */
[----:B---3--:R-:W-:Y:S01]  /*4270*/  IADD3 R21, R18, -UR14, R5 ;  /* 0x8000000e12157c10 */ /* 0x008fe2000fffe005 */
[----:B------:R-:W-:-:S02]  /*4280*/  VIADD R5, R5, -UR14 ;  /* 0x8000000e05057c36 */ /* 0x000fc40008000000 */
[----:B------:R-:W-:Y:S01]  /*4290*/  FMUL.FTZ R32, R32, UR6 ;  /* 0x0000000620207c20 */ /* 0x000fe20008410000 */
[----:B------:R-:W-:Y:S01]  /*42a0*/  MUFU.TANH R64, R57 ;  /* 0x0000003900407308 */ /* 0x000fe20000002400 */
[----:B------:R-:W-:Y:S01]  /*42b0*/  VIMNMX R21, R4, R21, PT ;  /* 0x0000001504157248 */ /* 0x000fe20003fe0100 */
[----:B------:R-:W-:Y:S01]  /*42c0*/  FMUL.FTZ R33, R33, UR6 ;  /* 0x0000000621217c20 */ /* 0x000fe20008410000 */
[----:B------:R-:W-:Y:S01]  /*42d0*/  FMUL.FTZ R28, R28, UR6 ;  /* 0x000000061c1c7c20 */ /* 0x000fe20008410000 */
[----:B------:R-:W-:Y:S01]  /*42e0*/  FMUL.FTZ R36, R36, UR6 ;  /* 0x0000000624247c20 */ /* 0x000fe20008410000 */
[----:B------:R-:W-:Y:S01]  /*42f0*/  ISETP.GT.AND P1, PT, R21, RZ, PT ;  /* 0x000000ff1500720c */ /* 0x000fe20003f24270 */
[----:B------:R-:W-:Y:S01]  /*4300*/  FMUL.FTZ R29, R29, UR6 ;  /* 0x000000061d1d7c20 */ /* 0x000fe20008410000 */
[C---:B------:R-:W-:Y:S01]  /*4310*/  ISETP.GT.AND P2, PT, R21.reuse, 0x1, PT ;  /* 0x000000011500780c */ /* 0x040fe20003f44270 */
[----:B------:R-:W-:Y:S01]  /*4320*/  MUFU.TANH R69, R52 ;  /* 0x0000003400457308 */ /* 0x000fe20000002400 */
[----:B------:R-:W-:Y:S01]  /*4330*/  ISETP.GT.AND P3, PT, R21, 0x8, PT ;  /* 0x000000081500780c */ /* 0x000fe20003f64270 */
[----:B------:R-:W-:Y:S01]  /*4340*/  ULDC UR5, c[0x0][0x988] ;  /* 0x0002620000057ab9 */ /* 0x000fe20000000800 */
[----:B-----5:R-:W-:Y:S01]  /*4350*/  VIADDMNMX R5, R3, R5, R4, PT ;  /* 0x0000000503057246 */ /* 0x020fe20003800104 */
[----:B------:R-:W-:Y:S01]  /*4360*/  FMUL.FTZ R37, R37, UR6 ;  /* 0x0000000625257c20 */ /* 0x000fe20008410000 */
[----:B------:R-:W-:Y:S01]  /*4370*/  R2UR UR4, R0 ;  /* 0x00000000000472ca */ /* 0x000fe200000e0000 */
[----:B------:R-:W-:Y:S01]  /*4380*/  @UP0 ULDC UR6, c[0x0][0x44c] ;  /* 0x0001130000060ab9 */ /* 0x000fe20000000800 */
[----:B------:R-:W-:Y:S01]  /*4390*/  UMOV UR11, UR7 ;  /* 0x00000007000b7c82 */ /* 0x000fe20008000000 */
[----:B------:R-:W3:Y:S01]  /*43a0*/  MUFU.TANH R56, R51 ;  /* 0x0000003300387308 */ /* 0x000ee20000002400 */
[----:B------:R-:W-:Y:S01]  /*43b0*/  UIMAD.WIDE.U32 UR6, UR7, UR6, URZ ;  /* 0x00000006070672a5 */ /* 0x000fe2000f8e003f */
[----:B------:R-:W-:Y:S01]  /*43c0*/  CS2R R150, SRZ ;  /* 0x0000000000967805 */ /* 0x000fe2000001ff00 */
[----:B------:R-:W-:Y:S01]  /*43d0*/  @UP0 ULDC UR15, c[0x0][0x450] ;  /* 0x00011400000f0ab9 */ /* 0x000fe20000000800 */
[----:B------:R-:W-:Y:S01]  /*43e0*/  UIMAD UR10, UR18, UR10, -UR14 ;  /* 0x0000000a120a72a4 */ /* 0x000fe2000f8e0a0e */
[----:B------:R-:W5:Y:S01]  /*43f0*/  S2UR UR18, SR_CgaCtaId ;  /* 0x00000000001279c3 */ /* 0x000f620000008800 */
[----:B------:R-:W-:Y:S01]  /*4400*/  @UP0 USHF.R.U32.HI UR11, URZ, UR15, UR7 ;  /* 0x0000000f3f0b0299 */ /* 0x000fe20008011607 */
[----:B------:R-:W-:Y:S01]  /*4410*/  CS2R R148, SRZ ;  /* 0x0000000000947805 */ /* 0x000fe2000001ff00 */
[----:B------:R1:W-:Y:S01]  /*4420*/  MUFU.TANH R52, R42 ;  /* 0x0000002a00347308 */ /* 0x0003e20000002400 */
[----:B------:R-:W-:Y:S01]  /*4430*/  UIADD3 UR61, UR61, -0x2, URZ ;  /* 0xfffffffe3d3d7890 */ /* 0x000fe2000fffe03f */
[----:B------:R-:W-:Y:S01]  /*4440*/  CS2R R146, SRZ ;  /* 0x0000000000927805 */ /* 0x000fe2000001ff00 */
[----:B------:R-:W-:Y:S01]  /*4450*/  UIADD3 UR6, UR10, UR11, URZ ;  /* 0x0000000b0a067290 */ /* 0x000fe2000fffe03f */
[----:B------:R-:W-:Y:S01]  /*4460*/  CS2R R144, SRZ ;  /* 0x0000000000907805 */ /* 0x000fe2000001ff00 */
[----:B------:R-:W-:Y:S01]  /*4470*/  UIADD3 UR4, UR4, 0x38840, URZ ;  /* 0x0003884004047890 */ /* 0x000fe2000fffe03f */
[----:B------:R-:W-:Y:S01]  /*4480*/  CS2R R142, SRZ ;  /* 0x00000000008e7805 */ /* 0x000fe2000001ff00 */
[----:B------:R-:W-:Y:S01]  /*4490*/  UIMAD.WIDE UR6, UR6, 0x66666667, URZ ;  /* 0x66666667060678a5 */ /* 0x000fe2000f8e023f */
[----:B------:R0:W-:Y:S01]  /*44a0*/  MUFU.TANH R57, R43 ;  /* 0x0000002b00397308 */ /* 0x0001e20000002400 */
[----:B-1----:R-:W-:-:S02]  /*44b0*/  FSEL R42, R58, -INF , P1 ;  /* 0xff8000003a2a7808 */ /* 0x002fc40000800000 */
[----:B------:R-:W-:Y:S02]  /*44c0*/  CS2R R140, SRZ ;  /* 0x00000000008c7805 */ /* 0x000fe4000001ff00 */
[----:B------:R-:W-:Y:S01]  /*44d0*/  ISETP.GT.AND P1, PT, R21, 0x9, PT ;  /* 0x000000091500780c */ /* 0x000fe20003f24270 */
[----:B------:R-:W-:Y:S01]  /*44e0*/  USHF.R.U32.HI UR6, URZ, 0x1f, UR7 ;  /* 0x0000001f3f067899 */ /* 0x000fe20008011607 */
[----:B------:R-:W-:Y:S02]  /*44f0*/  CS2R R138, SRZ ;  /* 0x00000000008a7805 */ /* 0x000fe4000001ff00 */
[----:B------:R-:W-:Y:S02]  /*4500*/  CS2R R136, SRZ ;  /* 0x0000000000887805 */ /* 0x000fe4000001ff00 */
[----:B------:R-:W-:Y:S01]  /*4510*/  CS2R R134, SRZ ;  /* 0x0000000000867805 */ /* 0x000fe2000001ff00 */
[----:B------:R-:W-:Y:S01]  /*4520*/  MUFU.TANH R65, R60 ;  /* 0x0000003c00417308 */ /* 0x000fe20000002400 */
[----:B0-----:R-:W-:Y:S01]  /*4530*/  FSEL R43, R59, -INF , P2 ;  /* 0xff8000003b2b7808 */ /* 0x001fe20001000000 */
[----:B------:R-:W-:Y:S01]  /*4540*/  ULEA.HI.SX32 UR6, UR7, UR6, 0x1b ;  /* 0x0000000607067291 */ /* 0x000fe2000f8fda3f */
[----:B------:R-:W-:-:S02]  /*4550*/  ISETP.GT.AND P2, PT, R21, 0x10, PT ;  /* 0x000000101500780c */ /* 0x000fc40003f44270 */
[----:B------:R-:W-:Y:S02]  /*4560*/  CS2R R132, SRZ ;  /* 0x0000000000847805 */ /* 0x000fe4000001ff00 */
[----:B------:R-:W-:Y:S01]  /*4570*/  FMNMX.FTZ R49, R42, R43, !PT ;  /* 0x0000002b2a317209 */ /* 0x000fe20007810000 */
[----:B------:R-:W-:Y:S01]  /*4580*/  UISETP.LT.AND UP0, UPT, URZ, UR6, UPT ;  /* 0x000000063f00728c */ /* 0x000fe2000bf01270 */
[----:B------:R-:W-:Y:S01]  /*4590*/  CS2R R130, SRZ ;  /* 0x0000000000827805 */ /* 0x000fe2000001ff00 */
[----:B------:R-:W0:Y:S01]  /*45a0*/  MUFU.TANH R54, R54 ;  /* 0x0000003600367308 */ /* 0x000e220000002400 */
[----:B-----5:R-:W-:Y:S01]  /*45b0*/  UPRMT UR4, UR18, 0x654, UR4 ;  /* 0x0000065412047896 */ /* 0x020fe20008000004 */
[----:B------:R-:W-:Y:S01]  /*45c0*/  CS2R R128, SRZ ;  /* 0x0000000000807805 */ /* 0x000fe2000001ff00 */
[----:B------:R-:W-:Y:S01]  /*45d0*/  USEL UR10, URZ, UR6, !UP0 ;  /* 0x000000063f0a7287 */ /* 0x000fe2000c000000 */
[----:B------:R-:W-:Y:S02]  /*45e0*/  CS2R R126, SRZ ;  /* 0x00000000007e7805 */ /* 0x000fe4000001ff00 */
[----:B------:R-:W-:-:S02]  /*45f0*/  CS2R R124, SRZ ;  /* 0x00000000007c7805 */ /* 0x000fc4000001ff00 */
[----:B------:R-:W-:Y:S01]  /*4600*/  CS2R R122, SRZ ;  /* 0x00000000007a7805 */ /* 0x000fe2000001ff00 */
[----:B------:R-:W-:Y:S01]  /*4610*/  UISETP.GE.AND UP0, UPT, UR61, UR10, UPT ;  /* 0x0000000a3d00728c */ /* 0x000fe2000bf06270 */
[----:B------:R2:W-:Y:S01]  /*4620*/  MUFU.TANH R60, R46 ;  /* 0x0000002e003c7308 */ /* 0x0005e20000002400 */
[----:B------:R-:W-:Y:S01]  /*4630*/  IMAD.U32 R229, RZ, RZ, UR10 ;  /* 0x0000000affe57e24 */ /* 0x000fe2000f8e00ff */
[----:B------:R-:W-:Y:S01]  /*4640*/  SYNCS.ARRIVE.TRANS64.RED.A1T0 RZ, [UR4], RZ ;  /* 0x000000ffffff79a7 */ /* 0x000fe20008100404 */
[----:B------:R-:W-:Y:S02]  /*4650*/  CS2R R120, SRZ ;  /* 0x0000000000787805 */ /* 0x000fe4000001ff00 */
[----:B------:R-:W-:Y:S02]  /*4660*/  CS2R R118, SRZ ;  /* 0x0000000000767805 */ /* 0x000fe4000001ff00 */
[----:B------:R-:W-:Y:S02]  /*4670*/  CS2R R116, SRZ ;  /* 0x0000000000747805 */ /* 0x000fe4000001ff00 */
[----:B------:R-:W-:-:S02]  /*4680*/  CS2R R114, SRZ ;  /* 0x0000000000727805 */ /* 0x000fc4000001ff00 */
[----:B------:R-:W-:Y:S01]  /*4690*/  CS2R R112, SRZ ;  /* 0x0000000000707805 */ /* 0x000fe2000001ff00 */
[----:B------:R-:W1:Y:S01]  /*46a0*/  MUFU.TANH R55, R55 ;  /* 0x0000003700377308 */ /* 0x000e620000002400 */
[----:B--2---:R-:W-:Y:S02]  /*46b0*/  FSEL R46, R62, -INF , P3 ;  /* 0xff8000003e2e7808 */ /* 0x004fe40001800000 */
[----:B------:R-:W-:Y:S02]  /*46c0*/  CS2R R110, SRZ ;  /* 0x00000000006e7805 */ /* 0x000fe4000001ff00 */
[----:B------:R-:W-:Y:S02]  /*46d0*/  ISETP.GT.AND P3, PT, R5, 0x8, PT ;  /* 0x000000080500780c */ /* 0x000fe40003f64270 */
[----:B------:R-:W-:Y:S02]  /*46e0*/  CS2R R108, SRZ ;  /* 0x00000000006c7805 */ /* 0x000fe4000001ff00 */
[----:B------:R-:W-:-:S02]  /*46f0*/  FMNMX.FTZ R2, R46, R49, !PT ;  /* 0x000000312e027209 */ /* 0x000fc40007810000 */
[----:B------:R-:W-:Y:S02]  /*4700*/  CS2R R106, SRZ ;  /* 0x00000000006a7805 */ /* 0x000fe4000001ff00 */
[----:B------:R-:W-:Y:S01]  /*4710*/  CS2R R104, SRZ ;  /* 0x0000000000687805 */ /* 0x000fe2000001ff00 */
[----:B------:R4:W2:Y:S01]  /*4720*/  MUFU.TANH R18, R47 ;  /* 0x0000002f00127308 */ /* 0x0008a20000002400 */
[----:B------:R-:W-:Y:S02]  /*4730*/  CS2R R102, SRZ ;  /* 0x0000000000667805 */ /* 0x000fe4000001ff00 */
[----:B------:R-:W-:Y:S02]  /*4740*/  CS2R R100, SRZ ;  /* 0x0000000000647805 */ /* 0x000fe4000001ff00 */
[----:B------:R-:W-:Y:S02]  /*4750*/  CS2R R98, SRZ ;  /* 0x0000000000627805 */ /* 0x000fe4000001ff00 */
[----:B------:R-:W-:-:S02]  /*4760*/  CS2R R96, SRZ ;  /* 0x0000000000607805 */ /* 0x000fc4000001ff00 */
[----:B------:R-:W-:Y:S02]  /*4770*/  CS2R R94, SRZ ;  /* 0x00000000005e7805 */ /* 0x000fe4000001ff00 */
[----:B------:R-:W-:Y:S02]  /*4780*/  CS2R R92, SRZ ;  /* 0x00000000005c7805 */ /* 0x000fe4000001ff00 */
[----:B------:R-:W-:Y:S01]  /*4790*/  CS2R R90, SRZ ;  /* 0x00000000005a7805 */ /* 0x000fe2000001ff00 */
[----:B------:R5:W-:Y:S01]  /*47a0*/  MUFU.TANH R67, R48 ;  /* 0x0000003000437308 */ /* 0x000be20000002400 */
[----:B----4-:R-:W-:Y:S02]  /*47b0*/  FSEL R47, R63, -INF , P1 ;  /* 0xff8000003f2f7808 */ /* 0x010fe40000800000 */
[----:B------:R-:W-:Y:S02]  /*47c0*/  CS2R R88, SRZ ;  /* 0x0000000000587805 */ /* 0x000fe4000001ff00 */
[----:B------:R-:W-:-:S02]  /*47d0*/  ISETP.GT.AND P1, PT, R21, 0x11, PT ;  /* 0x000000111500780c */ /* 0x000fc40003f24270 */
[----:B------:R-:W-:Y:S02]  /*47e0*/  CS2R R86, SRZ ;  /* 0x0000000000567805 */ /* 0x000fe4000001ff00 */
[----:B------:R-:W-:Y:S02]  /*47f0*/  FMNMX.FTZ R51, R47, R2, !PT ;  /* 0x000000022f337209 */ /* 0x000fe40007810000 */
[----:B------:R-:W-:Y:S02]  /*4800*/  CS2R R84, SRZ ;  /* 0x0000000000547805 */ /* 0x000fe4000001ff00 */
[----:B---3--:R-:W-:Y:S01]  /*4810*/  FSEL R49, R56, -INF , P1 ;  /* 0xff80000038317808 */ /* 0x008fe20000800000 */
[----:B------:R3:W-:Y:S01]  /*4820*/  MUFU.TANH R58, R35 ;  /* 0x00000023003a7308 */ /* 0x0007e20000002400 */
[----:B-----5:R-:W-:Y:S02]  /*4830*/  FSEL R48, R50, -INF , P2 ;  /* 0xff80000032307808 */ /* 0x020fe40001000000 */
[----:B------:R-:W-:-:S02]  /*4840*/  CS2R R82, SRZ ;  /* 0x0000000000527805 */ /* 0x000fc4000001ff00 */
[C---:B------:R-:W-:Y:S02]  /*4850*/  ISETP.GT.AND P2, PT, R21.reuse, 0x18, PT ;  /* 0x000000181500780c */ /* 0x040fe40003f44270 */
[----:B------:R-:W-:Y:S02]  /*4860*/  CS2R R80, SRZ ;  /* 0x0000000000507805 */ /* 0x000fe4000001ff00 */
[----:B------:R-:W-:Y:S02]  /*4870*/  FMNMX.FTZ R2, R48, R51, !PT ;  /* 0x0000003330027209 */ /* 0x000fe40007810000 */
[----:B------:R-:W-:Y:S02]  /*4880*/  CS2R R78, SRZ ;  /* 0x00000000004e7805 */ /* 0x000fe4000001ff00 */
[----:B------:R-:W-:Y:S01]  /*4890*/  ISETP.GT.AND P1, PT, R21, 0x19, PT ;  /* 0x000000191500780c */ /* 0x000fe20003f24270 */
[----:B------:R-:W4:Y:S01]  /*48a0*/  MUFU.TANH R34, R34 ;  /* 0x0000002200227308 */ /* 0x000f220000002400 */
[----:B0-----:R-:W-:-:S02]  /*48b0*/  FSEL R50, R54, -INF , P2 ;  /* 0xff80000036327808 */ /* 0x001fc40001000000 */
[----:B------:R-:W-:Y:S02]  /*48c0*/  CS2R R76, SRZ ;  /* 0x00000000004c7805 */ /* 0x000fe4000001ff00 */
[----:B---3--:R-:W-:Y:S02]  /*48d0*/  FMNMX.FTZ R35, R49, R2, !PT ;  /* 0x0000000231237209 */ /* 0x008fe40007810000 */
[----:B------:R-:W-:Y:S02]  /*48e0*/  CS2R R74, SRZ ;  /* 0x00000000004a7805 */ /* 0x000fe4000001ff00 */
[----:B------:R-:W-:Y:S02]  /*48f0*/  ISETP.GT.AND P2, PT, R21, 0x20, PT ;  /* 0x000000201500780c */ /* 0x000fe40003f44270 */
[----:B------:R-:W-:Y:S02]  /*4900*/  CS2R R72, SRZ ;  /* 0x0000000000487805 */ /* 0x000fe4000001ff00 */
[----:B-1----:R-:W-:Y:S01]  /*4910*/  FSEL R51, R55, -INF , P1 ;  /* 0xff80000037337808 */ /* 0x002fe20000800000 */
[----:B------:R-:W0:Y:S01]  /*4920*/  MUFU.TANH R38, R38 ;  /* 0x0000002600267308 */ /* 0x000e220000002400 */
[----:B------:R-:W-:-:S02]  /*4930*/  FMNMX.FTZ R2, R50, R35, !PT ;  /* 0x0000002332027209 */ /* 0x000fc40007810000 */
[----:B------:R-:W-:Y:S02]  /*4940*/  ISETP.GT.AND P1, PT, R21, 0x21, PT ;  /* 0x000000211500780c */ /* 0x000fe40003f24270 */
[----:B------:R-:W-:Y:S02]  /*4950*/  FSEL R52, R52, -INF , P2 ;  /* 0xff80000034347808 */ /* 0x000fe40001000000 */
[----:B------:R-:W-:Y:S01]  /*4960*/  FMNMX.FTZ R35, R51, R2, !PT ;  /* 0x0000000233237209 */ /* 0x000fe20007810000 */
[----:B------:R-:W1:Y:S01]  /*4970*/  MUFU.TANH R39, R39 ;  /* 0x0000002700277308 */ /* 0x000e620000002400 */
[----:B------:R-:W-:Y:S02]  /*4980*/  ISETP.GT.AND P2, PT, R21, 0x28, PT ;  /* 0x000000281500780c */ /* 0x000fe40003f44270 */
[----:B------:R-:W-:Y:S02]  /*4990*/  FSEL R54, R57, -INF , P1 ;  /* 0xff80000039367808 */ /* 0x000fe40000800000 */
[----:B------:R-:W-:-:S02]  /*49a0*/  FMNMX.FTZ R35, R52, R35, !PT ;  /* 0x0000002334237209 */ /* 0x000fc40007810000 */
[C---:B------:R-:W-:Y:S01]  /*49b0*/  ISETP.GT.AND P1, PT, R21.reuse, 0x29, PT ;  /* 0x000000291500780c */ /* 0x040fe20003f24270 */
[----:B------:R-:W-:Y:S01]  /*49c0*/  MUFU.TANH R26, R26 ;  /* 0x0000001a001a7308 */ /* 0x000fe20000002400 */
[----:B------:R-:W-:Y:S02]  /*49d0*/  FSEL R55, R60, -INF , P2 ;  /* 0xff8000003c377808 */ /* 0x000fe40001000000 */
[----:B------:R-:W-:Y:S02]  /*49e0*/  FMNMX.FTZ R2, R54, R35, !PT ;  /* 0x0000002336027209 */ /* 0x000fe40007810000 */
[----:B------:R-:W-:Y:S02]  /*49f0*/  ISETP.GT.AND P2, PT, R21, 0x30, PT ;  /* 0x000000301500780c */ /* 0x000fe40003f44270 */
[----:B--2---:R-:W-:Y:S01]  /*4a00*/  FSEL R56, R18, -INF , P1 ;  /* 0xff80000012387808 */ /* 0x004fe20000800000 */
[----:B------:R2:W3:Y:S01]  /*4a10*/  MUFU.TANH R62, R27 ;  /* 0x0000001b003e7308 */ /* 0x0004e20000002400 */
[----:B------:R-:W-:-:S02]  /*4a20*/  FMNMX.FTZ R35, R55, R2, !PT ;  /* 0x0000000237237209 */ /* 0x000fc40007810000 */
[C---:B------:R-:W-:Y:S02]  /*4a30*/  ISETP.GT.AND P1, PT, R21.reuse, 0x31, PT ;  /* 0x000000311500780c */ /* 0x040fe40003f24270 */
[----:B----4-:R-:W-:Y:S02]  /*4a40*/  FSEL R57, R34, -INF , P2 ;  /* 0xff80000022397808 */ /* 0x010fe40001000000 */
[----:B------:R-:W-:Y:S01]  /*4a50*/  FMNMX.FTZ R2, R56, R35, !PT ;  /* 0x0000002338027209 */ /* 0x000fe20007810000 */
[----:B------:R-:W4:Y:S01]  /*4a60*/  MUFU.TANH R30, R30 ;  /* 0x0000001e001e7308 */ /* 0x000f220000002400 */
[----:B------:R-:W-:Y:S02]  /*4a70*/  ISETP.GT.AND P2, PT, R21, 0x38, PT ;  /* 0x000000381500780c */ /* 0x000fe40003f44270 */
[----:B------:R-:W-:Y:S02]  /*4a80*/  FSEL R58, R58, -INF , P1 ;  /* 0xff8000003a3a7808 */ /* 0x000fe40000800000 */
[----:B--2---:R-:W-:-:S02]  /*4a90*/  FMNMX.FTZ R27, R57, R2, !PT ;  /* 0x00000002391b7209 */ /* 0x004fc40007810000 */
[C---:B------:R-:W-:Y:S01]  /*4aa0*/  ISETP.GT.AND P1, PT, R21.reuse, 0x39, PT ;  /* 0x000000391500780c */ /* 0x040fe20003f24270 */
[----:B------:R-:W2:Y:S01]  /*4ab0*/  MUFU.TANH R31, R31 ;  /* 0x0000001f001f7308 */ /* 0x000ea20000002400 */
[----:B0-----:R-:W-:Y:S02]  /*4ac0*/  FSEL R59, R38, -INF , P2 ;  /* 0xff800000263b7808 */ /* 0x001fe40001000000 */
[----:B------:R-:W-:Y:S02]  /*4ad0*/  FMNMX.FTZ R2, R58, R27, !PT ;  /* 0x0000001b3a027209 */ /* 0x000fe40007810000 */
[----:B------:R-:W-:Y:S02]  /*4ae0*/  ISETP.GT.AND P2, PT, R21, 0x40, PT ;  /* 0x000000401500780c */ /* 0x000fe40003f44270 */
[----:B-1----:R-:W-:Y:S01]  /*4af0*/  FSEL R60, R39, -INF , P1 ;  /* 0xff800000273c7808 */ /* 0x002fe20000800000 */
[----:B------:R0:W1:Y:S01]  /*4b00*/  MUFU.TANH R66, R61 ;  /* 0x0000003d00427308 */ /* 0x0000620000002400 */
[----:B------:R-:W-:-:S02]  /*4b10*/  FMNMX.FTZ R27, R59, R2, !PT ;  /* 0x000000023b1b7209 */ /* 0x000fc40007810000 */
[C---:B------:R-:W-:Y:S02]  /*4b20*/  ISETP.GT.AND P1, PT, R21.reuse, 0x41, PT ;  /* 0x000000411500780c */ /* 0x040fe40003f24270 */
[----:B------:R-:W-:Y:S02]  /*4b30*/  FMNMX.FTZ R2, R60, R27, !PT ;  /* 0x0000001b3c027209 */ /* 0x000fe40007810000 */
[----:B---3--:R-:W-:Y:S01]  /*4b40*/  FSEL R62, R62, -INF , P1 ;  /* 0xff8000003e3e7808 */ /* 0x008fe20000800000 */
[----:B------:R-:W3:Y:S01]  /*4b50*/  MUFU.TANH R53, R53 ;  /* 0x0000003500357308 */ /* 0x000ee20000002400 */
[----:B0-----:R-:W-:Y:S02]  /*4b60*/  FSEL R61, R26, -INF , P2 ;  /* 0xff8000001a3d7808 */ /* 0x001fe40001000000 */
[----:B------:R-:W-:Y:S02]  /*4b70*/  ISETP.GT.AND P2, PT, R21, 0x48, PT ;  /* 0x000000481500780c */ /* 0x000fe40003f44270 */
[----:B------:R-:W-:-:S02]  /*4b80*/  FMNMX.FTZ R27, R61, R2, !PT ;  /* 0x000000023d1b7209 */ /* 0x000fc40007810000 */
[----:B------:R-:W-:Y:S01]  /*4b90*/  ISETP.GT.AND P1, PT, R21, 0x49, PT ;  /* 0x000000491500780c */ /* 0x000fe20003f24270 */
[----:B------:R-:W0:Y:S01]  /*4ba0*/  MUFU.TANH R40, R40 ;  /* 0x0000002800287308 */ /* 0x000e220000002400 */
[----:B----4-:R-:W-:Y:S02]  /*4bb0*/  FSEL R63, R30, -INF , P2 ;  /* 0xff8000001e3f7808 */ /* 0x010fe40001000000 */
[----:B------:R-:W-:Y:S02]  /*4bc0*/  FMNMX.FTZ R18, R62, R27, !PT ;  /* 0x0000001b3e127209 */ /* 0x000fe40007810000 */
[----:B--2---:R-:W-:Y:S02]  /*4bd0*/  FSEL R2, R31, -INF , P1 ;  /* 0xff8000001f027808 */ /* 0x004fe40000800000 */
[----:B------:R-:W-:Y:S01]  /*4be0*/  FMNMX.FTZ R21, R63, R18, !PT ;  /* 0x000000123f157209 */ /* 0x000fe20007810000 */
[----:B------:R2:W-:Y:S01]  /*4bf0*/  MUFU.TANH R71, R24 ;  /* 0x0000001800477308 */ /* 0x0005e20000002400 */
[----:B------:R-:W-:-:S02]  /*4c00*/  ISETP.GT.AND P1, PT, R5, RZ, PT ;  /* 0x000000ff0500720c */ /* 0x000fc40003f24270 */
[----:B------:R-:W-:Y:S02]  /*4c10*/  FMNMX.FTZ R21, R2, R21, !PT ;  /* 0x0000001502157209 */ /* 0x000fe40007810000 */
[----:B------:R-:W-:-:S03]  /*4c20*/  ISETP.GT.AND P2, PT, R5, 0x1, PT ;  /* 0x000000010500780c */ /* 0x000fc60003f44270 */
[----:B------:R-:W4:Y:S01]  /*4c30*/  SHFL.BFLY PT, R18, R21, 0x2, 0x1f ;  /* 0x0c401f0015127f89 */ /* 0x000f2200000e0000 */
[----:B------:R-:W5:Y:S08]  /*4c40*/  MUFU.TANH R41, R41 ;  /* 0x0000002900297308 */ /* 0x000f700000002400 */
[----:B------:R-:W5:Y:S08]  /*4c50*/  MUFU.TANH R44, R44 ;  /* 0x0000002c002c7308 */ /* 0x000f700000002400 */
[----:B------:R-:W5:Y:S01]  /*4c60*/  MUFU.TANH R34, R45 ;  /* 0x0000002d00227308 */ /* 0x000f620000002400 */
[----:B----4-:R-:W-:-:S07]  /*4c70*/  FMNMX.FTZ R30, R21, R18, !PT ;  /* 0x00000012151e7209 */ /* 0x010fce0007810000 */
[----:B------:R-:W4:Y:S01]  /*4c80*/  MUFU.TANH R38, R32 ;  /* 0x0000002000267308 */ /* 0x000f220000002400 */
[----:B------:R-:W-:Y:S02]  /*4c90*/  FSEL R18, R20, -INF , P1 ;  /* 0xff80000014127808 */ /* 0x000fe40000800000 */
[----:B------:R-:W-:Y:S01]  /*4ca0*/  FSEL R21, R64, -INF , P2 ;  /* 0xff80000040157808 */ /* 0x000fe20001000000 */
[----:B------:R-:W3:Y:S01]  /*4cb0*/  SHFL.BFLY PT, R31, R30, 0x1, 0x1f ;  /* 0x0c201f001e1f7f89 */ /* 0x000ee200000e0000 */
[----:B------:R-:W-:Y:S02]  /*4cc0*/  ISETP.GT.AND P1, PT, R5, 0x9, PT ;  /* 0x000000090500780c */ /* 0x000fe40003f24270 */
[----:B------:R-:W-:Y:S01]  /*4cd0*/  FSEL R20, R65, -INF , P3 ;  /* 0xff80000041147808 */ /* 0x000fe20001800000 */
[----:B------:R0:W-:Y:S01]  /*4ce0*/  MUFU.TANH R64, R25 ;  /* 0x0000001900407308 */ /* 0x0001e20000002400 */
[----:B------:R-:W-:Y:S02]  /*4cf0*/  FMNMX.FTZ R3, R18, R21, !PT ;  /* 0x0000001512037209 */ /* 0x000fe40007810000 */
[----:B------:R-:W-:-:S02]  /*4d00*/  ISETP.GT.AND P2, PT, R5, 0x10, PT ;  /* 0x000000100500780c */ /* 0x000fc40003f44270 */
[----:B-1----:R-:W-:Y:S02]  /*4d10*/  FSEL R26, R66, -INF , P1 ;  /* 0xff800000421a7808 */ /* 0x002fe40000800000 */
[----:B------:R-:W-:Y:S01]  /*4d20*/  FMNMX.FTZ R27, R20, R3, !PT ;  /* 0x00000003141b7209 */ /* 0x000fe20007810000 */
[----:B------:R-:W1:Y:S01]  /*4d30*/  MUFU.TANH R39, R33 ;  /* 0x0000002100277308 */ /* 0x000e620000002400 */
[----:B------:R-:W-:Y:S02]  /*4d40*/  ISETP.GT.AND P1, PT, R5, 0x11, PT ;  /* 0x000000110500780c */ /* 0x000fe40003f24270 */
[----:B--2---:R-:W-:Y:S02]  /*4d50*/  FSEL R24, R67, -INF , P2 ;  /* 0xff80000043187808 */ /* 0x004fe40001000000 */
[C---:B------:R-:W-:Y:S02]  /*4d60*/  ISETP.GT.AND P2, PT, R5.reuse, 0x18, PT ;  /* 0x000000180500780c */ /* 0x040fe40003f44270 */
[----:B------:R-:W-:Y:S01]  /*4d70*/  ISETP.GT.AND P3, PT, R5, 0x28, PT ;  /* 0x000000280500780c */ /* 0x000fe20003f64270 */
[----:B------:R2:W-:Y:S01]  /*4d80*/  MUFU.TANH R65, R28 ;  /* 0x0000001c00417308 */ /* 0x0005e20000002400 */
[----:B0-----:R-:W-:-:S02]  /*4d90*/  FSEL R25, R69, -INF , P2 ;  /* 0xff80000045197808 */ /* 0x001fc40001000000 */
[----:B------:R-:W-:Y:S02]  /*4da0*/  ISETP.GT.AND P2, PT, R5, 0x20, PT ;  /* 0x000000200500780c */ /* 0x000fe40003f44270 */
[----:B---3--:R-:W-:Y:S02]  /*4db0*/  FMNMX.FTZ R3, R30, R31, !PT ;  /* 0x0000001f1e037209 */ /* 0x008fe40007810000 */
[----:B------:R-:W-:Y:S01]  /*4dc0*/  FMNMX.FTZ R31, R26, R27, !PT ;  /* 0x0000001b1a1f7209 */ /* 0x000fe20007810000 */
[----:B------:R-:W0:Y:S01]  /*4dd0*/  MUFU.TANH R36, R36 ;  /* 0x0000002400247308 */ /* 0x000e220000002400 */
[----:B------:R-:W-:Y:S01]  /*4de0*/  FSEL R27, R68, -INF , P1 ;  /* 0xff800000441b7808 */ /* 0x000fe20000800000 */
[----:B------:R-:W-:Y:S01]  /*4df0*/  FMUL.FTZ R32, R3, UR5 ;  /* 0x0000000503207c20 */ /* 0x000fe20008410000 */
[----:B------:R-:W-:Y:S02]  /*4e00*/  FMNMX.FTZ R4, R24, R31, !PT ;  /* 0x0000001f18047209 */ /* 0x000fe40007810000 */
[----:B------:R-:W-:-:S02]  /*4e10*/  CS2R R68, SRZ ;  /* 0x0000000000447805 */ /* 0x000fc4000001ff00 */
[----:B------:R-:W-:Y:S02]  /*4e20*/  ISETP.GT.AND P1, PT, R5, 0x19, PT ;  /* 0x000000190500780c */ /* 0x000fe40003f24270 */
[----:B------:R-:W-:Y:S01]  /*4e30*/  FMNMX.FTZ R4, R27, R4, !PT ;  /* 0x000000041b047209 */ /* 0x000fe20007810000 */
[----:B------:R3:W-:Y:S01]  /*4e40*/  MUFU.TANH R66, R29 ;  /* 0x0000001d00427308 */ /* 0x0007e20000002400 */
[----:B------:R-:W-:Y:S02]  /*4e50*/  FSEL R30, R53, -INF , P1 ;  /* 0xff800000351e7808 */ /* 0x000fe40000800000 */
[----:B------:R-:W-:Y:S02]  /*4e60*/  FMNMX.FTZ R31, R25, R4, !PT ;  /* 0x00000004191f7209 */ /* 0x000fe40007810000 */
[----:B------:R-:W-:Y:S02]  /*4e70*/  ISETP.GT.AND P1, PT, R5, 0x21, PT ;  /* 0x000000210500780c */ /* 0x000fe40003f24270 */
[----:B--2---:R-:W-:Y:S01]  /*4e80*/  FSEL R28, R40, -INF , P2 ;  /* 0xff800000281c7808 */ /* 0x004fe20001000000 */
[----:B------:R2:W0:Y:S01]  /*4e90*/  MUFU.TANH R70, R37 ;  /* 0x0000002500467308 */ /* 0x0004220000002400 */
[----:B------:R-:W-:-:S02]  /*4ea0*/  FMNMX.FTZ R33, R30, R31, !PT ;  /* 0x0000001f1e217209 */ /* 0x000fc40007810000 */
[----:B-----5:R-:W-:Y:S02]  /*4eb0*/  FSEL R31, R41, -INF , P1 ;  /* 0xff800000291f7808 */ /* 0x020fe40000800000 */
[----:B------:R-:W-:Y:S02]  /*4ec0*/  FMNMX.FTZ R4, R28, R33, !PT ;  /* 0x000000211c047209 */ /* 0x000fe40007810000 */
[----:B------:R-:W-:Y:S02]  /*4ed0*/  FSETP.NEU.FTZ.AND P2, PT, R3, -INF , PT ;  /* 0xff8000000300780b */ /* 0x000fe40003f5d000 */
[----:B------:R-:W-:Y:S02]  /*4ee0*/  ISETP.GT.AND P1, PT, R5, 0x29, PT ;  /* 0x000000290500780c */ /* 0x000fe40003f24270 */
[----:B---3--:R-:W-:Y:S02]  /*4ef0*/  FSEL R29, R44, -INF , P3 ;  /* 0xff8000002c1d7808 */ /* 0x008fe40001800000 */
[----:B------:R-:W-:-:S02]  /*4f00*/  FMNMX.FTZ R4, R31, R4, !PT ;  /* 0x000000041f047209 */ /* 0x000fc40007810000 */
[----:B------:R-:W-:Y:S02]  /*4f10*/  FSEL R45, R32, RZ, P2 ;  /* 0x000000ff202d7208 */ /* 0x000fe40001000000 */
[----:B------:R-:W-:Y:S02]  /*4f20*/  ISETP.GT.AND P2, PT, R5, 0x30, PT ;  /* 0x000000300500780c */ /* 0x000fe40003f44270 */
[----:B------:R-:W-:Y:S01]  /*4f30*/  FSEL R32, R34, -INF , P1 ;  /* 0xff80000022207808 */ /* 0x000fe20000800000 */
[--C-:B------:R-:W-:Y:S01]  /*4f40*/  FFMA.FTZ R42, R42, UR5, -R45.reuse ;  /* 0x000000052a2a7c23 */ /* 0x100fe2000801082d */
[----:B------:R-:W-:Y:S01]  /*4f50*/  FMNMX.FTZ R35, R29, R4, !PT ;  /* 0x000000041d237209 */ /* 0x000fe20007810000 */
[--C-:B------:R-:W-:Y:S01]  /*4f60*/  FFMA.FTZ R43, R43, UR5, -R45.reuse ;  /* 0x000000052b2b7c23 */ /* 0x100fe2000801082d */
[----:B------:R-:W-:Y:S01]  /*4f70*/  ISETP.GT.AND P1, PT, R5, 0x31, PT ;  /* 0x000000310500780c */ /* 0x000fe20003f24270 */
[--C-:B------:R-:W-:Y:S01]  /*4f80*/  FFMA.FTZ R46, R46, UR5, -R45.reuse ;  /* 0x000000052e2e7c23 */ /* 0x100fe2000801082d */
[----:B----4-:R-:W-:Y:S01]  /*4f90*/  FSEL R33, R38, -INF , P2 ;  /* 0xff80000026217808 */ /* 0x010fe20001000000 */
[----:B------:R-:W-:Y:S01]  /*4fa0*/  MUFU.EX2 R42, R42 ;  /* 0x0000002a002a7308 */ /* 0x000fe20000000800 */
[----:B------:R-:W-:Y:S01]  /*4fb0*/  FMNMX.FTZ R4, R32, R35, !PT ;  /* 0x0000002320047209 */ /* 0x000fe20007810000 */
[--C-:B------:R-:W-:Y:S01]  /*4fc0*/  FFMA.FTZ R47, R47, UR5, -R45.reuse ;  /* 0x000000052f2f7c23 */ /* 0x100fe2000801082d */
[----:B------:R-:W-:Y:S01]  /*4fd0*/  ISETP.GT.AND P2, PT, R5, 0x38, PT ;  /* 0x000000380500780c */ /* 0x000fe20003f44270 */
[--C-:B------:R-:W-:Y:S01]  /*4fe0*/  FFMA.FTZ R48, R48, UR5, -R45.reuse ;  /* 0x0000000530307c23 */ /* 0x100fe2000801082d */
[----:B-1----:R-:W-:Y:S01]  /*4ff0*/  FSEL R34, R39, -INF , P1 ;  /* 0xff80000027227808 */ /* 0x002fe20000800000 */
[--C-:B------:R-:W-:Y:S01]  /*5000*/  FFMA.FTZ R49, R49, UR5, -R45.reuse ;  /* 0x0000000531317c23 */ /* 0x100fe2000801082d */
[----:B--2---:R-:W-:Y:S01]  /*5010*/  FMNMX.FTZ R37, R33, R4, !PT ;  /* 0x0000000421257209 */ /* 0x004fe20007810000 */
[----:B------:R-:W1:Y:S01]  /*5020*/  MUFU.EX2 R43, R43 ;  /* 0x0000002b002b7308 */ /* 0x000e620000000800 */
[----:B------:R-:W-:Y:S01]  /*5030*/  ISETP.GT.AND P1, PT, R5, 0x39, PT ;  /* 0x000000390500780c */ /* 0x000fe20003f24270 */
[--C-:B------:R-:W-:Y:S01]  /*5040*/  FFMA.FTZ R50, R50, UR5, -R45.reuse ;  /* 0x0000000532327c23 */ /* 0x100fe2000801082d */
[----:B0-----:R-:W-:Y:S01]  /*5050*/  FSEL R35, R36, -INF , P2 ;  /* 0xff80000024237808 */ /* 0x001fe20001000000 */
[--C-:B------:R-:W-:Y:S01]  /*5060*/  FFMA.FTZ R51, R51, UR5, -R45.reuse ;  /* 0x0000000533337c23 */ /* 0x100fe2000801082d */
[----:B------:R-:W-:Y:S01]  /*5070*/  FMNMX.FTZ R4, R34, R37, !PT ;  /* 0x0000002522047209 */ /* 0x000fe20007810000 */
[--C-:B------:R-:W-:Y:S01]  /*5080*/  FFMA.FTZ R52, R52, UR5, -R45.reuse ;  /* 0x0000000534347c23 */ /* 0x100fe2000801082d */
[----:B------:R-:W-:Y:S01]  /*5090*/  ISETP.GT.AND P2, PT, R5, 0x40, PT ;  /* 0x000000400500780c */ /* 0x000fe20003f44270 */
[----:B------:R-:W0:Y:S01]  /*50a0*/  MUFU.EX2 R46, R46 ;  /* 0x0000002e002e7308 */ /* 0x000e220000000800 */
[----:B------:R-:W-:Y:S01]  /*50b0*/  FSEL R36, R70, -INF , P1 ;  /* 0xff80000046247808 */ /* 0x000fe20000800000 */
[--C-:B------:R-:W-:Y:S01]  /*50c0*/  FFMA.FTZ R54, R54, UR5, -R45.reuse ;  /* 0x0000000536367c23 */ /* 0x100fe2000801082d */
[----:B------:R-:W-:Y:S01]  /*50d0*/  FMNMX.FTZ R39, R35, R4, !PT ;  /* 0x0000000423277209 */ /* 0x000fe20007810000 */
[--C-:B------:R-:W-:Y:S01]  /*50e0*/  FFMA.FTZ R55, R55, UR5, -R45.reuse ;  /* 0x0000000537377c23 */ /* 0x100fe2000801082d */
[----:B------:R-:W-:Y:S01]  /*50f0*/  ISETP.GT.AND P1, PT, R5, 0x41, PT ;  /* 0x000000410500780c */ /* 0x000fe20003f24270 */
[--C-:B------:R-:W-:Y:S01]  /*5100*/  FFMA.FTZ R56, R56, UR5, -R45.reuse ;  /* 0x0000000538387c23 */ /* 0x100fe2000801082d */
[----:B------:R-:W-:Y:S01]  /*5110*/  FSEL R37, R71, -INF , P2 ;  /* 0xff80000047257808 */ /* 0x000fe20001000000 */
[----:B------:R-:W2:Y:S01]  /*5120*/  MUFU.EX2 R47, R47 ;  /* 0x0000002f002f7308 */ /* 0x000ea20000000800 */
[----:B------:R-:W-:Y:S01]  /*5130*/  FMNMX.FTZ R4, R36, R39, !PT ;  /* 0x0000002724047209 */ /* 0x000fe20007810000 */
[--C-:B------:R-:W-:Y:S01]  /*5140*/  FFMA.FTZ R57, R57, UR5, -R45.reuse ;  /* 0x0000000539397c23 */ /* 0x100fe2000801082d */
[----:B------:R-:W-:Y:S01]  /*5150*/  ISETP.GT.AND P2, PT, R5, 0x48, PT ;  /* 0x000000480500780c */ /* 0x000fe20003f44270 */
[--C-:B------:R-:W-:Y:S01]  /*5160*/  FFMA.FTZ R58, R58, UR5, -R45.reuse ;  /* 0x000000053a3a7c23 */ /* 0x100fe2000801082d */
[----:B------:R-:W-:Y:S01]  /*5170*/  FSEL R38, R64, -INF , P1 ;  /* 0xff80000040267808 */ /* 0x000fe20000800000 */
[--C-:B------:R-:W-:Y:S01]  /*5180*/  FFMA.FTZ R59, R59, UR5, -R45.reuse ;  /* 0x000000053b3b7c23 */ /* 0x100fe2000801082d */
[----:B------:R-:W-:Y:S01]  /*5190*/  FMNMX.FTZ R39, R37, R4, !PT ;  /* 0x0000000425277209 */ /* 0x000fe20007810000 */
[----:B------:R-:W-:Y:S01]  /*51a0*/  MUFU.EX2 R48, R48 ;  /* 0x0000003000307308 */ /* 0x000fe20000000800 */
[----:B------:R-:W-:Y:S01]  /*51b0*/  ISETP.GT.AND P1, PT, R5, 0x49, PT ;  /* 0x000000490500780c */ /* 0x000fe20003f24270 */
[----:B------:R-:W-:Y:S01]  /*51c0*/  FFMA.FTZ R60, R60, UR5, -R45 ;  /* 0x000000053c3c7c23 */ /* 0x000fe2000801082d */
[----:B------:R-:W-:Y:S01]  /*51d0*/  FSEL R5, R65, -INF , P2 ;  /* 0xff80000041057808 */ /* 0x000fe20001000000 */
[----:B-1----:R-:W-:Y:S01]  /*51e0*/  FADD.FTZ R65, R42, R43 ;  /* 0x0000002b2a417221 */ /* 0x002fe20000010000 */
[----:B------:R-:W-:Y:S01]  /*51f0*/  FMNMX.FTZ R4, R38, R39, !PT ;  /* 0x0000002726047209 */ /* 0x000fe20007810000 */
[----:B------:R-:W-:Y:S01]  /*5200*/  FFMA.FTZ R61, R61, UR5, -R45 ;  /* 0x000000053d3d7c23 */ /* 0x000fe2000801082d */
[----:B------:R-:W-:Y:S01]  /*5210*/  FSEL R39, R66, -INF , P1 ;  /* 0xff80000042277808 */ /* 0x000fe20000800000 */
[----:B------:R-:W1:Y:S01]  /*5220*/  MUFU.EX2 R49, R49 ;  /* 0x0000003100317308 */ /* 0x000e620000000800 */
[----:B------:R-:W-:Y:S01]  /*5230*/  FMNMX.FTZ R4, R5, R4, !PT ;  /* 0x0000000405047209 */ /* 0x000fe20007810000 */
[----:B0-----:R-:W-:Y:S01]  /*5240*/  FADD.FTZ R44, R46, R65 ;  /* 0x000000412e2c7221 */ /* 0x001fe20000010000 */
[--C-:B------:R-:W-:Y:S01]  /*5250*/  FFMA.FTZ R62, R62, UR5, -R45.reuse ;  /* 0x000000053e3e7c23 */ /* 0x100fe2000801082d */
[--C-:B------:R-:W-:Y:S01]  /*5260*/  FFMA.FTZ R63, R63, UR5, -R45.reuse ;  /* 0x000000053f3f7c23 */ /* 0x100fe2000801082d */
[----:B------:R-:W-:Y:S01]  /*5270*/  FMNMX.FTZ R4, R39, R4, !PT ;  /* 0x0000000427047209 */ /* 0x000fe20007810000 */
[----:B--2---:R-:W-:Y:S01]  /*5280*/  FADD.FTZ R65, R47, R44 ;  /* 0x0000002c2f417221 */ /* 0x004fe20000010000 */
[----:B------:R-:W-:Y:S01]  /*5290*/  FFMA.FTZ R2, R2, UR5, -R45 ;  /* 0x0000000502027c23 */ /* 0x000fe2000801082d */
[----:B------:R-:W-:Y:S01]  /*52a0*/  MUFU.EX2 R50, R50 ;  /* 0x0000003200327308 */ /* 0x000fe20000000800 */
[----:B------:R-:W-:Y:S01]  /*52b0*/  F2FP.BF16.F32.PACK_AB R209, R43, R42 ;  /* 0x0000002a2bd1723e */ /* 0x000fe200000010ff */
[----:B------:R-:W0:Y:S01]  /*52c0*/  SHFL.BFLY PT, R41, R4, 0x2, 0x1f ;  /* 0x0c401f0004297f89 */ /* 0x000e2200000e0000 */
[----:B------:R-:W-:-:S02]  /*52d0*/  F2FP.BF16.F32.PACK_AB R211, R47, R46 ;  /* 0x0000002e2fd3723e */ /* 0x000fc400000010ff */
[----:B------:R-:W-:Y:S02]  /*52e0*/  CS2R R70, SRZ ;  /* 0x0000000000467805 */ /* 0x000fe4000001ff00 */
[----:B------:R-:W-:Y:S02]  /*52f0*/  CS2R R66, SRZ ;  /* 0x0000000000427805 */ /* 0x000fe4000001ff00 */
[----:B------:R-:W-:Y:S01]  /*5300*/  CS2R R46, SRZ ;  /* 0x00000000002e7805 */ /* 0x000fe2000001ff00 */
[----:B------:R-:W2:Y:S01]  /*5310*/  MUFU.EX2 R51, R51 ;  /* 0x0000003300337308 */ /* 0x000ea20000000800 */
[----:B-1----:R-:W-:-:S07]  /*5320*/  F2FP.BF16.F32.PACK_AB R205, R49, R48 ;  /* 0x0000003031cd723e */ /* 0x002fce00000010ff */
[----:B------:R-:W-:Y:S08]  /*5330*/  MUFU.EX2 R52, R52 ;  /* 0x0000003400347308 */ /* 0x000ff00000000800 */
[----:B------:R-:W-:Y:S01]  /*5340*/  MUFU.EX2 R201, R54 ;  /* 0x0000003600c97308 */ /* 0x000fe20000000800 */
[----:B--2---:R-:W-:Y:S02]  /*5350*/  F2FP.BF16.F32.PACK_AB R207, R51, R50 ;  /* 0x0000003233cf723e */ /* 0x004fe400000010ff */
[----:B0-----:R-:W-:-:S05]  /*5360*/  FMNMX.FTZ R41, R4, R41, !PT ;  /* 0x0000002904297209 */ /* 0x001fca0007810000 */
[----:B------:R-:W0:Y:S01]  /*5370*/  SHFL.BFLY PT, R4, R41, 0x1, 0x1f ;  /* 0x0c201f0029047f89 */ /* 0x000e2200000e0000 */
[----:B------:R-:W-:Y:S08]  /*5380*/  MUFU.EX2 R55, R55 ;  /* 0x0000003700377308 */ /* 0x000ff00000000800 */
[----:B------:R-:W1:Y:S08]  /*5390*/  MUFU.EX2 R56, R56 ;  /* 0x0000003800387308 */ /* 0x000e700000000800 */
[----:B------:R-:W-:Y:S01]  /*53a0*/  MUFU.EX2 R57, R57 ;  /* 0x0000003900397308 */ /* 0x000fe20000000800 */
[----:B0-----:R-:W-:-:S07]  /*53b0*/  FMNMX.FTZ R4, R41, R4, !PT ;  /* 0x0000000429047209 */ /* 0x001fce0007810000 */
[----:B------:R-:W0:Y:S01]  /*53c0*/  MUFU.EX2 R58, R58 ;  /* 0x0000003a003a7308 */ /* 0x000e220000000800 */
[----:B-1----:R-:W-:Y:S02]  /*53d0*/  F2FP.BF16.F32.PACK_AB R203, R56, R55 ;  /* 0x0000003738cb723e */ /* 0x002fe400000010ff */
[C---:B------:R-:W-:Y:S01]  /*53e0*/  FSETP.NEU.FTZ.AND P1, PT, R4.reuse, -INF , PT ;  /* 0xff8000000400780b */ /* 0x040fe20003f3d000 */
[----:B------:R-:W-:-:S04]  /*53f0*/  FMUL.FTZ R40, R4, UR5 ;  /* 0x0000000504287c20 */ /* 0x000fc80008410000 */
[----:B------:R-:W-:Y:S01]  /*5400*/  MUFU.EX2 R59, R59 ;  /* 0x0000003b003b7308 */ /* 0x000fe20000000800 */
[----:B------:R-:W-:Y:S02]  /*5410*/  FSEL R40, R40, RZ, P1 ;  /* 0x000000ff28287208 */ /* 0x000fe40000800000 */
[----:B------:R-:W-:-:S03]  /*5420*/  PLOP3.LUT P1, PT, PT, PT, UP0, 0x80, 0x0 ;  /* 0x000000000000781c */ /* 0x000fc60003f2f008 */
        /* <DEDUP_REMOVED lines=20> */
[--C-:B------:R-:W-:Y:S01]  /*5570*/  FFMA.FTZ R5, R5, UR5, -R40.reuse ;  /* 0x0000000505057c23 */ /* 0x100fe20008010828 */
[----:B------:R-:W-:Y:S01]  /*5580*/  FFMA.FTZ R39, R39, UR5, -R40 ;  /* 0x0000000527277c23 */ /* 0x000fe20008010828 */
[----:B------:R-:W2:Y:S01]  /*5590*/  MUFU.EX2 R20, R20 ;  /* 0x0000001400147308 */ /* 0x000ea20000000800 */
[----:B0-----:R-:W-:-:S07]  /*55a0*/  F2FP.BF16.F32.PACK_AB R197, R58, R57 ;  /* 0x000000393ac5723e */ /* 0x001fce00000010ff */
[----:B------:R2:W0:Y:S01]  /*55b0*/  MUFU.EX2 R41, R26 ;  /* 0x0000001a00297308 */ /* 0x0004220000000800 */
[----:B-1----:R-:W-:Y:S01]  /*55c0*/  FADD.FTZ R53, R18, R21 ;  /* 0x0000001512357221 */ /* 0x002fe20000010000 */
[----:B------:R-:W-:-:S06]  /*55d0*/  F2FP.BF16.F32.PACK_AB R208, R21, R18 ;  /* 0x0000001215d0723e */ /* 0x000fcc00000010ff */
[----:B------:R-:W1:Y:S01]  /*55e0*/  MUFU.EX2 R24, R24 ;  /* 0x0000001800187308 */ /* 0x000e620000000800 */
[----:B--2---:R-:W-:-:S07]  /*55f0*/  FADD.FTZ R26, R20, R53 ;  /* 0x00000035141a7221 */ /* 0x004fce0000010000 */
[----:B------:R-:W2:Y:S01]  /*5600*/  MUFU.EX2 R27, R27 ;  /* 0x0000001b001b7308 */ /* 0x000ea20000000800 */
[C---:B0-----:R-:W-:Y:S01]  /*5610*/  FADD.FTZ R53, R41.reuse, R26 ;  /* 0x0000001a29357221 */ /* 0x041fe20000010000 */
[----:B------:R-:W-:Y:S01]  /*5620*/  FADD.FTZ R26, R48, R65 ;  /* 0x00000041301a7221 */ /* 0x000fe20000010000 */
[----:B------:R-:W-:Y:S02]  /*5630*/  F2FP.BF16.F32.PACK_AB R210, R41, R20 ;  /* 0x0000001429d2723e */ /* 0x000fe400000010ff */
[----:B------:R-:W-:Y:S02]  /*5640*/  CS2R R64, SRZ ;  /* 0x0000000000407805 */ /* 0x000fe4000001ff00 */
[----:B------:R-:W-:Y:S01]  /*5650*/  CS2R R40, SRZ ;  /* 0x0000000000287805 */ /* 0x000fe2000001ff00 */
[----:B------:R-:W-:Y:S01]  /*5660*/  FADD.FTZ R45, R49, R26 ;  /* 0x0000001a312d7221 */ /* 0x000fe20000010000 */
[----:B------:R-:W-:Y:S01]  /*5670*/  CS2R R48, SRZ ;  /* 0x0000000000307805 */ /* 0x000fe2000001ff00 */
[----:B------:R-:W0:Y:S01]  /*5680*/  MUFU.EX2 R25, R25 ;  /* 0x0000001900197308 */ /* 0x000e220000000800 */
[----:B-1----:R-:W-:-:S07]  /*5690*/  FADD.FTZ R0, R24, R53 ;  /* 0x0000003518007221 */ /* 0x002fce0000010000 */
[----:B------:R-:W1:Y:S01]  /*56a0*/  MUFU.EX2 R30, R30 ;  /* 0x0000001e001e7308 */ /* 0x000e620000000800 */
[C---:B--2---:R-:W-:Y:S01]  /*56b0*/  FADD.FTZ R0, R27.reuse, R0 ;  /* 0x000000001b007221 */ /* 0x044fe20000010000 */
[----:B------:R-:W-:-:S06]  /*56c0*/  F2FP.BF16.F32.PACK_AB R204, R27, R24 ;  /* 0x000000181bcc723e */ /* 0x000fcc00000010ff */
[----:B------:R-:W2:Y:S01]  /*56d0*/  MUFU.EX2 R28, R28 ;  /* 0x0000001c001c7308 */ /* 0x000ea20000000800 */
[----:B0-----:R-:W-:Y:S01]  /*56e0*/  FADD.FTZ R53, R25, R0 ;  /* 0x0000000019357221 */ /* 0x001fe20000010000 */
[----:B------:R-:W-:-:S04]  /*56f0*/  FADD.FTZ R0, R50, R45 ;  /* 0x0000002d32007221 */ /* 0x000fc80000010000 */
[----:B------:R-:W-:Y:S01]  /*5700*/  FADD.FTZ R45, R51, R0 ;  /* 0x00000000332d7221 */ /* 0x000fe20000010000 */
[----:B------:R-:W-:Y:S01]  /*5710*/  CS2R R50, SRZ ;  /* 0x0000000000327805 */ /* 0x000fe2000001ff00 */
[----:B------:R-:W0:Y:S01]  /*5720*/  MUFU.EX2 R31, R31 ;  /* 0x0000001f001f7308 */ /* 0x000e220000000800 */
[----:B-1----:R-:W-:Y:S01]  /*5730*/  FADD.FTZ R53, R30, R53 ;  /* 0x000000351e357221 */ /* 0x002fe20000010000 */
[----:B------:R-:W-:Y:S01]  /*5740*/  FADD.FTZ R26, R52, R45 ;  /* 0x0000002d341a7221 */ /* 0x000fe20000010000 */
[----:B------:R-:W-:-:S03]  /*5750*/  F2FP.BF16.F32.PACK_AB R206, R30, R25 ;  /* 0x000000191ece723e */ /* 0x000fc600000010ff */
[C---:B------:R-:W-:Y:S01]  /*5760*/  FADD.FTZ R26, R201.reuse, R26 ;  /* 0x0000001ac91a7221 */ /* 0x040fe20000010000 */
[----:B------:R-:W-:Y:S01]  /*5770*/  F2FP.BF16.F32.PACK_AB R201, R201, R52 ;  /* 0x00000034c9c9723e */ /* 0x000fe200000010ff */
[----:B------:R-:W1:Y:S01]  /*5780*/  MUFU.EX2 R29, R29 ;  /* 0x0000001d001d7308 */ /* 0x000e620000000800 */
[----:B--2---:R-:W-:Y:S01]  /*5790*/  FADD.FTZ R0, R28, R53 ;  /* 0x000000351c007221 */ /* 0x004fe20000010000 */
[----:B------:R-:W-:Y:S01]  /*57a0*/  FADD.FTZ R45, R55, R26 ;  /* 0x0000001a372d7221 */ /* 0x000fe20000010000 */
[----:B------:R-:W-:Y:S02]  /*57b0*/  CS2R R54, SRZ ;  /* 0x0000000000367805 */ /* 0x000fe4000001ff00 */
[----:B------:R-:W-:Y:S01]  /*57c0*/  CS2R R52, SRZ ;  /* 0x0000000000347805 */ /* 0x000fe2000001ff00 */
[----:B------:R-:W-:Y:S01]  /*57d0*/  FADD.FTZ R26, R56, R45 ;  /* 0x0000002d381a7221 */ /* 0x000fe20000010000 */
[----:B------:R-:W-:Y:S01]  /*57e0*/  CS2R R44, SRZ ;  /* 0x00000000002c7805 */ /* 0x000fe2000001ff00 */
[----:B------:R-:W2:Y:S01]  /*57f0*/  MUFU.EX2 R32, R32 ;  /* 0x0000002000207308 */ /* 0x000ea20000000800 */
[----:B0-----:R-:W-:Y:S01]  /*5800*/  FADD.FTZ R0, R31, R0 ;  /* 0x000000001f007221 */ /* 0x001fe20000010000 */
[----:B------:R-:W-:Y:S01]  /*5810*/  FADD.FTZ R21, R57, R26 ;  /* 0x0000001a39157221 */ /* 0x000fe20000010000 */
[----:B------:R-:W-:-:S02]  /*5820*/  F2FP.BF16.F32.PACK_AB R200, R31, R28 ;  /* 0x0000001c1fc8723e */ /* 0x000fc400000010ff */
[----:B------:R-:W-:Y:S02]  /*5830*/  CS2R R56, SRZ ;  /* 0x0000000000387805 */ /* 0x000fe4000001ff00 */
[----:B------:R-:W-:Y:S01]  /*5840*/  CS2R R30, SRZ ;  /* 0x00000000001e7805 */ /* 0x000fe2000001ff00 */
[----:B------:R-:W-:Y:S01]  /*5850*/  FADD.FTZ R18, R58, R21 ;  /* 0x000000153a127221 */ /* 0x000fe20000010000 */
[----:B------:R-:W-:Y:S01]  /*5860*/  CS2R R26, SRZ ;  /* 0x00000000001a7805 */ /* 0x000fe2000001ff00 */
[----:B------:R-:W0:Y:S01]  /*5870*/  MUFU.EX2 R33, R33 ;  /* 0x0000002100217308 */ /* 0x000e220000000800 */
[----:B-1----:R-:W-:Y:S01]  /*5880*/  FADD.FTZ R43, R29, R0 ;  /* 0x000000001d2b7221 */ /* 0x002fe20000010000 */
[----:B------:R-:W-:-:S06]  /*5890*/  FADD.FTZ R25, R59, R18 ;  /* 0x000000123b197221 */ /* 0x000fcc0000010000 */
[----:B------:R-:W1:Y:S01]  /*58a0*/  MUFU.EX2 R34, R34 ;  /* 0x0000002200227308 */ /* 0x000e620000000800 */
[C---:B--2---:R-:W-:Y:S01]  /*58b0*/  FADD.FTZ R0, R32.reuse, R43 ;  /* 0x0000002b20007221 */ /* 0x044fe20000010000 */
[----:B------:R-:W-:Y:S02]  /*58c0*/  F2FP.BF16.F32.PACK_AB R202, R32, R29 ;  /* 0x0000001d20ca723e */ /* 0x000fe400000010ff */
[----:B------:R-:W-:-:S04]  /*58d0*/  CS2R R28, SRZ ;  /* 0x00000000001c7805 */ /* 0x000fc8000001ff00 */
[----:B------:R-:W2:Y:S01]  /*58e0*/  MUFU.EX2 R35, R35 ;  /* 0x0000002300237308 */ /* 0x000ea20000000800 */
[----:B0-----:R-:W-:-:S07]  /*58f0*/  FADD.FTZ R43, R33, R0 ;  /* 0x00000000212b7221 */ /* 0x001fce0000010000 */
[----:B------:R-:W0:Y:S01]  /*5900*/  MUFU.EX2 R36, R36 ;  /* 0x0000002400247308 */ /* 0x000e220000000800 */
[C---:B-1----:R-:W-:Y:S01]  /*5910*/  FADD.FTZ R0, R34.reuse, R43 ;  /* 0x0000002b22007221 */ /* 0x042fe20000010000 */
[----:B------:R-:W-:Y:S02]  /*5920*/  F2FP.BF16.F32.PACK_AB R196, R34, R33 ;  /* 0x0000002122c4723e */ /* 0x000fe400000010ff */
[----:B------:R-:W-:Y:S02]  /*5930*/  CS2R R42, SRZ ;  /* 0x00000000002a7805 */ /* 0x000fe4000001ff00 */
[----:B------:R-:W-:Y:S02]  /*5940*/  CS2R R32, SRZ ;  /* 0x0000000000207805 */ /* 0x000fe4000001ff00 */
[----:B------:R-:W1:Y:S01]  /*5950*/  MUFU.EX2 R60, R60 ;  /* 0x0000003c003c7308 */ /* 0x000e620000000800 */
[----:B--2---:R-:W-:-:S07]  /*5960*/  FADD.FTZ R21, R35, R0 ;  /* 0x0000000023157221 */ /* 0x004fce0000010000 */
[----:B------:R-:W2:Y:S01]  /*5970*/  MUFU.EX2 R37, R37 ;  /* 0x0000002500257308 */ /* 0x000ea20000000800 */
[C---:B0-----:R-:W-:Y:S01]  /*5980*/  FADD.FTZ R0, R36.reuse, R21 ;  /* 0x0000001524007221 */ /* 0x041fe20000010000 */
[----:B------:R-:W-:Y:S02]  /*5990*/  F2FP.BF16.F32.PACK_AB R198, R36, R35 ;  /* 0x0000002324c6723e */ /* 0x000fe400000010ff */
[----:B------:R-:W-:-:S04]  /*59a0*/  CS2R R34, SRZ ;  /* 0x0000000000227805 */ /* 0x000fc8000001ff00 */
[----:B------:R-:W0:Y:S01]  /*59b0*/  MUFU.EX2 R61, R61 ;  /* 0x0000003d003d7308 */ /* 0x000e220000000800 */
[C---:B-1----:R-:W-:Y:S01]  /*59c0*/  FADD.FTZ R18, R60.reuse, R25 ;  /* 0x000000193c127221 */ /* 0x042fe20000010000 */
[----:B------:R-:W-:Y:S02]  /*59d0*/  F2FP.BF16.F32.PACK_AB R199, R60, R59 ;  /* 0x0000003b3cc7723e */ /* 0x000fe400000010ff */
[----:B------:R-:W-:-:S04]  /*59e0*/  CS2R R58, SRZ ;  /* 0x00000000003a7805 */ /* 0x000fc8000001ff00 */
[----:B------:R-:W1:Y:S01]  /*59f0*/  MUFU.EX2 R38, R38 ;  /* 0x0000002600267308 */ /* 0x000e620000000800 */
[----:B--2---:R-:W-:-:S07]  /*5a00*/  FADD.FTZ R21, R37, R0 ;  /* 0x0000000025157221 */ /* 0x004fce0000010000 */
[----:B------:R-:W2:Y:S01]  /*5a10*/  MUFU.EX2 R62, R62 ;  /* 0x0000003e003e7308 */ /* 0x000ea20000000800 */
[----:B0-----:R-:W-:-:S07]  /*5a20*/  FADD.FTZ R25, R61, R18 ;  /* 0x000000123d197221 */ /* 0x001fce0000010000 */
[----:B------:R-:W0:Y:S01]  /*5a30*/  MUFU.EX2 R5, R5 ;  /* 0x0000000500057308 */ /* 0x000e220000000800 */
[C---:B-1----:R-:W-:Y:S01]  /*5a40*/  FADD.FTZ R0, R38.reuse, R21 ;  /* 0x0000001526007221 */ /* 0x042fe20000010000 */
[----:B------:R-:W-:Y:S02]  /*5a50*/  F2FP.BF16.F32.PACK_AB R192, R38, R37 ;  /* 0x0000002526c0723e */ /* 0x000fe400000010ff */
[----:B------:R-:W-:-:S04]  /*5a60*/  CS2R R36, SRZ ;  /* 0x0000000000247805 */ /* 0x000fc8000001ff00 */
[----:B------:R-:W1:Y:S01]  /*5a70*/  MUFU.EX2 R63, R63 ;  /* 0x0000003f003f7308 */ /* 0x000e620000000800 */
[C---:B--2---:R-:W-:Y:S01]  /*5a80*/  FADD.FTZ R18, R62.reuse, R25 ;  /* 0x000000193e127221 */ /* 0x044fe20000010000 */
[----:B------:R-:W-:Y:S02]  /*5a90*/  F2FP.BF16.F32.PACK_AB R193, R62, R61 ;  /* 0x0000003d3ec1723e */ /* 0x000fe400000010ff */
[----:B------:R-:W-:-:S04]  /*5aa0*/  CS2R R60, SRZ ;  /* 0x00000000003c7805 */ /* 0x000fc8000001ff00 */
[----:B------:R2:W3:Y:S01]  /*5ab0*/  MUFU.EX2 R194, R39 ;  /* 0x0000002700c27308 */ /* 0x0004e20000000800 */
[----:B0-----:R-:W-:Y:S01]  /*5ac0*/  FADD.FTZ R21, R5, R0 ;  /* 0x0000000005157221 */ /* 0x001fe20000010000 */
[----:B------:R-:W-:-:S06]  /*5ad0*/  IMAD.MOV.U32 R0, RZ, RZ, 0x3f800000 ;  /* 0x3f800000ff007424 */ /* 0x000fcc00078e00ff */
[----:B------:R-:W0:Y:S01]  /*5ae0*/  MUFU.EX2 R2, R2 ;  /* 0x0000000200027308 */ /* 0x000e220000000800 */
[----:B-1----:R-:W-:Y:S01]  /*5af0*/  FADD.FTZ R25, R63, R18 ;  /* 0x000000123f197221 */ /* 0x002fe20000010000 */
[----:B--2---:R-:W-:Y:S01]  /*5b00*/  CS2R R38, SRZ ;  /* 0x0000000000267805 */ /* 0x004fe2000001ff00 */
[C---:B---3--:R-:W-:Y:S01]  /*5b10*/  FADD.FTZ R18, R194.reuse, R21 ;  /* 0x00000015c2127221 */ /* 0x048fe20000010000 */
[----:B------:R-:W-:Y:S01]  /*5b20*/  F2FP.BF16.F32.PACK_AB R194, R194, R5 ;  /* 0x00000005c2c2723e */ /* 0x000fe200000010ff */
[C---:B0-----:R-:W-:Y:S01]  /*5b30*/  FADD.FTZ R5, R2.reuse, R25 ;  /* 0x0000001902057221 */ /* 0x041fe20000010000 */
[----:B------:R-:W-:Y:S01]  /*5b40*/  F2FP.BF16.F32.PACK_AB R195, R2, R63 ;  /* 0x0000003f02c3723e */ /* 0x000fe200000010ff */
[----:B------:R-:W-:Y:S01]  /*5b50*/  IMAD.MOV.U32 R2, RZ, RZ, 0x3f800000 ;  /* 0x3f800000ff027424 */ /* 0x000fe200078e00ff */
[----:B------:R-:W-:Y:S02]  /*5b60*/  CS2R R62, SRZ ;  /* 0x00000000003e7805 */ /* 0x000fe4000001ff00 */
[----:B------:R-:W-:Y:S01]  /*5b70*/  CS2R R24, SRZ ;  /* 0x0000000000187805 */ /* 0x000fe2000001ff00 */
[----:B------:R-:W-:Y:S06]  /*5b80*/  @!P1 BRA `(.L_x_2210) ;  /* 0x0000004000d49947 */ /* 0x000fec0003800000 */
[----:B------:R-:W-:Y:S01]  /*5b90*/  R2UR UR4, R17 ;  /* 0x00000000110472ca */ /* 0x000fe200000e0000 */
[----:B------:R-:W-:Y:S01]  /*5ba0*/  IMAD.MOV.U32 R21, RZ, RZ, R4 ;  /* 0x000000ffff157224 */ /* 0x000fe200078e0004 */
[----:B------:R-:W-:Y:S01]  /*5bb0*/  MOV R228, R3 ;  /* 0x0000000300e47202 */ /* 0x000fe20000000f00 */
[----:B------:R-:W-:Y:S01]  /*5bc0*/  IMAD.MOV.U32 R2, RZ, RZ, 0x3f800000 ;  /* 0x3f800000ff027424 */ /* 0x000fe200078e00ff */
[----:B------:R-:W-:Y:S01]  /*5bd0*/  UMOV UR60, UR36 ;  /* 0x00000024003c7c82 */ /* 0x000fe20008000000 */
[----:B------:R-:W-:Y:S01]  /*5be0*/  IMAD.MOV.U32 R151, RZ, RZ, RZ ;  /* 0x000000ffff977224 */ /* 0x000fe200078e00ff */
[----:B------:R-:W-:-:S07]  /*5bf0*/  ULDC UR37, c[0x0][0x9d8] ;  /* 0x0002760000257ab9 */ /* 0x000fce0000000800 */
[----:B------:R-:W-:-:S07]  /*5c00*/  IMAD.U32 R20, RZ, RZ, UR4 ;  /* 0x00000004ff147e24 */ /* 0x000fce000f8e00ff */
.L_x_2221:
[----:B------:R-:W-:Y:S01]  /*5c10*/  R2UR UR5, R20 ;  /* 0x00000000140572ca */ /* 0x000fe200000e0000 */
[----:B------:R-:W-:-:S04]  /*5c20*/  UISETP.NE.AND UP0, UPT, UR60, 0x1, UPT ;  /* 0x000000013c00788c */ /* 0x000fc8000bf05270 */
[----:B------:R-:W-:-:S08]  /*5c30*/  USEL UR4, URZ, 0x1, UP0 ;  /* 0x000000013f047887 */ /* 0x000fd00008000000 */
[----:B------:R-:W-:-:S06]  /*5c40*/  ULOP3.LUT UR4, UR5, UR4, URZ, 0x3c, !UPT ;  /* 0x0000000405047292 */ /* 0x000fcc000f8e3c3f */
[----:B------:R-:W-:Y:S01]  /*5c50*/  IMAD.U32 R17, RZ, RZ, UR4 ;  /* 0x00000004ff117e24 */ /* 0x000fe2000f8e00ff */
[----:B------:R-:W-:Y:S06]  /*5c60*/  @!P0 BRA `(.L_x_2211) ;  /* 0x0000000000048947 */ /* 0x000fec0003800000 */
[----:B------:R-:W-:Y:S01]  /*5c70*/  BPT.TRAP 0x1 ;  /* 0x000000040000795c */ /* 0x000fe20000300000 */
.L_x_2211:
[----:B------:R-:W-:Y:S01]  /*5c80*/  R2UR UR4, R16 ;  /* 0x00000000100472ca */ /* 0x000fe200000e0000 */
[----:B------:R-:W-:Y:S01]  /*5c90*/  UIADD3 UR36, UR60, 0x1, URZ ;  /* 0x000000013c247890 */ /* 0x000fe2000fffe03f */
[----:B------:R-:W-:-:S03]  /*5ca0*/  R2UR UR5, R17 ;  /* 0x00000000110572ca */ /* 0x000fc600000e0000 */
[----:B------:R-:W-:-:S04]  /*5cb0*/  UISETP.NE.AND UP0, UPT, UR36, 0x2, UPT ;  /* 0x000000022400788c */ /* 0x000fc8000bf05270 */
[----:B------:R-:W-:-:S04]  /*5cc0*/  USEL UR36, UR36, URZ, UP0 ;  /* 0x0000003f24247287 */ /* 0x000fc80008000000 */
[----:B------:R-:W-:Y:S02]  /*5cd0*/  ULEA UR4, UR36, UR4, 0x3 ;  /* 0x0000000424047291 */ /* 0x000fe4000f8e183f */
[----:B------:R-:W-:-:S04]  /*5ce0*/  MOV R4, UR5 ;  /* 0x0000000500047c02 */ /* 0x000fc80008000f00 */
[----:B------:R-:W-:Y:S01]  /*5cf0*/  SHF.L.U32 R4, R4, 0x1f, RZ ;  /* 0x0000001f04047819 */ /* 0x000fe200000006ff */
[----:B------:R-:W-:-:S03]  /*5d00*/  IMAD.U32 R3, RZ, RZ, UR4 ;  /* 0x00000004ff037e24 */ /* 0x000fc6000f8e00ff */
[----:B------:R0:W1:Y:S01]  /*5d10*/  SYNCS.PHASECHK.TRANS64.TRYWAIT P1, [UR4+0x38830], R4 ;  /* 0x03883004ff0075a7 */ /* 0x0000620008020144 */
[----:B------:R-:W-:Y:S05]  /*5d20*/  @!P0 BRA `(.L_x_2212) ;  /* 0x0000000000048947 */ /* 0x000fea0003800000 */
[----:B------:R-:W-:Y:S01]  /*5d30*/  BPT.TRAP 0x1 ;  /* 0x000000040000795c */ /* 0x000fe20000300000 */
.L_x_2212:
[----:B-1----:R-:W-:Y:S05]  /*5d40*/  @P1 BRA `(.L_x_2213) ;  /* 0x00000000000c1947 */ /* 0x002fea0003800000 */
[----:B------:R-:W-:-:S13]  /*5d50*/  R2UR UR4, R3 ;  /* 0x00000000030472ca */ /* 0x000fda00000e0000 */
[----:B------:R-:W1:Y:S02]  /*5d60*/  SYNCS.PHASECHK.TRANS64.TRYWAIT P1, [UR4+0x38830], R4 ;  /* 0x03883004ff0075a7 */ /* 0x000e640008020144 */
[----:B-1----:R-:W-:Y:S05]  /*5d70*/  @!P1 BRA `(.L_x_2214) ;  /* 0x0000010400cc9947 */ /* 0x002fea0003800000 */
.L_x_2213:
        /* <DEDUP_REMOVED lines=23> */
[----:B------:R-:W-:Y:S01]  /*5ef0*/  UIADD3 UR58, UR4, 0x80, URZ ;  /* 0x00000080043a7890 */ /* 0x000fe2000fffe03f */
[-C--:B------:R-:W-:Y:S01]  /*5f00*/  FMUL.FTZ R28, R28, R0.reuse ;  /* 0x000000001c1c7220 */ /* 0x080fe20000410000 */
        /* <DEDUP_REMOVED lines=57> */
[----:B------:R-:W-:Y:S01]  /*62a0*/  UIADD3 UR58, UR4, 0x100, URZ ;  /* 0x00000100043a7890 */ /* 0x000fe2000fffe03f */
[-C--:B------:R-:W-:Y:S01]  /*62b0*/  FMUL.FTZ R109, R109, R0.reuse ;  /* 0x000000006d6d7220 */ /* 0x080fe20000410000 */
[----:B------:R-:W-:Y:S01]  /*62c0*/  UMOV UR56, UR6 ;  /* 0x0000000600387c82 */ /* 0x000fe20008000000 */
[----:B------:R-:W-:Y:S01]  /*62d0*/  UMOV UR57, UR7 ;  /* 0x0000000700397c82 */ /* 0x000fe20008000000 */
        /* <DEDUP_REMOVED lines=95> */
[----:B------:R-:W-:Y:S01]  /*68d0*/  UIADD3 UR58, UR4, 0x200, URZ ;  /* 0x00000200043a7890 */ /* 0x000fe2000fffe03f */
[----:B------:R-:W-:Y:S01]  /*68e0*/  UMOV UR56, UR6 ;  /* 0x0000000600387c82 */ /* 0x000fe20008000000 */
[----:B------:R-:W-:Y:S01]  /*68f0*/  UMOV UR57, UR7 ;  /* 0x0000000700397c82 */ /* 0x000fe20008000000 */
[----:B------:R-:W-:Y:S01]  /*6900*/  UMOV UR59, 0x40000040 ;  /* 0x40000040003b7882 */ /* 0x000fe20000000000 */
        /* <DEDUP_REMOVED lines=141> */
[----:B------:R-:W-:Y:S02]  /*71e0*/  R2UR UR10, R6 ;  /* 0x00000000060a72ca */ /* 0x000fe400000e0000 */
[----:B------:R-:W-:-:S11]  /*71f0*/  R2UR UR11, R7 ;  /* 0x00000000070b72ca */ /* 0x000fd600000e0000 */
[----:B------:R-:W-:Y:S02]  /*7200*/  UMOV UR56, UR10 ;  /* 0x0000000a00387c82 */ /* 0x000fe40008000000 */
[----:B------:R-:W-:Y:S01]  /*7210*/  UMOV UR57, UR11 ;  /* 0x0000000b00397c82 */ /* 0x000fe20008000000 */
[----:B------:R-:W-:Y:S01]  /*7220*/  UMOV UR5, UR11 ;  /* 0x0000000b00057c82 */ /* 0x000fe20008000000 */
        /* <DEDUP_REMOVED lines=22> */
[----:B------:R-:W-:Y:S03]  /*7390*/  HGMMA.64x16x16.F32.BF16 R152, gdesc[UR12], R152, gsb0 ;  /* 0x002000000c9879f0 */ /* 0x000fe60008001898 */
        /* <DEDUP_REMOVED lines=236> */
[----:B------:R-:W-:Y:S05]  /*8260*/  @!P0 BRA `(.L_x_2215) ;  /* 0x0000000000048947 */ /* 0x000fea0003800000 */
[----:B------:R-:W-:Y:S01]  /*8270*/  BPT.TRAP 0x1 ;  /* 0x000000040000795c */ /* 0x000fe20000300000 */
.L_x_2215:
        /* <DEDUP_REMOVED lines=8> */
.L_x_2216:
[----:B--2---:R-:W-:Y:S05]  /*8300*/  @P1 BRA `(.L_x_2217) ;  /* 0x0000000000081947 */ /* 0x004fea0003800000 */
[----:B------:R-:W2:Y:S02]  /*8310*/  SYNCS.PHASECHK.TRANS64.TRYWAIT P1, [UR4+0x38850], R0 ;  /* 0x03885000ff0075a7 */ /* 0x000ea40008020144 */
[----:B--2---:R-:W-:Y:S05]  /*8320*/  @!P1 BRA `(.L_x_2218) ;  /* 0x000000e0007c9947 */ /* 0x004fea0003800000 */
.L_x_2217:
        /* <DEDUP_REMOVED lines=37> */
.L_x_2219:
[----:B------:R-:W-:Y:S01]  /*8580*/  R2UR UR6, R212 ;  /* 0x00000000d40672ca */ /* 0x000fe200000e0000 */
[----:B-12---:R-:W-:Y:S01]  /*8590*/  FMUL.FTZ R0, R187, UR37 ;  /* 0x00000025bb007c20 */ /* 0x006fe20008410000 */
[----:B------:R-:W-:Y:S01]  /*85a0*/  R2UR UR5, R213 ;  /* 0x00000000d50572ca */ /* 0x000fe200000e0000 */
[----:B------:R-:W-:Y:S01]  /*85b0*/  FMUL.FTZ R187, R188, UR37 ;  /* 0x00000025bcbb7c20 */ /* 0x000fe20008410000 */
[----:B------:R-:W-:Y:S01]  /*85c0*/  FMUL.FTZ R188, R177, UR37 ;  /* 0x00000025b1bc7c20 */ /* 0x000fe20008410000 */
[----:B------:R-:W-:Y:S01]  /*85d0*/  FMUL.FTZ R177, R179, UR37 ;  /* 0x00000025b3b17c20 */ /* 0x000fe20008410000 */
[----:B------:R-:W1:Y:S01]  /*85e0*/  LDC R193, c[0x0][0x2f0] ;  /* 0x0000bc00ffc17b82 */ /* 0x000e620000000800 */
[----:B------:R-:W-:Y:S01]  /*85f0*/  FMUL.FTZ R2, R186, UR37 ;  /* 0x00000025ba027c20 */ /* 0x000fe20008410000 */
[----:B------:R-:W-:Y:S01]  /*8600*/  FMUL.FTZ R186, R189, UR37 ;  /* 0x00000025bdba7c20 */ /* 0x000fe20008410000 */
[----:B------:R-:W-:Y:S01]  /*8610*/  R2UR UR7, R23 ;  /* 0x00000000170772ca */ /* 0x000fe200000e0000 */
[----:B------:R-:W-:Y:S01]  /*8620*/  FMUL.FTZ R192, R184, UR37 ;  /* 0x00000025b8c07c20 */ /* 0x000fe20008410000 */
[----:B------:R-:W-:Y:S01]  /*8630*/  FMUL.FTZ R184, R191, UR37 ;  /* 0x00000025bfb87c20 */ /* 0x000fe20008410000 */
[----:B------:R-:W-:Y:S01]  /*8640*/  FMUL.FTZ R191, R181, UR37 ;  /* 0x00000025b5bf7c20 */ /* 0x000fe20008410000 */
[----:B------:R-:W-:Y:S01]  /*8650*/  UISETP.NE.AND UP0, UPT, UR6, URZ, UPT ;  /* 0x0000003f0600728c */ /* 0x000fe2000bf05270 */
[----:B------:R-:W-:Y:S01]  /*8660*/  FMUL.FTZ R181, R169, UR37 ;  /* 0x00000025a9b57c20 */ /* 0x000fe20008410000 */
[----:B0-----:R-:W-:-:S02]  /*8670*/  VIADD R4, R215, UR5 ;  /* 0x00000005d7047c36 */ /* 0x001fc40008000000 */
[----:B------:R-:W-:Y:S01]  /*8680*/  FMUL.FTZ R185, R185, UR37 ;  /* 0x00000025b9b97c20 */ /* 0x000fe20008410000 */
[----:B------:R-:W-:Y:S01]  /*8690*/  IMAD.MOV.U32 R169, RZ, RZ, -0x2 ;  /* 0xfffffffeffa97424 */ /* 0x000fe200078e00ff */
[----:B------:R-:W0:Y:S01]  /*86a0*/  MUFU.TANH R192, R192 ;  /* 0x000000c000c07308 */ /* 0x000e220000002400 */
[----:B------:R-:W-:Y:S01]  /*86b0*/  PLOP3.LUT P1, PT, PT, PT, UP0, 0x80, 0x0 ;  /* 0x000000000000781c */ /* 0x000fe20003f2f008 */
[----:B------:R-:W-:Y:S01]  /*86c0*/  ULDC UR6, c[0x0][0x288] ;  /* 0x0000a20000067ab9 */ /* 0x000fe20000000800 */
[----:B------:R-:W-:Y:S01]  /*86d0*/  PLOP3.LUT P2, PT, PT, PT, UP0, 0x80, 0x0 ;  /* 0x000000000000781c */ /* 0x000fe20003f4f008 */
[----:B------:R-:W-:Y:S01]  /*86e0*/  FMUL.FTZ R20, R190, UR37 ;  /* 0x00000025be147c20 */ /* 0x000fe20008410000 */
[----:B------:R-:W-:Y:S01]  /*86f0*/  FMUL.FTZ R190, R176, UR37 ;  /* 0x00000025b0be7c20 */ /* 0x000fe20008410000 */
[----:B------:R-:W-:Y:S01]  /*8700*/  @UP0 ULDC UR5, c[0x0][0x44c] ;  /* 0x0001130000050ab9 */ /* 0x000fe20000000800 */
[----:B------:R-:W-:Y:S01]  /*8710*/  FMUL.FTZ R176, R178, UR37 ;  /* 0x00000025b2b07c20 */ /* 0x000fe20008410000 */
[----:B------:R-:W2:Y:S01]  /*8720*/  MUFU.TANH R185, R185 ;  /* 0x000000b900b97308 */ /* 0x000ea20000002400 */
[----:B------:R-:W-:Y:S01]  /*8730*/  FMUL.FTZ R178, R180, UR37 ;  /* 0x00000025b4b27c20 */ /* 0x000fe20008410000 */
[----:B------:R-:W-:Y:S01]  /*8740*/  FMUL.FTZ R180, R172, UR37 ;  /* 0x00000025acb47c20 */ /* 0x000fe20008410000 */
[----:B------:R-:W-:Y:S01]  /*8750*/  FMUL.FTZ R170, R170, UR37 ;  /* 0x00000025aaaa7c20 */ /* 0x000fe20008410000 */
[----:B------:R-:W-:Y:S01]  /*8760*/  FMUL.FTZ R171, R171, UR37 ;  /* 0x00000025abab7c20 */ /* 0x000fe20008410000 */
[----:B------:R-:W-:Y:S01]  /*8770*/  FMUL.FTZ R174, R174, UR37 ;  /* 0x00000025aeae7c20 */ /* 0x000fe20008410000 */
[----:B------:R-:W-:Y:S01]  /*8780*/  @P1 IMAD.HI.U32 R179, R4, UR5, RZ ;  /* 0x0000000504b31c27 */ /* 0x000fe2000f8e00ff */
[----:B------:R-:W-:Y:S01]  /*8790*/  @UP0 ULDC UR5, c[0x0][0x450] ;  /* 0x0001140000050ab9 */ /* 0x000fe20000000800 */
[----:B------:R-:W3:Y:S02]  /*87a0*/  MUFU.TANH R187, R187 ;  /* 0x000000bb00bb7308 */ /* 0x000ee40000002400 */
[----:B------:R-:W-:Y:S01]  /*87b0*/  FMUL.FTZ R175, R175, UR37 ;  /* 0x00000025afaf7c20 */ /* 0x000fe20008410000 */
[----:B------:R-:W-:Y:S01]  /*87c0*/  FMUL.FTZ R162, R162, UR37 ;  /* 0x00000025a2a27c20 */ /* 0x000fe20008410000 */
[----:B------:R-:W-:Y:S01]  /*87d0*/  @P2 SHF.R.U32.HI R4, RZ, UR5, R179 ;  /* 0x00000005ff042c19 */ /* 0x000fe200080116b3 */
[----:B------:R-:W-:Y:S01]  /*87e0*/  UMOV UR5, 0x1 ;  /* 0x0000000100057882 */ /* 0x000fe20000000000 */
[----:B------:R-:W-:Y:S01]  /*87f0*/  FMUL.FTZ R179, R168, UR37 ;  /* 0x00000025a8b37c20 */ /* 0x000fe20008410000 */
[----:B------:R-:W-:Y:S01]  /*8800*/  UIMAD UR5, UR61, -0x50, UR5 ;  /* 0xffffffb03d0578a4 */ /* 0x000fe2000f8e0205 */
[----:B------:R-:W-:Y:S01]  /*8810*/  FMUL.FTZ R159, R159, UR37 ;  /* 0x000000259f9f7c20 */ /* 0x000fe20008410000 */
[----:B------:R-:W4:Y:S01]  /*8820*/  SHFL.IDX PT, R189, R4, RZ, 0x1c1f ;  /* 0x001c1fff04bd7589 */ /* 0x000f2200000e0000 */
[----:B------:R-:W5:Y:S01]  /*8830*/  MUFU.TANH R186, R186 ;  /* 0x000000ba00ba7308 */ /* 0x000f620000002400 */
[----:B------:R-:W-:Y:S01]  /*8840*/  FMUL.FTZ R163, R163, UR37 ;  /* 0x00000025a3a37c20 */ /* 0x000fe20008410000 */
[----:B------:R-:W-:Y:S01]  /*8850*/  FMUL.FTZ R166, R166, UR37 ;  /* 0x00000025a6a67c20 */ /* 0x000fe20008410000 */
[----:B------:R-:W-:Y:S01]  /*8860*/  IMAD R168, R214, R169, UR5 ;  /* 0x00000005d6a87e24 */ /* 0x000fe2000f8e02a9 */
[----:B------:R-:W-:Y:S01]  /*8870*/  ULDC UR5, c[0x0][0x988] ;  /* 0x0002620000057ab9 */ /* 0x000fe20000000800 */
[----:B------:R-:W-:Y:S01]  /*8880*/  FMUL.FTZ R167, R167, UR37 ;  /* 0x00000025a7a77c20 */ /* 0x000fe20008410000 */
[----:B------:R-:W-:Y:S01]  /*8890*/  FMUL.FTZ R154, R154, UR37 ;  /* 0x000000259a9a7c20 */ /* 0x000fe20008410000 */
[----:B-1----:R-:W-:-:S02]  /*88a0*/  IMAD R168, R193, UR7, R168 ;  /* 0x00000007c1a87c24 */ /* 0x002fc4000f8e02a8 */
[----:B------:R-:W-:Y:S01]  /*88b0*/  FMUL.FTZ R193, R173, UR37 ;  /* 0x00000025adc17c20 */ /* 0x000fe20008410000 */
[----:B------:R-:W1:Y:S01]  /*88c0*/  MUFU.TANH R190, R190 ;  /* 0x000000be00be7308 */ /* 0x000e620000002400 */
[----:B------:R-:W-:Y:S01]  /*88d0*/  FMUL.FTZ R173, R160, UR37 ;  /* 0x00000025a0ad7c20 */ /* 0x000fe20008410000 */
[----:B------:R-:W-:Y:S01]  /*88e0*/  FMUL.FTZ R155, R155, UR37 ;  /* 0x000000259b9b7c20 */ /* 0x000fe20008410000 */
[----:B------:R-:W-:Y:S01]  /*88f0*/  FMUL.FTZ R158, R158, UR37 ;  /* 0x000000259e9e7c20 */ /* 0x000fe20008410000 */
[----:B------:R-:W1:Y:S04]  /*8900*/  S2UR UR7, SR_CgaCtaId ;  /* 0x00000000000779c3 */ /* 0x000e680000008800 */
[----:B------:R-:W1:Y:S01]  /*8910*/  MUFU.TANH R188, R188 ;  /* 0x000000bc00bc7308 */ /* 0x000e620000002400 */
[----:B----4-:R-:W-:-:S07]  /*8920*/  IADD3 R189, R189, -UR6, R168 ;  /* 0x80000006bdbd7c10 */ /* 0x010fce000fffe0a8 */
[----:B------:R-:W4:Y:S01]  /*8930*/  MUFU.TANH R178, R178 ;  /* 0x000000b200b27308 */ /* 0x000f220000002400 */
[C---:B------:R-:W-:Y:S02]  /*8940*/  ISETP.GT.AND P1, PT, R189.reuse, RZ, PT ;  /* 0x000000ffbd00720c */ /* 0x040fe40003f24270 */
[C---:B------:R-:W-:Y:S02]  /*8950*/  ISETP.GT.AND P2, PT, R189.reuse, 0x1, PT ;  /* 0x00000001bd00780c */ /* 0x040fe40003f44270 */
[----:B0-----:R-:W-:Y:S02]  /*8960*/  FSEL R160, R192, -INF , P1 ;  /* 0xff800000c0a07808 */ /* 0x001fe40000800000 */
[----:B------:R-:W-:Y:S01]  /*8970*/  ISETP.GT.AND P1, PT, R189, 0x8, PT ;  /* 0x00000008bd00780c */ /* 0x000fe20003f24270 */
[----:B------:R-:W0:Y:S01]  /*8980*/  MUFU.TANH R191, R191 ;  /* 0x000000bf00bf7308 */ /* 0x000e220000002400 */
[----:B--2---:R-:W-:Y:S01]  /*8990*/  FSEL R169, R185, -INF , P2 ;  /* 0xff800000b9a97808 */ /* 0x004fe20001000000 */
[----:B------:R-:W-:Y:S01]  /*89a0*/  FMUL.FTZ R185, R161, UR37 ;  /* 0x00000025a1b97c20 */ /* 0x000fe20008410000 */
[----:B------:R-:W-:-:S02]  /*89b0*/  FMNMX.FTZ R172, R160, R21, !PT ;  /* 0x00000015a0ac7209 */ /* 0x000fc40007810000 */
[----:B------:R-:W-:Y:S02]  /*89c0*/  ISETP.GT.AND P2, PT, R189, 0x9, PT ;  /* 0x00000009bd00780c */ /* 0x000fe40003f44270 */
[----:B---3--:R-:W-:Y:S01]  /*89d0*/  FSEL R161, R187, -INF , P1 ;  /* 0xff800000bba17808 */ /* 0x008fe20000800000 */
[----:B------:R2:W-:Y:S01]  /*89e0*/  MUFU.TANH R192, R173 ;  /* 0x000000ad00c07308 */ /* 0x0005e20000002400 */
[----:B------:R-:W-:Y:S02]  /*89f0*/  FMNMX.FTZ R194, R169, R172, !PT ;  /* 0x000000aca9c27209 */ /* 0x000fe40007810000 */
[C---:B------:R-:W-:Y:S02]  /*8a00*/  ISETP.GT.AND P1, PT, R189.reuse, 0x10, PT ;  /* 0x00000010bd00780c */ /* 0x040fe40003f24270 */
[----:B-----5:R-:W-:Y:S01]  /*8a10*/  FSEL R172, R186, -INF , P2 ;  /* 0xff800000baac7808 */ /* 0x020fe20001000000 */
[----:B------:R-:W-:Y:S01]  /*8a20*/  FMUL.FTZ R186, R164, UR37 ;  /* 0x00000025a4ba7c20 */ /* 0x000fe20008410000 */
[----:B------:R-:W-:Y:S01]  /*8a30*/  ISETP.GT.AND P2, PT, R189, 0x11, PT ;  /* 0x00000011bd00780c */ /* 0x000fe20003f44270 */
[----:B------:R-:W3:Y:S01]  /*8a40*/  MUFU.TANH R179, R179 ;  /* 0x000000b300b37308 */ /* 0x000ee20000002400 */
[----:B--2---:R-:W-:-:S02]  /*8a50*/  FMNMX.FTZ R173, R161, R194, !PT ;  /* 0x000000c2a1ad7209 */ /* 0x004fc40007810000 */
[----:B-1----:R-:W-:Y:S02]  /*8a60*/  FSEL R164, R190, -INF , P1 ;  /* 0xff800000bea47808 */ /* 0x002fe40000800000 */
[----:B------:R-:W-:Y:S02]  /*8a70*/  FMNMX.FTZ R187, R172, R173, !PT ;  /* 0x000000adacbb7209 */ /* 0x000fe40007810000 */
[----:B------:R-:W-:Y:S01]  /*8a80*/  FSEL R173, R188, -INF , P2 ;  /* 0xff800000bcad7808 */ /* 0x000fe20001000000 */
[----:B------:R-:W1:Y:S01]  /*8a90*/  MUFU.TANH R181, R181 ;  /* 0x000000b500b57308 */ /* 0x000e620000002400 */
[----:B------:R-:W-:Y:S02]  /*8aa0*/  ISETP.GT.AND P1, PT, R189, 0x18, PT ;  /* 0x00000018bd00780c */ /* 0x000fe40003f24270 */
[----:B------:R-:W-:Y:S01]  /*8ab0*/  FMNMX.FTZ R188, R164, R187, !PT ;  /* 0x000000bba4bc7209 */ /* 0x000fe20007810000 */
[----:B------:R-:W-:Y:S01]  /*8ac0*/  FMUL.FTZ R187, R165, UR37 ;  /* 0x00000025a5bb7c20 */ /* 0x000fe20008410000 */
[----:B------:R-:W-:-:S02]  /*8ad0*/  ISETP.GT.AND P2, PT, R189, 0x19, PT ;  /* 0x00000019bd00780c */ /* 0x000fc40003f44270 */
[----:B----4-:R-:W-:Y:S01]  /*8ae0*/  FSEL R178, R178, -INF , P1 ;  /* 0xff800000b2b27808 */ /* 0x010fe20000800000 */
[----:B------:R-:W2:Y:S01]  /*8af0*/  MUFU.TANH R180, R180 ;  /* 0x000000b400b47308 */ /* 0x000ea20000002400 */
[----:B------:R-:W-:Y:S01]  /*8b00*/  FMNMX.FTZ R195, R173, R188, !PT ;  /* 0x000000bcadc37209 */ /* 0x000fe20007810000 */
[----:B------:R-:W-:Y:S01]  /*8b10*/  FMUL.FTZ R188, R152, UR37 ;  /* 0x0000002598bc7c20 */ /* 0x000fe20008410000 */
[----:B------:R-:W-:Y:S02]  /*8b20*/  ISETP.GT.AND P1, PT, R189, 0x20, PT ;  /* 0x00000020bd00780c */ /* 0x000fe40003f24270 */
[----:B0-----:R-:W-:Y:S02]  /*8b30*/  FSEL R165, R191, -INF , P2 ;  /* 0xff800000bfa57808 */ /* 0x001fe40001000000 */
[----:B------:R-:W-:Y:S01]  /*8b40*/  FMNMX.FTZ R190, R178, R195, !PT ;  /* 0x000000c3b2be7209 */ /* 0x000fe20007810000 */
[----:B------:R-:W0:Y:S01]  /*8b50*/  MUFU.TANH R193, R193 ;  /* 0x000000c100c17308 */ /* 0x000e220000002400 */
[----:B------:R-:W-:-:S02]  /*8b60*/  ISETP.GT.AND P2, PT, R189, 0x21, PT ;  /* 0x00000021bd00780c */ /* 0x000fc40003f44270 */
[----:B---3--:R-:W-:Y:S02]  /*8b70*/  FSEL R152, R179, -INF , P1 ;  /* 0xff800000b3987808 */ /* 0x008fe40000800000 */
[----:B------:R-:W-:Y:S01]  /*8b80*/  FMNMX.FTZ R191, R165, R190, !PT ;  /* 0x000000bea5bf7209 */ /* 0x000fe20007810000 */
[----:B------:R-:W-:Y:S01]  /*8b90*/  FMUL.FTZ R190, R153, UR37 ;  /* 0x0000002599be7c20 */ /* 0x000fe20008410000 */
[----:B------:R-:W-:Y:S01]  /*8ba0*/  ISETP.GT.AND P1, PT, R189, 0x28, PT ;  /* 0x00000028bd00780c */ /* 0x000fe20003f24270 */
[----:B------:R-:W3:Y:S01]  /*8bb0*/  MUFU.TANH R185, R185 ;  /* 0x000000b900b97308 */ /* 0x000ee20000002400 */
[----:B-1----:R-:W-:Y:S02]  /*8bc0*/  FSEL R179, R181, -INF , P2 ;  /* 0xff800000b5b37808 */ /* 0x002fe40001000000 */
[----:B------:R-:W-:Y:S01]  /*8bd0*/  FMNMX.FTZ R194, R152, R191, !PT ;  /* 0x000000bf98c27209 */ /* 0x000fe20007810000 */
[----:B------:R-:W-:Y:S01]  /*8be0*/  FMUL.FTZ R191, R156, UR37 ;  /* 0x000000259cbf7c20 */ /* 0x000fe20008410000 */
[----:B------:R-:W-:-:S02]  /*8bf0*/  ISETP.GT.AND P2, PT, R189, 0x29, PT ;  /* 0x00000029bd00780c */ /* 0x000fc40003f44270 */
[----:B--2---:R-:W-:Y:S01]  /*8c00*/  FSEL R153, R180, -INF , P1 ;  /* 0xff800000b4997808 */ /* 0x004fe20000800000 */
[----:B------:R-:W1:Y:S01]  /*8c10*/  MUFU.TANH R186, R186 ;  /* 0x000000ba00ba7308 */ /* 0x000e620000002400 */
[----:B------:R-:W-:Y:S02]  /*8c20*/  FMNMX.FTZ R194, R179, R194, !PT ;  /* 0x000000c2b3c27209 */ /* 0x000fe40007810000 */
[----:B------:R-:W-:Y:S02]  /*8c30*/  ISETP.GT.AND P1, PT, R189, 0x30, PT ;  /* 0x00000030bd00780c */ /* 0x000fe40003f24270 */
[----:B0-----:R-:W-:Y:S02]  /*8c40*/  FSEL R180, R193, -INF , P2 ;  /* 0xff800000c1b47808 */ /* 0x001fe40001000000 */
[----:B------:R-:W-:Y:S01]  /*8c50*/  FMNMX.FTZ R193, R153, R194, !PT ;  /* 0x000000c299c17209 */ /* 0x000fe20007810000 */
[----:B------:R-:W0:Y:S01]  /*8c60*/  MUFU.TANH R187, R187 ;  /* 0x000000bb00bb7308 */ /* 0x000e220000002400 */
[----:B------:R-:W-:-:S02]  /*8c70*/  ISETP.GT.AND P2, PT, R189, 0x31, PT ;  /* 0x00000031bd00780c */ /* 0x000fc40003f44270 */
[----:B------:R-:W-:Y:S02]  /*8c80*/  FSEL R181, R192, -INF , P1 ;  /* 0xff800000c0b57808 */ /* 0x000fe40000800000 */
[----:B------:R-:W-:Y:S01]  /*8c90*/  FMNMX.FTZ R192, R180, R193, !PT ;  /* 0x000000c1b4c07209 */ /* 0x000fe20007810000 */
[----:B------:R-:W-:Y:S01]  /*8ca0*/  FMUL.FTZ R193, R157, UR37 ;  /* 0x000000259dc17c20 */ /* 0x000fe20008410000 */
[----:B------:R-:W-:Y:S01]  /*8cb0*/  ISETP.GT.AND P1, PT, R189, 0x38, PT ;  /* 0x00000038bd00780c */ /* 0x000fe20003f24270 */
[----:B------:R-:W2:Y:S01]  /*8cc0*/  MUFU.TANH R188, R188 ;  /* 0x000000bc00bc7308 */ /* 0x000ea20000002400 */
[----:B---3--:R-:W-:Y:S02]  /*8cd0*/  FSEL R156, R185, -INF , P2 ;  /* 0xff800000b99c7808 */ /* 0x008fe40001000000 */
[----:B------:R-:W-:Y:S01]  /*8ce0*/  FMNMX.FTZ R185, R181, R192, !PT ;  /* 0x000000c0b5b97209 */ /* 0x000fe20007810000 */
[----:B------:R-:W-:Y:S01]  /*8cf0*/  FMUL.FTZ R192, R182, UR37 ;  /* 0x00000025b6c07c20 */ /* 0x000fe20008410000 */
[----:B-1----:R-:W-:-:S02]  /*8d00*/  FSEL R157, R186, -INF , P1 ;  /* 0xff800000ba9d7808 */ /* 0x002fc40000800000 */
[C---:B------:R-:W-:Y:S01]  /*8d10*/  ISETP.GT.AND P2, PT, R189.reuse, 0x39, PT ;  /* 0x00000039bd00780c */ /* 0x040fe20003f44270 */
[----:B------:R-:W1:Y:S01]  /*8d20*/  MUFU.TANH R190, R190 ;  /* 0x000000be00be7308 */ /* 0x000e620000002400 */
[----:B------:R-:W-:Y:S02]  /*8d30*/  FMNMX.FTZ R186, R156, R185, !PT ;  /* 0x000000b99cba7209 */ /* 0x000fe40007810000 */
[----:B------:R-:W-:Y:S02]  /*8d40*/  ISETP.GT.AND P1, PT, R189, 0x40, PT ;  /* 0x00000040bd00780c */ /* 0x000fe40003f24270 */
[----:B0-----:R-:W-:Y:S02]  /*8d50*/  FSEL R185, R187, -INF , P2 ;  /* 0xff800000bbb97808 */ /* 0x001fe40001000000 */
[----:B------:R-:W-:Y:S01]  /*8d60*/  FMNMX.FTZ R194, R157, R186, !PT ;  /* 0x000000ba9dc27209 */ /* 0x000fe20007810000 */
[----:B------:R-:W0:Y:S01]  /*8d70*/  MUFU.TANH R191, R191 ;  /* 0x000000bf00bf7308 */ /* 0x000e220000002400 */
[----:B------:R-:W-:-:S02]  /*8d80*/  ISETP.GT.AND P2, PT, R189, 0x41, PT ;  /* 0x00000041bd00780c */ /* 0x000fc40003f44270 */
[----:B--2---:R-:W-:Y:S02]  /*8d90*/  FSEL R186, R188, -INF , P1 ;  /* 0xff800000bcba7808 */ /* 0x004fe40000800000 */
[----:B------:R-:W-:Y:S02]  /*8da0*/  FMNMX.FTZ R195, R185, R194, !PT ;  /* 0x000000c2b9c37209 */ /* 0x000fe40007810000 */
[----:B------:R-:W-:Y:S01]  /*8db0*/  ISETP.GT.AND P1, PT, R189, 0x48, PT ;  /* 0x00000048bd00780c */ /* 0x000fe20003f24270 */
[----:B------:R-:W2:Y:S01]  /*8dc0*/  MUFU.TANH R193, R193 ;  /* 0x000000c100c17308 */ /* 0x000ea20000002400 */
[----:B-1----:R-:W-:Y:S01]  /*8dd0*/  FSEL R187, R190, -INF , P2 ;  /* 0xff800000bebb7808 */ /* 0x002fe20001000000 */
[----:B------:R-:W-:Y:S01]  /*8de0*/  FMUL.FTZ R190, R183, UR37 ;  /* 0x00000025b7be7c20 */ /* 0x000fe20008410000 */
[----:B------:R-:W-:Y:S02]  /*8df0*/  FMNMX.FTZ R182, R186, R195, !PT ;  /* 0x000000c3bab67209 */ /* 0x000fe40007810000 */
[----:B------:R-:W-:-:S02]  /*8e00*/  ISETP.GT.AND P2, PT, R189, 0x49, PT ;  /* 0x00000049bd00780c */ /* 0x000fc40003f44270 */
[----:B------:R-:W-:Y:S01]  /*8e10*/  FMNMX.FTZ R194, R187, R182, !PT ;  /* 0x000000b6bbc27209 */ /* 0x000fe20007810000 */
[----:B------:R1:W-:Y:S01]  /*8e20*/  MUFU.TANH R188, R192 ;  /* 0x000000c000bc7308 */ /* 0x0003e20000002400 */
[----:B0-----:R-:W-:-:S04]  /*8e30*/  FSEL R183, R191, -INF , P1 ;  /* 0xff800000bfb77808 */ /* 0x001fc80000800000 */
[----:B------:R-:W-:-:S03]  /*8e40*/  FMNMX.FTZ R191, R183, R194, !PT ;  /* 0x000000c2b7bf7209 */ /* 0x000fc60007810000 */
[----:B------:R-:W0:Y:S01]  /*8e50*/  MUFU.TANH R2, R2 ;  /* 0x0000000200027308 */ /* 0x000e220000002400 */
[----:B--2---:R-:W-:-:S04]  /*8e60*/  FSEL R182, R193, -INF , P2 ;  /* 0xff800000c1b67808 */ /* 0x004fc80001000000 */
[----:B-1----:R-:W-:Y:S02]  /*8e70*/  FMNMX.FTZ R192, R182, R191, !PT ;  /* 0x000000bfb6c07209 */ /* 0x002fe40007810000 */
[----:B------:R-:W1:Y:S01]  /*8e80*/  SHFL.IDX PT, R191, R4, 0x1, 0x1c1f ;  /* 0x003c1f0004bf7f89 */ /* 0x000e6200000e0000 */
[----:B------:R-:W2:Y:S03]  /*8e90*/  MUFU.TANH R0, R0 ;  /* 0x0000000000007308 */ /* 0x000ea60000002400 */
[----:B------:R-:W3:Y:S05]  /*8ea0*/  SHFL.BFLY PT, R193, R192, 0x2, 0x1f ;  /* 0x0c401f00c0c17f89 */ /* 0x000eea00000e0000 */
[----:B------:R3:W-:Y:S08]  /*8eb0*/  MUFU.TANH R189, R190 ;  /* 0x000000be00bd7308 */ /* 0x0007f00000002400 */
[----:B------:R-:W4:Y:S01]  /*8ec0*/  MUFU.TANH R20, R20 ;  /* 0x0000001400147308 */ /* 0x000f220000002400 */
[----:B-1----:R-:W-:-:S07]  /*8ed0*/  IADD3 R168, R191, -UR6, R168 ;  /* 0x80000006bfa87c10 */ /* 0x002fce000fffe0a8 */
[----:B------:R-:W1:Y:S01]  /*8ee0*/  MUFU.TANH R184, R184 ;  /* 0x000000b800b87308 */ /* 0x000e620000002400 */
[----:B------:R-:W-:Y:S02]  /*8ef0*/  R2UR UR6, R3 ;  /* 0x00000000030672ca */ /* 0x000fe400000e0000 */
[----:B---3--:R-:W-:Y:S02]  /*8f00*/  FMNMX.FTZ R190, R192, R193, !PT ;  /* 0x000000c1c0be7209 */ /* 0x008fe40007810000 */
[C---:B------:R-:W-:Y:S02]  /*8f10*/  ISETP.GT.AND P1, PT, R168.reuse, RZ, PT ;  /* 0x000000ffa800720c */ /* 0x040fe40003f24270 */
[----:B------:R-:W-:Y:S01]  /*8f20*/  ISETP.GT.AND P2, PT, R168, 0x1, PT ;  /* 0x00000001a800780c */ /* 0x000fe20003f44270 */
[----:B------:R-:W3:Y:S01]  /*8f30*/  SHFL.BFLY PT, R193, R190, 0x1, 0x1f ;  /* 0x0c201f00bec17f89 */ /* 0x000ee200000e0000 */
[----:B------:R-:W5:Y:S01]  /*8f40*/  MUFU.TANH R176, R176 ;  /* 0x000000b000b07308 */ /* 0x000f620000002400 */
[----:B0-----:R-:W-:-:S02]  /*8f50*/  FSEL R2, R2, -INF , P1 ;  /* 0xff80000002027808 */ /* 0x001fc40000800000 */
[----:B------:R-:W-:Y:S02]  /*8f60*/  ISETP.GT.AND P1, PT, R168, 0x8, PT ;  /* 0x00000008a800780c */ /* 0x000fe40003f24270 */
[----:B--2---:R-:W-:Y:S01]  /*8f70*/  FSEL R0, R0, -INF , P2 ;  /* 0xff80000000007808 */ /* 0x004fe20001000000 */
[----:B------:R-:W-:Y:S01]  /*8f80*/  UIADD3 UR6, UR6, 0x38840, URZ ;  /* 0x0003884006067890 */ /* 0x000fe2000fffe03f */
[----:B------:R-:W-:Y:S01]  /*8f90*/  FMNMX.FTZ R191, R2, R228, !PT ;  /* 0x000000e402bf7209 */ /* 0x000fe20007810000 */
[----:B------:R-:W0:Y:S01]  /*8fa0*/  MUFU.TANH R177, R177 ;  /* 0x000000b100b17308 */ /* 0x000e220000002400 */
[----:B------:R-:W-:Y:S01]  /*8fb0*/  ISETP.GT.AND P2, PT, R168, 0x9, PT ;  /* 0x00000009a800780c */ /* 0x000fe20003f44270 */
[----:B------:R-:W-:Y:S01]  /*8fc0*/  UPRMT UR6, UR7, 0x654, UR6 ;  /* 0x0000065407067896 */ /* 0x000fe20008000006 */
[----:B----4-:R-:W-:Y:S02]  /*8fd0*/  FSEL R20, R20, -INF , P1 ;  /* 0xff80000014147808 */ /* 0x010fe40000800000 */
[----:B------:R-:W-:-:S02]  /*8fe0*/  FMNMX.FTZ R191, R0, R191, !PT ;  /* 0x000000bf00bf7209 */ /* 0x000fc40007810000 */
[----:B------:R-:W-:Y:S01]  /*8ff0*/  ISETP.GT.AND P1, PT, R168, 0x10, PT ;  /* 0x00000010a800780c */ /* 0x000fe20003f24270 */
[----:B------:R-:W2:Y:S01]  /*9000*/  MUFU.TANH R170, R170 ;  /* 0x000000aa00aa7308 */ /* 0x000ea20000002400 */
[----:B-1----:R-:W-:Y:S02]  /*9010*/  FSEL R184, R184, -INF , P2 ;  /* 0xff800000b8b87808 */ /* 0x002fe40001000000 */
[----:B------:R-:W-:Y:S01]  /*9020*/  FMNMX.FTZ R191, R20, R191, !PT ;  /* 0x000000bf14bf7209 */ /* 0x000fe20007810000 */
[----:B------:R-:W-:Y:S01]  /*9030*/  SYNCS.ARRIVE.TRANS64.RED.A1T0 RZ, [UR6], RZ ;  /* 0x000000ffffff79a7 */ /* 0x000fe20008100406 */
[----:B------:R-:W-:Y:S02]  /*9040*/  ISETP.GT.AND P2, PT, R168, 0x11, PT ;  /* 0x00000011a800780c */ /* 0x000fe40003f44270 */
[----:B-----5:R-:W-:Y:S01]  /*9050*/  FSEL R176, R176, -INF , P1 ;  /* 0xff800000b0b07808 */ /* 0x020fe20000800000 */
[----:B------:R-:W1:Y:S01]  /*9060*/  MUFU.TANH R171, R171 ;  /* 0x000000ab00ab7308 */ /* 0x000e620000002400 */
[----:B------:R-:W-:-:S02]  /*9070*/  FMNMX.FTZ R191, R184, R191, !PT ;  /* 0x000000bfb8bf7209 */ /* 0x000fc40007810000 */
[----:B---3--:R-:W-:Y:S02]  /*9080*/  FMNMX.FTZ R4, R190, R193, !PT ;  /* 0x000000c1be047209 */ /* 0x008fe40007810000 */
[----:B------:R-:W-:Y:S02]  /*9090*/  ISETP.GT.AND P3, PT, R168, 0x18, PT ;  /* 0x00000018a800780c */ /* 0x000fe40003f64270 */
[----:B0-----:R-:W-:Y:S01]  /*90a0*/  FSEL R177, R177, -INF , P2 ;  /* 0xff800000b1b17808 */ /* 0x001fe20001000000 */
[----:B------:R-:W0:Y:S01]  /*90b0*/  MUFU.TANH R174, R174 ;  /* 0x000000ae00ae7308 */ /* 0x000e220000002400 */
[----:B------:R-:W-:Y:S01]  /*90c0*/  FMNMX.FTZ R190, R176, R191, !PT ;  /* 0x000000bfb0be7209 */ /* 0x000fe20007810000 */
[----:B------:R-:W-:Y:S01]  /*90d0*/  FMUL.FTZ R192, R4, UR5 ;  /* 0x0000000504c07c20 */ /* 0x000fe20008410000 */
[----:B------:R-:W-:Y:S02]  /*90e0*/  ISETP.GT.AND P4, PT, R168, 0x19, PT ;  /* 0x00000019a800780c */ /* 0x000fe40003f84270 */
[----:B------:R-:W-:-:S02]  /*90f0*/  FSEL R188, R188, -INF , P3 ;  /* 0xff800000bcbc7808 */ /* 0x000fc40001800000 */
[----:B------:R-:W-:Y:S01]  /*9100*/  FMNMX.FTZ R191, R177, R190, !PT ;  /* 0x000000beb1bf7209 */ /* 0x000fe20007810000 */
[----:B------:R-:W3:Y:S01]  /*9110*/  MUFU.TANH R175, R175 ;  /* 0x000000af00af7308 */ /* 0x000ee20000002400 */
[----:B------:R-:W-:Y:S02]  /*9120*/  FSETP.NEU.FTZ.AND P1, PT, R4, -INF , PT ;  /* 0xff8000000400780b */ /* 0x000fe40003f3d000 */
[----:B------:R-:W-:Y:S02]  /*9130*/  ISETP.GT.AND P2, PT, R168, 0x20, PT ;  /* 0x00000020a800780c */ /* 0x000fe40003f44270 */
[----:B------:R-:W-:Y:S02]  /*9140*/  FSEL R189, R189, -INF , P4 ;  /* 0xff800000bdbd7808 */ /* 0x000fe40002000000 */
[----:B------:R-:W-:Y:S01]  /*9150*/  FMNMX.FTZ R190, R188, R191, !PT ;  /* 0x000000bfbcbe7209 */ /* 0x000fe20007810000 */
[----:B------:R4:W-:Y:S01]  /*9160*/  MUFU.TANH R3, R159 ;  /* 0x0000009f00037308 */ /* 0x0009e20000002400 */
[----:B------:R-:W-:-:S02]  /*9170*/  ISETP.GT.AND P3, PT, R168, 0x21, PT ;  /* 0x00000021a800780c */ /* 0x000fc40003f64270 */
[----:B--2---:R-:W-:Y:S02]  /*9180*/  FSEL R170, R170, -INF , P2 ;  /* 0xff800000aaaa7808 */ /* 0x004fe40001000000 */
[----:B------:R-:W-:Y:S02]  /*9190*/  FMNMX.FTZ R191, R189, R190, !PT ;  /* 0x000000bebdbf7209 */ /* 0x000fe40007810000 */
[----:B------:R-:W-:Y:S01]  /*91a0*/  ISETP.GT.AND P2, PT, R168, 0x28, PT ;  /* 0x00000028a800780c */ /* 0x000fe20003f44270 */
[----:B------:R-:W2:Y:S01]  /*91b0*/  MUFU.TANH R162, R162 ;  /* 0x000000a200a27308 */ /* 0x000ea20000002400 */
[----:B----4-:R-:W-:Y:S02]  /*91c0*/  FSEL R159, R192, RZ, P1 ;  /* 0x000000ffc09f7208 */ /* 0x010fe40000800000 */
[----:B-1----:R-:W-:Y:S02]  /*91d0*/  FSEL R171, R171, -INF , P3 ;  /* 0xff800000abab7808 */ /* 0x002fe40001800000 */
[----:B------:R-:W-:Y:S01]  /*91e0*/  ISETP.GT.AND P3, PT, R168, 0x29, PT ;  /* 0x00000029a800780c */ /* 0x000fe20003f64270 */
[--C-:B------:R-:W-:Y:S01]  /*91f0*/  FFMA.FTZ R208, R160, UR5, -R159.reuse ;  /* 0x00000005a0d07c23 */ /* 0x100fe2000801089f */
[----:B------:R-:W-:Y:S01]  /*9200*/  FMNMX.FTZ R160, R170, R191, !PT ;  /* 0x000000bfaaa07209 */ /* 0x000fe20007810000 */
[----:B------:R-:W1:Y:S01]  /*9210*/  MUFU.TANH R163, R163 ;  /* 0x000000a300a37308 */ /* 0x000e620000002400 */
[--C-:B------:R-:W-:Y:S01]  /*9220*/  FFMA.FTZ R191, R169, UR5, -R159.reuse ;  /* 0x00000005a9bf7c23 */ /* 0x100fe2000801089f */
[----:B0-----:R-:W-:Y:S01]  /*9230*/  FSEL R174, R174, -INF , P2 ;  /* 0xff800000aeae7808 */ /* 0x001fe20001000000 */
[--C-:B------:R-:W-:Y:S01]  /*9240*/  FFMA.FTZ R210, R161, UR5, -R159.reuse ;  /* 0x00000005a1d27c23 */ /* 0x100fe2000801089f */
[----:B------:R-:W-:Y:S01]  /*9250*/  FMNMX.FTZ R169, R171, R160, !PT ;  /* 0x000000a0aba97209 */ /* 0x000fe20007810000 */
[--C-:B------:R-:W-:Y:S01]  /*9260*/  FFMA.FTZ R204, R164, UR5, -R159.reuse ;  /* 0x00000005a4cc7c23 */ /* 0x100fe2000801089f */
[----:B------:R-:W-:Y:S01]  /*9270*/  ISETP.GT.AND P2, PT, R168, 0x30, PT ;  /* 0x00000030a800780c */ /* 0x000fe20003f44270 */
[--C-:B------:R-:W-:Y:S01]  /*9280*/  FFMA.FTZ R206, R178, UR5, -R159.reuse ;  /* 0x00000005b2ce7c23 */ /* 0x100fe2000801089f */
[----:B------:R-:W0:Y:S01]  /*9290*/  MUFU.TANH R166, R166 ;  /* 0x000000a600a67308 */ /* 0x000e220000002400 */
[----:B---3--:R-:W-:Y:S01]  /*92a0*/  FSEL R175, R175, -INF , P3 ;  /* 0xff800000afaf7808 */ /* 0x008fe20001800000 */
[--C-:B------:R-:W-:Y:S01]  /*92b0*/  FFMA.FTZ R198, R157, UR5, -R159.reuse ;  /* 0x000000059dc67c23 */ /* 0x100fe2000801089f */
[----:B------:R-:W-:Y:S01]  /*92c0*/  FMNMX.FTZ R190, R174, R169, !PT ;  /* 0x000000a9aebe7209 */ /* 0x000fe20007810000 */
[--C-:B------:R-:W-:Y:S01]  /*92d0*/  FFMA.FTZ R200, R152, UR5, -R159.reuse ;  /* 0x0000000598c87c23 */ /* 0x100fe2000801089f */
[----:B------:R-:W-:Y:S01]  /*92e0*/  ISETP.GT.AND P3, PT, R168, 0x31, PT ;  /* 0x00000031a800780c */ /* 0x000fe20003f64270 */
[--C-:B------:R-:W-:Y:S01]  /*92f0*/  FFMA.FTZ R202, R153, UR5, -R159.reuse ;  /* 0x0000000599ca7c23 */ /* 0x100fe2000801089f */
[----:B--2---:R-:W-:Y:S01]  /*9300*/  FSEL R162, R162, -INF , P2 ;  /* 0xff800000a2a27808 */ /* 0x004fe20001000000 */
[----:B------:R-:W2:Y:S01]  /*9310*/  MUFU.TANH R167, R167 ;  /* 0x000000a700a77308 */ /* 0x000ea20000002400 */
[----:B------:R-:W-:Y:S01]  /*9320*/  FMNMX.FTZ R161, R175, R190, !PT ;  /* 0x000000beafa17209 */ /* 0x000fe20007810000 */
[--C-:B------:R-:W-:Y:S01]  /*9330*/  FFMA.FTZ R165, R165, UR5, -R159.reuse ;  /* 0x00000005a5a57c23 */ /* 0x100fe2000801089f */
[----:B------:R-:W-:Y:S01]  /*9340*/  ISETP.GT.AND P2, PT, R168, 0x38, PT ;  /* 0x00000038a800780c */ /* 0x000fe20003f44270 */
[--C-:B------:R-:W-:Y:S01]  /*9350*/  FFMA.FTZ R196, R181, UR5, -R159.reuse ;  /* 0x00000005b5c47c23 */ /* 0x100fe2000801089f */
[----:B-1----:R-:W-:Y:S01]  /*9360*/  FSEL R163, R163, -INF , P3 ;  /* 0xff800000a3a37808 */ /* 0x002fe20001800000 */
[--C-:B------:R-:W-:Y:S01]  /*9370*/  FFMA.FTZ R153, R185, UR5, -R159.reuse ;  /* 0x00000005b9997c23 */ /* 0x100fe2000801089f */
[----:B------:R-:W-:Y:S01]  /*9380*/  FMNMX.FTZ R190, R162, R161, !PT ;  /* 0x000000a1a2be7209 */ /* 0x000fe20007810000 */
[----:B------:R-:W1:Y:S01]  /*9390*/  MUFU.TANH R154, R154 ;  /* 0x0000009a009a7308 */ /* 0x000e620000002400 */
[----:B------:R-:W-:Y:S01]  /*93a0*/  ISETP.GT.AND P3, PT, R168, 0x39, PT ;  /* 0x00000039a800780c */ /* 0x000fe20003f64270 */
[--C-:B------:R-:W-:Y:S01]  /*93b0*/  FFMA.FTZ R161, R172, UR5, -R159.reuse ;  /* 0x00000005aca17c23 */ /* 0x100fe2000801089f */
[----:B0-----:R-:W-:Y:S01]  /*93c0*/  FSEL R166, R166, -INF , P2 ;  /* 0xff800000a6a67808 */ /* 0x001fe20001000000 */
[--C-:B------:R-:W-:Y:S01]  /*93d0*/  FFMA.FTZ R192, R186, UR5, -R159.reuse ;  /* 0x00000005bac07c23 */ /* 0x100fe2000801089f */
[----:B------:R-:W-:Y:S01]  /*93e0*/  FMNMX.FTZ R169, R163, R190, !PT ;  /* 0x000000bea3a97209 */ /* 0x000fe20007810000 */
[--C-:B------:R-:W-:Y:S01]  /*93f0*/  FFMA.FTZ R152, R187, UR5, -R159.reuse ;  /* 0x00000005bb987c23 */ /* 0x100fe2000801089f */
[----:B------:R-:W-:Y:S01]  /*9400*/  ISETP.GT.AND P2, PT, R168, 0x40, PT ;  /* 0x00000040a800780c */ /* 0x000fe20003f44270 */
[----:B------:R-:W0:Y:S01]  /*9410*/  MUFU.TANH R155, R155 ;  /* 0x0000009b009b7308 */ /* 0x000e220000002400 */
[----:B--2---:R-:W-:Y:S01]  /*9420*/  FSEL R167, R167, -INF , P3 ;  /* 0xff800000a7a77808 */ /* 0x004fe20001800000 */
[----:B------:R-:W-:Y:S01]  /*9430*/  FFMA.FTZ R194, R183, UR5, -R159 ;  /* 0x00000005b7c27c23 */ /* 0x000fe2000801089f */
[----:B------:R-:W-:-:S02]  /*9440*/  FMNMX.FTZ R172, R166, R169, !PT ;  /* 0x000000a9a6ac7209 */ /* 0x000fc40007810000 */
[----:B------:R-:W-:-:S03]  /*9450*/  ISETP.GT.AND P3, PT, R168, 0x41, PT ;  /* 0x00000041a800780c */ /* 0x000fc60003f64270 */
[----:B------:R-:W2:Y:S01]  /*9460*/  MUFU.TANH R158, R158 ;  /* 0x0000009e009e7308 */ /* 0x000ea20000002400 */
[----:B-1----:R-:W-:Y:S02]  /*9470*/  FSEL R154, R154, -INF , P2 ;  /* 0xff8000009a9a7808 */ /* 0x002fe40001000000 */
[----:B------:R-:W-:-:S05]  /*9480*/  ISETP.GT.AND P2, PT, R168, 0x48, PT ;  /* 0x00000048a800780c */ /* 0x000fca0003f44270 */
[----:B------:R1:W-:Y:S01]  /*9490*/  MUFU.EX2 R160, R191 ;  /* 0x000000bf00a07308 */ /* 0x0003e20000000800 */
[----:B0-----:R-:W-:Y:S02]  /*94a0*/  FSEL R169, R155, -INF , P3 ;  /* 0xff8000009ba97808 */ /* 0x001fe40001800000 */
[----:B------:R-:W-:Y:S01]  /*94b0*/  ISETP.GT.AND P3, PT, R168, 0x49, PT ;  /* 0x00000049a800780c */ /* 0x000fe20003f64270 */
[----:B------:R-:W-:-:S03]  /*94c0*/  FFMA.FTZ R168, R173, UR5, -R159 ;  /* 0x00000005ada87c23 */ /* 0x000fc6000801089f */
[----:B------:R-:W-:Y:S01]  /*94d0*/  FSEL R173, R3, -INF , P3 ;  /* 0xff80000003ad7808 */ /* 0x000fe20001800000 */
[----:B------:R-:W-:Y:S01]  /*94e0*/  MUFU.EX2 R208, R208 ;  /* 0x000000d000d07308 */ /* 0x000fe20000000800 */
[----:B-1----:R-:W-:Y:S02]  /*94f0*/  FMNMX.FTZ R191, R167, R172, !PT ;  /* 0x000000aca7bf7209 */ /* 0x002fe40007810000 */
[----:B--2---:R-:W-:Y:S02]  /*9500*/  FSEL R172, R158, -INF , P2 ;  /* 0xff8000009eac7808 */ /* 0x004fe40001000000 */
[----:B------:R-:W-:-:S03]  /*9510*/  FMNMX.FTZ R164, R154, R191, !PT ;  /* 0x000000bf9aa47209 */ /* 0x000fc60007810000 */
[----:B------:R-:W-:Y:S01]  /*9520*/  MUFU.EX2 R210, R210 ;  /* 0x000000d200d27308 */ /* 0x000fe20000000800 */
[----:B------:R-:W-:Y:S01]  /*9530*/  FMNMX.FTZ R155, R169, R164, !PT ;  /* 0x000000a4a99b7209 */ /* 0x000fe20007810000 */
[----:B------:R-:W-:-:S03]  /*9540*/  FFMA.FTZ R164, R179, UR5, -R159 ;  /* 0x00000005b3a47c23 */ /* 0x000fc6000801089f */
[----:B------:R-:W-:Y:S01]  /*9550*/  FMNMX.FTZ R158, R172, R155, !PT ;  /* 0x0000009bac9e7209 */ /* 0x000fe20007810000 */
[--C-:B------:R-:W-:Y:S01]  /*9560*/  FFMA.FTZ R155, R156, UR5, -R159.reuse ;  /* 0x000000059c9b7c23 */ /* 0x100fe2000801089f */
[--C-:B------:R-:W-:Y:S01]  /*9570*/  FFMA.FTZ R156, R182, UR5, -R159.reuse ;  /* 0x00000005b69c7c23 */ /* 0x100fe2000801089f */
[----:B------:R-:W-:Y:S01]  /*9580*/  MUFU.EX2 R161, R161 ;  /* 0x000000a100a17308 */ /* 0x000fe20000000800 */
[----:B------:R-:W-:Y:S01]  /*9590*/  FMNMX.FTZ R3, R173, R158, !PT ;  /* 0x0000009ead037209 */ /* 0x000fe20007810000 */
[----:B------:R-:W-:-:S04]  /*95a0*/  FFMA.FTZ R158, R180, UR5, -R159 ;  /* 0x00000005b49e7c23 */ /* 0x000fc8000801089f */
[----:B------:R-:W0:Y:S02]  /*95b0*/  SHFL.BFLY PT, R178, R3, 0x2, 0x1f ;  /* 0x0c401f0003b27f89 */ /* 0x000e2400000e0000 */
[----:B------:R-:W-:Y:S08]  /*95c0*/  MUFU.EX2 R204, R204 ;  /* 0x000000cc00cc7308 */ /* 0x000ff00000000800 */
[----:B------:R-:W-:Y:S08]  /*95d0*/  MUFU.EX2 R168, R168 ;  /* 0x000000a800a87308 */ /* 0x000ff00000000800 */
[----:B------:R-:W-:Y:S01]  /*95e0*/  MUFU.EX2 R206, R206 ;  /* 0x000000ce00ce7308 */ /* 0x000fe20000000800 */
[----:B0-----:R-:W-:-:S07]  /*95f0*/  FMNMX.FTZ R178, R3, R178, !PT ;  /* 0x000000b203b27209 */ /* 0x001fce0007810000 */
[----:B------:R-:W-:Y:S01]  /*9600*/  MUFU.EX2 R165, R165 ;  /* 0x000000a500a57308 */ /* 0x000fe20000000800 */
[----:B------:R-:W0:Y:S07]  /*9610*/  SHFL.BFLY PT, R3, R178, 0x1, 0x1f ;  /* 0x0c201f00b2037f89 */ /* 0x000e2e00000e0000 */
[----:B------:R-:W-:Y:S08]  /*9620*/  MUFU.EX2 R200, R200 ;  /* 0x000000c800c87308 */ /* 0x000ff00000000800 */
[----:B------:R-:W-:Y:S08]  /*9630*/  MUFU.EX2 R164, R164 ;  /* 0x000000a400a47308 */ /* 0x000ff00000000800 */
[----:B------:R-:W-:Y:S01]  /*9640*/  MUFU.EX2 R202, R202 ;  /* 0x000000ca00ca7308 */ /* 0x000fe20000000800 */
[----:B0-----:R-:W-:-:S04]  /*9650*/  FMNMX.FTZ R3, R178, R3, !PT ;  /* 0x00000003b2037209 */ /* 0x001fc80007810000 */
[C---:B------:R-:W-:Y:S01]  /*9660*/  FSETP.NEU.FTZ.AND P2, PT, R3.reuse, -INF , PT ;  /* 0xff8000000300780b */ /* 0x040fe20003f5d000 */
[----:B------:R-:W-:Y:S02]  /*9670*/  FMUL.FTZ R157, R3, UR5 ;  /* 0x00000005039d7c20 */ /* 0x000fe40008410000 */
[----:B------:R-:W-:Y:S03]  /*9680*/  MUFU.EX2 R158, R158 ;  /* 0x0000009e009e7308 */ /* 0x000fe60000000800 */
        /* <DEDUP_REMOVED lines=9> */
[----:B------:R-:W-:Y:S01]  /*9720*/  FSEL R21, R3, RZ, P2 ;  /* 0x000000ff03157208 */ /* 0x000fe20001000000 */
[----:B------:R-:W-:Y:S01]  /*9730*/  MUFU.EX2 R209, R209 ;  /* 0x000000d100d17308 */ /* 0x000fe20000000800 */
[--C-:B------:R-:W-:Y:S01]  /*9740*/  FFMA.FTZ R159, R177, UR5, -R157.reuse ;  /* 0x00000005b19f7c23 */ /* 0x100fe2000801089d */
[----:B------:R-:W-:Y:S01]  /*9750*/  FMUL.FTZ R0, R0, UR5 ;  /* 0x0000000500007c20 */ /* 0x000fe20008410000 */
[--C-:B------:R-:W-:Y:S01]  /*9760*/  FFMA.FTZ R201, R170, UR5, -R157.reuse ;  /* 0x00000005aac97c23 */ /* 0x100fe2000801089d */
[----:B------:R-:W-:Y:S01]  /*9770*/  FADD.FTZ R21, -R21, R228 ;  /* 0x000000e415157221 */ /* 0x000fe20000010100 */
[--C-:B------:R-:W-:Y:S01]  /*9780*/  FFMA.FTZ R170, R175, UR5, -R157.reuse ;  /* 0x00000005afaa7c23 */ /* 0x100fe2000801089d */
[--C-:B------:R-:W-:Y:S01]  /*9790*/  FFMA.FTZ R207, R188, UR5, -R157.reuse ;  /* 0x00000005bccf7c23 */ /* 0x100fe2000801089d */
[--C-:B------:R-:W-:Y:S01]  /*97a0*/  FFMA.FTZ R20, R189, UR5, -R157.reuse ;  /* 0x00000005bd147c23 */ /* 0x100fe2000801089d */
[----:B------:R-:W-:Y:S01]  /*97b0*/  FMUL.FTZ R21, R21, UR5 ;  /* 0x0000000515157c20 */ /* 0x000fe20008410000 */
[----:B------:R-:W0:Y:S01]  /*97c0*/  MUFU.EX2 R0, R0 ;  /* 0x0000000000007308 */ /* 0x000e220000000800 */
[--C-:B------:R-:W-:Y:S01]  /*97d0*/  FFMA.FTZ R197, R162, UR5, -R157.reuse ;  /* 0x00000005a2c57c23 */ /* 0x100fe2000801089d */
[--C-:B------:R-:W-:Y:S01]  /*97e0*/  FFMA.FTZ R171, R171, UR5, -R157.reuse ;  /* 0x00000005abab7c23 */ /* 0x100fe2000801089d */
[--C-:B------:R-:W-:Y:S01]  /*97f0*/  FFMA.FTZ R203, R174, UR5, -R157.reuse ;  /* 0x00000005aecb7c23 */ /* 0x100fe2000801089d */
[--C-:B------:R-:W-:Y:S01]  /*9800*/  FFMA.FTZ R199, R166, UR5, -R157.reuse ;  /* 0x00000005a6c77c23 */ /* 0x100fe2000801089d */
[--C-:B------:R-:W-:Y:S01]  /*9810*/  FFMA.FTZ R163, R163, UR5, -R157.reuse ;  /* 0x00000005a3a37c23 */ /* 0x100fe2000801089d */
[--C-:B------:R-:W-:Y:S01]  /*9820*/  FFMA.FTZ R193, R154, UR5, -R157.reuse ;  /* 0x000000059ac17c23 */ /* 0x100fe2000801089d */
[----:B------:R-:W-:Y:S01]  /*9830*/  FFMA.FTZ R195, R172, UR5, -R157 ;  /* 0x00000005acc37c23 */ /* 0x000fe2000801089d */
[----:B------:R-:W1:Y:S08]  /*9840*/  MUFU.EX2 R2, R21 ;  /* 0x0000001500027308 */ /* 0x000e700000000800 */
[----:B------:R-:W2:Y:S01]  /*9850*/  MUFU.EX2 R179, R179 ;  /* 0x000000b300b37308 */ /* 0x000ea20000000800 */
[----:B0-----:R-:W-:-:S04]  /*9860*/  FFMA.FTZ R175, R0, R18, R208 ;  /* 0x0000001200af7223 */ /* 0x001fc800000100d0 */
[----:B------:R-:W-:-:S03]  /*9870*/  FADD.FTZ R175, R160, R175 ;  /* 0x000000afa0af7221 */ /* 0x000fc60000010000 */
[----:B------:R-:W0:Y:S01]  /*9880*/  MUFU.EX2 R211, R211 ;  /* 0x000000d300d37308 */ /* 0x000e220000000800 */
[----:B-1----:R-:W-:Y:S01]  /*9890*/  FFMA.FTZ R18, R2, R5, R209 ;  /* 0x0000000502127223 */ /* 0x002fe200000100d1 */
[----:B------:R-:W-:-:S04]  /*98a0*/  FADD.FTZ R162, R210, R175 ;  /* 0x000000afd2a27221 */ /* 0x000fc80000010000 */
[----:B------:R-:W-:Y:S01]  /*98b0*/  FADD.FTZ R21, R161, R162 ;  /* 0x000000a2a1157221 */ /* 0x000fe20000010000 */
[----:B------:R-:W-:Y:S01]  /*98c0*/  FFMA.FTZ R162, R167, UR5, -R157 ;  /* 0x00000005a7a27c23 */ /* 0x000fe2000801089d */
        /* <DEDUP_REMOVED lines=19> */
[----:B------:R-:W-:Y:S01]  /*9a00*/  FADD.FTZ R5, R164, R21 ;  /* 0x00000015a4057221 */ /* 0x000fe20000010000 */
[----:B------:R-:W-:-:S03]  /*9a10*/  FFMA.FTZ R21, R169, UR5, -R157 ;  /* 0x00000005a9157c23 */ /* 0x000fc6000801089d */
        /* <DEDUP_REMOVED lines=42> */
.L_x_2220:
[----:B------:R-:W0:Y:S01]  /*9cc0*/  S2UR UR7, SR_CgaCtaId ;  /* 0x00000000000779c3 */ /* 0x000e220000008800 */
[----:B------:R-:W-:Y:S01]  /*9cd0*/  R2UR UR6, R229 ;  /* 0x00000000e50672ca */ /* 0x000fe200000e0000 */
[----:B------:R-:W-:Y:S01]  /*9ce0*/  UIADD3 UR4, UR4, 0x38860, URZ ;  /* 0x0003886004047890 */ /* 0x000fe2000fffe03f */
[----:B------:R-:W-:Y:S01]  /*9cf0*/  F2FP.BF16.F32.PACK_AB R207, R20, R207 ;  /* 0x000000cf14cf723e */ /* 0x000fe200000010ff */
[----:B------:R-:W-:Y:S01]  /*9d00*/  UMOV UR60, UR36 ;  /* 0x00000024003c7c82 */ /* 0x000fe20008000000 */
[----:B------:R-:W-:Y:S01]  /*9d10*/  F2FP.BF16.F32.PACK_AB R193, R21, R193 ;  /* 0x000000c115c1723e */ /* 0x000fe200000010ff */
[----:B------:R-:W-:Y:S01]  /*9d20*/  IMAD.MOV.U32 R228, RZ, RZ, R3 ;  /* 0x000000ffffe47224 */ /* 0x000fe200078e0003 */
[----:B------:R-:W-:Y:S02]  /*9d30*/  F2FP.BF16.F32.PACK_AB R208, R160, R208 ;  /* 0x000000d0a0d0723e */ /* 0x000fe400000010ff */
[----:B------:R-:W-:Y:S02]  /*9d40*/  F2FP.BF16.F32.PACK_AB R209, R179, R209 ;  /* 0x000000d1b3d1723e */ /* 0x000fe400000010ff */
[----:B------:R-:W-:-:S02]  /*9d50*/  F2FP.BF16.F32.PACK_AB R210, R161, R210 ;  /* 0x000000d2a1d2723e */ /* 0x000fc400000010ff */
[----:B------:R-:W-:Y:S01]  /*9d60*/  F2FP.BF16.F32.PACK_AB R211, R178, R211 ;  /* 0x000000d3b2d3723e */ /* 0x000fe200000010ff */
[----:B------:R-:W-:Y:S01]  /*9d70*/  UISETP.GT.AND UP0, UPT, UR61, UR6, UPT ;  /* 0x000000063d00728c */ /* 0x000fe2000bf04270 */
[----:B------:R-:W-:Y:S01]  /*9d80*/  F2FP.BF16.F32.PACK_AB R204, R168, R204 ;  /* 0x000000cca8cc723e */ /* 0x000fe200000010ff */
[----:B------:R-:W-:Y:S01]  /*9d90*/  UIADD3 UR61, UR61, -0x1, URZ ;  /* 0xffffffff3d3d7890 */ /* 0x000fe2000fffe03f */
[----:B------:R-:W-:Y:S02]  /*9da0*/  F2FP.BF16.F32.PACK_AB R205, R159, R205 ;  /* 0x000000cd9fcd723e */ /* 0x000fe400000010ff */
[----:B------:R-:W-:Y:S02]  /*9db0*/  F2FP.BF16.F32.PACK_AB R206, R165, R206 ;  /* 0x000000cea5ce723e */ /* 0x000fe400000010ff */
[----:B------:R-:W-:Y:S02]  /*9dc0*/  PLOP3.LUT P1, PT, PT, PT, UP0, 0x80, 0x0 ;  /* 0x000000000000781c */ /* 0x000fe40003f2f008 */
[----:B------:R-:W-:Y:S01]  /*9dd0*/  F2FP.BF16.F32.PACK_AB R200, R164, R200 ;  /* 0x000000c8a4c8723e */ /* 0x000fe200000010ff */
[----:B0-----:R-:W-:Y:S01]  /*9de0*/  UPRMT UR4, UR7, 0x654, UR4 ;  /* 0x0000065407047896 */ /* 0x001fe20008000004 */
[----:B------:R-:W-:-:S02]  /*9df0*/  F2FP.BF16.F32.PACK_AB R201, R171, R201 ;  /* 0x000000c9abc9723e */ /* 0x000fc400000010ff */
[----:B------:R-:W-:Y:S02]  /*9e00*/  F2FP.BF16.F32.PACK_AB R202, R158, R202 ;  /* 0x000000ca9eca723e */ /* 0x000fe400000010ff */
[----:B------:R-:W-:Y:S02]  /*9e10*/  F2FP.BF16.F32.PACK_AB R203, R170, R203 ;  /* 0x000000cbaacb723e */ /* 0x000fe400000010ff */
[----:B------:R-:W-:Y:S02]  /*9e20*/  F2FP.BF16.F32.PACK_AB R196, R155, R196 ;  /* 0x000000c49bc4723e */ /* 0x000fe400000010ff */
[----:B------:R-:W-:Y:S01]  /*9e30*/  SYNCS.ARRIVE.TRANS64.RED.A1T0 RZ, [UR4], RZ ;  /* 0x000000ffffff79a7 */ /* 0x000fe20008100404 */
[----:B------:R-:W-:Y:S02]  /*9e40*/  R2UR UR4, R17 ;  /* 0x00000000110472ca */ /* 0x000fe400000e0000 */
[----:B------:R-:W-:Y:S02]  /*9e50*/  F2FP.BF16.F32.PACK_AB R197, R163, R197 ;  /* 0x000000c5a3c5723e */ /* 0x000fe400000010ff */
[----:B------:R-:W-:-:S02]  /*9e60*/  F2FP.BF16.F32.PACK_AB R198, R153, R198 ;  /* 0x000000c699c6723e */ /* 0x000fc400000010ff */
[----:B------:R-:W-:Y:S02]  /*9e70*/  F2FP.BF16.F32.PACK_AB R199, R162, R199 ;  /* 0x000000c7a2c7723e */ /* 0x000fe400000010ff */
[----:B------:R-:W-:Y:S02]  /*9e80*/  F2FP.BF16.F32.PACK_AB R192, R152, R192 ;  /* 0x000000c098c0723e */ /* 0x000fe400000010ff */
[----:B------:R-:W-:Y:S02]  /*9e90*/  F2FP.BF16.F32.PACK_AB R194, R156, R194 ;  /* 0x000000c29cc2723e */ /* 0x000fe400000010ff */
[----:B------:R-:W-:Y:S01]  /*9ea0*/  F2FP.BF16.F32.PACK_AB R195, R154, R195 ;  /* 0x000000c39ac3723e */ /* 0x000fe200000010ff */
[----:B------:R-:W-:Y:S01]  /*9eb0*/  IMAD.U32 R20, RZ, RZ, UR4 ;  /* 0x00000004ff147e24 */ /* 0x000fe2000f8e00ff */
[----:B------:R-:W-:Y:S01]  /*9ec0*/  MOV R21, R4 ;  /* 0x0000000400157202 */ /* 0x000fe20000000f00 */
[----:B------:R-:W-:Y:S06]  /*9ed0*/  @P1 BRA `(.L_x_2221) ;  /* 0xffffffbc004c1947 */ /* 0x000fec000383ffff */
.L_x_2210:
[----:B------:R-:W-:-:S13]  /*9ee0*/  ISETP.LE.AND P1, PT, RZ, UR61, PT ;  /* 0x0000003dff007c0c */ /* 0x000fda000bf23270 */
[----:B------:R-:W-:Y:S05]  /*9ef0*/  @!P1 BRA `(.L_x_2222) ;  /* 0x0000004000089947 */ /* 0x000fea0003800000 */
[----:B------:R-:W-:Y:S01]  /*9f00*/  R2UR UR4, R17 ;  /* 0x00000000110472ca */ /* 0x000fe200000e0000 */
[----:B------:R-:W-:Y:S01]  /*9f10*/  IMAD.MOV.U32 R20, RZ, RZ, R3 ;  /* 0x000000ffff147224 */ /* 0x000fe200078e0003 */
[----:B------:R-:W-:Y:S01]  /*9f20*/  UMOV UR60, UR36 ;  /* 0x00000024003c7c82 */ /* 0x000fe20008000000 */
[----:B------:R-:W-:Y:S01]  /*9f30*/  IMAD.MOV.U32 R21, RZ, RZ, R4 ;  /* 0x000000ffff157224 */ /* 0x000fe200078e0004 */
[----:B------:R-:W-:-:S09]  /*9f40*/  ULDC UR37, c[0x0][0x9d8] ;  /* 0x0002760000257ab9 */ /* 0x000fd20000000800 */
[----:B------:R-:W-:-:S07]  /*9f50*/  IMAD.U32 R23, RZ, RZ, UR4 ;  /* 0x00000004ff177e24 */ /* 0x000fce000f8e00ff */
.L_x_2233:
[----:B------:R-:W-:Y:S01]  /*9f60*/  R2UR UR5, R23 ;  /* 0x00000000170572ca */ /* 0x000fe200000e0000 */
[----:B------:R-:W-:-:S04]  /*9f70*/  UIADD3 UR36, UR60, 0x1, URZ ;  /* 0x000000013c247890 */ /* 0x000fc8000fffe03f */
[----:B------:R-:W-:-:S04]  /*9f80*/  UISETP.NE.AND UP0, UPT, UR36, 0x2, UPT ;  /* 0x000000022400788c */ /* 0x000fc8000bf05270 */
[----:B------:R-:W-:Y:S02]  /*9f90*/  USEL UR4, URZ, 0x1, UP0 ;  /* 0x000000013f047887 */ /* 0x000fe40008000000 */
[----:B------:R-:W-:Y:S02]  /*9fa0*/  USEL UR36, UR36, URZ, UP0 ;  /* 0x0000003f24247287 */ /* 0x000fe40008000000 */
[----:B------:R-:W-:-:S06]  /*9fb0*/  ULOP3.LUT UR4, UR5, UR4, URZ, 0x3c, !UPT ;  /* 0x0000000405047292 */ /* 0x000fcc000f8e3c3f */
[----:B------:R-:W-:Y:S01]  /*9fc0*/  IMAD.U32 R17, RZ, RZ, UR4 ;  /* 0x00000004ff117e24 */ /* 0x000fe2000f8e00ff */
[----:B------:R-:W-:Y:S06]  /*9fd0*/  @!P0 BRA `(.L_x_2223) ;  /* 0x0000000000048947 */ /* 0x000fec0003800000 */
[----:B------:R-:W-:Y:S01]  /*9fe0*/  BPT.TRAP 0x1 ;  /* 0x000000040000795c */ /* 0x000fe20000300000 */
.L_x_2223:
[----:B------:R-:W-:Y:S02]  /*9ff0*/  R2UR UR4, R16 ;  /* 0x00000000100472ca */ /* 0x000fe400000e0000 */
[----:B------:R-:W-:-:S11]  /*a000*/  R2UR UR5, R17 ;  /* 0x00000000110572ca */ /* 0x000fd600000e0000 */
[----:B------:R-:W-:Y:S02]  /*a010*/  ULEA UR4, UR36, UR4, 0x3 ;  /* 0x0000000424047291 */ /* 0x000fe4000f8e183f */
[----:B------:R-:W-:-:S04]  /*a020*/  MOV R3, UR5 ;  /* 0x0000000500037c02 */ /* 0x000fc80008000f00 */
[----:B------:R-:W-:-:S04]  /*a030*/  SHF.L.U32 R3, R3, 0x1f, RZ ;  /* 0x0000001f03037819 */ /* 0x000fc800000006ff */
[----:B------:R0:W1:Y:S01]  /*a040*/  SYNCS.PHASECHK.TRANS64.TRYWAIT P1, [UR4+0x38830], R3 ;  /* 0x03883003ff0075a7 */ /* 0x0000620008020144 */
[----:B------:R-:W-:Y:S05]  /*a050*/  @!P0 BRA `(.L_x_2224) ;  /* 0x0000000000048947 */ /* 0x000fea0003800000 */
[----:B------:R-:W-:Y:S01]  /*a060*/  BPT.TRAP 0x1 ;  /* 0x000000040000795c */ /* 0x000fe20000300000 */
.L_x_2224:
[----:B-1----:R-:W-:Y:S05]  /*a070*/  @P1 BRA `(.L_x_2225) ;  /* 0x0000000000081947 */ /* 0x002fea0003800000 */
[----:B------:R-:W1:Y:S02]  /*a080*/  SYNCS.PHASECHK.TRANS64.TRYWAIT P1, [UR4+0x38830], R3 ;  /* 0x03883003ff0075a7 */ /* 0x000e640008020144 */
[----:B-1----:R-:W-:Y:S05]  /*a090*/  @!P1 BRA `(.L_x_2226) ;  /* 0x000000c400389947 */ /* 0x002fea0003800000 */
.L_x_2225:
        /* <DEDUP_REMOVED lines=655> */
.L_x_2227:
[----:B------:R-:W-:Y:S02]  /*c990*/  R2UR UR4, R16 ;  /* 0x00000000100472ca */ /* 0x000fe400000e0000 */
[----:B------:R-:W-:-:S11]  /*c9a0*/  R2UR UR5, R23 ;  /* 0x00000000170572ca */ /* 0x000fd600000e0000 */
[----:B------:R-:W-:Y:S02]  /*c9b0*/  ULEA UR4, UR60, UR4, 0x3 ;  /* 0x000000043c047291 */ /* 0x000fe4000f8e183f */
[----:B------:R-:W-:-:S05]  /*c9c0*/  IMAD.U32 R0, RZ, RZ, UR5 ;  /* 0x00000005ff007e24 */ /* 0x000fca000f8e00ff */
[----:B------:R-:W-:-:S04]  /*c9d0*/  SHF.L.U32 R0, R0, 0x1f, RZ ;  /* 0x0000001f00007819 */ /* 0x000fc800000006ff */
[----:B------:R2:W3:Y:S01]  /*c9e0*/  SYNCS.PHASECHK.TRANS64.TRYWAIT P1, [UR4+0x38850], R0 ;  /* 0x03885000ff0075a7 */ /* 0x0004e20008020144 */
[----:B------:R-:W-:Y:S05]  /*c9f0*/  @!P0 BRA `(.L_x_2228) ;  /* 0x0000000000048947 */ /* 0x000fea0003800000 */
[----:B------:R-:W-:Y:S01]  /*ca00*/  BPT.TRAP 0x1 ;  /* 0x000000040000795c */ /* 0x000fe20000300000 */
.L_x_2228:
[----:B---3--:R-:W-:Y:S05]  /*ca10*/  @P1 BRA `(.L_x_2229) ;  /* 0x0000000000081947 */ /* 0x008fea0003800000 */
[----:B------:R-:W3:Y:S02]  /*ca20*/  SYNCS.PHASECHK.TRANS64.TRYWAIT P1, [UR4+0x38850], R0 ;  /* 0x03885000ff0075a7 */ /* 0x000ee40008020144 */
[----:B---3--:R-:W-:Y:S05]  /*ca30*/  @!P1 BRA `(.L_x_2230) ;  /* 0x0000009800e89947 */ /* 0x008fea0003800000 */
.L_x_2229:
        /* <DEDUP_REMOVED lines=37> */
.L_x_2231:
[----:B------:R-:W-:Y:S01]  /*cc90*/  FMUL.FTZ R23, R184, UR37 ;  /* 0x00000025b8177c20 */ /* 0x000fe20008410000 */
        /* <DEDUP_REMOVED lines=23> */
[----:B01----:R-:W-:Y:S01]  /*ce10*/  FMNMX.FTZ R3, R23, R21, !PT ;  /* 0x0000001517037209 */ /* 0x003fe20007810000 */
[----:B------:R-:W-:Y:S01]  /*ce20*/  FMUL.FTZ R175, R175, UR37 ;  /* 0x00000025afaf7c20 */ /* 0x000fe20008410000 */
[----:B------:R-:W-:Y:S01]  /*ce30*/  FMUL.FTZ R172, R172, UR37 ;  /* 0x00000025acac7c20 */ /* 0x000fe20008410000 */
[----:B------:R-:W-:Y:S01]  /*ce40*/  FMUL.FTZ R162, R162, UR37 ;  /* 0x00000025a2a27c20 */ /* 0x000fe20008410000 */
[----:B------:R-:W-:Y:S01]  /*ce50*/  FMUL.FTZ R173, R173, UR37 ;  /* 0x00000025adad7c20 */ /* 0x000fe20008410000 */
[----:B------:R-:W-:Y:S01]  /*ce60*/  FMUL.FTZ R163, R163, UR37 ;  /* 0x00000025a3a37c20 */ /* 0x000fe20008410000 */
[----:B------:R-:W-:Y:S01]  /*ce70*/  FMUL.FTZ R160, R160, UR37 ;  /* 0x00000025a0a07c20 */ /* 0x000fe20008410000 */
[----:B------:R-:W0:Y:S01]  /*ce80*/  MUFU.TANH R189, R189 ;  /* 0x000000bd00bd7308 */ /* 0x000e220000002400 */
[----:B----4-:R-:W-:Y:S01]  /*ce90*/  FMNMX.FTZ R191, R185, R20, !PT ;  /* 0x00000014b9bf7209 */ /* 0x010fe20007810000 */
[----:B------:R-:W-:Y:S01]  /*cea0*/  FMUL.FTZ R166, R166, UR37 ;  /* 0x00000025a6a67c20 */ /* 0x000fe20008410000 */
[----:B------:R-:W-:Y:S01]  /*ceb0*/  FMUL.FTZ R161, R161, UR37 ;  /* 0x00000025a1a17c20 */ /* 0x000fe20008410000 */
[----:B------:R-:W-:Y:S01]  /*cec0*/  FMUL.FTZ R167, R167, UR37 ;  /* 0x00000025a7a77c20 */ /* 0x000fe20008410000 */
[----:B------:R-:W-:Y:S01]  /*ced0*/  FMUL.FTZ R164, R164, UR37 ;  /* 0x00000025a4a47c20 */ /* 0x000fe20008410000 */
[----:B------:R-:W-:Y:S01]  /*cee0*/  FMUL.FTZ R154, R154, UR37 ;  /* 0x000000259a9a7c20 */ /* 0x000fe20008410000 */
[----:B------:R-:W-:Y:S01]  /*cef0*/  FMUL.FTZ R165, R165, UR37 ;  /* 0x00000025a5a57c20 */ /* 0x000fe20008410000 */
[----:B------:R-:W2:Y:S01]  /*cf00*/  MUFU.TANH R184, R184 ;  /* 0x000000b800b87308 */ /* 0x000ea20000002400 */
[----:B---3--:R-:W-:Y:S01]  /*cf10*/  FMNMX.FTZ R2, R186, R191, !PT ;  /* 0x000000bfba027209 */ /* 0x008fe20007810000 */
[----:B------:R-:W-:Y:S01]  /*cf20*/  FMUL.FTZ R155, R155, UR37 ;  /* 0x000000259b9b7c20 */ /* 0x000fe20008410000 */
[----:B------:R-:W-:Y:S01]  /*cf30*/  FMUL.FTZ R152, R152, UR37 ;  /* 0x0000002598987c20 */ /* 0x000fe20008410000 */
[----:B------:R-:W-:Y:S01]  /*cf40*/  FMUL.FTZ R158, R158, UR37 ;  /* 0x000000259e9e7c20 */ /* 0x000fe20008410000 */
[----:B------:R-:W-:Y:S01]  /*cf50*/  FMUL.FTZ R153, R153, UR37 ;  /* 0x0000002599997c20 */ /* 0x000fe20008410000 */
[----:B------:R-:W-:Y:S01]  /*cf60*/  FMUL.FTZ R159, R159, UR37 ;  /* 0x000000259f9f7c20 */ /* 0x000fe20008410000 */
[----:B------:R-:W-:Y:S01]  /*cf70*/  FMUL.FTZ R156, R156, UR37 ;  /* 0x000000259c9c7c20 */ /* 0x000fe20008410000 */
[----:B------:R-:W1:Y:S01]  /*cf80*/  MUFU.TANH R190, R190 ;  /* 0x000000be00be7308 */ /* 0x000e620000002400 */
[----:B0-----:R-:W-:Y:S01]  /*cf90*/  FMNMX.FTZ R191, R189, R2, !PT ;  /* 0x00000002bdbf7209 */ /* 0x001fe20007810000 */
[----:B------:R-:W-:Y:S01]  /*cfa0*/  FMUL.FTZ R157, R157, UR37 ;  /* 0x000000259d9d7c20 */ /* 0x000fe20008410000 */
[----:B------:R-:W-:Y:S01]  /*cfb0*/  ULDC UR5, c[0x0][0x988] ;  /* 0x0002620000057ab9 */ /* 0x000fe20000000800 */
[----:B------:R-:W0:Y:S01]  /*cfc0*/  S2UR UR7, SR_CgaCtaId ;  /* 0x00000000000779c3 */ /* 0x000e220000008800 */
[----:B------:R-:W-:-:S03]  /*cfd0*/  R2UR UR6, R16 ;  /* 0x00000000100672ca */ /* 0x000fc600000e0000 */
[----:B------:R-:W3:Y:S01]  /*cfe0*/  MUFU.TANH R187, R187 ;  /* 0x000000bb00bb7308 */ /* 0x000ee20000002400 */
[----:B--2---:R-:W-:-:S07]  /*cff0*/  FMNMX.FTZ R0, R184, R3, !PT ;  /* 0x00000003b8007209 */ /* 0x004fce0007810000 */
[----:B------:R-:W2:Y:S01]  /*d000*/  MUFU.TANH R178, R178 ;  /* 0x000000b200b27308 */ /* 0x000ea20000002400 */
[----:B-1----:R-:W-:Y:S01]  /*d010*/  FMNMX.FTZ R191, R190, R191, !PT ;  /* 0x000000bfbebf7209 */ /* 0x002fe20007810000 */
[----:B------:R-:W-:-:S04]  /*d020*/  ULEA UR6, UR36, UR6, 0x3 ;  /* 0x0000000624067291 */ /* 0x000fc8000f8e183f */
[----:B------:R-:W-:Y:S02]  /*d030*/  UIADD3 UR6, UR6, 0x38840, URZ ;  /* 0x0003884006067890 */ /* 0x000fe4000fffe03f */
[----:B------:R-:W1:Y:S01]  /*d040*/  MUFU.TANH R188, R188 ;  /* 0x000000bc00bc7308 */ /* 0x000e620000002400 */
[----:B---3--:R-:W-:Y:S01]  /*d050*/  FMNMX.FTZ R3, R187, R0, !PT ;  /* 0x00000000bb037209 */ /* 0x008fe20007810000 */
[----:B0-----:R-:W-:-:S06]  /*d060*/  UPRMT UR6, UR7, 0x654, UR6 ;  /* 0x0000065407067896 */ /* 0x001fcc0008000006 */
[----:B------:R-:W0:Y:S01]  /*d070*/  MUFU.TANH R179, R179 ;  /* 0x000000b300b37308 */ /* 0x000e220000002400 */
[----:B--2---:R-:W-:Y:S02]  /*d080*/  FMNMX.FTZ R2, R178, R191, !PT ;  /* 0x000000bfb2027209 */ /* 0x004fe40007810000 */
[----:B------:R-:W-:Y:S05]  /*d090*/  SYNCS.ARRIVE.TRANS64.RED.A1T0 RZ, [UR6], RZ ;  /* 0x000000ffffff79a7 */ /* 0x000fea0008100406 */
[----:B------:R-:W2:Y:S01]  /*d0a0*/  MUFU.TANH R176, R176 ;  /* 0x000000b000b07308 */ /* 0x000ea20000002400 */
[----:B-1----:R-:W-:-:S07]  /*d0b0*/  FMNMX.FTZ R3, R188, R3, !PT ;  /* 0x00000003bc037209 */ /* 0x002fce0007810000 */
[----:B------:R-:W1:Y:S01]  /*d0c0*/  MUFU.TANH R182, R182 ;  /* 0x000000b600b67308 */ /* 0x000e620000002400 */
[----:B0-----:R-:W-:-:S07]  /*d0d0*/  FMNMX.FTZ R191, R179, R2, !PT ;  /* 0x00000002b3bf7209 */ /* 0x001fce0007810000 */
[----:B------:R-:W0:Y:S01]  /*d0e0*/  MUFU.TANH R177, R177 ;  /* 0x000000b100b17308 */ /* 0x000e220000002400 */
[----:B--2---:R-:W-:-:S07]  /*d0f0*/  FMNMX.FTZ R0, R176, R3, !PT ;  /* 0x00000003b0007209 */ /* 0x004fce0007810000 */
        /* <DEDUP_REMOVED lines=53> */
[----:B--2---:R-:W-:-:S05]  /*d450*/  FMNMX.FTZ R2, R159, R2, !PT ;  /* 0x000000029f027209 */ /* 0x004fca0007810000 */
[----:B------:R-:W2:Y:S01]  /*d460*/  SHFL.BFLY PT, R193, R2, 0x2, 0x1f ;  /* 0x0c401f0002c17f89 */ /* 0x000ea200000e0000 */
[----:B-1----:R-:W-:-:S04]  /*d470*/  FMNMX.FTZ R0, R156, R3, !PT ;  /* 0x000000039c007209 */ /* 0x002fc80007810000 */
[----:B0-----:R-:W-:-:S05]  /*d480*/  FMNMX.FTZ R0, R157, R0, !PT ;  /* 0x000000009d007209 */ /* 0x001fca0007810000 */
[----:B------:R-:W0:Y:S01]  /*d490*/  SHFL.BFLY PT, R3, R0, 0x2, 0x1f ;  /* 0x0c401f0000037f89 */ /* 0x000e2200000e0000 */
[----:B--2---:R-:W-:-:S05]  /*d4a0*/  FMNMX.FTZ R193, R2, R193, !PT ;  /* 0x000000c102c17209 */ /* 0x004fca0007810000 */
[----:B------:R-:W1:Y:S01]  /*d4b0*/  SHFL.BFLY PT, R192, R193, 0x1, 0x1f ;  /* 0x0c201f00c1c07f89 */ /* 0x000e6200000e0000 */
[----:B0-----:R-:W-:-:S05]  /*d4c0*/  FMNMX.FTZ R191, R0, R3, !PT ;  /* 0x0000000300bf7209 */ /* 0x001fca0007810000 */
[----:B------:R-:W0:Y:S01]  /*d4d0*/  SHFL.BFLY PT, R4, R191, 0x1, 0x1f ;  /* 0x0c201f00bf047f89 */ /* 0x000e2200000e0000 */
[----:B-1----:R-:W-:-:S05]  /*d4e0*/  FMNMX.FTZ R3, R193, R192, !PT ;  /* 0x000000c0c1037209 */ /* 0x002fca0007810000 */
[----:B------:R-:W-:-:S04]  /*d4f0*/  FADD.FTZ R20, -R3, R20 ;  /* 0x0000001403147221 */ /* 0x000fc80000010100 */
[----:B------:R-:W-:-:S06]  /*d500*/  FMUL.FTZ R2, R20, UR5 ;  /* 0x0000000514027c20 */ /* 0x000fcc0008410000 */
[----:B------:R-:W-:Y:S01]  /*d510*/  MUFU.EX2 R2, R2 ;  /* 0x0000000200027308 */ /* 0x000fe20000000800 */
[----:B0-----:R-:W-:-:S05]  /*d520*/  FMNMX.FTZ R4, R191, R4, !PT ;  /* 0x00000004bf047209 */ /* 0x001fca0007810000 */
[C---:B------:R-:W-:Y:S01]  /*d530*/  FMUL.FTZ R20, R4.reuse, UR5 ;  /* 0x0000000504147c20 */ /* 0x040fe20008410000 */
[----:B------:R-:W-:-:S03]  /*d540*/  FADD.FTZ R21, -R4, R21 ;  /* 0x0000001504157221 */ /* 0x000fc60000010100 */
[--C-:B------:R-:W-:Y:S01]  /*d550*/  FFMA.FTZ R192, R152, UR5, -R20.reuse ;  /* 0x0000000598c07c23 */ /* 0x100fe20008010814 */
[----:B------:R-:W-:Y:S01]  /*d560*/  FMUL.FTZ R152, R3, UR5 ;  /* 0x0000000503987c20 */ /* 0x000fe20008410000 */
[--C-:B------:R-:W-:Y:S01]  /*d570*/  FFMA.FTZ R208, R23, UR5, -R20.reuse ;  /* 0x0000000517d07c23 */ /* 0x100fe20008010814 */
[----:B------:R-:W-:Y:S01]  /*d580*/  FMUL.FTZ R21, R21, UR5 ;  /* 0x0000000515157c20 */ /* 0x000fe20008410000 */
[----:B------:R-:W-:Y:S01]  /*d590*/  FFMA.FTZ R191, R184, UR5, -R20 ;  /* 0x00000005b8bf7c23 */ /* 0x000fe20008010814 */
[----:B------:R-:W-:Y:S01]  /*d5a0*/  FFMA.FTZ R209, R185, UR5, -R152 ;  /* 0x00000005b9d17c23 */ /* 0x000fe20008010898 */
[----:B------:R-:W-:Y:S01]  /*d5b0*/  FFMA.FTZ R206, R180, UR5, -R20 ;  /* 0x00000005b4ce7c23 */ /* 0x000fe20008010814 */
[----:B------:R-:W-:Y:S01]  /*d5c0*/  FFMA.FTZ R180, R186, UR5, -R152 ;  /* 0x00000005bab47c23 */ /* 0x000fe20008010898 */
[----:B------:R0:W-:Y:S01]  /*d5d0*/  MUFU.EX2 R0, R21 ;  /* 0x0000001500007308 */ /* 0x0001e20000000800 */
[----:B------:R-:W-:Y:S01]  /*d5e0*/  FFMA.FTZ R210, R187, UR5, -R20 ;  /* 0x00000005bbd27c23 */ /* 0x000fe20008010814 */
[----:B------:R-:W-:Y:S01]  /*d5f0*/  FFMA.FTZ R211, R189, UR5, -R152 ;  /* 0x00000005bdd37c23 */ /* 0x000fe20008010898 */
[--C-:B------:R-:W-:Y:S01]  /*d600*/  FFMA.FTZ R200, R168, UR5, -R20.reuse ;  /* 0x00000005a8c87c23 */ /* 0x100fe20008010814 */
[--C-:B------:R-:W-:Y:S01]  /*d610*/  FFMA.FTZ R184, R188, UR5, -R20.reuse ;  /* 0x00000005bcb87c23 */ /* 0x100fe20008010814 */
[----:B------:R-:W-:Y:S01]  /*d620*/  FFMA.FTZ R168, R173, UR5, -R20 ;  /* 0x00000005ada87c23 */ /* 0x000fe20008010814 */
[----:B------:R-:W-:Y:S01]  /*d630*/  FFMA.FTZ R173, R190, UR5, -R152 ;  /* 0x00000005bead7c23 */ /* 0x000fe20008010898 */
[----:B------:R-:W-:Y:S01]  /*d640*/  FFMA.FTZ R204, R176, UR5, -R20 ;  /* 0x00000005b0cc7c23 */ /* 0x000fe20008010814 */
[----:B------:R-:W1:Y:S01]  /*d650*/  MUFU.EX2 R208, R208 ;  /* 0x000000d000d07308 */ /* 0x000e620000000800 */
[----:B------:R-:W-:Y:S01]  /*d660*/  FFMA.FTZ R205, R178, UR5, -R152 ;  /* 0x00000005b2cd7c23 */ /* 0x000fe20008010898 */
[--C-:B------:R-:W-:Y:S01]  /*d670*/  FFMA.FTZ R177, R177, UR5, -R20.reuse ;  /* 0x00000005b1b17c23 */ /* 0x100fe20008010814 */
[----:B------:R-:W-:Y:S01]  /*d680*/  FFMA.FTZ R202, R172, UR5, -R20 ;  /* 0x00000005acca7c23 */ /* 0x000fe20008010814 */
[--C-:B------:R-:W-:Y:S01]  /*d690*/  FFMA.FTZ R172, R179, UR5, -R152.reuse ;  /* 0x00000005b3ac7c23 */ /* 0x100fe20008010898 */
[----:B------:R-:W-:Y:S01]  /*d6a0*/  FFMA.FTZ R207, R182, UR5, -R152 ;  /* 0x00000005b6cf7c23 */ /* 0x000fe20008010898 */
[--C-:B0-----:R-:W-:Y:S01]  /*d6b0*/  FFMA.FTZ R21, R153, UR5, -R20.reuse ;  /* 0x0000000599157c23 */ /* 0x101fe20008010814 */
[--C-:B------:R-:W-:Y:S01]  /*d6c0*/  FFMA.FTZ R176, R181, UR5, -R20.reuse ;  /* 0x00000005b5b07c23 */ /* 0x100fe20008010814 */
[----:B------:R-:W0:Y:S01]  /*d6d0*/  MUFU.EX2 R209, R209 ;  /* 0x000000d100d17308 */ /* 0x000e220000000800 */
[----:B------:R-:W-:Y:S01]  /*d6e0*/  FFMA.FTZ R23, R165, UR5, -R20 ;  /* 0x00000005a5177c23 */ /* 0x000fe20008010814 */
[--C-:B------:R-:W-:Y:S01]  /*d6f0*/  FFMA.FTZ R165, R183, UR5, -R152.reuse ;  /* 0x00000005b7a57c23 */ /* 0x100fe20008010898 */
[----:B------:R-:W-:Y:S01]  /*d700*/  FFMA.FTZ R201, R170, UR5, -R152 ;  /* 0x00000005aac97c23 */ /* 0x000fe20008010898 */
[--C-:B------:R-:W-:Y:S01]  /*d710*/  FFMA.FTZ R169, R169, UR5, -R20.reuse ;  /* 0x00000005a9a97c23 */ /* 0x100fe20008010814 */
[----:B------:R-:W-:Y:S01]  /*d720*/  FFMA.FTZ R198, R164, UR5, -R20 ;  /* 0x00000005a4c67c23 */ /* 0x000fe20008010814 */
[----:B------:R-:W-:Y:S01]  /*d730*/  FFMA.FTZ R164, R171, UR5, -R152 ;  /* 0x00000005aba47c23 */ /* 0x000fe20008010898 */
[----:B------:R-:W-:Y:S01]  /*d740*/  FFMA.FTZ R194, R156, UR5, -R20 ;  /* 0x000000059cc27c23 */ /* 0x000fe20008010814 */
[----:B------:R-:W2:Y:S01]  /*d750*/  MUFU.EX2 R191, R191 ;  /* 0x000000bf00bf7308 */ /* 0x000ea20000000800 */
[----:B-1----:R-:W-:Y:S01]  /*d760*/  FFMA.FTZ R18, R0, R18, R208 ;  /* 0x0000001200127223 */ /* 0x002fe200000100d0 */
[----:B------:R-:W-:Y:S01]  /*d770*/  FFMA.FTZ R203, R174, UR5, -R152 ;  /* 0x00000005aecb7c23 */ /* 0x000fe20008010898 */
[--C-:B------:R-:W-:Y:S01]  /*d780*/  FFMA.FTZ R196, R160, UR5, -R20.reuse ;  /* 0x00000005a0c47c23 */ /* 0x100fe20008010814 */
[----:B------:R-:W-:Y:S01]  /*d790*/  FFMA.FTZ R160, R161, UR5, -R20 ;  /* 0x00000005a1a07c23 */ /* 0x000fe20008010814 */
[--C-:B------:R-:W-:Y:S01]  /*d7a0*/  FFMA.FTZ R161, R175, UR5, -R152.reuse ;  /* 0x00000005afa17c23 */ /* 0x100fe20008010898 */
[----:B------:R-:W-:Y:S01]  /*d7b0*/  FFMA.FTZ R197, R162, UR5, -R152 ;  /* 0x00000005a2c57c23 */ /* 0x000fe20008010898 */
[----:B------:R-:W-:Y:S01]  /*d7c0*/  FFMA.FTZ R20, R157, UR5, -R20 ;  /* 0x000000059d147c23 */ /* 0x000fe20008010814 */
[----:B------:R-:W1:Y:S01]  /*d7d0*/  MUFU.EX2 R180, R180 ;  /* 0x000000b400b47308 */ /* 0x000e620000000800 */
[----:B0-----:R-:W-:Y:S01]  /*d7e0*/  FFMA.FTZ R5, R2, R5, R209 ;  /* 0x0000000502057223 */ /* 0x001fe200000100d1 */
[--C-:B------:R-:W-:Y:S01]  /*d7f0*/  FFMA.FTZ R157, R163, UR5, -R152.reuse ;  /* 0x00000005a39d7c23 */ /* 0x100fe20008010898 */
[--C-:B------:R-:W-:Y:S01]  /*d800*/  FFMA.FTZ R193, R154, UR5, -R152.reuse ;  /* 0x000000059ac17c23 */ /* 0x100fe20008010898 */
[--C-:B------:R-:W-:Y:S01]  /*d810*/  FFMA.FTZ R199, R166, UR5, -R152.reuse ;  /* 0x00000005a6c77c23 */ /* 0x100fe20008010898 */
[----:B------:R-:W-:-:S03]  /*d820*/  FFMA.FTZ R195, R158, UR5, -R152 ;  /* 0x000000059ec37c23 */ /* 0x000fc60008010898 */
        /* <DEDUP_REMOVED lines=18> */
[----:B------:R-:W-:-:S06]  /*d950*/  FFMA.FTZ R156, R167, UR5, -R152 ;  /* 0x00000005a79c7c23 */ /* 0x000fcc0008010898 */
        /* <DEDUP_REMOVED lines=12> */
[--C-:B------:R-:W-:Y:S01]  /*da20*/  FFMA.FTZ R153, R155, UR5, -R152.reuse ;  /* 0x000000059b997c23 */ /* 0x100fe20008010898 */
[----:B------:R-:W-:-:S05]  /*da30*/  FFMA.FTZ R152, R159, UR5, -R152 ;  /* 0x000000059f987c23 */ /* 0x000fca0008010898 */
        /* <DEDUP_REMOVED lines=46> */
.L_x_2232:
[----:B------:R-:W0:Y:S01]  /*dd20*/  S2UR UR6, SR_CgaCtaId ;  /* 0x00000000000679c3 */ /* 0x000e220000008800 */
[----:B------:R-:W-:Y:S01]  /*dd30*/  UIADD3 UR4, UR4, 0x38860, URZ ;  /* 0x0003886004047890 */ /* 0x000fe2000fffe03f */
[----:B------:R-:W-:Y:S01]  /*dd40*/  ISETP.LT.AND P1, PT, RZ, UR61, PT ;  /* 0x0000003dff007c0c */ /* 0x000fe2000bf21270 */
[----:B------:R-:W-:Y:S01]  /*dd50*/  UIADD3 UR61, UR61, -0x1, URZ ;  /* 0xffffffff3d3d7890 */ /* 0x000fe2000fffe03f */
[----:B------:R-:W-:Y:S01]  /*dd60*/  F2FP.BF16.F32.PACK_AB R198, R23, R198 ;  /* 0x000000c617c6723e */ /* 0x000fe200000010ff */
[----:B------:R-:W-:Y:S01]  /*dd70*/  UMOV UR60, UR36 ;  /* 0x00000024003c7c82 */ /* 0x000fe20008000000 */
        /* <DEDUP_REMOVED lines=25> */
[----:B------:R-:W-:Y:S06]  /*df10*/  @P1 BRA `(.L_x_2233) ;  /* 0xffffffc000101947 */ /* 0x000fec000383ffff */
.L_x_2222:
        /* <DEDUP_REMOVED lines=131> */
.L_x_2234:
[----:B------:R-:W-:Y:S02]  /*e750*/  R2UR UR6, R16 ;  /* 0x00000000100672ca */ /* 0x000fe400000e0000 */
[----:B------:R-:W-:-:S11]  /*e760*/  R2UR UR4, R17 ;  /* 0x00000000110472ca */ /* 0x000fd600000e0000 */
[----:B------:R-:W-:Y:S02]  /*e770*/  ULEA UR7, UR36, UR6, 0x3 ;  /* 0x0000000624077291 */ /* 0x000fe4000f8e183f */
[----:B------:R-:W-:-:S05]  /*e780*/  IMAD.U32 R0, RZ, RZ, UR4 ;  /* 0x00000004ff007e24 */ /* 0x000fca000f8e00ff */
[----:B------:R-:W-:-:S04]  /*e790*/  SHF.L.U32 R0, R0, 0x1f, RZ ;  /* 0x0000001f00007819 */ /* 0x000fc800000006ff */
[----:B------:R0:W1:Y:S01]  /*e7a0*/  SYNCS.PHASECHK.TRANS64.TRYWAIT P1, [UR7+0x38850], R0 ;  /* 0x03885000ff0075a7 */ /* 0x0000620008020147 */
[----:B------:R-:W-:Y:S05]  /*e7b0*/  @!P0 BRA `(.L_x_2235) ;  /* 0x0000000000048947 */ /* 0x000fea0003800000 */
[----:B------:R-:W-:Y:S01]  /*e7c0*/  BPT.TRAP 0x1 ;  /* 0x000000040000795c */ /* 0x000fe20000300000 */
.L_x_2235:
[----:B-1----:R-:W-:Y:S05]  /*e7d0*/  @P1 BRA `(.L_x_2236) ;  /* 0x0000000000081947 */ /* 0x002fea0003800000 */
[----:B------:R-:W1:Y:S02]  /*e7e0*/  SYNCS.PHASECHK.TRANS64.TRYWAIT P1, [UR7+0x38850], R0 ;  /* 0x03885000ff0075a7 */ /* 0x000e640008020147 */
[----:B-1----:R-:W-:Y:S05]  /*e7f0*/  @!P1 BRA `(.L_x_2237) ;  /* 0x0000007c00909947 */ /* 0x002fea0003800000 */
.L_x_2236:
[----:B------:R-:W-:Y:S01]  /*e800*/  R2UR UR4, R16 ;  /* 0x00000000100472ca */ /* 0x000fe200000e0000 */
[----:B------:R-:W-:Y:S01]  /*e810*/  WARPGROUP.ARRIVE ;  /* 0x00000000000079c5 */ /* 0x000fe20000000000 */
[----:B------:R-:W-:Y:S01]  /*e820*/  UMOV UR11, 0x40000040 ;  /* 0x40000040000b7882 */ /* 0x000fe20000000000 */
[----:B-1----:R-:W1:Y:S01]  /*e830*/  SHFL.BFLY PT, R7, R18, 0x2, 0x1f ;  /* 0x0c401f0012077f89 */ /* 0x002e6200000e0000 */
[----:B------:R-:W-:Y:S01]  /*e840*/  MOV R6, RZ ;  /* 0x000000ff00067202 */ /* 0x000fe20000000f00 */
[----:B------:R-:W-:Y:S02]  /*e850*/  IMAD.U32 R13, RZ, RZ, UR5 ;  /* 0x00000005ff0d7e24 */ /* 0x000fe4000f8e00ff */
[----:B0-----:R-:W0:Y:S06]  /*e860*/  SHFL.BFLY PT, R0, R5, 0x2, 0x1f ;  /* 0x0c401f0005007f89 */ /* 0x001e2c00000e0000 */
[----:B------:R-:W-:-:S04]  /*e870*/  UIADD3 UR4, UR4, 0x400, URZ ;  /* 0x0000040004047890 */ /* 0x000fc8000fffe03f */
[----:B------:R-:W-:-:S04]  /*e880*/  USHF.R.U32.HI UR4, URZ, 0x4, UR4 ;  /* 0x000000043f047899 */ /* 0x000fc80008011604 */
[----:B------:R-:W-:-:S04]  /*e890*/  ULOP3.LUT UR4, UR4, 0x3fff, URZ, 0xc0, !UPT ;  /* 0x00003fff04047892 */ /* 0x000fc8000f8ec03f */
[----:B------:R-:W-:Y:S01]  /*e8a0*/  ULOP3.LUT UR4, UR4, 0x2800000, URZ, 0xfc, !UPT ;  /* 0x0280000004047892 */ /* 0x000fe2000f8efc3f */
[----:B-1----:R-:W-:-:S03]  /*e8b0*/  FADD.FTZ R7, R7, R18 ;  /* 0x0000001207077221 */ /* 0x002fc60000010000 */
[----:B------:R-:W-:Y:S01]  /*e8c0*/  UIMAD UR4, UR36, 0xa00, UR4 ;  /* 0x00000a00240478a4 */ /* 0x000fe2000f8e0204 */
[----:B0-----:R-:W-:Y:S01]  /*e8d0*/  FADD.FTZ R2, R0, R5 ;  /* 0x0000000500027221 */ /* 0x001fe20000010000 */
[----:B------:R-:W-:Y:S02]  /*e8e0*/  IMAD.MOV.U32 R5, RZ, RZ, RZ ;  /* 0x000000ffff057224 */ /* 0x000fe400078e00ff */
[----:B------:R-:W-:Y:S01]  /*e8f0*/  UIADD3 UR6, UR4, 0x80, URZ ;  /* 0x0000008004067890 */ /* 0x000fe2000fffe03f */
[----:B------:R-:W0:Y:S02]  /*e900*/  SHFL.BFLY PT, R0, R7, 0x1, 0x1f ;  /* 0x0c201f0007007f89 */ /* 0x000e2400000e0000 */
[----:B------:R-:W-:Y:S02]  /*e910*/  UMOV UR10, UR4 ;  /* 0x00000004000a7c82 */ /* 0x000fe40008000000 */
[----:B------:R-:W-:Y:S01]  /*e920*/  HGMMA.64x256x16.F32.BF16 R24, R208, gdesc[UR8].tnspB, R24, gsb0 ;  /* 0x43e00008d0187df0 */ /* 0x000fe20008001818 */
[----:B------:R-:W-:Y:S01]  /*e930*/  UMOV UR11, 0x40000040 ;  /* 0x40000040000b7882 */ /* 0x000fe20000000000 */
[----:B------:R-:W-:Y:S01]  /*e940*/  UMOV UR10, UR6 ;  /* 0x00000006000a7c82 */ /* 0x000fe20008000000 */
[----:B------:R-:W-:Y:S01]  /*e950*/  UIADD3 UR6, UR4, 0x100, URZ ;  /* 0x0000010004067890 */ /* 0x000fe2000fffe03f */
[----:B------:R-:W1:Y:S01]  /*e960*/  SHFL.BFLY PT, R9, R2, 0x1, 0x1f ;  /* 0x0c201f0002097f89 */ /* 0x000e6200000e0000 */
[----:B0-----:R-:W-:Y:S01]  /*e970*/  FADD.FTZ R11, R7, R0 ;  /* 0x00000000070b7221 */ /* 0x001fe20000010000 */
[----:B------:R-:W-:-:S02]  /*e980*/  IMAD.U32 R7, RZ, RZ, UR5 ;  /* 0x00000005ff077e24 */ /* 0x000fc4000f8e00ff */
[----:B------:R-:W-:Y:S02]  /*e990*/  IMAD.MOV.U32 R0, RZ, RZ, -0x800000 ;  /* 0xff800000ff007424 */ /* 0x000fe400078e00ff */
[----:B------:R-:W-:Y:S01]  /*e9a0*/  FSETP.NE.FTZ.AND P1, PT, R11, RZ, PT ;  /* 0x000000ff0b00720b */ /* 0x000fe20003f35000 */
[----:B-1----:R-:W-:Y:S01]  /*e9b0*/  FADD.FTZ R12, R2, R9 ;  /* 0x00000009020c7221 */ /* 0x002fe20000010000 */
[----:B------:R-:W-:-:S04]  /*e9c0*/  IMAD.MOV.U32 R2, RZ, RZ, -0x800000 ;  /* 0xff800000ff027424 */ /* 0x000fc800078e00ff */
[----:B------:R-:W-:-:S07]  /*e9d0*/  FSETP.NE.FTZ.AND P2, PT, R12, RZ, PT ;  /* 0x000000ff0c00720b */ /* 0x000fce0003f55000 */
[----:B------:R-:W0:Y:S01]  /*e9e0*/  @P1 MUFU.LG2 R8, R11 ;  /* 0x0000000b00081308 */ /* 0x000e220000000c00 */
[----:B------:R-:W-:-:S07]  /*e9f0*/  @P1 FMUL.FTZ R7, R7, 0.69314718246459960938 ;  /* 0x3f31721807071820 */ /* 0x000fce0000410000 */
[----:B------:R-:W1:Y:S01]  /*ea00*/  @P2 MUFU.LG2 R9, R12 ;  /* 0x0000000c00092308 */ /* 0x000e620000000c00 */
[----:B------:R-:W-:-:S07]  /*ea10*/  @P2 FMUL.FTZ R13, R13, 0.69314718246459960938 ;  /* 0x3f3172180d0d2820 */ /* 0x000fce0000410000 */
        /* <DEDUP_REMOVED lines=32> */
.L_x_2238:
[----:B------:R-:W0:Y:S01]  /*ec20*/  S2UR UR8, SR_CgaCtaId ;  /* 0x00000000000879c3 */ /* 0x000e220000008800 */
[----:B------:R-:W-:Y:S01]  /*ec30*/  UIADD3 UR4, UR7, 0x38860, URZ ;  /* 0x0003886007047890 */ /* 0x000fe2000fffe03f */
[----:B------:R-:W-:Y:S01]  /*ec40*/  R2UR UR6, R223 ;  /* 0x00000000df0672ca */ /* 0x000fe200000e0000 */
[----:B------:R-:W-:Y:S01]  /*ec50*/  UIADD3 UR36, UR36, 0x1, URZ ;  /* 0x0000000124247890 */ /* 0x000fe2000fffe03f */
[----:B------:R-:W-:Y:S01]  /*ec60*/  R2UR UR5, R17 ;  /* 0x00000000110572ca */ /* 0x000fe200000e0000 */
        /* <DEDUP_REMOVED lines=133> */
[----:B------:R-:W-:Y:S01]  /*f4c0*/  FMUL.FTZ R162, R147, R5 ;  /* 0x0000000593a27220 */ /* 0x000fe20000410000 */
[----:B------:R-:W-:-:S02]  /*f4d0*/  IMAD.U32 R17, RZ, RZ, UR5 ;  /* 0x00000005ff117e24 */ /* 0x000fc4000f8e00ff */
[-C--:B------:R-:W-:Y:S01]  /*f4e0*/  FMUL.FTZ R163, R150, R5.reuse ;  /* 0x0000000596a37220 */ /* 0x080fe20000410000 */
[----:B------:R-:W-:Y:S01]  /*f4f0*/  FMUL.FTZ R165, R151, R5 ;  /* 0x0000000597a57220 */ /* 0x000fe20000410000 */
[----:B------:R-:W-:-:S12]  /*f500*/  USEL UR36, UR36, URZ, UP0 ;  /* 0x0000003f24247287 */ /* 0x000fd80008000000 */
.L_x_2202:
[----:B------:R-:W0:Y:S08]  /*f510*/  S2UR UR5, SR_CgaCtaId ;  /* 0x00000000000579c3 */ /* 0x000e300000008800 */
[----:B------:R-:W-:Y:S06]  /*f520*/  BAR.SYNC.DEFER_BLOCKING 0x5, 0x180 ;  /* 0x0146000000007b1d */ /* 0x000fec0000010000 */
[----:B------:R-:W-:Y:S01]  /*f530*/  UMOV UR4, 0x400 ;  /* 0x0000040000047882 */ /* 0x000fe20000000000 */
[----:B------:R-:W-:Y:S01]  /*f540*/  BSSY B0, `(.L_x_2239) ;  /* 0x00002a5000007945 */ /* 0x000fe20003800000 */
[----:B0-----:R-:W-:-:S09]  /*f550*/  ULEA UR13, UR5, UR4, 0x18 ;  /* 0x00000004050d7291 */ /* 0x001fd2000f8ec03f */
[----:B------:R-:W0:Y:S02]  /*f560*/  LDS R4, [UR13+0x388d0] ;  /* 0x0388d00dff047984 */ /* 0x000e240008000800 */
[----:B0-----:R-:W-:Y:S01]  /*f570*/  R2UR UR4, R4 ;  /* 0x00000000040472ca */ /* 0x001fe200000e0000 */
[----:B------:R-:W-:Y:S06]  /*f580*/  BAR.ARV 0x4, 0x180 ;  /* 0x0106000000007b1d */ /* 0x000fec0000002000 */
[----:B------:R-:W-:Y:S08]  /*f590*/  @P0 BRA `(.L_x_2240) ;  /* 0x0000001c00700947 */ /* 0x000ff00003800000 */
[----:B------:R-:W0:Y:S01]  /*f5a0*/  S2UR UR5, SR_SWINHI ;  /* 0x00000000000579c3 */ /* 0x000e220000002f00 */
[----:B------:R-:W-:Y:S01]  /*f5b0*/  IMAD.MOV.U32 R18, RZ, RZ, 0x2 ;  /* 0x00000002ff127424 */ /* 0x000fe200078e00ff */
[----:B------:R-:W-:Y:S01]  /*f5c0*/  R2UR UR11, R220 ;  /* 0x00000000dc0b72ca */ /* 0x000fe200000e0000 */
[----:B------:R-:W-:Y:S01]  /*f5d0*/  IMAD R156, R222, 0x40, R22 ;  /* 0x00000040de9c7824 */ /* 0x000fe200078e0216 */
[----:B------:R-:W-:Y:S01]  /*f5e0*/  R2UR UR14, R213 ;  /* 0x00000000d50e72ca */ /* 0x000fe200000e0000 */
[----:B------:R-:W-:-:S03]  /*f5f0*/  IMAD.MOV.U32 R157, RZ, RZ, 0x2 ;  /* 0x00000002ff9d7424 */ /* 0x000fc600078e00ff */
[----:B------:R-:W-:Y:S01]  /*f600*/  BAR.SYNC.DEFER_BLOCKING 0x1, 0x100 ;  /* 0x0044000000007b1d */ /* 0x000fe20000010000 */
[----:B------:R-:W-:Y:S02]  /*f610*/  F2FP.BF16.F32.PACK_AB R24, R25, R24 ;  /* 0x000000181918723e */ /* 0x000fe400000010ff */
[----:B------:R-:W-:Y:S02]  /*f620*/  R2UR UR15, R221 ;  /* 0x00000000dd0f72ca */ /* 0x000fe400000e0000 */
[----:B------:R-:W-:Y:S01]  /*f630*/  F2FP.BF16.F32.PACK_AB R25, R27, R26 ;  /* 0x0000001a1b19723e */ /* 0x000fe200000010ff */
[----:B------:R-:W-:Y:S01]  /*f640*/  ULDC.64 UR8, c[0x0][0xb90] ;  /* 0x0002e40000087ab9 */ /* 0x000fe20000000a00 */
[----:B------:R-:W-:Y:S01]  /*f650*/  F2FP.BF16.F32.PACK_AB R27, R31, R30 ;  /* 0x0000001e1f1b723e */ /* 0x000fe200000010ff */
[----:B------:R-:W-:Y:S01]  /*f660*/  USHF.R.S32.HI UR10, URZ, 0x1f, UR11 ;  /* 0x0000001f3f0a7899 */ /* 0x000fe2000801140b */
[----:B------:R-:W-:Y:S02]  /*f670*/  F2FP.BF16.F32.PACK_AB R26, R29, R28 ;  /* 0x0000001c1d1a723e */ /* 0x000fe400000010ff */
[----:B------:R-:W-:-:S02]  /*f680*/  F2FP.BF16.F32.PACK_AB R161, R162, R161 ;  /* 0x000000a1a2a1723e */ /* 0x000fc400000010ff */
[----:B------:R-:W-:-:S03]  /*f690*/  F2FP.BF16.F32.PACK_AB R162, R149, R148 ;  /* 0x0000009495a2723e */ /* 0x000fc600000010ff */
[----:B------:R-:W-:Y:S01]  /*f6a0*/  USHF.R.S32.HI UR12, URZ, 0x1f, UR15 ;  /* 0x0000001f3f0c7899 */ /* 0x000fe2000801140f */
[----:B------:R-:W-:Y:S01]  /*f6b0*/  F2FP.BF16.F32.PACK_AB R163, R165, R163 ;  /* 0x000000a3a5a3723e */ /* 0x000fe200000010ff */
[----:B------:R-:W-:Y:S01]  /*f6c0*/  UMOV UR6, UR13 ;  /* 0x0000000d00067c82 */ /* 0x000fe20008000000 */
[----:B0-----:R-:W-:Y:S01]  /*f6d0*/  UMOV UR7, UR5 ;  /* 0x0000000500077c82 */ /* 0x001fe20008000000 */
[----:B------:R-:W-:Y:S01]  /*f6e0*/  UIMAD UR5, UR10, UR8, URZ ;  /* 0x000000080a0572a4 */ /* 0x000fe2000f8e023f */
[----:B------:R-:W-:-:S03]  /*f6f0*/  IMAD.WIDE R18, R227, R18, UR6 ;  /* 0x00000006e3127e25 */ /* 0x000fc6000f8e0212 */
[----:B------:R-:W-:Y:S01]  /*f700*/  UIMAD UR5, UR11, UR9, UR5 ;  /* 0x000000090b0572a4 */ /* 0x000fe2000f8e0205 */
[----:B------:R-:W-:Y:S01]  /*f710*/  IMAD.WIDE R156, R156, R157, UR6 ;  /* 0x000000069c9c7e25 */ /* 0x000fe2000f8e029d */
[C---:B------:R-:W-:Y:S01]  /*f720*/  IADD3 R109, P2, R18.reuse, 0x8020, RZ ;  /* 0x00008020126d7810 */ /* 0x040fe20007f5e0ff */
[----:B------:R-:W-:Y:S01]  /*f730*/  UIMAD.WIDE.U32 UR6, UR11, UR8, URZ ;  /* 0x000000080b0672a5 */ /* 0x000fe2000f8e003f */
[C---:B------:R-:W-:Y:S02]  /*f740*/  IADD3 R135, P4, R18.reuse, 0xc040, RZ ;  /* 0x0000c04012877810 */ /* 0x040fe40007f9e0ff */
[C---:B------:R-:W-:Y:S01]  /*f750*/  LOP3.LUT R159, R18.reuse, 0x380, RZ, 0xc0, !PT ;  /* 0x00000380129f7812 */ /* 0x040fe200078ec0ff */
[--C-:B------:R-:W-:Y:S01]  /*f760*/  IMAD.X R147, RZ, RZ, R19.reuse, P2 ;  /* 0x000000ffff937224 */ /* 0x100fe200010e0613 */
[C---:B------:R-:W-:Y:S01]  /*f770*/  IADD3 R15, P3, R18.reuse, 0xc060, RZ ;  /* 0x0000c060120f7810 */ /* 0x040fe20007f7e0ff */
[----:B------:R-:W-:Y:S01]  /*f780*/  ULDC.64 UR8, c[0x0][0xb98] ;  /* 0x0002e60000087ab9 */ /* 0x000fe20000000a00 */
[----:B------:R-:W-:Y:S01]  /*f790*/  LOP3.LUT R10, R109, 0x380, RZ, 0xc0, !PT ;  /* 0x000003806d0a7812 */ /* 0x000fe200078ec0ff */
[----:B------:R-:W-:Y:S01]  /*f7a0*/  UIADD3 UR7, UR7, UR5, URZ ;  /* 0x0000000507077290 */ /* 0x000fe2000fffe03f */
[----:B------:R-:W-:Y:S01]  /*f7b0*/  LOP3.LUT R134, R135, 0x380, RZ, 0xc0, !PT ;  /* 0x0000038087867812 */ /* 0x000fe200078ec0ff */
[----:B------:R-:W-:Y:S01]  /*f7c0*/  UIMAD UR5, UR12, UR8, URZ ;  /* 0x000000080c0572a4 */ /* 0x000fe2000f8e023f */
[C---:B------:R-:W-:Y:S01]  /*f7d0*/  IADD3 R4, P2, R18.reuse, 0x4000, RZ ;  /* 0x0000400012047810 */ /* 0x040fe20007f5e0ff */
[----:B------:R-:W-:Y:S01]  /*f7e0*/  UIMAD.WIDE.U32 UR6, UR15, UR8, UR6 ;  /* 0x000000080f0672a5 */ /* 0x000fe2000f8e0006 */
[----:B------:R-:W-:Y:S01]  /*f7f0*/  SHF.R.U64 R159, R159, 0x3, RZ ;  /* 0x000000039f9f7819 */ /* 0x000fe200000012ff */
[----:B------:R-:W-:Y:S01]  /*f800*/  UIMAD UR5, UR15, UR9, UR5 ;  /* 0x000000090f0572a4 */ /* 0x000fe2000f8e0205 */
[----:B------:R-:W-:Y:S01]  /*f810*/  LOP3.LUT R14, R15, 0x380, RZ, 0xc0, !PT ;  /* 0x000003800f0e7812 */ /* 0x000fe200078ec0ff */
[----:B------:R-:W-:Y:S01]  /*f820*/  IMAD.X R127, RZ, RZ, R19, P2 ;  /* 0x000000ffff7f7224 */ /* 0x000fe200010e0613 */
[----:B------:R-:W-:Y:S01]  /*f830*/  IADD3 R115, P6, R18, 0xc000, RZ ;  /* 0x0000c00012737810 */ /* 0x000fe20007fde0ff */
[----:B------:R-:W-:Y:S01]  /*f840*/  ULDC.64 UR8, c[0x0][0xae8] ;  /* 0x0002ba0000087ab9 */ /* 0x000fe20000000a00 */
[----:B------:R-:W-:-:S02]  /*f850*/  SHF.R.U64 R10, R10, 0x3, RZ ;  /* 0x000000030a0a7819 */ /* 0x000fc400000012ff */
[----:B------:R-:W-:Y:S02]  /*f860*/  IADD3 R113, P0, R18, 0x8060, RZ ;  /* 0x0000806012717810 */ /* 0x000fe40007f1e0ff */
[----:B------:R-:W-:Y:S02]  /*f870*/  SHF.R.U64 R134, R134, 0x3, RZ ;  /* 0x0000000386867819 */ /* 0x000fe400000012ff */
[----:B------:R-:W-:Y:S01]  /*f880*/  LOP3.LUT R158, R159, R18, RZ, 0x3c, !PT ;  /* 0x000000129f9e7212 */ /* 0x000fe200078e3cff */
[----:B------:R-:W-:Y:S01]  /*f890*/  IMAD.X R151, RZ, RZ, R19, P0 ;  /* 0x000000ffff977224 */ /* 0x000fe200000e0613 */
[----:B------:R-:W-:Y:S02]  /*f8a0*/  SHF.R.U64 R14, R14, 0x3, RZ ;  /* 0x000000030e0e7819 */ /* 0x000fe400000012ff */
[----:B------:R-:W-:Y:S02]  /*f8b0*/  LOP3.LUT R8, R115, 0x380, RZ, 0xc0, !PT ;  /* 0x0000038073087812 */ /* 0x000fe400078ec0ff */
[----:B------:R-:W-:-:S02]  /*f8c0*/  MOV R159, R19 ;  /* 0x00000013009f7202 */ /* 0x000fc40000000f00 */
[----:B------:R-:W-:Y:S02]  /*f8d0*/  LOP3.LUT R146, R10, R109, RZ, 0x3c, !PT ;  /* 0x0000006d0a927212 */ /* 0x000fe400078e3cff */
[----:B------:R-:W-:Y:S02]  /*f8e0*/  LOP3.LUT R6, R113, 0x380, RZ, 0xc0, !PT ;  /* 0x0000038071067812 */ /* 0x000fe400078ec0ff */
[----:B------:R-:W-:Y:S02]  /*f8f0*/  IADD3 R109, P2, R156, 0x7000, RZ ;  /* 0x000070009c6d7810 */ /* 0x000fe40007f5e0ff */
[----:B------:R-:W-:Y:S01]  /*f900*/  LOP3.LUT R134, R134, R135, RZ, 0x3c, !PT ;  /* 0x0000008786867212 */ /* 0x000fe200078e3cff */
[--C-:B------:R-:W-:Y:S01]  /*f910*/  IMAD.X R135, RZ, RZ, R19.reuse, P4 ;  /* 0x000000ffff877224 */ /* 0x100fe200020e0613 */
[----:B------:R-:W-:Y:S01]  /*f920*/  LOP3.LUT R14, R14, R15, RZ, 0x3c, !PT ;  /* 0x0000000f0e0e7212 */ /* 0x000fe200078e3cff */
[----:B------:R-:W-:Y:S01]  /*f930*/  IMAD.X R15, RZ, RZ, R19, P3 ;  /* 0x000000ffff0f7224 */ /* 0x000fe200018e0613 */
[----:B------:R-:W-:-:S02]  /*f940*/  SHF.R.U64 R8, R8, 0x3, RZ ;  /* 0x0000000308087819 */ /* 0x000fc400000012ff */
[----:B------:R-:W-:Y:S02]  /*f950*/  MOV R159, R158 ;  /* 0x0000009e009f7202 */ /* 0x000fe40000000f00 */
[----:B------:R-:W-:Y:S01]  /*f960*/  IADD3 R107, P4, R18, 0x8000, RZ ;  /* 0x00008000126b7810 */ /* 0x000fe20007f9e0ff */
[----:B------:R-:W0:Y:S01]  /*f970*/  LDC R158, c[0x0][0xbe8] ;  /* 0x0002fa00ff9e7b82 */ /* 0x000e220000000800 */
[----:B------:R-:W-:Y:S01]  /*f980*/  SHF.R.U64 R6, R6, 0x3, RZ ;  /* 0x0000000306067819 */ /* 0x000fe200000012ff */
[----:B------:R1:W-:Y:S01]  /*f990*/  STSM.16.M88.4 [R159], R24 ;  /* 0x000000189f007844 */ /* 0x0003e20000000200 */
[----:B------:R-:W-:Y:S01]  /*f9a0*/  LOP3.LUT R108, R109, 0x380, RZ, 0xc0, !PT ;  /* 0x000003806d6c7812 */ /* 0x000fe200078ec0ff */
[----:B------:R-:W-:Y:S01]  /*f9b0*/  IMAD.X R155, RZ, RZ, R19, P4 ;  /* 0x000000ffff9b7224 */ /* 0x000fe200020e0613 */
[----:B------:R-:W-:Y:S02]  /*f9c0*/  IADD3 R21, P3, R18, 0x20, RZ ;  /* 0x0000002012157810 */ /* 0x000fe40007f7e0ff */
[----:B------:R-:W-:-:S02]  /*f9d0*/  LOP3.LUT R142, R8, R115, RZ, 0x3c, !PT ;  /* 0x00000073088e7212 */ /* 0x000fc400078e3cff */
[----:B------:R-:W-:Y:S01]  /*f9e0*/  IADD3 R111, P1, R18, 0x8040, RZ ;  /* 0x00008040126f7810 */ /* 0x000fe20007f3e0ff */
[--C-:B------:R-:W-:Y:S01]  /*f9f0*/  IMAD.X R153, RZ, RZ, R19.reuse, P3 ;  /* 0x000000ffff997224 */ /* 0x100fe200018e0613 */
[----:B------:R-:W-:Y:S02]  /*fa00*/  LOP3.LUT R150, R6, R113, RZ, 0x3c, !PT ;  /* 0x0000007106967212 */ /* 0x000fe400078e3cff */
[----:B------:R-:W-:Y:S01]  /*fa10*/  LOP3.LUT R8, R107, 0x380, RZ, 0xc0, !PT ;  /* 0x000003806b087812 */ /* 0x000fe200078ec0ff */
[----:B------:R-:W-:Y:S01]  /*fa20*/  IMAD.X R131, RZ, RZ, R19, P1 ;  /* 0x000000ffff837224 */ /* 0x000fe200008e0613 */
[----:B------:R-:W-:Y:S02]  /*fa30*/  SHF.R.U64 R108, R108, 0x3, RZ ;  /* 0x000000036c6c7819 */ /* 0x000fe400000012ff */
[----:B------:R-:W-:Y:S02]  /*fa40*/  IADD3 R139, P5, R18, 0xc020, RZ ;  /* 0x0000c020128b7810 */ /* 0x000fe40007fbe0ff */
[----:B------:R-:W-:-:S02]  /*fa50*/  LOP3.LUT R6, R21, 0x380, RZ, 0xc0, !PT ;  /* 0x0000038015067812 */ /* 0x000fc400078ec0ff */
[----:B------:R-:W-:Y:S02]  /*fa60*/  SHF.R.U64 R8, R8, 0x3, RZ ;  /* 0x0000000308087819 */ /* 0x000fe400000012ff */
[----:B------:R-:W-:Y:S01]  /*fa70*/  LOP3.LUT R108, R108, R109, RZ, 0x3c, !PT ;  /* 0x0000006d6c6c7212 */ /* 0x000fe200078e3cff */
[----:B------:R-:W-:Y:S01]  /*fa80*/  IMAD.X R109, RZ, RZ, R157, P2 ;  /* 0x000000ffff6d7224 */ /* 0x000fe200010e069d */
[----:B------:R-:W-:Y:S02]  /*fa90*/  LOP3.LUT R138, R139, 0x380, RZ, 0xc0, !PT ;  /* 0x000003808b8a7812 */ /* 0x000fe400078ec0ff */
[----:B------:R-:W-:Y:S02]  /*faa0*/  IADD3 R101, P0, R18, 0x4020, RZ ;  /* 0x0000402012657810 */ /* 0x000fe40007f1e0ff */
[----:B------:R-:W-:Y:S02]  /*fab0*/  SHF.R.U64 R6, R6, 0x3, RZ ;  /* 0x0000000306067819 */ /* 0x000fe400000012ff */
[----:B------:R-:W-:Y:S01]  /*fac0*/  IADD3 R23, P1, R18, 0x40, RZ ;  /* 0x0000004012177810 */ /* 0x000fe20007f3e0ff */
[----:B------:R-:W-:Y:S01]  /*fad0*/  IMAD.X R9, RZ, RZ, R19, P0 ;  /* 0x000000ffff097224 */ /* 0x000fe200000e0613 */
[----:B------:R-:W-:-:S02]  /*fae0*/  IADD3 R123, P2, R156, 0xe000, RZ ;  /* 0x0000e0009c7b7810 */ /* 0x000fc40007f5e0ff */
[----:B------:R-:W-:Y:S01]  /*faf0*/  LOP3.LUT R154, R8, R107, RZ, 0x3c, !PT ;  /* 0x0000006b089a7212 */ /* 0x000fe200078e3cff */
[----:B------:R-:W-:Y:S01]  /*fb00*/  IMAD.X R7, RZ, RZ, R19, P1 ;  /* 0x000000ffff077224 */ /* 0x000fe200008e0613 */
[----:B------:R-:W-:Y:S02]  /*fb10*/  SHF.R.U64 R138, R138, 0x3, RZ ;  /* 0x000000038a8a7819 */ /* 0x000fe400000012ff */
[----:B------:R-:W-:Y:S02]  /*fb20*/  LOP3.LUT R152, R6, R21, RZ, 0x3c, !PT ;  /* 0x0000001506987212 */ /* 0x000fe400078e3cff */
[----:B------:R-:W-:Y:S02]  /*fb30*/  LOP3.LUT R8, R101, 0x380, RZ, 0xc0, !PT ;  /* 0x0000038065087812 */ /* 0x000fe400078ec0ff */
[----:B------:R-:W-:Y:S02]  /*fb40*/  LOP3.LUT R6, R23, 0x380, RZ, 0xc0, !PT ;  /* 0x0000038017067812 */ /* 0x000fe400078ec0ff */
[----:B------:R-:W-:-:S02]  /*fb50*/  LOP3.LUT R122, R123, 0x380, RZ, 0xc0, !PT ;  /* 0x000003807b7a7812 */ /* 0x000fc400078ec0ff */
[----:B------:R-:W-:Y:S01]  /*fb60*/  LOP3.LUT R138, R138, R139, RZ, 0x3c, !PT ;  /* 0x0000008b8a8a7212 */ /* 0x000fe200078e3cff */
[--C-:B------:R-:W-:Y:S01]  /*fb70*/  IMAD.X R139, RZ, RZ, R19.reuse, P5 ;  /* 0x000000ffff8b7224 */ /* 0x100fe200028e0613 */
[----:B------:R-:W-:Y:S02]  /*fb80*/  IADD3.X R143, RZ, R19, RZ, P6, !PT ;  /* 0x00000013ff8f7210 */ /* 0x000fe400037fe4ff */
[----:B------:R-:W-:Y:S02]  /*fb90*/  SHF.R.U64 R8, R8, 0x3, RZ ;  /* 0x0000000308087819 */ /* 0x000fe400000012ff */
[C---:B------:R-:W-:Y:S02]  /*fba0*/  IADD3 R103, P6, R18.reuse, 0x4040, RZ ;  /* 0x0000404012677810 */ /* 0x040fe40007fde0ff */
[----:B------:R-:W-:Y:S02]  /*fbb0*/  IADD3 R20, P3, R18, 0x60, RZ ;  /* 0x0000006012147810 */ /* 0x000fe40007f7e0ff */
[----:B------:R-:W-:Y:S01]  /*fbc0*/  SHF.R.U64 R6, R6, 0x3, RZ ;  /* 0x0000000306067819 */ /* 0x000fe200000012ff */
[--C-:B------:R-:W-:Y:S01]  /*fbd0*/  IMAD.X R11, RZ, RZ, R19.reuse, P6 ;  /* 0x000000ffff0b7224 */ /* 0x100fe200030e0613 */
[----:B------:R-:W-:Y:S01]  /*fbe0*/  SHF.R.U64 R122, R122, 0x3, RZ ;  /* 0x000000037a7a7819 */ /* 0x000fe200000012ff */
[----:B------:R-:W-:Y:S01]  /*fbf0*/  IMAD.X R5, RZ, RZ, R19, P3 ;  /* 0x000000ffff057224 */ /* 0x000fe200018e0613 */
[----:B------:R-:W-:-:S02]  /*fc00*/  IADD3 R105, P5, R18, 0x4060, RZ ;  /* 0x0000406012697810 */ /* 0x000fc40007fbe0ff */
[----:B------:R-:W-:Y:S02]  /*fc10*/  LOP3.LUT R8, R8, R101, RZ, 0x3c, !PT ;  /* 0x0000006508087212 */ /* 0x000fe400078e3cff */
[----:B------:R-:W-:Y:S02]  /*fc20*/  LOP3.LUT R6, R6, R23, RZ, 0x3c, !PT ;  /* 0x0000001706067212 */ /* 0x000fe400078e3cff */
[----:B------:R-:W-:Y:S02]  /*fc30*/  LOP3.LUT R101, R4, 0x380, RZ, 0xc0, !PT ;  /* 0x0000038004657812 */ /* 0x000fe400078ec0ff */
[----:B------:R-:W-:Y:S01]  /*fc40*/  LOP3.LUT R122, R122, R123, RZ, 0x3c, !PT ;  /* 0x0000007b7a7a7212 */ /* 0x000fe200078e3cff */
[----:B------:R-:W-:Y:S01]  /*fc50*/  IMAD.X R123, RZ, RZ, R157, P2 ;  /* 0x000000ffff7b7224 */ /* 0x000fe200010e069d */
[----:B------:R-:W-:Y:S02]  /*fc60*/  IADD3.X R13, RZ, R19, RZ, P5, !PT ;  /* 0x00000013ff0d7210 */ /* 0x000fe40002ffe4ff */
[----:B------:R-:W-:-:S02]  /*fc70*/  LOP3.LUT R23, R20, 0x380, RZ, 0xc0, !PT ;  /* 0x0000038014177812 */ /* 0x000fc400078ec0ff */
[----:B------:R-:W-:Y:S02]  /*fc80*/  IADD3 R19, P3, R156, 0x1000, RZ ;  /* 0x000010009c137810 */ /* 0x000fe40007f7e0ff */
[----:B0-----:R-:W-:Y:S02]  /*fc90*/  ISETP.NE.AND P2, PT, R158, 0x1, PT ;  /* 0x000000019e00780c */ /* 0x001fe40003f45270 */
[----:B------:R-:W-:Y:S02]  /*fca0*/  SHF.R.U64 R101, R101, 0x3, RZ ;  /* 0x0000000365657819 */ /* 0x000fe400000012ff */
[----:B------:R-:W-:Y:S02]  /*fcb0*/  SHF.R.U64 R23, R23, 0x3, RZ ;  /* 0x0000000317177819 */ /* 0x000fe400000012ff */
[----:B------:R-:W-:Y:S02]  /*fcc0*/  LOP3.LUT R18, R19, 0x380, RZ, 0xc0, !PT ;  /* 0x0000038013127812 */ /* 0x000fe400078ec0ff */
[----:B------:R-:W-:-:S02]  /*fcd0*/  LOP3.LUT R12, R111, 0x380, RZ, 0xc0, !PT ;  /* 0x000003806f0c7812 */ /* 0x000fc400078ec0ff */
[----:B------:R-:W-:Y:S02]  /*fce0*/  LOP3.LUT R126, R101, R4, RZ, 0x3c, !PT ;  /* 0x00000004657e7212 */ /* 0x000fe400078e3cff */
[----:B------:R-:W-:Y:S02]  /*fcf0*/  LOP3.LUT R4, R23, R20, RZ, 0x3c, !PT ;  /* 0x0000001417047212 */ /* 0x000fe400078e3cff */
[----:B------:R-:W-:Y:S02]  /*fd00*/  SHF.R.U64 R18, R18, 0x3, RZ ;  /* 0x0000000312127819 */ /* 0x000fe400000012ff */
[----:B------:R-:W-:Y:S02]  /*fd10*/  SHF.R.U64 R12, R12, 0x3, RZ ;  /* 0x000000030c0c7819 */ /* 0x000fe400000012ff */
[----:B------:R-:W-:Y:S02]  /*fd20*/  MOV R142, R142 ;  /* 0x0000008e008e7202 */ /* 0x000fe40000000f00 */
[----:B------:R-:W-:-:S02]  /*fd30*/  MOV R143, R4 ;  /* 0x00000004008f7202 */ /* 0x000fc40000000f00 */
[----:B------:R-:W-:Y:S01]  /*fd40*/  LOP3.LUT R18, R18, R19, RZ, 0x3c, !PT ;  /* 0x0000001312127212 */ /* 0x000fe200078e3cff */
[----:B------:R-:W-:Y:S01]  /*fd50*/  IMAD.X R19, RZ, RZ, R157, P3 ;  /* 0x000000ffff137224 */ /* 0x000fe200018e069d */
[----:B------:R-:W-:Y:S02]  /*fd60*/  F2FP.BF16.F32.PACK_AB R5, R35, R34 ;  /* 0x000000222305723e */ /* 0x000fe400000010ff */
[----:B------:R-:W-:Y:S01]  /*fd70*/  LOP3.LUT R130, R12, R111, RZ, 0x3c, !PT ;  /* 0x0000006f0c827212 */ /* 0x000fe200078e3cff */
[----:B------:R-:W0:Y:S01]  /*fd80*/  @P2 LDC R34, c[0x0][0xbec] ;  /* 0x0002fb00ff222b82 */ /* 0x000e220000000800 */
[----:B------:R-:W-:Y:S02]  /*fd90*/  IADD3 R111, P3, R156, 0x8000, RZ ;  /* 0x000080009c6f7810 */ /* 0x000fe40007f7e0ff */
[----:B------:R-:W-:Y:S02]  /*fda0*/  LOP3.LUT R12, R105, 0x380, RZ, 0xc0, !PT ;  /* 0x00000380690c7812 */ /* 0x000fe400078ec0ff */
[----:B------:R-:W-:-:S02]  /*fdb0*/  LOP3.LUT R110, R111, 0x380, RZ, 0xc0, !PT ;  /* 0x000003806f6e7812 */ /* 0x000fc400078ec0ff */
[----:B------:R-:W-:Y:S01]  /*fdc0*/  SHF.R.U64 R12, R12, 0x3, RZ ;  /* 0x000000030c0c7819 */ /* 0x000fe200000012ff */
[----:B------:R-:W2:Y:S01]  /*fdd0*/  @P2 LDC R35, c[0x0][0xbf0] ;  /* 0x0002fc00ff232b82 */ /* 0x000ea20000000800 */
[----:B------:R-:W-:Y:S02]  /*fde0*/  SHF.R.U64 R110, R110, 0x3, RZ ;  /* 0x000000036e6e7819 */ /* 0x000fe400000012ff */
[----:B------:R-:W-:Y:S02]  /*fdf0*/  LOP3.LUT R12, R12, R105, RZ, 0x3c, !PT ;  /* 0x000000690c0c7212 */ /* 0x000fe400078e3cff */
[----:B------:R-:W-:Y:S02]  /*fe00*/  IADD3 R105, P0, R156, 0x5000, RZ ;  /* 0x000050009c697810 */ /* 0x000fe40007f1e0ff */
[----:B------:R-:W-:Y:S01]  /*fe10*/  LOP3.LUT R110, R110, R111, RZ, 0x3c, !PT ;  /* 0x0000006f6e6e7212 */ /* 0x000fe200078e3cff */
[----:B------:R-:W-:Y:S01]  /*fe20*/  IMAD.X R111, RZ, RZ, R157, P3 ;  /* 0x000000ffff6f7224 */ /* 0x000fe200018e069d */
[----:B------:R-:W-:-:S02]  /*fe30*/  LOP3.LUT R10, R103, 0x380, RZ, 0xc0, !PT ;  /* 0x00000380670a7812 */ /* 0x000fc400078ec0ff */
[----:B------:R-:W-:Y:S02]  /*fe40*/  IADD3 R30, P3, R156, 0xf000, RZ ;  /* 0x0000f0009c1e7810 */ /* 0x000fe40007f7e0ff */
[----:B------:R-:W-:Y:S02]  /*fe50*/  LOP3.LUT R104, R105, 0x380, RZ, 0xc0, !PT ;  /* 0x0000038069687812 */ /* 0x000fe400078ec0ff */
[----:B------:R-:W-:Y:S01]  /*fe60*/  MOV R146, R146 ;  /* 0x0000009200927202 */ /* 0x000fe20000000f00 */
[----:B------:R-:W-:Y:S01]  /*fe70*/  IMAD.X R31, RZ, RZ, R157, P3 ;  /* 0x000000ffff1f7224 */ /* 0x000fe200018e069d */
[----:B------:R-:W-:Y:S02]  /*fe80*/  MOV R147, R6 ;  /* 0x0000000600937202 */ /* 0x000fe40000000f00 */
[----:B------:R-:W-:Y:S02]  /*fe90*/  SHF.R.U64 R10, R10, 0x3, RZ ;  /* 0x000000030a0a7819 */ /* 0x000fe400000012ff */
[----:B------:R-:W-:-:S02]  /*fea0*/  LOP3.LUT R23, R30, 0x380, RZ, 0xc0, !PT ;  /* 0x000003801e177812 */ /* 0x000fc400078ec0ff */
[----:B------:R-:W-:Y:S01]  /*feb0*/  F2FP.BF16.F32.PACK_AB R6, R37, R172 ;  /* 0x000000ac2506723e */ /* 0x000fe200000010ff */
[----:B------:R-:W-:Y:S01]  /*fec0*/  VIADD R37, R215, UR14 ;  /* 0x0000000ed7257c36 */ /* 0x000fe20008000000 */
[----:B------:R-:W-:Y:S02]  /*fed0*/  SHF.R.U64 R104, R104, 0x3, RZ ;  /* 0x0000000368687819 */ /* 0x000fe400000012ff */
[----:B------:R-:W-:Y:S01]  /*fee0*/  LOP3.LUT R10, R10, R103, RZ, 0x3c, !PT ;  /* 0x000000670a0a7212 */ /* 0x000fe200078e3cff */
[----:B0-----:R-:W-:Y:S01]  /*fef0*/  @P2 IMAD.HI.U32 R34, R37, R34, RZ ;  /* 0x0000002225222227 */ /* 0x001fe200078e00ff */
[----:B------:R-:W-:Y:S02]  /*ff00*/  SHF.R.U64 R23, R23, 0x3, RZ ;  /* 0x0000000317177819 */ /* 0x000fe400000012ff */
[----:B------:R-:W-:Y:S01]  /*ff10*/  LOP3.LUT R104, R104, R105, RZ, 0x3c, !PT ;  /* 0x0000006968687212 */ /* 0x000fe200078e3cff */
[----:B------:R-:W-:Y:S01]  /*ff20*/  IMAD.X R105, RZ, RZ, R157, P0 ;  /* 0x000000ffff697224 */ /* 0x000fe200000e069d */
[----:B------:R-:W-:-:S02]  /*ff30*/  MOV R134, R134 ;  /* 0x0000008600867202 */ /* 0x000fc40000000f00 */
[----:B------:R-:W-:Y:S02]  /*ff40*/  MOV R138, R138 ;  /* 0x0000008a008a7202 */ /* 0x000fe40000000f00 */
[----:B------:R-:W-:Y:S02]  /*ff50*/  IADD3 R119, P0, R156, 0xc000, RZ ;  /* 0x0000c0009c777810 */ /* 0x000fe40007f1e0ff */
[----:B------:R-:W-:Y:S02]  /*ff60*/  LOP3.LUT R30, R23, R30, RZ, 0x3c, !PT ;  /* 0x0000001e171e7212 */ /* 0x000fe400078e3cff */
[----:B------:R-:W-:Y:S02]  /*ff70*/  MOV R130, R130 ;  /* 0x0000008200827202 */ /* 0x000fe40000000f00 */
[----:B------:R-:W-:Y:S02]  /*ff80*/  MOV R152, R152 ;  /* 0x0000009800987202 */ /* 0x000fe40000000f00 */
[----:B------:R-:W-:-:S02]  /*ff90*/  MOV R135, R10 ;  /* 0x0000000a00877202 */ /* 0x000fc40000000f00 */
[----:B------:R-:W-:Y:S02]  /*ffa0*/  MOV R139, R8 ;  /* 0x00000008008b7202 */ /* 0x000fe40000000f00 */
[----:B------:R-:W-:Y:S01]  /*ffb0*/  F2FP.BF16.F32.PACK_AB R4, R33, R171 ;  /* 0x000000ab2104723e */ /* 0x000fe200000010ff */
[----:B------:R-:W-:Y:S01]  /*ffc0*/  IMAD.MOV.U32 R33, RZ, RZ, R37 ;  /* 0x000000ffff217224 */ /* 0x000fe200078e0025 */
        /* <DEDUP_REMOVED lines=8> */
[----:B------:R-:W-:Y:S02]  /*10050*/  F2FP.BF16.F32.PACK_AB R12, R49, R175 ;  /* 0x000000af310c723e */ /* 0x000fe400000010ff */
[----:B------:R-:W-:Y:S01]  /*10060*/  F2FP.BF16.F32.PACK_AB R13, R51, R50 ;  /* 0x00000032330d723e */ /* 0x000fe200000010ff */
[----:B------:R3:W-:Y:S01]  /*10070*/  STSM.16.M88.4 [R147], R8 ;  /* 0x0000000893007844 */ /* 0x0007e20000000200 */
[----:B------:R-:W-:-:S02]  /*10080*/  F2FP.BF16.F32.PACK_AB R14, R53, R176 ;  /* 0x000000b0350e723e */ /* 0x000fc400000010ff */
[----:B------:R-:W-:Y:S02]  /*10090*/  F2FP.BF16.F32.PACK_AB R15, R55, R54 ;  /* 0x00000036370f723e */ /* 0x000fe400000010ff */
[----:B--2---:R-:W-:Y:S02]  /*100a0*/  @P2 SHF.R.U32.HI R33, RZ, R35, R34 ;  /* 0x00000023ff212219 */ /* 0x004fe40000011622 */
[----:B------:R-:W-:Y:S01]  /*100b0*/  LOP3.LUT R118, R119, 0x380, RZ, 0xc0, !PT ;  /* 0x0000038077767812 */ /* 0x000fe200078ec0ff */
[----:B------:R2:W-:Y:S01]  /*100c0*/  STSM.16.M88.4 [R143], R12 ;  /* 0x0000000c8f007844 */ /* 0x0005e20000000200 */
[----:B------:R-:W-:Y:S01]  /*100d0*/  MOV R126, R126 ;  /* 0x0000007e007e7202 */ /* 0x000fe20000000f00 */
[----:B------:R-:W-:Y:S01]  /*100e0*/  IMAD.MOV R35, RZ, RZ, -R33 ;  /* 0x000000ffff237224 */ /* 0x000fe200078e0a21 */
[----:B-1----:R-:W-:Y:S02]  /*100f0*/  F2FP.BF16.F32.PACK_AB R24, R57, R177 ;  /* 0x000000b13918723e */ /* 0x002fe400000010ff */
[----:B------:R-:W-:Y:S01]  /*10100*/  F2FP.BF16.F32.PACK_AB R25, R59, R58 ;  /* 0x0000003a3b19723e */ /* 0x000fe200000010ff */
[----:B------:R-:W-:Y:S01]  /*10110*/  IMAD R35, R158, R35, R37 ;  /* 0x000000239e237224 */ /* 0x000fe200078e0225 */
[----:B------:R-:W-:-:S02]  /*10120*/  F2FP.BF16.F32.PACK_AB R26, R61, R178 ;  /* 0x000000b23d1a723e */ /* 0x000fc400000010ff */
[----:B------:R-:W-:Y:S02]  /*10130*/  F2FP.BF16.F32.PACK_AB R27, R63, R62 ;  /* 0x0000003e3f1b723e */ /* 0x000fe400000010ff */
[----:B0-----:R-:W-:Y:S02]  /*10140*/  F2FP.BF16.F32.PACK_AB R4, R65, R179 ;  /* 0x000000b34104723e */ /* 0x001fe400000010ff */
[----:B------:R-:W-:Y:S01]  /*10150*/  F2FP.BF16.F32.PACK_AB R5, R67, R66 ;  /* 0x000000424305723e */ /* 0x000fe200000010ff */
[----:B------:R-:W-:Y:S01]  /*10160*/  STSM.16.M88.4 [R126], R24 ;  /* 0x000000187e007844 */ /* 0x000fe20000000200 */
[----:B------:R-:W-:Y:S02]  /*10170*/  F2FP.BF16.F32.PACK_AB R6, R69, R180 ;  /* 0x000000b44506723e */ /* 0x000fe400000010ff */
[----:B------:R-:W-:Y:S02]  /*10180*/  F2FP.BF16.F32.PACK_AB R7, R71, R70 ;  /* 0x000000464707723e */ /* 0x000fe400000010ff */
[----:B------:R-:W-:-:S02]  /*10190*/  IADD3 R107, P1, R156, 0x6000, RZ ;  /* 0x000060009c6b7810 */ /* 0x000fc40007f3e0ff */
[----:B---3--:R-:W-:Y:S01]  /*101a0*/  F2FP.BF16.F32.PACK_AB R8, R73, R181 ;  /* 0x000000b54908723e */ /* 0x008fe200000010ff */
[----:B------:R-:W-:Y:S01]  /*101b0*/  STSM.16.M88.4 [R139], R4 ;  /* 0x000000048b007844 */ /* 0x000fe20000000200 */
[----:B------:R-:W-:Y:S02]  /*101c0*/  F2FP.BF16.F32.PACK_AB R9, R75, R74 ;  /* 0x0000004a4b09723e */ /* 0x000fe400000010ff */
[----:B------:R-:W-:Y:S02]  /*101d0*/  F2FP.BF16.F32.PACK_AB R10, R77, R182 ;  /* 0x000000b64d0a723e */ /* 0x000fe400000010ff */
[----:B------:R-:W-:Y:S02]  /*101e0*/  F2FP.BF16.F32.PACK_AB R11, R79, R78 ;  /* 0x0000004e4f0b723e */ /* 0x000fe400000010ff */
[----:B------:R-:W-:Y:S02]  /*101f0*/  SHF.R.U64 R118, R118, 0x3, RZ ;  /* 0x0000000376767819 */ /* 0x000fe400000012ff */
[----:B--2---:R-:W-:Y:S01]  /*10200*/  F2FP.BF16.F32.PACK_AB R12, R81, R183 ;  /* 0x000000b7510c723e */ /* 0x004fe200000010ff */
[----:B------:R0:W-:Y:S01]  /*10210*/  STSM.16.M88.4 [R135], R8 ;  /* 0x0000000887007844 */ /* 0x0001e20000000200 */
[----:B------:R-:W-:-:S02]  /*10220*/  F2FP.BF16.F32.PACK_AB R13, R83, R82 ;  /* 0x00000052530d723e */ /* 0x000fc400000010ff */
[----:B------:R-:W-:Y:S02]  /*10230*/  F2FP.BF16.F32.PACK_AB R14, R85, R184 ;  /* 0x000000b8550e723e */ /* 0x000fe400000010ff */
[----:B------:R-:W-:Y:S02]  /*10240*/  F2FP.BF16.F32.PACK_AB R15, R87, R86 ;  /* 0x00000056570f723e */ /* 0x000fe400000010ff */
[----:B------:R-:W-:Y:S02]  /*10250*/  LOP3.LUT R106, R107, 0x380, RZ, 0xc0, !PT ;  /* 0x000003806b6a7812 */ /* 0x000fe400078ec0ff */
[----:B------:R-:W-:Y:S01]  /*10260*/  LOP3.LUT R118, R118, R119, RZ, 0x3c, !PT ;  /* 0x0000007776767212 */ /* 0x000fe200078e3cff */
[----:B------:R-:W-:Y:S01]  /*10270*/  IMAD.X R119, RZ, RZ, R157, P0 ;  /* 0x000000ffff777224 */ /* 0x000fe200000e069d */
[----:B------:R1:W-:Y:S01]  /*10280*/  STSM.16.M88.4 [R131], R12 ;  /* 0x0000000c83007844 */ /* 0x0003e20000000200 */
[----:B------:R-:W-:Y:S02]  /*10290*/  SHF.R.U64 R106, R106, 0x3, RZ ;  /* 0x000000036a6a7819 */ /* 0x000fe400000012ff */
[----:B------:R-:W-:Y:S01]  /*102a0*/  MOV R154, R154 ;  /* 0x0000009a009a7202 */ /* 0x000fe20000000f00 */
[----:B0-----:R-:W-:Y:S01]  /*102b0*/  IMAD.U32 R10, RZ, RZ, UR5 ;  /* 0x00000005ff0a7e24 */ /* 0x001fe2000f8e00ff */
[----:B------:R-:W-:Y:S01]  /*102c0*/  SHF.R.S32.HI R9, RZ, 0x1f, R33 ;  /* 0x0000001fff097819 */ /* 0x000fe20000011421 */
[----:B------:R-:W-:Y:S01]  /*102d0*/  ULDC UR5, c[0x0][0xa88] ;  /* 0x0002a20000057ab9 */ /* 0x000fe20000000800 */
[----:B------:R-:W-:-:S02]  /*102e0*/  SHF.R.S32.HI R8, RZ, 0x1f, R35 ;  /* 0x0000001fff087819 */ /* 0x000fc40000011423 */
[----:B------:R-:W-:Y:S01]  /*102f0*/  LOP3.LUT R106, R106, R107, RZ, 0x3c, !PT ;  /* 0x0000006b6a6a7212 */ /* 0x000fe200078e3cff */
[----:B------:R-:W-:Y:S01]  /*10300*/  IMAD.X R107, RZ, RZ, R157, P1 ;  /* 0x000000ffff6b7224 */ /* 0x000fe200008e069d */
[----:B------:R-:W-:Y:S02]  /*10310*/  IADD3 R121, P1, R156, 0xd000, RZ ;  /* 0x0000d0009c797810 */ /* 0x000fe40007f3e0ff */
[----:B------:R-:W-:Y:S02]  /*10320*/  F2FP.BF16.F32.PACK_AB R24, R89, R185 ;  /* 0x000000b95918723e */ /* 0x000fe400000010ff */
[----:B-1----:R-:W-:Y:S01]  /*10330*/  IADD3 R12, P0, R33, UR6, RZ ;  /* 0x00000006210c7c10 */ /* 0x002fe2000ff1e0ff */
[----:B------:R-:W-:Y:S01]  /*10340*/  VIADD R14, R226, UR14 ;  /* 0x0000000ee20e7c36 */ /* 0x000fe20008000000 */
[----:B------:R-:W-:Y:S02]  /*10350*/  F2FP.BF16.F32.PACK_AB R25, R91, R90 ;  /* 0x0000005a5b19723e */ /* 0x000fe400000010ff */
[----:B------:R-:W-:Y:S01]  /*10360*/  IADD3.X R13, R9, UR7, R10, P0, !PT ;  /* 0x00000007090d7c10 */ /* 0x000fe200087fe40a */
[----:B------:R-:W-:Y:S01]  /*10370*/  ULDC.64 UR6, c[0x0][0xb88] ;  /* 0x0002e20000067ab9 */ /* 0x000fe20000000a00 */
[----:B------:R-:W-:Y:S01]  /*10380*/  F2FP.BF16.F32.PACK_AB R26, R93, R186 ;  /* 0x000000ba5d1a723e */ /* 0x000fe200000010ff */
[----:B------:R-:W-:Y:S01]  /*10390*/  IMAD R8, R8, UR6, RZ ;  /* 0x0000000608087c24 */ /* 0x000fe2000f8e02ff */
[----:B------:R-:W-:Y:S01]  /*103a0*/  F2FP.BF16.F32.PACK_AB R27, R95, R94 ;  /* 0x0000005e5f1b723e */ /* 0x000fe200000010ff */
[----:B------:R-:W-:Y:S01]  /*103b0*/  IMAD.WIDE.U32 R12, R35, UR6, R12 ;  /* 0x00000006230c7c25 */ /* 0x000fe2000f8e000c */
[----:B------:R-:W-:-:S02]  /*103c0*/  F2FP.BF16.F32.PACK_AB R4, R97, R187 ;  /* 0x000000bb6104723e */ /* 0x000fc400000010ff */
[----:B------:R-:W-:Y:S01]  /*103d0*/  F2FP.BF16.F32.PACK_AB R5, R99, R98 ;  /* 0x000000626305723e */ /* 0x000fe200000010ff */
[----:B------:R-:W-:Y:S01]  /*103e0*/  IMAD R35, R35, UR7, R8 ;  /* 0x0000000723237c24 */ /* 0x000fe2000f8e0208 */
[----:B------:R-:W-:Y:S01]  /*103f0*/  F2FP.BF16.F32.PACK_AB R6, R164, R188 ;  /* 0x000000bca406723e */ /* 0x000fe200000010ff */
[----:B------:R-:W-:Y:S01]  /*10400*/  STSM.16.M88.4 [R154], R24 ;  /* 0x000000189a007844 */ /* 0x000fe20000000200 */
[----:B------:R-:W-:Y:S01]  /*10410*/  F2FP.BF16.F32.PACK_AB R7, R16, R3 ;  /* 0x000000031007723e */ /* 0x000fe200000010ff */
[----:B------:R-:W-:Y:S01]  /*10420*/  ULDC.64 UR6, c[0x0][0xb50] ;  /* 0x0002d40000067ab9 */ /* 0x000fe20000000a00 */
[----:B------:R-:W-:Y:S01]  /*10430*/  LOP3.LUT R120, R121, 0x380, RZ, 0xc0, !PT ;  /* 0x0000038079787812 */ /* 0x000fe200078ec0ff */
[----:B------:R-:W-:Y:S01]  /*10440*/  IMAD R3, R158, UR5, RZ ;  /* 0x000000059e037c24 */ /* 0x000fe2000f8e02ff */
[----:B------:R-:W-:Y:S01]  /*10450*/  LEA R16, P3, R12, UR6, 0x2 ;  /* 0x000000060c107c11 */ /* 0x000fe2000f8610ff */
[----:B------:R0:W-:Y:S01]  /*10460*/  STSM.16.M88.4 [R146], R4 ;  /* 0x0000000492007844 */ /* 0x0001e20000000200 */
[----:B------:R-:W-:-:S02]  /*10470*/  SHF.R.U64 R120, R120, 0x3, RZ ;  /* 0x0000000378787819 */ /* 0x000fc400000012ff */
[----:B------:R-:W-:Y:S02]  /*10480*/  LOP3.LUT P0, RZ, R224, 0x3, RZ, 0xc0, !PT ;  /* 0x00000003e0ff7812 */ /* 0x000fe4000780c0ff */
[----:B------:R-:W-:Y:S02]  /*10490*/  F2FP.BF16.F32.PACK_AB R8, R166, R189 ;  /* 0x000000bda608723e */ /* 0x000fe400000010ff */
[----:B------:R-:W-:Y:S02]  /*104a0*/  F2FP.BF16.F32.PACK_AB R9, R36, R32 ;  /* 0x000000202409723e */ /* 0x000fe400000010ff */
[----:B------:R-:W-:Y:S02]  /*104b0*/  F2FP.BF16.F32.PACK_AB R10, R167, R190 ;  /* 0x000000bea70a723e */ /* 0x000fe400000010ff */
[----:B------:R-:W-:Y:S02]  /*104c0*/  F2FP.BF16.F32.PACK_AB R11, R44, R40 ;  /* 0x000000282c0b723e */ /* 0x000fe400000010ff */
[----:B------:R-:W-:Y:S01]  /*104d0*/  LOP3.LUT R120, R120, R121, RZ, 0x3c, !PT ;  /* 0x0000007978787212 */ /* 0x000fe200078e3cff */
[----:B------:R-:W-:Y:S01]  /*104e0*/  IMAD.X R121, RZ, RZ, R157, P1 ;  /* 0x000000ffff797224 */ /* 0x000fe200008e069d */
[C---:B------:R-:W-:Y:S01]  /*104f0*/  ISETP.GE.OR P1, PT, R14.reuse, R3, P0 ;  /* 0x000000030e00720c */ /* 0x040fe20000726670 */
[----:B0-----:R-:W-:Y:S01]  /*10500*/  IMAD.IADD R5, R13, 0x1, R35 ;  /* 0x000000010d057824 */ /* 0x001fe200078e0223 */
[----:B------:R-:W-:Y:S01]  /*10510*/  IADD3 R4, R14, 0x8, RZ ;  /* 0x000000080e047810 */ /* 0x000fe20007ffe0ff */
[----:B------:R0:W-:Y:S01]  /*10520*/  STSM.16.M88.4 [R130], R8 ;  /* 0x0000000882007844 */ /* 0x0001e20000000200 */
[----:B------:R-:W-:-:S02]  /*10530*/  MOV R150, R150 ;  /* 0x0000009600967202 */ /* 0x000fc40000000f00 */
[----:B------:R-:W-:Y:S02]  /*10540*/  LEA.HI.X R27, R12, UR7, R5, 0x2, P3 ;  /* 0x000000070c1b7c11 */ /* 0x000fe400098f1405 */
[----:B------:R-:W-:Y:S02]  /*10550*/  ISETP.GE.OR P0, PT, R4, R3, P0 ;  /* 0x000000030400720c */ /* 0x000fe40000706670 */
[----:B------:R-:W-:Y:S01]  /*10560*/  F2FP.BF16.F32.PACK_AB R4, R168, R191 ;  /* 0x000000bfa804723e */ /* 0x000fe200000010ff */
[----:B------:R-:W-:Y:S01]  /*10570*/  SHFL.IDX PT, R49, R27, RZ, 0x1c1f ;  /* 0x001c1fff1b317589 */ /* 0x000fe200000e0000 */
[----:B------:R-:W-:Y:S02]  /*10580*/  F2FP.BF16.F32.PACK_AB R5, R52, R48 ;  /* 0x000000303405723e */ /* 0x000fe400000010ff */
[----:B------:R-:W-:Y:S01]  /*10590*/  F2FP.BF16.F32.PACK_AB R6, R169, R192 ;  /* 0x000000c0a906723e */ /* 0x000fe200000010ff */
[----:B------:R1:W-:Y:S01]  /*105a0*/  SHFL.IDX PT, R53, R27, 0x1, 0x1c1f ;  /* 0x003c1f001b357f89 */ /* 0x0003e200000e0000 */
[----:B------:R-:W-:-:S02]  /*105b0*/  F2FP.BF16.F32.PACK_AB R7, R60, R56 ;  /* 0x000000383c07723e */ /* 0x000fc400000010ff */
[----:B------:R-:W-:Y:S01]  /*105c0*/  F2FP.BF16.F32.PACK_AB R12, R129, R195 ;  /* 0x000000c3810c723e */ /* 0x000fe200000010ff */
[----:B------:R-:W2:Y:S01]  /*105d0*/  SHFL.IDX PT, R48, R16, RZ, 0x1c1f ;  /* 0x001c1fff10307589 */ /* 0x000ea200000e0000 */
[----:B0-----:R-:W-:Y:S02]  /*105e0*/  F2FP.BF16.F32.PACK_AB R8, R170, R193 ;  /* 0x000000c1aa08723e */ /* 0x001fe400000010ff */
[----:B------:R-:W-:Y:S01]  /*105f0*/  F2FP.BF16.F32.PACK_AB R9, R68, R64 ;  /* 0x000000404409723e */ /* 0x000fe200000010ff */
[----:B------:R-:W-:Y:S01]  /*10600*/  STSM.16.M88.4 [R150], R4 ;  /* 0x0000000496007844 */ /* 0x000fe20000000200 */
[----:B------:R-:W-:Y:S02]  /*10610*/  F2FP.BF16.F32.PACK_AB R10, R125, R194 ;  /* 0x000000c27d0a723e */ /* 0x000fe400000010ff */
[----:B------:R-:W-:Y:S01]  /*10620*/  F2FP.BF16.F32.PACK_AB R11, R76, R72 ;  /* 0x000000484c0b723e */ /* 0x000fe200000010ff */
[----:B------:R-:W0:Y:S01]  /*10630*/  SHFL.IDX PT, R52, R16, 0x1, 0x1c1f ;  /* 0x003c1f0010347f89 */ /* 0x000e2200000e0000 */
[----:B------:R-:W-:-:S02]  /*10640*/  F2FP.BF16.F32.PACK_AB R13, R84, R80 ;  /* 0x00000050540d723e */ /* 0x000fc400000010ff */
[----:B------:R-:W-:Y:S01]  /*10650*/  F2FP.BF16.F32.PACK_AB R14, R133, R132 ;  /* 0x00000084850e723e */ /* 0x000fe200000010ff */
[----:B------:R-:W-:Y:S01]  /*10660*/  STSM.16.M88.4 [R142], R8 ;  /* 0x000000088e007844 */ /* 0x000fe20000000200 */
[----:B------:R-:W-:Y:S02]  /*10670*/  F2FP.BF16.F32.PACK_AB R15, R92, R88 ;  /* 0x000000585c0f723e */ /* 0x000fe400000010ff */
[----:B------:R-:W-:Y:S02]  /*10680*/  F2FP.BF16.F32.PACK_AB R24, R137, R136 ;  /* 0x000000888918723e */ /* 0x000fe400000010ff */
[----:B------:R-:W-:Y:S01]  /*10690*/  F2FP.BF16.F32.PACK_AB R25, R124, R96 ;  /* 0x000000607c19723e */ /* 0x000fe200000010ff */
[----:B------:R-:W-:Y:S01]  /*106a0*/  STSM.16.M88.4 [R138], R12 ;  /* 0x0000000c8a007844 */ /* 0x000fe20000000200 */
[----:B------:R-:W-:Y:S02]  /*106b0*/  F2FP.BF16.F32.PACK_AB R26, R141, R140 ;  /* 0x0000008c8d1a723e */ /* 0x000fe400000010ff */
[----:B-1----:R-:W-:-:S02]  /*106c0*/  F2FP.BF16.F32.PACK_AB R27, R160, R128 ;  /* 0x00000080a01b723e */ /* 0x002fc400000010ff */
[----:B------:R-:W-:Y:S02]  /*106d0*/  F2FP.BF16.F32.PACK_AB R160, R145, R144 ;  /* 0x0000009091a0723e */ /* 0x000fe400000010ff */
[C---:B------:R-:W-:Y:S01]  /*106e0*/  IADD3 R100, P4, R156.reuse, 0x2000, RZ ;  /* 0x000020009c647810 */ /* 0x040fe20007f9e0ff */
[----:B------:R-:W-:Y:S01]  /*106f0*/  STSM.16.M88.4 [R134], R24 ;  /* 0x0000001886007844 */ /* 0x000fe20000000200 */
[----:B------:R-:W-:Y:S02]  /*10700*/  IADD3 R101, P5, R156, 0x3000, RZ ;  /* 0x000030009c657810 */ /* 0x000fe40007fbe0ff */
[----:B------:R-:W-:Y:S01]  /*10710*/  LOP3.LUT R21, R100, 0x380, RZ, 0xc0, !PT ;  /* 0x0000038064157812 */ /* 0x000fe200078ec0ff */
[----:B------:R1:W-:Y:S01]  /*10720*/  STSM.16.M88.4 [R23], R160 ;  /* 0x000000a017007844 */ /* 0x0003e20000000200 */
[----:B------:R-:W-:Y:S02]  /*10730*/  IADD3 R103, P6, R156, 0x4000, RZ ;  /* 0x000040009c677810 */ /* 0x000fe40007fde0ff */
[----:B------:R-:W-:Y:S01]  /*10740*/  SHF.R.U64 R21, R21, 0x3, RZ ;  /* 0x0000000315157819 */ /* 0x000fe200000012ff */
[----:B------:R-:W-:Y:S01]  /*10750*/  BAR.SYNC.DEFER_BLOCKING 0x1, 0x100 ;  /* 0x0044000000007b1d */ /* 0x000fe20000010000 */
[----:B------:R-:W-:-:S02]  /*10760*/  LOP3.LUT R102, R103, 0x380, RZ, 0xc0, !PT ;  /* 0x0000038067667812 */ /* 0x000fc400078ec0ff */
[----:B------:R-:W-:Y:S01]  /*10770*/  LOP3.LUT R20, R21, R100, RZ, 0x3c, !PT ;  /* 0x0000006415147212 */ /* 0x000fe200078e3cff */
[----:B------:R-:W-:Y:S01]  /*10780*/  UIMAD UR5, UR10, UR8, URZ ;  /* 0x000000080a0572a4 */ /* 0x000fe2000f8e023f */
[----:B------:R-:W-:Y:S01]  /*10790*/  LOP3.LUT R100, R101, 0x380, RZ, 0xc0, !PT ;  /* 0x0000038065647812 */ /* 0x000fe200078ec0ff */
[--C-:B------:R-:W-:Y:S01]  /*107a0*/  IMAD.X R21, RZ, RZ, R157.reuse, P4 ;  /* 0x000000ffff157224 */ /* 0x100fe200020e069d */
[----:B------:R-:W-:Y:S02]  /*107b0*/  SHF.R.U64 R102, R102, 0x3, RZ ;  /* 0x0000000366667819 */ /* 0x000fe400000012ff */
[----:B------:R-:W-:Y:S02]  /*107c0*/  SHF.R.U64 R100, R100, 0x3, RZ ;  /* 0x0000000364647819 */ /* 0x000fe400000012ff */
[----:B------:R-:W-:Y:S01]  /*107d0*/  LOP3.LUT R29, R156, 0x380, RZ, 0xc0, !PT ;  /* 0x000003809c1d7812 */ /* 0x000fe200078ec0ff */
[----:B-1----:R-:W1:Y:S01]  /*107e0*/  @P2 LDC R23, c[0x0][0xbf0] ;  /* 0x0002fc00ff172b82 */ /* 0x002e620000000800 */
[----:B------:R-:W-:Y:S01]  /*107f0*/  LOP3.LUT R100, R100, R101, RZ, 0x3c, !PT ;  /* 0x0000006564647212 */ /* 0x000fe200078e3cff */
[----:B------:R-:W-:Y:S01]  /*10800*/  IMAD.X R101, RZ, RZ, R157, P5 ;  /* 0x000000ffff657224 */ /* 0x000fe200028e069d */
[----:B------:R-:W-:Y:S01]  /*10810*/  LOP3.LUT R102, R102, R103, RZ, 0x3c, !PT ;  /* 0x0000006766667212 */ /* 0x000fe200078e3cff */
[----:B--2---:R2:W-:Y:S01]  /*10820*/  @!P1 ST.E desc[UR38][R48.64], R0 ;  /* 0x0000000030009985 */ /* 0x0045e2000c101926 */
[----:B------:R-:W-:Y:S01]  /*10830*/  IADD3.X R103, RZ, R157, RZ, P6, !PT ;  /* 0x0000009dff677210 */ /* 0x000fe200037fe4ff */
[----:B------:R-:W-:Y:S01]  /*10840*/  UIMAD.WIDE.U32 UR6, UR11, UR8, URZ ;  /* 0x000000080b0672a5 */ /* 0x000fe2000f8e003f */
[C---:B------:R-:W-:Y:S01]  /*10850*/  IADD3 R113, P4, R156.reuse, 0x9000, RZ ;  /* 0x000090009c717810 */ /* 0x040fe20007f9e0ff */
[----:B0-----:R0:W-:Y:S01]  /*10860*/  @!P0 ST.E desc[UR38][R52.64], R2 ;  /* 0x0000000234008985 */ /* 0x0011e2000c101926 */
[----:B------:R-:W-:Y:S01]  /*10870*/  UIMAD UR5, UR11, UR9, UR5 ;  /* 0x000000090b0572a4 */ /* 0x000fe2000f8e0205 */
[----:B------:R-:W-:-:S02]  /*10880*/  IADD3 R115, P5, R156, 0xa000, RZ ;  /* 0x0000a0009c737810 */ /* 0x000fc40007fbe0ff */
[----:B------:R3:W5:Y:S01]  /*10890*/  LD.E.128 R36, desc[UR38][R18.64] ;  /* 0x0000002612247980 */ /* 0x000762000c101d00 */
[----:B------:R-:W-:Y:S01]  /*108a0*/  IADD3 R117, P6, R156, 0xb000, RZ ;  /* 0x0000b0009c757810 */ /* 0x000fe20007fde0ff */
[----:B------:R-:W-:Y:S01]  /*108b0*/  ULDC.64 UR10, c[0x0][0xaf0] ;  /* 0x0002bc00000a7ab9 */ /* 0x000fe20000000a00 */
[----:B------:R-:W-:Y:S01]  /*108c0*/  SHF.R.U64 R29, R29, 0x3, RZ ;  /* 0x000000031d1d7819 */ /* 0x000fe200000012ff */
[----:B--2---:R-:W-:Y:S01]  /*108d0*/  IMAD R0, R219, 0x20, R222 ;  /* 0x00000020db007824 */ /* 0x004fe200078e02de */
[----:B------:R-:W-:Y:S01]  /*108e0*/  UIADD3 UR7, UR7, UR5, URZ ;  /* 0x0000000507077290 */ /* 0x000fe2000fffe03f */
[----:B------:R-:W-:Y:S01]  /*108f0*/  LOP3.LUT R112, R113, 0x380, RZ, 0xc0, !PT ;  /* 0x0000038071707812 */ /* 0x000fe200078ec0ff */
[----:B------:R2:W5:Y:S01]  /*10900*/  LD.E.128 R40, desc[UR38][R20.64] ;  /* 0x0000002614287980 */ /* 0x000562000c101d00 */
[----:B------:R-:W-:Y:S01]  /*10910*/  LOP3.LUT R114, R115, 0x380, RZ, 0xc0, !PT ;  /* 0x0000038073727812 */ /* 0x000fe200078ec0ff */
[----:B---3--:R-:W3:Y:S01]  /*10920*/  @P2 LDC R19, c[0x0][0xbec] ;  /* 0x0002fb00ff132b82 */ /* 0x008ee20000000800 */
[----:B0-----:R-:W-:Y:S01]  /*10930*/  VIADD R2, R0, UR14 ;  /* 0x0000000e00027c36 */ /* 0x001fe20008000000 */
[----:B------:R-:W-:Y:S01]  /*10940*/  UIMAD UR8, UR12, UR10, URZ ;  /* 0x0000000a0c0872a4 */ /* 0x000fe2000f8e023f */
[----:B------:R-:W-:Y:S01]  /*10950*/  LOP3.LUT R116, R117, 0x380, RZ, 0xc0, !PT ;  /* 0x0000038075747812 */ /* 0x000fe200078ec0ff */
[----:B------:R-:W-:Y:S01]  /*10960*/  UIMAD.WIDE.U32 UR6, UR15, UR10, UR6 ;  /* 0x0000000a0f0672a5 */ /* 0x000fe2000f8e0006 */
[----:B------:R-:W-:Y:S01]  /*10970*/  SHF.R.U64 R112, R112, 0x3, RZ ;  /* 0x0000000370707819 */ /* 0x000fe200000012ff */
[----:B------:R0:W5:Y:S01]  /*10980*/  LD.E.128 R4, desc[UR38][R100.64] ;  /* 0x0000002664047980 */ /* 0x000162000c101d00 */
[----:B--2---:R-:W-:Y:S01]  /*10990*/  IMAD.MOV.U32 R21, RZ, RZ, R2 ;  /* 0x000000ffff157224 */ /* 0x004fe200078e0002 */
[----:B------:R-:W-:Y:S01]  /*109a0*/  UIMAD UR5, UR15, UR11, UR8 ;  /* 0x0000000b0f0572a4 */ /* 0x000fe2000f8e0208 */
[----:B------:R-:W-:Y:S01]  /*109b0*/  SHF.R.U64 R114, R114, 0x3, RZ ;  /* 0x0000000372727819 */ /* 0x000fe200000012ff */
[----:B------:R0:W5:Y:S01]  /*109c0*/  LD.E.128 R8, desc[UR38][R102.64] ;  /* 0x0000002666087980 */ /* 0x000162000c101d00 */
[----:B------:R-:W-:Y:S01]  /*109d0*/  SHF.R.U64 R116, R116, 0x3, RZ ;  /* 0x0000000374747819 */ /* 0x000fe200000012ff */
[----:B------:R-:W-:Y:S01]  /*109e0*/  UIADD3 UR5, UR7, UR5, URZ ;  /* 0x0000000507057290 */ /* 0x000fe2000fffe03f */
[----:B------:R-:W-:Y:S01]  /*109f0*/  LOP3.LUT R28, R29, R156, RZ, 0x3c, !PT ;  /* 0x0000009c1d1c7212 */ /* 0x000fe200078e3cff */
[----:B------:R-:W-:Y:S01]  /*10a00*/  ULDC.64 UR8, c[0x0][0xae0] ;  /* 0x0002b80000087ab9 */ /* 0x000fe20000000a00 */
[----:B------:R-:W-:Y:S01]  /*10a10*/  LOP3.LUT R112, R112, R113, RZ, 0x3c, !PT ;  /* 0x0000007170707212 */ /* 0x000fe200078e3cff */
[--C-:B------:R-:W-:Y:S01]  /*10a20*/  IMAD.X R113, RZ, RZ, R157.reuse, P4 ;  /* 0x000000ffff717224 */ /* 0x100fe200020e069d */
[----:B------:R-:W-:Y:S01]  /*10a30*/  LOP3.LUT R114, R114, R115, RZ, 0x3c, !PT ;  /* 0x0000007372727212 */ /* 0x000fe200078e3cff */
[----:B------:R0:W5:Y:S01]  /*10a40*/  LD.E.128 R12, desc[UR38][R104.64] ;  /* 0x00000026680c7980 */ /* 0x000162000c101d00 */
[----:B------:R-:W-:Y:S01]  /*10a50*/  LOP3.LUT R116, R116, R117, RZ, 0x3c, !PT ;  /* 0x0000007574747212 */ /* 0x000fe200078e3cff */
[----:B------:R-:W-:Y:S01]  /*10a60*/  IMAD.X R117, RZ, RZ, R157, P6 ;  /* 0x000000ffff757224 */ /* 0x000fe200030e069d */
[-C--:B------:R-:W-:Y:S01]  /*10a70*/  MOV R29, R157.reuse ;  /* 0x0000009d001d7202 */ /* 0x080fe20000000f00 */
[----:B------:R0:W5:Y:S01]  /*10a80*/  LD.E.128 R24, desc[UR38][R106.64] ;  /* 0x000000266a187980 */ /* 0x000162000c101d00 */
[----:B------:R-:W-:Y:S01]  /*10a90*/  IADD3.X R115, RZ, R157, RZ, P5, !PT ;  /* 0x0000009dff737210 */ /* 0x000fe20002ffe4ff */
[----:B---3--:R-:W-:Y:S01]  /*10aa0*/  @P2 IMAD.HI.U32 R0, R2, R19, RZ ;  /* 0x0000001302002227 */ /* 0x008fe200078e00ff */
[----:B------:R-:W-:Y:S01]  /*10ab0*/  MOV R18, UR6 ;  /* 0x0000000600127c02 */ /* 0x000fe20008000f00 */
[----:B------:R0:W5:Y:S03]  /*10ac0*/  LD.E.128 R32, desc[UR38][R28.64] ;  /* 0x000000261c207980 */ /* 0x000166000c101d00 */
[----:B-1----:R-:W-:Y:S01]  /*10ad0*/  @P2 SHF.R.U32.HI R21, RZ, R23, R0 ;  /* 0x00000017ff152219 */ /* 0x002fe20000011600 */
[----:B------:R0:W5:Y:S03]  /*10ae0*/  LD.E.128 R44, desc[UR38][R108.64] ;  /* 0x000000266c2c7980 */ /* 0x000166000c101d00 */
[--C-:B------:R-:W-:Y:S01]  /*10af0*/  SHF.R.S32.HI R0, RZ, 0x1f, R21.reuse ;  /* 0x0000001fff007819 */ /* 0x100fe20000011415 */
[----:B------:R-:W-:Y:S01]  /*10b00*/  IMAD.MOV R23, RZ, RZ, -R21 ;  /* 0x000000ffff177224 */ /* 0x000fe200078e0a15 */
[----:B------:R0:W5:Y:S01]  /*10b10*/  LD.E.128 R64, desc[UR38][R110.64] ;  /* 0x000000266e407980 */ /* 0x000162000c101d00 */
[----:B------:R-:W-:Y:S01]  /*10b20*/  IMAD.U32 R19, RZ, RZ, UR7 ;  /* 0x00000007ff137e24 */ /* 0x000fe2000f8e00ff */
[----:B------:R-:W-:Y:S01]  /*10b30*/  ULDC.64 UR6, c[0x0][0xad8] ;  /* 0x0002b60000067ab9 */ /* 0x000fe20000000a00 */
[----:B------:R-:W-:Y:S01]  /*10b40*/  IMAD R0, R0, UR8, RZ ;  /* 0x0000000800007c24 */ /* 0x000fe2000f8e02ff */
[----:B------:R0:W5:Y:S01]  /*10b50*/  LD.E.128 R48, desc[UR38][R112.64] ;  /* 0x0000002670307980 */ /* 0x000162000c101d00 */
[----:B------:R-:W-:-:S02]  /*10b60*/  IMAD R23, R158, R23, R2 ;  /* 0x000000179e177224 */ /* 0x000fc400078e0202 */
[----:B------:R-:W-:Y:S01]  /*10b70*/  IMAD.U32 R19, RZ, RZ, UR5 ;  /* 0x00000005ff137e24 */ /* 0x000fe2000f8e00ff */
[----:B------:R0:W5:Y:S01]  /*10b80*/  LD.E.128 R52, desc[UR38][R114.64] ;  /* 0x0000002672347980 */ /* 0x000162000c101d00 */
[C---:B------:R-:W-:Y:S01]  /*10b90*/  IMAD R77, R21.reuse, UR9, R0 ;  /* 0x00000009154d7c24 */ /* 0x040fe2000f8e0200 */
[----:B------:R-:W-:Y:S02]  /*10ba0*/  SHF.R.S32.HI R0, RZ, 0x1f, R23 ;  /* 0x0000001fff007819 */ /* 0x000fe40000011417 */
[----:B------:R0:W5:Y:S01]  /*10bb0*/  LD.E.128 R56, desc[UR38][R116.64] ;  /* 0x0000002674387980 */ /* 0x000162000c101d00 */
[----:B------:R-:W-:-:S03]  /*10bc0*/  IMAD.WIDE.U32 R18, R21, UR8, R18 ;  /* 0x0000000815127c25 */ /* 0x000fc6000f8e0012 */
[----:B------:R0:W5:Y:S04]  /*10bd0*/  LD.E.128 R72, desc[UR38][R118.64] ;  /* 0x0000002676487980 */ /* 0x000168000c101d00 */
[----:B------:R0:W5:Y:S04]  /*10be0*/  LD.E.128 R68, desc[UR38][R120.64] ;  /* 0x0000002678447980 */ /* 0x000168000c101d00 */
[----:B------:R0:W5:Y:S04]  /*10bf0*/  LD.E.128 R60, desc[UR38][R122.64] ;  /* 0x000000267a3c7980 */ /* 0x000168000c101d00 */
[----:B------:R-:W5:Y:S01]  /*10c00*/  LD.E.128 R28, desc[UR38][R30.64] ;  /* 0x000000261e1c7980 */ /* 0x000f62000c101d00 */
[----:B------:R-:W-:Y:S01]  /*10c10*/  @!PT LDS RZ, [RZ] ;  /* 0x00000000fffff984 */ /* 0x000fe20000000800 */
[----:B------:R-:W-:Y:S01]  /*10c20*/  @!PT LDS RZ, [RZ] ;  /* 0x00000000fffff984 */ /* 0x000fe20000000800 */
[----:B------:R-:W-:Y:S01]  /*10c30*/  @!PT LDS RZ, [RZ] ;  /* 0x00000000fffff984 */ /* 0x000fe20000000800 */
[----:B------:R-:W-:Y:S01]  /*10c40*/  @!PT LDS RZ, [RZ] ;  /* 0x00000000fffff984 */ /* 0x000fe20000000800 */
[----:B------:R1:W-:Y:S06]  /*10c50*/  MEMBAR.ALL.CTA ;  /* 0x0000000000007992 */ /* 0x0003ec0000008000 */
[----:B-1----:R-:W1:Y:S01]  /*10c60*/  FENCE.VIEW.ASYNC.S ;  /* 0x00000000000073c6 */ /* 0x002e620000000000 */
[----:B------:R-:W-:-:S02]  /*10c70*/  IMAD.IADD R19, R19, 0x1, R77 ;  /* 0x0000000113137824 */ /* 0x000fc400078e024d */
[----:B------:R-:W-:Y:S02]  /*10c80*/  IMAD R2, R0, UR6, RZ ;  /* 0x0000000600027c24 */ /* 0x000fe4000f8e02ff */
[----:B------:R-:W-:Y:S01]  /*10c90*/  VIADD R80, R222, UR14 ;  /* 0x0000000ede507c36 */ /* 0x000fe20008000000 */
[----:B------:R-:W-:Y:S01]  /*10ca0*/  UIADD3 UR5, UR13, 0x38820, URZ ;  /* 0x000388200d057890 */ /* 0x000fe2000fffe03f */
[C---:B------:R-:W-:Y:S02]  /*10cb0*/  IMAD R21, R23.reuse, UR7, R2 ;  /* 0x0000000717157c24 */ /* 0x040fe4000f8e0202 */
[----:B------:R-:W-:Y:S01]  /*10cc0*/  IMAD.WIDE.U32 R18, R23, UR6, R18 ;  /* 0x0000000617127c25 */ /* 0x000fe2000f8e0012 */
[----:B------:R-:W-:Y:S01]  /*10cd0*/  ISETP.GE.AND P2, PT, R80, R3, PT ;  /* 0x000000035000720c */ /* 0x000fe20003f46270 */
[----:B------:R-:W-:Y:S01]  /*10ce0*/  ULDC.64 UR6, c[0x0][0xa80] ;  /* 0x0002a00000067ab9 */ /* 0x000fe20000000a00 */
[----:B------:R-:W-:Y:S01]  /*10cf0*/  UPRMT UR5, URZ, 0x654, UR5 ;  /* 0x000006543f057896 */ /* 0x000fe20008000005 */
[----:B------:R-:W-:Y:S01]  /*10d00*/  IMAD.IADD R19, R19, 0x1, R21 ;  /* 0x0000000113137824 */ /* 0x000fe200078e0215 */
[----:B------:R-:W-:Y:S01]  /*10d10*/  LEA R2, P3, R18, UR6, 0x1 ;  /* 0x0000000612027c11 */ /* 0x000fe2000f8608ff */
[----:B------:R-:W-:-:S03]  /*10d20*/  VIADD R0, R80, 0x20 ;  /* 0x0000002050007836 */ /* 0x000fc60000000000 */
[----:B------:R-:W-:Y:S02]  /*10d30*/  LEA.HI.X R16, R18, UR7, R19, 0x1, P3 ;  /* 0x0000000712107c11 */ /* 0x000fe400098f0c13 */
[-C--:B------:R-:W-:Y:S01]  /*10d40*/  ISETP.GE.AND P1, PT, R0, R3.reuse, PT ;  /* 0x000000030000720c */ /* 0x080fe20003f26270 */
[----:B-1----:R0:W1:Y:S01]  /*10d50*/  SHFL.IDX PT, R79, R2, RZ, 0x181f ;  /* 0x00181fff024f7589 */ /* 0x00206200000e0000 */
[----:B------:R-:W-:Y:S01]  /*10d60*/  IADD3 R0, R80, 0x40, RZ ;  /* 0x0000004050007810 */ /* 0x000fe20007ffe0ff */
[----:B------:R-:W-:Y:S01]  /*10d70*/  BSSY B1, `(.L_x_2241) ;  /* 0x000001a000017945 */ /* 0x000fe20003800000 */
[----:B------:R-:W-:Y:S01]  /*10d80*/  SYNCS.ARRIVE.TRANS64.RED.A1T0 RZ, [UR5], RZ ;  /* 0x000000ffffff79a7 */ /* 0x000fe20008100405 */
[----:B------:R0:W2:Y:S01]  /*10d90*/  SHFL.IDX PT, R23, R16, RZ, 0x181f ;  /* 0x00181fff10177589 */ /* 0x0000a200000e0000 */
[----:B------:R-:W-:Y:S02]  /*10da0*/  ISETP.GE.AND P0, PT, R0, R3, PT ;  /* 0x000000030000720c */ /* 0x000fe40003f06270 */
[----:B------:R-:W-:-:S02]  /*10db0*/  SHF.R.S32.HI R196, RZ, 0x1f, R218 ;  /* 0x0000001fffc47819 */ /* 0x000fc400000114da */
[----:B------:R-:W-:Y:S02]  /*10dc0*/  SHF.R.S32.HI R197, RZ, 0x1f, R216 ;  /* 0x0000001fffc57819 */ /* 0x000fe400000114d8 */
[----:B------:R-:W-:Y:S02]  /*10dd0*/  SHF.R.S32.HI R198, RZ, 0x1f, R217 ;  /* 0x0000001fffc67819 */ /* 0x000fe400000114d9 */
[----:B------:R-:W-:Y:S01]  /*10de0*/  SHF.R.S32.HI R199, RZ, 0x1f, R22 ;  /* 0x0000001fffc77819 */ /* 0x000fe20000011416 */
[----:B0-----:R-:W-:Y:S06]  /*10df0*/  @P2 BRA `(.L_x_2242) ;  /* 0x0000000000442947 */ /* 0x001fec0003800000 */
        /* <DEDUP_REMOVED lines=17> */
.L_x_2242:
[----:B------:R-:W-:Y:S05]  /*10f10*/  BSYNC B1 ;  /* 0x0000000000017941 */ /* 0x000fea0003800000 */
.L_x_2241:
[----:B0-----:R0:W3:Y:S01]  /*10f20*/  SHFL.IDX PT, R21, R16, 0x1, 0x181f ;  /* 0x00381f0010157f89 */ /* 0x0010e200000e0000 */
[----:B------:R-:W-:Y:S03]  /*10f30*/  BSSY B1, `(.L_x_2243) ;  /* 0x0000014000017945 */ /* 0x000fe60003800000 */
[----:B------:R0:W4:Y:S01]  /*10f40*/  SHFL.IDX PT, R19, R2, 0x1, 0x181f ;  /* 0x00381f0002137f89 */ /* 0x00012200000e0000 */
[----:B------:R-:W-:Y:S05]  /*10f50*/  @P1 BRA `(.L_x_2244) ;  /* 0x0000000000441947 */ /* 0x000fea0003800000 */
[----:B------:R-:W-:Y:S02]  /*10f60*/  ULDC UR5, c[0x0][0xac8] ;  /* 0x0002b20000057ab9 */ /* 0x000fe40000000800 */
[----:B------:R-:W-:Y:S02]  /*10f70*/  ISETP.GE.AND P4, PT, R22, UR5, PT ;  /* 0x0000000516007c0c */ /* 0x000fe4000bf86270 */
[----:B------:R-:W-:Y:S02]  /*10f80*/  ISETP.GE.AND P3, PT, R217, UR5, PT ;  /* 0x00000005d9007c0c */ /* 0x000fe4000bf66270 */
[----:B------:R-:W-:Y:S02]  /*10f90*/  ISETP.GE.AND P2, PT, R216, UR5, PT ;  /* 0x00000005d8007c0c */ /* 0x000fe4000bf46270 */
[----:B------:R-:W-:-:S07]  /*10fa0*/  ISETP.GE.AND P1, PT, R218, UR5, PT ;  /* 0x00000005da007c0c */ /* 0x000fce000bf26270 */
[CC--:B----45:R-:W-:Y:S02]  /*10fb0*/  @!P4 LEA R8, P6, R22.reuse, R19.reuse, 0x1 ;  /* 0x000000131608c211 */ /* 0x0f0fe400078c08ff */
[C---:B------:R-:W-:Y:S02]  /*10fc0*/  @!P3 LEA R10, P5, R217.reuse, R19, 0x1 ;  /* 0x00000013d90ab211 */ /* 0x040fe400078a08ff */
        /* <DEDUP_REMOVED lines=10> */
.L_x_2244:
[----:B------:R-:W-:Y:S05]  /*11070*/  BSYNC B1 ;  /* 0x0000000000017941 */ /* 0x000fea0003800000 */
.L_x_2243:
[----:B---3-5:R3:W0:Y:S01]  /*11080*/  SHFL.IDX PT, R15, R16, 0x2, 0x181f ;  /* 0x00581f00100f7f89 */ /* 0x02862200000e0000 */
        /* <DEDUP_REMOVED lines=8> */
[-C--:B0-----:R-:W-:Y:S02]  /*11110*/  @!P3 LEA R8, P6, R22, R11.reuse, 0x1 ;  /* 0x0000000b1608b211 */ /* 0x081fe400078c08ff */
[CC--:B------:R-:W-:Y:S02]  /*11120*/  @!P2 LEA R10, P5, R217.reuse, R11.reuse, 0x1 ;  /* 0x0000000bd90aa211 */ /* 0x0c0fe400078a08ff */
[----:B------:R-:W-:Y:S02]  /*11130*/  @!P1 LEA R12, P4, R216, R11, 0x1 ;  /* 0x0000000bd80c9211 */ /* 0x000fe400078808ff */
[----:B------:R-:W-:Y:S02]  /*11140*/  @!P3 LEA.HI.X R9, R22, R15, R199, 0x1, P6 ;  /* 0x0000000f1609b211 */ /* 0x000fe400030f0cc7 */
        /* <DEDUP_REMOVED lines=8> */
.L_x_2246:
[----:B------:R-:W-:Y:S05]  /*111d0*/  BSYNC B1 ;  /* 0x0000000000017941 */ /* 0x000fea0003800000 */
.L_x_2245:
[----:B------:R-:W-:Y:S01]  /*111e0*/  VIADD R0, R80, 0x60 ;  /* 0x0000006050007836 */ /* 0x000fe20000000000 */
[----:B0-----:R0:W0:Y:S04]  /*111f0*/  SHFL.IDX PT, R13, R16, 0x3, 0x181f ;  /* 0x00781f00100d7f89 */ /* 0x00102800000e0000 */
[----:B------:R-:W-:Y:S01]  /*11200*/  ISETP.GE.AND P0, PT, R0, R3, PT ;  /* 0x000000030000720c */ /* 0x000fe20003f06270 */
[----:B------:R0:W0:-:S12]  /*11210*/  SHFL.IDX PT, R15, R2, 0x3, 0x181f ;  /* 0x00781f00020f7f89 */ /* 0x00001800000e0000 */
[----:B------:R-:W-:Y:S05]  /*11220*/  @P0 BRA `(.L_x_2247) ;  /* 0x0000000c00580947 */ /* 0x000fea0003800000 */
[----:B------:R-:W-:Y:S02]  /*11230*/  ULDC UR5, c[0x0][0xac8] ;  /* 0x0002b20000057ab9 */ /* 0x000fe40000000800 */
[----:B------:R-:W-:Y:S02]  /*11240*/  ISETP.GE.AND P3, PT, R22, UR5, PT ;  /* 0x0000000516007c0c */ /* 0x000fe4000bf66270 */
[----:B------:R-:W-:Y:S02]  /*11250*/  ISETP.GE.AND P4, PT, R217, UR5, PT ;  /* 0x00000005d9007c0c */ /* 0x000fe4000bf86270 */
[----:B------:R-:W-:-:S09]  /*11260*/  ISETP.GE.AND P5, PT, R216, UR5, PT ;  /* 0x00000005d8007c0c */ /* 0x000fd2000bfa6270 */
[-C--:B0--3--:R-:W-:Y:S02]  /*11270*/  @!P3 LEA R2, P0, R22, R15.reuse, 0x1 ;  /* 0x0000000f1602b211 */ /* 0x089fe400078008ff */
[CC--:B------:R-:W-:Y:S02]  /*11280*/  @!P4 LEA R8, P1, R217.reuse, R15.reuse, 0x1 ;  /* 0x0000000fd908c211 */ /* 0x0c0fe400078208ff */
[----:B------:R-:W-:Y:S02]  /*11290*/  @!P5 LEA R10, P2, R216, R15, 0x1 ;  /* 0x0000000fd80ad211 */ /* 0x000fe400078408ff */
[-C--:B------:R-:W-:Y:S02]  /*112a0*/  @!P3 LEA.HI.X R3, R22, R13.reuse, R199, 0x1, P0 ;  /* 0x0000000d1603b211 */ /* 0x080fe400000f0cc7 */
        /* <DEDUP_REMOVED lines=11> */
.L_x_2240:
[----:B------:R-:W0:Y:S01]  /*11360*/  LDC R8, c[0x0][0xbe8] ;  /* 0x0002fa00ff087b82 */ /* 0x000e220000000800 */
[----:B------:R-:W1:Y:S01]  /*11370*/  S2R R0, SR_TID.X ;  /* 0x0000000000007919 */ /* 0x000e620000002100 */
[----:B------:R-:W-:Y:S01]  /*11380*/  R2UR UR6, R220 ;  /* 0x00000000dc0672ca */ /* 0x000fe200000e0000 */
[----:B------:R-:W-:Y:S01]  /*11390*/  BSSY B1, `(.L_x_2248) ;  /* 0x0000036000017945 */ /* 0x000fe20003800000 */
[----:B------:R-:W-:Y:S01]  /*113a0*/  R2UR UR5, R221 ;  /* 0x00000000dd0572ca */ /* 0x000fe200000e0000 */
[----:B------:R-:W-:-:S10]  /*113b0*/  IMAD R6, R219, 0x20, R222 ;  /* 0x00000020db067824 */ /* 0x000fd400078e02de */
[----:B------:R-:W-:Y:S02]  /*113c0*/  USHF.R.S32.HI UR8, URZ, 0x1f, UR6 ;  /* 0x0000001f3f087899 */ /* 0x000fe40008011406 */
[----:B------:R-:W-:Y:S01]  /*113d0*/  USHF.R.S32.HI UR9, URZ, 0x1f, UR5 ;  /* 0x0000001f3f097899 */ /* 0x000fe20008011405 */
[----:B0-----:R-:W-:Y:S01]  /*113e0*/  ISETP.NE.AND P1, PT, R8, 0x1, PT ;  /* 0x000000010800780c */ /* 0x001fe20003f25270 */
[----:B-1----:R-:W-:-:S12]  /*113f0*/  VIADD R0, R0, 0xffffff80 ;  /* 0xffffff8000007836 */ /* 0x002fd80000000000 */
[----:B------:R-:W0:Y:S01]  /*11400*/  @P1 LDC R9, c[0x0][0xbec] ;  /* 0x0002fb00ff091b82 */ /* 0x000e220000000800 */
[----:B------:R-:W-:-:S07]  /*11410*/  ISETP.GE.AND P0, PT, R0, 0x80, PT ;  /* 0x000000800000780c */ /* 0x000fce0003f06270 */
[----:B------:R-:W1:Y:S06]  /*11420*/  @P1 LDC R11, c[0x0][0xbf0] ;  /* 0x0002fc00ff0b1b82 */ /* 0x000e6c0000000800 */
[----:B------:R-:W-:Y:S05]  /*11430*/  @P0 BRA `(.L_x_2249) ;  /* 0x0000000000ac0947 */ /* 0x000fea0003800000 */
[----:B------:R-:W2:Y:S01]  /*11440*/  S2R R0, SR_TID.X ;  /* 0x0000000000007919 */ /* 0x000ea20000002100 */
[----:B------:R-:W3:Y:S01]  /*11450*/  LDC R3, c[0x0][0xbe8] ;  /* 0x0002fa00ff037b82 */ /* 0x000ee20000000800 */
[----:B------:R-:W-:-:S13]  /*11460*/  R2UR UR5, R213 ;  /* 0x00000000d50572ca */ /* 0x000fda00000e0000 */
[----:B------:R-:W-:Y:S01]  /*11470*/  IMAD.U32 R4, RZ, RZ, UR5 ;  /* 0x00000005ff047e24 */ /* 0x000fe2000f8e00ff */
[----:B------:R-:W-:Y:S02]  /*11480*/  ULDC UR5, c[0x0][0xa88] ;  /* 0x0002a20000057ab9 */ /* 0x000fe40000000800 */
[----:B---3--:R-:W-:Y:S02]  /*11490*/  IMAD R5, R3, UR5, RZ ;  /* 0x0000000503057c24 */ /* 0x008fe4000f8e02ff */
[----:B--2---:R-:W-:-:S04]  /*114a0*/  IADD3 R4, R4, -0x80, R0 ;  /* 0xffffff8004047810 */ /* 0x004fc80007ffe000 */
[----:B------:R-:W-:-:S13]  /*114b0*/  ISETP.GE.AND P0, PT, R4, R5, PT ;  /* 0x000000050400720c */ /* 0x000fda0003f06270 */
[----:B------:R-:W-:Y:S05]  /*114c0*/  @P0 BRA `(.L_x_2249) ;  /* 0x0000000000880947 */ /* 0x000fea0003800000 */
[----:B------:R-:W-:Y:S01]  /*114d0*/  ISETP.NE.AND P0, PT, R3, 0x1, PT ;  /* 0x000000010300780c */ /* 0x000fe20003f05270 */
[----:B------:R-:W-:Y:S01]  /*114e0*/  ULDC.64 UR10, c[0x0][0xb90] ;  /* 0x0002e400000a7ab9 */ /* 0x000fe20000000a00 */
[----:B------:R-:W-:Y:S01]  /*114f0*/  R2UR UR13, R220 ;  /* 0x00000000dc0d72ca */ /* 0x000fe200000e0000 */
[----:B------:R-:W-:Y:S01]  /*11500*/  UIMAD UR5, UR8, UR10, URZ ;  /* 0x0000000a080572a4 */ /* 0x000fe2000f8e023f */
[----:B------:R-:W-:Y:S02]  /*11510*/  R2UR UR12, R221 ;  /* 0x00000000dd0c72ca */ /* 0x000fe400000e0000 */
[----:B------:R-:W-:-:S07]  /*11520*/  MOV R2, R4 ;  /* 0x0000000400027202 */ /* 0x000fce0000000f00 */
        /* <DEDUP_REMOVED lines=28> */
.L_x_2249:
[----:B------:R-:W-:Y:S05]  /*116f0*/  BSYNC B1 ;  /* 0x0000000000017941 */ /* 0x000fea0003800000 */
.L_x_2248:
[----:B------:R-:W-:Y:S01]  /*11700*/  R2UR UR12, R213 ;  /* 0x00000000d50c72ca */ /* 0x000fe200000e0000 */
[----:B------:R-:W-:Y:S01]  /*11710*/  ULDC.64 UR10, c[0x0][0xae8] ;  /* 0x0002ba00000a7ab9 */ /* 0x000fe20000000a00 */
[----:B------:R-:W-:Y:S01]  /*11720*/  R2UR UR14, R220 ;  /* 0x00000000dc0e72ca */ /* 0x000fe200000e0000 */
[----:B------:R-:W-:Y:S01]  /*11730*/  UIMAD UR5, UR8, UR10, URZ ;  /* 0x0000000a080572a4 */ /* 0x000fe2000f8e023f */
[----:B------:R-:W-:Y:S01]  /*11740*/  R2UR UR13, R221 ;  /* 0x00000000dd0d72ca */ /* 0x000fe200000e0000 */
[----:B------:R-:W-:Y:S01]  /*11750*/  BSSY B1, `(.L_x_2250) ;  /* 0x0000041000017945 */ /* 0x000fe20003800000 */
[----:B------:R-:W-:Y:S02]  /*11760*/  SHF.R.S32.HI R16, RZ, 0x1f, R218 ;  /* 0x0000001fff107819 */ /* 0x000fe400000114da */
[----:B------:R-:W-:Y:S02]  /*11770*/  SHF.R.S32.HI R18, RZ, 0x1f, R216 ;  /* 0x0000001fff127819 */ /* 0x000fe400000114d8 */
[----:B------:R-:W-:-:S02]  /*11780*/  SHF.R.S32.HI R19, RZ, 0x1f, R217 ;  /* 0x0000001fff137819 */ /* 0x000fc400000114d9 */
[----:B------:R-:W-:Y:S01]  /*11790*/  SHF.R.S32.HI R20, RZ, 0x1f, R22 ;  /* 0x0000001fff147819 */ /* 0x000fe20000011416 */
[----:B------:R-:W-:Y:S02]  /*117a0*/  VIADD R6, R6, UR12 ;  /* 0x0000000c06067c36 */ /* 0x000fe40008000000 */
[----:B------:R-:W-:Y:S02]  /*117b0*/  UIMAD.WIDE.U32 UR6, UR14, UR10, URZ ;  /* 0x0000000a0e0672a5 */ /* 0x000fe4000f8e003f */
[----:B------:R-:W-:Y:S01]  /*117c0*/  UIMAD UR5, UR14, UR11, UR5 ;  /* 0x0000000b0e0572a4 */ /* 0x000fe2000f8e0205 */
[----:B0-----:R-:W-:Y:S01]  /*117d0*/  @P1 IMAD.HI.U32 R0, R6, R9, RZ ;  /* 0x0000000906001227 */ /* 0x001fe200078e00ff */
[----:B--2---:R-:W-:Y:S01]  /*117e0*/  MOV R5, R6 ;  /* 0x0000000600057202 */ /* 0x004fe20000000f00 */
[----:B------:R-:W-:Y:S01]  /*117f0*/  ULDC.64 UR10, c[0x0][0xaf0] ;  /* 0x0002bc00000a7ab9 */ /* 0x000fe20000000a00 */
[----:B------:R-:W-:Y:S02]  /*11800*/  UIADD3 UR7, UR7, UR5, URZ ;  /* 0x0000000507077290 */ /* 0x000fe4000fffe03f */
[----:B------:R-:W-:Y:S01]  /*11810*/  UIMAD UR5, UR9, UR10, URZ ;  /* 0x0000000a090572a4 */ /* 0x000fe2000f8e023f */
[----:B-1----:R-:W-:Y:S01]  /*11820*/  @P1 SHF.R.U32.HI R5, RZ, R11, R0 ;  /* 0x0000000bff051219 */ /* 0x002fe20000011600 */
        /* <DEDUP_REMOVED lines=8> */
[----:B------:R-:W-:Y:S01]  /*118b0*/  IMAD R7, R8, R7, R6 ;  /* 0x0000000708077224 */ /* 0x000fe200078e0206 */
[----:B------:R-:W-:Y:S01]  /*118c0*/  IADD3 R6, R222, UR12, RZ ;  /* 0x0000000cde067c10 */ /* 0x000fe2000fffe0ff */
        /* <DEDUP_REMOVED lines=8> */
[----:B------:R-:W-:Y:S02]  /*11950*/  IMAD R4, R0, UR6, RZ ;  /* 0x0000000600047c24 */ /* 0x000fe4000f8e02ff */
[----:B------:R-:W-:Y:S02]  /*11960*/  IMAD R9, R8, UR5, RZ ;  /* 0x0000000508097c24 */ /* 0x000fe4000f8e02ff */
[C---:B------:R-:W-:Y:S02]  /*11970*/  IMAD R5, R7.reuse, UR7, R4 ;  /* 0x0000000707057c24 */ /* 0x040fe4000f8e0204 */
[----:B------:R-:W-:Y:S01]  /*11980*/  IMAD.WIDE.U32 R2, R7, UR6, R2 ;  /* 0x0000000607027c25 */ /* 0x000fe2000f8e0002 */
[----:B------:R-:W-:Y:S01]  /*11990*/  ISETP.GE.AND P2, PT, R6, R9, PT ;  /* 0x000000090600720c */ /* 0x000fe20003f46270 */
[----:B------:R-:W-:-:S02]  /*119a0*/  ULDC.64 UR6, c[0x0][0xa80] ;  /* 0x0002a00000067ab9 */ /* 0x000fc40000000a00 */
[----:B------:R-:W-:Y:S01]  /*119b0*/  IMAD.IADD R3, R3, 0x1, R5 ;  /* 0x0000000103037824 */ /* 0x000fe200078e0205 */
[----:B------:R-:W-:Y:S01]  /*119c0*/  LEA R4, P3, R2, UR6, 0x1 ;  /* 0x0000000602047c11 */ /* 0x000fe2000f8608ff */
[----:B------:R-:W-:-:S03]  /*119d0*/  VIADD R0, R6, 0x20 ;  /* 0x0000002006007836 */ /* 0x000fc60000000000 */
[----:B------:R-:W-:Y:S01]  /*119e0*/  LEA.HI.X R5, R2, UR7, R3, 0x1, P3 ;  /* 0x0000000702057c11 */ /* 0x000fe200098f0c03 */
[----:B------:R0:W1:Y:S01]  /*119f0*/  SHFL.IDX PT, R7, R4, RZ, 0x181f ;  /* 0x00181fff04077589 */ /* 0x00006200000e0000 */
[-C--:B------:R-:W-:Y:S01]  /*11a00*/  ISETP.GE.AND P1, PT, R0, R9.reuse, PT ;  /* 0x000000090000720c */ /* 0x080fe20003f26270 */
[----:B------:R-:W-:Y:S02]  /*11a10*/  VIADD R0, R6, 0x40 ;  /* 0x0000004006007836 */ /* 0x000fe40000000000 */
[----:B------:R0:W2:Y:S03]  /*11a20*/  SHFL.IDX PT, R3, R5, RZ, 0x181f ;  /* 0x00181fff05037589 */ /* 0x0000a600000e0000 */
[----:B------:R-:W-:Y:S01]  /*11a30*/  ISETP.GE.AND P0, PT, R0, R9, PT ;  /* 0x000000090000720c */ /* 0x000fe20003f06270 */
[----:B------:R-:W-:-:S12]  /*11a40*/  @P2 BRA `(.L_x_2251) ;  /* 0x0000000000442947 */ /* 0x000fd80003800000 */
        /* <DEDUP_REMOVED lines=17> */
.L_x_2251:
[----:B------:R-:W-:Y:S05]  /*11b60*/  BSYNC B1 ;  /* 0x0000000000017941 */ /* 0x000fea0003800000 */
.L_x_2250:
[----:B--23--:R2:W3:Y:S01]  /*11b70*/  SHFL.IDX PT, R3, R5, 0x1, 0x181f ;  /* 0x00381f0005037f89 */ /* 0x00c4e200000e0000 */
[----:B------:R-:W-:Y:S03]  /*11b80*/  BSSY B1, `(.L_x_2252) ;  /* 0x0000014000017945 */ /* 0x000fe60003800000 */
[----:B-1----:R2:W1:Y:S01]  /*11b90*/  SHFL.IDX PT, R7, R4, 0x1, 0x181f ;  /* 0x00381f0004077f89 */ /* 0x00246200000e0000 */
[----:B------:R-:W-:Y:S05]  /*11ba0*/  @P1 BRA `(.L_x_2253) ;  /* 0x0000000000441947 */ /* 0x000fea0003800000 */
[----:B------:R-:W-:Y:S02]  /*11bb0*/  ULDC UR5, c[0x0][0xac8] ;  /* 0x0002b20000057ab9 */ /* 0x000fe40000000800 */
[----:B------:R-:W-:Y:S02]  /*11bc0*/  ISETP.GE.AND P4, PT, R22, UR5, PT ;  /* 0x0000000516007c0c */ /* 0x000fe4000bf86270 */
[----:B------:R-:W-:Y:S02]  /*11bd0*/  ISETP.GE.AND P3, PT, R217, UR5, PT ;  /* 0x00000005d9007c0c */ /* 0x000fe4000bf66270 */
[----:B------:R-:W-:Y:S02]  /*11be0*/  ISETP.GE.AND P2, PT, R216, UR5, PT ;  /* 0x00000005d8007c0c */ /* 0x000fe4000bf46270 */
[----:B------:R-:W-:-:S07]  /*11bf0*/  ISETP.GE.AND P1, PT, R218, UR5, PT ;  /* 0x00000005da007c0c */ /* 0x000fce000bf26270 */
[CC--:B-1----:R-:W-:Y:S02]  /*11c00*/  @!P4 LEA R10, P6, R22.reuse, R7.reuse, 0x1 ;  /* 0x00000007160ac211 */ /* 0x0c2fe400078c08ff */
[C---:B------:R-:W-:Y:S02]  /*11c10*/  @!P3 LEA R12, P5, R217.reuse, R7, 0x1 ;  /* 0x00000007d90cb211 */ /* 0x040fe400078a08ff */
[----:B---3--:R-:W-:Y:S02]  /*11c20*/  @!P4 LEA.HI.X R11, R22, R3, R20, 0x1, P6 ;  /* 0x00000003160bc211 */ /* 0x008fe400030f0c14 */
        /* <DEDUP_REMOVED lines=9> */
.L_x_2253:
[----:B------:R-:W-:Y:S05]  /*11cc0*/  BSYNC B1 ;  /* 0x0000000000017941 */ /* 0x000fea0003800000 */
.L_x_2252:
[----:B---34-:R3:W4:Y:S01]  /*11cd0*/  SHFL.IDX PT, R3, R5, 0x2, 0x181f ;  /* 0x00581f0005037f89 */ /* 0x01872200000e0000 */
        /* <DEDUP_REMOVED lines=8> */
[-C--:B-1----:R-:W-:Y:S02]  /*11d60*/  @!P3 LEA R10, P6, R22, R7.reuse, 0x1 ;  /* 0x00000007160ab211 */ /* 0x082fe400078c08ff */
[CC--:B------:R-:W-:Y:S02]  /*11d70*/  @!P2 LEA R12, P5, R217.reuse, R7.reuse, 0x1 ;  /* 0x00000007d90ca211 */ /* 0x0c0fe400078a08ff */
[----:B------:R-:W-:Y:S02]  /*11d80*/  @!P1 LEA R14, P4, R216, R7, 0x1 ;  /* 0x00000007d80e9211 */ /* 0x000fe400078808ff */
[----:B----4-:R-:W-:Y:S02]  /*11d90*/  @!P3 LEA.HI.X R11, R22, R3, R20, 0x1, P6 ;  /* 0x00000003160bb211 */ /* 0x010fe400030f0c14 */
        /* <DEDUP_REMOVED lines=8> */
.L_x_2255:
[----:B------:R-:W-:Y:S05]  /*11e20*/  BSYNC B1 ;  /* 0x0000000000017941 */ /* 0x000fea0003800000 */
.L_x_2254:
[----:B------:R-:W-:Y:S01]  /*11e30*/  VIADD R0, R6, 0x60 ;  /* 0x0000006006007836 */ /* 0x000fe20000000000 */
[----:B0-23--:R-:W0:Y:S04]  /*11e40*/  SHFL.IDX PT, R5, R5, 0x3, 0x181f ;  /* 0x00781f0005057f89 */ /* 0x00de2800000e0000 */
[----:B------:R-:W-:Y:S01]  /*11e50*/  ISETP.GE.AND P0, PT, R0, R9, PT ;  /* 0x000000090000720c */ /* 0x000fe20003f06270 */
[----:B-1--4-:R1:W2:-:S12]  /*11e60*/  SHFL.IDX PT, R3, R4, 0x3, 0x181f ;  /* 0x00781f0004037f89 */ /* 0x01229800000e0000 */
[----:B-1----:R-:W-:Y:S05]  /*11e70*/  @P0 BRA `(.L_x_2247) ;  /* 0x0000000000440947 */ /* 0x002fea0003800000 */
[----:B------:R-:W-:Y:S02]  /*11e80*/  ULDC UR5, c[0x0][0xac8] ;  /* 0x0002b20000057ab9 */ /* 0x000fe40000000800 */
[----:B------:R-:W-:Y:S02]  /*11e90*/  ISETP.GE.AND P3, PT, R22, UR5, PT ;  /* 0x0000000516007c0c */ /* 0x000fe4000bf66270 */
[----:B------:R-:W-:Y:S02]  /*11ea0*/  ISETP.GE.AND P2, PT, R217, UR5, PT ;  /* 0x00000005d9007c0c */ /* 0x000fe4000bf46270 */
[----:B------:R-:W-:Y:S02]  /*11eb0*/  ISETP.GE.AND P1, PT, R216, UR5, PT ;  /* 0x00000005d8007c0c */ /* 0x000fe4000bf26270 */
[----:B------:R-:W-:-:S07]  /*11ec0*/  ISETP.GE.AND P0, PT, R218, UR5, PT ;  /* 0x00000005da007c0c */ /* 0x000fce000bf06270 */
[-C--:B--2---:R-:W-:Y:S02]  /*11ed0*/  @!P3 LEA R6, P6, R22, R3.reuse, 0x1 ;  /* 0x000000031606b211 */ /* 0x084fe400078c08ff */
[CC--:B------:R-:W-:Y:S02]  /*11ee0*/  @!P2 LEA R8, P5, R217.reuse, R3.reuse, 0x1 ;  /* 0x00000003d908a211 */ /* 0x0c0fe400078a08ff */
        /* <DEDUP_REMOVED lines=10> */
.L_x_2247:
[----:B------:R-:W-:Y:S05]  /*11f90*/  BSYNC B0 ;  /* 0x0000000000007941 */ /* 0x000fea0003800000 */
.L_x_2239:
[----:B------:R-:W-:Y:S02]  /*11fa0*/  ULDC UR5, c[0x0][0xc38] ;  /* 0x00030e0000057ab9 */ /* 0x000fe40000000800 */
[----:B------:R-:W-:-:S06]  /*11fb0*/  UISETP.GE.AND UP0, UPT, UR4, UR5, UPT ;  /* 0x000000050400728c */ /* 0x000fcc000bf06270 */
[----:B------:R-:W-:-:S13]  /*11fc0*/  PLOP3.LUT P0, PT, PT, PT, UP0, 0x80, 0x0 ;  /* 0x000000000000781c */ /* 0x000fda0003f0f008 */
[----:B------:R-:W-:Y:S05]  /*11fd0*/  @!P0 BRA `(.L_x_2256) ;  /* 0xfffffeec005c8947 */ /* 0x000fea000383ffff */
[----:B------:R-:W-:Y:S05]  /*11fe0*/  EXIT ;  /* 0x000000000000794d */ /* 0x000fea0003800000 */
.L_x_2198:
[----:B------:R-:W-:-:S08]  /*11ff0*/  NOP ;  /* 0x0000000000007918 */ /* 0x000fd00000000000 */
[----:B0-----:R-:W0:-:S00]  /*12000*/  USETMAXREG.DEALLOC.CTAPOOL 0x28 ;  /* 0x00000028000079c8 */ /* 0x001e0000080e0500 */
[----:B0-----:R-:W-:-:S06]  /*12010*/  LOP3.LUT R0, R0, 0x3, RZ, 0xc0, !PT ;  /* 0x0000000300007812 */ /* 0x001fcc00078ec0ff */
[----:B------:R-:W0:Y:S01]  /*12020*/  S2UR UR10, SR_CTAID.X ;  /* 0x00000000000a79c3 */ /* 0x000e220000002500 */
[----:B------:R-:W-:Y:S01]  /*12030*/  LOP3.LUT R16, R16, 0xffff7fff, RZ, 0xc0, !PT ;  /* 0xffff7fff10107812 */ /* 0x000fe200078ec0ff */
[----:B------:R-:W-:Y:S01]  /*12040*/  STL [R1], RZ ;  /* 0x000000ff01007387 */ /* 0x000fe20000100800 */
[----:B------:R-:W-:Y:S01]  /*12050*/  IMAD.MOV.U32 R23, RZ, RZ, RZ ;  /* 0x000000ffff177224 */ /* 0x000fe200078e00ff */
[----:B------:R-:W-:Y:S02]  /*12060*/  MOV R26, 0x1 ;  /* 0x00000001001a7802 */ /* 0x000fe40000000f00 */
        /* <DEDUP_REMOVED lines=8> */
[----:B------:R-:W-:Y:S01]  /*120f0*/  ULDC UR9, c[0x0][0x2b8] ;  /* 0x0000ae0000097ab9 */ /* 0x000fe20000000800 */
[----:B------:R-:W-:Y:S01]  /*12100*/  LOP3.LUT R16, R16, 0xfffffff7, RZ, 0xc0, !PT ;  /* 0xfffffff710107812 */ /* 0x000fe200078ec0ff */
[----:B------:R-:W0:Y:S01]  /*12110*/  S2UR UR8, SR_CgaCtaId ;  /* 0x00000000000879c3 */ /* 0x000e220000008800 */
[----:B------:R-:W1:Y:S01]  /*12120*/  S2R R3, SR_TID.X ;  /* 0x0000000000037919 */ /* 0x000e620000002100 */
[----:B------:R-:W-:Y:S01]  /*12130*/  ULDC.64 UR4, c[0x0][0x418] ;  /* 0x0001060000047ab9 */ /* 0x000fe20000000a00 */
[----:B------:R-:W-:Y:S01]  /*12140*/  ULDC UR40, c[0x0][0x288] ;  /* 0x0000a20000287ab9 */ /* 0x000fe20000000800 */
[----:B------:R-:W-:Y:S01]  /*12150*/  UISETP.NE.U32.AND UP0, UPT, UR4, URZ, UPT ;  /* 0x0000003f0400728c */ /* 0x000fe2000bf05070 */
[----:B------:R3:W-:Y:S01]  /*12160*/  STL [R1], RZ ;  /* 0x000000ff01007387 */ /* 0x0007e20000100800 */
[----:B------:R-:W-:Y:S01]  /*12170*/  ULDC UR37, c[0x0][0x448] ;  /* 0x0001120000257ab9 */ /* 0x000fe20000000800 */
[----:B------:R-:W-:Y:S01]  /*12180*/  ULDC UR4, c[0x0][0x424] ;  /* 0x0001090000047ab9 */ /* 0x000fe20000000800 */
[----:B------:R-:W-:Y:S01]  /*12190*/  UISETP.NE.AND.EX UP0, UPT, UR5, URZ, UPT, UP0 ;  /* 0x0000003f0500728c */ /* 0x000fe2000bf05300 */
[----:B------:R-:W-:Y:S01]  /*121a0*/  IMAD.U32 R34, RZ, RZ, UR10 ;  /* 0x0000000aff227e24 */ /* 0x000fe2000f8e00ff */
[----:B------:R-:W-:Y:S01]  /*121b0*/  UIMAD UR37, UR37, UR40, URZ ;  /* 0x00000028252572a4 */ /* 0x000fe2000f8e023f */
[----:B------:R-:W-:Y:S01]  /*121c0*/  IMAD.MOV.U32 R26, RZ, RZ, 0x1 ;  /* 0x00000001ff1a7424 */ /* 0x000fe200078e00ff */
[----:B------:R-:W-:Y:S01]  /*121d0*/  USEL UR4, UR4, 0x1, UP0 ;  /* 0x0000000104047887 */ /* 0x000fe20008000000 */
[----:B------:R-:W-:Y:S01]  /*121e0*/  IMAD.MOV.U32 R23, RZ, RZ, RZ ;  /* 0x000000ffff177224 */ /* 0x000fe200078e00ff */
[----:B------:R-:W-:Y:S01]  /*121f0*/  UMOV UR5, 0x400 ;  /* 0x0000040000057882 */ /* 0x000fe20000000000 */
[----:B------:R-:W-:Y:S01]  /*12200*/  ULDC UR46, c[0x0][0xc] ;  /* 0x00000300002e7ab9 */ /* 0x000fe20000000800 */
[----:B0-----:R-:W-:-:S06]  /*12210*/  ULEA UR8, UR8, UR5, 0x18 ;  /* 0x0000000508087291 */ /* 0x001fcc000f8ec03f */
[----:B------:R-:W-:Y:S01]  /*12220*/  MOV R17, UR8 ;  /* 0x0000000800117c02 */ /* 0x000fe20008000f00 */
[----:B-1----:R-:W-:-:S05]  /*12230*/  IMAD.SHL.U32 R37, R3, 0x8, RZ ;  /* 0x0000000803257824 */ /* 0x002fca00078e00ff */
[----:B------:R-:W-:-:S04]  /*12240*/  LOP3.LUT R0, R37, 0x1f8, RZ, 0xc0, !PT ;  /* 0x000001f825007812 */ /* 0x000fc800078ec0ff */
[----:B------:R-:W-:-:S04]  /*12250*/  LOP3.LUT R0, R0, 0x38, R3, 0x78, !PT ;  /* 0x0000003800007812 */ /* 0x000fc800078e7803 */
[----:B------:R-:W-:Y:S02]  /*12260*/  LOP3.LUT R30, R0, 0x200, R37, 0xf8, !PT ;  /* 0x00000200001e7812 */ /* 0x000fe400078ef825 */
[----:B------:R-:W-:-:S03]  /*12270*/  LOP3.LUT R37, R37, 0x38, RZ, 0xc0, !PT ;  /* 0x0000003825257812 */ /* 0x000fc600078ec0ff */
[----:B------:R-:W-:Y:S01]  /*12280*/  IMAD R31, R30, 0x2, R17 ;  /* 0x000000021e1f7824 */ /* 0x000fe200078e0211 */
[C---:B------:R-:W-:Y:S02]  /*12290*/  LOP3.LUT R0, R37.reuse, 0x40, RZ, 0xfc, !PT ;  /* 0x0000004025007812 */ /* 0x040fe400078efcff */
[----:B------:R-:W-:Y:S02]  /*122a0*/  LOP3.LUT R2, R37, 0x80, RZ, 0xfc, !PT ;  /* 0x0000008025027812 */ /* 0x000fe400078efcff */
[----:B------:R-:W-:Y:S02]  /*122b0*/  ISETP.GE.AND P1, PT, R0, UR9, PT ;  /* 0x0000000900007c0c */ /* 0x000fe4000bf26270 */
[----:B--2---:R-:W-:Y:S02]  /*122c0*/  R2UR UR6, R4 ;  /* 0x00000000040672ca */ /* 0x004fe400000e0000 */
[C---:B------:R-:W-:Y:S01]  /*122d0*/  LOP3.LUT R4, R3.reuse, 0x7f, RZ, 0xc0, !PT ;  /* 0x0000007f03047812 */ /* 0x040fe200078ec0ff */
[----:B------:R-:W-:-:S03]  /*122e0*/  IMAD.SHL.U32 R3, R3, 0x10, RZ ;  /* 0x0000001003037824 */ /* 0x000fc600078e00ff */
[----:B------:R-:W-:-:S07]  /*122f0*/  SHF.R.U32.HI R36, RZ, 0x3, R4 ;  /* 0x00000003ff247819 */ /* 0x000fce0000011604 */
[----:B------:R-:W-:-:S03]  /*12300*/  ULOP3.LUT UR47, UR6, 0x2, URZ, 0xfc, !UPT ;  /* 0x00000002062f7892 */ /* 0x000fc6000f8efc3f */
[----:B------:R-:W-:Y:S02]  /*12310*/  ULDC.64 UR6, c[0x0][0x2f0] ;  /* 0x0000bc0000067ab9 */ /* 0x000fe40000000a00 */
[C---:B------:R-:W-:Y:S01]  /*12320*/  ISETP.GE.AND P2, PT, R0.reuse, UR7, PT ;  /* 0x0000000700007c0c */ /* 0x040fe2000bf46270 */
[----:B------:R-:W-:Y:S01]  /*12330*/  UIMAD UR36, UR4, UR6, URZ ;  /* 0x00000006042472a4 */ /* 0x000fe2000f8e023f */
[----:B------:R-:W-:Y:S02]  /*12340*/  ISETP.GE.AND P0, PT, R0, UR7, PT ;  /* 0x0000000700007c0c */ /* 0x000fe4000bf06270 */
[----:B------:R-:W-:Y:S01]  /*12350*/  LOP3.LUT R0, R36, 0x70, R3, 0xf8, !PT ;  /* 0x0000007024007812 */ /* 0x000fe200078ef803 */
[----:B------:R-:W-:Y:S01]  /*12360*/  UIADD3 UR4, UR36, 0x4f, URZ ;  /* 0x0000004f24047890 */ /* 0x000fe2000fffe03f */
[----:B------:R-:W-:Y:S01]  /*12370*/  LOP3.LUT R0, R37, 0xc0, RZ, 0xfc, !PT ;  /* 0x000000c025007812 */ /* 0x000fe200078efcff */
[----:B------:R-:W-:Y:S02]  /*12380*/  UIADD3 UR40, UR36, 0x50, -UR40 ;  /* 0x0000005024287890 */ /* 0x000fe4000fffe828 */
[----:B------:R-:W-:-:S04]  /*12390*/  UIMAD.WIDE UR4, UR4, 0x66666667, URZ ;  /* 0x66666667040478a5 */ /* 0x000fc8000f8e023f */
[----:B------:R-:W-:Y:S01]  /*123a0*/  @P2 LOP3.LUT R16, R16, 0x8, RZ, 0xfc, !PT ;  /* 0x0000000810102812 */ /* 0x000fe200078efcff */
[----:B------:R-:W-:Y:S01]  /*123b0*/  USHF.R.U32.HI UR41, URZ, 0x1f, UR5 ;  /* 0x0000001f3f297899 */ /* 0x000fe20008011605 */
[----:B------:R-:W-:Y:S02]  /*123c0*/  ISETP.GE.AND P2, PT, R2, UR7, PT ;  /* 0x0000000702007c0c */ /* 0x000fe4000bf46270 */
[----:B------:R-:W-:Y:S01]  /*123d0*/  LOP3.LUT R16, R16, 0xffffdfff, RZ, 0xc0, !PT ;  /* 0xffffdfff10107812 */ /* 0x000fe200078ec0ff */
[----:B------:R-:W-:-:S03]  /*123e0*/  ULEA.HI.SX32 UR41, UR5, UR41, 0x1b ;  /* 0x0000002905297291 */ /* 0x000fc6000f8fda3f */
        /* <DEDUP_REMOVED lines=28> */
[----:B---3--:R-:W-:-:S07]  /*125b0*/  @P0 LOP3.LUT R16, R16, 0x4000, RZ, 0xfc, !PT ;  /* 0x0000400010100812 */ /* 0x008fce00078efcff */
.L_x_2308:
        /* <DEDUP_REMOVED lines=22> */
.L_x_2258:
[----:B------:R-:W-:Y:S01]  /*12720*/  ULDC UR8, c[0x0][0xc54] ;  /* 0x0003150000087ab9 */ /* 0x000fe20000000800 */
[----:B------:R-:W-:Y:S01]  /*12730*/  UMOV UR6, UR7 ;  /* 0x0000000700067c82 */ /* 0x000fe20008000000 */
[----:B------:R-:W-:-:S11]  /*12740*/  UISETP.NE.AND UP0, UPT, UR8, 0x1, UPT ;  /* 0x000000010800788c */ /* 0x000fd6000bf05270 */
[----:B------:R-:W-:Y:S02]  /*12750*/  @UP0 ULDC.64 UR10, c[0x0][0xc58] ;  /* 0x00031600000a0ab9 */ /* 0x000fe40000000a00 */
[----:B------:R-:W-:-:S04]  /*12760*/  UIMAD.WIDE.U32 UR4, UR7, UR10, URZ ;  /* 0x0000000a070472a5 */ /* 0x000fc8000f8e003f */
[----:B------:R-:W-:-:S04]  /*12770*/  @UP0 USHF.R.U32.HI UR6, URZ, UR11, UR5 ;  /* 0x0000000b3f060299 */ /* 0x000fc80008011605 */
[----:B------:R-:W-:-:S12]  /*12780*/  UIMAD UR4, UR6, UR8, URZ ;  /* 0x00000008060472a4 */ /* 0x000fd8000f8e023f */
.L_x_2259:
[----:B------:R-:W-:Y:S01]  /*12790*/  ULDC UR5, c[0x0][0xc48] ;  /* 0x0003120000057ab9 */ /* 0x000fe20000000800 */
[----:B------:R-:W-:Y:S01]  /*127a0*/  ULDC.64 UR8, c[0x0][0xa28] ;  /* 0x00028a0000087ab9 */ /* 0x000fe20000000a00 */
[----:B------:R-:W-:Y:S01]  /*127b0*/  UISETP.NE.AND UP1, UPT, UR5, 0x1, UPT ;  /* 0x000000010500788c */ /* 0x000fe2000bf25270 */
[----:B------:R-:W-:Y:S01]  /*127c0*/  IMAD.MOV.U32 R32, RZ, RZ, RZ ;  /* 0x000000ffff207224 */ /* 0x000fe200078e00ff */
        /* <DEDUP_REMOVED lines=21> */
[----:B------:R-:W-:Y:S01]  /*12920*/  UP2UR UR48, UPR, URZ, 0x4 ;  /* 0x000000043f307883 */ /* 0x000fe20008000000 */
[----:B------:R-:W-:Y:S01]  /*12930*/  BSSY B7, `(.L_x_2260) ;  /* 0x0000356000077945 */ /* 0x000fe20003800000 */
[----:B------:R-:W-:-:S04]  /*12940*/  USHF.L.U32 UR6, UR44, 0x7, URZ ;  /* 0x000000072c067899 */ /* 0x000fc8000800063f */
[----:B------:R-:W-:Y:S01]  /*12950*/  UIADD3 UR6, UR6, 0x7f, URZ ;  /* 0x0000007f06067890 */ /* 0x000fe2000fffe03f */
[----:B------:R-:W-:Y:S01]  /*12960*/  @UP2 ULDC UR4, c[0x0][0x44c] ;  /* 0x0001130000042ab9 */ /* 0x000fe20000000800 */
[----:B------:R-:W-:Y:S02]  /*12970*/  @UP2 ULDC UR7, c[0x0][0x450] ;  /* 0x0001140000072ab9 */ /* 0x000fe40000000800 */
[----:B------:R-:W-:-:S04]  /*12980*/  UIMAD.WIDE.U32 UR4, UR6, UR4, URZ ;  /* 0x00000004060472a5 */ /* 0x000fc8000f8e003f */
[----:B------:R-:W-:-:S04]  /*12990*/  @UP2 USHF.R.U32.HI UR6, URZ, UR7, UR5 ;  /* 0x000000073f062299 */ /* 0x000fc80008011605 */
[----:B------:R-:W-:-:S04]  /*129a0*/  UIADD3 UR4, UR40, UR6, URZ ;  /* 0x0000000628047290 */ /* 0x000fc8000fffe03f */
[----:B------:R-:W-:-:S04]  /*129b0*/  UIMAD.WIDE UR4, UR4, 0x66666667, URZ ;  /* 0x66666667040478a5 */ /* 0x000fc8000f8e023f */
[----:B------:R-:W-:-:S04]  /*129c0*/  USHF.R.U32.HI UR4, URZ, 0x1f, UR5 ;  /* 0x0000001f3f047899 */ /* 0x000fc80008011605 */
[----:B------:R-:W-:-:S04]  /*129d0*/  ULEA.HI.SX32 UR4, UR5, UR4, 0x1b ;  /* 0x0000000405047291 */ /* 0x000fc8000f8fda3f */
[----:B------:R-:W-:-:S04]  /*129e0*/  UISETP.LT.AND UP0, UPT, UR41, UR4, UPT ;  /* 0x000000042900728c */ /* 0x000fc8000bf01270 */
[----:B------:R-:W-:-:S06]  /*129f0*/  USEL UR45, UR41, UR4, UP0 ;  /* 0x00000004292d7287 */ /* 0x000fcc0008000000 */
[----:B------:R-:W-:-:S13]  /*12a00*/  ISETP.LT.AND P0, PT, RZ, UR45, PT ;  /* 0x0000002dff007c0c */ /* 0x000fda000bf01270 */
[----:B0-----:R-:W-:Y:S05]  /*12a10*/  @P0 BRA `(.L_x_2261) ;  /* 0x0000000000440947 */ /* 0x001fea0003800000 */
        /* <DEDUP_REMOVED lines=17> */
.L_x_2261:
[----:B------:R-:W-:Y:S01]  /*12b30*/  VIADD R0, R17, 0x24400 ;  /* 0x0002440011007836 */ /* 0x000fe20000000000 */
[----:B------:R-:W-:Y:S04]  /*12b40*/  BSSY B6, `(.L_x_2263) ;  /* 0x0000013000067945 */ /* 0x000fe80003800000 */
[----:B------:R-:W-:-:S13]  /*12b50*/  LOP3.LUT P0, RZ, R0, 0x3ff, RZ, 0xc0, !PT ;  /* 0x000003ff00ff7812 */ /* 0x000fda000780c0ff */
[----:B------:R-:W-:Y:S05]  /*12b60*/  @!P0 BRA `(.L_x_2264) ;  /* 0x0000000000408947 */ /* 0x000fea0003800000 */
[----:B------:R-:W-:Y:S01]  /*12b70*/  MOV R2, 0x0 ;  /* 0x0000000000027802 */ /* 0x000fe20000000f00 */
[----:B------:R-:W-:Y:S01]  /*12b80*/  ULDC.64 UR4, c[0x4][0x138] ;  /* 0x01004e0000047ab9 */ /* 0x000fe20000000a00 */
[----:B------:R-:W-:Y:S01]  /*12b90*/  ULDC.64 UR6, c[0x4][0x140] ;  /* 0x0100500000067ab9 */ /* 0x000fe20000000a00 */
[----:B------:R-:W-:Y:S01]  /*12ba0*/  MOV R4, UR4 ;  /* 0x0000000400047c02 */ /* 0x000fe20008000f00 */
[----:B------:R-:W-:Y:S01]  /*12bb0*/  IMAD.U32 R5, RZ, RZ, UR5 ;  /* 0x00000005ff057e24 */ /* 0x000fe2000f8e00ff */
[----:B------:R-:W-:Y:S01]  /*12bc0*/  ULDC.64 UR4, c[0x4][0x98] ;  /* 0x0100260000047ab9 */ /* 0x000fe20000000a00 */
[----:B------:R-:W0:Y:S01]  /*12bd0*/  LDC.64 R2, c[0x4][R2] ;  /* 0x0100000002027b82 */ /* 0x000e220000000a00 */
[----:B------:R-:W-:Y:S01]  /*12be0*/  IMAD.U32 R6, RZ, RZ, UR6 ;  /* 0x00000006ff067e24 */ /* 0x000fe2000f8e00ff */
[----:B------:R-:W-:Y:S01]  /*12bf0*/  MOV R8, 0x70 ;  /* 0x0000007000087802 */ /* 0x000fe20000000f00 */
[----:B------:R-:W-:Y:S02]  /*12c00*/  IMAD.U32 R7, RZ, RZ, UR7 ;  /* 0x00000007ff077e24 */ /* 0x000fe4000f8e00ff */
[----:B------:R-:W-:-:S02]  /*12c10*/  IMAD.U32 R10, RZ, RZ, UR4 ;  /* 0x00000004ff0a7e24 */ /* 0x000fc4000f8e00ff */
[----:B------:R-:W-:Y:S02]  /*12c20*/  IMAD.U32 R11, RZ, RZ, UR5 ;  /* 0x00000005ff0b7e24 */ /* 0x000fe4000f8e00ff */
[----:B------:R-:W-:Y:S02]  /*12c30*/  IMAD.MOV.U32 R12, RZ, RZ, 0x1 ;  /* 0x00000001ff0c7424 */ /* 0x000fe400078e00ff */
[----:B------:R-:W-:-:S07]  /*12c40*/  IMAD.MOV.U32 R13, RZ, RZ, RZ ;  /* 0x000000ffff0d7224 */ /* 0x000fce00078e00ff */
[----:B------:R-:W-:-:S07]  /*12c50*/  LEPC R20, `(.L_x_2264) ;  /* 0x000000001014794e */ /* 0x000fce0000000000 */
[----:B0----5:R-:W-:Y:S05]  /*12c60*/  CALL.ABS.NOINC R2 ;  /* 0x0000000002007343 */ /* 0x021fea0003c00000 */
.L_x_2264:
[----:B------:R-:W-:Y:S05]  /*12c70*/  BSYNC B6 ;  /* 0x0000000000067941 */ /* 0x000fea0003800000 */
.L_x_2263:
        /* <DEDUP_REMOVED lines=11> */
[----:B------:R-:W-:Y:S01]  /*12d30*/  MOV R6, UR6 ;  /* 0x0000000600067c02 */ /* 0x000fe20008000f00 */
[----:B------:R-:W-:Y:S01]  /*12d40*/  IMAD.U32 R7, RZ, RZ, UR7 ;  /* 0x00000007ff077e24 */ /* 0x000fe2000f8e00ff */
[----:B------:R-:W-:Y:S01]  /*12d50*/  MOV R13, RZ ;  /* 0x000000ff000d7202 */ /* 0x000fe20000000f00 */
[----:B------:R-:W-:-:S02]  /*12d60*/  IMAD.U32 R10, RZ, RZ, UR4 ;  /* 0x00000004ff0a7e24 */ /* 0x000fc4000f8e00ff */
[----:B------:R-:W-:Y:S02]  /*12d70*/  IMAD.U32 R11, RZ, RZ, UR5 ;  /* 0x00000005ff0b7e24 */ /* 0x000fe4000f8e00ff */
[----:B------:R-:W-:Y:S02]  /*12d80*/  IMAD.MOV.U32 R8, RZ, RZ, 0x70 ;  /* 0x00000070ff087424 */ /* 0x000fe400078e00ff */
[----:B0-----:R-:W-:-:S07]  /*12d90*/  IMAD.MOV.U32 R12, RZ, RZ, 0x1 ;  /* 0x00000001ff0c7424 */ /* 0x001fce00078e00ff */
[----:B------:R-:W-:-:S07]  /*12da0*/  LEPC R20, `(.L_x_2267) ;  /* 0x000000001014794e */ /* 0x000fce0000000000 */
[----:B-1---5:R-:W-:Y:S05]  /*12db0*/  CALL.ABS.NOINC R2 ;  /* 0x0000000002007343 */ /* 0x022fea0003c00000 */
.L_x_2267:
[----:B------:R0:W1:Y:S01]  /*12dc0*/  LDC.64 R2, c[0x4][R18] ;  /* 0x0100000012027b82 */ /* 0x0000620000000a00 */
[----:B------:R-:W-:Y:S01]  /*12dd0*/  ULDC.64 UR4, c[0x4][0x138] ;  /* 0x01004e0000047ab9 */ /* 0x000fe20000000a00 */
[----:B------:R-:W-:Y:S01]  /*12de0*/  ULDC.64 UR6, c[0x4][0x140] ;  /* 0x0100500000067ab9 */ /* 0x000fe20000000a00 */
[----:B------:R-:W-:Y:S02]  /*12df0*/  IMAD.U32 R4, RZ, RZ, UR4 ;  /* 0x00000004ff047e24 */ /* 0x000fe4000f8e00ff */
        /* <DEDUP_REMOVED lines=11> */
.L_x_2266:
[----:B------:R-:W-:Y:S05]  /*12eb0*/  BSYNC B6 ;  /* 0x0000000000067941 */ /* 0x000fea0003800000 */
.L_x_2265:
        /* <DEDUP_REMOVED lines=9> */
[----:B------:R-:W-:Y:S01]  /*12f50*/  MOV R3, UR5 ;  /* 0x0000000500037c02 */ /* 0x000fe20008000f00 */
[----:B------:R-:W-:-:S04]  /*12f60*/  ULDC UR4, c[0x0][0xc48] ;  /* 0x0003120000047ab9 */ /* 0x000fc80000000800 */
[----:B------:R1:W5:Y:S01]  /*12f70*/  @P0 LDG.E R29, desc[UR38][R2.64] ;  /* 0x00000026021d0981 */ /* 0x000362000c1e1900 */
[----:B------:R-:W-:Y:S01]  /*12f80*/  UMOV UR5, 0xffffffff ;  /* 0xffffffff00057882 */ /* 0x000fe20000000000 */
[----:B------:R-:W-:Y:S02]  /*12f90*/  IMAD.U32 R22, RZ, RZ, UR4 ;  /* 0x00000004ff167e24 */ /* 0x000fe4000f8e00ff */
[----:B------:R-:W-:Y:S05]  /*12fa0*/  BRA.DIV UR5, `(.L_x_2268) ;  /* 0x0000003605bc7947 */ /* 0x000fea000b800000 */
.L_x_2324:
[----:B------:R-:W2:Y:S01]  /*12fb0*/  S2R R0, SR_TID.X ;  /* 0x0000000000007919 */ /* 0x000ea20000002100 */
[----:B------:R-:W-:Y:S01]  /*12fc0*/  UIADD3 UR4, UR45, -0x1, URZ ;  /* 0xffffffff2d047890 */ /* 0x000fe2000fffe03f */
[----:B0-----:R-:W-:Y:S02]  /*12fd0*/  ISETP.NE.AND P1, PT, R10, 0x1, PT ;  /* 0x000000010a00780c */ /* 0x001fe40003f25270 */
[----:B-----5:R-:W-:Y:S02]  /*12fe0*/  SHF.R.S32.HI R33, RZ, 0x1f, R29 ;  /* 0x0000001fff217819 */ /* 0x020fe4000001141d */
[----:B------:R-:W-:Y:S01]  /*12ff0*/  LOP3.LUT R16, R16, 0xfffffbff, RZ, 0xc0, !PT ;  /* 0xfffffbff10107812 */ /* 0x000fe200078ec0ff */
[----:B------:R-:W-:-:S08]  /*13000*/  IMAD.U32 R7, RZ, RZ, UR4 ;  /* 0x00000004ff077e24 */ /* 0x000fd0000f8e00ff */
[----:B-1----:R-:W0:Y:S01]  /*13010*/  @P1 LDC R3, c[0x0][0x434] ;  /* 0x00010d00ff031b82 */ /* 0x002e220000000800 */
[----:B------:R-:W-:-:S07]  /*13020*/  @P1 LOP3.LUT R16, R16, 0x400, RZ, 0xfc, !PT ;  /* 0x0000040010101812 */ /* 0x000fce00078efcff */
[----:B------:R-:W1:Y:S01]  /*13030*/  @P1 LDC R5, c[0x0][0x438] ;  /* 0x00010e00ff051b82 */ /* 0x000e620000000800 */
[----:B--2---:R-:W-:-:S05]  /*13040*/  IMAD.SHL.U32 R8, R0, 0x10, RZ ;  /* 0x0000001000087824 */ /* 0x004fca00078e00ff */
[----:B------:R-:W-:-:S05]  /*13050*/  LOP3.LUT R8, R36, 0x70, R8, 0xf8, !PT ;  /* 0x0000007024087812 */ /* 0x000fca00078ef808 */
[----:B------:R-:W-:-:S04]  /*13060*/  IMAD R7, R7, 0x50, R8 ;  /* 0x0000005007077824 */ /* 0x000fc800078e0208 */
[C---:B------:R-:W-:Y:S01]  /*13070*/  IMAD.IADD R0, R7.reuse, 0x1, R32 ;  /* 0x0000000107007824 */ /* 0x040fe200078e0220 */
[----:B------:R-:W-:-:S03]  /*13080*/  ISETP.GE.AND P0, PT, R7, UR36, PT ;  /* 0x0000002407007c0c */ /* 0x000fc6000bf06270 */
[----:B0-----:R-:W-:Y:S01]  /*13090*/  @P1 IMAD.HI.U32 R2, R0, R3, RZ ;  /* 0x0000000300021227 */ /* 0x001fe200078e00ff */
[----:B------:R-:W-:-:S03]  /*130a0*/  ISETP.GT.U32.OR P0, PT, R8, 0x4f, P0 ;  /* 0x0000004f0800780c */ /* 0x000fc60000704470 */
[----:B------:R-:W-:Y:S01]  /*130b0*/  IMAD.MOV.U32 R9, RZ, RZ, R0 ;  /* 0x000000ffff097224 */ /* 0x000fe200078e0000 */
[----:B-1----:R-:W-:-:S09]  /*130c0*/  @P1 SHF.R.U32.HI R9, RZ, R5, R2 ;  /* 0x00000005ff091219 */ /* 0x002fd20000011602 */
[----:B------:R-:W0:Y:S01]  /*130d0*/  @!P0 LDC.64 R6, c[0x0][0x428] ;  /* 0x00010a00ff068b82 */ /* 0x000e220000000a00 */
[----:B------:R-:W-:-:S07]  /*130e0*/  @!P0 SHF.R.S32.HI R3, RZ, 0x1f, R9 ;  /* 0x0000001fff038819 */ /* 0x000fce0000011409 */
[----:B------:R-:W1:Y:S01]  /*130f0*/  @!P0 LDC.64 R4, c[0x0][0x418] ;  /* 0x00010600ff048b82 */ /* 0x000e620000000a00 */
[----:B0-----:R-:W-:-:S04]  /*13100*/  @!P0 IMAD R2, R33, R6, RZ ;  /* 0x0000000621028224 */ /* 0x001fc800078e02ff */
[----:B------:R-:W-:Y:S01]  /*13110*/  @!P0 IMAD R7, R29, R7, R2 ;  /* 0x000000071d078224 */ /* 0x000fe200078e0202 */
[----:B------:R-:W-:-:S05]  /*13120*/  @!P0 MOV R2, R9 ;  /* 0x0000000900028202 */ /* 0x000fca0000000f00 */
[----:B------:R-:W-:-:S04]  /*13130*/  @!P0 IMAD.WIDE.U32 R2, R29, R6, R2 ;  /* 0x000000061d028225 */ /* 0x000fc800078e0002 */
[----:B------:R-:W-:Y:S01]  /*13140*/  @!P0 IMAD.IADD R3, R3, 0x1, R7 ;  /* 0x0000000103038824 */ /* 0x000fe200078e0207 */
[----:B-1----:R-:W-:Y:S01]  /*13150*/  @!P0 LEA R4, P1, R2, R4, 0x2 ;  /* 0x0000000402048211 */ /* 0x002fe200078210ff */
[----:B------:R-:W-:-:S03]  /*13160*/  IMAD.MOV.U32 R6, RZ, RZ, RZ ;  /* 0x000000ffff067224 */ /* 0x000fc600078e00ff */
[----:B------:R-:W-:Y:S01]  /*13170*/  @!P0 LEA.HI.X R5, R2, R5, R3, 0x2, P1 ;  /* 0x0000000502058211 */ /* 0x000fe200008f1403 */
[----:B------:R-:W-:-:S04]  /*13180*/  IMAD.MOV R7, RZ, RZ, -R9 ;  /* 0x000000ffff077224 */ /* 0x000fc800078e0a09 */
[----:B------:R0:W5:Y:S01]  /*13190*/  @!P0 LDG.E R6, desc[UR38][R4.64] ;  /* 0x0000002604068981 */ /* 0x000162000c1e1900 */
[----:B------:R-:W-:Y:S01]  /*131a0*/  ISETP.GT.U32.AND P0, PT, R8, 0x4f, PT ;  /* 0x0000004f0800780c */ /* 0x000fe20003f04070 */
[----:B------:R-:W-:Y:S01]  /*131b0*/  IMAD R3, RZ, RZ, -UR43 ;  /* 0x8000002bff037e24 */ /* 0x000fe2000f8e02ff */
[----:B------:R-:W-:Y:S02]  /*131c0*/  LOP3.LUT R16, R16, 0xfffffdff, RZ, 0xc0, !PT ;  /* 0xfffffdff10107812 */ /* 0x000fe400078ec0ff */
[----:B------:R-:W-:Y:S01]  /*131d0*/  MOV R24, UR4 ;  /* 0x0000000400187c02 */ /* 0x000fe20008000f00 */
[----:B------:R-:W-:Y:S02]  /*131e0*/  IMAD R22, R22, R3, UR42 ;  /* 0x0000002a16167e24 */ /* 0x000fe4000f8e0203 */
[----:B0-----:R-:W-:-:S03]  /*131f0*/  IMAD R5, R10, R7, R0 ;  /* 0x000000070a057224 */ /* 0x001fc600078e0200 */
[----:B------:R-:W-:Y:S01]  /*13200*/  SHF.R.S32.HI R28, RZ, 0x1f, R22 ;  /* 0x0000001fff1c7819 */ /* 0x000fe20000011416 */
[----:B------:R-:W-:-:S05]  /*13210*/  IMAD.U32 R0, RZ, RZ, UR47 ;  /* 0x0000002fff007e24 */ /* 0x000fca000f8e00ff */
[----:B------:R-:W-:-:S13]  /*13220*/  ISETP.NE.AND P2, PT, R0, 0x3, PT ;  /* 0x000000030000780c */ /* 0x000fda0003f45270 */
[----:B------:R-:W-:-:S04]  /*13230*/  @P2 LOP3.LUT R16, R16, 0x200, RZ, 0xfc, !PT ;  /* 0x0000020010102812 */ /* 0x000fc800078efcff */
[----:B------:R-:W-:-:S04]  /*13240*/  LOP3.LUT R16, R16, 0xfffffffe, RZ, 0xc0, !PT ;  /* 0xfffffffe10107812 */ /* 0x000fc800078ec0ff */
[----:B------:R-:W-:Y:S01]  /*13250*/  @P0 LOP3.LUT R16, R16, 0x1, RZ, 0xfc, !PT ;  /* 0x0000000110100812 */ /* 0x000fe200078efcff */
[----:B------:R-:W-:Y:S06]  /*13260*/  @!P2 BRA `(.L_x_2269) ;  /* 0x000000000004a947 */ /* 0x000fec0003800000 */
[----:B------:R-:W-:Y:S01]  /*13270*/  BPT.TRAP 0x1 ;  /* 0x000000040000795c */ /* 0x000fe20000300000 */
.L_x_2269:
[----:B------:R-:W-:Y:S01]  /*13280*/  SHF.R.S32.HI R7, RZ, 0x1f, R5 ;  /* 0x0000001fff077819 */ /* 0x000fe20000011405 */
[----:B------:R-:W-:Y:S01]  /*13290*/  ULDC.64 UR4, c[0x0][0x328] ;  /* 0x0000ca0000047ab9 */ /* 0x000fe20000000a00 */
[----:B-----5:R-:W-:Y:S01]  /*132a0*/  SHF.R.S32.HI R4, RZ, 0x1f, R6 ;  /* 0x0000001fff047819 */ /* 0x020fe20000011406 */
[----:B------:R-:W-:Y:S01]  /*132b0*/  IMAD.WIDE.U32 R2, R5, UR4, RZ ;  /* 0x0000000405027c25 */ /* 0x000fe2000f8e00ff */
[----:B------:R-:W-:Y:S03]  /*132c0*/  BSSY B0, `(.L_x_2270) ;  /* 0x0000015000007945 */ /* 0x000fe60003800000 */
[----:B------:R-:W-:-:S04]  /*132d0*/  IMAD R0, R7, UR4, RZ ;  /* 0x0000000407007c24 */ /* 0x000fc8000f8e02ff */
[----:B------:R-:W-:Y:S01]  /*132e0*/  IMAD R9, R5, UR5, R0 ;  /* 0x0000000505097c24 */ /* 0x000fe2000f8e0200 */
[----:B------:R-:W-:Y:S01]  /*132f0*/  ULDC.64 UR4, c[0x0][0x338] ;  /* 0x0000ce0000047ab9 */ /* 0x000fe20000000a00 */
[----:B------:R-:W-:Y:S02]  /*13300*/  IMAD R0, R23, 0x8, R17 ;  /* 0x0000000817007824 */ /* 0x000fe400078e0211 */
        /* <DEDUP_REMOVED lines=16> */
.L_x_2325:
[----:B------:R-:W-:Y:S05]  /*13410*/  BSYNC B0 ;  /* 0x0000000000007941 */ /* 0x000fea0003800000 */
.L_x_2270:
        /* <DEDUP_REMOVED lines=9> */
[----:B------:R-:W-:Y:S01]  /*134b0*/  ULDC.64 UR4, c[0x0][0x308] ;  /* 0x0000c20000047ab9 */ /* 0x000fe20000000a00 */
[----:B------:R-:W-:-:S03]  /*134c0*/  IMAD.MOV.U32 R7, RZ, RZ, -0x50 ;  /* 0xffffffb0ff077424 */ /* 0x000fc600078e00ff */
[----:B------:R-:W-:Y:S01]  /*134d0*/  IADD3 R3, R3, R5, RZ ;  /* 0x0000000503037210 */ /* 0x000fe20007ffe0ff */
[----:B------:R-:W-:Y:S02]  /*134e0*/  IMAD R5, R28, UR4, RZ ;  /* 0x000000041c057c24 */ /* 0x000fe4000f8e02ff */
[----:B------:R-:W-:Y:S02]  /*134f0*/  IMAD R7, R24, R7, UR36 ;  /* 0x0000002418077e24 */ /* 0x000fe4000f8e0207 */
[C---:B------:R-:W-:Y:S02]  /*13500*/  IMAD R5, R22.reuse, UR5, R5 ;  /* 0x0000000516057c24 */ /* 0x040fe4000f8e0205 */
[----:B------:R-:W-:Y:S01]  /*13510*/  IMAD.WIDE.U32 R2, R22, UR4, R2 ;  /* 0x0000000416027c25 */ /* 0x000fe2000f8e0002 */
[----:B------:R-:W-:-:S03]  /*13520*/  ULDC.64 UR4, c[0x0][0x2e8] ;  /* 0x0000ba0000047ab9 */ /* 0x000fc60000000a00 */
[----:B------:R-:W-:Y:S01]  /*13530*/  IMAD.IADD R3, R3, 0x1, R5 ;  /* 0x0000000103037824 */ /* 0x000fe200078e0205 */
[C---:B------:R-:W-:Y:S01]  /*13540*/  LEA R4, P0, R2.reuse, UR4, 0x1 ;  /* 0x0000000402047c11 */ /* 0x040fe2000f8008ff */
[----:B------:R-:W-:Y:S01]  /*13550*/  IMAD.IADD R7, R7, 0x1, -R36 ;  /* 0x0000000107077824 */ /* 0x000fe200078e0a24 */
[----:B------:R-:W-:Y:S01]  /*13560*/  UMOV UR4, 0xffffffff ;  /* 0xffffffff00047882 */ /* 0x000fe20000000000 */
[----:B------:R-:W-:Y:S01]  /*13570*/  IMAD R5, R23, 0x5000, R30 ;  /* 0x0000500017057824 */ /* 0x000fe200078e021e */
[----:B------:R-:W-:Y:S02]  /*13580*/  LEA.HI.X R6, R2, UR5, R3, 0x1, P0 ;  /* 0x0000000502067c11 */ /* 0x000fe400080f0c03 */
[----:B------:R-:W-:Y:S01]  /*13590*/  ISETP.GE.AND P0, PT, R7, 0x1, PT ;  /* 0x000000010700780c */ /* 0x000fe20003f06270 */
[----:B------:R-:W-:-:S12]  /*135a0*/  BRA.DIV UR4, `(.L_x_2272) ;  /* 0x00000032047c7947 */ /* 0x000fd8000b800000 */
[----:B------:R-:W0:Y:S01]  /*135b0*/  SHFL.IDX PT, R14, R4, RZ, 0x181f ;  /* 0x00181fff040e7589 */ /* 0x000e2200000e0000 */
[C---:B------:R-:W-:Y:S01]  /*135c0*/  LOP3.LUT P5, RZ, R16.reuse, 0x10, RZ, 0xc0, !PT ;  /* 0x0000001010ff7812 */ /* 0x040fe200078ac0ff */
[----:B------:R-:W-:Y:S01]  /*135d0*/  @P0 IMAD R9, R5, 0x2, R17 ;  /* 0x0000000205090824 */ /* 0x000fe200078e0211 */
[C---:B------:R-:W-:Y:S01]  /*135e0*/  LOP3.LUT P4, RZ, R16.reuse, 0x8, RZ, 0xc0, !PT ;  /* 0x0000000810ff7812 */ /* 0x040fe2000788c0ff */
[----:B------:R-:W1:Y:S01]  /*135f0*/  SHFL.IDX PT, R2, R6, RZ, 0x181f ;  /* 0x00181fff06027589 */ /* 0x000e6200000e0000 */
[C---:B------:R-:W-:Y:S02]  /*13600*/  LOP3.LUT P3, RZ, R16.reuse, 0x4, RZ, 0xc0, !PT ;  /* 0x0000000410ff7812 */ /* 0x040fe4000786c0ff */
[----:B------:R-:W-:Y:S01]  /*13610*/  LOP3.LUT P2, RZ, R16, 0x2, RZ, 0xc0, !PT ;  /* 0x0000000210ff7812 */ /* 0x000fe2000784c0ff */
[----:B------:R-:W-:Y:S01]  /*13620*/  SHFL.IDX PT, R8, R6, 0x1, 0x181f ;  /* 0x00381f0006087f89 */ /* 0x000fe200000e0000 */
        /* <DEDUP_REMOVED lines=21> */
[----:B0-----:R-:W-:Y:S02]  /*13780*/  @P0 LEA R14, P1, R37, R14, 0x1 ;  /* 0x0000000e250e0211 */ /* 0x001fe400078208ff */
[----:B------:R-:W-:-:S03]  /*13790*/  @P0 LEA R21, R5, R17, 0x1 ;  /* 0x0000001105150211 */ /* 0x000fc600078e08ff */
        /* <DEDUP_REMOVED lines=14> */
[----:B------:R0:W1:Y:S02]  /*13880*/  SHFL.IDX PT, R8, R6, 0x4, 0x181f ;  /* 0x00981f0006087f89 */ /* 0x00006400000e0000 */
[----:B------:R-:W-:Y:S02]  /*13890*/  @P0 MOV R3, R9 ;  /* 0x0000000900030202 */ /* 0x000fe40000000f00 */
[----:B------:R0:W2:Y:S04]  /*138a0*/  SHFL.IDX PT, R14, R4, 0x4, 0x181f ;  /* 0x00981f00040e7f89 */ /* 0x0000a800000e0000 */
[----:B------:R0:W-:Y:S04]  /*138b0*/  @P0 LDGSTS.E.BYPASS.LTC128B.128 [R25+0x25c00], desc[UR38][R2.64], !P5 ;  /* 0x25c0000002190fae */ /* 0x0001e8000e901d66 */
[----:B------:R0:W-:Y:S04]  /*138c0*/  @P0 LDGSTS.E.BYPASS.LTC128B.128 [R25+0x28400], desc[UR38][R2.64+0x80], !P4 ;  /* 0x2840008002190fae */ /* 0x0001e8000e101d66 */
[----:B------:R0:W-:Y:S04]  /*138d0*/  @P0 LDGSTS.E.BYPASS.LTC128B.128 [R25+0x2ac00], desc[UR38][R2.64+0x100], !P3 ;  /* 0x2ac0010002190fae */ /* 0x0001e8000d901d66 */
[----:B------:R0:W-:Y:S02]  /*138e0*/  @P0 LDGSTS.E.BYPASS.LTC128B.128 [R25+0x2d400], desc[UR38][R2.64+0x180], !P2 ;  /* 0x2d40018002190fae */ /* 0x0001e4000d101d66 */
.L_x_2337:
[----:B------:R-:W-:Y:S01]  /*138f0*/  ISETP.GE.AND P0, PT, R7, 0x41, PT ;  /* 0x000000410700780c */ /* 0x000fe20003f06270 */
[----:B------:R-:W-:-:S12]  /*13900*/  BSSY B0, `(.L_x_2273) ;  /* 0x0000010000007945 */ /* 0x000fd80003800000 */
[----:B------:R-:W-:Y:S05]  /*13910*/  @!P0 BRA `(.L_x_2274) ;  /* 0x0000000000388947 */ /* 0x000fea0003800000 */
[C---:B------:R-:W-:Y:S01]  /*13920*/  LOP3.LUT P4, RZ, R16.reuse, 0x10, RZ, 0xc0, !PT ;  /* 0x0000001010ff7812 */ /* 0x040fe2000788c0ff */
[----:B------:R-:W-:Y:S01]  /*13930*/  IMAD R5, R5, 0x2, R17 ;  /* 0x0000000205057824 */ /* 0x000fe200078e0211 */
[C---:B------:R-:W-:Y:S02]  /*13940*/  LOP3.LUT P3, RZ, R16.reuse, 0x8, RZ, 0xc0, !PT ;  /* 0x0000000810ff7812 */ /* 0x040fe4000786c0ff */
[C---:B------:R-:W-:Y:S02]  /*13950*/  LOP3.LUT P2, RZ, R16.reuse, 0x4, RZ, 0xc0, !PT ;  /* 0x0000000410ff7812 */ /* 0x040fe4000784c0ff */
[----:B------:R-:W-:Y:S02]  /*13960*/  LOP3.LUT P1, RZ, R16, 0x2, RZ, 0xc0, !PT ;  /* 0x0000000210ff7812 */ /* 0x000fe4000782c0ff */
[----:B0-2---:R-:W-:-:S05]  /*13970*/  LEA R2, P0, R37, R14, 0x1 ;  /* 0x0000000e25027211 */ /* 0x005fca00078008ff */
        /* <DEDUP_REMOVED lines=8> */
.L_x_2274:
[----:B------:R-:W-:Y:S05]  /*13a00*/  BSYNC B0 ;  /* 0x0000000000007941 */ /* 0x000fea0003800000 */
.L_x_2273:
[----:B------:R-:W-:Y:S01]  /*13a10*/  NOP ;  /* 0x0000000000007918 */ /* 0x000fe20000000000 */
[----:B------:R-:W-:-:S13]  /*13a20*/  PLOP3.LUT P0, PT, PT, PT, PT, 0x80, 0x0 ;  /* 0x000000000000781c */ /* 0x000fda0003f0f070 */
.L_x_2275:
        /* <DEDUP_REMOVED lines=10> */
.L_x_2276:
[----:B------:R4:W-:Y:S02]  /*13ad0*/  SYNCS.ARRIVE.TRANS64.A1T0 RZ, [R0+URZ+0x38830], RZ ;  /* 0x038830ff00ff79a7 */ /* 0x0009e4000810003f */
[----:B------:R-:W-:Y:S05]  /*13ae0*/  WARPSYNC.ALL ;  /* 0x0000000000007948 */ /* 0x000fea0003800000 */
[----:B------:R-:W-:Y:S01]  /*13af0*/  BSSY B6, `(.L_x_2277) ;  /* 0x0000015000067945 */ /* 0x000fe20003800000 */
[----:B----4-:R-:W-:Y:S01]  /*13b00*/  VIADD R0, R17, 0x14400 ;  /* 0x0001440011007836 */ /* 0x010fe20000000000 */
[----:B------:R-:W-:Y:S04]  /*13b10*/  BAR.SYNC.DEFER_BLOCKING 0x8, 0x180 ;  /* 0x0206000000007b1d */ /* 0x000fe80000010000 */
[----:B------:R-:W-:-:S13]  /*13b20*/  LOP3.LUT P0, RZ, R0, 0x3ff, RZ, 0xc0, !PT ;  /* 0x000003ff00ff7812 */ /* 0x000fda000780c0ff */
        /* <DEDUP_REMOVED lines=9> */
[----:B------:R-:W-:Y:S01]  /*13bc0*/  MOV R13, RZ ;  /* 0x000000ff000d7202 */ /* 0x000fe20000000f00 */
[----:B------:R-:W-:Y:S02]  /*13bd0*/  IMAD.U32 R7, RZ, RZ, UR9 ;  /* 0x00000009ff077e24 */ /* 0x000fe4000f8e00ff */
[----:B------:R-:W-:-:S02]  /*13be0*/  IMAD.U32 R10, RZ, RZ, UR4 ;  /* 0x00000004ff0a7e24 */ /* 0x000fc4000f8e00ff */
[----:B------:R-:W-:Y:S02]  /*13bf0*/  IMAD.U32 R11, RZ, RZ, UR5 ;  /* 0x00000005ff0b7e24 */ /* 0x000fe4000f8e00ff */
[----:B-1----:R-:W-:Y:S02]  /*13c00*/  IMAD.MOV.U32 R8, RZ, RZ, 0x70 ;  /* 0x00000070ff087424 */ /* 0x002fe400078e00ff */
[----:B------:R-:W-:-:S07]  /*13c10*/  IMAD.MOV.U32 R12, RZ, RZ, 0x1 ;  /* 0x00000001ff0c7424 */ /* 0x000fce00078e00ff */
[----:B------:R-:W-:-:S07]  /*13c20*/  LEPC R20, `(.L_x_2278) ;  /* 0x000000001014794e */ /* 0x000fce0000000000 */
[----:B0-2---:R-:W-:Y:S05]  /*13c30*/  CALL.ABS.NOINC R2 ;  /* 0x0000000002007343 */ /* 0x005fea0003c00000 */
.L_x_2278:
[----:B------:R-:W-:Y:S05]  /*13c40*/  BSYNC B6 ;  /* 0x0000000000067941 */ /* 0x000fea0003800000 */
.L_x_2277:
[----:B0--3--:R-:W0:Y:S01]  /*13c50*/  S2R R2, SR_TID.X ;  /* 0x0000000000027919 */ /* 0x009e220000002100 */
[----:B------:R-:W-:Y:S01]  /*13c60*/  UISETP.NE.AND UP0, UPT, UR48, URZ, UPT ;  /* 0x0000003f3000728c */ /* 0x000fe2000bf05270 */
[----:B------:R-:W-:Y:S01]  /*13c70*/  IMAD.U32 R0, RZ, RZ, UR44 ;  /* 0x0000002cff007e24 */ /* 0x000fe2000f8e00ff */
[----:B------:R-:W-:Y:S01]  /*13c80*/  R2UR UR6, R28 ;  /* 0x000000001c0672ca */ /* 0x000fe200000e0000 */
[----:B------:R-:W-:Y:S01]  /*13c90*/  ULDC.64 UR8, c[0x0][0x2d8] ;  /* 0x0000b60000087ab9 */ /* 0x000fe20000000a00 */
[----:B------:R-:W-:Y:S02]  /*13ca0*/  R2UR UR7, R22 ;  /* 0x00000000160772ca */ /* 0x000fe400000e0000 */
[----:B------:R-:W-:Y:S02]  /*13cb0*/  PLOP3.LUT P0, PT, PT, PT, UP0, 0x80, 0x0 ;  /* 0x000000000000781c */ /* 0x000fe40003f0f008 */
[C---:B------:R-:W-:Y:S02]  /*13cc0*/  LOP3.LUT P2, RZ, R16.reuse, 0x4000, RZ, 0xc0, !PT ;  /* 0x0000400010ff7812 */ /* 0x040fe4000784c0ff */
[C---:B------:R-:W-:Y:S01]  /*13cd0*/  LOP3.LUT P3, RZ, R16.reuse, 0x2000, RZ, 0xc0, !PT ;  /* 0x0000200010ff7812 */ /* 0x040fe2000786c0ff */
[----:B------:R-:W-:Y:S01]  /*13ce0*/  @UP0 ULDC UR4, c[0x0][0x44c] ;  /* 0x0001130000040ab9 */ /* 0x000fe20000000800 */
[----:B------:R-:W-:-:S02]  /*13cf0*/  LOP3.LUT P4, RZ, R16, 0x1000, RZ, 0xc0, !PT ;  /* 0x0000100010ff7812 */ /* 0x000fc4000788c0ff */
[----:B------:R-:W-:Y:S01]  /*13d00*/  LOP3.LUT P5, RZ, R16, 0x800, RZ, 0xc0, !PT ;  /* 0x0000080010ff7812 */ /* 0x000fe200078ac0ff */
[----:B------:R-:W-:-:S04]  /*13d10*/  UIMAD UR6, UR6, UR8, URZ ;  /* 0x00000008060672a4 */ /* 0x000fc8000f8e023f */
[----:B------:R-:W-:Y:S02]  /*13d20*/  UIMAD UR7, UR7, UR9, UR6 ;  /* 0x00000009070772a4 */ /* 0x000fe4000f8e0206 */
[----:B------:R-:W-:Y:S01]  /*13d30*/  USHF.R.S32.HI UR6, URZ, 0x1f, UR43 ;  /* 0x0000001f3f067899 */ /* 0x000fe2000801142b */
[----:B0-----:R-:W-:-:S05]  /*13d40*/  IMAD.SHL.U32 R2, R2, 0x10, RZ ;  /* 0x0000001002027824 */ /* 0x001fca00078e00ff */
[----:B------:R-:W-:-:S05]  /*13d50*/  LOP3.LUT R2, R36, 0x70, R2, 0xf8, !PT ;  /* 0x0000007024027812 */ /* 0x000fca00078ef802 */
[----:B------:R-:W-:-:S04]  /*13d60*/  IMAD R0, R0, 0x80, R2 ;  /* 0x0000008000007824 */ /* 0x000fc800078e0202 */
[----:B------:R-:W-:Y:S01]  /*13d70*/  @P0 IMAD.HI.U32 R3, R0, UR4, RZ ;  /* 0x0000000400030c27 */ /* 0x000fe2000f8e00ff */
[----:B------:R-:W-:Y:S01]  /*13d80*/  PLOP3.LUT P0, PT, PT, PT, UP0, 0x80, 0x0 ;  /* 0x000000000000781c */ /* 0x000fe20003f0f008 */
[----:B------:R-:W-:Y:S02]  /*13d90*/  @UP0 ULDC UR4, c[0x0][0x450] ;  /* 0x0001140000040ab9 */ /* 0x000fe40000000800 */
[----:B------:R-:W-:-:S10]  /*13da0*/  IMAD.MOV.U32 R2, RZ, RZ, R0 ;  /* 0x000000ffff027224 */ /* 0x000fd400078e0000 */
        /* <DEDUP_REMOVED lines=14> */
[----:B------:R-:W-:Y:S01]  /*13e90*/  MOV R9, UR8 ;  /* 0x0000000800097c02 */ /* 0x000fe20008000f00 */
        /* <DEDUP_REMOVED lines=15> */
[----:B--2---:R-:W0:Y:S01]  /*13f90*/  SHFL.IDX PT, R14, R5, RZ, 0x181f ;  /* 0x00181fff050e7589 */ /* 0x004e2200000e0000 */
[----:B------:R-:W-:-:S03]  /*13fa0*/  IMAD.U32 R3, RZ, RZ, UR44 ;  /* 0x0000002cff037e24 */ /* 0x000fc6000f8e00ff */
[----:B------:R-:W2:Y:S01]  /*13fb0*/  SHFL.IDX PT, R2, R4, RZ, 0x181f ;  /* 0x00181fff04027589 */ /* 0x000ea200000e0000 */
[----:B------:R-:W-:-:S03]  /*13fc0*/  IMAD R0, R3, 0x80, R36 ;  /* 0x0000008003007824 */ /* 0x000fc600078e0224 */
[----:B------:R-:W-:Y:S01]  /*13fd0*/  SHFL.IDX PT, R6, R4, 0x1, 0x181f ;  /* 0x00381f0004067f89 */ /* 0x000fe200000e0000 */
[C---:B------:R-:W-:Y:S01]  /*13fe0*/  VIADD R7, R0.reuse, 0x10 ;  /* 0x0000001000077836 */ /* 0x040fe20000000000 */
[----:B------:R-:W-:-:S13]  /*13ff0*/  ISETP.GE.AND P0, PT, R0, UR37, PT ;  /* 0x0000002500007c0c */ /* 0x000fda000bf06270 */
[----:B0-----:R-:W-:-:S05]  /*14000*/  @!P0 LEA R14, P1, R37, R14, 0x1 ;  /* 0x0000000e250e8211 */ /* 0x001fca00078208ff */
[----:B--2---:R-:W-:Y:S01]  /*14010*/  @!P0 IMAD.X R3, RZ, RZ, R2, P1 ;  /* 0x000000ffff038224 */ /* 0x004fe200008e0602 */
[----:B------:R-:W-:Y:S02]  /*14020*/  @!P0 MOV R2, R14 ;  /* 0x0000000e00028202 */ /* 0x000fe40000000f00 */
        /* <DEDUP_REMOVED lines=8> */
[----:B--2---:R-:W-:Y:S01]  /*140b0*/  @!P0 IMAD.MOV.U32 R2, RZ, RZ, R14 ;  /* 0x000000ffff028224 */ /* 0x004fe200078e000e */
        /* <DEDUP_REMOVED lines=10> */
[----:B------:R-:W-:Y:S01]  /*14160*/  @!P0 IADD3.X R7, RZ, R6, RZ, P1, !PT ;  /* 0x00000006ff078210 */ /* 0x000fe20000ffe4ff */
[----:B--2---:R-:W-:Y:S01]  /*14170*/  @!P0 IMAD.MOV.U32 R2, RZ, RZ, R14 ;  /* 0x000000ffff028224 */ /* 0x004fe200078e000e */
[----:B------:R-:W-:Y:S03]  /*14180*/  SHFL.IDX PT, R6, R4, 0x3, 0x181f ;  /* 0x00781f0004067f89 */ /* 0x000fe600000e0000 */
[----:B------:R-:W-:Y:S01]  /*14190*/  @!P0 IMAD.MOV.U32 R3, RZ, RZ, R7 ;  /* 0x000000ffff038224 */ /* 0x000fe200078e0007 */
[----:B------:R-:W0:Y:S01]  /*141a0*/  SHFL.IDX PT, R14, R5, 0x3, 0x181f ;  /* 0x00781f00050e7f89 */ /* 0x000e2200000e0000 */
[----:B------:R-:W-:-:S03]  /*141b0*/  VIADD R7, R0, 0x30 ;  /* 0x0000003000077836 */ /* 0x000fc60000000000 */
        /* <DEDUP_REMOVED lines=44> */
[----:B------:R0:W2:Y:S02]  /*14480*/  SHFL.IDX PT, R6, R4, 0x7, 0x181f ;  /* 0x00f81f0004067f89 */ /* 0x0000a400000e0000 */
[----:B------:R-:W-:Y:S02]  /*14490*/  @!P0 MOV R3, R7 ;  /* 0x0000000700038202 */ /* 0x000fe40000000f00 */
[----:B------:R0:W3:Y:S04]  /*144a0*/  SHFL.IDX PT, R14, R5, 0x7, 0x181f ;  /* 0x00f81f00050e7f89 */ /* 0x0000e800000e0000 */
[----:B------:R0:W-:Y:S04]  /*144b0*/  @!P0 LDGSTS.E.BYPASS.LTC128B.128 [R31+0x17400], desc[UR38][R2.64], !P2 ;  /* 0x17400000021f8fae */ /* 0x0001e8000d101d66 */
[----:B------:R0:W-:Y:S04]  /*144c0*/  @!P0 LDGSTS.E.BYPASS.LTC128B.128 [R31+0x1b400], desc[UR38][R2.64+0x80], !P3 ;  /* 0x1b400080021f8fae */ /* 0x0001e8000d901d66 */
[----:B------:R0:W-:Y:S04]  /*144d0*/  @!P0 LDGSTS.E.BYPASS.LTC128B.128 [R31+0x1f400], desc[UR38][R2.64+0x100], !P4 ;  /* 0x1f400100021f8fae */ /* 0x0001e8000e101d66 */
[----:B------:R0:W-:Y:S02]  /*144e0*/  @!P0 LDGSTS.E.BYPASS.LTC128B.128 [R31+0x23400], desc[UR38][R2.64+0x180], !P5 ;  /* 0x23400180021f8fae */ /* 0x0001e4000e901d66 */
.L_x_2354:
[----:B------:R-:W-:-:S05]  /*144f0*/  VIADD R0, R0, 0x70 ;  /* 0x0000007000007836 */ /* 0x000fca0000000000 */
[----:B------:R-:W-:-:S13]  /*14500*/  ISETP.GE.AND P0, PT, R0, UR37, PT ;  /* 0x0000002500007c0c */ /* 0x000fda000bf06270 */
[----:B0--3--:R-:W-:-:S05]  /*14510*/  @!P0 LEA R2, P1, R37, R14, 0x1 ;  /* 0x0000000e25028211 */ /* 0x009fca00078208ff */
        /* <DEDUP_REMOVED lines=10> */
.L_x_2280:
        /* <DEDUP_REMOVED lines=18> */
.L_x_2355:
[----:B------:R-:W-:Y:S05]  /*146e0*/  BSYNC B0 ;  /* 0x0000000000007941 */ /* 0x000fea0003800000 */
.L_x_2281:
[----:B------:R-:W-:-:S06]  /*146f0*/  UISETP.GE.AND UP0, UPT, UR45, 0x2, UPT ;  /* 0x000000022d00788c */ /* 0x000fcc000bf06270 */
[----:B------:R-:W-:-:S13]  /*14700*/  PLOP3.LUT P0, PT, PT, PT, UP0, 0x40, 0x0 ;  /* 0x000000000000781c */ /* 0x000fda0003f0e808 */
[----:B------:R-:W-:Y:S05]  /*14710*/  @P0 BRA `(.L_x_2283) ;  /* 0x0000000c00fc0947 */ /* 0x000fea0003800000 */
[----:B------:R-:W-:Y:S01]  /*14720*/  UIADD3 UR4, UR45, -0x2, URZ ;  /* 0xfffffffe2d047890 */ /* 0x000fe2000fffe03f */
[----:B------:R-:W-:Y:S01]  /*14730*/  BSSY B0, `(.L_x_2283) ;  /* 0x00000fd000007945 */ /* 0x000fe20003800000 */
[----:B------:R-:W-:Y:S01]  /*14740*/  IMAD.MOV.U32 R10, RZ, RZ, R26 ;  /* 0x000000ffff0a7224 */ /* 0x000fe200078e001a */
[----:B------:R-:W-:Y:S01]  /*14750*/  MOV R7, R23 ;  /* 0x0000001700077202 */ /* 0x000fe20000000f00 */
[----:B------:R-:W-:Y:S02]  /*14760*/  IMAD.MOV.U32 R27, RZ, RZ, R24 ;  /* 0x000000ffff1b7224 */ /* 0x000fe400078e0018 */
[----:B0-----:R-:W-:-:S07]  /*14770*/  IMAD.U32 R0, RZ, RZ, UR4 ;  /* 0x00000004ff007e24 */ /* 0x001fce000f8e00ff */
.L_x_2296:
[----:B------:R-:W0:Y:S01]  /*14780*/  S2R R2, SR_TID.X ;  /* 0x0000000000027919 */ /* 0x000e220000002100 */
[----:B------:R-:W2:Y:S01]  /*14790*/  LDC R3, c[0x0][0x430] ;  /* 0x00010c00ff037b82 */ /* 0x000ea20000000800 */
[----:B------:R-:W-:Y:S01]  /*147a0*/  IMAD R6, R0, 0x50, R32 ;  /* 0x0000005000067824 */ /* 0x000fe200078e0220 */
[----:B------:R-:W-:Y:S01]  /*147b0*/  LOP3.LUT P1, RZ, R16, 0x200, RZ, 0xc0, !PT ;  /* 0x0000020010ff7812 */ /* 0x000fe2000782c0ff */
[----:B------:R-:W-:Y:S01]  /*147c0*/  VIADD R23, R7, 0x1 ;  /* 0x0000000107177836 */ /* 0x000fe20000000000 */
[----:B--2---:R-:W-:Y:S01]  /*147d0*/  ISETP.NE.AND P0, PT, R3, 0x1, PT ;  /* 0x000000010300780c */ /* 0x004fe20003f05270 */
[----:B0-----:R-:W-:-:S05]  /*147e0*/  IMAD.SHL.U32 R2, R2, 0x10, RZ ;  /* 0x0000001002027824 */ /* 0x001fca00078e00ff */
[----:B------:R-:W-:-:S07]  /*147f0*/  LOP3.LUT R2, R36, 0x70, R2, 0xf8, !PT ;  /* 0x0000007024027812 */ /* 0x000fce00078ef802 */
[----:B------:R-:W0:Y:S01]  /*14800*/  @P0 LDC R3, c[0x0][0x434] ;  /* 0x00010d00ff030b82 */ /* 0x000e220000000800 */
[C---:B------:R-:W-:Y:S01]  /*14810*/  ISETP.GT.U32.AND P2, PT, R2.reuse, 0x4f, PT ;  /* 0x0000004f0200780c */ /* 0x040fe20003f44070 */
[----:B------:R-:W-:-:S06]  /*14820*/  IMAD.IADD R6, R2, 0x1, R6 ;  /* 0x0000000102067824 */ /* 0x000fcc00078e0206 */
[----:B------:R-:W2:Y:S01]  /*14830*/  @P0 LDC R9, c[0x0][0x438] ;  /* 0x00010e00ff090b82 */ /* 0x000ea20000000800 */
[----:B------:R-:W-:-:S07]  /*14840*/  IMAD.MOV.U32 R11, RZ, RZ, R6 ;  /* 0x000000ffff0b7224 */ /* 0x000fce00078e0006 */
[----:B------:R-:W3:Y:S01]  /*14850*/  @!P2 LDC.64 R4, c[0x0][0x428] ;  /* 0x00010a00ff04ab82 */ /* 0x000ee20000000a00 */
[----:B0-----:R-:W-:-:S05]  /*14860*/  @P0 IMAD.HI.U32 R2, R6, R3, RZ ;  /* 0x0000000306020227 */ /* 0x001fca00078e00ff */
[----:B--2---:R-:W-:Y:S02]  /*14870*/  @P0 SHF.R.U32.HI R11, RZ, R9, R2 ;  /* 0x00000009ff0b0219 */ /* 0x004fe40000011602 */
[----:B-1----:R-:W0:Y:S02]  /*14880*/  @!P2 LDC.64 R8, c[0x0][0x418] ;  /* 0x00010600ff08ab82 */ /* 0x002e240000000a00 */
[----:B------:R-:W-:Y:S01]  /*14890*/  @!P2 SHF.R.S32.HI R3, RZ, 0x1f, R11 ;  /* 0x0000001fff03a819 */ /* 0x000fe2000001140b */
[----:B---3--:R-:W-:-:S04]  /*148a0*/  @!P2 IMAD R2, R33, R4, RZ ;  /* 0x000000042102a224 */ /* 0x008fc800078e02ff */
[----:B------:R-:W-:Y:S01]  /*148b0*/  @!P2 IMAD R5, R29, R5, R2 ;  /* 0x000000051d05a224 */ /* 0x000fe200078e0202 */
[----:B------:R-:W-:-:S05]  /*148c0*/  @!P2 MOV R2, R11 ;  /* 0x0000000b0002a202 */ /* 0x000fca0000000f00 */
[----:B------:R-:W-:-:S04]  /*148d0*/  @!P2 IMAD.WIDE.U32 R2, R29, R4, R2 ;  /* 0x000000041d02a225 */ /* 0x000fc800078e0002 */
[----:B------:R-:W-:Y:S02]  /*148e0*/  @!P2 IMAD.IADD R3, R5, 0x1, R3 ;  /* 0x000000010503a824 */ /* 0x000fe400078e0203 */
[----:B------:R-:W-:Y:S01]  /*148f0*/  IMAD.MOV.U32 R4, RZ, RZ, RZ ;  /* 0x000000ffff047224 */ /* 0x000fe200078e00ff */
[----:B0-----:R-:W-:-:S04]  /*14900*/  @!P2 LEA R8, P0, R2, R8, 0x2 ;  /* 0x000000080208a211 */ /* 0x001fc800078010ff */
[----:B------:R-:W-:Y:S01]  /*14910*/  @!P2 LEA.HI.X R9, R2, R9, R3, 0x2, P0 ;  /* 0x000000090209a211 */ /* 0x000fe200000f1403 */
[----:B------:R-:W-:Y:S01]  /*14920*/  IMAD.MOV R5, RZ, RZ, -R11 ;  /* 0x000000ffff057224 */ /* 0x000fe200078e0a0b */
[----:B------:R-:W-:-:S03]  /*14930*/  ISETP.NE.AND P0, PT, R23, 0x2, PT ;  /* 0x000000021700780c */ /* 0x000fc60003f05270 */
[----:B------:R0:W5:Y:S01]  /*14940*/  @!P2 LDG.E R4, desc[UR38][R8.64] ;  /* 0x000000260804a981 */ /* 0x000162000c1e1900 */
[----:B------:R-:W-:Y:S05]  /*14950*/  YIELD ;  /* 0x0000000000007946 */ /* 0x000fea0003800000 */
[----:B------:R-:W-:Y:S01]  /*14960*/  ULDC UR4, c[0x0][0x430] ;  /* 0x00010c0000047ab9 */ /* 0x000fe20000000800 */
[----:B------:R-:W-:Y:S01]  /*14970*/  SEL R3, RZ, 0x1, P0 ;  /* 0x00000001ff037807 */ /* 0x000fe20000000000 */
[----:B------:R-:W-:Y:S01]  /*14980*/  IMAD R5, R5, UR4, R6 ;  /* 0x0000000405057c24 */ /* 0x000fe2000f8e0206 */
[----:B------:R-:W-:Y:S01]  /*14990*/  SEL R23, R23, RZ, P0 ;  /* 0x000000ff17177207 */ /* 0x000fe20000000000 */
[----:B------:R-:W-:Y:S01]  /*149a0*/  IMAD.MOV.U32 R24, RZ, RZ, R0 ;  /* 0x000000ffff187224 */ /* 0x000fe200078e0000 */
[----:B------:R-:W-:Y:S01]  /*149b0*/  LOP3.LUT R26, R10, R3, RZ, 0x3c, !PT ;  /* 0x000000030a1a7212 */ /* 0x000fe200078e3cff */
[----:B------:R-:W-:Y:S06]  /*149c0*/  @!P1 BRA `(.L_x_2284) ;  /* 0x0000000000049947 */ /* 0x000fec0003800000 */
[----:B------:R-:W-:Y:S01]  /*149d0*/  BPT.TRAP 0x1 ;  /* 0x000000040000795c */ /* 0x000fe20000300000 */
.L_x_2284:
[----:B------:R-:W-:Y:S01]  /*149e0*/  LEA R6, R23, R17, 0x3 ;  /* 0x0000001117067211 */ /* 0x000fe200078e18ff */
[----:B------:R-:W-:Y:S01]  /*149f0*/  BSSY B1, `(.L_x_2285) ;  /* 0x0000004000017945 */ /* 0x000fe20003800000 */
[----:B------:R-:W-:-:S04]  /*14a00*/  SHF.L.U32 R3, R26, 0x1f, RZ ;  /* 0x0000001f1a037819 */ /* 0x000fc800000006ff */
[----:B------:R-:W1:Y:S02]  /*14a10*/  SYNCS.PHASECHK.TRANS64.TRYWAIT P0, [R6+URZ+0x38840], R3 ;  /* 0x03884003060075a7 */ /* 0x000e64000800017f */
[----:B-1----:R-:W-:Y:S05]  /*14a20*/  @!P0 BRA `(.L_x_2286) ;  /* 0x0000002c00e88947 */ /* 0x002fea0003800000 */
.L_x_2356:
[----:B------:R-:W-:Y:S05]  /*14a30*/  BSYNC B1 ;  /* 0x0000000000017941 */ /* 0x000fea0003800000 */
.L_x_2285:
[----:B------:R-:W-:Y:S01]  /*14a40*/  SHF.R.S32.HI R21, RZ, 0x1f, R5 ;  /* 0x0000001fff157819 */ /* 0x000fe20000011405 */
[----:B------:R-:W-:Y:S01]  /*14a50*/  ULDC.64 UR4, c[0x0][0x300] ;  /* 0x0000c00000047ab9 */ /* 0x000fe20000000a00 */
[----:B-----5:R-:W-:Y:S01]  /*14a60*/  SHF.R.S32.HI R25, RZ, 0x1f, R4 ;  /* 0x0000001fff197819 */ /* 0x020fe20000011404 */
[----:B-1----:R-:W-:Y:S01]  /*14a70*/  IMAD.WIDE.U32 R2, R5, UR4, RZ ;  /* 0x0000000405027c25 */ /* 0x002fe2000f8e00ff */
[C---:B------:R-:W-:Y:S02]  /*14a80*/  LOP3.LUT P4, RZ, R16.reuse, 0x10, RZ, 0xc0, !PT ;  /* 0x0000001010ff7812 */ /* 0x040fe4000788c0ff */
[C---:B------:R-:W-:Y:S01]  /*14a90*/  LOP3.LUT P3, RZ, R16.reuse, 0x8, RZ, 0xc0, !PT ;  /* 0x0000000810ff7812 */ /* 0x040fe2000786c0ff */
[----:B------:R-:W-:Y:S01]  /*14aa0*/  IMAD R0, R21, UR4, RZ ;  /* 0x0000000415007c24 */ /* 0x000fe2000f8e02ff */
[C---:B------:R-:W-:Y:S02]  /*14ab0*/  LOP3.LUT P2, RZ, R16.reuse, 0x4, RZ, 0xc0, !PT ;  /* 0x0000000410ff7812 */ /* 0x040fe4000784c0ff */
[----:B------:R-:W-:Y:S01]  /*14ac0*/  LOP3.LUT P1, RZ, R16, 0x2, RZ, 0xc0, !PT ;  /* 0x0000000210ff7812 */ /* 0x000fe2000782c0ff */
[----:B0-----:R-:W-:Y:S01]  /*14ad0*/  IMAD R9, R5, UR5, R0 ;  /* 0x0000000505097c24 */ /* 0x001fe2000f8e0200 */
        /* <DEDUP_REMOVED lines=13> */
[----:B------:R-:W-:Y:S01]  /*14bb0*/  UMOV UR4, 0xffffffff ;  /* 0xffffffff00047882 */ /* 0x000fe20000000000 */
[----:B------:R-:W-:-:S03]  /*14bc0*/  IMAD R9, R23, 0x5000, R30 ;  /* 0x0000500017097824 */ /* 0x000fc600078e021e */
[----:B------:R-:W-:Y:S01]  /*14bd0*/  LEA.HI.X R20, R2, UR5, R3, 0x1, P0 ;  /* 0x0000000502147c11 */ /* 0x000fe200080f0c03 */
[----:B------:R-:W-:Y:S06]  /*14be0*/  BRA.DIV UR4, `(.L_x_2287) ;  /* 0x0000002e048c7947 */ /* 0x000fec000b800000 */
[----:B------:R-:W0:Y:S01]  /*14bf0*/  SHFL.IDX PT, R14, R8, RZ, 0x181f ;  /* 0x00181fff080e7589 */ /* 0x000e2200000e0000 */
[----:B------:R-:W-:Y:S01]  /*14c00*/  IMAD.SHL.U32 R0, R37, 0x2, RZ ;  /* 0x0000000225007824 */ /* 0x000fe200078e00ff */
[----:B------:R-:W-:Y:S02]  /*14c10*/  LEA R9, R9, R17, 0x1 ;  /* 0x0000001109097211 */ /* 0x000fe400078e08ff */
        /* <DEDUP_REMOVED lines=33> */
.L_x_2368:
[----:B0-2---:R-:W-:-:S05]  /*14e30*/  IADD3 R2, P0, R14, R0, RZ ;  /* 0x000000000e027210 */ /* 0x005fca0007f1e0ff */
[----:B-1----:R-:W-:Y:S01]  /*14e40*/  IMAD.X R3, RZ, RZ, R35, P0 ;  /* 0x000000ffff037224 */ /* 0x002fe200000e0623 */
[----:B------:R-:W-:-:S04]  /*14e50*/  PLOP3.LUT P0, PT, PT, PT, PT, 0x80, 0x0 ;  /* 0x000000000000781c */ /* 0x000fc80003f0f070 */
        /* <DEDUP_REMOVED lines=8> */
.L_x_2288:
        /* <DEDUP_REMOVED lines=10> */
.L_x_2289:
[----:B------:R1:W-:Y:S01]  /*14f80*/  SYNCS.ARRIVE.TRANS64.A1T0 RZ, [R6+URZ+0x38830], RZ ;  /* 0x038830ff06ff79a7 */ /* 0x0003e2000810003f */
[----:B------:R-:W-:Y:S05]  /*14f90*/  @!P2 BRA `(.L_x_2290) ;  /* 0x000000000004a947 */ /* 0x000fea0003800000 */
[----:B------:R-:W-:Y:S01]  /*14fa0*/  BPT.TRAP 0x1 ;  /* 0x000000040000795c */ /* 0x000fe20000300000 */
.L_x_2290:
[----:B0-----:R-:W-:Y:S01]  /*14fb0*/  SHF.L.U32 R3, R10, 0x1f, RZ ;  /* 0x0000001f0a037819 */ /* 0x001fe200000006ff */
[----:B-1----:R-:W-:Y:S01]  /*14fc0*/  IMAD R6, R7, 0x8, R17 ;  /* 0x0000000807067824 */ /* 0x002fe200078e0211 */
[----:B------:R-:W-:Y:S03]  /*14fd0*/  BSSY B1, `(.L_x_2291) ;  /* 0x0000003000017945 */ /* 0x000fe60003800000 */
[----:B------:R-:W0:Y:S02]  /*14fe0*/  SYNCS.PHASECHK.TRANS64.TRYWAIT P0, [R6+URZ+0x38860], R3 ;  /* 0x03886003060075a7 */ /* 0x000e24000800017f */
[----:B0-----:R-:W-:Y:S05]  /*14ff0*/  @!P0 BRA `(.L_x_2292) ;  /* 0x0000003000088947 */ /* 0x001fea0003800000 */
.L_x_2369:
[----:B------:R-:W-:Y:S05]  /*15000*/  BSYNC B1 ;  /* 0x0000000000017941 */ /* 0x000fea0003800000 */
.L_x_2291:
[----:B------:R-:W-:Y:S01]  /*15010*/  MOV R2, 0xffffffb0 ;  /* 0xffffffb000027802 */ /* 0x000fe20000000f00 */
[----:B------:R-:W-:Y:S01]  /*15020*/  UMOV UR4, 0xffffffff ;  /* 0xffffffff00047882 */ /* 0x000fe20000000000 */
[C---:B------:R-:W-:Y:S01]  /*15030*/  LOP3.LUT P4, RZ, R16.reuse, 0x100, RZ, 0xc0, !PT ;  /* 0x0000010010ff7812 */ /* 0x040fe2000788c0ff */
[----:B------:R-:W-:Y:S01]  /*15040*/  IMAD R7, R7, 0x5000, R30 ;  /* 0x0000500007077824 */ /* 0x000fe200078e021e */
[C---:B------:R-:W-:Y:S01]  /*15050*/  LOP3.LUT P3, RZ, R16.reuse, 0x80, RZ, 0xc0, !PT ;  /* 0x0000008010ff7812 */ /* 0x040fe2000786c0ff */
[----:B0-----:R-:W-:Y:S01]  /*15060*/  IMAD R3, R27, R2, UR36 ;  /* 0x000000241b037e24 */ /* 0x001fe2000f8e0202 */
[C---:B------:R-:W-:Y:S02]  /*15070*/  LOP3.LUT P2, RZ, R16.reuse, 0x40, RZ, 0xc0, !PT ;  /* 0x0000004010ff7812 */ /* 0x040fe4000784c0ff */
[----:B------:R-:W-:Y:S01]  /*15080*/  LOP3.LUT P1, RZ, R16, 0x20, RZ, 0xc0, !PT ;  /* 0x0000002010ff7812 */ /* 0x000fe2000782c0ff */
[----:B------:R-:W-:Y:S01]  /*15090*/  IMAD.IADD R8, R3, 0x1, -R36 ;  /* 0x0000000103087824 */ /* 0x000fe200078e0a24 */
[----:B------:R-:W-:Y:S11]  /*150a0*/  BRA.DIV UR4, `(.L_x_2293) ;  /* 0x0000002e04f07947 */ /* 0x000ff6000b800000 */
[----:B------:R-:W0:Y:S01]  /*150b0*/  SHFL.IDX PT, R14, R18, RZ, 0x181f ;  /* 0x00181fff120e7589 */ /* 0x000e2200000e0000 */
[----:B------:R-:W-:-:S03]  /*150c0*/  IMAD R7, R7, 0x2, R17 ;  /* 0x0000000207077824 */ /* 0x000fc600078e0211 */
        /* <DEDUP_REMOVED lines=49> */
.L_x_2381:
        /* <DEDUP_REMOVED lines=30> */
[----:B------:R-:W-:-:S04]  /*155c0*/  LEA R18, P0, R2, UR4, 0x1 ;  /* 0x0000000402127c11 */ /* 0x000fc8000f8008ff */
[----:B------:R-:W-:Y:S02]  /*155d0*/  LEA.HI.X R19, R2, UR5, R3, 0x1, P0 ;  /* 0x0000000502137c11 */ /* 0x000fe400080f0c03 */
[----:B------:R-:W-:-:S13]  /*155e0*/  PLOP3.LUT P0, PT, PT, PT, PT, 0x80, 0x0 ;  /* 0x000000000000781c */ /* 0x000fda0003f0f070 */
.L_x_2294:
        /* <DEDUP_REMOVED lines=10> */
.L_x_2295:
        /* <DEDUP_REMOVED lines=8> */
.L_x_2283:
[----:B0-----:R-:W0:Y:S01]  /*15710*/  S2R R0, SR_TID.X ;  /* 0x0000000000007919 */ /* 0x001e220000002100 */
[----:B------:R-:W-:Y:S01]  /*15720*/  BSSY B0, `(.L_x_2297) ;  /* 0x0000010000007945 */ /* 0x000fe20003800000 */
[----:B0-----:R-:W-:-:S04]  /*15730*/  LOP3.LUT R0, R0, 0x7f, RZ, 0xc0, !PT ;  /* 0x0000007f00007812 */ /* 0x001fc800078ec0ff */
[----:B------:R-:W-:-:S13]  /*15740*/  ISETP.NE.AND P2, PT, R0, RZ, PT ;  /* 0x000000ff0000720c */ /* 0x000fda0003f45270 */
[----:B------:R-:W-:Y:S05]  /*15750*/  @P2 BRA `(.L_x_2298) ;  /* 0x0000000000302947 */ /* 0x000fea0003800000 */
[----:B------:R-:W0:Y:S01]  /*15760*/  S2R R7, SR_LANEID ;  /* 0x0000000000077919 */ /* 0x000e220000000000 */
[----:B------:R-:W-:Y:S01]  /*15770*/  VOTEU.ANY UR4, UPT, PT ;  /* 0x0000000000047886 */ /* 0x000fe200038e0100 */
[----:B------:R-:W2:Y:S01]  /*15780*/  LDC.64 R2, c[0x0][0xc80] ;  /* 0x00032000ff027b82 */ /* 0x000ea20000000a00 */
[----:B------:R-:W0:Y:S08]  /*15790*/  FLO.U32 R0, UR4 ;  /* 0x0000000400007d00 */ /* 0x000e3000080e0000 */
[----:B------:R-:W2:Y:S01]  /*157a0*/  POPC R5, UR4 ;  /* 0x0000000400057d09 */ /* 0x000ea20008000000 */
[----:B0-----:R-:W-:-:S13]  /*157b0*/  ISETP.EQ.U32.AND P0, PT, R0, R7, PT ;  /* 0x000000070000720c */ /* 0x001fda0003f02070 */
[----:B--2---:R-:W2:Y:S01]  /*157c0*/  @P0 ATOMG.E.ADD.STRONG.GPU PT, R3, desc[UR38][R2.64], R5 ;  /* 0x00000005020309a8 */ /* 0x004ea200081ee1e6 */
[----:B------:R-:W0:Y:S02]  /*157d0*/  S2R R4, SR_LTMASK ;  /* 0x0000000000047919 */ /* 0x000e240000003900 */
[----:B0-----:R-:W-:-:S04]  /*157e0*/  LOP3.LUT R4, R4, UR4, RZ, 0xc0, !PT ;  /* 0x0000000404047c12 */ /* 0x001fc8000f8ec0ff */
[----:B------:R-:W0:Y:S01]  /*157f0*/  POPC R7, R4 ;  /* 0x0000000400077309 */ /* 0x000e220000000000 */
[----:B--2---:R-:W0:Y:S02]  /*15800*/  SHFL.IDX PT, R0, R3, R0, 0x1f ;  /* 0x00001f0003007589 */ /* 0x004e2400000e0000 */
[----:B0-----:R-:W-:-:S07]  /*15810*/  IADD3 R34, R0, UR46, R7 ;  /* 0x0000002e00227c10 */ /* 0x001fce000fffe007 */
.L_x_2298:
[----:B------:R-:W-:Y:S05]  /*15820*/  BSYNC B0 ;  /* 0x0000000000007941 */ /* 0x000fea0003800000 */
.L_x_2297:
[----:B------:R-:W-:-:S13]  /*15830*/  LOP3.LUT P0, RZ, R16, 0x200, RZ, 0xc0, !PT ;  /* 0x0000020010ff7812 */ /* 0x000fda000780c0ff */
[----:B------:R-:W-:Y:S05]  /*15840*/  @!P0 BRA `(.L_x_2299) ;  /* 0x0000000000048947 */ /* 0x000fea0003800000 */
[----:B------:R-:W-:Y:S01]  /*15850*/  BPT.TRAP 0x1 ;  /* 0x000000040000795c */ /* 0x000fe20000300000 */
.L_x_2299:
[----:B------:R-:W-:Y:S01]  /*15860*/  IMAD R4, R23, 0x8, R17 ;  /* 0x0000000817047824 */ /* 0x000fe200078e0211 */
[----:B------:R-:W-:Y:S01]  /*15870*/  SHF.L.U32 R3, R26, 0x1f, RZ ;  /* 0x0000001f1a037819 */ /* 0x000fe200000006ff */
[----:B------:R-:W-:Y:S01]  /*15880*/  IMAD.MOV.U32 R5, RZ, RZ, -0x50 ;  /* 0xffffffb0ff057424 */ /* 0x000fe200078e00ff */
[----:B------:R-:W-:Y:S02]  /*15890*/  BSSY B0, `(.L_x_2300) ;  /* 0x0000004000007945 */ /* 0x000fe40003800000 */
[----:B------:R-:W0:Y:S01]  /*158a0*/  SYNCS.PHASECHK.TRANS64.TRYWAIT P0, [R4+URZ+0x38860], R3 ;  /* 0x03886003040075a7 */ /* 0x000e22000800017f */
[----:B------:R-:W-:Y:S01]  /*158b0*/  IMAD R5, R24, R5, UR36 ;  /* 0x0000002418057e24 */ /* 0x000fe2000f8e0205 */
[----:B0-----:R-:W-:Y:S06]  /*158c0*/  @!P0 BRA `(.L_x_2301) ;  /* 0x0000002c00b08947 */ /* 0x001fec0003800000 */
.L_x_2382:
[----:B------:R-:W-:Y:S05]  /*158d0*/  BSYNC B0 ;  /* 0x0000000000007941 */ /* 0x000fea0003800000 */
.L_x_2300:
[----:B------:R-:W-:Y:S01]  /*158e0*/  UMOV UR4, 0xffffffff ;  /* 0xffffffff00047882 */ /* 0x000fe20000000000 */
[C---:B------:R-:W-:Y:S01]  /*158f0*/  LOP3.LUT P5, RZ, R16.reuse, 0x100, RZ, 0xc0, !PT ;  /* 0x0000010010ff7812 */ /* 0x040fe200078ac0ff */
[----:B-1----:R-:W-:Y:S01]  /*15900*/  IMAD R8, R23, 0x5000, R30 ;  /* 0x0000500017087824 */ /* 0x002fe200078e021e */
[C---:B------:R-:W-:Y:S01]  /*15910*/  LOP3.LUT P4, RZ, R16.reuse, 0x80, RZ, 0xc0, !PT ;  /* 0x0000008010ff7812 */ /* 0x040fe2000788c0ff */
[----:B------:R-:W-:Y:S01]  /*15920*/  IMAD.IADD R5, R5, 0x1, -R36 ;  /* 0x0000000105057824 */ /* 0x000fe200078e0a24 */
[C---:B------:R-:W-:Y:S02]  /*15930*/  LOP3.LUT P3, RZ, R16.reuse, 0x40, RZ, 0xc0, !PT ;  /* 0x0000004010ff7812 */ /* 0x040fe4000786c0ff */
[----:B------:R-:W-:Y:S01]  /*15940*/  LOP3.LUT P1, RZ, R16, 0x20, RZ, 0xc0, !PT ;  /* 0x0000002010ff7812 */ /* 0x000fe2000782c0ff */
[----:B------:R-:W-:-:S12]  /*15950*/  BRA.DIV UR4, `(.L_x_2302) ;  /* 0x0000002e04a07947 */ /* 0x000fd8000b800000 */
[----:B------:R-:W1:Y:S01]  /*15960*/  SHFL.IDX PT, R14, R18, RZ, 0x181f ;  /* 0x00181fff120e7589 */ /* 0x000e6200000e0000 */
[----:B------:R-:W-:-:S03]  /*15970*/  SHF.L.U32 R6, R37, 0x1, RZ ;  /* 0x0000000125067819 */ /* 0x000fc600000006ff */
        /* <DEDUP_REMOVED lines=15> */
[----:B------:R-:W0:Y:S03]  /*15a70*/  SHFL.IDX PT, R14, R18, 0x2, 0x181f ;  /* 0x00581f00120e7f89 */ /* 0x000e2600000e0000 */
[----:B------:R-:W-:Y:S01]  /*15a80*/  IMAD.X R3, RZ, RZ, R7, P0 ;  /* 0x000000ffff037224 */ /* 0x000fe200000e0607 */
[----:B------:R-:W-:Y:S01]  /*15a90*/  ISETP.LT.OR P0, PT, R5, 0x11, P5 ;  /* 0x000000110500780c */ /* 0x000fe20002f01670 */
[----:B------:R-:W1:-:S12]  /*15aa0*/  SHFL.IDX PT, R7, R19, 0x2, 0x181f ;  /* 0x00581f0013077f89 */ /* 0x000e5800000e0000 */
        /* <DEDUP_REMOVED lines=8> */
[----:B------:R-:W0:Y:S03]  /*15b30*/  SHFL.IDX PT, R14, R18, 0x3, 0x181f ;  /* 0x00781f00120e7f89 */ /* 0x000e2600000e0000 */
[----:B-1----:R-:W-:Y:S01]  /*15b40*/  IMAD.X R3, RZ, RZ, R7, P0 ;  /* 0x000000ffff037224 */ /* 0x002fe200000e0607 */
        /* <DEDUP_REMOVED lines=21> */
.L_x_2394:
[----:B0--3--:R-:W-:-:S04]  /*15ca0*/  IADD3 R2, P0, R14, R6, RZ ;  /* 0x000000060e027210 */ /* 0x009fc80007f1e0ff */
[----:B------:R-:W-:Y:S02]  /*15cb0*/  IADD3.X R3, RZ, R19, RZ, P0, !PT ;  /* 0x00000013ff037210 */ /* 0x000fe400007fe4ff */
        /* <DEDUP_REMOVED lines=13> */
.L_x_2303:
        /* <DEDUP_REMOVED lines=10> */
.L_x_2304:
[----:B------:R1:W-:Y:S01]  /*15e30*/  SYNCS.ARRIVE.TRANS64.A1T0 RZ, [R4+URZ+0x38850], RZ ;  /* 0x038850ff04ff79a7 */ /* 0x0003e2000810003f */
[----:B------:R-:W-:-:S05]  /*15e40*/  VIADD R23, R23, 0x1 ;  /* 0x0000000117177836 */ /* 0x000fca0000000000 */
[----:B------:R-:W-:-:S04]  /*15e50*/  ISETP.NE.AND P0, PT, R23, 0x2, PT ;  /* 0x000000021700780c */ /* 0x000fc80003f05270 */
[----:B0-----:R-:W-:Y:S02]  /*15e60*/  SEL R3, RZ, 0x1, P0 ;  /* 0x00000001ff037807 */ /* 0x001fe40000000000 */
[----:B------:R-:W-:Y:S02]  /*15e70*/  SEL R23, R23, RZ, P0 ;  /* 0x000000ff17177207 */ /* 0x000fe40000000000 */
[----:B-1----:R-:W-:-:S07]  /*15e80*/  LOP3.LUT R26, R26, R3, RZ, 0x3c, !PT ;  /* 0x000000031a1a7212 */ /* 0x002fce00078e3cff */
.L_x_2262:
[----:B------:R-:W-:Y:S05]  /*15e90*/  BSYNC B7 ;  /* 0x0000000000077941 */ /* 0x000fea0003800000 */
.L_x_2260:
        /* <DEDUP_REMOVED lines=11> */
.L_x_2305:
[----:B------:R-:W-:-:S03]  /*15f50*/  UMOV UR4, 0xffffffff ;  /* 0xffffffff00047882 */ /* 0x000fc60000000000 */
[----:B------:R-:W-:Y:S05]  /*15f60*/  BRA.DIV UR4, `(.L_x_2307) ;  /* 0x00000032040c7947 */ /* 0x000fea000b800000 */
[----:B------:R0:W1:Y:S02]  /*15f70*/  SHFL.IDX PT, R14, R34, RZ, 0x1f ;  /* 0x00001fff220e7589 */ /* 0x00006400000e0000 */
.L_x_2397:
        /* <DEDUP_REMOVED lines=8> */
.L_x_2306:
[----:B------:R-:W-:Y:S02]  /*16000*/  ULDC UR4, c[0x0][0xc38] ;  /* 0x00030e0000047ab9 */ /* 0x000fe40000000800 */
[----:B-1----:R-:W-:-:S13]  /*16010*/  ISETP.GE.AND P0, PT, R34, UR4, PT ;  /* 0x0000000422007c0c */ /* 0x002fda000bf06270 */
[----:B------:R-:W-:Y:S05]  /*16020*/  @!P0 BRA `(.L_x_2308) ;  /* 0xffffffc400648947 */ /* 0x000fea000383ffff */
.L_x_2257:
[----:B------:R-:W2:Y:S01]  /*16030*/  LDL.LU R0, [R1] ;  /* 0x0000000001007983 */ /* 0x000ea20000300800 */
[----:B------:R-:W-:Y:S01]  /*16040*/  BSSY B0, `(.L_x_2309) ;  /* 0x000000b000007945 */ /* 0x000fe20003800000 */
[----:B------:R-:W1:Y:S01]  /*16050*/  S2R R5, SR_CgaCtaId ;  /* 0x0000000000057919 */ /* 0x000e620000008800 */
[----:B--2---:R-:W-:-:S05]  /*16060*/  VIADD R0, R0, 0x1 ;  /* 0x0000000100007836 */ /* 0x004fca0000000000 */
        /* <DEDUP_REMOVED lines=8> */
.L_x_2398:
[----:B------:R-:W-:Y:S05]  /*160f0*/  BSYNC B0 ;  /* 0x0000000000007941 */ /* 0x000fea0003800000 */
.L_x_2309:
[----:B------:R-:W-:-:S03]  /*16100*/  UMOV UR4, 0xffffffff ;  /* 0xffffffff00047882 */ /* 0x000fc60000000000 */
[----:B------:R-:W-:Y:S05]  /*16110*/  BRA.DIV UR4, `(.L_x_2311) ;  /* 0x0000002e04dc7947 */ /* 0x000fea000b800000 */
[----:B-1----:R-:W1:Y:S02]  /*16120*/  S2R R0, SR_TID.X ;  /* 0x0000000000007919 */ /* 0x002e640000002100 */
[----:B-1----:R-:W-:-:S04]  /*16130*/  SHF.R.U32.HI R0, RZ, 0x5, R0 ;  /* 0x00000005ff007819 */ /* 0x002fc80000011600 */
[----:B------:R-:W-:-:S05]  /*16140*/  LOP3.LUT R0, R0, 0x3, RZ, 0xc0, !PT ;  /* 0x0000000300007812 */ /* 0x000fca00078ec0ff */
[----:B------:R1:W2:Y:S02]  /*16150*/  SHFL.IDX PT, R14, R0, RZ, 0x1f ;  /* 0x00001fff000e7589 */ /* 0x0002a400000e0000 */
.L_x_2401:
[----:B--2---:R-:W-:Y:S01]  /*16160*/  ISETP.NE.AND P0, PT, R14, RZ, PT ;  /* 0x000000ff0e00720c */ /* 0x004fe20003f05270 */
[----:B------:R-:W-:-:S12]  /*16170*/  BSSY B0, `(.L_x_2312) ;  /* 0x0000026000007945 */ /* 0x000fd80003800000 */
[----:B------:R-:W-:Y:S05]  /*16180*/  @P0 BRA `(.L_x_2313) ;  /* 0x0000000000900947 */ /* 0x000fea0003800000 */
[----:B------:R-:W-:-:S03]  /*16190*/  UMOV UR4, 0xffffffff ;  /* 0xffffffff00047882 */ /* 0x000fc60000000000 */
[----:B------:R-:W-:Y:S05]  /*161a0*/  BRA.DIV UR4, `(.L_x_2314) ;  /* 0x0000002e04ec7947 */ /* 0x000fea000b800000 */
[----:B------:R-:W-:-:S13]  /*161b0*/  ELECT P6, URZ, PT ;  /* 0x00000000003f782f */ /* 0x000fda00038c0000 */
.L_x_2404:
[----:B------:R-:W-:Y:S05]  /*161c0*/  @!P6 BRA `(.L_x_2313) ;  /* 0x000000000080e947 */ /* 0x000fea0003800000 */
[----:B-1----:R-:W2:Y:S02]  /*161d0*/  LDL R0, [R1+0x4] ;  /* 0x0000040001007983 */ /* 0x002ea40000100800 */
[----:B--2---:R-:W-:-:S13]  /*161e0*/  R2UR UR4, R0 ;  /* 0x00000000000472ca */ /* 0x004fda00000e0000 */
[----:B------:R-:W-:-:S06]  /*161f0*/  ULOP3.LUT UR4, UR4, 0x2, URZ, 0xfc, !UPT ;  /* 0x0000000204047892 */ /* 0x000fcc000f8efc3f */
[----:B------:R-:W-:-:S04]  /*16200*/  MOV R0, UR4 ;  /* 0x0000000400007c02 */ /* 0x000fc80008000f00 */
[----:B------:R-:W-:-:S13]  /*16210*/  ISETP.NE.AND P0, PT, R0, 0x3, PT ;  /* 0x000000030000780c */ /* 0x000fda0003f05270 */
[----:B------:R-:W-:Y:S05]  /*16220*/  @!P0 BRA `(.L_x_2315) ;  /* 0x0000000000048947 */ /* 0x000fea0003800000 */
[----:B------:R-:W-:Y:S01]  /*16230*/  BPT.TRAP 0x1 ;  /* 0x000000040000795c */ /* 0x000fe20000300000 */
.L_x_2315:
[C---:B------:R-:W-:Y:S01]  /*16240*/  IMAD R5, R23.reuse, 0x8, R4 ;  /* 0x0000000817057824 */ /* 0x040fe200078e0204 */
[----:B------:R-:W-:Y:S01]  /*16250*/  SHF.L.U32 R0, R26, 0x1f, RZ ;  /* 0x0000001f1a007819 */ /* 0x000fe200000006ff */
[----:B------:R-:W-:-:S03]  /*16260*/  VIADD R23, R23, 0x1 ;  /* 0x0000000117177836 */ /* 0x000fc60000000000 */
[----:B------:R-:W1:Y:S02]  /*16270*/  SYNCS.PHASECHK.TRANS64.TRYWAIT P1, [R5+URZ+0x38840], R0 ;  /* 0x03884000050075a7 */ /* 0x000e64000802017f */
[----:B------:R-:W-:-:S04]  /*16280*/  ISETP.NE.AND P2, PT, R23, 0x2, PT ;  /* 0x000000021700780c */ /* 0x000fc80003f45270 */
[----:B------:R-:W-:Y:S01]  /*16290*/  SEL R3, RZ, 0x1, P2 ;  /* 0x00000001ff037807 */ /* 0x000fe20001000000 */
[----:B-1----:R-:W-:Y:S08]  /*162a0*/  @!P1 BRA `(.L_x_2316) ;  /* 0x0000002c00cc9947 */ /* 0x002ff00003800000 */
.L_x_2405:
[----:B------:R-:W-:Y:S02]  /*162b0*/  SEL R23, R23, RZ, P2 ;  /* 0x000000ff17177207 */ /* 0x000fe40001000000 */
[----:B------:R-:W-:Y:S01]  /*162c0*/  LOP3.LUT R2, R26, R3, RZ, 0x3c, !PT ;  /* 0x000000031a027212 */ /* 0x000fe200078e3cff */
[----:B------:R-:W-:Y:S06]  /*162d0*/  @!P0 BRA `(.L_x_2317) ;  /* 0x0000000000048947 */ /* 0x000fec0003800000 */
[----:B------:R-:W-:Y:S01]  /*162e0*/  BPT.TRAP 0x1 ;  /* 0x000000040000795c */ /* 0x000fe20000300000 */
.L_x_2317:
[----:B------:R-:W-:Y:S01]  /*162f0*/  IMAD R23, R23, 0x8, R4 ;  /* 0x0000000817177824 */ /* 0x000fe200078e0204 */
[----:B------:R-:W-:-:S04]  /*16300*/  SHF.L.U32 R2, R2, 0x1f, RZ ;  /* 0x0000001f02027819 */ /* 0x000fc800000006ff */
[----:B------:R-:W2:Y:S02]  /*16310*/  SYNCS.PHASECHK.TRANS64.TRYWAIT P1, [R23+URZ+0x38840], R2 ;  /* 0x03884002170075a7 */ /* 0x000ea4000802017f */
[----:B--2---:R-:W-:Y:S05]  /*16320*/  @!P1 BRA `(.L_x_2318) ;  /* 0x0000002c00c09947 */ /* 0x004fea0003800000 */
.L_x_2406:
[----:B------:R-:W-:Y:S05]  /*16330*/  @!P0 BRA `(.L_x_2319) ;  /* 0x0000000000048947 */ /* 0x000fea0003800000 */
[----:B------:R-:W-:Y:S01]  /*16340*/  BPT.TRAP 0x1 ;  /* 0x000000040000795c */ /* 0x000fe20000300000 */
.L_x_2319:
[----:B------:R-:W3:Y:S02]  /*16350*/  SYNCS.PHASECHK.TRANS64.TRYWAIT P1, [R5+URZ+0x38860], R0 ;  /* 0x03886000050075a7 */ /* 0x000ee4000802017f */
[----:B---3--:R-:W-:Y:S05]  /*16360*/  @!P1 BRA `(.L_x_2320) ;  /* 0x0000002c00c49947 */ /* 0x008fea0003800000 */
.L_x_2407:
[----:B------:R-:W-:Y:S05]  /*16370*/  @!P0 BRA `(.L_x_2321) ;  /* 0x0000000000048947 */ /* 0x000fea0003800000 */
[----:B------:R-:W-:Y:S01]  /*16380*/  BPT.TRAP 0x1 ;  /* 0x000000040000795c */ /* 0x000fe20000300000 */
.L_x_2321:
[----:B----4-:R4:W0:Y:S02]  /*16390*/  SYNCS.PHASECHK.TRANS64.TRYWAIT P0, [R23+URZ+0x38860], R2 ;  /* 0x03886002170075a7 */ /* 0x010824000800017f */
[----:B0-----:R-:W-:Y:S05]  /*163a0*/  @!P0 NANOSLEEP.SYNCS 0x989680 ;  /* 0x009896800000895d */ /* 0x001fea0003900000 */
[----:B------:R-:W0:Y:S02]  /*163b0*/  @!P0 SYNCS.PHASECHK.TRANS64 P0, [R23+URZ+0x38860], R2 ;  /* 0x03886002170085a7 */ /* 0x000e24000800007f */
[----:B0-----:R-:W-:Y:S05]  /*163c0*/  @!P0 BRA `(.L_x_2321) ;  /* 0xfffffffc00f08947 */ /* 0x001fea000383ffff */
.L_x_2313:
[----:B------:R-:W-:Y:S05]  /*163d0*/  BSYNC B0 ;  /* 0x0000000000007941 */ /* 0x000fea0003800000 */
.L_x_2312:
[----:B------:R-:W-:Y:S05]  /*163e0*/  EXIT ;  /* 0x000000000000794d */ /* 0x000fea0003800000 */
.L_x_2204:
[----:B------:R-:W-:-:S13]  /*163f0*/  R2UR UR4, R16 ;  /* 0x00000000100472ca */ /* 0x000fda00000e0000 */
[----:B0-----:R-:W-:-:S04]  /*16400*/  IMAD.U32 R3, RZ, RZ, UR4 ;  /* 0x00000004ff037e24 */ /* 0x001fc8000f8e00ff */
[----:B------:R0:W1:Y:S03]  /*16410*/  SYNCS.PHASECHK.TRANS64.TRYWAIT P1, [R3+URZ+0x38800], R0 ;  /* 0x03880000030075a7 */ /* 0x000066000802017f */
[----:B-1----:R-:W-:Y:S05]  /*16420*/  @!P1 NANOSLEEP.SYNCS 0x989680 ;  /* 0x009896800000995d */ /* 0x002fea0003900000 */
[----:B------:R-:W1:Y:S02]  /*16430*/  @!P1 SYNCS.PHASECHK.TRANS64 P1, [R3+URZ+0x38800], R0 ;  /* 0x03880000030095a7 */ /* 0x000e64000802007f */
[----:B-1----:R-:W-:Y:S05]  /*16440*/  @!P1 BRA `(.L_x_2204) ;  /* 0xfffffffc00e89947 */ /* 0x002fea000383ffff */
[----:B------:R-:W-:Y:S05]  /*16450*/  BRA `(.L_x_2322) ;  /* 0xfffffeb400387947 */ /* 0x000fea000383ffff */
.L_x_2208:
[----:B-1----:R1:W2:Y:S02]  /*16460*/  SYNCS.PHASECHK.TRANS64.TRYWAIT P1, [R0+URZ+0x38830], R3 ;  /* 0x03883003000075a7 */ /* 0x0022a4000802017f */
[----:B--2---:R-:W-:Y:S05]  /*16470*/  @!P1 NANOSLEEP.SYNCS 0x989680 ;  /* 0x009896800000995d */ /* 0x004fea0003900000 */
[----:B------:R-:W2:Y:S02]  /*16480*/  @!P1 SYNCS.PHASECHK.TRANS64 P1, [R0+URZ+0x38830], R3 ;  /* 0x03883003000095a7 */ /* 0x000ea4000802007f */
[----:B--2---:R-:W-:Y:S05]  /*16490*/  @!P1 BRA `(.L_x_2208) ;  /* 0xfffffffc00f09947 */ /* 0x004fea000383ffff */
[----:B------:R-:W-:Y:S05]  /*164a0*/  BRA `(.L_x_2207) ;  /* 0xfffffeb4005c7947 */ /* 0x000fea000383ffff */
.L_x_2214:
[----:B------:R-:W-:-:S13]  /*164b0*/  R2UR UR4, R3 ;  /* 0x00000000030472ca */ /* 0x000fda00000e0000 */
[----:B-1----:R-:W-:-:S04]  /*164c0*/  IMAD.U32 R153, RZ, RZ, UR4 ;  /* 0x00000004ff997e24 */ /* 0x002fc8000f8e00ff */
[----:B------:R1:W2:Y:S03]  /*164d0*/  SYNCS.PHASECHK.TRANS64.TRYWAIT P1, [R153+URZ+0x38830], R4 ;  /* 0x03883004990075a7 */ /* 0x0002a6000802017f */
[----:B--2---:R-:W-:Y:S05]  /*164e0*/  @!P1 NANOSLEEP.SYNCS 0x989680 ;  /* 0x009896800000995d */ /* 0x004fea0003900000 */
[----:B------:R-:W2:Y:S02]  /*164f0*/  @!P1 SYNCS.PHASECHK.TRANS64 P1, [R153+URZ+0x38830], R4 ;  /* 0x03883004990095a7 */ /* 0x000ea4000802007f */
[----:B--2---:R-:W-:Y:S05]  /*16500*/  @!P1 BRA `(.L_x_2214) ;  /* 0xfffffffc00e89947 */ /* 0x004fea000383ffff */
[----:B------:R-:W-:Y:S05]  /*16510*/  BRA `(.L_x_2213) ;  /* 0xfffffef800187947 */ /* 0x000fea000383ffff */
.L_x_2218:
[----:B--2---:R-:W-:-:S04]  /*16520*/  MOV R2, UR4 ;  /* 0x0000000400027c02 */ /* 0x004fc80008000f00 */
[----:B------:R2:W3:Y:S03]  /*16530*/  SYNCS.PHASECHK.TRANS64.TRYWAIT P1, [R2+URZ+0x38850], R0 ;  /* 0x03885000020075a7 */ /* 0x0004e6000802017f */
[----:B---3--:R-:W-:Y:S05]  /*16540*/  @!P1 NANOSLEEP.SYNCS 0x989680 ;  /* 0x009896800000995d */ /* 0x008fea0003900000 */
[----:B------:R-:W3:Y:S02]  /*16550*/  @!P1 SYNCS.PHASECHK.TRANS64 P1, [R2+URZ+0x38850], R0 ;  /* 0x03885000020095a7 */ /* 0x000ee4000802007f */
[----:B---3--:R-:W-:Y:S05]  /*16560*/  @!P1 BRA `(.L_x_2218) ;  /* 0xfffffffc00ec9947 */ /* 0x008fea000383ffff */
[----:B------:R-:W-:Y:S05]  /*16570*/  BRA `(.L_x_2217) ;  /* 0xffffff1c006c7947 */ /* 0x000fea000383ffff */
.L_x_2226:
[----:B-1----:R-:W-:-:S04]  /*16580*/  IMAD.U32 R4, RZ, RZ, UR4 ;  /* 0x00000004ff047e24 */ /* 0x002fc8000f8e00ff */
[----:B------:R1:W2:Y:S03]  /*16590*/  SYNCS.PHASECHK.TRANS64.TRYWAIT P1, [R4+URZ+0x38830], R3 ;  /* 0x03883003040075a7 */ /* 0x0002a6000802017f */
[----:B--2---:R-:W-:Y:S05]  /*165a0*/  @!P1 NANOSLEEP.SYNCS 0x989680 ;  /* 0x009896800000995d */ /* 0x004fea0003900000 */
[----:B------:R-:W2:Y:S02]  /*165b0*/  @!P1 SYNCS.PHASECHK.TRANS64 P1, [R4+URZ+0x38830], R3 ;  /* 0x03883003040095a7 */ /* 0x000ea4000802007f */
[----:B--2---:R-:W-:Y:S05]  /*165c0*/  @!P1 BRA `(.L_x_2226) ;  /* 0xfffffffc00ec9947 */ /* 0x004fea000383ffff */
[----:B------:R-:W-:Y:S05]  /*165d0*/  BRA `(.L_x_2225) ;  /* 0xffffff3800b07947 */ /* 0x000fea000383ffff */
.L_x_2230:
[----:B---3--:R-:W-:-:S04]  /*165e0*/  IMAD.U32 R2, RZ, RZ, UR4 ;  /* 0x00000004ff027e24 */ /* 0x008fc8000f8e00ff */
[----:B------:R3:W4:Y:S03]  /*165f0*/  SYNCS.PHASECHK.TRANS64.TRYWAIT P1, [R2+URZ+0x38850], R0 ;  /* 0x03885000020075a7 */ /* 0x000726000802017f */
[----:B----4-:R-:W-:Y:S05]  /*16600*/  @!P1 NANOSLEEP.SYNCS 0x989680 ;  /* 0x009896800000995d */ /* 0x010fea0003900000 */
[----:B------:R-:W4:Y:S02]  /*16610*/  @!P1 SYNCS.PHASECHK.TRANS64 P1, [R2+URZ+0x38850], R0 ;  /* 0x03885000020095a7 */ /* 0x000f24000802007f */
[----:B----4-:R-:W-:Y:S05]  /*16620*/  @!P1 BRA `(.L_x_2230) ;  /* 0xfffffffc00ec9947 */ /* 0x010fea000383ffff */
[----:B------:R-:W-:Y:S05]  /*16630*/  BRA `(.L_x_2229) ;  /* 0xffffff6400007947 */ /* 0x000fea000383ffff */
.L_x_2237:
[----:B-1----:R-:W-:-:S04]  /*16640*/  IMAD.U32 R7, RZ, RZ, UR7 ;  /* 0x00000007ff077e24 */ /* 0x002fc8000f8e00ff */
[----:B------:R1:W2:Y:S03]  /*16650*/  SYNCS.PHASECHK.TRANS64.TRYWAIT P1, [R7+URZ+0x38850], R0 ;  /* 0x03885000070075a7 */ /* 0x0002a6000802017f */
[----:B--2---:R-:W-:Y:S05]  /*16660*/  @!P1 NANOSLEEP.SYNCS 0x989680 ;  /* 0x009896800000995d */ /* 0x004fea0003900000 */
[----:B------:R-:W2:Y:S02]  /*16670*/  @!P1 SYNCS.PHASECHK.TRANS64 P1, [R7+URZ+0x38850], R0 ;  /* 0x03885000070095a7 */ /* 0x000ea4000802007f */
[----:B--2---:R-:W-:Y:S05]  /*16680*/  @!P1 BRA `(.L_x_2237) ;  /* 0xfffffffc00ec9947 */ /* 0x004fea000383ffff */
[----:B------:R-:W-:Y:S05]  /*16690*/  BRA `(.L_x_2236) ;  /* 0xffffff8000587947 */ /* 0x000fea000383ffff */
.L_x_2268:
[----:B------:R-:W2:Y:S01]  /*166a0*/  S2R R18, SR_TID.X ;  /* 0x0000000000127919 */ /* 0x000ea20000002100 */
[----:B------:R-:W-:Y:S01]  /*166b0*/  IMAD.MOV.U32 R12, RZ, RZ, RZ ;  /* 0x000000ffff0c7224 */ /* 0x000fe200078e00ff */
[----:B------:R-:W-:Y:S01]  /*166c0*/  MOV R11, 0x1f ;  /* 0x0000001f000b7802 */ /* 0x000fe20000000f00 */
[----:B------:R-:W-:Y:S01]  /*166d0*/  IMAD.MOV.U32 R15, RZ, RZ, -0x1 ;  /* 0xffffffffff0f7424 */ /* 0x000fe200078e00ff */
[----:B--2---:R-:W-:-:S04]  /*166e0*/  SHF.R.U32.HI R18, RZ, 0x5, R18 ;  /* 0x00000005ff127819 */ /* 0x004fc80000011612 */
[----:B------:R-:W-:-:S05]  /*166f0*/  LOP3.LUT R18, R18, 0x3, RZ, 0xc0, !PT ;  /* 0x0000000312127812 */ /* 0x000fca00078ec0ff */
[----:B------:R-:W-:-:S07]  /*16700*/  IMAD.MOV.U32 R13, RZ, RZ, R18 ;  /* 0x000000ffff0d7224 */ /* 0x000fce00078e0012 */
[----:B01---5:R-:W-:Y:S05]  /*16710*/  WARPSYNC.COLLECTIVE R15, `(.L_x_2323) ;  /* 0x000000000f087348 */ /* 0x023fea0003c00000 */
[----:B------:R2:W3:Y:S02]  /*16720*/  SHFL.IDX P6, R14, R13, R12, R11 ;  /* 0x0000000c0d0e7389 */ /* 0x0004e400000c000b */
[----:B0123-5:R-:W-:Y:S01]  /*16730*/  ENDCOLLECTIVE ;  /* 0x000000000000791b */ /* 0x02ffe20003800000 */
.L_x_2323:
[----:B------:R-:W-:Y:S05]  /*16740*/  BRA `(.L_x_2324) ;  /* 0xffffffc800187947 */ /* 0x000fea000383ffff */
.L_x_2271:
[----:B0-----:R0:W1:Y:S02]  /*16750*/  SYNCS.PHASECHK.TRANS64.TRYWAIT P0, [R0+URZ+0x38840], R3 ;  /* 0x03884003000075a7 */ /* 0x001064000800017f */
[----:B-1----:R-:W-:Y:S05]  /*16760*/  @!P0 NANOSLEEP.SYNCS 0x989680 ;  /* 0x009896800000895d */ /* 0x002fea0003900000 */
[----:B------:R-:W1:Y:S02]  /*16770*/  @!P0 SYNCS.PHASECHK.TRANS64 P0, [R0+URZ+0x38840], R3 ;  /* 0x03884003000085a7 */ /* 0x000e64000800007f */
[----:B-1----:R-:W-:Y:S05]  /*16780*/  @!P0 BRA `(.L_x_2271) ;  /* 0xfffffffc00f08947 */ /* 0x002fea000383ffff */
[----:B------:R-:W-:Y:S05]  /*16790*/  BRA `(.L_x_2325) ;  /* 0xffffffcc001c7947 */ /* 0x000fea000383ffff */
.L_x_2272:
        /* <DEDUP_REMOVED lines=8> */
.L_x_2327:
[----:B------:R-:W-:Y:S05]  /*16820*/  BSYNC B0 ;  /* 0x0000000000007941 */ /* 0x000fea0003800000 */
.L_x_2326:
[----:B------:R-:W-:Y:S01]  /*16830*/  IMAD.MOV.U32 R13, RZ, RZ, R4 ;  /* 0x000000ffff0d7224 */ /* 0x000fe200078e0004 */
[----:B------:R-:W-:Y:S01]  /*16840*/  MOV R2, R14 ;  /* 0x0000000e00027202 */ /* 0x000fe20000000f00 */
[----:B------:R-:W-:Y:S01]  /*16850*/  IMAD.MOV.U32 R12, RZ, RZ, RZ ;  /* 0x000000ffff0c7224 */ /* 0x000fe200078e00ff */
[C---:B------:R-:W-:Y:S01]  /*16860*/  LOP3.LUT P5, RZ, R16.reuse, 0x10, RZ, 0xc0, !PT ;  /* 0x0000001010ff7812 */ /* 0x040fe200078ac0ff */
[----:B------:R-:W-:Y:S01]  /*16870*/  IMAD.MOV.U32 R11, RZ, RZ, 0x181f ;  /* 0x0000181fff0b7424 */ /* 0x000fe200078e00ff */
[C---:B------:R-:W-:Y:S01]  /*16880*/  LOP3.LUT P4, RZ, R16.reuse, 0x8, RZ, 0xc0, !PT ;  /* 0x0000000810ff7812 */ /* 0x040fe2000788c0ff */
[----:B------:R-:W-:Y:S01]  /*16890*/  IMAD.MOV.U32 R15, RZ, RZ, -0x1 ;  /* 0xffffffffff0f7424 */ /* 0x000fe200078e00ff */
[C---:B------:R-:W-:Y:S02]  /*168a0*/  LOP3.LUT P3, RZ, R16.reuse, 0x4, RZ, 0xc0, !PT ;  /* 0x0000000410ff7812 */ /* 0x040fe4000786c0ff */
[----:B------:R-:W-:-:S13]  /*168b0*/  LOP3.LUT P2, RZ, R16, 0x2, RZ, 0xc0, !PT ;  /* 0x0000000210ff7812 */ /* 0x000fda000784c0ff */
[----:B------:R-:W-:Y:S05]  /*168c0*/  WARPSYNC.COLLECTIVE R15, `(.L_x_2328) ;  /* 0x000000000f087348 */ /* 0x000fea0003c00000 */
[----:B------:R0:W1:Y:S02]  /*168d0*/  SHFL.IDX P6, R14, R13, R12, R11 ;  /* 0x0000000c0d0e7389 */ /* 0x00006400000c000b */
[----:B01----:R-:W-:Y:S01]  /*168e0*/  ENDCOLLECTIVE ;  /* 0x000000000000791b */ /* 0x003fe20003800000 */
.L_x_2328:
[----:B------:R-:W-:Y:S01]  /*168f0*/  @P0 LEA R9, R5, R17, 0x1 ;  /* 0x0000001105090211 */ /* 0x000fe200078e08ff */
[----:B------:R-:W-:Y:S02]  /*16900*/  IMAD.MOV.U32 R13, RZ, RZ, R6 ;  /* 0x000000ffff0d7224 */ /* 0x000fe400078e0006 */
[----:B------:R-:W-:Y:S01]  /*16910*/  IMAD.MOV.U32 R12, RZ, RZ, 0x1 ;  /* 0x00000001ff0c7424 */ /* 0x000fe200078e00ff */
[----:B------:R-:W-:-:S05]  /*16920*/  @P0 LEA R14, P1, R37, R14, 0x1 ;  /* 0x0000000e250e0211 */ /* 0x000fca00078208ff */
[----:B------:R-:W-:Y:S02]  /*16930*/  @P0 IMAD.X R3, RZ, RZ, R2, P1 ;  /* 0x000000ffff030224 */ /* 0x000fe400008e0602 */
[----:B------:R-:W-:-:S07]  /*16940*/  @P0 IMAD.MOV.U32 R2, RZ, RZ, R14 ;  /* 0x000000ffff020224 */ /* 0x000fce00078e000e */
[----:B------:R-:W-:Y:S05]  /*16950*/  WARPSYNC.COLLECTIVE R15, `(.L_x_2329) ;  /* 0x000000000f087348 */ /* 0x000fea0003c00000 */
[----:B------:R0:W1:Y:S02]  /*16960*/  SHFL.IDX P6, R14, R13, R12, R11 ;  /* 0x0000000c0d0e7389 */ /* 0x00006400000c000b */
[----:B01----:R-:W-:Y:S01]  /*16970*/  ENDCOLLECTIVE ;  /* 0x000000000000791b */ /* 0x003fe20003800000 */
.L_x_2329:
        /* <DEDUP_REMOVED lines=13> */
.L_x_2330:
        /* <DEDUP_REMOVED lines=9> */
.L_x_2331:
        /* <DEDUP_REMOVED lines=9> */
[----:B------:R-:W-:Y:S02]  /*16b70*/  ISETP.GE.AND P0, PT, R7, 0x21, PT ;  /* 0x000000210700780c */ /* 0x000fe40003f06270 */
[----:B------:R-:W-:-:S11]  /*16b80*/  MOV R8, R14 ;  /* 0x0000000e00087202 */ /* 0x000fd60000000f00 */
[----:B0-----:R-:W-:Y:S05]  /*16b90*/  WARPSYNC.COLLECTIVE R15, `(.L_x_2332) ;  /* 0x000000000f087348 */ /* 0x001fea0003c00000 */
[----:B------:R1:W2:Y:S02]  /*16ba0*/  SHFL.IDX P6, R14, R13, R12, R11 ;  /* 0x0000000c0d0e7389 */ /* 0x0002a400000c000b */
[----:B012---:R-:W-:Y:S01]  /*16bb0*/  ENDCOLLECTIVE ;  /* 0x000000000000791b */ /* 0x007fe20003800000 */
.L_x_2332:
[----:B------:R-:W-:Y:S01]  /*16bc0*/  @P0 IMAD R21, R5, 0x2, R17 ;  /* 0x0000000205150824 */ /* 0x000fe200078e0211 */
[----:B------:R-:W-:Y:S01]  /*16bd0*/  MOV R13, R6 ;  /* 0x00000006000d7202 */ /* 0x000fe20000000f00 */
[----:B------:R-:W-:Y:S01]  /*16be0*/  IMAD.MOV.U32 R12, RZ, RZ, 0x3 ;  /* 0x00000003ff0c7424 */ /* 0x000fe200078e00ff */
[----:B------:R-:W-:-:S05]  /*16bf0*/  @P0 LEA R14, P1, R37, R14, 0x1 ;  /* 0x0000000e250e0211 */ /* 0x000fca00078208ff */
[----:B------:R-:W-:-:S08]  /*16c00*/  @P0 IMAD.MOV.U32 R2, RZ, RZ, R14 ;  /* 0x000000ffff020224 */ /* 0x000fd000078e000e */
[----:B------:R-:W-:Y:S05]  /*16c10*/  WARPSYNC.COLLECTIVE R15, `(.L_x_2333) ;  /* 0x000000000f087348 */ /* 0x000fea0003c00000 */
[----:B------:R0:W1:Y:S02]  /*16c20*/  SHFL.IDX P6, R14, R13, R12, R11 ;  /* 0x0000000c0d0e7389 */ /* 0x00006400000c000b */
[----:B01----:R-:W-:Y:S01]  /*16c30*/  ENDCOLLECTIVE ;  /* 0x000000000000791b */ /* 0x003fe20003800000 */
.L_x_2333:
[----:B------:R-:W-:-:S04]  /*16c40*/  @P0 IMAD.X R9, RZ, RZ, R8, P1 ;  /* 0x000000ffff090224 */ /* 0x000fc800008e0608 */
[----:B------:R-:W-:-:S05]  /*16c50*/  @P0 IMAD.MOV.U32 R3, RZ, RZ, R9 ;  /* 0x000000ffff030224 */ /* 0x000fca00078e0009 */
        /* <DEDUP_REMOVED lines=8> */
[----:B------:R-:W-:Y:S01]  /*16ce0*/  IMAD.MOV.U32 R8, RZ, RZ, R14 ;  /* 0x000000ffff087224 */ /* 0x000fe200078e000e */
[----:B------:R-:W-:-:S13]  /*16cf0*/  ISETP.GE.AND P0, PT, R7, 0x31, PT ;  /* 0x000000310700780c */ /* 0x000fda0003f06270 */
[----:B0-----:R-:W-:Y:S05]  /*16d00*/  WARPSYNC.COLLECTIVE R15, `(.L_x_2334) ;  /* 0x000000000f087348 */ /* 0x001fea0003c00000 */
[----:B------:R1:W2:Y:S02]  /*16d10*/  SHFL.IDX P6, R14, R13, R12, R11 ;  /* 0x0000000c0d0e7389 */ /* 0x0002a400000c000b */
[----:B012---:R-:W-:Y:S01]  /*16d20*/  ENDCOLLECTIVE ;  /* 0x000000000000791b */ /* 0x007fe20003800000 */
.L_x_2334:
        /* <DEDUP_REMOVED lines=9> */
.L_x_2335:
        /* <DEDUP_REMOVED lines=9> */
[----:B------:R-:W-:-:S07]  /*16e50*/  IMAD.MOV.U32 R8, RZ, RZ, R14 ;  /* 0x000000ffff087224 */ /* 0x000fce00078e000e */
[----:B0-----:R-:W-:Y:S05]  /*16e60*/  WARPSYNC.COLLECTIVE R15, `(.L_x_2336) ;  /* 0x000000000f087348 */ /* 0x001fea0003c00000 */
[----:B------:R1:W2:Y:S02]  /*16e70*/  SHFL.IDX P6, R14, R13, R12, R11 ;  /* 0x0000000c0d0e7389 */ /* 0x0002a400000c000b */
[----:B012---:R-:W-:Y:S01]  /*16e80*/  ENDCOLLECTIVE ;  /* 0x000000000000791b */ /* 0x007fe20003800000 */
.L_x_2336:
[----:B------:R-:W-:Y:S05]  /*16e90*/  BRA `(.L_x_2337) ;  /* 0xffffffc800947947 */ /* 0x000fea000383ffff */
.L_x_2279:
[----:B------:R-:W-:Y:S01]  /*16ea0*/  MOV R13, R4 ;  /* 0x00000004000d7202 */ /* 0x000fe20000000f00 */
[----:B------:R-:W-:Y:S01]  /*16eb0*/  IMAD.MOV.U32 R12, RZ, RZ, RZ ;  /* 0x000000ffff0c7224 */ /* 0x000fe200078e00ff */
[----:B------:R-:W-:Y:S01]  /*16ec0*/  MOV R3, UR44 ;  /* 0x0000002c00037c02 */ /* 0x000fe20008000f00 */
[----:B------:R-:W-:Y:S02]  /*16ed0*/  IMAD.MOV.U32 R11, RZ, RZ, 0x181f ;  /* 0x0000181fff0b7424 */ /* 0x000fe400078e00ff */
[----:B------:R-:W-:Y:S02]  /*16ee0*/  IMAD.MOV.U32 R15, RZ, RZ, -0x1 ;  /* 0xffffffffff0f7424 */ /* 0x000fe400078e00ff */
[----:B------:R-:W-:-:S07]  /*16ef0*/  IMAD R0, R3, 0x80, R36 ;  /* 0x0000008003007824 */ /* 0x000fce00078e0224 */
[----:B-12---:R-:W-:Y:S05]  /*16f00*/  WARPSYNC.COLLECTIVE R15, `(.L_x_2338) ;  /* 0x000000000f087348 */ /* 0x006fea0003c00000 */
[----:B--2---:R0:W2:Y:S02]  /*16f10*/  SHFL.IDX P6, R14, R13, R12, R11 ;  /* 0x0000000c0d0e7389 */ /* 0x0040a400000c000b */
[----:B012---:R-:W-:Y:S01]  /*16f20*/  ENDCOLLECTIVE ;  /* 0x000000000000791b */ /* 0x007fe20003800000 */
.L_x_2338:
[C---:B------:R-:W-:Y:S01]  /*16f30*/  VIADD R6, R0.reuse, 0x10 ;  /* 0x0000001000067836 */ /* 0x040fe20000000000 */
[----:B------:R-:W-:Y:S01]  /*16f40*/  ISETP.GE.AND P0, PT, R0, UR37, PT ;  /* 0x0000002500007c0c */ /* 0x000fe2000bf06270 */
[----:B------:R-:W-:Y:S02]  /*16f50*/  IMAD.MOV.U32 R13, RZ, RZ, R5 ;  /* 0x000000ffff0d7224 */ /* 0x000fe400078e0005 */
[----:B------:R-:W-:-:S10]  /*16f60*/  IMAD.MOV.U32 R2, RZ, RZ, R14 ;  /* 0x000000ffff027224 */ /* 0x000fd400078e000e */
[----:B------:R-:W-:Y:S05]  /*16f70*/  WARPSYNC.COLLECTIVE R15, `(.L_x_2339) ;  /* 0x000000000f087348 */ /* 0x000fea0003c00000 */
[----:B------:R0:W1:Y:S02]  /*16f80*/  SHFL.IDX P6, R14, R13, R12, R11 ;  /* 0x0000000c0d0e7389 */ /* 0x00006400000c000b */
[----:B01----:R-:W-:Y:S01]  /*16f90*/  ENDCOLLECTIVE ;  /* 0x000000000000791b */ /* 0x003fe20003800000 */
.L_x_2339:
[----:B------:R-:W-:Y:S01]  /*16fa0*/  IMAD.MOV.U32 R13, RZ, RZ, R4 ;  /* 0x000000ffff0d7224 */ /* 0x000fe200078e0004 */
[----:B------:R-:W-:Y:S02]  /*16fb0*/  MOV R12, 0x1 ;  /* 0x00000001000c7802 */ /* 0x000fe40000000f00 */
[----:B------:R-:W-:-:S05]  /*16fc0*/  @!P0 LEA R14, P1, R37, R14, 0x1 ;  /* 0x0000000e250e8211 */ /* 0x000fca00078208ff */
[----:B------:R-:W-:Y:S02]  /*16fd0*/  @!P0 IMAD.X R3, RZ, RZ, R2, P1 ;  /* 0x000000ffff038224 */ /* 0x000fe400008e0602 */
[----:B------:R-:W-:-:S07]  /*16fe0*/  @!P0 IMAD.MOV.U32 R2, RZ, RZ, R14 ;  /* 0x000000ffff028224 */ /* 0x000fce00078e000e */
[----:B------:R-:W-:Y:S05]  /*16ff0*/  WARPSYNC.COLLECTIVE R15, `(.L_x_2340) ;  /* 0x000000000f087348 */ /* 0x000fea0003c00000 */
[----:B------:R0:W1:Y:S02]  /*17000*/  SHFL.IDX P6, R14, R13, R12, R11 ;  /* 0x0000000c0d0e7389 */ /* 0x00006400000c000b */
[----:B01----:R-:W-:Y:S01]  /*17010*/  ENDCOLLECTIVE ;  /* 0x000000000000791b */ /* 0x003fe20003800000 */
.L_x_2340:
        /* <DEDUP_REMOVED lines=13> */
.L_x_2341:
[----:B------:R-:W-:Y:S02]  /*170f0*/  IMAD.MOV.U32 R13, RZ, RZ, R4 ;  /* 0x000000ffff0d7224 */ /* 0x000fe400078e0004 */
[----:B------:R-:W-:Y:S01]  /*17100*/  IMAD.MOV.U32 R12, RZ, RZ, 0x2 ;  /* 0x00000002ff0c7424 */ /* 0x000fe200078e00ff */
[----:B------:R-:W-:-:S05]  /*17110*/  @!P0 LEA R14, P1, R37, R14, 0x1 ;  /* 0x0000000e250e8211 */ /* 0x000fca00078208ff */
[----:B------:R-:W-:-:S08]  /*17120*/  @!P0 IMAD.MOV.U32 R2, RZ, RZ, R14 ;  /* 0x000000ffff028224 */ /* 0x000fd000078e000e */
[----:B------:R-:W-:Y:S05]  /*17130*/  WARPSYNC.COLLECTIVE R15, `(.L_x_2342) ;  /* 0x000000000f087348 */ /* 0x000fea0003c00000 */
[----:B------:R0:W1:Y:S02]  /*17140*/  SHFL.IDX P6, R14, R13, R12, R11 ;  /* 0x0000000c0d0e7389 */ /* 0x00006400000c000b */
[----:B01----:R-:W-:Y:S01]  /*17150*/  ENDCOLLECTIVE ;  /* 0x000000000000791b */ /* 0x003fe20003800000 */
.L_x_2342:
[----:B------:R-:W-:Y:S01]  /*17160*/  @!P0 IMAD.X R7, RZ, RZ, R6, P1 ;  /* 0x000000ffff078224 */ /* 0x000fe200008e0606 */
[----:B------:R-:W-:-:S03]  /*17170*/  IADD3 R6, R0, 0x20, RZ ;  /* 0x0000002000067810 */ /* 0x000fc60007ffe0ff */
        /* <DEDUP_REMOVED lines=14> */
.L_x_2343:
[----:B------:R-:W-:Y:S02]  /*17260*/  IMAD.MOV.U32 R13, RZ, RZ, R4 ;  /* 0x000000ffff0d7224 */ /* 0x000fe400078e0004 */
[----:B------:R-:W-:Y:S01]  /*17270*/  IMAD.MOV.U32 R12, RZ, RZ, 0x3 ;  /* 0x00000003ff0c7424 */ /* 0x000fe200078e00ff */
[----:B------:R-:W-:-:S04]  /*17280*/  @!P0 LEA R14, P1, R37, R14, 0x1 ;  /* 0x0000000e250e8211 */ /* 0x000fc800078208ff */
[----:B------:R-:W-:Y:S01]  /*17290*/  @!P0 MOV R2, R14 ;  /* 0x0000000e00028202 */ /* 0x000fe20000000f00 */
[----:B------:R-:W-:-:S08]  /*172a0*/  @!P0 IMAD.X R7, RZ, RZ, R6, P1 ;  /* 0x000000ffff078224 */ /* 0x000fd000008e0606 */
[----:B------:R-:W-:Y:S05]  /*172b0*/  WARPSYNC.COLLECTIVE R15, `(.L_x_2344) ;  /* 0x000000000f087348 */ /* 0x000fea0003c00000 */
[----:B------:R0:W1:Y:S02]  /*172c0*/  SHFL.IDX P6, R14, R13, R12, R11 ;  /* 0x0000000c0d0e7389 */ /* 0x00006400000c000b */
[----:B01----:R-:W-:Y:S01]  /*172d0*/  ENDCOLLECTIVE ;  /* 0x000000000000791b */ /* 0x003fe20003800000 */
.L_x_2344:
        /* <DEDUP_REMOVED lines=15> */
.L_x_2345:
[----:B------:R-:W-:Y:S02]  /*173d0*/  IMAD.MOV.U32 R13, RZ, RZ, R4 ;  /* 0x000000ffff0d7224 */ /* 0x000fe400078e0004 */
[----:B------:R-:W-:Y:S01]  /*173e0*/  IMAD.MOV.U32 R12, RZ, RZ, 0x4 ;  /* 0x00000004ff0c7424 */ /* 0x000fe200078e00ff */
[----:B------:R-:W-:-:S05]  /*173f0*/  @!P0 LEA R14, P1, R37, R14, 0x1 ;  /* 0x0000000e250e8211 */ /* 0x000fca00078208ff */
[----:B------:R-:W-:-:S08]  /*17400*/  @!P0 IMAD.MOV.U32 R2, RZ, RZ, R14 ;  /* 0x000000ffff028224 */ /* 0x000fd000078e000e */
[----:B------:R-:W-:Y:S05]  /*17410*/  WARPSYNC.COLLECTIVE R15, `(.L_x_2346) ;  /* 0x000000000f087348 */ /* 0x000fea0003c00000 */
[----:B------:R0:W1:Y:S02]  /*17420*/  SHFL.IDX P6, R14, R13, R12, R11 ;  /* 0x0000000c0d0e7389 */ /* 0x00006400000c000b */
[----:B01----:R-:W-:Y:S01]  /*17430*/  ENDCOLLECTIVE ;  /* 0x000000000000791b */ /* 0x003fe20003800000 */
.L_x_2346:
        /* <DEDUP_REMOVED lines=16> */
.L_x_2347:
        /* <DEDUP_REMOVED lines=8> */
.L_x_2348:
        /* <DEDUP_REMOVED lines=15> */
.L_x_2349:
[----:B------:R-:W-:Y:S02]  /*176b0*/  IMAD.MOV.U32 R13, RZ, RZ, R4 ;  /* 0x000000ffff0d7224 */ /* 0x000fe400078e0004 */
[----:B------:R-:W-:Y:S01]  /*176c0*/  IMAD.MOV.U32 R12, RZ, RZ, 0x6 ;  /* 0x00000006ff0c7424 */ /* 0x000fe200078e00ff */
[----:B------:R-:W-:-:S05]  /*176d0*/  @!P0 LEA R14, P1, R37, R14, 0x1 ;  /* 0x0000000e250e8211 */ /* 0x000fca00078208ff */
[----:B------:R-:W-:-:S08]  /*176e0*/  @!P0 IMAD.MOV.U32 R2, RZ, RZ, R14 ;  /* 0x000000ffff028224 */ /* 0x000fd000078e000e */
[----:B------:R-:W-:Y:S05]  /*176f0*/  WARPSYNC.COLLECTIVE R15, `(.L_x_2350) ;  /* 0x000000000f087348 */ /* 0x000fea0003c00000 */
[----:B------:R0:W1:Y:S02]  /*17700*/  SHFL.IDX P6, R14, R13, R12, R11 ;  /* 0x0000000c0d0e7389 */ /* 0x00006400000c000b */
[----:B01----:R-:W-:Y:S01]  /*17710*/  ENDCOLLECTIVE ;  /* 0x000000000000791b */ /* 0x003fe20003800000 */
.L_x_2350:
[----:B------:R-:W-:Y:S02]  /*17720*/  @!P0 IMAD.X R7, RZ, RZ, R6, P1 ;  /* 0x000000ffff078224 */ /* 0x000fe400008e0606 */
[----:B------:R-:W-:-:S03]  /*17730*/  VIADD R6, R0, 0x60 ;  /* 0x0000006000067836 */ /* 0x000fc60000000000 */
[----:B------:R-:W-:-:S05]  /*17740*/  @!P0 MOV R3, R7 ;  /* 0x0000000700038202 */ /* 0x000fca0000000f00 */
[----:B------:R-:W-:Y:S01]  /*17750*/  @!PT LDS RZ, [RZ] ;  /* 0x00000000fffff984 */ /* 0x000fe20000000800 */
[----:B------:R-:W-:Y:S01]  /*17760*/  @!PT LDS RZ, [RZ] ;  /* 0x00000000fffff984 */ /* 0x000fe20000000800 */
[----:B------:R-:W-:Y:S01]  /*17770*/  @!PT LDS RZ, [RZ] ;  /* 0x00000000fffff984 */ /* 0x000fe20000000800 */
[----:B------:R0:W-:Y:S01]  /*17780*/  @!P0 LDGSTS.E.BYPASS.LTC128B.128 [R31+0x16c00], desc[UR38][R2.64], !P2 ;  /* 0x16c00000021f8fae */ /* 0x0001e2000d101d66 */
[----:B------:R-:W-:-:S03]  /*17790*/  MOV R13, R5 ;  /* 0x00000005000d7202 */ /* 0x000fc60000000f00 */
        /* <DEDUP_REMOVED lines=8> */
.L_x_2351:
[----:B------:R-:W-:Y:S01]  /*17820*/  IMAD.MOV.U32 R13, RZ, RZ, R4 ;  /* 0x000000ffff0d7224 */ /* 0x000fe200078e0004 */
[----:B------:R-:W-:Y:S02]  /*17830*/  MOV R12, 0x7 ;  /* 0x00000007000c7802 */ /* 0x000fe40000000f00 */
[----:B------:R-:W-:-:S05]  /*17840*/  @!P0 LEA R14, P1, R37, R14, 0x1 ;  /* 0x0000000e250e8211 */ /* 0x000fca00078208ff */
[----:B------:R-:W-:-:S08]  /*17850*/  @!P0 IMAD.MOV.U32 R2, RZ, RZ, R14 ;  /* 0x000000ffff028224 */ /* 0x000fd000078e000e */
[----:B------:R-:W-:Y:S05]  /*17860*/  WARPSYNC.COLLECTIVE R15, `(.L_x_2352) ;  /* 0x000000000f087348 */ /* 0x000fea0003c00000 */
[----:B------:R0:W1:Y:S02]  /*17870*/  SHFL.IDX P6, R14, R13, R12, R11 ;  /* 0x0000000c0d0e7389 */ /* 0x00006400000c000b */
[----:B01----:R-:W-:Y:S01]  /*17880*/  ENDCOLLECTIVE ;  /* 0x000000000000791b */ /* 0x003fe20003800000 */
.L_x_2352:
        /* <DEDUP_REMOVED lines=14> */
.L_x_2353:
[----:B------:R-:W-:Y:S05]  /*17970*/  BRA `(.L_x_2354) ;  /* 0xffffffc800dc7947 */ /* 0x000fea000383ffff */
.L_x_2282:
[----:B0-----:R0:W2:Y:S02]  /*17980*/  SYNCS.PHASECHK.TRANS64.TRYWAIT P0, [R17+URZ+0x38820], R0 ;  /* 0x03882000110075a7 */ /* 0x0010a4000800017f */
[----:B--2---:R-:W-:Y:S05]  /*17990*/  @!P0 NANOSLEEP.SYNCS 0x989680 ;  /* 0x009896800000895d */ /* 0x004fea0003900000 */
[----:B------:R-:W2:Y:S02]  /*179a0*/  @!P0 SYNCS.PHASECHK.TRANS64 P0, [R17+URZ+0x38820], R0 ;  /* 0x03882000110085a7 */ /* 0x000ea4000800007f */
[----:B--2---:R-:W-:Y:S05]  /*179b0*/  @!P0 BRA `(.L_x_2282) ;  /* 0xfffffffc00f08947 */ /* 0x004fea000383ffff */
[----:B------:R-:W-:Y:S05]  /*179c0*/  BRA `(.L_x_2355) ;  /* 0xffffffcc00447947 */ /* 0x000fea000383ffff */
.L_x_2286:
[----:B-1----:R1:W2:Y:S02]  /*179d0*/  SYNCS.PHASECHK.TRANS64.TRYWAIT P0, [R6+URZ+0x38840], R3 ;  /* 0x03884003060075a7 */ /* 0x0022a4000800017f */
[----:B--2---:R-:W-:Y:S05]  /*179e0*/  @!P0 NANOSLEEP.SYNCS 0x989680 ;  /* 0x009896800000895d */ /* 0x004fea0003900000 */
[----:B------:R-:W2:Y:S02]  /*179f0*/  @!P0 SYNCS.PHASECHK.TRANS64 P0, [R6+URZ+0x38840], R3 ;  /* 0x03884003060085a7 */ /* 0x000ea4000800007f */
[----:B--2---:R-:W-:Y:S05]  /*17a00*/  @!P0 BRA `(.L_x_2286) ;  /* 0xfffffffc00f08947 */ /* 0x004fea000383ffff */
[----:B------:R-:W-:Y:S05]  /*17a10*/  BRA `(.L_x_2356) ;  /* 0xffffffd000047947 */ /* 0x000fea000383ffff */
.L_x_2287:
        /* <DEDUP_REMOVED lines=8> */
.L_x_2358:
[----:B------:R-:W-:Y:S05]  /*17aa0*/  BSYNC B1 ;  /* 0x0000000000017941 */ /* 0x000fea0003800000 */
.L_x_2357:
[----:B------:R-:W-:Y:S01]  /*17ab0*/  IMAD.MOV.U32 R13, RZ, RZ, R8 ;  /* 0x000000ffff0d7224 */ /* 0x000fe200078e0008 */
[----:B------:R-:W-:Y:S01]  /*17ac0*/  MOV R11, 0x181f ;  /* 0x0000181f000b7802 */ /* 0x000fe20000000f00 */
[----:B------:R-:W-:Y:S02]  /*17ad0*/  IMAD.MOV.U32 R12, RZ, RZ, RZ ;  /* 0x000000ffff0c7224 */ /* 0x000fe400078e00ff */
[----:B------:R-:W-:Y:S02]  /*17ae0*/  IMAD.MOV.U32 R15, RZ, RZ, -0x1 ;  /* 0xffffffffff0f7424 */ /* 0x000fe400078e00ff */
[----:B------:R-:W-:Y:S02]  /*17af0*/  IMAD.MOV.U32 R3, RZ, RZ, R14 ;  /* 0x000000ffff037224 */ /* 0x000fe400078e000e */
[----:B------:R-:W-:-:S07]  /*17b00*/  IMAD.SHL.U32 R0, R37, 0x2, RZ ;  /* 0x0000000225007824 */ /* 0x000fce00078e00ff */
[----:B------:R-:W-:Y:S05]  /*17b10*/  WARPSYNC.COLLECTIVE R15, `(.L_x_2359) ;  /* 0x000000000f087348 */ /* 0x000fea0003c00000 */
[----:B------:R0:W1:Y:S02]  /*17b20*/  SHFL.IDX P6, R14, R13, R12, R11 ;  /* 0x0000000c0d0e7389 */ /* 0x00006400000c000b */
[----:B01----:R-:W-:Y:S01]  /*17b30*/  ENDCOLLECTIVE ;  /* 0x000000000000791b */ /* 0x003fe20003800000 */
.L_x_2359:
[----:B------:R-:W-:Y:S01]  /*17b40*/  IMAD R9, R9, 0x2, R17 ;  /* 0x0000000209097824 */ /* 0x000fe200078e0211 */
[----:B------:R-:W-:Y:S01]  /*17b50*/  MOV R13, R20 ;  /* 0x00000014000d7202 */ /* 0x000fe20000000f00 */
[----:B------:R-:W-:Y:S01]  /*17b60*/  IMAD.MOV.U32 R12, RZ, RZ, 0x1 ;  /* 0x00000001ff0c7424 */ /* 0x000fe200078e00ff */
[----:B------:R-:W-:-:S13]  /*17b70*/  IADD3 R2, P0, R14, R0, RZ ;  /* 0x000000000e027210 */ /* 0x000fda0007f1e0ff */
[----:B------:R-:W-:Y:S05]  /*17b80*/  WARPSYNC.COLLECTIVE R15, `(.L_x_2360) ;  /* 0x000000000f087348 */ /* 0x000fea0003c00000 */
[----:B------:R0:W1:Y:S02]  /*17b90*/  SHFL.IDX P6, R14, R13, R12, R11 ;  /* 0x0000000c0d0e7389 */ /* 0x00006400000c000b */
[----:B01----:R-:W-:Y:S01]  /*17ba0*/  ENDCOLLECTIVE ;  /* 0x000000000000791b */ /* 0x003fe20003800000 */
.L_x_2360:
        /* <DEDUP_REMOVED lines=13> */
.L_x_2361:
[----:B------:R-:W-:Y:S01]  /*17c80*/  MOV R13, R20 ;  /* 0x00000014000d7202 */ /* 0x000fe20000000f00 */
[----:B------:R-:W-:Y:S01]  /*17c90*/  IMAD.MOV.U32 R12, RZ, RZ, 0x2 ;  /* 0x00000002ff0c7424 */ /* 0x000fe200078e00ff */
[----:B------:R-:W-:-:S13]  /*17ca0*/  IADD3 R2, P0, R14, R0, RZ ;  /* 0x000000000e027210 */ /* 0x000fda0007f1e0ff */
[----:B------:R-:W-:Y:S05]  /*17cb0*/  WARPSYNC.COLLECTIVE R15, `(.L_x_2362) ;  /* 0x000000000f087348 */ /* 0x000fea0003c00000 */
[----:B------:R0:W1:Y:S02]  /*17cc0*/  SHFL.IDX P6, R14, R13, R12, R11 ;  /* 0x0000000c0d0e7389 */ /* 0x00006400000c000b */
[----:B01----:R-:W-:Y:S01]  /*17cd0*/  ENDCOLLECTIVE ;  /* 0x000000000000791b */ /* 0x003fe20003800000 */
.L_x_2362:
        /* <DEDUP_REMOVED lines=13> */
.L_x_2363:
[----:B------:R-:W-:Y:S01]  /*17db0*/  MOV R13, R20 ;  /* 0x00000014000d7202 */ /* 0x000fe20000000f00 */
[----:B------:R-:W-:Y:S01]  /*17dc0*/  IMAD.MOV.U32 R12, RZ, RZ, 0x3 ;  /* 0x00000003ff0c7424 */ /* 0x000fe200078e00ff */
[----:B------:R-:W-:-:S13]  /*17dd0*/  IADD3 R2, P0, R14, R0, RZ ;  /* 0x000000000e027210 */ /* 0x000fda0007f1e0ff */
[----:B------:R-:W-:Y:S05]  /*17de0*/  WARPSYNC.COLLECTIVE R15, `(.L_x_2364) ;  /* 0x000000000f087348 */ /* 0x000fea0003c00000 */
[----:B------:R0:W1:Y:S02]  /*17df0*/  SHFL.IDX P6, R14, R13, R12, R11 ;  /* 0x0000000c0d0e7389 */ /* 0x00006400000c000b */
[----:B01----:R-:W-:Y:S01]  /*17e00*/  ENDCOLLECTIVE ;  /* 0x000000000000791b */ /* 0x003fe20003800000 */
.L_x_2364:
        /* <DEDUP_REMOVED lines=13> */
.L_x_2365:
[----:B------:R-:W-:Y:S01]  /*17ee0*/  MOV R13, R20 ;  /* 0x00000014000d7202 */ /* 0x000fe20000000f00 */
[----:B------:R-:W-:Y:S01]  /*17ef0*/  IMAD.MOV.U32 R12, RZ, RZ, 0x4 ;  /* 0x00000004ff0c7424 */ /* 0x000fe200078e00ff */
[----:B------:R-:W-:-:S13]  /*17f00*/  IADD3 R2, P0, R14, R0, RZ ;  /* 0x000000000e027210 */ /* 0x000fda0007f1e0ff */
[----:B------:R-:W-:Y:S05]  /*17f10*/  WARPSYNC.COLLECTIVE R15, `(.L_x_2366) ;  /* 0x000000000f087348 */ /* 0x000fea0003c00000 */
[----:B------:R0:W1:Y:S02]  /*17f20*/  SHFL.IDX P6, R14, R13, R12, R11 ;  /* 0x0000000c0d0e7389 */ /* 0x00006400000c000b */
[----:B01----:R-:W-:Y:S01]  /*17f30*/  ENDCOLLECTIVE ;  /* 0x000000000000791b */ /* 0x003fe20003800000 */
.L_x_2366:
        /* <DEDUP_REMOVED lines=13> */
.L_x_2367:
[----:B------:R-:W-:Y:S05]  /*18010*/  BRA `(.L_x_2368) ;  /* 0xffffffcc00847947 */ /* 0x000fea000383ffff */
.L_x_2292:
[----:B0-----:R0:W1:Y:S02]  /*18020*/  SYNCS.PHASECHK.TRANS64.TRYWAIT P0, [R6+URZ+0x38860], R3 ;  /* 0x03886003060075a7 */ /* 0x001064000800017f */
[----:B-1----:R-:W-:Y:S05]  /*18030*/  @!P0 NANOSLEEP.SYNCS 0x989680 ;  /* 0x009896800000895d */ /* 0x002fea0003900000 */
[----:B------:R-:W1:Y:S02]  /*18040*/  @!P0 SYNCS.PHASECHK.TRANS64 P0, [R6+URZ+0x38860], R3 ;  /* 0x03886003060085a7 */ /* 0x000e64000800007f */
[----:B-1----:R-:W-:Y:S05]  /*18050*/  @!P0 BRA `(.L_x_2292) ;  /* 0xfffffffc00f08947 */ /* 0x002fea000383ffff */
[----:B------:R-:W-:Y:S05]  /*18060*/  BRA `(.L_x_2369) ;  /* 0xffffffcc00e47947 */ /* 0x000fea000383ffff */
.L_x_2293:
        /* <DEDUP_REMOVED lines=8> */
.L_x_2371:
[----:B------:R-:W-:Y:S05]  /*180f0*/  BSYNC B1 ;  /* 0x0000000000017941 */ /* 0x000fea0003800000 */
.L_x_2370:
[----:B------:R-:W-:Y:S01]  /*18100*/  IMAD.MOV.U32 R13, RZ, RZ, R18 ;  /* 0x000000ffff0d7224 */ /* 0x000fe200078e0012 */
[----:B------:R-:W-:Y:S01]  /*18110*/  MOV R12, RZ ;  /* 0x000000ff000c7202 */ /* 0x000fe20000000f00 */
[----:B------:R-:W-:Y:S02]  /*18120*/  IMAD.MOV.U32 R11, RZ, RZ, 0x181f ;  /* 0x0000181fff0b7424 */ /* 0x000fe400078e00ff */
[----:B------:R-:W-:Y:S02]  /*18130*/  IMAD.MOV.U32 R15, RZ, RZ, -0x1 ;  /* 0xffffffffff0f7424 */ /* 0x000fe400078e00ff */
[----:B------:R-:W-:Y:S02]  /*18140*/  IMAD.MOV.U32 R3, RZ, RZ, R14 ;  /* 0x000000ffff037224 */ /* 0x000fe400078e000e */
[----:B------:R-:W-:-:S07]  /*18150*/  IMAD R7, R7, 0x2, R17 ;  /* 0x0000000207077824 */ /* 0x000fce00078e0211 */
[----:B------:R-:W-:Y:S05]  /*18160*/  WARPSYNC.COLLECTIVE R15, `(.L_x_2372) ;  /* 0x000000000f087348 */ /* 0x000fea0003c00000 */
[----:B------:R0:W1:Y:S02]  /*18170*/  SHFL.IDX P6, R14, R13, R12, R11 ;  /* 0x0000000c0d0e7389 */ /* 0x00006400000c000b */
[----:B01----:R-:W-:Y:S01]  /*18180*/  ENDCOLLECTIVE ;  /* 0x000000000000791b */ /* 0x003fe20003800000 */
.L_x_2372:
[----:B------:R-:W-:Y:S01]  /*18190*/  MOV R13, R19 ;  /* 0x00000013000d7202 */ /* 0x000fe20000000f00 */
[----:B------:R-:W-:Y:S01]  /*181a0*/  IMAD.MOV.U32 R12, RZ, RZ, 0x1 ;  /* 0x00000001ff0c7424 */ /* 0x000fe200078e00ff */
[----:B------:R-:W-:-:S13]  /*181b0*/  IADD3 R2, P0, R14, R0, RZ ;  /* 0x000000000e027210 */ /* 0x000fda0007f1e0ff */
[----:B------:R-:W-:Y:S05]  /*181c0*/  WARPSYNC.COLLECTIVE R15, `(.L_x_2373) ;  /* 0x000000000f087348 */ /* 0x000fea0003c00000 */
[----:B------:R0:W1:Y:S02]  /*181d0*/  SHFL.IDX P6, R14, R13, R12, R11 ;  /* 0x0000000c0d0e7389 */ /* 0x00006400000c000b */
[----:B01----:R-:W-:Y:S01]  /*181e0*/  ENDCOLLECTIVE ;  /* 0x000000000000791b */ /* 0x003fe20003800000 */
.L_x_2373:
        /* <DEDUP_REMOVED lines=17> */
.L_x_2374:
[----:B------:R-:W-:Y:S01]  /*18300*/  MOV R13, R19 ;  /* 0x00000013000d7202 */ /* 0x000fe20000000f00 */
[----:B------:R-:W-:Y:S01]  /*18310*/  IMAD.MOV.U32 R12, RZ, RZ, 0x2 ;  /* 0x00000002ff0c7424 */ /* 0x000fe200078e00ff */
[----:B------:R-:W-:-:S13]  /*18320*/  IADD3 R2, P0, R14, R0, RZ ;  /* 0x000000000e027210 */ /* 0x000fda0007f1e0ff */
[----:B------:R-:W-:Y:S05]  /*18330*/  WARPSYNC.COLLECTIVE R15, `(.L_x_2375) ;  /* 0x000000000f087348 */ /* 0x000fea0003c00000 */
[----:B------:R0:W1:Y:S02]  /*18340*/  SHFL.IDX P6, R14, R13, R12, R11 ;  /* 0x0000000c0d0e7389 */ /* 0x00006400000c000b */
[----:B01----:R-:W-:Y:S01]  /*18350*/  ENDCOLLECTIVE ;  /* 0x000000000000791b */ /* 0x003fe20003800000 */
.L_x_2375:
        /* <DEDUP_REMOVED lines=17> */
.L_x_2376:
[----:B------:R-:W-:Y:S01]  /*18470*/  MOV R13, R19 ;  /* 0x00000013000d7202 */ /* 0x000fe20000000f00 */
[----:B------:R-:W-:Y:S01]  /*18480*/  IMAD.MOV.U32 R12, RZ, RZ, 0x3 ;  /* 0x00000003ff0c7424 */ /* 0x000fe200078e00ff */
[----:B------:R-:W-:-:S13]  /*18490*/  IADD3 R2, P0, R14, R0, RZ ;  /* 0x000000000e027210 */ /* 0x000fda0007f1e0ff */
[----:B------:R-:W-:Y:S05]  /*184a0*/  WARPSYNC.COLLECTIVE R15, `(.L_x_2377) ;  /* 0x000000000f087348 */ /* 0x000fea0003c00000 */
[----:B------:R0:W1:Y:S02]  /*184b0*/  SHFL.IDX P6, R14, R13, R12, R11 ;  /* 0x0000000c0d0e7389 */ /* 0x00006400000c000b */
[----:B01----:R-:W-:Y:S01]  /*184c0*/  ENDCOLLECTIVE ;  /* 0x000000000000791b */ /* 0x003fe20003800000 */
.L_x_2377:
        /* <DEDUP_REMOVED lines=17> */
.L_x_2378:
[----:B------:R-:W-:Y:S01]  /*185e0*/  MOV R13, R19 ;  /* 0x00000013000d7202 */ /* 0x000fe20000000f00 */
[----:B------:R-:W-:Y:S01]  /*185f0*/  IMAD.MOV.U32 R12, RZ, RZ, 0x4 ;  /* 0x00000004ff0c7424 */ /* 0x000fe200078e00ff */
[----:B------:R-:W-:-:S13]  /*18600*/  IADD3 R2, P0, R14, R0, RZ ;  /* 0x000000000e027210 */ /* 0x000fda0007f1e0ff */
[----:B------:R-:W-:Y:S05]  /*18610*/  WARPSYNC.COLLECTIVE R15, `(.L_x_2379) ;  /* 0x000000000f087348 */ /* 0x000fea0003c00000 */
[----:B------:R0:W1:Y:S02]  /*18620*/  SHFL.IDX P6, R14, R13, R12, R11 ;  /* 0x0000000c0d0e7389 */ /* 0x00006400000c000b */
[----:B01----:R-:W-:Y:S01]  /*18630*/  ENDCOLLECTIVE ;  /* 0x000000000000791b */ /* 0x003fe20003800000 */
.L_x_2379:
        /* <DEDUP_REMOVED lines=12> */
.L_x_2380:
        /* <DEDUP_REMOVED lines=9> */
.L_x_2301:
[----:B0-----:R0:W2:Y:S02]  /*18790*/  SYNCS.PHASECHK.TRANS64.TRYWAIT P0, [R4+URZ+0x38860], R3 ;  /* 0x03886003040075a7 */ /* 0x0010a4000800017f */
[----:B--2---:R-:W-:Y:S05]  /*187a0*/  @!P0 NANOSLEEP.SYNCS 0x989680 ;  /* 0x009896800000895d */ /* 0x004fea0003900000 */
[----:B------:R-:W2:Y:S02]  /*187b0*/  @!P0 SYNCS.PHASECHK.TRANS64 P0, [R4+URZ+0x38860], R3 ;  /* 0x03886003040085a7 */ /* 0x000ea4000800007f */
[----:B--2---:R-:W-:Y:S05]  /*187c0*/  @!P0 BRA `(.L_x_2301) ;  /* 0xfffffffc00f08947 */ /* 0x004fea000383ffff */
[----:B------:R-:W-:Y:S05]  /*187d0*/  BRA `(.L_x_2382) ;  /* 0xffffffd0003c7947 */ /* 0x000fea000383ffff */
.L_x_2302:
        /* <DEDUP_REMOVED lines=8> */
.L_x_2384:
[----:B------:R-:W-:Y:S05]  /*18860*/  BSYNC B0 ;  /* 0x0000000000007941 */ /* 0x000fea0003800000 */
.L_x_2383:
        /* <DEDUP_REMOVED lines=9> */
.L_x_2385:
[----:B------:R-:W-:Y:S02]  /*18900*/  IMAD.MOV.U32 R13, RZ, RZ, R19 ;  /* 0x000000ffff0d7224 */ /* 0x000fe400078e0013 */
[----:B------:R-:W-:Y:S01]  /*18910*/  IMAD.MOV.U32 R12, RZ, RZ, 0x1 ;  /* 0x00000001ff0c7424 */ /* 0x000fe200078e00ff */
[----:B------:R-:W-:-:S13]  /*18920*/  IADD3 R2, P0, R14, R6, RZ ;  /* 0x000000060e027210 */ /* 0x000fda0007f1e0ff */
[----:B------:R-:W-:Y:S05]  /*18930*/  WARPSYNC.COLLECTIVE R15, `(.L_x_2386) ;  /* 0x000000000f087348 */ /* 0x000fea0003c00000 */
[----:B------:R0:W1:Y:S02]  /*18940*/  SHFL.IDX P6, R14, R13, R12, R11 ;  /* 0x0000000c0d0e7389 */ /* 0x00006400000c000b */
[----:B01----:R-:W-:Y:S01]  /*18950*/  ENDCOLLECTIVE ;  /* 0x000000000000791b */ /* 0x003fe20003800000 */
.L_x_2386:
[----:B------:R-:W-:Y:S01]  /*18960*/  IMAD.X R3, RZ, RZ, R0, P0 ;  /* 0x000000ffff037224 */ /* 0x000fe200000e0600 */
[----:B------:R-:W-:Y:S02]  /*18970*/  ISETP.LT.OR P0, PT, R5, 0x1, P5 ;  /* 0x000000010500780c */ /* 0x000fe40002f01670 */
[----:B------:R-:W-:Y:S01]  /*18980*/  LEA R0, R8, R17, 0x1 ;  /* 0x0000001108007211 */ /* 0x000fe200078e08ff */
        /* <DEDUP_REMOVED lines=10> */
.L_x_2387:
        /* <DEDUP_REMOVED lines=14> */
.L_x_2388:
[----:B------:R-:W-:Y:S02]  /*18b10*/  IADD3.X R3, RZ, R7, RZ, P0, !PT ;  /* 0x00000007ff037210 */ /* 0x000fe400007fe4ff */
        /* <DEDUP_REMOVED lines=11> */
.L_x_2389:
        /* <DEDUP_REMOVED lines=14> */
.L_x_2390:
        /* <DEDUP_REMOVED lines=12> */
.L_x_2391:
        /* <DEDUP_REMOVED lines=14> */
.L_x_2392:
        /* <DEDUP_REMOVED lines=12> */
.L_x_2393:
        /* <DEDUP_REMOVED lines=9> */
.L_x_2307:
[----:B------:R-:W-:Y:S01]  /*18fa0*/  BSSY B0, `(.L_x_2395) ;  /* 0x0000008000007945 */ /* 0x000fe20003800000 */
[----:B------:R-:W-:Y:S01]  /*18fb0*/  MOV R13, R34 ;  /* 0x00000022000d7202 */ /* 0x000fe20000000f00 */
[----:B------:R-:W-:Y:S02]  /*18fc0*/  IMAD.MOV.U32 R12, RZ, RZ, RZ ;  /* 0x000000ffff0c7224 */ /* 0x000fe400078e00ff */
[----:B------:R-:W-:Y:S02]  /*18fd0*/  IMAD.MOV.U32 R11, RZ, RZ, 0x1f ;  /* 0x0000001fff0b7424 */ /* 0x000fe400078e00ff */
[----:B------:R-:W-:-:S07]  /*18fe0*/  IMAD.MOV.U32 R15, RZ, RZ, -0x1 ;  /* 0xffffffffff0f7424 */ /* 0x000fce00078e00ff */
[----:B-----5:R-:W-:Y:S05]  /*18ff0*/  WARPSYNC.COLLECTIVE R15, `(.L_x_2396) ;  /* 0x000000000f087348 */ /* 0x020fea0003c00000 */
[----:B------:R0:W1:Y:S02]  /*19000*/  SHFL.IDX P6, R14, R13, R12, R11 ;  /* 0x0000000c0d0e7389 */ /* 0x00006400000c000b */
[----:B01---5:R-:W-:Y:S01]  /*19010*/  ENDCOLLECTIVE ;  /* 0x000000000000791b */ /* 0x023fe20003800000 */
.L_x_2396:
[----:B------:R-:W-:Y:S05]  /*19020*/  BSYNC B0 ;  /* 0x0000000000007941 */ /* 0x000fea0003800000 */
.L_x_2395:
[----:B------:R-:W-:Y:S05]  /*19030*/  BRA `(.L_x_2397) ;  /* 0xffffffcc00d07947 */ /* 0x000fea000383ffff */
.L_x_2310:
[----:B-1----:R1:W2:Y:S02]  /*19040*/  SYNCS.PHASECHK.TRANS64.TRYWAIT P0, [R4+URZ+0x38820], R0 ;  /* 0x03882000040075a7 */ /* 0x0022a4000800017f */
[----:B--2---:R-:W-:Y:S05]  /*19050*/  @!P0 NANOSLEEP.SYNCS 0x989680 ;  /* 0x009896800000895d */ /* 0x004fea0003900000 */
[----:B------:R-:W2:Y:S02]  /*19060*/  @!P0 SYNCS.PHASECHK.TRANS64 P0, [R4+URZ+0x38820], R0 ;  /* 0x03882000040085a7 */ /* 0x000ea4000800007f */
[----:B--2---:R-:W-:Y:S05]  /*19070*/  @!P0 BRA `(.L_x_2310) ;  /* 0xfffffffc00f08947 */ /* 0x004fea000383ffff */
[----:B------:R-:W-:Y:S05]  /*19080*/  BRA `(.L_x_2398) ;  /* 0xffffffd000187947 */ /* 0x000fea000383ffff */
.L_x_2311:
[----:B------:R-:W2:Y:S01]  /*19090*/  S2R R2, SR_TID.X ;  /* 0x0000000000027919 */ /* 0x000ea20000002100 */
[----:B------:R-:W-:Y:S01]  /*190a0*/  BSSY B0, `(.L_x_2399) ;  /* 0x000000a000007945 */ /* 0x000fe20003800000 */
[----:B------:R-:W-:Y:S01]  /*190b0*/  MOV R12, RZ ;  /* 0x000000ff000c7202 */ /* 0x000fe20000000f00 */
[----:B------:R-:W-:Y:S02]  /*190c0*/  IMAD.MOV.U32 R11, RZ, RZ, 0x1f ;  /* 0x0000001fff0b7424 */ /* 0x000fe400078e00ff */
[----:B------:R-:W-:Y:S01]  /*190d0*/  IMAD.MOV.U32 R15, RZ, RZ, -0x1 ;  /* 0xffffffffff0f7424 */ /* 0x000fe200078e00ff */
[----:B--2---:R-:W-:-:S04]  /*190e0*/  SHF.R.U32.HI R2, RZ, 0x5, R2 ;  /* 0x00000005ff027819 */ /* 0x004fc80000011602 */
[----:B------:R-:W-:-:S05]  /*190f0*/  LOP3.LUT R2, R2, 0x3, RZ, 0xc0, !PT ;  /* 0x0000000302027812 */ /* 0x000fca00078ec0ff */
[----:B------:R-:W-:-:S07]  /*19100*/  IMAD.MOV.U32 R13, RZ, RZ, R2 ;  /* 0x000000ffff0d7224 */ /* 0x000fce00078e0002 */
[----:B01---5:R-:W-:Y:S05]  /*19110*/  WARPSYNC.COLLECTIVE R15, `(.L_x_2400) ;  /* 0x000000000f087348 */ /* 0x023fea0003c00000 */
[----:B------:R2:W3:Y:S02]  /*19120*/  SHFL.IDX P6, R14, R13, R12, R11 ;  /* 0x0000000c0d0e7389 */ /* 0x0004e400000c000b */
[----:B0123-5:R-:W-:Y:S01]  /*19130*/  ENDCOLLECTIVE ;  /* 0x000000000000791b */ /* 0x02ffe20003800000 */
.L_x_2400:
[----:B------:R-:W-:Y:S05]  /*19140*/  BSYNC B0 ;  /* 0x0000000000007941 */ /* 0x000fea0003800000 */
.L_x_2399:
[----:B------:R-:W-:Y:S05]  /*19150*/  BRA `(.L_x_2401) ;  /* 0xffffffd000007947 */ /* 0x000fea000383ffff */
.L_x_2314:
[----:B------:R-:W-:Y:S01]  /*19160*/  BSSY B1, `(.L_x_2402) ;  /* 0x0000006000017945 */ /* 0x000fe20003800000 */
[----:B------:R-:W-:-:S07]  /*19170*/  IMAD.MOV.U32 R15, RZ, RZ, -0x1 ;  /* 0xffffffffff0f7424 */ /* 0x000fce00078e00ff */
[----:B01---5:R-:W-:Y:S05]  /*19180*/  WARPSYNC.COLLECTIVE R15, `(.L_x_2403) ;  /* 0x000000000f0c7348 */ /* 0x023fea0003c00000 */
[----:B------:R-:W-:Y:S02]  /*19190*/  ELECT P6, UR62, PT ;  /* 0x00000000003e782f */ /* 0x000fe400038c0000 */
[----:B------:R-:W-:Y:S01]  /*191a0*/  MOV R14, UR62 ;  /* 0x0000003e000e7c02 */ /* 0x000fe20008000f00 */
[----:B01---5:R-:W-:Y:S10]  /*191b0*/  ENDCOLLECTIVE ;  /* 0x000000000000791b */ /* 0x023ff40003800000 */
.L_x_2403:
[----:B------:R-:W-:Y:S05]  /*191c0*/  BSYNC B1 ;  /* 0x0000000000017941 */ /* 0x000fea0003800000 */
.L_x_2402:
[----:B------:R-:W-:Y:S05]  /*191d0*/  BRA `(.L_x_2404) ;  /* 0xffffffcc00f87947 */ /* 0x000fea000383ffff */
.L_x_2316:
[----:B-1----:R1:W2:Y:S02]  /*191e0*/  SYNCS.PHASECHK.TRANS64.TRYWAIT P1, [R5+URZ+0x38840], R0 ;  /* 0x03884000050075a7 */ /* 0x0022a4000802017f */
[----:B--2---:R-:W-:Y:S05]  /*191f0*/  @!P1 NANOSLEEP.SYNCS 0x989680 ;  /* 0x009896800000995d */ /* 0x004fea0003900000 */
[----:B------:R-:W2:Y:S02]  /*19200*/  @!P1 SYNCS.PHASECHK.TRANS64 P1, [R5+URZ+0x38840], R0 ;  /* 0x03884000050095a7 */ /* 0x000ea4000802007f */
[----:B--2---:R-:W-:Y:S05]  /*19210*/  @!P1 BRA `(.L_x_2316) ;  /* 0xfffffffc00f09947 */ /* 0x004fea000383ffff */
[----:B------:R-:W-:Y:S05]  /*19220*/  BRA `(.L_x_2405) ;  /* 0xffffffd000207947 */ /* 0x000fea000383ffff */
.L_x_2318:
[----:B--2---:R2:W3:Y:S02]  /*19230*/  SYNCS.PHASECHK.TRANS64.TRYWAIT P1, [R23+URZ+0x38840], R2 ;  /* 0x03884002170075a7 */ /* 0x0044e4000802017f */
[----:B---3--:R-:W-:Y:S05]  /*19240*/  @!P1 NANOSLEEP.SYNCS 0x989680 ;  /* 0x009896800000995d */ /* 0x008fea0003900000 */
[----:B------:R-:W3:Y:S02]  /*19250*/  @!P1 SYNCS.PHASECHK.TRANS64 P1, [R23+URZ+0x38840], R2 ;  /* 0x03884002170095a7 */ /* 0x000ee4000802007f */
[----:B---3--:R-:W-:Y:S05]  /*19260*/  @!P1 BRA `(.L_x_2318) ;  /* 0xfffffffc00f09947 */ /* 0x008fea000383ffff */
[----:B------:R-:W-:Y:S05]  /*19270*/  BRA `(.L_x_2406) ;  /* 0xffffffd0002c7947 */ /* 0x000fea000383ffff */
.L_x_2320:
[----:B---3--:R3:W4:Y:S02]  /*19280*/  SYNCS.PHASECHK.TRANS64.TRYWAIT P1, [R5+URZ+0x38860], R0 ;  /* 0x03886000050075a7 */ /* 0x008724000802017f */
[----:B----4-:R-:W-:Y:S05]  /*19290*/  @!P1 NANOSLEEP.SYNCS 0x989680 ;  /* 0x009896800000995d */ /* 0x010fea0003900000 */
[----:B------:R-:W4:Y:S02]  /*192a0*/  @!P1 SYNCS.PHASECHK.TRANS64 P1, [R5+URZ+0x38860], R0 ;  /* 0x03886000050095a7 */ /* 0x000f24000802007f */
[----:B----4-:R-:W-:Y:S05]  /*192b0*/  @!P1 BRA `(.L_x_2320) ;  /* 0xfffffffc00f09947 */ /* 0x010fea000383ffff */
[----:B------:R-:W-:Y:S05]  /*192c0*/  BRA `(.L_x_2407) ;  /* 0xffffffd000287947 */ /* 0x000fea000383ffff */
.L_x_2408:
        /* <DEDUP_REMOVED lines=11> */
.L_x_15831:


//--------------------- .text._ZN7cutlass13device_kernelIN5flash11enable_sm90INS1_16FlashAttnFwdSm90INS1_25CollectiveMainloopFwdSm90ILi2EN4cute5tupleIJNS5_1CILi1EEES8_S8_EEENS6_IJNS7_ILi128EEENS7_ILi80EEENS7_ILi256EEEEEELi256ENS_10bfloat16_tEfNS_4arch4Sm90ELb1ELb0ELb1ELb1ELb1ELb0ELb0ELb1ELb1ELb1ELb0ELb0EEENS1_21CollectiveEpilogueFwdINS6_IJSA_SC_SB_EEES9_SE_SG_Li256ELb1ELb1ELb0ELb0EEENS1_36VarlenDynamicPersistentTileSchedulerILi128ELi80ELi256ELi128ELb0ELb1ELb1ELb1ELb1ELb1EEEEEEEEEvNT_6ParamsE --------------------------
	.section	.text._ZN7cutlass13device_kernelIN5flash11enable_sm90INS1_16FlashAttnFwdSm90INS1_25CollectiveMainloopFwdSm90ILi2EN4cute5tupleIJNS5_1CILi1EEES8_S8_EEENS6_IJNS7_ILi128EEENS7_ILi80EEENS7_ILi256EEEEEELi256ENS_10bfloat16_tEfNS_4arch4Sm90ELb1ELb0ELb1ELb1ELb1ELb0ELb0ELb1ELb1ELb1ELb0ELb0EEENS1_21CollectiveEpilogueFwdINS6_IJSA_SC_SB_EEES9_SE_SG_Li256ELb1ELb1ELb0ELb0EEENS1_36VarlenDynamicPersistentTileSchedulerILi128ELi80ELi256ELi128ELb0ELb1ELb1ELb1ELb1ELb1EEEEEEEEEvNT_6ParamsE,"ax",@progbits
	.align	128
.text._ZN7cutlass13device_kernelIN5flash11enable_sm90INS1_16FlashAttnFwdSm90INS1_25CollectiveMainloopFwdSm90ILi2EN4cute5tupleIJNS5_1CILi1EEES8_S8_EEENS6_IJNS7_ILi128EEENS7_ILi80EEENS7_ILi256EEEEEELi256ENS_10bfloat16_tEfNS_4arch4Sm90ELb1ELb0ELb1ELb1ELb1ELb0ELb0ELb1ELb1ELb1ELb0ELb0EEENS1_21CollectiveEpilogueFwdINS6_IJSA_SC_SB_EEES9_SE_SG_Li256ELb1ELb1ELb0ELb0EEENS1_36VarlenDynamicPersistentTileSchedulerILi128ELi80ELi256ELi128ELb0ELb1ELb1ELb1ELb1ELb1EEEEEEEEEvNT_6ParamsE:
        .type           _ZN7cutlass13device_kernelIN5flash11enable_sm90INS1_16FlashAttnFwdSm90INS1_25CollectiveMainloopFwdSm90ILi2EN4cute5tupleIJNS5_1CILi1EEES8_S8_EEENS6_IJNS7_ILi128EEENS7_ILi80EEENS7_ILi256EEEEEELi256ENS_10bfloat16_tEfNS_4arch4Sm90ELb1ELb0ELb1ELb1ELb1ELb0ELb0ELb1ELb1ELb1ELb0ELb0EEENS1_21CollectiveEpilogueFwdINS6_IJSA_SC_SB_EEES9_SE_SG_Li256ELb1ELb1ELb0ELb0EEENS1_36VarlenDynamicPersistentTileSchedulerILi128ELi80ELi256ELi128ELb0ELb1ELb1ELb1ELb1ELb1EEEEEEEEEvNT_6ParamsE,@function
        .size           _ZN7cutlass13device_kernelIN5flash11enable_sm90INS1_16FlashAttnFwdSm90INS1_25CollectiveMainloopFwdSm90ILi2EN4cute5tupleIJNS5_1CILi1EEES8_S8_EEENS6_IJNS7_ILi128EEENS7_ILi80EEENS7_ILi256EEEEEELi256ENS_10bfloat16_tEfNS_4arch4Sm90ELb1ELb0ELb1ELb1ELb1ELb0ELb0ELb1ELb1ELb1ELb0ELb0EEENS1_21CollectiveEpilogueFwdINS6_IJSA_SC_SB_EEES9_SE_SG_Li256ELb1ELb1ELb0ELb0EEENS1_36VarlenDynamicPersistentTileSchedulerILi128ELi80ELi256ELi128ELb0ELb1ELb1ELb1ELb1ELb1EEEEEEEEEvNT_6ParamsE,(.L_x_15832 - _ZN7cutlass13device_kernelIN5flash11enable_sm90INS1_16FlashAttnFwdSm90INS1_25CollectiveMainloopFwdSm90ILi2EN4cute5tupleIJNS5_1CILi1EEES8_S8_EEENS6_IJNS7_ILi128EEENS7_ILi80EEENS7_ILi256EEEEEELi256ENS_10bfloat16_tEfNS_4arch4Sm90ELb1ELb0ELb1ELb1ELb1ELb0ELb0ELb1ELb1ELb1ELb0ELb0EEENS1_21CollectiveEpilogueFwdINS6_IJSA_SC_SB_EEES9_SE_SG_Li256ELb1ELb1ELb0ELb0EEENS1_36VarlenDynamicPersistentTileSchedulerILi128ELi80ELi256ELi128ELb0ELb1ELb1ELb1ELb1ELb1EEEEEEEEEvNT_6ParamsE)
        .other          _ZN7cutlass13device_kernelIN5flash11enable_sm90INS1_16FlashAttnFwdSm90INS1_25CollectiveMainloopFwdSm90ILi2EN4cute5tupleIJNS5_1CILi1EEES8_S8_EEENS6_IJNS7_ILi128EEENS7_ILi80EEENS7_ILi256EEEEEELi256ENS_10bfloat16_tEfNS_4arch4Sm90ELb1ELb0ELb1ELb1ELb1ELb0ELb0ELb1ELb1ELb1ELb0ELb0EEENS1_21CollectiveEpilogueFwdINS6_IJSA_SC_SB_EEES9_SE_SG_Li256ELb1ELb1ELb0ELb0EEENS1_36VarlenDynamicPersistentTileSchedulerILi128ELi80ELi256ELi128ELb0ELb1ELb1ELb1ELb1ELb1EEEEEEEEEvNT_6ParamsE,@"STO_CUDA_ENTRY STV_DEFAULT"
_ZN7cutlass13device_kernelIN5flash11enable_sm90INS1_16FlashAttnFwdSm90INS1_25CollectiveMainloopFwdSm90ILi2EN4cute5tupleIJNS5_1CILi1EEES8_S8_EEENS6_IJNS7_ILi128EEENS7_ILi80EEENS7_ILi256EEEEEELi256ENS_10bfloat16_tEfNS_4arch4Sm90ELb1ELb0ELb1ELb1ELb1ELb0ELb0ELb1ELb1ELb1ELb0ELb0EEENS1_21CollectiveEpilogueFwdINS6_IJSA_SC_SB_EEES9_SE_SG_Li256ELb1ELb1ELb0ELb0EEENS1_36VarlenDynamicPersistentTileSchedulerILi128ELi80ELi256ELi128ELb0ELb1ELb1ELb1ELb1ELb1EEEEEEEEEvNT_6ParamsE:
        /* <DEDUP_REMOVED lines=45> */
.L_x_2409:
        /* <DEDUP_REMOVED lines=22> */
.L_x_2410:
        /* <DEDUP_REMOVED lines=18> */
.L_x_2411:
        /* <DEDUP_REMOVED lines=22> */
.L_x_2412:
        /* <DEDUP_REMOVED lines=23> */
.L_x_2413:
        /* <DEDUP_REMOVED lines=10> */
.L_x_2415:
        /* <DEDUP_REMOVED lines=18> */
[----:B------:R-:W0:Y:S02]  /*09e0*/  S2R R0, SR_TID.X ;  /* 0x0000000000007919 */ /* 0x000e240000002100 */
[----:B0-----:R-:W-:-:S05]  /*09f0*/  VIADD R12, R0, 0xffffff80 ;  /* 0xffffff80000c7836 */ /* 0x001fca0000000000 */
        /* <DEDUP_REMOVED lines=9> */
[C---:B------:R-:W-:Y:S01]  /*0a90*/  IMAD.IADD R4, R12.reuse, 0x1, -R4 ;  /* 0x000000010c047824 */ /* 0x040fe200078e0a04 */
[----:B------:R-:W-:Y:S02]  /*0aa0*/  LOP3.LUT R5, R5, 0xfffffc00, RZ, 0xc0, !PT ;  /* 0xfffffc0005057812 */ /* 0x000fe400078ec0ff */
[----:B------:R-:W-:Y:S01]  /*0ab0*/  LOP3.LUT R3, R3, 0x1ffffffe, RZ, 0xc0, !PT ;  /* 0x1ffffffe03037812 */ /* 0x000fe200078ec0ff */
[----:B------:R-:W-:Y:S01]  /*0ac0*/  IMAD.IADD R11, R12, 0x1, -R11 ;  /* 0x000000010c0b7824 */ /* 0x000fe200078e0a0b */
[----:B------:R-:W-:-:S03]  /*0ad0*/  LEA R4, R4, R5, 0x6 ;  /* 0x0000000504047211 */ /* 0x000fc600078e30ff */
[----:B------:R-:W-:Y:S01]  /*0ae0*/  IMAD.IADD R3, R6, 0x1, -R3 ;  /* 0x0000000106037824 */ /* 0x000fe200078e0a03 */
[----:B------:R-:W-:-:S03]  /*0af0*/  LEA.HI R5, R11, R11, RZ, 0x1 ;  /* 0x0000000b0b057211 */ /* 0x000fc600078f08ff */
[----:B------:R-:W-:Y:S01]  /*0b00*/  IMAD R3, R3, 0x8, R4 ;  /* 0x0000000803037824 */ /* 0x000fe200078e0204 */
[----:B------:R-:W-:-:S04]  /*0b10*/  LOP3.LUT R6, R5, 0x1ffffffe, RZ, 0xc0, !PT ;  /* 0x1ffffffe05067812 */ /* 0x000fc800078ec0ff */
[----:B------:R0:W-:Y:S01]  /*0b20*/  STL [R1+0x4], R3 ;  /* 0x0000040301007387 */ /* 0x0001e20000100800 */
[----:B------:R-:W-:Y:S01]  /*0b30*/  IMAD.IADD R6, R11, 0x1, -R6 ;  /* 0x000000010b067824 */ /* 0x000fe200078e0a06 */
[----:B--2---:R-:W-:Y:S02]  /*0b40*/  R2UR UR4, R2 ;  /* 0x00000000020472ca */ /* 0x004fe400000e0000 */
[CC--:B------:R-:W-:Y:S02]  /*0b50*/  LEA.HI R2, R0.reuse, R12.reuse, RZ, 0x7 ;  /* 0x0000000c00027211 */ /* 0x0c0fe400078f38ff */
[----:B------:R-:W-:Y:S02]  /*0b60*/  LEA.HI R0, R0, R12, RZ, 0x3 ;  /* 0x0000000c00007211 */ /* 0x000fe400078f18ff */
[----:B------:R-:W-:Y:S02]  /*0b70*/  LOP3.LUT R226, R2, 0xffffff80, RZ, 0xc0, !PT ;  /* 0xffffff8002e27812 */ /* 0x000fe400078ec0ff */
[----:B------:R-:W-:-:S02]  /*0b80*/  SHF.R.S32.HI R227, RZ, 0x7, R2 ;  /* 0x00000007ffe37819 */ /* 0x000fc40000011402 */
[----:B------:R-:W-:Y:S01]  /*0b90*/  LOP3.LUT R220, R0, 0xfffffff8, RZ, 0xc0, !PT ;  /* 0xfffffff800dc7812 */ /* 0x000fe200078ec0ff */
[----:B------:R-:W-:Y:S01]  /*0ba0*/  IMAD.IADD R226, R12, 0x1, -R226 ;  /* 0x000000010ce27824 */ /* 0x000fe200078e0ae2 */
[----:B------:R-:W-:Y:S01]  /*0bb0*/  LEA.HI R2, R2, R227, RZ, 0x1 ;  /* 0x000000e302027211 */ /* 0x000fe200078f08ff */
[----:B------:R-:W-:Y:S01]  /*0bc0*/  ULOP3.LUT UR7, UR4, 0x1, URZ, 0xfc, !UPT ;  /* 0x0000000104077892 */ /* 0x000fe2000f8efc3f */
[----:B------:R-:W-:Y:S02]  /*0bd0*/  IADD3 R220, R12, -R220, RZ ;  /* 0x800000dc0cdc7210 */ /* 0x000fe40007ffe0ff */
[----:B------:R-:W-:Y:S01]  /*0be0*/  SHF.R.S32.HI R7, RZ, 0x1f, R226 ;  /* 0x0000001fff077819 */ /* 0x000fe200000114e2 */
[----:B------:R-:W-:Y:S01]  /*0bf0*/  UMOV UR4, URZ ;  /* 0x0000003f00047c82 */ /* 0x000fe20008000000 */
[----:B------:R-:W-:Y:S01]  /*0c00*/  LOP3.LUT R2, R2, 0x3fffffe, RZ, 0xc0, !PT ;  /* 0x03fffffe02027812 */ /* 0x000fe200078ec0ff */
[----:B------:R-:W-:Y:S01]  /*0c10*/  IMAD.SHL.U32 R22, R220, 0x8, RZ ;  /* 0x00000008dc167824 */ /* 0x000fe200078e00ff */
[CC--:B------:R-:W-:Y:S01]  /*0c20*/  LEA.HI R8, R7.reuse, R226.reuse, RZ, 0x2 ;  /* 0x000000e207087211 */ /* 0x0c0fe200078f10ff */
[----:B0-----:R-:W-:Y:S01]  /*0c30*/  IMAD.U32 R3, RZ, RZ, UR7 ;  /* 0x00000007ff037e24 */ /* 0x001fe2000f8e00ff */
[----:B------:R-:W-:Y:S01]  /*0c40*/  LEA.HI R7, R7, R226, RZ, 0x5 ;  /* 0x000000e207077211 */ /* 0x000fe200078f28ff */
[----:B------:R-:W-:Y:S01]  /*0c50*/  IMAD.IADD R2, R227, 0x1, -R2 ;  /* 0x00000001e3027824 */ /* 0x000fe200078e0a02 */
[--C-:B------:R-:W-:Y:S01]  /*0c60*/  SHF.R.S32.HI R9, RZ, 0x2, R8.reuse ;  /* 0x00000002ff097819 */ /* 0x100fe20000011408 */
[C---:B------:R-:W-:Y:S01]  /*0c70*/  VIADD R217, R22.reuse, 0x80 ;  /* 0x0000008016d97836 */ /* 0x040fe20000000000 */
[----:B------:R-:W-:Y:S01]  /*0c80*/  SHF.R.S32.HI R10, RZ, 0x1f, R8 ;  /* 0x0000001fff0a7819 */ /* 0x000fe20000011408 */
[----:B------:R-:W-:Y:S01]  /*0c90*/  VIADD R219, R22, 0xc0 ;  /* 0x000000c016db7836 */ /* 0x000fe20000000000 */
[----:B------:R-:W-:Y:S01]  /*0ca0*/  SHF.R.S32.HI R7, RZ, 0x5, R7 ;  /* 0x00000005ff077819 */ /* 0x000fe20000011407 */
[----:B------:R-:W-:Y:S01]  /*0cb0*/  IMAD.U32 R225, RZ, RZ, UR4 ;  /* 0x00000004ffe17e24 */ /* 0x000fe2000f8e00ff */
[----:B------:R-:W-:Y:S01]  /*0cc0*/  LEA.HI R10, R10, R9, RZ, 0x3 ;  /* 0x000000090a0a7211 */ /* 0x000fe200078f18ff */
[----:B------:R-:W-:Y:S01]  /*0cd0*/  IMAD.U32 R17, RZ, RZ, UR4 ;  /* 0x00000004ff117e24 */ /* 0x000fe2000f8e00ff */
[----:B------:R-:W-:-:S02]  /*0ce0*/  LOP3.LUT R215, R8, 0x7ffffffc, RZ, 0xc0, !PT ;  /* 0x7ffffffc08d77812 */ /* 0x000fc400078ec0ff */
[----:B------:R-:W-:Y:S02]  /*0cf0*/  LOP3.LUT R10, R10, 0xfffffff8, RZ, 0xc0, !PT ;  /* 0xfffffff80a0a7812 */ /* 0x000fe400078ec0ff */
[----:B------:R-:W-:Y:S01]  /*0d00*/  IADD3 R218, R22, 0x40, RZ ;  /* 0x0000004016da7810 */ /* 0x000fe20007ffe0ff */
[----:B------:R-:W-:Y:S01]  /*0d10*/  IMAD.IADD R215, R226, 0x1, -R215 ;  /* 0x00000001e2d77824 */ /* 0x000fe200078e0ad7 */
[----:B------:R-:W-:Y:S01]  /*0d20*/  SHF.R.S32.HI R224, RZ, 0x3, R0 ;  /* 0x00000003ffe07819 */ /* 0x000fe20000011400 */
[----:B------:R-:W-:Y:S01]  /*0d30*/  IMAD.IADD R10, R9, 0x1, -R10 ;  /* 0x00000001090a7824 */ /* 0x000fe200078e0a0a */
[----:B------:R-:W-:Y:S02]  /*0d40*/  SHF.R.S32.HI R0, RZ, 0x1f, R22 ;  /* 0x0000001fff007819 */ /* 0x000fe40000011416 */
[----:B------:R-:W-:Y:S01]  /*0d50*/  SHF.R.S32.HI R4, RZ, 0x1f, R218 ;  /* 0x0000001fff047819 */ /* 0x000fe200000114da */
[----:B------:R-:W-:Y:S01]  /*0d60*/  IMAD R7, R7, 0x10, R10 ;  /* 0x0000001007077824 */ /* 0x000fe200078e020a */
[----:B------:R-:W-:-:S03]  /*0d70*/  SHF.R.S32.HI R0, RZ, 0x1f, R219 ;  /* 0x0000001fff007819 */ /* 0x000fc600000114db */
[----:B------:R-:W-:Y:S02]  /*0d80*/  IMAD R2, R2, 0x40, R7 ;  /* 0x0000004002027824 */ /* 0x000fe400078e0207 */
[----:B------:R-:W-:Y:S02]  /*0d90*/  IMAD.MOV.U32 R7, RZ, RZ, R15 ;  /* 0x000000ffff077224 */ /* 0x000fe400078e000f */
[----:B------:R-:W-:Y:S01]  /*0da0*/  IMAD R216, R6, 0x8, R2 ;  /* 0x0000000806d87824 */ /* 0x000fe200078e0202 */
[----:B------:R-:W-:Y:S04]  /*0db0*/  STL [R1], R2 ;  /* 0x0000000201007387 */ /* 0x000fe80000100800 */
[----:B------:R0:W-:Y:S02]  /*0dc0*/  STL [R1+0x8], R3 ;  /* 0x0000080301007387 */ /* 0x0001e40000100800 */
[----:B0-----:R-:W-:-:S07]  /*0dd0*/  SHF.R.S32.HI R3, RZ, 0x1f, R217 ;  /* 0x0000001fff037819 */ /* 0x001fce00000114d9 */
.L_x_2475:
[----:B012---:R-:W0:Y:S01]  /*0de0*/  LDC.64 R2, c[0x0][0xc88] ;  /* 0x00032200ff027b82 */ /* 0x007e220000000a00 */
[----:B------:R-:W-:Y:S01]  /*0df0*/  ULDC.64 UR8, c[0x0][0xa28] ;  /* 0x00028a0000087ab9 */ /* 0x000fe20000000a00 */
[----:B------:R-:W-:Y:S01]  /*0e00*/  ULDC.64 UR10, c[0x0][0xa18] ;  /* 0x00028600000a7ab9 */ /* 0x000fe20000000a00 */
[----:B0-----:R-:W-:-:S06]  /*0e10*/  IMAD.WIDE R2, R7, 0x4, R2 ;  /* 0x0000000407027825 */ /* 0x001fcc00078e0202 */
[----:B------:R-:W2:Y:S01]  /*0e20*/  LDG.E R2, desc[UR38][R2.64] ;  /* 0x0000002602027981 */ /* 0x000ea2000c1e1900 */
        /* <DEDUP_REMOVED lines=9> */
[----:B------:R-:W-:-:S04]  /*0ec0*/  @UP0 ULEA UR8, UP2, UR4, UR8, 0x2 ;  /* 0x0000000804080291 */ /* 0x000fc8000f84103f */
[----:B------:R-:W-:Y:S02]  /*0ed0*/  @UP0 ULEA.HI.X UR9, UR4, UR9, UR7, 0x2, UP2 ;  /* 0x0000000904090291 */ /* 0x000fe400090f1407 */
[----:B------:R-:W-:Y:S01]  /*0ee0*/  MOV R223, UR7 ;  /* 0x0000000700df7c02 */ /* 0x000fe20008000f00 */
[----:B------:R-:W-:Y:S01]  /*0ef0*/  @UP1 ULEA UR10, UP0, UR4, UR10, 0x2 ;  /* 0x0000000a040a1291 */ /* 0x000fe2000f80103f */
[----:B------:R-:W-:-:S03]  /*0f00*/  IMAD.U32 R2, RZ, RZ, UR8 ;  /* 0x00000008ff027e24 */ /* 0x000fc6000f8e00ff */
[----:B------:R-:W-:Y:S01]  /*0f10*/  @UP1 ULEA.HI.X UR11, UR4, UR11, UR7, 0x2, UP0 ;  /* 0x0000000b040b1291 */ /* 0x000fe200080f1407 */
[----:B------:R-:W-:Y:S01]  /*0f20*/  IMAD.U32 R3, RZ, RZ, UR9 ;  /* 0x00000009ff037e24 */ /* 0x000fe2000f8e00ff */
[----:B------:R-:W-:Y:S01]  /*0f30*/  ULDC.64 UR8, c[0x0][0x418] ;  /* 0x0001060000087ab9 */ /* 0x000fe20000000a00 */
[----:B------:R-:W-:Y:S01]  /*0f40*/  IMAD.U32 R4, RZ, RZ, UR10 ;  /* 0x0000000aff047e24 */ /* 0x000fe2000f8e00ff */
[----:B------:R-:W-:Y:S02]  /*0f50*/  ULDC UR7, c[0x0][0x424] ;  /* 0x0001090000077ab9 */ /* 0x000fe40000000800 */
[----:B------:R-:W-:Y:S01]  /*0f60*/  IMAD.U32 R5, RZ, RZ, UR11 ;  /* 0x0000000bff057e24 */ /* 0x000fe2000f8e00ff */
[----:B------:R-:W2:Y:S01]  /*0f70*/  @P0 LDG.E R2, desc[UR38][R2.64] ;  /* 0x0000002602020981 */ /* 0x000ea2000c1e1900 */
[----:B------:R-:W-:Y:S01]  /*0f80*/  UISETP.NE.U32.AND UP0, UPT, UR8, URZ, UPT ;  /* 0x0000003f0800728c */ /* 0x000fe2000bf05070 */
[----:B------:R-:W-:Y:S02]  /*0f90*/  ULDC.64 UR10, c[0x0][0xa20] ;  /* 0x00028800000a7ab9 */ /* 0x000fe40000000a00 */
[----:B---3--:R-:W3:Y:S01]  /*0fa0*/  @P2 LDG.E R4, desc[UR38][R4.64] ;  /* 0x0000002604042981 */ /* 0x008ee2000c1e1900 */
[----:B------:R-:W-:Y:S01]  /*0fb0*/  UISETP.NE.AND.EX UP0, UPT, UR9, URZ, UPT, UP0 ;  /* 0x0000003f0900728c */ /* 0x000fe2000bf05300 */
[----:B------:R-:W-:Y:S01]  /*0fc0*/  ISETP.NE.U32.AND P1, PT, RZ, UR10, PT ;  /* 0x0000000aff007c0c */ /* 0x000fe2000bf25070 */
[----:B------:R-:W-:Y:S01]  /*0fd0*/  ULDC UR8, c[0x0][0x2f0] ;  /* 0x0000bc0000087ab9 */ /* 0x000fe20000000800 */
[----:B------:R-:W-:Y:S01]  /*0fe0*/  UMOV UR4, URZ ;  /* 0x0000003f00047c82 */ /* 0x000fe20008000000 */
[----:B------:R-:W-:Y:S01]  /*0ff0*/  USEL UR7, UR7, 0x1, UP0 ;  /* 0x0000000107077887 */ /* 0x000fe20008000000 */
[----:B------:R-:W-:Y:S01]  /*1000*/  ISETP.NE.AND.EX P1, PT, RZ, UR11, PT, P1 ;  /* 0x0000000bff007c0c */ /* 0x000fe2000bf25310 */
[----:B------:R-:W-:-:S02]  /*1010*/  IMAD.U32 R222, RZ, RZ, UR6 ;  /* 0x00000006ffde7e24 */ /* 0x000fc4000f8e00ff */
[----:B------:R-:W-:Y:S01]  /*1020*/  UIMAD UR8, UR7, UR8, URZ ;  /* 0x00000008070872a4 */ /* 0x000fe2000f8e023f */
[----:B--2---:R-:W-:Y:S02]  /*1030*/  @P0 R2UR UR4, R2 ;  /* 0x00000000020402ca */ /* 0x004fe400000e0000 */
[----:B---3--:R-:W-:-:S13]  /*1040*/  @P2 R2UR UR7, R4 ;  /* 0x00000000040722ca */ /* 0x008fda00000e0000 */
[----:B------:R-:W-:Y:S01]  /*1050*/  IMAD.U32 R23, RZ, RZ, UR7 ;  /* 0x00000007ff177e24 */ /* 0x000fe2000f8e00ff */
[----:B----4-:R-:W-:Y:S06]  /*1060*/  @P2 BRA `(.L_x_2416) ;  /* 0x0000000000442947 */ /* 0x010fec0003800000 */
[----:B------:R-:W-:Y:S02]  /*1070*/  ULDC.64 UR6, c[0x0][0xa00] ;  /* 0x0002800000067ab9 */ /* 0x000fe40000000a00 */
[----:B------:R-:W-:Y:S01]  /*1080*/  ISETP.NE.U32.AND P0, PT, RZ, UR6, PT ;  /* 0x00000006ff007c0c */ /* 0x000fe2000bf05070 */
[----:B------:R-:W-:Y:S02]  /*1090*/  ULDC UR6, c[0x0][0x288] ;  /* 0x0000a20000067ab9 */ /* 0x000fe40000000800 */
[----:B------:R-:W-:Y:S02]  /*10a0*/  MOV R23, UR6 ;  /* 0x0000000600177c02 */ /* 0x000fe40008000f00 */
        /* <DEDUP_REMOVED lines=11> */
[----:B------:R-:W-:-:S06]  /*1160*/  UIADD3 UR6, -UR6, UR7, URZ ;  /* 0x0000000706067290 */ /* 0x000fcc000fffe13f */
[----:B------:R-:W-:-:S07]  /*1170*/  IMAD.U32 R23, RZ, RZ, UR6 ;  /* 0x00000006ff177e24 */ /* 0x000fce000f8e00ff */
.L_x_2416:
[----:B------:R-:W-:Y:S05]  /*1180*/  @!P1 BRA `(.L_x_2417) ;  /* 0x0000000000249947 */ /* 0x000fea0003800000 */
[----:B------:R-:W-:Y:S02]  /*1190*/  R2UR UR7, R221 ;  /* 0x00000000dd0772ca */ /* 0x000fe400000e0000 */
[----:B------:R-:W-:-:S11]  /*11a0*/  R2UR UR8, R223 ;  /* 0x00000000df0872ca */ /* 0x000fd600000e0000 */
[----:B------:R-:W-:-:S04]  /*11b0*/  ULEA UR6, UP0, UR7, UR10, 0x2 ;  /* 0x0000000a07067291 */ /* 0x000fc8000f80103f */
[----:B------:R-:W-:Y:S02]  /*11c0*/  ULEA.HI.X UR7, UR7, UR11, UR8, 0x2, UP0 ;  /* 0x0000000b07077291 */ /* 0x000fe400080f1408 */
[----:B------:R-:W-:-:S04]  /*11d0*/  IMAD.U32 R2, RZ, RZ, UR6 ;  /* 0x00000006ff027e24 */ /* 0x000fc8000f8e00ff */
[----:B------:R-:W-:-:S05]  /*11e0*/  IMAD.U32 R3, RZ, RZ, UR7 ;  /* 0x00000007ff037e24 */ /* 0x000fca000f8e00ff */
[----:B------:R-:W2:Y:S02]  /*11f0*/  LDG.E R2, desc[UR38][R2.64] ;  /* 0x0000002602027981 */ /* 0x000ea4000c1e1900 */
[----:B--2---:R-:W-:Y:S01]  /*1200*/  R2UR UR8, R2 ;  /* 0x00000000020872ca */ /* 0x004fe200000e0000 */
[----:B------:R-:W-:-:S14]  /*1210*/  BRA `(.L_x_2418) ;  /* 0x0000000000387947 */ /* 0x000fdc0003800000 */
.L_x_2417:
[----:B------:R-:W-:Y:S02]  /*1220*/  ULDC.64 UR6, c[0x0][0xa08] ;  /* 0x0002820000067ab9 */ /* 0x000fe40000000a00 */
[----:B------:R-:W-:-:S04]  /*1230*/  ISETP.NE.U32.AND P0, PT, RZ, UR6, PT ;  /* 0x00000006ff007c0c */ /* 0x000fc8000bf05070 */
[----:B------:R-:W-:-:S13]  /*1240*/  ISETP.NE.AND.EX P0, PT, RZ, UR7, PT, P0 ;  /* 0x00000007ff007c0c */ /* 0x000fda000bf05300 */
[----:B------:R-:W-:Y:S05]  /*1250*/  @!P0 BRA `(.L_x_2418) ;  /* 0x0000000000288947 */ /* 0x000fea0003800000 */
[----:B------:R-:W-:Y:S01]  /*1260*/  R2UR UR8, R221 ;  /* 0x00000000dd0872ca */ /* 0x000fe200000e0000 */
[----:B------:R-:W-:-:S12]  /*1270*/  ULDC.64 UR6, c[0x0][0xa08] ;  /* 0x0002820000067ab9 */ /* 0x000fd80000000a00 */
[----:B------:R-:W-:-:S06]  /*1280*/  UIMAD.WIDE UR6, UR8, 0x4, UR6 ;  /* 0x00000004080678a5 */ /* 0x000fcc000f8e0206 */
[----:B------:R-:W-:Y:S01]  /*1290*/  IMAD.U32 R2, RZ, RZ, UR6 ;  /* 0x00000006ff027e24 */ /* 0x000fe2000f8e00ff */
[----:B------:R-:W-:-:S05]  /*12a0*/  MOV R3, UR7 ;  /* 0x0000000700037c02 */ /* 0x000fca0008000f00 */
[----:B------:R-:W2:Y:S04]  /*12b0*/  LDG.E R4, desc[UR38][R2.64] ;  /* 0x0000002602047981 */ /* 0x000ea8000c1e1900 */
[----:B------:R-:W3:Y:S01]  /*12c0*/  LDG.E R0, desc[UR38][R2.64+0x4] ;  /* 0x0000042602007981 */ /* 0x000ee2000c1e1900 */
[----:B--2---:R-:W-:Y:S02]  /*12d0*/  R2UR UR8, R4 ;  /* 0x00000000040872ca */ /* 0x004fe400000e0000 */
[----:B---3--:R-:W-:-:S13]  /*12e0*/  R2UR UR6, R0 ;  /* 0x00000000000672ca */ /* 0x008fda00000e0000 */
[----:B------:R-:W-:-:S12]  /*12f0*/  UIADD3 UR8, -UR8, UR6, URZ ;  /* 0x0000000608087290 */ /* 0x000fd8000fffe13f */
.L_x_2418:
[----:B------:R-:W-:Y:S01]  /*1300*/  UIADD3 UR9, -UR4, UR8, URZ ;  /* 0x0000000804097290 */ /* 0x000fe2000fffe13f */
[----:B------:R-:W-:Y:S01]  /*1310*/  R2UR UR7, R23 ;  /* 0x00000000170772ca */ /* 0x000fe200000e0000 */
[----:B------:R-:W-:Y:S01]  /*1320*/  USHF.L.U32 UR5, UR5, 0x7, URZ ;  /* 0x0000000705057899 */ /* 0x000fe2000800063f */
[----:B------:R-:W-:Y:S01]  /*1330*/  PLOP3.LUT P0, PT, PT, PT, PT, 0x80, 0x0 ;  /* 0x000000000000781c */ /* 0x000fe20003f0f070 */
[----:B------:R-:W-:Y:S01]  /*1340*/  ULDC UR4, c[0x0][0x448] ;  /* 0x0001120000047ab9 */ /* 0x000fe20000000800 */
[----:B------:R-:W-:Y:S01]  /*1350*/  CS2R R2, SRZ ;  /* 0x0000000000027805 */ /* 0x000fe2000001ff00 */
[----:B------:R-:W-:Y:S01]  /*1360*/  UISETP.NE.AND UP0, UPT, UR4, 0x1, UPT ;  /* 0x000000010400788c */ /* 0x000fe2000bf05270 */
[----:B------:R-:W-:Y:S01]  /*1370*/  IMAD.U32 R212, RZ, RZ, UR9 ;  /* 0x00000009ffd47e24 */ /* 0x000fe2000f8e00ff */
[----:B------:R-:W-:Y:S02]  /*1380*/  UIADD3 UR6, UR5, 0x7f, URZ ;  /* 0x0000007f05067890 */ /* 0x000fe4000fffe03f */
[----:B------:R-:W-:Y:S01]  /*1390*/  IMAD.U32 R214, RZ, RZ, UR5 ;  /* 0x00000005ffd67e24 */ /* 0x000fe2000f8e00ff */
[----:B------:R-:W-:Y:S01]  /*13a0*/  UP2UR UR4, UPR, URZ, 0x1 ;  /* 0x000000013f047883 */ /* 0x000fe20008000000 */
[----:B------:R-:W-:Y:S01]  /*13b0*/  IMAD.MOV.U32 R0, RZ, RZ, RZ ;  /* 0x000000ffff007224 */ /* 0x000fe200078e00ff */
[----:B------:R-:W-:-:S02]  /*13c0*/  CS2R R150, SRZ ;  /* 0x0000000000967805 */ /* 0x000fc4000001ff00 */
[----:B------:R-:W-:Y:S01]  /*13d0*/  CS2R R148, SRZ ;  /* 0x0000000000947805 */ /* 0x000fe2000001ff00 */
[----:B------:R-:W-:Y:S01]  /*13e0*/  UIADD3 UR7, UR9, 0x50, -UR7 ;  /* 0x0000005009077890 */ /* 0x000fe2000fffe807 */
[----:B------:R-:W-:Y:S01]  /*13f0*/  CS2R R146, SRZ ;  /* 0x0000000000927805 */ /* 0x000fe2000001ff00 */
[----:B------:R-:W-:Y:S01]  /*1400*/  IMAD.U32 R213, RZ, RZ, UR4 ;  /* 0x00000004ffd57e24 */ /* 0x000fe2000f8e00ff */
[----:B------:R-:W-:Y:S01]  /*1410*/  @UP0 ULDC UR4, c[0x0][0x44c] ;  /* 0x0001130000040ab9 */ /* 0x000fe20000000800 */
[----:B------:R-:W-:Y:S01]  /*1420*/  @UP0 ULDC UR8, c[0x0][0x450] ;  /* 0x0001140000080ab9 */ /* 0x000fe20000000800 */
[----:B------:R-:W-:Y:S01]  /*1430*/  UIMAD.WIDE.U32 UR4, UR6, UR4, URZ ;  /* 0x00000004060472a5 */ /* 0x000fe2000f8e003f */
[----:B------:R-:W-:Y:S01]  /*1440*/  CS2R R144, SRZ ;  /* 0x0000000000907805 */ /* 0x000fe2000001ff00 */
[----:B------:R-:W-:Y:S01]  /*1450*/  UIADD3 UR4, UR9, 0x4f, URZ ;  /* 0x0000004f09047890 */ /* 0x000fe2000fffe03f */
[----:B------:R-:W-:Y:S01]  /*1460*/  CS2R R142, SRZ ;  /* 0x00000000008e7805 */ /* 0x000fe2000001ff00 */
[----:B------:R-:W-:Y:S01]  /*1470*/  @UP0 USHF.R.U32.HI UR6, URZ, UR8, UR5 ;  /* 0x000000083f060299 */ /* 0x000fe20008011605 */
[----:B------:R-:W-:Y:S01]  /*1480*/  CS2R R140, SRZ ;  /* 0x00000000008c7805 */ /* 0x000fe2000001ff00 */
[----:B------:R-:W-:Y:S01]  /*1490*/  UIMAD.WIDE UR4, UR4, 0x66666667, URZ ;  /* 0x66666667040478a5 */ /* 0x000fe2000f8e023f */
[----:B------:R-:W-:Y:S01]  /*14a0*/  CS2R R138, SRZ ;  /* 0x00000000008a7805 */ /* 0x000fe2000001ff00 */
[----:B------:R-:W-:Y:S01]  /*14b0*/  UIADD3 UR6, UR7, UR6, URZ ;  /* 0x0000000607067290 */ /* 0x000fe2000fffe03f */
[----:B------:R-:W-:Y:S01]  /*14c0*/  CS2R R136, SRZ ;  /* 0x0000000000887805 */ /* 0x000fe2000001ff00 */
[----:B------:R-:W-:Y:S01]  /*14d0*/  USHF.R.U32.HI UR4, URZ, 0x1f, UR5 ;  /* 0x0000001f3f047899 */ /* 0x000fe20008011605 */
[----:B------:R-:W-:Y:S01]  /*14e0*/  CS2R R134, SRZ ;  /* 0x0000000000867805 */ /* 0x000fe2000001ff00 */
[----:B------:R-:W-:Y:S01]  /*14f0*/  UIMAD.WIDE UR6, UR6, 0x66666667, URZ ;  /* 0x66666667060678a5 */ /* 0x000fe2000f8e023f */
[----:B------:R-:W-:Y:S01]  /*1500*/  CS2R R132, SRZ ;  /* 0x0000000000847805 */ /* 0x000fe2000001ff00 */
[----:B------:R-:W-:Y:S01]  /*1510*/  ULEA.HI.SX32 UR4, UR5, UR4, 0x1b ;  /* 0x0000000405047291 */ /* 0x000fe2000f8fda3f */
[----:B------:R-:W-:Y:S01]  /*1520*/  CS2R R130, SRZ ;  /* 0x0000000000827805 */ /* 0x000fe2000001ff00 */
[----:B------:R-:W-:Y:S01]  /*1530*/  USHF.R.U32.HI UR6, URZ, 0x1f, UR7 ;  /* 0x0000001f3f067899 */ /* 0x000fe20008011607 */
[----:B------:R-:W-:-:S02]  /*1540*/  CS2R R128, SRZ ;  /* 0x0000000000807805 */ /* 0x000fc4000001ff00 */
[----:B------:R-:W-:Y:S02]  /*1550*/  CS2R R126, SRZ ;  /* 0x00000000007e7805 */ /* 0x000fe4000001ff00 */
[----:B------:R-:W-:Y:S01]  /*1560*/  CS2R R124, SRZ ;  /* 0x00000000007c7805 */ /* 0x000fe2000001ff00 */
[----:B------:R-:W-:Y:S01]  /*1570*/  ULEA.HI.SX32 UR6, UR7, UR6, 0x1b ;  /* 0x0000000607067291 */ /* 0x000fe2000f8fda3f */
[----:B------:R-:W-:Y:S02]  /*1580*/  CS2R R122, SRZ ;  /* 0x00000000007a7805 */ /* 0x000fe4000001ff00 */
[----:B------:R-:W-:Y:S02]  /*1590*/  CS2R R120, SRZ ;  /* 0x0000000000787805 */ /* 0x000fe4000001ff00 */
[----:B------:R-:W-:Y:S01]  /*15a0*/  CS2R R118, SRZ ;  /* 0x0000000000767805 */ /* 0x000fe2000001ff00 */
[----:B------:R-:W-:Y:S01]  /*15b0*/  UISETP.LT.AND UP0, UPT, UR4, UR6, UPT ;  /* 0x000000060400728c */ /* 0x000fe2000bf01270 */
[----:B------:R-:W-:-:S02]  /*15c0*/  CS2R R116, SRZ ;  /* 0x0000000000747805 */ /* 0x000fc4000001ff00 */
[----:B------:R-:W-:Y:S02]  /*15d0*/  CS2R R114, SRZ ;  /* 0x0000000000727805 */ /* 0x000fe4000001ff00 */
[----:B------:R-:W-:Y:S01]  /*15e0*/  CS2R R112, SRZ ;  /* 0x0000000000707805 */ /* 0x000fe2000001ff00 */
[----:B------:R-:W-:Y:S01]  /*15f0*/  USEL UR61, UR4, UR6, UP0 ;  /* 0x00000006043d7287 */ /* 0x000fe20008000000 */
[----:B------:R-:W-:Y:S02]  /*1600*/  CS2R R110, SRZ ;  /* 0x00000000006e7805 */ /* 0x000fe4000001ff00 */
[----:B------:R-:W-:Y:S02]  /*1610*/  CS2R R108, SRZ ;  /* 0x00000000006c7805 */ /* 0x000fe4000001ff00 */
[----:B------:R-:W-:Y:S01]  /*1620*/  CS2R R106, SRZ ;  /* 0x00000000006a7805 */ /* 0x000fe2000001ff00 */
[----:B------:R-:W-:Y:S01]  /*1630*/  UISETP.GE.AND UP0, UPT, UR61, 0x1, UPT ;  /* 0x000000013d00788c */ /* 0x000fe2000bf06270 */
[----:B------:R-:W-:-:S02]  /*1640*/  CS2R R104, SRZ ;  /* 0x0000000000687805 */ /* 0x000fc4000001ff00 */
[----:B------:R-:W-:Y:S02]  /*1650*/  CS2R R102, SRZ ;  /* 0x0000000000667805 */ /* 0x000fe4000001ff00 */
[----:B------:R-:W-:Y:S01]  /*1660*/  CS2R R100, SRZ ;  /* 0x0000000000647805 */ /* 0x000fe2000001ff00 */
[----:B------:R-:W-:Y:S01]  /*1670*/  IMAD.MOV.U32 R166, RZ, RZ, RZ ;  /* 0x000000ffffa67224 */ /* 0x000fe200078e00ff */
[----:B------:R-:W-:Y:S02]  /*1680*/  CS2R R164, SRZ ;  /* 0x0000000000a47805 */ /* 0x000fe4000001ff00 */
[----:B------:R-:W-:Y:S02]  /*1690*/  PLOP3.LUT P1, PT, PT, PT, UP0, 0x80, 0x0 ;  /* 0x000000000000781c */ /* 0x000fe40003f2f008 */
        /* <DEDUP_REMOVED lines=33> */
[----:B------:R-:W-:-:S02]  /*18b0*/  MOV R8, RZ ;  /* 0x000000ff00087202 */ /* 0x000fc40000000f00 */
        /* <DEDUP_REMOVED lines=36> */
.L_x_2420:
[----:B------:R-:W2:Y:S01]  /*1b00*/  LDL R2, [R1+0x8] ;  /* 0x0000080001027983 */ /* 0x000ea20000100800 */
        /* <DEDUP_REMOVED lines=12> */
.L_x_2564:
[----:B------:R-:W-:Y:S05]  /*1bd0*/  @!P0 BRA `(.L_x_2422) ;  /* 0x0000000000048947 */ /* 0x000fea0003800000 */
[----:B------:R-:W-:Y:S01]  /*1be0*/  BPT.TRAP 0x1 ;  /* 0x000000040000795c */ /* 0x000fe20000300000 */
.L_x_2422:
[----:B------:R-:W-:Y:S01]  /*1bf0*/  R2UR UR5, R17 ;  /* 0x00000000110572ca */ /* 0x000fe200000e0000 */
[----:B0-----:R-:W-:Y:S01]  /*1c00*/  IMAD.U32 R0, RZ, RZ, UR36 ;  /* 0x00000024ff007e24 */ /* 0x001fe2000f8e00ff */
[----:B------:R-:W-:-:S11]  /*1c10*/  R2UR UR4, R16 ;  /* 0x00000000100472ca */ /* 0x000fd600000e0000 */
[----:B------:R-:W-:Y:S02]  /*1c20*/  MOV R3, UR5 ;  /* 0x0000000500037c02 */ /* 0x000fe40008000f00 */
[----:B------:R-:W-:Y:S02]  /*1c30*/  LEA R0, R0, UR4, 0x3 ;  /* 0x0000000400007c11 */ /* 0x000fe4000f8e18ff */
[----:B------:R-:W-:-:S04]  /*1c40*/  SHF.L.U32 R3, R3, 0x1f, RZ ;  /* 0x0000001f03037819 */ /* 0x000fc800000006ff */
[----:B------:R0:W1:Y:S01]  /*1c50*/  SYNCS.PHASECHK.TRANS64.TRYWAIT P1, [R0+URZ+0x38830], R3 ;  /* 0x03883003000075a7 */ /* 0x000062000802017f */
[----:B------:R-:W-:Y:S05]  /*1c60*/  @!P0 BRA `(.L_x_2423) ;  /* 0x0000000000048947 */ /* 0x000fea0003800000 */
[----:B------:R-:W-:Y:S01]  /*1c70*/  BPT.TRAP 0x1 ;  /* 0x000000040000795c */ /* 0x000fe20000300000 */
.L_x_2423:
[----:B-1----:R-:W-:Y:S05]  /*1c80*/  @P1 BRA `(.L_x_2424) ;  /* 0x0000000000081947 */ /* 0x002fea0003800000 */
[----:B------:R-:W1:Y:S02]  /*1c90*/  SYNCS.PHASECHK.TRANS64.TRYWAIT P1, [R0+URZ+0x38830], R3 ;  /* 0x03883003000075a7 */ /* 0x000e64000802017f */
[----:B-1----:R-:W-:Y:S05]  /*1ca0*/  @!P1 BRA `(.L_x_2425) ;  /* 0x0000016400609947 */ /* 0x002fea0003800000 */
.L_x_2424:
        /* <DEDUP_REMOVED lines=13> */
[----:B------:R-:W-:Y:S01]  /*1d80*/  IMAD.U32 R14, RZ, RZ, UR16 ;  /* 0x00000010ff0e7e24 */ /* 0x000fe2000f8e00ff */
        /* <DEDUP_REMOVED lines=104> */
[----:B------:R-:W-:Y:S01]  /*2410*/  MOV R11, UR17 ;  /* 0x00000011000b7c02 */ /* 0x000fe20008000f00 */
        /* <DEDUP_REMOVED lines=459> */
.L_x_2426:
[----:B------:R-:W-:Y:S01]  /*40d0*/  R2UR UR4, R213 ;  /* 0x00000000d50472ca */ /* 0x000fe200000e0000 */
[----:B------:R-:W-:Y:S01]  /*40e0*/  UMOV UR5, 0xffffffb0 ;  /* 0xffffffb000057882 */ /* 0x000fe20000000000 */
[----:B------:R-:W-:Y:S01]  /*40f0*/  R2UR UR7, R214 ;  /* 0x00000000d60772ca */ /* 0x000fe200000e0000 */
[----:B------:R-:W-:Y:S01]  /*4100*/  UIMAD UR5, UR61, UR5, 0x51 ;  /* 0x000000513d0574a4 */ /* 0x000fe2000f8e0205 */
[----:B------:R-:W-:Y:S01]  /*4110*/  R2UR UR14, R212 ;  /* 0x00000000d40e72ca */ /* 0x000fe200000e0000 */
[----:B------:R-:W-:Y:S01]  /*4120*/  ULDC UR6, c[0x0][0x9d8] ;  /* 0x0002760000067ab9 */ /* 0x000fe20000000800 */
[----:B------:R-:W-:Y:S01]  /*4130*/  R2UR UR15, R23 ;  /* 0x00000000170f72ca */ /* 0x000fe200000e0000 */
[----:B------:R-:W-:Y:S01]  /*4140*/  FMUL.FTZ R58, R58, UR6 ;  /* 0x000000063a3a7c20 */ /* 0x000fe20008410000 */
[----:B------:R-:W-:Y:S01]  /*4150*/  FMUL.FTZ R59, R59, UR6 ;  /* 0x000000063b3b7c20 */ /* 0x000fe20008410000 */
[----:B------:R-:W-:Y:S01]  /*4160*/  FMUL.FTZ R62, R62, UR6 ;  /* 0x000000063e3e7c20 */ /* 0x000fe20008410000 */
[----:B------:R-:W-:Y:S01]  /*4170*/  FMUL.FTZ R63, R63, UR6 ;  /* 0x000000063f3f7c20 */ /* 0x000fe20008410000 */
[----:B------:R-:W-:Y:S01]  /*4180*/  FMUL.FTZ R50, R50, UR6 ;  /* 0x0000000632327c20 */ /* 0x000fe20008410000 */
[----:B------:R-:W-:Y:S01]  /*4190*/  FMUL.FTZ R56, R56, UR6 ;  /* 0x0000000638387c20 */ /* 0x000fe20008410000 */
[----:B------:R-:W-:Y:S01]  /*41a0*/  UISETP.NE.AND UP0, UPT, UR4, URZ, UPT ;  /* 0x0000003f0400728c */ /* 0x000fe2000bf05270 */
[----:B------:R-:W0:Y:S01]  /*41b0*/  MUFU.TANH R58, R58 ;  /* 0x0000003a003a7308 */ /* 0x000e220000002400 */
[----:B------:R-:W-:-:S02]  /*41c0*/  VIADD R3, R216, UR7 ;  /* 0x00000007d8037c36 */ /* 0x000fc40008000000 */
[----:B------:R-:W-:Y:S01]  /*41d0*/  FMUL.FTZ R51, R51, UR6 ;  /* 0x0000000633337c20 */ /* 0x000fe20008410000 */
[----:B------:R-:W-:Y:S01]  /*41e0*/  FMUL.FTZ R52, R52, UR6 ;  /* 0x0000000634347c20 */ /* 0x000fe20008410000 */
[----:B------:R-:W-:Y:S01]  /*41f0*/  FMUL.FTZ R42, R42, UR6 ;  /* 0x000000062a2a7c20 */ /* 0x000fe20008410000 */
[----:B------:R-:W-:Y:S01]  /*4200*/  PLOP3.LUT P1, PT, PT, PT, UP0, 0x80, 0x0 ;  /* 0x000000000000781c */ /* 0x000fe20003f2f008 */
[----:B------:R-:W-:Y:S01]  /*4210*/  IMAD.U32 R5, RZ, RZ, UR15 ;  /* 0x0000000fff057e24 */ /* 0x000fe2000f8e00ff */
[----:B------:R-:W-:Y:S01]  /*4220*/  PLOP3.LUT P2, PT, PT, PT, UP0, 0x80, 0x0 ;  /* 0x000000000000781c */ /* 0x000fe20003f4f008 */
[----:B------:R-:W1:Y:S01]  /*4230*/  MUFU.TANH R59, R59 ;  /* 0x0000003b003b7308 */ /* 0x000e620000002400 */
[----:B------:R-:W-:Y:S01]  /*4240*/  FMUL.FTZ R43, R43, UR6 ;  /* 0x000000062b2b7c20 */ /* 0x000fe20008410000 */
[----:B------:R-:W-:Y:S01]  /*4250*/  @UP0 ULDC UR4, c[0x0][0x44c] ;  /* 0x0001130000040ab9 */ /* 0x000fe20000000800 */
[----:B------:R-:W-:Y:S01]  /*4260*/  FMUL.FTZ R57, R57, UR6 ;  /* 0x0000000639397c20 */ /* 0x000fe20008410000 */
[----:B------:R-:W-:Y:S01]  /*4270*/  FMUL.FTZ R54, R54, UR6 ;  /* 0x0000000636367c20 */ /* 0x000fe20008410000 */
[----:B------:R-:W-:Y:S01]  /*4280*/  FMUL.FTZ R46, R46, UR6 ;  /* 0x000000062e2e7c20 */ /* 0x000fe20008410000 */
[----:B------:R-:W-:Y:S01]  /*4290*/  FMUL.FTZ R60, R60, UR6 ;  /* 0x000000063c3c7c20 */ /* 0x000fe20008410000 */
[----:B------:R-:W-:Y:S01]  /*42a0*/  FMUL.FTZ R55, R55, UR6 ;  /* 0x0000000637377c20 */ /* 0x000fe20008410000 */
[----:B------:R-:W2:Y:S01]  /*42b0*/  MUFU.TANH R62, R62 ;  /* 0x0000003e003e7308 */ /* 0x000ea20000002400 */
[----:B------:R-:W-:Y:S01]  /*42c0*/  FMUL.FTZ R47, R47, UR6 ;  /* 0x000000062f2f7c20 */ /* 0x000fe20008410000 */
[----:B------:R-:W-:Y:S01]  /*42d0*/  @P1 IMAD.HI.U32 R2, R3, UR4, RZ ;  /* 0x0000000403021c27 */ /* 0x000fe2000f8e00ff */
[----:B------:R-:W-:-:S03]  /*42e0*/  @UP0 ULDC UR4, c[0x0][0x450] ;  /* 0x0001140000040ab9 */ /* 0x000fc60000000800 */
[----:B------:R-:W-:Y:S01]  /*42f0*/  FMUL.FTZ R48, R48, UR6 ;  /* 0x0000000630307c20 */ /* 0x000fe20008410000 */
[----:B------:R-:W-:Y:S01]  /*4300*/  FMUL.FTZ R49, R49, UR6 ;  /* 0x0000000631317c20 */ /* 0x000fe20008410000 */
[----:B------:R-:W-:Y:S01]  /*4310*/  FMUL.FTZ R34, R34, UR6 ;  /* 0x0000000622227c20 */ /* 0x000fe20008410000 */
[----:B------:R-:W-:Y:S01]  /*4320*/  @P2 SHF.R.U32.HI R3, RZ, UR4, R2 ;  /* 0x00000004ff032c19 */ /* 0x000fe20008011602 */
[----:B------:R-:W-:Y:S01]  /*4330*/  UIMAD UR4, UR61, -0x50, UR14 ;  /* 0xffffffb03d0478a4 */ /* 0x000fe2000f8e020e */
[----:B------:R-:W-:Y:S01]  /*4340*/  IMAD.U32 R2, RZ, RZ, UR5 ;  /* 0x00000005ff027e24 */ /* 0x000fe2000f8e00ff */
[----:B------:R-:W3:Y:S01]  /*4350*/  MUFU.TANH R63, R63 ;  /* 0x0000003f003f7308 */ /* 0x000ee20000002400 */
[----:B------:R-:W-:Y:S01]  /*4360*/  FMUL.FTZ R35, R35, UR6 ;  /* 0x0000000623237c20 */ /* 0x000fe20008410000 */
[----:B------:R-:W4:Y:S01]  /*4370*/  SHFL.IDX PT, R18, R3, 0x1, 0x1c1f ;  /* 0x003c1f0003127f89 */ /* 0x000f2200000e0000 */
[----:B------:R-:W-:Y:S01]  /*4380*/  UIADD3 UR4, UR4, 0x50, URZ ;  /* 0x0000005004047890 */ /* 0x000fe2000fffe03f */
[----:B------:R-:W-:-:S02]  /*4390*/  IMAD R2, R215, -0x2, R2 ;  /* 0xfffffffed7027824 */ /* 0x000fc400078e0202 */
[----:B------:R-:W-:Y:S01]  /*43a0*/  FMUL.FTZ R38, R38, UR6 ;  /* 0x0000000626267c20 */ /* 0x000fe20008410000 */
[----:B------:R-:W-:Y:S01]  /*43b0*/  FMUL.FTZ R39, R39, UR6 ;  /* 0x0000000627277c20 */ /* 0x000fe20008410000 */
[----:B------:R-:W-:Y:S01]  /*43c0*/  FMUL.FTZ R26, R26, UR6 ;  /* 0x000000061a1a7c20 */ /* 0x000fe20008410000 */
[----:B------:R-:W5:Y:S01]  /*43d0*/  MUFU.TANH R50, R50 ;  /* 0x0000003200327308 */ /* 0x000f620000002400 */
[----:B------:R-:W-:Y:S01]  /*43e0*/  MOV R4, UR4 ;  /* 0x0000000400047c02 */ /* 0x000fe20008000f00 */
[----:B------:R-:W-:Y:S01]  /*43f0*/  FMUL.FTZ R27, R27, UR6 ;  /* 0x000000061b1b7c20 */ /* 0x000fe20008410000 */
[----:B------:R-:W-:Y:S01]  /*4400*/  IADD3 R5, -R5, UR14, R2 ;  /* 0x0000000e05057c10 */ /* 0x000fe2000fffe102 */
[----:B------:R-:W-:Y:S01]  /*4410*/  FMUL.FTZ R30, R30, UR6 ;  /* 0x000000061e1e7c20 */ /* 0x000fe20008410000 */
[----:B------:R-:W-:Y:S01]  /*4420*/  FMUL.FTZ R31, R31, UR6 ;  /* 0x000000061f1f7c20 */ /* 0x000fe20008410000 */
[----:B------:R-:W-:Y:S02]  /*4430*/  IMAD R4, R215, -0x2, R4 ;  /* 0xfffffffed7047824 */ /* 0x000fe400078e0204 */
[----:B------:R-:W-:Y:S01]  /*4440*/  FMUL.FTZ R61, R61, UR6 ;  /* 0x000000063d3d7c20 */ /* 0x000fe20008410000 */
[----:B------:R-:W-:Y:S01]  /*4450*/  MUFU.TANH R20, R56 ;  /* 0x0000003800147308 */ /* 0x000fe20000002400 */
[----:B------:R-:W0:Y:S01]  /*4460*/  SHFL.IDX PT, R3, R3, RZ, 0x1c1f ;  /* 0x001c1fff03037589 */ /* 0x000e2200000e0000 */
[----:B------:R-:W-:Y:S01]  /*4470*/  FMUL.FTZ R53, R53, UR6 ;  /* 0x0000000635357c20 */ /* 0x000fe20008410000 */
[----:B------:R-:W-:Y:S01]  /*4480*/  FMUL.FTZ R40, R40, UR6 ;  /* 0x0000000628287c20 */ /* 0x000fe20008410000 */
[----:B------:R-:W-:Y:S01]  /*4490*/  FMUL.FTZ R24, R24, UR6 ;  /* 0x0000000618187c20 */ /* 0x000fe20008410000 */
[----:B------:R-:W-:Y:S01]  /*44a0*/  FMUL.FTZ R41, R41, UR6 ;  /* 0x0000000629297c20 */ /* 0x000fe20008410000 */
[----:B------:R-:W-:Y:S01]  /*44b0*/  FMUL.FTZ R44, R44, UR6 ;  /* 0x000000062c2c7c20 */ /* 0x000fe20008410000 */
[----:B------:R-:W-:Y:S01]  /*44c0*/  FMUL.FTZ R25, R25, UR6 ;  /* 0x0000000619197c20 */ /* 0x000fe20008410000 */
[----:B------:R-:W-:Y:S01]  /*44d0*/  MUFU.TANH R69, R52 ;  /* 0x0000003400457308 */ /* 0x000fe20000002400 */
[----:B------:R-:W-:Y:S01]  /*44e0*/  FMUL.FTZ R45, R45, UR6 ;  /* 0x000000062d2d7c20 */ /* 0x000fe20008410000 */
[-CC-:B----4-:R-:W-:Y:S01]  /*44f0*/  VIADDMNMX R18, R18, R5.reuse, R4.reuse, PT ;  /* 0x0000000512127246 */ /* 0x190fe20003800104 */
[----:B------:R-:W-:Y:S01]  /*4500*/  FMUL.FTZ R32, R32, UR6 ;  /* 0x0000000620207c20 */ /* 0x000fe20008410000 */
[----:B------:R-:W-:Y:S01]  /*4510*/  FMUL.FTZ R28, R28, UR6 ;  /* 0x000000061c1c7c20 */ /* 0x000fe20008410000 */
[----:B------:R-:W-:Y:S01]  /*4520*/  FMUL.FTZ R33, R33, UR6 ;  /* 0x0000000621217c20 */ /* 0x000fe20008410000 */
[C---:B------:R-:W-:Y:S01]  /*4530*/  ISETP.GT.AND P1, PT, R18.reuse, RZ, PT ;  /* 0x000000ff1200720c */ /* 0x040fe20003f24270 */
[----:B------:R-:W-:Y:S01]  /*4540*/  ULDC UR5, c[0x0][0x988] ;  /* 0x0002620000057ab9 */ /* 0x000fe20000000800 */
[C---:B------:R-:W-:Y:S01]  /*4550*/  ISETP.GT.AND P2, PT, R18.reuse, 0x1, PT ;  /* 0x000000011200780c */ /* 0x040fe20003f44270 */
[----:B------:R-:W-:Y:S01]  /*4560*/  MUFU.TANH R51, R51 ;  /* 0x0000003300337308 */ /* 0x000fe20000002400 */
[----:B------:R-:W-:Y:S01]  /*4570*/  ISETP.GT.AND P3, PT, R18, 0x8, PT ;  /* 0x000000081200780c */ /* 0x000fe20003f64270 */
[----:B------:R-:W-:Y:S01]  /*4580*/  FMUL.FTZ R36, R36, UR6 ;  /* 0x0000000624247c20 */ /* 0x000fe20008410000 */
[----:B------:R-:W-:Y:S01]  /*4590*/  FMUL.FTZ R29, R29, UR6 ;  /* 0x000000061d1d7c20 */ /* 0x000fe20008410000 */
[----:B------:R-:W-:Y:S01]  /*45a0*/  FMUL.FTZ R37, R37, UR6 ;  /* 0x0000000625257c20 */ /* 0x000fe20008410000 */
[----:B------:R-:W-:Y:S01]  /*45b0*/  R2UR UR4, R0 ;  /* 0x00000000000472ca */ /* 0x000fe200000e0000 */
[----:B------:R-:W-:Y:S01]  /*45c0*/  @UP0 ULDC UR6, c[0x0][0x44c] ;  /* 0x0001130000060ab9 */ /* 0x000fe20000000800 */
[----:B------:R-:W-:Y:S01]  /*45d0*/  UMOV UR10, UR7 ;  /* 0x00000007000a7c82 */ /* 0x000fe20008000000 */
[----:B------:R4:W-:Y:S01]  /*45e0*/  MUFU.TANH R52, R42 ;  /* 0x0000002a00347308 */ /* 0x0009e20000002400 */
[----:B0-----:R-:W-:Y:S01]  /*45f0*/  VIADDMNMX R4, R3, R5, R4, PT ;  /* 0x0000000503047246 */ /* 0x001fe20003800104 */
[----:B------:R-:W-:Y:S01]  /*4600*/  UIMAD.WIDE.U32 UR6, UR7, UR6, URZ ;  /* 0x00000006070672a5 */ /* 0x000fe2000f8e003f */
[----:B------:R-:W-:Y:S01]  /*4610*/  CS2R R150, SRZ ;  /* 0x0000000000967805 */ /* 0x000fe2000001ff00 */
[----:B------:R-:W-:Y:S01]  /*4620*/  @UP0 ULDC UR11, c[0x0][0x450] ;  /* 0x00011400000b0ab9 */ /* 0x000fe20000000800 */
[----:B------:R-:W-:Y:S01]  /*4630*/  UIADD3 UR61, UR61, -0x2, URZ ;  /* 0xfffffffe3d3d7890 */ /* 0x000fe2000fffe03f */
[----:B------:R-:W-:Y:S01]  /*4640*/  CS2R R148, SRZ ;  /* 0x0000000000947805 */ /* 0x000fe2000001ff00 */
[----:B------:R-:W-:Y:S01]  /*4650*/  @UP0 USHF.R.U32.HI UR10, URZ, UR11, UR7 ;  /* 0x0000000b3f0a0299 */ /* 0x000fe20008011607 */
[----:B------:R1:W-:Y:S01]  /*4660*/  MUFU.TANH R56, R43 ;  /* 0x0000002b00387308 */ /* 0x0003e20000002400 */
[----:B----4-:R-:W-:Y:S01]  /*4670*/  FSEL R42, R58, -INF , P1 ;  /* 0xff8000003a2a7808 */ /* 0x010fe20000800000 */
[----:B------:R-:W-:Y:S01]  /*4680*/  UIADD3 UR4, UR4, 0x38840, URZ ;  /* 0x0003884004047890 */ /* 0x000fe2000fffe03f */
[----:B------:R-:W-:Y:S01]  /*4690*/  ISETP.GT.AND P1, PT, R18, 0x9, PT ;  /* 0x000000091200780c */ /* 0x000fe20003f24270 */
[----:B------:R-:W-:Y:S01]  /*46a0*/  UIADD3 UR6, UR10, UR14, -UR15 ;  /* 0x0000000e0a067290 */ /* 0x000fe2000fffe80f */
[----:B------:R-:W0:Y:S01]  /*46b0*/  S2UR UR14, SR_CgaCtaId ;  /* 0x00000000000e79c3 */ /* 0x000e220000008800 */
[----:B------:R-:W-:-:S02]  /*46c0*/  CS2R R146, SRZ ;  /* 0x0000000000927805 */ /* 0x000fc4000001ff00 */
[----:B------:R-:W-:Y:S01]  /*46d0*/  CS2R R144, SRZ ;  /* 0x0000000000907805 */ /* 0x000fe2000001ff00 */
[----:B------:R-:W-:Y:S01]  /*46e0*/  MUFU.TANH R64, R57 ;  /* 0x0000003900407308 */ /* 0x000fe20000002400 */
[----:B-1----:R-:W-:Y:S01]  /*46f0*/  FSEL R43, R59, -INF , P2 ;  /* 0xff8000003b2b7808 */ /* 0x002fe20001000000 */
[----:B------:R-:W-:Y:S01]  /*4700*/  UIMAD.WIDE UR6, UR6, 0x66666667, URZ ;  /* 0x66666667060678a5 */ /* 0x000fe2000f8e023f */
[----:B------:R-:W-:Y:S02]  /*4710*/  ISETP.GT.AND P2, PT, R18, 0x10, PT ;  /* 0x000000101200780c */ /* 0x000fe40003f44270 */
[----:B------:R-:W-:Y:S02]  /*4720*/  CS2R R142, SRZ ;  /* 0x00000000008e7805 */ /* 0x000fe4000001ff00 */
[----:B------:R-:W-:Y:S01]  /*4730*/  FMNMX.FTZ R21, R42, R43, !PT ;  /* 0x0000002b2a157209 */ /* 0x000fe20007810000 */
[----:B------:R-:W-:Y:S01]  /*4740*/  USHF.R.U32.HI UR6, URZ, 0x1f, UR7 ;  /* 0x0000001f3f067899 */ /* 0x000fe20008011607 */
[----:B------:R-:W-:Y:S01]  /*4750*/  CS2R R140, SRZ ;  /* 0x00000000008c7805 */ /* 0x000fe2000001ff00 */
[----:B------:R-:W1:Y:S01]  /*4760*/  MUFU.TANH R54, R54 ;  /* 0x0000003600367308 */ /* 0x000e620000002400 */
[----:B------:R-:W-:Y:S01]  /*4770*/  CS2R R138, SRZ ;  /* 0x00000000008a7805 */ /* 0x000fe2000001ff00 */
[----:B------:R-:W-:Y:S01]  /*4780*/  ULEA.HI.SX32 UR6, UR7, UR6, 0x1b ;  /* 0x0000000607067291 */ /* 0x000fe2000f8fda3f */
[----:B------:R-:W-:-:S02]  /*4790*/  CS2R R136, SRZ ;  /* 0x0000000000887805 */ /* 0x000fc4000001ff00 */
[----:B------:R-:W-:Y:S02]  /*47a0*/  CS2R R134, SRZ ;  /* 0x0000000000867805 */ /* 0x000fe4000001ff00 */
[----:B------:R-:W-:Y:S01]  /*47b0*/  CS2R R132, SRZ ;  /* 0x0000000000847805 */ /* 0x000fe2000001ff00 */
[----:B------:R-:W-:Y:S01]  /*47c0*/  UISETP.LT.AND UP0, UPT, URZ, UR6, UPT ;  /* 0x000000063f00728c */ /* 0x000fe2000bf01270 */
[----:B------:R-:W-:Y:S01]  /*47d0*/  CS2R R130, SRZ ;  /* 0x0000000000827805 */ /* 0x000fe2000001ff00 */
[----:B------:R2:W-:Y:S01]  /*47e0*/  MUFU.TANH R57, R46 ;  /* 0x0000002e00397308 */ /* 0x0005e20000002400 */
[----:B------:R-:W-:Y:S01]  /*47f0*/  CS2R R128, SRZ ;  /* 0x0000000000807805 */ /* 0x000fe2000001ff00 */
[----:B------:R-:W-:Y:S01]  /*4800*/  USEL UR10, URZ, UR6, !UP0 ;  /* 0x000000063f0a7287 */ /* 0x000fe2000c000000 */
[----:B------:R-:W-:Y:S02]  /*4810*/  CS2R R126, SRZ ;  /* 0x00000000007e7805 */ /* 0x000fe4000001ff00 */
[----:B------:R-:W-:Y:S01]  /*4820*/  CS2R R124, SRZ ;  /* 0x00000000007c7805 */ /* 0x000fe2000001ff00 */
[----:B0-----:R-:W-:Y:S01]  /*4830*/  UPRMT UR4, UR14, 0x654, UR4 ;  /* 0x000006540e047896 */ /* 0x001fe20008000004 */
[----:B------:R-:W-:Y:S01]  /*4840*/  CS2R R122, SRZ ;  /* 0x00000000007a7805 */ /* 0x000fe2000001ff00 */
[----:B------:R-:W-:Y:S01]  /*4850*/  UISETP.GE.AND UP0, UPT, UR61, UR10, UPT ;  /* 0x0000000a3d00728c */ /* 0x000fe2000bf06270 */
[----:B------:R-:W-:Y:S01]  /*4860*/  MUFU.TANH R65, R60 ;  /* 0x0000003c00417308 */ /* 0x000fe20000002400 */
[----:B--2---:R-:W-:Y:S01]  /*4870*/  FSEL R46, R62, -INF , P3 ;  /* 0xff8000003e2e7808 */ /* 0x004fe20001800000 */
[----:B------:R-:W-:Y:S01]  /*4880*/  IMAD.U32 R229, RZ, RZ, UR10 ;  /* 0x0000000affe57e24 */ /* 0x000fe2000f8e00ff */
[----:B------:R-:W-:-:S02]  /*4890*/  ISETP.GT.AND P3, PT, R4, 0x8, PT ;  /* 0x000000080400780c */ /* 0x000fc40003f64270 */
[----:B------:R-:W-:Y:S02]  /*48a0*/  CS2R R120, SRZ ;  /* 0x0000000000787805 */ /* 0x000fe4000001ff00 */
[----:B------:R-:W-:Y:S01]  /*48b0*/  FMNMX.FTZ R2, R46, R21, !PT ;  /* 0x000000152e027209 */ /* 0x000fe20007810000 */
[----:B------:R-:W-:Y:S01]  /*48c0*/  SYNCS.ARRIVE.TRANS64.RED.A1T0 RZ, [UR4], RZ ;  /* 0x000000ffffff79a7 */ /* 0x000fe20008100404 */
[----:B------:R-:W-:Y:S01]  /*48d0*/  CS2R R118, SRZ ;  /* 0x0000000000767805 */ /* 0x000fe2000001ff00 */
[----:B------:R-:W0:Y:S01]  /*48e0*/  MUFU.TANH R55, R55 ;  /* 0x0000003700377308 */ /* 0x000e220000002400 */
[----:B------:R-:W-:Y:S02]  /*48f0*/  CS2R R116, SRZ ;  /* 0x0000000000747805 */ /* 0x000fe4000001ff00 */
[----:B------:R-:W-:Y:S02]  /*4900*/  CS2R R114, SRZ ;  /* 0x0000000000727805 */ /* 0x000fe4000001ff00 */
[----:B------:R-:W-:-:S02]  /*4910*/  CS2R R112, SRZ ;  /* 0x0000000000707805 */ /* 0x000fc4000001ff00 */
[----:B------:R-:W-:Y:S02]  /*4920*/  CS2R R110, SRZ ;  /* 0x00000000006e7805 */ /* 0x000fe4000001ff00 */
[----:B------:R-:W-:Y:S02]  /*4930*/  CS2R R108, SRZ ;  /* 0x00000000006c7805 */ /* 0x000fe4000001ff00 */
[----:B------:R-:W-:Y:S02]  /*4940*/  CS2R R106, SRZ ;  /* 0x00000000006a7805 */ /* 0x000fe4000001ff00 */
[----:B------:R-:W-:Y:S01]  /*4950*/  CS2R R104, SRZ ;  /* 0x0000000000687805 */ /* 0x000fe2000001ff00 */
[----:B------:R3:W2:Y:S01]  /*4960*/  MUFU.TANH R60, R47 ;  /* 0x0000002f003c7308 */ /* 0x0006a20000002400 */
[----:B------:R-:W-:Y:S02]  /*4970*/  CS2R R102, SRZ ;  /* 0x0000000000667805 */ /* 0x000fe4000001ff00 */
[----:B------:R-:W-:-:S02]  /*4980*/  CS2R R100, SRZ ;  /* 0x0000000000647805 */ /* 0x000fc4000001ff00 */
[----:B------:R-:W-:Y:S02]  /*4990*/  CS2R R98, SRZ ;  /* 0x0000000000627805 */ /* 0x000fe4000001ff00 */
[----:B------:R-:W-:Y:S02]  /*49a0*/  CS2R R96, SRZ ;  /* 0x0000000000607805 */ /* 0x000fe4000001ff00 */
[----:B------:R-:W-:Y:S02]  /*49b0*/  CS2R R94, SRZ ;  /* 0x00000000005e7805 */ /* 0x000fe4000001ff00 */
[----:B------:R-:W-:Y:S02]  /*49c0*/  CS2R R92, SRZ ;  /* 0x00000000005c7805 */ /* 0x000fe4000001ff00 */
[----:B------:R-:W-:Y:S01]  /*49d0*/  CS2R R90, SRZ ;  /* 0x00000000005a7805 */ /* 0x000fe2000001ff00 */
[----:B------:R5:W-:Y:S01]  /*49e0*/  MUFU.TANH R67, R48 ;  /* 0x0000003000437308 */ /* 0x000be20000002400 */
[----:B---3--:R-:W-:-:S02]  /*49f0*/  FSEL R47, R63, -INF , P1 ;  /* 0xff8000003f2f7808 */ /* 0x008fc40000800000 */
[----:B------:R-:W-:Y:S02]  /*4a00*/  CS2R R88, SRZ ;  /* 0x0000000000587805 */ /* 0x000fe4000001ff00 */
[----:B------:R-:W-:Y:S02]  /*4a10*/  ISETP.GT.AND P1, PT, R18, 0x11, PT ;  /* 0x000000111200780c */ /* 0x000fe40003f24270 */
[----:B------:R-:W-:Y:S02]  /*4a20*/  CS2R R86, SRZ ;  /* 0x0000000000567805 */ /* 0x000fe4000001ff00 */
[----:B------:R-:W-:Y:S02]  /*4a30*/  FMNMX.FTZ R21, R47, R2, !PT ;  /* 0x000000022f157209 */ /* 0x000fe40007810000 */
[----:B------:R-:W-:Y:S02]  /*4a40*/  CS2R R84, SRZ ;  /* 0x0000000000547805 */ /* 0x000fe4000001ff00 */
[----:B------:R-:W-:Y:S01]  /*4a50*/  CS2R R82, SRZ ;  /* 0x0000000000527805 */ /* 0x000fe2000001ff00 */
[----:B------:R3:W-:Y:S01]  /*4a60*/  MUFU.TANH R68, R49 ;  /* 0x0000003100447308 */ /* 0x0007e20000002400 */
[----:B-----5:R-:W-:-:S02]  /*4a70*/  FSEL R48, R50, -INF , P2 ;  /* 0xff80000032307808 */ /* 0x020fc40001000000 */
[----:B------:R-:W-:Y:S02]  /*4a80*/  CS2R R80, SRZ ;  /* 0x0000000000507805 */ /* 0x000fe4000001ff00 */
[----:B------:R-:W-:Y:S02]  /*4a90*/  ISETP.GT.AND P2, PT, R18, 0x18, PT ;  /* 0x000000181200780c */ /* 0x000fe40003f44270 */
[----:B------:R-:W-:Y:S02]  /*4aa0*/  CS2R R78, SRZ ;  /* 0x00000000004e7805 */ /* 0x000fe4000001ff00 */
[----:B------:R-:W-:Y:S02]  /*4ab0*/  FMNMX.FTZ R2, R48, R21, !PT ;  /* 0x0000001530027209 */ /* 0x000fe40007810000 */
[----:B------:R-:W-:Y:S02]  /*4ac0*/  CS2R R76, SRZ ;  /* 0x00000000004c7805 */ /* 0x000fe4000001ff00 */
[----:B-1----:R-:W-:Y:S01]  /*4ad0*/  FSEL R50, R54, -INF , P2 ;  /* 0xff80000036327808 */ /* 0x002fe20001000000 */
[----:B------:R-:W1:Y:S01]  /*4ae0*/  MUFU.TANH R34, R34 ;  /* 0x0000002200227308 */ /* 0x000e620000002400 */
[----:B---3--:R-:W-:-:S02]  /*4af0*/  FSEL R49, R51, -INF , P1 ;  /* 0xff80000033317808 */ /* 0x008fc40000800000 */
[----:B------:R-:W-:Y:S02]  /*4b00*/  CS2R R74, SRZ ;  /* 0x00000000004a7805 */ /* 0x000fe4000001ff00 */
[C---:B------:R-:W-:Y:S02]  /*4b10*/  ISETP.GT.AND P1, PT, R18.reuse, 0x19, PT ;  /* 0x000000191200780c */ /* 0x040fe40003f24270 */
[----:B------:R-:W-:Y:S02]  /*4b20*/  CS2R R72, SRZ ;  /* 0x0000000000487805 */ /* 0x000fe4000001ff00 */
[----:B------:R-:W-:Y:S02]  /*4b30*/  FMNMX.FTZ R21, R49, R2, !PT ;  /* 0x0000000231157209 */ /* 0x000fe40007810000 */
[----:B------:R-:W-:Y:S01]  /*4b40*/  ISETP.GT.AND P2, PT, R18, 0x20, PT ;  /* 0x000000201200780c */ /* 0x000fe20003f44270 */
[----:B------:R-:W3:Y:S01]  /*4b50*/  MUFU.TANH R35, R35 ;  /* 0x0000002300237308 */ /* 0x000ee20000002400 */
[----:B0-----:R-:W-:-:S02]  /*4b60*/  FSEL R51, R55, -INF , P1 ;  /* 0xff80000037337808 */ /* 0x001fc40000800000 */
[----:B------:R-:W-:Y:S02]  /*4b70*/  FMNMX.FTZ R2, R50, R21, !PT ;  /* 0x0000001532027209 */ /* 0x000fe40007810000 */
[----:B------:R-:W-:Y:S02]  /*4b80*/  ISETP.GT.AND P1, PT, R18, 0x21, PT ;  /* 0x000000211200780c */ /* 0x000fe40003f24270 */
[----:B------:R-:W-:Y:S01]  /*4b90*/  FSEL R52, R52, -INF , P2 ;  /* 0xff80000034347808 */ /* 0x000fe20001000000 */
[----:B------:R-:W0:Y:S01]  /*4ba0*/  MUFU.TANH R38, R38 ;  /* 0x0000002600267308 */ /* 0x000e220000002400 */
[----:B------:R-:W-:Y:S02]  /*4bb0*/  FMNMX.FTZ R21, R51, R2, !PT ;  /* 0x0000000233157209 */ /* 0x000fe40007810000 */
[----:B------:R-:W-:Y:S02]  /*4bc0*/  ISETP.GT.AND P2, PT, R18, 0x28, PT ;  /* 0x000000281200780c */ /* 0x000fe40003f44270 */
[----:B------:R-:W-:-:S02]  /*4bd0*/  FSEL R54, R56, -INF , P1 ;  /* 0xff80000038367808 */ /* 0x000fc40000800000 */
[----:B------:R-:W-:Y:S01]  /*4be0*/  FMNMX.FTZ R21, R52, R21, !PT ;  /* 0x0000001534157209 */ /* 0x000fe20007810000 */
[----:B------:R-:W4:Y:S01]  /*4bf0*/  MUFU.TANH R39, R39 ;  /* 0x0000002700277308 */ /* 0x000f220000002400 */
[----:B------:R-:W-:Y:S02]  /*4c00*/  ISETP.GT.AND P1, PT, R18, 0x29, PT ;  /* 0x000000291200780c */ /* 0x000fe40003f24270 */
[----:B------:R-:W-:Y:S02]  /*4c10*/  FSEL R55, R57, -INF , P2 ;  /* 0xff80000039377808 */ /* 0x000fe40001000000 */
[----:B------:R-:W-:Y:S02]  /*4c20*/  FMNMX.FTZ R2, R54, R21, !PT ;  /* 0x0000001536027209 */ /* 0x000fe40007810000 */
[----:B------:R-:W-:Y:S01]  /*4c30*/  ISETP.GT.AND P2, PT, R18, 0x30, PT ;  /* 0x000000301200780c */ /* 0x000fe20003f44270 */
[----:B------:R-:W-:Y:S01]  /*4c40*/  MUFU.TANH R26, R26 ;  /* 0x0000001a001a7308 */ /* 0x000fe20000002400 */
[----:B--2---:R-:W-:-:S02]  /*4c50*/  FSEL R56, R60, -INF , P1 ;  /* 0xff8000003c387808 */ /* 0x004fc40000800000 */
[----:B------:R-:W-:Y:S02]  /*4c60*/  FMNMX.FTZ R21, R55, R2, !PT ;  /* 0x0000000237157209 */ /* 0x000fe40007810000 */
[----:B------:R-:W-:Y:S02]  /*4c70*/  ISETP.GT.AND P1, PT, R18, 0x31, PT ;  /* 0x000000311200780c */ /* 0x000fe40003f24270 */
[----:B-1----:R-:W-:Y:S01]  /*4c80*/  FSEL R57, R34, -INF , P2 ;  /* 0xff80000022397808 */ /* 0x002fe20001000000 */
[----:B------:R-:W1:Y:S01]  /*4c90*/  MUFU.TANH R27, R27 ;  /* 0x0000001b001b7308 */ /* 0x000e620000002400 */
[----:B------:R-:W-:Y:S02]  /*4ca0*/  FMNMX.FTZ R2, R56, R21, !PT ;  /* 0x0000001538027209 */ /* 0x000fe40007810000 */
[----:B------:R-:W-:Y:S02]  /*4cb0*/  ISETP.GT.AND P2, PT, R18, 0x38, PT ;  /* 0x000000381200780c */ /* 0x000fe40003f44270 */
[----:B---3--:R-:W-:-:S02]  /*4cc0*/  FSEL R58, R35, -INF , P1 ;  /* 0xff800000233a7808 */ /* 0x008fc40000800000 */
[----:B------:R-:W-:Y:S01]  /*4cd0*/  FMNMX.FTZ R21, R57, R2, !PT ;  /* 0x0000000239157209 */ /* 0x000fe20007810000 */
[----:B------:R-:W2:Y:S01]  /*4ce0*/  MUFU.TANH R30, R30 ;  /* 0x0000001e001e7308 */ /* 0x000ea20000002400 */
[----:B------:R-:W-:Y:S02]  /*4cf0*/  ISETP.GT.AND P1, PT, R18, 0x39, PT ;  /* 0x000000391200780c */ /* 0x000fe40003f24270 */
[----:B0-----:R-:W-:Y:S02]  /*4d00*/  FSEL R59, R38, -INF , P2 ;  /* 0xff800000263b7808 */ /* 0x001fe40001000000 */
[----:B------:R-:W-:Y:S02]  /*4d10*/  FMNMX.FTZ R2, R58, R21, !PT ;  /* 0x000000153a027209 */ /* 0x000fe40007810000 */
[----:B------:R-:W-:Y:S01]  /*4d20*/  ISETP.GT.AND P2, PT, R18, 0x40, PT ;  /* 0x000000401200780c */ /* 0x000fe20003f44270 */
[----:B------:R-:W0:Y:S01]  /*4d30*/  MUFU.TANH R31, R31 ;  /* 0x0000001f001f7308 */ /* 0x000e220000002400 */
[----:B----4-:R-:W-:-:S02]  /*4d40*/  FSEL R60, R39, -INF , P1 ;  /* 0xff800000273c7808 */ /* 0x010fc40000800000 */
[----:B------:R-:W-:Y:S02]  /*4d50*/  FMNMX.FTZ R21, R59, R2, !PT ;  /* 0x000000023b157209 */ /* 0x000fe40007810000 */
[----:B------:R-:W-:Y:S02]  /*4d60*/  ISETP.GT.AND P1, PT, R18, 0x41, PT ;  /* 0x000000411200780c */ /* 0x000fe40003f24270 */
[----:B------:R-:W-:Y:S01]  /*4d70*/  FMNMX.FTZ R2, R60, R21, !PT ;  /* 0x000000153c027209 */ /* 0x000fe20007810000 */
[----:B------:R3:W4:Y:S01]  /*4d80*/  MUFU.TANH R66, R61 ;  /* 0x0000003d00427308 */ /* 0x0007220000002400 */
[----:B-1----:R-:W-:Y:S02]  /*4d90*/  FSEL R62, R27, -INF , P1 ;  /* 0xff8000001b3e7808 */ /* 0x002fe40000800000 */
[----:B------:R-:W-:-:S05]  /*4da0*/  ISETP.GT.AND P1, PT, R18, 0x49, PT ;  /* 0x000000491200780c */ /* 0x000fca0003f24270 */
[----:B------:R-:W-:Y:S01]  /*4db0*/  MUFU.TANH R53, R53 ;  /* 0x0000003500357308 */ /* 0x000fe20000002400 */
[----:B---3--:R-:W-:Y:S02]  /*4dc0*/  FSEL R61, R26, -INF , P2 ;  /* 0xff8000001a3d7808 */ /* 0x008fe40001000000 */
[----:B------:R-:W-:Y:S02]  /*4dd0*/  ISETP.GT.AND P2, PT, R18, 0x48, PT ;  /* 0x000000481200780c */ /* 0x000fe40003f44270 */
[----:B------:R-:W-:Y:S02]  /*4de0*/  FMNMX.FTZ R21, R61, R2, !PT ;  /* 0x000000023d157209 */ /* 0x000fe40007810000 */
[----:B--2---:R-:W-:Y:S01]  /*4df0*/  FSEL R63, R30, -INF , P2 ;  /* 0xff8000001e3f7808 */ /* 0x004fe20001000000 */
[----:B------:R-:W1:Y:S01]  /*4e00*/  MUFU.TANH R40, R40 ;  /* 0x0000002800287308 */ /* 0x000e620000002400 */
[----:B------:R-:W-:Y:S02]  /*4e10*/  FMNMX.FTZ R18, R62, R21, !PT ;  /* 0x000000153e127209 */ /* 0x000fe40007810000 */
[----:B0-----:R-:W-:-:S02]  /*4e20*/  FSEL R2, R31, -INF , P1 ;  /* 0xff8000001f027808 */ /* 0x001fc40000800000 */
[----:B------:R-:W-:Y:S02]  /*4e30*/  FMNMX.FTZ R21, R63, R18, !PT ;  /* 0x000000123f157209 */ /* 0x000fe40007810000 */
[----:B------:R-:W-:Y:S01]  /*4e40*/  ISETP.GT.AND P1, PT, R4, RZ, PT ;  /* 0x000000ff0400720c */ /* 0x000fe20003f24270 */
[----:B------:R0:W-:Y:S01]  /*4e50*/  MUFU.TANH R70, R24 ;  /* 0x0000001800467308 */ /* 0x0001e20000002400 */
[----:B------:R-:W-:Y:S02]  /*4e60*/  FMNMX.FTZ R21, R2, R21, !PT ;  /* 0x0000001502157209 */ /* 0x000fe40007810000 */
[----:B------:R-:W-:Y:S02]  /*4e70*/  ISETP.GT.AND P2, PT, R4, 0x1, PT ;  /* 0x000000010400780c */ /* 0x000fe40003f44270 */
[----:B------:R-:W-:Y:S01]  /*4e80*/  FSEL R5, R20, -INF , P1 ;  /* 0xff80000014057808 */ /* 0x000fe20000800000 */
[----:B------:R-:W2:Y:S01]  /*4e90*/  SHFL.BFLY PT, R18, R21, 0x2, 0x1f ;  /* 0x0c401f0015127f89 */ /* 0x000ea200000e0000 */
[----:B------:R-:W-:Y:S01]  /*4ea0*/  ISETP.GT.AND P1, PT, R4, 0x9, PT ;  /* 0x000000090400780c */ /* 0x000fe20003f24270 */
[----:B------:R-:W3:Y:S01]  /*4eb0*/  MUFU.TANH R41, R41 ;  /* 0x0000002900297308 */ /* 0x000ee20000002400 */
[----:B------:R-:W-:-:S02]  /*4ec0*/  FSEL R20, R65, -INF , P3 ;  /* 0xff80000041147808 */ /* 0x000fc40001800000 */
[----:B------:R-:W-:-:S05]  /*4ed0*/  ISETP.GT.AND P3, PT, R4, 0x28, PT ;  /* 0x000000280400780c */ /* 0x000fca0003f64270 */
[----:B------:R-:W5:Y:S08]  /*4ee0*/  MUFU.TANH R44, R44 ;  /* 0x0000002c002c7308 */ /* 0x000f700000002400 */
[----:B------:R-:W5:Y:S01]  /*4ef0*/  MUFU.TANH R34, R45 ;  /* 0x0000002d00227308 */ /* 0x000f620000002400 */
[----:B--2---:R-:W-:Y:S02]  /*4f00*/  FMNMX.FTZ R27, R21, R18, !PT ;  /* 0x00000012151b7209 */ /* 0x004fe40007810000 */
[----:B------:R-:W-:-:S05]  /*4f10*/  FSEL R18, R64, -INF , P2 ;  /* 0xff80000040127808 */ /* 0x000fca0001000000 */
[----:B------:R-:W2:Y:S01]  /*4f20*/  MUFU.TANH R35, R32 ;  /* 0x0000002000237308 */ /* 0x000ea20000002400 */
[----:B------:R-:W-:Y:S01]  /*4f30*/  ISETP.GT.AND P2, PT, R4, 0x10, PT ;  /* 0x000000100400780c */ /* 0x000fe20003f44270 */
[----:B------:R-:W3:Y:S01]  /*4f40*/  SHFL.BFLY PT, R30, R27, 0x1, 0x1f ;  /* 0x0c201f001b1e7f89 */ /* 0x000ee200000e0000 */
[----:B------:R-:W-:Y:S02]  /*4f50*/  FMNMX.FTZ R3, R5, R18, !PT ;  /* 0x0000001205037209 */ /* 0x000fe40007810000 */
[----:B----4-:R-:W-:Y:S02]  /*4f60*/  FSEL R21, R66, -INF , P1 ;  /* 0xff80000042157808 */ /* 0x010fe40000800000 */
[----:B------:R-:W-:Y:S01]  /*4f70*/  FMNMX.FTZ R26, R20, R3, !PT ;  /* 0x00000003141a7209 */ /* 0x000fe20007810000 */
[----:B------:R4:W-:Y:S01]  /*4f80*/  MUFU.TANH R64, R25 ;  /* 0x0000001900407308 */ /* 0x0009e20000002400 */
[----:B------:R-:W-:Y:S02]  /*4f90*/  ISETP.GT.AND P1, PT, R4, 0x11, PT ;  /* 0x000000110400780c */ /* 0x000fe40003f24270 */
[----:B0-----:R-:W-:-:S02]  /*4fa0*/  FSEL R24, R67, -INF , P2 ;  /* 0xff80000043187808 */ /* 0x001fc40001000000 */
[----:B------:R-:W-:-:S03]  /*4fb0*/  ISETP.GT.AND P2, PT, R4, 0x18, PT ;  /* 0x000000180400780c */ /* 0x000fc60003f44270 */
[----:B------:R1:W-:Y:S01]  /*4fc0*/  MUFU.TANH R65, R28 ;  /* 0x0000001c00417308 */ /* 0x0003e20000002400 */
[----:B----4-:R-:W-:Y:S02]  /*4fd0*/  FSEL R25, R69, -INF , P2 ;  /* 0xff80000045197808 */ /* 0x010fe40001000000 */
[----:B------:R-:W-:-:S05]  /*4fe0*/  ISETP.GT.AND P2, PT, R4, 0x20, PT ;  /* 0x000000200400780c */ /* 0x000fca0003f44270 */
[----:B------:R-:W0:Y:S01]  /*4ff0*/  MUFU.TANH R33, R33 ;  /* 0x0000002100217308 */ /* 0x000e220000002400 */
[----:B-1----:R-:W-:Y:S02]  /*5000*/  FSEL R28, R40, -INF , P2 ;  /* 0xff800000281c7808 */ /* 0x002fe40001000000 */
[----:B---3--:R-:W-:Y:S02]  /*5010*/  FMNMX.FTZ R3, R27, R30, !PT ;  /* 0x0000001e1b037209 */ /* 0x008fe40007810000 */
[----:B------:R-:W-:Y:S02]  /*5020*/  FMNMX.FTZ R27, R21, R26, !PT ;  /* 0x0000001a151b7209 */ /* 0x000fe40007810000 */
[----:B------:R-:W-:Y:S01]  /*5030*/  FSEL R26, R68, -INF , P1 ;  /* 0xff800000441a7808 */ /* 0x000fe20000800000 */
[----:B------:R-:W-:Y:S01]  /*5040*/  FMUL.FTZ R32, R3, UR5 ;  /* 0x0000000503207c20 */ /* 0x000fe20008410000 */
[----:B------:R-:W-:Y:S01]  /*5050*/  FMNMX.FTZ R27, R24, R27, !PT ;  /* 0x0000001b181b7209 */ /* 0x000fe20007810000 */
[----:B------:R-:W1:Y:S01]  /*5060*/  MUFU.TANH R38, R36 ;  /* 0x0000002400267308 */ /* 0x000e620000002400 */
[----:B------:R-:W-:-:S02]  /*5070*/  ISETP.GT.AND P1, PT, R4, 0x19, PT ;  /* 0x000000190400780c */ /* 0x000fc40003f24270 */
[----:B------:R-:W-:Y:S02]  /*5080*/  CS2R R68, SRZ ;  /* 0x0000000000447805 */ /* 0x000fe4000001ff00 */
[----:B------:R-:W-:Y:S02]  /*5090*/  FMNMX.FTZ R30, R26, R27, !PT ;  /* 0x0000001b1a1e7209 */ /* 0x000fe40007810000 */
[----:B------:R-:W-:Y:S02]  /*50a0*/  FSEL R27, R53, -INF , P1 ;  /* 0xff800000351b7808 */ /* 0x000fe40000800000 */
[----:B------:R-:W-:Y:S01]  /*50b0*/  FMNMX.FTZ R30, R25, R30, !PT ;  /* 0x0000001e191e7209 */ /* 0x000fe20007810000 */
[----:B------:R5:W-:Y:S01]  /*50c0*/  MUFU.TANH R66, R29 ;  /* 0x0000001d00427308 */ /* 0x000be20000002400 */
[----:B------:R-:W-:Y:S02]  /*50d0*/  ISETP.GT.AND P1, PT, R4, 0x21, PT ;  /* 0x000000210400780c */ /* 0x000fe40003f24270 */
[----:B------:R-:W-:-:S02]  /*50e0*/  FMNMX.FTZ R31, R27, R30, !PT ;  /* 0x0000001e1b1f7209 */ /* 0x000fc40007810000 */
[----:B------:R-:W-:Y:S02]  /*50f0*/  FSETP.NEU.FTZ.AND P2, PT, R3, -INF , PT ;  /* 0xff8000000300780b */ /* 0x000fe40003f5d000 */
[----:B------:R-:W-:Y:S01]  /*5100*/  FSEL R30, R41, -INF , P1 ;  /* 0xff800000291e7808 */ /* 0x000fe20000800000 */
[----:B------:R3:W4:Y:S01]  /*5110*/  MUFU.TANH R39, R37 ;  /* 0x0000002500277308 */ /* 0x0007220000002400 */
[----:B------:R-:W-:Y:S02]  /*5120*/  FMNMX.FTZ R31, R28, R31, !PT ;  /* 0x0000001f1c1f7209 */ /* 0x000fe40007810000 */
[----:B------:R-:W-:Y:S02]  /*5130*/  ISETP.GT.AND P1, PT, R4, 0x29, PT ;  /* 0x000000290400780c */ /* 0x000fe40003f24270 */
[----:B------:R-:W-:Y:S02]  /*5140*/  FSEL R45, R32, RZ, P2 ;  /* 0x000000ff202d7208 */ /* 0x000fe40001000000 */
[----:B-----5:R-:W-:-:S02]  /*5150*/  FSEL R29, R44, -INF , P3 ;  /* 0xff8000002c1d7808 */ /* 0x020fc40001800000 */
        /* <DEDUP_REMOVED lines=8> */
[----:B--2---:R-:W-:Y:S01]  /*51e0*/  FSEL R32, R35, -INF , P2 ;  /* 0xff80000023207808 */ /* 0x004fe20001000000 */
[--C-:B------:R-:W-:Y:S01]  /*51f0*/  FFMA.FTZ R47, R47, UR5, -R45.reuse ;  /* 0x000000052f2f7c23 */ /* 0x100fe2000801082d */
[----:B------:R-:W-:Y:S01]  /*5200*/  ISETP.GT.AND P1, PT, R4, 0x31, PT ;  /* 0x000000310400780c */ /* 0x000fe20003f24270 */
[--C-:B------:R-:W-:Y:S01]  /*5210*/  FFMA.FTZ R48, R48, UR5, -R45.reuse ;  /* 0x0000000530307c23 */ /* 0x100fe2000801082d */
[----:B------:R-:W-:Y:S01]  /*5220*/  FMNMX.FTZ R35, R31, R34, !PT ;  /* 0x000000221f237209 */ /* 0x000fe20007810000 */
[--C-:B------:R-:W-:Y:S01]  /*5230*/  FFMA.FTZ R49, R49, UR5, -R45.reuse ;  /* 0x0000000531317c23 */ /* 0x100fe2000801082d */
[----:B------:R-:W-:Y:S01]  /*5240*/  ISETP.GT.AND P2, PT, R4, 0x38, PT ;  /* 0x000000380400780c */ /* 0x000fe20003f44270 */
[----:B------:R-:W2:Y:S01]  /*5250*/  MUFU.EX2 R209, R43 ;  /* 0x0000002b00d17308 */ /* 0x000ea20000000800 */
[----:B0-----:R-:W-:Y:S01]  /*5260*/  FSEL R33, R33, -INF , P1 ;  /* 0xff80000021217808 */ /* 0x001fe20000800000 */
[--C-:B------:R-:W-:Y:S01]  /*5270*/  FFMA.FTZ R50, R50, UR5, -R45.reuse ;  /* 0x0000000532327c23 */ /* 0x100fe2000801082d */
[----:B------:R-:W-:Y:S01]  /*5280*/  FMNMX.FTZ R36, R32, R35, !PT ;  /* 0x0000002320247209 */ /* 0x000fe20007810000 */
[--C-:B------:R-:W-:Y:S01]  /*5290*/  FFMA.FTZ R51, R51, UR5, -R45.reuse ;  /* 0x0000000533337c23 */ /* 0x100fe2000801082d */
[----:B------:R-:W-:Y:S01]  /*52a0*/  ISETP.GT.AND P1, PT, R4, 0x39, PT ;  /* 0x000000390400780c */ /* 0x000fe20003f24270 */
[--C-:B------:R-:W-:Y:S01]  /*52b0*/  FFMA.FTZ R52, R52, UR5, -R45.reuse ;  /* 0x0000000534347c23 */ /* 0x100fe2000801082d */
[----:B-1----:R-:W-:Y:S01]  /*52c0*/  FSEL R34, R38, -INF , P2 ;  /* 0xff80000026227808 */ /* 0x002fe20001000000 */
[----:B------:R-:W-:Y:S01]  /*52d0*/  MUFU.EX2 R46, R46 ;  /* 0x0000002e002e7308 */ /* 0x000fe20000000800 */
[----:B---3--:R-:W-:Y:S01]  /*52e0*/  FMNMX.FTZ R37, R33, R36, !PT ;  /* 0x0000002421257209 */ /* 0x008fe20007810000 */
[--C-:B------:R-:W-:Y:S01]  /*52f0*/  FFMA.FTZ R54, R54, UR5, -R45.reuse ;  /* 0x0000000536367c23 */ /* 0x100fe2000801082d */
[----:B------:R-:W-:Y:S01]  /*5300*/  ISETP.GT.AND P2, PT, R4, 0x40, PT ;  /* 0x000000400400780c */ /* 0x000fe20003f44270 */
[--C-:B------:R-:W-:Y:S01]  /*5310*/  FFMA.FTZ R55, R55, UR5, -R45.reuse ;  /* 0x0000000537377c23 */ /* 0x100fe2000801082d */
[----:B----4-:R-:W-:Y:S01]  /*5320*/  FSEL R35, R39, -INF , P1 ;  /* 0xff80000027237808 */ /* 0x010fe20000800000 */
[----:B------:R-:W-:Y:S01]  /*5330*/  FFMA.FTZ R56, R56, UR5, -R45 ;  /* 0x0000000538387c23 */ /* 0x000fe2000801082d */
[----:B------:R-:W-:Y:S01]  /*5340*/  FMNMX.FTZ R38, R34, R37, !PT ;  /* 0x0000002522267209 */ /* 0x000fe20007810000 */
[----:B------:R-:W0:Y:S01]  /*5350*/  MUFU.EX2 R47, R47 ;  /* 0x0000002f002f7308 */ /* 0x000e220000000800 */
[----:B------:R-:W-:Y:S01]  /*5360*/  ISETP.GT.AND P1, PT, R4, 0x41, PT ;  /* 0x000000410400780c */ /* 0x000fe20003f24270 */
[----:B--2---:R-:W-:Y:S01]  /*5370*/  FADD.FTZ R53, R42, R209 ;  /* 0x000000d12a357221 */ /* 0x004fe20000010000 */
[----:B------:R-:W-:Y:S01]  /*5380*/  FSEL R36, R70, -INF , P2 ;  /* 0xff80000046247808 */ /* 0x000fe20001000000 */
[--C-:B------:R-:W-:Y:S01]  /*5390*/  FFMA.FTZ R57, R57, UR5, -R45.reuse ;  /* 0x0000000539397c23 */ /* 0x100fe2000801082d */
[----:B------:R-:W-:Y:S01]  /*53a0*/  FMNMX.FTZ R39, R35, R38, !PT ;  /* 0x0000002623277209 */ /* 0x000fe20007810000 */
[--C-:B------:R-:W-:Y:S01]  /*53b0*/  FFMA.FTZ R58, R58, UR5, -R45.reuse ;  /* 0x000000053a3a7c23 */ /* 0x100fe2000801082d */
[----:B------:R-:W-:Y:S01]  /*53c0*/  ISETP.GT.AND P2, PT, R4, 0x48, PT ;  /* 0x000000480400780c */ /* 0x000fe20003f44270 */
[----:B------:R-:W-:Y:S01]  /*53d0*/  MUFU.EX2 R48, R48 ;  /* 0x0000003000307308 */ /* 0x000fe20000000800 */
[----:B------:R-:W-:Y:S01]  /*53e0*/  FSEL R37, R64, -INF , P1 ;  /* 0xff80000040257808 */ /* 0x000fe20000800000 */
[--C-:B------:R-:W-:Y:S01]  /*53f0*/  FFMA.FTZ R59, R59, UR5, -R45.reuse ;  /* 0x000000053b3b7c23 */ /* 0x100fe2000801082d */
[----:B------:R-:W-:Y:S01]  /*5400*/  FMNMX.FTZ R40, R36, R39, !PT ;  /* 0x0000002724287209 */ /* 0x000fe20007810000 */
[--C-:B------:R-:W-:Y:S01]  /*5410*/  FFMA.FTZ R60, R60, UR5, -R45.reuse ;  /* 0x000000053c3c7c23 */ /* 0x100fe2000801082d */
[----:B------:R-:W-:Y:S01]  /*5420*/  ISETP.GT.AND P1, PT, R4, 0x49, PT ;  /* 0x000000490400780c */ /* 0x000fe20003f24270 */
[--C-:B------:R-:W-:Y:S01]  /*5430*/  FFMA.FTZ R61, R61, UR5, -R45.reuse ;  /* 0x000000053d3d7c23 */ /* 0x100fe2000801082d */
[----:B------:R-:W-:Y:S01]  /*5440*/  FSEL R38, R65, -INF , P2 ;  /* 0xff80000041267808 */ /* 0x000fe20001000000 */
[----:B------:R-:W1:Y:S01]  /*5450*/  MUFU.EX2 R49, R49 ;  /* 0x0000003100317308 */ /* 0x000e620000000800 */
[----:B------:R-:W-:Y:S01]  /*5460*/  FMNMX.FTZ R41, R37, R40, !PT ;  /* 0x0000002825297209 */ /* 0x000fe20007810000 */
[--C-:B------:R-:W-:Y:S01]  /*5470*/  FFMA.FTZ R62, R62, UR5, -R45.reuse ;  /* 0x000000053e3e7c23 */ /* 0x100fe2000801082d */
[----:B------:R-:W-:Y:S01]  /*5480*/  FSEL R39, R66, -INF , P1 ;  /* 0xff80000042277808 */ /* 0x000fe20000800000 */
[--C-:B------:R-:W-:Y:S01]  /*5490*/  FFMA.FTZ R63, R63, UR5, -R45.reuse ;  /* 0x000000053f3f7c23 */ /* 0x100fe2000801082d */
[----:B------:R-:W-:Y:S01]  /*54a0*/  FMNMX.FTZ R4, R38, R41, !PT ;  /* 0x0000002926047209 */ /* 0x000fe20007810000 */
[----:B------:R-:W-:Y:S01]  /*54b0*/  FFMA.FTZ R2, R2, UR5, -R45 ;  /* 0x0000000502027c23 */ /* 0x000fe2000801082d */
[----:B------:R-:W-:Y:S01]  /*54c0*/  F2FP.BF16.F32.PACK_AB R209, R209, R42 ;  /* 0x0000002ad1d1723e */ /* 0x000fe200000010ff */
[----:B------:R-:W-:Y:S01]  /*54d0*/  MUFU.EX2 R50, R50 ;  /* 0x0000003200327308 */ /* 0x000fe20000000800 */
[----:B------:R-:W-:-:S02]  /*54e0*/  FMNMX.FTZ R4, R39, R4, !PT ;  /* 0x0000000427047209 */ /* 0x000fc40007810000 */
[----:B------:R-:W-:Y:S02]  /*54f0*/  CS2R R70, SRZ ;  /* 0x0000000000467805 */ /* 0x000fe4000001ff00 */
[----:B0-----:R-:W-:Y:S02]  /*5500*/  F2FP.BF16.F32.PACK_AB R211, R47, R46 ;  /* 0x0000002e2fd3723e */ /* 0x001fe400000010ff */
[----:B------:R-:W-:Y:S02]  /*5510*/  CS2R R66, SRZ ;  /* 0x0000000000427805 */ /* 0x000fe4000001ff00 */
[----:B------:R-:W-:Y:S01]  /*5520*/  CS2R R64, SRZ ;  /* 0x0000000000407805 */ /* 0x000fe2000001ff00 */
[----:B------:R-:W0:Y:S01]  /*5530*/  SHFL.BFLY PT, R41, R4, 0x2, 0x1f ;  /* 0x0c401f0004297f89 */ /* 0x000e2200000e0000 */
[----:B------:R-:W-:Y:S01]  /*5540*/  CS2R R44, SRZ ;  /* 0x00000000002c7805 */ /* 0x000fe2000001ff00 */
[----:B------:R-:W2:Y:S01]  /*5550*/  MUFU.EX2 R51, R51 ;  /* 0x0000003300337308 */ /* 0x000ea20000000800 */
[----:B-1----:R-:W-:-:S07]  /*5560*/  F2FP.BF16.F32.PACK_AB R205, R49, R48 ;  /* 0x0000003031cd723e */ /* 0x002fce00000010ff */
[----:B------:R-:W-:Y:S08]  /*5570*/  MUFU.EX2 R52, R52 ;  /* 0x0000003400347308 */ /* 0x000ff00000000800 */
[----:B------:R-:W-:Y:S01]  /*5580*/  MUFU.EX2 R201, R54 ;  /* 0x0000003600c97308 */ /* 0x000fe20000000800 */
[----:B--2---:R-:W-:Y:S02]  /*5590*/  F2FP.BF16.F32.PACK_AB R207, R51, R50 ;  /* 0x0000003233cf723e */ /* 0x004fe400000010ff */
[----:B0-----:R-:W-:-:S05]  /*55a0*/  FMNMX.FTZ R41, R4, R41, !PT ;  /* 0x0000002904297209 */ /* 0x001fca0007810000 */
[----:B------:R-:W-:Y:S01]  /*55b0*/  MUFU.EX2 R55, R55 ;  /* 0x0000003700377308 */ /* 0x000fe20000000800 */
[----:B------:R-:W0:Y:S07]  /*55c0*/  SHFL.BFLY PT, R4, R41, 0x1, 0x1f ;  /* 0x0c201f0029047f89 */ /* 0x000e2e00000e0000 */
[----:B------:R-:W1:Y:S08]  /*55d0*/  MUFU.EX2 R56, R56 ;  /* 0x0000003800387308 */ /* 0x000e700000000800 */
[----:B------:R-:W-:Y:S08]  /*55e0*/  MUFU.EX2 R57, R57 ;  /* 0x0000003900397308 */ /* 0x000ff00000000800 */
[----:B------:R-:W2:Y:S01]  /*55f0*/  MUFU.EX2 R58, R58 ;  /* 0x0000003a003a7308 */ /* 0x000ea20000000800 */
[----:B-1----:R-:W-:-:S02]  /*5600*/  F2FP.BF16.F32.PACK_AB R203, R56, R55 ;  /* 0x0000003738cb723e */ /* 0x002fc400000010ff */
[----:B0-----:R-:W-:-:S04]  /*5610*/  FMNMX.FTZ R4, R41, R4, !PT ;  /* 0x0000000429047209 */ /* 0x001fc80007810000 */
        /* <DEDUP_REMOVED lines=28> */
[----:B--2---:R-:W-:Y:S01]  /*57e0*/  F2FP.BF16.F32.PACK_AB R197, R58, R57 ;  /* 0x000000393ac5723e */ /* 0x004fe200000010ff */
[----:B------:R-:W-:Y:S01]  /*57f0*/  MUFU.EX2 R20, R20 ;  /* 0x0000001400147308 */ /* 0x000fe20000000800 */
[----:B0-----:R-:W-:-:S07]  /*5800*/  F2FP.BF16.F32.PACK_AB R199, R60, R59 ;  /* 0x0000003b3cc7723e */ /* 0x001fce00000010ff */
[----:B------:R-:W0:Y:S01]  /*5810*/  MUFU.EX2 R21, R21 ;  /* 0x0000001500157308 */ /* 0x000e220000000800 */
[----:B-1----:R-:W-:-:S07]  /*5820*/  F2FP.BF16.F32.PACK_AB R208, R18, R5 ;  /* 0x0000000512d0723e */ /* 0x002fce00000010ff */
[----:B------:R-:W-:Y:S08]  /*5830*/  MUFU.EX2 R24, R24 ;  /* 0x0000001800187308 */ /* 0x000ff00000000800 */
[----:B------:R-:W1:Y:S01]  /*5840*/  MUFU.EX2 R41, R26 ;  /* 0x0000001a00297308 */ /* 0x000e620000000800 */
[----:B0-----:R-:W-:-:S07]  /*5850*/  F2FP.BF16.F32.PACK_AB R210, R21, R20 ;  /* 0x0000001415d2723e */ /* 0x001fce00000010ff */
[----:B------:R0:W-:Y:S08]  /*5860*/  MUFU.EX2 R206, R27 ;  /* 0x0000001b00ce7308 */ /* 0x0001f00000000800 */
[----:B------:R-:W2:Y:S01]  /*5870*/  MUFU.EX2 R25, R25 ;  /* 0x0000001900197308 */ /* 0x000ea20000000800 */
[----:B0-----:R-:W-:Y:S01]  /*5880*/  FADD.FTZ R27, R5, R18 ;  /* 0x00000012051b7221 */ /* 0x001fe20000010000 */
[----:B-1----:R-:W-:-:S03]  /*5890*/  F2FP.BF16.F32.PACK_AB R204, R41, R24 ;  /* 0x0000001829cc723e */ /* 0x002fc600000010ff */
[----:B------:R-:W-:-:S03]  /*58a0*/  FADD.FTZ R26, R20, R27 ;  /* 0x0000001b141a7221 */ /* 0x000fc60000010000 */
[----:B------:R0:W-:Y:S01]  /*58b0*/  MUFU.EX2 R43, R30 ;  /* 0x0000001e002b7308 */ /* 0x0001e20000000800 */
[----:B------:R-:W-:-:S04]  /*58c0*/  FADD.FTZ R27, R21, R26 ;  /* 0x0000001a151b7221 */ /* 0x000fc80000010000 */
[----:B------:R-:W-:-:S03]  /*58d0*/  FADD.FTZ R0, R24, R27 ;  /* 0x0000001b18007221 */ /* 0x000fc60000010000 */
[----:B------:R1:W-:Y:S01]  /*58e0*/  MUFU.EX2 R202, R31 ;  /* 0x0000001f00ca7308 */ /* 0x0003e20000000800 */
[----:B0-----:R-:W-:Y:S01]  /*58f0*/  FADD.FTZ R30, R46, R53 ;  /* 0x000000352e1e7221 */ /* 0x001fe20000010000 */
[----:B------:R-:W-:Y:S01]  /*5900*/  FADD.FTZ R0, R41, R0 ;  /* 0x0000000029007221 */ /* 0x000fe20000010000 */
[----:B------:R-:W-:-:S05]  /*5910*/  CS2R R40, SRZ ;  /* 0x0000000000287805 */ /* 0x000fca000001ff00 */
[----:B------:R-:W0:Y:S01]  /*5920*/  MUFU.EX2 R28, R28 ;  /* 0x0000001c001c7308 */ /* 0x000e220000000800 */
[----:B-1----:R-:W-:Y:S01]  /*5930*/  FADD.FTZ R31, R47, R30 ;  /* 0x0000001e2f1f7221 */ /* 0x002fe20000010000 */
[----:B------:R-:W-:-:S03]  /*5940*/  CS2R R46, SRZ ;  /* 0x00000000002e7805 */ /* 0x000fc6000001ff00 */
[----:B------:R-:W-:Y:S01]  /*5950*/  FADD.FTZ R26, R48, R31 ;  /* 0x0000001f301a7221 */ /* 0x000fe20000010000 */
[----:B--2---:R-:W-:Y:S02]  /*5960*/  FADD.FTZ R31, R25, R0 ;  /* 0x00000000191f7221 */ /* 0x004fe40000010000 */
[----:B------:R-:W1:Y:S01]  /*5970*/  MUFU.EX2 R29, R29 ;  /* 0x0000001d001d7308 */ /* 0x000e620000000800 */
[----:B------:R-:W-:Y:S01]  /*5980*/  FADD.FTZ R27, R49, R26 ;  /* 0x0000001a311b7221 */ /* 0x000fe20000010000 */
[C---:B------:R-:W-:Y:S01]  /*5990*/  FADD.FTZ R31, R206.reuse, R31 ;  /* 0x0000001fce1f7221 */ /* 0x040fe20000010000 */
[----:B------:R-:W-:Y:S02]  /*59a0*/  F2FP.BF16.F32.PACK_AB R206, R206, R25 ;  /* 0x00000019cece723e */ /* 0x000fe400000010ff */
[----:B------:R-:W-:Y:S01]  /*59b0*/  CS2R R48, SRZ ;  /* 0x0000000000307805 */ /* 0x000fe2000001ff00 */
[----:B------:R-:W-:Y:S01]  /*59c0*/  FADD.FTZ R0, R50, R27 ;  /* 0x0000001b32007221 */ /* 0x000fe20000010000 */
[----:B------:R-:W-:Y:S01]  /*59d0*/  CS2R R24, SRZ ;  /* 0x0000000000187805 */ /* 0x000fe2000001ff00 */
[----:B------:R-:W2:Y:S02]  /*59e0*/  MUFU.EX2 R32, R32 ;  /* 0x0000002000207308 */ /* 0x000ea40000000800 */
[----:B------:R-:W-:Y:S01]  /*59f0*/  FADD.FTZ R27, R51, R0 ;  /* 0x00000000331b7221 */ /* 0x000fe20000010000 */
[----:B0-----:R-:W-:Y:S01]  /*5a00*/  FADD.FTZ R0, R28, R31 ;  /* 0x0000001f1c007221 */ /* 0x001fe20000010000 */
[----:B------:R-:W-:-:S02]  /*5a10*/  F2FP.BF16.F32.PACK_AB R200, R43, R28 ;  /* 0x0000001c2bc8723e */ /* 0x000fc400000010ff */
[----:B------:R-:W-:Y:S01]  /*5a20*/  CS2R R50, SRZ ;  /* 0x0000000000327805 */ /* 0x000fe2000001ff00 */
[----:B------:R-:W-:Y:S01]  /*5a30*/  FADD.FTZ R26, R52, R27 ;  /* 0x0000001b341a7221 */ /* 0x000fe20000010000 */
[----:B------:R-:W-:Y:S01]  /*5a40*/  FADD.FTZ R0, R43, R0 ;  /* 0x000000002b007221 */ /* 0x000fe20000010000 */
[----:B------:R-:W-:Y:S01]  /*5a50*/  CS2R R42, SRZ ;  /* 0x00000000002a7805 */ /* 0x000fe2000001ff00 */
[----:B------:R-:W0:Y:S01]  /*5a60*/  MUFU.EX2 R33, R33 ;  /* 0x0000002100217308 */ /* 0x000e220000000800 */
[----:B------:R-:W-:Y:S01]  /*5a70*/  FADD.FTZ R26, R201, R26 ;  /* 0x0000001ac91a7221 */ /* 0x000fe20000010000 */
[----:B-1----:R-:W-:Y:S01]  /*5a80*/  FADD.FTZ R27, R29, R0 ;  /* 0x000000001d1b7221 */ /* 0x002fe20000010000 */
[----:B------:R-:W-:Y:S02]  /*5a90*/  F2FP.BF16.F32.PACK_AB R201, R201, R52 ;  /* 0x00000034c9c9723e */ /* 0x000fe400000010ff */
[----:B------:R-:W-:Y:S01]  /*5aa0*/  CS2R R52, SRZ ;  /* 0x0000000000347805 */ /* 0x000fe2000001ff00 */
[----:B------:R-:W-:Y:S01]  /*5ab0*/  FADD.FTZ R31, R55, R26 ;  /* 0x0000001a371f7221 */ /* 0x000fe20000010000 */
[C---:B------:R-:W-:Y:S01]  /*5ac0*/  FADD.FTZ R27, R202.reuse, R27 ;  /* 0x0000001bca1b7221 */ /* 0x040fe20000010000 */
[----:B------:R-:W-:Y:S01]  /*5ad0*/  F2FP.BF16.F32.PACK_AB R202, R202, R29 ;  /* 0x0000001dcaca723e */ /* 0x000fe200000010ff */
[----:B------:R-:W1:Y:S01]  /*5ae0*/  MUFU.EX2 R34, R34 ;  /* 0x0000002200227308 */ /* 0x000e620000000800 */
[----:B------:R-:W-:Y:S01]  /*5af0*/  FADD.FTZ R0, R56, R31 ;  /* 0x0000001f38007221 */ /* 0x000fe20000010000 */
[----:B--2---:R-:W-:Y:S01]  /*5b00*/  FADD.FTZ R26, R32, R27 ;  /* 0x0000001b201a7221 */ /* 0x004fe20000010000 */
[----:B------:R-:W-:-:S02]  /*5b10*/  CS2R R54, SRZ ;  /* 0x0000000000367805 */ /* 0x000fc4000001ff00 */
[----:B------:R-:W-:Y:S01]  /*5b20*/  CS2R R30, SRZ ;  /* 0x00000000001e7805 */ /* 0x000fe2000001ff00 */
[----:B------:R-:W-:Y:S01]  /*5b30*/  FADD.FTZ R5, R57, R0 ;  /* 0x0000000039057221 */ /* 0x000fe20000010000 */
[----:B------:R-:W-:Y:S02]  /*5b40*/  CS2R R56, SRZ ;  /* 0x0000000000387805 */ /* 0x000fe4000001ff00 */
[----:B------:R-:W-:Y:S01]  /*5b50*/  CS2R R28, SRZ ;  /* 0x00000000001c7805 */ /* 0x000fe2000001ff00 */
[----:B------:R-:W2:Y:S01]  /*5b60*/  MUFU.EX2 R35, R35 ;  /* 0x0000002300237308 */ /* 0x000ea20000000800 */
[C---:B0-----:R-:W-:Y:S01]  /*5b70*/  FADD.FTZ R21, R33.reuse, R26 ;  /* 0x0000001a21157221 */ /* 0x041fe20000010000 */
[----:B------:R-:W-:Y:S01]  /*5b80*/  FADD.FTZ R0, R58, R5 ;  /* 0x000000053a007221 */ /* 0x000fe20000010000 */
[----:B------:R-:W-:Y:S02]  /*5b90*/  F2FP.BF16.F32.PACK_AB R196, R33, R32 ;  /* 0x0000002021c4723e */ /* 0x000fe400000010ff */
[----:B------:R-:W-:-:S02]  /*5ba0*/  CS2R R32, SRZ ;  /* 0x0000000000207805 */ /* 0x000fc4000001ff00 */
        /* <DEDUP_REMOVED lines=13> */
[----:B-1----:R-:W-:-:S07]  /*5c80*/  FADD.FTZ R18, R36, R21 ;  /* 0x0000001524127221 */ /* 0x002fce0000010000 */
[----:B------:R-:W1:Y:S01]  /*5c90*/  MUFU.EX2 R63, R63 ;  /* 0x0000003f003f7308 */ /* 0x000e620000000800 */
[C---:B--2---:R-:W-:Y:S01]  /*5ca0*/  FADD.FTZ R0, R62.reuse, R5 ;  /* 0x000000053e007221 */ /* 0x044fe20000010000 */
[----:B------:R-:W-:Y:S02]  /*5cb0*/  F2FP.BF16.F32.PACK_AB R193, R62, R61 ;  /* 0x0000003d3ec1723e */ /* 0x000fe400000010ff */
[----:B------:R-:W-:-:S04]  /*5cc0*/  CS2R R60, SRZ ;  /* 0x00000000003c7805 */ /* 0x000fc8000001ff00 */
[----:B------:R-:W2:Y:S01]  /*5cd0*/  MUFU.EX2 R38, R38 ;  /* 0x0000002600267308 */ /* 0x000ea20000000800 */
[C---:B0-----:R-:W-:Y:S01]  /*5ce0*/  FADD.FTZ R21, R37.reuse, R18 ;  /* 0x0000001225157221 */ /* 0x041fe20000010000 */
[----:B------:R-:W-:Y:S02]  /*5cf0*/  F2FP.BF16.F32.PACK_AB R192, R37, R36 ;  /* 0x0000002425c0723e */ /* 0x000fe400000010ff */
[----:B------:R-:W-:-:S04]  /*5d00*/  CS2R R36, SRZ ;  /* 0x0000000000247805 */ /* 0x000fc8000001ff00 */
[----:B------:R-:W0:Y:S01]  /*5d10*/  MUFU.EX2 R39, R39 ;  /* 0x0000002700277308 */ /* 0x000e220000000800 */
[----:B-1----:R-:W-:Y:S01]  /*5d20*/  FADD.FTZ R5, R63, R0 ;  /* 0x000000003f057221 */ /* 0x002fe20000010000 */
[----:B------:R-:W-:-:S06]  /*5d30*/  IMAD.MOV.U32 R0, RZ, RZ, 0x3f800000 ;  /* 0x3f800000ff007424 */ /* 0x000fcc00078e00ff */
[----:B------:R-:W1:Y:S01]  /*5d40*/  MUFU.EX2 R2, R2 ;  /* 0x0000000200027308 */ /* 0x000e620000000800 */
[----:B--2---:R-:W-:-:S04]  /*5d50*/  FADD.FTZ R18, R38, R21 ;  /* 0x0000001526127221 */ /* 0x004fc80000010000 */
[C---:B0-----:R-:W-:Y:S01]  /*5d60*/  FADD.FTZ R18, R39.reuse, R18 ;  /* 0x0000001227127221 */ /* 0x041fe20000010000 */
[----:B------:R-:W-:Y:S02]  /*5d70*/  F2FP.BF16.F32.PACK_AB R194, R39, R38 ;  /* 0x0000002627c2723e */ /* 0x000fe400000010ff */
[----:B------:R-:W-:Y:S01]  /*5d80*/  CS2R R38, SRZ ;  /* 0x0000000000267805 */ /* 0x000fe2000001ff00 */
[C---:B-1----:R-:W-:Y:S01]  /*5d90*/  FADD.FTZ R5, R2.reuse, R5 ;  /* 0x0000000502057221 */ /* 0x042fe20000010000 */
[----:B------:R-:W-:Y:S01]  /*5da0*/  F2FP.BF16.F32.PACK_AB R195, R2, R63 ;  /* 0x0000003f02c3723e */ /* 0x000fe200000010ff */
[----:B------:R-:W-:Y:S01]  /*5db0*/  IMAD.MOV.U32 R2, RZ, RZ, 0x3f800000 ;  /* 0x3f800000ff027424 */ /* 0x000fe200078e00ff */
[----:B------:R-:W-:Y:S01]  /*5dc0*/  CS2R R62, SRZ ;  /* 0x00000000003e7805 */ /* 0x000fe2000001ff00 */
[----:B------:R-:W-:Y:S06]  /*5dd0*/  @!P1 BRA `(.L_x_2427) ;  /* 0x0000004000d49947 */ /* 0x000fec0003800000 */
[----:B------:R-:W-:Y:S01]  /*5de0*/  R2UR UR4, R17 ;  /* 0x00000000110472ca */ /* 0x000fe200000e0000 */
[----:B------:R-:W-:Y:S01]  /*5df0*/  IMAD.MOV.U32 R228, RZ, RZ, R3 ;  /* 0x000000ffffe47224 */ /* 0x000fe200078e0003 */
[----:B------:R-:W-:Y:S01]  /*5e00*/  MOV R2, 0x3f800000 ;  /* 0x3f80000000027802 */ /* 0x000fe20000000f00 */
[----:B------:R-:W-:Y:S01]  /*5e10*/  IMAD.MOV.U32 R21, RZ, RZ, R4 ;  /* 0x000000ffff157224 */ /* 0x000fe200078e0004 */
[----:B------:R-:W-:Y:S01]  /*5e20*/  UMOV UR60, UR36 ;  /* 0x00000024003c7c82 */ /* 0x000fe20008000000 */
[----:B------:R-:W-:Y:S01]  /*5e30*/  IMAD.MOV.U32 R151, RZ, RZ, RZ ;  /* 0x000000ffff977224 */ /* 0x000fe200078e00ff */
[----:B------:R-:W-:-:S07]  /*5e40*/  ULDC UR37, c[0x0][0x9d8] ;  /* 0x0002760000257ab9 */ /* 0x000fce0000000800 */
[----:B------:R-:W-:-:S07]  /*5e50*/  IMAD.U32 R20, RZ, RZ, UR4 ;  /* 0x00000004ff147e24 */ /* 0x000fce000f8e00ff */
.L_x_2438:
[----:B------:R-:W-:Y:S01]  /*5e60*/  R2UR UR5, R20 ;  /* 0x00000000140572ca */ /* 0x000fe200000e0000 */
[----:B------:R-:W-:-:S04]  /*5e70*/  UISETP.NE.AND UP0, UPT, UR60, 0x1, UPT ;  /* 0x000000013c00788c */ /* 0x000fc8000bf05270 */
[----:B------:R-:W-:-:S08]  /*5e80*/  USEL UR4, URZ, 0x1, UP0 ;  /* 0x000000013f047887 */ /* 0x000fd00008000000 */
[----:B------:R-:W-:-:S06]  /*5e90*/  ULOP3.LUT UR4, UR5, UR4, URZ, 0x3c, !UPT ;  /* 0x0000000405047292 */ /* 0x000fcc000f8e3c3f */
[----:B------:R-:W-:Y:S01]  /*5ea0*/  IMAD.U32 R17, RZ, RZ, UR4 ;  /* 0x00000004ff117e24 */ /* 0x000fe2000f8e00ff */
[----:B------:R-:W-:Y:S06]  /*5eb0*/  @!P0 BRA `(.L_x_2428) ;  /* 0x0000000000048947 */ /* 0x000fec0003800000 */
[----:B------:R-:W-:Y:S01]  /*5ec0*/  BPT.TRAP 0x1 ;  /* 0x000000040000795c */ /* 0x000fe20000300000 */
.L_x_2428:
[----:B------:R-:W-:Y:S01]  /*5ed0*/  R2UR UR4, R16 ;  /* 0x00000000100472ca */ /* 0x000fe200000e0000 */
[----:B------:R-:W-:Y:S01]  /*5ee0*/  UIADD3 UR36, UR60, 0x1, URZ ;  /* 0x000000013c247890 */ /* 0x000fe2000fffe03f */
[----:B------:R-:W-:-:S03]  /*5ef0*/  R2UR UR5, R17 ;  /* 0x00000000110572ca */ /* 0x000fc600000e0000 */
[----:B------:R-:W-:-:S04]  /*5f00*/  UISETP.NE.AND UP0, UPT, UR36, 0x2, UPT ;  /* 0x000000022400788c */ /* 0x000fc8000bf05270 */
[----:B------:R-:W-:-:S04]  /*5f10*/  USEL UR36, UR36, URZ, UP0 ;  /* 0x0000003f24247287 */ /* 0x000fc80008000000 */
[----:B------:R-:W-:Y:S02]  /*5f20*/  ULEA UR4, UR36, UR4, 0x3 ;  /* 0x0000000424047291 */ /* 0x000fe4000f8e183f */
[----:B------:R-:W-:-:S04]  /*5f30*/  IMAD.U32 R4, RZ, RZ, UR5 ;  /* 0x00000005ff047e24 */ /* 0x000fc8000f8e00ff */
[----:B------:R-:W-:Y:S01]  /*5f40*/  IMAD.U32 R3, RZ, RZ, UR4 ;  /* 0x00000004ff037e24 */ /* 0x000fe2000f8e00ff */
[----:B------:R-:W-:-:S04]  /*5f50*/  SHF.L.U32 R4, R4, 0x1f, RZ ;  /* 0x0000001f04047819 */ /* 0x000fc800000006ff */
[----:B------:R0:W1:Y:S01]  /*5f60*/  SYNCS.PHASECHK.TRANS64.TRYWAIT P1, [UR4+0x38830], R4 ;  /* 0x03883004ff0075a7 */ /* 0x0000620008020144 */
[----:B------:R-:W-:Y:S05]  /*5f70*/  @!P0 BRA `(.L_x_2429) ;  /* 0x0000000000048947 */ /* 0x000fea0003800000 */
[----:B------:R-:W-:Y:S01]  /*5f80*/  BPT.TRAP 0x1 ;  /* 0x000000040000795c */ /* 0x000fe20000300000 */
.L_x_2429:
[----:B-1----:R-:W-:Y:S05]  /*5f90*/  @P1 BRA `(.L_x_2430) ;  /* 0x00000000000c1947 */ /* 0x002fea0003800000 */
[----:B------:R-:W-:-:S13]  /*5fa0*/  R2UR UR4, R3 ;  /* 0x00000000030472ca */ /* 0x000fda00000e0000 */
[----:B------:R-:W1:Y:S02]  /*5fb0*/  SYNCS.PHASECHK.TRANS64.TRYWAIT P1, [UR4+0x38830], R4 ;  /* 0x03883004ff0075a7 */ /* 0x000e640008020144 */
[----:B-1----:R-:W-:Y:S05]  /*5fc0*/  @!P1 BRA `(.L_x_2431) ;  /* 0x0000012000ac9947 */ /* 0x002fea0003800000 */
.L_x_2430:
        /* <DEDUP_REMOVED lines=25> */
[----:B------:R-:W-:Y:S01]  /*6160*/  UMOV UR59, 0x40000040 ;  /* 0x40000040003b7882 */ /* 0x000fe20000000000 */
[----:B------:R-:W-:Y:S01]  /*6170*/  UMOV UR56, UR6 ;  /* 0x0000000600387c82 */ /* 0x000fe20008000000 */
[----:B------:R-:W-:Y:S01]  /*6180*/  UMOV UR57, UR7 ;  /* 0x0000000700397c82 */ /* 0x000fe20008000000 */
        /* <DEDUP_REMOVED lines=56> */
[----:B------:R-:W-:Y:S01]  /*6510*/  UMOV UR59, 0x40000040 ;  /* 0x40000040003b7882 */ /* 0x000fe20000000000 */
[----:B------:R-:W-:Y:S01]  /*6520*/  UMOV UR56, UR6 ;  /* 0x0000000600387c82 */ /* 0x000fe20008000000 */
[----:B------:R-:W-:Y:S01]  /*6530*/  UMOV UR57, UR7 ;  /* 0x0000000700397c82 */ /* 0x000fe20008000000 */
        /* <DEDUP_REMOVED lines=95> */
[----:B------:R-:W-:Y:S01]  /*6b30*/  UMOV UR59, 0x40000040 ;  /* 0x40000040003b7882 */ /* 0x000fe20000000000 */
[----:B------:R-:W-:Y:S01]  /*6b40*/  UMOV UR56, UR6 ;  /* 0x0000000600387c82 */ /* 0x000fe20008000000 */
[----:B------:R-:W-:Y:S01]  /*6b50*/  UMOV UR57, UR7 ;  /* 0x0000000700397c82 */ /* 0x000fe20008000000 */
[----:B------:R-:W-:Y:S02]  /*6b60*/  R2UR UR6, R8 ;  /* 0x00000000080672ca */ /* 0x000fe400000e0000 */
[----:B------:R-:W-:Y:S01]  /*6b70*/  R2UR UR7, R9 ;  /* 0x00000000090772ca */ /* 0x000fe200000e0000 */
[----:B------:R-:W-:Y:S02]  /*6b80*/  WARPGROUP.DEPBAR.LE gsb0, 0x0 ;  /* 0x00008000000079c5 */ /* 0x000fe40000010000 */
[----:B-1----:R-:W-:-:S06]  /*6b90*/  WARPGROUP.ARRIVE ;  /* 0x00000000000079c5 */ /* 0x002fcc0000000000 */
[----:B------:R-:W-:Y:S01]  /*6ba0*/  HGMMA.64x16x16.F32.BF16 R152, gdesc[UR56], RZ, !UPT, gsb0 ;  /* 0x00200000389879f0 */ /* 0x000fe2000c0018ff */
[----:B------:R-:W-:Y:S01]  /*6bb0*/  UIADD3 UR58, UR4, 0x2, URZ ;  /* 0x00000002043a7890 */ /* 0x000fe2000fffe03f */
[----:B------:R-:W-:Y:S01]  /*6bc0*/  UMOV UR59, 0x40000040 ;  /* 0x40000040003b7882 */ /* 0x000fe20000000000 */
[----:B------:R-:W-:Y:S01]  /*6bd0*/  UMOV UR56, UR14 ;  /* 0x0000000e00387c82 */ /* 0x000fe20008000000 */
[----:B------:R-:W-:Y:S01]  /*6be0*/  UMOV UR57, UR15 ;  /* 0x0000000f00397c82 */ /* 0x000fe20008000000 */
[----:B------:R-:W-:Y:S02]  /*6bf0*/  WARPGROUP.DEPBAR.LE gsb0, 0x0 ;  /* 0x00008000000079c5 */ /* 0x000fe40000010000 */
[----:B------:R-:W-:-:S06]  /*6c00*/  WARPGROUP.ARRIVE ;  /* 0x00000000000079c5 */ /* 0x000fcc0000000000 */
[----:B------:R-:W-:Y:S01]  /*6c10*/  HGMMA.64x16x16.F32.BF16 R184, gdesc[UR56], R184, gsb0 ;  /* 0x0020000038b879f0 */ /* 0x000fe200080018b8 */
        /* <DEDUP_REMOVED lines=25> */
[----:B------:R-:W-:Y:S01]  /*6db0*/  UIADD3 UR14, UR4, 0x282, URZ ;  /* 0x00000282040e7890 */ /* 0x000fe2000fffe03f */
[----:B------:R-:W-:Y:S01]  /*6dc0*/  UMOV UR15, 0x40000040 ;  /* 0x40000040000f7882 */ /* 0x000fe20000000000 */
        /* <DEDUP_REMOVED lines=368> */
.L_x_2432:
        /* <DEDUP_REMOVED lines=8> */
.L_x_2433:
[----:B--2---:R-:W-:Y:S05]  /*8550*/  @P1 BRA `(.L_x_2434) ;  /* 0x0000000000081947 */ /* 0x004fea0003800000 */
[----:B------:R-:W2:Y:S02]  /*8560*/  SYNCS.PHASECHK.TRANS64.TRYWAIT P1, [UR4+0x38850], R0 ;  /* 0x03885000ff0075a7 */ /* 0x000ea40008020144 */
[----:B--2---:R-:W-:Y:S05]  /*8570*/  @!P1 BRA `(.L_x_2435) ;  /* 0x000000fc005c9947 */ /* 0x004fea0003800000 */
.L_x_2434:
        /* <DEDUP_REMOVED lines=37> */
.L_x_2436:
[----:B------:R-:W-:Y:S01]  /*87d0*/  R2UR UR6, R213 ;  /* 0x00000000d50672ca */ /* 0x000fe200000e0000 */
[----:B-12---:R-:W-:Y:S01]  /*87e0*/  FMUL.FTZ R0, R187, UR37 ;  /* 0x00000025bb007c20 */ /* 0x006fe20008410000 */
[----:B------:R-:W-:Y:S01]  /*87f0*/  R2UR UR5, R214 ;  /* 0x00000000d60572ca */ /* 0x000fe200000e0000 */
[----:B------:R-:W-:Y:S01]  /*8800*/  FMUL.FTZ R187, R188, UR37 ;  /* 0x00000025bcbb7c20 */ /* 0x000fe20008410000 */
[----:B------:R-:W-:Y:S01]  /*8810*/  FMUL.FTZ R188, R177, UR37 ;  /* 0x00000025b1bc7c20 */ /* 0x000fe20008410000 */
[----:B------:R-:W-:Y:S01]  /*8820*/  FMUL.FTZ R177, R179, UR37 ;  /* 0x00000025b3b17c20 */ /* 0x000fe20008410000 */
[----:B------:R-:W-:Y:S01]  /*8830*/  FMUL.FTZ R2, R186, UR37 ;  /* 0x00000025ba027c20 */ /* 0x000fe20008410000 */
[----:B------:R-:W-:Y:S01]  /*8840*/  FMUL.FTZ R186, R189, UR37 ;  /* 0x00000025bdba7c20 */ /* 0x000fe20008410000 */
[----:B------:R-:W-:Y:S01]  /*8850*/  R2UR UR7, R23 ;  /* 0x00000000170772ca */ /* 0x000fe200000e0000 */
[----:B------:R-:W-:Y:S01]  /*8860*/  FMUL.FTZ R192, R184, UR37 ;  /* 0x00000025b8c07c20 */ /* 0x000fe20008410000 */
[----:B------:R-:W-:Y:S01]  /*8870*/  FMUL.FTZ R184, R191, UR37 ;  /* 0x00000025bfb87c20 */ /* 0x000fe20008410000 */
[----:B------:R-:W-:Y:S01]  /*8880*/  FMUL.FTZ R191, R181, UR37 ;  /* 0x00000025b5bf7c20 */ /* 0x000fe20008410000 */
[----:B------:R-:W-:Y:S01]  /*8890*/  FMUL.FTZ R181, R169, UR37 ;  /* 0x00000025a9b57c20 */ /* 0x000fe20008410000 */
[----:B------:R-:W-:Y:S01]  /*88a0*/  UISETP.NE.AND UP0, UPT, UR6, URZ, UPT ;  /* 0x0000003f0600728c */ /* 0x000fe2000bf05270 */
[----:B------:R-:W-:Y:S01]  /*88b0*/  R2UR UR6, R212 ;  /* 0x00000000d40672ca */ /* 0x000fe200000e0000 */
[----:B------:R-:W-:Y:S01]  /*88c0*/  FMUL.FTZ R185, R185, UR37 ;  /* 0x00000025b9b97c20 */ /* 0x000fe20008410000 */
[----:B0-----:R-:W-:Y:S01]  /*88d0*/  IADD3 R4, R216, UR5, RZ ;  /* 0x00000005d8047c10 */ /* 0x001fe2000fffe0ff */
[----:B------:R-:W0:Y:S01]  /*88e0*/  MUFU.TANH R192, R192 ;  /* 0x000000c000c07308 */ /* 0x000e220000002400 */
[----:B------:R-:W-:Y:S01]  /*88f0*/  FMUL.FTZ R20, R190, UR37 ;  /* 0x00000025be147c20 */ /* 0x000fe20008410000 */
[----:B------:R-:W-:Y:S01]  /*8900*/  PLOP3.LUT P1, PT, PT, PT, UP0, 0x80, 0x0 ;  /* 0x000000000000781c */ /* 0x000fe20003f2f008 */
[----:B------:R-:W-:Y:S01]  /*8910*/  FMUL.FTZ R190, R176, UR37 ;  /* 0x00000025b0be7c20 */ /* 0x000fe20008410000 */
[----:B------:R-:W-:Y:S01]  /*8920*/  PLOP3.LUT P2, PT, PT, PT, UP0, 0x80, 0x0 ;  /* 0x000000000000781c */ /* 0x000fe20003f4f008 */
[----:B------:R-:W-:-:S02]  /*8930*/  IMAD.U32 R169, RZ, RZ, UR7 ;  /* 0x00000007ffa97e24 */ /* 0x000fc4000f8e00ff */
[----:B------:R-:W-:Y:S01]  /*8940*/  FMUL.FTZ R193, R173, UR37 ;  /* 0x00000025adc17c20 */ /* 0x000fe20008410000 */
[----:B------:R-:W-:Y:S01]  /*8950*/  @UP0 ULDC UR5, c[0x0][0x44c] ;  /* 0x0001130000050ab9 */ /* 0x000fe20000000800 */
[----:B------:R-:W1:Y:S01]  /*8960*/  MUFU.TANH R185, R185 ;  /* 0x000000b900b97308 */ /* 0x000e620000002400 */
        /* <DEDUP_REMOVED lines=12> */
[----:B------:R-:W-:Y:S01]  /*8a30*/  UMOV UR5, 0x1 ;  /* 0x0000000100057882 */ /* 0x000fe20000000000 */
[----:B------:R-:W-:Y:S01]  /*8a40*/  FMUL.FTZ R179, R168, UR37 ;  /* 0x00000025a8b37c20 */ /* 0x000fe20008410000 */
[----:B------:R-:W-:Y:S01]  /*8a50*/  UIMAD UR5, UR61, -0x50, UR5 ;  /* 0xffffffb03d0578a4 */ /* 0x000fe2000f8e0205 */
[----:B------:R-:W-:Y:S01]  /*8a60*/  IMAD.MOV.U32 R168, RZ, RZ, -0x2 ;  /* 0xfffffffeffa87424 */ /* 0x000fe200078e00ff */
[----:B------:R-:W3:Y:S01]  /*8a70*/  SHFL.IDX PT, R189, R4, RZ, 0x1c1f ;  /* 0x001c1fff04bd7589 */ /* 0x000ee200000e0000 */
[----:B------:R-:W4:Y:S01]  /*8a80*/  MUFU.TANH R186, R186 ;  /* 0x000000ba00ba7308 */ /* 0x000f220000002400 */
[----:B------:R-:W-:Y:S01]  /*8a90*/  FMUL.FTZ R162, R162, UR37 ;  /* 0x00000025a2a27c20 */ /* 0x000fe20008410000 */
[----:B------:R-:W-:Y:S01]  /*8aa0*/  FMUL.FTZ R159, R159, UR37 ;  /* 0x000000259f9f7c20 */ /* 0x000fe20008410000 */
[----:B------:R-:W-:Y:S01]  /*8ab0*/  IMAD R168, R215, R168, UR5 ;  /* 0x00000005d7a87e24 */ /* 0x000fe2000f8e02a8 */
[----:B------:R-:W-:Y:S01]  /*8ac0*/  ULDC UR5, c[0x0][0x988] ;  /* 0x0002620000057ab9 */ /* 0x000fe20000000800 */
[----:B------:R-:W-:Y:S01]  /*8ad0*/  FMUL.FTZ R163, R163, UR37 ;  /* 0x00000025a3a37c20 */ /* 0x000fe20008410000 */
[----:B------:R-:W-:Y:S01]  /*8ae0*/  FMUL.FTZ R166, R166, UR37 ;  /* 0x00000025a6a67c20 */ /* 0x000fe20008410000 */
[----:B------:R-:W-:Y:S01]  /*8af0*/  FMUL.FTZ R167, R167, UR37 ;  /* 0x00000025a7a77c20 */ /* 0x000fe20008410000 */
[----:B------:R-:W-:Y:S01]  /*8b00*/  IADD3 R168, -R169, UR6, R168 ;  /* 0x00000006a9a87c10 */ /* 0x000fe2000fffe1a8 */
[----:B------:R-:W5:Y:S01]  /*8b10*/  MUFU.TANH R190, R190 ;  /* 0x000000be00be7308 */ /* 0x000f620000002400 */
[----:B------:R-:W-:Y:S01]  /*8b20*/  R2UR UR6, R3 ;  /* 0x00000000030672ca */ /* 0x000fe200000e0000 */
[----:B------:R-:W-:Y:S01]  /*8b30*/  FMUL.FTZ R154, R154, UR37 ;  /* 0x000000259a9a7c20 */ /* 0x000fe20008410000 */
[----:B------:R-:W-:Y:S01]  /*8b40*/  FMUL.FTZ R155, R155, UR37 ;  /* 0x000000259b9b7c20 */ /* 0x000fe20008410000 */
[----:B------:R-:W-:Y:S01]  /*8b50*/  FMUL.FTZ R158, R158, UR37 ;  /* 0x000000259e9e7c20 */ /* 0x000fe20008410000 */
[----:B------:R-:W2:Y:S03]  /*8b60*/  S2UR UR7, SR_CgaCtaId ;  /* 0x00000000000779c3 */ /* 0x000ea60000008800 */
[----:B------:R-:W5:Y:S01]  /*8b70*/  MUFU.TANH R188, R188 ;  /* 0x000000bc00bc7308 */ /* 0x000f620000002400 */
[----:B---3--:R-:W-:-:S05]  /*8b80*/  IMAD.IADD R189, R168, 0x1, R189 ;  /* 0x00000001a8bd7824 */ /* 0x008fca00078e02bd */
[----:B------:R-:W-:Y:S02]  /*8b90*/  UIADD3 UR6, UR6, 0x38840, URZ ;  /* 0x0003884006067890 */ /* 0x000fe4000fffe03f */
[----:B------:R-:W3:Y:S01]  /*8ba0*/  MUFU.TANH R178, R178 ;  /* 0x000000b200b27308 */ /* 0x000ee20000002400 */
[C---:B------:R-:W-:Y:S02]  /*8bb0*/  ISETP.GT.AND P1, PT, R189.reuse, RZ, PT ;  /* 0x000000ffbd00720c */ /* 0x040fe40003f24270 */
[----:B------:R-:W-:Y:S02]  /*8bc0*/  ISETP.GT.AND P2, PT, R189, 0x1, PT ;  /* 0x00000001bd00780c */ /* 0x000fe40003f44270 */
[----:B0-----:R-:W-:-:S03]  /*8bd0*/  FSEL R160, R192, -INF , P1 ;  /* 0xff800000c0a07808 */ /* 0x001fc60000800000 */
[----:B------:R-:W0:Y:S01]  /*8be0*/  MUFU.TANH R191, R191 ;  /* 0x000000bf00bf7308 */ /* 0x000e220000002400 */
[----:B------:R-:W-:Y:S02]  /*8bf0*/  ISETP.GT.AND P1, PT, R189, 0x8, PT ;  /* 0x00000008bd00780c */ /* 0x000fe40003f24270 */
[----:B-1----:R-:W-:Y:S01]  /*8c00*/  FSEL R169, R185, -INF , P2 ;  /* 0xff800000b9a97808 */ /* 0x002fe20001000000 */
[----:B------:R-:W-:Y:S01]  /*8c10*/  FMUL.FTZ R185, R161, UR37 ;  /* 0x00000025a1b97c20 */ /* 0x000fe20008410000 */
[----:B------:R-:W-:Y:S01]  /*8c20*/  FMNMX.FTZ R172, R160, R21, !PT ;  /* 0x00000015a0ac7209 */ /* 0x000fe20007810000 */
[----:B--2---:R-:W-:Y:S01]  /*8c30*/  UPRMT UR6, UR7, 0x654, UR6 ;  /* 0x0000065407067896 */ /* 0x004fe20008000006 */
[----:B------:R-:W-:Y:S01]  /*8c40*/  ISETP.GT.AND P2, PT, R189, 0x9, PT ;  /* 0x00000009bd00780c */ /* 0x000fe20003f44270 */
[----:B------:R1:W-:Y:S01]  /*8c50*/  MUFU.TANH R192, R173 ;  /* 0x000000ad00c07308 */ /* 0x0003e20000002400 */
[----:B------:R-:W-:Y:S02]  /*8c60*/  FSEL R161, R187, -INF , P1 ;  /* 0xff800000bba17808 */ /* 0x000fe40000800000 */
[----:B------:R-:W-:-:S02]  /*8c70*/  FMNMX.FTZ R194, R169, R172, !PT ;  /* 0x000000aca9c27209 */ /* 0x000fc40007810000 */
[----:B------:R-:W-:Y:S02]  /*8c80*/  ISETP.GT.AND P1, PT, R189, 0x10, PT ;  /* 0x00000010bd00780c */ /* 0x000fe40003f24270 */
[----:B----4-:R-:W-:Y:S01]  /*8c90*/  FSEL R172, R186, -INF , P2 ;  /* 0xff800000baac7808 */ /* 0x010fe20001000000 */
[----:B------:R-:W2:Y:S01]  /*8ca0*/  MUFU.TANH R179, R179 ;  /* 0x000000b300b37308 */ /* 0x000ea20000002400 */
[----:B-1----:R-:W-:Y:S01]  /*8cb0*/  FMNMX.FTZ R173, R161, R194, !PT ;  /* 0x000000c2a1ad7209 */ /* 0x002fe20007810000 */
[----:B------:R-:W-:Y:S01]  /*8cc0*/  FMUL.FTZ R186, R164, UR37 ;  /* 0x00000025a4ba7c20 */ /* 0x000fe20008410000 */
[----:B------:R-:W-:Y:S01]  /*8cd0*/  ISETP.GT.AND P2, PT, R189, 0x11, PT ;  /* 0x00000011bd00780c */ /* 0x000fe20003f44270 */
[----:B------:R-:W-:Y:S01]  /*8ce0*/  SYNCS.ARRIVE.TRANS64.RED.A1T0 RZ, [UR6], RZ ;  /* 0x000000ffffff79a7 */ /* 0x000fe20008100406 */
[----:B-----5:R-:W-:Y:S02]  /*8cf0*/  FSEL R164, R190, -INF , P1 ;  /* 0xff800000bea47808 */ /* 0x020fe40000800000 */
[----:B------:R-:W-:Y:S01]  /*8d00*/  FMNMX.FTZ R187, R172, R173, !PT ;  /* 0x000000adacbb7209 */ /* 0x000fe20007810000 */
[----:B------:R-:W1:Y:S01]  /*8d10*/  MUFU.TANH R181, R181 ;  /* 0x000000b500b57308 */ /* 0x000e620000002400 */
[----:B------:R-:W-:-:S02]  /*8d20*/  FSEL R173, R188, -INF , P2 ;  /* 0xff800000bcad7808 */ /* 0x000fc40001000000 */
[----:B------:R-:W-:Y:S02]  /*8d30*/  ISETP.GT.AND P1, PT, R189, 0x18, PT ;  /* 0x00000018bd00780c */ /* 0x000fe40003f24270 */
[----:B------:R-:W-:Y:S01]  /*8d40*/  FMNMX.FTZ R188, R164, R187, !PT ;  /* 0x000000bba4bc7209 */ /* 0x000fe20007810000 */
[----:B------:R-:W-:Y:S01]  /*8d50*/  FMUL.FTZ R187, R165, UR37 ;  /* 0x00000025a5bb7c20 */ /* 0x000fe20008410000 */
[----:B------:R-:W-:Y:S01]  /*8d60*/  ISETP.GT.AND P2, PT, R189, 0x19, PT ;  /* 0x00000019bd00780c */ /* 0x000fe20003f44270 */
[----:B------:R-:W4:Y:S01]  /*8d70*/  MUFU.TANH R180, R180 ;  /* 0x000000b400b47308 */ /* 0x000f220000002400 */
[----:B---3--:R-:W-:Y:S02]  /*8d80*/  FSEL R178, R178, -INF , P1 ;  /* 0xff800000b2b27808 */ /* 0x008fe40000800000 */
[----:B------:R-:W-:Y:S01]  /*8d90*/  FMNMX.FTZ R195, R173, R188, !PT ;  /* 0x000000bcadc37209 */ /* 0x000fe20007810000 */
[----:B------:R-:W-:Y:S01]  /*8da0*/  FMUL.FTZ R188, R152, UR37 ;  /* 0x0000002598bc7c20 */ /* 0x000fe20008410000 */
[----:B------:R-:W-:-:S02]  /*8db0*/  ISETP.GT.AND P1, PT, R189, 0x20, PT ;  /* 0x00000020bd00780c */ /* 0x000fc40003f24270 */
[----:B0-----:R-:W-:Y:S01]  /*8dc0*/  FSEL R165, R191, -INF , P2 ;  /* 0xff800000bfa57808 */ /* 0x001fe20001000000 */
[----:B------:R-:W0:Y:S01]  /*8dd0*/  MUFU.TANH R193, R193 ;  /* 0x000000c100c17308 */ /* 0x000e220000002400 */
[----:B------:R-:W-:Y:S02]  /*8de0*/  FMNMX.FTZ R190, R178, R195, !PT ;  /* 0x000000c3b2be7209 */ /* 0x000fe40007810000 */
[----:B------:R-:W-:Y:S02]  /*8df0*/  ISETP.GT.AND P2, PT, R189, 0x21, PT ;  /* 0x00000021bd00780c */ /* 0x000fe40003f44270 */
[----:B--2---:R-:W-:Y:S02]  /*8e00*/  FSEL R152, R179, -INF , P1 ;  /* 0xff800000b3987808 */ /* 0x004fe40000800000 */
[----:B------:R-:W-:Y:S01]  /*8e10*/  FMNMX.FTZ R191, R165, R190, !PT ;  /* 0x000000bea5bf7209 */ /* 0x000fe20007810000 */
[----:B------:R-:W2:Y:S01]  /*8e20*/  MUFU.TANH R185, R185 ;  /* 0x000000b900b97308 */ /* 0x000ea20000002400 */
[----:B------:R-:W-:Y:S01]  /*8e30*/  ISETP.GT.AND P1, PT, R189, 0x28, PT ;  /* 0x00000028bd00780c */ /* 0x000fe20003f24270 */
[----:B------:R-:W-:Y:S01]  /*8e40*/  FMUL.FTZ R190, R153, UR37 ;  /* 0x0000002599be7c20 */ /* 0x000fe20008410000 */
[----:B-1----:R-:W-:-:S02]  /*8e50*/  FSEL R179, R181, -INF , P2 ;  /* 0xff800000b5b37808 */ /* 0x002fc40001000000 */
[----:B------:R-:W-:Y:S01]  /*8e60*/  FMNMX.FTZ R194, R152, R191, !PT ;  /* 0x000000bf98c27209 */ /* 0x000fe20007810000 */
[----:B------:R-:W-:Y:S01]  /*8e70*/  FMUL.FTZ R191, R156, UR37 ;  /* 0x000000259cbf7c20 */ /* 0x000fe20008410000 */
[----:B------:R-:W-:Y:S01]  /*8e80*/  ISETP.GT.AND P2, PT, R189, 0x29, PT ;  /* 0x00000029bd00780c */ /* 0x000fe20003f44270 */
[----:B------:R-:W1:Y:S01]  /*8e90*/  MUFU.TANH R186, R186 ;  /* 0x000000ba00ba7308 */ /* 0x000e620000002400 */
[----:B----4-:R-:W-:Y:S02]  /*8ea0*/  FSEL R153, R180, -INF , P1 ;  /* 0xff800000b4997808 */ /* 0x010fe40000800000 */
[----:B------:R-:W-:Y:S02]  /*8eb0*/  FMNMX.FTZ R194, R179, R194, !PT ;  /* 0x000000c2b3c27209 */ /* 0x000fe40007810000 */
[----:B------:R-:W-:Y:S02]  /*8ec0*/  ISETP.GT.AND P1, PT, R189, 0x30, PT ;  /* 0x00000030bd00780c */ /* 0x000fe40003f24270 */
[----:B0-----:R-:W-:Y:S01]  /*8ed0*/  FSEL R180, R193, -INF , P2 ;  /* 0xff800000c1b47808 */ /* 0x001fe20001000000 */
[----:B------:R-:W0:Y:S01]  /*8ee0*/  MUFU.TANH R187, R187 ;  /* 0x000000bb00bb7308 */ /* 0x000e220000002400 */
[----:B------:R-:W-:-:S02]  /*8ef0*/  FMNMX.FTZ R193, R153, R194, !PT ;  /* 0x000000c299c17209 */ /* 0x000fc40007810000 */
[C---:B------:R-:W-:Y:S02]  /*8f00*/  ISETP.GT.AND P2, PT, R189.reuse, 0x31, PT ;  /* 0x00000031bd00780c */ /* 0x040fe40003f44270 */
[----:B------:R-:W-:Y:S02]  /*8f10*/  FSEL R181, R192, -INF , P1 ;  /* 0xff800000c0b57808 */ /* 0x000fe40000800000 */
[----:B------:R-:W-:Y:S01]  /*8f20*/  FMNMX.FTZ R192, R180, R193, !PT ;  /* 0x000000c1b4c07209 */ /* 0x000fe20007810000 */
[----:B------:R-:W3:Y:S01]  /*8f30*/  MUFU.TANH R188, R188 ;  /* 0x000000bc00bc7308 */ /* 0x000ee20000002400 */
[----:B------:R-:W-:Y:S01]  /*8f40*/  ISETP.GT.AND P1, PT, R189, 0x38, PT ;  /* 0x00000038bd00780c */ /* 0x000fe20003f24270 */
[----:B------:R-:W-:Y:S01]  /*8f50*/  FMUL.FTZ R193, R182, UR37 ;  /* 0x00000025b6c17c20 */ /* 0x000fe20008410000 */
[----:B--2---:R-:W-:Y:S02]  /*8f60*/  FSEL R156, R185, -INF , P2 ;  /* 0xff800000b99c7808 */ /* 0x004fe40001000000 */
[----:B------:R-:W-:Y:S01]  /*8f70*/  FMNMX.FTZ R185, R181, R192, !PT ;  /* 0x000000c0b5b97209 */ /* 0x000fe20007810000 */
[----:B------:R-:W-:Y:S01]  /*8f80*/  FMUL.FTZ R192, R157, UR37 ;  /* 0x000000259dc07c20 */ /* 0x000fe20008410000 */
[----:B-1----:R-:W-:Y:S01]  /*8f90*/  FSEL R157, R186, -INF , P1 ;  /* 0xff800000ba9d7808 */ /* 0x002fe20000800000 */
[----:B------:R-:W1:Y:S01]  /*8fa0*/  MUFU.TANH R190, R190 ;  /* 0x000000be00be7308 */ /* 0x000e620000002400 */
[----:B------:R-:W-:-:S02]  /*8fb0*/  ISETP.GT.AND P2, PT, R189, 0x39, PT ;  /* 0x00000039bd00780c */ /* 0x000fc40003f44270 */
[----:B------:R-:W-:Y:S02]  /*8fc0*/  FMNMX.FTZ R186, R156, R185, !PT ;  /* 0x000000b99cba7209 */ /* 0x000fe40007810000 */
[----:B------:R-:W-:Y:S02]  /*8fd0*/  ISETP.GT.AND P1, PT, R189, 0x40, PT ;  /* 0x00000040bd00780c */ /* 0x000fe40003f24270 */
[----:B0-----:R-:W-:Y:S01]  /*8fe0*/  FSEL R185, R187, -INF , P2 ;  /* 0xff800000bbb97808 */ /* 0x001fe20001000000 */
[----:B------:R-:W0:Y:S01]  /*8ff0*/  MUFU.TANH R191, R191 ;  /* 0x000000bf00bf7308 */ /* 0x000e220000002400 */
[----:B------:R-:W-:Y:S02]  /*9000*/  FMNMX.FTZ R194, R157, R186, !PT ;  /* 0x000000ba9dc27209 */ /* 0x000fe40007810000 */
[----:B------:R-:W-:Y:S02]  /*9010*/  ISETP.GT.AND P2, PT, R189, 0x41, PT ;  /* 0x00000041bd00780c */ /* 0x000fe40003f44270 */
[----:B---3--:R-:W-:-:S02]  /*9020*/  FSEL R186, R188, -INF , P1 ;  /* 0xff800000bcba7808 */ /* 0x008fc40000800000 */
[----:B------:R-:W-:Y:S01]  /*9030*/  FMNMX.FTZ R195, R185, R194, !PT ;  /* 0x000000c2b9c37209 */ /* 0x000fe20007810000 */
[----:B------:R-:W2:Y:S01]  /*9040*/  MUFU.TANH R192, R192 ;  /* 0x000000c000c07308 */ /* 0x000ea20000002400 */
[----:B------:R-:W-:Y:S02]  /*9050*/  ISETP.GT.AND P1, PT, R189, 0x48, PT ;  /* 0x00000048bd00780c */ /* 0x000fe40003f24270 */
[----:B-1----:R-:W-:Y:S01]  /*9060*/  FSEL R187, R190, -INF , P2 ;  /* 0xff800000bebb7808 */ /* 0x002fe20001000000 */
[----:B------:R-:W-:Y:S01]  /*9070*/  FMUL.FTZ R190, R183, UR37 ;  /* 0x00000025b7be7c20 */ /* 0x000fe20008410000 */
[----:B------:R-:W-:Y:S02]  /*9080*/  FMNMX.FTZ R182, R186, R195, !PT ;  /* 0x000000c3bab67209 */ /* 0x000fe40007810000 */
[----:B------:R-:W-:Y:S01]  /*9090*/  ISETP.GT.AND P2, PT, R189, 0x49, PT ;  /* 0x00000049bd00780c */ /* 0x000fe20003f44270 */
[----:B------:R1:W-:Y:S01]  /*90a0*/  MUFU.TANH R188, R193 ;  /* 0x000000c100bc7308 */ /* 0x0003e20000002400 */
[----:B0-----:R-:W-:-:S02]  /*90b0*/  FSEL R183, R191, -INF , P1 ;  /* 0xff800000bfb77808 */ /* 0x001fc40000800000 */
[----:B------:R-:W-:-:S04]  /*90c0*/  FMNMX.FTZ R194, R187, R182, !PT ;  /* 0x000000b6bbc27209 */ /* 0x000fc80007810000 */
[----:B------:R-:W-:Y:S01]  /*90d0*/  FMNMX.FTZ R191, R183, R194, !PT ;  /* 0x000000c2b7bf7209 */ /* 0x000fe20007810000 */
[----:B------:R0:W-:Y:S01]  /*90e0*/  MUFU.TANH R189, R190 ;  /* 0x000000be00bd7308 */ /* 0x0001e20000002400 */
[----:B--2---:R-:W-:Y:S01]  /*90f0*/  FSEL R182, R192, -INF , P2 ;  /* 0xff800000c0b67808 */ /* 0x004fe20001000000 */
[----:B-1----:R-:W1:Y:S03]  /*9100*/  SHFL.IDX PT, R193, R4, 0x1, 0x1c1f ;  /* 0x003c1f0004c17f89 */ /* 0x002e6600000e0000 */
[----:B------:R-:W-:-:S03]  /*9110*/  FMNMX.FTZ R191, R182, R191, !PT ;  /* 0x000000bfb6bf7209 */ /* 0x000fc60007810000 */
[----:B------:R-:W2:Y:S02]  /*9120*/  MUFU.TANH R2, R2 ;  /* 0x0000000200027308 */ /* 0x000ea40000002400 */
[----:B------:R-:W0:Y:S06]  /*9130*/  SHFL.BFLY PT, R192, R191, 0x2, 0x1f ;  /* 0x0c401f00bfc07f89 */ /* 0x000e2c00000e0000 */
[----:B------:R-:W3:Y:S08]  /*9140*/  MUFU.TANH R0, R0 ;  /* 0x0000000000007308 */ /* 0x000ef00000002400 */
[----:B------:R-:W4:Y:S01]  /*9150*/  MUFU.TANH R20, R20 ;  /* 0x0000001400147308 */ /* 0x000f220000002400 */
[----:B-1----:R-:W-:-:S05]  /*9160*/  IMAD.IADD R168, R168, 0x1, R193 ;  /* 0x00000001a8a87824 */ /* 0x002fca00078e02c1 */
[C---:B------:R-:W-:Y:S02]  /*9170*/  ISETP.GT.AND P1, PT, R168.reuse, RZ, PT ;  /* 0x000000ffa800720c */ /* 0x040fe40003f24270 */
[----:B------:R-:W1:Y:S01]  /*9180*/  MUFU.TANH R184, R184 ;  /* 0x000000b800b87308 */ /* 0x000e620000002400 */
[----:B------:R-:W-:Y:S02]  /*9190*/  ISETP.GT.AND P2, PT, R168, 0x1, PT ;  /* 0x00000001a800780c */ /* 0x000fe40003f44270 */
[----:B0-----:R-:W-:Y:S02]  /*91a0*/  FMNMX.FTZ R190, R191, R192, !PT ;  /* 0x000000c0bfbe7209 */ /* 0x001fe40007810000 */
[----:B--2---:R-:W-:Y:S02]  /*91b0*/  FSEL R2, R2, -INF , P1 ;  /* 0xff80000002027808 */ /* 0x004fe40000800000 */
[----:B------:R-:W-:Y:S01]  /*91c0*/  ISETP.GT.AND P1, PT, R168, 0x8, PT ;  /* 0x00000008a800780c */ /* 0x000fe20003f24270 */
[----:B------:R-:W0:Y:S01]  /*91d0*/  SHFL.BFLY PT, R191, R190, 0x1, 0x1f ;  /* 0x0c201f00bebf7f89 */ /* 0x000e2200000e0000 */
[----:B------:R-:W2:Y:S01]  /*91e0*/  MUFU.TANH R176, R176 ;  /* 0x000000b000b07308 */ /* 0x000ea20000002400 */
[----:B---3--:R-:W-:-:S02]  /*91f0*/  FSEL R0, R0, -INF , P2 ;  /* 0xff80000000007808 */ /* 0x008fc40001000000 */
[----:B------:R-:W-:Y:S02]  /*9200*/  ISETP.GT.AND P2, PT, R168, 0x9, PT ;  /* 0x00000009a800780c */ /* 0x000fe40003f44270 */
[----:B----4-:R-:W-:Y:S02]  /*9210*/  FSEL R20, R20, -INF , P1 ;  /* 0xff80000014147808 */ /* 0x010fe40000800000 */
[----:B------:R-:W-:Y:S01]  /*9220*/  ISETP.GT.AND P1, PT, R168, 0x10, PT ;  /* 0x00000010a800780c */ /* 0x000fe20003f24270 */
[----:B------:R-:W3:Y:S01]  /*9230*/  MUFU.TANH R177, R177 ;  /* 0x000000b100b17308 */ /* 0x000ee20000002400 */
[----:B-1----:R-:W-:Y:S02]  /*9240*/  FSEL R184, R184, -INF , P2 ;  /* 0xff800000b8b87808 */ /* 0x002fe40001000000 */
[C---:B------:R-:W-:Y:S02]  /*9250*/  ISETP.GT.AND P2, PT, R168.reuse, 0x11, PT ;  /* 0x00000011a800780c */ /* 0x040fe40003f44270 */
[----:B------:R-:W-:-:S02]  /*9260*/  ISETP.GT.AND P3, PT, R168, 0x18, PT ;  /* 0x00000018a800780c */ /* 0x000fc40003f64270 */
[----:B------:R-:W-:Y:S01]  /*9270*/  ISETP.GT.AND P4, PT, R168, 0x19, PT ;  /* 0x00000019a800780c */ /* 0x000fe20003f84270 */
[----:B------:R-:W1:Y:S01]  /*9280*/  MUFU.TANH R170, R170 ;  /* 0x000000aa00aa7308 */ /* 0x000e620000002400 */
[----:B--2---:R-:W-:Y:S02]  /*9290*/  FSEL R176, R176, -INF , P1 ;  /* 0xff800000b0b07808 */ /* 0x004fe40000800000 */
[----:B------:R-:W-:Y:S02]  /*92a0*/  FSEL R188, R188, -INF , P3 ;  /* 0xff800000bcbc7808 */ /* 0x000fe40001800000 */
[----:B------:R-:W-:Y:S02]  /*92b0*/  FSEL R189, R189, -INF , P4 ;  /* 0xff800000bdbd7808 */ /* 0x000fe40002000000 */
[----:B0-----:R-:W-:Y:S01]  /*92c0*/  FMNMX.FTZ R4, R190, R191, !PT ;  /* 0x000000bfbe047209 */ /* 0x001fe20007810000 */
[----:B------:R-:W0:Y:S01]  /*92d0*/  MUFU.TANH R171, R171 ;  /* 0x000000ab00ab7308 */ /* 0x000e220000002400 */
[----:B------:R-:W-:-:S02]  /*92e0*/  FMNMX.FTZ R191, R2, R228, !PT ;  /* 0x000000e402bf7209 */ /* 0x000fc40007810000 */
[----:B---3--:R-:W-:Y:S01]  /*92f0*/  FSEL R177, R177, -INF , P2 ;  /* 0xff800000b1b17808 */ /* 0x008fe20001000000 */
[----:B------:R-:W-:Y:S01]  /*9300*/  FMUL.FTZ R192, R4, UR5 ;  /* 0x0000000504c07c20 */ /* 0x000fe20008410000 */
[----:B------:R-:W-:Y:S02]  /*9310*/  FMNMX.FTZ R191, R0, R191, !PT ;  /* 0x000000bf00bf7209 */ /* 0x000fe40007810000 */
[----:B------:R-:W-:Y:S01]  /*9320*/  FSETP.NEU.FTZ.AND P1, PT, R4, -INF , PT ;  /* 0xff8000000400780b */ /* 0x000fe20003f3d000 */
[----:B------:R-:W2:Y:S01]  /*9330*/  MUFU.TANH R174, R174 ;  /* 0x000000ae00ae7308 */ /* 0x000ea20000002400 */
[----:B------:R-:W-:Y:S02]  /*9340*/  FMNMX.FTZ R191, R20, R191, !PT ;  /* 0x000000bf14bf7209 */ /* 0x000fe40007810000 */
[----:B------:R-:W-:Y:S02]  /*9350*/  ISETP.GT.AND P2, PT, R168, 0x20, PT ;  /* 0x00000020a800780c */ /* 0x000fe40003f44270 */
[----:B------:R-:W-:-:S02]  /*9360*/  FMNMX.FTZ R191, R184, R191, !PT ;  /* 0x000000bfb8bf7209 */ /* 0x000fc40007810000 */
[----:B------:R-:W-:Y:S01]  /*9370*/  ISETP.GT.AND P3, PT, R168, 0x21, PT ;  /* 0x00000021a800780c */ /* 0x000fe20003f64270 */
[----:B------:R-:W3:Y:S01]  /*9380*/  MUFU.TANH R175, R175 ;  /* 0x000000af00af7308 */ /* 0x000ee20000002400 */
[----:B------:R-:W-:Y:S02]  /*9390*/  FMNMX.FTZ R190, R176, R191, !PT ;  /* 0x000000bfb0be7209 */ /* 0x000fe40007810000 */
[----:B-1----:R-:W-:Y:S02]  /*93a0*/  FSEL R170, R170, -INF , P2 ;  /* 0xff800000aaaa7808 */ /* 0x002fe40001000000 */
[----:B------:R-:W-:Y:S02]  /*93b0*/  FMNMX.FTZ R191, R177, R190, !PT ;  /* 0x000000beb1bf7209 */ /* 0x000fe40007810000 */
[----:B------:R-:W-:Y:S01]  /*93c0*/  ISETP.GT.AND P2, PT, R168, 0x28, PT ;  /* 0x00000028a800780c */ /* 0x000fe20003f44270 */
[----:B------:R1:W-:Y:S01]  /*93d0*/  MUFU.TANH R3, R159 ;  /* 0x0000009f00037308 */ /* 0x0003e20000002400 */
[----:B------:R-:W-:-:S02]  /*93e0*/  FMNMX.FTZ R190, R188, R191, !PT ;  /* 0x000000bfbcbe7209 */ /* 0x000fc40007810000 */
[----:B0-----:R-:W-:Y:S02]  /*93f0*/  FSEL R171, R171, -INF , P3 ;  /* 0xff800000abab7808 */ /* 0x001fe40001800000 */
[----:B------:R-:W-:Y:S02]  /*9400*/  FMNMX.FTZ R191, R189, R190, !PT ;  /* 0x000000bebdbf7209 */ /* 0x000fe40007810000 */
[----:B------:R-:W-:Y:S01]  /*9410*/  ISETP.GT.AND P3, PT, R168, 0x29, PT ;  /* 0x00000029a800780c */ /* 0x000fe20003f64270 */
[----:B------:R-:W0:Y:S01]  /*9420*/  MUFU.TANH R162, R162 ;  /* 0x000000a200a27308 */ /* 0x000e220000002400 */
[----:B-1----:R-:W-:Y:S02]  /*9430*/  FSEL R159, R192, RZ, P1 ;  /* 0x000000ffc09f7208 */ /* 0x002fe40000800000 */
[----:B--2---:R-:W-:Y:S02]  /*9440*/  FSEL R174, R174, -INF , P2 ;  /* 0xff800000aeae7808 */ /* 0x004fe40001000000 */
[----:B------:R-:W-:Y:S01]  /*9450*/  ISETP.GT.AND P2, PT, R168, 0x30, PT ;  /* 0x00000030a800780c */ /* 0x000fe20003f44270 */
[--C-:B------:R-:W-:Y:S01]  /*9460*/  FFMA.FTZ R208, R160, UR5, -R159.reuse ;  /* 0x00000005a0d07c23 */ /* 0x100fe2000801089f */
[----:B------:R-:W-:Y:S01]  /*9470*/  FMNMX.FTZ R160, R170, R191, !PT ;  /* 0x000000bfaaa07209 */ /* 0x000fe20007810000 */
[----:B------:R-:W1:Y:S01]  /*9480*/  MUFU.TANH R163, R163 ;  /* 0x000000a300a37308 */ /* 0x000e620000002400 */
[--C-:B------:R-:W-:Y:S01]  /*9490*/  FFMA.FTZ R191, R169, UR5, -R159.reuse ;  /* 0x00000005a9bf7c23 */ /* 0x100fe2000801089f */
[----:B---3--:R-:W-:Y:S01]  /*94a0*/  FSEL R175, R175, -INF , P3 ;  /* 0xff800000afaf7808 */ /* 0x008fe20001800000 */
[--C-:B------:R-:W-:Y:S01]  /*94b0*/  FFMA.FTZ R210, R161, UR5, -R159.reuse ;  /* 0x00000005a1d27c23 */ /* 0x100fe2000801089f */
[----:B------:R-:W-:Y:S01]  /*94c0*/  FMNMX.FTZ R169, R171, R160, !PT ;  /* 0x000000a0aba97209 */ /* 0x000fe20007810000 */
[--C-:B------:R-:W-:Y:S01]  /*94d0*/  FFMA.FTZ R204, R164, UR5, -R159.reuse ;  /* 0x00000005a4cc7c23 */ /* 0x100fe2000801089f */
[----:B------:R-:W-:Y:S01]  /*94e0*/  ISETP.GT.AND P3, PT, R168, 0x31, PT ;  /* 0x00000031a800780c */ /* 0x000fe20003f64270 */
[--C-:B------:R-:W-:Y:S01]  /*94f0*/  FFMA.FTZ R206, R178, UR5, -R159.reuse ;  /* 0x00000005b2ce7c23 */ /* 0x100fe2000801089f */
[----:B------:R-:W2:Y:S01]  /*9500*/  MUFU.TANH R166, R166 ;  /* 0x000000a600a67308 */ /* 0x000ea20000002400 */
[----:B------:R-:W-:Y:S01]  /*9510*/  FMNMX.FTZ R190, R174, R169, !PT ;  /* 0x000000a9aebe7209 */ /* 0x000fe20007810000 */
[--C-:B------:R-:W-:Y:S01]  /*9520*/  FFMA.FTZ R198, R157, UR5, -R159.reuse ;  /* 0x000000059dc67c23 */ /* 0x100fe2000801089f */
[----:B0-----:R-:W-:Y:S01]  /*9530*/  FSEL R162, R162, -INF , P2 ;  /* 0xff800000a2a27808 */ /* 0x001fe20001000000 */
[--C-:B------:R-:W-:Y:S01]  /*9540*/  FFMA.FTZ R200, R152, UR5, -R159.reuse ;  /* 0x0000000598c87c23 */ /* 0x100fe2000801089f */
[----:B------:R-:W-:Y:S01]  /*9550*/  FMNMX.FTZ R161, R175, R190, !PT ;  /* 0x000000beafa17209 */ /* 0x000fe20007810000 */
[--C-:B------:R-:W-:Y:S01]  /*9560*/  FFMA.FTZ R202, R153, UR5, -R159.reuse ;  /* 0x0000000599ca7c23 */ /* 0x100fe2000801089f */
[----:B------:R-:W-:Y:S01]  /*9570*/  ISETP.GT.AND P2, PT, R168, 0x38, PT ;  /* 0x00000038a800780c */ /* 0x000fe20003f44270 */
[----:B------:R-:W0:Y:S01]  /*9580*/  MUFU.TANH R167, R167 ;  /* 0x000000a700a77308 */ /* 0x000e220000002400 */
[----:B-1----:R-:W-:Y:S01]  /*9590*/  FSEL R163, R163, -INF , P3 ;  /* 0xff800000a3a37808 */ /* 0x002fe20001800000 */
[--C-:B------:R-:W-:Y:S01]  /*95a0*/  FFMA.FTZ R165, R165, UR5, -R159.reuse ;  /* 0x00000005a5a57c23 */ /* 0x100fe2000801089f */
[----:B------:R-:W-:Y:S01]  /*95b0*/  FMNMX.FTZ R190, R162, R161, !PT ;  /* 0x000000a1a2be7209 */ /* 0x000fe20007810000 */
[--C-:B------:R-:W-:Y:S01]  /*95c0*/  FFMA.FTZ R161, R172, UR5, -R159.reuse ;  /* 0x00000005aca17c23 */ /* 0x100fe2000801089f */
[----:B------:R-:W-:Y:S01]  /*95d0*/  ISETP.GT.AND P3, PT, R168, 0x39, PT ;  /* 0x00000039a800780c */ /* 0x000fe20003f64270 */
[--C-:B------:R-:W-:Y:S01]  /*95e0*/  FFMA.FTZ R196, R181, UR5, -R159.reuse ;  /* 0x00000005b5c47c23 */ /* 0x100fe2000801089f */
[----:B------:R-:W-:Y:S01]  /*95f0*/  FMNMX.FTZ R169, R163, R190, !PT ;  /* 0x000000bea3a97209 */ /* 0x000fe20007810000 */
[----:B------:R-:W1:Y:S01]  /*9600*/  MUFU.TANH R154, R154 ;  /* 0x0000009a009a7308 */ /* 0x000e620000002400 */
[----:B--2---:R-:W-:Y:S01]  /*9610*/  FSEL R166, R166, -INF , P2 ;  /* 0xff800000a6a67808 */ /* 0x004fe20001000000 */
[--C-:B------:R-:W-:Y:S01]  /*9620*/  FFMA.FTZ R153, R185, UR5, -R159.reuse ;  /* 0x00000005b9997c23 */ /* 0x100fe2000801089f */
[----:B------:R-:W-:Y:S01]  /*9630*/  ISETP.GT.AND P2, PT, R168, 0x40, PT ;  /* 0x00000040a800780c */ /* 0x000fe20003f44270 */
[--C-:B------:R-:W-:Y:S01]  /*9640*/  FFMA.FTZ R192, R186, UR5, -R159.reuse ;  /* 0x00000005bac07c23 */ /* 0x100fe2000801089f */
[----:B------:R-:W-:Y:S01]  /*9650*/  FMNMX.FTZ R172, R166, R169, !PT ;  /* 0x000000a9a6ac7209 */ /* 0x000fe20007810000 */
[--C-:B------:R-:W-:Y:S01]  /*9660*/  FFMA.FTZ R152, R187, UR5, -R159.reuse ;  /* 0x00000005bb987c23 */ /* 0x100fe2000801089f */
[----:B------:R-:W-:Y:S01]  /*9670*/  FFMA.FTZ R194, R183, UR5, -R159 ;  /* 0x00000005b7c27c23 */ /* 0x000fe2000801089f */
[----:B------:R-:W2:Y:S01]  /*9680*/  MUFU.TANH R155, R155 ;  /* 0x0000009b009b7308 */ /* 0x000ea20000002400 */
[----:B0-----:R-:W-:-:S02]  /*9690*/  FSEL R167, R167, -INF , P3 ;  /* 0xff800000a7a77808 */ /* 0x001fc40001800000 */
[----:B------:R-:W-:-:S05]  /*96a0*/  ISETP.GT.AND P3, PT, R168, 0x41, PT ;  /* 0x00000041a800780c */ /* 0x000fca0003f64270 */
[----:B------:R-:W0:Y:S01]  /*96b0*/  MUFU.TANH R158, R158 ;  /* 0x0000009e009e7308 */ /* 0x000e220000002400 */
[----:B-1----:R-:W-:Y:S02]  /*96c0*/  FSEL R154, R154, -INF , P2 ;  /* 0xff8000009a9a7808 */ /* 0x002fe40001000000 */
[----:B------:R-:W-:-:S05]  /*96d0*/  ISETP.GT.AND P2, PT, R168, 0x48, PT ;  /* 0x00000048a800780c */ /* 0x000fca0003f44270 */
[----:B------:R1:W-:Y:S01]  /*96e0*/  MUFU.EX2 R160, R191 ;  /* 0x000000bf00a07308 */ /* 0x0003e20000000800 */
[----:B--2---:R-:W-:Y:S02]  /*96f0*/  FSEL R169, R155, -INF , P3 ;  /* 0xff8000009ba97808 */ /* 0x004fe40001800000 */
[----:B------:R-:W-:Y:S01]  /*9700*/  ISETP.GT.AND P3, PT, R168, 0x49, PT ;  /* 0x00000049a800780c */ /* 0x000fe20003f64270 */
[----:B------:R-:W-:-:S03]  /*9710*/  FFMA.FTZ R168, R173, UR5, -R159 ;  /* 0x00000005ada87c23 */ /* 0x000fc6000801089f */
[----:B------:R-:W-:Y:S01]  /*9720*/  FSEL R173, R3, -INF , P3 ;  /* 0xff80000003ad7808 */ /* 0x000fe20001800000 */
[----:B------:R-:W-:Y:S01]  /*9730*/  MUFU.EX2 R208, R208 ;  /* 0x000000d000d07308 */ /* 0x000fe20000000800 */
[----:B-1----:R-:W-:Y:S02]  /*9740*/  FMNMX.FTZ R191, R167, R172, !PT ;  /* 0x000000aca7bf7209 */ /* 0x002fe40007810000 */
[----:B0-----:R-:W-:Y:S02]  /*9750*/  FSEL R172, R158, -INF , P2 ;  /* 0xff8000009eac7808 */ /* 0x001fe40001000000 */
        /* <DEDUP_REMOVED lines=123> */
.L_x_2437:
        /* <DEDUP_REMOVED lines=31> */
[----:B------:R-:W-:Y:S02]  /*a100*/  F2FP.BF16.F32.PACK_AB R195, R154, R195 ;  /* 0x000000c39ac3723e */ /* 0x000fe400000010ff */
[----:B------:R-:W-:Y:S01]  /*a110*/  MOV R20, UR4 ;  /* 0x0000000400147c02 */ /* 0x000fe20008000f00 */
[----:B------:R-:W-:Y:S06]  /*a120*/  @P1 BRA `(.L_x_2438) ;  /* 0xffffffbc004c1947 */ /* 0x000fec000383ffff */
.L_x_2427:
        /* <DEDUP_REMOVED lines=8> */
.L_x_2450:
        /* <DEDUP_REMOVED lines=9> */
.L_x_2440:
        /* <DEDUP_REMOVED lines=8> */
.L_x_2441:
[----:B-1----:R-:W-:Y:S05]  /*a2c0*/  @P1 BRA `(.L_x_2442) ;  /* 0x0000000000081947 */ /* 0x002fea0003800000 */
[----:B------:R-:W1:Y:S02]  /*a2d0*/  SYNCS.PHASECHK.TRANS64.TRYWAIT P1, [UR4+0x38830], R3 ;  /* 0x03883003ff0075a7 */ /* 0x000e640008020144 */
[----:B-1----:R-:W-:Y:S05]  /*a2e0*/  @!P1 BRA `(.L_x_2443) ;  /* 0x000000e000189947 */ /* 0x002fea0003800000 */
.L_x_2442:
        /* <DEDUP_REMOVED lines=655> */
.L_x_2444:
        /* <DEDUP_REMOVED lines=8> */
.L_x_2445:
[----:B---3--:R-:W-:Y:S05]  /*cc60*/  @P1 BRA `(.L_x_2446) ;  /* 0x0000000000081947 */ /* 0x008fea0003800000 */
[----:B------:R-:W3:Y:S02]  /*cc70*/  SYNCS.PHASECHK.TRANS64.TRYWAIT P1, [UR4+0x38850], R0 ;  /* 0x03885000ff0075a7 */ /* 0x000ee40008020144 */
[----:B---3--:R-:W-:Y:S05]  /*cc80*/  @!P1 BRA `(.L_x_2447) ;  /* 0x000000b400c89947 */ /* 0x008fea0003800000 */
.L_x_2446:
        /* <DEDUP_REMOVED lines=37> */
.L_x_2448:
        /* <DEDUP_REMOVED lines=265> */
.L_x_2449:
        /* <DEDUP_REMOVED lines=32> */
.L_x_2439:
        /* <DEDUP_REMOVED lines=131> */
.L_x_2451:
        /* <DEDUP_REMOVED lines=8> */
.L_x_2452:
[----:B-1----:R-:W-:Y:S05]  /*ea20*/  @P1 BRA `(.L_x_2453) ;  /* 0x0000000000081947 */ /* 0x002fea0003800000 */
[----:B------:R-:W1:Y:S02]  /*ea30*/  SYNCS.PHASECHK.TRANS64.TRYWAIT P1, [UR8+0x38850], R0 ;  /* 0x03885000ff0075a7 */ /* 0x000e640008020148 */
[----:B-1----:R-:W-:Y:S05]  /*ea40*/  @!P1 BRA `(.L_x_2454) ;  /* 0x0000009800709947 */ /* 0x002fea0003800000 */
.L_x_2453:
[----:B------:R-:W-:Y:S01]  /*ea50*/  R2UR UR4, R16 ;  /* 0x00000000100472ca */ /* 0x000fe200000e0000 */
[----:B------:R-:W-:Y:S01]  /*ea60*/  WARPGROUP.ARRIVE ;  /* 0x00000000000079c5 */ /* 0x000fe20000000000 */
[----:B------:R-:W-:Y:S01]  /*ea70*/  UMOV UR7, 0x40000040 ;  /* 0x4000004000077882 */ /* 0x000fe20000000000 */
[----:B-1----:R-:W1:Y:S01]  /*ea80*/  SHFL.BFLY PT, R7, R18, 0x2, 0x1f ;  /* 0x0c401f0012077f89 */ /* 0x002e6200000e0000 */
[----:B------:R-:W-:Y:S01]  /*ea90*/  IMAD.MOV.U32 R6, RZ, RZ, RZ ;  /* 0x000000ffff067224 */ /* 0x000fe200078e00ff */
[----:B------:R-:W-:Y:S02]  /*eaa0*/  MOV R13, UR5 ;  /* 0x00000005000d7c02 */ /* 0x000fe40008000f00 */
        /* <DEDUP_REMOVED lines=8> */
[----:B------:R-:W-:Y:S01]  /*eb30*/  IMAD.MOV.U32 R5, RZ, RZ, RZ ;  /* 0x000000ffff057224 */ /* 0x000fe200078e00ff */
[----:B------:R-:W0:Y:S04]  /*eb40*/  SHFL.BFLY PT, R0, R7, 0x1, 0x1f ;  /* 0x0c201f0007007f89 */ /* 0x000e2800000e0000 */
[----:B------:R-:W-:Y:S01]  /*eb50*/  UMOV UR6, UR4 ;  /* 0x0000000400067c82 */ /* 0x000fe20008000000 */
[----:B------:R-:W1:Y:S01]  /*eb60*/  SHFL.BFLY PT, R9, R2, 0x1, 0x1f ;  /* 0x0c201f0002097f89 */ /* 0x000e6200000e0000 */
[----:B------:R-:W-:Y:S01]  /*eb70*/  HGMMA.64x256x16.F32.BF16 R24, R208, gdesc[UR4].tnspB, R24, gsb0 ;  /* 0x43e00004d0187df0 */ /* 0x000fe20008001818 */
[----:B------:R-:W-:Y:S01]  /*eb80*/  UIADD3 UR6, UR4, 0x80, URZ ;  /* 0x0000008004067890 */ /* 0x000fe2000fffe03f */
[----:B------:R-:W-:Y:S01]  /*eb90*/  UMOV UR7, 0x40000040 ;  /* 0x4000004000077882 */ /* 0x000fe20000000000 */
        /* <DEDUP_REMOVED lines=42> */
.L_x_2455:
        /* <DEDUP_REMOVED lines=143> */
.L_x_2419:
[----:B------:R-:W0:Y:S08]  /*f730*/  S2UR UR4, SR_CgaCtaId ;  /* 0x00000000000479c3 */ /* 0x000e300000008800 */
[----:B------:R-:W-:Y:S06]  /*f740*/  BAR.SYNC.DEFER_BLOCKING 0x5, 0x180 ;  /* 0x0146000000007b1d */ /* 0x000fec0000010000 */
[----:B------:R-:W-:Y:S01]  /*f750*/  UMOV UR7, 0x400 ;  /* 0x0000040000077882 */ /* 0x000fe20000000000 */
[----:B------:R-:W-:Y:S01]  /*f760*/  BSSY B0, `(.L_x_2456) ;  /* 0x00002f1000007945 */ /* 0x000fe20003800000 */
[----:B0-----:R-:W-:-:S09]  /*f770*/  ULEA UR7, UR4, UR7, 0x18 ;  /* 0x0000000704077291 */ /* 0x001fd2000f8ec03f */
[----:B------:R-:W0:Y:S02]  /*f780*/  LDS.128 R4, [UR7+0x388d0] ;  /* 0x0388d007ff047984 */ /* 0x000e240008000c00 */
[----:B0-----:R-:W-:Y:S02]  /*f790*/  R2UR UR5, R5 ;  /* 0x00000000050572ca */ /* 0x001fe400000e0000 */
[----:B------:R-:W-:Y:S01]  /*f7a0*/  R2UR UR6, R6 ;  /* 0x00000000060672ca */ /* 0x000fe200000e0000 */
[----:B------:R-:W-:Y:S06]  /*f7b0*/  BAR.ARV 0x4, 0x180 ;  /* 0x0106000000007b1d */ /* 0x000fec0000002000 */
[----:B------:R-:W-:Y:S08]  /*f7c0*/  @P0 BRA `(.L_x_2457) ;  /* 0x0000002000080947 */ /* 0x000ff00003800000 */
[----:B------:R-:W2:Y:S01]  /*f7d0*/  LDL R9, [R1+0x4] ;  /* 0x0000040001097983 */ /* 0x000ea20000100800 */
[----:B------:R-:W0:Y:S01]  /*f7e0*/  S2UR UR4, SR_SWINHI ;  /* 0x00000000000479c3 */ /* 0x000e220000002f00 */
[----:B------:R-:W-:Y:S01]  /*f7f0*/  IMAD.MOV.U32 R98, RZ, RZ, 0x2 ;  /* 0x00000002ff627424 */ /* 0x000fe200078e00ff */
        /* <DEDUP_REMOVED lines=12> */
[----:B------:R-:W-:Y:S02]  /*f8c0*/  F2FP.BF16.F32.PACK_AB R35, R161, R35 ;  /* 0x00000023a123723e */ /* 0x000fe400000010ff */
[----:B------:R-:W-:Y:S02]  /*f8d0*/  F2FP.BF16.F32.PACK_AB R41, R160, R42 ;  /* 0x0000002aa029723e */ /* 0x000fe400000010ff */
[----:B------:R-:W-:Y:S01]  /*f8e0*/  F2FP.BF16.F32.PACK_AB R48, R49, R48 ;  /* 0x000000303130723e */ /* 0x000fe200000010ff */
[----:B------:R-:W-:Y:S01]  /*f8f0*/  UMOV UR8, UR7 ;  /* 0x0000000700087c82 */ /* 0x000fe20008000000 */
[----:B0-----:R-:W-:Y:S01]  /*f900*/  UMOV UR9, UR4 ;  /* 0x0000000400097c82 */ /* 0x001fe20008000000 */
        /* <DEDUP_REMOVED lines=28> */
[----:B------:R-:W-:Y:S02]  /*fad0*/  R2UR UR12, R221 ;  /* 0x00000000dd0c72ca */ /* 0x000fe400000e0000 */
[----:B------:R-:W-:Y:S02]  /*fae0*/  R2UR UR14, R223 ;  /* 0x00000000df0e72ca */ /* 0x000fe400000e0000 */
[----:B------:R-:W-:Y:S01]  /*faf0*/  R2UR UR13, R214 ;  /* 0x00000000d60d72ca */ /* 0x000fe200000e0000 */
[----:B------:R-:W-:Y:S01]  /*fb00*/  BAR.SYNC.DEFER_BLOCKING 0x1, 0x100 ;  /* 0x0044000000007b1d */ /* 0x000fe20000010000 */
[----:B------:R-:W-:-:S02]  /*fb10*/  F2FP.BF16.F32.PACK_AB R82, R85, R84 ;  /* 0x000000545552723e */ /* 0x000fc400000010ff */
[----:B------:R-:W-:Y:S02]  /*fb20*/  F2FP.BF16.F32.PACK_AB R84, R89, R88 ;  /* 0x000000585954723e */ /* 0x000fe400000010ff */
[----:B------:R-:W-:Y:S01]  /*fb30*/  F2FP.BF16.F32.PACK_AB R85, R91, R90 ;  /* 0x0000005a5b55723e */ /* 0x000fe200000010ff */
[----:B------:R-:W-:Y:S01]  /*fb40*/  UMOV UR4, URZ ;  /* 0x0000003f00047c82 */ /* 0x000fe20008000000 */
[----:B------:R-:W-:Y:S01]  /*fb50*/  F2FP.BF16.F32.PACK_AB R86, R93, R92 ;  /* 0x0000005c5d56723e */ /* 0x000fe200000010ff */
[----:B------:R-:W-:Y:S01]  /*fb60*/  UIMAD.WIDE UR10, UR12, 0x4, UR10 ;  /* 0x000000040c0a78a5 */ /* 0x000fe2000f8e020a */
[----:B------:R-:W-:Y:S01]  /*fb70*/  F2FP.BF16.F32.PACK_AB R97, R166, R165 ;  /* 0x000000a5a661723e */ /* 0x000fe200000010ff */
[----:B------:R-:W0:Y:S01]  /*fb80*/  LDC R16, c[0x0][0xbe8] ;  /* 0x0002fa00ff107b82 */ /* 0x000e220000000800 */
        /* <DEDUP_REMOVED lines=18> */
[----:B--2---:R-:W-:-:S03]  /*fcb0*/  IMAD.WIDE R98, R9, R98, UR8 ;  /* 0x0000000809627e25 */ /* 0x004fc6000f8e0262 */
[C---:B------:R-:W-:Y:S02]  /*fcc0*/  IADD3 R167, P1, R98.reuse, 0x20, RZ ;  /* 0x0000002062a77810 */ /* 0x040fe40007f3e0ff */
[C---:B------:R-:W-:Y:S02]  /*fcd0*/  IADD3 R169, P0, R98.reuse, 0x40, RZ ;  /* 0x0000004062a97810 */ /* 0x040fe40007f1e0ff */
[C---:B------:R-:W-:Y:S01]  /*fce0*/  LOP3.LUT R5, R98.reuse, 0x380, RZ, 0xc0, !PT ;  /* 0x0000038062057812 */ /* 0x040fe200078ec0ff */
[--C-:B------:R-:W-:Y:S01]  /*fcf0*/  IMAD.X R11, RZ, RZ, R99.reuse, P1 ;  /* 0x000000ffff0b7224 */ /* 0x100fe200008e0663 */
[C---:B------:R-:W-:Y:S02]  /*fd00*/  IADD3 R171, P4, R98.reuse, 0x60, RZ ;  /* 0x0000006062ab7810 */ /* 0x040fe40007f9e0ff */
[C---:B------:R-:W-:Y:S02]  /*fd10*/  IADD3 R173, P3, R98.reuse, 0x4000, RZ ;  /* 0x0000400062ad7810 */ /* 0x040fe40007f7e0ff */
[C---:B------:R-:W-:Y:S01]  /*fd20*/  IADD3 R175, P6, R98.reuse, 0x4020, RZ ;  /* 0x0000402062af7810 */ /* 0x040fe20007fde0ff */
[--C-:B------:R-:W-:Y:S01]  /*fd30*/  IMAD.X R15, RZ, RZ, R99.reuse, P4 ;  /* 0x000000ffff0f7224 */ /* 0x100fe200020e0663 */
[C---:B------:R-:W-:Y:S01]  /*fd40*/  IADD3 R177, P5, R98.reuse, 0x4040, RZ ;  /* 0x0000404062b17810 */ /* 0x040fe20007fbe0ff */
[--C-:B------:R-:W-:Y:S01]  /*fd50*/  IMAD.X R19, RZ, RZ, R99.reuse, P3 ;  /* 0x000000ffff137224 */ /* 0x100fe200018e0663 */
[C---:B------:R-:W-:Y:S01]  /*fd60*/  IADD3 R179, P2, R98.reuse, 0x4060, RZ ;  /* 0x0000406062b37810 */ /* 0x040fe20007f5e0ff */
[--C-:B------:R-:W-:Y:S01]  /*fd70*/  IMAD.X R21, RZ, RZ, R99.reuse, P6 ;  /* 0x000000ffff157224 */ /* 0x100fe200030e0663 */
[----:B------:R-:W-:Y:S01]  /*fd80*/  IADD3 R181, P1, R98, 0x8000, RZ ;  /* 0x0000800062b57810 */ /* 0x000fe20007f3e0ff */
[--C-:B------:R-:W-:Y:S01]  /*fd90*/  IMAD.X R31, RZ, RZ, R99.reuse, P5 ;  /* 0x000000ffff1f7224 */ /* 0x100fe200028e0663 */
[----:B------:R-:W-:Y:S01]  /*fda0*/  LOP3.LUT R10, R167, 0x380, RZ, 0xc0, !PT ;  /* 0x00000380a70a7812 */ /* 0x000fe200078ec0ff */
[--C-:B------:R-:W-:Y:S01]  /*fdb0*/  IMAD.X R39, RZ, RZ, R99.reuse, P2 ;  /* 0x000000ffff277224 */ /* 0x100fe200010e0663 */
[----:B------:R-:W-:Y:S01]  /*fdc0*/  LOP3.LUT R12, R169, 0x380, RZ, 0xc0, !PT ;  /* 0x00000380a90c7812 */ /* 0x000fe200078ec0ff */
[----:B------:R-:W-:Y:S01]  /*fdd0*/  IMAD.X R47, RZ, RZ, R99, P1 ;  /* 0x000000ffff2f7224 */ /* 0x000fe200008e0663 */
[----:B------:R-:W-:-:S02]  /*fde0*/  SHF.R.U64 R5, R5, 0x3, RZ ;  /* 0x0000000305057819 */ /* 0x000fc400000012ff */
[----:B------:R-:W-:Y:S02]  /*fdf0*/  LOP3.LUT R14, R171, 0x380, RZ, 0xc0, !PT ;  /* 0x00000380ab0e7812 */ /* 0x000fe400078ec0ff */
[----:B------:R-:W-:Y:S02]  /*fe00*/  LOP3.LUT R18, R173, 0x380, RZ, 0xc0, !PT ;  /* 0x00000380ad127812 */ /* 0x000fe400078ec0ff */
[----:B------:R-:W-:Y:S02]  /*fe10*/  IADD3.X R13, RZ, R99, RZ, P0, !PT ;  /* 0x00000063ff0d7210 */ /* 0x000fe400007fe4ff */
[----:B------:R-:W-:Y:S02]  /*fe20*/  SHF.R.U64 R10, R10, 0x3, RZ ;  /* 0x000000030a0a7819 */ /* 0x000fe400000012ff */
[C---:B------:R-:W-:Y:S02]  /*fe30*/  IADD3 R54, P0, R98.reuse, 0x8020, RZ ;  /* 0x0000802062367810 */ /* 0x040fe40007f1e0ff */
[----:B------:R-:W-:-:S02]  /*fe40*/  IADD3 R62, P4, R98, 0x8040, RZ ;  /* 0x00008040623e7810 */ /* 0x000fc40007f9e0ff */
        /* <DEDUP_REMOVED lines=8> */
[----:B------:R-:W-:Y:S01]  /*fed0*/  IMAD.X R95, RZ, RZ, R99, P5 ;  /* 0x000000ffff5f7224 */ /* 0x000fe200028e0663 */
[----:B------:R-:W-:-:S02]  /*fee0*/  SHF.R.U64 R12, R12, 0x3, RZ ;  /* 0x000000030c0c7819 */ /* 0x000fc400000012ff */
[----:B------:R-:W-:Y:S01]  /*fef0*/  LOP3.LUT R20, R175, 0x380, RZ, 0xc0, !PT ;  /* 0x00000380af147812 */ /* 0x000fe200078ec0ff */
[--C-:B------:R-:W-:Y:S01]  /*ff00*/  IMAD.X R9, RZ, RZ, R99.reuse, P1 ;  /* 0x000000ffff097224 */ /* 0x100fe200008e0663 */
[----:B------:R-:W-:Y:S01]  /*ff10*/  LOP3.LUT R98, R5, R98, RZ, 0x3c, !PT ;  /* 0x0000006205627212 */ /* 0x000fe200078e3cff */
[----:B------:R-:W-:Y:S01]  /*ff20*/  IMAD.X R5, RZ, RZ, R99, P2 ;  /* 0x000000ffff057224 */ /* 0x000fe200010e0663 */
[----:B------:R-:W-:Y:S02]  /*ff30*/  SHF.R.U64 R14, R14, 0x3, RZ ;  /* 0x000000030e0e7819 */ /* 0x000fe400000012ff */
[----:B------:R-:W-:Y:S02]  /*ff40*/  LOP3.LUT R30, R177, 0x380, RZ, 0xc0, !PT ;  /* 0x00000380b11e7812 */ /* 0x000fe400078ec0ff */
[----:B------:R-:W-:Y:S02]  /*ff50*/  SHF.R.U64 R18, R18, 0x3, RZ ;  /* 0x0000000312127819 */ /* 0x000fe400000012ff */
[----:B------:R-:W-:-:S02]  /*ff60*/  LOP3.LUT R38, R179, 0x380, RZ, 0xc0, !PT ;  /* 0x00000380b3267812 */ /* 0x000fc400078ec0ff */
[----:B------:R-:W-:Y:S02]  /*ff70*/  LOP3.LUT R10, R10, R167, RZ, 0x3c, !PT ;  /* 0x000000a70a0a7212 */ /* 0x000fe400078e3cff */
[----:B------:R-:W-:Y:S02]  /*ff80*/  LOP3.LUT R46, R181, 0x380, RZ, 0xc0, !PT ;  /* 0x00000380b52e7812 */ /* 0x000fe400078ec0ff */
[----:B------:R-:W-:Y:S02]  /*ff90*/  LOP3.LUT R12, R12, R169, RZ, 0x3c, !PT ;  /* 0x000000a90c0c7212 */ /* 0x000fe400078e3cff */
[----:B------:R-:W-:Y:S02]  /*ffa0*/  SHF.R.U64 R20, R20, 0x3, RZ ;  /* 0x0000000314147819 */ /* 0x000fe400000012ff */
[----:B------:R-:W-:Y:S02]  /*ffb0*/  LOP3.LUT R167, R54, 0x380, RZ, 0xc0, !PT ;  /* 0x0000038036a77812 */ /* 0x000fe400078ec0ff */
[----:B------:R-:W-:-:S02]  /*ffc0*/  IADD3.X R55, RZ, R99, RZ, P0, !PT ;  /* 0x00000063ff377210 */ /* 0x000fc400007fe4ff */
[----:B------:R-:W-:Y:S02]  /*ffd0*/  LOP3.LUT R14, R14, R171, RZ, 0x3c, !PT ;  /* 0x000000ab0e0e7212 */ /* 0x000fe400078e3cff */
[----:B------:R-:W-:Y:S02]  /*ffe0*/  SHF.R.U64 R30, R30, 0x3, RZ ;  /* 0x000000031e1e7819 */ /* 0x000fe400000012ff */
[----:B------:R-:W-:Y:S02]  /*fff0*/  LOP3.LUT R169, R62, 0x380, RZ, 0xc0, !PT ;  /* 0x000003803ea97812 */ /* 0x000fe400078ec0ff */
[----:B------:R-:W-:Y:S02]  /*10000*/  MOV R98, R98 ;  /* 0x0000006200627202 */ /* 0x000fe40000000f00 */
[----:B------:R-:W-:Y:S02]  /*10010*/  LOP3.LUT R18, R18, R173, RZ, 0x3c, !PT ;  /* 0x000000ad12127212 */ /* 0x000fe400078e3cff */
[----:B------:R-:W-:Y:S01]  /*10020*/  SHF.R.U64 R38, R38, 0x3, RZ ;  /* 0x0000000326267819 */ /* 0x000fe200000012ff */
[----:B------:R1:W-:Y:S01]  /*10030*/  STSM.16.M88.4 [R98], R24 ;  /* 0x0000001862007844 */ /* 0x0003e20000000200 */
[----:B------:R-:W-:-:S02]  /*10040*/  LOP3.LUT R171, R70, 0x380, RZ, 0xc0, !PT ;  /* 0x0000038046ab7812 */ /* 0x000fc400078ec0ff */
[----:B------:R-:W-:Y:S02]  /*10050*/  LOP3.LUT R99, R23, 0x380, RZ, 0xc0, !PT ;  /* 0x0000038017637812 */ /* 0x000fe400078ec0ff */
[----:B------:R-:W-:Y:S02]  /*10060*/  SHF.R.U64 R46, R46, 0x3, RZ ;  /* 0x000000032e2e7819 */ /* 0x000fe400000012ff */
[----:B------:R-:W-:Y:S02]  /*10070*/  LOP3.LUT R173, R78, 0x380, RZ, 0xc0, !PT ;  /* 0x000003804ead7812 */ /* 0x000fe400078ec0ff */
[----:B------:R-:W-:Y:S02]  /*10080*/  LOP3.LUT R163, R6, 0x380, RZ, 0xc0, !PT ;  /* 0x0000038006a37812 */ /* 0x000fe400078ec0ff */
[----:B------:R-:W-:Y:S02]  /*10090*/  LOP3.LUT R20, R20, R175, RZ, 0x3c, !PT ;  /* 0x000000af14147212 */ /* 0x000fe400078e3cff */
[----:B------:R-:W-:-:S02]  /*100a0*/  SHF.R.U64 R167, R167, 0x3, RZ ;  /* 0x00000003a7a77819 */ /* 0x000fc400000012ff */
[----:B------:R-:W-:Y:S02]  /*100b0*/  LOP3.LUT R94, R4, 0x380, RZ, 0xc0, !PT ;  /* 0x00000380045e7812 */ /* 0x000fe400078ec0ff */
[----:B------:R-:W-:Y:S02]  /*100c0*/  MOV R10, R10 ;  /* 0x0000000a000a7202 */ /* 0x000fe40000000f00 */
[----:B------:R-:W-:Y:S02]  /*100d0*/  LOP3.LUT R30, R30, R177, RZ, 0x3c, !PT ;  /* 0x000000b11e1e7212 */ /* 0x000fe400078e3cff */
[----:B------:R-:W-:Y:S01]  /*100e0*/  SHF.R.U64 R169, R169, 0x3, RZ ;  /* 0x00000003a9a97819 */ /* 0x000fe200000012ff */
[----:B------:R2:W-:Y:S01]  /*100f0*/  STSM.16.M88.4 [R10], R32 ;  /* 0x000000200a007844 */ /* 0x0005e20000000200 */
[----:B------:R-:W-:Y:S02]  /*10100*/  MOV R12, R12 ;  /* 0x0000000c000c7202 */ /* 0x000fe40000000f00 */
[----:B------:R-:W-:-:S02]  /*10110*/  LOP3.LUT R38, R38, R179, RZ, 0x3c, !PT ;  /* 0x000000b326267212 */ /* 0x000fc400078e3cff */
[----:B------:R-:W-:Y:S01]  /*10120*/  SHF.R.U64 R171, R171, 0x3, RZ ;  /* 0x00000003abab7819 */ /* 0x000fe200000012ff */
[----:B------:R3:W-:Y:S01]  /*10130*/  STSM.16.M88.4 [R12], R40 ;  /* 0x000000280c007844 */ /* 0x0007e20000000200 */
[----:B------:R-:W-:Y:S02]  /*10140*/  SHF.R.U64 R28, R99, 0x3, RZ ;  /* 0x00000003631c7819 */ /* 0x000fe400000012ff */
[----:B------:R-:W-:Y:S02]  /*10150*/  MOV R14, R14 ;  /* 0x0000000e000e7202 */ /* 0x000fe40000000f00 */
[----:B------:R-:W-:Y:S02]  /*10160*/  LOP3.LUT R46, R46, R181, RZ, 0x3c, !PT ;  /* 0x000000b52e2e7212 */ /* 0x000fe400078e3cff */
[----:B------:R-:W-:Y:S01]  /*10170*/  SHF.R.U64 R173, R173, 0x3, RZ ;  /* 0x00000003adad7819 */ /* 0x000fe200000012ff */
[----:B------:R4:W-:Y:S01]  /*10180*/  STSM.16.M88.4 [R14], R48 ;  /* 0x000000300e007844 */ /* 0x0009e20000000200 */
[----:B------:R-:W-:-:S02]  /*10190*/  SHF.R.U64 R99, R163, 0x3, RZ ;  /* 0x00000003a3637819 */ /* 0x000fc400000012ff */
[----:B------:R-:W-:Y:S02]  /*101a0*/  MOV R18, R18 ;  /* 0x0000001200127202 */ /* 0x000fe40000000f00 */
[----:B------:R-:W-:Y:S02]  /*101b0*/  LOP3.LUT R54, R167, R54, RZ, 0x3c, !PT ;  /* 0x00000036a7367212 */ /* 0x000fe400078e3cff */
[----:B------:R-:W-:Y:S01]  /*101c0*/  SHF.R.U64 R29, R94, 0x3, RZ ;  /* 0x000000035e1d7819 */ /* 0x000fe200000012ff */
[----:B------:R4:W-:Y:S01]  /*101d0*/  STSM.16.M88.4 [R18], R56 ;  /* 0x0000003812007844 */ /* 0x0009e20000000200 */
[----:B------:R-:W-:Y:S02]  /*101e0*/  MOV R20, R20 ;  /* 0x0000001400147202 */ /* 0x000fe40000000f00 */
[----:B------:R-:W-:Y:S02]  /*101f0*/  LOP3.LUT R62, R169, R62, RZ, 0x3c, !PT ;  /* 0x0000003ea93e7212 */ /* 0x000fe400078e3cff */
[----:B------:R-:W-:Y:S01]  /*10200*/  MOV R30, R30 ;  /* 0x0000001e001e7202 */ /* 0x000fe20000000f00 */
[----:B------:R4:W-:Y:S01]  /*10210*/  STSM.16.M88.4 [R20], R64 ;  /* 0x0000004014007844 */ /* 0x0009e20000000200 */
[----:B------:R-:W-:-:S02]  /*10220*/  LOP3.LUT R70, R171, R70, RZ, 0x3c, !PT ;  /* 0x00000046ab467212 */ /* 0x000fc400078e3cff */
[----:B------:R-:W-:Y:S01]  /*10230*/  MOV R38, R38 ;  /* 0x0000002600267202 */ /* 0x000fe20000000f00 */
[----:B------:R4:W-:Y:S01]  /*10240*/  STSM.16.M88.4 [R30], R72 ;  /* 0x000000481e007844 */ /* 0x0009e20000000200 */
[----:B------:R-:W-:Y:S02]  /*10250*/  LOP3.LUT R78, R173, R78, RZ, 0x3c, !PT ;  /* 0x0000004ead4e7212 */ /* 0x000fe400078e3cff */
[----:B------:R-:W-:Y:S01]  /*10260*/  LOP3.LUT R8, R99, R6, RZ, 0x3c, !PT ;  /* 0x0000000663087212 */ /* 0x000fe200078e3cff */
[----:B------:R4:W-:Y:S01]  /*10270*/  STSM.16.M88.4 [R38], R80 ;  /* 0x0000005026007844 */ /* 0x0009e20000000200 */
[----:B------:R-:W-:Y:S02]  /*10280*/  MOV R46, R46 ;  /* 0x0000002e002e7202 */ /* 0x000fe40000000f00 */
[----:B------:R-:W-:Y:S02]  /*10290*/  LOP3.LUT R94, R29, R4, RZ, 0x3c, !PT ;  /* 0x000000041d5e7212 */ /* 0x000fe400078e3cff */
[----:B------:R-:W-:Y:S01]  /*102a0*/  MOV R54, R54 ;  /* 0x0000003600367202 */ /* 0x000fe20000000f00 */
[----:B------:R4:W-:Y:S01]  /*102b0*/  STSM.16.M88.4 [R46], R84 ;  /* 0x000000542e007844 */ /* 0x0009e20000000200 */
[----:B-1----:R-:W-:-:S02]  /*102c0*/  F2FP.BF16.F32.PACK_AB R98, R101, R100 ;  /* 0x000000646562723e */ /* 0x002fc400000010ff */
[----:B------:R-:W-:Y:S02]  /*102d0*/  F2FP.BF16.F32.PACK_AB R99, R103, R102 ;  /* 0x000000666763723e */ /* 0x000fe400000010ff */
[----:B------:R-:W-:Y:S02]  /*102e0*/  LOP3.LUT R4, R28, R23, RZ, 0x3c, !PT ;  /* 0x000000171c047212 */ /* 0x000fe400078e3cff */
[----:B------:R-:W-:Y:S01]  /*102f0*/  MOV R62, R62 ;  /* 0x0000003e003e7202 */ /* 0x000fe20000000f00 */
[----:B------:R4:W-:Y:S01]  /*10300*/  STSM.16.M88.4 [R54], R96 ;  /* 0x0000006036007844 */ /* 0x0009e20000000200 */
[----:B------:R-:W-:Y:S02]  /*10310*/  MOV R70, R70 ;  /* 0x0000004600467202 */ /* 0x000fe40000000f00 */
[----:B------:R-:W-:Y:S01]  /*10320*/  MOV R78, R78 ;  /* 0x0000004e004e7202 */ /* 0x000fe20000000f00 */
[----:B------:R4:W-:Y:S01]  /*10330*/  STSM.16.M88.4 [R62], R104 ;  /* 0x000000683e007844 */ /* 0x0009e20000000200 */
[----:B------:R-:W-:-:S02]  /*10340*/  MOV R94, R94 ;  /* 0x0000005e005e7202 */ /* 0x000fc40000000f00 */
[----:B------:R-:W-:Y:S01]  /*10350*/  MOV R6, R4 ;  /* 0x0000000400067202 */ /* 0x000fe20000000f00 */
[----:B------:R4:W-:Y:S01]  /*10360*/  STSM.16.M88.4 [R70], R112 ;  /* 0x0000007046007844 */ /* 0x0009e20000000200 */
[----:B------:R-:W-:Y:S01]  /*10370*/  MOV R8, R8 ;  /* 0x0000000800087202 */ /* 0x000fe20000000f00 */
[----:B------:R-:W-:Y:S01]  /*10380*/  IMAD.U32 R5, RZ, RZ, UR11 ;  /* 0x0000000bff057e24 */ /* 0x000fe2000f8e00ff */
[----:B------:R-:W-:Y:S01]  /*10390*/  PLOP3.LUT P0, PT, PT, PT, UP0, 0x80, 0x0 ;  /* 0x000000000000781c */ /* 0x000fe20003f0f008 */
[----:B------:R4:W-:Y:S01]  /*103a0*/  STSM.16.M88.4 [R78], R120 ;  /* 0x000000784e007844 */ /* 0x0009e20000000200 */
[----:B------:R-:W-:Y:S01]  /*103b0*/  MOV R4, UR10 ;  /* 0x0000000a00047c02 */ /* 0x000fe20008000f00 */
[----:B------:R-:W-:Y:S02]  /*103c0*/  ULDC.64 UR10, c[0x0][0xc08] ;  /* 0x00030200000a7ab9 */ /* 0x000fe40000000a00 */
[----:B------:R4:W-:Y:S04]  /*103d0*/  STSM.16.M88.4 [R94], R128 ;  /* 0x000000805e007844 */ /* 0x0009e80000000200 */
[----:B------:R4:W-:Y:S04]  /*103e0*/  STSM.16.M88.4 [R6], R136 ;  /* 0x0000008806007844 */ /* 0x0009e80000000200 */
[----:B------:R4:W-:Y:S01]  /*103f0*/  STSM.16.M88.4 [R8], R144 ;  /* 0x0000009008007844 */ /* 0x0009e20000000200 */
[----:B------:R-:W-:Y:S06]  /*10400*/  BAR.SYNC.DEFER_BLOCKING 0x1, 0x100 ;  /* 0x0044000000007b1d */ /* 0x000fec0000010000 */
[----:B------:R-:W4:Y:S01]  /*10410*/  @P0 LDG.E R3, desc[UR38][R4.64] ;  /* 0x0000002604030981 */ /* 0x000f22000c1e1900 */
[----:B------:R-:W-:Y:S01]  /*10420*/  UISETP.NE.U32.AND UP1, UPT, UR10, URZ, UPT ;  /* 0x0000003f0a00728c */ /* 0x000fe2000bf25070 */
[----:B0-----:R-:W-:Y:S01]  /*10430*/  ISETP.NE.AND P1, PT, R16, 0x1, PT ;  /* 0x000000011000780c */ /* 0x001fe20003f25270 */
[----:B--2---:R-:W-:-:S02]  /*10440*/  VIADD R10, R216, UR13 ;  /* 0x0000000dd80a7c36 */ /* 0x004fc40008000000 */
[----:B------:R-:W-:-:S06]  /*10450*/  UISETP.NE.AND.EX UP1, UPT, UR11, URZ, UPT, UP1 ;  /* 0x0000003f0b00728c */ /* 0x000fcc000bf25310 */
[----:B------:R-:W-:-:S04]  /*10460*/  PLOP3.LUT P2, PT, PT, PT, UP1, 0x80, 0x0 ;  /* 0x000000000000781c */ /* 0x000fc80003f4f018 */
[----:B------:R-:W0:Y:S01]  /*10470*/  @P1 LDC R9, c[0x0][0xbec] ;  /* 0x0002fb00ff091b82 */ /* 0x000e220000000800 */
[----:B------:R-:W-:-:S04]  /*10480*/  @UP1 ULEA UR10, UP2, UR12, UR10, 0x2 ;  /* 0x0000000a0c0a1291 */ /* 0x000fc8000f84103f */
[----:B------:R-:W-:Y:S02]  /*10490*/  @UP1 ULEA.HI.X UR11, UR12, UR11, UR14, 0x2, UP2 ;  /* 0x0000000b0c0b1291 */ /* 0x000fe400090f140e */
[----:B---3--:R-:W-:Y:S01]  /*104a0*/  IMAD.U32 R12, RZ, RZ, UR10 ;  /* 0x0000000aff0c7e24 */ /* 0x008fe2000f8e00ff */
[----:B------:R-:W-:Y:S01]  /*104b0*/  ULDC UR12, c[0x0][0xa88] ;  /* 0x0002a200000c7ab9 */ /* 0x000fe20000000800 */
[----:B------:R-:W1:Y:S02]  /*104c0*/  @P1 LDC R11, c[0x0][0xbf0] ;  /* 0x0002fc00ff0b1b82 */ /* 0x000e640000000800 */
[----:B------:R-:W-:Y:S01]  /*104d0*/  IMAD.U32 R13, RZ, RZ, UR11 ;  /* 0x0000000bff0d7e24 */ /* 0x000fe2000f8e00ff */
[----:B----4-:R-:W-:Y:S01]  /*104e0*/  @P0 R2UR UR4, R3 ;  /* 0x00000000030402ca */ /* 0x010fe200000e0000 */
[----:B------:R-:W-:-:S06]  /*104f0*/  IMAD.U32 R3, RZ, RZ, UR12 ;  /* 0x0000000cff037e24 */ /* 0x000fcc000f8e00ff */
[----:B------:R2:W5:Y:S01]  /*10500*/  @P2 LDG.E R3, desc[UR38][R12.64] ;  /* 0x000000260c032981 */ /* 0x000562000c1e1900 */
[----:B01----:R-:W-:Y:S07]  /*10510*/  @P2 BRA `(.L_x_2458) ;  /* 0x0000000000102947 */ /* 0x003fee0003800000 */
[----:B------:R-:W-:Y:S05]  /*10520*/  @!P0 BRA `(.L_x_2458) ;  /* 0x00000000000c8947 */ /* 0x000fea0003800000 */
[----:B------:R-:W3:Y:S04]  /*10530*/  LDG.E R6, desc[UR38][R4.64] ;  /* 0x0000002604067981 */ /* 0x000ee8000c1e1900 */
[----:B-----5:R-:W3:Y:S02]  /*10540*/  LDG.E R3, desc[UR38][R4.64+0x4] ;  /* 0x0000042604037981 */ /* 0x020ee4000c1e1900 */
[----:B---3--:R-:W-:-:S07]  /*10550*/  IMAD.IADD R3, R3, 0x1, -R6 ;  /* 0x0000000103037824 */ /* 0x008fce00078e0a06 */
.L_x_2458:
[----:B------:R-:W3:Y:S01]  /*10560*/  LDL R14, [R1] ;  /* 0x00000000010e7983 */ /* 0x000ee20000100800 */
[----:B------:R-:W-:Y:S01]  /*10570*/  R2UR UR21, R222 ;  /* 0x00000000de1572ca */ /* 0x000fe200000e0000 */
[----:B------:R-:W-:Y:S01]  /*10580*/  ULDC.64 UR16, c[0x0][0xb90] ;  /* 0x0002e40000107ab9 */ /* 0x000fe20000000a00 */
[----:B------:R-:W-:Y:S01]  /*10590*/  R2UR UR19, R223 ;  /* 0x00000000df1372ca */ /* 0x000fe200000e0000 */
[----:B------:R-:W-:Y:S01]  /*105a0*/  @P1 IMAD.HI.U32 R4, R10, R9, RZ ;  /* 0x000000090a041227 */ /* 0x000fe200078e00ff */
[----:B------:R-:W-:Y:S01]  /*105b0*/  R2UR UR18, R221 ;  /* 0x00000000dd1272ca */ /* 0x000fe200000e0000 */
[----:B------:R-:W-:Y:S01]  /*105c0*/  USHF.R.S32.HI UR11, URZ, 0x1f, UR4 ;  /* 0x0000001f3f0b7899 */ /* 0x000fe20008011404 */
[----:B------:R-:W-:Y:S01]  /*105d0*/  MOV R8, R10 ;  /* 0x0000000a00087202 */ /* 0x000fe20000000f00 */
[----:B------:R-:W-:Y:S01]  /*105e0*/  UMOV UR10, UR4 ;  /* 0x00000004000a7c82 */ /* 0x000fe20008000000 */
[----:B------:R-:W-:Y:S01]  /*105f0*/  @P1 SHF.R.U32.HI R8, RZ, R11, R4 ;  /* 0x0000000bff081219 */ /* 0x000fe20000011604 */
[----:B------:R-:W-:Y:S01]  /*10600*/  IMAD R4, R224, 0x40, R22 ;  /* 0x00000040e0047824 */ /* 0x000fe200078e0216 */
[----:B------:R-:W-:Y:S01]  /*10610*/  R2UR UR20, R214 ;  /* 0x00000000d61472ca */ /* 0x000fe200000e0000 */
[----:B------:R-:W-:Y:S01]  /*10620*/  IMAD.MOV.U32 R5, RZ, RZ, 0x2 ;  /* 0x00000002ff057424 */ /* 0x000fe200078e00ff */
[--C-:B------:R-:W-:Y:S01]  /*10630*/  SHF.R.S32.HI R9, RZ, 0x1f, R8.reuse ;  /* 0x0000001fff097819 */ /* 0x100fe20000011408 */
[----:B------:R-:W-:Y:S01]  /*10640*/  USHF.R.S32.HI UR15, URZ, 0x1f, UR21 ;  /* 0x0000001f3f0f7899 */ /* 0x000fe20008011415 */
[----:B------:R-:W-:Y:S01]  /*10650*/  IMAD.MOV R11, RZ, RZ, -R8 ;  /* 0x000000ffff0b7224 */ /* 0x000fe200078e0a08 */
[----:B------:R-:W-:Y:S01]  /*10660*/  USEL UR19, UR19, URZ, !UP0 ;  /* 0x0000003f13137287 */ /* 0x000fe2000c000000 */
[----:B------:R-:W-:Y:S01]  /*10670*/  IMAD.WIDE R4, R4, R5, UR8 ;  /* 0x0000000804047e25 */ /* 0x000fe2000f8e0205 */
[----:B------:R-:W-:-:S02]  /*10680*/  UIMAD UR14, UR15, UR16, URZ ;  /* 0x000000100f0e72a4 */ /* 0x000fc4000f8e023f */
[----:B------:R-:W-:Y:S01]  /*10690*/  UIMAD.WIDE.U32 UR12, UR21, UR16, UR10 ;  /* 0x00000010150c72a5 */ /* 0x000fe2000f8e000a */
[----:B------:R-:W-:Y:S01]  /*106a0*/  IMAD R11, R16, R11, R10 ;  /* 0x0000000b100b7224 */ /* 0x000fe200078e020a */
[----:B------:R-:W-:Y:S01]  /*106b0*/  UIMAD UR14, UR21, UR17, UR14 ;  /* 0x00000011150e72a4 */ /* 0x000fe2000f8e020e */
[C---:B------:R-:W-:Y:S01]  /*106c0*/  IADD3 R33, P3, R4.reuse, 0x4000, RZ ;  /* 0x0000400004217810 */ /* 0x040fe20007f7e0ff */
[----:B------:R-:W-:Y:S01]  /*106d0*/  USEL UR18, UR18, URZ, !UP0 ;  /* 0x0000003f12127287 */ /* 0x000fe2000c000000 */
[----:B------:R-:W-:Y:S01]  /*106e0*/  IADD3 R37, P2, R4, 0x5000, RZ ;  /* 0x0000500004257810 */ /* 0x000fe20007f5e0ff */
[----:B------:R-:W-:Y:S01]  /*106f0*/  ULDC.64 UR16, c[0x0][0xb98] ;  /* 0x0002e60000107ab9 */ /* 0x000fe20000000a00 */
[----:B------:R-:W-:Y:S01]  /*10700*/  UIADD3 UR13, UR13, UR14, URZ ;  /* 0x0000000e0d0d7290 */ /* 0x000fe2000fffe03f */
[----:B------:R-:W-:Y:S01]  /*10710*/  SHF.R.S32.HI R6, RZ, 0x1f, R11 ;  /* 0x0000001fff067819 */ /* 0x000fe2000001140b */
[----:B------:R-:W-:Y:S01]  /*10720*/  UIMAD UR10, UR19, UR16, URZ ;  /* 0x00000010130a72a4 */ /* 0x000fe2000f8e023f */
[----:B------:R-:W-:Y:S01]  /*10730*/  LOP3.LUT R32, R33, 0x380, RZ, 0xc0, !PT ;  /* 0x0000038021207812 */ /* 0x000fe200078ec0ff */
[----:B------:R-:W-:Y:S01]  /*10740*/  UIMAD.WIDE.U32 UR12, UR18, UR16, UR12 ;  /* 0x00000010120c72a5 */ /* 0x000fe2000f8e000c */
[----:B------:R-:W-:Y:S01]  /*10750*/  LOP3.LUT R36, R37, 0x380, RZ, 0xc0, !PT ;  /* 0x0000038025247812 */ /* 0x000fe200078ec0ff */
[----:B------:R-:W-:Y:S01]  /*10760*/  UIMAD UR10, UR18, UR17, UR10 ;  /* 0x00000011120a72a4 */ /* 0x000fe2000f8e020a */
[----:B------:R-:W-:Y:S01]  /*10770*/  SHF.R.U64 R32, R32, 0x3, RZ ;  /* 0x0000000320207819 */ /* 0x000fe200000012ff */
[----:B------:R-:W-:Y:S01]  /*10780*/  ULDC.64 UR8, c[0x0][0xb88] ;  /* 0x0002e20000087ab9 */ /* 0x000fe20000000a00 */
[----:B------:R-:W-:Y:S01]  /*10790*/  SHF.R.U64 R36, R36, 0x3, RZ ;  /* 0x0000000324247819 */ /* 0x000fe200000012ff */
[----:B------:R-:W-:Y:S01]  /*107a0*/  IMAD R6, R6, UR8, RZ ;  /* 0x0000000806067c24 */ /* 0x000fe2000f8e02ff */
[----:B------:R-:W-:Y:S01]  /*107b0*/  IADD3 R8, P0, R8, UR12, RZ ;  /* 0x0000000c08087c10 */ /* 0x000fe2000ff1e0ff */
[----:B------:R-:W-:Y:S01]  /*107c0*/  IMAD.U32 R10, RZ, RZ, UR10 ;  /* 0x0000000aff0a7e24 */ /* 0x000fe2000f8e00ff */
[----:B------:R-:W-:Y:S01]  /*107d0*/  LOP3.LUT R32, R32, R33, RZ, 0x3c, !PT ;  /* 0x0000002120207212 */ /* 0x000fe200078e3cff */
[----:B------:R-:W-:Y:S01]  /*107e0*/  IMAD R15, R11, UR9, R6 ;  /* 0x000000090b0f7c24 */ /* 0x000fe2000f8e0206 */
[----:B------:R-:W-:Y:S01]  /*107f0*/  LOP3.LUT R36, R36, R37, RZ, 0x3c, !PT ;  /* 0x0000002524247212 */ /* 0x000fe200078e3cff */
[--C-:B------:R-:W-:Y:S01]  /*10800*/  IMAD.X R33, RZ, RZ, R5.reuse, P3 ;  /* 0x000000ffff217224 */ /* 0x100fe200018e0605 */
[----:B------:R-:W-:Y:S01]  /*10810*/  IADD3.X R9, R9, UR13, R10, P0, !PT ;  /* 0x0000000d09097c10 */ /* 0x000fe200087fe40a */
[----:B------:R-:W-:Y:S01]  /*10820*/  IMAD.X R37, RZ, RZ, R5, P2 ;  /* 0x000000ffff257224 */ /* 0x000fe200010e0605 */
[C---:B------:R-:W-:Y:S01]  /*10830*/  IADD3 R53, P3, R4.reuse, 0xa000, RZ ;  /* 0x0000a00004357810 */ /* 0x040fe20007f7e0ff */
[----:B-----5:R-:W-:Y:S01]  /*10840*/  IMAD R23, R3, R16, RZ ;  /* 0x0000001003177224 */ /* 0x020fe200078e02ff */
[----:B------:R-:W-:Y:S01]  /*10850*/  IADD3 R57, P2, R4, 0xb000, RZ ;  /* 0x0000b00004397810 */ /* 0x000fe20007f5e0ff */
[----:B------:R-:W-:Y:S01]  /*10860*/  IMAD.WIDE.U32 R8, R11, UR8, R8 ;  /* 0x000000080b087c25 */ /* 0x000fe2000f8e0008 */
[----:B------:R-:W-:Y:S01]  /*10870*/  ULDC.64 UR8, c[0x0][0xb50] ;  /* 0x0002d40000087ab9 */ /* 0x000fe20000000a00 */
[----:B------:R-:W-:Y:S01]  /*10880*/  LOP3.LUT R52, R53, 0x380, RZ, 0xc0, !PT ;  /* 0x0000038035347812 */ /* 0x000fe200078ec0ff */
[----:B------:R-:W-:Y:S01]  /*10890*/  ULDC.64 UR12, c[0x0][0xaa0] ;  /* 0x0002a800000c7ab9 */ /* 0x000fe20000000a00 */
[----:B------:R-:W-:Y:S01]  /*108a0*/  IMAD.IADD R9, R9, 0x1, R15 ;  /* 0x0000000109097824 */ /* 0x000fe200078e020f */
[----:B------:R-:W-:-:S02]  /*108b0*/  LEA R10, P0, R8, UR8, 0x2 ;  /* 0x00000008080a7c11 */ /* 0x000fc4000f8010ff */
[----:B------:R-:W-:Y:S02]  /*108c0*/  SHF.R.U64 R52, R52, 0x3, RZ ;  /* 0x0000000334347819 */ /* 0x000fe400000012ff */
[----:B------:R-:W-:Y:S01]  /*108d0*/  LEA.HI.X R11, R8, UR9, R9, 0x2, P0 ;  /* 0x00000009080b7c11 */ /* 0x000fe200080f1409 */
[----:B------:R-:W-:Y:S01]  /*108e0*/  SHFL.IDX PT, R18, R10, RZ, 0x1c1f ;  /* 0x001c1fff0a127589 */ /* 0x000fe200000e0000 */
[----:B------:R-:W-:Y:S02]  /*108f0*/  IADD3 R29, P0, R4, 0x3000, RZ ;  /* 0x00003000041d7810 */ /* 0x000fe40007f1e0ff */
[----:B------:R-:W-:Y:S01]  /*10900*/  LOP3.LUT R56, R57, 0x380, RZ, 0xc0, !PT ;  /* 0x0000038039387812 */ /* 0x000fe200078ec0ff */
[----:B------:R-:W0:Y:S01]  /*10910*/  SHFL.IDX PT, R19, R11, RZ, 0x1c1f ;  /* 0x001c1fff0b137589 */ /* 0x000e2200000e0000 */
[----:B------:R-:W-:Y:S02]  /*10920*/  LOP3.LUT R28, R29, 0x380, RZ, 0xc0, !PT ;  /* 0x000003801d1c7812 */ /* 0x000fe400078ec0ff */
[----:B------:R-:W-:Y:S01]  /*10930*/  LOP3.LUT R52, R52, R53, RZ, 0x3c, !PT ;  /* 0x0000003534347212 */ /* 0x000fe200078e3cff */
[----:B------:R-:W-:Y:S01]  /*10940*/  IMAD.X R53, RZ, RZ, R5, P3 ;  /* 0x000000ffff357224 */ /* 0x000fe200018e0605 */
[----:B------:R-:W-:Y:S01]  /*10950*/  SHF.R.U64 R28, R28, 0x3, RZ ;  /* 0x000000031c1c7819 */ /* 0x000fe200000012ff */
[----:B------:R-:W-:Y:S01]  /*10960*/  SHFL.IDX PT, R20, R10, 0x1, 0x1c1f ;  /* 0x003c1f000a147f89 */ /* 0x000fe200000e0000 */
[----:B--2---:R-:W-:-:S02]  /*10970*/  IADD3 R13, P5, R4, 0x1000, RZ ;  /* 0x00001000040d7810 */ /* 0x004fc40007fbe0ff */
[----:B------:R-:W-:Y:S01]  /*10980*/  LOP3.LUT R28, R28, R29, RZ, 0x3c, !PT ;  /* 0x0000001d1c1c7212 */ /* 0x000fe200078e3cff */
[----:B------:R-:W-:Y:S01]  /*10990*/  IMAD.X R29, RZ, RZ, R5, P0 ;  /* 0x000000ffff1d7224 */ /* 0x000fe200000e0605 */
[C---:B------:R-:W-:Y:S01]  /*109a0*/  IADD3 R49, P0, R4.reuse, 0x9000, RZ ;  /* 0x0000900004317810 */ /* 0x040fe20007f1e0ff */
[----:B------:R-:W1:Y:S01]  /*109b0*/  SHFL.IDX PT, R21, R11, 0x1, 0x1c1f ;  /* 0x003c1f000b157f89 */ /* 0x000e6200000e0000 */
[----:B------:R-:W-:Y:S02]  /*109c0*/  IADD3 R25, P4, R4, 0x2000, RZ ;  /* 0x0000200004197810 */ /* 0x000fe40007f9e0ff */
[----:B------:R-:W-:Y:S02]  /*109d0*/  LOP3.LUT R48, R49, 0x380, RZ, 0xc0, !PT ;  /* 0x0000038031307812 */ /* 0x000fe400078ec0ff */
[----:B------:R-:W-:Y:S02]  /*109e0*/  SHF.R.U64 R56, R56, 0x3, RZ ;  /* 0x0000000338387819 */ /* 0x000fe400000012ff */
[----:B------:R-:W-:-:S02]  /*109f0*/  SHF.R.U64 R48, R48, 0x3, RZ ;  /* 0x0000000330307819 */ /* 0x000fc400000012ff */
[----:B------:R-:W-:Y:S02]  /*10a00*/  IADD3 R8, P3, R4, 0xf000, RZ ;  /* 0x0000f00004087810 */ /* 0x000fe40007f7e0ff */
[----:B------:R-:W-:Y:S01]  /*10a10*/  LOP3.LUT R48, R48, R49, RZ, 0x3c, !PT ;  /* 0x0000003130307212 */ /* 0x000fe200078e3cff */
[--C-:B------:R-:W-:Y:S01]  /*10a20*/  IMAD.X R49, RZ, RZ, R5.reuse, P0 ;  /* 0x000000ffff317224 */ /* 0x100fe200000e0605 */
[----:B------:R-:W-:Y:S02]  /*10a30*/  LOP3.LUT P0, RZ, R226, 0x3, RZ, 0xc0, !PT ;  /* 0x00000003e2ff7812 */ /* 0x000fe4000780c0ff */
[----:B------:R-:W-:Y:S01]  /*10a40*/  IADD3 R41, P6, R4, 0x6000, RZ ;  /* 0x0000600004297810 */ /* 0x000fe20007fde0ff */
[----:B------:R-:W-:Y:S01]  /*10a50*/  UIMAD UR10, UR11, UR12, URZ ;  /* 0x0000000c0b0a72a4 */ /* 0x000fe2000f8e023f */
[----:B------:R-:W-:Y:S01]  /*10a60*/  LOP3.LUT R12, R13, 0x380, RZ, 0xc0, !PT ;  /* 0x000003800d0c7812 */ /* 0x000fe200078ec0ff */
[----:B------:R-:W-:Y:S01]  /*10a70*/  UIMAD.WIDE.U32 UR8, UR4, UR12, URZ ;  /* 0x0000000c040872a5 */ /* 0x000fe2000f8e003f */
[----:B------:R-:W-:Y:S01]  /*10a80*/  LOP3.LUT R24, R25, 0x380, RZ, 0xc0, !PT ;  /* 0x0000038019187812 */ /* 0x000fe200078ec0ff */
[--C-:B------:R-:W-:Y:S01]  /*10a90*/  IMAD.X R61, RZ, RZ, R5.reuse, P3 ;  /* 0x000000ffff3d7224 */ /* 0x100fe200018e0605 */
[----:B------:R-:W-:Y:S01]  /*10aa0*/  LOP3.LUT R56, R56, R57, RZ, 0x3c, !PT ;  /* 0x0000003938387212 */ /* 0x000fe200078e3cff */
[----:B------:R-:W-:Y:S01]  /*10ab0*/  IMAD.X R57, RZ, RZ, R5, P2 ;  /* 0x000000ffff397224 */ /* 0x000fe200010e0605 */
[----:B------:R-:W-:-:S02]  /*10ac0*/  LOP3.LUT R3, R8, 0x380, RZ, 0xc0, !PT ;  /* 0x0000038008037812 */ /* 0x000fc400078ec0ff */
[----:B------:R-:W-:Y:S02]  /*10ad0*/  SHF.R.U64 R12, R12, 0x3, RZ ;  /* 0x000000030c0c7819 */ /* 0x000fe400000012ff */
[----:B------:R-:W-:Y:S02]  /*10ae0*/  SHF.R.U64 R24, R24, 0x3, RZ ;  /* 0x0000000318187819 */ /* 0x000fe400000012ff */
[----:B------:R-:W-:Y:S02]  /*10af0*/  SHF.R.U64 R3, R3, 0x3, RZ ;  /* 0x0000000303037819 */ /* 0x000fe400000012ff */
[----:B------:R-:W-:Y:S01]  /*10b00*/  LOP3.LUT R12, R12, R13, RZ, 0x3c, !PT ;  /* 0x0000000d0c0c7212 */ /* 0x000fe200078e3cff */
[----:B------:R-:W-:Y:S01]  /*10b10*/  IMAD.X R13, RZ, RZ, R5, P5 ;  /* 0x000000ffff0d7224 */ /* 0x000fe200028e0605 */
[----:B------:R-:W-:Y:S02]  /*10b20*/  LOP3.LUT R24, R24, R25, RZ, 0x3c, !PT ;  /* 0x0000001918187212 */ /* 0x000fe400078e3cff */
[----:B------:R-:W-:-:S02]  /*10b30*/  IADD3.X R25, RZ, R5, RZ, P4, !PT ;  /* 0x00000005ff197210 */ /* 0x000fc400027fe4ff */
[C---:B------:R-:W-:Y:S02]  /*10b40*/  IADD3 R45, P5, R4.reuse, 0x7000, RZ ;  /* 0x00007000042d7810 */ /* 0x040fe40007fbe0ff */
[----:B------:R-:W-:Y:S02]  /*10b50*/  IADD3 R69, P4, R4, 0x8000, RZ ;  /* 0x0000800004457810 */ /* 0x000fe40007f9e0ff */
[----:B------:R-:W-:Y:S02]  /*10b60*/  LOP3.LUT R60, R3, R8, RZ, 0x3c, !PT ;  /* 0x00000008033c7212 */ /* 0x000fe400078e3cff */
[----:B------:R-:W2:Y:S01]  /*10b70*/  @P1 LDC R3, c[0x0][0xbec] ;  /* 0x0002fb00ff031b82 */ /* 0x000ea20000000800 */
[----:B------:R-:W-:Y:S02]  /*10b80*/  LOP3.LUT R40, R41, 0x380, RZ, 0xc0, !PT ;  /* 0x0000038029287812 */ /* 0x000fe400078ec0ff */
[----:B------:R-:W-:Y:S02]  /*10b90*/  LOP3.LUT R44, R45, 0x380, RZ, 0xc0, !PT ;  /* 0x000003802d2c7812 */ /* 0x000fe400078ec0ff */
[----:B------:R-:W-:-:S02]  /*10ba0*/  LOP3.LUT R68, R69, 0x380, RZ, 0xc0, !PT ;  /* 0x0000038045447812 */ /* 0x000fc400078ec0ff */
[----:B------:R-:W-:Y:S02]  /*10bb0*/  LOP3.LUT R9, R4, 0x380, RZ, 0xc0, !PT ;  /* 0x0000038004097812 */ /* 0x000fe400078ec0ff */
        /* <DEDUP_REMOVED lines=9> */
[----:B------:R-:W-:Y:S01]  /*10c50*/  IMAD.X R69, RZ, RZ, R5, P4 ;  /* 0x000000ffff457224 */ /* 0x000fe200020e0605 */
[C---:B------:R-:W-:Y:S01]  /*10c60*/  IADD3 R77, P6, R4.reuse, 0xc000, RZ ;  /* 0x0000c000044d7810 */ /* 0x040fe20007fde0ff */
[----:B------:R-:W-:Y:S01]  /*10c70*/  UIMAD UR10, UR4, UR13, UR10 ;  /* 0x0000000d040a72a4 */ /* 0x000fe2000f8e020a */
[----:B------:R-:W-:-:S02]  /*10c80*/  IADD3 R73, P5, R4, 0xd000, RZ ;  /* 0x0000d00004497810 */ /* 0x000fc40007fbe0ff */
[----:B------:R-:W-:Y:S01]  /*10c90*/  IADD3 R65, P4, R4, 0xe000, RZ ;  /* 0x0000e00004417810 */ /* 0x000fe20007f9e0ff */
[----:B------:R-:W-:Y:S01]  /*10ca0*/  ULDC.64 UR12, c[0x0][0xae8] ;  /* 0x0002ba00000c7ab9 */ /* 0x000fe20000000a00 */
[----:B------:R-:W-:Y:S01]  /*10cb0*/  LOP3.LUT R4, R9, R4, RZ, 0x3c, !PT ;  /* 0x0000000409047212 */ /* 0x000fe200078e3cff */
[----:B------:R-:W-:Y:S01]  /*10cc0*/  UIADD3 UR9, UR9, UR10, URZ ;  /* 0x0000000a09097290 */ /* 0x000fe2000fffe03f */
[----:B------:R-:W-:Y:S01]  /*10cd0*/  LOP3.LUT R76, R77, 0x380, RZ, 0xc0, !PT ;  /* 0x000003804d4c7812 */ /* 0x000fe200078ec0ff */
[----:B------:R-:W-:Y:S01]  /*10ce0*/  UIMAD UR4, UR15, UR12, URZ ;  /* 0x0000000c0f0472a4 */ /* 0x000fe2000f8e023f */
[----:B------:R-:W-:Y:S02]  /*10cf0*/  LOP3.LUT R72, R73, 0x380, RZ, 0xc0, !PT ;  /* 0x0000038049487812 */ /* 0x000fe400078ec0ff */
[----:B------:R-:W-:Y:S01]  /*10d00*/  LOP3.LUT R64, R65, 0x380, RZ, 0xc0, !PT ;  /* 0x0000038041407812 */ /* 0x000fe200078ec0ff */
[----:B------:R-:W-:Y:S01]  /*10d10*/  UIMAD UR4, UR21, UR13, UR4 ;  /* 0x0000000d150472a4 */ /* 0x000fe2000f8e0204 */
[----:B------:R-:W-:Y:S01]  /*10d20*/  SHF.R.U64 R76, R76, 0x3, RZ ;  /* 0x000000034c4c7819 */ /* 0x000fe200000012ff */
[----:B------:R-:W-:Y:S01]  /*10d30*/  UIMAD.WIDE.U32 UR8, UR21, UR12, UR8 ;  /* 0x0000000c150872a5 */ /* 0x000fe2000f8e0008 */
[----:B------:R-:W-:Y:S01]  /*10d40*/  SHF.R.U64 R72, R72, 0x3, RZ ;  /* 0x0000000348487819 */ /* 0x000fe200000012ff */
[----:B------:R-:W-:Y:S01]  /*10d50*/  ULDC.64 UR10, c[0x0][0xaf0] ;  /* 0x0002bc00000a7ab9 */ /* 0x000fe20000000a00 */
[----:B------:R-:W-:Y:S01]  /*10d60*/  SHF.R.U64 R64, R64, 0x3, RZ ;  /* 0x0000000340407819 */ /* 0x000fe200000012ff */
[----:B------:R-:W-:Y:S01]  /*10d70*/  UIADD3 UR9, UR9, UR4, URZ ;  /* 0x0000000409097290 */ /* 0x000fe2000fffe03f */
[----:B------:R-:W-:Y:S01]  /*10d80*/  LOP3.LUT R76, R76, R77, RZ, 0x3c, !PT ;  /* 0x0000004d4c4c7212 */ /* 0x000fe200078e3cff */
[----:B------:R-:W-:Y:S01]  /*10d90*/  UIMAD UR4, UR19, UR10, URZ ;  /* 0x0000000a130472a4 */ /* 0x000fe2000f8e023f */
[----:B------:R-:W-:Y:S01]  /*10da0*/  LOP3.LUT R72, R72, R73, RZ, 0x3c, !PT ;  /* 0x0000004948487212 */ /* 0x000fe200078e3cff */
[--C-:B------:R-:W-:Y:S01]  /*10db0*/  IMAD.X R77, RZ, RZ, R5.reuse, P6 ;  /* 0x000000ffff4d7224 */ /* 0x100fe200030e0605 */
[----:B------:R-:W-:Y:S01]  /*10dc0*/  LOP3.LUT R64, R64, R65, RZ, 0x3c, !PT ;  /* 0x0000004140407212 */ /* 0x000fe200078e3cff */
[----:B------:R-:W-:Y:S01]  /*10dd0*/  IMAD.X R73, RZ, RZ, R5, P5 ;  /* 0x000000ffff497224 */ /* 0x000fe200028e0605 */
[----:B------:R-:W-:Y:S01]  /*10de0*/  IADD3.X R65, RZ, R5, RZ, P4, !PT ;  /* 0x00000005ff417210 */ /* 0x000fe200027fe4ff */
[----:B------:R-:W-:-:S02]  /*10df0*/  UIMAD UR4, UR18, UR11, UR4 ;  /* 0x0000000b120472a4 */ /* 0x000fc4000f8e0204 */
[----:B------:R-:W-:-:S03]  /*10e00*/  UIMAD.WIDE.U32 UR8, UR18, UR10, UR8 ;  /* 0x0000000a120872a5 */ /* 0x000fc6000f8e0008 */
[----:B------:R-:W-:Y:S01]  /*10e10*/  ULDC.64 UR10, c[0x0][0xae0] ;  /* 0x0002b800000a7ab9 */ /* 0x000fe20000000a00 */
[----:B------:R-:W-:Y:S01]  /*10e20*/  UIADD3 UR4, UR9, UR4, URZ ;  /* 0x0000000409047290 */ /* 0x000fe2000fffe03f */
[----:B------:R-:W-:Y:S01]  /*10e30*/  VIADD R80, R224, UR20 ;  /* 0x00000014e0507c36 */ /* 0x000fe20008000000 */
[----:B------:R-:W-:-:S04]  /*10e40*/  UIADD3 UR7, UR7, 0x38820, URZ ;  /* 0x0003882007077890 */ /* 0x000fc8000fffe03f */
[----:B------:R-:W-:Y:S01]  /*10e50*/  UPRMT UR7, URZ, 0x654, UR7 ;  /* 0x000006543f077896 */ /* 0x000fe20008000007 */
[----:B------:R-:W-:Y:S01]  /*10e60*/  BSSY B1, `(.L_x_2459) ;  /* 0x0000054000017945 */ /* 0x000fe20003800000 */
[----:B------:R-:W-:Y:S02]  /*10e70*/  SHF.R.S32.HI R81, RZ, 0x1f, R219 ;  /* 0x0000001fff517819 */ /* 0x000fe400000114db */
[----:B------:R-:W-:Y:S02]  /*10e80*/  SHF.R.S32.HI R82, RZ, 0x1f, R217 ;  /* 0x0000001fff527819 */ /* 0x000fe400000114d9 */
[----:B------:R-:W-:Y:S02]  /*10e90*/  SHF.R.S32.HI R83, RZ, 0x1f, R218 ;  /* 0x0000001fff537819 */ /* 0x000fe400000114da */
[----:B------:R-:W-:Y:S02]  /*10ea0*/  SHF.R.S32.HI R84, RZ, 0x1f, R22 ;  /* 0x0000001fff547819 */ /* 0x000fe40000011416 */
[----:B---3--:R-:W-:-:S04]  /*10eb0*/  IADD3 R14, R14, UR20, RZ ;  /* 0x000000140e0e7c10 */ /* 0x008fc8000fffe0ff */
[C---:B------:R-:W-:Y:S01]  /*10ec0*/  ISETP.GE.OR P2, PT, R14.reuse, R23, P0 ;  /* 0x000000170e00720c */ /* 0x040fe20000746670 */
[----:B------:R-:W-:-:S05]  /*10ed0*/  VIADD R6, R14, 0x8 ;  /* 0x000000080e067836 */ /* 0x000fca0000000000 */
[----:B------:R-:W-:-:S07]  /*10ee0*/  ISETP.GE.OR P0, PT, R6, R23, P0 ;  /* 0x000000170600720c */ /* 0x000fce0000706670 */
[----:B0-----:R0:W-:Y:S06]  /*10ef0*/  @!P2 ST.E desc[UR38][R18.64], R0 ;  /* 0x000000001200a985 */ /* 0x0011ec000c101926 */
[----:B-1----:R1:W-:Y:S04]  /*10f00*/  @!P0 ST.E desc[UR38][R20.64], R2 ;  /* 0x0000000214008985 */ /* 0x0023e8000c101926 */
[----:B------:R3:W5:Y:S01]  /*10f10*/  LD.E.128 R8, desc[UR38][R4.64] ;  /* 0x0000002604087980 */ /* 0x000762000c101d00 */
[----:B0-----:R-:W0:Y:S01]  /*10f20*/  @P1 LDC R19, c[0x0][0xbf0] ;  /* 0x0002fc00ff131b82 */ /* 0x001e220000000800 */
[----:B------:R-:W-:-:S02]  /*10f30*/  IMAD R0, R220, 0x20, R224 ;  /* 0x00000020dc007824 */ /* 0x000fc400078e02e0 */
[----:B------:R-:W5:Y:S01]  /*10f40*/  LD.E.128 R12, desc[UR38][R12.64] ;  /* 0x000000260c0c7980 */ /* 0x000f62000c101d00 */
[----:B-1----:R-:W-:-:S03]  /*10f50*/  IMAD.U32 R2, RZ, RZ, UR8 ;  /* 0x00000008ff027e24 */ /* 0x002fc6000f8e00ff */
[----:B------:R-:W5:Y:S01]  /*10f60*/  LD.E.128 R24, desc[UR38][R24.64] ;  /* 0x0000002618187980 */ /* 0x000f62000c101d00 */
[----:B---3--:R-:W-:-:S03]  /*10f70*/  VIADD R4, R0, UR20 ;  /* 0x0000001400047c36 */ /* 0x008fc60008000000 */
[----:B------:R-:W5:Y:S01]  /*10f80*/  LD.E.128 R28, desc[UR38][R28.64] ;  /* 0x000000261c1c7980 */ /* 0x000f62000c101d00 */
[----:B--2---:R-:W-:-:S03]  /*10f90*/  @P1 IMAD.HI.U32 R0, R4, R3, RZ ;  /* 0x0000000304001227 */ /* 0x004fc600078e00ff */
[----:B------:R-:W5:Y:S01]  /*10fa0*/  LD.E.128 R32, desc[UR38][R32.64] ;  /* 0x0000002620207980 */ /* 0x000f62000c101d00 */
[----:B------:R-:W-:-:S03]  /*10fb0*/  IMAD.MOV.U32 R5, RZ, RZ, R4 ;  /* 0x000000ffff057224 */ /* 0x000fc600078e0004 */
[----:B------:R-:W5:Y:S04]  /*10fc0*/  LD.E.128 R36, desc[UR38][R36.64] ;  /* 0x0000002624247980 */ /* 0x000f68000c101d00 */
[----:B------:R-:W5:Y:S01]  /*10fd0*/  LD.E.128 R40, desc[UR38][R40.64] ;  /* 0x0000002628287980 */ /* 0x000f62000c101d00 */
[----:B0-----:R-:W-:-:S03]  /*10fe0*/  @P1 SHF.R.U32.HI R5, RZ, R19, R0 ;  /* 0x00000013ff051219 */ /* 0x001fc60000011600 */
[----:B------:R-:W5:Y:S01]  /*10ff0*/  LD.E.128 R44, desc[UR38][R44.64] ;  /* 0x000000262c2c7980 */ /* 0x000f62000c101d00 */
[--C-:B------:R-:W-:Y:S01]  /*11000*/  SHF.R.S32.HI R0, RZ, 0x1f, R5.reuse ;  /* 0x0000001fff007819 */ /* 0x100fe20000011405 */
[----:B------:R-:W-:Y:S01]  /*11010*/  IMAD.MOV R19, RZ, RZ, -R5 ;  /* 0x000000ffff137224 */ /* 0x000fe200078e0a05 */
[----:B------:R-:W-:Y:S01]  /*11020*/  MOV R3, UR9 ;  /* 0x0000000900037c02 */ /* 0x000fe20008000f00 */
[----:B------:R-:W-:Y:S01]  /*11030*/  IMAD.U32 R3, RZ, RZ, UR4 ;  /* 0x00000004ff037e24 */ /* 0x000fe2000f8e00ff */
[----:B------:R-:W5:Y:S01]  /*11040*/  LD.E.128 R68, desc[UR38][R68.64] ;  /* 0x0000002644447980 */ /* 0x000f62000c101d00 */
[----:B------:R-:W-:Y:S01]  /*11050*/  IMAD R0, R0, UR10, RZ ;  /* 0x0000000a00007c24 */ /* 0x000fe2000f8e02ff */
[----:B------:R-:W-:Y:S01]  /*11060*/  ULDC.64 UR8, c[0x0][0xad8] ;  /* 0x0002b60000087ab9 */ /* 0x000fe20000000a00 */
[----:B------:R-:W-:Y:S01]  /*11070*/  IMAD R19, R16, R19, R4 ;  /* 0x0000001310137224 */ /* 0x000fe200078e0204 */
[----:B------:R-:W5:Y:S01]  /*11080*/  LD.E.128 R48, desc[UR38][R48.64] ;  /* 0x0000002630307980 */ /* 0x000f62000c101d00 */
[----:B------:R-:W-:-:S03]  /*11090*/  IMAD R21, R5, UR11, R0 ;  /* 0x0000000b05157c24 */ /* 0x000fc6000f8e0200 */
[----:B------:R-:W5:Y:S01]  /*110a0*/  LD.E.128 R52, desc[UR38][R52.64] ;  /* 0x0000002634347980 */ /* 0x000f62000c101d00 */
[----:B------:R-:W-:-:S03]  /*110b0*/  SHF.R.S32.HI R0, RZ, 0x1f, R19 ;  /* 0x0000001fff007819 */ /* 0x000fc60000011413 */
[----:B------:R-:W5:Y:S01]  /*110c0*/  LD.E.128 R56, desc[UR38][R56.64] ;  /* 0x0000002638387980 */ /* 0x000f62000c101d00 */
[----:B------:R-:W-:-:S03]  /*110d0*/  IMAD.WIDE.U32 R2, R5, UR10, R2 ;  /* 0x0000000a05027c25 */ /* 0x000fc6000f8e0002 */
[----:B------:R-:W5:Y:S04]  /*110e0*/  LD.E.128 R76, desc[UR38][R76.64] ;  /* 0x000000264c4c7980 */ /* 0x000f68000c101d00 */
[----:B------:R-:W5:Y:S04]  /*110f0*/  LD.E.128 R72, desc[UR38][R72.64] ;  /* 0x0000002648487980 */ /* 0x000f68000c101d00 */
[----:B------:R-:W5:Y:S04]  /*11100*/  LD.E.128 R64, desc[UR38][R64.64] ;  /* 0x0000002640407980 */ /* 0x000f68000c101d00 */
[----:B------:R-:W5:Y:S01]  /*11110*/  LD.E.128 R60, desc[UR38][R60.64] ;  /* 0x000000263c3c7980 */ /* 0x000f62000c101d00 */
[----:B------:R-:W-:Y:S01]  /*11120*/  IMAD.IADD R3, R3, 0x1, R21 ;  /* 0x0000000103037824 */ /* 0x000fe200078e0215 */
[----:B------:R-:W-:Y:S01]  /*11130*/  ISETP.GE.AND P2, PT, R80, R23, PT ;  /* 0x000000175000720c */ /* 0x000fe20003f46270 */
[----:B------:R-:W-:Y:S01]  /*11140*/  IMAD R4, R0, UR8, RZ ;  /* 0x0000000800047c24 */ /* 0x000fe2000f8e02ff */
[----:B------:R-:W-:Y:S01]  /*11150*/  @!PT LDS RZ, [RZ] ;  /* 0x00000000fffff984 */ /* 0x000fe20000000800 */
[----:B------:R-:W-:Y:S01]  /*11160*/  @!PT LDS RZ, [RZ] ;  /* 0x00000000fffff984 */ /* 0x000fe20000000800 */
[----:B------:R-:W-:Y:S01]  /*11170*/  @!PT LDS RZ, [RZ] ;  /* 0x00000000fffff984 */ /* 0x000fe20000000800 */
[----:B------:R-:W-:Y:S01]  /*11180*/  @!PT LDS RZ, [RZ] ;  /* 0x00000000fffff984 */ /* 0x000fe20000000800 */
[----:B------:R0:W-:Y:S06]  /*11190*/  MEMBAR.ALL.CTA ;  /* 0x0000000000007992 */ /* 0x0001ec0000008000 */
[----:B0-----:R-:W0:Y:S01]  /*111a0*/  FENCE.VIEW.ASYNC.S ;  /* 0x00000000000073c6 */ /* 0x001e220000000000 */
[----:B------:R-:W-:-:S04]  /*111b0*/  IMAD.WIDE.U32 R2, R19, UR8, R2 ;  /* 0x0000000813027c25 */ /* 0x000fc8000f8e0002 */
[----:B------:R-:W-:Y:S01]  /*111c0*/  IMAD R5, R19, UR9, R4 ;  /* 0x0000000913057c24 */ /* 0x000fe2000f8e0204 */
[----:B------:R-:W-:Y:S01]  /*111d0*/  ULDC.64 UR8, c[0x0][0xa80] ;  /* 0x0002a00000087ab9 */ /* 0x000fe20000000a00 */
[----:B------:R-:W-:Y:S01]  /*111e0*/  VIADD R0, R80, 0x20 ;  /* 0x0000002050007836 */ /* 0x000fe20000000000 */
[----:B------:R-:W-:Y:S01]  /*111f0*/  LEA R6, P3, R2, UR8, 0x1 ;  /* 0x0000000802067c11 */ /* 0x000fe2000f8608ff */
[----:B------:R-:W-:-:S03]  /*11200*/  IMAD.IADD R3, R3, 0x1, R5 ;  /* 0x0000000103037824 */ /* 0x000fc600078e0205 */
[-C--:B------:R-:W-:Y:S01]  /*11210*/  ISETP.GE.AND P1, PT, R0, R23.reuse, PT ;  /* 0x000000170000720c */ /* 0x080fe20003f26270 */
[----:B------:R-:W-:Y:S01]  /*11220*/  VIADD R0, R80, 0x40 ;  /* 0x0000004050007836 */ /* 0x000fe20000000000 */
[----:B------:R-:W-:Y:S01]  /*11230*/  LEA.HI.X R16, R2, UR9, R3, 0x1, P3 ;  /* 0x0000000902107c11 */ /* 0x000fe200098f0c03 */
[----:B0-----:R0:W1:Y:S03]  /*11240*/  SHFL.IDX PT, R20, R6, RZ, 0x181f ;  /* 0x00181fff06147589 */ /* 0x00106600000e0000 */
[----:B------:R-:W-:Y:S02]  /*11250*/  ISETP.GE.AND P0, PT, R0, R23, PT ;  /* 0x000000170000720c */ /* 0x000fe40003f06270 */
[----:B------:R0:W2:Y:S01]  /*11260*/  SHFL.IDX PT, R0, R16, RZ, 0x181f ;  /* 0x00181fff10007589 */ /* 0x0000a200000e0000 */
[----:B------:R-:W-:Y:S01]  /*11270*/  SYNCS.ARRIVE.TRANS64.RED.A1T0 RZ, [UR7], RZ ;  /* 0x000000ffffff79a7 */ /* 0x000fe20008100407 */
[----:B------:R-:W-:Y:S09]  /*11280*/  @P2 BRA `(.L_x_2460) ;  /* 0x0000000000442947 */ /* 0x000ff20003800000 */
        /* <DEDUP_REMOVED lines=17> */
.L_x_2460:
[----:B------:R-:W-:Y:S05]  /*113a0*/  BSYNC B1 ;  /* 0x0000000000017941 */ /* 0x000fea0003800000 */
.L_x_2459:
[----:B--2---:R2:W4:Y:S01]  /*113b0*/  SHFL.IDX PT, R0, R16, 0x1, 0x181f ;  /* 0x00381f0010007f89 */ /* 0x00452200000e0000 */
        /* <DEDUP_REMOVED lines=9> */
[----:B------:R-:W-:Y:S02]  /*11450*/  @!P3 LEA R4, P5, R218, R10, 0x1 ;  /* 0x0000000ada04b211 */ /* 0x000fe400078a08ff */
        /* <DEDUP_REMOVED lines=10> */
.L_x_2462:
[----:B------:R-:W-:Y:S05]  /*11500*/  BSYNC B1 ;  /* 0x0000000000017941 */ /* 0x000fea0003800000 */
.L_x_2461:
[----:B----4-:R4:W0:Y:S01]  /*11510*/  SHFL.IDX PT, R0, R16, 0x2, 0x181f ;  /* 0x00581f0010007f89 */ /* 0x01082200000e0000 */
        /* <DEDUP_REMOVED lines=20> */
.L_x_2464:
[----:B------:R-:W-:Y:S05]  /*11660*/  BSYNC B1 ;  /* 0x0000000000017941 */ /* 0x000fea0003800000 */
.L_x_2463:
[----:B0-----:R-:W-:Y:S01]  /*11670*/  IADD3 R0, R80, 0x60, RZ ;  /* 0x0000006050007810 */ /* 0x001fe20007ffe0ff */
[----:B--2-4-:R-:W4:Y:S03]  /*11680*/  SHFL.IDX PT, R16, R16, 0x3, 0x181f ;  /* 0x00781f0010107f89 */ /* 0x014f2600000e0000 */
[----:B------:R-:W-:Y:S01]  /*11690*/  ISETP.GE.AND P0, PT, R0, R23, PT ;  /* 0x000000170000720c */ /* 0x000fe20003f06270 */
[----:B------:R-:W0:-:S12]  /*116a0*/  SHFL.IDX PT, R6, R6, 0x3, 0x181f ;  /* 0x00781f0006067f89 */ /* 0x000e1800000e0000 */
[----:B------:R-:W-:Y:S05]  /*116b0*/  @P0 BRA `(.L_x_2465) ;  /* 0x0000000c00ec0947 */ /* 0x000fea0003800000 */
[----:B------:R-:W-:Y:S02]  /*116c0*/  ULDC UR4, c[0x0][0xac8] ;  /* 0x0002b20000047ab9 */ /* 0x000fe40000000800 */
[----:B------:R-:W-:Y:S02]  /*116d0*/  ISETP.GE.AND P3, PT, R22, UR4, PT ;  /* 0x0000000416007c0c */ /* 0x000fe4000bf66270 */
[----:B------:R-:W-:Y:S02]  /*116e0*/  ISETP.GE.AND P4, PT, R218, UR4, PT ;  /* 0x00000004da007c0c */ /* 0x000fe4000bf86270 */
[----:B------:R-:W-:-:S09]  /*116f0*/  ISETP.GE.AND P5, PT, R217, UR4, PT ;  /* 0x00000004d9007c0c */ /* 0x000fd2000bfa6270 */
[-C--:B0-----:R-:W-:Y:S02]  /*11700*/  @!P3 LEA R2, P0, R22, R6.reuse, 0x1 ;  /* 0x000000061602b211 */ /* 0x081fe400078008ff */
[-C--:B------:R-:W-:Y:S02]  /*11710*/  @!P4 LEA R4, P1, R218, R6.reuse, 0x1 ;  /* 0x00000006da04c211 */ /* 0x080fe400078208ff */
[C---:B------:R-:W-:Y:S02]  /*11720*/  @!P5 LEA R8, P2, R217.reuse, R6, 0x1 ;  /* 0x00000006d908d211 */ /* 0x040fe400078408ff */
[-C--:B----4-:R-:W-:Y:S02]  /*11730*/  @!P3 LEA.HI.X R3, R22, R16.reuse, R84, 0x1, P0 ;  /* 0x000000101603b211 */ /* 0x090fe400000f0c54 */
        /* <DEDUP_REMOVED lines=11> */
.L_x_2457:
        /* <DEDUP_REMOVED lines=24> */
[----:B------:R-:W-:-:S05]  /*11970*/  IMAD.U32 R5, RZ, RZ, UR9 ;  /* 0x00000009ff057e24 */ /* 0x000fca000f8e00ff */
        /* <DEDUP_REMOVED lines=14> */
[----:B--2---:R-:W-:-:S07]  /*11a60*/  IADD3 R0, -R5, R0, RZ ;  /* 0x0000000005007210 */ /* 0x004fce0007ffe1ff */
.L_x_2466:
        /* <DEDUP_REMOVED lines=49> */
.L_x_2468:
[----:B------:R-:W-:Y:S05]  /*11d80*/  BSYNC B1 ;  /* 0x0000000000017941 */ /* 0x000fea0003800000 */
.L_x_2467:
[----:B0-----:R-:W0:Y:S01]  /*11d90*/  @P0 LDC R3, c[0x0][0xbf0] ;  /* 0x0002fc00ff030b82 */ /* 0x001e220000000800 */
[----:B------:R-:W-:Y:S01]  /*11da0*/  ULDC.64 UR14, c[0x0][0xaa0] ;  /* 0x0002a800000e7ab9 */ /* 0x000fe20000000a00 */
[----:B------:R-:W-:Y:S01]  /*11db0*/  R2UR UR17, R222 ;  /* 0x00000000de1172ca */ /* 0x000fe200000e0000 */
[----:B------:R-:W-:Y:S01]  /*11dc0*/  UIMAD UR7, UR10, UR14, URZ ;  /* 0x0000000e0a0772a4 */ /* 0x000fe2000f8e023f */
[----:B------:R-:W-:Y:S01]  /*11dd0*/  R2UR UR16, R214 ;  /* 0x00000000d61072ca */ /* 0x000fe200000e0000 */
[----:B------:R-:W-:Y:S01]  /*11de0*/  UIMAD.WIDE.U32 UR8, UR4, UR14, URZ ;  /* 0x0000000e040872a5 */ /* 0x000fe2000f8e003f */
[----:B------:R-:W-:Y:S01]  /*11df0*/  LEA R2, R220, R224, 0x5 ;  /* 0x000000e0dc027211 */ /* 0x000fe200078e28ff */
[----:B------:R-:W-:Y:S01]  /*11e00*/  UIMAD UR7, UR4, UR15, UR7 ;  /* 0x0000000f040772a4 */ /* 0x000fe2000f8e0207 */
[----:B------:R-:W-:Y:S01]  /*11e10*/  BSSY B1, `(.L_x_2469) ;  /* 0x0000043000017945 */ /* 0x000fe20003800000 */
[----:B------:R-:W-:Y:S01]  /*11e20*/  SHF.R.S32.HI R16, RZ, 0x1f, R219 ;  /* 0x0000001fff107819 */ /* 0x000fe200000114db */
[----:B------:R-:W-:Y:S01]  /*11e30*/  ULDC.64 UR14, c[0x0][0xae8] ;  /* 0x0002ba00000e7ab9 */ /* 0x000fe20000000a00 */
[----:B------:R-:W-:Y:S01]  /*11e40*/  UIADD3 UR9, UR9, UR7, URZ ;  /* 0x0000000709097290 */ /* 0x000fe2000fffe03f */
[----:B------:R-:W-:Y:S01]  /*11e50*/  SHF.R.S32.HI R18, RZ, 0x1f, R217 ;  /* 0x0000001fff127819 */ /* 0x000fe200000114d9 */
[----:B------:R-:W-:Y:S01]  /*11e60*/  UIMAD UR4, UR11, UR14, URZ ;  /* 0x0000000e0b0472a4 */ /* 0x000fe2000f8e023f */
[----:B------:R-:W-:Y:S01]  /*11e70*/  SHF.R.S32.HI R19, RZ, 0x1f, R218 ;  /* 0x0000001fff137819 */ /* 0x000fe200000114da */
[----:B------:R-:W-:Y:S01]  /*11e80*/  UIMAD.WIDE.U32 UR8, UR17, UR14, UR8 ;  /* 0x0000000e110872a5 */ /* 0x000fe2000f8e0008 */
[----:B------:R-:W-:Y:S01]  /*11e90*/  SHF.R.S32.HI R20, RZ, 0x1f, R22 ;  /* 0x0000001fff147819 */ /* 0x000fe20000011416 */
[----:B------:R-:W-:Y:S01]  /*11ea0*/  VIADD R6, R2, UR16 ;  /* 0x0000001002067c36 */ /* 0x000fe20008000000 */
        /* <DEDUP_REMOVED lines=15> */
[----:B------:R-:W-:Y:S01]  /*11fa0*/  IMAD.U32 R2, RZ, RZ, UR8 ;  /* 0x00000008ff027e24 */ /* 0x000fe2000f8e00ff */
[----:B------:R-:W-:Y:S01]  /*11fb0*/  ULDC.64 UR8, c[0x0][0xad8] ;  /* 0x0002b60000087ab9 */ /* 0x000fe20000000a00 */
[----:B------:R-:W-:Y:S02]  /*11fc0*/  IMAD.U32 R3, RZ, RZ, UR4 ;  /* 0x00000004ff037e24 */ /* 0x000fe4000f8e00ff */
[----:B------:R-:W-:Y:S02]  /*11fd0*/  IMAD R9, R13, R9, R6 ;  /* 0x000000090d097224 */ /* 0x000fe400078e0206 */
[----:B------:R-:W-:-:S02]  /*11fe0*/  IMAD R11, R5, UR11, R4 ;  /* 0x0000000b050b7c24 */ /* 0x000fc4000f8e0204 */
        /* <DEDUP_REMOVED lines=37> */
.L_x_2470:
[----:B------:R-:W-:Y:S05]  /*12240*/  BSYNC B1 ;  /* 0x0000000000017941 */ /* 0x000fea0003800000 */
.L_x_2469:
        /* <DEDUP_REMOVED lines=21> */
.L_x_2472:
[----:B------:R-:W-:Y:S05]  /*123a0*/  BSYNC B1 ;  /* 0x0000000000017941 */ /* 0x000fea0003800000 */
.L_x_2471:
        /* <DEDUP_REMOVED lines=21> */
.L_x_2474:
[----:B------:R-:W-:Y:S05]  /*12500*/  BSYNC B1 ;  /* 0x0000000000017941 */ /* 0x000fea0003800000 */
.L_x_2473:
        /* <DEDUP_REMOVED lines=22> */
.L_x_2465:
[----:B------:R-:W-:Y:S05]  /*12670*/  BSYNC B0 ;  /* 0x0000000000007941 */ /* 0x000fea0003800000 */
.L_x_2456:
[----:B------:R-:W-:Y:S02]  /*12680*/  ULDC UR4, c[0x0][0xc3c] ;  /* 0x00030f0000047ab9 */ /* 0x000fe40000000800 */
[----:B------:R-:W-:-:S13]  /*12690*/  ISETP.GE.AND P0, PT, R7, UR4, PT ;  /* 0x0000000407007c0c */ /* 0x000fda000bf06270 */
[----:B------:R-:W-:Y:S05]  /*126a0*/  @!P0 BRA `(.L_x_2475) ;  /* 0xfffffee400cc8947 */ /* 0x000fea000383ffff */
[----:B------:R-:W-:Y:S05]  /*126b0*/  EXIT ;  /* 0x000000000000794d */ /* 0x000fea0003800000 */
.L_x_2414:
        /* <DEDUP_REMOVED lines=16> */
.L_x_2476:
        /* <DEDUP_REMOVED lines=37> */
[----:B------:R-:W-:Y:S01]  /*12a10*/  MOV R4, R3 ;  /* 0x0000000300047202 */ /* 0x000fe20000000f00 */
[----:B------:R-:W-:Y:S01]  /*12a20*/  UMOV UR4, URZ ;  /* 0x0000003f00047c82 */ /* 0x000fe20008000000 */
[----:B------:R-:W-:-:S05]  /*12a30*/  ULDC UR5, c[0x0][0xc38] ;  /* 0x00030e0000057ab9 */ /* 0x000fca0000000800 */
.L_x_2482:
        /* <DEDUP_REMOVED lines=12> */
.L_x_2481:
[----:B------:R-:W-:Y:S05]  /*12b00*/  BSYNC B0 ;  /* 0x0000000000007941 */ /* 0x000fea0003800000 */
.L_x_2480:
        /* <DEDUP_REMOVED lines=20> */
.L_x_2478:
        /* <DEDUP_REMOVED lines=20> */
.L_x_2483:
[----:B-1----:R-:W-:Y:S02]  /*12d90*/  IMAD.MOV R2, RZ, RZ, -R3 ;  /* 0x000000ffff027224 */ /* 0x002fe400078e0a03 */
[----:B---3--:R-:W-:-:S03]  /*12da0*/  IMAD R16, R16, UR5, R11 ;  /* 0x0000000510107c24 */ /* 0x008fc6000f8e020b */
[----:B------:R-:W-:Y:S02]  /*12db0*/  MOV R11, R2 ;  /* 0x00000002000b7202 */ /* 0x000fe40000000f00 */
[----:B------:R-:W-:Y:S02]  /*12dc0*/  IABS R2, R4 ;  /* 0x0000000400027213 */ /* 0x000fe40000000000 */
[----:B--2---:R-:W-:Y:S01]  /*12dd0*/  IADD3 R9, -R16, UR6, RZ ;  /* 0x0000000610097c10 */ /* 0x004fe2000fffe1ff */
[----:B------:R-:W-:Y:S02]  /*12de0*/  IMAD R11, R11, R12, RZ ;  /* 0x0000000c0b0b7224 */ /* 0x000fe400078e02ff */
[----:B------:R-:W-:Y:S01]  /*12df0*/  IMAD.MOV R8, RZ, RZ, -R2 ;  /* 0x000000ffff087224 */ /* 0x000fe200078e0a02 */
        /* <DEDUP_REMOVED lines=24> */
[-C--:B------:R-:W-:Y:S01]  /*12f80*/  IABS R8, R13.reuse ;  /* 0x0000000d00087213 */ /* 0x080fe20000000000 */
[----:B------:R-:W-:Y:S01]  /*12f90*/  IMAD.MOV R18, RZ, RZ, -R13 ;  /* 0x000000ffff127224 */ /* 0x000fe200078e0a0d */
[----:B0-----:R-:W-:Y:S02]  /*12fa0*/  IABS R10, R13 ;  /* 0x0000000d000a7213 */ /* 0x001fe40000000000 */
[----:B------:R-:W0:Y:S08]  /*12fb0*/  I2F.RP R6, R8 ;  /* 0x0000000800067306 */ /* 0x000e300000209400 */
[----:B0-----:R-:W0:Y:S02]  /*12fc0*/  MUFU.RCP R6, R6 ;  /* 0x0000000600067308 */ /* 0x001e240000001000 */
[----:B0-----:R-:W-:-:S06]  /*12fd0*/  VIADD R3, R6, 0xffffffe ;  /* 0x0ffffffe06037836 */ /* 0x001fcc0000000000 */
[----:B------:R-:W0:Y:S02]  /*12fe0*/  F2I.FTZ.U32.TRUNC.NTZ R3, R3 ;  /* 0x0000000300037305 */ /* 0x000e24000021f000 */
[----:B0-----:R-:W-:-:S04]  /*12ff0*/  IMAD.MOV R7, RZ, RZ, -R3 ;  /* 0x000000ffff077224 */ /* 0x001fc800078e0a03 */
        /* <DEDUP_REMOVED lines=20> */
.L_x_2479:
[----:B------:R-:W-:Y:S01]  /*13140*/  ULDC UR4, c[0x0][0xc3c] ;  /* 0x00030f0000047ab9 */ /* 0x000fe20000000800 */
[----:B------:R-:W-:Y:S02]  /*13150*/  IMAD.MOV.U32 R17, RZ, RZ, RZ ;  /* 0x000000ffff117224 */ /* 0x000fe400078e00ff */
[----:B------:R-:W-:Y:S02]  /*13160*/  IMAD.U32 R16, RZ, RZ, UR6 ;  /* 0x00000006ff107e24 */ /* 0x000fe4000f8e00ff */
[----:B------:R-:W-:Y:S02]  /*13170*/  IMAD.MOV.U32 R18, RZ, RZ, RZ ;  /* 0x000000ffff127224 */ /* 0x000fe400078e00ff */
[----:B------:R-:W-:-:S07]  /*13180*/  IMAD.U32 R19, RZ, RZ, UR4 ;  /* 0x00000004ff137e24 */ /* 0x000fce000f8e00ff */
.L_x_2484:
[----:B------:R-:W-:-:S13]  /*13190*/  ISETP.NE.AND P0, PT, R5, RZ, PT ;  /* 0x000000ff0500720c */ /* 0x000fda0003f05270 */
[----:B------:R-:W0:Y:S01]  /*131a0*/  @!P0 S2R R3, SR_CgaCtaId ;  /* 0x0000000000038919 */ /* 0x000e220000008800 */
[----:B------:R-:W-:-:S04]  /*131b0*/  @!P0 MOV R0, 0x400 ;  /* 0x0000040000008802 */ /* 0x000fc80000000f00 */
[----:B0-----:R-:W-:-:S05]  /*131c0*/  @!P0 LEA R0, R3, R0, 0x18 ;  /* 0x0000000003008211 */ /* 0x001fca00078ec0ff */
[----:B------:R1:W-:Y:S01]  /*131d0*/  @!P0 STS.128 [R0+0x388d0], R16 ;  /* 0x0388d01000008388 */ /* 0x0003e20000000c00 */
[----:B------:R-:W-:Y:S06]  /*131e0*/  BAR.ARV 0x5, 0x180 ;  /* 0x0146000000007b1d */ /* 0x000fec0000002000 */
.L_x_2477:
        /* <DEDUP_REMOVED lines=8> */
[----:B------:R-:W-:Y:S01]  /*13270*/  BSSY B8, `(.L_x_2485) ;  /* 0x00004b8000087945 */ /* 0x000fe20003800000 */
[----:B------:R-:W-:Y:S01]  /*13280*/  IMAD.MOV.U32 R28, RZ, RZ, 0x1 ;  /* 0x00000001ff1c7424 */ /* 0x000fe200078e00ff */
[----:B------:R-:W1:Y:S01]  /*13290*/  S2R R2, SR_TID.X ;  /* 0x0000000000027919 */ /* 0x000e620000002100 */
[----:B------:R-:W-:Y:S01]  /*132a0*/  IMAD.MOV.U32 R27, RZ, RZ, RZ ;  /* 0x000000ffff1b7224 */ /* 0x000fe200078e00ff */
[----:B------:R-:W-:Y:S01]  /*132b0*/  ULDC UR37, c[0x0][0xc] ;  /* 0x0000030000257ab9 */ /* 0x000fe20000000800 */
[----:B------:R3:W-:Y:S01]  /*132c0*/  STL [R1+0x28], RZ ;  /* 0x000028ff01007387 */ /* 0x0007e20000100800 */
[C---:B-1----:R-:W-:Y:S02]  /*132d0*/  SHF.L.U32 R33, R2.reuse, 0x3, RZ ;  /* 0x0000000302217819 */ /* 0x042fe400000006ff */
[----:B------:R-:W-:-:S04]  /*132e0*/  LOP3.LUT R3, R2, 0x7f, RZ, 0xc0, !PT ;  /* 0x0000007f02037812 */ /* 0x000fc800078ec0ff */
[----:B------:R-:W-:Y:S02]  /*132f0*/  SHF.R.U32.HI R3, RZ, 0x3, R3 ;  /* 0x00000003ff037819 */ /* 0x000fe40000011603 */
[----:B--2---:R-:W-:Y:S02]  /*13300*/  R2UR UR4, R0 ;  /* 0x00000000000472ca */ /* 0x004fe400000e0000 */
[----:B------:R-:W-:-:S04]  /*13310*/  LOP3.LUT R0, R33, 0x1f8, RZ, 0xc0, !PT ;  /* 0x000001f821007812 */ /* 0x000fc800078ec0ff */
[----:B------:R-:W-:Y:S01]  /*13320*/  LOP3.LUT R0, R0, 0x38, R2, 0x78, !PT ;  /* 0x0000003800007812 */ /* 0x000fe200078e7802 */
[----:B------:R-:W-:-:S03]  /*13330*/  IMAD.SHL.U32 R2, R2, 0x10, RZ ;  /* 0x0000001002027824 */ /* 0x000fc600078e00ff */
[----:B------:R-:W-:Y:S02]  /*13340*/  LOP3.LUT R32, R0, 0x200, R33, 0xf8, !PT ;  /* 0x0000020000207812 */ /* 0x000fe400078ef821 */
[----:B------:R-:W-:Y:S01]  /*13350*/  LOP3.LUT R33, R33, 0x38, RZ, 0xc0, !PT ;  /* 0x0000003821217812 */ /* 0x000fe200078ec0ff */
[----:B------:R-:W-:Y:S01]  /*13360*/  ULOP3.LUT UR36, UR4, 0x2, URZ, 0xfc, !UPT ;  /* 0x0000000204247892 */ /* 0x000fe2000f8efc3f */
[----:B------:R-:W-:Y:S02]  /*13370*/  LOP3.LUT R2, R3, 0x70, R2, 0xf8, !PT ;  /* 0x0000007003027812 */ /* 0x000fe400078ef802 */
[----:B------:R-:W-:Y:S01]  /*13380*/  UMOV UR4, 0x400 ;  /* 0x0000040000047882 */ /* 0x000fe20000000000 */
[C---:B------:R-:W-:Y:S01]  /*13390*/  LOP3.LUT R0, R33.reuse, 0x40, RZ, 0xfc, !PT ;  /* 0x0000004021007812 */ /* 0x040fe200078efcff */
[----:B0-----:R-:W-:Y:S01]  /*133a0*/  ULEA UR4, UR5, UR4, 0x18 ;  /* 0x0000000405047291 */ /* 0x001fe2000f8ec03f */
[C---:B------:R-:W-:Y:S02]  /*133b0*/  LOP3.LUT R37, R33.reuse, 0x80, RZ, 0xfc, !PT ;  /* 0x0000008021257812 */ /* 0x040fe400078efcff */
[----:B------:R-:W-:-:S03]  /*133c0*/  LOP3.LUT R36, R33, 0xc0, RZ, 0xfc, !PT ;  /* 0x000000c021247812 */ /* 0x000fc600078efcff */
[----:B------:R-:W-:-:S04]  /*133d0*/  IMAD.U32 R22, RZ, RZ, UR4 ;  /* 0x00000004ff167e24 */ /* 0x000fc8000f8e00ff */
[----:B---3--:R-:W-:-:S07]  /*133e0*/  IMAD R34, R32, 0x2, R22 ;  /* 0x0000000220227824 */ /* 0x008fce00078e0216 */
.L_x_2550:
        /* <DEDUP_REMOVED lines=16> */
[----:B------:R1:W2:Y:S01]  /*134f0*/  @P0 LDG.E R30, desc[UR38][R2.64] ;  /* 0x00000026021e0981 */ /* 0x0002a2000c1e1900 */
        /* <DEDUP_REMOVED lines=32> */
.L_x_2486:
        /* <DEDUP_REMOVED lines=9> */
.L_x_2487:
        /* <DEDUP_REMOVED lines=8> */
[----:B--2---:R-:W-:-:S07]  /*13810*/  IMAD.IADD R0, R5, 0x1, -R0 ;  /* 0x0000000105007824 */ /* 0x004fce00078e0a00 */
.L_x_2488:
[----:B------:R-:W3:Y:S01]  /*13820*/  LDL R5, [R1+0x10] ;  /* 0x0000100001057983 */ /* 0x000ee20000100800 */
[----:B-12---:R-:W1:Y:S01]  /*13830*/  LDC R2, c[0x0][0x448] ;  /* 0x00011200ff027b82 */ /* 0x006e620000000800 */
[----:B-----5:R-:W-:Y:S01]  /*13840*/  IMAD.IADD R0, R0, 0x1, -R30 ;  /* 0x0000000100007824 */ /* 0x020fe200078e0a1e */
[----:B------:R-:W-:Y:S01]  /*13850*/  LOP3.LUT R23, R23, 0xfffffeff, RZ, 0xc0, !PT ;  /* 0xfffffeff17177812 */ /* 0x000fe200078ec0ff */
[----:B------:R-:W-:Y:S03]  /*13860*/  BSSY B7, `(.L_x_2489) ;  /* 0x0000397000077945 */ /* 0x000fe60003800000 */
[----:B------:R2:W-:Y:S01]  /*13870*/  STL [R1+0x4], R0 ;  /* 0x0000040001007387 */ /* 0x0005e20000100800 */
[----:B-1----:R-:W-:Y:S02]  /*13880*/  ISETP.NE.AND P0, PT, R2, 0x1, PT ;  /* 0x000000010200780c */ /* 0x002fe40003f05270 */
[----:B------:R-:W-:-:S05]  /*13890*/  SHF.L.U32 R2, R17, 0x7, RZ ;  /* 0x0000000711027819 */ /* 0x000fca00000006ff */
[----:B------:R-:W-:-:S06]  /*138a0*/  VIADD R2, R2, 0x7f ;  /* 0x0000007f02027836 */ /* 0x000fcc0000000000 */
[----:B------:R-:W1:Y:S01]  /*138b0*/  @P0 LDC R3, c[0x0][0x44c] ;  /* 0x00011300ff030b82 */ /* 0x000e620000000800 */
[----:B------:R-:W-:-:S07]  /*138c0*/  @P0 LOP3.LUT R23, R23, 0x100, RZ, 0xfc, !PT ;  /* 0x0000010017170812 */ /* 0x000fce00078efcff */
[----:B0-----:R-:W0:Y:S01]  /*138d0*/  @P0 LDC R4, c[0x0][0x450] ;  /* 0x00011400ff040b82 */ /* 0x001e220000000800 */
[----:B-1----:R-:W-:-:S05]  /*138e0*/  @P0 IMAD.HI.U32 R3, R2, R3, RZ ;  /* 0x0000000302030227 */ /* 0x002fca00078e00ff */
[----:B0-----:R-:W-:Y:S02]  /*138f0*/  @P0 SHF.R.U32.HI R2, RZ, R4, R3 ;  /* 0x00000004ff020219 */ /* 0x001fe40000011603 */
[C---:B---3--:R-:W-:Y:S01]  /*13900*/  IADD3 R3, R0.reuse, 0x50, -R5 ;  /* 0x0000005000037810 */ /* 0x048fe20007ffe805 */
[----:B--2---:R-:W-:-:S04]  /*13910*/  VIADD R0, R0, 0x4f ;  /* 0x0000004f00007836 */ /* 0x004fc80000000000 */
[----:B------:R-:W-:Y:S02]  /*13920*/  IMAD.IADD R2, R3, 0x1, R2 ;  /* 0x0000000103027824 */ /* 0x000fe400078e0202 */
[----:B------:R-:W-:-:S04]  /*13930*/  IMAD.HI R0, R0, 0x66666667, RZ ;  /* 0x6666666700007827 */ /* 0x000fc800078e02ff */
[----:B------:R-:W-:Y:S01]  /*13940*/  IMAD.HI R2, R2, 0x66666667, RZ ;  /* 0x6666666702027827 */ /* 0x000fe200078e02ff */
[----:B------:R-:W-:-:S04]  /*13950*/  SHF.R.U32.HI R3, RZ, 0x1f, R0 ;  /* 0x0000001fff037819 */ /* 0x000fc80000011600 */
[----:B------:R-:W-:Y:S02]  /*13960*/  SHF.R.U32.HI R5, RZ, 0x1f, R2 ;  /* 0x0000001fff057819 */ /* 0x000fe40000011602 */
[----:B------:R-:W-:Y:S02]  /*13970*/  LEA.HI.SX32 R3, R0, R3, 0x1b ;  /* 0x0000000300037211 */ /* 0x000fe400078fdaff */
[----:B------:R-:W-:-:S04]  /*13980*/  LEA.HI.SX32 R2, R2, R5, 0x1b ;  /* 0x0000000502027211 */ /* 0x000fc800078fdaff */
[----:B------:R-:W-:-:S04]  /*13990*/  VIMNMX R4, R3, R2, PT ;  /* 0x0000000203047248 */ /* 0x000fc80003fe0100 */
[----:B------:R-:W-:Y:S01]  /*139a0*/  ISETP.GT.AND P0, PT, R4, RZ, PT ;  /* 0x000000ff0400720c */ /* 0x000fe20003f04270 */
[----:B------:R0:W-:-:S12]  /*139b0*/  STL [R1+0x14], R4 ;  /* 0x0000140401007387 */ /* 0x0001d80000100800 */
        /* <DEDUP_REMOVED lines=18> */
.L_x_2490:
        /* <DEDUP_REMOVED lines=20> */
.L_x_2493:
[----:B------:R-:W-:Y:S05]  /*13c20*/  BSYNC B6 ;  /* 0x0000000000067941 */ /* 0x000fea0003800000 */
.L_x_2492:
        /* <DEDUP_REMOVED lines=20> */
.L_x_2496:
        /* <DEDUP_REMOVED lines=15> */
.L_x_2495:
[----:B------:R-:W-:Y:S05]  /*13e60*/  BSYNC B6 ;  /* 0x0000000000067941 */ /* 0x000fea0003800000 */
.L_x_2494:
[----:B------:R-:W2:Y:S01]  /*13e70*/  LDL R2, [R1+0x14] ;  /* 0x0000140001027983 */ /* 0x000ea20000100800 */
[----:B------:R-:W-:Y:S01]  /*13e80*/  ULDC.64 UR4, c[0x0][0x9f8] ;  /* 0x00027e0000047ab9 */ /* 0x000fe20000000a00 */
[----:B------:R-:W0:Y:S01]  /*13e90*/  LDC R9, c[0x0][0x430] ;  /* 0x00010c00ff097b82 */ /* 0x000e220000000800 */
[----:B------:R-:W-:-:S04]  /*13ea0*/  ISETP.NE.U32.AND P0, PT, RZ, UR4, PT ;  /* 0x00000004ff007c0c */ /* 0x000fc8000bf05070 */
[----:B------:R-:W-:-:S13]  /*13eb0*/  ISETP.NE.AND.EX P0, PT, RZ, UR5, PT, P0 ;  /* 0x00000005ff007c0c */ /* 0x000fda000bf05300 */
[----:B------:R-:W-:Y:S01]  /*13ec0*/  @P0 IADD3 R24, P1, R24, UR4, RZ ;  /* 0x0000000418180c10 */ /* 0x000fe2000ff3e0ff */
[----:B------:R-:W-:-:S03]  /*13ed0*/  ULDC UR4, c[0x0][0x2f4] ;  /* 0x0000bd0000047ab9 */ /* 0x000fc60000000800 */
[----:B------:R-:W-:-:S05]  /*13ee0*/  @P0 IADD3.X R25, R25, UR5, RZ, P1, !PT ;  /* 0x0000000519190c10 */ /* 0x000fca0008ffe4ff */
[----:B------:R1:W5:Y:S01]  /*13ef0*/  @P0 LDG.E R31, desc[UR38][R24.64] ;  /* 0x00000026181f0981 */ /* 0x000362000c1e1900 */
[C---:B------:R-:W-:Y:S01]  /*13f00*/  ISETP.GE.AND P0, PT, R33.reuse, UR4, PT ;  /* 0x0000000421007c0c */ /* 0x040fe2000bf06270 */
[----:B------:R-:W-:Y:S01]  /*13f10*/  UMOV UR5, 0xffffffff ;  /* 0xffffffff00057882 */ /* 0x000fe20000000000 */
[----:B------:R-:W-:Y:S02]  /*13f20*/  LOP3.LUT R20, R33, 0x40, RZ, 0xfc, !PT ;  /* 0x0000004021147812 */ /* 0x000fe400078efcff */
[----:B------:R-:W-:Y:S02]  /*13f30*/  LOP3.LUT R23, R23, 0xffffffef, RZ, 0xc0, !PT ;  /* 0xffffffef17177812 */ /* 0x000fe400078ec0ff */
[----:B------:R-:W-:Y:S02]  /*13f40*/  ISETP.GE.AND P2, PT, R20, UR4, PT ;  /* 0x0000000414007c0c */ /* 0x000fe4000bf46270 */
[----:B------:R-:W-:-:S05]  /*13f50*/  ISETP.GE.AND P1, PT, R37, UR4, PT ;  /* 0x0000000425007c0c */ /* 0x000fca000bf26270 */
        /* <DEDUP_REMOVED lines=8> */
[----:B--2---:R-:W-:Y:S01]  /*13fe0*/  VIADD R26, R2, 0xffffffff ;  /* 0xffffffff021a7836 */ /* 0x004fe20000000000 */
[----:B01----:R-:W-:Y:S06]  /*13ff0*/  BRA.DIV UR5, `(.L_x_2497) ;  /* 0x00000046051c7947 */ /* 0x003fec000b800000 */
.L_x_2567:
[----:B------:R-:W0:Y:S01]  /*14000*/  S2R R0, SR_TID.X ;  /* 0x0000000000007919 */ /* 0x000e220000002100 */
[----:B------:R-:W1:Y:S01]  /*14010*/  S2R R3, SR_TID.X ;  /* 0x0000000000037919 */ /* 0x000e620000002100 */
[----:B0-----:R-:W-:-:S04]  /*14020*/  LOP3.LUT R0, R0, 0x7f, RZ, 0xc0, !PT ;  /* 0x0000007f00007812 */ /* 0x001fc800078ec0ff */
[----:B------:R-:W-:Y:S02]  /*14030*/  SHF.R.U32.HI R2, RZ, 0x3, R0 ;  /* 0x00000003ff027819 */ /* 0x000fe40000011600 */
[----:B------:R-:W2:Y:S01]  /*14040*/  LDL R0, [R1+0x4] ;  /* 0x0000040001007983 */ /* 0x000ea20000100800 */
[----:B-1----:R-:W-:Y:S02]  /*14050*/  SHF.L.U32 R8, R3, 0x4, RZ ;  /* 0x0000000403087819 */ /* 0x002fe400000006ff */
[----:B------:R-:W-:Y:S02]  /*14060*/  ISETP.NE.AND P1, PT, R9, 0x1, PT ;  /* 0x000000010900780c */ /* 0x000fe40003f25270 */
[----:B------:R-:W-:Y:S02]  /*14070*/  LOP3.LUT R8, R2, 0x70, R8, 0xf8, !PT ;  /* 0x0000007002087812 */ /* 0x000fe400078ef808 */
[----:B-----5:R-:W-:Y:S02]  /*14080*/  SHF.R.S32.HI R10, RZ, 0x1f, R31 ;  /* 0x0000001fff0a7819 */ /* 0x020fe4000001141f */
[----:B------:R-:W-:Y:S01]  /*14090*/  LOP3.LUT R23, R23, 0xffffffbf, RZ, 0xc0, !PT ;  /* 0xffffffbf17177812 */ /* 0x000fe200078ec0ff */
[----:B------:R-:W-:-:S02]  /*140a0*/  IMAD R6, R26, 0x50, R8 ;  /* 0x000000501a067824 */ /* 0x000fc400078e0208 */
[----:B------:R0:W-:Y:S04]  /*140b0*/  STL [R1+0xc], R10 ;  /* 0x00000c0a01007387 */ /* 0x0001e80000100800 */
[----:B------:R-:W1:Y:S01]  /*140c0*/  @P1 LDC R5, c[0x0][0x434] ;  /* 0x00010d00ff051b82 */ /* 0x000e620000000800 */
[----:B------:R-:W-:-:S04]  /*140d0*/  @P1 LOP3.LUT R23, R23, 0x40, RZ, 0xfc, !PT ;  /* 0x0000004017171812 */ /* 0x000fc800078efcff */
[----:B------:R-:W-:Y:S02]  /*140e0*/  LOP3.LUT R23, R23, 0xffffffdf, RZ, 0xc0, !PT ;  /* 0xffffffdf17177812 */ /* 0x000fe400078ec0ff */
[C---:B--2---:R-:W-:Y:S01]  /*140f0*/  ISETP.GE.AND P0, PT, R6.reuse, R0, PT ;  /* 0x000000000600720c */ /* 0x044fe20003f06270 */
[----:B------:R-:W-:Y:S01]  /*14100*/  IMAD.IADD R6, R6, 0x1, R30 ;  /* 0x0000000106067824 */ /* 0x000fe200078e021e */
[----:B------:R-:W2:Y:S02]  /*14110*/  @P1 LDC R0, c[0x0][0x438] ;  /* 0x00010e00ff001b82 */ /* 0x000ea40000000800 */
[----:B------:R-:W-:Y:S01]  /*14120*/  ISETP.GT.U32.OR P0, PT, R8, 0x4f, P0 ;  /* 0x0000004f0800780c */ /* 0x000fe20000704470 */
[----:B-1----:R-:W-:-:S04]  /*14130*/  @P1 IMAD.HI.U32 R4, R6, R5, RZ ;  /* 0x0000000506041227 */ /* 0x002fc800078e00ff */
[----:B------:R-:W-:-:S08]  /*14140*/  IMAD.MOV.U32 R7, RZ, RZ, R6 ;  /* 0x000000ffff077224 */ /* 0x000fd000078e0006 */
[----:B------:R-:W1:Y:S01]  /*14150*/  @!P0 LDC.64 R2, c[0x0][0x428] ;  /* 0x00010a00ff028b82 */ /* 0x000e620000000a00 */
[----:B--2---:R-:W-:-:S04]  /*14160*/  @P1 SHF.R.U32.HI R7, RZ, R0, R4 ;  /* 0x00000000ff071219 */ /* 0x004fc80000011604 */
        /* <DEDUP_REMOVED lines=10> */
[----:B------:R-:W-:Y:S01]  /*14210*/  IMAD R4, R9, R5, R6 ;  /* 0x0000000509047224 */ /* 0x000fe200078e0206 */
[----:B------:R-:W-:Y:S01]  /*14220*/  MOV R5, UR36 ;  /* 0x0000002400057c02 */ /* 0x000fe20008000f00 */
[----:B------:R-:W-:-:S03]  /*14230*/  IMAD.MOV.U32 R0, RZ, RZ, RZ ;  /* 0x000000ffff007224 */ /* 0x000fc600078e00ff */
[----:B------:R-:W-:-:S03]  /*14240*/  ISETP.NE.AND P2, PT, R5, 0x3, PT ;  /* 0x000000030500780c */ /* 0x000fc60003f45270 */
[----:B------:R0:W5:Y:S01]  /*14250*/  @!P0 LDG.E R0, desc[UR38][R2.64] ;  /* 0x0000002602008981 */ /* 0x000162000c1e1900 */
[----:B------:R-:W-:Y:S02]  /*14260*/  ISETP.GT.U32.AND P0, PT, R8, 0x4f, PT ;  /* 0x0000004f0800780c */ /* 0x000fe40003f04070 */
[----:B------:R-:W-:-:S07]  /*14270*/  SHF.R.S32.HI R30, RZ, 0x1f, R18 ;  /* 0x0000001fff1e7819 */ /* 0x000fce0000011412 */
[----:B------:R-:W-:-:S04]  /*14280*/  @P2 LOP3.LUT R23, R23, 0x20, RZ, 0xfc, !PT ;  /* 0x0000002017172812 */ /* 0x000fc800078efcff */
[----:B------:R-:W-:-:S04]  /*14290*/  LOP3.LUT R23, R23, 0xfffffffe, RZ, 0xc0, !PT ;  /* 0xfffffffe17177812 */ /* 0x000fc800078ec0ff */
[----:B------:R-:W-:Y:S01]  /*142a0*/  @P0 LOP3.LUT R23, R23, 0x1, RZ, 0xfc, !PT ;  /* 0x0000000117170812 */ /* 0x000fe200078efcff */
[----:B0-----:R-:W-:Y:S06]  /*142b0*/  @!P2 BRA `(.L_x_2498) ;  /* 0x000000000004a947 */ /* 0x001fec0003800000 */
[----:B------:R-:W-:Y:S01]  /*142c0*/  BPT.TRAP 0x1 ;  /* 0x000000040000795c */ /* 0x000fe20000300000 */
.L_x_2498:
        /* <DEDUP_REMOVED lines=25> */
.L_x_2568:
[----:B------:R-:W-:Y:S05]  /*14460*/  BSYNC B0 ;  /* 0x0000000000007941 */ /* 0x000fea0003800000 */
.L_x_2499:
        /* <DEDUP_REMOVED lines=17> */
[----:B------:R-:W-:-:S03]  /*14580*/  IMAD R7, R27, 0x5000, R32 ;  /* 0x000050001b077824 */ /* 0x000fc600078e0220 */
[----:B------:R-:W-:Y:S02]  /*14590*/  IADD3 R6, R3, R0, RZ ;  /* 0x0000000003067210 */ /* 0x000fe40007ffe0ff */
[----:B-1----:R-:W-:Y:S02]  /*145a0*/  LOP3.LUT R8, R8, 0x7f, RZ, 0xc0, !PT ;  /* 0x0000007f08087812 */ /* 0x002fe400078ec0ff */
[C---:B------:R-:W-:Y:S01]  /*145b0*/  LEA R0, P0, R2.reuse, UR4, 0x1 ;  /* 0x0000000402007c11 */ /* 0x040fe2000f8008ff */
[----:B------:R-:W-:Y:S01]  /*145c0*/  UMOV UR4, 0xffffffff ;  /* 0xffffffff00047882 */ /* 0x000fe20000000000 */
[----:B------:R-:W-:Y:S02]  /*145d0*/  SHF.R.U32.HI R8, RZ, 0x3, R8 ;  /* 0x00000003ff087819 */ /* 0x000fe40000011608 */
[----:B------:R-:W-:Y:S01]  /*145e0*/  LEA.HI.X R6, R2, UR5, R6, 0x1, P0 ;  /* 0x0000000502067c11 */ /* 0x000fe200080f0c06 */
        /* <DEDUP_REMOVED lines=33> */
[----:B------:R-:W-:-:S02]  /*14800*/  @P0 LEA R9, R7, R22, 0x1 ;  /* 0x0000001607090211 */ /* 0x000fc400078e08ff */
        /* <DEDUP_REMOVED lines=18> */
.L_x_2580:
        /* <DEDUP_REMOVED lines=17> */
.L_x_2503:
[----:B------:R-:W-:Y:S05]  /*14a40*/  BSYNC B0 ;  /* 0x0000000000007941 */ /* 0x000fea0003800000 */
.L_x_2502:
[----:B------:R-:W-:Y:S01]  /*14a50*/  NOP ;  /* 0x0000000000007918 */ /* 0x000fe20000000000 */
[----:B------:R-:W-:-:S13]  /*14a60*/  PLOP3.LUT P0, PT, PT, PT, PT, 0x80, 0x0 ;  /* 0x000000000000781c */ /* 0x000fda0003f0f070 */
.L_x_2504:
        /* <DEDUP_REMOVED lines=10> */
.L_x_2505:
        /* <DEDUP_REMOVED lines=27> */
[----:B------:R-:W-:Y:S01]  /*14cc0*/  MOV R12, 0x1 ;  /* 0x00000001000c7802 */ /* 0x000fe20000000f00 */
[----:B------:R-:W-:Y:S02]  /*14cd0*/  IMAD.U32 R7, RZ, RZ, UR9 ;  /* 0x00000009ff077e24 */ /* 0x000fe4000f8e00ff */
[----:B------:R-:W-:-:S02]  /*14ce0*/  IMAD.U32 R10, RZ, RZ, UR4 ;  /* 0x00000004ff0a7e24 */ /* 0x000fc4000f8e00ff */
[----:B------:R-:W-:Y:S02]  /*14cf0*/  IMAD.U32 R11, RZ, RZ, UR5 ;  /* 0x00000005ff0b7e24 */ /* 0x000fe4000f8e00ff */
[----:B--2---:R-:W-:Y:S02]  /*14d00*/  IMAD.MOV.U32 R8, RZ, RZ, 0x70 ;  /* 0x00000070ff087424 */ /* 0x004fe400078e00ff */
[----:B------:R-:W-:-:S07]  /*14d10*/  IMAD.MOV.U32 R13, RZ, RZ, RZ ;  /* 0x000000ffff0d7224 */ /* 0x000fce00078e00ff */
[----:B------:R-:W-:-:S07]  /*14d20*/  LEPC R20, `(.L_x_2507) ;  /* 0x000000001014794e */ /* 0x000fce0000000000 */
[----:B0-----:R-:W-:Y:S05]  /*14d30*/  CALL.ABS.NOINC R2 ;  /* 0x0000000002007343 */ /* 0x001fea0003c00000 */
.L_x_2507:
[----:B------:R-:W-:Y:S05]  /*14d40*/  BSYNC B6 ;  /* 0x0000000000067941 */ /* 0x000fea0003800000 */
.L_x_2506:
[----:B------:R-:W4:Y:S01]  /*14d50*/  LDL.LU R2, [R1+0x18] ;  /* 0x0000180001027983 */ /* 0x000f220000300800 */
[----:B------:R-:W-:-:S03]  /*14d60*/  ULDC.64 UR4, c[0x0][0x2d8] ;  /* 0x0000b60000047ab9 */ /* 0x000fc60000000a00 */
[----:B------:R-:W3:Y:S01]  /*14d70*/  LDL.LU.64 R20, [R1+0x20] ;  /* 0x0000200001147983 */ /* 0x000ee20000300a00 */
[----:B------:R-:W-:Y:S02]  /*14d80*/  IMAD.MOV.U32 R3, RZ, RZ, R35 ;  /* 0x000000ffff037224 */ /* 0x000fe400078e0023 */
[----:B------:R-:W-:Y:S01]  /*14d90*/  IMAD R0, R30, UR4, RZ ;  /* 0x000000041e007c24 */ /* 0x000fe2000f8e02ff */
[----:B------:R0:W5:Y:S03]  /*14da0*/  LDL R9, [R1+0x10] ;  /* 0x0000100001097983 */ /* 0x0001660000100800 */
[C---:B------:R-:W-:Y:S01]  /*14db0*/  IMAD R0, R18.reuse, UR5, R0 ;  /* 0x0000000512007c24 */ /* 0x040fe2000f8e0200 */
[----:B--2---:R-:W-:Y:S01]  /*14dc0*/  LOP3.LUT R8, R33, 0x40, RZ, 0xfc, !PT ;  /* 0x0000004021087812 */ /* 0x004fe200078efcff */
[----:B----4-:R-:W-:Y:S02]  /*14dd0*/  IMAD.MOV.U32 R4, RZ, RZ, R2 ;  /* 0x000000ffff047224 */ /* 0x010fe400078e0002 */
[----:B---3--:R-:W-:Y:S01]  /*14de0*/  IMAD.MOV.U32 R2, RZ, RZ, R20 ;  /* 0x000000ffff027224 */ /* 0x008fe200078e0014 */
[----:B------:R-:W1:Y:S01]  /*14df0*/  S2R R21, SR_TID.X ;  /* 0x0000000000157919 */ /* 0x000e620000002100 */
[----:B------:R-:W2:Y:S02]  /*14e00*/  LDC R20, c[0x0][0x448] ;  /* 0x00011200ff147b82 */ /* 0x000ea40000000800 */
[----:B------:R-:W-:Y:S01]  /*14e10*/  IMAD.WIDE.U32 R2, R18, UR4, R2 ;  /* 0x0000000412027c25 */ /* 0x000fe2000f8e0002 */
[----:B------:R-:W-:-:S03]  /*14e20*/  ULDC.64 UR4, c[0x0][0x2e0] ;  /* 0x0000b80000047ab9 */ /* 0x000fc60000000a00 */
[----:B------:R-:W-:Y:S02]  /*14e30*/  IMAD.IADD R3, R3, 0x1, R0 ;  /* 0x0000000103037824 */ /* 0x000fe400078e0200 */
[----:B------:R-:W-:Y:S02]  /*14e40*/  IMAD R4, R4, UR4, RZ ;  /* 0x0000000404047c24 */ /* 0x000fe4000f8e02ff */
[----:B------:R-:W-:-:S04]  /*14e50*/  IMAD.WIDE.U32 R2, R29, UR4, R2 ;  /* 0x000000041d027c25 */ /* 0x000fc8000f8e0002 */
[----:B------:R-:W-:Y:S01]  /*14e60*/  IMAD R4, R29, UR5, R4 ;  /* 0x000000051d047c24 */ /* 0x000fe2000f8e0204 */
[----:B------:R-:W-:Y:S01]  /*14e70*/  ULDC.64 UR4, c[0x0][0x2d0] ;  /* 0x0000b40000047ab9 */ /* 0x000fe20000000a00 */
[----:B--2---:R-:W-:Y:S02]  /*14e80*/  ISETP.NE.AND P6, PT, R20, 0x1, PT ;  /* 0x000000011400780c */ /* 0x004fe40003fc5270 */
[----:B------:R-:W2:Y:S01]  /*14e90*/  S2R R20, SR_TID.X ;  /* 0x0000000000147919 */ /* 0x000ea20000002100 */
[----:B-1----:R-:W-:-:S04]  /*14ea0*/  LOP3.LUT R21, R21, 0x7f, RZ, 0xc0, !PT ;  /* 0x0000007f15157812 */ /* 0x002fc800078ec0ff */
[----:B------:R-:W-:-:S06]  /*14eb0*/  SHF.R.U32.HI R21, RZ, 0x3, R21 ;  /* 0x00000003ff157819 */ /* 0x000fcc0000011615 */
[----:B------:R-:W1:Y:S08]  /*14ec0*/  @P6 LDC R7, c[0x0][0x44c] ;  /* 0x00011300ff076b82 */ /* 0x000e700000000800 */
[----:B------:R-:W3:Y:S01]  /*14ed0*/  @P6 LDC R5, c[0x0][0x450] ;  /* 0x00011400ff056b82 */ /* 0x000ee20000000800 */
[----:B--2---:R-:W-:-:S05]  /*14ee0*/  IMAD.SHL.U32 R20, R20, 0x10, RZ ;  /* 0x0000001014147824 */ /* 0x004fca00078e00ff */
[----:B------:R-:W-:-:S04]  /*14ef0*/  LOP3.LUT R20, R21, 0x70, R20, 0xf8, !PT ;  /* 0x0000007015147812 */ /* 0x000fc800078ef814 */
[----:B------:R-:W-:-:S05]  /*14f00*/  LEA R6, R17, R20, 0x7 ;  /* 0x0000001411067211 */ /* 0x000fca00078e38ff */
[----:B-1----:R-:W-:-:S04]  /*14f10*/  @P6 IMAD.HI.U32 R7, R6, R7, RZ ;  /* 0x0000000706076227 */ /* 0x002fc800078e00ff */
[----:B------:R-:W-:Y:S01]  /*14f20*/  IMAD.MOV.U32 R0, RZ, RZ, R6 ;  /* 0x000000ffff007224 */ /* 0x000fe200078e0006 */
[----:B---3--:R-:W-:Y:S02]  /*14f30*/  @P6 SHF.R.U32.HI R0, RZ, R5, R7 ;  /* 0x00000005ff006219 */ /* 0x008fe40000011607 */
[----:B------:R-:W1:Y:S01]  /*14f40*/  LDC R5, c[0x0][0x448] ;  /* 0x00011200ff057b82 */ /* 0x000e620000000800 */
[----:B------:R-:W-:Y:S02]  /*14f50*/  IMAD.IADD R3, R3, 0x1, R4 ;  /* 0x0000000103037824 */ /* 0x000fe400078e0204 */
[----:B------:R-:W-:Y:S01]  /*14f60*/  IMAD.MOV R4, RZ, RZ, -R0 ;  /* 0x000000ffff047224 */ /* 0x000fe200078e0a00 */
[----:B------:R-:W2:Y:S01]  /*14f70*/  S2R R20, SR_TID.X ;  /* 0x0000000000147919 */ /* 0x000ea20000002100 */
[----:B------:R-:W-:-:S04]  /*14f80*/  IMAD.WIDE.U32 R2, R0, UR4, R2 ;  /* 0x0000000400027c25 */ /* 0x000fc8000f8e0002 */
[----:B-1----:R-:W-:Y:S01]  /*14f90*/  IMAD R4, R5, R4, R6 ;  /* 0x0000000405047224 */ /* 0x002fe200078e0206 */
[----:B------:R-:W-:-:S05]  /*14fa0*/  SHF.R.S32.HI R6, RZ, 0x1f, R0 ;  /* 0x0000001fff067819 */ /* 0x000fca0000011400 */
        /* <DEDUP_REMOVED lines=11> */
[----:B------:R-:W-:Y:S01]  /*15060*/  ULDC UR4, c[0x0][0x2b8] ;  /* 0x0000ae0000047ab9 */ /* 0x000fe20000000800 */
[----:B--2---:R-:W-:-:S03]  /*15070*/  LOP3.LUT R20, R20, 0x7f, RZ, 0xc0, !PT ;  /* 0x0000007f14147812 */ /* 0x004fc600078ec0ff */
[----:B------:R-:W-:Y:S01]  /*15080*/  LEA.HI.X R0, R2, UR5, R3, 0x1, P0 ;  /* 0x0000000502007c11 */ /* 0x000fe200080f0c03 */
[----:B------:R-:W-:Y:S01]  /*15090*/  UMOV UR5, 0xffffffff ;  /* 0xffffffff00057882 */ /* 0x000fe20000000000 */
[----:B------:R-:W-:Y:S02]  /*150a0*/  ISETP.GE.AND P4, PT, R33, UR4, PT ;  /* 0x0000000421007c0c */ /* 0x000fe4000bf86270 */
[----:B------:R-:W-:Y:S02]  /*150b0*/  ISETP.GE.AND P3, PT, R8, UR4, PT ;  /* 0x0000000408007c0c */ /* 0x000fe4000bf66270 */
[----:B------:R-:W-:Y:S02]  /*150c0*/  ISETP.GE.AND P2, PT, R37, UR4, PT ;  /* 0x0000000425007c0c */ /* 0x000fe4000bf46270 */
[----:B------:R-:W-:Y:S02]  /*150d0*/  ISETP.GE.AND P1, PT, R36, UR4, PT ;  /* 0x0000000424007c0c */ /* 0x000fe4000bf26270 */
[----:B------:R-:W-:Y:S01]  /*150e0*/  SHF.R.U32.HI R8, RZ, 0x3, R20 ;  /* 0x00000003ff087819 */ /* 0x000fe20000011614 */
[----:B0-----:R-:W-:Y:S10]  /*150f0*/  BRA.DIV UR5, `(.L_x_2508) ;  /* 0x0000003a05f47947 */ /* 0x001ff4000b800000 */
[----:B------:R-:W0:Y:S01]  /*15100*/  SHFL.IDX PT, R14, R4, RZ, 0x181f ;  /* 0x00181fff040e7589 */ /* 0x000e2200000e0000 */
[----:B-----5:R-:W-:Y:S02]  /*15110*/  IMAD R5, R9, R5, RZ ;  /* 0x0000000509057224 */ /* 0x020fe400078e02ff */
[----:B------:R-:W-:Y:S01]  /*15120*/  IMAD R17, R17, 0x80, R8 ;  /* 0x0000008011117824 */ /* 0x000fe200078e0208 */
[----:B------:R-:W1:Y:S03]  /*15130*/  SHFL.IDX PT, R2, R0, RZ, 0x181f ;  /* 0x00181fff00027589 */ /* 0x000e6600000e0000 */
[C---:B------:R-:W-:Y:S01]  /*15140*/  VIADD R6, R17.reuse, 0x10 ;  /* 0x0000001011067836 */ /* 0x040fe20000000000 */
[----:B------:R-:W-:-:S13]  /*15150*/  ISETP.GE.AND P0, PT, R17, R5, PT ;  /* 0x000000051100720c */ /* 0x000fda0003f06270 */
        /* <DEDUP_REMOVED lines=8> */
[----:B------:R-:W-:Y:S01]  /*151e0*/  ISETP.GE.AND P0, PT, R6, R5, PT ;  /* 0x000000050600720c */ /* 0x000fe20003f06270 */
[----:B------:R-:W-:-:S02]  /*151f0*/  VIADD R6, R17, 0x20 ;  /* 0x0000002011067836 */ /* 0x000fc40000000000 */
[----:B-1----:R-:W1:Y:S10]  /*15200*/  SHFL.IDX PT, R2, R0, 0x1, 0x181f ;  /* 0x00381f0000027f89 */ /* 0x002e7400000e0000 */
[----:B0-----:R-:W-:-:S05]  /*15210*/  @!P0 LEA R14, P5, R33, R14, 0x1 ;  /* 0x0000000e210e8211 */ /* 0x001fca00078a08ff */
[----:B-1----:R-:W-:Y:S02]  /*15220*/  @!P0 IMAD.X R7, RZ, RZ, R2, P5 ;  /* 0x000000ffff078224 */ /* 0x002fe400028e0602 */
[----:B------:R-:W-:Y:S02]  /*15230*/  @!P0 IMAD.MOV.U32 R2, RZ, RZ, R14 ;  /* 0x000000ffff028224 */ /* 0x000fe400078e000e */
[----:B------:R-:W-:Y:S01]  /*15240*/  @!P0 IMAD.MOV.U32 R3, RZ, RZ, R7 ;  /* 0x000000ffff038224 */ /* 0x000fe200078e0007 */
        /* <DEDUP_REMOVED lines=8> */
[----:B0-----:R-:W-:-:S04]  /*152d0*/  @!P0 LEA R14, P5, R33, R14, 0x1 ;  /* 0x0000000e210e8211 */ /* 0x001fc800078a08ff */
[----:B-1----:R-:W-:Y:S01]  /*152e0*/  @!P0 IADD3.X R7, RZ, R2, RZ, P5, !PT ;  /* 0x00000002ff078210 */ /* 0x002fe20002ffe4ff */
[----:B------:R-:W-:Y:S02]  /*152f0*/  @!P0 IMAD.MOV.U32 R2, RZ, RZ, R14 ;  /* 0x000000ffff028224 */ /* 0x000fe400078e000e */
[----:B------:R-:W0:Y:S02]  /*15300*/  SHFL.IDX PT, R14, R4, 0x3, 0x181f ;  /* 0x00781f00040e7f89 */ /* 0x000e2400000e0000 */
[----:B------:R-:W-:-:S05]  /*15310*/  @!P0 IMAD.MOV.U32 R3, RZ, RZ, R7 ;  /* 0x000000ffff038224 */ /* 0x000fca00078e0007 */
[----:B------:R-:W-:Y:S04]  /*15320*/  @!P0 LDGSTS.E.BYPASS.LTC128B.128 [R34+0x15400], desc[UR38][R2.64], !P4 ;  /* 0x1540000002228fae */ /* 0x000fe8000e101d66 */
[----:B------:R-:W-:Y:S04]  /*15330*/  @!P0 LDGSTS.E.BYPASS.LTC128B.128 [R34+0x19400], desc[UR38][R2.64+0x80], !P3 ;  /* 0x1940008002228fae */ /* 0x000fe8000d901d66 */
[----:B------:R-:W-:Y:S04]  /*15340*/  @!P0 LDGSTS.E.BYPASS.LTC128B.128 [R34+0x1d400], desc[UR38][R2.64+0x100], !P2 ;  /* 0x1d40010002228fae */ /* 0x000fe8000d101d66 */
[----:B------:R1:W-:Y:S01]  /*15350*/  @!P0 LDGSTS.E.BYPASS.LTC128B.128 [R34+0x21400], desc[UR38][R2.64+0x180], !P1 ;  /* 0x2140018002228fae */ /* 0x0003e2000c901d66 */
[----:B------:R-:W-:-:S02]  /*15360*/  ISETP.GE.AND P0, PT, R6, R5, PT ;  /* 0x000000050600720c */ /* 0x000fc40003f06270 */
[----:B------:R-:W-:Y:S01]  /*15370*/  IADD3 R6, R17, 0x40, RZ ;  /* 0x0000004011067810 */ /* 0x000fe20007ffe0ff */
        /* <DEDUP_REMOVED lines=28> */
[----:B------:R-:W0:Y:S01]  /*15540*/  SHFL.IDX PT, R14, R4, 0x6, 0x181f ;  /* 0x00d81f00040e7f89 */ /* 0x000e2200000e0000 */
[----:B------:R-:W-:-:S05]  /*15550*/  @!P0 MOV R3, R7 ;  /* 0x0000000700038202 */ /* 0x000fca0000000f00 */
[----:B------:R-:W-:Y:S04]  /*15560*/  @!P0 LDGSTS.E.BYPASS.LTC128B.128 [R34+0x16c00], desc[UR38][R2.64], !P4 ;  /* 0x16c0000002228fae */ /* 0x000fe8000e101d66 */
[----:B------:R-:W-:Y:S04]  /*15570*/  @!P0 LDGSTS.E.BYPASS.LTC128B.128 [R34+0x1ac00], desc[UR38][R2.64+0x80], !P3 ;  /* 0x1ac0008002228fae */ /* 0x000fe8000d901d66 */
[----:B------:R-:W-:Y:S04]  /*15580*/  @!P0 LDGSTS.E.BYPASS.LTC128B.128 [R34+0x1ec00], desc[UR38][R2.64+0x100], !P2 ;  /* 0x1ec0010002228fae */ /* 0x000fe8000d101d66 */
[----:B------:R1:W-:Y:S01]  /*15590*/  @!P0 LDGSTS.E.BYPASS.LTC128B.128 [R34+0x22c00], desc[UR38][R2.64+0x180], !P1 ;  /* 0x22c0018002228fae */ /* 0x0003e2000c901d66 */
[----:B------:R-:W-:-:S03]  /*155a0*/  ISETP.GE.AND P0, PT, R6, R5, PT ;  /* 0x000000050600720c */ /* 0x000fc60003f06270 */
[----:B------:R-:W-:Y:S04]  /*155b0*/  SHFL.IDX PT, R6, R0, 0x7, 0x181f ;  /* 0x00f81f0000067f89 */ /* 0x000fe800000e0000 */
[----:B-1----:R-:W1:Y:S06]  /*155c0*/  SHFL.IDX PT, R2, R0, 0x6, 0x181f ;  /* 0x00d81f0000027f89 */ /* 0x002e6c00000e0000 */
        /* <DEDUP_REMOVED lines=9> */
.L_x_2597:
[----:B------:R-:W-:Y:S01]  /*15660*/  VIADD R0, R17, 0x70 ;  /* 0x0000007011007836 */ /* 0x000fe20000000000 */
[----:B------:R-:W-:Y:S04]  /*15670*/  BSSY B0, `(.L_x_2509) ;  /* 0x000000c000007945 */ /* 0x000fe80003800000 */
[----:B------:R-:W-:-:S13]  /*15680*/  ISETP.GE.AND P0, PT, R0, R5, PT ;  /* 0x000000050000720c */ /* 0x000fda0003f06270 */
[----:B------:R-:W-:Y:S05]  /*15690*/  @P0 BRA `(.L_x_2510) ;  /* 0x0000000000240947 */ /* 0x000fea0003800000 */
[----:B01----:R-:W-:-:S05]  /*156a0*/  LEA R2, P0, R33, R14, 0x1 ;  /* 0x0000000e21027211 */ /* 0x003fca00078008ff */
        /* <DEDUP_REMOVED lines=8> */
.L_x_2510:
[----:B------:R-:W-:Y:S05]  /*15730*/  BSYNC B0 ;  /* 0x0000000000007941 */ /* 0x000fea0003800000 */
.L_x_2509:
[----:B------:R-:W-:Y:S01]  /*15740*/  NOP ;  /* 0x0000000000007918 */ /* 0x000fe20000000000 */
[----:B------:R-:W-:-:S13]  /*15750*/  PLOP3.LUT P0, PT, PT, PT, PT, 0x80, 0x0 ;  /* 0x000000000000781c */ /* 0x000fda0003f0f070 */
.L_x_2511:
[----:B------:R-:W-:Y:S02]  /*15760*/  PLOP3.LUT P1, PT, P1, P0, PT, 0xa2, 0x0 ;  /* 0x000000000000781c */ /* 0x000fe40000f21472 */
[----:B------:R-:W-:-:S08]  /*15770*/  @P0 R2UR P1, UR4, R22 ;  /* 0x00000000160402ca */ /* 0x000fd00000020000 */
[----:B------:R-:W-:-:S05]  /*15780*/  @P0 PLOP3.LUT P0, PT, P1, PT, PT, 0x80, 0x0 ;  /* 0x000000000000081c */ /* 0x000fca0000f0f070 */
[----:B------:R-:W-:Y:S01]  /*15790*/  @!P1 SYNCS.ARRIVE.TRANS64.RED.A0T1 RZ, [UR4+0x38800], RZ ;  /* 0x038800ffffff99a7 */ /* 0x000fe20008200404 */
[----:B------:R-:W-:Y:S07]  /*157a0*/  @!P1 ARRIVES.LDGSTSBAR.64.TRANSCNT [UR4+0x38800] ;  /* 0x03880000ff0099b0 */ /* 0x000fee0008000a84 */
[----:B------:R-:W-:Y:S05]  /*157b0*/  @P0 BRA.U.ANY `(.L_x_2511) ;  /* 0xfffffffd00e80947 */ /* 0x000fea000393ffff */
[----:B0-2---:R-:W2:Y:S02]  /*157c0*/  LDL.LU R2, [R1+0x28] ;  /* 0x0000280001027983 */ /* 0x005ea40000300800 */
        /* <DEDUP_REMOVED lines=11> */
.L_x_2598:
[----:B------:R-:W-:Y:S05]  /*15880*/  BSYNC B0 ;  /* 0x0000000000007941 */ /* 0x000fea0003800000 */
.L_x_2512:
[----:B------:R-:W2:Y:S01]  /*15890*/  LDL R0, [R1+0x14] ;  /* 0x0000140001007983 */ /* 0x000ea20000100800 */
[----:B------:R-:W-:Y:S01]  /*158a0*/  BSSY B0, `(.L_x_2514) ;  /* 0x0000115000007945 */ /* 0x000fe20003800000 */
[----:B--2---:R-:W-:-:S13]  /*158b0*/  ISETP.GE.AND P0, PT, R0, 0x2, PT ;  /* 0x000000020000780c */ /* 0x004fda0003f06270 */
[----:B------:R-:W-:Y:S05]  /*158c0*/  @!P0 BRA `(.L_x_2515) ;  /* 0x0000001000488947 */ /* 0x000fea0003800000 */
[C---:B------:R-:W-:Y:S01]  /*158d0*/  LOP3.LUT R2, R33.reuse, 0x40, RZ, 0xfc, !PT ;  /* 0x0000004021027812 */ /* 0x040fe200078efcff */
[----:B------:R-:W-:Y:S01]  /*158e0*/  ULDC UR4, c[0x0][0x2f4] ;  /* 0x0000bd0000047ab9 */ /* 0x000fe20000000800 */
[----:B------:R-:W-:Y:S01]  /*158f0*/  VIADD R0, R0, 0xfffffffe ;  /* 0xfffffffe00007836 */ /* 0x000fe20000000000 */
[----:B------:R-:W-:Y:S01]  /*15900*/  ISETP.GE.AND P4, PT, R33, UR4, PT ;  /* 0x0000000421007c0c */ /* 0x000fe2000bf86270 */
[----:B------:R-:W-:Y:S01]  /*15910*/  IMAD.MOV.U32 R17, RZ, RZ, R28 ;  /* 0x000000ffff117224 */ /* 0x000fe200078e001c */
[----:B------:R-:W-:Y:S01]  /*15920*/  ISETP.GE.AND P3, PT, R2, UR4, PT ;  /* 0x0000000402007c0c */ /* 0x000fe2000bf66270 */
[----:B------:R-:W-:Y:S01]  /*15930*/  IMAD.MOV.U32 R7, RZ, RZ, R27 ;  /* 0x000000ffff077224 */ /* 0x000fe200078e001b */
[----:B------:R-:W-:Y:S01]  /*15940*/  ISETP.GE.AND P2, PT, R37, UR4, PT ;  /* 0x0000000425007c0c */ /* 0x000fe2000bf46270 */
[----:B------:R-:W-:Y:S01]  /*15950*/  IMAD.MOV.U32 R29, RZ, RZ, R26 ;  /* 0x000000ffff1d7224 */ /* 0x000fe200078e001a */
[----:B------:R-:W-:-:S13]  /*15960*/  ISETP.GE.AND P1, PT, R36, UR4, PT ;  /* 0x0000000424007c0c */ /* 0x000fda000bf26270 */
.L_x_2528:
[----:B------:R-:W2:Y:S04]  /*15970*/  LDL R6, [R1+0x8] ;  /* 0x0000080001067983 */ /* 0x000ea80000100800 */
[----:B------:R-:W3:Y:S01]  /*15980*/  LDL R8, [R1+0xc] ;  /* 0x00000c0001087983 */ /* 0x000ee20000100800 */
[----:B------:R-:W4:Y:S01]  /*15990*/  S2R R2, SR_TID.X ;  /* 0x0000000000027919 */ /* 0x000f220000002100 */
[----:B------:R-:W1:Y:S01]  /*159a0*/  S2R R4, SR_TID.X ;  /* 0x0000000000047919 */ /* 0x000e620000002100 */
[----:B----4-:R-:W-:-:S04]  /*159b0*/  LOP3.LUT R2, R2, 0x7f, RZ, 0xc0, !PT ;  /* 0x0000007f02027812 */ /* 0x010fc800078ec0ff */
[----:B0-----:R-:W-:Y:S02]  /*159c0*/  SHF.R.U32.HI R3, RZ, 0x3, R2 ;  /* 0x00000003ff037819 */ /* 0x001fe40000011602 */
[----:B------:R-:W0:Y:S01]  /*159d0*/  LDC R2, c[0x0][0x430] ;  /* 0x00010c00ff027b82 */ /* 0x000e220000000800 */
[----:B-1----:R-:W-:-:S05]  /*159e0*/  IMAD.SHL.U32 R9, R4, 0x10, RZ ;  /* 0x0000001004097824 */ /* 0x002fca00078e00ff */
[----:B------:R-:W-:-:S04]  /*159f0*/  LOP3.LUT R9, R3, 0x70, R9, 0xf8, !PT ;  /* 0x0000007003097812 */ /* 0x000fc800078ef809 */
[----:B------:R-:W-:-:S13]  /*15a00*/  ISETP.GT.U32.AND P6, PT, R9, 0x4f, PT ;  /* 0x0000004f0900780c */ /* 0x000fda0003fc4070 */
[----:B------:R-:W3:Y:S01]  /*15a10*/  @!P6 LDC.64 R4, c[0x0][0x428] ;  /* 0x00010a00ff04eb82 */ /* 0x000ee20000000a00 */
[----:B0-----:R-:W-:-:S13]  /*15a20*/  ISETP.NE.AND P0, PT, R2, 0x1, PT ;  /* 0x000000010200780c */ /* 0x001fda0003f05270 */
[----:B------:R-:W0:Y:S08]  /*15a30*/  @P0 LDC R3, c[0x0][0x434] ;  /* 0x00010d00ff030b82 */ /* 0x000e300000000800 */
[----:B------:R-:W1:Y:S01]  /*15a40*/  @P0 LDC R2, c[0x0][0x438] ;  /* 0x00010e00ff020b82 */ /* 0x000e620000000800 */
[----:B--2---:R-:W-:-:S05]  /*15a50*/  IMAD R6, R0, 0x50, R6 ;  /* 0x0000005000067824 */ /* 0x004fca00078e0206 */
[----:B------:R-:W-:-:S05]  /*15a60*/  IADD3 R6, R9, R6, RZ ;  /* 0x0000000609067210 */ /* 0x000fca0007ffe0ff */
        /* <DEDUP_REMOVED lines=9> */
[----:B------:R-:W-:Y:S02]  /*15b00*/  @!P6 IMAD.IADD R5, R5, 0x1, R3 ;  /* 0x000000010505e824 */ /* 0x000fe400078e0203 */
[----:B------:R-:W-:Y:S01]  /*15b10*/  IMAD.MOV.U32 R4, RZ, RZ, RZ ;  /* 0x000000ffff047224 */ /* 0x000fe200078e00ff */
        /* <DEDUP_REMOVED lines=11> */
[----:B------:R-:W-:Y:S02]  /*15bd0*/  SEL R27, R27, RZ, P0 ;  /* 0x000000ff1b1b7207 */ /* 0x000fe40000000000 */
[----:B------:R-:W-:Y:S02]  /*15be0*/  MOV R26, R0 ;  /* 0x00000000001a7202 */ /* 0x000fe40000000f00 */
[----:B------:R-:W-:Y:S01]  /*15bf0*/  LOP3.LUT R28, R17, R28, RZ, 0x3c, !PT ;  /* 0x0000001c111c7212 */ /* 0x000fe200078e3cff */
[----:B0-----:R-:W-:Y:S06]  /*15c00*/  @!P5 BRA `(.L_x_2516) ;  /* 0x000000000004d947 */ /* 0x001fec0003800000 */
[----:B------:R-:W-:Y:S01]  /*15c10*/  BPT.TRAP 0x1 ;  /* 0x000000040000795c */ /* 0x000fe20000300000 */
.L_x_2516:
[----:B------:R-:W-:Y:S01]  /*15c20*/  IMAD R6, R27, 0x8, R22 ;  /* 0x000000081b067824 */ /* 0x000fe200078e0216 */
[----:B------:R-:W-:Y:S01]  /*15c30*/  SHF.L.U32 R3, R28, 0x1f, RZ ;  /* 0x0000001f1c037819 */ /* 0x000fe200000006ff */
[----:B------:R-:W-:Y:S03]  /*15c40*/  BSSY B1, `(.L_x_2517) ;  /* 0x0000003000017945 */ /* 0x000fe60003800000 */
[----:B------:R-:W0:Y:S02]  /*15c50*/  SYNCS.PHASECHK.TRANS64.TRYWAIT P0, [R6+URZ+0x38840], R3 ;  /* 0x03884003060075a7 */ /* 0x000e24000800017f */
[----:B0-----:R-:W-:Y:S05]  /*15c60*/  @!P0 BRA `(.L_x_2518) ;  /* 0x0000003800e48947 */ /* 0x001fea0003800000 */
.L_x_2599:
[----:B------:R-:W-:Y:S05]  /*15c70*/  BSYNC B1 ;  /* 0x0000000000017941 */ /* 0x000fea0003800000 */
.L_x_2517:
        /* <DEDUP_REMOVED lines=69> */
.L_x_2611:
        /* <DEDUP_REMOVED lines=17> */
.L_x_2520:
        /* <DEDUP_REMOVED lines=10> */
.L_x_2521:
[----:B------:R2:W-:Y:S01]  /*16280*/  SYNCS.ARRIVE.TRANS64.A1T0 RZ, [R6+URZ+0x38830], RZ ;  /* 0x038830ff06ff79a7 */ /* 0x0005e2000810003f */
[----:B------:R-:W-:Y:S05]  /*16290*/  @!P6 BRA `(.L_x_2522) ;  /* 0x000000000004e947 */ /* 0x000fea0003800000 */
[----:B------:R-:W-:Y:S01]  /*162a0*/  BPT.TRAP 0x1 ;  /* 0x000000040000795c */ /* 0x000fe20000300000 */
.L_x_2522:
[----:B-1----:R-:W-:Y:S01]  /*162b0*/  SHF.L.U32 R2, R17, 0x1f, RZ ;  /* 0x0000001f11027819 */ /* 0x002fe200000006ff */
[----:B--2---:R-:W-:Y:S01]  /*162c0*/  IMAD R6, R7, 0x8, R22 ;  /* 0x0000000807067824 */ /* 0x004fe200078e0216 */
[----:B------:R-:W-:Y:S03]  /*162d0*/  BSSY B1, `(.L_x_2523) ;  /* 0x0000003000017945 */ /* 0x000fe60003800000 */
[----:B------:R-:W1:Y:S02]  /*162e0*/  SYNCS.PHASECHK.TRANS64.TRYWAIT P0, [R6+URZ+0x38860], R2 ;  /* 0x03886002060075a7 */ /* 0x000e64000800017f */
[----:B-1----:R-:W-:Y:S05]  /*162f0*/  @!P0 BRA `(.L_x_2524) ;  /* 0x0000003c00188947 */ /* 0x002fea0003800000 */
.L_x_2612:
[----:B------:R-:W-:Y:S05]  /*16300*/  BSYNC B1 ;  /* 0x0000000000017941 */ /* 0x000fea0003800000 */
.L_x_2523:
        /* <DEDUP_REMOVED lines=60> */
.L_x_2624:
        /* <DEDUP_REMOVED lines=30> */
[----:B------:R-:W-:-:S04]  /*168b0*/  LEA R24, P0, R2, UR4, 0x1 ;  /* 0x0000000402187c11 */ /* 0x000fc8000f8008ff */
[----:B------:R-:W-:Y:S02]  /*168c0*/  LEA.HI.X R25, R2, UR5, R3, 0x1, P0 ;  /* 0x0000000502197c11 */ /* 0x000fe400080f0c03 */
[----:B------:R-:W-:-:S13]  /*168d0*/  PLOP3.LUT P0, PT, PT, PT, PT, 0x80, 0x0 ;  /* 0x000000000000781c */ /* 0x000fda0003f0f070 */
.L_x_2526:
        /* <DEDUP_REMOVED lines=10> */
.L_x_2527:
[C---:B------:R-:W-:Y:S01]  /*16980*/  ISETP.GT.AND P0, PT, R26.reuse, RZ, PT ;  /* 0x000000ff1a00720c */ /* 0x040fe20003f04270 */
[----:B------:R2:W-:Y:S01]  /*16990*/  SYNCS.ARRIVE.TRANS64.A1T0 RZ, [R6+URZ+0x38850], RZ ;  /* 0x038850ff06ff79a7 */ /* 0x0005e2000810003f */
[----:B------:R-:W-:Y:S02]  /*169a0*/  VIADD R0, R26, 0xffffffff ;  /* 0xffffffff1a007836 */ /* 0x000fe40000000000 */
[----:B------:R-:W-:Y:S02]  /*169b0*/  IMAD.MOV.U32 R17, RZ, RZ, R28 ;  /* 0x000000ffff117224 */ /* 0x000fe400078e001c */
[----:B------:R-:W-:Y:S02]  /*169c0*/  IMAD.MOV.U32 R7, RZ, RZ, R27 ;  /* 0x000000ffff077224 */ /* 0x000fe400078e001b */
[----:B------:R-:W-:-:S05]  /*169d0*/  IMAD.MOV.U32 R29, RZ, RZ, R26 ;  /* 0x000000ffff1d7224 */ /* 0x000fca00078e001a */
[----:B--2---:R-:W-:Y:S05]  /*169e0*/  @P0 BRA `(.L_x_2528) ;  /* 0xffffffec00e00947 */ /* 0x004fea000383ffff */
.L_x_2515:
[----:B------:R-:W-:Y:S05]  /*169f0*/  BSYNC B0 ;  /* 0x0000000000007941 */ /* 0x000fea0003800000 */
.L_x_2514:
        /* <DEDUP_REMOVED lines=17> */
.L_x_2530:
[----:B------:R-:W-:Y:S05]  /*16b10*/  BSYNC B0 ;  /* 0x0000000000007941 */ /* 0x000fea0003800000 */
.L_x_2529:
[----:B------:R-:W-:-:S13]  /*16b20*/  LOP3.LUT P0, RZ, R23, 0x20, RZ, 0xc0, !PT ;  /* 0x0000002017ff7812 */ /* 0x000fda000780c0ff */
[----:B------:R-:W-:Y:S05]  /*16b30*/  @!P0 BRA `(.L_x_2531) ;  /* 0x0000000000048947 */ /* 0x000fea0003800000 */
[----:B------:R-:W-:Y:S01]  /*16b40*/  BPT.TRAP 0x1 ;  /* 0x000000040000795c */ /* 0x000fe20000300000 */
.L_x_2531:
[----:B------:R-:W2:Y:S01]  /*16b50*/  LDL.LU R0, [R1+0x4] ;  /* 0x0000040001007983 */ /* 0x000ea20000300800 */
[----:B------:R-:W-:Y:S01]  /*16b60*/  IMAD R4, R27, 0x8, R22 ;  /* 0x000000081b047824 */ /* 0x000fe200078e0216 */
[----:B0-----:R-:W-:Y:S01]  /*16b70*/  SHF.L.U32 R3, R28, 0x1f, RZ ;  /* 0x0000001f1c037819 */ /* 0x001fe200000006ff */
[----:B------:R-:W-:Y:S03]  /*16b80*/  BSSY B0, `(.L_x_2532) ;  /* 0x0000004000007945 */ /* 0x000fe60003800000 */
[----:B------:R-:W0:Y:S01]  /*16b90*/  SYNCS.PHASECHK.TRANS64.TRYWAIT P0, [R4+URZ+0x38860], R3 ;  /* 0x03886003040075a7 */ /* 0x000e22000800017f */
[----:B--2---:R-:W-:Y:S01]  /*16ba0*/  IMAD R5, R26, -0x50, R0 ;  /* 0xffffffb01a057824 */ /* 0x004fe200078e0200 */
[----:B0-----:R-:W-:Y:S06]  /*16bb0*/  @!P0 BRA `(.L_x_2533) ;  /* 0x0000003800d48947 */ /* 0x001fec0003800000 */
.L_x_2625:
[----:B------:R-:W-:Y:S05]  /*16bc0*/  BSYNC B0 ;  /* 0x0000000000007941 */ /* 0x000fea0003800000 */
.L_x_2532:
[----:B------:R-:W2:Y:S01]  /*16bd0*/  S2R R0, SR_TID.X ;  /* 0x0000000000007919 */ /* 0x000ea20000002100 */
[----:B------:R-:W-:Y:S01]  /*16be0*/  UMOV UR4, 0xffffffff ;  /* 0xffffffff00047882 */ /* 0x000fe20000000000 */
[----:B------:R-:W-:Y:S01]  /*16bf0*/  IMAD R7, R27, 0x5000, R32 ;  /* 0x000050001b077824 */ /* 0x000fe200078e0220 */
[----:B--2---:R-:W-:-:S04]  /*16c00*/  LOP3.LUT R0, R0, 0x7f, RZ, 0xc0, !PT ;  /* 0x0000007f00007812 */ /* 0x004fc800078ec0ff */
        /* <DEDUP_REMOVED lines=61> */
.L_x_2637:
[C---:B------:R-:W-:Y:S02]  /*16fe0*/  ISETP.LT.OR P3, PT, R5.reuse, 0x41, P3 ;  /* 0x000000410500780c */ /* 0x040fe40001f61670 */
[C---:B------:R-:W-:Y:S02]  /*16ff0*/  ISETP.LT.OR P2, PT, R5.reuse, 0x41, P2 ;  /* 0x000000410500780c */ /* 0x040fe40001741670 */
[C---:B------:R-:W-:Y:S02]  /*17000*/  ISETP.LT.OR P1, PT, R5.reuse, 0x41, P1 ;  /* 0x000000410500780c */ /* 0x040fe40000f21670 */
[----:B------:R-:W-:Y:S02]  /*17010*/  ISETP.LT.OR P0, PT, R5, 0x41, P0 ;  /* 0x000000410500780c */ /* 0x000fe40000701670 */
[----:B01----:R-:W-:-:S04]  /*17020*/  IADD3 R2, P4, R14, R8, RZ ;  /* 0x000000080e027210 */ /* 0x003fc80007f9e0ff */
[----:B------:R-:W-:-:S05]  /*17030*/  IADD3.X R3, RZ, R25, RZ, P4, !PT ;  /* 0x00000019ff037210 */ /* 0x000fca00027fe4ff */
        /* <DEDUP_REMOVED lines=9> */
.L_x_2535:
        /* <DEDUP_REMOVED lines=10> */
.L_x_2536:
[----:B------:R1:W-:Y:S01]  /*17170*/  SYNCS.ARRIVE.TRANS64.A1T0 RZ, [R4+URZ+0x38850], RZ ;  /* 0x038850ff04ff79a7 */ /* 0x0003e2000810003f */
[----:B------:R-:W-:-:S05]  /*17180*/  VIADD R27, R27, 0x1 ;  /* 0x000000011b1b7836 */ /* 0x000fca0000000000 */
[----:B------:R-:W-:-:S04]  /*17190*/  ISETP.NE.AND P0, PT, R27, 0x2, PT ;  /* 0x000000021b00780c */ /* 0x000fc80003f05270 */
[----:B0-----:R-:W-:Y:S02]  /*171a0*/  SEL R3, RZ, 0x1, P0 ;  /* 0x00000001ff037807 */ /* 0x001fe40000000000 */
[----:B------:R-:W-:Y:S02]  /*171b0*/  SEL R27, R27, RZ, P0 ;  /* 0x000000ff1b1b7207 */ /* 0x000fe40000000000 */
[----:B-1----:R-:W-:-:S07]  /*171c0*/  LOP3.LUT R28, R28, R3, RZ, 0x3c, !PT ;  /* 0x000000031c1c7212 */ /* 0x002fce00078e3cff */
.L_x_2491:
[----:B------:R-:W-:Y:S05]  /*171d0*/  BSYNC B7 ;  /* 0x0000000000077941 */ /* 0x000fea0003800000 */
.L_x_2489:
        /* <DEDUP_REMOVED lines=8> */
[----:B------:R0:W1:Y:S01]  /*17260*/  LDS.128 R16, [R22+0x388d0] ;  /* 0x0388d00016107984 */ /* 0x0000620000000c00 */
[----:B------:R-:W-:Y:S06]  /*17270*/  BAR.ARV 0x4, 0x180 ;  /* 0x0106000000007b1d */ /* 0x000fec0000002000 */
[----:B------:R-:W-:Y:S05]  /*17280*/  BRA `(.L_x_2538) ;  /* 0x0000000800cc7947 */ /* 0x000fea0003800000 */
.L_x_2537:
[----:B------:R-:W0:Y:S01]  /*17290*/  S2R R0, SR_TID.X ;  /* 0x0000000000007919 */ /* 0x000e220000002100 */
[----:B------:R-:W-:Y:S01]  /*172a0*/  UMOV UR4, 0xffffffff ;  /* 0xffffffff00047882 */ /* 0x000fe20000000000 */
[----:B0-----:R-:W-:-:S04]  /*172b0*/  LOP3.LUT R8, R0, 0x1f, RZ, 0xc0, !PT ;  /* 0x0000001f00087812 */ /* 0x001fc800078ec0ff */
[----:B------:R-:W-:Y:S01]  /*172c0*/  ISETP.NE.AND P0, PT, R8, 0x1f, PT ;  /* 0x0000001f0800780c */ /* 0x000fe20003f05270 */
[----:B------:R-:W-:-:S12]  /*172d0*/  BRA.DIV UR4, `(.L_x_2539) ;  /* 0x0000003e04287947 */ /* 0x000fd8000b800000 */
[----:B------:R-:W-:Y:S01]  /*172e0*/  IMAD.IADD R5, R19, 0x1, R8 ;  /* 0x0000000113057824 */ /* 0x000fe200078e0208 */
[----:B------:R-:W-:-:S04]  /*172f0*/  ULDC UR4, c[0x0][0xc3c] ;  /* 0x00030f0000047ab9 */ /* 0x000fc80000000800 */
[----:B------:R-:W-:-:S13]  /*17300*/  ISETP.GE.OR P1, PT, R5, UR4, !P0 ;  /* 0x0000000405007c0c */ /* 0x000fda000c726670 */
[----:B------:R-:W0:Y:S02]  /*17310*/  @!P1 LDC.64 R2, c[0x0][0xc80] ;  /* 0x00032000ff029b82 */ /* 0x000e240000000a00 */
[----:B0-----:R-:W-:-:S06]  /*17320*/  @!P1 IMAD.WIDE R2, R5, 0x4, R2 ;  /* 0x0000000405029825 */ /* 0x001fcc00078e0202 */
        /* <DEDUP_REMOVED lines=26> */
.L_x_2647:
[----:B------:R-:W-:Y:S02]  /*174d0*/  ULDC UR4, c[0x0][0xc38] ;  /* 0x00030e0000047ab9 */ /* 0x000fe40000000800 */
[----:B------:R-:W-:-:S04]  /*174e0*/  IMAD.U32 R7, RZ, RZ, UR4 ;  /* 0x00000004ff077e24 */ /* 0x000fc8000f8e00ff */
[----:B-1----:R-:W-:-:S04]  /*174f0*/  IMAD R14, R14, R7, RZ ;  /* 0x000000070e0e7224 */ /* 0x002fc800078e02ff */
[----:B------:R-:W-:-:S05]  /*17500*/  IMAD.IADD R9, R4, 0x1, R14 ;  /* 0x0000000104097824 */ /* 0x000fca00078e020e */
[----:B------:R-:W-:-:S13]  /*17510*/  ISETP.GT.AND P6, PT, R9, R0, PT ;  /* 0x000000000900720c */ /* 0x000fda0003fc4270 */
[----:B------:R-:W-:Y:S05]  /*17520*/  @P6 BRA `(.L_x_2540) ;  /* 0x00000000009c6947 */ /* 0x000fea0003800000 */
.L_x_2545:
[----:B------:R-:W1:Y:S01]  /*17530*/  LDC R2, c[0x0][0xc3c] ;  /* 0x00030f00ff027b82 */ /* 0x000e620000000800 */
[----:B------:R-:W-:-:S05]  /*17540*/  VIADD R19, R19, 0x1f ;  /* 0x0000001f13137836 */ /* 0x000fca0000000000 */
[----:B-1----:R-:W-:-:S13]  /*17550*/  ISETP.GE.AND P6, PT, R19, R2, PT ;  /* 0x000000021300720c */ /* 0x002fda0003fc6270 */
[----:B------:R-:W-:Y:S05]  /*17560*/  @P6 BRA `(.L_x_2541) ;  /* 0x0000000400d06947 */ /* 0x000fea0003800000 */
[----:B------:R-:W1:Y:S01]  /*17570*/  S2R R3, SR_TID.X ;  /* 0x0000000000037919 */ /* 0x000e620000002100 */
[----:B------:R-:W-:Y:S01]  /*17580*/  BSSY B0, `(.L_x_2542) ;  /* 0x0000009000007945 */ /* 0x000fe20003800000 */
[----:B------:R-:W-:Y:S01]  /*17590*/  IMAD.MOV.U32 R5, RZ, RZ, RZ ;  /* 0x000000ffff057224 */ /* 0x000fe200078e00ff */
[----:B-1----:R-:W-:-:S04]  /*175a0*/  LOP3.LUT R3, R3, 0x1f, RZ, 0xc0, !PT ;  /* 0x0000001f03037812 */ /* 0x002fc800078ec0ff */
[----:B------:R-:W-:-:S04]  /*175b0*/  IADD3 R7, R19, R3, RZ ;  /* 0x0000000313077210 */ /* 0x000fc80007ffe0ff */
[----:B------:R-:W-:-:S13]  /*175c0*/  ISETP.GE.OR P6, PT, R7, R2, !P0 ;  /* 0x000000020700720c */ /* 0x000fda00047c6670 */
[----:B------:R-:W-:Y:S05]  /*175d0*/  @P6 BRA `(.L_x_2543) ;  /* 0x00000000000c6947 */ /* 0x000fea0003800000 */
[----:B------:R-:W1:Y:S02]  /*175e0*/  LDC.64 R2, c[0x0][0xc80] ;  /* 0x00032000ff027b82 */ /* 0x000e640000000a00 */
[----:B-1----:R-:W-:-:S05]  /*175f0*/  IMAD.WIDE R2, R7, 0x4, R2 ;  /* 0x0000000407027825 */ /* 0x002fca00078e0202 */
[----:B------:R1:W5:Y:S02]  /*17600*/  LDG.E R5, desc[UR38][R2.64] ;  /* 0x0000002602057981 */ /* 0x000364000c1e1900 */
.L_x_2543:
[----:B------:R-:W-:Y:S05]  /*17610*/  BSYNC B0 ;  /* 0x0000000000007941 */ /* 0x000fea0003800000 */
.L_x_2542:
[----:B------:R-:W-:-:S03]  /*17620*/  UMOV UR4, 0xffffffff ;  /* 0xffffffff00047882 */ /* 0x000fc60000000000 */
[----:B------:R-:W-:Y:S05]  /*17630*/  BRA.DIV UR4, `(.L_x_2544) ;  /* 0x0000003e04747947 */ /* 0x000fea000b800000 */
[----:B-----5:R-:W2:Y:S02]  /*17640*/  SHFL.UP PT, R14, R5, 0x1, RZ ;  /* 0x04200000050e7989 */ /* 0x020ea400000e00ff */
[----:B--2---:R-:W-:-:S05]  /*17650*/  SEL R14, R14, RZ, P1 ;  /* 0x000000ff0e0e7207 */ /* 0x004fca0000800000 */
        /* <DEDUP_REMOVED lines=12> */
[----:B0-----:R-:W-:-:S05]  /*17720*/  IMAD.IADD R6, R4, 0x1, R7 ;  /* 0x0000000104067824 */ /* 0x001fca00078e0207 */
[----:B------:R0:W1:Y:S02]  /*17730*/  SHFL.IDX PT, R14, R6, 0x1f, 0x1f ;  /* 0x03e01f00060e7f89 */ /* 0x00006400000e0000 */
.L_x_2655:
[----:B------:R-:W-:Y:S02]  /*17740*/  ULDC UR4, c[0x0][0xc38] ;  /* 0x00030e0000047ab9 */ /* 0x000fe40000000800 */
[----:B------:R-:W-:-:S05]  /*17750*/  MOV R7, UR4 ;  /* 0x0000000400077c02 */ /* 0x000fca0008000f00 */
[----:B-1----:R-:W-:-:S04]  /*17760*/  IMAD R14, R14, R7, RZ ;  /* 0x000000070e0e7224 */ /* 0x002fc800078e02ff */
[----:B------:R-:W-:-:S05]  /*17770*/  IMAD.IADD R9, R14, 0x1, R9 ;  /* 0x000000010e097824 */ /* 0x000fca00078e0209 */
[----:B------:R-:W-:-:S13]  /*17780*/  ISETP.GT.AND P6, PT, R9, R0, PT ;  /* 0x000000000900720c */ /* 0x000fda0003fc4270 */
[----:B------:R-:W-:Y:S05]  /*17790*/  @!P6 BRA `(.L_x_2545) ;  /* 0xfffffffc0064e947 */ /* 0x000fea000383ffff */
.L_x_2540:
        /* <DEDUP_REMOVED lines=8> */
.L_x_2659:
[----:B------:R-:W-:Y:S01]  /*17820*/  ISETP.NE.AND P0, PT, R2, RZ, PT ;  /* 0x000000ff0200720c */ /* 0x000fe20003f05270 */
[----:B------:R-:W-:-:S12]  /*17830*/  IMAD.MOV.U32 R14, RZ, RZ, RZ ;  /* 0x000000ffff0e7224 */ /* 0x000fd800078e00ff */
[----:B------:R-:W-:Y:S05]  /*17840*/  @!P0 BRA `(.L_x_2547) ;  /* 0x0000000000108947 */ /* 0x000fea0003800000 */
[----:B------:R-:W-:Y:S01]  /*17850*/  UMOV UR4, 0xffffffff ;  /* 0xffffffff00047882 */ /* 0x000fe20000000000 */
[----:B------:R-:W-:Y:S02]  /*17860*/  VIADD R12, R4, 0xffffffff ;  /* 0xffffffff040c7836 */ /* 0x000fe40000000000 */
[----:B------:R-:W-:Y:S05]  /*17870*/  BRA.DIV UR4, `(.L_x_2548) ;  /* 0x0000003e04e87947 */ /* 0x000fea000b800000 */
[----:B------:R3:W4:Y:S02]  /*17880*/  SHFL.IDX PT, R14, R6, R12, 0x1f ;  /* 0x00001f0c060e7589 */ /* 0x00072400000e0000 */
.L_x_2547:
[----:B------:R-:W5:Y:S01]  /*17890*/  LDC.64 R2, c[0x0][0xc90] ;  /* 0x00032400ff027b82 */ /* 0x000f620000000a00 */
[----:B------:R-:W-:-:S04]  /*178a0*/  IMAD.IADD R19, R4, 0x1, R19 ;  /* 0x0000000104137824 */ /* 0x000fc800078e0213 */
[----:B-----5:R-:W-:-:S05]  /*178b0*/  IMAD.WIDE R2, R19, 0x4, R2 ;  /* 0x0000000413027825 */ /* 0x020fca00078e0202 */
[----:B0--3--:R0:W1:Y:S01]  /*178c0*/  LDG.E R6, desc[UR38][R2.64] ;  /* 0x0000002602067981 */ /* 0x009062000c1e1900 */
[----:B----4-:R-:W-:Y:S02]  /*178d0*/  IMAD R16, R14, R7, R16 ;  /* 0x000000070e107224 */ /* 0x010fe400078e0210 */
[----:B0-----:R-:W-:Y:S02]  /*178e0*/  IMAD.MOV.U32 R2, RZ, RZ, RZ ;  /* 0x000000ffff027224 */ /* 0x001fe400078e00ff */
[----:B-12---:R-:W-:-:S05]  /*178f0*/  IMAD R4, R5, R6, RZ ;  /* 0x0000000605047224 */ /* 0x006fca00078e02ff */
[----:B------:R-:W-:-:S04]  /*17900*/  IABS R8, R4 ;  /* 0x0000000400087213 */ /* 0x000fc80000000000 */
[----:B------:R-:W0:Y:S08]  /*17910*/  I2F.RP R10, R8 ;  /* 0x00000008000a7306 */ /* 0x000e300000209400 */
[----:B0-----:R-:W0:Y:S02]  /*17920*/  MUFU.RCP R10, R10 ;  /* 0x0000000a000a7308 */ /* 0x001e240000001000 */
[----:B0-----:R-:W-:-:S06]  /*17930*/  VIADD R11, R10, 0xffffffe ;  /* 0x0ffffffe0a0b7836 */ /* 0x001fcc0000000000 */
[----:B------:R-:W0:Y:S02]  /*17940*/  F2I.FTZ.U32.TRUNC.NTZ R3, R11 ;  /* 0x0000000b00037305 */ /* 0x000e24000021f000 */
[----:B0-----:R-:W-:-:S05]  /*17950*/  IADD3 R9, RZ, -R3, RZ ;  /* 0x80000003ff097210 */ /* 0x001fca0007ffe0ff */
        /* <DEDUP_REMOVED lines=15> */
[----:B------:R-:W-:-:S05]  /*17a50*/  @P0 VIADD R2, R2, 0x1 ;  /* 0x0000000102020836 */ /* 0x000fca0000000000 */
[----:B------:R-:W-:Y:S02]  /*17a60*/  @!P2 IADD3 R2, -R2, RZ, RZ ;  /* 0x000000ff0202a210 */ /* 0x000fe40007ffe1ff */
        /* <DEDUP_REMOVED lines=24> */
[-C--:B------:R-:W-:Y:S01]  /*17bf0*/  @!P1 IADD3 R4, R4, -R7.reuse, RZ ;  /* 0x8000000704049210 */ /* 0x080fe20007ffe0ff */
        /* <DEDUP_REMOVED lines=11> */
.L_x_2541:
[----:B------:R-:W-:Y:S01]  /*17cb0*/  UMOV UR4, URZ ;  /* 0x0000003f00047c82 */ /* 0x000fe20008000000 */
[----:B------:R-:W-:Y:S01]  /*17cc0*/  UMOV UR5, URZ ;  /* 0x0000003f00057c82 */ /* 0x000fe20008000000 */
[----:B------:R-:W-:Y:S01]  /*17cd0*/  ULDC UR6, c[0x0][0xc3c] ;  /* 0x00030f0000067ab9 */ /* 0x000fe20000000800 */
[----:B------:R-:W-:Y:S01]  /*17ce0*/  MOV R16, R0 ;  /* 0x0000000000107202 */ /* 0x000fe20000000f00 */
[----:B------:R-:W-:Y:S02]  /*17cf0*/  IMAD.U32 R17, RZ, RZ, UR4 ;  /* 0x00000004ff117e24 */ /* 0x000fe4000f8e00ff */
[----:B------:R-:W-:Y:S02]  /*17d00*/  IMAD.U32 R18, RZ, RZ, UR5 ;  /* 0x00000005ff127e24 */ /* 0x000fe4000f8e00ff */
[----:B------:R-:W-:-:S07]  /*17d10*/  IMAD.U32 R19, RZ, RZ, UR6 ;  /* 0x00000006ff137e24 */ /* 0x000fce000f8e00ff */
.L_x_2549:
[----:B------:R-:W1:Y:S01]  /*17d20*/  S2R R0, SR_TID.X ;  /* 0x0000000000007919 */ /* 0x000e620000002100 */
        /* <DEDUP_REMOVED lines=9> */
.L_x_2538:
[----:B------:R-:W-:Y:S02]  /*17dc0*/  ULDC UR4, c[0x0][0xc3c] ;  /* 0x00030f0000047ab9 */ /* 0x000fe40000000800 */
[----:B-1----:R-:W-:-:S13]  /*17dd0*/  ISETP.GE.AND P0, PT, R19, UR4, PT ;  /* 0x0000000413007c0c */ /* 0x002fda000bf06270 */
[----:B------:R-:W-:Y:S05]  /*17de0*/  @!P0 BRA `(.L_x_2550) ;  /* 0xffffffb400808947 */ /* 0x000fea000383ffff */
[----:B------:R-:W-:Y:S05]  /*17df0*/  BSYNC B8 ;  /* 0x0000000000087941 */ /* 0x000fea0003800000 */
.L_x_2485:
[----:B-1----:R-:W3:Y:S01]  /*17e00*/  LDL.LU R0, [R1+0x28] ;  /* 0x0000280001007983 */ /* 0x002ee20000300800 */
[----:B------:R-:W-:Y:S01]  /*17e10*/  BSSY B0, `(.L_x_2551) ;  /* 0x000000b000007945 */ /* 0x000fe20003800000 */
[----:B------:R-:W1:Y:S01]  /*17e20*/  S2R R5, SR_CgaCtaId ;  /* 0x0000000000057919 */ /* 0x000e620000008800 */
[----:B---3--:R-:W-:-:S05]  /*17e30*/  VIADD R0, R0, 0x1 ;  /* 0x0000000100007836 */ /* 0x008fca0000000000 */
        /* <DEDUP_REMOVED lines=8> */
.L_x_2662:
[----:B------:R-:W-:Y:S05]  /*17ec0*/  BSYNC B0 ;  /* 0x0000000000007941 */ /* 0x000fea0003800000 */
.L_x_2551:
[----:B------:R-:W-:-:S03]  /*17ed0*/  UMOV UR4, 0xffffffff ;  /* 0xffffffff00047882 */ /* 0x000fc60000000000 */
[----:B------:R-:W-:Y:S05]  /*17ee0*/  BRA.DIV UR4, `(.L_x_2553) ;  /* 0x0000003a04847947 */ /* 0x000fea000b800000 */
[----:B-1----:R-:W1:Y:S02]  /*17ef0*/  S2R R0, SR_TID.X ;  /* 0x0000000000007919 */ /* 0x002e640000002100 */
[----:B-1----:R-:W-:-:S04]  /*17f00*/  SHF.R.U32.HI R0, RZ, 0x5, R0 ;  /* 0x00000005ff007819 */ /* 0x002fc80000011600 */
[----:B------:R-:W-:-:S05]  /*17f10*/  LOP3.LUT R0, R0, 0x3, RZ, 0xc0, !PT ;  /* 0x0000000300007812 */ /* 0x000fca00078ec0ff */
[----:B------:R1:W3:Y:S02]  /*17f20*/  SHFL.IDX PT, R14, R0, RZ, 0x1f ;  /* 0x00001fff000e7589 */ /* 0x0002e400000e0000 */
.L_x_2665:
[----:B---3--:R-:W-:Y:S01]  /*17f30*/  ISETP.NE.AND P0, PT, R14, RZ, PT ;  /* 0x000000ff0e00720c */ /* 0x008fe20003f05270 */
[----:B------:R-:W-:-:S12]  /*17f40*/  BSSY B0, `(.L_x_2554) ;  /* 0x0000026000007945 */ /* 0x000fd80003800000 */
[----:B------:R-:W-:Y:S05]  /*17f50*/  @P0 BRA `(.L_x_2555) ;  /* 0x0000000000900947 */ /* 0x000fea0003800000 */
[----:B------:R-:W-:-:S03]  /*17f60*/  UMOV UR4, 0xffffffff ;  /* 0xffffffff00047882 */ /* 0x000fc60000000000 */
[----:B------:R-:W-:Y:S05]  /*17f70*/  BRA.DIV UR4, `(.L_x_2556) ;  /* 0x0000003a04947947 */ /* 0x000fea000b800000 */
[----:B------:R-:W-:-:S13]  /*17f80*/  ELECT P6, URZ, PT ;  /* 0x00000000003f782f */ /* 0x000fda00038c0000 */
.L_x_2668:
[----:B------:R-:W-:Y:S05]  /*17f90*/  @!P6 BRA `(.L_x_2555) ;  /* 0x000000000080e947 */ /* 0x000fea0003800000 */
[----:B-1----:R-:W3:Y:S02]  /*17fa0*/  LDL R0, [R1+0x2c] ;  /* 0x00002c0001007983 */ /* 0x002ee40000100800 */
[----:B---3--:R-:W-:-:S13]  /*17fb0*/  R2UR UR4, R0 ;  /* 0x00000000000472ca */ /* 0x008fda00000e0000 */
[----:B------:R-:W-:-:S06]  /*17fc0*/  ULOP3.LUT UR4, UR4, 0x2, URZ, 0xfc, !UPT ;  /* 0x0000000204047892 */ /* 0x000fcc000f8efc3f */
[----:B------:R-:W-:-:S04]  /*17fd0*/  MOV R0, UR4 ;  /* 0x0000000400007c02 */ /* 0x000fc80008000f00 */
[----:B------:R-:W-:-:S13]  /*17fe0*/  ISETP.NE.AND P0, PT, R0, 0x3, PT ;  /* 0x000000030000780c */ /* 0x000fda0003f05270 */
[----:B------:R-:W-:Y:S05]  /*17ff0*/  @!P0 BRA `(.L_x_2557) ;  /* 0x0000000000048947 */ /* 0x000fea0003800000 */
[----:B------:R-:W-:Y:S01]  /*18000*/  BPT.TRAP 0x1 ;  /* 0x000000040000795c */ /* 0x000fe20000300000 */
.L_x_2557:
[C---:B------:R-:W-:Y:S01]  /*18010*/  IMAD R5, R27.reuse, 0x8, R4 ;  /* 0x000000081b057824 */ /* 0x040fe200078e0204 */
[----:B------:R-:W-:Y:S01]  /*18020*/  SHF.L.U32 R0, R28, 0x1f, RZ ;  /* 0x0000001f1c007819 */ /* 0x000fe200000006ff */
[----:B------:R-:W-:-:S03]  /*18030*/  VIADD R27, R27, 0x1 ;  /* 0x000000011b1b7836 */ /* 0x000fc60000000000 */
[----:B------:R-:W1:Y:S02]  /*18040*/  SYNCS.PHASECHK.TRANS64.TRYWAIT P1, [R5+URZ+0x38840], R0 ;  /* 0x03884000050075a7 */ /* 0x000e64000802017f */
[----:B------:R-:W-:-:S04]  /*18050*/  ISETP.NE.AND P2, PT, R27, 0x2, PT ;  /* 0x000000021b00780c */ /* 0x000fc80003f45270 */
[----:B------:R-:W-:Y:S01]  /*18060*/  SEL R3, RZ, 0x1, P2 ;  /* 0x00000001ff037807 */ /* 0x000fe20001000000 */
[----:B-1----:R-:W-:Y:S08]  /*18070*/  @!P1 BRA `(.L_x_2558) ;  /* 0x0000003800749947 */ /* 0x002ff00003800000 */
.L_x_2669:
[----:B------:R-:W-:Y:S02]  /*18080*/  SEL R27, R27, RZ, P2 ;  /* 0x000000ff1b1b7207 */ /* 0x000fe40001000000 */
[----:B------:R-:W-:Y:S01]  /*18090*/  LOP3.LUT R2, R28, R3, RZ, 0x3c, !PT ;  /* 0x000000031c027212 */ /* 0x000fe200078e3cff */
[----:B------:R-:W-:Y:S06]  /*180a0*/  @!P0 BRA `(.L_x_2559) ;  /* 0x0000000000048947 */ /* 0x000fec0003800000 */
[----:B------:R-:W-:Y:S01]  /*180b0*/  BPT.TRAP 0x1 ;  /* 0x000000040000795c */ /* 0x000fe20000300000 */
.L_x_2559:
[----:B------:R-:W-:Y:S01]  /*180c0*/  IMAD R27, R27, 0x8, R4 ;  /* 0x000000081b1b7824 */ /* 0x000fe200078e0204 */
[----:B------:R-:W-:-:S04]  /*180d0*/  SHF.L.U32 R2, R2, 0x1f, RZ ;  /* 0x0000001f02027819 */ /* 0x000fc800000006ff */
[----:B------:R-:W3:Y:S02]  /*180e0*/  SYNCS.PHASECHK.TRANS64.TRYWAIT P1, [R27+URZ+0x38840], R2 ;  /* 0x038840021b0075a7 */ /* 0x000ee4000802017f */
[----:B---3--:R-:W-:Y:S05]  /*180f0*/  @!P1 BRA `(.L_x_2560) ;  /* 0x0000003800689947 */ /* 0x008fea0003800000 */
.L_x_2670:
[----:B------:R-:W-:Y:S05]  /*18100*/  @!P0 BRA `(.L_x_2561) ;  /* 0x0000000000048947 */ /* 0x000fea0003800000 */
[----:B------:R-:W-:Y:S01]  /*18110*/  BPT.TRAP 0x1 ;  /* 0x000000040000795c */ /* 0x000fe20000300000 */
.L_x_2561:
[----:B------:R-:W4:Y:S02]  /*18120*/  SYNCS.PHASECHK.TRANS64.TRYWAIT P1, [R5+URZ+0x38860], R0 ;  /* 0x03886000050075a7 */ /* 0x000f24000802017f */
[----:B----4-:R-:W-:Y:S05]  /*18130*/  @!P1 BRA `(.L_x_2562) ;  /* 0x00000038006c9947 */ /* 0x010fea0003800000 */
.L_x_2671:
[----:B------:R-:W-:Y:S05]  /*18140*/  @!P0 BRA `(.L_x_2563) ;  /* 0x0000000000048947 */ /* 0x000fea0003800000 */
[----:B------:R-:W-:Y:S01]  /*18150*/  BPT.TRAP 0x1 ;  /* 0x000000040000795c */ /* 0x000fe20000300000 */
.L_x_2563:
[----:B------:R0:W0:Y:S02]  /*18160*/  SYNCS.PHASECHK.TRANS64.TRYWAIT P0, [R27+URZ+0x38860], R2 ;  /* 0x038860021b0075a7 */ /* 0x000024000800017f */
[----:B0-----:R-:W-:Y:S05]  /*18170*/  @!P0 NANOSLEEP.SYNCS 0x989680 ;  /* 0x009896800000895d */ /* 0x001fea0003900000 */
[----:B------:R-:W0:Y:S02]  /*18180*/  @!P0 SYNCS.PHASECHK.TRANS64 P0, [R27+URZ+0x38860], R2 ;  /* 0x038860021b0085a7 */ /* 0x000e24000800007f */
[----:B0-----:R-:W-:Y:S05]  /*18190*/  @!P0 BRA `(.L_x_2563) ;  /* 0xfffffffc00f08947 */ /* 0x001fea000383ffff */
.L_x_2555:
[----:B------:R-:W-:Y:S05]  /*181a0*/  BSYNC B0 ;  /* 0x0000000000007941 */ /* 0x000fea0003800000 */
.L_x_2554:
[----:B------:R-:W-:Y:S05]  /*181b0*/  EXIT ;  /* 0x000000000000794d */ /* 0x000fea0003800000 */
.L_x_2421:
[----:B------:R-:W-:-:S13]  /*181c0*/  R2UR UR4, R16 ;  /* 0x00000000100472ca */ /* 0x000fda00000e0000 */
[----:B0-----:R-:W-:-:S04]  /*181d0*/  IMAD.U32 R3, RZ, RZ, UR4 ;  /* 0x00000004ff037e24 */ /* 0x001fc8000f8e00ff */
[----:B------:R0:W1:Y:S03]  /*181e0*/  SYNCS.PHASECHK.TRANS64.TRYWAIT P1, [R3+URZ+0x38800], R0 ;  /* 0x03880000030075a7 */ /* 0x000066000802017f */
[----:B-1----:R-:W-:Y:S05]  /*181f0*/  @!P1 NANOSLEEP.SYNCS 0x989680 ;  /* 0x009896800000995d */ /* 0x002fea0003900000 */
[----:B------:R-:W1:Y:S02]  /*18200*/  @!P1 SYNCS.PHASECHK.TRANS64 P1, [R3+URZ+0x38800], R0 ;  /* 0x03880000030095a7 */ /* 0x000e64000802007f */
[----:B-1----:R-:W-:Y:S05]  /*18210*/  @!P1 BRA `(.L_x_2421) ;  /* 0xfffffffc00e89947 */ /* 0x002fea000383ffff */
[----:B------:R-:W-:Y:S05]  /*18220*/  BRA `(.L_x_2564) ;  /* 0xfffffe9800687947 */ /* 0x000fea000383ffff */
.L_x_2425:
[----:B-1----:R1:W2:Y:S02]  /*18230*/  SYNCS.PHASECHK.TRANS64.TRYWAIT P1, [R0+URZ+0x38830], R3 ;  /* 0x03883003000075a7 */ /* 0x0022a4000802017f */
[----:B--2---:R-:W-:Y:S05]  /*18240*/  @!P1 NANOSLEEP.SYNCS 0x989680 ;  /* 0x009896800000995d */ /* 0x004fea0003900000 */
[----:B------:R-:W2:Y:S02]  /*18250*/  @!P1 SYNCS.PHASECHK.TRANS64 P1, [R0+URZ+0x38830], R3 ;  /* 0x03883003000095a7 */ /* 0x000ea4000802007f */
[----:B--2---:R-:W-:Y:S05]  /*18260*/  @!P1 BRA `(.L_x_2425) ;  /* 0xfffffffc00f09947 */ /* 0x004fea000383ffff */
[----:B------:R-:W-:Y:S05]  /*18270*/  BRA `(.L_x_2424) ;  /* 0xfffffe98008c7947 */ /* 0x000fea000383ffff */
.L_x_2431:
[----:B------:R-:W-:-:S13]  /*18280*/  R2UR UR4, R3 ;  /* 0x00000000030472ca */ /* 0x000fda00000e0000 */
[----:B-1----:R-:W-:-:S04]  /*18290*/  IMAD.U32 R153, RZ, RZ, UR4 ;  /* 0x00000004ff997e24 */ /* 0x002fc8000f8e00ff */
[----:B------:R1:W2:Y:S03]  /*182a0*/  SYNCS.PHASECHK.TRANS64.TRYWAIT P1, [R153+URZ+0x38830], R4 ;  /* 0x03883004990075a7 */ /* 0x0002a6000802017f */
[----:B--2---:R-:W-:Y:S05]  /*182b0*/  @!P1 NANOSLEEP.SYNCS 0x989680 ;  /* 0x009896800000995d */ /* 0x004fea0003900000 */
[----:B------:R-:W2:Y:S02]  /*182c0*/  @!P1 SYNCS.PHASECHK.TRANS64 P1, [R153+URZ+0x38830], R4 ;  /* 0x03883004990095a7 */ /* 0x000ea4000802007f */
[----:B--2---:R-:W-:Y:S05]  /*182d0*/  @!P1 BRA `(.L_x_2431) ;  /* 0xfffffffc00e89947 */ /* 0x004fea000383ffff */
[----:B------:R-:W-:Y:S05]  /*182e0*/  BRA `(.L_x_2430) ;  /* 0xfffffedc00387947 */ /* 0x000fea000383ffff */
.L_x_2435:
[----:B--2---:R-:W-:-:S04]  /*182f0*/  MOV R2, UR4 ;  /* 0x0000000400027c02 */ /* 0x004fc80008000f00 */
[----:B------:R2:W3:Y:S03]  /*18300*/  SYNCS.PHASECHK.TRANS64.TRYWAIT P1, [R2+URZ+0x38850], R0 ;  /* 0x03885000020075a7 */ /* 0x0004e6000802017f */
[----:B---3--:R-:W-:Y:S05]  /*18310*/  @!P1 NANOSLEEP.SYNCS 0x989680 ;  /* 0x009896800000995d */ /* 0x008fea0003900000 */
[----:B------:R-:W3:Y:S02]  /*18320*/  @!P1 SYNCS.PHASECHK.TRANS64 P1, [R2+URZ+0x38850], R0 ;  /* 0x03885000020095a7 */ /* 0x000ee4000802007f */
[----:B---3--:R-:W-:Y:S05]  /*18330*/  @!P1 BRA `(.L_x_2435) ;  /* 0xfffffffc00ec9947 */ /* 0x008fea000383ffff */
[----:B------:R-:W-:Y:S05]  /*18340*/  BRA `(.L_x_2434) ;  /* 0xffffff00008c7947 */ /* 0x000fea000383ffff */
.L_x_2443:
[----:B-1----:R-:W-:-:S04]  /*18350*/  IMAD.U32 R4, RZ, RZ, UR4 ;  /* 0x00000004ff047e24 */ /* 0x002fc8000f8e00ff */
[----:B------:R1:W2:Y:S03]  /*18360*/  SYNCS.PHASECHK.TRANS64.TRYWAIT P1, [R4+URZ+0x38830], R3 ;  /* 0x03883003040075a7 */ /* 0x0002a6000802017f */
[----:B--2---:R-:W-:Y:S05]  /*18370*/  @!P1 NANOSLEEP.SYNCS 0x989680 ;  /* 0x009896800000995d */ /* 0x004fea0003900000 */
[----:B------:R-:W2:Y:S02]  /*18380*/  @!P1 SYNCS.PHASECHK.TRANS64 P1, [R4+URZ+0x38830], R3 ;  /* 0x03883003040095a7 */ /* 0x000ea4000802007f */
[----:B--2---:R-:W-:Y:S05]  /*18390*/  @!P1 BRA `(.L_x_2443) ;  /* 0xfffffffc00ec9947 */ /* 0x004fea000383ffff */
[----:B------:R-:W-:Y:S05]  /*183a0*/  BRA `(.L_x_2442) ;  /* 0xffffff1c00d07947 */ /* 0x000fea000383ffff */
.L_x_2447:
[----:B---3--:R-:W-:-:S04]  /*183b0*/  IMAD.U32 R2, RZ, RZ, UR4 ;  /* 0x00000004ff027e24 */ /* 0x008fc8000f8e00ff */
[----:B------:R3:W4:Y:S03]  /*183c0*/  SYNCS.PHASECHK.TRANS64.TRYWAIT P1, [R2+URZ+0x38850], R0 ;  /* 0x03885000020075a7 */ /* 0x000726000802017f */
[----:B----4-:R-:W-:Y:S05]  /*183d0*/  @!P1 NANOSLEEP.SYNCS 0x989680 ;  /* 0x009896800000995d */ /* 0x010fea0003900000 */
[----:B------:R-:W4:Y:S02]  /*183e0*/  @!P1 SYNCS.PHASECHK.TRANS64 P1, [R2+URZ+0x38850], R0 ;  /* 0x03885000020095a7 */ /* 0x000f24000802007f */
[----:B----4-:R-:W-:Y:S05]  /*183f0*/  @!P1 BRA `(.L_x_2447) ;  /* 0xfffffffc00ec9947 */ /* 0x010fea000383ffff */
[----:B------:R-:W-:Y:S05]  /*18400*/  BRA `(.L_x_2446) ;  /* 0xffffff4800207947 */ /* 0x000fea000383ffff */
.L_x_2454:
[----:B-1----:R-:W-:-:S04]  /*18410*/  IMAD.U32 R7, RZ, RZ, UR8 ;  /* 0x00000008ff077e24 */ /* 0x002fc8000f8e00ff */
[----:B------:R1:W2:Y:S03]  /*18420*/  SYNCS.PHASECHK.TRANS64.TRYWAIT P1, [R7+URZ+0x38850], R0 ;  /* 0x03885000070075a7 */ /* 0x0002a6000802017f */
[----:B--2---:R-:W-:Y:S05]  /*18430*/  @!P1 NANOSLEEP.SYNCS 0x989680 ;  /* 0x009896800000995d */ /* 0x004fea0003900000 */
[----:B------:R-:W2:Y:S02]  /*18440*/  @!P1 SYNCS.PHASECHK.TRANS64 P1, [R7+URZ+0x38850], R0 ;  /* 0x03885000070095a7 */ /* 0x000ea4000802007f */
[----:B--2---:R-:W-:Y:S05]  /*18450*/  @!P1 BRA `(.L_x_2454) ;  /* 0xfffffffc00ec9947 */ /* 0x004fea000383ffff */
[----:B------:R-:W-:Y:S05]  /*18460*/  BRA `(.L_x_2453) ;  /* 0xffffff6400787947 */ /* 0x000fea000383ffff */
.L_x_2497:
        /* <DEDUP_REMOVED lines=8> */
[----:B-----5:R-:W-:Y:S05]  /*184f0*/  WARPSYNC.COLLECTIVE R15, `(.L_x_2566) ;  /* 0x000000000f087348 */ /* 0x020fea0003c00000 */
[----:B------:R0:W1:Y:S02]  /*18500*/  SHFL.IDX P6, R14, R13, R12, R11 ;  /* 0x0000000c0d0e7389 */ /* 0x00006400000c000b */
[----:B01---5:R-:W-:Y:S01]  /*18510*/  ENDCOLLECTIVE ;  /* 0x000000000000791b */ /* 0x023fe20003800000 */
.L_x_2566:
[----:B------:R-:W-:Y:S05]  /*18520*/  BSYNC B0 ;  /* 0x0000000000007941 */ /* 0x000fea0003800000 */
.L_x_2565:
[----:B------:R-:W-:Y:S05]  /*18530*/  BRA `(.L_x_2567) ;  /* 0xffffffb800b07947 */ /* 0x000fea000383ffff */
.L_x_2500:
[----:B0-----:R0:W1:Y:S02]  /*18540*/  SYNCS.PHASECHK.TRANS64.TRYWAIT P0, [R5+URZ+0x38840], R2 ;  /* 0x03884002050075a7 */ /* 0x001064000800017f */
[----:B-1----:R-:W-:Y:S05]  /*18550*/  @!P0 NANOSLEEP.SYNCS 0x989680 ;  /* 0x009896800000895d */ /* 0x002fea0003900000 */
[----:B------:R-:W1:Y:S02]  /*18560*/  @!P0 SYNCS.PHASECHK.TRANS64 P0, [R5+URZ+0x38840], R2 ;  /* 0x03884002050085a7 */ /* 0x000e64000800007f */
[----:B-1----:R-:W-:Y:S05]  /*18570*/  @!P0 BRA `(.L_x_2500) ;  /* 0xfffffffc00f08947 */ /* 0x002fea000383ffff */
[----:B------:R-:W-:Y:S05]  /*18580*/  BRA `(.L_x_2568) ;  /* 0xffffffbc00b47947 */ /* 0x000fea000383ffff */
.L_x_2501:
        /* <DEDUP_REMOVED lines=8> */
.L_x_2570:
[----:B------:R-:W-:Y:S05]  /*18610*/  BSYNC B0 ;  /* 0x0000000000007941 */ /* 0x000fea0003800000 */
.L_x_2569:
[----:B------:R-:W-:Y:S01]  /*18620*/  IMAD.MOV.U32 R13, RZ, RZ, R0 ;  /* 0x000000ffff0d7224 */ /* 0x000fe200078e0000 */
[----:B------:R-:W-:Y:S01]  /*18630*/  MOV R2, R14 ;  /* 0x0000000e00027202 */ /* 0x000fe20000000f00 */
[----:B------:R-:W-:Y:S01]  /*18640*/  IMAD.MOV.U32 R12, RZ, RZ, RZ ;  /* 0x000000ffff0c7224 */ /* 0x000fe200078e00ff */
[C---:B------:R-:W-:Y:S01]  /*18650*/  LOP3.LUT P5, RZ, R23.reuse, 0x10, RZ, 0xc0, !PT ;  /* 0x0000001017ff7812 */ /* 0x040fe200078ac0ff */
[----:B------:R-:W-:Y:S01]  /*18660*/  IMAD.MOV.U32 R11, RZ, RZ, 0x181f ;  /* 0x0000181fff0b7424 */ /* 0x000fe200078e00ff */
[C---:B------:R-:W-:Y:S01]  /*18670*/  LOP3.LUT P4, RZ, R23.reuse, 0x8, RZ, 0xc0, !PT ;  /* 0x0000000817ff7812 */ /* 0x040fe2000788c0ff */
[----:B------:R-:W-:Y:S01]  /*18680*/  IMAD.MOV.U32 R15, RZ, RZ, -0x1 ;  /* 0xffffffffff0f7424 */ /* 0x000fe200078e00ff */
[----:B------:R-:W-:Y:S01]  /*18690*/  LOP3.LUT P3, RZ, R23, 0x4, RZ, 0xc0, !PT ;  /* 0x0000000417ff7812 */ /* 0x000fe2000786c0ff */
[----:B------:R-:W-:Y:S01]  /*186a0*/  @P0 IMAD R9, R7, 0x2, R22 ;  /* 0x0000000207090824 */ /* 0x000fe200078e0216 */
[----:B------:R-:W-:-:S13]  /*186b0*/  LOP3.LUT P2, RZ, R23, 0x2, RZ, 0xc0, !PT ;  /* 0x0000000217ff7812 */ /* 0x000fda000784c0ff */
[----:B------:R-:W-:Y:S05]  /*186c0*/  WARPSYNC.COLLECTIVE R15, `(.L_x_2571) ;  /* 0x000000000f087348 */ /* 0x000fea0003c00000 */
[----:B------:R0:W1:Y:S02]  /*186d0*/  SHFL.IDX P6, R14, R13, R12, R11 ;  /* 0x0000000c0d0e7389 */ /* 0x00006400000c000b */
[----:B01----:R-:W-:Y:S01]  /*186e0*/  ENDCOLLECTIVE ;  /* 0x000000000000791b */ /* 0x003fe20003800000 */
.L_x_2571:
[----:B------:R-:W-:Y:S02]  /*186f0*/  IMAD.MOV.U32 R13, RZ, RZ, R6 ;  /* 0x000000ffff0d7224 */ /* 0x000fe400078e0006 */
[----:B------:R-:W-:Y:S02]  /*18700*/  IMAD.MOV.U32 R12, RZ, RZ, 0x1 ;  /* 0x00000001ff0c7424 */ /* 0x000fe400078e00ff */
[----:B------:R-:W-:-:S07]  /*18710*/  IMAD.MOV.U32 R3, RZ, RZ, R14 ;  /* 0x000000ffff037224 */ /* 0x000fce00078e000e */
[----:B------:R-:W-:Y:S05]  /*18720*/  WARPSYNC.COLLECTIVE R15, `(.L_x_2572) ;  /* 0x000000000f087348 */ /* 0x000fea0003c00000 */
[----:B------:R0:W1:Y:S02]  /*18730*/  SHFL.IDX P6, R14, R13, R12, R11 ;  /* 0x0000000c0d0e7389 */ /* 0x00006400000c000b */
[----:B01----:R-:W-:Y:S01]  /*18740*/  ENDCOLLECTIVE ;  /* 0x000000000000791b */ /* 0x003fe20003800000 */
.L_x_2572:
[----:B------:R-:W-:-:S04]  /*18750*/  @P0 LEA R3, P1, R33, R3, 0x1 ;  /* 0x0000000321030211 */ /* 0x000fc800078208ff */
[----:B------:R-:W-:-:S04]  /*18760*/  @P0 IADD3.X R2, RZ, R2, RZ, P1, !PT ;  /* 0x00000002ff020210 */ /* 0x000fc80000ffe4ff */
[----:B------:R-:W-:Y:S01]  /*18770*/  @P0 LOP3.LUT R3, R3, R2, RZ, 0x3c, !PT ;  /* 0x0000000203030212 */ /* 0x000fe200078e3cff */
[----:B------:R-:W-:-:S03]  /*18780*/  IMAD.MOV.U32 R13, RZ, RZ, R0 ;  /* 0x000000ffff0d7224 */ /* 0x000fc600078e0000 */
[----:B------:R-:W-:-:S04]  /*18790*/  @P0 LOP3.LUT R2, R3, R2, RZ, 0x3c, !PT ;  /* 0x0000000203020212 */ /* 0x000fc800078e3cff */
[----:B------:R-:W-:Y:S01]  /*187a0*/  @P0 LOP3.LUT R3, R3, R2, RZ, 0x3c, !PT ;  /* 0x0000000203030212 */ /* 0x000fe200078e3cff */
[----:B------:R-:W-:-:S04]  /*187b0*/  IMAD.MOV.U32 R8, RZ, RZ, R14 ;  /* 0x000000ffff087224 */ /* 0x000fc800078e000e */
[----:B------:R-:W-:Y:S01]  /*187c0*/  @!PT LDS RZ, [RZ] ;  /* 0x00000000fffff984 */ /* 0x000fe20000000800 */
[----:B------:R-:W-:Y:S01]  /*187d0*/  @!PT LDS RZ, [RZ] ;  /* 0x00000000fffff984 */ /* 0x000fe20000000800 */
[----:B------:R-:W-:Y:S01]  /*187e0*/  @!PT LDS RZ, [RZ] ;  /* 0x00000000fffff984 */ /* 0x000fe20000000800 */
[----:B------:R0:W-:Y:S03]  /*187f0*/  @P0 LDGSTS.E.BYPASS.LTC128B.128 [R9+0x24400], desc[UR38][R2.64], !P5 ;  /* 0x2440000002090fae */ /* 0x0001e6000e901d66 */
[----:B0-----:R-:W-:Y:S05]  /*18800*/  WARPSYNC.COLLECTIVE R15, `(.L_x_2573) ;  /* 0x000000000f087348 */ /* 0x001fea0003c00000 */
[----:B------:R1:W2:Y:S02]  /*18810*/  SHFL.IDX P6, R14, R13, R12, R11 ;  /* 0x0000000c0d0e7389 */ /* 0x0002a400000c000b */
[----:B012---:R-:W-:Y:S01]  /*18820*/  ENDCOLLECTIVE ;  /* 0x000000000000791b */ /* 0x007fe20003800000 */
.L_x_2573:
[----:B------:R-:W-:Y:S01]  /*18830*/  @!PT LDS RZ, [RZ] ;  /* 0x00000000fffff984 */ /* 0x000fe20000000800 */
[----:B------:R-:W-:Y:S01]  /*18840*/  @!PT LDS RZ, [RZ] ;  /* 0x00000000fffff984 */ /* 0x000fe20000000800 */
[----:B------:R-:W-:Y:S01]  /*18850*/  @!PT LDS RZ, [RZ] ;  /* 0x00000000fffff984 */ /* 0x000fe20000000800 */
[----:B------:R-:W-:Y:S04]  /*18860*/  @P0 LDGSTS.E.BYPASS.LTC128B.128 [R9+0x26c00], desc[UR38][R2.64+0x80], !P4 ;  /* 0x26c0008002090fae */ /* 0x000fe8000e101d66 */
[----:B------:R-:W-:Y:S04]  /*18870*/  @P0 LDGSTS.E.BYPASS.LTC128B.128 [R9+0x29400], desc[UR38][R2.64+0x100], !P3 ;  /* 0x2940010002090fae */ /* 0x000fe8000d901d66 */
[----:B------:R0:W-:Y:S01]  /*18880*/  @P0 LDGSTS.E.BYPASS.LTC128B.128 [R9+0x2bc00], desc[UR38][R2.64+0x180], !P2 ;  /* 0x2bc0018002090fae */ /* 0x0001e2000d101d66 */
[----:B------:R-:W-:Y:S01]  /*18890*/  ISETP.GE.AND P0, PT, R4, 0x11, PT ;  /* 0x000000110400780c */ /* 0x000fe20003f06270 */
[----:B------:R-:W-:-:S02]  /*188a0*/  IMAD.MOV.U32 R13, RZ, RZ, R6 ;  /* 0x000000ffff0d7224 */ /* 0x000fc400078e0006 */
[----:B------:R-:W-:Y:S01]  /*188b0*/  IMAD.MOV.U32 R12, RZ, RZ, 0x2 ;  /* 0x00000002ff0c7424 */ /* 0x000fe200078e00ff */
[----:B0-----:R-:W-:-:S09]  /*188c0*/  MOV R2, R14 ;  /* 0x0000000e00027202 */ /* 0x001fd20000000f00 */
[----:B------:R-:W-:Y:S05]  /*188d0*/  WARPSYNC.COLLECTIVE R15, `(.L_x_2574) ;  /* 0x000000000f087348 */ /* 0x000fea0003c00000 */
[----:B------:R0:W1:Y:S02]  /*188e0*/  SHFL.IDX P6, R14, R13, R12, R11 ;  /* 0x0000000c0d0e7389 */ /* 0x00006400000c000b */
[----:B01----:R-:W-:Y:S01]  /*188f0*/  ENDCOLLECTIVE ;  /* 0x000000000000791b */ /* 0x003fe20003800000 */
.L_x_2574:
[----:B------:R-:W-:Y:S01]  /*18900*/  @P0 IMAD R21, R7, 0x2, R22 ;  /* 0x0000000207150824 */ /* 0x000fe200078e0216 */
[----:B------:R-:W-:-:S05]  /*18910*/  @P0 LEA R2, P1, R33, R2, 0x1 ;  /* 0x0000000221020211 */ /* 0x000fca00078208ff */
[----:B------:R-:W-:-:S05]  /*18920*/  @P0 IMAD.X R3, RZ, RZ, R8, P1 ;  /* 0x000000ffff030224 */ /* 0x000fca00008e0608 */
[----:B------:R-:W-:Y:S01]  /*18930*/  @!PT LDS RZ, [RZ] ;  /* 0x00000000fffff984 */ /* 0x000fe20000000800 */
[----:B------:R-:W-:Y:S01]  /*18940*/  @!PT LDS RZ, [RZ] ;  /* 0x00000000fffff984 */ /* 0x000fe20000000800 */
[----:B------:R-:W-:Y:S01]  /*18950*/  @!PT LDS RZ, [RZ] ;  /* 0x00000000fffff984 */ /* 0x000fe20000000800 */
[----:B------:R0:W-:Y:S01]  /*18960*/  @P0 LDGSTS.E.BYPASS.LTC128B.128 [R21+0x24c00], desc[UR38][R2.64], !P5 ;  /* 0x24c0000002150fae */ /* 0x0001e2000e901d66 */
[----:B------:R-:W-:-:S03]  /*18970*/  MOV R13, R0 ;  /* 0x00000000000d7202 */ /* 0x000fc60000000f00 */
        /* <DEDUP_REMOVED lines=8> */
.L_x_2575:
[----:B------:R-:W-:Y:S02]  /*18a00*/  @P0 IMAD R9, R7, 0x2, R22 ;  /* 0x0000000207090824 */ /* 0x000fe400078e0216 */
[----:B------:R-:W-:Y:S02]  /*18a10*/  IMAD.MOV.U32 R13, RZ, RZ, R6 ;  /* 0x000000ffff0d7224 */ /* 0x000fe400078e0006 */
[----:B------:R-:W-:Y:S02]  /*18a20*/  IMAD.MOV.U32 R12, RZ, RZ, 0x3 ;  /* 0x00000003ff0c7424 */ /* 0x000fe400078e00ff */
[----:B------:R-:W-:-:S07]  /*18a30*/  IMAD.MOV.U32 R2, RZ, RZ, R14 ;  /* 0x000000ffff027224 */ /* 0x000fce00078e000e */
[----:B------:R-:W-:Y:S05]  /*18a40*/  WARPSYNC.COLLECTIVE R15, `(.L_x_2576) ;  /* 0x000000000f087348 */ /* 0x000fea0003c00000 */
[----:B------:R0:W1:Y:S02]  /*18a50*/  SHFL.IDX P6, R14, R13, R12, R11 ;  /* 0x0000000c0d0e7389 */ /* 0x00006400000c000b */
[----:B01----:R-:W-:Y:S01]  /*18a60*/  ENDCOLLECTIVE ;  /* 0x000000000000791b */ /* 0x003fe20003800000 */
.L_x_2576:
        /* <DEDUP_REMOVED lines=15> */
.L_x_2577:
[----:B------:R-:W-:Y:S02]  /*18b60*/  @P0 IMAD R21, R7, 0x2, R22 ;  /* 0x0000000207150824 */ /* 0x000fe400078e0216 */
[----:B------:R-:W-:Y:S01]  /*18b70*/  IMAD.MOV.U32 R13, RZ, RZ, R6 ;  /* 0x000000ffff0d7224 */ /* 0x000fe200078e0006 */
[----:B------:R-:W-:Y:S01]  /*18b80*/  MOV R12, 0x4 ;  /* 0x00000004000c7802 */ /* 0x000fe20000000f00 */
[----:B------:R-:W-:-:S07]  /*18b90*/  IMAD.MOV.U32 R2, RZ, RZ, R14 ;  /* 0x000000ffff027224 */ /* 0x000fce00078e000e */
[----:B------:R-:W-:Y:S05]  /*18ba0*/  WARPSYNC.COLLECTIVE R15, `(.L_x_2578) ;  /* 0x000000000f087348 */ /* 0x000fea0003c00000 */
[----:B------:R0:W1:Y:S02]  /*18bb0*/  SHFL.IDX P6, R14, R13, R12, R11 ;  /* 0x0000000c0d0e7389 */ /* 0x00006400000c000b */
[----:B01----:R-:W-:Y:S01]  /*18bc0*/  ENDCOLLECTIVE ;  /* 0x000000000000791b */ /* 0x003fe20003800000 */
.L_x_2578:
        /* <DEDUP_REMOVED lines=14> */
.L_x_2579:
[----:B------:R-:W-:Y:S01]  /*18cb0*/  IMAD.MOV.U32 R0, RZ, RZ, R14 ;  /* 0x000000ffff007224 */ /* 0x000fe200078e000e */
[----:B------:R-:W-:Y:S06]  /*18cc0*/  BRA `(.L_x_2580) ;  /* 0xffffffbc00187947 */ /* 0x000fec000383ffff */
.L_x_2508:
[----:B------:R-:W-:Y:S01]  /*18cd0*/  IMAD.MOV.U32 R13, RZ, RZ, R0 ;  /* 0x000000ffff0d7224 */ /* 0x000fe200078e0000 */
[----:B------:R-:W-:Y:S01]  /*18ce0*/  MOV R11, 0x181f ;  /* 0x0000181f000b7802 */ /* 0x000fe20000000f00 */
[----:B------:R-:W-:Y:S02]  /*18cf0*/  IMAD.MOV.U32 R12, RZ, RZ, RZ ;  /* 0x000000ffff0c7224 */ /* 0x000fe400078e00ff */
[----:B------:R-:W-:Y:S02]  /*18d00*/  IMAD.MOV.U32 R15, RZ, RZ, -0x1 ;  /* 0xffffffffff0f7424 */ /* 0x000fe400078e00ff */
[----:B-----5:R-:W-:Y:S02]  /*18d10*/  IMAD R5, R9, R5, RZ ;  /* 0x0000000509057224 */ /* 0x020fe400078e02ff */
[----:B------:R-:W-:-:S07]  /*18d20*/  IMAD R17, R17, 0x80, R8 ;  /* 0x0000008011117824 */ /* 0x000fce00078e0208 */
[----:B------:R-:W-:Y:S05]  /*18d30*/  WARPSYNC.COLLECTIVE R15, `(.L_x_2581) ;  /* 0x000000000f087348 */ /* 0x000fea0003c00000 */
[----:B------:R0:W1:Y:S02]  /*18d40*/  SHFL.IDX P6, R14, R13, R12, R11 ;  /* 0x0000000c0d0e7389 */ /* 0x00006400000c000b */
[----:B01----:R-:W-:Y:S01]  /*18d50*/  ENDCOLLECTIVE ;  /* 0x000000000000791b */ /* 0x003fe20003800000 */
.L_x_2581:
[C---:B------:R-:W-:Y:S01]  /*18d60*/  VIADD R6, R17.reuse, 0x10 ;  /* 0x0000001011067836 */ /* 0x040fe20000000000 */
[----:B------:R-:W-:Y:S01]  /*18d70*/  ISETP.GE.AND P0, PT, R17, R5, PT ;  /* 0x000000051100720c */ /* 0x000fe20003f06270 */
[----:B------:R-:W-:Y:S02]  /*18d80*/  IMAD.MOV.U32 R13, RZ, RZ, R4 ;  /* 0x000000ffff0d7224 */ /* 0x000fe400078e0004 */
[----:B------:R-:W-:-:S10]  /*18d90*/  IMAD.MOV.U32 R2, RZ, RZ, R14 ;  /* 0x000000ffff027224 */ /* 0x000fd400078e000e */
[----:B------:R-:W-:Y:S05]  /*18da0*/  WARPSYNC.COLLECTIVE R15, `(.L_x_2582) ;  /* 0x000000000f087348 */ /* 0x000fea0003c00000 */
[----:B------:R0:W1:Y:S02]  /*18db0*/  SHFL.IDX P6, R14, R13, R12, R11 ;  /* 0x0000000c0d0e7389 */ /* 0x00006400000c000b */
[----:B01----:R-:W-:Y:S01]  /*18dc0*/  ENDCOLLECTIVE ;  /* 0x000000000000791b */ /* 0x003fe20003800000 */
.L_x_2582:
        /* <DEDUP_REMOVED lines=8> */
.L_x_2583:
        /* <DEDUP_REMOVED lines=9> */
[----:B------:R-:W-:Y:S02]  /*18ee0*/  VIADD R6, R17, 0x20 ;  /* 0x0000002011067836 */ /* 0x000fe40000000000 */
[----:B0-----:R-:W-:-:S10]  /*18ef0*/  IMAD.MOV.U32 R2, RZ, RZ, R14 ;  /* 0x000000ffff027224 */ /* 0x001fd400078e000e */
[----:B------:R-:W-:Y:S05]  /*18f00*/  WARPSYNC.COLLECTIVE R15, `(.L_x_2584) ;  /* 0x000000000f087348 */ /* 0x000fea0003c00000 */
[----:B------:R0:W1:Y:S02]  /*18f10*/  SHFL.IDX P6, R14, R13, R12, R11 ;  /* 0x0000000c0d0e7389 */ /* 0x00006400000c000b */
[----:B01----:R-:W-:Y:S01]  /*18f20*/  ENDCOLLECTIVE ;  /* 0x000000000000791b */ /* 0x003fe20003800000 */
.L_x_2584:
        /* <DEDUP_REMOVED lines=8> */
.L_x_2585:
[----:B------:R-:W-:-:S05]  /*18fb0*/  @!P0 IMAD.MOV.U32 R3, RZ, RZ, R7 ;  /* 0x000000ffff038224 */ /* 0x000fca00078e0007 */
        /* <DEDUP_REMOVED lines=9> */
[----:B------:R-:W-:Y:S01]  /*19050*/  VIADD R6, R17, 0x30 ;  /* 0x0000003011067836 */ /* 0x000fe20000000000 */
[----:B0-----:R-:W-:-:S11]  /*19060*/  MOV R2, R14 ;  /* 0x0000000e00027202 */ /* 0x001fd60000000f00 */
[----:B------:R-:W-:Y:S05]  /*19070*/  WARPSYNC.COLLECTIVE R15, `(.L_x_2586) ;  /* 0x000000000f087348 */ /* 0x000fea0003c00000 */
[----:B------:R0:W1:Y:S02]  /*19080*/  SHFL.IDX P6, R14, R13, R12, R11 ;  /* 0x0000000c0d0e7389 */ /* 0x00006400000c000b */
[----:B01----:R-:W-:Y:S01]  /*19090*/  ENDCOLLECTIVE ;  /* 0x000000000000791b */ /* 0x003fe20003800000 */
.L_x_2586:
        /* <DEDUP_REMOVED lines=8> */
.L_x_2587:
        /* <DEDUP_REMOVED lines=10> */
[----:B------:R-:W-:Y:S02]  /*191c0*/  VIADD R6, R17, 0x40 ;  /* 0x0000004011067836 */ /* 0x000fe40000000000 */
[----:B0-----:R-:W-:-:S10]  /*191d0*/  IMAD.MOV.U32 R2, RZ, RZ, R14 ;  /* 0x000000ffff027224 */ /* 0x001fd400078e000e */
[----:B------:R-:W-:Y:S05]  /*191e0*/  WARPSYNC.COLLECTIVE R15, `(.L_x_2588) ;  /* 0x000000000f087348 */ /* 0x000fea0003c00000 */
[----:B------:R0:W1:Y:S02]  /*191f0*/  SHFL.IDX P6, R14, R13, R12, R11 ;  /* 0x0000000c0d0e7389 */ /* 0x00006400000c000b */
[----:B01----:R-:W-:Y:S01]  /*19200*/  ENDCOLLECTIVE ;  /* 0x000000000000791b */ /* 0x003fe20003800000 */
.L_x_2588:
        /* <DEDUP_REMOVED lines=8> */
.L_x_2589:
[----:B------:R-:W-:-:S05]  /*19290*/  @!P0 MOV R3, R7 ;  /* 0x0000000700038202 */ /* 0x000fca0000000f00 */
        /* <DEDUP_REMOVED lines=14> */
.L_x_2590:
        /* <DEDUP_REMOVED lines=8> */
.L_x_2591:
        /* <DEDUP_REMOVED lines=15> */
.L_x_2592:
        /* <DEDUP_REMOVED lines=8> */
.L_x_2593:
        /* <DEDUP_REMOVED lines=14> */
.L_x_2594:
        /* <DEDUP_REMOVED lines=8> */
.L_x_2595:
[----:B------:R-:W-:-:S05]  /*196d0*/  @!P0 MOV R3, R7 ;  /* 0x0000000700038202 */ /* 0x000fca0000000f00 */
        /* <DEDUP_REMOVED lines=12> */
.L_x_2596:
[----:B------:R-:W-:Y:S05]  /*197a0*/  BRA `(.L_x_2597) ;  /* 0xffffffbc00ac7947 */ /* 0x000fea000383ffff */
.L_x_2513:
[----:B0-----:R0:W2:Y:S02]  /*197b0*/  SYNCS.PHASECHK.TRANS64.TRYWAIT P0, [R22+URZ+0x38820], R3 ;  /* 0x03882003160075a7 */ /* 0x0010a4000800017f */
[----:B--2---:R-:W-:Y:S05]  /*197c0*/  @!P0 NANOSLEEP.SYNCS 0x989680 ;  /* 0x009896800000895d */ /* 0x004fea0003900000 */
[----:B------:R-:W2:Y:S02]  /*197d0*/  @!P0 SYNCS.PHASECHK.TRANS64 P0, [R22+URZ+0x38820], R3 ;  /* 0x03882003160085a7 */ /* 0x000ea4000800007f */
[----:B--2---:R-:W-:Y:S05]  /*197e0*/  @!P0 BRA `(.L_x_2513) ;  /* 0xfffffffc00f08947 */ /* 0x004fea000383ffff */
[----:B------:R-:W-:Y:S05]  /*197f0*/  BRA `(.L_x_2598) ;  /* 0xffffffc000207947 */ /* 0x000fea000383ffff */
.L_x_2518:
[----:B0-----:R0:W1:Y:S02]  /*19800*/  SYNCS.PHASECHK.TRANS64.TRYWAIT P0, [R6+URZ+0x38840], R3 ;  /* 0x03884003060075a7 */ /* 0x001064000800017f */
[----:B-1----:R-:W-:Y:S05]  /*19810*/  @!P0 NANOSLEEP.SYNCS 0x989680 ;  /* 0x009896800000895d */ /* 0x002fea0003900000 */
[----:B------:R-:W1:Y:S02]  /*19820*/  @!P0 SYNCS.PHASECHK.TRANS64 P0, [R6+URZ+0x38840], R3 ;  /* 0x03884003060085a7 */ /* 0x000e64000800007f */
[----:B-1----:R-:W-:Y:S05]  /*19830*/  @!P0 BRA `(.L_x_2518) ;  /* 0xfffffffc00f08947 */ /* 0x002fea000383ffff */
[----:B------:R-:W-:Y:S05]  /*19840*/  BRA `(.L_x_2599) ;  /* 0xffffffc400087947 */ /* 0x000fea000383ffff */
.L_x_2519:
        /* <DEDUP_REMOVED lines=8> */
.L_x_2601:
[----:B------:R-:W-:Y:S05]  /*198d0*/  BSYNC B1 ;  /* 0x0000000000017941 */ /* 0x000fea0003800000 */
.L_x_2600:
[----:B------:R-:W-:Y:S01]  /*198e0*/  IMAD.MOV.U32 R13, RZ, RZ, R8 ;  /* 0x000000ffff0d7224 */ /* 0x000fe200078e0008 */
[----:B------:R-:W-:Y:S01]  /*198f0*/  MOV R11, 0x181f ;  /* 0x0000181f000b7802 */ /* 0x000fe20000000f00 */
[----:B------:R-:W-:Y:S01]  /*19900*/  IMAD.MOV.U32 R12, RZ, RZ, RZ ;  /* 0x000000ffff0c7224 */ /* 0x000fe200078e00ff */
        /* <DEDUP_REMOVED lines=8> */
.L_x_2602:
        /* <DEDUP_REMOVED lines=14> */
.L_x_2603:
        /* <DEDUP_REMOVED lines=14> */
.L_x_2604:
[----:B------:R-:W-:Y:S01]  /*19b50*/  MOV R13, R10 ;  /* 0x0000000a000d7202 */ /* 0x000fe20000000f00 */
[----:B------:R-:W-:Y:S02]  /*19b60*/  IMAD.MOV.U32 R12, RZ, RZ, 0x2 ;  /* 0x00000002ff0c7424 */ /* 0x000fe400078e00ff */
[----:B------:R-:W-:-:S07]  /*19b70*/  IMAD.MOV.U32 R2, RZ, RZ, R14 ;  /* 0x000000ffff027224 */ /* 0x000fce00078e000e */
[----:B------:R-:W-:Y:S05]  /*19b80*/  WARPSYNC.COLLECTIVE R15, `(.L_x_2605) ;  /* 0x000000000f087348 */ /* 0x000fea0003c00000 */
[----:B------:R0:W1:Y:S02]  /*19b90*/  SHFL.IDX P6, R14, R13, R12, R11 ;  /* 0x0000000c0d0e7389 */ /* 0x00006400000c000b */
[----:B01----:R-:W-:Y:S01]  /*19ba0*/  ENDCOLLECTIVE ;  /* 0x000000000000791b */ /* 0x003fe20003800000 */
.L_x_2605:
        /* <DEDUP_REMOVED lines=14> */
.L_x_2606:
[----:B------:R-:W-:Y:S01]  /*19c90*/  MOV R13, R10 ;  /* 0x0000000a000d7202 */ /* 0x000fe20000000f00 */
[----:B------:R-:W-:Y:S02]  /*19ca0*/  IMAD.MOV.U32 R12, RZ, RZ, 0x3 ;  /* 0x00000003ff0c7424 */ /* 0x000fe400078e00ff */
[----:B------:R-:W-:-:S07]  /*19cb0*/  IMAD.MOV.U32 R2, RZ, RZ, R14 ;  /* 0x000000ffff027224 */ /* 0x000fce00078e000e */
[----:B------:R-:W-:Y:S05]  /*19cc0*/  WARPSYNC.COLLECTIVE R15, `(.L_x_2607) ;  /* 0x000000000f087348 */ /* 0x000fea0003c00000 */
[----:B------:R0:W1:Y:S02]  /*19cd0*/  SHFL.IDX P6, R14, R13, R12, R11 ;  /* 0x0000000c0d0e7389 */ /* 0x00006400000c000b */
[----:B01----:R-:W-:Y:S01]  /*19ce0*/  ENDCOLLECTIVE ;  /* 0x000000000000791b */ /* 0x003fe20003800000 */
.L_x_2607:
        /* <DEDUP_REMOVED lines=14> */
.L_x_2608:
[----:B------:R-:W-:Y:S01]  /*19dd0*/  MOV R13, R10 ;  /* 0x0000000a000d7202 */ /* 0x000fe20000000f00 */
[----:B------:R-:W-:Y:S02]  /*19de0*/  IMAD.MOV.U32 R12, RZ, RZ, 0x4 ;  /* 0x00000004ff0c7424 */ /* 0x000fe400078e00ff */
[----:B------:R-:W-:-:S07]  /*19df0*/  IMAD.MOV.U32 R2, RZ, RZ, R14 ;  /* 0x000000ffff027224 */ /* 0x000fce00078e000e */
[----:B------:R-:W-:Y:S05]  /*19e00*/  WARPSYNC.COLLECTIVE R15, `(.L_x_2609) ;  /* 0x000000000f087348 */ /* 0x000fea0003c00000 */
[----:B------:R0:W1:Y:S02]  /*19e10*/  SHFL.IDX P6, R14, R13, R12, R11 ;  /* 0x0000000c0d0e7389 */ /* 0x00006400000c000b */
[----:B01----:R-:W-:Y:S01]  /*19e20*/  ENDCOLLECTIVE ;  /* 0x000000000000791b */ /* 0x003fe20003800000 */
.L_x_2609:
        /* <DEDUP_REMOVED lines=17> */
.L_x_2610:
[----:B------:R-:W-:Y:S01]  /*19f40*/  IMAD.MOV.U32 R2, RZ, RZ, R14 ;  /* 0x000000ffff027224 */ /* 0x000fe200078e000e */
[----:B------:R-:W-:Y:S06]  /*19f50*/  BRA `(.L_x_2611) ;  /* 0xffffffc0005c7947 */ /* 0x000fec000383ffff */
.L_x_2524:
[----:B-1----:R1:W2:Y:S02]  /*19f60*/  SYNCS.PHASECHK.TRANS64.TRYWAIT P0, [R6+URZ+0x38860], R2 ;  /* 0x03886002060075a7 */ /* 0x0022a4000800017f */
[----:B--2---:R-:W-:Y:S05]  /*19f70*/  @!P0 NANOSLEEP.SYNCS 0x989680 ;  /* 0x009896800000895d */ /* 0x004fea0003900000 */
[----:B------:R-:W2:Y:S02]  /*19f80*/  @!P0 SYNCS.PHASECHK.TRANS64 P0, [R6+URZ+0x38860], R2 ;  /* 0x03886002060085a7 */ /* 0x000ea4000800007f */
[----:B--2---:R-:W-:Y:S05]  /*19f90*/  @!P0 BRA `(.L_x_2524) ;  /* 0xfffffffc00f08947 */ /* 0x004fea000383ffff */
[----:B------:R-:W-:Y:S05]  /*19fa0*/  BRA `(.L_x_2612) ;  /* 0xffffffc000d47947 */ /* 0x000fea000383ffff */
.L_x_2525:
[----:B------:R-:W-:Y:S01]  /*19fb0*/  BSSY B1, `(.L_x_2613) ;  /* 0x0000008000017945 */ /* 0x000fe20003800000 */
[----:B------:R-:W-:Y:S01]  /*19fc0*/  IMAD.MOV.U32 R13, RZ, RZ, R25 ;  /* 0x000000ffff0d7224 */ /* 0x000fe200078e0019 */
[----:B------:R-:W-:Y:S01]  /*19fd0*/  MOV R12, RZ ;  /* 0x000000ff000c7202 */ /* 0x000fe20000000f00 */
[----:B------:R-:W-:Y:S02]  /*19fe0*/  IMAD.MOV.U32 R11, RZ, RZ, 0x181f ;  /* 0x0000181fff0b7424 */ /* 0x000fe400078e00ff */
[----:B------:R-:W-:-:S07]  /*19ff0*/  IMAD.MOV.U32 R15, RZ, RZ, -0x1 ;  /* 0xffffffffff0f7424 */ /* 0x000fce00078e00ff */
[----:B-1----:R-:W-:Y:S05]  /*1a000*/  WARPSYNC.COLLECTIVE R15, `(.L_x_2614) ;  /* 0x000000000f087348 */ /* 0x002fea0003c00000 */
[----:B------:R0:W2:Y:S02]  /*1a010*/  SHFL.IDX P6, R14, R13, R12, R11 ;  /* 0x0000000c0d0e7389 */ /* 0x0000a400000c000b */
[----:B012---:R-:W-:Y:S01]  /*1a020*/  ENDCOLLECTIVE ;  /* 0x000000000000791b */ /* 0x007fe20003800000 */
.L_x_2614:
[----:B------:R-:W-:Y:S05]  /*1a030*/  BSYNC B1 ;  /* 0x0000000000017941 */ /* 0x000fea0003800000 */
.L_x_2613:
        /* <DEDUP_REMOVED lines=9> */
.L_x_2615:
[----:B------:R-:W-:Y:S01]  /*1a0d0*/  IMAD.MOV.U32 R13, RZ, RZ, R25 ;  /* 0x000000ffff0d7224 */ /* 0x000fe200078e0019 */
[----:B------:R-:W-:Y:S01]  /*1a0e0*/  MOV R12, 0x1 ;  /* 0x00000001000c7802 */ /* 0x000fe20000000f00 */
[----:B------:R-:W-:-:S07]  /*1a0f0*/  IMAD.MOV.U32 R2, RZ, RZ, R14 ;  /* 0x000000ffff027224 */ /* 0x000fce00078e000e */
[----:B------:R-:W-:Y:S05]  /*1a100*/  WARPSYNC.COLLECTIVE R15, `(.L_x_2616) ;  /* 0x000000000f087348 */ /* 0x000fea0003c00000 */
[----:B------:R0:W1:Y:S02]  /*1a110*/  SHFL.IDX P6, R14, R13, R12, R11 ;  /* 0x0000000c0d0e7389 */ /* 0x00006400000c000b */
[----:B01----:R-:W-:Y:S01]  /*1a120*/  ENDCOLLECTIVE ;  /* 0x000000000000791b */ /* 0x003fe20003800000 */
.L_x_2616:
        /* <DEDUP_REMOVED lines=18> */
.L_x_2617:
[----:B------:R-:W-:Y:S01]  /*1a250*/  IMAD.MOV.U32 R13, RZ, RZ, R25 ;  /* 0x000000ffff0d7224 */ /* 0x000fe200078e0019 */
[----:B------:R-:W-:Y:S01]  /*1a260*/  MOV R12, 0x2 ;  /* 0x00000002000c7802 */ /* 0x000fe20000000f00 */
[----:B------:R-:W-:-:S07]  /*1a270*/  IMAD.MOV.U32 R2, RZ, RZ, R14 ;  /* 0x000000ffff027224 */ /* 0x000fce00078e000e */
[----:B------:R-:W-:Y:S05]  /*1a280*/  WARPSYNC.COLLECTIVE R15, `(.L_x_2618) ;  /* 0x000000000f087348 */ /* 0x000fea0003c00000 */
[----:B------:R0:W1:Y:S02]  /*1a290*/  SHFL.IDX P6, R14, R13, R12, R11 ;  /* 0x0000000c0d0e7389 */ /* 0x00006400000c000b */
[----:B01----:R-:W-:Y:S01]  /*1a2a0*/  ENDCOLLECTIVE ;  /* 0x000000000000791b */ /* 0x003fe20003800000 */
.L_x_2618:
        /* <DEDUP_REMOVED lines=18> */
.L_x_2619:
[----:B------:R-:W-:Y:S01]  /*1a3d0*/  IMAD.MOV.U32 R13, RZ, RZ, R25 ;  /* 0x000000ffff0d7224 */ /* 0x000fe200078e0019 */
[----:B------:R-:W-:Y:S01]  /*1a3e0*/  MOV R12, 0x3 ;  /* 0x00000003000c7802 */ /* 0x000fe20000000f00 */
[----:B------:R-:W-:-:S07]  /*1a3f0*/  IMAD.MOV.U32 R2, RZ, RZ, R14 ;  /* 0x000000ffff027224 */ /* 0x000fce00078e000e */
[----:B------:R-:W-:Y:S05]  /*1a400*/  WARPSYNC.COLLECTIVE R15, `(.L_x_2620) ;  /* 0x000000000f087348 */ /* 0x000fea0003c00000 */
[----:B------:R0:W1:Y:S02]  /*1a410*/  SHFL.IDX P6, R14, R13, R12, R11 ;  /* 0x0000000c0d0e7389 */ /* 0x00006400000c000b */
[----:B01----:R-:W-:Y:S01]  /*1a420*/  ENDCOLLECTIVE ;  /* 0x000000000000791b */ /* 0x003fe20003800000 */
.L_x_2620:
        /* <DEDUP_REMOVED lines=18> */
.L_x_2621:
[----:B------:R-:W-:Y:S01]  /*1a550*/  IMAD.MOV.U32 R13, RZ, RZ, R25 ;  /* 0x000000ffff0d7224 */ /* 0x000fe200078e0019 */
[----:B------:R-:W-:Y:S01]  /*1a560*/  MOV R12, 0x4 ;  /* 0x00000004000c7802 */ /* 0x000fe20000000f00 */
[----:B------:R-:W-:-:S07]  /*1a570*/  IMAD.MOV.U32 R2, RZ, RZ, R14 ;  /* 0x000000ffff027224 */ /* 0x000fce00078e000e */
[----:B------:R-:W-:Y:S05]  /*1a580*/  WARPSYNC.COLLECTIVE R15, `(.L_x_2622) ;  /* 0x000000000f087348 */ /* 0x000fea0003c00000 */
[----:B------:R0:W1:Y:S02]  /*1a590*/  SHFL.IDX P6, R14, R13, R12, R11 ;  /* 0x0000000c0d0e7389 */ /* 0x00006400000c000b */
[----:B01----:R-:W-:Y:S01]  /*1a5a0*/  ENDCOLLECTIVE ;  /* 0x000000000000791b */ /* 0x003fe20003800000 */
.L_x_2622:
        /* <DEDUP_REMOVED lines=13> */
.L_x_2623:
        /* <DEDUP_REMOVED lines=9> */
.L_x_2533:
[----:B0-----:R0:W2:Y:S02]  /*1a710*/  SYNCS.PHASECHK.TRANS64.TRYWAIT P0, [R4+URZ+0x38860], R3 ;  /* 0x03886003040075a7 */ /* 0x0010a4000800017f */
[----:B--2---:R-:W-:Y:S05]  /*1a720*/  @!P0 NANOSLEEP.SYNCS 0x989680 ;  /* 0x009896800000895d */ /* 0x004fea0003900000 */
[----:B------:R-:W2:Y:S02]  /*1a730*/  @!P0 SYNCS.PHASECHK.TRANS64 P0, [R4+URZ+0x38860], R3 ;  /* 0x03886003040085a7 */ /* 0x000ea4000800007f */
[----:B--2---:R-:W-:Y:S05]  /*1a740*/  @!P0 BRA `(.L_x_2533) ;  /* 0xfffffffc00f08947 */ /* 0x004fea000383ffff */
[----:B------:R-:W-:Y:S05]  /*1a750*/  BRA `(.L_x_2625) ;  /* 0xffffffc400187947 */ /* 0x000fea000383ffff */
.L_x_2534:
[----:B------:R-:W-:Y:S01]  /*1a760*/  BSSY B0, `(.L_x_2626) ;  /* 0x0000008000007945 */ /* 0x000fe20003800000 */
[----:B------:R-:W-:Y:S01]  /*1a770*/  IMAD.MOV.U32 R13, RZ, RZ, R25 ;  /* 0x000000ffff0d7224 */ /* 0x000fe200078e0019 */
[----:B------:R-:W-:Y:S01]  /*1a780*/  MOV R15, 0xffffffff ;  /* 0xffffffff000f7802 */ /* 0x000fe20000000f00 */
[----:B------:R-:W-:Y:S02]  /*1a790*/  IMAD.MOV.U32 R12, RZ, RZ, RZ ;  /* 0x000000ffff0c7224 */ /* 0x000fe400078e00ff */
[----:B------:R-:W-:-:S07]  /*1a7a0*/  IMAD.MOV.U32 R11, RZ, RZ, 0x181f ;  /* 0x0000181fff0b7424 */ /* 0x000fce00078e00ff */
[----:B01----:R-:W-:Y:S05]  /*1a7b0*/  WARPSYNC.COLLECTIVE R15, `(.L_x_2627) ;  /* 0x000000000f087348 */ /* 0x003fea0003c00000 */
[----:B-1----:R1:W2:Y:S02]  /*1a7c0*/  SHFL.IDX P6, R14, R13, R12, R11 ;  /* 0x0000000c0d0e7389 */ /* 0x0022a400000c000b */
[----:B012---:R-:W-:Y:S01]  /*1a7d0*/  ENDCOLLECTIVE ;  /* 0x000000000000791b */ /* 0x007fe20003800000 */
.L_x_2627:
[----:B------:R-:W-:Y:S05]  /*1a7e0*/  BSYNC B0 ;  /* 0x0000000000007941 */ /* 0x000fea0003800000 */
.L_x_2626:
[----:B------:R-:W-:Y:S01]  /*1a7f0*/  IMAD.MOV.U32 R13, RZ, RZ, R24 ;  /* 0x000000ffff0d7224 */ /* 0x000fe200078e0018 */
[C---:B------:R-:W-:Y:S01]  /*1a800*/  SHF.L.U32 R8, R33.reuse, 0x1, RZ ;  /* 0x0000000121087819 */ /* 0x040fe200000006ff */
[----:B------:R-:W-:Y:S01]  /*1a810*/  IMAD.MOV.U32 R12, RZ, RZ, RZ ;  /* 0x000000ffff0c7224 */ /* 0x000fe200078e00ff */
[----:B------:R-:W-:Y:S01]  /*1a820*/  LOP3.LUT R0, R33, 0x40, RZ, 0xfc, !PT ;  /* 0x0000004021007812 */ /* 0x000fe200078efcff */
[----:B------:R-:W-:Y:S02]  /*1a830*/  IMAD.MOV.U32 R11, RZ, RZ, 0x181f ;  /* 0x0000181fff0b7424 */ /* 0x000fe400078e00ff */
[----:B------:R-:W-:Y:S02]  /*1a840*/  IMAD.MOV.U32 R15, RZ, RZ, -0x1 ;  /* 0xffffffffff0f7424 */ /* 0x000fe400078e00ff */
[----:B------:R-:W-:-:S07]  /*1a850*/  IMAD.MOV.U32 R3, RZ, RZ, R14 ;  /* 0x000000ffff037224 */ /* 0x000fce00078e000e */
[----:B------:R-:W-:Y:S05]  /*1a860*/  WARPSYNC.COLLECTIVE R15, `(.L_x_2628) ;  /* 0x000000000f087348 */ /* 0x000fea0003c00000 */
[----:B------:R0:W1:Y:S02]  /*1a870*/  SHFL.IDX P6, R14, R13, R12, R11 ;  /* 0x0000000c0d0e7389 */ /* 0x00006400000c000b */
[----:B01----:R-:W-:Y:S01]  /*1a880*/  ENDCOLLECTIVE ;  /* 0x000000000000791b */ /* 0x003fe20003800000 */
.L_x_2628:
        /* <DEDUP_REMOVED lines=21> */
.L_x_2629:
[----:B------:R-:W-:Y:S01]  /*1a9e0*/  @!PT LDS RZ, [RZ] ;  /* 0x00000000fffff984 */ /* 0x000fe20000000800 */
[----:B------:R-:W-:Y:S01]  /*1a9f0*/  @!PT LDS RZ, [RZ] ;  /* 0x00000000fffff984 */ /* 0x000fe20000000800 */
[----:B------:R-:W-:Y:S01]  /*1aa00*/  @!PT LDS RZ, [RZ] ;  /* 0x00000000fffff984 */ /* 0x000fe20000000800 */
[----:B------:R0:W-:Y:S01]  /*1aa10*/  LDGSTS.E.BYPASS.LTC128B.128 [R0+0x5400], desc[UR38][R2.64+0x100], !P4 ;  /* 0x0540010002007fae */ /* 0x0001e2000e101d66 */
[----:B------:R-:W-:Y:S02]  /*1aa20*/  ISETP.LT.OR P4, PT, R5, 0x1, P0 ;  /* 0x000000010500780c */ /* 0x000fe40000781670 */
[----:B------:R-:W-:-:S11]  /*1aa30*/  MOV R13, R24 ;  /* 0x00000018000d7202 */ /* 0x000fd60000000f00 */
[----:B------:R0:W-:Y:S01]  /*1aa40*/  LDGSTS.E.BYPASS.LTC128B.128 [R0+0x7c00], desc[UR38][R2.64+0x180], !P4 ;  /* 0x07c0018002007fae */ /* 0x0001e2000e101d66 */
[----:B------:R-:W-:-:S07]  /*1aa50*/  IMAD.MOV.U32 R7, RZ, RZ, R14 ;  /* 0x000000ffff077224 */ /* 0x000fce00078e000e */
[----:B0-----:R-:W-:Y:S05]  /*1aa60*/  WARPSYNC.COLLECTIVE R15, `(.L_x_2630) ;  /* 0x000000000f087348 */ /* 0x001fea0003c00000 */
[----:B------:R1:W2:Y:S02]  /*1aa70*/  SHFL.IDX P6, R14, R13, R12, R11 ;  /* 0x0000000c0d0e7389 */ /* 0x0002a400000c000b */
[----:B012---:R-:W-:Y:S01]  /*1aa80*/  ENDCOLLECTIVE ;  /* 0x000000000000791b */ /* 0x007fe20003800000 */
.L_x_2630:
[----:B------:R-:W-:Y:S02]  /*1aa90*/  IMAD.MOV.U32 R13, RZ, RZ, R25 ;  /* 0x000000ffff0d7224 */ /* 0x000fe400078e0019 */
[----:B------:R-:W-:Y:S01]  /*1aaa0*/  IMAD.MOV.U32 R12, RZ, RZ, 0x2 ;  /* 0x00000002ff0c7424 */ /* 0x000fe200078e00ff */
[----:B------:R-:W-:-:S13]  /*1aab0*/  IADD3 R2, P4, R14, R8, RZ ;  /* 0x000000080e027210 */ /* 0x000fda0007f9e0ff */
[----:B------:R-:W-:Y:S05]  /*1aac0*/  WARPSYNC.COLLECTIVE R15, `(.L_x_2631) ;  /* 0x000000000f087348 */ /* 0x000fea0003c00000 */
[----:B------:R0:W1:Y:S02]  /*1aad0*/  SHFL.IDX P6, R14, R13, R12, R11 ;  /* 0x0000000c0d0e7389 */ /* 0x00006400000c000b */
[----:B01----:R-:W-:Y:S01]  /*1aae0*/  ENDCOLLECTIVE ;  /* 0x000000000000791b */ /* 0x003fe20003800000 */
.L_x_2631:
        /* <DEDUP_REMOVED lines=12> */
.L_x_2632:
        /* <DEDUP_REMOVED lines=14> */
.L_x_2633:
        /* <DEDUP_REMOVED lines=12> */
.L_x_2634:
        /* <DEDUP_REMOVED lines=14> */
.L_x_2635:
        /* <DEDUP_REMOVED lines=12> */
.L_x_2636:
        /* <DEDUP_REMOVED lines=9> */
.L_x_2539:
        /* <DEDUP_REMOVED lines=8> */
.L_x_2639:
[----:B------:R-:W-:Y:S05]  /*1b000*/  BSYNC B0 ;  /* 0x0000000000007941 */ /* 0x000fea0003800000 */
.L_x_2638:
        /* <DEDUP_REMOVED lines=9> */
.L_x_2640:
[----:B------:R-:W-:Y:S02]  /*1b0a0*/  ULDC UR4, c[0x0][0xc3c] ;  /* 0x00030f0000047ab9 */ /* 0x000fe40000000800 */
[----:B------:R-:W-:-:S13]  /*1b0b0*/  ISETP.GE.OR P1, PT, R5, UR4, !P0 ;  /* 0x0000000405007c0c */ /* 0x000fda000c726670 */
[----:B------:R-:W0:Y:S01]  /*1b0c0*/  @!P1 LDC.64 R2, c[0x0][0xc80] ;  /* 0x00032000ff029b82 */ /* 0x000e220000000a00 */
[----:B------:R-:W-:Y:S01]  /*1b0d0*/  MOV R11, RZ ;  /* 0x000000ff000b7202 */ /* 0x000fe20000000f00 */
[----:B------:R-:W-:Y:S02]  /*1b0e0*/  IMAD.MOV.U32 R4, RZ, RZ, R14 ;  /* 0x000000ffff047224 */ /* 0x000fe400078e000e */
[----:B0-----:R-:W-:-:S06]  /*1b0f0*/  @!P1 IMAD.WIDE R2, R5, 0x4, R2 ;  /* 0x0000000405029825 */ /* 0x001fcc00078e0202 */
[----:B------:R-:W2:Y:S01]  /*1b100*/  @!P1 LDG.E R2, desc[UR38][R2.64] ;  /* 0x0000002602029981 */ /* 0x000ea2000c1e1900 */
[----:B------:R-:W-:Y:S01]  /*1b110*/  IMAD.MOV.U32 R5, RZ, RZ, RZ ;  /* 0x000000ffff057224 */ /* 0x000fe200078e00ff */
        /* <DEDUP_REMOVED lines=10> */
.L_x_2641:
[----:B------:R-:W-:Y:S01]  /*1b1c0*/  IMAD.MOV.U32 R12, RZ, RZ, 0x2 ;  /* 0x00000002ff0c7424 */ /* 0x000fe200078e00ff */
[----:B------:R-:W-:-:S05]  /*1b1d0*/  SEL R6, R14, RZ, P1 ;  /* 0x000000ff0e067207 */ /* 0x000fca0000800000 */
[----:B------:R-:W-:-:S04]  /*1b1e0*/  IMAD.IADD R6, R5, 0x1, R6 ;  /* 0x0000000105067824 */ /* 0x000fc800078e0206 */
[----:B------:R-:W-:-:S07]  /*1b1f0*/  IMAD.MOV.U32 R13, RZ, RZ, R6 ;  /* 0x000000ffff0d7224 */ /* 0x000fce00078e0006 */
[----:B------:R-:W-:Y:S05]  /*1b200*/  WARPSYNC.COLLECTIVE R15, `(.L_x_2642) ;  /* 0x000000000f087348 */ /* 0x000fea0003c00000 */
[----:B------:R0:W1:Y:S02]  /*1b210*/  SHFL.UP P6, R14, R13, R12, R11 ;  /* 0x0400000c0d0e7389 */ /* 0x00006400000c000b */
[----:B01----:R-:W-:Y:S01]  /*1b220*/  ENDCOLLECTIVE ;  /* 0x000000000000791b */ /* 0x003fe20003800000 */
.L_x_2642:
[----:B------:R-:W-:Y:S02]  /*1b230*/  MOV R12, 0x4 ;  /* 0x00000004000c7802 */ /* 0x000fe40000000f00 */
[----:B------:R-:W-:-:S05]  /*1b240*/  SEL R7, R14, RZ, P2 ;  /* 0x000000ff0e077207 */ /* 0x000fca0001000000 */
[----:B------:R-:W-:-:S04]  /*1b250*/  IMAD.IADD R7, R6, 0x1, R7 ;  /* 0x0000000106077824 */ /* 0x000fc800078e0207 */
[----:B------:R-:W-:-:S07]  /*1b260*/  IMAD.MOV.U32 R13, RZ, RZ, R7 ;  /* 0x000000ffff0d7224 */ /* 0x000fce00078e0007 */
[----:B------:R-:W-:Y:S05]  /*1b270*/  WARPSYNC.COLLECTIVE R15, `(.L_x_2643) ;  /* 0x000000000f087348 */ /* 0x000fea0003c00000 */
[----:B------:R0:W1:Y:S02]  /*1b280*/  SHFL.UP P6, R14, R13, R12, R11 ;  /* 0x0400000c0d0e7389 */ /* 0x00006400000c000b */
[----:B01----:R-:W-:Y:S01]  /*1b290*/  ENDCOLLECTIVE ;  /* 0x000000000000791b */ /* 0x003fe20003800000 */
.L_x_2643:
[----:B------:R-:W-:Y:S01]  /*1b2a0*/  IMAD.MOV.U32 R12, RZ, RZ, 0x8 ;  /* 0x00000008ff0c7424 */ /* 0x000fe200078e00ff */
[----:B------:R-:W-:-:S05]  /*1b2b0*/  SEL R2, R14, RZ, P3 ;  /* 0x000000ff0e027207 */ /* 0x000fca0001800000 */
[----:B------:R-:W-:-:S04]  /*1b2c0*/  IMAD.IADD R2, R7, 0x1, R2 ;  /* 0x0000000107027824 */ /* 0x000fc800078e0202 */
[----:B------:R-:W-:-:S07]  /*1b2d0*/  IMAD.MOV.U32 R13, RZ, RZ, R2 ;  /* 0x000000ffff0d7224 */ /* 0x000fce00078e0002 */
[----:B------:R-:W-:Y:S05]  /*1b2e0*/  WARPSYNC.COLLECTIVE R15, `(.L_x_2644) ;  /* 0x000000000f087348 */ /* 0x000fea0003c00000 */
[----:B------:R0:W1:Y:S02]  /*1b2f0*/  SHFL.UP P6, R14, R13, R12, R11 ;  /* 0x0400000c0d0e7389 */ /* 0x00006400000c000b */
[----:B01----:R-:W-:Y:S01]  /*1b300*/  ENDCOLLECTIVE ;  /* 0x000000000000791b */ /* 0x003fe20003800000 */
.L_x_2644:
[----:B------:R-:W-:Y:S02]  /*1b310*/  MOV R12, 0x10 ;  /* 0x00000010000c7802 */ /* 0x000fe40000000f00 */
[----:B------:R-:W-:-:S05]  /*1b320*/  SEL R3, R14, RZ, P4 ;  /* 0x000000ff0e037207 */ /* 0x000fca0002000000 */
[----:B------:R-:W-:-:S04]  /*1b330*/  IMAD.IADD R3, R2, 0x1, R3 ;  /* 0x0000000102037824 */ /* 0x000fc800078e0203 */
[----:B------:R-:W-:-:S07]  /*1b340*/  IMAD.MOV.U32 R13, RZ, RZ, R3 ;  /* 0x000000ffff0d7224 */ /* 0x000fce00078e0003 */
[----:B------:R-:W-:Y:S05]  /*1b350*/  WARPSYNC.COLLECTIVE R15, `(.L_x_2645) ;  /* 0x000000000f087348 */ /* 0x000fea0003c00000 */
[----:B------:R0:W1:Y:S02]  /*1b360*/  SHFL.UP P6, R14, R13, R12, R11 ;  /* 0x0400000c0d0e7389 */ /* 0x00006400000c000b */
[----:B01----:R-:W-:Y:S01]  /*1b370*/  ENDCOLLECTIVE ;  /* 0x000000000000791b */ /* 0x003fe20003800000 */
.L_x_2645:
        /* <DEDUP_REMOVED lines=8> */
.L_x_2646:
[----:B------:R-:W-:Y:S05]  /*1b400*/  BRA `(.L_x_2647) ;  /* 0xffffffc000307947 */ /* 0x000fea000383ffff */
.L_x_2544:
[----:B------:R-:W-:Y:S01]  /*1b410*/  BSSY B0, `(.L_x_2648) ;  /* 0x0000008000007945 */ /* 0x000fe20003800000 */
[----:B-----5:R-:W-:Y:S01]  /*1b420*/  IMAD.MOV.U32 R13, RZ, RZ, R5 ;  /* 0x000000ffff0d7224 */ /* 0x020fe200078e0005 */
[----:B------:R-:W-:Y:S01]  /*1b430*/  MOV R12, 0x1 ;  /* 0x00000001000c7802 */ /* 0x000fe20000000f00 */
[----:B------:R-:W-:Y:S02]  /*1b440*/  IMAD.MOV.U32 R11, RZ, RZ, RZ ;  /* 0x000000ffff0b7224 */ /* 0x000fe400078e00ff */
[----:B------:R-:W-:-:S07]  /*1b450*/  IMAD.MOV.U32 R15, RZ, RZ, -0x1 ;  /* 0xffffffffff0f7424 */ /* 0x000fce00078e00ff */
[----:B01----:R-:W-:Y:S05]  /*1b460*/  WARPSYNC.COLLECTIVE R15, `(.L_x_2649) ;  /* 0x000000000f087348 */ /* 0x003fea0003c00000 */
[----:B------:R2:W3:Y:S02]  /*1b470*/  SHFL.UP P6, R14, R13, R12, R11 ;  /* 0x0400000c0d0e7389 */ /* 0x0004e400000c000b */
[----:B0123--:R-:W-:Y:S01]  /*1b480*/  ENDCOLLECTIVE ;  /* 0x000000000000791b */ /* 0x00ffe20003800000 */
.L_x_2649:
[----:B------:R-:W-:Y:S05]  /*1b490*/  BSYNC B0 ;  /* 0x0000000000007941 */ /* 0x000fea0003800000 */
.L_x_2648:
        /* <DEDUP_REMOVED lines=8> */
.L_x_2650:
[----:B------:R-:W-:Y:S01]  /*1b520*/  IMAD.MOV.U32 R12, RZ, RZ, 0x4 ;  /* 0x00000004ff0c7424 */ /* 0x000fe200078e00ff */
[----:B------:R-:W-:-:S05]  /*1b530*/  SEL R2, R14, RZ, P2 ;  /* 0x000000ff0e027207 */ /* 0x000fca0001000000 */
[----:B------:R-:W-:-:S04]  /*1b540*/  IMAD.IADD R2, R13, 0x1, R2 ;  /* 0x000000010d027824 */ /* 0x000fc800078e0202 */
[----:B------:R-:W-:-:S07]  /*1b550*/  IMAD.MOV.U32 R13, RZ, RZ, R2 ;  /* 0x000000ffff0d7224 */ /* 0x000fce00078e0002 */
[----:B------:R-:W-:Y:S05]  /*1b560*/  WARPSYNC.COLLECTIVE R15, `(.L_x_2651) ;  /* 0x000000000f087348 */ /* 0x000fea0003c00000 */
[----:B------:R0:W1:Y:S02]  /*1b570*/  SHFL.UP P6, R14, R13, R12, R11 ;  /* 0x0400000c0d0e7389 */ /* 0x00006400000c000b */
[----:B01----:R-:W-:Y:S01]  /*1b580*/  ENDCOLLECTIVE ;  /* 0x000000000000791b */ /* 0x003fe20003800000 */
.L_x_2651:
[----:B------:R-:W-:Y:S02]  /*1b590*/  MOV R12, 0x8 ;  /* 0x00000008000c7802 */ /* 0x000fe40000000f00 */
[----:B------:R-:W-:-:S05]  /*1b5a0*/  SEL R3, R14, RZ, P3 ;  /* 0x000000ff0e037207 */ /* 0x000fca0001800000 */
[----:B------:R-:W-:-:S04]  /*1b5b0*/  IMAD.IADD R3, R2, 0x1, R3 ;  /* 0x0000000102037824 */ /* 0x000fc800078e0203 */
[----:B------:R-:W-:-:S07]  /*1b5c0*/  IMAD.MOV.U32 R13, RZ, RZ, R3 ;  /* 0x000000ffff0d7224 */ /* 0x000fce00078e0003 */
[----:B------:R-:W-:Y:S05]  /*1b5d0*/  WARPSYNC.COLLECTIVE R15, `(.L_x_2652) ;  /* 0x000000000f087348 */ /* 0x000fea0003c00000 */
[----:B------:R0:W1:Y:S02]  /*1b5e0*/  SHFL.UP P6, R14, R13, R12, R11 ;  /* 0x0400000c0d0e7389 */ /* 0x00006400000c000b */
[----:B01----:R-:W-:Y:S01]  /*1b5f0*/  ENDCOLLECTIVE ;  /* 0x000000000000791b */ /* 0x003fe20003800000 */
.L_x_2652:
[----:B------:R-:W-:Y:S01]  /*1b600*/  IMAD.MOV.U32 R12, RZ, RZ, 0x10 ;  /* 0x00000010ff0c7424 */ /* 0x000fe200078e00ff */
[----:B------:R-:W-:-:S05]  /*1b610*/  SEL R4, R14, RZ, P4 ;  /* 0x000000ff0e047207 */ /* 0x000fca0002000000 */
[----:B------:R-:W-:-:S04]  /*1b620*/  IMAD.IADD R4, R3, 0x1, R4 ;  /* 0x0000000103047824 */ /* 0x000fc800078e0204 */
[----:B------:R-:W-:-:S07]  /*1b630*/  IMAD.MOV.U32 R13, RZ, RZ, R4 ;  /* 0x000000ffff0d7224 */ /* 0x000fce00078e0004 */
[----:B------:R-:W-:Y:S05]  /*1b640*/  WARPSYNC.COLLECTIVE R15, `(.L_x_2653) ;  /* 0x000000000f087348 */ /* 0x000fea0003c00000 */
[----:B------:R0:W1:Y:S02]  /*1b650*/  SHFL.UP P6, R14, R13, R12, R11 ;  /* 0x0400000c0d0e7389 */ /* 0x00006400000c000b */
[----:B01----:R-:W-:Y:S01]  /*1b660*/  ENDCOLLECTIVE ;  /* 0x000000000000791b */ /* 0x003fe20003800000 */
.L_x_2653:
[----:B------:R-:W-:Y:S01]  /*1b670*/  MOV R12, 0x1f ;  /* 0x0000001f000c7802 */ /* 0x000fe20000000f00 */
[----:B------:R-:W-:Y:S01]  /*1b680*/  IMAD.MOV.U32 R11, RZ, RZ, 0x1f ;  /* 0x0000001fff0b7424 */ /* 0x000fe200078e00ff */
[----:B------:R-:W-:-:S05]  /*1b690*/  SEL R3, R14, RZ, P5 ;  /* 0x000000ff0e037207 */ /* 0x000fca0002800000 */
[----:B------:R-:W-:-:S04]  /*1b6a0*/  IMAD.IADD R6, R4, 0x1, R3 ;  /* 0x0000000104067824 */ /* 0x000fc800078e0203 */
[----:B------:R-:W-:-:S07]  /*1b6b0*/  IMAD.MOV.U32 R13, RZ, RZ, R6 ;  /* 0x000000ffff0d7224 */ /* 0x000fce00078e0006 */
[----:B------:R-:W-:Y:S05]  /*1b6c0*/  WARPSYNC.COLLECTIVE R15, `(.L_x_2654) ;  /* 0x000000000f087348 */ /* 0x000fea0003c00000 */
[----:B------:R0:W1:Y:S02]  /*1b6d0*/  SHFL.IDX P6, R14, R13, R12, R11 ;  /* 0x0000000c0d0e7389 */ /* 0x00006400000c000b */
[----:B01----:R-:W-:Y:S01]  /*1b6e0*/  ENDCOLLECTIVE ;  /* 0x000000000000791b */ /* 0x003fe20003800000 */
.L_x_2654:
[----:B------:R-:W-:Y:S05]  /*1b6f0*/  BRA `(.L_x_2655) ;  /* 0xffffffc000107947 */ /* 0x000fea000383ffff */
.L_x_2546:
[----:B------:R-:W-:Y:S01]  /*1b700*/  BSSY B0, `(.L_x_2656) ;  /* 0x0000006000007945 */ /* 0x000fe20003800000 */
[----:B------:R-:W-:Y:S01]  /*1b710*/  PLOP3.LUT P6, PT, P6, PT, PT, 0x8, 0x0 ;  /* 0x000000000000781c */ /* 0x000fe200037ce170 */
[----:B------:R-:W-:-:S12]  /*1b720*/  IMAD.MOV.U32 R15, RZ, RZ, -0x1 ;  /* 0xffffffffff0f7424 */ /* 0x000fd800078e00ff */
[----:B0-----:R-:W-:Y:S05]  /*1b730*/  WARPSYNC.COLLECTIVE R15, `(.L_x_2657) ;  /* 0x000000000f087348 */ /* 0x001fea0003c00000 */
[----:B------:R-:W-:Y:S01]  /*1b740*/  VOTE.ANY R14, PT, P6 ;  /* 0x00000000000e7806 */ /* 0x000fe200030e0100 */
[----:B0-----:R-:W-:Y:S06]  /*1b750*/  ENDCOLLECTIVE ;  /* 0x000000000000791b */ /* 0x001fec0003800000 */
.L_x_2657:
[----:B------:R-:W-:Y:S05]  /*1b760*/  BSYNC B0 ;  /* 0x0000000000007941 */ /* 0x000fea0003800000 */
.L_x_2656:
        /* <DEDUP_REMOVED lines=9> */
.L_x_2658:
[----:B------:R-:W-:Y:S01]  /*1b800*/  IMAD.MOV.U32 R5, RZ, RZ, R14 ;  /* 0x000000ffff057224 */ /* 0x000fe200078e000e */
[----:B------:R-:W-:Y:S06]  /*1b810*/  BRA `(.L_x_2659) ;  /* 0xffffffc000007947 */ /* 0x000fec000383ffff */
.L_x_2548:
[----:B------:R-:W-:Y:S01]  /*1b820*/  BSSY B0, `(.L_x_2660) ;  /* 0x0000007000007945 */ /* 0x000fe20003800000 */
[----:B------:R-:W-:Y:S02]  /*1b830*/  IMAD.MOV.U32 R13, RZ, RZ, R6 ;  /* 0x000000ffff0d7224 */ /* 0x000fe400078e0006 */
[----:B------:R-:W-:Y:S02]  /*1b840*/  IMAD.MOV.U32 R11, RZ, RZ, 0x1f ;  /* 0x0000001fff0b7424 */ /* 0x000fe400078e00ff */
[----:B------:R-:W-:-:S07]  /*1b850*/  IMAD.MOV.U32 R15, RZ, RZ, -0x1 ;  /* 0xffffffffff0f7424 */ /* 0x000fce00078e00ff */
[----:B012---:R-:W-:Y:S05]  /*1b860*/  WARPSYNC.COLLECTIVE R15, `(.L_x_2661) ;  /* 0x000000000f087348 */ /* 0x007fea0003c00000 */
[----:B------:R3:W4:Y:S02]  /*1b870*/  SHFL.IDX P6, R14, R13, R12, R11 ;  /* 0x0000000c0d0e7389 */ /* 0x00072400000c000b */
[----:B01234-:R-:W-:Y:S01]  /*1b880*/  ENDCOLLECTIVE ;  /* 0x000000000000791b */ /* 0x01ffe20003800000 */
.L_x_2661:
[----:B------:R-:W-:Y:S05]  /*1b890*/  BSYNC B0 ;  /* 0x0000000000007941 */ /* 0x000fea0003800000 */
.L_x_2660:
[----:B------:R-:W-:Y:S05]  /*1b8a0*/  BRA `(.L_x_2547) ;  /* 0xffffffbc00f87947 */ /* 0x000fea000383ffff */
.L_x_2552:
[----:B-1----:R1:W3:Y:S02]  /*1b8b0*/  SYNCS.PHASECHK.TRANS64.TRYWAIT P0, [R4+URZ+0x38820], R0 ;  /* 0x03882000040075a7 */ /* 0x0022e4000800017f */
[----:B---3--:R-:W-:Y:S05]  /*1b8c0*/  @!P0 NANOSLEEP.SYNCS 0x989680 ;  /* 0x009896800000895d */ /* 0x008fea0003900000 */
[----:B------:R-:W3:Y:S02]  /*1b8d0*/  @!P0 SYNCS.PHASECHK.TRANS64 P0, [R4+URZ+0x38820], R0 ;  /* 0x03882000040085a7 */ /* 0x000ee4000800007f */
[----:B---3--:R-:W-:Y:S05]  /*1b8e0*/  @!P0 BRA `(.L_x_2552) ;  /* 0xfffffffc00f08947 */ /* 0x008fea000383ffff */
[----:B------:R-:W-:Y:S05]  /*1b8f0*/  BRA `(.L_x_2662) ;  /* 0xffffffc400707947 */ /* 0x000fea000383ffff */
.L_x_2553:
[----:B------:R-:W3:Y:S01]  /*1b900*/  S2R R2, SR_TID.X ;  /* 0x0000000000027919 */ /* 0x000ee20000002100 */
[----:B------:R-:W-:Y:S01]  /*1b910*/  BSSY B0, `(.L_x_2663) ;  /* 0x000000a000007945 */ /* 0x000fe20003800000 */
[----:B------:R-:W-:Y:S02]  /*1b920*/  IMAD.MOV.U32 R12, RZ, RZ, RZ ;  /* 0x000000ffff0c7224 */ /* 0x000fe400078e00ff */
[----:B------:R-:W-:Y:S02]  /*1b930*/  IMAD.MOV.U32 R11, RZ, RZ, 0x1f ;  /* 0x0000001fff0b7424 */ /* 0x000fe400078e00ff */
[----:B------:R-:W-:Y:S01]  /*1b940*/  IMAD.MOV.U32 R15, RZ, RZ, -0x1 ;  /* 0xffffffffff0f7424 */ /* 0x000fe200078e00ff */
[----:B---3--:R-:W-:-:S04]  /*1b950*/  SHF.R.U32.HI R2, RZ, 0x5, R2 ;  /* 0x00000005ff027819 */ /* 0x008fc80000011602 */
[----:B------:R-:W-:-:S04]  /*1b960*/  LOP3.LUT R2, R2, 0x3, RZ, 0xc0, !PT ;  /* 0x0000000302027812 */ /* 0x000fc800078ec0ff */
[----:B------:R-:W-:-:S07]  /*1b970*/  MOV R13, R2 ;  /* 0x00000002000d7202 */ /* 0x000fce0000000f00 */
[----:B012---:R-:W-:Y:S05]  /*1b980*/  WARPSYNC.COLLECTIVE R15, `(.L_x_2664) ;  /* 0x000000000f087348 */ /* 0x007fea0003c00000 */
[----:B------:R3:W4:Y:S02]  /*1b990*/  SHFL.IDX P6, R14, R13, R12, R11 ;  /* 0x0000000c0d0e7389 */ /* 0x00072400000c000b */
[----:B01234-:R-:W-:Y:S01]  /*1b9a0*/  ENDCOLLECTIVE ;  /* 0x000000000000791b */ /* 0x01ffe20003800000 */
.L_x_2664:
[----:B------:R-:W-:Y:S05]  /*1b9b0*/  BSYNC B0 ;  /* 0x0000000000007941 */ /* 0x000fea0003800000 */
.L_x_2663:
[----:B------:R-:W-:Y:S05]  /*1b9c0*/  BRA `(.L_x_2665) ;  /* 0xffffffc400587947 */ /* 0x000fea000383ffff */
.L_x_2556:
[----:B------:R-:W-:Y:S01]  /*1b9d0*/  BSSY B1, `(.L_x_2666) ;  /* 0x0000006000017945 */ /* 0x000fe20003800000 */
[----:B------:R-:W-:-:S07]  /*1b9e0*/  IMAD.MOV.U32 R15, RZ, RZ, -0x1 ;  /* 0xffffffffff0f7424 */ /* 0x000fce00078e00ff */
[----:B012---:R-:W-:Y:S05]  /*1b9f0*/  WARPSYNC.COLLECTIVE R15, `(.L_x_2667) ;  /* 0x000000000f0c7348 */ /* 0x007fea0003c00000 */
[----:B------:R-:W-:Y:S02]  /*1ba00*/  ELECT P6, UR62, PT ;  /* 0x00000000003e782f */ /* 0x000fe400038c0000 */
[----:B------:R-:W-:Y:S01]  /*1ba10*/  MOV R14, UR62 ;  /* 0x0000003e000e7c02 */ /* 0x000fe20008000f00 */
[----:B012---:R-:W-:Y:S10]  /*1ba20*/  ENDCOLLECTIVE ;  /* 0x000000000000791b */ /* 0x007ff40003800000 */
.L_x_2667:
[----:B------:R-:W-:Y:S05]  /*1ba30*/  BSYNC B1 ;  /* 0x0000000000017941 */ /* 0x000fea0003800000 */
.L_x_2666:
[----:B------:R-:W-:Y:S05]  /*1ba40*/  BRA `(.L_x_2668) ;  /* 0xffffffc400507947 */ /* 0x000fea000383ffff */
.L_x_2558:
[----:B-1----:R1:W3:Y:S02]  /*1ba50*/  SYNCS.PHASECHK.TRANS64.TRYWAIT P1, [R5+URZ+0x38840], R0 ;  /* 0x03884000050075a7 */ /* 0x0022e4000802017f */
[----:B---3--:R-:W-:Y:S05]  /*1ba60*/  @!P1 NANOSLEEP.SYNCS 0x989680 ;  /* 0x009896800000995d */ /* 0x008fea0003900000 */
[----:B------:R-:W3:Y:S02]  /*1ba70*/  @!P1 SYNCS.PHASECHK.TRANS64 P1, [R5+URZ+0x38840], R0 ;  /* 0x03884000050095a7 */ /* 0x000ee4000802007f */
[----:B---3--:R-:W-:Y:S05]  /*1ba80*/  @!P1 BRA `(.L_x_2558) ;  /* 0xfffffffc00f09947 */ /* 0x008fea000383ffff */
[----:B------:R-:W-:Y:S05]  /*1ba90*/  BRA `(.L_x_2669) ;  /* 0xffffffc400787947 */ /* 0x000fea000383ffff */
.L_x_2560:
[----:B---3--:R3:W4:Y:S02]  /*1baa0*/  SYNCS.PHASECHK.TRANS64.TRYWAIT P1, [R27+URZ+0x38840], R2 ;  /* 0x038840021b0075a7 */ /* 0x008724000802017f */
[----:B----4-:R-:W-:Y:S05]  /*1bab0*/  @!P1 NANOSLEEP.SYNCS 0x989680 ;  /* 0x009896800000995d */ /* 0x010fea0003900000 */
[----:B------:R-:W4:Y:S02]  /*1bac0*/  @!P1 SYNCS.PHASECHK.TRANS64 P1, [R27+URZ+0x38840], R2 ;  /* 0x038840021b0095a7 */ /* 0x000f24000802007f */
[----:B----4-:R-:W-:Y:S05]  /*1bad0*/  @!P1 BRA `(.L_x_2560) ;  /* 0xfffffffc00f09947 */ /* 0x010fea000383ffff */
[----:B------:R-:W-:Y:S05]  /*1bae0*/  BRA `(.L_x_2670) ;  /* 0xffffffc400847947 */ /* 0x000fea000383ffff */
.L_x_2562:
[----:B----4-:R4:W0:Y:S02]  /*1baf0*/  SYNCS.PHASECHK.TRANS64.TRYWAIT P1, [R5+URZ+0x38860], R0 ;  /* 0x03886000050075a7 */ /* 0x010824000802017f */
[----:B0-----:R-:W-:Y:S05]  /*1bb00*/  @!P1 NANOSLEEP.SYNCS 0x989680 ;  /* 0x009896800000995d */ /* 0x001fea0003900000 */
[----:B------:R-:W0:Y:S02]  /*1bb10*/  @!P1 SYNCS.PHASECHK.TRANS64 P1, [R5+URZ+0x38860], R0 ;  /* 0x03886000050095a7 */ /* 0x000e24000802007f */
[----:B0-----:R-:W-:Y:S05]  /*1bb20*/  @!P1 BRA `(.L_x_2562) ;  /* 0xfffffffc00f09947 */ /* 0x001fea000383ffff */
[----:B------:R-:W-:Y:S05]  /*1bb30*/  BRA `(.L_x_2671) ;  /* 0xffffffc400807947 */ /* 0x000fea000383ffff */
.L_x_2672:
        /* <DEDUP_REMOVED lines=12> */
.L_x_15832:


//--------------------- .text._ZN7cutlass13device_kernelIN5flash11enable_sm90INS1_16FlashAttnFwdSm90INS1_25CollectiveMainloopFwdSm90ILi2EN4cute5tupleIJNS5_1CILi1EEES8_S8_EEENS6_IJNS7_ILi128EEENS7_ILi80EEENS7_ILi256EEEEEELi256ENS_10bfloat16_tEfNS_4arch4Sm90ELb1ELb0ELb1ELb1ELb1ELb1ELb0ELb1ELb1ELb1ELb0ELb0EEENS1_21CollectiveEpilogueFwdINS6_IJSA_SC_SB_EEES9_SE_SG_Li256ELb1ELb1ELb0ELb0EEENS1_36VarlenDynamicPersistentTileSchedulerILi128ELi80ELi256ELi128ELb0ELb1ELb1ELb1ELb1ELb1EEEEEEEEEvNT_6ParamsE --------------------------
	.section	.text._ZN7cutlass13device_kernelIN5flash11enable_sm90INS1_16FlashAttnFwdSm90INS1_25CollectiveMainloopFwdSm90ILi2EN4cute5tupleIJNS5_1CILi1EEES8_S8_EEENS6_IJNS7_ILi128EEENS7_ILi80EEENS7_ILi256EEEEEELi256ENS_10bfloat16_tEfNS_4arch4Sm90ELb1ELb0ELb1ELb1ELb1ELb1ELb0ELb1ELb1ELb1ELb0ELb0EEENS1_21CollectiveEpilogueFwdINS6_IJSA_SC_SB_EEES9_SE_SG_Li256ELb1ELb1ELb0ELb0EEENS1_36VarlenDynamicPersistentTileSchedulerILi128ELi80ELi256ELi128ELb0ELb1ELb1ELb1ELb1ELb1EEEEEEEEEvNT_6ParamsE,"ax",@progbits
	.align	128
.text._ZN7cutlass13device_kernelIN5flash11enable_sm90INS1_16FlashAttnFwdSm90INS1_25CollectiveMainloopFwdSm90ILi2EN4cute5tupleIJNS5_1CILi1EEES8_S8_EEENS6_IJNS7_ILi128EEENS7_ILi80EEENS7_ILi256EEEEEELi256ENS_10bfloat16_tEfNS_4arch4Sm90ELb1ELb0ELb1ELb1ELb1ELb1ELb0ELb1ELb1ELb1ELb0ELb0EEENS1_21CollectiveEpilogueFwdINS6_IJSA_SC_SB_EEES9_SE_SG_Li256ELb1ELb1ELb0ELb0EEENS1_36VarlenDynamicPersistentTileSchedulerILi128ELi80ELi256ELi128ELb0ELb1ELb1ELb1ELb1ELb1EEEEEEEEEvNT_6ParamsE:
        .type           _ZN7cutlass13device_kernelIN5flash11enable_sm90INS1_16FlashAttnFwdSm90INS1_25CollectiveMainloopFwdSm90ILi2EN4cute5tupleIJNS5_1CILi1EEES8_S8_EEENS6_IJNS7_ILi128EEENS7_ILi80EEENS7_ILi256EEEEEELi256ENS_10bfloat16_tEfNS_4arch4Sm90ELb1ELb0ELb1ELb1ELb1ELb1ELb0ELb1ELb1ELb1ELb0ELb0EEENS1_21CollectiveEpilogueFwdINS6_IJSA_SC_SB_EEES9_SE_SG_Li256ELb1ELb1ELb0ELb0EEENS1_36VarlenDynamicPersistentTileSchedulerILi128ELi80ELi256ELi128ELb0ELb1ELb1ELb1ELb1ELb1EEEEEEEEEvNT_6ParamsE,@function
        .size           _ZN7cutlass13device_kernelIN5flash11enable_sm90INS1_16FlashAttnFwdSm90INS1_25CollectiveMainloopFwdSm90ILi2EN4cute5tupleIJNS5_1CILi1EEES8_S8_EEENS6_IJNS7_ILi128EEENS7_ILi80EEENS7_ILi256EEEEEELi256ENS_10bfloat16_tEfNS_4arch4Sm90ELb1ELb0ELb1ELb1ELb1ELb1ELb0ELb1ELb1ELb1ELb0ELb0EEENS1_21CollectiveEpilogueFwdINS6_IJSA_SC_SB_EEES9_SE_SG_Li256ELb1ELb1ELb0ELb0EEENS1_36VarlenDynamicPersistentTileSchedulerILi128ELi80ELi256ELi128ELb0ELb1ELb1ELb1ELb1ELb1EEEEEEEEEvNT_6ParamsE,(.L_x_15833 - _ZN7cutlass13device_kernelIN5flash11enable_sm90INS1_16FlashAttnFwdSm90INS1_25CollectiveMainloopFwdSm90ILi2EN4cute5tupleIJNS5_1CILi1EEES8_S8_EEENS6_IJNS7_ILi128EEENS7_ILi80EEENS7_ILi256EEEEEELi256ENS_10bfloat16_tEfNS_4arch4Sm90ELb1ELb0ELb1ELb1ELb1ELb1ELb0ELb1ELb1ELb1ELb0ELb0EEENS1_21CollectiveEpilogueFwdINS6_IJSA_SC_SB_EEES9_SE_SG_Li256ELb1ELb1ELb0ELb0EEENS1_36VarlenDynamicPersistentTileSchedulerILi128ELi80ELi256ELi128ELb0ELb1ELb1ELb1ELb1ELb1EEEEEEEEEvNT_6ParamsE)
        .other          _ZN7cutlass13device_kernelIN5flash11enable_sm90INS1_16FlashAttnFwdSm90INS1_25CollectiveMainloopFwdSm90ILi2EN4cute5tupleIJNS5_1CILi1EEES8_S8_EEENS6_IJNS7_ILi128EEENS7_ILi80EEENS7_ILi256EEEEEELi256ENS_10bfloat16_tEfNS_4arch4Sm90ELb1ELb0ELb1ELb1ELb1ELb1ELb0ELb1ELb1ELb1ELb0ELb0EEENS1_21CollectiveEpilogueFwdINS6_IJSA_SC_SB_EEES9_SE_SG_Li256ELb1ELb1ELb0ELb0EEENS1_36VarlenDynamicPersistentTileSchedulerILi128ELi80ELi256ELi128ELb0ELb1ELb1ELb1ELb1ELb1EEEEEEEEEvNT_6ParamsE,@"STO_CUDA_ENTRY STV_DEFAULT"
_ZN7cutlass13device_kernelIN5flash11enable_sm90INS1_16FlashAttnFwdSm90INS1_25CollectiveMainloopFwdSm90ILi2EN4cute5tupleIJNS5_1CILi1EEES8_S8_EEENS6_IJNS7_ILi128EEENS7_ILi80EEENS7_ILi256EEEEEELi256ENS_10bfloat16_tEfNS_4arch4Sm90ELb1ELb0ELb1ELb1ELb1ELb1ELb0ELb1ELb1ELb1ELb0ELb0EEENS1_21CollectiveEpilogueFwdINS6_IJSA_SC_SB_EEES9_SE_SG_Li256ELb1ELb1ELb0ELb0EEENS1_36VarlenDynamicPersistentTileSchedulerILi128ELi80ELi256ELi128ELb0ELb1ELb1ELb1ELb1ELb1EEEEEEEEEvNT_6ParamsE:
        /* <DEDUP_REMOVED lines=18> */
.L_x_2674:
[----:B------:R-:W-:Y:S05]  /*0120*/  BSYNC B0 ;  /* 0x0000000000007941 */ /* 0x000fea0003800000 */
.L_x_2673:
        /* <DEDUP_REMOVED lines=41> */
.L_x_2675:
        /* <DEDUP_REMOVED lines=22> */
.L_x_2676:
        /* <DEDUP_REMOVED lines=18> */
.L_x_2677:
        /* <DEDUP_REMOVED lines=22> */
.L_x_2678:
        /* <DEDUP_REMOVED lines=22> */
.L_x_2679:
[----:B0-----:R-:W-:Y:S01]  /*0900*/  UMOV UR4, 0x1 ;  /* 0x0000000100047882 */ /* 0x001fe20000000000 */
[----:B------:R-:W-:Y:S01]  /*0910*/  PLOP3.LUT P0, PT, PT, PT, UP0, 0x80, 0x0 ;  /* 0x000000000000781c */ /* 0x000fe20003f0f008 */
[----:B------:R-:W-:Y:S01]  /*0920*/  USEL UR4, UR4, 0x2, !UP0 ;  /* 0x0000000204047887 */ /* 0x000fe2000c000000 */
[----:B------:R-:W-:Y:S01]  /*0930*/  NOP ;  /* 0x0000000000007918 */ /* 0x000fe20000000000 */
[----:B------:R-:W-:Y:S01]  /*0940*/  ULDC.64 UR60, c[0x0][0x208] ;  /* 0x00008200003c7ab9 */ /* 0x000fe20000000a00 */
[----:B------:R-:W-:Y:S03]  /*0950*/  BSSY B9, `(.L_x_2680) ;  /* 0x0002fdc000097945 */ /* 0x000fe60003800000 */
[----:B------:R-:W-:-:S05]  /*0960*/  IMAD.U32 R3, RZ, RZ, UR4 ;  /* 0x00000004ff037e24 */ /* 0x000fca000f8e00ff */
[----:B------:R0:W-:Y:S01]  /*0970*/  STL [R1+0x90], R3 ;  /* 0x0000900301007387 */ /* 0x0001e20000100800 */
[----:B-12-4-:R-:W-:Y:S06]  /*0980*/  BAR.SYNC.DEFER_BLOCKING 0x0 ;  /* 0x0000000000007b1d */ /* 0x016fec0000010000 */
[----:B------:R-:W-:Y:S05]  /*0990*/  @!P0 BRA `(.L_x_2681) ;  /* 0x0000028400f88947 */ /* 0x000fea0003800000 */
.L_x_2682:
        /* <DEDUP_REMOVED lines=10> */
[----:B------:R-:W-:-:S05]  /*0a40*/  LEA R22, R229, R22, 0x18 ;  /* 0x00000016e5167211 */ /* 0x000fca00078ec0ff */
[----:B------:R-:W1:Y:S01]  /*0a50*/  LDS.128 R28, [R22+0x388d0] ;  /* 0x0388d000161c7984 */ /* 0x000e620000000c00 */
[----:B------:R-:W-:Y:S06]  /*0a60*/  BAR.ARV 0x4, 0x180 ;  /* 0x0106000000007b1d */ /* 0x000fec0000002000 */
[----:B-1----:R-:W-:-:S13]  /*0a70*/  ISETP.GE.AND P0, PT, R31, UR4, PT ;  /* 0x000000041f007c0c */ /* 0x002fda000bf06270 */
[----:B------:R-:W-:Y:S05]  /*0a80*/  @P0 BRA `(.L_x_2683) ;  /* 0x000002fc00200947 */ /* 0x000fea0003800000 */
[----:B------:R-:W2:Y:S01]  /*0a90*/  LDL R2, [R1+0x90] ;  /* 0x0000900001027983 */ /* 0x000ea20000100800 */
[----:B------:R-:W-:Y:S01]  /*0aa0*/  VIADD R0, R0, 0xffffff80 ;  /* 0xffffff8000007836 */ /* 0x000fe20000000000 */
[----:B------:R-:W-:Y:S01]  /*0ab0*/  R2UR UR4, R22 ;  /* 0x00000000160472ca */ /* 0x000fe200000e0000 */
[----:B------:R-:W-:Y:S02]  /*0ac0*/  IMAD.MOV.U32 R212, RZ, RZ, RZ ;  /* 0x000000ffffd47224 */ /* 0x000fe400078e00ff */
[----:B------:R-:W-:Y:S01]  /*0ad0*/  IMAD.MOV.U32 R227, RZ, RZ, RZ ;  /* 0x000000ffffe37224 */ /* 0x000fe200078e00ff */
[----:B0-----:R-:W-:Y:S01]  /*0ae0*/  SHF.R.S32.HI R3, RZ, 0x1f, R0 ;  /* 0x0000001fff037819 */ /* 0x001fe20000011400 */
[----:B------:R-:W-:Y:S02]  /*0af0*/  IMAD.MOV.U32 R224, RZ, RZ, RZ ;  /* 0x000000ffffe07224 */ /* 0x000fe400078e00ff */
[----:B------:R-:W-:Y:S01]  /*0b00*/  IMAD.MOV.U32 R219, RZ, RZ, RZ ;  /* 0x000000ffffdb7224 */ /* 0x000fe200078e00ff */
[----:B------:R-:W-:-:S02]  /*0b10*/  LEA.HI R6, R3, R0, RZ, 0x5 ;  /* 0x0000000003067211 */ /* 0x000fc400078f28ff */
[CC--:B------:R-:W-:Y:S02]  /*0b20*/  LEA.HI R4, R3.reuse, R0.reuse, RZ, 0x4 ;  /* 0x0000000003047211 */ /* 0x0c0fe400078f20ff */
[-C--:B------:R-:W-:Y:S01]  /*0b30*/  LEA.HI R13, R3, R0.reuse, RZ, 0x2 ;  /* 0x00000000030d7211 */ /* 0x080fe200078f10ff */
[----:B------:R-:W-:Y:S01]  /*0b40*/  IMAD.SHL.U32 R6, R6, 0x20, RZ ;  /* 0x0000002006067824 */ /* 0x000fe200078e00ff */
[----:B------:R-:W-:Y:S01]  /*0b50*/  LOP3.LUT R7, R4, 0x3fffff0, RZ, 0xc0, !PT ;  /* 0x03fffff004077812 */ /* 0x000fe200078ec0ff */
[----:B------:R-:W-:Y:S01]  /*0b60*/  UIADD3 UR4, UR4, 0x14400, URZ ;  /* 0x0001440004047890 */ /* 0x000fe2000fffe03f */
[----:B------:R-:W-:Y:S02]  /*0b70*/  LOP3.LUT R13, R13, 0xfffffffc, RZ, 0xc0, !PT ;  /* 0xfffffffc0d0d7812 */ /* 0x000fe400078ec0ff */
[----:B------:R-:W-:Y:S01]  /*0b80*/  LOP3.LUT R6, R6, 0xfffffc00, RZ, 0xc0, !PT ;  /* 0xfffffc0006067812 */ /* 0x000fe200078ec0ff */
[C---:B------:R-:W-:Y:S01]  /*0b90*/  IMAD.IADD R7, R0.reuse, 0x1, -R7 ;  /* 0x0000000100077824 */ /* 0x040fe200078e0a07 */
[----:B------:R-:W-:Y:S01]  /*0ba0*/  LEA.HI R220, R3, R0, RZ, 0x3 ;  /* 0x0000000003dc7211 */ /* 0x000fe200078f18ff */
[----:B------:R-:W-:-:S02]  /*0bb0*/  IMAD.IADD R13, R0, 0x1, -R13 ;  /* 0x00000001000d7824 */ /* 0x000fc400078e0a0d */
[----:B------:R-:W-:-:S03]  /*0bc0*/  IMAD R7, R7, 0x40, R6 ;  /* 0x0000004007077824 */ /* 0x000fc600078e0206 */
[----:B------:R-:W-:-:S04]  /*0bd0*/  LEA.HI R6, R13, R13, RZ, 0x1 ;  /* 0x0000000d0d067211 */ /* 0x000fc800078f08ff */
[----:B------:R-:W-:-:S05]  /*0be0*/  LOP3.LUT R6, R6, 0x1ffffffe, RZ, 0xc0, !PT ;  /* 0x1ffffffe06067812 */ /* 0x000fca00078ec0ff */
[----:B------:R-:W-:Y:S01]  /*0bf0*/  IMAD.IADD R13, R13, 0x1, -R6 ;  /* 0x000000010d0d7824 */ /* 0x000fe200078e0a06 */
[----:B--2---:R-:W-:Y:S02]  /*0c00*/  R2UR UR5, R2 ;  /* 0x00000000020572ca */ /* 0x004fe400000e0000 */
[CC--:B------:R-:W-:Y:S02]  /*0c10*/  LEA.HI R2, R3.reuse, R0.reuse, RZ, 0x7 ;  /* 0x0000000003027211 */ /* 0x0c0fe400078f38ff */
[----:B------:R-:W-:Y:S02]  /*0c20*/  LEA.HI R3, R3, R0, RZ, 0x6 ;  /* 0x0000000003037211 */ /* 0x000fe400078f30ff */
[----:B------:R-:W-:-:S03]  /*0c30*/  LOP3.LUT R5, R2, 0xffffff80, RZ, 0xc0, !PT ;  /* 0xffffff8002057812 */ /* 0x000fc600078ec0ff */
[----:B------:R-:W-:Y:S02]  /*0c40*/  IMAD.SHL.U32 R3, R3, 0x8, RZ ;  /* 0x0000000803037824 */ /* 0x000fe400078e00ff */
[----:B------:R-:W-:Y:S01]  /*0c50*/  IMAD.IADD R8, R0, 0x1, -R5 ;  /* 0x0000000100087824 */ /* 0x000fe200078e0a05 */
[----:B------:R-:W-:Y:S01]  /*0c60*/  SHF.R.S32.HI R5, RZ, 0x7, R2 ;  /* 0x00000007ff057819 */ /* 0x000fe20000011402 */
[----:B------:R-:W-:Y:S01]  /*0c70*/  ULOP3.LUT UR5, UR5, 0x1, URZ, 0xfc, !UPT ;  /* 0x0000000105057892 */ /* 0x000fe2000f8efc3f */
[----:B------:R-:W-:Y:S02]  /*0c80*/  LOP3.LUT R3, R3, 0xfffffe00, RZ, 0xc0, !PT ;  /* 0xfffffe0003037812 */ /* 0x000fe400078ec0ff */
[----:B------:R-:W-:Y:S02]  /*0c90*/  SHF.R.S32.HI R9, RZ, 0x1f, R8 ;  /* 0x0000001fff097819 */ /* 0x000fe40000011408 */
[----:B------:R-:W-:Y:S02]  /*0ca0*/  LEA.HI R2, R2, R5, RZ, 0x1 ;  /* 0x0000000502027211 */ /* 0x000fe400078f08ff */
[----:B------:R-:W-:-:S02]  /*0cb0*/  LEA.HI R10, R9, R8, RZ, 0x2 ;  /* 0x00000008090a7211 */ /* 0x000fc400078f10ff */
[----:B------:R-:W-:Y:S02]  /*0cc0*/  LOP3.LUT R2, R2, 0x3fffffe, RZ, 0xc0, !PT ;  /* 0x03fffffe02027812 */ /* 0x000fe400078ec0ff */
[--C-:B------:R-:W-:Y:S02]  /*0cd0*/  SHF.R.S32.HI R11, RZ, 0x2, R10.reuse ;  /* 0x00000002ff0b7819 */ /* 0x100fe4000001140a */
[----:B------:R-:W-:Y:S01]  /*0ce0*/  SHF.R.S32.HI R12, RZ, 0x1f, R10 ;  /* 0x0000001fff0c7819 */ /* 0x000fe2000001140a */
[----:B------:R-:W-:Y:S01]  /*0cf0*/  IMAD.IADD R2, R5, 0x1, -R2 ;  /* 0x0000000105027824 */ /* 0x000fe200078e0a02 */
[----:B------:R-:W-:Y:S02]  /*0d00*/  SHF.R.S32.HI R5, RZ, 0x4, R4 ;  /* 0x00000004ff057819 */ /* 0x000fe40000011404 */
[----:B------:R-:W-:Y:S02]  /*0d10*/  LEA.HI R12, R12, R11, RZ, 0x3 ;  /* 0x0000000b0c0c7211 */ /* 0x000fe400078f18ff */
[----:B------:R-:W-:-:S02]  /*0d20*/  LEA.HI R9, R9, R8, RZ, 0x5 ;  /* 0x0000000809097211 */ /* 0x000fc400078f28ff */
[----:B------:R-:W-:Y:S02]  /*0d30*/  LOP3.LUT R12, R12, 0xfffffff8, RZ, 0xc0, !PT ;  /* 0xfffffff80c0c7812 */ /* 0x000fe400078ec0ff */
[----:B------:R-:W-:Y:S02]  /*0d40*/  LEA.HI R4, R4, R5, RZ, 0x1 ;  /* 0x0000000504047211 */ /* 0x000fe400078f08ff */
[----:B------:R-:W-:Y:S01]  /*0d50*/  SHF.R.S32.HI R9, RZ, 0x5, R9 ;  /* 0x00000005ff097819 */ /* 0x000fe20000011409 */
[----:B------:R-:W-:Y:S01]  /*0d60*/  IMAD.IADD R12, R11, 0x1, -R12 ;  /* 0x000000010b0c7824 */ /* 0x000fe200078e0a0c */
[----:B------:R-:W-:-:S03]  /*0d70*/  LOP3.LUT R4, R4, 0x1ffffffe, RZ, 0xc0, !PT ;  /* 0x1ffffffe04047812 */ /* 0x000fc600078ec0ff */
[----:B------:R-:W-:Y:S02]  /*0d80*/  IMAD R9, R9, 0x10, R12 ;  /* 0x0000001009097824 */ /* 0x000fe400078e020c */
[----:B------:R-:W-:Y:S01]  /*0d90*/  IMAD.IADD R4, R5, 0x1, -R4 ;  /* 0x0000000105047824 */ /* 0x000fe200078e0a04 */
[----:B------:R-:W-:Y:S01]  /*0da0*/  LOP3.LUT R5, R220, 0xfffffff8, RZ, 0xc0, !PT ;  /* 0xfffffff8dc057812 */ /* 0x000fe200078ec0ff */
[----:B------:R-:W-:Y:S01]  /*0db0*/  IMAD R2, R2, 0x40, R9 ;  /* 0x0000004002027824 */ /* 0x000fe200078e0209 */
[----:B------:R-:W-:Y:S01]  /*0dc0*/  LOP3.LUT R9, R10, 0x7ffffffc, RZ, 0xc0, !PT ;  /* 0x7ffffffc0a097812 */ /* 0x000fe200078ec0ff */
[----:B------:R-:W-:Y:S01]  /*0dd0*/  IMAD R6, R4, 0x8, R7 ;  /* 0x0000000804067824 */ /* 0x000fe200078e0207 */
[----:B------:R-:W-:Y:S01]  /*0de0*/  SHF.R.S32.HI R220, RZ, 0x3, R220 ;  /* 0x00000003ffdc7819 */ /* 0x000fe200000114dc */
[----:B------:R-:W-:Y:S02]  /*0df0*/  IMAD.IADD R5, R0, 0x1, -R5 ;  /* 0x0000000100057824 */ /* 0x000fe400078e0a05 */
[----:B------:R-:W-:Y:S01]  /*0e00*/  IMAD.IADD R4, R8, 0x1, -R9 ;  /* 0x0000000108047824 */ /* 0x000fe200078e0a09 */
[----:B------:R-:W-:Y:S01]  /*0e10*/  STL [R1+0x8c], R6 ;  /* 0x00008c0601007387 */ /* 0x000fe20000100800 */
[----:B------:R-:W-:-:S02]  /*0e20*/  IMAD R0, R13, 0x8, R2 ;  /* 0x000000080d007824 */ /* 0x000fc400078e0202 */
[C---:B------:R-:W-:Y:S01]  /*0e30*/  IMAD.SHL.U32 R214, R5.reuse, 0x4, RZ ;  /* 0x0000000405d67824 */ /* 0x040fe200078e00ff */
[----:B------:R0:W-:Y:S01]  /*0e40*/  STL [R1+0x74], R4 ;  /* 0x0000740401007387 */ /* 0x0001e20000100800 */
[----:B------:R-:W-:Y:S02]  /*0e50*/  IMAD.U32 R2, RZ, RZ, UR4 ;  /* 0x00000004ff027e24 */ /* 0x000fe4000f8e00ff */
[----:B------:R-:W-:Y:S01]  /*0e60*/  IMAD.SHL.U32 R228, R220, 0x40, RZ ;  /* 0x00000040dce47824 */ /* 0x000fe200078e00ff */
[----:B------:R1:W-:Y:S01]  /*0e70*/  STL [R1+0x78], R0 ;  /* 0x0000780001007387 */ /* 0x0003e20000100800 */
[----:B------:R-:W-:Y:S02]  /*0e80*/  VIADD R221, R214, 0x40 ;  /* 0x00000040d6dd7836 */ /* 0x000fe40000000000 */
[----:B------:R-:W-:Y:S01]  /*0e90*/  IMAD.SHL.U32 R16, R5, 0x8, RZ ;  /* 0x0000000805107824 */ /* 0x000fe200078e00ff */
[----:B------:R-:W-:Y:S01]  /*0ea0*/  STL [R1+0x88], RZ ;  /* 0x000088ff01007387 */ /* 0x000fe20000100800 */
[----:B------:R-:W-:Y:S01]  /*0eb0*/  LOP3.LUT R228, R228, 0x1c0, RZ, 0xc0, !PT ;  /* 0x000001c0e4e47812 */ /* 0x000fe200078ec0ff */
[----:B0-----:R-:W-:-:S02]  /*0ec0*/  VIADD R4, R220, 0x40 ;  /* 0x00000040dc047836 */ /* 0x001fc40000000000 */
[----:B------:R-:W-:Y:S01]  /*0ed0*/  IMAD.IADD R213, R214, 0x1, R221 ;  /* 0x00000001d6d57824 */ /* 0x000fe200078e02dd */
[----:B------:R-:W-:Y:S01]  /*0ee0*/  SHF.R.S32.HI R17, RZ, 0x1f, R16 ;  /* 0x0000001fff117819 */ /* 0x000fe20000011410 */
[----:B-1----:R-:W-:Y:S02]  /*0ef0*/  IMAD.U32 R0, RZ, RZ, UR5 ;  /* 0x00000005ff007e24 */ /* 0x002fe4000f8e00ff */
[C---:B------:R-:W-:Y:S02]  /*0f00*/  VIADD R18, R16.reuse, 0x80 ;  /* 0x0000008010127836 */ /* 0x040fe40000000000 */
[----:B------:R-:W-:Y:S01]  /*0f10*/  VIADD R19, R16, 0xc0 ;  /* 0x000000c010137836 */ /* 0x000fe20000000000 */
[----:B------:R0:W-:Y:S01]  /*0f20*/  STL [R1+0x5c], R0 ;  /* 0x00005c0001007387 */ /* 0x0001e20000100800 */
[C---:B------:R-:W-:Y:S01]  /*0f30*/  VIADD R222, R214.reuse, 0x20 ;  /* 0x00000020d6de7836 */ /* 0x040fe20000000000 */
[----:B------:R-:W-:Y:S01]  /*0f40*/  SHF.R.S32.HI R218, RZ, 0x1f, R18 ;  /* 0x0000001fffda7819 */ /* 0x000fe20000011412 */
[----:B------:R-:W-:Y:S01]  /*0f50*/  VIADD R223, R214, 0x60 ;  /* 0x00000060d6df7836 */ /* 0x000fe20000000000 */
[----:B------:R-:W-:Y:S01]  /*0f60*/  STL [R1+0x50], R3 ;  /* 0x0000500301007387 */ /* 0x000fe20000100800 */
[----:B------:R-:W-:-:S03]  /*0f70*/  SHF.R.S32.HI R217, RZ, 0x1f, R19 ;  /* 0x0000001fffd97819 */ /* 0x000fc60000011413 */
[----:B------:R1:W-:Y:S01]  /*0f80*/  STL [R1+0x84], R2 ;  /* 0x0000840201007387 */ /* 0x0003e20000100800 */
[----:B0-----:R-:W-:-:S05]  /*0f90*/  VIADD R0, R220, 0x20 ;  /* 0x00000020dc007836 */ /* 0x001fca0000000000 */
[----:B------:R-:W-:Y:S02]  /*0fa0*/  SHF.R.S32.HI R7, RZ, 0x1f, R0 ;  /* 0x0000001fff077819 */ /* 0x000fe40000011400 */
[----:B-1----:R-:W-:Y:S02]  /*0fb0*/  SHF.R.S32.HI R2, RZ, 0x1f, R4 ;  /* 0x0000001fff027819 */ /* 0x002fe40000011404 */
[----:B------:R-:W-:Y:S01]  /*0fc0*/  LEA.HI R7, R7, R0, RZ, 0x3 ;  /* 0x0000000007077211 */ /* 0x000fe200078f18ff */
[----:B------:R-:W-:Y:S01]  /*0fd0*/  IMAD.SHL.U32 R0, R0, 0x40, RZ ;  /* 0x0000004000007824 */ /* 0x000fe200078e00ff */
[----:B------:R-:W-:-:S03]  /*0fe0*/  LEA.HI R2, R2, R4, RZ, 0x3 ;  /* 0x0000000402027211 */ /* 0x000fc600078f18ff */
[----:B------:R-:W-:Y:S01]  /*0ff0*/  IMAD.SHL.U32 R7, R7, 0x40, RZ ;  /* 0x0000004007077824 */ /* 0x000fe200078e00ff */
[----:B------:R-:W-:Y:S01]  /*1000*/  LOP3.LUT R3, R0, 0x1c0, RZ, 0xc0, !PT ;  /* 0x000001c000037812 */ /* 0x000fe200078ec0ff */
[----:B------:R-:W-:Y:S01]  /*1010*/  IMAD.SHL.U32 R2, R2, 0x40, RZ ;  /* 0x0000004002027824 */ /* 0x000fe200078e00ff */
[----:B------:R-:W-:Y:S02]  /*1020*/  SHF.R.U32.HI R0, RZ, 0x3, R228 ;  /* 0x00000003ff007819 */ /* 0x000fe400000116e4 */
[----:B------:R-:W-:Y:S02]  /*1030*/  SHF.R.S32.HI R0, RZ, 0x1f, R213 ;  /* 0x0000001fff007819 */ /* 0x000fe400000114d5 */
[----:B------:R-:W-:Y:S02]  /*1040*/  SHF.R.U32.HI R4, RZ, 0x3, R3 ;  /* 0x00000003ff047819 */ /* 0x000fe40000011603 */
[----:B------:R-:W-:Y:S02]  /*1050*/  LEA.HI R0, R0, R213, RZ, 0x3 ;  /* 0x000000d500007211 */ /* 0x000fe400078f18ff */
[----:B------:R-:W-:-:S02]  /*1060*/  LOP3.LUT R3, R7, 0xfffffe00, RZ, 0xc0, !PT ;  /* 0xfffffe0007037812 */ /* 0x000fc400078ec0ff */
[----:B------:R-:W-:Y:S02]  /*1070*/  LOP3.LUT R23, R0, 0xfffffff8, RZ, 0xc0, !PT ;  /* 0xfffffff800177812 */ /* 0x000fe400078ec0ff */
[----:B------:R-:W-:Y:S01]  /*1080*/  LOP3.LUT R0, R2, 0xfffffe00, RZ, 0xc0, !PT ;  /* 0xfffffe0002007812 */ /* 0x000fe200078ec0ff */
[----:B------:R0:W-:Y:S01]  /*1090*/  STL [R1+0x64], R3 ;  /* 0x0000640301007387 */ /* 0x0001e20000100800 */
[----:B------:R-:W-:-:S03]  /*10a0*/  SHF.R.S32.HI R216, RZ, 0x1f, R23 ;  /* 0x0000001fffd87819 */ /* 0x000fc60000011417 */
[----:B------:R0:W-:Y:S04]  /*10b0*/  STL [R1+0x60], R0 ;  /* 0x0000600001007387 */ /* 0x0001e80000100800 */
.L_x_2955:
[----:B0-234-:R-:W0:Y:S01]  /*10c0*/  LDC.64 R2, c[0x0][0xc88] ;  /* 0x00032200ff027b82 */ /* 0x01de220000000a00 */
        /* <DEDUP_REMOVED lines=13> */
[C---:B------:R-:W-:Y:S02]  /*11a0*/  IMAD.SHL.U32 R26, R8.reuse, 0x4, RZ ;  /* 0x00000004081a7824 */ /* 0x040fe400078e00ff */
[C---:B------:R-:W-:Y:S01]  /*11b0*/  @P2 LEA R2, P3, R8.reuse, UR4, 0x2 ;  /* 0x0000000408022c11 */ /* 0x040fe2000f8610ff */
[----:B------:R0:W-:Y:S01]  /*11c0*/  STL [R1+0x7c], R8 ;  /* 0x00007c0801007387 */ /* 0x0001e20000100800 */
[C-C-:B------:R-:W-:Y:S02]  /*11d0*/  SHF.L.U64.HI R27, R8.reuse, 0x2, R0.reuse ;  /* 0x00000002081b7819 */ /* 0x140fe40000010200 */
[----:B------:R-:W-:Y:S01]  /*11e0*/  @P2 LEA.HI.X R3, R8, UR5, R0, 0x2, P3 ;  /* 0x0000000508032c11 */ /* 0x000fe200098f1400 */
[----:B------:R-:W-:Y:S01]  /*11f0*/  IMAD.MOV.U32 R0, RZ, RZ, RZ ;  /* 0x000000ffff007224 */ /* 0x000fe200078e00ff */
[----:B------:R-:W-:Y:S01]  /*1200*/  ULDC UR4, c[0x0][0x288] ;  /* 0x0000a20000047ab9 */ /* 0x000fe20000000800 */
[----:B------:R-:W-:-:S04]  /*1210*/  IADD3 R6, P4, R26, UR6, RZ ;  /* 0x000000061a067c10 */ /* 0x000fc8000ff9e0ff */
[----:B------:R0:W5:Y:S01]  /*1220*/  @P2 LDG.E R0, desc[UR60][R2.64] ;  /* 0x0000003c02002981 */ /* 0x000162000c1e1900 */
[----:B------:R-:W-:Y:S01]  /*1230*/  @P1 IADD3 R4, P2, R26, UR8, RZ ;  /* 0x000000081a041c10 */ /* 0x000fe2000ff5e0ff */
[----:B------:R-:W-:Y:S01]  /*1240*/  IMAD.U32 R9, RZ, RZ, UR4 ;  /* 0x00000004ff097e24 */ /* 0x000fe2000f8e00ff */
[C---:B------:R-:W-:Y:S01]  /*1250*/  IADD3.X R7, R27.reuse, UR7, RZ, P4, !PT ;  /* 0x000000071b077c10 */ /* 0x040fe2000a7fe4ff */
[----:B------:R-:W-:Y:S01]  /*1260*/  ULDC.64 UR4, c[0x0][0x418] ;  /* 0x0001060000047ab9 */ /* 0x000fe20000000a00 */
[----:B------:R-:W-:Y:S01]  /*1270*/  @P1 IADD3.X R5, R27, UR9, RZ, P2, !PT ;  /* 0x000000091b051c10 */ /* 0x000fe200097fe4ff */
[----:B------:R-:W-:Y:S02]  /*1280*/  ULDC.64 UR6, c[0x0][0xa20] ;  /* 0x0002880000067ab9 */ /* 0x000fe40000000a00 */
[----:B------:R0:W5:Y:S04]  /*1290*/  @P0 LDG.E R118, desc[UR60][R6.64] ;  /* 0x0000003c06760981 */ /* 0x000168000c1e1900 */
[----:B------:R-:W2:Y:S01]  /*12a0*/  @P1 LDG.E R9, desc[UR60][R4.64] ;  /* 0x0000003c04091981 */ /* 0x000ea2000c1e1900 */
        /* <DEDUP_REMOVED lines=9> */
[----:B------:R-:W-:Y:S01]  /*1340*/  IMAD.MOV.U32 R91, RZ, RZ, R8 ;  /* 0x000000ffff5b7224 */ /* 0x000fe200078e0008 */
[----:B--2---:R0:W-:Y:S04]  /*1350*/  STL [R1+0x6c], R9 ;  /* 0x00006c0901007387 */ /* 0x0041e80000100800 */
[----:B------:R0:W-:Y:S01]  /*1360*/  STL [R1+0x80], R30 ;  /* 0x0000801e01007387 */ /* 0x0001e20000100800 */
[----:B------:R-:W-:Y:S01]  /*1370*/  IMAD.MOV.U32 R10, RZ, RZ, R9 ;  /* 0x000000ffff0a7224 */ /* 0x000fe200078e0009 */
[----:B------:R-:W-:Y:S06]  /*1380*/  @P1 BRA `(.L_x_2684) ;  /* 0x0000000000281947 */ /* 0x000fec0003800000 */
        /* <DEDUP_REMOVED lines=8> */
[----:B--2---:R-:W-:-:S05]  /*1410*/  IMAD.IADD R10, R5, 0x1, -R4 ;  /* 0x00000001050a7824 */ /* 0x004fca00078e0a04 */
[----:B------:R1:W-:Y:S02]  /*1420*/  STL [R1+0x6c], R10 ;  /* 0x00006c0a01007387 */ /* 0x0003e40000100800 */
.L_x_2684:
[----:B0-----:R-:W-:Y:S02]  /*1430*/  IMAD.U32 R2, RZ, RZ, UR5 ;  /* 0x00000005ff027e24 */ /* 0x001fe4000f8e00ff */
[----:B------:R-:W-:Y:S01]  /*1440*/  IMAD.U32 R25, RZ, RZ, UR4 ;  /* 0x00000004ff197e24 */ /* 0x000fe2000f8e00ff */
[----:B------:R-:W-:Y:S06]  /*1450*/  @!P2 BRA `(.L_x_2685) ;  /* 0x000000000010a947 */ /* 0x000fec0003800000 */
[----:B------:R-:W-:-:S04]  /*1460*/  IADD3 R4, P0, R26, UR6, RZ ;  /* 0x000000061a047c10 */ /* 0x000fc8000ff1e0ff */
[----:B------:R-:W-:-:S05]  /*1470*/  IADD3.X R5, R27, UR7, RZ, P0, !PT ;  /* 0x000000071b057c10 */ /* 0x000fca00087fe4ff */
[----:B------:R0:W5:Y:S01]  /*1480*/  LDG.E R25, desc[UR60][R4.64] ;  /* 0x0000003c04197981 */ /* 0x000162000c1e1900 */
[----:B------:R-:W-:Y:S05]  /*1490*/  BRA `(.L_x_2686) ;  /* 0x0000000000107947 */ /* 0x000fea0003800000 */
.L_x_2685:
[----:B------:R-:W-:Y:S05]  /*14a0*/  @!P0 BRA `(.L_x_2686) ;  /* 0x00000000000c8947 */ /* 0x000fea0003800000 */
[----:B------:R-:W2:Y:S04]  /*14b0*/  LDG.E R4, desc[UR60][R6.64] ;  /* 0x0000003c06047981 */ /* 0x000ea8000c1e1900 */
[----:B------:R-:W2:Y:S02]  /*14c0*/  LDG.E R25, desc[UR60][R6.64+0x4] ;  /* 0x0000043c06197981 */ /* 0x000ea4000c1e1900 */
[----:B--2---:R-:W-:-:S07]  /*14d0*/  IMAD.IADD R25, R25, 0x1, -R4 ;  /* 0x0000000119197824 */ /* 0x004fce00078e0a04 */
.L_x_2686:
[----:B------:R-:W-:Y:S01]  /*14e0*/  ULDC.64 UR4, c[0x0][0xa10] ;  /* 0x0002840000047ab9 */ /* 0x000fe20000000a00 */
[----:B------:R-:W2:Y:S01]  /*14f0*/  LDC R9, c[0x0][0x448] ;  /* 0x00011200ff097b82 */ /* 0x000ea20000000800 */
[----:B------:R-:W-:-:S04]  /*1500*/  ISETP.NE.U32.AND P0, PT, RZ, UR4, PT ;  /* 0x00000004ff007c0c */ /* 0x000fc8000bf05070 */
[----:B------:R-:W-:Y:S01]  /*1510*/  ISETP.NE.AND.EX P0, PT, RZ, UR5, PT, P0 ;  /* 0x00000005ff007c0c */ /* 0x000fe2000bf05300 */
[----:B------:R-:W-:-:S12]  /*1520*/  ULDC.64 UR4, c[0x0][0xa30] ;  /* 0x00028c0000047ab9 */ /* 0x000fd80000000a00 */
[----:B0-----:R-:W0:Y:S02]  /*1530*/  @P0 LDC.64 R4, c[0x0][0xa10] ;  /* 0x00028400ff040b82 */ /* 0x001e240000000a00 */
[----:B0-----:R-:W-:-:S05]  /*1540*/  @P0 IMAD.WIDE R4, R91, 0x4, R4 ;  /* 0x000000045b040825 */ /* 0x001fca00078e0204 */
[----:B------:R-:W3:Y:S04]  /*1550*/  @P0 LDG.E R3, desc[UR60][R4.64] ;  /* 0x0000003c04030981 */ /* 0x000ee8000c1e1900 */
[----:B------:R0:W3:Y:S01]  /*1560*/  @P0 LDG.E R8, desc[UR60][R4.64+0x4] ;  /* 0x0000043c04080981 */ /* 0x0000e2000c1e1900 */
[----:B------:R-:W-:Y:S01]  /*1570*/  ISETP.NE.U32.AND P1, PT, RZ, UR4, PT ;  /* 0x00000004ff007c0c */ /* 0x000fe2000bf25070 */
[----:B-----5:R-:W-:-:S03]  /*1580*/  IMAD.MOV.U32 R135, RZ, RZ, R25 ;  /* 0x000000ffff877224 */ /* 0x020fc600078e0019 */
[----:B------:R-:W-:-:S13]  /*1590*/  ISETP.NE.AND.EX P1, PT, RZ, UR5, PT, P1 ;  /* 0x00000005ff007c0c */ /* 0x000fda000bf25310 */
[----:B------:R-:W-:-:S04]  /*15a0*/  @P1 IADD3 R6, P2, R26, UR4, RZ ;  /* 0x000000041a061c10 */ /* 0x000fc8000ff5e0ff */
[----:B------:R-:W-:-:S05]  /*15b0*/  @P1 IADD3.X R7, R27, UR5, RZ, P2, !PT ;  /* 0x000000051b071c10 */ /* 0x000fca00097fe4ff */
[----:B------:R4:W5:Y:S01]  /*15c0*/  @P1 LDG.E R135, desc[UR60][R6.64] ;  /* 0x0000003c06871981 */ /* 0x000962000c1e1900 */
[----:B--2---:R-:W-:Y:S01]  /*15d0*/  ISETP.NE.AND P1, PT, R9, 0x1, PT ;  /* 0x000000010900780c */ /* 0x004fe20003f25270 */
[----:B------:R-:W-:-:S04]  /*15e0*/  IMAD.SHL.U32 R11, R29, 0x80, RZ ;  /* 0x000000801d0b7824 */ /* 0x000fc800078e00ff */
[----:B0-----:R-:W-:Y:S01]  /*15f0*/  VIADD R4, R11, 0x7f ;  /* 0x0000007f0b047836 */ /* 0x001fe20000000000 */
[----:B------:R0:W-:Y:S07]  /*1600*/  STL [R1+0x68], R11 ;  /* 0x0000680b01007387 */ /* 0x0001ee0000100800 */
[----:B------:R-:W2:Y:S08]  /*1610*/  @P1 LDC R9, c[0x0][0x44c] ;  /* 0x00011300ff091b82 */ /* 0x000eb00000000800 */
[----:B------:R-:W1:Y:S01]  /*1620*/  @P1 LDC R5, c[0x0][0x450] ;  /* 0x00011400ff051b82 */ /* 0x000e620000000800 */
[----:B---3--:R-:W-:-:S02]  /*1630*/  @P0 IMAD.IADD R2, R8, 0x1, -R3 ;  /* 0x0000000108020824 */ /* 0x008fc400078e0a03 */
[----:B------:R-:W-:Y:S02]  /*1640*/  IMAD.IADD R8, R25, 0x1, -R0 ;  /* 0x0000000119087824 */ /* 0x000fe400078e0a00 */
[----:B--2---:R-:W-:-:S04]  /*1650*/  @P1 IMAD.HI.U32 R0, R4, R9, RZ ;  /* 0x0000000904001227 */ /* 0x004fc800078e00ff */
[----:B----4-:R-:W-:Y:S01]  /*1660*/  IMAD.IADD R6, R8, 0x1, R2 ;  /* 0x0000000108067824 */ /* 0x010fe200078e0202 */
[----:B-1----:R-:W-:Y:S01]  /*1670*/  @P1 SHF.R.U32.HI R4, RZ, R5, R0 ;  /* 0x00000005ff041219 */ /* 0x002fe20000011600 */
[----:B------:R-:W-:Y:S02]  /*1680*/  IMAD.MOV R116, RZ, RZ, -R8 ;  /* 0x000000ffff747224 */ /* 0x000fe400078e0a08 */
[C---:B------:R-:W-:Y:S01]  /*1690*/  VIADD R0, R6.reuse, 0x4f ;  /* 0x0000004f06007836 */ /* 0x040fe20000000000 */
[----:B------:R-:W-:Y:S01]  /*16a0*/  IADD3 R139, R6, 0x50, -R10 ;  /* 0x00000050068b7810 */ /* 0x000fe20007ffe80a */
[----:B------:R0:W-:Y:S01]  /*16b0*/  STL [R1+0x70], R6 ;  /* 0x0000700601007387 */ /* 0x0001e20000100800 */
[----:B------:R-:W-:Y:S01]  /*16c0*/  VIMNMX R116, RZ, R116, !PT ;  /* 0x00000074ff747248 */ /* 0x000fe20007fe0100 */
[----:B------:R-:W-:-:S04]  /*16d0*/  IMAD.HI R0, R0, 0x66666667, RZ ;  /* 0x6666666700007827 */ /* 0x000fc800078e02ff */
[----:B------:R-:W-:Y:S01]  /*16e0*/  IMAD.IADD R4, R139, 0x1, R4 ;  /* 0x000000018b047824 */ /* 0x000fe200078e0204 */
[----:B------:R-:W-:-:S03]  /*16f0*/  SHF.R.U32.HI R3, RZ, 0x1f, R0 ;  /* 0x0000001fff037819 */ /* 0x000fc60000011600 */
[----:B------:R-:W-:Y:S01]  /*1700*/  IMAD.HI R4, R4, 0x66666667, RZ ;  /* 0x6666666704047827 */ /* 0x000fe200078e02ff */
[----:B------:R-:W-:-:S04]  /*1710*/  LEA.HI.SX32 R140, R0, R3, 0x1b ;  /* 0x00000003008c7211 */ /* 0x000fc800078fdaff */
[----:B------:R-:W-:-:S04]  /*1720*/  SHF.R.U32.HI R5, RZ, 0x1f, R4 ;  /* 0x0000001fff057819 */ /* 0x000fc80000011604 */
[----:B------:R-:W-:-:S04]  /*1730*/  LEA.HI.SX32 R5, R4, R5, 0x1b ;  /* 0x0000000504057211 */ /* 0x000fc800078fdaff */
[----:B------:R-:W-:-:S05]  /*1740*/  VIMNMX R5, R140, R5, PT ;  /* 0x000000058c057248 */ /* 0x000fca0003fe0100 */
        /* <DEDUP_REMOVED lines=33> */
.L_x_2689:
[----:B------:R-:W-:Y:S05]  /*1960*/  BSYNC B6 ;  /* 0x0000000000067941 */ /* 0x000fea0003800000 */
.L_x_2688:
        /* <DEDUP_REMOVED lines=20> */
.L_x_2691:
[----:B------:R-:W-:Y:S05]  /*1ab0*/  BSYNC B6 ;  /* 0x0000000000067941 */ /* 0x000fea0003800000 */
.L_x_2690:
[----:B------:R-:W2:Y:S01]  /*1ac0*/  LDL R29, [R1+0x64] ;  /* 0x00006400011d7983 */ /* 0x000ea20000100800 */
[----:B------:R-:W-:Y:S01]  /*1ad0*/  ULDC.64 UR4, c[0x0][0x9f8] ;  /* 0x00027e0000047ab9 */ /* 0x000fe20000000a00 */
[----:B------:R-:W0:Y:S01]  /*1ae0*/  LDC R115, c[0x0][0x3f4] ;  /* 0x0000fd00ff737b82 */ /* 0x000e220000000800 */
[----:B------:R-:W-:Y:S01]  /*1af0*/  ISETP.NE.U32.AND P0, PT, RZ, UR4, PT ;  /* 0x00000004ff007c0c */ /* 0x000fe2000bf05070 */
[----:B------:R-:W3:Y:S04]  /*1b00*/  LDL R31, [R1+0x50] ;  /* 0x00005000011f7983 */ /* 0x000ee80000100800 */
[----:B------:R-:W4:Y:S01]  /*1b10*/  LDL R20, [R1+0x60] ;  /* 0x0000600001147983 */ /* 0x000f220000100800 */
[----:B------:R-:W-:Y:S01]  /*1b20*/  ISETP.NE.AND.EX P0, PT, RZ, UR5, PT, P0 ;  /* 0x00000005ff007c0c */ /* 0x000fe2000bf05300 */
[----:B------:R-:W1:Y:S01]  /*1b30*/  LDC.64 R92, c[0x0][0x408] ;  /* 0x00010200ff5c7b82 */ /* 0x000e620000000a00 */
[----:B------:R-:W0:Y:S07]  /*1b40*/  S2R R0, SR_TID.X ;  /* 0x0000000000007919 */ /* 0x000e2e0000002100 */
[----:B------:R-:W1:Y:S04]  /*1b50*/  LDC.64 R98, c[0x0][0x3f8] ;  /* 0x0000fe00ff627b82 */ /* 0x000e680000000a00 */
[----:B------:R-:W-:Y:S01]  /*1b60*/  @P0 IADD3 R4, P1, R26, UR4, RZ ;  /* 0x000000041a040c10 */ /* 0x000fe2000ff3e0ff */
[----:B------:R-:W-:-:S03]  /*1b70*/  ULDC UR4, c[0x0][0x2f4] ;  /* 0x0000bd0000047ab9 */ /* 0x000fc60000000800 */
[----:B------:R-:W-:-:S05]  /*1b80*/  @P0 IADD3.X R5, R27, UR5, RZ, P1, !PT ;  /* 0x000000051b050c10 */ /* 0x000fca0008ffe4ff */
[----:B------:R0:W4:Y:S01]  /*1b90*/  @P0 LDG.E R91, desc[UR60][R4.64] ;  /* 0x0000003c045b0981 */ /* 0x000122000c1e1900 */
[----:B------:R-:W-:Y:S02]  /*1ba0*/  ISETP.GE.AND P1, PT, R213, UR4, PT ;  /* 0x00000004d5007c0c */ /* 0x000fe4000bf26270 */
[----:B------:R-:W-:Y:S02]  /*1bb0*/  ISETP.GE.AND P0, PT, R16, UR4, PT ;  /* 0x0000000410007c0c */ /* 0x000fe4000bf06270 */
[----:B------:R-:W-:-:S05]  /*1bc0*/  SEL R3, RZ, 0xffffffff, P1 ;  /* 0xffffffffff037807 */ /* 0x000fca0000800000 */
[----:B------:R-:W-:Y:S02]  /*1bd0*/  IMAD.SHL.U32 R3, R3, 0x2, RZ ;  /* 0x0000000203037824 */ /* 0x000fe400078e00ff */
[----:B0-----:R-:W-:Y:S01]  /*1be0*/  VIADD R6, R0, 0xffffff80 ;  /* 0xffffff8000067836 */ /* 0x001fe20000000000 */
[----:B------:R-:W-:Y:S02]  /*1bf0*/  SEL R0, RZ, 0x1, P0 ;  /* 0x00000001ff007807 */ /* 0x000fe40000000000 */
[----:B------:R-:W-:Y:S02]  /*1c00*/  ISETP.GE.AND P0, PT, R18, UR4, PT ;  /* 0x0000000412007c0c */ /* 0x000fe4000bf06270 */
[----:B------:R-:W-:Y:S02]  /*1c10*/  SHF.R.S32.HI R7, RZ, 0x1f, R6 ;  /* 0x0000001fff077819 */ /* 0x000fe40000011406 */
[----:B------:R-:W-:Y:S02]  /*1c20*/  LOP3.LUT R0, R3, 0x2, R0, 0xe2, !PT ;  /* 0x0000000203007812 */ /* 0x000fe400078ee200 */
[----:B------:R-:W-:-:S02]  /*1c30*/  SEL R3, RZ, 0x4, P0 ;  /* 0x00000004ff037807 */ /* 0x000fc40000000000 */
[----:B------:R-:W-:Y:S02]  /*1c40*/  ISETP.GE.AND P2, PT, R16, R115, PT ;  /* 0x000000731000720c */ /* 0x000fe40003f46270 */
[----:B------:R-:W-:Y:S02]  /*1c50*/  SHF.R.S32.HI R9, RZ, 0x1f, R220 ;  /* 0x0000001fff097819 */ /* 0x000fe400000114dc */
[----:B------:R-:W-:Y:S02]  /*1c60*/  LEA.HI R7, R7, R6, RZ, 0x3 ;  /* 0x0000000607077211 */ /* 0x000fe400078f18ff */
[----:B------:R-:W-:Y:S02]  /*1c70*/  LOP3.LUT R5, R0, R3, RZ, 0xfc, !PT ;  /* 0x0000000300057212 */ /* 0x000fe400078efcff */
[----:B------:R-:W-:Y:S01]  /*1c80*/  SEL R3, R115, RZ, P2 ;  /* 0x000000ff73037207 */ /* 0x000fe20001000000 */
[----:B-1----:R-:W-:Y:S01]  /*1c90*/  IMAD R0, R9, R92, RZ ;  /* 0x0000005c09007224 */ /* 0x002fe200078e02ff */
[----:B------:R-:W-:Y:S01]  /*1ca0*/  LOP3.LUT R7, R7, 0xfffffff8, RZ, 0xc0, !PT ;  /* 0xfffffff807077812 */ /* 0x000fe200078ec0ff */
[----:B------:R-:W-:Y:S01]  /*1cb0*/  IMAD R4, R9, R98, RZ ;  /* 0x0000006209047224 */ /* 0x000fe200078e02ff */
[----:B------:R-:W-:Y:S01]  /*1cc0*/  SHF.R.S32.HI R215, RZ, 0x1f, R214 ;  /* 0x0000001fffd77819 */ /* 0x000fe200000114d6 */
[----:B------:R-:W-:Y:S01]  /*1cd0*/  VIADD R21, R220, 0x40 ;  /* 0x00000040dc157836 */ /* 0x000fe20000000000 */
[----:B------:R-:W-:Y:S01]  /*1ce0*/  ISETP.GE.AND P1, PT, R213, R115, PT ;  /* 0x00000073d500720c */ /* 0x000fe20003f26270 */
[----:B------:R-:W-:-:S02]  /*1cf0*/  IMAD.IADD R3, R16, 0x1, R3 ;  /* 0x0000000110037824 */ /* 0x000fc400078e0203 */
[C---:B------:R-:W-:Y:S02]  /*1d00*/  VIADD R33, R220.reuse, 0x20 ;  /* 0x00000020dc217836 */ /* 0x040fe40000000000 */
[----:B------:R-:W-:Y:S02]  /*1d10*/  VIADD R28, R220, 0x20 ;  /* 0x00000020dc1c7836 */ /* 0x000fe40000000000 */
[----:B------:R-:W-:Y:S02]  /*1d20*/  IMAD.IADD R15, R6, 0x1, -R7 ;  /* 0x00000001060f7824 */ /* 0x000fe400078e0a07 */
[C---:B------:R-:W-:Y:S01]  /*1d30*/  IMAD R9, R220.reuse, R93, R0 ;  /* 0x0000005ddc097224 */ /* 0x040fe200078e0200 */
[----:B------:R-:W-:Y:S01]  /*1d40*/  SEL R0, R115, RZ, P1 ;  /* 0x000000ff73007207 */ /* 0x000fe20000800000 */
[C---:B------:R-:W-:Y:S02]  /*1d50*/  IMAD R7, R220.reuse, R99, R4 ;  /* 0x00000063dc077224 */ /* 0x040fe400078e0204 */
[----:B------:R-:W-:Y:S01]  /*1d60*/  IMAD.WIDE.U32 R102, R220, R98, R214 ;  /* 0x00000062dc667225 */ /* 0x000fe200078e00d6 */
[----:B------:R-:W-:-:S03]  /*1d70*/  SHF.R.S32.HI R4, RZ, 0x1f, R3 ;  /* 0x0000001fff047819 */ /* 0x000fc60000011403 */
[----:B------:R-:W-:-:S04]  /*1d80*/  IMAD.WIDE.U32 R100, R220, R98, R16 ;  /* 0x00000062dc647225 */ /* 0x000fc800078e0010 */
[----:B------:R-:W-:Y:S02]  /*1d90*/  IMAD.SHL.U32 R6, R21, 0x40, RZ ;  /* 0x0000004015067824 */ /* 0x000fe400078e00ff */
[----:B------:R-:W-:Y:S02]  /*1da0*/  IMAD.SHL.U32 R33, R33, 0x40, RZ ;  /* 0x0000004021217824 */ /* 0x000fe400078e00ff */
[----:B------:R-:W-:Y:S02]  /*1db0*/  IMAD.SHL.U32 R28, R28, 0x40, RZ ;  /* 0x000000401c1c7824 */ /* 0x000fe400078e00ff */
[----:B------:R-:W-:Y:S02]  /*1dc0*/  IMAD.IADD R103, R103, 0x1, R7 ;  /* 0x0000000167677824 */ /* 0x000fe400078e0207 */
[----:B------:R-:W-:Y:S02]  /*1dd0*/  IMAD.IADD R101, R7, 0x1, R101 ;  /* 0x0000000107657824 */ /* 0x000fe400078e0265 */
[----:B------:R-:W-:Y:S01]  /*1de0*/  IMAD.IADD R7, R213, 0x1, R0 ;  /* 0x00000001d5077824 */ /* 0x000fe200078e0200 */
[----:B------:R-:W-:-:S02]  /*1df0*/  LOP3.LUT R0, R6, 0x1c0, RZ, 0xc0, !PT ;  /* 0x000001c006007812 */ /* 0x000fc400078ec0ff */
[CC--:B------:R-:W-:Y:S02]  /*1e00*/  LEA.HI R6, R4.reuse, R3.reuse, RZ, 0x6 ;  /* 0x0000000304067211 */ /* 0x0c0fe400078f30ff */
[----:B------:R-:W-:Y:S02]  /*1e10*/  LEA.HI R11, R4, R3, RZ, 0x3 ;  /* 0x00000003040b7211 */ /* 0x000fe400078f18ff */
[----:B------:R-:W-:Y:S02]  /*1e20*/  LOP3.LUT R33, R33, 0x1c0, RZ, 0xc0, !PT ;  /* 0x000001c021217812 */ /* 0x000fe400078ec0ff */
[----:B------:R-:W-:Y:S01]  /*1e30*/  LOP3.LUT R28, R28, 0x1c0, RZ, 0xc0, !PT ;  /* 0x000001c01c1c7812 */ /* 0x000fe200078ec0ff */
[CC--:B------:R-:W-:Y:S01]  /*1e40*/  IMAD.WIDE.U32 R96, R220.reuse, R92.reuse, R214 ;  /* 0x0000005cdc607225 */ /* 0x0c0fe200078e00d6 */
[----:B------:R-:W-:Y:S02]  /*1e50*/  SHF.R.S32.HI R4, RZ, 0x1f, R7 ;  /* 0x0000001fff047819 */ /* 0x000fe40000011407 */
[----:B------:R-:W-:Y:S01]  /*1e60*/  SHF.R.S32.HI R6, RZ, 0x6, R6 ;  /* 0x00000006ff067819 */ /* 0x000fe20000011406 */
[----:B------:R-:W-:Y:S01]  /*1e70*/  IMAD.WIDE.U32 R94, R220, R92, R16 ;  /* 0x0000005cdc5e7225 */ /* 0x000fe200078e0010 */
[----:B------:R-:W-:-:S02]  /*1e80*/  LOP3.LUT R8, R33, 0x38, R11, 0xf8, !PT ;  /* 0x0000003821087812 */ /* 0x000fc400078ef80b */
[----:B------:R-:W-:Y:S01]  /*1e90*/  SHF.R.U32.HI R28, RZ, 0x3, R28 ;  /* 0x00000003ff1c7819 */ /* 0x000fe2000001161c */
[----:B------:R-:W0:Y:S01]  /*1ea0*/  S2R R141, SR_TID.X ;  /* 0x00000000008d7919 */ /* 0x000e220000002100 */
[----:B------:R-:W-:Y:S01]  /*1eb0*/  IMAD.IADD R97, R97, 0x1, R9 ;  /* 0x0000000161617824 */ /* 0x000fe200078e0209 */
[----:B------:R-:W-:Y:S01]  /*1ec0*/  LOP3.LUT R3, R228, 0x38, R11, 0xf8, !PT ;  /* 0x00000038e4037812 */ /* 0x000fe200078ef80b */
[----:B------:R-:W-:Y:S01]  /*1ed0*/  IMAD.IADD R95, R9, 0x1, R95 ;  /* 0x00000001095f7824 */ /* 0x000fe200078e025f */
[----:B------:R-:W-:Y:S02]  /*1ee0*/  SHF.R.U32.HI R32, RZ, 0x3, R228 ;  /* 0x00000003ff207819 */ /* 0x000fe400000116e4 */
[-C--:B------:R-:W-:Y:S02]  /*1ef0*/  LEA.HI R21, R4, R7.reuse, RZ, 0x3 ;  /* 0x0000000704157211 */ /* 0x080fe400078f18ff */
[----:B------:R-:W-:Y:S02]  /*1f00*/  LOP3.LUT R9, R8, R28, RZ, 0x3c, !PT ;  /* 0x0000001c08097212 */ /* 0x000fe400078e3cff */
[----:B------:R-:W-:-:S02]  /*1f10*/  LEA.HI R4, R4, R7, RZ, 0x6 ;  /* 0x0000000704047211 */ /* 0x000fc400078f30ff */
[----:B------:R-:W-:Y:S02]  /*1f20*/  SHF.R.U32.HI R138, RZ, 0x3, R0 ;  /* 0x00000003ff8a7819 */ /* 0x000fe40000011600 */
[----:B------:R-:W-:Y:S02]  /*1f30*/  LOP3.LUT R13, R0, 0x38, R11, 0xf8, !PT ;  /* 0x00000038000d7812 */ /* 0x000fe400078ef80b */
[----:B------:R-:W-:Y:S02]  /*1f40*/  LOP3.LUT R3, R3, R32, RZ, 0x3c, !PT ;  /* 0x0000002003037212 */ /* 0x000fe400078e3cff */
[----:B------:R-:W-:Y:S02]  /*1f50*/  SHF.R.S32.HI R4, RZ, 0x6, R4 ;  /* 0x00000006ff047819 */ /* 0x000fe40000011404 */
[----:B------:R-:W-:Y:S02]  /*1f60*/  LOP3.LUT R13, R13, R138, RZ, 0x3c, !PT ;  /* 0x0000008a0d0d7212 */ /* 0x000fe400078e3cff */
[----:B------:R-:W-:-:S02]  /*1f70*/  ISETP.GE.AND P0, PT, R19, UR4, PT ;  /* 0x0000000413007c0c */ /* 0x000fc4000bf06270 */
[----:B------:R-:W-:Y:S01]  /*1f80*/  LOP3.LUT R7, R33, 0x38, R21, 0xf8, !PT ;  /* 0x0000003821077812 */ /* 0x000fe200078ef815 */
[C---:B------:R-:W-:Y:S01]  /*1f90*/  IMAD.SHL.U32 R107, R92.reuse, 0x20, RZ ;  /* 0x000000205c6b7824 */ /* 0x040fe200078e00ff */
[C-C-:B------:R-:W-:Y:S01]  /*1fa0*/  SHF.L.U64.HI R106, R92.reuse, 0x5, R93.reuse ;  /* 0x000000055c6a7819 */ /* 0x140fe2000001025d */
[C---:B------:R-:W-:Y:S01]  /*1fb0*/  IMAD.SHL.U32 R111, R92.reuse, 0x40, RZ ;  /* 0x000000405c6f7824 */ /* 0x040fe200078e00ff */
[----:B------:R-:W-:Y:S01]  /*1fc0*/  LOP3.LUT R8, R7, R28, RZ, 0x3c, !PT ;  /* 0x0000001c07087212 */ /* 0x000fe200078e3cff */
[----:B------:R-:W-:Y:S01]  /*1fd0*/  IMAD R7, R93, 0x50, RZ ;  /* 0x000000505d077824 */ /* 0x000fe200078e02ff */
[----:B------:R-:W-:Y:S01]  /*1fe0*/  SHF.L.U64.HI R110, R92, 0x6, R93 ;  /* 0x000000065c6e7819 */ /* 0x000fe2000001025d */
[CC--:B-----5:R-:W-:Y:S01]  /*1ff0*/  IMAD.WIDE.U32 R96, R135.reuse, R92.reuse, R96 ;  /* 0x0000005c87607225 */ /* 0x0e0fe200078e0060 */
[C-C-:B------:R-:W-:Y:S02]  /*2000*/  SHF.L.U64.HI R104, R98.reuse, 0x5, R99.reuse ;  /* 0x0000000562687819 */ /* 0x140fe40000010263 */
[----:B------:R-:W-:Y:S01]  /*2010*/  SHF.L.U64.HI R108, R98, 0x6, R99 ;  /* 0x00000006626c7819 */ /* 0x000fe20000010263 */
[----:B------:R-:W-:Y:S01]  /*2020*/  IMAD.WIDE.U32 R94, R135, R92, R94 ;  /* 0x0000005c875e7225 */ /* 0x000fe200078e005e */
[----:B------:R-:W-:-:S03]  /*2030*/  LOP3.LUT R10, R11, 0xfffffff8, RZ, 0xc0, !PT ;  /* 0xfffffff80b0a7812 */ /* 0x000fc600078ec0ff */
[----:B------:R-:W-:Y:S02]  /*2040*/  IMAD R121, R99, 0x50, RZ ;  /* 0x0000005063797824 */ /* 0x000fe400078e02ff */
[C---:B------:R-:W-:Y:S02]  /*2050*/  IMAD.SHL.U32 R105, R98.reuse, 0x20, RZ ;  /* 0x0000002062697824 */ /* 0x040fe400078e00ff */
[----:B------:R-:W-:Y:S02]  /*2060*/  IMAD.SHL.U32 R109, R98, 0x40, RZ ;  /* 0x00000040626d7824 */ /* 0x000fe400078e00ff */
[----:B------:R-:W-:-:S04]  /*2070*/  IMAD.WIDE.U32 R102, R135, R98, R102 ;  /* 0x0000006287667225 */ /* 0x000fc800078e0066 */
[----:B------:R-:W-:Y:S01]  /*2080*/  IMAD.WIDE.U32 R100, R135, R98, R100 ;  /* 0x0000006287647225 */ /* 0x000fe200078e0064 */
[----:B0-----:R-:W-:-:S03]  /*2090*/  LEA.HI R141, R141, 0x8, RZ, 0x19 ;  /* 0x000000088d8d7811 */ /* 0x001fc600078fc8ff */
[----:B------:R-:W-:Y:S01]  /*20a0*/  IMAD.IADD R118, R118, 0x1, R25 ;  /* 0x0000000176767824 */ /* 0x000fe200078e0219 */
[----:B------:R-:W-:Y:S01]  /*20b0*/  SHF.R.S32.HI R28, RZ, 0x1f, R10 ;  /* 0x0000001fff1c7819 */ /* 0x000fe2000001140a */
[----:B------:R-:W-:Y:S02]  /*20c0*/  IMAD.SHL.U32 R115, R115, 0x2, RZ ;  /* 0x0000000273737824 */ /* 0x000fe400078e00ff */
[----:B------:R-:W-:Y:S02]  /*20d0*/  IMAD R112, R15, 0x20, R220 ;  /* 0x000000200f707824 */ /* 0x000fe400078e02dc */
[C---:B--2---:R-:W-:Y:S02]  /*20e0*/  IMAD R132, R6.reuse, 0x1400, R29 ;  /* 0x0000140006847824 */ /* 0x044fe400078e021d */
[----:B---3--:R-:W-:Y:S02]  /*20f0*/  IMAD R134, R6, 0x1400, R31 ;  /* 0x0000140006867824 */ /* 0x008fe400078e021f */
[----:B------:R-:W-:Y:S01]  /*2100*/  IMAD.IADD R132, R132, 0x1, R9 ;  /* 0x0000000184847824 */ /* 0x000fe200078e0209 */
[----:B------:R-:W-:Y:S01]  /*2110*/  LOP3.LUT R9, R0, 0x38, R21, 0xf8, !PT ;  /* 0x0000003800097812 */ /* 0x000fe200078ef815 */
[----:B----4-:R-:W-:-:S02]  /*2120*/  IMAD R130, R6, 0x1400, R20 ;  /* 0x0000140006827824 */ /* 0x010fc400078e0214 */
[----:B------:R-:W-:Y:S01]  /*2130*/  IMAD.IADD R134, R134, 0x1, R3 ;  /* 0x0000000186867824 */ /* 0x000fe200078e0203 */
[----:B------:R-:W-:Y:S01]  /*2140*/  LOP3.LUT R3, R228, 0x38, R21, 0xf8, !PT ;  /* 0x00000038e4037812 */ /* 0x000fe200078ef815 */
[C---:B------:R-:W-:Y:S02]  /*2150*/  IMAD R133, R4.reuse, 0x1400, R31 ;  /* 0x0000140004857824 */ /* 0x040fe400078e021f */
[C---:B------:R-:W-:Y:S02]  /*2160*/  IMAD R131, R4.reuse, 0x1400, R29 ;  /* 0x0000140004837824 */ /* 0x040fe400078e021d */
[----:B------:R-:W-:Y:S01]  /*2170*/  IMAD R123, R4, 0x1400, R20 ;  /* 0x00001400047b7824 */ /* 0x000fe200078e0214 */
[----:B------:R-:W-:Y:S01]  /*2180*/  LOP3.LUT R4, R9, R138, RZ, 0x3c, !PT ;  /* 0x0000008a09047212 */ /* 0x000fe200078e3cff */
[----:B------:R-:W-:Y:S01]  /*2190*/  IMAD.IADD R130, R130, 0x1, R13 ;  /* 0x0000000182827824 */ /* 0x000fe200078e020d */
[----:B------:R-:W-:Y:S02]  /*21a0*/  SHF.R.S32.HI R13, RZ, 0x1f, R135 ;  /* 0x0000001fff0d7819 */ /* 0x000fe40000011487 */
[----:B------:R-:W-:Y:S01]  /*21b0*/  LOP3.LUT R6, R3, R32, RZ, 0x3c, !PT ;  /* 0x0000002003067212 */ /* 0x000fe200078e3cff */
[----:B------:R-:W-:-:S02]  /*21c0*/  IMAD.IADD R123, R123, 0x1, R4 ;  /* 0x000000017b7b7824 */ /* 0x000fc400078e0204 */
[----:B------:R-:W-:Y:S02]  /*21d0*/  IMAD R4, R13, R92, RZ ;  /* 0x0000005c0d047224 */ /* 0x000fe400078e02ff */
[----:B------:R-:W-:Y:S02]  /*21e0*/  IMAD.IADD R133, R133, 0x1, R6 ;  /* 0x0000000185857824 */ /* 0x000fe400078e0206 */
[----:B------:R-:W-:Y:S02]  /*21f0*/  IMAD R6, R13, R98, RZ ;  /* 0x000000620d067224 */ /* 0x000fe400078e02ff */
[C---:B------:R-:W-:Y:S01]  /*2200*/  IMAD R13, R135.reuse, R93, R4 ;  /* 0x0000005d870d7224 */ /* 0x040fe200078e0204 */
[----:B------:R-:W-:Y:S01]  /*2210*/  SEL R4, RZ, 0x8, P0 ;  /* 0x00000008ff047807 */ /* 0x000fe20000000000 */
[----:B------:R-:W-:Y:S01]  /*2220*/  IMAD R9, R135, R99, R6 ;  /* 0x0000006387097224 */ /* 0x000fe200078e0206 */
[----:B------:R-:W-:Y:S01]  /*2230*/  SHF.R.S32.HI R20, RZ, 0x3, R21 ;  /* 0x00000003ff147819 */ /* 0x000fe20000011415 */
[----:B------:R-:W-:Y:S01]  /*2240*/  IMAD.WIDE.U32 R92, R92, 0x50, RZ ;  /* 0x000000505c5c7825 */ /* 0x000fe200078e00ff */
[----:B------:R-:W-:-:S02]  /*2250*/  LOP3.LUT R27, R5, R4, RZ, 0xfc, !PT ;  /* 0x00000004051b7212 */ /* 0x000fc400078efcff */
[----:B------:R-:W-:Y:S01]  /*2260*/  LOP3.LUT R21, R21, 0xfffffff8, RZ, 0xc0, !PT ;  /* 0xfffffff815157812 */ /* 0x000fe200078ec0ff */
[----:B------:R-:W-:Y:S01]  /*2270*/  IMAD.WIDE.U32 R98, R98, 0x50, RZ ;  /* 0x0000005062627825 */ /* 0x000fe200078e00ff */
[----:B------:R-:W-:Y:S02]  /*2280*/  LOP3.LUT R4, R5, 0x1, RZ, 0xc0, !PT ;  /* 0x0000000105047812 */ /* 0x000fe400078ec0ff */
[----:B------:R-:W-:Y:S01]  /*2290*/  LOP3.LUT R25, R27, 0x2, RZ, 0xc0, !PT ;  /* 0x000000021b197812 */ /* 0x000fe200078ec0ff */
[----:B------:R-:W-:Y:S01]  /*22a0*/  IMAD.IADD R131, R131, 0x1, R8 ;  /* 0x0000000183837824 */ /* 0x000fe200078e0208 */
[----:B------:R-:W-:Y:S01]  /*22b0*/  LOP3.LUT R26, R27, 0x4, RZ, 0xc0, !PT ;  /* 0x000000041b1a7812 */ /* 0x000fe200078ec0ff */
        /* <DEDUP_REMOVED lines=10> */
[----:B------:R-:W-:-:S07]  /*2360*/  IMAD.IADD R8, R13, 0x1, R95 ;  /* 0x000000010d087824 */ /* 0x000fce00078e025f */
.L_x_2808:
[----:B--2---:R-:W2:Y:S01]  /*2370*/  LDL R34, [R1+0x50] ;  /* 0x0000500001227983 */ /* 0x004ea20000100800 */
[----:B------:R-:W0:Y:S01]  /*2380*/  LDC R84, c[0x0][0x430] ;  /* 0x00010c00ff547b82 */ /* 0x000e220000000800 */
[----:B------:R-:W-:Y:S01]  /*2390*/  VIADD R24, R24, 0xffffffff ;  /* 0xffffffff18187836 */ /* 0x000fe20000000000 */
[----:B------:R-:W-:-:S03]  /*23a0*/  SHF.R.U32.HI R36, RZ, 0x3, R228 ;  /* 0x00000003ff247819 */ /* 0x000fc600000116e4 */
[----:B------:R-:W-:-:S03]  /*23b0*/  IMAD R11, R24, 0x50, R112 ;  /* 0x00000050180b7824 */ /* 0x000fc600078e0270 */
[----:B------:R-:W1:Y:S01]  /*23c0*/  LDC R114, c[0x0][0x3f4] ;  /* 0x0000fd00ff727b82 */ /* 0x000e620000000800 */
        /* <DEDUP_REMOVED lines=17> */
[----:B---3--:R-:W-:Y:S01]  /*24e0*/  @!P0 LEA R12, P3, R14, R12, 0x2 ;  /* 0x0000000c0e0c8211 */ /* 0x008fe200078610ff */
[----:B------:R-:W-:-:S03]  /*24f0*/  IMAD.MOV.U32 R31, RZ, RZ, RZ ;  /* 0x000000ffff1f7224 */ /* 0x000fc600078e00ff */
[----:B------:R-:W-:Y:S02]  /*2500*/  @!P0 LEA.HI.X R13, R14, R13, R15, 0x2, P3 ;  /* 0x0000000d0e0d8211 */ /* 0x000fe400018f140f */
[----:B------:R-:W-:-:S03]  /*2510*/  LOP3.LUT R14, R228, 0x38, R16, 0xf8, !PT ;  /* 0x00000038e40e7812 */ /* 0x000fc600078ef810 */
[----:B------:R0:W5:Y:S01]  /*2520*/  @!P0 LDG.E R31, desc[UR60][R12.64] ;  /* 0x0000003c0c1f8981 */ /* 0x000162000c1e1900 */
[----:B------:R-:W-:Y:S01]  /*2530*/  ISETP.GE.AND P0, PT, R114, 0x1, PT ;  /* 0x000000017200780c */ /* 0x000fe20003f06270 */
[----:B------:R-:W-:Y:S01]  /*2540*/  IMAD.MOV R11, RZ, RZ, -R11 ;  /* 0x000000ffff0b7224 */ /* 0x000fe200078e0a0b */
[----:B------:R-:W-:Y:S01]  /*2550*/  ISETP.GT.AND P3, PT, R24, R116, PT ;  /* 0x000000741800720c */ /* 0x000fe20003f64270 */
[----:B------:R-:W-:Y:S05]  /*2560*/  YIELD ;  /* 0x0000000000007946 */ /* 0x000fea0003800000 */
[----:B------:R-:W-:Y:S01]  /*2570*/  BSSY B0, `(.L_x_2692) ;  /* 0x0000834000007945 */ /* 0x000fe20003800000 */
[----:B------:R-:W-:Y:S01]  /*2580*/  IMAD R84, R84, R11, R35 ;  /* 0x0000000b54547224 */ /* 0x000fe200078e0223 */
[----:B------:R-:W-:-:S02]  /*2590*/  P2R R113, PR, RZ, 0x8 ;  /* 0x00000008ff717803 */ /* 0x000fc40000000000 */
[----:B--2---:R-:W-:-:S05]  /*25a0*/  LOP3.LUT R85, R34, R14, R36, 0xf6, !PT ;  /* 0x0000000e22557212 */ /* 0x004fca00078ef624 */
[----:B------:R-:W-:-:S04]  /*25b0*/  IMAD R85, R212, 0x5000, R85 ;  /* 0x00005000d4557824 */ /* 0x000fc800078e0255 */
[----:B------:R-:W-:Y:S01]  /*25c0*/  IMAD R85, R85, 0x2, R22 ;  /* 0x0000000255557824 */ /* 0x000fe200078e0216 */
[----:B0-----:R-:W-:Y:S06]  /*25d0*/  @!P0 BRA `(.L_x_2693) ;  /* 0x0000007800d48947 */ /* 0x001fec0003800000 */
        /* <DEDUP_REMOVED lines=77> */
.L_x_2696:
[----:B------:R-:W-:Y:S05]  /*2ab0*/  BSYNC B1 ;  /* 0x0000000000017941 */ /* 0x000fea0003800000 */
.L_x_2695:
        /* <DEDUP_REMOVED lines=37> */
[----:B------:R-:W-:-:S02]  /*2d10*/  CS2R R50, SRZ ;  /* 0x0000000000327805 */ /* 0x000fc4000001ff00 */
        /* <DEDUP_REMOVED lines=34> */
.L_x_2698:
[----:B------:R-:W-:Y:S05]  /*2f40*/  BSYNC B1 ;  /* 0x0000000000017941 */ /* 0x000fea0003800000 */
.L_x_2697:
        /* <DEDUP_REMOVED lines=43> */
.L_x_2700:
[----:B------:R-:W-:Y:S05]  /*3200*/  BSYNC B1 ;  /* 0x0000000000017941 */ /* 0x000fea0003800000 */
.L_x_2699:
[----:B------:R-:W2:Y:S01]  /*3210*/  LDL R11, [R1+0x5c] ;  /* 0x00005c00010b7983 */ /* 0x000ea20000100800 */
[----:B0-----:R-:W-:Y:S01]  /*3220*/  IMAD.MOV.U32 R12, RZ, RZ, R52 ;  /* 0x000000ffff0c7224 */ /* 0x001fe200078e0034 */
[----:B------:R-:W-:Y:S01]  /*3230*/  PRMT R150, R81, 0x7610, R150 ;  /* 0x0000761051967816 */ /* 0x000fe20000000096 */
[----:B------:R-:W-:Y:S02]  /*3240*/  IMAD.MOV.U32 R13, RZ, RZ, R53 ;  /* 0x000000ffff0d7224 */ /* 0x000fe400078e0035 */
        /* <DEDUP_REMOVED lines=12> */
[----:B------:R-:W-:Y:S01]  /*3310*/  PRMT R156, R12, 0x7610, R156 ;  /* 0x000076100c9c7816 */ /* 0x000fe2000000009c */
[----:B------:R-:W-:Y:S01]  /*3320*/  IMAD.MOV.U32 R12, RZ, RZ, R62 ;  /* 0x000000ffff0c7224 */ /* 0x000fe200078e003e */
[----:B------:R-:W-:Y:S01]  /*3330*/  PRMT R157, R13, 0x7610, R157 ;  /* 0x000076100d9d7816 */ /* 0x000fe2000000009d */
[----:B------:R-:W-:Y:S01]  /*3340*/  IMAD.MOV.U32 R13, RZ, RZ, R63 ;  /* 0x000000ffff0d7224 */ /* 0x000fe200078e003f */
[----:B------:R-:W-:Y:S02]  /*3350*/  MOV R14, R58 ;  /* 0x0000003a000e7202 */ /* 0x000fe40000000f00 */
        /* <DEDUP_REMOVED lines=27> */
[----:B--2---:R-:W-:Y:S01]  /*3510*/  R2UR UR4, R11 ;  /* 0x000000000b0472ca */ /* 0x004fe200000e0000 */
[----:B------:R-:W-:-:S05]  /*3520*/  IMAD.MOV.U32 R11, RZ, RZ, R49 ;  /* 0x000000ffff0b7224 */ /* 0x000fca00078e0031 */
[----:B------:R-:W-:Y:S01]  /*3530*/  PRMT R151, R11, 0x7610, R151 ;  /* 0x000076100b977816 */ /* 0x000fe20000000097 */
[----:B------:R-:W-:-:S05]  /*3540*/  IMAD.MOV.U32 R11, RZ, RZ, R57 ;  /* 0x000000ffff0b7224 */ /* 0x000fca00078e0039 */
[----:B------:R-:W-:Y:S01]  /*3550*/  PRMT R159, R11, 0x7610, R159 ;  /* 0x000076100b9f7816 */ /* 0x000fe2000000009f */
[----:B------:R-:W-:Y:S01]  /*3560*/  IMAD.MOV.U32 R11, RZ, RZ, R51 ;  /* 0x000000ffff0b7224 */ /* 0x000fe200078e0033 */
[----:B------:R-:W-:-:S04]  /*3570*/  UISETP.NE.AND UP0, UPT, UR4, 0x3, UPT ;  /* 0x000000030400788c */ /* 0x000fc8000bf05270 */
[----:B------:R-:W-:Y:S01]  /*3580*/  PRMT R153, R11, 0x7610, R153 ;  /* 0x000076100b997816 */ /* 0x000fe20000000099 */
[----:B------:R-:W-:Y:S01]  /*3590*/  IMAD.MOV.U32 R11, RZ, RZ, R59 ;  /* 0x000000ffff0b7224 */ /* 0x000fe200078e003b */
[----:B------:R-:W-:-:S04]  /*35a0*/  PLOP3.LUT P0, PT, PT, PT, UP0, 0x80, 0x0 ;  /* 0x000000000000781c */ /* 0x000fc80003f0f008 */
[----:B------:R-:W-:Y:S01]  /*35b0*/  PRMT R161, R11, 0x7610, R161 ;  /* 0x000076100ba17816 */ /* 0x000fe200000000a1 */
[----:B------:R-:W-:-:S05]  /*35c0*/  IMAD.MOV.U32 R11, RZ, RZ, R33 ;  /* 0x000000ffff0b7224 */ /* 0x000fca00078e0021 */
[----:B------:R-:W-:Y:S01]  /*35d0*/  PRMT R126, R11, 0x7610, R126 ;  /* 0x000076100b7e7816 */ /* 0x000fe2000000007e */
[----:B------:R-:W-:-:S05]  /*35e0*/  IMAD.MOV.U32 R11, RZ, RZ, R41 ;  /* 0x000000ffff0b7224 */ /* 0x000fca00078e0029 */
[----:B------:R-:W-:Y:S01]  /*35f0*/  PRMT R144, R11, 0x7610, R144 ;  /* 0x000076100b907816 */ /* 0x000fe20000000090 */
[----:B------:R-:W-:-:S05]  /*3600*/  IMAD.MOV.U32 R11, RZ, RZ, R35 ;  /* 0x000000ffff0b7224 */ /* 0x000fca00078e0023 */
[----:B------:R-:W-:Y:S01]  /*3610*/  PRMT R124, R11, 0x7610, R124 ;  /* 0x000076100b7c7816 */ /* 0x000fe2000000007c */
[----:B------:R-:W-:-:S05]  /*3620*/  IMAD.MOV.U32 R11, RZ, RZ, R42 ;  /* 0x000000ffff0b7224 */ /* 0x000fca00078e002a */
[----:B------:R-:W-:Y:S01]  /*3630*/  PRMT R143, R11, 0x7610, R143 ;  /* 0x000076100b8f7816 */ /* 0x000fe2000000008f */
[----:B------:R-:W-:Y:S06]  /*3640*/  @!P0 BRA `(.L_x_2701) ;  /* 0x0000000000048947 */ /* 0x000fec0003800000 */
[----:B------:R-:W-:Y:S01]  /*3650*/  BPT.TRAP 0x1 ;  /* 0x000000040000795c */ /* 0x000fe20000300000 */
.L_x_2701:
[----:B------:R-:W-:Y:S01]  /*3660*/  IMAD R89, R212, 0x8, R22 ;  /* 0x00000008d4597824 */ /* 0x000fe200078e0216 */
[----:B------:R-:W-:Y:S01]  /*3670*/  SHF.L.U32 R90, R227, 0x1f, RZ ;  /* 0x0000001fe35a7819 */ /* 0x000fe200000006ff */
[----:B------:R-:W-:Y:S03]  /*3680*/  BSSY B1, `(.L_x_2702) ;  /* 0x0000003000017945 */ /* 0x000fe60003800000 */
[----:B------:R-:W0:Y:S02]  /*3690*/  SYNCS.PHASECHK.TRANS64.TRYWAIT P6, [R89+URZ+0x38890], R90 ;  /* 0x0388905a590075a7 */ /* 0x000e2400080c017f */
[----:B0-----:R-:W-:Y:S05]  /*36a0*/  @!P6 BRA `(.L_x_2703) ;  /* 0x000002d00020e947 */ /* 0x001fea0003800000 */
.L_x_3086:
[----:B------:R-:W-:Y:S05]  /*36b0*/  BSYNC B1 ;  /* 0x0000000000017941 */ /* 0x000fea0003800000 */
.L_x_2702:
[----:B------:R-:W-:-:S03]  /*36c0*/  UMOV UR4, 0xffffffff ;  /* 0xffffffff00047882 */ /* 0x000fc60000000000 */
[----:B------:R-:W-:Y:S05]  /*36d0*/  BRA.DIV UR4, `(.L_x_2704) ;  /* 0x000002d204287947 */ /* 0x000fea000b800000 */
[----:B------:R1:W2:Y:S04]  /*36e0*/  SHFL.IDX PT, R83, R119, RZ, 0x181f ;  /* 0x00181fff77537589 */ /* 0x0002a800000e0000 */
[----:B------:R1:W3:Y:S02]  /*36f0*/  SHFL.IDX PT, R82, R120, RZ, 0x181f ;  /* 0x00181fff78527589 */ /* 0x0002e400000e0000 */
.L_x_3090:
        /* <DEDUP_REMOVED lines=13> */
[----:B------:R-:W-:Y:S01]  /*37d0*/  SHF.R.U64 R165, R76, 0x10, R77 ;  /* 0x000000104ca57819 */ /* 0x000fe2000000124d */
[----:B------:R-:W-:Y:S01]  /*37e0*/  IMAD.U32 R76, R14, 0x10000, RZ ;  /* 0x000100000e4c7824 */ /* 0x000fe200078e00ff */
        /* <DEDUP_REMOVED lines=12> */
[----:B------:R-:W-:Y:S01]  /*38b0*/  LOP3.LUT R11, R14, 0xffff0000, RZ, 0xc0, !PT ;  /* 0xffff00000e0b7812 */ /* 0x000fe200078ec0ff */
[----:B------:R-:W-:Y:S01]  /*38c0*/  FMUL.FTZ R171, R171, R170 ;  /* 0x000000aaabab7220 */ /* 0x000fe20000410000 */
[----:B------:R-:W-:Y:S01]  /*38d0*/  LOP3.LUT R14, R15, 0xffff0000, RZ, 0xc0, !PT ;  /* 0xffff00000f0e7812 */ /* 0x000fe200078ec0ff */
[----:B------:R-:W-:-:S02]  /*38e0*/  IMAD.U32 R15, R13, 0x10000, RZ ;  /* 0x000100000d0f7824 */ /* 0x000fc400078e00ff */
[----:B------:R-:W-:Y:S02]  /*38f0*/  IMAD.U32 R169, R77, 0x10000, RZ ;  /* 0x000100004da97824 */ /* 0x000fe400078e00ff */
[----:B------:R-:W-:Y:S01]  /*3900*/  FMUL.FTZ R173, R11, R167 ;  /* 0x000000a70bad7220 */ /* 0x000fe20000410000 */
[C---:B------:R-:W-:Y:S01]  /*3910*/  FFMA.FTZ R172, R15.reuse, R170, -R172 ;  /* 0x000000aa0fac7223 */ /* 0x040fe200000108ac */
[----:B------:R-:W-:Y:S01]  /*3920*/  FFMA.FTZ R171, R15, R168, R171 ;  /* 0x000000a80fab7223 */ /* 0x000fe200000100ab */
[----:B------:R-:W-:Y:S02]  /*3930*/  IMAD.U32 R13, R12, 0x10000, RZ ;  /* 0x000100000c0d7824 */ /* 0x000fe400078e00ff */
[-C--:B------:R-:W-:Y:S01]  /*3940*/  FMUL.FTZ R11, R11, R169.reuse ;  /* 0x000000a90b0b7220 */ /* 0x080fe20000410000 */
[----:B------:R-:W-:Y:S01]  /*3950*/  LOP3.LUT R15, R78, 0xffff0000, RZ, 0xc0, !PT ;  /* 0xffff00004e0f7812 */ /* 0x000fe200078ec0ff */
[----:B------:R-:W-:Y:S01]  /*3960*/  FFMA.FTZ R173, R76, R169, -R173 ;  /* 0x000000a94cad7223 */ /* 0x000fe200000108ad */
[----:B------:R-:W-:Y:S01]  /*3970*/  LOP3.LUT R77, R77, 0xffff0000, RZ, 0xc0, !PT ;  /* 0xffff00004d4d7812 */ /* 0x000fe200078ec0ff */
[----:B------:R-:W-:Y:S01]  /*3980*/  IMAD.U32 R165, R165, 0x10000, RZ ;  /* 0x00010000a5a57824 */ /* 0x000fe200078e00ff */
[----:B------:R-:W-:Y:S01]  /*3990*/  LOP3.LUT R12, R12, 0xffff0000, RZ, 0xc0, !PT ;  /* 0xffff00000c0c7812 */ /* 0x000fe200078ec0ff */
[----:B------:R-:W-:Y:S01]  /*39a0*/  FFMA.FTZ R76, R76, R167, R11 ;  /* 0x000000a74c4c7223 */ /* 0x000fe2000001000b */
[C---:B------:R-:W-:Y:S01]  /*39b0*/  FMUL.FTZ R11, R14.reuse, R15 ;  /* 0x0000000f0e0b7220 */ /* 0x040fe20000410000 */
[----:B------:R-:W-:Y:S01]  /*39c0*/  FMUL.FTZ R78, R14, R77 ;  /* 0x0000004d0e4e7220 */ /* 0x000fe20000410000 */
[----:B------:R-:W-:Y:S01]  /*39d0*/  F2FP.BF16.F32.PACK_AB R171, R171, R172 ;  /* 0x000000acabab723e */ /* 0x000fe200000010ff */
        /* <DEDUP_REMOVED lines=9> */
[----:B------:R-:W-:Y:S02]  /*3a70*/  IMAD.MOV.U32 R14, RZ, RZ, R76 ;  /* 0x000000ffff0e7224 */ /* 0x000fe400078e004c */
[----:B------:R-:W-:-:S07]  /*3a80*/  IMAD.MOV.U32 R13, RZ, RZ, R171 ;  /* 0x000000ffff0d7224 */ /* 0x000fce00078e00ab */
.L_x_2710:
[----:B------:R-:W-:Y:S05]  /*3a90*/  BSYNC B3 ;  /* 0x0000000000037941 */ /* 0x000fea0003800000 */
.L_x_2709:
[----:B0-----:R4:W-:Y:S02]  /*3aa0*/  ST.E.128 desc[UR60][R80.64], R12 ;  /* 0x0000000c50007985 */ /* 0x0019e4000c101d3c */
.L_x_2708:
[----:B------:R-:W-:Y:S05]  /*3ab0*/  BSYNC B2 ;  /* 0x0000000000027941 */ /* 0x000fea0003800000 */
.L_x_2707:
        /* <DEDUP_REMOVED lines=30> */
[----:B------:R-:W-:Y:S02]  /*3ca0*/  IMAD.U32 R13, R12, 0x10000, RZ ;  /* 0x000100000c0d7824 */ /* 0x000fe400078e00ff */
        /* <DEDUP_REMOVED lines=24> */
.L_x_2714:
[----:B------:R-:W-:Y:S05]  /*3e30*/  BSYNC B3 ;  /* 0x0000000000037941 */ /* 0x000fea0003800000 */
.L_x_2713:
[----:B0-----:R0:W-:Y:S02]  /*3e40*/  ST.E.128 desc[UR60][R76.64], R12 ;  /* 0x0000000c4c007985 */ /* 0x0011e4000c101d3c */
.L_x_2712:
[----:B------:R-:W-:Y:S05]  /*3e50*/  BSYNC B2 ;  /* 0x0000000000027941 */ /* 0x000fea0003800000 */
.L_x_2711:
        /* <DEDUP_REMOVED lines=9> */
[--C-:B------:R-:W-:Y:S01]  /*3ef0*/  SHF.R.U64 R74, R68, 0x10, R69.reuse ;  /* 0x00000010444a7819 */ /* 0x100fe20000001245 */
[----:B----4-:R-:W-:Y:S01]  /*3f00*/  IMAD.U32 R68, R14, 0x10000, RZ ;  /* 0x000100000e447824 */ /* 0x010fe200078e00ff */
[----:B------:R-:W-:Y:S02]  /*3f10*/  SHF.R.U32.HI R75, RZ, 0x10, R69 ;  /* 0x00000010ff4b7819 */ /* 0x000fe40000011645 */
[--C-:B------:R-:W-:Y:S02]  /*3f20*/  SHF.R.U64 R69, R70, 0x10, R71.reuse ;  /* 0x0000001046457819 */ /* 0x100fe40000001247 */
[----:B------:R-:W-:Y:S01]  /*3f30*/  SHF.R.U32.HI R70, RZ, 0x10, R71 ;  /* 0x00000010ff467819 */ /* 0x000fe20000011647 */
[----:B------:R-:W-:Y:S01]  /*3f40*/  IMAD.U32 R71, R13, 0x10000, RZ ;  /* 0x000100000d477824 */ /* 0x000fe200078e00ff */
[----:B------:R-:W-:Y:S02]  /*3f50*/  PRMT R182, R182, 0x5410, R69 ;  /* 0x00005410b6b67816 */ /* 0x000fe40000000045 */
[----:B------:R-:W-:-:S02]  /*3f60*/  PRMT R179, R179, 0x5410, R74 ;  /* 0x00005410b3b37816 */ /* 0x000fc4000000004a */
[----:B------:R-:W-:Y:S02]  /*3f70*/  PRMT R183, R183, 0x5410, R70 ;  /* 0x00005410b7b77816 */ /* 0x000fe40000000046 */
[----:B------:R-:W-:Y:S01]  /*3f80*/  LOP3.LUT R77, R13, 0xffff0000, RZ, 0xc0, !PT ;  /* 0xffff00000d4d7812 */ /* 0x000fe200078ec0ff */
[----:B------:R-:W-:Y:S01]  /*3f90*/  IMAD.U32 R13, R12, 0x10000, RZ ;  /* 0x000100000c0d7824 */ /* 0x000fe200078e00ff */
[C---:B------:R-:W-:Y:S01]  /*3fa0*/  LOP3.LUT R74, R182.reuse, 0xffff0000, RZ, 0xc0, !PT ;  /* 0xffff0000b64a7812 */ /* 0x040fe200078ec0ff */
        /* <DEDUP_REMOVED lines=9> */
[C---:B------:R-:W-:Y:S01]  /*4040*/  FFMA.FTZ R70, R71.reuse, R70, -R76 ;  /* 0x0000004647467223 */ /* 0x040fe2000001084c */
[----:B------:R-:W-:Y:S01]  /*4050*/  FFMA.FTZ R71, R71, R74, R77 ;  /* 0x0000004a47477223 */ /* 0x000fe2000001004d */
[C---:B------:R-:W-:Y:S01]  /*4060*/  FMUL.FTZ R79, R14.reuse, R69 ;  /* 0x000000450e4f7220 */ /* 0x040fe20000410000 */
[----:B------:R-:W-:Y:S01]  /*4070*/  LOP3.LUT R74, R183, 0xffff0000, RZ, 0xc0, !PT ;  /* 0xffff0000b74a7812 */ /* 0x000fe200078ec0ff */
[-C--:B------:R-:W-:Y:S01]  /*4080*/  FMUL.FTZ R77, R14, R75.reuse ;  /* 0x0000004b0e4d7220 */ /* 0x080fe20000410000 */
[----:B------:R-:W-:Y:S01]  /*4090*/  LOP3.LUT R180, R180, 0xffff0000, RZ, 0xc0, !PT ;  /* 0xffff0000b4b47812 */ /* 0x000fe200078ec0ff */
[----:B------:R-:W-:Y:S01]  /*40a0*/  IMAD.U32 R179, R179, 0x10000, RZ ;  /* 0x00010000b3b37824 */ /* 0x000fe200078e00ff */
[----:B------:R-:W-:Y:S01]  /*40b0*/  LOP3.LUT R12, R12, 0xffff0000, RZ, 0xc0, !PT ;  /* 0xffff00000c0c7812 */ /* 0x000fe200078ec0ff */
[C---:B------:R-:W-:Y:S01]  /*40c0*/  FFMA.FTZ R14, R68.reuse, R75, -R79 ;  /* 0x0000004b440e7223 */ /* 0x040fe2000001084f */
[----:B------:R-:W-:Y:S01]  /*40d0*/  FFMA.FTZ R69, R68, R69, R77 ;  /* 0x0000004544457223 */ /* 0x000fe2000001004d */
[C---:B------:R-:W-:Y:S01]  /*40e0*/  FMUL.FTZ R76, R11.reuse, R74 ;  /* 0x0000004a0b4c7220 */ /* 0x040fe20000410000 */
[----:B------:R-:W-:Y:S01]  /*40f0*/  FMUL.FTZ R75, R11, R180 ;  /* 0x000000b40b4b7220 */ /* 0x000fe20000410000 */
[----:B------:R-:W-:-:S02]  /*4100*/  IMAD.U32 R15, R15, 0x10000, RZ ;  /* 0x000100000f0f7824 */ /* 0x000fc400078e00ff */
[C---:B------:R-:W-:Y:S01]  /*4110*/  FMUL.FTZ R68, R12.reuse, R182 ;  /* 0x000000b60c447220 */ /* 0x040fe20000410000 */
[-C--:B------:R-:W-:Y:S01]  /*4120*/  FMUL.FTZ R11, R12, R179.reuse ;  /* 0x000000b30c0b7220 */ /* 0x080fe20000410000 */
[----:B------:R-:W-:Y:S01]  /*4130*/  F2FP.BF16.F32.PACK_AB R14, R69, R14 ;  /* 0x0000000e450e723e */ /* 0x000fe200000010ff */
[C---:B------:R-:W-:Y:S01]  /*4140*/  FFMA.FTZ R76, R15.reuse, R180, -R76 ;  /* 0x000000b40f4c7223 */ /* 0x040fe2000001084c */
[----:B------:R-:W-:Y:S01]  /*4150*/  FFMA.FTZ R75, R15, R74, R75 ;  /* 0x0000004a0f4b7223 */ /* 0x000fe2000001004b */
[C---:B------:R-:W-:Y:S01]  /*4160*/  FFMA.FTZ R68, R13.reuse, R179, -R68 ;  /* 0x000000b30d447223 */ /* 0x040fe20000010844 */
[----:B------:R-:W-:Y:S01]  /*4170*/  FFMA.FTZ R11, R13, R182, R11 ;  /* 0x000000b60d0b7223 */ /* 0x000fe2000001000b */
[----:B------:R-:W-:Y:S02]  /*4180*/  F2FP.BF16.F32.PACK_AB R13, R71, R70 ;  /* 0x00000046470d723e */ /* 0x000fe400000010ff */
[----:B------:R-:W-:Y:S02]  /*4190*/  F2FP.BF16.F32.PACK_AB R15, R75, R76 ;  /* 0x0000004c4b0f723e */ /* 0x000fe400000010ff */
[----:B------:R-:W-:-:S07]  /*41a0*/  F2FP.BF16.F32.PACK_AB R12, R11, R68 ;  /* 0x000000440b0c723e */ /* 0x000fce00000010ff */
.L_x_2718:
[----:B------:R-:W-:Y:S05]  /*41b0*/  BSYNC B3 ;  /* 0x0000000000037941 */ /* 0x000fea0003800000 */
.L_x_2717:
[----:B----4-:R0:W-:Y:S02]  /*41c0*/  ST.E.128 desc[UR60][R72.64], R12 ;  /* 0x0000000c48007985 */ /* 0x0101e4000c101d3c */
.L_x_2716:
[----:B------:R-:W-:Y:S05]  /*41d0*/  BSYNC B2 ;  /* 0x0000000000027941 */ /* 0x000fea0003800000 */
.L_x_2715:
        /* <DEDUP_REMOVED lines=8> */
[--C-:B------:R-:W-:Y:S02]  /*4260*/  SHF.R.U64 R66, R66, 0x10, R67.reuse ;  /* 0x0000001042427819 */ /* 0x100fe40000001243 */
[----:B------:R-:W-:Y:S02]  /*4270*/  SHF.R.U32.HI R67, RZ, 0x10, R67 ;  /* 0x00000010ff437819 */ /* 0x000fe40000011643 */
[--C-:B------:R-:W-:Y:S02]  /*4280*/  SHF.R.U32.HI R71, RZ, 0x10, R65.reuse ;  /* 0x00000010ff477819 */ /* 0x100fe40000011641 */
[----:B------:R-:W-:Y:S01]  /*4290*/  SHF.R.U64 R70, R64, 0x10, R65 ;  /* 0x0000001040467819 */ /* 0x000fe20000001241 */
[----:B----4-:R-:W-:Y:S01]  /*42a0*/  IMAD.U32 R64, R14, 0x10000, RZ ;  /* 0x000100000e407824 */ /* 0x010fe200078e00ff */
[----:B------:R-:W-:Y:S02]  /*42b0*/  PRMT R178, R178, 0x5410, R67 ;  /* 0x00005410b2b27816 */ /* 0x000fe40000000043 */
[----:B------:R-:W-:-:S02]  /*42c0*/  PRMT R176, R176, 0x5410, R71 ;  /* 0x00005410b0b07816 */ /* 0x000fc40000000047 */
[----:B------:R-:W-:Y:S01]  /*42d0*/  PRMT R175, R175, 0x5410, R70 ;  /* 0x00005410afaf7816 */ /* 0x000fe20000000046 */
[----:B------:R-:W-:Y:S01]  /*42e0*/  IMAD.U32 R72, R178, 0x10000, RZ ;  /* 0x00010000b2487824 */ /* 0x000fe200078e00ff */
[----:B------:R-:W-:Y:S01]  /*42f0*/  PRMT R177, R177, 0x5410, R66 ;  /* 0x00005410b1b17816 */ /* 0x000fe20000000042 */
[----:B------:R-:W-:Y:S01]  /*4300*/  IMAD.U32 R70, R176, 0x10000, RZ ;  /* 0x00010000b0467824 */ /* 0x000fe200078e00ff */
[----:B------:R-:W-:Y:S01]  /*4310*/  LOP3.LUT R65, R14, 0xffff0000, RZ, 0xc0, !PT ;  /* 0xffff00000e417812 */ /* 0x000fe200078ec0ff */
[C---:B------:R-:W-:Y:S01]  /*4320*/  IMAD.U32 R14, R15.reuse, 0x10000, RZ ;  /* 0x000100000f0e7824 */ /* 0x040fe200078e00ff */
[----:B------:R-:W-:Y:S01]  /*4330*/  LOP3.LUT R11, R15, 0xffff0000, RZ, 0xc0, !PT ;  /* 0xffff00000f0b7812 */ /* 0x000fe200078ec0ff */
[C---:B------:R-:W-:Y:S01]  /*4340*/  IMAD.U32 R66, R13.reuse, 0x10000, RZ ;  /* 0x000100000d427824 */ /* 0x040fe200078e00ff */
[----:B------:R-:W-:Y:S01]  /*4350*/  LOP3.LUT R15, R13, 0xffff0000, RZ, 0xc0, !PT ;  /* 0xffff00000d0f7812 */ /* 0x000fe200078ec0ff */
[----:B------:R-:W-:Y:S01]  /*4360*/  FMUL.FTZ R75, R65, R72 ;  /* 0x00000048414b7220 */ /* 0x000fe20000410000 */
[----:B------:R-:W-:Y:S01]  /*4370*/  LOP3.LUT R71, R177, 0xffff0000, RZ, 0xc0, !PT ;  /* 0xffff0000b1477812 */ /* 0x000fe200078ec0ff */
[-C--:B------:R-:W-:Y:S01]  /*4380*/  FMUL.FTZ R65, R65, R70.reuse ;  /* 0x0000004641417220 */ /* 0x080fe20000410000 */
[----:B------:R-:W-:Y:S01]  /*4390*/  LOP3.LUT R67, R175, 0xffff0000, RZ, 0xc0, !PT ;  /* 0xffff0000af437812 */ /* 0x000fe200078ec0ff */
[----:B------:R-:W-:Y:S01]  /*43a0*/  IMAD.U32 R13, R12, 0x10000, RZ ;  /* 0x000100000c0d7824 */ /* 0x000fe200078e00ff */
[----:B------:R-:W-:Y:S01]  /*43b0*/  LOP3.LUT R178, R178, 0xffff0000, RZ, 0xc0, !PT ;  /* 0xffff0000b2b27812 */ /* 0x000fe200078ec0ff */
[C---:B------:R-:W-:Y:S01]  /*43c0*/  FMUL.FTZ R73, R15.reuse, R71 ;  /* 0x000000470f497220 */ /* 0x040fe20000410000 */
[----:B------:R-:W-:Y:S01]  /*43d0*/  LOP3.LUT R176, R176, 0xffff0000, RZ, 0xc0, !PT ;  /* 0xffff0000b0b07812 */ /* 0x000fe200078ec0ff */
[-C--:B------:R-:W-:Y:S01]  /*43e0*/  FMUL.FTZ R74, R15, R67.reuse ;  /* 0x000000430f4a7220 */ /* 0x080fe20000410000 */
[----:B------:R-:W-:Y:S01]  /*43f0*/  LOP3.LUT R15, R12, 0xffff0000, RZ, 0xc0, !PT ;  /* 0xffff00000c0f7812 */ /* 0x000fe200078ec0ff */
[C---:B------:R-:W-:Y:S01]  /*4400*/  FFMA.FTZ R75, R64.reuse, R70, -R75 ;  /* 0x00000046404b7223 */ /* 0x040fe2000001084b */
[----:B------:R-:W-:Y:S01]  /*4410*/  FFMA.FTZ R72, R64, R72, R65 ;  /* 0x0000004840487223 */ /* 0x000fe20000010041 */
[C---:B------:R-:W-:Y:S01]  /*4420*/  FFMA.FTZ R12, R66.reuse, R67, -R73 ;  /* 0x00000043420c7223 */ /* 0x040fe20000010849 */
[----:B------:R-:W-:Y:S01]  /*4430*/  FFMA.FTZ R71, R66, R71, R74 ;  /* 0x0000004742477223 */ /* 0x000fe2000001004a */
[----:B------:R-:W-:-:S02]  /*4440*/  IMAD.U32 R70, R177, 0x10000, RZ ;  /* 0x00010000b1467824 */ /* 0x000fc400078e00ff */
[----:B------:R-:W-:Y:S01]  /*4450*/  FMUL.FTZ R65, R11, R178 ;  /* 0x000000b20b417220 */ /* 0x000fe20000410000 */
[----:B------:R-:W-:Y:S02]  /*4460*/  IMAD.U32 R66, R175, 0x10000, RZ ;  /* 0x00010000af427824 */ /* 0x000fe400078e00ff */
[----:B------:R-:W-:Y:S01]  /*4470*/  FMUL.FTZ R11, R11, R176 ;  /* 0x000000b00b0b7220 */ /* 0x000fe20000410000 */
[C---:B------:R-:W-:Y:S01]  /*4480*/  FMUL.FTZ R64, R15.reuse, R70 ;  /* 0x000000460f407220 */ /* 0x040fe20000410000 */
[C---:B------:R-:W-:Y:S01]  /*4490*/  FFMA.FTZ R65, R14.reuse, R176, -R65 ;  /* 0x000000b00e417223 */ /* 0x040fe20000010841 */
[----:B------:R-:W-:Y:S01]  /*44a0*/  FMUL.FTZ R15, R15, R66 ;  /* 0x000000420f0f7220 */ /* 0x000fe20000410000 */
[----:B------:R-:W-:Y:S01]  /*44b0*/  FFMA.FTZ R14, R14, R178, R11 ;  /* 0x000000b20e0e7223 */ /* 0x000fe2000001000b */
[C---:B------:R-:W-:Y:S02]  /*44c0*/  FFMA.FTZ R64, R13.reuse, R66, -R64 ;  /* 0x000000420d407223 */ /* 0x040fe40000010840 */
[----:B------:R-:W-:Y:S01]  /*44d0*/  FFMA.FTZ R15, R13, R70, R15 ;  /* 0x000000460d0f7223 */ /* 0x000fe2000001000f */
[----:B------:R-:W-:-:S02]  /*44e0*/  F2FP.BF16.F32.PACK_AB R13, R71, R12 ;  /* 0x0000000c470d723e */ /* 0x000fc400000010ff */
[----:B------:R-:W-:Y:S02]  /*44f0*/  F2FP.BF16.F32.PACK_AB R65, R14, R65 ;  /* 0x000000410e41723e */ /* 0x000fe400000010ff */
[----:B------:R-:W-:Y:S02]  /*4500*/  F2FP.BF16.F32.PACK_AB R12, R15, R64 ;  /* 0x000000400f0c723e */ /* 0x000fe400000010ff */
[----:B------:R-:W-:Y:S01]  /*4510*/  F2FP.BF16.F32.PACK_AB R14, R72, R75 ;  /* 0x0000004b480e723e */ /* 0x000fe200000010ff */
[----:B------:R-:W-:-:S07]  /*4520*/  IMAD.MOV.U32 R15, RZ, RZ, R65 ;  /* 0x000000ffff0f7224 */ /* 0x000fce00078e0041 */
.L_x_2720:
[----:B------:R-:W-:Y:S05]  /*4530*/  BSYNC B2 ;  /* 0x0000000000027941 */ /* 0x000fea0003800000 */
.L_x_2719:
[----:B----4-:R0:W-:Y:S02]  /*4540*/  ST.E.128 desc[UR60][R68.64], R12 ;  /* 0x0000000c44007985 */ /* 0x0101e4000c101d3c */
.L_x_2706:
[----:B------:R-:W-:Y:S05]  /*4550*/  BSYNC B1 ;  /* 0x0000000000017941 */ /* 0x000fea0003800000 */
.L_x_2705:
[----:B------:R-:W-:-:S03]  /*4560*/  UMOV UR4, 0xffffffff ;  /* 0xffffffff00047882 */ /* 0x000fc60000000000 */
[----:B------:R-:W-:Y:S05]  /*4570*/  BRA.DIV UR4, `(.L_x_2721) ;  /* 0x000002c204cc7947 */ /* 0x000fea000b800000 */
[----:B------:R0:W0:Y:S04]  /*4580*/  SHFL.IDX PT, R67, R119, 0x1, 0x181f ;  /* 0x00381f0077437f89 */ /* 0x00002800000e0000 */
[----:B------:R0:W0:Y:S02]  /*4590*/  SHFL.IDX PT, R66, R120, 0x1, 0x181f ;  /* 0x00381f0078427f89 */ /* 0x00002400000e0000 */
.L_x_3094:
        /* <DEDUP_REMOVED lines=11> */
[--C-:B------:R-:W-:Y:S01]  /*4650*/  SHF.R.U64 R69, R60, 0x10, R61.reuse ;  /* 0x000000103c457819 */ /* 0x100fe2000000123d */
[----:B----4-:R-:W-:Y:S01]  /*4660*/  IMAD.U32 R60, R14, 0x10000, RZ ;  /* 0x000100000e3c7824 */ /* 0x010fe200078e00ff */
[----:B------:R-:W-:Y:S02]  /*4670*/  SHF.R.U32.HI R68, RZ, 0x10, R61 ;  /* 0x00000010ff447819 */ /* 0x000fe4000001163d */
[----:B------:R-:W-:Y:S02]  /*4680*/  SHF.R.U64 R61, R62, 0x10, R63 ;  /* 0x000000103e3d7819 */ /* 0x000fe4000000123f */
        /* <DEDUP_REMOVED lines=20> */
[----:B------:R-:W-:Y:S01]  /*47d0*/  FFMA.FTZ R61, R15, R70, R61 ;  /* 0x000000460f3d7223 */ /* 0x000fe2000001003d */
[----:B------:R-:W-:Y:S01]  /*47e0*/  FMUL.FTZ R15, R62, R63 ;  /* 0x0000003f3e0f7220 */ /* 0x000fe20000410000 */
[----:B------:R-:W-:Y:S01]  /*47f0*/  LOP3.LUT R174, R174, 0xffff0000, RZ, 0xc0, !PT ;  /* 0xffff0000aeae7812 */ /* 0x000fe200078ec0ff */
[----:B------:R-:W-:Y:S02]  /*4800*/  IMAD.U32 R13, R12, 0x10000, RZ ;  /* 0x000100000c0d7824 */ /* 0x000fe400078e00ff */
[-C--:B------:R-:W-:Y:S01]  /*4810*/  FMUL.FTZ R71, R62, R69.reuse ;  /* 0x000000453e477220 */ /* 0x080fe20000410000 */
[----:B------:R-:W-:Y:S01]  /*4820*/  LOP3.LUT R12, R12, 0xffff0000, RZ, 0xc0, !PT ;  /* 0xffff00000c0c7812 */ /* 0x000fe200078ec0ff */
[C---:B------:R-:W-:Y:S01]  /*4830*/  FFMA.FTZ R62, R60.reuse, R69, R15 ;  /* 0x000000453c3e7223 */ /* 0x040fe2000001000f */
[C---:B------:R-:W-:Y:S01]  /*4840*/  FMUL.FTZ R15, R11.reuse, R174 ;  /* 0x000000ae0b0f7220 */ /* 0x040fe20000410000 */
[----:B------:R-:W-:Y:S01]  /*4850*/  FFMA.FTZ R71, R60, R63, -R71 ;  /* 0x0000003f3c477223 */ /* 0x000fe20000010847 */
        /* <DEDUP_REMOVED lines=10> */
[----:B------:R-:W-:-:S07]  /*4900*/  F2FP.BF16.F32.PACK_AB R12, R11, R60 ;  /* 0x0000003c0b0c723e */ /* 0x000fce00000010ff */
.L_x_2727:
[----:B------:R-:W-:Y:S05]  /*4910*/  BSYNC B3 ;  /* 0x0000000000037941 */ /* 0x000fea0003800000 */
.L_x_2726:
[----:B----4-:R0:W-:Y:S02]  /*4920*/  ST.E.128 desc[UR60][R64.64], R12 ;  /* 0x0000000c40007985 */ /* 0x0101e4000c101d3c */
.L_x_2725:
[----:B------:R-:W-:Y:S05]  /*4930*/  BSYNC B2 ;  /* 0x0000000000027941 */ /* 0x000fea0003800000 */
.L_x_2724:
        /* <DEDUP_REMOVED lines=55> */
.L_x_2731:
[----:B------:R-:W-:Y:S05]  /*4cb0*/  BSYNC B3 ;  /* 0x0000000000037941 */ /* 0x000fea0003800000 */
.L_x_2730:
[----:B----4-:R0:W-:Y:S02]  /*4cc0*/  ST.E.128 desc[UR60][R60.64], R12 ;  /* 0x0000000c3c007985 */ /* 0x0101e4000c101d3c */
.L_x_2729:
[----:B------:R-:W-:Y:S05]  /*4cd0*/  BSYNC B2 ;  /* 0x0000000000027941 */ /* 0x000fea0003800000 */
.L_x_2728:
        /* <DEDUP_REMOVED lines=55> */
.L_x_2735:
[----:B------:R-:W-:Y:S05]  /*5050*/  BSYNC B3 ;  /* 0x0000000000037941 */ /* 0x000fea0003800000 */
.L_x_2734:
[----:B----4-:R0:W-:Y:S02]  /*5060*/  ST.E.128 desc[UR60][R56.64], R12 ;  /* 0x0000000c38007985 */ /* 0x0101e4000c101d3c */
.L_x_2733:
[----:B------:R-:W-:Y:S05]  /*5070*/  BSYNC B2 ;  /* 0x0000000000027941 */ /* 0x000fea0003800000 */
.L_x_2732:
        /* <DEDUP_REMOVED lines=54> */
.L_x_2737:
[----:B------:R-:W-:Y:S05]  /*53e0*/  BSYNC B2 ;  /* 0x0000000000027941 */ /* 0x000fea0003800000 */
.L_x_2736:
[----:B----4-:R0:W-:Y:S02]  /*53f0*/  ST.E.128 desc[UR60][R52.64], R12 ;  /* 0x0000000c34007985 */ /* 0x0101e4000c101d3c */
.L_x_2723:
[----:B------:R-:W-:Y:S05]  /*5400*/  BSYNC B1 ;  /* 0x0000000000017941 */ /* 0x000fea0003800000 */
.L_x_2722:
[----:B------:R-:W-:-:S03]  /*5410*/  UMOV UR4, 0xffffffff ;  /* 0xffffffff00047882 */ /* 0x000fc60000000000 */
[----:B------:R-:W-:Y:S05]  /*5420*/  BRA.DIV UR4, `(.L_x_2738) ;  /* 0x000002b6046c7947 */ /* 0x000fea000b800000 */
[----:B01----:R-:W0:Y:S04]  /*5430*/  SHFL.IDX PT, R119, R119, 0x2, 0x181f ;  /* 0x00581f0077777f89 */ /* 0x003e2800000e0000 */
[----:B------:R-:W1:Y:S02]  /*5440*/  SHFL.IDX PT, R120, R120, 0x2, 0x181f ;  /* 0x00581f0078787f89 */ /* 0x000e6400000e0000 */
.L_x_3098:
        /* <DEDUP_REMOVED lines=10> */
[----:B------:R-:W-:Y:S01]  /*54f0*/  SHF.R.U64 R51, R44, 0x10, R45 ;  /* 0x000000102c337819 */ /* 0x000fe2000000122d */
[----:B--2---:R-:W-:Y:S01]  /*5500*/  IMAD.U32 R44, R14, 0x10000, RZ ;  /* 0x000100000e2c7824 */ /* 0x004fe200078e00ff */
        /* <DEDUP_REMOVED lines=44> */
.L_x_2743:
[----:B------:R-:W-:Y:S05]  /*57d0*/  BSYNC B2 ;  /* 0x0000000000027941 */ /* 0x000fea0003800000 */
.L_x_2742:
[----:B--2---:R0:W-:Y:S02]  /*57e0*/  ST.E.128 desc[UR60][R48.64], R12 ;  /* 0x0000000c30007985 */ /* 0x0041e4000c101d3c */
.L_x_2741:
[----:B------:R-:W-:Y:S05]  /*57f0*/  BSYNC B1 ;  /* 0x0000000000017941 */ /* 0x000fea0003800000 */
.L_x_2740:
        /* <DEDUP_REMOVED lines=55> */
.L_x_2747:
[----:B------:R-:W-:Y:S05]  /*5b70*/  BSYNC B2 ;  /* 0x0000000000027941 */ /* 0x000fea0003800000 */
.L_x_2746:
[----:B----4-:R0:W-:Y:S02]  /*5b80*/  ST.E.128 desc[UR60][R44.64], R12 ;  /* 0x0000000c2c007985 */ /* 0x0101e4000c101d3c */
.L_x_2745:
[----:B------:R-:W-:Y:S05]  /*5b90*/  BSYNC B1 ;  /* 0x0000000000017941 */ /* 0x000fea0003800000 */
.L_x_2744:
        /* <DEDUP_REMOVED lines=55> */
.L_x_2751:
[----:B------:R-:W-:Y:S05]  /*5f10*/  BSYNC B2 ;  /* 0x0000000000027941 */ /* 0x000fea0003800000 */
.L_x_2750:
[----:B----4-:R0:W-:Y:S02]  /*5f20*/  ST.E.128 desc[UR60][R40.64], R12 ;  /* 0x0000000c28007985 */ /* 0x0101e4000c101d3c */
.L_x_2749:
[----:B------:R-:W-:Y:S05]  /*5f30*/  BSYNC B1 ;  /* 0x0000000000017941 */ /* 0x000fea0003800000 */
.L_x_2748:
        /* <DEDUP_REMOVED lines=54> */
.L_x_2753:
[----:B------:R-:W-:Y:S05]  /*62a0*/  BSYNC B1 ;  /* 0x0000000000017941 */ /* 0x000fea0003800000 */
.L_x_2752:
[----:B----4-:R0:W-:Y:S01]  /*62b0*/  ST.E.128 desc[UR60][R36.64], R12 ;  /* 0x0000000c24007985 */ /* 0x0101e2000c101d3c */
[----:B------:R-:W-:Y:S05]  /*62c0*/  BRA `(.L_x_2739) ;  /* 0x0000004400787947 */ /* 0x000fea0003800000 */
.L_x_2694:
        /* <DEDUP_REMOVED lines=37> */
.L_x_2755:
[----:B------:R-:W-:Y:S05]  /*6520*/  BSYNC B1 ;  /* 0x0000000000017941 */ /* 0x000fea0003800000 */
.L_x_2754:
        /* <DEDUP_REMOVED lines=31> */
[----:B------:R-:W-:Y:S02]  /*6720*/  PRMT R147, R147, 0x5410, R49 ;  /* 0x0000541093937816 */ /* 0x000fe40000000031 */
[----:B------:R-:W-:Y:S02]  /*6730*/  CS2R R58, SRZ ;  /* 0x00000000003a7805 */ /* 0x000fe4000001ff00 */
[----:B------:R-:W-:Y:S02]  /*6740*/  PRMT R172, R48, 0x7610, R172 ;  /* 0x0000761030ac7816 */ /* 0x000fe400000000ac */
[----:B------:R-:W-:Y:S02]  /*6750*/  CS2R R48, SRZ ;  /* 0x0000000000307805 */ /* 0x000fe4000001ff00 */
[----:B------:R-:W-:-:S02]  /*6760*/  PRMT R148, R148, 0x5410, R52 ;  /* 0x0000541094947816 */ /* 0x000fc40000000034 */
[----:B------:R-:W-:Y:S02]  /*6770*/  CS2R R56, SRZ ;  /* 0x0000000000387805 */ /* 0x000fe4000001ff00 */
[----:B------:R-:W-:Y:S02]  /*6780*/  PRMT R149, R149, 0x5410, R53 ;  /* 0x0000541095957816 */ /* 0x000fe40000000035 */
        /* <DEDUP_REMOVED lines=28> */
.L_x_2757:
[----:B------:R-:W-:Y:S05]  /*6950*/  BSYNC B1 ;  /* 0x0000000000017941 */ /* 0x000fea0003800000 */
.L_x_2756:
        /* <DEDUP_REMOVED lines=15> */
[----:B------:R-:W-:Y:S02]  /*6a50*/  ULDC.64 UR6, c[0x0][0x400] ;  /* 0x0001000000067ab9 */ /* 0x000fe40000000a00 */
        /* <DEDUP_REMOVED lines=17> */
.L_x_2759:
[----:B------:R-:W-:Y:S05]  /*6b70*/  BSYNC B1 ;  /* 0x0000000000017941 */ /* 0x000fea0003800000 */
.L_x_2758:
        /* <DEDUP_REMOVED lines=69> */
.L_x_2760:
[----:B------:R-:W-:Y:S01]  /*6fd0*/  IMAD R89, R212, 0x8, R22 ;  /* 0x00000008d4597824 */ /* 0x000fe200078e0216 */
[----:B------:R-:W-:Y:S01]  /*6fe0*/  SHF.L.U32 R90, R227, 0x1f, RZ ;  /* 0x0000001fe35a7819 */ /* 0x000fe200000006ff */
[----:B------:R-:W0:Y:S01]  /*6ff0*/  LDC R136, c[0x0][0x2f4] ;  /* 0x0000bd00ff887b82 */ /* 0x000e220000000800 */
[----:B------:R-:W-:Y:S02]  /*7000*/  BSSY B1, `(.L_x_2761) ;  /* 0x0000003000017945 */ /* 0x000fe40003800000 */
[----:B------:R-:W1:Y:S02]  /*7010*/  SYNCS.PHASECHK.TRANS64.TRYWAIT P6, [R89+URZ+0x38890], R90 ;  /* 0x0388905a590075a7 */ /* 0x000e6400080c017f */
[----:B-1----:R-:W-:Y:S05]  /*7020*/  @!P6 BRA `(.L_x_2762) ;  /* 0x0000029800b8e947 */ /* 0x002fea0003800000 */
.L_x_3099:
[----:B------:R-:W-:Y:S05]  /*7030*/  BSYNC B1 ;  /* 0x0000000000017941 */ /* 0x000fea0003800000 */
.L_x_2761:
[----:B------:R-:W-:Y:S01]  /*7040*/  UMOV UR4, 0xffffffff ;  /* 0xffffffff00047882 */ /* 0x000fe20000000000 */
[----:B0-----:R-:W-:Y:S02]  /*7050*/  IMAD.IADD R137, R136, 0x1, -R115 ;  /* 0x0000000188897824 */ /* 0x001fe400078e0a73 */
[----:B------:R-:W-:Y:S05]  /*7060*/  BRA.DIV UR4, `(.L_x_2763) ;  /* 0x0000029a04bc7947 */ /* 0x000fea000b800000 */
[----:B------:R0:W2:Y:S04]  /*7070*/  SHFL.IDX PT, R125, R119, RZ, 0x181f ;  /* 0x00181fff777d7589 */ /* 0x0000a800000e0000 */
[----:B------:R0:W3:Y:S02]  /*7080*/  SHFL.IDX PT, R124, R120, RZ, 0x181f ;  /* 0x00181fff787c7589 */ /* 0x0000e400000e0000 */
.L_x_3103:
[----:B------:R-:W-:Y:S04]  /*7090*/  BSSY B1, `(.L_x_2764) ;  /* 0x00000fe000017945 */ /* 0x000fe80003800000 */
[----:B------:R-:W-:Y:S05]  /*70a0*/  @P3 BRA `(.L_x_2765) ;  /* 0x0000000c00f03947 */ /* 0x000fea0003800000 */
[----:B------:R-:W-:Y:S01]  /*70b0*/  ISETP.NE.AND P3, PT, R4, RZ, PT ;  /* 0x000000ff0400720c */ /* 0x000fe20003f65270 */
[----:B------:R-:W-:-:S12]  /*70c0*/  BSSY B2, `(.L_x_2766) ;  /* 0x000007d000027945 */ /* 0x000fd80003800000 */
[----:B------:R-:W-:Y:S05]  /*70d0*/  @!P3 BRA `(.L_x_2767) ;  /* 0x0000000400ecb947 */ /* 0x000fea0003800000 */
[----:B------:R-:W4:Y:S01]  /*70e0*/  LDL R14, [R1+0x50] ;  /* 0x00005000010e7983 */ /* 0x000f220000100800 */
        /* <DEDUP_REMOVED lines=14> */
[----:B------:R-:W-:Y:S02]  /*71d0*/  ISETP.GE.AND P3, PT, R129, R136, PT ;  /* 0x000000888100720c */ /* 0x000fe40003f66270 */
[----:B------:R-:W-:Y:S01]  /*71e0*/  LOP3.LUT R11, R11, R13, RZ, 0x3c, !PT ;  /* 0x0000000d0b0b7212 */ /* 0x000fe200078e3cff */
[----:B------:R-:W-:-:S10]  /*71f0*/  IMAD R13, R212, 0x5000, R134 ;  /* 0x00005000d40d7824 */ /* 0x000fd400078e0286 */
[----:B------:R-:W-:-:S04]  /*7200*/  @!P3 IMAD.WIDE R128, R129, 0x2, R124 ;  /* 0x000000028180b825 */ /* 0x000fc800078e027c */
[----:B----4-:R-:W-:-:S04]  /*7210*/  IMAD R12, R12, 0x1400, R14 ;  /* 0x000014000c0c7824 */ /* 0x010fc800078e020e */
[----:B------:R-:W-:Y:S02]  /*7220*/  IMAD.IADD R11, R12, 0x1, R11 ;  /* 0x000000010c0b7824 */ /* 0x000fe400078e020b */
[----:B------:R-:W-:Y:S02]  /*7230*/  IMAD R12, R13, 0x2, R22 ;  /* 0x000000020d0c7824 */ /* 0x000fe400078e0216 */
[----:B------:R-:W-:-:S04]  /*7240*/  IMAD R11, R212, 0x5000, R11 ;  /* 0x00005000d40b7824 */ /* 0x000fc800078e020b */
[----:B------:R-:W-:Y:S01]  /*7250*/  IMAD R80, R11, 0x2, R22 ;  /* 0x000000020b507824 */ /* 0x000fe200078e0216 */
[----:B------:R-:W2:Y:S05]  /*7260*/  LDS.128 R12, [R12+0x24400] ;  /* 0x024400000c0c7984 */ /* 0x000eaa0000000c00 */
[----:B------:R-:W3:Y:S01]  /*7270*/  LDS.128 R80, [R80+0x24400] ;  /* 0x0244000050507984 */ /* 0x000ee20000000c00 */
[----:B------:R-:W-:Y:S05]  /*7280*/  @P6 BRA `(.L_x_2769) ;  /* 0x0000000400746947 */ /* 0x000fea0003800000 */
[--C-:B------:R-:W-:Y:S01]  /*7290*/  SHF.R.U64 R11, R36, 0x10, R37.reuse ;  /* 0x00000010240b7819 */ /* 0x100fe20000001225 */
[----:B---3--:R-:W-:Y:S01]  /*72a0*/  IMAD.U32 R162, R81, 0x10000, RZ ;  /* 0x0001000051a27824 */ /* 0x008fe200078e00ff */
[----:B------:R-:W-:Y:S01]  /*72b0*/  SHF.R.U32.HI R36, RZ, 0x10, R37 ;  /* 0x00000010ff247819 */ /* 0x000fe20000011625 */
[----:B------:R-:W-:Y:S01]  /*72c0*/  IMAD.U32 R167, R83, 0x10000, RZ ;  /* 0x0001000053a77824 */ /* 0x000fe200078e00ff */
[----:B------:R-:W-:Y:S01]  /*72d0*/  SHF.R.U64 R37, R38, 0x10, R39 ;  /* 0x0000001026257819 */ /* 0x000fe20000001227 */
[----:B--2---:R-:W-:Y:S01]  /*72e0*/  IMAD.U32 R165, R15, 0x10000, RZ ;  /* 0x000100000fa57824 */ /* 0x004fe200078e00ff */
[--C-:B------:R-:W-:Y:S01]  /*72f0*/  SHF.R.U64 R38, R44, 0x10, R45.reuse ;  /* 0x000000102c267819 */ /* 0x100fe2000000122d */
[----:B------:R-:W-:Y:S01]  /*7300*/  IMAD.U32 R164, R14, 0x10000, RZ ;  /* 0x000100000ea47824 */ /* 0x000fe200078e00ff */
        /* <DEDUP_REMOVED lines=23> */
[----:B------:R-:W-:Y:S01]  /*7480*/  PRMT R45, R172, 0x5410, R45 ;  /* 0x00005410ac2d7816 */ /* 0x000fe2000000002d */
[----:B------:R-:W-:-:S02]  /*7490*/  IMAD.U32 R172, R46, 0x10000, RZ ;  /* 0x000100002eac7824 */ /* 0x000fc400078e00ff */
[-C--:B------:R-:W-:Y:S01]  /*74a0*/  FMUL.FTZ R176, R163, R36.reuse ;  /* 0x00000024a3b07220 */ /* 0x080fe20000410000 */
[----:B------:R-:W-:Y:S02]  /*74b0*/  IMAD.U32 R168, R39, 0x10000, RZ ;  /* 0x0001000027a87824 */ /* 0x000fe400078e00ff */
[----:B------:R-:W-:Y:S01]  /*74c0*/  FFMA.FTZ R47, R161, R36, -R174 ;  /* 0x00000024a12f7223 */ /* 0x000fe200000108ae */
[----:B------:R-:W-:Y:S01]  /*74d0*/  FMUL.FTZ R36, R167, R172 ;  /* 0x000000aca7247220 */ /* 0x000fe20000410000 */
[----:B------:R-:W-:Y:S01]  /*74e0*/  FFMA.FTZ R161, R161, R44, R176 ;  /* 0x0000002ca1a17223 */ /* 0x000fe200000100b0 */
        /* <DEDUP_REMOVED lines=55> */
.L_x_2769:
[----:B------:R-:W-:Y:S05]  /*7860*/  BSYNC B3 ;  /* 0x0000000000037941 */ /* 0x000fea0003800000 */
.L_x_2768:
[----:B--2---:R4:W-:Y:S04]  /*7870*/  ST.E.128 desc[UR60][R126.64], R12 ;  /* 0x0000000c7e007985 */ /* 0x0049e8000c101d3c */
[----:B---3--:R4:W-:Y:S02]  /*7880*/  @!P3 ST.E.128 desc[UR60][R128.64], R80 ;  /* 0x000000508000b985 */ /* 0x0089e4000c101d3c */
.L_x_2767:
[----:B------:R-:W-:Y:S05]  /*7890*/  BSYNC B2 ;  /* 0x0000000000027941 */ /* 0x000fea0003800000 */
.L_x_2766:
[----:B------:R-:W-:-:S13]  /*78a0*/  ISETP.NE.AND P3, PT, R25, RZ, PT ;  /* 0x000000ff1900720c */ /* 0x000fda0003f65270 */
[----:B------:R-:W-:Y:S05]  /*78b0*/  @!P3 BRA `(.L_x_2765) ;  /* 0x0000000400ecb947 */ /* 0x000fea0003800000 */
[----:B----4-:R-:W4:Y:S01]  /*78c0*/  LDL R15, [R1+0x50] ;  /* 0x00005000010f7983 */ /* 0x010f220000100800 */
        /* <DEDUP_REMOVED lines=15> */
[----:B------:R-:W-:-:S11]  /*79c0*/  LOP3.LUT R12, R12, R14, RZ, 0x3c, !PT ;  /* 0x0000000e0c0c7212 */ /* 0x000fd600078e3cff */
[----:B------:R-:W-:-:S04]  /*79d0*/  @!P3 IMAD.WIDE R124, R11, 0x2, R124 ;  /* 0x000000020b7cb825 */ /* 0x000fc800078e027c */
[----:B----4-:R-:W-:-:S04]  /*79e0*/  IMAD R13, R13, 0x1400, R15 ;  /* 0x000014000d0d7824 */ /* 0x010fc800078e020f */
[----:B------:R-:W-:Y:S02]  /*79f0*/  IMAD.IADD R15, R13, 0x1, R12 ;  /* 0x000000010d0f7824 */ /* 0x000fe400078e020c */
[C---:B------:R-:W-:Y:S02]  /*7a00*/  IMAD R13, R212.reuse, 0x5000, R133 ;  /* 0x00005000d40d7824 */ /* 0x040fe400078e0285 */
[----:B------:R-:W-:Y:S02]  /*7a10*/  IMAD R15, R212, 0x5000, R15 ;  /* 0x00005000d40f7824 */ /* 0x000fe400078e020f */
[--C-:B------:R-:W-:Y:S02]  /*7a20*/  IMAD R13, R13, 0x2, R22.reuse ;  /* 0x000000020d0d7824 */ /* 0x100fe400078e0216 */
[----:B------:R-:W-:-:S04]  /*7a30*/  IMAD R36, R15, 0x2, R22 ;  /* 0x000000020f247824 */ /* 0x000fc800078e0216 */
[----:B------:R-:W2:Y:S04]  /*7a40*/  LDS.128 R12, [R13+0x24400] ;  /* 0x024400000d0c7984 */ /* 0x000ea80000000c00 */
        /* <DEDUP_REMOVED lines=11> */
[----:B------:R-:W-:-:S02]  /*7b00*/  PRMT R32, R143, 0x5432, R32 ;  /* 0x000054328f207816 */ /* 0x000fc40000000020 */
[----:B------:R-:W-:Y:S02]  /*7b10*/  PRMT R40, R145, 0x5432, R40 ;  /* 0x0000543291287816 */ /* 0x000fe40000000028 */
[--C-:B------:R-:W-:Y:S01]  /*7b20*/  SHF.R.U64 R41, R42, 0x10, R43.reuse ;  /* 0x000000102a297819 */ /* 0x100fe2000000122b */
[----:B------:R-:W-:Y:S01]  /*7b30*/  IMAD.U32 R162, R32, 0x10000, RZ ;  /* 0x0001000020a27824 */ /* 0x000fe200078e00ff */
[C---:B------:R-:W-:Y:S01]  /*7b40*/  LOP3.LUT R127, R40.reuse, 0xffff0000, RZ, 0xc0, !PT ;  /* 0xffff0000287f7812 */ /* 0x040fe200078ec0ff */
[----:B------:R-:W-:Y:S01]  /*7b50*/  IMAD.U32 R128, R40, 0x10000, RZ ;  /* 0x0001000028807824 */ /* 0x000fe200078e00ff */
[----:B------:R-:W-:Y:S01]  /*7b60*/  SHF.R.U32.HI R42, RZ, 0x10, R43 ;  /* 0x00000010ff2a7819 */ /* 0x000fe2000001162b */
[C---:B------:R-:W-:Y:S01]  /*7b70*/  FMUL.FTZ R40, R47.reuse, R162 ;  /* 0x000000a22f287220 */ /* 0x040fe20000410000 */
[----:B------:R-:W-:Y:S01]  /*7b80*/  SHF.R.U32.HI R35, RZ, 0x10, R35 ;  /* 0x00000010ff237819 */ /* 0x000fe20000011623 */
[----:B------:R-:W-:Y:S01]  /*7b90*/  FMUL.FTZ R164, R47, R128 ;  /* 0x000000802fa47220 */ /* 0x000fe20000410000 */
[----:B------:R-:W-:Y:S01]  /*7ba0*/  LOP3.LUT R80, R37, 0xffff0000, RZ, 0xc0, !PT ;  /* 0xffff000025507812 */ /* 0x000fe200078ec0ff */
[C---:B------:R-:W-:Y:S01]  /*7bb0*/  IMAD.U32 R43, R13.reuse, 0x10000, RZ ;  /* 0x000100000d2b7824 */ /* 0x040fe200078e00ff */
[----:B------:R-:W-:Y:S01]  /*7bc0*/  LOP3.LUT R47, R32, 0xffff0000, RZ, 0xc0, !PT ;  /* 0xffff0000202f7812 */ /* 0x000fe200078ec0ff */
[----:B------:R-:W-:Y:S01]  /*7bd0*/  IMAD.U32 R37, R36, 0x10000, RZ ;  /* 0x0001000024257824 */ /* 0x000fe200078e00ff */
[----:B------:R-:W-:Y:S01]  /*7be0*/  PRMT R42, R142, 0x5432, R42 ;  /* 0x000054328e2a7816 */ /* 0x000fe2000000002a */
[C---:B------:R-:W-:Y:S01]  /*7bf0*/  FMUL.FTZ R161, R80.reuse, R127 ;  /* 0x0000007f50a17220 */ /* 0x040fe20000410000 */
[----:B------:R-:W-:Y:S01]  /*7c00*/  LOP3.LUT R46, R13, 0xffff0000, RZ, 0xc0, !PT ;  /* 0xffff00000d2e7812 */ /* 0x000fe200078ec0ff */
[----:B------:R-:W-:Y:S01]  /*7c10*/  FMUL.FTZ R163, R80, R47 ;  /* 0x0000002f50a37220 */ /* 0x000fe20000410000 */
[----:B------:R-:W-:Y:S01]  /*7c20*/  PRMT R35, R187, 0x5410, R35 ;  /* 0x00005410bb237816 */ /* 0x000fe20000000023 */
[C---:B------:R-:W-:Y:S01]  /*7c30*/  FFMA.FTZ R164, R43.reuse, R162, -R164 ;  /* 0x000000a22ba47223 */ /* 0x040fe200000108a4 */
[----:B------:R-:W-:Y:S01]  /*7c40*/  PRMT R34, R144, 0x5432, R34 ;  /* 0x0000543290227816 */ /* 0x000fe20000000022 */
[----:B------:R-:W-:Y:S01]  /*7c50*/  IMAD.U32 R129, R42, 0x10000, RZ ;  /* 0x000100002a817824 */ /* 0x000fe200078e00ff */
[----:B------:R-:W-:Y:S01]  /*7c60*/  PRMT R11, R190, 0x5410, R11 ;  /* 0x00005410be0b7816 */ /* 0x000fe2000000000b */
[----:B------:R-:W-:Y:S01]  /*7c70*/  FFMA.FTZ R40, R43, R128, R40 ;  /* 0x000000802b287223 */ /* 0x000fe20000010028 */
[----:B------:R-:W-:-:S02]  /*7c80*/  IMAD.U32 R43, R35, 0x10000, RZ ;  /* 0x00010000232b7824 */ /* 0x000fc400078e00ff */
[C---:B------:R-:W-:Y:S01]  /*7c90*/  FFMA.FTZ R161, R46.reuse, R47, -R161 ;  /* 0x0000002f2ea17223 */ /* 0x040fe200000108a1 */
[----:B------:R-:W-:Y:S01]  /*7ca0*/  FFMA.FTZ R163, R46, R127, R163 ;  /* 0x0000007f2ea37223 */ /* 0x000fe200000100a3 */
[----:B------:R-:W-:Y:S02]  /*7cb0*/  IMAD.U32 R46, R34, 0x10000, RZ ;  /* 0x00010000222e7824 */ /* 0x000fe400078e00ff */
[C---:B------:R-:W-:Y:S01]  /*7cc0*/  FMUL.FTZ R47, R126.reuse, R129 ;  /* 0x000000817e2f7220 */ /* 0x040fe20000410000 */
        /* <DEDUP_REMOVED lines=8> */
[C---:B------:R-:W-:Y:S01]  /*7d50*/  FMUL.FTZ R34, R37.reuse, R46 ;  /* 0x0000002e25227220 */ /* 0x040fe20000410000 */
[----:B------:R-:W-:Y:S01]  /*7d60*/  LOP3.LUT R36, R36, 0xffff0000, RZ, 0xc0, !PT ;  /* 0xffff000024247812 */ /* 0x000fe200078ec0ff */
[----:B------:R-:W-:Y:S01]  /*7d70*/  FMUL.FTZ R37, R37, R32 ;  /* 0x0000002025257220 */ /* 0x000fe20000410000 */
[----:B------:R-:W-:Y:S01]  /*7d80*/  PRMT R41, R189, 0x5410, R41 ;  /* 0x00005410bd297816 */ /* 0x000fe20000000029 */
[----:B------:R-:W-:Y:S01]  /*7d90*/  FFMA.FTZ R126, R82, R129, R126 ;  /* 0x00000081527e7223 */ /* 0x000fe2000001007e */
[----:B------:R-:W-:Y:S01]  /*7da0*/  LOP3.LUT R11, R11, 0xffff0000, RZ, 0xc0, !PT ;  /* 0xffff00000b0b7812 */ /* 0x000fe200078ec0ff */
[C---:B------:R-:W-:Y:S01]  /*7db0*/  FMUL.FTZ R128, R39.reuse, R42 ;  /* 0x0000002a27807220 */ /* 0x040fe20000410000 */
[----:B------:R-:W-:Y:S01]  /*7dc0*/  PRMT R33, R188, 0x5410, R33 ;  /* 0x00005410bc217816 */ /* 0x000fe20000000021 */
[----:B------:R-:W-:Y:S01]  /*7dd0*/  FMUL.FTZ R82, R39, R80 ;  /* 0x0000005027527220 */ /* 0x000fe20000410000 */
[----:B------:R-:W-:Y:S01]  /*7de0*/  LOP3.LUT R12, R12, 0xffff0000, RZ, 0xc0, !PT ;  /* 0xffff00000c0c7812 */ /* 0x000fe200078ec0ff */
[----:B------:R-:W-:Y:S01]  /*7df0*/  FFMA.FTZ R32, R13, R32, -R34 ;  /* 0x000000200d207223 */ /* 0x000fe20000010822 */
[----:B------:R-:W-:Y:S01]  /*7e00*/  LOP3.LUT R15, R15, 0xffff0000, RZ, 0xc0, !PT ;  /* 0xffff00000f0f7812 */ /* 0x000fe200078ec0ff */
[----:B------:R-:W-:Y:S01]  /*7e10*/  FMUL.FTZ R39, R36, R35 ;  /* 0x0000002324277220 */ /* 0x000fe20000410000 */
[----:B------:R-:W-:Y:S01]  /*7e20*/  LOP3.LUT R83, R14, 0xffff0000, RZ, 0xc0, !PT ;  /* 0xffff00000e537812 */ /* 0x000fe200078ec0ff */
[----:B------:R-:W-:Y:S01]  /*7e30*/  FFMA.FTZ R13, R13, R46, R37 ;  /* 0x0000002e0d0d7223 */ /* 0x000fe20000010025 */
[----:B------:R-:W-:-:S02]  /*7e40*/  IMAD.U32 R14, R38, 0x10000, RZ ;  /* 0x00010000260e7824 */ /* 0x000fc400078e00ff */
[-C--:B------:R-:W-:Y:S01]  /*7e50*/  FMUL.FTZ R37, R36, R11.reuse ;  /* 0x0000000b24257220 */ /* 0x080fe20000410000 */
[----:B------:R-:W-:Y:S01]  /*7e60*/  IMAD.U32 R34, R41, 0x10000, RZ ;  /* 0x0001000029227824 */ /* 0x000fe200078e00ff */
[----:B------:R-:W-:Y:S01]  /*7e70*/  LOP3.LUT R38, R38, 0xffff0000, RZ, 0xc0, !PT ;  /* 0xffff000026267812 */ /* 0x000fe200078ec0ff */
[----:B------:R-:W-:Y:S01]  /*7e80*/  IMAD.U32 R36, R33, 0x10000, RZ ;  /* 0x0001000021247824 */ /* 0x000fe200078e00ff */
[----:B------:R-:W-:Y:S01]  /*7e90*/  LOP3.LUT R41, R41, 0xffff0000, RZ, 0xc0, !PT ;  /* 0xffff000029297812 */ /* 0x000fe200078ec0ff */
[----:B------:R-:W-:Y:S01]  /*7ea0*/  FFMA.FTZ R80, R15, R80, -R128 ;  /* 0x000000500f507223 */ /* 0x000fe20000010880 */
[----:B------:R-:W-:Y:S01]  /*7eb0*/  LOP3.LUT R33, R33, 0xffff0000, RZ, 0xc0, !PT ;  /* 0xffff000021217812 */ /* 0x000fe200078ec0ff */
[C---:B------:R-:W-:Y:S01]  /*7ec0*/  FFMA.FTZ R11, R12.reuse, R11, -R39 ;  /* 0x0000000b0c0b7223 */ /* 0x040fe20000010827 */
[----:B------:R-:W-:Y:S01]  /*7ed0*/  FFMA.FTZ R15, R15, R42, R82 ;  /* 0x0000002a0f0f7223 */ /* 0x000fe20000010052 */
        /* <DEDUP_REMOVED lines=19> */
[----:B------:R-:W-:Y:S01]  /*8010*/  F2FP.BF16.F32.PACK_AB R37, R163, R40 ;  /* 0x00000028a325723e */ /* 0x000fe200000010ff */
[----:B------:R-:W-:-:S02]  /*8020*/  IMAD.MOV.U32 R15, RZ, RZ, R47 ;  /* 0x000000ffff0f7224 */ /* 0x000fc400078e002f */
[----:B------:R-:W-:-:S07]  /*8030*/  IMAD.MOV.U32 R38, RZ, RZ, R34 ;  /* 0x000000ffff267224 */ /* 0x000fce00078e0022 */
.L_x_2771:
[----:B------:R-:W-:Y:S05]  /*8040*/  BSYNC B2 ;  /* 0x0000000000027941 */ /* 0x000fea0003800000 */
.L_x_2770:
[----:B--2---:R2:W-:Y:S04]  /*8050*/  ST.E.128 desc[UR60][R44.64], R12 ;  /* 0x0000000c2c007985 */ /* 0x0045e8000c101d3c */
[----:B---3--:R2:W-:Y:S02]  /*8060*/  @!P3 ST.E.128 desc[UR60][R124.64], R36 ;  /* 0x000000247c00b985 */ /* 0x0085e4000c101d3c */
.L_x_2765:
[----:B------:R-:W-:Y:S05]  /*8070*/  BSYNC B1 ;  /* 0x0000000000017941 */ /* 0x000fea0003800000 */
.L_x_2764:
[----:B------:R-:W-:-:S03]  /*8080*/  UMOV UR4, 0xffffffff ;  /* 0xffffffff00047882 */ /* 0x000fc60000000000 */
[----:B------:R-:W-:Y:S05]  /*8090*/  BRA.DIV UR4, `(.L_x_2772) ;  /* 0x0000028a04fc7947 */ /* 0x000fea000b800000 */
[----:B--2---:R2:W0:Y:S04]  /*80a0*/  SHFL.IDX PT, R37, R119, 0x1, 0x181f ;  /* 0x00381f0077257f89 */ /* 0x00442800000e0000 */
[----:B------:R2:W0:Y:S02]  /*80b0*/  SHFL.IDX PT, R36, R120, 0x1, 0x181f ;  /* 0x00381f0078247f89 */ /* 0x00042400000e0000 */
.L_x_3107:
[----:B------:R-:W-:Y:S04]  /*80c0*/  BSSY B1, `(.L_x_2773) ;  /* 0x000010a000017945 */ /* 0x000fe80003800000 */
[----:B------:R-:W-:Y:S05]  /*80d0*/  @P4 BRA `(.L_x_2774) ;  /* 0x0000001000204947 */ /* 0x000fea0003800000 */
[----:B------:R-:W-:Y:S01]  /*80e0*/  ISETP.NE.AND P3, PT, R4, RZ, PT ;  /* 0x000000ff0400720c */ /* 0x000fe20003f65270 */
[----:B------:R-:W-:-:S12]  /*80f0*/  BSSY B2, `(.L_x_2775) ;  /* 0x0000084000027945 */ /* 0x000fd80003800000 */
[----:B------:R-:W-:Y:S05]  /*8100*/  @!P3 BRA `(.L_x_2776) ;  /* 0x000000080008b947 */ /* 0x000fea0003800000 */
[----:B----4-:R-:W4:Y:S01]  /*8110*/  LDL R14, [R1+0x64] ;  /* 0x00006400010e7983 */ /* 0x010f220000100800 */
[----:B------:R-:W-:Y:S01]  /*8120*/  SEL R11, R115, R137, !P2 ;  /* 0x00000089730b7207 */ /* 0x000fe20005000000 */
[----:B------:R-:W-:Y:S01]  /*8130*/  VIADD R13, R220, 0x20 ;  /* 0x00000020dc0d7836 */ /* 0x000fe20000000000 */
[----:B0-----:R-:W-:Y:S01]  /*8140*/  LEA R38, P4, R10, R36, 0x1 ;  /* 0x000000240a267211 */ /* 0x001fe200078808ff */
        /* <DEDUP_REMOVED lines=14> */
[----:B------:R-:W-:-:S02]  /*8230*/  ISETP.GE.AND P4, PT, R16, R114, PT ;  /* 0x000000721000720c */ /* 0x000fc40003f86270 */
        /* <DEDUP_REMOVED lines=10> */
[----:B------:R-:W-:-:S03]  /*82e0*/  IMAD R32, R13, 0x2, R22 ;  /* 0x000000020d207824 */ /* 0x000fc600078e0216 */
[----:B------:R0:W4:Y:S04]  /*82f0*/  LDS.128 R12, [R11+0x24400] ;  /* 0x024400000b0c7984 */ /* 0x0001280000000c00 */
[----:B------:R-:W0:Y:S01]  /*8300*/  LDS.128 R32, [R32+0x24400] ;  /* 0x0244000020207984 */ /* 0x000e220000000c00 */
[----:B------:R-:W-:Y:S05]  /*8310*/  @P4 BRA `(.L_x_2778) ;  /* 0x0000000400784947 */ /* 0x000fea0003800000 */
[--C-:B------:R-:W-:Y:S01]  /*8320*/  SHF.R.U64 R43, R60, 0x10, R61.reuse ;  /* 0x000000103c2b7819 */ /* 0x100fe2000000123d */
[----:B0-----:R-:W-:Y:S01]  /*8330*/  IMAD.U32 R47, R33, 0x10000, RZ ;  /* 0x00010000212f7824 */ /* 0x001fe200078e00ff */
[----:B------:R-:W-:Y:S01]  /*8340*/  SHF.R.U32.HI R61, RZ, 0x10, R61 ;  /* 0x00000010ff3d7819 */ /* 0x000fe2000001163d */
[----:B----4-:R-:W-:Y:S01]  /*8350*/  IMAD.U32 R44, R13, 0x10000, RZ ;  /* 0x000100000d2c7824 */ /* 0x010fe200078e00ff */
[--C-:B------:R-:W-:Y:S01]  /*8360*/  SHF.R.U64 R42, R52, 0x10, R53.reuse ;  /* 0x00000010342a7819 */ /* 0x100fe20000001235 */
[----:B------:R-:W-:Y:S01]  /*8370*/  IMAD.U32 R80, R35, 0x10000, RZ ;  /* 0x0001000023507824 */ /* 0x000fe200078e00ff */
[----:B------:R-:W-:Y:S01]  /*8380*/  SHF.R.U32.HI R52, RZ, 0x10, R53 ;  /* 0x00000010ff347819 */ /* 0x000fe20000011635 */
[----:B------:R-:W-:Y:S01]  /*8390*/  IMAD.U32 R60, R15, 0x10000, RZ ;  /* 0x000100000f3c7824 */ /* 0x000fe200078e00ff */
[----:B------:R-:W-:Y:S02]  /*83a0*/  PRMT R182, R182, 0x5410, R61 ;  /* 0x00005410b6b67816 */ /* 0x000fe4000000003d */
[----:B------:R-:W-:-:S02]  /*83b0*/  SHF.R.U64 R11, R54, 0x10, R55 ;  /* 0x00000010360b7819 */ /* 0x000fc40000001237 */
[--C-:B------:R-:W-:Y:S02]  /*83c0*/  SHF.R.U64 R45, R62, 0x10, R63.reuse ;  /* 0x000000103e2d7819 */ /* 0x100fe4000000123f */
[----:B------:R-:W-:Y:S02]  /*83d0*/  PRMT R185, R185, 0x5410, R52 ;  /* 0x00005410b9b97816 */ /* 0x000fe40000000034 */
[----:B------:R-:W-:Y:S02]  /*83e0*/  SHF.R.U32.HI R62, RZ, 0x10, R63 ;  /* 0x00000010ff3e7819 */ /* 0x000fe4000001163f */
[----:B------:R-:W-:Y:S01]  /*83f0*/  PRMT R183, R183, 0x5410, R42 ;  /* 0x00005410b7b77816 */ /* 0x000fe2000000002a */
[----:B------:R-:W-:Y:S01]  /*8400*/  IMAD.U32 R42, R182, 0x10000, RZ ;  /* 0x00010000b62a7824 */ /* 0x000fe200078e00ff */
[----:B------:R-:W-:Y:S01]  /*8410*/  SHF.R.U32.HI R54, RZ, 0x10, R55 ;  /* 0x00000010ff367819 */ /* 0x000fe20000011637 */
[----:B------:R-:W-:Y:S01]  /*8420*/  IMAD.U32 R55, R14, 0x10000, RZ ;  /* 0x000100000e377824 */ /* 0x000fe200078e00ff */
[----:B------:R-:W-:Y:S01]  /*8430*/  PRMT R184, R184, 0x5410, R11 ;  /* 0x00005410b8b87816 */ /* 0x000fe2000000000b */
[----:B------:R-:W-:Y:S01]  /*8440*/  IMAD.U32 R11, R185, 0x10000, RZ ;  /* 0x00010000b90b7824 */ /* 0x000fe200078e00ff */
[----:B------:R-:W-:Y:S01]  /*8450*/  PRMT R180, R180, 0x5410, R45 ;  /* 0x00005410b4b47816 */ /* 0x000fe2000000002d */
[-C--:B------:R-:W-:Y:S01]  /*8460*/  FMUL.FTZ R45, R47, R42.reuse ;  /* 0x0000002a2f2d7220 */ /* 0x080fe20000410000 */
[----:B------:R-:W-:Y:S01]  /*8470*/  PRMT R181, R181, 0x5410, R62 ;  /* 0x00005410b5b57816 */ /* 0x000fe2000000003e */
[-C--:B------:R-:W-:Y:S01]  /*8480*/  FMUL.FTZ R61, R47, R11.reuse ;  /* 0x0000000b2f3d7220 */ /* 0x080fe20000410000 */
[----:B------:R-:W-:Y:S01]  /*8490*/  PRMT R179, R179, 0x5410, R54 ;  /* 0x00005410b3b37816 */ /* 0x000fe20000000036 */
[----:B------:R-:W-:Y:S01]  /*84a0*/  FFMA.FTZ R11, R44, R11, -R45 ;  /* 0x0000000b2c0b7223 */ /* 0x000fe2000001082d */
[----:B------:R-:W-:Y:S01]  /*84b0*/  PRMT R186, R186, 0x5410, R43 ;  /* 0x00005410baba7816 */ /* 0x000fe2000000002b */
[----:B------:R-:W-:Y:S01]  /*84c0*/  IMAD.U32 R47, R181, 0x10000, RZ ;  /* 0x00010000b52f7824 */ /* 0x000fe200078e00ff */
[----:B------:R-:W-:Y:S01]  /*84d0*/  LOP3.LUT R53, R33, 0xffff0000, RZ, 0xc0, !PT ;  /* 0xffff000021357812 */ /* 0x000fe200078ec0ff */
[----:B------:R-:W-:Y:S01]  /*84e0*/  IMAD.U32 R45, R179, 0x10000, RZ ;  /* 0x00010000b32d7824 */ /* 0x000fe200078e00ff */
[----:B------:R-:W-:Y:S01]  /*84f0*/  LOP3.LUT R43, R182, 0xffff0000, RZ, 0xc0, !PT ;  /* 0xffff0000b62b7812 */ /* 0x000fe200078ec0ff */
[----:B------:R-:W-:Y:S01]  /*8500*/  FFMA.FTZ R44, R44, R42, R61 ;  /* 0x0000002a2c2c7223 */ /* 0x000fe2000001003d */
[----:B------:R-:W-:Y:S01]  /*8510*/  LOP3.LUT R185, R185, 0xffff0000, RZ, 0xc0, !PT ;  /* 0xffff0000b9b97812 */ /* 0x000fe200078ec0ff */
[C---:B------:R-:W-:Y:S01]  /*8520*/  FMUL.FTZ R61, R80.reuse, R47 ;  /* 0x0000002f503d7220 */ /* 0x040fe20000410000 */
[----:B------:R-:W-:Y:S01]  /*8530*/  LOP3.LUT R46, R13, 0xffff0000, RZ, 0xc0, !PT ;  /* 0xffff00000d2e7812 */ /* 0x000fe200078ec0ff */
[----:B------:R-:W-:Y:S01]  /*8540*/  FMUL.FTZ R81, R53, R43 ;  /* 0x0000002b35517220 */ /* 0x000fe20000410000 */
[----:B------:R-:W-:Y:S01]  /*8550*/  LOP3.LUT R35, R35, 0xffff0000, RZ, 0xc0, !PT ;  /* 0xffff000023237812 */ /* 0x000fe200078ec0ff */
[----:B------:R-:W-:Y:S01]  /*8560*/  FMUL.FTZ R53, R53, R185 ;  /* 0x000000b935357220 */ /* 0x000fe20000410000 */
        /* <DEDUP_REMOVED lines=13> */
[----:B------:R-:W-:Y:S01]  /*8640*/  IMAD.U32 R54, R183, 0x10000, RZ ;  /* 0x00010000b7367824 */ /* 0x000fe200078e00ff */
[----:B------:R-:W-:Y:S01]  /*8650*/  LOP3.LUT R32, R32, 0xffff0000, RZ, 0xc0, !PT ;  /* 0xffff000020207812 */ /* 0x000fe200078ec0ff */
[----:B------:R-:W-:Y:S02]  /*8660*/  IMAD.U32 R13, R12, 0x10000, RZ ;  /* 0x000100000c0d7824 */ /* 0x000fe400078e00ff */
[C---:B------:R-:W-:Y:S01]  /*8670*/  FMUL.FTZ R80, R33.reuse, R62 ;  /* 0x0000003e21507220 */ /* 0x040fe20000410000 */
[----:B------:R-:W-:Y:S01]  /*8680*/  FMUL.FTZ R47, R33, R54 ;  /* 0x00000036212f7220 */ /* 0x000fe20000410000 */
[----:B------:R-:W-:Y:S01]  /*8690*/  LOP3.LUT R35, R186, 0xffff0000, RZ, 0xc0, !PT ;  /* 0xffff0000ba237812 */ /* 0x000fe200078ec0ff */
[----:B------:R-:W-:Y:S01]  /*86a0*/  FFMA.FTZ R15, R15, R52, R82 ;  /* 0x000000340f0f7223 */ /* 0x000fe20000010052 */
[----:B------:R-:W-:Y:S01]  /*86b0*/  LOP3.LUT R183, R183, 0xffff0000, RZ, 0xc0, !PT ;  /* 0xffff0000b7b77812 */ /* 0x000fe200078ec0ff */
[C---:B------:R-:W-:Y:S01]  /*86c0*/  FFMA.FTZ R33, R13.reuse, R54, -R80 ;  /* 0x000000360d217223 */ /* 0x040fe20000010850 */
[----:B------:R-:W-:Y:S01]  /*86d0*/  LOP3.LUT R63, R14, 0xffff0000, RZ, 0xc0, !PT ;  /* 0xffff00000e3f7812 */ /* 0x000fe200078ec0ff */
[----:B------:R-:W-:Y:S01]  /*86e0*/  FFMA.FTZ R13, R13, R62, R47 ;  /* 0x0000003e0d0d7223 */ /* 0x000fe2000001002f */
[C---:B------:R-:W-:Y:S01]  /*86f0*/  IMAD.U32 R14, R34.reuse, 0x10000, RZ ;  /* 0x00010000220e7824 */ /* 0x040fe200078e00ff */
[----:B------:R-:W-:Y:S01]  /*8700*/  LOP3.LUT R34, R34, 0xffff0000, RZ, 0xc0, !PT ;  /* 0xffff000022227812 */ /* 0x000fe200078ec0ff */
[C---:B------:R-:W-:Y:S01]  /*8710*/  IMAD.U32 R47, R180.reuse, 0x10000, RZ ;  /* 0x00010000b42f7824 */ /* 0x040fe200078e00ff */
[----:B------:R-:W-:Y:S01]  /*8720*/  LOP3.LUT R180, R180, 0xffff0000, RZ, 0xc0, !PT ;  /* 0xffff0000b4b47812 */ /* 0x000fe200078ec0ff */
[----:B------:R-:W-:Y:S01]  /*8730*/  FMUL.FTZ R53, R32, R35 ;  /* 0x0000002320357220 */ /* 0x000fe20000410000 */
[----:B------:R-:W-:Y:S01]  /*8740*/  LOP3.LUT R12, R12, 0xffff0000, RZ, 0xc0, !PT ;  /* 0xffff00000c0c7812 */ /* 0x000fe200078ec0ff */
[----:B------:R-:W-:Y:S01]  /*8750*/  FMUL.FTZ R61, R32, R183 ;  /* 0x000000b7203d7220 */ /* 0x000fe20000410000 */
[C---:B------:R-:W-:Y:S01]  /*8760*/  IMAD.U32 R32, R184.reuse, 0x10000, RZ ;  /* 0x00010000b8207824 */ /* 0x040fe200078e00ff */
[----:B------:R-:W-:Y:S01]  /*8770*/  LOP3.LUT R184, R184, 0xffff0000, RZ, 0xc0, !PT ;  /* 0xffff0000b8b87812 */ /* 0x000fe200078ec0ff */
[----:B------:R-:W-:Y:S01]  /*8780*/  FMUL.FTZ R54, R14, R47 ;  /* 0x0000002f0e367220 */ /* 0x000fe20000410000 */
[----:B------:R-:W-:Y:S01]  /*8790*/  FMUL.FTZ R62, R34, R180 ;  /* 0x000000b4223e7220 */ /* 0x000fe20000410000 */
[C---:B------:R-:W-:Y:S01]  /*87a0*/  FFMA.FTZ R52, R12.reuse, R183, -R53 ;  /* 0x000000b70c347223 */ /* 0x040fe20000010835 */
        /* <DEDUP_REMOVED lines=21> */
.L_x_2778:
[----:B------:R-:W-:Y:S05]  /*8900*/  BSYNC B3 ;  /* 0x0000000000037941 */ /* 0x000fea0003800000 */
.L_x_2777:
[----:B----4-:R4:W-:Y:S04]  /*8910*/  ST.E.128 desc[UR60][R38.64], R12 ;  /* 0x0000000c26007985 */ /* 0x0109e8000c101d3c */
[----:B0-----:R4:W-:Y:S02]  /*8920*/  @!P3 ST.E.128 desc[UR60][R40.64], R32 ;  /* 0x000000202800b985 */ /* 0x0019e4000c101d3c */
.L_x_2776:
[----:B------:R-:W-:Y:S05]  /*8930*/  BSYNC B2 ;  /* 0x0000000000027941 */ /* 0x000fea0003800000 */
.L_x_2775:
[----:B------:R-:W-:-:S13]  /*8940*/  ISETP.NE.AND P3, PT, R25, RZ, PT ;  /* 0x000000ff1900720c */ /* 0x000fda0003f65270 */
[----:B------:R-:W-:Y:S05]  /*8950*/  @!P3 BRA `(.L_x_2774) ;  /* 0x000000080000b947 */ /* 0x000fea0003800000 */
[----:B----4-:R-:W4:Y:S01]  /*8960*/  LDL R14, [R1+0x64] ;  /* 0x00006400010e7983 */ /* 0x010f220000100800 */
[----:B------:R-:W-:Y:S01]  /*8970*/  SEL R11, R115, R137, !P1 ;  /* 0x00000089730b7207 */ /* 0x000fe20004800000 */
[C---:B------:R-:W-:Y:S01]  /*8980*/  VIADD R13, R220.reuse, 0x20 ;  /* 0x00000020dc0d7836 */ /* 0x040fe20000000000 */
        /* <DEDUP_REMOVED lines=34> */
[----:B------:R-:W-:Y:S01]  /*8bb0*/  SHF.R.U32.HI R60, RZ, 0x10, R49 ;  /* 0x00000010ff3c7819 */ /* 0x000fe20000011631 */
[----:B------:R-:W-:Y:S01]  /*8bc0*/  IMAD.U32 R42, R13, 0x10000, RZ ;  /* 0x000100000d2a7824 */ /* 0x000fe200078e00ff */
[----:B------:R-:W-:Y:S01]  /*8bd0*/  PRMT R178, R178, 0x5410, R57 ;  /* 0x00005410b2b27816 */ /* 0x000fe20000000039 */
[----:B------:R-:W-:Y:S01]  /*8be0*/  IMAD.U32 R40, R12, 0x10000, RZ ;  /* 0x000100000c287824 */ /* 0x000fe200078e00ff */
[----:B------:R-:W-:Y:S01]  /*8bf0*/  SHF.R.U64 R53, R48, 0x10, R49 ;  /* 0x0000001030357819 */ /* 0x000fe20000001231 */
[----:B------:R-:W-:Y:S01]  /*8c00*/  IMAD.U32 R48, R35, 0x10000, RZ ;  /* 0x0001000023307824 */ /* 0x000fe200078e00ff */
[----:B------:R-:W-:Y:S01]  /*8c10*/  SHF.R.U64 R49, R50, 0x10, R51 ;  /* 0x0000001032317819 */ /* 0x000fe20000001233 */
[----:B------:R-:W-:Y:S01]  /*8c20*/  IMAD.U32 R11, R14, 0x10000, RZ ;  /* 0x000100000e0b7824 */ /* 0x000fe200078e00ff */
[----:B------:R-:W-:-:S02]  /*8c30*/  PRMT R171, R171, 0x5410, R60 ;  /* 0x00005410abab7816 */ /* 0x000fc4000000003c */
[--C-:B------:R-:W-:Y:S02]  /*8c40*/  SHF.R.U64 R50, R58, 0x10, R59.reuse ;  /* 0x000000103a327819 */ /* 0x100fe4000000123b */
[----:B------:R-:W-:Y:S01]  /*8c50*/  LOP3.LUT R43, R35, 0xffff0000, RZ, 0xc0, !PT ;  /* 0xffff0000232b7812 */ /* 0x000fe200078ec0ff */
[----:B------:R-:W-:Y:S01]  /*8c60*/  IMAD.U32 R35, R178, 0x10000, RZ ;  /* 0x00010000b2237824 */ /* 0x000fe200078e00ff */
[----:B------:R-:W-:Y:S02]  /*8c70*/  SHF.R.U32.HI R58, RZ, 0x10, R59 ;  /* 0x00000010ff3a7819 */ /* 0x000fe4000001163b */
[----:B------:R-:W-:Y:S02]  /*8c80*/  SHF.R.U32.HI R54, RZ, 0x10, R51 ;  /* 0x00000010ff367819 */ /* 0x000fe40000011633 */
[----:B------:R-:W-:Y:S01]  /*8c90*/  LOP3.LUT R41, R15, 0xffff0000, RZ, 0xc0, !PT ;  /* 0xffff00000f297812 */ /* 0x000fe200078ec0ff */
[----:B------:R-:W-:Y:S01]  /*8ca0*/  IMAD.U32 R15, R171, 0x10000, RZ ;  /* 0x00010000ab0f7824 */ /* 0x000fe200078e00ff */
[----:B------:R-:W-:Y:S01]  /*8cb0*/  PRMT R158, R158, 0x5410, R49 ;  /* 0x000054109e9e7816 */ /* 0x000fe20000000031 */
[C---:B------:R-:W-:Y:S01]  /*8cc0*/  FMUL.FTZ R49, R46.reuse, R35 ;  /* 0x000000232e317220 */ /* 0x040fe20000410000 */
[----:B------:R-:W-:Y:S01]  /*8cd0*/  PRMT R175, R175, 0x5410, R58 ;  /* 0x00005410afaf7816 */ /* 0x000fe2000000003a */
[-C--:B------:R-:W-:Y:S01]  /*8ce0*/  FMUL.FTZ R51, R46, R15.reuse ;  /* 0x0000000f2e337220 */ /* 0x080fe20000410000 */
[----:B------:R-:W-:Y:S01]  /*8cf0*/  PRMT R159, R159, 0x5410, R54 ;  /* 0x000054109f9f7816 */ /* 0x000fe20000000036 */
[----:B------:R-:W-:Y:S01]  /*8d00*/  FFMA.FTZ R15, R42, R15, -R49 ;  /* 0x0000000f2a0f7223 */ /* 0x000fe20000010831 */
[----:B------:R-:W-:Y:S01]  /*8d10*/  LOP3.LUT R47, R33, 0xffff0000, RZ, 0xc0, !PT ;  /* 0xffff0000212f7812 */ /* 0x000fe200078ec0ff */
[----:B------:R-:W-:Y:S01]  /*8d20*/  IMAD.U32 R49, R175, 0x10000, RZ ;  /* 0x00010000af317824 */ /* 0x000fe200078e00ff */
[----:B------:R-:W-:Y:S01]  /*8d30*/  LOP3.LUT R178, R178, 0xffff0000, RZ, 0xc0, !PT ;  /* 0xffff0000b2b27812 */ /* 0x000fe200078ec0ff */
[----:B------:R-:W-:Y:S01]  /*8d40*/  IMAD.U32 R46, R159, 0x10000, RZ ;  /* 0x000100009f2e7824 */ /* 0x000fe200078e00ff */
[----:B------:R-:W-:Y:S01]  /*8d50*/  LOP3.LUT R171, R171, 0xffff0000, RZ, 0xc0, !PT ;  /* 0xffff0000abab7812 */ /* 0x000fe200078ec0ff */
[----:B------:R-:W-:Y:S01]  /*8d60*/  FFMA.FTZ R35, R42, R35, R51 ;  /* 0x000000232a237223 */ /* 0x000fe20000010033 */
[----:B------:R-:W-:Y:S01]  /*8d70*/  PRMT R177, R177, 0x5410, R52 ;  /* 0x00005410b1b17816 */ /* 0x000fe20000000034 */
[----:B------:R-:W-:Y:S01]  /*8d80*/  FMUL.FTZ R52, R48, R49 ;  /* 0x0000003130347220 */ /* 0x000fe20000410000 */
[----:B------:R-:W-:Y:S01]  /*8d90*/  PRMT R160, R160, 0x5410, R53 ;  /* 0x00005410a0a07816 */ /* 0x000fe20000000035 */
[----:B------:R-:W-:Y:S01]  /*8da0*/  FMUL.FTZ R53, R47, R178 ;  /* 0x000000b22f357220 */ /* 0x000fe20000410000 */
[----:B------:R-:W-:Y:S01]  /*8db0*/  PRMT R173, R173, 0x5410, R50 ;  /* 0x00005410adad7816 */ /* 0x000fe20000000032 */
[-C--:B------:R-:W-:Y:S01]  /*8dc0*/  FMUL.FTZ R47, R47, R171.reuse ;  /* 0x000000ab2f2f7220 */ /* 0x080fe20000410000 */
[----:B------:R-:W-:Y:S01]  /*8dd0*/  LOP3.LUT R44, R13, 0xffff0000, RZ, 0xc0, !PT ;  /* 0xffff00000d2c7812 */ /* 0x000fe200078ec0ff */
[-C--:B------:R-:W-:Y:S01]  /*8de0*/  FMUL.FTZ R48, R48, R46.reuse ;  /* 0x0000002e30307220 */ /* 0x080fe20000410000 */
[----:B------:R-:W-:Y:S01]  /*8df0*/  LOP3.LUT R50, R175, 0xffff0000, RZ, 0xc0, !PT ;  /* 0xffff0000af327812 */ /* 0x000fe200078ec0ff */
[----:B------:R-:W-:Y:S01]  /*8e00*/  FFMA.FTZ R52, R45, R46, -R52 ;  /* 0x0000002e2d347223 */ /* 0x000fe20000010834 */
[----:B------:R-:W-:Y:S01]  /*8e10*/  LOP3.LUT R46, R159, 0xffff0000, RZ, 0xc0, !PT ;  /* 0xffff00009f2e7812 */ /* 0x000fe200078ec0ff */
[C---:B------:R-:W-:Y:S01]  /*8e20*/  FFMA.FTZ R42, R44.reuse, R171, -R53 ;  /* 0x000000ab2c2a7223 */ /* 0x040fe20000010835 */
[----:B------:R-:W-:Y:S01]  /*8e30*/  FFMA.FTZ R178, R44, R178, R47 ;  /* 0x000000b22cb27223 */ /* 0x000fe2000001002f */
[----:B------:R-:W-:Y:S01]  /*8e40*/  FFMA.FTZ R48, R45, R49, R48 ;  /* 0x000000312d307223 */ /* 0x000fe20000010030 */
[----:B------:R-:W-:Y:S01]  /*8e50*/  FMUL.FTZ R54, R43, R50 ;  /* 0x000000322b367220 */ /* 0x000fe20000410000 */
[C---:B------:R-:W-:Y:S01]  /*8e60*/  IMAD.U32 R33, R32.reuse, 0x10000, RZ ;  /* 0x0001000020217824 */ /* 0x040fe200078e00ff */
[----:B------:R-:W-:Y:S01]  /*8e70*/  LOP3.LUT R32, R32, 0xffff0000, RZ, 0xc0, !PT ;  /* 0xffff000020207812 */ /* 0x000fe200078ec0ff */
[----:B------:R-:W-:-:S02]  /*8e80*/  IMAD.U32 R44, R160, 0x10000, RZ ;  /* 0x00010000a02c7824 */ /* 0x000fc400078e00ff */
[-C--:B------:R-:W-:Y:S01]  /*8e90*/  FMUL.FTZ R56, R43, R46.reuse ;  /* 0x0000002e2b387220 */ /* 0x080fe20000410000 */
[----:B------:R-:W-:Y:S02]  /*8ea0*/  IMAD.U32 R45, R177, 0x10000, RZ ;  /* 0x00010000b12d7824 */ /* 0x000fe400078e00ff */
[----:B------:R-:W-:Y:S01]  /*8eb0*/  FFMA.FTZ R49, R41, R46, -R54 ;  /* 0x0000002e29317223 */ /* 0x000fe20000010836 */
[----:B------:R-:W-:Y:S01]  /*8ec0*/  LOP3.LUT R177, R177, 0xffff0000, RZ, 0xc0, !PT ;  /* 0xffff0000b1b17812 */ /* 0x000fe200078ec0ff */
[CC--:B------:R-:W-:Y:S01]  /*8ed0*/  FMUL.FTZ R46, R33.reuse, R44.reuse ;  /* 0x0000002c212e7220 */ /* 0x0c0fe20000410000 */
[----:B------:R-:W-:Y:S01]  /*8ee0*/  FMUL.FTZ R47, R33, R45 ;  /* 0x0000002d212f7220 */ /* 0x000fe20000410000 */
[----:B------:R-:W-:Y:S01]  /*8ef0*/  LOP3.LUT R43, R160, 0xffff0000, RZ, 0xc0, !PT ;  /* 0xffff0000a02b7812 */ /* 0x000fe200078ec0ff */
[----:B------:R-:W-:Y:S01]  /*8f00*/  IMAD.U32 R13, R34, 0x10000, RZ ;  /* 0x00010000220d7824 */ /* 0x000fe200078e00ff */
[----:B------:R-:W-:Y:S01]  /*8f10*/  LOP3.LUT R12, R12, 0xffff0000, RZ, 0xc0, !PT ;  /* 0xffff00000c0c7812 */ /* 0x000fe200078ec0ff */
[----:B------:R-:W-:Y:S01]  /*8f20*/  FMUL.FTZ R33, R32, R177 ;  /* 0x000000b120217220 */ /* 0x000fe20000410000 */
[C---:B------:R-:W-:Y:S01]  /*8f30*/  FFMA.FTZ R47, R40.reuse, R44, -R47 ;  /* 0x0000002c282f7223 */ /* 0x040fe2000001082f */
[----:B------:R-:W-:Y:S01]  /*8f40*/  FFMA.FTZ R46, R40, R45, R46 ;  /* 0x0000002d282e7223 */ /* 0x000fe2000001002e */
[----:B------:R-:W-:Y:S01]  /*8f50*/  FFMA.FTZ R51, R41, R50, R56 ;  /* 0x0000003229337223 */ /* 0x000fe20000010038 */
[C---:B------:R-:W-:Y:S01]  /*8f60*/  IMAD.U32 R40, R173.reuse, 0x10000, RZ ;  /* 0x00010000ad287824 */ /* 0x040fe200078e00ff */
[----:B------:R-:W-:Y:S01]  /*8f70*/  LOP3.LUT R34, R34, 0xffff0000, RZ, 0xc0, !PT ;  /* 0xffff000022227812 */ /* 0x000fe200078ec0ff */
[-C--:B------:R-:W-:Y:S01]  /*8f80*/  FMUL.FTZ R41, R32, R43.reuse ;  /* 0x0000002b20297220 */ /* 0x080fe20000410000 */
[----:B------:R-:W-:Y:S01]  /*8f90*/  LOP3.LUT R173, R173, 0xffff0000, RZ, 0xc0, !PT ;  /* 0xffff0000adad7812 */ /* 0x000fe200078ec0ff */
[----:B------:R-:W-:Y:S01]  /*8fa0*/  FFMA.FTZ R44, R12, R43, -R33 ;  /* 0x0000002b0c2c7223 */ /* 0x000fe20000010821 */
        /* <DEDUP_REMOVED lines=24> */
.L_x_2780:
[----:B------:R-:W-:Y:S05]  /*9130*/  BSYNC B2 ;  /* 0x0000000000027941 */ /* 0x000fea0003800000 */
.L_x_2779:
[----:B----4-:R4:W-:Y:S04]  /*9140*/  ST.E.128 desc[UR60][R38.64], R12 ;  /* 0x0000000c26007985 */ /* 0x0109e8000c101d3c */
[----:B0-----:R4:W-:Y:S02]  /*9150*/  @!P3 ST.E.128 desc[UR60][R36.64], R32 ;  /* 0x000000202400b985 */ /* 0x0019e4000c101d3c */
.L_x_2774:
[----:B------:R-:W-:Y:S05]  /*9160*/  BSYNC B1 ;  /* 0x0000000000017941 */ /* 0x000fea0003800000 */
.L_x_2773:
[----:B------:R-:W-:-:S03]  /*9170*/  UMOV UR4, 0xffffffff ;  /* 0xffffffff00047882 */ /* 0x000fc60000000000 */
[----:B------:R-:W-:Y:S05]  /*9180*/  BRA.DIV UR4, `(.L_x_2781) ;  /* 0x0000027e040c7947 */ /* 0x000fea000b800000 */
[----:B0---4-:R0:W4:Y:S04]  /*9190*/  SHFL.IDX PT, R37, R119, 0x2, 0x181f ;  /* 0x00581f0077257f89 */ /* 0x01112800000e0000 */
[----:B------:R0:W0:Y:S02]  /*91a0*/  SHFL.IDX PT, R36, R120, 0x2, 0x181f ;  /* 0x00581f0078247f89 */ /* 0x00002400000e0000 */
.L_x_3111:
[----:B------:R-:W-:Y:S05]  /*91b0*/  @P5 BRA `(.L_x_2739) ;  /* 0x0000001400bc5947 */ /* 0x000fea0003800000 */
[----:B------:R-:W-:Y:S01]  /*91c0*/  ISETP.NE.AND P3, PT, R4, RZ, PT ;  /* 0x000000ff0400720c */ /* 0x000fe20003f65270 */
[----:B------:R-:W-:-:S12]  /*91d0*/  BSSY B1, `(.L_x_2782) ;  /* 0x000007a000017945 */ /* 0x000fd80003800000 */
[----:B------:R-:W-:Y:S05]  /*91e0*/  @!P3 BRA `(.L_x_2783) ;  /* 0x0000000400e0b947 */ /* 0x000fea0003800000 */
[----:B------:R-:W5:Y:S01]  /*91f0*/  LDL R13, [R1+0x60] ;  /* 0x00006000010d7983 */ /* 0x000f620000100800 */
[----:B------:R-:W-:Y:S01]  /*9200*/  SEL R11, R115, R137, !P2 ;  /* 0x00000089730b7207 */ /* 0x000fe20005000000 */
[----:B------:R-:W-:Y:S01]  /*9210*/  BSSY B2, `(.L_x_2784) ;  /* 0x0000073000027945 */ /* 0x000fe20003800000 */
[----:B------:R-:W-:Y:S02]  /*9220*/  ISETP.GE.AND P4, PT, R16, R114, PT ;  /* 0x000000721000720c */ /* 0x000fe40003f86270 */
[----:B------:R-:W-:Y:S02]  /*9230*/  SHF.R.S32.HI R12, RZ, 0x1f, R11 ;  /* 0x0000001fff0c7819 */ /* 0x000fe4000001140b */
[----:B0-----:R-:W-:Y:S02]  /*9240*/  LEA R38, P3, R10, R36, 0x1 ;  /* 0x000000240a267211 */ /* 0x001fe400078608ff */
[----:B------:R-:W-:Y:S02]  /*9250*/  LEA.HI R12, R12, R11, RZ, 0x4 ;  /* 0x0000000b0c0c7211 */ /* 0x000fe400078f20ff */
[----:B----4-:R-:W-:-:S02]  /*9260*/  LEA.HI.X R39, R10, R37, R28, 0x1, P3 ;  /* 0x000000250a277211 */ /* 0x010fc400018f0c1c */
[----:B------:R-:W-:-:S04]  /*9270*/  LEA.HI.SX32 R12, R12, R9, 0x1c ;  /* 0x000000090c0c7211 */ /* 0x000fc800078fe2ff */
[----:B------:R-:W-:Y:S01]  /*9280*/  SHF.R.S32.HI R11, RZ, 0x1f, R12 ;  /* 0x0000001fff0b7819 */ /* 0x000fe2000001140c */
[----:B------:R-:W-:-:S03]  /*9290*/  IMAD.SHL.U32 R41, R12, 0x8, RZ ;  /* 0x000000080c297824 */ /* 0x000fc600078e00ff */
[----:B------:R-:W-:Y:S02]  /*92a0*/  LEA.HI R11, R11, R12, RZ, 0x3 ;  /* 0x0000000c0b0b7211 */ /* 0x000fe400078f18ff */
[----:B------:R-:W-:Y:S02]  /*92b0*/  ISETP.GE.AND P5, PT, R41, R136, PT ;  /* 0x000000882900720c */ /* 0x000fe40003fa6270 */
[----:B------:R-:W-:Y:S02]  /*92c0*/  SHF.R.S32.HI R12, RZ, 0x3, R11 ;  /* 0x00000003ff0c7819 */ /* 0x000fe4000001140b */
[----:B------:R-:W-:-:S04]  /*92d0*/  LOP3.LUT R11, R0, 0x38, R41, 0xf8, !PT ;  /* 0x00000038000b7812 */ /* 0x000fc800078ef829 */
[----:B------:R-:W-:-:S05]  /*92e0*/  LOP3.LUT R11, R11, R138, RZ, 0x3c, !PT ;  /* 0x0000008a0b0b7212 */ /* 0x000fca00078e3cff */
[----:B------:R-:W-:-:S04]  /*92f0*/  @!P5 IMAD.WIDE R40, R41, 0x2, R36 ;  /* 0x000000022928d825 */ /* 0x000fc800078e0224 */
[----:B-----5:R-:W-:-:S04]  /*9300*/  IMAD R12, R12, 0x1400, R13 ;  /* 0x000014000c0c7824 */ /* 0x020fc800078e020d */
        /* <DEDUP_REMOVED lines=11> */
[----:B------:R-:W-:Y:S01]  /*93c0*/  IMAD.U32 R48, R35, 0x10000, RZ ;  /* 0x0001000023307824 */ /* 0x000fe200078e00ff */
[--C-:B------:R-:W-:Y:S01]  /*93d0*/  SHF.R.U64 R55, R68, 0x10, R69.reuse ;  /* 0x0000001044377819 */ /* 0x100fe20000001245 */
[----:B----4-:R-:W-:Y:S01]  /*93e0*/  IMAD.U32 R45, R15, 0x10000, RZ ;  /* 0x000100000f2d7824 */ /* 0x010fe200078e00ff */
[----:B------:R-:W-:Y:S01]  /*93f0*/  SHF.R.U32.HI R68, RZ, 0x10, R69 ;  /* 0x00000010ff447819 */ /* 0x000fe20000011645 */
[----:B------:R-:W-:Y:S01]  /*9400*/  IMAD.U32 R42, R12, 0x10000, RZ ;  /* 0x000100000c2a7824 */ /* 0x000fe200078e00ff */
[----:B------:R-:W-:Y:S01]  /*9410*/  PRMT R157, R157, 0x5410, R76 ;  /* 0x000054109d9d7816 */ /* 0x000fe2000000004c */
[----:B------:R-:W-:Y:S01]  /*9420*/  IMAD.U32 R11, R14, 0x10000, RZ ;  /* 0x000100000e0b7824 */ /* 0x000fe200078e00ff */
[----:B------:R-:W-:-:S02]  /*9430*/  PRMT R153, R153, 0x5410, R68 ;  /* 0x0000541099997816 */ /* 0x000fc40000000044 */
[----:B------:R-:W-:Y:S01]  /*9440*/  SHF.R.U64 R53, R70, 0x10, R71 ;  /* 0x0000001046357819 */ /* 0x000fe20000001247 */
[----:B------:R-:W-:Y:S01]  /*9450*/  IMAD.U32 R50, R157, 0x10000, RZ ;  /* 0x000100009d327824 */ /* 0x000fe200078e00ff */
[----:B------:R-:W-:Y:S02]  /*9460*/  SHF.R.U64 R51, R78, 0x10, R79 ;  /* 0x000000104e337819 */ /* 0x000fe4000000124f */
[----:B------:R-:W-:Y:S01]  /*9470*/  PRMT R156, R156, 0x5410, R49 ;  /* 0x000054109c9c7816 */ /* 0x000fe20000000031 */
[----:B------:R-:W-:Y:S01]  /*9480*/  IMAD.U32 R49, R153, 0x10000, RZ ;  /* 0x0001000099317824 */ /* 0x000fe200078e00ff */
[----:B------:R-:W-:Y:S01]  /*9490*/  SHF.R.U32.HI R70, RZ, 0x10, R71 ;  /* 0x00000010ff467819 */ /* 0x000fe20000011647 */
[C---:B------:R-:W-:Y:S01]  /*94a0*/  FMUL.FTZ R52, R46.reuse, R50 ;  /* 0x000000322e347220 */ /* 0x040fe20000410000 */
[----:B------:R-:W-:Y:S01]  /*94b0*/  SHF.R.U32.HI R78, RZ, 0x10, R79 ;  /* 0x00000010ff4e7819 */ /* 0x000fe2000001164f */
[----:B------:R-:W-:Y:S01]  /*94c0*/  FMUL.FTZ R54, R46, R49 ;  /* 0x000000312e367220 */ /* 0x000fe20000410000 */
[----:B------:R-:W-:-:S02]  /*94d0*/  SHF.L.U32 R43, R13, 0x10, RZ ;  /* 0x000000100d2b7819 */ /* 0x000fc400000006ff */
[----:B------:R-:W-:Y:S01]  /*94e0*/  LOP3.LUT R47, R33, 0xffff0000, RZ, 0xc0, !PT ;  /* 0xffff0000212f7812 */ /* 0x000fe200078ec0ff */
[----:B------:R-:W-:Y:S01]  /*94f0*/  IMAD.U32 R33, R32, 0x10000, RZ ;  /* 0x0001000020217824 */ /* 0x000fe200078e00ff */
[----:B------:R-:W-:Y:S01]  /*9500*/  LOP3.LUT R157, R157, 0xffff0000, RZ, 0xc0, !PT ;  /* 0xffff00009d9d7812 */ /* 0x000fe200078ec0ff */
[----:B------:R-:W-:Y:S01]  /*9510*/  FFMA.FTZ R52, R43, R49, -R52 ;  /* 0x000000312b347223 */ /* 0x000fe20000010834 */
[----:B------:R-:W-:Y:S01]  /*9520*/  LOP3.LUT R153, R153, 0xffff0000, RZ, 0xc0, !PT ;  /* 0xffff000099997812 */ /* 0x000fe200078ec0ff */
[----:B------:R-:W-:Y:S01]  /*9530*/  FFMA.FTZ R54, R43, R50, R54 ;  /* 0x000000322b367223 */ /* 0x000fe20000010036 */
[----:B------:R-:W-:Y:S01]  /*9540*/  PRMT R151, R151, 0x5410, R70 ;  /* 0x0000541097977816 */ /* 0x000fe20000000046 */
[----:B------:R-:W-:Y:S01]  /*9550*/  FMUL.FTZ R49, R47, R157 ;  /* 0x0000009d2f317220 */ /* 0x000fe20000410000 */
[----:B------:R-:W-:Y:S01]  /*9560*/  PRMT R155, R155, 0x5410, R78 ;  /* 0x000054109b9b7816 */ /* 0x000fe2000000004e */
[-C--:B------:R-:W-:Y:S01]  /*9570*/  FMUL.FTZ R47, R47, R153.reuse ;  /* 0x000000992f2f7220 */ /* 0x080fe20000410000 */
[----:B------:R-:W-:Y:S01]  /*9580*/  LOP3.LUT R44, R13, 0xffff0000, RZ, 0xc0, !PT ;  /* 0xffff00000d2c7812 */ /* 0x000fe200078ec0ff */
[----:B------:R-:W-:Y:S01]  /*9590*/  IMAD.U32 R43, R151, 0x10000, RZ ;  /* 0x00010000972b7824 */ /* 0x000fe200078e00ff */
[----:B------:R-:W-:Y:S01]  /*95a0*/  LOP3.LUT R35, R35, 0xffff0000, RZ, 0xc0, !PT ;  /* 0xffff000023237812 */ /* 0x000fe200078ec0ff */
[C---:B------:R-:W-:Y:S01]  /*95b0*/  IMAD.U32 R46, R155.reuse, 0x10000, RZ ;  /* 0x000100009b2e7824 */ /* 0x040fe200078e00ff */
[----:B------:R-:W-:Y:S01]  /*95c0*/  LOP3.LUT R50, R155, 0xffff0000, RZ, 0xc0, !PT ;  /* 0xffff00009b327812 */ /* 0x000fe200078ec0ff */
[C---:B------:R-:W-:Y:S01]  /*95d0*/  FFMA.FTZ R153, R44.reuse, R153, -R49 ;  /* 0x000000992c997223 */ /* 0x040fe20000010831 */
[----:B------:R-:W-:Y:S01]  /*95e0*/  FFMA.FTZ R157, R44, R157, R47 ;  /* 0x0000009d2c9d7223 */ /* 0x000fe2000001002f */
[CC--:B------:R-:W-:Y:S01]  /*95f0*/  FMUL.FTZ R56, R48.reuse, R46.reuse ;  /* 0x0000002e30387220 */ /* 0x0c0fe20000410000 */
[-C--:B------:R-:W-:Y:S01]  /*9600*/  FMUL.FTZ R49, R48, R43.reuse ;  /* 0x0000002b30317220 */ /* 0x080fe20000410000 */
[----:B------:R-:W-:Y:S01]  /*9610*/  LOP3.LUT R44, R151, 0xffff0000, RZ, 0xc0, !PT ;  /* 0xffff0000972c7812 */ /* 0x000fe200078ec0ff */
[----:B------:R-:W-:Y:S01]  /*9620*/  IMAD.U32 R13, R34, 0x10000, RZ ;  /* 0x00010000220d7824 */ /* 0x000fe200078e00ff */
[----:B------:R-:W-:Y:S01]  /*9630*/  PRMT R150, R150, 0x5410, R55 ;  /* 0x0000541096967816 */ /* 0x000fe20000000037 */
[----:B------:R-:W-:Y:S01]  /*9640*/  FFMA.FTZ R56, R45, R43, -R56 ;  /* 0x0000002b2d387223 */ /* 0x000fe20000010838 */
[----:B------:R-:W-:Y:S01]  /*9650*/  LOP3.LUT R15, R15, 0xffff0000, RZ, 0xc0, !PT ;  /* 0xffff00000f0f7812 */ /* 0x000fe200078ec0ff */
[----:B------:R-:W-:Y:S01]  /*9660*/  FFMA.FTZ R48, R45, R46, R49 ;  /* 0x0000002e2d307223 */ /* 0x000fe20000010031 */
[----:B------:R-:W-:Y:S01]  /*9670*/  LOP3.LUT R32, R32, 0xffff0000, RZ, 0xc0, !PT ;  /* 0xffff000020207812 */ /* 0x000fe200078ec0ff */
[----:B------:R-:W-:Y:S01]  /*9680*/  FMUL.FTZ R46, R35, R50 ;  /* 0x00000032232e7220 */ /* 0x000fe20000410000 */
[----:B------:R-:W-:-:S02]  /*9690*/  IMAD.U32 R45, R156, 0x10000, RZ ;  /* 0x000100009c2d7824 */ /* 0x000fc400078e00ff */
[-C--:B------:R-:W-:Y:S01]  /*96a0*/  FMUL.FTZ R58, R35, R44.reuse ;  /* 0x0000002c233a7220 */ /* 0x080fe20000410000 */
[----:B------:R-:W-:Y:S01]  /*96b0*/  LOP3.LUT R47, R156, 0xffff0000, RZ, 0xc0, !PT ;  /* 0xffff00009c2f7812 */ /* 0x000fe200078ec0ff */
[----:B------:R-:W-:Y:S01]  /*96c0*/  IMAD.U32 R43, R150, 0x10000, RZ ;  /* 0x00010000962b7824 */ /* 0x000fe200078e00ff */
[----:B------:R-:W-:Y:S01]  /*96d0*/  PRMT R152, R152, 0x5410, R53 ;  /* 0x0000541098987816 */ /* 0x000fe20000000035 */
[----:B------:R-:W-:Y:S01]  /*96e0*/  FMUL.FTZ R49, R33, R45 ;  /* 0x0000002d21317220 */ /* 0x000fe20000410000 */
[----:B------:R-:W-:Y:S01]  /*96f0*/  PRMT R154, R154, 0x5410, R51 ;  /* 0x000054109a9a7816 */ /* 0x000fe20000000033 */
[C---:B------:R-:W-:Y:S01]  /*9700*/  FFMA.FTZ R51, R15.reuse, R44, -R46 ;  /* 0x0000002c0f337223 */ /* 0x040fe2000001082e */
[----:B------:R-:W-:Y:S01]  /*9710*/  LOP3.LUT R12, R12, 0xffff0000, RZ, 0xc0, !PT ;  /* 0xffff00000c0c7812 */ /* 0x000fe200078ec0ff */
[----:B------:R-:W-:Y:S01]  /*9720*/  FFMA.FTZ R53, R15, R50, R58 ;  /* 0x000000320f357223 */ /* 0x000fe2000001003a */
[----:B------:R-:W-:Y:S01]  /*9730*/  LOP3.LUT R35, R150, 0xffff0000, RZ, 0xc0, !PT ;  /* 0xffff000096237812 */ /* 0x000fe200078ec0ff */
[----:B------:R-:W-:Y:S01]  /*9740*/  FMUL.FTZ R44, R33, R43 ;  /* 0x0000002b212c7220 */ /* 0x000fe20000410000 */
[----:B------:R-:W-:Y:S01]  /*9750*/  FMUL.FTZ R15, R32, R47 ;  /* 0x0000002f200f7220 */ /* 0x000fe20000410000 */
[----:B------:R-:W-:Y:S01]  /*9760*/  FFMA.FTZ R49, R42, R43, -R49 ;  /* 0x0000002b2a317223 */ /* 0x000fe20000010831 */
[----:B------:R-:W-:Y:S01]  /*9770*/  LOP3.LUT R34, R34, 0xffff0000, RZ, 0xc0, !PT ;  /* 0xffff000022227812 */ /* 0x000fe200078ec0ff */
[----:B------:R-:W-:Y:S01]  /*9780*/  FFMA.FTZ R44, R42, R45, R44 ;  /* 0x0000002d2a2c7223 */ /* 0x000fe2000001002c */
[-C--:B------:R-:W-:Y:S01]  /*9790*/  FMUL.FTZ R43, R32, R35.reuse ;  /* 0x00000023202b7220 */ /* 0x080fe20000410000 */
[----:B------:R-:W-:Y:S01]  /*97a0*/  FFMA.FTZ R46, R12, R35, -R15 ;  /* 0x000000230c2e7223 */ /* 0x000fe2000001080f */
[C---:B------:R-:W-:Y:S01]  /*97b0*/  LOP3.LUT R33, R154.reuse, 0xffff0000, RZ, 0xc0, !PT ;  /* 0xffff00009a217812 */ /* 0x040fe200078ec0ff */
[----:B------:R-:W-:Y:S01]  /*97c0*/  IMAD.U32 R42, R154, 0x10000, RZ ;  /* 0x000100009a2a7824 */ /* 0x000fe200078e00ff */
[C---:B------:R-:W-:Y:S01]  /*97d0*/  LOP3.LUT R15, R152.reuse, 0xffff0000, RZ, 0xc0, !PT ;  /* 0xffff0000980f7812 */ /* 0x040fe200078ec0ff */
[----:B------:R-:W-:-:S02]  /*97e0*/  IMAD.U32 R32, R152, 0x10000, RZ ;  /* 0x0001000098207824 */ /* 0x000fc400078e00ff */
        /* <DEDUP_REMOVED lines=19> */
[----:B------:R-:W-:-:S02]  /*9920*/  F2FP.BF16.F32.PACK_AB R33, R157, R54 ;  /* 0x000000369d21723e */ /* 0x000fc400000010ff */
[----:B------:R-:W-:-:S07]  /*9930*/  F2FP.BF16.F32.PACK_AB R32, R43, R44 ;  /* 0x0000002c2b20723e */ /* 0x000fce00000010ff */
.L_x_2785:
[----:B------:R-:W-:Y:S05]  /*9940*/  BSYNC B2 ;  /* 0x0000000000027941 */ /* 0x000fea0003800000 */
.L_x_2784:
[----:B----4-:R4:W-:Y:S04]  /*9950*/  ST.E.128 desc[UR60][R38.64], R12 ;  /* 0x0000000c26007985 */ /* 0x0109e8000c101d3c */
[----:B0-----:R4:W-:Y:S02]  /*9960*/  @!P5 ST.E.128 desc[UR60][R40.64], R32 ;  /* 0x000000202800d985 */ /* 0x0019e4000c101d3c */
.L_x_2783:
[----:B------:R-:W-:Y:S05]  /*9970*/  BSYNC B1 ;  /* 0x0000000000017941 */ /* 0x000fea0003800000 */
.L_x_2782:
[----:B------:R-:W-:-:S13]  /*9980*/  ISETP.NE.AND P3, PT, R25, RZ, PT ;  /* 0x000000ff1900720c */ /* 0x000fda0003f65270 */
[----:B------:R-:W-:Y:S05]  /*9990*/  @!P3 BRA `(.L_x_2739) ;  /* 0x0000000c00c4b947 */ /* 0x000fea0003800000 */
[----:B----4-:R-:W4:Y:S01]  /*99a0*/  LDL R14, [R1+0x60] ;  /* 0x00006000010e7983 */ /* 0x010f220000100800 */
[----:B------:R-:W-:Y:S01]  /*99b0*/  SEL R137, R115, R137, !P1 ;  /* 0x0000008973897207 */ /* 0x000fe20004800000 */
[----:B------:R-:W-:Y:S01]  /*99c0*/  BSSY B1, `(.L_x_2786) ;  /* 0x0000070000017945 */ /* 0x000fe20003800000 */
[----:B------:R-:W-:Y:S02]  /*99d0*/  ISETP.GE.AND P4, PT, R213, R114, PT ;  /* 0x00000072d500720c */ /* 0x000fe40003f86270 */
[----:B------:R-:W-:Y:S02]  /*99e0*/  SHF.R.S32.HI R12, RZ, 0x1f, R137 ;  /* 0x0000001fff0c7819 */ /* 0x000fe40000011489 */
[C---:B0-----:R-:W-:Y:S02]  /*99f0*/  LEA R38, P3, R21.reuse, R36, 0x1 ;  /* 0x0000002415267211 */ /* 0x041fe400078608ff */
[----:B------:R-:W-:Y:S02]  /*9a00*/  LEA.HI R137, R12, R137, RZ, 0x4 ;  /* 0x000000890c897211 */ /* 0x000fe400078f20ff */
[----:B------:R-:W-:-:S02]  /*9a10*/  LEA.HI.X R39, R21, R37, R29, 0x1, P3 ;  /* 0x0000002515277211 */ /* 0x000fc400018f0c1d */
[----:B------:R-:W-:-:S04]  /*9a20*/  LEA.HI.SX32 R137, R137, R20, 0x1c ;  /* 0x0000001489897211 */ /* 0x000fc800078fe2ff */
[----:B------:R-:W-:Y:S01]  /*9a30*/  SHF.R.S32.HI R12, RZ, 0x1f, R137 ;  /* 0x0000001fff0c7819 */ /* 0x000fe20000011489 */
[----:B------:R-:W-:-:S03]  /*9a40*/  IMAD.SHL.U32 R11, R137, 0x8, RZ ;  /* 0x00000008890b7824 */ /* 0x000fc600078e00ff */
[----:B------:R-:W-:Y:S02]  /*9a50*/  LEA.HI R12, R12, R137, RZ, 0x3 ;  /* 0x000000890c0c7211 */ /* 0x000fe400078f18ff */
[----:B------:R-:W-:Y:S02]  /*9a60*/  LOP3.LUT R13, R0, 0x38, R11, 0xf8, !PT ;  /* 0x00000038000d7812 */ /* 0x000fe400078ef80b */
[----:B------:R-:W-:Y:S02]  /*9a70*/  SHF.R.S32.HI R12, RZ, 0x3, R12 ;  /* 0x00000003ff0c7819 */ /* 0x000fe4000001140c */
[----:B------:R-:W-:-:S03]  /*9a80*/  LOP3.LUT R13, R13, R138, RZ, 0x3c, !PT ;  /* 0x0000008a0d0d7212 */ /* 0x000fc600078e3cff */
[----:B----4-:R-:W-:-:S04]  /*9a90*/  IMAD R12, R12, 0x1400, R14 ;  /* 0x000014000c0c7824 */ /* 0x010fc800078e020e */
[----:B------:R-:W-:Y:S02]  /*9aa0*/  IMAD.IADD R15, R12, 0x1, R13 ;  /* 0x000000010c0f7824 */ /* 0x000fe400078e020d */
[C---:B------:R-:W-:Y:S02]  /*9ab0*/  IMAD R13, R212.reuse, 0x5000, R123 ;  /* 0x00005000d40d7824 */ /* 0x040fe400078e027b */
[----:B------:R-:W-:Y:S02]  /*9ac0*/  IMAD R15, R212, 0x5000, R15 ;  /* 0x00005000d40f7824 */ /* 0x000fe400078e020f */
[--C-:B------:R-:W-:Y:S02]  /*9ad0*/  IMAD R13, R13, 0x2, R22.reuse ;  /* 0x000000020d0d7824 */ /* 0x100fe400078e0216 */
[----:B------:R-:W-:-:S04]  /*9ae0*/  IMAD R32, R15, 0x2, R22 ;  /* 0x000000020f207824 */ /* 0x000fc800078e0216 */
[----:B------:R-:W0:Y:S04]  /*9af0*/  LDS.128 R12, [R13+0x24400] ;  /* 0x024400000d0c7984 */ /* 0x000e280000000c00 */
[----:B------:R-:W4:Y:S01]  /*9b00*/  LDS.128 R32, [R32+0x24400] ;  /* 0x0244000020207984 */ /* 0x000f220000000c00 */
[----:B------:R-:W-:Y:S05]  /*9b10*/  @P4 BRA `(.L_x_2787) ;  /* 0x0000000400684947 */ /* 0x000fea0003800000 */
[----:B------:R-:W-:Y:S01]  /*9b20*/  SHF.R.U64 R55, R64, 0x10, R65 ;  /* 0x0000001040377819 */ /* 0x000fe20000001241 */
[----:B----4-:R-:W-:Y:S01]  /*9b30*/  IMAD.U32 R44, R33, 0x10000, RZ ;  /* 0x00010000212c7824 */ /* 0x010fe200078e00ff */
[----:B------:R-:W-:Y:S01]  /*9b40*/  SHF.R.U64 R49, R72, 0x10, R73 ;  /* 0x0000001048317819 */ /* 0x000fe20000001249 */
[----:B0-----:R-:W-:Y:S01]  /*9b50*/  IMAD.U32 R40, R13, 0x10000, RZ ;  /* 0x000100000d287824 */ /* 0x001fe200078e00ff */
[----:B------:R-:W-:Y:S01]  /*9b60*/  SHF.R.U32.HI R64, RZ, 0x10, R65 ;  /* 0x00000010ff407819 */ /* 0x000fe20000011641 */
[----:B------:R-:W-:Y:S01]  /*9b70*/  IMAD.U32 R46, R35, 0x10000, RZ ;  /* 0x00010000232e7824 */ /* 0x000fe200078e00ff */
[----:B------:R-:W-:Y:S01]  /*9b80*/  SHF.R.U32.HI R72, RZ, 0x10, R73 ;  /* 0x00000010ff487819 */ /* 0x000fe20000011649 */
[----:B------:R-:W-:Y:S01]  /*9b90*/  IMAD.U32 R42, R32, 0x10000, RZ ;  /* 0x00010000202a7824 */ /* 0x000fe200078e00ff */
[----:B------:R-:W-:Y:S02]  /*9ba0*/  SHF.R.U64 R51, R66, 0x10, R67 ;  /* 0x0000001042337819 */ /* 0x000fe40000001243 */
[----:B------:R-:W-:-:S02]  /*9bb0*/  PRMT R145, R145, 0x5410, R64 ;  /* 0x0000541091917816 */ /* 0x000fc40000000040 */
[----:B------:R-:W-:Y:S02]  /*9bc0*/  PRMT R149, R149, 0x5410, R72 ;  /* 0x0000541095957816 */ /* 0x000fe40000000048 */
[----:B------:R-:W-:Y:S02]  /*9bd0*/  SHF.R.U64 R53, R74, 0x10, R75 ;  /* 0x000000104a357819 */ /* 0x000fe4000000124b */
[----:B------:R-:W-:Y:S01]  /*9be0*/  PRMT R142, R142, 0x5410, R51 ;  /* 0x000054108e8e7816 */ /* 0x000fe20000000033 */
[----:B------:R-:W-:Y:S01]  /*9bf0*/  IMAD.U32 R51, R149, 0x10000, RZ ;  /* 0x0001000095337824 */ /* 0x000fe200078e00ff */
[----:B------:R-:W-:Y:S01]  /*9c00*/  PRMT R148, R148, 0x5410, R49 ;  /* 0x0000541094947816 */ /* 0x000fe20000000031 */
[----:B------:R-:W-:Y:S01]  /*9c10*/  IMAD.U32 R49, R145, 0x10000, RZ ;  /* 0x0001000091317824 */ /* 0x000fe200078e00ff */
[----:B------:R-:W-:Y:S02]  /*9c20*/  SHF.R.U32.HI R74, RZ, 0x10, R75 ;  /* 0x00000010ff4a7819 */ /* 0x000fe4000001164b */
[----:B------:R-:W-:-:S02]  /*9c30*/  SHF.R.U32.HI R66, RZ, 0x10, R67 ;  /* 0x00000010ff427819 */ /* 0x000fc40000011643 */
[----:B------:R-:W-:Y:S01]  /*9c40*/  PRMT R144, R144, 0x5410, R55 ;  /* 0x0000541090907816 */ /* 0x000fe20000000037 */
[----:B------:R-:W-:Y:S01]  /*9c50*/  FMUL.FTZ R55, R44, R49 ;  /* 0x000000312c377220 */ /* 0x000fe20000410000 */
[----:B------:R-:W-:Y:S01]  /*9c60*/  PRMT R146, R146, 0x5410, R53 ;  /* 0x0000541092927816 */ /* 0x000fe20000000035 */
[-C--:B------:R-:W-:Y:S01]  /*9c70*/  FMUL.FTZ R53, R44, R51.reuse ;  /* 0x000000332c357220 */ /* 0x080fe20000410000 */
[----:B------:R-:W-:Y:S01]  /*9c80*/  LOP3.LUT R45, R33, 0xffff0000, RZ, 0xc0, !PT ;  /* 0xffff0000212d7812 */ /* 0x000fe200078ec0ff */
[C---:B------:R-:W-:Y:S01]  /*9c90*/  FFMA.FTZ R55, R40.reuse, R51, R55 ;  /* 0x0000003328377223 */ /* 0x040fe20000010037 */
[----:B------:R-:W-:Y:S01]  /*9ca0*/  PRMT R147, R147, 0x5410, R74 ;  /* 0x0000541093937816 */ /* 0x000fe2000000004a */
[----:B------:R-:W-:Y:S01]  /*9cb0*/  FFMA.FTZ R50, R40, R49, -R53 ;  /* 0x0000003128327223 */ /* 0x000fe20000010835 */
[----:B------:R-:W-:Y:S02]  /*9cc0*/  LOP3.LUT R48, R149, 0xffff0000, RZ, 0xc0, !PT ;  /* 0xffff000095307812 */ /* 0x000fe400078ec0ff */
[----:B------:R-:W-:Y:S01]  /*9cd0*/  PRMT R143, R143, 0x5410, R66 ;  /* 0x000054108f8f7816 */ /* 0x000fe20000000042 */
[----:B------:R-:W-:Y:S01]  /*9ce0*/  IMAD.U32 R53, R147, 0x10000, RZ ;  /* 0x0001000093357824 */ /* 0x000fe200078e00ff */
[----:B------:R-:W-:Y:S01]  /*9cf0*/  LOP3.LUT R44, R145, 0xffff0000, RZ, 0xc0, !PT ;  /* 0xffff0000912c7812 */ /* 0x000fe200078ec0ff */
[----:B------:R-:W-:Y:S01]  /*9d00*/  FMUL.FTZ R52, R45, R48 ;  /* 0x000000302d347220 */ /* 0x000fe20000410000 */
[----:B------:R-:W-:Y:S01]  /*9d10*/  LOP3.LUT R41, R13, 0xffff0000, RZ, 0xc0, !PT ;  /* 0xffff00000d297812 */ /* 0x000fe200078ec0ff */
[----:B------:R-:W-:Y:S01]  /*9d20*/  IMAD.U32 R49, R143, 0x10000, RZ ;  /* 0x000100008f317824 */ /* 0x000fe200078e00ff */
[----:B------:R-:W-:Y:S01]  /*9d30*/  LOP3.LUT R43, R32, 0xffff0000, RZ, 0xc0, !PT ;  /* 0xffff0000202b7812 */ /* 0x000fe200078ec0ff */
[-C--:B------:R-:W-:Y:S01]  /*9d40*/  FMUL.FTZ R40, R45, R44.reuse ;  /* 0x0000002c2d287220 */ /* 0x080fe20000410000 */
[C---:B------:R-:W-:Y:S01]  /*9d50*/  FMUL.FTZ R51, R46.reuse, R53 ;  /* 0x000000352e337220 */ /* 0x040fe20000410000 */
[----:B------:R-:W-:Y:S01]  /*9d60*/  FFMA.FTZ R45, R41, R44, -R52 ;  /* 0x0000002c292d7223 */ /* 0x000fe20000010834 */
[----:B------:R-:W-:Y:S01]  /*9d70*/  IMAD.U32 R32, R15, 0x10000, RZ ;  /* 0x000100000f207824 */ /* 0x000fe200078e00ff */
[----:B------:R-:W-:Y:S01]  /*9d80*/  LOP3.LUT R47, R35, 0xffff0000, RZ, 0xc0, !PT ;  /* 0xffff0000232f7812 */ /* 0x000fe200078ec0ff */
[----:B------:R-:W-:Y:S01]  /*9d90*/  FMUL.FTZ R46, R46, R49 ;  /* 0x000000312e2e7220 */ /* 0x000fe20000410000 */
[----:B------:R-:W-:Y:S01]  /*9da0*/  LOP3.LUT R44, R147, 0xffff0000, RZ, 0xc0, !PT ;  /* 0xffff0000932c7812 */ /* 0x000fe200078ec0ff */
[----:B------:R-:W-:Y:S01]  /*9db0*/  FFMA.FTZ R48, R41, R48, R40 ;  /* 0x0000003029307223 */ /* 0x000fe20000010028 */
[----:B------:R-:W-:Y:S01]  /*9dc0*/  LOP3.LUT R40, R143, 0xffff0000, RZ, 0xc0, !PT ;  /* 0xffff00008f287812 */ /* 0x000fe200078ec0ff */
[C---:B------:R-:W-:Y:S01]  /*9dd0*/  FFMA.FTZ R53, R32.reuse, R53, R46 ;  /* 0x0000003520357223 */ /* 0x040fe2000001002e */
[----:B------:R-:W-:Y:S01]  /*9de0*/  LOP3.LUT R33, R15, 0xffff0000, RZ, 0xc0, !PT ;  /* 0xffff00000f217812 */ /* 0x000fe200078ec0ff */
[----:B------:R-:W-:Y:S01]  /*9df0*/  FFMA.FTZ R51, R32, R49, -R51 ;  /* 0x0000003120337223 */ /* 0x000fe20000010833 */
[----:B------:R-:W-:Y:S01]  /*9e00*/  FMUL.FTZ R46, R47, R44 ;  /* 0x0000002c2f2e7220 */ /* 0x000fe20000410000 */
[----:B------:R-:W-:-:S02]  /*9e10*/  IMAD.U32 R41, R148, 0x10000, RZ ;  /* 0x0001000094297824 */ /* 0x000fc400078e00ff */
[-C--:B------:R-:W-:Y:S01]  /*9e20*/  FMUL.FTZ R54, R47, R40.reuse ;  /* 0x000000282f367220 */ /* 0x080fe20000410000 */
[----:B------:R-:W-:Y:S01]  /*9e30*/  IMAD.U32 R32, R144, 0x10000, RZ ;  /* 0x0001000090207824 */ /* 0x000fe200078e00ff */
[----:B------:R-:W-:Y:S01]  /*9e40*/  LOP3.LUT R148, R148, 0xffff0000, RZ, 0xc0, !PT ;  /* 0xffff000094947812 */ /* 0x000fe200078ec0ff */
[C---:B------:R-:W-:Y:S02]  /*9e50*/  IMAD.U32 R13, R12.reuse, 0x10000, RZ ;  /* 0x000100000c0d7824 */ /* 0x040fe400078e00ff */
[C---:B------:R-:W-:Y:S01]  /*9e60*/  FFMA.FTZ R52, R33.reuse, R40, -R46 ;  /* 0x0000002821347223 */ /* 0x040fe2000001082e */
[----:B------:R-:W-:Y:S01]  /*9e70*/  LOP3.LUT R12, R12, 0xffff0000, RZ, 0xc0, !PT ;  /* 0xffff00000c0c7812 */ /* 0x000fe200078ec0ff */
[----:B------:R-:W-:Y:S01]  /*9e80*/  FMUL.FTZ R46, R42, R32 ;  /* 0x000000202a2e7220 */ /* 0x000fe20000410000 */
[----:B------:R-:W-:Y:S01]  /*9e90*/  LOP3.LUT R144, R144, 0xffff0000, RZ, 0xc0, !PT ;  /* 0xffff000090907812 */ /* 0x000fe200078ec0ff */
[----:B------:R-:W-:Y:S01]  /*9ea0*/  FFMA.FTZ R54, R33, R44, R54 ;  /* 0x0000002c21367223 */ /* 0x000fe20000010036 */
[----:B------:R-:W-:Y:S01]  /*9eb0*/  FMUL.FTZ R33, R43, R148 ;  /* 0x000000942b217220 */ /* 0x000fe20000410000 */
[-C--:B------:R-:W-:Y:S01]  /*9ec0*/  FMUL.FTZ R40, R42, R41.reuse ;  /* 0x000000292a287220 */ /* 0x080fe20000410000 */
[----:B------:R-:W-:Y:S01]  /*9ed0*/  FFMA.FTZ R46, R13, R41, R46 ;  /* 0x000000290d2e7223 */ /* 0x000fe2000001002e */
[----:B------:R-:W-:-:S02]  /*9ee0*/  IMAD.U32 R35, R34, 0x10000, RZ ;  /* 0x0001000022237824 */ /* 0x000fc400078e00ff */
[----:B------:R-:W-:Y:S01]  /*9ef0*/  FFMA.FTZ R41, R12, R144, -R33 ;  /* 0x000000900c297223 */ /* 0x000fe20000010821 */
[----:B------:R-:W-:Y:S01]  /*9f00*/  LOP3.LUT R34, R34, 0xffff0000, RZ, 0xc0, !PT ;  /* 0xffff000022227812 */ /* 0x000fe200078ec0ff */
[----:B------:R-:W-:Y:S01]  /*9f10*/  FFMA.FTZ R42, R13, R32, -R40 ;  /* 0x000000200d2a7223 */ /* 0x000fe20000010828 */
[----:B------:R-:W-:Y:S01]  /*9f20*/  FMUL.FTZ R43, R43, R144 ;  /* 0x000000902b2b7220 */ /* 0x000fe20000410000 */
[C---:B------:R-:W-:Y:S01]  /*9f30*/  LOP3.LUT R33, R146.reuse, 0xffff0000, RZ, 0xc0, !PT ;  /* 0xffff000092217812 */ /* 0x040fe200078ec0ff */
[----:B------:R-:W-:Y:S01]  /*9f40*/  IMAD.U32 R40, R146, 0x10000, RZ ;  /* 0x0001000092287824 */ /* 0x000fe200078e00ff */
[C---:B------:R-:W-:Y:S01]  /*9f50*/  LOP3.LUT R13, R142.reuse, 0xffff0000, RZ, 0xc0, !PT ;  /* 0xffff00008e0d7812 */ /* 0x040fe200078ec0ff */
[----:B------:R-:W-:Y:S02]  /*9f60*/  IMAD.U32 R32, R142, 0x10000, RZ ;  /* 0x000100008e207824 */ /* 0x000fe400078e00ff */
[----:B------:R-:W-:Y:S01]  /*9f70*/  FFMA.FTZ R43, R12, R148, R43 ;  /* 0x000000940c2b7223 */ /* 0x000fe2000001002b */
[C---:B------:R-:W-:Y:S01]  /*9f80*/  IMAD.U32 R15, R14.reuse, 0x10000, RZ ;  /* 0x000100000e0f7824 */ /* 0x040fe200078e00ff */
        /* <DEDUP_REMOVED lines=16> */
[----:B------:R-:W-:Y:S02]  /*a090*/  F2FP.BF16.F32.PACK_AB R15, R52, R51 ;  /* 0x00000033340f723e */ /* 0x000fe400000010ff */
[----:B------:R-:W-:-:S02]  /*a0a0*/  F2FP.BF16.F32.PACK_AB R33, R48, R55 ;  /* 0x000000373021723e */ /* 0x000fc400000010ff */
[----:B------:R-:W-:-:S07]  /*a0b0*/  F2FP.BF16.F32.PACK_AB R32, R43, R46 ;  /* 0x0000002e2b20723e */ /* 0x000fce00000010ff */
.L_x_2787:
[----:B------:R-:W-:Y:S05]  /*a0c0*/  BSYNC B1 ;  /* 0x0000000000017941 */ /* 0x000fea0003800000 */
.L_x_2786:
[----:B0-----:R0:W-:Y:S01]  /*a0d0*/  ST.E.128 desc[UR60][R38.64], R12 ;  /* 0x0000000c26007985 */ /* 0x0011e2000c101d3c */
[----:B------:R-:W-:-:S13]  /*a0e0*/  ISETP.GE.AND P3, PT, R11, R136, PT ;  /* 0x000000880b00720c */ /* 0x000fda0003f66270 */
[----:B------:R-:W-:Y:S05]  /*a0f0*/  @P3 BRA `(.L_x_2739) ;  /* 0x0000000400ec3947 */ /* 0x000fea0003800000 */
[----:B------:R-:W-:-:S05]  /*a100*/  IMAD.WIDE R36, R11, 0x2, R36 ;  /* 0x000000020b247825 */ /* 0x000fca00078e0224 */
[----:B----4-:R4:W-:Y:S01]  /*a110*/  ST.E.128 desc[UR60][R36.64], R32 ;  /* 0x0000002024007985 */ /* 0x0109e2000c101d3c */
[----:B------:R-:W-:Y:S05]  /*a120*/  BRA `(.L_x_2739) ;  /* 0x0000000400e07947 */ /* 0x000fea0003800000 */
.L_x_2693:
[----:B------:R-:W2:Y:S02]  /*a130*/  LDL R11, [R1+0x5c] ;  /* 0x00005c00010b7983 */ /* 0x000ea40000100800 */
[----:B--2---:R-:W-:-:S13]  /*a140*/  R2UR UR4, R11 ;  /* 0x000000000b0472ca */ /* 0x004fda00000e0000 */
[----:B------:R-:W-:-:S06]  /*a150*/  UISETP.NE.AND UP0, UPT, UR4, 0x3, UPT ;  /* 0x000000030400788c */ /* 0x000fcc000bf05270 */
[----:B------:R-:W-:-:S13]  /*a160*/  PLOP3.LUT P0, PT, PT, PT, UP0, 0x80, 0x0 ;  /* 0x000000000000781c */ /* 0x000fda0003f0f008 */
[----:B------:R-:W-:Y:S05]  /*a170*/  @!P0 BRA `(.L_x_2788) ;  /* 0x0000000000048947 */ /* 0x000fea0003800000 */
[----:B------:R-:W-:Y:S01]  /*a180*/  BPT.TRAP 0x1 ;  /* 0x000000040000795c */ /* 0x000fe20000300000 */
.L_x_2788:
[----:B------:R-:W-:Y:S01]  /*a190*/  IMAD R89, R212, 0x8, R22 ;  /* 0x00000008d4597824 */ /* 0x000fe200078e0216 */
[----:B------:R-:W-:Y:S01]  /*a1a0*/  SHF.L.U32 R90, R227, 0x1f, RZ ;  /* 0x0000001fe35a7819 */ /* 0x000fe200000006ff */
[----:B------:R-:W-:Y:S01]  /*a1b0*/  BSSY B1, `(.L_x_2789) ;  /* 0x0000004000017945 */ /* 0x000fe20003800000 */
[----:B------:R-:W-:Y:S02]  /*a1c0*/  SHF.R.S32.HI R86, RZ, 0x1f, R84 ;  /* 0x0000001fff567819 */ /* 0x000fe40000011454 */
[----:B------:R-:W0:Y:S02]  /*a1d0*/  SYNCS.PHASECHK.TRANS64.TRYWAIT P3, [R89+URZ+0x38890], R90 ;  /* 0x0388905a590075a7 */ /* 0x000e24000806017f */
[----:B0-----:R-:W-:Y:S05]  /*a1e0*/  @!P3 BRA `(.L_x_2790) ;  /* 0x0000026c0040b947 */ /* 0x001fea0003800000 */
.L_x_3112:
[----:B------:R-:W-:Y:S05]  /*a1f0*/  BSYNC B1 ;  /* 0x0000000000017941 */ /* 0x000fea0003800000 */
.L_x_2789:
        /* <DEDUP_REMOVED lines=27> */
.L_x_3116:
        /* <DEDUP_REMOVED lines=23> */
.L_x_2793:
[----:B------:R-:W-:Y:S05]  /*a520*/  BSYNC B1 ;  /* 0x0000000000017941 */ /* 0x000fea0003800000 */
.L_x_2792:
[----:B------:R-:W-:-:S03]  /*a530*/  UMOV UR4, 0xffffffff ;  /* 0xffffffff00047882 */ /* 0x000fc60000000000 */
[----:B------:R-:W-:Y:S05]  /*a540*/  BRA.DIV UR4, `(.L_x_2794) ;  /* 0x0000026a04c87947 */ /* 0x000fea000b800000 */
[----:B--2---:R2:W0:Y:S04]  /*a550*/  SHFL.IDX PT, R39, R41, 0x1, 0x181f ;  /* 0x00381f0029277f89 */ /* 0x00442800000e0000 */
[----:B---3--:R2:W3:Y:S02]  /*a560*/  SHFL.IDX PT, R38, R40, 0x1, 0x181f ;  /* 0x00381f0028267f89 */ /* 0x0084e400000e0000 */
.L_x_3120:
[----:B------:R-:W-:Y:S01]  /*a570*/  ISETP.GE.AND P3, PT, R42, 0x21, PT ;  /* 0x000000212a00780c */ /* 0x000fe20003f66270 */
[----:B------:R-:W-:-:S12]  /*a580*/  BSSY B1, `(.L_x_2795) ;  /* 0x0000017000017945 */ /* 0x000fd80003800000 */
        /* <DEDUP_REMOVED lines=22> */
.L_x_2796:
[----:B------:R-:W-:Y:S05]  /*a6f0*/  BSYNC B1 ;  /* 0x0000000000017941 */ /* 0x000fea0003800000 */
.L_x_2795:
[----:B------:R-:W-:-:S03]  /*a700*/  UMOV UR4, 0xffffffff ;  /* 0xffffffff00047882 */ /* 0x000fc60000000000 */
[----:B------:R-:W-:Y:S05]  /*a710*/  BRA.DIV UR4, `(.L_x_2797) ;  /* 0x0000026a04a07947 */ /* 0x000fea000b800000 */
[----:B0-----:R0:W0:Y:S04]  /*a720*/  SHFL.IDX PT, R39, R41, 0x2, 0x181f ;  /* 0x00581f0029277f89 */ /* 0x00102800000e0000 */
[----:B---3--:R3:W0:Y:S02]  /*a730*/  SHFL.IDX PT, R38, R40, 0x2, 0x181f ;  /* 0x00581f0028267f89 */ /* 0x00862400000e0000 */
.L_x_3124:
[----:B------:R-:W-:-:S13]  /*a740*/  ISETP.GE.AND P3, PT, R42, 0x41, PT ;  /* 0x000000412a00780c */ /* 0x000fda0003f66270 */
[----:B------:R-:W-:Y:S05]  /*a750*/  @!P3 BRA `(.L_x_2739) ;  /* 0x000000000054b947 */ /* 0x000fea0003800000 */
[----:B------:R-:W-:Y:S02]  /*a760*/  ULDC UR4, c[0x0][0x2f4] ;  /* 0x0000bd0000047ab9 */ /* 0x000fe40000000800 */
[----:B------:R-:W-:Y:S02]  /*a770*/  ISETP.GE.AND P5, PT, R16, UR4, PT ;  /* 0x0000000410007c0c */ /* 0x000fe4000bfa6270 */
[----:B------:R-:W-:-:S11]  /*a780*/  ISETP.GE.AND P4, PT, R213, UR4, PT ;  /* 0x00000004d5007c0c */ /* 0x000fd6000bf86270 */
[----:B----4-:R-:W4:Y:S01]  /*a790*/  @!P5 LDS.128 R12, [R85+0x26400] ;  /* 0x02640000550cd984 */ /* 0x010f220000000c00 */
[----:B0-----:R-:W-:-:S04]  /*a7a0*/  @!P5 LEA R32, P3, R16, R38, 0x1 ;  /* 0x000000261020d211 */ /* 0x001fc800078608ff */
[----:B------:R-:W-:Y:S02]  /*a7b0*/  @!P5 LEA.HI.X R33, R16, R39, R17, 0x1, P3 ;  /* 0x000000271021d211 */ /* 0x000fe400018f0c11 */
        /* <DEDUP_REMOVED lines=15> */
.L_x_2739:
[----:B------:R-:W-:Y:S05]  /*a8b0*/  BSYNC B0 ;  /* 0x0000000000007941 */ /* 0x000fea0003800000 */
.L_x_2692:
[----:B------:R-:W5:Y:S01]  /*a8c0*/  S2R R11, SR_TID.X ;  /* 0x00000000000b7919 */ /* 0x000f620000002100 */
        /* <DEDUP_REMOVED lines=8> */
[----:B-----5:R-:W-:Y:S01]  /*a950*/  LOP3.LUT R11, R11, 0x7f, RZ, 0xc0, !PT ;  /* 0x0000007f0b0b7812 */ /* 0x020fe200078ec0ff */
[----:B--2---:R2:W-:Y:S03]  /*a960*/  BAR.SYNC.DEFER_BLOCKING R141, 0x80 ;  /* 0x0002008d0000751d */ /* 0x0045e60000010000 */
[----:B------:R-:W-:-:S13]  /*a970*/  ISETP.NE.AND P3, PT, R11, RZ, PT ;  /* 0x000000ff0b00720c */ /* 0x000fda0003f65270 */
[----:B------:R-:W-:-:S05]  /*a980*/  @!P3 VIADD R11, R89, 0x388a0 ;  /* 0x000388a0590bb836 */ /* 0x000fca0000000000 */
[----:B------:R-:W-:-:S04]  /*a990*/  @!P3 PRMT R11, RZ, 0x654, R11 ;  /* 0x00000654ff0bb816 */ /* 0x000fc8000000000b */
[----:B------:R2:W-:Y:S01]  /*a9a0*/  @!P3 SYNCS.ARRIVE.TRANS64.RED.A1T0 RZ, [R11+URZ], RZ ;  /* 0x000000ff0bffb9a7 */ /* 0x0005e2000810043f */
[----:B------:R-:W-:Y:S05]  /*a9b0*/  @!P0 BRA `(.L_x_2799) ;  /* 0x0000000000048947 */ /* 0x000fea0003800000 */
[----:B------:R-:W-:Y:S01]  /*a9c0*/  BPT.TRAP 0x1 ;  /* 0x000000040000795c */ /* 0x000fe20000300000 */
.L_x_2799:
[----:B------:R-:W-:Y:S05]  /*a9d0*/  BSYNC B0 ;  /* 0x0000000000007941 */ /* 0x000fea0003800000 */
.L_x_2798:
[----:B------:R-:W5:Y:S01]  /*a9e0*/  SYNCS.PHASECHK.TRANS64.TRYWAIT P0, [R89+URZ+0x388b0], R90 ;  /* 0x0388b05a590075a7 */ /* 0x000f62000800017f */
[----:B------:R-:W-:Y:S04]  /*a9f0*/  BSSY B0, `(.L_x_2800) ;  /* 0x0000002000007945 */ /* 0x000fe80003800000 */
[----:B-----5:R-:W-:Y:S05]  /*aa00*/  @!P0 BRA `(.L_x_2801) ;  /* 0x0000026800308947 */ /* 0x020fea0003800000 */
.L_x_3125:
[----:B------:R-:W-:Y:S05]  /*aa10*/  BSYNC B0 ;  /* 0x0000000000007941 */ /* 0x000fea0003800000 */
.L_x_2800:
[----:B------:R-:W-:Y:S01]  /*aa20*/  ULDC.64 UR4, c[0x0][0x328] ;  /* 0x0000ca0000047ab9 */ /* 0x000fe20000000a00 */
[----:B------:R-:W-:Y:S01]  /*aa30*/  IMAD.IADD R88, R88, 0x1, -R220 ;  /* 0x0000000158587824 */ /* 0x000fe200078e0adc */
[----:B------:R-:W-:Y:S01]  /*aa40*/  BSSY B0, `(.L_x_2802) ;  /* 0x000002c000007945 */ /* 0x000fe20003800000 */
[----:B--2---:R-:W-:Y:S02]  /*aa50*/  IMAD R11, R86, UR4, RZ ;  /* 0x00000004560b7c24 */ /* 0x004fe4000f8e02ff */
[----:B0---4-:R-:W-:Y:S01]  /*aa60*/  IMAD.WIDE.U32 R12, R84, UR4, RZ ;  /* 0x00000004540c7c25 */ /* 0x011fe2000f8e00ff */
[C---:B------:R-:W-:Y:S02]  /*aa70*/  ISETP.GE.AND P4, PT, R88.reuse, 0x1, PT ;  /* 0x000000015800780c */ /* 0x040fe40003f86270 */
[----:B------:R-:W-:Y:S01]  /*aa80*/  ISETP.GE.AND P0, PT, R88, 0x21, PT ;  /* 0x000000215800780c */ /* 0x000fe20003f06270 */
[----:B------:R-:W-:Y:S01]  /*aa90*/  IMAD R11, R84, UR5, R11 ;  /* 0x00000005540b7c24 */ /* 0x000fe2000f8e020b */
[----:B------:R-:W-:-:S02]  /*aaa0*/  ULDC.64 UR4, c[0x0][0x338] ;  /* 0x0000ce0000047ab9 */ /* 0x000fc40000000a00 */
[----:B------:R-:W-:Y:S02]  /*aab0*/  IMAD R14, R87, UR4, RZ ;  /* 0x00000004570e7c24 */ /* 0x000fe4000f8e02ff */
[----:B------:R-:W-:Y:S02]  /*aac0*/  IMAD.IADD R13, R13, 0x1, R11 ;  /* 0x000000010d0d7824 */ /* 0x000fe400078e020b */
        /* <DEDUP_REMOVED lines=14> */
[----:B------:R-:W-:Y:S02]  /*abb0*/  ULDC UR4, c[0x0][0x2f4] ;  /* 0x0000bd0000047ab9 */ /* 0x000fe40000000800 */
[----:B------:R-:W-:-:S13]  /*abc0*/  ISETP.GE.AND P5, PT, R16, UR4, PT ;  /* 0x0000000410007c0c */ /* 0x000fda000bfa6270 */
        /* <DEDUP_REMOVED lines=19> */
.L_x_2803:
[----:B------:R-:W-:Y:S05]  /*ad00*/  BSYNC B0 ;  /* 0x0000000000007941 */ /* 0x000fea0003800000 */
.L_x_2802:
[----:B----4-:R4:W0:Y:S01]  /*ad10*/  SHFL.IDX PT, R39, R11, 0x1, 0x181f ;  /* 0x00381f000b277f89 */ /* 0x01082200000e0000 */
[----:B------:R-:W-:Y:S03]  /*ad20*/  BSSY B0, `(.L_x_2804) ;  /* 0x0000018000007945 */ /* 0x000fe60003800000 */
[----:B--2---:R4:W2:Y:S01]  /*ad30*/  SHFL.IDX PT, R38, R31, 0x1, 0x181f ;  /* 0x00381f001f267f89 */ /* 0x0048a200000e0000 */
[----:B------:R-:W-:Y:S05]  /*ad40*/  @!P0 BRA `(.L_x_2805) ;  /* 0x0000000000548947 */ /* 0x000fea0003800000 */
[----:B------:R-:W-:Y:S02]  /*ad50*/  ULDC UR4, c[0x0][0x2f4] ;  /* 0x0000bd0000047ab9 */ /* 0x000fe40000000800 */
[----:B------:R-:W-:Y:S02]  /*ad60*/  ISETP.GE.AND P5, PT, R16, UR4, PT ;  /* 0x0000000410007c0c */ /* 0x000fe4000bfa6270 */
        /* <DEDUP_REMOVED lines=19> */
.L_x_2805:
[----:B------:R-:W-:Y:S05]  /*aea0*/  BSYNC B0 ;  /* 0x0000000000007941 */ /* 0x000fea0003800000 */
.L_x_2804:
[----:B------:R-:W-:Y:S01]  /*aeb0*/  ISETP.GE.AND P0, PT, R88, 0x41, PT ;  /* 0x000000415800780c */ /* 0x000fe20003f06270 */
[----:B0---4-:R-:W0:Y:S01]  /*aec0*/  SHFL.IDX PT, R11, R11, 0x2, 0x181f ;  /* 0x00581f000b0b7f89 */ /* 0x011e2200000e0000 */
[----:B------:R-:W-:Y:S03]  /*aed0*/  BSSY B0, `(.L_x_2806) ;  /* 0x0000018000007945 */ /* 0x000fe60003800000 */
[----:B------:R-:W4:Y:S08]  /*aee0*/  SHFL.IDX PT, R31, R31, 0x2, 0x181f ;  /* 0x00581f001f1f7f89 */ /* 0x000f3000000e0000 */
[----:B------:R-:W-:Y:S05]  /*aef0*/  @!P0 BRA `(.L_x_2807) ;  /* 0x0000000000548947 */ /* 0x000fea0003800000 */
[----:B------:R-:W-:Y:S02]  /*af00*/  ULDC UR4, c[0x0][0x2f4] ;  /* 0x0000bd0000047ab9 */ /* 0x000fe40000000800 */
[----:B------:R-:W-:Y:S02]  /*af10*/  ISETP.GE.AND P5, PT, R16, UR4, PT ;  /* 0x0000000410007c0c */ /* 0x000fe4000bfa6270 */
        /* <DEDUP_REMOVED lines=19> */
.L_x_2807:
[----:B------:R-:W-:Y:S05]  /*b050*/  BSYNC B0 ;  /* 0x0000000000007941 */ /* 0x000fea0003800000 */
.L_x_2806:
        /* <DEDUP_REMOVED lines=18> */
.L_x_2687:
[----:B------:R-:W4:Y:S01]  /*b180*/  LDL R11, [R1+0x68] ;  /* 0x00006800010b7983 */ /* 0x000f220000100800 */
[----:B------:R-:W0:Y:S01]  /*b190*/  LDC R0, c[0x0][0x448] ;  /* 0x00011200ff007b82 */ /* 0x000e220000000800 */
        /* <DEDUP_REMOVED lines=15> */
[----:B---3--:R-:W-:Y:S02]  /*b290*/  CS2R R124, SRZ ;  /* 0x00000000007c7805 */ /* 0x008fe4000001ff00 */
[----:B------:R-:W-:Y:S02]  /*b2a0*/  CS2R R122, SRZ ;  /* 0x00000000007a7805 */ /* 0x000fe4000001ff00 */
[----:B------:R-:W-:Y:S02]  /*b2b0*/  CS2R R120, SRZ ;  /* 0x0000000000787805 */ /* 0x000fe4000001ff00 */
[----:B------:R-:W-:Y:S02]  /*b2c0*/  CS2R R118, SRZ ;  /* 0x0000000000767805 */ /* 0x000fe4000001ff00 */
[----:B------:R-:W-:-:S02]  /*b2d0*/  CS2R R116, SRZ ;  /* 0x0000000000747805 */ /* 0x000fc4000001ff00 */
[----:B------:R-:W-:Y:S02]  /*b2e0*/  CS2R R114, SRZ ;  /* 0x0000000000727805 */ /* 0x000fe4000001ff00 */
[----:B------:R-:W-:Y:S02]  /*b2f0*/  CS2R R112, SRZ ;  /* 0x0000000000707805 */ /* 0x000fe4000001ff00 */
[----:B------:R-:W-:Y:S02]  /*b300*/  CS2R R44, SRZ ;  /* 0x00000000002c7805 */ /* 0x000fe4000001ff00 */
[----:B0-----:R-:W-:Y:S02]  /*b310*/  ISETP.NE.AND P1, PT, R0, 0x1, PT ;  /* 0x000000010000780c */ /* 0x001fe40003f25270 */
        /* <DEDUP_REMOVED lines=12> */
[----:B------:R-:W0:Y:S01]  /*b3e0*/  @P1 LDC R3, c[0x0][0x44c] ;  /* 0x00011300ff031b82 */ /* 0x000e220000000800 */
[----:B------:R-:W-:Y:S02]  /*b3f0*/  CS2R R86, SRZ ;  /* 0x0000000000567805 */ /* 0x000fe4000001ff00 */
[----:B------:R-:W-:-:S02]  /*b400*/  CS2R R60, SRZ ;  /* 0x00000000003c7805 */ /* 0x000fc4000001ff00 */
[----:B------:R-:W-:Y:S02]  /*b410*/  CS2R R82, SRZ ;  /* 0x0000000000527805 */ /* 0x000fe4000001ff00 */
[----:B------:R-:W-:Y:S02]  /*b420*/  CS2R R56, SRZ ;  /* 0x0000000000387805 */ /* 0x000fe4000001ff00 */
[----:B------:R-:W-:Y:S02]  /*b430*/  CS2R R166, SRZ ;  /* 0x0000000000a67805 */ /* 0x000fe4000001ff00 */
[----:B------:R-:W-:Y:S02]  /*b440*/  CS2R R78, SRZ ;  /* 0x00000000004e7805 */ /* 0x000fe4000001ff00 */
[----:B------:R-:W-:Y:S01]  /*b450*/  CS2R R48, SRZ ;  /* 0x0000000000307805 */ /* 0x000fe2000001ff00 */
[----:B------:R-:W1:Y:S01]  /*b460*/  @P1 LDC R2, c[0x0][0x450] ;  /* 0x00011400ff021b82 */ /* 0x000e620000000800 */
        /* <DEDUP_REMOVED lines=15> */
[----:B--2---:R-:W-:Y:S01]  /*b560*/  CS2R R38, SRZ ;  /* 0x0000000000267805 */ /* 0x004fe2000001ff00 */
[----:B------:R-:W-:Y:S01]  /*b570*/  IMAD.MOV.U32 R24, RZ, RZ, RZ ;  /* 0x000000ffff187224 */ /* 0x000fe200078e00ff */
[----:B------:R-:W-:Y:S02]  /*b580*/  CS2R R34, SRZ ;  /* 0x0000000000227805 */ /* 0x000fe4000001ff00 */
[----:B------:R-:W-:Y:S01]  /*b590*/  CS2R R32, SRZ ;  /* 0x0000000000207805 */ /* 0x000fe2000001ff00 */
[----:B------:R-:W-:Y:S02]  /*b5a0*/  IMAD.MOV.U32 R4, RZ, RZ, RZ ;  /* 0x000000ffff047224 */ /* 0x000fe400078e00ff */
[----:B------:R-:W-:-:S02]  /*b5b0*/  IMAD.MOV.U32 R9, RZ, RZ, RZ ;  /* 0x000000ffff097224 */ /* 0x000fc400078e00ff */
[----:B------:R-:W-:Y:S02]  /*b5c0*/  IMAD.MOV.U32 R26, RZ, RZ, RZ ;  /* 0x000000ffff1a7224 */ /* 0x000fe400078e00ff */
[----:B----4-:R-:W-:Y:S01]  /*b5d0*/  VIADD R0, R11, 0x7f ;  /* 0x0000007f0b007836 */ /* 0x010fe20000000000 */
[----:B------:R-:W-:-:S03]  /*b5e0*/  CS2R R10, SRZ ;  /* 0x00000000000a7805 */ /* 0x000fc6000001ff00 */
[----:B0-----:R-:W-:-:S05]  /*b5f0*/  @P1 IMAD.HI.U32 R3, R0, R3, RZ ;  /* 0x0000000300031227 */ /* 0x001fca00078e00ff */
[----:B-1----:R-:W-:Y:S02]  /*b600*/  @P1 SHF.R.U32.HI R0, RZ, R2, R3 ;  /* 0x00000002ff001219 */ /* 0x002fe40000011603 */
[----:B------:R-:W-:-:S03]  /*b610*/  PLOP3.LUT P1, PT, PT, PT, PT, 0x80, 0x0 ;  /* 0x000000000000781c */ /* 0x000fc60003f2f070 */
[----:B------:R-:W-:Y:S01]  /*b620*/  IMAD.IADD R0, R139, 0x1, R0 ;  /* 0x000000018b007824 */ /* 0x000fe200078e0200 */
[----:B------:R-:W-:-:S03]  /*b630*/  CS2R R138, SRZ ;  /* 0x00000000008a7805 */ /* 0x000fc6000001ff00 */
[----:B------:R-:W-:-:S05]  /*b640*/  IMAD.HI R0, R0, 0x66666667, RZ ;  /* 0x6666666700007827 */ /* 0x000fca00078e02ff */
[----:B------:R-:W-:-:S04]  /*b650*/  SHF.R.U32.HI R3, RZ, 0x1f, R0 ;  /* 0x0000001fff037819 */ /* 0x000fc80000011600 */
[----:B------:R-:W-:Y:S01]  /*b660*/  LEA.HI.SX32 R3, R0, R3, 0x1b ;  /* 0x0000000300037211 */ /* 0x000fe200078fdaff */
[----:B------:R-:W-:-:S03]  /*b670*/  IMAD.MOV.U32 R0, RZ, RZ, RZ ;  /* 0x000000ffff007224 */ /* 0x000fc600078e00ff */
[----:B------:R-:W-:Y:S02]  /*b680*/  VIMNMX R2, R140, R3, PT ;  /* 0x000000038c027248 */ /* 0x000fe40003fe0100 */
[----:B------:R-:W-:Y:S01]  /*b690*/  CS2R R140, SRZ ;  /* 0x00000000008c7805 */ /* 0x000fe2000001ff00 */
[----:B------:R-:W-:Y:S01]  /*b6a0*/  IMAD.MOV.U32 R3, RZ, RZ, RZ ;  /* 0x000000ffff037224 */ /* 0x000fe200078e00ff */
[----:B------:R-:W-:Y:S01]  /*b6b0*/  ISETP.GE.AND P2, PT, R2, 0x1, PT ;  /* 0x000000010200780c */ /* 0x000fe20003f46270 */
[----:B------:R-:W-:-:S12]  /*b6c0*/  @P0 BRA `(.L_x_2810) ;  /* 0x0000000000080947 */ /* 0x000fd80003800000 */
[----:B------:R-:W0:Y:S02]  /*b6d0*/  FENCE.VIEW.ASYNC.G ;  /* 0x00000000000073c6 */ /* 0x000e240000000100 */
[----:B0-----:R-:W-:Y:S06]  /*b6e0*/  BAR.ARV 0xc, 0x180 ;  /* 0x0306000000007b1d */ /* 0x001fec0000002000 */
.L_x_2810:
[----:B------:R-:W-:Y:S05]  /*b6f0*/  BSYNC B0 ;  /* 0x0000000000007941 */ /* 0x000fea0003800000 */
.L_x_2809:
        /* <DEDUP_REMOVED lines=36> */
.L_x_2812:
        /* <DEDUP_REMOVED lines=13> */
.L_x_2816:
[----:B-1----:R1:W2:Y:S02]  /*ba10*/  SYNCS.PHASECHK.TRANS64.TRYWAIT P0, [R22+URZ+0x38800], R3 ;  /* 0x03880003160075a7 */ /* 0x0022a4000800017f */
[----:B--2---:R-:W-:Y:S05]  /*ba20*/  @!P0 NANOSLEEP.SYNCS 0x989680 ;  /* 0x009896800000895d */ /* 0x004fea0003900000 */
[----:B------:R-:W2:Y:S02]  /*ba30*/  @!P0 SYNCS.PHASECHK.TRANS64 P0, [R22+URZ+0x38800], R3 ;  /* 0x03880003160085a7 */ /* 0x000ea4000800007f */
[----:B--2---:R-:W-:Y:S05]  /*ba40*/  @!P0 BRA `(.L_x_2816) ;  /* 0xfffffffc00f08947 */ /* 0x004fea000383ffff */
.L_x_2815:
[----:B------:R-:W-:Y:S05]  /*ba50*/  BSYNC B0 ;  /* 0x0000000000007941 */ /* 0x000fea0003800000 */
.L_x_2814:
[----:B------:R-:W-:Y:S05]  /*ba60*/  BRA `(.L_x_2817) ;  /* 0x000000a000447947 */ /* 0x000fea0003800000 */
.L_x_2813:
[----:B------:R-:W2:Y:S01]  /*ba70*/  LDL R30, [R1+0x84] ;  /* 0x00008400011e7983 */ /* 0x000ea20000100800 */
[----:B-----5:R-:W-:Y:S01]  /*ba80*/  SHF.R.S32.HI R0, RZ, 0x1f, R135 ;  /* 0x0000001fff007819 */ /* 0x020fe20000011487 */
[----:B------:R-:W-:Y:S02]  /*ba90*/  ULDC.64 UR6, c[0x0][0x408] ;  /* 0x0001020000067ab9 */ /* 0x000fe40000000a00 */
[----:B------:R-:W-:Y:S01]  /*baa0*/  IMAD.WIDE.U32 R26, R135, UR6, RZ ;  /* 0x00000006871a7c25 */ /* 0x000fe2000f8e00ff */
[----:B--2---:R-:W-:-:S13]  /*bab0*/  R2UR UR4, R30 ;  /* 0x000000001e0472ca */ /* 0x004fda00000e0000 */
[----:B------:R-:W-:-:S03]  /*bac0*/  ULOP3.LUT UP0, URZ, UR4, 0x3ff, URZ, 0xc0, !UPT ;  /* 0x000003ff043f7892 */ /* 0x000fc6000f80c03f */
[----:B------:R-:W-:Y:S02]  /*bad0*/  ULDC.64 UR4, c[0x0][0x3f8] ;  /* 0x0000fe0000047ab9 */ /* 0x000fe40000000a00 */
[C---:B------:R-:W-:Y:S01]  /*bae0*/  IMAD R4, R0.reuse, UR4, RZ ;  /* 0x0000000400047c24 */ /* 0x040fe2000f8e02ff */
[----:B------:R-:W-:Y:S01]  /*baf0*/  PLOP3.LUT P0, PT, PT, PT, UP0, 0x80, 0x0 ;  /* 0x000000000000781c */ /* 0x000fe20003f0f008 */
[----:B------:R-:W-:Y:S02]  /*bb00*/  IMAD R0, R0, UR6, RZ ;  /* 0x0000000600007c24 */ /* 0x000fe4000f8e02ff */
[----:B------:R-:W-:-:S04]  /*bb10*/  IMAD.WIDE.U32 R24, R135, UR4, RZ ;  /* 0x0000000487187c25 */ /* 0x000fc8000f8e00ff */
[C---:B------:R-:W-:Y:S02]  /*bb20*/  IMAD R29, R135.reuse, UR5, R4 ;  /* 0x00000005871d7c24 */ /* 0x040fe4000f8e0204 */
[----:B------:R-:W-:Y:S02]  /*bb30*/  IMAD R31, R135, UR7, R0 ;  /* 0x00000007871f7c24 */ /* 0x000fe4000f8e0200 */
        /* <DEDUP_REMOVED lines=19> */
.L_x_2818:
[----:B------:R-:W2:Y:S01]  /*bc70*/  LDL R20, [R1+0x50] ;  /* 0x0000500001147983 */ /* 0x000ea20000100800 */
[----:B------:R-:W-:-:S03]  /*bc80*/  ULDC.U8 UR4, c[0x0][0x410] ;  /* 0x0001040000047ab9 */ /* 0x000fc60000000000 */
[----:B------:R-:W3:Y:S01]  /*bc90*/  LDL R150, [R1+0x68] ;  /* 0x0000680001967983 */ /* 0x000ee20000100800 */
[----:B------:R-:W-:Y:S01]  /*bca0*/  R2UR UR5, R30 ;  /* 0x000000001e0572ca */ /* 0x000fe200000e0000 */
[----:B------:R-:W-:Y:S01]  /*bcb0*/  BSSY B0, `(.L_x_2819) ;  /* 0x00009e4000007945 */ /* 0x000fe20003800000 */
[----:B------:R-:W-:Y:S01]  /*bcc0*/  ISETP.NE.AND P0, PT, RZ, UR4, PT ;  /* 0x00000004ff007c0c */ /* 0x000fe2000bf05270 */
[C---:B------:R-:W-:Y:S01]  /*bcd0*/  VIADD R3, R220.reuse, 0x60 ;  /* 0x00000060dc037836 */ /* 0x040fe20000000000 */
[----:B------:R-:W-:Y:S01]  /*bce0*/  LEA.HI R33, R33, R28, RZ, 0x3 ;  /* 0x0000001c21217211 */ /* 0x000fe200078f18ff */
[----:B------:R-:W-:Y:S01]  /*bcf0*/  VIADD R89, R220, 0x20 ;  /* 0x00000020dc597836 */ /* 0x000fe20000000000 */
[----:B------:R-:W-:Y:S02]  /*bd00*/  SHF.R.U32.HI R21, RZ, 0x3, R228 ;  /* 0x00000003ff157819 */ /* 0x000fe400000116e4 */
[----:B------:R-:W-:Y:S02]  /*bd10*/  LOP3.LUT R0, R228, 0x38, R16, 0xf8, !PT ;  /* 0x00000038e4007812 */ /* 0x000fe400078ef810 */
[----:B------:R-:W-:-:S02]  /*bd20*/  LOP3.LUT R33, R33, 0xfffffff8, RZ, 0xc0, !PT ;  /* 0xfffffff821217812 */ /* 0x000fc400078ec0ff */
[----:B--2---:R-:W-:-:S03]  /*bd30*/  LOP3.LUT R87, R20, R0, R21, 0xf6, !PT ;  /* 0x0000000014577212 */ /* 0x004fc600078ef615 */
[----:B------:R-:W-:Y:S02]  /*bd40*/  IMAD.IADD R0, R28, 0x1, -R33 ;  /* 0x000000011c007824 */ /* 0x000fe400078e0a21 */
[----:B---3--:R-:W-:Y:S01]  /*bd50*/  IMAD.IADD R83, R220, 0x1, R150 ;  /* 0x00000001dc537824 */ /* 0x008fe200078e0296 */
[----:B------:R-:W-:-:S03]  /*bd60*/  LEA R87, R87, UR5, 0x1 ;  /* 0x0000000557577c11 */ /* 0x000fc6000f8e08ff */
[----:B------:R-:W-:Y:S01]  /*bd70*/  IMAD R7, R0, 0x20, R83 ;  /* 0x0000002000077824 */ /* 0x000fe200078e0253 */
[----:B------:R-:W-:Y:S06]  /*bd80*/  @!P0 BRA `(.L_x_2820) ;  /* 0x0000004c00588947 */ /* 0x000fec0003800000 */
[----:B------:R-:W0:Y:S01]  /*bd90*/  LDC R86, c[0x0][0x448] ;  /* 0x00011200ff567b82 */ /* 0x000e220000000800 */
[----:B------:R-:W-:Y:S01]  /*bda0*/  ULDC.64 UR4, c[0x0][0x3f8] ;  /* 0x0000fe0000047ab9 */ /* 0x000fe20000000a00 */
[----:B------:R-:W-:Y:S01]  /*bdb0*/  ULDC.64 UR6, c[0x0][0x408] ;  /* 0x0001020000067ab9 */ /* 0x000fe20000000a00 */
[----:B------:R-:W-:Y:S01]  /*bdc0*/  IMAD.MOV.U32 R4, RZ, RZ, R24 ;  /* 0x000000ffff047224 */ /* 0x000fe200078e0018 */
[----:B------:R-:W-:Y:S01]  /*bdd0*/  SHF.R.S32.HI R82, RZ, 0x1f, R223 ;  /* 0x0000001fff527819 */ /* 0x000fe200000114df */
[----:B------:R-:W-:Y:S01]  /*bde0*/  IMAD.MOV.U32 R8, RZ, RZ, R26 ;  /* 0x000000ffff087224 */ /* 0x000fe200078e001a */
[----:B------:R-:W-:Y:S01]  /*bdf0*/  SHF.R.S32.HI R77, RZ, 0x1f, R222 ;  /* 0x0000001fff4d7819 */ /* 0x000fe200000114de */
[----:B------:R-:W-:Y:S01]  /*be00*/  IMAD.MOV.U32 R9, RZ, RZ, R31 ;  /* 0x000000ffff097224 */ /* 0x000fe200078e001f */
[----:B------:R-:W-:Y:S02]  /*be10*/  SHF.R.S32.HI R94, RZ, 0x1f, R221 ;  /* 0x0000001fff5e7819 */ /* 0x000fe400000114dd */
[----:B------:R-:W-:-:S02]  /*be20*/  SHF.R.S32.HI R85, RZ, 0x1f, R214 ;  /* 0x0000001fff557819 */ /* 0x000fc400000114d6 */
        /* <DEDUP_REMOVED lines=27> */
.L_x_3131:
[----:B------:R-:W5:Y:S01]  /*bfe0*/  LDL R10, [R1+0x6c] ;  /* 0x00006c00010a7983 */ /* 0x000f620000100800 */
        /* <DEDUP_REMOVED lines=9> */
[----:B-----5:R-:W-:-:S05]  /*c080*/  IMAD R86, R10, R86, RZ ;  /* 0x000000560a567224 */ /* 0x020fca00078e02ff */
[----:B------:R-:W-:-:S13]  /*c090*/  ISETP.GE.AND P0, PT, R83, R86, PT ;  /* 0x000000565300720c */ /* 0x000fda0003f06270 */
        /* <DEDUP_REMOVED lines=14> */
[----:B------:R-:W-:Y:S01]  /*c180*/  @!P0 IMAD.SHL.U32 R15, R223, 0x2, RZ ;  /* 0x00000002df0f8824 */ /* 0x000fe200078e00ff */
[----:B----4-:R-:W-:Y:S02]  /*c190*/  @!P3 IADD3 R12, P4, R14, R12, RZ ;  /* 0x0000000c0e0cb210 */ /* 0x010fe40007f9e0ff */
[-C--:B------:R-:W-:Y:S01]  /*c1a0*/  @!P2 IADD3 R20, P6, R5, R24.reuse, RZ ;  /* 0x000000180514a210 */ /* 0x080fe20007fde0ff */
[--C-:B-1----:R-:W-:Y:S01]  /*c1b0*/  @!P3 IMAD.X R11, R4, 0x1, R13.reuse, P5 ;  /* 0x00000001040bb824 */ /* 0x102fe200028e060d */
[----:B------:R-:W-:Y:S01]  /*c1c0*/  @!P1 SHF.L.U64.HI R29, R221, 0x1, R94 ;  /* 0x00000001dd1d9819 */ /* 0x000fe2000001025e */
[----:B---3--:R-:W-:Y:S01]  /*c1d0*/  @!P3 IMAD.X R13, R9, 0x1, R13, P4 ;  /* 0x00000001090db824 */ /* 0x008fe200020e060d */
[----:B------:R-:W-:Y:S01]  /*c1e0*/  @!P2 IADD3 R24, P5, R14, R24, RZ ;  /* 0x000000180e18a210 */ /* 0x000fe20007fbe0ff */
[----:B------:R-:W-:Y:S01]  /*c1f0*/  @!P2 IMAD.X R21, R4, 0x1, R25, P6 ;  /* 0x000000010415a824 */ /* 0x000fe200030e0619 */
[----:B------:R-:W-:-:S02]  /*c200*/  @!P1 IADD3 R26, P4, R5, R28, RZ ;  /* 0x0000001c051a9210 */ /* 0x000fc40007f9e0ff */
[----:B------:R-:W-:Y:S02]  /*c210*/  CS2R R74, SRZ ;  /* 0x00000000004a7805 */ /* 0x000fe4000001ff00 */
[----:B------:R-:W-:Y:S01]  /*c220*/  @!P1 IADD3 R28, P6, R14, R28, RZ ;  /* 0x0000001c0e1c9210 */ /* 0x000fe20007fde0ff */
[----:B------:R-:W-:Y:S01]  /*c230*/  @!P2 IMAD.X R25, R9, 0x1, R25, P5 ;  /* 0x000000010919a824 */ /* 0x000fe200028e0619 */
[----:B------:R-:W-:Y:S01]  /*c240*/  @!P0 SHF.L.U64.HI R32, R223, 0x1, R82 ;  /* 0x00000001df208819 */ /* 0x000fe20000010252 */
[----:B------:R-:W-:Y:S01]  /*c250*/  @!P1 IMAD.X R27, R4, 0x1, R29, P4 ;  /* 0x00000001041b9824 */ /* 0x000fe200020e061d */
[-C--:B------:R-:W-:Y:S02]  /*c260*/  @!P0 IADD3 R30, P5, R5, R15.reuse, RZ ;  /* 0x0000000f051e8210 */ /* 0x080fe40007fbe0ff */
[----:B------:R-:W-:Y:S02]  /*c270*/  CS2R R72, SRZ ;  /* 0x0000000000487805 */ /* 0x000fe4000001ff00 */
[----:B------:R-:W-:-:S02]  /*c280*/  @!P0 IADD3 R14, P4, R14, R15, RZ ;  /* 0x0000000f0e0e8210 */ /* 0x000fc40007f9e0ff */
[----:B------:R-:W-:Y:S02]  /*c290*/  CS2R R68, SRZ ;  /* 0x0000000000447805 */ /* 0x000fe4000001ff00 */
[----:B------:R-:W-:Y:S02]  /*c2a0*/  CS2R R66, SRZ ;  /* 0x0000000000427805 */ /* 0x000fe4000001ff00 */
[----:B------:R-:W-:Y:S02]  /*c2b0*/  CS2R R64, SRZ ;  /* 0x0000000000407805 */ /* 0x000fe4000001ff00 */
[----:B------:R-:W-:Y:S01]  /*c2c0*/  CS2R R62, SRZ ;  /* 0x00000000003e7805 */ /* 0x000fe2000001ff00 */
[C---:B------:R-:W-:Y:S01]  /*c2d0*/  @!P1 IMAD.X R29, R9.reuse, 0x1, R29, P6 ;  /* 0x00000001091d9824 */ /* 0x040fe200030e061d */
        /* <DEDUP_REMOVED lines=10> */
.L_x_2823:
[----:B------:R-:W-:Y:S05]  /*c380*/  BSYNC B1 ;  /* 0x0000000000017941 */ /* 0x000fea0003800000 */
.L_x_2822:
        /* <DEDUP_REMOVED lines=39> */
.L_x_3137:
        /* <DEDUP_REMOVED lines=24> */
[----:B------:R-:W-:Y:S01]  /*c780*/  @!P0 IMAD.SHL.U32 R31, R223, 0x2, RZ ;  /* 0x00000002df1f8824 */ /* 0x000fe200078e00ff */
[----:B----4-:R-:W-:Y:S02]  /*c790*/  @!P3 IADD3 R12, P4, R14, R12, RZ ;  /* 0x0000000c0e0cb210 */ /* 0x010fe40007f9e0ff */
[-C--:B------:R-:W-:Y:S01]  /*c7a0*/  @!P2 IADD3 R20, P6, R5, R24.reuse, RZ ;  /* 0x000000180514a210 */ /* 0x080fe20007fde0ff */
[--C-:B--2---:R-:W-:Y:S01]  /*c7b0*/  @!P3 IMAD.X R11, R4, 0x1, R13.reuse, P5 ;  /* 0x00000001040bb824 */ /* 0x104fe200028e060d */
[----:B------:R-:W-:Y:S01]  /*c7c0*/  @!P1 SHF.L.U64.HI R29, R221, 0x1, R94 ;  /* 0x00000001dd1d9819 */ /* 0x000fe2000001025e */
[----:B0-----:R-:W-:Y:S01]  /*c7d0*/  @!P3 IMAD.X R13, R9, 0x1, R13, P4 ;  /* 0x00000001090db824 */ /* 0x001fe200020e060d */
        /* <DEDUP_REMOVED lines=26> */
.L_x_2826:
[----:B------:R-:W-:Y:S05]  /*c980*/  BSYNC B1 ;  /* 0x0000000000017941 */ /* 0x000fea0003800000 */
.L_x_2825:
        /* <DEDUP_REMOVED lines=29> */
[----:B------:R-:W-:Y:S02]  /*cb60*/  PRMT R128, R4, 0x7610, R128 ;  /* 0x0000761004807816 */ /* 0x000fe40000000080 */
        /* <DEDUP_REMOVED lines=8> */
.L_x_3143:
        /* <DEDUP_REMOVED lines=26> */
[----:B0-----:R-:W-:Y:S02]  /*cd90*/  @!P3 IADD3 R32, P4, R14, R32, RZ ;  /* 0x000000200e20b210 */ /* 0x001fe40007f9e0ff */
[-C--:B------:R-:W-:Y:S01]  /*cda0*/  @!P2 IADD3 R30, P6, R5, R24.reuse, RZ ;  /* 0x00000018051ea210 */ /* 0x080fe20007fde0ff */
[--C-:B--2---:R-:W-:Y:S01]  /*cdb0*/  @!P3 IMAD.X R71, R4, 0x1, R10.reuse, P5 ;  /* 0x000000010447b824 */ /* 0x104fe200028e060a */
[----:B------:R-:W-:Y:S01]  /*cdc0*/  @!P2 IADD3 R24, P5, R14, R24, RZ ;  /* 0x000000180e18a210 */ /* 0x000fe20007fbe0ff */
[----:B------:R-:W-:Y:S01]  /*cdd0*/  @!P3 IMAD.X R33, R9, 0x1, R10, P4 ;  /* 0x000000010921b824 */ /* 0x000fe200020e060a */
[----:B------:R-:W-:Y:S01]  /*cde0*/  @!P1 SHF.L.U64.HI R13, R221, 0x1, R94 ;  /* 0x00000001dd0d9819 */ /* 0x000fe2000001025e */
[--C-:B------:R-:W-:Y:S01]  /*cdf0*/  @!P2 IMAD.X R31, R4, 0x1, R11.reuse, P6 ;  /* 0x00000001041fa824 */ /* 0x100fe200030e060b */
[-C--:B------:R-:W-:Y:S01]  /*ce00*/  @!P1 IADD3 R20, P4, R5, R12.reuse, RZ ;  /* 0x0000000c05149210 */ /* 0x080fe20007f9e0ff */
[----:B------:R-:W-:Y:S01]  /*ce10*/  @!P2 IMAD.X R25, R9, 0x1, R11, P5 ;  /* 0x000000010919a824 */ /* 0x000fe200028e060b */
[----:B------:R-:W-:-:S02]  /*ce20*/  @!P1 IADD3 R10, P6, R14, R12, RZ ;  /* 0x0000000c0e0a9210 */ /* 0x000fc40007fde0ff */
[----:B------:R-:W-:Y:S02]  /*ce30*/  CS2R R38, SRZ ;  /* 0x0000000000267805 */ /* 0x000fe4000001ff00 */
[----:B------:R-:W-:Y:S01]  /*ce40*/  @!P0 SHF.L.U64.HI R15, R223, 0x1, R82 ;  /* 0x00000001df0f8819 */ /* 0x000fe20000010252 */
[--C-:B------:R-:W-:Y:S01]  /*ce50*/  @!P1 IMAD.X R21, R4, 0x1, R13.reuse, P4 ;  /* 0x0000000104159824 */ /* 0x100fe200020e060d */
[-C--:B------:R-:W-:Y:S01]  /*ce60*/  @!P0 IADD3 R12, P5, R5, R26.reuse, RZ ;  /* 0x0000001a050c8210 */ /* 0x080fe20007fbe0ff */
[----:B------:R-:W-:Y:S01]  /*ce70*/  @!P1 IMAD.X R11, R9, 0x1, R13, P6 ;  /* 0x00000001090b9824 */ /* 0x000fe200030e060d */
[----:B------:R-:W-:Y:S02]  /*ce80*/  @!P0 IADD3 R14, P4, R14, R26, RZ ;  /* 0x0000001a0e0e8210 */ /* 0x000fe40007f9e0ff */
[----:B------:R-:W-:Y:S02]  /*ce90*/  CS2R R40, SRZ ;  /* 0x0000000000287805 */ /* 0x000fe4000001ff00 */
[----:B------:R-:W-:Y:S01]  /*cea0*/  CS2R R34, SRZ ;  /* 0x0000000000227805 */ /* 0x000fe2000001ff00 */
[----:B------:R-:W-:Y:S01]  /*ceb0*/  @!P0 IMAD.X R13, R4, 0x1, R15, P5 ;  /* 0x00000001040d8824 */ /* 0x000fe200028e060f */
[----:B------:R-:W-:-:S02]  /*cec0*/  CS2R R36, SRZ ;  /* 0x0000000000247805 */ /* 0x000fc4000001ff00 */
[----:B------:R-:W-:Y:S02]  /*ced0*/  CS2R R28, SRZ ;  /* 0x00000000001c7805 */ /* 0x000fe4000001ff00 */
[----:B------:R-:W-:Y:S01]  /*cee0*/  CS2R R26, SRZ ;  /* 0x00000000001a7805 */ /* 0x000fe2000001ff00 */
[----:B------:R-:W-:Y:S01]  /*cef0*/  @!P0 IMAD.X R15, R9, 0x1, R15, P4 ;  /* 0x00000001090f8824 */ /* 0x000fe200020e060f */
[----:B------:R0:W5:Y:S04]  /*cf00*/  @!P3 LD.E.64 R42, desc[UR60][R70.64] ;  /* 0x0000003c462ab980 */ /* 0x000168000c101b00 */
[----:B------:R0:W5:Y:S04]  /*cf10*/  @!P3 LD.E.64 R44, desc[UR60][R32.64] ;  /* 0x0000003c202cb980 */ /* 0x000168000c101b00 */
[----:B------:R0:W5:Y:S04]  /*cf20*/  @!P2 LD.E.64 R38, desc[UR60][R30.64] ;  /* 0x0000003c1e26a980 */ /* 0x000168000c101b00 */
[----:B------:R0:W5:Y:S04]  /*cf30*/  @!P2 LD.E.64 R40, desc[UR60][R24.64] ;  /* 0x0000003c1828a980 */ /* 0x000168000c101b00 */
[----:B------:R0:W5:Y:S04]  /*cf40*/  @!P1 LD.E.64 R34, desc[UR60][R20.64] ;  /* 0x0000003c14229980 */ /* 0x000168000c101b00 */
[----:B------:R0:W5:Y:S04]  /*cf50*/  @!P1 LD.E.64 R36, desc[UR60][R10.64] ;  /* 0x0000003c0a249980 */ /* 0x000168000c101b00 */
[----:B------:R0:W5:Y:S04]  /*cf60*/  @!P0 LD.E.64 R28, desc[UR60][R12.64] ;  /* 0x0000003c0c1c8980 */ /* 0x000168000c101b00 */
[----:B------:R0:W5:Y:S02]  /*cf70*/  @!P0 LD.E.64 R26, desc[UR60][R14.64] ;  /* 0x0000003c0e1a8980 */ /* 0x000164000c101b00 */
.L_x_2829:
[----:B------:R-:W-:Y:S05]  /*cf80*/  BSYNC B1 ;  /* 0x0000000000017941 */ /* 0x000fea0003800000 */
.L_x_2828:
        /* <DEDUP_REMOVED lines=38> */
[----:B------:R0:W0:Y:S02]  /*d1f0*/  SHFL.IDX PT, R14, R0, 0x3, 0x181f ;  /* 0x00781f00000e7f89 */ /* 0x00002400000e0000 */
.L_x_3149:
[----:B01----:R-:W4:Y:S01]  /*d200*/  LDL R8, [R1+0x88] ;  /* 0x0000880001087983 */ /* 0x003f220000100800 */
        /* <DEDUP_REMOVED lines=29> */
[----:B------:R-:W-:Y:S02]  /*d3e0*/  @!P3 IADD3 R114, P4, R14, R114, RZ ;  /* 0x000000720e72b210 */ /* 0x000fe40007f9e0ff */
[----:B------:R-:W-:Y:S01]  /*d3f0*/  @!P1 SHF.L.U64.HI R5, R221, 0x1, R94 ;  /* 0x00000001dd059819 */ /* 0x000fe2000001025e */
[--C-:B--2---:R-:W-:Y:S01]  /*d400*/  @!P3 IMAD.X R117, R70, 0x1, R85.reuse, P5 ;  /* 0x000000014675b824 */ /* 0x104fe200028e0655 */
[-C--:B------:R-:W-:Y:S01]  /*d410*/  @!P2 IADD3 R108, P6, R71, R106.reuse, RZ ;  /* 0x0000006a476ca210 */ /* 0x080fe20007fde0ff */
[----:B------:R-:W-:Y:S01]  /*d420*/  @!P3 IMAD.X R115, R76, 0x1, R85, P4 ;  /* 0x000000014c73b824 */ /* 0x000fe200020e0655 */
[----:B------:R-:W-:-:S02]  /*d430*/  @!P2 IADD3 R106, P5, R14, R106, RZ ;  /* 0x0000006a0e6aa210 */ /* 0x000fc40007fbe0ff */
[-C--:B------:R-:W-:Y:S01]  /*d440*/  @!P1 IADD3 R94, P4, R71, R12.reuse, RZ ;  /* 0x0000000c475e9210 */ /* 0x080fe20007f9e0ff */
[--C-:B------:R-:W-:Y:S01]  /*d450*/  @!P2 IMAD.X R109, R70, 0x1, R77.reuse, P6 ;  /* 0x00000001466da824 */ /* 0x100fe200030e064d */
[----:B------:R-:W-:Y:S01]  /*d460*/  @!P0 SHF.L.U64.HI R7, R223, 0x1, R82 ;  /* 0x00000001df078819 */ /* 0x000fe20000010252 */
[----:B------:R-:W-:Y:S01]  /*d470*/  @!P2 IMAD.X R107, R76, 0x1, R77, P5 ;  /* 0x000000014c6ba824 */ /* 0x000fe200028e064d */
[----:B------:R-:W-:Y:S01]  /*d480*/  @!P1 IADD3 R12, P6, R14, R12, RZ ;  /* 0x0000000c0e0c9210 */ /* 0x000fe20007fde0ff */
[--C-:B------:R-:W-:Y:S01]  /*d490*/  @!P1 IMAD.X R95, R70, 0x1, R5.reuse, P4 ;  /* 0x00000001465f9824 */ /* 0x100fe200020e0605 */
[-C--:B------:R-:W-:Y:S02]  /*d4a0*/  @!P0 IADD3 R82, P5, R71, R15.reuse, RZ ;  /* 0x0000000f47528210 */ /* 0x080fe40007fbe0ff */
[----:B------:R-:W-:Y:S02]  /*d4b0*/  CS2R R20, SRZ ;  /* 0x0000000000147805 */ /* 0x000fe4000001ff00 */
[----:B------:R-:W-:Y:S01]  /*d4c0*/  @!P0 IADD3 R14, P4, R14, R15, RZ ;  /* 0x0000000f0e0e8210 */ /* 0x000fe20007f9e0ff */
[----:B------:R-:W-:Y:S01]  /*d4d0*/  @!P1 IMAD.X R13, R76, 0x1, R5, P6 ;  /* 0x000000014c0d9824 */ /* 0x000fe200030e0605 */
[----:B------:R-:W-:Y:S01]  /*d4e0*/  CS2R R24, SRZ ;  /* 0x0000000000187805 */ /* 0x000fe2000001ff00 */
[--C-:B------:R-:W-:Y:S01]  /*d4f0*/  @!P0 IMAD.X R83, R70, 0x1, R7.reuse, P5 ;  /* 0x0000000146538824 */ /* 0x100fe200028e0607 */
[----:B------:R-:W-:Y:S01]  /*d500*/  CS2R R10, SRZ ;  /* 0x00000000000a7805 */ /* 0x000fe2000001ff00 */
[----:B------:R-:W-:Y:S01]  /*d510*/  @!P0 IMAD.X R15, R76, 0x1, R7, P4 ;  /* 0x000000014c0f8824 */ /* 0x000fe200020e0607 */
[----:B------:R-:W-:-:S02]  /*d520*/  CS2R R6, SRZ ;  /* 0x0000000000067805 */ /* 0x000fc4000001ff00 */
[----:B------:R-:W-:Y:S02]  /*d530*/  CS2R R4, SRZ ;  /* 0x0000000000047805 */ /* 0x000fe4000001ff00 */
[----:B------:R-:W-:Y:S01]  /*d540*/  CS2R R8, SRZ ;  /* 0x0000000000087805 */ /* 0x000fe2000001ff00 */
        /* <DEDUP_REMOVED lines=8> */
.L_x_2832:
[----:B------:R-:W-:Y:S05]  /*d5d0*/  BSYNC B1 ;  /* 0x0000000000017941 */ /* 0x000fea0003800000 */
.L_x_2831:
[----:B------:R-:W1:Y:S01]  /*d5e0*/  SYNCS.PHASECHK.TRANS64.TRYWAIT P0, [R22+URZ+0x38800], R151 ;  /* 0x03880097160075a7 */ /* 0x000e62000800017f */
[----:B0----5:R-:W-:Y:S01]  /*d5f0*/  IMAD.MOV.U32 R12, RZ, RZ, R5 ;  /* 0x000000ffff0c7224 */ /* 0x021fe200078e0005 */
[----:B------:R-:W-:Y:S01]  /*d600*/  BSSY B1, `(.L_x_2833) ;  /* 0x0000021000017945 */ /* 0x000fe20003800000 */
[----:B------:R-:W-:Y:S02]  /*d610*/  IMAD.MOV.U32 R13, RZ, RZ, R6 ;  /* 0x000000ffff0d7224 */ /* 0x000fe400078e0006 */
[----:B------:R-:W-:Y:S01]  /*d620*/  IMAD.MOV.U32 R14, RZ, RZ, R30 ;  /* 0x000000ffff0e7224 */ /* 0x000fe200078e001e */
[----:B---3--:R-:W-:Y:S01]  /*d630*/  PRMT R71, R12, 0x7610, R71 ;  /* 0x000076100c477816 */ /* 0x008fe20000000047 */
        /* <DEDUP_REMOVED lines=9> */
[----:B--2---:R-:W-:Y:S01]  /*d6d0*/  PRMT R70, R0, 0x7610, R70 ;  /* 0x0000761000467816 */ /* 0x004fe20000000046 */
        /* <DEDUP_REMOVED lines=18> */
[----:B-1----:R-:W-:Y:S08]  /*d800*/  @!P0 BRA `(.L_x_2834) ;  /* 0x0000024000848947 */ /* 0x002ff00003800000 */
.L_x_3150:
[----:B------:R-:W-:Y:S05]  /*d810*/  BSYNC B1 ;  /* 0x0000000000017941 */ /* 0x000fea0003800000 */
.L_x_2833:
[----:B------:R-:W-:Y:S01]  /*d820*/  BSSY B1, `(.L_x_2835) ;  /* 0x00000cb000017945 */ /* 0x000fe20003800000 */
[----:B------:R-:W-:Y:S02]  /*d830*/  PRMT R107, R12, 0x7610, R107 ;  /* 0x000076100c6b7816 */ /* 0x000fe4000000006b */
[----:B------:R-:W-:Y:S01]  /*d840*/  PRMT R108, R13, 0x7610, R108 ;  /* 0x000076100d6c7816 */ /* 0x000fe2000000006c */
[----:B------:R-:W-:Y:S06]  /*d850*/  @P1 BRA `(.L_x_2836) ;  /* 0x0000000c001c1947 */ /* 0x000fec0003800000 */
[----:B------:R-:W1:Y:S01]  /*d860*/  LDC R12, c[0x0][0x3f4] ;  /* 0x0000fd00ff0c7b82 */ /* 0x000e620000000800 */
[----:B------:R-:W-:Y:S01]  /*d870*/  BSSY B2, `(.L_x_2837) ;  /* 0x0000034000027945 */ /* 0x000fe20003800000 */
[-C--:B-1----:R-:W-:Y:S02]  /*d880*/  ISETP.GE.AND P0, PT, R214, R12.reuse, PT ;  /* 0x0000000cd600720c */ /* 0x082fe40003f06270 */
[-C--:B------:R-:W-:Y:S02]  /*d890*/  ISETP.GE.AND P1, PT, R222, R12.reuse, PT ;  /* 0x0000000cde00720c */ /* 0x080fe40003f26270 */
[-C--:B------:R-:W-:Y:S02]  /*d8a0*/  ISETP.GE.AND P2, PT, R221, R12.reuse, PT ;  /* 0x0000000cdd00720c */ /* 0x080fe40003f46270 */
[----:B------:R-:W-:-:S07]  /*d8b0*/  ISETP.GE.AND P3, PT, R223, R12, PT ;  /* 0x0000000cdf00720c */ /* 0x000fce0003f66270 */
[----:B------:R-:W-:Y:S06]  /*d8c0*/  @P0 BRA `(.L_x_2838) ;  /* 0x0000000000b80947 */ /* 0x000fec0003800000 */
[----:B------:R-:W1:Y:S01]  /*d8d0*/  LDS.128 R12, [R87] ;  /* 0x00000000570c7984 */ /* 0x000e620000000c00 */
        /* <DEDUP_REMOVED lines=12> */
[C---:B-1----:R-:W-:Y:S01]  /*d9a0*/  LOP3.LUT R79, R14.reuse, 0xffff0000, RZ, 0xc0, !PT ;  /* 0xffff00000e4f7812 */ /* 0x042fe200078ec0ff */
[----:B------:R-:W-:Y:S01]  /*d9b0*/  IMAD.U32 R78, R14, 0x10000, RZ ;  /* 0x000100000e4e7824 */ /* 0x000fe200078e00ff */
[C---:B------:R-:W-:Y:S01]  /*d9c0*/  LOP3.LUT R81, R15.reuse, 0xffff0000, RZ, 0xc0, !PT ;  /* 0xffff00000f517812 */ /* 0x040fe200078ec0ff */
[----:B------:R-:W-:-:S02]  /*d9d0*/  IMAD.U32 R80, R15, 0x10000, RZ ;  /* 0x000100000f507824 */ /* 0x000fc400078e00ff */
[CC--:B------:R-:W-:Y:S01]  /*d9e0*/  FMUL.FTZ R115, R79.reuse, R114.reuse ;  /* 0x000000724f737220 */ /* 0x0c0fe20000410000 */
[----:B------:R-:W-:Y:S01]  /*d9f0*/  FMUL.FTZ R79, R79, R109 ;  /* 0x0000006d4f4f7220 */ /* 0x000fe20000410000 */
[C---:B0-----:R-:W-:Y:S01]  /*da00*/  FMUL.FTZ R151, R81.reuse, R149 ;  /* 0x0000009551977220 */ /* 0x041fe20000410000 */
[----:B------:R-:W-:Y:S02]  /*da10*/  IMAD.U32 R14, R12, 0x10000, RZ ;  /* 0x000100000c0e7824 */ /* 0x000fe400078e00ff */
[C---:B------:R-:W-:Y:S01]  /*da20*/  FFMA.FTZ R116, R78.reuse, R109, -R115 ;  /* 0x0000006d4e747223 */ /* 0x040fe20000010873 */
[----:B------:R-:W-:Y:S01]  /*da30*/  FFMA.FTZ R117, R78, R114, R79 ;  /* 0x000000724e757223 */ /* 0x000fe2000001004f */
[-C--:B------:R-:W-:Y:S01]  /*da40*/  FMUL.FTZ R109, R81, R147.reuse ;  /* 0x00000093516d7220 */ /* 0x080fe20000410000 */
        /* <DEDUP_REMOVED lines=22> */
.L_x_2838:
[----:B------:R-:W-:Y:S05]  /*dbb0*/  BSYNC B2 ;  /* 0x0000000000027941 */ /* 0x000fea0003800000 */
.L_x_2837:
[----:B------:R-:W-:Y:S04]  /*dbc0*/  BSSY B2, `(.L_x_2839) ;  /* 0x0000030000027945 */ /* 0x000fe80003800000 */
[----:B------:R-:W-:Y:S05]  /*dbd0*/  @P1 BRA `(.L_x_2840) ;  /* 0x0000000000b81947 */ /* 0x000fea0003800000 */
[----:B-1----:R-:W1:Y:S01]  /*dbe0*/  LDS.128 R12, [R87+0x4000] ;  /* 0x00400000570c7984 */ /* 0x002e620000000c00 */
        /* <DEDUP_REMOVED lines=12> */
[C---:B-1----:R-:W-:Y:S01]  /*dcb0*/  LOP3.LUT R73, R14.reuse, 0xffff0000, RZ, 0xc0, !PT ;  /* 0xffff00000e497812 */ /* 0x042fe200078ec0ff */
        /* <DEDUP_REMOVED lines=32> */
.L_x_2840:
[----:B------:R-:W-:Y:S05]  /*dec0*/  BSYNC B2 ;  /* 0x0000000000027941 */ /* 0x000fea0003800000 */
.L_x_2839:
[----:B------:R-:W-:Y:S04]  /*ded0*/  BSSY B2, `(.L_x_2841) ;  /* 0x0000030000027945 */ /* 0x000fe80003800000 */
[----:B------:R-:W-:Y:S05]  /*dee0*/  @P2 BRA `(.L_x_2842) ;  /* 0x0000000000b82947 */ /* 0x000fea0003800000 */
[----:B-12---:R-:W1:Y:S01]  /*def0*/  LDS.128 R12, [R87+0x8000] ;  /* 0x00800000570c7984 */ /* 0x006e620000000c00 */
        /* <DEDUP_REMOVED lines=17> */
[----:B------:R-:W-:Y:S01]  /*e010*/  FMUL.FTZ R75, R67, R73 ;  /* 0x00000049434b7220 */ /* 0x000fe20000410000 */
[C---:B------:R-:W-:Y:S01]  /*e020*/  FMUL.FTZ R67, R69.reuse, R141 ;  /* 0x0000008d45437220 */ /* 0x040fe20000410000 */
[----:B------:R-:W-:Y:S02]  /*e030*/  IMAD.U32 R14, R12, 0x10000, RZ ;  /* 0x000100000c0e7824 */ /* 0x000fe400078e00ff */
[C---:B------:R-:W-:Y:S01]  /*e040*/  FFMA.FTZ R79, R66.reuse, R73, R78 ;  /* 0x00000049424f7223 */ /* 0x040fe2000001004e */
[----:B------:R-:W-:Y:S01]  /*e050*/  FMUL.FTZ R73, R69, R138 ;  /* 0x0000008a45497220 */ /* 0x000fe20000410000 */
[C---:B------:R-:W-:Y:S02]  /*e060*/  IMAD.U32 R15, R13.reuse, 0x10000, RZ ;  /* 0x000100000d0f7824 */ /* 0x040fe400078e00ff */
[----:B------:R-:W-:Y:S01]  /*e070*/  FFMA.FTZ R74, R66, R72, -R75 ;  /* 0x00000048424a7223 */ /* 0x000fe2000001084b */
[----:B------:R-:W-:Y:S01]  /*e080*/  IMAD.U32 R69, R140, 0x10000, RZ ;  /* 0x000100008c457824 */ /* 0x000fe200078e00ff */
[----:B------:R-:W-:Y:S01]  /*e090*/  LOP3.LUT R12, R12, 0xffff0000, RZ, 0xc0, !PT ;  /* 0xffff00000c0c7812 */ /* 0x000fe200078ec0ff */
[----:B------:R-:W-:Y:S01]  /*e0a0*/  FFMA.FTZ R138, R68, R138, -R67 ;  /* 0x0000008a448a7223 */ /* 0x000fe20000010843 */
[----:B------:R-:W-:Y:S01]  /*e0b0*/  LOP3.LUT R13, R13, 0xffff0000, RZ, 0xc0, !PT ;  /* 0xffff00000d0d7812 */ /* 0x000fe200078ec0ff */
[C---:B------:R-:W-:Y:S01]  /*e0c0*/  IMAD.U32 R67, R139.reuse, 0x10000, RZ ;  /* 0x000100008b437824 */ /* 0x040fe200078e00ff */
        /* <DEDUP_REMOVED lines=15> */
[----:B------:R3:W-:Y:S02]  /*e1c0*/  STS.128 [R87+0x8000], R12 ;  /* 0x0080000c57007388 */ /* 0x0007e40000000c00 */
.L_x_2842:
[----:B------:R-:W-:Y:S05]  /*e1d0*/  BSYNC B2 ;  /* 0x0000000000027941 */ /* 0x000fea0003800000 */
.L_x_2841:
[----:B------:R-:W-:Y:S05]  /*e1e0*/  @P3 BRA `(.L_x_2836) ;  /* 0x0000000000b83947 */ /* 0x000fea0003800000 */
[----:B-123--:R-:W1:Y:S01]  /*e1f0*/  LDS.128 R12, [R87+0xc000] ;  /* 0x00c00000570c7984 */ /* 0x00ee620000000c00 */
        /* <DEDUP_REMOVED lines=45> */
.L_x_2836:
[----:B------:R-:W-:Y:S05]  /*e4d0*/  BSYNC B1 ;  /* 0x0000000000017941 */ /* 0x000fea0003800000 */
.L_x_2835:
[----:B------:R-:W-:Y:S01]  /*e4e0*/  ISETP.GE.AND P0, PT, R89, R0, PT ;  /* 0x000000005900720c */ /* 0x000fe20003f06270 */
[----:B------:R-:W-:-:S12]  /*e4f0*/  BSSY B1, `(.L_x_2843) ;  /* 0x00000c9000017945 */ /* 0x000fd80003800000 */
[----:B------:R-:W-:Y:S05]  /*e500*/  @P0 BRA `(.L_x_2844) ;  /* 0x0000000c001c0947 */ /* 0x000fea0003800000 */
[----:B-1234-:R-:W1:Y:S01]  /*e510*/  LDC R12, c[0x0][0x3f4] ;  /* 0x0000fd00ff0c7b82 */ /* 0x01ee620000000800 */
[----:B------:R-:W-:Y:S01]  /*e520*/  BSSY B2, `(.L_x_2845) ;  /* 0x0000034000027945 */ /* 0x000fe20003800000 */
[-C--:B-1----:R-:W-:Y:S02]  /*e530*/  ISETP.GE.AND P0, PT, R214, R12.reuse, PT ;  /* 0x0000000cd600720c */ /* 0x082fe40003f06270 */
[-C--:B------:R-:W-:Y:S02]  /*e540*/  ISETP.GE.AND P1, PT, R222, R12.reuse, PT ;  /* 0x0000000cde00720c */ /* 0x080fe40003f26270 */
[-C--:B------:R-:W-:Y:S02]  /*e550*/  ISETP.GE.AND P2, PT, R221, R12.reuse, PT ;  /* 0x0000000cdd00720c */ /* 0x080fe40003f46270 */
[----:B------:R-:W-:-:S07]  /*e560*/  ISETP.GE.AND P3, PT, R223, R12, PT ;  /* 0x0000000cdf00720c */ /* 0x000fce0003f66270 */
[----:B------:R-:W-:Y:S06]  /*e570*/  @P0 BRA `(.L_x_2846) ;  /* 0x0000000000b80947 */ /* 0x000fec0003800000 */
[----:B------:R-:W1:Y:S01]  /*e580*/  LDS.128 R12, [R87+0x1000] ;  /* 0x00100000570c7984 */ /* 0x000e620000000c00 */
        /* <DEDUP_REMOVED lines=45> */
.L_x_2846:
[----:B------:R-:W-:Y:S05]  /*e860*/  BSYNC B2 ;  /* 0x0000000000027941 */ /* 0x000fea0003800000 */
.L_x_2845:
[----:B------:R-:W-:Y:S04]  /*e870*/  BSSY B2, `(.L_x_2847) ;  /* 0x0000030000027945 */ /* 0x000fe80003800000 */
[----:B------:R-:W-:Y:S05]  /*e880*/  @P1 BRA `(.L_x_2848) ;  /* 0x0000000000b81947 */ /* 0x000fea0003800000 */
[----:B-1----:R-:W1:Y:S01]  /*e890*/  LDS.128 R12, [R87+0x5000] ;  /* 0x00500000570c7984 */ /* 0x002e620000000c00 */
        /* <DEDUP_REMOVED lines=45> */
.L_x_2848:
[----:B------:R-:W-:Y:S05]  /*eb70*/  BSYNC B2 ;  /* 0x0000000000027941 */ /* 0x000fea0003800000 */
.L_x_2847:
        /* <DEDUP_REMOVED lines=48> */
.L_x_2850:
[----:B------:R-:W-:Y:S05]  /*ee80*/  BSYNC B2 ;  /* 0x0000000000027941 */ /* 0x000fea0003800000 */
.L_x_2849:
        /* <DEDUP_REMOVED lines=47> */
.L_x_2844:
[----:B------:R-:W-:Y:S05]  /*f180*/  BSYNC B1 ;  /* 0x0000000000017941 */ /* 0x000fea0003800000 */
.L_x_2843:
[----:B-1234-:R-:W-:Y:S01]  /*f190*/  VIADD R12, R220, 0x40 ;  /* 0x00000040dc0c7836 */ /* 0x01efe20000000000 */
[----:B------:R-:W-:Y:S04]  /*f1a0*/  BSSY B1, `(.L_x_2851) ;  /* 0x00000ca000017945 */ /* 0x000fe80003800000 */
[----:B------:R-:W-:-:S13]  /*f1b0*/  ISETP.GE.AND P0, PT, R12, R0, PT ;  /* 0x000000000c00720c */ /* 0x000fda0003f06270 */
[----:B------:R-:W-:Y:S05]  /*f1c0*/  @P0 BRA `(.L_x_2852) ;  /* 0x0000000c001c0947 */ /* 0x000fea0003800000 */
[----:B------:R-:W1:Y:S01]  /*f1d0*/  LDC R12, c[0x0][0x3f4] ;  /* 0x0000fd00ff0c7b82 */ /* 0x000e620000000800 */
        /* <DEDUP_REMOVED lines=52> */
.L_x_2854:
[----:B------:R-:W-:Y:S05]  /*f520*/  BSYNC B2 ;  /* 0x0000000000027941 */ /* 0x000fea0003800000 */
.L_x_2853:
        /* <DEDUP_REMOVED lines=48> */
.L_x_2856:
[----:B------:R-:W-:Y:S05]  /*f830*/  BSYNC B2 ;  /* 0x0000000000027941 */ /* 0x000fea0003800000 */
.L_x_2855:
[----:B------:R-:W-:Y:S04]  /*f840*/  BSSY B2, `(.L_x_2857) ;  /* 0x0000030000027945 */ /* 0x000fe80003800000 */
[----:B------:R-:W-:Y:S05]  /*f850*/  @P2 BRA `(.L_x_2858) ;  /* 0x0000000000b82947 */ /* 0x000fea0003800000 */
[----:B-12---:R-:W1:Y:S01]  /*f860*/  LDS.128 R12, [R87+0xa000] ;  /* 0x00a00000570c7984 */ /* 0x006e620000000c00 */
        /* <DEDUP_REMOVED lines=27> */
[----:B------:R-:W-:Y:S01]  /*fa20*/  IMAD.U32 R35, R97, 0x10000, RZ ;  /* 0x0001000061237824 */ /* 0x000fe200078e00ff */
[C---:B------:R-:W-:Y:S01]  /*fa30*/  SHF.L.U32 R37, R99.reuse, 0x10, RZ ;  /* 0x0000001063257819 */ /* 0x040fe200000006ff */
[----:B------:R-:W-:Y:S01]  /*fa40*/  FFMA.FTZ R45, R36, R100, R39 ;  /* 0x00000064242d7223 */ /* 0x000fe20000010027 */
[----:B------:R-:W-:Y:S01]  /*fa50*/  LOP3.LUT R38, R99, 0xffff0000, RZ, 0xc0, !PT ;  /* 0xffff000063267812 */ /* 0x000fe200078ec0ff */
[C---:B------:R-:W-:Y:S01]  /*fa60*/  FMUL.FTZ R36, R12.reuse, R35 ;  /* 0x000000230c247220 */ /* 0x040fe20000410000 */
[----:B------:R-:W-:Y:S01]  /*fa70*/  LOP3.LUT R34, R97, 0xffff0000, RZ, 0xc0, !PT ;  /* 0xffff000061227812 */ /* 0x000fe200078ec0ff */
[----:B------:R-:W-:-:S02]  /*fa80*/  FMUL.FTZ R39, R12, R37 ;  /* 0x000000250c277220 */ /* 0x000fc40000410000 */
[C---:B------:R-:W-:Y:S01]  /*fa90*/  FMUL.FTZ R40, R13.reuse, R38 ;  /* 0x000000260d287220 */ /* 0x040fe20000410000 */
[C---:B------:R-:W-:Y:S01]  /*faa0*/  FFMA.FTZ R37, R14.reuse, R37, R36 ;  /* 0x000000250e257223 */ /* 0x040fe20000010024 */
[-C--:B------:R-:W-:Y:S01]  /*fab0*/  FMUL.FTZ R41, R13, R34.reuse ;  /* 0x000000220d297220 */ /* 0x080fe20000410000 */
[----:B------:R-:W-:Y:S01]  /*fac0*/  FFMA.FTZ R12, R14, R35, -R39 ;  /* 0x000000230e0c7223 */ /* 0x000fe20000010827 */
[----:B------:R-:W-:Y:S01]  /*fad0*/  FFMA.FTZ R13, R15, R34, -R40 ;  /* 0x000000220f0d7223 */ /* 0x000fe20000010828 */
[----:B------:R-:W-:Y:S01]  /*fae0*/  F2FP.BF16.F32.PACK_AB R14, R43, R42 ;  /* 0x0000002a2b0e723e */ /* 0x000fe200000010ff */
[----:B------:R-:W-:Y:S01]  /*faf0*/  FFMA.FTZ R38, R15, R38, R41 ;  /* 0x000000260f267223 */ /* 0x000fe20000010029 */
[----:B------:R-:W-:Y:S02]  /*fb00*/  F2FP.BF16.F32.PACK_AB R15, R45, R98 ;  /* 0x000000622d0f723e */ /* 0x000fe400000010ff */
[----:B------:R-:W-:Y:S02]  /*fb10*/  F2FP.BF16.F32.PACK_AB R12, R37, R12 ;  /* 0x0000000c250c723e */ /* 0x000fe400000010ff */
[----:B------:R-:W-:-:S05]  /*fb20*/  F2FP.BF16.F32.PACK_AB R13, R38, R13 ;  /* 0x0000000d260d723e */ /* 0x000fca00000010ff */
[----:B------:R3:W-:Y:S02]  /*fb30*/  STS.128 [R87+0xa000], R12 ;  /* 0x00a0000c57007388 */ /* 0x0007e40000000c00 */
.L_x_2858:
[----:B------:R-:W-:Y:S05]  /*fb40*/  BSYNC B2 ;  /* 0x0000000000027941 */ /* 0x000fea0003800000 */
.L_x_2857:
[----:B------:R-:W-:Y:S05]  /*fb50*/  @P3 BRA `(.L_x_2852) ;  /* 0x0000000000b83947 */ /* 0x000fea0003800000 */
[----:B-123--:R-:W1:Y:S01]  /*fb60*/  LDS.128 R12, [R87+0xe000] ;  /* 0x00e00000570c7984 */ /* 0x00ee620000000c00 */
        /* <DEDUP_REMOVED lines=45> */
.L_x_2852:
[----:B------:R-:W-:Y:S05]  /*fe40*/  BSYNC B1 ;  /* 0x0000000000017941 */ /* 0x000fea0003800000 */
.L_x_2851:
[----:B------:R-:W-:-:S13]  /*fe50*/  ISETP.GE.AND P0, PT, R3, R0, PT ;  /* 0x000000000300720c */ /* 0x000fda0003f06270 */
[----:B------:R-:W-:Y:S05]  /*fe60*/  @P0 BRA `(.L_x_2859) ;  /* 0x0000005c00200947 */ /* 0x000fea0003800000 */
[----:B------:R-:W5:Y:S01]  /*fe70*/  LDC R0, c[0x0][0x3f4] ;  /* 0x0000fd00ff007b82 */ /* 0x000f620000000800 */
[----:B------:R-:W-:Y:S01]  /*fe80*/  BSSY B1, `(.L_x_2860) ;  /* 0x0000034000017945 */ /* 0x000fe20003800000 */
[-C--:B-----5:R-:W-:Y:S02]  /*fe90*/  ISETP.GE.AND P0, PT, R214, R0.reuse, PT ;  /* 0x00000000d600720c */ /* 0x0a0fe40003f06270 */
[-C--:B------:R-:W-:Y:S02]  /*fea0*/  ISETP.GE.AND P1, PT, R222, R0.reuse, PT ;  /* 0x00000000de00720c */ /* 0x080fe40003f26270 */
[-C--:B------:R-:W-:Y:S02]  /*feb0*/  ISETP.GE.AND P2, PT, R221, R0.reuse, PT ;  /* 0x00000000dd00720c */ /* 0x080fe40003f46270 */
[----:B------:R-:W-:-:S07]  /*fec0*/  ISETP.GE.AND P3, PT, R223, R0, PT ;  /* 0x00000000df00720c */ /* 0x000fce0003f66270 */
[----:B------:R-:W-:Y:S06]  /*fed0*/  @P0 BRA `(.L_x_2861) ;  /* 0x0000000000b80947 */ /* 0x000fec0003800000 */
[----:B-1234-:R-:W1:Y:S01]  /*fee0*/  LDS.128 R12, [R87+0x3000] ;  /* 0x00300000570c7984 */ /* 0x01ee620000000c00 */
        /* <DEDUP_REMOVED lines=12> */
[C---:B-1----:R-:W-:Y:S01]  /*ffb0*/  IMAD.U32 R26, R14.reuse, 0x10000, RZ ;  /* 0x000100000e1a7824 */ /* 0x042fe200078e00ff */
        /* <DEDUP_REMOVED lines=32> */
.L_x_2861:
[----:B------:R-:W-:Y:S05]  /*101c0*/  BSYNC B1 ;  /* 0x0000000000017941 */ /* 0x000fea0003800000 */
.L_x_2860:
[----:B------:R-:W-:Y:S04]  /*101d0*/  BSSY B1, `(.L_x_2862) ;  /* 0x0000030000017945 */ /* 0x000fe80003800000 */
[----:B------:R-:W-:Y:S05]  /*101e0*/  @P1 BRA `(.L_x_2863) ;  /* 0x0000000000b81947 */ /* 0x000fea0003800000 */
        /* <DEDUP_REMOVED lines=46> */
.L_x_2863:
[----:B------:R-:W-:Y:S05]  /*104d0*/  BSYNC B1 ;  /* 0x0000000000017941 */ /* 0x000fea0003800000 */
.L_x_2862:
        /* <DEDUP_REMOVED lines=29> */
[----:B------:R-:W-:Y:S01]  /*106b0*/  FFMA.FTZ R24, R7, R15, -R24 ;  /* 0x0000000f07187223 */ /* 0x000fe20000010818 */
[----:B------:R-:W-:Y:S01]  /*106c0*/  LOP3.LUT R85, R85, 0xffff0000, RZ, 0xc0, !PT ;  /* 0xffff000055557812 */ /* 0x000fe200078ec0ff */
[----:B------:R-:W-:Y:S01]  /*106d0*/  FFMA.FTZ R21, R7, R20, R21 ;  /* 0x0000001407157223 */ /* 0x000fe20000010015 */
[C---:B------:R-:W-:Y:S01]  /*106e0*/  LOP3.LUT R13, R82.reuse, 0xffff0000, RZ, 0xc0, !PT ;  /* 0xffff0000520d7812 */ /* 0x040fe200078ec0ff */
[----:B------:R-:W-:-:S02]  /*106f0*/  IMAD.U32 R7, R82, 0x10000, RZ ;  /* 0x0001000052077824 */ /* 0x000fc400078e00ff */
[----:B------:R-:W-:Y:S01]  /*10700*/  FFMA.FTZ R86, R11, R86, R14 ;  /* 0x000000560b567223 */ /* 0x000fe2000001000e */
[CC--:B------:R-:W-:Y:S01]  /*10710*/  FMUL.FTZ R11, R3.reuse, R10.reuse ;  /* 0x0000000a030b7220 */ /* 0x0c0fe20000410000 */
[C---:B------:R-:W-:Y:S01]  /*10720*/  FMUL.FTZ R15, R12.reuse, R85 ;  /* 0x000000550c0f7220 */ /* 0x040fe20000410000 */
        /* <DEDUP_REMOVED lines=11> */
.L_x_2865:
[----:B------:R-:W-:Y:S05]  /*107e0*/  BSYNC B1 ;  /* 0x0000000000017941 */ /* 0x000fea0003800000 */
.L_x_2864:
        /* <DEDUP_REMOVED lines=14> */
[----:B------:R-:W-:Y:S02]  /*108d0*/  LOP3.LUT R11, R76, 0xffff0000, RZ, 0xc0, !PT ;  /* 0xffff00004c0b7812 */ /* 0x000fe400078ec0ff */
[C---:B-1----:R-:W-:Y:S01]  /*108e0*/  LOP3.LUT R6, R14.reuse, 0xffff0000, RZ, 0xc0, !PT ;  /* 0xffff00000e067812 */ /* 0x042fe200078ec0ff */
[----:B------:R-:W-:Y:S01]  /*108f0*/  IMAD.U32 R5, R14, 0x10000, RZ ;  /* 0x000100000e057824 */ /* 0x000fe200078e00ff */
[C---:B------:R-:W-:Y:S01]  /*10900*/  LOP3.LUT R14, R15.reuse, 0xffff0000, RZ, 0xc0, !PT ;  /* 0xffff00000f0e7812 */ /* 0x040fe200078ec0ff */
[----:B------:R-:W-:Y:S01]  /*10910*/  IMAD.U32 R7, R15, 0x10000, RZ ;  /* 0x000100000f077824 */ /* 0x000fe200078e00ff */
[----:B------:R-:W-:Y:S01]  /*10920*/  LOP3.LUT R3, R12, 0xffff0000, RZ, 0xc0, !PT ;  /* 0xffff00000c037812 */ /* 0x000fe200078ec0ff */
[C---:B------:R-:W-:Y:S01]  /*10930*/  FMUL.FTZ R10, R6.reuse, R9 ;  /* 0x00000009060a7220 */ /* 0x040fe20000410000 */
[----:B------:R-:W-:Y:S01]  /*10940*/  FMUL.FTZ R6, R6, R8 ;  /* 0x0000000806067220 */ /* 0x000fe20000410000 */
[----:B------:R-:W-:Y:S01]  /*10950*/  FMUL.FTZ R20, R14, R77 ;  /* 0x0000004d0e147220 */ /* 0x000fe20000410000 */
[----:B------:R-:W-:-:S02]  /*10960*/  IMAD.U32 R0, R12, 0x10000, RZ ;  /* 0x000100000c007824 */ /* 0x000fc400078e00ff */
[----:B------:R-:W-:Y:S01]  /*10970*/  FMUL.FTZ R14, R14, R71 ;  /* 0x000000470e0e7220 */ /* 0x000fe20000410000 */
[----:B------:R-:W-:Y:S01]  /*10980*/  FFMA.FTZ R15, R5, R9, R6 ;  /* 0x00000009050f7223 */ /* 0x000fe20000010006 */
[----:B------:R-:W-:Y:S01]  /*10990*/  LOP3.LUT R12, R13, 0xffff0000, RZ, 0xc0, !PT ;  /* 0xffff00000d0c7812 */ /* 0x000fe200078ec0ff */
[----:B------:R-:W-:Y:S01]  /*109a0*/  FFMA.FTZ R10, R5, R8, -R10 ;  /* 0x00000008050a7223 */ /* 0x000fe2000001080a */
[----:B------:R-:W-:Y:S01]  /*109b0*/  IMAD.U32 R6, R76, 0x10000, RZ ;  /* 0x000100004c067824 */ /* 0x000fe200078e00ff */
[C---:B------:R-:W-:Y:S01]  /*109c0*/  LOP3.LUT R9, R70.reuse, 0xffff0000, RZ, 0xc0, !PT ;  /* 0xffff000046097812 */ /* 0x040fe200078ec0ff */
[----:B------:R-:W-:Y:S02]  /*109d0*/  IMAD.U32 R5, R70, 0x10000, RZ ;  /* 0x0001000046057824 */ /* 0x000fe400078e00ff */
[C---:B------:R-:W-:Y:S01]  /*109e0*/  FFMA.FTZ R20, R7.reuse, R71, -R20 ;  /* 0x0000004707147223 */ /* 0x040fe20000010814 */
[----:B------:R-:W-:Y:S01]  /*109f0*/  FFMA.FTZ R77, R7, R77, R14 ;  /* 0x0000004d074d7223 */ /* 0x000fe2000001000e */
[----:B------:R-:W-:-:S02]  /*10a00*/  IMAD.U32 R4, R13, 0x10000, RZ ;  /* 0x000100000d047824 */ /* 0x000fc400078e00ff */
        /* <DEDUP_REMOVED lines=8> */
[----:B------:R-:W-:Y:S02]  /*10a90*/  F2FP.BF16.F32.PACK_AB R6, R15, R10 ;  /* 0x0000000a0f06723e */ /* 0x000fe400000010ff */
[----:B------:R-:W-:-:S02]  /*10aa0*/  F2FP.BF16.F32.PACK_AB R4, R0, R5 ;  /* 0x000000050004723e */ /* 0x000fc400000010ff */
[----:B------:R-:W-:Y:S02]  /*10ab0*/  F2FP.BF16.F32.PACK_AB R7, R77, R20 ;  /* 0x000000144d07723e */ /* 0x000fe400000010ff */
[----:B------:R-:W-:-:S05]  /*10ac0*/  F2FP.BF16.F32.PACK_AB R5, R12, R13 ;  /* 0x0000000d0c05723e */ /* 0x000fca00000010ff */
[----:B------:R1:W-:Y:S01]  /*10ad0*/  STS.128 [R87+0xf000], R4 ;  /* 0x00f0000457007388 */ /* 0x0003e20000000c00 */
[----:B------:R-:W-:Y:S05]  /*10ae0*/  BRA `(.L_x_2859) ;  /* 0x0000005000007947 */ /* 0x000fea0003800000 */
.L_x_2820:
        /* <DEDUP_REMOVED lines=31> */
.L_x_3156:
        /* <DEDUP_REMOVED lines=22> */
[C---:B----4-:R-:W-:Y:S02]  /*10e40*/  @!P4 IADD3 R20, P1, R14.reuse, R20, RZ ;  /* 0x000000140e14c210 */ /* 0x050fe40007f3e0ff */
[-C--:B------:R-:W-:Y:S02]  /*10e50*/  @!P5 IADD3 R24, P2, R7, R15.reuse, RZ ;  /* 0x0000000f0718d210 */ /* 0x080fe40007f5e0ff */
[----:B------:R-:W-:Y:S02]  /*10e60*/  CS2R R58, SRZ ;  /* 0x00000000003a7805 */ /* 0x000fe4000001ff00 */
[----:B------:R-:W-:Y:S02]  /*10e70*/  @!P5 IADD3 R14, P3, R14, R15, RZ ;  /* 0x0000000f0e0ed210 */ /* 0x000fe40007f7e0ff */
[----:B------:R-:W-:-:S02]  /*10e80*/  CS2R R56, SRZ ;  /* 0x0000000000387805 */ /* 0x000fc4000001ff00 */
[----:B------:R-:W-:Y:S02]  /*10e90*/  @!P5 SHF.L.U64.HI R7, R23, 0x1, R216 ;  /* 0x000000011707d819 */ /* 0x000fe400000102d8 */
[----:B------:R-:W-:Y:S02]  /*10ea0*/  CS2R R70, SRZ ;  /* 0x0000000000467805 */ /* 0x000fe4000001ff00 */
[----:B------:R-:W-:Y:S02]  /*10eb0*/  CS2R R68, SRZ ;  /* 0x0000000000447805 */ /* 0x000fe4000001ff00 */
[----:B------:R-:W-:Y:S02]  /*10ec0*/  CS2R R62, SRZ ;  /* 0x00000000003e7805 */ /* 0x000fe4000001ff00 */
[----:B------:R-:W-:Y:S01]  /*10ed0*/  CS2R R60, SRZ ;  /* 0x00000000003c7805 */ /* 0x000fe2000001ff00 */
[--C-:B-1----:R-:W-:Y:S02]  /*10ee0*/  @!P4 IMAD.X R13, R6, 0x1, R11.reuse, P0 ;  /* 0x00000001060dc824 */ /* 0x102fe400000e060b */
[----:B---3--:R-:W-:-:S02]  /*10ef0*/  @!P4 IMAD.X R21, R10, 0x1, R11, P1 ;  /* 0x000000010a15c824 */ /* 0x008fc400008e060b */
[--C-:B------:R-:W-:Y:S01]  /*10f00*/  @!P5 IMAD.X R25, R6, 0x1, R7.reuse, P2 ;  /* 0x000000010619d824 */ /* 0x100fe200010e0607 */
[----:B------:R1:W5:Y:S01]  /*10f10*/  @!P4 LD.E.128 R64, desc[UR60][R12.64] ;  /* 0x0000003c0c40c980 */ /* 0x000362000c101d00 */
[----:B------:R-:W-:-:S03]  /*10f20*/  @!P5 IMAD.X R15, R10, 0x1, R7, P3 ;  /* 0x000000010a0fd824 */ /* 0x000fc600018e0607 */
[----:B------:R1:W5:Y:S04]  /*10f30*/  @!P4 LD.E.128 R56, desc[UR60][R20.64] ;  /* 0x0000003c1438c980 */ /* 0x000368000c101d00 */
[----:B------:R1:W5:Y:S04]  /*10f40*/  @!P5 LD.E.128 R68, desc[UR60][R24.64] ;  /* 0x0000003c1844d980 */ /* 0x000368000c101d00 */
[----:B------:R1:W5:Y:S02]  /*10f50*/  @!P5 LD.E.128 R60, desc[UR60][R14.64] ;  /* 0x0000003c0e3cd980 */ /* 0x000364000c101d00 */
.L_x_2868:
[----:B------:R-:W-:Y:S05]  /*10f60*/  BSYNC B1 ;  /* 0x0000000000017941 */ /* 0x000fea0003800000 */
.L_x_2867:
        /* <DEDUP_REMOVED lines=39> */
.L_x_3162:
        /* <DEDUP_REMOVED lines=30> */
[--C-:B--2---:R-:W-:Y:S02]  /*113c0*/  @!P4 IMAD.X R13, R6, 0x1, R11.reuse, P0 ;  /* 0x00000001060dc824 */ /* 0x104fe400000e060b */
[----:B0-----:R-:W-:-:S02]  /*113d0*/  @!P4 IMAD.X R21, R10, 0x1, R11, P1 ;  /* 0x000000010a15c824 */ /* 0x001fc400008e060b */
[--C-:B------:R-:W-:Y:S01]  /*113e0*/  @!P5 IMAD.X R25, R6, 0x1, R7.reuse, P2 ;  /* 0x000000010619d824 */ /* 0x100fe200010e0607 */
[----:B------:R0:W5:Y:S01]  /*113f0*/  @!P4 LD.E.128 R48, desc[UR60][R12.64] ;  /* 0x0000003c0c30c980 */ /* 0x000162000c101d00 */
[----:B------:R-:W-:-:S03]  /*11400*/  @!P5 IMAD.X R15, R10, 0x1, R7, P3 ;  /* 0x000000010a0fd824 */ /* 0x000fc600018e0607 */
[----:B------:R0:W5:Y:S04]  /*11410*/  @!P4 LD.E.128 R40, desc[UR60][R20.64] ;  /* 0x0000003c1428c980 */ /* 0x000168000c101d00 */
[----:B------:R0:W5:Y:S04]  /*11420*/  @!P5 LD.E.128 R52, desc[UR60][R24.64] ;  /* 0x0000003c1834d980 */ /* 0x000168000c101d00 */
[----:B------:R0:W5:Y:S02]  /*11430*/  @!P5 LD.E.128 R44, desc[UR60][R14.64] ;  /* 0x0000003c0e2cd980 */ /* 0x000164000c101d00 */
.L_x_2871:
[----:B------:R-:W-:Y:S05]  /*11440*/  BSYNC B1 ;  /* 0x0000000000017941 */ /* 0x000fea0003800000 */
.L_x_2870:
        /* <DEDUP_REMOVED lines=38> */
.L_x_3168:
        /* <DEDUP_REMOVED lines=21> */
[C---:B0-----:R-:W-:Y:S02]  /*11800*/  @!P4 IADD3 R12, P1, R14.reuse, R12, RZ ;  /* 0x0000000c0e0cc210 */ /* 0x041fe40007f3e0ff */
        /* <DEDUP_REMOVED lines=10> */
[----:B------:R-:W-:-:S02]  /*118b0*/  @!P4 IMAD.X R13, R10, 0x1, R11, P1 ;  /* 0x000000010a0dc824 */ /* 0x000fc400008e060b */
[--C-:B------:R-:W-:Y:S01]  /*118c0*/  @!P5 IMAD.X R21, R6, 0x1, R7.reuse, P2 ;  /* 0x000000010615d824 */ /* 0x100fe200010e0607 */
[----:B------:R0:W5:Y:S01]  /*118d0*/  @!P4 LD.E.128 R32, desc[UR60][R72.64] ;  /* 0x0000003c4820c980 */ /* 0x000162000c101d00 */
[----:B------:R-:W-:-:S03]  /*118e0*/  @!P5 IMAD.X R15, R10, 0x1, R7, P3 ;  /* 0x000000010a0fd824 */ /* 0x000fc600018e0607 */
[----:B------:R0:W5:Y:S04]  /*118f0*/  @!P4 LD.E.128 R24, desc[UR60][R12.64] ;  /* 0x0000003c0c18c980 */ /* 0x000168000c101d00 */
[----:B------:R0:W5:Y:S04]  /*11900*/  @!P5 LD.E.128 R36, desc[UR60][R20.64] ;  /* 0x0000003c1424d980 */ /* 0x000168000c101d00 */
[----:B------:R0:W5:Y:S02]  /*11910*/  @!P5 LD.E.128 R28, desc[UR60][R14.64] ;  /* 0x0000003c0e1cd980 */ /* 0x000164000c101d00 */
.L_x_2874:
[----:B------:R-:W-:Y:S05]  /*11920*/  BSYNC B1 ;  /* 0x0000000000017941 */ /* 0x000fea0003800000 */
.L_x_2873:
        /* <DEDUP_REMOVED lines=39> */
.L_x_3174:
[----:B------:R-:W5:Y:S01]  /*11ba0*/  LDL R13, [R1+0x88] ;  /* 0x00008800010d7983 */ /* 0x000f620000100800 */
[----:B------:R-:W-:Y:S01]  /*11bb0*/  VIADD R83, R83, 0x60 ;  /* 0x0000006053537836 */ /* 0x000fe20000000000 */
[----:B------:R-:W-:Y:S01]  /*11bc0*/  BSSY B1, `(.L_x_2876) ;  /* 0x0000029000017945 */ /* 0x000fe20003800000 */
[----:B01--4-:R-:W-:Y:S02]  /*11bd0*/  CS2R R4, SRZ ;  /* 0x0000000000047805 */ /* 0x013fe4000001ff00 */
[----:B------:R-:W-:Y:S02]  /*11be0*/  CS2R R10, SRZ ;  /* 0x00000000000a7805 */ /* 0x000fe4000001ff00 */
[----:B------:R-:W-:Y:S02]  /*11bf0*/  CS2R R14, SRZ ;  /* 0x00000000000e7805 */ /* 0x000fe4000001ff00 */
[----:B------:R-:W-:Y:S02]  /*11c00*/  ISETP.GE.AND P0, PT, R83, R86, PT ;  /* 0x000000565300720c */ /* 0x000fe40003f06270 */
[----:B------:R-:W-:-:S02]  /*11c10*/  CS2R R74, SRZ ;  /* 0x00000000004a7805 */ /* 0x000fc4000001ff00 */
[----:B------:R-:W-:Y:S02]  /*11c20*/  CS2R R72, SRZ ;  /* 0x0000000000487805 */ /* 0x000fe4000001ff00 */
[----:B-----5:R-:W-:-:S04]  /*11c30*/  LEA.HI R8, R13, R13, RZ, 0x1 ;  /* 0x0000000d0d087211 */ /* 0x020fc800078f08ff */
        /* <DEDUP_REMOVED lines=13> */
[C---:B------:R-:W-:Y:S01]  /*11d10*/  @!P5 IMAD.SHL.U32 R82, R23.reuse, 0x2, RZ ;  /* 0x000000021752d824 */ /* 0x040fe200078e00ff */
[----:B------:R-:W-:Y:S02]  /*11d20*/  @!P5 SHF.L.U64.HI R7, R23, 0x1, R216 ;  /* 0x000000011707d819 */ /* 0x000fe400000102d8 */
[C---:B---3--:R-:W-:Y:S02]  /*11d30*/  @!P4 IADD3 R90, P0, R21.reuse, R78, RZ ;  /* 0x0000004e155ac210 */ /* 0x048fe40007f1e0ff */
[----:B------:R-:W-:Y:S02]  /*11d40*/  @!P5 IADD3 R80, P2, R21, R82, RZ ;  /* 0x000000521550d210 */ /* 0x000fe40007f5e0ff */
[C---:B------:R-:W-:Y:S01]  /*11d50*/  @!P4 IADD3 R78, P1, R77.reuse, R78, RZ ;  /* 0x0000004e4d4ec210 */ /* 0x040fe20007f3e0ff */
[C---:B--2---:R-:W-:Y:S01]  /*11d60*/  @!P4 IMAD.X R91, R20.reuse, 0x1, R5, P0 ;  /* 0x00000001145bc824 */ /* 0x044fe200000e0605 */
[----:B------:R-:W-:Y:S01]  /*11d70*/  @!P5 IADD3 R82, P3, R77, R82, RZ ;  /* 0x000000524d52d210 */ /* 0x000fe20007f7e0ff */
[----:B------:R-:W-:Y:S01]  /*11d80*/  @!P5 IMAD.X R81, R20, 0x1, R7, P2 ;  /* 0x000000011451d824 */ /* 0x000fe200010e0607 */
[----:B------:R-:W-:Y:S01]  /*11d90*/  CS2R R74, SRZ ;  /* 0x00000000004a7805 */ /* 0x000fe2000001ff00 */
[C---:B------:R-:W-:Y:S01]  /*11da0*/  @!P4 IMAD.X R79, R76.reuse, 0x1, R5, P1 ;  /* 0x000000014c4fc824 */ /* 0x040fe200008e0605 */
[----:B------:R-:W-:Y:S01]  /*11db0*/  CS2R R72, SRZ ;  /* 0x0000000000487805 */ /* 0x000fe2000001ff00 */
[----:B------:R-:W-:Y:S01]  /*11dc0*/  @!P5 IMAD.X R83, R76, 0x1, R7, P3 ;  /* 0x000000014c53d824 */ /* 0x000fe200018e0607 */
[----:B------:R-:W-:-:S02]  /*11dd0*/  CS2R R6, SRZ ;  /* 0x0000000000067805 */ /* 0x000fc4000001ff00 */
[----:B------:R-:W-:Y:S02]  /*11de0*/  CS2R R4, SRZ ;  /* 0x0000000000047805 */ /* 0x000fe4000001ff00 */
[----:B------:R-:W-:Y:S02]  /*11df0*/  CS2R R14, SRZ ;  /* 0x00000000000e7805 */ /* 0x000fe4000001ff00 */
[----:B------:R-:W-:Y:S01]  /*11e00*/  CS2R R12, SRZ ;  /* 0x00000000000c7805 */ /* 0x000fe2000001ff00 */
[----:B------:R0:W5:Y:S04]  /*11e10*/  @!P4 LD.E.128 R8, desc[UR60][R90.64] ;  /* 0x0000003c5a08c980 */ /* 0x000168000c101d00 */
[----:B------:R0:W5:Y:S04]  /*11e20*/  @!P4 LD.E.128 R72, desc[UR60][R78.64] ;  /* 0x0000003c4e48c980 */ /* 0x000168000c101d00 */
[----:B------:R0:W5:Y:S04]  /*11e30*/  @!P5 LD.E.128 R4, desc[UR60][R80.64] ;  /* 0x0000003c5004d980 */ /* 0x000168000c101d00 */
[----:B------:R0:W5:Y:S02]  /*11e40*/  @!P5 LD.E.128 R12, desc[UR60][R82.64] ;  /* 0x0000003c520cd980 */ /* 0x000164000c101d00 */
.L_x_2877:
[----:B------:R-:W-:Y:S05]  /*11e50*/  BSYNC B1 ;  /* 0x0000000000017941 */ /* 0x000fea0003800000 */
.L_x_2876:
[----:B0-----:R-:W4:Y:S01]  /*11e60*/  LDL R78, [R1+0x68] ;  /* 0x00006800014e7983 */ /* 0x001f220000100800 */
[----:B------:R-:W0:Y:S01]  /*11e70*/  SYNCS.PHASECHK.TRANS64.TRYWAIT P0, [R22+URZ+0x38800], R85 ;  /* 0x03880055160075a7 */ /* 0x000e22000800017f */
[----:B--2--5:R-:W-:Y:S01]  /*11e80*/  IMAD.MOV.U32 R20, RZ, RZ, R6 ;  /* 0x000000ffff147224 */ /* 0x024fe200078e0006 */
[----:B------:R-:W-:Y:S01]  /*11e90*/  BSSY B1, `(.L_x_2878) ;  /* 0x0000024000017945 */ /* 0x000fe20003800000 */
[----:B---3--:R-:W-:Y:S02]  /*11ea0*/  IMAD.MOV.U32 R21, RZ, RZ, R7 ;  /* 0x000000ffff157224 */ /* 0x008fe400078e0007 */
        /* <DEDUP_REMOVED lines=25> */
[----:B------:R-:W-:-:S02]  /*12040*/  SHF.R.S32.HI R20, RZ, 0x1f, R213 ;  /* 0x0000001fff147819 */ /* 0x000fc400000114d5 */
[----:B------:R-:W-:Y:S02]  /*12050*/  PRMT R109, R21, 0x7610, R109 ;  /* 0x00007610156d7816 */ /* 0x000fe4000000006d */
[----:B------:R-:W-:Y:S01]  /*12060*/  PRMT R110, R76, 0x7610, R110 ;  /* 0x000076104c6e7816 */ /* 0x000fe2000000006e */
[----:B------:R-:W-:Y:S01]  /*12070*/  IMAD.MOV.U32 R76, RZ, RZ, R73 ;  /* 0x000000ffff4c7224 */ /* 0x000fe200078e0049 */
[----:B------:R-:W-:Y:S02]  /*12080*/  PRMT R111, R77, 0x7610, R111 ;  /* 0x000076104d6f7816 */ /* 0x000fe4000000006f */
[----:B------:R-:W-:Y:S02]  /*12090*/  LEA.HI R21, R20, R213, RZ, 0x3 ;  /* 0x000000d514157211 */ /* 0x000fe400078f18ff */
[----:B----4-:R-:W-:-:S04]  /*120a0*/  VIADDMNMX R86, R86, -R78, 0x80, PT ;  /* 0x0000008056567446 */ /* 0x010fc8000380094e */
[----:B------:R-:W-:Y:S01]  /*120b0*/  ISETP.GE.AND P1, PT, R220, R86, PT ;  /* 0x00000056dc00720c */ /* 0x000fe20003f26270 */
[----:B0-----:R-:W-:-:S12]  /*120c0*/  @!P0 BRA `(.L_x_2879) ;  /* 0x00000200002c8947 */ /* 0x001fd80003800000 */
.L_x_3175:
[----:B------:R-:W-:Y:S05]  /*120d0*/  BSYNC B1 ;  /* 0x0000000000017941 */ /* 0x000fea0003800000 */
.L_x_2878:
[----:B------:R-:W-:Y:S01]  /*120e0*/  BSSY B1, `(.L_x_2880) ;  /* 0x00000e2000017945 */ /* 0x000fe20003800000 */
[----:B------:R-:W-:Y:S02]  /*120f0*/  PRMT R112, R76, 0x7610, R112 ;  /* 0x000076104c707816 */ /* 0x000fe40000000070 */
[----:B0-----:R-:W-:Y:S01]  /*12100*/  SHF.R.S32.HI R85, RZ, 0x3, R21 ;  /* 0x00000003ff557819 */ /* 0x001fe20000011415 */
[----:B------:R-:W-:Y:S06]  /*12110*/  @P1 BRA `(.L_x_2881) ;  /* 0x0000000c00781947 */ /* 0x000fec0003800000 */
[----:B------:R0:W5:Y:S01]  /*12120*/  LDL R163, [R1+0x50] ;  /* 0x0000500001a37983 */ /* 0x0001620000100800 */
[----:B------:R-:W1:Y:S01]  /*12130*/  LDC R145, c[0x0][0x3f4] ;  /* 0x0000fd00ff917b82 */ /* 0x000e620000000800 */
[----:B------:R-:W-:Y:S01]  /*12140*/  BSSY B2, `(.L_x_2882) ;  /* 0x000006b000027945 */ /* 0x000fe20003800000 */
[----:B------:R-:W-:Y:S02]  /*12150*/  SHF.R.U32.HI R165, RZ, 0x3, R228 ;  /* 0x00000003ffa57819 */ /* 0x000fe400000116e4 */
[-C--:B-1----:R-:W-:Y:S02]  /*12160*/  ISETP.GE.AND P0, PT, R16, R145.reuse, PT ;  /* 0x000000911000720c */ /* 0x082fe40003f06270 */
[----:B------:R-:W-:-:S11]  /*12170*/  ISETP.GE.AND P1, PT, R213, R145, PT ;  /* 0x00000091d500720c */ /* 0x000fd60003f26270 */
[----:B0-----:R-:W-:Y:S05]  /*12180*/  @P0 BRA `(.L_x_2883) ;  /* 0x0000000400980947 */ /* 0x001fea0003800000 */
[----:B------:R-:W-:Y:S02]  /*12190*/  LEA.HI R76, R145, R0, RZ, 0x1d ;  /* 0x00000000914c7211 */ /* 0x000fe400078fe8ff */
[--C-:B------:R-:W-:Y:S02]  /*121a0*/  SHF.R.U64 R157, R64, 0x10, R65.reuse ;  /* 0x00000010409d7819 */ /* 0x100fe40000001241 */
[----:B------:R-:W-:Y:S01]  /*121b0*/  SHF.R.S32.HI R79, RZ, 0x1f, R76 ;  /* 0x0000001fff4f7819 */ /* 0x000fe2000001144c */
[----:B------:R-:W-:Y:S01]  /*121c0*/  IMAD.SHL.U32 R77, R76, 0x8, RZ ;  /* 0x000000084c4d7824 */ /* 0x000fe200078e00ff */
[----:B------:R-:W-:Y:S02]  /*121d0*/  SHF.R.U32.HI R64, RZ, 0x10, R65 ;  /* 0x00000010ff407819 */ /* 0x000fe40000011641 */
[----:B------:R-:W-:Y:S02]  /*121e0*/  LEA.HI R79, R79, R76, RZ, 0x3 ;  /* 0x0000004c4f4f7211 */ /* 0x000fe400078f18ff */
[----:B------:R-:W-:-:S02]  /*121f0*/  LOP3.LUT R77, R228, 0x38, R77, 0xf8, !PT ;  /* 0x00000038e44d7812 */ /* 0x000fc400078ef84d */
[--C-:B------:R-:W-:Y:S01]  /*12200*/  SHF.R.U64 R65, R56, 0x10, R57.reuse ;  /* 0x0000001038417819 */ /* 0x100fe20000001239 */
[----:B------:R-:W-:Y:S01]  /*12210*/  IMAD.SHL.U32 R79, R79, 0x400, RZ ;  /* 0x000004004f4f7824 */ /* 0x000fe200078e00ff */
[----:B------:R-:W-:Y:S02]  /*12220*/  LOP3.LUT R76, R77, R165, RZ, 0x3c, !PT ;  /* 0x000000a54d4c7212 */ /* 0x000fe400078e3cff */
[----:B------:R-:W-:Y:S02]  /*12230*/  SHF.R.U32.HI R56, RZ, 0x10, R57 ;  /* 0x00000010ff387819 */ /* 0x000fe40000011639 */
[----:B------:R-:W-:Y:S02]  /*12240*/  LOP3.LUT R79, R79, 0x7fffe000, RZ, 0xc0, !PT ;  /* 0x7fffe0004f4f7812 */ /* 0x000fe400078ec0ff */
[----:B------:R-:W-:Y:S02]  /*12250*/  SHF.R.U64 R155, R66, 0x10, R67 ;  /* 0x00000010429b7819 */ /* 0x000fe40000001243 */
[----:B-----5:R-:W-:-:S02]  /*12260*/  IADD3 R81, R76, R79, R163 ;  /* 0x0000004f4c517210 */ /* 0x020fc40007ffe0a3 */
[----:B------:R-:W0:Y:S01]  /*12270*/  LDS.128 R76, [R87] ;  /* 0x00000000574c7984 */ /* 0x000e220000000c00 */
[----:B------:R-:W-:Y:S02]  /*12280*/  SHF.R.U64 R57, R58, 0x10, R59 ;  /* 0x000000103a397819 */ /* 0x000fe4000000123b */
[----:B------:R-:W-:Y:S01]  /*12290*/  IMAD R146, R81, 0x2, R22 ;  /* 0x0000000251927824 */ /* 0x000fe200078e0216 */
[----:B------:R-:W-:Y:S02]  /*122a0*/  PRMT R149, R149, 0x5410, R56 ;  /* 0x0000541095957816 */ /* 0x000fe40000000038 */
[----:B------:R-:W-:Y:S02]  /*122b0*/  SHF.R.U32.HI R66, RZ, 0x10, R67 ;  /* 0x00000010ff427819 */ /* 0x000fe40000011643 */
[----:B------:R-:W1:Y:S01]  /*122c0*/  LDS.128 R80, [R146+0x14400] ;  /* 0x0144000092507984 */ /* 0x000e620000000c00 */
[----:B------:R-:W-:Y:S02]  /*122d0*/  SHF.R.U32.HI R58, RZ, 0x10, R59 ;  /* 0x00000010ff3a7819 */ /* 0x000fe4000001163b */
[----:B------:R-:W-:-:S02]  /*122e0*/  PRMT R150, R150, 0x5410, R65 ;  /* 0x0000541096967816 */ /* 0x000fc40000000041 */
[----:B------:R-:W-:Y:S02]  /*122f0*/  PRMT R154, R154, 0x5410, R157 ;  /* 0x000054109a9a7816 */ /* 0x000fe4000000009d */
[----:B------:R-:W-:Y:S01]  /*12300*/  PRMT R153, R153, 0x5410, R64 ;  /* 0x0000541099997816 */ /* 0x000fe20000000040 */
[----:B------:R-:W-:Y:S01]  /*12310*/  IMAD.U32 R160, R150, 0x10000, RZ ;  /* 0x0001000096a07824 */ /* 0x000fe200078e00ff */
[----:B------:R-:W-:Y:S01]  /*12320*/  SHF.L.U32 R157, R149, 0x10, RZ ;  /* 0x00000010959d7819 */ /* 0x000fe200000006ff */
[----:B------:R-:W-:Y:S01]  /*12330*/  IMAD.U32 R158, R154, 0x10000, RZ ;  /* 0x000100009a9e7824 */ /* 0x000fe200078e00ff */
[----:B------:R-:W-:Y:S02]  /*12340*/  PRMT R151, R151, 0x5410, R66 ;  /* 0x0000541097977816 */ /* 0x000fe40000000042 */
[----:B------:R-:W-:Y:S02]  /*12350*/  PRMT R148, R148, 0x5410, R57 ;  /* 0x0000541094947816 */ /* 0x000fe40000000039 */
[----:B------:R-:W-:-:S02]  /*12360*/  PRMT R147, R147, 0x5410, R58 ;  /* 0x0000541093937816 */ /* 0x000fc4000000003a */
[----:B------:R-:W-:Y:S02]  /*12370*/  PRMT R152, R152, 0x5410, R155 ;  /* 0x0000541098987816 */ /* 0x000fe4000000009b */
[----:B------:R-:W-:Y:S01]  /*12380*/  LOP3.LUT R149, R149, 0xffff0000, RZ, 0xc0, !PT ;  /* 0xffff000095957812 */ /* 0x000fe200078ec0ff */
        /* <DEDUP_REMOVED lines=9> */
[C---:B------:R-:W-:Y:S01]  /*12420*/  LOP3.LUT R66, R80.reuse, 0xffff0000, RZ, 0xc0, !PT ;  /* 0xffff000050427812 */ /* 0x040fe200078ec0ff */
[----:B------:R-:W-:Y:S01]  /*12430*/  IMAD.U32 R65, R80, 0x10000, RZ ;  /* 0x0001000050417824 */ /* 0x000fe200078e00ff */
[----:B------:R-:W-:Y:S01]  /*12440*/  LOP3.LUT R80, R81, 0xffff0000, RZ, 0xc0, !PT ;  /* 0xffff000051507812 */ /* 0x000fe200078ec0ff */
[C---:B------:R-:W-:Y:S01]  /*12450*/  IMAD.U32 R64, R82.reuse, 0x10000, RZ ;  /* 0x0001000052407824 */ /* 0x040fe200078e00ff */
[----:B------:R-:W-:Y:S01]  /*12460*/  LOP3.LUT R59, R82, 0xffff0000, RZ, 0xc0, !PT ;  /* 0xffff0000523b7812 */ /* 0x000fe200078ec0ff */
[C---:B------:R-:W-:Y:S01]  /*12470*/  IMAD.U32 R79, R83.reuse, 0x10000, RZ ;  /* 0x00010000534f7824 */ /* 0x040fe200078e00ff */
[----:B------:R-:W-:Y:S01]  /*12480*/  LOP3.LUT R82, R83, 0xffff0000, RZ, 0xc0, !PT ;  /* 0xffff000053527812 */ /* 0x000fe200078ec0ff */
[----:B------:R-:W-:-:S02]  /*12490*/  IMAD.U32 R81, R153, 0x10000, RZ ;  /* 0x0001000099517824 */ /* 0x000fc400078e00ff */
[----:B------:R-:W-:Y:S01]  /*124a0*/  FMUL.FTZ R83, R77, R157 ;  /* 0x0000009d4d537220 */ /* 0x000fe20000410000 */
[C---:B------:R-:W-:Y:S01]  /*124b0*/  FMUL.FTZ R162, R65.reuse, R160 ;  /* 0x000000a041a27220 */ /* 0x040fe20000410000 */
[-C--:B------:R-:W-:Y:S01]  /*124c0*/  FMUL.FTZ R164, R65, R158.reuse ;  /* 0x0000009e41a47220 */ /* 0x080fe20000410000 */
[-C--:B------:R-:W-:Y:S01]  /*124d0*/  FMUL.FTZ R159, R77, R81.reuse ;  /* 0x000000514d9f7220 */ /* 0x080fe20000410000 */
[----:B------:R-:W-:Y:S01]  /*124e0*/  FFMA.FTZ R77, R156, R81, -R83 ;  /* 0x000000519c4d7223 */ /* 0x000fe20000010853 */
[----:B------:R-:W-:Y:S01]  /*124f0*/  LOP3.LUT R83, R150, 0xffff0000, RZ, 0xc0, !PT ;  /* 0xffff000096537812 */ /* 0x000fe200078ec0ff */
[----:B------:R-:W-:Y:S01]  /*12500*/  FFMA.FTZ R65, R67, R158, -R162 ;  /* 0x0000009e43417223 */ /* 0x000fe200000108a2 */
[----:B------:R-:W-:Y:S01]  /*12510*/  IMAD.U32 R162, R147, 0x10000, RZ ;  /* 0x0001000093a27824 */ /* 0x000fe200078e00ff */
[----:B------:R-:W-:Y:S01]  /*12520*/  LOP3.LUT R81, R154, 0xffff0000, RZ, 0xc0, !PT ;  /* 0xffff00009a517812 */ /* 0x000fe200078ec0ff */
[----:B------:R-:W-:Y:S02]  /*12530*/  IMAD.U32 R158, R151, 0x10000, RZ ;  /* 0x00010000979e7824 */ /* 0x000fe400078e00ff */
[----:B------:R-:W-:Y:S01]  /*12540*/  FFMA.FTZ R156, R156, R157, R159 ;  /* 0x0000009d9c9c7223 */ /* 0x000fe2000001009f */
[----:B------:R-:W-:Y:S01]  /*12550*/  FFMA.FTZ R67, R67, R160, R164 ;  /* 0x000000a043437223 */ /* 0x000fe200000100a4 */
[C---:B------:R-:W-:Y:S01]  /*12560*/  FMUL.FTZ R157, R66.reuse, R83 ;  /* 0x00000053429d7220 */ /* 0x040fe20000410000 */
[C---:B------:R-:W-:Y:S01]  /*12570*/  FMUL.FTZ R160, R79.reuse, R162 ;  /* 0x000000a24fa07220 */ /* 0x040fe20000410000 */
[-C--:B------:R-:W-:Y:S01]  /*12580*/  FMUL.FTZ R161, R79, R158.reuse ;  /* 0x0000009e4fa17220 */ /* 0x080fe20000410000 */
[----:B------:R-:W-:Y:S01]  /*12590*/  LOP3.LUT R153, R153, 0xffff0000, RZ, 0xc0, !PT ;  /* 0xffff000099997812 */ /* 0x000fe200078ec0ff */
[-C--:B------:R-:W-:Y:S01]  /*125a0*/  FMUL.FTZ R159, R66, R81.reuse ;  /* 0x00000051429f7220 */ /* 0x080fe20000410000 */
[----:B------:R-:W-:Y:S01]  /*125b0*/  FFMA.FTZ R66, R56, R81, -R157 ;  /* 0x0000005138427223 */ /* 0x000fe2000001089d */
[----:B------:R-:W-:Y:S01]  /*125c0*/  FFMA.FTZ R79, R155, R158, -R160 ;  /* 0x0000009e9b4f7223 */ /* 0x000fe200000108a0 */
[----:B------:R-:W-:-:S02]  /*125d0*/  IMAD.U32 R157, R148, 0x10000, RZ ;  /* 0x00010000949d7824 */ /* 0x000fc400078e00ff */
[----:B------:R-:W-:Y:S01]  /*125e0*/  FFMA.FTZ R155, R155, R162, R161 ;  /* 0x000000a29b9b7223 */ /* 0x000fe200000100a1 */
[C---:B------:R-:W-:Y:S01]  /*125f0*/  FMUL.FTZ R161, R80.reuse, R149 ;  /* 0x0000009550a17220 */ /* 0x040fe20000410000 */
[----:B------:R-:W-:Y:S01]  /*12600*/  FMUL.FTZ R154, R80, R153 ;  /* 0x00000099509a7220 */ /* 0x000fe20000410000 */
[----:B------:R-:W-:Y:S01]  /*12610*/  FFMA.FTZ R80, R56, R83, R159 ;  /* 0x0000005338507223 */ /* 0x000fe2000001009f */
[----:B------:R-:W-:Y:S02]  /*12620*/  IMAD.U32 R81, R152, 0x10000, RZ ;  /* 0x0001000098517824 */ /* 0x000fe400078e00ff */
[----:B------:R-:W-:Y:S01]  /*12630*/  FMUL.FTZ R83, R64, R157 ;  /* 0x0000009d40537220 */ /* 0x000fe20000410000 */
[----:B------:R-:W-:Y:S01]  /*12640*/  LOP3.LUT R148, R148, 0xffff0000, RZ, 0xc0, !PT ;  /* 0xffff000094947812 */ /* 0x000fe200078ec0ff */
[----:B------:R-:W-:Y:S01]  /*12650*/  FFMA.FTZ R150, R76, R153, -R161 ;  /* 0x000000994c967223 */ /* 0x000fe200000108a1 */
[----:B------:R-:W-:Y:S01]  /*12660*/  LOP3.LUT R147, R147, 0xffff0000, RZ, 0xc0, !PT ;  /* 0xffff000093937812 */ /* 0x000fe200078ec0ff */
[-C--:B------:R-:W-:Y:S01]  /*12670*/  FMUL.FTZ R153, R64, R81.reuse ;  /* 0x0000005140997220 */ /* 0x080fe20000410000 */
[----:B------:R-:W-:Y:S01]  /*12680*/  LOP3.LUT R152, R152, 0xffff0000, RZ, 0xc0, !PT ;  /* 0xffff000098987812 */ /* 0x000fe200078ec0ff */
[----:B------:R-:W-:Y:S01]  /*12690*/  FFMA.FTZ R83, R58, R81, -R83 ;  /* 0x000000513a537223 */ /* 0x000fe20000010853 */
[----:B------:R-:W-:Y:S01]  /*126a0*/  LOP3.LUT R151, R151, 0xffff0000, RZ, 0xc0, !PT ;  /* 0xffff000097977812 */ /* 0x000fe200078ec0ff */
[C---:B------:R-:W-:Y:S01]  /*126b0*/  FMUL.FTZ R56, R59.reuse, R148 ;  /* 0x000000943b387220 */ /* 0x040fe20000410000 */
[----:B------:R-:W-:Y:S01]  /*126c0*/  FMUL.FTZ R81, R82, R147 ;  /* 0x0000009352517220 */ /* 0x000fe20000410000 */
[-C--:B------:R-:W-:Y:S01]  /*126d0*/  FMUL.FTZ R59, R59, R152.reuse ;  /* 0x000000983b3b7220 */ /* 0x080fe20000410000 */
[----:B------:R-:W-:Y:S01]  /*126e0*/  FFMA.FTZ R149, R76, R149, R154 ;  /* 0x000000954c957223 */ /* 0x000fe2000001009a */
[----:B------:R-:W-:Y:S01]  /*126f0*/  FMUL.FTZ R82, R82, R151 ;  /* 0x0000009752527220 */ /* 0x000fe20000410000 */
[----:B------:R-:W-:Y:S01]  /*12700*/  FFMA.FTZ R153, R58, R157, R153 ;  /* 0x0000009d3a997223 */ /* 0x000fe20000010099 */
        /* <DEDUP_REMOVED lines=14> */
.L_x_2883:
[----:B------:R-:W-:Y:S05]  /*127f0*/  BSYNC B2 ;  /* 0x0000000000027941 */ /* 0x000fea0003800000 */
.L_x_2882:
[----:B------:R-:W-:Y:S05]  /*12800*/  @P1 BRA `(.L_x_2881) ;  /* 0x0000000400bc1947 */ /* 0x000fea0003800000 */
[----:B0-----:R-:W2:Y:S01]  /*12810*/  LDL R56, [R1+0x84] ;  /* 0x0000840001387983 */ /* 0x001ea20000100800 */
[----:B------:R-:W-:Y:S02]  /*12820*/  LEA.HI R145, R145, R85, RZ, 0x1d ;  /* 0x0000005591917211 */ /* 0x000fe400078fe8ff */
[----:B------:R-:W-:Y:S02]  /*12830*/  LEA.HI R58, R20, R213, RZ, 0x6 ;  /* 0x000000d5143a7211 */ /* 0x000fe400078f30ff */
[----:B------:R-:W-:Y:S02]  /*12840*/  LOP3.LUT R57, R228, 0x38, R21, 0xf8, !PT ;  /* 0x00000038e4397812 */ /* 0x000fe400078ef815 */
[----:B------:R-:W-:Y:S01]  /*12850*/  SHF.R.U64 R78, R68, 0x10, R69 ;  /* 0x00000010444e7819 */ /* 0x000fe20000001245 */
[----:B------:R-:W-:Y:S01]  /*12860*/  IMAD.SHL.U32 R58, R58, 0x80, RZ ;  /* 0x000000803a3a7824 */ /* 0x000fe200078e00ff */
[----:B------:R-:W-:Y:S02]  /*12870*/  LOP3.LUT R57, R57, R165, RZ, 0x3c, !PT ;  /* 0x000000a539397212 */ /* 0x000fe400078e3cff */
[----:B------:R-:W-:-:S02]  /*12880*/  SHF.R.U64 R68, R60, 0x10, R61 ;  /* 0x000000103c447819 */ /* 0x000fc4000000123d */
[----:B------:R-:W-:Y:S02]  /*12890*/  LOP3.LUT R58, R58, 0xffffe000, RZ, 0xc0, !PT ;  /* 0xffffe0003a3a7812 */ /* 0x000fe400078ec0ff */
[----:B------:R-:W-:Y:S02]  /*128a0*/  SHF.R.U64 R60, R62, 0x10, R63 ;  /* 0x000000103e3c7819 */ /* 0x000fe4000000123f */
[----:B-----5:R-:W-:Y:S02]  /*128b0*/  IADD3 R57, R57, R58, R163 ;  /* 0x0000003a39397210 */ /* 0x020fe40007ffe0a3 */
[----:B------:R-:W-:Y:S02]  /*128c0*/  PRMT R143, R143, 0x5410, R68 ;  /* 0x000054108f8f7816 */ /* 0x000fe40000000044 */
[----:B------:R-:W-:Y:S02]  /*128d0*/  SHF.R.U32.HI R63, RZ, 0x10, R63 ;  /* 0x00000010ff3f7819 */ /* 0x000fe4000001163f */
[----:B------:R-:W-:Y:S01]  /*128e0*/  SHF.R.U32.HI R61, RZ, 0x10, R61 ;  /* 0x00000010ff3d7819 */ /* 0x000fe2000001163d */
[----:B------:R-:W-:Y:S01]  /*128f0*/  IMAD.U32 R81, R143, 0x10000, RZ ;  /* 0x000100008f517824 */ /* 0x000fe200078e00ff */
[----:B------:R-:W-:-:S02]  /*12900*/  PRMT R139, R139, 0x5410, R78 ;  /* 0x000054108b8b7816 */ /* 0x000fc4000000004e */
[----:B------:R-:W-:Y:S02]  /*12910*/  PRMT R141, R141, 0x5410, R60 ;  /* 0x000054108d8d7816 */ /* 0x000fe4000000003c */
[----:B------:R-:W-:Y:S02]  /*12920*/  SHF.R.U32.HI R69, RZ, 0x10, R69 ;  /* 0x00000010ff457819 */ /* 0x000fe40000011645 */
[----:B------:R-:W-:Y:S02]  /*12930*/  PRMT R142, R142, 0x5410, R63 ;  /* 0x000054108e8e7816 */ /* 0x000fe4000000003f */
[----:B------:R-:W-:Y:S02]  /*12940*/  SHF.R.U64 R70, R70, 0x10, R71 ;  /* 0x0000001046467819 */ /* 0x000fe40000001247 */
[----:B------:R-:W-:Y:S01]  /*12950*/  PRMT R144, R144, 0x5410, R61 ;  /* 0x0000541090907816 */ /* 0x000fe2000000003d */
[----:B------:R-:W-:Y:S01]  /*12960*/  IMAD.U32 R83, R142, 0x10000, RZ ;  /* 0x000100008e537824 */ /* 0x000fe200078e00ff */
[----:B------:R-:W-:-:S02]  /*12970*/  SHF.R.U32.HI R71, RZ, 0x10, R71 ;  /* 0x00000010ff477819 */ /* 0x000fc40000011647 */
[----:B------:R-:W-:Y:S01]  /*12980*/  PRMT R140, R140, 0x5410, R69 ;  /* 0x000054108c8c7816 */ /* 0x000fe20000000045 */
[----:B------:R-:W-:Y:S01]  /*12990*/  IMAD.U32 R82, R144, 0x10000, RZ ;  /* 0x0001000090527824 */ /* 0x000fe200078e00ff */
[----:B------:R-:W-:Y:S02]  /*129a0*/  PRMT R138, R138, 0x5410, R71 ;  /* 0x000054108a8a7816 */ /* 0x000fe40000000047 */
[----:B------:R-:W-:Y:S02]  /*129b0*/  PRMT R137, R137, 0x5410, R70 ;  /* 0x0000541089897816 */ /* 0x000fe40000000046 */
[----:B------:R-:W-:Y:S02]  /*129c0*/  LOP3.LUT R143, R143, 0xffff0000, RZ, 0xc0, !PT ;  /* 0xffff00008f8f7812 */ /* 0x000fe400078ec0ff */
[----:B--2---:R-:W-:Y:S02]  /*129d0*/  R2UR UR4, R56 ;  /* 0x00000000380472ca */ /* 0x004fe400000e0000 */
[----:B------:R-:W-:-:S04]  /*129e0*/  SHF.R.S32.HI R56, RZ, 0x1f, R145 ;  /* 0x0000001fff387819 */ /* 0x000fc80000011491 */
[----:B------:R-:W-:Y:S01]  /*129f0*/  LEA.HI R56, R56, R145, RZ, 0x3 ;  /* 0x0000009138387211 */ /* 0x000fe200078f18ff */
[----:B------:R-:W-:-:S04]  /*12a00*/  IMAD.SHL.U32 R145, R145, 0x8, RZ ;  /* 0x0000000891917824 */ /* 0x000fc800078e00ff */
[----:B------:R-:W-:Y:S01]  /*12a10*/  IMAD.SHL.U32 R56, R56, 0x400, RZ ;  /* 0x0000040038387824 */ /* 0x000fe200078e00ff */
[----:B------:R-:W-:Y:S02]  /*12a20*/  LOP3.LUT R145, R228, 0x38, R145, 0xf8, !PT ;  /* 0x00000038e4917812 */ /* 0x000fe400078ef891 */
[----:B------:R-:W-:Y:S02]  /*12a30*/  LEA R76, R57, UR4, 0x1 ;  /* 0x00000004394c7c11 */ /* 0x000fe4000f8e08ff */
[----:B------:R-:W-:Y:S02]  /*12a40*/  LOP3.LUT R145, R145, R165, RZ, 0x3c, !PT ;  /* 0x000000a591917212 */ /* 0x000fe400078e3cff */
[----:B------:R-:W-:-:S04]  /*12a50*/  LOP3.LUT R56, R56, 0x7fffe000, RZ, 0xc0, !PT ;  /* 0x7fffe00038387812 */ /* 0x000fc800078ec0ff */
[----:B------:R-:W-:Y:S02]  /*12a60*/  IADD3 R77, R145, R56, R163 ;  /* 0x00000038914d7210 */ /* 0x000fe40007ffe0a3 */
        /* <DEDUP_REMOVED lines=15> */
[----:B------:R-:W-:-:S02]  /*12b60*/  IMAD.U32 R65, R139, 0x10000, RZ ;  /* 0x000100008b417824 */ /* 0x000fc400078e00ff */
[----:B------:R-:W-:Y:S01]  /*12b70*/  FMUL.FTZ R80, R60, R81 ;  /* 0x000000513c507220 */ /* 0x000fe20000410000 */
[----:B------:R-:W-:Y:S01]  /*12b80*/  IMAD.U32 R64, R67, 0x10000, RZ ;  /* 0x0001000043407824 */ /* 0x000fe200078e00ff */
[----:B------:R-:W-:Y:S01]  /*12b90*/  LOP3.LUT R59, R66, 0xffff0000, RZ, 0xc0, !PT ;  /* 0xffff0000423b7812 */ /* 0x000fe200078ec0ff */
[-C--:B------:R-:W-:Y:S01]  /*12ba0*/  FMUL.FTZ R146, R60, R65.reuse ;  /* 0x000000413c927220 */ /* 0x080fe20000410000 */
[----:B------:R-:W-:Y:S01]  /*12bb0*/  FFMA.FTZ R60, R61, R65, -R80 ;  /* 0x000000413d3c7223 */ /* 0x000fe20000010850 */
[----:B------:R-:W-:Y:S02]  /*12bc0*/  IMAD.U32 R80, R140, 0x10000, RZ ;  /* 0x000100008c507824 */ /* 0x000fe400078e00ff */
[----:B------:R-:W-:Y:S01]  /*12bd0*/  FMUL.FTZ R148, R63, R82 ;  /* 0x000000523f947220 */ /* 0x000fe20000410000 */
[----:B------:R-:W-:Y:S01]  /*12be0*/  IMAD.U32 R79, R66, 0x10000, RZ ;  /* 0x00010000424f7824 */ /* 0x000fe200078e00ff */
[----:B------:R-:W-:Y:S01]  /*12bf0*/  LOP3.LUT R66, R67, 0xffff0000, RZ, 0xc0, !PT ;  /* 0xffff000043427812 */ /* 0x000fe200078ec0ff */
[----:B------:R-:W-:Y:S01]  /*12c00*/  FFMA.FTZ R61, R61, R81, R146 ;  /* 0x000000513d3d7223 */ /* 0x000fe20000010092 */
[----:B------:R-:W-:-:S02]  /*12c10*/  IMAD.U32 R67, R138, 0x10000, RZ ;  /* 0x000100008a437824 */ /* 0x000fc400078e00ff */
[-C--:B------:R-:W-:Y:S01]  /*12c20*/  FMUL.FTZ R146, R63, R80.reuse ;  /* 0x000000503f927220 */ /* 0x080fe20000410000 */
[C---:B------:R-:W-:Y:S01]  /*12c30*/  FMUL.FTZ R81, R64.reuse, R83 ;  /* 0x0000005340517220 */ /* 0x040fe20000410000 */
[C---:B------:R-:W-:Y:S01]  /*12c40*/  FFMA.FTZ R63, R69.reuse, R80, -R148 ;  /* 0x00000050453f7223 */ /* 0x040fe20000010894 */
[-C--:B------:R-:W-:Y:S01]  /*12c50*/  FMUL.FTZ R80, R64, R67.reuse ;  /* 0x0000004340507220 */ /* 0x080fe20000410000 */
[----:B------:R-:W-:Y:S01]  /*12c60*/  FFMA.FTZ R65, R69, R82, R146 ;  /* 0x0000005245417223 */ /* 0x000fe20000010092 */
[----:B------:R-:W-:Y:S01]  /*12c70*/  FFMA.FTZ R64, R70, R67, -R81 ;  /* 0x0000004346407223 */ /* 0x000fe20000010851 */
[----:B------:R-:W-:Y:S01]  /*12c80*/  LOP3.LUT R67, R140, 0xffff0000, RZ, 0xc0, !PT ;  /* 0xffff00008c437812 */ /* 0x000fe200078ec0ff */
[----:B------:R-:W-:Y:S01]  /*12c90*/  FFMA.FTZ R87, R70, R83, R80 ;  /* 0x0000005346577223 */ /* 0x000fe20000010050 */
[----:B------:R-:W-:Y:S01]  /*12ca0*/  LOP3.LUT R69, R144, 0xffff0000, RZ, 0xc0, !PT ;  /* 0xffff000090457812 */ /* 0x000fe200078ec0ff */
[C---:B------:R-:W-:Y:S01]  /*12cb0*/  IMAD.U32 R80, R141.reuse, 0x10000, RZ ;  /* 0x000100008d507824 */ /* 0x040fe200078e00ff */
[----:B------:R-:W-:Y:S01]  /*12cc0*/  LOP3.LUT R141, R141, 0xffff0000, RZ, 0xc0, !PT ;  /* 0xffff00008d8d7812 */ /* 0x000fe200078ec0ff */
[----:B------:R-:W-:Y:S01]  /*12cd0*/  FMUL.FTZ R82, R78, R67 ;  /* 0x000000434e527220 */ /* 0x000fe20000410000 */
[----:B------:R-:W-:-:S02]  /*12ce0*/  IMAD.U32 R70, R137, 0x10000, RZ ;  /* 0x0001000089467824 */ /* 0x000fc400078e00ff */
[-C--:B------:R-:W-:Y:S01]  /*12cf0*/  FMUL.FTZ R83, R78, R69.reuse ;  /* 0x000000454e537220 */ /* 0x080fe20000410000 */
[----:B------:R-:W-:Y:S01]  /*12d00*/  FMUL.FTZ R140, R79, R80 ;  /* 0x000000504f8c7220 */ /* 0x000fe20000410000 */
[C---:B------:R-:W-:Y:S01]  /*12d10*/  FFMA.FTZ R82, R62.reuse, R69, R82 ;  /* 0x000000453e527223 */ /* 0x040fe20000010052 */
[----:B------:R-:W-:Y:S01]  /*12d20*/  LOP3.LUT R137, R137, 0xffff0000, RZ, 0xc0, !PT ;  /* 0xffff000089897812 */ /* 0x000fe200078ec0ff */
[----:B------:R-:W-:Y:S01]  /*12d30*/  FFMA.FTZ R78, R62, R67, -R83 ;  /* 0x000000433e4e7223 */ /* 0x000fe20000010853 */
[-C--:B------:R-:W-:Y:S01]  /*12d40*/  FMUL.FTZ R62, R79, R70.reuse ;  /* 0x000000464f3e7220 */ /* 0x080fe20000410000 */
[----:B------:R-:W-:Y:S01]  /*12d50*/  LOP3.LUT R139, R139, 0xffff0000, RZ, 0xc0, !PT ;  /* 0xffff00008b8b7812 */ /* 0x000fe200078ec0ff */
[C---:B------:R-:W-:Y:S01]  /*12d60*/  FFMA.FTZ R140, R57.reuse, R70, -R140 ;  /* 0x00000046398c7223 */ /* 0x040fe2000001088c */
[----:B------:R-:W-:Y:S01]  /*12d70*/  LOP3.LUT R69, R142, 0xffff0000, RZ, 0xc0, !PT ;  /* 0xffff00008e457812 */ /* 0x000fe200078ec0ff */
[----:B------:R-:W-:Y:S01]  /*12d80*/  FFMA.FTZ R62, R57, R80, R62 ;  /* 0x00000050393e7223 */ /* 0x000fe2000001003e */
[----:B------:R-:W-:Y:S01]  /*12d90*/  LOP3.LUT R67, R138, 0xffff0000, RZ, 0xc0, !PT ;  /* 0xffff00008a437812 */ /* 0x000fe200078ec0ff */
[----:B------:R-:W-:Y:S01]  /*12da0*/  FMUL.FTZ R81, R71, R143 ;  /* 0x0000008f47517220 */ /* 0x000fe20000410000 */
[C---:B------:R-:W-:Y:S01]  /*12db0*/  FMUL.FTZ R57, R59.reuse, R141 ;  /* 0x0000008d3b397220 */ /* 0x040fe20000410000 */
[----:B------:R-:W-:Y:S01]  /*12dc0*/  FMUL.FTZ R70, R59, R137 ;  /* 0x000000893b467220 */ /* 0x000fe20000410000 */
[----:B------:R-:W-:Y:S01]  /*12dd0*/  FMUL.FTZ R71, R71, R139 ;  /* 0x0000008b47477220 */ /* 0x000fe20000410000 */
[C---:B------:R-:W-:Y:S01]  /*12de0*/  FMUL.FTZ R59, R66.reuse, R69 ;  /* 0x00000045423b7220 */ /* 0x040fe20000410000 */
[----:B------:R-:W-:Y:S01]  /*12df0*/  FMUL.FTZ R66, R66, R67 ;  /* 0x0000004342427220 */ /* 0x000fe20000410000 */
[C---:B------:R-:W-:Y:S01]  /*12e00*/  FFMA.FTZ R81, R68.reuse, R139, -R81 ;  /* 0x0000008b44517223 */ /* 0x040fe20000010851 */
        /* <DEDUP_REMOVED lines=15> */
.L_x_2881:
[----:B------:R-:W-:Y:S05]  /*12f00*/  BSYNC B1 ;  /* 0x0000000000017941 */ /* 0x000fea0003800000 */
.L_x_2880:
[----:B------:R-:W-:Y:S01]  /*12f10*/  ISETP.GE.AND P0, PT, R89, R86, PT ;  /* 0x000000565900720c */ /* 0x000fe20003f06270 */
[----:B------:R-:W-:-:S12]  /*12f20*/  BSSY B1, `(.L_x_2884) ;  /* 0x00000ea000017945 */ /* 0x000fd80003800000 */
[----:B------:R-:W-:Y:S05]  /*12f30*/  @P0 BRA `(.L_x_2885) ;  /* 0x0000000c00a00947 */ /* 0x000fea0003800000 */
[----:B------:R2:W5:Y:S01]  /*12f40*/  LDL R82, [R1+0x84] ;  /* 0x0000840001527983 */ /* 0x0005620000100800 */
[----:B0-----:R-:W0:Y:S03]  /*12f50*/  LDC R64, c[0x0][0x3f4] ;  /* 0x0000fd00ff407b82 */ /* 0x001e260000000800 */
        /* <DEDUP_REMOVED lines=9> */
[-C--:B0-----:R-:W-:Y:S02]  /*12ff0*/  ISETP.GE.AND P0, PT, R16, R64.reuse, PT ;  /* 0x000000401000720c */ /* 0x081fe40003f06270 */
[----:B------:R-:W-:-:S11]  /*13000*/  ISETP.GE.AND P1, PT, R213, R64, PT ;  /* 0x00000040d500720c */ /* 0x000fd60003f26270 */
[----:B--2---:R-:W-:Y:S05]  /*13010*/  @P0 BRA `(.L_x_2887) ;  /* 0x0000000400a80947 */ /* 0x004fea0003800000 */
[----:B-1----:R-:W-:Y:S02]  /*13020*/  LEA.HI R56, R64, R0, RZ, 0x1d ;  /* 0x0000000040387211 */ /* 0x002fe400078fe8ff */
[----:B-----5:R-:W-:Y:S02]  /*13030*/  R2UR UR4, R82 ;  /* 0x00000000520472ca */ /* 0x020fe400000e0000 */
[----:B------:R-:W-:Y:S01]  /*13040*/  SHF.R.S32.HI R59, RZ, 0x1f, R56 ;  /* 0x0000001fff3b7819 */ /* 0x000fe20000011438 */
[----:B------:R-:W-:Y:S01]  /*13050*/  IMAD.SHL.U32 R57, R56, 0x8, RZ ;  /* 0x0000000838397824 */ /* 0x000fe200078e00ff */
[----:B------:R-:W-:Y:S02]  /*13060*/  LOP3.LUT R58, R81, 0x38, R16, 0xf8, !PT ;  /* 0x00000038513a7812 */ /* 0x000fe400078ef810 */
[----:B------:R-:W-:Y:S02]  /*13070*/  LEA.HI R59, R59, R56, RZ, 0x3 ;  /* 0x000000383b3b7211 */ /* 0x000fe400078f18ff */
[----:B------:R-:W-:-:S02]  /*13080*/  LOP3.LUT R56, R81, 0x38, R57, 0xf8, !PT ;  /* 0x0000003851387812 */ /* 0x000fc400078ef839 */
[----:B------:R-:W-:Y:S01]  /*13090*/  LOP3.LUT R58, R78, R58, R80, 0xf6, !PT ;  /* 0x0000003a4e3a7212 */ /* 0x000fe200078ef650 */
[----:B------:R-:W-:Y:S01]  /*130a0*/  IMAD.SHL.U32 R59, R59, 0x400, RZ ;  /* 0x000004003b3b7824 */ /* 0x000fe200078e00ff */
[----:B------:R-:W-:Y:S02]  /*130b0*/  LOP3.LUT R56, R56, R80, RZ, 0x3c, !PT ;  /* 0x0000005038387212 */ /* 0x000fe400078e3cff */
[----:B------:R-:W-:Y:S02]  /*130c0*/  LEA R65, R58, UR4, 0x1 ;  /* 0x000000043a417c11 */ /* 0x000fe4000f8e08ff */
[----:B------:R-:W-:Y:S02]  /*130d0*/  LOP3.LUT R59, R59, 0x7fffe000, RZ, 0xc0, !PT ;  /* 0x7fffe0003b3b7812 */ /* 0x000fe400078ec0ff */
[----:B------:R-:W-:Y:S02]  /*130e0*/  SHF.R.U64 R68, R48, 0x10, R49 ;  /* 0x0000001030447819 */ /* 0x000fe40000001231 */
[----:B------:R-:W-:-:S02]  /*130f0*/  IADD3 R61, R56, R59, R78 ;  /* 0x0000003b383d7210 */ /* 0x000fc40007ffe04e */
[----:B------:R-:W0:Y:S01]  /*13100*/  LDS.128 R56, [R65] ;  /* 0x0000000041387984 */ /* 0x000e220000000c00 */
[----:B------:R-:W-:Y:S02]  /*13110*/  SHF.R.U64 R48, R40, 0x10, R41 ;  /* 0x0000001028307819 */ /* 0x000fe40000001229 */
[----:B------:R-:W-:Y:S01]  /*13120*/  IMAD R66, R61, 0x2, R22 ;  /* 0x000000023d427824 */ /* 0x000fe200078e0216 */
[----:B------:R-:W-:Y:S02]  /*13130*/  SHF.R.U64 R50, R50, 0x10, R51 ;  /* 0x0000001032327819 */ /* 0x000fe40000001233 */
[----:B------:R-:W-:Y:S02]  /*13140*/  SHF.R.U32.HI R41, RZ, 0x10, R41 ;  /* 0x00000010ff297819 */ /* 0x000fe40000011629 */
[----:B------:R-:W1:Y:S01]  /*13150*/  LDS.128 R60, [R66+0x14400] ;  /* 0x01440000423c7984 */ /* 0x000e620000000c00 */
[----:B------:R-:W-:Y:S02]  /*13160*/  SHF.R.U64 R40, R42, 0x10, R43 ;  /* 0x000000102a287819 */ /* 0x000fe4000000122b */
[----:B------:R-:W-:-:S02]  /*13170*/  PRMT R131, R131, 0x5410, R68 ;  /* 0x0000541083837816 */ /* 0x000fc40000000044 */
[----:B------:R-:W-:Y:S02]  /*13180*/  PRMT R135, R135, 0x5410, R48 ;  /* 0x0000541087877816 */ /* 0x000fe40000000030 */
[----:B------:R-:W-:Y:S01]  /*13190*/  SHF.R.U32.HI R51, RZ, 0x10, R51 ;  /* 0x00000010ff337819 */ /* 0x000fe20000011633 */
[----:B------:R-:W-:Y:S01]  /*131a0*/  IMAD.U32 R69, R131, 0x10000, RZ ;  /* 0x0001000083457824 */ /* 0x000fe200078e00ff */
[----:B------:R-:W-:Y:S01]  /*131b0*/  SHF.R.U32.HI R43, RZ, 0x10, R43 ;  /* 0x00000010ff2b7819 */ /* 0x000fe2000001162b */
[----:B------:R-:W-:Y:S01]  /*131c0*/  IMAD.U32 R71, R135, 0x10000, RZ ;  /* 0x0001000087477824 */ /* 0x000fe200078e00ff */
[----:B------:R-:W-:Y:S02]  /*131d0*/  SHF.R.U32.HI R49, RZ, 0x10, R49 ;  /* 0x00000010ff317819 */ /* 0x000fe40000011631 */
[----:B------:R-:W-:Y:S02]  /*131e0*/  PRMT R129, R129, 0x5410, R50 ;  /* 0x0000541081817816 */ /* 0x000fe40000000032 */
[----:B------:R-:W-:-:S02]  /*131f0*/  PRMT R136, R136, 0x5410, R41 ;  /* 0x0000541088887816 */ /* 0x000fc40000000029 */
[----:B------:R-:W-:Y:S02]  /*13200*/  PRMT R133, R133, 0x5410, R40 ;  /* 0x0000541085857816 */ /* 0x000fe40000000028 */
[----:B------:R-:W-:Y:S02]  /*13210*/  PRMT R130, R130, 0x5410, R51 ;  /* 0x0000541082827816 */ /* 0x000fe40000000033 */
[----:B------:R-:W-:Y:S02]  /*13220*/  PRMT R134, R134, 0x5410, R43 ;  /* 0x0000541086867816 */ /* 0x000fe4000000002b */
[----:B------:R-:W-:-:S03]  /*13230*/  PRMT R132, R132, 0x5410, R49 ;  /* 0x0000541084847816 */ /* 0x000fc60000000031 */
[----:B------:R-:W-:Y:S02]  /*13240*/  IMAD.U32 R68, R134, 0x10000, RZ ;  /* 0x0001000086447824 */ /* 0x000fe400078e00ff */
        /* <DEDUP_REMOVED lines=14> */
[----:B------:R-:W-:-:S02]  /*13330*/  IMAD.U32 R67, R63, 0x10000, RZ ;  /* 0x000100003f437824 */ /* 0x000fc400078e00ff */
[C---:B------:R-:W-:Y:S01]  /*13340*/  FMUL.FTZ R77, R50.reuse, R71 ;  /* 0x00000047324d7220 */ /* 0x040fe20000410000 */
[----:B------:R-:W-:Y:S01]  /*13350*/  LOP3.LUT R62, R63, 0xffff0000, RZ, 0xc0, !PT ;  /* 0xffff00003f3e7812 */ /* 0x000fe200078ec0ff */
[-C--:B------:R-:W-:Y:S01]  /*13360*/  FMUL.FTZ R79, R50, R69.reuse ;  /* 0x00000045324f7220 */ /* 0x080fe20000410000 */
[----:B------:R-:W-:Y:S02]  /*13370*/  IMAD.U32 R63, R136, 0x10000, RZ ;  /* 0x00010000883f7824 */ /* 0x000fe400078e00ff */
[----:B------:R-:W-:Y:S01]  /*13380*/  FFMA.FTZ R77, R40, R69, -R77 ;  /* 0x00000045284d7223 */ /* 0x000fe2000001084d */
[----:B------:R-:W-:Y:S02]  /*13390*/  IMAD.U32 R50, R132, 0x10000, RZ ;  /* 0x0001000084327824 */ /* 0x000fe400078e00ff */
[----:B------:R-:W-:Y:S01]  /*133a0*/  FFMA.FTZ R79, R40, R71, R79 ;  /* 0x00000047284f7223 */ /* 0x000fe2000001004f */
[----:B------:R-:W-:Y:S01]  /*133b0*/  FMUL.FTZ R69, R57, R63 ;  /* 0x0000003f39457220 */ /* 0x000fe20000410000 */
[----:B------:R-:W-:-:S02]  /*133c0*/  IMAD.U32 R40, R130, 0x10000, RZ ;  /* 0x0001000082287824 */ /* 0x000fc400078e00ff */
[----:B------:R-:W-:Y:S01]  /*133d0*/  FMUL.FTZ R70, R67, R68 ;  /* 0x0000004443467220 */ /* 0x000fe20000410000 */
[-C--:B------:R-:W-:Y:S01]  /*133e0*/  FMUL.FTZ R57, R57, R50.reuse ;  /* 0x0000003239397220 */ /* 0x080fe20000410000 */
[C---:B------:R-:W-:Y:S01]  /*133f0*/  FFMA.FTZ R69, R42.reuse, R50, -R69 ;  /* 0x000000322a457223 */ /* 0x040fe20000010845 */
[-C--:B------:R-:W-:Y:S01]  /*13400*/  FMUL.FTZ R71, R67, R40.reuse ;  /* 0x0000002843477220 */ /* 0x080fe20000410000 */
[----:B------:R-:W-:Y:S01]  /*13410*/  LOP3.LUT R50, R135, 0xffff0000, RZ, 0xc0, !PT ;  /* 0xffff000087327812 */ /* 0x000fe200078ec0ff */
[----:B------:R-:W-:Y:S01]  /*13420*/  FFMA.FTZ R67, R49, R40, -R70 ;  /* 0x0000002831437223 */ /* 0x000fe20000010846 */
[----:B------:R-:W-:Y:S01]  /*13430*/  FFMA.FTZ R63, R42, R63, R57 ;  /* 0x0000003f2a3f7223 */ /* 0x000fe20000010039 */
[----:B------:R-:W-:Y:S01]  /*13440*/  LOP3.LUT R40, R131, 0xffff0000, RZ, 0xc0, !PT ;  /* 0xffff000083287812 */ /* 0x000fe200078ec0ff */
[----:B------:R-:W-:Y:S01]  /*13450*/  FFMA.FTZ R71, R49, R68, R71 ;  /* 0x0000004431477223 */ /* 0x000fe20000010047 */
[----:B------:R-:W-:Y:S01]  /*13460*/  LOP3.LUT R57, R136, 0xffff0000, RZ, 0xc0, !PT ;  /* 0xffff000088397812 */ /* 0x000fe200078ec0ff */
[C---:B------:R-:W-:Y:S01]  /*13470*/  FMUL.FTZ R42, R51.reuse, R50 ;  /* 0x00000032332a7220 */ /* 0x040fe20000410000 */
[----:B------:R-:W-:Y:S01]  /*13480*/  LOP3.LUT R49, R132, 0xffff0000, RZ, 0xc0, !PT ;  /* 0xffff000084317812 */ /* 0x000fe200078ec0ff */
[----:B------:R-:W-:-:S02]  /*13490*/  FMUL.FTZ R70, R51, R40 ;  /* 0x0000002833467220 */ /* 0x000fc40000410000 */
[C---:B------:R-:W-:Y:S01]  /*134a0*/  FMUL.FTZ R51, R60.reuse, R57 ;  /* 0x000000393c337220 */ /* 0x040fe20000410000 */
[----:B------:R-:W-:Y:S01]  /*134b0*/  FFMA.FTZ R68, R41, R40, -R42 ;  /* 0x0000002829447223 */ /* 0x000fe2000001082a */
[-C--:B------:R-:W-:Y:S01]  /*134c0*/  FMUL.FTZ R60, R60, R49.reuse ;  /* 0x000000313c3c7220 */ /* 0x080fe20000410000 */
[----:B------:R-:W-:Y:S02]  /*134d0*/  IMAD.U32 R42, R133, 0x10000, RZ ;  /* 0x00010000852a7824 */ /* 0x000fe400078e00ff */
[----:B------:R-:W-:Y:S01]  /*134e0*/  FFMA.FTZ R70, R41, R50, R70 ;  /* 0x0000003229467223 */ /* 0x000fe20000010046 */
[----:B------:R-:W-:Y:S02]  /*134f0*/  IMAD.U32 R40, R129, 0x10000, RZ ;  /* 0x0001000081287824 */ /* 0x000fe400078e00ff */
[C---:B------:R-:W-:Y:S01]  /*13500*/  FFMA.FTZ R50, R56.reuse, R49, -R51 ;  /* 0x0000003138327223 */ /* 0x040fe20000010833 */
[----:B------:R-:W-:Y:S01]  /*13510*/  FFMA.FTZ R60, R56, R57, R60 ;  /* 0x00000039383c7223 */ /* 0x000fe2000001003c */
[C---:B------:R-:W-:Y:S01]  /*13520*/  FMUL.FTZ R76, R59.reuse, R42 ;  /* 0x0000002a3b4c7220 */ /* 0x040fe20000410000 */
[----:B------:R-:W-:Y:S01]  /*13530*/  FMUL.FTZ R56, R59, R40 ;  /* 0x000000283b387220 */ /* 0x000fe20000410000 */
[----:B------:R-:W-:-:S02]  /*13540*/  LOP3.LUT R133, R133, 0xffff0000, RZ, 0xc0, !PT ;  /* 0xffff000085857812 */ /* 0x000fc400078ec0ff */
[----:B------:R-:W-:Y:S01]  /*13550*/  LOP3.LUT R49, R134, 0xffff0000, RZ, 0xc0, !PT ;  /* 0xffff000086317812 */ /* 0x000fe200078ec0ff */
[----:B------:R-:W-:Y:S01]  /*13560*/  FFMA.FTZ R76, R43, R40, -R76 ;  /* 0x000000282b4c7223 */ /* 0x000fe2000001084c */
[----:B------:R-:W-:Y:S01]  /*13570*/  LOP3.LUT R129, R129, 0xffff0000, RZ, 0xc0, !PT ;  /* 0xffff000081817812 */ /* 0x000fe200078ec0ff */
[----:B------:R-:W-:Y:S01]  /*13580*/  FFMA.FTZ R56, R43, R42, R56 ;  /* 0x0000002a2b387223 */ /* 0x000fe20000010038 */
[----:B------:R-:W-:Y:S01]  /*13590*/  LOP3.LUT R41, R130, 0xffff0000, RZ, 0xc0, !PT ;  /* 0xffff000082297812 */ /* 0x000fe200078ec0ff */
[C---:B------:R-:W-:Y:S01]  /*135a0*/  FMUL.FTZ R43, R61.reuse, R133 ;  /* 0x000000853d2b7220 */ /* 0x040fe20000410000 */
[C---:B------:R-:W-:Y:S01]  /*135b0*/  FMUL.FTZ R51, R62.reuse, R49 ;  /* 0x000000313e337220 */ /* 0x040fe20000410000 */
[----:B------:R-:W-:Y:S02]  /*135c0*/  FMUL.FTZ R40, R61, R129 ;  /* 0x000000813d287220 */ /* 0x000fe40000410000 */
        /* <DEDUP_REMOVED lines=15> */
.L_x_2887:
[----:B------:R-:W-:Y:S05]  /*136c0*/  BSYNC B2 ;  /* 0x0000000000027941 */ /* 0x000fea0003800000 */
.L_x_2886:
[----:B------:R-:W-:Y:S05]  /*136d0*/  @P1 BRA `(.L_x_2885) ;  /* 0x0000000400b81947 */ /* 0x000fea0003800000 */
[----:B------:R-:W-:Y:S02]  /*136e0*/  LEA.HI R64, R64, R85, RZ, 0x1d ;  /* 0x0000005540407211 */ /* 0x000fe400078fe8ff */
[----:B0-----:R-:W-:Y:S02]  /*136f0*/  LEA.HI R40, R20, R213, RZ, 0x6 ;  /* 0x000000d514287211 */ /* 0x001fe400078f30ff */
[----:B------:R-:W-:Y:S02]  /*13700*/  SHF.R.S32.HI R41, RZ, 0x1f, R64 ;  /* 0x0000001fff297819 */ /* 0x000fe40000011440 */
[----:B-----5:R-:W-:Y:S01]  /*13710*/  R2UR UR4, R82 ;  /* 0x00000000520472ca */ /* 0x020fe200000e0000 */
[----:B------:R-:W-:Y:S01]  /*13720*/  IMAD.SHL.U32 R42, R40, 0x80, RZ ;  /* 0x00000080282a7824 */ /* 0x000fe200078e00ff */
[----:B------:R-:W-:Y:S01]  /*13730*/  LEA.HI R41, R41, R64, RZ, 0x3 ;  /* 0x0000004029297211 */ /* 0x000fe200078f18ff */
[----:B------:R-:W-:Y:S01]  /*13740*/  IMAD.SHL.U32 R40, R64, 0x8, RZ ;  /* 0x0000000840287824 */ /* 0x000fe200078e00ff */
[----:B------:R-:W-:-:S02]  /*13750*/  LOP3.LUT R43, R81, 0x38, R21, 0xf8, !PT ;  /* 0x00000038512b7812 */ /* 0x000fc400078ef815 */
[----:B------:R-:W-:Y:S01]  /*13760*/  LOP3.LUT R42, R42, 0xffffe000, RZ, 0xc0, !PT ;  /* 0xffffe0002a2a7812 */ /* 0x000fe200078ec0ff */
[----:B------:R-:W-:Y:S01]  /*13770*/  IMAD.SHL.U32 R41, R41, 0x400, RZ ;  /* 0x0000040029297824 */ /* 0x000fe200078e00ff */
[----:B------:R-:W-:Y:S02]  /*13780*/  LOP3.LUT R40, R81, 0x38, R40, 0xf8, !PT ;  /* 0x0000003851287812 */ /* 0x000fe400078ef828 */
[-C--:B------:R-:W-:Y:S02]  /*13790*/  LOP3.LUT R43, R43, R80.reuse, RZ, 0x3c, !PT ;  /* 0x000000502b2b7212 */ /* 0x080fe400078e3cff */
[----:B------:R-:W-:Y:S02]  /*137a0*/  LOP3.LUT R40, R40, R80, RZ, 0x3c, !PT ;  /* 0x0000005028287212 */ /* 0x000fe400078e3cff */
[----:B------:R-:W-:Y:S02]  /*137b0*/  LOP3.LUT R41, R41, 0x7fffe000, RZ, 0xc0, !PT ;  /* 0x7fffe00029297812 */ /* 0x000fe400078ec0ff */
[----:B------:R-:W-:-:S02]  /*137c0*/  IADD3 R42, R43, R42, R78 ;  /* 0x0000002a2b2a7210 */ /* 0x000fc40007ffe04e */
[----:B-1----:R-:W-:Y:S02]  /*137d0*/  IADD3 R57, R40, R41, R78 ;  /* 0x0000002928397210 */ /* 0x002fe40007ffe04e */
[----:B------:R-:W-:Y:S02]  /*137e0*/  LEA R56, R42, UR4, 0x1 ;  /* 0x000000042a387c11 */ /* 0x000fe4000f8e08ff */
[----:B------:R-:W-:Y:S01]  /*137f0*/  SHF.R.U64 R59, R52, 0x10, R53 ;  /* 0x00000010343b7819 */ /* 0x000fe20000001235 */
[----:B------:R-:W-:Y:S01]  /*13800*/  IMAD R57, R57, 0x2, R22 ;  /* 0x0000000239397824 */ /* 0x000fe200078e0216 */
[--C-:B------:R-:W-:Y:S01]  /*13810*/  SHF.R.U64 R52, R44, 0x10, R45.reuse ;  /* 0x000000102c347819 */ /* 0x100fe2000000122d */
[----:B------:R-:W0:Y:S01]  /*13820*/  LDS.128 R40, [R56] ;  /* 0x0000000038287984 */ /* 0x000e220000000c00 */
[----:B------:R-:W-:Y:S02]  /*13830*/  SHF.R.U32.HI R45, RZ, 0x10, R45 ;  /* 0x00000010ff2d7819 */ /* 0x000fe4000001162d */
[----:B------:R-:W-:Y:S01]  /*13840*/  PRMT R122, R122, 0x5410, R59 ;  /* 0x000054107a7a7816 */ /* 0x000fe2000000003b */
[----:B------:R-:W1:Y:S01]  /*13850*/  LDS.128 R48, [R57+0x14400] ;  /* 0x0144000039307984 */ /* 0x000e620000000c00 */
[----:B------:R-:W-:-:S02]  /*13860*/  PRMT R127, R127, 0x5410, R52 ;  /* 0x000054107f7f7816 */ /* 0x000fc40000000034 */
[----:B------:R-:W-:Y:S01]  /*13870*/  SHF.R.U32.HI R58, RZ, 0x10, R53 ;  /* 0x00000010ff3a7819 */ /* 0x000fe20000011635 */
[----:B------:R-:W-:Y:S01]  /*13880*/  IMAD.U32 R59, R122, 0x10000, RZ ;  /* 0x000100007a3b7824 */ /* 0x000fe200078e00ff */
[----:B------:R-:W-:Y:S01]  /*13890*/  SHF.R.U64 R53, R54, 0x10, R55 ;  /* 0x0000001036357819 */ /* 0x000fe20000001237 */
[----:B------:R-:W-:Y:S01]  /*138a0*/  IMAD.U32 R61, R127, 0x10000, RZ ;  /* 0x000100007f3d7824 */ /* 0x000fe200078e00ff */
[----:B------:R-:W-:Y:S02]  /*138b0*/  SHF.R.U64 R44, R46, 0x10, R47 ;  /* 0x000000102e2c7819 */ /* 0x000fe4000000122f */
[----:B------:R-:W-:Y:S02]  /*138c0*/  PRMT R128, R128, 0x5410, R45 ;  /* 0x0000541080807816 */ /* 0x000fe4000000002d */
[----:B------:R-:W-:Y:S02]  /*138d0*/  SHF.R.U32.HI R47, RZ, 0x10, R47 ;  /* 0x00000010ff2f7819 */ /* 0x000fe4000001162f */
[----:B------:R-:W-:-:S02]  /*138e0*/  SHF.R.U32.HI R54, RZ, 0x10, R55 ;  /* 0x00000010ff367819 */ /* 0x000fc40000011637 */
[----:B------:R-:W-:Y:S01]  /*138f0*/  PRMT R121, R121, 0x5410, R58 ;  /* 0x0000541079797816 */ /* 0x000fe2000000003a */
[----:B------:R-:W-:Y:S01]  /*13900*/  IMAD.U32 R58, R128, 0x10000, RZ ;  /* 0x00010000803a7824 */ /* 0x000fe200078e00ff */
[----:B------:R-:W-:Y:S02]  /*13910*/  PRMT R124, R124, 0x5410, R53 ;  /* 0x000054107c7c7816 */ /* 0x000fe40000000035 */
[----:B------:R-:W-:Y:S02]  /*13920*/  PRMT R125, R125, 0x5410, R44 ;  /* 0x000054107d7d7816 */ /* 0x000fe4000000002c */
[----:B------:R-:W-:Y:S02]  /*13930*/  PRMT R126, R126, 0x5410, R47 ;  /* 0x000054107e7e7816 */ /* 0x000fe4000000002f */
[----:B------:R-:W-:Y:S02]  /*13940*/  PRMT R123, R123, 0x5410, R54 ;  /* 0x000054107b7b7816 */ /* 0x000fe40000000036 */
[----:B------:R-:W-:Y:S01]  /*13950*/  LOP3.LUT R127, R127, 0xffff0000, RZ, 0xc0, !PT ;  /* 0xffff00007f7f7812 */ /* 0x000fe200078ec0ff */
[----:B------:R-:W-:Y:S01]  /*13960*/  IMAD.U32 R60, R126, 0x10000, RZ ;  /* 0x000100007e3c7824 */ /* 0x000fe200078e00ff */
[----:B------:R-:W-:-:S02]  /*13970*/  LOP3.LUT R128, R128, 0xffff0000, RZ, 0xc0, !PT ;  /* 0xffff000080807812 */ /* 0x000fc400078ec0ff */
[----:B------:R-:W-:Y:S01]  /*13980*/  LOP3.LUT R126, R126, 0xffff0000, RZ, 0xc0, !PT ;  /* 0xffff00007e7e7812 */ /* 0x000fe200078ec0ff */
        /* <DEDUP_REMOVED lines=12> */
[----:B------:R-:W-:Y:S02]  /*13a50*/  IMAD.U32 R55, R51, 0x10000, RZ ;  /* 0x0001000033377824 */ /* 0x000fe400078e00ff */
[C---:B------:R-:W-:Y:S01]  /*13a60*/  FFMA.FTZ R63, R44.reuse, R59, -R63 ;  /* 0x0000003b2c3f7223 */ /* 0x040fe2000001083f */
[----:B------:R-:W-:Y:S01]  /*13a70*/  FFMA.FTZ R65, R44, R61, R65 ;  /* 0x0000003d2c417223 */ /* 0x000fe20000010041 */
[----:B------:R-:W-:Y:S02]  /*13a80*/  IMAD.U32 R44, R123, 0x10000, RZ ;  /* 0x000100007b2c7824 */ /* 0x000fe400078e00ff */
[-C--:B------:R-:W-:Y:S01]  /*13a90*/  FMUL.FTZ R64, R53, R52.reuse ;  /* 0x0000003435407220 */ /* 0x080fe20000410000 */
[----:B------:R-:W-:Y:S01]  /*13aa0*/  FFMA.FTZ R62, R45, R52, -R62 ;  /* 0x000000342d3e7223 */ /* 0x000fe2000001083e */
[----:B------:R-:W-:Y:S01]  /*13ab0*/  FMUL.FTZ R52, R55, R60 ;  /* 0x0000003c37347220 */ /* 0x000fe20000410000 */
[----:B------:R-:W-:-:S02]  /*13ac0*/  IMAD.U32 R47, R43, 0x10000, RZ ;  /* 0x000100002b2f7824 */ /* 0x000fc400078e00ff */
        /* <DEDUP_REMOVED lines=8> */
[----:B------:R-:W-:Y:S02]  /*13b50*/  IMAD.U32 R54, R50, 0x10000, RZ ;  /* 0x0001000032367824 */ /* 0x000fe400078e00ff */
[----:B------:R-:W-:Y:S01]  /*13b60*/  FFMA.FTZ R48, R40, R45, -R47 ;  /* 0x0000002d28307223 */ /* 0x000fe2000001082f */
[----:B------:R-:W-:-:S02]  /*13b70*/  IMAD.U32 R47, R125, 0x10000, RZ ;  /* 0x000100007d2f7824 */ /* 0x000fc400078e00ff */
[C---:B------:R-:W-:Y:S01]  /*13b80*/  FMUL.FTZ R58, R49.reuse, R128 ;  /* 0x00000080313a7220 */ /* 0x040fe20000410000 */
[-C--:B------:R-:W-:Y:S01]  /*13b90*/  FMUL.FTZ R55, R49, R44.reuse ;  /* 0x0000002c31377220 */ /* 0x080fe20000410000 */
[----:B------:R-:W-:Y:S01]  /*13ba0*/  FFMA.FTZ R52, R40, R127, R53 ;  /* 0x0000007f28347223 */ /* 0x000fe20000010035 */
[----:B------:R-:W-:Y:S01]  /*13bb0*/  IMAD.U32 R46, R42, 0x10000, RZ ;  /* 0x000100002a2e7824 */ /* 0x000fe200078e00ff */
[----:B------:R-:W-:Y:S01]  /*13bc0*/  LOP3.LUT R50, R50, 0xffff0000, RZ, 0xc0, !PT ;  /* 0xffff000032327812 */ /* 0x000fe200078ec0ff */
[----:B------:R-:W-:Y:S01]  /*13bd0*/  IMAD.U32 R45, R124, 0x10000, RZ ;  /* 0x000100007c2d7824 */ /* 0x000fe200078e00ff */
[----:B------:R-:W-:Y:S01]  /*13be0*/  LOP3.LUT R51, R51, 0xffff0000, RZ, 0xc0, !PT ;  /* 0xffff000033337812 */ /* 0x000fe200078ec0ff */
[C---:B------:R-:W-:Y:S01]  /*13bf0*/  FMUL.FTZ R53, R54.reuse, R47 ;  /* 0x0000002f36357220 */ /* 0x040fe20000410000 */
[C---:B------:R-:W-:Y:S01]  /*13c00*/  FFMA.FTZ R49, R41.reuse, R44, -R58 ;  /* 0x0000002c29317223 */ /* 0x040fe2000001083a */
[----:B------:R-:W-:Y:S01]  /*13c10*/  FFMA.FTZ R55, R41, R128, R55 ;  /* 0x0000008029377223 */ /* 0x000fe20000010037 */
[----:B------:R-:W-:Y:S01]  /*13c20*/  LOP3.LUT R125, R125, 0xffff0000, RZ, 0xc0, !PT ;  /* 0xffff00007d7d7812 */ /* 0x000fe200078ec0ff */
[-C--:B------:R-:W-:Y:S01]  /*13c30*/  FMUL.FTZ R59, R54, R45.reuse ;  /* 0x0000002d363b7220 */ /* 0x080fe20000410000 */
[----:B------:R-:W-:Y:S01]  /*13c40*/  LOP3.LUT R41, R124, 0xffff0000, RZ, 0xc0, !PT ;  /* 0xffff00007c297812 */ /* 0x000fe200078ec0ff */
[----:B------:R-:W-:Y:S01]  /*13c50*/  FFMA.FTZ R53, R46, R45, -R53 ;  /* 0x0000002d2e357223 */ /* 0x000fe20000010835 */
[----:B------:R-:W-:Y:S01]  /*13c60*/  LOP3.LUT R40, R123, 0xffff0000, RZ, 0xc0, !PT ;  /* 0xffff00007b287812 */ /* 0x000fe200078ec0ff */
[----:B------:R-:W-:Y:S01]  /*13c70*/  FMUL.FTZ R45, R50, R125 ;  /* 0x0000007d322d7220 */ /* 0x000fe20000410000 */
[----:B------:R-:W-:Y:S01]  /*13c80*/  LOP3.LUT R42, R42, 0xffff0000, RZ, 0xc0, !PT ;  /* 0xffff00002a2a7812 */ /* 0x000fe200078ec0ff */
[----:B------:R-:W-:Y:S01]  /*13c90*/  FMUL.FTZ R54, R51, R126 ;  /* 0x0000007e33367220 */ /* 0x000fe20000410000 */
[----:B------:R-:W-:Y:S01]  /*13ca0*/  LOP3.LUT R43, R43, 0xffff0000, RZ, 0xc0, !PT ;  /* 0xffff00002b2b7812 */ /* 0x000fe200078ec0ff */
[----:B------:R-:W-:Y:S01]  /*13cb0*/  FMUL.FTZ R44, R50, R41 ;  /* 0x00000029322c7220 */ /* 0x000fe20000410000 */
[-C--:B------:R-:W-:Y:S01]  /*13cc0*/  FMUL.FTZ R51, R51, R40.reuse ;  /* 0x0000002833337220 */ /* 0x080fe20000410000 */
        /* <DEDUP_REMOVED lines=15> */
.L_x_2885:
[----:B------:R-:W-:Y:S05]  /*13dc0*/  BSYNC B1 ;  /* 0x0000000000017941 */ /* 0x000fea0003800000 */
.L_x_2884:
[----:B0-2---:R-:W-:Y:S01]  /*13dd0*/  VIADD R40, R220, 0x40 ;  /* 0x00000040dc287836 */ /* 0x005fe20000000000 */
[----:B------:R-:W-:Y:S04]  /*13de0*/  BSSY B1, `(.L_x_2888) ;  /* 0x00000e7000017945 */ /* 0x000fe80003800000 */
[----:B------:R-:W-:-:S13]  /*13df0*/  ISETP.GE.AND P0, PT, R40, R86, PT ;  /* 0x000000562800720c */ /* 0x000fda0003f06270 */
[----:B------:R-:W-:Y:S05]  /*13e00*/  @P0 BRA `(.L_x_2889) ;  /* 0x0000000c00900947 */ /* 0x000fea0003800000 */
[----:B-1----:R0:W5:Y:S01]  /*13e10*/  LDL R62, [R1+0x84] ;  /* 0x00008400013e7983 */ /* 0x0021620000100800 */
[----:B------:R-:W1:Y:S03]  /*13e20*/  LDC R48, c[0x0][0x3f4] ;  /* 0x0000fd00ff307b82 */ /* 0x000e660000000800 */
[----:B------:R0:W5:Y:S01]  /*13e30*/  LDL R60, [R1+0x60] ;  /* 0x00006000013c7983 */ /* 0x0001620000100800 */
[----:B------:R-:W-:Y:S01]  /*13e40*/  IMAD.SHL.U32 R49, R40, 0x40, RZ ;  /* 0x0000004028317824 */ /* 0x000fe200078e00ff */
[----:B------:R-:W-:Y:S04]  /*13e50*/  BSSY B2, `(.L_x_2890) ;  /* 0x0000070000027945 */ /* 0x000fe80003800000 */
[----:B------:R-:W-:-:S04]  /*13e60*/  LOP3.LUT R49, R49, 0x1c0, RZ, 0xc0, !PT ;  /* 0x000001c031317812 */ /* 0x000fc800078ec0ff */
[----:B------:R-:W-:Y:S02]  /*13e70*/  SHF.R.U32.HI R50, RZ, 0x3, R49 ;  /* 0x00000003ff327819 */ /* 0x000fe40000011631 */
[-C--:B-1----:R-:W-:Y:S02]  /*13e80*/  ISETP.GE.AND P0, PT, R16, R48.reuse, PT ;  /* 0x000000301000720c */ /* 0x082fe40003f06270 */
[----:B------:R-:W-:-:S11]  /*13e90*/  ISETP.GE.AND P1, PT, R213, R48, PT ;  /* 0x00000030d500720c */ /* 0x000fd60003f26270 */
[----:B0-----:R-:W-:Y:S05]  /*13ea0*/  @P0 BRA `(.L_x_2891) ;  /* 0x0000000400a80947 */ /* 0x001fea0003800000 */
[----:B------:R-:W-:Y:S02]  /*13eb0*/  LEA.HI R40, R48, R0, RZ, 0x1d ;  /* 0x0000000030287211 */ /* 0x000fe400078fe8ff */
        /* <DEDUP_REMOVED lines=105> */
.L_x_2891:
[----:B------:R-:W-:Y:S05]  /*14550*/  BSYNC B2 ;  /* 0x0000000000027941 */ /* 0x000fea0003800000 */
.L_x_2890:
[----:B------:R-:W-:Y:S05]  /*14560*/  @P1 BRA `(.L_x_2889) ;  /* 0x0000000400b81947 */ /* 0x000fea0003800000 */
[----:B------:R-:W-:Y:S02]  /*14570*/  LEA.HI R48, R48, R85, RZ, 0x1d ;  /* 0x0000005530307211 */ /* 0x000fe400078fe8ff */
[----:B0-----:R-:W-:Y:S02]  /*14580*/  LEA.HI R24, R20, R213, RZ, 0x6 ;  /* 0x000000d514187211 */ /* 0x001fe400078f30ff */
[----:B------:R-:W-:Y:S02]  /*14590*/  SHF.R.S32.HI R25, RZ, 0x1f, R48 ;  /* 0x0000001fff197819 */ /* 0x000fe40000011430 */
[----:B------:R-:W-:Y:S01]  /*145a0*/  LOP3.LUT R27, R49, 0x38, R21, 0xf8, !PT ;  /* 0x00000038311b7812 */ /* 0x000fe200078ef815 */
[----:B------:R-:W-:Y:S01]  /*145b0*/  IMAD.SHL.U32 R24, R24, 0x80, RZ ;  /* 0x0000008018187824 */ /* 0x000fe200078e00ff */
[----:B------:R-:W-:Y:S01]  /*145c0*/  LEA.HI R25, R25, R48, RZ, 0x3 ;  /* 0x0000003019197211 */ /* 0x000fe200078f18ff */
[----:B------:R-:W-:Y:S01]  /*145d0*/  IMAD.SHL.U32 R48, R48, 0x8, RZ ;  /* 0x0000000830307824 */ /* 0x000fe200078e00ff */
[----:B------:R-:W-:-:S02]  /*145e0*/  LOP3.LUT R27, R27, R50, RZ, 0x3c, !PT ;  /* 0x000000321b1b7212 */ /* 0x000fc400078e3cff */
[----:B------:R-:W-:Y:S01]  /*145f0*/  LOP3.LUT R24, R24, 0xffffe000, RZ, 0xc0, !PT ;  /* 0xffffe00018187812 */ /* 0x000fe200078ec0ff */
[----:B------:R-:W-:Y:S01]  /*14600*/  IMAD.SHL.U32 R25, R25, 0x400, RZ ;  /* 0x0000040019197824 */ /* 0x000fe200078e00ff */
[----:B------:R-:W-:Y:S02]  /*14610*/  LOP3.LUT R49, R49, 0x38, R48, 0xf8, !PT ;  /* 0x0000003831317812 */ /* 0x000fe400078ef830 */
[----:B-----5:R-:W-:Y:S02]  /*14620*/  IADD3 R27, R27, R24, R60 ;  /* 0x000000181b1b7210 */ /* 0x020fe40007ffe03c */
[----:B------:R-:W-:Y:S02]  /*14630*/  R2UR UR4, R62 ;  /* 0x000000003e0472ca */ /* 0x000fe400000e0000 */
[----:B------:R-:W-:Y:S02]  /*14640*/  LOP3.LUT R49, R49, R50, RZ, 0x3c, !PT ;  /* 0x0000003231317212 */ /* 0x000fe400078e3cff */
[----:B------:R-:W-:-:S02]  /*14650*/  LOP3.LUT R24, R25, 0x7fffe000, RZ, 0xc0, !PT ;  /* 0x7fffe00019187812 */ /* 0x000fc400078ec0ff */
[----:B------:R-:W-:Y:S02]  /*14660*/  SHF.R.U64 R41, R36, 0x10, R37 ;  /* 0x0000001024297819 */ /* 0x000fe40000001225 */
[----:B------:R-:W-:Y:S02]  /*14670*/  IADD3 R49, R49, R24, R60 ;  /* 0x0000001831317210 */ /* 0x000fe40007ffe03c */
[----:B------:R-:W-:Y:S02]  /*14680*/  SHF.R.U64 R36, R28, 0x10, R29 ;  /* 0x000000101c247819 */ /* 0x000fe4000000121d */
[----:B------:R-:W-:Y:S01]  /*14690*/  SHF.R.U64 R28, R30, 0x10, R31 ;  /* 0x000000101e1c7819 */ /* 0x000fe2000000121f */
[----:B------:R-:W-:Y:S01]  /*146a0*/  IMAD R49, R49, 0x2, R22 ;  /* 0x0000000231317824 */ /* 0x000fe200078e0216 */
[----:B------:R-:W-:Y:S02]  /*146b0*/  LEA R50, R27, UR4, 0x1 ;  /* 0x000000041b327c11 */ /* 0x000fe4000f8e08ff */
[----:B------:R-:W-:-:S02]  /*146c0*/  PRMT R103, R103, 0x5410, R36 ;  /* 0x0000541067677816 */ /* 0x000fc40000000024 */
[----:B------:R-:W0:Y:S01]  /*146d0*/  LDS.128 R32, [R49+0x14400] ;  /* 0x0144000031207984 */ /* 0x000e220000000c00 */
[----:B------:R-:W-:Y:S02]  /*146e0*/  PRMT R98, R98, 0x5410, R41 ;  /* 0x0000541062627816 */ /* 0x000fe40000000029 */
[----:B------:R-:W-:Y:S01]  /*146f0*/  IMAD.U32 R43, R103, 0x10000, RZ ;  /* 0x00010000672b7824 */ /* 0x000fe200078e00ff */
[----:B------:R-:W1:Y:S01]  /*14700*/  LDS.128 R24, [R50] ;  /* 0x0000000032187984 */ /* 0x000e620000000c00 */
[----:B------:R-:W-:Y:S01]  /*14710*/  SHF.R.U32.HI R29, RZ, 0x10, R29 ;  /* 0x00000010ff1d7819 */ /* 0x000fe2000001161d */
[----:B------:R-:W-:Y:S01]  /*14720*/  IMAD.U32 R41, R98, 0x10000, RZ ;  /* 0x0001000062297824 */ /* 0x000fe200078e00ff */
[----:B------:R-:W-:Y:S02]  /*14730*/  PRMT R101, R101, 0x5410, R28 ;  /* 0x0000541065657816 */ /* 0x000fe4000000001c */
[----:B------:R-:W-:Y:S02]  /*14740*/  SHF.R.U32.HI R40, RZ, 0x10, R37 ;  /* 0x00000010ff287819 */ /* 0x000fe40000011625 */
[----:B------:R-:W-:-:S02]  /*14750*/  SHF.R.U64 R37, R38, 0x10, R39 ;  /* 0x0000001026257819 */ /* 0x000fc40000001227 */
[----:B------:R-:W-:Y:S02]  /*14760*/  PRMT R104, R104, 0x5410, R29 ;  /* 0x0000541068687816 */ /* 0x000fe4000000001d */
[----:B------:R-:W-:Y:S02]  /*14770*/  SHF.R.U32.HI R31, RZ, 0x10, R31 ;  /* 0x00000010ff1f7819 */ /* 0x000fe4000001161f */
[----:B------:R-:W-:Y:S02]  /*14780*/  PRMT R97, R97, 0x5410, R40 ;  /* 0x0000541061617816 */ /* 0x000fe40000000028 */
[----:B------:R-:W-:Y:S02]  /*14790*/  PRMT R100, R100, 0x5410, R37 ;  /* 0x0000541064647816 */ /* 0x000fe40000000025 */
[----:B------:R-:W-:Y:S02]  /*147a0*/  LOP3.LUT R103, R103, 0xffff0000, RZ, 0xc0, !PT ;  /* 0xffff000067677812 */ /* 0x000fe400078ec0ff */
[----:B------:R-:W-:-:S02]  /*147b0*/  SHF.R.U32.HI R38, RZ, 0x10, R39 ;  /* 0x00000010ff267819 */ /* 0x000fc40000011627 */
[----:B------:R-:W-:Y:S02]  /*147c0*/  PRMT R102, R102, 0x5410, R31 ;  /* 0x0000541066667816 */ /* 0x000fe4000000001f */
[----:B------:R-:W-:Y:S01]  /*147d0*/  PRMT R99, R99, 0x5410, R38 ;  /* 0x0000541063637816 */ /* 0x000fe20000000026 */
[C---:B0-----:R-:W-:Y:S01]  /*147e0*/  IMAD.U32 R36, R32.reuse, 0x10000, RZ ;  /* 0x0001000020247824 */ /* 0x041fe200078e00ff */
[----:B------:R-:W-:Y:S01]  /*147f0*/  LOP3.LUT R32, R32, 0xffff0000, RZ, 0xc0, !PT ;  /* 0xffff000020207812 */ /* 0x000fe200078ec0ff */
[C---:B------:R-:W-:Y:S01]  /*14800*/  IMAD.U32 R37, R33.reuse, 0x10000, RZ ;  /* 0x0001000021257824 */ /* 0x040fe200078e00ff */
[----:B------:R-:W-:Y:S01]  /*14810*/  LOP3.LUT R33, R33, 0xffff0000, RZ, 0xc0, !PT ;  /* 0xffff000021217812 */ /* 0x000fe200078ec0ff */
[----:B-1----:R-:W-:Y:S02]  /*14820*/  IMAD.U32 R28, R24, 0x10000, RZ ;  /* 0x00010000181c7824 */ /* 0x002fe400078e00ff */
[C---:B------:R-:W-:Y:S01]  /*14830*/  FMUL.FTZ R45, R36.reuse, R43 ;  /* 0x0000002b242d7220 */ /* 0x040fe20000410000 */
[-C--:B------:R-:W-:Y:S01]  /*14840*/  FMUL.FTZ R47, R36, R41.reuse ;  /* 0x00000029242f7220 */ /* 0x080fe20000410000 */
[----:B------:R-:W-:Y:S01]  /*14850*/  IMAD.U32 R36, R104, 0x10000, RZ ;  /* 0x0001000068247824 */ /* 0x000fe200078e00ff */
[----:B------:R-:W-:Y:S01]  /*14860*/  LOP3.LUT R24, R24, 0xffff0000, RZ, 0xc0, !PT ;  /* 0xffff000018187812 */ /* 0x000fe200078ec0ff */
[----:B------:R-:W-:Y:S01]  /*14870*/  FFMA.FTZ R45, R28, R41, -R45 ;  /* 0x000000291c2d7223 */ /* 0x000fe2000001082d */
[----:B------:R-:W-:Y:S01]  /*14880*/  LOP3.LUT R41, R98, 0xffff0000, RZ, 0xc0, !PT ;  /* 0xffff000062297812 */ /* 0x000fe200078ec0ff */
[----:B------:R-:W-:Y:S01]  /*14890*/  FFMA.FTZ R47, R28, R43, R47 ;  /* 0x0000002b1c2f7223 */ /* 0x000fe2000001002f */
[----:B------:R-:W-:-:S02]  /*148a0*/  IMAD.U32 R29, R25, 0x10000, RZ ;  /* 0x00010000191d7824 */ /* 0x000fc400078e00ff */
[C---:B------:R-:W-:Y:S01]  /*148b0*/  FMUL.FTZ R51, R32.reuse, R103 ;  /* 0x0000006720337220 */ /* 0x040fe20000410000 */
[----:B------:R-:W-:Y:S02]  /*148c0*/  IMAD.U32 R28, R97, 0x10000, RZ ;  /* 0x00010000611c7824 */ /* 0x000fe400078e00ff */
[----:B------:R-:W-:Y:S01]  /*148d0*/  FMUL.FTZ R43, R32, R41 ;  /* 0x00000029202b7220 */ /* 0x000fe20000410000 */
[----:B------:R-:W-:Y:S01]  /*148e0*/  FMUL.FTZ R44, R37, R36 ;  /* 0x00000024252c7220 */ /* 0x000fe20000410000 */
[----:B------:R-:W-:Y:S02]  /*148f0*/  IMAD.U32 R39, R35, 0x10000, RZ ;  /* 0x0001000023277824 */ /* 0x000fe400078e00ff */
[-C--:B------:R-:W-:Y:S01]  /*14900*/  FMUL.FTZ R37, R37, R28.reuse ;  /* 0x0000001c25257220 */ /* 0x080fe20000410000 */
[----:B------:R-:W-:Y:S02]  /*14910*/  IMAD.U32 R32, R102, 0x10000, RZ ;  /* 0x0001000066207824 */ /* 0x000fe400078e00ff */
[----:B------:R-:W-:Y:S01]  /*14920*/  FFMA.FTZ R44, R29, R28, -R44 ;  /* 0x0000001c1d2c7223 */ /* 0x000fe2000001082c */
[----:B------:R-:W-:-:S02]  /*14930*/  IMAD.U32 R31, R27, 0x10000, RZ ;  /* 0x000100001b1f7824 */ /* 0x000fc400078e00ff */
[C---:B------:R-:W-:Y:S01]  /*14940*/  FFMA.FTZ R40, R24.reuse, R41, -R51 ;  /* 0x0000002918287223 */ /* 0x040fe20000010833 */
[----:B------:R-:W-:Y:S01]  /*14950*/  FFMA.FTZ R42, R24, R103, R43 ;  /* 0x00000067182a7223 */ /* 0x000fe2000001002b */
[----:B------:R-:W-:Y:S02]  /*14960*/  IMAD.U32 R28, R99, 0x10000, RZ ;  /* 0x00010000631c7824 */ /* 0x000fe400078e00ff */
[----:B------:R-:W-:Y:S01]  /*14970*/  FMUL.FTZ R46, R39, R32 ;  /* 0x00000020272e7220 */ /* 0x000fe20000410000 */
[----:B------:R-:W-:Y:S01]  /*14980*/  LOP3.LUT R104, R104, 0xffff0000, RZ, 0xc0, !PT ;  /* 0xffff000068687812 */ /* 0x000fe200078ec0ff */
[----:B------:R-:W-:Y:S01]  /*14990*/  FFMA.FTZ R36, R29, R36, R37 ;  /* 0x000000241d247223 */ /* 0x000fe20000010025 */
[----:B------:R-:W-:Y:S01]  /*149a0*/  LOP3.LUT R24, R97, 0xffff0000, RZ, 0xc0, !PT ;  /* 0xffff000061187812 */ /* 0x000fe200078ec0ff */
[-C--:B------:R-:W-:Y:S01]  /*149b0*/  FMUL.FTZ R48, R39, R28.reuse ;  /* 0x0000001c27307220 */ /* 0x080fe20000410000 */
[----:B------:R-:W-:Y:S01]  /*149c0*/  FFMA.FTZ R46, R31, R28, -R46 ;  /* 0x0000001c1f2e7223 */ /* 0x000fe2000001082e */
[----:B------:R-:W-:Y:S01]  /*149d0*/  LOP3.LUT R25, R25, 0xffff0000, RZ, 0xc0, !PT ;  /* 0xffff000019197812 */ /* 0x000fe200078ec0ff */
[----:B------:R-:W-:Y:S01]  /*149e0*/  FMUL.FTZ R28, R33, R104 ;  /* 0x00000068211c7220 */ /* 0x000fe20000410000 */
[----:B------:R-:W-:-:S02]  /*149f0*/  IMAD.U32 R38, R34, 0x10000, RZ ;  /* 0x0001000022267824 */ /* 0x000fc400078e00ff */
[----:B------:R-:W-:Y:S01]  /*14a00*/  FMUL.FTZ R33, R33, R24 ;  /* 0x0000001821217220 */ /* 0x000fe20000410000 */
[----:B------:R-:W-:Y:S02]  /*14a10*/  IMAD.U32 R37, R101, 0x10000, RZ ;  /* 0x0001000065257824 */ /* 0x000fe400078e00ff */
        /* <DEDUP_REMOVED lines=35> */
.L_x_2889:
[----:B------:R-:W-:Y:S05]  /*14c50*/  BSYNC B1 ;  /* 0x0000000000017941 */ /* 0x000fea0003800000 */
.L_x_2888:
[----:B------:R-:W-:-:S13]  /*14c60*/  ISETP.GE.AND P0, PT, R3, R86, PT ;  /* 0x000000560300720c */ /* 0x000fda0003f06270 */
[----:B------:R-:W-:Y:S05]  /*14c70*/  @P0 BRA `(.L_x_2859) ;  /* 0x0000000c009c0947 */ /* 0x000fea0003800000 */
[----:B------:R3:W5:Y:S01]  /*14c80*/  LDL R46, [R1+0x84] ;  /* 0x00008400012e7983 */ /* 0x0007620000100800 */
[----:B------:R-:W4:Y:S01]  /*14c90*/  LDC R40, c[0x0][0x3f4] ;  /* 0x0000fd00ff287b82 */ /* 0x000f220000000800 */
        /* <DEDUP_REMOVED lines=11> */
[----:B------:R-:W-:Y:S02]  /*14d50*/  LEA.HI R0, R40, R0, RZ, 0x1d ;  /* 0x0000000028007211 */ /* 0x000fe400078fe8ff */
[----:B-----5:R-:W-:Y:S02]  /*14d60*/  R2UR UR4, R46 ;  /* 0x000000002e0472ca */ /* 0x020fe400000e0000 */
[----:B------:R-:W-:Y:S01]  /*14d70*/  SHF.R.S32.HI R25, RZ, 0x1f, R0 ;  /* 0x0000001fff197819 */ /* 0x000fe20000011400 */
[----:B------:R-:W-:Y:S01]  /*14d80*/  IMAD.SHL.U32 R3, R0, 0x8, RZ ;  /* 0x0000000800037824 */ /* 0x000fe200078e00ff */
[C---:B------:R-:W-:Y:S02]  /*14d90*/  LOP3.LUT R24, R42.reuse, 0x38, R16, 0xf8, !PT ;  /* 0x000000382a187812 */ /* 0x040fe400078ef810 */
[----:B------:R-:W-:Y:S02]  /*14da0*/  LEA.HI R25, R25, R0, RZ, 0x3 ;  /* 0x0000000019197211 */ /* 0x000fe400078f18ff */
[----:B------:R-:W-:-:S02]  /*14db0*/  LOP3.LUT R0, R42, 0x38, R3, 0xf8, !PT ;  /* 0x000000382a007812 */ /* 0x000fc400078ef803 */
[----:B------:R-:W-:Y:S01]  /*14dc0*/  LOP3.LUT R24, R44, R24, R43, 0xf6, !PT ;  /* 0x000000182c187212 */ /* 0x000fe200078ef62b */
[----:B------:R-:W-:Y:S01]  /*14dd0*/  IMAD.SHL.U32 R25, R25, 0x400, RZ ;  /* 0x0000040019197824 */ /* 0x000fe200078e00ff */
[----:B------:R-:W-:Y:S02]  /*14de0*/  LOP3.LUT R0, R0, R43, RZ, 0x3c, !PT ;  /* 0x0000002b00007212 */ /* 0x000fe400078e3cff */
[----:B------:R-:W-:Y:S02]  /*14df0*/  LEA R45, R24, UR4, 0x1 ;  /* 0x00000004182d7c11 */ /* 0x000fe4000f8e08ff */
[----:B------:R-:W-:Y:S02]  /*14e00*/  LOP3.LUT R3, R25, 0x7fffe000, RZ, 0xc0, !PT ;  /* 0x7fffe00019037812 */ /* 0x000fe400078ec0ff */
[----:B------:R-:W-:Y:S01]  /*14e10*/  SHF.R.U64 R32, R8, 0x10, R9 ;  /* 0x0000001008207819 */ /* 0x000fe20000001209 */
[----:B------:R-:W0:Y:S01]  /*14e20*/  LDS.128 R24, [R45] ;  /* 0x000000002d187984 */ /* 0x000e220000000c00 */
[----:B------:R-:W-:-:S02]  /*14e30*/  IADD3 R3, R0, R3, R44 ;  /* 0x0000000300037210 */ /* 0x000fc40007ffe02c */
[----:B------:R-:W-:Y:S02]  /*14e40*/  SHF.R.U64 R8, R72, 0x10, R73 ;  /* 0x0000001048087819 */ /* 0x000fe40000001249 */
[----:B------:R-:W-:Y:S01]  /*14e50*/  SHF.R.U64 R10, R10, 0x10, R11 ;  /* 0x000000100a0a7819 */ /* 0x000fe2000000120b */
[----:B------:R-:W-:Y:S01]  /*14e60*/  IMAD R3, R3, 0x2, R22 ;  /* 0x0000000203037824 */ /* 0x000fe200078e0216 */
[----:B------:R-:W-:Y:S02]  /*14e70*/  SHF.R.U64 R0, R74, 0x10, R75 ;  /* 0x000000104a007819 */ /* 0x000fe4000000124b */
[----:B------:R-:W-:Y:S02]  /*14e80*/  SHF.R.U32.HI R9, RZ, 0x10, R9 ;  /* 0x00000010ff097819 */ /* 0x000fe40000011609 */
[----:B------:R-:W2:Y:S01]  /*14e90*/  LDS.128 R28, [R3+0x14400] ;  /* 0x01440000031c7984 */ /* 0x000ea20000000c00 */
[----:B------:R-:W-:Y:S02]  /*14ea0*/  SHF.R.U32.HI R11, RZ, 0x10, R11 ;  /* 0x00000010ff0b7819 */ /* 0x000fe4000001160b */
[----:B------:R-:W-:-:S02]  /*14eb0*/  PRMT R111, R111, 0x5410, R8 ;  /* 0x000054106f6f7816 */ /* 0x000fc40000000008 */
[----:B------:R-:W-:Y:S02]  /*14ec0*/  PRMT R107, R107, 0x5410, R32 ;  /* 0x000054106b6b7816 */ /* 0x000fe40000000020 */
[----:B------:R-:W-:Y:S01]  /*14ed0*/  PRMT R109, R109, 0x5410, R0 ;  /* 0x000054106d6d7816 */ /* 0x000fe20000000000 */
[----:B------:R-:W-:Y:S01]  /*14ee0*/  IMAD.U32 R36, R111, 0x10000, RZ ;  /* 0x000100006f247824 */ /* 0x000fe200078e00ff */
[----:B------:R-:W-:Y:S01]  /*14ef0*/  SHF.R.U32.HI R73, RZ, 0x10, R73 ;  /* 0x00000010ff497819 */ /* 0x000fe20000011649 */
[----:B------:R-:W-:Y:S01]  /*14f00*/  IMAD.U32 R35, R107, 0x10000, RZ ;  /* 0x000100006b237824 */ /* 0x000fe200078e00ff */
[----:B------:R-:W-:Y:S02]  /*14f10*/  PRMT R108, R108, 0x5410, R9 ;  /* 0x000054106c6c7816 */ /* 0x000fe40000000009 */
[----:B------:R-:W-:Y:S02]  /*14f20*/  PRMT R105, R105, 0x5410, R10 ;  /* 0x0000541069697816 */ /* 0x000fe4000000000a */
[----:B------:R-:W-:-:S02]  /*14f30*/  PRMT R106, R106, 0x5410, R11 ;  /* 0x000054106a6a7816 */ /* 0x000fc4000000000b */
[----:B------:R-:W-:Y:S02]  /*14f40*/  SHF.R.U32.HI R75, RZ, 0x10, R75 ;  /* 0x00000010ff4b7819 */ /* 0x000fe4000001164b */
[----:B------:R-:W-:Y:S02]  /*14f50*/  PRMT R112, R112, 0x5410, R73 ;  /* 0x0000541070707816 */ /* 0x000fe40000000049 */
[----:B------:R-:W-:Y:S02]  /*14f60*/  PRMT R110, R110, 0x5410, R75 ;  /* 0x000054106e6e7816 */ /* 0x000fe4000000004b */
        /* <DEDUP_REMOVED lines=12> */
[C---:B--2---:R-:W-:Y:S01]  /*15030*/  IMAD.U32 R27, R28.reuse, 0x10000, RZ ;  /* 0x000100001c1b7824 */ /* 0x044fe200078e00ff */
        /* <DEDUP_REMOVED lines=12> */
[----:B------:R-:W-:Y:S02]  /*15100*/  IMAD.U32 R0, R106, 0x10000, RZ ;  /* 0x000100006a007824 */ /* 0x000fe400078e00ff */
[C---:B------:R-:W-:Y:S01]  /*15110*/  FFMA.FTZ R38, R9.reuse, R27, -R38 ;  /* 0x0000001b09267223 */ /* 0x040fe20000010826 */
[C---:B------:R-:W-:Y:S01]  /*15120*/  FMUL.FTZ R36, R34.reuse, R35 ;  /* 0x0000002322247220 */ /* 0x040fe20000410000 */
[----:B------:R-:W-:Y:S01]  /*15130*/  FFMA.FTZ R37, R9, R37, R32 ;  /* 0x0000002509257223 */ /* 0x000fe20000010020 */
[-C--:B------:R-:W-:Y:S01]  /*15140*/  FMUL.FTZ R34, R34, R0.reuse ;  /* 0x0000000022227220 */ /* 0x080fe20000410000 */
[----:B------:R-:W-:Y:S01]  /*15150*/  FMUL.FTZ R9, R28, R111 ;  /* 0x0000006f1c097220 */ /* 0x000fe20000410000 */
[----:B------:R-:W-:Y:S01]  /*15160*/  FFMA.FTZ R36, R25, R0, -R36 ;  /* 0x0000000019247223 */ /* 0x000fe20000010824 */
[----:B------:R-:W-:-:S02]  /*15170*/  IMAD.U32 R33, R30, 0x10000, RZ ;  /* 0x000100001e217824 */ /* 0x000fc400078e00ff */
[----:B------:R-:W-:Y:S01]  /*15180*/  FFMA.FTZ R34, R25, R35, R34 ;  /* 0x0000002319227223 */ /* 0x000fe20000010022 */
[-C--:B------:R-:W-:Y:S01]  /*15190*/  FMUL.FTZ R25, R28, R107.reuse ;  /* 0x0000006b1c197220 */ /* 0x080fe20000410000 */
[----:B------:R-:W-:Y:S01]  /*151a0*/  FFMA.FTZ R28, R8, R107, -R9 ;  /* 0x0000006b081c7223 */ /* 0x000fe20000010809 */
[----:B------:R-:W-:Y:S01]  /*151b0*/  IMAD.U32 R9, R109, 0x10000, RZ ;  /* 0x000100006d097824 */ /* 0x000fe200078e00ff */
[----:B------:R-:W-:Y:S01]  /*151c0*/  LOP3.LUT R30, R30, 0xffff0000, RZ, 0xc0, !PT ;  /* 0xffff00001e1e7812 */ /* 0x000fe200078ec0ff */
[----:B------:R-:W-:Y:S02]  /*151d0*/  IMAD.U32 R0, R105, 0x10000, RZ ;  /* 0x0001000069007824 */ /* 0x000fe400078e00ff */
        /* <DEDUP_REMOVED lines=8> */
[----:B------:R-:W-:Y:S01]  /*15260*/  FFMA.FTZ R33, R10, R9, R33 ;  /* 0x000000090a217223 */ /* 0x000fe20000010021 */
[----:B------:R-:W-:Y:S01]  /*15270*/  LOP3.LUT R108, R108, 0xffff0000, RZ, 0xc0, !PT ;  /* 0xffff00006c6c7812 */ /* 0x000fe200078ec0ff */
[-C--:B------:R-:W-:Y:S01]  /*15280*/  FMUL.FTZ R30, R30, R105.reuse ;  /* 0x000000691e1e7220 */ /* 0x080fe20000410000 */
[----:B------:R-:W-:Y:S01]  /*15290*/  LOP3.LUT R106, R106, 0xffff0000, RZ, 0xc0, !PT ;  /* 0xffff00006a6a7812 */ /* 0x000fe200078ec0ff */
[----:B------:R-:W-:Y:S01]  /*152a0*/  FMUL.FTZ R27, R29, R112 ;  /* 0x000000701d1b7220 */ /* 0x000fe20000410000 */
[----:B------:R-:W-:Y:S01]  /*152b0*/  FMUL.FTZ R9, R31, R110 ;  /* 0x0000006e1f097220 */ /* 0x000fe20000410000 */
[----:B------:R-:W-:Y:S01]  /*152c0*/  FMUL.FTZ R29, R29, R108 ;  /* 0x0000006c1d1d7220 */ /* 0x000fe20000410000 */
[----:B------:R-:W-:Y:S01]  /*152d0*/  FFMA.FTZ R105, R11, R105, -R8 ;  /* 0x000000690b697223 */ /* 0x000fe20000010808 */
[----:B------:R-:W-:Y:S01]  /*152e0*/  FMUL.FTZ R31, R31, R106 ;  /* 0x0000006a1f1f7220 */ /* 0x000fe20000410000 */
[----:B------:R-:W-:Y:S01]  /*152f0*/  FFMA.FTZ R30, R11, R109, R30 ;  /* 0x0000006d0b1e7223 */ /* 0x000fe2000001001e */
[----:B------:R-:W-:Y:S01]  /*15300*/  FFMA.FTZ R27, R24, R108, -R27 ;  /* 0x0000006c181b7223 */ /* 0x000fe2000001081b */
        /* <DEDUP_REMOVED lines=14> */
.L_x_2893:
[----:B------:R-:W-:Y:S05]  /*153f0*/  BSYNC B1 ;  /* 0x0000000000017941 */ /* 0x000fea0003800000 */
.L_x_2892:
[----:B------:R-:W-:Y:S05]  /*15400*/  @P1 BRA `(.L_x_2859) ;  /* 0x0000000400b81947 */ /* 0x000fea0003800000 */
[----:B------:R-:W-:Y:S02]  /*15410*/  LEA.HI R40, R40, R85, RZ, 0x1d ;  /* 0x0000005528287211 */ /* 0x000fe400078fe8ff */
[----:B------:R-:W-:Y:S02]  /*15420*/  LOP3.LUT R0, R42, 0x38, R21, 0xf8, !PT ;  /* 0x000000382a007812 */ /* 0x000fe400078ef815 */
[----:B0-----:R-:W-:Y:S02]  /*15430*/  SHF.R.S32.HI R3, RZ, 0x1f, R40 ;  /* 0x0000001fff037819 */ /* 0x001fe40000011428 */
[----:B------:R-:W-:Y:S01]  /*15440*/  LOP3.LUT R8, R0, R43, RZ, 0x3c, !PT ;  /* 0x0000002b00087212 */ /* 0x000fe200078e3cff */
[----:B------:R-:W-:Y:S01]  /*15450*/  IMAD.SHL.U32 R0, R40, 0x8, RZ ;  /* 0x0000000828007824 */ /* 0x000fe200078e00ff */
[----:B------:R-:W-:Y:S02]  /*15460*/  LEA.HI R3, R3, R40, RZ, 0x3 ;  /* 0x0000002803037211 */ /* 0x000fe400078f18ff */
[----:B------:R-:W-:-:S02]  /*15470*/  LEA.HI R20, R20, R213, RZ, 0x6 ;  /* 0x000000d514147211 */ /* 0x000fc400078f30ff */
[----:B-----5:R-:W-:Y:S01]  /*15480*/  R2UR UR4, R46 ;  /* 0x000000002e0472ca */ /* 0x020fe200000e0000 */
[----:B------:R-:W-:Y:S01]  /*15490*/  IMAD.SHL.U32 R3, R3, 0x400, RZ ;  /* 0x0000040003037824 */ /* 0x000fe200078e00ff */
[----:B------:R-:W-:Y:S01]  /*154a0*/  LOP3.LUT R0, R42, 0x38, R0, 0xf8, !PT ;  /* 0x000000382a007812 */ /* 0x000fe200078ef800 */
[----:B------:R-:W-:Y:S01]  /*154b0*/  IMAD.SHL.U32 R20, R20, 0x80, RZ ;  /* 0x0000008014147824 */ /* 0x000fe200078e00ff */
[----:B------:R-:W-:Y:S02]  /*154c0*/  SHF.R.U32.HI R21, RZ, 0x10, R5 ;  /* 0x00000010ff157819 */ /* 0x000fe40000011605 */
[----:B------:R-:W-:Y:S02]  /*154d0*/  LOP3.LUT R0, R0, R43, RZ, 0x3c, !PT ;  /* 0x0000002b00007212 */ /* 0x000fe400078e3cff */
[----:B------:R-:W-:Y:S02]  /*154e0*/  LOP3.LUT R3, R3, 0x7fffe000, RZ, 0xc0, !PT ;  /* 0x7fffe00003037812 */ /* 0x000fe400078ec0ff */
[----:B------:R-:W-:-:S02]  /*154f0*/  LOP3.LUT R9, R20, 0xffffe000, RZ, 0xc0, !PT ;  /* 0xffffe00014097812 */ /* 0x000fc400078ec0ff */
[--C-:B------:R-:W-:Y:S02]  /*15500*/  IADD3 R3, R0, R3, R44.reuse ;  /* 0x0000000300037210 */ /* 0x100fe40007ffe02c */
[----:B------:R-:W-:Y:S02]  /*15510*/  IADD3 R8, R8, R9, R44 ;  /* 0x0000000908087210 */ /* 0x000fe40007ffe02c */
[----:B------:R-:W-:Y:S01]  /*15520*/  SHF.R.U64 R20, R4, 0x10, R5 ;  /* 0x0000001004147819 */ /* 0x000fe20000001205 */
[----:B------:R-:W-:Y:S01]  /*15530*/  IMAD R3, R3, 0x2, R22 ;  /* 0x0000000203037824 */ /* 0x000fe200078e0216 */
[----:B------:R-:W-:Y:S02]  /*15540*/  LEA R33, R8, UR4, 0x1 ;  /* 0x0000000408217c11 */ /* 0x000fe4000f8e08ff */
[--C-:B------:R-:W-:Y:S02]  /*15550*/  SHF.R.U64 R4, R12, 0x10, R13.reuse ;  /* 0x000000100c047819 */ /* 0x100fe4000000120d */
[----:B------:R-:W0:Y:S01]  /*15560*/  LDS.128 R24, [R3+0x14400] ;  /* 0x0144000003187984 */ /* 0x000e220000000c00 */
[----:B------:R-:W-:-:S02]  /*15570*/  SHF.R.U32.HI R13, RZ, 0x10, R13 ;  /* 0x00000010ff0d7819 */ /* 0x000fc4000001160d */
[----:B------:R-:W-:Y:S01]  /*15580*/  SHF.R.U64 R5, R6, 0x10, R7 ;  /* 0x0000001006057819 */ /* 0x000fe20000001207 */
[----:B------:R-:W2:Y:S01]  /*15590*/  LDS.128 R8, [R33] ;  /* 0x0000000021087984 */ /* 0x000ea20000000c00 */
[----:B------:R-:W-:Y:S02]  /*155a0*/  SHF.R.U64 R0, R14, 0x10, R15 ;  /* 0x000000100e007819 */ /* 0x000fe4000000120f */
[----:B------:R-:W-:Y:S02]  /*155b0*/  PRMT R96, R96, 0x5410, R13 ;  /* 0x0000541060607816 */ /* 0x000fe4000000000d */
[----:B------:R-:W-:Y:S02]  /*155c0*/  SHF.R.U32.HI R7, RZ, 0x10, R7 ;  /* 0x00000010ff077819 */ /* 0x000fe40000011607 */
[----:B------:R-:W-:Y:S01]  /*155d0*/  SHF.R.U32.HI R15, RZ, 0x10, R15 ;  /* 0x00000010ff0f7819 */ /* 0x000fe2000001160f */
[----:B------:R-:W-:Y:S01]  /*155e0*/  IMAD.U32 R30, R96, 0x10000, RZ ;  /* 0x00010000601e7824 */ /* 0x000fe200078e00ff */
[----:B------:R-:W-:-:S02]  /*155f0*/  PRMT R92, R92, 0x5410, R21 ;  /* 0x000054105c5c7816 */ /* 0x000fc40000000015 */
[----:B------:R-:W-:Y:S02]  /*15600*/  PRMT R95, R95, 0x5410, R4 ;  /* 0x000054105f5f7816 */ /* 0x000fe40000000004 */
[----:B------:R-:W-:Y:S01]  /*15610*/  PRMT R93, R93, 0x5410, R0 ;  /* 0x000054105d5d7816 */ /* 0x000fe20000000000 */
[----:B------:R-:W-:Y:S01]  /*15620*/  IMAD.U32 R28, R92, 0x10000, RZ ;  /* 0x000100005c1c7824 */ /* 0x000fe200078e00ff */
[----:B------:R-:W-:Y:S02]  /*15630*/  PRMT R88, R88, 0x5410, R5 ;  /* 0x0000541058587816 */ /* 0x000fe40000000005 */
[----:B------:R-:W-:Y:S02]  /*15640*/  PRMT R90, R90, 0x5410, R7 ;  /* 0x000054105a5a7816 */ /* 0x000fe40000000007 */
[----:B------:R-:W-:Y:S02]  /*15650*/  PRMT R94, R94, 0x5410, R15 ;  /* 0x000054105e5e7816 */ /* 0x000fe4000000000f */
[----:B------:R-:W-:-:S02]  /*15660*/  PRMT R91, R91, 0x5410, R20 ;  /* 0x000054105b5b7816 */ /* 0x000fc40000000014 */
[----:B------:R-:W-:Y:S01]  /*15670*/  LOP3.LUT R21, R96, 0xffff0000, RZ, 0xc0, !PT ;  /* 0xffff000060157812 */ /* 0x000fe200078ec0ff */
[----:B0-----:R-:W-:Y:S01]  /*15680*/  IMAD.U32 R13, R25, 0x10000, RZ ;  /* 0x00010000190d7824 */ /* 0x001fe200078e00ff */
[----:B------:R-:W-:Y:S01]  /*15690*/  LOP3.LUT R12, R24, 0xffff0000, RZ, 0xc0, !PT ;  /* 0xffff0000180c7812 */ /* 0x000fe200078ec0ff */
[----:B------:R-:W-:Y:S01]  /*156a0*/  IMAD.U32 R20, R27, 0x10000, RZ ;  /* 0x000100001b147824 */ /* 0x000fe200078e00ff */
[----:B------:R-:W-:Y:S01]  /*156b0*/  LOP3.LUT R15, R26, 0xffff0000, RZ, 0xc0, !PT ;  /* 0xffff00001a0f7812 */ /* 0x000fe200078ec0ff */
[C---:B--2---:R-:W-:Y:S01]  /*156c0*/  IMAD.U32 R0, R8.reuse, 0x10000, RZ ;  /* 0x0001000008007824 */ /* 0x044fe200078e00ff */
        /* <DEDUP_REMOVED lines=17> */
[----:B------:R-:W-:Y:S01]  /*157e0*/  LOP3.LUT R26, R27, 0xffff0000, RZ, 0xc0, !PT ;  /* 0xffff00001b1a7812 */ /* 0x000fe200078ec0ff */
[----:B------:R-:W-:Y:S01]  /*157f0*/  FMUL.FTZ R27, R24, R21 ;  /* 0x00000015181b7220 */ /* 0x000fe20000410000 */
[----:B------:R-:W-:Y:S01]  /*15800*/  LOP3.LUT R5, R92, 0xffff0000, RZ, 0xc0, !PT ;  /* 0xffff00005c057812 */ /* 0x000fe200078ec0ff */
[-C--:B------:R-:W-:Y:S01]  /*15810*/  FMUL.FTZ R20, R20, R13.reuse ;  /* 0x0000000d14147220 */ /* 0x080fe20000410000 */
[----:B------:R-:W-:Y:S01]  /*15820*/  FFMA.FTZ R28, R9, R13, -R28 ;  /* 0x0000000d091c7223 */ /* 0x000fe2000001081c */
[----:B------:R-:W-:-:S02]  /*15830*/  IMAD.U32 R13, R93, 0x10000, RZ ;  /* 0x000100005d0d7824 */ /* 0x000fc400078e00ff */
[-C--:B------:R-:W-:Y:S01]  /*15840*/  FMUL.FTZ R24, R24, R5.reuse ;  /* 0x0000000518187220 */ /* 0x080fe20000410000 */
[----:B------:R-:W-:Y:S01]  /*15850*/  FFMA.FTZ R27, R8, R5, -R27 ;  /* 0x00000005081b7223 */ /* 0x000fe2000001081b */
[----:B------:R-:W-:Y:S01]  /*15860*/  FFMA.FTZ R29, R9, R25, R20 ;  /* 0x00000019091d7223 */ /* 0x000fe20000010014 */
[----:B------:R-:W-:Y:S02]  /*15870*/  IMAD.U32 R5, R88, 0x10000, RZ ;  /* 0x0001000058057824 */ /* 0x000fe400078e00ff */
[----:B------:R-:W-:Y:S01]  /*15880*/  FMUL.FTZ R9, R14, R13 ;  /* 0x0000000d0e097220 */ /* 0x000fe20000410000 */
[----:B------:R-:W-:Y:S01]  /*15890*/  FFMA.FTZ R21, R8, R21, R24 ;  /* 0x0000001508157223 */ /* 0x000fe20000010018 */
[----:B------:R-:W-:Y:S01]  /*158a0*/  LOP3.LUT R8, R93, 0xffff0000, RZ, 0xc0, !PT ;  /* 0xffff00005d087812 */ /* 0x000fe200078ec0ff */
[-C--:B------:R-:W-:Y:S01]  /*158b0*/  FMUL.FTZ R25, R14, R5.reuse ;  /* 0x000000050e197220 */ /* 0x080fe20000410000 */
[----:B------:R-:W-:Y:S01]  /*158c0*/  LOP3.LUT R88, R88, 0xffff0000, RZ, 0xc0, !PT ;  /* 0xffff000058587812 */ /* 0x000fe200078ec0ff */
[----:B------:R-:W-:Y:S01]  /*158d0*/  FFMA.FTZ R14, R6, R5, -R9 ;  /* 0x00000005060e7223 */ /* 0x000fe20000010809 */
[----:B------:R-:W-:Y:S01]  /*158e0*/  LOP3.LUT R9, R94, 0xffff0000, RZ, 0xc0, !PT ;  /* 0xffff00005e097812 */ /* 0x000fe200078ec0ff */
[C---:B------:R-:W-:Y:S01]  /*158f0*/  FMUL.FTZ R20, R15.reuse, R8 ;  /* 0x000000080f147220 */ /* 0x040fe20000410000 */
[----:B------:R-:W-:Y:S01]  /*15900*/  LOP3.LUT R5, R90, 0xffff0000, RZ, 0xc0, !PT ;  /* 0xffff00005a057812 */ /* 0x000fe200078ec0ff */
[-C--:B------:R-:W-:Y:S01]  /*15910*/  FMUL.FTZ R15, R15, R88.reuse ;  /* 0x000000580f0f7220 */ /* 0x080fe20000410000 */
[----:B------:R-:W-:Y:S01]  /*15920*/  FFMA.FTZ R25, R6, R13, R25 ;  /* 0x0000000d06197223 */ /* 0x000fe20000010019 */
[C---:B------:R-:W-:Y:S01]  /*15930*/  FMUL.FTZ R31, R26.reuse, R9 ;  /* 0x000000091a1f7220 */ /* 0x040fe20000410000 */
[C---:B------:R-:W-:Y:S01]  /*15940*/  FFMA.FTZ R13, R7.reuse, R88, -R20 ;  /* 0x00000058070d7223 */ /* 0x040fe20000010814 */
[----:B------:R-:W-:Y:S01]  /*15950*/  FFMA.FTZ R20, R7, R8, R15 ;  /* 0x0000000807147223 */ /* 0x000fe2000001000f */
[-C--:B------:R-:W-:Y:S01]  /*15960*/  FMUL.FTZ R7, R26, R5.reuse ;  /* 0x000000051a077220 */ /* 0x080fe20000410000 */
[C---:B------:R-:W-:Y:S01]  /*15970*/  FFMA.FTZ R31, R10.reuse, R5, -R31 ;  /* 0x000000050a1f7223 */ /* 0x040fe2000001081f */
[----:B------:R-:W-:Y:S01]  /*15980*/  IMAD.U32 R6, R95, 0x10000, RZ ;  /* 0x000100005f067824 */ /* 0x000fe200078e00ff */
[----:B------:R-:W-:Y:S01]  /*15990*/  SHF.L.U32 R5, R91, 0x10, RZ ;  /* 0x000000105b057819 */ /* 0x000fe200000006ff */
[----:B------:R-:W-:Y:S01]  /*159a0*/  FFMA.FTZ R24, R10, R9, R7 ;  /* 0x000000090a187223 */ /* 0x000fe20000010007 */
[----:B------:R-:W-:Y:S01]  /*159b0*/  LOP3.LUT R95, R95, 0xffff0000, RZ, 0xc0, !PT ;  /* 0xffff00005f5f7812 */ /* 0x000fe200078ec0ff */
[----:B------:R-:W-:Y:S01]  /*159c0*/  FMUL.FTZ R7, R11, R6 ;  /* 0x000000060b077220 */ /* 0x000fe20000410000 */
[----:B------:R-:W-:Y:S01]  /*159d0*/  LOP3.LUT R91, R91, 0xffff0000, RZ, 0xc0, !PT ;  /* 0xffff00005b5b7812 */ /* 0x000fe200078ec0ff */
[----:B------:R-:W-:Y:S01]  /*159e0*/  FMUL.FTZ R11, R11, R5 ;  /* 0x000000050b0b7220 */ /* 0x000fe20000410000 */
[----:B------:R-:W-:Y:S01]  /*159f0*/  F2FP.BF16.F32.PACK_AB R10, R13, R14 ;  /* 0x0000000e0d0a723e */ /* 0x000fe200000010ff */
[----:B------:R-:W-:Y:S01]  /*15a00*/  FMUL.FTZ R9, R12, R95 ;  /* 0x0000005f0c097220 */ /* 0x000fe20000410000 */
[----:B------:R-:W-:Y:S01]  /*15a10*/  FFMA.FTZ R8, R0, R5, -R7 ;  /* 0x0000000500087223 */ /* 0x000fe20000010807 */
[-C--:B------:R-:W-:Y:S01]  /*15a20*/  FMUL.FTZ R12, R12, R91.reuse ;  /* 0x0000005b0c0c7220 */ /* 0x080fe20000410000 */
[----:B------:R-:W-:Y:S01]  /*15a30*/  FFMA.FTZ R0, R0, R6, R11 ;  /* 0x0000000600007223 */ /* 0x000fe2000001000b */
[C---:B------:R-:W-:Y:S01]  /*15a40*/  FFMA.FTZ R91, R4.reuse, R91, -R9 ;  /* 0x0000005b045b7223 */ /* 0x040fe20000010809 */
[----:B------:R-:W-:Y:S01]  /*15a50*/  F2FP.BF16.F32.PACK_AB R9, R27, R32 ;  /* 0x000000201b09723e */ /* 0x000fe200000010ff */
[----:B------:R-:W-:Y:S01]  /*15a60*/  FFMA.FTZ R95, R4, R95, R12 ;  /* 0x0000005f045f7223 */ /* 0x000fe2000001000c */
[----:B------:R-:W-:-:S02]  /*15a70*/  F2FP.BF16.F32.PACK_AB R11, R31, R28 ;  /* 0x0000001c1f0b723e */ /* 0x000fc400000010ff */
[----:B------:R-:W-:Y:S02]  /*15a80*/  F2FP.BF16.F32.PACK_AB R8, R91, R8 ;  /* 0x000000085b08723e */ /* 0x000fe400000010ff */
[----:B------:R-:W-:Y:S02]  /*15a90*/  F2FP.BF16.F32.PACK_AB R5, R21, R34 ;  /* 0x000000221505723e */ /* 0x000fe400000010ff */
[----:B------:R-:W-:Y:S01]  /*15aa0*/  F2FP.BF16.F32.PACK_AB R6, R20, R25 ;  /* 0x000000191406723e */ /* 0x000fe200000010ff */
[----:B------:R3:W-:Y:S01]  /*15ab0*/  STS.128 [R33], R8 ;  /* 0x0000000821007388 */ /* 0x0007e20000000c00 */
[----:B------:R-:W-:Y:S02]  /*15ac0*/  F2FP.BF16.F32.PACK_AB R7, R24, R29 ;  /* 0x0000001d1807723e */ /* 0x000fe400000010ff */
[----:B------:R-:W-:-:S05]  /*15ad0*/  F2FP.BF16.F32.PACK_AB R4, R95, R0 ;  /* 0x000000005f04723e */ /* 0x000fca00000010ff */
[----:B------:R3:W-:Y:S02]  /*15ae0*/  STS.128 [R3+0x14400], R4 ;  /* 0x0144000403007388 */ /* 0x0007e40000000c00 */
.L_x_2859:
[----:B------:R-:W-:Y:S05]  /*15af0*/  BSYNC B0 ;  /* 0x0000000000007941 */ /* 0x000fea0003800000 */
.L_x_2819:
[----:B------:R-:W-:Y:S01]  /*15b00*/  @!PT LDS RZ, [RZ] ;  /* 0x00000000fffff984 */ /* 0x000fe20000000800 */
[----:B------:R-:W-:Y:S01]  /*15b10*/  @!PT LDS RZ, [RZ] ;  /* 0x00000000fffff984 */ /* 0x000fe20000000800 */
[----:B------:R-:W-:Y:S01]  /*15b20*/  @!PT LDS RZ, [RZ] ;  /* 0x00000000fffff984 */ /* 0x000fe20000000800 */
[----:B------:R-:W-:Y:S01]  /*15b30*/  @!PT LDS RZ, [RZ] ;  /* 0x00000000fffff984 */ /* 0x000fe20000000800 */
[----:B------:R0:W-:Y:S06]  /*15b40*/  MEMBAR.ALL.CTA ;  /* 0x0000000000007992 */ /* 0x0001ec0000008000 */
[----:B0-----:R-:W0:Y:S01]  /*15b50*/  FENCE.VIEW.ASYNC.S ;  /* 0x00000000000073c6 */ /* 0x001e220000000000 */
[----:B------:R-:W-:Y:S05]  /*15b60*/  WARPSYNC.ALL ;  /* 0x0000000000007948 */ /* 0x000fea0003800000 */
[----:B0-----:R-:W-:Y:S06]  /*15b70*/  BAR.SYNC.DEFER_BLOCKING 0xd, 0x100 ;  /* 0x0344000000007b1d */ /* 0x001fec0000010000 */
.L_x_2817:
[----:B------:R-:W2:Y:S02]  /*15b80*/  LDL R0, [R1+0x5c] ;  /* 0x00005c0001007983 */ /* 0x000ea40000100800 */
[----:B--2---:R-:W-:-:S13]  /*15b90*/  R2UR UR4, R0 ;  /* 0x00000000000472ca */ /* 0x004fda00000e0000 */
[----:B------:R-:W-:-:S05]  /*15ba0*/  IMAD.U32 R0, RZ, RZ, UR4 ;  /* 0x00000004ff007e24 */ /* 0x000fca000f8e00ff */
[----:B------:R-:W-:-:S13]  /*15bb0*/  ISETP.NE.AND P0, PT, R0, 0x3, PT ;  /* 0x000000030000780c */ /* 0x000fda0003f05270 */
[----:B------:R-:W-:Y:S05]  /*15bc0*/  @!P0 BRA `(.L_x_2894) ;  /* 0x0000000000048947 */ /* 0x000fea0003800000 */
[----:B------:R-:W-:Y:S01]  /*15bd0*/  BPT.TRAP 0x1 ;  /* 0x000000040000795c */ /* 0x000fe20000300000 */
.L_x_2894:
[----:B------:R-:W-:Y:S01]  /*15be0*/  IMAD R0, R219, 0x8, R22 ;  /* 0x00000008db007824 */ /* 0x000fe200078e0216 */
[----:B01-3--:R-:W-:-:S04]  /*15bf0*/  SHF.L.U32 R3, R224, 0x1f, RZ ;  /* 0x0000001fe0037819 */ /* 0x00bfc800000006ff */
[----:B------:R0:W1:Y:S01]  /*15c00*/  SYNCS.PHASECHK.TRANS64.TRYWAIT P1, [R0+URZ+0x38830], R3 ;  /* 0x03883003000075a7 */ /* 0x000062000802017f */
[----:B------:R-:W-:Y:S05]  /*15c10*/  @!P0 BRA `(.L_x_2895) ;  /* 0x0000000000048947 */ /* 0x000fea0003800000 */
[----:B------:R-:W-:Y:S01]  /*15c20*/  BPT.TRAP 0x1 ;  /* 0x000000040000795c */ /* 0x000fe20000300000 */
.L_x_2895:
[----:B-1----:R-:W-:Y:S05]  /*15c30*/  @P1 BRA `(.L_x_2896) ;  /* 0x0000000000081947 */ /* 0x002fea0003800000 */
[----:B------:R-:W1:Y:S02]  /*15c40*/  SYNCS.PHASECHK.TRANS64.TRYWAIT P1, [R0+URZ+0x38830], R3 ;  /* 0x03883003000075a7 */ /* 0x000e64000802017f */
[----:B-1----:R-:W-:Y:S05]  /*15c50*/  @!P1 BRA `(.L_x_2897) ;  /* 0x000001c4005c9947 */ /* 0x002fea0003800000 */
.L_x_2896:
[----:B------:R-:W-:Y:S05]  /*15c60*/  WARPSYNC.ALL ;  /* 0x0000000000007948 */ /* 0x000fea0003800000 */
[----:B01----:R-:W-:Y:S01]  /*15c70*/  VIADD R3, R22, 0x24400 ;  /* 0x0002440016037836 */ /* 0x003fe20000000000 */
[----:B------:R-:W-:Y:S01]  /*15c80*/  R2UR UR20, R84 ;  /* 0x00000000541472ca */ /* 0x000fe200000e0000 */
[----:B------:R-:W-:Y:S01]  /*15c90*/  IMAD.MOV.U32 R5, RZ, RZ, 0x40000040 ;  /* 0x40000040ff057424 */ /* 0x000fe200078e00ff */
[----:B-----5:R-:W-:Y:S01]  /*15ca0*/  WARPGROUP.ARRIVE ;  /* 0x00000000000079c5 */ /* 0x020fe20000000000 */
[----:B------:R-:W-:Y:S01]  /*15cb0*/  UMOV UR25, 0x40000040 ;  /* 0x4000004000197882 */ /* 0x000fe20000000000 */
[----:B------:R-:W-:Y:S01]  /*15cc0*/  SHF.R.U32.HI R3, RZ, 0x4, R3 ;  /* 0x00000004ff037819 */ /* 0x000fe20000011603 */
[----:B------:R-:W-:Y:S01]  /*15cd0*/  IMAD.MOV.U32 R7, RZ, RZ, 0x40000040 ;  /* 0x40000040ff077424 */ /* 0x000fe200078e00ff */
[----:B------:R-:W-:Y:S01]  /*15ce0*/  R2UR UR27, R5 ;  /* 0x00000000051b72ca */ /* 0x000fe200000e0000 */
[----:B------:R-:W-:Y:S01]  /*15cf0*/  UMOV UR17, UR25 ;  /* 0x0000001900117c82 */ /* 0x000fe20008000000 */
[----:B------:R-:W-:Y:S01]  /*15d00*/  LOP3.LUT R3, R3, 0x3fff, RZ, 0xc0, !PT ;  /* 0x00003fff03037812 */ /* 0x000fe200078ec0ff */
[----:B------:R-:W-:Y:S01]  /*15d10*/  UMOV UR5, UR17 ;  /* 0x0000001100057c82 */ /* 0x000fe20008000000 */
[----:B------:R-:W-:Y:S01]  /*15d20*/  R2UR UR7, R7 ;  /* 0x00000000070772ca */ /* 0x000fe200000e0000 */
[----:B------:R-:W-:Y:S01]  /*15d30*/  IMAD.MOV.U32 R9, RZ, RZ, 0x40000040 ;  /* 0x40000040ff097424 */ /* 0x000fe200078e00ff */
[----:B------:R-:W-:Y:S01]  /*15d40*/  LOP3.LUT R4, R3, 0x10000, RZ, 0xfc, !PT ;  /* 0x0001000003047812 */ /* 0x000fe200078efcff */
[----:B------:R-:W-:Y:S01]  /*15d50*/  ULOP3.LUT UR20, UR20, 0x10000, URZ, 0xfc, !UPT ;  /* 0x0001000014147892 */ /* 0x000fe2000f8efc3f */
[----:B------:R-:W-:Y:S01]  /*15d60*/  R2UR UR15, R7 ;  /* 0x00000000070f72ca */ /* 0x000fe200000e0000 */
[----:B------:R-:W-:Y:S01]  /*15d70*/  UMOV UR9, UR17 ;  /* 0x0000001100097c82 */ /* 0x000fe20008000000 */
[C---:B------:R-:W-:Y:S01]  /*15d80*/  R2UR UR11, R9.reuse ;  /* 0x00000000090b72ca */ /* 0x040fe200000e0000 */
[----:B------:R0:W-:Y:S01]  /*15d90*/  STL [R1+0x54], R4 ;  /* 0x0000540401007387 */ /* 0x0001e20000100800 */
[----:B------:R-:W-:Y:S01]  /*15da0*/  UMOV UR13, UR17 ;  /* 0x00000011000d7c82 */ /* 0x000fe20008000000 */
[----:B------:R-:W-:Y:S01]  /*15db0*/  R2UR UR19, R9 ;  /* 0x00000000091372ca */ /* 0x000fe200000e0000 */
[----:B------:R-:W-:Y:S01]  /*15dc0*/  UMOV UR24, UR20 ;  /* 0x0000001400187c82 */ /* 0x000fe20008000000 */
[----:B------:R-:W-:Y:S01]  /*15dd0*/  IMAD.MOV.U32 R7, RZ, RZ, 0x40000040 ;  /* 0x40000040ff077424 */ /* 0x000fe200078e00ff */
[----:B------:R-:W-:Y:S01]  /*15de0*/  UMOV UR16, UR24 ;  /* 0x0000001800107c82 */ /* 0x000fe20008000000 */
[----:B----4-:R-:W-:Y:S01]  /*15df0*/  IMAD.U32 R12, RZ, RZ, UR24 ;  /* 0x00000018ff0c7e24 */ /* 0x010fe2000f8e00ff */
[----:B------:R-:W-:Y:S01]  /*15e00*/  UMOV UR4, UR16 ;  /* 0x0000001000047c82 */ /* 0x000fe20008000000 */
[----:B------:R-:W-:Y:S01]  /*15e10*/  UMOV UR8, UR16 ;  /* 0x0000001000087c82 */ /* 0x000fe20008000000 */
[----:B------:R-:W-:Y:S01]  /*15e20*/  UMOV UR12, UR16 ;  /* 0x00000010000c7c82 */ /* 0x000fe20008000000 */
[----:B0-----:R-:W-:Y:S01]  /*15e30*/  IMAD R4, R219, 0xa00, R4 ;  /* 0x00000a00db047824 */ /* 0x001fe200078e0204 */
[----:B------:R-:W-:Y:S01]  /*15e40*/  UIADD3 UR56, UR20, 0x804, URZ ;  /* 0x0000080414387890 */ /* 0x000fe2000fffe03f */
[----:B------:R-:W-:Y:S01]  /*15e50*/  IMAD.U32 R13, RZ, RZ, UR25 ;  /* 0x00000019ff0d7e24 */ /* 0x000fe2000f8e00ff */
[----:B------:R-:W-:Y:S01]  /*15e60*/  UMOV UR57, 0x40000040 ;  /* 0x4000004000397882 */ /* 0x000fe20000000000 */
[C---:B------:R-:W-:Y:S01]  /*15e70*/  VIADD R6, R4.reuse, 0x80 ;  /* 0x0000008004067836 */ /* 0x040fe20000000000 */
[C---:B------:R-:W-:Y:S01]  /*15e80*/  R2UR UR26, R4.reuse ;  /* 0x00000000041a72ca */ /* 0x040fe200000e0000 */
[----:B------:R-:W-:Y:S01]  /*15e90*/  VIADD R8, R4, 0x100 ;  /* 0x0000010004087836 */ /* 0x000fe20000000000 */
[----:B------:R0:W-:Y:S01]  /*15ea0*/  STL.64 [R1+0x48], R12 ;  /* 0x0000480c01007387 */ /* 0x0001e20000100a00 */
[----:B------:R-:W-:Y:S01]  /*15eb0*/  IMAD.MOV.U32 R9, RZ, RZ, 0x40000040 ;  /* 0x40000040ff097424 */ /* 0x000fe200078e00ff */
[----:B------:R-:W-:Y:S01]  /*15ec0*/  R2UR UR6, R6 ;  /* 0x00000000060672ca */ /* 0x000fe200000e0000 */
[----:B------:R-:W-:Y:S01]  /*15ed0*/  VIADD R6, R4, 0x180 ;  /* 0x0000018004067836 */ /* 0x000fe20000000000 */
[----:B------:R-:W-:Y:S01]  /*15ee0*/  R2UR UR10, R8 ;  /* 0x00000000080a72ca */ /* 0x000fe200000e0000 */
[C---:B------:R-:W-:Y:S01]  /*15ef0*/  VIADD R8, R4.reuse, 0x200 ;  /* 0x0000020004087836 */ /* 0x040fe20000000000 */
[----:B------:R-:W-:Y:S01]  /*15f00*/  UIADD3 UR52, UR20, 0x806, URZ ;  /* 0x0000080614347890 */ /* 0x000fe2000fffe03f */
[----:B------:R-:W-:Y:S01]  /*15f10*/  VIADD R10, R4, 0x102 ;  /* 0x00000102040a7836 */ /* 0x000fe20000000000 */
[----:B------:R-:W-:Y:S01]  /*15f20*/  R2UR UR14, R6 ;  /* 0x00000000060e72ca */ /* 0x000fe200000e0000 */
[----:B------:R-:W-:Y:S01]  /*15f30*/  VIADD R6, R4, 0x2 ;  /* 0x0000000204067836 */ /* 0x000fe20000000000 */
[----:B------:R-:W-:Y:S01]  /*15f40*/  R2UR UR18, R8 ;  /* 0x00000000081272ca */ /* 0x000fe200000e0000 */
[----:B------:R-:W-:Y:S01]  /*15f50*/  HGMMA.64x16x16.F32.BF16 R56, gdesc[UR24], RZ, !UPT, gsb0 ;  /* 0x00200000183879f0 */ /* 0x000fe2000c0018ff */
[----:B------:R-:W-:Y:S01]  /*15f60*/  R2UR UR27, R7 ;  /* 0x00000000071b72ca */ /* 0x000fe200000e0000 */
[----:B------:R-:W-:Y:S01]  /*15f70*/  UMOV UR25, 0x40000040 ;  /* 0x4000004000197882 */ /* 0x000fe20000000000 */
[----:B------:R-:W-:Y:S01]  /*15f80*/  R2UR UR26, R6 ;  /* 0x00000000061a72ca */ /* 0x000fe200000e0000 */
[C---:B------:R-:W-:Y:S01]  /*15f90*/  VIADD R8, R4.reuse, 0x82 ;  /* 0x0000008204087836 */ /* 0x040fe20000000000 */
[----:B------:R-:W-:Y:S01]  /*15fa0*/  UMOV UR53, 0x40000040 ;  /* 0x4000004000357882 */ /* 0x000fe20000000000 */
[----:B------:R-:W-:Y:S01]  /*15fb0*/  IMAD.MOV.U32 R11, RZ, RZ, 0x40000040 ;  /* 0x40000040ff0b7424 */ /* 0x000fe200078e00ff */
[----:B------:R-:W-:Y:S01]  /*15fc0*/  UIADD3 UR48, UR20, 0xc00, URZ ;  /* 0x00000c0014307890 */ /* 0x000fe2000fffe03f */
[----:B------:R-:W-:Y:S01]  /*15fd0*/  VIADD R6, R4, 0x182 ;  /* 0x0000018204067836 */ /* 0x000fe20000000000 */
[----:B------:R-:W-:Y:S01]  /*15fe0*/  UMOV UR49, 0x40000040 ;  /* 0x4000004000317882 */ /* 0x000fe20000000000 */
[----:B------:R-:W-:Y:S01]  /*15ff0*/  IMAD.MOV.U32 R7, RZ, RZ, 0x40000040 ;  /* 0x40000040ff077424 */ /* 0x000fe200078e00ff */
[----:B------:R-:W-:Y:S01]  /*16000*/  UIADD3 UR44, UR20, 0xc02, URZ ;  /* 0x00000c02142c7890 */ /* 0x000fe2000fffe03f */
[----:B0-----:R-:W-:Y:S01]  /*16010*/  IMAD.U32 R13, RZ, RZ, UR25 ;  /* 0x00000019ff0d7e24 */ /* 0x001fe2000f8e00ff */
[----:B------:R-:W-:Y:S01]  /*16020*/  UMOV UR45, 0x40000040 ;  /* 0x40000040002d7882 */ /* 0x000fe20000000000 */
[----:B------:R-:W-:Y:S01]  /*16030*/  UIADD3 UR40, UR20, 0xc04, URZ ;  /* 0x00000c0414287890 */ /* 0x000fe2000fffe03f */
[----:B------:R-:W-:Y:S01]  /*16040*/  IMAD.MOV.U32 R5, RZ, RZ, 0x40000040 ;  /* 0x40000040ff057424 */ /* 0x000fe200078e00ff */
        /* <DEDUP_REMOVED lines=704> */
.L_x_2898:
[----:B------:R-:W2:Y:S01]  /*18c50*/  LDL R8, [R1+0x78] ;  /* 0x0000780001087983 */ /* 0x000ea20000100800 */
[----:B------:R-:W0:Y:S01]  /*18c60*/  LDC R6, c[0x0][0x448] ;  /* 0x00011200ff067b82 */ /* 0x000e220000000800 */
[----:B------:R-:W-:Y:S02]  /*18c70*/  ULDC UR4, c[0x0][0x9d8] ;  /* 0x0002760000047ab9 */ /* 0x000fe40000000800 */
[----:B------:R-:W2:Y:S04]  /*18c80*/  LDL R69, [R1+0x68] ;  /* 0x0000680001457983 */ /* 0x000ea80000100800 */
[----:B------:R-:W3:Y:S04]  /*18c90*/  LDL R65, [R1+0x70] ;  /* 0x0000700001417983 */ /* 0x000ee80000100800 */
[----:B------:R-:W4:Y:S04]  /*18ca0*/  LDL R21, [R1+0x74] ;  /* 0x0000740001157983 */ /* 0x000f280000100800 */
[----:B------:R-:W5:Y:S01]  /*18cb0*/  LDL R67, [R1+0x6c] ;  /* 0x00006c0001437983 */ /* 0x000f620000100800 */
[----:B------:R-:W-:Y:S01]  /*18cc0*/  VIADD R0, R0, 0x38840 ;  /* 0x0003884000007836 */ /* 0x000fe20000000000 */
[----:B------:R-:W-:Y:S01]  /*18cd0*/  ULDC UR38, c[0x0][0x9d8] ;  /* 0x0002760000267ab9 */ /* 0x000fe20000000800 */
[----:B------:R-:W-:Y:S01]  /*18ce0*/  ULDC UR39, c[0x0][0x9d8] ;  /* 0x0002760000277ab9 */ /* 0x000fe20000000800 */
[----:B------:R-:W-:Y:S01]  /*18cf0*/  ULDC UR42, c[0x0][0x988] ;  /* 0x00026200002a7ab9 */ /* 0x000fe20000000800 */
[----:B------:R-:W-:Y:S01]  /*18d00*/  ULDC UR43, c[0x0][0x988] ;  /* 0x00026200002b7ab9 */ /* 0x000fe20000000800 */
[----:B0-----:R-:W-:-:S13]  /*18d10*/  ISETP.NE.AND P1, PT, R6, 0x1, PT ;  /* 0x000000010600780c */ /* 0x001fda0003f25270 */
[----:B------:R-:W0:Y:S08]  /*18d20*/  @P1 LDC R13, c[0x0][0x44c] ;  /* 0x00011300ff0d1b82 */ /* 0x000e300000000800 */
[----:B------:R-:W1:Y:S01]  /*18d30*/  @P1 LDC R15, c[0x0][0x450] ;  /* 0x00011400ff0f1b82 */ /* 0x000e620000000800 */
[----:B------:R-:W-:Y:S01]  /*18d40*/  FMUL.FTZ R58, R58, UR4 ;  /* 0x000000043a3a7c20 */ /* 0x000fe20008410000 */
[----:B------:R-:W-:Y:S01]  /*18d50*/  FMUL.FTZ R59, R59, UR4 ;  /* 0x000000043b3b7c20 */ /* 0x000fe20008410000 */
[----:B------:R-:W-:Y:S01]  /*18d60*/  FMUL.FTZ R62, R62, UR4 ;  /* 0x000000043e3e7c20 */ /* 0x000fe20008410000 */
[----:B------:R-:W-:Y:S01]  /*18d70*/  FMUL.FTZ R50, R50, UR4 ;  /* 0x0000000432327c20 */ /* 0x000fe20008410000 */
[----:B------:R-:W-:-:S02]  /*18d80*/  FMUL.FTZ R63, R63, UR4 ;  /* 0x000000043f3f7c20 */ /* 0x000fc40008410000 */
[----:B------:R-:W5:Y:S08]  /*18d90*/  MUFU.TANH R58, R58 ;  /* 0x0000003a003a7308 */ /* 0x000f700000002400 */
[----:B------:R-:W5:Y:S01]  /*18da0*/  MUFU.TANH R59, R59 ;  /* 0x0000003b003b7308 */ /* 0x000f620000002400 */
[----:B------:R-:W-:-:S07]  /*18db0*/  FMUL.FTZ R51, R51, UR4 ;  /* 0x0000000433337c20 */ /* 0x000fce0008410000 */
[----:B------:R-:W5:Y:S08]  /*18dc0*/  MUFU.TANH R70, R62 ;  /* 0x0000003e00467308 */ /* 0x000f700000002400 */
[----:B------:R5:W-:Y:S01]  /*18dd0*/  MUFU.TANH R12, R50 ;  /* 0x00000032000c7308 */ /* 0x000be20000002400 */
[----:B------:R-:W-:Y:S01]  /*18de0*/  FMUL.FTZ R43, R43, UR4 ;  /* 0x000000042b2b7c20 */ /* 0x000fe20008410000 */
[----:B------:R-:W-:-:S06]  /*18df0*/  FMUL.FTZ R54, R54, UR4 ;  /* 0x0000000436367c20 */ /* 0x000fcc0008410000 */
[----:B------:R-:W5:Y:S01]  /*18e00*/  MUFU.TANH R63, R63 ;  /* 0x0000003f003f7308 */ /* 0x000f620000002400 */
[----:B------:R-:W-:Y:S01]  /*18e10*/  FMUL.FTZ R11, R48, UR4 ;  /* 0x00000004300b7c20 */ /* 0x000fe20008410000 */
[----:B------:R-:W-:Y:S01]  /*18e20*/  FMUL.FTZ R47, R47, UR4 ;  /* 0x000000042f2f7c20 */ /* 0x000fe20008410000 */
[----:B------:R-:W-:Y:S01]  /*18e30*/  FMUL.FTZ R9, R49, UR4 ;  /* 0x0000000431097c20 */ /* 0x000fe20008410000 */
[----:B------:R-:W-:-:S04]  /*18e40*/  FMUL.FTZ R55, R55, UR4 ;  /* 0x0000000437377c20 */ /* 0x000fc80008410000 */
[----:B------:R-:W5:Y:S01]  /*18e50*/  MUFU.TANH R51, R51 ;  /* 0x0000003300337308 */ /* 0x000f620000002400 */
[----:B------:R-:W-:-:S07]  /*18e60*/  FMUL.FTZ R42, R42, UR4 ;  /* 0x000000042a2a7c20 */ /* 0x000fce0008410000 */
[----:B------:R5:W-:Y:S08]  /*18e70*/  MUFU.TANH R48, R43 ;  /* 0x0000002b00307308 */ /* 0x000bf00000002400 */
[----:B------:R-:W5:Y:S08]  /*18e80*/  MUFU.TANH R54, R54 ;  /* 0x0000003600367308 */ /* 0x000f700000002400 */
[----:B------:R5:W-:Y:S01]  /*18e90*/  MUFU.TANH R49, R47 ;  /* 0x0000002f00317308 */ /* 0x000be20000002400 */
[----:B------:R-:W-:-:S07]  /*18ea0*/  FMUL.FTZ R46, R46, UR4 ;  /* 0x000000042e2e7c20 */ /* 0x000fce0008410000 */
[----:B------:R-:W5:Y:S08]  /*18eb0*/  MUFU.TANH R14, R55 ;  /* 0x00000037000e7308 */ /* 0x000f700000002400 */
[----:B------:R5:W5:Y:S01]  /*18ec0*/  MUFU.TANH R20, R42 ;  /* 0x0000002a00147308 */ /* 0x000b620000002400 */
[----:B------:R-:W-:Y:S01]  /*18ed0*/  FMUL.FTZ R34, R34, UR4 ;  /* 0x0000000422227c20 */ /* 0x000fe20008410000 */
[----:B------:R-:W-:-:S06]  /*18ee0*/  FMUL.FTZ R35, R35, UR4 ;  /* 0x0000000423237c20 */ /* 0x000fcc0008410000 */
[----:B------:R-:W5:Y:S01]  /*18ef0*/  MUFU.TANH R46, R46 ;  /* 0x0000002e002e7308 */ /* 0x000f620000002400 */
[----:B------:R-:W-:Y:S01]  /*18f00*/  FMUL.FTZ R38, R38, UR4 ;  /* 0x0000000426267c20 */ /* 0x000fe20008410000 */
[----:B------:R-:W-:-:S06]  /*18f10*/  FMUL.FTZ R39, R39, UR4 ;  /* 0x0000000427277c20 */ /* 0x000fcc0008410000 */
[----:B------:R5:W5:Y:S01]  /*18f20*/  MUFU.TANH R55, R34 ;  /* 0x0000002200377308 */ /* 0x000b620000002400 */
[----:B------:R-:W-:-:S07]  /*18f30*/  FMUL.FTZ R3, R56, UR4 ;  /* 0x0000000438037c20 */ /* 0x000fce0008410000 */
[----:B------:R-:W5:Y:S08]  /*18f40*/  MUFU.TANH R35, R35 ;  /* 0x0000002300237308 */ /* 0x000f700000002400 */
[----:B------:R5:W5:Y:S01]  /*18f50*/  MUFU.TANH R56, R38 ;  /* 0x0000002600387308 */ /* 0x000b620000002400 */
[----:B------:R-:W-:-:S07]  /*18f60*/  FMUL.FTZ R27, R27, UR4 ;  /* 0x000000041b1b7c20 */ /* 0x000fce0008410000 */
[----:B------:R-:W5:Y:S01]  /*18f70*/  MUFU.TANH R39, R39 ;  /* 0x0000002700277308 */ /* 0x000f620000002400 */
[----:B------:R-:W-:-:S07]  /*18f80*/  FMUL.FTZ R31, R31, UR4 ;  /* 0x000000041f1f7c20 */ /* 0x000fce0008410000 */
[----:B------:R-:W-:Y:S08]  /*18f90*/  MUFU.TANH R80, R27 ;  /* 0x0000001b00507308 */ /* 0x000ff00000002400 */
[----:B------:R-:W-:Y:S01]  /*18fa0*/  MUFU.TANH R31, R31 ;  /* 0x0000001f001f7308 */ /* 0x000fe20000002400 */
[----:B--2---:R-:W-:-:S04]  /*18fb0*/  IMAD.IADD R6, R8, 0x1, R69 ;  /* 0x0000000108067824 */ /* 0x004fc800078e0245 */
[----:B0-----:R-:W-:-:S04]  /*18fc0*/  @P1 IMAD.HI.U32 R8, R6, R13, RZ ;  /* 0x0000000d06081227 */ /* 0x001fc800078e00ff */
[----:B------:R-:W-:Y:S01]  /*18fd0*/  IMAD.MOV.U32 R13, RZ, RZ, R6 ;  /* 0x000000ffff0d7224 */ /* 0x000fe200078e0006 */
[----:B-1----:R-:W-:-:S05]  /*18fe0*/  @P1 SHF.R.U32.HI R13, RZ, R15, R8 ;  /* 0x0000000fff0d1219 */ /* 0x002fca0000011608 */
[----:B------:R-:W0:Y:S01]  /*18ff0*/  SHFL.IDX PT, R10, R13, 0x1, 0x1c1f ;  /* 0x003c1f000d0a7f89 */ /* 0x000e2200000e0000 */
[----:B------:R-:W-:Y:S02]  /*19000*/  IMAD.MOV.U32 R15, RZ, RZ, -0x50 ;  /* 0xffffffb0ff0f7424 */ /* 0x000fe400078e00ff */
[C---:B---3--:R-:W-:Y:S02]  /*19010*/  IMAD R6, R2.reuse, -0x50, R65 ;  /* 0xffffffb002067824 */ /* 0x048fe400078e0241 */
[----:B------:R-:W-:Y:S02]  /*19020*/  IMAD R8, R2, R15, 0x51 ;  /* 0x0000005102087424 */ /* 0x000fe400078e020f */
[----:B------:R-:W-:Y:S02]  /*19030*/  VIADD R6, R6, 0x50 ;  /* 0x0000005006067836 */ /* 0x000fe40000000000 */
[C---:B----4-:R-:W-:Y:S02]  /*19040*/  IMAD R8, R21.reuse, -0x2, R8 ;  /* 0xfffffffe15087824 */ /* 0x050fe400078e0208 */
[----:B------:R-:W-:-:S03]  /*19050*/  IMAD R15, R21, -0x2, R6 ;  /* 0xfffffffe150f7824 */ /* 0x000fc600078e0206 */
[----:B-----5:R-:W-:-:S04]  /*19060*/  IADD3 R50, -R67, R8, R65 ;  /* 0x0000000843327210 */ /* 0x020fc80007ffe141 */
[----:B0-----:R-:W-:-:S04]  /*19070*/  VIADDMNMX R21, R10, R50, R15, PT ;  /* 0x000000320a157246 */ /* 0x001fc8000380010f */
[C---:B------:R-:W-:Y:S02]  /*19080*/  ISETP.GT.AND P2, PT, R21.reuse, RZ, PT ;  /* 0x000000ff1500720c */ /* 0x040fe40003f44270 */
[C---:B------:R-:W-:Y:S02]  /*19090*/  ISETP.GT.AND P3, PT, R21.reuse, 0x1, PT ;  /* 0x000000011500780c */ /* 0x040fe40003f64270 */
[----:B------:R-:W-:Y:S02]  /*190a0*/  ISETP.GT.AND P4, PT, R21, 0x8, PT ;  /* 0x000000081500780c */ /* 0x000fe40003f84270 */
[----:B------:R-:W-:Y:S02]  /*190b0*/  FSEL R62, R58, -INF , P2 ;  /* 0xff8000003a3e7808 */ /* 0x000fe40001000000 */
[----:B------:R-:W-:Y:S02]  /*190c0*/  FSEL R43, R59, -INF , P3 ;  /* 0xff8000003b2b7808 */ /* 0x000fe40001800000 */
[----:B------:R-:W-:-:S02]  /*190d0*/  ISETP.GT.AND P2, PT, R21, 0x9, PT ;  /* 0x000000091500780c */ /* 0x000fc40003f44270 */
[----:B------:R-:W-:Y:S02]  /*190e0*/  FSEL R70, R70, -INF , P4 ;  /* 0xff80000046467808 */ /* 0x000fe40002000000 */
[----:B------:R-:W-:Y:S02]  /*190f0*/  FMNMX.FTZ R47, R62, R43, !PT ;  /* 0x0000002b3e2f7209 */ /* 0x000fe40007810000 */
[----:B------:R-:W-:Y:S02]  /*19100*/  ISETP.GT.AND P3, PT, R21, 0x10, PT ;  /* 0x000000101500780c */ /* 0x000fe40003f64270 */
[----:B------:R-:W-:Y:S02]  /*19110*/  FSEL R42, R63, -INF , P2 ;  /* 0xff8000003f2a7808 */ /* 0x000fe40001000000 */
[----:B------:R-:W-:Y:S02]  /*19120*/  FMNMX.FTZ R47, R70, R47, !PT ;  /* 0x0000002f462f7209 */ /* 0x000fe40007810000 */
        /* <DEDUP_REMOVED lines=9> */
[C---:B------:R-:W-:Y:S02]  /*191c0*/  ISETP.GT.AND P3, PT, R21.reuse, 0x20, PT ;  /* 0x000000201500780c */ /* 0x040fe40003f64270 */
[----:B------:R-:W-:Y:S02]  /*191d0*/  FSEL R14, R14, -INF , P2 ;  /* 0xff8000000e0e7808 */ /* 0x000fe40001000000 */
[----:B------:R-:W-:Y:S02]  /*191e0*/  FMNMX.FTZ R47, R10, R47, !PT ;  /* 0x0000002f0a2f7209 */ /* 0x000fe40007810000 */
[----:B------:R-:W-:-:S02]  /*191f0*/  ISETP.GT.AND P2, PT, R21, 0x21, PT ;  /* 0x000000211500780c */ /* 0x000fc40003f44270 */
[----:B------:R-:W-:Y:S02]  /*19200*/  FSEL R20, R20, -INF , P3 ;  /* 0xff80000014147808 */ /* 0x000fe40001800000 */
[----:B------:R-:W-:Y:S01]  /*19210*/  FMNMX.FTZ R47, R14, R47, !PT ;  /* 0x0000002f0e2f7209 */ /* 0x000fe20007810000 */
[----:B------:R-:W-:Y:S01]  /*19220*/  FMUL.FTZ R6, R26, UR4 ;  /* 0x000000041a067c20 */ /* 0x000fe20008410000 */
[C---:B------:R-:W-:Y:S02]  /*19230*/  ISETP.GT.AND P3, PT, R21.reuse, 0x28, PT ;  /* 0x000000281500780c */ /* 0x040fe40003f64270 */
[----:B------:R-:W-:Y:S02]  /*19240*/  FSEL R26, R48, -INF , P2 ;  /* 0xff800000301a7808 */ /* 0x000fe40001000000 */
[----:B------:R-:W-:Y:S02]  /*19250*/  FMNMX.FTZ R47, R20, R47, !PT ;  /* 0x0000002f142f7209 */ /* 0x000fe40007810000 */
[----:B------:R-:W-:-:S02]  /*19260*/  ISETP.GT.AND P2, PT, R21, 0x29, PT ;  /* 0x000000291500780c */ /* 0x000fc40003f44270 */
[----:B------:R-:W-:Y:S02]  /*19270*/  FSEL R34, R46, -INF , P3 ;  /* 0xff8000002e227808 */ /* 0x000fe40001800000 */
[----:B------:R-:W-:Y:S02]  /*19280*/  FMNMX.FTZ R47, R26, R47, !PT ;  /* 0x0000002f1a2f7209 */ /* 0x000fe40007810000 */
[----:B------:R-:W-:Y:S02]  /*19290*/  ISETP.GT.AND P3, PT, R21, 0x30, PT ;  /* 0x000000301500780c */ /* 0x000fe40003f64270 */
[----:B------:R-:W-:Y:S02]  /*192a0*/  FSEL R38, R49, -INF , P2 ;  /* 0xff80000031267808 */ /* 0x000fe40001000000 */
[----:B------:R-:W-:Y:S01]  /*192b0*/  FMNMX.FTZ R47, R34, R47, !PT ;  /* 0x0000002f222f7209 */ /* 0x000fe20007810000 */
[----:B------:R0:W1:Y:S01]  /*192c0*/  MUFU.TANH R78, R6 ;  /* 0x00000006004e7308 */ /* 0x0000620000002400 */
[----:B------:R-:W-:-:S02]  /*192d0*/  ISETP.GT.AND P2, PT, R21, 0x31, PT ;  /* 0x000000311500780c */ /* 0x000fc40003f44270 */
[----:B------:R-:W-:Y:S01]  /*192e0*/  FMNMX.FTZ R47, R38, R47, !PT ;  /* 0x0000002f262f7209 */ /* 0x000fe20007810000 */
[----:B0-----:R-:W-:Y:S01]  /*192f0*/  FMUL.FTZ R6, R30, UR4 ;  /* 0x000000041e067c20 */ /* 0x001fe20008410000 */
[----:B------:R-:W-:Y:S02]  /*19300*/  FSEL R30, R55, -INF , P3 ;  /* 0xff800000371e7808 */ /* 0x000fe40001800000 */
[----:B------:R-:W-:Y:S02]  /*19310*/  ISETP.GT.AND P3, PT, R21, 0x38, PT ;  /* 0x000000381500780c */ /* 0x000fe40003f64270 */
[----:B------:R-:W-:Y:S02]  /*19320*/  FSEL R46, R35, -INF , P2 ;  /* 0xff800000232e7808 */ /* 0x000fe40001000000 */
[----:B------:R-:W-:Y:S01]  /*19330*/  FMNMX.FTZ R47, R30, R47, !PT ;  /* 0x0000002f1e2f7209 */ /* 0x000fe20007810000 */
[----:B------:R-:W0:Y:S01]  /*19340*/  MUFU.TANH R6, R6 ;  /* 0x0000000600067308 */ /* 0x000e220000002400 */
[----:B------:R-:W-:-:S02]  /*19350*/  ISETP.GT.AND P2, PT, R21, 0x39, PT ;  /* 0x000000391500780c */ /* 0x000fc40003f44270 */
[----:B------:R-:W-:Y:S02]  /*19360*/  FSEL R48, R56, -INF , P3 ;  /* 0xff80000038307808 */ /* 0x000fe40001800000 */
[----:B------:R-:W-:Y:S02]  /*19370*/  FMNMX.FTZ R47, R46, R47, !PT ;  /* 0x0000002f2e2f7209 */ /* 0x000fe40007810000 */
[----:B------:R-:W-:Y:S02]  /*19380*/  ISETP.GT.AND P3, PT, R21, 0x40, PT ;  /* 0x000000401500780c */ /* 0x000fe40003f64270 */
[----:B------:R-:W-:Y:S02]  /*19390*/  FSEL R76, R39, -INF , P2 ;  /* 0xff800000274c7808 */ /* 0x000fe40001000000 */
[----:B------:R-:W-:Y:S02]  /*193a0*/  FMNMX.FTZ R47, R48, R47, !PT ;  /* 0x0000002f302f7209 */ /* 0x000fe40007810000 */
[----:B------:R-:W-:-:S02]  /*193b0*/  ISETP.GT.AND P2, PT, R21, 0x41, PT ;  /* 0x000000411500780c */ /* 0x000fc40003f44270 */
[----:B-1----:R-:W-:Y:S02]  /*193c0*/  FSEL R78, R78, -INF , P3 ;  /* 0xff8000004e4e7808 */ /* 0x002fe40001800000 */
[----:B------:R-:W-:Y:S02]  /*193d0*/  FMNMX.FTZ R47, R76, R47, !PT ;  /* 0x0000002f4c2f7209 */ /* 0x000fe40007810000 */
[C---:B------:R-:W-:Y:S02]  /*193e0*/  ISETP.GT.AND P3, PT, R21.reuse, 0x48, PT ;  /* 0x000000481500780c */ /* 0x040fe40003f64270 */
[----:B------:R-:W-:Y:S02]  /*193f0*/  FSEL R80, R80, -INF , P2 ;  /* 0xff80000050507808 */ /* 0x000fe40001000000 */
[----:B------:R-:W-:Y:S02]  /*19400*/  FMNMX.FTZ R47, R78, R47, !PT ;  /* 0x0000002f4e2f7209 */ /* 0x000fe40007810000 */
[----:B------:R-:W-:-:S02]  /*19410*/  ISETP.GT.AND P2, PT, R21, 0x49, PT ;  /* 0x000000491500780c */ /* 0x000fc40003f44270 */
[----:B0-----:R-:W-:Y:S02]  /*19420*/  FSEL R82, R6, -INF , P3 ;  /* 0xff80000006527808 */ /* 0x001fe40001800000 */
[----:B------:R-:W-:Y:S02]  /*19430*/  FMNMX.FTZ R47, R80, R47, !PT ;  /* 0x0000002f502f7209 */ /* 0x000fe40007810000 */
[----:B------:R-:W-:Y:S02]  /*19440*/  FSEL R6, R31, -INF , P2 ;  /* 0xff8000001f067808 */ /* 0x000fe40001000000 */
[----:B------:R-:W-:Y:S01]  /*19450*/  FMNMX.FTZ R47, R82, R47, !PT ;  /* 0x0000002f522f7209 */ /* 0x000fe20007810000 */
[----:B------:R-:W-:-:S03]  /*19460*/  FMUL.FTZ R52, R52, UR4 ;  /* 0x0000000434347c20 */ /* 0x000fc60008410000 */
[----:B------:R-:W-:Y:S01]  /*19470*/  FMNMX.FTZ R47, R6, R47, !PT ;  /* 0x0000002f062f7209 */ /* 0x000fe20007810000 */
[----:B------:R0:W-:Y:S01]  /*19480*/  MUFU.TANH R27, R52 ;  /* 0x00000034001b7308 */ /* 0x0001e20000002400 */
[----:B------:R-:W1:Y:S04]  /*19490*/  SHFL.IDX PT, R13, R13, RZ, 0x1c1f ;  /* 0x001c1fff0d0d7589 */ /* 0x000e6800000e0000 */
[----:B0-----:R-:W0:Y:S01]  /*194a0*/  SHFL.BFLY PT, R52, R47, 0x2, 0x1f ;  /* 0x0c401f002f347f89 */ /* 0x001e2200000e0000 */
[----:B------:R-:W-:Y:S01]  /*194b0*/  FMUL.FTZ R4, R57, UR4 ;  /* 0x0000000439047c20 */ /* 0x000fe20008410000 */
[----:B------:R-:W-:Y:S01]  /*194c0*/  FMUL.FTZ R7, R60, UR4 ;  /* 0x000000043c077c20 */ /* 0x000fe20008410000 */
[----:B------:R-:W-:Y:S01]  /*194d0*/  MUFU.TANH R3, R3 ;  /* 0x0000000300037308 */ /* 0x000fe20000002400 */
[----:B------:R-:W-:-:S07]  /*194e0*/  FMUL.FTZ R5, R61, UR4 ;  /* 0x000000043d057c20 */ /* 0x000fce0008410000 */
[----:B------:R-:W2:Y:S08]  /*194f0*/  MUFU.TANH R4, R4 ;  /* 0x0000000400047308 */ /* 0x000eb00000002400 */
[----:B------:R-:W3:Y:S01]  /*19500*/  MUFU.TANH R7, R7 ;  /* 0x0000000700077308 */ /* 0x000ee20000002400 */
[----:B-1----:R-:W-:Y:S02]  /*19510*/  VIADDMNMX R15, R13, R50, R15, PT ;  /* 0x000000320d0f7246 */ /* 0x002fe4000380010f */
[----:B0-----:R-:W-:-:S05]  /*19520*/  FMNMX.FTZ R52, R47, R52, !PT ;  /* 0x000000342f347209 */ /* 0x001fca0007810000 */
[----:B------:R-:W0:Y:S01]  /*19530*/  MUFU.TANH R5, R5 ;  /* 0x0000000500057308 */ /* 0x000e220000002400 */
[----:B------:R-:W-:Y:S01]  /*19540*/  FMUL.FTZ R32, R32, UR4 ;  /* 0x0000000420207c20 */ /* 0x000fe20008410000 */
[----:B------:R-:W1:Y:S01]  /*19550*/  SHFL.BFLY PT, R21, R52, 0x1, 0x1f ;  /* 0x0c201f0034157f89 */ /* 0x000e6200000e0000 */
[C---:B------:R-:W-:Y:S02]  /*19560*/  ISETP.GT.AND P2, PT, R15.reuse, RZ, PT ;  /* 0x000000ff0f00720c */ /* 0x040fe40003f44270 */
[----:B------:R-:W-:-:S03]  /*19570*/  ISETP.GT.AND P3, PT, R15, 0x1, PT ;  /* 0x000000010f00780c */ /* 0x000fc60003f64270 */
[----:B------:R-:W-:Y:S01]  /*19580*/  MUFU.TANH R11, R11 ;  /* 0x0000000b000b7308 */ /* 0x000fe20000002400 */
[----:B------:R-:W-:Y:S01]  /*19590*/  FMUL.FTZ R36, R36, UR4 ;  /* 0x0000000424247c20 */ /* 0x000fe20008410000 */
[----:B------:R-:W-:Y:S01]  /*195a0*/  ISETP.GT.AND P4, PT, R15, 0x8, PT ;  /* 0x000000080f00780c */ /* 0x000fe20003f84270 */
[----:B------:R-:W-:Y:S01]  /*195b0*/  FMUL.FTZ R53, R53, UR4 ;  /* 0x0000000435357c20 */ /* 0x000fe20008410000 */
[----:B--2---:R-:W-:-:S04]  /*195c0*/  FSEL R13, R4, -INF , P3 ;  /* 0xff800000040d7808 */ /* 0x004fc80001800000 */
[----:B------:R-:W2:Y:S01]  /*195d0*/  MUFU.TANH R9, R9 ;  /* 0x0000000900097308 */ /* 0x000ea20000002400 */
[----:B------:R-:W-:-:S07]  /*195e0*/  FMUL.FTZ R40, R40, UR4 ;  /* 0x0000000428287c20 */ /* 0x000fce0008410000 */
[----:B------:R4:W-:Y:S01]  /*195f0*/  MUFU.TANH R35, R32 ;  /* 0x0000002000237308 */ /* 0x0009e20000002400 */
[----:B------:R-:W-:Y:S01]  /*19600*/  FMUL.FTZ R44, R44, UR4 ;  /* 0x000000042c2c7c20 */ /* 0x000fe20008410000 */
[----:B----4-:R-:W-:-:S06]  /*19610*/  FSEL R32, R3, -INF , P2 ;  /* 0xff80000003207808 */ /* 0x010fcc0001000000 */
[----:B------:R3:W-:Y:S01]  /*19620*/  MUFU.TANH R66, R36 ;  /* 0x0000002400427308 */ /* 0x0007e20000002400 */
[----:B------:R-:W-:Y:S02]  /*19630*/  ISETP.GT.AND P2, PT, R15, 0x9, PT ;  /* 0x000000090f00780c */ /* 0x000fe40003f44270 */
[----:B------:R-:W-:Y:S01]  /*19640*/  FMNMX.FTZ R3, R32, R13, !PT ;  /* 0x0000000d20037209 */ /* 0x000fe20007810000 */
[----:B------:R-:W-:Y:S01]  /*19650*/  FMUL.FTZ R41, R41, UR4 ;  /* 0x0000000429297c20 */ /* 0x000fe20008410000 */
[----:B------:R-:W-:Y:S02]  /*19660*/  ISETP.GT.AND P3, PT, R15, 0x10, PT ;  /* 0x000000100f00780c */ /* 0x000fe40003f64270 */
[----:B---3--:R-:W-:Y:S01]  /*19670*/  FSEL R36, R7, -INF , P4 ;  /* 0xff80000007247808 */ /* 0x008fe20002000000 */
[----:B------:R-:W3:Y:S03]  /*19680*/  MUFU.TANH R53, R53 ;  /* 0x0000003500357308 */ /* 0x000ee60000002400 */
[----:B------:R-:W-:-:S05]  /*19690*/  FMNMX.FTZ R3, R36, R3, !PT ;  /* 0x0000000324037209 */ /* 0x000fca0007810000 */
[----:B------:R0:W4:Y:S02]  /*196a0*/  MUFU.TANH R31, R40 ;  /* 0x00000028001f7308 */ /* 0x0001240000002400 */
[----:B0-----:R-:W-:-:S06]  /*196b0*/  FSEL R40, R5, -INF , P2 ;  /* 0xff80000005287808 */ /* 0x001fcc0001000000 */
[----:B------:R0:W-:Y:S01]  /*196c0*/  MUFU.TANH R58, R44 ;  /* 0x0000002c003a7308 */ /* 0x0001e20000002400 */
[----:B------:R-:W-:Y:S02]  /*196d0*/  ISETP.GT.AND P2, PT, R15, 0x11, PT ;  /* 0x000000110f00780c */ /* 0x000fe40003f44270 */
[----:B------:R-:W-:Y:S01]  /*196e0*/  FMNMX.FTZ R3, R40, R3, !PT ;  /* 0x0000000328037209 */ /* 0x000fe20007810000 */
[----:B------:R-:W-:Y:S01]  /*196f0*/  FMUL.FTZ R45, R45, UR4 ;  /* 0x000000042d2d7c20 */ /* 0x000fe20008410000 */
[----:B--2---:R-:W-:Y:S02]  /*19700*/  FSEL R50, R9, -INF , P2 ;  /* 0xff80000009327808 */ /* 0x004fe40001000000 */
[----:B0-----:R-:W-:Y:S01]  /*19710*/  FSEL R44, R11, -INF , P3 ;  /* 0xff8000000b2c7808 */ /* 0x001fe20001800000 */
[----:B------:R-:W0:Y:S01]  /*19720*/  MUFU.TANH R41, R41 ;  /* 0x0000002900297308 */ /* 0x000e220000002400 */
[----:B------:R-:W-:Y:S02]  /*19730*/  ISETP.GT.AND P3, PT, R15, 0x18, PT ;  /* 0x000000180f00780c */ /* 0x000fe40003f64270 */
[----:B------:R-:W-:-:S02]  /*19740*/  FMNMX.FTZ R5, R44, R3, !PT ;  /* 0x000000032c057209 */ /* 0x000fc40007810000 */
[----:B-1----:R-:W-:Y:S02]  /*19750*/  FMNMX.FTZ R4, R52, R21, !PT ;  /* 0x0000001534047209 */ /* 0x002fe40007810000 */
[----:B------:R-:W-:Y:S02]  /*19760*/  ISETP.GT.AND P2, PT, R15, 0x19, PT ;  /* 0x000000190f00780c */ /* 0x000fe40003f44270 */
[----:B------:R-:W-:Y:S02]  /*19770*/  FSEL R52, R27, -INF , P3 ;  /* 0xff8000001b347808 */ /* 0x000fe40001800000 */
[----:B------:R-:W-:Y:S01]  /*19780*/  FMNMX.FTZ R5, R50, R5, !PT ;  /* 0x0000000532057209 */ /* 0x000fe20007810000 */
[----:B------:R-:W1:Y:S01]  /*19790*/  MUFU.TANH R45, R45 ;  /* 0x0000002d002d7308 */ /* 0x000e620000002400 */
[----:B------:R-:W-:Y:S01]  /*197a0*/  FMUL.FTZ R28, R28, UR4 ;  /* 0x000000041c1c7c20 */ /* 0x000fe20008410000 */
[----:B------:R-:W-:Y:S01]  /*197b0*/  ISETP.GT.AND P3, PT, R15, 0x20, PT ;  /* 0x000000200f00780c */ /* 0x000fe20003f64270 */
[----:B------:R-:W-:Y:S01]  /*197c0*/  FMUL.FTZ R33, R33, UR4 ;  /* 0x0000000421217c20 */ /* 0x000fe20008410000 */
[----:B---3--:R-:W-:Y:S01]  /*197d0*/  FSEL R54, R53, -INF , P2 ;  /* 0xff80000035367808 */ /* 0x008fe20001000000 */
[----:B------:R-:W-:Y:S01]  /*197e0*/  FMUL.FTZ R37, R37, UR4 ;  /* 0x0000000425257c20 */ /* 0x000fe20008410000 */
[----:B------:R-:W-:Y:S01]  /*197f0*/  FMNMX.FTZ R5, R52, R5, !PT ;  /* 0x0000000534057209 */ /* 0x000fe20007810000 */
[----:B------:R-:W-:Y:S01]  /*19800*/  FMUL.FTZ R24, R24, UR4 ;  /* 0x0000000418187c20 */ /* 0x000fe20008410000 */
[----:B------:R-:W-:Y:S01]  /*19810*/  FMUL.FTZ R25, R25, UR4 ;  /* 0x0000000419197c20 */ /* 0x000fe20008410000 */
[----:B------:R-:W-:Y:S01]  /*19820*/  FMUL.FTZ R29, R29, UR4 ;  /* 0x000000041d1d7c20 */ /* 0x000fe20008410000 */
[----:B------:R-:W-:Y:S01]  /*19830*/  ULDC UR4, c[0x0][0x988] ;  /* 0x0002620000047ab9 */ /* 0x000fe20000000800 */
[----:B------:R4:W-:Y:S01]  /*19840*/  MUFU.TANH R11, R28 ;  /* 0x0000001c000b7308 */ /* 0x0009e20000002400 */
[C---:B------:R-:W-:Y:S01]  /*19850*/  ISETP.GT.AND P2, PT, R15.reuse, 0x21, PT ;  /* 0x000000210f00780c */ /* 0x040fe20003f44270 */
[----:B------:R-:W-:Y:S01]  /*19860*/  IMAD.U32 R3, RZ, RZ, UR4 ;  /* 0x00000004ff037e24 */ /* 0x000fe2000f8e00ff */
[----:B------:R-:W-:Y:S01]  /*19870*/  FMNMX.FTZ R5, R54, R5, !PT ;  /* 0x0000000536057209 */ /* 0x000fe20007810000 */
[----:B------:R-:W2:Y:S01]  /*19880*/  @P1 LDC R27, c[0x0][0x450] ;  /* 0x00011400ff1b1b82 */ /* 0x000ea20000000800 */
[----:B------:R-:W-:-:S02]  /*19890*/  ISETP.GT.AND P4, PT, R15, 0x28, PT ;  /* 0x000000280f00780c */ /* 0x000fc40003f84270 */
[----:B----4-:R-:W-:Y:S01]  /*198a0*/  FSEL R28, R31, -INF , P3 ;  /* 0xff8000001f1c7808 */ /* 0x010fe20001800000 */
[----:B------:R-:W3:Y:S01]  /*198b0*/  MUFU.TANH R33, R33 ;  /* 0x0000002100217308 */ /* 0x000ee20000002400 */
[----:B0-----:R-:W-:Y:S01]  /*198c0*/  FSEL R56, R41, -INF , P2 ;  /* 0xff80000029387808 */ /* 0x001fe20001000000 */
[----:B------:R-:W-:Y:S01]  /*198d0*/  FMUL.FTZ R7, R4, R3 ;  /* 0x0000000304077220 */ /* 0x000fe20000410000 */
[----:B------:R-:W-:Y:S02]  /*198e0*/  FMNMX.FTZ R5, R28, R5, !PT ;  /* 0x000000051c057209 */ /* 0x000fe40007810000 */
[----:B------:R-:W-:Y:S02]  /*198f0*/  FSETP.NEU.FTZ.AND P3, PT, R4, -INF , PT ;  /* 0xff8000000400780b */ /* 0x000fe40003f7d000 */
[----:B------:R-:W-:Y:S01]  /*19900*/  ISETP.GT.AND P2, PT, R15, 0x29, PT ;  /* 0x000000290f00780c */ /* 0x000fe20003f44270 */
[----:B------:R0:W-:Y:S01]  /*19910*/  MUFU.TANH R74, R29 ;  /* 0x0000001d004a7308 */ /* 0x0001e20000002400 */
[----:B------:R-:W-:-:S02]  /*19920*/  FSEL R58, R58, -INF , P4 ;  /* 0xff8000003a3a7808 */ /* 0x000fc40002000000 */
[----:B------:R-:W-:Y:S02]  /*19930*/  FMNMX.FTZ R5, R56, R5, !PT ;  /* 0x0000000538057209 */ /* 0x000fe40007810000 */
[----:B-1----:R-:W-:Y:S02]  /*19940*/  FSEL R60, R45, -INF , P2 ;  /* 0xff8000002d3c7808 */ /* 0x002fe40001000000 */
[----:B------:R-:W-:Y:S01]  /*19950*/  FMNMX.FTZ R5, R58, R5, !PT ;  /* 0x000000053a057209 */ /* 0x000fe20007810000 */
[----:B------:R-:W1:Y:S01]  /*19960*/  MUFU.TANH R37, R37 ;  /* 0x0000002500257308 */ /* 0x000e620000002400 */
[----:B0-----:R-:W-:Y:S02]  /*19970*/  FSEL R29, R7, RZ, P3 ;  /* 0x000000ff071d7208 */ /* 0x001fe40001800000 */
[C---:B------:R-:W-:Y:S02]  /*19980*/  ISETP.GT.AND P3, PT, R15.reuse, 0x30, PT ;  /* 0x000000300f00780c */ /* 0x040fe40003f64270 */
[----:B------:R-:W-:Y:S01]  /*19990*/  ISETP.GT.AND P2, PT, R15, 0x31, PT ;  /* 0x000000310f00780c */ /* 0x000fe20003f44270 */
[----:B------:R-:W-:Y:S01]  /*199a0*/  FFMA.FTZ R209, R62, R3, -R29 ;  /* 0x000000033ed17223 */ /* 0x000fe2000001081d */
[----:B------:R-:W-:Y:S01]  /*199b0*/  FSEL R62, R35, -INF , P3 ;  /* 0xff800000233e7808 */ /* 0x000fe20001800000 */
[----:B------:R-:W0:Y:S01]  /*199c0*/  MUFU.TANH R39, R24 ;  /* 0x0000001800277308 */ /* 0x000e220000002400 */
[----:B------:R-:W-:-:S02]  /*199d0*/  FMNMX.FTZ R5, R60, R5, !PT ;  /* 0x000000053c057209 */ /* 0x000fc40007810000 */
[----:B------:R-:W-:Y:S02]  /*199e0*/  ISETP.GT.AND P3, PT, R15, 0x38, PT ;  /* 0x000000380f00780c */ /* 0x000fe40003f64270 */
[----:B---3--:R-:W-:Y:S02]  /*199f0*/  FSEL R64, R33, -INF , P2 ;  /* 0xff80000021407808 */ /* 0x008fe40001000000 */
[----:B------:R-:W-:Y:S01]  /*19a00*/  FMNMX.FTZ R5, R62, R5, !PT ;  /* 0x000000053e057209 */ /* 0x000fe20007810000 */
[----:B------:R-:W3:Y:S01]  /*19a10*/  MUFU.TANH R25, R25 ;  /* 0x0000001900197308 */ /* 0x000ee20000002400 */
[----:B------:R-:W-:Y:S02]  /*19a20*/  ISETP.GT.AND P2, PT, R15, 0x39, PT ;  /* 0x000000390f00780c */ /* 0x000fe40003f44270 */
[----:B------:R-:W-:Y:S02]  /*19a30*/  FSEL R66, R66, -INF , P3 ;  /* 0xff80000042427808 */ /* 0x000fe40001800000 */
[----:B------:R-:W-:-:S02]  /*19a40*/  FMNMX.FTZ R5, R64, R5, !PT ;  /* 0x0000000540057209 */ /* 0x000fc40007810000 */
[----:B------:R-:W-:Y:S02]  /*19a50*/  ISETP.GT.AND P3, PT, R15, 0x40, PT ;  /* 0x000000400f00780c */ /* 0x000fe40003f64270 */
[----:B-1----:R-:W-:Y:S02]  /*19a60*/  FSEL R68, R37, -INF , P2 ;  /* 0xff80000025447808 */ /* 0x002fe40001000000 */
[----:B------:R-:W-:Y:S01]  /*19a70*/  FMNMX.FTZ R5, R66, R5, !PT ;  /* 0x0000000542057209 */ /* 0x000fe20007810000 */
[----:B------:R-:W-:Y:S01]  /*19a80*/  FFMA.FTZ R7, R70, R3, -R29 ;  /* 0x0000000346077223 */ /* 0x000fe2000001081d */
[----:B------:R-:W-:Y:S02]  /*19a90*/  ISETP.GT.AND P2, PT, R15, 0x41, PT ;  /* 0x000000410f00780c */ /* 0x000fe40003f44270 */
[----:B0-----:R-:W-:Y:S02]  /*19aa0*/  FSEL R70, R39, -INF , P3 ;  /* 0xff80000027467808 */ /* 0x001fe40001800000 */
[----:B------:R-:W-:-:S02]  /*19ab0*/  FMNMX.FTZ R5, R68, R5, !PT ;  /* 0x0000000544057209 */ /* 0x000fc40007810000 */
[----:B------:R-:W-:Y:S02]  /*19ac0*/  ISETP.GT.AND P3, PT, R15, 0x48, PT ;  /* 0x000000480f00780c */ /* 0x000fe40003f64270 */
[----:B---3--:R-:W-:Y:S02]  /*19ad0*/  FSEL R72, R25, -INF , P2 ;  /* 0xff80000019487808 */ /* 0x008fe40001000000 */
[----:B------:R-:W-:Y:S01]  /*19ae0*/  FMNMX.FTZ R5, R70, R5, !PT ;  /* 0x0000000546057209 */ /* 0x000fe20007810000 */
[----:B------:R-:W-:Y:S01]  /*19af0*/  FFMA.FTZ R9, R42, R3, -R29 ;  /* 0x000000032a097223 */ /* 0x000fe2000001081d */
[----:B------:R-:W-:Y:S02]  /*19b00*/  ISETP.GT.AND P2, PT, R15, 0x49, PT ;  /* 0x000000490f00780c */ /* 0x000fe40003f44270 */
[----:B------:R-:W-:Y:S02]  /*19b10*/  FSEL R42, R11, -INF , P3 ;  /* 0xff8000000b2a7808 */ /* 0x000fe40001800000 */
[----:B------:R-:W-:-:S02]  /*19b20*/  FMNMX.FTZ R5, R72, R5, !PT ;  /* 0x0000000548057209 */ /* 0x000fc40007810000 */
[----:B------:R-:W-:Y:S02]  /*19b30*/  FSEL R74, R74, -INF , P2 ;  /* 0xff8000004a4a7808 */ /* 0x000fe40001000000 */
[----:B------:R-:W-:Y:S01]  /*19b40*/  FMNMX.FTZ R5, R42, R5, !PT ;  /* 0x000000052a057209 */ /* 0x000fe20007810000 */
[----:B------:R0:W-:Y:S03]  /*19b50*/  MUFU.EX2 R211, R7 ;  /* 0x0000000700d37308 */ /* 0x0001e60000000800 */
[----:B------:R-:W-:Y:S01]  /*19b60*/  FMNMX.FTZ R5, R74, R5, !PT ;  /* 0x000000054a057209 */ /* 0x000fe20007810000 */
[----:B0-----:R-:W-:-:S04]  /*19b70*/  FFMA.FTZ R7, R8, R3, -R29 ;  /* 0x0000000308077223 */ /* 0x001fc8000001081d */
[----:B------:R-:W0:Y:S02]  /*19b80*/  SHFL.BFLY PT, R8, R5, 0x2, 0x1f ;  /* 0x0c401f0005087f89 */ /* 0x000e2400000e0000 */
[----:B0-----:R-:W-:-:S05]  /*19b90*/  FMNMX.FTZ R8, R5, R8, !PT ;  /* 0x0000000805087209 */ /* 0x001fca0007810000 */
[----:B------:R-:W0:Y:S01]  /*19ba0*/  SHFL.BFLY PT, R5, R8, 0x1, 0x1f ;  /* 0x0c201f0008057f89 */ /* 0x000e2200000e0000 */
[----:B------:R1:W-:Y:S01]  /*19bb0*/  MUFU.EX2 R205, R7 ;  /* 0x0000000700cd7308 */ /* 0x0003e20000000800 */
[----:B------:R-:W-:Y:S01]  /*19bc0*/  FFMA.FTZ R24, R43, R3, -R29 ;  /* 0x000000032b187223 */ /* 0x000fe2000001081d */
[----:B0-----:R-:W-:Y:S02]  /*19bd0*/  FMNMX.FTZ R5, R8, R5, !PT ;  /* 0x0000000508057209 */ /* 0x001fe40007810000 */
[----:B------:R-:W0:Y:S02]  /*19be0*/  @P1 LDC R8, c[0x0][0x44c] ;  /* 0x00011300ff081b82 */ /* 0x000e240000000800 */
[C---:B------:R-:W-:Y:S01]  /*19bf0*/  FSETP.NEU.FTZ.AND P2, PT, R5.reuse, -INF , PT ;  /* 0xff8000000500780b */ /* 0x040fe20003f5d000 */
[----:B-1----:R-:W-:-:S05]  /*19c00*/  FMUL.FTZ R7, R5, R3 ;  /* 0x0000000305077220 */ /* 0x002fca0000410000 */
[----:B------:R-:W-:-:S05]  /*19c10*/  FSEL R7, R7, RZ, P2 ;  /* 0x000000ff07077208 */ /* 0x000fca0001000000 */
[-CC-:B------:R-:W-:Y:S01]  /*19c20*/  FFMA.FTZ R32, R32, R3.reuse, -R7.reuse ;  /* 0x0000000320207223 */ /* 0x180fe20000010807 */
[-CC-:B------:R-:W-:Y:S01]  /*19c30*/  FFMA.FTZ R13, R13, R3.reuse, -R7.reuse ;  /* 0x000000030d0d7223 */ /* 0x180fe20000010807 */
[-CC-:B------:R-:W-:Y:S01]  /*19c40*/  FFMA.FTZ R36, R36, R3.reuse, -R7.reuse ;  /* 0x0000000324247223 */ /* 0x180fe20000010807 */
[----:B------:R-:W-:Y:S01]  /*19c50*/  MUFU.EX2 R209, R209 ;  /* 0x000000d100d17308 */ /* 0x000fe20000000800 */
[----:B------:R-:W-:-:S07]  /*19c60*/  FFMA.FTZ R40, R40, R3, -R7 ;  /* 0x0000000328287223 */ /* 0x000fce0000010807 */
[----:B------:R-:W-:Y:S01]  /*19c70*/  MUFU.EX2 R24, R24 ;  /* 0x0000001800187308 */ /* 0x000fe20000000800 */
[----:B------:R-:W-:-:S07]  /*19c80*/  FFMA.FTZ R44, R44, R3, -R7 ;  /* 0x000000032c2c7223 */ /* 0x000fce0000010807 */
[----:B------:R-:W-:Y:S08]  /*19c90*/  MUFU.EX2 R32, R32 ;  /* 0x0000002000207308 */ /* 0x000ff00000000800 */
[----:B------:R-:W1:Y:S01]  /*19ca0*/  MUFU.EX2 R13, R13 ;  /* 0x0000000d000d7308 */ /* 0x000e620000000800 */
[-CC-:B------:R-:W-:Y:S01]  /*19cb0*/  FFMA.FTZ R12, R12, R3.reuse, -R29.reuse ;  /* 0x000000030c0c7223 */ /* 0x180fe2000001081d */
[----:B------:R-:W-:-:S06]  /*19cc0*/  FFMA.FTZ R14, R14, R3, -R29 ;  /* 0x000000030e0e7223 */ /* 0x000fcc000001081d */
[----:B------:R-:W3:Y:S01]  /*19cd0*/  MUFU.EX2 R36, R36 ;  /* 0x0000002400247308 */ /* 0x000ee20000000800 */
[----:B0-----:R-:W-:-:S04]  /*19ce0*/  @P1 IMAD.HI.U32 R8, R69, R8, RZ ;  /* 0x0000000845081227 */ /* 0x001fc800078e00ff */
[----:B------:R-:W-:-:S03]  /*19cf0*/  FFMA.FTZ R50, R50, R3, -R7 ;  /* 0x0000000332327223 */ /* 0x000fc60000010807 */
[----:B------:R-:W-:Y:S01]  /*19d00*/  MUFU.EX2 R84, R9 ;  /* 0x0000000900547308 */ /* 0x000fe20000000800 */
[----:B------:R-:W-:-:S07]  /*19d10*/  FFMA.FTZ R52, R52, R3, -R7 ;  /* 0x0000000334347223 */ /* 0x000fce0000010807 */
[----:B------:R-:W0:Y:S01]  /*19d20*/  MUFU.EX2 R9, R40 ;  /* 0x0000002800097308 */ /* 0x000e220000000800 */
[----:B------:R-:W-:Y:S01]  /*19d30*/  FFMA.FTZ R10, R10, R3, -R29 ;  /* 0x000000030a0a7223 */ /* 0x000fe2000001081d */
[----:B-1----:R-:W-:-:S06]  /*19d40*/  FADD.FTZ R31, R32, R13 ;  /* 0x0000000d201f7221 */ /* 0x002fcc0000010000 */
[----:B------:R-:W1:Y:S01]  /*19d50*/  MUFU.EX2 R44, R44 ;  /* 0x0000002c002c7308 */ /* 0x000e620000000800 */
[----:B------:R-:W-:-:S07]  /*19d60*/  FFMA.FTZ R54, R54, R3, -R7 ;  /* 0x0000000336367223 */ /* 0x000fce0000010807 */
[----:B------:R4:W-:Y:S08]  /*19d70*/  MUFU.EX2 R207, R14 ;  /* 0x0000000e00cf7308 */ /* 0x0009f00000000800 */
[----:B------:R-:W5:Y:S01]  /*19d80*/  MUFU.EX2 R12, R12 ;  /* 0x0000000c000c7308 */ /* 0x000f620000000800 */
[----:B----4-:R-:W-:Y:S01]  /*19d90*/  IMAD.MOV.U32 R14, RZ, RZ, R69 ;  /* 0x000000ffff0e7224 */ /* 0x010fe200078e0045 */
[----:B--2---:R-:W-:Y:S01]  /*19da0*/  @P1 SHF.R.U32.HI R14, RZ, R27, R8 ;  /* 0x0000001bff0e1219 */ /* 0x004fe20000011608 */
[----:B------:R-:W-:-:S05]  /*19db0*/  FADD.FTZ R8, R209, R24 ;  /* 0x00000018d1087221 */ /* 0x000fca0000010000 */
[----:B------:R-:W2:Y:S01]  /*19dc0*/  MUFU.EX2 R11, R50 ;  /* 0x00000032000b7308 */ /* 0x000ea20000000800 */
[----:B------:R-:W-:Y:S01]  /*19dd0*/  FADD.FTZ R33, R211, R8 ;  /* 0x00000008d3217221 */ /* 0x000fe20000010000 */
[----:B---3--:R-:W-:Y:S01]  /*19de0*/  FADD.FTZ R8, R36, R31 ;  /* 0x0000001f24087221 */ /* 0x008fe20000010000 */
[----:B------:R-:W-:-:S05]  /*19df0*/  FFMA.FTZ R28, R28, R3, -R7 ;  /* 0x000000031c1c7223 */ /* 0x000fca0000010807 */
[----:B------:R-:W3:Y:S01]  /*19e00*/  MUFU.EX2 R52, R52 ;  /* 0x0000003400347308 */ /* 0x000ee20000000800 */
[----:B------:R-:W-:Y:S01]  /*19e10*/  FFMA.FTZ R20, R20, R3, -R29 ;  /* 0x0000000314147223 */ /* 0x000fe2000001081d */
[----:B0-----:R-:W-:Y:S01]  /*19e20*/  FADD.FTZ R31, R9, R8 ;  /* 0x00000008091f7221 */ /* 0x001fe20000010000 */
[----:B------:R-:W-:Y:S01]  /*19e30*/  PRMT R0, R229, 0x654, R0 ;  /* 0x00000654e5007816 */ /* 0x000fe20000000000 */
[----:B------:R-:W-:-:S04]  /*19e40*/  FADD.FTZ R33, R84, R33 ;  /* 0x0000002154217221 */ /* 0x000fc80000010000 */
[----:B------:R-:W0:Y:S01]  /*19e50*/  MUFU.EX2 R10, R10 ;  /* 0x0000000a000a7308 */ /* 0x000e220000000800 */
[-C--:B------:R-:W-:Y:S01]  /*19e60*/  FFMA.FTZ R56, R56, R3.reuse, -R7 ;  /* 0x0000000338387223 */ /* 0x080fe20000010807 */
[----:B-1----:R-:W-:Y:S01]  /*19e70*/  FADD.FTZ R8, R44, R31 ;  /* 0x0000001f2c087221 */ /* 0x002fe20000010000 */
[-C--:B------:R-:W-:Y:S01]  /*19e80*/  FFMA.FTZ R58, R58, R3.reuse, -R7 ;  /* 0x000000033a3a7223 */ /* 0x080fe20000010807 */
[----:B------:R5:W-:Y:S04]  /*19e90*/  SYNCS.ARRIVE.TRANS64.RED.A1T0 RZ, [R0+URZ], RZ ;  /* 0x000000ff00ff79a7 */ /* 0x000be8000810043f */
[----:B------:R-:W1:Y:S01]  /*19ea0*/  MUFU.EX2 R15, R54 ;  /* 0x00000036000f7308 */ /* 0x000e620000000800 */
[-CC-:B------:R-:W-:Y:S01]  /*19eb0*/  FFMA.FTZ R26, R26, R3.reuse, -R29.reuse ;  /* 0x000000031a1a7223 */ /* 0x180fe2000001081d */
[----:B------:R-:W-:Y:S01]  /*19ec0*/  FFMA.FTZ R34, R34, R3, -R29 ;  /* 0x0000000322227223 */ /* 0x000fe2000001081d */
[----:B-----5:R-:W-:-:S05]  /*19ed0*/  FADD.FTZ R0, R12, R33 ;  /* 0x000000210c007221 */ /* 0x020fca0000010000 */
[----:B------:R-:W4:Y:S01]  /*19ee0*/  MUFU.EX2 R28, R28 ;  /* 0x0000001c001c7308 */ /* 0x000f220000000800 */
[----:B--2---:R-:W-:Y:S01]  /*19ef0*/  FADD.FTZ R31, R11, R8 ;  /* 0x000000080b1f7221 */ /* 0x004fe20000010000 */
[----:B------:R-:W-:Y:S01]  /*19f00*/  FADD.FTZ R33, R205, R0 ;  /* 0x00000000cd217221 */ /* 0x000fe20000010000 */
[----:B------:R-:W-:-:S05]  /*19f10*/  FFMA.FTZ R60, R60, R3, -R7 ;  /* 0x000000033c3c7223 */ /* 0x000fca0000010807 */
[----:B------:R-:W2:Y:S01]  /*19f20*/  MUFU.EX2 R20, R20 ;  /* 0x0000001400147308 */ /* 0x000ea20000000800 */
[----:B------:R-:W-:Y:S01]  /*19f30*/  FFMA.FTZ R0, R6, R3, -R29 ;  /* 0x0000000306007223 */ /* 0x000fe2000001081d */
[----:B---3--:R-:W-:-:S06]  /*19f40*/  FADD.FTZ R6, R52, R31 ;  /* 0x0000001f34067221 */ /* 0x008fcc0000010000 */
[----:B------:R-:W3:Y:S01]  /*19f50*/  MUFU.EX2 R21, R56 ;  /* 0x0000003800157308 */ /* 0x000ee20000000800 */
[-C--:B------:R-:W-:Y:S01]  /*19f60*/  FFMA.FTZ R62, R62, R3.reuse, -R7 ;  /* 0x000000033e3e7223 */ /* 0x080fe20000010807 */
[----:B------:R-:W-:Y:S01]  /*19f70*/  FFMA.FTZ R38, R38, R3, -R29 ;  /* 0x0000000326267223 */ /* 0x000fe2000001081d */
[----:B0-----:R-:W-:-:S05]  /*19f80*/  FADD.FTZ R8, R10, R33 ;  /* 0x000000210a087221 */ /* 0x001fca0000010000 */
[----:B------:R-:W0:Y:S01]  /*19f90*/  MUFU.EX2 R201, R26 ;  /* 0x0000001a00c97308 */ /* 0x000e220000000800 */
[----:B------:R-:W-:Y:S01]  /*19fa0*/  FFMA.FTZ R30, R30, R3, -R29 ;  /* 0x000000031e1e7223 */ /* 0x000fe2000001081d */
[----:B------:R-:W-:Y:S01]  /*19fb0*/  IADD3 R14, R14, R65, -R67 ;  /* 0x000000410e0e7210 */ /* 0x000fe20007ffe843 */
[----:B-1----:R-:W-:-:S05]  /*19fc0*/  FADD.FTZ R31, R15, R6 ;  /* 0x000000060f1f7221 */ /* 0x002fca0000010000 */
[----:B------:R-:W1:Y:S01]  /*19fd0*/  MUFU.EX2 R58, R58 ;  /* 0x0000003a003a7308 */ /* 0x000e620000000800 */
[----:B------:R-:W-:Y:S01]  /*19fe0*/  FFMA.FTZ R64, R64, R3, -R7 ;  /* 0x0000000340407223 */ /* 0x000fe20000010807 */
[----:B------:R-:W-:-:S06]  /*19ff0*/  FADD.FTZ R33, R207, R8 ;  /* 0x00000008cf217221 */ /* 0x000fcc0000010000 */
[----:B------:R-:W5:Y:S01]  /*1a000*/  MUFU.EX2 R34, R34 ;  /* 0x0000002200227308 */ /* 0x000f620000000800 */
[----:B----4-:R-:W-:Y:S01]  /*1a010*/  FADD.FTZ R8, R28, R31 ;  /* 0x0000001f1c087221 */ /* 0x010fe20000010000 */
[----:B------:R-:W-:-:S06]  /*1a020*/  FFMA.FTZ R66, R66, R3, -R7 ;  /* 0x0000000342427223 */ /* 0x000fcc0000010807 */
[----:B------:R-:W4:Y:S01]  /*1a030*/  MUFU.EX2 R25, R60 ;  /* 0x0000003c00197308 */ /* 0x000f220000000800 */
[----:B------:R-:W-:-:S04]  /*1a040*/  IMAD.HI R14, R14, 0x66666667, RZ ;  /* 0x666666670e0e7827 */ /* 0x000fc800078e02ff */
[----:B--2---:R-:W-:-:S03]  /*1a050*/  FADD.FTZ R6, R20, R33 ;  /* 0x0000002114067221 */ /* 0x004fc60000010000 */
[----:B------:R-:W2:Y:S01]  /*1a060*/  MUFU.EX2 R203, R38 ;  /* 0x0000002600cb7308 */ /* 0x000ea20000000800 */
[----:B---3--:R-:W-:-:S07]  /*1a070*/  FADD.FTZ R31, R21, R8 ;  /* 0x00000008151f7221 */ /* 0x008fce0000010000 */
[----:B------:R-:W3:Y:S01]  /*1a080*/  MUFU.EX2 R62, R62 ;  /* 0x0000003e003e7308 */ /* 0x000ee20000000800 */
[----:B------:R-:W-:Y:S01]  /*1a090*/  SHF.R.U32.HI R35, RZ, 0x1f, R14 ;  /* 0x0000001fff237819 */ /* 0x000fe2000001160e */
[----:B------:R-:W-:Y:S01]  /*1a0a0*/  FFMA.FTZ R68, R68, R3, -R7 ;  /* 0x0000000344447223 */ /* 0x000fe20000010807 */
[----:B0-----:R-:W-:-:S05]  /*1a0b0*/  FADD.FTZ R33, R201, R6 ;  /* 0x00000006c9217221 */ /* 0x001fca0000010000 */
[----:B------:R-:W0:Y:S01]  /*1a0c0*/  MUFU.EX2 R30, R30 ;  /* 0x0000001e001e7308 */ /* 0x000e220000000800 */
[----:B-1----:R-:W-:Y:S01]  /*1a0d0*/  FADD.FTZ R8, R58, R31 ;  /* 0x0000001f3a087221 */ /* 0x002fe20000010000 */
[----:B------:R-:W-:-:S06]  /*1a0e0*/  FFMA.FTZ R70, R70, R3, -R7 ;  /* 0x0000000346467223 */ /* 0x000fcc0000010807 */
[----:B------:R-:W1:Y:S01]  /*1a0f0*/  MUFU.EX2 R27, R64 ;  /* 0x00000040001b7308 */ /* 0x000e620000000800 */
[-CC-:B------:R-:W-:Y:S01]  /*1a100*/  FFMA.FTZ R46, R46, R3.reuse, -R29.reuse ;  /* 0x000000032e2e7223 */ /* 0x180fe2000001081d */
[-CC-:B------:R-:W-:Y:S01]  /*1a110*/  FFMA.FTZ R48, R48, R3.reuse, -R29.reuse ;  /* 0x0000000330307223 */ /* 0x180fe2000001081d */
[-CC-:B------:R-:W-:Y:S01]  /*1a120*/  FFMA.FTZ R76, R76, R3.reuse, -R29.reuse ;  /* 0x000000034c4c7223 */ /* 0x180fe2000001081d */
[-CC-:B------:R-:W-:Y:S01]  /*1a130*/  FFMA.FTZ R78, R78, R3.reuse, -R29.reuse ;  /* 0x000000034e4e7223 */ /* 0x180fe2000001081d */
[----:B------:R-:W-:-:S03]  /*1a140*/  FFMA.FTZ R80, R80, R3, -R29 ;  /* 0x0000000350507223 */ /* 0x000fc6000001081d */
[----:B------:R-:W1:Y:S01]  /*1a150*/  MUFU.EX2 R66, R66 ;  /* 0x0000004200427308 */ /* 0x000e620000000800 */
[----:B------:R-:W-:Y:S01]  /*1a160*/  FFMA.FTZ R82, R82, R3, -R29 ;  /* 0x0000000352527223 */ /* 0x000fe2000001081d */
[----:B------:R-:W-:Y:S01]  /*1a170*/  LEA.HI.SX32 R6, R14, R35, 0x1b ;  /* 0x000000230e067211 */ /* 0x000fe200078fdaff */
[----:B-----5:R-:W-:Y:S01]  /*1a180*/  FADD.FTZ R14, R34, R33 ;  /* 0x00000021220e7221 */ /* 0x020fe20000010000 */
[----:B----4-:R-:W-:-:S04]  /*1a190*/  FADD.FTZ R31, R25, R8 ;  /* 0x00000008191f7221 */ /* 0x010fc80000010000 */
[----:B------:R-:W4:Y:S01]  /*1a1a0*/  MUFU.EX2 R29, R68 ;  /* 0x00000044001d7308 */ /* 0x000f220000000800 */
[-C--:B------:R-:W-:Y:S01]  /*1a1b0*/  FFMA.FTZ R72, R72, R3.reuse, -R7 ;  /* 0x0000000348487223 */ /* 0x080fe20000010807 */
[----:B--2---:R-:W-:Y:S01]  /*1a1c0*/  FADD.FTZ R33, R203, R14 ;  /* 0x0000000ecb217221 */ /* 0x004fe20000010000 */
[----:B---3--:R-:W-:Y:S01]  /*1a1d0*/  FADD.FTZ R8, R62, R31 ;  /* 0x0000001f3e087221 */ /* 0x008fe20000010000 */
[-CC-:B------:R-:W-:Y:S01]  /*1a1e0*/  FFMA.FTZ R42, R42, R3.reuse, -R7.reuse ;  /* 0x000000032a2a7223 */ /* 0x180fe20000010807 */
[----:B------:R-:W-:-:S03]  /*1a1f0*/  FFMA.FTZ R74, R74, R3, -R7 ;  /* 0x000000034a4a7223 */ /* 0x000fc60000010807 */
[----:B------:R-:W2:Y:S01]  /*1a200*/  MUFU.EX2 R70, R70 ;  /* 0x0000004600467308 */ /* 0x000ea20000000800 */
[----:B------:R-:W-:Y:S01]  /*1a210*/  F2FP.BF16.F32.PACK_AB R205, R205, R12 ;  /* 0x0000000ccdcd723e */ /* 0x000fe200000010ff */
[----:B0-----:R-:W-:Y:S01]  /*1a220*/  FADD.FTZ R12, R30, R33 ;  /* 0x000000211e0c7221 */ /* 0x001fe20000010000 */
[----:B-1----:R-:W-:-:S05]  /*1a230*/  FADD.FTZ R33, R27, R8 ;  /* 0x000000081b217221 */ /* 0x002fca0000010000 */
[----:B------:R-:W0:Y:S01]  /*1a240*/  MUFU.EX2 R197, R46 ;  /* 0x0000002e00c57308 */ /* 0x000e220000000800 */
[----:B------:R-:W-:-:S07]  /*1a250*/  FADD.FTZ R8, R66, R33 ;  /* 0x0000002142087221 */ /* 0x000fce0000010000 */
[----:B------:R-:W1:Y:S01]  /*1a260*/  MUFU.EX2 R7, R72 ;  /* 0x0000004800077308 */ /* 0x000e620000000800 */
[----:B------:R-:W-:Y:S01]  /*1a270*/  F2FP.BF16.F32.PACK_AB R210, R9, R36 ;  /* 0x0000002409d2723e */ /* 0x000fe200000010ff */
[----:B----4-:R-:W-:-:S06]  /*1a280*/  FADD.FTZ R9, R29, R8 ;  /* 0x000000081d097221 */ /* 0x010fcc0000010000 */
[----:B------:R-:W3:Y:S08]  /*1a290*/  MUFU.EX2 R48, R48 ;  /* 0x0000003000307308 */ /* 0x000ef00000000800 */
[----:B------:R-:W4:Y:S01]  /*1a2a0*/  MUFU.EX2 R42, R42 ;  /* 0x0000002a002a7308 */ /* 0x000f220000000800 */
[----:B--2---:R-:W-:-:S07]  /*1a2b0*/  FADD.FTZ R8, R70, R9 ;  /* 0x0000000946087221 */ /* 0x004fce0000010000 */
[----:B------:R-:W2:Y:S01]  /*1a2c0*/  MUFU.EX2 R199, R76 ;  /* 0x0000004c00c77308 */ /* 0x000ea20000000800 */
[----:B0-----:R-:W-:Y:S01]  /*1a2d0*/  FADD.FTZ R31, R197, R12 ;  /* 0x0000000cc51f7221 */ /* 0x001fe20000010000 */
[----:B-1----:R-:W-:-:S06]  /*1a2e0*/  FADD.FTZ R9, R7, R8 ;  /* 0x0000000807097221 */ /* 0x002fcc0000010000 */
[----:B------:R-:W0:Y:S01]  /*1a2f0*/  MUFU.EX2 R78, R78 ;  /* 0x0000004e004e7308 */ /* 0x000e220000000800 */
[----:B------:R-:W-:Y:S01]  /*1a300*/  F2FP.BF16.F32.PACK_AB R207, R207, R10 ;  /* 0x0000000acfcf723e */ /* 0x000fe200000010ff */
[----:B---3--:R-:W-:-:S06]  /*1a310*/  FADD.FTZ R10, R48, R31 ;  /* 0x0000001f300a7221 */ /* 0x008fcc0000010000 */
[----:B------:R-:W1:Y:S01]  /*1a320*/  MUFU.EX2 R193, R80 ;  /* 0x0000005000c17308 */ /* 0x000e620000000800 */
[----:B----4-:R-:W-:Y:S01]  /*1a330*/  FADD.FTZ R226, R42, R9 ;  /* 0x000000092ae27221 */ /* 0x010fe20000010000 */
[----:B------:R-:W-:Y:S01]  /*1a340*/  VIADD R9, R2, 0xfffffffe ;  /* 0xfffffffe02097836 */ /* 0x000fe20000000000 */
[----:B------:R-:W-:-:S05]  /*1a350*/  VIMNMX R26, RZ, R6, !PT ;  /* 0x00000006ff1a7248 */ /* 0x000fca0007fe0100 */
[----:B------:R-:W3:Y:S01]  /*1a360*/  MUFU.EX2 R82, R82 ;  /* 0x0000005200527308 */ /* 0x000ee20000000800 */
[----:B--2---:R-:W-:Y:S01]  /*1a370*/  FADD.FTZ R33, R199, R10 ;  /* 0x0000000ac7217221 */ /* 0x004fe20000010000 */
[----:B------:R-:W-:-:S06]  /*1a380*/  ISETP.GE.AND P2, PT, R9, R26, PT ;  /* 0x0000001a0900720c */ /* 0x000fcc0003f46270 */
[----:B------:R3:W2:Y:S01]  /*1a390*/  MUFU.EX2 R195, R0 ;  /* 0x0000000000c37308 */ /* 0x0006a20000000800 */
[----:B0-----:R-:W-:-:S07]  /*1a3a0*/  FADD.FTZ R10, R78, R33 ;  /* 0x000000214e0a7221 */ /* 0x001fce0000010000 */
[----:B------:R-:W0:Y:S01]  /*1a3b0*/  MUFU.EX2 R31, R74 ;  /* 0x0000004a001f7308 */ /* 0x000e220000000800 */
[----:B------:R-:W-:Y:S01]  /*1a3c0*/  F2FP.BF16.F32.PACK_AB R204, R11, R44 ;  /* 0x0000002c0bcc723e */ /* 0x000fe200000010ff */
[----:B-1----:R-:W-:Y:S01]  /*1a3d0*/  FADD.FTZ R11, R193, R10 ;  /* 0x0000000ac10b7221 */ /* 0x002fe20000010000 */
[----:B------:R-:W-:Y:S03]  /*1a3e0*/  BSSY B0, `(.L_x_2899) ;  /* 0x00005a7000007945 */ /* 0x000fe60003800000 */
[----:B---3--:R-:W-:Y:S01]  /*1a3f0*/  FADD.FTZ R0, R82, R11 ;  /* 0x0000000b52007221 */ /* 0x008fe20000010000 */
[----:B------:R-:W-:Y:S01]  /*1a400*/  F2FP.BF16.F32.PACK_AB R209, R24, R209 ;  /* 0x000000d118d1723e */ /* 0x000fe200000010ff */
[----:B------:R1:W-:Y:S01]  /*1a410*/  STL [R1+0x58], R26 ;  /* 0x0000581a01007387 */ /* 0x0003e20000100800 */
[----:B------:R-:W-:Y:S01]  /*1a420*/  F2FP.BF16.F32.PACK_AB R211, R84, R211 ;  /* 0x000000d354d3723e */ /* 0x000fe200000010ff */
[----:B--2---:R-:W-:Y:S01]  /*1a430*/  FADD.FTZ R225, R195, R0 ;  /* 0x00000000c3e17221 */ /* 0x004fe20000010000 */
[----:B------:R-:W-:Y:S01]  /*1a440*/  F2FP.BF16.F32.PACK_AB R203, R203, R34 ;  /* 0x00000022cbcb723e */ /* 0x000fe200000010ff */
[----:B------:R-:W-:Y:S01]  /*1a450*/  IMAD.MOV.U32 R2, RZ, RZ, 0x3f800000 ;  /* 0x3f800000ff027424 */ /* 0x000fe200078e00ff */
[----:B------:R-:W-:Y:S01]  /*1a460*/  F2FP.BF16.F32.PACK_AB R197, R197, R30 ;  /* 0x0000001ec5c5723e */ /* 0x000fe200000010ff */
[----:B------:R-:W-:Y:S01]  /*1a470*/  IMAD.MOV.U32 R0, RZ, RZ, 0x3f800000 ;  /* 0x3f800000ff007424 */ /* 0x000fe200078e00ff */
[----:B------:R-:W-:-:S02]  /*1a480*/  F2FP.BF16.F32.PACK_AB R199, R199, R48 ;  /* 0x00000030c7c7723e */ /* 0x000fc400000010ff */
[----:B------:R-:W-:Y:S02]  /*1a490*/  CS2R R150, SRZ ;  /* 0x0000000000967805 */ /* 0x000fe4000001ff00 */
[----:B------:R-:W-:Y:S01]  /*1a4a0*/  F2FP.BF16.F32.PACK_AB R208, R13, R32 ;  /* 0x000000200dd0723e */ /* 0x000fe200000010ff */
[----:B0-----:R-:W-:Y:S01]  /*1a4b0*/  FADD.FTZ R226, R31, R226 ;  /* 0x000000e21fe27221 */ /* 0x001fe20000010000 */
[----:B------:R-:W-:Y:S02]  /*1a4c0*/  F2FP.BF16.F32.PACK_AB R206, R15, R52 ;  /* 0x000000340fce723e */ /* 0x000fe400000010ff */
[----:B------:R-:W-:Y:S02]  /*1a4d0*/  CS2R R148, SRZ ;  /* 0x0000000000947805 */ /* 0x000fe4000001ff00 */
[----:B------:R-:W-:Y:S02]  /*1a4e0*/  F2FP.BF16.F32.PACK_AB R200, R21, R28 ;  /* 0x0000001c15c8723e */ /* 0x000fe400000010ff */
[----:B------:R-:W-:-:S02]  /*1a4f0*/  CS2R R146, SRZ ;  /* 0x0000000000927805 */ /* 0x000fc4000001ff00 */
[----:B------:R-:W-:Y:S02]  /*1a500*/  F2FP.BF16.F32.PACK_AB R202, R25, R58 ;  /* 0x0000003a19ca723e */ /* 0x000fe400000010ff */
[----:B------:R-:W-:Y:S02]  /*1a510*/  CS2R R144, SRZ ;  /* 0x0000000000907805 */ /* 0x000fe4000001ff00 */
        /* <DEDUP_REMOVED lines=65> */
[----:B-1----:R-:W-:Y:S02]  /*1a930*/  CS2R R26, SRZ ;  /* 0x00000000001a7805 */ /* 0x002fe4000001ff00 */
[----:B------:R-:W-:Y:S01]  /*1a940*/  CS2R R24, SRZ ;  /* 0x0000000000187805 */ /* 0x000fe2000001ff00 */
[----:B------:R-:W-:Y:S06]  /*1a950*/  @!P2 BRA `(.L_x_2900) ;  /* 0x00000054003ca947 */ /* 0x000fec0003800000 */
[----:B------:R-:W-:Y:S01]  /*1a960*/  BSSY B1, `(.L_x_2901) ;  /* 0x000054d000017945 */ /* 0x000fe20003800000 */
[----:B------:R-:W-:Y:S02]  /*1a970*/  IMAD.MOV.U32 R13, RZ, RZ, R4 ;  /* 0x000000ffff0d7224 */ /* 0x000fe400078e0004 */
[----:B------:R-:W-:Y:S02]  /*1a980*/  IMAD.MOV.U32 R12, RZ, RZ, R5 ;  /* 0x000000ffff0c7224 */ /* 0x000fe400078e0005 */
[----:B------:R-:W-:Y:S02]  /*1a990*/  IMAD.MOV.U32 R8, RZ, RZ, R9 ;  /* 0x000000ffff087224 */ /* 0x000fe400078e0009 */
[----:B------:R-:W-:Y:S02]  /*1a9a0*/  IMAD.MOV.U32 R7, RZ, RZ, R224 ;  /* 0x000000ffff077224 */ /* 0x000fe400078e00e0 */
[----:B------:R-:W-:Y:S02]  /*1a9b0*/  IMAD.MOV.U32 R6, RZ, RZ, R219 ;  /* 0x000000ffff067224 */ /* 0x000fe400078e00db */
[----:B------:R-:W-:-:S02]  /*1a9c0*/  IMAD.MOV.U32 R2, RZ, RZ, 0x3f800000 ;  /* 0x3f800000ff027424 */ /* 0x000fc400078e00ff */
[----:B------:R-:W-:-:S07]  /*1a9d0*/  IMAD.MOV.U32 R151, RZ, RZ, RZ ;  /* 0x000000ffff977224 */ /* 0x000fce00078e00ff */
.L_x_2914:
[----:B------:R-:W-:-:S04]  /*1a9e0*/  ISETP.NE.AND P2, PT, R6, 0x1, PT ;  /* 0x000000010600780c */ /* 0x000fc80003f45270 */
[----:B------:R-:W-:-:S04]  /*1a9f0*/  SEL R224, RZ, 0x1, P2 ;  /* 0x00000001ffe07807 */ /* 0x000fc80001000000 */
[----:B------:R-:W-:Y:S01]  /*1aa00*/  LOP3.LUT R224, R7, R224, RZ, 0x3c, !PT ;  /* 0x000000e007e07212 */ /* 0x000fe200078e3cff */
[----:B------:R-:W-:Y:S06]  /*1aa10*/  @!P0 BRA `(.L_x_2902) ;  /* 0x0000000000048947 */ /* 0x000fec0003800000 */
[----:B------:R-:W-:Y:S01]  /*1aa20*/  BPT.TRAP 0x1 ;  /* 0x000000040000795c */ /* 0x000fe20000300000 */
.L_x_2902:
        /* <DEDUP_REMOVED lines=8> */
.L_x_2903:
        /* <DEDUP_REMOVED lines=8> */
.L_x_2905:
[----:B------:R-:W-:Y:S05]  /*1ab30*/  BSYNC B2 ;  /* 0x0000000000027941 */ /* 0x000fea0003800000 */
.L_x_2904:
[----:B------:R-:W2:Y:S01]  /*1ab40*/  LDL.64 R152, [R1+0x48] ;  /* 0x0000480001987983 */ /* 0x000ea20000100a00 */
[----:B01----:R-:W-:-:S03]  /*1ab50*/  IMAD.MOV.U32 R4, RZ, RZ, R3 ;  /* 0x000000ffff047224 */ /* 0x003fc600078e0003 */
[----:B------:R-:W3:Y:S01]  /*1ab60*/  LDL.64 R20, [R1+0x40] ;  /* 0x0000400001147983 */ /* 0x000ee20000100a00 */
[----:B------:R-:W-:Y:S01]  /*1ab70*/  IMAD.MOV.U32 R5, RZ, RZ, 0x40000040 ;  /* 0x40000040ff057424 */ /* 0x000fe200078e00ff */
[----:B------:R-:W-:-:S04]  /*1ab80*/  R2UR UR10, R4 ;  /* 0x00000000040a72ca */ /* 0x000fc800000e0000 */
[C---:B------:R-:W-:Y:S01]  /*1ab90*/  R2UR UR11, R5.reuse ;  /* 0x00000000050b72ca */ /* 0x040fe200000e0000 */
[----:B------:R-:W-:Y:S01]  /*1aba0*/  WARPGROUP.ARRIVE ;  /* 0x00000000000079c5 */ /* 0x000fe20000000000 */
[----:B------:R-:W-:Y:S01]  /*1abb0*/  IMAD.MOV.U32 R4, RZ, RZ, R11 ;  /* 0x000000ffff047224 */ /* 0x000fe200078e000b */
[----:B------:R-:W-:-:S04]  /*1abc0*/  R2UR UR19, R5 ;  /* 0x00000000051372ca */ /* 0x000fc800000e0000 */
[----:B------:R-:W-:Y:S01]  /*1abd0*/  R2UR UR18, R4 ;  /* 0x00000000041272ca */ /* 0x000fe200000e0000 */
[----:B------:R-:W-:Y:S01]  /*1abe0*/  IMAD.MOV.U32 R15, RZ, RZ, 0x40000040 ;  /* 0x40000040ff0f7424 */ /* 0x000fe200078e00ff */
[----:B------:R-:W-:-:S04]  /*1abf0*/  R2UR UR14, R14 ;  /* 0x000000000e0e72ca */ /* 0x000fc800000e0000 */
[----:B------:R-:W-:Y:S01]  /*1ac00*/  R2UR UR15, R15 ;  /* 0x000000000f0f72ca */ /* 0x000fe200000e0000 */
[----:B------:R-:W-:Y:S01]  /*1ac10*/  VIADD R10, R3, 0x180 ;  /* 0x00000180030a7836 */ /* 0x000fe20000000000 */
[----:B--2---:R-:W-:Y:S02]  /*1ac20*/  R2UR UR20, R152 ;  /* 0x00000000981472ca */ /* 0x004fe400000e0000 */
[----:B------:R-:W-:Y:S01]  /*1ac30*/  R2UR UR21, R153 ;  /* 0x00000000991572ca */ /* 0x000fe200000e0000 */
[----:B------:R-:W-:Y:S01]  /*1ac40*/  IMAD.MOV.U32 R11, RZ, RZ, 0x40000040 ;  /* 0x40000040ff0b7424 */ /* 0x000fe200078e00ff */
[----:B------:R-:W2:Y:S01]  /*1ac50*/  LDL.64 R152, [R1+0x38] ;  /* 0x0000380001987983 */ /* 0x000ea20000100a00 */
[----:B------:R-:W-:Y:S01]  /*1ac60*/  VIADD R4, R3, 0x200 ;  /* 0x0000020003047836 */ /* 0x000fe20000000000 */
[----:B------:R-:W-:Y:S02]  /*1ac70*/  R2UR UR27, R5 ;  /* 0x00000000051b72ca */ /* 0x000fe400000e0000 */
[----:B---3--:R-:W-:Y:S01]  /*1ac80*/  R2UR UR32, R20 ;  /* 0x00000000142072ca */ /* 0x008fe200000e0000 */
[----:B------:R-:W3:Y:S01]  /*1ac90*/  LDL.64 R14, [R1+0x28] ;  /* 0x00002800010e7983 */ /* 0x000ee20000100a00 */
[----:B------:R-:W-:-:S03]  /*1aca0*/  R2UR UR33, R21 ;  /* 0x00000000152172ca */ /* 0x000fc600000e0000 */
[----:B------:R-:W-:Y:S02]  /*1acb0*/  UMOV UR8, UR20 ;  /* 0x0000001400087c82 */ /* 0x000fe40008000000 */
[----:B------:R-:W-:Y:S01]  /*1acc0*/  UMOV UR9, UR21 ;  /* 0x0000001500097c82 */ /* 0x000fe20008000000 */
[----:B------:R-:W-:Y:S01]  /*1acd0*/  UMOV UR16, UR20 ;  /* 0x0000001400107c82 */ /* 0x000fe20008000000 */
[----:B------:R-:W-:Y:S01]  /*1ace0*/  HGMMA.64x16x16.F32.BF16 R184, gdesc[UR8], RZ, !UPT, gsb0 ;  /* 0x0020000008b879f0 */ /* 0x000fe2000c0018ff */
[----:B------:R-:W-:Y:S01]  /*1acf0*/  UMOV UR17, UR21 ;  /* 0x0000001500117c82 */ /* 0x000fe20008000000 */
[----:B------:R-:W-:Y:S01]  /*1ad00*/  UMOV UR12, UR20 ;  /* 0x00000014000c7c82 */ /* 0x000fe20008000000 */
[----:B------:R-:W-:Y:S01]  /*1ad10*/  UMOV UR13, UR21 ;  /* 0x00000015000d7c82 */ /* 0x000fe20008000000 */
[----:B------:R-:W-:Y:S02]  /*1ad20*/  R2UR UR6, R10 ;  /* 0x000000000a0672ca */ /* 0x000fe400000e0000 */
[----:B------:R-:W-:Y:S01]  /*1ad30*/  R2UR UR7, R11 ;  /* 0x000000000b0772ca */ /* 0x000fe200000e0000 */
[----:B------:R-:W-:Y:S01]  /*1ad40*/  UMOV UR4, UR20 ;  /* 0x0000001400047c82 */ /* 0x000fe20008000000 */
[----:B------:R-:W-:Y:S01]  /*1ad50*/  UMOV UR5, UR21 ;  /* 0x0000001500057c82 */ /* 0x000fe20008000000 */
[----:B------:R-:W-:Y:S01]  /*1ad60*/  R2UR UR26, R4 ;  /* 0x00000000041a72ca */ /* 0x000fe200000e0000 */
[----:B------:R-:W-:Y:S01]  /*1ad70*/  UMOV UR24, UR20 ;  /* 0x0000001400187c82 */ /* 0x000fe20008000000 */
[----:B------:R-:W-:Y:S01]  /*1ad80*/  UMOV UR25, UR21 ;  /* 0x0000001500197c82 */ /* 0x000fe20008000000 */
[----:B------:R-:W-:Y:S01]  /*1ad90*/  IMAD.MOV.U32 R5, RZ, RZ, 0x40000040 ;  /* 0x40000040ff057424 */ /* 0x000fe200078e00ff */
[----:B------:R-:W4:Y:S01]  /*1ada0*/  LDL.64 R20, [R1+0x30] ;  /* 0x0000300001147983 */ /* 0x000f220000100a00 */
[----:B------:R-:W-:-:S02]  /*1adb0*/  WARPGROUP.DEPBAR.LE gsb0, 0x0 ;  /* 0x00008000000079c5 */ /* 0x000fc40000010000 */
[----:B------:R-:W-:-:S06]  /*1adc0*/  WARPGROUP.ARRIVE ;  /* 0x00000000000079c5 */ /* 0x000fcc0000000000 */
[----:B------:R-:W-:Y:S03]  /*1add0*/  HGMMA.64x16x16.F32.BF16 R176, gdesc[UR16], RZ, !UPT, gsb0 ;  /* 0x0020000010b079f0 */ /* 0x000fe6000c0018ff */
[----:B------:R-:W-:Y:S02]  /*1ade0*/  WARPGROUP.DEPBAR.LE gsb0, 0x0 ;  /* 0x00008000000079c5 */ /* 0x000fe40000010000 */
[----:B------:R-:W-:-:S06]  /*1adf0*/  WARPGROUP.ARRIVE ;  /* 0x00000000000079c5 */ /* 0x000fcc0000000000 */
[----:B------:R-:W-:Y:S03]  /*1ae00*/  HGMMA.64x16x16.F32.BF16 R168, gdesc[UR12], RZ, !UPT, gsb0 ;  /* 0x002000000ca879f0 */ /* 0x000fe6000c0018ff */
[----:B------:R-:W-:Y:S02]  /*1ae10*/  WARPGROUP.DEPBAR.LE gsb0, 0x0 ;  /* 0x00008000000079c5 */ /* 0x000fe40000010000 */
[----:B------:R-:W-:-:S06]  /*1ae20*/  WARPGROUP.ARRIVE ;  /* 0x00000000000079c5 */ /* 0x000fcc0000000000 */
[----:B------:R-:W-:Y:S01]  /*1ae30*/  HGMMA.64x16x16.F32.BF16 R160, gdesc[UR4], RZ, !UPT, gsb0 ;  /* 0x0020000004a079f0 */ /* 0x000fe2000c0018ff */
[----:B------:R-:W-:Y:S02]  /*1ae40*/  VIADD R10, R3, 0x2 ;  /* 0x00000002030a7836 */ /* 0x000fe40000000000 */
[----:B------:R-:W-:Y:S01]  /*1ae50*/  IMAD.MOV.U32 R11, RZ, RZ, 0x40000040 ;  /* 0x40000040ff0b7424 */ /* 0x000fe200078e00ff */
[----:B------:R-:W-:Y:S02]  /*1ae60*/  WARPGROUP.DEPBAR.LE gsb0, 0x0 ;  /* 0x00008000000079c5 */ /* 0x000fe40000010000 */
[----:B------:R-:W-:Y:S02]  /*1ae70*/  R2UR UR10, R10 ;  /* 0x000000000a0a72ca */ /* 0x000fe400000e0000 */
[----:B--2---:R-:W-:Y:S02]  /*1ae80*/  R2UR UR28, R152 ;  /* 0x00000000981c72ca */ /* 0x004fe400000e0000 */
[----:B------:R-:W-:-:S02]  /*1ae90*/  R2UR UR29, R153 ;  /* 0x00000000991d72ca */ /* 0x000fc400000e0000 */
[----:B------:R-:W-:-:S06]  /*1aea0*/  WARPGROUP.ARRIVE ;  /* 0x00000000000079c5 */ /* 0x000fcc0000000000 */
[----:B------:R-:W-:Y:S01]  /*1aeb0*/  HGMMA.64x16x16.F32.BF16 R152, gdesc[UR24], RZ, !UPT, gsb0 ;  /* 0x00200000189879f0 */ /* 0x000fe2000c0018ff */
[----:B------:R-:W-:Y:S01]  /*1aec0*/  R2UR UR11, R11 ;  /* 0x000000000b0b72ca */ /* 0x000fe200000e0000 */
[----:B------:R-:W-:Y:S01]  /*1aed0*/  UMOV UR8, UR32 ;  /* 0x0000002000087c82 */ /* 0x000fe20008000000 */
[----:B------:R-:W-:Y:S01]  /*1aee0*/  UMOV UR9, UR33 ;  /* 0x0000002100097c82 */ /* 0x000fe20008000000 */
[----:B------:R-:W-:Y:S01]  /*1aef0*/  VIADD R4, R3, 0x82 ;  /* 0x0000008203047836 */ /* 0x000fe20000000000 */
[----:B------:R-:W-:Y:S02]  /*1af00*/  WARPGROUP.DEPBAR.LE gsb0, 0x0 ;  /* 0x00008000000079c5 */ /* 0x000fe40000010000 */
[----:B------:R-:W-:-:S07]  /*1af10*/  WARPGROUP.ARRIVE ;  /* 0x00000000000079c5 */ /* 0x000fce0000000000 */
[----:B------:R-:W-:Y:S01]  /*1af20*/  HGMMA.64x16x16.F32.BF16 R184, gdesc[UR8], R184, gsb0 ;  /* 0x0020000008b879f0 */ /* 0x000fe200080018b8 */
        /* <DEDUP_REMOVED lines=13> */
[----:B------:R-:W-:Y:S02]  /*1b000*/  VIADD R4, R3, 0x182 ;  /* 0x0000018203047836 */ /* 0x000fe40000000000 */
[----:B------:R-:W-:Y:S01]  /*1b010*/  IMAD.MOV.U32 R5, RZ, RZ, 0x40000040 ;  /* 0x40000040ff057424 */ /* 0x000fe200078e00ff */
[----:B------:R-:W-:Y:S01]  /*1b020*/  UMOV UR12, UR32 ;  /* 0x00000020000c7c82 */ /* 0x000fe20008000000 */
[----:B------:R-:W-:Y:S01]  /*1b030*/  UMOV UR13, UR33 ;  /* 0x00000021000d7c82 */ /* 0x000fe20008000000 */
        /* <DEDUP_REMOVED lines=11> */
[----:B------:R-:W-:Y:S01]  /*1b0f0*/  VIADD R4, R3, 0x202 ;  /* 0x0000020203047836 */ /* 0x000fe20000000000 */
[----:B------:R-:W-:Y:S01]  /*1b100*/  UMOV UR16, UR28 ;  /* 0x0000001c00107c82 */ /* 0x000fe20008000000 */
[----:B------:R-:W-:Y:S01]  /*1b110*/  UMOV UR17, UR29 ;  /* 0x0000001d00117c82 */ /* 0x000fe20008000000 */
[----:B----4-:R-:W-:Y:S01]  /*1b120*/  R2UR UR46, R20 ;  /* 0x00000000142e72ca */ /* 0x010fe200000e0000 */
[----:B------:R-:W2:Y:S01]  /*1b130*/  LDL.64 R10, [R1+0x20] ;  /* 0x00002000010a7983 */ /* 0x000ea20000100a00 */
[----:B------:R-:W-:-:S02]  /*1b140*/  WARPGROUP.DEPBAR.LE gsb0, 0x0 ;  /* 0x00008000000079c5 */ /* 0x000fc40000010000 */
[----:B------:R-:W-:-:S06]  /*1b150*/  WARPGROUP.ARRIVE ;  /* 0x00000000000079c5 */ /* 0x000fcc0000000000 */
        /* <DEDUP_REMOVED lines=45> */
[----:B------:R-:W-:Y:S01]  /*1b430*/  IMAD.MOV.U32 R5, RZ, RZ, 0x40000040 ;  /* 0x40000040ff057424 */ /* 0x000fe200078e00ff */
[----:B------:R-:W-:Y:S02]  /*1b440*/  R2UR UR47, R21 ;  /* 0x00000000152f72ca */ /* 0x000fe400000e0000 */
[----:B------:R-:W-:Y:S02]  /*1b450*/  R2UR UR30, R4 ;  /* 0x00000000041e72ca */ /* 0x000fe400000e0000 */
[----:B------:R-:W-:Y:S01]  /*1b460*/  R2UR UR31, R5 ;  /* 0x00000000051f72ca */ /* 0x000fe200000e0000 */
[----:B------:R-:W-:-:S08]  /*1b470*/  UMOV UR28, UR46 ;  /* 0x0000002e001c7c82 */ /* 0x000fd00008000000 */
[----:B------:R-:W-:Y:S01]  /*1b480*/  UMOV UR29, UR47 ;  /* 0x0000002f001d7c82 */ /* 0x000fe20008000000 */
[----:B------:R-:W-:Y:S02]  /*1b490*/  VIADD R4, R3, 0x86 ;  /* 0x0000008603047836 */ /* 0x000fe40000000000 */
        /* <DEDUP_REMOVED lines=16> */
[----:B------:R-:W-:Y:S02]  /*1b5a0*/  R2UR UR12, R4 ;  /* 0x00000000040c72ca */ /* 0x000fe400000e0000 */
[----:B------:R-:W-:-:S11]  /*1b5b0*/  R2UR UR13, R5 ;  /* 0x00000000050d72ca */ /* 0x000fd600000e0000 */
[----:B------:R-:W-:Y:S01]  /*1b5c0*/  UMOV UR30, UR12 ;  /* 0x0000000c001e7c82 */ /* 0x000fe20008000000 */
[----:B------:R-:W-:Y:S01]  /*1b5d0*/  UMOV UR12, UR46 ;  /* 0x0000002e000c7c82 */ /* 0x000fe20008000000 */
[----:B------:R-:W-:Y:S01]  /*1b5e0*/  UMOV UR31, UR13 ;  /* 0x0000000d001f7c82 */ /* 0x000fe20008000000 */
[----:B------:R-:W-:Y:S01]  /*1b5f0*/  UMOV UR13, UR47 ;  /* 0x0000002f000d7c82 */ /* 0x000fe20008000000 */
        /* <DEDUP_REMOVED lines=15> */
[----:B------:R-:W-:Y:S01]  /*1b6f0*/  VIADD R4, R3, 0x280 ;  /* 0x0000028003047836 */ /* 0x000fe20000000000 */
[----:B------:R-:W-:Y:S02]  /*1b700*/  WARPGROUP.DEPBAR.LE gsb0, 0x0 ;  /* 0x00008000000079c5 */ /* 0x000fe40000010000 */
[----:B------:R-:W-:-:S06]  /*1b710*/  WARPGROUP.ARRIVE ;  /* 0x00000000000079c5 */ /* 0x000fcc0000000000 */
[----:B------:R-:W-:Y:S01]  /*1b720*/  HGMMA.64x16x16.F32.BF16 R152, gdesc[UR28], R152, gsb0 ;  /* 0x002000001c9879f0 */ /* 0x000fe20008001898 */
        /* <DEDUP_REMOVED lines=42> */
[----:B------:R-:W-:Y:S02]  /*1b9d0*/  VIADD R4, R3, 0x282 ;  /* 0x0000028203047836 */ /* 0x000fe40000000000 */
[----:B------:R-:W-:-:S03]  /*1b9e0*/  IMAD.MOV.U32 R5, RZ, RZ, 0x40000040 ;  /* 0x40000040ff057424 */ /* 0x000fc600078e00ff */
[----:B------:R-:W-:Y:S01]  /*1b9f0*/  R2UR UR6, R4 ;  /* 0x00000000040672ca */ /* 0x000fe200000e0000 */
[----:B------:R-:W-:Y:S01]  /*1ba00*/  VIADD R4, R3, 0x302 ;  /* 0x0000030203047836 */ /* 0x000fe20000000000 */
[----:B------:R-:W-:Y:S01]  /*1ba10*/  R2UR UR7, R5 ;  /* 0x00000000050772ca */ /* 0x000fe200000e0000 */
[----:B------:R-:W-:-:S03]  /*1ba20*/  IMAD.MOV.U32 R5, RZ, RZ, 0x40000040 ;  /* 0x40000040ff057424 */ /* 0x000fc600078e00ff */
[----:B------:R-:W-:Y:S01]  /*1ba30*/  R2UR UR14, R4 ;  /* 0x00000000040e72ca */ /* 0x000fe200000e0000 */
[----:B------:R-:W-:Y:S02]  /*1ba40*/  WARPGROUP.DEPBAR.LE gsb0, 0x0 ;  /* 0x00008000000079c5 */ /* 0x000fe40000010000 */
[----:B------:R-:W-:-:S06]  /*1ba50*/  WARPGROUP.ARRIVE ;  /* 0x00000000000079c5 */ /* 0x000fcc0000000000 */
[----:B------:R-:W-:Y:S01]  /*1ba60*/  HGMMA.64x16x16.F32.BF16 R152, gdesc[UR24], R152, gsb0 ;  /* 0x00200000189879f0 */ /* 0x000fe20008001898 */
        /* <DEDUP_REMOVED lines=11> */
[----:B--2---:R-:W-:Y:S02]  /*1bb20*/  R2UR UR28, R10 ;  /* 0x000000000a1c72ca */ /* 0x004fe400000e0000 */
[----:B------:R-:W-:Y:S02]  /*1bb30*/  R2UR UR4, R4 ;  /* 0x00000000040472ca */ /* 0x000fe400000e0000 */
[----:B------:R-:W-:Y:S02]  /*1bb40*/  R2UR UR5, R5 ;  /* 0x00000000050572ca */ /* 0x000fe400000e0000 */
[----:B------:R-:W-:-:S02]  /*1bb50*/  R2UR UR29, R11 ;  /* 0x000000000b1d72ca */ /* 0x000fc400000e0000 */
[----:B------:R-:W2:Y:S07]  /*1bb60*/  LDL.64 R10, [R1+0x10] ;  /* 0x00001000010a7983 */ /* 0x000eae0000100a00 */
[----:B------:R-:W-:Y:S01]  /*1bb70*/  UMOV UR26, UR4 ;  /* 0x00000004001a7c82 */ /* 0x000fe20008000000 */
[----:B------:R-:W-:Y:S01]  /*1bb80*/  UMOV UR4, UR28 ;  /* 0x0000001c00047c82 */ /* 0x000fe20008000000 */
[----:B------:R-:W-:Y:S02]  /*1bb90*/  UMOV UR27, UR5 ;  /* 0x00000005001b7c82 */ /* 0x000fe40008000000 */
[----:B------:R-:W-:Y:S01]  /*1bba0*/  UMOV UR5, UR29 ;  /* 0x0000001d00057c82 */ /* 0x000fe20008000000 */
[----:B------:R-:W-:-:S02]  /*1bbb0*/  WARPGROUP.DEPBAR.LE gsb0, 0x0 ;  /* 0x00008000000079c5 */ /* 0x000fc40000010000 */
        /* <DEDUP_REMOVED lines=75> */
[----:B------:R-:W2:Y:S01]  /*1c070*/  LDL.64 R10, [R1] ;  /* 0x00000000010a7983 */ /* 0x000ea20000100a00 */
        /* <DEDUP_REMOVED lines=535> */
.L_x_2907:
[----:B------:R-:W-:Y:S01]  /*1e1f0*/  SHF.L.U32 R0, R7, 0x1f, RZ ;  /* 0x0000001f07007819 */ /* 0x000fe200000006ff */
[----:B------:R-:W-:-:S04]  /*1e200*/  IMAD R7, R6, 0x8, R22 ;  /* 0x0000000806077824 */ /* 0x000fc800078e0216 */
[----:B------:R0:W1:Y:S01]  /*1e210*/  SYNCS.PHASECHK.TRANS64.TRYWAIT P2, [R7+URZ+0x38850], R0 ;  /* 0x03885000070075a7 */ /* 0x000062000804017f */
[----:B------:R-:W-:Y:S05]  /*1e220*/  @!P0 BRA `(.L_x_2908) ;  /* 0x0000000000048947 */ /* 0x000fea0003800000 */
[----:B------:R-:W-:Y:S01]  /*1e230*/  BPT.TRAP 0x1 ;  /* 0x000000040000795c */ /* 0x000fe20000300000 */
.L_x_2908:
[----:B------:R-:W-:Y:S04]  /*1e240*/  BSSY B2, `(.L_x_2909) ;  /* 0x0000004000027945 */ /* 0x000fe80003800000 */
[----:B-1----:R-:W-:Y:S05]  /*1e250*/  @P2 BRA `(.L_x_2910) ;  /* 0x0000000000082947 */ /* 0x002fea0003800000 */
[----:B------:R-:W1:Y:S02]  /*1e260*/  SYNCS.PHASECHK.TRANS64.TRYWAIT P2, [R7+URZ+0x38850], R0 ;  /* 0x03885000070075a7 */ /* 0x000e64000804017f */
[----:B-1----:R-:W-:Y:S05]  /*1e270*/  @!P2 BRA `(.L_x_2911) ;  /* 0x0000013c00fca947 */ /* 0x002fea0003800000 */
.L_x_2910:
[----:B------:R-:W-:Y:S05]  /*1e280*/  BSYNC B2 ;  /* 0x0000000000027941 */ /* 0x000fea0003800000 */
.L_x_2909:
        /* <DEDUP_REMOVED lines=45> */
.L_x_2912:
[----:B------:R-:W2:Y:S01]  /*1e560*/  LDL R4, [R1+0x68] ;  /* 0x0000680001047983 */ /* 0x000ea20000100800 */
[----:B------:R-:W0:Y:S03]  /*1e570*/  @P1 LDC R2, c[0x0][0x44c] ;  /* 0x00011300ff021b82 */ /* 0x000e260000000800 */
[----:B------:R-:W2:Y:S04]  /*1e580*/  LDL R3, [R1+0x78] ;  /* 0x0000780001037983 */ /* 0x000ea80000100800 */
[----:B------:R-:W3:Y:S01]  /*1e590*/  LDL R196, [R1+0x74] ;  /* 0x0000740001c47983 */ /* 0x000ee20000100800 */
[----:B------:R-:W1:Y:S03]  /*1e5a0*/  @P1 LDC R0, c[0x0][0x450] ;  /* 0x00011400ff001b82 */ /* 0x000e660000000800 */
[----:B------:R-:W4:Y:S04]  /*1e5b0*/  LDL R195, [R1+0x70] ;  /* 0x0000700001c37983 */ /* 0x000f280000100800 */
[----:B------:R-:W4:Y:S01]  /*1e5c0*/  LDL R194, [R1+0x6c] ;  /* 0x00006c0001c27983 */ /* 0x000f220000100800 */
[----:B------:R-:W-:Y:S01]  /*1e5d0*/  FMUL.FTZ R11, R169, UR39 ;  /* 0x00000027a90b7c20 */ /* 0x000fe20008410000 */
[----:B------:R-:W-:Y:S01]  /*1e5e0*/  FMUL.FTZ R169, R173, UR39 ;  /* 0x00000027ada97c20 */ /* 0x000fe20008410000 */
[----:B------:R-:W-:Y:S01]  /*1e5f0*/  FMUL.FTZ R10, R172, UR39 ;  /* 0x00000027ac0a7c20 */ /* 0x000fe20008410000 */
[----:B------:R-:W-:Y:S01]  /*1e600*/  FMUL.FTZ R172, R160, UR39 ;  /* 0x00000027a0ac7c20 */ /* 0x000fe20008410000 */
[----:B------:R-:W-:-:S02]  /*1e610*/  IMAD.MOV.U32 R160, RZ, RZ, -0x50 ;  /* 0xffffffb0ffa07424 */ /* 0x000fc400078e00ff */
[----:B------:R-:W-:Y:S02]  /*1e620*/  FMUL.FTZ R6, R189, UR39 ;  /* 0x00000027bd067c20 */ /* 0x000fe40008410000 */
[----:B------:R-:W-:Y:S02]  /*1e630*/  IMAD R160, R8, R160, 0x1 ;  /* 0x0000000108a07424 */ /* 0x000fe400078e02a0 */
[----:B------:R-:W-:Y:S01]  /*1e640*/  FMUL.FTZ R176, R176, UR39 ;  /* 0x00000027b0b07c20 */ /* 0x000fe20008410000 */
[----:B------:R-:W-:Y:S01]  /*1e650*/  FMUL.FTZ R14, R168, UR39 ;  /* 0x00000027a80e7c20 */ /* 0x000fe20008410000 */
[----:B------:R-:W5:Y:S01]  /*1e660*/  MUFU.TANH R6, R6 ;  /* 0x0000000600067308 */ /* 0x000f620000002400 */
[----:B------:R-:W-:Y:S01]  /*1e670*/  FMUL.FTZ R161, R161, UR39 ;  /* 0x00000027a1a17c20 */ /* 0x000fe20008410000 */
[----:B------:R-:W-:-:S06]  /*1e680*/  FMUL.FTZ R164, R164, UR39 ;  /* 0x00000027a4a47c20 */ /* 0x000fcc0008410000 */
[----:B------:R-:W5:Y:S08]  /*1e690*/  MUFU.TANH R176, R176 ;  /* 0x000000b000b07308 */ /* 0x000f700000002400 */
[----:B------:R-:W5:Y:S01]  /*1e6a0*/  MUFU.TANH R14, R14 ;  /* 0x0000000e000e7308 */ /* 0x000f620000002400 */
[----:B------:R-:W-:-:S07]  /*1e6b0*/  FMUL.FTZ R21, R177, UR39 ;  /* 0x00000027b1157c20 */ /* 0x000fce0008410000 */
[----:B------:R-:W-:Y:S08]  /*1e6c0*/  MUFU.TANH R11, R11 ;  /* 0x0000000b000b7308 */ /* 0x000ff00000002400 */
[----:B------:R-:W-:Y:S01]  /*1e6d0*/  MUFU.TANH R161, R161 ;  /* 0x000000a100a17308 */ /* 0x000fe20000002400 */
[----:B------:R-:W-:-:S07]  /*1e6e0*/  FMUL.FTZ R20, R180, UR39 ;  /* 0x00000027b4147c20 */ /* 0x000fce0008410000 */
[----:B------:R-:W-:Y:S01]  /*1e6f0*/  MUFU.TANH R164, R164 ;  /* 0x000000a400a47308 */ /* 0x000fe20000002400 */
[----:B------:R-:W-:-:S07]  /*1e700*/  FMUL.FTZ R15, R181, UR39 ;  /* 0x00000027b50f7c20 */ /* 0x000fce0008410000 */
[----:B------:R-:W-:Y:S08]  /*1e710*/  MUFU.TANH R20, R20 ;  /* 0x0000001400147308 */ /* 0x000ff00000002400 */
[----:B------:R-:W-:Y:S08]  /*1e720*/  MUFU.TANH R21, R21 ;  /* 0x0000001500157308 */ /* 0x000ff00000002400 */
[----:B------:R-:W-:Y:S08]  /*1e730*/  MUFU.TANH R169, R169 ;  /* 0x000000a900a97308 */ /* 0x000ff00000002400 */
[----:B------:R-:W-:Y:S08]  /*1e740*/  MUFU.TANH R15, R15 ;  /* 0x0000000f000f7308 */ /* 0x000ff00000002400 */
[----:B------:R-:W-:Y:S01]  /*1e750*/  MUFU.TANH R10, R10 ;  /* 0x0000000a000a7308 */ /* 0x000fe20000002400 */
[----:B------:R-:W-:-:S07]  /*1e760*/  FMUL.FTZ R165, R165, UR39 ;  /* 0x00000027a5a57c20 */ /* 0x000fce0008410000 */
[----:B------:R-:W-:Y:S01]  /*1e770*/  MUFU.TANH R172, R172 ;  /* 0x000000ac00ac7308 */ /* 0x000fe20000002400 */
[----:B------:R-:W-:Y:S01]  /*1e780*/  FMUL.FTZ R5, R191, UR39 ;  /* 0x00000027bf057c20 */ /* 0x000fe20008410000 */
        /* <DEDUP_REMOVED lines=8> */
[----:B------:R-:W-:Y:S01]  /*1e810*/  FMUL.FTZ R171, R171, UR39 ;  /* 0x00000027abab7c20 */ /* 0x000fe20008410000 */
[----:B------:R-:W-:-:S05]  /*1e820*/  FMUL.FTZ R162, R162, UR39 ;  /* 0x00000027a2a27c20 */ /* 0x000fca0008410000 */
[----:B------:R-:W-:Y:S01]  /*1e830*/  MUFU.TANH R186, R186 ;  /* 0x000000ba00ba7308 */ /* 0x000fe20000002400 */
[----:B------:R-:W-:Y:S01]  /*1e840*/  FMUL.FTZ R189, R175, UR39 ;  /* 0x00000027afbd7c20 */ /* 0x000fe20008410000 */
[----:B------:R-:W-:-:S06]  /*1e850*/  FMUL.FTZ R190, R166, UR39 ;  /* 0x00000027a6be7c20 */ /* 0x000fcc0008410000 */
[----:B------:R-:W-:Y:S01]  /*1e860*/  MUFU.TANH R192, R192 ;  /* 0x000000c000c07308 */ /* 0x000fe20000002400 */
[----:B------:R-:W-:-:S07]  /*1e870*/  FMUL.FTZ R187, R154, UR39 ;  /* 0x000000279abb7c20 */ /* 0x000fce0008410000 */
[----:B------:R-:W-:Y:S01]  /*1e880*/  MUFU.TANH R5, R5 ;  /* 0x0000000500057308 */ /* 0x000fe20000002400 */
[----:B--2---:R-:W-:-:S04]  /*1e890*/  IMAD.IADD R3, R3, 0x1, R4 ;  /* 0x0000000103037824 */ /* 0x004fc800078e0204 */
[----:B0-----:R-:W-:-:S05]  /*1e8a0*/  @P1 IMAD.HI.U32 R2, R3, R2, RZ ;  /* 0x0000000203021227 */ /* 0x001fca00078e00ff */
[----:B-1----:R-:W-:-:S05]  /*1e8b0*/  @P1 SHF.R.U32.HI R3, RZ, R0, R2 ;  /* 0x00000000ff031219 */ /* 0x002fca0000011602 */
[----:B------:R-:W0:Y:S01]  /*1e8c0*/  SHFL.IDX PT, R173, R3, RZ, 0x1c1f ;  /* 0x001c1fff03ad7589 */ /* 0x000e2200000e0000 */
[----:B---3--:R-:W-:Y:S02]  /*1e8d0*/  IMAD R160, R196, -0x2, R160 ;  /* 0xfffffffec4a07824 */ /* 0x008fe400078e02a0 */
[----:B------:R-:W-:Y:S01]  /*1e8e0*/  FMUL.FTZ R2, R184, UR39 ;  /* 0x00000027b8027c20 */ /* 0x000fe20008410000 */
[----:B------:R-:W-:Y:S02]  /*1e8f0*/  FMUL.FTZ R0, R185, UR39 ;  /* 0x00000027b9007c20 */ /* 0x000fe40008410000 */
[----:B----4-:R-:W-:-:S03]  /*1e900*/  IADD3 R168, -R194, R160, R195 ;  /* 0x000000a0c2a87210 */ /* 0x010fc60007ffe1c3 */
[----:B------:R-:W1:Y:S01]  /*1e910*/  MUFU.TANH R2, R2 ;  /* 0x0000000200027308 */ /* 0x000e620000002400 */
[----:B------:R-:W-:-:S07]  /*1e920*/  FMUL.FTZ R4, R188, UR39 ;  /* 0x00000027bc047c20 */ /* 0x000fce0008410000 */
[----:B------:R-:W2:Y:S01]  /*1e930*/  MUFU.TANH R0, R0 ;  /* 0x0000000000007308 */ /* 0x000ea20000002400 */
[----:B0-----:R-:W-:-:S07]  /*1e940*/  IMAD.IADD R160, R168, 0x1, R173 ;  /* 0x00000001a8a07824 */ /* 0x001fce00078e02ad */
[----:B------:R-:W0:Y:S01]  /*1e950*/  MUFU.TANH R4, R4 ;  /* 0x0000000400047308 */ /* 0x000e220000002400 */
[C---:B------:R-:W-:Y:S02]  /*1e960*/  ISETP.GT.AND P5, PT, R160.reuse, 0x9, PT ;  /* 0x00000009a000780c */ /* 0x040fe40003fa4270 */
[----:B------:R-:W-:Y:S02]  /*1e970*/  ISETP.GT.AND P4, PT, R160, 0x10, PT ;  /* 0x00000010a000780c */ /* 0x000fe40003f84270 */
[----:B-----5:R-:W-:Y:S02]  /*1e980*/  FSEL R177, R6, -INF , P5 ;  /* 0xff80000006b17808 */ /* 0x020fe40002800000 */
[C---:B------:R-:W-:Y:S02]  /*1e990*/  ISETP.GT.AND P5, PT, R160.reuse, 0x20, PT ;  /* 0x00000020a000780c */ /* 0x040fe40003fa4270 */
[----:B------:R-:W-:Y:S02]  /*1e9a0*/  ISETP.GT.AND P3, PT, R160, RZ, PT ;  /* 0x000000ffa000720c */ /* 0x000fe40003f64270 */
[----:B------:R-:W-:-:S02]  /*1e9b0*/  FSEL R176, R176, -INF , P4 ;  /* 0xff800000b0b07808 */ /* 0x000fc40002000000 */
[----:B------:R-:W-:Y:S02]  /*1e9c0*/  ISETP.GT.AND P4, PT, R160, 0x21, PT ;  /* 0x00000021a000780c */ /* 0x000fe40003f84270 */
[----:B------:R-:W-:Y:S02]  /*1e9d0*/  FSEL R14, R14, -INF , P5 ;  /* 0xff8000000e0e7808 */ /* 0x000fe40002800000 */
[C---:B------:R-:W-:Y:S02]  /*1e9e0*/  ISETP.GT.AND P5, PT, R160.reuse, 0x31, PT ;  /* 0x00000031a000780c */ /* 0x040fe40003fa4270 */
[----:B------:R-:W-:Y:S02]  /*1e9f0*/  ISETP.GT.AND P2, PT, R160, 0x1, PT ;  /* 0x00000001a000780c */ /* 0x000fe40003f44270 */
[----:B-1----:R-:W-:Y:S01]  /*1ea00*/  FSEL R181, R2, -INF , P3 ;  /* 0xff80000002b57808 */ /* 0x002fe20001800000 */
[----:B------:R-:W-:Y:S01]  /*1ea10*/  FMUL.FTZ R185, R179, UR39 ;  /* 0x00000027b3b97c20 */ /* 0x000fe20008410000 */
[----:B------:R-:W-:-:S02]  /*1ea20*/  FSEL R11, R11, -INF , P4 ;  /* 0xff8000000b0b7808 */ /* 0x000fc40002000000 */
[C---:B------:R-:W-:Y:S02]  /*1ea30*/  ISETP.GT.AND P4, PT, R160.reuse, 0x38, PT ;  /* 0x00000038a000780c */ /* 0x040fe40003f84270 */
[----:B------:R-:W-:Y:S02]  /*1ea40*/  FSEL R2, R161, -INF , P5 ;  /* 0xff800000a1027808 */ /* 0x000fe40002800000 */
[----:B------:R-:W-:Y:S02]  /*1ea50*/  ISETP.GT.AND P6, PT, R160, 0x8, PT ;  /* 0x00000008a000780c */ /* 0x000fe40003fc4270 */
[----:B--2---:R-:W-:Y:S02]  /*1ea60*/  FSEL R179, R0, -INF , P2 ;  /* 0xff80000000b37808 */ /* 0x004fe40001000000 */
[----:B------:R-:W-:Y:S01]  /*1ea70*/  FMNMX.FTZ R161, R181, R12, !PT ;  /* 0x0000000cb5a17209 */ /* 0x000fe20007810000 */
[----:B------:R-:W-:Y:S01]  /*1ea80*/  FMUL.FTZ R184, R178, UR39 ;  /* 0x00000027b2b87c20 */ /* 0x000fe20008410000 */
[----:B------:R-:W-:-:S02]  /*1ea90*/  FSEL R0, R164, -INF , P4 ;  /* 0xff800000a4007808 */ /* 0x000fc40002000000 */
[----:B0-----:R-:W-:Y:S02]  /*1eaa0*/  FSEL R178, R4, -INF , P6 ;  /* 0xff80000004b27808 */ /* 0x001fe40003000000 */
[----:B------:R-:W-:Y:S02]  /*1eab0*/  FMNMX.FTZ R164, R179, R161, !PT ;  /* 0x000000a1b3a47209 */ /* 0x000fe40007810000 */
[----:B------:R-:W-:Y:S02]  /*1eac0*/  ISETP.GT.AND P2, PT, R160, 0x18, PT ;  /* 0x00000018a000780c */ /* 0x000fe40003f44270 */
[----:B------:R-:W-:Y:S02]  /*1ead0*/  FMNMX.FTZ R164, R178, R164, !PT ;  /* 0x000000a4b2a47209 */ /* 0x000fe40007810000 */
[----:B------:R-:W-:Y:S02]  /*1eae0*/  ISETP.GT.AND P3, PT, R160, 0x11, PT ;  /* 0x00000011a000780c */ /* 0x000fe40003f64270 */
[----:B------:R-:W-:-:S02]  /*1eaf0*/  FMNMX.FTZ R164, R177, R164, !PT ;  /* 0x000000a4b1a47209 */ /* 0x000fc40007810000 */
[----:B------:R-:W-:Y:S02]  /*1eb00*/  FSEL R20, R20, -INF , P2 ;  /* 0xff80000014147808 */ /* 0x000fe40001000000 */
[----:B------:R-:W-:Y:S02]  /*1eb10*/  ISETP.GT.AND P2, PT, R160, 0x29, PT ;  /* 0x00000029a000780c */ /* 0x000fe40003f44270 */
[----:B------:R-:W-:Y:S02]  /*1eb20*/  FSEL R21, R21, -INF , P3 ;  /* 0xff80000015157808 */ /* 0x000fe40001800000 */
[----:B------:R-:W-:Y:S02]  /*1eb30*/  FMNMX.FTZ R164, R176, R164, !PT ;  /* 0x000000a4b0a47209 */ /* 0x000fe40007810000 */
[----:B------:R-:W-:Y:S02]  /*1eb40*/  FSEL R6, R169, -INF , P2 ;  /* 0xff800000a9067808 */ /* 0x000fe40001000000 */
[----:B------:R-:W-:-:S02]  /*1eb50*/  ISETP.GT.AND P6, PT, R160, 0x19, PT ;  /* 0x00000019a000780c */ /* 0x000fc40003fc4270 */
[----:B------:R-:W-:Y:S02]  /*1eb60*/  FMNMX.FTZ R169, R21, R164, !PT ;  /* 0x000000a415a97209 */ /* 0x000fe40007810000 */
[----:B------:R-:W-:Y:S02]  /*1eb70*/  FSEL R15, R15, -INF , P6 ;  /* 0xff8000000f0f7808 */ /* 0x000fe40003000000 */
[----:B------:R-:W-:-:S04]  /*1eb80*/  FMNMX.FTZ R169, R20, R169, !PT ;  /* 0x000000a914a97209 */ /* 0x000fc80007810000 */
[----:B------:R-:W-:Y:S02]  /*1eb90*/  FMNMX.FTZ R169, R15, R169, !PT ;  /* 0x000000a90fa97209 */ /* 0x000fe40007810000 */
[----:B------:R-:W-:Y:S02]  /*1eba0*/  ISETP.GT.AND P3, PT, R160, 0x28, PT ;  /* 0x00000028a000780c */ /* 0x000fe40003f64270 */
[----:B------:R-:W-:Y:S01]  /*1ebb0*/  FMNMX.FTZ R169, R14, R169, !PT ;  /* 0x000000a90ea97209 */ /* 0x000fe20007810000 */
[----:B------:R0:W1:Y:S01]  /*1ebc0*/  MUFU.TANH R164, R165 ;  /* 0x000000a500a47308 */ /* 0x0000620000002400 */
[----:B------:R-:W-:Y:S02]  /*1ebd0*/  FSEL R10, R10, -INF , P3 ;  /* 0xff8000000a0a7808 */ /* 0x000fe40001800000 */
[----:B------:R-:W-:Y:S02]  /*1ebe0*/  FMNMX.FTZ R169, R11, R169, !PT ;  /* 0x000000a90ba97209 */ /* 0x000fe40007810000 */
[----:B------:R-:W-:Y:S01]  /*1ebf0*/  ISETP.GT.AND P6, PT, R160, 0x30, PT ;  /* 0x00000030a000780c */ /* 0x000fe20003fc4270 */
[----:B0-----:R-:W-:Y:S01]  /*1ec00*/  FMUL.FTZ R165, R152, UR39 ;  /* 0x0000002798a57c20 */ /* 0x001fe20008410000 */
[----:B------:R-:W-:Y:S01]  /*1ec10*/  FMNMX.FTZ R169, R10, R169, !PT ;  /* 0x000000a90aa97209 */ /* 0x000fe20007810000 */
[----:B------:R-:W-:Y:S01]  /*1ec20*/  FMUL.FTZ R152, R153, UR39 ;  /* 0x0000002799987c20 */ /* 0x000fe20008410000 */
[----:B------:R-:W-:Y:S01]  /*1ec30*/  FSEL R4, R172, -INF , P6 ;  /* 0xff800000ac047808 */ /* 0x000fe20003000000 */
[----:B------:R-:W-:Y:S01]  /*1ec40*/  FMUL.FTZ R153, R156, UR39 ;  /* 0x000000279c997c20 */ /* 0x000fe20008410000 */
[----:B------:R-:W-:Y:S01]  /*1ec50*/  FMNMX.FTZ R169, R6, R169, !PT ;  /* 0x000000a906a97209 */ /* 0x000fe20007810000 */
[----:B------:R-:W0:Y:S01]  /*1ec60*/  MUFU.TANH R165, R165 ;  /* 0x000000a500a57308 */ /* 0x000e220000002400 */
[----:B------:R-:W-:-:S02]  /*1ec70*/  FMUL.FTZ R156, R157, UR39 ;  /* 0x000000279d9c7c20 */ /* 0x000fc40008410000 */
[----:B------:R-:W-:-:S05]  /*1ec80*/  FMNMX.FTZ R169, R4, R169, !PT ;  /* 0x000000a904a97209 */ /* 0x000fca0007810000 */
[----:B------:R-:W2:Y:S01]  /*1ec90*/  MUFU.TANH R152, R152 ;  /* 0x0000009800987308 */ /* 0x000ea20000002400 */
[----:B------:R-:W-:Y:S02]  /*1eca0*/  ISETP.GT.AND P3, PT, R160, 0x39, PT ;  /* 0x00000039a000780c */ /* 0x000fe40003f64270 */
[----:B------:R-:W-:-:S05]  /*1ecb0*/  FMNMX.FTZ R157, R2, R169, !PT ;  /* 0x000000a9029d7209 */ /* 0x000fca0007810000 */
[----:B------:R-:W3:Y:S01]  /*1ecc0*/  MUFU.TANH R153, R153 ;  /* 0x0000009900997308 */ /* 0x000ee20000002400 */
[----:B------:R-:W-:Y:S02]  /*1ecd0*/  ISETP.GT.AND P2, PT, R160, 0x40, PT ;  /* 0x00000040a000780c */ /* 0x000fe40003f44270 */
[----:B-1----:R-:W-:Y:S02]  /*1ece0*/  FSEL R164, R164, -INF , P3 ;  /* 0xff800000a4a47808 */ /* 0x002fe40001800000 */
[----:B------:R-:W-:-:S03]  /*1ecf0*/  FMNMX.FTZ R157, R0, R157, !PT ;  /* 0x0000009d009d7209 */ /* 0x000fc60007810000 */
[----:B------:R-:W1:Y:S01]  /*1ed00*/  MUFU.TANH R156, R156 ;  /* 0x0000009c009c7308 */ /* 0x000e620000002400 */
[----:B------:R-:W-:Y:S02]  /*1ed10*/  ISETP.GT.AND P6, PT, R160, 0x41, PT ;  /* 0x00000041a000780c */ /* 0x000fe40003fc4270 */
[----:B0-----:R-:W-:Y:S02]  /*1ed20*/  FSEL R165, R165, -INF , P2 ;  /* 0xff800000a5a57808 */ /* 0x001fe40001000000 */
[----:B------:R-:W-:Y:S02]  /*1ed30*/  FMNMX.FTZ R169, R164, R157, !PT ;  /* 0x0000009da4a97209 */ /* 0x000fe40007810000 */
[----:B------:R-:W-:Y:S02]  /*1ed40*/  ISETP.GT.AND P5, PT, R160, 0x48, PT ;  /* 0x00000048a000780c */ /* 0x000fe40003fa4270 */
[----:B--2---:R-:W-:Y:S02]  /*1ed50*/  FSEL R157, R152, -INF , P6 ;  /* 0xff800000989d7808 */ /* 0x004fe40003000000 */
[----:B------:R-:W-:-:S02]  /*1ed60*/  FMNMX.FTZ R169, R165, R169, !PT ;  /* 0x000000a9a5a97209 */ /* 0x000fc40007810000 */
[----:B---3--:R-:W-:Y:S02]  /*1ed70*/  FSEL R153, R153, -INF , P5 ;  /* 0xff80000099997808 */ /* 0x008fe40002800000 */
[----:B------:R-:W-:Y:S02]  /*1ed80*/  FMNMX.FTZ R169, R157, R169, !PT ;  /* 0x000000a99da97209 */ /* 0x000fe40007810000 */
[----:B------:R-:W-:Y:S02]  /*1ed90*/  ISETP.GT.AND P4, PT, R160, 0x49, PT ;  /* 0x00000049a000780c */ /* 0x000fe40003f84270 */
[----:B------:R-:W-:Y:S02]  /*1eda0*/  FMNMX.FTZ R169, R153, R169, !PT ;  /* 0x000000a999a97209 */ /* 0x000fe40007810000 */
[----:B-1----:R-:W-:-:S04]  /*1edb0*/  FSEL R156, R156, -INF , P4 ;  /* 0xff8000009c9c7808 */ /* 0x002fc80002000000 */
[----:B------:R-:W-:Y:S02]  /*1edc0*/  FMNMX.FTZ R191, R156, R169, !PT ;  /* 0x000000a99cbf7209 */ /* 0x000fe40007810000 */
[----:B------:R0:W1:Y:S01]  /*1edd0*/  SHFL.IDX PT, R169, R3, 0x1, 0x1c1f ;  /* 0x003c1f0003a97f89 */ /* 0x00006200000e0000 */
[----:B------:R-:W2:Y:S01]  /*1ede0*/  MUFU.TANH R184, R184 ;  /* 0x000000b800b87308 */ /* 0x000ea20000002400 */
[----:B------:R-:W-:-:S07]  /*1edf0*/  FMUL.FTZ R188, R174, UR39 ;  /* 0x00000027aebc7c20 */ /* 0x000fce0008410000 */
[----:B0-----:R0:W-:Y:S01]  /*1ee00*/  MUFU.TANH R3, R163 ;  /* 0x000000a300037308 */ /* 0x0011e20000002400 */
[----:B------:R-:W-:Y:S01]  /*1ee10*/  FMUL.FTZ R152, R167, UR39 ;  /* 0x00000027a7987c20 */ /* 0x000fe20008410000 */
[----:B0-----:R-:W0:Y:S06]  /*1ee20*/  SHFL.BFLY PT, R163, R191, 0x2, 0x1f ;  /* 0x0c401f00bfa37f89 */ /* 0x001e2c00000e0000 */
[----:B------:R-:W3:Y:S01]  /*1ee30*/  MUFU.TANH R182, R182 ;  /* 0x000000b600b67308 */ /* 0x000ee20000002400 */
[----:B-1----:R-:W-:-:S07]  /*1ee40*/  IMAD.IADD R154, R168, 0x1, R169 ;  /* 0x00000001a89a7824 */ /* 0x002fce00078e02a9 */
[----:B------:R-:W1:Y:S08]  /*1ee50*/  MUFU.TANH R185, R185 ;  /* 0x000000b900b97308 */ /* 0x000e700000002400 */
[----:B------:R-:W4:Y:S01]  /*1ee60*/  MUFU.TANH R180, R180 ;  /* 0x000000b400b47308 */ /* 0x000f220000002400 */
[----:B------:R-:W-:-:S07]  /*1ee70*/  ISETP.GT.AND P2, PT, R154, 0x8, PT ;  /* 0x000000089a00780c */ /* 0x000fce0003f44270 */
[----:B------:R2:W5:Y:S08]  /*1ee80*/  MUFU.TANH R160, R170 ;  /* 0x000000aa00a07308 */ /* 0x0005700000002400 */
[----:B------:R1:W0:Y:S01]  /*1ee90*/  MUFU.TANH R161, R171 ;  /* 0x000000ab00a17308 */ /* 0x0002220000002400 */
[C---:B------:R-:W-:Y:S02]  /*1eea0*/  ISETP.GT.AND P4, PT, R154.reuse, RZ, PT ;  /* 0x000000ff9a00720c */ /* 0x040fe40003f84270 */
[----:B------:R-:W-:-:S05]  /*1eeb0*/  ISETP.GT.AND P3, PT, R154, 0x1, PT ;  /* 0x000000019a00780c */ /* 0x000fca0003f64270 */
[----:B------:R-:W0:Y:S01]  /*1eec0*/  MUFU.TANH R162, R162 ;  /* 0x000000a200a27308 */ /* 0x000e220000002400 */
[C---:B------:R-:W-:Y:S02]  /*1eed0*/  ISETP.GT.AND P6, PT, R154.reuse, 0x9, PT ;  /* 0x000000099a00780c */ /* 0x040fe40003fc4270 */
[----:B------:R-:W-:-:S05]  /*1eee0*/  ISETP.GT.AND P5, PT, R154, 0x10, PT ;  /* 0x000000109a00780c */ /* 0x000fca0003fa4270 */
[----:B------:R-:W0:Y:S01]  /*1eef0*/  MUFU.TANH R188, R188 ;  /* 0x000000bc00bc7308 */ /* 0x000e220000002400 */
[----:B------:R-:W-:-:S07]  /*1ef00*/  FSEL R168, R186, -INF , P2 ;  /* 0xff800000baa87808 */ /* 0x000fce0001000000 */
[----:B------:R-:W0:Y:S01]  /*1ef10*/  MUFU.TANH R189, R189 ;  /* 0x000000bd00bd7308 */ /* 0x000e220000002400 */
[----:B------:R-:W-:-:S07]  /*1ef20*/  FSEL R166, R193, -INF , P4 ;  /* 0xff800000c1a67808 */ /* 0x000fce0002000000 */
[----:B------:R-:W0:Y:S01]  /*1ef30*/  MUFU.TANH R190, R190 ;  /* 0x000000be00be7308 */ /* 0x000e220000002400 */
[----:B------:R-:W-:Y:S02]  /*1ef40*/  FSEL R167, R192, -INF , P3 ;  /* 0xff800000c0a77808 */ /* 0x000fe40001800000 */
[----:B------:R-:W-:Y:S02]  /*1ef50*/  ISETP.GT.AND P2, PT, R154, 0x19, PT ;  /* 0x000000199a00780c */ /* 0x000fe40003f44270 */
[----:B------:R-:W-:-:S03]  /*1ef60*/  FSEL R169, R5, -INF , P6 ;  /* 0xff80000005a97808 */ /* 0x000fc60003000000 */
[----:B------:R-:W0:Y:S01]  /*1ef70*/  MUFU.TANH R152, R152 ;  /* 0x0000009800987308 */ /* 0x000e220000002400 */
[----:B--2---:R-:W-:Y:S02]  /*1ef80*/  FSEL R170, R184, -INF , P5 ;  /* 0xff800000b8aa7808 */ /* 0x004fe40002800000 */
[C---:B------:R-:W-:Y:S02]  /*1ef90*/  ISETP.GT.AND P4, PT, R154.reuse, 0x11, PT ;  /* 0x000000119a00780c */ /* 0x040fe40003f84270 */
[C---:B------:R-:W-:Y:S02]  /*1efa0*/  ISETP.GT.AND P3, PT, R154.reuse, 0x18, PT ;  /* 0x000000189a00780c */ /* 0x040fe40003f64270 */
[C---:B------:R-:W-:Y:S02]  /*1efb0*/  ISETP.GT.AND P6, PT, R154.reuse, 0x20, PT ;  /* 0x000000209a00780c */ /* 0x040fe40003fc4270 */
[----:B------:R-:W-:Y:S02]  /*1efc0*/  ISETP.GT.AND P5, PT, R154, 0x21, PT ;  /* 0x000000219a00780c */ /* 0x000fe40003fa4270 */
[----:B---3--:R-:W-:-:S02]  /*1efd0*/  FSEL R173, R182, -INF , P2 ;  /* 0xff800000b6ad7808 */ /* 0x008fc40001000000 */
[----:B-1----:R-:W-:Y:S02]  /*1efe0*/  FSEL R171, R185, -INF , P4 ;  /* 0xff800000b9ab7808 */ /* 0x002fe40002000000 */
[----:B----4-:R-:W-:Y:S02]  /*1eff0*/  FSEL R172, R180, -INF , P3 ;  /* 0xff800000b4ac7808 */ /* 0x010fe40001800000 */
[----:B------:R-:W-:Y:S02]  /*1f000*/  ISETP.GT.AND P2, PT, R154, 0x30, PT ;  /* 0x000000309a00780c */ /* 0x000fe40003f44270 */
[----:B-----5:R-:W-:Y:S02]  /*1f010*/  FSEL R174, R160, -INF , P6 ;  /* 0xff800000a0ae7808 */ /* 0x020fe40003000000 */
[----:B0-----:R-:W-:Y:S02]  /*1f020*/  FSEL R175, R161, -INF , P5 ;  /* 0xff800000a1af7808 */ /* 0x001fe40002800000 */
[----:B------:R-:W-:-:S02]  /*1f030*/  ISETP.GT.AND P4, PT, R154, 0x28, PT ;  /* 0x000000289a00780c */ /* 0x000fc40003f84270 */
[C---:B------:R-:W-:Y:S02]  /*1f040*/  ISETP.GT.AND P3, PT, R154.reuse, 0x29, PT ;  /* 0x000000299a00780c */ /* 0x040fe40003f64270 */
[C---:B------:R-:W-:Y:S02]  /*1f050*/  ISETP.GT.AND P6, PT, R154.reuse, 0x31, PT ;  /* 0x000000319a00780c */ /* 0x040fe40003fc4270 */
[----:B------:R-:W-:Y:S01]  /*1f060*/  ISETP.GT.AND P5, PT, R154, 0x38, PT ;  /* 0x000000389a00780c */ /* 0x000fe20003fa4270 */
[----:B------:R-:W-:Y:S01]  /*1f070*/  FMUL.FTZ R183, R155, UR39 ;  /* 0x000000279bb77c20 */ /* 0x000fe20008410000 */
[----:B------:R-:W-:Y:S02]  /*1f080*/  FMNMX.FTZ R191, R191, R163, !PT ;  /* 0x000000a3bfbf7209 */ /* 0x000fe40007810000 */
[----:B------:R-:W-:Y:S02]  /*1f090*/  FSEL R163, R162, -INF , P2 ;  /* 0xff800000a2a37808 */ /* 0x000fe40001000000 */
[----:B------:R-:W-:-:S02]  /*1f0a0*/  FSEL R155, R188, -INF , P4 ;  /* 0xff800000bc9b7808 */ /* 0x000fc40002000000 */
[----:B------:R-:W-:Y:S02]  /*1f0b0*/  FSEL R160, R189, -INF , P3 ;  /* 0xff800000bda07808 */ /* 0x000fe40001800000 */
[----:B------:R-:W-:Y:S02]  /*1f0c0*/  FSEL R161, R3, -INF , P6 ;  /* 0xff80000003a17808 */ /* 0x000fe40003000000 */
[----:B------:R-:W-:Y:S02]  /*1f0d0*/  FSEL R162, R190, -INF , P5 ;  /* 0xff800000bea27808 */ /* 0x000fe40002800000 */
[C---:B------:R-:W-:Y:S02]  /*1f0e0*/  ISETP.GT.AND P4, PT, R154.reuse, 0x39, PT ;  /* 0x000000399a00780c */ /* 0x040fe40003f84270 */
[C---:B------:R-:W-:Y:S02]  /*1f0f0*/  ISETP.GT.AND P3, PT, R154.reuse, 0x40, PT ;  /* 0x000000409a00780c */ /* 0x040fe40003f64270 */
[----:B------:R-:W-:-:S02]  /*1f100*/  ISETP.GT.AND P2, PT, R154, 0x41, PT ;  /* 0x000000419a00780c */ /* 0x000fc40003f44270 */
[C---:B------:R-:W-:Y:S02]  /*1f110*/  ISETP.GT.AND P6, PT, R154.reuse, 0x48, PT ;  /* 0x000000489a00780c */ /* 0x040fe40003fc4270 */
[----:B------:R-:W-:Y:S02]  /*1f120*/  ISETP.GT.AND P5, PT, R154, 0x49, PT ;  /* 0x000000499a00780c */ /* 0x000fe40003fa4270 */
[----:B------:R-:W-:Y:S01]  /*1f130*/  FMNMX.FTZ R154, R166, R13, !PT ;  /* 0x0000000da69a7209 */ /* 0x000fe20007810000 */
[----:B------:R-:W-:Y:S01]  /*1f140*/  FMUL.FTZ R182, R158, UR39 ;  /* 0x000000279eb67c20 */ /* 0x000fe20008410000 */
[----:B------:R-:W-:Y:S02]  /*1f150*/  FSEL R158, R152, -INF , P4 ;  /* 0xff800000989e7808 */ /* 0x000fe40002000000 */
[----:B------:R-:W-:Y:S01]  /*1f160*/  FMNMX.FTZ R152, R167, R154, !PT ;  /* 0x0000009aa7987209 */ /* 0x000fe20007810000 */
[----:B------:R-:W0:Y:S03]  /*1f170*/  SHFL.BFLY PT, R5, R191, 0x1, 0x1f ;  /* 0x0c201f00bf057f89 */ /* 0x000e2600000e0000 */
[----:B------:R-:W-:-:S04]  /*1f180*/  FMNMX.FTZ R152, R168, R152, !PT ;  /* 0x00000098a8987209 */ /* 0x000fc80007810000 */
[----:B------:R-:W-:-:S04]  /*1f190*/  FMNMX.FTZ R152, R169, R152, !PT ;  /* 0x00000098a9987209 */ /* 0x000fc80007810000 */
[----:B------:R-:W-:-:S04]  /*1f1a0*/  FMNMX.FTZ R152, R170, R152, !PT ;  /* 0x00000098aa987209 */ /* 0x000fc80007810000 */
[----:B------:R-:W-:-:S04]  /*1f1b0*/  FMNMX.FTZ R152, R171, R152, !PT ;  /* 0x00000098ab987209 */ /* 0x000fc80007810000 */
[----:B------:R-:W-:-:S04]  /*1f1c0*/  FMNMX.FTZ R152, R172, R152, !PT ;  /* 0x00000098ac987209 */ /* 0x000fc80007810000 */
[----:B------:R-:W-:Y:S01]  /*1f1d0*/  FMNMX.FTZ R152, R173, R152, !PT ;  /* 0x00000098ad987209 */ /* 0x000fe20007810000 */
[----:B------:R-:W-:Y:S01]  /*1f1e0*/  IMAD.U32 R3, RZ, RZ, UR43 ;  /* 0x0000002bff037e24 */ /* 0x000fe2000f8e00ff */
[----:B0-----:R-:W-:Y:S02]  /*1f1f0*/  FMNMX.FTZ R5, R191, R5, !PT ;  /* 0x00000005bf057209 */ /* 0x001fe40007810000 */
[----:B------:R-:W-:Y:S02]  /*1f200*/  FMNMX.FTZ R152, R174, R152, !PT ;  /* 0x00000098ae987209 */ /* 0x000fe40007810000 */
[C---:B------:R-:W-:Y:S01]  /*1f210*/  FSETP.NEU.FTZ.AND P4, PT, R5.reuse, -INF , PT ;  /* 0xff8000000500780b */ /* 0x040fe20003f9d000 */
[----:B------:R-:W-:Y:S01]  /*1f220*/  FMUL.FTZ R180, R5, R3 ;  /* 0x0000000305b47220 */ /* 0x000fe20000410000 */
[----:B------:R-:W-:Y:S01]  /*1f230*/  FMNMX.FTZ R152, R175, R152, !PT ;  /* 0x00000098af987209 */ /* 0x000fe20007810000 */
[----:B------:R-:W-:Y:S03]  /*1f240*/  MUFU.TANH R187, R187 ;  /* 0x000000bb00bb7308 */ /* 0x000fe60000002400 */
[----:B------:R-:W-:-:S02]  /*1f250*/  FMNMX.FTZ R152, R155, R152, !PT ;  /* 0x000000989b987209 */ /* 0x000fc40007810000 */
[----:B------:R-:W-:Y:S02]  /*1f260*/  FSEL R180, R180, RZ, P4 ;  /* 0x000000ffb4b47208 */ /* 0x000fe40002000000 */
[----:B------:R-:W-:Y:S01]  /*1f270*/  FMNMX.FTZ R152, R160, R152, !PT ;  /* 0x00000098a0987209 */ /* 0x000fe20007810000 */
[----:B------:R-:W0:Y:S02]  /*1f280*/  MUFU.TANH R183, R183 ;  /* 0x000000b700b77308 */ /* 0x000e240000002400 */
[----:B------:R-:W-:Y:S01]  /*1f290*/  FFMA.FTZ R154, R177, R3, -R180 ;  /* 0x00000003b19a7223 */ /* 0x000fe200000108b4 */
[----:B------:R-:W-:Y:S01]  /*1f2a0*/  FMNMX.FTZ R177, R163, R152, !PT ;  /* 0x00000098a3b17209 */ /* 0x000fe20007810000 */
[----:B------:R-:W-:-:S03]  /*1f2b0*/  FMUL.FTZ R184, R159, UR39 ;  /* 0x000000279fb87c20 */ /* 0x000fc60008410000 */
[----:B------:R-:W-:Y:S01]  /*1f2c0*/  FMNMX.FTZ R177, R161, R177, !PT ;  /* 0x000000b1a1b17209 */ /* 0x000fe20007810000 */
[----:B------:R-:W1:Y:S01]  /*1f2d0*/  MUFU.TANH R182, R182 ;  /* 0x000000b600b67308 */ /* 0x000e620000002400 */
[-CC-:B------:R-:W-:Y:S01]  /*1f2e0*/  FFMA.FTZ R176, R176, R3.reuse, -R180.reuse ;  /* 0x00000003b0b07223 */ /* 0x180fe200000108b4 */
[----:B------:R-:W-:Y:S01]  /*1f2f0*/  FFMA.FTZ R204, R21, R3, -R180 ;  /* 0x0000000315cc7223 */ /* 0x000fe200000108b4 */
[----:B------:R-:W-:-:S05]  /*1f300*/  FMNMX.FTZ R21, R162, R177, !PT ;  /* 0x000000b1a2157209 */ /* 0x000fca0007810000 */
[----:B------:R-:W2:Y:S01]  /*1f310*/  MUFU.TANH R184, R184 ;  /* 0x000000b800b87308 */ /* 0x000ea20000002400 */
[----:B------:R-:W-:Y:S02]  /*1f320*/  FMNMX.FTZ R21, R158, R21, !PT ;  /* 0x000000159e157209 */ /* 0x000fe40007810000 */
[----:B0-----:R-:W-:-:S05]  /*1f330*/  FSEL R177, R183, -INF , P2 ;  /* 0xff800000b7b17808 */ /* 0x001fca0001000000 */
[----:B------:R0:W-:Y:S01]  /*1f340*/  MUFU.EX2 R152, R176 ;  /* 0x000000b000987308 */ /* 0x0001e20000000800 */
[----:B------:R-:W-:Y:S01]  /*1f350*/  FFMA.FTZ R210, R178, R3, -R180 ;  /* 0x00000003b2d27223 */ /* 0x000fe200000108b4 */
[----:B0-----:R-:W-:-:S04]  /*1f360*/  FSEL R176, R187, -INF , P3 ;  /* 0xff800000bbb07808 */ /* 0x001fc80001800000 */
[----:B------:R-:W-:Y:S02]  /*1f370*/  FMNMX.FTZ R21, R176, R21, !PT ;  /* 0x00000015b0157209 */ /* 0x000fe40007810000 */
[----:B-1----:R-:W-:Y:S02]  /*1f380*/  FSEL R178, R182, -INF , P6 ;  /* 0xff800000b6b27808 */ /* 0x002fe40003000000 */
[----:B------:R-:W-:Y:S01]  /*1f390*/  FMNMX.FTZ R21, R177, R21, !PT ;  /* 0x00000015b1157209 */ /* 0x000fe20007810000 */
[-CC-:B------:R-:W-:Y:S01]  /*1f3a0*/  FFMA.FTZ R208, R181, R3.reuse, -R180.reuse ;  /* 0x00000003b5d07223 */ /* 0x180fe200000108b4 */
[----:B------:R-:W-:Y:S01]  /*1f3b0*/  FFMA.FTZ R159, R179, R3, -R180 ;  /* 0x00000003b39f7223 */ /* 0x000fe200000108b4 */
[----:B--2---:R-:W-:Y:S02]  /*1f3c0*/  FSEL R179, R184, -INF , P5 ;  /* 0xff800000b8b37808 */ /* 0x004fe40002800000 */
[----:B------:R-:W-:-:S04]  /*1f3d0*/  FMNMX.FTZ R181, R178, R21, !PT ;  /* 0x00000015b2b57209 */ /* 0x000fc80007810000 */
[----:B------:R-:W-:Y:S01]  /*1f3e0*/  FMNMX.FTZ R181, R179, R181, !PT ;  /* 0x000000b5b3b57209 */ /* 0x000fe20007810000 */
[----:B------:R-:W-:-:S04]  /*1f3f0*/  FFMA.FTZ R200, R14, R3, -R180 ;  /* 0x000000030ec87223 */ /* 0x000fc800000108b4 */
[----:B------:R-:W0:Y:S01]  /*1f400*/  SHFL.BFLY PT, R14, R181, 0x2, 0x1f ;  /* 0x0c401f00b50e7f89 */ /* 0x000e2200000e0000 */
[-CC-:B------:R-:W-:Y:S01]  /*1f410*/  FFMA.FTZ R196, R4, R3.reuse, -R180.reuse ;  /* 0x0000000304c47223 */ /* 0x180fe200000108b4 */
[----:B0-----:R-:W-:Y:S01]  /*1f420*/  FMNMX.FTZ R4, R181, R14, !PT ;  /* 0x0000000eb5047209 */ /* 0x001fe20007810000 */
[----:B------:R-:W-:-:S04]  /*1f430*/  FFMA.FTZ R14, R2, R3, -R180 ;  /* 0x00000003020e7223 */ /* 0x000fc800000108b4 */
[----:B------:R-:W0:Y:S01]  /*1f440*/  SHFL.BFLY PT, R2, R4, 0x1, 0x1f ;  /* 0x0c201f0004027f89 */ /* 0x000e2200000e0000 */
[-CC-:B------:R-:W-:Y:S01]  /*1f450*/  FFMA.FTZ R198, R0, R3.reuse, -R180.reuse ;  /* 0x0000000300c67223 */ /* 0x180fe200000108b4 */
[----:B------:R-:W-:Y:S01]  /*1f460*/  FFMA.FTZ R194, R156, R3, -R180 ;  /* 0x000000039cc27223 */ /* 0x000fe200000108b4 */
[----:B------:R-:W-:-:S05]  /*1f470*/  FSEL R0, R5, RZ, P4 ;  /* 0x000000ff05007208 */ /* 0x000fca0002000000 */
[----:B------:R-:W-:Y:S01]  /*1f480*/  FADD.FTZ R0, -R0, R12 ;  /* 0x0000000c00007221 */ /* 0x000fe20000010100 */
[----:B0-----:R-:W-:-:S04]  /*1f490*/  FMNMX.FTZ R4, R4, R2, !PT ;  /* 0x0000000204047209 */ /* 0x001fc80007810000 */
[C---:B------:R-:W-:Y:S01]  /*1f4a0*/  FSETP.NEU.FTZ.AND P2, PT, R4.reuse, -INF , PT ;  /* 0xff8000000400780b */ /* 0x040fe20003f5d000 */
[----:B------:R-:W-:-:S03]  /*1f4b0*/  FMUL.FTZ R156, R4, R3 ;  /* 0x00000003049c7220 */ /* 0x000fc60000410000 */
[----:B------:R-:W-:Y:S02]  /*1f4c0*/  FSEL R2, R4, RZ, P2 ;  /* 0x000000ff04027208 */ /* 0x000fe40001000000 */
[----:B------:R-:W-:-:S03]  /*1f4d0*/  FSEL R156, R156, RZ, P2 ;  /* 0x000000ff9c9c7208 */ /* 0x000fc60001000000 */
[----:B------:R-:W-:Y:S01]  /*1f4e0*/  FADD.FTZ R2, -R2, R13 ;  /* 0x0000000d02027221 */ /* 0x000fe20000010100 */
[-C--:B------:R-:W-:Y:S01]  /*1f4f0*/  FMUL.FTZ R0, R0, R3.reuse ;  /* 0x0000000300007220 */ /* 0x080fe20000410000 */
[-C--:B------:R-:W-:Y:S02]  /*1f500*/  FFMA.FTZ R209, R166, R3.reuse, -R156 ;  /* 0x00000003a6d17223 */ /* 0x080fe4000001089c */
[-C--:B------:R-:W-:Y:S01]  /*1f510*/  FMUL.FTZ R2, R2, R3.reuse ;  /* 0x0000000302027220 */ /* 0x080fe20000410000 */
[-C--:B------:R-:W-:Y:S01]  /*1f520*/  FFMA.FTZ R192, R165, R3.reuse, -R180 ;  /* 0x00000003a5c07223 */ /* 0x080fe200000108b4 */
[-CC-:B------:R-:W-:Y:S01]  /*1f530*/  FFMA.FTZ R165, R167, R3.reuse, -R156.reuse ;  /* 0x00000003a7a57223 */ /* 0x180fe2000001089c */
[----:B------:R-:W-:Y:S01]  /*1f540*/  MUFU.EX2 R208, R208 ;  /* 0x000000d000d07308 */ /* 0x000fe20000000800 */
[-C--:B------:R-:W-:Y:S01]  /*1f550*/  FFMA.FTZ R211, R168, R3.reuse, -R156 ;  /* 0x00000003a8d37223 */ /* 0x080fe2000001089c */
[-CC-:B------:R-:W-:Y:S01]  /*1f560*/  FFMA.FTZ R206, R20, R3.reuse, -R180.reuse ;  /* 0x0000000314ce7223 */ /* 0x180fe200000108b4 */
[----:B------:R-:W-:-:S05]  /*1f570*/  FFMA.FTZ R20, R11, R3, -R180 ;  /* 0x000000030b147223 */ /* 0x000fca00000108b4 */
[----:B------:R-:W0:Y:S01]  /*1f580*/  MUFU.EX2 R0, R0 ;  /* 0x0000000000007308 */ /* 0x000e220000000800 */
[-C--:B------:R-:W-:Y:S01]  /*1f590*/  FFMA.FTZ R11, R164, R3.reuse, -R180 ;  /* 0x00000003a40b7223 */ /* 0x080fe200000108b4 */
[----:B------:R-:W-:-:S06]  /*1f5a0*/  FFMA.FTZ R164, R169, R3, -R156 ;  /* 0x00000003a9a47223 */ /* 0x000fcc000001089c */
[----:B------:R-:W-:Y:S08]  /*1f5b0*/  MUFU.EX2 R209, R209 ;  /* 0x000000d100d17308 */ /* 0x000ff00000000800 */
[----:B------:R-:W1:Y:S01]  /*1f5c0*/  MUFU.EX2 R2, R2 ;  /* 0x0000000200027308 */ /* 0x000e620000000800 */
[----:B------:R-:W-:-:S07]  /*1f5d0*/  VIADD R9, R9, 0x38840 ;  /* 0x0003884009097836 */ /* 0x000fce0000000000 */
[----:B------:R-:W2:Y:S01]  /*1f5e0*/  MUFU.EX2 R159, R159 ;  /* 0x0000009f009f7308 */ /* 0x000ea20000000800 */
[----:B------:R-:W-:-:S07]  /*1f5f0*/  FFMA.FTZ R205, R170, R3, -R156 ;  /* 0x00000003aacd7223 */ /* 0x000fce000001089c */
[----:B------:R-:W3:Y:S01]  /*1f600*/  MUFU.EX2 R165, R165 ;  /* 0x000000a500a57308 */ /* 0x000ee20000000800 */
[-CC-:B------:R-:W-:Y:S01]  /*1f610*/  FFMA.FTZ R15, R15, R3.reuse, -R180.reuse ;  /* 0x000000030f0f7223 */ /* 0x180fe200000108b4 */
[----:B------:R-:W-:-:S06]  /*1f620*/  FFMA.FTZ R202, R10, R3, -R180 ;  /* 0x000000030aca7223 */ /* 0x000fcc00000108b4 */
[----:B------:R-:W4:Y:S01]  /*1f630*/  MUFU.EX2 R210, R210 ;  /* 0x000000d200d27308 */ /* 0x000f220000000800 */
[-C--:B------:R-:W-:Y:S01]  /*1f640*/  FFMA.FTZ R10, R157, R3.reuse, -R180 ;  /* 0x000000039d0a7223 */ /* 0x080fe200000108b4 */
[----:B------:R-:W-:-:S06]  /*1f650*/  FFMA.FTZ R157, R171, R3, -R156 ;  /* 0x00000003ab9d7223 */ /* 0x000fcc000001089c */
[----:B------:R-:W5:Y:S01]  /*1f660*/  MUFU.EX2 R211, R211 ;  /* 0x000000d300d37308 */ /* 0x000f620000000800 */
[----:B------:R-:W-:Y:S01]  /*1f670*/  PRMT R9, R229, 0x654, R9 ;  /* 0x00000654e5097816 */ /* 0x000fe20000000009 */
[----:B0-----:R-:W-:-:S06]  /*1f680*/  FFMA.FTZ R226, R0, R226, R208 ;  /* 0x000000e200e27223 */ /* 0x001fcc00000100d0 */
[----:B------:R-:W0:Y:S01]  /*1f690*/  MUFU.EX2 R154, R154 ;  /* 0x0000009a009a7308 */ /* 0x000e220000000800 */
[----:B-1----:R-:W-:Y:S01]  /*1f6a0*/  FFMA.FTZ R225, R2, R225, R209 ;  /* 0x000000e102e17223 */ /* 0x002fe200000100d1 */
[-CC-:B------:R-:W-:Y:S01]  /*1f6b0*/  FFMA.FTZ R207, R172, R3.reuse, -R156.reuse ;  /* 0x00000003accf7223 */ /* 0x180fe2000001089c */
[-CC-:B------:R-:W-:Y:S01]  /*1f6c0*/  FFMA.FTZ R203, R155, R3.reuse, -R156.reuse ;  /* 0x000000039bcb7223 */ /* 0x180fe2000001089c */
[----:B------:R1:W-:Y:S04]  /*1f6d0*/  SYNCS.ARRIVE.TRANS64.RED.A1T0 RZ, [R9+URZ], RZ ;  /* 0x000000ff09ff79a7 */ /* 0x0003e8000810043f */
[----:B------:R-:W0:Y:S01]  /*1f6e0*/  MUFU.EX2 R164, R164 ;  /* 0x000000a400a47308 */ /* 0x000e220000000800 */
[-CC-:B------:R-:W-:Y:S01]  /*1f6f0*/  FFMA.FTZ R201, R174, R3.reuse, -R156.reuse ;  /* 0x00000003aec97223 */ /* 0x180fe2000001089c */
[-CC-:B------:R-:W-:Y:S01]  /*1f700*/  FFMA.FTZ R12, R175, R3.reuse, -R156.reuse ;  /* 0x00000003af0c7223 */ /* 0x180fe2000001089c */
[-CC-:B------:R-:W-:Y:S01]  /*1f710*/  FFMA.FTZ R155, R160, R3.reuse, -R156.reuse ;  /* 0x00000003a09b7223 */ /* 0x180fe2000001089c */
[-CC-:B------:R-:W-:Y:S01]  /*1f720*/  FFMA.FTZ R197, R163, R3.reuse, -R156.reuse ;  /* 0x00000003a3c57223 */ /* 0x180fe2000001089c */
[----:B------:R-:W-:-:S03]  /*1f730*/  FFMA.FTZ R161, R161, R3, -R156 ;  /* 0x00000003a1a17223 */ /* 0x000fc6000001089c */
[----:B------:R2:W-:Y:S01]  /*1f740*/  MUFU.EX2 R21, R15 ;  /* 0x0000000f00157308 */ /* 0x0005e20000000800 */
[-CC-:B------:R-:W-:Y:S01]  /*1f750*/  FFMA.FTZ R199, R162, R3.reuse, -R156.reuse ;  /* 0x00000003a2c77223 */ /* 0x180fe2000001089c */
[-CC-:B-1----:R-:W-:Y:S01]  /*1f760*/  FFMA.FTZ R9, R158, R3.reuse, -R156.reuse ;  /* 0x000000039e097223 */ /* 0x182fe2000001089c */
[-CC-:B------:R-:W-:Y:S01]  /*1f770*/  FFMA.FTZ R193, R176, R3.reuse, -R156.reuse ;  /* 0x00000003b0c17223 */ /* 0x180fe2000001089c */
[-CC-:B------:R-:W-:Y:S01]  /*1f780*/  FFMA.FTZ R13, R177, R3.reuse, -R156.reuse ;  /* 0x00000003b10d7223 */ /* 0x180fe2000001089c */
[----:B------:R-:W-:-:S03]  /*1f790*/  FFMA.FTZ R195, R178, R3, -R156 ;  /* 0x00000003b2c37223 */ /* 0x000fc6000001089c */
[----:B------:R-:W1:Y:S01]  /*1f7a0*/  MUFU.EX2 R205, R205 ;  /* 0x000000cd00cd7308 */ /* 0x000e620000000800 */
[-CC-:B--2---:R-:W-:Y:S01]  /*1f7b0*/  FFMA.FTZ R15, R6, R3.reuse, -R180.reuse ;  /* 0x00000003060f7223 */ /* 0x184fe200000108b4 */
[-C--:B------:R-:W-:Y:S01]  /*1f7c0*/  FFMA.FTZ R6, R153, R3.reuse, -R180 ;  /* 0x0000000399067223 */ /* 0x080fe200000108b4 */
[-CC-:B------:R-:W-:Y:S01]  /*1f7d0*/  FFMA.FTZ R153, R173, R3.reuse, -R156.reuse ;  /* 0x00000003ad997223 */ /* 0x180fe2000001089c */
[----:B------:R-:W-:Y:S01]  /*1f7e0*/  FFMA.FTZ R179, R179, R3, -R156 ;  /* 0x00000003b3b37223 */ /* 0x000fe2000001089c */
[----:B------:R-:W-:Y:S01]  /*1f7f0*/  FADD.FTZ R156, R159, R226 ;  /* 0x000000e29f9c7221 */ /* 0x000fe20000010000 */
[----:B---3--:R-:W-:Y:S02]  /*1f800*/  FADD.FTZ R160, R165, R225 ;  /* 0x000000e1a5a07221 */ /* 0x008fe40000010000 */
[----:B------:R-:W2:Y:S01]  /*1f810*/  MUFU.EX2 R204, R204 ;  /* 0x000000cc00cc7308 */ /* 0x000ea20000000800 */
[----:B----4-:R-:W-:Y:S01]  /*1f820*/  FADD.FTZ R156, R210, R156 ;  /* 0x0000009cd29c7221 */ /* 0x010fe20000010000 */
[----:B-----5:R-:W-:-:S06]  /*1f830*/  FADD.FTZ R160, R211, R160 ;  /* 0x000000a0d3a07221 */ /* 0x020fcc0000010000 */
[----:B------:R-:W3:Y:S01]  /*1f840*/  MUFU.EX2 R157, R157 ;  /* 0x0000009d009d7308 */ /* 0x000ee20000000800 */
[----:B0-----:R-:W-:Y:S01]  /*1f850*/  FADD.FTZ R156, R154, R156 ;  /* 0x0000009c9a9c7221 */ /* 0x001fe20000010000 */
[----:B------:R-:W-:-:S06]  /*1f860*/  FADD.FTZ R160, R164, R160 ;  /* 0x000000a0a4a07221 */ /* 0x000fcc0000010000 */
[----:B------:R-:W0:Y:S08]  /*1f870*/  MUFU.EX2 R206, R206 ;  /* 0x000000ce00ce7308 */ /* 0x000e300000000800 */
[----:B------:R-:W4:Y:S01]  /*1f880*/  MUFU.EX2 R207, R207 ;  /* 0x000000cf00cf7308 */ /* 0x000f220000000800 */
[----:B------:R-:W-:Y:S01]  /*1f890*/  FADD.FTZ R156, R152, R156 ;  /* 0x0000009c989c7221 */ /* 0x000fe20000010000 */
[----:B-1----:R-:W-:-:S06]  /*1f8a0*/  FADD.FTZ R160, R205, R160 ;  /* 0x000000a0cda07221 */ /* 0x002fcc0000010000 */
[----:B------:R-:W1:Y:S01]  /*1f8b0*/  MUFU.EX2 R153, R153 ;  /* 0x0000009900997308 */ /* 0x000e620000000800 */
[----:B--2---:R-:W-:-:S07]  /*1f8c0*/  FADD.FTZ R156, R204, R156 ;  /* 0x0000009ccc9c7221 */ /* 0x004fce0000010000 */
[----:B------:R-:W2:Y:S08]  /*1f8d0*/  MUFU.EX2 R200, R200 ;  /* 0x000000c800c87308 */ /* 0x000eb00000000800 */
[----:B------:R-:W5:Y:S08]  /*1f8e0*/  MUFU.EX2 R201, R201 ;  /* 0x000000c900c97308 */ /* 0x000f700000000800 */
[----:B------:R-:W5:Y:S08]  /*1f8f0*/  MUFU.EX2 R20, R20 ;  /* 0x0000001400147308 */ /* 0x000f700000000800 */
[----:B------:R-:W5:Y:S08]  /*1f900*/  MUFU.EX2 R12, R12 ;  /* 0x0000000c000c7308 */ /* 0x000f700000000800 */
[----:B------:R3:W-:Y:S02]  /*1f910*/  MUFU.EX2 R158, R161 ;  /* 0x000000a1009e7308 */ /* 0x0007e40000000800 */
[----:B---3--:R-:W-:-:S06]  /*1f920*/  FADD.FTZ R161, R157, R160 ;  /* 0x000000a09da17221 */ /* 0x008fcc0000010000 */
[----:B------:R-:W3:Y:S01]  /*1f930*/  MUFU.EX2 R202, R202 ;  /* 0x000000ca00ca7308 */ /* 0x000ee20000000800 */
[----:B0-----:R-:W-:Y:S01]  /*1f940*/  FADD.FTZ R160, R206, R156 ;  /* 0x0000009ccea07221 */ /* 0x001fe20000010000 */
[----:B----4-:R-:W-:-:S06]  /*1f950*/  FADD.FTZ R161, R207, R161 ;  /* 0x000000a1cfa17221 */ /* 0x010fcc0000010000 */
[----:B------:R-:W0:Y:S08]  /*1f960*/  MUFU.EX2 R203, R203 ;  /* 0x000000cb00cb7308 */ /* 0x000e300000000800 */
[----:B------:R4:W-:Y:S08]  /*1f970*/  MUFU.EX2 R156, R9 ;  /* 0x00000009009c7308 */ /* 0x0009f00000000800 */
[----:B------:R-:W0:Y:S01]  /*1f980*/  MUFU.EX2 R15, R15 ;  /* 0x0000000f000f7308 */ /* 0x000e220000000800 */
[----:B----4-:R-:W-:Y:S01]  /*1f990*/  FADD.FTZ R9, R21, R160 ;  /* 0x000000a015097221 */ /* 0x010fe20000010000 */
[----:B-1----:R-:W-:-:S06]  /*1f9a0*/  FADD.FTZ R160, R153, R161 ;  /* 0x000000a199a07221 */ /* 0x002fcc0000010000 */
[----:B------:R-:W1:Y:S01]  /*1f9b0*/  MUFU.EX2 R155, R155 ;  /* 0x0000009b009b7308 */ /* 0x000e620000000800 */
[----:B--2---:R-:W-:Y:S01]  /*1f9c0*/  FADD.FTZ R9, R200, R9 ;  /* 0x00000009c8097221 */ /* 0x004fe20000010000 */
[----:B-----5:R-:W-:-:S06]  /*1f9d0*/  FADD.FTZ R160, R201, R160 ;  /* 0x000000a0c9a07221 */ /* 0x020fcc0000010000 */
[----:B------:R-:W2:Y:S01]  /*1f9e0*/  MUFU.EX2 R196, R196 ;  /* 0x000000c400c47308 */ /* 0x000ea20000000800 */
[----:B------:R-:W-:Y:S01]  /*1f9f0*/  FADD.FTZ R9, R20, R9 ;  /* 0x0000000914097221 */ /* 0x000fe20000010000 */
[----:B------:R-:W-:-:S06]  /*1fa00*/  FADD.FTZ R160, R12, R160 ;  /* 0x000000a00ca07221 */ /* 0x000fcc0000010000 */
[----:B------:R-:W4:Y:S01]  /*1fa10*/  MUFU.EX2 R197, R197 ;  /* 0x000000c500c57308 */ /* 0x000f220000000800 */
[----:B---3--:R-:W-:Y:S01]  /*1fa20*/  FADD.FTZ R9, R202, R9 ;  /* 0x00000009ca097221 */ /* 0x008fe20000010000 */
[----:B0-----:R-:W-:-:S06]  /*1fa30*/  FADD.FTZ R160, R203, R160 ;  /* 0x000000a0cba07221 */ /* 0x001fcc0000010000 */
[----:B------:R-:W0:Y:S01]  /*1fa40*/  MUFU.EX2 R14, R14 ;  /* 0x0000000e000e7308 */ /* 0x000e220000000800 */
[----:B------:R-:W-:Y:S01]  /*1fa50*/  FADD.FTZ R9, R15, R9 ;  /* 0x000000090f097221 */ /* 0x000fe20000010000 */
[----:B-1----:R-:W-:-:S06]  /*1fa60*/  FADD.FTZ R160, R155, R160 ;  /* 0x000000a09ba07221 */ /* 0x002fcc0000010000 */
[----:B------:R-:W1:Y:S08]  /*1fa70*/  MUFU.EX2 R198, R198 ;  /* 0x000000c600c67308 */ /* 0x000e700000000800 */
[----:B------:R-:W3:Y:S01]  /*1fa80*/  MUFU.EX2 R199, R199 ;  /* 0x000000c700c77308 */ /* 0x000ee20000000800 */
[----:B--2---:R-:W-:Y:S01]  /*1fa90*/  FADD.FTZ R9, R196, R9 ;  /* 0x00000009c4097221 */ /* 0x004fe20000010000 */
[----:B----4-:R-:W-:-:S06]  /*1faa0*/  FADD.FTZ R160, R197, R160 ;  /* 0x000000a0c5a07221 */ /* 0x010fcc0000010000 */
[----:B------:R-:W2:Y:S01]  /*1fab0*/  MUFU.EX2 R11, R11 ;  /* 0x0000000b000b7308 */ /* 0x000ea20000000800 */
[----:B0-----:R-:W-:Y:S01]  /*1fac0*/  FADD.FTZ R9, R14, R9 ;  /* 0x000000090e097221 */ /* 0x001fe20000010000 */
[----:B------:R-:W-:-:S06]  /*1fad0*/  FADD.FTZ R161, R158, R160 ;  /* 0x000000a09ea17221 */ /* 0x000fcc0000010000 */
[----:B------:R-:W0:Y:S08]  /*1fae0*/  MUFU.EX2 R192, R192 ;  /* 0x000000c000c07308 */ /* 0x000e300000000800 */
[----:B------:R-:W4:Y:S01]  /*1faf0*/  MUFU.EX2 R193, R193 ;  /* 0x000000c100c17308 */ /* 0x000f220000000800 */
[----:B-1----:R-:W-:Y:S01]  /*1fb00*/  FADD.FTZ R160, R198, R9 ;  /* 0x00000009c6a07221 */ /* 0x002fe20000010000 */
[----:B---3--:R-:W-:-:S06]  /*1fb10*/  FADD.FTZ R161, R199, R161 ;  /* 0x000000a1c7a17221 */ /* 0x008fcc0000010000 */
[----:B------:R-:W1:Y:S08]  /*1fb20*/  MUFU.EX2 R10, R10 ;  /* 0x0000000a000a7308 */ /* 0x000e700000000800 */
[----:B------:R-:W3:Y:S01]  /*1fb30*/  MUFU.EX2 R13, R13 ;  /* 0x0000000d000d7308 */ /* 0x000ee20000000800 */
[----:B--2---:R-:W-:Y:S01]  /*1fb40*/  FADD.FTZ R160, R11, R160 ;  /* 0x000000a00ba07221 */ /* 0x004fe20000010000 */
[----:B------:R-:W-:-:S06]  /*1fb50*/  FADD.FTZ R161, R156, R161 ;  /* 0x000000a19ca17221 */ /* 0x000fcc0000010000 */
[----:B------:R-:W2:Y:S08]  /*1fb60*/  MUFU.EX2 R6, R6 ;  /* 0x0000000600067308 */ /* 0x000eb00000000800 */
[----:B------:R-:W5:Y:S01]  /*1fb70*/  MUFU.EX2 R195, R195 ;  /* 0x000000c300c37308 */ /* 0x000f620000000800 */
[----:B0-----:R-:W-:Y:S01]  /*1fb80*/  FADD.FTZ R160, R192, R160 ;  /* 0x000000a0c0a07221 */ /* 0x001fe20000010000 */
[----:B----4-:R-:W-:-:S06]  /*1fb90*/  FADD.FTZ R161, R193, R161 ;  /* 0x000000a1c1a17221 */ /* 0x010fcc0000010000 */
[----:B------:R-:W0:Y:S08]  /*1fba0*/  MUFU.EX2 R194, R194 ;  /* 0x000000c200c27308 */ /* 0x000e300000000800 */
[----:B------:R-:W4:Y:S01]  /*1fbb0*/  MUFU.EX2 R9, R179 ;  /* 0x000000b300097308 */ /* 0x000f220000000800 */
[----:B-1----:R-:W-:Y:S01]  /*1fbc0*/  FADD.FTZ R160, R10, R160 ;  /* 0x000000a00aa07221 */ /* 0x002fe20000010000 */
[----:B---3--:R-:W-:-:S03]  /*1fbd0*/  FADD.FTZ R161, R13, R161 ;  /* 0x000000a10da17221 */ /* 0x008fc60000010000 */
[----:B--2---:R-:W-:Y:S01]  /*1fbe0*/  FADD.FTZ R160, R6, R160 ;  /* 0x000000a006a07221 */ /* 0x004fe20000010000 */
[----:B-----5:R-:W-:-:S03]  /*1fbf0*/  FADD.FTZ R161, R195, R161 ;  /* 0x000000a1c3a17221 */ /* 0x020fc60000010000 */
[----:B0-----:R-:W-:Y:S01]  /*1fc00*/  FADD.FTZ R226, R194, R160 ;  /* 0x000000a0c2e27221 */ /* 0x001fe20000010000 */
[----:B----4-:R-:W-:Y:S01]  /*1fc10*/  FADD.FTZ R225, R9, R161 ;  /* 0x000000a109e17221 */ /* 0x010fe20000010000 */
[----:B------:R-:W-:Y:S06]  /*1fc20*/  @!P0 BRA `(.L_x_2913) ;  /* 0x0000000000048947 */ /* 0x000fec0003800000 */
[----:B------:R-:W-:Y:S01]  /*1fc30*/  BPT.TRAP 0x1 ;  /* 0x000000040000795c */ /* 0x000fe20000300000 */
.L_x_2913:
[----:B------:R-:W2:Y:S01]  /*1fc40*/  LDL R160, [R1+0x58] ;  /* 0x0000580001a07983 */ /* 0x000ea20000100800 */
[----:B------:R-:W-:Y:S01]  /*1fc50*/  VIADD R7, R7, 0x38860 ;  /* 0x0003886007077836 */ /* 0x000fe20000000000 */
[----:B------:R-:W-:Y:S01]  /*1fc60*/  F2FP.BF16.F32.PACK_AB R201, R12, R201 ;  /* 0x000000c90cc9723e */ /* 0x000fe200000010ff */
[----:B------:R-:W-:Y:S01]  /*1fc70*/  IMAD.MOV.U32 R12, RZ, RZ, R5 ;  /* 0x000000ffff0c7224 */ /* 0x000fe200078e0005 */
[----:B------:R-:W-:Y:S01]  /*1fc80*/  F2FP.BF16.F32.PACK_AB R193, R13, R193 ;  /* 0x000000c10dc1723e */ /* 0x000fe200000010ff */
[----:B------:R-:W-:Y:S01]  /*1fc90*/  IMAD.MOV.U32 R13, RZ, RZ, R4 ;  /* 0x000000ffff0d7224 */ /* 0x000fe200078e0004 */
[----:B------:R-:W-:Y:S02]  /*1fca0*/  PRMT R7, R229, 0x654, R7 ;  /* 0x00000654e5077816 */ /* 0x000fe40000000007 */
[----:B------:R-:W-:Y:S01]  /*1fcb0*/  F2FP.BF16.F32.PACK_AB R194, R194, R6 ;  /* 0x00000006c2c2723e */ /* 0x000fe200000010ff */
[----:B------:R-:W-:Y:S01]  /*1fcc0*/  IMAD.MOV.U32 R6, RZ, RZ, R219 ;  /* 0x000000ffff067224 */ /* 0x000fe200078e00db */
        /* <DEDUP_REMOVED lines=19> */
[C---:B--2---:R-:W-:Y:S01]  /*1fe00*/  ISETP.GT.AND P2, PT, R8.reuse, R160, PT ;  /* 0x000000a00800720c */ /* 0x044fe20003f44270 */
[----:B------:R-:W-:-:S12]  /*1fe10*/  VIADD R8, R8, 0xffffffff ;  /* 0xffffffff08087836 */ /* 0x000fd80000000000 */
[----:B------:R-:W-:Y:S05]  /*1fe20*/  @P2 BRA `(.L_x_2914) ;  /* 0xffffffa800ec2947 */ /* 0x000fea000383ffff */
[----:B------:R-:W-:Y:S05]  /*1fe30*/  BSYNC B1 ;  /* 0x0000000000017941 */ /* 0x000fea0003800000 */
.L_x_2901:
[----:B------:R-:W-:-:S07]  /*1fe40*/  IMAD.MOV.U32 R9, RZ, RZ, R8 ;  /* 0x000000ffff097224 */ /* 0x000fce00078e0008 */
.L_x_2900:
[----:B------:R-:W-:Y:S05]  /*1fe50*/  BSYNC B0 ;  /* 0x0000000000007941 */ /* 0x000fea0003800000 */
.L_x_2899:
[----:B------:R-:W-:Y:S01]  /*1fe60*/  ISETP.GE.AND P1, PT, R9, RZ, PT ;  /* 0x000000ff0900720c */ /* 0x000fe20003f26270 */
[----:B------:R-:W-:-:S12]  /*1fe70*/  BSSY B0, `(.L_x_2915) ;  /* 0x00004e3000007945 */ /* 0x000fd80003800000 */
[----:B------:R-:W-:Y:S05]  /*1fe80*/  @!P1 BRA `(.L_x_2916) ;  /* 0x0000004c00849947 */ /* 0x000fea0003800000 */
[----:B------:R-:W-:Y:S02]  /*1fe90*/  IMAD.MOV.U32 R14, RZ, RZ, R4 ;  /* 0x000000ffff0e7224 */ /* 0x000fe400078e0004 */
[----:B------:R-:W-:Y:S02]  /*1fea0*/  IMAD.MOV.U32 R11, RZ, RZ, R5 ;  /* 0x000000ffff0b7224 */ /* 0x000fe400078e0005 */
[----:B------:R-:W-:Y:S02]  /*1feb0*/  IMAD.MOV.U32 R10, RZ, RZ, R224 ;  /* 0x000000ffff0a7224 */ /* 0x000fe400078e00e0 */
[----:B------:R-:W-:-:S07]  /*1fec0*/  IMAD.MOV.U32 R8, RZ, RZ, R219 ;  /* 0x000000ffff087224 */ /* 0x000fce00078e00db */
.L_x_2929:
[----:B------:R-:W-:-:S05]  /*1fed0*/  VIADD R15, R8, 0x1 ;  /* 0x00000001080f7836 */ /* 0x000fca0000000000 */
[----:B------:R-:W-:-:S04]  /*1fee0*/  ISETP.NE.AND P1, PT, R15, 0x2, PT ;  /* 0x000000020f00780c */ /* 0x000fc80003f25270 */
[----:B------:R-:W-:Y:S02]  /*1fef0*/  SEL R15, R15, RZ, P1 ;  /* 0x000000ff0f0f7207 */ /* 0x000fe40000800000 */
[----:B------:R-:W-:-:S03]  /*1ff00*/  SEL R3, RZ, 0x1, P1 ;  /* 0x00000001ff037807 */ /* 0x000fc60000800000 */
[----:B------:R-:W-:Y:S01]  /*1ff10*/  IMAD.MOV.U32 R219, RZ, RZ, R15 ;  /* 0x000000ffffdb7224 */ /* 0x000fe200078e000f */
[----:B------:R-:W-:Y:S01]  /*1ff20*/  LOP3.LUT R224, R10, R3, RZ, 0x3c, !PT ;  /* 0x000000030ae07212 */ /* 0x000fe200078e3cff */
[----:B------:R-:W-:Y:S06]  /*1ff30*/  @!P0 BRA `(.L_x_2917) ;  /* 0x0000000000048947 */ /* 0x000fec0003800000 */
[----:B------:R-:W-:Y:S01]  /*1ff40*/  BPT.TRAP 0x1 ;  /* 0x000000040000795c */ /* 0x000fe20000300000 */
.L_x_2917:
[----:B------:R-:W-:Y:S01]  /*1ff50*/  IMAD R3, R219, 0x8, R22 ;  /* 0x00000008db037824 */ /* 0x000fe200078e0216 */
[----:B------:R-:W-:-:S04]  /*1ff60*/  SHF.L.U32 R6, R224, 0x1f, RZ ;  /* 0x0000001fe0067819 */ /* 0x000fc800000006ff */
[----:B------:R0:W1:Y:S01]  /*1ff70*/  SYNCS.PHASECHK.TRANS64.TRYWAIT P1, [R3+URZ+0x38830], R6 ;  /* 0x03883006030075a7 */ /* 0x000062000802017f */
[----:B------:R-:W-:Y:S05]  /*1ff80*/  @!P0 BRA `(.L_x_2918) ;  /* 0x0000000000048947 */ /* 0x000fea0003800000 */
[----:B------:R-:W-:Y:S01]  /*1ff90*/  BPT.TRAP 0x1 ;  /* 0x000000040000795c */ /* 0x000fe20000300000 */
.L_x_2918:
        /* <DEDUP_REMOVED lines=8> */
.L_x_2920:
[----:B------:R-:W-:Y:S05]  /*20020*/  BSYNC B1 ;  /* 0x0000000000017941 */ /* 0x000fea0003800000 */
.L_x_2919:
[----:B------:R-:W2:Y:S04]  /*20030*/  LDL.64 R152, [R1+0x40] ;  /* 0x0000400001987983 */ /* 0x000ea80000100a00 */
[----:B------:R-:W3:Y:S01]  /*20040*/  LDL.64 R154, [R1+0x48] ;  /* 0x00004800019a7983 */ /* 0x000ee20000100a00 */
[----:B------:R-:W-:Y:S02]  /*20050*/  R2UR UR10, R4 ;  /* 0x00000000040a72ca */ /* 0x000fe400000e0000 */
[----:B------:R-:W-:Y:S01]  /*20060*/  R2UR UR11, R5 ;  /* 0x00000000050b72ca */ /* 0x000fe200000e0000 */
[----:B------:R-:W-:Y:S01]  /*20070*/  WARPGROUP.ARRIVE ;  /* 0x00000000000079c5 */ /* 0x000fe20000000000 */
[----:B------:R-:W-:Y:S01]  /*20080*/  IMAD.MOV.U32 R21, RZ, RZ, 0x40000040 ;  /* 0x40000040ff157424 */ /* 0x000fe200078e00ff */
[----:B------:R-:W-:-:S04]  /*20090*/  R2UR UR18, R20 ;  /* 0x00000000141272ca */ /* 0x000fc800000e0000 */
[----:B------:R-:W-:Y:S01]  /*200a0*/  R2UR UR19, R21 ;  /* 0x00000000151372ca */ /* 0x000fe200000e0000 */
[----:B------:R-:W-:Y:S01]  /*200b0*/  VIADD R12, R4, 0x100 ;  /* 0x00000100040c7836 */ /* 0x000fe20000000000 */
[----:B------:R-:W4:Y:S01]  /*200c0*/  LDL.64 R20, [R1+0x30] ;  /* 0x0000300001147983 */ /* 0x000f220000100a00 */
[----:B------:R-:W-:-:S03]  /*200d0*/  IMAD.MOV.U32 R13, RZ, RZ, 0x40000040 ;  /* 0x40000040ff0d7424 */ /* 0x000fc600078e00ff */
[----:B------:R-:W-:Y:S02]  /*200e0*/  R2UR UR14, R12 ;  /* 0x000000000c0e72ca */ /* 0x000fe400000e0000 */
[----:B------:R-:W-:Y:S01]  /*200f0*/  R2UR UR15, R13 ;  /* 0x000000000d0f72ca */ /* 0x000fe200000e0000 */
[----:B01----:R-:W-:Y:S02]  /*20100*/  VIADD R6, R4, 0x180 ;  /* 0x0000018004067836 */ /* 0x003fe40000000000 */
[----:B------:R-:W-:-:S03]  /*20110*/  IMAD.MOV.U32 R7, RZ, RZ, 0x40000040 ;  /* 0x40000040ff077424 */ /* 0x000fc600078e00ff */
[----:B------:R-:W-:Y:S02]  /*20120*/  R2UR UR6, R6 ;  /* 0x00000000060672ca */ /* 0x000fe400000e0000 */
[----:B------:R-:W-:Y:S02]  /*20130*/  R2UR UR7, R7 ;  /* 0x00000000070772ca */ /* 0x000fe400000e0000 */
[----:B--2---:R-:W-:Y:S02]  /*20140*/  R2UR UR32, R152 ;  /* 0x00000000982072ca */ /* 0x004fe400000e0000 */
        /* <DEDUP_REMOVED lines=19> */
[----:B------:R-:W-:Y:S01]  /*20280*/  VIADD R12, R4, 0x200 ;  /* 0x00000200040c7836 */ /* 0x000fe20000000000 */
[----:B------:R-:W-:Y:S02]  /*20290*/  WARPGROUP.DEPBAR.LE gsb0, 0x0 ;  /* 0x00008000000079c5 */ /* 0x000fe40000010000 */
        /* <DEDUP_REMOVED lines=8> */
[----:B------:R-:W-:Y:S01]  /*20320*/  VIADD R6, R4, 0x2 ;  /* 0x0000000204067836 */ /* 0x000fe20000000000 */
[----:B--2---:R-:W-:Y:S02]  /*20330*/  R2UR UR28, R152 ;  /* 0x00000000981c72ca */ /* 0x004fe400000e0000 */
        /* <DEDUP_REMOVED lines=92> */
[----:B------:R-:W-:Y:S02]  /*20900*/  R2UR UR47, R21 ;  /* 0x00000000152f72ca */ /* 0x000fe400000e0000 */
[----:B------:R-:W3:Y:S01]  /*20910*/  LDL.64 R20, [R1+0x28] ;  /* 0x0000280001147983 */ /* 0x000ee20000100a00 */
[----:B------:R-:W-:Y:S02]  /*20920*/  VIADD R6, R4, 0x6 ;  /* 0x0000000604067836 */ /* 0x000fe40000000000 */
[----:B------:R-:W-:-:S03]  /*20930*/  IMAD.MOV.U32 R7, RZ, RZ, 0x40000040 ;  /* 0x40000040ff077424 */ /* 0x000fc600078e00ff */
[----:B------:R-:W-:Y:S02]  /*20940*/  R2UR UR30, R6 ;  /* 0x00000000061e72ca */ /* 0x000fe400000e0000 */
[----:B------:R-:W-:Y:S01]  /*20950*/  R2UR UR31, R7 ;  /* 0x00000000071f72ca */ /* 0x000fe200000e0000 */
[----:B------:R-:W-:Y:S02]  /*20960*/  UMOV UR28, UR46 ;  /* 0x0000002e001c7c82 */ /* 0x000fe40008000000 */
[----:B------:R-:W-:Y:S01]  /*20970*/  UMOV UR29, UR47 ;  /* 0x0000002f001d7c82 */ /* 0x000fe20008000000 */
[----:B------:R-:W-:Y:S02]  /*20980*/  VIADD R6, R4, 0x86 ;  /* 0x0000008604067836 */ /* 0x000fe40000000000 */
        /* <DEDUP_REMOVED lines=137> */
[----:B------:R-:W-:Y:S02]  /*21220*/  MOV R7, 0x40000040 ;  /* 0x4000004000077802 */ /* 0x000fe40000000f00 */
        /* <DEDUP_REMOVED lines=587> */
.L_x_2922:
[----:B------:R-:W-:Y:S01]  /*236e0*/  SHF.L.U32 R0, R10, 0x1f, RZ ;  /* 0x0000001f0a007819 */ /* 0x000fe200000006ff */
[----:B------:R-:W-:-:S04]  /*236f0*/  IMAD R6, R8, 0x8, R22 ;  /* 0x0000000808067824 */ /* 0x000fc800078e0216 */
[----:B------:R0:W1:Y:S01]  /*23700*/  SYNCS.PHASECHK.TRANS64.TRYWAIT P1, [R6+URZ+0x38850], R0 ;  /* 0x03885000060075a7 */ /* 0x000062000802017f */
[----:B------:R-:W-:Y:S05]  /*23710*/  @!P0 BRA `(.L_x_2923) ;  /* 0x0000000000048947 */ /* 0x000fea0003800000 */
[----:B------:R-:W-:Y:S01]  /*23720*/  BPT.TRAP 0x1 ;  /* 0x000000040000795c */ /* 0x000fe20000300000 */
.L_x_2923:
[----:B------:R-:W-:Y:S04]  /*23730*/  BSSY B1, `(.L_x_2924) ;  /* 0x0000004000017945 */ /* 0x000fe80003800000 */
[----:B-1----:R-:W-:Y:S05]  /*23740*/  @P1 BRA `(.L_x_2925) ;  /* 0x0000000000081947 */ /* 0x002fea0003800000 */
[----:B------:R-:W1:Y:S02]  /*23750*/  SYNCS.PHASECHK.TRANS64.TRYWAIT P1, [R6+URZ+0x38850], R0 ;  /* 0x03885000060075a7 */ /* 0x000e64000802017f */
[----:B-1----:R-:W-:Y:S05]  /*23760*/  @!P1 BRA `(.L_x_2926) ;  /* 0x000000e800e89947 */ /* 0x002fea0003800000 */
.L_x_2925:
[----:B------:R-:W-:Y:S05]  /*23770*/  BSYNC B1 ;  /* 0x0000000000017941 */ /* 0x000fea0003800000 */
.L_x_2924:
        /* <DEDUP_REMOVED lines=45> */
.L_x_2927:
        /* <DEDUP_REMOVED lines=22> */
[----:B------:R-:W2:Y:S01]  /*23bb0*/  MUFU.TANH R193, R193 ;  /* 0x000000c100c17308 */ /* 0x000ea20000002400 */
        /* <DEDUP_REMOVED lines=16> */
[----:B--2---:R-:W-:Y:S01]  /*23cc0*/  FMNMX.FTZ R0, R193, R14, !PT ;  /* 0x0000000ec1007209 */ /* 0x004fe20007810000 */
        /* <DEDUP_REMOVED lines=10> */
[----:B------:R-:W-:-:S02]  /*23d70*/  IMAD.U32 R3, RZ, RZ, UR42 ;  /* 0x0000002aff037e24 */ /* 0x000fc4000f8e00ff */
[----:B------:R-:W-:Y:S02]  /*23d80*/  IMAD R15, R15, 0x8, R22 ;  /* 0x000000080f0f7824 */ /* 0x000fe400078e0216 */
        /* <DEDUP_REMOVED lines=67> */
[----:B-1----:R-:W-:-:S05]  /*241c0*/  FMNMX.FTZ R5, R157, R2, !PT ;  /* 0x000000029d057209 */ /* 0x002fca0007810000 */
[----:B------:R-:W1:Y:S01]  /*241d0*/  SHFL.BFLY PT, R2, R5, 0x2, 0x1f ;  /* 0x0c401f0005027f89 */ /* 0x000e6200000e0000 */
[----:B--2---:R-:W-:-:S04]  /*241e0*/  FMNMX.FTZ R0, R158, R0, !PT ;  /* 0x000000009e007209 */ /* 0x004fc80007810000 */
[----:B0-----:R-:W-:-:S05]  /*241f0*/  FMNMX.FTZ R4, R159, R0, !PT ;  /* 0x000000009f047209 */ /* 0x001fca0007810000 */
[----:B------:R-:W0:Y:S01]  /*24200*/  SHFL.BFLY PT, R0, R4, 0x2, 0x1f ;  /* 0x0c401f0004007f89 */ /* 0x000e2200000e0000 */
[----:B-1----:R-:W-:-:S05]  /*24210*/  FMNMX.FTZ R5, R5, R2, !PT ;  /* 0x0000000205057209 */ /* 0x002fca0007810000 */
[----:B------:R-:W1:Y:S01]  /*24220*/  SHFL.BFLY PT, R2, R5, 0x1, 0x1f ;  /* 0x0c201f0005027f89 */ /* 0x000e6200000e0000 */
[----:B0-----:R-:W-:-:S05]  /*24230*/  FMNMX.FTZ R4, R4, R0, !PT ;  /* 0x0000000004047209 */ /* 0x001fca0007810000 */
[----:B------:R-:W0:Y:S01]  /*24240*/  SHFL.BFLY PT, R0, R4, 0x1, 0x1f ;  /* 0x0c201f0004007f89 */ /* 0x000e2200000e0000 */
[----:B-1----:R-:W-:Y:S02]  /*24250*/  FMNMX.FTZ R5, R5, R2, !PT ;  /* 0x0000000205057209 */ /* 0x002fe40007810000 */
[----:B0-----:R-:W-:-:S03]  /*24260*/  FMNMX.FTZ R4, R4, R0, !PT ;  /* 0x0000000004047209 */ /* 0x001fc60007810000 */
[C---:B------:R-:W-:Y:S01]  /*24270*/  FADD.FTZ R0, -R5.reuse, R11 ;  /* 0x0000000b05007221 */ /* 0x040fe20000010100 */
[----:B------:R-:W-:Y:S01]  /*24280*/  FMUL.FTZ R11, R5, R3 ;  /* 0x00000003050b7220 */ /* 0x000fe20000410000 */
[----:B------:R-:W-:-:S03]  /*24290*/  FADD.FTZ R2, -R4, R14 ;  /* 0x0000000e04027221 */ /* 0x000fc60000010100 */
[-CC-:B------:R-:W-:Y:S01]  /*242a0*/  FFMA.FTZ R192, R152, R3.reuse, -R11.reuse ;  /* 0x0000000398c07223 */ /* 0x180fe2000001080b */
[-C--:B------:R-:W-:Y:S01]  /*242b0*/  FMUL.FTZ R152, R4, R3.reuse ;  /* 0x0000000304987220 */ /* 0x080fe20000410000 */
[-C--:B------:R-:W-:Y:S01]  /*242c0*/  FMUL.FTZ R0, R0, R3.reuse ;  /* 0x0000000300007220 */ /* 0x080fe20000410000 */
        /* <DEDUP_REMOVED lines=24> */
[----:B------:R-:W-:Y:S01]  /*24450*/  FFMA.FTZ R156, R184, R3, -R152 ;  /* 0x00000003b89c7223 */ /* 0x000fe20000010898 */
[----:B------:R-:W-:-:S02]  /*24460*/  VIADD R160, R15, 0x38840 ;  /* 0x000388400fa07836 */ /* 0x000fc40000000000 */
[-CC-:B------:R-:W-:Y:S01]  /*24470*/  FFMA.FTZ R205, R21, R3.reuse, -R152.reuse ;  /* 0x0000000315cd7223 */ /* 0x180fe20000010898 */
[-CC-:B------:R-:W-:Y:S01]  /*24480*/  FFMA.FTZ R153, R176, R3.reuse, -R152.reuse ;  /* 0x00000003b0997223 */ /* 0x180fe20000010898 */
[-CC-:B------:R-:W-:Y:S01]  /*24490*/  FFMA.FTZ R207, R179, R3.reuse, -R152.reuse ;  /* 0x00000003b3cf7223 */ /* 0x180fe20000010898 */
[-C--:B------:R-:W-:Y:S01]  /*244a0*/  FFMA.FTZ R193, R154, R3.reuse, -R152 ;  /* 0x000000039ac17223 */ /* 0x080fe20000010898 */
[----:B------:R-:W-:Y:S01]  /*244b0*/  MUFU.EX2 R2, R2 ;  /* 0x0000000200027308 */ /* 0x000fe20000000800 */
[----:B------:R-:W-:Y:S01]  /*244c0*/  PRMT R160, R229, 0x654, R160 ;  /* 0x00000654e5a07816 */ /* 0x000fe200000000a0 */
[-CC-:B------:R-:W-:Y:S01]  /*244d0*/  FFMA.FTZ R21, R180, R3.reuse, -R152.reuse ;  /* 0x00000003b4157223 */ /* 0x180fe20000010898 */
[-CC-:B------:R-:W-:Y:S01]  /*244e0*/  FFMA.FTZ R201, R170, R3.reuse, -R152.reuse ;  /* 0x00000003aac97223 */ /* 0x180fe20000010898 */
[-CC-:B------:R-:W-:Y:S01]  /*244f0*/  FFMA.FTZ R171, R171, R3.reuse, -R152.reuse ;  /* 0x00000003abab7223 */ /* 0x180fe20000010898 */
[----:B------:R0:W-:Y:S01]  /*24500*/  SYNCS.ARRIVE.TRANS64.RED.A1T0 RZ, [R160+URZ], RZ ;  /* 0x000000ffa0ff79a7 */ /* 0x0001e2000810043f */
[-CC-:B------:R-:W-:Y:S01]  /*24510*/  FFMA.FTZ R203, R174, R3.reuse, -R152.reuse ;  /* 0x00000003aecb7223 */ /* 0x180fe20000010898 */
[-CC-:B------:R-:W-:Y:S01]  /*24520*/  FFMA.FTZ R197, R162, R3.reuse, -R152.reuse ;  /* 0x00000003a2c57223 */ /* 0x180fe20000010898 */
[----:B------:R-:W1:Y:S01]  /*24530*/  MUFU.EX2 R208, R208 ;  /* 0x000000d000d07308 */ /* 0x000e620000000800 */
[-CC-:B------:R-:W-:Y:S01]  /*24540*/  FFMA.FTZ R163, R163, R3.reuse, -R152.reuse ;  /* 0x00000003a3a37223 */ /* 0x180fe20000010898 */
[-CC-:B------:R-:W-:Y:S01]  /*24550*/  FFMA.FTZ R199, R166, R3.reuse, -R152.reuse ;  /* 0x00000003a6c77223 */ /* 0x180fe20000010898 */
[-CC-:B------:R-:W-:Y:S01]  /*24560*/  FFMA.FTZ R167, R167, R3.reuse, -R152.reuse ;  /* 0x00000003a7a77223 */ /* 0x180fe20000010898 */
[-CC-:B------:R-:W-:Y:S01]  /*24570*/  FFMA.FTZ R154, R155, R3.reuse, -R152.reuse ;  /* 0x000000039b9a7223 */ /* 0x180fe20000010898 */
[-CC-:B0-----:R-:W-:Y:S01]  /*24580*/  FFMA.FTZ R160, R175, R3.reuse, -R152.reuse ;  /* 0x00000003afa07223 */ /* 0x181fe20000010898 */
[-CC-:B------:R-:W-:Y:S01]  /*24590*/  FFMA.FTZ R195, R158, R3.reuse, -R152.reuse ;  /* 0x000000039ec37223 */ /* 0x180fe20000010898 */
[----:B------:R-:W-:Y:S01]  /*245a0*/  FFMA.FTZ R152, R159, R3, -R152 ;  /* 0x000000039f987223 */ /* 0x000fe20000010898 */
[----:B------:R-:W0:Y:S08]  /*245b0*/  MUFU.EX2 R209, R209 ;  /* 0x000000d100d17308 */ /* 0x000e300000000800 */
[----:B------:R-:W2:Y:S01]  /*245c0*/  MUFU.EX2 R182, R182 ;  /* 0x000000b600b67308 */ /* 0x000ea20000000800 */
[----:B-1----:R-:W-:-:S07]  /*245d0*/  FFMA.FTZ R226, R0, R226, R208 ;  /* 0x000000e200e27223 */ /* 0x002fce00000100d0 */
[----:B------:R-:W1:Y:S01]  /*245e0*/  MUFU.EX2 R157, R157 ;  /* 0x0000009d009d7308 */ /* 0x000e620000000800 */
[----:B0-----:R-:W-:-:S07]  /*245f0*/  FFMA.FTZ R225, R2, R225, R209 ;  /* 0x000000e102e17223 */ /* 0x001fce00000100d1 */
        /* <DEDUP_REMOVED lines=76> */
.L_x_2928:
[C---:B------:R-:W-:Y:S01]  /*24ac0*/  ISETP.GT.AND P1, PT, R9.reuse, RZ, PT ;  /* 0x000000ff0900720c */ /* 0x040fe20003f24270 */
        /* <DEDUP_REMOVED lines=29> */
.L_x_2916:
[----:B------:R-:W-:Y:S05]  /*24ca0*/  BSYNC B0 ;  /* 0x0000000000007941 */ /* 0x000fea0003800000 */
.L_x_2915:
        /* <DEDUP_REMOVED lines=131> */
.L_x_2930:
[----:B------:R-:W-:Y:S01]  /*254e0*/  IMAD R8, R219, 0x8, R22 ;  /* 0x00000008db087824 */ /* 0x000fe200078e0216 */
[----:B------:R-:W-:-:S04]  /*254f0*/  SHF.L.U32 R7, R224, 0x1f, RZ ;  /* 0x0000001fe0077819 */ /* 0x000fc800000006ff */
[----:B------:R0:W1:Y:S01]  /*25500*/  SYNCS.PHASECHK.TRANS64.TRYWAIT P1, [R8+URZ+0x38850], R7 ;  /* 0x03885007080075a7 */ /* 0x000062000802017f */
[----:B------:R-:W-:Y:S05]  /*25510*/  @!P0 BRA `(.L_x_2931) ;  /* 0x0000000000048947 */ /* 0x000fea0003800000 */
[----:B------:R-:W-:Y:S01]  /*25520*/  BPT.TRAP 0x1 ;  /* 0x000000040000795c */ /* 0x000fe20000300000 */
.L_x_2931:
        /* <DEDUP_REMOVED lines=9> */
.L_x_2933:
[----:B------:R-:W-:Y:S05]  /*255c0*/  BSYNC B0 ;  /* 0x0000000000007941 */ /* 0x000fea0003800000 */
.L_x_2932:
[----:B------:R-:W-:Y:S01]  /*255d0*/  IMAD.MOV.U32 R6, RZ, RZ, R0 ;  /* 0x000000ffff067224 */ /* 0x000fe200078e0000 */
[----:B------:R-:W-:Y:S01]  /*255e0*/  WARPGROUP.ARRIVE ;  /* 0x00000000000079c5 */ /* 0x000fe20000000000 */
[----:B01----:R-:W-:Y:S01]  /*255f0*/  IMAD.MOV.U32 R7, RZ, RZ, 0x40000040 ;  /* 0x40000040ff077424 */ /* 0x003fe200078e00ff */
[----:B------:R-:W0:Y:S02]  /*25600*/  SHFL.BFLY PT, R2, R225, 0x2, 0x1f ;  /* 0x0c401f00e1027f89 */ /* 0x000e2400000e0000 */
        /* <DEDUP_REMOVED lines=30> */
[----:B0-----:R-:W-:Y:S01]  /*257f0*/  FADD.FTZ R6, R2, R225 ;  /* 0x000000e102067221 */ /* 0x001fe20000010000 */
[----:B------:R-:W-:Y:S01]  /*25800*/  R2UR UR7, R7 ;  /* 0x00000000070772ca */ /* 0x000fe200000e0000 */
[----:B------:R-:W-:Y:S01]  /*25810*/  IMAD.MOV.U32 R2, RZ, RZ, RZ ;  /* 0x000000ffff027224 */ /* 0x000fe200078e00ff */
[----:B------:R-:W0:Y:S04]  /*25820*/  SHFL.BFLY PT, R7, R226, 0x2, 0x1f ;  /* 0x0c401f00e2077f89 */ /* 0x000e2800000e0000 */
[----:B------:R-:W1:Y:S01]  /*25830*/  SHFL.BFLY PT, R9, R6, 0x1, 0x1f ;  /* 0x0c201f0006097f89 */ /* 0x000e6200000e0000 */
[----:B0-----:R-:W-:Y:S01]  /*25840*/  FADD.FTZ R0, R7, R226 ;  /* 0x000000e207007221 */ /* 0x001fe20000010000 */
[----:B-1----:R-:W-:-:S04]  /*25850*/  FADD.FTZ R13, R6, R9 ;  /* 0x00000009060d7221 */ /* 0x002fc80000010000 */
[----:B------:R-:W0:Y:S01]  /*25860*/  SHFL.BFLY PT, R7, R0, 0x1, 0x1f ;  /* 0x0c201f0000077f89 */ /* 0x000e2200000e0000 */
[----:B------:R-:W-:Y:S01]  /*25870*/  IMAD.MOV.U32 R6, RZ, RZ, -0x800000 ;  /* 0xff800000ff067424 */ /* 0x000fe200078e00ff */
[----:B------:R-:W-:-:S13]  /*25880*/  FSETP.NE.FTZ.AND P2, PT, R13, RZ, PT ;  /* 0x000000ff0d00720b */ /* 0x000fda0003f55000 */
[----:B------:R-:W1:Y:S01]  /*25890*/  @P2 MUFU.LG2 R11, R13 ;  /* 0x0000000d000b2308 */ /* 0x000e620000000c00 */
[----:B------:R-:W-:Y:S01]  /*258a0*/  @P2 FMUL.FTZ R14, R3, 0.69314718246459960938 ;  /* 0x3f317218030e2820 */ /* 0x000fe20000410000 */
[----:B0-----:R-:W-:Y:S01]  /*258b0*/  FADD.FTZ R12, R0, R7 ;  /* 0x00000007000c7221 */ /* 0x001fe20000010000 */
[----:B------:R-:W-:-:S05]  /*258c0*/  IMAD.MOV.U32 R7, RZ, RZ, RZ ;  /* 0x000000ffff077224 */ /* 0x000fca00078e00ff */
[----:B------:R-:W-:Y:S01]  /*258d0*/  @P2 MUFU.RCP R2, R13 ;  /* 0x0000000d00022308 */ /* 0x000fe20000001000 */
[----:B------:R-:W-:Y:S01]  /*258e0*/  IMAD.MOV.U32 R0, RZ, RZ, -0x800000 ;  /* 0xff800000ff007424 */ /* 0x000fe200078e00ff */
[----:B------:R-:W-:Y:S01]  /*258f0*/  FSETP.NE.FTZ.AND P1, PT, R12, RZ, PT ;  /* 0x000000ff0c00720b */ /* 0x000fe20003f35000 */
[----:B-1----:R-:W-:-:S04]  /*25900*/  @P2 FMUL.FTZ R11, R11, 0.69314718246459960938 ;  /* 0x3f3172180b0b2820 */ /* 0x002fc80000410000 */
[----:B------:R-:W-:-:S08]  /*25910*/  @P2 FFMA.FTZ R0, R14, R4, R11 ;  /* 0x000000040e002223 */ /* 0x000fd0000001000b */
[----:B------:R-:W0:Y:S01]  /*25920*/  @P1 MUFU.LG2 R9, R12 ;  /* 0x0000000c00091308 */ /* 0x000e220000000c00 */
[----:B------:R-:W-:-:S07]  /*25930*/  @P1 FMUL.FTZ R10, R3, 0.69314718246459960938 ;  /* 0x3f317218030a1820 */ /* 0x000fce0000410000 */
[----:B------:R1:W2:Y:S01]  /*25940*/  @P1 MUFU.RCP R7, R12 ;  /* 0x0000000c00071308 */ /* 0x0002a20000001000 */
[----:B0-----:R-:W-:-:S04]  /*25950*/  @P1 FMUL.FTZ R9, R9, 0.69314718246459960938 ;  /* 0x3f31721809091820 */ /* 0x001fc80000410000 */
[----:B------:R-:W-:Y:S01]  /*25960*/  @P1 FFMA.FTZ R6, R10, R5, R9 ;  /* 0x000000050a061223 */ /* 0x000fe20000010009 */
[----:B------:R-:W-:Y:S02]  /*25970*/  WARPGROUP.DEPBAR.LE gsb0, 0x0 ;  /* 0x00008000000079c5 */ /* 0x000fe40000010000 */
[----:B------:R-:W-:-:S06]  /*25980*/  WARPGROUP.ARRIVE ;  /* 0x00000000000079c5 */ /* 0x000fcc0000000000 */
[----:B------:R-:W-:Y:S03]  /*25990*/  HGMMA.64x256x16.F32.BF16 R24, R192, gdesc[UR4].tnspB, R24, gsb0 ;  /* 0x43e00004c0187df0 */ /* 0x000fe60008001818 */
[----:B------:R-:W-:Y:S02]  /*259a0*/  WARPGROUP.DEPBAR.LE gsb0, 0x0 ;  /* 0x00008000000079c5 */ /* 0x000fe40000010000 */
[----:B-12---:R-:W-:Y:S05]  /*259b0*/  @!P0 BRA `(.L_x_2935) ;  /* 0x0000000000048947 */ /* 0x006fea0003800000 */
[----:B------:R-:W-:Y:S01]  /*259c0*/  BPT.TRAP 0x1 ;  /* 0x000000040000795c */ /* 0x000fe20000300000 */
.L_x_2935:
[----:B------:R-:W2:Y:S01]  /*259d0*/  LDL.LU R12, [R1+0x88] ;  /* 0x00008800010c7983 */ /* 0x000ea20000300800 */
[----:B------:R-:W-:Y:S02]  /*259e0*/  VIADD R4, R8, 0x38860 ;  /* 0x0003886008047836 */ /* 0x000fe40000000000 */
[-C--:B------:R-:W-:Y:S01]  /*259f0*/  FMUL.FTZ R8, R24, R7.reuse ;  /* 0x0000000718087220 */ /* 0x080fe20000410000 */
[----:B------:R-:W-:Y:S02]  /*25a00*/  VIADD R219, R219, 0x1 ;  /* 0x00000001dbdb7836 */ /* 0x000fe40000000000 */
[-C--:B------:R-:W-:Y:S01]  /*25a10*/  FMUL.FTZ R24, R36, R7.reuse ;  /* 0x0000000724187220 */ /* 0x080fe20000410000 */
[-C--:B------:R-:W-:Y:S01]  /*25a20*/  FMUL.FTZ R157, R40, R7.reuse ;  /* 0x00000007289d7220 */ /* 0x080fe20000410000 */
[----:B------:R-:W-:Y:S01]  /*25a30*/  PRMT R229, R229, 0x654, R4 ;  /* 0x00000654e5e57816 */ /* 0x000fe20000000004 */
[-C--:B------:R-:W-:Y:S01]  /*25a40*/  FMUL.FTZ R159, R48, R7.reuse ;  /* 0x00000007309f7220 */ /* 0x080fe20000410000 */
[----:B------:R-:W-:Y:S01]  /*25a50*/  ISETP.NE.AND P0, PT, R219, 0x2, PT ;  /* 0x00000002db00780c */ /* 0x000fe20003f05270 */
[-C--:B------:R-:W-:Y:S01]  /*25a60*/  FMUL.FTZ R161, R56, R7.reuse ;  /* 0x0000000738a17220 */ /* 0x080fe20000410000 */
[----:B------:R0:W-:Y:S01]  /*25a70*/  SYNCS.ARRIVE.TRANS64.RED.A1T0 RZ, [R229+URZ], RZ ;  /* 0x000000ffe5ff79a7 */ /* 0x0001e2000810043f */
[-C--:B------:R-:W-:Y:S01]  /*25a80*/  FMUL.FTZ R162, R60, R7.reuse ;  /* 0x000000073ca27220 */ /* 0x080fe20000410000 */
        /* <DEDUP_REMOVED lines=125> */
[----:B------:R-:W-:Y:S01]  /*26260*/  SEL R219, R219, RZ, P0 ;  /* 0x000000ffdbdb7207 */ /* 0x000fe20000000000 */
[----:B--2---:R-:W-:-:S05]  /*26270*/  VIADD R12, R12, 0x1 ;  /* 0x000000010c0c7836 */ /* 0x004fca0000000000 */
[----:B------:R0:W-:Y:S02]  /*26280*/  STL [R1+0x88], R12 ;  /* 0x0000880c01007387 */ /* 0x0001e40000100800 */
.L_x_2811:
[----:B------:R-:W0:Y:S08]  /*26290*/  S2UR UR4, SR_CgaCtaId ;  /* 0x00000000000479c3 */ /* 0x000e300000008800 */
[----:B------:R-:W-:Y:S01]  /*262a0*/  BAR.SYNC.DEFER_BLOCKING 0x5, 0x180 ;  /* 0x0146000000007b1d */ /* 0x000fe20000010000 */
[----:B------:R-:W-:-:S05]  /*262b0*/  MOV R22, 0x400 ;  /* 0x0000040000167802 */ /* 0x000fca0000000f00 */
[----:B------:R-:W-:Y:S01]  /*262c0*/  BSSY B0, `(.L_x_2936) ;  /* 0x00002e7000007945 */ /* 0x000fe20003800000 */
[----:B0-----:R-:W-:-:S05]  /*262d0*/  IMAD.U32 R229, RZ, RZ, UR4 ;  /* 0x00000004ffe57e24 */ /* 0x001fca000f8e00ff */
[----:B------:R-:W-:-:S05]  /*262e0*/  LEA R22, R229, R22, 0x18 ;  /* 0x00000016e5167211 */ /* 0x000fca00078ec0ff */
[----:B------:R0:W1:Y:S01]  /*262f0*/  LDS.128 R28, [R22+0x388d0] ;  /* 0x0388d000161c7984 */ /* 0x0000620000000c00 */
[----:B------:R-:W-:Y:S06]  /*26300*/  BAR.ARV 0x4, 0x180 ;  /* 0x0106000000007b1d */ /* 0x000fec0000002000 */
[----:B------:R-:W-:Y:S05]  /*26310*/  @P1 BRA `(.L_x_2937) ;  /* 0x0000002000241947 */ /* 0x000fea0003800000 */
[----:B------:R-:W2:Y:S04]  /*26320*/  LDL R2, [R1+0x8c] ;  /* 0x00008c0001027983 */ /* 0x000ea80000100800 */
[----:B------:R-:W3:Y:S01]  /*26330*/  LDL R179, [R1+0x7c] ;  /* 0x00007c0001b37983 */ /* 0x000ee20000100800 */
[----:B------:R-:W4:Y:S01]  /*26340*/  S2R R5, SR_SWINHI ;  /* 0x0000000000057919 */ /* 0x000f220000002f00 */
[----:B------:R-:W-:Y:S01]  /*26350*/  F2FP.BF16.F32.PACK_AB R9, R9, R26 ;  /* 0x0000001a0909723e */ /* 0x000fe200000010ff */
[----:B------:R-:W-:Y:S01]  /*26360*/  ULDC.64 UR4, c[0x0][0xc00] ;  /* 0x0003000000047ab9 */ /* 0x000fe20000000a00 */
[----:B------:R-:W3:Y:S04]  /*26370*/  LDL R180, [R1+0x78] ;  /* 0x0000780001b47983 */ /* 0x000ee80000100800 */
[----:B------:R-:W3:Y:S01]  /*26380*/  LDL R178, [R1+0x68] ;  /* 0x0000680001b27983 */ /* 0x000ee20000100800 */
[----:B------:R-:W-:-:S02]  /*26390*/  MOV R20, R22 ;  /* 0x0000001600147202 */ /* 0x000fc40000000f00 */
[----:B----4-:R-:W-:Y:S02]  /*263a0*/  MOV R21, R5 ;  /* 0x0000000500157202 */ /* 0x010fe40000000f00 */
[----:B------:R-:W-:Y:S02]  /*263b0*/  F2FP.BF16.F32.PACK_AB R8, R25, R8 ;  /* 0x000000081908723e */ /* 0x000fe400000010ff */
[----:B------:R-:W-:Y:S02]  /*263c0*/  F2FP.BF16.F32.PACK_AB R10, R3, R10 ;  /* 0x0000000a030a723e */ /* 0x000fe400000010ff */
[----:B------:R-:W-:Y:S02]  /*263d0*/  F2FP.BF16.F32.PACK_AB R11, R11, R4 ;  /* 0x000000040b0b723e */ /* 0x000fe400000010ff */
[----:B------:R-:W-:Y:S02]  /*263e0*/  F2FP.BF16.F32.PACK_AB R144, R145, R144 ;  /* 0x000000909190723e */ /* 0x000fe400000010ff */
[----:B------:R-:W-:-:S02]  /*263f0*/  F2FP.BF16.F32.PACK_AB R145, R147, R146 ;  /* 0x000000929391723e */ /* 0x000fc400000010ff */
[----:B------:R-:W-:Y:S02]  /*26400*/  F2FP.BF16.F32.PACK_AB R146, R149, R148 ;  /* 0x000000949592723e */ /* 0x000fe400000010ff */
[----:B------:R-:W-:Y:S01]  /*26410*/  F2FP.BF16.F32.PACK_AB R147, R151, R150 ;  /* 0x000000969793723e */ /* 0x000fe200000010ff */
[----:B------:R-:W-:Y:S01]  /*26420*/  BAR.SYNC.DEFER_BLOCKING 0x1, 0x100 ;  /* 0x0044000000007b1d */ /* 0x000fe20000010000 */
[----:B--2---:R-:W-:-:S03]  /*26430*/  IMAD.WIDE R110, R2, 0x2, R20 ;  /* 0x00000002026e7825 */ /* 0x004fc600078e0214 */
[C---:B------:R-:W-:Y:S02]  /*26440*/  IADD3 R72, P3, R110.reuse, 0x4000, RZ ;  /* 0x000040006e487810 */ /* 0x040fe40007f7e0ff */
[----:B------:R-:W-:Y:S02]  /*26450*/  IADD3 R12, P1, R110, 0x20, RZ ;  /* 0x000000206e0c7810 */ /* 0x000fe40007f3e0ff */
[----:B------:R-:W-:-:S03]  /*26460*/  LOP3.LUT R108, R72, 0x380, RZ, 0xc0, !PT ;  /* 0x00000380486c7812 */ /* 0x000fc600078ec0ff */
[--C-:B------:R-:W-:Y:S01]  /*26470*/  IMAD.X R13, RZ, RZ, R111.reuse, P1 ;  /* 0x000000ffff0d7224 */ /* 0x100fe200008e066f */
[----:B------:R-:W-:Y:S02]  /*26480*/  SHF.R.U64 R108, R108, 0x3, RZ ;  /* 0x000000036c6c7819 */ /* 0x000fe400000012ff */
[C---:B------:R-:W-:Y:S02]  /*26490*/  IADD3 R88, P1, R110.reuse, 0x8000, RZ ;  /* 0x000080006e587810 */ /* 0x040fe40007f3e0ff */
[----:B------:R-:W-:Y:S02]  /*264a0*/  IADD3 R14, P0, R110, 0x40, RZ ;  /* 0x000000406e0e7810 */ /* 0x000fe40007f1e0ff */
[----:B------:R-:W-:Y:S02]  /*264b0*/  LOP3.LUT R72, R108, R72, RZ, 0x3c, !PT ;  /* 0x000000486c487212 */ /* 0x000fe400078e3cff */
[----:B------:R-:W-:Y:S01]  /*264c0*/  LOP3.LUT R108, R88, 0x380, RZ, 0xc0, !PT ;  /* 0x00000380586c7812 */ /* 0x000fe200078ec0ff */
[----:B------:R-:W-:Y:S01]  /*264d0*/  IMAD.X R15, RZ, RZ, R111, P0 ;  /* 0x000000ffff0f7224 */ /* 0x000fe200000e066f */
[----:B------:R-:W-:-:S02]  /*264e0*/  IADD3 R92, P0, R110, 0x8020, RZ ;  /* 0x000080206e5c7810 */ /* 0x000fc40007f1e0ff */
[----:B------:R-:W-:Y:S02]  /*264f0*/  SHF.R.U64 R108, R108, 0x3, RZ ;  /* 0x000000036c6c7819 */ /* 0x000fe400000012ff */
[C---:B------:R-:W-:Y:S02]  /*26500*/  IADD3 R84, P2, R110.reuse, 0x4060, RZ ;  /* 0x000040606e547810 */ /* 0x040fe40007f5e0ff */
[C---:B------:R-:W-:Y:S02]  /*26510*/  IADD3 R68, P4, R110.reuse, 0x60, RZ ;  /* 0x000000606e447810 */ /* 0x040fe40007f9e0ff */
[----:B------:R-:W-:Y:S02]  /*26520*/  IADD3 R80, P5, R110, 0x4040, RZ ;  /* 0x000040406e507810 */ /* 0x000fe40007fbe0ff */
[----:B------:R-:W-:Y:S02]  /*26530*/  LOP3.LUT R88, R108, R88, RZ, 0x3c, !PT ;  /* 0x000000586c587212 */ /* 0x000fe400078e3cff */
[----:B------:R-:W-:-:S02]  /*26540*/  LOP3.LUT R5, R110, 0x380, RZ, 0xc0, !PT ;  /* 0x000003806e057812 */ /* 0x000fc400078ec0ff */
[----:B------:R-:W-:Y:S01]  /*26550*/  LOP3.LUT R108, R92, 0x380, RZ, 0xc0, !PT ;  /* 0x000003805c6c7812 */ /* 0x000fe200078ec0ff */
[--C-:B------:R-:W-:Y:S01]  /*26560*/  IMAD.X R85, RZ, RZ, R111.reuse, P2 ;  /* 0x000000ffff557224 */ /* 0x100fe200010e066f */
[C---:B------:R-:W-:Y:S01]  /*26570*/  IADD3 R76, P6, R110.reuse, 0x4020, RZ ;  /* 0x000040206e4c7810 */ /* 0x040fe20007fde0ff */
[--C-:B------:R-:W-:Y:S01]  /*26580*/  IMAD.X R81, RZ, RZ, R111.reuse, P5 ;  /* 0x000000ffff517224 */ /* 0x100fe200028e066f */
[----:B-1----:R-:W-:Y:S01]  /*26590*/  IADD3 R28, P2, R110, 0xc040, RZ ;  /* 0x0000c0406e1c7810 */ /* 0x002fe20007f5e0ff */
[--C-:B------:R-:W-:Y:S01]  /*265a0*/  IMAD.X R89, RZ, RZ, R111.reuse, P1 ;  /* 0x000000ffff597224 */ /* 0x100fe200008e066f */
[----:B-----5:R-:W-:Y:S02]  /*265b0*/  LOP3.LUT R135, R68, 0x380, RZ, 0xc0, !PT ;  /* 0x0000038044877812 */ /* 0x020fe400078ec0ff */
[----:B------:R-:W-:Y:S02]  /*265c0*/  SHF.R.U64 R5, R5, 0x3, RZ ;  /* 0x0000000305057819 */ /* 0x000fe400000012ff */
[----:B------:R-:W-:Y:S01]  /*265d0*/  SHF.R.U64 R108, R108, 0x3, RZ ;  /* 0x000000036c6c7819 */ /* 0x000fe200000012ff */
[--C-:B------:R-:W-:Y:S01]  /*265e0*/  IMAD.X R69, RZ, RZ, R111.reuse, P4 ;  /* 0x000000ffff457224 */ /* 0x100fe200020e066f */
[C---:B------:R-:W-:Y:S01]  /*265f0*/  IADD3 R2, P5, R110.reuse, 0xc020, RZ ;  /* 0x0000c0206e027810 */ /* 0x040fe20007fbe0ff */
[--C-:B------:R-:W-:Y:S01]  /*26600*/  IMAD.X R73, RZ, RZ, R111.reuse, P3 ;  /* 0x000000ffff497224 */ /* 0x100fe200018e066f */
[----:B------:R-:W-:Y:S01]  /*26610*/  IADD3 R128, P1, R110, 0xc060, RZ ;  /* 0x0000c0606e807810 */ /* 0x000fe20007f3e0ff */
[----:B------:R-:W-:Y:S01]  /*26620*/  IMAD.X R77, RZ, RZ, R111, P6 ;  /* 0x000000ffff4d7224 */ /* 0x000fe200030e066f */
[----:B------:R-:W-:-:S02]  /*26630*/  LOP3.LUT R177, R12, 0x380, RZ, 0xc0, !PT ;  /* 0x000003800cb17812 */ /* 0x000fc400078ec0ff */
[----:B------:R-:W-:Y:S02]  /*26640*/  LOP3.LUT R176, R14, 0x380, RZ, 0xc0, !PT ;  /* 0x000003800eb07812 */ /* 0x000fe400078ec0ff */
[C---:B------:R-:W-:Y:S02]  /*26650*/  IADD3 R96, P4, R110.reuse, 0x8040, RZ ;  /* 0x000080406e607810 */ /* 0x040fe40007f9e0ff */
[C---:B------:R-:W-:Y:S02]  /*26660*/  IADD3 R100, P3, R110.reuse, 0x8060, RZ ;  /* 0x000080606e647810 */ /* 0x040fe40007f7e0ff */
[----:B------:R-:W-:Y:S02]  /*26670*/  IADD3 R104, P6, R110, 0xc000, RZ ;  /* 0x0000c0006e687810 */ /* 0x000fe40007fde0ff */
[----:B------:R-:W-:Y:S02]  /*26680*/  SHF.R.U64 R135, R135, 0x3, RZ ;  /* 0x0000000387877819 */ /* 0x000fe400000012ff */
[----:B------:R-:W-:-:S02]  /*26690*/  LOP3.LUT R26, R28, 0x380, RZ, 0xc0, !PT ;  /* 0x000003801c1a7812 */ /* 0x000fc400078ec0ff */
[----:B------:R-:W-:Y:S02]  /*266a0*/  LOP3.LUT R110, R5, R110, RZ, 0x3c, !PT ;  /* 0x0000006e056e7212 */ /* 0x000fe400078e3cff */
[----:B------:R-:W-:Y:S02]  /*266b0*/  LOP3.LUT R92, R108, R92, RZ, 0x3c, !PT ;  /* 0x0000005c6c5c7212 */ /* 0x000fe400078e3cff */
[----:B------:R-:W-:Y:S02]  /*266c0*/  LOP3.LUT R25, R2, 0x380, RZ, 0xc0, !PT ;  /* 0x0000038002197812 */ /* 0x000fe400078ec0ff */
[----:B------:R-:W-:Y:S02]  /*266d0*/  LOP3.LUT R108, R128, 0x380, RZ, 0xc0, !PT ;  /* 0x00000380806c7812 */ /* 0x000fe400078ec0ff */
[----:B------:R-:W-:Y:S02]  /*266e0*/  SHF.R.U64 R177, R177, 0x3, RZ ;  /* 0x00000003b1b17819 */ /* 0x000fe400000012ff */
[----:B------:R-:W-:-:S02]  /*266f0*/  SHF.R.U64 R176, R176, 0x3, RZ ;  /* 0x00000003b0b07819 */ /* 0x000fc400000012ff */
[----:B------:R-:W-:Y:S02]  /*26700*/  LOP3.LUT R68, R135, R68, RZ, 0x3c, !PT ;  /* 0x0000004487447212 */ /* 0x000fe400078e3cff */
[----:B------:R-:W-:Y:S02]  /*26710*/  SHF.R.U64 R26, R26, 0x3, RZ ;  /* 0x000000031a1a7819 */ /* 0x000fe400000012ff */
[----:B------:R-:W-:Y:S02]  /*26720*/  LOP3.LUT R135, R84, 0x380, RZ, 0xc0, !PT ;  /* 0x0000038054877812 */ /* 0x000fe400078ec0ff */
[----:B------:R-:W-:Y:S01]  /*26730*/  MOV R110, R110 ;  /* 0x0000006e006e7202 */ /* 0x000fe20000000f00 */
[----:B------:R-:W-:Y:S01]  /*26740*/  IMAD.X R5, RZ, RZ, R111, P2 ;  /* 0x000000ffff057224 */ /* 0x000fe200010e066f */
[----:B------:R-:W-:Y:S02]  /*26750*/  SHF.R.U64 R25, R25, 0x3, RZ ;  /* 0x0000000319197819 */ /* 0x000fe400000012ff */
[----:B------:R-:W-:-:S02]  /*26760*/  SHF.R.U64 R3, R108, 0x3, RZ ;  /* 0x000000036c037819 */ /* 0x000fc400000012ff */
[----:B------:R-:W-:Y:S02]  /*26770*/  LOP3.LUT R12, R177, R12, RZ, 0x3c, !PT ;  /* 0x0000000cb10c7212 */ /* 0x000fe400078e3cff */
[----:B------:R-:W-:Y:S02]  /*26780*/  LOP3.LUT R14, R176, R14, RZ, 0x3c, !PT ;  /* 0x0000000eb00e7212 */ /* 0x000fe400078e3cff */
[----:B------:R-:W-:Y:S02]  /*26790*/  LOP3.LUT R177, R76, 0x380, RZ, 0xc0, !PT ;  /* 0x000003804cb17812 */ /* 0x000fe400078ec0ff */
[----:B------:R-:W-:Y:S01]  /*267a0*/  LOP3.LUT R4, R26, R28, RZ, 0x3c, !PT ;  /* 0x0000001c1a047212 */ /* 0x000fe200078e3cff */
[----:B------:R1:W-:Y:S01]  /*267b0*/  STSM.16.M88.4 [R110], R8 ;  /* 0x000000086e007844 */ /* 0x0003e20000000200 */
[----:B------:R-:W-:Y:S01]  /*267c0*/  SHF.R.U64 R135, R135, 0x3, RZ ;  /* 0x0000000387877819 */ /* 0x000fe200000012ff */
[--C-:B------:R-:W-:Y:S01]  /*267d0*/  IMAD.X R27, RZ, RZ, R111.reuse, P1 ;  /* 0x000000ffff1b7224 */ /* 0x100fe200008e066f */
[----:B------:R-:W-:Y:S01]  /*267e0*/  LOP3.LUT R176, R80, 0x380, RZ, 0xc0, !PT ;  /* 0x0000038050b07812 */ /* 0x000fe200078ec0ff */
[----:B------:R-:W-:Y:S01]  /*267f0*/  IMAD.X R93, RZ, RZ, R111, P0 ;  /* 0x000000ffff5d7224 */ /* 0x000fe200000e066f */
[----:B------:R-:W-:-:S02]  /*26800*/  LOP3.LUT R108, R25, R2, RZ, 0x3c, !PT ;  /* 0x00000002196c7212 */ /* 0x000fc400078e3cff */
[----:B------:R-:W-:Y:S01]  /*26810*/  MOV R72, R72 ;  /* 0x0000004800487202 */ /* 0x000fe20000000f00 */
[--C-:B------:R-:W-:Y:S01]  /*26820*/  IMAD.X R97, RZ, RZ, R111.reuse, P4 ;  /* 0x000000ffff617224 */ /* 0x100fe200020e066f */
[----:B------:R-:W-:Y:S02]  /*26830*/  LOP3.LUT R26, R3, R128, RZ, 0x3c, !PT ;  /* 0x00000080031a7212 */ /* 0x000fe400078e3cff */
[----:B------:R-:W-:Y:S01]  /*26840*/  MOV R88, R88 ;  /* 0x0000005800587202 */ /* 0x000fe20000000f00 */
[--C-:B------:R-:W-:Y:S01]  /*26850*/  IMAD.X R101, RZ, RZ, R111.reuse, P3 ;  /* 0x000000ffff657224 */ /* 0x100fe200018e066f */
[----:B------:R-:W-:Y:S01]  /*26860*/  MOV R3, R12 ;  /* 0x0000000c00037202 */ /* 0x000fe20000000f00 */
[----:B------:R-:W-:Y:S01]  /*26870*/  IMAD.X R109, RZ, RZ, R111, P5 ;  /* 0x000000ffff6d7224 */ /* 0x000fe200028e066f */
[----:B------:R-:W-:Y:S01]  /*26880*/  MOV R25, R14 ;  /* 0x0000000e00197202 */ /* 0x000fe20000000f00 */
[----:B------:R-:W2:Y:S01]  /*26890*/  LDC R28, c[0x0][0xbe8] ;  /* 0x0002fa00ff1c7b82 */ /* 0x000ea20000000800 */
[----:B-1----:R-:W-:-:S02]  /*268a0*/  F2FP.BF16.F32.PACK_AB R8, R33, R32 ;  /* 0x000000202108723e */ /* 0x002fc400000010ff */
[----:B------:R-:W-:Y:S02]  /*268b0*/  F2FP.BF16.F32.PACK_AB R9, R35, R34 ;  /* 0x000000222309723e */ /* 0x000fe400000010ff */
[----:B------:R-:W-:Y:S02]  /*268c0*/  F2FP.BF16.F32.PACK_AB R10, R37, R24 ;  /* 0x00000018250a723e */ /* 0x000fe400000010ff */
[----:B------:R-:W-:Y:S02]  /*268d0*/  F2FP.BF16.F32.PACK_AB R11, R39, R38 ;  /* 0x00000026270b723e */ /* 0x000fe400000010ff */
[----:B------:R-:W-:Y:S02]  /*268e0*/  SHF.R.U64 R177, R177, 0x3, RZ ;  /* 0x00000003b1b17819 */ /* 0x000fe400000012ff */
[----:B------:R-:W-:Y:S02]  /*268f0*/  F2FP.BF16.F32.PACK_AB R12, R41, R157 ;  /* 0x0000009d290c723e */ /* 0x000fe400000010ff */
[----:B------:R-:W-:-:S02]  /*26900*/  F2FP.BF16.F32.PACK_AB R13, R43, R42 ;  /* 0x0000002a2b0d723e */ /* 0x000fc400000010ff */
[----:B------:R-:W-:Y:S02]  /*26910*/  F2FP.BF16.F32.PACK_AB R14, R45, R158 ;  /* 0x0000009e2d0e723e */ /* 0x000fe400000010ff */
[----:B------:R-:W-:Y:S02]  /*26920*/  F2FP.BF16.F32.PACK_AB R15, R47, R46 ;  /* 0x0000002e2f0f723e */ /* 0x000fe400000010ff */
[----:B------:R-:W-:Y:S02]  /*26930*/  MOV R4, R4 ;  /* 0x0000000400047202 */ /* 0x000fe40000000f00 */
[----:B------:R-:W-:Y:S01]  /*26940*/  LOP3.LUT R84, R135, R84, RZ, 0x3c, !PT ;  /* 0x0000005487547212 */ /* 0x000fe200078e3cff */
[----:B------:R-:W1:Y:S01]  /*26950*/  S2R R5, SR_TID.X ;  /* 0x0000000000057919 */ /* 0x000e620000002100 */
[----:B------:R-:W-:Y:S02]  /*26960*/  SHF.R.U64 R176, R176, 0x3, RZ ;  /* 0x00000003b0b07819 */ /* 0x000fe400000012ff */
[----:B------:R-:W-:Y:S01]  /*26970*/  LOP3.LUT R135, R96, 0x380, RZ, 0xc0, !PT ;  /* 0x0000038060877812 */ /* 0x000fe200078ec0ff */
[----:B------:R-:W-:Y:S01]  /*26980*/  STSM.16.M88.4 [R3], R8 ;  /* 0x0000000803007844 */ /* 0x000fe20000000200 */
[----:B------:R-:W-:-:S02]  /*26990*/  LOP3.LUT R76, R177, R76, RZ, 0x3c, !PT ;  /* 0x0000004cb14c7212 */ /* 0x000fc400078e3cff */
[----:B------:R-:W-:Y:S01]  /*269a0*/  MOV R2, R26 ;  /* 0x0000001a00027202 */ /* 0x000fe20000000f00 */
[----:B------:R4:W-:Y:S01]  /*269b0*/  STSM.16.M88.4 [R25], R12 ;  /* 0x0000000c19007844 */ /* 0x0009e20000000200 */
[----:B------:R-:W-:Y:S02]  /*269c0*/  LOP3.LUT R80, R176, R80, RZ, 0x3c, !PT ;  /* 0x00000050b0507212 */ /* 0x000fe400078e3cff */
[----:B------:R-:W-:Y:S02]  /*269d0*/  SHF.R.U64 R135, R135, 0x3, RZ ;  /* 0x0000000387877819 */ /* 0x000fe400000012ff */
[----:B------:R-:W-:Y:S02]  /*269e0*/  MOV R68, R68 ;  /* 0x0000004400447202 */ /* 0x000fe40000000f00 */
[----:B------:R-:W-:Y:S02]  /*269f0*/  F2FP.BF16.F32.PACK_AB R24, R49, R159 ;  /* 0x0000009f3118723e */ /* 0x000fe400000010ff */
[----:B------:R-:W-:-:S02]  /*26a00*/  F2FP.BF16.F32.PACK_AB R26, R53, R160 ;  /* 0x000000a0351a723e */ /* 0x000fc400000010ff */
[----:B------:R-:W-:Y:S02]  /*26a10*/  F2FP.BF16.F32.PACK_AB R27, R55, R54 ;  /* 0x00000036371b723e */ /* 0x000fe400000010ff */
[----:B------:R-:W-:Y:S02]  /*26a20*/  LOP3.LUT R176, R100, 0x380, RZ, 0xc0, !PT ;  /* 0x0000038064b07812 */ /* 0x000fe400078ec0ff */
[----:B------:R-:W-:Y:S02]  /*26a30*/  F2FP.BF16.F32.PACK_AB R32, R57, R161 ;  /* 0x000000a13920723e */ /* 0x000fe400000010ff */
[----:B----4-:R-:W-:Y:S02]  /*26a40*/  F2FP.BF16.F32.PACK_AB R25, R51, R50 ;  /* 0x000000323319723e */ /* 0x010fe400000010ff */
[----:B------:R-:W-:Y:S02]  /*26a50*/  F2FP.BF16.F32.PACK_AB R33, R59, R58 ;  /* 0x0000003a3b21723e */ /* 0x000fe400000010ff */
[----:B------:R-:W-:-:S02]  /*26a60*/  F2FP.BF16.F32.PACK_AB R34, R61, R162 ;  /* 0x000000a23d22723e */ /* 0x000fc400000010ff */
[----:B------:R-:W-:Y:S02]  /*26a70*/  F2FP.BF16.F32.PACK_AB R35, R63, R62 ;  /* 0x0000003e3f23723e */ /* 0x000fe400000010ff */
[----:B------:R-:W-:Y:S02]  /*26a80*/  LOP3.LUT R177, R104, 0x380, RZ, 0xc0, !PT ;  /* 0x0000038068b17812 */ /* 0x000fe400078ec0ff */
[----:B------:R-:W-:Y:S02]  /*26a90*/  MOV R76, R76 ;  /* 0x0000004c004c7202 */ /* 0x000fe40000000f00 */
[----:B------:R-:W-:Y:S02]  /*26aa0*/  F2FP.BF16.F32.PACK_AB R8, R65, R163 ;  /* 0x000000a34108723e */ /* 0x000fe400000010ff */
[----:B------:R-:W-:Y:S02]  /*26ab0*/  F2FP.BF16.F32.PACK_AB R9, R67, R66 ;  /* 0x000000424309723e */ /* 0x000fe400000010ff */
[----:B------:R-:W-:-:S02]  /*26ac0*/  F2FP.BF16.F32.PACK_AB R10, R36, R164 ;  /* 0x000000a4240a723e */ /* 0x000fc400000010ff */
[----:B------:R-:W-:Y:S01]  /*26ad0*/  F2FP.BF16.F32.PACK_AB R11, R71, R70 ;  /* 0x00000046470b723e */ /* 0x000fe200000010ff */
[----:B------:R-:W-:Y:S01]  /*26ae0*/  STSM.16.M88.4 [R68], R24 ;  /* 0x0000001844007844 */ /* 0x000fe20000000200 */
[----:B------:R-:W-:Y:S02]  /*26af0*/  LOP3.LUT R96, R135, R96, RZ, 0x3c, !PT ;  /* 0x0000006087607212 */ /* 0x000fe400078e3cff */
[----:B------:R-:W-:Y:S02]  /*26b00*/  MOV R80, R80 ;  /* 0x0000005000507202 */ /* 0x000fe40000000f00 */
[----:B------:R-:W-:Y:S02]  /*26b10*/  F2FP.BF16.F32.PACK_AB R12, R40, R165 ;  /* 0x000000a5280c723e */ /* 0x000fe400000010ff */
[----:B------:R-:W-:Y:S02]  /*26b20*/  F2FP.BF16.F32.PACK_AB R13, R75, R74 ;  /* 0x0000004a4b0d723e */ /* 0x000fe400000010ff */
[----:B------:R-:W-:-:S02]  /*26b30*/  F2FP.BF16.F32.PACK_AB R14, R48, R166 ;  /* 0x000000a6300e723e */ /* 0x000fc400000010ff */
[----:B------:R-:W-:Y:S01]  /*26b40*/  F2FP.BF16.F32.PACK_AB R15, R79, R78 ;  /* 0x0000004e4f0f723e */ /* 0x000fe200000010ff */
[----:B------:R-:W-:Y:S01]  /*26b50*/  STSM.16.M88.4 [R72], R32 ;  /* 0x0000002048007844 */ /* 0x000fe20000000200 */
[----:B------:R-:W-:Y:S02]  /*26b60*/  SHF.R.U64 R176, R176, 0x3, RZ ;  /* 0x00000003b0b07819 */ /* 0x000fe400000012ff */
[----:B------:R-:W-:Y:S02]  /*26b70*/  MOV R84, R84 ;  /* 0x0000005400547202 */ /* 0x000fe40000000f00 */
[----:B------:R-:W-:Y:S02]  /*26b80*/  F2FP.BF16.F32.PACK_AB R36, R56, R167 ;  /* 0x000000a73824723e */ /* 0x000fe400000010ff */
[----:B------:R-:W-:Y:S02]  /*26b90*/  F2FP.BF16.F32.PACK_AB R37, R83, R82 ;  /* 0x000000525325723e */ /* 0x000fe400000010ff */
[----:B------:R-:W-:-:S02]  /*26ba0*/  F2FP.BF16.F32.PACK_AB R38, R60, R168 ;  /* 0x000000a83c26723e */ /* 0x000fc400000010ff */
[----:B------:R-:W-:Y:S01]  /*26bb0*/  F2FP.BF16.F32.PACK_AB R39, R87, R86 ;  /* 0x000000565727723e */ /* 0x000fe200000010ff */
[----:B------:R4:W-:Y:S01]  /*26bc0*/  STSM.16.M88.4 [R76], R8 ;  /* 0x000000084c007844 */ /* 0x0009e20000000200 */
[----:B------:R-:W-:Y:S02]  /*26bd0*/  SHF.R.U64 R177, R177, 0x3, RZ ;  /* 0x00000003b1b17819 */ /* 0x000fe400000012ff */
[----:B------:R-:W-:Y:S02]  /*26be0*/  F2FP.BF16.F32.PACK_AB R40, R64, R169 ;  /* 0x000000a94028723e */ /* 0x000fe400000010ff */
        /* <DEDUP_REMOVED lines=8> */
[----:B------:R0:W-:Y:S01]  /*26c70*/  STSM.16.M88.4 [R80], R12 ;  /* 0x0000000c50007844 */ /* 0x0001e20000000200 */
[----:B------:R-:W-:Y:S01]  /*26c80*/  MOV R96, R96 ;  /* 0x0000006000607202 */ /* 0x000fe20000000f00 */
[----:B---3--:R-:W-:Y:S01]  /*26c90*/  IMAD.SHL.U32 R3, R179, 0x4, RZ ;  /* 0x00000004b3037824 */ /* 0x008fe200078e00ff */
[----:B----4-:R-:W-:-:S02]  /*26ca0*/  F2FP.BF16.F32.PACK_AB R8, R155, R173 ;  /* 0x000000ad9b08723e */ /* 0x010fc400000010ff */
[----:B------:R-:W-:Y:S02]  /*26cb0*/  F2FP.BF16.F32.PACK_AB R9, R107, R106 ;  /* 0x0000006a6b09723e */ /* 0x000fe400000010ff */
[----:B------:R-:W-:Y:S02]  /*26cc0*/  F2FP.BF16.F32.PACK_AB R10, R156, R174 ;  /* 0x000000ae9c0a723e */ /* 0x000fe400000010ff */
[----:B------:R-:W-:Y:S01]  /*26cd0*/  F2FP.BF16.F32.PACK_AB R11, R44, R7 ;  /* 0x000000072c0b723e */ /* 0x000fe200000010ff */
[----:B------:R-:W-:Y:S01]  /*26ce0*/  STSM.16.M88.4 [R84], R36 ;  /* 0x0000002454007844 */ /* 0x000fe20000000200 */
[----:B------:R-:W-:Y:S02]  /*26cf0*/  LOP3.LUT R100, R176, R100, RZ, 0x3c, !PT ;  /* 0x00000064b0647212 */ /* 0x000fe400078e3cff */
[----:B------:R-:W-:Y:S01]  /*26d00*/  IADD3.X R105, RZ, R111, RZ, P6, !PT ;  /* 0x0000006fff697210 */ /* 0x000fe200037fe4ff */
[----:B------:R-:W-:Y:S01]  /*26d10*/  STSM.16.M88.4 [R88], R40 ;  /* 0x0000002858007844 */ /* 0x000fe20000000200 */
[----:B------:R-:W-:-:S02]  /*26d20*/  LOP3.LUT R104, R177, R104, RZ, 0x3c, !PT ;  /* 0x00000068b1687212 */ /* 0x000fc400078e3cff */
[----:B------:R-:W-:Y:S01]  /*26d30*/  SHF.R.S32.HI R82, RZ, 0x1f, R179 ;  /* 0x0000001fff527819 */ /* 0x000fe200000114b3 */
[----:B------:R-:W-:Y:S01]  /*26d40*/  STSM.16.M88.4 [R92], R48 ;  /* 0x000000305c007844 */ /* 0x000fe20000000200 */
[----:B------:R-:W-:Y:S02]  /*26d50*/  MOV R100, R100 ;  /* 0x0000006400647202 */ /* 0x000fe40000000f00 */
[----:B0-----:R-:W-:Y:S01]  /*26d60*/  F2FP.BF16.F32.PACK_AB R12, R113, R112 ;  /* 0x00000070710c723e */ /* 0x001fe200000010ff */
[----:B------:R0:W-:Y:S01]  /*26d70*/  STSM.16.M88.4 [R96], R8 ;  /* 0x0000000860007844 */ /* 0x0001e20000000200 */
[----:B------:R-:W-:Y:S02]  /*26d80*/  F2FP.BF16.F32.PACK_AB R13, R115, R114 ;  /* 0x00000072730d723e */ /* 0x000fe400000010ff */
[----:B------:R-:W-:Y:S02]  /*26d90*/  F2FP.BF16.F32.PACK_AB R14, R117, R116 ;  /* 0x00000074750e723e */ /* 0x000fe400000010ff */
[----:B------:R-:W-:-:S02]  /*26da0*/  F2FP.BF16.F32.PACK_AB R15, R119, R118 ;  /* 0x00000076770f723e */ /* 0x000fc400000010ff */
[----:B------:R-:W-:Y:S02]  /*26db0*/  MOV R104, R104 ;  /* 0x0000006800687202 */ /* 0x000fe40000000f00 */
[----:B------:R-:W-:Y:S02]  /*26dc0*/  F2FP.BF16.F32.PACK_AB R24, R121, R120 ;  /* 0x000000787918723e */ /* 0x000fe400000010ff */
[----:B------:R-:W-:Y:S02]  /*26dd0*/  F2FP.BF16.F32.PACK_AB R25, R123, R122 ;  /* 0x0000007a7b19723e */ /* 0x000fe400000010ff */
[----:B------:R-:W-:Y:S02]  /*26de0*/  F2FP.BF16.F32.PACK_AB R26, R125, R124 ;  /* 0x0000007c7d1a723e */ /* 0x000fe400000010ff */
[----:B------:R-:W-:Y:S02]  /*26df0*/  F2FP.BF16.F32.PACK_AB R27, R127, R126 ;  /* 0x0000007e7f1b723e */ /* 0x000fe400000010ff */
[----:B------:R-:W-:-:S02]  /*26e00*/  ISETP.NE.U32.AND P0, PT, RZ, UR4, PT ;  /* 0x00000004ff007c0c */ /* 0x000fc4000bf05070 */
[----:B0-----:R-:W-:Y:S02]  /*26e10*/  SHF.L.U64.HI R11, R179, 0x2, R82 ;  /* 0x00000002b30b7819 */ /* 0x001fe40000010252 */
[----:B------:R-:W-:Y:S02]  /*26e20*/  IADD3 R8, P1, R3, UR4, RZ ;  /* 0x0000000403087c10 */ /* 0x000fe4000ff3e0ff */
[----:B------:R-:W-:Y:S02]  /*26e30*/  MOV R108, R108 ;  /* 0x0000006c006c7202 */ /* 0x000fe40000000f00 */
[----:B------:R-:W-:Y:S02]  /*26e40*/  F2FP.BF16.F32.PACK_AB R32, R129, R175 ;  /* 0x000000af8120723e */ /* 0x000fe400000010ff */
[----:B------:R-:W-:Y:S02]  /*26e50*/  F2FP.BF16.F32.PACK_AB R33, R131, R130 ;  /* 0x000000828321723e */ /* 0x000fe400000010ff */
[----:B------:R-:W-:-:S02]  /*26e60*/  F2FP.BF16.F32.PACK_AB R34, R133, R132 ;  /* 0x000000848522723e */ /* 0x000fc400000010ff */
[----:B------:R-:W-:Y:S02]  /*26e70*/  F2FP.BF16.F32.PACK_AB R35, R52, R134 ;  /* 0x000000863423723e */ /* 0x000fe400000010ff */
[----:B------:R-:W-:Y:S02]  /*26e80*/  F2FP.BF16.F32.PACK_AB R36, R137, R136 ;  /* 0x000000888924723e */ /* 0x000fe400000010ff */
[----:B------:R-:W-:Y:S02]  /*26e90*/  F2FP.BF16.F32.PACK_AB R37, R139, R138 ;  /* 0x0000008a8b25723e */ /* 0x000fe400000010ff */
[----:B------:R-:W-:Y:S02]  /*26ea0*/  F2FP.BF16.F32.PACK_AB R38, R141, R140 ;  /* 0x0000008c8d26723e */ /* 0x000fe400000010ff */
[----:B------:R-:W-:Y:S01]  /*26eb0*/  F2FP.BF16.F32.PACK_AB R39, R143, R142 ;  /* 0x0000008e8f27723e */ /* 0x000fe200000010ff */
[----:B------:R-:W-:Y:S01]  /*26ec0*/  STSM.16.M88.4 [R100], R12 ;  /* 0x0000000c64007844 */ /* 0x000fe20000000200 */
[----:B------:R-:W-:-:S02]  /*26ed0*/  ISETP.NE.AND.EX P0, PT, RZ, UR5, PT, P0 ;  /* 0x00000005ff007c0c */ /* 0x000fc4000bf05300 */
[----:B------:R-:W-:Y:S01]  /*26ee0*/  IADD3.X R9, R11, UR5, RZ, P1, !PT ;  /* 0x000000050b097c10 */ /* 0x000fe20008ffe4ff */
[----:B------:R-:W-:Y:S01]  /*26ef0*/  STSM.16.M88.4 [R104], R24 ;  /* 0x0000001868007844 */ /* 0x000fe20000000200 */
[----:B------:R-:W-:Y:S02]  /*26f00*/  ULDC.64 UR4, c[0x0][0xc08] ;  /* 0x0003020000047ab9 */ /* 0x000fe40000000a00 */
[----:B------:R-:W-:Y:S01]  /*26f10*/  ISETP.NE.U32.AND P2, PT, RZ, UR4, PT ;  /* 0x00000004ff007c0c */ /* 0x000fe2000bf45070 */
[----:B------:R-:W-:Y:S04]  /*26f20*/  STSM.16.M88.4 [R108], R32 ;  /* 0x000000206c007844 */ /* 0x000fe80000000200 */
[----:B------:R-:W-:Y:S01]  /*26f30*/  STSM.16.M88.4 [R4], R36 ;  /* 0x0000002404007844 */ /* 0x000fe20000000200 */
[----:B------:R-:W-:-:S03]  /*26f40*/  ISETP.NE.AND.EX P2, PT, RZ, UR5, PT, P2 ;  /* 0x00000005ff007c0c */ /* 0x000fc6000bf45320 */
[----:B------:R0:W-:Y:S01]  /*26f50*/  STSM.16.M88.4 [R2], R144 ;  /* 0x0000009002007844 */ /* 0x0001e20000000200 */
[----:B-1----:R-:W-:Y:S02]  /*26f60*/  VIADD R5, R5, 0xffffff80 ;  /* 0xffffff8005057836 */ /* 0x002fe40000000000 */
[----:B------:R-:W-:Y:S01]  /*26f70*/  IMAD.MOV.U32 R81, RZ, RZ, RZ ;  /* 0x000000ffff517224 */ /* 0x000fe200078e00ff */
[----:B------:R-:W-:Y:S02]  /*26f80*/  BAR.SYNC.DEFER_BLOCKING 0x1, 0x100 ;  /* 0x0044000000007b1d */ /* 0x000fe40000010000 */
[----:B0-----:R-:W-:-:S04]  /*26f90*/  SHF.R.S32.HI R2, RZ, 0x1f, R5 ;  /* 0x0000001fff027819 */ /* 0x001fc80000011405 */
[CC--:B------:R-:W-:Y:S02]  /*26fa0*/  LEA.HI R7, R2.reuse, R5.reuse, RZ, 0x3 ;  /* 0x0000000502077211 */ /* 0x0c0fe400078f18ff */
[----:B------:R-:W-:Y:S02]  /*26fb0*/  LEA.HI R10, R2, R5, RZ, 0x7 ;  /* 0x00000005020a7211 */ /* 0x000fe400078f38ff */
[----:B------:R-:W-:Y:S01]  /*26fc0*/  @P2 IADD3 R2, P3, R3, UR4, RZ ;  /* 0x0000000403022c10 */ /* 0x000fe2000ff7e0ff */
[----:B------:R-:W-:Y:S01]  /*26fd0*/  ULDC UR4, c[0x0][0xa88] ;  /* 0x0002a20000047ab9 */ /* 0x000fe20000000800 */
[----:B------:R-:W-:Y:S01]  /*26fe0*/  LOP3.LUT R12, R7, 0xfffffff8, RZ, 0xc0, !PT ;  /* 0xfffffff8070c7812 */ /* 0x000fe200078ec0ff */
[----:B------:R-:W-:Y:S01]  /*26ff0*/  IMAD.U32 R7, RZ, RZ, UR4 ;  /* 0x00000004ff077e24 */ /* 0x000fe2000f8e00ff */
[----:B------:R-:W-:Y:S01]  /*27000*/  @P2 IADD3.X R3, R11, UR5, RZ, P3, !PT ;  /* 0x000000050b032c10 */ /* 0x000fe20009ffe4ff */
[----:B------:R0:W5:Y:S04]  /*27010*/  @P0 LDG.E R81, desc[UR60][R8.64] ;  /* 0x0000003c08510981 */ /* 0x000168000c1e1900 */
[----:B------:R0:W5:Y:S01]  /*27020*/  @P2 LDG.E R7, desc[UR60][R2.64] ;  /* 0x0000003c02072981 */ /* 0x000162000c1e1900 */
[----:B--2---:R-:W-:-:S13]  /*27030*/  ISETP.NE.AND P1, PT, R28, 0x1, PT ;  /* 0x000000011c00780c */ /* 0x004fda0003f25270 */
[----:B------:R-:W1:Y:S08]  /*27040*/  @P1 LDC R4, c[0x0][0xbec] ;  /* 0x0002fb00ff041b82 */ /* 0x000e700000000800 */
[----:B------:R-:W2:Y:S01]  /*27050*/  @P1 LDC R15, c[0x0][0xbf0] ;  /* 0x0002fc00ff0f1b82 */ /* 0x000ea20000000800 */
[----:B------:R-:W-:Y:S01]  /*27060*/  LOP3.LUT R14, R10, 0xffffff80, RZ, 0xc0, !PT ;  /* 0xffffff800a0e7812 */ /* 0x000fe200078ec0ff */
[----:B------:R-:W-:Y:S01]  /*27070*/  IMAD.IADD R83, R5, 0x1, -R12 ;  /* 0x0000000105537824 */ /* 0x000fe200078e0a0c */
[----:B------:R-:W-:Y:S01]  /*27080*/  SHF.R.S32.HI R27, RZ, 0x7, R10 ;  /* 0x00000007ff1b7819 */ /* 0x000fe2000001140a */
[----:B------:R-:W-:-:S02]  /*27090*/  IMAD.IADD R25, R180, 0x1, R178 ;  /* 0x00000001b4197824 */ /* 0x000fc400078e02b2 */
[----:B------:R-:W-:Y:S01]  /*270a0*/  IMAD.IADD R14, R5, 0x1, -R14 ;  /* 0x00000001050e7824 */ /* 0x000fe200078e0a0e */
[----:B0-----:R-:W-:Y:S06]  /*270b0*/  @P2 BRA `(.L_x_2938) ;  /* 0x0000000000102947 */ /* 0x001fec0003800000 */
[----:B------:R-:W-:Y:S05]  /*270c0*/  @!P0 BRA `(.L_x_2938) ;  /* 0x00000000000c8947 */ /* 0x000fea0003800000 */
[----:B------:R-:W3:Y:S04]  /*270d0*/  LDG.E R2, desc[UR60][R8.64] ;  /* 0x0000003c08027981 */ /* 0x000ee8000c1e1900 */
[----:B-----5:R-:W3:Y:S02]  /*270e0*/  LDG.E R7, desc[UR60][R8.64+0x4] ;  /* 0x0000043c08077981 */ /* 0x020ee4000c1e1900 */
[----:B---3--:R-:W-:-:S07]  /*270f0*/  IMAD.IADD R7, R7, 0x1, -R2 ;  /* 0x0000000107077824 */ /* 0x008fce00078e0a02 */
.L_x_2938:
[----:B------:R-:W3:Y:S01]  /*27100*/  LDL.LU R88, [R1+0x80] ;  /* 0x0000800001587983 */ /* 0x000ee20000300800 */
[----:B------:R-:W-:Y:S01]  /*27110*/  ULDC.64 UR4, c[0x0][0xb90] ;  /* 0x0002e40000047ab9 */ /* 0x000fe20000000a00 */
[----:B-1----:R-:W-:Y:S01]  /*27120*/  @P1 IMAD.HI.U32 R8, R25, R4, RZ ;  /* 0x0000000419081227 */ /* 0x002fe200078e00ff */
[--C-:B-----5:R-:W-:Y:S01]  /*27130*/  SHF.R.S32.HI R3, RZ, 0x1f, R81.reuse ;  /* 0x0000001fff037819 */ /* 0x120fe20000011451 */
[----:B------:R-:W0:Y:S01]  /*27140*/  @P1 LDC R86, c[0x0][0xbec] ;  /* 0x0002fb00ff561b82 */ /* 0x000e220000000800 */
[----:B------:R-:W-:Y:S01]  /*27150*/  SEL R80, R179, RZ, !P0 ;  /* 0x000000ffb3507207 */ /* 0x000fe20004000000 */
[----:B------:R-:W-:Y:S01]  /*27160*/  IMAD.MOV.U32 R2, RZ, RZ, R81 ;  /* 0x000000ffff027224 */ /* 0x000fe200078e0051 */
[----:B------:R-:W-:Y:S01]  /*27170*/  SEL R82, R82, RZ, !P0 ;  /* 0x000000ff52527207 */ /* 0x000fe20004000000 */
[----:B------:R-:W-:Y:S01]  /*27180*/  IMAD R11, R220, 0x8, R83 ;  /* 0x00000008dc0b7824 */ /* 0x000fe200078e0253 */
[----:B------:R-:W-:Y:S01]  /*27190*/  LEA.HI R10, R10, R27, RZ, 0x1 ;  /* 0x0000001b0a0a7211 */ /* 0x000fe200078f08ff */
[----:B------:R-:W-:Y:S01]  /*271a0*/  IMAD.MOV.U32 R9, RZ, RZ, R25 ;  /* 0x000000ffff097224 */ /* 0x000fe200078e0019 */
[----:B--2---:R-:W-:Y:S01]  /*271b0*/  @P1 SHF.R.U32.HI R9, RZ, R15, R8 ;  /* 0x0000000fff091219 */ /* 0x004fe20000011608 */
[----:B------:R-:W-:Y:S01]  /*271c0*/  IMAD.SHL.U32 R11, R11, 0x8, RZ ;  /* 0x000000080b0b7824 */ /* 0x000fe200078e00ff */
[----:B------:R-:W-:Y:S01]  /*271d0*/  SHF.R.S32.HI R15, RZ, 0x1f, R14 ;  /* 0x0000001fff0f7819 */ /* 0x000fe2000001140e */
[----:B------:R-:W1:Y:S01]  /*271e0*/  @P1 LDC R87, c[0x0][0xbf0] ;  /* 0x0002fc00ff571b82 */ /* 0x000e620000000800 */
[----:B------:R-:W-:Y:S01]  /*271f0*/  LOP3.LUT R10, R10, 0x3fffffe, RZ, 0xc0, !PT ;  /* 0x03fffffe0a0a7812 */ /* 0x000fe200078ec0ff */
[----:B------:R-:W-:Y:S01]  /*27200*/  IMAD.WIDE R20, R11, 0x2, R20 ;  /* 0x000000020b147825 */ /* 0x000fe200078e0214 */
[----:B------:R-:W-:-:S02]  /*27210*/  LEA.HI R8, R15, R14, RZ, 0x2 ;  /* 0x0000000e0f087211 */ /* 0x000fc400078f10ff */
[----:B------:R-:W-:Y:S01]  /*27220*/  LOP3.LUT P0, RZ, R14, 0x3, RZ, 0xc0, !PT ;  /* 0x000000030eff7812 */ /* 0x000fe2000780c0ff */
[----:B------:R-:W-:Y:S01]  /*27230*/  IMAD.MOV R11, RZ, RZ, -R9 ;  /* 0x000000ffff0b7224 */ /* 0x000fe200078e0a09 */
[----:B------:R-:W-:Y:S01]  /*27240*/  LEA.HI R14, R15, R14, RZ, 0x5 ;  /* 0x0000000e0f0e7211 */ /* 0x000fe200078f28ff */
[----:B------:R-:W-:Y:S01]  /*27250*/  IMAD.IADD R27, R27, 0x1, -R10 ;  /* 0x000000011b1b7824 */ /* 0x000fe200078e0a0a */
[--C-:B------:R-:W-:Y:S01]  /*27260*/  SHF.R.S32.HI R10, RZ, 0x2, R8.reuse ;  /* 0x00000002ff0a7819 */ /* 0x100fe20000011408 */
[----:B------:R-:W-:Y:S01]  /*27270*/  IMAD R11, R28, R11, R25 ;  /* 0x0000000b1c0b7224 */ /* 0x000fe200078e0219 */
[----:B------:R-:W-:Y:S02]  /*27280*/  SHF.R.S32.HI R25, RZ, 0x1f, R8 ;  /* 0x0000001fff197819 */ /* 0x000fe40000011408 */
[----:B------:R-:W-:Y:S02]  /*27290*/  SHF.R.S32.HI R14, RZ, 0x5, R14 ;  /* 0x00000005ff0e7819 */ /* 0x000fe4000001140e */
[----:B------:R-:W-:-:S02]  /*272a0*/  LEA.HI R25, R25, R10, RZ, 0x3 ;  /* 0x0000000a19197211 */ /* 0x000fc400078f18ff */
[----:B------:R-:W-:Y:S02]  /*272b0*/  IADD3 R33, P4, R20, 0x4000, RZ ;  /* 0x0000400014217810 */ /* 0x000fe40007f9e0ff */
[----:B------:R-:W-:Y:S02]  /*272c0*/  LOP3.LUT R25, R25, 0xfffffff8, RZ, 0xc0, !PT ;  /* 0xfffffff819197812 */ /* 0x000fe400078ec0ff */
[----:B------:R-:W-:-:S03]  /*272d0*/  LOP3.LUT R32, R33, 0x380, RZ, 0xc0, !PT ;  /* 0x0000038021207812 */ /* 0x000fc600078ec0ff */
[----:B------:R-:W-:Y:S01]  /*272e0*/  IMAD.IADD R25, R10, 0x1, -R25 ;  /* 0x000000010a197824 */ /* 0x000fe200078e0a19 */
[----:B------:R-:W-:-:S03]  /*272f0*/  SHF.R.U64 R32, R32, 0x3, RZ ;  /* 0x0000000320207819 */ /* 0x000fc600000012ff */
[----:B------:R-:W-:Y:S01]  /*27300*/  IMAD R14, R14, 0x10, R25 ;  /* 0x000000100e0e7824 */ /* 0x000fe200078e0219 */
[----:B------:R-:W-:Y:S02]  /*27310*/  IADD3 R25, P5, R20, 0x3000, RZ ;  /* 0x0000300014197810 */ /* 0x000fe40007fbe0ff */
[----:B------:R-:W-:Y:S01]  /*27320*/  LOP3.LUT R32, R32, R33, RZ, 0x3c, !PT ;  /* 0x0000002120207212 */ /* 0x000fe200078e3cff */
[----:B------:R-:W-:Y:S01]  /*27330*/  IMAD R14, R27, 0x40, R14 ;  /* 0x000000401b0e7824 */ /* 0x000fe200078e020e */
[----:B------:R-:W-:Y:S01]  /*27340*/  LOP3.LUT R24, R25, 0x380, RZ, 0xc0, !PT ;  /* 0x0000038019187812 */ /* 0x000fe200078ec0ff */
[----:B------:R-:W-:Y:S01]  /*27350*/  IMAD.X R33, RZ, RZ, R21, P4 ;  /* 0x000000ffff217224 */ /* 0x000fe200020e0615 */
[----:B------:R-:W-:Y:S02]  /*27360*/  IADD3 R53, P4, R20, 0x9000, RZ ;  /* 0x0000900014357810 */ /* 0x000fe40007f9e0ff */
[----:B------:R-:W-:Y:S02]  /*27370*/  SHF.R.U64 R24, R24, 0x3, RZ ;  /* 0x0000000318187819 */ /* 0x000fe400000012ff */
[----:B------:R-:W-:-:S02]  /*27380*/  LOP3.LUT R52, R53, 0x380, RZ, 0xc0, !PT ;  /* 0x0000038035347812 */ /* 0x000fc400078ec0ff */
[----:B------:R-:W-:Y:S01]  /*27390*/  LOP3.LUT R24, R24, R25, RZ, 0x3c, !PT ;  /* 0x0000001918187212 */ /* 0x000fe200078e3cff */
[--C-:B------:R-:W-:Y:S01]  /*273a0*/  IMAD.X R25, RZ, RZ, R21.reuse, P5 ;  /* 0x000000ffff197224 */ /* 0x100fe200028e0615 */
[----:B------:R-:W-:Y:S02]  /*273b0*/  IADD3 R49, P5, R20, 0x8000, RZ ;  /* 0x0000800014317810 */ /* 0x000fe40007fbe0ff */
[----:B------:R-:W-:Y:S02]  /*273c0*/  SHF.R.U64 R52, R52, 0x3, RZ ;  /* 0x0000000334347819 */ /* 0x000fe400000012ff */
[----:B------:R-:W-:Y:S02]  /*273d0*/  LOP3.LUT R48, R49, 0x380, RZ, 0xc0, !PT ;  /* 0x0000038031307812 */ /* 0x000fe400078ec0ff */
[----:B------:R-:W-:Y:S01]  /*273e0*/  LOP3.LUT R52, R52, R53, RZ, 0x3c, !PT ;  /* 0x0000003534347212 */ /* 0x000fe200078e3cff */
[----:B------:R-:W-:Y:S01]  /*273f0*/  IMAD.X R53, RZ, RZ, R21, P4 ;  /* 0x000000ffff357224 */ /* 0x000fe200020e0615 */
[----:B------:R-:W-:-:S02]  /*27400*/  SHF.R.U64 R48, R48, 0x3, RZ ;  /* 0x0000000330307819 */ /* 0x000fc400000012ff */
[----:B------:R-:W-:Y:S02]  /*27410*/  IADD3 R73, P4, R20, 0xe000, RZ ;  /* 0x0000e00014497810 */ /* 0x000fe40007f9e0ff */
[----:B------:R-:W-:Y:S01]  /*27420*/  LOP3.LUT R48, R48, R49, RZ, 0x3c, !PT ;  /* 0x0000003130307212 */ /* 0x000fe200078e3cff */
[----:B------:R-:W-:Y:S01]  /*27430*/  IMAD.X R49, RZ, RZ, R21, P5 ;  /* 0x000000ffff317224 */ /* 0x000fe200028e0615 */
[----:B------:R-:W-:Y:S02]  /*27440*/  IADD3 R69, P5, R20, 0xd000, RZ ;  /* 0x0000d00014457810 */ /* 0x000fe40007fbe0ff */
[----:B------:R-:W-:Y:S02]  /*27450*/  LOP3.LUT R72, R73, 0x380, RZ, 0xc0, !PT ;  /* 0x0000038049487812 */ /* 0x000fe400078ec0ff */
[----:B------:R-:W-:Y:S02]  /*27460*/  LOP3.LUT R68, R69, 0x380, RZ, 0xc0, !PT ;  /* 0x0000038045447812 */ /* 0x000fe400078ec0ff */
[----:B------:R-:W-:-:S02]  /*27470*/  SHF.R.U64 R72, R72, 0x3, RZ ;  /* 0x0000000348487819 */ /* 0x000fc400000012ff */
[----:B------:R-:W-:Y:S02]  /*27480*/  SHF.R.U64 R68, R68, 0x3, RZ ;  /* 0x0000000344447819 */ /* 0x000fe400000012ff */
[----:B------:R-:W-:Y:S01]  /*27490*/  LOP3.LUT R72, R72, R73, RZ, 0x3c, !PT ;  /* 0x0000004948487212 */ /* 0x000fe200078e3cff */
[--C-:B------:R-:W-:Y:S01]  /*274a0*/  IMAD.X R73, RZ, RZ, R21.reuse, P4 ;  /* 0x000000ffff497224 */ /* 0x100fe200020e0615 */
[----:B------:R-:W-:Y:S01]  /*274b0*/  LOP3.LUT R68, R68, R69, RZ, 0x3c, !PT ;  /* 0x0000004544447212 */ /* 0x000fe200078e3cff */
[----:B------:R-:W-:Y:S02]  /*274c0*/  IMAD.X R69, RZ, RZ, R21, P5 ;  /* 0x000000ffff457224 */ /* 0x000fe400028e0615 */
[----:B------:R-:W-:-:S04]  /*274d0*/  IMAD R85, R83, 0x20, R220 ;  /* 0x0000002053557824 */ /* 0x000fc800078e02dc */
[----:B------:R-:W-:Y:S01]  /*274e0*/  IMAD.IADD R85, R178, 0x1, R85 ;  /* 0x00000001b2557824 */ /* 0x000fe200078e0255 */
[----:B------:R-:W-:Y:S01]  /*274f0*/  BSSY B1, `(.L_x_2939) ;  /* 0x00000a7000017945 */ /* 0x000fe20003800000 */
[----:B---3--:R-:W-:-:S05]  /*27500*/  SHF.R.S32.HI R84, RZ, 0x1f, R88 ;  /* 0x0000001fff547819 */ /* 0x008fca0000011458 */
[----:B------:R-:W-:-:S04]  /*27510*/  IMAD R4, R84, UR4, RZ ;  /* 0x0000000454047c24 */ /* 0x000fc8000f8e02ff */
[C---:B------:R-:W-:Y:S02]  /*27520*/  IMAD R13, R88.reuse, UR5, R4 ;  /* 0x00000005580d7c24 */ /* 0x040fe4000f8e0204 */
[----:B------:R-:W-:Y:S01]  /*27530*/  IMAD.WIDE.U32 R4, R88, UR4, R2 ;  /* 0x0000000458047c25 */ /* 0x000fe2000f8e0002 */
[----:B------:R-:W-:-:S03]  /*27540*/  ULDC.64 UR4, c[0x0][0xb98] ;  /* 0x0002e60000047ab9 */ /* 0x000fc60000000a00 */
[----:B------:R-:W-:Y:S02]  /*27550*/  IMAD.IADD R5, R5, 0x1, R13 ;  /* 0x0000000105057824 */ /* 0x000fe400078e020d */
[----:B------:R-:W-:Y:S02]  /*27560*/  IMAD R13, R82, UR4, RZ ;  /* 0x00000004520d7c24 */ /* 0x000fe4000f8e02ff */
[----:B------:R-:W-:-:S04]  /*27570*/  IMAD.WIDE.U32 R4, R80, UR4, R4 ;  /* 0x0000000450047c25 */ /* 0x000fc8000f8e0004 */
[----:B------:R-:W-:Y:S01]  /*27580*/  IMAD R2, R80, UR5, R13 ;  /* 0x0000000550027c24 */ /* 0x000fe2000f8e020d */
[----:B------:R-:W-:Y:S01]  /*27590*/  SHF.R.S32.HI R13, RZ, 0x1f, R9 ;  /* 0x0000001fff0d7819 */ /* 0x000fe20000011409 */
[----:B------:R-:W-:Y:S01]  /*275a0*/  ULDC.64 UR4, c[0x0][0xb88] ;  /* 0x0002e20000047ab9 */ /* 0x000fe20000000a00 */
[----:B------:R-:W-:-:S04]  /*275b0*/  IADD3 R4, P2, R9, R4, RZ ;  /* 0x0000000409047210 */ /* 0x000fc80007f5e0ff */
[----:B------:R-:W-:Y:S02]  /*275c0*/  IADD3.X R5, R13, R5, R2, P2, !PT ;  /* 0x000000050d057210 */ /* 0x000fe400017fe402 */
[----:B------:R-:W-:Y:S02]  /*275d0*/  SHF.R.S32.HI R2, RZ, 0x1f, R11 ;  /* 0x0000001fff027819 */ /* 0x000fe4000001140b */
[C---:B------:R-:W-:Y:S01]  /*275e0*/  IADD3 R9, P2, R20.reuse, 0x1000, RZ ;  /* 0x0000100014097810 */ /* 0x040fe20007f5e0ff */
[----:B------:R-:W-:Y:S01]  /*275f0*/  IMAD.WIDE.U32 R4, R11, UR4, R4 ;  /* 0x000000040b047c25 */ /* 0x000fe2000f8e0004 */
[----:B------:R-:W-:Y:S02]  /*27600*/  IADD3 R13, P6, R20, 0x2000, RZ ;  /* 0x00002000140d7810 */ /* 0x000fe40007fde0ff */
[----:B------:R-:W-:Y:S01]  /*27610*/  LOP3.LUT R8, R9, 0x380, RZ, 0xc0, !PT ;  /* 0x0000038009087812 */ /* 0x000fe200078ec0ff */
[----:B------:R-:W-:Y:S01]  /*27620*/  IMAD R2, R2, UR4, RZ ;  /* 0x0000000402027c24 */ /* 0x000fe2000f8e02ff */
[----:B------:R-:W-:-:S02]  /*27630*/  LOP3.LUT R12, R13, 0x380, RZ, 0xc0, !PT ;  /* 0x000003800d0c7812 */ /* 0x000fc400078ec0ff */
[----:B------:R-:W-:Y:S01]  /*27640*/  SHF.R.U64 R8, R8, 0x3, RZ ;  /* 0x0000000308087819 */ /* 0x000fe200000012ff */
[----:B------:R-:W-:Y:S01]  /*27650*/  IMAD R15, R11, UR5, R2 ;  /* 0x000000050b0f7c24 */ /* 0x000fe2000f8e0202 */
[----:B------:R-:W-:Y:S01]  /*27660*/  ULDC.64 UR4, c[0x0][0xb50] ;  /* 0x0002d40000047ab9 */ /* 0x000fe20000000a00 */
[----:B------:R-:W-:Y:S01]  /*27670*/  SHF.R.U64 R12, R12, 0x3, RZ ;  /* 0x000000030c0c7819 */ /* 0x000fe200000012ff */
[----:B------:R-:W-:Y:S01]  /*27680*/  IMAD R2, R7, R28, RZ ;  /* 0x0000001c07027224 */ /* 0x000fe200078e02ff */
[----:B------:R-:W-:Y:S01]  /*27690*/  LOP3.LUT R8, R8, R9, RZ, 0x3c, !PT ;  /* 0x0000000908087212 */ /* 0x000fe200078e3cff */
[----:B------:R-:W-:Y:S01]  /*276a0*/  IMAD.IADD R5, R5, 0x1, R15 ;  /* 0x0000000105057824 */ /* 0x000fe200078e020f */
[----:B------:R-:W-:Y:S01]  /*276b0*/  LEA R10, P3, R4, UR4, 0x2 ;  /* 0x00000004040a7c11 */ /* 0x000fe2000f8610ff */
[----:B------:R-:W-:Y:S01]  /*276c0*/  IMAD.X R9, RZ, RZ, R21, P2 ;  /* 0x000000ffff097224 */ /* 0x000fe200010e0615 */
[----:B------:R-:W-:Y:S01]  /*276d0*/  IADD3 R41, P2, R20, 0x6000, RZ ;  /* 0x0000600014297810 */ /* 0x000fe20007f5e0ff */
[----:B------:R-:W-:Y:S01]  /*276e0*/  IMAD.IADD R15, R14, 0x1, R178 ;  /* 0x000000010e0f7824 */ /* 0x000fe200078e02b2 */
[----:B------:R-:W-:Y:S01]  /*276f0*/  LEA.HI.X R4, R4, UR5, R5, 0x2, P3 ;  /* 0x0000000504047c11 */ /* 0x000fe200098f1405 */
[----:B------:R-:W-:Y:S01]  /*27700*/  SHFL.IDX PT, R54, R10, RZ, 0x1c1f ;  /* 0x001c1fff0a367589 */ /* 0x000fe200000e0000 */
[----:B------:R-:W-:Y:S01]  /*27710*/  IADD3 R37, P3, R20, 0x5000, RZ ;  /* 0x0000500014257810 */ /* 0x000fe20007f7e0ff */
[----:B------:R-:W-:Y:S01]  /*27720*/  VIADD R5, R15, 0x8 ;  /* 0x000000080f057836 */ /* 0x000fe20000000000 */
[----:B------:R-:W-:Y:S01]  /*27730*/  LOP3.LUT R40, R41, 0x380, RZ, 0xc0, !PT ;  /* 0x0000038029287812 */ /* 0x000fe200078ec0ff */
[----:B------:R-:W2:Y:S01]  /*27740*/  SHFL.IDX PT, R55, R4, RZ, 0x1c1f ;  /* 0x001c1fff04377589 */ /* 0x000ea200000e0000 */
[----:B------:R-:W-:Y:S01]  /*27750*/  LOP3.LUT R36, R37, 0x380, RZ, 0xc0, !PT ;  /* 0x0000038025247812 */ /* 0x000fe200078ec0ff */
[----:B------:R-:W-:Y:S01]  /*27760*/  ULDC.64 UR4, c[0x0][0xaa0] ;  /* 0x0002a80000047ab9 */ /* 0x000fe20000000a00 */
[----:B------:R-:W-:Y:S01]  /*27770*/  SHF.R.U64 R40, R40, 0x3, RZ ;  /* 0x0000000328287819 */ /* 0x000fe200000012ff */
[----:B------:R-:W-:Y:S01]  /*27780*/  SHFL.IDX PT, R58, R10, 0x1, 0x1c1f ;  /* 0x003c1f000a3a7f89 */ /* 0x000fe200000e0000 */
[----:B------:R-:W-:-:S02]  /*27790*/  SHF.R.U64 R36, R36, 0x3, RZ ;  /* 0x0000000324247819 */ /* 0x000fc400000012ff */
[----:B------:R-:W-:Y:S01]  /*277a0*/  LOP3.LUT R40, R40, R41, RZ, 0x3c, !PT ;  /* 0x0000002928287212 */ /* 0x000fe200078e3cff */
[--C-:B------:R-:W-:Y:S01]  /*277b0*/  IMAD.X R41, RZ, RZ, R21.reuse, P2 ;  /* 0x000000ffff297224 */ /* 0x100fe200010e0615 */
[----:B------:R-:W-:Y:S01]  /*277c0*/  IADD3 R61, P2, R20, 0xb000, RZ ;  /* 0x0000b000143d7810 */ /* 0x000fe20007f5e0ff */
[----:B------:R3:W4:Y:S01]  /*277d0*/  SHFL.IDX PT, R59, R4, 0x1, 0x1c1f ;  /* 0x003c1f00043b7f89 */ /* 0x00072200000e0000 */
[----:B------:R-:W-:Y:S01]  /*277e0*/  LOP3.LUT R36, R36, R37, RZ, 0x3c, !PT ;  /* 0x0000002524247212 */ /* 0x000fe200078e3cff */
[--C-:B------:R-:W-:Y:S01]  /*277f0*/  IMAD.X R37, RZ, RZ, R21.reuse, P3 ;  /* 0x000000ffff257224 */ /* 0x100fe200018e0615 */
[----:B------:R-:W-:Y:S01]  /*27800*/  LOP3.LUT R12, R12, R13, RZ, 0x3c, !PT ;  /* 0x0000000d0c0c7212 */ /* 0x000fe200078e3cff */
[----:B------:R-:W-:Y:S01]  /*27810*/  IMAD.X R13, RZ, RZ, R21, P6 ;  /* 0x000000ffff0d7224 */ /* 0x000fe200030e0615 */
[----:B------:R-:W-:Y:S02]  /*27820*/  IADD3 R57, P3, R20, 0xa000, RZ ;  /* 0x0000a00014397810 */ /* 0x000fe40007f7e0ff */
[----:B------:R-:W-:-:S02]  /*27830*/  LOP3.LUT R60, R61, 0x380, RZ, 0xc0, !PT ;  /* 0x000003803d3c7812 */ /* 0x000fc400078ec0ff */
[----:B------:R-:W-:Y:S02]  /*27840*/  IADD3 R45, P6, R20, 0x7000, RZ ;  /* 0x00007000142d7810 */ /* 0x000fe40007fde0ff */
[----:B------:R-:W-:Y:S02]  /*27850*/  LOP3.LUT R56, R57, 0x380, RZ, 0xc0, !PT ;  /* 0x0000038039387812 */ /* 0x000fe400078ec0ff */
[----:B------:R-:W-:Y:S02]  /*27860*/  SHF.R.U64 R60, R60, 0x3, RZ ;  /* 0x000000033c3c7819 */ /* 0x000fe400000012ff */
[----:B------:R-:W-:Y:S02]  /*27870*/  LOP3.LUT R44, R45, 0x380, RZ, 0xc0, !PT ;  /* 0x000003802d2c7812 */ /* 0x000fe400078ec0ff */
[----:B------:R-:W-:Y:S02]  /*27880*/  SHF.R.U64 R56, R56, 0x3, RZ ;  /* 0x0000000338387819 */ /* 0x000fe400000012ff */
[----:B------:R-:W-:Y:S01]  /*27890*/  LOP3.LUT R60, R60, R61, RZ, 0x3c, !PT ;  /* 0x0000003d3c3c7212 */ /* 0x000fe200078e3cff */
[----:B------:R-:W-:Y:S01]  /*278a0*/  IMAD.X R61, RZ, RZ, R21, P2 ;  /* 0x000000ffff3d7224 */ /* 0x000fe200010e0615 */
[----:B------:R-:W-:-:S02]  /*278b0*/  SHF.R.U64 R44, R44, 0x3, RZ ;  /* 0x000000032c2c7819 */ /* 0x000fc400000012ff */
[-C--:B------:R-:W-:Y:S02]  /*278c0*/  ISETP.GE.OR P2, PT, R15, R2.reuse, P0 ;  /* 0x000000020f00720c */ /* 0x080fe40000746670 */
[----:B------:R-:W-:Y:S02]  /*278d0*/  ISETP.GE.OR P0, PT, R5, R2, P0 ;  /* 0x000000020500720c */ /* 0x000fe40000706670 */
[----:B------:R-:W-:Y:S01]  /*278e0*/  LOP3.LUT R56, R56, R57, RZ, 0x3c, !PT ;  /* 0x0000003938387212 */ /* 0x000fe200078e3cff */
[--C-:B------:R-:W-:Y:S01]  /*278f0*/  IMAD.X R57, RZ, RZ, R21.reuse, P3 ;  /* 0x000000ffff397224 */ /* 0x100fe200018e0615 */
[----:B------:R-:W-:Y:S01]  /*27900*/  LOP3.LUT R44, R44, R45, RZ, 0x3c, !PT ;  /* 0x0000002d2c2c7212 */ /* 0x000fe200078e3cff */
[----:B------:R-:W-:Y:S01]  /*27910*/  IMAD.X R45, RZ, RZ, R21, P6 ;  /* 0x000000ffff2d7224 */ /* 0x000fe200030e0615 */
[C---:B------:R-:W-:Y:S02]  /*27920*/  IADD3 R7, P3, R20.reuse, 0xf000, RZ ;  /* 0x0000f00014077810 */ /* 0x040fe40007f7e0ff */
[----:B------:R-:W-:-:S02]  /*27930*/  IADD3 R65, P6, R20, 0xc000, RZ ;  /* 0x0000c00014417810 */ /* 0x000fc40007fde0ff */
[----:B------:R-:W-:Y:S01]  /*27940*/  LOP3.LUT R11, R20, 0x380, RZ, 0xc0, !PT ;  /* 0x00000380140b7812 */ /* 0x000fe200078ec0ff */
[----:B--2---:R-:W-:Y:S01]  /*27950*/  @!P2 ST.E desc[UR60][R54.64], R6 ;  /* 0x000000063600a985 */ /* 0x004fe2000c10193c */
[----:B---3--:R-:W-:Y:S01]  /*27960*/  LOP3.LUT R4, R7, 0x380, RZ, 0xc0, !PT ;  /* 0x0000038007047812 */ /* 0x008fe200078ec0ff */
[----:B------:R-:W-:Y:S01]  /*27970*/  IMAD.X R77, RZ, RZ, R21, P3 ;  /* 0x000000ffff4d7224 */ /* 0x000fe200018e0615 */
[----:B------:R-:W-:Y:S01]  /*27980*/  LOP3.LUT R64, R65, 0x380, RZ, 0xc0, !PT ;  /* 0x0000038041407812 */ /* 0x000fe200078ec0ff */
[----:B----4-:R2:W-:Y:S01]  /*27990*/  @!P0 ST.E desc[UR60][R58.64], R0 ;  /* 0x000000003a008985 */ /* 0x0105e2000c10193c */
[----:B------:R-:W-:Y:S02]  /*279a0*/  SHF.R.U64 R11, R11, 0x3, RZ ;  /* 0x000000030b0b7819 */ /* 0x000fe400000012ff */
[----:B------:R-:W-:Y:S01]  /*279b0*/  SHF.R.U64 R4, R4, 0x3, RZ ;  /* 0x0000000304047819 */ /* 0x000fe200000012ff */
[----:B------:R-:W5:Y:S01]  /*279c0*/  LD.E.128 R12, desc[UR60][R12.64] ;  /* 0x0000003c0c0c7980 */ /* 0x000f62000c101d00 */
[----:B------:R-:W-:-:S02]  /*279d0*/  SHF.R.U64 R64, R64, 0x3, RZ ;  /* 0x0000000340407819 */ /* 0x000fc400000012ff */
[----:B------:R-:W-:Y:S01]  /*279e0*/  LOP3.LUT R20, R11, R20, RZ, 0x3c, !PT ;  /* 0x000000140b147212 */ /* 0x000fe200078e3cff */
[----:B------:R-:W5:Y:S01]  /*279f0*/  LD.E.128 R24, desc[UR60][R24.64] ;  /* 0x0000003c18187980 */ /* 0x000f62000c101d00 */
[----:B------:R-:W-:Y:S01]  /*27a00*/  LOP3.LUT R64, R64, R65, RZ, 0x3c, !PT ;  /* 0x0000004140407212 */ /* 0x000fe200078e3cff */
[----:B------:R-:W-:Y:S01]  /*27a10*/  IMAD.X R65, RZ, RZ, R21, P6 ;  /* 0x000000ffff417224 */ /* 0x000fe200030e0615 */
[----:B------:R-:W-:Y:S01]  /*27a20*/  LOP3.LUT R76, R4, R7, RZ, 0x3c, !PT ;  /* 0x00000007044c7212 */ /* 0x000fe200078e3cff */
[----:B--2---:R-:W-:Y:S01]  /*27a30*/  IMAD R0, R3, UR4, RZ ;  /* 0x0000000403007c24 */ /* 0x004fe2000f8e02ff */
[----:B------:R2:W5:Y:S03]  /*27a40*/  LD.E.128 R4, desc[UR60][R20.64] ;  /* 0x0000003c14047980 */ /* 0x000566000c101d00 */
[C---:B------:R-:W-:Y:S01]  /*27a50*/  IMAD R3, R81.reuse, UR5, R0 ;  /* 0x0000000551037c24 */ /* 0x040fe2000f8e0200 */
[----:B------:R-:W5:Y:S04]  /*27a60*/  LD.E.128 R8, desc[UR60][R8.64] ;  /* 0x0000003c08087980 */ /* 0x000f68000c101d00 */
[----:B------:R-:W5:Y:S01]  /*27a70*/  LD.E.128 R32, desc[UR60][R32.64] ;  /* 0x0000003c20207980 */ /* 0x000f62000c101d00 */
[----:B--2---:R-:W-:Y:S01]  /*27a80*/  IMAD.WIDE.U32 R20, R81, UR4, RZ ;  /* 0x0000000451147c25 */ /* 0x004fe2000f8e00ff */
[----:B------:R-:W-:-:S02]  /*27a90*/  ULDC.64 UR4, c[0x0][0xae8] ;  /* 0x0002ba0000047ab9 */ /* 0x000fc40000000a00 */
[----:B------:R-:W5:Y:S01]  /*27aa0*/  LD.E.128 R36, desc[UR60][R36.64] ;  /* 0x0000003c24247980 */ /* 0x000f62000c101d00 */
        /* <DEDUP_REMOVED lines=10> */
[----:B------:R-:W5:Y:S01]  /*27b50*/  LD.E.128 R52, desc[UR60][R52.64] ;  /* 0x0000003c34347980 */ /* 0x000f62000c101d00 */
[----:B------:R-:W-:Y:S01]  /*27b60*/  IMAD.MOV.U32 R3, RZ, RZ, R85 ;  /* 0x000000ffff037224 */ /* 0x000fe200078e0055 */
[----:B-1----:R-:W-:Y:S01]  /*27b70*/  @P1 SHF.R.U32.HI R3, RZ, R87, R0 ;  /* 0x00000057ff031219 */ /* 0x002fe20000011600 */
[----:B------:R-:W-:Y:S01]  /*27b80*/  IMAD R81, R82, UR4, RZ ;  /* 0x0000000452517c24 */ /* 0x000fe2000f8e02ff */
[----:B------:R-:W5:Y:S02]  /*27b90*/  LD.E.128 R56, desc[UR60][R56.64] ;  /* 0x0000003c38387980 */ /* 0x000f64000c101d00 */
[----:B------:R-:W-:Y:S01]  /*27ba0*/  SHF.R.S32.HI R0, RZ, 0x1f, R3 ;  /* 0x0000001fff007819 */ /* 0x000fe20000011403 */
[C---:B------:R-:W-:Y:S01]  /*27bb0*/  IMAD R83, R80.reuse, UR5, R81 ;  /* 0x0000000550537c24 */ /* 0x040fe2000f8e0251 */
[----:B------:R-:W5:Y:S01]  /*27bc0*/  LD.E.128 R60, desc[UR60][R60.64] ;  /* 0x0000003c3c3c7980 */ /* 0x000f62000c101d00 */
[----:B------:R-:W-:Y:S01]  /*27bd0*/  IMAD.WIDE.U32 R80, R80, UR4, R20 ;  /* 0x0000000450507c25 */ /* 0x000fe2000f8e0014 */
[----:B------:R-:W-:-:S02]  /*27be0*/  ULDC.64 UR4, c[0x0][0xae0] ;  /* 0x0002b80000047ab9 */ /* 0x000fc40000000a00 */
[----:B------:R-:W5:Y:S01]  /*27bf0*/  LD.E.128 R64, desc[UR60][R64.64] ;  /* 0x0000003c40407980 */ /* 0x000f62000c101d00 */
[----:B------:R-:W-:Y:S02]  /*27c00*/  IMAD.MOV R21, RZ, RZ, -R3 ;  /* 0x000000ffff157224 */ /* 0x000fe400078e0a03 */
[----:B------:R-:W-:Y:S01]  /*27c10*/  IMAD.IADD R81, R81, 0x1, R83 ;  /* 0x0000000151517824 */ /* 0x000fe200078e0253 */
[----:B------:R-:W5:Y:S01]  /*27c20*/  LD.E.128 R68, desc[UR60][R68.64] ;  /* 0x0000003c44447980 */ /* 0x000f62000c101d00 */
[----:B------:R-:W-:Y:S02]  /*27c30*/  IMAD R0, R0, UR4, RZ ;  /* 0x0000000400007c24 */ /* 0x000fe4000f8e02ff */
[----:B------:R-:W-:Y:S01]  /*27c40*/  IMAD R83, R28, R21, R85 ;  /* 0x000000151c537224 */ /* 0x000fe200078e0255 */
[----:B------:R-:W5:Y:S01]  /*27c50*/  LD.E.128 R72, desc[UR60][R72.64] ;  /* 0x0000003c48487980 */ /* 0x000f62000c101d00 */
[----:B------:R-:W-:-:S03]  /*27c60*/  IMAD R85, R3, UR5, R0 ;  /* 0x0000000503557c24 */ /* 0x000fc6000f8e0200 */
[----:B------:R-:W5:Y:S01]  /*27c70*/  LD.E.128 R76, desc[UR60][R76.64] ;  /* 0x0000003c4c4c7980 */ /* 0x000f62000c101d00 */
[----:B------:R-:W-:Y:S01]  /*27c80*/  SHF.R.S32.HI R0, RZ, 0x1f, R83 ;  /* 0x0000001fff007819 */ /* 0x000fe20000011453 */
        /* <DEDUP_REMOVED lines=10> */
[----:B------:R-:W-:Y:S02]  /*27d30*/  IMAD.IADD R87, R220, 0x1, R178 ;  /* 0x00000001dc577824 */ /* 0x000fe400078e02b2 */
        /* <DEDUP_REMOVED lines=12> */
[----:B0-----:R0:W1:Y:S01]  /*27e00*/  SHFL.IDX PT, R84, R28, RZ, 0x181f ;  /* 0x00181fff1c547589 */ /* 0x00106200000e0000 */
[----:B------:R-:W-:Y:S02]  /*27e10*/  ISETP.GE.AND P0, PT, R3, R2, PT ;  /* 0x000000020300720c */ /* 0x000fe40003f06270 */
[----:B------:R0:W-:Y:S01]  /*27e20*/  SYNCS.ARRIVE.TRANS64.RED.A1T0 RZ, [R0+URZ], RZ ;  /* 0x000000ff00ff79a7 */ /* 0x0001e2000810043f */
[----:B------:R0:W2:Y:S01]  /*27e30*/  SHFL.IDX PT, R3, R86, RZ, 0x181f ;  /* 0x00181fff56037589 */ /* 0x0000a200000e0000 */
        /* <DEDUP_REMOVED lines=18> */
.L_x_2940:
[----:B------:R-:W-:Y:S05]  /*27f60*/  BSYNC B1 ;  /* 0x0000000000017941 */ /* 0x000fea0003800000 */
.L_x_2939:
        /* <DEDUP_REMOVED lines=21> */
.L_x_2942:
[----:B------:R-:W-:Y:S05]  /*280c0*/  BSYNC B1 ;  /* 0x0000000000017941 */ /* 0x000fea0003800000 */
.L_x_2941:
        /* <DEDUP_REMOVED lines=11> */
[-C--:B------:R-:W-:Y:S02]  /*28180*/  @!P1 LEA R8, P4, R18, R10.reuse, 0x1 ;  /* 0x0000000a12089211 */ /* 0x080fe400078808ff */
[-C--:B0-----:R-:W-:Y:S02]  /*28190*/  @!P3 LEA.HI.X R5, R16, R3.reuse, R17, 0x1, P6 ;  /* 0x000000031005b211 */ /* 0x081fe400030f0c11 */
        /* <DEDUP_REMOVED lines=8> */
.L_x_2944:
[----:B------:R-:W-:Y:S05]  /*28220*/  BSYNC B1 ;  /* 0x0000000000017941 */ /* 0x000fea0003800000 */
.L_x_2943:
[----:B0-----:R-:W-:Y:S01]  /*28230*/  VIADD R3, R87, 0x60 ;  /* 0x0000006057037836 */ /* 0x001fe20000000000 */
[----:B------:R0:W0:Y:S04]  /*28240*/  SHFL.IDX PT, R9, R86, 0x3, 0x181f ;  /* 0x00781f0056097f89 */ /* 0x00002800000e0000 */
[----:B------:R-:W-:Y:S01]  /*28250*/  ISETP.GE.AND P0, PT, R3, R2, PT ;  /* 0x000000020300720c */ /* 0x000fe20003f06270 */
[----:B--2-4-:R-:W2:-:S12]  /*28260*/  SHFL.IDX PT, R28, R28, 0x3, 0x181f ;  /* 0x00781f001c1c7f89 */ /* 0x014e9800000e0000 */
[----:B------:R-:W-:Y:S05]  /*28270*/  @P0 BRA `(.L_x_2945) ;  /* 0x0000000c00ac0947 */ /* 0x000fea0003800000 */
[----:B------:R-:W-:Y:S02]  /*28280*/  ULDC UR4, c[0x0][0xac8] ;  /* 0x0002b20000047ab9 */ /* 0x000fe40000000800 */
[----:B------:R-:W-:Y:S02]  /*28290*/  ISETP.GE.AND P3, PT, R16, UR4, PT ;  /* 0x0000000410007c0c */ /* 0x000fe4000bf66270 */
[----:B------:R-:W-:Y:S02]  /*282a0*/  ISETP.GE.AND P4, PT, R213, UR4, PT ;  /* 0x00000004d5007c0c */ /* 0x000fe4000bf86270 */
[----:B------:R-:W-:-:S09]  /*282b0*/  ISETP.GE.AND P5, PT, R18, UR4, PT ;  /* 0x0000000412007c0c */ /* 0x000fd2000bfa6270 */
[-C--:B--2---:R-:W-:Y:S02]  /*282c0*/  @!P3 LEA R2, P0, R16, R28.reuse, 0x1 ;  /* 0x0000001c1002b211 */ /* 0x084fe400078008ff */
[CC--:B------:R-:W-:Y:S02]  /*282d0*/  @!P4 LEA R4, P1, R23.reuse, R28.reuse, 0x1 ;  /* 0x0000001c1704c211 */ /* 0x0c0fe400078208ff */
        /* <DEDUP_REMOVED lines=13> */
.L_x_2937:
[----:B------:R-:W2:Y:S01]  /*283b0*/  LDL R11, [R1+0x7c] ;  /* 0x00007c00010b7983 */ /* 0x000ea20000100800 */
[----:B------:R-:W-:Y:S01]  /*283c0*/  ULDC.64 UR4, c[0x0][0xc00] ;  /* 0x0003000000047ab9 */ /* 0x000fe20000000a00 */
[----:B------:R-:W-:Y:S01]  /*283d0*/  IMAD.MOV.U32 R6, RZ, RZ, RZ ;  /* 0x000000ffff067224 */ /* 0x000fe200078e00ff */
[----:B------:R-:W-:Y:S01]  /*283e0*/  ISETP.NE.U32.AND P0, PT, RZ, UR4, PT ;  /* 0x00000004ff007c0c */ /* 0x000fe2000bf05070 */
[----:B------:R-:W3:Y:S03]  /*283f0*/  LDC R25, c[0x0][0xbe8] ;  /* 0x0002fa00ff197b82 */ /* 0x000ee60000000800 */
[----:B------:R-:W-:Y:S01]  /*28400*/  ISETP.NE.AND.EX P0, PT, RZ, UR5, PT, P0 ;  /* 0x00000005ff007c0c */ /* 0x000fe2000bf05300 */
[----:B--2---:R-:W-:Y:S01]  /*28410*/  IMAD.SHL.U32 R4, R11, 0x4, RZ ;  /* 0x000000040b047824 */ /* 0x004fe200078e00ff */
        /* <DEDUP_REMOVED lines=10> */
[----:B------:R-:W-:Y:S01]  /*284c0*/  @P1 IADD3.X R5, R0, UR5, RZ, P2, !PT ;  /* 0x0000000500051c10 */ /* 0x000fe200097fe4ff */
[----:B------:R-:W-:-:S06]  /*284d0*/  IMAD.U32 R0, RZ, RZ, UR4 ;  /* 0x00000004ff007e24 */ /* 0x000fcc000f8e00ff */
[----:B------:R2:W5:Y:S01]  /*284e0*/  @P1 LDG.E R0, desc[UR60][R4.64] ;  /* 0x0000003c04001981 */ /* 0x000562000c1e1900 */
[----:B---3--:R-:W-:Y:S01]  /*284f0*/  ISETP.NE.AND P2, PT, R25, 0x1, PT ;  /* 0x000000011900780c */ /* 0x008fe20003f45270 */
[----:B------:R-:W3:Y:S01]  /*28500*/  S2R R8, SR_TID.X ;  /* 0x0000000000087919 */ /* 0x000ee20000002100 */
[----:B------:R-:W4:Y:S11]  /*28510*/  S2R R9, SR_TID.X ;  /* 0x0000000000097919 */ /* 0x000f360000002100 */
[----:B------:R-:W0:Y:S01]  /*28520*/  @P2 LDC R14, c[0x0][0xbec] ;  /* 0x0002fb00ff0e2b82 */ /* 0x000e220000000800 */
[----:B---3--:R-:W-:-:S02]  /*28530*/  VIADD R7, R8, 0xffffff80 ;  /* 0xffffff8008077836 */ /* 0x008fc40000000000 */
[----:B----4-:R-:W-:-:S03]  /*28540*/  VIADD R20, R9, 0xffffff80 ;  /* 0xffffff8009147836 */ /* 0x010fc60000000000 */
[----:B------:R-:W-:Y:S01]  /*28550*/  ISETP.GE.AND P3, PT, R7, 0x80, PT ;  /* 0x000000800700780c */ /* 0x000fe20003f66270 */
[----:B--2---:R-:W-:-:S12]  /*28560*/  @P1 BRA `(.L_x_2946) ;  /* 0x0000000000101947 */ /* 0x004fd80003800000 */
[----:B------:R-:W-:Y:S05]  /*28570*/  @!P0 BRA `(.L_x_2946) ;  /* 0x00000000000c8947 */ /* 0x000fea0003800000 */
[----:B------:R-:W2:Y:S04]  /*28580*/  LDG.E R5, desc[UR60][R2.64] ;  /* 0x0000003c02057981 */ /* 0x000ea8000c1e1900 */
[----:B-----5:R-:W2:Y:S02]  /*28590*/  LDG.E R0, desc[UR60][R2.64+0x4] ;  /* 0x0000043c02007981 */ /* 0x020ea4000c1e1900 */
[----:B--2---:R-:W-:-:S07]  /*285a0*/  IMAD.IADD R0, R0, 0x1, -R5 ;  /* 0x0000000100007824 */ /* 0x004fce00078e0a05 */
.L_x_2946:
[----:B------:R-:W2:Y:S04]  /*285b0*/  LDL R27, [R1+0x80] ;  /* 0x00008000011b7983 */ /* 0x000ea80000100800 */
[----:B------:R3:W5:Y:S01]  /*285c0*/  LDL R26, [R1+0x68] ;  /* 0x00006800011a7983 */ /* 0x0007620000100800 */
[----:B------:R-:W-:Y:S01]  /*285d0*/  SHF.R.S32.HI R3, RZ, 0x1f, R20 ;  /* 0x0000001fff037819 */ /* 0x000fe20000011414 */
[----:B------:R-:W-:Y:S01]  /*285e0*/  BSSY B1, `(.L_x_2947) ;  /* 0x000002d000017945 */ /* 0x000fe20003800000 */
[----:B------:R-:W-:Y:S02]  /*285f0*/  SEL R13, R11, RZ, !P0 ;  /* 0x000000ff0b0d7207 */ /* 0x000fe40004000000 */
[----:B------:R-:W-:Y:S02]  /*28600*/  SEL R12, R12, RZ, !P0 ;  /* 0x000000ff0c0c7207 */ /* 0x000fe40004000000 */
[----:B------:R-:W-:-:S02]  /*28610*/  LEA.HI R24, R3, R20, RZ, 0x3 ;  /* 0x0000001403187211 */ /* 0x000fc400078f18ff */
[----:B-----5:R-:W-:Y:S02]  /*28620*/  SHF.R.S32.HI R11, RZ, 0x1f, R6 ;  /* 0x0000001fff0b7819 */ /* 0x020fe40000011406 */
[----:B--2---:R-:W-:Y:S01]  /*28630*/  SHF.R.S32.HI R10, RZ, 0x1f, R27 ;  /* 0x0000001fff0a7819 */ /* 0x004fe2000001141b */
[----:B---3--:R-:W-:Y:S06]  /*28640*/  @P3 BRA `(.L_x_2948) ;  /* 0x0000000000983947 */ /* 0x008fec0003800000 */
[----:B------:R-:W2:Y:S01]  /*28650*/  LDC R9, c[0x0][0xbe8] ;  /* 0x0002fa00ff097b82 */ /* 0x000ea20000000800 */
[----:B------:R-:W-:Y:S01]  /*28660*/  IADD3 R8, R26, -0x80, R8 ;  /* 0xffffff801a087810 */ /* 0x000fe20007ffe008 */
[----:B--2---:R-:W-:-:S05]  /*28670*/  IMAD R2, R0, R9, RZ ;  /* 0x0000000900027224 */ /* 0x004fca00078e02ff */
        /* <DEDUP_REMOVED lines=9> */
[----:B------:R-:W2:Y:S01]  /*28710*/  @P0 LDC R15, c[0x0][0xbec] ;  /* 0x0002fb00ff0f0b82 */ /* 0x000ea20000000800 */
[----:B------:R-:W-:Y:S01]  /*28720*/  IMAD R7, R27, UR5, R7 ;  /* 0x000000051b077c24 */ /* 0x000fe2000f8e0207 */
[----:B------:R-:W-:-:S03]  /*28730*/  ULDC.64 UR4, c[0x0][0xb98] ;  /* 0x0002e60000047ab9 */ /* 0x000fc60000000a00 */
[----:B------:R-:W-:-:S03]  /*28740*/  IMAD.IADD R3, R3, 0x1, R7 ;  /* 0x0000000103037824 */ /* 0x000fc600078e0207 */
[----:B------:R-:W3:Y:S01]  /*28750*/  @P0 LDC R21, c[0x0][0xbf0] ;  /* 0x0002fc00ff150b82 */ /* 0x000ee20000000800 */
[----:B------:R-:W-:-:S04]  /*28760*/  IMAD.WIDE.U32 R2, R13, UR4, R2 ;  /* 0x000000040d027c25 */ /* 0x000fc8000f8e0002 */
[----:B--2---:R-:W-:-:S05]  /*28770*/  @P0 IMAD.HI.U32 R4, R8, R15, RZ ;  /* 0x0000000f08040227 */ /* 0x004fca00078e00ff */
[----:B---3--:R-:W-:Y:S01]  /*28780*/  @P0 SHF.R.U32.HI R5, RZ, R21, R4 ;  /* 0x00000015ff050219 */ /* 0x008fe20000011604 */
        /* <DEDUP_REMOVED lines=18> */
.L_x_2948:
[----:B------:R-:W-:Y:S05]  /*288b0*/  BSYNC B1 ;  /* 0x0000000000017941 */ /* 0x000fea0003800000 */
.L_x_2947:
[----:B------:R-:W3:Y:S01]  /*288c0*/  @P2 LDC R15, c[0x0][0xbf0] ;  /* 0x0002fc00ff0f2b82 */ /* 0x000ee20000000800 */
[----:B--2---:R-:W-:Y:S01]  /*288d0*/  LOP3.LUT R5, R24, 0xfffffff8, RZ, 0xc0, !PT ;  /* 0xfffffff818057812 */ /* 0x004fe200078ec0ff */
[----:B------:R-:W-:Y:S01]  /*288e0*/  ULDC.64 UR4, c[0x0][0xaa0] ;  /* 0x0002a80000047ab9 */ /* 0x000fe20000000a00 */
[----:B------:R-:W-:Y:S01]  /*288f0*/  BSSY B1, `(.L_x_2949) ;  /* 0x0000041000017945 */ /* 0x000fe20003800000 */
[----:B------:R-:W-:Y:S02]  /*28900*/  IMAD R3, R11, UR4, RZ ;  /* 0x000000040b037c24 */ /* 0x000fe4000f8e02ff */
[----:B------:R-:W-:Y:S02]  /*28910*/  IMAD.IADD R7, R20, 0x1, -R5 ;  /* 0x0000000114077824 */ /* 0x000fe400078e0a05 */
[----:B------:R-:W-:Y:S02]  /*28920*/  IMAD R5, R6, UR5, R3 ;  /* 0x0000000506057c24 */ /* 0x000fe4000f8e0203 */
[----:B------:R-:W-:-:S02]  /*28930*/  IMAD R4, R7, 0x20, R220 ;  /* 0x0000002007047824 */ /* 0x000fc400078e02dc */
[----:B------:R-:W-:Y:S01]  /*28940*/  IMAD.WIDE.U32 R2, R6, UR4, RZ ;  /* 0x0000000406027c25 */ /* 0x000fe2000f8e00ff */
[----:B------:R-:W-:-:S03]  /*28950*/  ULDC.64 UR4, c[0x0][0xae8] ;  /* 0x0002ba0000047ab9 */ /* 0x000fc60000000a00 */
[----:B------:R-:W-:Y:S02]  /*28960*/  IMAD.IADD R9, R26, 0x1, R4 ;  /* 0x000000011a097824 */ /* 0x000fe400078e0204 */
[----:B------:R-:W-:Y:S02]  /*28970*/  IMAD.IADD R3, R3, 0x1, R5 ;  /* 0x0000000103037824 */ /* 0x000fe400078e0205 */
[----:B------:R-:W-:Y:S02]  /*28980*/  IMAD R6, R10, UR4, RZ ;  /* 0x000000040a067c24 */ /* 0x000fe4000f8e02ff */
[----:B0-----:R-:W-:-:S04]  /*28990*/  @P2 IMAD.HI.U32 R4, R9, R14, RZ ;  /* 0x0000000e09042227 */ /* 0x001fc800078e00ff */
[C---:B------:R-:W-:Y:S02]  /*289a0*/  IMAD R7, R27.reuse, UR5, R6 ;  /* 0x000000051b077c24 */ /* 0x040fe4000f8e0206 */
[----:B------:R-:W-:Y:S01]  /*289b0*/  IMAD.WIDE.U32 R2, R27, UR4, R2 ;  /* 0x000000041b027c25 */ /* 0x000fe2000f8e0002 */
[----:B------:R-:W-:-:S03]  /*289c0*/  ULDC.64 UR4, c[0x0][0xaf0] ;  /* 0x0002bc0000047ab9 */ /* 0x000fc60000000a00 */
[----:B------:R-:W-:Y:S01]  /*289d0*/  IMAD.MOV.U32 R5, RZ, RZ, R9 ;  /* 0x000000ffff057224 */ /* 0x000fe200078e0009 */
[----:B---3--:R-:W-:Y:S01]  /*289e0*/  @P2 SHF.R.U32.HI R5, RZ, R15, R4 ;  /* 0x0000000fff052219 */ /* 0x008fe20000011604 */
[----:B------:R-:W-:Y:S02]  /*289f0*/  IMAD R6, R12, UR4, RZ ;  /* 0x000000040c067c24 */ /* 0x000fe4000f8e02ff */
[----:B------:R-:W-:Y:S01]  /*28a00*/  IMAD.IADD R3, R3, 0x1, R7 ;  /* 0x0000000103037824 */ /* 0x000fe200078e0207 */
[----:B------:R-:W-:Y:S01]  /*28a10*/  SHF.R.S32.HI R4, RZ, 0x1f, R5 ;  /* 0x0000001fff047819 */ /* 0x000fe20000011405 */
[C---:B------:R-:W-:Y:S02]  /*28a20*/  IMAD R7, R13.reuse, UR5, R6 ;  /* 0x000000050d077c24 */ /* 0x040fe4000f8e0206 */
[----:B------:R-:W-:Y:S01]  /*28a30*/  IMAD.WIDE.U32 R2, R13, UR4, R2 ;  /* 0x000000040d027c25 */ /* 0x000fe2000f8e0002 */
[----:B------:R-:W-:-:S03]  /*28a40*/  ULDC.64 UR4, c[0x0][0xae0] ;  /* 0x0002b80000047ab9 */ /* 0x000fc60000000a00 */
[----:B------:R-:W-:Y:S02]  /*28a50*/  IMAD.MOV R6, RZ, RZ, -R5 ;  /* 0x000000ffff067224 */ /* 0x000fe400078e0a05 */
[----:B------:R-:W-:Y:S02]  /*28a60*/  IMAD.IADD R3, R3, 0x1, R7 ;  /* 0x0000000103037824 */ /* 0x000fe400078e0207 */
[----:B------:R-:W-:Y:S02]  /*28a70*/  IMAD R4, R4, UR4, RZ ;  /* 0x0000000404047c24 */ /* 0x000fe4000f8e02ff */
[----:B------:R-:W-:Y:S02]  /*28a80*/  IMAD R7, R25, R6, R9 ;  /* 0x0000000619077224 */ /* 0x000fe400078e0209 */
[C---:B------:R-:W-:Y:S02]  /*28a90*/  IMAD R9, R5.reuse, UR5, R4 ;  /* 0x0000000505097c24 */ /* 0x040fe4000f8e0204 */
[----:B------:R-:W-:Y:S01]  /*28aa0*/  IMAD.WIDE.U32 R2, R5, UR4, R2 ;  /* 0x0000000405027c25 */ /* 0x000fe2000f8e0002 */
[----:B------:R-:W-:Y:S01]  /*28ab0*/  SHF.R.S32.HI R4, RZ, 0x1f, R7 ;  /* 0x0000001fff047819 */ /* 0x000fe20000011407 */
[----:B------:R-:W-:-:S02]  /*28ac0*/  ULDC.64 UR4, c[0x0][0xad8] ;  /* 0x0002b60000047ab9 */ /* 0x000fc40000000a00 */
[----:B------:R-:W-:Y:S02]  /*28ad0*/  IMAD.IADD R3, R3, 0x1, R9 ;  /* 0x0000000103037824 */ /* 0x000fe400078e0209 */
[----:B------:R-:W-:Y:S02]  /*28ae0*/  IMAD R4, R4, UR4, RZ ;  /* 0x0000000404047c24 */ /* 0x000fe4000f8e02ff */
[----:B------:R-:W-:Y:S02]  /*28af0*/  IMAD.IADD R6, R220, 0x1, R26 ;  /* 0x00000001dc067824 */ /* 0x000fe400078e021a */
[----:B------:R-:W-:Y:S02]  /*28b00*/  IMAD R25, R0, R25, RZ ;  /* 0x0000001900197224 */ /* 0x000fe400078e02ff */
[C---:B------:R-:W-:Y:S02]  /*28b10*/  IMAD R5, R7.reuse, UR5, R4 ;  /* 0x0000000507057c24 */ /* 0x040fe4000f8e0204 */
[----:B------:R-:W-:Y:S01]  /*28b20*/  IMAD.WIDE.U32 R2, R7, UR4, R2 ;  /* 0x0000000407027c25 */ /* 0x000fe2000f8e0002 */
[----:B------:R-:W-:Y:S01]  /*28b30*/  ISETP.GE.AND P2, PT, R6, R25, PT ;  /* 0x000000190600720c */ /* 0x000fe20003f46270 */
[----:B------:R-:W-:-:S02]  /*28b40*/  ULDC.64 UR4, c[0x0][0xa80] ;  /* 0x0002a00000047ab9 */ /* 0x000fc40000000a00 */
[----:B------:R-:W-:Y:S01]  /*28b50*/  IMAD.IADD R3, R3, 0x1, R5 ;  /* 0x0000000103037824 */ /* 0x000fe200078e0205 */
[----:B------:R-:W-:Y:S01]  /*28b60*/  LEA R4, P3, R2, UR4, 0x1 ;  /* 0x0000000402047c11 */ /* 0x000fe2000f8608ff */
[----:B------:R-:W-:-:S03]  /*28b70*/  VIADD R0, R6, 0x20 ;  /* 0x0000002006007836 */ /* 0x000fc60000000000 */
[----:B------:R-:W-:Y:S02]  /*28b80*/  LEA.HI.X R5, R2, UR5, R3, 0x1, P3 ;  /* 0x0000000502057c11 */ /* 0x000fe400098f0c03 */
[-C--:B------:R-:W-:Y:S01]  /*28b90*/  ISETP.GE.AND P1, PT, R0, R25.reuse, PT ;  /* 0x000000190000720c */ /* 0x080fe20003f26270 */
[----:B------:R-:W-:Y:S01]  /*28ba0*/  VIADD R0, R6, 0x40 ;  /* 0x0000004006007836 */ /* 0x000fe20000000000 */
[----:B------:R0:W2:Y:S04]  /*28bb0*/  SHFL.IDX PT, R2, R4, RZ, 0x181f ;  /* 0x00181fff04027589 */ /* 0x0000a800000e0000 */
[----:B------:R0:W3:Y:S01]  /*28bc0*/  SHFL.IDX PT, R3, R5, RZ, 0x181f ;  /* 0x00181fff05037589 */ /* 0x0000e200000e0000 */
[----:B------:R-:W-:Y:S01]  /*28bd0*/  ISETP.GE.AND P0, PT, R0, R25, PT ;  /* 0x000000190000720c */ /* 0x000fe20003f06270 */
[----:B------:R-:W-:-:S12]  /*28be0*/  @P2 BRA `(.L_x_2950) ;  /* 0x0000000000442947 */ /* 0x000fd80003800000 */
[----:B------:R-:W-:Y:S02]  /*28bf0*/  ULDC UR4, c[0x0][0xac8] ;  /* 0x0002b20000047ab9 */ /* 0x000fe40000000800 */
[----:B------:R-:W-:Y:S02]  /*28c00*/  ISETP.GE.AND P5, PT, R16, UR4, PT ;  /* 0x0000000410007c0c */ /* 0x000fe4000bfa6270 */
[----:B------:R-:W-:Y:S02]  /*28c10*/  ISETP.GE.AND P4, PT, R213, UR4, PT ;  /* 0x00000004d5007c0c */ /* 0x000fe4000bf86270 */
[----:B------:R-:W-:Y:S02]  /*28c20*/  ISETP.GE.AND P3, PT, R18, UR4, PT ;  /* 0x0000000412007c0c */ /* 0x000fe4000bf66270 */
[----:B------:R-:W-:-:S07]  /*28c30*/  ISETP.GE.AND P2, PT, R19, UR4, PT ;  /* 0x0000000413007c0c */ /* 0x000fce000bf46270 */
[----:B--2---:R-:W-:-:S04]  /*28c40*/  @!P5 LEA R8, P6, R16, R2, 0x1 ;  /* 0x000000021008d211 */ /* 0x004fc800078c08ff */
        /* <DEDUP_REMOVED lines=11> */
.L_x_2950:
[----:B------:R-:W-:Y:S05]  /*28d00*/  BSYNC B1 ;  /* 0x0000000000017941 */ /* 0x000fea0003800000 */
.L_x_2949:
[----:B---34-:R3:W4:Y:S01]  /*28d10*/  SHFL.IDX PT, R3, R5, 0x1, 0x181f ;  /* 0x00381f0005037f89 */ /* 0x01872200000e0000 */
        /* <DEDUP_REMOVED lines=8> */
[CC--:B--2---:R-:W-:Y:S02]  /*28da0*/  @!P4 LEA R8, P6, R16.reuse, R2.reuse, 0x1 ;  /* 0x000000021008c211 */ /* 0x0c4fe400078c08ff */
[CC--:B------:R-:W-:Y:S02]  /*28db0*/  @!P3 LEA R10, P5, R23.reuse, R2.reuse, 0x1 ;  /* 0x00000002170ab211 */ /* 0x0c0fe400078a08ff */
[-C--:B----4-:R-:W-:Y:S02]  /*28dc0*/  @!P4 LEA.HI.X R9, R16, R3.reuse, R17, 0x1, P6 ;  /* 0x000000031009c211 */ /* 0x090fe400030f0c11 */
        /* <DEDUP_REMOVED lines=9> */
.L_x_2952:
[----:B------:R-:W-:Y:S05]  /*28e60*/  BSYNC B1 ;  /* 0x0000000000017941 */ /* 0x000fea0003800000 */
.L_x_2951:
[----:B--2-4-:R2:W4:Y:S01]  /*28e70*/  SHFL.IDX PT, R3, R5, 0x2, 0x181f ;  /* 0x00581f0005037f89 */ /* 0x01452200000e0000 */
        /* <DEDUP_REMOVED lines=20> */
.L_x_2954:
[----:B------:R-:W-:Y:S05]  /*28fc0*/  BSYNC B1 ;  /* 0x0000000000017941 */ /* 0x000fea0003800000 */
.L_x_2953:
[----:B------:R-:W-:Y:S01]  /*28fd0*/  VIADD R0, R6, 0x60 ;  /* 0x0000006006007836 */ /* 0x000fe20000000000 */
[----:B0-23--:R-:W0:Y:S04]  /*28fe0*/  SHFL.IDX PT, R5, R5, 0x3, 0x181f ;  /* 0x00781f0005057f89 */ /* 0x00de2800000e0000 */
[----:B------:R-:W-:Y:S01]  /*28ff0*/  ISETP.GE.AND P0, PT, R0, R25, PT ;  /* 0x000000190000720c */ /* 0x000fe20003f06270 */
[----:B------:R2:W3:-:S12]  /*29000*/  SHFL.IDX PT, R2, R4, 0x3, 0x181f ;  /* 0x00781f0004027f89 */ /* 0x0004d800000e0000 */
[----:B--2---:R-:W-:Y:S05]  /*29010*/  @P0 BRA `(.L_x_2945) ;  /* 0x0000000000440947 */ /* 0x004fea0003800000 */
        /* <DEDUP_REMOVED lines=17> */
.L_x_2945:
[----:B------:R-:W-:Y:S05]  /*29130*/  BSYNC B0 ;  /* 0x0000000000007941 */ /* 0x000fea0003800000 */
.L_x_2936:
[----:B------:R-:W-:Y:S02]  /*29140*/  ULDC UR4, c[0x0][0xc3c] ;  /* 0x00030f0000047ab9 */ /* 0x000fe40000000800 */
[----:B-1----:R-:W-:-:S13]  /*29150*/  ISETP.GE.AND P0, PT, R31, UR4, PT ;  /* 0x000000041f007c0c */ /* 0x002fda000bf06270 */
[----:B------:R-:W-:Y:S05]  /*29160*/  @!P0 BRA `(.L_x_2955) ;  /* 0xfffffd7c00d48947 */ /* 0x000fea000383ffff */
[----:B------:R-:W-:Y:S05]  /*29170*/  BRA `(.L_x_2683) ;  /* 0x0000007400647947 */ /* 0x000fea0003800000 */
.L_x_2681:
        /* <DEDUP_REMOVED lines=16> */
.L_x_2956:
        /* <DEDUP_REMOVED lines=41> */
.L_x_2962:
        /* <DEDUP_REMOVED lines=12> */
.L_x_2961:
[----:B------:R-:W-:Y:S05]  /*295d0*/  BSYNC B0 ;  /* 0x0000000000007941 */ /* 0x000fea0003800000 */
.L_x_2960:
        /* <DEDUP_REMOVED lines=20> */
.L_x_2958:
        /* <DEDUP_REMOVED lines=20> */
.L_x_2963:
        /* <DEDUP_REMOVED lines=59> */
.L_x_2959:
[----:B------:R-:W-:Y:S02]  /*29c10*/  IMAD.MOV.U32 R17, RZ, RZ, RZ ;  /* 0x000000ffff117224 */ /* 0x000fe400078e00ff */
[----:B------:R-:W-:Y:S02]  /*29c20*/  IMAD.U32 R16, RZ, RZ, UR6 ;  /* 0x00000006ff107e24 */ /* 0x000fe4000f8e00ff */
[----:B------:R-:W-:-:S07]  /*29c30*/  IMAD.MOV.U32 R18, RZ, RZ, RZ ;  /* 0x000000ffff127224 */ /* 0x000fce00078e00ff */
.L_x_2964:
[----:B------:R-:W-:-:S13]  /*29c40*/  ISETP.NE.AND P0, PT, R5, RZ, PT ;  /* 0x000000ff0500720c */ /* 0x000fda0003f05270 */
[----:B------:R-:W0:Y:S01]  /*29c50*/  @!P0 S2R R3, SR_CgaCtaId ;  /* 0x0000000000038919 */ /* 0x000e220000008800 */
[----:B------:R-:W-:-:S04]  /*29c60*/  @!P0 MOV R2, 0x400 ;  /* 0x0000040000028802 */ /* 0x000fc80000000f00 */
[----:B0-----:R-:W-:-:S05]  /*29c70*/  @!P0 LEA R2, R3, R2, 0x18 ;  /* 0x0000000203028211 */ /* 0x001fca00078ec0ff */
[----:B------:R1:W-:Y:S01]  /*29c80*/  @!P0 STS.128 [R2+0x388d0], R16 ;  /* 0x0388d01002008388 */ /* 0x0003e20000000c00 */
[----:B------:R-:W-:Y:S06]  /*29c90*/  BAR.ARV 0x5, 0x180 ;  /* 0x0146000000007b1d */ /* 0x000fec0000002000 */
.L_x_2957:
        /* <DEDUP_REMOVED lines=8> */
[----:B------:R-:W-:Y:S01]  /*29d20*/  IMAD.SHL.U32 R36, R0, 0x8, RZ ;  /* 0x0000000800247824 */ /* 0x000fe200078e00ff */
[----:B------:R-:W-:Y:S01]  /*29d30*/  BSSY B8, `(.L_x_2965) ;  /* 0x0000664000087945 */ /* 0x000fe20003800000 */
[----:B------:R1:W-:Y:S01]  /*29d40*/  STL [R1+0x30], RZ ;  /* 0x000030ff01007387 */ /* 0x0003e20000100800 */
[----:B------:R-:W-:Y:S01]  /*29d50*/  IMAD.MOV.U32 R30, RZ, RZ, 0x1 ;  /* 0x00000001ff1e7424 */ /* 0x000fe200078e00ff */
[----:B------:R-:W-:Y:S01]  /*29d60*/  ULDC.64 UR36, c[0x0][0x198] ;  /* 0x0000660000247ab9 */ /* 0x000fe20000000a00 */
[C---:B------:R-:W-:Y:S01]  /*29d70*/  LOP3.LUT R3, R36.reuse, 0x1f8, RZ, 0xc0, !PT ;  /* 0x000001f824037812 */ /* 0x040fe200078ec0ff */
[----:B------:R-:W-:Y:S01]  /*29d80*/  IMAD.MOV.U32 R28, RZ, RZ, RZ ;  /* 0x000000ffff1c7224 */ /* 0x000fe200078e00ff */
[----:B------:R-:W-:Y:S01]  /*29d90*/  LOP3.LUT R36, R36, 0x38, RZ, 0xc0, !PT ;  /* 0x0000003824247812 */ /* 0x000fe200078ec0ff */
[----:B------:R-:W-:Y:S01]  /*29da0*/  IMAD.MOV.U32 R27, RZ, RZ, RZ ;  /* 0x000000ffff1b7224 */ /* 0x000fe200078e00ff */
[----:B------:R-:W-:Y:S01]  /*29db0*/  LOP3.LUT R3, R3, 0x38, R0, 0x78, !PT ;  /* 0x0000003803037812 */ /* 0x000fe200078e7800 */
[----:B------:R-:W-:Y:S01]  /*29dc0*/  IMAD.MOV.U32 R29, RZ, RZ, 0x1 ;  /* 0x00000001ff1d7424 */ /* 0x000fe200078e00ff */
[----:B------:R-:W-:Y:S01]  /*29dd0*/  ULDC UR38, c[0x0][0xc] ;  /* 0x0000030000267ab9 */ /* 0x000fe20000000800 */
[----:B--2---:R-:W-:-:S02]  /*29de0*/  R2UR UR4, R2 ;  /* 0x00000000020472ca */ /* 0x004fc400000e0000 */
[C---:B------:R-:W-:Y:S01]  /*29df0*/  LOP3.LUT R2, R0.reuse, 0x7f, RZ, 0xc0, !PT ;  /* 0x0000007f00027812 */ /* 0x040fe200078ec0ff */
[----:B------:R-:W-:-:S04]  /*29e00*/  IMAD.SHL.U32 R0, R0, 0x10, RZ ;  /* 0x0000001000007824 */ /* 0x000fc800078e00ff */
[----:B------:R-:W-:Y:S01]  /*29e10*/  IMAD.SHL.U32 R34, R2, 0x8, RZ ;  /* 0x0000000802227824 */ /* 0x000fe200078e00ff */
[----:B------:R-:W-:-:S04]  /*29e20*/  SHF.R.U32.HI R2, RZ, 0x3, R2 ;  /* 0x00000003ff027819 */ /* 0x000fc80000011602 */
[----:B------:R-:W-:Y:S01]  /*29e30*/  LOP3.LUT R34, R3, 0x200, R34, 0xf8, !PT ;  /* 0x0000020003227812 */ /* 0x000fe200078ef822 */
        /* <DEDUP_REMOVED lines=8> */
[----:B-1----:R-:W-:-:S07]  /*29ec0*/  IMAD R37, R34, 0x2, R22 ;  /* 0x0000000222257824 */ /* 0x002fce00078e0216 */
.L_x_3074:
[----:B0-----:R-:W0:Y:S02]  /*29ed0*/  LDC.64 R2, c[0x0][0xc88] ;  /* 0x00032200ff027b82 */ /* 0x001e240000000a00 */
[----:B0-----:R-:W-:-:S05]  /*29ee0*/  IMAD.WIDE R2, R19, 0x4, R2 ;  /* 0x0000000413027825 */ /* 0x001fca00078e0202 */
[----:B--2---:R-:W2:Y:S01]  /*29ef0*/  LDG.E R31, desc[UR60][R2.64] ;  /* 0x0000003c021f7981 */ /* 0x004ea2000c1e1900 */
[----:B------:R-:W-:Y:S05]  /*29f00*/  YIELD ;  /* 0x0000000000007946 */ /* 0x000fea0003800000 */
[----:B------:R-:W-:Y:S01]  /*29f10*/  ULDC.64 UR4, c[0x0][0xa28] ;  /* 0x00028a0000047ab9 */ /* 0x000fe20000000a00 */
[----:B------:R-:W-:Y:S01]  /*29f20*/  ULDC.64 UR8, c[0x0][0xa18] ;  /* 0x0002860000087ab9 */ /* 0x000fe20000000a00 */
[----:B------:R-:W-:Y:S01]  /*29f30*/  ISETP.NE.U32.AND P0, PT, RZ, UR4, PT ;  /* 0x00000004ff007c0c */ /* 0x000fe2000bf05070 */
[----:B------:R-:W-:Y:S01]  /*29f40*/  IMAD.MOV.U32 R11, RZ, RZ, RZ ;  /* 0x000000ffff0b7224 */ /* 0x000fe200078e00ff */
[----:B------:R-:W-:-:S02]  /*29f50*/  ULDC.64 UR6, c[0x0][0xa10] ;  /* 0x0002840000067ab9 */ /* 0x000fc40000000a00 */
[----:B------:R-:W-:Y:S02]  /*29f60*/  ISETP.NE.AND.EX P0, PT, RZ, UR5, PT, P0 ;  /* 0x00000005ff007c0c */ /* 0x000fe4000bf05300 */
[----:B------:R-:W-:-:S04]  /*29f70*/  ISETP.NE.U32.AND P2, PT, RZ, UR8, PT ;  /* 0x00000008ff007c0c */ /* 0x000fc8000bf45070 */
[----:B------:R-:W-:Y:S01]  /*29f80*/  ISETP.NE.AND.EX P2, PT, RZ, UR9, PT, P2 ;  /* 0x00000009ff007c0c */ /* 0x000fe2000bf45320 */
[----:B------:R-:W-:Y:S01]  /*29f90*/  IMAD.MOV.U32 R35, RZ, RZ, RZ ;  /* 0x000000ffff237224 */ /* 0x000fe200078e00ff */
[----:B--2---:R-:W-:-:S05]  /*29fa0*/  SHF.R.S32.HI R0, RZ, 0x1f, R31 ;  /* 0x0000001fff007819 */ /* 0x004fca000001141f */
[C---:B------:R-:W-:Y:S01]  /*29fb0*/  @P0 LEA R2, P1, R31.reuse, UR4, 0x2 ;  /* 0x000000041f020c11 */ /* 0x040fe2000f8210ff */
[C---:B------:R-:W-:Y:S01]  /*29fc0*/  IMAD.SHL.U32 R24, R31.reuse, 0x4, RZ ;  /* 0x000000041f187824 */ /* 0x040fe200078e00ff */
[C-C-:B------:R-:W-:Y:S01]  /*29fd0*/  SHF.L.U64.HI R25, R31.reuse, 0x2, R0.reuse ;  /* 0x000000021f197819 */ /* 0x140fe20000010200 */
[----:B------:R0:W-:Y:S01]  /*29fe0*/  STL [R1+0x24], R0 ;  /* 0x0000240001007387 */ /* 0x0001e20000100800 */
[----:B------:R-:W-:Y:S01]  /*29ff0*/  @P0 LEA.HI.X R3, R31, UR5, R0, 0x2, P1 ;  /* 0x000000051f030c11 */ /* 0x000fe200088f1400 */
[----:B------:R-:W-:-:S04]  /*2a000*/  ULDC.64 UR4, c[0x0][0xa00] ;  /* 0x0002800000047ab9 */ /* 0x000fc80000000a00 */
[----:B-1----:R1:W2:Y:S01]  /*2a010*/  @P0 LDG.E R11, desc[UR60][R2.64] ;  /* 0x0000003c020b0981 */ /* 0x0022a2000c1e1900 */
[----:B------:R-:W-:Y:S02]  /*2a020*/  ISETP.NE.U32.AND P0, PT, RZ, UR4, PT ;  /* 0x00000004ff007c0c */ /* 0x000fe4000bf05070 */
        /* <DEDUP_REMOVED lines=23> */
[----:B0-----:R-:W-:Y:S02]  /*2a1a0*/  IMAD.U32 R6, RZ, RZ, UR5 ;  /* 0x00000005ff067e24 */ /* 0x001fe4000f8e00ff */
[----:B------:R-:W-:Y:S01]  /*2a1b0*/  IMAD.U32 R7, RZ, RZ, UR4 ;  /* 0x00000004ff077e24 */ /* 0x000fe2000f8e00ff */
[----:B---3--:R0:W-:Y:S01]  /*2a1c0*/  STL [R1+0x1c], R8 ;  /* 0x00001c0801007387 */ /* 0x0081e20000100800 */
[----:B------:R-:W-:-:S03]  /*2a1d0*/  IMAD.MOV.U32 R10, RZ, RZ, R8 ;  /* 0x000000ffff0a7224 */ /* 0x000fc600078e0008 */
[----:B--2---:R0:W-:Y:S01]  /*2a1e0*/  STL [R1+0x10], R11 ;  /* 0x0000100b01007387 */ /* 0x0041e20000100800 */
[----:B------:R-:W-:Y:S05]  /*2a1f0*/  @P2 BRA `(.L_x_2966) ;  /* 0x0000000000142947 */ /* 0x000fea0003800000 */
[----:B------:R-:W-:Y:S05]  /*2a200*/  @!P0 BRA `(.L_x_2966) ;  /* 0x0000000000108947 */ /* 0x000fea0003800000 */
[----:B0-----:R-:W2:Y:S04]  /*2a210*/  LDG.E R8, desc[UR60][R2.64] ;  /* 0x0000003c02087981 */ /* 0x001ea8000c1e1900 */
[----:B------:R-:W2:Y:S02]  /*2a220*/  LDG.E R9, desc[UR60][R2.64+0x4] ;  /* 0x0000043c02097981 */ /* 0x000ea4000c1e1900 */
[----:B--2---:R-:W-:-:S05]  /*2a230*/  IMAD.IADD R10, R9, 0x1, -R8 ;  /* 0x00000001090a7824 */ /* 0x004fca00078e0a08 */
[----:B------:R1:W-:Y:S02]  /*2a240*/  STL [R1+0x1c], R10 ;  /* 0x00001c0a01007387 */ /* 0x0003e40000100800 */
.L_x_2966:
[----:B------:R-:W-:Y:S01]  /*2a250*/  ULDC.64 UR4, c[0x0][0xa20] ;  /* 0x0002880000047ab9 */ /* 0x000fe20000000a00 */
[----:B------:R-:W-:Y:S01]  /*2a260*/  IMAD.MOV.U32 R33, RZ, RZ, R31 ;  /* 0x000000ffff217224 */ /* 0x000fe200078e001f */
[----:B------:R-:W-:-:S04]  /*2a270*/  ISETP.NE.U32.AND P0, PT, RZ, UR4, PT ;  /* 0x00000004ff007c0c */ /* 0x000fc8000bf05070 */
[----:B------:R-:W-:-:S13]  /*2a280*/  ISETP.NE.AND.EX P0, PT, RZ, UR5, PT, P0 ;  /* 0x00000005ff007c0c */ /* 0x000fda000bf05300 */
[----:B------:R-:W-:Y:S05]  /*2a290*/  @!P0 BRA `(.L_x_2967) ;  /* 0x0000000000108947 */ /* 0x000fea0003800000 */
[----:B------:R-:W-:-:S04]  /*2a2a0*/  IADD3 R2, P0, R24, UR4, RZ ;  /* 0x0000000418027c10 */ /* 0x000fc8000ff1e0ff */
[----:B------:R-:W-:-:S05]  /*2a2b0*/  IADD3.X R3, R25, UR5, RZ, P0, !PT ;  /* 0x0000000519037c10 */ /* 0x000fca00087fe4ff */
[----:B------:R2:W5:Y:S01]  /*2a2c0*/  LDG.E R7, desc[UR60][R2.64] ;  /* 0x0000003c02077981 */ /* 0x000562000c1e1900 */
[----:B------:R-:W-:Y:S05]  /*2a2d0*/  BRA `(.L_x_2968) ;  /* 0x0000000000247947 */ /* 0x000fea0003800000 */
.L_x_2967:
[----:B------:R-:W-:Y:S02]  /*2a2e0*/  ULDC.64 UR4, c[0x0][0xa08] ;  /* 0x0002820000047ab9 */ /* 0x000fe40000000a00 */
[----:B------:R-:W-:-:S04]  /*2a2f0*/  ISETP.NE.U32.AND P0, PT, RZ, UR4, PT ;  /* 0x00000004ff007c0c */ /* 0x000fc8000bf05070 */
[----:B------:R-:W-:-:S13]  /*2a300*/  ISETP.NE.AND.EX P0, PT, RZ, UR5, PT, P0 ;  /* 0x00000005ff007c0c */ /* 0x000fda000bf05300 */
[----:B------:R-:W-:Y:S05]  /*2a310*/  @!P0 BRA `(.L_x_2968) ;  /* 0x0000000000148947 */ /* 0x000fea0003800000 */
[----:B------:R-:W2:Y:S02]  /*2a320*/  LDC.64 R2, c[0x0][0xa08] ;  /* 0x00028200ff027b82 */ /* 0x000ea40000000a00 */
[----:B--2---:R-:W-:-:S05]  /*2a330*/  IMAD.WIDE R2, R33, 0x4, R2 ;  /* 0x0000000421027825 */ /* 0x004fca00078e0202 */
[----:B------:R-:W2:Y:S04]  /*2a340*/  LDG.E R7, desc[UR60][R2.64] ;  /* 0x0000003c02077981 */ /* 0x000ea8000c1e1900 */
[----:B0-----:R-:W2:Y:S02]  /*2a350*/  LDG.E R8, desc[UR60][R2.64+0x4] ;  /* 0x0000043c02087981 */ /* 0x001ea4000c1e1900 */
[----:B--2---:R-:W-:-:S07]  /*2a360*/  IADD3 R7, -R7, R8, RZ ;  /* 0x0000000807077210 */ /* 0x004fce0007ffe1ff */
.L_x_2968:
[----:B--2---:R-:W2:Y:S01]  /*2a370*/  @P1 LDG.E R2, desc[UR60][R4.64] ;  /* 0x0000003c04021981 */ /* 0x004ea2000c1e1900 */
[----:B------:R-:W3:Y:S03]  /*2a380*/  LDC R3, c[0x0][0x448] ;  /* 0x00011200ff037b82 */ /* 0x000ee60000000800 */
[----:B------:R4:W2:Y:S01]  /*2a390*/  @P1 LDG.E R5, desc[UR60][R4.64+0x4] ;  /* 0x0000043c04051981 */ /* 0x0008a2000c1e1900 */
[----:B-----5:R-:W-:Y:S01]  /*2a3a0*/  IMAD.IADD R7, R7, 0x1, -R11 ;  /* 0x0000000107077824 */ /* 0x020fe200078e0a0b */
[----:B------:R-:W-:Y:S01]  /*2a3b0*/  BSSY B0, `(.L_x_2969) ;  /* 0x00001a3000007945 */ /* 0x000fe20003800000 */
[----:B---3--:R-:W-:-:S13]  /*2a3c0*/  ISETP.NE.AND P0, PT, R3, 0x1, PT ;  /* 0x000000010300780c */ /* 0x008fda0003f05270 */
[----:B----4-:R-:W3:Y:S08]  /*2a3d0*/  @P0 LDC R4, c[0x0][0x44c] ;  /* 0x00011300ff040b82 */ /* 0x010ef00000000800 */
[----:B------:R-:W4:Y:S01]  /*2a3e0*/  @P0 LDC R3, c[0x0][0x450] ;  /* 0x00011400ff030b82 */ /* 0x000f220000000800 */
[----:B--2---:R-:W-:Y:S02]  /*2a3f0*/  @P1 IMAD.IADD R6, R5, 0x1, -R2 ;  /* 0x0000000105061824 */ /* 0x004fe400078e0a02 */
[----:B------:R-:W-:-:S04]  /*2a400*/  IMAD.SHL.U32 R2, R17, 0x80, RZ ;  /* 0x0000008011027824 */ /* 0x000fc800078e00ff */
[----:B------:R-:W-:-:S04]  /*2a410*/  VIADD R2, R2, 0x7f ;  /* 0x0000007f02027836 */ /* 0x000fc80000000000 */
[----:B---3--:R-:W-:-:S04]  /*2a420*/  @P0 IMAD.HI.U32 R5, R2, R4, RZ ;  /* 0x0000000402050227 */ /* 0x008fc800078e00ff */
[----:B------:R-:W-:Y:S01]  /*2a430*/  IMAD.MOV.U32 R4, RZ, RZ, R2 ;  /* 0x000000ffff047224 */ /* 0x000fe200078e0002 */
[----:B----4-:R-:W-:Y:S01]  /*2a440*/  @P0 SHF.R.U32.HI R4, RZ, R3, R5 ;  /* 0x00000003ff040219 */ /* 0x010fe20000011605 */
[----:B------:R-:W-:-:S04]  /*2a450*/  IMAD.IADD R5, R7, 0x1, R6 ;  /* 0x0000000107057824 */ /* 0x000fc800078e0206 */
[----:B------:R-:W-:Y:S01]  /*2a460*/  VIADD R3, R5, 0x4f ;  /* 0x0000004f05037836 */ /* 0x000fe20000000000 */
[----:B------:R2:W-:Y:S03]  /*2a470*/  STL [R1+0xc], R5 ;  /* 0x00000c0501007387 */ /* 0x0005e60000100800 */
[----:B------:R-:W-:-:S05]  /*2a480*/  IMAD.HI R3, R3, 0x66666667, RZ ;  /* 0x6666666703037827 */ /* 0x000fca00078e02ff */
[----:B------:R-:W-:-:S04]  /*2a490*/  SHF.R.U32.HI R2, RZ, 0x1f, R3 ;  /* 0x0000001fff027819 */ /* 0x000fc80000011603 */
[----:B------:R-:W-:Y:S02]  /*2a4a0*/  LEA.HI.SX32 R3, R3, R2, 0x1b ;  /* 0x0000000203037211 */ /* 0x000fe400078fdaff */
[----:B------:R-:W-:-:S05]  /*2a4b0*/  IADD3 R2, R5, 0x50, -R10 ;  /* 0x0000005005027810 */ /* 0x000fca0007ffe80a */
[----:B------:R-:W-:-:S04]  /*2a4c0*/  IMAD.IADD R4, R2, 0x1, R4 ;  /* 0x0000000102047824 */ /* 0x000fc800078e0204 */
[----:B------:R-:W-:-:S05]  /*2a4d0*/  IMAD.HI R4, R4, 0x66666667, RZ ;  /* 0x6666666704047827 */ /* 0x000fca00078e02ff */
[----:B--2---:R-:W-:-:S04]  /*2a4e0*/  SHF.R.U32.HI R5, RZ, 0x1f, R4 ;  /* 0x0000001fff057819 */ /* 0x004fc80000011604 */
[----:B------:R-:W-:-:S04]  /*2a4f0*/  LEA.HI.SX32 R5, R4, R5, 0x1b ;  /* 0x0000000504057211 */ /* 0x000fc800078fdaff */
[----:B------:R-:W-:-:S05]  /*2a500*/  VIMNMX R4, R3, R5, PT ;  /* 0x0000000503047248 */ /* 0x000fca0003fe0100 */
[--C-:B------:R-:W-:Y:S02]  /*2a510*/  IMAD R4, R4, 0x50, -R7.reuse ;  /* 0x0000005004047824 */ /* 0x100fe400078e0a07 */
[----:B------:R-:W-:-:S03]  /*2a520*/  IMAD.MOV R7, RZ, RZ, -R7 ;  /* 0x000000ffff077224 */ /* 0x000fc600078e0a07 */
[----:B------:R-:W-:Y:S02]  /*2a530*/  VIMNMX R4, R4, R6, PT ;  /* 0x0000000604047248 */ /* 0x000fe40003fe0100 */
[----:B------:R-:W-:-:S04]  /*2a540*/  VIMNMX R7, RZ, R7, !PT ;  /* 0x00000007ff077248 */ /* 0x000fc80007fe0100 */
        /* <DEDUP_REMOVED lines=14> */
[----:B------:R-:W2:Y:S02]  /*2a630*/  S2R R7, SR_TID.X ;  /* 0x0000000000077919 */ /* 0x000ea40000002100 */
[----:B--2---:R-:W-:-:S04]  /*2a640*/  SHF.R.U32.HI R7, RZ, 0x5, R7 ;  /* 0x00000005ff077819 */ /* 0x004fc80000011607 */
[----:B------:R-:W-:-:S05]  /*2a650*/  LOP3.LUT R7, R7, 0x3, RZ, 0xc0, !PT ;  /* 0x0000000307077812 */ /* 0x000fca00078ec0ff */
[----:B------:R2:W3:Y:S02]  /*2a660*/  SHFL.IDX PT, R14, R7, RZ, 0x1f ;  /* 0x00001fff070e7589 */ /* 0x0004e400000e0000 */
.L_x_3178:
[----:B---3--:R-:W-:Y:S02]  /*2a670*/  ISETP.NE.AND P0, PT, R14, RZ, PT ;  /* 0x000000ff0e00720c */ /* 0x008fe40003f05270 */
[----:B------:R-:W-:-:S11]  /*2a680*/  PLOP3.LUT P6, PT, PT, PT, PT, 0x8, 0x0 ;  /* 0x000000000000781c */ /* 0x000fd60003fce170 */
[----:B------:R-:W-:Y:S05]  /*2a690*/  @P0 BRA `(.L_x_2972) ;  /* 0x00000000000c0947 */ /* 0x000fea0003800000 */
[----:B------:R-:W-:-:S03]  /*2a6a0*/  UMOV UR4, 0xffffffff ;  /* 0xffffffff00047882 */ /* 0x000fc60000000000 */
[----:B------:R-:W-:Y:S05]  /*2a6b0*/  BRA.DIV UR4, `(.L_x_2973) ;  /* 0x0000007e04707947 */ /* 0x000fea000b800000 */
[----:B------:R-:W-:-:S13]  /*2a6c0*/  ELECT P6, URZ, PT ;  /* 0x00000000003f782f */ /* 0x000fda00038c0000 */
.L_x_2972:
[----:B--2---:R-:W2:Y:S01]  /*2a6d0*/  LDL R7, [R1+0x30] ;  /* 0x0000300001077983 */ /* 0x004ea20000100800 */
[----:B------:R-:W-:Y:S01]  /*2a6e0*/  BSSY B1, `(.L_x_2974) ;  /* 0x0000008000017945 */ /* 0x000fe20003800000 */
[----:B--2---:R-:W-:-:S05]  /*2a6f0*/  VIADD R7, R7, 0x1 ;  /* 0x0000000107077836 */ /* 0x004fca0000000000 */
[----:B0-----:R-:W-:-:S04]  /*2a700*/  LEA.HI R8, R7, R7, RZ, 0x1 ;  /* 0x0000000707087211 */ /* 0x001fc800078f08ff */
[----:B------:R-:W-:-:S05]  /*2a710*/  LOP3.LUT R8, R8, 0xfffffffe, RZ, 0xc0, !PT ;  /* 0xfffffffe08087812 */ /* 0x000fca00078ec0ff */
[----:B------:R-:W-:-:S05]  /*2a720*/  IMAD.IADD R7, R7, 0x1, -R8 ;  /* 0x0000000107077824 */ /* 0x000fca00078e0a08 */
[----:B------:R-:W-:-:S04]  /*2a730*/  SHF.L.U32 R7, R7, 0x1f, RZ ;  /* 0x0000001f07077819 */ /* 0x000fc800000006ff */
[----:B------:R-:W0:Y:S02]  /*2a740*/  SYNCS.PHASECHK.TRANS64.TRYWAIT P0, [R22+URZ+0x38820], R7 ;  /* 0x03882007160075a7 */ /* 0x000e24000800017f */
[----:B0-----:R-:W-:Y:S05]  /*2a750*/  @!P0 BRA `(.L_x_2975) ;  /* 0x0000007c00688947 */ /* 0x001fea0003800000 */
.L_x_3181:
[----:B------:R-:W-:Y:S05]  /*2a760*/  BSYNC B1 ;  /* 0x0000000000017941 */ /* 0x000fea0003800000 */
.L_x_2974:
[----:B------:R-:W-:Y:S04]  /*2a770*/  BSSY B1, `(.L_x_2976) ;  /* 0x00000aa000017945 */ /* 0x000fe80003800000 */
[----:B------:R-:W-:Y:S05]  /*2a780*/  @!P6 BRA `(.L_x_2977) ;  /* 0x0000000800a0e947 */ /* 0x000fea0003800000 */
[----:B------:R-:W-:Y:S01]  /*2a790*/  IMAD R11, R28, 0x8, R22 ;  /* 0x000000081c0b7824 */ /* 0x000fe200078e0216 */
[----:B-1----:R-:W-:Y:S01]  /*2a7a0*/  SHF.L.U32 R10, R30, 0x1f, RZ ;  /* 0x0000001f1e0a7819 */ /* 0x002fe200000006ff */
[----:B------:R-:W1:Y:S01]  /*2a7b0*/  S2R R8, SR_TID.X ;  /* 0x0000000000087919 */ /* 0x000e620000002100 */
[----:B------:R-:W-:Y:S02]  /*2a7c0*/  BSSY B2, `(.L_x_2978) ;  /* 0x0000005000027945 */ /* 0x000fe40003800000 */
[----:B------:R-:W2:Y:S01]  /*2a7d0*/  SYNCS.PHASECHK.TRANS64.TRYWAIT P0, [R11+URZ+0x388a0], R10 ;  /* 0x0388a00a0b0075a7 */ /* 0x000ea2000800017f */
[----:B-1----:R-:W-:-:S04]  /*2a7e0*/  LOP3.LUT R8, R8, 0x7f, RZ, 0xc0, !PT ;  /* 0x0000007f08087812 */ /* 0x002fc800078ec0ff */
[----:B------:R-:W-:Y:S01]  /*2a7f0*/  ISETP.NE.AND P1, PT, R8, RZ, PT ;  /* 0x000000ff0800720c */ /* 0x000fe20003f25270 */
[----:B--2---:R-:W-:-:S12]  /*2a800*/  @!P0 BRA `(.L_x_2979) ;  /* 0x0000007c00508947 */ /* 0x004fd80003800000 */
.L_x_3182:
[----:B------:R-:W-:Y:S05]  /*2a810*/  BSYNC B2 ;  /* 0x0000000000027941 */ /* 0x000fea0003800000 */
.L_x_2978:
        /* <DEDUP_REMOVED lines=9> */
.L_x_2981:
[----:B------:R-:W-:Y:S05]  /*2a8b0*/  BSYNC B2 ;  /* 0x0000000000027941 */ /* 0x000fea0003800000 */
.L_x_2980:
        /* <DEDUP_REMOVED lines=8> */
[----:B0-----:R-:W-:Y:S01]  /*2a940*/  VIADD R7, R11, 0x38890 ;  /* 0x000388900b077836 */ /* 0x001fe20000000000 */
[----:B------:R-:W-:Y:S01]  /*2a950*/  UMOV UR6, 0x0 ;  /* 0x0000000000067882 */ /* 0x000fe20000000000 */
[----:B------:R-:W-:Y:S01]  /*2a960*/  VIADD R12, R9, 0x24400 ;  /* 0x00024400090c7836 */ /* 0x000fe20000000000 */
[----:B------:R-:W-:-:S09]  /*2a970*/  UMOV UR7, 0x12f00000 ;  /* 0x12f0000000077882 */ /* 0x000fd20000000000 */
.L_x_2982:
        /* <DEDUP_REMOVED lines=16> */
.L_x_2983:
        /* <DEDUP_REMOVED lines=16> */
.L_x_2984:
        /* <DEDUP_REMOVED lines=16> */
.L_x_2985:
        /* <DEDUP_REMOVED lines=13> */
.L_x_3183:
[----:B------:R-:W-:Y:S05]  /*2ad50*/  BSYNC B2 ;  /* 0x0000000000027941 */ /* 0x000fea0003800000 */
.L_x_2986:
        /* <DEDUP_REMOVED lines=11> */
.L_x_2989:
[----:B------:R-:W-:Y:S05]  /*2ae10*/  BSYNC B2 ;  /* 0x0000000000027941 */ /* 0x000fea0003800000 */
.L_x_2988:
        /* <DEDUP_REMOVED lines=8> */
.L_x_2990:
        /* <DEDUP_REMOVED lines=15> */
.L_x_2991:
        /* <DEDUP_REMOVED lines=15> */
.L_x_2992:
        /* <DEDUP_REMOVED lines=15> */
.L_x_2993:
        /* <DEDUP_REMOVED lines=10> */
.L_x_2977:
[----:B------:R-:W-:Y:S05]  /*2b210*/  BSYNC B1 ;  /* 0x0000000000017941 */ /* 0x000fea0003800000 */
.L_x_2976:
        /* <DEDUP_REMOVED lines=9> */
.L_x_3012:
[----:B------:R-:W-:Y:S05]  /*2b2b0*/  YIELD ;  /* 0x0000000000007946 */ /* 0x000fea0003800000 */
[----:B------:R-:W-:Y:S04]  /*2b2c0*/  BSSY B1, `(.L_x_2994) ;  /* 0x00000a9000017945 */ /* 0x000fe80003800000 */
[----:B------:R-:W-:Y:S05]  /*2b2d0*/  @!P6 BRA `(.L_x_2995) ;  /* 0x00000008009ce947 */ /* 0x000fea0003800000 */
[----:B-1----:R-:W-:Y:S01]  /*2b2e0*/  IMAD R10, R28, 0x8, R22 ;  /* 0x000000081c0a7824 */ /* 0x002fe200078e0216 */
[----:B------:R-:W-:Y:S01]  /*2b2f0*/  SHF.L.U32 R9, R30, 0x1f, RZ ;  /* 0x0000001f1e097819 */ /* 0x000fe200000006ff */
[----:B------:R-:W1:Y:S01]  /*2b300*/  S2R R5, SR_TID.X ;  /* 0x0000000000057919 */ /* 0x000e620000002100 */
[----:B------:R-:W-:Y:S02]  /*2b310*/  BSSY B2, `(.L_x_2996) ;  /* 0x0000005000027945 */ /* 0x000fe40003800000 */
[----:B------:R-:W2:Y:S01]  /*2b320*/  SYNCS.PHASECHK.TRANS64.TRYWAIT P1, [R10+URZ+0x388a0], R9 ;  /* 0x0388a0090a0075a7 */ /* 0x000ea2000802017f */
[----:B-1----:R-:W-:-:S04]  /*2b330*/  LOP3.LUT R5, R5, 0x7f, RZ, 0xc0, !PT ;  /* 0x0000007f05057812 */ /* 0x002fc800078ec0ff */
[----:B------:R-:W-:Y:S01]  /*2b340*/  ISETP.NE.AND P2, PT, R5, RZ, PT ;  /* 0x000000ff0500720c */ /* 0x000fe20003f45270 */
[----:B--2---:R-:W-:-:S12]  /*2b350*/  @!P1 BRA `(.L_x_2997) ;  /* 0x0000007000a49947 */ /* 0x004fd80003800000 */
.L_x_3184:
[----:B------:R-:W-:Y:S05]  /*2b360*/  BSYNC B2 ;  /* 0x0000000000027941 */ /* 0x000fea0003800000 */
.L_x_2996:
        /* <DEDUP_REMOVED lines=9> */
.L_x_2999:
[----:B------:R-:W-:Y:S05]  /*2b400*/  BSYNC B2 ;  /* 0x0000000000027941 */ /* 0x000fea0003800000 */
.L_x_2998:
        /* <DEDUP_REMOVED lines=11> */
.L_x_3000:
        /* <DEDUP_REMOVED lines=16> */
.L_x_3001:
        /* <DEDUP_REMOVED lines=16> */
.L_x_3002:
        /* <DEDUP_REMOVED lines=16> */
.L_x_3003:
        /* <DEDUP_REMOVED lines=13> */
.L_x_3185:
[----:B------:R-:W-:Y:S05]  /*2b890*/  BSYNC B2 ;  /* 0x0000000000027941 */ /* 0x000fea0003800000 */
.L_x_3004:
        /* <DEDUP_REMOVED lines=11> */
.L_x_3007:
[----:B------:R-:W-:Y:S05]  /*2b950*/  BSYNC B2 ;  /* 0x0000000000027941 */ /* 0x000fea0003800000 */
.L_x_3006:
        /* <DEDUP_REMOVED lines=8> */
.L_x_3008:
        /* <DEDUP_REMOVED lines=15> */
.L_x_3009:
        /* <DEDUP_REMOVED lines=15> */
.L_x_3010:
        /* <DEDUP_REMOVED lines=15> */
.L_x_3011:
        /* <DEDUP_REMOVED lines=10> */
.L_x_2995:
[----:B------:R-:W-:Y:S05]  /*2bd50*/  BSYNC B1 ;  /* 0x0000000000017941 */ /* 0x000fea0003800000 */
.L_x_2994:
        /* <DEDUP_REMOVED lines=8> */
.L_x_2970:
[----:B------:R-:W-:Y:S05]  /*2bde0*/  BSYNC B0 ;  /* 0x0000000000007941 */ /* 0x000fea0003800000 */
.L_x_2969:
[----:B------:R-:W2:Y:S01]  /*2bdf0*/  LDC R0, c[0x0][0x448] ;  /* 0x00011200ff007b82 */ /* 0x000ea20000000800 */
[----:B------:R-:W-:Y:S01]  /*2be00*/  LEA R4, R17, 0x7f, 0x7 ;  /* 0x0000007f11047811 */ /* 0x000fe200078e38ff */
[----:B------:R-:W-:Y:S05]  /*2be10*/  @!P0 WARPSYNC.ALL ;  /* 0x0000000000008948 */ /* 0x000fea0003800000 */
[----:B------:R-:W-:Y:S01]  /*2be20*/  BSSY B7, `(.L_x_3013) ;  /* 0x0000393000077945 */ /* 0x000fe20003800000 */
[----:B------:R-:W-:Y:S01]  /*2be30*/  @!P0 BAR.SYNC.DEFER_BLOCKING 0xc, 0x180 ;  /* 0x0306000000008b1d */ /* 0x000fe20000010000 */
[----:B--2---:R-:W-:-:S13]  /*2be40*/  ISETP.NE.AND P1, PT, R0, 0x1, PT ;  /* 0x000000010000780c */ /* 0x004fda0003f25270 */
[----:B0-----:R-:W0:Y:S08]  /*2be50*/  @P1 LDC R7, c[0x0][0x44c] ;  /* 0x00011300ff071b82 */ /* 0x001e300000000800 */
[----:B------:R-:W2:Y:S01]  /*2be60*/  @P1 LDC R5, c[0x0][0x450] ;  /* 0x00011400ff051b82 */ /* 0x000ea20000000800 */
[----:B0-----:R-:W-:-:S05]  /*2be70*/  @P1 IMAD.HI.U32 R0, R4, R7, RZ ;  /* 0x0000000704001227 */ /* 0x001fca00078e00ff */
[----:B--2---:R-:W-:-:S05]  /*2be80*/  @P1 SHF.R.U32.HI R4, RZ, R5, R0 ;  /* 0x00000005ff041219 */ /* 0x004fca0000011600 */
[----:B------:R-:W-:-:S04]  /*2be90*/  IMAD.IADD R4, R2, 0x1, R4 ;  /* 0x0000000102047824 */ /* 0x000fc800078e0204 */
[----:B------:R-:W-:-:S05]  /*2bea0*/  IMAD.HI R4, R4, 0x66666667, RZ ;  /* 0x6666666704047827 */ /* 0x000fca00078e02ff */
[----:B------:R-:W-:-:S04]  /*2beb0*/  SHF.R.U32.HI R5, RZ, 0x1f, R4 ;  /* 0x0000001fff057819 */ /* 0x000fc80000011604 */
        /* <DEDUP_REMOVED lines=11> */
[----:B------:R-:W2:Y:S01]  /*2bf70*/  LDC.64 R2, c[0x0][0xc60] ;  /* 0x00031800ff027b82 */ /* 0x000ea20000000a00 */
[----:B------:R-:W0:Y:S02]  /*2bf80*/  FLO.U32 R0, UR4 ;  /* 0x0000000400007d00 */ /* 0x000e2400080e0000 */
[----:B0-----:R-:W-:-:S06]  /*2bf90*/  ISETP.EQ.U32.AND P0, PT, R0, R5, PT ;  /* 0x000000050000720c */ /* 0x001fcc0003f02070 */
[----:B------:R-:W2:Y:S07]  /*2bfa0*/  POPC R5, UR4 ;  /* 0x0000000400057d09 */ /* 0x000eae0008000000 */
[----:B--2---:R-:W2:Y:S01]  /*2bfb0*/  @P0 ATOMG.E.ADD.STRONG.GPU PT, R3, desc[UR60][R2.64], R5 ;  /* 0x00000005020309a8 */ /* 0x004ea200081ee1fc */
[----:B------:R-:W0:Y:S02]  /*2bfc0*/  S2R R4, SR_LTMASK ;  /* 0x0000000000047919 */ /* 0x000e240000003900 */
[----:B0-----:R-:W-:-:S04]  /*2bfd0*/  LOP3.LUT R4, R4, UR4, RZ, 0xc0, !PT ;  /* 0x0000000404047c12 */ /* 0x001fc8000f8ec0ff */
[----:B------:R-:W0:Y:S01]  /*2bfe0*/  POPC R7, R4 ;  /* 0x0000000400077309 */ /* 0x000e220000000000 */
[----:B--2---:R-:W0:Y:S02]  /*2bff0*/  SHFL.IDX PT, R0, R3, R0, 0x1f ;  /* 0x00001f0003007589 */ /* 0x004e2400000e0000 */
[----:B0-----:R-:W-:Y:S01]  /*2c000*/  IADD3 R16, R0, UR38, R7 ;  /* 0x0000002600107c10 */ /* 0x001fe2000fffe007 */
[----:B------:R-:W-:Y:S06]  /*2c010*/  BRA `(.L_x_3015) ;  /* 0x0000003400cc7947 */ /* 0x000fec0003800000 */
.L_x_3014:
        /* <DEDUP_REMOVED lines=13> */
[----:B-1----:R-:W-:Y:S02]  /*2c0f0*/  IMAD.U32 R10, RZ, RZ, UR4 ;  /* 0x00000004ff0a7e24 */ /* 0x002fe4000f8e00ff */
[----:B------:R-:W-:Y:S02]  /*2c100*/  IMAD.U32 R11, RZ, RZ, UR5 ;  /* 0x00000005ff0b7e24 */ /* 0x000fe4000f8e00ff */
[----:B------:R-:W-:Y:S02]  /*2c110*/  IMAD.MOV.U32 R8, RZ, RZ, 0x70 ;  /* 0x00000070ff087424 */ /* 0x000fe400078e00ff */
[----:B------:R-:W-:Y:S02]  /*2c120*/  IMAD.MOV.U32 R12, RZ, RZ, 0x1 ;  /* 0x00000001ff0c7424 */ /* 0x000fe400078e00ff */
[----:B------:R-:W-:-:S07]  /*2c130*/  IMAD.MOV.U32 R13, RZ, RZ, RZ ;  /* 0x000000ffff0d7224 */ /* 0x000fce00078e00ff */
[----:B------:R-:W-:-:S07]  /*2c140*/  LEPC R20, `(.L_x_3017) ;  /* 0x000000001014794e */ /* 0x000fce0000000000 */
[----:B0-----:R-:W-:Y:S05]  /*2c150*/  CALL.ABS.NOINC R2 ;  /* 0x0000000002007343 */ /* 0x001fea0003c00000 */
.L_x_3017:
[----:B------:R-:W-:Y:S05]  /*2c160*/  BSYNC B6 ;  /* 0x0000000000067941 */ /* 0x000fea0003800000 */
.L_x_3016:
        /* <DEDUP_REMOVED lines=10> */
[----:B------:R-:W-:Y:S02]  /*2c210*/  IMAD.U32 R5, RZ, RZ, UR7 ;  /* 0x00000007ff057e24 */ /* 0x000fe4000f8e00ff */
[----:B------:R-:W-:Y:S02]  /*2c220*/  IMAD.U32 R6, RZ, RZ, UR8 ;  /* 0x00000008ff067e24 */ /* 0x000fe4000f8e00ff */
[----:B------:R-:W-:-:S02]  /*2c230*/  IMAD.U32 R7, RZ, RZ, UR9 ;  /* 0x00000009ff077e24 */ /* 0x000fc4000f8e00ff */
[----:B-1----:R-:W-:Y:S02]  /*2c240*/  IMAD.U32 R10, RZ, RZ, UR4 ;  /* 0x00000004ff0a7e24 */ /* 0x002fe4000f8e00ff */
[----:B------:R-:W-:Y:S02]  /*2c250*/  IMAD.U32 R11, RZ, RZ, UR5 ;  /* 0x00000005ff0b7e24 */ /* 0x000fe4000f8e00ff */
[----:B------:R-:W-:Y:S02]  /*2c260*/  IMAD.MOV.U32 R8, RZ, RZ, 0x70 ;  /* 0x00000070ff087424 */ /* 0x000fe400078e00ff */
[----:B------:R-:W-:Y:S02]  /*2c270*/  IMAD.MOV.U32 R12, RZ, RZ, 0x1 ;  /* 0x00000001ff0c7424 */ /* 0x000fe400078e00ff */
[----:B0-----:R-:W-:-:S07]  /*2c280*/  IMAD.MOV.U32 R13, RZ, RZ, RZ ;  /* 0x000000ffff0d7224 */ /* 0x001fce00078e00ff */
[----:B------:R-:W-:-:S07]  /*2c290*/  LEPC R20, `(.L_x_3020) ;  /* 0x000000001014794e */ /* 0x000fce0000000000 */
[----:B--2---:R-:W-:Y:S05]  /*2c2a0*/  CALL.ABS.NOINC R2 ;  /* 0x0000000002007343 */ /* 0x004fea0003c00000 */
.L_x_3020:
        /* <DEDUP_REMOVED lines=15> */
.L_x_3019:
[----:B------:R-:W-:Y:S05]  /*2c3a0*/  BSYNC B6 ;  /* 0x0000000000067941 */ /* 0x000fea0003800000 */
.L_x_3018:
[----:B------:R-:W2:Y:S01]  /*2c3b0*/  LDL R21, [R1+0xc] ;  /* 0x00000c0001157983 */ /* 0x000ea20000100800 */
[----:B------:R-:W-:Y:S01]  /*2c3c0*/  ULDC.64 UR4, c[0x0][0x9f8] ;  /* 0x00027e0000047ab9 */ /* 0x000fe20000000a00 */
[----:B------:R-:W0:Y:S01]  /*2c3d0*/  LDC R0, c[0x0][0x430] ;  /* 0x00010c00ff007b82 */ /* 0x000e220000000800 */
[----:B------:R-:W-:Y:S01]  /*2c3e0*/  ISETP.NE.U32.AND P0, PT, RZ, UR4, PT ;  /* 0x00000004ff007c0c */ /* 0x000fe2000bf05070 */
[----:B------:R-:W3:Y:S03]  /*2c3f0*/  LDL R2, [R1+0x10] ;  /* 0x0000100001027983 */ /* 0x000ee60000100800 */
[----:B------:R-:W-:Y:S01]  /*2c400*/  ISETP.NE.AND.EX P0, PT, RZ, UR5, PT, P0 ;  /* 0x00000005ff007c0c */ /* 0x000fe2000bf05300 */
[----:B------:R-:W4:-:S12]  /*2c410*/  S2R R20, SR_TID.X ;  /* 0x0000000000147919 */ /* 0x000f180000002100 */
[----:B------:R-:W-:Y:S01]  /*2c420*/  @P0 IADD3 R24, P1, R24, UR4, RZ ;  /* 0x0000000418180c10 */ /* 0x000fe2000ff3e0ff */
[----:B------:R-:W-:-:S03]  /*2c430*/  ULDC UR4, c[0x0][0x2f4] ;  /* 0x0000bd0000047ab9 */ /* 0x000fc60000000800 */
[----:B------:R-:W-:-:S05]  /*2c440*/  @P0 IADD3.X R25, R25, UR5, RZ, P1, !PT ;  /* 0x0000000519190c10 */ /* 0x000fca0008ffe4ff */
[----:B------:R-:W3:Y:S01]  /*2c450*/  @P0 LDG.E R33, desc[UR60][R24.64] ;  /* 0x0000003c18210981 */ /* 0x000ee2000c1e1900 */
[----:B----4-:R-:W-:-:S04]  /*2c460*/  LOP3.LUT R20, R20, 0x7f, RZ, 0xc0, !PT ;  /* 0x0000007f14147812 */ /* 0x010fc800078ec0ff */
[----:B------:R-:W-:Y:S02]  /*2c470*/  SHF.R.U32.HI R26, RZ, 0x3, R20 ;  /* 0x00000003ff1a7819 */ /* 0x000fe40000011614 */
[----:B------:R-:W4:Y:S01]  /*2c480*/  S2R R20, SR_TID.X ;  /* 0x0000000000147919 */ /* 0x000f220000002100 */
[----:B0-----:R-:W-:-:S13]  /*2c490*/  ISETP.NE.AND P1, PT, R0, 0x1, PT ;  /* 0x000000010000780c */ /* 0x001fda0003f25270 */
[----:B------:R-:W0:Y:S08]  /*2c4a0*/  @P1 LDC R7, c[0x0][0x434] ;  /* 0x00010d00ff071b82 */ /* 0x000e300000000800 */
[----:B------:R-:W1:Y:S01]  /*2c4b0*/  @P1 LDC R5, c[0x0][0x438] ;  /* 0x00010e00ff051b82 */ /* 0x000e620000000800 */
[----:B----4-:R-:W-:-:S05]  /*2c4c0*/  IMAD.SHL.U32 R20, R20, 0x10, RZ ;  /* 0x0000001014147824 */ /* 0x010fca00078e00ff */
[----:B------:R-:W-:Y:S01]  /*2c4d0*/  LOP3.LUT R20, R26, 0x70, R20, 0xf8, !PT ;  /* 0x000000701a147812 */ /* 0x000fe200078ef814 */
[----:B------:R-:W-:-:S04]  /*2c4e0*/  VIADD R26, R32, 0xffffffff ;  /* 0xffffffff201a7836 */ /* 0x000fc80000000000 */
[----:B------:R-:W-:Y:S01]  /*2c4f0*/  IMAD R6, R26, 0x50, R20 ;  /* 0x000000501a067824 */ /* 0x000fe200078e0214 */
[----:B------:R-:W-:Y:S02]  /*2c500*/  LOP3.LUT R23, R23, 0xfffffffe, RZ, 0xc0, !PT ;  /* 0xfffffffe17177812 */ /* 0x000fe400078ec0ff */
[----:B------:R-:W-:Y:S01]  /*2c510*/  LOP3.LUT R9, R36, 0x80, RZ, 0xfc, !PT ;  /* 0x0000008024097812 */ /* 0x000fe200078efcff */
[----:B------:R-:W-:Y:S01]  /*2c520*/  UMOV UR5, 0xffffffff ;  /* 0xffffffff00057882 */ /* 0x000fe20000000000 */
[----:B--2---:R-:W-:-:S04]  /*2c530*/  ISETP.GE.AND P0, PT, R6, R21, PT ;  /* 0x000000150600720c */ /* 0x004fc80003f06270 */
[----:B------:R-:W-:Y:S01]  /*2c540*/  ISETP.GT.U32.OR P0, PT, R20, 0x4f, P0 ;  /* 0x0000004f1400780c */ /* 0x000fe20000704470 */
[----:B---3--:R-:W-:-:S04]  /*2c550*/  IMAD.IADD R6, R6, 0x1, R2 ;  /* 0x0000000106067824 */ /* 0x008fc800078e0202 */
[----:B0-----:R-:W-:-:S08]  /*2c560*/  @P1 IMAD.HI.U32 R7, R6, R7, RZ ;  /* 0x0000000706071227 */ /* 0x001fd000078e00ff */
[----:B------:R-:W0:Y:S01]  /*2c570*/  @!P0 LDC.64 R2, c[0x0][0x428] ;  /* 0x00010a00ff028b82 */ /* 0x000e220000000a00 */
[----:B------:R-:W-:Y:S01]  /*2c580*/  IMAD.MOV.U32 R4, RZ, RZ, R6 ;  /* 0x000000ffff047224 */ /* 0x000fe200078e0006 */
[----:B-1----:R-:W-:-:S05]  /*2c590*/  @P1 SHF.R.U32.HI R4, RZ, R5, R7 ;  /* 0x00000005ff041219 */ /* 0x002fca0000011607 */
[----:B------:R-:W-:Y:S01]  /*2c5a0*/  IMAD.MOV R5, RZ, RZ, -R4 ;  /* 0x000000ffff057224 */ /* 0x000fe200078e0a04 */
[----:B------:R-:W-:-:S03]  /*2c5b0*/  SHF.R.S32.HI R8, RZ, 0x1f, R33 ;  /* 0x0000001fff087819 */ /* 0x000fc60000011421 */
[----:B------:R-:W-:Y:S01]  /*2c5c0*/  IMAD R0, R0, R5, R6 ;  /* 0x0000000500007224 */ /* 0x000fe200078e0206 */
[--C-:B------:R-:W-:Y:S01]  /*2c5d0*/  @!P0 SHF.R.S32.HI R5, RZ, 0x1f, R4.reuse ;  /* 0x0000001fff058819 */ /* 0x100fe20000011404 */
[-C--:B0-----:R-:W-:Y:S02]  /*2c5e0*/  @!P0 IMAD R6, R8, R2.reuse, RZ ;  /* 0x0000000208068224 */ /* 0x081fe400078e02ff */
        /* <DEDUP_REMOVED lines=30> */
.L_x_3188:
[----:B------:R-:W-:Y:S01]  /*2c7d0*/  SHF.R.S32.HI R32, RZ, 0x1f, R18 ;  /* 0x0000001fff207819 */ /* 0x000fe20000011412 */
[----:B------:R-:W-:Y:S06]  /*2c7e0*/  @!P2 BRA `(.L_x_3022) ;  /* 0x000000000004a947 */ /* 0x000fec0003800000 */
[----:B------:R-:W-:Y:S01]  /*2c7f0*/  BPT.TRAP 0x1 ;  /* 0x000000040000795c */ /* 0x000fe20000300000 */
.L_x_3022:
        /* <DEDUP_REMOVED lines=25> */
.L_x_3189:
[----:B------:R-:W-:Y:S05]  /*2c990*/  BSYNC B0 ;  /* 0x0000000000007941 */ /* 0x000fea0003800000 */
.L_x_3023:
        /* <DEDUP_REMOVED lines=76> */
.L_x_3201:
        /* <DEDUP_REMOVED lines=17> */
.L_x_3027:
[----:B------:R-:W-:Y:S05]  /*2cf70*/  BSYNC B0 ;  /* 0x0000000000007941 */ /* 0x000fea0003800000 */
.L_x_3026:
[----:B------:R-:W-:Y:S01]  /*2cf80*/  NOP ;  /* 0x0000000000007918 */ /* 0x000fe20000000000 */
[----:B------:R-:W-:-:S13]  /*2cf90*/  PLOP3.LUT P0, PT, PT, PT, PT, 0x80, 0x0 ;  /* 0x000000000000781c */ /* 0x000fda0003f0f070 */
.L_x_3028:
        /* <DEDUP_REMOVED lines=10> */
.L_x_3029:
        /* <DEDUP_REMOVED lines=17> */
[----:B0-----:R-:W-:Y:S02]  /*2d150*/  VIADD R2, R22, 0x14400 ;  /* 0x0001440016027836 */ /* 0x001fe40000000000 */
[----:B------:R-:W-:-:S03]  /*2d160*/  IMAD.IADD R35, R5, 0x1, R0 ;  /* 0x0000000105237824 */ /* 0x000fc600078e0200 */
        /* <DEDUP_REMOVED lines=18> */
.L_x_3031:
[----:B------:R-:W-:Y:S05]  /*2d290*/  BSYNC B6 ;  /* 0x0000000000067941 */ /* 0x000fea0003800000 */
.L_x_3030:
[----:B------:R-:W3:Y:S01]  /*2d2a0*/  LDL.LU R20, [R1+0x24] ;  /* 0x0000240001147983 */ /* 0x000ee20000300800 */
[----:B------:R-:W-:Y:S01]  /*2d2b0*/  ULDC.64 UR4, c[0x0][0x2d8] ;  /* 0x0000b60000047ab9 */ /* 0x000fe20000000a00 */
[----:B------:R-:W0:Y:S02]  /*2d2c0*/  LDC R7, c[0x0][0x448] ;  /* 0x00011200ff077b82 */ /* 0x000e240000000800 */
[----:B------:R-:W4:Y:S01]  /*2d2d0*/  LDL.LU.64 R2, [R1+0x28] ;  /* 0x0000280001027983 */ /* 0x000f220000300a00 */
[----:B------:R-:W-:-:S03]  /*2d2e0*/  IMAD R0, R32, UR4, RZ ;  /* 0x0000000420007c24 */ /* 0x000fc6000f8e02ff */
[----:B------:R1:W5:Y:S01]  /*2d2f0*/  LDL R9, [R1+0x1c] ;  /* 0x00001c0001097983 */ /* 0x0003620000100800 */
[----:B------:R-:W-:Y:S01]  /*2d300*/  IMAD R0, R18, UR5, R0 ;  /* 0x0000000512007c24 */ /* 0x000fe2000f8e0200 */
[----:B0-----:R-:W-:-:S13]  /*2d310*/  ISETP.NE.AND P0, PT, R7, 0x1, PT ;  /* 0x000000010700780c */ /* 0x001fda0003f05270 */
[----:B------:R-:W0:Y:S01]  /*2d320*/  @P0 LDC R6, c[0x0][0x44c] ;  /* 0x00011300ff060b82 */ /* 0x000e220000000800 */
[C---:B------:R-:W-:Y:S02]  /*2d330*/  LOP3.LUT R11, R36.reuse, 0x40, RZ, 0xfc, !PT ;  /* 0x00000040240b7812 */ /* 0x040fe400078efcff */
[C---:B--2---:R-:W-:Y:S02]  /*2d340*/  LOP3.LUT R8, R36.reuse, 0x80, RZ, 0xfc, !PT ;  /* 0x0000008024087812 */ /* 0x044fe400078efcff */
[----:B------:R-:W-:Y:S01]  /*2d350*/  LOP3.LUT R10, R36, 0xc0, RZ, 0xfc, !PT ;  /* 0x000000c0240a7812 */ /* 0x000fe200078efcff */
[----:B----4-:R-:W-:Y:S02]  /*2d360*/  IMAD.MOV.U32 R3, RZ, RZ, R35 ;  /* 0x000000ffff037224 */ /* 0x010fe400078e0023 */
[----:B------:R-:W-:Y:S01]  /*2d370*/  IMAD.WIDE.U32 R2, R18, UR4, R2 ;  /* 0x0000000412027c25 */ /* 0x000fe2000f8e0002 */
[----:B------:R-:W-:-:S03]  /*2d380*/  ULDC.64 UR4, c[0x0][0x2e0] ;  /* 0x0000b80000047ab9 */ /* 0x000fc60000000a00 */
[----:B------:R-:W-:Y:S02]  /*2d390*/  IMAD.IADD R3, R3, 0x1, R0 ;  /* 0x0000000103037824 */ /* 0x000fe400078e0200 */
[----:B---3--:R-:W-:Y:S02]  /*2d3a0*/  IMAD R0, R20, UR4, RZ ;  /* 0x0000000414007c24 */ /* 0x008fe4000f8e02ff */
[----:B------:R-:W2:Y:S01]  /*2d3b0*/  S2R R20, SR_TID.X ;  /* 0x0000000000147919 */ /* 0x000ea20000002100 */
[----:B------:R-:W-:-:S04]  /*2d3c0*/  IMAD.WIDE.U32 R2, R31, UR4, R2 ;  /* 0x000000041f027c25 */ /* 0x000fc8000f8e0002 */
[----:B------:R-:W-:Y:S01]  /*2d3d0*/  IMAD R0, R31, UR5, R0 ;  /* 0x000000051f007c24 */ /* 0x000fe2000f8e0200 */
[----:B------:R-:W-:-:S03]  /*2d3e0*/  ULDC.64 UR4, c[0x0][0x2d0] ;  /* 0x0000b40000047ab9 */ /* 0x000fc60000000a00 */
[----:B------:R-:W-:Y:S02]  /*2d3f0*/  IMAD.IADD R3, R3, 0x1, R0 ;  /* 0x0000000103037824 */ /* 0x000fe400078e0200 */
[----:B------:R-:W3:Y:S01]  /*2d400*/  @P0 LDC R0, c[0x0][0x450] ;  /* 0x00011400ff000b82 */ /* 0x000ee20000000800 */
[----:B--2---:R-:W-:-:S04]  /*2d410*/  LOP3.LUT R20, R20, 0x7f, RZ, 0xc0, !PT ;  /* 0x0000007f14147812 */ /* 0x004fc800078ec0ff */
[----:B------:R-:W-:Y:S02]  /*2d420*/  SHF.R.U32.HI R21, RZ, 0x3, R20 ;  /* 0x00000003ff157819 */ /* 0x000fe40000011614 */
[----:B------:R-:W2:Y:S02]  /*2d430*/  S2R R20, SR_TID.X ;  /* 0x0000000000147919 */ /* 0x000ea40000002100 */
[----:B--2---:R-:W-:-:S05]  /*2d440*/  IMAD.SHL.U32 R20, R20, 0x10, RZ ;  /* 0x0000001014147824 */ /* 0x004fca00078e00ff */
[----:B------:R-:W-:-:S05]  /*2d450*/  LOP3.LUT R20, R21, 0x70, R20, 0xf8, !PT ;  /* 0x0000007015147812 */ /* 0x000fca00078ef814 */
[----:B------:R-:W-:-:S04]  /*2d460*/  IMAD R5, R17, 0x80, R20 ;  /* 0x0000008011057824 */ /* 0x000fc800078e0214 */
[----:B0-----:R-:W-:-:S04]  /*2d470*/  @P0 IMAD.HI.U32 R6, R5, R6, RZ ;  /* 0x0000000605060227 */ /* 0x001fc800078e00ff */
[----:B------:R-:W-:Y:S01]  /*2d480*/  IMAD.MOV.U32 R4, RZ, RZ, R5 ;  /* 0x000000ffff047224 */ /* 0x000fe200078e0005 */
[----:B---3--:R-:W-:Y:S01]  /*2d490*/  @P0 SHF.R.U32.HI R4, RZ, R0, R6 ;  /* 0x00000000ff040219 */ /* 0x008fe20000011606 */
        /* <DEDUP_REMOVED lines=17> */
[----:B0-----:R-:W-:-:S03]  /*2d5b0*/  LOP3.LUT R20, R20, 0x7f, RZ, 0xc0, !PT ;  /* 0x0000007f14147812 */ /* 0x001fc600078ec0ff */
[----:B------:R-:W-:Y:S01]  /*2d5c0*/  LEA.HI.X R0, R2, UR5, R0, 0x1, P0 ;  /* 0x0000000502007c11 */ /* 0x000fe200080f0c00 */
[----:B------:R-:W-:Y:S01]  /*2d5d0*/  UMOV UR5, 0xffffffff ;  /* 0xffffffff00057882 */ /* 0x000fe20000000000 */
[----:B------:R-:W-:Y:S02]  /*2d5e0*/  ISETP.GE.AND P4, PT, R36, UR4, PT ;  /* 0x0000000424007c0c */ /* 0x000fe4000bf86270 */
[----:B------:R-:W-:Y:S02]  /*2d5f0*/  ISETP.GE.AND P3, PT, R11, UR4, PT ;  /* 0x000000040b007c0c */ /* 0x000fe4000bf66270 */
[----:B------:R-:W-:Y:S02]  /*2d600*/  ISETP.GE.AND P2, PT, R8, UR4, PT ;  /* 0x0000000408007c0c */ /* 0x000fe4000bf46270 */
[----:B------:R-:W-:Y:S02]  /*2d610*/  ISETP.GE.AND P1, PT, R10, UR4, PT ;  /* 0x000000040a007c0c */ /* 0x000fe4000bf26270 */
[----:B------:R-:W-:Y:S01]  /*2d620*/  SHF.R.U32.HI R8, RZ, 0x3, R20 ;  /* 0x00000003ff087819 */ /* 0x000fe20000011614 */
[----:B-1----:R-:W-:Y:S10]  /*2d630*/  BRA.DIV UR5, `(.L_x_3032) ;  /* 0x0000005a05207947 */ /* 0x002ff4000b800000 */
[----:B------:R-:W0:Y:S01]  /*2d640*/  SHFL.IDX PT, R3, R4, RZ, 0x181f ;  /* 0x00181fff04037589 */ /* 0x000e2200000e0000 */
[----:B-----5:R-:W-:Y:S02]  /*2d650*/  IMAD R5, R9, R7, RZ ;  /* 0x0000000709057224 */ /* 0x020fe400078e02ff */
[----:B------:R-:W-:Y:S01]  /*2d660*/  IMAD R17, R17, 0x80, R8 ;  /* 0x0000008011117824 */ /* 0x000fe200078e0208 */
        /* <DEDUP_REMOVED lines=83> */
.L_x_3218:
        /* <DEDUP_REMOVED lines=13> */
.L_x_3034:
[----:B------:R-:W-:Y:S05]  /*2dc70*/  BSYNC B0 ;  /* 0x0000000000007941 */ /* 0x000fea0003800000 */
.L_x_3033:
[----:B------:R-:W-:Y:S01]  /*2dc80*/  NOP ;  /* 0x0000000000007918 */ /* 0x000fe20000000000 */
[----:B------:R-:W-:-:S13]  /*2dc90*/  PLOP3.LUT P0, PT, PT, PT, PT, 0x80, 0x0 ;  /* 0x000000000000781c */ /* 0x000fda0003f0f070 */
.L_x_3035:
[----:B------:R-:W-:Y:S02]  /*2dca0*/  PLOP3.LUT P1, PT, P1, P0, PT, 0xa2, 0x0 ;  /* 0x000000000000781c */ /* 0x000fe40000f21472 */
[----:B------:R-:W-:-:S08]  /*2dcb0*/  @P0 R2UR P1, UR4, R22 ;  /* 0x00000000160402ca */ /* 0x000fd00000020000 */
[----:B------:R-:W-:-:S05]  /*2dcc0*/  @P0 PLOP3.LUT P0, PT, P1, PT, PT, 0x80, 0x0 ;  /* 0x000000000000081c */ /* 0x000fca0000f0f070 */
[----:B------:R-:W-:Y:S01]  /*2dcd0*/  @!P1 SYNCS.ARRIVE.TRANS64.RED.A0T1 RZ, [UR4+0x38800], RZ ;  /* 0x038800ffffff99a7 */ /* 0x000fe20008200404 */
[----:B------:R-:W-:Y:S07]  /*2dce0*/  @!P1 ARRIVES.LDGSTSBAR.64.TRANSCNT [UR4+0x38800] ;  /* 0x03880000ff0099b0 */ /* 0x000fee0008000a84 */
[----:B------:R-:W-:Y:S05]  /*2dcf0*/  @P0 BRA.U.ANY `(.L_x_3035) ;  /* 0xfffffffd00e80947 */ /* 0x000fea000393ffff */
[----:B0-----:R-:W2:Y:S02]  /*2dd00*/  LDL.LU R2, [R1+0x30] ;  /* 0x0000300001027983 */ /* 0x001ea40000300800 */
[----:B--2---:R-:W-:-:S05]  /*2dd10*/  VIADD R2, R2, 0x1 ;  /* 0x0000000102027836 */ /* 0x004fca0000000000 */
        /* <DEDUP_REMOVED lines=10> */
.L_x_3219:
[----:B------:R-:W-:Y:S05]  /*2ddc0*/  BSYNC B0 ;  /* 0x0000000000007941 */ /* 0x000fea0003800000 */
.L_x_3036:
[----:B------:R-:W2:Y:S01]  /*2ddd0*/  LDL R0, [R1+0x20] ;  /* 0x0000200001007983 */ /* 0x000ea20000100800 */
[----:B------:R-:W-:Y:S01]  /*2dde0*/  BSSY B0, `(.L_x_3038) ;  /* 0x0000117000007945 */ /* 0x000fe20003800000 */
[----:B--2---:R-:W-:-:S13]  /*2ddf0*/  ISETP.GE.AND P0, PT, R0, 0x2, PT ;  /* 0x000000020000780c */ /* 0x004fda0003f06270 */
[----:B------:R-:W-:Y:S05]  /*2de00*/  @!P0 BRA `(.L_x_3039) ;  /* 0x0000001000508947 */ /* 0x000fea0003800000 */
[C---:B------:R-:W-:Y:S01]  /*2de10*/  LOP3.LUT R5, R36.reuse, 0x40, RZ, 0xfc, !PT ;  /* 0x0000004024057812 */ /* 0x040fe200078efcff */
[----:B------:R-:W-:Y:S01]  /*2de20*/  ULDC UR4, c[0x0][0x2f4] ;  /* 0x0000bd0000047ab9 */ /* 0x000fe20000000800 */
[----:B------:R-:W-:Y:S01]  /*2de30*/  LOP3.LUT R4, R36, 0x80, RZ, 0xfc, !PT ;  /* 0x0000008024047812 */ /* 0x000fe200078efcff */
[----:B------:R-:W-:Y:S01]  /*2de40*/  VIADD R0, R0, 0xfffffffe ;  /* 0xfffffffe00007836 */ /* 0x000fe20000000000 */
[C---:B------:R-:W-:Y:S01]  /*2de50*/  LOP3.LUT R2, R36.reuse, 0xc0, RZ, 0xfc, !PT ;  /* 0x000000c024027812 */ /* 0x040fe200078efcff */
[----:B------:R-:W-:Y:S01]  /*2de60*/  IMAD.MOV.U32 R7, RZ, RZ, R27 ;  /* 0x000000ffff077224 */ /* 0x000fe200078e001b */
[----:B------:R-:W-:Y:S01]  /*2de70*/  ISETP.GE.AND P4, PT, R36, UR4, PT ;  /* 0x0000000424007c0c */ /* 0x000fe2000bf86270 */
[----:B------:R-:W-:Y:S01]  /*2de80*/  IMAD.MOV.U32 R17, RZ, RZ, R29 ;  /* 0x000000ffff117224 */ /* 0x000fe200078e001d */
[----:B------:R-:W-:Y:S01]  /*2de90*/  ISETP.GE.AND P3, PT, R5, UR4, PT ;  /* 0x0000000405007c0c */ /* 0x000fe2000bf66270 */
[----:B------:R-:W-:Y:S01]  /*2dea0*/  IMAD.MOV.U32 R31, RZ, RZ, R26 ;  /* 0x000000ffff1f7224 */ /* 0x000fe200078e001a */
[----:B------:R-:W-:-:S02]  /*2deb0*/  ISETP.GE.AND P2, PT, R4, UR4, PT ;  /* 0x0000000404007c0c */ /* 0x000fc4000bf46270 */
[----:B------:R-:W-:-:S13]  /*2dec0*/  ISETP.GE.AND P1, PT, R2, UR4, PT ;  /* 0x0000000402007c0c */ /* 0x000fda000bf26270 */
.L_x_3052:
[----:B------:R-:W1:Y:S01]  /*2ded0*/  LDL R5, [R1+0x10] ;  /* 0x0000100001057983 */ /* 0x000e620000100800 */
[----:B------:R-:W2:Y:S03]  /*2dee0*/  LDC R11, c[0x0][0x430] ;  /* 0x00010c00ff0b7b82 */ /* 0x000ea60000000800 */
[----:B------:R-:W3:Y:S01]  /*2def0*/  LDL R8, [R1+0x14] ;  /* 0x0000140001087983 */ /* 0x000ee20000100800 */
[----:B------:R-:W4:Y:S01]  /*2df00*/  S2R R2, SR_TID.X ;  /* 0x0000000000027919 */ /* 0x000f220000002100 */
[----:B------:R-:W4:Y:S01]  /*2df10*/  S2R R4, SR_TID.X ;  /* 0x0000000000047919 */ /* 0x000f220000002100 */
[----:B--2---:R-:W-:-:S13]  /*2df20*/  ISETP.NE.AND P0, PT, R11, 0x1, PT ;  /* 0x000000010b00780c */ /* 0x004fda0003f05270 */
[----:B0-----:R-:W0:Y:S01]  /*2df30*/  @P0 LDC R3, c[0x0][0x434] ;  /* 0x00010d00ff030b82 */ /* 0x001e220000000800 */
[----:B----4-:R-:W-:Y:S01]  /*2df40*/  LOP3.LUT R2, R2, 0x7f, RZ, 0xc0, !PT ;  /* 0x0000007f02027812 */ /* 0x010fe200078ec0ff */
[----:B------:R-:W-:-:S03]  /*2df50*/  IMAD.SHL.U32 R4, R4, 0x10, RZ ;  /* 0x0000001004047824 */ /* 0x000fc600078e00ff */
[----:B------:R-:W-:-:S04]  /*2df60*/  SHF.R.U32.HI R2, RZ, 0x3, R2 ;  /* 0x00000003ff027819 */ /* 0x000fc80000011602 */
[----:B------:R-:W-:Y:S02]  /*2df70*/  LOP3.LUT R4, R2, 0x70, R4, 0xf8, !PT ;  /* 0x0000007002047812 */ /* 0x000fe400078ef804 */
[----:B------:R-:W2:Y:S02]  /*2df80*/  @P0 LDC R2, c[0x0][0x438] ;  /* 0x00010e00ff020b82 */ /* 0x000ea40000000800 */
[----:B------:R-:W-:Y:S01]  /*2df90*/  ISETP.GT.U32.AND P6, PT, R4, 0x4f, PT ;  /* 0x0000004f0400780c */ /* 0x000fe20003fc4070 */
[----:B-1----:R-:W-:-:S04]  /*2dfa0*/  IMAD R6, R0, 0x50, R5 ;  /* 0x0000005000067824 */ /* 0x002fc800078e0205 */
[----:B------:R-:W-:-:S08]  /*2dfb0*/  IMAD.IADD R6, R4, 0x1, R6 ;  /* 0x0000000104067824 */ /* 0x000fd000078e0206 */
[----:B------:R-:W1:Y:S01]  /*2dfc0*/  @!P6 LDC.64 R4, c[0x0][0x428] ;  /* 0x00010a00ff04eb82 */ /* 0x000e620000000a00 */
[----:B0-----:R-:W-:-:S04]  /*2dfd0*/  @P0 IMAD.HI.U32 R3, R6, R3, RZ ;  /* 0x0000000306030227 */ /* 0x001fc800078e00ff */
[----:B------:R-:W-:Y:S01]  /*2dfe0*/  IMAD.MOV.U32 R10, RZ, RZ, R6 ;  /* 0x000000ffff0a7224 */ /* 0x000fe200078e0006 */
[----:B--2---:R-:W-:-:S04]  /*2dff0*/  @P0 SHF.R.U32.HI R10, RZ, R2, R3 ;  /* 0x00000002ff0a0219 */ /* 0x004fc80000011603 */
[--C-:B------:R-:W-:Y:S01]  /*2e000*/  @!P6 SHF.R.S32.HI R3, RZ, 0x1f, R10.reuse ;  /* 0x0000001fff03e819 */ /* 0x100fe2000001140a */
[----:B------:R-:W-:-:S04]  /*2e010*/  @!P6 IMAD.MOV.U32 R2, RZ, RZ, R10 ;  /* 0x000000ffff02e224 */ /* 0x000fc800078e000a */
[----:B-1----:R-:W-:-:S04]  /*2e020*/  @!P6 IMAD.WIDE.U32 R2, R33, R4, R2 ;  /* 0x000000042102e225 */ /* 0x002fc800078e0002 */
        /* <DEDUP_REMOVED lines=8> */
[----:B------:R-:W-:Y:S01]  /*2e0b0*/  LOP3.LUT P5, RZ, R23, 0x20, RZ, 0xc0, !PT ;  /* 0x0000002017ff7812 */ /* 0x000fe200078ac0ff */
[----:B------:R-:W-:-:S05]  /*2e0c0*/  VIADD R27, R7, 0x1 ;  /* 0x00000001071b7836 */ /* 0x000fca0000000000 */
[----:B------:R-:W-:Y:S01]  /*2e0d0*/  ISETP.NE.AND P0, PT, R27, 0x2, PT ;  /* 0x000000021b00780c */ /* 0x000fe20003f05270 */
[----:B------:R-:W-:Y:S01]  /*2e0e0*/  IMAD.MOV R5, RZ, RZ, -R10 ;  /* 0x000000ffff057224 */ /* 0x000fe200078e0a0a */
[----:B------:R-:W-:Y:S05]  /*2e0f0*/  YIELD ;  /* 0x0000000000007946 */ /* 0x000fea0003800000 */
[----:B------:R-:W-:Y:S01]  /*2e100*/  SEL R29, RZ, 0x1, P0 ;  /* 0x00000001ff1d7807 */ /* 0x000fe20000000000 */
[----:B------:R-:W-:Y:S01]  /*2e110*/  IMAD R5, R11, R5, R6 ;  /* 0x000000050b057224 */ /* 0x000fe200078e0206 */
[----:B------:R-:W-:Y:S01]  /*2e120*/  SEL R27, R27, RZ, P0 ;  /* 0x000000ff1b1b7207 */ /* 0x000fe20000000000 */
[----:B------:R-:W-:Y:S01]  /*2e130*/  IMAD.MOV.U32 R26, RZ, RZ, R0 ;  /* 0x000000ffff1a7224 */ /* 0x000fe200078e0000 */
[----:B------:R-:W-:Y:S01]  /*2e140*/  LOP3.LUT R29, R17, R29, RZ, 0x3c, !PT ;  /* 0x0000001d111d7212 */ /* 0x000fe200078e3cff */
[----:B0-----:R-:W-:Y:S06]  /*2e150*/  @!P5 BRA `(.L_x_3040) ;  /* 0x000000000004d947 */ /* 0x001fec0003800000 */
[----:B------:R-:W-:Y:S01]  /*2e160*/  BPT.TRAP 0x1 ;  /* 0x000000040000795c */ /* 0x000fe20000300000 */
.L_x_3040:
[----:B------:R-:W-:Y:S01]  /*2e170*/  IMAD R6, R27, 0x8, R22 ;  /* 0x000000081b067824 */ /* 0x000fe200078e0216 */
[----:B------:R-:W-:Y:S01]  /*2e180*/  SHF.L.U32 R3, R29, 0x1f, RZ ;  /* 0x0000001f1d037819 */ /* 0x000fe200000006ff */
[----:B------:R-:W-:Y:S03]  /*2e190*/  BSSY B1, `(.L_x_3041) ;  /* 0x0000003000017945 */ /* 0x000fe60003800000 */
[----:B------:R-:W0:Y:S02]  /*2e1a0*/  SYNCS.PHASECHK.TRANS64.TRYWAIT P0, [R6+URZ+0x38840], R3 ;  /* 0x03884003060075a7 */ /* 0x000e24000800017f */
[----:B0-----:R-:W-:Y:S05]  /*2e1b0*/  @!P0 BRA `(.L_x_3042) ;  /* 0x0000005800288947 */ /* 0x001fea0003800000 */
.L_x_3220:
[----:B------:R-:W-:Y:S05]  /*2e1c0*/  BSYNC B1 ;  /* 0x0000000000017941 */ /* 0x000fea0003800000 */
.L_x_3041:
        /* <DEDUP_REMOVED lines=69> */
.L_x_3232:
        /* <DEDUP_REMOVED lines=17> */
.L_x_3044:
        /* <DEDUP_REMOVED lines=10> */
.L_x_3045:
[----:B------:R2:W-:Y:S01]  /*2e7d0*/  SYNCS.ARRIVE.TRANS64.A1T0 RZ, [R6+URZ+0x38830], RZ ;  /* 0x038830ff06ff79a7 */ /* 0x0005e2000810003f */
[----:B------:R-:W-:Y:S05]  /*2e7e0*/  @!P6 BRA `(.L_x_3046) ;  /* 0x000000000004e947 */ /* 0x000fea0003800000 */
[----:B------:R-:W-:Y:S01]  /*2e7f0*/  BPT.TRAP 0x1 ;  /* 0x000000040000795c */ /* 0x000fe20000300000 */
.L_x_3046:
[----:B-1----:R-:W-:Y:S01]  /*2e800*/  SHF.L.U32 R2, R17, 0x1f, RZ ;  /* 0x0000001f11027819 */ /* 0x002fe200000006ff */
[----:B--2---:R-:W-:Y:S01]  /*2e810*/  IMAD R6, R7, 0x8, R22 ;  /* 0x0000000807067824 */ /* 0x004fe200078e0216 */
[----:B------:R-:W-:Y:S03]  /*2e820*/  BSSY B1, `(.L_x_3047) ;  /* 0x0000003000017945 */ /* 0x000fe60003800000 */
[----:B------:R-:W1:Y:S02]  /*2e830*/  SYNCS.PHASECHK.TRANS64.TRYWAIT P0, [R6+URZ+0x38860], R2 ;  /* 0x03886002060075a7 */ /* 0x000e64000800017f */
[----:B-1----:R-:W-:Y:S05]  /*2e840*/  @!P0 BRA `(.L_x_3048) ;  /* 0x00000058005c8947 */ /* 0x002fea0003800000 */
.L_x_3233:
[----:B------:R-:W-:Y:S05]  /*2e850*/  BSYNC B1 ;  /* 0x0000000000017941 */ /* 0x000fea0003800000 */
.L_x_3047:
        /* <DEDUP_REMOVED lines=61> */
.L_x_3245:
        /* <DEDUP_REMOVED lines=17> */
[----:B-1----:R-:W-:Y:S01]  /*2ed40*/  IMAD.WIDE.U32 R2, R5, UR4, RZ ;  /* 0x0000000405027c25 */ /* 0x002fe2000f8e00ff */
        /* <DEDUP_REMOVED lines=12> */
[----:B0-----:R-:W-:-:S04]  /*2ee10*/  LEA R24, P0, R2, UR4, 0x1 ;  /* 0x0000000402187c11 */ /* 0x001fc8000f8008ff */
[----:B------:R-:W-:Y:S02]  /*2ee20*/  LEA.HI.X R25, R2, UR5, R3, 0x1, P0 ;  /* 0x0000000502197c11 */ /* 0x000fe400080f0c03 */
[----:B------:R-:W-:-:S13]  /*2ee30*/  PLOP3.LUT P0, PT, PT, PT, PT, 0x80, 0x0 ;  /* 0x000000000000781c */ /* 0x000fda0003f0f070 */
.L_x_3050:
        /* <DEDUP_REMOVED lines=10> */
.L_x_3051:
[C---:B------:R-:W-:Y:S01]  /*2eee0*/  ISETP.GT.AND P0, PT, R26.reuse, RZ, PT ;  /* 0x000000ff1a00720c */ /* 0x040fe20003f04270 */
[----:B------:R2:W-:Y:S01]  /*2eef0*/  SYNCS.ARRIVE.TRANS64.A1T0 RZ, [R6+URZ+0x38850], RZ ;  /* 0x038850ff06ff79a7 */ /* 0x0005e2000810003f */
[----:B------:R-:W-:Y:S02]  /*2ef00*/  VIADD R0, R26, 0xffffffff ;  /* 0xffffffff1a007836 */ /* 0x000fe40000000000 */
[----:B------:R-:W-:Y:S02]  /*2ef10*/  IMAD.MOV.U32 R7, RZ, RZ, R27 ;  /* 0x000000ffff077224 */ /* 0x000fe400078e001b */
[----:B------:R-:W-:Y:S02]  /*2ef20*/  IMAD.MOV.U32 R17, RZ, RZ, R29 ;  /* 0x000000ffff117224 */ /* 0x000fe400078e001d */
[----:B------:R-:W-:-:S05]  /*2ef30*/  IMAD.MOV.U32 R31, RZ, RZ, R26 ;  /* 0x000000ffff1f7224 */ /* 0x000fca00078e001a */
[----:B--2---:R-:W-:Y:S05]  /*2ef40*/  @P0 BRA `(.L_x_3052) ;  /* 0xffffffec00e00947 */ /* 0x004fea000383ffff */
.L_x_3039:
[----:B------:R-:W-:Y:S05]  /*2ef50*/  BSYNC B0 ;  /* 0x0000000000007941 */ /* 0x000fea0003800000 */
.L_x_3038:
        /* <DEDUP_REMOVED lines=17> */
.L_x_3054:
[----:B------:R-:W-:Y:S05]  /*2f070*/  BSYNC B0 ;  /* 0x0000000000007941 */ /* 0x000fea0003800000 */
.L_x_3053:
[----:B------:R-:W-:-:S13]  /*2f080*/  LOP3.LUT P0, RZ, R23, 0x20, RZ, 0xc0, !PT ;  /* 0x0000002017ff7812 */ /* 0x000fda000780c0ff */
[----:B------:R-:W-:Y:S05]  /*2f090*/  @!P0 BRA `(.L_x_3055) ;  /* 0x0000000000048947 */ /* 0x000fea0003800000 */
[----:B------:R-:W-:Y:S01]  /*2f0a0*/  BPT.TRAP 0x1 ;  /* 0x000000040000795c */ /* 0x000fe20000300000 */
.L_x_3055:
[----:B------:R-:W2:Y:S01]  /*2f0b0*/  LDL.LU R0, [R1+0xc] ;  /* 0x00000c0001007983 */ /* 0x000ea20000300800 */
[----:B------:R-:W-:Y:S01]  /*2f0c0*/  IMAD R4, R27, 0x8, R22 ;  /* 0x000000081b047824 */ /* 0x000fe200078e0216 */
[----:B0-----:R-:W-:Y:S01]  /*2f0d0*/  SHF.L.U32 R3, R29, 0x1f, RZ ;  /* 0x0000001f1d037819 */ /* 0x001fe200000006ff */
[----:B------:R-:W-:Y:S03]  /*2f0e0*/  BSSY B0, `(.L_x_3056) ;  /* 0x0000004000007945 */ /* 0x000fe60003800000 */
[----:B------:R-:W0:Y:S01]  /*2f0f0*/  SYNCS.PHASECHK.TRANS64.TRYWAIT P0, [R4+URZ+0x38860], R3 ;  /* 0x03886003040075a7 */ /* 0x000e22000800017f */
[----:B--2---:R-:W-:Y:S01]  /*2f100*/  IMAD R5, R26, -0x50, R0 ;  /* 0xffffffb01a057824 */ /* 0x004fe200078e0200 */
[----:B0-----:R-:W-:Y:S06]  /*2f110*/  @!P0 BRA `(.L_x_3057) ;  /* 0x0000005800188947 */ /* 0x001fec0003800000 */
.L_x_3246:
[----:B------:R-:W-:Y:S05]  /*2f120*/  BSYNC B0 ;  /* 0x0000000000007941 */ /* 0x000fea0003800000 */
.L_x_3056:
[----:B------:R-:W2:Y:S01]  /*2f130*/  S2R R0, SR_TID.X ;  /* 0x0000000000007919 */ /* 0x000ea20000002100 */
[----:B------:R-:W-:Y:S01]  /*2f140*/  UMOV UR4, 0xffffffff ;  /* 0xffffffff00047882 */ /* 0x000fe20000000000 */
[----:B------:R-:W-:Y:S01]  /*2f150*/  IMAD R7, R27, 0x5000, R34 ;  /* 0x000050001b077824 */ /* 0x000fe200078e0222 */
        /* <DEDUP_REMOVED lines=64> */
.L_x_3258:
        /* <DEDUP_REMOVED lines=15> */
.L_x_3059:
        /* <DEDUP_REMOVED lines=10> */
.L_x_3060:
[----:B------:R1:W-:Y:S01]  /*2f6f0*/  SYNCS.ARRIVE.TRANS64.A1T0 RZ, [R4+URZ+0x38850], RZ ;  /* 0x038850ff04ff79a7 */ /* 0x0003e2000810003f */
[----:B------:R-:W-:-:S05]  /*2f700*/  VIADD R27, R27, 0x1 ;  /* 0x000000011b1b7836 */ /* 0x000fca0000000000 */
[----:B------:R-:W-:-:S04]  /*2f710*/  ISETP.NE.AND P0, PT, R27, 0x2, PT ;  /* 0x000000021b00780c */ /* 0x000fc80003f05270 */
[----:B0-----:R-:W-:Y:S02]  /*2f720*/  SEL R0, RZ, 0x1, P0 ;  /* 0x00000001ff007807 */ /* 0x001fe40000000000 */
[----:B------:R-:W-:Y:S02]  /*2f730*/  SEL R27, R27, RZ, P0 ;  /* 0x000000ff1b1b7207 */ /* 0x000fe40000000000 */
[----:B-1----:R-:W-:-:S07]  /*2f740*/  LOP3.LUT R29, R29, R0, RZ, 0x3c, !PT ;  /* 0x000000001d1d7212 */ /* 0x002fce00078e3cff */
.L_x_3015:
[----:B------:R-:W-:Y:S05]  /*2f750*/  BSYNC B7 ;  /* 0x0000000000077941 */ /* 0x000fea0003800000 */
.L_x_3013:
        /* <DEDUP_REMOVED lines=8> */
[----:B------:R2:W3:Y:S01]  /*2f7e0*/  LDS.128 R16, [R22+0x388d0] ;  /* 0x0388d00016107984 */ /* 0x0004e20000000c00 */
[----:B------:R-:W-:Y:S06]  /*2f7f0*/  BAR.ARV 0x4, 0x180 ;  /* 0x0106000000007b1d */ /* 0x000fec0000002000 */
[----:B------:R-:W-:Y:S05]  /*2f800*/  BRA `(.L_x_3062) ;  /* 0x0000000800cc7947 */ /* 0x000fea0003800000 */
.L_x_3061:
        /* <DEDUP_REMOVED lines=36> */
.L_x_3268:
[----:B------:R-:W-:Y:S02]  /*2fa50*/  ULDC UR4, c[0x0][0xc38] ;  /* 0x00030e0000047ab9 */ /* 0x000fe40000000800 */
[----:B------:R-:W-:-:S04]  /*2fa60*/  IMAD.U32 R5, RZ, RZ, UR4 ;  /* 0x00000004ff057e24 */ /* 0x000fc8000f8e00ff */
[----:B--2---:R-:W-:-:S04]  /*2fa70*/  IMAD R14, R14, R5, RZ ;  /* 0x000000050e0e7224 */ /* 0x004fc800078e02ff */
[----:B------:R-:W-:-:S05]  /*2fa80*/  IMAD.IADD R7, R4, 0x1, R14 ;  /* 0x0000000104077824 */ /* 0x000fca00078e020e */
[----:B------:R-:W-:-:S13]  /*2fa90*/  ISETP.GT.AND P6, PT, R7, R0, PT ;  /* 0x000000000700720c */ /* 0x000fda0003fc4270 */
[----:B------:R-:W-:Y:S05]  /*2faa0*/  @P6 BRA `(.L_x_3064) ;  /* 0x00000000009c6947 */ /* 0x000fea0003800000 */
.L_x_3069:
        /* <DEDUP_REMOVED lines=14> */
.L_x_3067:
[----:B------:R-:W-:Y:S05]  /*2fb90*/  BSYNC B0 ;  /* 0x0000000000007941 */ /* 0x000fea0003800000 */
.L_x_3066:
        /* <DEDUP_REMOVED lines=18> */
.L_x_3276:
[----:B------:R-:W-:Y:S02]  /*2fcc0*/  ULDC UR4, c[0x0][0xc38] ;  /* 0x00030e0000047ab9 */ /* 0x000fe40000000800 */
[----:B------:R-:W-:-:S04]  /*2fcd0*/  IMAD.U32 R5, RZ, RZ, UR4 ;  /* 0x00000004ff057e24 */ /* 0x000fc8000f8e00ff */
[----:B--2---:R-:W-:-:S04]  /*2fce0*/  IMAD R14, R14, R5, RZ ;  /* 0x000000050e0e7224 */ /* 0x004fc800078e02ff */
[----:B------:R-:W-:-:S05]  /*2fcf0*/  IMAD.IADD R7, R14, 0x1, R7 ;  /* 0x000000010e077824 */ /* 0x000fca00078e0207 */
[----:B------:R-:W-:-:S13]  /*2fd00*/  ISETP.GT.AND P6, PT, R7, R0, PT ;  /* 0x000000000700720c */ /* 0x000fda0003fc4270 */
[----:B------:R-:W-:Y:S05]  /*2fd10*/  @!P6 BRA `(.L_x_3069) ;  /* 0xfffffffc0064e947 */ /* 0x000fea000383ffff */
.L_x_3064:
        /* <DEDUP_REMOVED lines=8> */
.L_x_3280:
[----:B------:R-:W-:Y:S01]  /*2fda0*/  ISETP.NE.AND P0, PT, R3, RZ, PT ;  /* 0x000000ff0300720c */ /* 0x000fe20003f05270 */
[----:B------:R-:W-:-:S12]  /*2fdb0*/  IMAD.MOV.U32 R14, RZ, RZ, RZ ;  /* 0x000000ffff0e7224 */ /* 0x000fd800078e00ff */
[----:B------:R-:W-:Y:S05]  /*2fdc0*/  @!P0 BRA `(.L_x_3071) ;  /* 0x0000000000108947 */ /* 0x000fea0003800000 */
[----:B------:R-:W-:Y:S01]  /*2fdd0*/  UMOV UR4, 0xffffffff ;  /* 0xffffffff00047882 */ /* 0x000fe20000000000 */
[----:B------:R-:W-:Y:S02]  /*2fde0*/  VIADD R12, R4, 0xffffffff ;  /* 0xffffffff040c7836 */ /* 0x000fe40000000000 */
[----:B------:R-:W-:Y:S05]  /*2fdf0*/  BRA.DIV UR4, `(.L_x_3072) ;  /* 0x0000005e04207947 */ /* 0x000fea000b800000 */
[----:B------:R4:W0:Y:S02]  /*2fe00*/  SHFL.IDX PT, R14, R2, R12, 0x1f ;  /* 0x00001f0c020e7589 */ /* 0x00082400000e0000 */
.L_x_3071:
        /* <DEDUP_REMOVED lines=9> */
[----:B0-----:R-:W1:Y:S02]  /*2fea0*/  MUFU.RCP R8, R8 ;  /* 0x0000000800087308 */ /* 0x001e640000001000 */
[----:B-1----:R-:W-:-:S06]  /*2feb0*/  VIADD R10, R8, 0xffffffe ;  /* 0x0ffffffe080a7836 */ /* 0x002fcc0000000000 */
        /* <DEDUP_REMOVED lines=25> */
[----:B------:R-:W-:-:S04]  /*30050*/  VIADDMNMX R5, R3, R5, R6, PT ;  /* 0x0000000503057246 */ /* 0x000fc80003800106 */
[-C--:B------:R-:W-:Y:S02]  /*30060*/  IABS R6, R5.reuse ;  /* 0x0000000500067213 */ /* 0x080fe40000000000 */
[----:B------:R-:W-:Y:S02]  /*30070*/  IABS R8, R5 ;  /* 0x0000000500087213 */ /* 0x000fe40000000000 */
[----:B------:R-:W0:Y:S08]  /*30080*/  I2F.RP R7, R6 ;  /* 0x0000000600077306 */ /* 0x000e300000209400 */
[----:B0-----:R-:W0:Y:S02]  /*30090*/  MUFU.RCP R7, R7 ;  /* 0x0000000700077308 */ /* 0x001e240000001000 */
[----:B0-----:R-:W-:Y:S01]  /*300a0*/  VIADD R3, R7, 0xffffffe ;  /* 0x0ffffffe07037836 */ /* 0x001fe20000000000 */
[----:B------:R-:W-:-:S05]  /*300b0*/  IABS R7, R4 ;  /* 0x0000000400077213 */ /* 0x000fca0000000000 */
[----:B------:R-:W0:Y:S02]  /*300c0*/  F2I.FTZ.U32.TRUNC.NTZ R3, R3 ;  /* 0x0000000300037305 */ /* 0x000e24000021f000 */
[----:B0-----:R-:W-:-:S04]  /*300d0*/  IMAD.MOV R9, RZ, RZ, -R3 ;  /* 0x000000ffff097224 */ /* 0x001fc800078e0a03 */
        /* <DEDUP_REMOVED lines=16> */
[----:B------:R-:W-:-:S04]  /*301e0*/  IMAD.MOV R5, RZ, RZ, -R5 ;  /* 0x000000ffff057224 */ /* 0x000fc800078e0a05 */
[----:B------:R-:W-:Y:S01]  /*301f0*/  IMAD R18, R2, R5, R3 ;  /* 0x0000000502127224 */ /* 0x000fe200078e0203 */
[----:B------:R-:W-:-:S05]  /*30200*/  LOP3.LUT R2, RZ, R2, RZ, 0x33, !PT ;  /* 0x00000002ff027212 */ /* 0x000fca00078e33ff */
[----:B------:R-:W-:Y:S01]  /*30210*/  IMAD.IADD R17, R17, 0x1, R2 ;  /* 0x0000000111117824 */ /* 0x000fe200078e0202 */
[----:B------:R-:W-:Y:S06]  /*30220*/  BRA `(.L_x_3073) ;  /* 0x00000000001c7947 */ /* 0x000fec0003800000 */
.L_x_3065:
[----:B------:R-:W-:Y:S01]  /*30230*/  UMOV UR4, URZ ;  /* 0x0000003f00047c82 */ /* 0x000fe20008000000 */
[----:B------:R-:W-:Y:S01]  /*30240*/  UMOV UR5, URZ ;  /* 0x0000003f00057c82 */ /* 0x000fe20008000000 */
[----:B------:R-:W-:Y:S01]  /*30250*/  ULDC UR6, c[0x0][0xc3c] ;  /* 0x00030f0000067ab9 */ /* 0x000fe20000000800 */
[----:B------:R-:W-:Y:S02]  /*30260*/  IMAD.MOV.U32 R16, RZ, RZ, R0 ;  /* 0x000000ffff107224 */ /* 0x000fe400078e0000 */
[----:B------:R-:W-:Y:S02]  /*30270*/  IMAD.U32 R17, RZ, RZ, UR4 ;  /* 0x00000004ff117e24 */ /* 0x000fe4000f8e00ff */
[----:B------:R-:W-:Y:S02]  /*30280*/  IMAD.U32 R18, RZ, RZ, UR5 ;  /* 0x00000005ff127e24 */ /* 0x000fe4000f8e00ff */
[----:B------:R-:W-:-:S07]  /*30290*/  IMAD.U32 R19, RZ, RZ, UR6 ;  /* 0x00000006ff137e24 */ /* 0x000fce000f8e00ff */
.L_x_3073:
        /* <DEDUP_REMOVED lines=10> */
.L_x_3062:
[----:B------:R-:W-:Y:S02]  /*30340*/  ULDC UR4, c[0x0][0xc3c] ;  /* 0x00030f0000047ab9 */ /* 0x000fe40000000800 */
[----:B---3--:R-:W-:-:S13]  /*30350*/  ISETP.GE.AND P0, PT, R19, UR4, PT ;  /* 0x0000000413007c0c */ /* 0x008fda000bf06270 */
[----:B------:R-:W-:Y:S05]  /*30360*/  @!P0 BRA `(.L_x_3074) ;  /* 0xffffff9800d88947 */ /* 0x000fea000383ffff */
[----:B------:R-:W-:Y:S05]  /*30370*/  BSYNC B8 ;  /* 0x0000000000087941 */ /* 0x000fea0003800000 */
.L_x_2965:
[----:B------:R-:W3:Y:S01]  /*30380*/  LDL.LU R0, [R1+0x30] ;  /* 0x0000300001007983 */ /* 0x000ee20000300800 */
[----:B------:R-:W-:Y:S01]  /*30390*/  BSSY B0, `(.L_x_3075) ;  /* 0x000000b000007945 */ /* 0x000fe20003800000 */
[----:B------:R-:W4:Y:S01]  /*303a0*/  S2R R5, SR_CgaCtaId ;  /* 0x0000000000057919 */ /* 0x000f220000008800 */
[----:B---3--:R-:W-:-:S05]  /*303b0*/  VIADD R0, R0, 0x1 ;  /* 0x0000000100007836 */ /* 0x008fca0000000000 */
        /* <DEDUP_REMOVED lines=8> */
.L_x_3283:
[----:B------:R-:W-:Y:S05]  /*30440*/  BSYNC B0 ;  /* 0x0000000000007941 */ /* 0x000fea0003800000 */
.L_x_3075:
[----:B------:R-:W-:-:S03]  /*30450*/  UMOV UR4, 0xffffffff ;  /* 0xffffffff00047882 */ /* 0x000fc60000000000 */
[----:B------:R-:W-:Y:S05]  /*30460*/  BRA.DIV UR4, `(.L_x_3077) ;  /* 0x0000005604bc7947 */ /* 0x000fea000b800000 */
[----:B-1----:R-:W1:Y:S02]  /*30470*/  S2R R0, SR_TID.X ;  /* 0x0000000000007919 */ /* 0x002e640000002100 */
[----:B-1----:R-:W-:-:S04]  /*30480*/  SHF.R.U32.HI R0, RZ, 0x5, R0 ;  /* 0x00000005ff007819 */ /* 0x002fc80000011600 */
[----:B------:R-:W-:-:S05]  /*30490*/  LOP3.LUT R0, R0, 0x3, RZ, 0xc0, !PT ;  /* 0x0000000300007812 */ /* 0x000fca00078ec0ff */
[----:B------:R1:W3:Y:S02]  /*304a0*/  SHFL.IDX PT, R14, R0, RZ, 0x1f ;  /* 0x00001fff000e7589 */ /* 0x0002e400000e0000 */
.L_x_3286:
[----:B---3--:R-:W-:-:S13]  /*304b0*/  ISETP.NE.AND P0, PT, R14, RZ, PT ;  /* 0x000000ff0e00720c */ /* 0x008fda0003f05270 */
[----:B------:R-:W-:Y:S05]  /*304c0*/  @P0 BRA `(.L_x_2683) ;  /* 0x0000000000900947 */ /* 0x000fea0003800000 */
[----:B------:R-:W-:-:S03]  /*304d0*/  UMOV UR4, 0xffffffff ;  /* 0xffffffff00047882 */ /* 0x000fc60000000000 */
[----:B------:R-:W-:Y:S05]  /*304e0*/  BRA.DIV UR4, `(.L_x_3078) ;  /* 0x0000005604d07947 */ /* 0x000fea000b800000 */
[----:B------:R-:W-:-:S13]  /*304f0*/  ELECT P6, URZ, PT ;  /* 0x00000000003f782f */ /* 0x000fda00038c0000 */
.L_x_3289:
[----:B------:R-:W-:Y:S05]  /*30500*/  @!P6 BRA `(.L_x_2683) ;  /* 0x000000000080e947 */ /* 0x000fea0003800000 */
[----:B-1----:R-:W3:Y:S02]  /*30510*/  LDL R0, [R1+0x90] ;  /* 0x0000900001007983 */ /* 0x002ee40000100800 */
[----:B---3--:R-:W-:-:S13]  /*30520*/  R2UR UR4, R0 ;  /* 0x00000000000472ca */ /* 0x008fda00000e0000 */
[----:B------:R-:W-:-:S06]  /*30530*/  ULOP3.LUT UR4, UR4, 0x2, URZ, 0xfc, !UPT ;  /* 0x0000000204047892 */ /* 0x000fcc000f8efc3f */
[----:B------:R-:W-:-:S05]  /*30540*/  IMAD.U32 R0, RZ, RZ, UR4 ;  /* 0x00000004ff007e24 */ /* 0x000fca000f8e00ff */
[----:B------:R-:W-:-:S13]  /*30550*/  ISETP.NE.AND P0, PT, R0, 0x3, PT ;  /* 0x000000030000780c */ /* 0x000fda0003f05270 */
[----:B------:R-:W-:Y:S05]  /*30560*/  @!P0 BRA `(.L_x_3079) ;  /* 0x0000000000048947 */ /* 0x000fea0003800000 */
[----:B------:R-:W-:Y:S01]  /*30570*/  BPT.TRAP 0x1 ;  /* 0x000000040000795c */ /* 0x000fe20000300000 */
.L_x_3079:
[----:B------:R-:W-:Y:S01]  /*30580*/  IMAD R3, R27, 0x8, R5 ;  /* 0x000000081b037824 */ /* 0x000fe200078e0205 */
[----:B------:R-:W-:Y:S01]  /*30590*/  SHF.L.U32 R2, R29, 0x1f, RZ ;  /* 0x0000001f1d027819 */ /* 0x000fe200000006ff */
[----:B------:R-:W-:-:S03]  /*305a0*/  VIADD R27, R27, 0x1 ;  /* 0x000000011b1b7836 */ /* 0x000fc60000000000 */
[----:B------:R-:W1:Y:S02]  /*305b0*/  SYNCS.PHASECHK.TRANS64.TRYWAIT P1, [R3+URZ+0x38840], R2 ;  /* 0x03884002030075a7 */ /* 0x000e64000802017f */
[----:B------:R-:W-:-:S04]  /*305c0*/  ISETP.NE.AND P2, PT, R27, 0x2, PT ;  /* 0x000000021b00780c */ /* 0x000fc80003f45270 */
[----:B------:R-:W-:Y:S01]  /*305d0*/  SEL R0, RZ, 0x1, P2 ;  /* 0x00000001ff007807 */ /* 0x000fe20001000000 */
[----:B-1----:R-:W-:Y:S08]  /*305e0*/  @!P1 BRA `(.L_x_3080) ;  /* 0x0000005400b09947 */ /* 0x002ff00003800000 */
.L_x_3290:
[----:B------:R-:W-:Y:S02]  /*305f0*/  SEL R27, R27, RZ, P2 ;  /* 0x000000ff1b1b7207 */ /* 0x000fe40001000000 */
[----:B------:R-:W-:Y:S01]  /*30600*/  LOP3.LUT R0, R29, R0, RZ, 0x3c, !PT ;  /* 0x000000001d007212 */ /* 0x000fe200078e3cff */
[----:B------:R-:W-:Y:S06]  /*30610*/  @!P0 BRA `(.L_x_3081) ;  /* 0x0000000000048947 */ /* 0x000fec0003800000 */
[----:B------:R-:W-:Y:S01]  /*30620*/  BPT.TRAP 0x1 ;  /* 0x000000040000795c */ /* 0x000fe20000300000 */
.L_x_3081:
[----:B------:R-:W-:Y:S01]  /*30630*/  IMAD R27, R27, 0x8, R5 ;  /* 0x000000081b1b7824 */ /* 0x000fe200078e0205 */
[----:B------:R-:W-:-:S04]  /*30640*/  SHF.L.U32 R0, R0, 0x1f, RZ ;  /* 0x0000001f00007819 */ /* 0x000fc800000006ff */
[----:B------:R-:W3:Y:S02]  /*30650*/  SYNCS.PHASECHK.TRANS64.TRYWAIT P1, [R27+URZ+0x38840], R0 ;  /* 0x038840001b0075a7 */ /* 0x000ee4000802017f */
[----:B---3--:R-:W-:Y:S05]  /*30660*/  @!P1 BRA `(.L_x_3082) ;  /* 0x0000005400a49947 */ /* 0x008fea0003800000 */
.L_x_3291:
[----:B------:R-:W-:Y:S05]  /*30670*/  @!P0 BRA `(.L_x_3083) ;  /* 0x0000000000048947 */ /* 0x000fea0003800000 */
[----:B------:R-:W-:Y:S01]  /*30680*/  BPT.TRAP 0x1 ;  /* 0x000000040000795c */ /* 0x000fe20000300000 */
.L_x_3083:
[----:B------:R-:W4:Y:S02]  /*30690*/  SYNCS.PHASECHK.TRANS64.TRYWAIT P1, [R3+URZ+0x38860], R2 ;  /* 0x03886002030075a7 */ /* 0x000f24000802017f */
[----:B----4-:R-:W-:Y:S05]  /*306a0*/  @!P1 BRA `(.L_x_3084) ;  /* 0x0000005400a89947 */ /* 0x010fea0003800000 */
.L_x_3292:
[----:B------:R-:W-:Y:S05]  /*306b0*/  @!P0 BRA `(.L_x_3085) ;  /* 0x0000000000048947 */ /* 0x000fea0003800000 */
[----:B------:R-:W-:Y:S01]  /*306c0*/  BPT.TRAP 0x1 ;  /* 0x000000040000795c */ /* 0x000fe20000300000 */
.L_x_3085:
[----:B------:R0:W0:Y:S02]  /*306d0*/  SYNCS.PHASECHK.TRANS64.TRYWAIT P0, [R27+URZ+0x38860], R0 ;  /* 0x038860001b0075a7 */ /* 0x000024000800017f */
[----:B0-----:R-:W-:Y:S05]  /*306e0*/  @!P0 NANOSLEEP.SYNCS 0x989680 ;  /* 0x009896800000895d */ /* 0x001fea0003900000 */
[----:B------:R-:W0:Y:S02]  /*306f0*/  @!P0 SYNCS.PHASECHK.TRANS64 P0, [R27+URZ+0x38860], R0 ;  /* 0x038860001b0085a7 */ /* 0x000e24000800007f */
[----:B0-----:R-:W-:Y:S05]  /*30700*/  @!P0 BRA `(.L_x_3085) ;  /* 0xfffffffc00f08947 */ /* 0x001fea000383ffff */
.L_x_2683:
[----:B------:R-:W-:Y:S05]  /*30710*/  BSYNC B9 ;  /* 0x0000000000097941 */ /* 0x000fea0003800000 */
.L_x_2680:
[----:B------:R-:W-:Y:S05]  /*30720*/  EXIT ;  /* 0x000000000000794d */ /* 0x000fea0003800000 */
.L_x_2703:
[----:B0-----:R0:W1:Y:S02]  /*30730*/  SYNCS.PHASECHK.TRANS64.TRYWAIT P6, [R89+URZ+0x38890], R90 ;  /* 0x0388905a590075a7 */ /* 0x00106400080c017f */
[----:B-1----:R-:W-:Y:S05]  /*30740*/  @!P6 NANOSLEEP.SYNCS 0x989680 ;  /* 0x009896800000e95d */ /* 0x002fea0003900000 */
[----:B------:R-:W1:Y:S02]  /*30750*/  @!P6 SYNCS.PHASECHK.TRANS64 P6, [R89+URZ+0x38890], R90 ;  /* 0x0388905a5900e5a7 */ /* 0x000e6400080c007f */
[----:B-1----:R-:W-:Y:S05]  /*30760*/  @!P6 BRA `(.L_x_2703) ;  /* 0xfffffffc00f0e947 */ /* 0x002fea000383ffff */
[----:B------:R-:W-:Y:S05]  /*30770*/  BRA `(.L_x_3086) ;  /* 0xfffffd2c00cc7947 */ /* 0x000fea000383ffff */
.L_x_2704:
        /* <DEDUP_REMOVED lines=8> */
.L_x_3088:
[----:B------:R-:W-:Y:S05]  /*30800*/  BSYNC B1 ;  /* 0x0000000000017941 */ /* 0x000fea0003800000 */
.L_x_3087:
        /* <DEDUP_REMOVED lines=8> */
.L_x_3089:
[----:B------:R-:W-:Y:S01]  /*30890*/  IMAD.MOV.U32 R82, RZ, RZ, R14 ;  /* 0x000000ffff527224 */ /* 0x000fe200078e000e */
[----:B------:R-:W-:Y:S06]  /*308a0*/  BRA `(.L_x_3090) ;  /* 0xfffffd2c00947947 */ /* 0x000fec000383ffff */
.L_x_2721:
        /* <DEDUP_REMOVED lines=8> */
.L_x_3092:
[----:B------:R-:W-:Y:S05]  /*30930*/  BSYNC B1 ;  /* 0x0000000000017941 */ /* 0x000fea0003800000 */
.L_x_3091:
        /* <DEDUP_REMOVED lines=8> */
.L_x_3093:
[----:B------:R-:W-:Y:S01]  /*309c0*/  IMAD.MOV.U32 R66, RZ, RZ, R14 ;  /* 0x000000ffff427224 */ /* 0x000fe200078e000e */
[----:B------:R-:W-:Y:S06]  /*309d0*/  BRA `(.L_x_3094) ;  /* 0xfffffd3800f07947 */ /* 0x000fec000383ffff */
.L_x_2738:
        /* <DEDUP_REMOVED lines=8> */
.L_x_3096:
[----:B------:R-:W-:Y:S05]  /*30a60*/  BSYNC B1 ;  /* 0x0000000000017941 */ /* 0x000fea0003800000 */
.L_x_3095:
        /* <DEDUP_REMOVED lines=8> */
.L_x_3097:
[----:B------:R-:W-:Y:S01]  /*30af0*/  IMAD.MOV.U32 R120, RZ, RZ, R14 ;  /* 0x000000ffff787224 */ /* 0x000fe200078e000e */
[----:B------:R-:W-:Y:S06]  /*30b00*/  BRA `(.L_x_3098) ;  /* 0xfffffd4800507947 */ /* 0x000fec000383ffff */
.L_x_2762:
[----:B-1----:R1:W2:Y:S02]  /*30b10*/  SYNCS.PHASECHK.TRANS64.TRYWAIT P6, [R89+URZ+0x38890], R90 ;  /* 0x0388905a590075a7 */ /* 0x0022a400080c017f */
[----:B--2---:R-:W-:Y:S05]  /*30b20*/  @!P6 NANOSLEEP.SYNCS 0x989680 ;  /* 0x009896800000e95d */ /* 0x004fea0003900000 */
[----:B------:R-:W2:Y:S02]  /*30b30*/  @!P6 SYNCS.PHASECHK.TRANS64 P6, [R89+URZ+0x38890], R90 ;  /* 0x0388905a5900e5a7 */ /* 0x000ea400080c007f */
[----:B--2---:R-:W-:Y:S05]  /*30b40*/  @!P6 BRA `(.L_x_2762) ;  /* 0xfffffffc00f0e947 */ /* 0x004fea000383ffff */
[----:B------:R-:W-:Y:S05]  /*30b50*/  BRA `(.L_x_3099) ;  /* 0xfffffd6400347947 */ /* 0x000fea000383ffff */
.L_x_2763:
        /* <DEDUP_REMOVED lines=8> */
.L_x_3101:
[----:B------:R-:W-:Y:S05]  /*30be0*/  BSYNC B1 ;  /* 0x0000000000017941 */ /* 0x000fea0003800000 */
.L_x_3100:
        /* <DEDUP_REMOVED lines=8> */
.L_x_3102:
[----:B------:R-:W-:Y:S01]  /*30c70*/  IMAD.MOV.U32 R124, RZ, RZ, R14 ;  /* 0x000000ffff7c7224 */ /* 0x000fe200078e000e */
[----:B------:R-:W-:Y:S06]  /*30c80*/  BRA `(.L_x_3103) ;  /* 0xfffffd6400007947 */ /* 0x000fec000383ffff */
.L_x_2772:
[----:B------:R-:W-:Y:S01]  /*30c90*/  BSSY B1, `(.L_x_3104) ;  /* 0x0000008000017945 */ /* 0x000fe20003800000 */
[----:B--2-4-:R-:W-:Y:S02]  /*30ca0*/  IMAD.MOV.U32 R13, RZ, RZ, R119 ;  /* 0x000000ffff0d7224 */ /* 0x014fe400078e0077 */
[----:B------:R-:W-:Y:S02]  /*30cb0*/  IMAD.MOV.U32 R12, RZ, RZ, 0x1 ;  /* 0x00000001ff0c7424 */ /* 0x000fe400078e00ff */
[----:B------:R-:W-:Y:S02]  /*30cc0*/  IMAD.MOV.U32 R11, RZ, RZ, 0x181f ;  /* 0x0000181fff0b7424 */ /* 0x000fe400078e00ff */
[----:B------:R-:W-:-:S07]  /*30cd0*/  IMAD.MOV.U32 R15, RZ, RZ, -0x1 ;  /* 0xffffffffff0f7424 */ /* 0x000fce00078e00ff */
[----:B01-3--:R-:W-:Y:S05]  /*30ce0*/  WARPSYNC.COLLECTIVE R15, `(.L_x_3105) ;  /* 0x000000000f087348 */ /* 0x00bfea0003c00000 */
[----:B------:R2:W4:Y:S02]  /*30cf0*/  SHFL.IDX P6, R14, R13, R12, R11 ;  /* 0x0000000c0d0e7389 */ /* 0x00052400000c000b */
[----:B01234-:R-:W-:Y:S01]  /*30d00*/  ENDCOLLECTIVE ;  /* 0x000000000000791b */ /* 0x01ffe20003800000 */
.L_x_3105:
[----:B------:R-:W-:Y:S05]  /*30d10*/  BSYNC B1 ;  /* 0x0000000000017941 */ /* 0x000fea0003800000 */
.L_x_3104:
        /* <DEDUP_REMOVED lines=8> */
.L_x_3106:
[----:B------:R-:W-:Y:S01]  /*30da0*/  IMAD.MOV.U32 R36, RZ, RZ, R14 ;  /* 0x000000ffff247224 */ /* 0x000fe200078e000e */
[----:B------:R-:W-:Y:S06]  /*30db0*/  BRA `(.L_x_3107) ;  /* 0xfffffd7000c07947 */ /* 0x000fec000383ffff */
.L_x_2781:
        /* <DEDUP_REMOVED lines=8> */
.L_x_3109:
[----:B------:R-:W-:Y:S05]  /*30e40*/  BSYNC B1 ;  /* 0x0000000000017941 */ /* 0x000fea0003800000 */
.L_x_3108:
        /* <DEDUP_REMOVED lines=8> */
.L_x_3110:
[----:B------:R-:W-:Y:S01]  /*30ed0*/  IMAD.MOV.U32 R36, RZ, RZ, R14 ;  /* 0x000000ffff247224 */ /* 0x000fe200078e000e */
[----:B------:R-:W-:Y:S06]  /*30ee0*/  BRA `(.L_x_3111) ;  /* 0xfffffd8000b07947 */ /* 0x000fec000383ffff */
.L_x_2790:
[----:B0-----:R0:W1:Y:S02]  /*30ef0*/  SYNCS.PHASECHK.TRANS64.TRYWAIT P3, [R89+URZ+0x38890], R90 ;  /* 0x0388905a590075a7 */ /* 0x001064000806017f */
[----:B-1----:R-:W-:Y:S05]  /*30f00*/  @!P3 NANOSLEEP.SYNCS 0x989680 ;  /* 0x009896800000b95d */ /* 0x002fea0003900000 */
[----:B------:R-:W1:Y:S02]  /*30f10*/  @!P3 SYNCS.PHASECHK.TRANS64 P3, [R89+URZ+0x38890], R90 ;  /* 0x0388905a5900b5a7 */ /* 0x000e64000806007f */
[----:B-1----:R-:W-:Y:S05]  /*30f20*/  @!P3 BRA `(.L_x_2790) ;  /* 0xfffffffc00f0b947 */ /* 0x002fea000383ffff */
[----:B------:R-:W-:Y:S05]  /*30f30*/  BRA `(.L_x_3112) ;  /* 0xfffffd9000ac7947 */ /* 0x000fea000383ffff */
.L_x_2791:
        /* <DEDUP_REMOVED lines=8> */
.L_x_3114:
[----:B------:R-:W-:Y:S05]  /*30fc0*/  BSYNC B1 ;  /* 0x0000000000017941 */ /* 0x000fea0003800000 */
.L_x_3113:
        /* <DEDUP_REMOVED lines=8> */
.L_x_3115:
[----:B------:R-:W-:Y:S01]  /*31050*/  IMAD.MOV.U32 R38, RZ, RZ, R14 ;  /* 0x000000ffff267224 */ /* 0x000fe200078e000e */
[----:B------:R-:W-:Y:S06]  /*31060*/  BRA `(.L_x_3116) ;  /* 0xfffffd9000d07947 */ /* 0x000fec000383ffff */
.L_x_2794:
        /* <DEDUP_REMOVED lines=8> */
.L_x_3118:
[----:B------:R-:W-:Y:S05]  /*310f0*/  BSYNC B1 ;  /* 0x0000000000017941 */ /* 0x000fea0003800000 */
.L_x_3117:
        /* <DEDUP_REMOVED lines=8> */
.L_x_3119:
[----:B------:R-:W-:Y:S01]  /*31180*/  IMAD.MOV.U32 R38, RZ, RZ, R14 ;  /* 0x000000ffff267224 */ /* 0x000fe200078e000e */
[----:B------:R-:W-:Y:S06]  /*31190*/  BRA `(.L_x_3120) ;  /* 0xfffffd9000f47947 */ /* 0x000fec000383ffff */
.L_x_2797:
        /* <DEDUP_REMOVED lines=8> */
.L_x_3122:
[----:B------:R-:W-:Y:S05]  /*31220*/  BSYNC B1 ;  /* 0x0000000000017941 */ /* 0x000fea0003800000 */
.L_x_3121:
        /* <DEDUP_REMOVED lines=8> */
.L_x_3123:
[----:B------:R-:W-:Y:S01]  /*312b0*/  IMAD.MOV.U32 R38, RZ, RZ, R14 ;  /* 0x000000ffff267224 */ /* 0x000fe200078e000e */
[----:B------:R-:W-:Y:S06]  /*312c0*/  BRA `(.L_x_3124) ;  /* 0xfffffd94001c7947 */ /* 0x000fec000383ffff */
.L_x_2801:
[----:B------:R0:W0:Y:S02]  /*312d0*/  SYNCS.PHASECHK.TRANS64.TRYWAIT P0, [R89+URZ+0x388b0], R90 ;  /* 0x0388b05a590075a7 */ /* 0x000024000800017f */
[----:B0-----:R-:W-:Y:S05]  /*312e0*/  @!P0 NANOSLEEP.SYNCS 0x989680 ;  /* 0x009896800000895d */ /* 0x001fea0003900000 */
[----:B------:R-:W0:Y:S02]  /*312f0*/  @!P0 SYNCS.PHASECHK.TRANS64 P0, [R89+URZ+0x388b0], R90 ;  /* 0x0388b05a590085a7 */ /* 0x000e24000800007f */
[----:B0-----:R-:W-:Y:S05]  /*31300*/  @!P0 BRA `(.L_x_2801) ;  /* 0xfffffffc00f08947 */ /* 0x001fea000383ffff */
[----:B------:R-:W-:Y:S05]  /*31310*/  BRA `(.L_x_3125) ;  /* 0xfffffd9400bc7947 */ /* 0x000fea000383ffff */
.L_x_2821:
        /* <DEDUP_REMOVED lines=8> */
.L_x_3127:
[----:B------:R-:W-:Y:S05]  /*313a0*/  BSYNC B1 ;  /* 0x0000000000017941 */ /* 0x000fea0003800000 */
.L_x_3126:
        /* <DEDUP_REMOVED lines=8> */
.L_x_3128:
[----:B------:R-:W-:Y:S02]  /*31430*/  IMAD.MOV.U32 R13, RZ, RZ, R8 ;  /* 0x000000ffff0d7224 */ /* 0x000fe400078e0008 */
[----:B------:R-:W-:-:S07]  /*31440*/  IMAD.MOV.U32 R5, RZ, RZ, R14 ;  /* 0x000000ffff057224 */ /* 0x000fce00078e000e */
[----:B------:R-:W-:Y:S05]  /*31450*/  WARPSYNC.COLLECTIVE R15, `(.L_x_3129) ;  /* 0x000000000f087348 */ /* 0x000fea0003c00000 */
[----:B------:R0:W1:Y:S02]  /*31460*/  SHFL.IDX P6, R14, R13, R12, R11 ;  /* 0x0000000c0d0e7389 */ /* 0x00006400000c000b */
[----:B01----:R-:W-:Y:S01]  /*31470*/  ENDCOLLECTIVE ;  /* 0x000000000000791b */ /* 0x003fe20003800000 */
.L_x_3129:
[----:B------:R-:W-:Y:S02]  /*31480*/  IMAD.MOV.U32 R13, RZ, RZ, R0 ;  /* 0x000000ffff0d7224 */ /* 0x000fe400078e0000 */
[----:B------:R-:W-:-:S07]  /*31490*/  IMAD.MOV.U32 R9, RZ, RZ, R14 ;  /* 0x000000ffff097224 */ /* 0x000fce00078e000e */
[----:B------:R-:W-:Y:S05]  /*314a0*/  WARPSYNC.COLLECTIVE R15, `(.L_x_3130) ;  /* 0x000000000f087348 */ /* 0x000fea0003c00000 */
[----:B------:R0:W1:Y:S02]  /*314b0*/  SHFL.IDX P6, R14, R13, R12, R11 ;  /* 0x0000000c0d0e7389 */ /* 0x00006400000c000b */
[----:B01----:R-:W-:Y:S01]  /*314c0*/  ENDCOLLECTIVE ;  /* 0x000000000000791b */ /* 0x003fe20003800000 */
.L_x_3130:
[----:B------:R-:W-:Y:S05]  /*314d0*/  BRA `(.L_x_3131) ;  /* 0xfffffda800c07947 */ /* 0x000fea000383ffff */
.L_x_2824:
        /* <DEDUP_REMOVED lines=8> */
.L_x_3133:
[----:B------:R-:W-:Y:S05]  /*31560*/  BSYNC B1 ;  /* 0x0000000000017941 */ /* 0x000fea0003800000 */
.L_x_3132:
        /* <DEDUP_REMOVED lines=8> */
.L_x_3134:
[----:B------:R-:W-:Y:S02]  /*315f0*/  IMAD.MOV.U32 R13, RZ, RZ, R8 ;  /* 0x000000ffff0d7224 */ /* 0x000fe400078e0008 */
[----:B------:R-:W-:-:S07]  /*31600*/  IMAD.MOV.U32 R5, RZ, RZ, R14 ;  /* 0x000000ffff057224 */ /* 0x000fce00078e000e */
[----:B------:R-:W-:Y:S05]  /*31610*/  WARPSYNC.COLLECTIVE R15, `(.L_x_3135) ;  /* 0x000000000f087348 */ /* 0x000fea0003c00000 */
[----:B------:R0:W1:Y:S02]  /*31620*/  SHFL.IDX P6, R14, R13, R12, R11 ;  /* 0x0000000c0d0e7389 */ /* 0x00006400000c000b */
[----:B01----:R-:W-:Y:S01]  /*31630*/  ENDCOLLECTIVE ;  /* 0x000000000000791b */ /* 0x003fe20003800000 */
.L_x_3135:
[----:B------:R-:W-:Y:S02]  /*31640*/  IMAD.MOV.U32 R13, RZ, RZ, R0 ;  /* 0x000000ffff0d7224 */ /* 0x000fe400078e0000 */
[----:B------:R-:W-:-:S07]  /*31650*/  IMAD.MOV.U32 R9, RZ, RZ, R14 ;  /* 0x000000ffff097224 */ /* 0x000fce00078e000e */
[----:B------:R-:W-:Y:S05]  /*31660*/  WARPSYNC.COLLECTIVE R15, `(.L_x_3136) ;  /* 0x000000000f087348 */ /* 0x000fea0003c00000 */
[----:B------:R0:W1:Y:S02]  /*31670*/  SHFL.IDX P6, R14, R13, R12, R11 ;  /* 0x0000000c0d0e7389 */ /* 0x00006400000c000b */
[----:B01----:R-:W-:Y:S01]  /*31680*/  ENDCOLLECTIVE ;  /* 0x000000000000791b */ /* 0x003fe20003800000 */
.L_x_3136:
[----:B------:R-:W-:Y:S05]  /*31690*/  BRA `(.L_x_3137) ;  /* 0xfffffdac00d87947 */ /* 0x000fea000383ffff */
.L_x_2827:
        /* <DEDUP_REMOVED lines=8> */
.L_x_3139:
[----:B------:R-:W-:Y:S05]  /*31720*/  BSYNC B1 ;  /* 0x0000000000017941 */ /* 0x000fea0003800000 */
.L_x_3138:
        /* <DEDUP_REMOVED lines=8> */
.L_x_3140:
[----:B------:R-:W-:Y:S02]  /*317b0*/  IMAD.MOV.U32 R13, RZ, RZ, R8 ;  /* 0x000000ffff0d7224 */ /* 0x000fe400078e0008 */
[----:B------:R-:W-:-:S07]  /*317c0*/  IMAD.MOV.U32 R5, RZ, RZ, R14 ;  /* 0x000000ffff057224 */ /* 0x000fce00078e000e */
[----:B------:R-:W-:Y:S05]  /*317d0*/  WARPSYNC.COLLECTIVE R15, `(.L_x_3141) ;  /* 0x000000000f087348 */ /* 0x000fea0003c00000 */
[----:B------:R0:W1:Y:S02]  /*317e0*/  SHFL.IDX P6, R14, R13, R12, R11 ;  /* 0x0000000c0d0e7389 */ /* 0x00006400000c000b */
[----:B01----:R-:W-:Y:S01]  /*317f0*/  ENDCOLLECTIVE ;  /* 0x000000000000791b */ /* 0x003fe20003800000 */
.L_x_3141:
[----:B------:R-:W-:Y:S02]  /*31800*/  IMAD.MOV.U32 R13, RZ, RZ, R0 ;  /* 0x000000ffff0d7224 */ /* 0x000fe400078e0000 */
[----:B------:R-:W-:-:S07]  /*31810*/  IMAD.MOV.U32 R9, RZ, RZ, R14 ;  /* 0x000000ffff097224 */ /* 0x000fce00078e000e */
[----:B------:R-:W-:Y:S05]  /*31820*/  WARPSYNC.COLLECTIVE R15, `(.L_x_3142) ;  /* 0x000000000f087348 */ /* 0x000fea0003c00000 */
[----:B------:R0:W1:Y:S02]  /*31830*/  SHFL.IDX P6, R14, R13, R12, R11 ;  /* 0x0000000c0d0e7389 */ /* 0x00006400000c000b */
[----:B01----:R-:W-:Y:S01]  /*31840*/  ENDCOLLECTIVE ;  /* 0x000000000000791b */ /* 0x003fe20003800000 */
.L_x_3142:
[----:B------:R-:W-:Y:S05]  /*31850*/  BRA `(.L_x_3143) ;  /* 0xfffffdb000e47947 */ /* 0x000fea000383ffff */
.L_x_2830:
        /* <DEDUP_REMOVED lines=8> */
.L_x_3145:
[----:B------:R-:W-:Y:S05]  /*318e0*/  BSYNC B1 ;  /* 0x0000000000017941 */ /* 0x000fea0003800000 */
.L_x_3144:
        /* <DEDUP_REMOVED lines=8> */
.L_x_3146:
[----:B------:R-:W-:Y:S02]  /*31970*/  IMAD.MOV.U32 R13, RZ, RZ, R8 ;  /* 0x000000ffff0d7224 */ /* 0x000fe400078e0008 */
[----:B------:R-:W-:-:S07]  /*31980*/  IMAD.MOV.U32 R71, RZ, RZ, R14 ;  /* 0x000000ffff477224 */ /* 0x000fce00078e000e */
[----:B------:R-:W-:Y:S05]  /*31990*/  WARPSYNC.COLLECTIVE R15, `(.L_x_3147) ;  /* 0x000000000f087348 */ /* 0x000fea0003c00000 */
[----:B------:R0:W1:Y:S02]  /*319a0*/  SHFL.IDX P6, R14, R13, R12, R11 ;  /* 0x0000000c0d0e7389 */ /* 0x00006400000c000b */
[----:B01----:R-:W-:Y:S01]  /*319b0*/  ENDCOLLECTIVE ;  /* 0x000000000000791b */ /* 0x003fe20003800000 */
.L_x_3147:
[----:B------:R-:W-:Y:S02]  /*319c0*/  IMAD.MOV.U32 R13, RZ, RZ, R0 ;  /* 0x000000ffff0d7224 */ /* 0x000fe400078e0000 */
[----:B------:R-:W-:-:S07]  /*319d0*/  IMAD.MOV.U32 R76, RZ, RZ, R14 ;  /* 0x000000ffff4c7224 */ /* 0x000fce00078e000e */
[----:B------:R-:W-:Y:S05]  /*319e0*/  WARPSYNC.COLLECTIVE R15, `(.L_x_3148) ;  /* 0x000000000f087348 */ /* 0x000fea0003c00000 */
[----:B------:R0:W1:Y:S02]  /*319f0*/  SHFL.IDX P6, R14, R13, R12, R11 ;  /* 0x0000000c0d0e7389 */ /* 0x00006400000c000b */
[----:B01----:R-:W-:Y:S01]  /*31a00*/  ENDCOLLECTIVE ;  /* 0x000000000000791b */ /* 0x003fe20003800000 */
.L_x_3148:
[----:B------:R-:W-:Y:S05]  /*31a10*/  BRA `(.L_x_3149) ;  /* 0xfffffdb400f87947 */ /* 0x000fea000383ffff */
.L_x_2834:
[----:B0-----:R0:W1:Y:S02]  /*31a20*/  SYNCS.PHASECHK.TRANS64.TRYWAIT P0, [R22+URZ+0x38800], R151 ;  /* 0x03880097160075a7 */ /* 0x001064000800017f */
[----:B-1----:R-:W-:Y:S05]  /*31a30*/  @!P0 NANOSLEEP.SYNCS 0x989680 ;  /* 0x009896800000895d */ /* 0x002fea0003900000 */
[----:B------:R-:W1:Y:S02]  /*31a40*/  @!P0 SYNCS.PHASECHK.TRANS64 P0, [R22+URZ+0x38800], R151 ;  /* 0x03880097160085a7 */ /* 0x000e64000800007f */
[----:B-1----:R-:W-:Y:S05]  /*31a50*/  @!P0 BRA `(.L_x_2834) ;  /* 0xfffffffc00f08947 */ /* 0x002fea000383ffff */
[----:B------:R-:W-:Y:S05]  /*31a60*/  BRA `(.L_x_3150) ;  /* 0xfffffdbc00687947 */ /* 0x000fea000383ffff */
.L_x_2866:
        /* <DEDUP_REMOVED lines=8> */
.L_x_3152:
[----:B------:R-:W-:Y:S05]  /*31af0*/  BSYNC B1 ;  /* 0x0000000000017941 */ /* 0x000fea0003800000 */
.L_x_3151:
        /* <DEDUP_REMOVED lines=8> */
.L_x_3153:
[----:B------:R-:W-:Y:S02]  /*31b80*/  IMAD.MOV.U32 R13, RZ, RZ, R9 ;  /* 0x000000ffff0d7224 */ /* 0x000fe400078e0009 */
[----:B------:R-:W-:-:S07]  /*31b90*/  IMAD.MOV.U32 R7, RZ, RZ, R14 ;  /* 0x000000ffff077224 */ /* 0x000fce00078e000e */
[----:B------:R-:W-:Y:S05]  /*31ba0*/  WARPSYNC.COLLECTIVE R15, `(.L_x_3154) ;  /* 0x000000000f087348 */ /* 0x000fea0003c00000 */
[----:B------:R0:W1:Y:S02]  /*31bb0*/  SHFL.IDX P6, R14, R13, R12, R11 ;  /* 0x0000000c0d0e7389 */ /* 0x00006400000c000b */
[----:B01----:R-:W-:Y:S01]  /*31bc0*/  ENDCOLLECTIVE ;  /* 0x000000000000791b */ /* 0x003fe20003800000 */
.L_x_3154:
[----:B------:R-:W-:Y:S02]  /*31bd0*/  IMAD.MOV.U32 R13, RZ, RZ, R4 ;  /* 0x000000ffff0d7224 */ /* 0x000fe400078e0004 */
[----:B------:R-:W-:-:S07]  /*31be0*/  IMAD.MOV.U32 R10, RZ, RZ, R14 ;  /* 0x000000ffff0a7224 */ /* 0x000fce00078e000e */
[----:B------:R-:W-:Y:S05]  /*31bf0*/  WARPSYNC.COLLECTIVE R15, `(.L_x_3155) ;  /* 0x000000000f087348 */ /* 0x000fea0003c00000 */
[----:B------:R0:W1:Y:S02]  /*31c00*/  SHFL.IDX P6, R14, R13, R12, R11 ;  /* 0x0000000c0d0e7389 */ /* 0x00006400000c000b */
[----:B01----:R-:W-:Y:S01]  /*31c10*/  ENDCOLLECTIVE ;  /* 0x000000000000791b */ /* 0x003fe20003800000 */
.L_x_3155:
[----:B------:R-:W-:Y:S05]  /*31c20*/  BRA `(.L_x_3156) ;  /* 0xfffffdf0002c7947 */ /* 0x000fea000383ffff */
.L_x_2869:
        /* <DEDUP_REMOVED lines=8> */
.L_x_3158:
[----:B------:R-:W-:Y:S05]  /*31cb0*/  BSYNC B1 ;  /* 0x0000000000017941 */ /* 0x000fea0003800000 */
.L_x_3157:
        /* <DEDUP_REMOVED lines=8> */
.L_x_3159:
[----:B------:R-:W-:Y:S02]  /*31d40*/  IMAD.MOV.U32 R13, RZ, RZ, R9 ;  /* 0x000000ffff0d7224 */ /* 0x000fe400078e0009 */
[----:B------:R-:W-:-:S07]  /*31d50*/  IMAD.MOV.U32 R7, RZ, RZ, R14 ;  /* 0x000000ffff077224 */ /* 0x000fce00078e000e */
[----:B------:R-:W-:Y:S05]  /*31d60*/  WARPSYNC.COLLECTIVE R15, `(.L_x_3160) ;  /* 0x000000000f087348 */ /* 0x000fea0003c00000 */
[----:B------:R0:W1:Y:S02]  /*31d70*/  SHFL.IDX P6, R14, R13, R12, R11 ;  /* 0x0000000c0d0e7389 */ /* 0x00006400000c000b */
[----:B01----:R-:W-:Y:S01]  /*31d80*/  ENDCOLLECTIVE ;  /* 0x000000000000791b */ /* 0x003fe20003800000 */
.L_x_3160:
[----:B------:R-:W-:Y:S02]  /*31d90*/  IMAD.MOV.U32 R13, RZ, RZ, R4 ;  /* 0x000000ffff0d7224 */ /* 0x000fe400078e0004 */
[----:B------:R-:W-:-:S07]  /*31da0*/  IMAD.MOV.U32 R10, RZ, RZ, R14 ;  /* 0x000000ffff0a7224 */ /* 0x000fce00078e000e */
[----:B------:R-:W-:Y:S05]  /*31db0*/  WARPSYNC.COLLECTIVE R15, `(.L_x_3161) ;  /* 0x000000000f087348 */ /* 0x000fea0003c00000 */
[----:B------:R0:W1:Y:S02]  /*31dc0*/  SHFL.IDX P6, R14, R13, R12, R11 ;  /* 0x0000000c0d0e7389 */ /* 0x00006400000c000b */
[----:B01----:R-:W-:Y:S01]  /*31dd0*/  ENDCOLLECTIVE ;  /* 0x000000000000791b */ /* 0x003fe20003800000 */
.L_x_3161:
[----:B------:R-:W-:Y:S05]  /*31de0*/  BRA `(.L_x_3162) ;  /* 0xfffffdf000fc7947 */ /* 0x000fea000383ffff */
.L_x_2872:
        /* <DEDUP_REMOVED lines=8> */
.L_x_3164:
[----:B------:R-:W-:Y:S05]  /*31e70*/  BSYNC B1 ;  /* 0x0000000000017941 */ /* 0x000fea0003800000 */
.L_x_3163:
        /* <DEDUP_REMOVED lines=8> */
.L_x_3165:
[----:B------:R-:W-:Y:S02]  /*31f00*/  IMAD.MOV.U32 R13, RZ, RZ, R9 ;  /* 0x000000ffff0d7224 */ /* 0x000fe400078e0009 */
[----:B------:R-:W-:-:S07]  /*31f10*/  IMAD.MOV.U32 R7, RZ, RZ, R14 ;  /* 0x000000ffff077224 */ /* 0x000fce00078e000e */
[----:B------:R-:W-:Y:S05]  /*31f20*/  WARPSYNC.COLLECTIVE R15, `(.L_x_3166) ;  /* 0x000000000f087348 */ /* 0x000fea0003c00000 */
[----:B------:R0:W1:Y:S02]  /*31f30*/  SHFL.IDX P6, R14, R13, R12, R11 ;  /* 0x0000000c0d0e7389 */ /* 0x00006400000c000b */
[----:B01----:R-:W-:Y:S01]  /*31f40*/  ENDCOLLECTIVE ;  /* 0x000000000000791b */ /* 0x003fe20003800000 */
.L_x_3166:
[----:B------:R-:W-:Y:S01]  /*31f50*/  MOV R13, R4 ;  /* 0x00000004000d7202 */ /* 0x000fe20000000f00 */
[----:B------:R-:W-:-:S07]  /*31f60*/  IMAD.MOV.U32 R10, RZ, RZ, R14 ;  /* 0x000000ffff0a7224 */ /* 0x000fce00078e000e */
[----:B------:R-:W-:Y:S05]  /*31f70*/  WARPSYNC.COLLECTIVE R15, `(.L_x_3167) ;  /* 0x000000000f087348 */ /* 0x000fea0003c00000 */
[----:B------:R0:W1:Y:S02]  /*31f80*/  SHFL.IDX P6, R14, R13, R12, R11 ;  /* 0x0000000c0d0e7389 */ /* 0x00006400000c000b */
[----:B01----:R-:W-:Y:S01]  /*31f90*/  ENDCOLLECTIVE ;  /* 0x000000000000791b */ /* 0x003fe20003800000 */
.L_x_3167:
[----:B------:R-:W-:Y:S05]  /*31fa0*/  BRA `(.L_x_3168) ;  /* 0xfffffdf400c07947 */ /* 0x000fea000383ffff */
.L_x_2875:
        /* <DEDUP_REMOVED lines=8> */
.L_x_3170:
[----:B------:R-:W-:Y:S05]  /*32030*/  BSYNC B1 ;  /* 0x0000000000017941 */ /* 0x000fea0003800000 */
.L_x_3169:
        /* <DEDUP_REMOVED lines=8> */
.L_x_3171:
[----:B------:R-:W-:Y:S02]  /*320c0*/  IMAD.MOV.U32 R13, RZ, RZ, R9 ;  /* 0x000000ffff0d7224 */ /* 0x000fe400078e0009 */
[----:B------:R-:W-:-:S07]  /*320d0*/  IMAD.MOV.U32 R21, RZ, RZ, R14 ;  /* 0x000000ffff157224 */ /* 0x000fce00078e000e */
[----:B------:R-:W-:Y:S05]  /*320e0*/  WARPSYNC.COLLECTIVE R15, `(.L_x_3172) ;  /* 0x000000000f087348 */ /* 0x000fea0003c00000 */
[----:B------:R0:W1:Y:S02]  /*320f0*/  SHFL.IDX P6, R14, R13, R12, R11 ;  /* 0x0000000c0d0e7389 */ /* 0x00006400000c000b */
[----:B01----:R-:W-:Y:S01]  /*32100*/  ENDCOLLECTIVE ;  /* 0x000000000000791b */ /* 0x003fe20003800000 */
.L_x_3172:
[----:B------:R-:W-:Y:S02]  /*32110*/  IMAD.MOV.U32 R13, RZ, RZ, R4 ;  /* 0x000000ffff0d7224 */ /* 0x000fe400078e0004 */
[----:B------:R-:W-:-:S07]  /*32120*/  IMAD.MOV.U32 R76, RZ, RZ, R14 ;  /* 0x000000ffff4c7224 */ /* 0x000fce00078e000e */
[----:B------:R-:W-:Y:S05]  /*32130*/  WARPSYNC.COLLECTIVE R15, `(.L_x_3173) ;  /* 0x000000000f087348 */ /* 0x000fea0003c00000 */
[----:B------:R0:W1:Y:S02]  /*32140*/  SHFL.IDX P6, R14, R13, R12, R11 ;  /* 0x0000000c0d0e7389 */ /* 0x00006400000c000b */
[----:B01----:R-:W-:Y:S01]  /*32150*/  ENDCOLLECTIVE ;  /* 0x000000000000791b */ /* 0x003fe20003800000 */
.L_x_3173:
[----:B------:R-:W-:Y:S01]  /*32160*/  IMAD.MOV.U32 R77, RZ, RZ, R14 ;  /* 0x000000ffff4d7224 */ /* 0x000fe200078e000e */
[----:B------:R-:W-:Y:S06]  /*32170*/  BRA `(.L_x_3174) ;  /* 0xfffffdf800887947 */ /* 0x000fec000383ffff */
.L_x_2879:
[----:B0-----:R0:W1:Y:S02]  /*32180*/  SYNCS.PHASECHK.TRANS64.TRYWAIT P0, [R22+URZ+0x38800], R85 ;  /* 0x03880055160075a7 */ /* 0x001064000800017f */
[----:B-1----:R-:W-:Y:S05]  /*32190*/  @!P0 NANOSLEEP.SYNCS 0x989680 ;  /* 0x009896800000895d */ /* 0x002fea0003900000 */
[----:B------:R-:W1:Y:S02]  /*321a0*/  @!P0 SYNCS.PHASECHK.TRANS64 P0, [R22+URZ+0x38800], R85 ;  /* 0x03880055160085a7 */ /* 0x000e64000800007f */
[----:B-1----:R-:W-:Y:S05]  /*321b0*/  @!P0 BRA `(.L_x_2879) ;  /* 0xfffffffc00f08947 */ /* 0x002fea000383ffff */
[----:B------:R-:W-:Y:S05]  /*321c0*/  BRA `(.L_x_3175) ;  /* 0xfffffdfc00c07947 */ /* 0x000fea000383ffff */
.L_x_2897:
[----:B-1----:R1:W2:Y:S02]  /*321d0*/  SYNCS.PHASECHK.TRANS64.TRYWAIT P1, [R0+URZ+0x38830], R3 ;  /* 0x03883003000075a7 */ /* 0x0022a4000802017f */
[----:B--2---:R-:W-:Y:S05]  /*321e0*/  @!P1 NANOSLEEP.SYNCS 0x989680 ;  /* 0x009896800000995d */ /* 0x004fea0003900000 */
[----:B------:R-:W2:Y:S02]  /*321f0*/  @!P1 SYNCS.PHASECHK.TRANS64 P1, [R0+URZ+0x38830], R3 ;  /* 0x03883003000095a7 */ /* 0x000ea4000802007f */
[----:B--2---:R-:W-:Y:S05]  /*32200*/  @!P1 BRA `(.L_x_2897) ;  /* 0xfffffffc00f09947 */ /* 0x004fea000383ffff */
[----:B------:R-:W-:Y:S05]  /*32210*/  BRA `(.L_x_2896) ;  /* 0xfffffe3800907947 */ /* 0x000fea000383ffff */
.L_x_2906:
[----:B-1----:R1:W2:Y:S02]  /*32220*/  SYNCS.PHASECHK.TRANS64.TRYWAIT P2, [R9+URZ+0x38830], R4 ;  /* 0x03883004090075a7 */ /* 0x0022a4000804017f */
[----:B--2---:R-:W-:Y:S05]  /*32230*/  @!P2 NANOSLEEP.SYNCS 0x989680 ;  /* 0x009896800000a95d */ /* 0x004fea0003900000 */
[----:B------:R-:W2:Y:S02]  /*32240*/  @!P2 SYNCS.PHASECHK.TRANS64 P2, [R9+URZ+0x38830], R4 ;  /* 0x038830040900a5a7 */ /* 0x000ea4000804007f */
[----:B--2---:R-:W-:Y:S05]  /*32250*/  @!P2 BRA `(.L_x_2906) ;  /* 0xfffffffc00f0a947 */ /* 0x004fea000383ffff */
[----:B------:R-:W-:Y:S05]  /*32260*/  BRA `(.L_x_2905) ;  /* 0xfffffe8800307947 */ /* 0x000fea000383ffff */
.L_x_2911:
[----:B-1----:R1:W2:Y:S02]  /*32270*/  SYNCS.PHASECHK.TRANS64.TRYWAIT P2, [R7+URZ+0x38850], R0 ;  /* 0x03885000070075a7 */ /* 0x0022a4000804017f */
[----:B--2---:R-:W-:Y:S05]  /*32280*/  @!P2 NANOSLEEP.SYNCS 0x989680 ;  /* 0x009896800000a95d */ /* 0x004fea0003900000 */
[----:B------:R-:W2:Y:S02]  /*32290*/  @!P2 SYNCS.PHASECHK.TRANS64 P2, [R7+URZ+0x38850], R0 ;  /* 0x038850000700a5a7 */ /* 0x000ea4000804007f */
[----:B--2---:R-:W-:Y:S05]  /*322a0*/  @!P2 BRA `(.L_x_2911) ;  /* 0xfffffffc00f0a947 */ /* 0x004fea000383ffff */
[----:B------:R-:W-:Y:S05]  /*322b0*/  BRA `(.L_x_2910) ;  /* 0xfffffebc00f07947 */ /* 0x000fea000383ffff */
.L_x_2921:
[----:B-1----:R1:W2:Y:S02]  /*322c0*/  SYNCS.PHASECHK.TRANS64.TRYWAIT P1, [R3+URZ+0x38830], R6 ;  /* 0x03883006030075a7 */ /* 0x0022a4000802017f */
[----:B--2---:R-:W-:Y:S05]  /*322d0*/  @!P1 NANOSLEEP.SYNCS 0x989680 ;  /* 0x009896800000995d */ /* 0x004fea0003900000 */
[----:B------:R-:W2:Y:S02]  /*322e0*/  @!P1 SYNCS.PHASECHK.TRANS64 P1, [R3+URZ+0x38830], R6 ;  /* 0x03883006030095a7 */ /* 0x000ea4000802007f */
[----:B--2---:R-:W-:Y:S05]  /*322f0*/  @!P1 BRA `(.L_x_2921) ;  /* 0xfffffffc00f09947 */ /* 0x004fea000383ffff */
[----:B------:R-:W-:Y:S05]  /*32300*/  BRA `(.L_x_2920) ;  /* 0xfffffedc00447947 */ /* 0x000fea000383ffff */
.L_x_2926:
[----:B-1----:R1:W2:Y:S02]  /*32310*/  SYNCS.PHASECHK.TRANS64.TRYWAIT P1, [R6+URZ+0x38850], R0 ;  /* 0x03885000060075a7 */ /* 0x0022a4000802017f */
[----:B--2---:R-:W-:Y:S05]  /*32320*/  @!P1 NANOSLEEP.SYNCS 0x989680 ;  /* 0x009896800000995d */ /* 0x004fea0003900000 */
[----:B------:R-:W2:Y:S02]  /*32330*/  @!P1 SYNCS.PHASECHK.TRANS64 P1, [R6+URZ+0x38850], R0 ;  /* 0x03885000060095a7 */ /* 0x000ea4000802007f */
[----:B--2---:R-:W-:Y:S05]  /*32340*/  @!P1 BRA `(.L_x_2926) ;  /* 0xfffffffc00f09947 */ /* 0x004fea000383ffff */
[----:B------:R-:W-:Y:S05]  /*32350*/  BRA `(.L_x_2925) ;  /* 0xffffff1400047947 */ /* 0x000fea000383ffff */
.L_x_2934:
[----:B-1----:R1:W2:Y:S02]  /*32360*/  SYNCS.PHASECHK.TRANS64.TRYWAIT P1, [R8+URZ+0x38850], R7 ;  /* 0x03885007080075a7 */ /* 0x0022a4000802017f */
[----:B--2---:R-:W-:Y:S05]  /*32370*/  @!P1 NANOSLEEP.SYNCS 0x989680 ;  /* 0x009896800000995d */ /* 0x004fea0003900000 */
[----:B------:R-:W2:Y:S02]  /*32380*/  @!P1 SYNCS.PHASECHK.TRANS64 P1, [R8+URZ+0x38850], R7 ;  /* 0x03885007080095a7 */ /* 0x000ea4000802007f */
[----:B--2---:R-:W-:Y:S05]  /*32390*/  @!P1 BRA `(.L_x_2934) ;  /* 0xfffffffc00f09947 */ /* 0x004fea000383ffff */
[----:B------:R-:W-:Y:S05]  /*323a0*/  BRA `(.L_x_2933) ;  /* 0xffffff3000847947 */ /* 0x000fea000383ffff */
.L_x_2971:
[----:B0-----:R-:W0:Y:S01]  /*323b0*/  S2R R8, SR_TID.X ;  /* 0x0000000000087919 */ /* 0x001e220000002100 */
[----:B------:R-:W-:Y:S01]  /*323c0*/  BSSY B1, `(.L_x_3176) ;  /* 0x000000a000017945 */ /* 0x000fe20003800000 */
[----:B------:R-:W-:Y:S02]  /*323d0*/  IMAD.MOV.U32 R12, RZ, RZ, RZ ;  /* 0x000000ffff0c7224 */ /* 0x000fe400078e00ff */
[----:B------:R-:W-:Y:S02]  /*323e0*/  IMAD.MOV.U32 R11, RZ, RZ, 0x1f ;  /* 0x0000001fff0b7424 */ /* 0x000fe400078e00ff */
[----:B------:R-:W-:Y:S01]  /*323f0*/  IMAD.MOV.U32 R15, RZ, RZ, -0x1 ;  /* 0xffffffffff0f7424 */ /* 0x000fe200078e00ff */
[----:B0-----:R-:W-:-:S04]  /*32400*/  SHF.R.U32.HI R8, RZ, 0x5, R8 ;  /* 0x00000005ff087819 */ /* 0x001fc80000011608 */
[----:B------:R-:W-:-:S05]  /*32410*/  LOP3.LUT R8, R8, 0x3, RZ, 0xc0, !PT ;  /* 0x0000000308087812 */ /* 0x000fca00078ec0ff */
[----:B------:R-:W-:-:S07]  /*32420*/  IMAD.MOV.U32 R13, RZ, RZ, R8 ;  /* 0x000000ffff0d7224 */ /* 0x000fce00078e0008 */
[----:B-1----:R-:W-:Y:S05]  /*32430*/  WARPSYNC.COLLECTIVE R15, `(.L_x_3177) ;  /* 0x000000000f087348 */ /* 0x002fea0003c00000 */
[----:B------:R0:W2:Y:S02]  /*32440*/  SHFL.IDX P6, R14, R13, R12, R11 ;  /* 0x0000000c0d0e7389 */ /* 0x0000a400000c000b */
[----:B012---:R-:W-:Y:S01]  /*32450*/  ENDCOLLECTIVE ;  /* 0x000000000000791b */ /* 0x007fe20003800000 */
.L_x_3177:
[----:B------:R-:W-:Y:S05]  /*32460*/  BSYNC B1 ;  /* 0x0000000000017941 */ /* 0x000fea0003800000 */
.L_x_3176:
[----:B------:R-:W-:Y:S05]  /*32470*/  BRA `(.L_x_3178) ;  /* 0xffffff80007c7947 */ /* 0x000fea000383ffff */
.L_x_2973:
[----:B------:R-:W-:Y:S01]  /*32480*/  BSSY B1, `(.L_x_3179) ;  /* 0x0000006000017945 */ /* 0x000fe20003800000 */
[----:B------:R-:W-:-:S07]  /*32490*/  IMAD.MOV.U32 R15, RZ, RZ, -0x1 ;  /* 0xffffffffff0f7424 */ /* 0x000fce00078e00ff */
[----:B012---:R-:W-:Y:S05]  /*324a0*/  WARPSYNC.COLLECTIVE R15, `(.L_x_3180) ;  /* 0x000000000f0c7348 */ /* 0x007fea0003c00000 */
[----:B------:R-:W-:Y:S02]  /*324b0*/  ELECT P6, UR62, PT ;  /* 0x00000000003e782f */ /* 0x000fe400038c0000 */
[----:B------:R-:W-:Y:S01]  /*324c0*/  MOV R14, UR62 ;  /* 0x0000003e000e7c02 */ /* 0x000fe20008000f00 */
[----:B012---:R-:W-:Y:S10]  /*324d0*/  ENDCOLLECTIVE ;  /* 0x000000000000791b */ /* 0x007ff40003800000 */
.L_x_3180:
[----:B------:R-:W-:Y:S05]  /*324e0*/  BSYNC B1 ;  /* 0x0000000000017941 */ /* 0x000fea0003800000 */
.L_x_3179:
[----:B------:R-:W-:Y:S05]  /*324f0*/  BRA `(.L_x_2972) ;  /* 0xffffff8000747947 */ /* 0x000fea000383ffff */
.L_x_2975:
[----:B0-----:R0:W2:Y:S02]  /*32500*/  SYNCS.PHASECHK.TRANS64.TRYWAIT P0, [R22+URZ+0x38820], R7 ;  /* 0x03882007160075a7 */ /* 0x0010a4000800017f */
[----:B--2---:R-:W-:Y:S05]  /*32510*/  @!P0 NANOSLEEP.SYNCS 0x989680 ;  /* 0x009896800000895d */ /* 0x004fea0003900000 */
[----:B------:R-:W2:Y:S02]  /*32520*/  @!P0 SYNCS.PHASECHK.TRANS64 P0, [R22+URZ+0x38820], R7 ;  /* 0x03882007160085a7 */ /* 0x000ea4000800007f */
[----:B--2---:R-:W-:Y:S05]  /*32530*/  @!P0 BRA `(.L_x_2975) ;  /* 0xfffffffc00f08947 */ /* 0x004fea000383ffff */
[----:B------:R-:W-:Y:S05]  /*32540*/  BRA `(.L_x_3181) ;  /* 0xffffff8000847947 */ /* 0x000fea000383ffff */
.L_x_2979:
[----:B-1----:R1:W2:Y:S02]  /*32550*/  SYNCS.PHASECHK.TRANS64.TRYWAIT P0, [R11+URZ+0x388a0], R10 ;  /* 0x0388a00a0b0075a7 */ /* 0x0022a4000800017f */
[----:B--2---:R-:W-:Y:S05]  /*32560*/  @!P0 NANOSLEEP.SYNCS 0x989680 ;  /* 0x009896800000895d */ /* 0x004fea0003900000 */
[----:B------:R-:W2:Y:S02]  /*32570*/  @!P0 SYNCS.PHASECHK.TRANS64 P0, [R11+URZ+0x388a0], R10 ;  /* 0x0388a00a0b0085a7 */ /* 0x000ea4000800007f */
[----:B--2---:R-:W-:Y:S05]  /*32580*/  @!P0 BRA `(.L_x_2979) ;  /* 0xfffffffc00f08947 */ /* 0x004fea000383ffff */
[----:B------:R-:W-:Y:S05]  /*32590*/  BRA `(.L_x_3182) ;  /* 0xffffff80009c7947 */ /* 0x000fea000383ffff */
.L_x_2987:
[----:B0-----:R0:W2:Y:S02]  /*325a0*/  SYNCS.PHASECHK.TRANS64.TRYWAIT P0, [R11+URZ+0x388c0], R10 ;  /* 0x0388c00a0b0075a7 */ /* 0x0010a4000800017f */
[----:B--2---:R-:W-:Y:S05]  /*325b0*/  @!P0 NANOSLEEP.SYNCS 0x989680 ;  /* 0x009896800000895d */ /* 0x004fea0003900000 */
[----:B------:R-:W2:Y:S02]  /*325c0*/  @!P0 SYNCS.PHASECHK.TRANS64 P0, [R11+URZ+0x388c0], R10 ;  /* 0x0388c00a0b0085a7 */ /* 0x000ea4000800007f */
[----:B--2---:R-:W-:Y:S05]  /*325d0*/  @!P0 BRA `(.L_x_2987) ;  /* 0xfffffffc00f08947 */ /* 0x004fea000383ffff */
[----:B------:R-:W-:Y:S05]  /*325e0*/  BRA `(.L_x_3183) ;  /* 0xffffff8400d87947 */ /* 0x000fea000383ffff */
.L_x_2997:
[----:B-1----:R1:W2:Y:S02]  /*325f0*/  SYNCS.PHASECHK.TRANS64.TRYWAIT P1, [R10+URZ+0x388a0], R9 ;  /* 0x0388a0090a0075a7 */ /* 0x0022a4000802017f */
[----:B--2---:R-:W-:Y:S05]  /*32600*/  @!P1 NANOSLEEP.SYNCS 0x989680 ;  /* 0x009896800000995d */ /* 0x004fea0003900000 */
[----:B------:R-:W2:Y:S02]  /*32610*/  @!P1 SYNCS.PHASECHK.TRANS64 P1, [R10+URZ+0x388a0], R9 ;  /* 0x0388a0090a0095a7 */ /* 0x000ea4000802007f */
[----:B--2---:R-:W-:Y:S05]  /*32620*/  @!P1 BRA `(.L_x_2997) ;  /* 0xfffffffc00f09947 */ /* 0x004fea000383ffff */
[----:B------:R-:W-:Y:S05]  /*32630*/  BRA `(.L_x_3184) ;  /* 0xffffff8c00487947 */ /* 0x000fea000383ffff */
.L_x_3005:
[----:B0-----:R0:W2:Y:S02]  /*32640*/  SYNCS.PHASECHK.TRANS64.TRYWAIT P1, [R10+URZ+0x388c0], R9 ;  /* 0x0388c0090a0075a7 */ /* 0x0010a4000802017f */
[----:B--2---:R-:W-:Y:S05]  /*32650*/  @!P1 NANOSLEEP.SYNCS 0x989680 ;  /* 0x009896800000995d */ /* 0x004fea0003900000 */
[----:B------:R-:W2:Y:S02]  /*32660*/  @!P1 SYNCS.PHASECHK.TRANS64 P1, [R10+URZ+0x388c0], R9 ;  /* 0x0388c0090a0095a7 */ /* 0x000ea4000802007f */
[----:B--2---:R-:W-:Y:S05]  /*32670*/  @!P1 BRA `(.L_x_3005) ;  /* 0xfffffffc00f09947 */ /* 0x004fea000383ffff */
[----:B------:R-:W-:Y:S05]  /*32680*/  BRA `(.L_x_3185) ;  /* 0xffffff9000807947 */ /* 0x000fea000383ffff */
.L_x_3021:
        /* <DEDUP_REMOVED lines=11> */
.L_x_3187:
[----:B------:R-:W-:Y:S05]  /*32740*/  BSYNC B0 ;  /* 0x0000000000007941 */ /* 0x000fea0003800000 */
.L_x_3186:
[----:B------:R-:W-:Y:S05]  /*32750*/  BRA `(.L_x_3188) ;  /* 0xffffffa0001c7947 */ /* 0x000fea000383ffff */
.L_x_3024:
[----:B0-----:R0:W1:Y:S02]  /*32760*/  SYNCS.PHASECHK.TRANS64.TRYWAIT P0, [R5+URZ+0x38840], R2 ;  /* 0x03884002050075a7 */ /* 0x001064000800017f */
[----:B-1----:R-:W-:Y:S05]  /*32770*/  @!P0 NANOSLEEP.SYNCS 0x989680 ;  /* 0x009896800000895d */ /* 0x002fea0003900000 */
[----:B------:R-:W1:Y:S02]  /*32780*/  @!P0 SYNCS.PHASECHK.TRANS64 P0, [R5+URZ+0x38840], R2 ;  /* 0x03884002050085a7 */ /* 0x000e64000800007f */
[----:B-1----:R-:W-:Y:S05]  /*32790*/  @!P0 BRA `(.L_x_3024) ;  /* 0xfffffffc00f08947 */ /* 0x002fea000383ffff */
[----:B------:R-:W-:Y:S05]  /*327a0*/  BRA `(.L_x_3189) ;  /* 0xffffffa000787947 */ /* 0x000fea000383ffff */
.L_x_3025:
        /* <DEDUP_REMOVED lines=8> */
.L_x_3191:
[----:B------:R-:W-:Y:S05]  /*32830*/  BSYNC B0 ;  /* 0x0000000000007941 */ /* 0x000fea0003800000 */
.L_x_3190:
        /* <DEDUP_REMOVED lines=13> */
.L_x_3192:
[----:B------:R-:W-:Y:S02]  /*32910*/  IMAD.MOV.U32 R13, RZ, RZ, R6 ;  /* 0x000000ffff0d7224 */ /* 0x000fe400078e0006 */
[----:B------:R-:W-:Y:S02]  /*32920*/  IMAD.MOV.U32 R12, RZ, RZ, 0x1 ;  /* 0x00000001ff0c7424 */ /* 0x000fe400078e00ff */
[----:B------:R-:W-:-:S07]  /*32930*/  IMAD.MOV.U32 R3, RZ, RZ, R14 ;  /* 0x000000ffff037224 */ /* 0x000fce00078e000e */
[----:B------:R-:W-:Y:S05]  /*32940*/  WARPSYNC.COLLECTIVE R15, `(.L_x_3193) ;  /* 0x000000000f087348 */ /* 0x000fea0003c00000 */
[----:B------:R0:W1:Y:S02]  /*32950*/  SHFL.IDX P6, R14, R13, R12, R11 ;  /* 0x0000000c0d0e7389 */ /* 0x00006400000c000b */
[----:B01----:R-:W-:Y:S01]  /*32960*/  ENDCOLLECTIVE ;  /* 0x000000000000791b */ /* 0x003fe20003800000 */
.L_x_3193:
        /* <DEDUP_REMOVED lines=10> */
.L_x_3194:
        /* <DEDUP_REMOVED lines=14> */
.L_x_3195:
        /* <DEDUP_REMOVED lines=16> */
.L_x_3196:
[----:B------:R-:W-:Y:S02]  /*32bf0*/  @P0 IMAD R9, R7, 0x2, R22 ;  /* 0x0000000207090824 */ /* 0x000fe400078e0216 */
[----:B------:R-:W-:Y:S02]  /*32c00*/  IMAD.MOV.U32 R13, RZ, RZ, R6 ;  /* 0x000000ffff0d7224 */ /* 0x000fe400078e0006 */
[----:B------:R-:W-:Y:S02]  /*32c10*/  IMAD.MOV.U32 R12, RZ, RZ, 0x3 ;  /* 0x00000003ff0c7424 */ /* 0x000fe400078e00ff */
[----:B------:R-:W-:-:S07]  /*32c20*/  IMAD.MOV.U32 R2, RZ, RZ, R14 ;  /* 0x000000ffff027224 */ /* 0x000fce00078e000e */
[----:B------:R-:W-:Y:S05]  /*32c30*/  WARPSYNC.COLLECTIVE R15, `(.L_x_3197) ;  /* 0x000000000f087348 */ /* 0x000fea0003c00000 */
[----:B------:R0:W1:Y:S02]  /*32c40*/  SHFL.IDX P6, R14, R13, R12, R11 ;  /* 0x0000000c0d0e7389 */ /* 0x00006400000c000b */
[----:B01----:R-:W-:Y:S01]  /*32c50*/  ENDCOLLECTIVE ;  /* 0x000000000000791b */ /* 0x003fe20003800000 */
.L_x_3197:
        /* <DEDUP_REMOVED lines=15> */
.L_x_3198:
[----:B------:R-:W-:Y:S02]  /*32d50*/  @P0 IMAD R21, R7, 0x2, R22 ;  /* 0x0000000207150824 */ /* 0x000fe400078e0216 */
[----:B------:R-:W-:Y:S02]  /*32d60*/  IMAD.MOV.U32 R13, RZ, RZ, R6 ;  /* 0x000000ffff0d7224 */ /* 0x000fe400078e0006 */
[----:B------:R-:W-:Y:S02]  /*32d70*/  IMAD.MOV.U32 R12, RZ, RZ, 0x4 ;  /* 0x00000004ff0c7424 */ /* 0x000fe400078e00ff */
[----:B------:R-:W-:-:S07]  /*32d80*/  IMAD.MOV.U32 R2, RZ, RZ, R14 ;  /* 0x000000ffff027224 */ /* 0x000fce00078e000e */
[----:B------:R-:W-:Y:S05]  /*32d90*/  WARPSYNC.COLLECTIVE R15, `(.L_x_3199) ;  /* 0x000000000f087348 */ /* 0x000fea0003c00000 */
[----:B------:R0:W1:Y:S02]  /*32da0*/  SHFL.IDX P6, R14, R13, R12, R11 ;  /* 0x0000000c0d0e7389 */ /* 0x00006400000c000b */
[----:B01----:R-:W-:Y:S01]  /*32db0*/  ENDCOLLECTIVE ;  /* 0x000000000000791b */ /* 0x003fe20003800000 */
.L_x_3199:
        /* <DEDUP_REMOVED lines=14> */
.L_x_3200:
[----:B------:R-:W-:Y:S01]  /*32ea0*/  IMAD.MOV.U32 R0, RZ, RZ, R14 ;  /* 0x000000ffff007224 */ /* 0x000fe200078e000e */
[----:B------:R-:W-:Y:S06]  /*32eb0*/  BRA `(.L_x_3201) ;  /* 0xffffff9c00e87947 */ /* 0x000fec000383ffff */
.L_x_3032:
[----:B------:R-:W-:Y:S02]  /*32ec0*/  IMAD.MOV.U32 R13, RZ, RZ, R0 ;  /* 0x000000ffff0d7224 */ /* 0x000fe400078e0000 */
[----:B------:R-:W-:Y:S02]  /*32ed0*/  IMAD.MOV.U32 R12, RZ, RZ, RZ ;  /* 0x000000ffff0c7224 */ /* 0x000fe400078e00ff */
[----:B------:R-:W-:Y:S02]  /*32ee0*/  IMAD.MOV.U32 R11, RZ, RZ, 0x181f ;  /* 0x0000181fff0b7424 */ /* 0x000fe400078e00ff */
[----:B------:R-:W-:Y:S02]  /*32ef0*/  IMAD.MOV.U32 R15, RZ, RZ, -0x1 ;  /* 0xffffffffff0f7424 */ /* 0x000fe400078e00ff */
[----:B-----5:R-:W-:Y:S02]  /*32f00*/  IMAD R5, R9, R7, RZ ;  /* 0x0000000709057224 */ /* 0x020fe400078e02ff */
[----:B------:R-:W-:-:S07]  /*32f10*/  IMAD R17, R17, 0x80, R8 ;  /* 0x0000008011117824 */ /* 0x000fce00078e0208 */
[----:B------:R-:W-:Y:S05]  /*32f20*/  WARPSYNC.COLLECTIVE R15, `(.L_x_3202) ;  /* 0x000000000f087348 */ /* 0x000fea0003c00000 */
[----:B------:R0:W1:Y:S02]  /*32f30*/  SHFL.IDX P6, R14, R13, R12, R11 ;  /* 0x0000000c0d0e7389 */ /* 0x00006400000c000b */
[----:B01----:R-:W-:Y:S01]  /*32f40*/  ENDCOLLECTIVE ;  /* 0x000000000000791b */ /* 0x003fe20003800000 */
.L_x_3202:
[----:B------:R-:W-:Y:S01]  /*32f50*/  ISETP.GE.AND P0, PT, R17, R5, PT ;  /* 0x000000051100720c */ /* 0x000fe20003f06270 */
[----:B------:R-:W-:Y:S02]  /*32f60*/  IMAD.MOV.U32 R13, RZ, RZ, R4 ;  /* 0x000000ffff0d7224 */ /* 0x000fe400078e0004 */
[----:B------:R-:W-:-:S10]  /*32f70*/  IMAD.MOV.U32 R2, RZ, RZ, R14 ;  /* 0x000000ffff027224 */ /* 0x000fd400078e000e */
[----:B------:R-:W-:Y:S05]  /*32f80*/  WARPSYNC.COLLECTIVE R15, `(.L_x_3203) ;  /* 0x000000000f087348 */ /* 0x000fea0003c00000 */
[----:B------:R0:W1:Y:S02]  /*32f90*/  SHFL.IDX P6, R14, R13, R12, R11 ;  /* 0x0000000c0d0e7389 */ /* 0x00006400000c000b */
[----:B01----:R-:W-:Y:S01]  /*32fa0*/  ENDCOLLECTIVE ;  /* 0x000000000000791b */ /* 0x003fe20003800000 */
.L_x_3203:
[----:B------:R-:W-:Y:S02]  /*32fb0*/  IMAD.MOV.U32 R13, RZ, RZ, R0 ;  /* 0x000000ffff0d7224 */ /* 0x000fe400078e0000 */
[----:B------:R-:W-:Y:S02]  /*32fc0*/  IMAD.MOV.U32 R12, RZ, RZ, 0x1 ;  /* 0x00000001ff0c7424 */ /* 0x000fe400078e00ff */
[----:B------:R-:W-:-:S07]  /*32fd0*/  IMAD.MOV.U32 R3, RZ, RZ, R14 ;  /* 0x000000ffff037224 */ /* 0x000fce00078e000e */
[----:B------:R-:W-:Y:S05]  /*32fe0*/  WARPSYNC.COLLECTIVE R15, `(.L_x_3204) ;  /* 0x000000000f087348 */ /* 0x000fea0003c00000 */
[----:B------:R0:W1:Y:S02]  /*32ff0*/  SHFL.IDX P6, R14, R13, R12, R11 ;  /* 0x0000000c0d0e7389 */ /* 0x00006400000c000b */
[----:B01----:R-:W-:Y:S01]  /*33000*/  ENDCOLLECTIVE ;  /* 0x000000000000791b */ /* 0x003fe20003800000 */
.L_x_3204:
        /* <DEDUP_REMOVED lines=17> */
.L_x_3205:
[----:B------:R-:W-:Y:S02]  /*33120*/  IMAD.MOV.U32 R13, RZ, RZ, R0 ;  /* 0x000000ffff0d7224 */ /* 0x000fe400078e0000 */
[----:B------:R-:W-:Y:S02]  /*33130*/  IMAD.MOV.U32 R12, RZ, RZ, 0x2 ;  /* 0x00000002ff0c7424 */ /* 0x000fe400078e00ff */
[----:B------:R-:W-:-:S07]  /*33140*/  IMAD.MOV.U32 R3, RZ, RZ, R14 ;  /* 0x000000ffff037224 */ /* 0x000fce00078e000e */
[----:B------:R-:W-:Y:S05]  /*33150*/  WARPSYNC.COLLECTIVE R15, `(.L_x_3206) ;  /* 0x000000000f087348 */ /* 0x000fea0003c00000 */
[----:B------:R0:W1:Y:S02]  /*33160*/  SHFL.IDX P6, R14, R13, R12, R11 ;  /* 0x0000000c0d0e7389 */ /* 0x00006400000c000b */
[----:B01----:R-:W-:Y:S01]  /*33170*/  ENDCOLLECTIVE ;  /* 0x000000000000791b */ /* 0x003fe20003800000 */
.L_x_3206:
        /* <DEDUP_REMOVED lines=18> */
.L_x_3207:
[----:B------:R-:W-:Y:S02]  /*332a0*/  IMAD.MOV.U32 R13, RZ, RZ, R0 ;  /* 0x000000ffff0d7224 */ /* 0x000fe400078e0000 */
[----:B------:R-:W-:Y:S02]  /*332b0*/  IMAD.MOV.U32 R12, RZ, RZ, 0x3 ;  /* 0x00000003ff0c7424 */ /* 0x000fe400078e00ff */
[----:B------:R-:W-:-:S07]  /*332c0*/  IMAD.MOV.U32 R3, RZ, RZ, R14 ;  /* 0x000000ffff037224 */ /* 0x000fce00078e000e */
[----:B------:R-:W-:Y:S05]  /*332d0*/  WARPSYNC.COLLECTIVE R15, `(.L_x_3208) ;  /* 0x000000000f087348 */ /* 0x000fea0003c00000 */
[----:B------:R0:W1:Y:S02]  /*332e0*/  SHFL.IDX P6, R14, R13, R12, R11 ;  /* 0x0000000c0d0e7389 */ /* 0x00006400000c000b */
[----:B01----:R-:W-:Y:S01]  /*332f0*/  ENDCOLLECTIVE ;  /* 0x000000000000791b */ /* 0x003fe20003800000 */
.L_x_3208:
        /* <DEDUP_REMOVED lines=18> */
.L_x_3209:
[----:B------:R-:W-:Y:S02]  /*33420*/  IMAD.MOV.U32 R13, RZ, RZ, R0 ;  /* 0x000000ffff0d7224 */ /* 0x000fe400078e0000 */
[----:B------:R-:W-:Y:S02]  /*33430*/  IMAD.MOV.U32 R12, RZ, RZ, 0x4 ;  /* 0x00000004ff0c7424 */ /* 0x000fe400078e00ff */
[----:B------:R-:W-:-:S07]  /*33440*/  IMAD.MOV.U32 R3, RZ, RZ, R14 ;  /* 0x000000ffff037224 */ /* 0x000fce00078e000e */
[----:B------:R-:W-:Y:S05]  /*33450*/  WARPSYNC.COLLECTIVE R15, `(.L_x_3210) ;  /* 0x000000000f087348 */ /* 0x000fea0003c00000 */
[----:B------:R0:W1:Y:S02]  /*33460*/  SHFL.IDX P6, R14, R13, R12, R11 ;  /* 0x0000000c0d0e7389 */ /* 0x00006400000c000b */
[----:B01----:R-:W-:Y:S01]  /*33470*/  ENDCOLLECTIVE ;  /* 0x000000000000791b */ /* 0x003fe20003800000 */
.L_x_3210:
        /* <DEDUP_REMOVED lines=18> */
.L_x_3211:
[----:B------:R-:W-:Y:S02]  /*335a0*/  IMAD.MOV.U32 R13, RZ, RZ, R0 ;  /* 0x000000ffff0d7224 */ /* 0x000fe400078e0000 */
[----:B------:R-:W-:Y:S02]  /*335b0*/  IMAD.MOV.U32 R12, RZ, RZ, 0x5 ;  /* 0x00000005ff0c7424 */ /* 0x000fe400078e00ff */
[----:B------:R-:W-:-:S07]  /*335c0*/  IMAD.MOV.U32 R3, RZ, RZ, R14 ;  /* 0x000000ffff037224 */ /* 0x000fce00078e000e */
[----:B------:R-:W-:Y:S05]  /*335d0*/  WARPSYNC.COLLECTIVE R15, `(.L_x_3212) ;  /* 0x000000000f087348 */ /* 0x000fea0003c00000 */
[----:B------:R0:W1:Y:S02]  /*335e0*/  SHFL.IDX P6, R14, R13, R12, R11 ;  /* 0x0000000c0d0e7389 */ /* 0x00006400000c000b */
[----:B01----:R-:W-:Y:S01]  /*335f0*/  ENDCOLLECTIVE ;  /* 0x000000000000791b */ /* 0x003fe20003800000 */
.L_x_3212:
        /* <DEDUP_REMOVED lines=18> */
.L_x_3213:
[----:B------:R-:W-:Y:S02]  /*33720*/  IMAD.MOV.U32 R13, RZ, RZ, R0 ;  /* 0x000000ffff0d7224 */ /* 0x000fe400078e0000 */
[----:B------:R-:W-:Y:S02]  /*33730*/  IMAD.MOV.U32 R12, RZ, RZ, 0x6 ;  /* 0x00000006ff0c7424 */ /* 0x000fe400078e00ff */
[----:B------:R-:W-:-:S07]  /*33740*/  IMAD.MOV.U32 R3, RZ, RZ, R14 ;  /* 0x000000ffff037224 */ /* 0x000fce00078e000e */
[----:B------:R-:W-:Y:S05]  /*33750*/  WARPSYNC.COLLECTIVE R15, `(.L_x_3214) ;  /* 0x000000000f087348 */ /* 0x000fea0003c00000 */
[----:B------:R0:W1:Y:S02]  /*33760*/  SHFL.IDX P6, R14, R13, R12, R11 ;  /* 0x0000000c0d0e7389 */ /* 0x00006400000c000b */
[----:B01----:R-:W-:Y:S01]  /*33770*/  ENDCOLLECTIVE ;  /* 0x000000000000791b */ /* 0x003fe20003800000 */
.L_x_3214:
        /* <DEDUP_REMOVED lines=18> */
.L_x_3215:
[----:B------:R-:W-:Y:S02]  /*338a0*/  IMAD.MOV.U32 R13, RZ, RZ, R0 ;  /* 0x000000ffff0d7224 */ /* 0x000fe400078e0000 */
[----:B------:R-:W-:Y:S02]  /*338b0*/  IMAD.MOV.U32 R12, RZ, RZ, 0x7 ;  /* 0x00000007ff0c7424 */ /* 0x000fe400078e00ff */
[----:B------:R-:W-:-:S07]  /*338c0*/  IMAD.MOV.U32 R3, RZ, RZ, R14 ;  /* 0x000000ffff037224 */ /* 0x000fce00078e000e */
[----:B------:R-:W-:Y:S05]  /*338d0*/  WARPSYNC.COLLECTIVE R15, `(.L_x_3216) ;  /* 0x000000000f087348 */ /* 0x000fea0003c00000 */
[----:B------:R0:W1:Y:S02]  /*338e0*/  SHFL.IDX P6, R14, R13, R12, R11 ;  /* 0x0000000c0d0e7389 */ /* 0x00006400000c000b */
[----:B01----:R-:W-:Y:S01]  /*338f0*/  ENDCOLLECTIVE ;  /* 0x000000000000791b */ /* 0x003fe20003800000 */
.L_x_3216:
[----:B------:R-:W-:-:S05]  /*33900*/  @!P0 LEA R6, P5, R36, R3, 0x1 ;  /* 0x0000000324068211 */ /* 0x000fca00078a08ff */
[----:B------:R-:W-:Y:S02]  /*33910*/  @!P0 IMAD.X R7, RZ, RZ, R2, P5 ;  /* 0x000000ffff078224 */ /* 0x000fe400028e0602 */
[----:B------:R-:W-:Y:S02]  /*33920*/  @!P0 IMAD.MOV.U32 R2, RZ, RZ, R6 ;  /* 0x000000ffff028224 */ /* 0x000fe400078e0006 */
[----:B------:R-:W-:Y:S02]  /*33930*/  @!P0 IMAD.MOV.U32 R3, RZ, RZ, R7 ;  /* 0x000000ffff038224 */ /* 0x000fe400078e0007 */
[----:B------:R-:W-:-:S03]  /*33940*/  IMAD.MOV.U32 R13, RZ, RZ, R4 ;  /* 0x000000ffff0d7224 */ /* 0x000fc600078e0004 */
[----:B------:R-:W-:Y:S01]  /*33950*/  @!PT LDS RZ, [RZ] ;  /* 0x00000000fffff984 */ /* 0x000fe20000000800 */
[----:B------:R-:W-:Y:S01]  /*33960*/  @!PT LDS RZ, [RZ] ;  /* 0x00000000fffff984 */ /* 0x000fe20000000800 */
[----:B------:R-:W-:Y:S01]  /*33970*/  @!PT LDS RZ, [RZ] ;  /* 0x00000000fffff984 */ /* 0x000fe20000000800 */
[----:B------:R0:W-:Y:S04]  /*33980*/  @!P0 LDGSTS.E.BYPASS.LTC128B.128 [R37+0x17400], desc[UR60][R2.64], !P4 ;  /* 0x1740000002258fae */ /* 0x0001e8000e101d7c */
[----:B------:R0:W-:Y:S01]  /*33990*/  @!P0 LDGSTS.E.BYPASS.LTC128B.128 [R37+0x1b400], desc[UR60][R2.64+0x80], !P3 ;  /* 0x1b40008002258fae */ /* 0x0001e2000d901d7c */
[----:B------:R-:W-:-:S03]  /*339a0*/  IMAD.MOV.U32 R6, RZ, RZ, R14 ;  /* 0x000000ffff067224 */ /* 0x000fc600078e000e */
[----:B------:R0:W-:Y:S04]  /*339b0*/  @!P0 LDGSTS.E.BYPASS.LTC128B.128 [R37+0x1f400], desc[UR60][R2.64+0x100], !P2 ;  /* 0x1f40010002258fae */ /* 0x0001e8000d101d7c */
[----:B------:R0:W-:Y:S02]  /*339c0*/  @!P0 LDGSTS.E.BYPASS.LTC128B.128 [R37+0x23400], desc[UR60][R2.64+0x180], !P1 ;  /* 0x2340018002258fae */ /* 0x0001e4000c901d7c */
[----:B0-----:R-:W-:Y:S05]  /*339d0*/  WARPSYNC.COLLECTIVE R15, `(.L_x_3217) ;  /* 0x000000000f087348 */ /* 0x001fea0003c00000 */
[----:B------:R1:W2:Y:S02]  /*339e0*/  SHFL.IDX P6, R14, R13, R12, R11 ;  /* 0x0000000c0d0e7389 */ /* 0x0002a400000c000b */
[----:B012---:R-:W-:Y:S01]  /*339f0*/  ENDCOLLECTIVE ;  /* 0x000000000000791b */ /* 0x007fe20003800000 */
.L_x_3217:
[----:B------:R-:W-:Y:S05]  /*33a00*/  BRA `(.L_x_3218) ;  /* 0xffffffa000647947 */ /* 0x000fea000383ffff */
.L_x_3037:
[----:B0-----:R0:W2:Y:S02]  /*33a10*/  SYNCS.PHASECHK.TRANS64.TRYWAIT P0, [R22+URZ+0x38820], R3 ;  /* 0x03882003160075a7 */ /* 0x0010a4000800017f */
[----:B--2---:R-:W-:Y:S05]  /*33a20*/  @!P0 NANOSLEEP.SYNCS 0x989680 ;  /* 0x009896800000895d */ /* 0x004fea0003900000 */
[----:B------:R-:W2:Y:S02]  /*33a30*/  @!P0 SYNCS.PHASECHK.TRANS64 P0, [R22+URZ+0x38820], R3 ;  /* 0x03882003160085a7 */ /* 0x000ea4000800007f */
[----:B--2---:R-:W-:Y:S05]  /*33a40*/  @!P0 BRA `(.L_x_3037) ;  /* 0xfffffffc00f08947 */ /* 0x004fea000383ffff */
[----:B------:R-:W-:Y:S05]  /*33a50*/  BRA `(.L_x_3219) ;  /* 0xffffffa000d87947 */ /* 0x000fea000383ffff */
.L_x_3042:
[----:B0-----:R0:W1:Y:S02]  /*33a60*/  SYNCS.PHASECHK.TRANS64.TRYWAIT P0, [R6+URZ+0x38840], R3 ;  /* 0x03884003060075a7 */ /* 0x001064000800017f */
[----:B-1----:R-:W-:Y:S05]  /*33a70*/  @!P0 NANOSLEEP.SYNCS 0x989680 ;  /* 0x009896800000895d */ /* 0x002fea0003900000 */
[----:B------:R-:W1:Y:S02]  /*33a80*/  @!P0 SYNCS.PHASECHK.TRANS64 P0, [R6+URZ+0x38840], R3 ;  /* 0x03884003060085a7 */ /* 0x000e64000800007f */
[----:B-1----:R-:W-:Y:S05]  /*33a90*/  @!P0 BRA `(.L_x_3042) ;  /* 0xfffffffc00f08947 */ /* 0x002fea000383ffff */
[----:B------:R-:W-:Y:S05]  /*33aa0*/  BRA `(.L_x_3220) ;  /* 0xffffffa400c47947 */ /* 0x000fea000383ffff */
.L_x_3043:
        /* <DEDUP_REMOVED lines=8> */
.L_x_3222:
[----:B------:R-:W-:Y:S05]  /*33b30*/  BSYNC B1 ;  /* 0x0000000000017941 */ /* 0x000fea0003800000 */
.L_x_3221:
        /* <DEDUP_REMOVED lines=12> */
.L_x_3223:
        /* <DEDUP_REMOVED lines=13> */
.L_x_3224:
        /* <DEDUP_REMOVED lines=14> */
.L_x_3225:
[----:B------:R-:W-:Y:S01]  /*33db0*/  IMAD.MOV.U32 R13, RZ, RZ, R10 ;  /* 0x000000ffff0d7224 */ /* 0x000fe200078e000a */
[----:B------:R-:W-:Y:S01]  /*33dc0*/  MOV R12, 0x2 ;  /* 0x00000002000c7802 */ /* 0x000fe20000000f00 */
[----:B------:R-:W-:-:S07]  /*33dd0*/  IMAD.MOV.U32 R2, RZ, RZ, R14 ;  /* 0x000000ffff027224 */ /* 0x000fce00078e000e */
[----:B------:R-:W-:Y:S05]  /*33de0*/  WARPSYNC.COLLECTIVE R15, `(.L_x_3226) ;  /* 0x000000000f087348 */ /* 0x000fea0003c00000 */
[----:B------:R0:W1:Y:S02]  /*33df0*/  SHFL.IDX P6, R14, R13, R12, R11 ;  /* 0x0000000c0d0e7389 */ /* 0x00006400000c000b */
[----:B01----:R-:W-:Y:S01]  /*33e00*/  ENDCOLLECTIVE ;  /* 0x000000000000791b */ /* 0x003fe20003800000 */
.L_x_3226:
        /* <DEDUP_REMOVED lines=14> */
.L_x_3227:
[----:B------:R-:W-:Y:S02]  /*33ef0*/  IMAD.MOV.U32 R13, RZ, RZ, R10 ;  /* 0x000000ffff0d7224 */ /* 0x000fe400078e000a */
[----:B------:R-:W-:Y:S02]  /*33f00*/  IMAD.MOV.U32 R12, RZ, RZ, 0x3 ;  /* 0x00000003ff0c7424 */ /* 0x000fe400078e00ff */
[----:B------:R-:W-:-:S07]  /*33f10*/  IMAD.MOV.U32 R2, RZ, RZ, R14 ;  /* 0x000000ffff027224 */ /* 0x000fce00078e000e */
[----:B------:R-:W-:Y:S05]  /*33f20*/  WARPSYNC.COLLECTIVE R15, `(.L_x_3228) ;  /* 0x000000000f087348 */ /* 0x000fea0003c00000 */
[----:B------:R0:W1:Y:S02]  /*33f30*/  SHFL.IDX P6, R14, R13, R12, R11 ;  /* 0x0000000c0d0e7389 */ /* 0x00006400000c000b */
[----:B01----:R-:W-:Y:S01]  /*33f40*/  ENDCOLLECTIVE ;  /* 0x000000000000791b */ /* 0x003fe20003800000 */
.L_x_3228:
        /* <DEDUP_REMOVED lines=14> */
.L_x_3229:
[----:B------:R-:W-:Y:S02]  /*34030*/  IMAD.MOV.U32 R13, RZ, RZ, R10 ;  /* 0x000000ffff0d7224 */ /* 0x000fe400078e000a */
[----:B------:R-:W-:Y:S02]  /*34040*/  IMAD.MOV.U32 R12, RZ, RZ, 0x4 ;  /* 0x00000004ff0c7424 */ /* 0x000fe400078e00ff */
[----:B------:R-:W-:-:S07]  /*34050*/  IMAD.MOV.U32 R2, RZ, RZ, R14 ;  /* 0x000000ffff027224 */ /* 0x000fce00078e000e */
[----:B------:R-:W-:Y:S05]  /*34060*/  WARPSYNC.COLLECTIVE R15, `(.L_x_3230) ;  /* 0x000000000f087348 */ /* 0x000fea0003c00000 */
[----:B------:R0:W1:Y:S02]  /*34070*/  SHFL.IDX P6, R14, R13, R12, R11 ;  /* 0x0000000c0d0e7389 */ /* 0x00006400000c000b */
[----:B01----:R-:W-:Y:S01]  /*34080*/  ENDCOLLECTIVE ;  /* 0x000000000000791b */ /* 0x003fe20003800000 */
.L_x_3230:
        /* <DEDUP_REMOVED lines=17> */
.L_x_3231:
[----:B------:R-:W-:Y:S01]  /*341a0*/  IMAD.MOV.U32 R2, RZ, RZ, R14 ;  /* 0x000000ffff027224 */ /* 0x000fe200078e000e */
[----:B------:R-:W-:Y:S06]  /*341b0*/  BRA `(.L_x_3232) ;  /* 0xffffffa400187947 */ /* 0x000fec000383ffff */
.L_x_3048:
[----:B-1----:R1:W2:Y:S02]  /*341c0*/  SYNCS.PHASECHK.TRANS64.TRYWAIT P0, [R6+URZ+0x38860], R2 ;  /* 0x03886002060075a7 */ /* 0x0022a4000800017f */
[----:B--2---:R-:W-:Y:S05]  /*341d0*/  @!P0 NANOSLEEP.SYNCS 0x989680 ;  /* 0x009896800000895d */ /* 0x004fea0003900000 */
[----:B------:R-:W2:Y:S02]  /*341e0*/  @!P0 SYNCS.PHASECHK.TRANS64 P0, [R6+URZ+0x38860], R2 ;  /* 0x03886002060085a7 */ /* 0x000ea4000800007f */
[----:B--2---:R-:W-:Y:S05]  /*341f0*/  @!P0 BRA `(.L_x_3048) ;  /* 0xfffffffc00f08947 */ /* 0x004fea000383ffff */
[----:B------:R-:W-:Y:S05]  /*34200*/  BRA `(.L_x_3233) ;  /* 0xffffffa400907947 */ /* 0x000fea000383ffff */
.L_x_3049:
        /* <DEDUP_REMOVED lines=8> */
.L_x_3235:
[----:B------:R-:W-:Y:S05]  /*34290*/  BSYNC B1 ;  /* 0x0000000000017941 */ /* 0x000fea0003800000 */
.L_x_3234:
        /* <DEDUP_REMOVED lines=9> */
.L_x_3236:
[----:B------:R-:W-:Y:S02]  /*34330*/  IMAD.MOV.U32 R13, RZ, RZ, R25 ;  /* 0x000000ffff0d7224 */ /* 0x000fe400078e0019 */
[----:B------:R-:W-:Y:S02]  /*34340*/  IMAD.MOV.U32 R12, RZ, RZ, 0x1 ;  /* 0x00000001ff0c7424 */ /* 0x000fe400078e00ff */
[----:B------:R-:W-:-:S07]  /*34350*/  IMAD.MOV.U32 R2, RZ, RZ, R14 ;  /* 0x000000ffff027224 */ /* 0x000fce00078e000e */
[----:B------:R-:W-:Y:S05]  /*34360*/  WARPSYNC.COLLECTIVE R15, `(.L_x_3237) ;  /* 0x000000000f087348 */ /* 0x000fea0003c00000 */
[----:B------:R0:W1:Y:S02]  /*34370*/  SHFL.IDX P6, R14, R13, R12, R11 ;  /* 0x0000000c0d0e7389 */ /* 0x00006400000c000b */
[----:B01----:R-:W-:Y:S01]  /*34380*/  ENDCOLLECTIVE ;  /* 0x000000000000791b */ /* 0x003fe20003800000 */
.L_x_3237:
        /* <DEDUP_REMOVED lines=18> */
.L_x_3238:
[----:B------:R-:W-:Y:S02]  /*344b0*/  IMAD.MOV.U32 R13, RZ, RZ, R25 ;  /* 0x000000ffff0d7224 */ /* 0x000fe400078e0019 */
[----:B------:R-:W-:Y:S02]  /*344c0*/  IMAD.MOV.U32 R12, RZ, RZ, 0x2 ;  /* 0x00000002ff0c7424 */ /* 0x000fe400078e00ff */
[----:B------:R-:W-:-:S07]  /*344d0*/  IMAD.MOV.U32 R2, RZ, RZ, R14 ;  /* 0x000000ffff027224 */ /* 0x000fce00078e000e */
[----:B------:R-:W-:Y:S05]  /*344e0*/  WARPSYNC.COLLECTIVE R15, `(.L_x_3239) ;  /* 0x000000000f087348 */ /* 0x000fea0003c00000 */
[----:B------:R0:W1:Y:S02]  /*344f0*/  SHFL.IDX P6, R14, R13, R12, R11 ;  /* 0x0000000c0d0e7389 */ /* 0x00006400000c000b */
[----:B01----:R-:W-:Y:S01]  /*34500*/  ENDCOLLECTIVE ;  /* 0x000000000000791b */ /* 0x003fe20003800000 */
.L_x_3239:
        /* <DEDUP_REMOVED lines=18> */
.L_x_3240:
[----:B------:R-:W-:Y:S02]  /*34630*/  IMAD.MOV.U32 R13, RZ, RZ, R25 ;  /* 0x000000ffff0d7224 */ /* 0x000fe400078e0019 */
[----:B------:R-:W-:Y:S02]  /*34640*/  IMAD.MOV.U32 R12, RZ, RZ, 0x3 ;  /* 0x00000003ff0c7424 */ /* 0x000fe400078e00ff */
[----:B------:R-:W-:-:S07]  /*34650*/  IMAD.MOV.U32 R2, RZ, RZ, R14 ;  /* 0x000000ffff027224 */ /* 0x000fce00078e000e */
[----:B------:R-:W-:Y:S05]  /*34660*/  WARPSYNC.COLLECTIVE R15, `(.L_x_3241) ;  /* 0x000000000f087348 */ /* 0x000fea0003c00000 */
[----:B------:R0:W1:Y:S02]  /*34670*/  SHFL.IDX P6, R14, R13, R12, R11 ;  /* 0x0000000c0d0e7389 */ /* 0x00006400000c000b */
[----:B01----:R-:W-:Y:S01]  /*34680*/  ENDCOLLECTIVE ;  /* 0x000000000000791b */ /* 0x003fe20003800000 */
.L_x_3241:
        /* <DEDUP_REMOVED lines=18> */
.L_x_3242:
[----:B------:R-:W-:Y:S02]  /*347b0*/  IMAD.MOV.U32 R13, RZ, RZ, R25 ;  /* 0x000000ffff0d7224 */ /* 0x000fe400078e0019 */
[----:B------:R-:W-:Y:S02]  /*347c0*/  IMAD.MOV.U32 R12, RZ, RZ, 0x4 ;  /* 0x00000004ff0c7424 */ /* 0x000fe400078e00ff */
[----:B------:R-:W-:-:S07]  /*347d0*/  IMAD.MOV.U32 R2, RZ, RZ, R14 ;  /* 0x000000ffff027224 */ /* 0x000fce00078e000e */
[----:B------:R-:W-:Y:S05]  /*347e0*/  WARPSYNC.COLLECTIVE R15, `(.L_x_3243) ;  /* 0x000000000f087348 */ /* 0x000fea0003c00000 */
[----:B------:R0:W1:Y:S02]  /*347f0*/  SHFL.IDX P6, R14, R13, R12, R11 ;  /* 0x0000000c0d0e7389 */ /* 0x00006400000c000b */
[----:B01----:R-:W-:Y:S01]  /*34800*/  ENDCOLLECTIVE ;  /* 0x000000000000791b */ /* 0x003fe20003800000 */
.L_x_3243:
        /* <DEDUP_REMOVED lines=13> */
.L_x_3244:
        /* <DEDUP_REMOVED lines=10> */
.L_x_3057:
[----:B0-----:R0:W2:Y:S02]  /*34980*/  SYNCS.PHASECHK.TRANS64.TRYWAIT P0, [R4+URZ+0x38860], R3 ;  /* 0x03886003040075a7 */ /* 0x0010a4000800017f */
[----:B--2---:R-:W-:Y:S05]  /*34990*/  @!P0 NANOSLEEP.SYNCS 0x989680 ;  /* 0x009896800000895d */ /* 0x004fea0003900000 */
[----:B------:R-:W2:Y:S02]  /*349a0*/  @!P0 SYNCS.PHASECHK.TRANS64 P0, [R4+URZ+0x38860], R3 ;  /* 0x03886003040085a7 */ /* 0x000ea4000800007f */
[----:B--2---:R-:W-:Y:S05]  /*349b0*/  @!P0 BRA `(.L_x_3057) ;  /* 0xfffffffc00f08947 */ /* 0x004fea000383ffff */
[----:B------:R-:W-:Y:S05]  /*349c0*/  BRA `(.L_x_3246) ;  /* 0xffffffa400d47947 */ /* 0x000fea000383ffff */
.L_x_3058:
        /* <DEDUP_REMOVED lines=8> */
.L_x_3248:
[----:B------:R-:W-:Y:S05]  /*34a50*/  BSYNC B0 ;  /* 0x0000000000007941 */ /* 0x000fea0003800000 */
.L_x_3247:
        /* <DEDUP_REMOVED lines=11> */
.L_x_3249:
[----:B------:R-:W-:Y:S02]  /*34b10*/  ULDC UR4, c[0x0][0x2f4] ;  /* 0x0000bd0000047ab9 */ /* 0x000fe40000000800 */
        /* <DEDUP_REMOVED lines=21> */
.L_x_3250:
        /* <DEDUP_REMOVED lines=11> */
.L_x_3251:
[----:B------:R-:W-:Y:S02]  /*34d20*/  IMAD.MOV.U32 R13, RZ, RZ, R25 ;  /* 0x000000ffff0d7224 */ /* 0x000fe400078e0019 */
[----:B------:R-:W-:Y:S01]  /*34d30*/  IMAD.MOV.U32 R12, RZ, RZ, 0x2 ;  /* 0x00000002ff0c7424 */ /* 0x000fe200078e00ff */
[----:B------:R-:W-:-:S13]  /*34d40*/  IADD3 R2, P4, R14, R8, RZ ;  /* 0x000000080e027210 */ /* 0x000fda0007f9e0ff */
[----:B------:R-:W-:Y:S05]  /*34d50*/  WARPSYNC.COLLECTIVE R15, `(.L_x_3252) ;  /* 0x000000000f087348 */ /* 0x000fea0003c00000 */
[----:B------:R0:W1:Y:S02]  /*34d60*/  SHFL.IDX P6, R14, R13, R12, R11 ;  /* 0x0000000c0d0e7389 */ /* 0x00006400000c000b */
[----:B01----:R-:W-:Y:S01]  /*34d70*/  ENDCOLLECTIVE ;  /* 0x000000000000791b */ /* 0x003fe20003800000 */
.L_x_3252:
        /* <DEDUP_REMOVED lines=12> */
.L_x_3253:
        /* <DEDUP_REMOVED lines=14> */
.L_x_3254:
        /* <DEDUP_REMOVED lines=17> */
.L_x_3255:
[----:B------:R-:W-:Y:S02]  /*35030*/  IMAD.MOV.U32 R13, RZ, RZ, R25 ;  /* 0x000000ffff0d7224 */ /* 0x000fe400078e0019 */
[----:B------:R-:W-:Y:S01]  /*35040*/  IMAD.MOV.U32 R12, RZ, RZ, 0x4 ;  /* 0x00000004ff0c7424 */ /* 0x000fe200078e00ff */
[----:B------:R-:W-:-:S13]  /*35050*/  IADD3 R2, P4, R14, R8, RZ ;  /* 0x000000080e027210 */ /* 0x000fda0007f9e0ff */
[----:B------:R-:W-:Y:S05]  /*35060*/  WARPSYNC.COLLECTIVE R15, `(.L_x_3256) ;  /* 0x000000000f087348 */ /* 0x000fea0003c00000 */
[----:B------:R0:W1:Y:S02]  /*35070*/  SHFL.IDX P6, R14, R13, R12, R11 ;  /* 0x0000000c0d0e7389 */ /* 0x00006400000c000b */
[----:B01----:R-:W-:Y:S01]  /*35080*/  ENDCOLLECTIVE ;  /* 0x000000000000791b */ /* 0x003fe20003800000 */
.L_x_3256:
        /* <DEDUP_REMOVED lines=12> */
.L_x_3257:
        /* <DEDUP_REMOVED lines=9> */
.L_x_3063:
        /* <DEDUP_REMOVED lines=8> */
.L_x_3260:
[----:B------:R-:W-:Y:S05]  /*35260*/  BSYNC B0 ;  /* 0x0000000000007941 */ /* 0x000fea0003800000 */
.L_x_3259:
        /* <DEDUP_REMOVED lines=9> */
.L_x_3261:
        /* <DEDUP_REMOVED lines=18> */
.L_x_3262:
[----:B------:R-:W-:Y:S01]  /*35420*/  IMAD.MOV.U32 R12, RZ, RZ, 0x2 ;  /* 0x00000002ff0c7424 */ /* 0x000fe200078e00ff */
[----:B------:R-:W-:-:S05]  /*35430*/  SEL R14, R14, RZ, P1 ;  /* 0x000000ff0e0e7207 */ /* 0x000fca0000800000 */
[----:B------:R-:W-:-:S04]  /*35440*/  IMAD.IADD R5, R17, 0x1, R14 ;  /* 0x0000000111057824 */ /* 0x000fc800078e020e */
[----:B------:R-:W-:-:S07]  /*35450*/  IMAD.MOV.U32 R13, RZ, RZ, R5 ;  /* 0x000000ffff0d7224 */ /* 0x000fce00078e0005 */
[----:B------:R-:W-:Y:S05]  /*35460*/  WARPSYNC.COLLECTIVE R15, `(.L_x_3263) ;  /* 0x000000000f087348 */ /* 0x000fea0003c00000 */
[----:B------:R0:W1:Y:S02]  /*35470*/  SHFL.UP P6, R14, R13, R12, R11 ;  /* 0x0400000c0d0e7389 */ /* 0x00006400000c000b */
[----:B01----:R-:W-:Y:S01]  /*35480*/  ENDCOLLECTIVE ;  /* 0x000000000000791b */ /* 0x003fe20003800000 */
.L_x_3263:
[----:B------:R-:W-:Y:S01]  /*35490*/  IMAD.MOV.U32 R12, RZ, RZ, 0x4 ;  /* 0x00000004ff0c7424 */ /* 0x000fe200078e00ff */
[----:B------:R-:W-:-:S05]  /*354a0*/  SEL R6, R14, RZ, P2 ;  /* 0x000000ff0e067207 */ /* 0x000fca0001000000 */
[----:B------:R-:W-:-:S04]  /*354b0*/  IMAD.IADD R6, R5, 0x1, R6 ;  /* 0x0000000105067824 */ /* 0x000fc800078e0206 */
[----:B------:R-:W-:-:S07]  /*354c0*/  IMAD.MOV.U32 R13, RZ, RZ, R6 ;  /* 0x000000ffff0d7224 */ /* 0x000fce00078e0006 */
[----:B------:R-:W-:Y:S05]  /*354d0*/  WARPSYNC.COLLECTIVE R15, `(.L_x_3264) ;  /* 0x000000000f087348 */ /* 0x000fea0003c00000 */
[----:B------:R0:W1:Y:S02]  /*354e0*/  SHFL.UP P6, R14, R13, R12, R11 ;  /* 0x0400000c0d0e7389 */ /* 0x00006400000c000b */
[----:B01----:R-:W-:Y:S01]  /*354f0*/  ENDCOLLECTIVE ;  /* 0x000000000000791b */ /* 0x003fe20003800000 */
.L_x_3264:
[----:B------:R-:W-:Y:S01]  /*35500*/  IMAD.MOV.U32 R12, RZ, RZ, 0x8 ;  /* 0x00000008ff0c7424 */ /* 0x000fe200078e00ff */
[----:B------:R-:W-:-:S05]  /*35510*/  SEL R3, R14, RZ, P3 ;  /* 0x000000ff0e037207 */ /* 0x000fca0001800000 */
[----:B------:R-:W-:-:S04]  /*35520*/  IMAD.IADD R2, R6, 0x1, R3 ;  /* 0x0000000106027824 */ /* 0x000fc800078e0203 */
[----:B------:R-:W-:-:S07]  /*35530*/  IMAD.MOV.U32 R13, RZ, RZ, R2 ;  /* 0x000000ffff0d7224 */ /* 0x000fce00078e0002 */
[----:B------:R-:W-:Y:S05]  /*35540*/  WARPSYNC.COLLECTIVE R15, `(.L_x_3265) ;  /* 0x000000000f087348 */ /* 0x000fea0003c00000 */
[----:B------:R0:W1:Y:S02]  /*35550*/  SHFL.UP P6, R14, R13, R12, R11 ;  /* 0x0400000c0d0e7389 */ /* 0x00006400000c000b */
[----:B01----:R-:W-:Y:S01]  /*35560*/  ENDCOLLECTIVE ;  /* 0x000000000000791b */ /* 0x003fe20003800000 */
.L_x_3265:
[----:B------:R-:W-:Y:S01]  /*35570*/  IMAD.MOV.U32 R12, RZ, RZ, 0x10 ;  /* 0x00000010ff0c7424 */ /* 0x000fe200078e00ff */
[----:B------:R-:W-:-:S05]  /*35580*/  SEL R3, R14, RZ, P4 ;  /* 0x000000ff0e037207 */ /* 0x000fca0002000000 */
[----:B------:R-:W-:-:S04]  /*35590*/  IMAD.IADD R3, R2, 0x1, R3 ;  /* 0x0000000102037824 */ /* 0x000fc800078e0203 */
[----:B------:R-:W-:-:S07]  /*355a0*/  IMAD.MOV.U32 R13, RZ, RZ, R3 ;  /* 0x000000ffff0d7224 */ /* 0x000fce00078e0003 */
[----:B------:R-:W-:Y:S05]  /*355b0*/  WARPSYNC.COLLECTIVE R15, `(.L_x_3266) ;  /* 0x000000000f087348 */ /* 0x000fea0003c00000 */
[----:B------:R0:W1:Y:S02]  /*355c0*/  SHFL.UP P6, R14, R13, R12, R11 ;  /* 0x0400000c0d0e7389 */ /* 0x00006400000c000b */
[----:B01----:R-:W-:Y:S01]  /*355d0*/  ENDCOLLECTIVE ;  /* 0x000000000000791b */ /* 0x003fe20003800000 */
.L_x_3266:
        /* <DEDUP_REMOVED lines=8> */
.L_x_3267:
[----:B------:R-:W-:Y:S05]  /*35660*/  BRA `(.L_x_3268) ;  /* 0xffffffa000f87947 */ /* 0x000fea000383ffff */
.L_x_3068:
        /* <DEDUP_REMOVED lines=8> */
.L_x_3270:
[----:B------:R-:W-:Y:S05]  /*356f0*/  BSYNC B0 ;  /* 0x0000000000007941 */ /* 0x000fea0003800000 */
.L_x_3269:
        /* <DEDUP_REMOVED lines=8> */
.L_x_3271:
[----:B------:R-:W-:Y:S01]  /*35780*/  IMAD.MOV.U32 R12, RZ, RZ, 0x4 ;  /* 0x00000004ff0c7424 */ /* 0x000fe200078e00ff */
[----:B------:R-:W-:-:S05]  /*35790*/  SEL R2, R14, RZ, P2 ;  /* 0x000000ff0e027207 */ /* 0x000fca0001000000 */
[----:B------:R-:W-:-:S04]  /*357a0*/  IMAD.IADD R2, R13, 0x1, R2 ;  /* 0x000000010d027824 */ /* 0x000fc800078e0202 */
[----:B------:R-:W-:-:S07]  /*357b0*/  IMAD.MOV.U32 R13, RZ, RZ, R2 ;  /* 0x000000ffff0d7224 */ /* 0x000fce00078e0002 */
[----:B------:R-:W-:Y:S05]  /*357c0*/  WARPSYNC.COLLECTIVE R15, `(.L_x_3272) ;  /* 0x000000000f087348 */ /* 0x000fea0003c00000 */
[----:B------:R0:W1:Y:S02]  /*357d0*/  SHFL.UP P6, R14, R13, R12, R11 ;  /* 0x0400000c0d0e7389 */ /* 0x00006400000c000b */
[----:B01----:R-:W-:Y:S01]  /*357e0*/  ENDCOLLECTIVE ;  /* 0x000000000000791b */ /* 0x003fe20003800000 */
.L_x_3272:
[----:B------:R-:W-:Y:S01]  /*357f0*/  IMAD.MOV.U32 R12, RZ, RZ, 0x8 ;  /* 0x00000008ff0c7424 */ /* 0x000fe200078e00ff */
[----:B------:R-:W-:-:S05]  /*35800*/  SEL R3, R14, RZ, P3 ;  /* 0x000000ff0e037207 */ /* 0x000fca0001800000 */
[----:B------:R-:W-:-:S04]  /*35810*/  IMAD.IADD R3, R2, 0x1, R3 ;  /* 0x0000000102037824 */ /* 0x000fc800078e0203 */
[----:B------:R-:W-:-:S07]  /*35820*/  IMAD.MOV.U32 R13, RZ, RZ, R3 ;  /* 0x000000ffff0d7224 */ /* 0x000fce00078e0003 */
[----:B------:R-:W-:Y:S05]  /*35830*/  WARPSYNC.COLLECTIVE R15, `(.L_x_3273) ;  /* 0x000000000f087348 */ /* 0x000fea0003c00000 */
[----:B------:R0:W1:Y:S02]  /*35840*/  SHFL.UP P6, R14, R13, R12, R11 ;  /* 0x0400000c0d0e7389 */ /* 0x00006400000c000b */
[----:B01----:R-:W-:Y:S01]  /*35850*/  ENDCOLLECTIVE ;  /* 0x000000000000791b */ /* 0x003fe20003800000 */
.L_x_3273:
[----:B------:R-:W-:Y:S01]  /*35860*/  IMAD.MOV.U32 R12, RZ, RZ, 0x10 ;  /* 0x00000010ff0c7424 */ /* 0x000fe200078e00ff */
[----:B------:R-:W-:-:S05]  /*35870*/  SEL R4, R14, RZ, P4 ;  /* 0x000000ff0e047207 */ /* 0x000fca0002000000 */
[----:B------:R-:W-:-:S04]  /*35880*/  IMAD.IADD R4, R3, 0x1, R4 ;  /* 0x0000000103047824 */ /* 0x000fc800078e0204 */
[----:B------:R-:W-:-:S07]  /*35890*/  IMAD.MOV.U32 R13, RZ, RZ, R4 ;  /* 0x000000ffff0d7224 */ /* 0x000fce00078e0004 */
[----:B------:R-:W-:Y:S05]  /*358a0*/  WARPSYNC.COLLECTIVE R15, `(.L_x_3274) ;  /* 0x000000000f087348 */ /* 0x000fea0003c00000 */
[----:B------:R0:W1:Y:S02]  /*358b0*/  SHFL.UP P6, R14, R13, R12, R11 ;  /* 0x0400000c0d0e7389 */ /* 0x00006400000c000b */
[----:B01----:R-:W-:Y:S01]  /*358c0*/  ENDCOLLECTIVE ;  /* 0x000000000000791b */ /* 0x003fe20003800000 */
.L_x_3274:
        /* <DEDUP_REMOVED lines=8> */
.L_x_3275:
[----:B------:R-:W-:Y:S05]  /*35950*/  BRA `(.L_x_3276) ;  /* 0xffffffa000d87947 */ /* 0x000fea000383ffff */
.L_x_3070:
[----:B------:R-:W-:Y:S01]  /*35960*/  BSSY B0, `(.L_x_3277) ;  /* 0x0000006000007945 */ /* 0x000fe20003800000 */
[----:B------:R-:W-:Y:S01]  /*35970*/  PLOP3.LUT P6, PT, P6, PT, PT, 0x8, 0x0 ;  /* 0x000000000000781c */ /* 0x000fe200037ce170 */
[----:B------:R-:W-:-:S12]  /*35980*/  IMAD.MOV.U32 R15, RZ, RZ, -0x1 ;  /* 0xffffffffff0f7424 */ /* 0x000fd800078e00ff */
[----:B01----:R-:W-:Y:S05]  /*35990*/  WARPSYNC.COLLECTIVE R15, `(.L_x_3278) ;  /* 0x000000000f087348 */ /* 0x003fea0003c00000 */
[----:B------:R-:W-:Y:S01]  /*359a0*/  VOTE.ANY R14, PT, P6 ;  /* 0x00000000000e7806 */ /* 0x000fe200030e0100 */
[----:B01----:R-:W-:Y:S06]  /*359b0*/  ENDCOLLECTIVE ;  /* 0x000000000000791b */ /* 0x003fec0003800000 */
.L_x_3278:
[----:B------:R-:W-:Y:S05]  /*359c0*/  BSYNC B0 ;  /* 0x0000000000007941 */ /* 0x000fea0003800000 */
.L_x_3277:
        /* <DEDUP_REMOVED lines=9> */
.L_x_3279:
[----:B------:R-:W-:Y:S01]  /*35a60*/  IMAD.MOV.U32 R17, RZ, RZ, R14 ;  /* 0x000000ffff117224 */ /* 0x000fe200078e000e */
[----:B------:R-:W-:Y:S06]  /*35a70*/  BRA `(.L_x_3280) ;  /* 0xffffffa000c87947 */ /* 0x000fec000383ffff */
.L_x_3072:
[----:B------:R-:W-:Y:S01]  /*35a80*/  BSSY B0, `(.L_x_3281) ;  /* 0x0000007000007945 */ /* 0x000fe20003800000 */
[----:B------:R-:W-:Y:S02]  /*35a90*/  IMAD.MOV.U32 R13, RZ, RZ, R2 ;  /* 0x000000ffff0d7224 */ /* 0x000fe400078e0002 */
[----:B------:R-:W-:Y:S02]  /*35aa0*/  IMAD.MOV.U32 R11, RZ, RZ, 0x1f ;  /* 0x0000001fff0b7424 */ /* 0x000fe400078e00ff */
[----:B------:R-:W-:-:S07]  /*35ab0*/  IMAD.MOV.U32 R15, RZ, RZ, -0x1 ;  /* 0xffffffffff0f7424 */ /* 0x000fce00078e00ff */
[----:B0123--:R-:W-:Y:S05]  /*35ac0*/  WARPSYNC.COLLECTIVE R15, `(.L_x_3282) ;  /* 0x000000000f087348 */ /* 0x00ffea0003c00000 */
[----:B------:R4:W0:Y:S02]  /*35ad0*/  SHFL.IDX P6, R14, R13, R12, R11 ;  /* 0x0000000c0d0e7389 */ /* 0x00082400000c000b */
[----:B01234-:R-:W-:Y:S01]  /*35ae0*/  ENDCOLLECTIVE ;  /* 0x000000000000791b */ /* 0x01ffe20003800000 */
.L_x_3282:
[----:B------:R-:W-:Y:S05]  /*35af0*/  BSYNC B0 ;  /* 0x0000000000007941 */ /* 0x000fea0003800000 */
.L_x_3281:
[----:B------:R-:W-:Y:S05]  /*35b00*/  BRA `(.L_x_3071) ;  /* 0xffffffa000c07947 */ /* 0x000fea000383ffff */
.L_x_3076:
[----:B-1----:R1:W3:Y:S02]  /*35b10*/  SYNCS.PHASECHK.TRANS64.TRYWAIT P0, [R5+URZ+0x38820], R0 ;  /* 0x03882000050075a7 */ /* 0x0022e4000800017f */
[----:B---3--:R-:W-:Y:S05]  /*35b20*/  @!P0 NANOSLEEP.SYNCS 0x989680 ;  /* 0x009896800000895d */ /* 0x008fea0003900000 */
[----:B------:R-:W3:Y:S02]  /*35b30*/  @!P0 SYNCS.PHASECHK.TRANS64 P0, [R5+URZ+0x38820], R0 ;  /* 0x03882000050085a7 */ /* 0x000ee4000800007f */
[----:B---3--:R-:W-:Y:S05]  /*35b40*/  @!P0 BRA `(.L_x_3076) ;  /* 0xfffffffc00f08947 */ /* 0x008fea000383ffff */
[----:B------:R-:W-:Y:S05]  /*35b50*/  BRA `(.L_x_3283) ;  /* 0xffffffa800387947 */ /* 0x000fea000383ffff */
.L_x_3077:
        /* <DEDUP_REMOVED lines=11> */
.L_x_3285:
[----:B------:R-:W-:Y:S05]  /*35c10*/  BSYNC B0 ;  /* 0x0000000000007941 */ /* 0x000fea0003800000 */
.L_x_3284:
[----:B------:R-:W-:Y:S05]  /*35c20*/  BRA `(.L_x_3286) ;  /* 0xffffffa800207947 */ /* 0x000fea000383ffff */
.L_x_3078:
[----:B------:R-:W-:Y:S01]  /*35c30*/  BSSY B0, `(.L_x_3287) ;  /* 0x0000006000007945 */ /* 0x000fe20003800000 */
[----:B------:R-:W-:-:S07]  /*35c40*/  IMAD.MOV.U32 R15, RZ, RZ, -0x1 ;  /* 0xffffffffff0f7424 */ /* 0x000fce00078e00ff */
[----:B012---:R-:W-:Y:S05]  /*35c50*/  WARPSYNC.COLLECTIVE R15, `(.L_x_3288) ;  /* 0x000000000f0c7348 */ /* 0x007fea0003c00000 */
[----:B------:R-:W-:Y:S02]  /*35c60*/  ELECT P6, UR62, PT ;  /* 0x00000000003e782f */ /* 0x000fe400038c0000 */
[----:B------:R-:W-:Y:S01]  /*35c70*/  MOV R14, UR62 ;  /* 0x0000003e000e7c02 */ /* 0x000fe20008000f00 */
[----:B012---:R-:W-:Y:S10]  /*35c80*/  ENDCOLLECTIVE ;  /* 0x000000000000791b */ /* 0x007ff40003800000 */
.L_x_3288:
[----:B------:R-:W-:Y:S05]  /*35c90*/  BSYNC B0 ;  /* 0x0000000000007941 */ /* 0x000fea0003800000 */
.L_x_3287:
[----:B------:R-:W-:Y:S05]  /*35ca0*/  BRA `(.L_x_3289) ;  /* 0xffffffa800147947 */ /* 0x000fea000383ffff */
.L_x_3080:
[----:B-1----:R1:W3:Y:S02]  /*35cb0*/  SYNCS.PHASECHK.TRANS64.TRYWAIT P1, [R3+URZ+0x38840], R2 ;  /* 0x03884002030075a7 */ /* 0x0022e4000802017f */
[----:B---3--:R-:W-:Y:S05]  /*35cc0*/  @!P1 NANOSLEEP.SYNCS 0x989680 ;  /* 0x009896800000995d */ /* 0x008fea0003900000 */
[----:B------:R-:W3:Y:S02]  /*35cd0*/  @!P1 SYNCS.PHASECHK.TRANS64 P1, [R3+URZ+0x38840], R2 ;  /* 0x03884002030095a7 */ /* 0x000ee4000802007f */
[----:B---3--:R-:W-:Y:S05]  /*35ce0*/  @!P1 BRA `(.L_x_3080) ;  /* 0xfffffffc00f09947 */ /* 0x008fea000383ffff */
[----:B------:R-:W-:Y:S05]  /*35cf0*/  BRA `(.L_x_3290) ;  /* 0xffffffa8003c7947 */ /* 0x000fea000383ffff */
.L_x_3082:
[----:B---3--:R3:W4:Y:S02]  /*35d00*/  SYNCS.PHASECHK.TRANS64.TRYWAIT P1, [R27+URZ+0x38840], R0 ;  /* 0x038840001b0075a7 */ /* 0x008724000802017f */
[----:B----4-:R-:W-:Y:S05]  /*35d10*/  @!P1 NANOSLEEP.SYNCS 0x989680 ;  /* 0x009896800000995d */ /* 0x010fea0003900000 */
[----:B------:R-:W4:Y:S02]  /*35d20*/  @!P1 SYNCS.PHASECHK.TRANS64 P1, [R27+URZ+0x38840], R0 ;  /* 0x038840001b0095a7 */ /* 0x000f24000802007f */
[----:B----4-:R-:W-:Y:S05]  /*35d30*/  @!P1 BRA `(.L_x_3082) ;  /* 0xfffffffc00f09947 */ /* 0x010fea000383ffff */
[----:B------:R-:W-:Y:S05]  /*35d40*/  BRA `(.L_x_3291) ;  /* 0xffffffa800487947 */ /* 0x000fea000383ffff */
.L_x_3084:
[----:B----4-:R4:W0:Y:S02]  /*35d50*/  SYNCS.PHASECHK.TRANS64.TRYWAIT P1, [R3+URZ+0x38860], R2 ;  /* 0x03886002030075a7 */ /* 0x010824000802017f */
[----:B0-----:R-:W-:Y:S05]  /*35d60*/  @!P1 NANOSLEEP.SYNCS 0x989680 ;  /* 0x009896800000995d */ /* 0x001fea0003900000 */
[----:B------:R-:W0:Y:S02]  /*35d70*/  @!P1 SYNCS.PHASECHK.TRANS64 P1, [R3+URZ+0x38860], R2 ;  /* 0x03886002030095a7 */ /* 0x000e24000802007f */
[----:B0-----:R-:W-:Y:S05]  /*35d80*/  @!P1 BRA `(.L_x_3084) ;  /* 0xfffffffc00f09947 */ /* 0x001fea000383ffff */
[----:B------:R-:W-:Y:S05]  /*35d90*/  BRA `(.L_x_3292) ;  /* 0xffffffa800447947 */ /* 0x000fea000383ffff */
.L_x_3293:
        /* <DEDUP_REMOVED lines=14> */
.L_x_15833:


//--------------------- .text._ZN7cutlass13device_kernelIN5flash11enable_sm90INS1_16FlashAttnFwdSm90INS1_25CollectiveMainloopFwdSm90ILi2EN4cute5tupleIJNS5_1CILi1EEES8_S8_EEENS6_IJNS7_ILi128EEENS7_ILi96EEENS7_ILi192EEEEEELi192ENS_10bfloat16_tEfNS_4arch4Sm90ELb0ELb0ELb1ELb0ELb1ELb0ELb0ELb1ELb1ELb1ELb0ELb0EEENS1_21CollectiveEpilogueFwdINS6_IJSA_SC_SB_EEES9_SE_SG_Li256ELb0ELb1ELb0ELb0EEENS1_29StaticPersistentTileSchedulerILb0EEEEEEEEEvNT_6ParamsE --------------------------
	.section	.text._ZN7cutlass13device_kernelIN5flash11enable_sm90INS1_16FlashAttnFwdSm90INS1_25CollectiveMainloopFwdSm90ILi2EN4cute5tupleIJNS5_1CILi1EEES8_S8_EEENS6_IJNS7_ILi128EEENS7_ILi96EEENS7_ILi192EEEEEELi192ENS_10bfloat16_tEfNS_4arch4Sm90ELb0ELb0ELb1ELb0ELb1ELb0ELb0ELb1ELb1ELb1ELb0ELb0EEENS1_21CollectiveEpilogueFwdINS6_IJSA_SC_SB_EEES9_SE_SG_Li256ELb0ELb1ELb0ELb0EEENS1_29StaticPersistentTileSchedulerILb0EEEEEEEEEvNT_6ParamsE,"ax",@progbits
	.align	128
.text._ZN7cutlass13device_kernelIN5flash11enable_sm90INS1_16FlashAttnFwdSm90INS1_25CollectiveMainloopFwdSm90ILi2EN4cute5tupleIJNS5_1CILi1EEES8_S8_EEENS6_IJNS7_ILi128EEENS7_ILi96EEENS7_ILi192EEEEEELi192ENS_10bfloat16_tEfNS_4arch4Sm90ELb0ELb0ELb1ELb0ELb1ELb0ELb0ELb1ELb1ELb1ELb0ELb0EEENS1_21CollectiveEpilogueFwdINS6_IJSA_SC_SB_EEES9_SE_SG_Li256ELb0ELb1ELb0ELb0EEENS1_29StaticPersistentTileSchedulerILb0EEEEEEEEEvNT_6ParamsE:
        .type           _ZN7cutlass13device_kernelIN5flash11enable_sm90INS1_16FlashAttnFwdSm90INS1_25CollectiveMainloopFwdSm90ILi2EN4cute5tupleIJNS5_1CILi1EEES8_S8_EEENS6_IJNS7_ILi128EEENS7_ILi96EEENS7_ILi192EEEEEELi192ENS_10bfloat16_tEfNS_4arch4Sm90ELb0ELb0ELb1ELb0ELb1ELb0ELb0ELb1ELb1ELb1ELb0ELb0EEENS1_21CollectiveEpilogueFwdINS6_IJSA_SC_SB_EEES9_SE_SG_Li256ELb0ELb1ELb0ELb0EEENS1_29StaticPersistentTileSchedulerILb0EEEEEEEEEvNT_6ParamsE,@function
        .size           _ZN7cutlass13device_kernelIN5flash11enable_sm90INS1_16FlashAttnFwdSm90INS1_25CollectiveMainloopFwdSm90ILi2EN4cute5tupleIJNS5_1CILi1EEES8_S8_EEENS6_IJNS7_ILi128EEENS7_ILi96EEENS7_ILi192EEEEEELi192ENS_10bfloat16_tEfNS_4arch4Sm90ELb0ELb0ELb1ELb0ELb1ELb0ELb0ELb1ELb1ELb1ELb0ELb0EEENS1_21CollectiveEpilogueFwdINS6_IJSA_SC_SB_EEES9_SE_SG_Li256ELb0ELb1ELb0ELb0EEENS1_29StaticPersistentTileSchedulerILb0EEEEEEEEEvNT_6ParamsE,(.L_x_15834 - _ZN7cutlass13device_kernelIN5flash11enable_sm90INS1_16FlashAttnFwdSm90INS1_25CollectiveMainloopFwdSm90ILi2EN4cute5tupleIJNS5_1CILi1EEES8_S8_EEENS6_IJNS7_ILi128EEENS7_ILi96EEENS7_ILi192EEEEEELi192ENS_10bfloat16_tEfNS_4arch4Sm90ELb0ELb0ELb1ELb0ELb1ELb0ELb0ELb1ELb1ELb1ELb0ELb0EEENS1_21CollectiveEpilogueFwdINS6_IJSA_SC_SB_EEES9_SE_SG_Li256ELb0ELb1ELb0ELb0EEENS1_29StaticPersistentTileSchedulerILb0EEEEEEEEEvNT_6ParamsE)
        .other          _ZN7cutlass13device_kernelIN5flash11enable_sm90INS1_16FlashAttnFwdSm90INS1_25CollectiveMainloopFwdSm90ILi2EN4cute5tupleIJNS5_1CILi1EEES8_S8_EEENS6_IJNS7_ILi128EEENS7_ILi96EEENS7_ILi192EEEEEELi192ENS_10bfloat16_tEfNS_4arch4Sm90ELb0ELb0ELb1ELb0ELb1ELb0ELb0ELb1ELb1ELb1ELb0ELb0EEENS1_21CollectiveEpilogueFwdINS6_IJSA_SC_SB_EEES9_SE_SG_Li256ELb0ELb1ELb0ELb0EEENS1_29StaticPersistentTileSchedulerILb0EEEEEEEEEvNT_6ParamsE,@"STO_CUDA_ENTRY STV_DEFAULT"
_ZN7cutlass13device_kernelIN5flash11enable_sm90INS1_16FlashAttnFwdSm90INS1_25CollectiveMainloopFwdSm90ILi2EN4cute5tupleIJNS5_1CILi1EEES8_S8_EEENS6_IJNS7_ILi128EEENS7_ILi96EEENS7_ILi192EEEEEELi192ENS_10bfloat16_tEfNS_4arch4Sm90ELb0ELb0ELb1ELb0ELb1ELb0ELb0ELb1ELb1ELb1ELb0ELb0EEENS1_21CollectiveEpilogueFwdINS6_IJSA_SC_SB_EEES9_SE_SG_Li256ELb0ELb1ELb0ELb0EEENS1_29StaticPersistentTileSchedulerILb0EEEEEEEEEvNT_6ParamsE:
        /* <DEDUP_REMOVED lines=45> */
.L_x_3294:
        /* <DEDUP_REMOVED lines=22> */
.L_x_3295:
        /* <DEDUP_REMOVED lines=18> */
.L_x_3296:
        /* <DEDUP_REMOVED lines=22> */
.L_x_3297:
        /* <DEDUP_REMOVED lines=23> */
.L_x_3298:
        /* <DEDUP_REMOVED lines=10> */
.L_x_3300:
        /* <DEDUP_REMOVED lines=11> */
[----:B------:R-:W-:Y:S01]  /*0970*/  MOV R11, 0xfffffffe ;  /* 0xfffffffe000b7802 */ /* 0x000fe20000000f00 */
[----:B------:R-:W-:Y:S01]  /*0980*/  IMAD.U32 R22, RZ, RZ, UR4 ;  /* 0x00000004ff167e24 */ /* 0x000fe2000f8e00ff */
[----:B------:R-:W-:Y:S01]  /*0990*/  UMOV UR39, URZ ;  /* 0x0000003f00277c82 */ /* 0x000fe20008000000 */
[----:B------:R-:W-:Y:S01]  /*09a0*/  UMOV UR38, URZ ;  /* 0x0000003f00267c82 */ /* 0x000fe20008000000 */
[----:B------:R-:W-:-:S04]  /*09b0*/  SHF.R.S32.HI R0, RZ, 0x1f, R19 ;  /* 0x0000001fff007819 */ /* 0x000fc80000011413 */
[CC--:B------:R-:W-:Y:S02]  /*09c0*/  LEA.HI R3, R0.reuse, R19.reuse, RZ, 0x7 ;  /* 0x0000001300037211 */ /* 0x0c0fe400078f38ff */
[CC--:B------:R-:W-:Y:S02]  /*09d0*/  LEA.HI R5, R0.reuse, R19.reuse, RZ, 0x5 ;  /* 0x0000001300057211 */ /* 0x0c0fe400078f28ff */
[CC--:B------:R-:W-:Y:S02]  /*09e0*/  LEA.HI R4, R0.reuse, R19.reuse, RZ, 0x4 ;  /* 0x0000001300047211 */ /* 0x0c0fe400078f20ff */
[CC--:B------:R-:W-:Y:S01]  /*09f0*/  LEA.HI R6, R0.reuse, R19.reuse, RZ, 0x2 ;  /* 0x0000001300067211 */ /* 0x0c0fe200078f10ff */
[----:B------:R-:W-:Y:S01]  /*0a00*/  IMAD.SHL.U32 R7, R5, 0x20, RZ ;  /* 0x0000002005077824 */ /* 0x000fe200078e00ff */
[----:B------:R-:W-:Y:S02]  /*0a10*/  LEA.HI R23, R0, R19, RZ, 0x3 ;  /* 0x0000001300177211 */ /* 0x000fe400078f18ff */
[----:B------:R-:W-:-:S02]  /*0a20*/  SHF.R.S32.HI R5, RZ, 0x4, R4 ;  /* 0x00000004ff057819 */ /* 0x000fc40000011404 */
[----:B------:R-:W-:Y:S02]  /*0a30*/  LOP3.LUT R10, R6, 0xfffffffc, RZ, 0xc0, !PT ;  /* 0xfffffffc060a7812 */ /* 0x000fe400078ec0ff */
[C---:B------:R-:W-:Y:S02]  /*0a40*/  LOP3.LUT R6, R4.reuse, 0x3fffff0, RZ, 0xc0, !PT ;  /* 0x03fffff004067812 */ /* 0x040fe400078ec0ff */
[----:B------:R-:W-:Y:S01]  /*0a50*/  LEA.HI R4, R4, R5, RZ, 0x1 ;  /* 0x0000000504047211 */ /* 0x000fe200078f08ff */
[C---:B------:R-:W-:Y:S01]  /*0a60*/  IMAD.IADD R10, R19.reuse, 0x1, -R10 ;  /* 0x00000001130a7824 */ /* 0x040fe200078e0a0a */
[----:B------:R-:W-:Y:S01]  /*0a70*/  SHF.R.S32.HI R196, RZ, 0x7, R3 ;  /* 0x00000007ffc47819 */ /* 0x000fe20000011403 */
[----:B------:R-:W-:Y:S01]  /*0a80*/  IMAD.IADD R6, R19, 0x1, -R6 ;  /* 0x0000000113067824 */ /* 0x000fe200078e0a06 */
[----:B------:R-:W-:Y:S02]  /*0a90*/  LOP3.LUT R4, R4, 0x1ffffffe, RZ, 0xc0, !PT ;  /* 0x1ffffffe04047812 */ /* 0x000fe400078ec0ff */
[----:B------:R-:W-:-:S02]  /*0aa0*/  LOP3.LUT R12, R23, 0xfffffff8, RZ, 0xc0, !PT ;  /* 0xfffffff8170c7812 */ /* 0x000fc400078ec0ff */
[----:B------:R-:W-:Y:S01]  /*0ab0*/  LOP3.LUT R7, R7, 0xfffffc00, RZ, 0xc0, !PT ;  /* 0xfffffc0007077812 */ /* 0x000fe200078ec0ff */
[----:B------:R-:W-:Y:S01]  /*0ac0*/  IMAD.IADD R4, R5, 0x1, -R4 ;  /* 0x0000000105047824 */ /* 0x000fe200078e0a04 */
[----:B------:R-:W-:Y:S02]  /*0ad0*/  LEA.HI R5, R10, R10, RZ, 0x1 ;  /* 0x0000000a0a057211 */ /* 0x000fe400078f08ff */
[----:B------:R-:W-:Y:S01]  /*0ae0*/  SHF.R.S32.HI R23, RZ, 0x3, R23 ;  /* 0x00000003ff177819 */ /* 0x000fe20000011417 */
[----:B------:R-:W-:Y:S01]  /*0af0*/  IMAD R7, R6, 0x40, R7 ;  /* 0x0000004006077824 */ /* 0x000fe200078e0207 */
[----:B------:R-:W-:-:S03]  /*0b00*/  LOP3.LUT R5, R5, 0x1ffffffe, RZ, 0xc0, !PT ;  /* 0x1ffffffe05057812 */ /* 0x000fc600078ec0ff */
[----:B------:R-:W-:Y:S02]  /*0b10*/  IMAD R199, R4, 0x8, R7 ;  /* 0x0000000804c77824 */ /* 0x000fe400078e0207 */
[----:B------:R-:W-:Y:S01]  /*0b20*/  IMAD.IADD R198, R10, 0x1, -R5 ;  /* 0x000000010ac67824 */ /* 0x000fe200078e0a05 */
[----:B--2---:R-:W-:Y:S02]  /*0b30*/  R2UR UR5, R2 ;  /* 0x00000000020572ca */ /* 0x004fe400000e0000 */
[C---:B------:R-:W-:Y:S02]  /*0b40*/  LOP3.LUT R2, R3.reuse, 0xffffff80, RZ, 0xc0, !PT ;  /* 0xffffff8003027812 */ /* 0x040fe400078ec0ff */
[----:B------:R-:W-:Y:S02]  /*0b50*/  LEA.HI R3, R3, R196, RZ, 0x1 ;  /* 0x000000c403037211 */ /* 0x000fe400078f08ff */
[----:B------:R-:W-:Y:S02]  /*0b60*/  IADD3 R193, R19, -R2, RZ ;  /* 0x8000000213c17210 */ /* 0x000fe40007ffe0ff */
[----:B------:R-:W-:-:S02]  /*0b70*/  LOP3.LUT R3, R3, 0x3fffffe, RZ, 0xc0, !PT ;  /* 0x03fffffe03037812 */ /* 0x000fc400078ec0ff */
[----:B------:R-:W-:Y:S02]  /*0b80*/  SHF.R.S32.HI R2, RZ, 0x1f, R193 ;  /* 0x0000001fff027819 */ /* 0x000fe400000114c1 */
[----:B------:R-:W-:Y:S01]  /*0b90*/  IADD3 R19, R19, -R12, RZ ;  /* 0x8000000c13137210 */ /* 0x000fe20007ffe0ff */
[----:B------:R-:W-:Y:S01]  /*0ba0*/  IMAD.IADD R3, R196, 0x1, -R3 ;  /* 0x00000001c4037824 */ /* 0x000fe200078e0a03 */
[CC--:B------:R-:W-:Y:S01]  /*0bb0*/  LEA.HI R0, R2.reuse, R193.reuse, RZ, 0x2 ;  /* 0x000000c102007211 */ /* 0x0c0fe200078f10ff */
[----:B------:R-:W-:Y:S01]  /*0bc0*/  ULOP3.LUT UR4, UR5, 0x1, URZ, 0xfc, !UPT ;  /* 0x0000000105047892 */ /* 0x000fe2000f8efc3f */
[----:B------:R-:W-:Y:S01]  /*0bd0*/  LEA.HI R2, R2, R193, RZ, 0x5 ;  /* 0x000000c102027211 */ /* 0x000fe200078f28ff */
[----:B------:R-:W-:Y:S01]  /*0be0*/  IMAD.SHL.U32 R16, R19, 0x8, RZ ;  /* 0x0000000813107824 */ /* 0x000fe200078e00ff */
[--C-:B------:R-:W-:Y:S02]  /*0bf0*/  SHF.R.S32.HI R8, RZ, 0x2, R0.reuse ;  /* 0x00000002ff087819 */ /* 0x100fe40000011400 */
[----:B------:R-:W-:Y:S01]  /*0c00*/  SHF.R.S32.HI R9, RZ, 0x1f, R0 ;  /* 0x0000001fff097819 */ /* 0x000fe20000011400 */
[C---:B------:R-:W-:Y:S01]  /*0c10*/  VIADD R18, R16.reuse, 0x40 ;  /* 0x0000004010127836 */ /* 0x040fe20000000000 */
[----:B------:R-:W-:Y:S01]  /*0c20*/  SHF.R.S32.HI R2, RZ, 0x5, R2 ;  /* 0x00000005ff027819 */ /* 0x000fe20000011402 */
[----:B------:R-:W-:Y:S01]  /*0c30*/  VIADD R17, R16, 0x80 ;  /* 0x0000008010117836 */ /* 0x000fe20000000000 */
[----:B------:R-:W-:Y:S01]  /*0c40*/  LEA.HI R9, R9, R8, RZ, 0x3 ;  /* 0x0000000809097211 */ /* 0x000fe200078f18ff */
[----:B------:R-:W-:Y:S01]  /*0c50*/  IMAD.U32 R201, RZ, RZ, UR4 ;  /* 0x00000004ffc97e24 */ /* 0x000fe2000f8e00ff */
[----:B------:R-:W-:Y:S01]  /*0c60*/  LOP3.LUT R0, R0, 0x7ffffffc, RZ, 0xc0, !PT ;  /* 0x7ffffffc00007812 */ /* 0x000fe200078ec0ff */
[----:B------:R-:W-:Y:S01]  /*0c70*/  UMOV UR4, URZ ;  /* 0x0000003f00047c82 */ /* 0x000fe20008000000 */
[----:B------:R-:W-:-:S02]  /*0c80*/  LOP3.LUT R9, R9, 0xfffffff8, RZ, 0xc0, !PT ;  /* 0xfffffff809097812 */ /* 0x000fc400078ec0ff */
[----:B------:R-:W-:Y:S01]  /*0c90*/  SHF.R.S32.HI R203, RZ, 0x1f, R18 ;  /* 0x0000001fffcb7819 */ /* 0x000fe20000011412 */
[----:B------:R-:W-:Y:S01]  /*0ca0*/  IMAD.IADD R0, R193, 0x1, -R0 ;  /* 0x00000001c1007824 */ /* 0x000fe200078e0a00 */
[----:B------:R-:W-:Y:S01]  /*0cb0*/  MOV R192, UR4 ;  /* 0x0000000400c07c02 */ /* 0x000fe20008000f00 */
[----:B------:R-:W-:Y:S01]  /*0cc0*/  IMAD.IADD R9, R8, 0x1, -R9 ;  /* 0x0000000108097824 */ /* 0x000fe200078e0a09 */
[----:B------:R-:W-:Y:S01]  /*0cd0*/  SHF.R.S32.HI R202, RZ, 0x1f, R17 ;  /* 0x0000001fffca7819 */ /* 0x000fe20000011411 */
[----:B------:R-:W-:-:S03]  /*0ce0*/  IMAD R200, R0, R11, 0x60 ;  /* 0x0000006000c87424 */ /* 0x000fc600078e020b */
[----:B------:R-:W-:-:S04]  /*0cf0*/  LEA R2, R2, R9, 0x4 ;  /* 0x0000000902027211 */ /* 0x000fc800078e20ff */
[----:B------:R-:W-:-:S05]  /*0d00*/  LEA R197, R3, R2, 0x6 ;  /* 0x0000000203c57211 */ /* 0x000fca00078e30ff */
[----:B------:R-:W-:-:S07]  /*0d10*/  IMAD R198, R198, 0x8, R197 ;  /* 0x00000008c6c67824 */ /* 0x000fce00078e02c5 */
.L_x_3333:
[----:B0-----:R-:W0:Y:S01]  /*0d20*/  SHFL.IDX PT, R0, R196, RZ, 0x1f ;  /* 0x00001fffc4007589 */ /* 0x001e2200000e0000 */
[----:B-1----:R-:W1:Y:S01]  /*0d30*/  S2UR UR5, SR_CgaCtaId ;  /* 0x00000000000579c3 */ /* 0x002e620000008800 */
[----:B------:R-:W-:Y:S01]  /*0d40*/  ULDC.64 UR6, c[0x0][0x418] ;  /* 0x0001060000067ab9 */ /* 0x000fe20000000a00 */
[----:B------:R-:W-:Y:S01]  /*0d50*/  ULDC UR4, c[0x0][0xc38] ;  /* 0x00030e0000047ab9 */ /* 0x000fe20000000800 */
[----:B------:R-:W-:Y:S01]  /*0d60*/  UISETP.NE.U32.AND UP0, UPT, UR6, URZ, UPT ;  /* 0x0000003f0600728c */ /* 0x000fe2000bf05070 */
[----:B------:R-:W-:Y:S01]  /*0d70*/  R2UR UR13, R22 ;  /* 0x00000000160d72ca */ /* 0x000fe200000e0000 */
[----:B------:R-:W-:Y:S02]  /*0d80*/  UISETP.NE.AND UP1, UPT, UR4, 0x1, UPT ;  /* 0x000000010400788c */ /* 0x000fe4000bf25270 */
[----:B------:R-:W-:Y:S01]  /*0d90*/  UISETP.NE.AND.EX UP0, UPT, UR7, URZ, UPT, UP0 ;  /* 0x0000003f0700728c */ /* 0x000fe2000bf05300 */
[----:B------:R-:W-:Y:S01]  /*0da0*/  ULDC UR4, c[0x0][0xc44] ;  /* 0x0003110000047ab9 */ /* 0x000fe20000000800 */
[----:B------:R-:W-:Y:S01]  /*0db0*/  ULDC UR61, c[0x0][0x424] ;  /* 0x00010900003d7ab9 */ /* 0x000fe20000000800 */
[----:B------:R-:W-:Y:S01]  /*0dc0*/  UISETP.NE.AND UP2, UPT, UR4, 0x1, UPT ;  /* 0x000000010400788c */ /* 0x000fe2000bf45270 */
[----:B------:R-:W-:Y:S01]  /*0dd0*/  UMOV UR40, 0x400 ;  /* 0x0000040000287882 */ /* 0x000fe20000000000 */
[----:B------:R-:W-:-:S04]  /*0de0*/  USEL UR61, UR61, 0x1, UP0 ;  /* 0x000000013d3d7887 */ /* 0x000fc80008000000 */
[----:B------:R-:W-:Y:S01]  /*0df0*/  @UP1 ULDC UR4, c[0x0][0xc3c] ;  /* 0x00030f0000041ab9 */ /* 0x000fe20000000800 */
[----:B------:R-:W-:Y:S01]  /*0e00*/  ULDC UR10, c[0x0][0x2f0] ;  /* 0x0000bc00000a7ab9 */ /* 0x000fe20000000800 */
[----:B------:R-:W-:Y:S01]  /*0e10*/  @UP1 ULDC UR12, c[0x0][0xc40] ;  /* 0x00031000000c1ab9 */ /* 0x000fe20000000800 */
[----:B------:R-:W-:Y:S01]  /*0e20*/  UIMAD UR61, UR61, UR10, URZ ;  /* 0x0000000a3d3d72a4 */ /* 0x000fe2000f8e023f */
[----:B------:R-:W-:Y:S01]  /*0e30*/  UMOV UR14, UR13 ;  /* 0x0000000d000e7c82 */ /* 0x000fe20008000000 */
[----:B------:R-:W-:Y:S01]  /*0e40*/  @UP2 ULDC.64 UR8, c[0x0][0xc48] ;  /* 0x0003120000082ab9 */ /* 0x000fe20000000a00 */
[----:B0-----:R-:W-:Y:S01]  /*0e50*/  R2UR UR6, R0 ;  /* 0x00000000000672ca */ /* 0x001fe200000e0000 */
[----:B-1----:R-:W-:Y:S02]  /*0e60*/  ULEA UR40, UR5, UR40, 0x18 ;  /* 0x0000002805287291 */ /* 0x002fe4000f8ec03f */
[----:B------:R-:W-:Y:S02]  /*0e70*/  UIMAD.WIDE.U32 UR4, UR13, UR4, URZ ;  /* 0x000000040d0472a5 */ /* 0x000fe4000f8e003f */
[----:B------:R-:W-:-:S02]  /*0e80*/  UIADD3 UR11, UR40, 0x12400, URZ ;  /* 0x00012400280b7890 */ /* 0x000fc4000fffe03f */
[----:B------:R-:W-:Y:S02]  /*0e90*/  @UP1 USHF.R.U32.HI UR14, URZ, UR12, UR5 ;  /* 0x0000000c3f0e1299 */ /* 0x000fe40008011605 */
[----:B------:R-:W-:Y:S02]  /*0ea0*/  ULOP3.LUT UP0, URZ, UR11, 0x1bf, URZ, 0xc0, !UPT ;  /* 0x000001bf0b3f7892 */ /* 0x000fe4000f80c03f */
[----:B------:R-:W-:Y:S02]  /*0eb0*/  UIMAD.WIDE.U32 UR4, UR14, UR8, URZ ;  /* 0x000000080e0472a5 */ /* 0x000fe4000f8e003f */
[----:B------:R-:W-:Y:S01]  /*0ec0*/  ULEA.HI UR7, UR6, UR6, URZ, 0x1 ;  /* 0x0000000606077291 */ /* 0x000fe2000f8f083f */
[----:B------:R-:W-:Y:S01]  /*0ed0*/  IMAD.U32 R195, RZ, RZ, UR14 ;  /* 0x0000000effc37e24 */ /* 0x000fe2000f8e00ff */
[----:B------:R-:W-:Y:S01]  /*0ee0*/  PLOP3.LUT P0, PT, PT, PT, UP0, 0x80, 0x0 ;  /* 0x000000000000781c */ /* 0x000fe20003f0f008 */
[----:B------:R-:W-:Y:S01]  /*0ef0*/  UMOV UR60, UR14 ;  /* 0x0000000e003c7c82 */ /* 0x000fe20008000000 */
[----:B------:R-:W-:-:S02]  /*0f00*/  ULOP3.LUT UR7, UR7, 0x1e, URZ, 0xc0, !UPT ;  /* 0x0000001e07077892 */ /* 0x000fc4000f8ec03f */
[----:B------:R-:W-:Y:S02]  /*0f10*/  @UP2 USHF.R.U32.HI UR60, URZ, UR9, UR5 ;  /* 0x000000093f3c2299 */ /* 0x000fe40008011605 */
[----:B------:R-:W-:Y:S02]  /*0f20*/  UIADD3 UR7, UR6, -UR7, URZ ;  /* 0x8000000706077290 */ /* 0x000fe4000fffe03f */
[----:B------:R-:W-:Y:S02]  /*0f30*/  UIADD3 UR6, UR61, 0x5f, URZ ;  /* 0x0000005f3d067890 */ /* 0x000fe4000fffe03f */
[----:B------:R-:W-:Y:S02]  /*0f40*/  ULEA UR8, UR7, UR11, 0xd ;  /* 0x0000000b07087291 */ /* 0x000fe4000f8e683f */
[----:B------:R-:W-:Y:S02]  /*0f50*/  UIMAD.WIDE UR6, UR6, 0x2aaaaaab, URZ ;  /* 0x2aaaaaab060678a5 */ /* 0x000fe4000f8e023f */
[----:B------:R-:W-:-:S02]  /*0f60*/  USHF.R.U32.HI UR8, URZ, 0x4, UR8 ;  /* 0x000000043f087899 */ /* 0x000fc40008011608 */
[----:B------:R-:W-:Y:S02]  /*0f70*/  USHF.R.U32.HI UR4, URZ, 0x1f, UR7 ;  /* 0x0000001f3f047899 */ /* 0x000fe40008011607 */
[----:B------:R-:W-:Y:S02]  /*0f80*/  ULOP3.LUT UR41, UR8, 0x3fff, URZ, 0xc0, !UPT ;  /* 0x00003fff08297892 */ /* 0x000fe4000f8ec03f */
[----:B------:R-:W-:-:S03]  /*0f90*/  ULEA.HI.SX32 UR5, UR7, UR4, 0x1c ;  /* 0x0000000407057291 */ /* 0x000fc6000f8fe23f */
[----:B------:R-:W-:Y:S02]  /*0fa0*/  UMOV UR4, UR13 ;  /* 0x0000000d00047c82 */ /* 0x000fe40008000000 */
[----:B------:R-:W-:Y:S01]  /*0fb0*/  IMAD.U32 R194, RZ, RZ, UR4 ;  /* 0x00000004ffc27e24 */ /* 0x000fe2000f8e00ff */
[----:B------:R-:W-:Y:S01]  /*0fc0*/  MOV R120, UR5 ;  /* 0x0000000500787c02 */ /* 0x000fe20008000f00 */
[----:B--234-:R-:W-:Y:S06]  /*0fd0*/  @!P0 BRA `(.L_x_3301) ;  /* 0x0000000000408947 */ /* 0x01cfec0003800000 */
        /* <DEDUP_REMOVED lines=16> */
.L_x_3301:
[----:B------:R-:W-:Y:S02]  /*10e0*/  R2UR UR4, R192 ;  /* 0x00000000c00472ca */ /* 0x000fe400000e0000 */
[----:B------:R-:W-:-:S11]  /*10f0*/  R2UR UR5, R201 ;  /* 0x00000000c90572ca */ /* 0x000fd600000e0000 */
[----:B------:R-:W-:Y:S02]  /*1100*/  ULOP3.LUT UR4, UR4, 0x1, URZ, 0xc0, !UPT ;  /* 0x0000000104047892 */ /* 0x000fe4000f8ec03f */
[----:B------:R-:W-:-:S04]  /*1110*/  IMAD.U32 R2, RZ, RZ, UR5 ;  /* 0x00000005ff027e24 */ /* 0x000fc8000f8e00ff */
[----:B------:R-:W-:Y:S01]  /*1120*/  IMAD.U32 R0, RZ, RZ, UR4 ;  /* 0x00000004ff007e24 */ /* 0x000fe2000f8e00ff */
[----:B------:R-:W-:-:S04]  /*1130*/  ISETP.NE.AND P0, PT, R2, 0x3, PT ;  /* 0x000000030200780c */ /* 0x000fc80003f05270 */
[----:B------:R-:W-:-:S04]  /*1140*/  SHF.L.U32 R0, R0, 0x1f, RZ ;  /* 0x0000001f00007819 */ /* 0x000fc800000006ff */
[----:B------:R-:W0:Y:S02]  /*1150*/  SYNCS.PHASECHK.TRANS64.TRYWAIT P1, [UR40+0x30800], R0 ;  /* 0x03080000ff0075a7 */ /* 0x000e240008020168 */
[----:B0-----:R-:W-:Y:S05]  /*1160*/  @!P1 BRA `(.L_x_3302) ;  /* 0x000000b000a49947 */ /* 0x001fea0003800000 */
.L_x_3383:
[----:B------:R-:W-:Y:S05]  /*1170*/  @!P0 BRA `(.L_x_3303) ;  /* 0x0000000000048947 */ /* 0x000fea0003800000 */
[----:B------:R-:W-:Y:S01]  /*1180*/  BPT.TRAP 0x1 ;  /* 0x000000040000795c */ /* 0x000fe20000300000 */
.L_x_3303:
[----:B0-----:R-:W-:Y:S01]  /*1190*/  IMAD.U32 R3, RZ, RZ, UR39 ;  /* 0x00000027ff037e24 */ /* 0x001fe2000f8e00ff */
[----:B------:R-:W-:-:S04]  /*11a0*/  MOV R0, UR38 ;  /* 0x0000002600007c02 */ /* 0x000fc80008000f00 */
[----:B------:R-:W-:Y:S02]  /*11b0*/  LEA R0, R0, UR40, 0x3 ;  /* 0x0000002800007c11 */ /* 0x000fe4000f8e18ff */
[----:B------:R-:W-:-:S04]  /*11c0*/  SHF.L.U32 R3, R3, 0x1f, RZ ;  /* 0x0000001f03037819 */ /* 0x000fc800000006ff */
[----:B------:R0:W1:Y:S01]  /*11d0*/  SYNCS.PHASECHK.TRANS64.TRYWAIT P1, [R0+URZ+0x30830], R3 ;  /* 0x03083003000075a7 */ /* 0x000062000802017f */
[----:B------:R-:W-:Y:S05]  /*11e0*/  @!P0 BRA `(.L_x_3304) ;  /* 0x0000000000048947 */ /* 0x000fea0003800000 */
[----:B------:R-:W-:Y:S01]  /*11f0*/  BPT.TRAP 0x1 ;  /* 0x000000040000795c */ /* 0x000fe20000300000 */
.L_x_3304:
[----:B------:R-:W-:Y:S01]  /*1200*/  IMAD.MOV.U32 R119, RZ, RZ, RZ ;  /* 0x000000ffff777224 */ /* 0x000fe200078e00ff */
[----:B-1----:R-:W-:Y:S06]  /*1210*/  @P1 BRA `(.L_x_3305) ;  /* 0x0000000000081947 */ /* 0x002fec0003800000 */
[----:B------:R-:W1:Y:S02]  /*1220*/  SYNCS.PHASECHK.TRANS64.TRYWAIT P1, [R0+URZ+0x30830], R3 ;  /* 0x03083003000075a7 */ /* 0x000e64000802017f */
[----:B-1----:R-:W-:Y:S05]  /*1230*/  @!P1 BRA `(.L_x_3306) ;  /* 0x000000b000889947 */ /* 0x002fea0003800000 */
.L_x_3305:
[----:B------:R-:W-:Y:S05]  /*1240*/  WARPSYNC.ALL ;  /* 0x0000000000007948 */ /* 0x000fea0003800000 */
[----:B------:R-:W-:Y:S01]  /*1250*/  UIADD3 UR40, UR40, 0x1e400, URZ ;  /* 0x0001e40028287890 */ /* 0x000fe2000fffe03f */
[----:B------:R-:W-:Y:S01]  /*1260*/  WARPGROUP.ARRIVE ;  /* 0x00000000000079c5 */ /* 0x000fe20000000000 */
[----:B------:R-:W-:Y:S02]  /*1270*/  ULOP3.LUT UR4, UR41, 0x10000, URZ, 0xfc, !UPT ;  /* 0x0001000029047892 */ /* 0x000fe4000f8efc3f */
[----:B------:R-:W-:Y:S01]  /*1280*/  USHF.R.U32.HI UR40, URZ, 0x4, UR40 ;  /* 0x000000043f287899 */ /* 0x000fe20008011628 */
[----:B------:R-:W-:Y:S01]  /*1290*/  UMOV UR13, 0x40000040 ;  /* 0x40000040000d7882 */ /* 0x000fe20000000000 */
[----:B------:R-:W-:-:S02]  /*12a0*/  UMOV UR15, 0x40000040 ;  /* 0x40000040000f7882 */ /* 0x000fc40000000000 */
[----:B------:R-:W-:Y:S01]  /*12b0*/  ULOP3.LUT UR11, UR40, 0x3fff, URZ, 0xc0, !UPT ;  /* 0x00003fff280b7892 */ /* 0x000fe2000f8ec03f */
[----:B------:R-:W-:Y:S01]  /*12c0*/  MOV R9, UR13 ;  /* 0x0000000d00097c02 */ /* 0x000fe20008000f00 */
[----:B------:R-:W-:Y:S01]  /*12d0*/  UMOV UR12, UR4 ;  /* 0x00000004000c7c82 */ /* 0x000fe20008000000 */
[----:B------:R-:W-:Y:S01]  /*12e0*/  UIADD3 UR6, UR4, 0x2, URZ ;  /* 0x0000000204067890 */ /* 0x000fe2000fffe03f */
[----:B------:R-:W-:Y:S01]  /*12f0*/  IMAD.U32 R8, RZ, RZ, UR12 ;  /* 0x0000000cff087e24 */ /* 0x000fe2000f8e00ff */
[----:B------:R-:W-:Y:S02]  /*1300*/  ULOP3.LUT UR11, UR11, 0x10000, URZ, 0xfc, !UPT ;  /* 0x000100000b0b7892 */ /* 0x000fe4000f8efc3f */
[----:B------:R-:W-:Y:S02]  /*1310*/  UIADD3 UR56, UR4, 0x4, URZ ;  /* 0x0000000404387890 */ /* 0x000fe4000fffe03f */
[----:B------:R-:W-:Y:S01]  /*1320*/  UIMAD UR5, UR38, 0x900, UR11 ;  /* 0x00000900260578a4 */ /* 0x000fe2000f8e020b */
[----:B------:R-:W-:Y:S01]  /*1330*/  UMOV UR57, 0x40000040 ;  /* 0x4000004000397882 */ /* 0x000fe20000000000 */
[----:B------:R-:W-:-:S02]  /*1340*/  UMOV UR59, 0x40000040 ;  /* 0x40000040003b7882 */ /* 0x000fc40000000000 */
[----:B------:R-:W-:Y:S02]  /*1350*/  UIADD3 UR7, UR5, 0x2, URZ ;  /* 0x0000000205077890 */ /* 0x000fe4000fffe03f */
[----:B------:R-:W-:Y:S02]  /*1360*/  UIADD3 UR58, UR5, 0x4, URZ ;  /* 0x00000004053a7890 */ /* 0x000fe4000fffe03f */
[----:B------:R-:W-:Y:S01]  /*1370*/  UMOV UR14, UR5 ;  /* 0x00000005000e7c82 */ /* 0x000fe20008000000 */
[----:B------:R-:W-:Y:S01]  /*1380*/  UIADD3 UR52, UR4, 0x6, URZ ;  /* 0x0000000604347890 */ /* 0x000fe2000fffe03f */
[----:B------:R-:W-:Y:S01]  /*1390*/  HGMMA.64x96x16.F32.BF16 R24, gdesc[UR12], RZ, !UPT, gsb0 ;  /* 0x016000000c1879f0 */ /* 0x000fe2000c0018ff */
[----:B------:R-:W-:Y:S01]  /*13a0*/  UMOV UR12, UR6 ;  /* 0x00000006000c7c82 */ /* 0x000fe20008000000 */
[----:B------:R-:W-:Y:S01]  /*13b0*/  UMOV UR13, 0x40000040 ;  /* 0x40000040000d7882 */ /* 0x000fe20000000000 */
[----:B------:R-:W-:Y:S01]  /*13c0*/  UMOV UR14, UR7 ;  /* 0x00000007000e7c82 */ /* 0x000fe20008000000 */
[----:B------:R-:W-:Y:S01]  /*13d0*/  UMOV UR15, 0x40000040 ;  /* 0x40000040000f7882 */ /* 0x000fe20000000000 */
[----:B------:R-:W-:Y:S01]  /*13e0*/  UIADD3 UR54, UR5, 0x6, URZ ;  /* 0x0000000605367890 */ /* 0x000fe2000fffe03f */
[----:B------:R-:W-:Y:S01]  /*13f0*/  IMAD.U32 R6, RZ, RZ, UR12 ;  /* 0x0000000cff067e24 */ /* 0x000fe2000f8e00ff */
[----:B------:R-:W-:Y:S01]  /*1400*/  UMOV UR53, 0x40000040 ;  /* 0x4000004000357882 */ /* 0x000fe20000000000 */
[----:B------:R-:W-:Y:S01]  /*1410*/  UMOV UR55, 0x40000040 ;  /* 0x4000004000377882 */ /* 0x000fe20000000000 */
[----:B------:R-:W-:Y:S01]  /*1420*/  UIADD3 UR48, UR4, 0x400, URZ ;  /* 0x0000040004307890 */ /* 0x000fe2000fffe03f */
[----:B------:R-:W-:Y:S01]  /*1430*/  IMAD.U32 R7, RZ, RZ, UR13 ;  /* 0x0000000dff077e24 */ /* 0x000fe2000f8e00ff */
        /* <DEDUP_REMOVED lines=29> */
[----:B------:R-:W-:Y:S01]  /*1610*/  HGMMA.64x96x16.F32.BF16 R24, gdesc[UR12], R24, gsb0 ;  /* 0x016000000c1879f0 */ /* 0x000fe20008001818 */
[----:B------:R-:W-:Y:S02]  /*1620*/  UIADD3 UR12, UR4, 0x404, URZ ;  /* 0x00000404040c7890 */ /* 0x000fe4000fffe03f */
[----:B------:R-:W-:Y:S01]  /*1630*/  UIADD3 UR14, UR5, 0x304, URZ ;  /* 0x00000304050e7890 */ /* 0x000fe2000fffe03f */
[----:B------:R-:W-:Y:S01]  /*1640*/  UMOV UR13, 0x40000040 ;  /* 0x40000040000d7882 */ /* 0x000fe20000000000 */
[----:B------:R-:W-:Y:S01]  /*1650*/  UMOV UR15, 0x40000040 ;  /* 0x40000040000f7882 */ /* 0x000fe20000000000 */
[----:B------:R-:W-:Y:S02]  /*1660*/  WARPGROUP.DEPBAR.LE gsb0, 0x0 ;  /* 0x00008000000079c5 */ /* 0x000fe40000010000 */
[----:B------:R-:W-:-:S06]  /*1670*/  WARPGROUP.ARRIVE ;  /* 0x00000000000079c5 */ /* 0x000fcc0000000000 */
[----:B------:R-:W-:Y:S03]  /*1680*/  HGMMA.64x96x16.F32.BF16 R24, gdesc[UR56], R24, gsb0 ;  /* 0x01600000381879f0 */ /* 0x000fe60008001818 */
        /* <DEDUP_REMOVED lines=28> */
[----:B------:R-:W-:Y:S05]  /*1850*/  @!P0 BRA `(.L_x_3307) ;  /* 0x0000000000048947 */ /* 0x000fea0003800000 */
[----:B------:R-:W-:Y:S01]  /*1860*/  BPT.TRAP 0x1 ;  /* 0x000000040000795c */ /* 0x000fe20000300000 */
.L_x_3307:
[----:B------:R-:W-:Y:S01]  /*1870*/  R2UR UR5, R120 ;  /* 0x00000000780572ca */ /* 0x000fe200000e0000 */
[----:B------:R-:W-:Y:S01]  /*1880*/  ULDC UR4, c[0x0][0x9d8] ;  /* 0x0002760000047ab9 */ /* 0x000fe20000000800 */
[----:B01----:R-:W-:Y:S02]  /*1890*/  VIADD R3, R200, UR61 ;  /* 0x0000003dc8037c36 */ /* 0x003fe40008000000 */
        /* <DEDUP_REMOVED lines=9> */
[----:B------:R-:W-:Y:S01]  /*1930*/  FMUL.FTZ R36, R36, UR4 ;  /* 0x0000000424247c20 */ /* 0x000fe20008410000 */
[----:B------:R-:W-:Y:S01]  /*1940*/  MOV R4, UR5 ;  /* 0x0000000500047c02 */ /* 0x000fe20008000f00 */
[----:B------:R-:W-:Y:S01]  /*1950*/  FMUL.FTZ R31, R31, UR4 ;  /* 0x000000041f1f7c20 */ /* 0x000fe20008410000 */
[----:B------:R-:W-:Y:S01]  /*1960*/  FMUL.FTZ R37, R37, UR4 ;  /* 0x0000000425257c20 */ /* 0x000fe20008410000 */
[----:B------:R-:W-:Y:S01]  /*1970*/  FMUL.FTZ R30, R30, UR4 ;  /* 0x000000041e1e7c20 */ /* 0x000fe20008410000 */
[----:B------:R-:W0:Y:S01]  /*1980*/  MUFU.TANH R25, R25 ;  /* 0x0000001900197308 */ /* 0x000e220000002400 */
[----:B------:R-:W-:-:S02]  /*1990*/  IMAD R3, R4, -0x60, R3 ;  /* 0xffffffa004037824 */ /* 0x000fc400078e0203 */
[----:B------:R-:W-:Y:S01]  /*19a0*/  FMUL.FTZ R40, R40, UR4 ;  /* 0x0000000428287c20 */ /* 0x000fe20008410000 */
[----:B------:R-:W-:Y:S01]  /*19b0*/  FMUL.FTZ R35, R35, UR4 ;  /* 0x0000000423237c20 */ /* 0x000fe20008410000 */
[----:B------:R-:W-:Y:S01]  /*19c0*/  FMUL.FTZ R41, R41, UR4 ;  /* 0x0000000429297c20 */ /* 0x000fe20008410000 */
[----:B------:R-:W-:Y:S01]  /*19d0*/  FMUL.FTZ R34, R34, UR4 ;  /* 0x0000000422227c20 */ /* 0x000fe20008410000 */
[C---:B------:R-:W-:Y:S01]  /*19e0*/  ISETP.GT.AND P6, PT, R3.reuse, RZ, PT ;  /* 0x000000ff0300720c */ /* 0x040fe20003fc4270 */
[----:B------:R-:W-:Y:S01]  /*19f0*/  FMUL.FTZ R44, R44, UR4 ;  /* 0x000000042c2c7c20 */ /* 0x000fe20008410000 */
[----:B------:R-:W-:Y:S01]  /*1a00*/  MUFU.TANH R28, R28 ;  /* 0x0000001c001c7308 */ /* 0x000fe20000002400 */
[C---:B------:R-:W-:Y:S01]  /*1a10*/  ISETP.GT.AND P5, PT, R3.reuse, 0x1, PT ;  /* 0x000000010300780c */ /* 0x040fe20003fa4270 */
[----:B------:R-:W-:Y:S01]  /*1a20*/  FMUL.FTZ R38, R38, UR4 ;  /* 0x0000000426267c20 */ /* 0x000fe20008410000 */
[----:B------:R-:W-:Y:S01]  /*1a30*/  ISETP.GT.AND P4, PT, R3, 0x8, PT ;  /* 0x000000080300780c */ /* 0x000fe20003f84270 */
[----:B------:R-:W-:Y:S01]  /*1a40*/  FMUL.FTZ R45, R45, UR4 ;  /* 0x000000042d2d7c20 */ /* 0x000fe20008410000 */
[----:B------:R-:W-:Y:S01]  /*1a50*/  ISETP.GT.AND P3, PT, R3, 0x9, PT ;  /* 0x000000090300780c */ /* 0x000fe20003f64270 */
[----:B------:R-:W-:Y:S01]  /*1a60*/  FMUL.FTZ R39, R39, UR4 ;  /* 0x0000000427277c20 */ /* 0x000fe20008410000 */
[----:B------:R-:W-:Y:S01]  /*1a70*/  ISETP.GT.AND P2, PT, R3, 0x10, PT ;  /* 0x000000100300780c */ /* 0x000fe20003f44270 */
[----:B------:R-:W1:Y:S01]  /*1a80*/  MUFU.TANH R29, R29 ;  /* 0x0000001d001d7308 */ /* 0x000e620000002400 */
[----:B0-----:R-:W-:Y:S01]  /*1a90*/  FSEL R10, R25, -INF , P5 ;  /* 0xff800000190a7808 */ /* 0x001fe20002800000 */
[----:B------:R-:W-:Y:S01]  /*1aa0*/  FMUL.FTZ R48, R48, UR4 ;  /* 0x0000000430307c20 */ /* 0x000fe20008410000 */
[----:B------:R-:W-:Y:S01]  /*1ab0*/  ISETP.GT.AND P1, PT, R3, 0x11, PT ;  /* 0x000000110300780c */ /* 0x000fe20003f24270 */
        /* <DEDUP_REMOVED lines=13> */
[----:B-1----:R-:W-:Y:S01]  /*1b90*/  FSEL R29, R29, -INF , P3 ;  /* 0xff8000001d1d7808 */ /* 0x002fe20001800000 */
[----:B------:R-:W-:Y:S01]  /*1ba0*/  FMUL.FTZ R60, R60, UR4 ;  /* 0x000000043c3c7c20 */ /* 0x000fe20008410000 */
[----:B------:R-:W-:Y:S01]  /*1bb0*/  FMUL.FTZ R54, R54, UR4 ;  /* 0x0000000436367c20 */ /* 0x000fe20008410000 */
[----:B------:R-:W-:Y:S01]  /*1bc0*/  FMUL.FTZ R61, R61, UR4 ;  /* 0x000000043d3d7c20 */ /* 0x000fe20008410000 */
[----:B------:R-:W-:Y:S01]  /*1bd0*/  FMUL.FTZ R55, R55, UR4 ;  /* 0x0000000437377c20 */ /* 0x000fe20008410000 */
[----:B------:R-:W-:Y:S01]  /*1be0*/  FMUL.FTZ R64, R64, UR4 ;  /* 0x0000000440407c20 */ /* 0x000fe20008410000 */
[----:B------:R-:W-:Y:S01]  /*1bf0*/  FMUL.FTZ R58, R58, UR4 ;  /* 0x000000043a3a7c20 */ /* 0x000fe20008410000 */
[----:B------:R1:W2:Y:S01]  /*1c00*/  MUFU.TANH R2, R27 ;  /* 0x0000001b00027308 */ /* 0x0002a20000002400 */
[----:B------:R-:W-:Y:S01]  /*1c10*/  FMUL.FTZ R65, R65, UR4 ;  /* 0x0000000441417c20 */ /* 0x000fe20008410000 */
[----:B------:R-:W-:Y:S01]  /*1c20*/  FMUL.FTZ R59, R59, UR4 ;  /* 0x000000043b3b7c20 */ /* 0x000fe20008410000 */
[----:B------:R-:W-:Y:S01]  /*1c30*/  FMUL.FTZ R68, R68, UR4 ;  /* 0x0000000444447c20 */ /* 0x000fe20008410000 */
[----:B------:R-:W-:Y:S01]  /*1c40*/  FMUL.FTZ R69, R69, UR4 ;  /* 0x0000000445457c20 */ /* 0x000fe20008410000 */
[----:B------:R-:W-:Y:S01]  /*1c50*/  FMUL.FTZ R62, R62, UR4 ;  /* 0x000000043e3e7c20 */ /* 0x000fe20008410000 */
[----:B------:R-:W-:Y:S01]  /*1c60*/  ULDC UR5, c[0x0][0x988] ;  /* 0x0002620000057ab9 */ /* 0x000fe20000000800 */
[----:B------:R-:W-:Y:S01]  /*1c70*/  FMUL.FTZ R63, R63, UR4 ;  /* 0x000000043f3f7c20 */ /* 0x000fe20008410000 */
[----:B------:R-:W3:Y:S01]  /*1c80*/  MUFU.TANH R33, R33 ;  /* 0x0000002100217308 */ /* 0x000ee20000002400 */
[----:B-1----:R-:W-:Y:S01]  /*1c90*/  FSEL R27, R24, -INF , P6 ;  /* 0xff800000181b7808 */ /* 0x002fe20003000000 */
[----:B------:R-:W-:Y:S01]  /*1ca0*/  FMUL.FTZ R66, R66, UR4 ;  /* 0x0000000442427c20 */ /* 0x000fe20008410000 */
[----:B0-----:R-:W-:Y:S01]  /*1cb0*/  FSEL R5, R5, -INF , P6 ;  /* 0xff80000005057808 */ /* 0x001fe20003000000 */
[----:B------:R-:W-:Y:S01]  /*1cc0*/  FMUL.FTZ R67, R67, UR4 ;  /* 0x0000000443437c20 */ /* 0x000fe20008410000 */
[----:B------:R-:W-:Y:S01]  /*1cd0*/  FMNMX.FTZ R4, R27, R10, !PT ;  /* 0x0000000a1b047209 */ /* 0x000fe20007810000 */
[----:B------:R-:W-:Y:S01]  /*1ce0*/  FMUL.FTZ R70, R70, UR4 ;  /* 0x0000000446467c20 */ /* 0x000fe20008410000 */
[----:B------:R-:W-:Y:S01]  /*1cf0*/  ISETP.GT.AND P6, PT, R3, 0x18, PT ;  /* 0x000000180300780c */ /* 0x000fe20003fc4270 */
[----:B------:R0:W1:Y:S01]  /*1d00*/  MUFU.TANH R13, R31 ;  /* 0x0000001f000d7308 */ /* 0x0000620000002400 */
[----:B--2---:R-:W-:Y:S01]  /*1d10*/  FSEL R2, R2, -INF , P5 ;  /* 0xff80000002027808 */ /* 0x004fe20002800000 */
[----:B------:R-:W-:Y:S01]  /*1d20*/  FMUL.FTZ R71, R71, UR4 ;  /* 0x0000000447477c20 */ /* 0x000fe20008410000 */
[----:B------:R-:W-:Y:S01]  /*1d30*/  ISETP.GT.AND P5, PT, R3, 0x19, PT ;  /* 0x000000190300780c */ /* 0x000fe20003fa4270 */
[----:B------:R-:W2:Y:S01]  /*1d40*/  S2UR UR6, SR_CgaCtaId ;  /* 0x00000000000679c3 */ /* 0x000ea20000008800 */
[----:B------:R-:W-:Y:S01]  /*1d50*/  P2R R14, PR, RZ, 0x1 ;  /* 0x00000001ff0e7803 */ /* 0x000fe20000000000 */
[----:B------:R-:W-:Y:S01]  /*1d60*/  UISETP.GE.AND UP0, UPT, UR61, 0x61, UPT ;  /* 0x000000613d00788c */ /* 0x000fe2000bf06270 */
[----:B------:R-:W-:Y:S01]  /*1d70*/  R2UR UR4, R0 ;  /* 0x00000000000472ca */ /* 0x000fe200000e0000 */
[----:B------:R-:W4:Y:S01]  /*1d80*/  MUFU.TANH R36, R36 ;  /* 0x0000002400247308 */ /* 0x000f220000002400 */
[----:B0-----:R-:W-:Y:S01]  /*1d90*/  FSEL R31, R28, -INF , P4 ;  /* 0xff8000001c1f7808 */ /* 0x001fe20002000000 */
[--C-:B------:R-:W-:Y:S01]  /*1da0*/  IMAD.MOV.U32 R117, RZ, RZ, R119.reuse ;  /* 0x000000ffff757224 */ /* 0x100fe200078e0077 */
[----:B---3--:R-:W-:Y:S01]  /*1db0*/  FSEL R33, R33, -INF , P1 ;  /* 0xff80000021217808 */ /* 0x008fe20000800000 */
[--C-:B------:R-:W-:Y:S01]  /*1dc0*/  IMAD.MOV.U32 R116, RZ, RZ, R119.reuse ;  /* 0x000000ffff747224 */ /* 0x100fe200078e0077 */
[----:B------:R-:W-:Y:S01]  /*1dd0*/  FMNMX.FTZ R4, R31, R4, !PT ;  /* 0x000000041f047209 */ /* 0x000fe20007810000 */
[--C-:B------:R-:W-:Y:S01]  /*1de0*/  IMAD.MOV.U32 R115, RZ, RZ, R119.reuse ;  /* 0x000000ffff737224 */ /* 0x100fe200078e0077 */
[-C--:B------:R-:W-:Y:S01]  /*1df0*/  MOV R118, R119.reuse ;  /* 0x0000007700767202 */ /* 0x080fe20000000f00 */
[----:B------:R-:W0:Y:S01]  /*1e00*/  MUFU.TANH R11, R30 ;  /* 0x0000001e000b7308 */ /* 0x000e220000002400 */
[----:B------:R-:W-:Y:S01]  /*1e10*/  FMNMX.FTZ R4, R29, R4, !PT ;  /* 0x000000041d047209 */ /* 0x000fe20007810000 */
[--C-:B------:R-:W-:Y:S01]  /*1e20*/  IMAD.MOV.U32 R113, RZ, RZ, R119.reuse ;  /* 0x000000ffff717224 */ /* 0x100fe200078e0077 */
[----:B-1----:R-:W-:Y:S01]  /*1e30*/  FSEL R13, R13, -INF , P3 ;  /* 0xff8000000d0d7808 */ /* 0x002fe20001800000 */
[----:B------:R-:W-:Y:S01]  /*1e40*/  UIADD3 UR4, UR4, 0x30840, URZ ;  /* 0x0003084004047890 */ /* 0x000fe2000fffe03f */
[----:B------:R-:W-:Y:S01]  /*1e50*/  ISETP.GT.AND P3, PT, R3, 0x21, PT ;  /* 0x000000210300780c */ /* 0x000fe20003f64270 */
[--C-:B------:R-:W-:Y:S01]  /*1e60*/  IMAD.MOV.U32 R112, RZ, RZ, R119.reuse ;  /* 0x000000ffff707224 */ /* 0x100fe200078e0077 */
[-C--:B------:R-:W-:Y:S01]  /*1e70*/  MOV R114, R119.reuse ;  /* 0x0000007700727202 */ /* 0x080fe20000000f00 */
[----:B------:R-:W1:Y:S01]  /*1e80*/  MUFU.TANH R37, R37 ;  /* 0x0000002500257308 */ /* 0x000e620000002400 */
[----:B----4-:R-:W-:Y:S01]  /*1e90*/  FSEL R73, R36, -INF , P6 ;  /* 0xff80000024497808 */ /* 0x010fe20003000000 */
[--C-:B------:R-:W-:Y:S01]  /*1ea0*/  IMAD.MOV.U32 R111, RZ, RZ, R119.reuse ;  /* 0x000000ffff6f7224 */ /* 0x100fe200078e0077 */
[-C--:B------:R-:W-:Y:S01]  /*1eb0*/  MOV R110, R119.reuse ;  /* 0x00000077006e7202 */ /* 0x080fe20000000f00 */
[----:B--2---:R-:W-:Y:S01]  /*1ec0*/  UPRMT UR4, UR6, 0x654, UR4 ;  /* 0x0000065406047896 */ /* 0x004fe20008000004 */
[--C-:B------:R-:W-:Y:S01]  /*1ed0*/  IMAD.MOV.U32 R109, RZ, RZ, R119.reuse ;  /* 0x000000ffff6d7224 */ /* 0x100fe200078e0077 */
[-C--:B------:R-:W-:Y:S01]  /*1ee0*/  MOV R107, R119.reuse ;  /* 0x00000077006b7202 */ /* 0x080fe20000000f00 */
[--C-:B------:R-:W-:Y:S01]  /*1ef0*/  IMAD.MOV.U32 R108, RZ, RZ, R119.reuse ;  /* 0x000000ffff6c7224 */ /* 0x100fe200078e0077 */
[----:B------:R2:W3:Y:S01]  /*1f00*/  MUFU.TANH R21, R35 ;  /* 0x0000002300157308 */ /* 0x0004e20000002400 */
[----:B0-----:R-:W-:Y:S01]  /*1f10*/  FSEL R11, R11, -INF , P4 ;  /* 0xff8000000b0b7808 */ /* 0x001fe20002000000 */
[--C-:B------:R-:W-:Y:S01]  /*1f20*/  IMAD.MOV.U32 R106, RZ, RZ, R119.reuse ;  /* 0x000000ffff6a7224 */ /* 0x100fe200078e0077 */
[----:B------:R-:W-:Y:S01]  /*1f30*/  ISETP.GT.AND P4, PT, R3, 0x20, PT ;  /* 0x000000200300780c */ /* 0x000fe20003f84270 */
[--C-:B------:R-:W-:Y:S01]  /*1f40*/  IMAD.MOV.U32 R105, RZ, RZ, R119.reuse ;  /* 0x000000ffff697224 */ /* 0x100fe200078e0077 */
[----:B------:R-:W-:Y:S01]  /*1f50*/  SYNCS.ARRIVE.TRANS64.RED.A1T0 RZ, [UR4], RZ ;  /* 0x000000ffffff79a7 */ /* 0x000fe20008100404 */
[-C--:B------:R-:W-:Y:S01]  /*1f60*/  MOV R104, R119.reuse ;  /* 0x0000007700687202 */ /* 0x080fe20000000f00 */
[--C-:B------:R-:W-:Y:S01]  /*1f70*/  IMAD.MOV.U32 R102, RZ, RZ, R119.reuse ;  /* 0x000000ffff667224 */ /* 0x100fe200078e0077 */
[----:B------:R-:W0:Y:S01]  /*1f80*/  MUFU.TANH R40, R40 ;  /* 0x0000002800287308 */ /* 0x000e220000002400 */
[----:B--2---:R-:W-:Y:S01]  /*1f90*/  FSEL R35, R32, -INF , P2 ;  /* 0xff80000020237808 */ /* 0x004fe20001000000 */
[--C-:B------:R-:W-:Y:S01]  /*1fa0*/  IMAD.MOV.U32 R100, RZ, RZ, R119.reuse ;  /* 0x000000ffff647224 */ /* 0x100fe200078e0077 */
[----:B-1----:R-:W-:Y:S01]  /*1fb0*/  FSEL R75, R37, -INF , P5 ;  /* 0xff800000254b7808 */ /* 0x002fe20002800000 */
[--C-:B------:R-:W-:Y:S01]  /*1fc0*/  IMAD.MOV.U32 R96, RZ, RZ, R119.reuse ;  /* 0x000000ffff607224 */ /* 0x100fe200078e0077 */
[----:B------:R-:W-:Y:S01]  /*1fd0*/  FMNMX.FTZ R4, R35, R4, !PT ;  /* 0x0000000423047209 */ /* 0x000fe20007810000 */
[--C-:B------:R-:W-:Y:S01]  /*1fe0*/  IMAD.MOV.U32 R94, RZ, RZ, R119.reuse ;  /* 0x000000ffff5e7224 */ /* 0x100fe200078e0077 */
[-C--:B------:R-:W-:Y:S01]  /*1ff0*/  MOV R98, R119.reuse ;  /* 0x0000007700627202 */ /* 0x080fe20000000f00 */
[----:B------:R-:W1:Y:S01]  /*2000*/  MUFU.TANH R15, R34 ;  /* 0x00000022000f7308 */ /* 0x000e620000002400 */
[----:B------:R-:W-:Y:S01]  /*2010*/  FMNMX.FTZ R4, R33, R4, !PT ;  /* 0x0000000421047209 */ /* 0x000fe20007810000 */
[--C-:B------:R-:W-:Y:S01]  /*2020*/  IMAD.MOV.U32 R90, RZ, RZ, R119.reuse ;  /* 0x000000ffff5a7224 */ /* 0x100fe200078e0077 */
[----:B---3--:R-:W-:Y:S01]  /*2030*/  FSEL R21, R21, -INF , P1 ;  /* 0xff80000015157808 */ /* 0x008fe20000800000 */
[--C-:B------:R-:W-:Y:S01]  /*2040*/  IMAD.MOV.U32 R88, RZ, RZ, R119.reuse ;  /* 0x000000ffff587224 */ /* 0x100fe200078e0077 */
[----:B------:R-:W-:Y:S01]  /*2050*/  FMNMX.FTZ R4, R73, R4, !PT ;  /* 0x0000000449047209 */ /* 0x000fe20007810000 */
[--C-:B------:R-:W-:Y:S01]  /*2060*/  IMAD.MOV.U32 R84, RZ, RZ, R119.reuse ;  /* 0x000000ffff547224 */ /* 0x100fe200078e0077 */
[----:B------:R-:W-:Y:S01]  /*2070*/  ISETP.GT.AND P1, PT, R3, 0x29, PT ;  /* 0x000000290300780c */ /* 0x000fe20003f24270 */
[----:B------:R-:W2:Y:S01]  /*2080*/  MUFU.TANH R41, R41 ;  /* 0x0000002900297308 */ /* 0x000ea20000002400 */
[----:B0-----:R-:W-:Y:S01]  /*2090*/  FSEL R77, R40, -INF , P4 ;  /* 0xff800000284d7808 */ /* 0x001fe20002000000 */
[--C-:B------:R-:W-:Y:S01]  /*20a0*/  IMAD.MOV.U32 R82, RZ, RZ, R119.reuse ;  /* 0x000000ffff527224 */ /* 0x100fe200078e0077 */
[----:B------:R-:W-:Y:S01]  /*20b0*/  FMNMX.FTZ R4, R75, R4, !PT ;  /* 0x000000044b047209 */ /* 0x000fe20007810000 */
[--C-:B------:R-:W-:Y:S01]  /*20c0*/  IMAD.MOV.U32 R78, RZ, RZ, R119.reuse ;  /* 0x000000ffff4e7224 */ /* 0x100fe200078e0077 */
[----:B------:R-:W-:Y:S01]  /*20d0*/  MOV R92, R119 ;  /* 0x00000077005c7202 */ /* 0x000fe20000000f00 */
[--C-:B------:R-:W-:Y:S01]  /*20e0*/  IMAD.MOV.U32 R76, RZ, RZ, R119.reuse ;  /* 0x000000ffff4c7224 */ /* 0x100fe200078e0077 */
[----:B------:R-:W-:Y:S01]  /*20f0*/  FMNMX.FTZ R4, R77, R4, !PT ;  /* 0x000000044d047209 */ /* 0x000fe20007810000 */
[----:B------:R-:W0:Y:S01]  /*2100*/  MUFU.TANH R44, R44 ;  /* 0x0000002c002c7308 */ /* 0x000e220000002400 */
[----:B-1----:R-:W-:Y:S01]  /*2110*/  FSEL R15, R15, -INF , P2 ;  /* 0xff8000000f0f7808 */ /* 0x002fe20001000000 */
[----:B------:R-:W-:Y:S01]  /*2120*/  IMAD.MOV.U32 R72, RZ, RZ, R119 ;  /* 0x000000ffff487224 */ /* 0x000fe200078e0077 */
[----:B------:R-:W-:-:S02]  /*2130*/  ISETP.GT.AND P2, PT, R3, 0x28, PT ;  /* 0x000000280300780c */ /* 0x000fc40003f44270 */
[-C--:B------:R-:W-:Y:S02]  /*2140*/  MOV R86, R119.reuse ;  /* 0x0000007700567202 */ /* 0x080fe40000000f00 */
[-C--:B------:R-:W-:Y:S01]  /*2150*/  MOV R80, R119.reuse ;  /* 0x0000007700507202 */ /* 0x080fe20000000f00 */
[----:B------:R-:W1:Y:S01]  /*2160*/  MUFU.TANH R38, R38 ;  /* 0x0000002600267308 */ /* 0x000e620000002400 */
[----:B--2---:R-:W-:Y:S02]  /*2170*/  FSEL R79, R41, -INF , P3 ;  /* 0xff800000294f7808 */ /* 0x004fe40001800000 */
[----:B------:R-:W-:Y:S02]  /*2180*/  MOV R74, R119 ;  /* 0x00000077004a7202 */ /* 0x000fe40000000f00 */
[----:B------:R-:W-:-:S03]  /*2190*/  FMNMX.FTZ R4, R79, R4, !PT ;  /* 0x000000044f047209 */ /* 0x000fc60007810000 */
[----:B------:R-:W2:Y:S01]  /*21a0*/  MUFU.TANH R45, R45 ;  /* 0x0000002d002d7308 */ /* 0x000ea20000002400 */
[----:B0-----:R-:W-:Y:S02]  /*21b0*/  FSEL R81, R44, -INF , P2 ;  /* 0xff8000002c517808 */ /* 0x001fe40001000000 */
[----:B------:R-:W-:Y:S02]  /*21c0*/  MOV R44, R119 ;  /* 0x00000077002c7202 */ /* 0x000fe40000000f00 */
        /* <DEDUP_REMOVED lines=8> */
[----:B0-----:R-:W-:Y:S02]  /*2250*/  FSEL R39, R39, -INF , P5 ;  /* 0xff80000027277808 */ /* 0x001fe40002800000 */
[----:B------:R-:W-:-:S05]  /*2260*/  ISETP.GT.AND P5, PT, R3, 0x31, PT ;  /* 0x000000310300780c */ /* 0x000fca0003fa4270 */
[----:B------:R-:W0:Y:S01]  /*2270*/  MUFU.TANH R49, R49 ;  /* 0x0000003100317308 */ /* 0x000e220000002400 */
[----:B-1----:R-:W-:Y:S01]  /*2280*/  FSEL R85, R48, -INF , P6 ;  /* 0xff80000030557808 */ /* 0x002fe20003000000 */
[----:B------:R-:W-:-:S03]  /*2290*/  IMAD.MOV.U32 R48, RZ, RZ, R119 ;  /* 0x000000ffff307224 */ /* 0x000fc600078e0077 */
[----:B------:R-:W-:-:S03]  /*22a0*/  FMNMX.FTZ R4, R85, R4, !PT ;  /* 0x0000000455047209 */ /* 0x000fc60007810000 */
[----:B------:R-:W1:Y:S01]  /*22b0*/  MUFU.TANH R43, R43 ;  /* 0x0000002b002b7308 */ /* 0x000e620000002400 */
[----:B--2---:R-:W-:Y:S01]  /*22c0*/  FSEL R41, R42, -INF , P4 ;  /* 0xff8000002a297808 */ /* 0x004fe20002000000 */
[----:B------:R-:W-:Y:S01]  /*22d0*/  IMAD.MOV.U32 R42, RZ, RZ, R119 ;  /* 0x000000ffff2a7224 */ /* 0x000fe200078e0077 */
        /* <DEDUP_REMOVED lines=8> */
[----:B--2---:R-:W-:Y:S01]  /*2360*/  FSEL R89, R52, -INF , P4 ;  /* 0xff80000034597808 */ /* 0x004fe20002000000 */
[----:B------:R-:W-:-:S03]  /*2370*/  IMAD.MOV.U32 R52, RZ, RZ, R119 ;  /* 0x000000ffff347224 */ /* 0x000fc600078e0077 */
[----:B------:R-:W-:-:S03]  /*2380*/  FMNMX.FTZ R4, R89, R4, !PT ;  /* 0x0000000459047209 */ /* 0x000fc60007810000 */
[----:B------:R-:W2:Y:S01]  /*2390*/  MUFU.TANH R47, R47 ;  /* 0x0000002f002f7308 */ /* 0x000ea20000002400 */
[----:B0-----:R-:W-:Y:S01]  /*23a0*/  FSEL R45, R46, -INF , P2 ;  /* 0xff8000002e2d7808 */ /* 0x001fe20001000000 */
[----:B------:R-:W-:Y:S01]  /*23b0*/  IMAD.MOV.U32 R46, RZ, RZ, R119 ;  /* 0x000000ffff2e7224 */ /* 0x000fe200078e0077 */
[----:B------:R-:W-:-:S05]  /*23c0*/  ISETP.GT.AND P2, PT, R3, 0x40, PT ;  /* 0x000000400300780c */ /* 0x000fca0003f44270 */
[----:B------:R-:W0:Y:S01]  /*23d0*/  MUFU.TANH R56, R56 ;  /* 0x0000003800387308 */ /* 0x000e220000002400 */
[----:B-1----:R-:W-:-:S04]  /*23e0*/  FSEL R91, R53, -INF , P3 ;  /* 0xff800000355b7808 */ /* 0x002fc80001800000 */
[----:B------:R-:W-:-:S03]  /*23f0*/  FMNMX.FTZ R4, R91, R4, !PT ;  /* 0x000000045b047209 */ /* 0x000fc60007810000 */
[----:B------:R-:W1:Y:S01]  /*2400*/  MUFU.TANH R50, R50 ;  /* 0x0000003200327308 */ /* 0x000e620000002400 */
[----:B--2---:R-:W-:Y:S02]  /*2410*/  FSEL R47, R47, -INF , P1 ;  /* 0xff8000002f2f7808 */ /* 0x004fe40000800000 */
[----:B------:R-:W-:-:S05]  /*2420*/  ISETP.GT.AND P1, PT, R3, 0x41, PT ;  /* 0x000000410300780c */ /* 0x000fca0003f24270 */
[----:B------:R-:W2:Y:S01]  /*2430*/  MUFU.TANH R57, R57 ;  /* 0x0000003900397308 */ /* 0x000ea20000002400 */
[----:B0-----:R-:W-:Y:S02]  /*2440*/  FSEL R93, R56, -INF , P2 ;  /* 0xff800000385d7808 */ /* 0x001fe40001000000 */
[----:B------:R-:W-:Y:S02]  /*2450*/  MOV R56, R119 ;  /* 0x0000007700387202 */ /* 0x000fe40000000f00 */
[----:B------:R-:W-:-:S03]  /*2460*/  FMNMX.FTZ R4, R93, R4, !PT ;  /* 0x000000045d047209 */ /* 0x000fc60007810000 */
[----:B------:R-:W0:Y:S01]  /*2470*/  MUFU.TANH R51, R51 ;  /* 0x0000003300337308 */ /* 0x000e220000002400 */
[----:B-1----:R-:W-:Y:S02]  /*2480*/  FSEL R49, R50, -INF , P6 ;  /* 0xff80000032317808 */ /* 0x002fe40003000000 */
[----:B------:R-:W-:Y:S02]  /*2490*/  ISETP.GT.AND P6, PT, R3, 0x48, PT ;  /* 0x000000480300780c */ /* 0x000fe40003fc4270 */
[----:B------:R-:W-:-:S03]  /*24a0*/  MOV R50, R119 ;  /* 0x0000007700327202 */ /* 0x000fc60000000f00 */
        /* <DEDUP_REMOVED lines=34> */
[----:B------:R-:W-:Y:S01]  /*26d0*/  MUFU.TANH R62, R62 ;  /* 0x0000003e003e7308 */ /* 0x000fe20000002400 */
[----:B0-----:R-:W-:Y:S02]  /*26e0*/  FSEL R59, R68, -INF , P2 ;  /* 0xff800000443b7808 */ /* 0x001fe40001000000 */
[----:B------:R-:W-:Y:S02]  /*26f0*/  MOV R68, R119 ;  /* 0x0000007700447202 */ /* 0x000fe40000000f00 */
[----:B------:R-:W-:-:S03]  /*2700*/  FMNMX.FTZ R4, R59, R4, !PT ;  /* 0x000000043b047209 */ /* 0x000fc60007810000 */
[----:B------:R-:W0:Y:S01]  /*2710*/  MUFU.TANH R63, R63 ;  /* 0x0000003f003f7308 */ /* 0x000e220000002400 */
[----:B-1----:R-:W-:-:S04]  /*2720*/  FSEL R69, R69, -INF , P1 ;  /* 0xff80000045457808 */ /* 0x002fc80000800000 */
[----:B------:R-:W-:Y:S01]  /*2730*/  FMNMX.FTZ R12, R69, R4, !PT ;  /* 0x00000004450c7209 */ /* 0x000fe20007810000 */
[----:B------:R-:W-:Y:S02]  /*2740*/  IMAD.U32 R4, RZ, RZ, UR5 ;  /* 0x00000005ff047e24 */ /* 0x000fe4000f8e00ff */
[----:B------:R-:W-:Y:S02]  /*2750*/  MUFU.TANH R66, R66 ;  /* 0x0000004200427308 */ /* 0x000fe40000002400 */
[----:B------:R-:W1:Y:S06]  /*2760*/  SHFL.BFLY PT, R3, R12, 0x2, 0x1f ;  /* 0x0c401f000c037f89 */ /* 0x000e6c00000e0000 */
[----:B------:R-:W2:Y:S01]  /*2770*/  MUFU.TANH R67, R67 ;  /* 0x0000004300437308 */ /* 0x000ea20000002400 */
[----:B0-----:R-:W-:-:S07]  /*2780*/  FSEL R63, R63, -INF , P5 ;  /* 0xff8000003f3f7808 */ /* 0x001fce0002800000 */
[----:B------:R-:W-:Y:S08]  /*2790*/  MUFU.TANH R70, R70 ;  /* 0x0000004600467308 */ /* 0x000ff00000002400 */
[----:B------:R-:W0:Y:S01]  /*27a0*/  MUFU.TANH R71, R71 ;  /* 0x0000004700477308 */ /* 0x000e220000002400 */
[----:B--2---:R-:W-:Y:S02]  /*27b0*/  FSEL R67, R67, -INF , P3 ;  /* 0xff80000043437808 */ /* 0x004fe40001800000 */
[----:B-1----:R-:W-:-:S02]  /*27c0*/  FMNMX.FTZ R20, R12, R3, !PT ;  /* 0x000000030c147209 */ /* 0x002fc40007810000 */
[----:B------:R-:W-:-:S03]  /*27d0*/  FMNMX.FTZ R12, R5, R2, !PT ;  /* 0x00000002050c7209 */ /* 0x000fc60007810000 */
[----:B------:R-:W1:Y:S01]  /*27e0*/  SHFL.BFLY PT, R3, R20, 0x1, 0x1f ;  /* 0x0c201f0014037f89 */ /* 0x000e6200000e0000 */
[----:B------:R-:W-:-:S04]  /*27f0*/  FMNMX.FTZ R12, R11, R12, !PT ;  /* 0x0000000c0b0c7209 */ /* 0x000fc80007810000 */
[----:B------:R-:W-:-:S04]  /*2800*/  FMNMX.FTZ R12, R13, R12, !PT ;  /* 0x0000000c0d0c7209 */ /* 0x000fc80007810000 */
[----:B------:R-:W-:Y:S02]  /*2810*/  FMNMX.FTZ R12, R15, R12, !PT ;  /* 0x0000000c0f0c7209 */ /* 0x000fe40007810000 */
[----:B0-----:R-:W-:Y:S02]  /*2820*/  FSEL R71, R71, -INF , P1 ;  /* 0xff80000047477808 */ /* 0x001fe40000800000 */
[----:B------:R-:W-:-:S04]  /*2830*/  FMNMX.FTZ R12, R21, R12, !PT ;  /* 0x0000000c150c7209 */ /* 0x000fc80007810000 */
[----:B------:R-:W-:-:S04]  /*2840*/  FMNMX.FTZ R12, R37, R12, !PT ;  /* 0x0000000c250c7209 */ /* 0x000fc80007810000 */
[----:B------:R-:W-:Y:S02]  /*2850*/  FMNMX.FTZ R12, R39, R12, !PT ;  /* 0x0000000c270c7209 */ /* 0x000fe40007810000 */
[----:B-1----:R-:W-:Y:S02]  /*2860*/  FMNMX.FTZ R3, R20, R3, !PT ;  /* 0x0000000314037209 */ /* 0x002fe40007810000 */
[----:B------:R-:W-:Y:S02]  /*2870*/  FMNMX.FTZ R12, R41, R12, !PT ;  /* 0x0000000c290c7209 */ /* 0x000fe40007810000 */
[C---:B------:R-:W-:Y:S01]  /*2880*/  FSETP.NEU.FTZ.AND P0, PT, R3.reuse, -INF , PT ;  /* 0xff8000000300780b */ /* 0x040fe20003f1d000 */
[----:B------:R-:W-:Y:S01]  /*2890*/  FMUL.FTZ R24, R3, R4 ;  /* 0x0000000403187220 */ /* 0x000fe20000410000 */
[----:B------:R-:W-:-:S04]  /*28a0*/  FMNMX.FTZ R12, R43, R12, !PT ;  /* 0x0000000c2b0c7209 */ /* 0x000fc80007810000 */
[----:B------:R-:W-:Y:S02]  /*28b0*/  FMNMX.FTZ R12, R45, R12, !PT ;  /* 0x0000000c2d0c7209 */ /* 0x000fe40007810000 */
[----:B------:R-:W-:Y:S02]  /*28c0*/  FSEL R24, R24, RZ, P0 ;  /* 0x000000ff18187208 */ /* 0x000fe40000000000 */
[----:B------:R-:W-:Y:S02]  /*28d0*/  FMNMX.FTZ R12, R47, R12, !PT ;  /* 0x0000000c2f0c7209 */ /* 0x000fe40007810000 */
[----:B------:R-:W-:Y:S01]  /*28e0*/  ISETP.NE.AND P0, PT, R14, RZ, PT ;  /* 0x000000ff0e00720c */ /* 0x000fe20003f05270 */
[--C-:B------:R-:W-:Y:S01]  /*28f0*/  FFMA.FTZ R27, R27, R4, -R24.reuse ;  /* 0x000000041b1b7223 */ /* 0x100fe20000010818 */
[----:B------:R-:W-:Y:S01]  /*2900*/  FMNMX.FTZ R12, R49, R12, !PT ;  /* 0x0000000c310c7209 */ /* 0x000fe20007810000 */
[-CC-:B------:R-:W-:Y:S01]  /*2910*/  FFMA.FTZ R29, R29, R4.reuse, -R24.reuse ;  /* 0x000000041d1d7223 */ /* 0x180fe20000010818 */
[--C-:B------:R-:W-:Y:S01]  /*2920*/  FFMA.FTZ R31, R31, R4, -R24.reuse ;  /* 0x000000041f1f7223 */ /* 0x100fe20000010818 */
[----:B------:R0:W-:Y:S01]  /*2930*/  MUFU.EX2 R188, R27 ;  /* 0x0000001b00bc7308 */ /* 0x0001e20000000800 */
[----:B------:R-:W-:Y:S01]  /*2940*/  FMNMX.FTZ R12, R51, R12, !PT ;  /* 0x0000000c330c7209 */ /* 0x000fe20007810000 */
[-CC-:B------:R-:W-:Y:S01]  /*2950*/  FFMA.FTZ R33, R33, R4.reuse, -R24.reuse ;  /* 0x0000000421217223 */ /* 0x180fe20000010818 */
[-CC-:B------:R-:W-:Y:S01]  /*2960*/  FFMA.FTZ R10, R10, R4.reuse, -R24.reuse ;  /* 0x000000040a0a7223 */ /* 0x180fe20000010818 */
[--C-:B------:R-:W-:Y:S01]  /*2970*/  FFMA.FTZ R35, R35, R4, -R24.reuse ;  /* 0x0000000423237223 */ /* 0x100fe20000010818 */
[----:B------:R-:W-:Y:S01]  /*2980*/  FMNMX.FTZ R12, R53, R12, !PT ;  /* 0x0000000c350c7209 */ /* 0x000fe20007810000 */
[-CC-:B------:R-:W-:Y:S01]  /*2990*/  FFMA.FTZ R73, R73, R4.reuse, -R24.reuse ;  /* 0x0000000449497223 */ /* 0x180fe20000010818 */
[--C-:B------:R-:W-:Y:S01]  /*29a0*/  FFMA.FTZ R75, R75, R4, -R24.reuse ;  /* 0x000000044b4b7223 */ /* 0x100fe20000010818 */
[----:B------:R1:W-:Y:S01]  /*29b0*/  MUFU.EX2 R103, R29 ;  /* 0x0000001d00677308 */ /* 0x0003e20000000800 */
[----:B------:R-:W-:Y:S01]  /*29c0*/  FMNMX.FTZ R12, R55, R12, !PT ;  /* 0x0000000c370c7209 */ /* 0x000fe20007810000 */
[-CC-:B------:R-:W-:Y:S01]  /*29d0*/  FFMA.FTZ R77, R77, R4.reuse, -R24.reuse ;  /* 0x000000044d4d7223 */ /* 0x180fe20000010818 */
[----:B0-----:R-:W-:Y:S01]  /*29e0*/  FSEL R27, R62, -INF , P6 ;  /* 0xff8000003e1b7808 */ /* 0x001fe20003000000 */
[--C-:B------:R-:W-:Y:S01]  /*29f0*/  FFMA.FTZ R79, R79, R4, -R24.reuse ;  /* 0x000000044f4f7223 */ /* 0x100fe20000010818 */
[----:B------:R-:W-:Y:S01]  /*2a00*/  FMNMX.FTZ R12, R57, R12, !PT ;  /* 0x0000000c390c7209 */ /* 0x000fe20007810000 */
[-CC-:B------:R-:W-:Y:S01]  /*2a10*/  FFMA.FTZ R81, R81, R4.reuse, -R24.reuse ;  /* 0x0000000451517223 */ /* 0x180fe20000010818 */
[--C-:B------:R-:W-:Y:S01]  /*2a20*/  FFMA.FTZ R83, R83, R4, -R24.reuse ;  /* 0x0000000453537223 */ /* 0x100fe20000010818 */
[----:B------:R0:W-:Y:S01]  /*2a30*/  MUFU.EX2 R190, R31 ;  /* 0x0000001f00be7308 */ /* 0x0001e20000000800 */
[----:B------:R-:W-:Y:S01]  /*2a40*/  FMNMX.FTZ R12, R25, R12, !PT ;  /* 0x0000000c190c7209 */ /* 0x000fe20007810000 */
[-CC-:B------:R-:W-:Y:S01]  /*2a50*/  FFMA.FTZ R85, R85, R4.reuse, -R24.reuse ;  /* 0x0000000455557223 */ /* 0x180fe20000010818 */
[----:B-1----:R-:W-:Y:S01]  /*2a60*/  FSEL R29, R66, -INF , P4 ;  /* 0xff800000421d7808 */ /* 0x002fe20002000000 */
        /* <DEDUP_REMOVED lines=12> */
[----:B------:R-:W0:Y:S01]  /*2b30*/  MUFU.EX2 R101, R10 ;  /* 0x0000000a00657308 */ /* 0x000e220000000800 */
[----:B------:R-:W-:Y:S01]  /*2b40*/  FMNMX.FTZ R12, R67, R12, !PT ;  /* 0x0000000c430c7209 */ /* 0x000fe20007810000 */
[-CC-:B------:R-:W-:Y:S01]  /*2b50*/  FFMA.FTZ R99, R99, R4.reuse, -R24.reuse ;  /* 0x0000000463637223 */ /* 0x180fe20000010818 */
[-CC-:B------:R-:W-:Y:S01]  /*2b60*/  FFMA.FTZ R65, R65, R4.reuse, -R24.reuse ;  /* 0x0000000441417223 */ /* 0x180fe20000010818 */
[--C-:B------:R-:W-:Y:S01]  /*2b70*/  FFMA.FTZ R59, R59, R4, -R24.reuse ;  /* 0x000000043b3b7223 */ /* 0x100fe20000010818 */
[----:B------:R-:W-:Y:S01]  /*2b80*/  FMNMX.FTZ R12, R31, R12, !PT ;  /* 0x0000000c1f0c7209 */ /* 0x000fe20007810000 */
[----:B------:R-:W-:Y:S01]  /*2b90*/  FFMA.FTZ R24, R69, R4, -R24 ;  /* 0x0000000445187223 */ /* 0x000fe20000010818 */
[--C-:B------:R-:W-:Y:S01]  /*2ba0*/  IMAD.MOV.U32 R70, RZ, RZ, R119.reuse ;  /* 0x000000ffff467224 */ /* 0x100fe200078e0077 */
[----:B------:R-:W2:Y:S01]  /*2bb0*/  MUFU.EX2 R35, R35 ;  /* 0x0000002300237308 */ /* 0x000ea20000000800 */
[----:B------:R-:W-:Y:S01]  /*2bc0*/  FMNMX.FTZ R12, R71, R12, !PT ;  /* 0x0000000c470c7209 */ /* 0x000fe20007810000 */
[--C-:B------:R-:W-:Y:S01]  /*2bd0*/  IMAD.MOV.U32 R69, RZ, RZ, R119.reuse ;  /* 0x000000ffff457224 */ /* 0x100fe200078e0077 */
[----:B------:R-:W-:Y:S01]  /*2be0*/  MOV R62, R119 ;  /* 0x00000077003e7202 */ /* 0x000fe20000000f00 */
[----:B------:R-:W-:-:S02]  /*2bf0*/  IMAD.MOV.U32 R66, RZ, RZ, R119 ;  /* 0x000000ffff427224 */ /* 0x000fc400078e0077 */
[----:B-1----:R-:W1:Y:S02]  /*2c00*/  SHFL.BFLY PT, R33, R12, 0x2, 0x1f ;  /* 0x0c401f000c217f89 */ /* 0x002e6400000e0000 */
[----:B------:R-:W-:Y:S08]  /*2c10*/  MUFU.EX2 R73, R73 ;  /* 0x0000004900497308 */ /* 0x000ff00000000800 */
[----:B------:R3:W-:Y:S08]  /*2c20*/  MUFU.EX2 R186, R75 ;  /* 0x0000004b00ba7308 */ /* 0x0007f00000000800 */
[----:B------:R-:W-:Y:S01]  /*2c30*/  MUFU.EX2 R77, R77 ;  /* 0x0000004d004d7308 */ /* 0x000fe20000000800 */
[----:B---3--:R-:W-:Y:S01]  /*2c40*/  IMAD.MOV.U32 R75, RZ, RZ, R119 ;  /* 0x000000ffff4b7224 */ /* 0x008fe200078e0077 */
[----:B-1----:R-:W-:-:S06]  /*2c50*/  FMNMX.FTZ R33, R12, R33, !PT ;  /* 0x000000210c217209 */ /* 0x002fcc0007810000 */
[----:B------:R1:W-:Y:S01]  /*2c60*/  MUFU.EX2 R180, R79 ;  /* 0x0000004f00b47308 */ /* 0x0003e20000000800 */
[----:B------:R-:W3:Y:S07]  /*2c70*/  SHFL.BFLY PT, R10, R33, 0x1, 0x1f ;  /* 0x0c201f00210a7f89 */ /* 0x000eee00000e0000 */
[----:B------:R-:W-:Y:S01]  /*2c80*/  MUFU.EX2 R81, R81 ;  /* 0x0000005100517308 */ /* 0x000fe20000000800 */
[----:B-1----:R-:W-:-:S07]  /*2c90*/  IMAD.MOV.U32 R79, RZ, RZ, R119 ;  /* 0x000000ffff4f7224 */ /* 0x002fce00078e0077 */
[----:B------:R1:W-:Y:S08]  /*2ca0*/  MUFU.EX2 R182, R83 ;  /* 0x0000005300b67308 */ /* 0x0003f00000000800 */
[----:B------:R-:W-:Y:S01]  /*2cb0*/  MUFU.EX2 R85, R85 ;  /* 0x0000005500557308 */ /* 0x000fe20000000800 */
[----:B-1----:R-:W-:Y:S02]  /*2cc0*/  MOV R83, R119 ;  /* 0x0000007700537202 */ /* 0x002fe40000000f00 */
[----:B---3--:R-:W-:Y:S01]  /*2cd0*/  FMNMX.FTZ R10, R33, R10, !PT ;  /* 0x0000000a210a7209 */ /* 0x008fe20007810000 */
[----:B------:R-:W-:-:S03]  /*2ce0*/  IMAD.MOV.U32 R33, RZ, RZ, R119 ;  /* 0x000000ffff217224 */ /* 0x000fc600078e0077 */
[C---:B------:R-:W-:Y:S01]  /*2cf0*/  FSETP.NEU.FTZ.AND P1, PT, R10.reuse, -INF , PT ;  /* 0xff8000000a00780b */ /* 0x040fe20003f3d000 */
[-C--:B------:R-:W-:Y:S01]  /*2d00*/  FMUL.FTZ R12, R10, R4.reuse ;  /* 0x000000040a0c7220 */ /* 0x080fe20000410000 */
[----:B------:R-:W-:Y:S04]  /*2d10*/  MUFU.EX2 R176, R87 ;  /* 0x0000005700b07308 */ /* 0x000fe80000000800 */
[----:B------:R-:W-:Y:S02]  /*2d20*/  FSEL R12, R12, RZ, P1 ;  /* 0x000000ff0c0c7208 */ /* 0x000fe40000800000 */
[----:B------:R-:W-:Y:S02]  /*2d30*/  PLOP3.LUT P1, PT, PT, PT, UP0, 0x80, 0x0 ;  /* 0x000000000000781c */ /* 0x000fe40003f2f008 */
        /* <DEDUP_REMOVED lines=17> */
[----:B0-----:R-:W-:Y:S01]  /*2e50*/  FADD.FTZ R5, R188, R101 ;  /* 0x00000065bc057221 */ /* 0x001fe20000010000 */
[-CC-:B------:R-:W-:Y:S01]  /*2e60*/  FFMA.FTZ R53, R53, R4.reuse, -R12.reuse ;  /* 0x0000000435357223 */ /* 0x180fe2000001080c */
[-CC-:B------:R-:W-:Y:S01]  /*2e70*/  FFMA.FTZ R55, R55, R4.reuse, -R12.reuse ;  /* 0x0000000437377223 */ /* 0x180fe2000001080c */
[-CC-:B------:R-:W-:Y:S01]  /*2e80*/  FFMA.FTZ R57, R57, R4.reuse, -R12.reuse ;  /* 0x0000000439397223 */ /* 0x180fe2000001080c */
[----:B------:R-:W-:Y:S01]  /*2e90*/  FADD.FTZ R34, R190, R5 ;  /* 0x00000005be227221 */ /* 0x000fe20000010000 */
[-CC-:B------:R-:W-:Y:S01]  /*2ea0*/  FFMA.FTZ R25, R25, R4.reuse, -R12.reuse ;  /* 0x0000000419197223 */ /* 0x180fe2000001080c */
[-C--:B------:R-:W-:Y:S01]  /*2eb0*/  FFMA.FTZ R27, R27, R4.reuse, -R12 ;  /* 0x000000041b1b7223 */ /* 0x080fe2000001080c */
[----:B------:R-:W0:Y:S01]  /*2ec0*/  MUFU.EX2 R11, R11 ;  /* 0x0000000b000b7308 */ /* 0x000e220000000800 */
[----:B------:R-:W-:Y:S01]  /*2ed0*/  FADD.FTZ R34, R103, R34 ;  /* 0x0000002267227221 */ /* 0x000fe20000010000 */
[-CC-:B------:R-:W-:Y:S01]  /*2ee0*/  FFMA.FTZ R63, R63, R4.reuse, -R12.reuse ;  /* 0x000000043f3f7223 */ /* 0x180fe2000001080c */
[-CC-:B------:R-:W-:Y:S01]  /*2ef0*/  FFMA.FTZ R29, R29, R4.reuse, -R12.reuse ;  /* 0x000000041d1d7223 */ /* 0x180fe2000001080c */
[-C--:B------:R-:W-:Y:S01]  /*2f00*/  FFMA.FTZ R67, R67, R4.reuse, -R12 ;  /* 0x0000000443437223 */ /* 0x080fe2000001080c */
[----:B--2---:R-:W-:Y:S01]  /*2f10*/  FADD.FTZ R5, R35, R34 ;  /* 0x0000002223057221 */ /* 0x004fe20000010000 */
[-CC-:B------:R-:W-:Y:S01]  /*2f20*/  FFMA.FTZ R31, R31, R4.reuse, -R12.reuse ;  /* 0x000000041f1f7223 */ /* 0x180fe2000001080c */
[----:B------:R-:W-:Y:S01]  /*2f30*/  FFMA.FTZ R71, R71, R4, -R12 ;  /* 0x0000000447477223 */ /* 0x000fe2000001080c */
[----:B------:R2:W3:Y:S01]  /*2f40*/  MUFU.EX2 R14, R13 ;  /* 0x0000000d000e7308 */ /* 0x0004e20000000800 */
[----:B-1----:R-:W-:Y:S01]  /*2f50*/  FADD.FTZ R34, R189, R2 ;  /* 0x00000002bd227221 */ /* 0x002fe20000010000 */
[----:B------:R-:W-:Y:S01]  /*2f60*/  FADD.FTZ R36, R184, R5 ;  /* 0x00000005b8247221 */ /* 0x000fe20000010000 */
[----:B------:R-:W-:Y:S01]  /*2f70*/  F2FP.BF16.F32.PACK_AB R189, R2, R189 ;  /* 0x000000bd02bd723e */ /* 0x000fe200000010ff */
[----:B------:R-:W-:Y:S01]  /*2f80*/  IMAD.MOV.U32 R87, RZ, RZ, R119 ;  /* 0x000000ffff577224 */ /* 0x000fe200078e0077 */
[----:B------:R-:W-:-:S02]  /*2f90*/  F2FP.BF16.F32.PACK_AB R188, R101, R188 ;  /* 0x000000bc65bc723e */ /* 0x000fc400000010ff */
[----:B------:R-:W-:Y:S01]  /*2fa0*/  F2FP.BF16.F32.PACK_AB R190, R103, R190 ;  /* 0x000000be67be723e */ /* 0x000fe200000010ff */
[----:B------:R-:W1:Y:S01]  /*2fb0*/  MUFU.EX2 R15, R15 ;  /* 0x0000000f000f7308 */ /* 0x000e620000000800 */
[----:B0-----:R-:W-:Y:S01]  /*2fc0*/  FADD.FTZ R5, R11, R34 ;  /* 0x000000220b057221 */ /* 0x001fe20000010000 */
[----:B--2---:R-:W-:Y:S01]  /*2fd0*/  FADD.FTZ R13, R73, R36 ;  /* 0x00000024490d7221 */ /* 0x004fe20000010000 */
[----:B------:R-:W-:Y:S01]  /*2fe0*/  F2FP.BF16.F32.PACK_AB R184, R184, R35 ;  /* 0x00000023b8b8723e */ /* 0x000fe200000010ff */
[----:B------:R-:W-:Y:S01]  /*2ff0*/  IMAD.MOV.U32 R103, RZ, RZ, R119 ;  /* 0x000000ffff677224 */ /* 0x000fe200078e0077 */
[----:B------:R-:W-:Y:S01]  /*3000*/  MOV R101, R119 ;  /* 0x0000007700657202 */ /* 0x000fe20000000f00 */
[C---:B------:R-:W-:Y:S01]  /*3010*/  FADD.FTZ R38, R186.reuse, R13 ;  /* 0x0000000dba267221 */ /* 0x040fe20000010000 */
[----:B------:R-:W-:Y:S01]  /*3020*/  F2FP.BF16.F32.PACK_AB R186, R186, R73 ;  /* 0x00000049baba723e */ /* 0x000fe200000010ff */
[----:B------:R-:W0:Y:S01]  /*3030*/  MUFU.EX2 R20, R21 ;  /* 0x0000001500147308 */ /* 0x000e220000000800 */
[C---:B---3--:R-:W-:Y:S01]  /*3040*/  FADD.FTZ R36, R14.reuse, R5 ;  /* 0x000000050e247221 */ /* 0x048fe20000010000 */
[----:B------:R-:W-:Y:S01]  /*3050*/  FADD.FTZ R13, R77, R38 ;  /* 0x000000264d0d7221 */ /* 0x000fe20000010000 */
[----:B------:R-:W-:Y:S01]  /*3060*/  F2FP.BF16.F32.PACK_AB R191, R14, R11 ;  /* 0x0000000b0ebf723e */ /* 0x000fe200000010ff */
[----:B------:R-:W-:Y:S01]  /*3070*/  IMAD.MOV.U32 R73, RZ, RZ, R119 ;  /* 0x000000ffff497224 */ /* 0x000fe200078e0077 */
[----:B------:R-:W-:Y:S01]  /*3080*/  MOV R35, R119 ;  /* 0x0000007700237202 */ /* 0x000fe20000000f00 */
[C---:B------:R-:W-:Y:S01]  /*3090*/  FADD.FTZ R38, R180.reuse, R13 ;  /* 0x0000000db4267221 */ /* 0x040fe20000010000 */
[----:B------:R-:W-:Y:S01]  /*30a0*/  F2FP.BF16.F32.PACK_AB R180, R180, R77 ;  /* 0x0000004db4b4723e */ /* 0x000fe200000010ff */
[----:B------:R-:W2:Y:S01]  /*30b0*/  MUFU.EX2 R37, R37 ;  /* 0x0000002500257308 */ /* 0x000ea20000000800 */
[----:B-1----:R-:W-:Y:S01]  /*30c0*/  FADD.FTZ R5, R15, R36 ;  /* 0x000000240f057221 */ /* 0x002fe20000010000 */
[----:B------:R-:W-:Y:S01]  /*30d0*/  FADD.FTZ R13, R81, R38 ;  /* 0x00000026510d7221 */ /* 0x000fe20000010000 */
[----:B------:R-:W-:-:S03]  /*30e0*/  MOV R77, R119 ;  /* 0x00000077004d7202 */ /* 0x000fc60000000f00 */
[C---:B------:R-:W-:Y:S01]  /*30f0*/  FADD.FTZ R40, R182.reuse, R13 ;  /* 0x0000000db6287221 */ /* 0x040fe20000010000 */
[----:B------:R-:W-:Y:S01]  /*3100*/  F2FP.BF16.F32.PACK_AB R182, R182, R81 ;  /* 0x00000051b6b6723e */ /* 0x000fe200000010ff */
[----:B------:R1:W3:Y:S01]  /*3110*/  MUFU.EX2 R26, R39 ;  /* 0x00000027001a7308 */ /* 0x0002e20000000800 */
[C---:B0-----:R-:W-:Y:S01]  /*3120*/  FADD.FTZ R36, R20.reuse, R5 ;  /* 0x0000000514247221 */ /* 0x041fe20000010000 */
[----:B------:R-:W-:Y:S01]  /*3130*/  FADD.FTZ R13, R85, R40 ;  /* 0x00000028550d7221 */ /* 0x000fe20000010000 */
[----:B------:R-:W-:Y:S01]  /*3140*/  F2FP.BF16.F32.PACK_AB R185, R20, R15 ;  /* 0x0000000f14b9723e */ /* 0x000fe200000010ff */
[----:B------:R-:W-:-:S04]  /*3150*/  IMAD.MOV.U32 R81, RZ, RZ, R119 ;  /* 0x000000ffff517224 */ /* 0x000fc800078e0077 */
[----:B------:R-:W0:Y:S01]  /*3160*/  MUFU.EX2 R41, R41 ;  /* 0x0000002900297308 */ /* 0x000e220000000800 */
[----:B--2---:R-:W-:Y:S01]  /*3170*/  FADD.FTZ R5, R37, R36 ;  /* 0x0000002425057221 */ /* 0x004fe20000010000 */
[----:B-1----:R-:W-:-:S06]  /*3180*/  IMAD.MOV.U32 R39, RZ, RZ, R119 ;  /* 0x000000ffff277224 */ /* 0x002fcc00078e0077 */
[----:B------:R1:W2:Y:S01]  /*3190*/  MUFU.EX2 R28, R43 ;  /* 0x0000002b001c7308 */ /* 0x0002a20000000800 */
[C---:B---3--:R-:W-:Y:S01]  /*31a0*/  FADD.FTZ R38, R26.reuse, R5 ;  /* 0x000000051a267221 */ /* 0x048fe20000010000 */
[----:B------:R-:W-:Y:S01]  /*31b0*/  F2FP.BF16.F32.PACK_AB R187, R26, R37 ;  /* 0x000000251abb723e */ /* 0x000fe200000010ff */
[----:B------:R-:W-:Y:S01]  /*31c0*/  IMAD.MOV.U32 R37, RZ, RZ, R119 ;  /* 0x000000ffff257224 */ /* 0x000fe200078e0077 */
[----:B------:R-:W-:-:S04]  /*31d0*/  MOV R26, R119 ;  /* 0x00000077001a7202 */ /* 0x000fc80000000f00 */
[----:B------:R-:W3:Y:S01]  /*31e0*/  MUFU.EX2 R45, R45 ;  /* 0x0000002d002d7308 */ /* 0x000ee20000000800 */
[----:B0-----:R-:W-:Y:S01]  /*31f0*/  FADD.FTZ R5, R41, R38 ;  /* 0x0000002629057221 */ /* 0x001fe20000010000 */
[C---:B------:R-:W-:Y:S01]  /*3200*/  FADD.FTZ R38, R176.reuse, R13 ;  /* 0x0000000db0267221 */ /* 0x040fe20000010000 */
[----:B------:R-:W-:Y:S01]  /*3210*/  F2FP.BF16.F32.PACK_AB R176, R176, R85 ;  /* 0x00000055b0b0723e */ /* 0x000fe200000010ff */
[--C-:B------:R-:W-:Y:S02]  /*3220*/  IMAD.MOV.U32 R85, RZ, RZ, R119.reuse ;  /* 0x000000ffff557224 */ /* 0x100fe400078e0077 */
[----:B------:R-:W-:Y:S01]  /*3230*/  FADD.FTZ R13, R89, R38 ;  /* 0x00000026590d7221 */ /* 0x000fe20000010000 */
[----:B-1----:R-:W-:Y:S01]  /*3240*/  IMAD.MOV.U32 R43, RZ, RZ, R119 ;  /* 0x000000ffff2b7224 */ /* 0x002fe200078e0077 */
[----:B------:R0:W1:Y:S01]  /*3250*/  MUFU.EX2 R30, R47 ;  /* 0x0000002f001e7308 */ /* 0x0000620000000800 */
[C---:B--2---:R-:W-:Y:S01]  /*3260*/  FADD.FTZ R0, R28.reuse, R5 ;  /* 0x000000051c007221 */ /* 0x044fe20000010000 */
[----:B------:R-:W-:Y:S01]  /*3270*/  F2FP.BF16.F32.PACK_AB R181, R28, R41 ;  /* 0x000000291cb5723e */ /* 0x000fe200000010ff */
[----:B------:R-:W-:Y:S01]  /*3280*/  IMAD.MOV.U32 R28, RZ, RZ, R119 ;  /* 0x000000ffff1c7224 */ /* 0x000fe200078e0077 */
[----:B------:R-:W-:-:S04]  /*3290*/  MOV R41, R119 ;  /* 0x0000007700297202 */ /* 0x000fc80000000f00 */
[----:B------:R2:W4:Y:S01]  /*32a0*/  MUFU.EX2 R178, R91 ;  /* 0x0000005b00b27308 */ /* 0x0005220000000800 */
[----:B---3--:R-:W-:Y:S01]  /*32b0*/  FADD.FTZ R5, R45, R0 ;  /* 0x000000002d057221 */ /* 0x008fe20000010000 */
[----:B0-----:R-:W-:-:S06]  /*32c0*/  MOV R47, R119 ;  /* 0x00000077002f7202 */ /* 0x001fcc0000000f00 */
[----:B------:R-:W0:Y:S01]  /*32d0*/  MUFU.EX2 R49, R49 ;  /* 0x0000003100317308 */ /* 0x000e220000000800 */
[C---:B-1----:R-:W-:Y:S01]  /*32e0*/  FADD.FTZ R38, R30.reuse, R5 ;  /* 0x000000051e267221 */ /* 0x042fe20000010000 */
[----:B------:R-:W-:Y:S01]  /*32f0*/  F2FP.BF16.F32.PACK_AB R183, R30, R45 ;  /* 0x0000002d1eb7723e */ /* 0x000fe200000010ff */
[--C-:B--2---:R-:W-:Y:S02]  /*3300*/  IMAD.MOV.U32 R91, RZ, RZ, R119.reuse ;  /* 0x000000ffff5b7224 */ /* 0x104fe400078e0077 */
[--C-:B------:R-:W-:Y:S02]  /*3310*/  IMAD.MOV.U32 R45, RZ, RZ, R119.reuse ;  /* 0x000000ffff2d7224 */ /* 0x100fe400078e0077 */
[----:B------:R-:W-:Y:S01]  /*3320*/  IMAD.MOV.U32 R30, RZ, RZ, R119 ;  /* 0x000000ffff1e7224 */ /* 0x000fe200078e0077 */
[----:B------:R-:W1:Y:S01]  /*3330*/  MUFU.EX2 R93, R93 ;  /* 0x0000005d005d7308 */ /* 0x000e620000000800 */
[C---:B----4-:R-:W-:Y:S01]  /*3340*/  FADD.FTZ R40, R178.reuse, R13 ;  /* 0x0000000db2287221 */ /* 0x050fe20000010000 */
[----:B------:R-:W-:-:S02]  /*3350*/  F2FP.BF16.F32.PACK_AB R178, R178, R89 ;  /* 0x00000059b2b2723e */ /* 0x000fc400000010ff */
[----:B------:R-:W-:-:S04]  /*3360*/  MOV R89, R119 ;  /* 0x0000007700597202 */ /* 0x000fc80000000f00 */
[----:B------:R2:W3:Y:S01]  /*3370*/  MUFU.EX2 R32, R51 ;  /* 0x0000003300207308 */ /* 0x0004e20000000800 */
[----:B0-----:R-:W-:-:S07]  /*3380*/  FADD.FTZ R5, R49, R38 ;  /* 0x0000002631057221 */ /* 0x001fce0000010000 */
[----:B------:R0:W4:Y:S01]  /*3390*/  MUFU.EX2 R172, R95 ;  /* 0x0000005f00ac7308 */ /* 0x0001220000000800 */
[----:B-1----:R-:W-:Y:S01]  /*33a0*/  FADD.FTZ R13, R93, R40 ;  /* 0x000000285d0d7221 */ /* 0x002fe20000010000 */
[----:B--2---:R-:W-:-:S06]  /*33b0*/  IMAD.MOV.U32 R51, RZ, RZ, R119 ;  /* 0x000000ffff337224 */ /* 0x004fcc00078e0077 */
[----:B------:R-:W1:Y:S01]  /*33c0*/  MUFU.EX2 R53, R53 ;  /* 0x0000003500357308 */ /* 0x000e620000000800 */
[C---:B---3--:R-:W-:Y:S01]  /*33d0*/  FADD.FTZ R12, R32.reuse, R5 ;  /* 0x00000005200c7221 */ /* 0x048fe20000010000 */
[----:B------:R-:W-:Y:S01]  /*33e0*/  F2FP.BF16.F32.PACK_AB R177, R32, R49 ;  /* 0x0000003120b1723e */ /* 0x000fe200000010ff */
[----:B------:R-:W-:Y:S01]  /*33f0*/  IMAD.MOV.U32 R49, RZ, RZ, R119 ;  /* 0x000000ffff317224 */ /* 0x000fe200078e0077 */
[-C--:B0-----:R-:W-:Y:S02]  /*3400*/  MOV R95, R119.reuse ;  /* 0x00000077005f7202 */ /* 0x081fe40000000f00 */
[----:B------:R-:W-:Y:S02]  /*3410*/  MOV R32, R119 ;  /* 0x0000007700207202 */ /* 0x000fe40000000f00 */
[----:B------:R-:W0:Y:S01]  /*3420*/  MUFU.EX2 R97, R97 ;  /* 0x0000006100617308 */ /* 0x000e220000000800 */
[C---:B----4-:R-:W-:Y:S01]  /*3430*/  FADD.FTZ R38, R172.reuse, R13 ;  /* 0x0000000dac267221 */ /* 0x050fe20000010000 */
[----:B------:R-:W-:Y:S01]  /*3440*/  F2FP.BF16.F32.PACK_AB R172, R172, R93 ;  /* 0x0000005dacac723e */ /* 0x000fe200000010ff */
[----:B------:R-:W-:-:S05]  /*3450*/  IMAD.MOV.U32 R93, RZ, RZ, R119 ;  /* 0x000000ffff5d7224 */ /* 0x000fca00078e0077 */
[----:B------:R2:W3:Y:S01]  /*3460*/  MUFU.EX2 R34, R55 ;  /* 0x0000003700227308 */ /* 0x0004e20000000800 */
[----:B-1----:R-:W-:-:S07]  /*3470*/  FADD.FTZ R5, R53, R12 ;  /* 0x0000000c35057221 */ /* 0x002fce0000010000 */
[----:B------:R1:W4:Y:S01]  /*3480*/  MUFU.EX2 R174, R61 ;  /* 0x0000003d00ae7308 */ /* 0x0003220000000800 */
[----:B0-----:R-:W-:Y:S01]  /*3490*/  FADD.FTZ R13, R97, R38 ;  /* 0x00000026610d7221 */ /* 0x001fe20000010000 */
[----:B--2---:R-:W-:-:S06]  /*34a0*/  IMAD.MOV.U32 R55, RZ, RZ, R119 ;  /* 0x000000ffff377224 */ /* 0x004fcc00078e0077 */
[----:B------:R-:W0:Y:S01]  /*34b0*/  MUFU.EX2 R57, R57 ;  /* 0x0000003900397308 */ /* 0x000e220000000800 */
[C---:B---3--:R-:W-:Y:S01]  /*34c0*/  FADD.FTZ R38, R34.reuse, R5 ;  /* 0x0000000522267221 */ /* 0x048fe20000010000 */
[----:B------:R-:W-:Y:S01]  /*34d0*/  F2FP.BF16.F32.PACK_AB R179, R34, R53 ;  /* 0x0000003522b3723e */ /* 0x000fe200000010ff */
[--C-:B-1----:R-:W-:Y:S01]  /*34e0*/  IMAD.MOV.U32 R61, RZ, RZ, R119.reuse ;  /* 0x000000ffff3d7224 */ /* 0x102fe200078e0077 */
[----:B------:R-:W-:Y:S01]  /*34f0*/  MOV R53, R119 ;  /* 0x0000007700357202 */ /* 0x000fe20000000f00 */
[----:B------:R-:W-:-:S03]  /*3500*/  IMAD.MOV.U32 R34, RZ, RZ, R119 ;  /* 0x000000ffff227224 */ /* 0x000fc600078e0077 */
[----:B------:R-:W1:Y:S01]  /*3510*/  MUFU.EX2 R99, R99 ;  /* 0x0000006300637308 */ /* 0x000e620000000800 */
[C---:B----4-:R-:W-:Y:S01]  /*3520*/  FADD.FTZ R40, R174.reuse, R13 ;  /* 0x0000000dae287221 */ /* 0x050fe20000010000 */
[----:B------:R-:W-:Y:S01]  /*3530*/  F2FP.BF16.F32.PACK_AB R174, R174, R97 ;  /* 0x00000061aeae723e */ /* 0x000fe200000010ff */
[----:B------:R-:W-:-:S05]  /*3540*/  IMAD.MOV.U32 R97, RZ, RZ, R119 ;  /* 0x000000ffff617224 */ /* 0x000fca00078e0077 */
        /* <DEDUP_REMOVED lines=8> */
[--C-:B------:R-:W-:Y:S01]  /*35d0*/  IMAD.MOV.U32 R57, RZ, RZ, R119.reuse ;  /* 0x000000ffff397224 */ /* 0x100fe200078e0077 */
[----:B0-----:R-:W-:Y:S01]  /*35e0*/  MOV R65, R119 ;  /* 0x0000007700417202 */ /* 0x001fe20000000f00 */
[----:B------:R-:W-:-:S03]  /*35f0*/  IMAD.MOV.U32 R36, RZ, RZ, R119 ;  /* 0x000000ffff247224 */ /* 0x000fc600078e0077 */
[----:B------:R-:W0:Y:S01]  /*3600*/  MUFU.EX2 R59, R59 ;  /* 0x0000003b003b7308 */ /* 0x000e220000000800 */
[C---:B----4-:R-:W-:Y:S01]  /*3610*/  FADD.FTZ R40, R168.reuse, R13 ;  /* 0x0000000da8287221 */ /* 0x050fe20000010000 */
[----:B------:R-:W-:Y:S01]  /*3620*/  F2FP.BF16.F32.PACK_AB R168, R168, R99 ;  /* 0x00000063a8a8723e */ /* 0x000fe200000010ff */
[----:B------:R-:W-:-:S05]  /*3630*/  IMAD.MOV.U32 R99, RZ, RZ, R119 ;  /* 0x000000ffff637224 */ /* 0x000fca00078e0077 */
[----:B------:R2:W3:Y:S01]  /*3640*/  MUFU.EX2 R0, R63 ;  /* 0x0000003f00007308 */ /* 0x0004e20000000800 */
[----:B-1----:R-:W-:-:S07]  /*3650*/  FADD.FTZ R5, R27, R38 ;  /* 0x000000261b057221 */ /* 0x002fce0000010000 */
[----:B------:R-:W1:Y:S01]  /*3660*/  MUFU.EX2 R29, R29 ;  /* 0x0000001d001d7308 */ /* 0x000e620000000800 */
[----:B0-----:R-:W-:Y:S01]  /*3670*/  FADD.FTZ R13, R59, R40 ;  /* 0x000000283b0d7221 */ /* 0x001fe20000010000 */
[----:B--2---:R-:W-:-:S06]  /*3680*/  IMAD.MOV.U32 R63, RZ, RZ, R119 ;  /* 0x000000ffff3f7224 */ /* 0x004fcc00078e0077 */
[----:B------:R0:W2:Y:S01]  /*3690*/  MUFU.EX2 R12, R67 ;  /* 0x00000043000c7308 */ /* 0x0000a20000000800 */
[C---:B---3--:R-:W-:Y:S01]  /*36a0*/  FADD.FTZ R40, R0.reuse, R5 ;  /* 0x0000000500287221 */ /* 0x048fe20000010000 */
[----:B------:R-:W-:Y:S01]  /*36b0*/  F2FP.BF16.F32.PACK_AB R175, R0, R27 ;  /* 0x0000001b00af723e */ /* 0x000fe200000010ff */
[----:B------:R-:W-:Y:S02]  /*36c0*/  IMAD.MOV.U32 R0, RZ, RZ, 0x3f800000 ;  /* 0x3f800000ff007424 */ /* 0x000fe400078e00ff */
[----:B------:R-:W-:-:S03]  /*36d0*/  IMAD.MOV.U32 R27, RZ, RZ, R119 ;  /* 0x000000ffff1b7224 */ /* 0x000fc600078e0077 */
[----:B------:R-:W3:Y:S01]  /*36e0*/  MUFU.EX2 R31, R31 ;  /* 0x0000001f001f7308 */ /* 0x000ee20000000800 */
[----:B-1----:R-:W-:Y:S01]  /*36f0*/  FADD.FTZ R11, R29, R40 ;  /* 0x000000281d0b7221 */ /* 0x002fe20000010000 */
[--C-:B0-----:R-:W-:Y:S02]  /*3700*/  IMAD.MOV.U32 R67, RZ, RZ, R119.reuse ;  /* 0x000000ffff437224 */ /* 0x101fe400078e0077 */
[----:B------:R-:W-:-:S04]  /*3710*/  IMAD.MOV.U32 R40, RZ, RZ, R119 ;  /* 0x000000ffff287224 */ /* 0x000fc800078e0077 */
[----:B------:R-:W0:Y:S01]  /*3720*/  MUFU.EX2 R24, R24 ;  /* 0x0000001800187308 */ /* 0x000e220000000800 */
[C---:B--2---:R-:W-:Y:S01]  /*3730*/  FADD.FTZ R2, R12.reuse, R11 ;  /* 0x0000000b0c027221 */ /* 0x044fe20000010000 */
[----:B------:R-:W-:Y:S02]  /*3740*/  F2FP.BF16.F32.PACK_AB R169, R12, R29 ;  /* 0x0000001d0ca9723e */ /* 0x000fe400000010ff */
[----:B------:R-:W-:-:S04]  /*3750*/  MOV R29, R119 ;  /* 0x00000077001d7202 */ /* 0x000fc80000000f00 */
[----:B------:R1:W2:Y:S01]  /*3760*/  MUFU.EX2 R38, R71 ;  /* 0x0000004700267308 */ /* 0x0002a20000000800 */
[----:B---3--:R-:W-:Y:S01]  /*3770*/  FADD.FTZ R11, R31, R2 ;  /* 0x000000021f0b7221 */ /* 0x008fe20000010000 */
[C---:B0-----:R-:W-:Y:S01]  /*3780*/  FADD.FTZ R5, R24.reuse, R13 ;  /* 0x0000000d18057221 */ /* 0x041fe20000010000 */
[----:B------:R-:W-:Y:S01]  /*3790*/  F2FP.BF16.F32.PACK_AB R170, R24, R59 ;  /* 0x0000003b18aa723e */ /* 0x000fe200000010ff */
[----:B------:R-:W-:Y:S01]  /*37a0*/  IMAD.MOV.U32 R24, RZ, RZ, R119 ;  /* 0x000000ffff187224 */ /* 0x000fe200078e0077 */
[-C--:B-1----:R-:W-:Y:S02]  /*37b0*/  MOV R71, R119.reuse ;  /* 0x0000007700477202 */ /* 0x082fe40000000f00 */
[----:B------:R-:W-:Y:S01]  /*37c0*/  MOV R59, R119 ;  /* 0x00000077003b7202 */ /* 0x000fe20000000f00 */
[C---:B--2---:R-:W-:Y:S01]  /*37d0*/  FADD.FTZ R2, R38.reuse, R11 ;  /* 0x0000000b26027221 */ /* 0x044fe20000010000 */
[----:B------:R-:W-:Y:S01]  /*37e0*/  F2FP.BF16.F32.PACK_AB R171, R38, R31 ;  /* 0x0000001f26ab723e */ /* 0x000fe200000010ff */
[----:B------:R-:W-:Y:S01]  /*37f0*/  IMAD.MOV.U32 R11, RZ, RZ, 0x3f800000 ;  /* 0x3f800000ff0b7424 */ /* 0x000fe200078e00ff */
[----:B------:R-:W-:Y:S01]  /*3800*/  MOV R38, R119 ;  /* 0x0000007700267202 */ /* 0x000fe20000000f00 */
[----:B------:R-:W-:Y:S01]  /*3810*/  IMAD.MOV.U32 R31, RZ, RZ, R119 ;  /* 0x000000ffff1f7224 */ /* 0x000fe200078e0077 */
[----:B------:R-:W-:Y:S06]  /*3820*/  @!P1 BRA `(.L_x_3308) ;  /* 0x0000002400fc9947 */ /* 0x000fec0003800000 */
[----:B------:R-:W-:Y:S01]  /*3830*/  R2UR UR4, R120 ;  /* 0x00000000780472ca */ /* 0x000fe200000e0000 */
[----:B------:R-:W-:Y:S01]  /*3840*/  IMAD.MOV.U32 R12, RZ, RZ, R3 ;  /* 0x000000ffff0c7224 */ /* 0x000fe200078e0003 */
[----:B------:R-:W-:Y:S01]  /*3850*/  MOV R13, R10 ;  /* 0x0000000a000d7202 */ /* 0x000fe20000000f00 */
[----:B------:R-:W-:Y:S01]  /*3860*/  IMAD.MOV.U32 R0, RZ, RZ, 0x3f800000 ;  /* 0x3f800000ff007424 */ /* 0x000fe200078e00ff */
        /* <DEDUP_REMOVED lines=48> */
[----:B------:R-:W-:Y:S01]  /*3b70*/  UIADD3 UR4, UR4, -0x2, URZ ;  /* 0xfffffffe04047890 */ /* 0x000fe2000fffe03f */
[----:B------:R-:W-:Y:S01]  /*3b80*/  UMOV UR5, UR39 ;  /* 0x0000002700057c82 */ /* 0x000fe20008000000 */
[----:B------:R-:W-:Y:S01]  /*3b90*/  UMOV UR6, UR38 ;  /* 0x0000002600067c82 */ /* 0x000fe20008000000 */
[----:B------:R-:W-:-:S09]  /*3ba0*/  ULDC UR7, c[0x0][0x9d8] ;  /* 0x0002760000077ab9 */ /* 0x000fd20000000800 */
.L_x_3319:
[----:B------:R-:W-:-:S04]  /*3bb0*/  UISETP.NE.AND UP0, UPT, UR6, 0x1, UPT ;  /* 0x000000010600788c */ /* 0x000fc8000bf05270 */
[----:B------:R-:W-:-:S04]  /*3bc0*/  USEL UR39, URZ, 0x1, UP0 ;  /* 0x000000013f277887 */ /* 0x000fc80008000000 */
[----:B------:R-:W-:Y:S01]  /*3bd0*/  ULOP3.LUT UR39, UR5, UR39, URZ, 0x3c, !UPT ;  /* 0x0000002705277292 */ /* 0x000fe2000f8e3c3f */
[----:B------:R-:W-:Y:S11]  /*3be0*/  @!P0 BRA `(.L_x_3309) ;  /* 0x0000000000048947 */ /* 0x000ff60003800000 */
[----:B------:R-:W-:Y:S01]  /*3bf0*/  BPT.TRAP 0x1 ;  /* 0x000000040000795c */ /* 0x000fe20000300000 */
.L_x_3309:
[----:B------:R-:W0:Y:S01]  /*3c00*/  S2UR UR42, SR_CgaCtaId ;  /* 0x00000000002a79c3 */ /* 0x000e220000008800 */
[----:B------:R-:W-:Y:S01]  /*3c10*/  UIADD3 UR38, UR6, 0x1, URZ ;  /* 0x0000000106267890 */ /* 0x000fe2000fffe03f */
[----:B------:R-:W-:Y:S01]  /*3c20*/  MOV R3, UR39 ;  /* 0x0000002700037c02 */ /* 0x000fe20008000f00 */
[----:B------:R-:W-:Y:S02]  /*3c30*/  UMOV UR8, 0x400 ;  /* 0x0000040000087882 */ /* 0x000fe40000000000 */
[----:B------:R-:W-:Y:S01]  /*3c40*/  UISETP.NE.AND UP0, UPT, UR38, 0x2, UPT ;  /* 0x000000022600788c */ /* 0x000fe2000bf05270 */
[----:B------:R-:W-:-:S03]  /*3c50*/  SHF.L.U32 R3, R3, 0x1f, RZ ;  /* 0x0000001f03037819 */ /* 0x000fc600000006ff */
[----:B------:R-:W-:Y:S02]  /*3c60*/  USEL UR38, UR38, URZ, UP0 ;  /* 0x0000003f26267287 */ /* 0x000fe40008000000 */
[----:B0-----:R-:W-:-:S04]  /*3c70*/  ULEA UR8, UR42, UR8, 0x18 ;  /* 0x000000082a087291 */ /* 0x001fc8000f8ec03f */
[----:B------:R-:W-:-:S09]  /*3c80*/  ULEA UR9, UR38, UR8, 0x3 ;  /* 0x0000000826097291 */ /* 0x000fd2000f8e183f */
[----:B------:R0:W1:Y:S01]  /*3c90*/  SYNCS.PHASECHK.TRANS64.TRYWAIT P1, [UR9+0x30830], R3 ;  /* 0x03083003ff0075a7 */ /* 0x0000620008020149 */
[----:B------:R-:W-:Y:S05]  /*3ca0*/  @!P0 BRA `(.L_x_3310) ;  /* 0x0000000000048947 */ /* 0x000fea0003800000 */
[----:B------:R-:W-:Y:S01]  /*3cb0*/  BPT.TRAP 0x1 ;  /* 0x000000040000795c */ /* 0x000fe20000300000 */
.L_x_3310:
[----:B-1----:R-:W-:Y:S05]  /*3cc0*/  @P1 BRA `(.L_x_3311) ;  /* 0x0000000000081947 */ /* 0x002fea0003800000 */
[----:B------:R-:W1:Y:S02]  /*3cd0*/  SYNCS.PHASECHK.TRANS64.TRYWAIT P1, [UR9+0x30830], R3 ;  /* 0x03083003ff0075a7 */ /* 0x000e640008020149 */
[----:B-1----:R-:W-:Y:S05]  /*3ce0*/  @!P1 BRA `(.L_x_3312) ;  /* 0x0000008400f09947 */ /* 0x002fea0003800000 */
.L_x_3311:
[----:B------:R-:W-:Y:S01]  /*3cf0*/  R2UR UR32, R8 ;  /* 0x00000000082072ca */ /* 0x000fe200000e0000 */
[----:B------:R-:W-:Y:S01]  /*3d00*/  UIMAD UR10, UR38, 0x900, UR11 ;  /* 0x00000900260a78a4 */ /* 0x000fe2000f8e020b */
        /* <DEDUP_REMOVED lines=13> */
[----:B------:R-:W-:Y:S01]  /*3de0*/  HGMMA.64x96x16.F32.BF16 R120, gdesc[UR32], RZ, !UPT, gsb0 ;  /* 0x01600000207879f0 */ /* 0x000fe2000c0018ff */
        /* <DEDUP_REMOVED lines=103> */
[----:B------:R-:W-:Y:S01]  /*4460*/  HGMMA.64x96x16.F32.BF16 R120, gdesc[UR32], R120, gsb0 ;  /* 0x01600000207879f0 */ /* 0x000fe20008001878 */
[----:B------:R-:W-:Y:S01]  /*4470*/  UIADD3 UR34, UR10, 0x4, URZ ;  /* 0x000000040a227890 */ /* 0x000fe2000fffe03f */
[----:B------:R-:W-:Y:S01]  /*4480*/  UMOV UR32, UR56 ;  /* 0x0000003800207c82 */ /* 0x000fe20008000000 */
[----:B------:R-:W-:Y:S01]  /*4490*/  UMOV UR33, UR57 ;  /* 0x0000003900217c82 */ /* 0x000fe20008000000 */
[----:B------:R-:W-:Y:S01]  /*44a0*/  UMOV UR35, 0x40000040 ;  /* 0x4000004000237882 */ /* 0x000fe20000000000 */
[----:B------:R-:W-:Y:S02]  /*44b0*/  WARPGROUP.DEPBAR.LE gsb0, 0x0 ;  /* 0x00008000000079c5 */ /* 0x000fe40000010000 */
        /* <DEDUP_REMOVED lines=48> */
.L_x_3313:
[----:B------:R-:W-:Y:S01]  /*47c0*/  ULEA UR10, UR6, UR8, 0x3 ;  /* 0x00000008060a7291 */ /* 0x000fe2000f8e183f */
[----:B------:R-:W-:-:S05]  /*47d0*/  IMAD.U32 R0, RZ, RZ, UR5 ;  /* 0x00000005ff007e24 */ /* 0x000fca000f8e00ff */
[----:B------:R-:W-:-:S04]  /*47e0*/  SHF.L.U32 R0, R0, 0x1f, RZ ;  /* 0x0000001f00007819 */ /* 0x000fc800000006ff */
[----:B------:R2:W3:Y:S01]  /*47f0*/  SYNCS.PHASECHK.TRANS64.TRYWAIT P1, [UR10+0x30850], R0 ;  /* 0x03085000ff0075a7 */ /* 0x0004e2000802014a */
[----:B------:R-:W-:Y:S05]  /*4800*/  @!P0 BRA `(.L_x_3314) ;  /* 0x0000000000048947 */ /* 0x000fea0003800000 */
[----:B------:R-:W-:Y:S01]  /*4810*/  BPT.TRAP 0x1 ;  /* 0x000000040000795c */ /* 0x000fe20000300000 */
.L_x_3314:
[----:B---3--:R-:W-:Y:S05]  /*4820*/  @P1 BRA `(.L_x_3315) ;  /* 0x0000000000081947 */ /* 0x008fea0003800000 */
[----:B------:R-:W3:Y:S02]  /*4830*/  SYNCS.PHASECHK.TRANS64.TRYWAIT P1, [UR10+0x30850], R0 ;  /* 0x03085000ff0075a7 */ /* 0x000ee4000802014a */
[----:B---3--:R-:W-:Y:S05]  /*4840*/  @!P1 BRA `(.L_x_3316) ;  /* 0x0000007c00309947 */ /* 0x008fea0003800000 */
.L_x_3315:
[----:B------:R-:W-:Y:S01]  /*4850*/  UIADD3 UR8, UR8, 0x400, URZ ;  /* 0x0000040008087890 */ /* 0x000fe2000fffe03f */
[----:B------:R-:W-:Y:S01]  /*4860*/  WARPGROUP.ARRIVE ;  /* 0x00000000000079c5 */ /* 0x000fe20000000000 */
[----:B------:R-:W-:Y:S02]  /*4870*/  UMOV UR15, 0x40000040 ;  /* 0x40000040000f7882 */ /* 0x000fe40000000000 */
[----:B------:R-:W-:-:S04]  /*4880*/  USHF.R.U32.HI UR8, URZ, 0x4, UR8 ;  /* 0x000000043f087899 */ /* 0x000fc80008011608 */
[----:B------:R-:W-:-:S04]  /*4890*/  ULOP3.LUT UR8, UR8, 0x3fff, URZ, 0xc0, !UPT ;  /* 0x00003fff08087892 */ /* 0x000fc8000f8ec03f */
[----:B------:R-:W-:-:S04]  /*48a0*/  ULOP3.LUT UR5, UR8, 0x3000000, URZ, 0xfc, !UPT ;  /* 0x0300000008057892 */ /* 0x000fc8000f8efc3f */
[----:B------:R-:W-:-:S07]  /*48b0*/  UIMAD UR5, UR6, 0x900, UR5 ;  /* 0x00000900060578a4 */ /* 0x000fce000f8e0205 */
[----:B------:R-:W-:Y:S02]  /*48c0*/  UMOV UR14, UR5 ;  /* 0x00000005000e7c82 */ /* 0x000fe40008000000 */
[----:B------:R-:W-:Y:S01]  /*48d0*/  HGMMA.64x192x16.F32.BF16 R24, R188, gdesc[UR12].tnspB, R24, gsb0 ;  /* 0x42e0000cbc187df0 */ /* 0x000fe20008001818 */
[----:B------:R-:W-:Y:S01]  /*48e0*/  UIADD3 UR14, UR5, 0x80, URZ ;  /* 0x00000080050e7890 */ /* 0x000fe2000fffe03f */
[----:B------:R-:W-:Y:S01]  /*48f0*/  UMOV UR15, 0x40000040 ;  /* 0x40000040000f7882 */ /* 0x000fe20000000000 */
[----:B------:R-:W-:Y:S02]  /*4900*/  WARPGROUP.DEPBAR.LE gsb0, 0x0 ;  /* 0x00008000000079c5 */ /* 0x000fe40000010000 */
[----:B------:R-:W-:-:S15]  /*4910*/  WARPGROUP.ARRIVE ;  /* 0x00000000000079c5 */ /* 0x000fde0000000000 */
        /* <DEDUP_REMOVED lines=20> */
[----:B------:R-:W-:Y:S03]  /*4a60*/  HGMMA.64x192x16.F32.BF16 R24, R168, gdesc[UR12].tnspB, R24, gsb0 ;  /* 0x42e0000ca8187df0 */ /* 0x000fe60008001818 */
[----:B------:R-:W-:Y:S02]  /*4a70*/  WARPGROUP.DEPBAR.LE gsb0, 0x0 ;  /* 0x00008000000079c5 */ /* 0x000fe40000010000 */
[----:B------:R-:W-:Y:S05]  /*4a80*/  @!P0 BRA `(.L_x_3317) ;  /* 0x0000000000048947 */ /* 0x000fea0003800000 */
[----:B------:R-:W-:Y:S01]  /*4a90*/  BPT.TRAP 0x1 ;  /* 0x000000040000795c */ /* 0x000fe20000300000 */
.L_x_3317:
        /* <DEDUP_REMOVED lines=55> */
[----:B--2---:R-:W-:Y:S01]  /*4e10*/  FMNMX.FTZ R0, R173, R0, !PT ;  /* 0x00000000ad007209 */ /* 0x004fe20007810000 */
[----:B------:R-:W-:Y:S01]  /*4e20*/  FMUL.FTZ R221, R164, UR7 ;  /* 0x00000007a4dd7c20 */ /* 0x000fe20008410000 */
[----:B------:R-:W-:Y:S01]  /*4e30*/  FMUL.FTZ R223, R165, UR7 ;  /* 0x00000007a5df7c20 */ /* 0x000fe20008410000 */
[----:B------:R-:W-:Y:S01]  /*4e40*/  FMUL.FTZ R163, R166, UR7 ;  /* 0x00000007a6a37c20 */ /* 0x000fe20008410000 */
[----:B------:R-:W-:Y:S01]  /*4e50*/  FMUL.FTZ R165, R167, UR7 ;  /* 0x00000007a7a57c20 */ /* 0x000fe20008410000 */
[----:B------:R-:W-:-:S02]  /*4e60*/  UIADD3 UR9, UR9, 0x30840, URZ ;  /* 0x0003084009097890 */ /* 0x000fc4000fffe03f */
[----:B------:R-:W2:Y:S01]  /*4e70*/  MUFU.TANH R121, R121 ;  /* 0x0000007900797308 */ /* 0x000ea20000002400 */
[----:B-1----:R-:W-:Y:S01]  /*4e80*/  FMNMX.FTZ R0, R175, R0, !PT ;  /* 0x00000000af007209 */ /* 0x002fe20007810000 */
[----:B------:R-:W-:-:S06]  /*4e90*/  UPRMT UR9, UR42, 0x654, UR9 ;  /* 0x000006542a097896 */ /* 0x000fcc0008000009 */
[----:B------:R-:W1:Y:S01]  /*4ea0*/  MUFU.TANH R177, R177 ;  /* 0x000000b100b17308 */ /* 0x000e620000002400 */
[----:B0-----:R-:W-:Y:S02]  /*4eb0*/  FMNMX.FTZ R4, R21, R4, !PT ;  /* 0x0000000415047209 */ /* 0x001fe40007810000 */
[----:B------:R-:W-:Y:S05]  /*4ec0*/  SYNCS.ARRIVE.TRANS64.RED.A1T0 RZ, [UR9], RZ ;  /* 0x000000ffffff79a7 */ /* 0x000fea0008100409 */
        /* <DEDUP_REMOVED lines=77> */
[----:B0-----:R-:W-:-:S05]  /*53a0*/  FMNMX.FTZ R0, R223, R0, !PT ;  /* 0x00000000df007209 */ /* 0x001fca0007810000 */
[----:B------:R-:W0:Y:S01]  /*53b0*/  SHFL.BFLY PT, R3, R0, 0x2, 0x1f ;  /* 0x0c401f0000037f89 */ /* 0x000e2200000e0000 */
[----:B--2---:R-:W-:-:S04]  /*53c0*/  FMNMX.FTZ R4, R163, R4, !PT ;  /* 0x00000004a3047209 */ /* 0x004fc80007810000 */
[----:B-1----:R-:W-:-:S05]  /*53d0*/  FMNMX.FTZ R11, R165, R4, !PT ;  /* 0x00000004a50b7209 */ /* 0x002fca0007810000 */
[----:B------:R-:W1:Y:S01]  /*53e0*/  SHFL.BFLY PT, R4, R11, 0x2, 0x1f ;  /* 0x0c401f000b047f89 */ /* 0x000e6200000e0000 */
[----:B0-----:R-:W-:-:S05]  /*53f0*/  FMNMX.FTZ R20, R0, R3, !PT ;  /* 0x0000000300147209 */ /* 0x001fca0007810000 */
[----:B------:R-:W0:Y:S01]  /*5400*/  SHFL.BFLY PT, R3, R20, 0x1, 0x1f ;  /* 0x0c201f0014037f89 */ /* 0x000e2200000e0000 */
[----:B-1----:R-:W-:Y:S02]  /*5410*/  FMNMX.FTZ R120, R11, R4, !PT ;  /* 0x000000040b787209 */ /* 0x002fe40007810000 */
[----:B------:R-:W1:Y:S03]  /*5420*/  LDC R4, c[0x0][0x988] ;  /* 0x00026200ff047b82 */ /* 0x000e660000000800 */
[----:B------:R-:W2:Y:S01]  /*5430*/  SHFL.BFLY PT, R167, R120, 0x1, 0x1f ;  /* 0x0c201f0078a77f89 */ /* 0x000ea200000e0000 */
[----:B0-----:R-:W-:Y:S02]  /*5440*/  FMNMX.FTZ R3, R20, R3, !PT ;  /* 0x0000000314037209 */ /* 0x001fe40007810000 */
[----:B--2---:R-:W-:-:S03]  /*5450*/  FMNMX.FTZ R10, R120, R167, !PT ;  /* 0x000000a7780a7209 */ /* 0x004fc60007810000 */
[C---:B------:R-:W-:Y:S01]  /*5460*/  FADD.FTZ R167, -R3.reuse, R12 ;  /* 0x0000000c03a77221 */ /* 0x040fe20000010100 */
[----:B-1----:R-:W-:-:S03]  /*5470*/  FMUL.FTZ R12, R3, R4 ;  /* 0x00000004030c7220 */ /* 0x002fc60000410000 */
[-C--:B------:R-:W-:Y:S01]  /*5480*/  FMUL.FTZ R167, R167, R4.reuse ;  /* 0x00000004a7a77220 */ /* 0x080fe20000410000 */
[C---:B------:R-:W-:Y:S01]  /*5490*/  FADD.FTZ R13, -R10.reuse, R13 ;  /* 0x0000000d0a0d7221 */ /* 0x040fe20000010100 */
[-CC-:B------:R-:W-:Y:S01]  /*54a0*/  FFMA.FTZ R175, R175, R4.reuse, -R12.reuse ;  /* 0x00000004afaf7223 */ /* 0x180fe2000001080c */
[-CC-:B------:R-:W-:Y:S01]  /*54b0*/  FFMA.FTZ R188, R169, R4.reuse, -R12.reuse ;  /* 0x00000004a9bc7223 */ /* 0x180fe2000001080c */
[----:B------:R-:W-:Y:S01]  /*54c0*/  MUFU.EX2 R11, R167 ;  /* 0x000000a7000b7308 */ /* 0x000fe20000000800 */
[-C--:B------:R-:W-:Y:S01]  /*54d0*/  FMUL.FTZ R0, R13, R4.reuse ;  /* 0x000000040d007220 */ /* 0x080fe20000410000 */
        /* <DEDUP_REMOVED lines=15> */
[-CC-:B0-----:R-:W-:Y:S01]  /*55d0*/  FFMA.FTZ R175, R191, R4.reuse, -R12.reuse ;  /* 0x00000004bfaf7223 */ /* 0x181fe2000001080c */
        /* <DEDUP_REMOVED lines=8> */
[----:B------:R-:W0:Y:S03]  /*5660*/  MUFU.EX2 R188, R188 ;  /* 0x000000bc00bc7308 */ /* 0x000e260000000800 */
        /* <DEDUP_REMOVED lines=14> */
[----:B0-----:R-:W-:Y:S01]  /*5750*/  FFMA.FTZ R130, R11, R5, R188 ;  /* 0x000000050b827223 */ /* 0x001fe200000100bc */
[-CC-:B------:R-:W-:Y:S01]  /*5760*/  FFMA.FTZ R15, R139, R4.reuse, -R12.reuse ;  /* 0x000000048b0f7223 */ /* 0x180fe2000001080c */
[-CC-:B------:R-:W-:Y:S01]  /*5770*/  FFMA.FTZ R128, R141, R4.reuse, -R12.reuse ;  /* 0x000000048d807223 */ /* 0x180fe2000001080c */
[-CC-:B------:R-:W-:Y:S01]  /*5780*/  FFMA.FTZ R21, R143, R4.reuse, -R12.reuse ;  /* 0x000000048f157223 */ /* 0x180fe2000001080c */
[-CC-:B------:R-:W-:Y:S01]  /*5790*/  FFMA.FTZ R153, R153, R4.reuse, -R12.reuse ;  /* 0x0000000499997223 */ /* 0x180fe2000001080c */
[-CC-:B------:R-:W-:Y:S01]  /*57a0*/  FFMA.FTZ R155, R155, R4.reuse, -R12.reuse ;  /* 0x000000049b9b7223 */ /* 0x180fe2000001080c */
[-CC-:B------:R-:W-:Y:S01]  /*57b0*/  FFMA.FTZ R159, R159, R4.reuse, -R12.reuse ;  /* 0x000000049f9f7223 */ /* 0x180fe2000001080c */
[----:B------:R-:W0:Y:S01]  /*57c0*/  MUFU.EX2 R13, R13 ;  /* 0x0000000d000d7308 */ /* 0x000e220000000800 */
[----:B------:R-:W-:-:S07]  /*57d0*/  FFMA.FTZ R163, R163, R4, -R12 ;  /* 0x00000004a3a37223 */ /* 0x000fce000001080c */
[----:B------:R-:W2:Y:S01]  /*57e0*/  MUFU.EX2 R14, R14 ;  /* 0x0000000e000e7308 */ /* 0x000ea20000000800 */
[----:B-1----:R-:W-:-:S07]  /*57f0*/  FFMA.FTZ R5, R0, R2, R189 ;  /* 0x0000000200057223 */ /* 0x002fce00000100bd */
[----:B------:R-:W1:Y:S01]  /*5800*/  MUFU.EX2 R190, R190 ;  /* 0x000000be00be7308 */ /* 0x000e620000000800 */
[----:B0-----:R-:W-:Y:S01]  /*5810*/  FADD.FTZ R121, R13, R130 ;  /* 0x000000820d797221 */ /* 0x001fe20000010000 */
[----:B------:R-:W-:-:S06]  /*5820*/  FFMA.FTZ R130, R145, R4, -R12 ;  /* 0x0000000491827223 */ /* 0x000fcc000001080c */
[----:B------:R-:W0:Y:S01]  /*5830*/  MUFU.EX2 R191, R191 ;  /* 0x000000bf00bf7308 */ /* 0x000e220000000800 */
[----:B--2---:R-:W-:-:S07]  /*5840*/  FADD.FTZ R2, R14, R5 ;  /* 0x000000050e027221 */ /* 0x004fce0000010000 */
[----:B------:R-:W2:Y:S01]  /*5850*/  MUFU.EX2 R20, R20 ;  /* 0x0000001400147308 */ /* 0x000ea20000000800 */
[----:B-1----:R-:W-:Y:S01]  /*5860*/  FADD.FTZ R132, R190, R121 ;  /* 0x00000079be847221 */ /* 0x002fe20000010000 */
[----:B------:R-:W-:-:S03]  /*5870*/  FFMA.FTZ R121, R147, R4, -R12 ;  /* 0x0000000493797223 */ /* 0x000fc6000001080c */
        /* <DEDUP_REMOVED lines=11> */
[----:B------:R-:W-:-:S06]  /*5930*/  FFMA.FTZ R132, R149, R4, -R12 ;  /* 0x0000000495847223 */ /* 0x000fcc000001080c */
[----:B------:R-:W2:Y:S01]  /*5940*/  MUFU.EX2 R187, R187 ;  /* 0x000000bb00bb7308 */ /* 0x000ea20000000800 */
[----:B-1----:R-:W-:-:S07]  /*5950*/  FADD.FTZ R2, R120, R5 ;  /* 0x0000000578027221 */ /* 0x002fce0000010000 */
[----:B------:R-:W1:Y:S01]  /*5960*/  MUFU.EX2 R171, R171 ;  /* 0x000000ab00ab7308 */ /* 0x000e620000000800 */
[----:B0-----:R-:W-:Y:S01]  /*5970*/  FADD.FTZ R134, R186, R123 ;  /* 0x0000007bba867221 */ /* 0x001fe20000010000 */
[-CC-:B------:R-:W-:Y:S01]  /*5980*/  FFMA.FTZ R123, R151, R4.reuse, -R12.reuse ;  /* 0x00000004977b7223 */ /* 0x180fe2000001080c */
[----:B------:R-:W-:-:S05]  /*5990*/  FFMA.FTZ R12, R165, R4, -R12 ;  /* 0x00000004a50c7223 */ /* 0x000fca000001080c */
        /* <DEDUP_REMOVED lines=70> */
.L_x_3318:
[----:B------:R-:W-:Y:S01]  /*5e00*/  UIADD3 UR10, UR10, 0x30860, URZ ;  /* 0x000308600a0a7890 */ /* 0x000fe2000fffe03f */
[----:B------:R-:W-:Y:S01]  /*5e10*/  ISETP.LT.AND P1, PT, RZ, UR4, PT ;  /* 0x00000004ff007c0c */ /* 0x000fe2000bf21270 */
[----:B------:R-:W-:Y:S01]  /*5e20*/  UIADD3 UR4, UR4, -0x1, URZ ;  /* 0xffffffff04047890 */ /* 0x000fe2000fffe03f */
[----:B------:R-:W-:Y:S01]  /*5e30*/  F2FP.BF16.F32.PACK_AB R186, R171, R186 ;  /* 0x000000baabba723e */ /* 0x000fe200000010ff */
[----:B------:R-:W-:Y:S01]  /*5e40*/  UPRMT UR10, UR42, 0x654, UR10 ;  /* 0x000006542a0a7896 */ /* 0x000fe2000800000a */
[----:B------:R-:W-:Y:S01]  /*5e50*/  F2FP.BF16.F32.PACK_AB R188, R13, R188 ;  /* 0x000000bc0dbc723e */ /* 0x000fe200000010ff */
[----:B------:R-:W-:Y:S01]  /*5e60*/  UMOV UR5, UR39 ;  /* 0x0000002700057c82 */ /* 0x000fe20008000000 */
[----:B------:R-:W-:Y:S01]  /*5e70*/  UMOV UR6, UR38 ;  /* 0x0000002600067c82 */ /* 0x000fe20008000000 */
[----:B------:R-:W-:Y:S01]  /*5e80*/  F2FP.BF16.F32.PACK_AB R184, R169, R184 ;  /* 0x000000b8a9b8723e */ /* 0x000fe200000010ff */
[----:B------:R-:W-:Y:S01]  /*5e90*/  IMAD.MOV.U32 R13, RZ, RZ, R10 ;  /* 0x000000ffff0d7224 */ /* 0x000fe200078e000a */
[----:B------:R-:W-:-:S02]  /*5ea0*/  F2FP.BF16.F32.PACK_AB R180, R173, R180 ;  /* 0x000000b4adb4723e */ /* 0x000fc400000010ff */
[----:B------:R-:W-:Y:S01]  /*5eb0*/  F2FP.BF16.F32.PACK_AB R182, R175, R182 ;  /* 0x000000b6afb6723e */ /* 0x000fe200000010ff */
[----:B------:R-:W-:Y:S01]  /*5ec0*/  SYNCS.ARRIVE.TRANS64.RED.A1T0 RZ, [UR10], RZ ;  /* 0x000000ffffff79a7 */ /* 0x000fe2000810040a */
        /* <DEDUP_REMOVED lines=19> */
[----:B------:R-:W-:Y:S01]  /*6000*/  MOV R12, R3 ;  /* 0x00000003000c7202 */ /* 0x000fe20000000f00 */
[----:B------:R-:W-:Y:S06]  /*6010*/  @P1 BRA `(.L_x_3319) ;  /* 0xffffffd800e41947 */ /* 0x000fec000383ffff */
.L_x_3308:
        /* <DEDUP_REMOVED lines=99> */
.L_x_3320:
[----:B------:R-:W0:Y:S01]  /*6650*/  S2UR UR13, SR_CgaCtaId ;  /* 0x00000000000d79c3 */ /* 0x000e220000008800 */
[----:B------:R-:W-:Y:S01]  /*6660*/  UMOV UR4, 0x400 ;  /* 0x0000040000047882 */ /* 0x000fe20000000000 */
[----:B------:R-:W-:-:S05]  /*6670*/  IMAD.U32 R0, RZ, RZ, UR39 ;  /* 0x00000027ff007e24 */ /* 0x000fca000f8e00ff */
[----:B------:R-:W-:Y:S01]  /*6680*/  SHF.L.U32 R0, R0, 0x1f, RZ ;  /* 0x0000001f00007819 */ /* 0x000fe200000006ff */
[----:B0-----:R-:W-:-:S04]  /*6690*/  ULEA UR4, UR13, UR4, 0x18 ;  /* 0x000000040d047291 */ /* 0x001fc8000f8ec03f */
[----:B------:R-:W-:-:S09]  /*66a0*/  ULEA UR10, UR38, UR4, 0x3 ;  /* 0x00000004260a7291 */ /* 0x000fd2000f8e183f */
[----:B------:R0:W1:Y:S01]  /*66b0*/  SYNCS.PHASECHK.TRANS64.TRYWAIT P1, [UR10+0x30850], R0 ;  /* 0x03085000ff0075a7 */ /* 0x000062000802014a */
[----:B------:R-:W-:Y:S05]  /*66c0*/  @!P0 BRA `(.L_x_3321) ;  /* 0x0000000000048947 */ /* 0x000fea0003800000 */
[----:B------:R-:W-:Y:S01]  /*66d0*/  BPT.TRAP 0x1 ;  /* 0x000000040000795c */ /* 0x000fe20000300000 */
.L_x_3321:
[----:B-1----:R-:W-:Y:S05]  /*66e0*/  @P1 BRA `(.L_x_3322) ;  /* 0x0000000000081947 */ /* 0x002fea0003800000 */
[----:B------:R-:W1:Y:S02]  /*66f0*/  SYNCS.PHASECHK.TRANS64.TRYWAIT P1, [UR10+0x30850], R0 ;  /* 0x03085000ff0075a7 */ /* 0x000e64000802014a */
[----:B-1----:R-:W-:Y:S05]  /*6700*/  @!P1 BRA `(.L_x_3323) ;  /* 0x0000005c00989947 */ /* 0x002fea0003800000 */
.L_x_3322:
[----:B------:R-:W-:Y:S01]  /*6710*/  UIADD3 UR5, UR4, 0x400, URZ ;  /* 0x0000040004057890 */ /* 0x000fe2000fffe03f */
[----:B------:R-:W-:Y:S01]  /*6720*/  WARPGROUP.ARRIVE ;  /* 0x00000000000079c5 */ /* 0x000fe20000000000 */
[----:B------:R-:W-:Y:S01]  /*6730*/  UMOV UR7, 0x40000040 ;  /* 0x4000004000077882 */ /* 0x000fe20000000000 */
[----:B------:R-:W-:Y:S01]  /*6740*/  UMOV UR15, 0x40000040 ;  /* 0x40000040000f7882 */ /* 0x000fe20000000000 */
[----:B------:R-:W-:Y:S01]  /*6750*/  USHF.R.U32.HI UR5, URZ, 0x4, UR5 ;  /* 0x000000043f057899 */ /* 0x000fe20008011605 */
[----:B01----:R-:W0:Y:S01]  /*6760*/  SHFL.BFLY PT, R0, R5, 0x2, 0x1f ;  /* 0x0c401f0005007f89 */ /* 0x003e2200000e0000 */
[----:B------:R-:W-:Y:S02]  /*6770*/  CS2R R20, SRZ ;  /* 0x0000000000147805 */ /* 0x000fe4000001ff00 */
[----:B------:R-:W-:Y:S01]  /*6780*/  ULOP3.LUT UR5, UR5, 0x3fff, URZ, 0xc0, !UPT ;  /* 0x00003fff05057892 */ /* 0x000fe2000f8ec03f */
[----:B------:R-:W1:Y:S03]  /*6790*/  SHFL.BFLY PT, R7, R2, 0x2, 0x1f ;  /* 0x0c401f0002077f89 */ /* 0x000e6600000e0000 */
[----:B------:R-:W-:-:S04]  /*67a0*/  ULOP3.LUT UR5, UR5, 0x3000000, URZ, 0xfc, !UPT ;  /* 0x0300000005057892 */ /* 0x000fc8000f8efc3f */
[----:B------:R-:W-:-:S04]  /*67b0*/  UIMAD UR6, UR38, 0x900, UR5 ;  /* 0x00000900260678a4 */ /* 0x000fc8000f8e0205 */
[----:B------:R-:W-:-:S05]  /*67c0*/  UIADD3 UR8, UR6, 0x80, URZ ;  /* 0x0000008006087890 */ /* 0x000fca000fffe03f */
[----:B------:R-:W-:Y:S01]  /*67d0*/  HGMMA.64x192x16.F32.BF16 R24, R188, gdesc[UR4].tnspB, R24, gsb0 ;  /* 0x42e00004bc187df0 */ /* 0x000fe20008001818 */
[----:B------:R-:W-:Y:S01]  /*67e0*/  UMOV UR7, 0x40000040 ;  /* 0x4000004000077882 */ /* 0x000fe20000000000 */
[----:B------:R-:W-:Y:S01]  /*67f0*/  UMOV UR14, UR8 ;  /* 0x00000008000e7c82 */ /* 0x000fe20008000000 */
[----:B------:R-:W-:Y:S01]  /*6800*/  UIADD3 UR8, UR6, 0x100, URZ ;  /* 0x0000010006087890 */ /* 0x000fe2000fffe03f */
[----:B0-----:R-:W-:Y:S01]  /*6810*/  FADD.FTZ R0, R0, R5 ;  /* 0x0000000500007221 */ /* 0x001fe20000010000 */
[----:B-1----:R-:W-:Y:S01]  /*6820*/  FADD.FTZ R6, R7, R2 ;  /* 0x0000000207067221 */ /* 0x002fe20000010000 */
[----:B------:R-:W-:-:S03]  /*6830*/  IMAD.MOV.U32 R2, RZ, RZ, -0x800000 ;  /* 0xff800000ff027424 */ /* 0x000fc600078e00ff */
[----:B------:R-:W0:Y:S04]  /*6840*/  SHFL.BFLY PT, R7, R0, 0x1, 0x1f ;  /* 0x0c201f0000077f89 */ /* 0x000e2800000e0000 */
[----:B------:R-:W1:Y:S01]  /*6850*/  SHFL.BFLY PT, R9, R6, 0x1, 0x1f ;  /* 0x0c201f0006097f89 */ /* 0x000e6200000e0000 */
[----:B0-----:R-:W-:Y:S01]  /*6860*/  FADD.FTZ R8, R0, R7 ;  /* 0x0000000700087221 */ /* 0x001fe20000010000 */
[----:B------:R-:W-:Y:S01]  /*6870*/  MOV R0, 0xff800000 ;  /* 0xff80000000007802 */ /* 0x000fe20000000f00 */
[----:B-1----:R-:W-:-:S03]  /*6880*/  FADD.FTZ R9, R6, R9 ;  /* 0x0000000906097221 */ /* 0x002fc60000010000 */
[----:B------:R-:W-:Y:S02]  /*6890*/  FSETP.NE.FTZ.AND P1, PT, R8, RZ, PT ;  /* 0x000000ff0800720b */ /* 0x000fe40003f35000 */
[----:B------:R-:W-:-:S11]  /*68a0*/  FSETP.NE.FTZ.AND P2, PT, R9, RZ, PT ;  /* 0x000000ff0900720b */ /* 0x000fd60003f55000 */
[----:B------:R-:W0:Y:S01]  /*68b0*/  @P1 MUFU.LG2 R7, R8 ;  /* 0x0000000800071308 */ /* 0x000e220000000c00 */
[C---:B------:R-:W-:Y:S01]  /*68c0*/  @P1 FMUL.FTZ R6, R4.reuse, 0.69314718246459960938 ;  /* 0x3f31721804061820 */ /* 0x040fe20000410000 */
[----:B------:R-:W-:-:S06]  /*68d0*/  @P2 FMUL.FTZ R4, R4, 0.69314718246459960938 ;  /* 0x3f31721804042820 */ /* 0x000fcc0000410000 */
        /* <DEDUP_REMOVED lines=9> */
[----:B------:R-:W-:Y:S01]  /*6970*/  HGMMA.64x192x16.F32.BF16 R24, R184, gdesc[UR12].tnspB, R24, gsb0 ;  /* 0x42e0000cb8187df0 */ /* 0x000fe20008001818 */
[----:B------:R-:W-:Y:S01]  /*6980*/  UMOV UR14, UR8 ;  /* 0x00000008000e7c82 */ /* 0x000fe20008000000 */
[----:B------:R-:W-:Y:S01]  /*6990*/  UMOV UR15, 0x40000040 ;  /* 0x40000040000f7882 */ /* 0x000fe20000000000 */
[----:B------:R-:W-:Y:S01]  /*69a0*/  UIADD3 UR8, UR6, 0x180, URZ ;  /* 0x0000018006087890 */ /* 0x000fe2000fffe03f */
[----:B------:R-:W-:Y:S02]  /*69b0*/  WARPGROUP.DEPBAR.LE gsb0, 0x0 ;  /* 0x00008000000079c5 */ /* 0x000fe40000010000 */
[----:B------:R-:W-:-:S14]  /*69c0*/  WARPGROUP.ARRIVE ;  /* 0x00000000000079c5 */ /* 0x000fdc0000000000 */
[----:B------:R-:W-:Y:S01]  /*69d0*/  HGMMA.64x192x16.F32.BF16 R24, R180, gdesc[UR12].tnspB, R24, gsb0 ;  /* 0x42e0000cb4187df0 */ /* 0x000fe20008001818 */
[----:B------:R-:W-:Y:S01]  /*69e0*/  UMOV UR14, UR8 ;  /* 0x00000008000e7c82 */ /* 0x000fe20008000000 */
[----:B------:R-:W-:Y:S01]  /*69f0*/  UMOV UR15, 0x40000040 ;  /* 0x40000040000f7882 */ /* 0x000fe20000000000 */
[----:B------:R-:W-:Y:S02]  /*6a00*/  UIADD3 UR8, UR6, 0x200, URZ ;  /* 0x0000020006087890 */ /* 0x000fe4000fffe03f */
[----:B------:R-:W-:Y:S01]  /*6a10*/  UIADD3 UR6, UR6, 0x280, URZ ;  /* 0x0000028006067890 */ /* 0x000fe2000fffe03f */
[----:B------:R-:W-:Y:S02]  /*6a20*/  WARPGROUP.DEPBAR.LE gsb0, 0x0 ;  /* 0x00008000000079c5 */ /* 0x000fe40000010000 */
[----:B------:R-:W-:-:S12]  /*6a30*/  WARPGROUP.ARRIVE ;  /* 0x00000000000079c5 */ /* 0x000fd80000000000 */
[----:B------:R-:W-:Y:S01]  /*6a40*/  HGMMA.64x192x16.F32.BF16 R24, R176, gdesc[UR12].tnspB, R24, gsb0 ;  /* 0x42e0000cb0187df0 */ /* 0x000fe20008001818 */
[----:B------:R-:W-:Y:S01]  /*6a50*/  UMOV UR14, UR8 ;  /* 0x00000008000e7c82 */ /* 0x000fe20008000000 */
[----:B------:R-:W-:Y:S01]  /*6a60*/  UMOV UR15, 0x40000040 ;  /* 0x40000040000f7882 */ /* 0x000fe20000000000 */
[----:B------:R-:W-:Y:S02]  /*6a70*/  WARPGROUP.DEPBAR.LE gsb0, 0x0 ;  /* 0x00008000000079c5 */ /* 0x000fe40000010000 */
[----:B------:R-:W-:-:S15]  /*6a80*/  WARPGROUP.ARRIVE ;  /* 0x00000000000079c5 */ /* 0x000fde0000000000 */
[----:B------:R-:W-:Y:S03]  /*6a90*/  HGMMA.64x192x16.F32.BF16 R24, R172, gdesc[UR12].tnspB, R24, gsb0 ;  /* 0x42e0000cac187df0 */ /* 0x000fe60008001818 */
[----:B------:R-:W-:Y:S02]  /*6aa0*/  WARPGROUP.DEPBAR.LE gsb0, 0x0 ;  /* 0x00008000000079c5 */ /* 0x000fe40000010000 */
[----:B------:R-:W-:-:S15]  /*6ab0*/  WARPGROUP.ARRIVE ;  /* 0x00000000000079c5 */ /* 0x000fde0000000000 */
[----:B------:R-:W-:Y:S03]  /*6ac0*/  HGMMA.64x192x16.F32.BF16 R24, R168, gdesc[UR4].tnspB, R24, gsb0 ;  /* 0x42e00004a8187df0 */ /* 0x000fe60008001818 */
[----:B------:R-:W-:Y:S02]  /*6ad0*/  WARPGROUP.DEPBAR.LE gsb0, 0x0 ;  /* 0x00008000000079c5 */ /* 0x000fe40000010000 */
[----:B0-23--:R-:W-:Y:S05]  /*6ae0*/  @!P0 BRA `(.L_x_3324) ;  /* 0x0000000000048947 */ /* 0x00dfea0003800000 */
[----:B------:R-:W-:Y:S01]  /*6af0*/  BPT.TRAP 0x1 ;  /* 0x000000040000795c */ /* 0x000fe20000300000 */
.L_x_3324:
[----:B------:R-:W0:Y:S01]  /*6b00*/  S2UR UR5, SR_SWINHI ;  /* 0x00000000000579c3 */ /* 0x000e220000002f00 */
        /* <DEDUP_REMOVED lines=26> */
[----:B------:R-:W-:-:S02]  /*6cb0*/  IMAD.U32 R48, RZ, RZ, UR6 ;  /* 0x00000006ff307e24 */ /* 0x000fc4000f8e00ff */
[-C--:B------:R-:W-:Y:S01]  /*6cc0*/  FMUL.FTZ R127, R67, R20.reuse ;  /* 0x00000014437f7220 */ /* 0x080fe20000410000 */
[----:B------:R-:W-:Y:S02]  /*6cd0*/  IMAD.U32 R49, RZ, RZ, UR7 ;  /* 0x00000007ff317e24 */ /* 0x000fe4000f8e00ff */
        /* <DEDUP_REMOVED lines=27> */
[----:B------:R-:W-:Y:S01]  /*6e90*/  LOP3.LUT R20, R35, 0x380, RZ, 0xc0, !PT ;  /* 0x0000038023147812 */ /* 0x000fe200078ec0ff */
[-C--:B------:R-:W-:Y:S01]  /*6ea0*/  FMUL.FTZ R6, R29, R21.reuse ;  /* 0x000000151d067220 */ /* 0x080fe20000410000 */
[----:B------:R-:W-:Y:S01]  /*6eb0*/  IADD3 R29, P3, R90, 0x20, RZ ;  /* 0x000000205a1d7810 */ /* 0x000fe20007f7e0ff */
[----:B------:R-:W-:Y:S01]  /*6ec0*/  FMUL.FTZ R3, R33, R21 ;  /* 0x0000001521037220 */ /* 0x000fe20000410000 */
[----:B------:R-:W-:Y:S01]  /*6ed0*/  SHF.R.U64 R20, R20, 0x3, RZ ;  /* 0x0000000314147819 */ /* 0x000fe200000012ff */
[--C-:B------:R-:W-:Y:S01]  /*6ee0*/  IMAD.X R87, RZ, RZ, R91.reuse, P1 ;  /* 0x000000ffff577224 */ /* 0x100fe200008e065b */
[----:B------:R-:W-:Y:S01]  /*6ef0*/  IADD3 R38, P6, R90, 0x8040, RZ ;  /* 0x000080405a267810 */ /* 0x000fe20007fde0ff */
[----:B------:R-:W-:Y:S01]  /*6f00*/  UIADD3 UR5, -UR60, URZ, URZ ;  /* 0x0000003f3c057290 */ /* 0x000fe2000fffe13f */
[----:B------:R-:W-:Y:S01]  /*6f10*/  LOP3.LUT R86, R20, R35, RZ, 0x3c, !PT ;  /* 0x0000002314567212 */ /* 0x000fe200078e3cff */
[-C--:B------:R-:W-:Y:S01]  /*6f20*/  FMUL.FTZ R4, R25, R21.reuse ;  /* 0x0000001519047220 */ /* 0x080fe20000410000 */
[----:B------:R-:W-:Y:S01]  /*6f30*/  LOP3.LUT R20, R29, 0x380, RZ, 0xc0, !PT ;  /* 0x000003801d147812 */ /* 0x000fe200078ec0ff */
[----:B------:R-:W-:Y:S01]  /*6f40*/  IMAD.X R79, RZ, RZ, R91, P6 ;  /* 0x000000ffff4f7224 */ /* 0x000fe200030e065b */
[----:B------:R-:W-:Y:S01]  /*6f50*/  R2UR UR15, R195 ;  /* 0x00000000c30f72ca */ /* 0x000fe200000e0000 */
[-C--:B------:R-:W-:Y:S01]  /*6f60*/  FMUL.FTZ R5, R24, R21.reuse ;  /* 0x0000001518057220 */ /* 0x080fe20000410000 */
[----:B------:R-:W-:Y:S01]  /*6f70*/  SHF.R.U64 R20, R20, 0x3, RZ ;  /* 0x0000000314147819 */ /* 0x000fe200000012ff */
[----:B------:R-:W-:Y:S01]  /*6f80*/  FMUL.FTZ R14, R53, R21 ;  /* 0x00000015350e7220 */ /* 0x000fe20000410000 */
[----:B------:R-:W-:Y:S01]  /*6f90*/  IADD3 R33, P6, R90, 0x4000, RZ ;  /* 0x000040005a217810 */ /* 0x000fe20007fde0ff */
[----:B------:R-:W-:Y:S01]  /*6fa0*/  ULDC UR11, c[0x0][0xc44] ;  /* 0x00031100000b7ab9 */ /* 0x000fe20000000800 */
[----:B------:R-:W-:Y:S01]  /*6fb0*/  LOP3.LUT R70, R20, R29, RZ, 0x3c, !PT ;  /* 0x0000001d14467212 */ /* 0x000fe200078e3cff */
[-C--:B------:R-:W-:Y:S01]  /*6fc0*/  FMUL.FTZ R7, R28, R21.reuse ;  /* 0x000000151c077220 */ /* 0x080fe20000410000 */
[----:B------:R-:W-:Y:S01]  /*6fd0*/  LOP3.LUT R20, R33, 0x380, RZ, 0xc0, !PT ;  /* 0x0000038021147812 */ /* 0x000fe200078ec0ff */
[-C--:B------:R-:W-:Y:S01]  /*6fe0*/  FMUL.FTZ R122, R32, R21.reuse ;  /* 0x00000015207a7220 */ /* 0x080fe20000410000 */
[----:B------:R-:W-:Y:S01]  /*6ff0*/  IADD3 R31, P1, R90, 0x40, RZ ;  /* 0x000000405a1f7810 */ /* 0x000fe20007f3e0ff */
[-C--:B------:R-:W-:Y:S01]  /*7000*/  FMUL.FTZ R8, R37, R21.reuse ;  /* 0x0000001525087220 */ /* 0x080fe20000410000 */
[----:B------:R-:W-:Y:S01]  /*7010*/  SHF.R.U64 R20, R20, 0x3, RZ ;  /* 0x0000000314147819 */ /* 0x000fe200000012ff */
        /* <DEDUP_REMOVED lines=38> */
[----:B------:R-:W-:Y:S01]  /*7280*/  LEA R21, R23, R16, 0x6 ;  /* 0x0000001017157211 */ /* 0x000fe200078e30ff */
[----:B------:R-:W-:Y:S01]  /*7290*/  UIMAD UR11, UR11, UR5, UR15 ;  /* 0x000000050b0b72a4 */ /* 0x000fe2000f8e020f */
[----:B------:R-:W-:Y:S01]  /*72a0*/  LOP3.LUT R58, R20, R33, RZ, 0x3c, !PT ;  /* 0x00000021143a7212 */ /* 0x000fe200078e3cff */
[----:B------:R-:W0:Y:S01]  /*72b0*/  LDC R52, c[0x0][0xbe8] ;  /* 0x0002fa00ff347b82 */ /* 0x000e220000000800 */
[----:B------:R-:W-:Y:S01]  /*72c0*/  IADD3 R30, P4, R90, 0x4040, RZ ;  /* 0x000040405a1e7810 */ /* 0x000fe20007f9e0ff */
[----:B------:R-:W-:Y:S01]  /*72d0*/  USHF.R.S32.HI UR12, URZ, 0x1f, UR11 ;  /* 0x0000001f3f0c7899 */ /* 0x000fe2000801140b */
[----:B------:R-:W-:Y:S01]  /*72e0*/  LOP3.LUT R20, R31, 0x380, RZ, 0xc0, !PT ;  /* 0x000003801f147812 */ /* 0x000fe200078ec0ff */
[----:B------:R-:W-:Y:S01]  /*72f0*/  IMAD.WIDE R48, R21, 0x2, R48 ;  /* 0x0000000215307825 */ /* 0x000fe200078e0230 */
[----:B------:R-:W-:Y:S01]  /*7300*/  LOP3.LUT R29, R30, 0x380, RZ, 0xc0, !PT ;  /* 0x000003801e1d7812 */ /* 0x000fe200078ec0ff */
[----:B------:R-:W-:Y:S01]  /*7310*/  ULDC.64 UR8, c[0x0][0xb90] ;  /* 0x0002e40000087ab9 */ /* 0x000fe20000000a00 */
[----:B------:R-:W-:Y:S01]  /*7320*/  SHF.R.U64 R20, R20, 0x3, RZ ;  /* 0x0000000314147819 */ /* 0x000fe200000012ff */
[----:B------:R-:W-:Y:S01]  /*7330*/  UIMAD UR5, UR12, UR8, URZ ;  /* 0x000000080c0572a4 */ /* 0x000fe2000f8e023f */
[--C-:B------:R-:W-:Y:S01]  /*7340*/  IMAD.X R63, RZ, RZ, R91.reuse, P1 ;  /* 0x000000ffff3f7224 */ /* 0x100fe200008e065b */
[----:B------:R-:W-:Y:S01]  /*7350*/  UIMAD.WIDE.U32 UR6, UR11, UR8, URZ ;  /* 0x000000080b0672a5 */ /* 0x000fe2000f8e003f */
[----:B------:R-:W-:Y:S01]  /*7360*/  SHF.R.U64 R29, R29, 0x3, RZ ;  /* 0x000000031d1d7819 */ /* 0x000fe200000012ff */
[----:B------:R-:W-:Y:S01]  /*7370*/  UIMAD UR5, UR11, UR9, UR5 ;  /* 0x000000090b0572a4 */ /* 0x000fe2000f8e0205 */
[----:B------:R-:W-:Y:S01]  /*7380*/  LOP3.LUT R62, R20, R31, RZ, 0x3c, !PT ;  /* 0x0000001f143e7212 */ /* 0x000fe200078e3cff */
[----:B------:R-:W1:Y:S01]  /*7390*/  LDC R157, c[0x0][0xc38] ;  /* 0x00030e00ff9d7b82 */ /* 0x000e620000000800 */
[----:B------:R-:W-:Y:S01]  /*73a0*/  IADD3 R31, P1, R48, 0x4000, RZ ;  /* 0x00004000301f7810 */ /* 0x000fe20007f3e0ff */
[----:B------:R-:W-:Y:S01]  /*73b0*/  IMAD.X R55, RZ, RZ, R91, P4 ;  /* 0x000000ffff377224 */ /* 0x000fe200020e065b */
[----:B------:R-:W-:Y:S01]  /*73c0*/  LOP3.LUT R54, R29, R30, RZ, 0x3c, !PT ;  /* 0x0000001e1d367212 */ /* 0x000fe200078e3cff */
[----:B------:R-:W-:Y:S01]  /*73d0*/  IMAD.U32 R51, RZ, RZ, UR7 ;  /* 0x00000007ff337e24 */ /* 0x000fe2000f8e00ff */
[----:B------:R-:W-:Y:S01]  /*73e0*/  LOP3.LUT R30, R31, 0x380, RZ, 0xc0, !PT ;  /* 0x000003801f1e7812 */ /* 0x000fe200078ec0ff */
[----:B------:R-:W-:Y:S01]  /*73f0*/  ULDC.64 UR8, c[0x0][0xae8] ;  /* 0x0002ba0000087ab9 */ /* 0x000fe20000000a00 */
[----:B------:R-:W-:Y:S01]  /*7400*/  MOV R50, UR6 ;  /* 0x0000000600327c02 */ /* 0x000fe20008000f00 */
[----:B------:R-:W-:Y:S01]  /*7410*/  UIADD3 UR6, UR7, UR5, URZ ;  /* 0x0000000507067290 */ /* 0x000fe2000fffe03f */
[----:B------:R-:W-:Y:S01]  /*7420*/  IADD3 R75, P5, R90, 0x8060, RZ ;  /* 0x000080605a4b7810 */ /* 0x000fe20007fbe0ff */
[----:B------:R-:W-:Y:S01]  /*7430*/  UIADD3 UR5, UR10, 0x30860, URZ ;  /* 0x000308600a057890 */ /* 0x000fe2000fffe03f */
[----:B------:R-:W-:Y:S01]  /*7440*/  SHF.R.U64 R30, R30, 0x3, RZ ;  /* 0x000000031e1e7819 */ /* 0x000fe200000012ff */
[----:B------:R-:W-:Y:S01]  /*7450*/  USHF.R.S32.HI UR10, URZ, 0x1f, UR60 ;  /* 0x0000001f3f0a7899 */ /* 0x000fe2000801143c */
[----:B------:R-:W-:Y:S01]  /*7460*/  LOP3.LUT R74, R75, 0x380, RZ, 0xc0, !PT ;  /* 0x000003804b4a7812 */ /* 0x000fe200078ec0ff */
[----:B------:R-:W-:Y:S01]  /*7470*/  UPRMT UR5, UR13, 0x654, UR5 ;  /* 0x000006540d057896 */ /* 0x000fe20008000005 */
[----:B------:R-:W-:Y:S01]  /*7480*/  LOP3.LUT R30, R30, R31, RZ, 0x3c, !PT ;  /* 0x0000001f1e1e7212 */ /* 0x000fe200078e3cff */
[----:B------:R-:W-:Y:S01]  /*7490*/  IMAD.U32 R51, RZ, RZ, UR6 ;  /* 0x00000006ff337e24 */ /* 0x000fe2000f8e00ff */
[----:B------:R-:W-:Y:S01]  /*74a0*/  LOP3.LUT R21, R90, 0x380, RZ, 0xc0, !PT ;  /* 0x000003805a157812 */ /* 0x000fe200078ec0ff */
[----:B------:R-:W-:Y:S01]  /*74b0*/  ULDC.64 UR6, c[0x0][0xb88] ;  /* 0x0002e20000067ab9 */ /* 0x000fe20000000a00 */
[----:B------:R-:W-:-:S02]  /*74c0*/  IADD3.X R31, RZ, R49, RZ, P1, !PT ;  /* 0x00000031ff1f7210 */ /* 0x000fc40000ffe4ff */
[----:B------:R-:W-:Y:S02]  /*74d0*/  SHF.R.U64 R74, R74, 0x3, RZ ;  /* 0x000000034a4a7819 */ /* 0x000fe400000012ff */
[----:B------:R-:W-:Y:S01]  /*74e0*/  IADD3 R36, P0, R90, 0x8020, RZ ;  /* 0x000080205a247810 */ /* 0x000fe20007f1e0ff */
[----:B------:R-:W-:Y:S01]  /*74f0*/  SYNCS.ARRIVE.TRANS64.RED.A1T0 RZ, [UR5], RZ ;  /* 0x000000ffffff79a7 */ /* 0x000fe20008100405 */
[----:B0-----:R-:W-:Y:S01]  /*7500*/  ISETP.NE.AND P1, PT, R52, 0x1, PT ;  /* 0x000000013400780c */ /* 0x001fe20003f25270 */
[----:B------:R-:W-:Y:S01]  /*7510*/  ULDC UR5, c[0x0][0xa88] ;  /* 0x0002a20000057ab9 */ /* 0x000fe20000000800 */
[----:B------:R-:W-:Y:S02]  /*7520*/  SHF.R.U64 R21, R21, 0x3, RZ ;  /* 0x0000000315157819 */ /* 0x000fe400000012ff */
[----:B------:R-:W-:Y:S01]  /*7530*/  LOP3.LUT R74, R74, R75, RZ, 0x3c, !PT ;  /* 0x0000004b4a4a7212 */ /* 0x000fe200078e3cff */
[----:B------:R-:W-:Y:S01]  /*7540*/  IMAD.X R75, RZ, RZ, R91, P5 ;  /* 0x000000ffff4b7224 */ /* 0x000fe200028e065b */
[----:B------:R-:W-:-:S02]  /*7550*/  LOP3.LUT R34, R36, 0x380, RZ, 0xc0, !PT ;  /* 0x0000038024227812 */ /* 0x000fc400078ec0ff */
[-C--:B------:R-:W-:Y:S02]  /*7560*/  IADD3.X R83, RZ, R91.reuse, RZ, P0, !PT ;  /* 0x0000005bff537210 */ /* 0x080fe400007fe4ff */
[C---:B------:R-:W-:Y:S02]  /*7570*/  IADD3 R32, P2, R90.reuse, 0x4060, RZ ;  /* 0x000040605a207810 */ /* 0x040fe40007f5e0ff */
[C---:B------:R-:W-:Y:S02]  /*7580*/  IADD3 R28, P5, R90.reuse, 0x4020, RZ ;  /* 0x000040205a1c7810 */ /* 0x040fe40007fbe0ff */
[----:B------:R-:W-:Y:S01]  /*7590*/  IADD3 R26, P0, R90, 0x60, RZ ;  /* 0x000000605a1a7810 */ /* 0x000fe20007f1e0ff */
[--C-:B------:R-:W-:Y:S01]  /*75a0*/  IMAD.X R67, RZ, RZ, R91.reuse, P2 ;  /* 0x000000ffff437224 */ /* 0x100fe200010e065b */
[----:B------:R-:W-:Y:S01]  /*75b0*/  LOP3.LUT R90, R21, R90, RZ, 0x3c, !PT ;  /* 0x0000005a155a7212 */ /* 0x000fe200078e3cff */
[--C-:B------:R-:W-:Y:S01]  /*75c0*/  IMAD.X R57, RZ, RZ, R91.reuse, P5 ;  /* 0x000000ffff397224 */ /* 0x100fe200028e065b */
[----:B------:R-:W-:Y:S01]  /*75d0*/  SHF.R.U64 R21, R34, 0x3, RZ ;  /* 0x0000000322157819 */ /* 0x000fe200000012ff */
[----:B------:R-:W-:Y:S01]  /*75e0*/  IMAD.X R27, RZ, RZ, R91, P0 ;  /* 0x000000ffff1b7224 */ /* 0x000fe200000e065b */
[----:B------:R-:W-:-:S02]  /*75f0*/  IADD3.X R71, RZ, R91, RZ, P3, !PT ;  /* 0x0000005bff477210 */ /* 0x000fc40001ffe4ff */
[-C--:B------:R-:W-:Y:S02]  /*7600*/  IADD3.X R59, RZ, R91.reuse, RZ, P6, !PT ;  /* 0x0000005bff3b7210 */ /* 0x080fe400037fe4ff */
[----:B------:R-:W-:Y:S02]  /*7610*/  LOP3.LUT R82, R21, R36, RZ, 0x3c, !PT ;  /* 0x0000002415527212 */ /* 0x000fe400078e3cff */
[----:B------:R-:W-:Y:S02]  /*7620*/  MOV R90, R90 ;  /* 0x0000005a005a7202 */ /* 0x000fe40000000f00 */
[----:B------:R-:W-:Y:S01]  /*7630*/  LOP3.LUT R21, R32, 0x380, RZ, 0xc0, !PT ;  /* 0x0000038020157812 */ /* 0x000fe200078ec0ff */
[----:B------:R-:W0:Y:S01]  /*7640*/  @P1 LDC R91, c[0x0][0xbec] ;  /* 0x0002fb00ff5b1b82 */ /* 0x000e220000000800 */
[----:B------:R-:W-:Y:S02]  /*7650*/  R2UR UR14, R194 ;  /* 0x00000000c20e72ca */ /* 0x000fe400000e0000 */
[----:B------:R-:W-:-:S02]  /*7660*/  F2FP.BF16.F32.PACK_AB R6, R6, R7 ;  /* 0x000000070606723e */ /* 0x000fc400000010ff */
[----:B------:R-:W-:Y:S02]  /*7670*/  SHF.R.U64 R21, R21, 0x3, RZ ;  /* 0x0000000315157819 */ /* 0x000fe400000012ff */
[----:B------:R-:W-:Y:S02]  /*7680*/  F2FP.BF16.F32.PACK_AB R7, R151, R154 ;  /* 0x0000009a9707723e */ /* 0x000fe400000010ff */
[----:B------:R-:W2:Y:S01]  /*7690*/  @P1 LDC R151, c[0x0][0xbf0] ;  /* 0x0002fc00ff971b82 */ /* 0x000ea20000000800 */
[----:B------:R-:W-:Y:S02]  /*76a0*/  LOP3.LUT R66, R21, R32, RZ, 0x3c, !PT ;  /* 0x0000002015427212 */ /* 0x000fe400078e3cff */
[----:B------:R-:W-:Y:S01]  /*76b0*/  MOV R75, R74 ;  /* 0x0000004a004b7202 */ /* 0x000fe20000000f00 */
[----:B------:R-:W-:Y:S01]  /*76c0*/  IMAD R74, RZ, RZ, -UR15 ;  /* 0x8000000fff4a7e24 */ /* 0x000fe2000f8e02ff */
[----:B------:R-:W-:Y:S02]  /*76d0*/  F2FP.BF16.F32.PACK_AB R4, R4, R5 ;  /* 0x000000050404723e */ /* 0x000fe400000010ff */
[----:B------:R-:W-:Y:S01]  /*76e0*/  R2UR UR13, R22 ;  /* 0x00000000160d72ca */ /* 0x000fe200000e0000 */
[----:B-1----:R-:W-:Y:S01]  /*76f0*/  IMAD R74, R157, R74, UR14 ;  /* 0x0000000e9d4a7e24 */ /* 0x002fe2000f8e024a */
[----:B------:R-:W-:Y:S01]  /*7700*/  F2FP.BF16.F32.PACK_AB R5, R153, R156 ;  /* 0x0000009c9905723e */ /* 0x000fe200000010ff */
[----:B------:R-:W-:Y:S01]  /*7710*/  BAR.SYNC.DEFER_BLOCKING 0x1, 0x100 ;  /* 0x0044000000007b1d */ /* 0x000fe20000010000 */
[----:B------:R-:W-:-:S02]  /*7720*/  MOV R22, R66 ;  /* 0x0000004200167202 */ /* 0x000fc40000000f00 */
[----:B------:R-:W-:Y:S02]  /*7730*/  LOP3.LUT R21, R28, 0x380, RZ, 0xc0, !PT ;  /* 0x000003801c157812 */ /* 0x000fe400078ec0ff */
[----:B------:R-:W-:-:S03]  /*7740*/  IADD3 R29, P0, R48, 0x5000, RZ ;  /* 0x00005000301d7810 */ /* 0x000fc60007f1e0ff */
[----:B------:R-:W1:Y:S01]  /*7750*/  LDC.64 R66, c[0x0][0xb98] ;  /* 0x0002e600ff427b82 */ /* 0x000e620000000a00 */
[----:B------:R-:W-:Y:S02]  /*7760*/  SHF.R.U64 R21, R21, 0x3, RZ ;  /* 0x0000000315157819 */ /* 0x000fe400000012ff */
[----:B------:R-:W-:Y:S02]  /*7770*/  MOV R54, R54 ;  /* 0x0000003600367202 */ /* 0x000fe40000000f00 */
[----:B------:R-:W-:Y:S02]  /*7780*/  LOP3.LUT R56, R21, R28, RZ, 0x3c, !PT ;  /* 0x0000001c15387212 */ /* 0x000fe400078e3cff */
[----:B------:R-:W-:Y:S02]  /*7790*/  LOP3.LUT R21, R26, 0x380, RZ, 0xc0, !PT ;  /* 0x000003801a157812 */ /* 0x000fe400078ec0ff */
[----:B------:R-:W-:Y:S02]  /*77a0*/  LOP3.LUT R28, R29, 0x380, RZ, 0xc0, !PT ;  /* 0x000003801d1c7812 */ /* 0x000fe400078ec0ff */
[----:B------:R-:W-:-:S02]  /*77b0*/  SHF.R.U64 R21, R21, 0x3, RZ ;  /* 0x0000000315157819 */ /* 0x000fc400000012ff */
[----:B------:R-:W-:Y:S02]  /*77c0*/  SHF.R.U64 R28, R28, 0x3, RZ ;  /* 0x000000031c1c7819 */ /* 0x000fe400000012ff */
[----:B------:R-:W-:Y:S02]  /*77d0*/  LOP3.LUT R26, R21, R26, RZ, 0x3c, !PT ;  /* 0x0000001a151a7212 */ /* 0x000fe400078e3cff */
[----:B------:R-:W-:Y:S01]  /*77e0*/  LOP3.LUT R28, R28, R29, RZ, 0x3c, !PT ;  /* 0x0000001d1c1c7212 */ /* 0x000fe200078e3cff */
[----:B------:R3:W-:Y:S01]  /*77f0*/  STSM.16.M88.4 [R90], R4 ;  /* 0x000000045a007844 */ /* 0x0007e20000000200 */
[----:B------:R-:W-:Y:S01]  /*7800*/  IMAD.X R29, RZ, RZ, R49, P0 ;  /* 0x000000ffff1d7224 */ /* 0x000fe200000e0631 */
[----:B------:R-:W-:Y:S02]  /*7810*/  MOV R70, R70 ;  /* 0x0000004600467202 */ /* 0x000fe40000000f00 */
[----:B------:R-:W-:Y:S02]  /*7820*/  MOV R56, R56 ;  /* 0x0000003800387202 */ /* 0x000fe40000000f00 */
[----:B------:R-:W-:Y:S01]  /*7830*/  IADD3 R155, P0, R48, 0xb000, RZ ;  /* 0x0000b000309b7810 */ /* 0x000fe20007f1e0ff */
[----:B-1----:R-:W-:Y:S01]  /*7840*/  IMAD.WIDE.U32 R50, R66, UR60, R50 ;  /* 0x0000003c42327c25 */ /* 0x002fe2000f8e0032 */
[----:B------:R-:W-:-:S02]  /*7850*/  MOV R62, R62 ;  /* 0x0000003e003e7202 */ /* 0x000fc40000000f00 */
[----:B------:R-:W-:Y:S01]  /*7860*/  F2FP.BF16.F32.PACK_AB R10, R10, R13 ;  /* 0x0000000d0a0a723e */ /* 0x000fe200000010ff */
[----:B------:R-:W-:Y:S01]  /*7870*/  IMAD.X R47, RZ, RZ, R49, P0 ;  /* 0x000000ffff2f7224 */ /* 0x000fe200000e0631 */
[----:B------:R-:W-:Y:S01]  /*7880*/  MOV R57, R26 ;  /* 0x0000001a00397202 */ /* 0x000fe20000000f00 */
[----:B------:R-:W-:Y:S01]  /*7890*/  IMAD R26, R66, UR10, RZ ;  /* 0x0000000a421a7c24 */ /* 0x000fe2000f8e02ff */
[----:B------:R-:W-:Y:S02]  /*78a0*/  LOP3.LUT R37, R38, 0x380, RZ, 0xc0, !PT ;  /* 0x0000038026257812 */ /* 0x000fe400078ec0ff */
[----:B---3--:R-:W-:Y:S01]  /*78b0*/  LEA R90, R74, R198, 0x7 ;  /* 0x000000c64a5a7211 */ /* 0x008fe200078e38ff */
[----:B------:R-:W-:Y:S01]  /*78c0*/  IMAD R67, R67, UR60, R26 ;  /* 0x0000003c43437c24 */ /* 0x000fe2000f8e021a */
[----:B------:R-:W-:Y:S02]  /*78d0*/  F2FP.BF16.F32.PACK_AB R6, R8, R11 ;  /* 0x0000000b0806723e */ /* 0x000fe400000010ff */
[----:B------:R-:W-:Y:S01]  /*78e0*/  F2FP.BF16.F32.PACK_AB R5, R147, R148 ;  /* 0x000000949305723e */ /* 0x000fe200000010ff */
[----:B0-----:R-:W-:Y:S01]  /*78f0*/  @P1 IMAD.HI.U32 R4, R90, R91, RZ ;  /* 0x0000005b5a041227 */ /* 0x001fe200078e00ff */
[----:B------:R-:W-:-:S02]  /*7900*/  F2FP.BF16.F32.PACK_AB R7, R146, R149 ;  /* 0x000000959207723e */ /* 0x000fc400000010ff */
[----:B------:R-:W-:Y:S01]  /*7910*/  F2FP.BF16.F32.PACK_AB R8, R9, R120 ;  /* 0x000000780908723e */ /* 0x000fe200000010ff */
[----:B------:R-:W-:Y:S01]  /*7920*/  IMAD.MOV.U32 R55, RZ, RZ, R90 ;  /* 0x000000ffff377224 */ /* 0x000fe200078e005a */
[----:B--2---:R-:W-:Y:S02]  /*7930*/  @P1 SHF.R.U32.HI R55, RZ, R151, R4 ;  /* 0x00000097ff371219 */ /* 0x004fe40000011604 */
[----:B------:R-:W-:Y:S02]  /*7940*/  F2FP.BF16.F32.PACK_AB R4, R3, R122 ;  /* 0x0000007a0304723e */ /* 0x000fe400000010ff */
[----:B------:R-:W-:Y:S01]  /*7950*/  F2FP.BF16.F32.PACK_AB R9, R143, R152 ;  /* 0x000000988f09723e */ /* 0x000fe200000010ff */
[----:B------:R-:W-:Y:S01]  /*7960*/  IMAD.MOV R3, RZ, RZ, -R55 ;  /* 0x000000ffff037224 */ /* 0x000fe200078e0a37 */
[----:B------:R-:W-:Y:S01]  /*7970*/  F2FP.BF16.F32.PACK_AB R11, R145, R150 ;  /* 0x00000096910b723e */ /* 0x000fe200000010ff */
[----:B------:R-:W-:Y:S01]  /*7980*/  STSM.16.M88.4 [R70], R4 ;  /* 0x0000000446007844 */ /* 0x000fe20000000200 */
[----:B------:R-:W-:Y:S01]  /*7990*/  SHF.R.U64 R37, R37, 0x3, RZ ;  /* 0x0000000325257819 */ /* 0x000fe200000012ff */
[----:B------:R-:W-:Y:S01]  /*79a0*/  IMAD R3, R52, R3, R90 ;  /* 0x0000000334037224 */ /* 0x000fe200078e025a */
[----:B------:R-:W-:Y:S01]  /*79b0*/  IADD3 R39, P3, R48, 0x7000, RZ ;  /* 0x0000700030277810 */ /* 0x000fe20007f7e0ff */
[----:B------:R0:W-:Y:S01]  /*79c0*/  STSM.16.M88.4 [R62], R8 ;  /* 0x000000083e007844 */ /* 0x0001e20000000200 */
[----:B------:R-:W-:-:S02]  /*79d0*/  IADD3 R50, P0, R55, R50, RZ ;  /* 0x0000003237327210 */ /* 0x000fc40007f1e0ff */
[----:B------:R-:W-:Y:S02]  /*79e0*/  LOP3.LUT R78, R37, R38, RZ, 0x3c, !PT ;  /* 0x00000026254e7212 */ /* 0x000fe400078e3cff */
[----:B------:R-:W-:Y:S02]  /*79f0*/  IADD3 R21, P2, R48, 0x6000, RZ ;  /* 0x0000600030157810 */ /* 0x000fe40007f5e0ff */
[----:B------:R-:W-:Y:S02]  /*7a00*/  LOP3.LUT R38, R39, 0x380, RZ, 0xc0, !PT ;  /* 0x0000038027267812 */ /* 0x000fe400078ec0ff */
[----:B------:R-:W-:Y:S02]  /*7a10*/  F2FP.BF16.F32.PACK_AB R12, R12, R15 ;  /* 0x0000000f0c0c723e */ /* 0x000fe400000010ff */
[----:B------:R-:W-:Y:S02]  /*7a20*/  F2FP.BF16.F32.PACK_AB R13, R131, R144 ;  /* 0x00000090830d723e */ /* 0x000fe400000010ff */
[----:B------:R-:W-:-:S02]  /*7a30*/  F2FP.BF16.F32.PACK_AB R14, R14, R53 ;  /* 0x000000350e0e723e */ /* 0x000fc400000010ff */
[----:B------:R-:W-:Y:S02]  /*7a40*/  F2FP.BF16.F32.PACK_AB R15, R132, R141 ;  /* 0x0000008d840f723e */ /* 0x000fe400000010ff */
[----:B0-----:R-:W-:Y:S02]  /*7a50*/  SHF.R.S32.HI R9, RZ, 0x1f, R55 ;  /* 0x0000001fff097819 */ /* 0x001fe40000011437 */
[----:B------:R-:W-:Y:S01]  /*7a60*/  SHF.R.S32.HI R8, RZ, 0x1f, R3 ;  /* 0x0000001fff087819 */ /* 0x000fe20000011403 */
[----:B------:R0:W-:Y:S01]  /*7a70*/  STSM.16.M88.4 [R57], R12 ;  /* 0x0000000c39007844 */ /* 0x0001e20000000200 */
[----:B------:R-:W-:Y:S02]  /*7a80*/  IADD3.X R51, R9, R51, R67, P0, !PT ;  /* 0x0000003309337210 */ /* 0x000fe400007fe443 */
[----:B------:R-:W-:Y:S01]  /*7a90*/  F2FP.BF16.F32.PACK_AB R24, R24, R25 ;  /* 0x000000191818723e */ /* 0x000fe200000010ff */
[----:B------:R-:W-:Y:S01]  /*7aa0*/  IMAD R8, R8, UR6, RZ ;  /* 0x0000000608087c24 */ /* 0x000fe2000f8e02ff */
[----:B------:R-:W-:Y:S01]  /*7ab0*/  MOV R58, R58 ;  /* 0x0000003a003a7202 */ /* 0x000fe20000000f00 */
[----:B------:R-:W-:Y:S01]  /*7ac0*/  IMAD.WIDE.U32 R50, R3, UR6, R50 ;  /* 0x0000000603327c25 */ /* 0x000fe2000f8e0032 */
[----:B------:R-:W-:-:S02]  /*7ad0*/  F2FP.BF16.F32.PACK_AB R25, R129, R142 ;  /* 0x0000008e8119723e */ /* 0x000fc400000010ff */
[----:B------:R-:W-:Y:S01]  /*7ae0*/  F2FP.BF16.F32.PACK_AB R26, R61, R60 ;  /* 0x0000003c3d1a723e */ /* 0x000fe200000010ff */
[----:B------:R-:W-:Y:S01]  /*7af0*/  IMAD R53, R3, UR7, R8 ;  /* 0x0000000703357c24 */ /* 0x000fe2000f8e0208 */
[----:B------:R-:W-:Y:S01]  /*7b00*/  F2FP.BF16.F32.PACK_AB R27, R130, R139 ;  /* 0x0000008b821b723e */ /* 0x000fe200000010ff */
[----:B------:R-:W-:Y:S01]  /*7b10*/  ULDC.64 UR6, c[0x0][0xb50] ;  /* 0x0002d40000067ab9 */ /* 0x000fe20000000a00 */
[----:B------:R-:W-:Y:S01]  /*7b20*/  LOP3.LUT R20, R21, 0x380, RZ, 0xc0, !PT ;  /* 0x0000038015147812 */ /* 0x000fe200078ec0ff */
[----:B------:R-:W-:Y:S01]  /*7b30*/  IMAD R3, R52, UR5, RZ ;  /* 0x0000000534037c24 */ /* 0x000fe2000f8e02ff */
[----:B------:R-:W-:Y:S01]  /*7b40*/  F2FP.BF16.F32.PACK_AB R4, R65, R64 ;  /* 0x000000404104723e */ /* 0x000fe200000010ff */
[----:B------:R-:W-:Y:S01]  /*7b50*/  STSM.16.M88.4 [R58], R24 ;  /* 0x000000183a007844 */ /* 0x000fe20000000200 */
[----:B------:R-:W-:Y:S02]  /*7b60*/  F2FP.BF16.F32.PACK_AB R5, R127, R140 ;  /* 0x0000008c7f05723e */ /* 0x000fe400000010ff */
[----:B------:R-:W-:-:S02]  /*7b70*/  F2FP.BF16.F32.PACK_AB R6, R69, R68 ;  /* 0x000000444506723e */ /* 0x000fc400000010ff */
[----:B------:R-:W-:Y:S02]  /*7b80*/  F2FP.BF16.F32.PACK_AB R7, R128, R137 ;  /* 0x000000898007723e */ /* 0x000fe400000010ff */
[----:B------:R-:W-:Y:S02]  /*7b90*/  SHF.R.U64 R38, R38, 0x3, RZ ;  /* 0x0000000326267819 */ /* 0x000fe400000012ff */
[----:B------:R-:W-:Y:S01]  /*7ba0*/  LEA R60, R74, R197, 0x7 ;  /* 0x000000c54a3c7211 */ /* 0x000fe200078e38ff */
[----:B------:R1:W-:Y:S01]  /*7bb0*/  STSM.16.M88.4 [R56], R4 ;  /* 0x0000000438007844 */ /* 0x0003e20000000200 */
[----:B------:R-:W-:Y:S02]  /*7bc0*/  SHF.R.U64 R20, R20, 0x3, RZ ;  /* 0x0000000314147819 */ /* 0x000fe400000012ff */
[----:B------:R-:W-:Y:S02]  /*7bd0*/  LOP3.LUT R38, R38, R39, RZ, 0x3c, !PT ;  /* 0x0000002726267212 */ /* 0x000fe400078e3cff */
[----:B------:R-:W-:-:S02]  /*7be0*/  IADD3.X R39, RZ, R49, RZ, P3, !PT ;  /* 0x00000031ff277210 */ /* 0x000fc40001ffe4ff */
[----:B------:R-:W-:Y:S02]  /*7bf0*/  LOP3.LUT P0, RZ, R193, 0x3, RZ, 0xc0, !PT ;  /* 0x00000003c1ff7812 */ /* 0x000fe4000780c0ff */
[----:B0-----:R-:W-:Y:S02]  /*7c00*/  LEA R12, P3, R50, UR6, 0x2 ;  /* 0x00000006320c7c11 */ /* 0x001fe4000f8610ff */
[----:B------:R-:W-:Y:S01]  /*7c10*/  LOP3.LUT R20, R20, R21, RZ, 0x3c, !PT ;  /* 0x0000001514147212 */ /* 0x000fe200078e3cff */
[----:B------:R-:W-:Y:S01]  /*7c20*/  IMAD.X R21, RZ, RZ, R49, P2 ;  /* 0x000000ffff157224 */ /* 0x000fe200010e0631 */
[C---:B------:R-:W-:Y:S02]  /*7c30*/  ISETP.GE.OR P2, PT, R60.reuse, R3, P0 ;  /* 0x000000033c00720c */ /* 0x040fe40000746670 */
[----:B------:R-:W-:Y:S01]  /*7c40*/  F2FP.BF16.F32.PACK_AB R8, R73, R72 ;  /* 0x000000484908723e */ /* 0x000fe200000010ff */
[----:B-1----:R-:W-:Y:S01]  /*7c50*/  VIADD R4, R60, 0x8 ;  /* 0x000000083c047836 */ /* 0x002fe20000000000 */
[----:B------:R-:W-:Y:S01]  /*7c60*/  F2FP.BF16.F32.PACK_AB R9, R126, R135 ;  /* 0x000000877e09723e */ /* 0x000fe200000010ff */
[----:B------:R-:W-:Y:S01]  /*7c70*/  IMAD.IADD R5, R51, 0x1, R53 ;  /* 0x0000000133057824 */ /* 0x000fe200078e0235 */
[----:B------:R-:W-:-:S02]  /*7c80*/  F2FP.BF16.F32.PACK_AB R10, R77, R76 ;  /* 0x0000004c4d0a723e */ /* 0x000fc400000010ff */
[----:B------:R-:W-:Y:S02]  /*7c90*/  F2FP.BF16.F32.PACK_AB R11, R121, R138 ;  /* 0x0000008a790b723e */ /* 0x000fe400000010ff */
[----:B------:R-:W-:Y:S02]  /*7ca0*/  ISETP.GE.OR P0, PT, R4, R3, P0 ;  /* 0x000000030400720c */ /* 0x000fe40000706670 */
[----:B------:R-:W-:Y:S01]  /*7cb0*/  LEA.HI.X R13, R50, UR7, R5, 0x2, P3 ;  /* 0x00000007320d7c11 */ /* 0x000fe200098f1405 */
[----:B------:R-:W-:Y:S01]  /*7cc0*/  STSM.16.M88.4 [R54], R8 ;  /* 0x0000000836007844 */ /* 0x000fe20000000200 */
[----:B------:R-:W-:Y:S02]  /*7cd0*/  F2FP.BF16.F32.PACK_AB R4, R81, R80 ;  /* 0x000000505104723e */ /* 0x000fe400000010ff */
[----:B------:R-:W-:Y:S01]  /*7ce0*/  F2FP.BF16.F32.PACK_AB R5, R123, R136 ;  /* 0x000000887b05723e */ /* 0x000fe200000010ff */
[----:B------:R-:W-:Y:S01]  /*7cf0*/  SHFL.IDX PT, R50, R12, RZ, 0x1c1f ;  /* 0x001c1fff0c327589 */ /* 0x000fe200000e0000 */
[----:B------:R-:W-:-:S02]  /*7d00*/  F2FP.BF16.F32.PACK_AB R6, R85, R84 ;  /* 0x000000545506723e */ /* 0x000fc400000010ff */
[----:B------:R-:W-:Y:S01]  /*7d10*/  F2FP.BF16.F32.PACK_AB R7, R124, R133 ;  /* 0x000000857c07723e */ /* 0x000fe200000010ff */
[----:B------:R-:W0:Y:S01]  /*7d20*/  SHFL.IDX PT, R51, R13, RZ, 0x1c1f ;  /* 0x001c1fff0d337589 */ /* 0x000e2200000e0000 */
[----:B------:R-:W-:Y:S02]  /*7d30*/  F2FP.BF16.F32.PACK_AB R88, R89, R88 ;  /* 0x000000585958723e */ /* 0x000fe400000010ff */
[----:B------:R-:W-:Y:S01]  /*7d40*/  F2FP.BF16.F32.PACK_AB R96, R97, R96 ;  /* 0x000000606160723e */ /* 0x000fe200000010ff */
[----:B------:R-:W-:Y:S01]  /*7d50*/  STSM.16.M88.4 [R22], R4 ;  /* 0x0000000416007844 */ /* 0x000fe20000000200 */
[----:B------:R-:W-:Y:S02]  /*7d60*/  MOV R86, R86 ;  /* 0x0000005600567202 */ /* 0x000fe40000000f00 */
[----:B------:R-:W-:Y:S01]  /*7d70*/  F2FP.BF16.F32.PACK_AB R89, R125, R134 ;  /* 0x000000867d59723e */ /* 0x000fe200000010ff */
[----:B------:R-:W-:Y:S01]  /*7d80*/  SHFL.IDX PT, R54, R12, 0x1, 0x1c1f ;  /* 0x003c1f000c367f89 */ /* 0x000fe200000e0000 */
[----:B------:R-:W-:-:S02]  /*7d90*/  F2FP.BF16.F32.PACK_AB R90, R93, R92 ;  /* 0x0000005c5d5a723e */ /* 0x000fc400000010ff */
[----:B------:R-:W-:Y:S01]  /*7da0*/  F2FP.BF16.F32.PACK_AB R91, R95, R94 ;  /* 0x0000005e5f5b723e */ /* 0x000fe200000010ff */
[----:B------:R-:W1:Y:S01]  /*7db0*/  SHFL.IDX PT, R55, R13, 0x1, 0x1c1f ;  /* 0x003c1f000d377f89 */ /* 0x000e6200000e0000 */
[----:B------:R-:W-:Y:S02]  /*7dc0*/  F2FP.BF16.F32.PACK_AB R97, R99, R98 ;  /* 0x000000626361723e */ /* 0x000fe400000010ff */
[----:B------:R-:W-:Y:S01]  /*7dd0*/  F2FP.BF16.F32.PACK_AB R104, R105, R104 ;  /* 0x000000686968723e */ /* 0x000fe200000010ff */
[----:B------:R-:W-:Y:S01]  /*7de0*/  STSM.16.M88.4 [R86], R88 ;  /* 0x0000005856007844 */ /* 0x000fe20000000200 */
[----:B------:R-:W-:Y:S02]  /*7df0*/  MOV R82, R82 ;  /* 0x0000005200527202 */ /* 0x000fe40000000f00 */
[----:B------:R-:W-:Y:S02]  /*7e00*/  F2FP.BF16.F32.PACK_AB R98, R101, R100 ;  /* 0x000000646562723e */ /* 0x000fe400000010ff */
[----:B------:R-:W-:-:S02]  /*7e10*/  F2FP.BF16.F32.PACK_AB R99, R103, R102 ;  /* 0x000000666763723e */ /* 0x000fc400000010ff */
[----:B------:R-:W-:Y:S02]  /*7e20*/  F2FP.BF16.F32.PACK_AB R105, R107, R106 ;  /* 0x0000006a6b69723e */ /* 0x000fe400000010ff */
[----:B------:R-:W-:Y:S01]  /*7e30*/  F2FP.BF16.F32.PACK_AB R112, R113, R112 ;  /* 0x000000707170723e */ /* 0x000fe200000010ff */
[----:B------:R-:W-:Y:S01]  /*7e40*/  STSM.16.M88.4 [R82], R96 ;  /* 0x0000006052007844 */ /* 0x000fe20000000200 */
[----:B------:R-:W-:Y:S02]  /*7e50*/  MOV R78, R78 ;  /* 0x0000004e004e7202 */ /* 0x000fe40000000f00 */
[----:B------:R-:W-:Y:S02]  /*7e60*/  F2FP.BF16.F32.PACK_AB R106, R109, R108 ;  /* 0x0000006c6d6a723e */ /* 0x000fe400000010ff */
[----:B------:R-:W-:Y:S02]  /*7e70*/  F2FP.BF16.F32.PACK_AB R107, R111, R110 ;  /* 0x0000006e6f6b723e */ /* 0x000fe400000010ff */
[----:B------:R-:W-:-:S02]  /*7e80*/  F2FP.BF16.F32.PACK_AB R113, R115, R114 ;  /* 0x000000727371723e */ /* 0x000fc400000010ff */
[----:B------:R-:W-:Y:S01]  /*7e90*/  F2FP.BF16.F32.PACK_AB R114, R117, R116 ;  /* 0x000000747572723e */ /* 0x000fe200000010ff */
[----:B------:R-:W-:Y:S01]  /*7ea0*/  STSM.16.M88.4 [R78], R104 ;  /* 0x000000684e007844 */ /* 0x000fe20000000200 */
[----:B------:R-:W-:Y:S02]  /*7eb0*/  F2FP.BF16.F32.PACK_AB R115, R119, R118 ;  /* 0x000000767773723e */ /* 0x000fe400000010ff */
[C---:B------:R-:W-:Y:S02]  /*7ec0*/  IADD3 R35, P5, R48.reuse, 0x2000, RZ ;  /* 0x0000200030237810 */ /* 0x040fe40007fbe0ff */
[----:B------:R-:W-:Y:S01]  /*7ed0*/  IADD3 R33, P6, R48, 0x3000, RZ ;  /* 0x0000300030217810 */ /* 0x000fe20007fde0ff */
[----:B------:R-:W-:Y:S01]  /*7ee0*/  STSM.16.M88.4 [R75], R112 ;  /* 0x000000704b007844 */ /* 0x000fe20000000200 */
[----:B------:R-:W-:Y:S02]  /*7ef0*/  LOP3.LUT R34, R35, 0x380, RZ, 0xc0, !PT ;  /* 0x0000038023227812 */ /* 0x000fe400078ec0ff */
[----:B------:R-:W-:Y:S01]  /*7f00*/  LOP3.LUT R32, R33, 0x380, RZ, 0xc0, !PT ;  /* 0x0000038021207812 */ /* 0x000fe200078ec0ff */
[----:B------:R-:W-:Y:S01]  /*7f10*/  BAR.SYNC.DEFER_BLOCKING 0x1, 0x100 ;  /* 0x0044000000007b1d */ /* 0x000fe20000010000 */
[----:B------:R-:W-:-:S02]  /*7f20*/  SHF.R.U64 R34, R34, 0x3, RZ ;  /* 0x0000000322227819 */ /* 0x000fc400000012ff */
[----:B------:R-:W-:Y:S02]  /*7f30*/  SHF.R.U64 R32, R32, 0x3, RZ ;  /* 0x0000000320207819 */ /* 0x000fe400000012ff */
[----:B------:R-:W-:Y:S01]  /*7f40*/  LOP3.LUT R34, R34, R35, RZ, 0x3c, !PT ;  /* 0x0000002322227212 */ /* 0x000fe200078e3cff */
[--C-:B------:R-:W-:Y:S01]  /*7f50*/  IMAD.X R35, RZ, RZ, R49.reuse, P5 ;  /* 0x000000ffff237224 */ /* 0x100fe200028e0631 */
[----:B------:R-:W-:Y:S01]  /*7f60*/  LOP3.LUT R32, R32, R33, RZ, 0x3c, !PT ;  /* 0x0000002120207212 */ /* 0x000fe200078e3cff */
[----:B------:R-:W-:Y:S01]  /*7f70*/  IMAD.X R33, RZ, RZ, R49, P6 ;  /* 0x000000ffff217224 */ /* 0x000fe200030e0631 */
[C---:B------:R-:W-:Y:S02]  /*7f80*/  IADD3 R37, P4, R48.reuse, 0x1000, RZ ;  /* 0x0000100030257810 */ /* 0x040fe40007f9e0ff */
[----:B------:R-:W-:Y:S02]  /*7f90*/  IADD3 R43, P5, R48, 0x9000, RZ ;  /* 0x00009000302b7810 */ /* 0x000fe40007fbe0ff */
[----:B------:R-:W-:-:S02]  /*7fa0*/  LOP3.LUT R36, R37, 0x380, RZ, 0xc0, !PT ;  /* 0x0000038025247812 */ /* 0x000fc400078ec0ff */
[----:B------:R-:W-:Y:S02]  /*7fb0*/  LOP3.LUT R42, R43, 0x380, RZ, 0xc0, !PT ;  /* 0x000003802b2a7812 */ /* 0x000fe400078ec0ff */
[----:B------:R-:W-:Y:S01]  /*7fc0*/  SHF.R.U64 R36, R36, 0x3, RZ ;  /* 0x0000000324247819 */ /* 0x000fe200000012ff */
[----:B------:R-:W-:Y:S01]  /*7fd0*/  UIMAD UR5, UR12, UR8, URZ ;  /* 0x000000080c0572a4 */ /* 0x000fe2000f8e023f */
[----:B------:R-:W-:Y:S02]  /*7fe0*/  SHF.R.U64 R42, R42, 0x3, RZ ;  /* 0x000000032a2a7819 */ /* 0x000fe400000012ff */
[----:B------:R-:W-:Y:S02]  /*7ff0*/  LOP3.LUT R36, R36, R37, RZ, 0x3c, !PT ;  /* 0x0000002524247212 */ /* 0x000fe400078e3cff */
[----:B------:R-:W-:Y:S01]  /*8000*/  IADD3.X R37, RZ, R49, RZ, P4, !PT ;  /* 0x00000031ff257210 */ /* 0x000fe200027fe4ff */
[----:B0-----:R-:W-:Y:S01]  /*8010*/  @!P2 ST.E desc[UR36][R50.64], R2 ;  /* 0x000000023200a985 */ /* 0x001fe2000c101924 */
[C---:B------:R-:W-:Y:S01]  /*8020*/  IADD3 R41, P4, R48.reuse, 0x8000, RZ ;  /* 0x0000800030297810 */ /* 0x040fe20007f9e0ff */
[----:B------:R-:W-:Y:S01]  /*8030*/  UIMAD.WIDE.U32 UR6, UR11, UR8, URZ ;  /* 0x000000080b0672a5 */ /* 0x000fe2000f8e003f */
[----:B------:R-:W-:Y:S01]  /*8040*/  IADD3 R45, P6, R48, 0xa000, RZ ;  /* 0x0000a000302d7810 */ /* 0x000fe20007fde0ff */
[----:B-1----:R0:W-:Y:S01]  /*8050*/  @!P0 ST.E desc[UR36][R54.64], R0 ;  /* 0x0000000036008985 */ /* 0x0021e2000c101924 */
[----:B------:R-:W-:Y:S01]  /*8060*/  UIMAD UR5, UR11, UR9, UR5 ;  /* 0x000000090b0572a4 */ /* 0x000fe2000f8e0205 */
[----:B------:R-:W-:-:S02]  /*8070*/  LOP3.LUT R42, R42, R43, RZ, 0x3c, !PT ;  /* 0x0000002b2a2a7212 */ /* 0x000fc400078e3cff */
[----:B------:R1:W5:Y:S01]  /*8080*/  LD.E.128 R8, desc[UR36][R34.64] ;  /* 0x0000002422087980 */ /* 0x000362000c101d00 */
[----:B------:R-:W-:Y:S01]  /*8090*/  LOP3.LUT R40, R41, 0x380, RZ, 0xc0, !PT ;  /* 0x0000038029287812 */ /* 0x000fe200078ec0ff */
[----:B------:R-:W-:Y:S01]  /*80a0*/  ULDC.64 UR8, c[0x0][0xaf0] ;  /* 0x0002bc0000087ab9 */ /* 0x000fe20000000a00 */
[----:B------:R-:W-:Y:S01]  /*80b0*/  LOP3.LUT R44, R45, 0x380, RZ, 0xc0, !PT ;  /* 0x000003802d2c7812 */ /* 0x000fe200078ec0ff */
[----:B------:R2:W5:Y:S01]  /*80c0*/  LD.E.128 R4, desc[UR36][R32.64] ;  /* 0x0000002420047980 */ /* 0x000562000c101d00 */
[----:B------:R-:W-:Y:S02]  /*80d0*/  LOP3.LUT R43, R48, 0x380, RZ, 0xc0, !PT ;  /* 0x00000380302b7812 */ /* 0x000fe400078ec0ff */
[----:B------:R-:W-:Y:S01]  /*80e0*/  LOP3.LUT R46, R155, 0x380, RZ, 0xc0, !PT ;  /* 0x000003809b2e7812 */ /* 0x000fe200078ec0ff */
[----:B0-----:R-:W0:Y:S01]  /*80f0*/  @P1 LDC R0, c[0x0][0xbec] ;  /* 0x0002fb00ff001b82 */ /* 0x001e220000000800 */
[----:B------:R3:W5:Y:S01]  /*8100*/  LD.E.128 R84, desc[UR36][R30.64] ;  /* 0x000000241e547980 */ /* 0x000762000c101d00 */
[----:B------:R-:W-:Y:S01]  /*8110*/  UIADD3 UR7, UR7, UR5, URZ ;  /* 0x0000000507077290 */ /* 0x000fe2000fffe03f */
[----:B------:R-:W-:-:S02]  /*8120*/  SHF.R.U64 R40, R40, 0x3, RZ ;  /* 0x0000000328287819 */ /* 0x000fc400000012ff */
[----:B------:R4:W5:Y:S03]  /*8130*/  LD.E.128 R56, desc[UR36][R20.64] ;  /* 0x0000002414387980 */ /* 0x000966000c101d00 */
[----:B-1----:R-:W1:Y:S01]  /*8140*/  @P1 LDC R35, c[0x0][0xbf0] ;  /* 0x0002fc00ff231b82 */ /* 0x002e620000000800 */
[----:B--2---:R-:W-:Y:S01]  /*8150*/  LEA R33, R19, R23, 0x5 ;  /* 0x0000001713217211 */ /* 0x004fe200078e28ff */
[----:B------:R2:W5:Y:S01]  /*8160*/  LD.E.128 R64, desc[UR36][R28.64] ;  /* 0x000000241c407980 */ /* 0x000562000c101d00 */
[----:B------:R-:W-:Y:S02]  /*8170*/  SHF.R.U64 R44, R44, 0x3, RZ ;  /* 0x000000032c2c7819 */ /* 0x000fe400000012ff */
[----:B------:R-:W-:Y:S01]  /*8180*/  SHF.R.U64 R43, R43, 0x3, RZ ;  /* 0x000000032b2b7819 */ /* 0x000fe200000012ff */
[----:B------:R0:W5:Y:S01]  /*8190*/  LD.E.128 R24, desc[UR36][R36.64] ;  /* 0x0000002424187980 */ /* 0x000162000c101d00 */
[----:B------:R-:W-:Y:S01]  /*81a0*/  SHF.R.U64 R46, R46, 0x3, RZ ;  /* 0x000000032e2e7819 */ /* 0x000fe200000012ff */
[----:B---3--:R-:W3:Y:S01]  /*81b0*/  LDC.64 R30, c[0x0][0xae0] ;  /* 0x0002b800ff1e7b82 */ /* 0x008ee20000000a00 */
[----:B------:R-:W-:Y:S01]  /*81c0*/  IMAD R33, R74, 0x80, R33 ;  /* 0x000000804a217824 */ /* 0x000fe200078e0221 */
[----:B------:R-:W-:Y:S01]  /*81d0*/  UIMAD UR5, UR10, UR8, URZ ;  /* 0x000000080a0572a4 */ /* 0x000fe2000f8e023f */
[----:B------:R-:W-:Y:S01]  /*81e0*/  LOP3.LUT R40, R40, R41, RZ, 0x3c, !PT ;  /* 0x0000002928287212 */ /* 0x000fe200078e3cff */
[----:B------:R-:W-:Y:S01]  /*81f0*/  IMAD.X R41, RZ, RZ, R49, P4 ;  /* 0x000000ffff297224 */ /* 0x000fe200020e0631 */
[----:B------:R-:W-:Y:S01]  /*8200*/  LOP3.LUT R44, R44, R45, RZ, 0x3c, !PT ;  /* 0x0000002d2c2c7212 */ /* 0x000fe200078e3cff */
[----:B------:R0:W5:Y:S01]  /*8210*/  LD.E.128 R12, desc[UR36][R38.64] ;  /* 0x00000024260c7980 */ /* 0x000162000c101d00 */
[----:B------:R-:W-:Y:S01]  /*8220*/  LOP3.LUT R48, R43, R48, RZ, 0x3c, !PT ;  /* 0x000000302b307212 */ /* 0x000fe200078e3cff */
[----:B0-----:R-:W-:Y:S01]  /*8230*/  @P1 IMAD.HI.U32 R0, R33, R0, RZ ;  /* 0x0000000021001227 */ /* 0x001fe200078e00ff */
[----:B------:R-:W-:-:S03]  /*8240*/  LOP3.LUT R46, R46, R155, RZ, 0x3c, !PT ;  /* 0x0000009b2e2e7212 */ /* 0x000fc600078e3cff */
[----:B----4-:R-:W-:Y:S01]  /*8250*/  IMAD.MOV.U32 R20, RZ, RZ, R33 ;  /* 0x000000ffff147224 */ /* 0x010fe200078e0021 */
[----:B------:R-:W-:Y:S01]  /*8260*/  UIMAD UR5, UR60, UR9, UR5 ;  /* 0x000000093c0572a4 */ /* 0x000fe2000f8e0205 */
[----:B------:R-:W-:Y:S01]  /*8270*/  IMAD.X R43, RZ, RZ, R49, P5 ;  /* 0x000000ffff2b7224 */ /* 0x000fe200028e0631 */
[----:B------:R-:W-:Y:S01]  /*8280*/  IADD3.X R45, RZ, R49, RZ, P6, !PT ;  /* 0x00000031ff2d7210 */ /* 0x000fe200037fe4ff */
[----:B------:R0:W5:Y:S01]  /*8290*/  LD.E.128 R60, desc[UR36][R48.64] ;  /* 0x00000024303c7980 */ /* 0x000162000c101d00 */
[----:B-1----:R-:W-:Y:S01]  /*82a0*/  @P1 SHF.R.U32.HI R20, RZ, R35, R0 ;  /* 0x00000023ff141219 */ /* 0x002fe20000011600 */
[----:B------:R-:W-:Y:S02]  /*82b0*/  UIMAD.WIDE.U32 UR60, UR60, UR8, UR6 ;  /* 0x000000083c3c72a5 */ /* 0x000fe4000f8e0006 */
[----:B------:R0:W5:Y:S01]  /*82c0*/  LD.E.128 R80, desc[UR36][R40.64] ;  /* 0x0000002428507980 */ /* 0x000162000c101d00 */
[----:B--2---:R-:W-:Y:S02]  /*82d0*/  IADD3 R29, -R20, RZ, RZ ;  /* 0x000000ff141d7210 */ /* 0x004fe40007ffe1ff */
[----:B------:R-:W-:Y:S01]  /*82e0*/  SHF.R.S32.HI R21, RZ, 0x1f, R20 ;  /* 0x0000001fff157819 */ /* 0x000fe20000011414 */
[----:B------:R-:W-:Y:S01]  /*82f0*/  UIADD3 UR61, UR61, UR5, URZ ;  /* 0x000000053d3d7290 */ /* 0x000fe2000fffe03f */
[----:B------:R0:W5:Y:S01]  /*8300*/  LD.E.128 R76, desc[UR36][R42.64] ;  /* 0x000000242a4c7980 */ /* 0x000162000c101d00 */
[----:B------:R-:W-:Y:S01]  /*8310*/  IMAD R29, R52, R29, R33 ;  /* 0x0000001d341d7224 */ /* 0x000fe200078e0221 */
[----:B------:R-:W-:Y:S01]  /*8320*/  ULDC.64 UR6, c[0x0][0xad8] ;  /* 0x0002b60000067ab9 */ /* 0x000fe20000000a00 */
[----:B---3--:R-:W-:Y:S01]  /*8330*/  IMAD R21, R21, R30, RZ ;  /* 0x0000001e15157224 */ /* 0x008fe200078e02ff */
[----:B------:R0:W5:Y:S02]  /*8340*/  LD.E.128 R68, desc[UR36][R44.64] ;  /* 0x000000242c447980 */ /* 0x000164000c101d00 */
[----:B------:R-:W-:-:S02]  /*8350*/  SHF.R.S32.HI R0, RZ, 0x1f, R29 ;  /* 0x0000001fff007819 */ /* 0x000fc4000001141d */
[----:B------:R0:W5:Y:S01]  /*8360*/  LD.E.128 R48, desc[UR36][R46.64] ;  /* 0x000000242e307980 */ /* 0x000162000c101d00 */
[C---:B------:R-:W-:Y:S01]  /*8370*/  IMAD R31, R20.reuse, R31, R21 ;  /* 0x0000001f141f7224 */ /* 0x040fe200078e0215 */
[----:B------:R-:W-:Y:S01]  /*8380*/  @!PT LDS RZ, [RZ] ;  /* 0x00000000fffff984 */ /* 0x000fe20000000800 */
[----:B------:R-:W-:Y:S01]  /*8390*/  @!PT LDS RZ, [RZ] ;  /* 0x00000000fffff984 */ /* 0x000fe20000000800 */
[----:B------:R-:W-:Y:S01]  /*83a0*/  @!PT LDS RZ, [RZ] ;  /* 0x00000000fffff984 */ /* 0x000fe20000000800 */
[----:B------:R-:W-:Y:S01]  /*83b0*/  @!PT LDS RZ, [RZ] ;  /* 0x00000000fffff984 */ /* 0x000fe20000000800 */
[----:B------:R1:W-:Y:S06]  /*83c0*/  MEMBAR.ALL.CTA ;  /* 0x0000000000007992 */ /* 0x0003ec0000008000 */
[----:B-1----:R-:W1:Y:S01]  /*83d0*/  FENCE.VIEW.ASYNC.S ;  /* 0x00000000000073c6 */ /* 0x002e620000000000 */
[----:B------:R-:W-:-:S04]  /*83e0*/  IMAD.WIDE.U32 R20, R20, R30, UR60 ;  /* 0x0000003c14147e25 */ /* 0x000fc8000f8e001e */
[----:B------:R-:W-:Y:S02]  /*83f0*/  IMAD.IADD R21, R21, 0x1, R31 ;  /* 0x0000000115157824 */ /* 0x000fe400078e021f */
[----:B------:R-:W-:Y:S02]  /*8400*/  IMAD R2, R0, UR6, RZ ;  /* 0x0000000600027c24 */ /* 0x000fe4000f8e02ff */
[----:B------:R-:W-:Y:S01]  /*8410*/  IMAD R74, R74, 0x80, R23 ;  /* 0x000000804a4a7824 */ /* 0x000fe200078e0217 */
[----:B------:R-:W-:Y:S01]  /*8420*/  UIADD3 UR4, UR4, 0x30820, URZ ;  /* 0x0003082004047890 */ /* 0x000fe2000fffe03f */
[C---:B------:R-:W-:Y:S02]  /*8430*/  IMAD R31, R29.reuse, UR7, R2 ;  /* 0x000000071d1f7c24 */ /* 0x040fe4000f8e0202 */
[----:B------:R-:W-:Y:S01]  /*8440*/  IMAD.WIDE.U32 R20, R29, UR6, R20 ;  /* 0x000000061d147c25 */ /* 0x000fe2000f8e0014 */
[----:B------:R-:W-:Y:S01]  /*8450*/  UIADD3 UR38, UR38, 0x1, URZ ;  /* 0x0000000126267890 */ /* 0x000fe2000fffe03f */
[-C--:B------:R-:W-:Y:S01]  /*8460*/  ISETP.GE.AND P2, PT, R74, R3.reuse, PT ;  /* 0x000000034a00720c */ /* 0x080fe20003f46270 */
[----:B------:R-:W-:Y:S01]  /*8470*/  ULDC.64 UR6, c[0x0][0xa80] ;  /* 0x0002a00000067ab9 */ /* 0x000fe20000000a00 */
[----:B------:R-:W-:Y:S01]  /*8480*/  IMAD.IADD R21, R21, 0x1, R31 ;  /* 0x0000000115157824 */ /* 0x000fe200078e021f */
[----:B------:R-:W-:Y:S01]  /*8490*/  UPRMT UR4, URZ, 0x654, UR4 ;  /* 0x000006543f047896 */ /* 0x000fe20008000004 */
[----:B------:R-:W-:Y:S01]  /*84a0*/  LEA R2, P3, R20, UR6, 0x1 ;  /* 0x0000000614027c11 */ /* 0x000fe2000f8608ff */
[----:B------:R-:W-:Y:S01]  /*84b0*/  ULDC UR5, c[0x0][0xc] ;  /* 0x0000030000057ab9 */ /* 0x000fe20000000800 */
[----:B------:R-:W-:Y:S01]  /*84c0*/  UISETP.NE.AND UP0, UPT, UR38, 0x2, UPT ;  /* 0x000000022600788c */ /* 0x000fe2000bf05270 */
[----:B------:R-:W-:Y:S01]  /*84d0*/  IADD3 R0, R74, 0x20, RZ ;  /* 0x000000204a007810 */ /* 0x000fe20007ffe0ff */
[----:B------:R-:W-:Y:S01]  /*84e0*/  UIADD3 UR13, UR5, UR13, URZ ;  /* 0x0000000d050d7290 */ /* 0x000fe2000fffe03f */
[----:B------:R-:W-:Y:S01]  /*84f0*/  LEA.HI.X R34, R20, UR7, R21, 0x1, P3 ;  /* 0x0000000714227c11 */ /* 0x000fe200098f0c15 */
[----:B------:R-:W-:Y:S01]  /*8500*/  USEL UR6, URZ, 0x1, UP0 ;  /* 0x000000013f067887 */ /* 0x000fe20008000000 */
[-C--:B------:R-:W-:Y:S01]  /*8510*/  ISETP.GE.AND P0, PT, R0, R3.reuse, PT ;  /* 0x000000030000720c */ /* 0x080fe20003f06270 */
[----:B------:R-:W-:Y:S01]  /*8520*/  VIADD R0, R74, 0x40 ;  /* 0x000000404a007836 */ /* 0x000fe20000000000 */
[----:B------:R-:W-:Y:S01]  /*8530*/  USEL UR38, UR38, URZ, UP0 ;  /* 0x0000003f26267287 */ /* 0x000fe20008000000 */
[----:B-1----:R0:W1:Y:S01]  /*8540*/  SHFL.IDX PT, R28, R2, RZ, 0x181f ;  /* 0x00181fff021c7589 */ /* 0x00206200000e0000 */
[----:B------:R-:W-:Y:S01]  /*8550*/  ULOP3.LUT UR39, UR39, UR6, URZ, 0x3c, !UPT ;  /* 0x0000000627277292 */ /* 0x000fe2000f8e3c3f */
[----:B------:R-:W-:Y:S01]  /*8560*/  MOV R22, UR13 ;  /* 0x0000000d00167c02 */ /* 0x000fe20008000f00 */
[----:B------:R-:W-:Y:S01]  /*8570*/  SYNCS.ARRIVE.TRANS64.RED.A1T0 RZ, [UR4], RZ ;  /* 0x000000ffffff79a7 */ /* 0x000fe20008100404 */
[----:B------:R0:W2:Y:S01]  /*8580*/  SHFL.IDX PT, R29, R34, RZ, 0x181f ;  /* 0x00181fff221d7589 */ /* 0x0000a200000e0000 */
[----:B------:R-:W-:Y:S01]  /*8590*/  BSSY B0, `(.L_x_3325) ;  /* 0x000000f000007945 */ /* 0x000fe20003800000 */
[----:B------:R-:W-:-:S03]  /*85a0*/  ISETP.GE.AND P1, PT, R0, R3, PT ;  /* 0x000000030000720c */ /* 0x000fc60003f26270 */
[----:B------:R-:W-:Y:S10]  /*85b0*/  @P2 BRA `(.L_x_3326) ;  /* 0x0000000000302947 */ /* 0x000ff40003800000 */
[----:B------:R-:W-:Y:S02]  /*85c0*/  ULDC UR4, c[0x0][0xac8] ;  /* 0x0002b20000047ab9 */ /* 0x000fe40000000800 */
[----:B------:R-:W-:Y:S02]  /*85d0*/  ISETP.GE.AND P3, PT, R18, UR4, PT ;  /* 0x0000000412007c0c */ /* 0x000fe4000bf66270 */
[----:B------:R-:W-:Y:S02]  /*85e0*/  ISETP.GE.AND P4, PT, R17, UR4, PT ;  /* 0x0000000411007c0c */ /* 0x000fe4000bf86270 */
[----:B------:R-:W-:-:S09]  /*85f0*/  ISETP.GE.AND P2, PT, R16, UR4, PT ;  /* 0x0000000410007c0c */ /* 0x000fd2000bf46270 */
[-C--:B-1----:R-:W-:Y:S02]  /*8600*/  @!P3 LEA R30, P5, R18, R28.reuse, 0x1 ;  /* 0x0000001c121eb211 */ /* 0x082fe400078a08ff */
[C---:B------:R-:W-:Y:S02]  /*8610*/  @!P4 LEA R32, P6, R17.reuse, R28, 0x1 ;  /* 0x0000001c1120c211 */ /* 0x040fe400078c08ff */
[----:B--2---:R-:W-:Y:S01]  /*8620*/  @!P2 IMAD.WIDE R20, R16, 0x2, R28 ;  /* 0x000000021014a825 */ /* 0x004fe200078e021c */
[-C--:B------:R-:W-:Y:S02]  /*8630*/  @!P3 LEA.HI.X R31, R18, R29.reuse, R203, 0x1, P5 ;  /* 0x0000001d121fb211 */ /* 0x080fe400028f0ccb */
[----:B------:R-:W-:Y:S02]  /*8640*/  @!P4 LEA.HI.X R33, R17, R29, R202, 0x1, P6 ;  /* 0x0000001d1121c211 */ /* 0x000fe400030f0cca */
[----:B-----5:R3:W-:Y:S04]  /*8650*/  @!P2 ST.E.128 desc[UR36][R20.64], R60 ;  /* 0x0000003c1400a985 */ /* 0x0207e8000c101d24 */
[----:B------:R3:W-:Y:S04]  /*8660*/  @!P3 ST.E.128 desc[UR36][R30.64], R84 ;  /* 0x000000541e00b985 */ /* 0x0007e8000c101d24 */
[----:B------:R3:W-:Y:S02]  /*8670*/  @!P4 ST.E.128 desc[UR36][R32.64], R80 ;  /* 0x000000502000c985 */ /* 0x0007e4000c101d24 */
.L_x_3326:
[----:B------:R-:W-:Y:S05]  /*8680*/  BSYNC B0 ;  /* 0x0000000000007941 */ /* 0x000fea0003800000 */
.L_x_3325:
[----:B--2---:R2:W4:Y:S01]  /*8690*/  SHFL.IDX PT, R29, R34, 0x1, 0x181f ;  /* 0x00381f00221d7f89 */ /* 0x00452200000e0000 */
[----:B------:R-:W-:Y:S03]  /*86a0*/  BSSY B0, `(.L_x_3327) ;  /* 0x000000f000007945 */ /* 0x000fe60003800000 */
[----:B-1----:R2:W1:Y:S01]  /*86b0*/  SHFL.IDX PT, R28, R2, 0x1, 0x181f ;  /* 0x00381f00021c7f89 */ /* 0x00246200000e0000 */
[----:B------:R-:W-:Y:S05]  /*86c0*/  @P0 BRA `(.L_x_3328) ;  /* 0x0000000000300947 */ /* 0x000fea0003800000 */
[----:B------:R-:W-:Y:S02]  /*86d0*/  ULDC UR4, c[0x0][0xac8] ;  /* 0x0002b20000047ab9 */ /* 0x000fe40000000800 */
[----:B------:R-:W-:Y:S02]  /*86e0*/  ISETP.GE.AND P4, PT, R18, UR4, PT ;  /* 0x0000000412007c0c */ /* 0x000fe4000bf86270 */
[----:B------:R-:W-:Y:S02]  /*86f0*/  ISETP.GE.AND P5, PT, R17, UR4, PT ;  /* 0x0000000411007c0c */ /* 0x000fe4000bfa6270 */
[----:B------:R-:W-:-:S09]  /*8700*/  ISETP.GE.AND P3, PT, R16, UR4, PT ;  /* 0x0000000410007c0c */ /* 0x000fd2000bf66270 */
[-C--:B-1-3--:R-:W-:Y:S02]  /*8710*/  @!P4 LEA R30, P0, R18, R28.reuse, 0x1 ;  /* 0x0000001c121ec211 */ /* 0x08afe400078008ff */
[C---:B------:R-:W-:Y:S02]  /*8720*/  @!P5 LEA R32, P2, R17.reuse, R28, 0x1 ;  /* 0x0000001c1120d211 */ /* 0x040fe400078408ff */
[----:B----4-:R-:W-:Y:S01]  /*8730*/  @!P3 IMAD.WIDE R20, R16, 0x2, R28 ;  /* 0x000000021014b825 */ /* 0x010fe200078e021c */
[-C--:B------:R-:W-:Y:S02]  /*8740*/  @!P4 LEA.HI.X R31, R18, R29.reuse, R203, 0x1, P0 ;  /* 0x0000001d121fc211 */ /* 0x080fe400000f0ccb */
[----:B------:R-:W-:Y:S02]  /*8750*/  @!P5 LEA.HI.X R33, R17, R29, R202, 0x1, P2 ;  /* 0x0000001d1121d211 */ /* 0x000fe400010f0cca */
[----:B-----5:R1:W-:Y:S04]  /*8760*/  @!P3 ST.E.128 desc[UR36][R20.64], R24 ;  /* 0x000000181400b985 */ /* 0x0203e8000c101d24 */
[----:B------:R1:W-:Y:S04]  /*8770*/  @!P4 ST.E.128 desc[UR36][R30.64], R64 ;  /* 0x000000401e00c985 */ /* 0x0003e8000c101d24 */
[----:B------:R1:W-:Y:S02]  /*8780*/  @!P5 ST.E.128 desc[UR36][R32.64], R76 ;  /* 0x0000004c2000d985 */ /* 0x0003e4000c101d24 */
.L_x_3328:
[----:B------:R-:W-:Y:S05]  /*8790*/  BSYNC B0 ;  /* 0x0000000000007941 */ /* 0x000fea0003800000 */
.L_x_3327:
[----:B-1---5:R1:W0:Y:S01]  /*87a0*/  SHFL.IDX PT, R25, R34, 0x2, 0x181f ;  /* 0x00581f0022197f89 */ /* 0x02222200000e0000 */
[----:B------:R-:W-:Y:S03]  /*87b0*/  BSSY B0, `(.L_x_3329) ;  /* 0x000000f000007945 */ /* 0x000fe60003800000 */
[----:B------:R1:W0:Y:S01]  /*87c0*/  SHFL.IDX PT, R24, R2, 0x2, 0x181f ;  /* 0x00581f0002187f89 */ /* 0x00022200000e0000 */
[----:B------:R-:W-:Y:S05]  /*87d0*/  @P1 BRA `(.L_x_3330) ;  /* 0x0000000000301947 */ /* 0x000fea0003800000 */
[----:B------:R-:W-:Y:S02]  /*87e0*/  ULDC UR4, c[0x0][0xac8] ;  /* 0x0002b20000047ab9 */ /* 0x000fe40000000800 */
[----:B------:R-:W-:Y:S02]  /*87f0*/  ISETP.GE.AND P3, PT, R18, UR4, PT ;  /* 0x0000000412007c0c */ /* 0x000fe4000bf66270 */
[----:B------:R-:W-:Y:S02]  /*8800*/  ISETP.GE.AND P4, PT, R17, UR4, PT ;  /* 0x0000000411007c0c */ /* 0x000fe4000bf86270 */
[----:B------:R-:W-:-:S09]  /*8810*/  ISETP.GE.AND P2, PT, R16, UR4, PT ;  /* 0x0000000410007c0c */ /* 0x000fd2000bf46270 */
[-C--:B0-----:R-:W-:Y:S02]  /*8820*/  @!P3 LEA R26, P0, R18, R24.reuse, 0x1 ;  /* 0x00000018121ab211 */ /* 0x081fe400078008ff */
[C---:B------:R-:W-:Y:S02]  /*8830*/  @!P4 LEA R28, P1, R17.reuse, R24, 0x1 ;  /* 0x00000018111cc211 */ /* 0x040fe400078208ff */
[----:B---3--:R-:W-:Y:S01]  /*8840*/  @!P2 IMAD.WIDE R20, R16, 0x2, R24 ;  /* 0x000000021014a825 */ /* 0x008fe200078e0218 */
[-C--:B------:R-:W-:Y:S02]  /*8850*/  @!P3 LEA.HI.X R27, R18, R25.reuse, R203, 0x1, P0 ;  /* 0x00000019121bb211 */ /* 0x080fe400000f0ccb */
[----:B----4-:R-:W-:Y:S02]  /*8860*/  @!P4 LEA.HI.X R29, R17, R25, R202, 0x1, P1 ;  /* 0x00000019111dc211 */ /* 0x010fe400008f0cca */
[----:B------:R0:W-:Y:S04]  /*8870*/  @!P2 ST.E.128 desc[UR36][R20.64], R8 ;  /* 0x000000081400a985 */ /* 0x0001e8000c101d24 */
[----:B------:R0:W-:Y:S04]  /*8880*/  @!P3 ST.E.128 desc[UR36][R26.64], R56 ;  /* 0x000000381a00b985 */ /* 0x0001e8000c101d24 */
[----:B------:R0:W-:Y:S02]  /*8890*/  @!P4 ST.E.128 desc[UR36][R28.64], R68 ;  /* 0x000000441c00c985 */ /* 0x0001e4000c101d24 */
.L_x_3330:
[----:B------:R-:W-:Y:S05]  /*88a0*/  BSYNC B0 ;  /* 0x0000000000007941 */ /* 0x000fea0003800000 */
.L_x_3329:
[----:B------:R-:W-:Y:S01]  /*88b0*/  R2UR UR4, R192 ;  /* 0x00000000c00472ca */ /* 0x000fe200000e0000 */
[----:B------:R-:W-:Y:S01]  /*88c0*/  VIADD R0, R74, 0x60 ;  /* 0x000000604a007836 */ /* 0x000fe20000000000 */
[----:B0-----:R0:W0:Y:S01]  /*88d0*/  SHFL.IDX PT, R9, R34, 0x3, 0x181f ;  /* 0x00781f0022097f89 */ /* 0x00102200000e0000 */
[----:B------:R-:W-:Y:S03]  /*88e0*/  BSSY B0, `(.L_x_3331) ;  /* 0x0000012000007945 */ /* 0x000fe60003800000 */
[----:B------:R-:W-:Y:S01]  /*88f0*/  ISETP.GE.AND P0, PT, R0, R3, PT ;  /* 0x000000030000720c */ /* 0x000fe20003f06270 */
[----:B------:R0:W0:Y:S06]  /*8900*/  SHFL.IDX PT, R8, R2, 0x3, 0x181f ;  /* 0x00781f0002087f89 */ /* 0x00002c00000e0000 */
[----:B------:R-:W-:-:S06]  /*8910*/  UIADD3 UR4, UR4, 0x1, URZ ;  /* 0x0000000104047890 */ /* 0x000fcc000fffe03f */
[----:B------:R-:W-:Y:S01]  /*8920*/  IMAD.U32 R192, RZ, RZ, UR4 ;  /* 0x00000004ffc07e24 */ /* 0x000fe2000f8e00ff */
[----:B------:R-:W-:Y:S06]  /*8930*/  @P0 BRA `(.L_x_3332) ;  /* 0x0000000000300947 */ /* 0x000fec0003800000 */
[----:B------:R-:W-:Y:S02]  /*8940*/  ULDC UR4, c[0x0][0xac8] ;  /* 0x0002b20000047ab9 */ /* 0x000fe40000000800 */
[----:B------:R-:W-:Y:S02]  /*8950*/  ISETP.GE.AND P3, PT, R18, UR4, PT ;  /* 0x0000000412007c0c */ /* 0x000fe4000bf66270 */
[----:B------:R-:W-:Y:S02]  /*8960*/  ISETP.GE.AND P4, PT, R17, UR4, PT ;  /* 0x0000000411007c0c */ /* 0x000fe4000bf86270 */
[----:B------:R-:W-:-:S09]  /*8970*/  ISETP.GE.AND P2, PT, R16, UR4, PT ;  /* 0x0000000410007c0c */ /* 0x000fd2000bf46270 */
[-C--:B0-----:R-:W-:Y:S02]  /*8980*/  @!P3 LEA R10, P0, R18, R8.reuse, 0x1 ;  /* 0x00000008120ab211 */ /* 0x081fe400078008ff */
[C---:B---3--:R-:W-:Y:S02]  /*8990*/  @!P4 LEA R20, P1, R17.reuse, R8, 0x1 ;  /* 0x000000081114c211 */ /* 0x048fe400078208ff */
[----:B-12---:R-:W-:Y:S01]  /*89a0*/  @!P2 IMAD.WIDE R2, R16, 0x2, R8 ;  /* 0x000000021002a825 */ /* 0x006fe200078e0208 */
[-C--:B------:R-:W-:Y:S02]  /*89b0*/  @!P3 LEA.HI.X R11, R18, R9.reuse, R203, 0x1, P0 ;  /* 0x00000009120bb211 */ /* 0x080fe400000f0ccb */
[----:B------:R-:W-:Y:S02]  /*89c0*/  @!P4 LEA.HI.X R21, R17, R9, R202, 0x1, P1 ;  /* 0x000000091115c211 */ /* 0x000fe400008f0cca */
[----:B------:R0:W-:Y:S04]  /*89d0*/  @!P2 ST.E.128 desc[UR36][R2.64], R4 ;  /* 0x000000040200a985 */ /* 0x0001e8000c101d24 */
[----:B------:R0:W-:Y:S04]  /*89e0*/  @!P3 ST.E.128 desc[UR36][R10.64], R12 ;  /* 0x0000000c0a00b985 */ /* 0x0001e8000c101d24 */
[----:B------:R0:W-:Y:S02]  /*89f0*/  @!P4 ST.E.128 desc[UR36][R20.64], R48 ;  /* 0x000000301400c985 */ /* 0x0001e4000c101d24 */
.L_x_3332:
[----:B------:R-:W-:Y:S05]  /*8a00*/  BSYNC B0 ;  /* 0x0000000000007941 */ /* 0x000fea0003800000 */
.L_x_3331:
[----:B------:R-:W5:Y:S01]  /*8a10*/  LDC R0, c[0x0][0xc34] ;  /* 0x00030d00ff007b82 */ /* 0x000f620000000800 */
[----:B------:R-:W-:-:S13]  /*8a20*/  R2UR UR4, R22 ;  /* 0x00000000160472ca */ /* 0x000fda00000e0000 */
[----:B-----5:R-:W-:-:S13]  /*8a30*/  ISETP.LE.AND P0, PT, R0, UR4, PT ;  /* 0x0000000400007c0c */ /* 0x020fda000bf03270 */
[----:B------:R-:W-:Y:S05]  /*8a40*/  @!P0 BRA `(.L_x_3333) ;  /* 0xffffff8000b48947 */ /* 0x000fea000383ffff */
[----:B------:R-:W-:Y:S05]  /*8a50*/  EXIT ;  /* 0x000000000000794d */ /* 0x000fea0003800000 */
.L_x_3299:
[----:B------:R-:W-:-:S08]  /*8a60*/  NOP ;  /* 0x0000000000007918 */ /* 0x000fd00000000000 */
[----:B0-----:R-:W0:-:S00]  /*8a70*/  USETMAXREG.DEALLOC.CTAPOOL 0x28 ;  /* 0x00000028000079c8 */ /* 0x001e0000080e0500 */
[----:B------:R-:W1:Y:S01]  /*8a80*/  S2UR UR9, SR_CTAID.X ;  /* 0x00000000000979c3 */ /* 0x000e620000002500 */
[----:B0-----:R-:W-:Y:S01]  /*8a90*/  MOV R25, 0x1 ;  /* 0x0000000100197802 */ /* 0x001fe20000000f00 */
[----:B------:R-:W-:Y:S02]  /*8aa0*/  IMAD.MOV.U32 R22, RZ, RZ, RZ ;  /* 0x000000ffff167224 */ /* 0x000fe400078e00ff */
[----:B------:R-:W-:-:S04]  /*8ab0*/  IMAD.MOV.U32 R0, RZ, RZ, 0x1 ;  /* 0x00000001ff007424 */ /* 0x000fc800078e00ff */
[----:B------:R-:W1:Y:S02]  /*8ac0*/  LDC R2, c[0x0][0xc34] ;  /* 0x00030d00ff027b82 */ /* 0x000e640000000800 */
[----:B-1----:R-:W-:-:S13]  /*8ad0*/  ISETP.LE.AND P0, PT, R2, UR9, PT ;  /* 0x0000000902007c0c */ /* 0x002fda000bf03270 */
[----:B------:R-:W-:Y:S05]  /*8ae0*/  @P0 BRA `(.L_x_3334) ;  /* 0x0000003400680947 */ /* 0x000fea0003800000 */
[----:B------:R-:W2:Y:S01]  /*8af0*/  LDL R4, [R1+0x4] ;  /* 0x0000040001047983 */ /* 0x000ea20000100800 */
[----:B------:R-:W-:Y:S01]  /*8b00*/  SHF.L.U32 R27, R3, 0x3, RZ ;  /* 0x00000003031b7819 */ /* 0x000fe200000006ff */
[----:B------:R-:W-:Y:S01]  /*8b10*/  ULDC.64 UR6, c[0x0][0x2f0] ;  /* 0x0000bc0000067ab9 */ /* 0x000fe20000000a00 */
[----:B------:R-:W-:Y:S01]  /*8b20*/  ULDC UR8, c[0x0][0x2b8] ;  /* 0x0000ae0000087ab9 */ /* 0x000fe20000000800 */
[----:B------:R-:W-:Y:S01]  /*8b30*/  LOP3.LUT R16, R16, 0xfffffffd, RZ, 0xc0, !PT ;  /* 0xfffffffd10107812 */ /* 0x000fe200078ec0ff */
[----:B------:R-:W-:Y:S01]  /*8b40*/  ULDC.64 UR4, c[0x0][0x418] ;  /* 0x0001060000047ab9 */ /* 0x000fe20000000a00 */
[C---:B------:R-:W-:Y:S01]  /*8b50*/  LOP3.LUT R0, R27.reuse, 0x1f8, RZ, 0xc0, !PT ;  /* 0x000001f81b007812 */ /* 0x040fe200078ec0ff */
[----:B------:R-:W-:Y:S01]  /*8b60*/  UISETP.NE.U32.AND UP0, UPT, UR4, URZ, UPT ;  /* 0x0000003f0400728c */ /* 0x000fe2000bf05070 */
[----:B------:R-:W-:Y:S01]  /*8b70*/  LOP3.LUT R37, R27, 0x38, RZ, 0xc0, !PT ;  /* 0x000000381b257812 */ /* 0x000fe200078ec0ff */
[----:B------:R0:W-:Y:S01]  /*8b80*/  STL [R1], RZ ;  /* 0x000000ff01007387 */ /* 0x0001e20000100800 */
[----:B------:R-:W-:Y:S01]  /*8b90*/  LOP3.LUT R0, R0, 0x38, R3, 0x78, !PT ;  /* 0x0000003800007812 */ /* 0x000fe200078e7803 */
[----:B------:R-:W-:Y:S01]  /*8ba0*/  UISETP.NE.AND.EX UP0, UPT, UR5, URZ, UPT, UP0 ;  /* 0x0000003f0500728c */ /* 0x000fe2000bf05300 */
[C---:B------:R-:W-:Y:S01]  /*8bb0*/  LOP3.LUT R2, R37.reuse, 0x80, RZ, 0xfc, !PT ;  /* 0x0000008025027812 */ /* 0x040fe200078efcff */
[----:B------:R-:W-:Y:S01]  /*8bc0*/  ULDC UR4, c[0x0][0x424] ;  /* 0x0001090000047ab9 */ /* 0x000fe20000000800 */
[----:B------:R-:W-:Y:S01]  /*8bd0*/  LOP3.LUT R27, R0, 0x200, R27, 0xf8, !PT ;  /* 0x00000200001b7812 */ /* 0x000fe200078ef81b */
[----:B------:R-:W-:Y:S01]  /*8be0*/  USEL UR4, UR4, 0x1, UP0 ;  /* 0x0000000104047887 */ /* 0x000fe20008000000 */
[----:B------:R-:W-:Y:S01]  /*8bf0*/  LOP3.LUT R0, R37, 0x40, RZ, 0xfc, !PT ;  /* 0x0000004025007812 */ /* 0x000fe200078efcff */
[----:B------:R-:W-:Y:S01]  /*8c00*/  UMOV UR39, 0x400 ;  /* 0x0000040000277882 */ /* 0x000fe20000000000 */
[----:B------:R-:W-:Y:S01]  /*8c10*/  SHF.R.U32.HI R34, RZ, 0x3, R3 ;  /* 0x00000003ff227819 */ /* 0x000fe20000011603 */
[----:B------:R-:W-:Y:S01]  /*8c20*/  UIMAD UR38, UR4, UR6, URZ ;  /* 0x00000006042672a4 */ /* 0x000fe2000f8e023f */
[C---:B------:R-:W-:Y:S01]  /*8c30*/  ISETP.GE.AND P2, PT, R0.reuse, UR7, PT ;  /* 0x0000000700007c0c */ /* 0x040fe2000bf46270 */
[----:B------:R-:W-:Y:S01]  /*8c40*/  IMAD.SHL.U32 R3, R3, 0x10, RZ ;  /* 0x0000001003037824 */ /* 0x000fe200078e00ff */
[C---:B------:R-:W-:Y:S01]  /*8c50*/  ISETP.GE.AND P1, PT, R0.reuse, UR8, PT ;  /* 0x0000000800007c0c */ /* 0x040fe2000bf26270 */
[----:B------:R-:W-:Y:S01]  /*8c60*/  UIADD3 UR4, UR38, 0x5f, URZ ;  /* 0x0000005f26047890 */ /* 0x000fe2000fffe03f */
[----:B------:R-:W-:Y:S01]  /*8c70*/  ISETP.GE.AND P0, PT, R0, UR7, PT ;  /* 0x0000000700007c0c */ /* 0x000fe2000bf06270 */
[----:B------:R-:W1:Y:S01]  /*8c80*/  S2UR UR6, SR_CgaCtaId ;  /* 0x00000000000679c3 */ /* 0x000e620000008800 */
[----:B------:R-:W-:Y:S01]  /*8c90*/  LOP3.LUT R34, R34, 0xf, RZ, 0xc0, !PT ;  /* 0x0000000f22227812 */ /* 0x000fe200078ec0ff */
[----:B------:R-:W-:Y:S01]  /*8ca0*/  UIMAD.WIDE UR4, UR4, 0x2aaaaaab, URZ ;  /* 0x2aaaaaab040478a5 */ /* 0x000fe2000f8e023f */
[----:B------:R-:W-:Y:S01]  /*8cb0*/  MOV R36, UR9 ;  /* 0x0000000900247c02 */ /* 0x000fe20008000f00 */
[----:B------:R-:W-:Y:S01]  /*8cc0*/  IMAD.MOV.U32 R25, RZ, RZ, 0x1 ;  /* 0x00000001ff197424 */ /* 0x000fe200078e00ff */
[----:B------:R-:W-:Y:S01]  /*8cd0*/  LOP3.LUT R26, R34, 0x70, R3, 0xf8, !PT ;  /* 0x00000070221a7812 */ /* 0x000fe200078ef803 */
[----:B------:R-:W-:Y:S01]  /*8ce0*/  USHF.R.U32.HI UR4, URZ, 0x1f, UR5 ;  /* 0x0000001f3f047899 */ /* 0x000fe20008011605 */
[----:B------:R-:W-:Y:S01]  /*8cf0*/  IMAD.MOV.U32 R22, RZ, RZ, RZ ;  /* 0x000000ffff167224 */ /* 0x000fe200078e00ff */
[----:B------:R-:W-:Y:S01]  /*8d00*/  @P2 LOP3.LUT R16, R16, 0x2, RZ, 0xfc, !PT ;  /* 0x0000000210102812 */ /* 0x000fe200078efcff */
[----:B------:R-:W-:Y:S01]  /*8d10*/  ULDC UR40, c[0x0][0x448] ;  /* 0x0001120000287ab9 */ /* 0x000fe20000000800 */
[----:B------:R-:W-:Y:S01]  /*8d20*/  ULEA.HI.SX32 UR5, UR5, UR4, 0x1c ;  /* 0x0000000405057291 */ /* 0x000fe2000f8fe23f */
[----:B------:R-:W-:Y:S01]  /*8d30*/  ISETP.GE.AND P2, PT, R37, UR7, PT ;  /* 0x0000000725007c0c */ /* 0x000fe2000bf46270 */
[----:B------:R-:W-:Y:S01]  /*8d40*/  ULDC UR44, c[0x0][0xc] ;  /* 0x00000300002c7ab9 */ /* 0x000fe20000000800 */
[----:B------:R-:W-:Y:S01]  /*8d50*/  LOP3.LUT R16, R16, 0xfffffbff, RZ, 0xc0, !PT ;  /* 0xfffffbff10107812 */ /* 0x000fe200078ec0ff */
[----:B------:R-:W-:Y:S01]  /*8d60*/  UIADD3 UR43, UR5, -0x1, URZ ;  /* 0xffffffff052b7890 */ /* 0x000fe2000fffe03f */
[----:B------:R-:W-:-:S02]  /*8d70*/  ULDC UR4, c[0x0][0x288] ;  /* 0x0000a20000047ab9 */ /* 0x000fc40000000800 */
[----:B------:R-:W-:Y:S01]  /*8d80*/  @P1 LOP3.LUT R16, R16, 0x400, RZ, 0xfc, !PT ;  /* 0x0000040010101812 */ /* 0x000fe200078efcff */
[----:B------:R-:W-:Y:S01]  /*8d90*/  UIMAD UR40, UR40, UR4, URZ ;  /* 0x00000004282872a4 */ /* 0x000fe2000f8e023f */
[----:B------:R-:W-:Y:S01]  /*8da0*/  ISETP.GE.AND P1, PT, R2, UR8, PT ;  /* 0x0000000802007c0c */ /* 0x000fe2000bf26270 */
[----:B------:R-:W-:Y:S01]  /*8db0*/  IMAD.U32 R3, RZ, RZ, UR43 ;  /* 0x0000002bff037e24 */ /* 0x000fe2000f8e00ff */
[----:B------:R-:W-:Y:S01]  /*8dc0*/  LOP3.LUT R16, R16, 0xffffffef, RZ, 0xc0, !PT ;  /* 0xffffffef10107812 */ /* 0x000fe200078ec0ff */
[----:B------:R-:W-:Y:S02]  /*8dd0*/  UIADD3 UR41, UR5, -0x2, URZ ;  /* 0xfffffffe05297890 */ /* 0x000fe4000fffe03f */
[----:B-1----:R-:W-:Y:S01]  /*8de0*/  ULEA UR39, UR6, UR39, 0x18 ;  /* 0x0000002706277291 */ /* 0x002fe2000f8ec03f */
[----:B------:R-:W-:Y:S01]  /*8df0*/  @P0 LOP3.LUT R16, R16, 0x10, RZ, 0xfc, !PT ;  /* 0x0000001010100812 */ /* 0x000fe200078efcff */
[----:B------:R-:W-:Y:S01]  /*8e00*/  UIMAD UR6, UR43, -0x60, UR38 ;  /* 0xffffffa02b0678a4 */ /* 0x000fe2000f8e0226 */
[----:B------:R-:W-:-:S02]  /*8e10*/  ISETP.GE.AND P0, PT, R2, UR7, PT ;  /* 0x0000000702007c0c */ /* 0x000fc4000bf06270 */
[----:B------:R-:W-:Y:S02]  /*8e20*/  LOP3.LUT R16, R16, 0xfffffffe, RZ, 0xc0, !PT ;  /* 0xfffffffe10107812 */ /* 0x000fe400078ec0ff */
[----:B------:R-:W-:Y:S02]  /*8e30*/  LEA R0, R27, UR39, 0x1 ;  /* 0x000000271b007c11 */ /* 0x000fe4000f8e08ff */
[----:B------:R-:W-:-:S07]  /*8e40*/  IADD3 R33, -R34, UR6, RZ ;  /* 0x0000000622217c10 */ /* 0x000fce000fffe1ff */
[----:B------:R-:W-:Y:S02]  /*8e50*/  @P0 LOP3.LUT R16, R16, 0x1, RZ, 0xfc, !PT ;  /* 0x0000000110100812 */ /* 0x000fe400078efcff */
[----:B------:R-:W-:Y:S02]  /*8e60*/  ISETP.GE.AND P0, PT, R2, UR7, PT ;  /* 0x0000000702007c0c */ /* 0x000fe4000bf06270 */
[----:B------:R-:W-:-:S04]  /*8e70*/  LOP3.LUT R16, R16, 0xfffffdff, RZ, 0xc0, !PT ;  /* 0xfffffdff10107812 */ /* 0x000fc800078ec0ff */
[----:B------:R-:W-:Y:S02]  /*8e80*/  @P1 LOP3.LUT R16, R16, 0x200, RZ, 0xfc, !PT ;  /* 0x0000020010101812 */ /* 0x000fe400078efcff */
[----:B------:R-:W-:Y:S02]  /*8e90*/  ISETP.GE.AND P1, PT, R37, UR7, PT ;  /* 0x0000000725007c0c */ /* 0x000fe4000bf26270 */
[----:B------:R-:W-:-:S04]  /*8ea0*/  LOP3.LUT R16, R16, 0xfffffff7, RZ, 0xc0, !PT ;  /* 0xfffffff710107812 */ /* 0x000fc800078ec0ff */
[----:B------:R-:W-:-:S04]  /*8eb0*/  @P0 LOP3.LUT R16, R16, 0x8, RZ, 0xfc, !PT ;  /* 0x0000000810100812 */ /* 0x000fc800078efcff */
[----:B------:R-:W-:Y:S02]  /*8ec0*/  LOP3.LUT R16, R16, 0xfffffeff, RZ, 0xc0, !PT ;  /* 0xfffffeff10107812 */ /* 0x000fe400078ec0ff */
[----:B--2---:R-:W-:Y:S01]  /*8ed0*/  R2UR UR10, R4 ;  /* 0x00000000040a72ca */ /* 0x004fe200000e0000 */
[----:B------:R-:W-:-:S05]  /*8ee0*/  IMAD R4, R3, 0x60, R26 ;  /* 0x0000006003047824 */ /* 0x000fca00078e021a */
[----:B------:R-:W-:-:S04]  /*8ef0*/  ISETP.GE.AND P0, PT, R4, UR38, PT ;  /* 0x0000002604007c0c */ /* 0x000fc8000bf06270 */
[----:B------:R-:W-:-:S03]  /*8f00*/  ISETP.LT.U32.AND P0, PT, R26, 0x60, !P0 ;  /* 0x000000601a00780c */ /* 0x000fc60004701070 */
[----:B------:R-:W-:-:S10]  /*8f10*/  ULOP3.LUT UR42, UR10, 0x2, URZ, 0xfc, !UPT ;  /* 0x000000020a2a7892 */ /* 0x000fd4000f8efc3f */
        /* <DEDUP_REMOVED lines=8> */
.L_x_3369:
[----:B0-----:R-:W0:Y:S01]  /*8fa0*/  LDC R0, c[0x0][0xc38] ;  /* 0x00030e00ff007b82 */ /* 0x001e220000000800 */
[----:B------:R-:W-:Y:S01]  /*8fb0*/  MOV R24, R36 ;  /* 0x0000002400187202 */ /* 0x000fe20000000f00 */
        /* <DEDUP_REMOVED lines=8> */
[----:B------:R-:W0:Y:S03]  /*9040*/  LDC R0, c[0x0][0xc44] ;  /* 0x00031100ff007b82 */ /* 0x000e260000000800 */
[----:B------:R-:W-:Y:S01]  /*9050*/  IMAD.MOV.U32 R23, RZ, RZ, R24 ;  /* 0x000000ffff177224 */ /* 0x000fe200078e0018 */
        /* <DEDUP_REMOVED lines=29> */
.L_x_3335:
        /* <DEDUP_REMOVED lines=9> */
[----:B------:R-:W-:Y:S01]  /*92c0*/  MOV R4, UR6 ;  /* 0x0000000600047c02 */ /* 0x000fe20008000f00 */
[----:B------:R-:W-:Y:S01]  /*92d0*/  IMAD.U32 R5, RZ, RZ, UR7 ;  /* 0x00000007ff057e24 */ /* 0x000fe2000f8e00ff */
[----:B------:R-:W-:Y:S01]  /*92e0*/  MOV R7, UR9 ;  /* 0x0000000900077c02 */ /* 0x000fe20008000f00 */
[----:B------:R-:W-:Y:S01]  /*92f0*/  IMAD.U32 R6, RZ, RZ, UR8 ;  /* 0x00000008ff067e24 */ /* 0x000fe2000f8e00ff */
[----:B------:R-:W-:Y:S01]  /*9300*/  MOV R8, 0x70 ;  /* 0x0000007000087802 */ /* 0x000fe20000000f00 */
[----:B------:R-:W-:-:S02]  /*9310*/  IMAD.U32 R10, RZ, RZ, UR4 ;  /* 0x00000004ff0a7e24 */ /* 0x000fc4000f8e00ff */
[----:B------:R-:W-:Y:S02]  /*9320*/  IMAD.U32 R11, RZ, RZ, UR5 ;  /* 0x00000005ff0b7e24 */ /* 0x000fe4000f8e00ff */
[----:B------:R-:W-:Y:S02]  /*9330*/  IMAD.MOV.U32 R12, RZ, RZ, 0x1 ;  /* 0x00000001ff0c7424 */ /* 0x000fe400078e00ff */
[----:B0-----:R-:W-:-:S07]  /*9340*/  IMAD.MOV.U32 R13, RZ, RZ, RZ ;  /* 0x000000ffff0d7224 */ /* 0x001fce00078e00ff */
[----:B------:R-:W-:-:S07]  /*9350*/  LEPC R20, `(.L_x_3337) ;  /* 0x000000001014794e */ /* 0x000fce0000000000 */
[----:B-1---5:R-:W-:Y:S05]  /*9360*/  CALL.ABS.NOINC R2 ;  /* 0x0000000002007343 */ /* 0x022fea0003c00000 */
.L_x_3337:
[----:B------:R0:W1:Y:S01]  /*9370*/  LDC.64 R2, c[0x4][R17] ;  /* 0x0100000011027b82 */ /* 0x0000620000000a00 */
[----:B------:R-:W-:Y:S01]  /*9380*/  ULDC.64 UR4, c[0x4][0x138] ;  /* 0x01004e0000047ab9 */ /* 0x000fe20000000a00 */
[----:B------:R-:W-:Y:S01]  /*9390*/  ULDC.64 UR6, c[0x4][0x140] ;  /* 0x0100500000067ab9 */ /* 0x000fe20000000a00 */
[----:B------:R-:W-:Y:S01]  /*93a0*/  MOV R4, UR4 ;  /* 0x0000000400047c02 */ /* 0x000fe20008000f00 */
        /* <DEDUP_REMOVED lines=11> */
.L_x_3336:
[----:B------:R-:W-:Y:S01]  /*9460*/  ULDC.64 UR4, c[0x0][0x9f8] ;  /* 0x00027e0000047ab9 */ /* 0x000fe20000000a00 */
[----:B------:R-:W-:Y:S01]  /*9470*/  MOV R30, R23 ;  /* 0x00000017001e7202 */ /* 0x000fe20000000f00 */
[----:B------:R-:W0:Y:S01]  /*9480*/  LDC R8, c[0x0][0x430] ;  /* 0x00010c00ff087b82 */ /* 0x000e220000000800 */
[----:B------:R-:W-:Y:S01]  /*9490*/  ISETP.NE.U32.AND P0, PT, RZ, UR4, PT ;  /* 0x00000004ff007c0c */ /* 0x000fe2000bf05070 */
[----:B------:R-:W-:Y:S01]  /*94a0*/  IMAD.MOV R19, RZ, RZ, -R23 ;  /* 0x000000ffff137224 */ /* 0x000fe200078e0a17 */
[----:B------:R-:W-:Y:S02]  /*94b0*/  ULDC UR4, c[0x0][0xc44] ;  /* 0x0003110000047ab9 */ /* 0x000fe40000000800 */
[----:B------:R-:W-:-:S13]  /*94c0*/  ISETP.NE.AND.EX P0, PT, RZ, UR5, PT, P0 ;  /* 0x00000005ff007c0c */ /* 0x000fda000bf05300 */
[----:B------:R-:W1:Y:S02]  /*94d0*/  @P0 LDC.64 R2, c[0x0][0x9f8] ;  /* 0x00027e00ff020b82 */ /* 0x000e640000000a00 */
[----:B-1----:R-:W-:-:S05]  /*94e0*/  @P0 IMAD.WIDE R2, R23, 0x4, R2 ;  /* 0x0000000417020825 */ /* 0x002fca00078e0202 */
[----:B------:R1:W5:Y:S01]  /*94f0*/  @P0 LDG.E R30, desc[UR36][R2.64] ;  /* 0x00000024021e0981 */ /* 0x000362000c1e1900 */
[----:B------:R-:W-:Y:S01]  /*9500*/  UMOV UR5, 0xffffffff ;  /* 0xffffffff00057882 */ /* 0x000fe20000000000 */
[----:B------:R-:W-:Y:S02]  /*9510*/  IMAD R19, R19, UR4, R24 ;  /* 0x0000000413137c24 */ /* 0x000fe4000f8e0218 */
[----:B0-----:R-:W-:Y:S05]  /*9520*/  BRA.DIV UR5, `(.L_x_3338) ;  /* 0x0000003205287947 */ /* 0x001fea000b800000 */
.L_x_3386:
[----:B------:R-:W-:Y:S01]  /*9530*/  ISETP.NE.AND P0, PT, R8, 0x1, PT ;  /* 0x000000010800780c */ /* 0x000fe20003f05270 */
[----:B------:R-:W-:Y:S01]  /*9540*/  IMAD.U32 R0, RZ, RZ, UR43 ;  /* 0x0000002bff007e24 */ /* 0x000fe2000f8e00ff */
[----:B------:R-:W-:Y:S02]  /*9550*/  LOP3.LUT P1, RZ, R16, 0x100, RZ, 0xc0, !PT ;  /* 0x0000010010ff7812 */ /* 0x000fe4000782c0ff */
[----:B-----5:R-:W-:Y:S01]  /*9560*/  SHF.R.S32.HI R32, RZ, 0x1f, R30 ;  /* 0x0000001fff207819 */ /* 0x020fe2000001141e */
[----:B------:R-:W-:Y:S01]  /*9570*/  IMAD R0, R0, 0x60, R26 ;  /* 0x0000006000007824 */ /* 0x000fe200078e021a */
[----:B------:R-:W-:-:S04]  /*9580*/  LOP3.LUT R16, R16, 0xffffff7f, RZ, 0xc0, !PT ;  /* 0xffffff7f10107812 */ /* 0x000fc800078ec0ff */
[----:B------:R-:W-:-:S03]  /*9590*/  IADD3 R0, R0, R31, RZ ;  /* 0x0000001f00007210 */ /* 0x000fc60007ffe0ff */
[----:B-1----:R-:W0:Y:S01]  /*95a0*/  @P0 LDC R3, c[0x0][0x434] ;  /* 0x00010d00ff030b82 */ /* 0x002e220000000800 */
[----:B------:R-:W-:Y:S01]  /*95b0*/  @P0 LOP3.LUT R16, R16, 0x80, RZ, 0xfc, !PT ;  /* 0x0000008010100812 */ /* 0x000fe200078efcff */
[----:B------:R-:W-:-:S06]  /*95c0*/  IMAD.MOV.U32 R9, RZ, RZ, R0 ;  /* 0x000000ffff097224 */ /* 0x000fcc00078e0000 */
[----:B------:R-:W1:Y:S08]  /*95d0*/  @P0 LDC R5, c[0x0][0x438] ;  /* 0x00010e00ff050b82 */ /* 0x000e700000000800 */
[----:B------:R-:W2:Y:S01]  /*95e0*/  @P1 LDC.64 R6, c[0x0][0x428] ;  /* 0x00010a00ff061b82 */ /* 0x000ea20000000a00 */
[----:B0-----:R-:W-:-:S05]  /*95f0*/  @P0 IMAD.HI.U32 R2, R0, R3, RZ ;  /* 0x0000000300020227 */ /* 0x001fca00078e00ff */
[----:B-1----:R-:W-:Y:S02]  /*9600*/  @P0 SHF.R.U32.HI R9, RZ, R5, R2 ;  /* 0x00000005ff090219 */ /* 0x002fe40000011602 */
[----:B------:R-:W0:Y:S02]  /*9610*/  @P1 LDC.64 R4, c[0x0][0x418] ;  /* 0x00010600ff041b82 */ /* 0x000e240000000a00 */
[----:B------:R-:W-:Y:S01]  /*9620*/  @P1 SHF.R.S32.HI R3, RZ, 0x1f, R9 ;  /* 0x0000001fff031819 */ /* 0x000fe20000011409 */
[----:B--2---:R-:W-:-:S04]  /*9630*/  @P1 IMAD R2, R32, R6, RZ ;  /* 0x0000000620021224 */ /* 0x004fc800078e02ff */
[----:B------:R-:W-:Y:S02]  /*9640*/  @P1 IMAD R7, R30, R7, R2 ;  /* 0x000000071e071224 */ /* 0x000fe400078e0202 */
[----:B------:R-:W-:-:S04]  /*9650*/  @P1 IMAD.MOV.U32 R2, RZ, RZ, R9 ;  /* 0x000000ffff021224 */ /* 0x000fc800078e0009 */
[----:B------:R-:W-:-:S04]  /*9660*/  @P1 IMAD.WIDE.U32 R2, R30, R6, R2 ;  /* 0x000000061e021225 */ /* 0x000fc800078e0002 */
[----:B------:R-:W-:Y:S01]  /*9670*/  IMAD.MOV.U32 R6, RZ, RZ, RZ ;  /* 0x000000ffff067224 */ /* 0x000fe200078e00ff */
[----:B------:R-:W-:Y:S02]  /*9680*/  @P1 IADD3 R3, R3, R7, RZ ;  /* 0x0000000703031210 */ /* 0x000fe40007ffe0ff */
[----:B0-----:R-:W-:-:S04]  /*9690*/  @P1 LEA R4, P0, R2, R4, 0x2 ;  /* 0x0000000402041211 */ /* 0x001fc800078010ff */
[----:B------:R-:W-:Y:S01]  /*96a0*/  @P1 LEA.HI.X R5, R2, R5, R3, 0x2, P0 ;  /* 0x0000000502051211 */ /* 0x000fe200000f1403 */
[----:B------:R-:W-:-:S04]  /*96b0*/  IMAD.MOV R3, RZ, RZ, -R9 ;  /* 0x000000ffff037224 */ /* 0x000fc800078e0a09 */
[----:B------:R0:W5:Y:S01]  /*96c0*/  @P1 LDG.E R6, desc[UR36][R4.64] ;  /* 0x0000002404061981 */ /* 0x000162000c1e1900 */
[----:B------:R-:W-:Y:S02]  /*96d0*/  LOP3.LUT R16, R16, 0xffffffbf, RZ, 0xc0, !PT ;  /* 0xffffffbf10107812 */ /* 0x000fe400078ec0ff */
[----:B------:R-:W-:Y:S01]  /*96e0*/  SHF.R.S32.HI R29, RZ, 0x1f, R19 ;  /* 0x0000001fff1d7819 */ /* 0x000fe20000011413 */
[----:B0-----:R-:W-:Y:S01]  /*96f0*/  IMAD R5, R8, R3, R0 ;  /* 0x0000000308057224 */ /* 0x001fe200078e0200 */
[----:B------:R-:W-:-:S04]  /*9700*/  MOV R0, UR42 ;  /* 0x0000002a00007c02 */ /* 0x000fc80008000f00 */
[----:B------:R-:W-:-:S13]  /*9710*/  ISETP.NE.AND P0, PT, R0, 0x3, PT ;  /* 0x000000030000780c */ /* 0x000fda0003f05270 */
[----:B------:R-:W-:Y:S01]  /*9720*/  @P0 LOP3.LUT R16, R16, 0x40, RZ, 0xfc, !PT ;  /* 0x0000004010100812 */ /* 0x000fe200078efcff */
[----:B------:R-:W-:Y:S06]  /*9730*/  @!P0 BRA `(.L_x_3339) ;  /* 0x0000000000048947 */ /* 0x000fec0003800000 */
[----:B------:R-:W-:Y:S01]  /*9740*/  BPT.TRAP 0x1 ;  /* 0x000000040000795c */ /* 0x000fe20000300000 */
.L_x_3339:
        /* <DEDUP_REMOVED lines=15> */
[C---:B------:R-:W-:Y:S01]  /*9840*/  IMAD R9, R19.reuse, UR5, R0 ;  /* 0x0000000513097c24 */ /* 0x040fe2000f8e0200 */
[----:B------:R-:W-:Y:S01]  /*9850*/  LEA R0, R22, UR39, 0x3 ;  /* 0x0000002716007c11 */ /* 0x000fe2000f8e18ff */
[----:B------:R-:W-:Y:S01]  /*9860*/  IMAD.WIDE.U32 R2, R19, UR4, R2 ;  /* 0x0000000413027c25 */ /* 0x000fe2000f8e0002 */
[----:B------:R-:W-:-:S02]  /*9870*/  ULDC.64 UR4, c[0x0][0x318] ;  /* 0x0000c60000047ab9 */ /* 0x000fc40000000a00 */
[----:B------:R-:W-:Y:S02]  /*9880*/  LEA R17, P0, R2, UR4, 0x1 ;  /* 0x0000000402117c11 */ /* 0x000fe4000f8008ff */
[----:B------:R-:W-:-:S04]  /*9890*/  IADD3 R3, R3, R9, RZ ;  /* 0x0000000903037210 */ /* 0x000fc80007ffe0ff */
[----:B------:R-:W-:Y:S02]  /*98a0*/  LEA.HI.X R18, R2, UR5, R3, 0x1, P0 ;  /* 0x0000000502127c11 */ /* 0x000fe400080f0c03 */
[----:B------:R-:W-:-:S04]  /*98b0*/  SHF.L.U32 R3, R25, 0x1f, RZ ;  /* 0x0000001f19037819 */ /* 0x000fc800000006ff */
[----:B------:R-:W0:Y:S02]  /*98c0*/  SYNCS.PHASECHK.TRANS64.TRYWAIT P0, [R0+URZ+0x30840], R3 ;  /* 0x03084003000075a7 */ /* 0x000e24000800017f */
[----:B0-----:R-:W-:Y:S05]  /*98d0*/  @!P0 BRA `(.L_x_3341) ;  /* 0x0000002c00708947 */ /* 0x001fea0003800000 */
.L_x_3387:
[----:B------:R-:W-:Y:S05]  /*98e0*/  BSYNC B0 ;  /* 0x0000000000007941 */ /* 0x000fea0003800000 */
.L_x_3340:
[----:B------:R-:W-:Y:S01]  /*98f0*/  ULDC.64 UR4, c[0x0][0x300] ;  /* 0x0000c00000047ab9 */ /* 0x000fe20000000a00 */
[C---:B------:R-:W-:Y:S01]  /*9900*/  LOP3.LUT P4, RZ, R16.reuse, 0x4, RZ, 0xc0, !PT ;  /* 0x0000000410ff7812 */ /* 0x040fe2000788c0ff */
[----:B------:R-:W-:Y:S01]  /*9910*/  IMAD R2, R7, UR4, RZ ;  /* 0x0000000407027c24 */ /* 0x000fe2000f8e02ff */
[C---:B------:R-:W-:Y:S02]  /*9920*/  LOP3.LUT P3, RZ, R16.reuse, 0x2, RZ, 0xc0, !PT ;  /* 0x0000000210ff7812 */ /* 0x040fe4000786c0ff */
[----:B------:R-:W-:Y:S01]  /*9930*/  LOP3.LUT P2, RZ, R16, 0x1, RZ, 0xc0, !PT ;  /* 0x0000000110ff7812 */ /* 0x000fe2000784c0ff */
        /* <DEDUP_REMOVED lines=13> */
[----:B------:R-:W-:Y:S01]  /*9a10*/  IADD3 R3, R3, R5, RZ ;  /* 0x0000000503037210 */ /* 0x000fe20007ffe0ff */
[----:B------:R-:W-:Y:S01]  /*9a20*/  IMAD R5, R22, 0x4800, R27 ;  /* 0x0000480016057824 */ /* 0x000fe200078e021b */
[----:B------:R-:W-:Y:S01]  /*9a30*/  LEA R4, P0, R2, UR4, 0x1 ;  /* 0x0000000402047c11 */ /* 0x000fe2000f8008ff */
[----:B------:R-:W-:-:S03]  /*9a40*/  UMOV UR4, 0xffffffff ;  /* 0xffffffff00047882 */ /* 0x000fc60000000000 */
[----:B------:R-:W-:Y:S01]  /*9a50*/  LEA.HI.X R6, R2, UR5, R3, 0x1, P0 ;  /* 0x0000000502067c11 */ /* 0x000fe200080f0c03 */
[----:B------:R-:W-:Y:S08]  /*9a60*/  BRA.DIV UR4, `(.L_x_3342) ;  /* 0x0000002e04207947 */ /* 0x000ff0000b800000 */
[----:B------:R-:W0:Y:S01]  /*9a70*/  SHFL.IDX PT, R14, R4, RZ, 0x181f ;  /* 0x00181fff040e7589 */ /* 0x000e2200000e0000 */
[----:B------:R-:W-:-:S03]  /*9a80*/  ISETP.GE.AND P0, PT, R33, 0x1, PT ;  /* 0x000000012100780c */ /* 0x000fc60003f06270 */
[----:B------:R-:W1:Y:S04]  /*9a90*/  SHFL.IDX PT, R2, R6, RZ, 0x181f ;  /* 0x00181fff06027589 */ /* 0x000e6800000e0000 */
[----:B------:R-:W-:Y:S06]  /*9aa0*/  SHFL.IDX PT, R8, R6, 0x1, 0x181f ;  /* 0x00381f0006087f89 */ /* 0x000fec00000e0000 */
[----:B------:R-:W-:-:S02]  /*9ab0*/  @P0 LEA R7, R5, UR39, 0x1 ;  /* 0x0000002705070c11 */ /* 0x000fc4000f8e08ff */
[----:B0-----:R-:W-:-:S05]  /*9ac0*/  @P0 LEA R14, P1, R37, R14, 0x1 ;  /* 0x0000000e250e0211 */ /* 0x001fca00078208ff */
[----:B-1----:R-:W-:Y:S02]  /*9ad0*/  @P0 IMAD.X R3, RZ, RZ, R2, P1 ;  /* 0x000000ffff030224 */ /* 0x002fe400008e0602 */
[----:B------:R-:W-:Y:S02]  /*9ae0*/  @P0 IMAD.MOV.U32 R2, RZ, RZ, R14 ;  /* 0x000000ffff020224 */ /* 0x000fe400078e000e */
[----:B------:R-:W0:Y:S04]  /*9af0*/  SHFL.IDX PT, R14, R4, 0x1, 0x181f ;  /* 0x00381f00040e7f89 */ /* 0x000e2800000e0000 */
[----:B------:R-:W-:Y:S04]  /*9b00*/  @P0 LDGSTS.E.BYPASS.LTC128B.128 [R7+0x1e400], desc[UR36][R2.64], !P4 ;  /* 0x1e40000002070fae */ /* 0x000fe8000e101d64 */
[----:B------:R-:W-:Y:S04]  /*9b10*/  @P0 LDGSTS.E.BYPASS.LTC128B.128 [R7+0x21400], desc[UR36][R2.64+0x80], !P3 ;  /* 0x2140008002070fae */ /* 0x000fe8000d901d64 */
[----:B------:R1:W-:Y:S01]  /*9b20*/  @P0 LDGSTS.E.BYPASS.LTC128B.128 [R7+0x24400], desc[UR36][R2.64+0x100], !P2 ;  /* 0x2440010002070fae */ /* 0x0003e2000d101d64 */
[----:B------:R-:W-:-:S03]  /*9b30*/  ISETP.GE.AND P0, PT, R33, 0x11, PT ;  /* 0x000000112100780c */ /* 0x000fc60003f06270 */
[----:B-1----:R-:W-:Y:S10]  /*9b40*/  SHFL.IDX PT, R7, R6, 0x2, 0x181f ;  /* 0x00581f0006077f89 */ /* 0x002ff400000e0000 */
[----:B0-----:R-:W-:-:S02]  /*9b50*/  @P0 LEA R14, P1, R37, R14, 0x1 ;  /* 0x0000000e250e0211 */ /* 0x001fc400078208ff */
[----:B------:R-:W-:Y:S02]  /*9b60*/  @P0 LEA R21, R5, UR39, 0x1 ;  /* 0x0000002705150c11 */ /* 0x000fe4000f8e08ff */
[----:B------:R-:W-:Y:S01]  /*9b70*/  @P0 IADD3.X R9, RZ, R8, RZ, P1, !PT ;  /* 0x00000008ff090210 */ /* 0x000fe20000ffe4ff */
[----:B------:R-:W-:Y:S02]  /*9b80*/  @P0 IMAD.MOV.U32 R2, RZ, RZ, R14 ;  /* 0x000000ffff020224 */ /* 0x000fe400078e000e */
[----:B------:R-:W0:Y:S02]  /*9b90*/  SHFL.IDX PT, R14, R4, 0x2, 0x181f ;  /* 0x00581f00040e7f89 */ /* 0x000e2400000e0000 */
[----:B------:R-:W-:-:S05]  /*9ba0*/  @P0 IMAD.MOV.U32 R3, RZ, RZ, R9 ;  /* 0x000000ffff030224 */ /* 0x000fca00078e0009 */
[----:B------:R-:W-:Y:S04]  /*9bb0*/  @P0 LDGSTS.E.BYPASS.LTC128B.128 [R21+0x1ec00], desc[UR36][R2.64], !P4 ;  /* 0x1ec0000002150fae */ /* 0x000fe8000e101d64 */
[----:B------:R-:W-:Y:S04]  /*9bc0*/  @P0 LDGSTS.E.BYPASS.LTC128B.128 [R21+0x21c00], desc[UR36][R2.64+0x80], !P3 ;  /* 0x21c0008002150fae */ /* 0x000fe8000d901d64 */
[----:B------:R1:W-:Y:S01]  /*9bd0*/  @P0 LDGSTS.E.BYPASS.LTC128B.128 [R21+0x24c00], desc[UR36][R2.64+0x100], !P2 ;  /* 0x24c0010002150fae */ /* 0x0003e2000d101d64 */
[----:B------:R-:W-:-:S13]  /*9be0*/  ISETP.GE.AND P0, PT, R33, 0x21, PT ;  /* 0x000000212100780c */ /* 0x000fda0003f06270 */
[----:B0-----:R-:W-:Y:S02]  /*9bf0*/  @P0 LEA R14, P1, R37, R14, 0x1 ;  /* 0x0000000e250e0211 */ /* 0x001fe400078208ff */
[----:B------:R-:W-:Y:S02]  /*9c00*/  @P0 LEA R9, R5, UR39, 0x1 ;  /* 0x0000002705090c11 */ /* 0x000fe4000f8e08ff */
[----:B------:R-:W-:Y:S01]  /*9c10*/  @P0 IADD3.X R7, RZ, R7, RZ, P1, !PT ;  /* 0x00000007ff070210 */ /* 0x000fe20000ffe4ff */
[----:B-1----:R-:W-:Y:S02]  /*9c20*/  @P0 IMAD.MOV.U32 R2, RZ, RZ, R14 ;  /* 0x000000ffff020224 */ /* 0x002fe400078e000e */
[----:B------:R-:W0:Y:S02]  /*9c30*/  SHFL.IDX PT, R14, R4, 0x3, 0x181f ;  /* 0x00781f00040e7f89 */ /* 0x000e2400000e0000 */
[----:B------:R-:W-:Y:S02]  /*9c40*/  @P0 IMAD.MOV.U32 R3, RZ, RZ, R7 ;  /* 0x000000ffff030224 */ /* 0x000fe400078e0007 */
[----:B------:R-:W1:Y:S04]  /*9c50*/  SHFL.IDX PT, R7, R6, 0x3, 0x181f ;  /* 0x00781f0006077f89 */ /* 0x000e6800000e0000 */
[----:B------:R-:W-:Y:S04]  /*9c60*/  @P0 LDGSTS.E.BYPASS.LTC128B.128 [R9+0x1f400], desc[UR36][R2.64], !P4 ;  /* 0x1f40000002090fae */ /* 0x000fe8000e101d64 */
[----:B------:R-:W-:Y:S04]  /*9c70*/  @P0 LDGSTS.E.BYPASS.LTC128B.128 [R9+0x22400], desc[UR36][R2.64+0x80], !P3 ;  /* 0x2240008002090fae */ /* 0x000fe8000d901d64 */
[----:B------:R2:W-:Y:S01]  /*9c80*/  @P0 LDGSTS.E.BYPASS.LTC128B.128 [R9+0x25400], desc[UR36][R2.64+0x100], !P2 ;  /* 0x2540010002090fae */ /* 0x0005e2000d101d64 */
[----:B------:R-:W-:-:S13]  /*9c90*/  ISETP.GE.AND P0, PT, R33, 0x31, PT ;  /* 0x000000312100780c */ /* 0x000fda0003f06270 */
[----:B0-----:R-:W-:Y:S02]  /*9ca0*/  @P0 LEA R14, P1, R37, R14, 0x1 ;  /* 0x0000000e250e0211 */ /* 0x001fe400078208ff */
[----:B------:R-:W-:Y:S02]  /*9cb0*/  @P0 LEA R21, R5, UR39, 0x1 ;  /* 0x0000002705150c11 */ /* 0x000fe4000f8e08ff */
[----:B-1----:R-:W-:Y:S01]  /*9cc0*/  @P0 IADD3.X R7, RZ, R7, RZ, P1, !PT ;  /* 0x00000007ff070210 */ /* 0x002fe20000ffe4ff */
[----:B--2---:R-:W-:Y:S02]  /*9cd0*/  @P0 IMAD.MOV.U32 R2, RZ, RZ, R14 ;  /* 0x000000ffff020224 */ /* 0x004fe400078e000e */
        /* <DEDUP_REMOVED lines=11> */
[----:B------:R0:W1:Y:S02]  /*9d90*/  SHFL.IDX PT, R14, R4, 0x5, 0x181f ;  /* 0x00b81f00040e7f89 */ /* 0x00006400000e0000 */
[----:B------:R-:W-:Y:S02]  /*9da0*/  @P0 IMAD.MOV.U32 R3, RZ, RZ, R7 ;  /* 0x000000ffff030224 */ /* 0x000fe400078e0007 */
[----:B------:R0:W2:Y:S04]  /*9db0*/  SHFL.IDX PT, R7, R6, 0x5, 0x181f ;  /* 0x00b81f0006077f89 */ /* 0x0000a800000e0000 */
[----:B------:R0:W-:Y:S04]  /*9dc0*/  @P0 LDGSTS.E.BYPASS.LTC128B.128 [R9+0x20400], desc[UR36][R2.64], !P4 ;  /* 0x2040000002090fae */ /* 0x0001e8000e101d64 */
[----:B------:R0:W-:Y:S04]  /*9dd0*/  @P0 LDGSTS.E.BYPASS.LTC128B.128 [R9+0x23400], desc[UR36][R2.64+0x80], !P3 ;  /* 0x2340008002090fae */ /* 0x0001e8000d901d64 */
[----:B------:R0:W-:Y:S02]  /*9de0*/  @P0 LDGSTS.E.BYPASS.LTC128B.128 [R9+0x26400], desc[UR36][R2.64+0x100], !P2 ;  /* 0x2640010002090fae */ /* 0x0001e4000d101d64 */
.L_x_3401:
[----:B------:R-:W-:-:S13]  /*9df0*/  ISETP.GE.AND P0, PT, R33, 0x51, PT ;  /* 0x000000512100780c */ /* 0x000fda0003f06270 */
[----:B01----:R-:W-:Y:S02]  /*9e00*/  @P0 LEA R2, P1, R37, R14, 0x1 ;  /* 0x0000000e25020211 */ /* 0x003fe400078208ff */
[----:B------:R-:W-:Y:S02]  /*9e10*/  @P0 LEA R5, R5, UR39, 0x1 ;  /* 0x0000002705050c11 */ /* 0x000fe4000f8e08ff */
[----:B--2---:R-:W-:-:S05]  /*9e20*/  @P0 IADD3.X R3, RZ, R7, RZ, P1, !PT ;  /* 0x00000007ff030210 */ /* 0x004fca0000ffe4ff */
[----:B------:R-:W-:Y:S01]  /*9e30*/  @!PT LDS RZ, [RZ] ;  /* 0x00000000fffff984 */ /* 0x000fe20000000800 */
[----:B------:R-:W-:Y:S01]  /*9e40*/  @!PT LDS RZ, [RZ] ;  /* 0x00000000fffff984 */ /* 0x000fe20000000800 */
[----:B------:R-:W-:Y:S01]  /*9e50*/  @!PT LDS RZ, [RZ] ;  /* 0x00000000fffff984 */ /* 0x000fe20000000800 */
[----:B------:R0:W-:Y:S04]  /*9e60*/  @P0 LDGSTS.E.BYPASS.LTC128B.128 [R5+0x20c00], desc[UR36][R2.64], !P4 ;  /* 0x20c0000002050fae */ /* 0x0001e8000e101d64 */
[----:B------:R0:W-:Y:S04]  /*9e70*/  @P0 LDGSTS.E.BYPASS.LTC128B.128 [R5+0x23c00], desc[UR36][R2.64+0x80], !P3 ;  /* 0x23c0008002050fae */ /* 0x0001e8000d901d64 */
[----:B------:R0:W-:Y:S01]  /*9e80*/  @P0 LDGSTS.E.BYPASS.LTC128B.128 [R5+0x26c00], desc[UR36][R2.64+0x100], !P2 ;  /* 0x26c0010002050fae */ /* 0x0001e2000d101d64 */
[----:B------:R-:W-:Y:S01]  /*9e90*/  PLOP3.LUT P0, PT, PT, PT, PT, 0x80, 0x0 ;  /* 0x000000000000781c */ /* 0x000fe20003f0f070 */
[----:B------:R-:W-:-:S12]  /*9ea0*/  NOP ;  /* 0x0000000000007918 */ /* 0x000fd80000000000 */
.L_x_3343:
        /* <DEDUP_REMOVED lines=10> */
.L_x_3344:
[----:B------:R1:W-:Y:S02]  /*9f50*/  SYNCS.ARRIVE.TRANS64.A1T0 RZ, [R0+URZ+0x30830], RZ ;  /* 0x030830ff00ff79a7 */ /* 0x0003e4000810003f */
[----:B------:R-:W-:Y:S05]  /*9f60*/  WARPSYNC.ALL ;  /* 0x0000000000007948 */ /* 0x000fea0003800000 */
[----:B------:R-:W-:-:S04]  /*9f70*/  UIADD3 UR4, UR39, 0x12400, URZ ;  /* 0x0001240027047890 */ /* 0x000fc8000fffe03f */
[----:B------:R-:W-:Y:S01]  /*9f80*/  ULOP3.LUT UP0, URZ, UR4, 0x3ff, URZ, 0xc0, !UPT ;  /* 0x000003ff043f7892 */ /* 0x000fe2000f80c03f */
[----:B------:R-:W-:Y:S05]  /*9f90*/  BAR.SYNC.DEFER_BLOCKING 0x8, 0x180 ;  /* 0x0206000000007b1d */ /* 0x000fea0000010000 */
[----:B------:R-:W-:-:S13]  /*9fa0*/  PLOP3.LUT P0, PT, PT, PT, UP0, 0x80, 0x0 ;  /* 0x000000000000781c */ /* 0x000fda0003f0f008 */
[----:B------:R-:W-:Y:S05]  /*9fb0*/  @!P0 BRA `(.L_x_3345) ;  /* 0x0000000000408947 */ /* 0x000fea0003800000 */
[----:B0-----:R-:W-:Y:S01]  /*9fc0*/  MOV R2, 0x0 ;  /* 0x0000000000027802 */ /* 0x001fe20000000f00 */
        /* <DEDUP_REMOVED lines=8> */
[----:B------:R-:W-:Y:S01]  /*a050*/  IMAD.U32 R7, RZ, RZ, UR9 ;  /* 0x00000009ff077e24 */ /* 0x000fe2000f8e00ff */
[----:B------:R-:W-:Y:S01]  /*a060*/  MOV R13, RZ ;  /* 0x000000ff000d7202 */ /* 0x000fe20000000f00 */
[----:B------:R-:W-:-:S02]  /*a070*/  IMAD.U32 R10, RZ, RZ, UR4 ;  /* 0x00000004ff0a7e24 */ /* 0x000fc4000f8e00ff */
[----:B------:R-:W-:Y:S02]  /*a080*/  IMAD.MOV.U32 R8, RZ, RZ, 0x70 ;  /* 0x00000070ff087424 */ /* 0x000fe400078e00ff */
[----:B------:R-:W-:-:S07]  /*a090*/  IMAD.MOV.U32 R12, RZ, RZ, 0x1 ;  /* 0x00000001ff0c7424 */ /* 0x000fce00078e00ff */
[----:B------:R-:W-:-:S07]  /*a0a0*/  LEPC R20, `(.L_x_3345) ;  /* 0x000000001014794e */ /* 0x000fce0000000000 */
[----:B01----:R-:W-:Y:S05]  /*a0b0*/  CALL.ABS.NOINC R2 ;  /* 0x0000000002007343 */ /* 0x003fea0003c00000 */
.L_x_3345:
[----:B-1----:R-:W1:Y:S01]  /*a0c0*/  LDC R0, c[0x0][0x448] ;  /* 0x00011200ff007b82 */ /* 0x002e620000000800 */
[----:B0-----:R-:W-:Y:S01]  /*a0d0*/  IMAD.MOV R3, RZ, RZ, -R24 ;  /* 0x000000ffff037224 */ /* 0x001fe200078e0a18 */
[----:B------:R-:W-:Y:S01]  /*a0e0*/  ULDC UR4, c[0x0][0xc38] ;  /* 0x00030e0000047ab9 */ /* 0x000fe20000000800 */
[----:B------:R-:W-:Y:S02]  /*a0f0*/  SHF.R.S32.HI R6, RZ, 0x1f, R23 ;  /* 0x0000001fff067819 */ /* 0x000fe40000011417 */
[----:B------:R-:W-:Y:S01]  /*a100*/  IMAD R4, R3, UR4, R36 ;  /* 0x0000000403047c24 */ /* 0x000fe2000f8e0224 */
[----:B------:R-:W-:Y:S01]  /*a110*/  ULDC.64 UR4, c[0x0][0x2d8] ;  /* 0x0000b60000047ab9 */ /* 0x000fe20000000a00 */
[----:B------:R-:W-:Y:S02]  /*a120*/  LOP3.LUT P3, RZ, R16, 0x800, RZ, 0xc0, !PT ;  /* 0x0000080010ff7812 */ /* 0x000fe4000786c0ff */
[----:B------:R-:W-:Y:S01]  /*a130*/  IMAD.SHL.U32 R4, R4, 0x80, RZ ;  /* 0x0000008004047824 */ /* 0x000fe200078e00ff */
[----:B------:R-:W-:-:S02]  /*a140*/  LOP3.LUT P4, RZ, R16, 0x400, RZ, 0xc0, !PT ;  /* 0x0000040010ff7812 */ /* 0x000fc4000788c0ff */
[----:B------:R-:W-:Y:S02]  /*a150*/  LOP3.LUT P5, RZ, R16, 0x200, RZ, 0xc0, !PT ;  /* 0x0000020010ff7812 */ /* 0x000fe400078ac0ff */
[----:B------:R-:W-:Y:S02]  /*a160*/  LOP3.LUT R7, R26, R4, RZ, 0xfc, !PT ;  /* 0x000000041a077212 */ /* 0x000fe400078efcff */
[----:B------:R-:W-:Y:S02]  /*a170*/  LEA R20, R27, UR39, 0x1 ;  /* 0x000000271b147c11 */ /* 0x000fe4000f8e08ff */
[----:B------:R-:W-:Y:S02]  /*a180*/  MOV R5, R7 ;  /* 0x0000000700057202 */ /* 0x000fe40000000f00 */
[----:B-1----:R-:W-:-:S13]  /*a190*/  ISETP.NE.AND P0, PT, R0, 0x1, PT ;  /* 0x000000010000780c */ /* 0x002fda0003f05270 */
[----:B------:R-:W0:Y:S08]  /*a1a0*/  @P0 LDC R2, c[0x0][0x44c] ;  /* 0x00011300ff020b82 */ /* 0x000e300000000800 */
[----:B------:R-:W1:Y:S01]  /*a1b0*/  @P0 LDC R9, c[0x0][0x450] ;  /* 0x00011400ff090b82 */ /* 0x000e620000000800 */
[----:B0-----:R-:W-:-:S05]  /*a1c0*/  @P0 IMAD.HI.U32 R2, R7, R2, RZ ;  /* 0x0000000207020227 */ /* 0x001fca00078e00ff */
[----:B-1----:R-:W-:Y:S01]  /*a1d0*/  @P0 SHF.R.U32.HI R5, RZ, R9, R2 ;  /* 0x00000009ff050219 */ /* 0x002fe20000011602 */
[----:B------:R-:W-:-:S04]  /*a1e0*/  IMAD R2, R29, UR4, RZ ;  /* 0x000000041d027c24 */ /* 0x000fc8000f8e02ff */
[C---:B------:R-:W-:Y:S02]  /*a1f0*/  IMAD R9, R19.reuse, UR5, R2 ;  /* 0x0000000513097c24 */ /* 0x040fe4000f8e0202 */
[----:B------:R-:W-:Y:S01]  /*a200*/  IMAD.WIDE.U32 R2, R19, UR4, RZ ;  /* 0x0000000413027c25 */ /* 0x000fe2000f8e00ff */
[----:B------:R-:W-:-:S03]  /*a210*/  ULDC.64 UR4, c[0x0][0x2e0] ;  /* 0x0000b80000047ab9 */ /* 0x000fc60000000a00 */
[----:B------:R-:W-:Y:S02]  /*a220*/  IMAD R6, R6, UR4, RZ ;  /* 0x0000000406067c24 */ /* 0x000fe4000f8e02ff */
[----:B------:R-:W-:Y:S02]  /*a230*/  IMAD.IADD R3, R3, 0x1, R9 ;  /* 0x0000000103037824 */ /* 0x000fe400078e0209 */
[C---:B------:R-:W-:Y:S02]  /*a240*/  IMAD R9, R23.reuse, UR5, R6 ;  /* 0x0000000517097c24 */ /* 0x040fe4000f8e0206 */
[----:B------:R-:W-:Y:S02]  /*a250*/  IMAD.MOV R6, RZ, RZ, -R5 ;  /* 0x000000ffff067224 */ /* 0x000fe400078e0a05 */
[----:B------:R-:W-:Y:S01]  /*a260*/  IMAD.WIDE.U32 R2, R23, UR4, R2 ;  /* 0x0000000417027c25 */ /* 0x000fe2000f8e0002 */
[----:B------:R-:W-:-:S03]  /*a270*/  ULDC.64 UR4, c[0x0][0x2d0] ;  /* 0x0000b40000047ab9 */ /* 0x000fc60000000a00 */
[----:B------:R-:W-:Y:S01]  /*a280*/  IMAD R7, R0, R6, R7 ;  /* 0x0000000600077224 */ /* 0x000fe200078e0207 */
[----:B------:R-:W-:Y:S02]  /*a290*/  SHF.R.S32.HI R0, RZ, 0x1f, R5 ;  /* 0x0000001fff007819 */ /* 0x000fe40000011405 */
[----:B------:R-:W-:-:S03]  /*a2a0*/  IADD3 R3, R3, R9, RZ ;  /* 0x0000000903037210 */ /* 0x000fc60007ffe0ff */
        /* <DEDUP_REMOVED lines=16> */
[----:B------:R-:W-:-:S03]  /*a3b0*/  IADD3 R4, R34, R4, RZ ;  /* 0x0000000422047210 */ /* 0x000fc60007ffe0ff */
[----:B------:R-:W1:Y:S01]  /*a3c0*/  SHFL.IDX PT, R2, R5, RZ, 0x181f ;  /* 0x00181fff05027589 */ /* 0x000e6200000e0000 */
[C---:B------:R-:W-:Y:S02]  /*a3d0*/  ISETP.GE.AND P0, PT, R4.reuse, UR40, PT ;  /* 0x0000002804007c0c */ /* 0x040fe4000bf06270 */
[----:B------:R-:W-:Y:S01]  /*a3e0*/  IADD3 R7, R4, 0x10, RZ ;  /* 0x0000001004077810 */ /* 0x000fe20007ffe0ff */
[----:B------:R-:W-:Y:S10]  /*a3f0*/  SHFL.IDX PT, R6, R5, 0x1, 0x181f ;  /* 0x00381f0005067f89 */ /* 0x000ff400000e0000 */
[----:B0-----:R-:W-:-:S05]  /*a400*/  @!P0 LEA R14, P1, R37, R14, 0x1 ;  /* 0x0000000e250e8211 */ /* 0x001fca00078208ff */
[----:B-1----:R-:W-:Y:S02]  /*a410*/  @!P0 IMAD.X R3, RZ, RZ, R2, P1 ;  /* 0x000000ffff038224 */ /* 0x002fe400008e0602 */
[----:B------:R-:W-:Y:S02]  /*a420*/  @!P0 IMAD.MOV.U32 R2, RZ, RZ, R14 ;  /* 0x000000ffff028224 */ /* 0x000fe400078e000e */
[----:B------:R-:W0:Y:S04]  /*a430*/  SHFL.IDX PT, R14, R0, 0x1, 0x181f ;  /* 0x00381f00000e7f89 */ /* 0x000e2800000e0000 */
        /* <DEDUP_REMOVED lines=62> */
[----:B------:R0:W1:Y:S03]  /*a820*/  SHFL.IDX PT, R6, R5, 0x7, 0x181f ;  /* 0x00f81f0005067f89 */ /* 0x00006600000e0000 */
[----:B------:R-:W-:Y:S01]  /*a830*/  @!P0 IMAD.MOV.U32 R3, RZ, RZ, R7 ;  /* 0x000000ffff038224 */ /* 0x000fe200078e0007 */
[----:B------:R0:W2:Y:S04]  /*a840*/  SHFL.IDX PT, R14, R0, 0x7, 0x181f ;  /* 0x00f81f00000e7f89 */ /* 0x0000a800000e0000 */
[----:B------:R0:W-:Y:S04]  /*a850*/  @!P0 LDGSTS.E.BYPASS.LTC128B.128 [R20+0x15400], desc[UR36][R2.64], !P3 ;  /* 0x1540000002148fae */ /* 0x0001e8000d901d64 */
[----:B------:R0:W-:Y:S04]  /*a860*/  @!P0 LDGSTS.E.BYPASS.LTC128B.128 [R20+0x19400], desc[UR36][R2.64+0x80], !P4 ;  /* 0x1940008002148fae */ /* 0x0001e8000e101d64 */
[----:B------:R0:W-:Y:S02]  /*a870*/  @!P0 LDGSTS.E.BYPASS.LTC128B.128 [R20+0x1d400], desc[UR36][R2.64+0x100], !P5 ;  /* 0x1d40010002148fae */ /* 0x0001e4000e901d64 */
.L_x_3418:
[----:B0-----:R-:W3:Y:S01]  /*a880*/  LDL R0, [R1] ;  /* 0x0000000001007983 */ /* 0x001ee20000100800 */
[----:B------:R-:W-:-:S04]  /*a890*/  IADD3 R4, R4, 0x70, RZ ;  /* 0x0000007004047810 */ /* 0x000fc80007ffe0ff */
        /* <DEDUP_REMOVED lines=19> */
.L_x_3419:
[----:B------:R-:W-:Y:S05]  /*a9d0*/  BSYNC B0 ;  /* 0x0000000000007941 */ /* 0x000fea0003800000 */
.L_x_3347:
[----:B------:R-:W-:Y:S01]  /*a9e0*/  UISETP.GE.AND UP0, UPT, UR38, 0x61, UPT ;  /* 0x000000612600788c */ /* 0x000fe2000bf06270 */
[----:B------:R-:W-:-:S05]  /*a9f0*/  IMAD.U32 R20, RZ, RZ, UR43 ;  /* 0x0000002bff147e24 */ /* 0x000fca000f8e00ff */
[----:B------:R-:W-:-:S13]  /*aa00*/  PLOP3.LUT P0, PT, PT, PT, UP0, 0x40, 0x0 ;  /* 0x000000000000781c */ /* 0x000fda0003f0e808 */
[----:B------:R-:W-:Y:S05]  /*aa10*/  @P0 BRA `(.L_x_3349) ;  /* 0x0000000c00e80947 */ /* 0x000fea0003800000 */
[----:B------:R-:W-:Y:S01]  /*aa20*/  BSSY B0, `(.L_x_3349) ;  /* 0x00000f9000007945 */ /* 0x000fe20003800000 */
[----:B------:R-:W-:Y:S01]  /*aa30*/  MOV R21, R25 ;  /* 0x0000001900157202 */ /* 0x000fe20000000f00 */
[----:B------:R-:W-:Y:S01]  /*aa40*/  IMAD.MOV.U32 R7, RZ, RZ, R22 ;  /* 0x000000ffff077224 */ /* 0x000fe200078e0016 */
[----:B------:R-:W-:Y:S01]  /*aa50*/  MOV R28, UR43 ;  /* 0x0000002b001c7c02 */ /* 0x000fe20008000f00 */
[----:B------:R-:W-:-:S07]  /*aa60*/  IMAD.U32 R6, RZ, RZ, UR41 ;  /* 0x00000029ff067e24 */ /* 0x000fce000f8e00ff */
.L_x_3362:
[----:B0-----:R-:W0:Y:S01]  /*aa70*/  LDC R0, c[0x0][0x430] ;  /* 0x00010c00ff007b82 */ /* 0x001e220000000800 */
[----:B------:R-:W-:Y:S01]  /*aa80*/  ISETP.GT.U32.AND P0, PT, R26, 0x5f, PT ;  /* 0x0000005f1a00780c */ /* 0x000fe20003f04070 */
[----:B------:R-:W-:Y:S01]  /*aa90*/  IMAD R3, R6, 0x60, R31 ;  /* 0x0000006006037824 */ /* 0x000fe200078e021f */
[----:B------:R-:W-:Y:S01]  /*aaa0*/  LOP3.LUT P2, RZ, R16, 0x40, RZ, 0xc0, !PT ;  /* 0x0000004010ff7812 */ /* 0x000fe2000784c0ff */
[----:B------:R-:W-:Y:S02]  /*aab0*/  ULDC UR4, c[0x0][0x430] ;  /* 0x00010c0000047ab9 */ /* 0x000fe40000000800 */
[----:B------:R-:W-:-:S04]  /*aac0*/  IMAD.IADD R10, R26, 0x1, R3 ;  /* 0x000000011a0a7824 */ /* 0x000fc800078e0203 */
[----:B------:R-:W-:-:S04]  /*aad0*/  IMAD.MOV.U32 R11, RZ, RZ, R10 ;  /* 0x000000ffff0b7224 */ /* 0x000fc800078e000a */
[----:B------:R-:W1:Y:S01]  /*aae0*/  @!P0 LDC.64 R8, c[0x0][0x428] ;  /* 0x00010a00ff088b82 */ /* 0x000e620000000a00 */
[----:B0-----:R-:W-:-:S13]  /*aaf0*/  ISETP.NE.AND P1, PT, R0, 0x1, PT ;  /* 0x000000010000780c */ /* 0x001fda0003f25270 */
[----:B------:R-:W0:Y:S08]  /*ab00*/  @P1 LDC R5, c[0x0][0x434] ;  /* 0x00010d00ff051b82 */ /* 0x000e300000000800 */
[----:B------:R-:W2:Y:S01]  /*ab10*/  @P1 LDC R3, c[0x0][0x438] ;  /* 0x00010e00ff031b82 */ /* 0x000ea20000000800 */
[----:B0-----:R-:W-:-:S07]  /*ab20*/  @P1 IMAD.HI.U32 R0, R10, R5, RZ ;  /* 0x000000050a001227 */ /* 0x001fce00078e00ff */
[----:B------:R-:W0:Y:S01]  /*ab30*/  @!P0 LDC.64 R4, c[0x0][0x418] ;  /* 0x00010600ff048b82 */ /* 0x000e220000000a00 */
[----:B--2---:R-:W-:Y:S01]  /*ab40*/  @P1 SHF.R.U32.HI R11, RZ, R3, R0 ;  /* 0x00000003ff0b1219 */ /* 0x004fe20000011600 */
[----:B-1----:R-:W-:-:S03]  /*ab50*/  @!P0 IMAD R0, R32, R8, RZ ;  /* 0x0000000820008224 */ /* 0x002fc600078e02ff */
[----:B------:R-:W-:Y:S01]  /*ab60*/  @!P0 SHF.R.S32.HI R3, RZ, 0x1f, R11 ;  /* 0x0000001fff038819 */ /* 0x000fe2000001140b */
[----:B------:R-:W-:Y:S01]  /*ab70*/  @!P0 IMAD R9, R30, R9, R0 ;  /* 0x000000091e098224 */ /* 0x000fe200078e0200 */
[----:B------:R-:W-:-:S05]  /*ab80*/  @!P0 MOV R2, R11 ;  /* 0x0000000b00028202 */ /* 0x000fca0000000f00 */
[----:B------:R-:W-:-:S04]  /*ab90*/  @!P0 IMAD.WIDE.U32 R2, R30, R8, R2 ;  /* 0x000000081e028225 */ /* 0x000fc800078e0002 */
[----:B------:R-:W-:Y:S01]  /*aba0*/  @!P0 IMAD.IADD R0, R9, 0x1, R3 ;  /* 0x0000000109008824 */ /* 0x000fe200078e0203 */
[----:B0-----:R-:W-:-:S04]  /*abb0*/  @!P0 LEA R4, P1, R2, R4, 0x2 ;  /* 0x0000000402048211 */ /* 0x001fc800078210ff */
[----:B------:R-:W-:Y:S01]  /*abc0*/  @!P0 LEA.HI.X R5, R2, R5, R0, 0x2, P1 ;  /* 0x0000000502058211 */ /* 0x000fe200008f1400 */
[----:B------:R-:W-:Y:S01]  /*abd0*/  IMAD.MOV.U32 R0, RZ, RZ, RZ ;  /* 0x000000ffff007224 */ /* 0x000fe200078e00ff */
[----:B------:R-:W-:Y:S01]  /*abe0*/  IADD3 R22, R7, 0x1, RZ ;  /* 0x0000000107167810 */ /* 0x000fe20007ffe0ff */
[----:B------:R-:W-:-:S04]  /*abf0*/  IMAD.MOV R3, RZ, RZ, -R11 ;  /* 0x000000ffff037224 */ /* 0x000fc800078e0a0b */
[----:B------:R0:W5:Y:S01]  /*ac00*/  @!P0 LDG.E R0, desc[UR36][R4.64] ;  /* 0x0000002404008981 */ /* 0x000162000c1e1900 */
[----:B------:R-:W-:Y:S01]  /*ac10*/  ISETP.NE.AND P0, PT, R22, 0x2, PT ;  /* 0x000000021600780c */ /* 0x000fe20003f05270 */
[----:B------:R-:W-:-:S03]  /*ac20*/  IMAD.MOV.U32 R20, RZ, RZ, R6 ;  /* 0x000000ffff147224 */ /* 0x000fc600078e0006 */
[----:B------:R-:W-:Y:S02]  /*ac30*/  SEL R2, RZ, 0x1, P0 ;  /* 0x00000001ff027807 */ /* 0x000fe40000000000 */
[----:B------:R-:W-:Y:S02]  /*ac40*/  SEL R22, R22, RZ, P0 ;  /* 0x000000ff16167207 */ /* 0x000fe40000000000 */
[----:B------:R-:W-:Y:S01]  /*ac50*/  LOP3.LUT R25, R21, R2, RZ, 0x3c, !PT ;  /* 0x0000000215197212 */ /* 0x000fe200078e3cff */
[----:B0-----:R-:W-:Y:S01]  /*ac60*/  IMAD R5, R3, UR4, R10 ;  /* 0x0000000403057c24 */ /* 0x001fe2000f8e020a */
[----:B------:R-:W-:Y:S06]  /*ac70*/  @!P2 BRA `(.L_x_3350) ;  /* 0x000000000004a947 */ /* 0x000fec0003800000 */
[----:B------:R-:W-:Y:S01]  /*ac80*/  BPT.TRAP 0x1 ;  /* 0x000000040000795c */ /* 0x000fe20000300000 */
.L_x_3350:
[----:B------:R-:W-:Y:S01]  /*ac90*/  LEA R6, R22, UR39, 0x3 ;  /* 0x0000002716067c11 */ /* 0x000fe2000f8e18ff */
[----:B------:R-:W-:Y:S01]  /*aca0*/  BSSY B1, `(.L_x_3351) ;  /* 0x0000004000017945 */ /* 0x000fe20003800000 */
[----:B------:R-:W-:-:S04]  /*acb0*/  SHF.L.U32 R3, R25, 0x1f, RZ ;  /* 0x0000001f19037819 */ /* 0x000fc800000006ff */
[----:B------:R-:W0:Y:S02]  /*acc0*/  SYNCS.PHASECHK.TRANS64.TRYWAIT P0, [R6+URZ+0x30840], R3 ;  /* 0x03084003060075a7 */ /* 0x000e24000800017f */
[----:B0-----:R-:W-:Y:S05]  /*acd0*/  @!P0 BRA `(.L_x_3352) ;  /* 0x0000002c00308947 */ /* 0x001fea0003800000 */
.L_x_3420:
[----:B------:R-:W-:Y:S05]  /*ace0*/  BSYNC B1 ;  /* 0x0000000000017941 */ /* 0x000fea0003800000 */
.L_x_3351:
[----:B------:R-:W-:Y:S01]  /*acf0*/  SHF.R.S32.HI R23, RZ, 0x1f, R5 ;  /* 0x0000001fff177819 */ /* 0x000fe20000011405 */
[----:B------:R-:W-:Y:S01]  /*ad00*/  ULDC.64 UR4, c[0x0][0x300] ;  /* 0x0000c00000047ab9 */ /* 0x000fe20000000a00 */
[----:B-----5:R-:W-:Y:S02]  /*ad10*/  SHF.R.S32.HI R24, RZ, 0x1f, R0 ;  /* 0x0000001fff187819 */ /* 0x020fe40000011400 */
[C---:B------:R-:W-:Y:S01]  /*ad20*/  LOP3.LUT P3, RZ, R16.reuse, 0x4, RZ, 0xc0, !PT ;  /* 0x0000000410ff7812 */ /* 0x040fe2000786c0ff */
[----:B------:R-:W-:Y:S01]  /*ad30*/  IMAD R2, R23, UR4, RZ ;  /* 0x0000000417027c24 */ /* 0x000fe2000f8e02ff */
[C---:B------:R-:W-:Y:S02]  /*ad40*/  LOP3.LUT P2, RZ, R16.reuse, 0x2, RZ, 0xc0, !PT ;  /* 0x0000000210ff7812 */ /* 0x040fe4000784c0ff */
[----:B------:R-:W-:Y:S01]  /*ad50*/  LOP3.LUT P1, RZ, R16, 0x1, RZ, 0xc0, !PT ;  /* 0x0000000110ff7812 */ /* 0x000fe2000782c0ff */
[C---:B------:R-:W-:Y:S02]  /*ad60*/  IMAD R9, R5.reuse, UR5, R2 ;  /* 0x0000000505097c24 */ /* 0x040fe4000f8e0202 */
[----:B0-----:R-:W-:Y:S01]  /*ad70*/  IMAD.WIDE.U32 R2, R5, UR4, RZ ;  /* 0x0000000405027c25 */ /* 0x001fe2000f8e00ff */
[----:B------:R-:W-:-:S04]  /*ad80*/  ULDC.64 UR4, c[0x0][0x310] ;  /* 0x0000c40000047ab9 */ /* 0x000fc80000000a00 */
[----:B------:R-:W-:Y:S01]  /*ad90*/  IADD3 R3, R3, R9, RZ ;  /* 0x0000000903037210 */ /* 0x000fe20007ffe0ff */
        /* <DEDUP_REMOVED lines=16> */
[----:B------:R-:W-:Y:S02]  /*aea0*/  SHF.L.U32 R4, R37, 0x1, RZ ;  /* 0x0000000125047819 */ /* 0x000fe400000006ff */
[----:B------:R-:W-:Y:S01]  /*aeb0*/  LEA R9, R9, UR39, 0x1 ;  /* 0x0000002709097c11 */ /* 0x000fe2000f8e08ff */
[----:B------:R-:W1:Y:S04]  /*aec0*/  SHFL.IDX PT, R3, R10, RZ, 0x181f ;  /* 0x00181fff0a037589 */ /* 0x000e6800000e0000 */
[----:B------:R-:W-:Y:S01]  /*aed0*/  SHFL.IDX PT, R35, R10, 0x2, 0x181f ;  /* 0x00581f000a237f89 */ /* 0x000fe200000e0000 */
[----:B0-----:R-:W-:-:S03]  /*aee0*/  IADD3 R2, P0, R14, R4, RZ ;  /* 0x000000040e027210 */ /* 0x001fc60007f1e0ff */
[----:B------:R-:W0:Y:S02]  /*aef0*/  SHFL.IDX PT, R14, R8, 0x1, 0x181f ;  /* 0x00381f00080e7f89 */ /* 0x000e2400000e0000 */
[----:B-1----:R-:W-:-:S05]  /*af00*/  IMAD.X R3, RZ, RZ, R3, P0 ;  /* 0x000000ffff037224 */ /* 0x002fca00000e0603 */
[----:B------:R-:W-:Y:S04]  /*af10*/  LDGSTS.E.BYPASS.LTC128B.128 [R9+0x1e400], desc[UR36][R2.64], !P3 ;  /* 0x1e40000002097fae */ /* 0x000fe8000d901d64 */
[----:B------:R-:W-:Y:S04]  /*af20*/  LDGSTS.E.BYPASS.LTC128B.128 [R9+0x21400], desc[UR36][R2.64+0x80], !P2 ;  /* 0x2140008002097fae */ /* 0x000fe8000d101d64 */
[----:B------:R1:W-:Y:S04]  /*af30*/  LDGSTS.E.BYPASS.LTC128B.128 [R9+0x24400], desc[UR36][R2.64+0x100], !P1 ;  /* 0x2440010002097fae */ /* 0x0003e8000c901d64 */
[----:B-1----:R-:W1:Y:S01]  /*af40*/  SHFL.IDX PT, R3, R10, 0x1, 0x181f ;  /* 0x00381f000a037f89 */ /* 0x002e6200000e0000 */
[----:B0-----:R-:W-:-:S03]  /*af50*/  IADD3 R2, P0, R14, R4, RZ ;  /* 0x000000040e027210 */ /* 0x001fc60007f1e0ff */
[----:B------:R-:W0:Y:S02]  /*af60*/  SHFL.IDX PT, R14, R8, 0x2, 0x181f ;  /* 0x00581f00080e7f89 */ /* 0x000e2400000e0000 */
[----:B-1----:R-:W-:-:S05]  /*af70*/  IMAD.X R3, RZ, RZ, R3, P0 ;  /* 0x000000ffff037224 */ /* 0x002fca00000e0603 */
        /* <DEDUP_REMOVED lines=23> */
[----:B------:R0:W-:Y:S02]  /*b0f0*/  LDGSTS.E.BYPASS.LTC128B.128 [R9+0x26400], desc[UR36][R2.64+0x100], !P1 ;  /* 0x2640010002097fae */ /* 0x0001e4000c901d64 */
.L_x_3434:
        /* <DEDUP_REMOVED lines=8> */
[----:B------:R0:W-:Y:S01]  /*b180*/  LDGSTS.E.BYPASS.LTC128B.128 [R9+0x26c00], desc[UR36][R2.64+0x100], !P1 ;  /* 0x26c0010002097fae */ /* 0x0001e2000c901d64 */
[----:B------:R-:W-:Y:S01]  /*b190*/  NOP ;  /* 0x0000000000007918 */ /* 0x000fe20000000000 */
.L_x_3354:
        /* <DEDUP_REMOVED lines=10> */
.L_x_3355:
[----:B------:R1:W-:Y:S01]  /*b240*/  SYNCS.ARRIVE.TRANS64.A1T0 RZ, [R6+URZ+0x30830], RZ ;  /* 0x030830ff06ff79a7 */ /* 0x0003e2000810003f */
[----:B------:R-:W-:Y:S05]  /*b250*/  @!P2 BRA `(.L_x_3356) ;  /* 0x000000000004a947 */ /* 0x000fea0003800000 */
[----:B------:R-:W-:Y:S01]  /*b260*/  BPT.TRAP 0x1 ;  /* 0x000000040000795c */ /* 0x000fe20000300000 */
.L_x_3356:
[----:B0-----:R-:W-:Y:S01]  /*b270*/  SHF.L.U32 R9, R21, 0x1f, RZ ;  /* 0x0000001f15097819 */ /* 0x001fe200000006ff */
[----:B------:R-:W-:Y:S01]  /*b280*/  IMAD.MOV.U32 R3, RZ, RZ, -0x60 ;  /* 0xffffffa0ff037424 */ /* 0x000fe200078e00ff */
[----:B-1----:R-:W-:Y:S01]  /*b290*/  LEA R6, R7, UR39, 0x3 ;  /* 0x0000002707067c11 */ /* 0x002fe2000f8e18ff */
[----:B------:R-:W-:Y:S02]  /*b2a0*/  BSSY B1, `(.L_x_3357) ;  /* 0x0000004000017945 */ /* 0x000fe40003800000 */
[----:B------:R-:W-:Y:S01]  /*b2b0*/  IMAD R3, R28, R3, UR38 ;  /* 0x000000261c037e24 */ /* 0x000fe2000f8e0203 */
[----:B------:R-:W0:Y:S02]  /*b2c0*/  SYNCS.PHASECHK.TRANS64.TRYWAIT P0, [R6+URZ+0x30860], R9 ;  /* 0x03086009060075a7 */ /* 0x000e24000800017f */
[----:B0-----:R-:W-:Y:S05]  /*b2d0*/  @!P0 BRA `(.L_x_3358) ;  /* 0x0000002c007c8947 */ /* 0x001fea0003800000 */
.L_x_3435:
[----:B------:R-:W-:Y:S05]  /*b2e0*/  BSYNC B1 ;  /* 0x0000000000017941 */ /* 0x000fea0003800000 */
.L_x_3357:
[----:B------:R-:W-:Y:S01]  /*b2f0*/  UMOV UR4, 0xffffffff ;  /* 0xffffffff00047882 */ /* 0x000fe20000000000 */
[C---:B------:R-:W-:Y:S01]  /*b300*/  LOP3.LUT P3, RZ, R16.reuse, 0x20, RZ, 0xc0, !PT ;  /* 0x0000002010ff7812 */ /* 0x040fe2000786c0ff */
[----:B------:R-:W-:Y:S01]  /*b310*/  IMAD R7, R7, 0x4800, R27 ;  /* 0x0000480007077824 */ /* 0x000fe200078e021b */
[C---:B------:R-:W-:Y:S01]  /*b320*/  LOP3.LUT P2, RZ, R16.reuse, 0x10, RZ, 0xc0, !PT ;  /* 0x0000001010ff7812 */ /* 0x040fe2000784c0ff */
[----:B------:R-:W-:Y:S01]  /*b330*/  IMAD.IADD R8, R3, 0x1, -R34 ;  /* 0x0000000103087824 */ /* 0x000fe200078e0a22 */
[----:B------:R-:W-:Y:S01]  /*b340*/  LOP3.LUT P1, RZ, R16, 0x8, RZ, 0xc0, !PT ;  /* 0x0000000810ff7812 */ /* 0x000fe2000782c0ff */
[----:B------:R-:W-:-:S12]  /*b350*/  BRA.DIV UR4, `(.L_x_3359) ;  /* 0x0000002e04707947 */ /* 0x000fd8000b800000 */
[----:B------:R-:W1:Y:S01]  /*b360*/  SHFL.IDX PT, R14, R17, RZ, 0x181f ;  /* 0x00181fff110e7589 */ /* 0x000e6200000e0000 */
[----:B------:R-:W-:-:S03]  /*b370*/  LEA R7, R7, UR39, 0x1 ;  /* 0x0000002707077c11 */ /* 0x000fc6000f8e08ff */
[----:B------:R-:W2:Y:S01]  /*b380*/  SHFL.IDX PT, R3, R18, RZ, 0x181f ;  /* 0x00181fff12037589 */ /* 0x000ea200000e0000 */
[----:B-1----:R-:W-:-:S03]  /*b390*/  IADD3 R2, P0, R14, R4, RZ ;  /* 0x000000040e027210 */ /* 0x002fc60007f1e0ff */
[----:B------:R-:W1:Y:S01]  /*b3a0*/  SHFL.IDX PT, R14, R17, 0x1, 0x181f ;  /* 0x00381f00110e7f89 */ /* 0x000e6200000e0000 */
[----:B--2---:R-:W-:Y:S02]  /*b3b0*/  IADD3.X R3, RZ, R3, RZ, P0, !PT ;  /* 0x00000003ff037210 */ /* 0x004fe400007fe4ff */
[----:B------:R-:W-:-:S13]  /*b3c0*/  ISETP.LT.OR P0, PT, R8, 0x1, P3 ;  /* 0x000000010800780c */ /* 0x000fda0001f01670 */
[----:B------:R-:W-:Y:S01]  /*b3d0*/  LDGSTS.E.BYPASS.LTC128B.128 [R7+0x400], desc[UR36][R2.64], !P0 ;  /* 0x0040000002077fae */ /* 0x000fe2000c101d64 */
[----:B------:R-:W-:-:S13]  /*b3e0*/  ISETP.LT.OR P0, PT, R8, 0x1, P2 ;  /* 0x000000010800780c */ /* 0x000fda0001701670 */
[----:B------:R-:W-:Y:S01]  /*b3f0*/  LDGSTS.E.BYPASS.LTC128B.128 [R7+0x3400], desc[UR36][R2.64+0x80], !P0 ;  /* 0x0340008002077fae */ /* 0x000fe2000c101d64 */
[----:B------:R-:W-:-:S13]  /*b400*/  ISETP.LT.OR P0, PT, R8, 0x1, P1 ;  /* 0x000000010800780c */ /* 0x000fda0000f01670 */
[----:B------:R2:W-:Y:S04]  /*b410*/  LDGSTS.E.BYPASS.LTC128B.128 [R7+0x6400], desc[UR36][R2.64+0x100], !P0 ;  /* 0x0640010002077fae */ /* 0x0005e8000c101d64 */
[----:B--2---:R-:W2:Y:S01]  /*b420*/  SHFL.IDX PT, R3, R18, 0x1, 0x181f ;  /* 0x00381f0012037f89 */ /* 0x004ea200000e0000 */
[----:B-1----:R-:W-:-:S03]  /*b430*/  IADD3 R2, P0, R14, R4, RZ ;  /* 0x000000040e027210 */ /* 0x002fc60007f1e0ff */
[----:B------:R-:W1:Y:S02]  /*b440*/  SHFL.IDX PT, R14, R17, 0x2, 0x181f ;  /* 0x00581f00110e7f89 */ /* 0x000e6400000e0000 */
[----:B--2---:R-:W-:Y:S01]  /*b450*/  IMAD.X R3, RZ, RZ, R3, P0 ;  /* 0x000000ffff037224 */ /* 0x004fe200000e0603 */
        /* <DEDUP_REMOVED lines=28> */
[----:B------:R-:W1:Y:S04]  /*b620*/  SHFL.IDX PT, R18, R18, 0x5, 0x181f ;  /* 0x00b81f0012127f89 */ /* 0x000e6800000e0000 */
[----:B------:R3:W4:Y:S01]  /*b630*/  SHFL.IDX PT, R14, R17, 0x5, 0x181f ;  /* 0x00b81f00110e7f89 */ /* 0x00072200000e0000 */
[----:B--2---:R-:W-:Y:S01]  /*b640*/  IMAD.X R3, RZ, RZ, R3, P0 ;  /* 0x000000ffff037224 */ /* 0x004fe200000e0603 */
[----:B------:R-:W-:-:S13]  /*b650*/  ISETP.LT.OR P0, PT, R8, 0x41, P3 ;  /* 0x000000410800780c */ /* 0x000fda0001f01670 */
[----:B------:R3:W-:Y:S01]  /*b660*/  LDGSTS.E.BYPASS.LTC128B.128 [R7+0x2400], desc[UR36][R2.64], !P0 ;  /* 0x0240000002077fae */ /* 0x0007e2000c101d64 */
[----:B------:R-:W-:-:S13]  /*b670*/  ISETP.LT.OR P0, PT, R8, 0x41, P2 ;  /* 0x000000410800780c */ /* 0x000fda0001701670 */
[----:B------:R3:W-:Y:S01]  /*b680*/  LDGSTS.E.BYPASS.LTC128B.128 [R7+0x5400], desc[UR36][R2.64+0x80], !P0 ;  /* 0x0540008002077fae */ /* 0x0007e2000c101d64 */
[----:B------:R-:W-:-:S13]  /*b690*/  ISETP.LT.OR P0, PT, R8, 0x41, P1 ;  /* 0x000000410800780c */ /* 0x000fda0000f01670 */
[----:B-1--4-:R3:W-:Y:S02]  /*b6a0*/  LDGSTS.E.BYPASS.LTC128B.128 [R7+0x8400], desc[UR36][R2.64+0x100], !P0 ;  /* 0x0840010002077fae */ /* 0x0127e4000c101d64 */
.L_x_3449:
        /* <DEDUP_REMOVED lines=14> */
[----:B0-----:R-:W-:Y:S01]  /*b790*/  IMAD.WIDE.U32 R2, R5, UR4, RZ ;  /* 0x0000000405027c25 */ /* 0x001fe2000f8e00ff */
[----:B------:R-:W-:-:S03]  /*b7a0*/  ULDC.64 UR4, c[0x0][0x338] ;  /* 0x0000ce0000047ab9 */ /* 0x000fc60000000a00 */
[----:B------:R-:W-:Y:S01]  /*b7b0*/  IMAD R5, R24, UR4, RZ ;  /* 0x0000000418057c24 */ /* 0x000fe2000f8e02ff */
[----:B------:R-:W-:-:S03]  /*b7c0*/  IADD3 R3, R3, R9, RZ ;  /* 0x0000000903037210 */ /* 0x000fc60007ffe0ff */
[C---:B------:R-:W-:Y:S02]  /*b7d0*/  IMAD R5, R0.reuse, UR5, R5 ;  /* 0x0000000500057c24 */ /* 0x040fe4000f8e0205 */
[----:B------:R-:W-:Y:S01]  /*b7e0*/  IMAD.WIDE.U32 R2, R0, UR4, R2 ;  /* 0x0000000400027c25 */ /* 0x000fe2000f8e0002 */
[----:B------:R-:W-:-:S03]  /*b7f0*/  ULDC.64 UR4, c[0x0][0x330] ;  /* 0x0000cc0000047ab9 */ /* 0x000fc60000000a00 */
[----:B------:R-:W-:Y:S02]  /*b800*/  IMAD R0, R29, UR4, RZ ;  /* 0x000000041d007c24 */ /* 0x000fe4000f8e02ff */
[----:B------:R-:W-:Y:S02]  /*b810*/  IMAD.IADD R3, R3, 0x1, R5 ;  /* 0x0000000103037824 */ /* 0x000fe400078e0205 */
        /* <DEDUP_REMOVED lines=8> */
.L_x_3360:
        /* <DEDUP_REMOVED lines=10> */
.L_x_3361:
[C---:B------:R-:W-:Y:S01]  /*b940*/  ISETP.GT.AND P0, PT, R20.reuse, RZ, PT ;  /* 0x000000ff1400720c */ /* 0x040fe20003f04270 */
[----:B------:R0:W-:Y:S01]  /*b950*/  SYNCS.ARRIVE.TRANS64.A1T0 RZ, [R6+URZ+0x30850], RZ ;  /* 0x030850ff06ff79a7 */ /* 0x0001e2000810003f */
[----:B------:R-:W-:Y:S01]  /*b960*/  IMAD.MOV.U32 R21, RZ, RZ, R25 ;  /* 0x000000ffff157224 */ /* 0x000fe200078e0019 */
[----:B------:R-:W-:Y:S01]  /*b970*/  MOV R28, R20 ;  /* 0x00000014001c7202 */ /* 0x000fe20000000f00 */
[----:B------:R-:W-:Y:S01]  /*b980*/  IMAD.MOV.U32 R7, RZ, RZ, R22 ;  /* 0x000000ffff077224 */ /* 0x000fe200078e0016 */
[----:B0-----:R-:W-:-:S08]  /*b990*/  IADD3 R6, R20, -0x1, RZ ;  /* 0xffffffff14067810 */ /* 0x001fd00007ffe0ff */
[----:B------:R-:W-:Y:S05]  /*b9a0*/  @P0 BRA `(.L_x_3362) ;  /* 0xfffffff000300947 */ /* 0x000fea000383ffff */
[----:B------:R-:W-:Y:S05]  /*b9b0*/  BSYNC B0 ;  /* 0x0000000000007941 */ /* 0x000fea0003800000 */
.L_x_3349:
[----:B------:R-:W-:-:S13]  /*b9c0*/  LOP3.LUT P0, RZ, R16, 0x40, RZ, 0xc0, !PT ;  /* 0x0000004010ff7812 */ /* 0x000fda000780c0ff */
[----:B------:R-:W-:Y:S05]  /*b9d0*/  @!P0 BRA `(.L_x_3363) ;  /* 0x0000000000048947 */ /* 0x000fea0003800000 */
[----:B------:R-:W-:Y:S01]  /*b9e0*/  BPT.TRAP 0x1 ;  /* 0x000000040000795c */ /* 0x000fe20000300000 */
.L_x_3363:
[----:B------:R-:W-:Y:S01]  /*b9f0*/  LEA R4, R22, UR39, 0x3 ;  /* 0x0000002716047c11 */ /* 0x000fe2000f8e18ff */
[----:B------:R-:W-:Y:S01]  /*ba00*/  IMAD.MOV.U32 R5, RZ, RZ, -0x60 ;  /* 0xffffffa0ff057424 */ /* 0x000fe200078e00ff */
[----:B0-----:R-:W-:Y:S01]  /*ba10*/  SHF.L.U32 R3, R25, 0x1f, RZ ;  /* 0x0000001f19037819 */ /* 0x001fe200000006ff */
[----:B------:R-:W-:Y:S02]  /*ba20*/  BSSY B0, `(.L_x_3364) ;  /* 0x0000004000007945 */ /* 0x000fe40003800000 */
[----:B------:R-:W-:Y:S01]  /*ba30*/  IMAD R5, R20, R5, UR38 ;  /* 0x0000002614057e24 */ /* 0x000fe2000f8e0205 */
[----:B------:R-:W0:Y:S02]  /*ba40*/  SYNCS.PHASECHK.TRANS64.TRYWAIT P0, [R4+URZ+0x30860], R3 ;  /* 0x03086003040075a7 */ /* 0x000e24000800017f */
[----:B0-----:R-:W-:Y:S05]  /*ba50*/  @!P0 BRA `(.L_x_3365) ;  /* 0x0000002c00ac8947 */ /* 0x001fea0003800000 */
.L_x_3450:
[----:B------:R-:W-:Y:S05]  /*ba60*/  BSYNC B0 ;  /* 0x0000000000007941 */ /* 0x000fea0003800000 */
.L_x_3364:
[----:B------:R-:W-:Y:S01]  /*ba70*/  UMOV UR4, 0xffffffff ;  /* 0xffffffff00047882 */ /* 0x000fe20000000000 */
[----:B------:R-:W-:Y:S01]  /*ba80*/  LOP3.LUT P3, RZ, R16, 0x20, RZ, 0xc0, !PT ;  /* 0x0000002010ff7812 */ /* 0x000fe2000786c0ff */
[----:B------:R-:W-:Y:S01]  /*ba90*/  IMAD R7, R22, 0x4800, R27 ;  /* 0x0000480016077824 */ /* 0x000fe200078e021b */
[C---:B------:R-:W-:Y:S01]  /*baa0*/  LOP3.LUT P2, RZ, R16.reuse, 0x10, RZ, 0xc0, !PT ;  /* 0x0000001010ff7812 */ /* 0x040fe2000784c0ff */
[----:B------:R-:W-:Y:S01]  /*bab0*/  IMAD.IADD R5, R5, 0x1, -R34 ;  /* 0x0000000105057824 */ /* 0x000fe200078e0a22 */
[----:B------:R-:W-:Y:S01]  /*bac0*/  LOP3.LUT P1, RZ, R16, 0x8, RZ, 0xc0, !PT ;  /* 0x0000000810ff7812 */ /* 0x000fe2000782c0ff */
[----:B------:R-:W-:-:S12]  /*bad0*/  BRA.DIV UR4, `(.L_x_3366) ;  /* 0x0000002e04a07947 */ /* 0x000fd8000b800000 */
[----:B------:R-:W1:Y:S01]  /*bae0*/  SHFL.IDX PT, R14, R17, RZ, 0x181f ;  /* 0x00181fff110e7589 */ /* 0x000e6200000e0000 */
[----:B------:R-:W-:-:S03]  /*baf0*/  SHF.L.U32 R6, R37, 0x1, RZ ;  /* 0x0000000125067819 */ /* 0x000fc600000006ff */
[----:B------:R-:W0:Y:S01]  /*bb00*/  SHFL.IDX PT, R0, R18, RZ, 0x181f ;  /* 0x00181fff12007589 */ /* 0x000e2200000e0000 */
[----:B-1----:R-:W-:-:S03]  /*bb10*/  IADD3 R2, P0, R14, R6, RZ ;  /* 0x000000060e027210 */ /* 0x002fc60007f1e0ff */
[----:B------:R-:W1:Y:S02]  /*bb20*/  SHFL.IDX PT, R14, R17, 0x1, 0x181f ;  /* 0x00381f00110e7f89 */ /* 0x000e6400000e0000 */
[----:B0-----:R-:W-:Y:S01]  /*bb30*/  IMAD.X R3, RZ, RZ, R0, P0 ;  /* 0x000000ffff037224 */ /* 0x001fe200000e0600 */
[----:B------:R-:W-:Y:S02]  /*bb40*/  ISETP.LT.OR P0, PT, R5, 0x1, P3 ;  /* 0x000000010500780c */ /* 0x000fe40001f01670 */
[----:B------:R-:W-:Y:S02]  /*bb50*/  LEA R0, R7, UR39, 0x1 ;  /* 0x0000002707007c11 */ /* 0x000fe4000f8e08ff */
[----:B------:R-:W0:Y:S09]  /*bb60*/  SHFL.IDX PT, R7, R18, 0x1, 0x181f ;  /* 0x00381f0012077f89 */ /* 0x000e3200000e0000 */
        /* <DEDUP_REMOVED lines=14> */
[----:B------:R1:W-:Y:S02]  /*bc50*/  LDGSTS.E.BYPASS.LTC128B.128 [R0+0x6c00], desc[UR36][R2.64+0x100], !P0 ;  /* 0x06c0010002007fae */ /* 0x0003e4000c101d64 */
[----:B-1----:R-:W-:Y:S02]  /*bc60*/  IADD3 R2, P0, R14, R6, RZ ;  /* 0x000000060e027210 */ /* 0x002fe40007f1e0ff */
[----:B------:R-:W1:Y:S02]  /*bc70*/  SHFL.IDX PT, R14, R17, 0x3, 0x181f ;  /* 0x00781f00110e7f89 */ /* 0x000e6400000e0000 */
[----:B0-----:R-:W-:Y:S02]  /*bc80*/  IADD3.X R3, RZ, R7, RZ, P0, !PT ;  /* 0x00000007ff037210 */ /* 0x001fe400007fe4ff */
        /* <DEDUP_REMOVED lines=18> */
[----:B------:R1:W2:Y:S03]  /*bdb0*/  SHFL.IDX PT, R14, R17, 0x5, 0x181f ;  /* 0x00b81f00110e7f89 */ /* 0x0002a600000e0000 */
[----:B0-----:R-:W-:Y:S01]  /*bdc0*/  IMAD.X R3, RZ, RZ, R7, P0 ;  /* 0x000000ffff037224 */ /* 0x001fe200000e0607 */
[----:B------:R-:W-:Y:S01]  /*bdd0*/  ISETP.LT.OR P0, PT, R5, 0x41, P3 ;  /* 0x000000410500780c */ /* 0x000fe20001f01670 */
[----:B------:R1:W3:-:S12]  /*bde0*/  SHFL.IDX PT, R7, R18, 0x5, 0x181f ;  /* 0x00b81f0012077f89 */ /* 0x0002d800000e0000 */
[----:B------:R1:W-:Y:S01]  /*bdf0*/  LDGSTS.E.BYPASS.LTC128B.128 [R0+0x2400], desc[UR36][R2.64], !P0 ;  /* 0x0240000002007fae */ /* 0x0003e2000c101d64 */
[----:B------:R-:W-:-:S13]  /*be00*/  ISETP.LT.OR P0, PT, R5, 0x41, P2 ;  /* 0x000000410500780c */ /* 0x000fda0001701670 */
[----:B------:R1:W-:Y:S01]  /*be10*/  LDGSTS.E.BYPASS.LTC128B.128 [R0+0x5400], desc[UR36][R2.64+0x80], !P0 ;  /* 0x0540008002007fae */ /* 0x0003e2000c101d64 */
[----:B------:R-:W-:-:S13]  /*be20*/  ISETP.LT.OR P0, PT, R5, 0x41, P1 ;  /* 0x000000410500780c */ /* 0x000fda0000f01670 */
[----:B--23--:R1:W-:Y:S02]  /*be30*/  LDGSTS.E.BYPASS.LTC128B.128 [R0+0x8400], desc[UR36][R2.64+0x100], !P0 ;  /* 0x0840010002007fae */ /* 0x00c3e4000c101d64 */
.L_x_3464:
[----:B01----:R-:W-:-:S04]  /*be40*/  IADD3 R2, P0, R14, R6, RZ ;  /* 0x000000060e027210 */ /* 0x003fc80007f1e0ff */
        /* <DEDUP_REMOVED lines=10> */
[----:B------:R-:W-:Y:S01]  /*bef0*/  PLOP3.LUT P0, PT, PT, PT, PT, 0x80, 0x0 ;  /* 0x000000000000781c */ /* 0x000fe20003f0f070 */
[----:B------:R-:W-:-:S12]  /*bf00*/  NOP ;  /* 0x0000000000007918 */ /* 0x000fd80000000000 */
.L_x_3367:
        /* <DEDUP_REMOVED lines=10> */
.L_x_3368:
[----:B0-----:R-:W2:Y:S01]  /*bfb0*/  LDL.LU R2, [R1] ;  /* 0x0000000001027983 */ /* 0x001ea20000300800 */
[----:B------:R-:W-:Y:S01]  /*bfc0*/  VIADD R22, R22, 0x1 ;  /* 0x0000000116167836 */ /* 0x000fe20000000000 */
[----:B------:R-:W-:Y:S01]  /*bfd0*/  ULDC UR4, c[0x0][0xc34] ;  /* 0x00030d0000047ab9 */ /* 0x000fe20000000800 */
[----:B------:R-:W-:Y:S01]  /*bfe0*/  VIADD R36, R36, UR44 ;  /* 0x0000002c24247c36 */ /* 0x000fe20008000000 */
[----:B------:R0:W-:Y:S02]  /*bff0*/  SYNCS.ARRIVE.TRANS64.A1T0 RZ, [R4+URZ+0x30850], RZ ;  /* 0x030850ff04ff79a7 */ /* 0x0001e4000810003f */
[----:B------:R-:W-:-:S04]  /*c000*/  ISETP.NE.AND P0, PT, R22, 0x2, PT ;  /* 0x000000021600780c */ /* 0x000fc80003f05270 */
[----:B------:R-:W-:Y:S02]  /*c010*/  SEL R22, R22, RZ, P0 ;  /* 0x000000ff16167207 */ /* 0x000fe40000000000 */
[----:B------:R-:W-:Y:S02]  /*c020*/  SEL R0, RZ, 0x1, P0 ;  /* 0x00000001ff007807 */ /* 0x000fe40000000000 */
[----:B------:R-:W-:Y:S02]  /*c030*/  ISETP.GE.AND P0, PT, R36, UR4, PT ;  /* 0x0000000424007c0c */ /* 0x000fe4000bf06270 */
[----:B------:R-:W-:Y:S02]  /*c040*/  LOP3.LUT R25, R25, R0, RZ, 0x3c, !PT ;  /* 0x0000000019197212 */ /* 0x000fe400078e3cff */
[----:B--2---:R-:W-:-:S05]  /*c050*/  IADD3 R2, R2, 0x1, RZ ;  /* 0x0000000102027810 */ /* 0x004fca0007ffe0ff */
[----:B------:R0:W-:Y:S04]  /*c060*/  STL [R1], R2 ;  /* 0x0000000201007387 */ /* 0x0001e80000100800 */
[----:B------:R-:W-:Y:S05]  /*c070*/  @!P0 BRA `(.L_x_3369) ;  /* 0xffffffcc00c88947 */ /* 0x000fea000383ffff */
[----:B------:R-:W-:-:S07]  /*c080*/  LOP3.LUT R0, R2, 0x1, RZ, 0xc, !PT ;  /* 0x0000000102007812 */ /* 0x000fce00078e0cff */
.L_x_3334:
[----:B------:R-:W1:Y:S01]  /*c090*/  S2R R3, SR_CgaCtaId ;  /* 0x0000000000037919 */ /* 0x000e620000008800 */
[----:B0-----:R-:W-:Y:S01]  /*c0a0*/  MOV R2, 0x400 ;  /* 0x0000040000027802 */ /* 0x001fe20000000f00 */
[----:B------:R-:W-:Y:S01]  /*c0b0*/  BSSY B0, `(.L_x_3370) ;  /* 0x0000005000007945 */ /* 0x000fe20003800000 */
[----:B------:R-:W-:Y:S02]  /*c0c0*/  SHF.L.U32 R0, R0, 0x1f, RZ ;  /* 0x0000001f00007819 */ /* 0x000fe400000006ff */
[----:B-1----:R-:W-:-:S04]  /*c0d0*/  LEA R5, R3, R2, 0x18 ;  /* 0x0000000203057211 */ /* 0x002fc800078ec0ff */
[----:B------:R-:W0:Y:S02]  /*c0e0*/  SYNCS.PHASECHK.TRANS64.TRYWAIT P0, [R5+URZ+0x30820], R0 ;  /* 0x03082000050075a7 */ /* 0x000e24000800017f */
[----:B0-----:R-:W-:Y:S05]  /*c0f0*/  @!P0 BRA `(.L_x_3371) ;  /* 0x0000003000488947 */ /* 0x001fea0003800000 */
.L_x_3465:
[----:B------:R-:W-:Y:S05]  /*c100*/  BSYNC B0 ;  /* 0x0000000000007941 */ /* 0x000fea0003800000 */
.L_x_3370:
[----:B------:R-:W-:-:S03]  /*c110*/  UMOV UR4, 0xffffffff ;  /* 0xffffffff00047882 */ /* 0x000fc60000000000 */
[----:B------:R-:W-:Y:S05]  /*c120*/  BRA.DIV UR4, `(.L_x_3372) ;  /* 0x0000003204507947 */ /* 0x000fea000b800000 */
[----:B0-----:R-:W0:Y:S02]  /*c130*/  S2R R0, SR_TID.X ;  /* 0x0000000000007919 */ /* 0x001e240000002100 */
[----:B0-----:R-:W-:-:S04]  /*c140*/  SHF.R.U32.HI R0, RZ, 0x5, R0 ;  /* 0x00000005ff007819 */ /* 0x001fc80000011600 */
[----:B------:R-:W-:-:S05]  /*c150*/  LOP3.LUT R0, R0, 0x3, RZ, 0xc0, !PT ;  /* 0x0000000300007812 */ /* 0x000fca00078ec0ff */
[----:B------:R0:W1:Y:S02]  /*c160*/  SHFL.IDX PT, R14, R0, RZ, 0x1f ;  /* 0x00001fff000e7589 */ /* 0x00006400000e0000 */
.L_x_3468:
[----:B-1----:R-:W-:Y:S01]  /*c170*/  ISETP.NE.AND P0, PT, R14, RZ, PT ;  /* 0x000000ff0e00720c */ /* 0x002fe20003f05270 */
[----:B------:R-:W-:-:S12]  /*c180*/  BSSY B0, `(.L_x_3373) ;  /* 0x0000026000007945 */ /* 0x000fd80003800000 */
[----:B------:R-:W-:Y:S05]  /*c190*/  @P0 BRA `(.L_x_3374) ;  /* 0x0000000000900947 */ /* 0x000fea0003800000 */
[----:B------:R-:W-:-:S03]  /*c1a0*/  UMOV UR4, 0xffffffff ;  /* 0xffffffff00047882 */ /* 0x000fc60000000000 */
[----:B------:R-:W-:Y:S05]  /*c1b0*/  BRA.DIV UR4, `(.L_x_3375) ;  /* 0x0000003204607947 */ /* 0x000fea000b800000 */
[----:B------:R-:W-:-:S13]  /*c1c0*/  ELECT P6, URZ, PT ;  /* 0x00000000003f782f */ /* 0x000fda00038c0000 */
.L_x_3471:
        /* <DEDUP_REMOVED lines=8> */
.L_x_3376:
[C---:B------:R-:W-:Y:S01]  /*c250*/  IMAD R3, R22.reuse, 0x8, R5 ;  /* 0x0000000816037824 */ /* 0x040fe200078e0205 */
[----:B------:R-:W-:Y:S02]  /*c260*/  SHF.L.U32 R2, R25, 0x1f, RZ ;  /* 0x0000001f19027819 */ /* 0x000fe400000006ff */
[----:B------:R-:W-:Y:S02]  /*c270*/  IADD3 R22, R22, 0x1, RZ ;  /* 0x0000000116167810 */ /* 0x000fe40007ffe0ff */
[----:B------:R-:W0:Y:S02]  /*c280*/  SYNCS.PHASECHK.TRANS64.TRYWAIT P1, [R3+URZ+0x30840], R2 ;  /* 0x03084002030075a7 */ /* 0x000e24000802017f */
[----:B------:R-:W-:-:S04]  /*c290*/  ISETP.NE.AND P2, PT, R22, 0x2, PT ;  /* 0x000000021600780c */ /* 0x000fc80003f45270 */
[----:B------:R-:W-:Y:S01]  /*c2a0*/  SEL R0, RZ, 0x1, P2 ;  /* 0x00000001ff007807 */ /* 0x000fe20001000000 */
[----:B0-----:R-:W-:Y:S08]  /*c2b0*/  @!P1 BRA `(.L_x_3377) ;  /* 0x0000003000409947 */ /* 0x001ff00003800000 */
.L_x_3472:
[----:B------:R-:W-:Y:S02]  /*c2c0*/  SEL R22, R22, RZ, P2 ;  /* 0x000000ff16167207 */ /* 0x000fe40001000000 */
[----:B------:R-:W-:Y:S01]  /*c2d0*/  LOP3.LUT R0, R25, R0, RZ, 0x3c, !PT ;  /* 0x0000000019007212 */ /* 0x000fe200078e3cff */
[----:B------:R-:W-:Y:S06]  /*c2e0*/  @!P0 BRA `(.L_x_3378) ;  /* 0x0000000000048947 */ /* 0x000fec0003800000 */
[----:B------:R-:W-:Y:S01]  /*c2f0*/  BPT.TRAP 0x1 ;  /* 0x000000040000795c */ /* 0x000fe20000300000 */
.L_x_3378:
[----:B------:R-:W-:Y:S01]  /*c300*/  IMAD R5, R22, 0x8, R5 ;  /* 0x0000000816057824 */ /* 0x000fe200078e0205 */
[----:B------:R-:W-:-:S04]  /*c310*/  SHF.L.U32 R0, R0, 0x1f, RZ ;  /* 0x0000001f00007819 */ /* 0x000fc800000006ff */
[----:B------:R-:W1:Y:S02]  /*c320*/  SYNCS.PHASECHK.TRANS64.TRYWAIT P1, [R5+URZ+0x30840], R0 ;  /* 0x03084000050075a7 */ /* 0x000e64000802017f */
[----:B-1----:R-:W-:Y:S05]  /*c330*/  @!P1 BRA `(.L_x_3379) ;  /* 0x0000003000349947 */ /* 0x002fea0003800000 */
.L_x_3473:
[----:B------:R-:W-:Y:S05]  /*c340*/  @!P0 BRA `(.L_x_3380) ;  /* 0x0000000000048947 */ /* 0x000fea0003800000 */
[----:B------:R-:W-:Y:S01]  /*c350*/  BPT.TRAP 0x1 ;  /* 0x000000040000795c */ /* 0x000fe20000300000 */
.L_x_3380:
[----:B------:R-:W2:Y:S02]  /*c360*/  SYNCS.PHASECHK.TRANS64.TRYWAIT P1, [R3+URZ+0x30860], R2 ;  /* 0x03086002030075a7 */ /* 0x000ea4000802017f */
[----:B--2---:R-:W-:Y:S05]  /*c370*/  @!P1 BRA `(.L_x_3381) ;  /* 0x0000003000389947 */ /* 0x004fea0003800000 */
.L_x_3474:
[----:B------:R-:W-:Y:S05]  /*c380*/  @!P0 BRA `(.L_x_3382) ;  /* 0x0000000000048947 */ /* 0x000fea0003800000 */
[----:B------:R-:W-:Y:S01]  /*c390*/  BPT.TRAP 0x1 ;  /* 0x000000040000795c */ /* 0x000fe20000300000 */
.L_x_3382:
[----:B---3--:R3:W4:Y:S02]  /*c3a0*/  SYNCS.PHASECHK.TRANS64.TRYWAIT P0, [R5+URZ+0x30860], R0 ;  /* 0x03086000050075a7 */ /* 0x008724000800017f */
[----:B----4-:R-:W-:Y:S05]  /*c3b0*/  @!P0 NANOSLEEP.SYNCS 0x989680 ;  /* 0x009896800000895d */ /* 0x010fea0003900000 */
[----:B------:R-:W4:Y:S02]  /*c3c0*/  @!P0 SYNCS.PHASECHK.TRANS64 P0, [R5+URZ+0x30860], R0 ;  /* 0x03086000050085a7 */ /* 0x000f24000800007f */
[----:B----4-:R-:W-:Y:S05]  /*c3d0*/  @!P0 BRA `(.L_x_3382) ;  /* 0xfffffffc00f08947 */ /* 0x010fea000383ffff */
.L_x_3374:
[----:B------:R-:W-:Y:S05]  /*c3e0*/  BSYNC B0 ;  /* 0x0000000000007941 */ /* 0x000fea0003800000 */
.L_x_3373:
[----:B------:R-:W-:Y:S05]  /*c3f0*/  EXIT ;  /* 0x000000000000794d */ /* 0x000fea0003800000 */
.L_x_3302:
[----:B0-----:R-:W-:-:S04]  /*c400*/  IMAD.U32 R3, RZ, RZ, UR40 ;  /* 0x00000028ff037e24 */ /* 0x001fc8000f8e00ff */
[----:B------:R0:W1:Y:S03]  /*c410*/  SYNCS.PHASECHK.TRANS64.TRYWAIT P1, [R3+URZ+0x30800], R0 ;  /* 0x03080000030075a7 */ /* 0x000066000802017f */
[----:B-1----:R-:W-:Y:S05]  /*c420*/  @!P1 NANOSLEEP.SYNCS 0x989680 ;  /* 0x009896800000995d */ /* 0x002fea0003900000 */
[----:B------:R-:W1:Y:S02]  /*c430*/  @!P1 SYNCS.PHASECHK.TRANS64 P1, [R3+URZ+0x30800], R0 ;  /* 0x03080000030095a7 */ /* 0x000e64000802007f */
[----:B-1----:R-:W-:Y:S05]  /*c440*/  @!P1 BRA `(.L_x_3302) ;  /* 0xfffffffc00ec9947 */ /* 0x002fea000383ffff */
[----:B------:R-:W-:Y:S05]  /*c450*/  BRA `(.L_x_3383) ;  /* 0xffffff4c00447947 */ /* 0x000fea000383ffff */
.L_x_3306:
[----:B-1----:R1:W2:Y:S02]  /*c460*/  SYNCS.PHASECHK.TRANS64.TRYWAIT P1, [R0+URZ+0x30830], R3 ;  /* 0x03083003000075a7 */ /* 0x0022a4000802017f */
[----:B--2---:R-:W-:Y:S05]  /*c470*/  @!P1 NANOSLEEP.SYNCS 0x989680 ;  /* 0x009896800000995d */ /* 0x004fea0003900000 */
[----:B------:R-:W2:Y:S02]  /*c480*/  @!P1 SYNCS.PHASECHK.TRANS64 P1, [R0+URZ+0x30830], R3 ;  /* 0x03083003000095a7 */ /* 0x000ea4000802007f */
[----:B--2---:R-:W-:Y:S05]  /*c490*/  @!P1 BRA `(.L_x_3306) ;  /* 0xfffffffc00f09947 */ /* 0x004fea000383ffff */
[----:B------:R-:W-:Y:S05]  /*c4a0*/  BRA `(.L_x_3305) ;  /* 0xffffff4c00647947 */ /* 0x000fea000383ffff */
.L_x_3312:
[----:B-1----:R-:W-:-:S04]  /*c4b0*/  MOV R4, UR9 ;  /* 0x0000000900047c02 */ /* 0x002fc80008000f00 */
[----:B------:R1:W2:Y:S03]  /*c4c0*/  SYNCS.PHASECHK.TRANS64.TRYWAIT P1, [R4+URZ+0x30830], R3 ;  /* 0x03083003040075a7 */ /* 0x0002a6000802017f */
[----:B--2---:R-:W-:Y:S05]  /*c4d0*/  @!P1 NANOSLEEP.SYNCS 0x989680 ;  /* 0x009896800000995d */ /* 0x004fea0003900000 */
[----:B------:R-:W2:Y:S02]  /*c4e0*/  @!P1 SYNCS.PHASECHK.TRANS64 P1, [R4+URZ+0x30830], R3 ;  /* 0x03083003040095a7 */ /* 0x000ea4000802007f */
[----:B--2---:R-:W-:Y:S05]  /*c4f0*/  @!P1 BRA `(.L_x_3312) ;  /* 0xfffffffc00ec9947 */ /* 0x004fea000383ffff */
[----:B------:R-:W-:Y:S05]  /*c500*/  BRA `(.L_x_3311) ;  /* 0xffffff7400f87947 */ /* 0x000fea000383ffff */
.L_x_3316:
[----:B01----:R-:W-:-:S04]  /*c510*/  IMAD.U32 R3, RZ, RZ, UR10 ;  /* 0x0000000aff037e24 */ /* 0x003fc8000f8e00ff */
[----:B------:R0:W1:Y:S03]  /*c520*/  SYNCS.PHASECHK.TRANS64.TRYWAIT P1, [R3+URZ+0x30850], R0 ;  /* 0x03085000030075a7 */ /* 0x000066000802017f */
[----:B-1----:R-:W-:Y:S05]  /*c530*/  @!P1 NANOSLEEP.SYNCS 0x989680 ;  /* 0x009896800000995d */ /* 0x002fea0003900000 */
[----:B------:R-:W1:Y:S02]  /*c540*/  @!P1 SYNCS.PHASECHK.TRANS64 P1, [R3+URZ+0x30850], R0 ;  /* 0x03085000030095a7 */ /* 0x000e64000802007f */
[----:B-1----:R-:W-:Y:S05]  /*c550*/  @!P1 BRA `(.L_x_3316) ;  /* 0xfffffffc00ec9947 */ /* 0x002fea000383ffff */
[----:B------:R-:W-:Y:S05]  /*c560*/  BRA `(.L_x_3315) ;  /* 0xffffff8000b87947 */ /* 0x000fea000383ffff */
.L_x_3323:
[----:B-1----:R-:W-:-:S04]  /*c570*/  IMAD.U32 R7, RZ, RZ, UR10 ;  /* 0x0000000aff077e24 */ /* 0x002fc8000f8e00ff */
[----:B------:R1:W2:Y:S03]  /*c580*/  SYNCS.PHASECHK.TRANS64.TRYWAIT P1, [R7+URZ+0x30850], R0 ;  /* 0x03085000070075a7 */ /* 0x0002a6000802017f */
[----:B--2---:R-:W-:Y:S05]  /*c590*/  @!P1 NANOSLEEP.SYNCS 0x989680 ;  /* 0x009896800000995d */ /* 0x004fea0003900000 */
[----:B------:R-:W2:Y:S02]  /*c5a0*/  @!P1 SYNCS.PHASECHK.TRANS64 P1, [R7+URZ+0x30850], R0 ;  /* 0x03085000070095a7 */ /* 0x000ea4000802007f */
[----:B--2---:R-:W-:Y:S05]  /*c5b0*/  @!P1 BRA `(.L_x_3323) ;  /* 0xfffffffc00ec9947 */ /* 0x004fea000383ffff */
[----:B------:R-:W-:Y:S05]  /*c5c0*/  BRA `(.L_x_3322) ;  /* 0xffffffa000507947 */ /* 0x000fea000383ffff */
.L_x_3338:
[----:B------:R-:W0:Y:S01]  /*c5d0*/  S2R R17, SR_TID.X ;  /* 0x0000000000117919 */ /* 0x000e220000002100 */
[----:B------:R-:W-:Y:S01]  /*c5e0*/  BSSY B0, `(.L_x_3384) ;  /* 0x000000a000007945 */ /* 0x000fe20003800000 */
[----:B------:R-:W-:Y:S01]  /*c5f0*/  IMAD.MOV.U32 R12, RZ, RZ, RZ ;  /* 0x000000ffff0c7224 */ /* 0x000fe200078e00ff */
[----:B------:R-:W-:Y:S01]  /*c600*/  MOV R15, 0xffffffff ;  /* 0xffffffff000f7802 */ /* 0x000fe20000000f00 */
[----:B------:R-:W-:Y:S01]  /*c610*/  IMAD.MOV.U32 R11, RZ, RZ, 0x1f ;  /* 0x0000001fff0b7424 */ /* 0x000fe200078e00ff */
[----:B0-----:R-:W-:-:S04]  /*c620*/  SHF.R.U32.HI R17, RZ, 0x5, R17 ;  /* 0x00000005ff117819 */ /* 0x001fc80000011611 */
[----:B------:R-:W-:-:S04]  /*c630*/  LOP3.LUT R17, R17, 0x3, RZ, 0xc0, !PT ;  /* 0x0000000311117812 */ /* 0x000fc800078ec0ff */
[----:B------:R-:W-:-:S07]  /*c640*/  MOV R13, R17 ;  /* 0x00000011000d7202 */ /* 0x000fce0000000f00 */
[----:B-1---5:R-:W-:Y:S05]  /*c650*/  WARPSYNC.COLLECTIVE R15, `(.L_x_3385) ;  /* 0x000000000f087348 */ /* 0x022fea0003c00000 */
[----:B------:R0:W2:Y:S02]  /*c660*/  SHFL.IDX P6, R14, R13, R12, R11 ;  /* 0x0000000c0d0e7389 */ /* 0x0000a400000c000b */
[----:B012--5:R-:W-:Y:S01]  /*c670*/  ENDCOLLECTIVE ;  /* 0x000000000000791b */ /* 0x027fe20003800000 */
.L_x_3385:
[----:B------:R-:W-:Y:S05]  /*c680*/  BSYNC B0 ;  /* 0x0000000000007941 */ /* 0x000fea0003800000 */
.L_x_3384:
[----:B------:R-:W-:Y:S05]  /*c690*/  BRA `(.L_x_3386) ;  /* 0xffffffcc00a47947 */ /* 0x000fea000383ffff */
.L_x_3341:
[----:B0-----:R0:W1:Y:S02]  /*c6a0*/  SYNCS.PHASECHK.TRANS64.TRYWAIT P0, [R0+URZ+0x30840], R3 ;  /* 0x03084003000075a7 */ /* 0x001064000800017f */
[----:B-1----:R-:W-:Y:S05]  /*c6b0*/  @!P0 NANOSLEEP.SYNCS 0x989680 ;  /* 0x009896800000895d */ /* 0x002fea0003900000 */
[----:B------:R-:W1:Y:S02]  /*c6c0*/  @!P0 SYNCS.PHASECHK.TRANS64 P0, [R0+URZ+0x30840], R3 ;  /* 0x03084003000085a7 */ /* 0x000e64000800007f */
[----:B-1----:R-:W-:Y:S05]  /*c6d0*/  @!P0 BRA `(.L_x_3341) ;  /* 0xfffffffc00f08947 */ /* 0x002fea000383ffff */
[----:B------:R-:W-:Y:S05]  /*c6e0*/  BRA `(.L_x_3387) ;  /* 0xffffffd0007c7947 */ /* 0x000fea000383ffff */
.L_x_3342:
        /* <DEDUP_REMOVED lines=8> */
.L_x_3389:
[----:B------:R-:W-:Y:S05]  /*c770*/  BSYNC B0 ;  /* 0x0000000000007941 */ /* 0x000fea0003800000 */
.L_x_3388:
[----:B------:R-:W-:Y:S01]  /*c780*/  MOV R13, R4 ;  /* 0x00000004000d7202 */ /* 0x000fe20000000f00 */
[----:B------:R-:W-:Y:S01]  /*c790*/  IMAD.MOV.U32 R12, RZ, RZ, RZ ;  /* 0x000000ffff0c7224 */ /* 0x000fe200078e00ff */
[----:B------:R-:W-:Y:S01]  /*c7a0*/  MOV R15, 0xffffffff ;  /* 0xffffffff000f7802 */ /* 0x000fe20000000f00 */
[----:B------:R-:W-:Y:S01]  /*c7b0*/  IMAD.MOV.U32 R11, RZ, RZ, 0x181f ;  /* 0x0000181fff0b7424 */ /* 0x000fe200078e00ff */
[----:B------:R-:W-:Y:S01]  /*c7c0*/  ISETP.GE.AND P0, PT, R33, 0x1, PT ;  /* 0x000000012100780c */ /* 0x000fe20003f06270 */
[----:B------:R-:W-:-:S12]  /*c7d0*/  IMAD.MOV.U32 R2, RZ, RZ, R14 ;  /* 0x000000ffff027224 */ /* 0x000fd800078e000e */
[----:B------:R-:W-:Y:S05]  /*c7e0*/  WARPSYNC.COLLECTIVE R15, `(.L_x_3390) ;  /* 0x000000000f087348 */ /* 0x000fea0003c00000 */
[----:B------:R0:W1:Y:S02]  /*c7f0*/  SHFL.IDX P6, R14, R13, R12, R11 ;  /* 0x0000000c0d0e7389 */ /* 0x00006400000c000b */
[----:B01----:R-:W-:Y:S01]  /*c800*/  ENDCOLLECTIVE ;  /* 0x000000000000791b */ /* 0x003fe20003800000 */
.L_x_3390:
[----:B------:R-:W-:Y:S02]  /*c810*/  @P0 LEA R7, R5, UR39, 0x1 ;  /* 0x0000002705070c11 */ /* 0x000fe4000f8e08ff */
        /* <DEDUP_REMOVED lines=8> */
.L_x_3391:
[----:B------:R-:W-:Y:S01]  /*c8a0*/  @!PT LDS RZ, [RZ] ;  /* 0x00000000fffff984 */ /* 0x000fe20000000800 */
[----:B------:R-:W-:Y:S01]  /*c8b0*/  @!PT LDS RZ, [RZ] ;  /* 0x00000000fffff984 */ /* 0x000fe20000000800 */
[----:B------:R-:W-:Y:S01]  /*c8c0*/  @!PT LDS RZ, [RZ] ;  /* 0x00000000fffff984 */ /* 0x000fe20000000800 */
[----:B------:R0:W-:Y:S04]  /*c8d0*/  @P0 LDGSTS.E.BYPASS.LTC128B.128 [R7+0x1e400], desc[UR36][R2.64], !P4 ;  /* 0x1e40000002070fae */ /* 0x0001e8000e101d64 */
[----:B------:R0:W-:Y:S04]  /*c8e0*/  @P0 LDGSTS.E.BYPASS.LTC128B.128 [R7+0x21400], desc[UR36][R2.64+0x80], !P3 ;  /* 0x2140008002070fae */ /* 0x0001e8000d901d64 */
[----:B------:R0:W-:Y:S01]  /*c8f0*/  @P0 LDGSTS.E.BYPASS.LTC128B.128 [R7+0x24400], desc[UR36][R2.64+0x100], !P2 ;  /* 0x2440010002070fae */ /* 0x0001e2000d101d64 */
[----:B------:R-:W-:Y:S02]  /*c900*/  ISETP.GE.AND P0, PT, R33, 0x11, PT ;  /* 0x000000112100780c */ /* 0x000fe40003f06270 */
[----:B------:R-:W-:Y:S01]  /*c910*/  MOV R13, R4 ;  /* 0x00000004000d7202 */ /* 0x000fe20000000f00 */
[----:B------:R-:W-:-:S10]  /*c920*/  IMAD.MOV.U32 R8, RZ, RZ, R14 ;  /* 0x000000ffff087224 */ /* 0x000fd400078e000e */
[----:B0-----:R-:W-:Y:S05]  /*c930*/  WARPSYNC.COLLECTIVE R15, `(.L_x_3392) ;  /* 0x000000000f087348 */ /* 0x001fea0003c00000 */
[----:B------:R1:W2:Y:S02]  /*c940*/  SHFL.IDX P6, R14, R13, R12, R11 ;  /* 0x0000000c0d0e7389 */ /* 0x0002a400000c000b */
[----:B012---:R-:W-:Y:S01]  /*c950*/  ENDCOLLECTIVE ;  /* 0x000000000000791b */ /* 0x007fe20003800000 */
.L_x_3392:
        /* <DEDUP_REMOVED lines=8> */
.L_x_3393:
        /* <DEDUP_REMOVED lines=14> */
.L_x_3394:
        /* <DEDUP_REMOVED lines=9> */
.L_x_3395:
[----:B------:R-:W-:-:S05]  /*cb50*/  @P0 IMAD.MOV.U32 R3, RZ, RZ, R7 ;  /* 0x000000ffff030224 */ /* 0x000fca00078e0007 */
[----:B------:R-:W-:Y:S01]  /*cb60*/  @!PT LDS RZ, [RZ] ;  /* 0x00000000fffff984 */ /* 0x000fe20000000800 */
[----:B------:R-:W-:Y:S01]  /*cb70*/  @!PT LDS RZ, [RZ] ;  /* 0x00000000fffff984 */ /* 0x000fe20000000800 */
[----:B------:R-:W-:Y:S01]  /*cb80*/  @!PT LDS RZ, [RZ] ;  /* 0x00000000fffff984 */ /* 0x000fe20000000800 */
        /* <DEDUP_REMOVED lines=9> */
.L_x_3396:
        /* <DEDUP_REMOVED lines=9> */
.L_x_3397:
[----:B------:R-:W-:-:S05]  /*ccb0*/  @P0 IMAD.MOV.U32 R3, RZ, RZ, R7 ;  /* 0x000000ffff030224 */ /* 0x000fca00078e0007 */
[----:B------:R-:W-:Y:S01]  /*ccc0*/  @!PT LDS RZ, [RZ] ;  /* 0x00000000fffff984 */ /* 0x000fe20000000800 */
[----:B------:R-:W-:Y:S01]  /*ccd0*/  @!PT LDS RZ, [RZ] ;  /* 0x00000000fffff984 */ /* 0x000fe20000000800 */
[----:B------:R-:W-:Y:S01]  /*cce0*/  @!PT LDS RZ, [RZ] ;  /* 0x00000000fffff984 */ /* 0x000fe20000000800 */
[----:B------:R0:W-:Y:S04]  /*ccf0*/  @P0 LDGSTS.E.BYPASS.LTC128B.128 [R21+0x1fc00], desc[UR36][R2.64], !P4 ;  /* 0x1fc0000002150fae */ /* 0x0001e8000e101d64 */
[----:B------:R0:W-:Y:S01]  /*cd00*/  @P0 LDGSTS.E.BYPASS.LTC128B.128 [R21+0x22c00], desc[UR36][R2.64+0x80], !P3 ;  /* 0x22c0008002150fae */ /* 0x0001e2000d901d64 */
[----:B------:R-:W-:-:S03]  /*cd10*/  MOV R13, R4 ;  /* 0x00000004000d7202 */ /* 0x000fc60000000f00 */
[----:B------:R0:W-:Y:S01]  /*cd20*/  @P0 LDGSTS.E.BYPASS.LTC128B.128 [R21+0x25c00], desc[UR36][R2.64+0x100], !P2 ;  /* 0x25c0010002150fae */ /* 0x0001e2000d101d64 */
[----:B------:R-:W-:Y:S01]  /*cd30*/  ISETP.GE.AND P0, PT, R33, 0x41, PT ;  /* 0x000000412100780c */ /* 0x000fe20003f06270 */
[----:B------:R-:W-:-:S12]  /*cd40*/  IMAD.MOV.U32 R7, RZ, RZ, R14 ;  /* 0x000000ffff077224 */ /* 0x000fd800078e000e */
[----:B0-----:R-:W-:Y:S05]  /*cd50*/  WARPSYNC.COLLECTIVE R15, `(.L_x_3398) ;  /* 0x000000000f087348 */ /* 0x001fea0003c00000 */
[----:B------:R1:W2:Y:S02]  /*cd60*/  SHFL.IDX P6, R14, R13, R12, R11 ;  /* 0x0000000c0d0e7389 */ /* 0x0002a400000c000b */
[----:B012---:R-:W-:Y:S01]  /*cd70*/  ENDCOLLECTIVE ;  /* 0x000000000000791b */ /* 0x007fe20003800000 */
.L_x_3398:
        /* <DEDUP_REMOVED lines=8> */
.L_x_3399:
        /* <DEDUP_REMOVED lines=13> */
.L_x_3400:
[----:B------:R-:W-:Y:S05]  /*ced0*/  BRA `(.L_x_3401) ;  /* 0xffffffcc00c47947 */ /* 0x000fea000383ffff */
.L_x_3346:
[----:B------:R-:W-:Y:S01]  /*cee0*/  IMAD.MOV.U32 R13, RZ, RZ, R5 ;  /* 0x000000ffff0d7224 */ /* 0x000fe200078e0005 */
[----:B------:R-:W-:Y:S01]  /*cef0*/  MOV R12, RZ ;  /* 0x000000ff000c7202 */ /* 0x000fe20000000f00 */
[----:B------:R-:W-:Y:S02]  /*cf00*/  IMAD.MOV.U32 R11, RZ, RZ, 0x181f ;  /* 0x0000181fff0b7424 */ /* 0x000fe400078e00ff */
[----:B------:R-:W-:Y:S02]  /*cf10*/  IMAD.MOV.U32 R15, RZ, RZ, -0x1 ;  /* 0xffffffffff0f7424 */ /* 0x000fe400078e00ff */
[----:B------:R-:W-:-:S07]  /*cf20*/  IMAD.IADD R4, R34, 0x1, R4 ;  /* 0x0000000122047824 */ /* 0x000fce00078e0204 */
[----:B------:R-:W-:Y:S05]  /*cf30*/  WARPSYNC.COLLECTIVE R15, `(.L_x_3402) ;  /* 0x000000000f087348 */ /* 0x000fea0003c00000 */
[----:B------:R0:W1:Y:S02]  /*cf40*/  SHFL.IDX P6, R14, R13, R12, R11 ;  /* 0x0000000c0d0e7389 */ /* 0x00006400000c000b */
[----:B01----:R-:W-:Y:S01]  /*cf50*/  ENDCOLLECTIVE ;  /* 0x000000000000791b */ /* 0x003fe20003800000 */
.L_x_3402:
[C---:B------:R-:W-:Y:S01]  /*cf60*/  VIADD R6, R4.reuse, 0x10 ;  /* 0x0000001004067836 */ /* 0x040fe20000000000 */
[----:B------:R-:W-:Y:S01]  /*cf70*/  ISETP.GE.AND P0, PT, R4, UR40, PT ;  /* 0x0000002804007c0c */ /* 0x000fe2000bf06270 */
[----:B------:R-:W-:Y:S01]  /*cf80*/  IMAD.MOV.U32 R13, RZ, RZ, R0 ;  /* 0x000000ffff0d7224 */ /* 0x000fe200078e0000 */
[----:B------:R-:W-:-:S11]  /*cf90*/  MOV R2, R14 ;  /* 0x0000000e00027202 */ /* 0x000fd60000000f00 */
[----:B------:R-:W-:Y:S05]  /*cfa0*/  WARPSYNC.COLLECTIVE R15, `(.L_x_3403) ;  /* 0x000000000f087348 */ /* 0x000fea0003c00000 */
[----:B------:R0:W1:Y:S02]  /*cfb0*/  SHFL.IDX P6, R14, R13, R12, R11 ;  /* 0x0000000c0d0e7389 */ /* 0x00006400000c000b */
[----:B01----:R-:W-:Y:S01]  /*cfc0*/  ENDCOLLECTIVE ;  /* 0x000000000000791b */ /* 0x003fe20003800000 */
.L_x_3403:
        /* <DEDUP_REMOVED lines=8> */
.L_x_3404:
[----:B------:R-:W-:Y:S01]  /*d050*/  @!PT LDS RZ, [RZ] ;  /* 0x00000000fffff984 */ /* 0x000fe20000000800 */
[----:B------:R-:W-:Y:S01]  /*d060*/  @!PT LDS RZ, [RZ] ;  /* 0x00000000fffff984 */ /* 0x000fe20000000800 */
[----:B------:R-:W-:Y:S01]  /*d070*/  @!PT LDS RZ, [RZ] ;  /* 0x00000000fffff984 */ /* 0x000fe20000000800 */
[----:B------:R0:W-:Y:S04]  /*d080*/  @!P0 LDGSTS.E.BYPASS.LTC128B.128 [R20+0x12400], desc[UR36][R2.64], !P3 ;  /* 0x1240000002148fae */ /* 0x0001e8000d901d64 */
[----:B------:R0:W-:Y:S04]  /*d090*/  @!P0 LDGSTS.E.BYPASS.LTC128B.128 [R20+0x16400], desc[UR36][R2.64+0x80], !P4 ;  /* 0x1640008002148fae */ /* 0x0001e8000e101d64 */
[----:B------:R0:W-:Y:S01]  /*d0a0*/  @!P0 LDGSTS.E.BYPASS.LTC128B.128 [R20+0x1a400], desc[UR36][R2.64+0x100], !P5 ;  /* 0x1a40010002148fae */ /* 0x0001e2000e901d64 */
[----:B------:R-:W-:Y:S02]  /*d0b0*/  ISETP.GE.AND P0, PT, R6, UR40, PT ;  /* 0x0000002806007c0c */ /* 0x000fe4000bf06270 */
[----:B------:R-:W-:Y:S01]  /*d0c0*/  MOV R13, R0 ;  /* 0x00000000000d7202 */ /* 0x000fe20000000f00 */
[----:B------:R-:W-:-:S10]  /*d0d0*/  IMAD.MOV.U32 R6, RZ, RZ, R14 ;  /* 0x000000ffff067224 */ /* 0x000fd400078e000e */
[----:B0-----:R-:W-:Y:S05]  /*d0e0*/  WARPSYNC.COLLECTIVE R15, `(.L_x_3405) ;  /* 0x000000000f087348 */ /* 0x001fea0003c00000 */
[----:B------:R1:W2:Y:S02]  /*d0f0*/  SHFL.IDX P6, R14, R13, R12, R11 ;  /* 0x0000000c0d0e7389 */ /* 0x0002a400000c000b */
[----:B012---:R-:W-:Y:S01]  /*d100*/  ENDCOLLECTIVE ;  /* 0x000000000000791b */ /* 0x007fe20003800000 */
.L_x_3405:
[----:B------:R-:W-:Y:S01]  /*d110*/  IMAD.MOV.U32 R13, RZ, RZ, R5 ;  /* 0x000000ffff0d7224 */ /* 0x000fe200078e0005 */
[----:B------:R-:W-:Y:S02]  /*d120*/  MOV R12, 0x2 ;  /* 0x00000002000c7802 */ /* 0x000fe40000000f00 */
[----:B------:R-:W-:-:S05]  /*d130*/  @!P0 LEA R14, P1, R37, R14, 0x1 ;  /* 0x0000000e250e8211 */ /* 0x000fca00078208ff */
[----:B------:R-:W-:-:S08]  /*d140*/  @!P0 IMAD.MOV.U32 R2, RZ, RZ, R14 ;  /* 0x000000ffff028224 */ /* 0x000fd000078e000e */
[----:B------:R-:W-:Y:S05]  /*d150*/  WARPSYNC.COLLECTIVE R15, `(.L_x_3406) ;  /* 0x000000000f087348 */ /* 0x000fea0003c00000 */
[----:B------:R0:W1:Y:S02]  /*d160*/  SHFL.IDX P6, R14, R13, R12, R11 ;  /* 0x0000000c0d0e7389 */ /* 0x00006400000c000b */
[----:B01----:R-:W-:Y:S01]  /*d170*/  ENDCOLLECTIVE ;  /* 0x000000000000791b */ /* 0x003fe20003800000 */
.L_x_3406:
        /* <DEDUP_REMOVED lines=15> */
.L_x_3407:
        /* <DEDUP_REMOVED lines=9> */
.L_x_3408:
[----:B------:R-:W-:-:S05]  /*d300*/  @!P0 IMAD.MOV.U32 R3, RZ, RZ, R7 ;  /* 0x000000ffff038224 */ /* 0x000fca00078e0007 */
[----:B------:R-:W-:Y:S01]  /*d310*/  @!PT LDS RZ, [RZ] ;  /* 0x00000000fffff984 */ /* 0x000fe20000000800 */
[----:B------:R-:W-:Y:S01]  /*d320*/  @!PT LDS RZ, [RZ] ;  /* 0x00000000fffff984 */ /* 0x000fe20000000800 */
[----:B------:R-:W-:Y:S01]  /*d330*/  @!PT LDS RZ, [RZ] ;  /* 0x00000000fffff984 */ /* 0x000fe20000000800 */
[----:B------:R0:W-:Y:S04]  /*d340*/  @!P0 LDGSTS.E.BYPASS.LTC128B.128 [R20+0x13400], desc[UR36][R2.64], !P3 ;  /* 0x1340000002148fae */ /* 0x0001e8000d901d64 */
[----:B------:R0:W-:Y:S01]  /*d350*/  @!P0 LDGSTS.E.BYPASS.LTC128B.128 [R20+0x17400], desc[UR36][R2.64+0x80], !P4 ;  /* 0x1740008002148fae */ /* 0x0001e2000e101d64 */
[----:B------:R-:W-:-:S03]  /*d360*/  IMAD.MOV.U32 R13, RZ, RZ, R0 ;  /* 0x000000ffff0d7224 */ /* 0x000fc600078e0000 */
[----:B------:R0:W-:Y:S01]  /*d370*/  @!P0 LDGSTS.E.BYPASS.LTC128B.128 [R20+0x1b400], desc[UR36][R2.64+0x100], !P5 ;  /* 0x1b40010002148fae */ /* 0x0001e2000e901d64 */
[----:B------:R-:W-:Y:S02]  /*d380*/  ISETP.GE.AND P0, PT, R6, UR40, PT ;  /* 0x0000002806007c0c */ /* 0x000fe4000bf06270 */
[----:B------:R-:W-:-:S11]  /*d390*/  MOV R6, R14 ;  /* 0x0000000e00067202 */ /* 0x000fd60000000f00 */
[----:B0-----:R-:W-:Y:S05]  /*d3a0*/  WARPSYNC.COLLECTIVE R15, `(.L_x_3409) ;  /* 0x000000000f087348 */ /* 0x001fea0003c00000 */
[----:B------:R1:W2:Y:S02]  /*d3b0*/  SHFL.IDX P6, R14, R13, R12, R11 ;  /* 0x0000000c0d0e7389 */ /* 0x0002a400000c000b */
[----:B012---:R-:W-:Y:S01]  /*d3c0*/  ENDCOLLECTIVE ;  /* 0x000000000000791b */ /* 0x007fe20003800000 */
.L_x_3409:
        /* <DEDUP_REMOVED lines=8> */
.L_x_3410:
        /* <DEDUP_REMOVED lines=14> */
.L_x_3411:
[----:B------:R-:W-:Y:S01]  /*d530*/  IMAD.MOV.U32 R13, RZ, RZ, R5 ;  /* 0x000000ffff0d7224 */ /* 0x000fe200078e0005 */
[----:B------:R-:W-:Y:S02]  /*d540*/  MOV R12, 0x5 ;  /* 0x00000005000c7802 */ /* 0x000fe40000000f00 */
[----:B------:R-:W-:-:S05]  /*d550*/  @!P0 LEA R14, P1, R37, R14, 0x1 ;  /* 0x0000000e250e8211 */ /* 0x000fca00078208ff */
[----:B------:R-:W-:-:S08]  /*d560*/  @!P0 IMAD.MOV.U32 R2, RZ, RZ, R14 ;  /* 0x000000ffff028224 */ /* 0x000fd000078e000e */
[----:B------:R-:W-:Y:S05]  /*d570*/  WARPSYNC.COLLECTIVE R15, `(.L_x_3412) ;  /* 0x000000000f087348 */ /* 0x000fea0003c00000 */
[----:B------:R0:W1:Y:S02]  /*d580*/  SHFL.IDX P6, R14, R13, R12, R11 ;  /* 0x0000000c0d0e7389 */ /* 0x00006400000c000b */
[----:B01----:R-:W-:Y:S01]  /*d590*/  ENDCOLLECTIVE ;  /* 0x000000000000791b */ /* 0x003fe20003800000 */
.L_x_3412:
        /* <DEDUP_REMOVED lines=15> */
.L_x_3413:
        /* <DEDUP_REMOVED lines=9> */
.L_x_3414:
        /* <DEDUP_REMOVED lines=13> */
.L_x_3415:
        /* <DEDUP_REMOVED lines=8> */
.L_x_3416:
        /* <DEDUP_REMOVED lines=8> */
[----:B------:R-:W-:-:S07]  /*d8f0*/  IMAD.MOV.U32 R6, RZ, RZ, R14 ;  /* 0x000000ffff067224 */ /* 0x000fce00078e000e */
[----:B0-----:R-:W-:Y:S05]  /*d900*/  WARPSYNC.COLLECTIVE R15, `(.L_x_3417) ;  /* 0x000000000f087348 */ /* 0x001fea0003c00000 */
[----:B------:R1:W2:Y:S02]  /*d910*/  SHFL.IDX P6, R14, R13, R12, R11 ;  /* 0x0000000c0d0e7389 */ /* 0x0002a400000c000b */
[----:B012---:R-:W-:Y:S01]  /*d920*/  ENDCOLLECTIVE ;  /* 0x000000000000791b */ /* 0x007fe20003800000 */
.L_x_3417:
[----:B------:R-:W-:Y:S05]  /*d930*/  BRA `(.L_x_3418) ;  /* 0xffffffcc00d07947 */ /* 0x000fea000383ffff */
.L_x_3348:
[----:B0-----:R-:W-:-:S04]  /*d940*/  MOV R3, UR39 ;  /* 0x0000002700037c02 */ /* 0x001fc80008000f00 */
[----:B------:R0:W1:Y:S03]  /*d950*/  SYNCS.PHASECHK.TRANS64.TRYWAIT P0, [R3+URZ+0x30820], R0 ;  /* 0x03082000030075a7 */ /* 0x000066000800017f */
[----:B-1----:R-:W-:Y:S05]  /*d960*/  @!P0 NANOSLEEP.SYNCS 0x989680 ;  /* 0x009896800000895d */ /* 0x002fea0003900000 */
[----:B------:R-:W1:Y:S02]  /*d970*/  @!P0 SYNCS.PHASECHK.TRANS64 P0, [R3+URZ+0x30820], R0 ;  /* 0x03082000030085a7 */ /* 0x000e64000800007f */
[----:B-1----:R-:W-:Y:S05]  /*d980*/  @!P0 BRA `(.L_x_3348) ;  /* 0xfffffffc00ec8947 */ /* 0x002fea000383ffff */
[----:B------:R-:W-:Y:S05]  /*d990*/  BRA `(.L_x_3419) ;  /* 0xffffffd0000c7947 */ /* 0x000fea000383ffff */
.L_x_3352:
[----:B0-----:R0:W1:Y:S02]  /*d9a0*/  SYNCS.PHASECHK.TRANS64.TRYWAIT P0, [R6+URZ+0x30840], R3 ;  /* 0x03084003060075a7 */ /* 0x001064000800017f */
[----:B-1----:R-:W-:Y:S05]  /*d9b0*/  @!P0 NANOSLEEP.SYNCS 0x989680 ;  /* 0x009896800000895d */ /* 0x002fea0003900000 */
[----:B------:R-:W1:Y:S02]  /*d9c0*/  @!P0 SYNCS.PHASECHK.TRANS64 P0, [R6+URZ+0x30840], R3 ;  /* 0x03084003060085a7 */ /* 0x000e64000800007f */
[----:B-1----:R-:W-:Y:S05]  /*d9d0*/  @!P0 BRA `(.L_x_3352) ;  /* 0xfffffffc00f08947 */ /* 0x002fea000383ffff */
[----:B------:R-:W-:Y:S05]  /*d9e0*/  BRA `(.L_x_3420) ;  /* 0xffffffd000bc7947 */ /* 0x000fea000383ffff */
.L_x_3353:
        /* <DEDUP_REMOVED lines=8> */
.L_x_3422:
[----:B------:R-:W-:Y:S05]  /*da70*/  BSYNC B1 ;  /* 0x0000000000017941 */ /* 0x000fea0003800000 */
.L_x_3421:
        /* <DEDUP_REMOVED lines=10> */
.L_x_3423:
[----:B------:R-:W-:Y:S01]  /*db20*/  MOV R13, R10 ;  /* 0x0000000a000d7202 */ /* 0x000fe20000000f00 */
[----:B------:R-:W-:Y:S01]  /*db30*/  IMAD.MOV.U32 R12, RZ, RZ, 0x1 ;  /* 0x00000001ff0c7424 */ /* 0x000fe200078e00ff */
[----:B------:R-:W-:-:S13]  /*db40*/  IADD3 R2, P0, R14, R4, RZ ;  /* 0x000000040e027210 */ /* 0x000fda0007f1e0ff */
[----:B------:R-:W-:Y:S05]  /*db50*/  WARPSYNC.COLLECTIVE R15, `(.L_x_3424) ;  /* 0x000000000f087348 */ /* 0x000fea0003c00000 */
[----:B------:R0:W1:Y:S02]  /*db60*/  SHFL.IDX P6, R14, R13, R12, R11 ;  /* 0x0000000c0d0e7389 */ /* 0x00006400000c000b */
[----:B01----:R-:W-:Y:S01]  /*db70*/  ENDCOLLECTIVE ;  /* 0x000000000000791b */ /* 0x003fe20003800000 */
.L_x_3424:
[----:B------:R-:W-:-:S05]  /*db80*/  IMAD.X R3, RZ, RZ, R3, P0 ;  /* 0x000000ffff037224 */ /* 0x000fca00000e0603 */
[----:B------:R-:W-:Y:S01]  /*db90*/  @!PT LDS RZ, [RZ] ;  /* 0x00000000fffff984 */ /* 0x000fe20000000800 */
[----:B------:R-:W-:Y:S01]  /*dba0*/  @!PT LDS RZ, [RZ] ;  /* 0x00000000fffff984 */ /* 0x000fe20000000800 */
[----:B------:R-:W-:Y:S01]  /*dbb0*/  @!PT LDS RZ, [RZ] ;  /* 0x00000000fffff984 */ /* 0x000fe20000000800 */
[----:B------:R-:W-:Y:S04]  /*dbc0*/  LDGSTS.E.BYPASS.LTC128B.128 [R9+0x1e400], desc[UR36][R2.64], !P3 ;  /* 0x1e40000002097fae */ /* 0x000fe8000d901d64 */
[----:B------:R-:W-:Y:S01]  /*dbd0*/  LDGSTS.E.BYPASS.LTC128B.128 [R9+0x21400], desc[UR36][R2.64+0x80], !P2 ;  /* 0x2140008002097fae */ /* 0x000fe2000d101d64 */
[----:B------:R-:W-:-:S03]  /*dbe0*/  MOV R13, R8 ;  /* 0x00000008000d7202 */ /* 0x000fc60000000f00 */
[----:B------:R0:W-:Y:S02]  /*dbf0*/  LDGSTS.E.BYPASS.LTC128B.128 [R9+0x24400], desc[UR36][R2.64+0x100], !P1 ;  /* 0x2440010002097fae */ /* 0x0001e4000c901d64 */
[----:B0-----:R-:W-:-:S07]  /*dc00*/  IMAD.MOV.U32 R3, RZ, RZ, R14 ;  /* 0x000000ffff037224 */ /* 0x001fce00078e000e */
[----:B------:R-:W-:Y:S05]  /*dc10*/  WARPSYNC.COLLECTIVE R15, `(.L_x_3425) ;  /* 0x000000000f087348 */ /* 0x000fea0003c00000 */
[----:B------:R0:W1:Y:S02]  /*dc20*/  SHFL.IDX P6, R14, R13, R12, R11 ;  /* 0x0000000c0d0e7389 */ /* 0x00006400000c000b */
[----:B01----:R-:W-:Y:S01]  /*dc30*/  ENDCOLLECTIVE ;  /* 0x000000000000791b */ /* 0x003fe20003800000 */
.L_x_3425:
[----:B------:R-:W-:Y:S01]  /*dc40*/  IMAD.MOV.U32 R13, RZ, RZ, R10 ;  /* 0x000000ffff0d7224 */ /* 0x000fe200078e000a */
[----:B------:R-:W-:Y:S02]  /*dc50*/  MOV R12, 0x2 ;  /* 0x00000002000c7802 */ /* 0x000fe40000000f00 */
[----:B------:R-:W-:-:S13]  /*dc60*/  IADD3 R2, P0, R14, R4, RZ ;  /* 0x000000040e027210 */ /* 0x000fda0007f1e0ff */
[----:B------:R-:W-:Y:S05]  /*dc70*/  WARPSYNC.COLLECTIVE R15, `(.L_x_3426) ;  /* 0x000000000f087348 */ /* 0x000fea0003c00000 */
[----:B------:R0:W1:Y:S02]  /*dc80*/  SHFL.IDX P6, R14, R13, R12, R11 ;  /* 0x0000000c0d0e7389 */ /* 0x00006400000c000b */
[----:B01----:R-:W-:Y:S01]  /*dc90*/  ENDCOLLECTIVE ;  /* 0x000000000000791b */ /* 0x003fe20003800000 */
.L_x_3426:
[----:B------:R-:W-:-:S05]  /*dca0*/  IMAD.X R3, RZ, RZ, R3, P0 ;  /* 0x000000ffff037224 */ /* 0x000fca00000e0603 */
[----:B------:R-:W-:Y:S01]  /*dcb0*/  @!PT LDS RZ, [RZ] ;  /* 0x00000000fffff984 */ /* 0x000fe20000000800 */
[----:B------:R-:W-:Y:S01]  /*dcc0*/  @!PT LDS RZ, [RZ] ;  /* 0x00000000fffff984 */ /* 0x000fe20000000800 */
[----:B------:R-:W-:Y:S01]  /*dcd0*/  @!PT LDS RZ, [RZ] ;  /* 0x00000000fffff984 */ /* 0x000fe20000000800 */
[----:B------:R0:W-:Y:S04]  /*dce0*/  LDGSTS.E.BYPASS.LTC128B.128 [R9+0x1ec00], desc[UR36][R2.64], !P3 ;  /* 0x1ec0000002097fae */ /* 0x0001e8000d901d64 */
[----:B------:R0:W-:Y:S01]  /*dcf0*/  LDGSTS.E.BYPASS.LTC128B.128 [R9+0x21c00], desc[UR36][R2.64+0x80], !P2 ;  /* 0x21c0008002097fae */ /* 0x0001e2000d101d64 */
[----:B------:R-:W-:-:S03]  /*dd00*/  IMAD.MOV.U32 R13, RZ, RZ, R8 ;  /* 0x000000ffff0d7224 */ /* 0x000fc600078e0008 */
[----:B------:R0:W-:Y:S01]  /*dd10*/  LDGSTS.E.BYPASS.LTC128B.128 [R9+0x24c00], desc[UR36][R2.64+0x100], !P1 ;  /* 0x24c0010002097fae */ /* 0x0001e2000c901d64 */
[----:B------:R-:W-:-:S07]  /*dd20*/  IMAD.MOV.U32 R35, RZ, RZ, R14 ;  /* 0x000000ffff237224 */ /* 0x000fce00078e000e */
[----:B0-----:R-:W-:Y:S05]  /*dd30*/  WARPSYNC.COLLECTIVE R15, `(.L_x_3427) ;  /* 0x000000000f087348 */ /* 0x001fea0003c00000 */
[----:B------:R1:W2:Y:S02]  /*dd40*/  SHFL.IDX P6, R14, R13, R12, R11 ;  /* 0x0000000c0d0e7389 */ /* 0x0002a400000c000b */
[----:B012---:R-:W-:Y:S01]  /*dd50*/  ENDCOLLECTIVE ;  /* 0x000000000000791b */ /* 0x007fe20003800000 */
.L_x_3427:
[----:B------:R-:W-:Y:S02]  /*dd60*/  IMAD.MOV.U32 R13, RZ, RZ, R10 ;  /* 0x000000ffff0d7224 */ /* 0x000fe400078e000a */
[----:B------:R-:W-:Y:S01]  /*dd70*/  IMAD.MOV.U32 R12, RZ, RZ, 0x3 ;  /* 0x00000003ff0c7424 */ /* 0x000fe200078e00ff */
[----:B------:R-:W-:-:S13]  /*dd80*/  IADD3 R2, P0, R14, R4, RZ ;  /* 0x000000040e027210 */ /* 0x000fda0007f1e0ff */
[----:B------:R-:W-:Y:S05]  /*dd90*/  WARPSYNC.COLLECTIVE R15, `(.L_x_3428) ;  /* 0x000000000f087348 */ /* 0x000fea0003c00000 */
[----:B------:R0:W1:Y:S02]  /*dda0*/  SHFL.IDX P6, R14, R13, R12, R11 ;  /* 0x0000000c0d0e7389 */ /* 0x00006400000c000b */
[----:B01----:R-:W-:Y:S01]  /*ddb0*/  ENDCOLLECTIVE ;  /* 0x000000000000791b */ /* 0x003fe20003800000 */
.L_x_3428:
[----:B------:R-:W-:-:S05]  /*ddc0*/  IADD3.X R3, RZ, R35, RZ, P0, !PT ;  /* 0x00000023ff037210 */ /* 0x000fca00007fe4ff */
[----:B------:R-:W-:Y:S01]  /*ddd0*/  @!PT LDS RZ, [RZ] ;  /* 0x00000000fffff984 */ /* 0x000fe20000000800 */
[----:B------:R-:W-:Y:S01]  /*dde0*/  @!PT LDS RZ, [RZ] ;  /* 0x00000000fffff984 */ /* 0x000fe20000000800 */
[----:B------:R-:W-:Y:S01]  /*ddf0*/  @!PT LDS RZ, [RZ] ;  /* 0x00000000fffff984 */ /* 0x000fe20000000800 */
[----:B------:R0:W-:Y:S04]  /*de00*/  LDGSTS.E.BYPASS.LTC128B.128 [R9+0x1f400], desc[UR36][R2.64], !P3 ;  /* 0x1f40000002097fae */ /* 0x0001e8000d901d64 */
[----:B------:R0:W-:Y:S01]  /*de10*/  LDGSTS.E.BYPASS.LTC128B.128 [R9+0x22400], desc[UR36][R2.64+0x80], !P2 ;  /* 0x2240008002097fae */ /* 0x0001e2000d101d64 */
[----:B------:R-:W-:-:S03]  /*de20*/  IMAD.MOV.U32 R13, RZ, RZ, R8 ;  /* 0x000000ffff0d7224 */ /* 0x000fc600078e0008 */
[----:B------:R0:W-:Y:S01]  /*de30*/  LDGSTS.E.BYPASS.LTC128B.128 [R9+0x25400], desc[UR36][R2.64+0x100], !P1 ;  /* 0x2540010002097fae */ /* 0x0001e2000c901d64 */
[----:B------:R-:W-:-:S07]  /*de40*/  MOV R35, R14 ;  /* 0x0000000e00237202 */ /* 0x000fce0000000f00 */
[----:B0-----:R-:W-:Y:S05]  /*de50*/  WARPSYNC.COLLECTIVE R15, `(.L_x_3429) ;  /* 0x000000000f087348 */ /* 0x001fea0003c00000 */
[----:B------:R1:W2:Y:S02]  /*de60*/  SHFL.IDX P6, R14, R13, R12, R11 ;  /* 0x0000000c0d0e7389 */ /* 0x0002a400000c000b */
[----:B012---:R-:W-:Y:S01]  /*de70*/  ENDCOLLECTIVE ;  /* 0x000000000000791b */ /* 0x007fe20003800000 */
.L_x_3429:
[----:B------:R-:W-:Y:S01]  /*de80*/  MOV R13, R10 ;  /* 0x0000000a000d7202 */ /* 0x000fe20000000f00 */
[----:B------:R-:W-:Y:S01]  /*de90*/  IMAD.MOV.U32 R12, RZ, RZ, 0x4 ;  /* 0x00000004ff0c7424 */ /* 0x000fe200078e00ff */
[----:B------:R-:W-:-:S13]  /*dea0*/  IADD3 R2, P0, R14, R4, RZ ;  /* 0x000000040e027210 */ /* 0x000fda0007f1e0ff */
[----:B------:R-:W-:Y:S05]  /*deb0*/  WARPSYNC.COLLECTIVE R15, `(.L_x_3430) ;  /* 0x000000000f087348 */ /* 0x000fea0003c00000 */
[----:B------:R0:W1:Y:S02]  /*dec0*/  SHFL.IDX P6, R14, R13, R12, R11 ;  /* 0x0000000c0d0e7389 */ /* 0x00006400000c000b */
[----:B01----:R-:W-:Y:S01]  /*ded0*/  ENDCOLLECTIVE ;  /* 0x000000000000791b */ /* 0x003fe20003800000 */
.L_x_3430:
[----:B------:R-:W-:-:S05]  /*dee0*/  IMAD.X R3, RZ, RZ, R35, P0 ;  /* 0x000000ffff037224 */ /* 0x000fca00000e0623 */
[----:B------:R-:W-:Y:S01]  /*def0*/  @!PT LDS RZ, [RZ] ;  /* 0x00000000fffff984 */ /* 0x000fe20000000800 */
[----:B------:R-:W-:Y:S01]  /*df00*/  @!PT LDS RZ, [RZ] ;  /* 0x00000000fffff984 */ /* 0x000fe20000000800 */
[----:B------:R-:W-:Y:S01]  /*df10*/  @!PT LDS RZ, [RZ] ;  /* 0x00000000fffff984 */ /* 0x000fe20000000800 */
[----:B------:R0:W-:Y:S04]  /*df20*/  LDGSTS.E.BYPASS.LTC128B.128 [R9+0x1fc00], desc[UR36][R2.64], !P3 ;  /* 0x1fc0000002097fae */ /* 0x0001e8000d901d64 */
[----:B------:R0:W-:Y:S01]  /*df30*/  LDGSTS.E.BYPASS.LTC128B.128 [R9+0x22c00], desc[UR36][R2.64+0x80], !P2 ;  /* 0x22c0008002097fae */ /* 0x0001e2000d101d64 */
[----:B------:R-:W-:-:S03]  /*df40*/  MOV R13, R8 ;  /* 0x00000008000d7202 */ /* 0x000fc60000000f00 */
[----:B------:R0:W-:Y:S01]  /*df50*/  LDGSTS.E.BYPASS.LTC128B.128 [R9+0x25c00], desc[UR36][R2.64+0x100], !P1 ;  /* 0x25c0010002097fae */ /* 0x0001e2000c901d64 */
[----:B------:R-:W-:-:S07]  /*df60*/  IMAD.MOV.U32 R35, RZ, RZ, R14 ;  /* 0x000000ffff237224 */ /* 0x000fce00078e000e */
[----:B0-----:R-:W-:Y:S05]  /*df70*/  WARPSYNC.COLLECTIVE R15, `(.L_x_3431) ;  /* 0x000000000f087348 */ /* 0x001fea0003c00000 */
[----:B------:R1:W2:Y:S02]  /*df80*/  SHFL.IDX P6, R14, R13, R12, R11 ;  /* 0x0000000c0d0e7389 */ /* 0x0002a400000c000b */
[----:B012---:R-:W-:Y:S01]  /*df90*/  ENDCOLLECTIVE ;  /* 0x000000000000791b */ /* 0x007fe20003800000 */
.L_x_3431:
[----:B------:R-:W-:Y:S01]  /*dfa0*/  IMAD.MOV.U32 R13, RZ, RZ, R10 ;  /* 0x000000ffff0d7224 */ /* 0x000fe200078e000a */
[----:B------:R-:W-:Y:S02]  /*dfb0*/  MOV R12, 0x5 ;  /* 0x00000005000c7802 */ /* 0x000fe40000000f00 */
[----:B------:R-:W-:-:S13]  /*dfc0*/  IADD3 R2, P0, R14, R4, RZ ;  /* 0x000000040e027210 */ /* 0x000fda0007f1e0ff */
[----:B------:R-:W-:Y:S05]  /*dfd0*/  WARPSYNC.COLLECTIVE R15, `(.L_x_3432) ;  /* 0x000000000f087348 */ /* 0x000fea0003c00000 */
[----:B------:R0:W1:Y:S02]  /*dfe0*/  SHFL.IDX P6, R14, R13, R12, R11 ;  /* 0x0000000c0d0e7389 */ /* 0x00006400000c000b */
[----:B01----:R-:W-:Y:S01]  /*dff0*/  ENDCOLLECTIVE ;  /* 0x000000000000791b */ /* 0x003fe20003800000 */
.L_x_3432:
        /* <DEDUP_REMOVED lines=12> */
.L_x_3433:
[----:B------:R-:W-:Y:S05]  /*e0c0*/  BRA `(.L_x_3434) ;  /* 0xffffffd0000c7947 */ /* 0x000fea000383ffff */
.L_x_3358:
[----:B0-----:R0:W1:Y:S02]  /*e0d0*/  SYNCS.PHASECHK.TRANS64.TRYWAIT P0, [R6+URZ+0x30860], R9 ;  /* 0x03086009060075a7 */ /* 0x001064000800017f */
[----:B-1----:R-:W-:Y:S05]  /*e0e0*/  @!P0 NANOSLEEP.SYNCS 0x989680 ;  /* 0x009896800000895d */ /* 0x002fea0003900000 */
[----:B------:R-:W1:Y:S02]  /*e0f0*/  @!P0 SYNCS.PHASECHK.TRANS64 P0, [R6+URZ+0x30860], R9 ;  /* 0x03086009060085a7 */ /* 0x000e64000800007f */
[----:B-1----:R-:W-:Y:S05]  /*e100*/  @!P0 BRA `(.L_x_3358) ;  /* 0xfffffffc00f08947 */ /* 0x002fea000383ffff */
[----:B------:R-:W-:Y:S05]  /*e110*/  BRA `(.L_x_3435) ;  /* 0xffffffd000707947 */ /* 0x000fea000383ffff */
.L_x_3359:
        /* <DEDUP_REMOVED lines=8> */
.L_x_3437:
[----:B------:R-:W-:Y:S05]  /*e1a0*/  BSYNC B1 ;  /* 0x0000000000017941 */ /* 0x000fea0003800000 */
.L_x_3436:
[----:B------:R-:W-:Y:S01]  /*e1b0*/  IMAD.MOV.U32 R13, RZ, RZ, R17 ;  /* 0x000000ffff0d7224 */ /* 0x000fe200078e0011 */
[----:B------:R-:W-:Y:S01]  /*e1c0*/  MOV R12, RZ ;  /* 0x000000ff000c7202 */ /* 0x000fe20000000f00 */
[----:B------:R-:W-:Y:S01]  /*e1d0*/  IMAD.MOV.U32 R11, RZ, RZ, 0x181f ;  /* 0x0000181fff0b7424 */ /* 0x000fe200078e00ff */
[----:B------:R-:W-:Y:S01]  /*e1e0*/  LEA R7, R7, UR39, 0x1 ;  /* 0x0000002707077c11 */ /* 0x000fe2000f8e08ff */
[----:B------:R-:W-:Y:S02]  /*e1f0*/  IMAD.MOV.U32 R15, RZ, RZ, -0x1 ;  /* 0xffffffffff0f7424 */ /* 0x000fe400078e00ff */
[----:B------:R-:W-:-:S07]  /*e200*/  IMAD.MOV.U32 R3, RZ, RZ, R14 ;  /* 0x000000ffff037224 */ /* 0x000fce00078e000e */
[----:B------:R-:W-:Y:S05]  /*e210*/  WARPSYNC.COLLECTIVE R15, `(.L_x_3438) ;  /* 0x000000000f087348 */ /* 0x000fea0003c00000 */
[----:B------:R0:W1:Y:S02]  /*e220*/  SHFL.IDX P6, R14, R13, R12, R11 ;  /* 0x0000000c0d0e7389 */ /* 0x00006400000c000b */
[----:B01----:R-:W-:Y:S01]  /*e230*/  ENDCOLLECTIVE ;  /* 0x000000000000791b */ /* 0x003fe20003800000 */
.L_x_3438:
[----:B------:R-:W-:Y:S02]  /*e240*/  IMAD.MOV.U32 R13, RZ, RZ, R18 ;  /* 0x000000ffff0d7224 */ /* 0x000fe400078e0012 */
[----:B------:R-:W-:Y:S01]  /*e250*/  IMAD.MOV.U32 R12, RZ, RZ, 0x1 ;  /* 0x00000001ff0c7424 */ /* 0x000fe200078e00ff */
[----:B------:R-:W-:-:S13]  /*e260*/  IADD3 R2, P0, R14, R4, RZ ;  /* 0x000000040e027210 */ /* 0x000fda0007f1e0ff */
[----:B------:R-:W-:Y:S05]  /*e270*/  WARPSYNC.COLLECTIVE R15, `(.L_x_3439) ;  /* 0x000000000f087348 */ /* 0x000fea0003c00000 */
[----:B------:R0:W1:Y:S02]  /*e280*/  SHFL.IDX P6, R14, R13, R12, R11 ;  /* 0x0000000c0d0e7389 */ /* 0x00006400000c000b */
[----:B01----:R-:W-:Y:S01]  /*e290*/  ENDCOLLECTIVE ;  /* 0x000000000000791b */ /* 0x003fe20003800000 */
.L_x_3439:
        /* <DEDUP_REMOVED lines=15> */
.L_x_3440:
[----:B------:R-:W-:Y:S01]  /*e390*/  MOV R13, R18 ;  /* 0x00000012000d7202 */ /* 0x000fe20000000f00 */
[----:B------:R-:W-:Y:S01]  /*e3a0*/  IMAD.MOV.U32 R12, RZ, RZ, 0x2 ;  /* 0x00000002ff0c7424 */ /* 0x000fe200078e00ff */
[----:B------:R-:W-:-:S13]  /*e3b0*/  IADD3 R2, P0, R14, R4, RZ ;  /* 0x000000040e027210 */ /* 0x000fda0007f1e0ff */
[----:B------:R-:W-:Y:S05]  /*e3c0*/  WARPSYNC.COLLECTIVE R15, `(.L_x_3441) ;  /* 0x000000000f087348 */ /* 0x000fea0003c00000 */
[----:B------:R0:W1:Y:S02]  /*e3d0*/  SHFL.IDX P6, R14, R13, R12, R11 ;  /* 0x0000000c0d0e7389 */ /* 0x00006400000c000b */
[----:B01----:R-:W-:Y:S01]  /*e3e0*/  ENDCOLLECTIVE ;  /* 0x000000000000791b */ /* 0x003fe20003800000 */
.L_x_3441:
        /* <DEDUP_REMOVED lines=15> */
.L_x_3442:
[----:B------:R-:W-:Y:S01]  /*e4e0*/  IMAD.MOV.U32 R13, RZ, RZ, R18 ;  /* 0x000000ffff0d7224 */ /* 0x000fe200078e0012 */
[----:B------:R-:W-:Y:S02]  /*e4f0*/  MOV R12, 0x3 ;  /* 0x00000003000c7802 */ /* 0x000fe40000000f00 */
[----:B------:R-:W-:-:S13]  /*e500*/  IADD3 R2, P0, R14, R4, RZ ;  /* 0x000000040e027210 */ /* 0x000fda0007f1e0ff */
[----:B------:R-:W-:Y:S05]  /*e510*/  WARPSYNC.COLLECTIVE R15, `(.L_x_3443) ;  /* 0x000000000f087348 */ /* 0x000fea0003c00000 */
[----:B------:R0:W1:Y:S02]  /*e520*/  SHFL.IDX P6, R14, R13, R12, R11 ;  /* 0x0000000c0d0e7389 */ /* 0x00006400000c000b */
[----:B01----:R-:W-:Y:S01]  /*e530*/  ENDCOLLECTIVE ;  /* 0x000000000000791b */ /* 0x003fe20003800000 */
.L_x_3443:
        /* <DEDUP_REMOVED lines=15> */
.L_x_3444:
[----:B------:R-:W-:Y:S02]  /*e630*/  IMAD.MOV.U32 R13, RZ, RZ, R18 ;  /* 0x000000ffff0d7224 */ /* 0x000fe400078e0012 */
[----:B------:R-:W-:Y:S01]  /*e640*/  IMAD.MOV.U32 R12, RZ, RZ, 0x4 ;  /* 0x00000004ff0c7424 */ /* 0x000fe200078e00ff */
[----:B------:R-:W-:-:S13]  /*e650*/  IADD3 R2, P0, R14, R4, RZ ;  /* 0x000000040e027210 */ /* 0x000fda0007f1e0ff */
[----:B------:R-:W-:Y:S05]  /*e660*/  WARPSYNC.COLLECTIVE R15, `(.L_x_3445) ;  /* 0x000000000f087348 */ /* 0x000fea0003c00000 */
[----:B------:R0:W1:Y:S02]  /*e670*/  SHFL.IDX P6, R14, R13, R12, R11 ;  /* 0x0000000c0d0e7389 */ /* 0x00006400000c000b */
[----:B01----:R-:W-:Y:S01]  /*e680*/  ENDCOLLECTIVE ;  /* 0x000000000000791b */ /* 0x003fe20003800000 */
.L_x_3445:
        /* <DEDUP_REMOVED lines=15> */
.L_x_3446:
[----:B------:R-:W-:Y:S01]  /*e780*/  MOV R13, R18 ;  /* 0x00000012000d7202 */ /* 0x000fe20000000f00 */
[----:B------:R-:W-:Y:S01]  /*e790*/  IMAD.MOV.U32 R12, RZ, RZ, 0x5 ;  /* 0x00000005ff0c7424 */ /* 0x000fe200078e00ff */
[----:B------:R-:W-:-:S13]  /*e7a0*/  IADD3 R2, P0, R14, R4, RZ ;  /* 0x000000040e027210 */ /* 0x000fda0007f1e0ff */
[----:B------:R-:W-:Y:S05]  /*e7b0*/  WARPSYNC.COLLECTIVE R15, `(.L_x_3447) ;  /* 0x000000000f087348 */ /* 0x000fea0003c00000 */
[----:B------:R0:W1:Y:S02]  /*e7c0*/  SHFL.IDX P6, R14, R13, R12, R11 ;  /* 0x0000000c0d0e7389 */ /* 0x00006400000c000b */
[----:B01----:R-:W-:Y:S01]  /*e7d0*/  ENDCOLLECTIVE ;  /* 0x000000000000791b */ /* 0x003fe20003800000 */
.L_x_3447:
        /* <DEDUP_REMOVED lines=12> */
.L_x_3448:
[----:B------:R-:W-:Y:S01]  /*e8a0*/  @!PT LDS RZ, [RZ] ;  /* 0x00000000fffff984 */ /* 0x000fe20000000800 */
[----:B------:R-:W-:Y:S01]  /*e8b0*/  @!PT LDS RZ, [RZ] ;  /* 0x00000000fffff984 */ /* 0x000fe20000000800 */
[----:B------:R-:W-:Y:S01]  /*e8c0*/  @!PT LDS RZ, [RZ] ;  /* 0x00000000fffff984 */ /* 0x000fe20000000800 */
[----:B------:R0:W-:Y:S01]  /*e8d0*/  LDGSTS.E.BYPASS.LTC128B.128 [R7+0x5400], desc[UR36][R2.64+0x80], !P0 ;  /* 0x0540008002077fae */ /* 0x0001e2000c101d64 */
[----:B------:R-:W-:-:S13]  /*e8e0*/  ISETP.LT.OR P0, PT, R8, 0x41, P1 ;  /* 0x000000410800780c */ /* 0x000fda0000f01670 */
[----:B------:R0:W-:Y:S01]  /*e8f0*/  LDGSTS.E.BYPASS.LTC128B.128 [R7+0x8400], desc[UR36][R2.64+0x100], !P0 ;  /* 0x0840010002077fae */ /* 0x0001e2000c101d64 */
[----:B------:R-:W-:Y:S05]  /*e900*/  BRA `(.L_x_3449) ;  /* 0xffffffcc00687947 */ /* 0x000fea000383ffff */
.L_x_3365:
[----:B0-----:R0:W1:Y:S02]  /*e910*/  SYNCS.PHASECHK.TRANS64.TRYWAIT P0, [R4+URZ+0x30860], R3 ;  /* 0x03086003040075a7 */ /* 0x001064000800017f */
[----:B-1----:R-:W-:Y:S05]  /*e920*/  @!P0 NANOSLEEP.SYNCS 0x989680 ;  /* 0x009896800000895d */ /* 0x002fea0003900000 */
[----:B------:R-:W1:Y:S02]  /*e930*/  @!P0 SYNCS.PHASECHK.TRANS64 P0, [R4+URZ+0x30860], R3 ;  /* 0x03086003040085a7 */ /* 0x000e64000800007f */
[----:B-1----:R-:W-:Y:S05]  /*e940*/  @!P0 BRA `(.L_x_3365) ;  /* 0xfffffffc00f08947 */ /* 0x002fea000383ffff */
[----:B------:R-:W-:Y:S05]  /*e950*/  BRA `(.L_x_3450) ;  /* 0xffffffd000407947 */ /* 0x000fea000383ffff */
.L_x_3366:
        /* <DEDUP_REMOVED lines=8> */
.L_x_3452:
[----:B------:R-:W-:Y:S05]  /*e9e0*/  BSYNC B0 ;  /* 0x0000000000007941 */ /* 0x000fea0003800000 */
.L_x_3451:
[----:B------:R-:W-:Y:S01]  /*e9f0*/  MOV R13, R17 ;  /* 0x00000011000d7202 */ /* 0x000fe20000000f00 */
[----:B------:R-:W-:Y:S01]  /*ea00*/  IMAD.MOV.U32 R12, RZ, RZ, RZ ;  /* 0x000000ffff0c7224 */ /* 0x000fe200078e00ff */
[----:B------:R-:W-:Y:S01]  /*ea10*/  MOV R15, 0xffffffff ;  /* 0xffffffff000f7802 */ /* 0x000fe20000000f00 */
[----:B------:R-:W-:Y:S02]  /*ea20*/  IMAD.MOV.U32 R11, RZ, RZ, 0x181f ;  /* 0x0000181fff0b7424 */ /* 0x000fe400078e00ff */
[----:B------:R-:W-:Y:S02]  /*ea30*/  IMAD.MOV.U32 R0, RZ, RZ, R14 ;  /* 0x000000ffff007224 */ /* 0x000fe400078e000e */
[----:B------:R-:W-:-:S07]  /*ea40*/  IMAD.SHL.U32 R6, R37, 0x2, RZ ;  /* 0x0000000225067824 */ /* 0x000fce00078e00ff */
[----:B------:R-:W-:Y:S05]  /*ea50*/  WARPSYNC.COLLECTIVE R15, `(.L_x_3453) ;  /* 0x000000000f087348 */ /* 0x000fea0003c00000 */
[----:B------:R0:W1:Y:S02]  /*ea60*/  SHFL.IDX P6, R14, R13, R12, R11 ;  /* 0x0000000c0d0e7389 */ /* 0x00006400000c000b */
[----:B01----:R-:W-:Y:S01]  /*ea70*/  ENDCOLLECTIVE ;  /* 0x000000000000791b */ /* 0x003fe20003800000 */
.L_x_3453:
[----:B------:R-:W-:Y:S01]  /*ea80*/  MOV R13, R18 ;  /* 0x00000012000d7202 */ /* 0x000fe20000000f00 */
[----:B------:R-:W-:Y:S01]  /*ea90*/  IMAD.MOV.U32 R12, RZ, RZ, 0x1 ;  /* 0x00000001ff0c7424 */ /* 0x000fe200078e00ff */
[----:B------:R-:W-:-:S13]  /*eaa0*/  IADD3 R2, P0, R14, R6, RZ ;  /* 0x000000060e027210 */ /* 0x000fda0007f1e0ff */
[----:B------:R-:W-:Y:S05]  /*eab0*/  WARPSYNC.COLLECTIVE R15, `(.L_x_3454) ;  /* 0x000000000f087348 */ /* 0x000fea0003c00000 */
[----:B------:R0:W1:Y:S02]  /*eac0*/  SHFL.IDX P6, R14, R13, R12, R11 ;  /* 0x0000000c0d0e7389 */ /* 0x00006400000c000b */
[----:B01----:R-:W-:Y:S01]  /*ead0*/  ENDCOLLECTIVE ;  /* 0x000000000000791b */ /* 0x003fe20003800000 */
.L_x_3454:
[----:B------:R-:W-:Y:S01]  /*eae0*/  IMAD.X R3, RZ, RZ, R0, P0 ;  /* 0x000000ffff037224 */ /* 0x000fe200000e0600 */
[----:B------:R-:W-:Y:S02]  /*eaf0*/  ISETP.LT.OR P0, PT, R5, 0x1, P3 ;  /* 0x000000010500780c */ /* 0x000fe40001f01670 */
[----:B------:R-:W-:Y:S02]  /*eb00*/  LEA R0, R7, UR39, 0x1 ;  /* 0x0000002707007c11 */ /* 0x000fe4000f8e08ff */
[----:B------:R-:W-:-:S09]  /*eb10*/  MOV R13, R17 ;  /* 0x00000011000d7202 */ /* 0x000fd20000000f00 */
        /* <DEDUP_REMOVED lines=9> */
.L_x_3455:
[----:B------:R-:W-:Y:S01]  /*ebb0*/  @!PT LDS RZ, [RZ] ;  /* 0x00000000fffff984 */ /* 0x000fe20000000800 */
[----:B------:R-:W-:Y:S01]  /*ebc0*/  @!PT LDS RZ, [RZ] ;  /* 0x00000000fffff984 */ /* 0x000fe20000000800 */
[----:B------:R-:W-:Y:S01]  /*ebd0*/  @!PT LDS RZ, [RZ] ;  /* 0x00000000fffff984 */ /* 0x000fe20000000800 */
[----:B------:R-:W-:Y:S01]  /*ebe0*/  LDGSTS.E.BYPASS.LTC128B.128 [R0+0x3400], desc[UR36][R2.64+0x80], !P0 ;  /* 0x0340008002007fae */ /* 0x000fe2000c101d64 */
[----:B------:R-:W-:Y:S01]  /*ebf0*/  ISETP.LT.OR P0, PT, R5, 0x1, P1 ;  /* 0x000000010500780c */ /* 0x000fe20000f01670 */
[----:B------:R-:W-:Y:S01]  /*ec00*/  IMAD.MOV.U32 R13, RZ, RZ, R18 ;  /* 0x000000ffff0d7224 */ /* 0x000fe200078e0012 */
[----:B------:R-:W-:-:S11]  /*ec10*/  MOV R12, 0x2 ;  /* 0x00000002000c7802 */ /* 0x000fd60000000f00 */
[----:B------:R0:W-:Y:S02]  /*ec20*/  LDGSTS.E.BYPASS.LTC128B.128 [R0+0x6400], desc[UR36][R2.64+0x100], !P0 ;  /* 0x0640010002007fae */ /* 0x0001e4000c101d64 */
[----:B0-----:R-:W-:-:S13]  /*ec30*/  IADD3 R2, P0, R14, R6, RZ ;  /* 0x000000060e027210 */ /* 0x001fda0007f1e0ff */
[----:B------:R-:W-:Y:S05]  /*ec40*/  WARPSYNC.COLLECTIVE R15, `(.L_x_3456) ;  /* 0x000000000f087348 */ /* 0x000fea0003c00000 */
[----:B------:R0:W1:Y:S02]  /*ec50*/  SHFL.IDX P6, R14, R13, R12, R11 ;  /* 0x0000000c0d0e7389 */ /* 0x00006400000c000b */
[----:B01----:R-:W-:Y:S01]  /*ec60*/  ENDCOLLECTIVE ;  /* 0x000000000000791b */ /* 0x003fe20003800000 */
.L_x_3456:
        /* <DEDUP_REMOVED lines=12> */
.L_x_3457:
[----:B------:R-:W-:Y:S01]  /*ed30*/  @!PT LDS RZ, [RZ] ;  /* 0x00000000fffff984 */ /* 0x000fe20000000800 */
[----:B------:R-:W-:Y:S01]  /*ed40*/  @!PT LDS RZ, [RZ] ;  /* 0x00000000fffff984 */ /* 0x000fe20000000800 */
[----:B------:R-:W-:Y:S01]  /*ed50*/  @!PT LDS RZ, [RZ] ;  /* 0x00000000fffff984 */ /* 0x000fe20000000800 */
[----:B------:R-:W-:Y:S01]  /*ed60*/  LDGSTS.E.BYPASS.LTC128B.128 [R0+0x3c00], desc[UR36][R2.64+0x80], !P0 ;  /* 0x03c0008002007fae */ /* 0x000fe2000c101d64 */
[----:B------:R-:W-:Y:S01]  /*ed70*/  ISETP.LT.OR P0, PT, R5, 0x11, P1 ;  /* 0x000000110500780c */ /* 0x000fe20000f01670 */
[----:B------:R-:W-:Y:S02]  /*ed80*/  IMAD.MOV.U32 R13, RZ, RZ, R18 ;  /* 0x000000ffff0d7224 */ /* 0x000fe400078e0012 */
[----:B------:R-:W-:-:S10]  /*ed90*/  IMAD.MOV.U32 R12, RZ, RZ, 0x3 ;  /* 0x00000003ff0c7424 */ /* 0x000fd400078e00ff */
[----:B------:R0:W-:Y:S02]  /*eda0*/  LDGSTS.E.BYPASS.LTC128B.128 [R0+0x6c00], desc[UR36][R2.64+0x100], !P0 ;  /* 0x06c0010002007fae */ /* 0x0001e4000c101d64 */
[----:B0-----:R-:W-:-:S13]  /*edb0*/  IADD3 R2, P0, R14, R6, RZ ;  /* 0x000000060e027210 */ /* 0x001fda0007f1e0ff */
[----:B------:R-:W-:Y:S05]  /*edc0*/  WARPSYNC.COLLECTIVE R15, `(.L_x_3458) ;  /* 0x000000000f087348 */ /* 0x000fea0003c00000 */
[----:B------:R0:W1:Y:S02]  /*edd0*/  SHFL.IDX P6, R14, R13, R12, R11 ;  /* 0x0000000c0d0e7389 */ /* 0x00006400000c000b */
[----:B01----:R-:W-:Y:S01]  /*ede0*/  ENDCOLLECTIVE ;  /* 0x000000000000791b */ /* 0x003fe20003800000 */
.L_x_3458:
        /* <DEDUP_REMOVED lines=12> */
.L_x_3459:
[----:B------:R-:W-:Y:S01]  /*eeb0*/  @!PT LDS RZ, [RZ] ;  /* 0x00000000fffff984 */ /* 0x000fe20000000800 */
[----:B------:R-:W-:Y:S01]  /*eec0*/  @!PT LDS RZ, [RZ] ;  /* 0x00000000fffff984 */ /* 0x000fe20000000800 */
[----:B------:R-:W-:Y:S01]  /*eed0*/  @!PT LDS RZ, [RZ] ;  /* 0x00000000fffff984 */ /* 0x000fe20000000800 */
[----:B------:R-:W-:Y:S01]  /*eee0*/  LDGSTS.E.BYPASS.LTC128B.128 [R0+0x4400], desc[UR36][R2.64+0x80], !P0 ;  /* 0x0440008002007fae */ /* 0x000fe2000c101d64 */
[----:B------:R-:W-:Y:S02]  /*eef0*/  ISETP.LT.OR P0, PT, R5, 0x21, P1 ;  /* 0x000000210500780c */ /* 0x000fe40000f01670 */
[----:B------:R-:W-:Y:S01]  /*ef00*/  MOV R13, R18 ;  /* 0x00000012000d7202 */ /* 0x000fe20000000f00 */
[----:B------:R-:W-:-:S10]  /*ef10*/  IMAD.MOV.U32 R12, RZ, RZ, 0x4 ;  /* 0x00000004ff0c7424 */ /* 0x000fd400078e00ff */
[----:B------:R0:W-:Y:S02]  /*ef20*/  LDGSTS.E.BYPASS.LTC128B.128 [R0+0x7400], desc[UR36][R2.64+0x100], !P0 ;  /* 0x0740010002007fae */ /* 0x0001e4000c101d64 */
[----:B0-----:R-:W-:-:S13]  /*ef30*/  IADD3 R2, P0, R14, R6, RZ ;  /* 0x000000060e027210 */ /* 0x001fda0007f1e0ff */
[----:B------:R-:W-:Y:S05]  /*ef40*/  WARPSYNC.COLLECTIVE R15, `(.L_x_3460) ;  /* 0x000000000f087348 */ /* 0x000fea0003c00000 */
[----:B------:R0:W1:Y:S02]  /*ef50*/  SHFL.IDX P6, R14, R13, R12, R11 ;  /* 0x0000000c0d0e7389 */ /* 0x00006400000c000b */
[----:B01----:R-:W-:Y:S01]  /*ef60*/  ENDCOLLECTIVE ;  /* 0x000000000000791b */ /* 0x003fe20003800000 */
.L_x_3460:
        /* <DEDUP_REMOVED lines=12> */
.L_x_3461:
        /* <DEDUP_REMOVED lines=12> */
.L_x_3462:
        /* <DEDUP_REMOVED lines=12> */
.L_x_3463:
[----:B------:R-:W-:Y:S01]  /*f1b0*/  @!PT LDS RZ, [RZ] ;  /* 0x00000000fffff984 */ /* 0x000fe20000000800 */
[----:B------:R-:W-:Y:S01]  /*f1c0*/  @!PT LDS RZ, [RZ] ;  /* 0x00000000fffff984 */ /* 0x000fe20000000800 */
[----:B------:R-:W-:Y:S01]  /*f1d0*/  @!PT LDS RZ, [RZ] ;  /* 0x00000000fffff984 */ /* 0x000fe20000000800 */
[----:B------:R0:W-:Y:S01]  /*f1e0*/  LDGSTS.E.BYPASS.LTC128B.128 [R0+0x5400], desc[UR36][R2.64+0x80], !P0 ;  /* 0x0540008002007fae */ /* 0x0001e2000c101d64 */
[----:B------:R-:W-:-:S13]  /*f1f0*/  ISETP.LT.OR P0, PT, R5, 0x41, P1 ;  /* 0x000000410500780c */ /* 0x000fda0000f01670 */
[----:B------:R0:W-:Y:S01]  /*f200*/  LDGSTS.E.BYPASS.LTC128B.128 [R0+0x8400], desc[UR36][R2.64+0x100], !P0 ;  /* 0x0840010002007fae */ /* 0x0001e2000c101d64 */
[----:B------:R-:W-:Y:S05]  /*f210*/  BRA `(.L_x_3464) ;  /* 0xffffffcc00087947 */ /* 0x000fea000383ffff */
.L_x_3371:
[----:B0-----:R0:W1:Y:S02]  /*f220*/  SYNCS.PHASECHK.TRANS64.TRYWAIT P0, [R5+URZ+0x30820], R0 ;  /* 0x03082000050075a7 */ /* 0x001064000800017f */
[----:B-1----:R-:W-:Y:S05]  /*f230*/  @!P0 NANOSLEEP.SYNCS 0x989680 ;  /* 0x009896800000895d */ /* 0x002fea0003900000 */
[----:B------:R-:W1:Y:S02]  /*f240*/  @!P0 SYNCS.PHASECHK.TRANS64 P0, [R5+URZ+0x30820], R0 ;  /* 0x03082000050085a7 */ /* 0x000e64000800007f */
[----:B-1----:R-:W-:Y:S05]  /*f250*/  @!P0 BRA `(.L_x_3371) ;  /* 0xfffffffc00f08947 */ /* 0x002fea000383ffff */
[----:B------:R-:W-:Y:S05]  /*f260*/  BRA `(.L_x_3465) ;  /* 0xffffffcc00a47947 */ /* 0x000fea000383ffff */
.L_x_3372:
        /* <DEDUP_REMOVED lines=11> */
.L_x_3467:
[----:B------:R-:W-:Y:S05]  /*f320*/  BSYNC B0 ;  /* 0x0000000000007941 */ /* 0x000fea0003800000 */
.L_x_3466:
[----:B------:R-:W-:Y:S05]  /*f330*/  BRA `(.L_x_3468) ;  /* 0xffffffcc008c7947 */ /* 0x000fea000383ffff */
.L_x_3375:
[----:B------:R-:W-:Y:S01]  /*f340*/  BSSY B1, `(.L_x_3469) ;  /* 0x0000006000017945 */ /* 0x000fe20003800000 */
[----:B------:R-:W-:-:S07]  /*f350*/  IMAD.MOV.U32 R15, RZ, RZ, -0x1 ;  /* 0xffffffffff0f7424 */ /* 0x000fce00078e00ff */
[----:B0-----:R-:W-:Y:S05]  /*f360*/  WARPSYNC.COLLECTIVE R15, `(.L_x_3470) ;  /* 0x000000000f0c7348 */ /* 0x001fea0003c00000 */
[----:B------:R-:W-:Y:S02]  /*f370*/  ELECT P6, UR62, PT ;  /* 0x00000000003e782f */ /* 0x000fe400038c0000 */
[----:B------:R-:W-:Y:S01]  /*f380*/  MOV R14, UR62 ;  /* 0x0000003e000e7c02 */ /* 0x000fe20008000f00 */
[----:B0-----:R-:W-:Y:S10]  /*f390*/  ENDCOLLECTIVE ;  /* 0x000000000000791b */ /* 0x001ff40003800000 */
.L_x_3470:
[----:B------:R-:W-:Y:S05]  /*f3a0*/  BSYNC B1 ;  /* 0x0000000000017941 */ /* 0x000fea0003800000 */
.L_x_3469:
[----:B------:R-:W-:Y:S05]  /*f3b0*/  BRA `(.L_x_3471) ;  /* 0xffffffcc00847947 */ /* 0x000fea000383ffff */
.L_x_3377:
[----:B0-----:R0:W1:Y:S02]  /*f3c0*/  SYNCS.PHASECHK.TRANS64.TRYWAIT P1, [R3+URZ+0x30840], R2 ;  /* 0x03084002030075a7 */ /* 0x001064000802017f */
[----:B-1----:R-:W-:Y:S05]  /*f3d0*/  @!P1 NANOSLEEP.SYNCS 0x989680 ;  /* 0x009896800000995d */ /* 0x002fea0003900000 */
[----:B------:R-:W1:Y:S02]  /*f3e0*/  @!P1 SYNCS.PHASECHK.TRANS64 P1, [R3+URZ+0x30840], R2 ;  /* 0x03084002030095a7 */ /* 0x000e64000802007f */
[----:B-1----:R-:W-:Y:S05]  /*f3f0*/  @!P1 BRA `(.L_x_3377) ;  /* 0xfffffffc00f09947 */ /* 0x002fea000383ffff */
[----:B------:R-:W-:Y:S05]  /*f400*/  BRA `(.L_x_3472) ;  /* 0xffffffcc00ac7947 */ /* 0x000fea000383ffff */
.L_x_3379:
[----:B-1----:R1:W2:Y:S02]  /*f410*/  SYNCS.PHASECHK.TRANS64.TRYWAIT P1, [R5+URZ+0x30840], R0 ;  /* 0x03084000050075a7 */ /* 0x0022a4000802017f */
[----:B--2---:R-:W-:Y:S05]  /*f420*/  @!P1 NANOSLEEP.SYNCS 0x989680 ;  /* 0x009896800000995d */ /* 0x004fea0003900000 */
[----:B------:R-:W2:Y:S02]  /*f430*/  @!P1 SYNCS.PHASECHK.TRANS64 P1, [R5+URZ+0x30840], R0 ;  /* 0x03084000050095a7 */ /* 0x000ea4000802007f */
[----:B--2---:R-:W-:Y:S05]  /*f440*/  @!P1 BRA `(.L_x_3379) ;  /* 0xfffffffc00f09947 */ /* 0x004fea000383ffff */
[----:B------:R-:W-:Y:S05]  /*f450*/  BRA `(.L_x_3473) ;  /* 0xffffffcc00b87947 */ /* 0x000fea000383ffff */
.L_x_3381:
[----:B--2---:R2:W3:Y:S02]  /*f460*/  SYNCS.PHASECHK.TRANS64.TRYWAIT P1, [R3+URZ+0x30860], R2 ;  /* 0x03086002030075a7 */ /* 0x0044e4000802017f */
[----:B---3--:R-:W-:Y:S05]  /*f470*/  @!P1 NANOSLEEP.SYNCS 0x989680 ;  /* 0x009896800000995d */ /* 0x008fea0003900000 */
[----:B------:R-:W3:Y:S02]  /*f480*/  @!P1 SYNCS.PHASECHK.TRANS64 P1, [R3+URZ+0x30860], R2 ;  /* 0x03086002030095a7 */ /* 0x000ee4000802007f */
[----:B---3--:R-:W-:Y:S05]  /*f490*/  @!P1 BRA `(.L_x_3381) ;  /* 0xfffffffc00f09947 */ /* 0x008fea000383ffff */
[----:B------:R-:W-:Y:S05]  /*f4a0*/  BRA `(.L_x_3474) ;  /* 0xffffffcc00b47947 */ /* 0x000fea000383ffff */
.L_x_3475:
        /* <DEDUP_REMOVED lines=13> */
.L_x_15834:


//--------------------- .text._ZN7cutlass13device_kernelIN5flash11enable_sm90INS1_16FlashAttnFwdSm90INS1_25CollectiveMainloopFwdSm90ILi2EN4cute5tupleIJNS5_1CILi1EEES8_S8_EEENS6_IJNS7_ILi128EEENS7_ILi96EEENS7_ILi192EEEEEELi192ENS_10bfloat16_tEfNS_4arch4Sm90ELb0ELb0ELb1ELb1ELb1ELb0ELb0ELb1ELb1ELb1ELb0ELb0EEENS1_21CollectiveEpilogueFwdINS6_IJSA_SC_SB_EEES9_SE_SG_Li256ELb1ELb1ELb0ELb0EEENS1_36VarlenDynamicPersistentTileSchedulerILi128ELi96ELi256ELi128ELb0ELb1ELb1ELb0ELb1ELb1EEEEEEEEEvNT_6ParamsE --------------------------
	.section	.text._ZN7cutlass13device_kernelIN5flash11enable_sm90INS1_16FlashAttnFwdSm90INS1_25CollectiveMainloopFwdSm90ILi2EN4cute5tupleIJNS5_1CILi1EEES8_S8_EEENS6_IJNS7_ILi128EEENS7_ILi96EEENS7_ILi192EEEEEELi192ENS_10bfloat16_tEfNS_4arch4Sm90ELb0ELb0ELb1ELb1ELb1ELb0ELb0ELb1ELb1ELb1ELb0ELb0EEENS1_21CollectiveEpilogueFwdINS6_IJSA_SC_SB_EEES9_SE_SG_Li256ELb1ELb1ELb0ELb0EEENS1_36VarlenDynamicPersistentTileSchedulerILi128ELi96ELi256ELi128ELb0ELb1ELb1ELb0ELb1ELb1EEEEEEEEEvNT_6ParamsE,"ax",@progbits
	.align	128
.text._ZN7cutlass13device_kernelIN5flash11enable_sm90INS1_16FlashAttnFwdSm90INS1_25CollectiveMainloopFwdSm90ILi2EN4cute5tupleIJNS5_1CILi1EEES8_S8_EEENS6_IJNS7_ILi128EEENS7_ILi96EEENS7_ILi192EEEEEELi192ENS_10bfloat16_tEfNS_4arch4Sm90ELb0ELb0ELb1ELb1ELb1ELb0ELb0ELb1ELb1ELb1ELb0ELb0EEENS1_21CollectiveEpilogueFwdINS6_IJSA_SC_SB_EEES9_SE_SG_Li256ELb1ELb1ELb0ELb0EEENS1_36VarlenDynamicPersistentTileSchedulerILi128ELi96ELi256ELi128ELb0ELb1ELb1ELb0ELb1ELb1EEEEEEEEEvNT_6ParamsE:
        .type           _ZN7cutlass13device_kernelIN5flash11enable_sm90INS1_16FlashAttnFwdSm90INS1_25CollectiveMainloopFwdSm90ILi2EN4cute5tupleIJNS5_1CILi1EEES8_S8_EEENS6_IJNS7_ILi128EEENS7_ILi96EEENS7_ILi192EEEEEELi192ENS_10bfloat16_tEfNS_4arch4Sm90ELb0ELb0ELb1ELb1ELb1ELb0ELb0ELb1ELb1ELb1ELb0ELb0EEENS1_21CollectiveEpilogueFwdINS6_IJSA_SC_SB_EEES9_SE_SG_Li256ELb1ELb1ELb0ELb0EEENS1_36VarlenDynamicPersistentTileSchedulerILi128ELi96ELi256ELi128ELb0ELb1ELb1ELb0ELb1ELb1EEEEEEEEEvNT_6ParamsE,@function
        .size           _ZN7cutlass13device_kernelIN5flash11enable_sm90INS1_16FlashAttnFwdSm90INS1_25CollectiveMainloopFwdSm90ILi2EN4cute5tupleIJNS5_1CILi1EEES8_S8_EEENS6_IJNS7_ILi128EEENS7_ILi96EEENS7_ILi192EEEEEELi192ENS_10bfloat16_tEfNS_4arch4Sm90ELb0ELb0ELb1ELb1ELb1ELb0ELb0ELb1ELb1ELb1ELb0ELb0EEENS1_21CollectiveEpilogueFwdINS6_IJSA_SC_SB_EEES9_SE_SG_Li256ELb1ELb1ELb0ELb0EEENS1_36VarlenDynamicPersistentTileSchedulerILi128ELi96ELi256ELi128ELb0ELb1ELb1ELb0ELb1ELb1EEEEEEEEEvNT_6ParamsE,(.L_x_15835 - _ZN7cutlass13device_kernelIN5flash11enable_sm90INS1_16FlashAttnFwdSm90INS1_25CollectiveMainloopFwdSm90ILi2EN4cute5tupleIJNS5_1CILi1EEES8_S8_EEENS6_IJNS7_ILi128EEENS7_ILi96EEENS7_ILi192EEEEEELi192ENS_10bfloat16_tEfNS_4arch4Sm90ELb0ELb0ELb1ELb1ELb1ELb0ELb0ELb1ELb1ELb1ELb0ELb0EEENS1_21CollectiveEpilogueFwdINS6_IJSA_SC_SB_EEES9_SE_SG_Li256ELb1ELb1ELb0ELb0EEENS1_36VarlenDynamicPersistentTileSchedulerILi128ELi96ELi256ELi128ELb0ELb1ELb1ELb0ELb1ELb1EEEEEEEEEvNT_6ParamsE)
        .other          _ZN7cutlass13device_kernelIN5flash11enable_sm90INS1_16FlashAttnFwdSm90INS1_25CollectiveMainloopFwdSm90ILi2EN4cute5tupleIJNS5_1CILi1EEES8_S8_EEENS6_IJNS7_ILi128EEENS7_ILi96EEENS7_ILi192EEEEEELi192ENS_10bfloat16_tEfNS_4arch4Sm90ELb0ELb0ELb1ELb1ELb1ELb0ELb0ELb1ELb1ELb1ELb0ELb0EEENS1_21CollectiveEpilogueFwdINS6_IJSA_SC_SB_EEES9_SE_SG_Li256ELb1ELb1ELb0ELb0EEENS1_36VarlenDynamicPersistentTileSchedulerILi128ELi96ELi256ELi128ELb0ELb1ELb1ELb0ELb1ELb1EEEEEEEEEvNT_6ParamsE,@"STO_CUDA_ENTRY STV_DEFAULT"
_ZN7cutlass13device_kernelIN5flash11enable_sm90INS1_16FlashAttnFwdSm90INS1_25CollectiveMainloopFwdSm90ILi2EN4cute5tupleIJNS5_1CILi1EEES8_S8_EEENS6_IJNS7_ILi128EEENS7_ILi96EEENS7_ILi192EEEEEELi192ENS_10bfloat16_tEfNS_4arch4Sm90ELb0ELb0ELb1ELb1ELb1ELb0ELb0ELb1ELb1ELb1ELb0ELb0EEENS1_21CollectiveEpilogueFwdINS6_IJSA_SC_SB_EEES9_SE_SG_Li256ELb1ELb1ELb0ELb0EEENS1_36VarlenDynamicPersistentTileSchedulerILi128ELi96ELi256ELi128ELb0ELb1ELb1ELb0ELb1ELb1EEEEEEEEEvNT_6ParamsE:
        /* <DEDUP_REMOVED lines=45> */
.L_x_3476:
        /* <DEDUP_REMOVED lines=22> */
.L_x_3477:
        /* <DEDUP_REMOVED lines=18> */
.L_x_3478:
        /* <DEDUP_REMOVED lines=22> */
.L_x_3479:
        /* <DEDUP_REMOVED lines=23> */
.L_x_3480:
        /* <DEDUP_REMOVED lines=10> */
.L_x_3482:
        /* <DEDUP_REMOVED lines=19> */
[----:B------:R-:W-:Y:S01]  /*09f0*/  UMOV UR38, URZ ;  /* 0x0000003f00267c82 */ /* 0x000fe20008000000 */
[----:B0-----:R-:W-:-:S05]  /*0a00*/  VIADD R204, R0, 0xffffff80 ;  /* 0xffffff8000cc7836 */ /* 0x001fca0000000000 */
[----:B------:R-:W-:-:S04]  /*0a10*/  SHF.R.S32.HI R3, RZ, 0x1f, R204 ;  /* 0x0000001fff037819 */ /* 0x000fc800000114cc */
[CC--:B------:R-:W-:Y:S02]  /*0a20*/  LEA.HI R0, R3.reuse, R204.reuse, RZ, 0x7 ;  /* 0x000000cc03007211 */ /* 0x0c0fe400078f38ff */
[----:B------:R-:W-:Y:S02]  /*0a30*/  LEA.HI R4, R3, R204, RZ, 0x5 ;  /* 0x000000cc03047211 */ /* 0x000fe400078f28ff */
[----:B------:R-:W-:Y:S02]  /*0a40*/  LOP3.LUT R5, R0, 0xffffff80, RZ, 0xc0, !PT ;  /* 0xffffff8000057812 */ /* 0x000fe400078ec0ff */
[----:B------:R-:W-:Y:S02]  /*0a50*/  SHF.L.U32 R4, R4, 0x5, RZ ;  /* 0x0000000504047819 */ /* 0x000fe400000006ff */
[----:B------:R-:W-:Y:S01]  /*0a60*/  SHF.R.S32.HI R195, RZ, 0x7, R0 ;  /* 0x00000007ffc37819 */ /* 0x000fe20000011400 */
[----:B------:R-:W-:Y:S01]  /*0a70*/  IMAD.IADD R194, R204, 0x1, -R5 ;  /* 0x00000001ccc27824 */ /* 0x000fe200078e0a05 */
[----:B------:R-:W-:-:S02]  /*0a80*/  LOP3.LUT R4, R4, 0xfffffc00, RZ, 0xc0, !PT ;  /* 0xfffffc0004047812 */ /* 0x000fc400078ec0ff */
[----:B------:R-:W-:Y:S02]  /*0a90*/  LEA.HI R0, R0, R195, RZ, 0x1 ;  /* 0x000000c300007211 */ /* 0x000fe400078f08ff */
[----:B------:R-:W-:Y:S02]  /*0aa0*/  SHF.R.S32.HI R9, RZ, 0x1f, R194 ;  /* 0x0000001fff097819 */ /* 0x000fe400000114c2 */
[----:B------:R-:W-:Y:S02]  /*0ab0*/  LOP3.LUT R0, R0, 0x3fffffe, RZ, 0xc0, !PT ;  /* 0x03fffffe00007812 */ /* 0x000fe400078ec0ff */
[CC--:B------:R-:W-:Y:S02]  /*0ac0*/  LEA.HI R6, R9.reuse, R194.reuse, RZ, 0x2 ;  /* 0x000000c209067211 */ /* 0x0c0fe400078f10ff */
[----:B------:R-:W-:Y:S02]  /*0ad0*/  LEA.HI R9, R9, R194, RZ, 0x5 ;  /* 0x000000c209097211 */ /* 0x000fe400078f28ff */
[----:B------:R-:W-:-:S02]  /*0ae0*/  SHF.R.S32.HI R8, RZ, 0x2, R6 ;  /* 0x00000002ff087819 */ /* 0x000fc40000011406 */
[----:B------:R-:W-:Y:S02]  /*0af0*/  SHF.R.S32.HI R11, RZ, 0x1f, R6 ;  /* 0x0000001fff0b7819 */ /* 0x000fe40000011406 */
[----:B------:R-:W-:Y:S02]  /*0b00*/  SHF.R.S32.HI R9, RZ, 0x5, R9 ;  /* 0x00000005ff097819 */ /* 0x000fe40000011409 */
[----:B------:R-:W-:Y:S02]  /*0b10*/  LEA.HI R11, R11, R8, RZ, 0x3 ;  /* 0x000000080b0b7211 */ /* 0x000fe400078f18ff */
[----:B------:R-:W-:Y:S02]  /*0b20*/  IADD3 R0, R195, -R0, RZ ;  /* 0x80000000c3007210 */ /* 0x000fe40007ffe0ff */
[----:B------:R-:W-:-:S04]  /*0b30*/  LOP3.LUT R11, R11, 0xfffffff8, RZ, 0xc0, !PT ;  /* 0xfffffff80b0b7812 */ /* 0x000fc800078ec0ff */
[----:B------:R-:W-:-:S05]  /*0b40*/  IADD3 R8, R8, -R11, RZ ;  /* 0x8000000b08087210 */ /* 0x000fca0007ffe0ff */
[----:B------:R-:W-:-:S04]  /*0b50*/  IMAD R9, R9, 0x10, R8 ;  /* 0x0000001009097824 */ /* 0x000fc800078e0208 */
[----:B------:R-:W-:Y:S01]  /*0b60*/  IMAD R196, R0, 0x40, R9 ;  /* 0x0000004000c47824 */ /* 0x000fe200078e0209 */
[----:B--2---:R-:W-:Y:S02]  /*0b70*/  R2UR UR4, R2 ;  /* 0x00000000020472ca */ /* 0x004fe400000e0000 */
[----:B------:R-:W-:-:S04]  /*0b80*/  LEA.HI R2, R3, R204, RZ, 0x4 ;  /* 0x000000cc03027211 */ /* 0x000fc800078f20ff */
[----:B------:R-:W-:Y:S02]  /*0b90*/  SHF.R.S32.HI R7, RZ, 0x4, R2 ;  /* 0x00000004ff077819 */ /* 0x000fe40000011402 */
[C---:B------:R-:W-:Y:S02]  /*0ba0*/  LOP3.LUT R5, R2.reuse, 0x3fffff0, RZ, 0xc0, !PT ;  /* 0x03fffff002057812 */ /* 0x040fe400078ec0ff */
[----:B------:R-:W-:-:S03]  /*0bb0*/  LEA.HI R2, R2, R7, RZ, 0x1 ;  /* 0x0000000702027211 */ /* 0x000fc600078f08ff */
[----:B------:R-:W-:Y:S01]  /*0bc0*/  IMAD.IADD R5, R204, 0x1, -R5 ;  /* 0x00000001cc057824 */ /* 0x000fe200078e0a05 */
[----:B------:R-:W-:Y:S01]  /*0bd0*/  LOP3.LUT R2, R2, 0x1ffffffe, RZ, 0xc0, !PT ;  /* 0x1ffffffe02027812 */ /* 0x000fe200078ec0ff */
[----:B------:R-:W-:Y:S02]  /*0be0*/  ULOP3.LUT UR7, UR4, 0x1, URZ, 0xfc, !UPT ;  /* 0x0000000104077892 */ /* 0x000fe4000f8efc3f */
[----:B------:R-:W-:Y:S01]  /*0bf0*/  IMAD R5, R5, 0x40, R4 ;  /* 0x0000004005057824 */ /* 0x000fe200078e0204 */
[-C--:B------:R-:W-:Y:S01]  /*0c00*/  LEA.HI R4, R3, R204.reuse, RZ, 0x2 ;  /* 0x000000cc03047211 */ /* 0x080fe200078f10ff */
[----:B------:R-:W-:Y:S01]  /*0c10*/  IMAD.IADD R2, R7, 0x1, -R2 ;  /* 0x0000000107027824 */ /* 0x000fe200078e0a02 */
[----:B------:R-:W-:Y:S01]  /*0c20*/  LEA.HI R3, R3, R204, RZ, 0x3 ;  /* 0x000000cc03037211 */ /* 0x000fe200078f18ff */
[----:B------:R-:W-:Y:S01]  /*0c30*/  UMOV UR4, URZ ;  /* 0x0000003f00047c82 */ /* 0x000fe20008000000 */
[----:B------:R-:W-:Y:S01]  /*0c40*/  LOP3.LUT R7, R6, 0x7ffffffc, RZ, 0xc0, !PT ;  /* 0x7ffffffc06077812 */ /* 0x000fe200078ec0ff */
[----:B------:R-:W-:Y:S01]  /*0c50*/  IMAD R199, R2, 0x8, R5 ;  /* 0x0000000802c77824 */ /* 0x000fe200078e0205 */
[----:B------:R-:W-:Y:S01]  /*0c60*/  LOP3.LUT R5, R4, 0xfffffffc, RZ, 0xc0, !PT ;  /* 0xfffffffc04057812 */ /* 0x000fe200078ec0ff */
[----:B------:R-:W-:Y:S01]  /*0c70*/  IMAD.MOV.U32 R4, RZ, RZ, -0x2 ;  /* 0xfffffffeff047424 */ /* 0x000fe200078e00ff */
[----:B------:R-:W-:Y:S01]  /*0c80*/  LOP3.LUT R19, R3, 0xfffffff8, RZ, 0xc0, !PT ;  /* 0xfffffff803137812 */ /* 0x000fe200078ec0ff */
[----:B------:R-:W-:Y:S01]  /*0c90*/  IMAD.IADD R7, R194, 0x1, -R7 ;  /* 0x00000001c2077824 */ /* 0x000fe200078e0a07 */
[----:B------:R-:W-:Y:S01]  /*0ca0*/  SHF.R.S32.HI R23, RZ, 0x3, R3 ;  /* 0x00000003ff177819 */ /* 0x000fe20000011403 */
[----:B------:R-:W-:-:S02]  /*0cb0*/  IMAD.IADD R5, R204, 0x1, -R5 ;  /* 0x00000001cc057824 */ /* 0x000fc400078e0a05 */
[----:B------:R-:W-:Y:S02]  /*0cc0*/  IMAD.IADD R19, R204, 0x1, -R19 ;  /* 0x00000001cc137824 */ /* 0x000fe400078e0a13 */
[----:B------:R-:W-:Y:S01]  /*0cd0*/  IMAD R197, R7, R4, 0x60 ;  /* 0x0000006007c57424 */ /* 0x000fe200078e0204 */
[----:B------:R-:W-:Y:S01]  /*0ce0*/  LEA.HI R2, R5, R5, RZ, 0x1 ;  /* 0x0000000505027211 */ /* 0x000fe200078f08ff */
[----:B------:R-:W-:Y:S02]  /*0cf0*/  IMAD.SHL.U32 R16, R19, 0x8, RZ ;  /* 0x0000000813107824 */ /* 0x000fe400078e00ff */
[----:B------:R-:W-:Y:S01]  /*0d00*/  IMAD.U32 R200, RZ, RZ, UR7 ;  /* 0x00000007ffc87e24 */ /* 0x000fe2000f8e00ff */
[----:B------:R-:W-:Y:S01]  /*0d10*/  LOP3.LUT R2, R2, 0x1ffffffe, RZ, 0xc0, !PT ;  /* 0x1ffffffe02027812 */ /* 0x000fe200078ec0ff */
[C---:B------:R-:W-:Y:S01]  /*0d20*/  VIADD R18, R16.reuse, 0x80 ;  /* 0x0000008010127836 */ /* 0x040fe20000000000 */
[----:B------:R-:W-:Y:S01]  /*0d30*/  IADD3 R17, R16, 0x40, RZ ;  /* 0x0000004010117810 */ /* 0x000fe20007ffe0ff */
[----:B------:R-:W-:Y:S01]  /*0d40*/  IMAD.U32 R193, RZ, RZ, UR4 ;  /* 0x00000004ffc17e24 */ /* 0x000fe2000f8e00ff */
[----:B------:R-:W-:Y:S01]  /*0d50*/  SHF.R.S32.HI R203, RZ, 0x1f, R16 ;  /* 0x0000001fffcb7819 */ /* 0x000fe20000011410 */
[----:B------:R-:W-:Y:S01]  /*0d60*/  IMAD.IADD R5, R5, 0x1, -R2 ;  /* 0x0000000105057824 */ /* 0x000fe200078e0a02 */
[----:B------:R-:W-:-:S02]  /*0d70*/  SHF.R.S32.HI R202, RZ, 0x1f, R17 ;  /* 0x0000001fffca7819 */ /* 0x000fc40000011411 */
[----:B------:R-:W-:Y:S01]  /*0d80*/  SHF.R.S32.HI R201, RZ, 0x1f, R18 ;  /* 0x0000001fffc97819 */ /* 0x000fe20000011412 */
[----:B------:R-:W-:-:S07]  /*0d90*/  IMAD R198, R5, 0x8, R196 ;  /* 0x0000000805c67824 */ /* 0x000fce00078e02c4 */
.L_x_3528:
[----:B012---:R-:W0:Y:S01]  /*0da0*/  LDC.64 R2, c[0x0][0xc88] ;  /* 0x00032200ff027b82 */ /* 0x007e220000000a00 */
[----:B------:R-:W-:Y:S01]  /*0db0*/  ULDC.64 UR8, c[0x0][0xa28] ;  /* 0x00028a0000087ab9 */ /* 0x000fe20000000a00 */
[----:B------:R-:W-:Y:S01]  /*0dc0*/  ULDC.64 UR10, c[0x0][0xa20] ;  /* 0x00028800000a7ab9 */ /* 0x000fe20000000a00 */
[----:B------:R-:W-:Y:S01]  /*0dd0*/  MOV R22, UR5 ;  /* 0x0000000500167c02 */ /* 0x000fe20008000f00 */
[----:B------:R-:W-:Y:S01]  /*0de0*/  ULDC UR7, c[0x0][0x2f0] ;  /* 0x0000bc0000077ab9 */ /* 0x000fe20000000800 */
[----:B0-----:R-:W-:Y:S01]  /*0df0*/  IMAD.WIDE R2, R39, 0x4, R2 ;  /* 0x0000000427027825 */ /* 0x001fe200078e0202 */
[----:B------:R-:W-:Y:S02]  /*0e00*/  UISETP.NE.U32.AND UP0, UPT, UR8, URZ, UPT ;  /* 0x0000003f0800728c */ /* 0x000fe4000bf05070 */
[----:B------:R-:W-:Y:S01]  /*0e10*/  UISETP.NE.U32.AND UP1, UPT, UR10, URZ, UPT ;  /* 0x0000003f0a00728c */ /* 0x000fe2000bf25070 */
[----:B------:R-:W-:Y:S02]  /*0e20*/  ULDC UR5, c[0x0][0x424] ;  /* 0x0001090000057ab9 */ /* 0x000fe40000000800 */
[----:B------:R-:W2:Y:S01]  /*0e30*/  LDG.E R2, desc[UR36][R2.64] ;  /* 0x0000002402027981 */ /* 0x000ea2000c1e1900 */
[----:B------:R-:W-:-:S02]  /*0e40*/  UISETP.NE.AND.EX UP0, UPT, UR9, URZ, UPT, UP0 ;  /* 0x0000003f0900728c */ /* 0x000fc4000bf05300 */
[----:B------:R-:W-:-:S04]  /*0e50*/  UISETP.NE.AND.EX UP1, UPT, UR11, URZ, UPT, UP1 ;  /* 0x0000003f0b00728c */ /* 0x000fc8000bf25310 */
[----:B------:R-:W-:Y:S02]  /*0e60*/  PLOP3.LUT P0, PT, PT, PT, UP0, 0x80, 0x0 ;  /* 0x000000000000781c */ /* 0x000fe40003f0f008 */
[----:B------:R-:W-:Y:S02]  /*0e70*/  PLOP3.LUT P1, PT, PT, PT, UP1, 0x80, 0x0 ;  /* 0x000000000000781c */ /* 0x000fe40003f2f018 */
[----:B--2---:R-:W-:-:S13]  /*0e80*/  R2UR UR60, R2 ;  /* 0x00000000023c72ca */ /* 0x004fda00000e0000 */
[----:B------:R-:W-:Y:S02]  /*0e90*/  USHF.R.S32.HI UR4, URZ, 0x1f, UR60 ;  /* 0x0000001f3f047899 */ /* 0x000fe4000801143c */
[----:B------:R-:W-:Y:S02]  /*0ea0*/  @UP0 ULEA UR8, UP2, UR60, UR8, 0x2 ;  /* 0x000000083c080291 */ /* 0x000fe4000f84103f */
[----:B------:R-:W-:Y:S02]  /*0eb0*/  @UP1 ULEA UR10, UP3, UR60, UR10, 0x2 ;  /* 0x0000000a3c0a1291 */ /* 0x000fe4000f86103f */
[----:B------:R-:W-:Y:S02]  /*0ec0*/  @UP0 ULEA.HI.X UR9, UR60, UR9, UR4, 0x2, UP2 ;  /* 0x000000093c090291 */ /* 0x000fe400090f1404 */
[----:B------:R-:W-:Y:S01]  /*0ed0*/  MOV R192, UR4 ;  /* 0x0000000400c07c02 */ /* 0x000fe20008000f00 */
[----:B------:R-:W-:Y:S01]  /*0ee0*/  @UP1 ULEA.HI.X UR11, UR60, UR11, UR4, 0x2, UP3 ;  /* 0x0000000b3c0b1291 */ /* 0x000fe200098f1404 */
[----:B------:R-:W-:-:S02]  /*0ef0*/  IMAD.U32 R2, RZ, RZ, UR8 ;  /* 0x00000008ff027e24 */ /* 0x000fc4000f8e00ff */
[----:B------:R-:W-:Y:S02]  /*0f00*/  IMAD.U32 R4, RZ, RZ, UR10 ;  /* 0x0000000aff047e24 */ /* 0x000fe4000f8e00ff */
[----:B------:R-:W-:Y:S01]  /*0f10*/  IMAD.U32 R3, RZ, RZ, UR9 ;  /* 0x00000009ff037e24 */ /* 0x000fe2000f8e00ff */
[----:B------:R-:W-:Y:S01]  /*0f20*/  ULDC.64 UR8, c[0x0][0x418] ;  /* 0x0001060000087ab9 */ /* 0x000fe20000000a00 */
[----:B------:R-:W-:-:S03]  /*0f30*/  IMAD.U32 R5, RZ, RZ, UR11 ;  /* 0x0000000bff057e24 */ /* 0x000fc6000f8e00ff */
[----:B------:R-:W2:Y:S04]  /*0f40*/  @P0 LDG.E R2, desc[UR36][R2.64] ;  /* 0x0000002402020981 */ /* 0x000ea8000c1e1900 */
[----:B---3--:R-:W3:Y:S01]  /*0f50*/  @P1 LDG.E R4, desc[UR36][R4.64] ;  /* 0x0000002404041981 */ /* 0x008ee2000c1e1900 */
[----:B------:R-:W-:Y:S01]  /*0f60*/  UISETP.NE.U32.AND UP0, UPT, UR8, URZ, UPT ;  /* 0x0000003f0800728c */ /* 0x000fe2000bf05070 */
[----:B------:R-:W-:Y:S01]  /*0f70*/  IMAD.MOV.U32 R0, RZ, RZ, RZ ;  /* 0x000000ffff007224 */ /* 0x000fe200078e00ff */
[----:B------:R-:W-:Y:S01]  /*0f80*/  UMOV UR4, URZ ;  /* 0x0000003f00047c82 */ /* 0x000fe20008000000 */
[----:B------:R-:W-:Y:S01]  /*0f90*/  UMOV UR61, UR6 ;  /* 0x00000006003d7c82 */ /* 0x000fe20008000000 */
[----:B------:R-:W-:Y:S01]  /*0fa0*/  UISETP.NE.AND.EX UP0, UPT, UR9, URZ, UPT, UP0 ;  /* 0x0000003f0900728c */ /* 0x000fe2000bf05300 */
[----:B------:R-:W-:-:S02]  /*0fb0*/  CS2R R118, SRZ ;  /* 0x0000000000767805 */ /* 0x000fc4000001ff00 */
[----:B------:R-:W-:Y:S02]  /*0fc0*/  CS2R R116, SRZ ;  /* 0x0000000000747805 */ /* 0x000fe4000001ff00 */
[----:B------:R-:W-:Y:S01]  /*0fd0*/  CS2R R114, SRZ ;  /* 0x0000000000727805 */ /* 0x000fe2000001ff00 */
[----:B------:R-:W-:Y:S01]  /*0fe0*/  USEL UR5, UR5, 0x1, UP0 ;  /* 0x0000000105057887 */ /* 0x000fe20008000000 */
[----:B------:R-:W-:Y:S02]  /*0ff0*/  CS2R R112, SRZ ;  /* 0x0000000000707805 */ /* 0x000fe4000001ff00 */
[----:B------:R-:W-:Y:S02]  /*1000*/  CS2R R110, SRZ ;  /* 0x00000000006e7805 */ /* 0x000fe4000001ff00 */
[----:B------:R-:W-:Y:S01]  /*1010*/  CS2R R108, SRZ ;  /* 0x00000000006c7805 */ /* 0x000fe2000001ff00 */
[----:B------:R-:W-:Y:S01]  /*1020*/  UIMAD UR5, UR5, UR7, URZ ;  /* 0x00000007050572a4 */ /* 0x000fe2000f8e023f */
[----:B------:R-:W-:-:S02]  /*1030*/  CS2R R106, SRZ ;  /* 0x00000000006a7805 */ /* 0x000fc4000001ff00 */
[----:B------:R-:W-:Y:S01]  /*1040*/  CS2R R104, SRZ ;  /* 0x0000000000687805 */ /* 0x000fe2000001ff00 */
[----:B------:R-:W-:Y:S01]  /*1050*/  IMAD.MOV.U32 R46, RZ, RZ, RZ ;  /* 0x000000ffff2e7224 */ /* 0x000fe200078e00ff */
        /* <DEDUP_REMOVED lines=28> */
[----:B------:R-:W-:Y:S01]  /*1220*/  MOV R128, RZ ;  /* 0x000000ff00807202 */ /* 0x000fe20000000f00 */
[----:B------:R-:W-:Y:S01]  /*1230*/  IMAD.MOV.U32 R125, RZ, RZ, RZ ;  /* 0x000000ffff7d7224 */ /* 0x000fe200078e00ff */
[----:B------:R-:W-:-:S02]  /*1240*/  CS2R R44, SRZ ;  /* 0x00000000002c7805 */ /* 0x000fc4000001ff00 */
[----:B------:R-:W-:Y:S01]  /*1250*/  CS2R R126, SRZ ;  /* 0x00000000007e7805 */ /* 0x000fe2000001ff00 */
[----:B------:R-:W-:Y:S01]  /*1260*/  IMAD.MOV.U32 R41, RZ, RZ, RZ ;  /* 0x000000ffff297224 */ /* 0x000fe200078e00ff */
[----:B--2---:R-:W-:Y:S01]  /*1270*/  @P0 R2UR UR4, R2 ;  /* 0x00000000020402ca */ /* 0x004fe200000e0000 */
[----:B------:R-:W-:Y:S01]  /*1280*/  IMAD.MOV.U32 R2, RZ, RZ, RZ ;  /* 0x000000ffff027224 */ /* 0x000fe200078e00ff */
[----:B------:R-:W-:Y:S02]  /*1290*/  PLOP3.LUT P0, PT, PT, PT, PT, 0x80, 0x0 ;  /* 0x000000000000781c */ /* 0x000fe40003f0f070 */
[----:B---3--:R-:W-:Y:S01]  /*12a0*/  @P1 R2UR UR5, R4 ;  /* 0x00000000040512ca */ /* 0x008fe200000e0000 */
[----:B----4-:R-:W-:-:S14]  /*12b0*/  @P1 BRA `(.L_x_3483) ;  /* 0x0000000000341947 */ /* 0x010fdc0003800000 */
        /* <DEDUP_REMOVED lines=13> */
.L_x_3483:
[----:B------:R-:W-:Y:S01]  /*1390*/  UIADD3 UR6, -UR4, UR5, URZ ;  /* 0x0000000504067290 */ /* 0x000fe2000fffe13f */
[----:B------:R-:W-:Y:S02]  /*13a0*/  MOV R40, RZ ;  /* 0x000000ff00287202 */ /* 0x000fe40000000f00 */
[----:B------:R-:W-:Y:S01]  /*13b0*/  CS2R R132, SRZ ;  /* 0x0000000000847805 */ /* 0x000fe2000001ff00 */
[----:B------:R-:W-:Y:S01]  /*13c0*/  IMAD.MOV.U32 R129, RZ, RZ, RZ ;  /* 0x000000ffff817224 */ /* 0x000fe200078e00ff */
[----:B------:R-:W-:Y:S01]  /*13d0*/  UIADD3 UR4, UR6, 0x5f, URZ ;  /* 0x0000005f06047890 */ /* 0x000fe2000fffe03f */
[----:B------:R-:W-:Y:S01]  /*13e0*/  CS2R R122, SRZ ;  /* 0x00000000007a7805 */ /* 0x000fe2000001ff00 */
[----:B------:R-:W-:Y:S02]  /*13f0*/  UISETP.GE.AND UP0, UPT, UR6, 0x1, UPT ;  /* 0x000000010600788c */ /* 0x000fe4000bf06270 */
[----:B------:R-:W-:Y:S01]  /*1400*/  IMAD.U32 R102, RZ, RZ, UR6 ;  /* 0x00000006ff667e24 */ /* 0x000fe2000f8e00ff */
[----:B------:R-:W-:Y:S01]  /*1410*/  UIMAD.WIDE UR4, UR4, 0x2aaaaaab, URZ ;  /* 0x2aaaaaab040478a5 */ /* 0x000fe2000f8e023f */
[----:B------:R-:W-:Y:S01]  /*1420*/  IMAD.MOV.U32 R3, RZ, RZ, RZ ;  /* 0x000000ffff037224 */ /* 0x000fe200078e00ff */
[----:B------:R-:W-:Y:S01]  /*1430*/  CS2R R130, SRZ ;  /* 0x0000000000827805 */ /* 0x000fe2000001ff00 */
[----:B------:R-:W-:Y:S01]  /*1440*/  IMAD.MOV.U32 R124, RZ, RZ, RZ ;  /* 0x000000ffff7c7224 */ /* 0x000fe200078e00ff */
[----:B------:R-:W-:Y:S01]  /*1450*/  PLOP3.LUT P1, PT, PT, PT, UP0, 0x80, 0x0 ;  /* 0x000000000000781c */ /* 0x000fe20003f2f008 */
[----:B------:R-:W-:Y:S01]  /*1460*/  USHF.R.U32.HI UR4, URZ, 0x1f, UR5 ;  /* 0x0000001f3f047899 */ /* 0x000fe20008011605 */
[----:B------:R-:W-:Y:S01]  /*1470*/  MOV R121, RZ ;  /* 0x000000ff00797202 */ /* 0x000fe20000000f00 */
[----:B------:R-:W-:Y:S01]  /*1480*/  IMAD.MOV.U32 R136, RZ, RZ, RZ ;  /* 0x000000ffff887224 */ /* 0x000fe200078e00ff */
[----:B------:R-:W-:Y:S01]  /*1490*/  CS2R R6, SRZ ;  /* 0x0000000000067805 */ /* 0x000fe2000001ff00 */
[----:B------:R-:W-:Y:S01]  /*14a0*/  ULEA.HI.SX32 UR4, UR5, UR4, 0x1c ;  /* 0x0000000405047291 */ /* 0x000fe2000f8fe23f */
[----:B------:R-:W-:Y:S01]  /*14b0*/  CS2R R134, SRZ ;  /* 0x0000000000867805 */ /* 0x000fe2000001ff00 */
[----:B------:R-:W-:-:S04]  /*14c0*/  IMAD.MOV.U32 R24, RZ, RZ, RZ ;  /* 0x000000ffff187224 */ /* 0x000fc800078e00ff */
[----:B------:R-:W-:Y:S02]  /*14d0*/  IMAD.U32 R120, RZ, RZ, UR4 ;  /* 0x00000004ff787e24 */ /* 0x000fe4000f8e00ff */
[----:B------:R-:W-:Y:S05]  /*14e0*/  @!P1 BRA `(.L_x_3484) ;  /* 0x0000006000cc9947 */ /* 0x000fea0003800000 */
        /* <DEDUP_REMOVED lines=31> */
.L_x_3485:
        /* <DEDUP_REMOVED lines=11> */
.L_x_3615:
[----:B------:R-:W-:Y:S05]  /*1790*/  @!P0 BRA `(.L_x_3487) ;  /* 0x0000000000048947 */ /* 0x000fea0003800000 */
[----:B------:R-:W-:Y:S01]  /*17a0*/  BPT.TRAP 0x1 ;  /* 0x000000040000795c */ /* 0x000fe20000300000 */
.L_x_3487:
[----:B0-----:R-:W-:Y:S01]  /*17b0*/  IMAD.U32 R3, RZ, RZ, UR39 ;  /* 0x00000027ff037e24 */ /* 0x001fe2000f8e00ff */
[----:B------:R-:W-:-:S04]  /*17c0*/  MOV R0, UR38 ;  /* 0x0000002600007c02 */ /* 0x000fc80008000f00 */
[----:B------:R-:W-:Y:S02]  /*17d0*/  LEA R0, R0, UR40, 0x3 ;  /* 0x0000002800007c11 */ /* 0x000fe4000f8e18ff */
[----:B------:R-:W-:-:S04]  /*17e0*/  SHF.L.U32 R3, R3, 0x1f, RZ ;  /* 0x0000001f03037819 */ /* 0x000fc800000006ff */
[----:B------:R0:W1:Y:S01]  /*17f0*/  SYNCS.PHASECHK.TRANS64.TRYWAIT P1, [R0+URZ+0x30830], R3 ;  /* 0x03083003000075a7 */ /* 0x000062000802017f */
[----:B------:R-:W-:Y:S05]  /*1800*/  @!P0 BRA `(.L_x_3488) ;  /* 0x0000000000048947 */ /* 0x000fea0003800000 */
[----:B------:R-:W-:Y:S01]  /*1810*/  BPT.TRAP 0x1 ;  /* 0x000000040000795c */ /* 0x000fe20000300000 */
.L_x_3488:
[----:B------:R-:W-:Y:S01]  /*1820*/  IMAD.MOV.U32 R119, RZ, RZ, RZ ;  /* 0x000000ffff777224 */ /* 0x000fe200078e00ff */
[----:B-1----:R-:W-:Y:S06]  /*1830*/  @P1 BRA `(.L_x_3489) ;  /* 0x0000000000081947 */ /* 0x002fec0003800000 */
[----:B------:R-:W1:Y:S02]  /*1840*/  SYNCS.PHASECHK.TRANS64.TRYWAIT P1, [R0+URZ+0x30830], R3 ;  /* 0x03083003000075a7 */ /* 0x000e64000802017f */
[----:B-1----:R-:W-:Y:S05]  /*1850*/  @!P1 BRA `(.L_x_3490) ;  /* 0x000000dc002c9947 */ /* 0x002fea0003800000 */
.L_x_3489:
        /* <DEDUP_REMOVED lines=8> */
[----:B------:R-:W-:Y:S01]  /*18e0*/  IMAD.U32 R9, RZ, RZ, UR13 ;  /* 0x0000000dff097e24 */ /* 0x000fe2000f8e00ff */
        /* <DEDUP_REMOVED lines=18> */
[----:B------:R-:W-:Y:S01]  /*1a10*/  MOV R6, UR12 ;  /* 0x0000000c00067c02 */ /* 0x000fe20008000f00 */
        /* <DEDUP_REMOVED lines=71> */
.L_x_3491:
        /* <DEDUP_REMOVED lines=13> */
[----:B------:R-:W-:-:S02]  /*1f60*/  IMAD.U32 R4, RZ, RZ, UR5 ;  /* 0x00000005ff047e24 */ /* 0x000fc4000f8e00ff */
[----:B------:R-:W-:Y:S01]  /*1f70*/  FMUL.FTZ R36, R36, UR4 ;  /* 0x0000000424247c20 */ /* 0x000fe20008410000 */
[----:B01----:R-:W-:Y:S02]  /*1f80*/  VIADD R3, R197, UR6 ;  /* 0x00000006c5037c36 */ /* 0x003fe40008000000 */
[----:B------:R-:W-:Y:S01]  /*1f90*/  FMUL.FTZ R39, R39, UR4 ;  /* 0x0000000427277c20 */ /* 0x000fe20008410000 */
[----:B------:R-:W0:Y:S01]  /*1fa0*/  MUFU.TANH R25, R25 ;  /* 0x0000001900197308 */ /* 0x000e220000002400 */
[----:B------:R-:W-:Y:S01]  /*1fb0*/  FMUL.FTZ R37, R37, UR4 ;  /* 0x0000000425257c20 */ /* 0x000fe20008410000 */
[----:B------:R-:W-:Y:S02]  /*1fc0*/  IMAD R3, R4, -0x60, R3 ;  /* 0xffffffa004037824 */ /* 0x000fe400078e0203 */
[----:B------:R-:W-:Y:S01]  /*1fd0*/  FMUL.FTZ R30, R30, UR4 ;  /* 0x000000041e1e7c20 */ /* 0x000fe20008410000 */
[----:B------:R-:W-:Y:S01]  /*1fe0*/  FMUL.FTZ R40, R40, UR4 ;  /* 0x0000000428287c20 */ /* 0x000fe20008410000 */
[----:B------:R-:W-:Y:S01]  /*1ff0*/  FMUL.FTZ R31, R31, UR4 ;  /* 0x000000041f1f7c20 */ /* 0x000fe20008410000 */
[----:B------:R-:W-:Y:S01]  /*2000*/  FMUL.FTZ R41, R41, UR4 ;  /* 0x0000000429297c20 */ /* 0x000fe20008410000 */
[C---:B------:R-:W-:Y:S01]  /*2010*/  ISETP.GT.AND P6, PT, R3.reuse, RZ, PT ;  /* 0x000000ff0300720c */ /* 0x040fe20003fc4270 */
[----:B------:R-:W-:Y:S01]  /*2020*/  MUFU.TANH R28, R28 ;  /* 0x0000001c001c7308 */ /* 0x000fe20000002400 */
[C---:B------:R-:W-:Y:S01]  /*2030*/  ISETP.GT.AND P5, PT, R3.reuse, 0x1, PT ;  /* 0x000000010300780c */ /* 0x040fe20003fa4270 */
[----:B------:R-:W-:Y:S01]  /*2040*/  FMUL.FTZ R34, R34, UR4 ;  /* 0x0000000422227c20 */ /* 0x000fe20008410000 */
[C---:B------:R-:W-:Y:S01]  /*2050*/  ISETP.GT.AND P4, PT, R3.reuse, 0x8, PT ;  /* 0x000000080300780c */ /* 0x040fe20003f84270 */
[----:B------:R-:W-:Y:S01]  /*2060*/  FMUL.FTZ R44, R44, UR4 ;  /* 0x000000042c2c7c20 */ /* 0x000fe20008410000 */
[C---:B------:R-:W-:Y:S01]  /*2070*/  ISETP.GT.AND P3, PT, R3.reuse, 0x9, PT ;  /* 0x000000090300780c */ /* 0x040fe20003f64270 */
        /* <DEDUP_REMOVED lines=19> */
[----:B-1----:R-:W-:Y:S01]  /*21b0*/  FSEL R73, R29, -INF , P3 ;  /* 0xff8000001d497808 */ /* 0x002fe20001800000 */
[----:B------:R-:W-:Y:S01]  /*21c0*/  FMUL.FTZ R51, R51, UR4 ;  /* 0x0000000433337c20 */ /* 0x000fe20008410000 */
[----:B------:R-:W-:Y:S01]  /*21d0*/  FMUL.FTZ R60, R60, UR4 ;  /* 0x000000043c3c7c20 */ /* 0x000fe20008410000 */
[----:B------:R-:W-:Y:S01]  /*21e0*/  FMUL.FTZ R54, R54, UR4 ;  /* 0x0000000436367c20 */ /* 0x000fe20008410000 */
[----:B------:R-:W-:Y:S01]  /*21f0*/  FMUL.FTZ R61, R61, UR4 ;  /* 0x000000043d3d7c20 */ /* 0x000fe20008410000 */
[----:B------:R-:W-:Y:S01]  /*2200*/  FMUL.FTZ R55, R55, UR4 ;  /* 0x0000000437377c20 */ /* 0x000fe20008410000 */
[----:B------:R-:W-:Y:S01]  /*2210*/  FMUL.FTZ R64, R64, UR4 ;  /* 0x0000000440407c20 */ /* 0x000fe20008410000 */
[----:B------:R-:W1:Y:S01]  /*2220*/  MUFU.TANH R33, R33 ;  /* 0x0000002100217308 */ /* 0x000e620000002400 */
[----:B0-----:R-:W-:Y:S01]  /*2230*/  FSEL R75, R32, -INF , P2 ;  /* 0xff800000204b7808 */ /* 0x001fe20001000000 */
[----:B------:R-:W-:Y:S01]  /*2240*/  FMUL.FTZ R65, R65, UR4 ;  /* 0x0000000441417c20 */ /* 0x000fe20008410000 */
[----:B------:R-:W-:Y:S01]  /*2250*/  FMUL.FTZ R58, R58, UR4 ;  /* 0x000000043a3a7c20 */ /* 0x000fe20008410000 */
[----:B------:R-:W-:Y:S01]  /*2260*/  FMUL.FTZ R59, R59, UR4 ;  /* 0x000000043b3b7c20 */ /* 0x000fe20008410000 */
[----:B------:R-:W-:Y:S01]  /*2270*/  FMUL.FTZ R68, R68, UR4 ;  /* 0x0000000444447c20 */ /* 0x000fe20008410000 */
[----:B------:R-:W-:Y:S01]  /*2280*/  FMUL.FTZ R69, R69, UR4 ;  /* 0x0000000445457c20 */ /* 0x000fe20008410000 */
[----:B------:R-:W-:Y:S01]  /*2290*/  ULDC UR5, c[0x0][0x988] ;  /* 0x0002620000057ab9 */ /* 0x000fe20000000800 */
[----:B------:R0:W3:Y:S01]  /*22a0*/  MUFU.TANH R21, R35 ;  /* 0x0000002300157308 */ /* 0x0000e20000002400 */
[----:B--2---:R-:W-:Y:S01]  /*22b0*/  FSEL R5, R5, -INF , P6 ;  /* 0xff80000005057808 */ /* 0x004fe20003000000 */
[----:B------:R-:W-:Y:S01]  /*22c0*/  FMUL.FTZ R62, R62, UR4 ;  /* 0x000000043e3e7c20 */ /* 0x000fe20008410000 */
[----:B------:R-:W-:Y:S01]  /*22d0*/  P2R R12, PR, RZ, 0x1 ;  /* 0x00000001ff0c7803 */ /* 0x000fe20000000000 */
[----:B------:R-:W-:Y:S01]  /*22e0*/  FMUL.FTZ R63, R63, UR4 ;  /* 0x000000043f3f7c20 */ /* 0x000fe20008410000 */
[----:B------:R-:W-:Y:S01]  /*22f0*/  FMUL.FTZ R66, R66, UR4 ;  /* 0x0000000442427c20 */ /* 0x000fe20008410000 */
[----:B------:R-:W-:Y:S01]  /*2300*/  FMUL.FTZ R67, R67, UR4 ;  /* 0x0000000443437c20 */ /* 0x000fe20008410000 */
[----:B------:R-:W-:Y:S01]  /*2310*/  FMUL.FTZ R70, R70, UR4 ;  /* 0x0000000446467c20 */ /* 0x000fe20008410000 */
[----:B------:R-:W2:Y:S01]  /*2320*/  MUFU.TANH R2, R27 ;  /* 0x0000001b00027308 */ /* 0x000ea20000002400 */
[----:B0-----:R-:W-:Y:S01]  /*2330*/  FSEL R35, R24, -INF , P6 ;  /* 0xff80000018237808 */ /* 0x001fe20003000000 */
[----:B------:R-:W-:Y:S01]  /*2340*/  FMUL.FTZ R71, R71, UR4 ;  /* 0x0000000447477c20 */ /* 0x000fe20008410000 */
[----:B------:R-:W-:Y:S01]  /*2350*/  ISETP.GT.AND P6, PT, R3, 0x18, PT ;  /* 0x000000180300780c */ /* 0x000fe20003fc4270 */
[----:B------:R-:W-:Y:S01]  /*2360*/  UISETP.GE.AND UP0, UPT, UR6, 0x61, UPT ;  /* 0x000000610600788c */ /* 0x000fe2000bf06270 */
[----:B------:R-:W-:Y:S01]  /*2370*/  FMNMX.FTZ R4, R35, R10, !PT ;  /* 0x0000000a23047209 */ /* 0x000fe20007810000 */
[--C-:B------:R-:W-:Y:S01]  /*2380*/  IMAD.MOV.U32 R118, RZ, RZ, R119.reuse ;  /* 0x000000ffff767224 */ /* 0x100fe200078e0077 */
[----:B-1----:R-:W-:Y:S01]  /*2390*/  FSEL R33, R33, -INF , P1 ;  /* 0xff80000021217808 */ /* 0x002fe20000800000 */
[----:B------:R-:W0:Y:S01]  /*23a0*/  MUFU.TANH R36, R36 ;  /* 0x0000002400247308 */ /* 0x000e220000002400 */
[----:B---3--:R-:W-:Y:S01]  /*23b0*/  FSEL R21, R21, -INF , P1 ;  /* 0xff80000015157808 */ /* 0x008fe20000800000 */
[--C-:B------:R-:W-:Y:S01]  /*23c0*/  IMAD.MOV.U32 R117, RZ, RZ, R119.reuse ;  /* 0x000000ffff757224 */ /* 0x100fe200078e0077 */
[C---:B------:R-:W-:Y:S01]  /*23d0*/  ISETP.GT.AND P1, PT, R3.reuse, 0x29, PT ;  /* 0x000000290300780c */ /* 0x040fe20003f24270 */
[--C-:B------:R-:W-:Y:S01]  /*23e0*/  IMAD.MOV.U32 R116, RZ, RZ, R119.reuse ;  /* 0x000000ffff747224 */ /* 0x100fe200078e0077 */
[----:B------:R-:W-:Y:S01]  /*23f0*/  R2UR UR4, R0 ;  /* 0x00000000000472ca */ /* 0x000fe200000e0000 */
[--C-:B------:R-:W-:Y:S01]  /*2400*/  IMAD.MOV.U32 R114, RZ, RZ, R119.reuse ;  /* 0x000000ffff727224 */ /* 0x100fe200078e0077 */
[-C--:B------:R-:W-:Y:S01]  /*2410*/  MOV R115, R119.reuse ;  /* 0x0000007700737202 */ /* 0x080fe20000000f00 */
[----:B------:R1:W3:Y:S01]  /*2420*/  MUFU.TANH R27, R39 ;  /* 0x00000027001b7308 */ /* 0x0002e20000002400 */
        /* <DEDUP_REMOVED lines=8> */
[----:B-1----:R-:W-:Y:S01]  /*24b0*/  FSEL R39, R28, -INF , P4 ;  /* 0xff8000001c277808 */ /* 0x002fe20002000000 */
[----:B------:R-:W-:Y:S01]  /*24c0*/  UIADD3 UR4, UR4, 0x30840, URZ ;  /* 0x0003084004047890 */ /* 0x000fe2000fffe03f */
[----:B0-----:R-:W-:Y:S01]  /*24d0*/  FSEL R77, R36, -INF , P6 ;  /* 0xff800000244d7808 */ /* 0x001fe20003000000 */
[--C-:B------:R-:W-:Y:S01]  /*24e0*/  IMAD.MOV.U32 R109, RZ, RZ, R119.reuse ;  /* 0x000000ffff6d7224 */ /* 0x100fe200078e0077 */
[----:B------:R-:W-:Y:S01]  /*24f0*/  FMNMX.FTZ R4, R39, R4, !PT ;  /* 0x0000000427047209 */ /* 0x000fe20007810000 */
[--C-:B------:R-:W-:Y:S01]  /*2500*/  IMAD.MOV.U32 R108, RZ, RZ, R119.reuse ;  /* 0x000000ffff6c7224 */ /* 0x100fe200078e0077 */
[-C--:B------:R-:W-:Y:S01]  /*2510*/  MOV R100, R119.reuse ;  /* 0x0000007700647202 */ /* 0x080fe20000000f00 */
[----:B------:R-:W0:Y:S01]  /*2520*/  MUFU.TANH R37, R37 ;  /* 0x0000002500257308 */ /* 0x000e220000002400 */
[----:B------:R-:W-:Y:S01]  /*2530*/  FMNMX.FTZ R4, R73, R4, !PT ;  /* 0x0000000449047209 */ /* 0x000fe20007810000 */
[--C-:B------:R-:W-:Y:S01]  /*2540*/  IMAD.MOV.U32 R107, RZ, RZ, R119.reuse ;  /* 0x000000ffff6b7224 */ /* 0x100fe200078e0077 */
[----:B---3--:R-:W-:Y:S01]  /*2550*/  FSEL R27, R27, -INF , P5 ;  /* 0xff8000001b1b7808 */ /* 0x008fe20002800000 */
[--C-:B------:R-:W-:Y:S01]  /*2560*/  IMAD.MOV.U32 R106, RZ, RZ, R119.reuse ;  /* 0x000000ffff6a7224 */ /* 0x100fe200078e0077 */
[----:B------:R-:W-:Y:S01]  /*2570*/  FMNMX.FTZ R4, R75, R4, !PT ;  /* 0x000000044b047209 */ /* 0x000fe20007810000 */
[--C-:B------:R-:W-:Y:S01]  /*2580*/  IMAD.MOV.U32 R104, RZ, RZ, R119.reuse ;  /* 0x000000ffff687224 */ /* 0x100fe200078e0077 */
[-C--:B------:R-:W-:Y:S01]  /*2590*/  MOV R90, R119.reuse ;  /* 0x00000077005a7202 */ /* 0x080fe20000000f00 */
[----:B------:R-:W1:Y:S01]  /*25a0*/  MUFU.TANH R13, R31 ;  /* 0x0000001f000d7308 */ /* 0x000e620000002400 */
[----:B------:R-:W-:Y:S01]  /*25b0*/  FMNMX.FTZ R4, R33, R4, !PT ;  /* 0x0000000421047209 */ /* 0x000fe20007810000 */
[--C-:B------:R-:W-:Y:S01]  /*25c0*/  IMAD.MOV.U32 R103, RZ, RZ, R119.reuse ;  /* 0x000000ffff677224 */ /* 0x100fe200078e0077 */
[----:B--2---:R-:W-:Y:S01]  /*25d0*/  FSEL R11, R11, -INF , P4 ;  /* 0xff8000000b0b7808 */ /* 0x004fe20002000000 */
[--C-:B------:R-:W-:Y:S01]  /*25e0*/  IMAD.MOV.U32 R102, RZ, RZ, R119.reuse ;  /* 0x000000ffff667224 */ /* 0x100fe200078e0077 */
[----:B------:R-:W-:Y:S01]  /*25f0*/  ISETP.GT.AND P4, PT, R3, 0x20, PT ;  /* 0x000000200300780c */ /* 0x000fe20003f84270 */
[--C-:B------:R-:W-:Y:S01]  /*2600*/  IMAD.MOV.U32 R98, RZ, RZ, R119.reuse ;  /* 0x000000ffff627224 */ /* 0x100fe200078e0077 */
[----:B------:R-:W-:Y:S01]  /*2610*/  FMNMX.FTZ R4, R77, R4, !PT ;  /* 0x000000044d047209 */ /* 0x000fe20007810000 */
[----:B------:R-:W2:Y:S01]  /*2620*/  MUFU.TANH R40, R40 ;  /* 0x0000002800287308 */ /* 0x000ea20000002400 */
[----:B0-----:R-:W-:Y:S01]  /*2630*/  FSEL R37, R37, -INF , P5 ;  /* 0xff80000025257808 */ /* 0x001fe20002800000 */
[--C-:B------:R-:W-:Y:S01]  /*2640*/  IMAD.MOV.U32 R96, RZ, RZ, R119.reuse ;  /* 0x000000ffff607224 */ /* 0x100fe200078e0077 */
[----:B------:R-:W-:Y:S01]  /*2650*/  ISETP.GT.AND P5, PT, R3, 0x31, PT ;  /* 0x000000310300780c */ /* 0x000fe20003fa4270 */
[--C-:B------:R-:W-:Y:S01]  /*2660*/  IMAD.MOV.U32 R94, RZ, RZ, R119.reuse ;  /* 0x000000ffff5e7224 */ /* 0x100fe200078e0077 */
[----:B------:R-:W-:Y:S01]  /*2670*/  FMNMX.FTZ R4, R37, R4, !PT ;  /* 0x0000000425047209 */ /* 0x000fe20007810000 */
[--C-:B------:R-:W-:Y:S01]  /*2680*/  IMAD.MOV.U32 R92, RZ, RZ, R119.reuse ;  /* 0x000000ffff5c7224 */ /* 0x100fe200078e0077 */
[----:B------:R-:W-:Y:S01]  /*2690*/  MOV R80, R119 ;  /* 0x0000007700507202 */ /* 0x000fe20000000f00 */
        /* <DEDUP_REMOVED lines=21> */
[----:B--2---:R-:W-:Y:S01]  /*27f0*/  FSEL R83, R44, -INF , P2 ;  /* 0xff8000002c537808 */ /* 0x004fe20001000000 */
[----:B------:R-:W-:-:S03]  /*2800*/  IMAD.MOV.U32 R44, RZ, RZ, R119 ;  /* 0x000000ffff2c7224 */ /* 0x000fc600078e0077 */
[----:B------:R-:W-:-:S03]  /*2810*/  FMNMX.FTZ R4, R83, R4, !PT ;  /* 0x0000000453047209 */ /* 0x000fc60007810000 */
[----:B------:R-:W2:Y:S01]  /*2820*/  MUFU.TANH R48, R48 ;  /* 0x0000003000307308 */ /* 0x000ea20000002400 */
[----:B0-----:R-:W-:Y:S02]  /*2830*/  FSEL R25, R38, -INF , P6 ;  /* 0xff80000026197808 */ /* 0x001fe40003000000 */
[----:B------:R-:W-:-:S05]  /*2840*/  ISETP.GT.AND P6, PT, R3, 0x30, PT ;  /* 0x000000300300780c */ /* 0x000fca0003fc4270 */
        /* <DEDUP_REMOVED lines=17> */
[----:B0-----:R-:W-:Y:S01]  /*2960*/  FSEL R91, R52, -INF , P4 ;  /* 0xff800000345b7808 */ /* 0x001fe20002000000 */
[----:B------:R-:W-:-:S03]  /*2970*/  IMAD.MOV.U32 R52, RZ, RZ, R119 ;  /* 0x000000ffff347224 */ /* 0x000fc600078e0077 */
[----:B------:R-:W-:-:S03]  /*2980*/  FMNMX.FTZ R4, R91, R4, !PT ;  /* 0x000000045b047209 */ /* 0x000fc60007810000 */
[----:B------:R-:W0:Y:S01]  /*2990*/  MUFU.TANH R47, R47 ;  /* 0x0000002f002f7308 */ /* 0x000e220000002400 */
[----:B-1----:R-:W-:Y:S01]  /*29a0*/  FSEL R45, R46, -INF , P2 ;  /* 0xff8000002e2d7808 */ /* 0x002fe20001000000 */
[----:B------:R-:W-:Y:S01]  /*29b0*/  IMAD.MOV.U32 R46, RZ, RZ, R119 ;  /* 0x000000ffff2e7224 */ /* 0x000fe200078e0077 */
        /* <DEDUP_REMOVED lines=12> */
[----:B--2---:R-:W-:Y:S02]  /*2a80*/  FSEL R49, R50, -INF , P6 ;  /* 0xff80000032317808 */ /* 0x004fe40003000000 */
[----:B------:R-:W-:Y:S02]  /*2a90*/  ISETP.GT.AND P6, PT, R3, 0x48, PT ;  /* 0x000000480300780c */ /* 0x000fe40003fc4270 */
[----:B------:R-:W-:-:S03]  /*2aa0*/  MOV R50, R119 ;  /* 0x0000007700327202 */ /* 0x000fc60000000f00 */
[----:B------:R-:W2:Y:S01]  /*2ab0*/  MUFU.TANH R60, R60 ;  /* 0x0000003c003c7308 */ /* 0x000ea20000002400 */
[----:B0-----:R-:W-:-:S04]  /*2ac0*/  FSEL R57, R57, -INF , P1 ;  /* 0xff80000039397808 */ /* 0x001fc80000800000 */
[----:B------:R-:W-:-:S03]  /*2ad0*/  FMNMX.FTZ R4, R57, R4, !PT ;  /* 0x0000000439047209 */ /* 0x000fc60007810000 */
[----:B------:R-:W0:Y:S01]  /*2ae0*/  MUFU.TANH R54, R54 ;  /* 0x0000003600367308 */ /* 0x000e220000002400 */
[----:B-1----:R-:W-:Y:S02]  /*2af0*/  FSEL R51, R51, -INF , P5 ;  /* 0xff80000033337808 */ /* 0x002fe40002800000 */
[----:B------:R-:W-:-:S05]  /*2b00*/  ISETP.GT.AND P5, PT, R3, 0x49, PT ;  /* 0x000000490300780c */ /* 0x000fca0003fa4270 */
[----:B------:R-:W1:Y:S01]  /*2b10*/  MUFU.TANH R61, R61 ;  /* 0x0000003d003d7308 */ /* 0x000e620000002400 */
[----:B--2---:R-:W-:Y:S02]  /*2b20*/  FSEL R97, R60, -INF , P6 ;  /* 0xff8000003c617808 */ /* 0x004fe40003000000 */
[----:B------:R-:W-:Y:S02]  /*2b30*/  MOV R60, R119 ;  /* 0x00000077003c7202 */ /* 0x000fe40000000f00 */
        /* <DEDUP_REMOVED lines=8> */
[----:B------:R1:W3:Y:S01]  /*2bc0*/  MUFU.TANH R31, R58 ;  /* 0x0000003a001f7308 */ /* 0x0002e20000002400 */
[----:B--2---:R-:W-:Y:S02]  /*2bd0*/  FSEL R55, R55, -INF , P3 ;  /* 0xff80000037377808 */ /* 0x004fe40001800000 */
[----:B------:R-:W-:-:S05]  /*2be0*/  ISETP.GT.AND P3, PT, R3, 0x51, PT ;  /* 0x000000510300780c */ /* 0x000fca0003f64270 */
[----:B------:R-:W2:Y:S01]  /*2bf0*/  MUFU.TANH R65, R65 ;  /* 0x0000004100417308 */ /* 0x000ea20000002400 */
[----:B0-----:R-:W-:Y:S01]  /*2c00*/  FSEL R99, R64, -INF , P4 ;  /* 0xff80000040637808 */ /* 0x001fe20002000000 */
[--C-:B------:R-:W-:Y:S02]  /*2c10*/  IMAD.MOV.U32 R64, RZ, RZ, R119.reuse ;  /* 0x000000ffff407224 */ /* 0x100fe400078e0077 */
[----:B-1----:R-:W-:Y:S01]  /*2c20*/  IMAD.MOV.U32 R58, RZ, RZ, R119 ;  /* 0x000000ffff3a7224 */ /* 0x002fe200078e0077 */
[----:B------:R-:W-:-:S03]  /*2c30*/  FMNMX.FTZ R4, R99, R4, !PT ;  /* 0x0000000463047209 */ /* 0x000fc60007810000 */
[----:B------:R-:W0:Y:S01]  /*2c40*/  MUFU.TANH R59, R59 ;  /* 0x0000003b003b7308 */ /* 0x000e220000002400 */
[----:B---3--:R-:W-:Y:S02]  /*2c50*/  FSEL R31, R31, -INF , P2 ;  /* 0xff8000001f1f7808 */ /* 0x008fe40001000000 */
[----:B------:R-:W-:-:S05]  /*2c60*/  ISETP.GT.AND P2, PT, R3, 0x58, PT ;  /* 0x000000580300780c */ /* 0x000fca0003f44270 */
[----:B------:R-:W1:Y:S01]  /*2c70*/  MUFU.TANH R68, R68 ;  /* 0x0000004400447308 */ /* 0x000e620000002400 */
[----:B--2---:R-:W-:-:S04]  /*2c80*/  FSEL R65, R65, -INF , P3 ;  /* 0xff80000041417808 */ /* 0x004fc80001800000 */
[----:B------:R-:W-:-:S03]  /*2c90*/  FMNMX.FTZ R4, R65, R4, !PT ;  /* 0x0000000441047209 */ /* 0x000fc60007810000 */
[----:B------:R-:W2:Y:S01]  /*2ca0*/  MUFU.TANH R69, R69 ;  /* 0x0000004500457308 */ /* 0x000ea20000002400 */
[----:B0-----:R-:W-:Y:S02]  /*2cb0*/  FSEL R29, R59, -INF , P1 ;  /* 0xff8000003b1d7808 */ /* 0x001fe40000800000 */
[----:B------:R-:W-:-:S05]  /*2cc0*/  ISETP.GT.AND P1, PT, R3, 0x59, PT ;  /* 0x000000590300780c */ /* 0x000fca0003f24270 */
[----:B------:R-:W-:Y:S01]  /*2cd0*/  MUFU.TANH R62, R62 ;  /* 0x0000003e003e7308 */ /* 0x000fe20000002400 */
[----:B-1----:R-:W-:Y:S01]  /*2ce0*/  FSEL R59, R68, -INF , P2 ;  /* 0xff800000443b7808 */ /* 0x002fe20001000000 */
[----:B------:R-:W-:-:S03]  /*2cf0*/  IMAD.MOV.U32 R68, RZ, RZ, R119 ;  /* 0x000000ffff447224 */ /* 0x000fc600078e0077 */
[----:B------:R-:W-:-:S03]  /*2d00*/  FMNMX.FTZ R4, R59, R4, !PT ;  /* 0x000000043b047209 */ /* 0x000fc60007810000 */
[----:B------:R-:W0:Y:S01]  /*2d10*/  MUFU.TANH R63, R63 ;  /* 0x0000003f003f7308 */ /* 0x000e220000002400 */
[----:B--2---:R-:W-:-:S04]  /*2d20*/  FSEL R69, R69, -INF , P1 ;  /* 0xff80000045457808 */ /* 0x004fc80000800000 */
[----:B------:R-:W-:Y:S01]  /*2d30*/  FMNMX.FTZ R14, R69, R4, !PT ;  /* 0x00000004450e7209 */ /* 0x000fe20007810000 */
[----:B------:R-:W-:Y:S01]  /*2d40*/  IMAD.U32 R4, RZ, RZ, UR5 ;  /* 0x00000005ff047e24 */ /* 0x000fe2000f8e00ff */
[----:B------:R-:W1:Y:S01]  /*2d50*/  S2UR UR5, SR_CgaCtaId ;  /* 0x00000000000579c3 */ /* 0x000e620000008800 */
[----:B------:R-:W-:Y:S02]  /*2d60*/  MUFU.TANH R66, R66 ;  /* 0x0000004200427308 */ /* 0x000fe40000002400 */
[----:B------:R-:W2:Y:S06]  /*2d70*/  SHFL.BFLY PT, R3, R14, 0x2, 0x1f ;  /* 0x0c401f000e037f89 */ /* 0x000eac00000e0000 */
[----:B------:R-:W3:Y:S01]  /*2d80*/  MUFU.TANH R67, R67 ;  /* 0x0000004300437308 */ /* 0x000ee20000002400 */
[----:B0-----:R-:W-:-:S07]  /*2d90*/  FSEL R63, R63, -INF , P5 ;  /* 0xff8000003f3f7808 */ /* 0x001fce0002800000 */
[----:B------:R-:W-:Y:S01]  /*2da0*/  MUFU.TANH R70, R70 ;  /* 0x0000004600467308 */ /* 0x000fe20000002400 */
[----:B-1----:R-:W-:-:S07]  /*2db0*/  UPRMT UR4, UR5, 0x654, UR4 ;  /* 0x0000065405047896 */ /* 0x002fce0008000004 */
[----:B------:R-:W0:Y:S01]  /*2dc0*/  MUFU.TANH R71, R71 ;  /* 0x0000004700477308 */ /* 0x000e220000002400 */
[----:B---3--:R-:W-:Y:S02]  /*2dd0*/  FSEL R67, R67, -INF , P3 ;  /* 0xff80000043437808 */ /* 0x008fe40001800000 */
[----:B--2---:R-:W-:-:S05]  /*2de0*/  FMNMX.FTZ R20, R14, R3, !PT ;  /* 0x000000030e147209 */ /* 0x004fca0007810000 */
[----:B------:R-:W1:Y:S01]  /*2df0*/  SHFL.BFLY PT, R3, R20, 0x1, 0x1f ;  /* 0x0c201f0014037f89 */ /* 0x000e6200000e0000 */
[----:B------:R-:W-:Y:S01]  /*2e00*/  SYNCS.ARRIVE.TRANS64.RED.A1T0 RZ, [UR4], RZ ;  /* 0x000000ffffff79a7 */ /* 0x000fe20008100404 */
[----:B0-----:R-:W-:Y:S02]  /*2e10*/  FSEL R71, R71, -INF , P1 ;  /* 0xff80000047477808 */ /* 0x001fe40000800000 */
[----:B-1----:R-:W-:-:S04]  /*2e20*/  FMNMX.FTZ R3, R20, R3, !PT ;  /* 0x0000000314037209 */ /* 0x002fc80007810000 */
[C---:B------:R-:W-:Y:S01]  /*2e30*/  FSETP.NEU.FTZ.AND P0, PT, R3.reuse, -INF , PT ;  /* 0xff8000000300780b */ /* 0x040fe20003f1d000 */
[----:B------:R-:W-:-:S05]  /*2e40*/  FMUL.FTZ R24, R3, R4 ;  /* 0x0000000403187220 */ /* 0x000fca0000410000 */
[----:B------:R-:W-:Y:S02]  /*2e50*/  FSEL R24, R24, RZ, P0 ;  /* 0x000000ff18187208 */ /* 0x000fe40000000000 */
[----:B------:R-:W-:Y:S02]  /*2e60*/  ISETP.NE.AND P0, PT, R12, RZ, PT ;  /* 0x000000ff0c00720c */ /* 0x000fe40003f05270 */
[----:B------:R-:W-:Y:S01]  /*2e70*/  FMNMX.FTZ R12, R5, R2, !PT ;  /* 0x00000002050c7209 */ /* 0x000fe20007810000 */
[-CC-:B------:R-:W-:Y:S01]  /*2e80*/  FFMA.FTZ R10, R10, R4.reuse, -R24.reuse ;  /* 0x000000040a0a7223 */ /* 0x180fe20000010818 */
[-CC-:B------:R-:W-:Y:S01]  /*2e90*/  FFMA.FTZ R35, R35, R4.reuse, -R24.reuse ;  /* 0x0000000423237223 */ /* 0x180fe20000010818 */
[--C-:B------:R-:W-:Y:S01]  /*2ea0*/  FFMA.FTZ R14, R37, R4, -R24.reuse ;  /* 0x00000004250e7223 */ /* 0x100fe20000010818 */
[----:B------:R-:W-:Y:S01]  /*2eb0*/  FMNMX.FTZ R12, R11, R12, !PT ;  /* 0x0000000c0b0c7209 */ /* 0x000fe20007810000 */
[----:B------:R0:W-:Y:S01]  /*2ec0*/  MUFU.EX2 R101, R10 ;  /* 0x0000000a00657308 */ /* 0x0001e20000000800 */
[----:B------:R-:W-:Y:S01]  /*2ed0*/  FSEL R37, R70, -INF , P2 ;  /* 0xff80000046257808 */ /* 0x000fe20001000000 */
[--C-:B------:R-:W-:Y:S01]  /*2ee0*/  FFMA.FTZ R39, R39, R4, -R24.reuse ;  /* 0x0000000427277223 */ /* 0x100fe20000010818 */
[----:B------:R-:W-:Y:S01]  /*2ef0*/  FMNMX.FTZ R12, R13, R12, !PT ;  /* 0x0000000c0d0c7209 */ /* 0x000fe20007810000 */
[-CC-:B------:R-:W-:Y:S01]  /*2f00*/  FFMA.FTZ R73, R73, R4.reuse, -R24.reuse ;  /* 0x0000000449497223 */ /* 0x180fe20000010818 */
[-CC-:B------:R-:W-:Y:S01]  /*2f10*/  FFMA.FTZ R75, R75, R4.reuse, -R24.reuse ;  /* 0x000000044b4b7223 */ /* 0x180fe20000010818 */
[--C-:B------:R-:W-:Y:S01]  /*2f20*/  FFMA.FTZ R77, R77, R4, -R24.reuse ;  /* 0x000000044d4d7223 */ /* 0x100fe20000010818 */
[----:B------:R-:W-:Y:S01]  /*2f30*/  FMNMX.FTZ R12, R15, R12, !PT ;  /* 0x0000000c0f0c7209 */ /* 0x000fe20007810000 */
[----:B------:R1:W-:Y:S01]  /*2f40*/  MUFU.EX2 R188, R35 ;  /* 0x0000002300bc7308 */ /* 0x0003e20000000800 */
[-CC-:B0-----:R-:W-:Y:S01]  /*2f50*/  FFMA.FTZ R10, R33, R4.reuse, -R24.reuse ;  /* 0x00000004210a7223 */ /* 0x181fe20000010818 */
[----:B------:R-:W-:Y:S01]  /*2f60*/  FSEL R33, R62, -INF , P6 ;  /* 0xff8000003e217808 */ /* 0x000fe20003000000 */
[--C-:B------:R-:W-:Y:S01]  /*2f70*/  FFMA.FTZ R79, R79, R4, -R24.reuse ;  /* 0x000000044f4f7223 */ /* 0x100fe20000010818 */
[----:B------:R-:W-:Y:S01]  /*2f80*/  FMNMX.FTZ R12, R21, R12, !PT ;  /* 0x0000000c150c7209 */ /* 0x000fe20007810000 */
[-CC-:B------:R-:W-:Y:S01]  /*2f90*/  FFMA.FTZ R81, R81, R4.reuse, -R24.reuse ;  /* 0x0000000451517223 */ /* 0x180fe20000010818 */
[-CC-:B------:R-:W-:Y:S01]  /*2fa0*/  FFMA.FTZ R83, R83, R4.reuse, -R24.reuse ;  /* 0x0000000453537223 */ /* 0x180fe20000010818 */
[--C-:B------:R-:W-:Y:S01]  /*2fb0*/  FFMA.FTZ R85, R85, R4, -R24.reuse ;  /* 0x0000000455557223 */ /* 0x100fe20000010818 */
[----:B------:R-:W-:Y:S01]  /*2fc0*/  FMNMX.FTZ R12, R25, R12, !PT ;  /* 0x0000000c190c7209 */ /* 0x000fe20007810000 */
[----:B------:R-:W-:Y:S01]  /*2fd0*/  MUFU.EX2 R190, R39 ;  /* 0x0000002700be7308 */ /* 0x000fe20000000800 */
[----:B-1----:R-:W-:Y:S01]  /*2fe0*/  FSEL R35, R66, -INF , P4 ;  /* 0xff80000042237808 */ /* 0x002fe20002000000 */
[--C-:B------:R-:W-:Y:S01]  /*2ff0*/  FFMA.FTZ R87, R87, R4, -R24.reuse ;  /* 0x0000000457577223 */ /* 0x100fe20000010818 */
[----:B------:R-:W-:Y:S01]  /*3000*/  FMNMX.FTZ R12, R27, R12, !PT ;  /* 0x0000000c1b0c7209 */ /* 0x000fe20007810000 */
[-CC-:B------:R-:W-:Y:S01]  /*3010*/  FFMA.FTZ R89, R89, R4.reuse, -R24.reuse ;  /* 0x0000000459597223 */ /* 0x180fe20000010818 */
[-CC-:B------:R-:W-:Y:S01]  /*3020*/  FFMA.FTZ R91, R91, R4.reuse, -R24.reuse ;  /* 0x000000045b5b7223 */ /* 0x180fe20000010818 */
[--C-:B------:R-:W-:Y:S01]  /*3030*/  FFMA.FTZ R93, R93, R4, -R24.reuse ;  /* 0x000000045d5d7223 */ /* 0x100fe20000010818 */
[----:B------:R-:W-:Y:S01]  /*3040*/  FMNMX.FTZ R12, R41, R12, !PT ;  /* 0x0000000c290c7209 */ /* 0x000fe20007810000 */
[----:B------:R-:W-:Y:S01]  /*3050*/  MUFU.EX2 R184, R10 ;  /* 0x0000000a00b87308 */ /* 0x000fe20000000800 */
        /* <DEDUP_REMOVED lines=11> */
[----:B------:R-:W-:Y:S01]  /*3110*/  FFMA.FTZ R24, R69, R4, -R24 ;  /* 0x0000000445187223 */ /* 0x000fe20000010818 */
[----:B------:R-:W-:Y:S01]  /*3120*/  MOV R70, R119 ;  /* 0x0000007700467202 */ /* 0x000fe20000000f00 */
[--C-:B------:R-:W-:Y:S01]  /*3130*/  IMAD.MOV.U32 R69, RZ, RZ, R119.reuse ;  /* 0x000000ffff457224 */ /* 0x100fe200078e0077 */
[----:B------:R-:W-:Y:S01]  /*3140*/  FMNMX.FTZ R12, R49, R12, !PT ;  /* 0x0000000c310c7209 */ /* 0x000fe20007810000 */
[----:B------:R-:W-:Y:S01]  /*3150*/  MUFU.EX2 R75, R75 ;  /* 0x0000004b004b7308 */ /* 0x000fe20000000800 */
[----:B------:R-:W-:-:S02]  /*3160*/  IMAD.MOV.U32 R66, RZ, RZ, R119 ;  /* 0x000000ffff427224 */ /* 0x000fc400078e0077 */
[----:B------:R-:W-:Y:S01]  /*3170*/  FMNMX.FTZ R12, R51, R12, !PT ;  /* 0x0000000c330c7209 */ /* 0x000fe20007810000 */
[----:B------:R-:W-:-:S03]  /*3180*/  IMAD.MOV.U32 R62, RZ, RZ, R119 ;  /* 0x000000ffff3e7224 */ /* 0x000fc600078e0077 */
[----:B------:R-:W-:Y:S01]  /*3190*/  FMNMX.FTZ R12, R53, R12, !PT ;  /* 0x0000000c350c7209 */ /* 0x000fe20007810000 */
[----:B------:R-:W-:Y:S03]  /*31a0*/  MUFU.EX2 R77, R77 ;  /* 0x0000004d004d7308 */ /* 0x000fe60000000800 */
[----:B------:R-:W-:-:S04]  /*31b0*/  FMNMX.FTZ R12, R55, R12, !PT ;  /* 0x0000000c370c7209 */ /* 0x000fc80007810000 */
[----:B------:R-:W-:Y:S01]  /*31c0*/  FMNMX.FTZ R12, R31, R12, !PT ;  /* 0x0000000c1f0c7209 */ /* 0x000fe20007810000 */
[----:B------:R-:W0:Y:S03]  /*31d0*/  MUFU.EX2 R14, R14 ;  /* 0x0000000e000e7308 */ /* 0x000e260000000800 */
[----:B------:R-:W-:-:S04]  /*31e0*/  FMNMX.FTZ R12, R29, R12, !PT ;  /* 0x0000000c1d0c7209 */ /* 0x000fc80007810000 */
[----:B------:R-:W-:Y:S01]  /*31f0*/  FMNMX.FTZ R12, R33, R12, !PT ;  /* 0x0000000c210c7209 */ /* 0x000fe20007810000 */
[----:B------:R-:W-:Y:S03]  /*3200*/  MUFU.EX2 R79, R79 ;  /* 0x0000004f004f7308 */ /* 0x000fe60000000800 */
[----:B------:R-:W-:-:S04]  /*3210*/  FMNMX.FTZ R12, R63, R12, !PT ;  /* 0x0000000c3f0c7209 */ /* 0x000fc80007810000 */
[----:B------:R-:W-:Y:S01]  /*3220*/  FMNMX.FTZ R12, R35, R12, !PT ;  /* 0x0000000c230c7209 */ /* 0x000fe20007810000 */
[----:B------:R1:W-:Y:S01]  /*3230*/  MUFU.EX2 R180, R81 ;  /* 0x0000005100b47308 */ /* 0x0003e20000000800 */
[----:B0-----:R-:W-:Y:S02]  /*3240*/  F2FP.BF16.F32.PACK_AB R186, R14, R77 ;  /* 0x0000004d0eba723e */ /* 0x001fe400000010ff */
[----:B------:R-:W-:-:S04]  /*3250*/  FMNMX.FTZ R12, R67, R12, !PT ;  /* 0x0000000c430c7209 */ /* 0x000fc80007810000 */
[----:B------:R-:W-:Y:S01]  /*3260*/  FMNMX.FTZ R12, R37, R12, !PT ;  /* 0x0000000c250c7209 */ /* 0x000fe20007810000 */
[----:B------:R-:W-:Y:S01]  /*3270*/  MUFU.EX2 R83, R83 ;  /* 0x0000005300537308 */ /* 0x000fe20000000800 */
[----:B-1----:R-:W-:Y:S02]  /*3280*/  IMAD.MOV.U32 R81, RZ, RZ, R119 ;  /* 0x000000ffff517224 */ /* 0x002fe400078e0077 */
[----:B------:R-:W-:-:S05]  /*3290*/  FMNMX.FTZ R12, R71, R12, !PT ;  /* 0x0000000c470c7209 */ /* 0x000fca0007810000 */
[----:B------:R-:W0:Y:S01]  /*32a0*/  SHFL.BFLY PT, R39, R12, 0x2, 0x1f ;  /* 0x0c401f000c277f89 */ /* 0x000e2200000e0000 */
[----:B------:R1:W-:Y:S08]  /*32b0*/  MUFU.EX2 R182, R85 ;  /* 0x0000005500b67308 */ /* 0x0003f00000000800 */
[----:B------:R-:W-:Y:S01]  /*32c0*/  MUFU.EX2 R87, R87 ;  /* 0x0000005700577308 */ /* 0x000fe20000000800 */
[----:B-1----:R-:W-:-:S07]  /*32d0*/  MOV R85, R119 ;  /* 0x0000007700557202 */ /* 0x002fce0000000f00 */
[----:B------:R1:W-:Y:S01]  /*32e0*/  MUFU.EX2 R176, R89 ;  /* 0x0000005900b07308 */ /* 0x0003e20000000800 */
[----:B0-----:R-:W-:-:S07]  /*32f0*/  FMNMX.FTZ R39, R12, R39, !PT ;  /* 0x000000270c277209 */ /* 0x001fce0007810000 */
[----:B------:R-:W-:Y:S01]  /*3300*/  MUFU.EX2 R91, R91 ;  /* 0x0000005b005b7308 */ /* 0x000fe20000000800 */
[--C-:B-1----:R-:W-:Y:S01]  /*3310*/  IMAD.MOV.U32 R89, RZ, RZ, R119.reuse ;  /* 0x000000ffff597224 */ /* 0x102fe200078e0077 */
[----:B------:R-:W0:Y:S06]  /*3320*/  SHFL.BFLY PT, R10, R39, 0x1, 0x1f ;  /* 0x0c201f00270a7f89 */ /* 0x000e2c00000e0000 */
[----:B------:R1:W-:Y:S08]  /*3330*/  MUFU.EX2 R178, R93 ;  /* 0x0000005d00b27308 */ /* 0x0003f00000000800 */
[----:B------:R-:W-:Y:S01]  /*3340*/  MUFU.EX2 R95, R95 ;  /* 0x0000005f005f7308 */ /* 0x000fe20000000800 */
[----:B-1----:R-:W-:-:S07]  /*3350*/  IMAD.MOV.U32 R93, RZ, RZ, R119 ;  /* 0x000000ffff5d7224 */ /* 0x002fce00078e0077 */
[----:B------:R1:W-:Y:S01]  /*3360*/  MUFU.EX2 R172, R57 ;  /* 0x0000003900ac7308 */ /* 0x0003e20000000800 */
[----:B0-----:R-:W-:Y:S01]  /*3370*/  FMNMX.FTZ R10, R39, R10, !PT ;  /* 0x0000000a270a7209 */ /* 0x001fe20007810000 */
[----:B------:R-:W-:-:S03]  /*3380*/  IMAD.MOV.U32 R39, RZ, RZ, R119 ;  /* 0x000000ffff277224 */ /* 0x000fc600078e0077 */
[C---:B------:R-:W-:Y:S01]  /*3390*/  FSETP.NEU.FTZ.AND P1, PT, R10.reuse, -INF , PT ;  /* 0xff8000000a00780b */ /* 0x040fe20003f3d000 */
[----:B------:R-:W-:Y:S02]  /*33a0*/  FMUL.FTZ R12, R10, R4 ;  /* 0x000000040a0c7220 */ /* 0x000fe40000410000 */
[----:B------:R-:W-:Y:S01]  /*33b0*/  MUFU.EX2 R97, R97 ;  /* 0x0000006100617308 */ /* 0x000fe20000000800 */
[----:B-1----:R-:W-:Y:S02]  /*33c0*/  IMAD.MOV.U32 R57, RZ, RZ, R119 ;  /* 0x000000ffff397224 */ /* 0x002fe400078e0077 */
[----:B------:R-:W-:Y:S02]  /*33d0*/  FSEL R12, R12, RZ, P1 ;  /* 0x000000ff0c0c7208 */ /* 0x000fe40000800000 */
[----:B------:R-:W-:-:S03]  /*33e0*/  PLOP3.LUT P1, PT, PT, PT, UP0, 0x80, 0x0 ;  /* 0x000000000000781c */ /* 0x000fc60003f2f008 */
        /* <DEDUP_REMOVED lines=29> */
[----:B------:R-:W-:Y:S01]  /*35c0*/  FADD.FTZ R5, R75, R36 ;  /* 0x000000244b057221 */ /* 0x000fe20000010000 */
[-CC-:B------:R-:W-:Y:S01]  /*35d0*/  FFMA.FTZ R37, R37, R4.reuse, -R12.reuse ;  /* 0x0000000425257223 */ /* 0x180fe2000001080c */
[----:B------:R-:W-:Y:S01]  /*35e0*/  FFMA.FTZ R71, R71, R4, -R12 ;  /* 0x0000000447477223 */ /* 0x000fe2000001080c */
[----:B------:R2:W3:Y:S01]  /*35f0*/  MUFU.EX2 R20, R13 ;  /* 0x0000000d00147308 */ /* 0x0004e20000000800 */
[----:B-1----:R-:W-:Y:S01]  /*3600*/  FADD.FTZ R36, R189, R2 ;  /* 0x00000002bd247221 */ /* 0x002fe20000010000 */
[----:B------:R-:W-:Y:S01]  /*3610*/  FADD.FTZ R38, R184, R5 ;  /* 0x00000005b8267221 */ /* 0x000fe20000010000 */
[----:B------:R-:W-:Y:S01]  /*3620*/  F2FP.BF16.F32.PACK_AB R189, R2, R189 ;  /* 0x000000bd02bd723e */ /* 0x000fe200000010ff */
[--C-:B------:R-:W-:Y:S01]  /*3630*/  IMAD.MOV.U32 R61, RZ, RZ, R119.reuse ;  /* 0x000000ffff3d7224 */ /* 0x100fe200078e0077 */
[----:B------:R-:W-:Y:S01]  /*3640*/  F2FP.BF16.F32.PACK_AB R188, R101, R188 ;  /* 0x000000bc65bc723e */ /* 0x000fe200000010ff */
[--C-:B------:R-:W-:Y:S01]  /*3650*/  IMAD.MOV.U32 R101, RZ, RZ, R119.reuse ;  /* 0x000000ffff657224 */ /* 0x100fe200078e0077 */
[----:B------:R-:W-:Y:S01]  /*3660*/  F2FP.BF16.F32.PACK_AB R190, R73, R190 ;  /* 0x000000be49be723e */ /* 0x000fe200000010ff */
[----:B------:R-:W1:Y:S01]  /*3670*/  MUFU.EX2 R15, R15 ;  /* 0x0000000f000f7308 */ /* 0x000e620000000800 */
[----:B0-----:R-:W-:Y:S01]  /*3680*/  FADD.FTZ R5, R11, R36 ;  /* 0x000000240b057221 */ /* 0x001fe20000010000 */
[----:B--2---:R-:W-:Y:S01]  /*3690*/  FADD.FTZ R13, R77, R38 ;  /* 0x000000264d0d7221 */ /* 0x004fe20000010000 */
[----:B------:R-:W-:Y:S01]  /*36a0*/  F2FP.BF16.F32.PACK_AB R184, R184, R75 ;  /* 0x0000004bb8b8723e */ /* 0x000fe200000010ff */
[----:B------:R-:W-:Y:S01]  /*36b0*/  IMAD.MOV.U32 R77, RZ, RZ, R119 ;  /* 0x000000ffff4d7224 */ /* 0x000fe200078e0077 */
[----:B------:R-:W-:Y:S01]  /*36c0*/  MOV R75, R119 ;  /* 0x00000077004b7202 */ /* 0x000fe20000000f00 */
[----:B------:R-:W-:Y:S01]  /*36d0*/  FADD.FTZ R40, R14, R13 ;  /* 0x0000000d0e287221 */ /* 0x000fe20000010000 */
[----:B------:R-:W-:Y:S01]  /*36e0*/  IMAD.MOV.U32 R73, RZ, RZ, R119 ;  /* 0x000000ffff497224 */ /* 0x000fe200078e0077 */
[----:B------:R-:W0:Y:S01]  /*36f0*/  MUFU.EX2 R26, R21 ;  /* 0x00000015001a7308 */ /* 0x000e220000000800 */
[C---:B---3--:R-:W-:Y:S01]  /*3700*/  FADD.FTZ R38, R20.reuse, R5 ;  /* 0x0000000514267221 */ /* 0x048fe20000010000 */
[----:B------:R-:W-:Y:S01]  /*3710*/  FADD.FTZ R13, R79, R40 ;  /* 0x000000284f0d7221 */ /* 0x000fe20000010000 */
[----:B------:R-:W-:-:S03]  /*3720*/  F2FP.BF16.F32.PACK_AB R191, R20, R11 ;  /* 0x0000000b14bf723e */ /* 0x000fc600000010ff */
[C---:B------:R-:W-:Y:S01]  /*3730*/  FADD.FTZ R40, R180.reuse, R13 ;  /* 0x0000000db4287221 */ /* 0x040fe20000010000 */
[----:B------:R-:W-:Y:S01]  /*3740*/  F2FP.BF16.F32.PACK_AB R180, R180, R79 ;  /* 0x0000004fb4b4723e */ /* 0x000fe200000010ff */
[----:B------:R-:W2:Y:S01]  /*3750*/  MUFU.EX2 R25, R25 ;  /* 0x0000001900197308 */ /* 0x000ea20000000800 */
[----:B-1----:R-:W-:Y:S01]  /*3760*/  FADD.FTZ R5, R15, R38 ;  /* 0x000000260f057221 */ /* 0x002fe20000010000 */
[----:B------:R-:W-:Y:S01]  /*3770*/  FADD.FTZ R13, R83, R40 ;  /* 0x00000028530d7221 */ /* 0x000fe20000010000 */
[----:B------:R-:W-:-:S03]  /*3780*/  IMAD.MOV.U32 R79, RZ, RZ, R119 ;  /* 0x000000ffff4f7224 */ /* 0x000fc600078e0077 */
[C---:B------:R-:W-:Y:S01]  /*3790*/  FADD.FTZ R42, R182.reuse, R13 ;  /* 0x0000000db62a7221 */ /* 0x040fe20000010000 */
[----:B------:R-:W-:Y:S01]  /*37a0*/  F2FP.BF16.F32.PACK_AB R182, R182, R83 ;  /* 0x00000053b6b6723e */ /* 0x000fe200000010ff */
[----:B------:R1:W3:Y:S01]  /*37b0*/  MUFU.EX2 R28, R27 ;  /* 0x0000001b001c7308 */ /* 0x0002e20000000800 */
[C---:B0-----:R-:W-:Y:S01]  /*37c0*/  FADD.FTZ R38, R26.reuse, R5 ;  /* 0x000000051a267221 */ /* 0x041fe20000010000 */
[----:B------:R-:W-:Y:S01]  /*37d0*/  FADD.FTZ R13, R87, R42 ;  /* 0x0000002a570d7221 */ /* 0x000fe20000010000 */
[----:B------:R-:W-:Y:S01]  /*37e0*/  F2FP.BF16.F32.PACK_AB R185, R26, R15 ;  /* 0x0000000f1ab9723e */ /* 0x000fe200000010ff */
[--C-:B------:R-:W-:Y:S02]  /*37f0*/  IMAD.MOV.U32 R83, RZ, RZ, R119.reuse ;  /* 0x000000ffff537224 */ /* 0x100fe400078e0077 */
[--C-:B------:R-:W-:Y:S02]  /*3800*/  IMAD.MOV.U32 R26, RZ, RZ, R119.reuse ;  /* 0x000000ffff1a7224 */ /* 0x100fe400078e0077 */
        /* <DEDUP_REMOVED lines=16> */
[----:B--2---:R-:W-:Y:S01]  /*3910*/  FADD.FTZ R0, R30, R5 ;  /* 0x000000051e007221 */ /* 0x004fe20000010000 */
[C---:B------:R-:W-:Y:S01]  /*3920*/  FADD.FTZ R42, R178.reuse, R13 ;  /* 0x0000000db22a7221 */ /* 0x040fe20000010000 */
[----:B------:R-:W-:Y:S01]  /*3930*/  F2FP.BF16.F32.PACK_AB R178, R178, R91 ;  /* 0x0000005bb2b2723e */ /* 0x000fe200000010ff */
[--C-:B------:R-:W-:Y:S01]  /*3940*/  IMAD.MOV.U32 R91, RZ, RZ, R119.reuse ;  /* 0x000000ffff5b7224 */ /* 0x100fe200078e0077 */
[----:B------:R-:W-:Y:S01]  /*3950*/  F2FP.BF16.F32.PACK_AB R181, R30, R41 ;  /* 0x000000291eb5723e */ /* 0x000fe200000010ff */
[----:B------:R-:W-:Y:S01]  /*3960*/  FADD.FTZ R13, R95, R42 ;  /* 0x0000002a5f0d7221 */ /* 0x000fe20000010000 */
[--C-:B------:R-:W-:Y:S01]  /*3970*/  IMAD.MOV.U32 R42, RZ, RZ, R119.reuse ;  /* 0x000000ffff2a7224 */ /* 0x100fe200078e0077 */
[----:B------:R-:W2:Y:S01]  /*3980*/  MUFU.EX2 R49, R49 ;  /* 0x0000003100317308 */ /* 0x000ea20000000800 */
[----:B---3--:R-:W-:Y:S01]  /*3990*/  FADD.FTZ R5, R45, R0 ;  /* 0x000000002d057221 */ /* 0x008fe20000010000 */
[--C-:B0-----:R-:W-:Y:S01]  /*39a0*/  IMAD.MOV.U32 R47, RZ, RZ, R119.reuse ;  /* 0x000000ffff2f7224 */ /* 0x101fe200078e0077 */
[----:B------:R-:W-:Y:S01]  /*39b0*/  MOV R30, R119 ;  /* 0x00000077001e7202 */ /* 0x000fe20000000f00 */
[----:B------:R-:W-:-:S04]  /*39c0*/  IMAD.MOV.U32 R41, RZ, RZ, R119 ;  /* 0x000000ffff297224 */ /* 0x000fc800078e0077 */
[----:B------:R0:W3:Y:S01]  /*39d0*/  MUFU.EX2 R34, R51 ;  /* 0x0000003300227308 */ /* 0x0000e20000000800 */
[C---:B-1----:R-:W-:Y:S01]  /*39e0*/  FADD.FTZ R40, R32.reuse, R5 ;  /* 0x0000000520287221 */ /* 0x042fe20000010000 */
[----:B------:R-:W-:Y:S01]  /*39f0*/  F2FP.BF16.F32.PACK_AB R183, R32, R45 ;  /* 0x0000002d20b7723e */ /* 0x000fe200000010ff */
[----:B------:R-:W-:Y:S01]  /*3a00*/  IMAD.MOV.U32 R32, RZ, RZ, R119 ;  /* 0x000000ffff207224 */ /* 0x000fe200078e0077 */
[----:B------:R-:W-:-:S04]  /*3a10*/  MOV R45, R119 ;  /* 0x00000077002d7202 */ /* 0x000fc80000000f00 */
[----:B------:R-:W1:Y:S01]  /*3a20*/  MUFU.EX2 R53, R53 ;  /* 0x0000003500357308 */ /* 0x000e620000000800 */
[----:B--2---:R-:W-:Y:S01]  /*3a30*/  FADD.FTZ R5, R49, R40 ;  /* 0x0000002831057221 */ /* 0x004fe20000010000 */
[C---:B------:R-:W-:Y:S01]  /*3a40*/  FADD.FTZ R40, R172.reuse, R13 ;  /* 0x0000000dac287221 */ /* 0x040fe20000010000 */
[----:B------:R-:W-:Y:S01]  /*3a50*/  F2FP.BF16.F32.PACK_AB R172, R172, R95 ;  /* 0x0000005facac723e */ /* 0x000fe200000010ff */
[----:B0-----:R-:W-:Y:S01]  /*3a60*/  IMAD.MOV.U32 R51, RZ, RZ, R119 ;  /* 0x000000ffff337224 */ /* 0x001fe200078e0077 */
[----:B------:R-:W-:Y:S01]  /*3a70*/  MOV R95, R119 ;  /* 0x00000077005f7202 */ /* 0x000fe20000000f00 */
[----:B------:R-:W-:Y:S02]  /*3a80*/  FADD.FTZ R13, R97, R40 ;  /* 0x00000028610d7221 */ /* 0x000fe40000010000 */
[----:B------:R0:W2:Y:S01]  /*3a90*/  MUFU.EX2 R36, R55 ;  /* 0x0000003700247308 */ /* 0x0000a20000000800 */
[----:B---3--:R-:W-:Y:S01]  /*3aa0*/  FADD.FTZ R12, R34, R5 ;  /* 0x00000005220c7221 */ /* 0x008fe20000010000 */
[C---:B------:R-:W-:Y:S01]  /*3ab0*/  FADD.FTZ R40, R174.reuse, R13 ;  /* 0x0000000dae287221 */ /* 0x040fe20000010000 */
[----:B------:R-:W-:Y:S01]  /*3ac0*/  F2FP.BF16.F32.PACK_AB R174, R174, R97 ;  /* 0x00000061aeae723e */ /* 0x000fe200000010ff */
[--C-:B------:R-:W-:Y:S01]  /*3ad0*/  IMAD.MOV.U32 R97, RZ, RZ, R119.reuse ;  /* 0x000000ffff617224 */ /* 0x100fe200078e0077 */
[----:B------:R-:W-:Y:S01]  /*3ae0*/  F2FP.BF16.F32.PACK_AB R177, R34, R49 ;  /* 0x0000003122b1723e */ /* 0x000fe200000010ff */
[----:B------:R-:W-:-:S02]  /*3af0*/  IMAD.MOV.U32 R49, RZ, RZ, R119 ;  /* 0x000000ffff317224 */ /* 0x000fc400078e0077 */
[----:B------:R-:W3:Y:S01]  /*3b00*/  MUFU.EX2 R31, R31 ;  /* 0x0000001f001f7308 */ /* 0x000ee20000000800 */
[----:B-1----:R-:W-:Y:S01]  /*3b10*/  FADD.FTZ R5, R53, R12 ;  /* 0x0000000c35057221 */ /* 0x002fe20000010000 */
[----:B0-----:R-:W-:Y:S01]  /*3b20*/  MOV R55, R119 ;  /* 0x0000007700377202 */ /* 0x001fe20000000f00 */
[----:B------:R-:W-:-:S05]  /*3b30*/  IMAD.MOV.U32 R34, RZ, RZ, R119 ;  /* 0x000000ffff227224 */ /* 0x000fca00078e0077 */
[----:B------:R-:W0:Y:S01]  /*3b40*/  MUFU.EX2 R99, R99 ;  /* 0x0000006300637308 */ /* 0x000e220000000800 */
[C---:B--2---:R-:W-:Y:S01]  /*3b50*/  FADD.FTZ R14, R36.reuse, R5 ;  /* 0x00000005240e7221 */ /* 0x044fe20000010000 */
[----:B------:R-:W-:Y:S01]  /*3b60*/  F2FP.BF16.F32.PACK_AB R179, R36, R53 ;  /* 0x0000003524b3723e */ /* 0x000fe200000010ff */
[--C-:B------:R-:W-:Y:S02]  /*3b70*/  IMAD.MOV.U32 R53, RZ, RZ, R119.reuse ;  /* 0x000000ffff357224 */ /* 0x100fe400078e0077 */
[----:B------:R-:W-:-:S03]  /*3b80*/  IMAD.MOV.U32 R36, RZ, RZ, R119 ;  /* 0x000000ffff247224 */ /* 0x000fc600078e0077 */
[----:B------:R1:W2:Y:S01]  /*3b90*/  MUFU.EX2 R38, R29 ;  /* 0x0000001d00267308 */ /* 0x0002a20000000800 */
[----:B---3--:R-:W-:-:S07]  /*3ba0*/  FADD.FTZ R5, R31, R14 ;  /* 0x0000000e1f057221 */ /* 0x008fce0000010000 */
[----:B------:R3:W4:Y:S01]  /*3bb0*/  MUFU.EX2 R168, R65 ;  /* 0x0000004100a87308 */ /* 0x0007220000000800 */
[----:B0-----:R-:W-:Y:S01]  /*3bc0*/  FADD.FTZ R13, R99, R40 ;  /* 0x00000028630d7221 */ /* 0x001fe20000010000 */
[----:B-1----:R-:W-:-:S06]  /*3bd0*/  IMAD.MOV.U32 R29, RZ, RZ, R119 ;  /* 0x000000ffff1d7224 */ /* 0x002fcc00078e0077 */
[----:B------:R-:W0:Y:S01]  /*3be0*/  MUFU.EX2 R33, R33 ;  /* 0x0000002100217308 */ /* 0x000e220000000800 */
[C---:B--2---:R-:W-:Y:S01]  /*3bf0*/  FADD.FTZ R14, R38.reuse, R5 ;  /* 0x00000005260e7221 */ /* 0x044fe20000010000 */
[----:B------:R-:W-:Y:S01]  /*3c00*/  F2FP.BF16.F32.PACK_AB R173, R38, R31 ;  /* 0x0000001f26ad723e */ /* 0x000fe200000010ff */
[--C-:B------:R-:W-:Y:S01]  /*3c10*/  IMAD.MOV.U32 R38, RZ, RZ, R119.reuse ;  /* 0x000000ffff267224 */ /* 0x100fe200078e0077 */
[----:B---3--:R-:W-:Y:S01]  /*3c20*/  MOV R65, R119 ;  /* 0x0000007700417202 */ /* 0x008fe20000000f00 */
[----:B------:R-:W-:-:S03]  /*3c30*/  IMAD.MOV.U32 R31, RZ, RZ, R119 ;  /* 0x000000ffff1f7224 */ /* 0x000fc600078e0077 */
[----:B------:R-:W1:Y:S01]  /*3c40*/  MUFU.EX2 R59, R59 ;  /* 0x0000003b003b7308 */ /* 0x000e620000000800 */
[C---:B----4-:R-:W-:Y:S01]  /*3c50*/  FADD.FTZ R40, R168.reuse, R13 ;  /* 0x0000000da8287221 */ /* 0x050fe20000010000 */
[----:B------:R-:W-:Y:S01]  /*3c60*/  F2FP.BF16.F32.PACK_AB R168, R168, R99 ;  /* 0x00000063a8a8723e */ /* 0x000fe200000010ff */
[----:B------:R-:W-:-:S05]  /*3c70*/  IMAD.MOV.U32 R99, RZ, RZ, R119 ;  /* 0x000000ffff637224 */ /* 0x000fca00078e0077 */
[----:B------:R2:W3:Y:S01]  /*3c80*/  MUFU.EX2 R0, R63 ;  /* 0x0000003f00007308 */ /* 0x0004e20000000800 */
[----:B0-----:R-:W-:-:S07]  /*3c90*/  FADD.FTZ R5, R33, R14 ;  /* 0x0000000e21057221 */ /* 0x001fce0000010000 */
[----:B------:R-:W0:Y:S01]  /*3ca0*/  MUFU.EX2 R35, R35 ;  /* 0x0000002300237308 */ /* 0x000e220000000800 */
[----:B-1----:R-:W-:Y:S01]  /*3cb0*/  FADD.FTZ R13, R59, R40 ;  /* 0x000000283b0d7221 */ /* 0x002fe20000010000 */
[----:B--2---:R-:W-:-:S06]  /*3cc0*/  IMAD.MOV.U32 R63, RZ, RZ, R119 ;  /* 0x000000ffff3f7224 */ /* 0x004fcc00078e0077 */
[----:B------:R1:W2:Y:S01]  /*3cd0*/  MUFU.EX2 R12, R67 ;  /* 0x00000043000c7308 */ /* 0x0002a20000000800 */
[C---:B---3--:R-:W-:Y:S01]  /*3ce0*/  FADD.FTZ R40, R0.reuse, R5 ;  /* 0x0000000500287221 */ /* 0x048fe20000010000 */
[----:B------:R-:W-:Y:S01]  /*3cf0*/  F2FP.BF16.F32.PACK_AB R175, R0, R33 ;  /* 0x0000002100af723e */ /* 0x000fe200000010ff */
[----:B------:R-:W-:Y:S01]  /*3d00*/  IMAD.MOV.U32 R33, RZ, RZ, R119 ;  /* 0x000000ffff217224 */ /* 0x000fe200078e0077 */
[----:B------:R-:W-:-:S04]  /*3d10*/  MOV R0, 0x3f800000 ;  /* 0x3f80000000007802 */ /* 0x000fc80000000f00 */
[----:B------:R-:W3:Y:S01]  /*3d20*/  MUFU.EX2 R37, R37 ;  /* 0x0000002500257308 */ /* 0x000ee20000000800 */
[----:B0-----:R-:W-:Y:S01]  /*3d30*/  FADD.FTZ R11, R35, R40 ;  /* 0x00000028230b7221 */ /* 0x001fe20000010000 */
[----:B-1----:R-:W-:Y:S01]  /*3d40*/  IMAD.MOV.U32 R67, RZ, RZ, R119 ;  /* 0x000000ffff437224 */ /* 0x002fe200078e0077 */
[----:B------:R-:W-:-:S05]  /*3d50*/  MOV R40, R119 ;  /* 0x0000007700287202 */ /* 0x000fca0000000f00 */
        /* <DEDUP_REMOVED lines=8> */
[--C-:B-1----:R-:W-:Y:S02]  /*3de0*/  IMAD.MOV.U32 R71, RZ, RZ, R119.reuse ;  /* 0x000000ffff477224 */ /* 0x102fe400078e0077 */
[--C-:B------:R-:W-:Y:S02]  /*3df0*/  IMAD.MOV.U32 R59, RZ, RZ, R119.reuse ;  /* 0x000000ffff3b7224 */ /* 0x100fe400078e0077 */
[----:B------:R-:W-:Y:S02]  /*3e00*/  IMAD.MOV.U32 R24, RZ, RZ, R119 ;  /* 0x000000ffff187224 */ /* 0x000fe400078e0077 */
[C---:B--2---:R-:W-:Y:S01]  /*3e10*/  FADD.FTZ R2, R14.reuse, R11 ;  /* 0x0000000b0e027221 */ /* 0x044fe20000010000 */
[----:B------:R-:W-:Y:S01]  /*3e20*/  F2FP.BF16.F32.PACK_AB R171, R14, R37 ;  /* 0x000000250eab723e */ /* 0x000fe200000010ff */
[----:B------:R-:W-:-:S02]  /*3e30*/  IMAD.MOV.U32 R11, RZ, RZ, 0x3f800000 ;  /* 0x3f800000ff0b7424 */ /* 0x000fc400078e00ff */
[----:B------:R-:W-:Y:S01]  /*3e40*/  IMAD.MOV.U32 R37, RZ, RZ, R119 ;  /* 0x000000ffff257224 */ /* 0x000fe200078e0077 */
[----:B------:R-:W-:Y:S06]  /*3e50*/  @!P1 BRA `(.L_x_3492) ;  /* 0x0000002400fc9947 */ /* 0x000fec0003800000 */
[----:B------:R-:W-:Y:S01]  /*3e60*/  R2UR UR4, R120 ;  /* 0x00000000780472ca */ /* 0x000fe200000e0000 */
[----:B------:R-:W-:Y:S01]  /*3e70*/  IMAD.MOV.U32 R13, RZ, RZ, R10 ;  /* 0x000000ffff0d7224 */ /* 0x000fe200078e000a */
[----:B------:R-:W-:Y:S01]  /*3e80*/  CS2R R118, SRZ ;  /* 0x0000000000767805 */ /* 0x000fe2000001ff00 */
[----:B------:R-:W-:Y:S01]  /*3e90*/  IMAD.MOV.U32 R12, RZ, RZ, R3 ;  /* 0x000000ffff0c7224 */ /* 0x000fe200078e0003 */
[----:B------:R-:W-:Y:S01]  /*3ea0*/  CS2R R114, SRZ ;  /* 0x0000000000727805 */ /* 0x000fe2000001ff00 */
[----:B------:R-:W-:Y:S01]  /*3eb0*/  IMAD.MOV.U32 R0, RZ, RZ, 0x3f800000 ;  /* 0x3f800000ff007424 */ /* 0x000fe200078e00ff */
        /* <DEDUP_REMOVED lines=46> */
[----:B------:R-:W-:Y:S01]  /*41a0*/  UIADD3 UR4, UR4, -0x2, URZ ;  /* 0xfffffffe04047890 */ /* 0x000fe2000fffe03f */
[----:B------:R-:W-:Y:S01]  /*41b0*/  UMOV UR5, UR39 ;  /* 0x0000002700057c82 */ /* 0x000fe20008000000 */
[----:B------:R-:W-:Y:S01]  /*41c0*/  UMOV UR6, UR38 ;  /* 0x0000002600067c82 */ /* 0x000fe20008000000 */
[----:B------:R-:W-:-:S09]  /*41d0*/  ULDC UR7, c[0x0][0x9d8] ;  /* 0x0002760000077ab9 */ /* 0x000fd20000000800 */
.L_x_3503:
[----:B------:R-:W-:-:S04]  /*41e0*/  UISETP.NE.AND UP0, UPT, UR6, 0x1, UPT ;  /* 0x000000010600788c */ /* 0x000fc8000bf05270 */
[----:B------:R-:W-:-:S04]  /*41f0*/  USEL UR39, URZ, 0x1, UP0 ;  /* 0x000000013f277887 */ /* 0x000fc80008000000 */
[----:B------:R-:W-:Y:S01]  /*4200*/  ULOP3.LUT UR39, UR5, UR39, URZ, 0x3c, !UPT ;  /* 0x0000002705277292 */ /* 0x000fe2000f8e3c3f */
[----:B------:R-:W-:Y:S11]  /*4210*/  @!P0 BRA `(.L_x_3493) ;  /* 0x0000000000048947 */ /* 0x000ff60003800000 */
[----:B------:R-:W-:Y:S01]  /*4220*/  BPT.TRAP 0x1 ;  /* 0x000000040000795c */ /* 0x000fe20000300000 */
.L_x_3493:
        /* <DEDUP_REMOVED lines=12> */
.L_x_3494:
[----:B-1----:R-:W-:Y:S05]  /*42f0*/  @P1 BRA `(.L_x_3495) ;  /* 0x0000000000081947 */ /* 0x002fea0003800000 */
[----:B------:R-:W1:Y:S02]  /*4300*/  SYNCS.PHASECHK.TRANS64.TRYWAIT P1, [UR9+0x30830], R3 ;  /* 0x03083003ff0075a7 */ /* 0x000e640008020149 */
[----:B-1----:R-:W-:Y:S05]  /*4310*/  @!P1 BRA `(.L_x_3496) ;  /* 0x000000b000909947 */ /* 0x002fea0003800000 */
.L_x_3495:
        /* <DEDUP_REMOVED lines=173> */
.L_x_3497:
[----:B------:R-:W-:Y:S01]  /*4df0*/  ULEA UR10, UR6, UR8, 0x3 ;  /* 0x00000008060a7291 */ /* 0x000fe2000f8e183f */
[----:B------:R-:W-:-:S05]  /*4e00*/  IMAD.U32 R0, RZ, RZ, UR5 ;  /* 0x00000005ff007e24 */ /* 0x000fca000f8e00ff */
[----:B------:R-:W-:-:S04]  /*4e10*/  SHF.L.U32 R0, R0, 0x1f, RZ ;  /* 0x0000001f00007819 */ /* 0x000fc800000006ff */
[----:B------:R2:W3:Y:S01]  /*4e20*/  SYNCS.PHASECHK.TRANS64.TRYWAIT P1, [UR10+0x30850], R0 ;  /* 0x03085000ff0075a7 */ /* 0x0004e2000802014a */
[----:B------:R-:W-:Y:S05]  /*4e30*/  @!P0 BRA `(.L_x_3498) ;  /* 0x0000000000048947 */ /* 0x000fea0003800000 */
[----:B------:R-:W-:Y:S01]  /*4e40*/  BPT.TRAP 0x1 ;  /* 0x000000040000795c */ /* 0x000fe20000300000 */
.L_x_3498:
[----:B---3--:R-:W-:Y:S05]  /*4e50*/  @P1 BRA `(.L_x_3499) ;  /* 0x0000000000081947 */ /* 0x008fea0003800000 */
[----:B------:R-:W3:Y:S02]  /*4e60*/  SYNCS.PHASECHK.TRANS64.TRYWAIT P1, [UR10+0x30850], R0 ;  /* 0x03085000ff0075a7 */ /* 0x000ee4000802014a */
[----:B---3--:R-:W-:Y:S05]  /*4e70*/  @!P1 BRA `(.L_x_3500) ;  /* 0x000000a400d09947 */ /* 0x008fea0003800000 */
.L_x_3499:
        /* <DEDUP_REMOVED lines=37> */
.L_x_3501:
        /* <DEDUP_REMOVED lines=209> */
[----:B------:R-:W-:Y:S01]  /*5de0*/  FFMA.FTZ R163, R163, R4, -R12 ;  /* 0x00000004a3a37223 */ /* 0x000fe2000001080c */
[----:B------:R-:W0:Y:S08]  /*5df0*/  MUFU.EX2 R13, R13 ;  /* 0x0000000d000d7308 */ /* 0x000e300000000800 */
        /* <DEDUP_REMOVED lines=26> */
[----:B------:R-:W-:-:S06]  /*5fa0*/  FFMA.FTZ R123, R151, R4, -R12 ;  /* 0x00000004977b7223 */ /* 0x000fcc000001080c */
        /* <DEDUP_REMOVED lines=72> */
.L_x_3502:
        /* <DEDUP_REMOVED lines=33> */
[----:B------:R-:W-:Y:S06]  /*6640*/  @P1 BRA `(.L_x_3503) ;  /* 0xffffffd800e41947 */ /* 0x000fec000383ffff */
.L_x_3492:
        /* <DEDUP_REMOVED lines=99> */
.L_x_3504:
        /* <DEDUP_REMOVED lines=9> */
.L_x_3505:
[----:B-1----:R-:W-:Y:S05]  /*6d10*/  @P1 BRA `(.L_x_3506) ;  /* 0x0000000000081947 */ /* 0x002fea0003800000 */
[----:B------:R-:W1:Y:S02]  /*6d20*/  SYNCS.PHASECHK.TRANS64.TRYWAIT P1, [UR5+0x30850], R0 ;  /* 0x03085000ff0075a7 */ /* 0x000e640008020145 */
[----:B-1----:R-:W-:Y:S05]  /*6d30*/  @!P1 BRA `(.L_x_3507) ;  /* 0x0000008800389947 */ /* 0x002fea0003800000 */
.L_x_3506:
[----:B------:R-:W-:Y:S01]  /*6d40*/  UIADD3 UR4, UR4, 0x400, URZ ;  /* 0x0000040004047890 */ /* 0x000fe2000fffe03f */
[----:B------:R-:W-:Y:S01]  /*6d50*/  WARPGROUP.ARRIVE ;  /* 0x00000000000079c5 */ /* 0x000fe20000000000 */
[----:B------:R-:W-:Y:S01]  /*6d60*/  UMOV UR11, 0x40000040 ;  /* 0x40000040000b7882 */ /* 0x000fe20000000000 */
[----:B01----:R-:W0:Y:S01]  /*6d70*/  SHFL.BFLY PT, R0, R5, 0x2, 0x1f ;  /* 0x0c401f0005007f89 */ /* 0x003e2200000e0000 */
[----:B------:R-:W-:Y:S01]  /*6d80*/  USHF.R.U32.HI UR4, URZ, 0x4, UR4 ;  /* 0x000000043f047899 */ /* 0x000fe20008011604 */
[----:B------:R-:W-:Y:S02]  /*6d90*/  IMAD.MOV.U32 R8, RZ, RZ, RZ ;  /* 0x000000ffff087224 */ /* 0x000fe400078e00ff */
[----:B------:R-:W1:Y:S01]  /*6da0*/  SHFL.BFLY PT, R7, R2, 0x2, 0x1f ;  /* 0x0c401f0002077f89 */ /* 0x000e6200000e0000 */
[----:B------:R-:W-:-:S04]  /*6db0*/  ULOP3.LUT UR4, UR4, 0x3fff, URZ, 0xc0, !UPT ;  /* 0x00003fff04047892 */ /* 0x000fc8000f8ec03f */
[----:B------:R-:W-:-:S04]  /*6dc0*/  ULOP3.LUT UR4, UR4, 0x3000000, URZ, 0xfc, !UPT ;  /* 0x0300000004047892 */ /* 0x000fc8000f8efc3f */
[----:B------:R-:W-:-:S04]  /*6dd0*/  UIMAD UR4, UR38, 0x900, UR4 ;  /* 0x00000900260478a4 */ /* 0x000fc8000f8e0204 */
[----:B------:R-:W-:-:S03]  /*6de0*/  UIADD3 UR6, UR4, 0x80, URZ ;  /* 0x0000008004067890 */ /* 0x000fc6000fffe03f */
[----:B------:R-:W-:Y:S02]  /*6df0*/  UMOV UR10, UR4 ;  /* 0x00000004000a7c82 */ /* 0x000fe40008000000 */
[----:B------:R-:W-:Y:S01]  /*6e00*/  HGMMA.64x192x16.F32.BF16 R24, R188, gdesc[UR8].tnspB, R24, gsb0 ;  /* 0x42e00008bc187df0 */ /* 0x000fe20008001818 */
[----:B------:R-:W-:Y:S01]  /*6e10*/  UMOV UR11, 0x40000040 ;  /* 0x40000040000b7882 */ /* 0x000fe20000000000 */
[----:B------:R-:W-:Y:S01]  /*6e20*/  UMOV UR10, UR6 ;  /* 0x00000006000a7c82 */ /* 0x000fe20008000000 */
[----:B------:R-:W-:Y:S01]  /*6e30*/  UIADD3 UR6, UR4, 0x100, URZ ;  /* 0x0000010004067890 */ /* 0x000fe2000fffe03f */
[----:B0-----:R-:W-:Y:S01]  /*6e40*/  FADD.FTZ R0, R0, R5 ;  /* 0x0000000500007221 */ /* 0x001fe20000010000 */
[----:B------:R-:W-:Y:S01]  /*6e50*/  MOV R5, RZ ;  /* 0x000000ff00057202 */ /* 0x000fe20000000f00 */
[----:B-1----:R-:W-:Y:S01]  /*6e60*/  FADD.FTZ R6, R7, R2 ;  /* 0x0000000207067221 */ /* 0x002fe20000010000 */
[----:B------:R-:W-:Y:S02]  /*6e70*/  IMAD.MOV.U32 R2, RZ, RZ, -0x800000 ;  /* 0xff800000ff027424 */ /* 0x000fe400078e00ff */
[----:B------:R-:W0:Y:S04]  /*6e80*/  SHFL.BFLY PT, R7, R0, 0x1, 0x1f ;  /* 0x0c201f0000077f89 */ /* 0x000e2800000e0000 */
[----:B------:R-:W1:Y:S01]  /*6e90*/  SHFL.BFLY PT, R9, R6, 0x1, 0x1f ;  /* 0x0c201f0006097f89 */ /* 0x000e6200000e0000 */
[----:B0-----:R-:W-:Y:S01]  /*6ea0*/  FADD.FTZ R11, R0, R7 ;  /* 0x00000007000b7221 */ /* 0x001fe20000010000 */
[----:B------:R-:W-:-:S02]  /*6eb0*/  IMAD.MOV.U32 R0, RZ, RZ, -0x800000 ;  /* 0xff800000ff007424 */ /* 0x000fc400078e00ff */
[----:B-1----:R-:W-:Y:S02]  /*6ec0*/  FADD.FTZ R12, R6, R9 ;  /* 0x00000009060c7221 */ /* 0x002fe40000010000 */
[----:B------:R-:W-:-:S03]  /*6ed0*/  FSETP.NE.FTZ.AND P1, PT, R11, RZ, PT ;  /* 0x000000ff0b00720b */ /* 0x000fc60003f35000 */
[----:B------:R-:W-:-:S10]  /*6ee0*/  FSETP.NE.FTZ.AND P2, PT, R12, RZ, PT ;  /* 0x000000ff0c00720b */ /* 0x000fd40003f55000 */
[----:B------:R-:W0:Y:S01]  /*6ef0*/  @P1 MUFU.LG2 R7, R11 ;  /* 0x0000000b00071308 */ /* 0x000e220000000c00 */
[C---:B------:R-:W-:Y:S02]  /*6f00*/  @P1 FMUL.FTZ R6, R4.reuse, 0.69314718246459960938 ;  /* 0x3f31721804061820 */ /* 0x040fe40000410000 */
[----:B------:R-:W-:-:S05]  /*6f10*/  @P2 FMUL.FTZ R4, R4, 0.69314718246459960938 ;  /* 0x3f31721804042820 */ /* 0x000fca0000410000 */
        /* <DEDUP_REMOVED lines=27> */
[----:B------:R-:W-:Y:S01]  /*70d0*/  HGMMA.64x192x16.F32.BF16 R24, R172, gdesc[UR8].tnspB, R24, gsb0 ;  /* 0x42e00008ac187df0 */ /* 0x000fe20008001818 */
[----:B------:R-:W-:Y:S01]  /*70e0*/  UMOV UR10, UR4 ;  /* 0x00000004000a7c82 */ /* 0x000fe20008000000 */
[----:B------:R-:W-:Y:S01]  /*70f0*/  UMOV UR11, 0x40000040 ;  /* 0x40000040000b7882 */ /* 0x000fe20000000000 */
[----:B------:R-:W-:Y:S02]  /*7100*/  WARPGROUP.DEPBAR.LE gsb0, 0x0 ;  /* 0x00008000000079c5 */ /* 0x000fe40000010000 */
[----:B------:R-:W-:-:S15]  /*7110*/  WARPGROUP.ARRIVE ;  /* 0x00000000000079c5 */ /* 0x000fde0000000000 */
[----:B------:R-:W-:Y:S03]  /*7120*/  HGMMA.64x192x16.F32.BF16 R24, R168, gdesc[UR8].tnspB, R24, gsb0 ;  /* 0x42e00008a8187df0 */ /* 0x000fe60008001818 */
[----:B------:R-:W-:Y:S02]  /*7130*/  WARPGROUP.DEPBAR.LE gsb0, 0x0 ;  /* 0x00008000000079c5 */ /* 0x000fe40000010000 */
[----:B0-23--:R-:W-:Y:S05]  /*7140*/  @!P0 BRA `(.L_x_3508) ;  /* 0x0000000000048947 */ /* 0x00dfea0003800000 */
[----:B------:R-:W-:Y:S01]  /*7150*/  BPT.TRAP 0x1 ;  /* 0x000000040000795c */ /* 0x000fe20000300000 */
.L_x_3508:
[----:B------:R-:W-:Y:S01]  /*7160*/  R2UR UR6, R193 ;  /* 0x00000000c10672ca */ /* 0x000fe200000e0000 */
[----:B------:R-:W-:Y:S01]  /*7170*/  UIADD3 UR4, UR5, 0x30860, URZ ;  /* 0x0003086005047890 */ /* 0x000fe2000fffe03f */
[-C--:B------:R-:W-:Y:S01]  /*7180*/  FMUL.FTZ R127, R43, R8.reuse ;  /* 0x000000082b7f7220 */ /* 0x080fe20000410000 */
[----:B------:R-:W-:Y:S01]  /*7190*/  UIADD3 UR38, UR38, 0x1, URZ ;  /* 0x0000000126267890 */ /* 0x000fe2000fffe03f */
[-C--:B------:R-:W-:Y:S01]  /*71a0*/  FMUL.FTZ R125, R46, R8.reuse ;  /* 0x000000082e7d7220 */ /* 0x080fe20000410000 */
        /* <DEDUP_REMOVED lines=103> */
.L_x_3484:
[----:B------:R-:W0:Y:S01]  /*7820*/  S2R R5, SR_CgaCtaId ;  /* 0x0000000000057919 */ /* 0x000e220000008800 */
[----:B------:R-:W-:Y:S01]  /*7830*/  MOV R42, 0x400 ;  /* 0x00000400002a7802 */ /* 0x000fe20000000f00 */
[----:B------:R-:W-:Y:S01]  /*7840*/  BSSY B0, `(.L_x_3509) ;  /* 0x000027f000007945 */ /* 0x000fe20003800000 */
[----:B------:R-:W-:Y:S02]  /*7850*/  BAR.SYNC.DEFER_BLOCKING 0x5, 0x180 ;  /* 0x0146000000007b1d */ /* 0x000fe40000010000 */
[----:B0-----:R-:W-:-:S05]  /*7860*/  LEA R42, R5, R42, 0x18 ;  /* 0x0000002a052a7211 */ /* 0x001fca00078ec0ff */
[----:B------:R-:W0:Y:S02]  /*7870*/  LDS.128 R36, [R42+0x308d0] ;  /* 0x0308d0002a247984 */ /* 0x000e240000000c00 */
[----:B0-----:R-:W-:Y:S02]  /*7880*/  R2UR UR5, R37 ;  /* 0x00000000250572ca */ /* 0x001fe400000e0000 */
        /* <DEDUP_REMOVED lines=14> */
[----:B------:R-:W-:Y:S01]  /*7970*/  F2FP.BF16.F32.PACK_AB R99, R46, R99 ;  /* 0x000000632e63723e */ /* 0x000fe200000010ff */
[----:B------:R-:W-:Y:S01]  /*7980*/  UIMAD.WIDE UR8, UR60, 0x4, UR8 ;  /* 0x000000043c0878a5 */ /* 0x000fe2000f8e0208 */
[----:B------:R-:W-:-:S02]  /*7990*/  F2FP.BF16.F32.PACK_AB R105, R107, R106 ;  /* 0x0000006a6b69723e */ /* 0x000fc400000010ff */
[----:B------:R-:W-:Y:S02]  /*79a0*/  F2FP.BF16.F32.PACK_AB R112, R113, R112 ;  /* 0x000000707170723e */ /* 0x000fe400000010ff */
[----:B------:R-:W-:Y:S02]  /*79b0*/  F2FP.BF16.F32.PACK_AB R106, R109, R108 ;  /* 0x0000006c6d6a723e */ /* 0x000fe400000010ff */
[----:B------:R-:W-:Y:S02]  /*79c0*/  F2FP.BF16.F32.PACK_AB R107, R111, R110 ;  /* 0x0000006e6f6b723e */ /* 0x000fe400000010ff */
[----:B------:R-:W-:Y:S02]  /*79d0*/  F2FP.BF16.F32.PACK_AB R113, R115, R114 ;  /* 0x000000727371723e */ /* 0x000fe400000010ff */
[----:B------:R-:W-:Y:S02]  /*79e0*/  F2FP.BF16.F32.PACK_AB R114, R117, R116 ;  /* 0x000000747572723e */ /* 0x000fe400000010ff */
[----:B------:R-:W-:-:S02]  /*79f0*/  F2FP.BF16.F32.PACK_AB R115, R119, R118 ;  /* 0x000000767773723e */ /* 0x000fc400000010ff */
[----:B------:R-:W-:Y:S02]  /*7a00*/  R2UR UR4, R192 ;  /* 0x00000000c00472ca */ /* 0x000fe400000e0000 */
[----:B------:R-:W-:Y:S02]  /*7a10*/  R2UR UR10, R22 ;  /* 0x00000000160a72ca */ /* 0x000fe400000e0000 */
[----:B------:R-:W-:Y:S02]  /*7a20*/  MOV R20, R42 ;  /* 0x0000002a00147202 */ /* 0x000fe40000000f00 */
[----:B0-----:R-:W-:-:S03]  /*7a30*/  MOV R21, R5 ;  /* 0x0000000500157202 */ /* 0x001fc60000000f00 */
[----:B------:R-:W-:-:S03]  /*7a40*/  IMAD.WIDE R4, R199, 0x2, R20 ;  /* 0x00000002c7047825 */ /* 0x000fc600078e0214 */
[C---:B------:R-:W-:Y:S02]  /*7a50*/  IADD3 R137, P6, R4.reuse, 0x60, RZ ;  /* 0x0000006004897810 */ /* 0x040fe40007fde0ff */
[C---:B------:R-:W-:Y:S02]  /*7a60*/  LOP3.LUT R25, R4.reuse, 0x380, RZ, 0xc0, !PT ;  /* 0x0000038004197812 */ /* 0x040fe400078ec0ff */
[C---:B------:R-:W-:Y:S01]  /*7a70*/  IADD3 R103, P1, R4.reuse, 0x40, RZ ;  /* 0x0000004004677810 */ /* 0x040fe20007f3e0ff */
[--C-:B------:R-:W-:Y:S01]  /*7a80*/  IMAD.X R13, RZ, RZ, R5.reuse, P6 ;  /* 0x000000ffff0d7224 */ /* 0x100fe200030e0605 */
[C---:B------:R-:W-:Y:S02]  /*7a90*/  IADD3 R139, P5, R4.reuse, 0x4000, RZ ;  /* 0x00004000048b7810 */ /* 0x040fe40007fbe0ff */
[----:B------:R-:W-:Y:S01]  /*7aa0*/  IADD3 R47, P2, R4, 0x20, RZ ;  /* 0x00000020042f7810 */ /* 0x000fe20007f5e0ff */
[--C-:B------:R-:W-:Y:S01]  /*7ab0*/  IMAD.X R11, RZ, RZ, R5.reuse, P1 ;  /* 0x000000ffff0b7224 */ /* 0x100fe200008e0605 */
[----:B------:R-:W-:Y:S01]  /*7ac0*/  LOP3.LUT R12, R137, 0x380, RZ, 0xc0, !PT ;  /* 0x00000380890c7812 */ /* 0x000fe200078ec0ff */
[----:B------:R-:W-:Y:S01]  /*7ad0*/  IMAD.X R15, RZ, RZ, R5, P5 ;  /* 0x000000ffff0f7224 */ /* 0x000fe200028e0605 */
[----:B------:R-:W-:-:S02]  /*7ae0*/  SHF.R.U64 R25, R25, 0x3, RZ ;  /* 0x0000000319197819 */ /* 0x000fc400000012ff */
[----:B------:R-:W-:Y:S02]  /*7af0*/  IADD3.X R9, RZ, R5, RZ, P2, !PT ;  /* 0x00000005ff097210 */ /* 0x000fe400017fe4ff */
[C---:B------:R-:W-:Y:S02]  /*7b00*/  IADD3 R141, P0, R4.reuse, 0x4020, RZ ;  /* 0x00004020048d7810 */ /* 0x040fe40007f1e0ff */
[C---:B------:R-:W-:Y:S02]  /*7b10*/  IADD3 R143, P4, R4.reuse, 0x4040, RZ ;  /* 0x00004040048f7810 */ /* 0x040fe40007f9e0ff */
[C---:B------:R-:W-:Y:S01]  /*7b20*/  IADD3 R145, P3, R4.reuse, 0x4060, RZ ;  /* 0x0000406004917810 */ /* 0x040fe20007f7e0ff */
[--C-:B------:R-:W-:Y:S01]  /*7b30*/  IMAD.X R27, RZ, RZ, R5.reuse, P0 ;  /* 0x000000ffff1b7224 */ /* 0x100fe200000e0605 */
[C---:B------:R-:W-:Y:S02]  /*7b40*/  IADD3 R147, P2, R4.reuse, 0x8000, RZ ;  /* 0x0000800004937810 */ /* 0x040fe40007f5e0ff */
[C---:B------:R-:W-:Y:S01]  /*7b50*/  IADD3 R149, P1, R4.reuse, 0x8020, RZ ;  /* 0x0000802004957810 */ /* 0x040fe20007f3e0ff */
[--C-:B------:R-:W-:Y:S01]  /*7b60*/  IMAD.X R31, RZ, RZ, R5.reuse, P3 ;  /* 0x000000ffff1f7224 */ /* 0x100fe200018e0605 */
[C---:B------:R-:W-:Y:S01]  /*7b70*/  IADD3 R151, P6, R4.reuse, 0x8040, RZ ;  /* 0x0000804004977810 */ /* 0x040fe20007fde0ff */
[--C-:B------:R-:W-:Y:S01]  /*7b80*/  IMAD.X R33, RZ, RZ, R5.reuse, P2 ;  /* 0x000000ffff217224 */ /* 0x100fe200010e0605 */
[----:B------:R-:W-:Y:S01]  /*7b90*/  IADD3 R153, P5, R4, 0x8060, RZ ;  /* 0x0000806004997810 */ /* 0x000fe20007fbe0ff */
[--C-:B------:R-:W-:Y:S01]  /*7ba0*/  IMAD.X R35, RZ, RZ, R5.reuse, P1 ;  /* 0x000000ffff237224 */ /* 0x100fe200008e0605 */
[----:B------:R-:W-:Y:S01]  /*7bb0*/  SHF.R.U64 R12, R12, 0x3, RZ ;  /* 0x000000030c0c7819 */ /* 0x000fe200000012ff */
[----:B------:R-:W-:Y:S01]  /*7bc0*/  IMAD.X R37, RZ, RZ, R5, P6 ;  /* 0x000000ffff257224 */ /* 0x000fe200030e0605 */
[----:B------:R-:W-:-:S02]  /*7bd0*/  LOP3.LUT R4, R25, R4, RZ, 0x3c, !PT ;  /* 0x0000000419047212 */ /* 0x000fc400078e3cff */
[----:B------:R-:W-:Y:S02]  /*7be0*/  LOP3.LUT R12, R12, R137, RZ, 0x3c, !PT ;  /* 0x000000890c0c7212 */ /* 0x000fe400078e3cff */
[----:B------:R-:W-:Y:S02]  /*7bf0*/  LOP3.LUT R8, R47, 0x380, RZ, 0xc0, !PT ;  /* 0x000003802f087812 */ /* 0x000fe400078ec0ff */
[----:B------:R-:W-:Y:S02]  /*7c00*/  LOP3.LUT R10, R103, 0x380, RZ, 0xc0, !PT ;  /* 0x00000380670a7812 */ /* 0x000fe400078ec0ff */
[----:B------:R-:W-:Y:S02]  /*7c10*/  MOV R137, R4 ;  /* 0x0000000400897202 */ /* 0x000fe40000000f00 */
[----:B------:R-:W-:Y:S02]  /*7c20*/  LOP3.LUT R14, R139, 0x380, RZ, 0xc0, !PT ;  /* 0x000003808b0e7812 */ /* 0x000fe400078ec0ff */
[----:B------:R-:W-:-:S02]  /*7c30*/  F2FP.BF16.F32.PACK_AB R4, R123, R24 ;  /* 0x000000187b04723e */ /* 0x000fc400000010ff */
[----:B------:R-:W-:Y:S02]  /*7c40*/  LOP3.LUT R32, R147, 0x380, RZ, 0xc0, !PT ;  /* 0x0000038093207812 */ /* 0x000fe400078ec0ff */
[----:B------:R-:W-:Y:S02]  /*7c50*/  LOP3.LUT R24, R149, 0x380, RZ, 0xc0, !PT ;  /* 0x0000038095187812 */ /* 0x000fe400078ec0ff */
[----:B------:R-:W-:Y:S02]  /*7c60*/  LOP3.LUT R26, R141, 0x380, RZ, 0xc0, !PT ;  /* 0x000003808d1a7812 */ /* 0x000fe400078ec0ff */
[----:B------:R-:W-:Y:S02]  /*7c70*/  LOP3.LUT R38, R153, 0x380, RZ, 0xc0, !PT ;  /* 0x0000038099267812 */ /* 0x000fe400078ec0ff */
[----:B------:R-:W-:Y:S02]  /*7c80*/  SHF.R.U64 R8, R8, 0x3, RZ ;  /* 0x0000000308087819 */ /* 0x000fe400000012ff */
[----:B------:R-:W-:-:S02]  /*7c90*/  SHF.R.U64 R10, R10, 0x3, RZ ;  /* 0x000000030a0a7819 */ /* 0x000fc400000012ff */
[----:B------:R-:W-:Y:S02]  /*7ca0*/  LOP3.LUT R28, R143, 0x380, RZ, 0xc0, !PT ;  /* 0x000003808f1c7812 */ /* 0x000fe400078ec0ff */
[----:B------:R-:W-:Y:S02]  /*7cb0*/  LOP3.LUT R30, R145, 0x380, RZ, 0xc0, !PT ;  /* 0x00000380911e7812 */ /* 0x000fe400078ec0ff */
[-C--:B------:R-:W-:Y:S02]  /*7cc0*/  IADD3.X R29, RZ, R5.reuse, RZ, P4, !PT ;  /* 0x00000005ff1d7210 */ /* 0x080fe400027fe4ff */
[----:B------:R-:W-:Y:S02]  /*7cd0*/  IADD3.X R25, RZ, R5, RZ, P5, !PT ;  /* 0x00000005ff197210 */ /* 0x000fe40002ffe4ff */
[----:B------:R-:W-:Y:S02]  /*7ce0*/  SHF.R.U64 R14, R14, 0x3, RZ ;  /* 0x000000030e0e7819 */ /* 0x000fe400000012ff */
[----:B------:R-:W-:-:S02]  /*7cf0*/  SHF.R.U64 R32, R32, 0x3, RZ ;  /* 0x0000000320207819 */ /* 0x000fc400000012ff */
[----:B------:R-:W-:Y:S01]  /*7d00*/  F2FP.BF16.F32.PACK_AB R5, R135, R134 ;  /* 0x000000868705723e */ /* 0x000fe200000010ff */
[----:B------:R-:W-:Y:S01]  /*7d10*/  BAR.SYNC.DEFER_BLOCKING 0x1, 0x100 ;  /* 0x0044000000007b1d */ /* 0x000fe20000010000 */
[----:B------:R-:W-:Y:S02]  /*7d20*/  SHF.R.U64 R24, R24, 0x3, RZ ;  /* 0x0000000318187819 */ /* 0x000fe400000012ff */
[----:B------:R-:W-:Y:S02]  /*7d30*/  SHF.R.U64 R26, R26, 0x3, RZ ;  /* 0x000000031a1a7819 */ /* 0x000fe400000012ff */
[----:B------:R-:W-:Y:S02]  /*7d40*/  SHF.R.U64 R38, R38, 0x3, RZ ;  /* 0x0000000326267819 */ /* 0x000fe400000012ff */
[----:B------:R-:W-:Y:S02]  /*7d50*/  LOP3.LUT R8, R8, R47, RZ, 0x3c, !PT ;  /* 0x0000002f08087212 */ /* 0x000fe400078e3cff */
[----:B------:R-:W-:-:S02]  /*7d60*/  LOP3.LUT R10, R10, R103, RZ, 0x3c, !PT ;  /* 0x000000670a0a7212 */ /* 0x000fc400078e3cff */
[----:B------:R-:W-:Y:S02]  /*7d70*/  SHF.R.U64 R28, R28, 0x3, RZ ;  /* 0x000000031c1c7819 */ /* 0x000fe400000012ff */
[----:B------:R-:W-:Y:S02]  /*7d80*/  SHF.R.U64 R30, R30, 0x3, RZ ;  /* 0x000000031e1e7819 */ /* 0x000fe400000012ff */
[----:B------:R-:W-:Y:S02]  /*7d90*/  LOP3.LUT R14, R14, R139, RZ, 0x3c, !PT ;  /* 0x0000008b0e0e7212 */ /* 0x000fe400078e3cff */
[----:B------:R-:W-:Y:S02]  /*7da0*/  LOP3.LUT R32, R32, R147, RZ, 0x3c, !PT ;  /* 0x0000009320207212 */ /* 0x000fe400078e3cff */
[----:B------:R-:W-:Y:S02]  /*7db0*/  LOP3.LUT R36, R151, 0x380, RZ, 0xc0, !PT ;  /* 0x0000038097247812 */ /* 0x000fe400078ec0ff */
[----:B------:R-:W-:-:S02]  /*7dc0*/  LOP3.LUT R34, R24, R149, RZ, 0x3c, !PT ;  /* 0x0000009518227212 */ /* 0x000fc400078e3cff */
[----:B------:R-:W-:Y:S01]  /*7dd0*/  LOP3.LUT R26, R26, R141, RZ, 0x3c, !PT ;  /* 0x0000008d1a1a7212 */ /* 0x000fe200078e3cff */
[----:B------:R0:W-:Y:S01]  /*7de0*/  STSM.16.M88.4 [R137], R4 ;  /* 0x0000000489007844 */ /* 0x0001e20000000200 */
[----:B------:R-:W-:Y:S02]  /*7df0*/  LOP3.LUT R24, R38, R153, RZ, 0x3c, !PT ;  /* 0x0000009926187212 */ /* 0x000fe400078e3cff */
[----:B------:R-:W-:Y:S02]  /*7e00*/  LOP3.LUT R28, R28, R143, RZ, 0x3c, !PT ;  /* 0x0000008f1c1c7212 */ /* 0x000fe400078e3cff */
[----:B------:R-:W-:Y:S02]  /*7e10*/  LOP3.LUT R30, R30, R145, RZ, 0x3c, !PT ;  /* 0x000000911e1e7212 */ /* 0x000fe400078e3cff */
[----:B------:R-:W-:Y:S02]  /*7e20*/  MOV R133, R8 ;  /* 0x0000000800857202 */ /* 0x000fe40000000f00 */
[----:B------:R-:W-:-:S02]  /*7e30*/  MOV R123, R10 ;  /* 0x0000000a007b7202 */ /* 0x000fc40000000f00 */
[----:B------:R-:W-:Y:S02]  /*7e40*/  MOV R120, R12 ;  /* 0x0000000c00787202 */ /* 0x000fe40000000f00 */
[----:B------:R-:W-:Y:S02]  /*7e50*/  MOV R103, R14 ;  /* 0x0000000e00677202 */ /* 0x000fe40000000f00 */
[----:B------:R-:W-:Y:S02]  /*7e60*/  F2FP.BF16.F32.PACK_AB R8, R41, R40 ;  /* 0x000000282908723e */ /* 0x000fe400000010ff */
[----:B0-----:R-:W-:Y:S02]  /*7e70*/  F2FP.BF16.F32.PACK_AB R4, R124, R121 ;  /* 0x000000797c04723e */ /* 0x001fe400000010ff */
[----:B------:R-:W-:Y:S02]  /*7e80*/  F2FP.BF16.F32.PACK_AB R5, R131, R130 ;  /* 0x000000828305723e */ /* 0x000fe400000010ff */
[----:B------:R-:W-:-:S02]  /*7e90*/  F2FP.BF16.F32.PACK_AB R6, R122, R3 ;  /* 0x000000037a06723e */ /* 0x000fc400000010ff */
[----:B------:R-:W-:Y:S02]  /*7ea0*/  F2FP.BF16.F32.PACK_AB R7, R132, R129 ;  /* 0x000000818407723e */ /* 0x000fe400000010ff */
[----:B------:R-:W-:Y:S02]  /*7eb0*/  F2FP.BF16.F32.PACK_AB R9, R127, R126 ;  /* 0x0000007e7f09723e */ /* 0x000fe400000010ff */
[----:B------:R-:W-:Y:S01]  /*7ec0*/  F2FP.BF16.F32.PACK_AB R10, R45, R44 ;  /* 0x0000002c2d0a723e */ /* 0x000fe200000010ff */
[----:B------:R0:W-:Y:S01]  /*7ed0*/  STSM.16.M88.4 [R133], R4 ;  /* 0x0000000485007844 */ /* 0x0001e20000000200 */
[----:B------:R-:W-:Y:S02]  /*7ee0*/  F2FP.BF16.F32.PACK_AB R11, R128, R125 ;  /* 0x0000007d800b723e */ /* 0x000fe400000010ff */
[----:B------:R-:W-:Y:S02]  /*7ef0*/  SHF.R.U64 R36, R36, 0x3, RZ ;  /* 0x0000000324247819 */ /* 0x000fe400000012ff */
[----:B------:R-:W-:Y:S01]  /*7f00*/  MOV R33, R32 ;  /* 0x0000002000217202 */ /* 0x000fe20000000f00 */
[----:B------:R1:W-:Y:S01]  /*7f10*/  STSM.16.M88.4 [R123], R8 ;  /* 0x000000087b007844 */ /* 0x0003e20000000200 */
[----:B------:R-:W-:-:S02]  /*7f20*/  F2FP.BF16.F32.PACK_AB R12, R49, R48 ;  /* 0x00000030310c723e */ /* 0x000fc400000010ff */
[----:B------:R-:W-:Y:S02]  /*7f30*/  F2FP.BF16.F32.PACK_AB R13, R51, R50 ;  /* 0x00000032330d723e */ /* 0x000fe400000010ff */
[----:B------:R-:W-:Y:S02]  /*7f40*/  F2FP.BF16.F32.PACK_AB R14, R53, R52 ;  /* 0x00000034350e723e */ /* 0x000fe400000010ff */
[----:B------:R-:W-:Y:S02]  /*7f50*/  F2FP.BF16.F32.PACK_AB R15, R55, R54 ;  /* 0x00000036370f723e */ /* 0x000fe400000010ff */
[----:B------:R-:W-:Y:S02]  /*7f60*/  MOV R102, R26 ;  /* 0x0000001a00667202 */ /* 0x000fe40000000f00 */
[----:B------:R-:W-:Y:S01]  /*7f70*/  MOV R32, R24 ;  /* 0x0000001800207202 */ /* 0x000fe20000000f00 */
[----:B------:R2:W-:Y:S01]  /*7f80*/  STSM.16.M88.4 [R120], R12 ;  /* 0x0000000c78007844 */ /* 0x0005e20000000200 */
[----:B------:R-:W-:-:S02]  /*7f90*/  MOV R47, R28 ;  /* 0x0000001c002f7202 */ /* 0x000fc40000000f00 */
[----:B------:R-:W-:Y:S02]  /*7fa0*/  MOV R38, R30 ;  /* 0x0000001e00267202 */ /* 0x000fe40000000f00 */
[----:B------:R-:W-:Y:S02]  /*7fb0*/  F2FP.BF16.F32.PACK_AB R24, R57, R56 ;  /* 0x000000383918723e */ /* 0x000fe400000010ff */
[----:B------:R-:W-:Y:S02]  /*7fc0*/  F2FP.BF16.F32.PACK_AB R25, R59, R58 ;  /* 0x0000003a3b19723e */ /* 0x000fe400000010ff */
[----:B------:R-:W-:Y:S02]  /*7fd0*/  F2FP.BF16.F32.PACK_AB R26, R61, R60 ;  /* 0x0000003c3d1a723e */ /* 0x000fe400000010ff */
[----:B------:R-:W-:Y:S02]  /*7fe0*/  F2FP.BF16.F32.PACK_AB R27, R63, R62 ;  /* 0x0000003e3f1b723e */ /* 0x000fe400000010ff */
[----:B------:R-:W-:-:S02]  /*7ff0*/  F2FP.BF16.F32.PACK_AB R28, R65, R64 ;  /* 0x00000040411c723e */ /* 0x000fc400000010ff */
[----:B------:R-:W-:Y:S01]  /*8000*/  F2FP.BF16.F32.PACK_AB R29, R67, R66 ;  /* 0x00000042431d723e */ /* 0x000fe200000010ff */
[----:B------:R-:W-:Y:S01]  /*8010*/  STSM.16.M88.4 [R103], R24 ;  /* 0x0000001867007844 */ /* 0x000fe20000000200 */
[----:B------:R-:W-:Y:S02]  /*8020*/  F2FP.BF16.F32.PACK_AB R30, R69, R68 ;  /* 0x00000044451e723e */ /* 0x000fe400000010ff */
[----:B------:R-:W-:Y:S02]  /*8030*/  F2FP.BF16.F32.PACK_AB R31, R71, R70 ;  /* 0x00000046471f723e */ /* 0x000fe400000010ff */
[----:B------:R-:W-:Y:S02]  /*8040*/  LOP3.LUT R36, R36, R151, RZ, 0x3c, !PT ;  /* 0x0000009724247212 */ /* 0x000fe400078e3cff */
[----:B0-----:R-:W-:Y:S01]  /*8050*/  F2FP.BF16.F32.PACK_AB R4, R73, R72 ;  /* 0x000000484904723e */ /* 0x001fe200000010ff */
[----:B------:R-:W-:Y:S01]  /*8060*/  STSM.16.M88.4 [R102], R28 ;  /* 0x0000001c66007844 */ /* 0x000fe20000000200 */
[----:B------:R-:W-:-:S02]  /*8070*/  F2FP.BF16.F32.PACK_AB R5, R75, R74 ;  /* 0x0000004a4b05723e */ /* 0x000fc400000010ff */
[----:B------:R-:W-:Y:S02]  /*8080*/  F2FP.BF16.F32.PACK_AB R6, R77, R76 ;  /* 0x0000004c4d06723e */ /* 0x000fe400000010ff */
[----:B------:R-:W-:Y:S02]  /*8090*/  F2FP.BF16.F32.PACK_AB R7, R79, R78 ;  /* 0x0000004e4f07723e */ /* 0x000fe400000010ff */
[----:B-1----:R-:W-:Y:S02]  /*80a0*/  F2FP.BF16.F32.PACK_AB R8, R81, R80 ;  /* 0x000000505108723e */ /* 0x002fe400000010ff */
[----:B------:R-:W-:Y:S01]  /*80b0*/  F2FP.BF16.F32.PACK_AB R9, R83, R82 ;  /* 0x000000525309723e */ /* 0x000fe200000010ff */
[----:B------:R0:W-:Y:S01]  /*80c0*/  STSM.16.M88.4 [R47], R4 ;  /* 0x000000042f007844 */ /* 0x0001e20000000200 */
[----:B------:R-:W-:Y:S02]  /*80d0*/  F2FP.BF16.F32.PACK_AB R10, R85, R84 ;  /* 0x00000054550a723e */ /* 0x000fe400000010ff */
[----:B------:R-:W-:-:S02]  /*80e0*/  F2FP.BF16.F32.PACK_AB R11, R87, R86 ;  /* 0x00000056570b723e */ /* 0x000fc400000010ff */
[----:B--2---:R-:W-:Y:S02]  /*80f0*/  F2FP.BF16.F32.PACK_AB R12, R89, R88 ;  /* 0x00000058590c723e */ /* 0x004fe400000010ff */
[----:B------:R-:W-:Y:S01]  /*8100*/  F2FP.BF16.F32.PACK_AB R13, R91, R90 ;  /* 0x0000005a5b0d723e */ /* 0x000fe200000010ff */
[----:B------:R1:W-:Y:S01]  /*8110*/  STSM.16.M88.4 [R38], R8 ;  /* 0x0000000826007844 */ /* 0x0003e20000000200 */
[----:B------:R-:W-:Y:S02]  /*8120*/  F2FP.BF16.F32.PACK_AB R14, R93, R92 ;  /* 0x0000005c5d0e723e */ /* 0x000fe400000010ff */
[----:B------:R-:W-:Y:S02]  /*8130*/  F2FP.BF16.F32.PACK_AB R15, R95, R94 ;  /* 0x0000005e5f0f723e */ /* 0x000fe400000010ff */
[----:B------:R-:W-:Y:S02]  /*8140*/  MOV R34, R34 ;  /* 0x0000002200227202 */ /* 0x000fe40000000f00 */
[----:B------:R-:W-:Y:S01]  /*8150*/  MOV R36, R36 ;  /* 0x0000002400247202 */ /* 0x000fe20000000f00 */
[----:B------:R2:W-:Y:S01]  /*8160*/  STSM.16.M88.4 [R33], R12 ;  /* 0x0000000c21007844 */ /* 0x0005e20000000200 */
[----:B------:R-:W-:Y:S01]  /*8170*/  PLOP3.LUT P0, PT, PT, PT, UP0, 0x80, 0x0 ;  /* 0x000000000000781c */ /* 0x000fe20003f0f008 */
[----:B0-----:R-:W-:-:S02]  /*8180*/  IMAD.U32 R4, RZ, RZ, UR8 ;  /* 0x00000008ff047e24 */ /* 0x001fc4000f8e00ff */
[----:B------:R2:W-:Y:S01]  /*8190*/  STSM.16.M88.4 [R34], R96 ;  /* 0x0000006022007844 */ /* 0x0005e20000000200 */
[----:B------:R-:W-:Y:S01]  /*81a0*/  IMAD.U32 R5, RZ, RZ, UR9 ;  /* 0x00000009ff057e24 */ /* 0x000fe2000f8e00ff */
[----:B------:R-:W-:Y:S02]  /*81b0*/  ULDC.64 UR8, c[0x0][0xc08] ;  /* 0x0003020000087ab9 */ /* 0x000fe40000000a00 */
[----:B------:R2:W-:Y:S01]  /*81c0*/  STSM.16.M88.4 [R36], R104 ;  /* 0x0000006824007844 */ /* 0x0005e20000000200 */
[----:B------:R-:W-:Y:S01]  /*81d0*/  ULDC UR7, c[0x0][0xa88] ;  /* 0x0002a20000077ab9 */ /* 0x000fe20000000800 */
[----:B-1----:R-:W0:Y:S02]  /*81e0*/  LDC R38, c[0x0][0xbe8] ;  /* 0x0002fa00ff267b82 */ /* 0x002e240000000800 */
[----:B------:R2:W-:Y:S06]  /*81f0*/  STSM.16.M88.4 [R32], R112 ;  /* 0x0000007020007844 */ /* 0x0005ec0000000200 */
[----:B------:R-:W-:Y:S06]  /*8200*/  BAR.SYNC.DEFER_BLOCKING 0x1, 0x100 ;  /* 0x0044000000007b1d */ /* 0x000fec0000010000 */
[----:B------:R-:W3:Y:S01]  /*8210*/  @P0 LDG.E R3, desc[UR36][R4.64] ;  /* 0x0000002404030981 */ /* 0x000ee2000c1e1900 */
[----:B------:R-:W-:Y:S01]  /*8220*/  UISETP.NE.U32.AND UP1, UPT, UR8, URZ, UPT ;  /* 0x0000003f0800728c */ /* 0x000fe2000bf25070 */
[----:B0-----:R-:W-:Y:S01]  /*8230*/  ISETP.NE.AND P1, PT, R38, 0x1, PT ;  /* 0x000000012600780c */ /* 0x001fe20003f25270 */
[----:B------:R-:W-:-:S02]  /*8240*/  IMAD.U32 R9, RZ, RZ, UR10 ;  /* 0x0000000aff097e24 */ /* 0x000fc4000f8e00ff */
[----:B------:R-:W-:-:S06]  /*8250*/  UISETP.NE.AND.EX UP1, UPT, UR9, URZ, UPT, UP1 ;  /* 0x0000003f0900728c */ /* 0x000fcc000bf25310 */
[----:B------:R-:W-:-:S04]  /*8260*/  PLOP3.LUT P2, PT, PT, PT, UP1, 0x80, 0x0 ;  /* 0x000000000000781c */ /* 0x000fc80003f4f018 */
[----:B------:R-:W0:Y:S01]  /*8270*/  @P1 LDC R6, c[0x0][0xbec] ;  /* 0x0002fb00ff061b82 */ /* 0x000e220000000800 */
[----:B------:R-:W-:-:S04]  /*8280*/  @UP1 ULEA UR8, UP2, UR60, UR8, 0x2 ;  /* 0x000000083c081291 */ /* 0x000fc8000f84103f */
[----:B------:R-:W-:Y:S02]  /*8290*/  @UP1 ULEA.HI.X UR9, UR60, UR9, UR4, 0x2, UP2 ;  /* 0x000000093c091291 */ /* 0x000fe400090f1404 */
[----:B------:R-:W-:Y:S01]  /*82a0*/  IMAD.U32 R10, RZ, RZ, UR8 ;  /* 0x00000008ff0a7e24 */ /* 0x000fe2000f8e00ff */
[----:B------:R-:W-:Y:S01]  /*82b0*/  UMOV UR4, URZ ;  /* 0x0000003f00047c82 */ /* 0x000fe20008000000 */
[----:B------:R-:W1:Y:S02]  /*82c0*/  @P1 LDC R8, c[0x0][0xbf0] ;  /* 0x0002fc00ff081b82 */ /* 0x000e640000000800 */
[----:B------:R-:W-:Y:S02]  /*82d0*/  MOV R11, UR9 ;  /* 0x00000009000b7c02 */ /* 0x000fe40008000f00 */
[----:B---3--:R-:W-:Y:S01]  /*82e0*/  @P0 R2UR UR4, R3 ;  /* 0x00000000030402ca */ /* 0x008fe200000e0000 */
[----:B------:R-:W-:-:S06]  /*82f0*/  IMAD.U32 R3, RZ, RZ, UR7 ;  /* 0x00000007ff037e24 */ /* 0x000fcc000f8e00ff */
[----:B------:R2:W5:Y:S01]  /*8300*/  @P2 LDG.E R3, desc[UR36][R10.64] ;  /* 0x000000240a032981 */ /* 0x000562000c1e1900 */
[----:B01----:R-:W-:Y:S07]  /*8310*/  @P2 BRA `(.L_x_3511) ;  /* 0x0000000000102947 */ /* 0x003fee0003800000 */
[----:B------:R-:W-:Y:S05]  /*8320*/  @!P0 BRA `(.L_x_3511) ;  /* 0x00000000000c8947 */ /* 0x000fea0003800000 */
[----:B--2---:R-:W2:Y:S04]  /*8330*/  LDG.E R10, desc[UR36][R4.64] ;  /* 0x00000024040a7981 */ /* 0x004ea8000c1e1900 */
[----:B-----5:R-:W2:Y:S02]  /*8340*/  LDG.E R3, desc[UR36][R4.64+0x4] ;  /* 0x0000042404037981 */ /* 0x020ea4000c1e1900 */
[----:B--2---:R-:W-:-:S07]  /*8350*/  IMAD.IADD R3, R3, 0x1, -R10 ;  /* 0x0000000103037824 */ /* 0x004fce00078e0a0a */
.L_x_3511:
[----:B------:R-:W-:Y:S01]  /*8360*/  R2UR UR15, R192 ;  /* 0x00000000c00f72ca */ /* 0x000fe200000e0000 */
[----:B------:R-:W-:Y:S01]  /*8370*/  USHF.R.S32.HI UR14, URZ, 0x1f, UR61 ;  /* 0x0000001f3f0e7899 */ /* 0x000fe2000801143d */
[----:B------:R-:W-:Y:S01]  /*8380*/  IMAD R9, R9, 0x80, R198 ;  /* 0x0000008009097824 */ /* 0x000fe200078e02c6 */
[----:B------:R-:W-:Y:S01]  /*8390*/  ULDC.64 UR12, c[0x0][0xb90] ;  /* 0x0002e400000c7ab9 */ /* 0x000fe20000000a00 */
[----:B------:R-:W-:Y:S01]  /*83a0*/  USHF.R.S32.HI UR11, URZ, 0x1f, UR4 ;  /* 0x0000001f3f0b7899 */ /* 0x000fe20008011404 */
[----:B------:R-:W-:Y:S01]  /*83b0*/  R2UR UR16, R22 ;  /* 0x00000000161072ca */ /* 0x000fe200000e0000 */
[----:B------:R-:W-:Y:S01]  /*83c0*/  UIMAD UR7, UR14, UR12, URZ ;  /* 0x0000000c0e0772a4 */ /* 0x000fe2000f8e023f */
[----:B------:R-:W-:Y:S01]  /*83d0*/  @P1 IMAD.HI.U32 R5, R9, R6, RZ ;  /* 0x0000000609051227 */ /* 0x000fe200078e00ff */
[----:B------:R-:W-:Y:S01]  /*83e0*/  UMOV UR10, UR4 ;  /* 0x00000004000a7c82 */ /* 0x000fe20008000000 */
[----:B------:R-:W-:Y:S02]  /*83f0*/  USEL UR60, UR60, URZ, !UP0 ;  /* 0x0000003f3c3c7287 */ /* 0x000fe4000c000000 */
[----:B------:R-:W-:Y:S01]  /*8400*/  UIMAD.WIDE.U32 UR8, UR61, UR12, UR10 ;  /* 0x0000000c3d0872a5 */ /* 0x000fe2000f8e000a */
[----:B------:R-:W-:Y:S01]  /*8410*/  IMAD.MOV.U32 R4, RZ, RZ, R9 ;  /* 0x000000ffff047224 */ /* 0x000fe200078e0009 */
[----:B------:R-:W-:Y:S01]  /*8420*/  UIMAD UR7, UR61, UR13, UR7 ;  /* 0x0000000d3d0772a4 */ /* 0x000fe2000f8e0207 */
[----:B------:R-:W-:Y:S01]  /*8430*/  @P1 SHF.R.U32.HI R4, RZ, R8, R5 ;  /* 0x00000008ff041219 */ /* 0x000fe20000011605 */
[----:B------:R-:W-:Y:S01]  /*8440*/  USEL UR15, UR15, URZ, !UP0 ;  /* 0x0000003f0f0f7287 */ /* 0x000fe2000c000000 */
[----:B------:R-:W-:Y:S01]  /*8450*/  LEA R5, R23, R16, 0x6 ;  /* 0x0000001017057211 */ /* 0x000fe200078e30ff */
[----:B------:R-:W-:Y:S01]  /*8460*/  ULDC.64 UR12, c[0x0][0xb98] ;  /* 0x0002e600000c7ab9 */ /* 0x000fe20000000a00 */
[----:B------:R-:W-:Y:S01]  /*8470*/  UIADD3 UR9, UR9, UR7, URZ ;  /* 0x0000000709097290 */ /* 0x000fe2000fffe03f */
[----:B------:R-:W-:Y:S01]  /*8480*/  IMAD.MOV R7, RZ, RZ, -R4 ;  /* 0x000000ffff077224 */ /* 0x000fe200078e0a04 */
[----:B------:R-:W-:Y:S01]  /*8490*/  UIMAD UR7, UR15, UR12, URZ ;  /* 0x0000000c0f0772a4 */ /* 0x000fe2000f8e023f */
[----:B------:R-:W-:Y:S01]  /*84a0*/  IMAD.WIDE R20, R5, 0x2, R20 ;  /* 0x0000000205147825 */ /* 0x000fe200078e0214 */
[----:B------:R-:W-:Y:S01]  /*84b0*/  UIMAD.WIDE.U32 UR8, UR60, UR12, UR8 ;  /* 0x0000000c3c0872a5 */ /* 0x000fe2000f8e0008 */
[----:B------:R-:W-:Y:S01]  /*84c0*/  SHF.R.S32.HI R5, RZ, 0x1f, R4 ;  /* 0x0000001fff057819 */ /* 0x000fe20000011404 */
[----:B------:R-:W-:Y:S01]  /*84d0*/  UIMAD UR7, UR60, UR13, UR7 ;  /* 0x0000000d3c0772a4 */ /* 0x000fe2000f8e0207 */
[----:B------:R-:W-:Y:S01]  /*84e0*/  IMAD R7, R38, R7, R9 ;  /* 0x0000000726077224 */ /* 0x000fe200078e0209 */
[----:B--2---:R-:W-:Y:S01]  /*84f0*/  IADD3 R11, P6, R20, 0x2000, RZ ;  /* 0x00002000140b7810 */ /* 0x004fe20007fde0ff */
[----:B-----5:R-:W-:Y:S01]  /*8500*/  IMAD R43, R3, R38, RZ ;  /* 0x00000026032b7224 */ /* 0x020fe200078e02ff */
[----:B------:R-:W-:Y:S01]  /*8510*/  IADD3 R4, P0, R4, UR8, RZ ;  /* 0x0000000804047c10 */ /* 0x000fe2000ff1e0ff */
[----:B------:R-:W-:Y:S01]  /*8520*/  ULDC.64 UR12, c[0x0][0xaa0] ;  /* 0x0002a800000c7ab9 */ /* 0x000fe20000000a00 */
[----:B------:R-:W-:Y:S01]  /*8530*/  IMAD.U32 R6, RZ, RZ, UR7 ;  /* 0x00000007ff067e24 */ /* 0x000fe2000f8e00ff */
[----:B------:R-:W-:-:S02]  /*8540*/  LOP3.LUT R8, R11, 0x380, RZ, 0xc0, !PT ;  /* 0x000003800b087812 */ /* 0x000fc400078ec0ff */
[----:B------:R-:W-:Y:S02]  /*8550*/  IADD3 R13, P2, R20, 0x1000, RZ ;  /* 0x00001000140d7810 */ /* 0x000fe40007f5e0ff */
[----:B------:R-:W-:Y:S01]  /*8560*/  IADD3.X R5, R5, UR9, R6, P0, !PT ;  /* 0x0000000905057c10 */ /* 0x000fe200087fe406 */
[----:B------:R-:W-:Y:S01]  /*8570*/  ULDC.64 UR8, c[0x0][0xb88] ;  /* 0x0002e20000087ab9 */ /* 0x000fe20000000a00 */
[----:B------:R-:W-:Y:S02]  /*8580*/  SHF.R.S32.HI R6, RZ, 0x1f, R7 ;  /* 0x0000001fff067819 */ /* 0x000fe40000011407 */
[----:B------:R-:W-:Y:S01]  /*8590*/  SHF.R.U64 R8, R8, 0x3, RZ ;  /* 0x0000000308087819 */ /* 0x000fe200000012ff */
[----:B------:R-:W-:Y:S01]  /*85a0*/  IMAD.WIDE.U32 R4, R7, UR8, R4 ;  /* 0x0000000807047c25 */ /* 0x000fe2000f8e0004 */
[----:B------:R-:W-:Y:S02]  /*85b0*/  LOP3.LUT R12, R13, 0x380, RZ, 0xc0, !PT ;  /* 0x000003800d0c7812 */ /* 0x000fe400078ec0ff */
[----:B------:R-:W-:Y:S01]  /*85c0*/  LOP3.LUT R8, R8, R11, RZ, 0x3c, !PT ;  /* 0x0000000b08087212 */ /* 0x000fe200078e3cff */
[----:B------:R-:W-:Y:S01]  /*85d0*/  IMAD R10, R6, UR8, RZ ;  /* 0x00000008060a7c24 */ /* 0x000fe2000f8e02ff */
[----:B------:R-:W-:-:S02]  /*85e0*/  SHF.R.U64 R12, R12, 0x3, RZ ;  /* 0x000000030c0c7819 */ /* 0x000fc400000012ff */
[----:B------:R-:W-:Y:S01]  /*85f0*/  IADD3 R45, P0, R20, 0x5000, RZ ;  /* 0x00005000142d7810 */ /* 0x000fe20007f1e0ff */
[----:B------:R-:W-:Y:S01]  /*8600*/  IMAD R11, R7, UR9, R10 ;  /* 0x00000009070b7c24 */ /* 0x000fe2000f8e020a */
[----:B------:R-:W-:Y:S01]  /*8610*/  ULDC.64 UR8, c[0x0][0xb50] ;  /* 0x0002d40000087ab9 */ /* 0x000fe20000000a00 */
[----:B------:R-:W-:Y:S01]  /*8620*/  LOP3.LUT R12, R12, R13, RZ, 0x3c, !PT ;  /* 0x0000000d0c0c7212 */ /* 0x000fe200078e3cff */
[----:B------:R-:W-:Y:S01]  /*8630*/  IMAD.X R13, RZ, RZ, R21, P2 ;  /* 0x000000ffff0d7224 */ /* 0x000fe200010e0615 */
[----:B------:R-:W-:Y:S01]  /*8640*/  LOP3.LUT R44, R45, 0x380, RZ, 0xc0, !PT ;  /* 0x000003802d2c7812 */ /* 0x000fe200078ec0ff */
[----:B------:R-:W-:Y:S01]  /*8650*/  IMAD.IADD R5, R5, 0x1, R11 ;  /* 0x0000000105057824 */ /* 0x000fe200078e020b */
[----:B------:R-:W-:Y:S02]  /*8660*/  LEA R11, P3, R4, UR8, 0x2 ;  /* 0x00000008040b7c11 */ /* 0x000fe4000f8610ff */
[----:B------:R-:W-:Y:S02]  /*8670*/  IADD3 R25, P2, R20, 0x7000, RZ ;  /* 0x0000700014197810 */ /* 0x000fe40007f5e0ff */
[----:B------:R-:W-:Y:S01]  /*8680*/  LEA.HI.X R14, R4, UR9, R5, 0x2, P3 ;  /* 0x00000009040e7c11 */ /* 0x000fe200098f1405 */
[----:B------:R-:W-:Y:S01]  /*8690*/  SHFL.IDX PT, R36, R11, RZ, 0x1c1f ;  /* 0x001c1fff0b247589 */ /* 0x000fe200000e0000 */
[----:B------:R-:W-:Y:S01]  /*86a0*/  IADD3 R33, P3, R20, 0x6000, RZ ;  /* 0x0000600014217810 */ /* 0x000fe20007f7e0ff */
[----:B------:R-:W-:Y:S01]  /*86b0*/  IMAD.U32 R5, RZ, RZ, UR16 ;  /* 0x00000010ff057e24 */ /* 0x000fe2000f8e00ff */
[----:B------:R-:W-:Y:S01]  /*86c0*/  SHF.R.U64 R44, R44, 0x3, RZ ;  /* 0x000000032c2c7819 */ /* 0x000fe200000012ff */
[----:B------:R-:W0:Y:S01]  /*86d0*/  SHFL.IDX PT, R37, R14, RZ, 0x1c1f ;  /* 0x001c1fff0e257589 */ /* 0x000e2200000e0000 */
[----:B------:R-:W-:Y:S01]  /*86e0*/  LOP3.LUT R32, R33, 0x380, RZ, 0xc0, !PT ;  /* 0x0000038021207812 */ /* 0x000fe200078ec0ff */
[----:B------:R-:W-:Y:S01]  /*86f0*/  IMAD R22, R5, 0x80, R196 ;  /* 0x0000008005167824 */ /* 0x000fe200078e02c4 */
[----:B------:R-:W-:Y:S01]  /*8700*/  LOP3.LUT R24, R25, 0x380, RZ, 0xc0, !PT ;  /* 0x0000038019187812 */ /* 0x000fe200078ec0ff */
[----:B------:R-:W-:Y:S01]  /*8710*/  SHFL.IDX PT, R40, R11, 0x1, 0x1c1f ;  /* 0x003c1f000b287f89 */ /* 0x000fe200000e0000 */
[----:B------:R-:W-:Y:S01]  /*8720*/  SHF.R.U64 R32, R32, 0x3, RZ ;  /* 0x0000000320207819 */ /* 0x000fe200000012ff */
[----:B------:R-:W-:Y:S01]  /*8730*/  VIADD R4, R22, 0x8 ;  /* 0x0000000816047836 */ /* 0x000fe20000000000 */
[----:B------:R-:W-:Y:S01]  /*8740*/  LOP3.LUT R44, R44, R45, RZ, 0x3c, !PT ;  /* 0x0000002d2c2c7212 */ /* 0x000fe200078e3cff */
[----:B------:R-:W1:Y:S01]  /*8750*/  SHFL.IDX PT, R41, R14, 0x1, 0x1c1f ;  /* 0x003c1f000e297f89 */ /* 0x000e6200000e0000 */
[----:B------:R-:W-:Y:S01]  /*8760*/  LOP3.LUT R32, R32, R33, RZ, 0x3c, !PT ;  /* 0x0000002120207212 */ /* 0x000fe200078e3cff */
[----:B------:R-:W-:Y:S01]  /*8770*/  IMAD.X R33, RZ, RZ, R21, P3 ;  /* 0x000000ffff217224 */ /* 0x000fe200018e0615 */
[----:B------:R-:W-:-:S02]  /*8780*/  SHF.R.U64 R24, R24, 0x3, RZ ;  /* 0x0000000318187819 */ /* 0x000fc400000012ff */
[C---:B------:R-:W-:Y:S02]  /*8790*/  IADD3 R9, P5, R20.reuse, 0x3000, RZ ;  /* 0x0000300014097810 */ /* 0x040fe40007fbe0ff */
[C---:B------:R-:W-:Y:S02]  /*87a0*/  IADD3 R53, P4, R20.reuse, 0x4000, RZ ;  /* 0x0000400014357810 */ /* 0x040fe40007f9e0ff */
[----:B------:R-:W-:Y:S01]  /*87b0*/  IADD3.X R45, RZ, R21, RZ, P0, !PT ;  /* 0x00000015ff2d7210 */ /* 0x000fe200007fe4ff */
[--C-:B------:R-:W-:Y:S01]  /*87c0*/  IMAD.X R7, RZ, RZ, R21.reuse, P5 ;  /* 0x000000ffff077224 */ /* 0x100fe200028e0615 */
[----:B------:R-:W-:Y:S02]  /*87d0*/  IADD3 R10, P3, R20, 0xb000, RZ ;  /* 0x0000b000140a7810 */ /* 0x000fe40007f7e0ff */
[----:B------:R-:W-:Y:S02]  /*87e0*/  LOP3.LUT P0, RZ, R194, 0x3, RZ, 0xc0, !PT ;  /* 0x00000003c2ff7812 */ /* 0x000fe4000780c0ff */
[----:B------:R-:W-:Y:S01]  /*87f0*/  LOP3.LUT R24, R24, R25, RZ, 0x3c, !PT ;  /* 0x0000001918187212 */ /* 0x000fe200078e3cff */
[--C-:B------:R-:W-:Y:S01]  /*8800*/  IMAD.X R25, RZ, RZ, R21.reuse, P2 ;  /* 0x000000ffff197224 */ /* 0x100fe200010e0615 */
[----:B------:R-:W-:Y:S01]  /*8810*/  LOP3.LUT R6, R9, 0x380, RZ, 0xc0, !PT ;  /* 0x0000038009067812 */ /* 0x000fe200078ec0ff */
[----:B------:R-:W-:Y:S01]  /*8820*/  UIMAD UR7, UR11, UR12, URZ ;  /* 0x0000000c0b0772a4 */ /* 0x000fe2000f8e023f */
[----:B------:R-:W-:Y:S01]  /*8830*/  LOP3.LUT R52, R53, 0x380, RZ, 0xc0, !PT ;  /* 0x0000038035347812 */ /* 0x000fe200078ec0ff */
[----:B------:R-:W-:Y:S01]  /*8840*/  IMAD.X R49, RZ, RZ, R21, P3 ;  /* 0x000000ffff317224 */ /* 0x000fe200018e0615 */
[----:B------:R-:W-:Y:S01]  /*8850*/  LOP3.LUT R3, R10, 0x380, RZ, 0xc0, !PT ;  /* 0x000003800a037812 */ /* 0x000fe200078ec0ff */
[----:B------:R-:W-:Y:S01]  /*8860*/  UIMAD.WIDE.U32 UR8, UR4, UR12, URZ ;  /* 0x0000000c040872a5 */ /* 0x000fe2000f8e003f */
[----:B------:R-:W-:Y:S01]  /*8870*/  ISETP.GE.OR P2, PT, R22, R43, P0 ;  /* 0x0000002b1600720c */ /* 0x000fe20000746670 */
[----:B------:R-:W-:Y:S01]  /*8880*/  ULDC.64 UR10, c[0x0][0xae8] ;  /* 0x0002ba00000a7ab9 */ /* 0x000fe20000000a00 */
[----:B------:R-:W-:-:S02]  /*8890*/  SHF.R.U64 R6, R6, 0x3, RZ ;  /* 0x0000000306067819 */ /* 0x000fc400000012ff */
[----:B------:R-:W-:Y:S02]  /*88a0*/  SHF.R.U64 R52, R52, 0x3, RZ ;  /* 0x0000000334347819 */ /* 0x000fe400000012ff */
[----:B------:R-:W-:Y:S02]  /*88b0*/  SHF.R.U64 R3, R3, 0x3, RZ ;  /* 0x0000000303037819 */ /* 0x000fe400000012ff */
[----:B------:R-:W-:Y:S02]  /*88c0*/  LOP3.LUT R6, R6, R9, RZ, 0x3c, !PT ;  /* 0x0000000906067212 */ /* 0x000fe400078e3cff */
[----:B------:R-:W-:Y:S01]  /*88d0*/  LOP3.LUT R52, R52, R53, RZ, 0x3c, !PT ;  /* 0x0000003534347212 */ /* 0x000fe200078e3cff */
[----:B------:R-:W-:Y:S01]  /*88e0*/  IMAD.X R53, RZ, RZ, R21, P4 ;  /* 0x000000ffff357224 */ /* 0x000fe200020e0615 */
[----:B------:R-:W-:Y:S01]  /*88f0*/  IADD3.X R9, RZ, R21, RZ, P6, !PT ;  /* 0x00000015ff097210 */ /* 0x000fe200037fe4ff */
[----:B0-----:R0:W-:Y:S01]  /*8900*/  @!P2 ST.E desc[UR36][R36.64], R0 ;  /* 0x000000002400a985 */ /* 0x0011e2000c101924 */
[----:B------:R-:W-:-:S02]  /*8910*/  ISETP.GE.OR P0, PT, R4, R43, P0 ;  /* 0x0000002b0400720c */ /* 0x000fc40000706670 */
[----:B------:R-:W-:Y:S02]  /*8920*/  LOP3.LUT R48, R3, R10, RZ, 0x3c, !PT ;  /* 0x0000000a03307212 */ /* 0x000fe400078e3cff */
[C---:B------:R-:W-:Y:S01]  /*8930*/  IADD3 R65, P6, R20.reuse, 0x8000, RZ ;  /* 0x0000800014417810 */ /* 0x040fe20007fde0ff */
[----:B------:R-:W2:Y:S01]  /*8940*/  @P1 LDC R3, c[0x0][0xbec] ;  /* 0x0002fb00ff031b82 */ /* 0x000ea20000000800 */
[C---:B------:R-:W-:Y:S02]  /*8950*/  IADD3 R61, P5, R20.reuse, 0x9000, RZ ;  /* 0x00009000143d7810 */ /* 0x040fe40007fbe0ff */
[C---:B------:R-:W-:Y:S02]  /*8960*/  IADD3 R57, P4, R20.reuse, 0xa000, RZ ;  /* 0x0000a00014397810 */ /* 0x040fe40007f9e0ff */
[----:B------:R-:W-:Y:S02]  /*8970*/  LOP3.LUT R5, R20, 0x380, RZ, 0xc0, !PT ;  /* 0x0000038014057812 */ /* 0x000fe400078ec0ff */
[----:B------:R-:W-:Y:S01]  /*8980*/  LOP3.LUT R64, R65, 0x380, RZ, 0xc0, !PT ;  /* 0x0000038041407812 */ /* 0x000fe200078ec0ff */
[----:B0-----:R-:W0:Y:S01]  /*8990*/  @P1 LDC R37, c[0x0][0xbf0] ;  /* 0x0002fc00ff251b82 */ /* 0x001e220000000800 */
[----:B------:R-:W-:Y:S01]  /*89a0*/  LOP3.LUT R60, R61, 0x380, RZ, 0xc0, !PT ;  /* 0x000003803d3c7812 */ /* 0x000fe200078ec0ff */
[----:B-1----:R1:W-:Y:S01]  /*89b0*/  @!P0 ST.E desc[UR36][R40.64], R2 ;  /* 0x0000000228008985 */ /* 0x0023e2000c101924 */
[----:B------:R-:W-:-:S02]  /*89c0*/  LOP3.LUT R56, R57, 0x380, RZ, 0xc0, !PT ;  /* 0x0000038039387812 */ /* 0x000fc400078ec0ff */
[----:B------:R-:W-:Y:S01]  /*89d0*/  SHF.R.U64 R5, R5, 0x3, RZ ;  /* 0x0000000305057819 */ /* 0x000fe200000012ff */
[----:B------:R-:W-:Y:S01]  /*89e0*/  UIMAD UR7, UR4, UR13, UR7 ;  /* 0x0000000d040772a4 */ /* 0x000fe2000f8e0207 */
[----:B------:R-:W-:Y:S01]  /*89f0*/  SHF.R.U64 R64, R64, 0x3, RZ ;  /* 0x0000000340407819 */ /* 0x000fe200000012ff */
[----:B------:R-:W-:Y:S01]  /*8a00*/  IMAD R0, R19, 0x20, R23 ;  /* 0x0000002013007824 */ /* 0x000fe200078e0217 */
[----:B------:R-:W-:Y:S01]  /*8a10*/  SHF.R.U64 R60, R60, 0x3, RZ ;  /* 0x000000033c3c7819 */ /* 0x000fe200000012ff */
[----:B------:R-:W5:Y:S01]  /*8a20*/  LD.E.128 R12, desc[UR36][R12.64] ;  /* 0x000000240c0c7980 */ /* 0x000f62000c101d00 */
[----:B------:R-:W-:Y:S02]  /*8a30*/  SHF.R.U64 R56, R56, 0x3, RZ ;  /* 0x0000000338387819 */ /* 0x000fe400000012ff */
[----:B------:R-:W-:Y:S01]  /*8a40*/  LOP3.LUT R20, R5, R20, RZ, 0x3c, !PT ;  /* 0x0000001405147212 */ /* 0x000fe200078e3cff */
[----:B------:R-:W5:Y:S01]  /*8a50*/  LD.E.128 R8, desc[UR36][R8.64] ;  /* 0x0000002408087980 */ /* 0x000f62000c101d00 */
[----:B------:R-:W-:Y:S01]  /*8a60*/  LOP3.LUT R64, R64, R65, RZ, 0x3c, !PT ;  /* 0x0000004140407212 */ /* 0x000fe200078e3cff */
[--C-:B------:R-:W-:Y:S01]  /*8a70*/  IMAD.X R65, RZ, RZ, R21.reuse, P6 ;  /* 0x000000ffff417224 */ /* 0x100fe200030e0615 */
[----:B------:R-:W-:Y:S01]  /*8a80*/  LOP3.LUT R60, R60, R61, RZ, 0x3c, !PT ;  /* 0x0000003d3c3c7212 */ /* 0x000fe200078e3cff */
[----:B------:R3:W5:Y:S01]  /*8a90*/  LD.E.128 R28, desc[UR36][R20.64] ;  /* 0x00000024141c7980 */ /* 0x000762000c101d00 */
[----:B------:R-:W-:Y:S01]  /*8aa0*/  LOP3.LUT R56, R56, R57, RZ, 0x3c, !PT ;  /* 0x0000003938387212 */ /* 0x000fe200078e3cff */
[----:B------:R-:W-:Y:S01]  /*8ab0*/  IMAD.X R57, RZ, RZ, R21, P4 ;  /* 0x000000ffff397224 */ /* 0x000fe200020e0615 */
[----:B------:R-:W-:Y:S01]  /*8ac0*/  IADD3.X R61, RZ, R21, RZ, P5, !PT ;  /* 0x00000015ff3d7210 */ /* 0x000fe20002ffe4ff */
[----:B------:R-:W-:Y:S01]  /*8ad0*/  UIADD3 UR9, UR9, UR7, URZ ;  /* 0x0000000709097290 */ /* 0x000fe2000fffe03f */
[----:B------:R-:W5:Y:S01]  /*8ae0*/  LD.E.128 R4, desc[UR36][R6.64] ;  /* 0x0000002406047980 */ /* 0x000f62000c101d00 */
[----:B------:R-:W-:-:S03]  /*8af0*/  UIMAD UR4, UR14, UR10, URZ ;  /* 0x0000000a0e0472a4 */ /* 0x000fc6000f8e023f */
[----:B------:R-:W5:Y:S01]  /*8b00*/  LD.E.128 R52, desc[UR36][R52.64] ;  /* 0x0000002434347980 */ /* 0x000f62000c101d00 */
[----:B---3--:R-:W-:Y:S01]  /*8b10*/  IMAD.U32 R21, RZ, RZ, UR16 ;  /* 0x00000010ff157e24 */ /* 0x008fe2000f8e00ff */
[----:B------:R-:W-:Y:S02]  /*8b20*/  UIMAD UR4, UR61, UR11, UR4 ;  /* 0x0000000b3d0472a4 */ /* 0x000fe4000f8e0204 */
[----:B------:R-:W-:Y:S01]  /*8b30*/  UIMAD.WIDE.U32 UR8, UR61, UR10, UR8 ;  /* 0x0000000a3d0872a5 */ /* 0x000fe2000f8e0008 */
[----:B------:R-:W5:Y:S01]  /*8b40*/  LD.E.128 R44, desc[UR36][R44.64] ;  /* 0x000000242c2c7980 */ /* 0x000f62000c101d00 */
[----:B------:R-:W-:Y:S01]  /*8b50*/  LEA R20, R21, R0, 0x7 ;  /* 0x0000000015147211 */ /* 0x000fe200078e38ff */
[----:B------:R-:W-:Y:S01]  /*8b60*/  ULDC.64 UR10, c[0x0][0xaf0] ;  /* 0x0002bc00000a7ab9 */ /* 0x000fe20000000a00 */
[----:B------:R-:W-:Y:S01]  /*8b70*/  UIADD3 UR9, UR9, UR4, URZ ;  /* 0x0000000409097290 */ /* 0x000fe2000fffe03f */
[----:B------:R-:W5:Y:S02]  /*8b80*/  LD.E.128 R32, desc[UR36][R32.64] ;  /* 0x0000002420207980 */ /* 0x000f64000c101d00 */
[----:B--2---:R-:W-:Y:S01]  /*8b90*/  @P1 IMAD.HI.U32 R0, R20, R3, RZ ;  /* 0x0000000314001227 */ /* 0x004fe200078e00ff */
[----:B------:R-:W-:Y:S01]  /*8ba0*/  UIMAD UR4, UR15, UR10, URZ ;  /* 0x0000000a0f0472a4 */ /* 0x000fe2000f8e023f */
[----:B------:R-:W5:Y:S01]  /*8bb0*/  LD.E.128 R24, desc[UR36][R24.64] ;  /* 0x0000002418187980 */ /* 0x000f62000c101d00 */
[----:B------:R-:W-:Y:S01]  /*8bc0*/  UIMAD.WIDE.U32 UR8, UR60, UR10, UR8 ;  /* 0x0000000a3c0872a5 */ /* 0x000fe2000f8e0008 */
[----:B------:R-:W-:Y:S01]  /*8bd0*/  IMAD.MOV.U32 R21, RZ, RZ, R20 ;  /* 0x000000ffff157224 */ /* 0x000fe200078e0014 */
[----:B0-----:R-:W-:Y:S01]  /*8be0*/  @P1 SHF.R.U32.HI R21, RZ, R37, R0 ;  /* 0x00000025ff151219 */ /* 0x001fe20000011600 */
[----:B------:R-:W-:Y:S01]  /*8bf0*/  UIMAD UR4, UR60, UR11, UR4 ;  /* 0x0000000b3c0472a4 */ /* 0x000fe2000f8e0204 */
[----:B------:R-:W5:Y:S02]  /*8c00*/  LD.E.128 R64, desc[UR36][R64.64] ;  /* 0x0000002440407980 */ /* 0x000f64000c101d00 */
[----:B------:R-:W-:Y:S01]  /*8c10*/  SHF.R.S32.HI R0, RZ, 0x1f, R21 ;  /* 0x0000001fff007819 */ /* 0x000fe20000011415 */
[----:B------:R-:W-:Y:S01]  /*8c20*/  UIADD3 UR4, UR9, UR4, URZ ;  /* 0x0000000409047290 */ /* 0x000fe2000fffe03f */
[----:B------:R-:W-:Y:S01]  /*8c30*/  IADD3 R37, -R21, RZ, RZ ;  /* 0x000000ff15257210 */ /* 0x000fe20007ffe1ff */
[----:B-1----:R-:W-:Y:S01]  /*8c40*/  IMAD.U32 R2, RZ, RZ, UR8 ;  /* 0x00000008ff027e24 */ /* 0x002fe2000f8e00ff */
[----:B------:R-:W5:Y:S01]  /*8c50*/  LD.E.128 R60, desc[UR36][R60.64] ;  /* 0x000000243c3c7980 */ /* 0x000f62000c101d00 */
        /* <DEDUP_REMOVED lines=8> */
[----:B------:R-:W-:Y:S01]  /*8ce0*/  SHF.R.S32.HI R0, RZ, 0x1f, R37 ;  /* 0x0000001fff007819 */ /* 0x000fe20000011425 */
[----:B------:R-:W-:Y:S01]  /*8cf0*/  @!PT LDS RZ, [RZ] ;  /* 0x00000000fffff984 */ /* 0x000fe20000000800 */
[----:B------:R-:W-:Y:S01]  /*8d00*/  @!PT LDS RZ, [RZ] ;  /* 0x00000000fffff984 */ /* 0x000fe20000000800 */
[----:B------:R-:W-:Y:S01]  /*8d10*/  @!PT LDS RZ, [RZ] ;  /* 0x00000000fffff984 */ /* 0x000fe20000000800 */
[----:B------:R-:W-:Y:S01]  /*8d20*/  @!PT LDS RZ, [RZ] ;  /* 0x00000000fffff984 */ /* 0x000fe20000000800 */
[----:B------:R0:W-:Y:S06]  /*8d30*/  MEMBAR.ALL.CTA ;  /* 0x0000000000007992 */ /* 0x0001ec0000008000 */
[----:B0-----:R-:W0:Y:S01]  /*8d40*/  FENCE.VIEW.ASYNC.S ;  /* 0x00000000000073c6 */ /* 0x001e220000000000 */
[----:B------:R-:W-:Y:S01]  /*8d50*/  IMAD.WIDE.U32 R2, R21, UR8, R2 ;  /* 0x0000000815027c25 */ /* 0x000fe2000f8e0002 */
[----:B------:R-:W-:-:S03]  /*8d60*/  ULDC.64 UR8, c[0x0][0xad8] ;  /* 0x0002b60000087ab9 */ /* 0x000fc60000000a00 */
[----:B------:R-:W-:Y:S02]  /*8d70*/  IMAD.U32 R40, RZ, RZ, UR16 ;  /* 0x00000010ff287e24 */ /* 0x000fe4000f8e00ff */
[----:B------:R-:W-:Y:S02]  /*8d80*/  IMAD.IADD R3, R3, 0x1, R41 ;  /* 0x0000000103037824 */ /* 0x000fe400078e0229 */
[----:B------:R-:W-:Y:S02]  /*8d90*/  IMAD R20, R0, UR8, RZ ;  /* 0x0000000800147c24 */ /* 0x000fe4000f8e02ff */
[----:B------:R-:W-:Y:S02]  /*8da0*/  IMAD R40, R40, 0x80, R23 ;  /* 0x0000008028287824 */ /* 0x000fe400078e0217 */
[C---:B------:R-:W-:Y:S02]  /*8db0*/  IMAD R21, R37.reuse, UR9, R20 ;  /* 0x0000000925157c24 */ /* 0x040fe4000f8e0214 */
[----:B------:R-:W-:Y:S01]  /*8dc0*/  IMAD.WIDE.U32 R2, R37, UR8, R2 ;  /* 0x0000000825027c25 */ /* 0x000fe2000f8e0002 */
[----:B------:R-:W-:Y:S01]  /*8dd0*/  ISETP.GE.AND P2, PT, R40, R43, PT ;  /* 0x0000002b2800720c */ /* 0x000fe20003f46270 */
[----:B------:R-:W-:-:S02]  /*8de0*/  ULDC.64 UR8, c[0x0][0xa80] ;  /* 0x0002a00000087ab9 */ /* 0x000fc40000000a00 */
[----:B------:R-:W-:Y:S01]  /*8df0*/  VIADD R0, R40, 0x20 ;  /* 0x0000002028007836 */ /* 0x000fe20000000000 */
[----:B------:R-:W-:Y:S01]  /*8e00*/  LEA R22, P3, R2, UR8, 0x1 ;  /* 0x0000000802167c11 */ /* 0x000fe2000f8608ff */
[----:B------:R-:W-:Y:S01]  /*8e10*/  IMAD.IADD R3, R3, 0x1, R21 ;  /* 0x0000000103037824 */ /* 0x000fe200078e0215 */
[----:B------:R-:W-:Y:S02]  /*8e20*/  IADD3 R42, R42, 0x30820, RZ ;  /* 0x000308202a2a7810 */ /* 0x000fe40007ffe0ff */
        /* <DEDUP_REMOVED lines=13> */
[----:B------:R-:W-:-:S09]  /*8f00*/  ISETP.GE.AND P2, PT, R18, UR4, PT ;  /* 0x0000000412007c0c */ /* 0x000fd2000bf46270 */
[CC--:B-1----:R-:W-:Y:S02]  /*8f10*/  @!P4 LEA R2, P6, R16.reuse, R37.reuse, 0x1 ;  /* 0x000000251002c211 */ /* 0x0c2fe400078c08ff */
[CC--:B------:R-:W-:Y:S02]  /*8f20*/  @!P3 LEA R20, P5, R17.reuse, R37.reuse, 0x1 ;  /* 0x000000251114b211 */ /* 0x0c0fe400078a08ff */
[-C--:B--2---:R-:W-:Y:S02]  /*8f30*/  @!P4 LEA.HI.X R3, R16, R0.reuse, R203, 0x1, P6 ;  /* 0x000000001003c211 */ /* 0x084fe400030f0ccb */
[C---:B------:R-:W-:Y:S02]  /*8f40*/  @!P2 LEA R36, P6, R18.reuse, R37, 0x1 ;  /* 0x000000251224a211 */ /* 0x040fe400078c08ff */
[-C--:B------:R-:W-:Y:S01]  /*8f50*/  @!P3 LEA.HI.X R21, R17, R0.reuse, R202, 0x1, P5 ;  /* 0x000000001115b211 */ /* 0x080fe200028f0cca */
[----:B-----5:R3:W-:Y:S01]  /*8f60*/  @!P4 ST.E.128 desc[UR36][R2.64], R28 ;  /* 0x0000001c0200c985 */ /* 0x0207e2000c101d24 */
[----:B------:R-:W-:-:S03]  /*8f70*/  @!P2 LEA.HI.X R37, R18, R0, R201, 0x1, P6 ;  /* 0x000000001225a211 */ /* 0x000fc600030f0cc9 */
[----:B------:R3:W-:Y:S04]  /*8f80*/  @!P3 ST.E.128 desc[UR36][R20.64], R52 ;  /* 0x000000341400b985 */ /* 0x0007e8000c101d24 */
[----:B------:R3:W-:Y:S02]  /*8f90*/  @!P2 ST.E.128 desc[UR36][R36.64], R64 ;  /* 0x000000402400a985 */ /* 0x0007e4000c101d24 */
.L_x_3513:
[----:B------:R-:W-:Y:S05]  /*8fa0*/  BSYNC B1 ;  /* 0x0000000000017941 */ /* 0x000fea0003800000 */
.L_x_3512:
[----:B--2---:R2:W4:Y:S01]  /*8fb0*/  SHFL.IDX PT, R0, R38, 0x1, 0x181f ;  /* 0x00381f0026007f89 */ /* 0x00452200000e0000 */
[----:B------:R-:W-:Y:S03]  /*8fc0*/  BSSY B1, `(.L_x_3514) ;  /* 0x0000010000017945 */ /* 0x000fe60003800000 */
[----:B---3-5:R2:W3:Y:S01]  /*8fd0*/  SHFL.IDX PT, R29, R22, 0x1, 0x181f ;  /* 0x00381f00161d7f89 */ /* 0x0284e200000e0000 */
[----:B------:R-:W-:Y:S05]  /*8fe0*/  @P1 BRA `(.L_x_3515) ;  /* 0x0000000000341947 */ /* 0x000fea0003800000 */
[----:B------:R-:W-:Y:S02]  /*8ff0*/  ULDC UR4, c[0x0][0xac8] ;  /* 0x0002b20000047ab9 */ /* 0x000fe40000000800 */
[----:B------:R-:W-:Y:S02]  /*9000*/  ISETP.GE.AND P4, PT, R16, UR4, PT ;  /* 0x0000000410007c0c */ /* 0x000fe4000bf86270 */
[----:B------:R-:W-:Y:S02]  /*9010*/  ISETP.GE.AND P5, PT, R17, UR4, PT ;  /* 0x0000000411007c0c */ /* 0x000fe4000bfa6270 */
[----:B------:R-:W-:-:S09]  /*9020*/  ISETP.GE.AND P6, PT, R18, UR4, PT ;  /* 0x0000000412007c0c */ /* 0x000fd2000bfc6270 */
[-C--:B---3--:R-:W-:Y:S02]  /*9030*/  @!P4 LEA R2, P1, R16, R29.reuse, 0x1 ;  /* 0x0000001d1002c211 */ /* 0x088fe400078208ff */
[CC--:B------:R-:W-:Y:S02]  /*9040*/  @!P5 LEA R20, P2, R17.reuse, R29.reuse, 0x1 ;  /* 0x0000001d1114d211 */ /* 0x0c0fe400078408ff */
[----:B------:R-:W-:Y:S02]  /*9050*/  @!P6 LEA R28, P3, R18, R29, 0x1 ;  /* 0x0000001d121ce211 */ /* 0x000fe400078608ff */
[-C--:B----4-:R-:W-:Y:S02]  /*9060*/  @!P4 LEA.HI.X R3, R16, R0.reuse, R203, 0x1, P1 ;  /* 0x000000001003c211 */ /* 0x090fe400008f0ccb */
[-C--:B------:R-:W-:Y:S02]  /*9070*/  @!P5 LEA.HI.X R21, R17, R0.reuse, R202, 0x1, P2 ;  /* 0x000000001115d211 */ /* 0x080fe400010f0cca */
[----:B------:R-:W-:Y:S01]  /*9080*/  @!P6 LEA.HI.X R29, R18, R0, R201, 0x1, P3 ;  /* 0x00000000121de211 */ /* 0x000fe200018f0cc9 */
[----:B------:R3:W-:Y:S04]  /*9090*/  @!P4 ST.E.128 desc[UR36][R2.64], R12 ;  /* 0x0000000c0200c985 */ /* 0x0007e8000c101d24 */
[----:B------:R3:W-:Y:S04]  /*90a0*/  @!P5 ST.E.128 desc[UR36][R20.64], R44 ;  /* 0x0000002c1400d985 */ /* 0x0007e8000c101d24 */
[----:B------:R3:W-:Y:S02]  /*90b0*/  @!P6 ST.E.128 desc[UR36][R28.64], R60 ;  /* 0x0000003c1c00e985 */ /* 0x0007e4000c101d24 */
.L_x_3515:
[----:B------:R-:W-:Y:S05]  /*90c0*/  BSYNC B1 ;  /* 0x0000000000017941 */ /* 0x000fea0003800000 */
.L_x_3514:
[----:B----4-:R4:W0:Y:S01]  /*90d0*/  SHFL.IDX PT, R0, R38, 0x2, 0x181f ;  /* 0x00581f0026007f89 */ /* 0x01082200000e0000 */
[----:B------:R-:W-:Y:S03]  /*90e0*/  BSSY B1, `(.L_x_3516) ;  /* 0x0000010000017945 */ /* 0x000fe60003800000 */
[----:B---3--:R4:W3:Y:S01]  /*90f0*/  SHFL.IDX PT, R15, R22, 0x2, 0x181f ;  /* 0x00581f00160f7f89 */ /* 0x0088e200000e0000 */
        /* <DEDUP_REMOVED lines=8> */
[-C--:B0-----:R-:W-:Y:S02]  /*9180*/  @!P3 LEA.HI.X R3, R16, R0.reuse, R203, 0x1, P0 ;  /* 0x000000001003b211 */ /* 0x081fe400000f0ccb */
[-C--:B------:R-:W-:Y:S02]  /*9190*/  @!P4 LEA.HI.X R13, R17, R0.reuse, R202, 0x1, P1 ;  /* 0x00000000110dc211 */ /* 0x080fe400008f0cca */
[----:B------:R-:W-:Y:S01]  /*91a0*/  @!P5 LEA.HI.X R15, R18, R0, R201, 0x1, P2 ;  /* 0x00000000120fd211 */ /* 0x000fe200010f0cc9 */
[----:B------:R0:W-:Y:S04]  /*91b0*/  @!P3 ST.E.128 desc[UR36][R2.64], R8 ;  /* 0x000000080200b985 */ /* 0x0001e8000c101d24 */
[----:B------:R0:W-:Y:S04]  /*91c0*/  @!P4 ST.E.128 desc[UR36][R12.64], R32 ;  /* 0x000000200c00c985 */ /* 0x0001e8000c101d24 */
[----:B------:R0:W-:Y:S02]  /*91d0*/  @!P5 ST.E.128 desc[UR36][R14.64], R56 ;  /* 0x000000380e00d985 */ /* 0x0001e4000c101d24 */
.L_x_3517:
[----:B------:R-:W-:Y:S05]  /*91e0*/  BSYNC B1 ;  /* 0x0000000000017941 */ /* 0x000fea0003800000 */
.L_x_3516:
[----:B0-----:R-:W-:Y:S01]  /*91f0*/  VIADD R0, R40, 0x60 ;  /* 0x0000006028007836 */ /* 0x001fe20000000000 */
[----:B--2-4-:R-:W4:Y:S04]  /*9200*/  SHFL.IDX PT, R38, R38, 0x3, 0x181f ;  /* 0x00781f0026267f89 */ /* 0x014f2800000e0000 */
[----:B------:R-:W-:Y:S01]  /*9210*/  ISETP.GE.AND P0, PT, R0, R43, PT ;  /* 0x0000002b0000720c */ /* 0x000fe20003f06270 */
[----:B------:R0:W2:-:S12]  /*9220*/  SHFL.IDX PT, R11, R22, 0x3, 0x181f ;  /* 0x00781f00160b7f89 */ /* 0x00009800000e0000 */
[----:B0-----:R-:W-:Y:S05]  /*9230*/  @P0 BRA `(.L_x_3518) ;  /* 0x0000000c007c0947 */ /* 0x001fea0003800000 */
[----:B------:R-:W-:Y:S02]  /*9240*/  ULDC UR4, c[0x0][0xac8] ;  /* 0x0002b20000047ab9 */ /* 0x000fe40000000800 */
[----:B------:R-:W-:Y:S02]  /*9250*/  ISETP.GE.AND P2, PT, R16, UR4, PT ;  /* 0x0000000410007c0c */ /* 0x000fe4000bf46270 */
[----:B------:R-:W-:-:S11]  /*9260*/  ISETP.GE.AND P3, PT, R17, UR4, PT ;  /* 0x0000000411007c0c */ /* 0x000fd6000bf66270 */
[CC--:B--2---:R-:W-:Y:S02]  /*9270*/  @!P2 LEA R2, P0, R16.reuse, R11.reuse, 0x1 ;  /* 0x0000000b1002a211 */ /* 0x0c4fe400078008ff */
[C---:B------:R-:W-:Y:S02]  /*9280*/  @!P3 LEA R8, P1, R17.reuse, R11, 0x1 ;  /* 0x0000000b1108b211 */ /* 0x040fe400078208ff */
[-C--:B----4-:R-:W-:Y:S02]  /*9290*/  @!P2 LEA.HI.X R3, R16, R38.reuse, R203, 0x1, P0 ;  /* 0x000000261003a211 */ /* 0x090fe400000f0ccb */
[----:B------:R-:W-:Y:S02]  /*92a0*/  @!P3 LEA.HI.X R9, R17, R38, R202, 0x1, P1 ;  /* 0x000000261109b211 */ /* 0x000fe400008f0cca */
[----:B------:R-:W-:Y:S01]  /*92b0*/  ISETP.GE.AND P0, PT, R18, UR4, PT ;  /* 0x0000000412007c0c */ /* 0x000fe2000bf06270 */
[----:B------:R0:W-:Y:S04]  /*92c0*/  @!P2 ST.E.128 desc[UR36][R2.64], R4 ;  /* 0x000000040200a985 */ /* 0x0001e8000c101d24 */
[----:B------:R0:W-:Y:S08]  /*92d0*/  @!P3 ST.E.128 desc[UR36][R8.64], R24 ;  /* 0x000000180800b985 */ /* 0x0001f0000c101d24 */
[----:B------:R-:W-:Y:S05]  /*92e0*/  @P0 BRA `(.L_x_3518) ;  /* 0x0000000c00500947 */ /* 0x000fea0003800000 */
[----:B0-----:R-:W-:-:S04]  /*92f0*/  LEA R2, P0, R18, R11, 0x1 ;  /* 0x0000000b12027211 */ /* 0x001fc800078008ff */
[----:B------:R-:W-:-:S05]  /*9300*/  LEA.HI.X R3, R18, R38, R201, 0x1, P0 ;  /* 0x0000002612037211 */ /* 0x000fca00000f0cc9 */
[----:B------:R0:W-:Y:S01]  /*9310*/  ST.E.128 desc[UR36][R2.64], R48 ;  /* 0x0000003002007985 */ /* 0x0001e2000c101d24 */
[----:B------:R-:W-:Y:S05]  /*9320*/  BRA `(.L_x_3518) ;  /* 0x0000000c00407947 */ /* 0x000fea0003800000 */
.L_x_3510:
[----:B------:R-:W-:Y:S01]  /*9330*/  R2UR UR4, R192 ;  /* 0x00000000c00472ca */ /* 0x000fe200000e0000 */
[----:B------:R-:W-:Y:S01]  /*9340*/  ULDC.64 UR10, c[0x0][0xc00] ;  /* 0x00030000000a7ab9 */ /* 0x000fe20000000a00 */
[----:B------:R-:W-:Y:S01]  /*9350*/  USHF.L.U32 UR8, UR60, 0x2, URZ ;  /* 0x000000023c087899 */ /* 0x000fe2000800063f */
[----:B------:R-:W0:Y:S01]  /*9360*/  LDC R11, c[0x0][0xbe8] ;  /* 0x0002fa00ff0b7b82 */ /* 0x000e220000000800 */
[----:B------:R-:W-:-:S04]  /*9370*/  UISETP.NE.U32.AND UP0, UPT, UR10, URZ, UPT ;  /* 0x0000003f0a00728c */ /* 0x000fc8000bf05070 */
[----:B------:R-:W-:-:S05]  /*9380*/  UISETP.NE.AND.EX UP0, UPT, UR11, URZ, UPT, UP0 ;  /* 0x0000003f0b00728c */ /* 0x000fca000bf05300 */
[----:B------:R-:W-:Y:S01]  /*9390*/  USHF.L.U64.HI UR9, UR60, 0x2, UR4 ;  /* 0x000000023c097899 */ /* 0x000fe20008010204 */
[----:B------:R-:W-:Y:S01]  /*93a0*/  PLOP3.LUT P2, PT, PT, PT, UP0, 0x80, 0x0 ;  /* 0x000000000000781c */ /* 0x000fe20003f4f008 */
[----:B------:R-:W-:-:S04]  /*93b0*/  UIADD3 UR4, UP1, UR8, UR10, URZ ;  /* 0x0000000a08047290 */ /* 0x000fc8000ff3e03f */
[----:B------:R-:W-:Y:S02]  /*93c0*/  UIADD3.X UR7, UR9, UR11, URZ, UP1, !UPT ;  /* 0x0000000b09077290 */ /* 0x000fe40008ffe43f */
[----:B------:R-:W-:Y:S01]  /*93d0*/  IMAD.U32 R2, RZ, RZ, UR4 ;  /* 0x00000004ff027e24 */ /* 0x000fe2000f8e00ff */
[----:B------:R-:W-:Y:S02]  /*93e0*/  ULDC.64 UR10, c[0x0][0xc08] ;  /* 0x00030200000a7ab9 */ /* 0x000fe40000000a00 */
[----:B------:R-:W-:Y:S01]  /*93f0*/  UISETP.NE.U32.AND UP1, UPT, UR10, URZ, UPT ;  /* 0x0000003f0a00728c */ /* 0x000fe2000bf25070 */
[----:B------:R-:W-:-:S03]  /*9400*/  MOV R3, UR7 ;  /* 0x0000000700037c02 */ /* 0x000fc60008000f00 */
        /* <DEDUP_REMOVED lines=13> */
[----:B------:R-:W-:-:S10]  /*94e0*/  ISETP.GE.AND P1, PT, R204, 0x80, PT ;  /* 0x00000080cc00780c */ /* 0x000fd40003f26270 */
[----:B------:R-:W0:Y:S01]  /*94f0*/  @P0 LDC R9, c[0x0][0xbec] ;  /* 0x0002fb00ff090b82 */ /* 0x000e220000000800 */
[----:B--2---:R-:W-:-:S13]  /*9500*/  @P2 R2UR UR4, R6 ;  /* 0x00000000060422ca */ /* 0x004fda00000e0000 */
[----:B------:R-:W-:Y:S01]  /*9510*/  USHF.R.S32.HI UR10, URZ, 0x1f, UR4 ;  /* 0x0000001f3f0a7899 */ /* 0x000fe20008011404 */
[----:B01----:R-:W-:Y:S11]  /*9520*/  @P3 BRA `(.L_x_3519) ;  /* 0x0000000000103947 */ /* 0x003ff60003800000 */
[----:B------:R-:W-:Y:S05]  /*9530*/  @!P2 BRA `(.L_x_3519) ;  /* 0x00000000000ca947 */ /* 0x000fea0003800000 */
[----:B------:R-:W2:Y:S04]  /*9540*/  LDG.E R5, desc[UR36][R2.64] ;  /* 0x0000002402057981 */ /* 0x000ea8000c1e1900 */
[----:B-----5:R-:W2:Y:S02]  /*9550*/  LDG.E R0, desc[UR36][R2.64+0x4] ;  /* 0x0000042402007981 */ /* 0x020ea4000c1e1900 */
[----:B--2---:R-:W-:-:S07]  /*9560*/  IMAD.IADD R0, R0, 0x1, -R5 ;  /* 0x0000000100007824 */ /* 0x004fce00078e0a05 */
.L_x_3519:
[----:B------:R-:W-:Y:S01]  /*9570*/  R2UR UR7, R192 ;  /* 0x00000000c00772ca */ /* 0x000fe200000e0000 */
[----:B------:R-:W-:Y:S01]  /*9580*/  USEL UR60, UR60, URZ, !UP0 ;  /* 0x0000003f3c3c7287 */ /* 0x000fe2000c000000 */
[----:B------:R-:W-:Y:S11]  /*9590*/  BSSY B1, `(.L_x_3520) ;  /* 0x000002e000017945 */ /* 0x000ff60003800000 */
[----:B------:R-:W-:Y:S01]  /*95a0*/  USEL UR12, UR7, URZ, !UP0 ;  /* 0x0000003f070c7287 */ /* 0x000fe2000c000000 */
[----:B------:R-:W-:Y:S11]  /*95b0*/  @P1 BRA `(.L_x_3521) ;  /* 0x0000000000ac1947 */ /* 0x000ff60003800000 */
[----:B------:R-:W0:Y:S01]  /*95c0*/  S2R R3, SR_TID.X ;  /* 0x0000000000037919 */ /* 0x000e220000002100 */
[----:B------:R-:W1:Y:S01]  /*95d0*/  LDC R7, c[0x0][0xbe8] ;  /* 0x0002fa00ff077b82 */ /* 0x000e620000000800 */
[----:B------:R-:W-:-:S13]  /*95e0*/  R2UR UR7, R22 ;  /* 0x00000000160772ca */ /* 0x000fda00000e0000 */
[----:B------:R-:W-:-:S05]  /*95f0*/  MOV R2, UR7 ;  /* 0x0000000700027c02 */ /* 0x000fca0008000f00 */
[----:B0-----:R-:W-:Y:S02]  /*9600*/  IMAD R2, R2, 0x80, R3 ;  /* 0x0000008002027824 */ /* 0x001fe400078e0203 */
[----:B-1---5:R-:W-:Y:S02]  /*9610*/  IMAD R3, R0, R7, RZ ;  /* 0x0000000700037224 */ /* 0x022fe400078e02ff */
[----:B------:R-:W-:-:S05]  /*9620*/  VIADD R4, R2, 0xffffff80 ;  /* 0xffffff8002047836 */ /* 0x000fca0000000000 */
[----:B------:R-:W-:-:S13]  /*9630*/  ISETP.GE.AND P1, PT, R4, R3, PT ;  /* 0x000000030400720c */ /* 0x000fda0003f26270 */
[----:B------:R-:W-:Y:S05]  /*9640*/  @P1 BRA `(.L_x_3521) ;  /* 0x0000000000881947 */ /* 0x000fea0003800000 */
[----:B------:R-:W-:Y:S01]  /*9650*/  ISETP.NE.AND P1, PT, R7, 0x1, PT ;  /* 0x000000010700780c */ /* 0x000fe20003f25270 */
[----:B------:R-:W-:Y:S01]  /*9660*/  ULDC.64 UR14, c[0x0][0xb90] ;  /* 0x0002e400000e7ab9 */ /* 0x000fe20000000a00 */
[----:B------:R-:W-:Y:S01]  /*9670*/  UMOV UR8, UR4 ;  /* 0x0000000400087c82 */ /* 0x000fe20008000000 */
[----:B------:R-:W-:Y:S01]  /*9680*/  UIMAD UR7, UR11, UR14, URZ ;  /* 0x0000000e0b0772a4 */ /* 0x000fe2000f8e023f */
[----:B------:R-:W-:Y:S01]  /*9690*/  IMAD.MOV.U32 R2, RZ, RZ, R4 ;  /* 0x000000ffff027224 */ /* 0x000fe200078e0004 */
[----:B------:R-:W-:Y:S02]  /*96a0*/  UMOV UR9, UR10 ;  /* 0x0000000a00097c82 */ /* 0x000fe40008000000 */
[----:B------:R-:W-:Y:S02]  /*96b0*/  UIMAD.WIDE.U32 UR8, UR61, UR14, UR8 ;  /* 0x0000000e3d0872a5 */ /* 0x000fe4000f8e0008 */
[----:B------:R-:W-:-:S03]  /*96c0*/  UIMAD UR7, UR61, UR15, UR7 ;  /* 0x0000000f3d0772a4 */ /* 0x000fc6000f8e0207 */
[----:B------:R-:W-:Y:S01]  /*96d0*/  ULDC.64 UR14, c[0x0][0xb98] ;  /* 0x0002e600000e7ab9 */ /* 0x000fe20000000a00 */
[----:B------:R-:W0:Y:S01]  /*96e0*/  @P1 LDC R3, c[0x0][0xbec] ;  /* 0x0002fb00ff031b82 */ /* 0x000e220000000800 */
[----:B------:R-:W-:Y:S02]  /*96f0*/  UIADD3 UR9, UR9, UR7, URZ ;  /* 0x0000000709097290 */ /* 0x000fe4000fffe03f */
[----:B------:R-:W-:Y:S02]  /*9700*/  UIMAD UR7, UR12, UR14, URZ ;  /* 0x0000000e0c0772a4 */ /* 0x000fe4000f8e023f */
[----:B------:R-:W-:Y:S02]  /*9710*/  UIMAD.WIDE.U32 UR8, UR60, UR14, UR8 ;  /* 0x0000000e3c0872a5 */ /* 0x000fe4000f8e0008 */
[----:B------:R-:W-:Y:S01]  /*9720*/  UIMAD UR7, UR60, UR15, UR7 ;  /* 0x0000000f3c0772a4 */ /* 0x000fe2000f8e0207 */
[----:B------:R-:W1:Y:S02]  /*9730*/  @P1 LDC R6, c[0x0][0xbf0] ;  /* 0x0002fc00ff061b82 */ /* 0x000e640000000800 */
[----:B------:R-:W-:Y:S01]  /*9740*/  ULDC.64 UR14, c[0x0][0xb88] ;  /* 0x0002e200000e7ab9 */ /* 0x000fe20000000a00 */
[----:B0-----:R-:W-:-:S05]  /*9750*/  @P1 IMAD.HI.U32 R3, R4, R3, RZ ;  /* 0x0000000304031227 */ /* 0x001fca00078e00ff */
[----:B-1----:R-:W-:Y:S02]  /*9760*/  @P1 SHF.R.U32.HI R2, RZ, R6, R3 ;  /* 0x00000006ff021219 */ /* 0x002fe40000011603 */
[----:B------:R-:W-:Y:S02]  /*9770*/  MOV R6, UR7 ;  /* 0x0000000700067c02 */ /* 0x000fe40008000f00 */
        /* <DEDUP_REMOVED lines=15> */
.L_x_3521:
[----:B------:R-:W-:Y:S05]  /*9870*/  BSYNC B1 ;  /* 0x0000000000017941 */ /* 0x000fea0003800000 */
.L_x_3520:
[----:B------:R-:W-:Y:S01]  /*9880*/  R2UR UR13, R22 ;  /* 0x00000000160d72ca */ /* 0x000fe200000e0000 */
[----:B0-----:R-:W0:Y:S01]  /*9890*/  @P0 LDC R3, c[0x0][0xbf0] ;  /* 0x0002fc00ff030b82 */ /* 0x001e220000000800 */
[----:B------:R-:W-:Y:S01]  /*98a0*/  ULDC.64 UR14, c[0x0][0xaa0] ;  /* 0x0002a800000e7ab9 */ /* 0x000fe20000000a00 */
[----:B------:R-:W-:Y:S01]  /*98b0*/  IMAD R2, R19, 0x20, R23 ;  /* 0x0000002013027824 */ /* 0x000fe200078e0217 */
[----:B------:R-:W-:Y:S01]  /*98c0*/  UIMAD UR7, UR10, UR14, URZ ;  /* 0x0000000e0a0772a4 */ /* 0x000fe2000f8e023f */
[----:B------:R-:W-:Y:S01]  /*98d0*/  BSSY B1, `(.L_x_3522) ;  /* 0x000003f000017945 */ /* 0x000fe20003800000 */
[----:B------:R-:W-:Y:S02]  /*98e0*/  UIMAD.WIDE.U32 UR8, UR4, UR14, URZ ;  /* 0x0000000e040872a5 */ /* 0x000fe4000f8e003f */
[----:B------:R-:W-:-:S03]  /*98f0*/  UIMAD UR7, UR4, UR15, UR7 ;  /* 0x0000000f040772a4 */ /* 0x000fc6000f8e0207 */
[----:B------:R-:W-:Y:S01]  /*9900*/  ULDC.64 UR14, c[0x0][0xae8] ;  /* 0x0002ba00000e7ab9 */ /* 0x000fe20000000a00 */
[----:B------:R-:W-:Y:S01]  /*9910*/  UIADD3 UR9, UR9, UR7, URZ ;  /* 0x0000000709097290 */ /* 0x000fe2000fffe03f */
[----:B------:R-:W-:Y:S01]  /*9920*/  IMAD.U32 R5, RZ, RZ, UR13 ;  /* 0x0000000dff057e24 */ /* 0x000fe2000f8e00ff */
[----:B------:R-:W-:Y:S02]  /*9930*/  UIMAD UR4, UR11, UR14, URZ ;  /* 0x0000000e0b0472a4 */ /* 0x000fe4000f8e023f */
[----:B------:R-:W-:Y:S02]  /*9940*/  UIMAD.WIDE.U32 UR8, UR61, UR14, UR8 ;  /* 0x0000000e3d0872a5 */ /* 0x000fe4000f8e0008 */
[----:B------:R-:W-:Y:S01]  /*9950*/  LEA R6, R5, R2, 0x7 ;  /* 0x0000000205067211 */ /* 0x000fe200078e38ff */
[----:B------:R-:W-:Y:S01]  /*9960*/  UIMAD UR4, UR61, UR15, UR4 ;  /* 0x0000000f3d0472a4 */ /* 0x000fe2000f8e0204 */
[----:B------:R-:W-:-:S03]  /*9970*/  ULDC.64 UR10, c[0x0][0xaf0] ;  /* 0x0002bc00000a7ab9 */ /* 0x000fc60000000a00 */
        /* <DEDUP_REMOVED lines=30> */
[----:B------:R-:W-:Y:S01]  /*9b60*/  LEA R4, P3, R2, UR8, 0x1 ;  /* 0x0000000802047c11 */ /* 0x000fe2000f8608ff */
[----:B------:R-:W-:-:S03]  /*9b70*/  IMAD.IADD R3, R3, 0x1, R5 ;  /* 0x0000000103037824 */ /* 0x000fc600078e0205 */
[-C--:B------:R-:W-:Y:S02]  /*9b80*/  ISETP.GE.AND P1, PT, R0, R11.reuse, PT ;  /* 0x0000000b0000720c */ /* 0x080fe40003f26270 */
[----:B------:R-:W-:Y:S02]  /*9b90*/  IADD3 R0, R6, 0x40, RZ ;  /* 0x0000004006007810 */ /* 0x000fe40007ffe0ff */
        /* <DEDUP_REMOVED lines=14> */
[----:B------:R3:W-:Y:S01]  /*9c80*/  @!P4 ST.E.128 desc[UR36][R8.64], RZ ;  /* 0x000000ff0800c985 */ /* 0x0007e2000c101d24 */
[----:B------:R-:W-:-:S03]  /*9c90*/  @!P2 LEA.HI.X R3, R18, R0, R201, 0x1, P6 ;  /* 0x000000001203a211 */ /* 0x000fc600030f0cc9 */
[----:B------:R3:W-:Y:S04]  /*9ca0*/  @!P3 ST.E.128 desc[UR36][R12.64], RZ ;  /* 0x000000ff0c00b985 */ /* 0x0007e8000c101d24 */
[----:B------:R3:W-:Y:S02]  /*9cb0*/  @!P2 ST.E.128 desc[UR36][R2.64], RZ ;  /* 0x000000ff0200a985 */ /* 0x0007e4000c101d24 */
.L_x_3523:
[----:B------:R-:W-:Y:S05]  /*9cc0*/  BSYNC B1 ;  /* 0x0000000000017941 */ /* 0x000fea0003800000 */
.L_x_3522:
[----:B--2---:R2:W4:Y:S01]  /*9cd0*/  SHFL.IDX PT, R0, R5, 0x1, 0x181f ;  /* 0x00381f0005007f89 */ /* 0x00452200000e0000 */
[----:B------:R-:W-:Y:S03]  /*9ce0*/  BSSY B1, `(.L_x_3524) ;  /* 0x0000010000017945 */ /* 0x000fe60003800000 */
[----:B-1-3--:R2:W1:Y:S01]  /*9cf0*/  SHFL.IDX PT, R3, R4, 0x1, 0x181f ;  /* 0x00381f0004037f89 */ /* 0x00a46200000e0000 */
[----:B------:R-:W-:Y:S05]  /*9d00*/  @P1 BRA `(.L_x_3525) ;  /* 0x0000000000341947 */ /* 0x000fea0003800000 */
[----:B------:R-:W-:Y:S02]  /*9d10*/  ULDC UR4, c[0x0][0xac8] ;  /* 0x0002b20000047ab9 */ /* 0x000fe40000000800 */
[----:B------:R-:W-:Y:S02]  /*9d20*/  ISETP.GE.AND P4, PT, R16, UR4, PT ;  /* 0x0000000410007c0c */ /* 0x000fe4000bf86270 */
[----:B------:R-:W-:Y:S02]  /*9d30*/  ISETP.GE.AND P5, PT, R17, UR4, PT ;  /* 0x0000000411007c0c */ /* 0x000fe4000bfa6270 */
[----:B------:R-:W-:-:S09]  /*9d40*/  ISETP.GE.AND P6, PT, R18, UR4, PT ;  /* 0x0000000412007c0c */ /* 0x000fd2000bfc6270 */
[-C--:B-1----:R-:W-:Y:S02]  /*9d50*/  @!P4 LEA R8, P1, R16, R3.reuse, 0x1 ;  /* 0x000000031008c211 */ /* 0x082fe400078208ff */
[CC--:B------:R-:W-:Y:S02]  /*9d60*/  @!P5 LEA R12, P2, R17.reuse, R3.reuse, 0x1 ;  /* 0x00000003110cd211 */ /* 0x0c0fe400078408ff */
[----:B------:R-:W-:Y:S02]  /*9d70*/  @!P6 LEA R2, P3, R18, R3, 0x1 ;  /* 0x000000031202e211 */ /* 0x000fe400078608ff */
[-C--:B----4-:R-:W-:Y:S02]  /*9d80*/  @!P4 LEA.HI.X R9, R16, R0.reuse, R203, 0x1, P1 ;  /* 0x000000001009c211 */ /* 0x090fe400008f0ccb */
[-C--:B------:R-:W-:Y:S02]  /*9d90*/  @!P5 LEA.HI.X R13, R17, R0.reuse, R202, 0x1, P2 ;  /* 0x00000000110dd211 */ /* 0x080fe400010f0cca */
[----:B------:R-:W-:Y:S01]  /*9da0*/  @!P6 LEA.HI.X R3, R18, R0, R201, 0x1, P3 ;  /* 0x000000001203e211 */ /* 0x000fe200018f0cc9 */
[----:B------:R3:W-:Y:S04]  /*9db0*/  @!P4 ST.E.128 desc[UR36][R8.64], RZ ;  /* 0x000000ff0800c985 */ /* 0x0007e8000c101d24 */
[----:B------:R3:W-:Y:S04]  /*9dc0*/  @!P5 ST.E.128 desc[UR36][R12.64], RZ ;  /* 0x000000ff0c00d985 */ /* 0x0007e8000c101d24 */
[----:B------:R3:W-:Y:S02]  /*9dd0*/  @!P6 ST.E.128 desc[UR36][R2.64], RZ ;  /* 0x000000ff0200e985 */ /* 0x0007e4000c101d24 */
.L_x_3525:
[----:B------:R-:W-:Y:S05]  /*9de0*/  BSYNC B1 ;  /* 0x0000000000017941 */ /* 0x000fea0003800000 */
.L_x_3524:
[----:B----4-:R4:W0:Y:S01]  /*9df0*/  SHFL.IDX PT, R0, R5, 0x2, 0x181f ;  /* 0x00581f0005007f89 */ /* 0x01082200000e0000 */
        /* <DEDUP_REMOVED lines=10> */
[-C--:B0-----:R-:W-:Y:S02]  /*9ea0*/  @!P3 LEA.HI.X R9, R16, R0.reuse, R203, 0x1, P0 ;  /* 0x000000001009b211 */ /* 0x081fe400000f0ccb */
[-C--:B------:R-:W-:Y:S02]  /*9eb0*/  @!P4 LEA.HI.X R13, R17, R0.reuse, R202, 0x1, P1 ;  /* 0x00000000110dc211 */ /* 0x080fe400008f0cca */
[----:B------:R-:W-:Y:S01]  /*9ec0*/  @!P5 LEA.HI.X R3, R18, R0, R201, 0x1, P2 ;  /* 0x000000001203d211 */ /* 0x000fe200010f0cc9 */
[----:B------:R3:W-:Y:S04]  /*9ed0*/  @!P3 ST.E.128 desc[UR36][R8.64], RZ ;  /* 0x000000ff0800b985 */ /* 0x0007e8000c101d24 */
[----:B------:R3:W-:Y:S04]  /*9ee0*/  @!P4 ST.E.128 desc[UR36][R12.64], RZ ;  /* 0x000000ff0c00c985 */ /* 0x0007e8000c101d24 */
[----:B------:R3:W-:Y:S02]  /*9ef0*/  @!P5 ST.E.128 desc[UR36][R2.64], RZ ;  /* 0x000000ff0200d985 */ /* 0x0007e4000c101d24 */
.L_x_3527:
[----:B------:R-:W-:Y:S05]  /*9f00*/  BSYNC B1 ;  /* 0x0000000000017941 */ /* 0x000fea0003800000 */
.L_x_3526:
        /* <DEDUP_REMOVED lines=18> */
.L_x_3518:
[----:B------:R-:W-:Y:S05]  /*a030*/  BSYNC B0 ;  /* 0x0000000000007941 */ /* 0x000fea0003800000 */
.L_x_3509:
[----:B------:R-:W-:Y:S02]  /*a040*/  ULDC UR4, c[0x0][0xc3c] ;  /* 0x00030f0000047ab9 */ /* 0x000fe40000000800 */
[----:B------:R-:W-:-:S13]  /*a050*/  ISETP.GE.AND P0, PT, R39, UR4, PT ;  /* 0x0000000427007c0c */ /* 0x000fda000bf06270 */
[----:B------:R-:W-:Y:S05]  /*a060*/  @!P0 BRA `(.L_x_3528) ;  /* 0xffffff6c004c8947 */ /* 0x000fea000383ffff */
[----:B------:R-:W-:Y:S05]  /*a070*/  EXIT ;  /* 0x000000000000794d */ /* 0x000fea0003800000 */
.L_x_3481:
        /* <DEDUP_REMOVED lines=16> */
.L_x_3529:
        /* <DEDUP_REMOVED lines=34> */
[----:B-1----:R-:W-:Y:S02]  /*a3a0*/  ISETP.GT.AND P6, PT, R4, UR6, PT ;  /* 0x0000000604007c0c */ /* 0x002fe4000bfc4270 */
[----:B------:R-:W-:-:S11]  /*a3b0*/  MOV R3, R4 ;  /* 0x0000000400037202 */ /* 0x000fd60000000f00 */
[----:B------:R-:W-:Y:S05]  /*a3c0*/  @P6 BRA `(.L_x_3531) ;  /* 0x0000000000946947 */ /* 0x000fea0003800000 */
[----:B------:R-:W-:Y:S01]  /*a3d0*/  IMAD.MOV.U32 R4, RZ, RZ, R3 ;  /* 0x000000ffff047224 */ /* 0x000fe200078e0003 */
[----:B------:R-:W-:Y:S01]  /*a3e0*/  UMOV UR4, URZ ;  /* 0x0000003f00047c82 */ /* 0x000fe20008000000 */
[----:B------:R-:W-:-:S05]  /*a3f0*/  ULDC UR5, c[0x0][0xc38] ;  /* 0x00030e0000057ab9 */ /* 0x000fca0000000800 */
.L_x_3535:
        /* <DEDUP_REMOVED lines=12> */
.L_x_3534:
[----:B------:R-:W-:Y:S05]  /*a4c0*/  BSYNC B0 ;  /* 0x0000000000007941 */ /* 0x000fea0003800000 */
.L_x_3533:
[----:B0----5:R-:W0:Y:S02]  /*a4d0*/  SHFL.UP PT, R2, R0, 0x1, RZ ;  /* 0x0420000000027989 */ /* 0x021e2400000e00ff */
        /* <DEDUP_REMOVED lines=19> */
[----:B------:R-:W-:-:S07]  /*a610*/  MOV R7, R9 ;  /* 0x0000000900077202 */ /* 0x000fce0000000f00 */
.L_x_3531:
        /* <DEDUP_REMOVED lines=15> */
.L_x_3536:
        /* <DEDUP_REMOVED lines=15> */
[----:B------:R-:W-:Y:S01]  /*a800*/  @!P1 IMAD.IADD R0, R0, 0x1, -R9 ;  /* 0x0000000100009824 */ /* 0x000fe200078e0a09 */
[----:B------:R-:W-:Y:S02]  /*a810*/  @!P1 IADD3 R2, R2, 0x1, RZ ;  /* 0x0000000102029810 */ /* 0x000fe40007ffe0ff */
[----:B------:R-:W-:Y:S02]  /*a820*/  ISETP.NE.AND P1, PT, R10, RZ, PT ;  /* 0x000000ff0a00720c */ /* 0x000fe40003f25270 */
[----:B------:R-:W-:Y:S02]  /*a830*/  ISETP.GE.U32.AND P0, PT, R0, R9, PT ;  /* 0x000000090000720c */ /* 0x000fe40003f06070 */
[----:B------:R-:W-:-:S04]  /*a840*/  LOP3.LUT R0, R11, R10, RZ, 0x3c, !PT ;  /* 0x0000000a0b007212 */ /* 0x000fc800078e3cff */
[----:B------:R-:W-:-:S07]  /*a850*/  ISETP.GE.AND P2, PT, R0, RZ, PT ;  /* 0x000000ff0000720c */ /* 0x000fce0003f46270 */
[----:B------:R-:W-:-:S06]  /*a860*/  @P0 VIADD R2, R2, 0x1 ;  /* 0x0000000102020836 */ /* 0x000fcc0000000000 */
[----:B------:R-:W-:Y:S01]  /*a870*/  @!P2 IMAD.MOV R2, RZ, RZ, -R2 ;  /* 0x000000ffff02a224 */ /* 0x000fe200078e0a02 */
[----:B------:R-:W-:-:S04]  /*a880*/  @!P1 LOP3.LUT R2, RZ, R10, RZ, 0x33, !PT ;  /* 0x0000000aff029212 */ /* 0x000fc800078e33ff */
[----:B------:R-:W-:Y:S01]  /*a890*/  MOV R18, R2 ;  /* 0x0000000200127202 */ /* 0x000fe20000000f00 */
[----:B------:R-:W-:-:S04]  /*a8a0*/  IMAD.MOV R17, RZ, RZ, -R2 ;  /* 0x000000ffff117224 */ /* 0x000fc800078e0a02 */
[----:B------:R-:W-:Y:S01]  /*a8b0*/  IMAD R17, R10, R17, R11 ;  /* 0x000000110a117224 */ /* 0x000fe200078e020b */
[----:B------:R-:W-:Y:S06]  /*a8c0*/  BRA `(.L_x_3537) ;  /* 0x0000000000147947 */ /* 0x000fec0003800000 */
.L_x_3532:
[----:B------:R-:W-:Y:S01]  /*a8d0*/  ULDC UR4, c[0x0][0xc3c] ;  /* 0x00030f0000047ab9 */ /* 0x000fe20000000800 */
[----:B------:R-:W-:Y:S02]  /*a8e0*/  IMAD.MOV.U32 R17, RZ, RZ, RZ ;  /* 0x000000ffff117224 */ /* 0x000fe400078e00ff */
[----:B------:R-:W-:Y:S02]  /*a8f0*/  IMAD.U32 R16, RZ, RZ, UR6 ;  /* 0x00000006ff107e24 */ /* 0x000fe4000f8e00ff */
[----:B------:R-:W-:Y:S02]  /*a900*/  IMAD.MOV.U32 R18, RZ, RZ, RZ ;  /* 0x000000ffff127224 */ /* 0x000fe400078e00ff */
[----:B------:R-:W-:-:S07]  /*a910*/  IMAD.U32 R19, RZ, RZ, UR4 ;  /* 0x00000004ff137e24 */ /* 0x000fce000f8e00ff */
.L_x_3537:
[----:B------:R-:W-:-:S13]  /*a920*/  ISETP.NE.AND P0, PT, R5, RZ, PT ;  /* 0x000000ff0500720c */ /* 0x000fda0003f05270 */
[----:B------:R-:W0:Y:S01]  /*a930*/  @!P0 S2R R3, SR_CgaCtaId ;  /* 0x0000000000038919 */ /* 0x000e220000008800 */
[----:B------:R-:W-:-:S04]  /*a940*/  @!P0 MOV R0, 0x400 ;  /* 0x0000040000008802 */ /* 0x000fc80000000f00 */
[----:B0-----:R-:W-:-:S05]  /*a950*/  @!P0 LEA R0, R3, R0, 0x18 ;  /* 0x0000000003008211 */ /* 0x001fca00078ec0ff */
[----:B------:R0:W-:Y:S01]  /*a960*/  @!P0 STS.128 [R0+0x308d0], R16 ;  /* 0x0308d01000008388 */ /* 0x0001e20000000c00 */
[----:B------:R-:W-:Y:S06]  /*a970*/  BAR.ARV 0x5, 0x180 ;  /* 0x0146000000007b1d */ /* 0x000fec0000002000 */
.L_x_3530:
[----:B------:R2:W-:Y:S01]  /*a980*/  STL [R1+0x1c], RZ ;  /* 0x00001cff01007387 */ /* 0x0005e20000100800 */
[----:B------:R-:W-:Y:S01]  /*a990*/  ULDC UR4, c[0x0][0xc3c] ;  /* 0x00030f0000047ab9 */ /* 0x000fe20000000800 */
[----:B------:R-:W-:Y:S01]  /*a9a0*/  MOV R28, 0x1 ;  /* 0x00000001001c7802 */ /* 0x000fe20000000f00 */
[----:B------:R-:W-:Y:S01]  /*a9b0*/  IMAD.MOV.U32 R27, RZ, RZ, RZ ;  /* 0x000000ffff1b7224 */ /* 0x000fe200078e00ff */
[----:B-1----:R-:W-:-:S13]  /*a9c0*/  ISETP.GE.AND P0, PT, R19, UR4, PT ;  /* 0x0000000413007c0c */ /* 0x002fda000bf06270 */
[----:B--2---:R-:W-:Y:S05]  /*a9d0*/  @P0 BRA `(.L_x_3538) ;  /* 0x0000004400c40947 */ /* 0x004fea0003800000 */
[----:B0-----:R-:W2:Y:S01]  /*a9e0*/  LDL R0, [R1+0x28] ;  /* 0x0000280001007983 */ /* 0x001ea20000100800 */
[----:B------:R-:W0:Y:S01]  /*a9f0*/  S2UR UR5, SR_CgaCtaId ;  /* 0x00000000000579c3 */ /* 0x000e220000008800 */
[----:B------:R-:W-:Y:S01]  /*aa00*/  BSSY B8, `(.L_x_3538) ;  /* 0x000046e000087945 */ /* 0x000fe20003800000 */
[----:B------:R-:W-:Y:S01]  /*aa10*/  IMAD.MOV.U32 R28, RZ, RZ, 0x1 ;  /* 0x00000001ff1c7424 */ /* 0x000fe200078e00ff */
[----:B------:R-:W1:Y:S01]  /*aa20*/  S2R R4, SR_TID.X ;  /* 0x0000000000047919 */ /* 0x000e620000002100 */
[----:B------:R-:W-:Y:S01]  /*aa30*/  MOV R27, RZ ;  /* 0x000000ff001b7202 */ /* 0x000fe20000000f00 */
[----:B------:R-:W-:Y:S01]  /*aa40*/  ULDC UR39, c[0x0][0xc] ;  /* 0x0000030000277ab9 */ /* 0x000fe20000000800 */
[----:B------:R3:W-:Y:S01]  /*aa50*/  STL [R1+0x1c], RZ ;  /* 0x00001cff01007387 */ /* 0x0007e20000100800 */
[C---:B-1----:R-:W-:Y:S01]  /*aa60*/  IMAD.SHL.U32 R32, R4.reuse, 0x8, RZ ;  /* 0x0000000804207824 */ /* 0x042fe200078e00ff */
        /* <DEDUP_REMOVED lines=13> */
[----:B------:R-:W-:-:S05]  /*ab40*/  LOP3.LUT R33, R32, 0x80, RZ, 0xfc, !PT ;  /* 0x0000008020217812 */ /* 0x000fca00078efcff */
[----:B------:R-:W-:-:S04]  /*ab50*/  IMAD.U32 R22, RZ, RZ, UR4 ;  /* 0x00000004ff167e24 */ /* 0x000fc8000f8e00ff */
[----:B---3--:R-:W-:-:S07]  /*ab60*/  IMAD R37, R36, 0x2, R22 ;  /* 0x0000000224257824 */ /* 0x008fce00078e0216 */
.L_x_3601:
[----:B0-----:R-:W0:Y:S02]  /*ab70*/  LDC.64 R2, c[0x0][0xc88] ;  /* 0x00032200ff027b82 */ /* 0x001e240000000a00 */
[----:B0-----:R-:W-:-:S05]  /*ab80*/  IMAD.WIDE R2, R19, 0x4, R2 ;  /* 0x0000000413027825 */ /* 0x001fca00078e0202 */
[----:B------:R-:W2:Y:S01]  /*ab90*/  LDG.E R29, desc[UR36][R2.64] ;  /* 0x00000024021d7981 */ /* 0x000ea2000c1e1900 */
[----:B------:R-:W-:Y:S05]  /*aba0*/  YIELD ;  /* 0x0000000000007946 */ /* 0x000fea0003800000 */
[----:B------:R-:W-:Y:S01]  /*abb0*/  ULDC.64 UR4, c[0x0][0xa28] ;  /* 0x00028a0000047ab9 */ /* 0x000fe20000000a00 */
[----:B------:R-:W-:Y:S01]  /*abc0*/  IMAD.MOV.U32 R30, RZ, RZ, RZ ;  /* 0x000000ffff1e7224 */ /* 0x000fe200078e00ff */
[----:B------:R-:W-:Y:S01]  /*abd0*/  ISETP.NE.U32.AND P0, PT, RZ, UR4, PT ;  /* 0x00000004ff007c0c */ /* 0x000fe2000bf05070 */
[----:B------:R-:W-:-:S03]  /*abe0*/  ULDC.64 UR6, c[0x0][0xa18] ;  /* 0x0002860000067ab9 */ /* 0x000fc60000000a00 */
[----:B------:R-:W-:Y:S02]  /*abf0*/  ISETP.NE.AND.EX P0, PT, RZ, UR5, PT, P0 ;  /* 0x00000005ff007c0c */ /* 0x000fe4000bf05300 */
[----:B------:R-:W-:Y:S02]  /*ac00*/  MOV R35, RZ ;  /* 0x000000ff00237202 */ /* 0x000fe40000000f00 */
[----:B--2---:R-:W-:-:S09]  /*ac10*/  SHF.R.S32.HI R0, RZ, 0x1f, R29 ;  /* 0x0000001fff007819 */ /* 0x004fd2000001141d */
        /* <DEDUP_REMOVED lines=8> */
[----:B------:R-:W-:Y:S02]  /*aca0*/  LOP3.LUT R23, R23, 0xffffffbf, RZ, 0xc0, !PT ;  /* 0xffffffbf17177812 */ /* 0x000fe400078ec0ff */
[----:B------:R-:W-:Y:S02]  /*acb0*/  ISETP.NE.AND.EX P2, PT, RZ, UR5, PT, P0 ;  /* 0x00000005ff007c0c */ /* 0x000fe4000bf45300 */
[----:B------:R-:W-:Y:S02]  /*acc0*/  ISETP.NE.U32.AND P0, PT, RZ, UR6, PT ;  /* 0x00000006ff007c0c */ /* 0x000fe4000bf05070 */
[----:B-1----:R-:W-:Y:S02]  /*acd0*/  IADD3 R2, P1, R24, UR4, RZ ;  /* 0x0000000418027c10 */ /* 0x002fe4000ff3e0ff */
[----:B------:R-:W-:-:S02]  /*ace0*/  ISETP.NE.AND.EX P0, PT, RZ, UR7, PT, P0 ;  /* 0x00000007ff007c0c */ /* 0x000fc4000bf05300 */
[----:B------:R-:W-:Y:S01]  /*acf0*/  IADD3.X R3, R25, UR5, RZ, P1, !PT ;  /* 0x0000000519037c10 */ /* 0x000fe20008ffe4ff */
[----:B------:R-:W-:-:S04]  /*ad00*/  ULDC.64 UR4, c[0x0][0x418] ;  /* 0x0001060000047ab9 */ /* 0x000fc80000000a00 */
[----:B------:R-:W-:Y:S01]  /*ad10*/  @P2 LOP3.LUT R23, R23, 0x40, RZ, 0xfc, !PT ;  /* 0x0000004017172812 */ /* 0x000fe200078efcff */
[----:B------:R1:W5:Y:S05]  /*ad20*/  @P2 LDG.E R35, desc[UR36][R2.64] ;  /* 0x0000002402232981 */ /* 0x00036a000c1e1900 */
[----:B------:R-:W-:-:S04]  /*ad30*/  @P0 IADD3 R4, P1, R24, UR6, RZ ;  /* 0x0000000618040c10 */ /* 0x000fc8000ff3e0ff */
[----:B------:R-:W-:-:S05]  /*ad40*/  @P0 IADD3.X R5, R25, UR7, RZ, P1, !PT ;  /* 0x0000000719050c10 */ /* 0x000fca0008ffe4ff */
[----:B---3--:R-:W3:Y:S01]  /*ad50*/  @P0 LDG.E R4, desc[UR36][R4.64] ;  /* 0x0000002404040981 */ /* 0x008ee2000c1e1900 */
        /* <DEDUP_REMOVED lines=18> */
.L_x_3539:
        /* <DEDUP_REMOVED lines=9> */
.L_x_3540:
        /* <DEDUP_REMOVED lines=9> */
.L_x_3541:
        /* <DEDUP_REMOVED lines=17> */
[----:B------:R-:W1:Y:S08]  /*b0b0*/  FLO.U32 R0, UR4 ;  /* 0x0000000400007d00 */ /* 0x000e7000080e0000 */
[----:B------:R-:W2:Y:S01]  /*b0c0*/  POPC R5, UR4 ;  /* 0x0000000400057d09 */ /* 0x000ea20008000000 */
[----:B-1----:R-:W-:-:S13]  /*b0d0*/  ISETP.EQ.U32.AND P0, PT, R0, R7, PT ;  /* 0x000000070000720c */ /* 0x002fda0003f02070 */
[----:B--2---:R-:W2:Y:S01]  /*b0e0*/  @P0 ATOMG.E.ADD.STRONG.GPU PT, R3, desc[UR36][R2.64], R5 ;  /* 0x00000005020309a8 */ /* 0x004ea200081ee1e4 */
[----:B0-----:R-:W0:Y:S02]  /*b0f0*/  S2R R4, SR_LTMASK ;  /* 0x0000000000047919 */ /* 0x001e240000003900 */
[----:B0-----:R-:W-:-:S04]  /*b100*/  LOP3.LUT R4, R4, UR4, RZ, 0xc0, !PT ;  /* 0x0000000404047c12 */ /* 0x001fc8000f8ec0ff */
[----:B------:R-:W0:Y:S01]  /*b110*/  POPC R7, R4 ;  /* 0x0000000400077309 */ /* 0x000e220000000000 */
[----:B--2---:R-:W0:Y:S02]  /*b120*/  SHFL.IDX PT, R0, R3, R0, 0x1f ;  /* 0x00001f0003007589 */ /* 0x004e2400000e0000 */
[----:B0-----:R-:W-:Y:S01]  /*b130*/  IADD3 R16, R0, UR39, R7 ;  /* 0x0000002700107c10 */ /* 0x001fe2000fffe007 */
[----:B------:R-:W-:Y:S06]  /*b140*/  BRA `(.L_x_3544) ;  /* 0x0000003400687947 */ /* 0x000fec0003800000 */
.L_x_3543:
        /* <DEDUP_REMOVED lines=19> */
[----:B0-----:R-:W-:Y:S05]  /*b280*/  CALL.ABS.NOINC R2 ;  /* 0x0000000002007343 */ /* 0x001fea0003c00000 */
.L_x_3546:
[----:B------:R-:W-:Y:S05]  /*b290*/  BSYNC B6 ;  /* 0x0000000000067941 */ /* 0x000fea0003800000 */
.L_x_3545:
        /* <DEDUP_REMOVED lines=11> */
[----:B------:R-:W-:Y:S01]  /*b350*/  IMAD.U32 R6, RZ, RZ, UR8 ;  /* 0x00000008ff067e24 */ /* 0x000fe2000f8e00ff */
[----:B------:R-:W-:Y:S01]  /*b360*/  MOV R8, 0x70 ;  /* 0x0000007000087802 */ /* 0x000fe20000000f00 */
[----:B------:R-:W-:Y:S02]  /*b370*/  IMAD.U32 R7, RZ, RZ, UR9 ;  /* 0x00000009ff077e24 */ /* 0x000fe4000f8e00ff */
[----:B------:R-:W-:-:S02]  /*b380*/  IMAD.U32 R10, RZ, RZ, UR4 ;  /* 0x00000004ff0a7e24 */ /* 0x000fc4000f8e00ff */
[----:B------:R-:W-:Y:S02]  /*b390*/  IMAD.U32 R11, RZ, RZ, UR5 ;  /* 0x00000005ff0b7e24 */ /* 0x000fe4000f8e00ff */
[----:B------:R-:W-:Y:S02]  /*b3a0*/  IMAD.MOV.U32 R12, RZ, RZ, 0x1 ;  /* 0x00000001ff0c7424 */ /* 0x000fe400078e00ff */
[----:B-1----:R-:W-:-:S07]  /*b3b0*/  IMAD.MOV.U32 R13, RZ, RZ, RZ ;  /* 0x000000ffff0d7224 */ /* 0x002fce00078e00ff */
[----:B------:R-:W-:-:S07]  /*b3c0*/  LEPC R20, `(.L_x_3549) ;  /* 0x000000001014794e */ /* 0x000fce0000000000 */
[----:B--2---:R-:W-:Y:S05]  /*b3d0*/  CALL.ABS.NOINC R2 ;  /* 0x0000000002007343 */ /* 0x004fea0003c00000 */
.L_x_3549:
        /* <DEDUP_REMOVED lines=15> */
.L_x_3548:
[----:B------:R-:W-:Y:S05]  /*b4d0*/  BSYNC B6 ;  /* 0x0000000000067941 */ /* 0x000fea0003800000 */
.L_x_3547:
        /* <DEDUP_REMOVED lines=9> */
[----:B------:R-:W-:Y:S01]  /*b570*/  LOP3.LUT R23, R23, 0xffffffdf, RZ, 0xc0, !PT ;  /* 0xffffffdf17177812 */ /* 0x000fe200078ec0ff */
[----:B------:R-:W-:Y:S01]  /*b580*/  ULDC UR4, c[0x0][0x2f4] ;  /* 0x0000bd0000047ab9 */ /* 0x000fe20000000800 */
[----:B------:R-:W-:-:S05]  /*b590*/  @P0 IADD3.X R25, R25, UR5, RZ, P1, !PT ;  /* 0x0000000519190c10 */ /* 0x000fca0008ffe4ff */
[----:B------:R-:W3:Y:S01]  /*b5a0*/  @P0 LDG.E R31, desc[UR36][R24.64] ;  /* 0x00000024181f0981 */ /* 0x000ee2000c1e1900 */
[----:B-1----:R-:W-:Y:S02]  /*b5b0*/  ISETP.NE.AND P2, PT, R8, 0x1, PT ;  /* 0x000000010800780c */ /* 0x002fe40003f45270 */
[----:B----4-:R-:W-:-:S04]  /*b5c0*/  LOP3.LUT R20, R20, 0x7f, RZ, 0xc0, !PT ;  /* 0x0000007f14147812 */ /* 0x010fc800078ec0ff */
[----:B------:R-:W-:-:S07]  /*b5d0*/  SHF.R.U32.HI R0, RZ, 0x3, R20 ;  /* 0x00000003ff007819 */ /* 0x000fce0000011614 */
[----:B------:R-:W1:Y:S08]  /*b5e0*/  @P2 LDC R7, c[0x0][0x434] ;  /* 0x00010d00ff072b82 */ /* 0x000e700000000800 */
[----:B------:R-:W4:Y:S01]  /*b5f0*/  @P2 LDC R5, c[0x0][0x438] ;  /* 0x00010e00ff052b82 */ /* 0x000f220000000800 */
[----:B0-----:R-:W-:-:S05]  /*b600*/  IMAD.SHL.U32 R20, R21, 0x10, RZ ;  /* 0x0000001015147824 */ /* 0x001fca00078e00ff */
[----:B------:R-:W-:Y:S02]  /*b610*/  LOP3.LUT R20, R0, 0x70, R20, 0xf8, !PT ;  /* 0x0000007000147812 */ /* 0x000fe400078ef814 */
        /* <DEDUP_REMOVED lines=8> */
[----:B-1----:R-:W-:-:S08]  /*b6a0*/  @P2 IMAD.HI.U32 R6, R0, R7, RZ ;  /* 0x0000000700062227 */ /* 0x002fd000078e00ff */
[----:B------:R-:W0:Y:S01]  /*b6b0*/  @!P0 LDC.64 R2, c[0x0][0x428] ;  /* 0x00010a00ff028b82 */ /* 0x000e220000000a00 */
[----:B------:R-:W-:Y:S02]  /*b6c0*/  MOV R4, R0 ;  /* 0x0000000000047202 */ /* 0x000fe40000000f00 */
[----:B----4-:R-:W-:Y:S02]  /*b6d0*/  @P2 SHF.R.U32.HI R4, RZ, R5, R6 ;  /* 0x00000005ff042219 */ /* 0x010fe40000011606 */
[----:B------:R-:W-:-:S03]  /*b6e0*/  SHF.R.S32.HI R6, RZ, 0x1f, R31 ;  /* 0x0000001fff067819 */ /* 0x000fc6000001141f */
[----:B------:R-:W-:Y:S02]  /*b6f0*/  IMAD.MOV R5, RZ, RZ, -R4 ;  /* 0x000000ffff057224 */ /* 0x000fe400078e0a04 */
[----:B------:R0:W-:Y:S02]  /*b700*/  STL [R1+0x8], R6 ;  /* 0x0000080601007387 */ /* 0x0001e40000100800 */
[----:B------:R-:W-:Y:S01]  /*b710*/  IMAD R0, R8, R5, R0 ;  /* 0x0000000508007224 */ /* 0x000fe200078e0200 */
[--C-:B------:R-:W-:Y:S01]  /*b720*/  @!P0 SHF.R.S32.HI R5, RZ, 0x1f, R4.reuse ;  /* 0x0000001fff058819 */ /* 0x100fe20000011404 */
[-C--:B0-----:R-:W-:Y:S02]  /*b730*/  @!P0 IMAD R6, R6, R2.reuse, RZ ;  /* 0x0000000206068224 */ /* 0x081fe400078e02ff */
[----:B------:R-:W-:-:S04]  /*b740*/  @!P0 IMAD.WIDE.U32 R4, R31, R2, R4 ;  /* 0x000000021f048225 */ /* 0x000fc800078e0004 */
[----:B------:R-:W-:Y:S02]  /*b750*/  @!P0 IMAD R6, R31, R3, R6 ;  /* 0x000000031f068224 */ /* 0x000fe400078e0206 */
[----:B------:R-:W0:Y:S02]  /*b760*/  @!P0 LDC.64 R2, c[0x0][0x418] ;  /* 0x00010600ff028b82 */ /* 0x000e240000000a00 */
[----:B------:R-:W-:Y:S02]  /*b770*/  @!P0 IMAD.IADD R6, R5, 0x1, R6 ;  /* 0x0000000105068824 */ /* 0x000fe400078e0206 */
[----:B------:R-:W-:-:S05]  /*b780*/  IMAD.U32 R5, RZ, RZ, UR38 ;  /* 0x00000026ff057e24 */ /* 0x000fca000f8e00ff */
[----:B------:R-:W-:Y:S02]  /*b790*/  ISETP.NE.AND P2, PT, R5, 0x3, PT ;  /* 0x000000030500780c */ /* 0x000fe40003f45270 */
[----:B0-----:R-:W-:-:S04]  /*b7a0*/  @!P0 LEA R2, P1, R4, R2, 0x2 ;  /* 0x0000000204028211 */ /* 0x001fc800078210ff */
[----:B------:R-:W-:Y:S01]  /*b7b0*/  @!P0 LEA.HI.X R3, R4, R3, R6, 0x2, P1 ;  /* 0x0000000304038211 */ /* 0x000fe200008f1406 */
[----:B------:R-:W-:-:S06]  /*b7c0*/  IMAD.MOV.U32 R4, RZ, RZ, RZ ;  /* 0x000000ffff047224 */ /* 0x000fcc00078e00ff */
[----:B------:R0:W5:Y:S01]  /*b7d0*/  @!P0 LDG.E R4, desc[UR36][R2.64] ;  /* 0x0000002402048981 */ /* 0x000162000c1e1900 */
[----:B------:R-:W-:Y:S02]  /*b7e0*/  ISETP.GE.AND P0, PT, R32, UR4, PT ;  /* 0x0000000420007c0c */ /* 0x000fe4000bf06270 */
[----:B------:R-:W-:-:S04]  /*b7f0*/  @P2 LOP3.LUT R23, R23, 0x10, RZ, 0xfc, !PT ;  /* 0x0000001017172812 */ /* 0x000fc800078efcff */
[----:B------:R-:W-:Y:S02]  /*b800*/  LOP3.LUT R23, R23, 0xfffffffb, RZ, 0xc0, !PT ;  /* 0xfffffffb17177812 */ /* 0x000fe400078ec0ff */
[----:B------:R-:W-:-:S05]  /*b810*/  ISETP.GE.AND P1, PT, R34, UR4, PT ;  /* 0x0000000422007c0c */ /* 0x000fca000bf26270 */
[----:B------:R-:W-:Y:S02]  /*b820*/  @P0 LOP3.LUT R23, R23, 0x4, RZ, 0xfc, !PT ;  /* 0x0000000417170812 */ /* 0x000fe400078efcff */
[----:B------:R-:W-:Y:S02]  /*b830*/  ISETP.GE.AND P0, PT, R33, UR4, PT ;  /* 0x0000000421007c0c */ /* 0x000fe4000bf06270 */
[----:B------:R-:W-:-:S04]  /*b840*/  LOP3.LUT R23, R23, 0xfffffffe, RZ, 0xc0, !PT ;  /* 0xfffffffe17177812 */ /* 0x000fc800078ec0ff */
[----:B------:R-:W-:-:S04]  /*b850*/  LOP3.LUT R23, R23, 0xfffffffd, RZ, 0xc0, !PT ;  /* 0xfffffffd17177812 */ /* 0x000fc800078ec0ff */
[----:B------:R-:W-:-:S04]  /*b860*/  @P1 LOP3.LUT R23, R23, 0x2, RZ, 0xfc, !PT ;  /* 0x0000000217171812 */ /* 0x000fc800078efcff */
[----:B------:R-:W-:Y:S01]  /*b870*/  @P0 LOP3.LUT R23, R23, 0x1, RZ, 0xfc, !PT ;  /* 0x0000000117170812 */ /* 0x000fe200078efcff */
[----:B0-----:R-:W-:Y:S06]  /*b880*/  BRA.DIV UR5, `(.L_x_3550) ;  /* 0x0000003e057c7947 */ /* 0x001fec000b800000 */
.L_x_3618:
[----:B------:R-:W-:Y:S02]  /*b890*/  ISETP.GT.U32.AND P0, PT, R20, 0x5f, PT ;  /* 0x0000005f1400780c */ /* 0x000fe40003f04070 */
[----:B------:R-:W-:Y:S02]  /*b8a0*/  LOP3.LUT R23, R23, 0xfffffff7, RZ, 0xc0, !PT ;  /* 0xfffffff717177812 */ /* 0x000fe400078ec0ff */
[----:B------:R-:W-:-:S09]  /*b8b0*/  SHF.R.S32.HI R30, RZ, 0x1f, R18 ;  /* 0x0000001fff1e7819 */ /* 0x000fd20000011412 */
[----:B------:R-:W-:Y:S01]  /*b8c0*/  @P0 LOP3.LUT R23, R23, 0x8, RZ, 0xfc, !PT ;  /* 0x0000000817170812 */ /* 0x000fe200078efcff */
[----:B------:R-:W-:Y:S06]  /*b8d0*/  @!P2 BRA `(.L_x_3551) ;  /* 0x000000000004a947 */ /* 0x000fec0003800000 */
[----:B------:R-:W-:Y:S01]  /*b8e0*/  BPT.TRAP 0x1 ;  /* 0x000000040000795c */ /* 0x000fe20000300000 */
.L_x_3551:
[----:B------:R-:W-:Y:S01]  /*b8f0*/  SHF.R.S32.HI R5, RZ, 0x1f, R0 ;  /* 0x0000001fff057819 */ /* 0x000fe20000011400 */
[----:B------:R-:W-:Y:S01]  /*b900*/  ULDC.64 UR4, c[0x0][0x328] ;  /* 0x0000ca0000047ab9 */ /* 0x000fe20000000a00 */
[----:B------:R-:W-:Y:S03]  /*b910*/  BSSY B0, `(.L_x_3552) ;  /* 0x0000017000007945 */ /* 0x000fe60003800000 */
[----:B------:R-:W-:-:S04]  /*b920*/  IMAD R3, R5, UR4, RZ ;  /* 0x0000000405037c24 */ /* 0x000fc8000f8e02ff */
[C---:B------:R-:W-:Y:S02]  /*b930*/  IMAD R6, R0.reuse, UR5, R3 ;  /* 0x0000000500067c24 */ /* 0x040fe4000f8e0203 */
[----:B------:R-:W-:Y:S01]  /*b940*/  IMAD.WIDE.U32 R2, R0, UR4, RZ ;  /* 0x0000000400027c25 */ /* 0x000fe2000f8e00ff */
[----:B------:R-:W-:-:S04]  /*b950*/  ULDC.64 UR4, c[0x0][0x338] ;  /* 0x0000ce0000047ab9 */ /* 0x000fc80000000a00 */
[----:B------:R-:W-:Y:S02]  /*b960*/  IADD3 R3, R3, R6, RZ ;  /* 0x0000000603037210 */ /* 0x000fe40007ffe0ff */
        /* <DEDUP_REMOVED lines=17> */
.L_x_3619:
[----:B------:R-:W-:Y:S05]  /*ba80*/  BSYNC B0 ;  /* 0x0000000000007941 */ /* 0x000fea0003800000 */
.L_x_3552:
[----:B------:R-:W2:Y:S01]  /*ba90*/  LDL R9, [R1] ;  /* 0x0000000001097983 */ /* 0x000ea20000100800 */
[----:B------:R-:W-:Y:S01]  /*baa0*/  ULDC.64 UR4, c[0x0][0x300] ;  /* 0x0000c00000047ab9 */ /* 0x000fe20000000a00 */
[----:B------:R-:W-:Y:S01]  /*bab0*/  LOP3.LUT P4, RZ, R23, 0x4, RZ, 0xc0, !PT ;  /* 0x0000000417ff7812 */ /* 0x000fe2000788c0ff */
[----:B------:R-:W-:Y:S01]  /*bac0*/  IMAD R5, R5, UR4, RZ ;  /* 0x0000000405057c24 */ /* 0x000fe2000f8e02ff */
[----:B------:R-:W1:Y:S01]  /*bad0*/  S2R R8, SR_TID.X ;  /* 0x0000000000087919 */ /* 0x000e620000002100 */
[C---:B0-----:R-:W-:Y:S01]  /*bae0*/  IMAD.WIDE.U32 R2, R0.reuse, UR4, RZ ;  /* 0x0000000400027c25 */ /* 0x041fe2000f8e00ff */
[C---:B------:R-:W-:Y:S02]  /*baf0*/  LOP3.LUT P3, RZ, R23.reuse, 0x2, RZ, 0xc0, !PT ;  /* 0x0000000217ff7812 */ /* 0x040fe4000786c0ff */
[----:B------:R-:W-:Y:S01]  /*bb00*/  LOP3.LUT P2, RZ, R23, 0x1, RZ, 0xc0, !PT ;  /* 0x0000000117ff7812 */ /* 0x000fe2000784c0ff */
[----:B------:R-:W-:Y:S01]  /*bb10*/  IMAD R5, R0, UR5, R5 ;  /* 0x0000000500057c24 */ /* 0x000fe2000f8e0205 */
[----:B------:R-:W-:-:S02]  /*bb20*/  ULDC.64 UR4, c[0x0][0x310] ;  /* 0x0000c40000047ab9 */ /* 0x000fc40000000a00 */
[----:B------:R-:W-:Y:S02]  /*bb30*/  IMAD R6, R6, UR4, RZ ;  /* 0x0000000406067c24 */ /* 0x000fe4000f8e02ff */
[----:B------:R-:W-:Y:S02]  /*bb40*/  IMAD.IADD R3, R3, 0x1, R5 ;  /* 0x0000000103037824 */ /* 0x000fe400078e0205 */
[C---:B------:R-:W-:Y:S02]  /*bb50*/  IMAD R6, R4.reuse, UR5, R6 ;  /* 0x0000000504067c24 */ /* 0x040fe4000f8e0206 */
[----:B------:R-:W-:Y:S01]  /*bb60*/  IMAD.WIDE.U32 R2, R4, UR4, R2 ;  /* 0x0000000404027c25 */ /* 0x000fe2000f8e0002 */
[----:B------:R-:W-:-:S03]  /*bb70*/  ULDC.64 UR4, c[0x0][0x308] ;  /* 0x0000c20000047ab9 */ /* 0x000fc60000000a00 */
[----:B------:R-:W-:Y:S01]  /*bb80*/  IMAD R0, R30, UR4, RZ ;  /* 0x000000041e007c24 */ /* 0x000fe2000f8e02ff */
[----:B------:R-:W-:Y:S01]  /*bb90*/  IADD3 R3, R3, R6, RZ ;  /* 0x0000000603037210 */ /* 0x000fe20007ffe0ff */
[----:B------:R-:W-:Y:S02]  /*bba0*/  IMAD R5, R27, 0x4800, R36 ;  /* 0x000048001b057824 */ /* 0x000fe400078e0224 */
[C---:B------:R-:W-:Y:S02]  /*bbb0*/  IMAD R0, R18.reuse, UR5, R0 ;  /* 0x0000000512007c24 */ /* 0x040fe4000f8e0200 */
[----:B------:R-:W-:Y:S01]  /*bbc0*/  IMAD.WIDE.U32 R2, R18, UR4, R2 ;  /* 0x0000000412027c25 */ /* 0x000fe2000f8e0002 */
[----:B------:R-:W-:-:S03]  /*bbd0*/  ULDC.64 UR4, c[0x0][0x2e8] ;  /* 0x0000ba0000047ab9 */ /* 0x000fc60000000a00 */
        /* <DEDUP_REMOVED lines=11> */
[----:B------:R-:W-:-:S03]  /*bc90*/  @P0 IMAD R8, R5, 0x2, R22 ;  /* 0x0000000205080824 */ /* 0x000fc600078e0216 */
[----:B------:R-:W1:Y:S01]  /*bca0*/  SHFL.IDX PT, R2, R0, RZ, 0x181f ;  /* 0x00181fff00027589 */ /* 0x000e6200000e0000 */
[----:B0-----:R-:W-:-:S05]  /*bcb0*/  @P0 LEA R3, P1, R32, R3, 0x1 ;  /* 0x0000000320030211 */ /* 0x001fca00078208ff */
[----:B-1----:R-:W-:Y:S01]  /*bcc0*/  @P0 IMAD.X R2, RZ, RZ, R2, P1 ;  /* 0x000000ffff020224 */ /* 0x002fe200008e0602 */
[----:B------:R-:W-:-:S04]  /*bcd0*/  ISETP.GE.AND P1, PT, R6, 0x11, PT ;  /* 0x000000110600780c */ /* 0x000fc80003f26270 */
[----:B------:R-:W-:-:S04]  /*bce0*/  @P0 LOP3.LUT R3, R3, R2, RZ, 0x3c, !PT ;  /* 0x0000000203030212 */ /* 0x000fc800078e3cff */
[----:B------:R-:W-:-:S04]  /*bcf0*/  @P0 LOP3.LUT R2, R3, R2, RZ, 0x3c, !PT ;  /* 0x0000000203020212 */ /* 0x000fc800078e3cff */
[----:B------:R-:W-:-:S05]  /*bd00*/  @P0 LOP3.LUT R3, R3, R2, RZ, 0x3c, !PT ;  /* 0x0000000203030212 */ /* 0x000fca00078e3cff */
[----:B------:R-:W-:Y:S01]  /*bd10*/  @!PT LDS RZ, [RZ] ;  /* 0x00000000fffff984 */ /* 0x000fe20000000800 */
[----:B------:R-:W-:Y:S04]  /*bd20*/  @P0 LDGSTS.E.BYPASS.LTC128B.128 [R8+0x1e400], desc[UR36][R2.64], !P4 ;  /* 0x1e40000002080fae */ /* 0x000fe8000e101d64 */
[----:B------:R-:W-:Y:S04]  /*bd30*/  @P0 LDGSTS.E.BYPASS.LTC128B.128 [R8+0x21400], desc[UR36][R2.64+0x80], !P3 ;  /* 0x2140008002080fae */ /* 0x000fe8000d901d64 */
[----:B------:R0:W-:Y:S04]  /*bd40*/  @P0 LDGSTS.E.BYPASS.LTC128B.128 [R8+0x24400], desc[UR36][R2.64+0x100], !P2 ;  /* 0x2440010002080fae */ /* 0x0001e8000d101d64 */
[----:B0-----:R-:W0:Y:S01]  /*bd50*/  SHFL.IDX PT, R3, R4, 0x1, 0x181f ;  /* 0x00381f0004037f89 */ /* 0x001e2200000e0000 */
[----:B------:R-:W-:-:S03]  /*bd60*/  @P1 IMAD R8, R5, 0x2, R22 ;  /* 0x0000000205081824 */ /* 0x000fc600078e0216 */
[----:B------:R-:W1:Y:S01]  /*bd70*/  SHFL.IDX PT, R2, R0, 0x1, 0x181f ;  /* 0x00381f0000027f89 */ /* 0x000e6200000e0000 */
[----:B0-----:R-:W-:-:S04]  /*bd80*/  @P1 LEA R3, P0, R32, R3, 0x1 ;  /* 0x0000000320031211 */ /* 0x001fc800078008ff */
[----:B-1----:R-:W-:-:S04]  /*bd90*/  @P1 IADD3.X R2, RZ, R2, RZ, P0, !PT ;  /* 0x00000002ff021210 */ /* 0x002fc800007fe4ff */
[----:B------:R-:W-:-:S04]  /*bda0*/  @P1 LOP3.LUT R3, R3, R2, RZ, 0x3c, !PT ;  /* 0x0000000203031212 */ /* 0x000fc800078e3cff */
[----:B------:R-:W-:-:S04]  /*bdb0*/  @P1 LOP3.LUT R2, R3, R2, RZ, 0x3c, !PT ;  /* 0x0000000203021212 */ /* 0x000fc800078e3cff */
[----:B------:R-:W-:-:S05]  /*bdc0*/  @P1 LOP3.LUT R3, R3, R2, RZ, 0x3c, !PT ;  /* 0x0000000203031212 */ /* 0x000fca00078e3cff */
        /* <DEDUP_REMOVED lines=8> */
[----:B-1----:R-:W-:-:S05]  /*be50*/  @P1 IMAD.X R2, RZ, RZ, R2, P0 ;  /* 0x000000ffff021224 */ /* 0x002fca00000e0602 */
        /* <DEDUP_REMOVED lines=8> */
[----:B------:R-:W-:Y:S01]  /*bee0*/  @P1 LEA R8, R5, R22, 0x1 ;  /* 0x0000001605081211 */ /* 0x000fe200078e08ff */
        /* <DEDUP_REMOVED lines=12> */
[----:B------:R-:W1:Y:S04]  /*bfb0*/  SHFL.IDX PT, R2, R0, 0x4, 0x181f ;  /* 0x00981f0000027f89 */ /* 0x000e6800000e0000 */
[----:B------:R-:W2:Y:S01]  /*bfc0*/  SHFL.IDX PT, R0, R0, 0x5, 0x181f ;  /* 0x00b81f0000007f89 */ /* 0x000ea200000e0000 */
[----:B0-----:R-:W-:-:S05]  /*bfd0*/  @P1 LEA R3, P0, R32, R3, 0x1 ;  /* 0x0000000320031211 */ /* 0x001fca00078008ff */
[----:B-1----:R-:W-:-:S05]  /*bfe0*/  @P1 IMAD.X R2, RZ, RZ, R2, P0 ;  /* 0x000000ffff021224 */ /* 0x002fca00000e0602 */
[----:B------:R-:W-:-:S04]  /*bff0*/  @P1 LOP3.LUT R3, R3, R2, RZ, 0x3c, !PT ;  /* 0x0000000203031212 */ /* 0x000fc800078e3cff */
[----:B------:R-:W-:-:S04]  /*c000*/  @P1 LOP3.LUT R2, R3, R2, RZ, 0x3c, !PT ;  /* 0x0000000203021212 */ /* 0x000fc800078e3cff */
[----:B------:R-:W-:-:S05]  /*c010*/  @P1 LOP3.LUT R3, R3, R2, RZ, 0x3c, !PT ;  /* 0x0000000203031212 */ /* 0x000fca00078e3cff */
[----:B------:R-:W-:Y:S04]  /*c020*/  @P1 LDGSTS.E.BYPASS.LTC128B.128 [R8+0x20400], desc[UR36][R2.64], !P4 ;  /* 0x2040000002081fae */ /* 0x000fe8000e101d64 */
[----:B------:R-:W-:Y:S04]  /*c030*/  @P1 LDGSTS.E.BYPASS.LTC128B.128 [R8+0x23400], desc[UR36][R2.64+0x80], !P3 ;  /* 0x2340008002081fae */ /* 0x000fe8000d901d64 */
[----:B------:R0:W-:Y:S04]  /*c040*/  @P1 LDGSTS.E.BYPASS.LTC128B.128 [R8+0x26400], desc[UR36][R2.64+0x100], !P2 ;  /* 0x2640010002081fae */ /* 0x0001e8000d101d64 */
[----:B0-2---:R0:W1:Y:S02]  /*c050*/  SHFL.IDX PT, R2, R4, 0x5, 0x181f ;  /* 0x00b81f0004027f89 */ /* 0x00506400000e0000 */
.L_x_3633:
[----:B------:R-:W-:-:S13]  /*c060*/  ISETP.GE.AND P0, PT, R6, 0x51, PT ;  /* 0x000000510600780c */ /* 0x000fda0003f06270 */
[----:B-1----:R-:W-:Y:S01]  /*c070*/  @P0 LEA R2, P1, R32, R2, 0x1 ;  /* 0x0000000220020211 */ /* 0x002fe200078208ff */
[----:B------:R-:W-:-:S04]  /*c080*/  @P0 IMAD R5, R5, 0x2, R22 ;  /* 0x0000000205050824 */ /* 0x000fc800078e0216 */
[----:B------:R-:W-:-:S05]  /*c090*/  @P0 IMAD.X R3, RZ, RZ, R0, P1 ;  /* 0x000000ffff030224 */ /* 0x000fca00008e0600 */
        /* <DEDUP_REMOVED lines=8> */
.L_x_3555:
        /* <DEDUP_REMOVED lines=10> */
.L_x_3556:
[----:B------:R2:W5:Y:S01]  /*c1c0*/  LDL.LU R0, [R1+0x10] ;  /* 0x0000100001007983 */ /* 0x0005620000300800 */
[----:B------:R-:W-:Y:S01]  /*c1d0*/  LOP3.LUT P0, RZ, R23, 0x40, RZ, 0xc0, !PT ;  /* 0x0000004017ff7812 */ /* 0x000fe2000780c0ff */
[----:B------:R2:W-:-:S12]  /*c1e0*/  SYNCS.ARRIVE.TRANS64.A1T0 RZ, [R7+URZ+0x30830], RZ ;  /* 0x030830ff07ff79a7 */ /* 0x0005d8000810003f */
[----:B------:R-:W-:Y:S05]  /*c1f0*/  WARPSYNC.ALL ;  /* 0x0000000000007948 */ /* 0x000fea0003800000 */
[----:B------:R-:W-:Y:S01]  /*c200*/  ULDC.64 UR4, c[0x0][0x298] ;  /* 0x0000a60000047ab9 */ /* 0x000fe20000000a00 */
[----:B------:R-:W-:Y:S01]  /*c210*/  SEL R29, R29, RZ, !P0 ;  /* 0x000000ff1d1d7207 */ /* 0x000fe20004000000 */
[----:B01----:R-:W-:Y:S01]  /*c220*/  IMAD.WIDE.U32 R4, R35, UR4, RZ ;  /* 0x0000000423047c25 */ /* 0x003fe2000f8e00ff */
[----:B------:R-:W-:Y:S01]  /*c230*/  BSSY B6, `(.L_x_3557) ;  /* 0x000001c000067945 */ /* 0x000fe20003800000 */
[----:B------:R-:W-:Y:S01]  /*c240*/  BAR.SYNC.DEFER_BLOCKING 0x8, 0x180 ;  /* 0x0206000000007b1d */ /* 0x000fe20000010000 */
[----:B-----5:R-:W-:-:S02]  /*c250*/  SEL R2, R0, RZ, !P0 ;  /* 0x000000ff00027207 */ /* 0x020fc40004000000 */
[----:B------:R-:W-:-:S03]  /*c260*/  SHF.R.S32.HI R0, RZ, 0x1f, R35 ;  /* 0x0000001fff007819 */ /* 0x000fc60000011423 */
[----:B------:R0:W-:Y:S02]  /*c270*/  STL [R1+0x24], R2 ;  /* 0x0000240201007387 */ /* 0x0001e40000100800 */
[----:B------:R-:W-:Y:S02]  /*c280*/  IMAD R0, R0, UR4, RZ ;  /* 0x0000000400007c24 */ /* 0x000fe4000f8e02ff */
[----:B------:R1:W-:Y:S02]  /*c290*/  STL.64 [R1+0x10], R4 ;  /* 0x0000100401007387 */ /* 0x0003e40000100a00 */
[----:B------:R-:W-:Y:S01]  /*c2a0*/  IMAD R0, R35, UR5, R0 ;  /* 0x0000000523007c24 */ /* 0x000fe2000f8e0200 */
[----:B0-----:R-:W-:-:S03]  /*c2b0*/  IADD3 R2, R22, 0x12400, RZ ;  /* 0x0001240016027810 */ /* 0x001fc60007ffe0ff */
[----:B------:R-:W-:Y:S01]  /*c2c0*/  IMAD.IADD R35, R5, 0x1, R0 ;  /* 0x0000000105237824 */ /* 0x000fe200078e0200 */
[----:B------:R-:W-:-:S13]  /*c2d0*/  LOP3.LUT P0, RZ, R2, 0x3ff, RZ, 0xc0, !PT ;  /* 0x000003ff02ff7812 */ /* 0x000fda000780c0ff */
[----:B-1----:R-:W-:Y:S05]  /*c2e0*/  @!P0 BRA `(.L_x_3558) ;  /* 0x0000000000408947 */ /* 0x002fea0003800000 */
[----:B------:R-:W-:Y:S01]  /*c2f0*/  MOV R2, 0x0 ;  /* 0x0000000000027802 */ /* 0x000fe20000000f00 */
[----:B------:R-:W-:Y:S01]  /*c300*/  ULDC.64 UR6, c[0x4][0x138] ;  /* 0x01004e0000067ab9 */ /* 0x000fe20000000a00 */
[----:B------:R-:W-:Y:S01]  /*c310*/  ULDC.64 UR8, c[0x4][0x140] ;  /* 0x0100500000087ab9 */ /* 0x000fe20000000a00 */
[----:B------:R-:W-:Y:S01]  /*c320*/  ULDC.64 UR4, c[0x4][0x88] ;  /* 0x0100220000047ab9 */ /* 0x000fe20000000a00 */
[----:B------:R-:W-:Y:S01]  /*c330*/  IMAD.U32 R4, RZ, RZ, UR6 ;  /* 0x00000006ff047e24 */ /* 0x000fe2000f8e00ff */
[----:B--2---:R-:W-:Y:S01]  /*c340*/  MOV R7, UR9 ;  /* 0x0000000900077c02 */ /* 0x004fe20008000f00 */
        /* <DEDUP_REMOVED lines=10> */
.L_x_3558:
[----:B------:R-:W-:Y:S05]  /*c3f0*/  BSYNC B6 ;  /* 0x0000000000067941 */ /* 0x000fea0003800000 */
.L_x_3557:
[----:B------:R-:W3:Y:S01]  /*c400*/  LDL.LU R20, [R1+0x24] ;  /* 0x0000240001147983 */ /* 0x000ee20000300800 */
[----:B------:R-:W0:Y:S01]  /*c410*/  LDC R6, c[0x0][0x448] ;  /* 0x00011200ff067b82 */ /* 0x000e220000000800 */
[----:B------:R-:W-:Y:S02]  /*c420*/  ULDC.64 UR4, c[0x0][0x2d8] ;  /* 0x0000b60000047ab9 */ /* 0x000fe40000000a00 */
[----:B------:R-:W4:Y:S01]  /*c430*/  LDL.LU.64 R2, [R1+0x10] ;  /* 0x0000100001027983 */ /* 0x000f220000300a00 */
[----:B------:R-:W-:Y:S01]  /*c440*/  SHF.L.U32 R4, R17, 0x7, RZ ;  /* 0x0000000711047819 */ /* 0x000fe200000006ff */
[----:B------:R-:W-:Y:S02]  /*c450*/  IMAD R0, R30, UR4, RZ ;  /* 0x000000041e007c24 */ /* 0x000fe4000f8e02ff */
[----:B------:R1:W5:Y:S02]  /*c460*/  LDL R17, [R1+0x18] ;  /* 0x0000180001117983 */ /* 0x0003640000100800 */
[----:B------:R-:W-:Y:S01]  /*c470*/  IMAD R5, R18, UR5, R0 ;  /* 0x0000000512057c24 */ /* 0x000fe2000f8e0200 */
[----:B0-----:R-:W-:-:S13]  /*c480*/  ISETP.NE.AND P0, PT, R6, 0x1, PT ;  /* 0x000000010600780c */ /* 0x001fda0003f05270 */
[----:B------:R-:W0:Y:S01]  /*c490*/  @P0 LDC R8, c[0x0][0x450] ;  /* 0x00011400ff080b82 */ /* 0x000e220000000800 */
[----:B---3--:R-:W-:Y:S02]  /*c4a0*/  IMAD.MOV.U32 R21, RZ, RZ, R20 ;  /* 0x000000ffff157224 */ /* 0x008fe400078e0014 */
[----:B------:R-:W3:Y:S01]  /*c4b0*/  S2R R20, SR_TID.X ;  /* 0x0000000000147919 */ /* 0x000ee20000002100 */
[----:B----4-:R-:W-:Y:S02]  /*c4c0*/  IMAD.MOV.U32 R3, RZ, RZ, R35 ;  /* 0x000000ffff037224 */ /* 0x010fe400078e0023 */
[----:B------:R-:W-:Y:S01]  /*c4d0*/  IMAD.WIDE.U32 R2, R18, UR4, R2 ;  /* 0x0000000412027c25 */ /* 0x000fe2000f8e0002 */
[----:B------:R-:W-:-:S03]  /*c4e0*/  ULDC.64 UR4, c[0x0][0x2e0] ;  /* 0x0000b80000047ab9 */ /* 0x000fc60000000a00 */
[----:B------:R-:W-:Y:S02]  /*c4f0*/  IMAD.IADD R3, R3, 0x1, R5 ;  /* 0x0000000103037824 */ /* 0x000fe400078e0205 */
[----:B------:R-:W4:Y:S01]  /*c500*/  @P0 LDC R5, c[0x0][0x44c] ;  /* 0x00011300ff050b82 */ /* 0x000f220000000800 */
[----:B------:R-:W-:Y:S02]  /*c510*/  IMAD R0, R21, UR4, RZ ;  /* 0x0000000415007c24 */ /* 0x000fe4000f8e02ff */
[----:B------:R-:W-:-:S04]  /*c520*/  IMAD.WIDE.U32 R2, R29, UR4, R2 ;  /* 0x000000041d027c25 */ /* 0x000fc8000f8e0002 */
[----:B------:R-:W-:Y:S01]  /*c530*/  IMAD R0, R29, UR5, R0 ;  /* 0x000000051d007c24 */ /* 0x000fe2000f8e0200 */
[----:B------:R-:W-:Y:S01]  /*c540*/  ULDC.64 UR4, c[0x0][0x2d0] ;  /* 0x0000b40000047ab9 */ /* 0x000fe20000000a00 */
[C---:B---3--:R-:W-:Y:S01]  /*c550*/  LOP3.LUT R21, R20.reuse, 0x7f, RZ, 0xc0, !PT ;  /* 0x0000007f14157812 */ /* 0x048fe200078ec0ff */
[----:B------:R-:W-:-:S03]  /*c560*/  IMAD.SHL.U32 R20, R20, 0x10, RZ ;  /* 0x0000001014147824 */ /* 0x000fc600078e00ff */
[----:B------:R-:W-:-:S04]  /*c570*/  SHF.R.U32.HI R21, RZ, 0x3, R21 ;  /* 0x00000003ff157819 */ /* 0x000fc80000011615 */
[----:B------:R-:W-:-:S04]  /*c580*/  LOP3.LUT R20, R21, 0x70, R20, 0xf8, !PT ;  /* 0x0000007015147812 */ /* 0x000fc800078ef814 */
[----:B--2---:R-:W-:-:S05]  /*c590*/  LOP3.LUT R7, R20, R4, RZ, 0xfc, !PT ;  /* 0x0000000414077212 */ /* 0x004fca00078efcff */
[----:B----4-:R-:W-:-:S04]  /*c5a0*/  @P0 IMAD.HI.U32 R9, R7, R5, RZ ;  /* 0x0000000507090227 */ /* 0x010fc800078e00ff */
[----:B------:R-:W-:Y:S01]  /*c5b0*/  IMAD.MOV.U32 R5, RZ, RZ, R7 ;  /* 0x000000ffff057224 */ /* 0x000fe200078e0007 */
[----:B0-----:R-:W-:Y:S01]  /*c5c0*/  @P0 SHF.R.U32.HI R5, RZ, R8, R9 ;  /* 0x00000008ff050219 */ /* 0x001fe20000011609 */
[----:B------:R-:W-:Y:S01]  /*c5d0*/  IMAD.IADD R3, R3, 0x1, R0 ;  /* 0x0000000103037824 */ /* 0x000fe200078e0200 */
[----:B------:R-:W0:Y:S03]  /*c5e0*/  S2R R20, SR_TID.X ;  /* 0x0000000000147919 */ /* 0x000e260000002100 */
        /* <DEDUP_REMOVED lines=14> */
[----:B------:R-:W-:Y:S01]  /*c6d0*/  ULDC UR4, c[0x0][0x2b8] ;  /* 0x0000ae0000047ab9 */ /* 0x000fe20000000800 */
[----:B------:R-:W-:Y:S02]  /*c6e0*/  IADD3 R5, R3, R5, RZ ;  /* 0x0000000503057210 */ /* 0x000fe40007ffe0ff */
[----:B0-----:R-:W-:Y:S02]  /*c6f0*/  LOP3.LUT R20, R20, 0x7f, RZ, 0xc0, !PT ;  /* 0x0000007f14147812 */ /* 0x001fe400078ec0ff */
[----:B------:R-:W-:Y:S01]  /*c700*/  LEA.HI.X R5, R2, UR5, R5, 0x1, P0 ;  /* 0x0000000502057c11 */ /* 0x000fe200080f0c05 */
[----:B------:R-:W-:Y:S01]  /*c710*/  UMOV UR5, 0xffffffff ;  /* 0xffffffff00057882 */ /* 0x000fe20000000000 */
        /* <DEDUP_REMOVED lines=17> */
[----:B------:R1:W-:Y:S01]  /*c830*/  @!P1 LDGSTS.E.BYPASS.LTC128B.128 [R37+0x1a400], desc[UR36][R2.64+0x100], !P0 ;  /* 0x1a40010002259fae */ /* 0x0003e2000c101d64 */
[----:B------:R-:W-:-:S03]  /*c840*/  ISETP.GE.AND P1, PT, R7, R6, PT ;  /* 0x000000060700720c */ /* 0x000fc60003f26270 */
[----:B-1----:R-:W1:Y:S10]  /*c850*/  SHFL.IDX PT, R2, R5, 0x1, 0x181f ;  /* 0x00381f0005027f89 */ /* 0x002e7400000e0000 */
[----:B0-----:R-:W-:-:S04]  /*c860*/  @!P1 LEA R14, P4, R32, R14, 0x1 ;  /* 0x0000000e200e9211 */ /* 0x001fc800078808ff */
[----:B-1----:R-:W-:Y:S01]  /*c870*/  @!P1 IADD3.X R7, RZ, R2, RZ, P4, !PT ;  /* 0x00000002ff079210 */ /* 0x002fe200027fe4ff */
[----:B------:R-:W-:Y:S02]  /*c880*/  @!P1 IMAD.MOV.U32 R2, RZ, RZ, R14 ;  /* 0x000000ffff029224 */ /* 0x000fe400078e000e */
[----:B------:R-:W0:Y:S02]  /*c890*/  SHFL.IDX PT, R14, R0, 0x2, 0x181f ;  /* 0x00581f00000e7f89 */ /* 0x000e2400000e0000 */
[----:B------:R-:W-:Y:S02]  /*c8a0*/  @!P1 IMAD.MOV.U32 R3, RZ, RZ, R7 ;  /* 0x000000ffff039224 */ /* 0x000fe400078e0007 */
[----:B------:R-:W-:-:S03]  /*c8b0*/  VIADD R7, R4, 0x20 ;  /* 0x0000002004077836 */ /* 0x000fc60000000000 */
        /* <DEDUP_REMOVED lines=19> */
[----:B------:R-:W0:Y:S01]  /*c9f0*/  SHFL.IDX PT, R14, R0, 0x4, 0x181f ;  /* 0x00981f00000e7f89 */ /* 0x000e2200000e0000 */
[----:B------:R-:W-:Y:S01]  /*ca00*/  @!P1 MOV R3, R7 ;  /* 0x0000000700039202 */ /* 0x000fe20000000f00 */
[----:B------:R-:W-:-:S04]  /*ca10*/  VIADD R7, R4, 0x40 ;  /* 0x0000004004077836 */ /* 0x000fc80000000000 */
        /* <DEDUP_REMOVED lines=24> */
[----:B------:R1:W-:Y:S01]  /*cba0*/  @!P1 LDGSTS.E.BYPASS.LTC128B.128 [R37+0x1cc00], desc[UR36][R2.64+0x100], !P0 ;  /* 0x1cc0010002259fae */ /* 0x0003e2000c101d64 */
[----:B------:R-:W-:-:S03]  /*cbb0*/  ISETP.GE.AND P1, PT, R7, R6, PT ;  /* 0x000000060700720c */ /* 0x000fc60003f26270 */
[----:B-1----:R-:W1:Y:S10]  /*cbc0*/  SHFL.IDX PT, R2, R5, 0x6, 0x181f ;  /* 0x00d81f0005027f89 */ /* 0x002e7400000e0000 */
[----:B0-----:R-:W-:Y:S01]  /*cbd0*/  @!P1 LEA R14, P4, R32, R14, 0x1 ;  /* 0x0000000e200e9211 */ /* 0x001fe200078808ff */
[----:B------:R-:W0:Y:S03]  /*cbe0*/  SHFL.IDX PT, R5, R5, 0x7, 0x181f ;  /* 0x00f81f0005057f89 */ /* 0x000e2600000e0000 */
[----:B-1----:R-:W-:Y:S01]  /*cbf0*/  @!P1 IADD3.X R7, RZ, R2, RZ, P4, !PT ;  /* 0x00000002ff079210 */ /* 0x002fe200027fe4ff */
[----:B------:R-:W-:-:S02]  /*cc00*/  @!P1 IMAD.MOV.U32 R2, RZ, RZ, R14 ;  /* 0x000000ffff029224 */ /* 0x000fc400078e000e */
[----:B------:R1:W2:Y:S02]  /*cc10*/  SHFL.IDX PT, R14, R0, 0x7, 0x181f ;  /* 0x00f81f00000e7f89 */ /* 0x0002a400000e0000 */
[----:B------:R-:W-:-:S05]  /*cc20*/  @!P1 IMAD.MOV.U32 R3, RZ, RZ, R7 ;  /* 0x000000ffff039224 */ /* 0x000fca00078e0007 */
[----:B------:R1:W-:Y:S04]  /*cc30*/  @!P1 LDGSTS.E.BYPASS.LTC128B.128 [R37+0x15400], desc[UR36][R2.64], !P3 ;  /* 0x1540000002259fae */ /* 0x0003e8000d901d64 */
[----:B------:R1:W-:Y:S04]  /*cc40*/  @!P1 LDGSTS.E.BYPASS.LTC128B.128 [R37+0x19400], desc[UR36][R2.64+0x80], !P2 ;  /* 0x1940008002259fae */ /* 0x0003e8000d101d64 */
[----:B0-----:R1:W-:Y:S02]  /*cc50*/  @!P1 LDGSTS.E.BYPASS.LTC128B.128 [R37+0x1d400], desc[UR36][R2.64+0x100], !P0 ;  /* 0x1d40010002259fae */ /* 0x0013e4000c101d64 */
.L_x_3650:
[----:B-1----:R-:W-:Y:S01]  /*cc60*/  VIADD R3, R4, 0x70 ;  /* 0x0000007004037836 */ /* 0x002fe20000000000 */
[----:B------:R-:W-:Y:S04]  /*cc70*/  BSSY B0, `(.L_x_3560) ;  /* 0x000000b000007945 */ /* 0x000fe80003800000 */
[----:B------:R-:W-:-:S13]  /*cc80*/  ISETP.GE.AND P1, PT, R3, R6, PT ;  /* 0x000000060300720c */ /* 0x000fda0003f26270 */
[----:B------:R-:W-:Y:S05]  /*cc90*/  @P1 BRA `(.L_x_3561) ;  /* 0x0000000000201947 */ /* 0x000fea0003800000 */
[----:B--2---:R-:W-:-:S05]  /*cca0*/  LEA R2, P1, R32, R14, 0x1 ;  /* 0x0000000e20027211 */ /* 0x004fca00078208ff */
[----:B------:R-:W-:-:S05]  /*ccb0*/  IMAD.X R3, RZ, RZ, R5, P1 ;  /* 0x000000ffff037224 */ /* 0x000fca00008e0605 */
[----:B------:R-:W-:Y:S01]  /*ccc0*/  @!PT LDS RZ, [RZ] ;  /* 0x00000000fffff984 */ /* 0x000fe20000000800 */
[----:B------:R-:W-:Y:S01]  /*ccd0*/  @!PT LDS RZ, [RZ] ;  /* 0x00000000fffff984 */ /* 0x000fe20000000800 */
[----:B------:R-:W-:Y:S01]  /*cce0*/  @!PT LDS RZ, [RZ] ;  /* 0x00000000fffff984 */ /* 0x000fe20000000800 */
[----:B------:R0:W-:Y:S04]  /*ccf0*/  LDGSTS.E.BYPASS.LTC128B.128 [R37+0x15c00], desc[UR36][R2.64], !P3 ;  /* 0x15c0000002257fae */ /* 0x0001e8000d901d64 */
[----:B------:R0:W-:Y:S04]  /*cd00*/  LDGSTS.E.BYPASS.LTC128B.128 [R37+0x19c00], desc[UR36][R2.64+0x80], !P2 ;  /* 0x19c0008002257fae */ /* 0x0001e8000d101d64 */
[----:B------:R0:W-:Y:S02]  /*cd10*/  LDGSTS.E.BYPASS.LTC128B.128 [R37+0x1dc00], desc[UR36][R2.64+0x100], !P0 ;  /* 0x1dc0010002257fae */ /* 0x0001e4000c101d64 */
.L_x_3561:
[----:B------:R-:W-:Y:S05]  /*cd20*/  BSYNC B0 ;  /* 0x0000000000007941 */ /* 0x000fea0003800000 */
.L_x_3560:
[----:B------:R-:W-:Y:S01]  /*cd30*/  NOP ;  /* 0x0000000000007918 */ /* 0x000fe20000000000 */
[----:B------:R-:W-:-:S13]  /*cd40*/  PLOP3.LUT P0, PT, PT, PT, PT, 0x80, 0x0 ;  /* 0x000000000000781c */ /* 0x000fda0003f0f070 */
.L_x_3562:
        /* <DEDUP_REMOVED lines=18> */
.L_x_3651:
[----:B------:R-:W-:Y:S05]  /*ce70*/  BSYNC B0 ;  /* 0x0000000000007941 */ /* 0x000fea0003800000 */
.L_x_3563:
[----:B------:R-:W3:Y:S01]  /*ce80*/  LDL R0, [R1] ;  /* 0x0000000001007983 */ /* 0x000ee20000100800 */
[----:B------:R-:W-:Y:S01]  /*ce90*/  BSSY B0, `(.L_x_3565) ;  /* 0x000010a000007945 */ /* 0x000fe20003800000 */
[----:B---3--:R-:W-:-:S13]  /*cea0*/  ISETP.GE.AND P0, PT, R0, 0x61, PT ;  /* 0x000000610000780c */ /* 0x008fda0003f06270 */
[----:B------:R-:W-:Y:S05]  /*ceb0*/  @!P0 BRA `(.L_x_3566) ;  /* 0x00000010001c8947 */ /* 0x000fea0003800000 */
[----:B------:R-:W3:Y:S01]  /*cec0*/  LDL.LU R0, [R1+0x20] ;  /* 0x0000200001007983 */ /* 0x000ee20000300800 */
[----:B------:R-:W-:Y:S01]  /*ced0*/  ULDC UR4, c[0x0][0x2f4] ;  /* 0x0000bd0000047ab9 */ /* 0x000fe20000000800 */
[----:B------:R-:W-:Y:S01]  /*cee0*/  IMAD.MOV.U32 R17, RZ, RZ, R28 ;  /* 0x000000ffff117224 */ /* 0x000fe200078e001c */
[----:B------:R-:W-:Y:S01]  /*cef0*/  MOV R29, R26 ;  /* 0x0000001a001d7202 */ /* 0x000fe20000000f00 */
[----:B------:R-:W-:Y:S01]  /*cf00*/  IMAD.MOV.U32 R10, RZ, RZ, R27 ;  /* 0x000000ffff0a7224 */ /* 0x000fe200078e001b */
[----:B------:R-:W-:Y:S02]  /*cf10*/  ISETP.GE.AND P3, PT, R32, UR4, PT ;  /* 0x0000000420007c0c */ /* 0x000fe4000bf66270 */
[----:B------:R-:W-:Y:S02]  /*cf20*/  ISETP.GE.AND P2, PT, R34, UR4, PT ;  /* 0x0000000422007c0c */ /* 0x000fe4000bf46270 */
[----:B------:R-:W-:Y:S01]  /*cf30*/  ISETP.GE.AND P1, PT, R33, UR4, PT ;  /* 0x0000000421007c0c */ /* 0x000fe2000bf26270 */
[----:B---3--:R-:W-:-:S12]  /*cf40*/  VIADD R8, R0, 0xfffffffe ;  /* 0xfffffffe00087836 */ /* 0x008fd80000000000 */
.L_x_3579:
[----:B------:R-:W3:Y:S04]  /*cf50*/  LDL R5, [R1+0x4] ;  /* 0x0000040001057983 */ /* 0x000ee80000100800 */
[----:B------:R-:W4:Y:S01]  /*cf60*/  LDL R12, [R1+0x8] ;  /* 0x00000800010c7983 */ /* 0x000f220000100800 */
[----:B------:R-:W1:Y:S01]  /*cf70*/  S2R R0, SR_TID.X ;  /* 0x0000000000007919 */ /* 0x000e620000002100 */
[----:B------:R-:W2:Y:S01]  /*cf80*/  S2R R4, SR_TID.X ;  /* 0x0000000000047919 */ /* 0x000ea20000002100 */
[----:B-1----:R-:W-:-:S04]  /*cf90*/  LOP3.LUT R0, R0, 0x7f, RZ, 0xc0, !PT ;  /* 0x0000007f00007812 */ /* 0x002fc800078ec0ff */
[----:B0-----:R-:W-:Y:S02]  /*cfa0*/  SHF.R.U32.HI R3, RZ, 0x3, R0 ;  /* 0x00000003ff037819 */ /* 0x001fe40000011600 */
[----:B------:R-:W0:Y:S01]  /*cfb0*/  LDC R0, c[0x0][0x430] ;  /* 0x00010c00ff007b82 */ /* 0x000e220000000800 */
[----:B--2---:R-:W-:-:S05]  /*cfc0*/  IMAD.SHL.U32 R4, R4, 0x10, RZ ;  /* 0x0000001004047824 */ /* 0x004fca00078e00ff */
[----:B------:R-:W-:-:S04]  /*cfd0*/  LOP3.LUT R4, R3, 0x70, R4, 0xf8, !PT ;  /* 0x0000007003047812 */ /* 0x000fc800078ef804 */
[----:B------:R-:W-:-:S13]  /*cfe0*/  ISETP.GT.U32.AND P5, PT, R4, 0x5f, PT ;  /* 0x0000005f0400780c */ /* 0x000fda0003fa4070 */
[----:B------:R-:W4:Y:S01]  /*cff0*/  @!P5 LDC.64 R6, c[0x0][0x428] ;  /* 0x00010a00ff06db82 */ /* 0x000f220000000a00 */
[----:B0-----:R-:W-:-:S13]  /*d000*/  ISETP.NE.AND P0, PT, R0, 0x1, PT ;  /* 0x000000010000780c */ /* 0x001fda0003f05270 */
[----:B------:R-:W0:Y:S08]  /*d010*/  @P0 LDC R0, c[0x0][0x434] ;  /* 0x00010d00ff000b82 */ /* 0x000e300000000800 */
[----:B------:R-:W1:Y:S01]  /*d020*/  @P0 LDC R3, c[0x0][0x438] ;  /* 0x00010e00ff030b82 */ /* 0x000e620000000800 */
[----:B---3--:R-:W-:-:S04]  /*d030*/  IMAD R9, R8, 0x60, R5 ;  /* 0x0000006008097824 */ /* 0x008fc800078e0205 */
[----:B------:R-:W-:-:S03]  /*d040*/  IMAD.IADD R9, R4, 0x1, R9 ;  /* 0x0000000104097824 */ /* 0x000fc600078e0209 */
[----:B------:R-:W2:Y:S01]  /*d050*/  @!P5 LDC.64 R4, c[0x0][0x418] ;  /* 0x00010600ff04db82 */ /* 0x000ea20000000a00 */
[----:B0-----:R-:W-:-:S04]  /*d060*/  @P0 IMAD.HI.U32 R0, R9, R0, RZ ;  /* 0x0000000009000227 */ /* 0x001fc800078e00ff */
[----:B------:R-:W-:Y:S01]  /*d070*/  IMAD.MOV.U32 R11, RZ, RZ, R9 ;  /* 0x000000ffff0b7224 */ /* 0x000fe200078e0009 */
[----:B-1----:R-:W-:Y:S01]  /*d080*/  @P0 SHF.R.U32.HI R11, RZ, R3, R0 ;  /* 0x00000003ff0b0219 */ /* 0x002fe20000011600 */
[----:B----4-:R-:W-:-:S03]  /*d090*/  @!P5 IMAD R0, R12, R6, RZ ;  /* 0x000000060c00d224 */ /* 0x010fc600078e02ff */
[--C-:B------:R-:W-:Y:S01]  /*d0a0*/  @!P5 SHF.R.S32.HI R3, RZ, 0x1f, R11.reuse ;  /* 0x0000001fff03d819 */ /* 0x100fe2000001140b */
[----:B------:R-:W-:Y:S02]  /*d0b0*/  @!P5 IMAD.MOV.U32 R2, RZ, RZ, R11 ;  /* 0x000000ffff02d224 */ /* 0x000fe400078e000b */
[C---:B------:R-:W-:Y:S02]  /*d0c0*/  @!P5 IMAD R7, R31.reuse, R7, R0 ;  /* 0x000000071f07d224 */ /* 0x040fe400078e0200 */
[----:B------:R-:W-:-:S05]  /*d0d0*/  @!P5 IMAD.WIDE.U32 R2, R31, R6, R2 ;  /* 0x000000061f02d225 */ /* 0x000fca00078e0002 */
[----:B------:R-:W-:Y:S02]  /*d0e0*/  @!P5 IADD3 R7, R7, R3, RZ ;  /* 0x000000030707d210 */ /* 0x000fe40007ffe0ff */
[----:B--2---:R-:W-:Y:S01]  /*d0f0*/  @!P5 LEA R4, P0, R2, R4, 0x2 ;  /* 0x000000040204d211 */ /* 0x004fe200078010ff */
[----:B------:R-:W-:-:S03]  /*d100*/  IMAD.MOV.U32 R0, RZ, RZ, RZ ;  /* 0x000000ffff007224 */ /* 0x000fc600078e00ff */
        /* <DEDUP_REMOVED lines=15> */
.L_x_3567:
[----:B------:R-:W-:Y:S01]  /*d200*/  LEA R7, R27, R22, 0x3 ;  /* 0x000000161b077211 */ /* 0x000fe200078e18ff */
[----:B------:R-:W-:Y:S01]  /*d210*/  BSSY B1, `(.L_x_3568) ;  /* 0x0000004000017945 */ /* 0x000fe20003800000 */
[----:B------:R-:W-:-:S04]  /*d220*/  SHF.L.U32 R2, R28, 0x1f, RZ ;  /* 0x0000001f1c027819 */ /* 0x000fc800000006ff */
[----:B------:R-:W0:Y:S02]  /*d230*/  SYNCS.PHASECHK.TRANS64.TRYWAIT P0, [R7+URZ+0x30840], R2 ;  /* 0x03084002070075a7 */ /* 0x000e24000800017f */
[----:B0-----:R-:W-:Y:S05]  /*d240*/  @!P0 BRA `(.L_x_3569) ;  /* 0x0000003800288947 */ /* 0x001fea0003800000 */
.L_x_3652:
[----:B------:R-:W-:Y:S05]  /*d250*/  BSYNC B1 ;  /* 0x0000000000017941 */ /* 0x000fea0003800000 */
.L_x_3568:
[----:B------:R-:W-:Y:S01]  /*d260*/  SHF.R.S32.HI R20, RZ, 0x1f, R9 ;  /* 0x0000001fff147819 */ /* 0x000fe20000011409 */
[----:B------:R-:W-:Y:S01]  /*d270*/  ULDC.64 UR4, c[0x0][0x300] ;  /* 0x0000c00000047ab9 */ /* 0x000fe20000000a00 */
[----:B-----5:R-:W-:Y:S01]  /*d280*/  SHF.R.S32.HI R21, RZ, 0x1f, R0 ;  /* 0x0000001fff157819 */ /* 0x020fe20000011400 */
[----:B0-----:R-:W-:Y:S01]  /*d290*/  IMAD.WIDE.U32 R2, R9, UR4, RZ ;  /* 0x0000000409027c25 */ /* 0x001fe2000f8e00ff */
[C---:B------:R-:W-:Y:S02]  /*d2a0*/  LOP3.LUT P5, RZ, R23.reuse, 0x2, RZ, 0xc0, !PT ;  /* 0x0000000217ff7812 */ /* 0x040fe400078ac0ff */
[----:B------:R-:W-:Y:S01]  /*d2b0*/  LOP3.LUT P4, RZ, R23, 0x1, RZ, 0xc0, !PT ;  /* 0x0000000117ff7812 */ /* 0x000fe2000788c0ff */
        /* <DEDUP_REMOVED lines=20> */
[----:B------:R-:W-:Y:S01]  /*d400*/  IMAD.SHL.U32 R4, R32, 0x2, RZ ;  /* 0x0000000220047824 */ /* 0x000fe200078e00ff */
[----:B------:R-:W-:Y:S01]  /*d410*/  LOP3.LUT P6, RZ, R23, 0x4, RZ, 0xc0, !PT ;  /* 0x0000000417ff7812 */ /* 0x000fe200078cc0ff */
[----:B------:R-:W-:Y:S01]  /*d420*/  IMAD R5, R5, 0x2, R22 ;  /* 0x0000000205057824 */ /* 0x000fe200078e0216 */
[----:B------:R-:W1:Y:S04]  /*d430*/  SHFL.IDX PT, R3, R6, RZ, 0x181f ;  /* 0x00181fff06037589 */ /* 0x000e6800000e0000 */
[----:B------:R-:W-:Y:S01]  /*d440*/  SHFL.IDX PT, R35, R6, 0x2, 0x181f ;  /* 0x00581f0006237f89 */ /* 0x000fe200000e0000 */
[----:B0-----:R-:W-:-:S04]  /*d450*/  IADD3 R2, P0, R2, R4, RZ ;  /* 0x0000000402027210 */ /* 0x001fc80007f1e0ff */
[----:B-1----:R-:W-:-:S05]  /*d460*/  IADD3.X R3, RZ, R3, RZ, P0, !PT ;  /* 0x00000003ff037210 */ /* 0x002fca00007fe4ff */
[----:B------:R-:W-:Y:S04]  /*d470*/  LDGSTS.E.BYPASS.LTC128B.128 [R5+0x1e400], desc[UR36][R2.64], !P6 ;  /* 0x1e40000002057fae */ /* 0x000fe8000f101d64 */
[----:B------:R-:W-:Y:S04]  /*d480*/  LDGSTS.E.BYPASS.LTC128B.128 [R5+0x21400], desc[UR36][R2.64+0x80], !P5 ;  /* 0x2140008002057fae */ /* 0x000fe8000e901d64 */
[----:B------:R0:W-:Y:S04]  /*d490*/  LDGSTS.E.BYPASS.LTC128B.128 [R5+0x24400], desc[UR36][R2.64+0x100], !P4 ;  /* 0x2440010002057fae */ /* 0x0001e8000e101d64 */
[----:B0-----:R-:W0:Y:S04]  /*d4a0*/  SHFL.IDX PT, R2, R8, 0x1, 0x181f ;  /* 0x00381f0008027f89 */ /* 0x001e2800000e0000 */
[----:B------:R-:W1:Y:S01]  /*d4b0*/  SHFL.IDX PT, R3, R6, 0x1, 0x181f ;  /* 0x00381f0006037f89 */ /* 0x000e6200000e0000 */
[----:B0-----:R-:W-:-:S05]  /*d4c0*/  IADD3 R2, P0, R2, R4, RZ ;  /* 0x0000000402027210 */ /* 0x001fca0007f1e0ff */
[----:B-1----:R-:W-:-:S05]  /*d4d0*/  IMAD.X R3, RZ, RZ, R3, P0 ;  /* 0x000000ffff037224 */ /* 0x002fca00000e0603 */
        /* <DEDUP_REMOVED lines=18> */
[----:B0-----:R-:W-:-:S04]  /*d600*/  IADD3 R2, P0, R2, R4, RZ ;  /* 0x0000000402027210 */ /* 0x001fc80007f1e0ff */
[----:B------:R-:W-:Y:S02]  /*d610*/  IADD3.X R3, RZ, R35, RZ, P0, !PT ;  /* 0x00000023ff037210 */ /* 0x000fe400007fe4ff */
[----:B------:R0:W1:Y:S04]  /*d620*/  SHFL.IDX PT, R35, R6, 0x5, 0x181f ;  /* 0x00b81f0006237f89 */ /* 0x00006800000e0000 */
[----:B------:R-:W-:Y:S04]  /*d630*/  LDGSTS.E.BYPASS.LTC128B.128 [R5+0x20400], desc[UR36][R2.64], !P6 ;  /* 0x2040000002057fae */ /* 0x000fe8000f101d64 */
[----:B------:R-:W-:Y:S04]  /*d640*/  LDGSTS.E.BYPASS.LTC128B.128 [R5+0x23400], desc[UR36][R2.64+0x80], !P5 ;  /* 0x2340008002057fae */ /* 0x000fe8000e901d64 */
[----:B------:R2:W-:Y:S04]  /*d650*/  LDGSTS.E.BYPASS.LTC128B.128 [R5+0x26400], desc[UR36][R2.64+0x100], !P4 ;  /* 0x2640010002057fae */ /* 0x0005e8000e101d64 */
[----:B-12---:R0:W2:Y:S02]  /*d660*/  SHFL.IDX PT, R2, R8, 0x5, 0x181f ;  /* 0x00b81f0008027f89 */ /* 0x0060a400000e0000 */
.L_x_3666:
[----:B------:R-:W-:Y:S02]  /*d670*/  LOP3.LUT P6, RZ, R23, 0x4, RZ, 0xc0, !PT ;  /* 0x0000000417ff7812 */ /* 0x000fe400078cc0ff */
[----:B--2---:R-:W-:-:S05]  /*d680*/  IADD3 R2, P0, R2, R4, RZ ;  /* 0x0000000402027210 */ /* 0x004fca0007f1e0ff */
[----:B------:R-:W-:Y:S01]  /*d690*/  IMAD.X R3, RZ, RZ, R35, P0 ;  /* 0x000000ffff037224 */ /* 0x000fe200000e0623 */
[----:B------:R-:W-:-:S05]  /*d6a0*/  PLOP3.LUT P0, PT, PT, PT, PT, 0x80, 0x0 ;  /* 0x000000000000781c */ /* 0x000fca0003f0f070 */
[----:B------:R-:W-:Y:S01]  /*d6b0*/  @!PT LDS RZ, [RZ] ;  /* 0x00000000fffff984 */ /* 0x000fe20000000800 */
[----:B------:R-:W-:Y:S01]  /*d6c0*/  @!PT LDS RZ, [RZ] ;  /* 0x00000000fffff984 */ /* 0x000fe20000000800 */
[----:B------:R-:W-:Y:S01]  /*d6d0*/  @!PT LDS RZ, [RZ] ;  /* 0x00000000fffff984 */ /* 0x000fe20000000800 */
[----:B------:R1:W-:Y:S04]  /*d6e0*/  LDGSTS.E.BYPASS.LTC128B.128 [R5+0x20c00], desc[UR36][R2.64], !P6 ;  /* 0x20c0000002057fae */ /* 0x0003e8000f101d64 */
[----:B------:R1:W-:Y:S04]  /*d6f0*/  LDGSTS.E.BYPASS.LTC128B.128 [R5+0x23c00], desc[UR36][R2.64+0x80], !P5 ;  /* 0x23c0008002057fae */ /* 0x0003e8000e901d64 */
[----:B------:R1:W-:Y:S01]  /*d700*/  LDGSTS.E.BYPASS.LTC128B.128 [R5+0x26c00], desc[UR36][R2.64+0x100], !P4 ;  /* 0x26c0010002057fae */ /* 0x0003e2000e101d64 */
[----:B------:R-:W-:Y:S01]  /*d710*/  NOP ;  /* 0x0000000000007918 */ /* 0x000fe20000000000 */
.L_x_3571:
        /* <DEDUP_REMOVED lines=10> */
.L_x_3572:
[----:B------:R2:W-:Y:S01]  /*d7c0*/  SYNCS.ARRIVE.TRANS64.A1T0 RZ, [R7+URZ+0x30830], RZ ;  /* 0x030830ff07ff79a7 */ /* 0x0005e2000810003f */
[----:B------:R-:W-:Y:S05]  /*d7d0*/  @!P5 BRA `(.L_x_3573) ;  /* 0x000000000004d947 */ /* 0x000fea0003800000 */
[----:B------:R-:W-:Y:S01]  /*d7e0*/  BPT.TRAP 0x1 ;  /* 0x000000040000795c */ /* 0x000fe20000300000 */
.L_x_3573:
[----:B-1----:R-:W2:Y:S01]  /*d7f0*/  LDL R3, [R1] ;  /* 0x0000000001037983 */ /* 0x002ea20000100800 */
[----:B------:R-:W-:Y:S01]  /*d800*/  SHF.L.U32 R2, R17, 0x1f, RZ ;  /* 0x0000001f11027819 */ /* 0x000fe200000006ff */
[----:B0-----:R-:W-:Y:S01]  /*d810*/  IMAD R6, R10, 0x8, R22 ;  /* 0x000000080a067824 */ /* 0x001fe200078e0216 */
[----:B------:R-:W-:Y:S03]  /*d820*/  BSSY B1, `(.L_x_3574) ;  /* 0x0000004000017945 */ /* 0x000fe60003800000 */
[----:B------:R-:W0:Y:S01]  /*d830*/  SYNCS.PHASECHK.TRANS64.TRYWAIT P0, [R6+URZ+0x30860], R2 ;  /* 0x03086002060075a7 */ /* 0x000e22000800017f */
[----:B--2---:R-:W-:Y:S01]  /*d840*/  IMAD R7, R29, -0x60, R3 ;  /* 0xffffffa01d077824 */ /* 0x004fe200078e0203 */
[----:B0-----:R-:W-:Y:S06]  /*d850*/  @!P0 BRA `(.L_x_3575) ;  /* 0x0000003800988947 */ /* 0x001fec0003800000 */
.L_x_3667:
[----:B------:R-:W-:Y:S05]  /*d860*/  BSYNC B1 ;  /* 0x0000000000017941 */ /* 0x000fea0003800000 */
.L_x_3574:
[----:B------:R-:W1:Y:S01]  /*d870*/  S2R R3, SR_TID.X ;  /* 0x0000000000037919 */ /* 0x000e620000002100 */
[----:B------:R-:W-:Y:S01]  /*d880*/  UMOV UR4, 0xffffffff ;  /* 0xffffffff00047882 */ /* 0x000fe20000000000 */
[----:B------:R-:W-:Y:S01]  /*d890*/  IMAD R5, R10, 0x4800, R36 ;  /* 0x000048000a057824 */ /* 0x000fe200078e0224 */
[----:B-1----:R-:W-:-:S04]  /*d8a0*/  LOP3.LUT R3, R3, 0x7f, RZ, 0xc0, !PT ;  /* 0x0000007f03037812 */ /* 0x002fc800078ec0ff */
[----:B------:R-:W-:-:S05]  /*d8b0*/  SHF.R.U32.HI R3, RZ, 0x3, R3 ;  /* 0x00000003ff037819 */ /* 0x000fca0000011603 */
[----:B------:R-:W-:Y:S01]  /*d8c0*/  IMAD.IADD R7, R7, 0x1, -R3 ;  /* 0x0000000107077824 */ /* 0x000fe200078e0a03 */
[----:B------:R-:W-:Y:S06]  /*d8d0*/  BRA.DIV UR4, `(.L_x_3576) ;  /* 0x0000003a048c7947 */ /* 0x000fec000b800000 */
[----:B0-----:R-:W0:Y:S01]  /*d8e0*/  SHFL.IDX PT, R2, R24, RZ, 0x181f ;  /* 0x00181fff18027589 */ /* 0x001e2200000e0000 */
[----:B------:R-:W-:-:S03]  /*d8f0*/  LEA R5, R5, R22, 0x1 ;  /* 0x0000001605057211 */ /* 0x000fc600078e08ff */
        /* <DEDUP_REMOVED lines=50> */
[----:B--2---:R0:W-:Y:S02]  /*dc20*/  LDGSTS.E.BYPASS.LTC128B.128 [R5+0x8400], desc[UR36][R2.64+0x100], !P0 ;  /* 0x0840010002057fae */ /* 0x0041e4000c101d64 */
.L_x_3681:
[----:B01----:R-:W-:Y:S01]  /*dc30*/  IADD3 R2, P0, R14, R4, RZ ;  /* 0x000000040e027210 */ /* 0x003fe20007f1e0ff */
[----:B------:R-:W-:Y:S02]  /*dc40*/  ULDC.64 UR4, c[0x0][0x328] ;  /* 0x0000ca0000047ab9 */ /* 0x000fe40000000a00 */
[----:B------:R-:W-:Y:S01]  /*dc50*/  IMAD R20, R20, UR4, RZ ;  /* 0x0000000414147c24 */ /* 0x000fe2000f8e02ff */
[----:B------:R-:W-:Y:S02]  /*dc60*/  IADD3.X R3, RZ, R25, RZ, P0, !PT ;  /* 0x00000019ff037210 */ /* 0x000fe400007fe4ff */
[----:B------:R-:W-:-:S13]  /*dc70*/  ISETP.LT.OR P0, PT, R7, 0x51, P3 ;  /* 0x000000510700780c */ /* 0x000fda0001f01670 */
[----:B------:R-:W-:Y:S01]  /*dc80*/  @!PT LDS RZ, [RZ] ;  /* 0x00000000fffff984 */ /* 0x000fe20000000800 */
[----:B------:R-:W-:Y:S01]  /*dc90*/  @!PT LDS RZ, [RZ] ;  /* 0x00000000fffff984 */ /* 0x000fe20000000800 */
[----:B------:R-:W-:Y:S01]  /*dca0*/  @!PT LDS RZ, [RZ] ;  /* 0x00000000fffff984 */ /* 0x000fe20000000800 */
        /* <DEDUP_REMOVED lines=23> */
.L_x_3577:
        /* <DEDUP_REMOVED lines=10> */
.L_x_3578:
[C---:B------:R-:W-:Y:S01]  /*dec0*/  ISETP.GT.AND P0, PT, R26.reuse, RZ, PT ;  /* 0x000000ff1a00720c */ /* 0x040fe20003f04270 */
[----:B------:R1:W-:Y:S01]  /*ded0*/  SYNCS.ARRIVE.TRANS64.A1T0 RZ, [R6+URZ+0x30850], RZ ;  /* 0x030850ff06ff79a7 */ /* 0x0003e2000810003f */
[----:B------:R-:W-:Y:S01]  /*dee0*/  VIADD R8, R26, 0xffffffff ;  /* 0xffffffff1a087836 */ /* 0x000fe20000000000 */
[----:B------:R-:W-:Y:S01]  /*def0*/  MOV R17, R28 ;  /* 0x0000001c00117202 */ /* 0x000fe20000000f00 */
[----:B------:R-:W-:Y:S02]  /*df00*/  IMAD.MOV.U32 R10, RZ, RZ, R27 ;  /* 0x000000ffff0a7224 */ /* 0x000fe400078e001b */
[----:B------:R-:W-:-:S07]  /*df10*/  IMAD.MOV.U32 R29, RZ, RZ, R26 ;  /* 0x000000ffff1d7224 */ /* 0x000fce00078e001a */
[----:B-1----:R-:W-:Y:S05]  /*df20*/  @P0 BRA `(.L_x_3579) ;  /* 0xfffffff000080947 */ /* 0x002fea000383ffff */
.L_x_3566:
[----:B------:R-:W-:Y:S05]  /*df30*/  BSYNC B0 ;  /* 0x0000000000007941 */ /* 0x000fea0003800000 */
.L_x_3565:
[----:B------:R-:W1:Y:S01]  /*df40*/  S2R R0, SR_TID.X ;  /* 0x0000000000007919 */ /* 0x000e620000002100 */
[----:B------:R-:W-:Y:S01]  /*df50*/  BSSY B0, `(.L_x_3580) ;  /* 0x0000010000007945 */ /* 0x000fe20003800000 */
[----:B-1----:R-:W-:-:S04]  /*df60*/  LOP3.LUT R0, R0, 0x7f, RZ, 0xc0, !PT ;  /* 0x0000007f00007812 */ /* 0x002fc800078ec0ff */
[----:B------:R-:W-:-:S13]  /*df70*/  ISETP.NE.AND P0, PT, R0, RZ, PT ;  /* 0x000000ff0000720c */ /* 0x000fda0003f05270 */
[----:B------:R-:W-:Y:S05]  /*df80*/  @P0 BRA `(.L_x_3581) ;  /* 0x0000000000300947 */ /* 0x000fea0003800000 */
[----:B------:R-:W1:Y:S01]  /*df90*/  S2R R5, SR_LANEID ;  /* 0x0000000000057919 */ /* 0x000e620000000000 */
[----:B------:R-:W-:Y:S01]  /*dfa0*/  VOTEU.ANY UR4, UPT, PT ;  /* 0x0000000000047886 */ /* 0x000fe200038e0100 */
[----:B0-----:R-:W0:Y:S01]  /*dfb0*/  LDC.64 R2, c[0x0][0xc60] ;  /* 0x00031800ff027b82 */ /* 0x001e220000000a00 */
[----:B------:R-:W1:Y:S02]  /*dfc0*/  FLO.U32 R0, UR4 ;  /* 0x0000000400007d00 */ /* 0x000e6400080e0000 */
[----:B-1----:R-:W-:-:S06]  /*dfd0*/  ISETP.EQ.U32.AND P0, PT, R0, R5, PT ;  /* 0x000000050000720c */ /* 0x002fcc0003f02070 */
[----:B------:R-:W0:Y:S07]  /*dfe0*/  POPC R5, UR4 ;  /* 0x0000000400057d09 */ /* 0x000e2e0008000000 */
[----:B0-----:R-:W3:Y:S01]  /*dff0*/  @P0 ATOMG.E.ADD.STRONG.GPU PT, R3, desc[UR36][R2.64], R5 ;  /* 0x00000005020309a8 */ /* 0x001ee200081ee1e4 */
[----:B------:R-:W0:Y:S02]  /*e000*/  S2R R4, SR_LTMASK ;  /* 0x0000000000047919 */ /* 0x000e240000003900 */
[----:B0-----:R-:W-:-:S04]  /*e010*/  LOP3.LUT R4, R4, UR4, RZ, 0xc0, !PT ;  /* 0x0000000404047c12 */ /* 0x001fc8000f8ec0ff */
[----:B------:R-:W0:Y:S01]  /*e020*/  POPC R7, R4 ;  /* 0x0000000400077309 */ /* 0x000e220000000000 */
[----:B---3--:R-:W0:Y:S02]  /*e030*/  SHFL.IDX PT, R0, R3, R0, 0x1f ;  /* 0x00001f0003007589 */ /* 0x008e2400000e0000 */
[----:B0-----:R-:W-:-:S07]  /*e040*/  IADD3 R16, R0, UR39, R7 ;  /* 0x0000002700107c10 */ /* 0x001fce000fffe007 */
.L_x_3581:
[----:B------:R-:W-:Y:S05]  /*e050*/  BSYNC B0 ;  /* 0x0000000000007941 */ /* 0x000fea0003800000 */
.L_x_3580:
[----:B------:R-:W-:-:S13]  /*e060*/  LOP3.LUT P0, RZ, R23, 0x10, RZ, 0xc0, !PT ;  /* 0x0000001017ff7812 */ /* 0x000fda000780c0ff */
[----:B------:R-:W-:Y:S05]  /*e070*/  @!P0 BRA `(.L_x_3582) ;  /* 0x0000000000048947 */ /* 0x000fea0003800000 */
[----:B------:R-:W-:Y:S01]  /*e080*/  BPT.TRAP 0x1 ;  /* 0x000000040000795c */ /* 0x000fe20000300000 */
.L_x_3582:
[----:B------:R-:W3:Y:S01]  /*e090*/  LDL.LU R2, [R1] ;  /* 0x0000000001027983 */ /* 0x000ee20000300800 */
[----:B------:R-:W-:Y:S01]  /*e0a0*/  IMAD R0, R27, 0x8, R22 ;  /* 0x000000081b007824 */ /* 0x000fe200078e0216 */
[----:B0-----:R-:W-:Y:S01]  /*e0b0*/  SHF.L.U32 R3, R28, 0x1f, RZ ;  /* 0x0000001f1c037819 */ /* 0x001fe200000006ff */
[----:B------:R-:W-:Y:S03]  /*e0c0*/  BSSY B0, `(.L_x_3583) ;  /* 0x0000004000007945 */ /* 0x000fe60003800000 */
[----:B------:R-:W0:Y:S01]  /*e0d0*/  SYNCS.PHASECHK.TRANS64.TRYWAIT P0, [R0+URZ+0x30860], R3 ;  /* 0x03086003000075a7 */ /* 0x000e22000800017f */
[----:B---3--:R-:W-:Y:S01]  /*e0e0*/  IMAD R6, R26, -0x60, R2 ;  /* 0xffffffa01a067824 */ /* 0x008fe200078e0202 */
[----:B0-----:R-:W-:Y:S06]  /*e0f0*/  @!P0 BRA `(.L_x_3584) ;  /* 0x0000003800948947 */ /* 0x001fec0003800000 */
.L_x_3682:
[----:B------:R-:W-:Y:S05]  /*e100*/  BSYNC B0 ;  /* 0x0000000000007941 */ /* 0x000fea0003800000 */
.L_x_3583:
[----:B------:R-:W1:Y:S01]  /*e110*/  S2R R2, SR_TID.X ;  /* 0x0000000000027919 */ /* 0x000e620000002100 */
[----:B------:R-:W-:Y:S01]  /*e120*/  UMOV UR4, 0xffffffff ;  /* 0xffffffff00047882 */ /* 0x000fe20000000000 */
[----:B------:R-:W-:Y:S01]  /*e130*/  IMAD R7, R27, 0x4800, R36 ;  /* 0x000048001b077824 */ /* 0x000fe200078e0224 */
[----:B-1----:R-:W-:-:S04]  /*e140*/  LOP3.LUT R2, R2, 0x7f, RZ, 0xc0, !PT ;  /* 0x0000007f02027812 */ /* 0x002fc800078ec0ff */
[----:B------:R-:W-:-:S05]  /*e150*/  SHF.R.U32.HI R2, RZ, 0x3, R2 ;  /* 0x00000003ff027819 */ /* 0x000fca0000011602 */
[----:B------:R-:W-:Y:S01]  /*e160*/  IMAD.IADD R6, R6, 0x1, -R2 ;  /* 0x0000000106067824 */ /* 0x000fe200078e0a02 */
[----:B------:R-:W-:Y:S06]  /*e170*/  BRA.DIV UR4, `(.L_x_3585) ;  /* 0x0000003a04887947 */ /* 0x000fec000b800000 */
[----:B--2---:R-:W1:Y:S01]  /*e180*/  SHFL.IDX PT, R14, R24, RZ, 0x181f ;  /* 0x00181fff180e7589 */ /* 0x004e6200000e0000 */
[----:B------:R-:W-:Y:S01]  /*e190*/  ULDC UR4, c[0x0][0x2f4] ;  /* 0x0000bd0000047ab9 */ /* 0x000fe20000000800 */
[C---:B------:R-:W-:Y:S01]  /*e1a0*/  SHF.L.U32 R5, R32.reuse, 0x1, RZ ;  /* 0x0000000120057819 */ /* 0x040fe200000006ff */
[----:B------:R-:W-:Y:S01]  /*e1b0*/  IMAD R4, R7, 0x2, R22 ;  /* 0x0000000207047824 */ /* 0x000fe200078e0216 */
[----:B0-----:R-:W0:Y:S01]  /*e1c0*/  SHFL.IDX PT, R3, R25, RZ, 0x181f ;  /* 0x00181fff19037589 */ /* 0x001e2200000e0000 */
[----:B------:R-:W-:Y:S02]  /*e1d0*/  ISETP.GE.AND P2, PT, R32, UR4, PT ;  /* 0x0000000420007c0c */ /* 0x000fe4000bf46270 */
[----:B------:R-:W-:Y:S01]  /*e1e0*/  ISETP.GE.AND P1, PT, R34, UR4, PT ;  /* 0x0000000422007c0c */ /* 0x000fe2000bf26270 */
[----:B------:R-:W-:Y:S01]  /*e1f0*/  SHFL.IDX PT, R7, R25, 0x1, 0x181f ;  /* 0x00381f0019077f89 */ /* 0x000fe200000e0000 */
[C---:B------:R-:W-:Y:S02]  /*e200*/  ISETP.LT.OR P4, PT, R6.reuse, 0x1, P2 ;  /* 0x000000010600780c */ /* 0x040fe40001781670 */
[----:B------:R-:W-:-:S02]  /*e210*/  ISETP.LT.OR P3, PT, R6, 0x1, P1 ;  /* 0x000000010600780c */ /* 0x000fc40000f61670 */
[----:B-1----:R-:W-:Y:S02]  /*e220*/  IADD3 R2, P0, R14, R5, RZ ;  /* 0x000000050e027210 */ /* 0x002fe40007f1e0ff */
[----:B------:R-:W1:Y:S03]  /*e230*/  SHFL.IDX PT, R14, R24, 0x1, 0x181f ;  /* 0x00381f00180e7f89 */ /* 0x000e6600000e0000 */
[----:B0-----:R-:W-:Y:S01]  /*e240*/  IMAD.X R3, RZ, RZ, R3, P0 ;  /* 0x000000ffff037224 */ /* 0x001fe200000e0603 */
[----:B------:R-:W-:-:S04]  /*e250*/  ISETP.GE.AND P0, PT, R33, UR4, PT ;  /* 0x0000000421007c0c */ /* 0x000fc8000bf06270 */
[----:B------:R-:W-:Y:S01]  /*e260*/  LDGSTS.E.BYPASS.LTC128B.128 [R4+0x400], desc[UR36][R2.64], !P4 ;  /* 0x0040000002047fae */ /* 0x000fe2000e101d64 */
[----:B------:R-:W-:-:S03]  /*e270*/  ISETP.LT.OR P4, PT, R6, 0x1, P0 ;  /* 0x000000010600780c */ /* 0x000fc60000781670 */
[----:B------:R-:W-:Y:S10]  /*e280*/  LDGSTS.E.BYPASS.LTC128B.128 [R4+0x3400], desc[UR36][R2.64+0x80], !P3 ;  /* 0x0340008002047fae */ /* 0x000ff4000d901d64 */
[----:B------:R1:W-:Y:S01]  /*e290*/  LDGSTS.E.BYPASS.LTC128B.128 [R4+0x6400], desc[UR36][R2.64+0x100], !P4 ;  /* 0x0640010002047fae */ /* 0x0003e2000e101d64 */
[----:B------:R-:W-:-:S02]  /*e2a0*/  ISETP.LT.OR P4, PT, R6, 0x11, P2 ;  /* 0x000000110600780c */ /* 0x000fc40001781670 */
[----:B-1----:R-:W-:Y:S02]  /*e2b0*/  IADD3 R2, P3, R14, R5, RZ ;  /* 0x000000050e027210 */ /* 0x002fe40007f7e0ff */
[----:B------:R-:W0:Y:S03]  /*e2c0*/  SHFL.IDX PT, R14, R24, 0x2, 0x181f ;  /* 0x00581f00180e7f89 */ /* 0x000e2600000e0000 */
[----:B------:R-:W-:Y:S01]  /*e2d0*/  IMAD.X R3, RZ, RZ, R7, P3 ;  /* 0x000000ffff037224 */ /* 0x000fe200018e0607 */
[C---:B------:R-:W-:Y:S01]  /*e2e0*/  ISETP.LT.OR P3, PT, R6.reuse, 0x11, P1 ;  /* 0x000000110600780c */ /* 0x040fe20000f61670 */
[----:B------:R-:W1:Y:S04]  /*e2f0*/  SHFL.IDX PT, R7, R25, 0x2, 0x181f ;  /* 0x00581f0019077f89 */ /* 0x000e6800000e0000 */
[----:B------:R-:W-:Y:S01]  /*e300*/  LDGSTS.E.BYPASS.LTC128B.128 [R4+0xc00], desc[UR36][R2.64], !P4 ;  /* 0x00c0000002047fae */ /* 0x000fe2000e101d64 */
[----:B------:R-:W-:-:S07]  /*e310*/  ISETP.LT.OR P4, PT, R6, 0x11, P0 ;  /* 0x000000110600780c */ /* 0x000fce0000781670 */
[----:B------:R-:W-:Y:S06]  /*e320*/  LDGSTS.E.BYPASS.LTC128B.128 [R4+0x3c00], desc[UR36][R2.64+0x80], !P3 ;  /* 0x03c0008002047fae */ /* 0x000fec000d901d64 */
[----:B------:R0:W-:Y:S01]  /*e330*/  LDGSTS.E.BYPASS.LTC128B.128 [R4+0x6c00], desc[UR36][R2.64+0x100], !P4 ;  /* 0x06c0010002047fae */ /* 0x0001e2000e101d64 */
[----:B------:R-:W-:Y:S02]  /*e340*/  ISETP.LT.OR P4, PT, R6, 0x21, P2 ;  /* 0x000000210600780c */ /* 0x000fe40001781670 */
[----:B0-----:R-:W-:Y:S02]  /*e350*/  IADD3 R2, P3, R14, R5, RZ ;  /* 0x000000050e027210 */ /* 0x001fe40007f7e0ff */
[----:B------:R-:W0:Y:S03]  /*e360*/  SHFL.IDX PT, R14, R24, 0x3, 0x181f ;  /* 0x00781f00180e7f89 */ /* 0x000e2600000e0000 */
[----:B-1----:R-:W-:Y:S01]  /*e370*/  IMAD.X R3, RZ, RZ, R7, P3 ;  /* 0x000000ffff037224 */ /* 0x002fe200018e0607 */
        /* <DEDUP_REMOVED lines=8> */
[----:B------:R-:W0:Y:S02]  /*e400*/  SHFL.IDX PT, R14, R24, 0x4, 0x181f ;  /* 0x00981f00180e7f89 */ /* 0x000e2400000e0000 */
[----:B-1----:R-:W-:-:S02]  /*e410*/  IADD3.X R3, RZ, R7, RZ, P3, !PT ;  /* 0x00000007ff037210 */ /* 0x002fc40001ffe4ff */
[----:B------:R-:W1:Y:S01]  /*e420*/  SHFL.IDX PT, R7, R25, 0x4, 0x181f ;  /* 0x00981f0019077f89 */ /* 0x000e6200000e0000 */
[----:B------:R-:W-:-:S04]  /*e430*/  ISETP.LT.OR P3, PT, R6, 0x31, P1 ;  /* 0x000000310600780c */ /* 0x000fc80000f61670 */
[----:B------:R-:W-:Y:S01]  /*e440*/  LDGSTS.E.BYPASS.LTC128B.128 [R4+0x1c00], desc[UR36][R2.64], !P4 ;  /* 0x01c0000002047fae */ /* 0x000fe2000e101d64 */
[----:B------:R-:W-:-:S03]  /*e450*/  ISETP.LT.OR P4, PT, R6, 0x31, P0 ;  /* 0x000000310600780c */ /* 0x000fc60000781670 */
[----:B------:R-:W2:Y:S05]  /*e460*/  SHFL.IDX PT, R25, R25, 0x5, 0x181f ;  /* 0x00b81f0019197f89 */ /* 0x000eaa00000e0000 */
[----:B------:R-:W-:Y:S05]  /*e470*/  LDGSTS.E.BYPASS.LTC128B.128 [R4+0x4c00], desc[UR36][R2.64+0x80], !P3 ;  /* 0x04c0008002047fae */ /* 0x000fea000d901d64 */
[----:B------:R0:W-:Y:S01]  /*e480*/  LDGSTS.E.BYPASS.LTC128B.128 [R4+0x7c00], desc[UR36][R2.64+0x100], !P4 ;  /* 0x07c0010002047fae */ /* 0x0001e2000e101d64 */
[----:B------:R-:W-:-:S02]  /*e490*/  ISETP.LT.OR P4, PT, R6, 0x41, P2 ;  /* 0x000000410600780c */ /* 0x000fc40001781670 */
[----:B0-----:R-:W-:Y:S02]  /*e4a0*/  IADD3 R2, P3, R14, R5, RZ ;  /* 0x000000050e027210 */ /* 0x001fe40007f7e0ff */
[----:B------:R0:W3:Y:S03]  /*e4b0*/  SHFL.IDX PT, R14, R24, 0x5, 0x181f ;  /* 0x00b81f00180e7f89 */ /* 0x0000e600000e0000 */
[----:B-1----:R-:W-:Y:S01]  /*e4c0*/  IMAD.X R3, RZ, RZ, R7, P3 ;  /* 0x000000ffff037224 */ /* 0x002fe200018e0607 */
[----:B------:R-:W-:-:S05]  /*e4d0*/  ISETP.LT.OR P3, PT, R6, 0x41, P1 ;  /* 0x000000410600780c */ /* 0x000fca0000f61670 */
[----:B------:R0:W-:Y:S01]  /*e4e0*/  LDGSTS.E.BYPASS.LTC128B.128 [R4+0x2400], desc[UR36][R2.64], !P4 ;  /* 0x0240000002047fae */ /* 0x0001e2000e101d64 */
[----:B------:R-:W-:-:S07]  /*e4f0*/  ISETP.LT.OR P4, PT, R6, 0x41, P0 ;  /* 0x000000410600780c */ /* 0x000fce0000781670 */
[----:B------:R0:W-:Y:S06]  /*e500*/  LDGSTS.E.BYPASS.LTC128B.128 [R4+0x5400], desc[UR36][R2.64+0x80], !P3 ;  /* 0x0540008002047fae */ /* 0x0001ec000d901d64 */
[----:B--2---:R0:W-:Y:S02]  /*e510*/  LDGSTS.E.BYPASS.LTC128B.128 [R4+0x8400], desc[UR36][R2.64+0x100], !P4 ;  /* 0x0840010002047fae */ /* 0x0041e4000e101d64 */
.L_x_3696:
[C---:B------:R-:W-:Y:S02]  /*e520*/  ISETP.LT.OR P2, PT, R6.reuse, 0x51, P2 ;  /* 0x000000510600780c */ /* 0x040fe40001741670 */
[C---:B------:R-:W-:Y:S02]  /*e530*/  ISETP.LT.OR P1, PT, R6.reuse, 0x51, P1 ;  /* 0x000000510600780c */ /* 0x040fe40000f21670 */
[----:B------:R-:W-:Y:S02]  /*e540*/  ISETP.LT.OR P0, PT, R6, 0x51, P0 ;  /* 0x000000510600780c */ /* 0x000fe40000701670 */
[----:B0--3--:R-:W-:-:S05]  /*e550*/  IADD3 R2, P3, R14, R5, RZ ;  /* 0x000000050e027210 */ /* 0x009fca0007f7e0ff */
[----:B------:R-:W-:-:S05]  /*e560*/  IMAD.X R3, RZ, RZ, R25, P3 ;  /* 0x000000ffff037224 */ /* 0x000fca00018e0619 */
[----:B------:R-:W-:Y:S01]  /*e570*/  @!PT LDS RZ, [RZ] ;  /* 0x00000000fffff984 */ /* 0x000fe20000000800 */
[----:B------:R-:W-:Y:S01]  /*e580*/  @!PT LDS RZ, [RZ] ;  /* 0x00000000fffff984 */ /* 0x000fe20000000800 */
[----:B------:R-:W-:Y:S01]  /*e590*/  @!PT LDS RZ, [RZ] ;  /* 0x00000000fffff984 */ /* 0x000fe20000000800 */
[----:B------:R0:W-:Y:S04]  /*e5a0*/  LDGSTS.E.BYPASS.LTC128B.128 [R4+0x2c00], desc[UR36][R2.64], !P2 ;  /* 0x02c0000002047fae */ /* 0x0001e8000d101d64 */
[----:B------:R0:W-:Y:S04]  /*e5b0*/  LDGSTS.E.BYPASS.LTC128B.128 [R4+0x5c00], desc[UR36][R2.64+0x80], !P1 ;  /* 0x05c0008002047fae */ /* 0x0001e8000c901d64 */
[----:B------:R0:W-:Y:S01]  /*e5c0*/  LDGSTS.E.BYPASS.LTC128B.128 [R4+0x8c00], desc[UR36][R2.64+0x100], !P0 ;  /* 0x08c0010002047fae */ /* 0x0001e2000c101d64 */
[----:B------:R-:W-:Y:S01]  /*e5d0*/  PLOP3.LUT P0, PT, PT, PT, PT, 0x80, 0x0 ;  /* 0x000000000000781c */ /* 0x000fe20003f0f070 */
[----:B------:R-:W-:-:S12]  /*e5e0*/  NOP ;  /* 0x0000000000007918 */ /* 0x000fd80000000000 */
.L_x_3586:
        /* <DEDUP_REMOVED lines=10> */
.L_x_3587:
[----:B------:R1:W-:Y:S01]  /*e690*/  SYNCS.ARRIVE.TRANS64.A1T0 RZ, [R0+URZ+0x30850], RZ ;  /* 0x030850ff00ff79a7 */ /* 0x0003e2000810003f */
[----:B------:R-:W-:-:S05]  /*e6a0*/  VIADD R27, R27, 0x1 ;  /* 0x000000011b1b7836 */ /* 0x000fca0000000000 */
[----:B------:R-:W-:-:S04]  /*e6b0*/  ISETP.NE.AND P0, PT, R27, 0x2, PT ;  /* 0x000000021b00780c */ /* 0x000fc80003f05270 */
[----:B0-----:R-:W-:Y:S02]  /*e6c0*/  SEL R3, RZ, 0x1, P0 ;  /* 0x00000001ff037807 */ /* 0x001fe40000000000 */
[----:B------:R-:W-:Y:S02]  /*e6d0*/  SEL R27, R27, RZ, P0 ;  /* 0x000000ff1b1b7207 */ /* 0x000fe40000000000 */
[----:B-1----:R-:W-:-:S07]  /*e6e0*/  LOP3.LUT R28, R28, R3, RZ, 0x3c, !PT ;  /* 0x000000031c1c7212 */ /* 0x002fce00078e3cff */
.L_x_3544:
[----:B------:R-:W-:Y:S05]  /*e6f0*/  BSYNC B7 ;  /* 0x0000000000077941 */ /* 0x000fea0003800000 */
.L_x_3542:
        /* <DEDUP_REMOVED lines=11> */
.L_x_3588:
[----:B------:R-:W1:Y:S01]  /*e7b0*/  S2R R0, SR_TID.X ;  /* 0x0000000000007919 */ /* 0x000e620000002100 */
[----:B------:R-:W-:Y:S01]  /*e7c0*/  UMOV UR4, 0xffffffff ;  /* 0xffffffff00047882 */ /* 0x000fe20000000000 */
[----:B-1----:R-:W-:-:S04]  /*e7d0*/  LOP3.LUT R8, R0, 0x1f, RZ, 0xc0, !PT ;  /* 0x0000001f00087812 */ /* 0x002fc800078ec0ff */
[----:B------:R-:W-:Y:S01]  /*e7e0*/  ISETP.NE.AND P0, PT, R8, 0x1f, PT ;  /* 0x0000001f0800780c */ /* 0x000fe20003f05270 */
[----:B------:R-:W-:-:S12]  /*e7f0*/  BRA.DIV UR4, `(.L_x_3590) ;  /* 0x0000003a04ec7947 */ /* 0x000fd8000b800000 */
[----:B------:R-:W-:Y:S01]  /*e800*/  IADD3 R5, R19, R8, RZ ;  /* 0x0000000813057210 */ /* 0x000fe20007ffe0ff */
[----:B------:R-:W-:-:S03]  /*e810*/  ULDC UR4, c[0x0][0xc3c] ;  /* 0x00030f0000047ab9 */ /* 0x000fc60000000800 */
        /* <DEDUP_REMOVED lines=29> */
.L_x_3706:
[----:B------:R-:W-:Y:S02]  /*e9f0*/  ULDC UR4, c[0x0][0xc38] ;  /* 0x00030e0000047ab9 */ /* 0x000fe40000000800 */
[----:B------:R-:W-:-:S04]  /*ea00*/  IMAD.U32 R7, RZ, RZ, UR4 ;  /* 0x00000004ff077e24 */ /* 0x000fc8000f8e00ff */
[----:B-1----:R-:W-:-:S04]  /*ea10*/  IMAD R3, R14, R7, RZ ;  /* 0x000000070e037224 */ /* 0x002fc800078e02ff */
[----:B------:R-:W-:-:S05]  /*ea20*/  IMAD.IADD R8, R0, 0x1, R3 ;  /* 0x0000000100087824 */ /* 0x000fca00078e0203 */
[----:B------:R-:W-:-:S13]  /*ea30*/  ISETP.GT.AND P6, PT, R8, R5, PT ;  /* 0x000000050800720c */ /* 0x000fda0003fc4270 */
[----:B------:R-:W-:Y:S05]  /*ea40*/  @P6 BRA `(.L_x_3591) ;  /* 0x00000000009c6947 */ /* 0x000fea0003800000 */
.L_x_3596:
[----:B------:R-:W1:Y:S01]  /*ea50*/  LDC R0, c[0x0][0xc3c] ;  /* 0x00030f00ff007b82 */ /* 0x000e620000000800 */
[----:B------:R-:W-:-:S04]  /*ea60*/  IADD3 R19, R19, 0x1f, RZ ;  /* 0x0000001f13137810 */ /* 0x000fc80007ffe0ff */
        /* <DEDUP_REMOVED lines=12> */
.L_x_3594:
[----:B------:R-:W-:Y:S05]  /*eb30*/  BSYNC B0 ;  /* 0x0000000000007941 */ /* 0x000fea0003800000 */
.L_x_3593:
[----:B------:R-:W-:-:S03]  /*eb40*/  UMOV UR4, 0xffffffff ;  /* 0xffffffff00047882 */ /* 0x000fc60000000000 */
[----:B------:R-:W-:Y:S05]  /*eb50*/  BRA.DIV UR4, `(.L_x_3595) ;  /* 0x0000003e04387947 */ /* 0x000fea000b800000 */
[----:B-----5:R-:W2:Y:S02]  /*eb60*/  SHFL.UP PT, R14, R4, 0x1, RZ ;  /* 0x04200000040e7989 */ /* 0x020ea400000e00ff */
[----:B--2---:R-:W-:-:S05]  /*eb70*/  SEL R13, R14, RZ, P1 ;  /* 0x000000ff0e0d7207 */ /* 0x004fca0000800000 */
[----:B------:R-:W-:-:S05]  /*eb80*/  IMAD.IADD R13, R4, 0x1, R13 ;  /* 0x00000001040d7824 */ /* 0x000fca00078e020d */
[----:B------:R-:W2:Y:S02]  /*eb90*/  SHFL.UP PT, R14, R13, 0x2, RZ ;  /* 0x044000000d0e7989 */ /* 0x000ea400000e00ff */
[----:B--2---:R-:W-:-:S05]  /*eba0*/  SEL R0, R14, RZ, P2 ;  /* 0x000000ff0e007207 */ /* 0x004fca0001000000 */
[----:B------:R-:W-:-:S05]  /*ebb0*/  IMAD.IADD R0, R13, 0x1, R0 ;  /* 0x000000010d007824 */ /* 0x000fca00078e0200 */
[----:B------:R-:W1:Y:S02]  /*ebc0*/  SHFL.UP PT, R14, R0, 0x4, RZ ;  /* 0x04800000000e7989 */ /* 0x000e6400000e00ff */
[----:B-1----:R-:W-:-:S04]  /*ebd0*/  SEL R3, R14, RZ, P3 ;  /* 0x000000ff0e037207 */ /* 0x002fc80001800000 */
[----:B------:R-:W-:-:S05]  /*ebe0*/  IADD3 R2, R0, R3, RZ ;  /* 0x0000000300027210 */ /* 0x000fca0007ffe0ff */
[----:B------:R-:W1:Y:S02]  /*ebf0*/  SHFL.UP PT, R14, R2, 0x8, RZ ;  /* 0x05000000020e7989 */ /* 0x000e6400000e00ff */
[----:B-1----:R-:W-:-:S05]  /*ec00*/  SEL R3, R14, RZ, P4 ;  /* 0x000000ff0e037207 */ /* 0x002fca0002000000 */
[----:B------:R-:W-:-:S05]  /*ec10*/  IMAD.IADD R3, R2, 0x1, R3 ;  /* 0x0000000102037824 */ /* 0x000fca00078e0203 */
[----:B------:R-:W0:Y:S02]  /*ec20*/  SHFL.UP PT, R14, R3, 0x10, RZ ;  /* 0x06000000030e7989 */ /* 0x000e2400000e00ff */
[----:B0-----:R-:W-:-:S05]  /*ec30*/  SEL R6, R14, RZ, P5 ;  /* 0x000000ff0e067207 */ /* 0x001fca0002800000 */
[----:B------:R-:W-:-:S05]  /*ec40*/  IMAD.IADD R6, R3, 0x1, R6 ;  /* 0x0000000103067824 */ /* 0x000fca00078e0206 */
[----:B------:R0:W1:Y:S02]  /*ec50*/  SHFL.IDX PT, R14, R6, 0x1f, 0x1f ;  /* 0x03e01f00060e7f89 */ /* 0x00006400000e0000 */
.L_x_3714:
[----:B------:R-:W-:Y:S02]  /*ec60*/  ULDC UR4, c[0x0][0xc38] ;  /* 0x00030e0000047ab9 */ /* 0x000fe40000000800 */
[----:B------:R-:W-:-:S04]  /*ec70*/  IMAD.U32 R7, RZ, RZ, UR4 ;  /* 0x00000004ff077e24 */ /* 0x000fc8000f8e00ff */
[----:B-1----:R-:W-:-:S04]  /*ec80*/  IMAD R3, R14, R7, RZ ;  /* 0x000000070e037224 */ /* 0x002fc800078e02ff */
[----:B------:R-:W-:-:S05]  /*ec90*/  IMAD.IADD R8, R3, 0x1, R8 ;  /* 0x0000000103087824 */ /* 0x000fca00078e0208 */
[----:B------:R-:W-:-:S13]  /*eca0*/  ISETP.GT.AND P6, PT, R8, R5, PT ;  /* 0x000000050800720c */ /* 0x000fda0003fc4270 */
[----:B------:R-:W-:Y:S05]  /*ecb0*/  @!P6 BRA `(.L_x_3596) ;  /* 0xfffffffc0064e947 */ /* 0x000fea000383ffff */
.L_x_3591:
        /* <DEDUP_REMOVED lines=8> */
.L_x_3718:
[----:B------:R-:W-:Y:S01]  /*ed40*/  ISETP.NE.AND P0, PT, R2, RZ, PT ;  /* 0x000000ff0200720c */ /* 0x000fe20003f05270 */
[----:B------:R-:W-:-:S12]  /*ed50*/  IMAD.MOV.U32 R14, RZ, RZ, RZ ;  /* 0x000000ffff0e7224 */ /* 0x000fd800078e00ff */
[----:B------:R-:W-:Y:S05]  /*ed60*/  @!P0 BRA `(.L_x_3598) ;  /* 0x0000000000108947 */ /* 0x000fea0003800000 */
[----:B------:R-:W-:Y:S01]  /*ed70*/  UMOV UR4, 0xffffffff ;  /* 0xffffffff00047882 */ /* 0x000fe20000000000 */
[----:B------:R-:W-:Y:S02]  /*ed80*/  VIADD R12, R0, 0xffffffff ;  /* 0xffffffff000c7836 */ /* 0x000fe40000000000 */
[----:B------:R-:W-:Y:S05]  /*ed90*/  BRA.DIV UR4, `(.L_x_3599) ;  /* 0x0000003e04ac7947 */ /* 0x000fea000b800000 */
[----:B------:R3:W4:Y:S02]  /*eda0*/  SHFL.IDX PT, R14, R6, R12, 0x1f ;  /* 0x00001f0c060e7589 */ /* 0x00072400000e0000 */
.L_x_3598:
[----:B0-23--:R-:W-:Y:S01]  /*edb0*/  IABS R6, R4 ;  /* 0x0000000400067213 */ /* 0x00dfe20000000000 */
[----:B----4-:R-:W-:Y:S01]  /*edc0*/  IMAD R16, R14, R7, R8 ;  /* 0x000000070e107224 */ /* 0x010fe200078e0208 */
[----:B------:R-:W-:Y:S02]  /*edd0*/  IADD3 R19, R0, R19, RZ ;  /* 0x0000001300137210 */ /* 0x000fe40007ffe0ff */
[----:B------:R-:W0:Y:S08]  /*ede0*/  I2F.RP R9, R6 ;  /* 0x0000000600097306 */ /* 0x000e300000209400 */
[----:B0-----:R-:W0:Y:S02]  /*edf0*/  MUFU.RCP R9, R9 ;  /* 0x0000000900097308 */ /* 0x001e240000001000 */
[----:B0-----:R-:W-:-:S06]  /*ee00*/  VIADD R2, R9, 0xffffffe ;  /* 0x0ffffffe09027836 */ /* 0x001fcc0000000000 */
[----:B------:R0:W2:Y:S02]  /*ee10*/  F2I.FTZ.U32.TRUNC.NTZ R3, R2 ;  /* 0x0000000200037305 */ /* 0x0000a4000021f000 */
[----:B0-----:R-:W-:Y:S01]  /*ee20*/  MOV R2, RZ ;  /* 0x000000ff00027202 */ /* 0x001fe20000000f00 */
[----:B--2---:R-:W-:-:S04]  /*ee30*/  IMAD.MOV R7, RZ, RZ, -R3 ;  /* 0x000000ffff077224 */ /* 0x004fc800078e0a03 */
        /* <DEDUP_REMOVED lines=11> */
[----:B------:R-:W-:Y:S01]  /*eef0*/  @!P1 IMAD.IADD R5, R5, 0x1, -R6 ;  /* 0x0000000105059824 */ /* 0x000fe200078e0a06 */
[----:B------:R-:W-:Y:S02]  /*ef00*/  @!P1 IADD3 R3, R3, 0x1, RZ ;  /* 0x0000000103039810 */ /* 0x000fe40007ffe0ff */
        /* <DEDUP_REMOVED lines=9> */
.L_x_3592:
[----:B------:R-:W-:Y:S01]  /*efa0*/  UMOV UR4, URZ ;  /* 0x0000003f00047c82 */ /* 0x000fe20008000000 */
[----:B------:R-:W-:Y:S01]  /*efb0*/  UMOV UR5, URZ ;  /* 0x0000003f00057c82 */ /* 0x000fe20008000000 */
[----:B------:R-:W-:Y:S01]  /*efc0*/  ULDC UR6, c[0x0][0xc3c] ;  /* 0x00030f0000067ab9 */ /* 0x000fe20000000800 */
[----:B------:R-:W-:Y:S01]  /*efd0*/  IMAD.MOV.U32 R16, RZ, RZ, R5 ;  /* 0x000000ffff107224 */ /* 0x000fe200078e0005 */
[----:B------:R-:W-:Y:S01]  /*efe0*/  MOV R18, UR5 ;  /* 0x0000000500127c02 */ /* 0x000fe20008000f00 */
[----:B------:R-:W-:Y:S02]  /*eff0*/  IMAD.U32 R17, RZ, RZ, UR4 ;  /* 0x00000004ff117e24 */ /* 0x000fe4000f8e00ff */
[----:B------:R-:W-:-:S07]  /*f000*/  IMAD.U32 R19, RZ, RZ, UR6 ;  /* 0x00000006ff137e24 */ /* 0x000fce000f8e00ff */
.L_x_3600:
        /* <DEDUP_REMOVED lines=10> */
.L_x_3589:
[----:B------:R-:W-:Y:S02]  /*f0b0*/  ULDC UR4, c[0x0][0xc3c] ;  /* 0x00030f0000047ab9 */ /* 0x000fe40000000800 */
[----:B--2---:R-:W-:-:S13]  /*f0c0*/  ISETP.GE.AND P0, PT, R19, UR4, PT ;  /* 0x0000000413007c0c */ /* 0x004fda000bf06270 */
[----:B------:R-:W-:Y:S05]  /*f0d0*/  @!P0 BRA `(.L_x_3601) ;  /* 0xffffffb800a48947 */ /* 0x000fea000383ffff */
[----:B------:R-:W-:Y:S05]  /*f0e0*/  BSYNC B8 ;  /* 0x0000000000087941 */ /* 0x000fea0003800000 */
.L_x_3538:
[----:B0-----:R-:W2:Y:S01]  /*f0f0*/  LDL.LU R0, [R1+0x1c] ;  /* 0x00001c0001007983 */ /* 0x001ea20000300800 */
[----:B------:R-:W-:Y:S01]  /*f100*/  BSSY B0, `(.L_x_3602) ;  /* 0x000000b000007945 */ /* 0x000fe20003800000 */
[----:B------:R-:W0:Y:S01]  /*f110*/  S2R R5, SR_CgaCtaId ;  /* 0x0000000000057919 */ /* 0x000e220000008800 */
[----:B--2---:R-:W-:-:S05]  /*f120*/  VIADD R0, R0, 0x1 ;  /* 0x0000000100007836 */ /* 0x004fca0000000000 */
        /* <DEDUP_REMOVED lines=8> */
.L_x_3721:
[----:B------:R-:W-:Y:S05]  /*f1b0*/  BSYNC B0 ;  /* 0x0000000000007941 */ /* 0x000fea0003800000 */
.L_x_3602:
[----:B------:R-:W-:-:S03]  /*f1c0*/  UMOV UR4, 0xffffffff ;  /* 0xffffffff00047882 */ /* 0x000fc60000000000 */
[----:B------:R-:W-:Y:S05]  /*f1d0*/  BRA.DIV UR4, `(.L_x_3604) ;  /* 0x0000003a04d47947 */ /* 0x000fea000b800000 */
[----:B0-----:R-:W0:Y:S02]  /*f1e0*/  S2R R0, SR_TID.X ;  /* 0x0000000000007919 */ /* 0x001e240000002100 */
[----:B0-----:R-:W-:-:S04]  /*f1f0*/  SHF.R.U32.HI R0, RZ, 0x5, R0 ;  /* 0x00000005ff007819 */ /* 0x001fc80000011600 */
[----:B------:R-:W-:-:S05]  /*f200*/  LOP3.LUT R0, R0, 0x3, RZ, 0xc0, !PT ;  /* 0x0000000300007812 */ /* 0x000fca00078ec0ff */
[----:B------:R0:W2:Y:S02]  /*f210*/  SHFL.IDX PT, R14, R0, RZ, 0x1f ;  /* 0x00001fff000e7589 */ /* 0x0000a400000e0000 */
.L_x_3724:
[----:B--2---:R-:W-:Y:S01]  /*f220*/  ISETP.NE.AND P0, PT, R14, RZ, PT ;  /* 0x000000ff0e00720c */ /* 0x004fe20003f05270 */
[----:B------:R-:W-:-:S12]  /*f230*/  BSSY B0, `(.L_x_3605) ;  /* 0x0000026000007945 */ /* 0x000fd80003800000 */
[----:B------:R-:W-:Y:S05]  /*f240*/  @P0 BRA `(.L_x_3606) ;  /* 0x0000000000900947 */ /* 0x000fea0003800000 */
[----:B------:R-:W-:-:S03]  /*f250*/  UMOV UR4, 0xffffffff ;  /* 0xffffffff00047882 */ /* 0x000fc60000000000 */
[----:B------:R-:W-:Y:S05]  /*f260*/  BRA.DIV UR4, `(.L_x_3607) ;  /* 0x0000003a04e47947 */ /* 0x000fea000b800000 */
[----:B------:R-:W-:-:S13]  /*f270*/  ELECT P6, URZ, PT ;  /* 0x00000000003f782f */ /* 0x000fda00038c0000 */
.L_x_3727:
[----:B------:R-:W-:Y:S05]  /*f280*/  @!P6 BRA `(.L_x_3606) ;  /* 0x000000000080e947 */ /* 0x000fea0003800000 */
[----:B0-----:R-:W2:Y:S02]  /*f290*/  LDL R0, [R1+0x28] ;  /* 0x0000280001007983 */ /* 0x001ea40000100800 */
[----:B--2---:R-:W-:-:S13]  /*f2a0*/  R2UR UR4, R0 ;  /* 0x00000000000472ca */ /* 0x004fda00000e0000 */
[----:B------:R-:W-:-:S06]  /*f2b0*/  ULOP3.LUT UR4, UR4, 0x2, URZ, 0xfc, !UPT ;  /* 0x0000000204047892 */ /* 0x000fcc000f8efc3f */
[----:B------:R-:W-:-:S04]  /*f2c0*/  MOV R0, UR4 ;  /* 0x0000000400007c02 */ /* 0x000fc80008000f00 */
[----:B------:R-:W-:-:S13]  /*f2d0*/  ISETP.NE.AND P0, PT, R0, 0x3, PT ;  /* 0x000000030000780c */ /* 0x000fda0003f05270 */
[----:B------:R-:W-:Y:S05]  /*f2e0*/  @!P0 BRA `(.L_x_3608) ;  /* 0x0000000000048947 */ /* 0x000fea0003800000 */
[----:B------:R-:W-:Y:S01]  /*f2f0*/  BPT.TRAP 0x1 ;  /* 0x000000040000795c */ /* 0x000fe20000300000 */
.L_x_3608:
[C---:B------:R-:W-:Y:S01]  /*f300*/  IMAD R5, R27.reuse, 0x8, R4 ;  /* 0x000000081b057824 */ /* 0x040fe200078e0204 */
[----:B------:R-:W-:Y:S01]  /*f310*/  SHF.L.U32 R0, R28, 0x1f, RZ ;  /* 0x0000001f1c007819 */ /* 0x000fe200000006ff */
[----:B------:R-:W-:-:S03]  /*f320*/  VIADD R27, R27, 0x1 ;  /* 0x000000011b1b7836 */ /* 0x000fc60000000000 */
[----:B------:R-:W0:Y:S02]  /*f330*/  SYNCS.PHASECHK.TRANS64.TRYWAIT P1, [R5+URZ+0x30840], R0 ;  /* 0x03084000050075a7 */ /* 0x000e24000802017f */
[----:B------:R-:W-:-:S04]  /*f340*/  ISETP.NE.AND P2, PT, R27, 0x2, PT ;  /* 0x000000021b00780c */ /* 0x000fc80003f45270 */
[----:B------:R-:W-:Y:S01]  /*f350*/  SEL R3, RZ, 0x1, P2 ;  /* 0x00000001ff037807 */ /* 0x000fe20001000000 */
[----:B0-----:R-:W-:Y:S08]  /*f360*/  @!P1 BRA `(.L_x_3609) ;  /* 0x0000003800c49947 */ /* 0x001ff00003800000 */
.L_x_3728:
[----:B------:R-:W-:Y:S02]  /*f370*/  SEL R27, R27, RZ, P2 ;  /* 0x000000ff1b1b7207 */ /* 0x000fe40001000000 */
[----:B------:R-:W-:Y:S01]  /*f380*/  LOP3.LUT R2, R28, R3, RZ, 0x3c, !PT ;  /* 0x000000031c027212 */ /* 0x000fe200078e3cff */
[----:B------:R-:W-:Y:S06]  /*f390*/  @!P0 BRA `(.L_x_3610) ;  /* 0x0000000000048947 */ /* 0x000fec0003800000 */
[----:B------:R-:W-:Y:S01]  /*f3a0*/  BPT.TRAP 0x1 ;  /* 0x000000040000795c */ /* 0x000fe20000300000 */
.L_x_3610:
[----:B------:R-:W-:Y:S01]  /*f3b0*/  IMAD R27, R27, 0x8, R4 ;  /* 0x000000081b1b7824 */ /* 0x000fe200078e0204 */
[----:B------:R-:W-:-:S04]  /*f3c0*/  SHF.L.U32 R2, R2, 0x1f, RZ ;  /* 0x0000001f02027819 */ /* 0x000fc800000006ff */
[----:B------:R-:W2:Y:S02]  /*f3d0*/  SYNCS.PHASECHK.TRANS64.TRYWAIT P1, [R27+URZ+0x30840], R2 ;  /* 0x030840021b0075a7 */ /* 0x000ea4000802017f */
[----:B--2---:R-:W-:Y:S05]  /*f3e0*/  @!P1 BRA `(.L_x_3611) ;  /* 0x0000003800b89947 */ /* 0x004fea0003800000 */
.L_x_3729:
[----:B------:R-:W-:Y:S05]  /*f3f0*/  @!P0 BRA `(.L_x_3612) ;  /* 0x0000000000048947 */ /* 0x000fea0003800000 */
[----:B------:R-:W-:Y:S01]  /*f400*/  BPT.TRAP 0x1 ;  /* 0x000000040000795c */ /* 0x000fe20000300000 */
.L_x_3612:
[----:B------:R-:W4:Y:S02]  /*f410*/  SYNCS.PHASECHK.TRANS64.TRYWAIT P1, [R5+URZ+0x30860], R0 ;  /* 0x03086000050075a7 */ /* 0x000f24000802017f */
[----:B----4-:R-:W-:Y:S05]  /*f420*/  @!P1 BRA `(.L_x_3613) ;  /* 0x0000003800bc9947 */ /* 0x010fea0003800000 */
.L_x_3730:
[----:B------:R-:W-:Y:S05]  /*f430*/  @!P0 BRA `(.L_x_3614) ;  /* 0x0000000000048947 */ /* 0x000fea0003800000 */
[----:B------:R-:W-:Y:S01]  /*f440*/  BPT.TRAP 0x1 ;  /* 0x000000040000795c */ /* 0x000fe20000300000 */
.L_x_3614:
[----:B------:R0:W0:Y:S02]  /*f450*/  SYNCS.PHASECHK.TRANS64.TRYWAIT P0, [R27+URZ+0x30860], R2 ;  /* 0x030860021b0075a7 */ /* 0x000024000800017f */
[----:B0-----:R-:W-:Y:S05]  /*f460*/  @!P0 NANOSLEEP.SYNCS 0x989680 ;  /* 0x009896800000895d */ /* 0x001fea0003900000 */
[----:B------:R-:W0:Y:S02]  /*f470*/  @!P0 SYNCS.PHASECHK.TRANS64 P0, [R27+URZ+0x30860], R2 ;  /* 0x030860021b0085a7 */ /* 0x000e24000800007f */
[----:B0-----:R-:W-:Y:S05]  /*f480*/  @!P0 BRA `(.L_x_3614) ;  /* 0xfffffffc00f08947 */ /* 0x001fea000383ffff */
.L_x_3606:
[----:B------:R-:W-:Y:S05]  /*f490*/  BSYNC B0 ;  /* 0x0000000000007941 */ /* 0x000fea0003800000 */
.L_x_3605:
[----:B------:R-:W-:Y:S05]  /*f4a0*/  EXIT ;  /* 0x000000000000794d */ /* 0x000fea0003800000 */
.L_x_3486:
[----:B0-----:R-:W-:-:S04]  /*f4b0*/  MOV R3, UR40 ;  /* 0x0000002800037c02 */ /* 0x001fc80008000f00 */
[----:B------:R0:W1:Y:S03]  /*f4c0*/  SYNCS.PHASECHK.TRANS64.TRYWAIT P1, [R3+URZ+0x30800], R0 ;  /* 0x03080000030075a7 */ /* 0x000066000802017f */
[----:B-1----:R-:W-:Y:S05]  /*f4d0*/  @!P1 NANOSLEEP.SYNCS 0x989680 ;  /* 0x009896800000995d */ /* 0x002fea0003900000 */
[----:B------:R-:W1:Y:S02]  /*f4e0*/  @!P1 SYNCS.PHASECHK.TRANS64 P1, [R3+URZ+0x30800], R0 ;  /* 0x03080000030095a7 */ /* 0x000e64000802007f */
[----:B-1----:R-:W-:Y:S05]  /*f4f0*/  @!P1 BRA `(.L_x_3486) ;  /* 0xfffffffc00ec9947 */ /* 0x002fea000383ffff */
[----:B------:R-:W-:Y:S05]  /*f500*/  BRA `(.L_x_3615) ;  /* 0xffffff2000a07947 */ /* 0x000fea000383ffff */
.L_x_3490:
[----:B-1----:R1:W2:Y:S02]  /*f510*/  SYNCS.PHASECHK.TRANS64.TRYWAIT P1, [R0+URZ+0x30830], R3 ;  /* 0x03083003000075a7 */ /* 0x0022a4000802017f */
[----:B--2---:R-:W-:Y:S05]  /*f520*/  @!P1 NANOSLEEP.SYNCS 0x989680 ;  /* 0x009896800000995d */ /* 0x004fea0003900000 */
[----:B------:R-:W2:Y:S02]  /*f530*/  @!P1 SYNCS.PHASECHK.TRANS64 P1, [R0+URZ+0x30830], R3 ;  /* 0x03083003000095a7 */ /* 0x000ea4000802007f */
[----:B--2---:R-:W-:Y:S05]  /*f540*/  @!P1 BRA `(.L_x_3490) ;  /* 0xfffffffc00f09947 */ /* 0x004fea000383ffff */
[----:B------:R-:W-:Y:S05]  /*f550*/  BRA `(.L_x_3489) ;  /* 0xffffff2000c07947 */ /* 0x000fea000383ffff */
.L_x_3496:
[----:B-1----:R-:W-:-:S04]  /*f560*/  IMAD.U32 R4, RZ, RZ, UR9 ;  /* 0x00000009ff047e24 */ /* 0x002fc8000f8e00ff */
[----:B------:R1:W2:Y:S03]  /*f570*/  SYNCS.PHASECHK.TRANS64.TRYWAIT P1, [R4+URZ+0x30830], R3 ;  /* 0x03083003040075a7 */ /* 0x0002a6000802017f */
[----:B--2---:R-:W-:Y:S05]  /*f580*/  @!P1 NANOSLEEP.SYNCS 0x989680 ;  /* 0x009896800000995d */ /* 0x004fea0003900000 */
[----:B------:R-:W2:Y:S02]  /*f590*/  @!P1 SYNCS.PHASECHK.TRANS64 P1, [R4+URZ+0x30830], R3 ;  /* 0x03083003040095a7 */ /* 0x000ea4000802007f */
[----:B--2---:R-:W-:Y:S05]  /*f5a0*/  @!P1 BRA `(.L_x_3496) ;  /* 0xfffffffc00ec9947 */ /* 0x004fea000383ffff */
[----:B------:R-:W-:Y:S05]  /*f5b0*/  BRA `(.L_x_3495) ;  /* 0xffffff4c00587947 */ /* 0x000fea000383ffff */
.L_x_3500:
[----:B01----:R-:W-:-:S04]  /*f5c0*/  IMAD.U32 R3, RZ, RZ, UR10 ;  /* 0x0000000aff037e24 */ /* 0x003fc8000f8e00ff */
[----:B------:R0:W1:Y:S03]  /*f5d0*/  SYNCS.PHASECHK.TRANS64.TRYWAIT P1, [R3+URZ+0x30850], R0 ;  /* 0x03085000030075a7 */ /* 0x000066000802017f */
[----:B-1----:R-:W-:Y:S05]  /*f5e0*/  @!P1 NANOSLEEP.SYNCS 0x989680 ;  /* 0x009896800000995d */ /* 0x002fea0003900000 */
[----:B------:R-:W1:Y:S02]  /*f5f0*/  @!P1 SYNCS.PHASECHK.TRANS64 P1, [R3+URZ+0x30850], R0 ;  /* 0x03085000030095a7 */ /* 0x000e64000802007f */
[----:B-1----:R-:W-:Y:S05]  /*f600*/  @!P1 BRA `(.L_x_3500) ;  /* 0xfffffffc00ec9947 */ /* 0x002fea000383ffff */
[----:B------:R-:W-:Y:S05]  /*f610*/  BRA `(.L_x_3499) ;  /* 0xffffff5800187947 */ /* 0x000fea000383ffff */
.L_x_3507:
[----:B-1----:R-:W-:-:S04]  /*f620*/  IMAD.U32 R7, RZ, RZ, UR5 ;  /* 0x00000005ff077e24 */ /* 0x002fc8000f8e00ff */
[----:B------:R1:W2:Y:S03]  /*f630*/  SYNCS.PHASECHK.TRANS64.TRYWAIT P1, [R7+URZ+0x30850], R0 ;  /* 0x03085000070075a7 */ /* 0x0002a6000802017f */
[----:B--2---:R-:W-:Y:S05]  /*f640*/  @!P1 NANOSLEEP.SYNCS 0x989680 ;  /* 0x009896800000995d */ /* 0x004fea0003900000 */
[----:B------:R-:W2:Y:S02]  /*f650*/  @!P1 SYNCS.PHASECHK.TRANS64 P1, [R7+URZ+0x30850], R0 ;  /* 0x03085000070095a7 */ /* 0x000ea4000802007f */
[----:B--2---:R-:W-:Y:S05]  /*f660*/  @!P1 BRA `(.L_x_3507) ;  /* 0xfffffffc00ec9947 */ /* 0x004fea000383ffff */
[----:B------:R-:W-:Y:S05]  /*f670*/  BRA `(.L_x_3506) ;  /* 0xffffff7400b07947 */ /* 0x000fea000383ffff */
.L_x_3550:
[----:B------:R-:W-:Y:S01]  /*f680*/  SHF.R.U32.HI R8, RZ, 0x5, R21 ;  /* 0x00000005ff087819 */ /* 0x000fe20000011615 */
[----:B------:R-:W-:Y:S01]  /*f690*/  BSSY B0, `(.L_x_3616) ;  /* 0x0000009000007945 */ /* 0x000fe20003800000 */
[----:B------:R-:W-:Y:S02]  /*f6a0*/  IMAD.MOV.U32 R12, RZ, RZ, RZ ;  /* 0x000000ffff0c7224 */ /* 0x000fe400078e00ff */
[----:B------:R-:W-:Y:S01]  /*f6b0*/  LOP3.LUT R8, R8, 0x3, RZ, 0xc0, !PT ;  /* 0x0000000308087812 */ /* 0x000fe200078ec0ff */
[----:B------:R-:W-:Y:S02]  /*f6c0*/  IMAD.MOV.U32 R11, RZ, RZ, 0x1f ;  /* 0x0000001fff0b7424 */ /* 0x000fe400078e00ff */
[----:B------:R-:W-:Y:S01]  /*f6d0*/  IMAD.MOV.U32 R15, RZ, RZ, -0x1 ;  /* 0xffffffffff0f7424 */ /* 0x000fe200078e00ff */
[----:B------:R-:W-:-:S07]  /*f6e0*/  MOV R13, R8 ;  /* 0x00000008000d7202 */ /* 0x000fce0000000f00 */
[----:B-----5:R-:W-:Y:S05]  /*f6f0*/  WARPSYNC.COLLECTIVE R15, `(.L_x_3617) ;  /* 0x000000000f087348 */ /* 0x020fea0003c00000 */
[----:B------:R0:W1:Y:S02]  /*f700*/  SHFL.IDX P6, R14, R13, R12, R11 ;  /* 0x0000000c0d0e7389 */ /* 0x00006400000c000b */
[----:B01---5:R-:W-:Y:S01]  /*f710*/  ENDCOLLECTIVE ;  /* 0x000000000000791b */ /* 0x023fe20003800000 */
.L_x_3617:
[----:B------:R-:W-:Y:S05]  /*f720*/  BSYNC B0 ;  /* 0x0000000000007941 */ /* 0x000fea0003800000 */
.L_x_3616:
[----:B------:R-:W-:Y:S05]  /*f730*/  BRA `(.L_x_3618) ;  /* 0xffffffc000547947 */ /* 0x000fea000383ffff */
.L_x_3553:
[----:B0-----:R0:W1:Y:S02]  /*f740*/  SYNCS.PHASECHK.TRANS64.TRYWAIT P0, [R7+URZ+0x30840], R2 ;  /* 0x03084002070075a7 */ /* 0x001064000800017f */
[----:B-1----:R-:W-:Y:S05]  /*f750*/  @!P0 NANOSLEEP.SYNCS 0x989680 ;  /* 0x009896800000895d */ /* 0x002fea0003900000 */
[----:B------:R-:W1:Y:S02]  /*f760*/  @!P0 SYNCS.PHASECHK.TRANS64 P0, [R7+URZ+0x30840], R2 ;  /* 0x03084002070085a7 */ /* 0x000e64000800007f */
[----:B-1----:R-:W-:Y:S05]  /*f770*/  @!P0 BRA `(.L_x_3553) ;  /* 0xfffffffc00f08947 */ /* 0x002fea000383ffff */
[----:B------:R-:W-:Y:S05]  /*f780*/  BRA `(.L_x_3619) ;  /* 0xffffffc000bc7947 */ /* 0x000fea000383ffff */
.L_x_3554:
        /* <DEDUP_REMOVED lines=8> */
.L_x_3621:
[----:B------:R-:W-:Y:S05]  /*f810*/  BSYNC B0 ;  /* 0x0000000000007941 */ /* 0x000fea0003800000 */
.L_x_3620:
[----:B------:R-:W-:Y:S01]  /*f820*/  IMAD.MOV.U32 R13, RZ, RZ, R4 ;  /* 0x000000ffff0d7224 */ /* 0x000fe200078e0004 */
[----:B------:R-:W-:Y:S01]  /*f830*/  MOV R15, 0xffffffff ;  /* 0xffffffff000f7802 */ /* 0x000fe20000000f00 */
[----:B------:R-:W-:Y:S01]  /*f840*/  IMAD.MOV.U32 R12, RZ, RZ, RZ ;  /* 0x000000ffff0c7224 */ /* 0x000fe200078e00ff */
[----:B------:R-:W-:Y:S01]  /*f850*/  MOV R2, R14 ;  /* 0x0000000e00027202 */ /* 0x000fe20000000f00 */
[----:B------:R-:W-:Y:S02]  /*f860*/  IMAD.MOV.U32 R11, RZ, RZ, 0x181f ;  /* 0x0000181fff0b7424 */ /* 0x000fe400078e00ff */
[----:B------:R-:W-:-:S07]  /*f870*/  @P0 IMAD R8, R5, 0x2, R22 ;  /* 0x0000000205080824 */ /* 0x000fce00078e0216 */
[----:B------:R-:W-:Y:S05]  /*f880*/  WARPSYNC.COLLECTIVE R15, `(.L_x_3622) ;  /* 0x000000000f087348 */ /* 0x000fea0003c00000 */
[----:B------:R0:W1:Y:S02]  /*f890*/  SHFL.IDX P6, R14, R13, R12, R11 ;  /* 0x0000000c0d0e7389 */ /* 0x00006400000c000b */
[----:B01----:R-:W-:Y:S01]  /*f8a0*/  ENDCOLLECTIVE ;  /* 0x000000000000791b */ /* 0x003fe20003800000 */
.L_x_3622:
[----:B------:R-:W-:Y:S01]  /*f8b0*/  MOV R13, R0 ;  /* 0x00000000000d7202 */ /* 0x000fe20000000f00 */
[----:B------:R-:W-:Y:S02]  /*f8c0*/  IMAD.MOV.U32 R12, RZ, RZ, 0x1 ;  /* 0x00000001ff0c7424 */ /* 0x000fe400078e00ff */
[----:B------:R-:W-:-:S07]  /*f8d0*/  IMAD.MOV.U32 R3, RZ, RZ, R14 ;  /* 0x000000ffff037224 */ /* 0x000fce00078e000e */
[----:B------:R-:W-:Y:S05]  /*f8e0*/  WARPSYNC.COLLECTIVE R15, `(.L_x_3623) ;  /* 0x000000000f087348 */ /* 0x000fea0003c00000 */
[----:B------:R0:W1:Y:S02]  /*f8f0*/  SHFL.IDX P6, R14, R13, R12, R11 ;  /* 0x0000000c0d0e7389 */ /* 0x00006400000c000b */
[----:B01----:R-:W-:Y:S01]  /*f900*/  ENDCOLLECTIVE ;  /* 0x000000000000791b */ /* 0x003fe20003800000 */
.L_x_3623:
[----:B------:R-:W-:-:S05]  /*f910*/  @P0 LEA R3, P1, R32, R3, 0x1 ;  /* 0x0000000320030211 */ /* 0x000fca00078208ff */
[----:B------:R-:W-:Y:S01]  /*f920*/  @P0 IMAD.X R2, RZ, RZ, R2, P1 ;  /* 0x000000ffff020224 */ /* 0x000fe200008e0602 */
[----:B------:R-:W-:-:S04]  /*f930*/  ISETP.GE.AND P1, PT, R6, 0x11, PT ;  /* 0x000000110600780c */ /* 0x000fc80003f26270 */
[----:B------:R-:W-:Y:S01]  /*f940*/  @P0 LOP3.LUT R3, R3, R2, RZ, 0x3c, !PT ;  /* 0x0000000203030212 */ /* 0x000fe200078e3cff */
[----:B------:R-:W-:-:S03]  /*f950*/  IMAD.MOV.U32 R13, RZ, RZ, R4 ;  /* 0x000000ffff0d7224 */ /* 0x000fc600078e0004 */
[----:B------:R-:W-:-:S04]  /*f960*/  @P0 LOP3.LUT R2, R3, R2, RZ, 0x3c, !PT ;  /* 0x0000000203020212 */ /* 0x000fc800078e3cff */
[----:B------:R-:W-:-:S05]  /*f970*/  @P0 LOP3.LUT R3, R3, R2, RZ, 0x3c, !PT ;  /* 0x0000000203030212 */ /* 0x000fca00078e3cff */
[----:B------:R-:W-:Y:S01]  /*f980*/  @!PT LDS RZ, [RZ] ;  /* 0x00000000fffff984 */ /* 0x000fe20000000800 */
[----:B------:R-:W-:Y:S01]  /*f990*/  @!PT LDS RZ, [RZ] ;  /* 0x00000000fffff984 */ /* 0x000fe20000000800 */
[----:B------:R-:W-:Y:S01]  /*f9a0*/  @!PT LDS RZ, [RZ] ;  /* 0x00000000fffff984 */ /* 0x000fe20000000800 */
[----:B------:R-:W-:Y:S04]  /*f9b0*/  @P0 LDGSTS.E.BYPASS.LTC128B.128 [R8+0x1e400], desc[UR36][R2.64], !P4 ;  /* 0x1e40000002080fae */ /* 0x000fe8000e101d64 */
[----:B------:R-:W-:Y:S04]  /*f9c0*/  @P0 LDGSTS.E.BYPASS.LTC128B.128 [R8+0x21400], desc[UR36][R2.64+0x80], !P3 ;  /* 0x2140008002080fae */ /* 0x000fe8000d901d64 */
[----:B------:R0:W-:Y:S02]  /*f9d0*/  @P0 LDGSTS.E.BYPASS.LTC128B.128 [R8+0x24400], desc[UR36][R2.64+0x100], !P2 ;  /* 0x2440010002080fae */ /* 0x0001e4000d101d64 */
[----:B0-----:R-:W-:-:S07]  /*f9e0*/  IMAD.MOV.U32 R2, RZ, RZ, R14 ;  /* 0x000000ffff027224 */ /* 0x001fce00078e000e */
[----:B------:R-:W-:Y:S05]  /*f9f0*/  WARPSYNC.COLLECTIVE R15, `(.L_x_3624) ;  /* 0x000000000f087348 */ /* 0x000fea0003c00000 */
[----:B------:R0:W1:Y:S02]  /*fa00*/  SHFL.IDX P6, R14, R13, R12, R11 ;  /* 0x0000000c0d0e7389 */ /* 0x00006400000c000b */
[----:B01----:R-:W-:Y:S01]  /*fa10*/  ENDCOLLECTIVE ;  /* 0x000000000000791b */ /* 0x003fe20003800000 */
.L_x_3624:
[----:B------:R-:W-:Y:S02]  /*fa20*/  @P1 IMAD R8, R5, 0x2, R22 ;  /* 0x0000000205081824 */ /* 0x000fe400078e0216 */
[----:B------:R-:W-:Y:S01]  /*fa30*/  IMAD.MOV.U32 R13, RZ, RZ, R0 ;  /* 0x000000ffff0d7224 */ /* 0x000fe200078e0000 */
[----:B------:R-:W-:Y:S02]  /*fa40*/  MOV R12, 0x2 ;  /* 0x00000002000c7802 */ /* 0x000fe40000000f00 */
[----:B------:R-:W-:-:S07]  /*fa50*/  MOV R3, R14 ;  /* 0x0000000e00037202 */ /* 0x000fce0000000f00 */
[----:B------:R-:W-:Y:S05]  /*fa60*/  WARPSYNC.COLLECTIVE R15, `(.L_x_3625) ;  /* 0x000000000f087348 */ /* 0x000fea0003c00000 */
[----:B------:R0:W1:Y:S02]  /*fa70*/  SHFL.IDX P6, R14, R13, R12, R11 ;  /* 0x0000000c0d0e7389 */ /* 0x00006400000c000b */
[----:B01----:R-:W-:Y:S01]  /*fa80*/  ENDCOLLECTIVE ;  /* 0x000000000000791b */ /* 0x003fe20003800000 */
.L_x_3625:
[----:B------:R-:W-:-:S05]  /*fa90*/  @P1 LEA R3, P0, R32, R3, 0x1 ;  /* 0x0000000320031211 */ /* 0x000fca00078008ff */
[----:B------:R-:W-:-:S05]  /*faa0*/  @P1 IMAD.X R2, RZ, RZ, R2, P0 ;  /* 0x000000ffff021224 */ /* 0x000fca00000e0602 */
        /* <DEDUP_REMOVED lines=9> */
[----:B------:R0:W-:Y:S01]  /*fb40*/  @P1 LDGSTS.E.BYPASS.LTC128B.128 [R8+0x24c00], desc[UR36][R2.64+0x100], !P2 ;  /* 0x24c0010002081fae */ /* 0x0001e2000d101d64 */
[----:B------:R-:W-:Y:S01]  /*fb50*/  ISETP.GE.AND P1, PT, R6, 0x21, PT ;  /* 0x000000210600780c */ /* 0x000fe20003f26270 */
[----:B0-----:R-:W-:-:S12]  /*fb60*/  IMAD.MOV.U32 R2, RZ, RZ, R14 ;  /* 0x000000ffff027224 */ /* 0x001fd800078e000e */
[----:B------:R-:W-:Y:S05]  /*fb70*/  WARPSYNC.COLLECTIVE R15, `(.L_x_3626) ;  /* 0x000000000f087348 */ /* 0x000fea0003c00000 */
[----:B------:R0:W1:Y:S02]  /*fb80*/  SHFL.IDX P6, R14, R13, R12, R11 ;  /* 0x0000000c0d0e7389 */ /* 0x00006400000c000b */
[----:B01----:R-:W-:Y:S01]  /*fb90*/  ENDCOLLECTIVE ;  /* 0x000000000000791b */ /* 0x003fe20003800000 */
.L_x_3626:
[----:B------:R-:W-:Y:S02]  /*fba0*/  @P1 IMAD R8, R5, 0x2, R22 ;  /* 0x0000000205081824 */ /* 0x000fe400078e0216 */
[----:B------:R-:W-:Y:S02]  /*fbb0*/  IMAD.MOV.U32 R13, RZ, RZ, R0 ;  /* 0x000000ffff0d7224 */ /* 0x000fe400078e0000 */
[----:B------:R-:W-:Y:S02]  /*fbc0*/  IMAD.MOV.U32 R12, RZ, RZ, 0x3 ;  /* 0x00000003ff0c7424 */ /* 0x000fe400078e00ff */
[----:B------:R-:W-:-:S07]  /*fbd0*/  IMAD.MOV.U32 R3, RZ, RZ, R14 ;  /* 0x000000ffff037224 */ /* 0x000fce00078e000e */
[----:B------:R-:W-:Y:S05]  /*fbe0*/  WARPSYNC.COLLECTIVE R15, `(.L_x_3627) ;  /* 0x000000000f087348 */ /* 0x000fea0003c00000 */
[----:B------:R0:W1:Y:S02]  /*fbf0*/  SHFL.IDX P6, R14, R13, R12, R11 ;  /* 0x0000000c0d0e7389 */ /* 0x00006400000c000b */
[----:B01----:R-:W-:Y:S01]  /*fc00*/  ENDCOLLECTIVE ;  /* 0x000000000000791b */ /* 0x003fe20003800000 */
.L_x_3627:
[----:B------:R-:W-:-:S04]  /*fc10*/  @P1 LEA R3, P0, R32, R3, 0x1 ;  /* 0x0000000320031211 */ /* 0x000fc800078008ff */
[----:B------:R-:W-:-:S04]  /*fc20*/  @P1 IADD3.X R2, RZ, R2, RZ, P0, !PT ;  /* 0x00000002ff021210 */ /* 0x000fc800007fe4ff */
        /* <DEDUP_REMOVED lines=10> */
[----:B------:R-:W-:Y:S02]  /*fcd0*/  ISETP.GE.AND P1, PT, R6, 0x31, PT ;  /* 0x000000310600780c */ /* 0x000fe40003f26270 */
[----:B0-----:R-:W-:-:S11]  /*fce0*/  MOV R2, R14 ;  /* 0x0000000e00027202 */ /* 0x001fd60000000f00 */
[----:B------:R-:W-:Y:S05]  /*fcf0*/  WARPSYNC.COLLECTIVE R15, `(.L_x_3628) ;  /* 0x000000000f087348 */ /* 0x000fea0003c00000 */
[----:B------:R0:W1:Y:S02]  /*fd00*/  SHFL.IDX P6, R14, R13, R12, R11 ;  /* 0x0000000c0d0e7389 */ /* 0x00006400000c000b */
[----:B01----:R-:W-:Y:S01]  /*fd10*/  ENDCOLLECTIVE ;  /* 0x000000000000791b */ /* 0x003fe20003800000 */
.L_x_3628:
[----:B------:R-:W-:Y:S01]  /*fd20*/  @P1 LEA R8, R5, R22, 0x1 ;  /* 0x0000001605081211 */ /* 0x000fe200078e08ff */
[----:B------:R-:W-:Y:S02]  /*fd30*/  IMAD.MOV.U32 R13, RZ, RZ, R0 ;  /* 0x000000ffff0d7224 */ /* 0x000fe400078e0000 */
[----:B------:R-:W-:Y:S02]  /*fd40*/  IMAD.MOV.U32 R12, RZ, RZ, 0x4 ;  /* 0x00000004ff0c7424 */ /* 0x000fe400078e00ff */
[----:B------:R-:W-:-:S07]  /*fd50*/  IMAD.MOV.U32 R3, RZ, RZ, R14 ;  /* 0x000000ffff037224 */ /* 0x000fce00078e000e */
[----:B------:R-:W-:Y:S05]  /*fd60*/  WARPSYNC.COLLECTIVE R15, `(.L_x_3629) ;  /* 0x000000000f087348 */ /* 0x000fea0003c00000 */
[----:B------:R0:W1:Y:S02]  /*fd70*/  SHFL.IDX P6, R14, R13, R12, R11 ;  /* 0x0000000c0d0e7389 */ /* 0x00006400000c000b */
[----:B01----:R-:W-:Y:S01]  /*fd80*/  ENDCOLLECTIVE ;  /* 0x000000000000791b */ /* 0x003fe20003800000 */
.L_x_3629:
[----:B------:R-:W-:-:S05]  /*fd90*/  @P1 LEA R3, P0, R32, R3, 0x1 ;  /* 0x0000000320031211 */ /* 0x000fca00078008ff */
[----:B------:R-:W-:-:S05]  /*fda0*/  @P1 IMAD.X R2, RZ, RZ, R2, P0 ;  /* 0x000000ffff021224 */ /* 0x000fca00000e0602 */
[----:B------:R-:W-:Y:S02]  /*fdb0*/  @P1 LOP3.LUT R3, R3, R2, RZ, 0x3c, !PT ;  /* 0x0000000203031212 */ /* 0x000fe400078e3cff */
[----:B------:R-:W-:Y:S02]  /*fdc0*/  MOV R13, R4 ;  /* 0x00000004000d7202 */ /* 0x000fe40000000f00 */
        /* <DEDUP_REMOVED lines=13> */
.L_x_3630:
[----:B------:R-:W-:Y:S01]  /*fea0*/  @P1 IMAD R8, R5, 0x2, R22 ;  /* 0x0000000205081824 */ /* 0x000fe200078e0216 */
[----:B------:R-:W-:Y:S01]  /*feb0*/  MOV R13, R0 ;  /* 0x00000000000d7202 */ /* 0x000fe20000000f00 */
[----:B------:R-:W-:Y:S02]  /*fec0*/  IMAD.MOV.U32 R12, RZ, RZ, 0x5 ;  /* 0x00000005ff0c7424 */ /* 0x000fe400078e00ff */
[----:B------:R-:W-:-:S07]  /*fed0*/  IMAD.MOV.U32 R3, RZ, RZ, R14 ;  /* 0x000000ffff037224 */ /* 0x000fce00078e000e */
[----:B------:R-:W-:Y:S05]  /*fee0*/  WARPSYNC.COLLECTIVE R15, `(.L_x_3631) ;  /* 0x000000000f087348 */ /* 0x000fea0003c00000 */
[----:B------:R0:W1:Y:S02]  /*fef0*/  SHFL.IDX P6, R14, R13, R12, R11 ;  /* 0x0000000c0d0e7389 */ /* 0x00006400000c000b */
[----:B01----:R-:W-:Y:S01]  /*ff00*/  ENDCOLLECTIVE ;  /* 0x000000000000791b */ /* 0x003fe20003800000 */
.L_x_3631:
        /* <DEDUP_REMOVED lines=10> */
.L_x_3632:
[----:B------:R-:W-:Y:S01]  /*ffb0*/  @!PT LDS RZ, [RZ] ;  /* 0x00000000fffff984 */ /* 0x000fe20000000800 */
[----:B------:R-:W-:Y:S01]  /*ffc0*/  @!PT LDS RZ, [RZ] ;  /* 0x00000000fffff984 */ /* 0x000fe20000000800 */
[----:B------:R-:W-:Y:S01]  /*ffd0*/  @!PT LDS RZ, [RZ] ;  /* 0x00000000fffff984 */ /* 0x000fe20000000800 */
[----:B------:R-:W-:Y:S04]  /*ffe0*/  @P1 LDGSTS.E.BYPASS.LTC128B.128 [R8+0x20400], desc[UR36][R2.64], !P4 ;  /* 0x2040000002081fae */ /* 0x000fe8000e101d64 */
[----:B------:R-:W-:Y:S04]  /*fff0*/  @P1 LDGSTS.E.BYPASS.LTC128B.128 [R8+0x23400], desc[UR36][R2.64+0x80], !P3 ;  /* 0x2340008002081fae */ /* 0x000fe8000d901d64 */
[----:B------:R0:W-:Y:S02]  /*10000*/  @P1 LDGSTS.E.BYPASS.LTC128B.128 [R8+0x26400], desc[UR36][R2.64+0x100], !P2 ;  /* 0x2640010002081fae */ /* 0x0001e4000d101d64 */
[----:B0-----:R-:W-:Y:S01]  /*10010*/  MOV R2, R14 ;  /* 0x0000000e00027202 */ /* 0x001fe20000000f00 */
[----:B------:R-:W-:Y:S06]  /*10020*/  BRA `(.L_x_3633) ;  /* 0xffffffc0000c7947 */ /* 0x000fec000383ffff */
.L_x_3559:
[----:B------:R-:W-:Y:S01]  /*10030*/  IMAD.MOV.U32 R13, RZ, RZ, R5 ;  /* 0x000000ffff0d7224 */ /* 0x000fe200078e0005 */
[----:B------:R-:W-:Y:S01]  /*10040*/  MOV R15, 0xffffffff ;  /* 0xffffffff000f7802 */ /* 0x000fe20000000f00 */
[----:B------:R-:W-:Y:S02]  /*10050*/  IMAD.MOV.U32 R12, RZ, RZ, RZ ;  /* 0x000000ffff0c7224 */ /* 0x000fe400078e00ff */
[----:B------:R-:W-:Y:S02]  /*10060*/  IMAD.MOV.U32 R11, RZ, RZ, 0x181f ;  /* 0x0000181fff0b7424 */ /* 0x000fe400078e00ff */
[----:B-----5:R-:W-:Y:S02]  /*10070*/  IMAD R6, R17, R6, RZ ;  /* 0x0000000611067224 */ /* 0x020fe400078e02ff */
[----:B------:R-:W-:-:S07]  /*10080*/  IMAD.IADD R4, R10, 0x1, R4 ;  /* 0x000000010a047824 */ /* 0x000fce00078e0204 */
[----:B------:R-:W-:Y:S05]  /*10090*/  WARPSYNC.COLLECTIVE R15, `(.L_x_3634) ;  /* 0x000000000f087348 */ /* 0x000fea0003c00000 */
[----:B------:R0:W1:Y:S02]  /*100a0*/  SHFL.IDX P6, R14, R13, R12, R11 ;  /* 0x0000000c0d0e7389 */ /* 0x00006400000c000b */
[----:B01----:R-:W-:Y:S01]  /*100b0*/  ENDCOLLECTIVE ;  /* 0x000000000000791b */ /* 0x003fe20003800000 */
.L_x_3634:
[C---:B------:R-:W-:Y:S01]  /*100c0*/  VIADD R7, R4.reuse, 0x10 ;  /* 0x0000001004077836 */ /* 0x040fe20000000000 */
[----:B------:R-:W-:Y:S01]  /*100d0*/  ISETP.GE.AND P1, PT, R4, R6, PT ;  /* 0x000000060400720c */ /* 0x000fe20003f26270 */
[----:B------:R-:W-:Y:S02]  /*100e0*/  IMAD.MOV.U32 R13, RZ, RZ, R0 ;  /* 0x000000ffff0d7224 */ /* 0x000fe400078e0000 */
[----:B------:R-:W-:-:S10]  /*100f0*/  IMAD.MOV.U32 R2, RZ, RZ, R14 ;  /* 0x000000ffff027224 */ /* 0x000fd400078e000e */
[----:B------:R-:W-:Y:S05]  /*10100*/  WARPSYNC.COLLECTIVE R15, `(.L_x_3635) ;  /* 0x000000000f087348 */ /* 0x000fea0003c00000 */
[----:B------:R0:W1:Y:S02]  /*10110*/  SHFL.IDX P6, R14, R13, R12, R11 ;  /* 0x0000000c0d0e7389 */ /* 0x00006400000c000b */
[----:B01----:R-:W-:Y:S01]  /*10120*/  ENDCOLLECTIVE ;  /* 0x000000000000791b */ /* 0x003fe20003800000 */
.L_x_3635:
        /* <DEDUP_REMOVED lines=8> */
.L_x_3636:
[----:B------:R-:W-:Y:S01]  /*101b0*/  @!PT LDS RZ, [RZ] ;  /* 0x00000000fffff984 */ /* 0x000fe20000000800 */
[----:B------:R-:W-:Y:S01]  /*101c0*/  @!PT LDS RZ, [RZ] ;  /* 0x00000000fffff984 */ /* 0x000fe20000000800 */
[----:B------:R-:W-:Y:S01]  /*101d0*/  @!PT LDS RZ, [RZ] ;  /* 0x00000000fffff984 */ /* 0x000fe20000000800 */
[----:B------:R-:W-:Y:S04]  /*101e0*/  @!P1 LDGSTS.E.BYPASS.LTC128B.128 [R37+0x12400], desc[UR36][R2.64], !P3 ;  /* 0x1240000002259fae */ /* 0x000fe8000d901d64 */
[----:B------:R-:W-:Y:S04]  /*101f0*/  @!P1 LDGSTS.E.BYPASS.LTC128B.128 [R37+0x16400], desc[UR36][R2.64+0x80], !P2 ;  /* 0x1640008002259fae */ /* 0x000fe8000d101d64 */
[----:B------:R0:W-:Y:S01]  /*10200*/  @!P1 LDGSTS.E.BYPASS.LTC128B.128 [R37+0x1a400], desc[UR36][R2.64+0x100], !P0 ;  /* 0x1a40010002259fae */ /* 0x0001e2000c101d64 */
[----:B------:R-:W-:Y:S01]  /*10210*/  ISETP.GE.AND P1, PT, R7, R6, PT ;  /* 0x000000060700720c */ /* 0x000fe20003f26270 */
[----:B------:R-:W-:-:S02]  /*10220*/  IMAD.MOV.U32 R13, RZ, RZ, R0 ;  /* 0x000000ffff0d7224 */ /* 0x000fc400078e0000 */
[----:B0-----:R-:W-:-:S10]  /*10230*/  IMAD.MOV.U32 R2, RZ, RZ, R14 ;  /* 0x000000ffff027224 */ /* 0x001fd400078e000e */
[----:B------:R-:W-:Y:S05]  /*10240*/  WARPSYNC.COLLECTIVE R15, `(.L_x_3637) ;  /* 0x000000000f087348 */ /* 0x000fea0003c00000 */
[----:B------:R0:W1:Y:S02]  /*10250*/  SHFL.IDX P6, R14, R13, R12, R11 ;  /* 0x0000000c0d0e7389 */ /* 0x00006400000c000b */
[----:B01----:R-:W-:Y:S01]  /*10260*/  ENDCOLLECTIVE ;  /* 0x000000000000791b */ /* 0x003fe20003800000 */
.L_x_3637:
[----:B------:R-:W-:Y:S01]  /*10270*/  IMAD.MOV.U32 R13, RZ, RZ, R5 ;  /* 0x000000ffff0d7224 */ /* 0x000fe200078e0005 */
[----:B------:R-:W-:Y:S02]  /*10280*/  MOV R12, 0x2 ;  /* 0x00000002000c7802 */ /* 0x000fe40000000f00 */
[----:B------:R-:W-:-:S05]  /*10290*/  @!P1 LEA R14, P4, R32, R14, 0x1 ;  /* 0x0000000e200e9211 */ /* 0x000fca00078808ff */
[----:B------:R-:W-:Y:S01]  /*102a0*/  @!P1 IMAD.X R7, RZ, RZ, R2, P4 ;  /* 0x000000ffff079224 */ /* 0x000fe200020e0602 */
[----:B------:R-:W-:-:S07]  /*102b0*/  @!P1 MOV R2, R14 ;  /* 0x0000000e00029202 */ /* 0x000fce0000000f00 */
[----:B------:R-:W-:Y:S05]  /*102c0*/  WARPSYNC.COLLECTIVE R15, `(.L_x_3638) ;  /* 0x000000000f087348 */ /* 0x000fea0003c00000 */
[----:B------:R0:W1:Y:S02]  /*102d0*/  SHFL.IDX P6, R14, R13, R12, R11 ;  /* 0x0000000c0d0e7389 */ /* 0x00006400000c000b */
[----:B01----:R-:W-:Y:S01]  /*102e0*/  ENDCOLLECTIVE ;  /* 0x000000000000791b */ /* 0x003fe20003800000 */
.L_x_3638:
        /* <DEDUP_REMOVED lines=14> */
.L_x_3639:
        /* <DEDUP_REMOVED lines=8> */
.L_x_3640:
        /* <DEDUP_REMOVED lines=14> */
.L_x_3641:
        /* <DEDUP_REMOVED lines=8> */
.L_x_3642:
        /* <DEDUP_REMOVED lines=14> */
.L_x_3643:
        /* <DEDUP_REMOVED lines=8> */
.L_x_3644:
        /* <DEDUP_REMOVED lines=14> */
.L_x_3645:
        /* <DEDUP_REMOVED lines=8> */
.L_x_3646:
        /* <DEDUP_REMOVED lines=14> */
.L_x_3647:
        /* <DEDUP_REMOVED lines=8> */
.L_x_3648:
        /* <DEDUP_REMOVED lines=8> */
[----:B------:R-:W-:-:S07]  /*10a50*/  MOV R5, R14 ;  /* 0x0000000e00057202 */ /* 0x000fce0000000f00 */
[----:B0-----:R-:W-:Y:S05]  /*10a60*/  WARPSYNC.COLLECTIVE R15, `(.L_x_3649) ;  /* 0x000000000f087348 */ /* 0x001fea0003c00000 */
[----:B------:R1:W2:Y:S02]  /*10a70*/  SHFL.IDX P6, R14, R13, R12, R11 ;  /* 0x0000000c0d0e7389 */ /* 0x0002a400000c000b */
[----:B012---:R-:W-:Y:S01]  /*10a80*/  ENDCOLLECTIVE ;  /* 0x000000000000791b */ /* 0x007fe20003800000 */
.L_x_3649:
[----:B------:R-:W-:Y:S05]  /*10a90*/  BRA `(.L_x_3650) ;  /* 0xffffffc000707947 */ /* 0x000fea000383ffff */
.L_x_3564:
[----:B0-----:R0:W1:Y:S02]  /*10aa0*/  SYNCS.PHASECHK.TRANS64.TRYWAIT P0, [R22+URZ+0x30820], R3 ;  /* 0x03082003160075a7 */ /* 0x001064000800017f */
[----:B-1----:R-:W-:Y:S05]  /*10ab0*/  @!P0 NANOSLEEP.SYNCS 0x989680 ;  /* 0x009896800000895d */ /* 0x002fea0003900000 */
[----:B------:R-:W1:Y:S02]  /*10ac0*/  @!P0 SYNCS.PHASECHK.TRANS64 P0, [R22+URZ+0x30820], R3 ;  /* 0x03082003160085a7 */ /* 0x000e64000800007f */
[----:B-1----:R-:W-:Y:S05]  /*10ad0*/  @!P0 BRA `(.L_x_3564) ;  /* 0xfffffffc00f08947 */ /* 0x002fea000383ffff */
[----:B------:R-:W-:Y:S05]  /*10ae0*/  BRA `(.L_x_3651) ;  /* 0xffffffc000e07947 */ /* 0x000fea000383ffff */
.L_x_3569:
[----:B0-----:R0:W1:Y:S02]  /*10af0*/  SYNCS.PHASECHK.TRANS64.TRYWAIT P0, [R7+URZ+0x30840], R2 ;  /* 0x03084002070075a7 */ /* 0x001064000800017f */
[----:B-1----:R-:W-:Y:S05]  /*10b00*/  @!P0 NANOSLEEP.SYNCS 0x989680 ;  /* 0x009896800000895d */ /* 0x002fea0003900000 */
[----:B------:R-:W1:Y:S02]  /*10b10*/  @!P0 SYNCS.PHASECHK.TRANS64 P0, [R7+URZ+0x30840], R2 ;  /* 0x03084002070085a7 */ /* 0x000e64000800007f */
[----:B-1----:R-:W-:Y:S05]  /*10b20*/  @!P0 BRA `(.L_x_3569) ;  /* 0xfffffffc00f08947 */ /* 0x002fea000383ffff */
[----:B------:R-:W-:Y:S05]  /*10b30*/  BRA `(.L_x_3652) ;  /* 0xffffffc400c47947 */ /* 0x000fea000383ffff */
.L_x_3570:
        /* <DEDUP_REMOVED lines=8> */
.L_x_3654:
[----:B------:R-:W-:Y:S05]  /*10bc0*/  BSYNC B1 ;  /* 0x0000000000017941 */ /* 0x000fea0003800000 */
.L_x_3653:
[----:B------:R-:W-:Y:S01]  /*10bd0*/  IMAD.MOV.U32 R13, RZ, RZ, R8 ;  /* 0x000000ffff0d7224 */ /* 0x000fe200078e0008 */
[----:B------:R-:W-:Y:S01]  /*10be0*/  MOV R12, RZ ;  /* 0x000000ff000c7202 */ /* 0x000fe20000000f00 */
[----:B------:R-:W-:Y:S01]  /*10bf0*/  IMAD.MOV.U32 R11, RZ, RZ, 0x181f ;  /* 0x0000181fff0b7424 */ /* 0x000fe200078e00ff */
[----:B------:R-:W-:Y:S01]  /*10c00*/  LOP3.LUT R23, R23, 0xfffffeff, RZ, 0xc0, !PT ;  /* 0xfffffeff17177812 */ /* 0x000fe200078ec0ff */
[----:B------:R-:W-:Y:S01]  /*10c10*/  IMAD.MOV.U32 R15, RZ, RZ, -0x1 ;  /* 0xffffffffff0f7424 */ /* 0x000fe200078e00ff */
[----:B------:R-:W-:Y:S01]  /*10c20*/  SHF.L.U32 R4, R32, 0x1, RZ ;  /* 0x0000000120047819 */ /* 0x000fe200000006ff */
[----:B------:R-:W-:Y:S01]  /*10c30*/  IMAD.MOV.U32 R3, RZ, RZ, R14 ;  /* 0x000000ffff037224 */ /* 0x000fe200078e000e */
[----:B------:R-:W-:Y:S01]  /*10c40*/  @P1 LOP3.LUT R23, R23, 0x100, RZ, 0xfc, !PT ;  /* 0x0000010017171812 */ /* 0x000fe200078efcff */
[----:B------:R-:W-:-:S07]  /*10c50*/  IMAD R5, R5, 0x2, R22 ;  /* 0x0000000205057824 */ /* 0x000fce00078e0216 */
[----:B------:R-:W-:Y:S05]  /*10c60*/  WARPSYNC.COLLECTIVE R15, `(.L_x_3655) ;  /* 0x000000000f087348 */ /* 0x000fea0003c00000 */
[----:B------:R0:W1:Y:S02]  /*10c70*/  SHFL.IDX P6, R14, R13, R12, R11 ;  /* 0x0000000c0d0e7389 */ /* 0x00006400000c000b */
[----:B01----:R-:W-:Y:S01]  /*10c80*/  ENDCOLLECTIVE ;  /* 0x000000000000791b */ /* 0x003fe20003800000 */
.L_x_3655:
[----:B------:R-:W-:Y:S01]  /*10c90*/  LOP3.LUT P1, RZ, R23, 0x4, RZ, 0xc0, !PT ;  /* 0x0000000417ff7812 */ /* 0x000fe2000782c0ff */
[----:B------:R-:W-:Y:S01]  /*10ca0*/  IMAD.MOV.U32 R13, RZ, RZ, R6 ;  /* 0x000000ffff0d7224 */ /* 0x000fe200078e0006 */
[----:B------:R-:W-:Y:S01]  /*10cb0*/  MOV R12, 0x1 ;  /* 0x00000001000c7802 */ /* 0x000fe20000000f00 */
[----:B------:R-:W-:-:S10]  /*10cc0*/  IMAD.MOV.U32 R2, RZ, RZ, R14 ;  /* 0x000000ffff027224 */ /* 0x000fd400078e000e */
[----:B------:R-:W-:Y:S05]  /*10cd0*/  WARPSYNC.COLLECTIVE R15, `(.L_x_3656) ;  /* 0x000000000f087348 */ /* 0x000fea0003c00000 */
[----:B------:R0:W1:Y:S02]  /*10ce0*/  SHFL.IDX P6, R14, R13, R12, R11 ;  /* 0x0000000c0d0e7389 */ /* 0x00006400000c000b */
[----:B01----:R-:W-:Y:S01]  /*10cf0*/  ENDCOLLECTIVE ;  /* 0x000000000000791b */ /* 0x003fe20003800000 */
.L_x_3656:
[----:B------:R-:W-:-:S05]  /*10d00*/  IADD3 R2, P0, R2, R4, RZ ;  /* 0x0000000402027210 */ /* 0x000fca0007f1e0ff */
[----:B------:R-:W-:-:S05]  /*10d10*/  IMAD.X R3, RZ, RZ, R3, P0 ;  /* 0x000000ffff037224 */ /* 0x000fca00000e0603 */
[----:B------:R-:W-:Y:S01]  /*10d20*/  @!PT LDS RZ, [RZ] ;  /* 0x00000000fffff984 */ /* 0x000fe20000000800 */
[----:B------:R-:W-:Y:S01]  /*10d30*/  @!PT LDS RZ, [RZ] ;  /* 0x00000000fffff984 */ /* 0x000fe20000000800 */
[----:B------:R-:W-:Y:S01]  /*10d40*/  @!PT LDS RZ, [RZ] ;  /* 0x00000000fffff984 */ /* 0x000fe20000000800 */
[----:B------:R-:W-:Y:S01]  /*10d50*/  LDGSTS.E.BYPASS.LTC128B.128 [R5+0x1e400], desc[UR36][R2.64], !P1 ;  /* 0x1e40000002057fae */ /* 0x000fe2000c901d64 */
[----:B------:R-:W-:-:S03]  /*10d60*/  IMAD.MOV.U32 R13, RZ, RZ, R8 ;  /* 0x000000ffff0d7224 */ /* 0x000fc600078e0008 */
[----:B------:R-:W-:Y:S04]  /*10d70*/  LDGSTS.E.BYPASS.LTC128B.128 [R5+0x21400], desc[UR36][R2.64+0x80], !P5 ;  /* 0x2140008002057fae */ /* 0x000fe8000e901d64 */
[----:B------:R0:W-:Y:S02]  /*10d80*/  LDGSTS.E.BYPASS.LTC128B.128 [R5+0x24400], desc[UR36][R2.64+0x100], !P4 ;  /* 0x2440010002057fae */ /* 0x0001e4000e101d64 */
[----:B0-----:R-:W-:-:S07]  /*10d90*/  IMAD.MOV.U32 R3, RZ, RZ, R14 ;  /* 0x000000ffff037224 */ /* 0x001fce00078e000e */
[----:B------:R-:W-:Y:S05]  /*10da0*/  WARPSYNC.COLLECTIVE R15, `(.L_x_3657) ;  /* 0x000000000f087348 */ /* 0x000fea0003c00000 */
[----:B------:R0:W1:Y:S02]  /*10db0*/  SHFL.IDX P6, R14, R13, R12, R11 ;  /* 0x0000000c0d0e7389 */ /* 0x00006400000c000b */
[----:B01----:R-:W-:Y:S01]  /*10dc0*/  ENDCOLLECTIVE ;  /* 0x000000000000791b */ /* 0x003fe20003800000 */
.L_x_3657:
[----:B------:R-:W-:Y:S02]  /*10dd0*/  IMAD.MOV.U32 R13, RZ, RZ, R6 ;  /* 0x000000ffff0d7224 */ /* 0x000fe400078e0006 */
[----:B------:R-:W-:Y:S02]  /*10de0*/  IMAD.MOV.U32 R12, RZ, RZ, 0x2 ;  /* 0x00000002ff0c7424 */ /* 0x000fe400078e00ff */
[----:B------:R-:W-:-:S07]  /*10df0*/  IMAD.MOV.U32 R2, RZ, RZ, R14 ;  /* 0x000000ffff027224 */ /* 0x000fce00078e000e */
[----:B------:R-:W-:Y:S05]  /*10e00*/  WARPSYNC.COLLECTIVE R15, `(.L_x_3658) ;  /* 0x000000000f087348 */ /* 0x000fea0003c00000 */
[----:B------:R0:W1:Y:S02]  /*10e10*/  SHFL.IDX P6, R14, R13, R12, R11 ;  /* 0x0000000c0d0e7389 */ /* 0x00006400000c000b */
[----:B01----:R-:W-:Y:S01]  /*10e20*/  ENDCOLLECTIVE ;  /* 0x000000000000791b */ /* 0x003fe20003800000 */
.L_x_3658:
[----:B------:R-:W-:-:S04]  /*10e30*/  IADD3 R2, P0, R2, R4, RZ ;  /* 0x0000000402027210 */ /* 0x000fc80007f1e0ff */
[----:B------:R-:W-:-:S05]  /*10e40*/  IADD3.X R3, RZ, R3, RZ, P0, !PT ;  /* 0x00000003ff037210 */ /* 0x000fca00007fe4ff */
[----:B------:R-:W-:Y:S01]  /*10e50*/  @!PT LDS RZ, [RZ] ;  /* 0x00000000fffff984 */ /* 0x000fe20000000800 */
[----:B------:R-:W-:Y:S01]  /*10e60*/  @!PT LDS RZ, [RZ] ;  /* 0x00000000fffff984 */ /* 0x000fe20000000800 */
[----:B------:R-:W-:Y:S01]  /*10e70*/  @!PT LDS RZ, [RZ] ;  /* 0x00000000fffff984 */ /* 0x000fe20000000800 */
        /* <DEDUP_REMOVED lines=8> */
.L_x_3659:
[----:B------:R-:W-:Y:S01]  /*10f00*/  IMAD.MOV.U32 R13, RZ, RZ, R6 ;  /* 0x000000ffff0d7224 */ /* 0x000fe200078e0006 */
[----:B------:R-:W-:Y:S01]  /*10f10*/  MOV R12, 0x3 ;  /* 0x00000003000c7802 */ /* 0x000fe20000000f00 */
[----:B------:R-:W-:-:S07]  /*10f20*/  IMAD.MOV.U32 R2, RZ, RZ, R14 ;  /* 0x000000ffff027224 */ /* 0x000fce00078e000e */
[----:B------:R-:W-:Y:S05]  /*10f30*/  WARPSYNC.COLLECTIVE R15, `(.L_x_3660) ;  /* 0x000000000f087348 */ /* 0x000fea0003c00000 */
[----:B------:R0:W1:Y:S02]  /*10f40*/  SHFL.IDX P6, R14, R13, R12, R11 ;  /* 0x0000000c0d0e7389 */ /* 0x00006400000c000b */
[----:B01----:R-:W-:Y:S01]  /*10f50*/  ENDCOLLECTIVE ;  /* 0x000000000000791b */ /* 0x003fe20003800000 */
.L_x_3660:
        /* <DEDUP_REMOVED lines=13> */
.L_x_3661:
[----:B------:R-:W-:Y:S02]  /*11030*/  IMAD.MOV.U32 R13, RZ, RZ, R6 ;  /* 0x000000ffff0d7224 */ /* 0x000fe400078e0006 */
[----:B------:R-:W-:Y:S02]  /*11040*/  IMAD.MOV.U32 R12, RZ, RZ, 0x4 ;  /* 0x00000004ff0c7424 */ /* 0x000fe400078e00ff */
[----:B------:R-:W-:-:S07]  /*11050*/  IMAD.MOV.U32 R2, RZ, RZ, R14 ;  /* 0x000000ffff027224 */ /* 0x000fce00078e000e */
[----:B------:R-:W-:Y:S05]  /*11060*/  WARPSYNC.COLLECTIVE R15, `(.L_x_3662) ;  /* 0x000000000f087348 */ /* 0x000fea0003c00000 */
[----:B------:R0:W1:Y:S02]  /*11070*/  SHFL.IDX P6, R14, R13, R12, R11 ;  /* 0x0000000c0d0e7389 */ /* 0x00006400000c000b */
[----:B01----:R-:W-:Y:S01]  /*11080*/  ENDCOLLECTIVE ;  /* 0x000000000000791b */ /* 0x003fe20003800000 */
.L_x_3662:
        /* <DEDUP_REMOVED lines=13> */
.L_x_3663:
[----:B------:R-:W-:Y:S01]  /*11160*/  IMAD.MOV.U32 R13, RZ, RZ, R6 ;  /* 0x000000ffff0d7224 */ /* 0x000fe200078e0006 */
[----:B------:R-:W-:Y:S01]  /*11170*/  MOV R12, 0x5 ;  /* 0x00000005000c7802 */ /* 0x000fe20000000f00 */
[----:B------:R-:W-:-:S07]  /*11180*/  IMAD.MOV.U32 R2, RZ, RZ, R14 ;  /* 0x000000ffff027224 */ /* 0x000fce00078e000e */
[----:B------:R-:W-:Y:S05]  /*11190*/  WARPSYNC.COLLECTIVE R15, `(.L_x_3664) ;  /* 0x000000000f087348 */ /* 0x000fea0003c00000 */
[----:B------:R0:W1:Y:S02]  /*111a0*/  SHFL.IDX P6, R14, R13, R12, R11 ;  /* 0x0000000c0d0e7389 */ /* 0x00006400000c000b */
[----:B01----:R-:W-:Y:S01]  /*111b0*/  ENDCOLLECTIVE ;  /* 0x000000000000791b */ /* 0x003fe20003800000 */
.L_x_3664:
[----:B------:R-:W-:-:S05]  /*111c0*/  IADD3 R2, P0, R2, R4, RZ ;  /* 0x0000000402027210 */ /* 0x000fca0007f1e0ff */
[----:B------:R-:W-:-:S05]  /*111d0*/  IMAD.X R3, RZ, RZ, R35, P0 ;  /* 0x000000ffff037224 */ /* 0x000fca00000e0623 */
[----:B------:R-:W-:Y:S01]  /*111e0*/  @!PT LDS RZ, [RZ] ;  /* 0x00000000fffff984 */ /* 0x000fe20000000800 */
[----:B------:R-:W-:Y:S01]  /*111f0*/  @!PT LDS RZ, [RZ] ;  /* 0x00000000fffff984 */ /* 0x000fe20000000800 */
[----:B------:R-:W-:Y:S01]  /*11200*/  @!PT LDS RZ, [RZ] ;  /* 0x00000000fffff984 */ /* 0x000fe20000000800 */
[----:B------:R0:W-:Y:S01]  /*11210*/  LDGSTS.E.BYPASS.LTC128B.128 [R5+0x20400], desc[UR36][R2.64], !P1 ;  /* 0x2040000002057fae */ /* 0x0001e2000c901d64 */
[----:B------:R-:W-:Y:S01]  /*11220*/  IMAD.MOV.U32 R13, RZ, RZ, R8 ;  /* 0x000000ffff0d7224 */ /* 0x000fe200078e0008 */
[----:B------:R-:W-:Y:S02]  /*11230*/  LOP3.LUT P1, RZ, R23, 0x100, RZ, 0xc0, !PT ;  /* 0x0000010017ff7812 */ /* 0x000fe4000782c0ff */
[----:B------:R0:W-:Y:S04]  /*11240*/  LDGSTS.E.BYPASS.LTC128B.128 [R5+0x23400], desc[UR36][R2.64+0x80], !P5 ;  /* 0x2340008002057fae */ /* 0x0001e8000e901d64 */
[----:B------:R0:W-:Y:S01]  /*11250*/  LDGSTS.E.BYPASS.LTC128B.128 [R5+0x26400], desc[UR36][R2.64+0x100], !P4 ;  /* 0x2640010002057fae */ /* 0x0001e2000e101d64 */
[----:B------:R-:W-:-:S07]  /*11260*/  IMAD.MOV.U32 R35, RZ, RZ, R14 ;  /* 0x000000ffff237224 */ /* 0x000fce00078e000e */
[----:B0-----:R-:W-:Y:S05]  /*11270*/  WARPSYNC.COLLECTIVE R15, `(.L_x_3665) ;  /* 0x000000000f087348 */ /* 0x001fea0003c00000 */
[----:B------:R1:W2:Y:S02]  /*11280*/  SHFL.IDX P6, R14, R13, R12, R11 ;  /* 0x0000000c0d0e7389 */ /* 0x0002a400000c000b */
[----:B012---:R-:W-:Y:S01]  /*11290*/  ENDCOLLECTIVE ;  /* 0x000000000000791b */ /* 0x007fe20003800000 */
.L_x_3665:
[----:B------:R-:W-:Y:S01]  /*112a0*/  IMAD.MOV.U32 R2, RZ, RZ, R14 ;  /* 0x000000ffff027224 */ /* 0x000fe200078e000e */
[----:B------:R-:W-:Y:S06]  /*112b0*/  BRA `(.L_x_3666) ;  /* 0xffffffc000ec7947 */ /* 0x000fec000383ffff */
.L_x_3575:
[----:B0-----:R0:W1:Y:S02]  /*112c0*/  SYNCS.PHASECHK.TRANS64.TRYWAIT P0, [R6+URZ+0x30860], R2 ;  /* 0x03086002060075a7 */ /* 0x001064000800017f */
[----:B-1----:R-:W-:Y:S05]  /*112d0*/  @!P0 NANOSLEEP.SYNCS 0x989680 ;  /* 0x009896800000895d */ /* 0x002fea0003900000 */
[----:B------:R-:W1:Y:S02]  /*112e0*/  @!P0 SYNCS.PHASECHK.TRANS64 P0, [R6+URZ+0x30860], R2 ;  /* 0x03086002060085a7 */ /* 0x000e64000800007f */
[----:B-1----:R-:W-:Y:S05]  /*112f0*/  @!P0 BRA `(.L_x_3575) ;  /* 0xfffffffc00f08947 */ /* 0x002fea000383ffff */
[----:B------:R-:W-:Y:S05]  /*11300*/  BRA `(.L_x_3667) ;  /* 0xffffffc400547947 */ /* 0x000fea000383ffff */
.L_x_3576:
        /* <DEDUP_REMOVED lines=8> */
.L_x_3669:
[----:B------:R-:W-:Y:S05]  /*11390*/  BSYNC B1 ;  /* 0x0000000000017941 */ /* 0x000fea0003800000 */
.L_x_3668:
[----:B------:R-:W-:Y:S01]  /*113a0*/  IMAD.MOV.U32 R13, RZ, RZ, R24 ;  /* 0x000000ffff0d7224 */ /* 0x000fe200078e0018 */
[----:B------:R-:W-:Y:S01]  /*113b0*/  MOV R15, 0xffffffff ;  /* 0xffffffff000f7802 */ /* 0x000fe20000000f00 */
[----:B------:R-:W-:Y:S01]  /*113c0*/  IMAD.MOV.U32 R12, RZ, RZ, RZ ;  /* 0x000000ffff0c7224 */ /* 0x000fe200078e00ff */
[----:B------:R-:W-:Y:S01]  /*113d0*/  MOV R3, R14 ;  /* 0x0000000e00037202 */ /* 0x000fe20000000f00 */
[----:B------:R-:W-:Y:S02]  /*113e0*/  IMAD.MOV.U32 R11, RZ, RZ, 0x181f ;  /* 0x0000181fff0b7424 */ /* 0x000fe400078e00ff */
[----:B------:R-:W-:-:S07]  /*113f0*/  IMAD R5, R5, 0x2, R22 ;  /* 0x0000000205057824 */ /* 0x000fce00078e0216 */
[----:B------:R-:W-:Y:S05]  /*11400*/  WARPSYNC.COLLECTIVE R15, `(.L_x_3670) ;  /* 0x000000000f087348 */ /* 0x000fea0003c00000 */
[----:B------:R0:W1:Y:S02]  /*11410*/  SHFL.IDX P6, R14, R13, R12, R11 ;  /* 0x0000000c0d0e7389 */ /* 0x00006400000c000b */
[----:B01----:R-:W-:Y:S01]  /*11420*/  ENDCOLLECTIVE ;  /* 0x000000000000791b */ /* 0x003fe20003800000 */
.L_x_3670:
[----:B------:R-:W-:Y:S01]  /*11430*/  MOV R13, R25 ;  /* 0x00000019000d7202 */ /* 0x000fe20000000f00 */
[----:B------:R-:W-:Y:S02]  /*11440*/  IMAD.MOV.U32 R12, RZ, RZ, 0x1 ;  /* 0x00000001ff0c7424 */ /* 0x000fe400078e00ff */
[----:B------:R-:W-:-:S07]  /*11450*/  IMAD.MOV.U32 R2, RZ, RZ, R14 ;  /* 0x000000ffff027224 */ /* 0x000fce00078e000e */
[----:B------:R-:W-:Y:S05]  /*11460*/  WARPSYNC.COLLECTIVE R15, `(.L_x_3671) ;  /* 0x000000000f087348 */ /* 0x000fea0003c00000 */
[----:B------:R0:W1:Y:S02]  /*11470*/  SHFL.IDX P6, R14, R13, R12, R11 ;  /* 0x0000000c0d0e7389 */ /* 0x00006400000c000b */
[----:B01----:R-:W-:Y:S01]  /*11480*/  ENDCOLLECTIVE ;  /* 0x000000000000791b */ /* 0x003fe20003800000 */
.L_x_3671:
        /* <DEDUP_REMOVED lines=16> */
.L_x_3672:
[----:B------:R-:W-:Y:S02]  /*11590*/  IMAD.MOV.U32 R13, RZ, RZ, R25 ;  /* 0x000000ffff0d7224 */ /* 0x000fe400078e0019 */
[----:B------:R-:W-:Y:S01]  /*115a0*/  IMAD.MOV.U32 R12, RZ, RZ, 0x2 ;  /* 0x00000002ff0c7424 */ /* 0x000fe200078e00ff */
[----:B------:R-:W-:-:S07]  /*115b0*/  MOV R2, R14 ;  /* 0x0000000e00027202 */ /* 0x000fce0000000f00 */
[----:B------:R-:W-:Y:S05]  /*115c0*/  WARPSYNC.COLLECTIVE R15, `(.L_x_3673) ;  /* 0x000000000f087348 */ /* 0x000fea0003c00000 */
[----:B------:R0:W1:Y:S02]  /*115d0*/  SHFL.IDX P6, R14, R13, R12, R11 ;  /* 0x0000000c0d0e7389 */ /* 0x00006400000c000b */
[----:B01----:R-:W-:Y:S01]  /*115e0*/  ENDCOLLECTIVE ;  /* 0x000000000000791b */ /* 0x003fe20003800000 */
.L_x_3673:
        /* <DEDUP_REMOVED lines=16> */
.L_x_3674:
[----:B------:R-:W-:Y:S01]  /*116f0*/  MOV R13, R25 ;  /* 0x00000019000d7202 */ /* 0x000fe20000000f00 */
[----:B------:R-:W-:Y:S02]  /*11700*/  IMAD.MOV.U32 R12, RZ, RZ, 0x3 ;  /* 0x00000003ff0c7424 */ /* 0x000fe400078e00ff */
[----:B------:R-:W-:-:S07]  /*11710*/  IMAD.MOV.U32 R2, RZ, RZ, R14 ;  /* 0x000000ffff027224 */ /* 0x000fce00078e000e */
[----:B------:R-:W-:Y:S05]  /*11720*/  WARPSYNC.COLLECTIVE R15, `(.L_x_3675) ;  /* 0x000000000f087348 */ /* 0x000fea0003c00000 */
[----:B------:R0:W1:Y:S02]  /*11730*/  SHFL.IDX P6, R14, R13, R12, R11 ;  /* 0x0000000c0d0e7389 */ /* 0x00006400000c000b */
[----:B01----:R-:W-:Y:S01]  /*11740*/  ENDCOLLECTIVE ;  /* 0x000000000000791b */ /* 0x003fe20003800000 */
.L_x_3675:
        /* <DEDUP_REMOVED lines=16> */
.L_x_3676:
[----:B------:R-:W-:Y:S02]  /*11850*/  IMAD.MOV.U32 R13, RZ, RZ, R25 ;  /* 0x000000ffff0d7224 */ /* 0x000fe400078e0019 */
[----:B------:R-:W-:Y:S01]  /*11860*/  IMAD.MOV.U32 R12, RZ, RZ, 0x4 ;  /* 0x00000004ff0c7424 */ /* 0x000fe200078e00ff */
[----:B------:R-:W-:-:S07]  /*11870*/  MOV R2, R14 ;  /* 0x0000000e00027202 */ /* 0x000fce0000000f00 */
[----:B------:R-:W-:Y:S05]  /*11880*/  WARPSYNC.COLLECTIVE R15, `(.L_x_3677) ;  /* 0x000000000f087348 */ /* 0x000fea0003c00000 */
[----:B------:R0:W1:Y:S02]  /*11890*/  SHFL.IDX P6, R14, R13, R12, R11 ;  /* 0x0000000c0d0e7389 */ /* 0x00006400000c000b */
[----:B01----:R-:W-:Y:S01]  /*118a0*/  ENDCOLLECTIVE ;  /* 0x000000000000791b */ /* 0x003fe20003800000 */
.L_x_3677:
        /* <DEDUP_REMOVED lines=16> */
.L_x_3678:
[----:B------:R-:W-:Y:S01]  /*119b0*/  MOV R13, R25 ;  /* 0x00000019000d7202 */ /* 0x000fe20000000f00 */
[----:B------:R-:W-:Y:S02]  /*119c0*/  IMAD.MOV.U32 R12, RZ, RZ, 0x5 ;  /* 0x00000005ff0c7424 */ /* 0x000fe400078e00ff */
[----:B------:R-:W-:-:S07]  /*119d0*/  IMAD.MOV.U32 R2, RZ, RZ, R14 ;  /* 0x000000ffff027224 */ /* 0x000fce00078e000e */
[----:B------:R-:W-:Y:S05]  /*119e0*/  WARPSYNC.COLLECTIVE R15, `(.L_x_3679) ;  /* 0x000000000f087348 */ /* 0x000fea0003c00000 */
[----:B------:R0:W1:Y:S02]  /*119f0*/  SHFL.IDX P6, R14, R13, R12, R11 ;  /* 0x0000000c0d0e7389 */ /* 0x00006400000c000b */
[----:B01----:R-:W-:Y:S01]  /*11a00*/  ENDCOLLECTIVE ;  /* 0x000000000000791b */ /* 0x003fe20003800000 */
.L_x_3679:
        /* <DEDUP_REMOVED lines=13> */
.L_x_3680:
[----:B------:R-:W-:Y:S01]  /*11ae0*/  @!PT LDS RZ, [RZ] ;  /* 0x00000000fffff984 */ /* 0x000fe20000000800 */
[----:B------:R-:W-:Y:S01]  /*11af0*/  @!PT LDS RZ, [RZ] ;  /* 0x00000000fffff984 */ /* 0x000fe20000000800 */
[----:B------:R-:W-:Y:S01]  /*11b00*/  @!PT LDS RZ, [RZ] ;  /* 0x00000000fffff984 */ /* 0x000fe20000000800 */
[----:B------:R1:W-:Y:S01]  /*11b10*/  LDGSTS.E.BYPASS.LTC128B.128 [R5+0x5400], desc[UR36][R2.64+0x80], !P0 ;  /* 0x0540008002057fae */ /* 0x0003e2000c101d64 */
[----:B------:R-:W-:-:S13]  /*11b20*/  ISETP.LT.OR P0, PT, R7, 0x41, P1 ;  /* 0x000000410700780c */ /* 0x000fda0000f01670 */
[----:B------:R1:W-:Y:S01]  /*11b30*/  LDGSTS.E.BYPASS.LTC128B.128 [R5+0x8400], desc[UR36][R2.64+0x100], !P0 ;  /* 0x0840010002057fae */ /* 0x0003e2000c101d64 */
[----:B------:R-:W-:Y:S05]  /*11b40*/  BRA `(.L_x_3681) ;  /* 0xffffffc000387947 */ /* 0x000fea000383ffff */
.L_x_3584:
[----:B0-----:R0:W1:Y:S02]  /*11b50*/  SYNCS.PHASECHK.TRANS64.TRYWAIT P0, [R0+URZ+0x30860], R3 ;  /* 0x03086003000075a7 */ /* 0x001064000800017f */
[----:B-1----:R-:W-:Y:S05]  /*11b60*/  @!P0 NANOSLEEP.SYNCS 0x989680 ;  /* 0x009896800000895d */ /* 0x002fea0003900000 */
[----:B------:R-:W1:Y:S02]  /*11b70*/  @!P0 SYNCS.PHASECHK.TRANS64 P0, [R0+URZ+0x30860], R3 ;  /* 0x03086003000085a7 */ /* 0x000e64000800007f */
[----:B-1----:R-:W-:Y:S05]  /*11b80*/  @!P0 BRA `(.L_x_3584) ;  /* 0xfffffffc00f08947 */ /* 0x002fea000383ffff */
[----:B------:R-:W-:Y:S05]  /*11b90*/  BRA `(.L_x_3682) ;  /* 0xffffffc400587947 */ /* 0x000fea000383ffff */
.L_x_3585:
[----:B------:R-:W-:Y:S01]  /*11ba0*/  BSSY B0, `(.L_x_3683) ;  /* 0x0000008000007945 */ /* 0x000fe20003800000 */
[----:B------:R-:W-:Y:S01]  /*11bb0*/  MOV R13, R25 ;  /* 0x00000019000d7202 */ /* 0x000fe20000000f00 */
[----:B------:R-:W-:Y:S02]  /*11bc0*/  IMAD.MOV.U32 R12, RZ, RZ, RZ ;  /* 0x000000ffff0c7224 */ /* 0x000fe400078e00ff */
[----:B------:R-:W-:Y:S02]  /*11bd0*/  IMAD.MOV.U32 R11, RZ, RZ, 0x181f ;  /* 0x0000181fff0b7424 */ /* 0x000fe400078e00ff */
[----:B------:R-:W-:-:S07]  /*11be0*/  IMAD.MOV.U32 R15, RZ, RZ, -0x1 ;  /* 0xffffffffff0f7424 */ /* 0x000fce00078e00ff */
[----:B0-2---:R-:W-:Y:S05]  /*11bf0*/  WARPSYNC.COLLECTIVE R15, `(.L_x_3684) ;  /* 0x000000000f087348 */ /* 0x005fea0003c00000 */
[----:B--2---:R1:W2:Y:S02]  /*11c00*/  SHFL.IDX P6, R14, R13, R12, R11 ;  /* 0x0000000c0d0e7389 */ /* 0x0042a400000c000b */
[----:B012---:R-:W-:Y:S01]  /*11c10*/  ENDCOLLECTIVE ;  /* 0x000000000000791b */ /* 0x007fe20003800000 */
.L_x_3684:
[----:B------:R-:W-:Y:S05]  /*11c20*/  BSYNC B0 ;  /* 0x0000000000007941 */ /* 0x000fea0003800000 */
.L_x_3683:
[----:B------:R-:W-:Y:S01]  /*11c30*/  IMAD.MOV.U32 R13, RZ, RZ, R24 ;  /* 0x000000ffff0d7224 */ /* 0x000fe200078e0018 */
[----:B------:R-:W-:Y:S01]  /*11c40*/  MOV R15, 0xffffffff ;  /* 0xffffffff000f7802 */ /* 0x000fe20000000f00 */
[----:B------:R-:W-:Y:S01]  /*11c50*/  IMAD.MOV.U32 R12, RZ, RZ, RZ ;  /* 0x000000ffff0c7224 */ /* 0x000fe200078e00ff */
[----:B------:R-:W-:Y:S01]  /*11c60*/  MOV R3, R14 ;  /* 0x0000000e00037202 */ /* 0x000fe20000000f00 */
[----:B------:R-:W-:Y:S02]  /*11c70*/  IMAD.MOV.U32 R11, RZ, RZ, 0x181f ;  /* 0x0000181fff0b7424 */ /* 0x000fe400078e00ff */
[----:B------:R-:W-:Y:S02]  /*11c80*/  IMAD.SHL.U32 R5, R32, 0x2, RZ ;  /* 0x0000000220057824 */ /* 0x000fe400078e00ff */
[----:B------:R-:W-:-:S07]  /*11c90*/  IMAD R4, R7, 0x2, R22 ;  /* 0x0000000207047824 */ /* 0x000fce00078e0216 */
[----:B------:R-:W-:Y:S05]  /*11ca0*/  WARPSYNC.COLLECTIVE R15, `(.L_x_3685) ;  /* 0x000000000f087348 */ /* 0x000fea0003c00000 */
[----:B------:R0:W1:Y:S02]  /*11cb0*/  SHFL.IDX P6, R14, R13, R12, R11 ;  /* 0x0000000c0d0e7389 */ /* 0x00006400000c000b */
[----:B01----:R-:W-:Y:S01]  /*11cc0*/  ENDCOLLECTIVE ;  /* 0x000000000000791b */ /* 0x003fe20003800000 */
.L_x_3685:
[----:B------:R-:W-:Y:S02]  /*11cd0*/  ULDC UR4, c[0x0][0x2f4] ;  /* 0x0000bd0000047ab9 */ /* 0x000fe40000000800 */
[----:B------:R-:W-:Y:S02]  /*11ce0*/  ISETP.GE.AND P2, PT, R32, UR4, PT ;  /* 0x0000000420007c0c */ /* 0x000fe4000bf46270 */
[----:B------:R-:W-:Y:S02]  /*11cf0*/  ISETP.GE.AND P1, PT, R34, UR4, PT ;  /* 0x0000000422007c0c */ /* 0x000fe4000bf26270 */
[C---:B------:R-:W-:Y:S02]  /*11d00*/  ISETP.LT.OR P3, PT, R6.reuse, 0x1, P2 ;  /* 0x000000010600780c */ /* 0x040fe40001761670 */
[----:B------:R-:W-:Y:S02]  /*11d10*/  ISETP.LT.OR P4, PT, R6, 0x1, P1 ;  /* 0x000000010600780c */ /* 0x000fe40000f81670 */
[----:B------:R-:W-:Y:S01]  /*11d20*/  MOV R13, R25 ;  /* 0x00000019000d7202 */ /* 0x000fe20000000f00 */
[----:B------:R-:W-:Y:S01]  /*11d30*/  IMAD.MOV.U32 R12, RZ, RZ, 0x1 ;  /* 0x00000001ff0c7424 */ /* 0x000fe200078e00ff */
[----:B------:R-:W-:-:S05]  /*11d40*/  IADD3 R2, P0, R14, R5, RZ ;  /* 0x000000050e027210 */ /* 0x000fca0007f1e0ff */
[----:B------:R-:W-:Y:S01]  /*11d50*/  IMAD.X R3, RZ, RZ, R3, P0 ;  /* 0x000000ffff037224 */ /* 0x000fe200000e0603 */
[----:B------:R-:W-:-:S13]  /*11d60*/  ISETP.GE.AND P0, PT, R33, UR4, PT ;  /* 0x0000000421007c0c */ /* 0x000fda000bf06270 */
[----:B------:R-:W-:Y:S05]  /*11d70*/  WARPSYNC.COLLECTIVE R15, `(.L_x_3686) ;  /* 0x000000000f087348 */ /* 0x000fea0003c00000 */
[----:B------:R0:W1:Y:S02]  /*11d80*/  SHFL.IDX P6, R14, R13, R12, R11 ;  /* 0x0000000c0d0e7389 */ /* 0x00006400000c000b */
[----:B01----:R-:W-:Y:S01]  /*11d90*/  ENDCOLLECTIVE ;  /* 0x000000000000791b */ /* 0x003fe20003800000 */
.L_x_3686:
[----:B------:R-:W-:Y:S01]  /*11da0*/  @!PT LDS RZ, [RZ] ;  /* 0x00000000fffff984 */ /* 0x000fe20000000800 */
[----:B------:R-:W-:Y:S01]  /*11db0*/  @!PT LDS RZ, [RZ] ;  /* 0x00000000fffff984 */ /* 0x000fe20000000800 */
[----:B------:R-:W-:Y:S01]  /*11dc0*/  @!PT LDS RZ, [RZ] ;  /* 0x00000000fffff984 */ /* 0x000fe20000000800 */
[----:B------:R0:W-:Y:S01]  /*11dd0*/  LDGSTS.E.BYPASS.LTC128B.128 [R4+0x400], desc[UR36][R2.64], !P3 ;  /* 0x0040000002047fae */ /* 0x0001e2000d901d64 */
[----:B------:R-:W-:-:S03]  /*11de0*/  ISETP.LT.OR P3, PT, R6, 0x1, P0 ;  /* 0x000000010600780c */ /* 0x000fc60000761670 */
[----:B------:R0:W-:Y:S01]  /*11df0*/  LDGSTS.E.BYPASS.LTC128B.128 [R4+0x3400], desc[UR36][R2.64+0x80], !P4 ;  /* 0x0340008002047fae */ /* 0x0001e2000e101d64 */
[----:B------:R-:W-:-:S09]  /*11e00*/  IMAD.MOV.U32 R13, RZ, RZ, R24 ;  /* 0x000000ffff0d7224 */ /* 0x000fd200078e0018 */
[----:B------:R0:W-:Y:S01]  /*11e10*/  LDGSTS.E.BYPASS.LTC128B.128 [R4+0x6400], desc[UR36][R2.64+0x100], !P3 ;  /* 0x0640010002047fae */ /* 0x0001e2000d901d64 */
[----:B------:R-:W-:Y:S01]  /*11e20*/  ISETP.LT.OR P3, PT, R6, 0x11, P2 ;  /* 0x000000110600780c */ /* 0x000fe20001761670 */
[----:B------:R-:W-:-:S12]  /*11e30*/  IMAD.MOV.U32 R7, RZ, RZ, R14 ;  /* 0x000000ffff077224 */ /* 0x000fd800078e000e */
[----:B0-----:R-:W-:Y:S05]  /*11e40*/  WARPSYNC.COLLECTIVE R15, `(.L_x_3687) ;  /* 0x000000000f087348 */ /* 0x001fea0003c00000 */
[----:B------:R1:W2:Y:S02]  /*11e50*/  SHFL.IDX P6, R14, R13, R12, R11 ;  /* 0x0000000c0d0e7389 */ /* 0x0002a400000c000b */
[----:B012---:R-:W-:Y:S01]  /*11e60*/  ENDCOLLECTIVE ;  /* 0x000000000000791b */ /* 0x007fe20003800000 */
.L_x_3687:
[----:B------:R-:W-:Y:S02]  /*11e70*/  IMAD.MOV.U32 R13, RZ, RZ, R25 ;  /* 0x000000ffff0d7224 */ /* 0x000fe400078e0019 */
[----:B------:R-:W-:Y:S01]  /*11e80*/  IMAD.MOV.U32 R12, RZ, RZ, 0x2 ;  /* 0x00000002ff0c7424 */ /* 0x000fe200078e00ff */
[----:B------:R-:W-:-:S13]  /*11e90*/  IADD3 R2, P4, R14, R5, RZ ;  /* 0x000000050e027210 */ /* 0x000fda0007f9e0ff */
[----:B------:R-:W-:Y:S05]  /*11ea0*/  WARPSYNC.COLLECTIVE R15, `(.L_x_3688) ;  /* 0x000000000f087348 */ /* 0x000fea0003c00000 */
[----:B------:R0:W1:Y:S02]  /*11eb0*/  SHFL.IDX P6, R14, R13, R12, R11 ;  /* 0x0000000c0d0e7389 */ /* 0x00006400000c000b */
[----:B01----:R-:W-:Y:S01]  /*11ec0*/  ENDCOLLECTIVE ;  /* 0x000000000000791b */ /* 0x003fe20003800000 */
.L_x_3688:
[----:B------:R-:W-:Y:S02]  /*11ed0*/  IADD3.X R3, RZ, R7, RZ, P4, !PT ;  /* 0x00000007ff037210 */ /* 0x000fe400027fe4ff */
[----:B------:R-:W-:-:S03]  /*11ee0*/  ISETP.LT.OR P4, PT, R6, 0x11, P1 ;  /* 0x000000110600780c */ /* 0x000fc60000f81670 */
[----:B------:R-:W-:Y:S01]  /*11ef0*/  @!PT LDS RZ, [RZ] ;  /* 0x00000000fffff984 */ /* 0x000fe20000000800 */
[----:B------:R-:W-:Y:S01]  /*11f00*/  @!PT LDS RZ, [RZ] ;  /* 0x00000000fffff984 */ /* 0x000fe20000000800 */
[----:B------:R-:W-:Y:S01]  /*11f10*/  @!PT LDS RZ, [RZ] ;  /* 0x00000000fffff984 */ /* 0x000fe20000000800 */
[----:B------:R0:W-:Y:S01]  /*11f20*/  LDGSTS.E.BYPASS.LTC128B.128 [R4+0xc00], desc[UR36][R2.64], !P3 ;  /* 0x00c0000002047fae */ /* 0x0001e2000d901d64 */
[----:B------:R-:W-:Y:S02]  /*11f30*/  ISETP.LT.OR P3, PT, R6, 0x11, P0 ;  /* 0x000000110600780c */ /* 0x000fe40000761670 */
[----:B------:R-:W-:-:S07]  /*11f40*/  MOV R13, R24 ;  /* 0x00000018000d7202 */ /* 0x000fce0000000f00 */
[----:B------:R0:W-:Y:S04]  /*11f50*/  LDGSTS.E.BYPASS.LTC128B.128 [R4+0x3c00], desc[UR36][R2.64+0x80], !P4 ;  /* 0x03c0008002047fae */ /* 0x0001e8000e101d64 */
[----:B------:R0:W-:Y:S01]  /*11f60*/  LDGSTS.E.BYPASS.LTC128B.128 [R4+0x6c00], desc[UR36][R2.64+0x100], !P3 ;  /* 0x06c0010002047fae */ /* 0x0001e2000d901d64 */
[----:B------:R-:W-:Y:S01]  /*11f70*/  ISETP.LT.OR P3, PT, R6, 0x21, P2 ;  /* 0x000000210600780c */ /* 0x000fe20001761670 */
[----:B------:R-:W-:-:S12]  /*11f80*/  IMAD.MOV.U32 R7, RZ, RZ, R14 ;  /* 0x000000ffff077224 */ /* 0x000fd800078e000e */
[----:B0-----:R-:W-:Y:S05]  /*11f90*/  WARPSYNC.COLLECTIVE R15, `(.L_x_3689) ;  /* 0x000000000f087348 */ /* 0x001fea0003c00000 */
[----:B------:R1:W2:Y:S02]  /*11fa0*/  SHFL.IDX P6, R14, R13, R12, R11 ;  /* 0x0000000c0d0e7389 */ /* 0x0002a400000c000b */
[----:B012---:R-:W-:Y:S01]  /*11fb0*/  ENDCOLLECTIVE ;  /* 0x000000000000791b */ /* 0x007fe20003800000 */
.L_x_3689:
[----:B------:R-:W-:Y:S02]  /*11fc0*/  IMAD.MOV.U32 R13, RZ, RZ, R25 ;  /* 0x000000ffff0d7224 */ /* 0x000fe400078e0019 */
[----:B------:R-:W-:Y:S01]  /*11fd0*/  IMAD.MOV.U32 R12, RZ, RZ, 0x3 ;  /* 0x00000003ff0c7424 */ /* 0x000fe200078e00ff */
[----:B------:R-:W-:-:S13]  /*11fe0*/  IADD3 R2, P4, R14, R5, RZ ;  /* 0x000000050e027210 */ /* 0x000fda0007f9e0ff */
[----:B------:R-:W-:Y:S05]  /*11ff0*/  WARPSYNC.COLLECTIVE R15, `(.L_x_3690) ;  /* 0x000000000f087348 */ /* 0x000fea0003c00000 */
[----:B------:R0:W1:Y:S02]  /*12000*/  SHFL.IDX P6, R14, R13, R12, R11 ;  /* 0x0000000c0d0e7389 */ /* 0x00006400000c000b */
[----:B01----:R-:W-:Y:S01]  /*12010*/  ENDCOLLECTIVE ;  /* 0x000000000000791b */ /* 0x003fe20003800000 */
.L_x_3690:
[----:B------:R-:W-:Y:S01]  /*12020*/  IMAD.X R3, RZ, RZ, R7, P4 ;  /* 0x000000ffff037224 */ /* 0x000fe200020e0607 */
[----:B------:R-:W-:-:S04]  /*12030*/  ISETP.LT.OR P4, PT, R6, 0x21, P1 ;  /* 0x000000210600780c */ /* 0x000fc80000f81670 */
[----:B------:R-:W-:Y:S01]  /*12040*/  @!PT LDS RZ, [RZ] ;  /* 0x00000000fffff984 */ /* 0x000fe20000000800 */
[----:B------:R-:W-:Y:S01]  /*12050*/  @!PT LDS RZ, [RZ] ;  /* 0x00000000fffff984 */ /* 0x000fe20000000800 */
[----:B------:R-:W-:Y:S01]  /*12060*/  @!PT LDS RZ, [RZ] ;  /* 0x00000000fffff984 */ /* 0x000fe20000000800 */
[----:B------:R0:W-:Y:S01]  /*12070*/  LDGSTS.E.BYPASS.LTC128B.128 [R4+0x1400], desc[UR36][R2.64], !P3 ;  /* 0x0140000002047fae */ /* 0x0001e2000d901d64 */
[----:B------:R-:W-:Y:S01]  /*12080*/  ISETP.LT.OR P3, PT, R6, 0x21, P0 ;  /* 0x000000210600780c */ /* 0x000fe20000761670 */
[----:B------:R-:W-:-:S07]  /*12090*/  IMAD.MOV.U32 R13, RZ, RZ, R24 ;  /* 0x000000ffff0d7224 */ /* 0x000fce00078e0018 */
[----:B------:R0:W-:Y:S05]  /*120a0*/  LDGSTS.E.BYPASS.LTC128B.128 [R4+0x4400], desc[UR36][R2.64+0x80], !P4 ;  /* 0x0440008002047fae */ /* 0x0001ea000e101d64 */
[----:B------:R0:W-:Y:S01]  /*120b0*/  LDGSTS.E.BYPASS.LTC128B.128 [R4+0x7400], desc[UR36][R2.64+0x100], !P3 ;  /* 0x0740010002047fae */ /* 0x0001e2000d901d64 */
[----:B------:R-:W-:Y:S02]  /*120c0*/  ISETP.LT.OR P3, PT, R6, 0x31, P2 ;  /* 0x000000310600780c */ /* 0x000fe40001761670 */
[----:B------:R-:W-:-:S11]  /*120d0*/  MOV R7, R14 ;  /* 0x0000000e00077202 */ /* 0x000fd60000000f00 */
[----:B0-----:R-:W-:Y:S05]  /*120e0*/  WARPSYNC.COLLECTIVE R15, `(.L_x_3691) ;  /* 0x000000000f087348 */ /* 0x001fea0003c00000 */
[----:B------:R1:W2:Y:S02]  /*120f0*/  SHFL.IDX P6, R14, R13, R12, R11 ;  /* 0x0000000c0d0e7389 */ /* 0x0002a400000c000b */
[----:B012---:R-:W-:Y:S01]  /*12100*/  ENDCOLLECTIVE ;  /* 0x000000000000791b */ /* 0x007fe20003800000 */
.L_x_3691:
[----:B------:R-:W-:Y:S01]  /*12110*/  IMAD.MOV.U32 R13, RZ, RZ, R25 ;  /* 0x000000ffff0d7224 */ /* 0x000fe200078e0019 */
[----:B------:R-:W-:Y:S02]  /*12120*/  MOV R12, 0x4 ;  /* 0x00000004000c7802 */ /* 0x000fe40000000f00 */
[----:B------:R-:W-:-:S13]  /*12130*/  IADD3 R2, P4, R14, R5, RZ ;  /* 0x000000050e027210 */ /* 0x000fda0007f9e0ff */
[----:B------:R-:W-:Y:S05]  /*12140*/  WARPSYNC.COLLECTIVE R15, `(.L_x_3692) ;  /* 0x000000000f087348 */ /* 0x000fea0003c00000 */
[----:B------:R0:W1:Y:S02]  /*12150*/  SHFL.IDX P6, R14, R13, R12, R11 ;  /* 0x0000000c0d0e7389 */ /* 0x00006400000c000b */
[----:B01----:R-:W-:Y:S01]  /*12160*/  ENDCOLLECTIVE ;  /* 0x000000000000791b */ /* 0x003fe20003800000 */
.L_x_3692:
        /* <DEDUP_REMOVED lines=10> */
[----:B------:R-:W-:Y:S01]  /*12210*/  ISETP.LT.OR P3, PT, R6, 0x41, P2 ;  /* 0x000000410600780c */ /* 0x000fe20001761670 */
[----:B------:R-:W-:-:S12]  /*12220*/  IMAD.MOV.U32 R7, RZ, RZ, R14 ;  /* 0x000000ffff077224 */ /* 0x000fd800078e000e */
[----:B0-----:R-:W-:Y:S05]  /*12230*/  WARPSYNC.COLLECTIVE R15, `(.L_x_3693) ;  /* 0x000000000f087348 */ /* 0x001fea0003c00000 */
[----:B------:R1:W2:Y:S02]  /*12240*/  SHFL.IDX P6, R14, R13, R12, R11 ;  /* 0x0000000c0d0e7389 */ /* 0x0002a400000c000b */
[----:B012---:R-:W-:Y:S01]  /*12250*/  ENDCOLLECTIVE ;  /* 0x000000000000791b */ /* 0x007fe20003800000 */
.L_x_3693:
[----:B------:R-:W-:Y:S01]  /*12260*/  MOV R13, R25 ;  /* 0x00000019000d7202 */ /* 0x000fe20000000f00 */
[----:B------:R-:W-:Y:S01]  /*12270*/  IMAD.MOV.U32 R12, RZ, RZ, 0x5 ;  /* 0x00000005ff0c7424 */ /* 0x000fe200078e00ff */
[----:B------:R-:W-:-:S13]  /*12280*/  IADD3 R2, P4, R14, R5, RZ ;  /* 0x000000050e027210 */ /* 0x000fda0007f9e0ff */
[----:B------:R-:W-:Y:S05]  /*12290*/  WARPSYNC.COLLECTIVE R15, `(.L_x_3694) ;  /* 0x000000000f087348 */ /* 0x000fea0003c00000 */
[----:B------:R0:W1:Y:S02]  /*122a0*/  SHFL.IDX P6, R14, R13, R12, R11 ;  /* 0x0000000c0d0e7389 */ /* 0x00006400000c000b */
[----:B01----:R-:W-:Y:S01]  /*122b0*/  ENDCOLLECTIVE ;  /* 0x000000000000791b */ /* 0x003fe20003800000 */
.L_x_3694:
        /* <DEDUP_REMOVED lines=10> */
[----:B------:R-:W-:-:S07]  /*12360*/  IMAD.MOV.U32 R25, RZ, RZ, R14 ;  /* 0x000000ffff197224 */ /* 0x000fce00078e000e */
[----:B0-----:R-:W-:Y:S05]  /*12370*/  WARPSYNC.COLLECTIVE R15, `(.L_x_3695) ;  /* 0x000000000f087348 */ /* 0x001fea0003c00000 */
[----:B------:R1:W2:Y:S02]  /*12380*/  SHFL.IDX P6, R14, R13, R12, R11 ;  /* 0x0000000c0d0e7389 */ /* 0x0002a400000c000b */
[----:B012---:R-:W-:Y:S01]  /*12390*/  ENDCOLLECTIVE ;  /* 0x000000000000791b */ /* 0x007fe20003800000 */
.L_x_3695:
[----:B------:R-:W-:Y:S05]  /*123a0*/  BRA `(.L_x_3696) ;  /* 0xffffffc0005c7947 */ /* 0x000fea000383ffff */
.L_x_3590:
        /* <DEDUP_REMOVED lines=8> */
.L_x_3698:
[----:B------:R-:W-:Y:S05]  /*12430*/  BSYNC B0 ;  /* 0x0000000000007941 */ /* 0x000fea0003800000 */
.L_x_3697:
[----:B------:R-:W-:Y:S01]  /*12440*/  IMAD.MOV.U32 R13, RZ, RZ, R16 ;  /* 0x000000ffff0d7224 */ /* 0x000fe200078e0010 */
[----:B------:R-:W-:Y:S01]  /*12450*/  MOV R15, 0xffffffff ;  /* 0xffffffff000f7802 */ /* 0x000fe20000000f00 */
[----:B------:R-:W-:Y:S01]  /*12460*/  IMAD.MOV.U32 R12, RZ, RZ, 0x1 ;  /* 0x00000001ff0c7424 */ /* 0x000fe200078e00ff */
[----:B------:R-:W-:Y:S01]  /*12470*/  MOV R5, R14 ;  /* 0x0000000e00057202 */ /* 0x000fe20000000f00 */
[----:B------:R-:W-:Y:S02]  /*12480*/  IMAD.MOV.U32 R11, RZ, RZ, 0x1f ;  /* 0x0000001fff0b7424 */ /* 0x000fe400078e00ff */
[----:B------:R-:W-:-:S07]  /*12490*/  IMAD.IADD R7, R19, 0x1, R8 ;  /* 0x0000000113077824 */ /* 0x000fce00078e0208 */
[----:B------:R-:W-:Y:S05]  /*124a0*/  WARPSYNC.COLLECTIVE R15, `(.L_x_3699) ;  /* 0x000000000f087348 */ /* 0x000fea0003c00000 */
[----:B------:R0:W1:Y:S02]  /*124b0*/  SHFL.IDX P6, R14, R13, R12, R11 ;  /* 0x0000000c0d0e7389 */ /* 0x00006400000c000b */
[----:B01----:R-:W-:Y:S01]  /*124c0*/  ENDCOLLECTIVE ;  /* 0x000000000000791b */ /* 0x003fe20003800000 */
.L_x_3699:
        /* <DEDUP_REMOVED lines=11> */
[C---:B------:R-:W-:Y:S02]  /*12580*/  ISETP.GE.U32.AND P5, PT, R8.reuse, 0x10, PT ;  /* 0x000000100800780c */ /* 0x040fe40003fa6070 */
[----:B--2---:R-:W-:Y:S02]  /*12590*/  @!P1 MOV R4, R2 ;  /* 0x0000000200049202 */ /* 0x004fe40000000f00 */
[----:B------:R-:W-:-:S03]  /*125a0*/  ISETP.NE.AND P1, PT, R8, RZ, PT ;  /* 0x000000ff0800720c */ /* 0x000fc60003f25270 */
[----:B------:R-:W-:-:S10]  /*125b0*/  IMAD.MOV.U32 R13, RZ, RZ, R4 ;  /* 0x000000ffff0d7224 */ /* 0x000fd400078e0004 */
[----:B------:R-:W-:Y:S05]  /*125c0*/  WARPSYNC.COLLECTIVE R15, `(.L_x_3700) ;  /* 0x000000000f087348 */ /* 0x000fea0003c00000 */
[----:B------:R0:W1:Y:S02]  /*125d0*/  SHFL.UP P6, R14, R13, R12, R11 ;  /* 0x0400000c0d0e7389 */ /* 0x00006400000c000b */
[----:B01----:R-:W-:Y:S01]  /*125e0*/  ENDCOLLECTIVE ;  /* 0x000000000000791b */ /* 0x003fe20003800000 */
.L_x_3700:
[----:B------:R-:W-:Y:S01]  /*125f0*/  IMAD.MOV.U32 R12, RZ, RZ, 0x2 ;  /* 0x00000002ff0c7424 */ /* 0x000fe200078e00ff */
[----:B------:R-:W-:-:S05]  /*12600*/  SEL R7, R14, RZ, P1 ;  /* 0x000000ff0e077207 */ /* 0x000fca0000800000 */
[----:B------:R-:W-:-:S05]  /*12610*/  IMAD.IADD R6, R4, 0x1, R7 ;  /* 0x0000000104067824 */ /* 0x000fca00078e0207 */
[----:B------:R-:W-:-:S07]  /*12620*/  MOV R13, R6 ;  /* 0x00000006000d7202 */ /* 0x000fce0000000f00 */
[----:B------:R-:W-:Y:S05]  /*12630*/  WARPSYNC.COLLECTIVE R15, `(.L_x_3701) ;  /* 0x000000000f087348 */ /* 0x000fea0003c00000 */
[----:B------:R0:W1:Y:S02]  /*12640*/  SHFL.UP P6, R14, R13, R12, R11 ;  /* 0x0400000c0d0e7389 */ /* 0x00006400000c000b */
[----:B01----:R-:W-:Y:S01]  /*12650*/  ENDCOLLECTIVE ;  /* 0x000000000000791b */ /* 0x003fe20003800000 */
.L_x_3701:
[----:B------:R-:W-:Y:S02]  /*12660*/  MOV R12, 0x4 ;  /* 0x00000004000c7802 */ /* 0x000fe40000000f00 */
[----:B------:R-:W-:-:S05]  /*12670*/  SEL R7, R14, RZ, P2 ;  /* 0x000000ff0e077207 */ /* 0x000fca0001000000 */
[----:B------:R-:W-:-:S04]  /*12680*/  IMAD.IADD R7, R6, 0x1, R7 ;  /* 0x0000000106077824 */ /* 0x000fc800078e0207 */
[----:B------:R-:W-:-:S07]  /*12690*/  IMAD.MOV.U32 R13, RZ, RZ, R7 ;  /* 0x000000ffff0d7224 */ /* 0x000fce00078e0007 */
[----:B------:R-:W-:Y:S05]  /*126a0*/  WARPSYNC.COLLECTIVE R15, `(.L_x_3702) ;  /* 0x000000000f087348 */ /* 0x000fea0003c00000 */
[----:B------:R0:W1:Y:S02]  /*126b0*/  SHFL.UP P6, R14, R13, R12, R11 ;  /* 0x0400000c0d0e7389 */ /* 0x00006400000c000b */
[----:B01----:R-:W-:Y:S01]  /*126c0*/  ENDCOLLECTIVE ;  /* 0x000000000000791b */ /* 0x003fe20003800000 */
.L_x_3702:
[----:B------:R-:W-:Y:S01]  /*126d0*/  IMAD.MOV.U32 R12, RZ, RZ, 0x8 ;  /* 0x00000008ff0c7424 */ /* 0x000fe200078e00ff */
[----:B------:R-:W-:-:S05]  /*126e0*/  SEL R2, R14, RZ, P3 ;  /* 0x000000ff0e027207 */ /* 0x000fca0001800000 */
[----:B------:R-:W-:-:S04]  /*126f0*/  IMAD.IADD R2, R7, 0x1, R2 ;  /* 0x0000000107027824 */ /* 0x000fc800078e0202 */
[----:B------:R-:W-:-:S07]  /*12700*/  IMAD.MOV.U32 R13, RZ, RZ, R2 ;  /* 0x000000ffff0d7224 */ /* 0x000fce00078e0002 */
[----:B------:R-:W-:Y:S05]  /*12710*/  WARPSYNC.COLLECTIVE R15, `(.L_x_3703) ;  /* 0x000000000f087348 */ /* 0x000fea0003c00000 */
[----:B------:R0:W1:Y:S02]  /*12720*/  SHFL.UP P6, R14, R13, R12, R11 ;  /* 0x0400000c0d0e7389 */ /* 0x00006400000c000b */
[----:B01----:R-:W-:Y:S01]  /*12730*/  ENDCOLLECTIVE ;  /* 0x000000000000791b */ /* 0x003fe20003800000 */
.L_x_3703:
[----:B------:R-:W-:Y:S01]  /*12740*/  IMAD.MOV.U32 R12, RZ, RZ, 0x10 ;  /* 0x00000010ff0c7424 */ /* 0x000fe200078e00ff */
[----:B------:R-:W-:-:S04]  /*12750*/  SEL R3, R14, RZ, P4 ;  /* 0x000000ff0e037207 */ /* 0x000fc80002000000 */
[----:B------:R-:W-:-:S05]  /*12760*/  IADD3 R3, R2, R3, RZ ;  /* 0x0000000302037210 */ /* 0x000fca0007ffe0ff */
[----:B------:R-:W-:-:S07]  /*12770*/  IMAD.MOV.U32 R13, RZ, RZ, R3 ;  /* 0x000000ffff0d7224 */ /* 0x000fce00078e0003 */
[----:B------:R-:W-:Y:S05]  /*12780*/  WARPSYNC.COLLECTIVE R15, `(.L_x_3704) ;  /* 0x000000000f087348 */ /* 0x000fea0003c00000 */
[----:B------:R0:W1:Y:S02]  /*12790*/  SHFL.UP P6, R14, R13, R12, R11 ;  /* 0x0400000c0d0e7389 */ /* 0x00006400000c000b */
[----:B01----:R-:W-:Y:S01]  /*127a0*/  ENDCOLLECTIVE ;  /* 0x000000000000791b */ /* 0x003fe20003800000 */
.L_x_3704:
        /* <DEDUP_REMOVED lines=8> */
.L_x_3705:
[----:B------:R-:W-:Y:S05]  /*12830*/  BRA `(.L_x_3706) ;  /* 0xffffffc0006c7947 */ /* 0x000fea000383ffff */
.L_x_3595:
        /* <DEDUP_REMOVED lines=8> */
.L_x_3708:
[----:B------:R-:W-:Y:S05]  /*128c0*/  BSYNC B0 ;  /* 0x0000000000007941 */ /* 0x000fea0003800000 */
.L_x_3707:
[----:B------:R-:W-:Y:S01]  /*128d0*/  SEL R13, R14, RZ, P1 ;  /* 0x000000ff0e0d7207 */ /* 0x000fe20000800000 */
[----:B------:R-:W-:Y:S01]  /*128e0*/  IMAD.MOV.U32 R11, RZ, RZ, RZ ;  /* 0x000000ffff0b7224 */ /* 0x000fe200078e00ff */
[----:B------:R-:W-:Y:S01]  /*128f0*/  MOV R12, 0x2 ;  /* 0x00000002000c7802 */ /* 0x000fe20000000f00 */
[----:B------:R-:W-:Y:S02]  /*12900*/  IMAD.MOV.U32 R15, RZ, RZ, -0x1 ;  /* 0xffffffffff0f7424 */ /* 0x000fe400078e00ff */
[----:B------:R-:W-:-:S07]  /*12910*/  IMAD.IADD R13, R4, 0x1, R13 ;  /* 0x00000001040d7824 */ /* 0x000fce00078e020d */
[----:B------:R-:W-:Y:S05]  /*12920*/  WARPSYNC.COLLECTIVE R15, `(.L_x_3709) ;  /* 0x000000000f087348 */ /* 0x000fea0003c00000 */
[----:B------:R0:W1:Y:S02]  /*12930*/  SHFL.UP P6, R14, R13, R12, R11 ;  /* 0x0400000c0d0e7389 */ /* 0x00006400000c000b */
[----:B01----:R-:W-:Y:S01]  /*12940*/  ENDCOLLECTIVE ;  /* 0x000000000000791b */ /* 0x003fe20003800000 */
.L_x_3709:
[----:B------:R-:W-:Y:S01]  /*12950*/  IMAD.MOV.U32 R12, RZ, RZ, 0x4 ;  /* 0x00000004ff0c7424 */ /* 0x000fe200078e00ff */
[----:B------:R-:W-:-:S05]  /*12960*/  SEL R0, R14, RZ, P2 ;  /* 0x000000ff0e007207 */ /* 0x000fca0001000000 */
[----:B------:R-:W-:-:S05]  /*12970*/  IMAD.IADD R0, R13, 0x1, R0 ;  /* 0x000000010d007824 */ /* 0x000fca00078e0200 */
[----:B------:R-:W-:-:S07]  /*12980*/  MOV R13, R0 ;  /* 0x00000000000d7202 */ /* 0x000fce0000000f00 */
[----:B------:R-:W-:Y:S05]  /*12990*/  WARPSYNC.COLLECTIVE R15, `(.L_x_3710) ;  /* 0x000000000f087348 */ /* 0x000fea0003c00000 */
[----:B------:R0:W1:Y:S02]  /*129a0*/  SHFL.UP P6, R14, R13, R12, R11 ;  /* 0x0400000c0d0e7389 */ /* 0x00006400000c000b */
[----:B01----:R-:W-:Y:S01]  /*129b0*/  ENDCOLLECTIVE ;  /* 0x000000000000791b */ /* 0x003fe20003800000 */
.L_x_3710:
[----:B------:R-:W-:Y:S02]  /*129c0*/  MOV R12, 0x8 ;  /* 0x00000008000c7802 */ /* 0x000fe40000000f00 */
[----:B------:R-:W-:-:S05]  /*129d0*/  SEL R3, R14, RZ, P3 ;  /* 0x000000ff0e037207 */ /* 0x000fca0001800000 */
[----:B------:R-:W-:-:S04]  /*129e0*/  IMAD.IADD R2, R0, 0x1, R3 ;  /* 0x0000000100027824 */ /* 0x000fc800078e0203 */
[----:B------:R-:W-:-:S07]  /*129f0*/  IMAD.MOV.U32 R13, RZ, RZ, R2 ;  /* 0x000000ffff0d7224 */ /* 0x000fce00078e0002 */
[----:B------:R-:W-:Y:S05]  /*12a00*/  WARPSYNC.COLLECTIVE R15, `(.L_x_3711) ;  /* 0x000000000f087348 */ /* 0x000fea0003c00000 */
[----:B------:R0:W1:Y:S02]  /*12a10*/  SHFL.UP P6, R14, R13, R12, R11 ;  /* 0x0400000c0d0e7389 */ /* 0x00006400000c000b */
[----:B01----:R-:W-:Y:S01]  /*12a20*/  ENDCOLLECTIVE ;  /* 0x000000000000791b */ /* 0x003fe20003800000 */
.L_x_3711:
[----:B------:R-:W-:Y:S01]  /*12a30*/  IMAD.MOV.U32 R12, RZ, RZ, 0x10 ;  /* 0x00000010ff0c7424 */ /* 0x000fe200078e00ff */
[----:B------:R-:W-:-:S05]  /*12a40*/  SEL R3, R14, RZ, P4 ;  /* 0x000000ff0e037207 */ /* 0x000fca0002000000 */
[----:B------:R-:W-:-:S04]  /*12a50*/  IMAD.IADD R3, R2, 0x1, R3 ;  /* 0x0000000102037824 */ /* 0x000fc800078e0203 */
[----:B------:R-:W-:-:S07]  /*12a60*/  IMAD.MOV.U32 R13, RZ, RZ, R3 ;  /* 0x000000ffff0d7224 */ /* 0x000fce00078e0003 */
[----:B------:R-:W-:Y:S05]  /*12a70*/  WARPSYNC.COLLECTIVE R15, `(.L_x_3712) ;  /* 0x000000000f087348 */ /* 0x000fea0003c00000 */
[----:B------:R0:W1:Y:S02]  /*12a80*/  SHFL.UP P6, R14, R13, R12, R11 ;  /* 0x0400000c0d0e7389 */ /* 0x00006400000c000b */
[----:B01----:R-:W-:Y:S01]  /*12a90*/  ENDCOLLECTIVE ;  /* 0x000000000000791b */ /* 0x003fe20003800000 */
.L_x_3712:
        /* <DEDUP_REMOVED lines=8> */
.L_x_3713:
[----:B------:R-:W-:Y:S05]  /*12b20*/  BRA `(.L_x_3714) ;  /* 0xffffffc0004c7947 */ /* 0x000fea000383ffff */
.L_x_3597:
[----:B------:R-:W-:Y:S01]  /*12b30*/  BSSY B0, `(.L_x_3715) ;  /* 0x0000006000007945 */ /* 0x000fe20003800000 */
[----:B------:R-:W-:Y:S02]  /*12b40*/  PLOP3.LUT P6, PT, P6, PT, PT, 0x8, 0x0 ;  /* 0x000000000000781c */ /* 0x000fe400037ce170 */
[----:B------:R-:W-:-:S11]  /*12b50*/  MOV R15, 0xffffffff ;  /* 0xffffffff000f7802 */ /* 0x000fd60000000f00 */
[----:B0-----:R-:W-:Y:S05]  /*12b60*/  WARPSYNC.COLLECTIVE R15, `(.L_x_3716) ;  /* 0x000000000f087348 */ /* 0x001fea0003c00000 */
[----:B------:R-:W-:Y:S01]  /*12b70*/  VOTE.ANY R14, PT, P6 ;  /* 0x00000000000e7806 */ /* 0x000fe200030e0100 */
[----:B0-----:R-:W-:Y:S06]  /*12b80*/  ENDCOLLECTIVE ;  /* 0x000000000000791b */ /* 0x001fec0003800000 */
.L_x_3716:
[----:B------:R-:W-:Y:S05]  /*12b90*/  BSYNC B0 ;  /* 0x0000000000007941 */ /* 0x000fea0003800000 */
.L_x_3715:
        /* <DEDUP_REMOVED lines=9> */
.L_x_3717:
[----:B------:R-:W-:Y:S01]  /*12c30*/  IMAD.MOV.U32 R4, RZ, RZ, R14 ;  /* 0x000000ffff047224 */ /* 0x000fe200078e000e */
[----:B------:R-:W-:Y:S06]  /*12c40*/  BRA `(.L_x_3718) ;  /* 0xffffffc0003c7947 */ /* 0x000fec000383ffff */
.L_x_3599:
[----:B------:R-:W-:Y:S01]  /*12c50*/  BSSY B0, `(.L_x_3719) ;  /* 0x0000007000007945 */ /* 0x000fe20003800000 */
[----:B------:R-:W-:Y:S01]  /*12c60*/  IMAD.MOV.U32 R13, RZ, RZ, R6 ;  /* 0x000000ffff0d7224 */ /* 0x000fe200078e0006 */
[----:B------:R-:W-:Y:S01]  /*12c70*/  MOV R11, 0x1f ;  /* 0x0000001f000b7802 */ /* 0x000fe20000000f00 */
[----:B------:R-:W-:-:S07]  /*12c80*/  IMAD.MOV.U32 R15, RZ, RZ, -0x1 ;  /* 0xffffffffff0f7424 */ /* 0x000fce00078e00ff */
[----:B012---:R-:W-:Y:S05]  /*12c90*/  WARPSYNC.COLLECTIVE R15, `(.L_x_3720) ;  /* 0x000000000f087348 */ /* 0x007fea0003c00000 */
[----:B------:R3:W4:Y:S02]  /*12ca0*/  SHFL.IDX P6, R14, R13, R12, R11 ;  /* 0x0000000c0d0e7389 */ /* 0x00072400000c000b */
[----:B01234-:R-:W-:Y:S01]  /*12cb0*/  ENDCOLLECTIVE ;  /* 0x000000000000791b */ /* 0x01ffe20003800000 */
.L_x_3720:
[----:B------:R-:W-:Y:S05]  /*12cc0*/  BSYNC B0 ;  /* 0x0000000000007941 */ /* 0x000fea0003800000 */
.L_x_3719:
[----:B------:R-:W-:Y:S05]  /*12cd0*/  BRA `(.L_x_3598) ;  /* 0xffffffc000347947 */ /* 0x000fea000383ffff */
.L_x_3603:
[----:B0-----:R0:W2:Y:S02]  /*12ce0*/  SYNCS.PHASECHK.TRANS64.TRYWAIT P0, [R4+URZ+0x30820], R0 ;  /* 0x03082000040075a7 */ /* 0x0010a4000800017f */
[----:B--2---:R-:W-:Y:S05]  /*12cf0*/  @!P0 NANOSLEEP.SYNCS 0x989680 ;  /* 0x009896800000895d */ /* 0x004fea0003900000 */
[----:B------:R-:W2:Y:S02]  /*12d00*/  @!P0 SYNCS.PHASECHK.TRANS64 P0, [R4+URZ+0x30820], R0 ;  /* 0x03082000040085a7 */ /* 0x000ea4000800007f */
[----:B--2---:R-:W-:Y:S05]  /*12d10*/  @!P0 BRA `(.L_x_3603) ;  /* 0xfffffffc00f08947 */ /* 0x004fea000383ffff */
[----:B------:R-:W-:Y:S05]  /*12d20*/  BRA `(.L_x_3721) ;  /* 0xffffffc400207947 */ /* 0x000fea000383ffff */
.L_x_3604:
[----:B------:R-:W2:Y:S01]  /*12d30*/  S2R R2, SR_TID.X ;  /* 0x0000000000027919 */ /* 0x000ea20000002100 */
[----:B------:R-:W-:Y:S01]  /*12d40*/  BSSY B0, `(.L_x_3722) ;  /* 0x000000a000007945 */ /* 0x000fe20003800000 */
[----:B------:R-:W-:Y:S01]  /*12d50*/  IMAD.MOV.U32 R12, RZ, RZ, RZ ;  /* 0x000000ffff0c7224 */ /* 0x000fe200078e00ff */
[----:B------:R-:W-:Y:S01]  /*12d60*/  MOV R11, 0x1f ;  /* 0x0000001f000b7802 */ /* 0x000fe20000000f00 */
[----:B------:R-:W-:Y:S01]  /*12d70*/  IMAD.MOV.U32 R15, RZ, RZ, -0x1 ;  /* 0xffffffffff0f7424 */ /* 0x000fe200078e00ff */
[----:B--2---:R-:W-:-:S04]  /*12d80*/  SHF.R.U32.HI R2, RZ, 0x5, R2 ;  /* 0x00000005ff027819 */ /* 0x004fc80000011602 */
[----:B------:R-:W-:-:S05]  /*12d90*/  LOP3.LUT R2, R2, 0x3, RZ, 0xc0, !PT ;  /* 0x0000000302027812 */ /* 0x000fca00078ec0ff */
[----:B------:R-:W-:-:S07]  /*12da0*/  IMAD.MOV.U32 R13, RZ, RZ, R2 ;  /* 0x000000ffff0d7224 */ /* 0x000fce00078e0002 */
[----:B01-3--:R-:W-:Y:S05]  /*12db0*/  WARPSYNC.COLLECTIVE R15, `(.L_x_3723) ;  /* 0x000000000f087348 */ /* 0x00bfea0003c00000 */
[----:B------:R2:W4:Y:S02]  /*12dc0*/  SHFL.IDX P6, R14, R13, R12, R11 ;  /* 0x0000000c0d0e7389 */ /* 0x00052400000c000b */
[----:B01234-:R-:W-:Y:S01]  /*12dd0*/  ENDCOLLECTIVE ;  /* 0x000000000000791b */ /* 0x01ffe20003800000 */
.L_x_3723:
[----:B------:R-:W-:Y:S05]  /*12de0*/  BSYNC B0 ;  /* 0x0000000000007941 */ /* 0x000fea0003800000 */
.L_x_3722:
[----:B------:R-:W-:Y:S05]  /*12df0*/  BRA `(.L_x_3724) ;  /* 0xffffffc400087947 */ /* 0x000fea000383ffff */
.L_x_3607:
[----:B------:R-:W-:Y:S01]  /*12e00*/  BSSY B1, `(.L_x_3725) ;  /* 0x0000006000017945 */ /* 0x000fe20003800000 */
[----:B------:R-:W-:-:S07]  /*12e10*/  IMAD.MOV.U32 R15, RZ, RZ, -0x1 ;  /* 0xffffffffff0f7424 */ /* 0x000fce00078e00ff */
[----:B01-3--:R-:W-:Y:S05]  /*12e20*/  WARPSYNC.COLLECTIVE R15, `(.L_x_3726) ;  /* 0x000000000f0c7348 */ /* 0x00bfea0003c00000 */
[----:B------:R-:W-:Y:S02]  /*12e30*/  ELECT P6, UR62, PT ;  /* 0x00000000003e782f */ /* 0x000fe400038c0000 */
[----:B------:R-:W-:Y:S01]  /*12e40*/  MOV R14, UR62 ;  /* 0x0000003e000e7c02 */ /* 0x000fe20008000f00 */
[----:B01-3--:R-:W-:Y:S10]  /*12e50*/  ENDCOLLECTIVE ;  /* 0x000000000000791b */ /* 0x00bff40003800000 */
.L_x_3726:
[----:B------:R-:W-:Y:S05]  /*12e60*/  BSYNC B1 ;  /* 0x0000000000017941 */ /* 0x000fea0003800000 */
.L_x_3725:
[----:B------:R-:W-:Y:S05]  /*12e70*/  BRA `(.L_x_3727) ;  /* 0xffffffc400007947 */ /* 0x000fea000383ffff */
.L_x_3609:
[----:B0-----:R0:W2:Y:S02]  /*12e80*/  SYNCS.PHASECHK.TRANS64.TRYWAIT P1, [R5+URZ+0x30840], R0 ;  /* 0x03084000050075a7 */ /* 0x0010a4000802017f */
[----:B--2---:R-:W-:Y:S05]  /*12e90*/  @!P1 NANOSLEEP.SYNCS 0x989680 ;  /* 0x009896800000995d */ /* 0x004fea0003900000 */
[----:B------:R-:W2:Y:S02]  /*12ea0*/  @!P1 SYNCS.PHASECHK.TRANS64 P1, [R5+URZ+0x30840], R0 ;  /* 0x03084000050095a7 */ /* 0x000ea4000802007f */
[----:B--2---:R-:W-:Y:S05]  /*12eb0*/  @!P1 BRA `(.L_x_3609) ;  /* 0xfffffffc00f09947 */ /* 0x004fea000383ffff */
[----:B------:R-:W-:Y:S05]  /*12ec0*/  BRA `(.L_x_3728) ;  /* 0xffffffc400287947 */ /* 0x000fea000383ffff */
.L_x_3611:
[----:B--2---:R2:W4:Y:S02]  /*12ed0*/  SYNCS.PHASECHK.TRANS64.TRYWAIT P1, [R27+URZ+0x30840], R2 ;  /* 0x030840021b0075a7 */ /* 0x004524000802017f */
[----:B----4-:R-:W-:Y:S05]  /*12ee0*/  @!P1 NANOSLEEP.SYNCS 0x989680 ;  /* 0x009896800000995d */ /* 0x010fea0003900000 */
[----:B------:R-:W4:Y:S02]  /*12ef0*/  @!P1 SYNCS.PHASECHK.TRANS64 P1, [R27+URZ+0x30840], R2 ;  /* 0x030840021b0095a7 */ /* 0x000f24000802007f */
[----:B----4-:R-:W-:Y:S05]  /*12f00*/  @!P1 BRA `(.L_x_3611) ;  /* 0xfffffffc00f09947 */ /* 0x010fea000383ffff */
[----:B------:R-:W-:Y:S05]  /*12f10*/  BRA `(.L_x_3729) ;  /* 0xffffffc400347947 */ /* 0x000fea000383ffff */
.L_x_3613:
[----:B----4-:R4:W0:Y:S02]  /*12f20*/  SYNCS.PHASECHK.TRANS64.TRYWAIT P1, [R5+URZ+0x30860], R0 ;  /* 0x03086000050075a7 */ /* 0x010824000802017f */
[----:B0-----:R-:W-:Y:S05]  /*12f30*/  @!P1 NANOSLEEP.SYNCS 0x989680 ;  /* 0x009896800000995d */ /* 0x001fea0003900000 */
[----:B------:R-:W0:Y:S02]  /*12f40*/  @!P1 SYNCS.PHASECHK.TRANS64 P1, [R5+URZ+0x30860], R0 ;  /* 0x03086000050095a7 */ /* 0x000e24000802007f */
[----:B0-----:R-:W-:Y:S05]  /*12f50*/  @!P1 BRA `(.L_x_3613) ;  /* 0xfffffffc00f09947 */ /* 0x001fea000383ffff */
[----:B------:R-:W-:Y:S05]  /*12f60*/  BRA `(.L_x_3730) ;  /* 0xffffffc400307947 */ /* 0x000fea000383ffff */
.L_x_3731:
        /* <DEDUP_REMOVED lines=9> */
.L_x_15835:


//--------------------- .text._ZN7cutlass13device_kernelIN5flash11enable_sm90INS1_16FlashAttnFwdSm90INS1_25CollectiveMainloopFwdSm90ILi2EN4cute5tupleIJNS5_1CILi1EEES8_S8_EEENS6_IJNS7_ILi128EEENS7_ILi96EEENS7_ILi192EEEEEELi192ENS_10bfloat16_tEfNS_4arch4Sm90ELb0ELb0ELb1ELb1ELb1ELb1ELb0ELb1ELb1ELb1ELb0ELb0EEENS1_21CollectiveEpilogueFwdINS6_IJSA_SC_SB_EEES9_SE_SG_Li256ELb1ELb1ELb0ELb0EEENS1_36VarlenDynamicPersistentTileSchedulerILi128ELi96ELi256ELi128ELb0ELb1ELb1ELb0ELb1ELb1EEEEEEEEEvNT_6ParamsE --------------------------
	.section	.text._ZN7cutlass13device_kernelIN5flash11enable_sm90INS1_16FlashAttnFwdSm90INS1_25CollectiveMainloopFwdSm90ILi2EN4cute5tupleIJNS5_1CILi1EEES8_S8_EEENS6_IJNS7_ILi128EEENS7_ILi96EEENS7_ILi192EEEEEELi192ENS_10bfloat16_tEfNS_4arch4Sm90ELb0ELb0ELb1ELb1ELb1ELb1ELb0ELb1ELb1ELb1ELb0ELb0EEENS1_21CollectiveEpilogueFwdINS6_IJSA_SC_SB_EEES9_SE_SG_Li256ELb1ELb1ELb0ELb0EEENS1_36VarlenDynamicPersistentTileSchedulerILi128ELi96ELi256ELi128ELb0ELb1ELb1ELb0ELb1ELb1EEEEEEEEEvNT_6ParamsE,"ax",@progbits
	.align	128
.text._ZN7cutlass13device_kernelIN5flash11enable_sm90INS1_16FlashAttnFwdSm90INS1_25CollectiveMainloopFwdSm90ILi2EN4cute5tupleIJNS5_1CILi1EEES8_S8_EEENS6_IJNS7_ILi128EEENS7_ILi96EEENS7_ILi192EEEEEELi192ENS_10bfloat16_tEfNS_4arch4Sm90ELb0ELb0ELb1ELb1ELb1ELb1ELb0ELb1ELb1ELb1ELb0ELb0EEENS1_21CollectiveEpilogueFwdINS6_IJSA_SC_SB_EEES9_SE_SG_Li256ELb1ELb1ELb0ELb0EEENS1_36VarlenDynamicPersistentTileSchedulerILi128ELi96ELi256ELi128ELb0ELb1ELb1ELb0ELb1ELb1EEEEEEEEEvNT_6ParamsE:
        .type           _ZN7cutlass13device_kernelIN5flash11enable_sm90INS1_16FlashAttnFwdSm90INS1_25CollectiveMainloopFwdSm90ILi2EN4cute5tupleIJNS5_1CILi1EEES8_S8_EEENS6_IJNS7_ILi128EEENS7_ILi96EEENS7_ILi192EEEEEELi192ENS_10bfloat16_tEfNS_4arch4Sm90ELb0ELb0ELb1ELb1ELb1ELb1ELb0ELb1ELb1ELb1ELb0ELb0EEENS1_21CollectiveEpilogueFwdINS6_IJSA_SC_SB_EEES9_SE_SG_Li256ELb1ELb1ELb0ELb0EEENS1_36VarlenDynamicPersistentTileSchedulerILi128ELi96ELi256ELi128ELb0ELb1ELb1ELb0ELb1ELb1EEEEEEEEEvNT_6ParamsE,@function
        .size           _ZN7cutlass13device_kernelIN5flash11enable_sm90INS1_16FlashAttnFwdSm90INS1_25CollectiveMainloopFwdSm90ILi2EN4cute5tupleIJNS5_1CILi1EEES8_S8_EEENS6_IJNS7_ILi128EEENS7_ILi96EEENS7_ILi192EEEEEELi192ENS_10bfloat16_tEfNS_4arch4Sm90ELb0ELb0ELb1ELb1ELb1ELb1ELb0ELb1ELb1ELb1ELb0ELb0EEENS1_21CollectiveEpilogueFwdINS6_IJSA_SC_SB_EEES9_SE_SG_Li256ELb1ELb1ELb0ELb0EEENS1_36VarlenDynamicPersistentTileSchedulerILi128ELi96ELi256ELi128ELb0ELb1ELb1ELb0ELb1ELb1EEEEEEEEEvNT_6ParamsE,(.L_x_15836 - _ZN7cutlass13device_kernelIN5flash11enable_sm90INS1_16FlashAttnFwdSm90INS1_25CollectiveMainloopFwdSm90ILi2EN4cute5tupleIJNS5_1CILi1EEES8_S8_EEENS6_IJNS7_ILi128EEENS7_ILi96EEENS7_ILi192EEEEEELi192ENS_10bfloat16_tEfNS_4arch4Sm90ELb0ELb0ELb1ELb1ELb1ELb1ELb0ELb1ELb1ELb1ELb0ELb0EEENS1_21CollectiveEpilogueFwdINS6_IJSA_SC_SB_EEES9_SE_SG_Li256ELb1ELb1ELb0ELb0EEENS1_36VarlenDynamicPersistentTileSchedulerILi128ELi96ELi256ELi128ELb0ELb1ELb1ELb0ELb1ELb1EEEEEEEEEvNT_6ParamsE)
        .other          _ZN7cutlass13device_kernelIN5flash11enable_sm90INS1_16FlashAttnFwdSm90INS1_25CollectiveMainloopFwdSm90ILi2EN4cute5tupleIJNS5_1CILi1EEES8_S8_EEENS6_IJNS7_ILi128EEENS7_ILi96EEENS7_ILi192EEEEEELi192ENS_10bfloat16_tEfNS_4arch4Sm90ELb0ELb0ELb1ELb1ELb1ELb1ELb0ELb1ELb1ELb1ELb0ELb0EEENS1_21CollectiveEpilogueFwdINS6_IJSA_SC_SB_EEES9_SE_SG_Li256ELb1ELb1ELb0ELb0EEENS1_36VarlenDynamicPersistentTileSchedulerILi128ELi96ELi256ELi128ELb0ELb1ELb1ELb0ELb1ELb1EEEEEEEEEvNT_6ParamsE,@"STO_CUDA_ENTRY STV_DEFAULT"
_ZN7cutlass13device_kernelIN5flash11enable_sm90INS1_16FlashAttnFwdSm90INS1_25CollectiveMainloopFwdSm90ILi2EN4cute5tupleIJNS5_1CILi1EEES8_S8_EEENS6_IJNS7_ILi128EEENS7_ILi96EEENS7_ILi192EEEEEELi192ENS_10bfloat16_tEfNS_4arch4Sm90ELb0ELb0ELb1ELb1ELb1ELb1ELb0ELb1ELb1ELb1ELb0ELb0EEENS1_21CollectiveEpilogueFwdINS6_IJSA_SC_SB_EEES9_SE_SG_Li256ELb1ELb1ELb0ELb0EEENS1_36VarlenDynamicPersistentTileSchedulerILi128ELi96ELi256ELi128ELb0ELb1ELb1ELb0ELb1ELb1EEEEEEEEEvNT_6ParamsE:
        /* <DEDUP_REMOVED lines=18> */
.L_x_3733:
[----:B------:R-:W-:Y:S05]  /*0120*/  BSYNC B0 ;  /* 0x0000000000007941 */ /* 0x000fea0003800000 */
.L_x_3732:
        /* <DEDUP_REMOVED lines=41> */
.L_x_3734:
        /* <DEDUP_REMOVED lines=22> */
.L_x_3735:
        /* <DEDUP_REMOVED lines=18> */
.L_x_3736:
        /* <DEDUP_REMOVED lines=22> */
.L_x_3737:
        /* <DEDUP_REMOVED lines=22> */
.L_x_3738:
[----:B------:R-:W-:Y:S01]  /*0900*/  PLOP3.LUT P0, PT, PT, PT, UP0, 0x80, 0x0 ;  /* 0x000000000000781c */ /* 0x000fe20003f0f008 */
[----:B------:R-:W-:Y:S01]  /*0910*/  UMOV UR61, 0x1 ;  /* 0x00000001003d7882 */ /* 0x000fe20000000000 */
[----:B------:R-:W-:Y:S01]  /*0920*/  NOP ;  /* 0x0000000000007918 */ /* 0x000fe20000000000 */
[----:B------:R-:W-:Y:S01]  /*0930*/  USEL UR61, UR61, 0x2, !UP0 ;  /* 0x000000023d3d7887 */ /* 0x000fe2000c000000 */
[----:B------:R-:W-:Y:S01]  /*0940*/  BSSY B9, `(.L_x_3739) ;  /* 0x0002027000097945 */ /* 0x000fe20003800000 */
[----:B------:R-:W-:Y:S01]  /*0950*/  ULDC.64 UR56, c[0x0][0x208] ;  /* 0x0000820000387ab9 */ /* 0x000fe20000000a00 */
[----:B012-4-:R-:W-:Y:S07]  /*0960*/  BAR.SYNC.DEFER_BLOCKING 0x0 ;  /* 0x0000000000007b1d */ /* 0x017fee0000010000 */
[----:B------:R-:W-:Y:S05]  /*0970*/  @!P0 BRA `(.L_x_3740) ;  /* 0x0000019400dc8947 */ /* 0x000fea0003800000 */
.L_x_3741:
        /* <DEDUP_REMOVED lines=10> */
[----:B------:R-:W-:-:S05]  /*0a20*/  LEA R2, R222, R3, 0x18 ;  /* 0x00000003de027211 */ /* 0x000fca00078ec0ff */
[----:B------:R-:W0:Y:S01]  /*0a30*/  LDS.128 R28, [R2+0x308d0] ;  /* 0x0308d000021c7984 */ /* 0x000e220000000c00 */
[----:B------:R-:W-:Y:S06]  /*0a40*/  BAR.ARV 0x4, 0x180 ;  /* 0x0106000000007b1d */ /* 0x000fec0000002000 */
[----:B0-----:R-:W-:-:S13]  /*0a50*/  ISETP.GE.AND P0, PT, R31, UR4, PT ;  /* 0x000000041f007c0c */ /* 0x001fda000bf06270 */
[----:B------:R-:W-:Y:S05]  /*0a60*/  @P0 BRA `(.L_x_3742) ;  /* 0x0000020000500947 */ /* 0x000fea0003800000 */
[----:B------:R-:W-:Y:S01]  /*0a70*/  VIADD R16, R0, 0xffffff80 ;  /* 0xffffff8000107836 */ /* 0x000fe20000000000 */
[----:B------:R-:W-:Y:S01]  /*0a80*/  R2UR UR60, R2 ;  /* 0x00000000023c72ca */ /* 0x000fe200000e0000 */
[----:B------:R-:W-:Y:S01]  /*0a90*/  IMAD.MOV.U32 R14, RZ, RZ, -0x2 ;  /* 0xfffffffeff0e7424 */ /* 0x000fe200078e00ff */
[----:B------:R-:W-:Y:S01]  /*0aa0*/  ULOP3.LUT UR59, UR61, 0x1, URZ, 0xfc, !UPT ;  /* 0x000000013d3b7892 */ /* 0x000fe2000f8efc3f */
[----:B------:R-:W-:Y:S01]  /*0ab0*/  IMAD.MOV.U32 R18, RZ, RZ, RZ ;  /* 0x000000ffff127224 */ /* 0x000fe200078e00ff */
[----:B------:R-:W-:Y:S01]  /*0ac0*/  SHF.R.S32.HI R0, RZ, 0x1f, R16 ;  /* 0x0000001fff007819 */ /* 0x000fe20000011410 */
[----:B------:R-:W-:Y:S02]  /*0ad0*/  IMAD.MOV.U32 R202, RZ, RZ, RZ ;  /* 0x000000ffffca7224 */ /* 0x000fe400078e00ff */
[----:B------:R-:W-:Y:S01]  /*0ae0*/  IMAD.MOV.U32 R220, RZ, RZ, RZ ;  /* 0x000000ffffdc7224 */ /* 0x000fe200078e00ff */
[CC--:B------:R-:W-:Y:S01]  /*0af0*/  LEA.HI R3, R0.reuse, R16.reuse, RZ, 0x7 ;  /* 0x0000001000037211 */ /* 0x0c0fe200078f38ff */
[----:B------:R-:W-:Y:S01]  /*0b00*/  IMAD.MOV.U32 R209, RZ, RZ, RZ ;  /* 0x000000ffffd17224 */ /* 0x000fe200078e00ff */
[----:B------:R-:W-:-:S02]  /*0b10*/  LEA.HI R6, R0, R16, RZ, 0x5 ;  /* 0x0000001000067211 */ /* 0x000fc400078f28ff */
[C---:B------:R-:W-:Y:S01]  /*0b20*/  LOP3.LUT R4, R3.reuse, 0xffffff80, RZ, 0xc0, !PT ;  /* 0xffffff8003047812 */ /* 0x040fe200078ec0ff */
[----:B------:R-:W-:Y:S01]  /*0b30*/  UIADD3 UR60, UR60, 0x12400, URZ ;  /* 0x000124003c3c7890 */ /* 0x000fe2000fffe03f */
[----:B------:R-:W-:Y:S02]  /*0b40*/  SHF.R.S32.HI R6, RZ, 0x5, R6 ;  /* 0x00000005ff067819 */ /* 0x000fe40000011406 */
[----:B------:R-:W-:Y:S01]  /*0b50*/  SHF.R.S32.HI R13, RZ, 0x7, R3 ;  /* 0x00000007ff0d7819 */ /* 0x000fe20000011403 */
[----:B------:R-:W-:Y:S01]  /*0b60*/  IMAD.IADD R15, R16, 0x1, -R4 ;  /* 0x00000001100f7824 */ /* 0x000fe200078e0a04 */
[----:B------:R-:W-:Y:S01]  /*0b70*/  LEA.HI R4, R0, R16, RZ, 0x4 ;  /* 0x0000001000047211 */ /* 0x000fe200078f20ff */
[----:B------:R-:W-:Y:S01]  /*0b80*/  IMAD.SHL.U32 R218, R6, 0x200, RZ ;  /* 0x0000020006da7824 */ /* 0x000fe200078e00ff */
[----:B------:R-:W-:Y:S02]  /*0b90*/  LEA.HI R3, R3, R13, RZ, 0x1 ;  /* 0x0000000d03037211 */ /* 0x000fe400078f08ff */
[----:B------:R-:W-:-:S02]  /*0ba0*/  SHF.R.S32.HI R8, RZ, 0x1f, R15 ;  /* 0x0000001fff087819 */ /* 0x000fc4000001140f */
[----:B------:R-:W-:Y:S02]  /*0bb0*/  SHF.R.S32.HI R7, RZ, 0x4, R4 ;  /* 0x00000004ff077819 */ /* 0x000fe40000011404 */
[----:B------:R-:W-:Y:S02]  /*0bc0*/  LOP3.LUT R5, R4, 0x3fffff0, RZ, 0xc0, !PT ;  /* 0x03fffff004057812 */ /* 0x000fe400078ec0ff */
[----:B------:R-:W-:Y:S02]  /*0bd0*/  LEA.HI R9, R8, R15, RZ, 0x2 ;  /* 0x0000000f08097211 */ /* 0x000fe400078f10ff */
[----:B------:R-:W-:Y:S01]  /*0be0*/  LEA.HI R4, R4, R7, RZ, 0x1 ;  /* 0x0000000704047211 */ /* 0x000fe200078f08ff */
[----:B------:R-:W-:Y:S01]  /*0bf0*/  IMAD.IADD R5, R16, 0x1, -R5 ;  /* 0x0000000110057824 */ /* 0x000fe200078e0a05 */
[--C-:B------:R-:W-:Y:S02]  /*0c00*/  SHF.R.S32.HI R10, RZ, 0x2, R9.reuse ;  /* 0x00000002ff0a7819 */ /* 0x100fe40000011409 */
[----:B------:R-:W-:Y:S01]  /*0c10*/  SHF.R.S32.HI R11, RZ, 0x1f, R9 ;  /* 0x0000001fff0b7819 */ /* 0x000fe20000011409 */
[----:B------:R-:W-:Y:S01]  /*0c20*/  IMAD R5, R6, 0x10, R5 ;  /* 0x0000001006057824 */ /* 0x000fe200078e0205 */
[----:B------:R-:W-:-:S02]  /*0c30*/  LOP3.LUT R4, R4, 0x1ffffffe, RZ, 0xc0, !PT ;  /* 0x1ffffffe04047812 */ /* 0x000fc400078ec0ff */
[----:B------:R-:W-:Y:S02]  /*0c40*/  LEA.HI R11, R11, R10, RZ, 0x3 ;  /* 0x0000000a0b0b7211 */ /* 0x000fe400078f18ff */
[----:B------:R-:W-:Y:S01]  /*0c50*/  LOP3.LUT R9, R9, 0x7ffffffc, RZ, 0xc0, !PT ;  /* 0x7ffffffc09097812 */ /* 0x000fe200078ec0ff */
[----:B------:R-:W-:Y:S01]  /*0c60*/  IMAD.IADD R4, R7, 0x1, -R4 ;  /* 0x0000000107047824 */ /* 0x000fe200078e0a04 */
[----:B------:R-:W-:Y:S02]  /*0c70*/  LOP3.LUT R11, R11, 0xfffffff8, RZ, 0xc0, !PT ;  /* 0xfffffff80b0b7812 */ /* 0x000fe400078ec0ff */
[----:B------:R-:W-:Y:S01]  /*0c80*/  LEA.HI R8, R8, R15, RZ, 0x5 ;  /* 0x0000000f08087211 */ /* 0x000fe200078f28ff */
[----:B------:R-:W-:Y:S01]  /*0c90*/  IMAD R12, R5, 0x8, R4 ;  /* 0x00000008050c7824 */ /* 0x000fe200078e0204 */
[----:B------:R-:W-:Y:S01]  /*0ca0*/  LEA.HI R4, R0, R16, RZ, 0x2 ;  /* 0x0000001000047211 */ /* 0x000fe200078f10ff */
[----:B------:R-:W-:Y:S01]  /*0cb0*/  IMAD.IADD R11, R10, 0x1, -R11 ;  /* 0x000000010a0b7824 */ /* 0x000fe200078e0a0b */
[----:B------:R-:W-:Y:S01]  /*0cc0*/  SHF.R.S32.HI R8, RZ, 0x5, R8 ;  /* 0x00000005ff087819 */ /* 0x000fe20000011408 */
[----:B------:R-:W-:Y:S01]  /*0cd0*/  IMAD.IADD R9, R15, 0x1, -R9 ;  /* 0x000000010f097824 */ /* 0x000fe200078e0a09 */
[--C-:B------:R-:W-:Y:S01]  /*0ce0*/  SHF.R.S32.HI R201, RZ, 0x2, R4.reuse ;  /* 0x00000002ffc97819 */ /* 0x100fe20000011404 */
[----:B------:R-:W-:Y:S01]  /*0cf0*/  IMAD.SHL.U32 R21, R12, 0x8, RZ ;  /* 0x000000080c157824 */ /* 0x000fe200078e00ff */
[----:B------:R-:W-:Y:S01]  /*0d00*/  SHF.R.S32.HI R10, RZ, 0x1f, R4 ;  /* 0x0000001fff0a7819 */ /* 0x000fe20000011404 */
[----:B------:R-:W-:Y:S01]  /*0d10*/  IMAD R5, R9, R14, 0x60 ;  /* 0x0000006009057424 */ /* 0x000fe200078e020e */
[----:B------:R-:W-:-:S02]  /*0d20*/  LOP3.LUT R4, R4, 0xfffffffc, RZ, 0xc0, !PT ;  /* 0xfffffffc04047812 */ /* 0x000fc400078ec0ff */
[----:B------:R-:W-:Y:S02]  /*0d30*/  LOP3.LUT R3, R3, 0x3fffffe, RZ, 0xc0, !PT ;  /* 0x03fffffe03037812 */ /* 0x000fe400078ec0ff */
[----:B------:R-:W-:Y:S01]  /*0d40*/  LEA R8, R8, R11, 0x4 ;  /* 0x0000000b08087211 */ /* 0x000fe200078e20ff */
[----:B------:R-:W-:Y:S01]  /*0d50*/  IMAD.IADD R15, R16, 0x1, -R4 ;  /* 0x00000001100f7824 */ /* 0x000fe200078e0a04 */
[----:B------:R0:W-:Y:S01]  /*0d60*/  STL [R1+0x78], R5 ;  /* 0x0000780501007387 */ /* 0x0001e20000100800 */
[----:B------:R-:W-:Y:S01]  /*0d70*/  IMAD.IADD R3, R13, 0x1, -R3 ;  /* 0x000000010d037824 */ /* 0x000fe200078e0a03 */
[----:B------:R-:W-:Y:S01]  /*0d80*/  LEA.HI R10, R10, R201, RZ, 0x3 ;  /* 0x000000c90a0a7211 */ /* 0x000fe200078f18ff */
[----:B------:R-:W-:Y:S01]  /*0d90*/  IMAD.SHL.U32 R194, R15, 0x4, RZ ;  /* 0x000000040fc27824 */ /* 0x000fe200078e00ff */
[----:B------:R-:W-:Y:S01]  /*0da0*/  LEA.HI R0, R0, R16, RZ, 0x3 ;  /* 0x0000001000007211 */ /* 0x000fe200078f18ff */
[----:B------:R-:W-:Y:S01]  /*0db0*/  IMAD R11, R3, 0x40, R8 ;  /* 0x00000040030b7824 */ /* 0x000fe200078e0208 */
[----:B------:R-:W-:Y:S01]  /*0dc0*/  LOP3.LUT R10, R10, 0xfffffff8, RZ, 0xc0, !PT ;  /* 0xfffffff80a0a7812 */ /* 0x000fe200078ec0ff */
[----:B------:R-:W-:Y:S01]  /*0dd0*/  VIADD R204, R194, 0x20 ;  /* 0x00000020c2cc7836 */ /* 0x000fe20000000000 */
[----:B------:R-:W-:Y:S01]  /*0de0*/  LOP3.LUT R226, R0, 0xfffffff8, RZ, 0xc0, !PT ;  /* 0xfffffff800e27812 */ /* 0x000fe200078ec0ff */
[C---:B------:R-:W-:Y:S01]  /*0df0*/  VIADD R207, R194.reuse, 0x40 ;  /* 0x00000040c2cf7836 */ /* 0x040fe20000000000 */
[----:B------:R-:W-:Y:S01]  /*0e00*/  STL [R1+0x74], R11 ;  /* 0x0000740b01007387 */ /* 0x000fe20000100800 */
[C---:B0-----:R-:W-:Y:S01]  /*0e10*/  VIADD R5, R201.reuse, 0x40 ;  /* 0x00000040c9057836 */ /* 0x041fe20000000000 */
[----:B------:R-:W-:Y:S01]  /*0e20*/  SHF.R.S32.HI R0, RZ, 0x3, R0 ;  /* 0x00000003ff007819 */ /* 0x000fe20000011400 */
[C---:B------:R-:W-:Y:S01]  /*0e30*/  IMAD.IADD R193, R194.reuse, 0x1, R204 ;  /* 0x00000001c2c17824 */ /* 0x040fe200078e02cc */
[----:B------:R-:W-:Y:S01]  /*0e40*/  STL [R1+0x40], RZ ;  /* 0x000040ff01007387 */ /* 0x000fe20000100800 */
[----:B------:R-:W-:Y:S01]  /*0e50*/  IMAD.IADD R224, R201, 0x1, -R10 ;  /* 0x00000001c9e07824 */ /* 0x000fe200078e0a0a */
[----:B------:R-:W-:Y:S01]  /*0e60*/  SHF.R.S32.HI R3, RZ, 0x1f, R5 ;  /* 0x0000001fff037819 */ /* 0x000fe20000011405 */
[----:B------:R-:W-:Y:S01]  /*0e70*/  IMAD.IADD R192, R194, 0x1, R207 ;  /* 0x00000001c2c07824 */ /* 0x000fe200078e02cf */
[----:B------:R-:W-:Y:S01]  /*0e80*/  SHF.R.S32.HI R4, RZ, 0x1f, R193 ;  /* 0x0000001fff047819 */ /* 0x000fe200000114c1 */
[----:B------:R-:W-:Y:S01]  /*0e90*/  IMAD.SHL.U32 R203, R5, 0x40, RZ ;  /* 0x0000004005cb7824 */ /* 0x000fe200078e00ff */
[----:B------:R-:W-:Y:S01]  /*0ea0*/  LEA.HI R3, R3, R5, RZ, 0x3 ;  /* 0x0000000503037211 */ /* 0x000fe200078f18ff */
[----:B------:R-:W-:Y:S01]  /*0eb0*/  IMAD.SHL.U32 R216, R224, 0x40, RZ ;  /* 0x00000040e0d87824 */ /* 0x000fe200078e00ff */
[-C--:B------:R-:W-:Y:S01]  /*0ec0*/  LEA.HI R196, R4, R193.reuse, RZ, 0x3 ;  /* 0x000000c104c47211 */ /* 0x080fe200078f18ff */
[C---:B------:R-:W-:Y:S01]  /*0ed0*/  VIADD R206, R194.reuse, 0x10 ;  /* 0x00000010c2ce7836 */ /* 0x040fe20000000000 */
[----:B------:R-:W-:Y:S01]  /*0ee0*/  SHF.L.U32 R3, R3, 0x6, RZ ;  /* 0x0000000603037819 */ /* 0x000fe200000006ff */
[----:B------:R-:W-:Y:S01]  /*0ef0*/  VIADD R205, R194, 0x30 ;  /* 0x00000030c2cd7836 */ /* 0x000fe20000000000 */
[----:B------:R-:W-:Y:S01]  /*0f00*/  LEA.HI R4, R4, R193, RZ, 0x6 ;  /* 0x000000c104047211 */ /* 0x000fe200078f30ff */
[----:B------:R-:W-:Y:S01]  /*0f10*/  IMAD.IADD R226, R16, 0x1, -R226 ;  /* 0x0000000110e27824 */ /* 0x000fe200078e0ae2 */
[----:B------:R-:W-:Y:S01]  /*0f20*/  LOP3.LUT R219, R3, 0xfffffe00, RZ, 0xc0, !PT ;  /* 0xfffffe0003db7812 */ /* 0x000fe200078ec0ff */
[----:B------:R-:W-:Y:S01]  /*0f30*/  VIADD R208, R194, 0x50 ;  /* 0x00000050c2d07836 */ /* 0x000fe20000000000 */
[----:B------:R-:W-:Y:S01]  /*0f40*/  SHF.R.S32.HI R3, RZ, 0x1f, R192 ;  /* 0x0000001fff037819 */ /* 0x000fe200000114c0 */
[----:B------:R-:W-:Y:S01]  /*0f50*/  STL [R1+0x80], R21 ;  /* 0x0000801501007387 */ /* 0x000fe20000100800 */
[----:B------:R-:W-:Y:S01]  /*0f60*/  LOP3.LUT R203, R203, 0x1c0, RZ, 0xc0, !PT ;  /* 0x000001c0cbcb7812 */ /* 0x000fe200078ec0ff */
[----:B------:R-:W-:Y:S01]  /*0f70*/  IMAD.SHL.U32 R223, R226, 0x8, RZ ;  /* 0x00000008e2df7824 */ /* 0x000fe200078e00ff */
[----:B------:R-:W-:-:S02]  /*0f80*/  LOP3.LUT R216, R216, 0x1c0, RZ, 0xc0, !PT ;  /* 0x000001c0d8d87812 */ /* 0x000fc400078ec0ff */
[-C--:B------:R-:W-:Y:S01]  /*0f90*/  LEA.HI R5, R3, R192.reuse, RZ, 0x6 ;  /* 0x000000c003057211 */ /* 0x080fe200078f30ff */
[----:B------:R-:W-:Y:S01]  /*0fa0*/  VIADD R225, R223, 0x80 ;  /* 0x00000080dfe17836 */ /* 0x000fe20000000000 */
[----:B------:R-:W-:Y:S01]  /*0fb0*/  LEA.HI R197, R3, R192, RZ, 0x3 ;  /* 0x000000c003c57211 */ /* 0x000fe200078f18ff */
[----:B------:R-:W-:Y:S01]  /*0fc0*/  IMAD.SHL.U32 R3, R4, 0x80, RZ ;  /* 0x0000008004037824 */ /* 0x000fe200078e00ff */
[----:B------:R-:W-:Y:S01]  /*0fd0*/  SHF.R.U32.HI R13, RZ, 0x3, R203 ;  /* 0x00000003ff0d7819 */ /* 0x000fe200000116cb */
[----:B------:R-:W-:Y:S01]  /*0fe0*/  IMAD.SHL.U32 R5, R5, 0x80, RZ ;  /* 0x0000008005057824 */ /* 0x000fe200078e00ff */
[----:B------:R-:W-:Y:S02]  /*0ff0*/  SHF.R.U32.HI R217, RZ, 0x3, R216 ;  /* 0x00000003ffd97819 */ /* 0x000fe400000116d8 */
[--C-:B------:R-:W-:Y:S02]  /*1000*/  LOP3.LUT R4, R216, 0x38, R196.reuse, 0xf8, !PT ;  /* 0x00000038d8047812 */ /* 0x100fe400078ef8c4 */
[----:B------:R-:W-:-:S02]  /*1010*/  LOP3.LUT R7, R203, 0x38, R196, 0xf8, !PT ;  /* 0x00000038cb077812 */ /* 0x000fc400078ef8c4 */
[----:B------:R-:W-:Y:S02]  /*1020*/  LOP3.LUT R3, R3, 0xffffe000, RZ, 0xc0, !PT ;  /* 0xffffe00003037812 */ /* 0x000fe400078ec0ff */
[----:B------:R-:W-:Y:S02]  /*1030*/  LOP3.LUT R4, R4, R217, RZ, 0x3c, !PT ;  /* 0x000000d904047212 */ /* 0x000fe400078e3cff */
[----:B------:R-:W-:Y:S02]  /*1040*/  LOP3.LUT R8, R7, R13, RZ, 0x3c, !PT ;  /* 0x0000000d07087212 */ /* 0x000fe400078e3cff */
[--C-:B------:R-:W-:Y:S02]  /*1050*/  LOP3.LUT R6, R216, 0x38, R197.reuse, 0xf8, !PT ;  /* 0x00000038d8067812 */ /* 0x100fe400078ef8c5 */
[----:B------:R-:W-:Y:S02]  /*1060*/  LOP3.LUT R9, R203, 0x38, R197, 0xf8, !PT ;  /* 0x00000038cb097812 */ /* 0x000fe400078ef8c5 */
[----:B------:R-:W-:-:S02]  /*1070*/  IADD3 R4, R4, R3, R218 ;  /* 0x0000000304047210 */ /* 0x000fc40007ffe0da */
[----:B------:R-:W-:Y:S02]  /*1080*/  IADD3 R8, R8, R3, R219 ;  /* 0x0000000308087210 */ /* 0x000fe40007ffe0db */
[----:B------:R-:W-:Y:S02]  /*1090*/  LEA.HI R3, R15, R15, RZ, 0x1 ;  /* 0x0000000f0f037211 */ /* 0x000fe400078f08ff */
[----:B------:R-:W-:Y:S02]  /*10a0*/  LOP3.LUT R5, R5, 0xffffe000, RZ, 0xc0, !PT ;  /* 0xffffe00005057812 */ /* 0x000fe400078ec0ff */
[----:B------:R-:W-:Y:S02]  /*10b0*/  LOP3.LUT R6, R6, R217, RZ, 0x3c, !PT ;  /* 0x000000d906067212 */ /* 0x000fe400078e3cff */
[----:B------:R-:W-:Y:S02]  /*10c0*/  LOP3.LUT R10, R9, R13, RZ, 0x3c, !PT ;  /* 0x0000000d090a7212 */ /* 0x000fe400078e3cff */
[----:B------:R-:W-:-:S02]  /*10d0*/  LOP3.LUT R3, R3, 0x1ffffffe, RZ, 0xc0, !PT ;  /* 0x1ffffffe03037812 */ /* 0x000fc400078ec0ff */
[-C--:B------:R-:W-:Y:S02]  /*10e0*/  IADD3 R6, R6, R5.reuse, R218 ;  /* 0x0000000506067210 */ /* 0x080fe40007ffe0da */
[----:B------:R-:W-:Y:S01]  /*10f0*/  IADD3 R10, R10, R5, R219 ;  /* 0x000000050a0a7210 */ /* 0x000fe20007ffe0db */
[C---:B------:R-:W-:Y:S01]  /*1100*/  IMAD.IADD R3, R15.reuse, 0x1, -R3 ;  /* 0x000000010f037824 */ /* 0x040fe200078e0a03 */
[----:B------:R-:W-:Y:S02]  /*1110*/  SHF.R.S32.HI R5, RZ, 0x1f, R206 ;  /* 0x0000001fff057819 */ /* 0x000fe400000114ce */
[----:B------:R-:W-:Y:S02]  /*1120*/  SHF.R.S32.HI R7, RZ, 0x1f, R204 ;  /* 0x0000001fff077819 */ /* 0x000fe400000114cc */
[----:B------:R-:W-:Y:S02]  /*1130*/  SHF.R.S32.HI R14, RZ, 0x1f, R205 ;  /* 0x0000001fff0e7819 */ /* 0x000fe400000114cd */
[----:B------:R-:W-:-:S02]  /*1140*/  SHF.L.U32 R16, R15, 0x3, RZ ;  /* 0x000000030f107819 */ /* 0x000fc400000006ff */
[----:B------:R-:W-:Y:S02]  /*1150*/  SHF.L.U64.HI R15, R206, 0x1, R5 ;  /* 0x00000001ce0f7819 */ /* 0x000fe40000010205 */
[----:B------:R-:W-:Y:S01]  /*1160*/  SHF.L.U64.HI R12, R204, 0x1, R7 ;  /* 0x00000001cc0c7819 */ /* 0x000fe20000010207 */
[C---:B------:R-:W-:Y:S01]  /*1170*/  VIADD R22, R16.reuse, 0x60 ;  /* 0x0000006010167836 */ /* 0x040fe20000000000 */
[----:B------:R-:W-:Y:S01]  /*1180*/  SHF.L.U64.HI R5, R205, 0x1, R14 ;  /* 0x00000001cd057819 */ /* 0x000fe2000001020e */
[----:B------:R-:W-:Y:S01]  /*1190*/  STL [R1+0x4c], R15 ;  /* 0x00004c0f01007387 */ /* 0x000fe20000100800 */
[----:B------:R-:W-:Y:S01]  /*11a0*/  SHF.R.S32.HI R20, RZ, 0x1f, R207 ;  /* 0x0000001fff147819 */ /* 0x000fe200000114cf */
[C---:B------:R-:W-:Y:S01]  /*11b0*/  VIADD R19, R16.reuse, 0x80 ;  /* 0x0000008010137836 */ /* 0x040fe20000000000 */
[----:B------:R-:W-:Y:S01]  /*11c0*/  SHF.R.S32.HI R9, RZ, 0x1f, R208 ;  /* 0x0000001fff097819 */ /* 0x000fe200000114d0 */
[----:B------:R-:W-:Y:S01]  /*11d0*/  STL [R1+0x50], R12 ;  /* 0x0000500c01007387 */ /* 0x000fe20000100800 */
[----:B------:R-:W-:Y:S01]  /*11e0*/  LOP3.LUT R0, R203, 0x38, R16, 0xf8, !PT ;  /* 0x00000038cb007812 */ /* 0x000fe200078ef810 */
[----:B------:R-:W-:Y:S01]  /*11f0*/  VIADD R23, R16, 0xa0 ;  /* 0x000000a010177836 */ /* 0x000fe20000000000 */
[----:B------:R-:W-:Y:S01]  /*1200*/  SHF.L.U64.HI R7, R207, 0x1, R20 ;  /* 0x00000001cf077819 */ /* 0x000fe20000010214 */
[----:B------:R0:W-:Y:S01]  /*1210*/  STL [R1+0x54], R5 ;  /* 0x0000540501007387 */ /* 0x0001e20000100800 */
[----:B------:R-:W-:-:S02]  /*1220*/  LOP3.LUT R0, R219, R0, R13, 0xf6, !PT ;  /* 0x00000000db007212 */ /* 0x000fc400078ef60d */
[----:B------:R-:W-:Y:S01]  /*1230*/  LEA R4, R4, UR60, 0x1 ;  /* 0x0000003c04047c11 */ /* 0x000fe2000f8e08ff */
[----:B------:R-:W-:Y:S01]  /*1240*/  STL [R1+0x58], R7 ;  /* 0x0000580701007387 */ /* 0x000fe20000100800 */
[----:B------:R-:W-:Y:S02]  /*1250*/  SHF.R.S32.HI R17, RZ, 0x1f, R16 ;  /* 0x0000001fff117819 */ /* 0x000fe40000011410 */
[----:B------:R-:W-:Y:S02]  /*1260*/  SHF.R.S32.HI R200, RZ, 0x1f, R22 ;  /* 0x0000001fffc87819 */ /* 0x000fe40000011416 */
[----:B------:R-:W-:Y:S02]  /*1270*/  SHF.R.S32.HI R199, RZ, 0x1f, R19 ;  /* 0x0000001fffc77819 */ /* 0x000fe40000011413 */
[----:B0-----:R-:W-:Y:S02]  /*1280*/  SHF.L.U64.HI R5, R208, 0x1, R9 ;  /* 0x00000001d0057819 */ /* 0x001fe40000010209 */
[----:B------:R-:W-:-:S02]  /*1290*/  SHF.R.S32.HI R198, RZ, 0x1f, R23 ;  /* 0x0000001fffc67819 */ /* 0x000fc40000011417 */
[----:B------:R-:W-:Y:S01]  /*12a0*/  SHF.R.S32.HI R196, RZ, 0x3, R196 ;  /* 0x00000003ffc47819 */ /* 0x000fe200000114c4 */
[----:B------:R0:W-:Y:S01]  /*12b0*/  STL [R1+0x5c], R5 ;  /* 0x00005c0501007387 */ /* 0x0001e20000100800 */
[----:B------:R-:W-:Y:S02]  /*12c0*/  SHF.R.S32.HI R197, RZ, 0x3, R197 ;  /* 0x00000003ffc57819 */ /* 0x000fe400000114c5 */
[----:B0-----:R-:W-:Y:S02]  /*12d0*/  LEA R5, R0, UR60, 0x1 ;  /* 0x0000003c00057c11 */ /* 0x001fe4000f8e08ff */
[----:B------:R-:W-:-:S03]  /*12e0*/  LEA R0, R8, UR60, 0x1 ;  /* 0x0000003c08007c11 */ /* 0x000fc6000f8e08ff */
[----:B------:R0:W-:Y:S04]  /*12f0*/  STL [R1+0x6c], R5 ;  /* 0x00006c0501007387 */ /* 0x0001e80000100800 */
[----:B------:R1:W-:Y:S04]  /*1300*/  STL [R1+0x70], R4 ;  /* 0x0000700401007387 */ /* 0x0003e80000100800 */
[----:B------:R2:W-:Y:S01]  /*1310*/  STL [R1+0x64], R0 ;  /* 0x0000640001007387 */ /* 0x0005e20000100800 */
[----:B0-----:R-:W-:Y:S02]  /*1320*/  LEA R5, R6, UR60, 0x1 ;  /* 0x0000003c06057c11 */ /* 0x001fe4000f8e08ff */
[----:B-1----:R-:W-:-:S03]  /*1330*/  LEA R4, R10, UR60, 0x1 ;  /* 0x0000003c0a047c11 */ /* 0x002fc6000f8e08ff */
[----:B------:R0:W-:Y:S01]  /*1340*/  STL [R1+0x68], R5 ;  /* 0x0000680501007387 */ /* 0x0001e20000100800 */
[----:B--2---:R-:W-:-:S05]  /*1350*/  LEA R0, R3, R11, 0x3 ;  /* 0x0000000b03007211 */ /* 0x004fca00078e18ff */
[----:B------:R0:W-:Y:S04]  /*1360*/  STL [R1+0x7c], R0 ;  /* 0x00007c0001007387 */ /* 0x0001e80000100800 */
[----:B------:R0:W-:Y:S02]  /*1370*/  STL [R1+0x60], R4 ;  /* 0x0000600401007387 */ /* 0x0001e40000100800 */
.L_x_3957:
[----:B0-----:R-:W0:Y:S01]  /*1380*/  LDC.64 R4, c[0x0][0xc88] ;  /* 0x00032200ff047b82 */ /* 0x001e220000000a00 */
[----:B------:R-:W-:Y:S01]  /*1390*/  ULDC.64 UR4, c[0x0][0xa28] ;  /* 0x00028a0000047ab9 */ /* 0x000fe20000000a00 */
[----:B------:R-:W-:Y:S01]  /*13a0*/  ULDC.64 UR8, c[0x0][0xa18] ;  /* 0x0002860000087ab9 */ /* 0x000fe20000000a00 */
[----:B------:R-:W-:Y:S01]  /*13b0*/  ULDC.64 UR6, c[0x0][0xa08] ;  /* 0x0002820000067ab9 */ /* 0x000fe20000000a00 */
[----:B0-----:R-:W-:-:S05]  /*13c0*/  IMAD.WIDE R4, R31, 0x4, R4 ;  /* 0x000000041f047825 */ /* 0x001fca00078e0204 */
[----:B----4-:R-:W2:Y:S01]  /*13d0*/  LDG.E R3, desc[UR56][R4.64] ;  /* 0x0000003804037981 */ /* 0x010ea2000c1e1900 */
        /* <DEDUP_REMOVED lines=8> */
[----:B------:R-:W-:Y:S02]  /*1460*/  STL [R1+0x4], R3 ;  /* 0x0000040301007387 */ /* 0x000fe40000100800 */
[C---:B------:R-:W-:Y:S01]  /*1470*/  @P2 LEA R4, P3, R3.reuse, UR4, 0x2 ;  /* 0x0000000403042c11 */ /* 0x040fe2000f8610ff */
[C---:B------:R-:W-:Y:S01]  /*1480*/  IMAD.SHL.U32 R228, R3.reuse, 0x4, RZ ;  /* 0x0000000403e47824 */ /* 0x040fe200078e00ff */
[C-C-:B------:R-:W-:Y:S01]  /*1490*/  SHF.L.U64.HI R229, R3.reuse, 0x2, R0.reuse ;  /* 0x0000000203e57819 */ /* 0x140fe20000010200 */
[----:B------:R0:W-:Y:S01]  /*14a0*/  STL [R1+0x48], R0 ;  /* 0x0000480001007387 */ /* 0x0001e20000100800 */
[----:B------:R-:W-:Y:S01]  /*14b0*/  @P2 LEA.HI.X R5, R3, UR5, R0, 0x2, P3 ;  /* 0x0000000503052c11 */ /* 0x000fe200098f1400 */
[----:B------:R-:W-:Y:S01]  /*14c0*/  ULDC UR4, c[0x0][0x288] ;  /* 0x0000a20000047ab9 */ /* 0x000fe20000000800 */
[----:B---3--:R-:W-:Y:S01]  /*14d0*/  IADD3 R8, P4, R228, UR6, RZ ;  /* 0x00000006e4087c10 */ /* 0x008fe2000ff9e0ff */
[----:B0-----:R-:W-:-:S03]  /*14e0*/  IMAD.MOV.U32 R0, RZ, RZ, RZ ;  /* 0x000000ffff007224 */ /* 0x001fc600078e00ff */
[----:B------:R-:W-:Y:S01]  /*14f0*/  IADD3.X R9, R229, UR7, RZ, P4, !PT ;  /* 0x00000007e5097c10 */ /* 0x000fe2000a7fe4ff */
[----:B------:R-:W-:Y:S01]  /*1500*/  IMAD.U32 R141, RZ, RZ, UR4 ;  /* 0x00000004ff8d7e24 */ /* 0x000fe2000f8e00ff */
[----:B------:R0:W-:Y:S01]  /*1510*/  STL [R1+0x44], R29 ;  /* 0x0000441d01007387 */ /* 0x0001e20000100800 */
[----:B------:R-:W-:-:S03]  /*1520*/  ULDC.64 UR4, c[0x0][0x418] ;  /* 0x0001060000047ab9 */ /* 0x000fc60000000a00 */
[----:B------:R0:W5:Y:S01]  /*1530*/  @P2 LDG.E R0, desc[UR56][R4.64] ;  /* 0x0000003804002981 */ /* 0x000162000c1e1900 */
[----:B------:R-:W-:-:S03]  /*1540*/  @P1 IADD3 R6, P2, R228, UR8, RZ ;  /* 0x00000008e4061c10 */ /* 0x000fc6000ff5e0ff */
[----:B------:R0:W5:Y:S01]  /*1550*/  @P0 LDG.E R28, desc[UR56][R8.64] ;  /* 0x00000038081c0981 */ /* 0x000162000c1e1900 */
[----:B------:R-:W-:Y:S01]  /*1560*/  @P1 IADD3.X R7, R229, UR9, RZ, P2, !PT ;  /* 0x00000009e5071c10 */ /* 0x000fe200097fe4ff */
[----:B------:R-:W-:Y:S01]  /*1570*/  UISETP.NE.U32.AND UP0, UPT, UR4, URZ, UPT ;  /* 0x0000003f0400728c */ /* 0x000fe2000bf05070 */
[----:B------:R-:W-:Y:S02]  /*1580*/  ULDC.64 UR8, c[0x0][0xa20] ;  /* 0x0002880000087ab9 */ /* 0x000fe40000000a00 */
[----:B------:R-:W-:Y:S01]  /*1590*/  ULDC UR4, c[0x0][0x424] ;  /* 0x0001090000047ab9 */ /* 0x000fe20000000800 */
[----:B------:R0:W5:Y:S01]  /*15a0*/  @P1 LDG.E R141, desc[UR56][R6.64] ;  /* 0x00000038068d1981 */ /* 0x000162000c1e1900 */
[----:B------:R-:W-:Y:S01]  /*15b0*/  UISETP.NE.AND.EX UP0, UPT, UR5, URZ, UPT, UP0 ;  /* 0x0000003f0500728c */ /* 0x000fe2000bf05300 */
[----:B------:R-:W-:Y:S01]  /*15c0*/  ISETP.NE.U32.AND P2, PT, RZ, UR8, PT ;  /* 0x00000008ff007c0c */ /* 0x000fe2000bf45070 */
[----:B------:R-:W-:Y:S01]  /*15d0*/  IMAD.MOV.U32 R227, RZ, RZ, R30 ;  /* 0x000000ffffe37224 */ /* 0x000fe200078e001e */
[----:B------:R-:W-:Y:S01]  /*15e0*/  ULDC UR5, c[0x0][0x2f0] ;  /* 0x0000bc0000057ab9 */ /* 0x000fe20000000800 */
[----:B------:R-:W-:Y:S01]  /*15f0*/  USEL UR4, UR4, 0x1, UP0 ;  /* 0x0000000104047887 */ /* 0x000fe20008000000 */
[----:B------:R-:W-:Y:S01]  /*1600*/  ISETP.NE.AND.EX P2, PT, RZ, UR9, PT, P2 ;  /* 0x00000009ff007c0c */ /* 0x000fe2000bf45320 */
[----:B------:R-:W-:-:S02]  /*1610*/  IMAD.MOV.U32 R26, RZ, RZ, R3 ;  /* 0x000000ffff1a7224 */ /* 0x000fc400078e0003 */
[----:B------:R-:W-:-:S03]  /*1620*/  UIMAD UR4, UR4, UR5, URZ ;  /* 0x00000005040472a4 */ /* 0x000fc6000f8e023f */
[----:B------:R-:W-:Y:S01]  /*1630*/  ULDC UR5, c[0x0][0x348] ;  /* 0x0000d20000057ab9 */ /* 0x000fe20000000800 */
[----:B01----:R-:W-:Y:S08]  /*1640*/  @P1 BRA `(.L_x_3743) ;  /* 0x0000000000241947 */ /* 0x003ff00003800000 */
        /* <DEDUP_REMOVED lines=9> */
.L_x_3743:
[----:B------:R-:W-:Y:S02]  /*16e0*/  IMAD.U32 R25, RZ, RZ, UR5 ;  /* 0x00000005ff197e24 */ /* 0x000fe4000f8e00ff */
[----:B------:R-:W-:Y:S01]  /*16f0*/  IMAD.U32 R27, RZ, RZ, UR4 ;  /* 0x00000004ff1b7e24 */ /* 0x000fe2000f8e00ff */
[----:B------:R-:W-:Y:S06]  /*1700*/  @!P2 BRA `(.L_x_3744) ;  /* 0x000000000010a947 */ /* 0x000fec0003800000 */
[----:B------:R-:W-:-:S04]  /*1710*/  IADD3 R4, P0, R228, UR8, RZ ;  /* 0x00000008e4047c10 */ /* 0x000fc8000ff1e0ff */
[----:B------:R-:W-:-:S05]  /*1720*/  IADD3.X R5, R229, UR9, RZ, P0, !PT ;  /* 0x00000009e5057c10 */ /* 0x000fca00087fe4ff */
[----:B------:R0:W5:Y:S01]  /*1730*/  LDG.E R27, desc[UR56][R4.64] ;  /* 0x00000038041b7981 */ /* 0x000162000c1e1900 */
[----:B------:R-:W-:Y:S05]  /*1740*/  BRA `(.L_x_3745) ;  /* 0x0000000000107947 */ /* 0x000fea0003800000 */
.L_x_3744:
[----:B------:R-:W-:Y:S05]  /*1750*/  @!P0 BRA `(.L_x_3745) ;  /* 0x00000000000c8947 */ /* 0x000fea0003800000 */
[----:B------:R-:W2:Y:S04]  /*1760*/  LDG.E R4, desc[UR56][R8.64] ;  /* 0x0000003808047981 */ /* 0x000ea8000c1e1900 */
[----:B------:R-:W2:Y:S02]  /*1770*/  LDG.E R27, desc[UR56][R8.64+0x4] ;  /* 0x00000438081b7981 */ /* 0x000ea4000c1e1900 */
[----:B--2---:R-:W-:-:S07]  /*1780*/  IMAD.IADD R27, R27, 0x1, -R4 ;  /* 0x000000011b1b7824 */ /* 0x004fce00078e0a04 */
.L_x_3745:
[----:B------:R-:W-:Y:S02]  /*1790*/  ULDC.64 UR4, c[0x0][0xa10] ;  /* 0x0002840000047ab9 */ /* 0x000fe40000000a00 */
[----:B------:R-:W-:-:S04]  /*17a0*/  ISETP.NE.U32.AND P0, PT, RZ, UR4, PT ;  /* 0x00000004ff007c0c */ /* 0x000fc8000bf05070 */
[----:B------:R-:W-:Y:S01]  /*17b0*/  ISETP.NE.AND.EX P0, PT, RZ, UR5, PT, P0 ;  /* 0x00000005ff007c0c */ /* 0x000fe2000bf05300 */
[----:B------:R-:W-:-:S12]  /*17c0*/  ULDC.64 UR4, c[0x0][0xa30] ;  /* 0x00028c0000047ab9 */ /* 0x000fd80000000a00 */
[----:B0-----:R-:W0:Y:S02]  /*17d0*/  @P0 LDC.64 R4, c[0x0][0xa10] ;  /* 0x00028400ff040b82 */ /* 0x001e240000000a00 */
[----:B0-----:R-:W-:-:S05]  /*17e0*/  @P0 IMAD.WIDE R4, R26, 0x4, R4 ;  /* 0x000000041a040825 */ /* 0x001fca00078e0204 */
[----:B------:R-:W2:Y:S04]  /*17f0*/  @P0 LDG.E R3, desc[UR56][R4.64] ;  /* 0x0000003804030981 */ /* 0x000ea8000c1e1900 */
[----:B------:R0:W2:Y:S01]  /*1800*/  @P0 LDG.E R8, desc[UR56][R4.64+0x4] ;  /* 0x0000043804080981 */ /* 0x0000a2000c1e1900 */
[----:B------:R-:W-:Y:S02]  /*1810*/  ISETP.NE.U32.AND P1, PT, RZ, UR4, PT ;  /* 0x00000004ff007c0c */ /* 0x000fe4000bf25070 */
[----:B-----5:R-:W-:Y:S02]  /*1820*/  MOV R137, R27 ;  /* 0x0000001b00897202 */ /* 0x020fe40000000f00 */
[----:B------:R-:W-:-:S13]  /*1830*/  ISETP.NE.AND.EX P1, PT, RZ, UR5, PT, P1 ;  /* 0x00000005ff007c0c */ /* 0x000fda000bf25310 */
[----:B------:R-:W-:-:S04]  /*1840*/  @P1 IADD3 R6, P2, R228, UR4, RZ ;  /* 0x00000004e4061c10 */ /* 0x000fc8000ff5e0ff */
[----:B------:R-:W-:-:S05]  /*1850*/  @P1 IADD3.X R7, R229, UR5, RZ, P2, !PT ;  /* 0x00000005e5071c10 */ /* 0x000fca00097fe4ff */
[----:B------:R1:W5:Y:S01]  /*1860*/  @P1 LDG.E R137, desc[UR56][R6.64] ;  /* 0x0000003806891981 */ /* 0x000362000c1e1900 */
[----:B------:R-:W-:Y:S01]  /*1870*/  IMAD.IADD R10, R27, 0x1, -R0 ;  /* 0x000000011b0a7824 */ /* 0x000fe200078e0a00 */
[----:B------:R-:W-:-:S03]  /*1880*/  PLOP3.LUT P2, PT, PT, PT, PT, 0x80, 0x0 ;  /* 0x000000000000781c */ /* 0x000fc60003f4f070 */
[----:B0-----:R-:W-:-:S05]  /*1890*/  IMAD.MOV R4, RZ, RZ, -R10 ;  /* 0x000000ffff047224 */ /* 0x001fca00078e0a0a */
[----:B------:R-:W-:Y:S01]  /*18a0*/  VIMNMX R4, RZ, R4, !PT ;  /* 0x00000004ff047248 */ /* 0x000fe20007fe0100 */
        /* <DEDUP_REMOVED lines=15> */
[----:B------:R-:W-:-:S04]  /*19a0*/  @P0 LEA.HI.SX32 R24, R0, R3, 0x1c ;  /* 0x0000000300180211 */ /* 0x000fc800078fe2ff */
[----:B------:R-:W-:-:S13]  /*19b0*/  ISETP.GT.AND P0, PT, R24, R123, PT ;  /* 0x0000007b1800720c */ /* 0x000fda0003f04270 */
[----:B-1----:R-:W-:Y:S05]  /*19c0*/  @!P0 BRA `(.L_x_3746) ;  /* 0x0000009400688947 */ /* 0x002fea0003800000 */
        /* <DEDUP_REMOVED lines=20> */
.L_x_3748:
[----:B------:R-:W-:Y:S05]  /*1b10*/  BSYNC B6 ;  /* 0x0000000000067941 */ /* 0x000fea0003800000 */
.L_x_3747:
        /* <DEDUP_REMOVED lines=20> */
.L_x_3750:
[----:B------:R-:W-:Y:S05]  /*1c60*/  BSYNC B6 ;  /* 0x0000000000067941 */ /* 0x000fea0003800000 */
.L_x_3749:
[----:B------:R-:W-:Y:S01]  /*1c70*/  ULDC.64 UR4, c[0x0][0x9f8] ;  /* 0x00027e0000047ab9 */ /* 0x000fe20000000a00 */
[----:B------:R-:W2:Y:S01]  /*1c80*/  LDL.LU R20, [R1] ;  /* 0x0000000001147983 */ /* 0x000ea20000300800 */
[----:B------:R-:W-:Y:S01]  /*1c90*/  ISETP.NE.U32.AND P0, PT, RZ, UR4, PT ;  /* 0x00000004ff007c0c */ /* 0x000fe2000bf05070 */
[----:B------:R-:W0:Y:S03]  /*1ca0*/  LDC.64 R96, c[0x0][0x3f8] ;  /* 0x0000fe00ff607b82 */ /* 0x000e260000000a00 */
[----:B------:R-:W-:-:S05]  /*1cb0*/  ISETP.NE.AND.EX P0, PT, RZ, UR5, PT, P0 ;  /* 0x00000005ff007c0c */ /* 0x000fca000bf05300 */
[----:B------:R-:W1:Y:S08]  /*1cc0*/  LDC R15, c[0x0][0x3f4] ;  /* 0x0000fd00ff0f7b82 */ /* 0x000e700000000800 */
[----:B------:R-:W-:Y:S01]  /*1cd0*/  @P0 IADD3 R4, P1, R228, UR4, RZ ;  /* 0x00000004e4040c10 */ /* 0x000fe2000ff3e0ff */
[----:B------:R-:W-:Y:S01]  /*1ce0*/  ULDC UR4, c[0x0][0x2f4] ;  /* 0x0000bd0000047ab9 */ /* 0x000fe20000000800 */
[----:B------:R-:W3:Y:S02]  /*1cf0*/  LDC.64 R90, c[0x0][0x408] ;  /* 0x00010200ff5a7b82 */ /* 0x000ee40000000a00 */
[----:B------:R-:W-:-:S05]  /*1d00*/  @P0 IADD3.X R5, R229, UR5, RZ, P1, !PT ;  /* 0x00000005e5050c10 */ /* 0x000fca0008ffe4ff */
[----:B------:R4:W2:Y:S01]  /*1d10*/  @P0 LDG.E R26, desc[UR56][R4.64] ;  /* 0x00000038041a0981 */ /* 0x0008a2000c1e1900 */
[----:B------:R-:W-:Y:S01]  /*1d20*/  ISETP.GE.AND P1, PT, R193, UR4, PT ;  /* 0x00000004c1007c0c */ /* 0x000fe2000bf26270 */
[-C--:B0-----:R-:W-:Y:S01]  /*1d30*/  IMAD.WIDE.U32 R98, R201, R96.reuse, R16 ;  /* 0x00000060c9627225 */ /* 0x081fe200078e0010 */
[----:B------:R-:W-:Y:S01]  /*1d40*/  ISETP.GE.AND P0, PT, R16, UR4, PT ;  /* 0x0000000410007c0c */ /* 0x000fe2000bf06270 */
[----:B------:R-:W0:Y:S01]  /*1d50*/  S2R R31, SR_TID.X ;  /* 0x00000000001f7919 */ /* 0x000e220000002100 */
[----:B------:R-:W-:Y:S01]  /*1d60*/  SEL R3, RZ, 0xffffffff, P1 ;  /* 0xffffffffff037807 */ /* 0x000fe20000800000 */
[----:B------:R-:W-:Y:S01]  /*1d70*/  IMAD.SHL.U32 R106, R96, 0x40, RZ ;  /* 0x00000040606a7824 */ /* 0x000fe200078e00ff */
[----:B------:R-:W-:Y:S01]  /*1d80*/  SEL R0, RZ, 0x1, P0 ;  /* 0x00000001ff007807 */ /* 0x000fe20000000000 */
[----:B------:R-:W0:Y:S01]  /*1d90*/  S2R R138, SR_TID.X ;  /* 0x00000000008a7919 */ /* 0x000e220000002100 */
[----:B------:R-:W-:Y:S01]  /*1da0*/  ISETP.GE.AND P0, PT, R192, UR4, PT ;  /* 0x00000004c0007c0c */ /* 0x000fe2000bf06270 */
[----:B------:R-:W-:Y:S01]  /*1db0*/  IMAD.SHL.U32 R3, R3, 0x2, RZ ;  /* 0x0000000203037824 */ /* 0x000fe200078e00ff */
[----:B----4-:R-:W-:Y:S01]  /*1dc0*/  SHF.R.S32.HI R5, RZ, 0x1f, R201 ;  /* 0x0000001fff057819 */ /* 0x010fe200000114c9 */
[----:B------:R-:W-:Y:S01]  /*1dd0*/  IMAD.IADD R125, R28, 0x1, R27 ;  /* 0x000000011c7d7824 */ /* 0x000fe200078e021b */
[----:B------:R-:W-:Y:S01]  /*1de0*/  ISETP.GE.AND P1, PT, R22, UR4, PT ;  /* 0x0000000416007c0c */ /* 0x000fe2000bf26270 */
[----:B-1----:R-:W-:Y:S01]  /*1df0*/  IMAD.SHL.U32 R122, R15, 0x2, RZ ;  /* 0x000000020f7a7824 */ /* 0x002fe200078e00ff */
[----:B------:R-:W-:Y:S01]  /*1e00*/  LOP3.LUT R0, R3, 0x2, R0, 0xe2, !PT ;  /* 0x0000000203007812 */ /* 0x000fe200078ee200 */
[----:B------:R-:W-:Y:S01]  /*1e10*/  IMAD R6, R5, R96, RZ ;  /* 0x0000006005067224 */ /* 0x000fe200078e02ff */
[----:B------:R-:W-:Y:S01]  /*1e20*/  SHF.R.S32.HI R195, RZ, 0x1f, R194 ;  /* 0x0000001fffc37819 */ /* 0x000fe200000114c2 */
[----:B---3--:R-:W-:Y:S01]  /*1e30*/  IMAD.WIDE.U32 R92, R201, R90, R16 ;  /* 0x0000005ac95c7225 */ /* 0x008fe200078e0010 */
[----:B------:R-:W-:-:S02]  /*1e40*/  SEL R3, RZ, 0x4, P0 ;  /* 0x00000004ff037807 */ /* 0x000fc40000000000 */
[----:B------:R-:W-:Y:S01]  /*1e50*/  SEL R4, RZ, 0x8, P1 ;  /* 0x00000008ff047807 */ /* 0x000fe20000800000 */
[----:B------:R-:W-:Y:S01]  /*1e60*/  IMAD R7, R201, R97, R6 ;  /* 0x00000061c9077224 */ /* 0x000fe200078e0206 */
[----:B------:R-:W-:Y:S01]  /*1e70*/  ISETP.GE.AND P2, PT, R19, UR4, PT ;  /* 0x0000000413007c0c */ /* 0x000fe2000bf46270 */
[----:B------:R-:W-:Y:S01]  /*1e80*/  IMAD.WIDE.U32 R100, R201, R96, R194 ;  /* 0x00000060c9647225 */ /* 0x000fe200078e00c2 */
[----:B------:R-:W-:Y:S02]  /*1e90*/  LOP3.LUT R0, R4, R0, R3, 0xfe, !PT ;  /* 0x0000000004007212 */ /* 0x000fe400078efe03 */
[----:B------:R-:W-:Y:S01]  /*1ea0*/  SEL R3, RZ, 0x10, P2 ;  /* 0x00000010ff037807 */ /* 0x000fe20001000000 */
[----:B------:R-:W-:Y:S01]  /*1eb0*/  IMAD.IADD R101, R101, 0x1, R7 ;  /* 0x0000000165657824 */ /* 0x000fe200078e0207 */
[----:B------:R-:W-:Y:S01]  /*1ec0*/  ISETP.GE.AND P0, PT, R16, R15, PT ;  /* 0x0000000f1000720c */ /* 0x000fe20003f06270 */
[----:B------:R-:W-:Y:S01]  /*1ed0*/  IMAD.IADD R99, R7, 0x1, R99 ;  /* 0x0000000107637824 */ /* 0x000fe200078e0263 */
[----:B------:R-:W-:Y:S01]  /*1ee0*/  LOP3.LUT R7, R0, R3, RZ, 0xfc, !PT ;  /* 0x0000000300077212 */ /* 0x000fe200078efcff */
[-C--:B------:R-:W-:Y:S01]  /*1ef0*/  IMAD R0, R5, R90.reuse, RZ ;  /* 0x0000005a05007224 */ /* 0x080fe200078e02ff */
[----:B------:R-:W-:Y:S01]  /*1f00*/  ISETP.GE.AND P1, PT, R193, R15, PT ;  /* 0x0000000fc100720c */ /* 0x000fe20003f26270 */
[----:B------:R-:W-:Y:S01]  /*1f10*/  IMAD.WIDE.U32 R94, R201, R90, R194 ;  /* 0x0000005ac95e7225 */ /* 0x000fe200078e00c2 */
[----:B------:R-:W-:-:S02]  /*1f20*/  SEL R3, R15, RZ, P0 ;  /* 0x000000ff0f037207 */ /* 0x000fc40000000000 */
[----:B------:R-:W-:Y:S01]  /*1f30*/  ISETP.GE.AND P3, PT, R192, R15, PT ;  /* 0x0000000fc000720c */ /* 0x000fe20003f66270 */
[----:B------:R-:W-:Y:S01]  /*1f40*/  IMAD R5, R201, R91, R0 ;  /* 0x0000005bc9057224 */ /* 0x000fe200078e0200 */
[C---:B------:R-:W-:Y:S01]  /*1f50*/  SEL R0, R15.reuse, RZ, P1 ;  /* 0x000000ff0f007207 */ /* 0x040fe20000800000 */
[----:B------:R-:W-:Y:S01]  /*1f60*/  IMAD.IADD R3, R16, 0x1, R3 ;  /* 0x0000000110037824 */ /* 0x000fe200078e0203 */
[----:B------:R-:W-:Y:S01]  /*1f70*/  SEL R9, R15, RZ, P3 ;  /* 0x000000ff0f097207 */ /* 0x000fe20001800000 */
[----:B------:R-:W-:Y:S01]  /*1f80*/  IMAD.IADD R95, R95, 0x1, R5 ;  /* 0x000000015f5f7824 */ /* 0x000fe200078e0205 */
[----:B------:R-:W-:Y:S01]  /*1f90*/  IADD3 R93, R5, R93, RZ ;  /* 0x0000005d055d7210 */ /* 0x000fe20007ffe0ff */
[----:B------:R-:W-:Y:S01]  /*1fa0*/  IMAD.IADD R5, R193, 0x1, R0 ;  /* 0x00000001c1057824 */ /* 0x000fe200078e0200 */
[----:B------:R-:W-:Y:S01]  /*1fb0*/  SHF.R.S32.HI R0, RZ, 0x1f, R3 ;  /* 0x0000001fff007819 */ /* 0x000fe20000011403 */
[----:B------:R-:W-:Y:S01]  /*1fc0*/  IMAD.IADD R10, R192, 0x1, R9 ;  /* 0x00000001c00a7824 */ /* 0x000fe200078e0209 */
[----:B------:R-:W-:Y:S01]  /*1fd0*/  SHF.R.U32.HI R21, RZ, 0x3, R203 ;  /* 0x00000003ff157819 */ /* 0x000fe200000116cb */
[----:B0-----:R-:W-:Y:S01]  /*1fe0*/  VIADD R31, R31, 0xffffff80 ;  /* 0xffffff801f1f7836 */ /* 0x001fe20000000000 */
[----:B------:R-:W-:Y:S01]  /*1ff0*/  SHF.R.S32.HI R6, RZ, 0x1f, R5 ;  /* 0x0000001fff067819 */ /* 0x000fe20000011405 */
[----:B-----5:R-:W-:Y:S01]  /*2000*/  IMAD.WIDE.U32 R100, R137, R96, R100 ;  /* 0x0000006089647225 */ /* 0x020fe200078e0064 */
[----:B------:R-:W-:-:S02]  /*2010*/  LEA.HI R4, R0, R3, RZ, 0x3 ;  /* 0x0000000300047211 */ /* 0x000fc400078f18ff */
[----:B------:R-:W-:Y:S01]  /*2020*/  LEA.HI R0, R0, R3, RZ, 0x6 ;  /* 0x0000000300007211 */ /* 0x000fe200078f30ff */
[----:B------:R-:W-:Y:S01]  /*2030*/  IMAD.WIDE.U32 R98, R137, R96, R98 ;  /* 0x0000006089627225 */ /* 0x000fe200078e0062 */
[CC--:B------:R-:W-:Y:S02]  /*2040*/  LEA.HI R8, R6.reuse, R5.reuse, RZ, 0x6 ;  /* 0x0000000506087211 */ /* 0x0c0fe400078f30ff */
[----:B------:R-:W-:Y:S01]  /*2050*/  SHF.R.S32.HI R11, RZ, 0x1f, R10 ;  /* 0x0000001fff0b7819 */ /* 0x000fe2000001140a */
[----:B------:R-:W-:Y:S01]  /*2060*/  IMAD R127, R91, 0x60, RZ ;  /* 0x000000605b7f7824 */ /* 0x000fe200078e02ff */
[----:B------:R-:W-:Y:S01]  /*2070*/  LEA.HI R5, R6, R5, RZ, 0x3 ;  /* 0x0000000506057211 */ /* 0x000fe200078f18ff */
[CC--:B------:R-:W-:Y:S01]  /*2080*/  IMAD.WIDE.U32 R94, R137.reuse, R90.reuse, R94 ;  /* 0x0000005a895e7225 */ /* 0x0c0fe200078e005e */
[----:B------:R-:W-:Y:S02]  /*2090*/  SHF.R.S32.HI R3, RZ, 0x6, R0 ;  /* 0x00000006ff037819 */ /* 0x000fe40000011400 */
[----:B------:R-:W-:Y:S01]  /*20a0*/  LOP3.LUT R0, R216, 0x38, R4, 0xf8, !PT ;  /* 0x00000038d8007812 */ /* 0x000fe200078ef804 */
[----:B------:R-:W-:Y:S01]  /*20b0*/  IMAD.WIDE.U32 R92, R137, R90, R92 ;  /* 0x0000005a895c7225 */ /* 0x000fe200078e005c */
[----:B------:R-:W-:-:S02]  /*20c0*/  LOP3.LUT R9, R203, 0x38, R4, 0xf8, !PT ;  /* 0x00000038cb097812 */ /* 0x000fc400078ef804 */
[-C--:B------:R-:W-:Y:S01]  /*20d0*/  LEA.HI R12, R11, R10.reuse, RZ, 0x3 ;  /* 0x0000000a0b0c7211 */ /* 0x080fe200078f18ff */
[C---:B------:R-:W-:Y:S01]  /*20e0*/  IMAD R136, R3.reuse, 0x1800, R218 ;  /* 0x0000180003887824 */ /* 0x040fe200078e02da */
[----:B------:R-:W-:Y:S01]  /*20f0*/  LOP3.LUT R6, R216, 0x38, R5, 0xf8, !PT ;  /* 0x00000038d8067812 */ /* 0x000fe200078ef805 */
[----:B------:R-:W-:Y:S01]  /*2100*/  IMAD R133, R3, 0x1800, R219 ;  /* 0x0000180003857824 */ /* 0x000fe200078e02db */
[----:B------:R-:W-:Y:S02]  /*2110*/  LEA.HI R10, R11, R10, RZ, 0x6 ;  /* 0x0000000a0b0a7211 */ /* 0x000fe400078f30ff */
[----:B------:R-:W-:Y:S02]  /*2120*/  SHF.R.S32.HI R8, RZ, 0x6, R8 ;  /* 0x00000006ff087819 */ /* 0x000fe40000011408 */
[----:B------:R-:W-:Y:S02]  /*2130*/  LOP3.LUT R3, R0, R217, RZ, 0x3c, !PT ;  /* 0x000000d900037212 */ /* 0x000fe400078e3cff */
[----:B------:R-:W-:Y:S01]  /*2140*/  LOP3.LUT R0, R9, R21, RZ, 0x3c, !PT ;  /* 0x0000001509007212 */ /* 0x000fe200078e3cff */
[----:B------:R-:W-:Y:S01]  /*2150*/  IMAD R134, R8, 0x1800, R218 ;  /* 0x0000180008867824 */ /* 0x000fe200078e02da */
[----:B------:R-:W-:Y:S01]  /*2160*/  LOP3.LUT R9, R6, R217, RZ, 0x3c, !PT ;  /* 0x000000d906097212 */ /* 0x000fe200078e3cff */
[----:B------:R-:W-:Y:S01]  /*2170*/  IMAD.IADD R136, R136, 0x1, R3 ;  /* 0x0000000188887824 */ /* 0x000fe200078e0203 */
[----:B------:R-:W-:Y:S01]  /*2180*/  LOP3.LUT P2, RZ, R224, 0x4, RZ, 0xc0, !PT ;  /* 0x00000004e0ff7812 */ /* 0x000fe2000784c0ff */
[----:B------:R-:W-:Y:S01]  /*2190*/  IMAD.IADD R133, R133, 0x1, R0 ;  /* 0x0000000185857824 */ /* 0x000fe200078e0200 */
[----:B------:R-:W-:Y:S01]  /*21a0*/  SHF.R.S32.HI R10, RZ, 0x6, R10 ;  /* 0x00000006ff0a7819 */ /* 0x000fe2000001140a */
[----:B------:R-:W-:Y:S01]  /*21b0*/  IMAD.IADD R134, R134, 0x1, R9 ;  /* 0x0000000186867824 */ /* 0x000fe200078e0209 */
[C-C-:B------:R-:W-:Y:S01]  /*21c0*/  LOP3.LUT R6, R203.reuse, 0x38, R12.reuse, 0xf8, !PT ;  /* 0x00000038cb067812 */ /* 0x140fe200078ef80c */
[----:B------:R-:W-:Y:S01]  /*21d0*/  IMAD R130, R8, 0x1800, R219 ;  /* 0x0000180008827824 */ /* 0x000fe200078e02db */
[----:B------:R-:W-:Y:S01]  /*21e0*/  LOP3.LUT R3, R203, 0x38, R5, 0xf8, !PT ;  /* 0x00000038cb037812 */ /* 0x000fe200078ef805 */
[----:B------:R-:W-:Y:S01]  /*21f0*/  IMAD R129, R10, 0x1800, R219 ;  /* 0x000018000a817824 */ /* 0x000fe200078e02db */
[----:B------:R-:W-:Y:S01]  /*2200*/  LOP3.LUT R0, R216, 0x38, R12, 0xf8, !PT ;  /* 0x00000038d8007812 */ /* 0x000fe200078ef80c */
[----:B------:R-:W-:Y:S01]  /*2210*/  IMAD R132, R10, 0x1800, R218 ;  /* 0x000018000a847824 */ /* 0x000fe200078e02da */
[----:B------:R-:W-:-:S02]  /*2220*/  LOP3.LUT R6, R6, R21, RZ, 0x3c, !PT ;  /* 0x0000001506067212 */ /* 0x000fc400078e3cff */
[----:B------:R-:W-:Y:S02]  /*2230*/  SHF.R.S32.HI R11, RZ, 0x1f, R137 ;  /* 0x0000001fff0b7819 */ /* 0x000fe40000011489 */
[----:B------:R-:W-:Y:S01]  /*2240*/  LOP3.LUT R9, R3, R21, RZ, 0x3c, !PT ;  /* 0x0000001503097212 */ /* 0x000fe200078e3cff */
[----:B------:R-:W-:Y:S01]  /*2250*/  IMAD.IADD R129, R129, 0x1, R6 ;  /* 0x0000000181817824 */ /* 0x000fe200078e0206 */
[----:B------:R-:W-:Y:S01]  /*2260*/  LOP3.LUT R3, R0, R217, RZ, 0x3c, !PT ;  /* 0x000000d900037212 */ /* 0x000fe200078e3cff */
[----:B------:R-:W-:Y:S01]  /*2270*/  IMAD R0, R11, R96, RZ ;  /* 0x000000600b007224 */ /* 0x000fe200078e02ff */
[----:B------:R-:W-:Y:S01]  /*2280*/  SHF.R.S32.HI R21, RZ, 0x1f, R31 ;  /* 0x0000001fff157819 */ /* 0x000fe2000001141f */
[----:B------:R-:W-:Y:S01]  /*2290*/  IMAD.IADD R130, R130, 0x1, R9 ;  /* 0x0000000182827824 */ /* 0x000fe200078e0209 */
[----:B------:R-:W-:Y:S01]  /*22a0*/  LOP3.LUT R6, R216, 0x18, R16, 0xf8, !PT ;  /* 0x00000018d8067812 */ /* 0x000fe200078ef810 */
[----:B------:R-:W-:Y:S01]  /*22b0*/  IMAD.IADD R132, R132, 0x1, R3 ;  /* 0x0000000184847824 */ /* 0x000fe200078e0203 */
[----:B------:R-:W-:Y:S01]  /*22c0*/  LEA.HI R21, R21, R31, RZ, 0x2 ;  /* 0x0000001f15157211 */ /* 0x000fe200078f10ff */
[----:B------:R-:W-:Y:S01]  /*22d0*/  IMAD R13, R137, R97, R0 ;  /* 0x00000061890d7224 */ /* 0x000fe200078e0200 */
[----:B------:R-:W-:Y:S01]  /*22e0*/  LOP3.LUT R3, R6, R217, RZ, 0x3c, !PT ;  /* 0x000000d906037212 */ /* 0x000fe200078e3cff */
[----:B------:R-:W-:Y:S01]  /*22f0*/  IMAD R0, R11, R90, RZ ;  /* 0x0000005a0b007224 */ /* 0x000fe200078e02ff */
[----:B------:R-:W-:Y:S01]  /*2300*/  LOP3.LUT R21, R21, 0xfffffffc, RZ, 0xc0, !PT ;  /* 0xfffffffc15157812 */ /* 0x000fe200078ec0ff */
[----:B------:R-:W-:Y:S01]  /*2310*/  IMAD R9, R97, 0x60, RZ ;  /* 0x0000006061097824 */ /* 0x000fe200078e02ff */
[----:B------:R-:W-:Y:S01]  /*2320*/  SHF.L.U64.HI R105, R96, 0x6, R97 ;  /* 0x0000000660697819 */ /* 0x000fe20000010261 */
[----:B------:R-:W-:Y:S01]  /*2330*/  IMAD.IADD R128, R218, 0x1, R3 ;  /* 0x00000001da807824 */ /* 0x000fe200078e0203 */
[----:B------:R-:W-:Y:S01]  /*2340*/  SHF.R.S32.HI R115, RZ, 0x3, R4 ;  /* 0x00000003ff737819 */ /* 0x000fe20000011404 */
[----:B------:R-:W-:Y:S01]  /*2350*/  IMAD.WIDE.U32 R96, R96, 0x60, RZ ;  /* 0x0000006060607825 */ /* 0x000fe200078e00ff */
[----:B------:R-:W-:-:S02]  /*2360*/  LOP3.LUT R3, R4, 0xfffffff8, RZ, 0xc0, !PT ;  /* 0xfffffff804037812 */ /* 0x000fc400078ec0ff */
[C---:B------:R-:W-:Y:S01]  /*2370*/  SHF.L.U64.HI R107, R90.reuse, 0x6, R91 ;  /* 0x000000065a6b7819 */ /* 0x040fe2000001025b */
[----:B------:R-:W-:Y:S01]  /*2380*/  IMAD R89, R137, R91, R0 ;  /* 0x0000005b89597224 */ /* 0x000fe200078e0200 */
[C---:B------:R-:W-:Y:S01]  /*2390*/  SHF.L.U32 R108, R90.reuse, 0x6, RZ ;  /* 0x000000065a6c7819 */ /* 0x040fe200000006ff */
[----:B------:R-:W-:Y:S01]  /*23a0*/  IMAD.WIDE.U32 R90, R90, 0x60, RZ ;  /* 0x000000605a5a7825 */ /* 0x000fe200078e00ff */
[----:B------:R-:W-:Y:S02]  /*23b0*/  SHF.R.S32.HI R114, RZ, 0x3, R5 ;  /* 0x00000003ff727819 */ /* 0x000fe40000011405 */
[----:B------:R-:W-:Y:S01]  /*23c0*/  LOP3.LUT R4, R5, 0xfffffff8, RZ, 0xc0, !PT ;  /* 0xfffffff805047812 */ /* 0x000fe200078ec0ff */
[----:B------:R-:W-:Y:S01]  /*23d0*/  IMAD.IADD R21, R31, 0x1, -R21 ;  /* 0x000000011f157824 */ /* 0x000fe200078e0a15 */
[----:B------:R-:W-:Y:S01]  /*23e0*/  LOP3.LUT R5, R12, 0xfffffff8, RZ, 0xc0, !PT ;  /* 0xfffffff80c057812 */ /* 0x000fe200078ec0ff */
[----:B------:R-:W-:Y:S01]  /*23f0*/  IMAD.IADD R126, R97, 0x1, R9 ;  /* 0x00000001617e7824 */ /* 0x000fe200078e0209 */
[----:B------:R-:W-:Y:S01]  /*2400*/  SHF.R.S32.HI R0, RZ, 0x1f, R30 ;  /* 0x0000001fff007819 */ /* 0x000fe2000001141e */
[----:B------:R-:W-:Y:S01]  /*2410*/  IMAD.IADD R103, R95, 0x1, R89 ;  /* 0x000000015f677824 */ /* 0x000fe200078e0259 */
[----:B------:R-:W-:Y:S01]  /*2420*/  LEA.HI R138, R138, 0x8, RZ, 0x19 ;  /* 0x000000088a8a7811 */ /* 0x000fe200078fc8ff */
[----:B------:R-:W-:Y:S01]  /*2430*/  IMAD R112, R21, 0x40, R201 ;  /* 0x0000004015707824 */ /* 0x000fe200078e02c9 */
[----:B------:R-:W-:Y:S01]  /*2440*/  IADD3 R89, R89, R93, RZ ;  /* 0x0000005d59597210 */ /* 0x000fe20007ffe0ff */
[----:B------:R-:W-:Y:S01]  /*2450*/  IMAD.IADD R127, R91, 0x1, R127 ;  /* 0x000000015b7f7824 */ /* 0x000fe200078e027f */
[----:B------:R-:W-:Y:S01]  /*2460*/  SHF.R.S32.HI R113, RZ, 0x3, R12 ;  /* 0x00000003ff717819 */ /* 0x000fe2000001140c */
[----:B------:R-:W-:Y:S01]  /*2470*/  IMAD.IADD R104, R101, 0x1, R13 ;  /* 0x0000000165687824 */ /* 0x000fe200078e020d */
[----:B------:R-:W-:Y:S01]  /*2480*/  SHF.R.S32.HI R111, RZ, 0x1f, R3 ;  /* 0x0000001fff6f7819 */ /* 0x000fe20000011403 */
[----:B------:R-:W-:Y:S01]  /*2490*/  IMAD.IADD R102, R13, 0x1, R99 ;  /* 0x000000010d667824 */ /* 0x000fe200078e0263 */
[----:B------:R-:W-:-:S02]  /*24a0*/  SHF.R.S32.HI R110, RZ, 0x1f, R4 ;  /* 0x0000001fff6e7819 */ /* 0x000fc40000011404 */
[----:B------:R-:W-:Y:S02]  /*24b0*/  SHF.R.S32.HI R109, RZ, 0x1f, R5 ;  /* 0x0000001fff6d7819 */ /* 0x000fe40000011405 */
[----:B--2---:R-:W-:-:S04]  /*24c0*/  LOP3.LUT R20, R20, 0xfffffffe, RZ, 0xc0, !PT ;  /* 0xfffffffe14147812 */ /* 0x004fc800078ec0ff */
[----:B------:R-:W-:-:S04]  /*24d0*/  @P3 LOP3.LUT R20, R20, 0x1, RZ, 0xfc, !PT ;  /* 0x0000000114143812 */ /* 0x000fc800078efcff */
[----:B------:R-:W-:-:S04]  /*24e0*/  LOP3.LUT R20, R20, 0xfffffffb, RZ, 0xc0, !PT ;  /* 0xfffffffb14147812 */ /* 0x000fc800078ec0ff */
[----:B------:R-:W-:Y:S02]  /*24f0*/  @P2 LOP3.LUT R20, R20, 0x4, RZ, 0xfc, !PT ;  /* 0x0000000414142812 */ /* 0x000fe400078efcff */
[----:B------:R-:W-:-:S03]  /*2500*/  ISETP.GE.AND P2, PT, R23, UR4, PT ;  /* 0x0000000417007c0c */ /* 0x000fc6000bf46270 */
[----:B------:R0:W-:Y:S01]  /*2510*/  STL [R1], R20 ;  /* 0x0000001401007387 */ /* 0x0001e20000100800 */
[----:B------:R-:W-:-:S04]  /*2520*/  SEL R6, RZ, 0x20, P2 ;  /* 0x00000020ff067807 */ /* 0x000fc80001000000 */
[C---:B0-----:R-:W-:Y:S02]  /*2530*/  LOP3.LUT R20, R7.reuse, R6, RZ, 0xfc, !PT ;  /* 0x0000000607147212 */ /* 0x041fe400078efcff */
[----:B------:R-:W-:Y:S02]  /*2540*/  LOP3.LUT R6, R7, 0x1, RZ, 0xc0, !PT ;  /* 0x0000000107067812 */ /* 0x000fe400078ec0ff */
[C---:B------:R-:W-:Y:S02]  /*2550*/  LOP3.LUT R7, R20.reuse, 0x2, RZ, 0xc0, !PT ;  /* 0x0000000214077812 */ /* 0x040fe400078ec0ff */
[C---:B------:R-:W-:Y:S02]  /*2560*/  LOP3.LUT R8, R20.reuse, 0x4, RZ, 0xc0, !PT ;  /* 0x0000000414087812 */ /* 0x040fe400078ec0ff */
[C---:B------:R-:W-:Y:S02]  /*2570*/  LOP3.LUT R9, R20.reuse, 0x8, RZ, 0xc0, !PT ;  /* 0x0000000814097812 */ /* 0x040fe400078ec0ff */
[----:B------:R-:W-:-:S02]  /*2580*/  LOP3.LUT R10, R20, 0x10, RZ, 0xc0, !PT ;  /* 0x00000010140a7812 */ /* 0x000fc400078ec0ff */
[----:B------:R-:W-:Y:S02]  /*2590*/  SHF.R.S32.HI R124, RZ, 0x1f, R26 ;  /* 0x0000001fff7c7819 */ /* 0x000fe4000001141a */
[----:B------:R-:W-:-:S07]  /*25a0*/  LOP3.LUT R20, R20, 0x20, RZ, 0xc0, !PT ;  /* 0x0000002014147812 */ /* 0x000fce00078ec0ff */
.L_x_3856:
[----:B--2---:R-:W2:Y:S01]  /*25b0*/  LDL.LU R35, [R1] ;  /* 0x0000000001237983 */ /* 0x004ea20000300800 */
[----:B------:R-:W0:Y:S01]  /*25c0*/  LDC R27, c[0x0][0x430] ;  /* 0x00010c00ff1b7b82 */ /* 0x000e220000000800 */
[----:B------:R-:W-:Y:S02]  /*25d0*/  VIADD R24, R24, 0xffffffff ;  /* 0xffffffff18187836 */ /* 0x000fe40000000000 */
[----:B------:R-:W-:Y:S02]  /*25e0*/  IMAD.MOV.U32 R21, RZ, RZ, RZ ;  /* 0x000000ffff157224 */ /* 0x000fe400078e00ff */
[----:B----4-:R-:W-:-:S03]  /*25f0*/  IMAD R12, R24, 0x60, R112 ;  /* 0x00000060180c7824 */ /* 0x010fc600078e0270 */
[----:B------:R-:W1:Y:S01]  /*2600*/  LDC R121, c[0x0][0x3f4] ;  /* 0x0000fd00ff797b82 */ /* 0x000e620000000800 */
[----:B------:R-:W-:Y:S01]  /*2610*/  IMAD.IADD R34, R125, 0x1, R12 ;  /* 0x000000017d227824 */ /* 0x000fe200078e020c */
[----:B------:R-:W-:-:S03]  /*2620*/  ISETP.GE.AND P2, PT, R12, R25, PT ;  /* 0x000000190c00720c */ /* 0x000fc60003f46270 */
[----:B------:R-:W-:Y:S01]  /*2630*/  IMAD.MOV.U32 R32, RZ, RZ, R34 ;  /* 0x000000ffff207224 */ /* 0x000fe200078e0022 */
[----:B------:R-:W-:Y:S02]  /*2640*/  ISETP.GT.OR P2, PT, R112, 0x5f, P2 ;  /* 0x0000005f7000780c */ /* 0x000fe40001744670 */
[----:B0-----:R-:W-:-:S11]  /*2650*/  ISETP.NE.AND P3, PT, R27, 0x1, PT ;  /* 0x000000011b00780c */ /* 0x001fd60003f65270 */
[----:B------:R-:W0:Y:S08]  /*2660*/  @!P2 LDC.64 R14, c[0x0][0x428] ;  /* 0x00010a00ff0eab82 */ /* 0x000e300000000a00 */
[----:B------:R-:W3:Y:S08]  /*2670*/  @!P2 LDC.64 R12, c[0x0][0x418] ;  /* 0x00010600ff0cab82 */ /* 0x000ef00000000a00 */
[----:B------:R-:W4:Y:S08]  /*2680*/  @P3 LDC R11, c[0x0][0x434] ;  /* 0x00010d00ff0b3b82 */ /* 0x000f300000000800 */
[----:B------:R-:W1:Y:S01]  /*2690*/  @P3 LDC R28, c[0x0][0x438] ;  /* 0x00010e00ff1c3b82 */ /* 0x000e620000000800 */
[----:B----4-:R-:W-:-:S05]  /*26a0*/  @P3 IMAD.HI.U32 R11, R34, R11, RZ ;  /* 0x0000000b220b3227 */ /* 0x010fca00078e00ff */
[----:B-1----:R-:W-:Y:S01]  /*26b0*/  @P3 SHF.R.U32.HI R32, RZ, R28, R11 ;  /* 0x0000001cff203219 */ /* 0x002fe2000001160b */
[----:B0-----:R-:W-:-:S03]  /*26c0*/  @!P2 IMAD R11, R124, R14, RZ ;  /* 0x0000000e7c0ba224 */ /* 0x001fc600078e02ff */
[--C-:B------:R-:W-:Y:S01]  /*26d0*/  @!P2 SHF.R.S32.HI R33, RZ, 0x1f, R32.reuse ;  /* 0x0000001fff21a819 */ /* 0x100fe20000011420 */
[C---:B------:R-:W-:Y:S02]  /*26e0*/  @!P2 IMAD R11, R26.reuse, R15, R11 ;  /* 0x0000000f1a0ba224 */ /* 0x040fe400078e020b */
[----:B------:R-:W-:-:S04]  /*26f0*/  @!P2 IMAD.WIDE.U32 R14, R26, R14, R32 ;  /* 0x0000000e1a0ea225 */ /* 0x000fc800078e0020 */
[----:B------:R-:W-:Y:S01]  /*2700*/  @!P2 IMAD.IADD R11, R15, 0x1, R11 ;  /* 0x000000010f0ba824 */ /* 0x000fe200078e020b */
[----:B---3--:R-:W-:-:S04]  /*2710*/  @!P2 LEA R12, P3, R14, R12, 0x2 ;  /* 0x0000000c0e0ca211 */ /* 0x008fc800078610ff */
[----:B------:R-:W-:-:S05]  /*2720*/  @!P2 LEA.HI.X R13, R14, R13, R11, 0x2, P3 ;  /* 0x0000000d0e0da211 */ /* 0x000fca00018f140b */
[----:B------:R0:W5:Y:S01]  /*2730*/  @!P2 LDG.E R21, desc[UR56][R12.64] ;  /* 0x000000380c15a981 */ /* 0x000162000c1e1900 */
[----:B------:R-:W-:Y:S01]  /*2740*/  ISETP.GT.AND P2, PT, R24, R123, PT ;  /* 0x0000007b1800720c */ /* 0x000fe20003f44270 */
[----:B------:R-:W-:Y:S01]  /*2750*/  IMAD R11, R18, 0x4800, R128 ;  /* 0x00004800120b7824 */ /* 0x000fe200078e0280 */
[----:B------:R-:W-:Y:S01]  /*2760*/  LOP3.LUT P4, RZ, R224, 0x4, RZ, 0xc0, !PT ;  /* 0x00000004e0ff7812 */ /* 0x000fe2000788c0ff */
[----:B------:R-:W-:Y:S01]  /*2770*/  IMAD.MOV R14, RZ, RZ, -R32 ;  /* 0x000000ffff0e7224 */ /* 0x000fe200078e0a20 */
[----:B------:R-:W-:Y:S05]  /*2780*/  YIELD ;  /* 0x0000000000007946 */ /* 0x000fea0003800000 */
[----:B------:R-:W-:Y:S01]  /*2790*/  VIADD R31, R11, 0x20 ;  /* 0x000000200b1f7836 */ /* 0x000fe20000000000 */
[----:B------:R-:W-:Y:S01]  /*27a0*/  BSSY B0, `(.L_x_3751) ;  /* 0x00007f3000007945 */ /* 0x000fe20003800000 */
[----:B------:R-:W-:-:S02]  /*27b0*/  IMAD R27, R27, R14, R34 ;  /* 0x0000000e1b1b7224 */ /* 0x000fc400078e0222 */
[C---:B------:R-:W-:Y:S02]  /*27c0*/  IMAD R28, R11.reuse, 0x2, R116 ;  /* 0x000000020b1c7824 */ /* 0x040fe400078e0274 */
[----:B------:R-:W-:-:S04]  /*27d0*/  @P4 VIADD R31, R11, 0xffffffe0 ;  /* 0xffffffe00b1f4836 */ /* 0x000fc80000000000 */
[----:B------:R-:W-:Y:S01]  /*27e0*/  IMAD R31, R31, 0x2, R116 ;  /* 0x000000021f1f7824 */ /* 0x000fe200078e0274 */
[----:B--2---:R-:W-:-:S04]  /*27f0*/  LOP3.LUT R35, R35, 0xfffffffd, RZ, 0xc0, !PT ;  /* 0xfffffffd23237812 */ /* 0x004fc800078ec0ff */
[----:B------:R-:W-:Y:S02]  /*2800*/  @P2 LOP3.LUT R35, R35, 0x2, RZ, 0xfc, !PT ;  /* 0x0000000223232812 */ /* 0x000fe400078efcff */
[----:B------:R-:W-:-:S03]  /*2810*/  ISETP.GE.AND P2, PT, R121, 0x1, PT ;  /* 0x000000017900780c */ /* 0x000fc60003f46270 */
[----:B------:R0:W-:Y:S10]  /*2820*/  STL [R1], R35 ;  /* 0x0000002301007387 */ /* 0x0001f40000100800 */
[----:B0-----:R-:W-:Y:S05]  /*2830*/  @!P2 BRA `(.L_x_3752) ;  /* 0x0000007400d0a947 */ /* 0x001fea0003800000 */
[----:B------:R-:W-:Y:S01]  /*2840*/  SHF.R.S32.HI R84, RZ, 0x1f, R27 ;  /* 0x0000001fff547819 */ /* 0x000fe2000001141b */
[----:B------:R-:W-:Y:S01]  /*2850*/  ULDC.64 UR4, c[0x0][0x300] ;  /* 0x0000c00000047ab9 */ /* 0x000fe20000000a00 */
[----:B-----5:R-:W-:Y:S01]  /*2860*/  SHF.R.S32.HI R85, RZ, 0x1f, R21 ;  /* 0x0000001fff557819 */ /* 0x020fe20000011415 */
[----:B------:R-:W-:Y:S01]  /*2870*/  IMAD.WIDE.U32 R12, R27, UR4, RZ ;  /* 0x000000041b0c7c25 */ /* 0x000fe2000f8e00ff */
[----:B------:R-:W-:Y:S02]  /*2880*/  ULDC.U8 UR6, c[0x0][0x410] ;  /* 0x0001040000067ab9 */ /* 0x000fe40000000000 */
[----:B------:R-:W-:Y:S01]  /*2890*/  ISETP.NE.AND P2, PT, RZ, UR6, PT ;  /* 0x00000006ff007c0c */ /* 0x000fe2000bf45270 */
[----:B------:R-:W-:Y:S02]  /*28a0*/  IMAD R14, R84, UR4, RZ ;  /* 0x00000004540e7c24 */ /* 0x000fe4000f8e02ff */
[----:B------:R-:W-:Y:S02]  /*28b0*/  IMAD R32, R127, R24, RZ ;  /* 0x000000187f207224 */ /* 0x000fe400078e02ff */
[----:B------:R-:W-:Y:S01]  /*28c0*/  IMAD R11, R27, UR5, R14 ;  /* 0x000000051b0b7c24 */ /* 0x000fe2000f8e020e */
[----:B------:R-:W-:Y:S01]  /*28d0*/  ULDC.64 UR4, c[0x0][0x310] ;  /* 0x0000c40000047ab9 */ /* 0x000fe20000000a00 */
[----:B------:R-:W-:-:S02]  /*28e0*/  IMAD R86, R24, -0x60, R25 ;  /* 0xffffffa018567824 */ /* 0x000fc400078e0219 */
[----:B------:R-:W-:Y:S01]  /*28f0*/  IMAD R14, R85, UR4, RZ ;  /* 0x00000004550e7c24 */ /* 0x000fe2000f8e02ff */
[----:B------:R-:W-:Y:S02]  /*2900*/  IADD3 R13, R13, R11, RZ ;  /* 0x0000000b0d0d7210 */ /* 0x000fe40007ffe0ff */
[----:B------:R-:W-:Y:S01]  /*2910*/  SHF.R.S32.HI R11, RZ, 0x1f, R24 ;  /* 0x0000001fff0b7819 */ /* 0x000fe20000011418 */
[C---:B------:R-:W-:Y:S01]  /*2920*/  IMAD R15, R21.reuse, UR5, R14 ;  /* 0x00000005150f7c24 */ /* 0x040fe2000f8e020e */
[----:B------:R-:W-:Y:S01]  /*2930*/  VIMNMX R86, R86, 0x60, PT ;  /* 0x0000006056567848 */ /* 0x000fe20003fe0100 */
[----:B------:R-:W-:Y:S01]  /*2940*/  IMAD.WIDE.U32 R12, R21, UR4, R12 ;  /* 0x00000004150c7c25 */ /* 0x000fe2000f8e000c */
[----:B------:R-:W-:-:S03]  /*2950*/  ULDC.64 UR4, c[0x0][0x308] ;  /* 0x0000c20000047ab9 */ /* 0x000fc60000000a00 */
[----:B------:R-:W-:Y:S02]  /*2960*/  IMAD.IADD R13, R13, 0x1, R15 ;  /* 0x000000010d0d7824 */ /* 0x000fe400078e020f */
[----:B------:R-:W-:Y:S02]  /*2970*/  IMAD R15, R0, UR4, RZ ;  /* 0x00000004000f7c24 */ /* 0x000fe4000f8e02ff */
[----:B------:R-:W-:Y:S02]  /*2980*/  IMAD R37, R11, R90, R32 ;  /* 0x0000005a0b257224 */ /* 0x000fe400078e0220 */
[C---:B------:R-:W-:Y:S02]  /*2990*/  IMAD R117, R30.reuse, UR5, R15 ;  /* 0x000000051e757c24 */ /* 0x040fe4000f8e020f */
[----:B------:R-:W-:Y:S01]  /*29a0*/  IMAD.WIDE.U32 R32, R30, UR4, R12 ;  /* 0x000000041e207c25 */ /* 0x000fe2000f8e000c */
[----:B------:R-:W-:-:S03]  /*29b0*/  ULDC.64 UR4, c[0x0][0x2e8] ;  /* 0x0000ba0000047ab9 */ /* 0x000fc60000000a00 */
[----:B------:R-:W-:Y:S01]  /*29c0*/  IMAD R14, R126, R24, RZ ;  /* 0x000000187e0e7224 */ /* 0x000fe200078e02ff */
[----:B------:R-:W-:Y:S01]  /*29d0*/  LEA R120, P3, R32, UR4, 0x1 ;  /* 0x0000000420787c11 */ /* 0x000fe2000f8608ff */
[----:B------:R-:W-:Y:S02]  /*29e0*/  IMAD.IADD R117, R33, 0x1, R117 ;  /* 0x0000000121757824 */ /* 0x000fe400078e0275 */
[----:B------:R-:W-:Y:S02]  /*29f0*/  IMAD R35, R11, R96, R14 ;  /* 0x000000600b237224 */ /* 0x000fe400078e020e */
[----:B------:R-:W-:Y:S01]  /*2a00*/  IMAD.WIDE.U32 R14, R96, R24, RZ ;  /* 0x00000018600e7225 */ /* 0x000fe200078e00ff */
[----:B------:R-:W-:-:S03]  /*2a10*/  LEA.HI.X R117, R32, UR5, R117, 0x1, P3 ;  /* 0x0000000520757c11 */ /* 0x000fc600098f0c75 */
[----:B------:R-:W-:-:S04]  /*2a20*/  IMAD.WIDE.U32 R12, R90, R24, RZ ;  /* 0x000000185a0c7225 */ /* 0x000fc800078e00ff */
[----:B------:R-:W-:Y:S02]  /*2a30*/  IMAD.IADD R11, R15, 0x1, R35 ;  /* 0x000000010f0b7824 */ /* 0x000fe400078e0223 */
[----:B------:R-:W-:Y:S01]  /*2a40*/  IMAD.IADD R80, R13, 0x1, R37 ;  /* 0x000000010d507824 */ /* 0x000fe200078e0225 */
[----:B------:R-:W-:Y:S06]  /*2a50*/  @!P2 BRA `(.L_x_3753) ;  /* 0x00000038006ca947 */ /* 0x000fec0003800000 */
[----:B------:R-:W-:Y:S01]  /*2a60*/  ISETP.GE.AND P3, PT, R201, R86, PT ;  /* 0x00000056c900720c */ /* 0x000fe20003f66270 */
        /* <DEDUP_REMOVED lines=14> */
[----:B------:R-:W-:Y:S06]  /*2b50*/  @P3 BRA `(.L_x_3755) ;  /* 0x0000000000a03947 */ /* 0x000fec0003800000 */
[----:B------:R-:W-:Y:S01]  /*2b60*/  IADD3 R35, P2, R100, R14, RZ ;  /* 0x0000000e64237210 */ /* 0x000fe20007f5e0ff */
[----:B------:R-:W-:Y:S01]  /*2b70*/  ULDC.64 UR4, c[0x0][0x3e8] ;  /* 0x0000fa0000047ab9 */ /* 0x000fe20000000a00 */
[----:B------:R-:W-:Y:S02]  /*2b80*/  CS2R R76, SRZ ;  /* 0x00000000004c7805 */ /* 0x000fe4000001ff00 */
[----:B------:R-:W-:Y:S01]  /*2b90*/  CS2R R78, SRZ ;  /* 0x00000000004e7805 */ /* 0x000fe2000001ff00 */
[----:B------:R-:W-:Y:S01]  /*2ba0*/  IMAD.X R36, R11, 0x1, R104, P2 ;  /* 0x000000010b247824 */ /* 0x000fe200010e0668 */
[----:B------:R-:W-:-:S04]  /*2bb0*/  LEA R34, P2, R35, UR4, 0x1 ;  /* 0x0000000423227c11 */ /* 0x000fc8000f8408ff */
[----:B------:R-:W-:Y:S01]  /*2bc0*/  LEA.HI.X R35, R35, UR5, R36, 0x1, P2 ;  /* 0x0000000523237c11 */ /* 0x000fe200090f0c24 */
[----:B------:R-:W-:Y:S01]  /*2bd0*/  ULDC.64 UR4, c[0x0][0x400] ;  /* 0x0001000000047ab9 */ /* 0x000fe20000000a00 */
[----:B------:R-:W-:-:S05]  /*2be0*/  IADD3 R37, P2, R94, R12, RZ ;  /* 0x0000000c5e257210 */ /* 0x000fca0007f5e0ff */
[----:B------:R-:W-:Y:S01]  /*2bf0*/  IMAD.X R38, R80, 0x1, R103, P2 ;  /* 0x0000000150267824 */ /* 0x000fe200010e0667 */
        /* <DEDUP_REMOVED lines=30> */
.L_x_3755:
[----:B------:R-:W-:Y:S05]  /*2de0*/  BSYNC B1 ;  /* 0x0000000000017941 */ /* 0x000fea0003800000 */
.L_x_3754:
        /* <DEDUP_REMOVED lines=10> */
[----:B------:R-:W-:Y:S02]  /*2e90*/  CS2R R42, SRZ ;  /* 0x00000000002a7805 */ /* 0x000fe4000001ff00 */
[----:B------:R-:W-:Y:S02]  /*2ea0*/  CS2R R46, SRZ ;  /* 0x00000000002e7805 */ /* 0x000fe4000001ff00 */
[----:B------:R-:W-:Y:S01]  /*2eb0*/  CS2R R50, SRZ ;  /* 0x0000000000327805 */ /* 0x000fe2000001ff00 */
[----:B-----5:R-:W-:Y:S01]  /*2ec0*/  IMAD.MOV.U32 R81, RZ, RZ, R56 ;  /* 0x000000ffff517224 */ /* 0x020fe200078e0038 */
[----:B------:R-:W-:Y:S01]  /*2ed0*/  CS2R R54, SRZ ;  /* 0x0000000000367805 */ /* 0x000fe2000001ff00 */
[----:B------:R-:W-:Y:S01]  /*2ee0*/  IMAD.MOV.U32 R82, RZ, RZ, R57 ;  /* 0x000000ffff527224 */ /* 0x000fe200078e0039 */
[----:B------:R-:W-:Y:S06]  /*2ef0*/  @P4 BRA `(.L_x_3757) ;  /* 0x0000000000a04947 */ /* 0x000fec0003800000 */
[----:B------:R-:W-:Y:S01]  /*2f00*/  IADD3 R14, P2, P5, R100, R14, R106 ;  /* 0x0000000e640e7210 */ /* 0x000fe20007d5e06a */
[----:B------:R-:W-:Y:S01]  /*2f10*/  ULDC.64 UR4, c[0x0][0x3e8] ;  /* 0x0000fa0000047ab9 */ /* 0x000fe20000000a00 */
[----:B------:R-:W-:Y:S02]  /*2f20*/  CS2R R52, SRZ ;  /* 0x0000000000347805 */ /* 0x000fe4000001ff00 */
[----:B------:R-:W-:Y:S02]  /*2f30*/  CS2R R54, SRZ ;  /* 0x0000000000367805 */ /* 0x000fe4000001ff00 */
[----:B------:R-:W-:Y:S02]  /*2f40*/  IADD3.X R13, R104, R11, R105, P2, P5 ;  /* 0x0000000b680d7210 */ /* 0x000fe400017ea469 */
[----:B------:R-:W-:-:S04]  /*2f50*/  IADD3 R11, P2, P5, R94, R12, R108 ;  /* 0x0000000c5e0b7210 */ /* 0x000fc80007d5e06c */
[----:B------:R-:W-:Y:S02]  /*2f60*/  IADD3.X R80, R103, R80, R107, P2, P5 ;  /* 0x0000005067507210 */ /* 0x000fe400017ea46b */
[----:B------:R-:W-:-:S04]  /*2f70*/  LEA R12, P2, R14, UR4, 0x1 ;  /* 0x000000040e0c7c11 */ /* 0x000fc8000f8408ff */
[----:B------:R-:W-:Y:S01]  /*2f80*/  LEA.HI.X R13, R14, UR5, R13, 0x1, P2 ;  /* 0x000000050e0d7c11 */ /* 0x000fe200090f0c0d */
[----:B------:R-:W-:Y:S02]  /*2f90*/  ULDC.64 UR4, c[0x0][0x400] ;  /* 0x0001000000047ab9 */ /* 0x000fe40000000a00 */
        /* <DEDUP_REMOVED lines=30> */
.L_x_3757:
[----:B------:R-:W-:Y:S05]  /*3180*/  BSYNC B1 ;  /* 0x0000000000017941 */ /* 0x000fea0003800000 */
.L_x_3756:
[----:B------:R-:W-:Y:S01]  /*3190*/  IMAD.MOV.U32 R11, RZ, RZ, R60 ;  /* 0x000000ffff0b7224 */ /* 0x000fe200078e003c */
[----:B0-----:R-:W-:Y:S01]  /*31a0*/  MOV R12, R61 ;  /* 0x0000003d000c7202 */ /* 0x001fe20000000f00 */
[----:B------:R-:W-:Y:S01]  /*31b0*/  IMAD.MOV.U32 R13, RZ, RZ, R68 ;  /* 0x000000ffff0d7224 */ /* 0x000fe200078e0044 */
[----:B------:R-:W-:Y:S01]  /*31c0*/  UISETP.NE.AND UP0, UPT, UR59, 0x3, UPT ;  /* 0x000000033b00788c */ /* 0x000fe2000bf05270 */
        /* <DEDUP_REMOVED lines=89> */
[----:B------:R-:W-:Y:S02]  /*3760*/  PRMT R163, R13, 0x7610, R163 ;  /* 0x000076100da37816 */ /* 0x000fe400000000a3 */
[----:B------:R-:W-:-:S02]  /*3770*/  PRMT R166, R12, 0x7610, R166 ;  /* 0x000076100ca67816 */ /* 0x000fc400000000a6 */
[----:B------:R-:W-:Y:S01]  /*3780*/  PRMT R167, R11, 0x7610, R167 ;  /* 0x000076100ba77816 */ /* 0x000fe200000000a7 */
[----:B------:R-:W-:Y:S06]  /*3790*/  @!P2 BRA `(.L_x_3758) ;  /* 0x000000000004a947 */ /* 0x000fec0003800000 */
[----:B------:R-:W-:Y:S01]  /*37a0*/  BPT.TRAP 0x1 ;  /* 0x000000040000795c */ /* 0x000fe20000300000 */
.L_x_3758:
[----:B------:R-:W-:Y:S01]  /*37b0*/  IMAD R87, R18, 0x8, R2 ;  /* 0x0000000812577824 */ /* 0x000fe200078e0202 */
[----:B------:R-:W-:Y:S01]  /*37c0*/  SHF.L.U32 R88, R202, 0x1f, RZ ;  /* 0x0000001fca587819 */ /* 0x000fe200000006ff */
[----:B------:R-:W-:Y:S03]  /*37d0*/  BSSY B1, `(.L_x_3759) ;  /* 0x0000003000017945 */ /* 0x000fe60003800000 */
[----:B------:R-:W0:Y:S02]  /*37e0*/  SYNCS.PHASECHK.TRANS64.TRYWAIT P5, [R87+URZ+0x30890], R88 ;  /* 0x03089058570075a7 */ /* 0x000e2400080a017f */
[----:B0-----:R-:W-:Y:S05]  /*37f0*/  @!P5 BRA `(.L_x_3760) ;  /* 0x000001d000f4d947 */ /* 0x001fea0003800000 */
.L_x_4082:
[----:B------:R-:W-:Y:S05]  /*3800*/  BSYNC B1 ;  /* 0x0000000000017941 */ /* 0x000fea0003800000 */
.L_x_3759:
[----:B------:R-:W-:-:S03]  /*3810*/  UMOV UR4, 0xffffffff ;  /* 0xffffffff00047882 */ /* 0x000fc60000000000 */
[----:B------:R-:W-:Y:S05]  /*3820*/  BRA.DIV UR4, `(.L_x_3761) ;  /* 0x000001d204fc7947 */ /* 0x000fea000b800000 */
[----:B------:R1:W2:Y:S04]  /*3830*/  SHFL.IDX PT, R82, R117, RZ, 0x1c1f ;  /* 0x001c1fff75527589 */ /* 0x0002a800000e0000 */
[----:B------:R1:W3:Y:S02]  /*3840*/  SHFL.IDX PT, R11, R120, RZ, 0x1c1f ;  /* 0x001c1fff780b7589 */ /* 0x0002e400000e0000 */
.L_x_4086:
        /* <DEDUP_REMOVED lines=11> */
[--C-:B------:R-:W-:Y:S02]  /*3900*/  SHF.R.U64 R76, R76, 0x10, R77.reuse ;  /* 0x000000104c4c7819 */ /* 0x100fe4000000124d */
[----:B------:R-:W-:Y:S02]  /*3910*/  SHF.R.U32.HI R151, RZ, 0x10, R77 ;  /* 0x00000010ff977819 */ /* 0x000fe4000001164d */
[--C-:B------:R-:W-:Y:S02]  /*3920*/  SHF.R.U64 R77, R78, 0x10, R79.reuse ;  /* 0x000000104e4d7819 */ /* 0x100fe4000000124f */
[----:B------:R-:W-:Y:S02]  /*3930*/  SHF.R.U32.HI R152, RZ, 0x10, R79 ;  /* 0x00000010ff987819 */ /* 0x000fe4000001164f */
[----:B------:R-:W-:Y:S01]  /*3940*/  PRMT R79, R153, 0x5410, R77 ;  /* 0x00005410994f7816 */ /* 0x000fe2000000004d */
[----:B0-----:R-:W-:Y:S01]  /*3950*/  IMAD.U32 R77, R13, 0x10000, RZ ;  /* 0x000100000d4d7824 */ /* 0x001fe200078e00ff */
[----:B------:R-:W-:-:S02]  /*3960*/  PRMT R76, R139, 0x5432, R76 ;  /* 0x000054328b4c7816 */ /* 0x000fc4000000004c */
[----:B------:R-:W-:Y:S02]  /*3970*/  LOP3.LUT R153, R13, 0xffff0000, RZ, 0xc0, !PT ;  /* 0xffff00000d997812 */ /* 0x000fe400078ec0ff */
[----:B------:R-:W-:Y:S02]  /*3980*/  LOP3.LUT R158, R79, 0xffff0000, RZ, 0xc0, !PT ;  /* 0xffff00004f9e7812 */ /* 0x000fe400078ec0ff */
[C---:B------:R-:W-:Y:S01]  /*3990*/  LOP3.LUT R78, R76.reuse, 0xffff0000, RZ, 0xc0, !PT ;  /* 0xffff00004c4e7812 */ /* 0x040fe200078ec0ff */
[----:B------:R-:W-:Y:S02]  /*39a0*/  IMAD.U32 R76, R76, 0x10000, RZ ;  /* 0x000100004c4c7824 */ /* 0x000fe400078e00ff */
[C---:B------:R-:W-:Y:S02]  /*39b0*/  FMUL.FTZ R160, R153.reuse, R158 ;  /* 0x0000009e99a07220 */ /* 0x040fe40000410000 */
[-C--:B------:R-:W-:Y:S02]  /*39c0*/  FMUL.FTZ R13, R153, R78.reuse ;  /* 0x0000004e990d7220 */ /* 0x080fe40000410000 */
[----:B------:R-:W-:-:S02]  /*39d0*/  FFMA.FTZ R78, R77, R78, -R160 ;  /* 0x0000004e4d4e7223 */ /* 0x000fc400000108a0 */
[----:B------:R-:W-:Y:S01]  /*39e0*/  FFMA.FTZ R77, R77, R158, R13 ;  /* 0x0000009e4d4d7223 */ /* 0x000fe2000001000d */
[----:B------:R-:W-:Y:S01]  /*39f0*/  PRMT R13, R155, 0x5410, R151 ;  /* 0x000054109b0d7816 */ /* 0x000fe20000000097 */
[----:B------:R-:W-:Y:S01]  /*3a00*/  IMAD.U32 R158, R15, 0x10000, RZ ;  /* 0x000100000f9e7824 */ /* 0x000fe200078e00ff */
[----:B------:R-:W-:Y:S02]  /*3a10*/  PRMT R151, R147, 0x5432, R152 ;  /* 0x0000543293977816 */ /* 0x000fe40000000098 */
[C---:B------:R-:W-:Y:S01]  /*3a20*/  LOP3.LUT R152, R14.reuse, 0xffff0000, RZ, 0xc0, !PT ;  /* 0xffff00000e987812 */ /* 0x040fe200078ec0ff */
[C---:B------:R-:W-:Y:S01]  /*3a30*/  IMAD.U32 R155, R13.reuse, 0x10000, RZ ;  /* 0x000100000d9b7824 */ /* 0x040fe200078e00ff */
[----:B------:R-:W-:Y:S01]  /*3a40*/  LOP3.LUT R13, R13, 0xffff0000, RZ, 0xc0, !PT ;  /* 0xffff00000d0d7812 */ /* 0x000fe200078ec0ff */
[C---:B------:R-:W-:Y:S01]  /*3a50*/  IMAD.U32 R153, R151.reuse, 0x10000, RZ ;  /* 0x0001000097997824 */ /* 0x040fe200078e00ff */
[----:B------:R-:W-:Y:S01]  /*3a60*/  LOP3.LUT R151, R151, 0xffff0000, RZ, 0xc0, !PT ;  /* 0xffff000097977812 */ /* 0x000fe200078ec0ff */
[----:B------:R-:W-:Y:S01]  /*3a70*/  IMAD.U32 R14, R14, 0x10000, RZ ;  /* 0x000100000e0e7824 */ /* 0x000fe200078e00ff */
[----:B------:R-:W-:Y:S01]  /*3a80*/  F2FP.BF16.F32.PACK_AB R77, R77, R78 ;  /* 0x0000004e4d4d723e */ /* 0x000fe200000010ff */
[C---:B------:R-:W-:Y:S01]  /*3a90*/  FMUL.FTZ R157, R152.reuse, R153 ;  /* 0x00000099989d7220 */ /* 0x040fe20000410000 */
[----:B------:R-:W-:-:S03]  /*3aa0*/  FMUL.FTZ R152, R152, R155 ;  /* 0x0000009b98987220 */ /* 0x000fc60000410000 */
[C---:B------:R-:W-:Y:S01]  /*3ab0*/  FFMA.FTZ R157, R14.reuse, R155, -R157 ;  /* 0x0000009b0e9d7223 */ /* 0x040fe2000001089d */
[----:B------:R-:W-:Y:S01]  /*3ac0*/  FFMA.FTZ R152, R14, R153, R152 ;  /* 0x000000990e987223 */ /* 0x000fe20000010098 */
[----:B------:R-:W-:-:S05]  /*3ad0*/  LOP3.LUT R14, R15, 0xffff0000, RZ, 0xc0, !PT ;  /* 0xffff00000f0e7812 */ /* 0x000fca00078ec0ff */
[C---:B------:R-:W-:Y:S01]  /*3ae0*/  FMUL.FTZ R15, R14.reuse, R151 ;  /* 0x000000970e0f7220 */ /* 0x040fe20000410000 */
[----:B------:R-:W-:-:S03]  /*3af0*/  FMUL.FTZ R14, R14, R13 ;  /* 0x0000000d0e0e7220 */ /* 0x000fc60000410000 */
[C---:B------:R-:W-:Y:S01]  /*3b00*/  FFMA.FTZ R15, R158.reuse, R13, -R15 ;  /* 0x0000000d9e0f7223 */ /* 0x040fe2000001080f */
[----:B------:R-:W-:Y:S01]  /*3b10*/  FFMA.FTZ R14, R158, R151, R14 ;  /* 0x000000979e0e7223 */ /* 0x000fe2000001000e */
[C---:B------:R-:W-:Y:S01]  /*3b20*/  LOP3.LUT R13, R12.reuse, 0xffff0000, RZ, 0xc0, !PT ;  /* 0xffff00000c0d7812 */ /* 0x040fe200078ec0ff */
[----:B------:R-:W-:Y:S02]  /*3b30*/  IMAD.U32 R158, R79, 0x10000, RZ ;  /* 0x000100004f9e7824 */ /* 0x000fe400078e00ff */
[----:B------:R-:W-:Y:S01]  /*3b40*/  IMAD.U32 R79, R12, 0x10000, RZ ;  /* 0x000100000c4f7824 */ /* 0x000fe200078e00ff */
[----:B------:R-:W-:Y:S01]  /*3b50*/  F2FP.BF16.F32.PACK_AB R15, R14, R15 ;  /* 0x0000000f0e0f723e */ /* 0x000fe200000010ff */
[C---:B------:R-:W-:Y:S01]  /*3b60*/  FMUL.FTZ R12, R13.reuse, R158 ;  /* 0x0000009e0d0c7220 */ /* 0x040fe20000410000 */
[-C--:B------:R-:W-:Y:S01]  /*3b70*/  FMUL.FTZ R13, R13, R76.reuse ;  /* 0x0000004c0d0d7220 */ /* 0x080fe20000410000 */
[----:B------:R-:W-:Y:S02]  /*3b80*/  F2FP.BF16.F32.PACK_AB R14, R152, R157 ;  /* 0x0000009d980e723e */ /* 0x000fe400000010ff */
[C---:B------:R-:W-:Y:S01]  /*3b90*/  FFMA.FTZ R12, R79.reuse, R76, -R12 ;  /* 0x0000004c4f0c7223 */ /* 0x040fe2000001080c */
[----:B------:R-:W-:-:S05]  /*3ba0*/  FFMA.FTZ R13, R79, R158, R13 ;  /* 0x0000009e4f0d7223 */ /* 0x000fca000001000d */
[----:B------:R-:W-:Y:S01]  /*3bb0*/  F2FP.BF16.F32.PACK_AB R12, R13, R12 ;  /* 0x0000000c0d0c723e */ /* 0x000fe200000010ff */
[----:B------:R-:W-:-:S07]  /*3bc0*/  IMAD.MOV.U32 R13, RZ, RZ, R77 ;  /* 0x000000ffff0d7224 */ /* 0x000fce00078e004d */
.L_x_3767:
[----:B------:R-:W-:Y:S05]  /*3bd0*/  BSYNC B3 ;  /* 0x0000000000037941 */ /* 0x000fea0003800000 */
.L_x_3766:
[----:B0-----:R4:W-:Y:S02]  /*3be0*/  ST.E.128 desc[UR56][R80.64], R12 ;  /* 0x0000000c50007985 */ /* 0x0019e4000c101d38 */
.L_x_3765:
[----:B------:R-:W-:Y:S05]  /*3bf0*/  BSYNC B2 ;  /* 0x0000000000027941 */ /* 0x000fea0003800000 */
.L_x_3764:
[----:B------:R-:W-:Y:S01]  /*3c00*/  ISETP.NE.AND P3, PT, R7, RZ, PT ;  /* 0x000000ff0700720c */ /* 0x000fe20003f65270 */
[----:B------:R-:W-:-:S12]  /*3c10*/  BSSY B2, `(.L_x_3768) ;  /* 0x0000039000027945 */ /* 0x000fd80003800000 */
[----:B------:R-:W-:Y:S05]  /*3c20*/  @!P3 BRA `(.L_x_3769) ;  /* 0x0000000000dcb947 */ /* 0x000fea0003800000 */
[----:B----4-:R4:W0:Y:S01]  /*3c30*/  LDS.128 R12, [R31+0x1e000] ;  /* 0x01e000001f0c7984 */ /* 0x0108220000000c00 */
[----:B------:R-:W-:Y:S01]  /*3c40*/  ISETP.GE.AND P3, PT, R206, R121, PT ;  /* 0x00000079ce00720c */ /* 0x000fe20003f66270 */
[----:B---3--:R-:W-:Y:S01]  /*3c50*/  IMAD.MOV.U32 R76, RZ, RZ, R11 ;  /* 0x000000ffff4c7224 */ /* 0x008fe200078e000b */
[----:B------:R-:W-:Y:S01]  /*3c60*/  SHF.L.U32 R79, R196, 0x3, RZ ;  /* 0x00000003c44f7819 */ /* 0x000fe200000006ff */
[----:B--2---:R-:W-:Y:S01]  /*3c70*/  IMAD.MOV.U32 R77, RZ, RZ, R82 ;  /* 0x000000ffff4d7224 */ /* 0x004fe200078e0052 */
[----:B------:R-:W-:Y:S03]  /*3c80*/  BSSY B3, `(.L_x_3770) ;  /* 0x0000030000037945 */ /* 0x000fe60003800000 */
[----:B------:R-:W-:-:S06]  /*3c90*/  IMAD.WIDE R76, R79, 0x2, R76 ;  /* 0x000000024f4c7825 */ /* 0x000fcc00078e024c */
[----:B----4-:R-:W-:Y:S05]  /*3ca0*/  @P3 BRA `(.L_x_3771) ;  /* 0x0000000000b43947 */ /* 0x010fea0003800000 */
[----:B------:R-:W-:Y:S02]  /*3cb0*/  SHF.R.U64 R74, R74, 0x10, R75 ;  /* 0x000000104a4a7819 */ /* 0x000fe4000000124b */
[--C-:B------:R-:W-:Y:S02]  /*3cc0*/  SHF.R.U64 R72, R72, 0x10, R73.reuse ;  /* 0x0000001048487819 */ /* 0x100fe40000001249 */
[----:B------:R-:W-:Y:S02]  /*3cd0*/  PRMT R74, R146, 0x5432, R74 ;  /* 0x00005432924a7816 */ /* 0x000fe4000000004a */
[----:B------:R-:W-:Y:S02]  /*3ce0*/  PRMT R72, R135, 0x5432, R72 ;  /* 0x0000543287487816 */ /* 0x000fe40000000048 */
[C---:B0-----:R-:W-:Y:S02]  /*3cf0*/  LOP3.LUT R81, R13.reuse, 0xffff0000, RZ, 0xc0, !PT ;  /* 0xffff00000d517812 */ /* 0x041fe400078ec0ff */
[C---:B------:R-:W-:Y:S01]  /*3d00*/  LOP3.LUT R80, R74.reuse, 0xffff0000, RZ, 0xc0, !PT ;  /* 0xffff00004a507812 */ /* 0x040fe200078ec0ff */
[----:B------:R-:W-:Y:S01]  /*3d10*/  IMAD.U32 R74, R74, 0x10000, RZ ;  /* 0x000100004a4a7824 */ /* 0x000fe200078e00ff */
[C---:B------:R-:W-:Y:S01]  /*3d20*/  LOP3.LUT R78, R72.reuse, 0xffff0000, RZ, 0xc0, !PT ;  /* 0xffff0000484e7812 */ /* 0x040fe200078ec0ff */
[----:B------:R-:W-:Y:S01]  /*3d30*/  IMAD.U32 R72, R72, 0x10000, RZ ;  /* 0x0001000048487824 */ /* 0x000fe200078e00ff */
[----:B------:R-:W-:Y:S01]  /*3d40*/  SHF.R.U32.HI R79, RZ, 0x10, R73 ;  /* 0x00000010ff4f7819 */ /* 0x000fe20000011649 */
[----:B------:R-:W-:-:S02]  /*3d50*/  IMAD.U32 R73, R13, 0x10000, RZ ;  /* 0x000100000d497824 */ /* 0x000fc400078e00ff */
[C---:B------:R-:W-:Y:S01]  /*3d60*/  FMUL.FTZ R152, R81.reuse, R80 ;  /* 0x0000005051987220 */ /* 0x040fe20000410000 */
[----:B------:R-:W-:Y:S01]  /*3d70*/  SHF.R.U32.HI R75, RZ, 0x10, R75 ;  /* 0x00000010ff4b7819 */ /* 0x000fe2000001164b */
[-C--:B------:R-:W-:Y:S02]  /*3d80*/  FMUL.FTZ R13, R81, R78.reuse ;  /* 0x0000004e510d7220 */ /* 0x080fe40000410000 */
[C---:B------:R-:W-:Y:S01]  /*3d90*/  FFMA.FTZ R78, R73.reuse, R78, -R152 ;  /* 0x0000004e494e7223 */ /* 0x040fe20000010898 */
[----:B------:R-:W-:Y:S01]  /*3da0*/  PRMT R75, R178, 0x5410, R75 ;  /* 0x00005410b24b7816 */ /* 0x000fe2000000004b */
[----:B------:R-:W-:Y:S01]  /*3db0*/  FFMA.FTZ R73, R73, R80, R13 ;  /* 0x0000005049497223 */ /* 0x000fe2000001000d */
        /* <DEDUP_REMOVED lines=10> */
[----:B------:R-:W-:Y:S01]  /*3e60*/  F2FP.BF16.F32.PACK_AB R73, R73, R78 ;  /* 0x0000004e4949723e */ /* 0x000fe200000010ff */
[C---:B------:R-:W-:Y:S02]  /*3e70*/  FFMA.FTZ R151, R14.reuse, R81, -R151 ;  /* 0x000000510e977223 */ /* 0x040fe40000010897 */
[----:B------:R-:W-:Y:S01]  /*3e80*/  FFMA.FTZ R80, R14, R79, R80 ;  /* 0x0000004f0e507223 */ /* 0x000fe20000010050 */
[----:B------:R-:W-:-:S05]  /*3e90*/  LOP3.LUT R14, R15, 0xffff0000, RZ, 0xc0, !PT ;  /* 0xffff00000f0e7812 */ /* 0x000fca00078ec0ff */
[C---:B------:R-:W-:Y:S01]  /*3ea0*/  FMUL.FTZ R15, R14.reuse, R75 ;  /* 0x0000004b0e0f7220 */ /* 0x040fe20000410000 */
[----:B------:R-:W-:-:S03]  /*3eb0*/  FMUL.FTZ R14, R14, R13 ;  /* 0x0000000d0e0e7220 */ /* 0x000fc60000410000 */
[----:B------:R-:W-:Y:S01]  /*3ec0*/  FFMA.FTZ R15, R152, R13, -R15 ;  /* 0x0000000d980f7223 */ /* 0x000fe2000001080f */
[----:B------:R-:W-:Y:S01]  /*3ed0*/  LOP3.LUT R13, R12, 0xffff0000, RZ, 0xc0, !PT ;  /* 0xffff00000c0d7812 */ /* 0x000fe200078ec0ff */
[----:B------:R-:W-:Y:S01]  /*3ee0*/  FFMA.FTZ R14, R152, R75, R14 ;  /* 0x0000004b980e7223 */ /* 0x000fe2000001000e */
[----:B------:R-:W-:-:S03]  /*3ef0*/  IMAD.U32 R75, R12, 0x10000, RZ ;  /* 0x000100000c4b7824 */ /* 0x000fc600078e00ff */
[C---:B------:R-:W-:Y:S01]  /*3f00*/  FMUL.FTZ R12, R13.reuse, R74 ;  /* 0x0000004a0d0c7220 */ /* 0x040fe20000410000 */
[-C--:B------:R-:W-:Y:S01]  /*3f10*/  FMUL.FTZ R13, R13, R72.reuse ;  /* 0x000000480d0d7220 */ /* 0x080fe20000410000 */
[----:B------:R-:W-:Y:S02]  /*3f20*/  F2FP.BF16.F32.PACK_AB R15, R14, R15 ;  /* 0x0000000f0e0f723e */ /* 0x000fe400000010ff */
[C---:B------:R-:W-:Y:S01]  /*3f30*/  FFMA.FTZ R12, R75.reuse, R72, -R12 ;  /* 0x000000484b0c7223 */ /* 0x040fe2000001080c */
[----:B------:R-:W-:Y:S01]  /*3f40*/  FFMA.FTZ R13, R75, R74, R13 ;  /* 0x0000004a4b0d7223 */ /* 0x000fe2000001000d */
[----:B------:R-:W-:-:S04]  /*3f50*/  F2FP.BF16.F32.PACK_AB R14, R80, R151 ;  /* 0x00000097500e723e */ /* 0x000fc800000010ff */
[----:B------:R-:W-:Y:S02]  /*3f60*/  F2FP.BF16.F32.PACK_AB R12, R13, R12 ;  /* 0x0000000c0d0c723e */ /* 0x000fe400000010ff */
[----:B------:R-:W-:-:S07]  /*3f70*/  MOV R13, R73 ;  /* 0x00000049000d7202 */ /* 0x000fce0000000f00 */
.L_x_3771:
[----:B------:R-:W-:Y:S05]  /*3f80*/  BSYNC B3 ;  /* 0x0000000000037941 */ /* 0x000fea0003800000 */
.L_x_3770:
[----:B0-----:R0:W-:Y:S02]  /*3f90*/  ST.E.128 desc[UR56][R76.64], R12 ;  /* 0x0000000c4c007985 */ /* 0x0011e4000c101d38 */
.L_x_3769:
[----:B------:R-:W-:Y:S05]  /*3fa0*/  BSYNC B2 ;  /* 0x0000000000027941 */ /* 0x000fea0003800000 */
.L_x_3768:
[----:B------:R-:W-:Y:S01]  /*3fb0*/  ISETP.NE.AND P3, PT, R8, RZ, PT ;  /* 0x000000ff0800720c */ /* 0x000fe20003f65270 */
[----:B------:R-:W-:-:S12]  /*3fc0*/  BSSY B2, `(.L_x_3772) ;  /* 0x0000039000027945 */ /* 0x000fd80003800000 */
[----:B------:R-:W-:Y:S05]  /*3fd0*/  @!P3 BRA `(.L_x_3773) ;  /* 0x0000000000dcb947 */ /* 0x000fea0003800000 */
[----:B0---4-:R0:W4:Y:S01]  /*3fe0*/  LDS.128 R12, [R28+0x21000] ;  /* 0x021000001c0c7984 */ /* 0x0111220000000c00 */
[----:B------:R-:W-:Y:S01]  /*3ff0*/  ISETP.GE.AND P3, PT, R204, R121, PT ;  /* 0x00000079cc00720c */ /* 0x000fe20003f66270 */
[----:B------:R-:W-:Y:S01]  /*4000*/  IMAD.SHL.U32 R75, R197, 0x8, RZ ;  /* 0x00000008c54b7824 */ /* 0x000fe200078e00ff */
[----:B------:R-:W-:Y:S01]  /*4010*/  BSSY B3, `(.L_x_3774) ;  /* 0x0000032000037945 */ /* 0x000fe20003800000 */
[----:B---3--:R-:W-:Y:S02]  /*4020*/  IMAD.MOV.U32 R72, RZ, RZ, R11 ;  /* 0x000000ffff487224 */ /* 0x008fe400078e000b */
[----:B--2---:R-:W-:Y:S02]  /*4030*/  IMAD.MOV.U32 R73, RZ, RZ, R82 ;  /* 0x000000ffff497224 */ /* 0x004fe400078e0052 */
[----:B------:R-:W-:-:S06]  /*4040*/  IMAD.WIDE R72, R75, 0x2, R72 ;  /* 0x000000024b487825 */ /* 0x000fcc00078e0248 */
[----:B0-----:R-:W-:Y:S05]  /*4050*/  @P3 BRA `(.L_x_3775) ;  /* 0x0000000000b43947 */ /* 0x001fea0003800000 */
[----:B------:R-:W-:Y:S01]  /*4060*/  SHF.R.U64 R70, R70, 0x10, R71 ;  /* 0x0000001046467819 */ /* 0x000fe20000001247 */
[----:B----4-:R-:W-:Y:S01]  /*4070*/  IMAD.U32 R75, R14, 0x10000, RZ ;  /* 0x000100000e4b7824 */ /* 0x010fe200078e00ff */
[----:B------:R-:W-:Y:S01]  /*4080*/  SHF.R.U64 R68, R68, 0x10, R69 ;  /* 0x0000001044447819 */ /* 0x000fe20000001245 */
[----:B------:R-:W-:Y:S01]  /*4090*/  IMAD.U32 R76, R15, 0x10000, RZ ;  /* 0x000100000f4c7824 */ /* 0x000fe200078e00ff */
[----:B------:R-:W-:Y:S02]  /*40a0*/  PRMT R70, R144, 0x5432, R70 ;  /* 0x0000543290467816 */ /* 0x000fe40000000046 */
[----:B------:R-:W-:Y:S02]  /*40b0*/  SHF.R.U32.HI R74, RZ, 0x10, R71 ;  /* 0x00000010ff4a7819 */ /* 0x000fe40000011647 */
[----:B------:R-:W-:Y:S02]  /*40c0*/  SHF.R.U32.HI R69, RZ, 0x10, R69 ;  /* 0x00000010ff457819 */ /* 0x000fe40000011645 */
[----:B------:R-:W-:-:S02]  /*40d0*/  LOP3.LUT R77, R13, 0xffff0000, RZ, 0xc0, !PT ;  /* 0xffff00000d4d7812 */ /* 0x000fc400078ec0ff */
[C---:B------:R-:W-:Y:S01]  /*40e0*/  LOP3.LUT R78, R70.reuse, 0xffff0000, RZ, 0xc0, !PT ;  /* 0xffff0000464e7812 */ /* 0x040fe200078ec0ff */
[----:B------:R-:W-:Y:S01]  /*40f0*/  IMAD.U32 R70, R70, 0x10000, RZ ;  /* 0x0001000046467824 */ /* 0x000fe200078e00ff */
[----:B------:R-:W-:Y:S02]  /*4100*/  PRMT R68, R131, 0x5432, R68 ;  /* 0x0000543283447816 */ /* 0x000fe40000000044 */
[----:B------:R-:W-:Y:S01]  /*4110*/  PRMT R74, R145, 0x5432, R74 ;  /* 0x00005432914a7816 */ /* 0x000fe2000000004a */
[----:B------:R-:W-:Y:S01]  /*4120*/  FMUL.FTZ R80, R77, R78 ;  /* 0x0000004e4d507220 */ /* 0x000fe20000410000 */
[----:B------:R-:W-:Y:S02]  /*4130*/  PRMT R69, R175, 0x5410, R69 ;  /* 0x00005410af457816 */ /* 0x000fe40000000045 */
        /* <DEDUP_REMOVED lines=9> */
[----:B------:R-:W-:-:S02]  /*41d0*/  IMAD.U32 R13, R12, 0x10000, RZ ;  /* 0x000100000c0d7824 */ /* 0x000fc400078e00ff */
[----:B------:R-:W-:Y:S01]  /*41e0*/  FMUL.FTZ R152, R14, R79 ;  /* 0x0000004f0e987220 */ /* 0x000fe20000410000 */
[----:B------:R-:W-:Y:S01]  /*41f0*/  LOP3.LUT R12, R12, 0xffff0000, RZ, 0xc0, !PT ;  /* 0xffff00000c0c7812 */ /* 0x000fe200078ec0ff */
[-C--:B------:R-:W-:Y:S01]  /*4200*/  FMUL.FTZ R14, R14, R81.reuse ;  /* 0x000000510e0e7220 */ /* 0x080fe20000410000 */
[----:B------:R-:W-:Y:S01]  /*4210*/  SHF.L.U32 R68, R68, 0x10, RZ ;  /* 0x0000001044447819 */ /* 0x000fe200000006ff */
[----:B------:R-:W-:Y:S01]  /*4220*/  FFMA.FTZ R152, R75, R81, -R152 ;  /* 0x000000514b987223 */ /* 0x000fe20000010898 */
[----:B------:R-:W-:Y:S01]  /*4230*/  LOP3.LUT R69, R69, 0xffff0000, RZ, 0xc0, !PT ;  /* 0xffff000045457812 */ /* 0x000fe200078ec0ff */
[----:B------:R-:W-:Y:S01]  /*4240*/  FFMA.FTZ R77, R15, R78, R77 ;  /* 0x0000004e0f4d7223 */ /* 0x000fe2000001004d */
        /* <DEDUP_REMOVED lines=13> */
[----:B------:R-:W-:-:S07]  /*4320*/  F2FP.BF16.F32.PACK_AB R15, R74, R15 ;  /* 0x0000000f4a0f723e */ /* 0x000fce00000010ff */
.L_x_3775:
[----:B------:R-:W-:Y:S05]  /*4330*/  BSYNC B3 ;  /* 0x0000000000037941 */ /* 0x000fea0003800000 */
.L_x_3774:
[----:B----4-:R0:W-:Y:S02]  /*4340*/  ST.E.128 desc[UR56][R72.64], R12 ;  /* 0x0000000c48007985 */ /* 0x0101e4000c101d38 */
.L_x_3773:
[----:B------:R-:W-:Y:S05]  /*4350*/  BSYNC B2 ;  /* 0x0000000000027941 */ /* 0x000fea0003800000 */
.L_x_3772:
        /* <DEDUP_REMOVED lines=9> */
[----:B------:R-:W-:Y:S01]  /*43f0*/  SHF.R.U64 R70, R66, 0x10, R67 ;  /* 0x0000001042467819 */ /* 0x000fe20000001243 */
[----:B----4-:R-:W-:Y:S01]  /*4400*/  IMAD.U32 R72, R15, 0x10000, RZ ;  /* 0x000100000f487824 */ /* 0x010fe200078e00ff */
[----:B------:R-:W-:Y:S02]  /*4410*/  SHF.R.U64 R71, R64, 0x10, R65 ;  /* 0x0000001040477819 */ /* 0x000fe40000001241 */
[----:B------:R-:W-:Y:S02]  /*4420*/  SHF.R.U32.HI R67, RZ, 0x10, R67 ;  /* 0x00000010ff437819 */ /* 0x000fe40000011643 */
[----:B------:R-:W-:Y:S02]  /*4430*/  PRMT R70, R140, 0x5432, R70 ;  /* 0x000054328c467816 */ /* 0x000fe40000000046 */
[----:B------:R-:W-:Y:S01]  /*4440*/  SHF.R.U32.HI R73, RZ, 0x10, R65 ;  /* 0x00000010ff497819 */ /* 0x000fe20000011641 */
[----:B------:R-:W-:Y:S01]  /*4450*/  IMAD.U32 R65, R14, 0x10000, RZ ;  /* 0x000100000e417824 */ /* 0x000fe200078e00ff */
[----:B------:R-:W-:-:S02]  /*4460*/  PRMT R71, R173, 0x5410, R71 ;  /* 0x00005410ad477816 */ /* 0x000fc40000000047 */
[----:B------:R-:W-:Y:S02]  /*4470*/  PRMT R67, R177, 0x5410, R67 ;  /* 0x00005410b1437816 */ /* 0x000fe40000000043 */
[----:B------:R-:W-:Y:S02]  /*4480*/  LOP3.LUT R77, R13, 0xffff0000, RZ, 0xc0, !PT ;  /* 0xffff00000d4d7812 */ /* 0x000fe400078ec0ff */
[C---:B------:R-:W-:Y:S01]  /*4490*/  LOP3.LUT R74, R70.reuse, 0xffff0000, RZ, 0xc0, !PT ;  /* 0xffff0000464a7812 */ /* 0x040fe200078ec0ff */
[----:B------:R-:W-:Y:S01]  /*44a0*/  IMAD.U32 R70, R70, 0x10000, RZ ;  /* 0x0001000046467824 */ /* 0x000fe200078e00ff */
[----:B------:R-:W-:Y:S01]  /*44b0*/  PRMT R66, R174, 0x5410, R73 ;  /* 0x00005410ae427816 */ /* 0x000fe20000000049 */
[----:B------:R-:W-:Y:S01]  /*44c0*/  IMAD.U32 R73, R67, 0x10000, RZ ;  /* 0x0001000043497824 */ /* 0x000fe200078e00ff */
[----:B------:R-:W-:Y:S01]  /*44d0*/  LOP3.LUT R76, R71, 0xffff0000, RZ, 0xc0, !PT ;  /* 0xffff0000474c7812 */ /* 0x000fe200078ec0ff */
[----:B------:R-:W-:Y:S01]  /*44e0*/  FMUL.FTZ R78, R77, R74 ;  /* 0x0000004a4d4e7220 */ /* 0x000fe20000410000 */
[----:B------:R-:W-:Y:S01]  /*44f0*/  LOP3.LUT R14, R14, 0xffff0000, RZ, 0xc0, !PT ;  /* 0xffff00000e0e7812 */ /* 0x000fe200078ec0ff */
[----:B------:R-:W-:Y:S01]  /*4500*/  IMAD.U32 R75, R66, 0x10000, RZ ;  /* 0x00010000424b7824 */ /* 0x000fe200078e00ff */
[----:B------:R-:W-:Y:S01]  /*4510*/  LOP3.LUT R64, R15, 0xffff0000, RZ, 0xc0, !PT ;  /* 0xffff00000f407812 */ /* 0x000fe200078ec0ff */
[----:B------:R-:W-:-:S02]  /*4520*/  IMAD.U32 R15, R13, 0x10000, RZ ;  /* 0x000100000d0f7824 */ /* 0x000fc400078e00ff */
[-C--:B------:R-:W-:Y:S01]  /*4530*/  FMUL.FTZ R77, R77, R76.reuse ;  /* 0x0000004c4d4d7220 */ /* 0x080fe20000410000 */
[----:B------:R-:W-:Y:S02]  /*4540*/  IMAD.U32 R13, R12, 0x10000, RZ ;  /* 0x000100000c0d7824 */ /* 0x000fe400078e00ff */
[----:B------:R-:W-:Y:S01]  /*4550*/  FMUL.FTZ R80, R14, R73 ;  /* 0x000000490e507220 */ /* 0x000fe20000410000 */
[----:B------:R-:W-:Y:S01]  /*4560*/  LOP3.LUT R12, R12, 0xffff0000, RZ, 0xc0, !PT ;  /* 0xffff00000c0c7812 */ /* 0x000fe200078ec0ff */
[C---:B------:R-:W-:Y:S01]  /*4570*/  FFMA.FTZ R78, R15.reuse, R76, -R78 ;  /* 0x0000004c0f4e7223 */ /* 0x040fe2000001084e */
[----:B------:R-:W-:Y:S01]  /*4580*/  FFMA.FTZ R77, R15, R74, R77 ;  /* 0x0000004a0f4d7223 */ /* 0x000fe2000001004d */
[-C--:B------:R-:W-:Y:S01]  /*4590*/  FMUL.FTZ R14, R14, R75.reuse ;  /* 0x0000004b0e0e7220 */ /* 0x080fe20000410000 */
[----:B------:R-:W-:Y:S01]  /*45a0*/  LOP3.LUT R67, R67, 0xffff0000, RZ, 0xc0, !PT ;  /* 0xffff000043437812 */ /* 0x000fe200078ec0ff */
[----:B------:R-:W-:Y:S01]  /*45b0*/  IMAD.U32 R71, R71, 0x10000, RZ ;  /* 0x0001000047477824 */ /* 0x000fe200078e00ff */
[----:B------:R-:W-:Y:S01]  /*45c0*/  LOP3.LUT R15, R66, 0xffff0000, RZ, 0xc0, !PT ;  /* 0xffff0000420f7812 */ /* 0x000fe200078ec0ff */
[C---:B------:R-:W-:Y:S01]  /*45d0*/  FFMA.FTZ R80, R65.reuse, R75, -R80 ;  /* 0x0000004b41507223 */ /* 0x040fe20000010850 */
[----:B------:R-:W-:Y:S01]  /*45e0*/  FFMA.FTZ R65, R65, R73, R14 ;  /* 0x0000004941417223 */ /* 0x000fe2000001000e */
[----:B------:R-:W-:Y:S01]  /*45f0*/  FMUL.FTZ R73, R64, R67 ;  /* 0x0000004340497220 */ /* 0x000fe20000410000 */
[CC--:B------:R-:W-:Y:S01]  /*4600*/  FMUL.FTZ R14, R12.reuse, R70.reuse ;  /* 0x000000460c0e7220 */ /* 0x0c0fe20000410000 */
[----:B------:R-:W-:Y:S01]  /*4610*/  FMUL.FTZ R75, R12, R71 ;  /* 0x000000470c4b7220 */ /* 0x000fe20000410000 */
        /* <DEDUP_REMOVED lines=10> */
.L_x_3779:
[----:B------:R-:W-:Y:S05]  /*46c0*/  BSYNC B3 ;  /* 0x0000000000037941 */ /* 0x000fea0003800000 */
.L_x_3778:
[----:B----4-:R0:W-:Y:S02]  /*46d0*/  ST.E.128 desc[UR56][R68.64], R12 ;  /* 0x0000000c44007985 */ /* 0x0101e4000c101d38 */
.L_x_3777:
[----:B------:R-:W-:Y:S05]  /*46e0*/  BSYNC B2 ;  /* 0x0000000000027941 */ /* 0x000fea0003800000 */
.L_x_3776:
        /* <DEDUP_REMOVED lines=9> */
[----:B------:R-:W-:Y:S01]  /*4780*/  SHF.R.U32.HI R66, RZ, 0x10, R61 ;  /* 0x00000010ff427819 */ /* 0x000fe2000001163d */
[----:B----4-:R-:W-:Y:S01]  /*4790*/  IMAD.U32 R68, R15, 0x10000, RZ ;  /* 0x000100000f447824 */ /* 0x010fe200078e00ff */
[----:B------:R-:W-:Y:S02]  /*47a0*/  SHF.R.U64 R69, R62, 0x10, R63 ;  /* 0x000000103e457819 */ /* 0x000fe4000000123f */
[----:B------:R-:W-:Y:S02]  /*47b0*/  SHF.R.U64 R67, R60, 0x10, R61 ;  /* 0x000000103c437819 */ /* 0x000fe4000000123d */
[----:B------:R-:W-:Y:S02]  /*47c0*/  SHF.R.U32.HI R70, RZ, 0x10, R63 ;  /* 0x00000010ff467819 */ /* 0x000fe4000001163f */
[----:B------:R-:W-:Y:S02]  /*47d0*/  PRMT R62, R119, 0x5432, R66 ;  /* 0x00005432773e7816 */ /* 0x000fe40000000042 */
[----:B------:R-:W-:-:S02]  /*47e0*/  PRMT R66, R118, 0x5432, R69 ;  /* 0x0000543276427816 */ /* 0x000fc40000000045 */
[----:B------:R-:W-:Y:S01]  /*47f0*/  PRMT R67, R172, 0x5410, R67 ;  /* 0x00005410ac437816 */ /* 0x000fe20000000043 */
[----:B------:R-:W-:Y:S01]  /*4800*/  IMAD.U32 R71, R62, 0x10000, RZ ;  /* 0x000100003e477824 */ /* 0x000fe200078e00ff */
[----:B------:R-:W-:Y:S02]  /*4810*/  PRMT R63, R83, 0x5432, R70 ;  /* 0x00005432533f7816 */ /* 0x000fe40000000046 */
[----:B------:R-:W-:Y:S02]  /*4820*/  LOP3.LUT R73, R13, 0xffff0000, RZ, 0xc0, !PT ;  /* 0xffff00000d497812 */ /* 0x000fe400078ec0ff */
[C---:B------:R-:W-:Y:S01]  /*4830*/  LOP3.LUT R70, R66.reuse, 0xffff0000, RZ, 0xc0, !PT ;  /* 0xffff000042467812 */ /* 0x040fe200078ec0ff */
        /* <DEDUP_REMOVED lines=8> */
[----:B------:R-:W-:Y:S01]  /*48c0*/  IMAD.U32 R15, R13, 0x10000, RZ ;  /* 0x000100000d0f7824 */ /* 0x000fe200078e00ff */
[----:B------:R-:W-:Y:S01]  /*48d0*/  LOP3.LUT R63, R63, 0xffff0000, RZ, 0xc0, !PT ;  /* 0xffff00003f3f7812 */ /* 0x000fe200078ec0ff */
[----:B------:R-:W-:-:S02]  /*48e0*/  IMAD.U32 R13, R12, 0x10000, RZ ;  /* 0x000100000c0d7824 */ /* 0x000fc400078e00ff */
[----:B------:R-:W-:Y:S01]  /*48f0*/  FMUL.FTZ R76, R14, R69 ;  /* 0x000000450e4c7220 */ /* 0x000fe20000410000 */
[----:B------:R-:W-:Y:S01]  /*4900*/  LOP3.LUT R12, R12, 0xffff0000, RZ, 0xc0, !PT ;  /* 0xffff00000c0c7812 */ /* 0x000fe200078ec0ff */
[C---:B------:R-:W-:Y:S01]  /*4910*/  FFMA.FTZ R74, R15.reuse, R72, -R74 ;  /* 0x000000480f4a7223 */ /* 0x040fe2000001084a */
[----:B------:R-:W-:Y:S01]  /*4920*/  FFMA.FTZ R73, R15, R70, R73 ;  /* 0x000000460f497223 */ /* 0x000fe20000010049 */
[-C--:B------:R-:W-:Y:S01]  /*4930*/  FMUL.FTZ R14, R14, R71.reuse ;  /* 0x000000470e0e7220 */ /* 0x080fe20000410000 */
[----:B------:R-:W-:Y:S01]  /*4940*/  LOP3.LUT R15, R62, 0xffff0000, RZ, 0xc0, !PT ;  /* 0xffff00003e0f7812 */ /* 0x000fe200078ec0ff */
[----:B------:R-:W-:Y:S02]  /*4950*/  IMAD.U32 R67, R67, 0x10000, RZ ;  /* 0x0001000043437824 */ /* 0x000fe400078e00ff */
        /* <DEDUP_REMOVED lines=15> */
.L_x_3783:
[----:B------:R-:W-:Y:S05]  /*4a50*/  BSYNC B3 ;  /* 0x0000000000037941 */ /* 0x000fea0003800000 */
.L_x_3782:
[----:B----4-:R0:W-:Y:S02]  /*4a60*/  ST.E.128 desc[UR56][R64.64], R12 ;  /* 0x0000000c40007985 */ /* 0x0101e4000c101d38 */
.L_x_3781:
[----:B------:R-:W-:Y:S05]  /*4a70*/  BSYNC B2 ;  /* 0x0000000000027941 */ /* 0x000fea0003800000 */
.L_x_3780:
        /* <DEDUP_REMOVED lines=11> */
[----:B------:R-:W-:Y:S02]  /*4b30*/  SHF.R.U32.HI R58, RZ, 0x10, R59 ;  /* 0x00000010ff3a7819 */ /* 0x000fe4000001163b */
[----:B------:R-:W-:Y:S02]  /*4b40*/  SHF.R.U32.HI R62, RZ, 0x10, R57 ;  /* 0x00000010ff3e7819 */ /* 0x000fe40000011639 */
[----:B------:R-:W-:Y:S02]  /*4b50*/  PRMT R170, R170, 0x5410, R63 ;  /* 0x00005410aaaa7816 */ /* 0x000fe4000000003f */
[----:B------:R-:W-:-:S02]  /*4b60*/  PRMT R168, R168, 0x5410, R65 ;  /* 0x00005410a8a87816 */ /* 0x000fc40000000041 */
[----:B------:R-:W-:Y:S02]  /*4b70*/  PRMT R171, R171, 0x5410, R58 ;  /* 0x00005410abab7816 */ /* 0x000fe4000000003a */
[----:B------:R-:W-:Y:S02]  /*4b80*/  PRMT R169, R169, 0x5410, R62 ;  /* 0x00005410a9a97816 */ /* 0x000fe4000000003e */
[----:B------:R-:W-:Y:S02]  /*4b90*/  LOP3.LUT R58, R13, 0xffff0000, RZ, 0xc0, !PT ;  /* 0xffff00000d3a7812 */ /* 0x000fe400078ec0ff */
[----:B------:R-:W-:Y:S01]  /*4ba0*/  LOP3.LUT R64, R170, 0xffff0000, RZ, 0xc0, !PT ;  /* 0xffff0000aa407812 */ /* 0x000fe200078ec0ff */
[----:B------:R-:W-:Y:S01]  /*4bb0*/  IMAD.U32 R63, R169, 0x10000, RZ ;  /* 0x00010000a93f7824 */ /* 0x000fe200078e00ff */
[----:B------:R-:W-:Y:S01]  /*4bc0*/  LOP3.LUT R62, R168, 0xffff0000, RZ, 0xc0, !PT ;  /* 0xffff0000a83e7812 */ /* 0x000fe200078ec0ff */
[----:B------:R-:W-:Y:S01]  /*4bd0*/  IMAD.U32 R170, R170, 0x10000, RZ ;  /* 0x00010000aaaa7824 */ /* 0x000fe200078e00ff */
[----:B------:R-:W-:Y:S01]  /*4be0*/  SHF.L.U32 R59, R13, 0x10, RZ ;  /* 0x000000100d3b7819 */ /* 0x000fe200000006ff */
[----:B------:R-:W-:Y:S01]  /*4bf0*/  FMUL.FTZ R66, R58, R64 ;  /* 0x000000403a427220 */ /* 0x000fe20000410000 */
[----:B------:R-:W-:Y:S01]  /*4c00*/  LOP3.LUT R57, R14, 0xffff0000, RZ, 0xc0, !PT ;  /* 0xffff00000e397812 */ /* 0x000fe200078ec0ff */
[----:B------:R-:W-:Y:S01]  /*4c10*/  FMUL.FTZ R65, R58, R62 ;  /* 0x0000003e3a417220 */ /* 0x000fe20000410000 */
[C---:B------:R-:W-:Y:S01]  /*4c20*/  LOP3.LUT R11, R15.reuse, 0xffff0000, RZ, 0xc0, !PT ;  /* 0xffff00000f0b7812 */ /* 0x040fe200078ec0ff */
[----:B------:R-:W-:Y:S01]  /*4c30*/  IMAD.U32 R14, R15, 0x10000, RZ ;  /* 0x000100000f0e7824 */ /* 0x000fe200078e00ff */
[C---:B------:R-:W-:Y:S01]  /*4c40*/  LOP3.LUT R58, R12.reuse, 0xffff0000, RZ, 0xc0, !PT ;  /* 0xffff00000c3a7812 */ /* 0x040fe200078ec0ff */
[----:B------:R-:W-:-:S02]  /*4c50*/  IMAD.U32 R13, R12, 0x10000, RZ ;  /* 0x000100000c0d7824 */ /* 0x000fc400078e00ff */
[----:B------:R-:W-:Y:S01]  /*4c60*/  FFMA.FTZ R12, R59, R62, -R66 ;  /* 0x0000003e3b0c7223 */ /* 0x000fe20000010842 */
[----:B------:R-:W-:Y:S02]  /*4c70*/  IMAD.U32 R15, R171, 0x10000, RZ ;  /* 0x00010000ab0f7824 */ /* 0x000fe400078e00ff */
[----:B------:R-:W-:Y:S01]  /*4c80*/  FFMA.FTZ R59, R59, R64, R65 ;  /* 0x000000403b3b7223 */ /* 0x000fe20000010041 */
[----:B------:R-:W-:Y:S01]  /*4c90*/  FMUL.FTZ R65, R57, R63 ;  /* 0x0000003f39417220 */ /* 0x000fe20000410000 */
[----:B------:R-:W-:Y:S01]  /*4ca0*/  LOP3.LUT R171, R171, 0xffff0000, RZ, 0xc0, !PT ;  /* 0xffff0000abab7812 */ /* 0x000fe200078ec0ff */
[-C--:B------:R-:W-:Y:S01]  /*4cb0*/  FMUL.FTZ R67, R57, R15.reuse ;  /* 0x0000000f39437220 */ /* 0x080fe20000410000 */
[----:B------:R-:W-:Y:S01]  /*4cc0*/  LOP3.LUT R169, R169, 0xffff0000, RZ, 0xc0, !PT ;  /* 0xffff0000a9a97812 */ /* 0x000fe200078ec0ff */
[----:B------:R-:W-:Y:S02]  /*4cd0*/  IMAD.U32 R168, R168, 0x10000, RZ ;  /* 0x00010000a8a87824 */ /* 0x000fe400078e00ff */
[C---:B------:R-:W-:Y:S01]  /*4ce0*/  FFMA.FTZ R62, R56.reuse, R15, R65 ;  /* 0x0000000f383e7223 */ /* 0x040fe20000010041 */
[----:B------:R-:W-:Y:S01]  /*4cf0*/  FFMA.FTZ R57, R56, R63, -R67 ;  /* 0x0000003f38397223 */ /* 0x000fe20000010843 */
        /* <DEDUP_REMOVED lines=12> */
.L_x_3785:
[----:B------:R-:W-:Y:S05]  /*4dc0*/  BSYNC B2 ;  /* 0x0000000000027941 */ /* 0x000fea0003800000 */
.L_x_3784:
[----:B----4-:R0:W-:Y:S02]  /*4dd0*/  ST.E.128 desc[UR56][R60.64], R12 ;  /* 0x0000000c3c007985 */ /* 0x0101e4000c101d38 */
.L_x_3763:
[----:B------:R-:W-:Y:S05]  /*4de0*/  BSYNC B1 ;  /* 0x0000000000017941 */ /* 0x000fea0003800000 */
.L_x_3762:
[----:B------:R-:W-:-:S03]  /*4df0*/  UMOV UR4, 0xffffffff ;  /* 0xffffffff00047882 */ /* 0x000fc60000000000 */
[----:B------:R-:W-:Y:S05]  /*4e00*/  BRA.DIV UR4, `(.L_x_3786) ;  /* 0x000001be04d07947 */ /* 0x000fea000b800000 */
[----:B-1----:R-:W1:Y:S04]  /*4e10*/  SHFL.IDX PT, R117, R117, 0x1, 0x1c1f ;  /* 0x003c1f0075757f89 */ /* 0x002e6800000e0000 */
[----:B------:R-:W0:Y:S02]  /*4e20*/  SHFL.IDX PT, R120, R120, 0x1, 0x1c1f ;  /* 0x003c1f0078787f89 */ /* 0x000e2400000e0000 */
.L_x_4090:
[----:B------:R-:W-:Y:S05]  /*4e30*/  @P4 BRA `(.L_x_3787) ;  /* 0x0000005800244947 */ /* 0x000fea0003800000 */
[----:B------:R-:W-:Y:S01]  /*4e40*/  ISETP.NE.AND P3, PT, R6, RZ, PT ;  /* 0x000000ff0600720c */ /* 0x000fe20003f65270 */
[----:B------:R-:W-:-:S12]  /*4e50*/  BSSY B1, `(.L_x_3788) ;  /* 0x0000036000017945 */ /* 0x000fd80003800000 */
[----:B------:R-:W-:Y:S05]  /*4e60*/  @!P3 BRA `(.L_x_3789) ;  /* 0x0000000000d0b947 */ /* 0x000fea0003800000 */
[----:B0---4-:R0:W4:Y:S01]  /*4e70*/  LDS.128 R12, [R28+0x20000] ;  /* 0x020000001c0c7984 */ /* 0x0111220000000c00 */
[C---:B------:R-:W-:Y:S01]  /*4e80*/  LEA R56, P3, R16.reuse, R120, 0x1 ;  /* 0x0000007810387211 */ /* 0x040fe200078608ff */
[----:B------:R-:W-:Y:S03]  /*4e90*/  BSSY B2, `(.L_x_3790) ;  /* 0x0000030000027945 */ /* 0x000fe60003800000 */
[----:B-1----:R-:W-:Y:S02]  /*4ea0*/  LEA.HI.X R57, R16, R117, R17, 0x1, P3 ;  /* 0x0000007510397211 */ /* 0x002fe400018f0c11 */
[----:B------:R-:W-:-:S13]  /*4eb0*/  ISETP.GE.AND P3, PT, R194, R121, PT ;  /* 0x00000079c200720c */ /* 0x000fda0003f66270 */
[----:B0-----:R-:W-:Y:S05]  /*4ec0*/  @P3 BRA `(.L_x_3791) ;  /* 0x0000000000b03947 */ /* 0x001fea0003800000 */
[--C-:B------:R-:W-:Y:S01]  /*4ed0*/  SHF.R.U64 R59, R52, 0x10, R53.reuse ;  /* 0x00000010343b7819 */ /* 0x100fe20000001235 */
[----:B----4-:R-:W-:Y:S01]  /*4ee0*/  IMAD.U32 R52, R14, 0x10000, RZ ;  /* 0x000100000e347824 */ /* 0x010fe200078e00ff */
[----:B------:R-:W-:Y:S02]  /*4ef0*/  SHF.R.U32.HI R60, RZ, 0x10, R53 ;  /* 0x00000010ff3c7819 */ /* 0x000fe40000011635 */
[--C-:B------:R-:W-:Y:S02]  /*4f00*/  SHF.R.U64 R53, R54, 0x10, R55.reuse ;  /* 0x0000001036357819 */ /* 0x100fe40000001237 */
        /* <DEDUP_REMOVED lines=10> */
[----:B------:R-:W-:Y:S01]  /*4fb0*/  LOP3.LUT R54, R14, 0xffff0000, RZ, 0xc0, !PT ;  /* 0xffff00000e367812 */ /* 0x000fe200078ec0ff */
[C---:B------:R-:W-:Y:S01]  /*4fc0*/  IMAD.U32 R14, R15.reuse, 0x10000, RZ ;  /* 0x000100000f0e7824 */ /* 0x040fe200078e00ff */
[----:B---3--:R-:W-:Y:S01]  /*4fd0*/  LOP3.LUT R11, R15, 0xffff0000, RZ, 0xc0, !PT ;  /* 0xffff00000f0b7812 */ /* 0x008fe200078ec0ff */
[----:B------:R-:W-:Y:S01]  /*4fe0*/  FMUL.FTZ R62, R53, R60 ;  /* 0x0000003c353e7220 */ /* 0x000fe20000410000 */
[----:B------:R-:W-:Y:S01]  /*4ff0*/  IMAD.U32 R15, R13, 0x10000, RZ ;  /* 0x000100000d0f7824 */ /* 0x000fe200078e00ff */
[----:B------:R-:W-:Y:S01]  /*5000*/  SHF.L.U32 R55, R165, 0x10, RZ ;  /* 0x00000010a5377819 */ /* 0x000fe200000006ff */
[----:B------:R-:W-:Y:S01]  /*5010*/  FMUL.FTZ R53, R53, R58 ;  /* 0x0000003a35357220 */ /* 0x000fe20000410000 */
[----:B------:R-:W-:-:S02]  /*5020*/  IMAD.U32 R13, R12, 0x10000, RZ ;  /* 0x000100000c0d7824 */ /* 0x000fc400078e00ff */
[----:B------:R-:W-:Y:S01]  /*5030*/  FFMA.FTZ R62, R15, R58, -R62 ;  /* 0x0000003a0f3e7223 */ /* 0x000fe2000001083e */
[----:B------:R-:W-:Y:S01]  /*5040*/  LOP3.LUT R167, R167, 0xffff0000, RZ, 0xc0, !PT ;  /* 0xffff0000a7a77812 */ /* 0x000fe200078ec0ff */
[----:B------:R-:W-:Y:S01]  /*5050*/  FFMA.FTZ R53, R15, R60, R53 ;  /* 0x0000003c0f357223 */ /* 0x000fe20000010035 */
[C---:B------:R-:W-:Y:S01]  /*5060*/  FMUL.FTZ R15, R54.reuse, R55 ;  /* 0x00000037360f7220 */ /* 0x040fe20000410000 */
        /* <DEDUP_REMOVED lines=18> */
.L_x_3791:
[----:B------:R-:W-:Y:S05]  /*5190*/  BSYNC B2 ;  /* 0x0000000000027941 */ /* 0x000fea0003800000 */
.L_x_3790:
[----:B----4-:R0:W-:Y:S02]  /*51a0*/  ST.E.128 desc[UR56][R56.64], R12 ;  /* 0x0000000c38007985 */ /* 0x0101e4000c101d38 */
.L_x_3789:
[----:B------:R-:W-:Y:S05]  /*51b0*/  BSYNC B1 ;  /* 0x0000000000017941 */ /* 0x000fea0003800000 */
.L_x_3788:
[----:B------:R-:W-:Y:S01]  /*51c0*/  ISETP.NE.AND P3, PT, R7, RZ, PT ;  /* 0x000000ff0700720c */ /* 0x000fe20003f65270 */
[----:B------:R-:W-:-:S12]  /*51d0*/  BSSY B1, `(.L_x_3792) ;  /* 0x000003a000017945 */ /* 0x000fd80003800000 */
[----:B------:R-:W-:Y:S05]  /*51e0*/  @!P3 BRA `(.L_x_3793) ;  /* 0x0000000000e0b947 */ /* 0x000fea0003800000 */
[----:B0---4-:R0:W4:Y:S01]  /*51f0*/  LDS.128 R12, [R31+0x20000] ;  /* 0x020000001f0c7984 */ /* 0x0111220000000c00 */
[----:B------:R-:W-:Y:S01]  /*5200*/  ISETP.GE.AND P3, PT, R206, R121, PT ;  /* 0x00000079ce00720c */ /* 0x000fe20003f66270 */
[----:B---3--:R-:W-:Y:S01]  /*5210*/  IMAD.SHL.U32 R11, R196, 0x8, RZ ;  /* 0x00000008c40b7824 */ /* 0x008fe200078e00ff */
[----:B------:R-:W-:Y:S01]  /*5220*/  BSSY B2, `(.L_x_3794) ;  /* 0x0000033000027945 */ /* 0x000fe20003800000 */
[----:B------:R-:W-:Y:S02]  /*5230*/  IMAD.MOV.U32 R52, RZ, RZ, R120 ;  /* 0x000000ffff347224 */ /* 0x000fe400078e0078 */
[----:B-1----:R-:W-:Y:S02]  /*5240*/  IMAD.MOV.U32 R53, RZ, RZ, R117 ;  /* 0x000000ffff357224 */ /* 0x002fe400078e0075 */
[----:B------:R-:W-:-:S06]  /*5250*/  IMAD.WIDE R52, R11, 0x2, R52 ;  /* 0x000000020b347825 */ /* 0x000fcc00078e0234 */
        /* <DEDUP_REMOVED lines=15> */
[C---:B------:R-:W-:Y:S01]  /*5350*/  LOP3.LUT R55, R162.reuse, 0xffff0000, RZ, 0xc0, !PT ;  /* 0xffff0000a2377812 */ /* 0x040fe200078ec0ff */
[----:B------:R-:W-:Y:S01]  /*5360*/  IMAD.U32 R162, R162, 0x10000, RZ ;  /* 0x00010000a2a27824 */ /* 0x000fe200078e00ff */
[C---:B------:R-:W-:Y:S01]  /*5370*/  LOP3.LUT R51, R159.reuse, 0xffff0000, RZ, 0xc0, !PT ;  /* 0xffff00009f337812 */ /* 0x040fe200078ec0ff */
[----:B------:R-:W-:Y:S01]  /*5380*/  IMAD.U32 R159, R159, 0x10000, RZ ;  /* 0x000100009f9f7824 */ /* 0x000fe200078e00ff */
[----:B------:R-:W-:Y:S01]  /*5390*/  SHF.L.U32 R54, R161, 0x10, RZ ;  /* 0x00000010a1367819 */ /* 0x000fe200000006ff */
[----:B------:R-:W-:Y:S01]  /*53a0*/  FMUL.FTZ R57, R13, R55 ;  /* 0x000000370d397220 */ /* 0x000fe20000410000 */
[----:B------:R-:W-:Y:S01]  /*53b0*/  LOP3.LUT R50, R15, 0xffff0000, RZ, 0xc0, !PT ;  /* 0xffff00000f327812 */ /* 0x000fe200078ec0ff */
[-C--:B------:R-:W-:Y:S01]  /*53c0*/  FMUL.FTZ R58, R13, R51.reuse ;  /* 0x000000330d3a7220 */ /* 0x080fe20000410000 */
[C---:B------:R-:W-:Y:S01]  /*53d0*/  FMUL.FTZ R13, R49.reuse, R56 ;  /* 0x00000038310d7220 */ /* 0x040fe20000410000 */
[----:B------:R-:W-:Y:S01]  /*53e0*/  LOP3.LUT R12, R12, 0xffff0000, RZ, 0xc0, !PT ;  /* 0xffff00000c0c7812 */ /* 0x000fe200078ec0ff */
[-C--:B------:R-:W-:Y:S01]  /*53f0*/  FMUL.FTZ R49, R49, R54.reuse ;  /* 0x0000003631317220 */ /* 0x080fe20000410000 */
[----:B------:R-:W-:Y:S01]  /*5400*/  LOP3.LUT R163, R163, 0xffff0000, RZ, 0xc0, !PT ;  /* 0xffff0000a3a37812 */ /* 0x000fe200078ec0ff */
[C---:B------:R-:W-:Y:S01]  /*5410*/  FFMA.FTZ R57, R14.reuse, R51, -R57 ;  /* 0x000000330e397223 */ /* 0x040fe20000010839 */
[----:B------:R-:W-:Y:S01]  /*5420*/  LOP3.LUT R161, R161, 0xffff0000, RZ, 0xc0, !PT ;  /* 0xffff0000a1a17812 */ /* 0x000fe200078ec0ff */
[----:B------:R-:W-:Y:S01]  /*5430*/  FFMA.FTZ R58, R14, R55, R58 ;  /* 0x000000370e3a7223 */ /* 0x000fe2000001003a */
[C---:B------:R-:W-:Y:S01]  /*5440*/  FFMA.FTZ R54, R48.reuse, R54, -R13 ;  /* 0x0000003630367223 */ /* 0x040fe2000001080d */
[----:B------:R-:W-:Y:S01]  /*5450*/  FFMA.FTZ R49, R48, R56, R49 ;  /* 0x0000003830317223 */ /* 0x000fe20000010031 */
[----:B------:R-:W-:-:S02]  /*5460*/  IMAD.U32 R15, R15, 0x10000, RZ ;  /* 0x000100000f0f7824 */ /* 0x000fc400078e00ff */
[----:B------:R-:W-:Y:S01]  /*5470*/  FMUL.FTZ R48, R50, R163 ;  /* 0x000000a332307220 */ /* 0x000fe20000410000 */
[CC--:B------:R-:W-:Y:S01]  /*5480*/  FMUL.FTZ R14, R12.reuse, R162.reuse ;  /* 0x000000a20c0e7220 */ /* 0x0c0fe20000410000 */
[----:B------:R-:W-:Y:S01]  /*5490*/  FMUL.FTZ R13, R12, R159 ;  /* 0x0000009f0c0d7220 */ /* 0x000fe20000410000 */
        /* <DEDUP_REMOVED lines=11> */
.L_x_3795:
[----:B------:R-:W-:Y:S05]  /*5550*/  BSYNC B2 ;  /* 0x0000000000027941 */ /* 0x000fea0003800000 */
.L_x_3794:
[----:B----4-:R0:W-:Y:S02]  /*5560*/  ST.E.128 desc[UR56][R52.64], R12 ;  /* 0x0000000c34007985 */ /* 0x0101e4000c101d38 */
.L_x_3793:
[----:B------:R-:W-:Y:S05]  /*5570*/  BSYNC B1 ;  /* 0x0000000000017941 */ /* 0x000fea0003800000 */
.L_x_3792:
        /* <DEDUP_REMOVED lines=31> */
[-C--:B------:R-:W-:Y:S01]  /*5770*/  FMUL.FTZ R54, R13, R47.reuse ;  /* 0x0000002f0d367220 */ /* 0x080fe20000410000 */
[----:B------:R-:W-:Y:S01]  /*5780*/  FMUL.FTZ R13, R45, R52 ;  /* 0x000000342d0d7220 */ /* 0x000fe20000410000 */
[----:B------:R-:W-:Y:S01]  /*5790*/  LOP3.LUT R46, R15, 0xffff0000, RZ, 0xc0, !PT ;  /* 0xffff00000f2e7812 */ /* 0x000fe200078ec0ff */
        /* <DEDUP_REMOVED lines=8> */
[C---:B------:R-:W-:Y:S01]  /*5820*/  FMUL.FTZ R14, R12.reuse, R154 ;  /* 0x0000009a0c0e7220 */ /* 0x040fe20000410000 */
[----:B------:R-:W-:Y:S01]  /*5830*/  FMUL.FTZ R13, R12, R149 ;  /* 0x000000950c0d7220 */ /* 0x000fe20000410000 */
[----:B------:R-:W-:-:S02]  /*5840*/  IMAD.U32 R15, R15, 0x10000, RZ ;  /* 0x000100000f0f7824 */ /* 0x000fc400078e00ff */
[C---:B------:R-:W-:Y:S01]  /*5850*/  FMUL.FTZ R44, R46.reuse, R156 ;  /* 0x0000009c2e2c7220 */ /* 0x040fe20000410000 */
        /* <DEDUP_REMOVED lines=11> */
.L_x_3799:
[----:B------:R-:W-:Y:S05]  /*5910*/  BSYNC B2 ;  /* 0x0000000000027941 */ /* 0x000fea0003800000 */
.L_x_3798:
[----:B----4-:R0:W-:Y:S02]  /*5920*/  ST.E.128 desc[UR56][R48.64], R12 ;  /* 0x0000000c30007985 */ /* 0x0101e4000c101d38 */
.L_x_3797:
[----:B------:R-:W-:Y:S05]  /*5930*/  BSYNC B1 ;  /* 0x0000000000017941 */ /* 0x000fea0003800000 */
.L_x_3796:
        /* <DEDUP_REMOVED lines=9> */
[----:B------:R-:W-:Y:S01]  /*59d0*/  SHF.R.U64 R48, R40, 0x10, R41 ;  /* 0x0000001028307819 */ /* 0x000fe20000001229 */
[----:B----4-:R-:W-:Y:S01]  /*59e0*/  IMAD.U32 R40, R14, 0x10000, RZ ;  /* 0x000100000e287824 */ /* 0x010fe200078e00ff */
[--C-:B------:R-:W-:Y:S02]  /*59f0*/  SHF.R.U64 R46, R42, 0x10, R43.reuse ;  /* 0x000000102a2e7819 */ /* 0x100fe4000000122b */
[----:B------:R-:W-:Y:S02]  /*5a00*/  SHF.R.U32.HI R43, RZ, 0x10, R43 ;  /* 0x00000010ff2b7819 */ /* 0x000fe4000001162b */
[----:B---3--:R-:W-:Y:S02]  /*5a10*/  SHF.R.U32.HI R11, RZ, 0x10, R41 ;  /* 0x00000010ff0b7819 */ /* 0x008fe40000011629 */
        /* <DEDUP_REMOVED lines=41> */
.L_x_3803:
[----:B------:R-:W-:Y:S05]  /*5cb0*/  BSYNC B2 ;  /* 0x0000000000027941 */ /* 0x000fea0003800000 */
.L_x_3802:
[----:B----4-:R0:W-:Y:S02]  /*5cc0*/  ST.E.128 desc[UR56][R44.64], R12 ;  /* 0x0000000c2c007985 */ /* 0x0101e4000c101d38 */
.L_x_3801:
[----:B------:R-:W-:Y:S05]  /*5cd0*/  BSYNC B1 ;  /* 0x0000000000017941 */ /* 0x000fea0003800000 */
.L_x_3800:
        /* <DEDUP_REMOVED lines=11> */
[--C-:B---3--:R-:W-:Y:S02]  /*5d90*/  SHF.R.U64 R11, R38, 0x10, R39.reuse ;  /* 0x00000010260b7819 */ /* 0x108fe40000001227 */
        /* <DEDUP_REMOVED lines=16> */
[C---:B------:R-:W-:Y:S01]  /*5ea0*/  FMUL.FTZ R45, R13.reuse, R43 ;  /* 0x0000002b0d2d7220 */ /* 0x040fe20000410000 */
[----:B------:R-:W-:Y:S01]  /*5eb0*/  LOP3.LUT R12, R12, 0xffff0000, RZ, 0xc0, !PT ;  /* 0xffff00000c0c7812 */ /* 0x000fe200078ec0ff */
        /* <DEDUP_REMOVED lines=25> */
.L_x_3807:
[----:B------:R-:W-:Y:S05]  /*6050*/  BSYNC B2 ;  /* 0x0000000000027941 */ /* 0x000fea0003800000 */
.L_x_3806:
[----:B----4-:R0:W-:Y:S02]  /*6060*/  ST.E.128 desc[UR56][R40.64], R12 ;  /* 0x0000000c28007985 */ /* 0x0101e4000c101d38 */
.L_x_3805:
[----:B------:R-:W-:Y:S05]  /*6070*/  BSYNC B1 ;  /* 0x0000000000017941 */ /* 0x000fea0003800000 */
.L_x_3804:
[----:B------:R-:W-:-:S13]  /*6080*/  ISETP.NE.AND P3, PT, R20, RZ, PT ;  /* 0x000000ff1400720c */ /* 0x000fda0003f65270 */
        /* <DEDUP_REMOVED lines=29> */
[----:B------:R-:W-:Y:S01]  /*6260*/  LOP3.LUT R34, R15, 0xffff0000, RZ, 0xc0, !PT ;  /* 0xffff00000f227812 */ /* 0x000fe200078ec0ff */
[----:B------:R-:W-:Y:S01]  /*6270*/  FMUL.FTZ R13, R33, R40 ;  /* 0x00000028210d7220 */ /* 0x000fe20000410000 */
[----:B------:R-:W-:Y:S01]  /*6280*/  LOP3.LUT R131, R131, 0xffff0000, RZ, 0xc0, !PT ;  /* 0xffff000083837812 */ /* 0x000fe200078ec0ff */
[-C--:B------:R-:W-:Y:S01]  /*6290*/  FMUL.FTZ R33, R33, R38.reuse ;  /* 0x0000002621217220 */ /* 0x080fe20000410000 */
[----:B------:R-:W-:Y:S01]  /*62a0*/  LOP3.LUT R118, R118, 0xffff0000, RZ, 0xc0, !PT ;  /* 0xffff000076767812 */ /* 0x000fe200078ec0ff */
[C---:B------:R-:W-:Y:S01]  /*62b0*/  FFMA.FTZ R41, R14.reuse, R35, -R41 ;  /* 0x000000230e297223 */ /* 0x040fe20000010829 */
[----:B------:R-:W-:Y:S01]  /*62c0*/  FFMA.FTZ R42, R14, R39, R42 ;  /* 0x000000270e2a7223 */ /* 0x000fe2000001002a */
[----:B------:R-:W-:Y:S01]  /*62d0*/  FFMA.FTZ R13, R32, R38, -R13 ;  /* 0x00000026200d7223 */ /* 0x000fe2000001080d */
[----:B------:R-:W-:Y:S01]  /*62e0*/  FMUL.FTZ R14, R12, R119 ;  /* 0x000000770c0e7220 */ /* 0x000fe20000410000 */
[----:B------:R-:W-:-:S02]  /*62f0*/  IMAD.U32 R15, R15, 0x10000, RZ ;  /* 0x000100000f0f7824 */ /* 0x000fc400078e00ff */
        /* <DEDUP_REMOVED lines=14> */
.L_x_3809:
[----:B------:R-:W-:Y:S05]  /*63e0*/  BSYNC B1 ;  /* 0x0000000000017941 */ /* 0x000fea0003800000 */
.L_x_3808:
[----:B----4-:R0:W-:Y:S01]  /*63f0*/  ST.E.128 desc[UR56][R36.64], R12 ;  /* 0x0000000c24007985 */ /* 0x0101e2000c101d38 */
[----:B------:R-:W-:Y:S05]  /*6400*/  BRA `(.L_x_3787) ;  /* 0x0000004000b07947 */ /* 0x000fea0003800000 */
.L_x_3753:
        /* <DEDUP_REMOVED lines=19> */
[----:B------:R-:W-:Y:S02]  /*6540*/  CS2R R40, SRZ ;  /* 0x0000000000287805 */ /* 0x000fe4000001ff00 */
[----:B------:R-:W-:Y:S01]  /*6550*/  CS2R R54, SRZ ;  /* 0x0000000000367805 */ /* 0x000fe2000001ff00 */
[----:B------:R-:W-:Y:S01]  /*6560*/  IMAD.X R33, R11, 0x1, R102, P2 ;  /* 0x000000010b217824 */ /* 0x000fe200010e0666 */
[----:B------:R-:W-:Y:S02]  /*6570*/  LEA R56, P2, R32, UR4, 0x1 ;  /* 0x0000000420387c11 */ /* 0x000fe4000f8408ff */
[----:B------:R-:W-:-:S02]  /*6580*/  CS2R R52, SRZ ;  /* 0x0000000000347805 */ /* 0x000fc4000001ff00 */
        /* <DEDUP_REMOVED lines=13> */
[----:B------:R-:W-:Y:S02]  /*6660*/  ISETP.GE.AND P2, PT, R193, R121, PT ;  /* 0x00000079c100720c */ /* 0x000fe40003f46270 */
[----:B------:R-:W-:Y:S02]  /*6670*/  CS2R R34, SRZ ;  /* 0x0000000000227805 */ /* 0x000fe4000001ff00 */
[----:B------:R-:W-:Y:S02]  /*6680*/  CS2R R32, SRZ ;  /* 0x0000000000207805 */ /* 0x000fe4000001ff00 */
[----:B------:R-:W-:-:S02]  /*6690*/  CS2R R46, SRZ ;  /* 0x00000000002e7805 */ /* 0x000fc4000001ff00 */
[----:B------:R-:W-:-:S05]  /*66a0*/  CS2R R44, SRZ ;  /* 0x00000000002c7805 */ /* 0x000fca000001ff00 */
[----:B------:R0:W5:Y:S04]  /*66b0*/  @!P2 LDG.E.128 R36, desc[UR56][R56.64+0x40] ;  /* 0x000040383824a981 */ /* 0x000168000c1e1d00 */
[----:B------:R0:W5:Y:S01]  /*66c0*/  @!P2 LDG.E.128 R48, desc[UR56][R60.64+0x40] ;  /* 0x000040383c30a981 */ /* 0x000162000c1e1d00 */
[----:B------:R-:W-:-:S13]  /*66d0*/  ISETP.GE.AND P2, PT, R192, R121, PT ;  /* 0x00000079c000720c */ /* 0x000fda0003f46270 */
[----:B------:R0:W5:Y:S04]  /*66e0*/  @!P2 LDG.E.128 R32, desc[UR56][R56.64+0x80] ;  /* 0x000080383820a981 */ /* 0x000168000c1e1d00 */
[----:B------:R0:W5:Y:S02]  /*66f0*/  @!P2 LDG.E.128 R44, desc[UR56][R60.64+0x80] ;  /* 0x000080383c2ca981 */ /* 0x000164000c1e1d00 */
.L_x_3811:
[----:B------:R-:W-:Y:S05]  /*6700*/  BSYNC B1 ;  /* 0x0000000000017941 */ /* 0x000fea0003800000 */
.L_x_3810:
        /* <DEDUP_REMOVED lines=22> */
[----:B------:R-:W-:Y:S02]  /*6870*/  CS2R R78, SRZ ;  /* 0x00000000004e7805 */ /* 0x000fe4000001ff00 */
[----:B------:R-:W-:-:S02]  /*6880*/  IADD3 R11, P2, P5, R92, R12, R108 ;  /* 0x0000000c5c0b7210 */ /* 0x000fc40007d5e06c */
[----:B------:R-:W-:Y:S02]  /*6890*/  CS2R R76, SRZ ;  /* 0x00000000004c7805 */ /* 0x000fe4000001ff00 */
        /* <DEDUP_REMOVED lines=23> */
.L_x_3813:
[----:B------:R-:W-:Y:S05]  /*6a10*/  BSYNC B1 ;  /* 0x0000000000017941 */ /* 0x000fea0003800000 */
.L_x_3812:
[----:B0-----:R-:W-:Y:S01]  /*6a20*/  IMAD.MOV.U32 R12, RZ, RZ, R33 ;  /* 0x000000ffff0c7224 */ /* 0x001fe200078e0021 */
[----:B------:R-:W-:Y:S01]  /*6a30*/  UISETP.NE.AND UP0, UPT, UR59, 0x3, UPT ;  /* 0x000000033b00788c */ /* 0x000fe2000bf05270 */
[----:B------:R-:W-:Y:S02]  /*6a40*/  IMAD.MOV.U32 R11, RZ, RZ, R32 ;  /* 0x000000ffff0b7224 */ /* 0x000fe400078e0020 */
[----:B------:R-:W-:Y:S01]  /*6a50*/  IMAD.MOV.U32 R13, RZ, RZ, R36 ;  /* 0x000000ffff0d7224 */ /* 0x000fe200078e0024 */
[----:B------:R-:W-:Y:S01]  /*6a60*/  PRMT R160, R12, 0x5410, R82 ;  /* 0x000054100ca07816 */ /* 0x000fe20000000052 */
[----:B------:R-:W-:Y:S01]  /*6a70*/  IMAD.MOV.U32 R12, RZ, RZ, R39 ;  /* 0x000000ffff0c7224 */ /* 0x000fe200078e0027 */
        /* <DEDUP_REMOVED lines=18> */
[----:B------:R-:W-:Y:S02]  /*6ba0*/  PLOP3.LUT P2, PT, PT, PT, UP0, 0x80, 0x0 ;  /* 0x000000000000781c */ /* 0x000fe40003f4f008 */
[----:B------:R-:W-:Y:S01]  /*6bb0*/  PRMT R161, R11, 0x5410, R13 ;  /* 0x000054100ba17816 */ /* 0x000fe2000000000d */
[----:B------:R-:W-:Y:S01]  /*6bc0*/  IMAD.MOV.U32 R11, RZ, RZ, R50 ;  /* 0x000000ffff0b7224 */ /* 0x000fe200078e0032 */
[----:B------:R-:W-:Y:S01]  /*6bd0*/  PRMT R162, R12, 0x5410, R14 ;  /* 0x000054100ca27816 */ /* 0x000fe2000000000e */
[----:B------:R-:W-:Y:S02]  /*6be0*/  IMAD.MOV.U32 R12, RZ, RZ, R51 ;  /* 0x000000ffff0c7224 */ /* 0x000fe400078e0033 */
[----:B------:R-:W-:Y:S01]  /*6bf0*/  IMAD.MOV.U32 R13, RZ, RZ, R48 ;  /* 0x000000ffff0d7224 */ /* 0x000fe200078e0030 */
[----:B------:R-:W-:Y:S01]  /*6c00*/  PRMT R164, R164, 0x5410, R11 ;  /* 0x00005410a4a47816 */ /* 0x000fe2000000000b */
[----:B------:R-:W-:Y:S01]  /*6c10*/  IMAD.MOV.U32 R14, RZ, RZ, R49 ;  /* 0x000000ffff0e7224 */ /* 0x000fe200078e0031 */
[----:B------:R-:W-:Y:S01]  /*6c20*/  PRMT R165, R12, 0x7610, R165 ;  /* 0x000076100ca57816 */ /* 0x000fe200000000a5 */
[----:B------:R-:W-:-:S02]  /*6c30*/  IMAD.MOV.U32 R11, RZ, RZ, R54 ;  /* 0x000000ffff0b7224 */ /* 0x000fc400078e0036 */
        /* <DEDUP_REMOVED lines=15> */
[----:B------:R-:W-:Y:S02]  /*6d30*/  IMAD.MOV.U32 R14, RZ, RZ, R62 ;  /* 0x000000ffff0e7224 */ /* 0x000fe400078e003e */
[----:B------:R-:W-:Y:S02]  /*6d40*/  IMAD.MOV.U32 R13, RZ, RZ, R63 ;  /* 0x000000ffff0d7224 */ /* 0x000fe400078e003f */
[----:B------:R-:W-:-:S03]  /*6d50*/  IMAD.MOV.U32 R11, RZ, RZ, R61 ;  /* 0x000000ffff0b7224 */ /* 0x000fc600078e003d */
[----:B------:R-:W-:Y:S01]  /*6d60*/  PRMT R146, R14, 0x5410, R13 ;  /* 0x000054100e927816 */ /* 0x000fe2000000000d */
[----:B------:R-:W-:Y:S01]  /*6d70*/  IMAD.MOV.U32 R14, RZ, RZ, R66 ;  /* 0x000000ffff0e7224 */ /* 0x000fe200078e0042 */
[----:B------:R-:W-:Y:S01]  /*6d80*/  PRMT R147, R12, 0x5410, R11 ;  /* 0x000054100c937816 */ /* 0x000fe2000000000b */
[----:B------:R-:W-:Y:S02]  /*6d90*/  IMAD.MOV.U32 R13, RZ, RZ, R67 ;  /* 0x000000ffff0d7224 */ /* 0x000fe400078e0043 */
[----:B------:R-:W-:Y:S02]  /*6da0*/  IMAD.MOV.U32 R12, RZ, RZ, R64 ;  /* 0x000000ffff0c7224 */ /* 0x000fe400078e0040 */
        /* <DEDUP_REMOVED lines=9> */
[----:B------:R-:W-:Y:S01]  /*6e40*/  IMAD.MOV.U32 R13, RZ, RZ, R75 ;  /* 0x000000ffff0d7224 */ /* 0x000fe200078e004b */
[----:B------:R-:W-:Y:S01]  /*6e50*/  PRMT R145, R12, 0x5410, R11 ;  /* 0x000054100c917816 */ /* 0x000fe2000000000b */
[----:B------:R-:W-:Y:S02]  /*6e60*/  IMAD.MOV.U32 R12, RZ, RZ, R72 ;  /* 0x000000ffff0c7224 */ /* 0x000fe400078e0048 */
[----:B------:R-:W-:Y:S01]  /*6e70*/  IMAD.MOV.U32 R11, RZ, RZ, R73 ;  /* 0x000000ffff0b7224 */ /* 0x000fe200078e0049 */
[----:B------:R-:W-:Y:S01]  /*6e80*/  PRMT R148, R14, 0x5410, R13 ;  /* 0x000054100e947816 */ /* 0x000fe2000000000d */
[----:B------:R-:W-:-:S02]  /*6e90*/  IMAD.MOV.U32 R14, RZ, RZ, R78 ;  /* 0x000000ffff0e7224 */ /* 0x000fc400078e004e */
[----:B------:R-:W-:Y:S01]  /*6ea0*/  IMAD.MOV.U32 R13, RZ, RZ, R79 ;  /* 0x000000ffff0d7224 */ /* 0x000fe200078e004f */
[----:B------:R-:W-:Y:S01]  /*6eb0*/  PRMT R149, R12, 0x5410, R11 ;  /* 0x000054100c957816 */ /* 0x000fe2000000000b */
[----:B------:R-:W-:Y:S02]  /*6ec0*/  IMAD.MOV.U32 R12, RZ, RZ, R76 ;  /* 0x000000ffff0c7224 */ /* 0x000fe400078e004c */
[----:B------:R-:W-:Y:S01]  /*6ed0*/  IMAD.MOV.U32 R11, RZ, RZ, R77 ;  /* 0x000000ffff0b7224 */ /* 0x000fe200078e004d */
[----:B------:R-:W-:-:S04]  /*6ee0*/  PRMT R158, R14, 0x5410, R13 ;  /* 0x000054100e9e7816 */ /* 0x000fc8000000000d */
[----:B------:R-:W-:Y:S01]  /*6ef0*/  PRMT R159, R12, 0x5410, R11 ;  /* 0x000054100c9f7816 */ /* 0x000fe2000000000b */
[----:B------:R-:W-:Y:S06]  /*6f00*/  @!P2 BRA `(.L_x_3814) ;  /* 0x000000000004a947 */ /* 0x000fec0003800000 */
[----:B------:R-:W-:Y:S01]  /*6f10*/  BPT.TRAP 0x1 ;  /* 0x000000040000795c */ /* 0x000fe20000300000 */
.L_x_3814:
[----:B------:R-:W-:Y:S01]  /*6f20*/  LEA R87, R18, R2, 0x3 ;  /* 0x0000000212577211 */ /* 0x000fe200078e18ff */
[----:B------:R-:W0:Y:S01]  /*6f30*/  LDC R131, c[0x0][0x2f4] ;  /* 0x0000bd00ff837b82 */ /* 0x000e220000000800 */
[----:B------:R-:W-:Y:S01]  /*6f40*/  SHF.L.U32 R88, R202, 0x1f, RZ ;  /* 0x0000001fca587819 */ /* 0x000fe200000006ff */
[----:B------:R-:W-:Y:S03]  /*6f50*/  BSSY B1, `(.L_x_3815) ;  /* 0x0000003000017945 */ /* 0x000fe60003800000 */
[----:B------:R-:W1:Y:S02]  /*6f60*/  SYNCS.PHASECHK.TRANS64.TRYWAIT P5, [R87+URZ+0x30890], R88 ;  /* 0x03089058570075a7 */ /* 0x000e6400080a017f */
[----:B-1----:R-:W-:Y:S05]  /*6f70*/  @!P5 BRA `(.L_x_3816) ;  /* 0x0000019c00c0d947 */ /* 0x002fea0003800000 */
.L_x_4091:
[----:B------:R-:W-:Y:S05]  /*6f80*/  BSYNC B1 ;  /* 0x0000000000017941 */ /* 0x000fea0003800000 */
.L_x_3815:
[----:B------:R-:W-:Y:S01]  /*6f90*/  UMOV UR4, 0xffffffff ;  /* 0xffffffff00047882 */ /* 0x000fe20000000000 */
[----:B0-----:R-:W-:Y:S02]  /*6fa0*/  IMAD.IADD R135, R131, 0x1, -R122 ;  /* 0x0000000183877824 */ /* 0x001fe400078e0a7a */
[----:B------:R-:W-:Y:S05]  /*6fb0*/  BRA.DIV UR4, `(.L_x_3817) ;  /* 0x0000019e04c47947 */ /* 0x000fea000b800000 */
[----:B------:R0:W2:Y:S04]  /*6fc0*/  SHFL.IDX PT, R119, R117, RZ, 0x1c1f ;  /* 0x001c1fff75777589 */ /* 0x0000a800000e0000 */
[----:B------:R0:W3:Y:S02]  /*6fd0*/  SHFL.IDX PT, R11, R120, RZ, 0x1c1f ;  /* 0x001c1fff780b7589 */ /* 0x0000e400000e0000 */
.L_x_4095:
[----:B------:R-:W-:Y:S04]  /*6fe0*/  BSSY B1, `(.L_x_3818) ;  /* 0x000017a000017945 */ /* 0x000fe80003800000 */
[----:B------:R-:W-:Y:S05]  /*6ff0*/  @P3 BRA `(.L_x_3819) ;  /* 0x0000001400e03947 */ /* 0x000fea0003800000 */
[----:B------:R-:W-:Y:S01]  /*7000*/  ISETP.NE.AND P3, PT, R6, RZ, PT ;  /* 0x000000ff0600720c */ /* 0x000fe20003f65270 */
[----:B------:R-:W-:Y:S01]  /*7010*/  BSSY B2, `(.L_x_3820) ;  /* 0x000007c000027945 */ /* 0x000fe20003800000 */
[----:B---3--:R-:W-:-:S11]  /*7020*/  IMAD.MOV.U32 R118, RZ, RZ, R11 ;  /* 0x000000ffff767224 */ /* 0x008fd600078e000b */
[----:B------:R-:W-:Y:S05]  /*7030*/  @!P3 BRA `(.L_x_3821) ;  /* 0x0000000400e4b947 */ /* 0x000fea0003800000 */
[----:B------:R-:W-:Y:S01]  /*7040*/  SEL R12, R122, R135, !P0 ;  /* 0x000000877a0c7207 */ /* 0x000fe20004000000 */
[----:B------:R-:W-:Y:S01]  /*7050*/  BSSY B3, `(.L_x_3822) ;  /* 0x0000071000037945 */ /* 0x000fe20003800000 */
[----:B------:R-:W-:Y:S02]  /*7060*/  ISETP.GE.AND P3, PT, R16, R121, PT ;  /* 0x000000791000720c */ /* 0x000fe40003f66270 */
[----:B------:R-:W-:-:S04]  /*7070*/  SHF.R.S32.HI R13, RZ, 0x1f, R12 ;  /* 0x0000001fff0d7819 */ /* 0x000fc8000001140c */
[----:B------:R-:W-:-:S04]  /*7080*/  LEA.HI R13, R13, R12, RZ, 0x4 ;  /* 0x0000000c0d0d7211 */ /* 0x000fc800078f20ff */
[----:B------:R-:W-:-:S04]  /*7090*/  LEA.HI.SX32 R150, R13, R115, 0x1c ;  /* 0x000000730d967211 */ /* 0x000fc800078fe2ff */
[----:B------:R-:W-:-:S04]  /*70a0*/  SHF.R.S32.HI R13, RZ, 0x1f, R150 ;  /* 0x0000001fff0d7819 */ /* 0x000fc80000011496 */
[----:B------:R-:W-:Y:S01]  /*70b0*/  LEA.HI R13, R13, R150, RZ, 0x3 ;  /* 0x000000960d0d7211 */ /* 0x000fe200078f18ff */
[----:B------:R-:W-:-:S03]  /*70c0*/  IMAD.SHL.U32 R150, R150, 0x8, RZ ;  /* 0x0000000896967824 */ /* 0x000fc600078e00ff */
[----:B------:R-:W-:Y:S02]  /*70d0*/  SHF.R.S32.HI R13, RZ, 0x3, R13 ;  /* 0x00000003ff0d7819 */ /* 0x000fe4000001140d */
[----:B------:R-:W-:-:S03]  /*70e0*/  LOP3.LUT R12, R216, 0x38, R150, 0xf8, !PT ;  /* 0x00000038d80c7812 */ /* 0x000fc600078ef896 */
[----:B------:R-:W-:Y:S01]  /*70f0*/  IMAD R13, R13, 0x1800, R218 ;  /* 0x000018000d0d7824 */ /* 0x000fe200078e02da */
[----:B------:R-:W-:-:S05]  /*7100*/  LOP3.LUT R12, R12, R217, RZ, 0x3c, !PT ;  /* 0x000000d90c0c7212 */ /* 0x000fca00078e3cff */
[----:B------:R-:W-:-:S04]  /*7110*/  IMAD.IADD R12, R13, 0x1, R12 ;  /* 0x000000010d0c7824 */ /* 0x000fc800078e020c */
[C---:B------:R-:W-:Y:S02]  /*7120*/  IMAD R80, R18.reuse, 0x4800, R12 ;  /* 0x0000480012507824 */ /* 0x040fe400078e020c */
[----:B------:R-:W-:Y:S02]  /*7130*/  IMAD R12, R18, 0x4800, R136 ;  /* 0x00004800120c7824 */ /* 0x000fe400078e0288 */
[--C-:B------:R-:W-:Y:S02]  /*7140*/  IMAD R80, R80, 0x2, R2.reuse ;  /* 0x0000000250507824 */ /* 0x100fe400078e0202 */
[----:B------:R-:W-:-:S04]  /*7150*/  IMAD R12, R12, 0x2, R2 ;  /* 0x000000020c0c7824 */ /* 0x000fc800078e0202 */
[----:B------:R-:W3:Y:S04]  /*7160*/  LDS.128 R80, [R80+0x1e400] ;  /* 0x01e4000050507984 */ /* 0x000ee80000000c00 */
[----:B------:R-:W4:Y:S01]  /*7170*/  LDS.128 R12, [R12+0x1e400] ;  /* 0x01e400000c0c7984 */ /* 0x000f220000000c00 */
[----:B------:R-:W-:Y:S05]  /*7180*/  @P3 BRA `(.L_x_3823) ;  /* 0x0000000400743947 */ /* 0x000fea0003800000 */
[----:B------:R-:W-:Y:S02]  /*7190*/  SHF.R.U64 R42, R42, 0x10, R43 ;  /* 0x000000102a2a7819 */ /* 0x000fe4000000122b */
[----:B------:R-:W-:Y:S02]  /*71a0*/  SHF.R.U64 R152, R40, 0x10, R41 ;  /* 0x0000001028987819 */ /* 0x000fe40000001229 */
[----:B------:R-:W-:Y:S02]  /*71b0*/  SHF.R.U32.HI R151, RZ, 0x10, R53 ;  /* 0x00000010ff977819 */ /* 0x000fe40000011635 */
[----:B------:R-:W-:Y:S02]  /*71c0*/  SHF.R.U32.HI R41, RZ, 0x10, R41 ;  /* 0x00000010ff297819 */ /* 0x000fe40000011629 */
[----:B------:R-:W-:Y:S02]  /*71d0*/  SHF.R.U64 R40, R52, 0x10, R53 ;  /* 0x0000001034287819 */ /* 0x000fe40000001235 */
[----:B------:R-:W-:-:S02]  /*71e0*/  PRMT R52, R153, 0x5432, R42 ;  /* 0x0000543299347816 */ /* 0x000fc4000000002a */
[C---:B------:R-:W-:Y:S02]  /*71f0*/  PRMT R42, R154.reuse, 0x5410, R151 ;  /* 0x000054109a2a7816 */ /* 0x040fe40000000097 */
[----:B------:R-:W-:Y:S02]  /*7200*/  PRMT R41, R153, 0x5410, R41 ;  /* 0x0000541099297816 */ /* 0x000fe40000000029 */
[----:B------:R-:W-:Y:S01]  /*7210*/  PRMT R152, R154, 0x5432, R152 ;  /* 0x000054329a987816 */ /* 0x000fe20000000098 */
[C---:B---3--:R-:W-:Y:S01]  /*7220*/  IMAD.U32 R154, R81.reuse, 0x10000, RZ ;  /* 0x00010000519a7824 */ /* 0x048fe200078e00ff */
[--C-:B------:R-:W-:Y:S01]  /*7230*/  SHF.R.U64 R53, R54, 0x10, R55.reuse ;  /* 0x0000001036357819 */ /* 0x100fe20000001237 */
[----:B------:R-:W-:Y:S01]  /*7240*/  IMAD.U32 R153, R42, 0x10000, RZ ;  /* 0x000100002a997824 */ /* 0x000fe200078e00ff */
[----:B------:R-:W-:Y:S01]  /*7250*/  LOP3.LUT R81, R81, 0xffff0000, RZ, 0xc0, !PT ;  /* 0xffff000051517812 */ /* 0x000fe200078ec0ff */
[----:B------:R-:W-:Y:S01]  /*7260*/  IMAD.U32 R151, R41, 0x10000, RZ ;  /* 0x0001000029977824 */ /* 0x000fe200078e00ff */
[----:B------:R-:W-:Y:S01]  /*7270*/  SHF.R.U32.HI R55, RZ, 0x10, R55 ;  /* 0x00000010ff377819 */ /* 0x000fe20000011637 */
[----:B----4-:R-:W-:-:S02]  /*7280*/  IMAD.U32 R54, R13, 0x10000, RZ ;  /* 0x000100000d367824 */ /* 0x010fc400078e00ff */
[C---:B------:R-:W-:Y:S01]  /*7290*/  FMUL.FTZ R155, R154.reuse, R153 ;  /* 0x000000999a9b7220 */ /* 0x040fe20000410000 */
[-C--:B------:R-:W-:Y:S01]  /*72a0*/  FMUL.FTZ R154, R154, R151.reuse ;  /* 0x000000979a9a7220 */ /* 0x080fe20000410000 */
[----:B------:R-:W-:Y:S02]  /*72b0*/  SHF.R.U32.HI R43, RZ, 0x10, R43 ;  /* 0x00000010ff2b7819 */ /* 0x000fe4000001162b */
[C---:B------:R-:W-:Y:S01]  /*72c0*/  FFMA.FTZ R151, R54.reuse, R151, -R155 ;  /* 0x0000009736977223 */ /* 0x040fe2000001089b */
[----:B------:R-:W-:Y:S01]  /*72d0*/  FFMA.FTZ R54, R54, R153, R154 ;  /* 0x0000009936367223 */ /* 0x000fe2000001009a */
[----:B------:R-:W-:Y:S02]  /*72e0*/  LOP3.LUT R153, R42, 0xffff0000, RZ, 0xc0, !PT ;  /* 0xffff00002a997812 */ /* 0x000fe400078ec0ff */
[----:B------:R-:W-:Y:S02]  /*72f0*/  LOP3.LUT R154, R41, 0xffff0000, RZ, 0xc0, !PT ;  /* 0xffff0000299a7812 */ /* 0x000fe400078ec0ff */
[----:B------:R-:W-:Y:S01]  /*7300*/  LOP3.LUT R41, R13, 0xffff0000, RZ, 0xc0, !PT ;  /* 0xffff00000d297812 */ /* 0x000fe200078ec0ff */
[CC--:B------:R-:W-:Y:S01]  /*7310*/  FMUL.FTZ R42, R81.reuse, R153.reuse ;  /* 0x00000099512a7220 */ /* 0x0c0fe20000410000 */
[----:B------:R-:W-:Y:S01]  /*7320*/  PRMT R40, R170, 0x5432, R40 ;  /* 0x00005432aa287816 */ /* 0x000fe20000000028 */
[-C--:B------:R-:W-:Y:S01]  /*7330*/  FMUL.FTZ R13, R81, R154.reuse ;  /* 0x0000009a510d7220 */ /* 0x080fe20000410000 */
[----:B------:R-:W-:Y:S01]  /*7340*/  PRMT R81, R164, 0x5410, R43 ;  /* 0x00005410a4517816 */ /* 0x000fe2000000002b */
[----:B------:R-:W-:Y:S01]  /*7350*/  FFMA.FTZ R42, R41, R154, -R42 ;  /* 0x0000009a292a7223 */ /* 0x000fe2000001082a */
[----:B------:R-:W-:Y:S01]  /*7360*/  SHF.L.U32 R154, R83, 0x10, RZ ;  /* 0x00000010539a7819 */ /* 0x000fe200000006ff */
[----:B------:R-:W-:Y:S01]  /*7370*/  FFMA.FTZ R41, R41, R153, R13 ;  /* 0x0000009929297223 */ /* 0x000fe2000001000d */
[----:B------:R-:W-:Y:S01]  /*7380*/  PRMT R13, R168, 0x5410, R55 ;  /* 0x00005410a80d7816 */ /* 0x000fe20000000037 */
[----:B------:R-:W-:Y:S01]  /*7390*/  IMAD.U32 R55, R81, 0x10000, RZ ;  /* 0x0001000051377824 */ /* 0x000fe200078e00ff */
[----:B------:R-:W-:Y:S01]  /*73a0*/  PRMT R43, R167, 0x5410, R53 ;  /* 0x00005410a72b7816 */ /* 0x000fe20000000035 */
[----:B------:R-:W-:Y:S01]  /*73b0*/  IMAD.U32 R53, R15, 0x10000, RZ ;  /* 0x000100000f357824 */ /* 0x000fe200078e00ff */
[----:B------:R-:W-:Y:S01]  /*73c0*/  LOP3.LUT R83, R83, 0xffff0000, RZ, 0xc0, !PT ;  /* 0xffff000053537812 */ /* 0x000fe200078ec0ff */
[----:B------:R-:W-:Y:S01]  /*73d0*/  IMAD.U32 R153, R13, 0x10000, RZ ;  /* 0x000100000d997824 */ /* 0x000fe200078e00ff */
[----:B------:R-:W-:-:S02]  /*73e0*/  F2FP.BF16.F32.PACK_AB R42, R42, R151 ;  /* 0x000000972a2a723e */ /* 0x000fc400000010ff */
[----:B------:R-:W-:Y:S01]  /*73f0*/  F2FP.BF16.F32.PACK_AB R41, R41, R54 ;  /* 0x000000362929723e */ /* 0x000fe200000010ff */
[C---:B------:R-:W-:Y:S01]  /*7400*/  FMUL.FTZ R155, R154.reuse, R153 ;  /* 0x000000999a9b7220 */ /* 0x040fe20000410000 */
[----:B------:R-:W-:-:S03]  /*7410*/  FMUL.FTZ R154, R154, R55 ;  /* 0x000000379a9a7220 */ /* 0x000fc60000410000 */
[C---:B------:R-:W-:Y:S01]  /*7420*/  FFMA.FTZ R55, R53.reuse, R55, -R155 ;  /* 0x0000003735377223 */ /* 0x040fe2000001089b */
[----:B------:R-:W-:Y:S01]  /*7430*/  FFMA.FTZ R53, R53, R153, R154 ;  /* 0x0000009935357223 */ /* 0x000fe2000001009a */
[----:B------:R-:W-:Y:S01]  /*7440*/  LOP3.LUT R153, R81, 0xffff0000, RZ, 0xc0, !PT ;  /* 0xffff000051997812 */ /* 0x000fe200078ec0ff */
[C---:B------:R-:W-:Y:S01]  /*7450*/  IMAD.U32 R154, R152.reuse, 0x10000, RZ ;  /* 0x00010000989a7824 */ /* 0x040fe200078e00ff */
[----:B------:R-:W-:Y:S02]  /*7460*/  LOP3.LUT R81, R13, 0xffff0000, RZ, 0xc0, !PT ;  /* 0xffff00000d517812 */ /* 0x000fe400078ec0ff */
[----:B------:R-:W-:Y:S02]  /*7470*/  LOP3.LUT R13, R15, 0xffff0000, RZ, 0xc0, !PT ;  /* 0xffff00000f0d7812 */ /* 0x000fe400078ec0ff */
[----:B------:R-:W-:Y:S01]  /*7480*/  LOP3.LUT R152, R152, 0xffff0000, RZ, 0xc0, !PT ;  /* 0xffff000098987812 */ /* 0x000fe200078ec0ff */
[C---:B------:R-:W-:Y:S01]  /*7490*/  FMUL.FTZ R15, R83.reuse, R81 ;  /* 0x00000051530f7220 */ /* 0x040fe20000410000 */
[----:B------:R-:W-:-:S03]  /*74a0*/  FMUL.FTZ R83, R83, R153 ;  /* 0x0000009953537220 */ /* 0x000fc60000410000 */
[C---:B------:R-:W-:Y:S01]  /*74b0*/  FFMA.FTZ R15, R13.reuse, R153, -R15 ;  /* 0x000000990d0f7223 */ /* 0x040fe2000001080f */
[----:B------:R-:W-:Y:S01]  /*74c0*/  FFMA.FTZ R13, R13, R81, R83 ;  /* 0x000000510d0d7223 */ /* 0x000fe20000010053 */
[C---:B------:R-:W-:Y:S01]  /*74d0*/  IMAD.U32 R153, R80.reuse, 0x10000, RZ ;  /* 0x0001000050997824 */ /* 0x040fe200078e00ff */
[----:B------:R-:W-:Y:S01]  /*74e0*/  LOP3.LUT R80, R80, 0xffff0000, RZ, 0xc0, !PT ;  /* 0xffff000050507812 */ /* 0x000fe200078ec0ff */
[C---:B------:R-:W-:Y:S01]  /*74f0*/  IMAD.U32 R83, R40.reuse, 0x10000, RZ ;  /* 0x0001000028537824 */ /* 0x040fe200078e00ff */
[----:B------:R-:W-:Y:S01]  /*7500*/  LOP3.LUT R40, R40, 0xffff0000, RZ, 0xc0, !PT ;  /* 0xffff000028287812 */ /* 0x000fe200078ec0ff */
[----:B------:R-:W-:Y:S01]  /*7510*/  IMAD.U32 R81, R12, 0x10000, RZ ;  /* 0x000100000c517824 */ /* 0x000fe200078e00ff */
[----:B------:R-:W-:Y:S01]  /*7520*/  F2FP.BF16.F32.PACK_AB R53, R13, R53 ;  /* 0x000000350d35723e */ /* 0x000fe200000010ff */
[C---:B------:R-:W-:Y:S01]  /*7530*/  FMUL.FTZ R155, R153.reuse, R83 ;  /* 0x00000053999b7220 */ /* 0x040fe20000410000 */
[----:B------:R-:W-:Y:S01]  /*7540*/  FMUL.FTZ R153, R153, R154 ;  /* 0x0000009a99997220 */ /* 0x000fe20000410000 */
[----:B------:R-:W-:Y:S01]  /*7550*/  F2FP.BF16.F32.PACK_AB R15, R15, R55 ;  /* 0x000000370f0f723e */ /* 0x000fe200000010ff */
[----:B------:R-:W-:-:S02]  /*7560*/  IMAD.MOV.U32 R13, RZ, RZ, R42 ;  /* 0x000000ffff0d7224 */ /* 0x000fc400078e002a */
[C---:B------:R-:W-:Y:S01]  /*7570*/  FFMA.FTZ R155, R81.reuse, R154, -R155 ;  /* 0x0000009a519b7223 */ /* 0x040fe2000001089b */
[----:B------:R-:W-:Y:S01]  /*7580*/  FFMA.FTZ R153, R81, R83, R153 ;  /* 0x0000005351997223 */ /* 0x000fe20000010099 */
[----:B------:R-:W-:Y:S01]  /*7590*/  LOP3.LUT R81, R12, 0xffff0000, RZ, 0xc0, !PT ;  /* 0xffff00000c517812 */ /* 0x000fe200078ec0ff */
[C---:B------:R-:W-:Y:S01]  /*75a0*/  FMUL.FTZ R12, R80.reuse, R40 ;  /* 0x00000028500c7220 */ /* 0x040fe20000410000 */
[-C--:B------:R-:W-:Y:S01]  /*75b0*/  FMUL.FTZ R80, R80, R152.reuse ;  /* 0x0000009850507220 */ /* 0x080fe20000410000 */
[C---:B------:R-:W-:Y:S01]  /*75c0*/  IMAD.U32 R154, R82.reuse, 0x10000, RZ ;  /* 0x00010000529a7824 */ /* 0x040fe200078e00ff */
[----:B------:R-:W-:Y:S01]  /*75d0*/  LOP3.LUT R82, R82, 0xffff0000, RZ, 0xc0, !PT ;  /* 0xffff000052527812 */ /* 0x000fe200078ec0ff */
[C---:B------:R-:W-:Y:S01]  /*75e0*/  FFMA.FTZ R12, R81.reuse, R152, -R12 ;  /* 0x00000098510c7223 */ /* 0x040fe2000001080c */
[----:B------:R-:W-:Y:S01]  /*75f0*/  FFMA.FTZ R40, R81, R40, R80 ;  /* 0x0000002851287223 */ /* 0x000fe20000010050 */
[C---:B------:R-:W-:Y:S01]  /*7600*/  IMAD.U32 R81, R43.reuse, 0x10000, RZ ;  /* 0x000100002b517824 */ /* 0x040fe200078e00ff */
[----:B------:R-:W-:Y:S01]  /*7610*/  SHF.L.U32 R80, R14, 0x10, RZ ;  /* 0x000000100e507819 */ /* 0x000fe200000006ff */
[----:B------:R-:W-:Y:S01]  /*7620*/  IMAD.U32 R83, R52, 0x10000, RZ ;  /* 0x0001000034537824 */ /* 0x000fe200078e00ff */
[----:B------:R-:W-:Y:S01]  /*7630*/  LOP3.LUT R43, R43, 0xffff0000, RZ, 0xc0, !PT ;  /* 0xffff00002b2b7812 */ /* 0x000fe200078ec0ff */
[----:B------:R-:W-:Y:S01]  /*7640*/  FMUL.FTZ R152, R154, R81 ;  /* 0x000000519a987220 */ /* 0x000fe20000410000 */
[----:B------:R-:W-:Y:S01]  /*7650*/  LOP3.LUT R52, R52, 0xffff0000, RZ, 0xc0, !PT ;  /* 0xffff000034347812 */ /* 0x000fe200078ec0ff */
[-C--:B------:R-:W-:Y:S01]  /*7660*/  FMUL.FTZ R154, R154, R83.reuse ;  /* 0x000000539a9a7220 */ /* 0x080fe20000410000 */
[----:B------:R-:W-:Y:S01]  /*7670*/  LOP3.LUT R14, R14, 0xffff0000, RZ, 0xc0, !PT ;  /* 0xffff00000e0e7812 */ /* 0x000fe200078ec0ff */
[----:B------:R-:W-:Y:S01]  /*7680*/  FFMA.FTZ R152, R80, R83, -R152 ;  /* 0x0000005350987223 */ /* 0x000fe20000010898 */
[----:B------:R-:W-:Y:S01]  /*7690*/  F2FP.BF16.F32.PACK_AB R40, R40, R153 ;  /* 0x000000992828723e */ /* 0x000fe200000010ff */
[----:B------:R-:W-:Y:S01]  /*76a0*/  FFMA.FTZ R154, R80, R81, R154 ;  /* 0x00000051509a7223 */ /* 0x000fe2000001009a */
[C---:B------:R-:W-:Y:S01]  /*76b0*/  FMUL.FTZ R80, R82.reuse, R43 ;  /* 0x0000002b52507220 */ /* 0x040fe20000410000 */
[----:B------:R-:W-:Y:S01]  /*76c0*/  FMUL.FTZ R82, R82, R52 ;  /* 0x0000003452527220 */ /* 0x000fe20000410000 */
[----:B------:R-:W-:Y:S01]  /*76d0*/  F2FP.BF16.F32.PACK_AB R12, R12, R155 ;  /* 0x0000009b0c0c723e */ /* 0x000fe200000010ff */
[----:B------:R-:W-:-:S02]  /*76e0*/  IMAD.MOV.U32 R81, RZ, RZ, R41 ;  /* 0x000000ffff517224 */ /* 0x000fc400078e0029 */
[C---:B------:R-:W-:Y:S01]  /*76f0*/  FFMA.FTZ R80, R14.reuse, R52, -R80 ;  /* 0x000000340e507223 */ /* 0x040fe20000010850 */
[----:B------:R-:W-:Y:S01]  /*7700*/  FFMA.FTZ R82, R14, R43, R82 ;  /* 0x0000002b0e527223 */ /* 0x000fe20000010052 */
[----:B------:R-:W-:-:S03]  /*7710*/  IMAD.MOV.U32 R83, RZ, RZ, R53 ;  /* 0x000000ffff537224 */ /* 0x000fc600078e0035 */
[----:B------:R-:W-:Y:S01]  /*7720*/  F2FP.BF16.F32.PACK_AB R152, R80, R152 ;  /* 0x000000985098723e */ /* 0x000fe200000010ff */
[----:B------:R-:W-:Y:S01]  /*7730*/  IMAD.MOV.U32 R80, RZ, RZ, R40 ;  /* 0x000000ffff507224 */ /* 0x000fe200078e0028 */
[----:B------:R-:W-:-:S03]  /*7740*/  F2FP.BF16.F32.PACK_AB R82, R82, R154 ;  /* 0x0000009a5252723e */ /* 0x000fc600000010ff */
[----:B------:R-:W-:-:S07]  /*7750*/  IMAD.MOV.U32 R14, RZ, RZ, R152 ;  /* 0x000000ffff0e7224 */ /* 0x000fce00078e0098 */
.L_x_3823:
[----:B------:R-:W-:Y:S05]  /*7760*/  BSYNC B3 ;  /* 0x0000000000037941 */ /* 0x000fea0003800000 */
.L_x_3822:
[----:B------:R-:W-:-:S04]  /*7770*/  LEA R40, P3, R3, R11, 0x1 ;  /* 0x0000000b03287211 */ /* 0x000fc800078608ff */
[----:B--2---:R-:W-:Y:S02]  /*7780*/  LEA.HI.X R41, R3, R119, R111, 0x1, P3 ;  /* 0x0000007703297211 */ /* 0x004fe400018f0c6f */
[----:B------:R-:W-:-:S03]  /*7790*/  ISETP.GE.AND P3, PT, R150, R131, PT ;  /* 0x000000839600720c */ /* 0x000fc60003f66270 */
[----:B----4-:R2:W-:Y:S10]  /*77a0*/  ST.E.128 desc[UR56][R40.64], R12 ;  /* 0x0000000c28007985 */ /* 0x0105f4000c101d38 */
[----:B--2---:R-:W-:-:S05]  /*77b0*/  @!P3 IMAD.WIDE R12, R150, 0x2, R118 ;  /* 0x00000002960cb825 */ /* 0x004fca00078e0276 */
[----:B---3--:R3:W-:Y:S02]  /*77c0*/  @!P3 ST.E.128 desc[UR56][R12.64], R80 ;  /* 0x000000500c00b985 */ /* 0x0087e4000c101d38 */
.L_x_3821:
[----:B------:R-:W-:Y:S05]  /*77d0*/  BSYNC B2 ;  /* 0x0000000000027941 */ /* 0x000fea0003800000 */
.L_x_3820:
[----:B------:R-:W-:Y:S01]  /*77e0*/  ISETP.NE.AND P3, PT, R7, RZ, PT ;  /* 0x000000ff0700720c */ /* 0x000fe20003f65270 */
[----:B------:R-:W-:-:S12]  /*77f0*/  BSSY B2, `(.L_x_3824) ;  /* 0x000007c000027945 */ /* 0x000fd80003800000 */
[----:B------:R-:W-:Y:S05]  /*7800*/  @!P3 BRA `(.L_x_3825) ;  /* 0x0000000400e8b947 */ /* 0x000fea0003800000 */
[----:B---3--:R-:W-:Y:S01]  /*7810*/  SEL R12, R122, R135, !P1 ;  /* 0x000000877a0c7207 */ /* 0x008fe20004800000 */
[----:B------:R-:W-:Y:S01]  /*7820*/  BSSY B3, `(.L_x_3826) ;  /* 0x0000074000037945 */ /* 0x000fe20003800000 */
[C---:B------:R-:W-:Y:S02]  /*7830*/  LEA R52, P3, R4.reuse, R11, 0x1 ;  /* 0x0000000b04347211 */ /* 0x040fe400078608ff */
[----:B------:R-:W-:Y:S02]  /*7840*/  SHF.R.S32.HI R13, RZ, 0x1f, R12 ;  /* 0x0000001fff0d7819 */ /* 0x000fe4000001140c */
[----:B--2---:R-:W-:Y:S02]  /*7850*/  LEA.HI.X R53, R4, R119, R110, 0x1, P3 ;  /* 0x0000007704357211 */ /* 0x004fe400018f0c6e */
[----:B------:R-:W-:Y:S02]  /*7860*/  LEA.HI R13, R13, R12, RZ, 0x4 ;  /* 0x0000000c0d0d7211 */ /* 0x000fe400078f20ff */
[----:B------:R-:W-:-:S02]  /*7870*/  ISETP.GE.AND P3, PT, R193, R121, PT ;  /* 0x00000079c100720c */ /* 0x000fc40003f66270 */
        /* <DEDUP_REMOVED lines=16> */
[----:B------:R-:W-:Y:S01]  /*7980*/  SHF.R.U32.HI R55, RZ, 0x10, R49 ;  /* 0x00000010ff377819 */ /* 0x000fe20000011631 */
[----:B---3--:R-:W-:Y:S01]  /*7990*/  IMAD.U32 R150, R41, 0x10000, RZ ;  /* 0x0001000029967824 */ /* 0x008fe200078e00ff */
[----:B------:R-:W-:Y:S01]  /*79a0*/  SHF.R.U32.HI R80, RZ, 0x10, R37 ;  /* 0x00000010ff507819 */ /* 0x000fe20000011625 */
[----:B--2---:R-:W-:Y:S01]  /*79b0*/  IMAD.U32 R81, R13, 0x10000, RZ ;  /* 0x000100000d517824 */ /* 0x004fe200078e00ff */
[----:B------:R-:W-:Y:S02]  /*79c0*/  PRMT R55, R166, 0x5410, R55 ;  /* 0x00005410a6377816 */ /* 0x000fe40000000037 */
[----:B------:R-:W-:Y:S02]  /*79d0*/  PRMT R80, R169, 0x5432, R80 ;  /* 0x00005432a9507816 */ /* 0x000fe40000000050 */
[----:B------:R-:W-:Y:S02]  /*79e0*/  SHF.L.U32 R83, R55, 0x10, RZ ;  /* 0x0000001037537819 */ /* 0x000fe400000006ff */
[----:B------:R-:W-:Y:S01]  /*79f0*/  LOP3.LUT R41, R41, 0xffff0000, RZ, 0xc0, !PT ;  /* 0xffff000029297812 */ /* 0x000fe200078ec0ff */
[----:B------:R-:W-:Y:S01]  /*7a00*/  IMAD.U32 R82, R80, 0x10000, RZ ;  /* 0x0001000050527824 */ /* 0x000fe200078e00ff */
[----:B------:R-:W-:Y:S01]  /*7a10*/  LOP3.LUT R13, R13, 0xffff0000, RZ, 0xc0, !PT ;  /* 0xffff00000d0d7812 */ /* 0x000fe200078ec0ff */
[----:B------:R-:W-:Y:S01]  /*7a20*/  FMUL.FTZ R151, R150, R83 ;  /* 0x0000005396977220 */ /* 0x000fe20000410000 */
[----:B------:R-:W-:Y:S01]  /*7a30*/  SHF.R.U64 R36, R36, 0x10, R37 ;  /* 0x0000001024247819 */ /* 0x000fe20000001225 */
[-C--:B------:R-:W-:Y:S01]  /*7a40*/  FMUL.FTZ R150, R150, R82.reuse ;  /* 0x0000005296967220 */ /* 0x080fe20000410000 */
[----:B------:R-:W-:Y:S01]  /*7a50*/  SHF.R.U64 R48, R48, 0x10, R49 ;  /* 0x0000001030307819 */ /* 0x000fe20000001231 */
[----:B------:R-:W-:Y:S01]  /*7a60*/  FFMA.FTZ R82, R81, R82, -R151 ;  /* 0x0000005251527223 */ /* 0x000fe20000010897 */
[----:B------:R-:W-:-:S02]  /*7a70*/  IMAD.U32 R151, R43, 0x10000, RZ ;  /* 0x000100002b977824 */ /* 0x000fc400078e00ff */
[----:B------:R-:W-:Y:S01]  /*7a80*/  FFMA.FTZ R81, R81, R83, R150 ;  /* 0x0000005351517223 */ /* 0x000fe20000010096 */
[----:B------:R-:W-:Y:S02]  /*7a90*/  LOP3.LUT R83, R80, 0xffff0000, RZ, 0xc0, !PT ;  /* 0xffff000050537812 */ /* 0x000fe400078ec0ff */
[----:B------:R-:W-:Y:S02]  /*7aa0*/  LOP3.LUT R80, R55, 0xffff0000, RZ, 0xc0, !PT ;  /* 0xffff000037507812 */ /* 0x000fe400078ec0ff */
[----:B------:R-:W-:Y:S02]  /*7ab0*/  LOP3.LUT R43, R43, 0xffff0000, RZ, 0xc0, !PT ;  /* 0xffff00002b2b7812 */ /* 0x000fe400078ec0ff */
[----:B------:R-:W-:Y:S01]  /*7ac0*/  SHF.R.U64 R50, R50, 0x10, R51 ;  /* 0x0000001032327819 */ /* 0x000fe20000001233 */
[C---:B------:R-:W-:Y:S01]  /*7ad0*/  FMUL.FTZ R55, R41.reuse, R80 ;  /* 0x0000005029377220 */ /* 0x040fe20000410000 */
[----:B------:R-:W-:Y:S01]  /*7ae0*/  FMUL.FTZ R41, R41, R83 ;  /* 0x0000005329297220 */ /* 0x000fe20000410000 */
[----:B------:R-:W-:-:S02]  /*7af0*/  SHF.R.U64 R38, R38, 0x10, R39 ;  /* 0x0000001026267819 */ /* 0x000fc40000001227 */
[C---:B------:R-:W-:Y:S01]  /*7b00*/  FFMA.FTZ R55, R13.reuse, R83, -R55 ;  /* 0x000000530d377223 */ /* 0x040fe20000010837 */
[----:B------:R-:W-:Y:S01]  /*7b10*/  FFMA.FTZ R13, R13, R80, R41 ;  /* 0x000000500d0d7223 */ /* 0x000fe20000010029 */
[----:B------:R-:W-:Y:S01]  /*7b20*/  SHF.R.U32.HI R41, RZ, 0x10, R51 ;  /* 0x00000010ff297819 */ /* 0x000fe20000011633 */
[----:B------:R-:W-:Y:S01]  /*7b30*/  IMAD.U32 R83, R15, 0x10000, RZ ;  /* 0x000100000f537824 */ /* 0x000fe200078e00ff */
[----:B------:R-:W-:Y:S02]  /*7b40*/  SHF.R.U32.HI R80, RZ, 0x10, R39 ;  /* 0x00000010ff507819 */ /* 0x000fe40000011627 */
[----:B------:R-:W-:Y:S02]  /*7b50*/  PRMT R41, R165, 0x5410, R41 ;  /* 0x00005410a5297816 */ /* 0x000fe40000000029 */
[----:B------:R-:W-:Y:S02]  /*7b60*/  PRMT R80, R168, 0x5432, R80 ;  /* 0x00005432a8507816 */ /* 0x000fe40000000050 */
[----:B------:R-:W-:Y:S01]  /*7b70*/  LOP3.LUT R15, R15, 0xffff0000, RZ, 0xc0, !PT ;  /* 0xffff00000f0f7812 */ /* 0x000fe200078ec0ff */
[C---:B------:R-:W-:Y:S01]  /*7b80*/  IMAD.U32 R150, R41.reuse, 0x10000, RZ ;  /* 0x0001000029967824 */ /* 0x040fe200078e00ff */
[----:B------:R-:W-:Y:S01]  /*7b90*/  LOP3.LUT R41, R41, 0xffff0000, RZ, 0xc0, !PT ;  /* 0xffff000029297812 */ /* 0x000fe200078ec0ff */
[C---:B------:R-:W-:Y:S01]  /*7ba0*/  IMAD.U32 R152, R80.reuse, 0x10000, RZ ;  /* 0x0001000050987824 */ /* 0x040fe200078e00ff */
[----:B------:R-:W-:Y:S01]  /*7bb0*/  LOP3.LUT R37, R80, 0xffff0000, RZ, 0xc0, !PT ;  /* 0xffff000050257812 */ /* 0x000fe200078ec0ff */
[----:B------:R-:W-:Y:S01]  /*7bc0*/  FMUL.FTZ R153, R151, R150 ;  /* 0x0000009697997220 */ /* 0x000fe20000410000 */
[----:B------:R-:W-:Y:S01]  /*7bd0*/  LOP3.LUT R39, R12, 0xffff0000, RZ, 0xc0, !PT ;  /* 0xffff00000c277812 */ /* 0x000fe200078ec0ff */
[----:B------:R-:W-:Y:S01]  /*7be0*/  FMUL.FTZ R49, R43, R41 ;  /* 0x000000292b317220 */ /* 0x000fe20000410000 */
[-C--:B------:R-:W-:Y:S01]  /*7bf0*/  FMUL.FTZ R151, R151, R152.reuse ;  /* 0x0000009897977220 */ /* 0x080fe20000410000 */
[-C--:B------:R-:W-:Y:S01]  /*7c00*/  FMUL.FTZ R43, R43, R37.reuse ;  /* 0x000000252b2b7220 */ /* 0x080fe20000410000 */
[----:B------:R-:W-:Y:S01]  /*7c10*/  FFMA.FTZ R152, R83, R152, -R153 ;  /* 0x0000009853987223 */ /* 0x000fe20000010899 */
[----:B------:R-:W-:Y:S01]  /*7c20*/  FFMA.FTZ R37, R15, R37, -R49 ;  /* 0x000000250f257223 */ /* 0x000fe20000010831 */
[----:B------:R-:W-:Y:S01]  /*7c30*/  FFMA.FTZ R151, R83, R150, R151 ;  /* 0x0000009653977223 */ /* 0x000fe20000010097 */
[----:B------:R-:W-:Y:S01]  /*7c40*/  FFMA.FTZ R15, R15, R41, R43 ;  /* 0x000000290f0f7223 */ /* 0x000fe2000001002b */
        /* <DEDUP_REMOVED lines=8> */
[----:B------:R-:W-:-:S02]  /*7cd0*/  LOP3.LUT R36, R36, 0xffff0000, RZ, 0xc0, !PT ;  /* 0xffff000024247812 */ /* 0x000fc400078ec0ff */
[----:B------:R-:W-:Y:S01]  /*7ce0*/  PRMT R50, R164, 0x5432, R50 ;  /* 0x00005432a4327816 */ /* 0x000fe20000000032 */
[C---:B------:R-:W-:Y:S01]  /*7cf0*/  FMUL.FTZ R80, R83.reuse, R48 ;  /* 0x0000003053507220 */ /* 0x040fe20000410000 */
[----:B------:R-:W-:Y:S01]  /*7d00*/  FMUL.FTZ R83, R83, R49 ;  /* 0x0000003153537220 */ /* 0x000fe20000410000 */
[C---:B------:R-:W-:Y:S01]  /*7d10*/  FMUL.FTZ R12, R40.reuse, R36 ;  /* 0x00000024280c7220 */ /* 0x040fe20000410000 */
[-C--:B------:R-:W-:Y:S01]  /*7d20*/  FMUL.FTZ R40, R40, R41.reuse ;  /* 0x0000002928287220 */ /* 0x080fe20000410000 */
[----:B------:R-:W-:Y:S01]  /*7d30*/  PRMT R38, R165, 0x5432, R38 ;  /* 0x00005432a5267816 */ /* 0x000fe20000000026 */
[----:B------:R-:W-:Y:S01]  /*7d40*/  FFMA.FTZ R83, R43, R48, R83 ;  /* 0x000000302b537223 */ /* 0x000fe20000010053 */
[----:B------:R-:W-:Y:S01]  /*7d50*/  SHF.L.U32 R48, R42, 0x10, RZ ;  /* 0x000000102a307819 */ /* 0x000fe200000006ff */
[C---:B------:R-:W-:Y:S01]  /*7d60*/  FFMA.FTZ R36, R39.reuse, R36, R40 ;  /* 0x0000002427247223 */ /* 0x040fe20000010028 */
[----:B------:R-:W-:Y:S01]  /*7d70*/  FFMA.FTZ R12, R39, R41, -R12 ;  /* 0x00000029270c7223 */ /* 0x000fe2000001080c */
[----:B------:R-:W-:-:S02]  /*7d80*/  IMAD.U32 R40, R50, 0x10000, RZ ;  /* 0x0001000032287824 */ /* 0x000fc400078e00ff */
[----:B------:R-:W-:Y:S01]  /*7d90*/  FFMA.FTZ R80, R43, R49, -R80 ;  /* 0x000000312b507223 */ /* 0x000fe20000010850 */
[----:B------:R-:W-:Y:S01]  /*7da0*/  IMAD.U32 R41, R38, 0x10000, RZ ;  /* 0x0001000026297824 */ /* 0x000fe200078e00ff */
[----:B------:R-:W-:Y:S01]  /*7db0*/  LOP3.LUT R42, R42, 0xffff0000, RZ, 0xc0, !PT ;  /* 0xffff00002a2a7812 */ /* 0x000fe200078ec0ff */
[-C--:B------:R-:W-:Y:S01]  /*7dc0*/  FMUL.FTZ R43, R48, R40.reuse ;  /* 0x00000028302b7220 */ /* 0x080fe20000410000 */
[----:B------:R-:W-:Y:S02]  /*7dd0*/  IMAD.U32 R39, R14, 0x10000, RZ ;  /* 0x000100000e277824 */ /* 0x000fe400078e00ff */
[-C--:B------:R-:W-:Y:S01]  /*7de0*/  FMUL.FTZ R48, R48, R41.reuse ;  /* 0x0000002930307220 */ /* 0x080fe20000410000 */
[----:B------:R-:W-:Y:S01]  /*7df0*/  LOP3.LUT R50, R50, 0xffff0000, RZ, 0xc0, !PT ;  /* 0xffff000032327812 */ /* 0x000fe200078ec0ff */
[C---:B------:R-:W-:Y:S02]  /*7e00*/  FFMA.FTZ R43, R39.reuse, R41, -R43 ;  /* 0x00000029272b7223 */ /* 0x040fe4000001082b */
[----:B------:R-:W-:Y:S01]  /*7e10*/  FFMA.FTZ R48, R39, R40, R48 ;  /* 0x0000002827307223 */ /* 0x000fe20000010030 */
[----:B------:R-:W-:Y:S01]  /*7e20*/  LOP3.LUT R38, R38, 0xffff0000, RZ, 0xc0, !PT ;  /* 0xffff000026267812 */ /* 0x000fe200078ec0ff */
[----:B------:R-:W-:Y:S01]  /*7e30*/  FMUL.FTZ R39, R42, R50 ;  /* 0x000000322a277220 */ /* 0x000fe20000410000 */
[----:B------:R-:W-:-:S02]  /*7e40*/  LOP3.LUT R14, R14, 0xffff0000, RZ, 0xc0, !PT ;  /* 0xffff00000e0e7812 */ /* 0x000fc400078ec0ff */
[----:B------:R-:W-:Y:S01]  /*7e50*/  F2FP.BF16.F32.PACK_AB R55, R55, R82 ;  /* 0x000000523737723e */ /* 0x000fe200000010ff */
[----:B------:R-:W-:Y:S01]  /*7e60*/  FMUL.FTZ R42, R42, R38 ;  /* 0x000000262a2a7220 */ /* 0x000fe20000410000 */
[----:B------:R-:W-:Y:S01]  /*7e70*/  F2FP.BF16.F32.PACK_AB R37, R37, R152 ;  /* 0x000000982525723e */ /* 0x000fe200000010ff */
[C---:B------:R-:W-:Y:S01]  /*7e80*/  FFMA.FTZ R39, R14.reuse, R38, -R39 ;  /* 0x000000260e277223 */ /* 0x040fe20000010827 */
[----:B------:R-:W-:Y:S01]  /*7e90*/  F2FP.BF16.F32.PACK_AB R81, R13, R81 ;  /* 0x000000510d51723e */ /* 0x000fe200000010ff */
[----:B------:R-:W-:Y:S01]  /*7ea0*/  FFMA.FTZ R42, R14, R50, R42 ;  /* 0x000000320e2a7223 */ /* 0x000fe2000001002a */
        /* <DEDUP_REMOVED lines=10> */
[----:B------:R-:W-:-:S07]  /*7f50*/  IMAD.MOV.U32 R43, RZ, RZ, R151 ;  /* 0x000000ffff2b7224 */ /* 0x000fce00078e0097 */
.L_x_3827:
[----:B------:R-:W-:Y:S05]  /*7f60*/  BSYNC B3 ;  /* 0x0000000000037941 */ /* 0x000fea0003800000 */
.L_x_3826:
[----:B------:R-:W-:Y:S01]  /*7f70*/  ISETP.GE.AND P3, PT, R54, R131, PT ;  /* 0x000000833600720c */ /* 0x000fe20003f66270 */
[----:B--2---:R4:W-:-:S12]  /*7f80*/  ST.E.128 desc[UR56][R52.64], R12 ;  /* 0x0000000c34007985 */ /* 0x0049d8000c101d38 */
[----:B------:R-:W-:-:S05]  /*7f90*/  @!P3 IMAD.WIDE R36, R54, 0x2, R118 ;  /* 0x000000023624b825 */ /* 0x000fca00078e0276 */
[----:B---3--:R4:W-:Y:S02]  /*7fa0*/  @!P3 ST.E.128 desc[UR56][R36.64], R40 ;  /* 0x000000282400b985 */ /* 0x0089e4000c101d38 */
.L_x_3825:
[----:B------:R-:W-:Y:S05]  /*7fb0*/  BSYNC B2 ;  /* 0x0000000000027941 */ /* 0x000fea0003800000 */
.L_x_3824:
[----:B------:R-:W-:-:S13]  /*7fc0*/  ISETP.NE.AND P3, PT, R8, RZ, PT ;  /* 0x000000ff0800720c */ /* 0x000fda0003f65270 */
[----:B------:R-:W-:Y:S05]  /*7fd0*/  @!P3 BRA `(.L_x_3819) ;  /* 0x0000000400e8b947 */ /* 0x000fea0003800000 */
[----:B---34-:R-:W3:Y:S01]  /*7fe0*/  LDL R12, [R1] ;  /* 0x00000000010c7983 */ /* 0x018ee20000100800 */
[C---:B------:R-:W-:Y:S01]  /*7ff0*/  LEA R40, P3, R5.reuse, R11, 0x1 ;  /* 0x0000000b05287211 */ /* 0x040fe200078608ff */
[----:B------:R-:W-:Y:S03]  /*8000*/  BSSY B2, `(.L_x_3828) ;  /* 0x0000073000027945 */ /* 0x000fe60003800000 */
[----:B--2---:R-:W-:Y:S02]  /*8010*/  LEA.HI.X R41, R5, R119, R109, 0x1, P3 ;  /* 0x0000007705297211 */ /* 0x004fe400018f0c6d */
[----:B------:R-:W-:Y:S02]  /*8020*/  ISETP.GE.AND P3, PT, R192, R121, PT ;  /* 0x00000079c000720c */ /* 0x000fe40003f66270 */
[----:B---3--:R-:W-:-:S04]  /*8030*/  LOP3.LUT P5, RZ, R12, 0x1, RZ, 0xc0, !PT ;  /* 0x000000010cff7812 */ /* 0x008fc800078ac0ff */
[----:B------:R-:W-:-:S04]  /*8040*/  SEL R11, R122, R135, !P5 ;  /* 0x000000877a0b7207 */ /* 0x000fc80006800000 */
        /* <DEDUP_REMOVED lines=9> */
[----:B------:R-:W-:-:S04]  /*80e0*/  LOP3.LUT R12, R12, R217, RZ, 0x3c, !PT ;  /* 0x000000d90c0c7212 */ /* 0x000fc800078e3cff */
[----:B------:R-:W-:Y:S01]  /*80f0*/  IADD3 R15, R13, R12, RZ ;  /* 0x0000000c0d0f7210 */ /* 0x000fe20007ffe0ff */
[----:B------:R-:W-:-:S04]  /*8100*/  IMAD R13, R18, 0x4800, R132 ;  /* 0x00004800120d7824 */ /* 0x000fc800078e0284 */
        /* <DEDUP_REMOVED lines=10> */
[--C-:B------:R-:W-:Y:S01]  /*81b0*/  SHF.R.U64 R35, R44, 0x10, R45.reuse ;  /* 0x000000102c237819 */ /* 0x100fe2000000122d */
[----:B--2---:R-:W-:Y:S01]  /*81c0*/  IMAD.U32 R51, R15, 0x10000, RZ ;  /* 0x000100000f337824 */ /* 0x004fe200078e00ff */
[----:B------:R-:W-:Y:S01]  /*81d0*/  SHF.R.U32.HI R44, RZ, 0x10, R45 ;  /* 0x00000010ff2c7819 */ /* 0x000fe2000001162d */
[----:B------:R-:W-:Y:S01]  /*81e0*/  IMAD.U32 R45, R13, 0x10000, RZ ;  /* 0x000100000d2d7824 */ /* 0x000fe200078e00ff */
[--C-:B------:R-:W-:Y:S01]  /*81f0*/  SHF.R.U64 R32, R32, 0x10, R33.reuse ;  /* 0x0000001020207819 */ /* 0x100fe20000001221 */
[----:B------:R-:W-:Y:S01]  /*8200*/  IMAD.U32 R53, R38, 0x10000, RZ ;  /* 0x0001000026357824 */ /* 0x000fe200078e00ff */
[----:B------:R-:W-:Y:S01]  /*8210*/  SHF.R.U32.HI R33, RZ, 0x10, R33 ;  /* 0x00000010ff217819 */ /* 0x000fe20000011621 */
[----:B------:R-:W-:Y:S01]  /*8220*/  IMAD.U32 R50, R14, 0x10000, RZ ;  /* 0x000100000e327824 */ /* 0x000fe200078e00ff */
[----:B------:R-:W-:-:S02]  /*8230*/  PRMT R44, R162, 0x5432, R44 ;  /* 0x00005432a22c7816 */ /* 0x000fc4000000002c */
[----:B------:R-:W-:Y:S02]  /*8240*/  SHF.R.U64 R43, R46, 0x10, R47 ;  /* 0x000000102e2b7819 */ /* 0x000fe4000000122f */
[----:B------:R-:W-:Y:S02]  /*8250*/  PRMT R33, R160, 0x5410, R33 ;  /* 0x00005410a0217816 */ /* 0x000fe40000000021 */
[----:B------:R-:W-:Y:S02]  /*8260*/  SHF.L.U32 R54, R44, 0x10, RZ ;  /* 0x000000102c367819 */ /* 0x000fe400000006ff */
[----:B------:R-:W-:Y:S01]  /*8270*/  SHF.R.U32.HI R46, RZ, 0x10, R47 ;  /* 0x00000010ff2e7819 */ /* 0x000fe2000001162f */
[----:B------:R-:W-:Y:S01]  /*8280*/  IMAD.U32 R55, R33, 0x10000, RZ ;  /* 0x0001000021377824 */ /* 0x000fe200078e00ff */
[----:B------:R-:W-:Y:S02]  /*8290*/  PRMT R35, R161, 0x5432, R35 ;  /* 0x00005432a1237816 */ /* 0x000fe40000000023 */
        /* <DEDUP_REMOVED lines=11> */
[----:B------:R-:W-:Y:S01]  /*8350*/  IMAD.U32 R55, R46, 0x10000, RZ ;  /* 0x000100002e377824 */ /* 0x000fe200078e00ff */
[----:B------:R-:W-:Y:S01]  /*8360*/  PRMT R42, R160, 0x5432, R42 ;  /* 0x00005432a02a7816 */ /* 0x000fe2000000002a */
[-C--:B------:R-:W-:Y:S01]  /*8370*/  FMUL.FTZ R49, R49, R33.reuse ;  /* 0x0000002131317220 */ /* 0x080fe20000410000 */
[----:B------:R-:W-:Y:S01]  /*8380*/  LOP3.LUT R39, R39, 0xffff0000, RZ, 0xc0, !PT ;  /* 0xffff000027277812 */ /* 0x000fe200078ec0ff */
[----:B------:R-:W-:Y:S01]  /*8390*/  FFMA.FTZ R48, R45, R54, R48 ;  /* 0x000000362d307223 */ /* 0x000fe20000010030 */
[----:B------:R-:W-:Y:S01]  /*83a0*/  LOP3.LUT R46, R46, 0xffff0000, RZ, 0xc0, !PT ;  /* 0xffff00002e2e7812 */ /* 0x000fe200078ec0ff */
[----:B------:R-:W-:Y:S01]  /*83b0*/  FFMA.FTZ R80, R47, R33, -R80 ;  /* 0x000000212f507223 */ /* 0x000fe20000010850 */
[----:B------:R-:W-:-:S02]  /*83c0*/  IMAD.U32 R45, R42, 0x10000, RZ ;  /* 0x000100002a2d7824 */ /* 0x000fc400078e00ff */
[----:B------:R-:W-:Y:S01]  /*83d0*/  FMUL.FTZ R33, R52, R55 ;  /* 0x0000003734217220 */ /* 0x000fe20000410000 */
[----:B------:R-:W-:Y:S01]  /*83e0*/  PRMT R32, R163, 0x5410, R32 ;  /* 0x00005410a3207816 */ /* 0x000fe20000000020 */
[----:B------:R-:W-:Y:S01]  /*83f0*/  FFMA.FTZ R49, R47, R44, R49 ;  /* 0x0000002c2f317223 */ /* 0x000fe20000010031 */
[----:B------:R-:W-:Y:S01]  /*8400*/  LOP3.LUT R15, R15, 0xffff0000, RZ, 0xc0, !PT ;  /* 0xffff00000f0f7812 */ /* 0x000fe200078ec0ff */
[----:B------:R-:W-:Y:S01]  /*8410*/  FMUL.FTZ R47, R39, R46 ;  /* 0x0000002e272f7220 */ /* 0x000fe20000410000 */
[----:B------:R-:W-:Y:S01]  /*8420*/  LOP3.LUT R42, R42, 0xffff0000, RZ, 0xc0, !PT ;  /* 0xffff00002a2a7812 */ /* 0x000fe200078ec0ff */
[-C--:B------:R-:W-:Y:S01]  /*8430*/  FMUL.FTZ R52, R52, R45.reuse ;  /* 0x0000002d34347220 */ /* 0x080fe20000410000 */
[----:B------:R-:W-:Y:S01]  /*8440*/  FFMA.FTZ R33, R51, R45, -R33 ;  /* 0x0000002d33217223 */ /* 0x000fe20000010821 */
[----:B------:R-:W-:Y:S01]  /*8450*/  IMAD.U32 R45, R35, 0x10000, RZ ;  /* 0x00010000232d7824 */ /* 0x000fe200078e00ff */
[----:B------:R-:W-:Y:S01]  /*8460*/  LOP3.LUT R36, R36, 0xffff0000, RZ, 0xc0, !PT ;  /* 0xffff000024247812 */ /* 0x000fe200078ec0ff */
[----:B------:R-:W-:-:S02]  /*8470*/  IMAD.U32 R44, R32, 0x10000, RZ ;  /* 0x00010000202c7824 */ /* 0x000fc400078e00ff */
[-C--:B------:R-:W-:Y:S01]  /*8480*/  FMUL.FTZ R39, R39, R42.reuse ;  /* 0x0000002a27277220 */ /* 0x080fe20000410000 */
[----:B------:R-:W-:Y:S01]  /*8490*/  FFMA.FTZ R47, R15, R42, -R47 ;  /* 0x0000002a0f2f7223 */ /* 0x000fe2000001082f */
[----:B------:R-:W-:Y:S01]  /*84a0*/  LOP3.LUT R42, R32, 0xffff0000, RZ, 0xc0, !PT ;  /* 0xffff0000202a7812 */ /* 0x000fe200078ec0ff */
[----:B------:R-:W-:Y:S01]  /*84b0*/  FMUL.FTZ R32, R37, R45 ;  /* 0x0000002d25207220 */ /* 0x000fe20000410000 */
[----:B------:R-:W-:Y:S01]  /*84c0*/  LOP3.LUT R35, R35, 0xffff0000, RZ, 0xc0, !PT ;  /* 0xffff000023237812 */ /* 0x000fe200078ec0ff */
[C---:B------:R-:W-:Y:S02]  /*84d0*/  IMAD.U32 R13, R12.reuse, 0x10000, RZ ;  /* 0x000100000c0d7824 */ /* 0x040fe400078e00ff */
[----:B------:R-:W-:Y:S01]  /*84e0*/  FMUL.FTZ R37, R37, R44 ;  /* 0x0000002c25257220 */ /* 0x000fe20000410000 */
[----:B------:R-:W-:Y:S01]  /*84f0*/  LOP3.LUT R12, R12, 0xffff0000, RZ, 0xc0, !PT ;  /* 0xffff00000c0c7812 */ /* 0x000fe200078ec0ff */
[----:B------:R-:W-:Y:S01]  /*8500*/  FFMA.FTZ R39, R15, R46, R39 ;  /* 0x0000002e0f277223 */ /* 0x000fe20000010027 */
[----:B------:R-:W-:Y:S01]  /*8510*/  PRMT R34, R163, 0x5432, R34 ;  /* 0x00005432a3227816 */ /* 0x000fe20000000022 */
[C---:B------:R-:W-:Y:S01]  /*8520*/  FMUL.FTZ R15, R36.reuse, R35 ;  /* 0x00000023240f7220 */ /* 0x040fe20000410000 */
[C---:B------:R-:W-:Y:S01]  /*8530*/  FFMA.FTZ R32, R13.reuse, R44, -R32 ;  /* 0x0000002c0d207223 */ /* 0x040fe20000010820 */
[----:B------:R-:W-:Y:S01]  /*8540*/  FFMA.FTZ R37, R13, R45, R37 ;  /* 0x0000002d0d257223 */ /* 0x000fe20000010025 */
[-C--:B------:R-:W-:Y:S01]  /*8550*/  FMUL.FTZ R13, R36, R42.reuse ;  /* 0x0000002a240d7220 */ /* 0x080fe20000410000 */
[C---:B------:R-:W-:Y:S01]  /*8560*/  IMAD.U32 R36, R161.reuse, 0x10000, RZ ;  /* 0x00010000a1247824 */ /* 0x040fe200078e00ff */
        /* <DEDUP_REMOVED lines=8> */
[C---:B------:R-:W-:Y:S01]  /*85f0*/  FMUL.FTZ R35, R38.reuse, R161 ;  /* 0x000000a126237220 */ /* 0x040fe20000410000 */
[-C--:B------:R-:W-:Y:S01]  /*8600*/  FMUL.FTZ R53, R53, R42.reuse ;  /* 0x0000002a35357220 */ /* 0x080fe20000410000 */
[-C--:B------:R-:W-:Y:S01]  /*8610*/  FMUL.FTZ R38, R38, R45.reuse ;  /* 0x0000002d26267220 */ /* 0x080fe20000410000 */
        /* <DEDUP_REMOVED lines=17> */
.L_x_3829:
[----:B------:R-:W-:Y:S05]  /*8730*/  BSYNC B2 ;  /* 0x0000000000027941 */ /* 0x000fea0003800000 */
.L_x_3828:
[----:B------:R-:W-:Y:S01]  /*8740*/  ISETP.GE.AND P3, PT, R11, R131, PT ;  /* 0x000000830b00720c */ /* 0x000fe20003f66270 */
[----:B--2---:R2:W-:-:S12]  /*8750*/  ST.E.128 desc[UR56][R40.64], R12 ;  /* 0x0000000c28007985 */ /* 0x0045d8000c101d38 */
[----:B------:R-:W-:-:S05]  /*8760*/  @!P3 IMAD.WIDE R118, R11, 0x2, R118 ;  /* 0x000000020b76b825 */ /* 0x000fca00078e0276 */
[----:B---3--:R2:W-:Y:S02]  /*8770*/  @!P3 ST.E.128 desc[UR56][R118.64], R36 ;  /* 0x000000247600b985 */ /* 0x0085e4000c101d38 */
.L_x_3819:
[----:B------:R-:W-:Y:S05]  /*8780*/  BSYNC B1 ;  /* 0x0000000000017941 */ /* 0x000fea0003800000 */
.L_x_3818:
[----:B------:R-:W-:-:S03]  /*8790*/  UMOV UR4, 0xffffffff ;  /* 0xffffffff00047882 */ /* 0x000fc60000000000 */
[----:B------:R-:W-:Y:S05]  /*87a0*/  BRA.DIV UR4, `(.L_x_3830) ;  /* 0x0000018a04147947 */ /* 0x000fea000b800000 */
[----:B0-----:R-:W0:Y:S04]  /*87b0*/  SHFL.IDX PT, R117, R117, 0x1, 0x1c1f ;  /* 0x003c1f0075757f89 */ /* 0x001e2800000e0000 */
[----:B--2-4-:R2:W4:Y:S02]  /*87c0*/  SHFL.IDX PT, R36, R120, 0x1, 0x1c1f ;  /* 0x003c1f0078247f89 */ /* 0x01452400000e0000 */
.L_x_4099:
[----:B------:R-:W-:Y:S05]  /*87d0*/  @P4 BRA `(.L_x_3787) ;  /* 0x0000001c00bc4947 */ /* 0x000fea0003800000 */
[----:B------:R-:W-:Y:S01]  /*87e0*/  ISETP.NE.AND P3, PT, R6, RZ, PT ;  /* 0x000000ff0600720c */ /* 0x000fe20003f65270 */
[----:B------:R-:W-:Y:S01]  /*87f0*/  BSSY B1, `(.L_x_3831) ;  /* 0x000007d000017945 */ /* 0x000fe20003800000 */
[----:B0-----:R-:W-:-:S11]  /*8800*/  IMAD.MOV.U32 R37, RZ, RZ, R117 ;  /* 0x000000ffff257224 */ /* 0x001fd600078e0075 */
[----:B------:R-:W-:Y:S05]  /*8810*/  @!P3 BRA `(.L_x_3832) ;  /* 0x0000000400e8b947 */ /* 0x000fea0003800000 */
[----:B---3--:R-:W-:Y:S01]  /*8820*/  SEL R11, R122, R135, !P0 ;  /* 0x000000877a0b7207 */ /* 0x008fe20004000000 */
[----:B------:R-:W-:Y:S01]  /*8830*/  BSSY B2, `(.L_x_3833) ;  /* 0x0000076000027945 */ /* 0x000fe20003800000 */
[----:B------:R-:W-:Y:S02]  /*8840*/  SHF.R.U32.HI R13, RZ, 0x3, R203 ;  /* 0x00000003ff0d7819 */ /* 0x000fe400000116cb */
[----:B------:R-:W-:Y:S02]  /*8850*/  SHF.R.S32.HI R12, RZ, 0x1f, R11 ;  /* 0x0000001fff0c7819 */ /* 0x000fe4000001140b */
[----:B----4-:R-:W-:Y:S02]  /*8860*/  LEA R38, P3, R3, R36, 0x1 ;  /* 0x0000002403267211 */ /* 0x010fe400078608ff */
[----:B------:R-:W-:Y:S02]  /*8870*/  LEA.HI R12, R12, R11, RZ, 0x4 ;  /* 0x0000000b0c0c7211 */ /* 0x000fe400078f20ff */
[----:B------:R-:W-:-:S02]  /*8880*/  ISETP.GE.AND P4, PT, R16, R121, PT ;  /* 0x000000791000720c */ /* 0x000fc40003f86270 */
[----:B------:R-:W-:Y:S02]  /*8890*/  LEA.HI.SX32 R12, R12, R115, 0x1c ;  /* 0x000000730c0c7211 */ /* 0x000fe400078fe2ff */
[----:B------:R-:W-:Y:S02]  /*88a0*/  LEA.HI.X R39, R3, R117, R111, 0x1, P3 ;  /* 0x0000007503277211 */ /* 0x000fe400018f0c6f */
[----:B------:R-:W-:Y:S01]  /*88b0*/  SHF.R.S32.HI R11, RZ, 0x1f, R12 ;  /* 0x0000001fff0b7819 */ /* 0x000fe2000001140c */
[----:B------:R-:W-:-:S03]  /*88c0*/  IMAD.SHL.U32 R40, R12, 0x8, RZ ;  /* 0x000000080c287824 */ /* 0x000fc600078e00ff */
[----:B------:R-:W-:Y:S02]  /*88d0*/  LEA.HI R11, R11, R12, RZ, 0x3 ;  /* 0x0000000c0b0b7211 */ /* 0x000fe400078f18ff */
[----:B------:R-:W-:Y:S02]  /*88e0*/  ISETP.GE.AND P3, PT, R40, R131, PT ;  /* 0x000000832800720c */ /* 0x000fe40003f66270 */
        /* <DEDUP_REMOVED lines=8> */
[----:B------:R-:W-:Y:S02]  /*8970*/  IMAD R32, R13, 0x2, R2 ;  /* 0x000000020d207824 */ /* 0x000fe400078e0202 */
[----:B------:R-:W-:Y:S01]  /*8980*/  @!P3 IMAD.WIDE R40, R40, 0x2, R36 ;  /* 0x000000022828b825 */ /* 0x000fe200078e0224 */
[----:B------:R0:W3:Y:S04]  /*8990*/  LDS.128 R12, [R11+0x1e400] ;  /* 0x01e400000b0c7984 */ /* 0x0000e80000000c00 */
[----:B------:R-:W4:Y:S01]  /*89a0*/  LDS.128 R32, [R32+0x1e400] ;  /* 0x01e4000020207984 */ /* 0x000f220000000c00 */
[----:B------:R-:W-:Y:S05]  /*89b0*/  @P4 BRA `(.L_x_3834) ;  /* 0x0000000400744947 */ /* 0x000fea0003800000 */
[----:B------:R-:W-:Y:S01]  /*89c0*/  SHF.R.U64 R42, R64, 0x10, R65 ;  /* 0x00000010402a7819 */ /* 0x000fe20000001241 */
[----:B----4-:R-:W-:Y:S01]  /*89d0*/  IMAD.U32 R47, R33, 0x10000, RZ ;  /* 0x00010000212f7824 */ /* 0x010fe200078e00ff */
[----:B------:R-:W-:Y:S01]  /*89e0*/  SHF.R.U64 R44, R76, 0x10, R77 ;  /* 0x000000104c2c7819 */ /* 0x000fe2000000124d */
[----:B------:R-:W-:Y:S01]  /*89f0*/  IMAD.U32 R52, R35, 0x10000, RZ ;  /* 0x0001000023347824 */ /* 0x000fe200078e00ff */
[----:B------:R-:W-:Y:S01]  /*8a00*/  SHF.R.U32.HI R64, RZ, 0x10, R65 ;  /* 0x00000010ff407819 */ /* 0x000fe20000011641 */
[----:B---3--:R-:W-:Y:S01]  /*8a10*/  IMAD.U32 R45, R13, 0x10000, RZ ;  /* 0x000100000d2d7824 */ /* 0x008fe200078e00ff */
[----:B------:R-:W-:Y:S01]  /*8a20*/  SHF.R.U32.HI R76, RZ, 0x10, R77 ;  /* 0x00000010ff4c7819 */ /* 0x000fe2000001164d */
[----:B------:R-:W-:Y:S01]  /*8a30*/  IMAD.U32 R50, R15, 0x10000, RZ ;  /* 0x000100000f327824 */ /* 0x000fe200078e00ff */
[----:B------:R-:W-:Y:S02]  /*8a40*/  PRMT R64, R157, 0x5432, R64 ;  /* 0x000054329d407816 */ /* 0x000fe40000000040 */
[----:B------:R-:W-:-:S02]  /*8a50*/  PRMT R76, R159, 0x5432, R76 ;  /* 0x000054329f4c7816 */ /* 0x000fc4000000004c */
[----:B------:R-:W-:Y:S02]  /*8a60*/  SHF.R.U64 R43, R78, 0x10, R79 ;  /* 0x000000104e2b7819 */ /* 0x000fe4000000124f */
[----:B0-----:R-:W-:Y:S01]  /*8a70*/  SHF.R.U64 R11, R66, 0x10, R67 ;  /* 0x00000010420b7819 */ /* 0x001fe20000001243 */
[----:B------:R-:W-:Y:S01]  /*8a80*/  IMAD.U32 R54, R76, 0x10000, RZ ;  /* 0x000100004c367824 */ /* 0x000fe200078e00ff */
[----:B------:R-:W-:Y:S02]  /*8a90*/  SHF.R.U32.HI R79, RZ, 0x10, R79 ;  /* 0x00000010ff4f7819 */ /* 0x000fe4000001164f */
[----:B------:R-:W-:Y:S01]  /*8aa0*/  PRMT R159, R159, 0x5410, R44 ;  /* 0x000054109f9f7816 */ /* 0x000fe2000000002c */
[----:B------:R-:W-:Y:S01]  /*8ab0*/  IMAD.U32 R44, R64, 0x10000, RZ ;  /* 0x00010000402c7824 */ /* 0x000fe200078e00ff */
[----:B------:R-:W-:Y:S01]  /*8ac0*/  SHF.R.U32.HI R67, RZ, 0x10, R67 ;  /* 0x00000010ff437819 */ /* 0x000fe20000011643 */
[----:B------:R-:W-:Y:S01]  /*8ad0*/  FMUL.FTZ R66, R47, R54 ;  /* 0x000000362f427220 */ /* 0x000fe20000410000 */
[----:B------:R-:W-:Y:S01]  /*8ae0*/  LOP3.LUT R48, R33, 0xffff0000, RZ, 0xc0, !PT ;  /* 0xffff000021307812 */ /* 0x000fe200078ec0ff */
[----:B------:R-:W-:Y:S01]  /*8af0*/  IMAD.U32 R33, R32, 0x10000, RZ ;  /* 0x0001000020217824 */ /* 0x000fe200078e00ff */
[----:B------:R-:W-:Y:S01]  /*8b00*/  LOP3.LUT R53, R76, 0xffff0000, RZ, 0xc0, !PT ;  /* 0xffff00004c357812 */ /* 0x000fe200078ec0ff */
[-C--:B------:R-:W-:Y:S01]  /*8b10*/  FMUL.FTZ R76, R47, R44.reuse ;  /* 0x0000002c2f4c7220 */ /* 0x080fe20000410000 */
        /* <DEDUP_REMOVED lines=8> */
[----:B------:R-:W-:Y:S01]  /*8ba0*/  PRMT R42, R157, 0x5410, R42 ;  /* 0x000054109d2a7816 */ /* 0x000fe2000000002a */
[----:B------:R-:W-:Y:S01]  /*8bb0*/  FMUL.FTZ R81, R48, R47 ;  /* 0x0000002f30517220 */ /* 0x000fe20000410000 */
[----:B------:R-:W-:-:S02]  /*8bc0*/  IMAD.U32 R66, R159, 0x10000, RZ ;  /* 0x000100009f427824 */ /* 0x000fc400078e00ff */
[----:B------:R-:W-:Y:S01]  /*8bd0*/  FFMA.FTZ R47, R46, R47, -R77 ;  /* 0x0000002f2e2f7223 */ /* 0x000fe2000001084d */
[C---:B------:R-:W-:Y:S01]  /*8be0*/  FMUL.FTZ R77, R52.reuse, R55 ;  /* 0x00000037344d7220 */ /* 0x040fe20000410000 */
[----:B------:R-:W-:Y:S01]  /*8bf0*/  FMUL.FTZ R52, R52, R65 ;  /* 0x0000004134347220 */ /* 0x000fe20000410000 */
[----:B------:R-:W-:Y:S01]  /*8c00*/  FFMA.FTZ R46, R46, R53, R81 ;  /* 0x000000352e2e7223 */ /* 0x000fe20000010051 */
[----:B------:R-:W-:Y:S01]  /*8c10*/  FFMA.FTZ R45, R45, R54, R76 ;  /* 0x000000362d2d7223 */ /* 0x000fe2000001004c */
[C---:B------:R-:W-:Y:S01]  /*8c20*/  FFMA.FTZ R48, R50.reuse, R65, -R77 ;  /* 0x0000004132307223 */ /* 0x040fe2000001084d */
[----:B------:R-:W-:Y:S01]  /*8c30*/  FFMA.FTZ R50, R50, R55, R52 ;  /* 0x0000003732327223 */ /* 0x000fe20000010034 */
[C---:B------:R-:W-:Y:S01]  /*8c40*/  IMAD.U32 R52, R42.reuse, 0x10000, RZ ;  /* 0x000100002a347824 */ /* 0x040fe200078e00ff */
[----:B------:R-:W-:Y:S01]  /*8c50*/  LOP3.LUT R53, R42, 0xffff0000, RZ, 0xc0, !PT ;  /* 0xffff00002a357812 */ /* 0x000fe200078ec0ff */
[----:B------:R-:W-:Y:S01]  /*8c60*/  IMAD.U32 R13, R12, 0x10000, RZ ;  /* 0x000100000c0d7824 */ /* 0x000fe200078e00ff */
[----:B------:R-:W-:Y:S01]  /*8c70*/  LOP3.LUT R35, R35, 0xffff0000, RZ, 0xc0, !PT ;  /* 0xffff000023237812 */ /* 0x000fe200078ec0ff */
[----:B------:R-:W-:Y:S01]  /*8c80*/  FMUL.FTZ R42, R33, R66 ;  /* 0x00000042212a7220 */ /* 0x000fe20000410000 */
[----:B------:R-:W-:Y:S01]  /*8c90*/  LOP3.LUT R54, R79, 0xffff0000, RZ, 0xc0, !PT ;  /* 0xffff00004f367812 */ /* 0x000fe200078ec0ff */
[-C--:B------:R-:W-:Y:S01]  /*8ca0*/  FMUL.FTZ R55, R33, R52.reuse ;  /* 0x0000003421377220 */ /* 0x080fe20000410000 */
[----:B------:R-:W-:Y:S01]  /*8cb0*/  LOP3.LUT R32, R32, 0xffff0000, RZ, 0xc0, !PT ;  /* 0xffff000020207812 */ /* 0x000fe200078ec0ff */
[----:B------:R-:W-:Y:S01]  /*8cc0*/  FFMA.FTZ R33, R13, R52, -R42 ;  /* 0x000000340d217223 */ /* 0x000fe2000001082a */
[----:B------:R-:W-:Y:S01]  /*8cd0*/  PRMT R43, R158, 0x5410, R43 ;  /* 0x000054109e2b7816 */ /* 0x000fe2000000002b */
[----:B------:R-:W-:Y:S01]  /*8ce0*/  FMUL.FTZ R76, R35, R54 ;  /* 0x00000036234c7220 */ /* 0x000fe20000410000 */
[----:B------:R-:W-:Y:S01]  /*8cf0*/  LOP3.LUT R64, R67, 0xffff0000, RZ, 0xc0, !PT ;  /* 0xffff000043407812 */ /* 0x000fe200078ec0ff */
[----:B------:R-:W-:Y:S01]  /*8d00*/  FFMA.FTZ R13, R13, R66, R55 ;  /* 0x000000420d0d7223 */ /* 0x000fe20000010037 */
[----:B------:R-:W-:Y:S01]  /*8d10*/  LOP3.LUT R159, R159, 0xffff0000, RZ, 0xc0, !PT ;  /* 0xffff00009f9f7812 */ /* 0x000fe200078ec0ff */
[----:B------:R-:W-:Y:S01]  /*8d20*/  FMUL.FTZ R55, R32, R53 ;  /* 0x0000003520377220 */ /* 0x000fe20000410000 */
[----:B------:R-:W-:Y:S01]  /*8d30*/  PRMT R11, R156, 0x5410, R11 ;  /* 0x000054109c0b7816 */ /* 0x000fe2000000000b */
[-C--:B------:R-:W-:Y:S01]  /*8d40*/  FMUL.FTZ R78, R35, R64.reuse ;  /* 0x00000040234e7220 */ /* 0x080fe20000410000 */
[----:B------:R-:W-:Y:S01]  /*8d50*/  LOP3.LUT R15, R15, 0xffff0000, RZ, 0xc0, !PT ;  /* 0xffff00000f0f7812 */ /* 0x000fe200078ec0ff */
[----:B------:R-:W-:Y:S01]  /*8d60*/  FMUL.FTZ R65, R32, R159 ;  /* 0x0000009f20417220 */ /* 0x000fe20000410000 */
[----:B------:R-:W-:Y:S01]  /*8d70*/  LOP3.LUT R12, R12, 0xffff0000, RZ, 0xc0, !PT ;  /* 0xffff00000c0c7812 */ /* 0x000fe200078ec0ff */
[----:B------:R-:W-:Y:S01]  /*8d80*/  IMAD.U32 R42, R43, 0x10000, RZ ;  /* 0x000100002b2a7824 */ /* 0x000fe200078e00ff */
[C---:B------:R-:W-:Y:S01]  /*8d90*/  SHF.L.U32 R49, R14.reuse, 0x10, RZ ;  /* 0x000000100e317819 */ /* 0x040fe200000006ff */
[----:B------:R-:W-:Y:S01]  /*8da0*/  IMAD.U32 R32, R11, 0x10000, RZ ;  /* 0x000100000b207824 */ /* 0x000fe200078e00ff */
[----:B------:R-:W-:Y:S01]  /*8db0*/  LOP3.LUT R51, R14, 0xffff0000, RZ, 0xc0, !PT ;  /* 0xffff00000e337812 */ /* 0x000fe200078ec0ff */
[C---:B------:R-:W-:Y:S01]  /*8dc0*/  IMAD.U32 R14, R34.reuse, 0x10000, RZ ;  /* 0x00010000220e7824 */ /* 0x040fe200078e00ff */
[----:B------:R-:W-:Y:S01]  /*8dd0*/  LOP3.LUT R34, R34, 0xffff0000, RZ, 0xc0, !PT ;  /* 0xffff000022227812 */ /* 0x000fe200078ec0ff */
[----:B------:R-:W-:Y:S01]  /*8de0*/  FFMA.FTZ R35, R15, R64, -R76 ;  /* 0x000000400f237223 */ /* 0x000fe2000001084c */
[----:B------:R-:W-:Y:S01]  /*8df0*/  LOP3.LUT R43, R43, 0xffff0000, RZ, 0xc0, !PT ;  /* 0xffff00002b2b7812 */ /* 0x000fe200078ec0ff */
[----:B------:R-:W-:Y:S01]  /*8e00*/  FFMA.FTZ R15, R15, R54, R78 ;  /* 0x000000360f0f7223 */ /* 0x000fe2000001004e */
[----:B------:R-:W-:Y:S01]  /*8e10*/  LOP3.LUT R11, R11, 0xffff0000, RZ, 0xc0, !PT ;  /* 0xffff00000b0b7812 */ /* 0x000fe200078ec0ff */
[----:B------:R-:W-:Y:S01]  /*8e20*/  FFMA.FTZ R52, R12, R53, -R65 ;  /* 0x000000350c347223 */ /* 0x000fe20000010841 */
[C---:B------:R-:W-:Y:S01]  /*8e30*/  FMUL.FTZ R54, R14.reuse, R42 ;  /* 0x0000002a0e367220 */ /* 0x040fe20000410000 */
[----:B------:R-:W-:Y:S01]  /*8e40*/  FMUL.FTZ R53, R14, R32 ;  /* 0x000000200e357220 */ /* 0x000fe20000410000 */
[C---:B------:R-:W-:Y:S01]  /*8e50*/  FMUL.FTZ R14, R34.reuse, R43 ;  /* 0x0000002b220e7220 */ /* 0x040fe20000410000 */
[----:B------:R-:W-:Y:S01]  /*8e60*/  FMUL.FTZ R34, R34, R11 ;  /* 0x0000000b22227220 */ /* 0x000fe20000410000 */
[----:B------:R-:W-:Y:S01]  /*8e70*/  FFMA.FTZ R12, R12, R159, R55 ;  /* 0x0000009f0c0c7223 */ /* 0x000fe20000010037 */
[----:B------:R-:W-:Y:S01]  /*8e80*/  F2FP.BF16.F32.PACK_AB R35, R35, R48 ;  /* 0x000000302323723e */ /* 0x000fe200000010ff */
        /* <DEDUP_REMOVED lines=11> */
[----:B------:R-:W-:Y:S01]  /*8f40*/  MOV R12, R33 ;  /* 0x00000021000c7202 */ /* 0x000fe20000000f00 */
[----:B------:R-:W-:Y:S01]  /*8f50*/  IMAD.MOV.U32 R33, RZ, RZ, R45 ;  /* 0x000000ffff217224 */ /* 0x000fe200078e002d */
[----:B------:R-:W-:Y:S01]  /*8f60*/  F2FP.BF16.F32.PACK_AB R14, R11, R54 ;  /* 0x000000360b0e723e */ /* 0x000fe200000010ff */
[----:B------:R-:W-:Y:S01]  /*8f70*/  IMAD.MOV.U32 R35, RZ, RZ, R50 ;  /* 0x000000ffff237224 */ /* 0x000fe200078e0032 */
[----:B------:R-:W-:-:S07]  /*8f80*/  F2FP.BF16.F32.PACK_AB R34, R34, R53 ;  /* 0x000000352222723e */ /* 0x000fce00000010ff */
.L_x_3834:
[----:B------:R-:W-:Y:S05]  /*8f90*/  BSYNC B2 ;  /* 0x0000000000027941 */ /* 0x000fea0003800000 */
.L_x_3833:
[----:B---3--:R3:W-:Y:S04]  /*8fa0*/  ST.E.128 desc[UR56][R38.64], R12 ;  /* 0x0000000c26007985 */ /* 0x0087e8000c101d38 */
[----:B----4-:R3:W-:Y:S02]  /*8fb0*/  @!P3 ST.E.128 desc[UR56][R40.64], R32 ;  /* 0x000000202800b985 */ /* 0x0107e4000c101d38 */
.L_x_3832:
[----:B------:R-:W-:Y:S05]  /*8fc0*/  BSYNC B1 ;  /* 0x0000000000017941 */ /* 0x000fea0003800000 */
.L_x_3831:
[----:B------:R-:W-:Y:S01]  /*8fd0*/  ISETP.NE.AND P3, PT, R7, RZ, PT ;  /* 0x000000ff0700720c */ /* 0x000fe20003f65270 */
[----:B------:R-:W-:-:S12]  /*8fe0*/  BSSY B1, `(.L_x_3835) ;  /* 0x000007a000017945 */ /* 0x000fd80003800000 */
[----:B------:R-:W-:Y:S05]  /*8ff0*/  @!P3 BRA `(.L_x_3836) ;  /* 0x0000000400e0b947 */ /* 0x000fea0003800000 */
[----:B0--3--:R-:W-:Y:S01]  /*9000*/  SEL R11, R122, R135, !P1 ;  /* 0x000000877a0b7207 */ /* 0x009fe20004800000 */
        /* <DEDUP_REMOVED lines=11> */
[----:B------:R-:W-:Y:S02]  /*90c0*/  LOP3.LUT R11, R203, 0x38, R40, 0xf8, !PT ;  /* 0x00000038cb0b7812 */ /* 0x000fe400078ef828 */
[----:B------:R-:W-:Y:S02]  /*90d0*/  SHF.R.S32.HI R12, RZ, 0x3, R12 ;  /* 0x00000003ff0c7819 */ /* 0x000fe4000001140c */
[----:B------:R-:W-:Y:S02]  /*90e0*/  LOP3.LUT R11, R11, R13, RZ, 0x3c, !PT ;  /* 0x0000000d0b0b7212 */ /* 0x000fe400078e3cff */
[----:B------:R-:W-:Y:S01]  /*90f0*/  ISETP.GE.AND P3, PT, R40, R131, PT ;  /* 0x000000832800720c */ /* 0x000fe20003f66270 */
[----:B------:R-:W-:-:S04]  /*9100*/  IMAD R12, R12, 0x1800, R219 ;  /* 0x000018000c0c7824 */ /* 0x000fc800078e02db */
        /* <DEDUP_REMOVED lines=11> */
[--C-:B------:R-:W-:Y:S01]  /*91c0*/  SHF.R.U64 R52, R72, 0x10, R73.reuse ;  /* 0x0000001048347819 */ /* 0x100fe20000001249 */
[----:B---3--:R-:W-:Y:S01]  /*91d0*/  IMAD.U32 R46, R13, 0x10000, RZ ;  /* 0x000100000d2e7824 */ /* 0x008fe200078e00ff */
[----:B------:R-:W-:Y:S01]  /*91e0*/  SHF.R.U32.HI R72, RZ, 0x10, R73 ;  /* 0x00000010ff487819 */ /* 0x000fe20000011649 */
[----:B------:R-:W-:Y:S01]  /*91f0*/  IMAD.U32 R49, R15, 0x10000, RZ ;  /* 0x000100000f317824 */ /* 0x000fe200078e00ff */
[--C-:B------:R-:W-:Y:S01]  /*9200*/  SHF.R.U64 R50, R60, 0x10, R61.reuse ;  /* 0x000000103c327819 */ /* 0x100fe2000000123d */
[----:B0-----:R-:W-:Y:S01]  /*9210*/  IMAD.U32 R11, R12, 0x10000, RZ ;  /* 0x000100000c0b7824 */ /* 0x001fe200078e00ff */
[----:B------:R-:W-:Y:S02]  /*9220*/  SHF.R.U32.HI R60, RZ, 0x10, R61 ;  /* 0x00000010ff3c7819 */ /* 0x000fe4000001163d */
[----:B------:R-:W-:-:S02]  /*9230*/  LOP3.LUT R47, R35, 0xffff0000, RZ, 0xc0, !PT ;  /* 0xffff0000232f7812 */ /* 0x000fc400078ec0ff */
[----:B------:R-:W-:Y:S02]  /*9240*/  PRMT R35, R146, 0x5410, R53 ;  /* 0x0000541092237816 */ /* 0x000fe40000000035 */
[----:B------:R-:W-:Y:S02]  /*9250*/  PRMT R53, R149, 0x5432, R72 ;  /* 0x0000543295357816 */ /* 0x000fe40000000048 */
[C---:B------:R-:W-:Y:S02]  /*9260*/  PRMT R50, R147.reuse, 0x5410, R50 ;  /* 0x0000541093327816 */ /* 0x040fe40000000032 */
[----:B------:R-:W-:Y:S01]  /*9270*/  PRMT R147, R147, 0x5432, R60 ;  /* 0x0000543293937816 */ /* 0x000fe2000000003c */
[----:B------:R-:W-:Y:S01]  /*9280*/  IMAD.U32 R54, R53, 0x10000, RZ ;  /* 0x0001000035367824 */ /* 0x000fe200078e00ff */
[--C-:B------:R-:W-:Y:S02]  /*9290*/  SHF.R.U64 R43, R74, 0x10, R75.reuse ;  /* 0x000000104a2b7819 */ /* 0x100fe4000000124b */
[----:B------:R-:W-:-:S02]  /*92a0*/  SHF.R.U32.HI R75, RZ, 0x10, R75 ;  /* 0x00000010ff4b7819 */ /* 0x000fc4000001164b */
[----:B------:R-:W-:Y:S02]  /*92b0*/  SHF.L.U32 R45, R33, 0x10, RZ ;  /* 0x00000010212d7819 */ /* 0x000fe400000006ff */
[----:B------:R-:W-:Y:S02]  /*92c0*/  SHF.R.U32.HI R63, RZ, 0x10, R63 ;  /* 0x00000010ff3f7819 */ /* 0x000fe4000001163f */
[----:B------:R-:W-:Y:S01]  /*92d0*/  PRMT R149, R149, 0x5410, R52 ;  /* 0x0000541095957816 */ /* 0x000fe20000000034 */
[----:B------:R-:W-:Y:S01]  /*92e0*/  IMAD.U32 R52, R147, 0x10000, RZ ;  /* 0x0001000093347824 */ /* 0x000fe200078e00ff */
[C---:B------:R-:W-:Y:S01]  /*92f0*/  PRMT R43, R148.reuse, 0x5410, R43 ;  /* 0x00005410942b7816 */ /* 0x040fe2000000002b */
[C---:B------:R-:W-:Y:S01]  /*9300*/  FMUL.FTZ R55, R45.reuse, R54 ;  /* 0x000000362d377220 */ /* 0x040fe20000410000 */
[----:B------:R-:W-:Y:S01]  /*9310*/  PRMT R148, R148, 0x5432, R75 ;  /* 0x0000543294947816 */ /* 0x000fe2000000004b */
[-C--:B------:R-:W-:Y:S01]  /*9320*/  FMUL.FTZ R61, R45, R52.reuse ;  /* 0x000000342d3d7220 */ /* 0x080fe20000410000 */
[----:B------:R-:W-:Y:S01]  /*9330*/  LOP3.LUT R48, R33, 0xffff0000, RZ, 0xc0, !PT ;  /* 0xffff000021307812 */ /* 0x000fe200078ec0ff */
[----:B------:R-:W-:Y:S01]  /*9340*/  FFMA.FTZ R45, R46, R52, -R55 ;  /* 0x000000342e2d7223 */ /* 0x000fe20000010837 */
[----:B------:R-:W-:Y:S01]  /*9350*/  LOP3.LUT R53, R53, 0xffff0000, RZ, 0xc0, !PT ;  /* 0xffff000035357812 */ /* 0x000fe200078ec0ff */
[----:B------:R-:W-:Y:S01]  /*9360*/  IMAD.U32 R60, R148, 0x10000, RZ ;  /* 0x00010000943c7824 */ /* 0x000fe200078e00ff */
[----:B------:R-:W-:Y:S01]  /*9370*/  PRMT R146, R146, 0x5432, R63 ;  /* 0x0000543292927816 */ /* 0x000fe2000000003f */
[----:B------:R-:W-:Y:S01]  /*9380*/  FFMA.FTZ R46, R46, R54, R61 ;  /* 0x000000362e2e7223 */ /* 0x000fe2000001003d */
[----:B------:R-:W-:Y:S01]  /*9390*/  LOP3.LUT R147, R147, 0xffff0000, RZ, 0xc0, !PT ;  /* 0xffff000093937812 */ /* 0x000fe200078ec0ff */
[----:B------:R-:W-:Y:S01]  /*93a0*/  FMUL.FTZ R55, R48, R53 ;  /* 0x0000003530377220 */ /* 0x000fe20000410000 */
[----:B------:R-:W-:Y:S01]  /*93b0*/  LOP3.LUT R44, R13, 0xffff0000, RZ, 0xc0, !PT ;  /* 0xffff00000d2c7812 */ /* 0x000fe200078ec0ff */
[----:B------:R-:W-:-:S02]  /*93c0*/  IMAD.U32 R52, R146, 0x10000, RZ ;  /* 0x0001000092347824 */ /* 0x000fc400078e00ff */
[C---:B------:R-:W-:Y:S01]  /*93d0*/  FMUL.FTZ R54, R51.reuse, R60 ;  /* 0x0000003c33367220 */ /* 0x040fe20000410000 */
[-C--:B------:R-:W-:Y:S01]  /*93e0*/  FMUL.FTZ R61, R48, R147.reuse ;  /* 0x00000093303d7220 */ /* 0x080fe20000410000 */
[----:B------:R-:W-:Y:S01]  /*93f0*/  LOP3.LUT R148, R148, 0xffff0000, RZ, 0xc0, !PT ;  /* 0xffff000094947812 */ /* 0x000fe200078ec0ff */
[C---:B------:R-:W-:Y:S01]  /*9400*/  FFMA.FTZ R48, R44.reuse, R147, -R55 ;  /* 0x000000932c307223 */ /* 0x040fe20000010837 */
[-C--:B------:R-:W-:Y:S01]  /*9410*/  FMUL.FTZ R55, R51, R52.reuse ;  /* 0x0000003433377220 */ /* 0x080fe20000410000 */
[----:B------:R-:W-:Y:S01]  /*9420*/  FFMA.FTZ R51, R44, R53, R61 ;  /* 0x000000352c337223 */ /* 0x000fe2000001003d */
[----:B------:R-:W-:Y:S01]  /*9430*/  LOP3.LUT R146, R146, 0xffff0000, RZ, 0xc0, !PT ;  /* 0xffff000092927812 */ /* 0x000fe200078ec0ff */
[----:B------:R-:W-:Y:S01]  /*9440*/  FFMA.FTZ R44, R49, R52, -R54 ;  /* 0x00000034312c7223 */ /* 0x000fe20000010836 */
[----:B------:R-:W-:Y:S01]  /*9450*/  SHF.L.U32 R54, R149, 0x10, RZ ;  /* 0x0000001095367819 */ /* 0x000fe200000006ff */
[----:B------:R-:W-:Y:S02]  /*9460*/  IMAD.U32 R33, R32, 0x10000, RZ ;  /* 0x0001000020217824 */ /* 0x000fe400078e00ff */
[----:B------:R-:W-:Y:S01]  /*9470*/  FFMA.FTZ R55, R49, R60, R55 ;  /* 0x0000003c31377223 */ /* 0x000fe20000010037 */
[----:B------:R-:W-:Y:S01]  /*9480*/  IMAD.U32 R52, R50, 0x10000, RZ ;  /* 0x0001000032347824 */ /* 0x000fe200078e00ff */
[----:B------:R-:W-:Y:S01]  /*9490*/  LOP3.LUT R42, R15, 0xffff0000, RZ, 0xc0, !PT ;  /* 0xffff00000f2a7812 */ /* 0x000fe200078ec0ff */
[C---:B------:R-:W-:Y:S01]  /*94a0*/  FMUL.FTZ R49, R47.reuse, R148 ;  /* 0x000000942f317220 */ /* 0x040fe20000410000 */
[-C--:B------:R-:W-:Y:S01]  /*94b0*/  FMUL.FTZ R53, R47, R146.reuse ;  /* 0x000000922f357220 */ /* 0x080fe20000410000 */
[----:B------:R-:W-:Y:S01]  /*94c0*/  LOP3.LUT R32, R32, 0xffff0000, RZ, 0xc0, !PT ;  /* 0xffff000020207812 */ /* 0x000fe200078ec0ff */
[----:B------:R-:W-:Y:S01]  /*94d0*/  IMAD.U32 R13, R14, 0x10000, RZ ;  /* 0x000100000e0d7824 */ /* 0x000fe200078e00ff */
[----:B------:R-:W-:Y:S01]  /*94e0*/  LOP3.LUT R149, R149, 0xffff0000, RZ, 0xc0, !PT ;  /* 0xffff000095957812 */ /* 0x000fe200078ec0ff */
[----:B------:R-:W-:Y:S01]  /*94f0*/  FFMA.FTZ R61, R42, R146, -R49 ;  /* 0x000000922a3d7223 */ /* 0x000fe20000010831 */
[----:B------:R-:W-:Y:S01]  /*9500*/  LOP3.LUT R47, R50, 0xffff0000, RZ, 0xc0, !PT ;  /* 0xffff0000322f7812 */ /* 0x000fe200078ec0ff */
[C---:B------:R-:W-:Y:S01]  /*9510*/  FMUL.FTZ R50, R33.reuse, R54 ;  /* 0x0000003621327220 */ /* 0x040fe20000410000 */
[----:B------:R-:W-:Y:S01]  /*9520*/  FMUL.FTZ R33, R33, R52 ;  /* 0x0000003421217220 */ /* 0x000fe20000410000 */
[----:B------:R-:W-:Y:S01]  /*9530*/  FFMA.FTZ R148, R42, R148, R53 ;  /* 0x000000942a947223 */ /* 0x000fe20000010035 */
[----:B------:R-:W-:Y:S01]  /*9540*/  LOP3.LUT R12, R12, 0xffff0000, RZ, 0xc0, !PT ;  /* 0xffff00000c0c7812 */ /* 0x000fe200078ec0ff */
[----:B------:R-:W-:Y:S01]  /*9550*/  FMUL.FTZ R49, R32, R149 ;  /* 0x0000009520317220 */ /* 0x000fe20000410000 */
[----:B------:R-:W-:Y:S01]  /*9560*/  LOP3.LUT R15, R14, 0xffff0000, RZ, 0xc0, !PT ;  /* 0xffff00000e0f7812 */ /* 0x000fe200078ec0ff */
[----:B------:R-:W-:Y:S01]  /*9570*/  FMUL.FTZ R53, R32, R47 ;  /* 0x0000002f20357220 */ /* 0x000fe20000410000 */
[----:B------:R-:W-:-:S02]  /*9580*/  IMAD.U32 R14, R34, 0x10000, RZ ;  /* 0x00010000220e7824 */ /* 0x000fc400078e00ff */
[C---:B------:R-:W-:Y:S01]  /*9590*/  FFMA.FTZ R50, R11.reuse, R52, -R50 ;  /* 0x000000340b327223 */ /* 0x040fe20000010832 */
[----:B------:R-:W-:Y:S01]  /*95a0*/  FFMA.FTZ R33, R11, R54, R33 ;  /* 0x000000360b217223 */ /* 0x000fe20000010021 */
[----:B------:R-:W-:Y:S01]  /*95b0*/  IMAD.U32 R32, R43, 0x10000, RZ ;  /* 0x000100002b207824 */ /* 0x000fe200078e00ff */
[----:B------:R-:W-:Y:S01]  /*95c0*/  LOP3.LUT R34, R34, 0xffff0000, RZ, 0xc0, !PT ;  /* 0xffff000022227812 */ /* 0x000fe200078ec0ff */
[----:B------:R-:W-:Y:S01]  /*95d0*/  IMAD.U32 R11, R35, 0x10000, RZ ;  /* 0x00010000230b7824 */ /* 0x000fe200078e00ff */
[----:B------:R-:W-:Y:S01]  /*95e0*/  LOP3.LUT R43, R43, 0xffff0000, RZ, 0xc0, !PT ;  /* 0xffff00002b2b7812 */ /* 0x000fe200078ec0ff */
[----:B------:R-:W-:Y:S01]  /*95f0*/  FFMA.FTZ R49, R12, R47, -R49 ;  /* 0x0000002f0c317223 */ /* 0x000fe20000010831 */
[----:B------:R-:W-:Y:S01]  /*9600*/  LOP3.LUT R35, R35, 0xffff0000, RZ, 0xc0, !PT ;  /* 0xffff000023237812 */ /* 0x000fe200078ec0ff */
[CC--:B------:R-:W-:Y:S01]  /*9610*/  FMUL.FTZ R42, R14.reuse, R32.reuse ;  /* 0x000000200e2a7220 */ /* 0x0c0fe20000410000 */
[----:B------:R-:W-:Y:S01]  /*9620*/  FMUL.FTZ R47, R14, R11 ;  /* 0x0000000b0e2f7220 */ /* 0x000fe20000410000 */
[----:B------:R-:W-:Y:S01]  /*9630*/  FMUL.FTZ R14, R34, R43 ;  /* 0x0000002b220e7220 */ /* 0x000fe20000410000 */
[----:B------:R-:W-:Y:S01]  /*9640*/  FFMA.FTZ R12, R12, R149, R53 ;  /* 0x000000950c0c7223 */ /* 0x000fe20000010035 */
        /* <DEDUP_REMOVED lines=16> */
.L_x_3838:
[----:B------:R-:W-:Y:S05]  /*9750*/  BSYNC B2 ;  /* 0x0000000000027941 */ /* 0x000fea0003800000 */
.L_x_3837:
[----:B---3--:R3:W-:Y:S04]  /*9760*/  ST.E.128 desc[UR56][R38.64], R12 ;  /* 0x0000000c26007985 */ /* 0x0087e8000c101d38 */
[----:B----4-:R3:W-:Y:S02]  /*9770*/  @!P3 ST.E.128 desc[UR56][R40.64], R32 ;  /* 0x000000202800b985 */ /* 0x0107e4000c101d38 */
.L_x_3836:
[----:B------:R-:W-:Y:S05]  /*9780*/  BSYNC B1 ;  /* 0x0000000000017941 */ /* 0x000fea0003800000 */
.L_x_3835:
[----:B------:R-:W-:-:S13]  /*9790*/  ISETP.NE.AND P3, PT, R8, RZ, PT ;  /* 0x000000ff0800720c */ /* 0x000fda0003f65270 */
[----:B------:R-:W-:Y:S05]  /*97a0*/  @!P3 BRA `(.L_x_3787) ;  /* 0x0000000c00c8b947 */ /* 0x000fea0003800000 */
[----:B0--3--:R-:W3:Y:S01]  /*97b0*/  LDL R11, [R1] ;  /* 0x00000000010b7983 */ /* 0x009ee20000100800 */
[----:B------:R-:W-:Y:S01]  /*97c0*/  SHF.R.U32.HI R13, RZ, 0x3, R203 ;  /* 0x00000003ff0d7819 */ /* 0x000fe200000116cb */
[----:B------:R-:W-:Y:S01]  /*97d0*/  BSSY B1, `(.L_x_3839) ;  /* 0x0000074000017945 */ /* 0x000fe20003800000 */
[----:B----4-:R-:W-:-:S04]  /*97e0*/  LEA R38, P3, R5, R36, 0x1 ;  /* 0x0000002405267211 */ /* 0x010fc800078608ff */
[----:B------:R-:W-:Y:S02]  /*97f0*/  LEA.HI.X R39, R5, R117, R109, 0x1, P3 ;  /* 0x0000007505277211 */ /* 0x000fe400018f0c6d */
[----:B------:R-:W-:Y:S02]  /*9800*/  ISETP.GE.AND P3, PT, R192, R121, PT ;  /* 0x00000079c000720c */ /* 0x000fe40003f66270 */
[----:B---3--:R-:W-:-:S04]  /*9810*/  LOP3.LUT P4, RZ, R11, 0x1, RZ, 0xc0, !PT ;  /* 0x000000010bff7812 */ /* 0x008fc8000788c0ff */
[----:B------:R-:W-:-:S04]  /*9820*/  SEL R135, R122, R135, !P4 ;  /* 0x000000877a877207 */ /* 0x000fc80006000000 */
[----:B------:R-:W-:-:S04]  /*9830*/  SHF.R.S32.HI R12, RZ, 0x1f, R135 ;  /* 0x0000001fff0c7819 */ /* 0x000fc80000011487 */
[----:B------:R-:W-:-:S04]  /*9840*/  LEA.HI R12, R12, R135, RZ, 0x4 ;  /* 0x000000870c0c7211 */ /* 0x000fc800078f20ff */
[----:B------:R-:W-:-:S04]  /*9850*/  LEA.HI.SX32 R12, R12, R113, 0x1c ;  /* 0x000000710c0c7211 */ /* 0x000fc800078fe2ff */
[----:B------:R-:W-:Y:S01]  /*9860*/  SHF.R.S32.HI R11, RZ, 0x1f, R12 ;  /* 0x0000001fff0b7819 */ /* 0x000fe2000001140c */
[----:B------:R-:W-:-:S03]  /*9870*/  IMAD.SHL.U32 R40, R12, 0x8, RZ ;  /* 0x000000080c287824 */ /* 0x000fc600078e00ff */
[----:B------:R-:W-:-:S04]  /*9880*/  LEA.HI R11, R11, R12, RZ, 0x3 ;  /* 0x0000000c0b0b7211 */ /* 0x000fc800078f18ff */
        /* <DEDUP_REMOVED lines=8> */
[----:B------:R-:W-:-:S03]  /*9910*/  IMAD R32, R13, 0x2, R2 ;  /* 0x000000020d207824 */ /* 0x000fc600078e0202 */
[----:B------:R0:W3:Y:S04]  /*9920*/  LDS.128 R12, [R11+0x1e400] ;  /* 0x01e400000b0c7984 */ /* 0x0000e80000000c00 */
[----:B------:R-:W4:Y:S01]  /*9930*/  LDS.128 R32, [R32+0x1e400] ;  /* 0x01e4000020207984 */ /* 0x000f220000000c00 */
[----:B------:R-:W-:Y:S05]  /*9940*/  @P3 BRA `(.L_x_3840) ;  /* 0x0000000400703947 */ /* 0x000fea0003800000 */
[----:B------:R-:W-:Y:S01]  /*9950*/  SHF.R.U64 R54, R68, 0x10, R69 ;  /* 0x0000001044367819 */ /* 0x000fe20000001245 */
[----:B----4-:R-:W-:Y:S01]  /*9960*/  IMAD.U32 R45, R33, 0x10000, RZ ;  /* 0x00010000212d7824 */ /* 0x010fe200078e00ff */
[----:B------:R-:W-:Y:S01]  /*9970*/  SHF.R.U64 R49, R56, 0x10, R57 ;  /* 0x0000001038317819 */ /* 0x000fe20000001239 */
[----:B---3--:R-:W-:Y:S01]  /*9980*/  IMAD.U32 R42, R13, 0x10000, RZ ;  /* 0x000100000d2a7824 */ /* 0x008fe200078e00ff */
[----:B------:R-:W-:Y:S01]  /*9990*/  SHF.R.U32.HI R68, RZ, 0x10, R69 ;  /* 0x00000010ff447819 */ /* 0x000fe20000011645 */
[----:B------:R-:W-:Y:S01]  /*99a0*/  IMAD.U32 R47, R35, 0x10000, RZ ;  /* 0x00010000232f7824 */ /* 0x000fe200078e00ff */
[----:B------:R-:W-:Y:S01]  /*99b0*/  SHF.R.U32.HI R57, RZ, 0x10, R57 ;  /* 0x00000010ff397819 */ /* 0x000fe20000011639 */
[----:B------:R-:W-:Y:S01]  /*99c0*/  IMAD.U32 R44, R32, 0x10000, RZ ;  /* 0x00010000202c7824 */ /* 0x000fe200078e00ff */
[----:B------:R-:W-:Y:S01]  /*99d0*/  PRMT R48, R140, 0x5410, R49 ;  /* 0x000054108c307816 */ /* 0x000fe20000000031 */
[----:B0-----:R-:W-:Y:S01]  /*99e0*/  IMAD.U32 R11, R14, 0x10000, RZ ;  /* 0x000100000e0b7824 */ /* 0x001fe200078e00ff */
[----:B------:R-:W-:-:S02]  /*99f0*/  PRMT R51, R145, 0x5432, R68 ;  /* 0x0000543291337816 */ /* 0x000fc40000000044 */
[----:B------:R-:W-:Y:S02]  /*9a00*/  SHF.R.U64 R53, R70, 0x10, R71 ;  /* 0x0000001046357819 */ /* 0x000fe40000001247 */
[----:B------:R-:W-:Y:S01]  /*9a10*/  PRMT R140, R140, 0x5432, R57 ;  /* 0x000054328c8c7816 */ /* 0x000fe20000000039 */
[----:B------:R-:W-:Y:S01]  /*9a20*/  IMAD.U32 R52, R51, 0x10000, RZ ;  /* 0x0001000033347824 */ /* 0x000fe200078e00ff */
[----:B------:R-:W-:Y:S02]  /*9a30*/  SHF.R.U32.HI R71, RZ, 0x10, R71 ;  /* 0x00000010ff477819 */ /* 0x000fe40000011647 */
[----:B------:R-:W-:Y:S01]  /*9a40*/  SHF.R.U64 R50, R58, 0x10, R59 ;  /* 0x000000103a327819 */ /* 0x000fe2000000123b */
[----:B------:R-:W-:Y:S01]  /*9a50*/  IMAD.U32 R49, R140, 0x10000, RZ ;  /* 0x000100008c317824 */ /* 0x000fe200078e00ff */
[C---:B------:R-:W-:Y:S01]  /*9a60*/  PRMT R53, R144.reuse, 0x5410, R53 ;  /* 0x0000541090357816 */ /* 0x040fe20000000035 */
[CC--:B------:R-:W-:Y:S01]  /*9a70*/  FMUL.FTZ R55, R45.reuse, R52.reuse ;  /* 0x000000342d377220 */ /* 0x0c0fe20000410000 */
[----:B------:R-:W-:Y:S01]  /*9a80*/  SHF.R.U32.HI R58, RZ, 0x10, R59 ;  /* 0x00000010ff3a7819 */ /* 0x000fe2000001163b */
[-C--:B------:R-:W-:Y:S01]  /*9a90*/  FMUL.FTZ R45, R45, R49.reuse ;  /* 0x000000312d2d7220 */ /* 0x080fe20000410000 */
[----:B------:R-:W-:Y:S01]  /*9aa0*/  PRMT R144, R144, 0x5432, R71 ;  /* 0x0000543290907816 */ /* 0x000fe20000000047 */
[C---:B------:R-:W-:Y:S01]  /*9ab0*/  FFMA.FTZ R55, R42.reuse, R49, -R55 ;  /* 0x000000312a377223 */ /* 0x040fe20000010837 */
[C---:B------:R-:W-:Y:S01]  /*9ac0*/  PRMT R50, R139.reuse, 0x5410, R50 ;  /* 0x000054108b327816 */ /* 0x040fe20000000032 */
[----:B------:R-:W-:Y:S01]  /*9ad0*/  FFMA.FTZ R45, R42, R52, R45 ;  /* 0x000000342a2d7223 */ /* 0x000fe2000001002d */
[----:B------:R-:W-:-:S02]  /*9ae0*/  PRMT R139, R139, 0x5432, R58 ;  /* 0x000054328b8b7816 */ /* 0x000fc4000000003a */
[----:B------:R-:W-:Y:S01]  /*9af0*/  PRMT R145, R145, 0x5410, R54 ;  /* 0x0000541091917816 */ /* 0x000fe20000000036 */
        /* <DEDUP_REMOVED lines=8> */
[CC--:B------:R-:W-:Y:S01]  /*9b80*/  FMUL.FTZ R56, R46.reuse, R51.reuse ;  /* 0x000000332e387220 */ /* 0x0c0fe20000410000 */
[----:B------:R-:W-:Y:S01]  /*9b90*/  LOP3.LUT R35, R35, 0xffff0000, RZ, 0xc0, !PT ;  /* 0xffff000023237812 */ /* 0x000fe200078ec0ff */
[----:B------:R-:W-:Y:S01]  /*9ba0*/  FMUL.FTZ R46, R46, R140 ;  /* 0x0000008c2e2e7220 */ /* 0x000fe20000410000 */
[----:B------:R-:W-:Y:S01]  /*9bb0*/  LOP3.LUT R144, R144, 0xffff0000, RZ, 0xc0, !PT ;  /* 0xffff000090907812 */ /* 0x000fe200078ec0ff */
[-C--:B------:R-:W-:Y:S01]  /*9bc0*/  FMUL.FTZ R47, R47, R42.reuse ;  /* 0x0000002a2f2f7220 */ /* 0x080fe20000410000 */
[----:B------:R-:W-:Y:S01]  /*9bd0*/  FFMA.FTZ R58, R33, R42, -R58 ;  /* 0x0000002a213a7223 */ /* 0x000fe2000001083a */
[----:B------:R-:W-:Y:S01]  /*9be0*/  LOP3.LUT R42, R139, 0xffff0000, RZ, 0xc0, !PT ;  /* 0xffff00008b2a7812 */ /* 0x000fe200078ec0ff */
[----:B------:R-:W-:Y:S01]  /*9bf0*/  FFMA.FTZ R52, R43, R51, R46 ;  /* 0x000000332b347223 */ /* 0x000fe2000001002e */
[----:B------:R-:W-:Y:S01]  /*9c00*/  LOP3.LUT R15, R15, 0xffff0000, RZ, 0xc0, !PT ;  /* 0xffff00000f0f7812 */ /* 0x000fe200078ec0ff */
[----:B------:R-:W-:Y:S01]  /*9c10*/  FFMA.FTZ R56, R43, R140, -R56 ;  /* 0x0000008c2b387223 */ /* 0x000fe20000010838 */
[----:B------:R-:W-:Y:S01]  /*9c20*/  FFMA.FTZ R47, R33, R54, R47 ;  /* 0x00000036212f7223 */ /* 0x000fe2000001002f */
[----:B------:R-:W-:Y:S01]  /*9c30*/  FMUL.FTZ R46, R35, R144 ;  /* 0x00000090232e7220 */ /* 0x000fe20000410000 */
[----:B------:R-:W-:Y:S01]  /*9c40*/  SHF.L.U32 R33, R48, 0x10, RZ ;  /* 0x0000001030217819 */ /* 0x000fe200000006ff */
[----:B------:R-:W-:Y:S01]  /*9c50*/  IMAD.U32 R43, R145, 0x10000, RZ ;  /* 0x00010000912b7824 */ /* 0x000fe200078e00ff */
[----:B------:R-:W-:Y:S01]  /*9c60*/  LOP3.LUT R32, R32, 0xffff0000, RZ, 0xc0, !PT ;  /* 0xffff000020207812 */ /* 0x000fe200078ec0ff */
[-C--:B------:R-:W-:Y:S01]  /*9c70*/  FMUL.FTZ R54, R35, R42.reuse ;  /* 0x0000002a23367220 */ /* 0x080fe20000410000 */
[----:B------:R-:W-:Y:S01]  /*9c80*/  LOP3.LUT R145, R145, 0xffff0000, RZ, 0xc0, !PT ;  /* 0xffff000091917812 */ /* 0x000fe200078ec0ff */
[C---:B------:R-:W-:Y:S01]  /*9c90*/  FFMA.FTZ R49, R15.reuse, R42, -R46 ;  /* 0x0000002a0f317223 */ /* 0x040fe2000001082e */
[----:B------:R-:W-:Y:S01]  /*9ca0*/  SHF.L.U32 R41, R12, 0x10, RZ ;  /* 0x000000100c297819 */ /* 0x000fe200000006ff */
[----:B------:R-:W-:Y:S01]  /*9cb0*/  FMUL.FTZ R42, R44, R43 ;  /* 0x0000002b2c2a7220 */ /* 0x000fe20000410000 */
[----:B------:R-:W-:Y:S01]  /*9cc0*/  LOP3.LUT R12, R12, 0xffff0000, RZ, 0xc0, !PT ;  /* 0xffff00000c0c7812 */ /* 0x000fe200078ec0ff */
[----:B------:R-:W-:Y:S01]  /*9cd0*/  FMUL.FTZ R44, R44, R33 ;  /* 0x000000212c2c7220 */ /* 0x000fe20000410000 */
[----:B------:R-:W-:Y:S01]  /*9ce0*/  LOP3.LUT R35, R48, 0xffff0000, RZ, 0xc0, !PT ;  /* 0xffff000030237812 */ /* 0x000fe200078ec0ff */
[----:B------:R-:W-:Y:S01]  /*9cf0*/  FFMA.FTZ R54, R15, R144, R54 ;  /* 0x000000900f367223 */ /* 0x000fe20000010036 */
[----:B------:R-:W-:Y:S01]  /*9d00*/  FMUL.FTZ R15, R32, R145 ;  /* 0x00000091200f7220 */ /* 0x000fe20000410000 */
[----:B------:R-:W-:Y:S01]  /*9d10*/  FFMA.FTZ R33, R41, R33, -R42 ;  /* 0x0000002129217223 */ /* 0x000fe2000001082a */
[----:B------:R-:W-:-:S02]  /*9d20*/  IMAD.U32 R13, R34, 0x10000, RZ ;  /* 0x00010000220d7824 */ /* 0x000fc400078e00ff */
[----:B------:R-:W-:Y:S01]  /*9d30*/  FFMA.FTZ R44, R41, R43, R44 ;  /* 0x0000002b292c7223 */ /* 0x000fe2000001002c */
[C---:B------:R-:W-:Y:S01]  /*9d40*/  IMAD.U32 R42, R53.reuse, 0x10000, RZ ;  /* 0x00010000352a7824 */ /* 0x040fe200078e00ff */
[----:B------:R-:W-:Y:S01]  /*9d50*/  LOP3.LUT R34, R34, 0xffff0000, RZ, 0xc0, !PT ;  /* 0xffff000022227812 */ /* 0x000fe200078ec0ff */
[-C--:B------:R-:W-:Y:S01]  /*9d60*/  FMUL.FTZ R41, R32, R35.reuse ;  /* 0x0000002320297220 */ /* 0x080fe20000410000 */
        /* <DEDUP_REMOVED lines=26> */
.L_x_3840:
[----:B------:R-:W-:Y:S05]  /*9f10*/  BSYNC B1 ;  /* 0x0000000000017941 */ /* 0x000fea0003800000 */
.L_x_3839:
[----:B---3--:R3:W-:Y:S01]  /*9f20*/  ST.E.128 desc[UR56][R38.64], R12 ;  /* 0x0000000c26007985 */ /* 0x0087e2000c101d38 */
[----:B------:R-:W-:-:S13]  /*9f30*/  ISETP.GE.AND P3, PT, R40, R131, PT ;  /* 0x000000832800720c */ /* 0x000fda0003f66270 */
[----:B------:R-:W-:Y:S05]  /*9f40*/  @P3 BRA `(.L_x_3787) ;  /* 0x0000000400e03947 */ /* 0x000fea0003800000 */
[----:B------:R-:W-:-:S05]  /*9f50*/  IMAD.WIDE R36, R40, 0x2, R36 ;  /* 0x0000000228247825 */ /* 0x000fca00078e0224 */
[----:B----4-:R4:W-:Y:S01]  /*9f60*/  ST.E.128 desc[UR56][R36.64], R32 ;  /* 0x0000002024007985 */ /* 0x0109e2000c101d38 */
[----:B------:R-:W-:Y:S05]  /*9f70*/  BRA `(.L_x_3787) ;  /* 0x0000000400d47947 */ /* 0x000fea0003800000 */
.L_x_3752:
[----:B------:R-:W-:-:S06]  /*9f80*/  UISETP.NE.AND UP0, UPT, UR59, 0x3, UPT ;  /* 0x000000033b00788c */ /* 0x000fcc000bf05270 */
[----:B------:R-:W-:-:S13]  /*9f90*/  PLOP3.LUT P2, PT, PT, PT, UP0, 0x80, 0x0 ;  /* 0x000000000000781c */ /* 0x000fda0003f4f008 */
[----:B------:R-:W-:Y:S05]  /*9fa0*/  @!P2 BRA `(.L_x_3841) ;  /* 0x000000000004a947 */ /* 0x000fea0003800000 */
[----:B------:R-:W-:Y:S01]  /*9fb0*/  BPT.TRAP 0x1 ;  /* 0x000000040000795c */ /* 0x000fe20000300000 */
.L_x_3841:
[----:B------:R-:W-:Y:S01]  /*9fc0*/  IMAD R87, R18, 0x8, R2 ;  /* 0x0000000812577824 */ /* 0x000fe200078e0202 */
[----:B------:R-:W-:Y:S01]  /*9fd0*/  SHF.L.U32 R88, R202, 0x1f, RZ ;  /* 0x0000001fca587819 */ /* 0x000fe200000006ff */
[----:B------:R-:W-:Y:S01]  /*9fe0*/  BSSY B1, `(.L_x_3842) ;  /* 0x0000004000017945 */ /* 0x000fe20003800000 */
[----:B------:R-:W-:Y:S02]  /*9ff0*/  SHF.R.S32.HI R84, RZ, 0x1f, R27 ;  /* 0x0000001fff547819 */ /* 0x000fe4000001141b */
[----:B------:R-:W0:Y:S02]  /*a000*/  SYNCS.PHASECHK.TRANS64.TRYWAIT P3, [R87+URZ+0x30890], R88 ;  /* 0x03089058570075a7 */ /* 0x000e24000806017f */
[----:B0-----:R-:W-:Y:S05]  /*a010*/  @!P3 BRA `(.L_x_3843) ;  /* 0x000001700044b947 */ /* 0x001fea0003800000 */
.L_x_4100:
[----:B------:R-:W-:Y:S05]  /*a020*/  BSYNC B1 ;  /* 0x0000000000017941 */ /* 0x000fea0003800000 */
.L_x_3842:
        /* <DEDUP_REMOVED lines=18> */
[----:B------:R-:W-:Y:S01]  /*a150*/  IMAD.IADD R42, R86, 0x1, -R201 ;  /* 0x00000001562a7824 */ /* 0x000fe200078e0ac9 */
[----:B------:R-:W-:Y:S02]  /*a160*/  IADD3 R15, R13, R15, RZ ;  /* 0x0000000f0d0f7210 */ /* 0x000fe40007ffe0ff */
[----:B------:R-:W-:Y:S01]  /*a170*/  LEA R40, P3, R12, UR4, 0x1 ;  /* 0x000000040c287c11 */ /* 0x000fe2000f8608ff */
[----:B------:R-:W-:-:S03]  /*a180*/  UMOV UR4, 0xffffffff ;  /* 0xffffffff00047882 */ /* 0x000fc60000000000 */
[----:B------:R-:W-:Y:S02]  /*a190*/  LEA.HI.X R41, R12, UR5, R15, 0x1, P3 ;  /* 0x000000050c297c11 */ /* 0x000fe400098f0c0f */
[----:B------:R-:W-:Y:S01]  /*a1a0*/  ISETP.GE.AND P3, PT, R42, 0x1, PT ;  /* 0x000000012a00780c */ /* 0x000fe20003f66270 */
[----:B------:R-:W-:-:S12]  /*a1b0*/  BRA.DIV UR4, `(.L_x_3844) ;  /* 0x0000016e04f07947 */ /* 0x000fd8000b800000 */
[----:B------:R1:W2:Y:S04]  /*a1c0*/  SHFL.IDX PT, R39, R41, RZ, 0x1c1f ;  /* 0x001c1fff29277589 */ /* 0x0002a800000e0000 */
[----:B------:R1:W3:Y:S02]  /*a1d0*/  SHFL.IDX PT, R38, R40, RZ, 0x1c1f ;  /* 0x001c1fff28267589 */ /* 0x0002e400000e0000 */
.L_x_4104:
        /* <DEDUP_REMOVED lines=9> */
[----:B------:R-:W-:Y:S02]  /*a270*/  @!P4 LEA.HI.X R35, R22, R39, R200, 0x1, P3 ;  /* 0x000000271623c211 */ /* 0x000fe400018f0cc8 */
[----:B------:R-:W-:-:S13]  /*a280*/  ISETP.GE.AND P3, PT, R19, UR4, PT ;  /* 0x0000000413007c0c */ /* 0x000fda000bf66270 */
[----:B------:R-:W-:-:S04]  /*a290*/  @!P3 LEA R32, P6, R19, R38, 0x1 ;  /* 0x000000261320b211 */ /* 0x000fc800078c08ff */
[----:B------:R-:W-:Y:S01]  /*a2a0*/  @!P3 LEA.HI.X R33, R19, R39, R199, 0x1, P6 ;  /* 0x000000271321b211 */ /* 0x000fe200030f0cc7 */
[----:B----4-:R2:W-:Y:S01]  /*a2b0*/  @!P5 ST.E.128 desc[UR56][R36.64], R12 ;  /* 0x0000000c2400d985 */ /* 0x0105e2000c101d38 */
[----:B------:R-:W-:-:S13]  /*a2c0*/  ISETP.GE.AND P5, PT, R193, UR4, PT ;  /* 0x00000004c1007c0c */ /* 0x000fda000bfa6270 */
[----:B------:R-:W3:Y:S01]  /*a2d0*/  @!P5 LDS.128 R12, [R31+0x1e000] ;  /* 0x01e000001f0cd984 */ /* 0x000ee20000000c00 */
[----:B------:R-:W-:Y:S02]  /*a2e0*/  @!P5 IMAD.SHL.U32 R11, R196, 0x8, RZ ;  /* 0x00000008c40bd824 */ /* 0x000fe400078e00ff */
[----:B--2---:R-:W-:Y:S02]  /*a2f0*/  @!P5 IMAD.MOV.U32 R36, RZ, RZ, R38 ;  /* 0x000000ffff24d224 */ /* 0x004fe400078e0026 */
[----:B------:R-:W-:Y:S02]  /*a300*/  @!P5 IMAD.MOV.U32 R37, RZ, RZ, R39 ;  /* 0x000000ffff25d224 */ /* 0x000fe400078e0027 */
[----:B------:R-:W-:-:S05]  /*a310*/  @!P5 IMAD.WIDE R36, R11, 0x2, R36 ;  /* 0x000000020b24d825 */ /* 0x000fca00078e0224 */
[----:B---3--:R2:W-:Y:S01]  /*a320*/  @!P5 ST.E.128 desc[UR56][R36.64], R12 ;  /* 0x0000000c2400d985 */ /* 0x0085e2000c101d38 */
[----:B------:R-:W-:-:S13]  /*a330*/  ISETP.GE.AND P5, PT, R192, UR4, PT ;  /* 0x00000004c0007c0c */ /* 0x000fda000bfa6270 */
[----:B------:R-:W3:Y:S01]  /*a340*/  @!P5 LDS.128 R12, [R28+0x21000] ;  /* 0x021000001c0cd984 */ /* 0x000ee20000000c00 */
[----:B------:R-:W-:Y:S02]  /*a350*/  @!P5 IMAD.SHL.U32 R11, R197, 0x8, RZ ;  /* 0x00000008c50bd824 */ /* 0x000fe400078e00ff */
[----:B--2---:R-:W-:Y:S02]  /*a360*/  @!P5 IMAD.MOV.U32 R36, RZ, RZ, R38 ;  /* 0x000000ffff24d224 */ /* 0x004fe400078e0026 */
[----:B------:R-:W-:Y:S02]  /*a370*/  @!P5 IMAD.MOV.U32 R37, RZ, RZ, R39 ;  /* 0x000000ffff25d224 */ /* 0x000fe400078e0027 */
[----:B------:R-:W-:-:S05]  /*a380*/  @!P5 IMAD.WIDE R36, R11, 0x2, R36 ;  /* 0x000000020b24d825 */ /* 0x000fca00078e0224 */
[----:B---3--:R2:W-:Y:S01]  /*a390*/  @!P5 ST.E.128 desc[UR56][R36.64], R12 ;  /* 0x0000000c2400d985 */ /* 0x0085e2000c101d38 */
[----:B------:R-:W-:-:S03]  /*a3a0*/  ISETP.GE.AND P5, PT, R23, UR4, PT ;  /* 0x0000000417007c0c */ /* 0x000fc6000bfa6270 */
[----:B------:R-:W3:Y:S10]  /*a3b0*/  @!P4 LDS.128 R12, [R31+0x21000] ;  /* 0x021000001f0cc984 */ /* 0x000ef40000000c00 */
[----:B--2---:R-:W-:-:S04]  /*a3c0*/  @!P5 LEA R36, P6, R23, R38, 0x1 ;  /* 0x000000261724d211 */ /* 0x004fc800078c08ff */
[----:B------:R-:W-:Y:S01]  /*a3d0*/  @!P5 LEA.HI.X R37, R23, R39, R198, 0x1, P6 ;  /* 0x000000271725d211 */ /* 0x000fe200030f0cc6 */
[----:B---3--:R-:W-:Y:S04]  /*a3e0*/  @!P4 ST.E.128 desc[UR56][R34.64], R12 ;  /* 0x0000000c2200c985 */ /* 0x008fe8000c101d38 */
[----:B------:R-:W2:Y:S04]  /*a3f0*/  @!P3 LDS.128 R12, [R28+0x24000] ;  /* 0x024000001c0cb984 */ /* 0x000ea80000000c00 */
[----:B--2---:R-:W-:Y:S04]  /*a400*/  @!P3 ST.E.128 desc[UR56][R32.64], R12 ;  /* 0x0000000c2000b985 */ /* 0x004fe8000c101d38 */
[----:B------:R-:W2:Y:S04]  /*a410*/  @!P5 LDS.128 R12, [R31+0x24000] ;  /* 0x024000001f0cd984 */ /* 0x000ea80000000c00 */
[----:B--2---:R4:W-:Y:S02]  /*a420*/  @!P5 ST.E.128 desc[UR56][R36.64], R12 ;  /* 0x0000000c2400d985 */ /* 0x0049e4000c101d38 */
.L_x_3846:
[----:B------:R-:W-:Y:S05]  /*a430*/  BSYNC B1 ;  /* 0x0000000000017941 */ /* 0x000fea0003800000 */
.L_x_3845:
[----:B------:R-:W-:-:S03]  /*a440*/  UMOV UR4, 0xffffffff ;  /* 0xffffffff00047882 */ /* 0x000fc60000000000 */
[----:B------:R-:W-:Y:S05]  /*a450*/  BRA.DIV UR4, `(.L_x_3847) ;  /* 0x0000016e04947947 */ /* 0x000fea000b800000 */
[----:B--2---:R2:W0:Y:S04]  /*a460*/  SHFL.IDX PT, R39, R41, 0x1, 0x1c1f ;  /* 0x003c1f0029277f89 */ /* 0x00442800000e0000 */
[----:B---3--:R2:W3:Y:S02]  /*a470*/  SHFL.IDX PT, R38, R40, 0x1, 0x1c1f ;  /* 0x003c1f0028267f89 */ /* 0x0084e400000e0000 */
.L_x_4108:
        /* <DEDUP_REMOVED lines=17> */
[----:B0-----:R-:W-:Y:S02]  /*a590*/  @!P5 IMAD.MOV.U32 R36, RZ, RZ, R38 ;  /* 0x000000ffff24d224 */ /* 0x001fe400078e0026 */
[----:B------:R-:W-:Y:S02]  /*a5a0*/  @!P5 IMAD.MOV.U32 R37, RZ, RZ, R39 ;  /* 0x000000ffff25d224 */ /* 0x000fe400078e0027 */
[----:B------:R-:W-:-:S05]  /*a5b0*/  @!P5 IMAD.WIDE R36, R11, 0x2, R36 ;  /* 0x000000020b24d825 */ /* 0x000fca00078e0224 */
[----:B---3--:R0:W-:Y:S01]  /*a5c0*/  @!P5 ST.E.128 desc[UR56][R36.64], R12 ;  /* 0x0000000c2400d985 */ /* 0x0081e2000c101d38 */
[----:B------:R-:W-:-:S13]  /*a5d0*/  ISETP.GE.AND P5, PT, R192, UR4, PT ;  /* 0x00000004c0007c0c */ /* 0x000fda000bfa6270 */
[----:B------:R-:W3:Y:S01]  /*a5e0*/  @!P5 LDS.128 R12, [R28+0x23000] ;  /* 0x023000001c0cd984 */ /* 0x000ee20000000c00 */
[----:B------:R-:W-:Y:S01]  /*a5f0*/  @!P5 SHF.L.U32 R11, R197, 0x3, RZ ;  /* 0x00000003c50bd819 */ /* 0x000fe200000006ff */
[----:B0-----:R-:W-:Y:S02]  /*a600*/  @!P5 IMAD.MOV.U32 R36, RZ, RZ, R38 ;  /* 0x000000ffff24d224 */ /* 0x001fe400078e0026 */
[----:B------:R-:W-:Y:S02]  /*a610*/  @!P5 IMAD.MOV.U32 R37, RZ, RZ, R39 ;  /* 0x000000ffff25d224 */ /* 0x000fe400078e0027 */
[----:B------:R-:W-:-:S05]  /*a620*/  @!P5 IMAD.WIDE R36, R11, 0x2, R36 ;  /* 0x000000020b24d825 */ /* 0x000fca00078e0224 */
[----:B---3--:R0:W-:Y:S01]  /*a630*/  @!P5 ST.E.128 desc[UR56][R36.64], R12 ;  /* 0x0000000c2400d985 */ /* 0x0081e2000c101d38 */
[----:B------:R-:W-:-:S03]  /*a640*/  ISETP.GE.AND P5, PT, R23, UR4, PT ;  /* 0x0000000417007c0c */ /* 0x000fc6000bfa6270 */
[----:B------:R-:W3:Y:S10]  /*a650*/  @!P4 LDS.128 R12, [R31+0x23000] ;  /* 0x023000001f0cc984 */ /* 0x000ef40000000c00 */
[----:B0-----:R-:W-:-:S04]  /*a660*/  @!P5 LEA R36, P6, R23, R38, 0x1 ;  /* 0x000000261724d211 */ /* 0x001fc800078c08ff */
[----:B------:R-:W-:Y:S01]  /*a670*/  @!P5 LEA.HI.X R37, R23, R39, R198, 0x1, P6 ;  /* 0x000000271725d211 */ /* 0x000fe200030f0cc6 */
[----:B---3--:R-:W-:Y:S04]  /*a680*/  @!P4 ST.E.128 desc[UR56][R34.64], R12 ;  /* 0x0000000c2200c985 */ /* 0x008fe8000c101d38 */
[----:B------:R-:W0:Y:S04]  /*a690*/  @!P3 LDS.128 R12, [R28+0x26000] ;  /* 0x026000001c0cb984 */ /* 0x000e280000000c00 */
[----:B0-----:R-:W-:Y:S04]  /*a6a0*/  @!P3 ST.E.128 desc[UR56][R32.64], R12 ;  /* 0x0000000c2000b985 */ /* 0x001fe8000c101d38 */
[----:B------:R-:W0:Y:S04]  /*a6b0*/  @!P5 LDS.128 R12, [R31+0x26000] ;  /* 0x026000001f0cd984 */ /* 0x000e280000000c00 */
[----:B0-----:R0:W-:Y:S02]  /*a6c0*/  @!P5 ST.E.128 desc[UR56][R36.64], R12 ;  /* 0x0000000c2400d985 */ /* 0x0011e4000c101d38 */
.L_x_3787:
[----:B------:R-:W-:Y:S05]  /*a6d0*/  BSYNC B0 ;  /* 0x0000000000007941 */ /* 0x000fea0003800000 */
.L_x_3751:
[----:B0--3--:R-:W0:Y:S01]  /*a6e0*/  S2R R11, SR_TID.X ;  /* 0x00000000000b7919 */ /* 0x009e220000002100 */
[----:B------:R-:W-:Y:S01]  /*a6f0*/  @!PT LDS RZ, [RZ] ;  /* 0x00000000fffff984 */ /* 0x000fe20000000800 */
[----:B------:R-:W-:Y:S01]  /*a700*/  @!PT LDS RZ, [RZ] ;  /* 0x00000000fffff984 */ /* 0x000fe20000000800 */
[----:B------:R-:W-:Y:S01]  /*a710*/  @!PT LDS RZ, [RZ] ;  /* 0x00000000fffff984 */ /* 0x000fe20000000800 */
[----:B------:R-:W-:Y:S01]  /*a720*/  @!PT LDS RZ, [RZ] ;  /* 0x00000000fffff984 */ /* 0x000fe20000000800 */
[----:B------:R3:W-:Y:S06]  /*a730*/  MEMBAR.ALL.CTA ;  /* 0x0000000000007992 */ /* 0x0007ec0000008000 */
[----:B---3--:R-:W3:Y:S01]  /*a740*/  FENCE.VIEW.ASYNC.S ;  /* 0x00000000000073c6 */ /* 0x008ee20000000000 */
[----:B------:R-:W-:Y:S05]  /*a750*/  WARPSYNC.ALL ;  /* 0x0000000000007948 */ /* 0x000fea0003800000 */
[----:B------:R-:W-:Y:S01]  /*a760*/  BSSY B0, `(.L_x_3848) ;  /* 0x0000009000007945 */ /* 0x000fe20003800000 */
[----:B0-----:R-:W-:Y:S01]  /*a770*/  LOP3.LUT R11, R11, 0x7f, RZ, 0xc0, !PT ;  /* 0x0000007f0b0b7812 */ /* 0x001fe200078ec0ff */
[----:B---3--:R0:W-:Y:S03]  /*a780*/  BAR.SYNC.DEFER_BLOCKING R138, 0x80 ;  /* 0x0002008a0000751d */ /* 0x0081e60000010000 */
[----:B------:R-:W-:-:S13]  /*a790*/  ISETP.NE.AND P3, PT, R11, RZ, PT ;  /* 0x000000ff0b00720c */ /* 0x000fda0003f65270 */
[----:B------:R-:W-:-:S05]  /*a7a0*/  @!P3 VIADD R11, R87, 0x308a0 ;  /* 0x000308a0570bb836 */ /* 0x000fca0000000000 */
[----:B------:R-:W-:-:S04]  /*a7b0*/  @!P3 PRMT R11, RZ, 0x654, R11 ;  /* 0x00000654ff0bb816 */ /* 0x000fc8000000000b */
[----:B------:R0:W-:Y:S01]  /*a7c0*/  @!P3 SYNCS.ARRIVE.TRANS64.RED.A1T0 RZ, [R11+URZ], RZ ;  /* 0x000000ff0bffb9a7 */ /* 0x0001e2000810043f */
[----:B------:R-:W-:Y:S05]  /*a7d0*/  @!P2 BRA `(.L_x_3849) ;  /* 0x000000000004a947 */ /* 0x000fea0003800000 */
[----:B------:R-:W-:Y:S01]  /*a7e0*/  BPT.TRAP 0x1 ;  /* 0x000000040000795c */ /* 0x000fe20000300000 */
.L_x_3849:
[----:B------:R-:W-:Y:S05]  /*a7f0*/  BSYNC B0 ;  /* 0x0000000000007941 */ /* 0x000fea0003800000 */
.L_x_3848:
[----:B------:R-:W3:Y:S01]  /*a800*/  SYNCS.PHASECHK.TRANS64.TRYWAIT P2, [R87+URZ+0x308b0], R88 ;  /* 0x0308b058570075a7 */ /* 0x000ee2000804017f */
[----:B------:R-:W-:Y:S01]  /*a810*/  ULDC UR58, c[0x0][0x2f4] ;  /* 0x0000bd00003a7ab9 */ /* 0x000fe20000000800 */
[----:B------:R-:W-:Y:S04]  /*a820*/  BSSY B0, `(.L_x_3850) ;  /* 0x0000002000007945 */ /* 0x000fe80003800000 */
[----:B---3--:R-:W-:Y:S05]  /*a830*/  @!P2 BRA `(.L_x_3851) ;  /* 0x0000016800e8a947 */ /* 0x008fea0003800000 */
.L_x_4109:
[----:B------:R-:W-:Y:S05]  /*a840*/  BSYNC B0 ;  /* 0x0000000000007941 */ /* 0x000fea0003800000 */
.L_x_3850:
[----:B------:R-:W-:Y:S01]  /*a850*/  ULDC.64 UR4, c[0x0][0x328] ;  /* 0x0000ca0000047ab9 */ /* 0x000fe20000000a00 */
[----:B------:R-:W-:Y:S01]  /*a860*/  IMAD.IADD R86, R86, 0x1, -R201 ;  /* 0x0000000156567824 */ /* 0x000fe200078e0ac9 */
[----:B------:R-:W-:Y:S01]  /*a870*/  BSSY B0, `(.L_x_3852) ;  /* 0x0000036000007945 */ /* 0x000fe20003800000 */
[----:B------:R-:W-:Y:S02]  /*a880*/  IMAD R84, R84, UR4, RZ ;  /* 0x0000000454547c24 */ /* 0x000fe4000f8e02ff */
[----:B----4-:R-:W-:-:S04]  /*a890*/  IMAD.WIDE.U32 R12, R27, UR4, RZ ;  /* 0x000000041b0c7c25 */ /* 0x010fc8000f8e00ff */
[----:B------:R-:W-:Y:S01]  /*a8a0*/  IMAD R27, R27, UR5, R84 ;  /* 0x000000051b1b7c24 */ /* 0x000fe2000f8e0254 */
[----:B------:R-:W-:Y:S02]  /*a8b0*/  ULDC.64 UR4, c[0x0][0x338] ;  /* 0x0000ce0000047ab9 */ /* 0x000fe40000000a00 */
[----:B------:R-:W-:Y:S02]  /*a8c0*/  IMAD R14, R85, UR4, RZ ;  /* 0x00000004550e7c24 */ /* 0x000fe4000f8e02ff */
[----:B------:R-:W-:Y:S02]  /*a8d0*/  IMAD.IADD R13, R13, 0x1, R27 ;  /* 0x000000010d0d7824 */ /* 0x000fe400078e021b */
[C---:B0-----:R-:W-:Y:S02]  /*a8e0*/  IMAD R11, R21.reuse, UR5, R14 ;  /* 0x00000005150b7c24 */ /* 0x041fe4000f8e020e */
        /* <DEDUP_REMOVED lines=10> */
[----:B------:R0:W4:Y:S01]  /*a990*/  SHFL.IDX PT, R36, R21, RZ, 0x1c1f ;  /* 0x001c1fff15247589 */ /* 0x00012200000e0000 */
[----:B------:R-:W-:-:S03]  /*a9a0*/  ISETP.GE.AND P2, PT, R86, 0x1, PT ;  /* 0x000000015600780c */ /* 0x000fc60003f46270 */
[----:B------:R0:W0:Y:S10]  /*a9b0*/  SHFL.IDX PT, R37, R11, RZ, 0x1c1f ;  /* 0x001c1fff0b257589 */ /* 0x00003400000e0000 */
[----:B------:R-:W-:Y:S05]  /*a9c0*/  @!P2 BRA `(.L_x_3853) ;  /* 0x000000000080a947 */ /* 0x000fea0003800000 */
[----:B------:R-:W-:Y:S02]  /*a9d0*/  ISETP.GE.AND P5, PT, R16, UR58, PT ;  /* 0x0000003a10007c0c */ /* 0x000fe4000bfa6270 */
[----:B------:R-:W-:-:S11]  /*a9e0*/  ISETP.GE.AND P4, PT, R22, UR58, PT ;  /* 0x0000003a16007c0c */ /* 0x000fd6000bf86270 */
[----:B------:R-:W5:Y:S01]  /*a9f0*/  @!P5 LDS.128 R12, [R28] ;  /* 0x000000001c0cd984 */ /* 0x000f620000000c00 */
[----:B----4-:R-:W-:-:S04]  /*aa00*/  @!P5 LEA R38, P2, R16, R36, 0x1 ;  /* 0x000000241026d211 */ /* 0x010fc800078408ff */
[----:B0-----:R-:W-:Y:S02]  /*aa10*/  @!P5 LEA.HI.X R39, R16, R37, R17, 0x1, P2 ;  /* 0x000000251027d211 */ /* 0x001fe400010f0c11 */
[----:B------:R-:W-:-:S04]  /*aa20*/  @!P4 LEA R34, P2, R22, R36, 0x1 ;  /* 0x000000241622c211 */ /* 0x000fc800078408ff */
[----:B------:R-:W-:Y:S02]  /*aa30*/  @!P4 LEA.HI.X R35, R22, R37, R200, 0x1, P2 ;  /* 0x000000251623c211 */ /* 0x000fe400010f0cc8 */
[----:B------:R-:W-:-:S13]  /*aa40*/  ISETP.GE.AND P2, PT, R19, UR58, PT ;  /* 0x0000003a13007c0c */ /* 0x000fda000bf46270 */
[----:B------:R-:W-:-:S04]  /*aa50*/  @!P2 LEA R32, P6, R19, R36, 0x1 ;  /* 0x000000241320a211 */ /* 0x000fc800078c08ff */
[----:B------:R-:W-:Y:S01]  /*aa60*/  @!P2 LEA.HI.X R33, R19, R37, R199, 0x1, P6 ;  /* 0x000000251321a211 */ /* 0x000fe200030f0cc7 */
[----:B-----5:R0:W-:Y:S01]  /*aa70*/  @!P5 ST.E.128 desc[UR56][R38.64], R12 ;  /* 0x0000000c2600d985 */ /* 0x0201e2000c101d38 */
[----:B------:R-:W-:-:S13]  /*aa80*/  ISETP.GE.AND P5, PT, R193, UR58, PT ;  /* 0x0000003ac1007c0c */ /* 0x000fda000bfa6270 */
[----:B------:R-:W4:Y:S01]  /*aa90*/  @!P5 LDS.128 R12, [R31] ;  /* 0x000000001f0cd984 */ /* 0x000f220000000c00 */
[----:B------:R-:W-:-:S04]  /*aaa0*/  @!P5 IMAD.SHL.U32 R27, R196, 0x8, RZ ;  /* 0x00000008c41bd824 */ /* 0x000fc800078e00ff */
[----:B0-----:R-:W-:-:S05]  /*aab0*/  @!P5 IMAD.WIDE R38, R27, 0x2, R36 ;  /* 0x000000021b26d825 */ /* 0x001fca00078e0224 */
[----:B----4-:R0:W-:Y:S01]  /*aac0*/  @!P5 ST.E.128 desc[UR56][R38.64], R12 ;  /* 0x0000000c2600d985 */ /* 0x0101e2000c101d38 */
[----:B------:R-:W-:-:S13]  /*aad0*/  ISETP.GE.AND P5, PT, R192, UR58, PT ;  /* 0x0000003ac0007c0c */ /* 0x000fda000bfa6270 */
[----:B------:R-:W4:Y:S01]  /*aae0*/  @!P5 LDS.128 R12, [R28+0x3000] ;  /* 0x003000001c0cd984 */ /* 0x000f220000000c00 */
[----:B------:R-:W-:Y:S01]  /*aaf0*/  @!P5 IMAD.SHL.U32 R27, R197, 0x8, RZ ;  /* 0x00000008c51bd824 */ /* 0x000fe200078e00ff */
[----:B0-----:R-:W-:Y:S01]  /*ab00*/  @!P5 MOV R39, R37 ;  /* 0x000000250027d202 */ /* 0x001fe20000000f00 */
[----:B------:R-:W-:-:S04]  /*ab10*/  @!P5 IMAD.MOV.U32 R38, RZ, RZ, R36 ;  /* 0x000000ffff26d224 */ /* 0x000fc800078e0024 */
[----:B------:R-:W-:-:S05]  /*ab20*/  @!P5 IMAD.WIDE R38, R27, 0x2, R38 ;  /* 0x000000021b26d825 */ /* 0x000fca00078e0226 */
[----:B----4-:R-:W-:Y:S01]  /*ab30*/  @!P5 ST.E.128 desc[UR56][R38.64], R12 ;  /* 0x0000000c2600d985 */ /* 0x010fe2000c101d38 */
[----:B------:R-:W-:-:S03]  /*ab40*/  ISETP.GE.AND P5, PT, R23, UR58, PT ;  /* 0x0000003a17007c0c */ /* 0x000fc6000bfa6270 */
[----:B------:R-:W0:Y:S10]  /*ab50*/  @!P4 LDS.128 R12, [R31+0x3000] ;  /* 0x003000001f0cc984 */ /* 0x000e340000000c00 */
[----:B------:R-:W-:-:S04]  /*ab60*/  @!P5 LEA R36, P6, R23, R36, 0x1 ;  /* 0x000000241724d211 */ /* 0x000fc800078c08ff */
[----:B------:R-:W-:Y:S01]  /*ab70*/  @!P5 LEA.HI.X R37, R23, R37, R198, 0x1, P6 ;  /* 0x000000251725d211 */ /* 0x000fe200030f0cc6 */
[----:B0-----:R-:W-:Y:S04]  /*ab80*/  @!P4 ST.E.128 desc[UR56][R34.64], R12 ;  /* 0x0000000c2200c985 */ /* 0x001fe8000c101d38 */
[----:B------:R-:W0:Y:S04]  /*ab90*/  @!P2 LDS.128 R12, [R28+0x6000] ;  /* 0x006000001c0ca984 */ /* 0x000e280000000c00 */
[----:B0-----:R-:W-:Y:S04]  /*aba0*/  @!P2 ST.E.128 desc[UR56][R32.64], R12 ;  /* 0x0000000c2000a985 */ /* 0x001fe8000c101d38 */
[----:B------:R-:W0:Y:S04]  /*abb0*/  @!P5 LDS.128 R12, [R31+0x6000] ;  /* 0x006000001f0cd984 */ /* 0x000e280000000c00 */
[----:B0-----:R0:W-:Y:S02]  /*abc0*/  @!P5 ST.E.128 desc[UR56][R36.64], R12 ;  /* 0x0000000c2400d985 */ /* 0x0011e4000c101d38 */
.L_x_3853:
[----:B------:R-:W-:Y:S05]  /*abd0*/  BSYNC B0 ;  /* 0x0000000000007941 */ /* 0x000fea0003800000 */
.L_x_3852:
[----:B------:R-:W-:Y:S01]  /*abe0*/  ISETP.GE.AND P2, PT, R86, 0x41, PT ;  /* 0x000000415600780c */ /* 0x000fe20003f46270 */
[----:B0-----:R0:W0:Y:S01]  /*abf0*/  SHFL.IDX PT, R37, R11, 0x1, 0x1c1f ;  /* 0x003c1f000b257f89 */ /* 0x00102200000e0000 */
[----:B------:R-:W-:Y:S03]  /*ac00*/  BSSY B0, `(.L_x_3854) ;  /* 0x0000023000007945 */ /* 0x000fe60003800000 */
[----:B----4-:R4:W0:Y:S08]  /*ac10*/  SHFL.IDX PT, R36, R21, 0x1, 0x1c1f ;  /* 0x003c1f0015247f89 */ /* 0x01083000000e0000 */
[----:B----4-:R-:W-:Y:S05]  /*ac20*/  @!P2 BRA `(.L_x_3855) ;  /* 0x000000000080a947 */ /* 0x010fea0003800000 */
[----:B------:R-:W-:Y:S02]  /*ac30*/  ISETP.GE.AND P5, PT, R16, UR58, PT ;  /* 0x0000003a10007c0c */ /* 0x000fe4000bfa6270 */
[----:B------:R-:W-:-:S11]  /*ac40*/  ISETP.GE.AND P4, PT, R22, UR58, PT ;  /* 0x0000003a16007c0c */ /* 0x000fd6000bf86270 */
[----:B------:R-:W4:Y:S01]  /*ac50*/  @!P5 LDS.128 R12, [R28+0x2000] ;  /* 0x002000001c0cd984 */ /* 0x000f220000000c00 */
[----:B0-----:R-:W-:-:S04]  /*ac60*/  @!P5 LEA R38, P2, R16, R36, 0x1 ;  /* 0x000000241026d211 */ /* 0x001fc800078408ff */
[----:B------:R-:W-:Y:S02]  /*ac70*/  @!P5 LEA.HI.X R39, R16, R37, R17, 0x1, P2 ;  /* 0x000000251027d211 */ /* 0x000fe400010f0c11 */
[----:B------:R-:W-:-:S04]  /*ac80*/  @!P4 LEA R34, P2, R22, R36, 0x1 ;  /* 0x000000241622c211 */ /* 0x000fc800078408ff */
[----:B------:R-:W-:Y:S02]  /*ac90*/  @!P4 LEA.HI.X R35, R22, R37, R200, 0x1, P2 ;  /* 0x000000251623c211 */ /* 0x000fe400010f0cc8 */
[----:B------:R-:W-:-:S13]  /*aca0*/  ISETP.GE.AND P2, PT, R19, UR58, PT ;  /* 0x0000003a13007c0c */ /* 0x000fda000bf46270 */
[----:B------:R-:W-:-:S04]  /*acb0*/  @!P2 LEA R32, P6, R19, R36, 0x1 ;  /* 0x000000241320a211 */ /* 0x000fc800078c08ff */
[----:B------:R-:W-:Y:S01]  /*acc0*/  @!P2 LEA.HI.X R33, R19, R37, R199, 0x1, P6 ;  /* 0x000000251321a211 */ /* 0x000fe200030f0cc7 */
[----:B----4-:R0:W-:Y:S01]  /*acd0*/  @!P5 ST.E.128 desc[UR56][R38.64], R12 ;  /* 0x0000000c2600d985 */ /* 0x0101e2000c101d38 */
[----:B------:R-:W-:-:S13]  /*ace0*/  ISETP.GE.AND P5, PT, R193, UR58, PT ;  /* 0x0000003ac1007c0c */ /* 0x000fda000bfa6270 */
[----:B------:R-:W4:Y:S01]  /*acf0*/  @!P5 LDS.128 R12, [R31+0x2000] ;  /* 0x002000001f0cd984 */ /* 0x000f220000000c00 */
[----:B------:R-:W-:-:S04]  /*ad00*/  @!P5 IMAD.SHL.U32 R11, R196, 0x8, RZ ;  /* 0x00000008c40bd824 */ /* 0x000fc800078e00ff */
[----:B0-----:R-:W-:-:S05]  /*ad10*/  @!P5 IMAD.WIDE R38, R11, 0x2, R36 ;  /* 0x000000020b26d825 */ /* 0x001fca00078e0224 */
[----:B----4-:R0:W-:Y:S01]  /*ad20*/  @!P5 ST.E.128 desc[UR56][R38.64], R12 ;  /* 0x0000000c2600d985 */ /* 0x0101e2000c101d38 */
[----:B------:R-:W-:-:S13]  /*ad30*/  ISETP.GE.AND P5, PT, R192, UR58, PT ;  /* 0x0000003ac0007c0c */ /* 0x000fda000bfa6270 */
[----:B------:R-:W4:Y:S01]  /*ad40*/  @!P5 LDS.128 R12, [R28+0x5000] ;  /* 0x005000001c0cd984 */ /* 0x000f220000000c00 */
[----:B------:R-:W-:Y:S02]  /*ad50*/  @!P5 IMAD.SHL.U32 R11, R197, 0x8, RZ ;  /* 0x00000008c50bd824 */ /* 0x000fe400078e00ff */
[----:B0-----:R-:W-:Y:S02]  /*ad60*/  @!P5 IMAD.MOV.U32 R38, RZ, RZ, R36 ;  /* 0x000000ffff26d224 */ /* 0x001fe400078e0024 */
[----:B------:R-:W-:Y:S02]  /*ad70*/  @!P5 IMAD.MOV.U32 R39, RZ, RZ, R37 ;  /* 0x000000ffff27d224 */ /* 0x000fe400078e0025 */
        /* <DEDUP_REMOVED lines=11> */
.L_x_3855:
[----:B------:R-:W-:Y:S05]  /*ae30*/  BSYNC B0 ;  /* 0x0000000000007941 */ /* 0x000fea0003800000 */
.L_x_3854:
[----:B0-----:R-:W5:Y:S01]  /*ae40*/  LDL R11, [R1] ;  /* 0x00000000010b7983 */ /* 0x001f620000100800 */
[----:B-1-3--:R-:W-:Y:S01]  /*ae50*/  @!P3 VIADD R87, R87, 0x308c0 ;  /* 0x000308c05757b836 */ /* 0x00afe20000000000 */
[----:B------:R-:W-:Y:S01]  /*ae60*/  PLOP3.LUT P2, PT, PT, PT, PT, 0x8, 0x0 ;  /* 0x000000000000781c */ /* 0x000fe20003f4e170 */
[----:B------:R-:W-:Y:S01]  /*ae70*/  VIADD R18, R18, 0x1 ;  /* 0x0000000112127836 */ /* 0x000fe20000000000 */
[----:B------:R-:W-:Y:S01]  /*ae80*/  @!PT LDS RZ, [RZ] ;  /* 0x00000000fffff984 */ /* 0x000fe20000000800 */
[----:B------:R-:W-:Y:S01]  /*ae90*/  @!PT LDS RZ, [RZ] ;  /* 0x00000000fffff984 */ /* 0x000fe20000000800 */
[----:B------:R-:W-:Y:S01]  /*aea0*/  @!PT LDS RZ, [RZ] ;  /* 0x00000000fffff984 */ /* 0x000fe20000000800 */
[----:B------:R-:W-:Y:S01]  /*aeb0*/  @!PT LDS RZ, [RZ] ;  /* 0x00000000fffff984 */ /* 0x000fe20000000800 */
[----:B------:R0:W-:Y:S06]  /*aec0*/  MEMBAR.ALL.CTA ;  /* 0x0000000000007992 */ /* 0x0001ec0000008000 */
[----:B0-----:R-:W0:Y:S01]  /*aed0*/  FENCE.VIEW.ASYNC.S ;  /* 0x00000000000073c6 */ /* 0x001e220000000000 */
[----:B------:R-:W-:Y:S01]  /*aee0*/  @!P3 PRMT R87, RZ, 0x654, R87 ;  /* 0x00000654ff57b816 */ /* 0x000fe20000000057 */
[----:B0-----:R0:W-:Y:S06]  /*aef0*/  BAR.SYNC.DEFER_BLOCKING R138, 0x80 ;  /* 0x0002008a0000751d */ /* 0x0011ec0000010000 */
[----:B------:R0:W-:Y:S01]  /*af00*/  @!P3 SYNCS.ARRIVE.TRANS64.RED.A1T0 RZ, [R87+URZ], RZ ;  /* 0x000000ff57ffb9a7 */ /* 0x0001e2000810043f */
[----:B------:R-:W-:-:S04]  /*af10*/  ISETP.NE.AND P3, PT, R18, 0x2, PT ;  /* 0x000000021200780c */ /* 0x000fc80003f65270 */
[----:B------:R-:W-:Y:S02]  /*af20*/  SEL R18, R18, RZ, P3 ;  /* 0x000000ff12127207 */ /* 0x000fe40001800000 */
[----:B-----5:R-:W-:Y:S02]  /*af30*/  LOP3.LUT P4, RZ, R11, 0x2, RZ, 0xc0, !PT ;  /* 0x000000020bff7812 */ /* 0x020fe4000788c0ff */
[----:B------:R-:W-:-:S04]  /*af40*/  SEL R11, RZ, 0x1, P3 ;  /* 0x00000001ff0b7807 */ /* 0x000fc80001800000 */
[----:B------:R-:W-:-:S07]  /*af50*/  LOP3.LUT R202, R202, R11, RZ, 0x3c, !PT ;  /* 0x0000000bcaca7212 */ /* 0x000fce00078e3cff */
[----:B0-----:R-:W-:Y:S05]  /*af60*/  @P4 BRA `(.L_x_3856) ;  /* 0xffffff7400904947 */ /* 0x001fea000383ffff */
.L_x_3746:
        /* <DEDUP_REMOVED lines=12> */
[----:B------:R-:W-:Y:S02]  /*b030*/  CS2R R62, SRZ ;  /* 0x00000000003e7805 */ /* 0x000fe4000001ff00 */
[----:B------:R-:W-:Y:S01]  /*b040*/  CS2R R104, SRZ ;  /* 0x0000000000687805 */ /* 0x000fe2000001ff00 */
[----:B------:R-:W-:Y:S01]  /*b050*/  IMAD.MOV.U32 R103, RZ, RZ, RZ ;  /* 0x000000ffff677224 */ /* 0x000fe200078e00ff */
        /* <DEDUP_REMOVED lines=8> */
[----:B------:R-:W-:Y:S02]  /*b0e0*/  MOV R87, RZ ;  /* 0x000000ff00577202 */ /* 0x000fe40000000f00 */
[----:B--2---:R-:W-:Y:S02]  /*b0f0*/  CS2R R82, SRZ ;  /* 0x0000000000527805 */ /* 0x004fe4000001ff00 */
        /* <DEDUP_REMOVED lines=24> */
[----:B----4-:R-:W-:-:S02]  /*b280*/  CS2R R36, SRZ ;  /* 0x0000000000247805 */ /* 0x010fc4000001ff00 */
[----:B------:R-:W-:Y:S02]  /*b290*/  CS2R R138, SRZ ;  /* 0x00000000008a7805 */ /* 0x000fe4000001ff00 */
[----:B------:R-:W-:Y:S02]  /*b2a0*/  CS2R R124, SRZ ;  /* 0x00000000007c7805 */ /* 0x000fe4000001ff00 */
[----:B------:R-:W-:Y:S01]  /*b2b0*/  CS2R R32, SRZ ;  /* 0x0000000000207805 */ /* 0x000fe2000001ff00 */
[----:B------:R-:W-:Y:S02]  /*b2c0*/  IMAD.MOV.U32 R4, RZ, RZ, RZ ;  /* 0x000000ffff047224 */ /* 0x000fe400078e00ff */
[----:B------:R-:W-:Y:S02]  /*b2d0*/  IMAD.MOV.U32 R0, RZ, RZ, RZ ;  /* 0x000000ffff007224 */ /* 0x000fe400078e00ff */
[----:B------:R-:W-:Y:S01]  /*b2e0*/  IMAD.MOV.U32 R140, RZ, RZ, RZ ;  /* 0x000000ffff8c7224 */ /* 0x000fe200078e00ff */
[----:B------:R-:W-:Y:S06]  /*b2f0*/  @P2 BRA `(.L_x_3858) ;  /* 0x0000000000082947 */ /* 0x000fec0003800000 */
[----:B------:R-:W0:Y:S02]  /*b300*/  FENCE.VIEW.ASYNC.G ;  /* 0x00000000000073c6 */ /* 0x000e240000000100 */
[----:B0-----:R-:W-:Y:S06]  /*b310*/  BAR.ARV 0xc, 0x180 ;  /* 0x0306000000007b1d */ /* 0x001fec0000002000 */
.L_x_3858:
[----:B------:R-:W-:Y:S05]  /*b320*/  BSYNC B0 ;  /* 0x0000000000007941 */ /* 0x000fea0003800000 */
.L_x_3857:
[----:B------:R-:W-:Y:S01]  /*b330*/  CS2R R24, SRZ ;  /* 0x0000000000187805 */ /* 0x000fe2000001ff00 */
[----:B------:R-:W-:Y:S06]  /*b340*/  @!P1 BRA `(.L_x_3859) ;  /* 0x000000c400749947 */ /* 0x000fec0003800000 */
[----:B------:R-:W0:Y:S01]  /*b350*/  S2R R8, SR_TID.X ;  /* 0x0000000000087919 */ /* 0x000e220000002100 */
[----:B------:R-:W-:-:S06]  /*b360*/  ULOP3.LUT UP0, URZ, UR60, 0x1bf, URZ, 0xc0, !UPT ;  /* 0x000001bf3c3f7892 */ /* 0x000fcc000f80c03f */
[----:B------:R-:W-:Y:S01]  /*b370*/  PLOP3.LUT P0, PT, PT, PT, UP0, 0x80, 0x0 ;  /* 0x000000000000781c */ /* 0x000fe20003f0f008 */
[----:B0-----:R-:W-:-:S05]  /*b380*/  VIADD R8, R8, 0xffffff80 ;  /* 0xffffff8008087836 */ /* 0x001fca0000000000 */
[----:B------:R-:W-:-:S04]  /*b390*/  SHF.R.S32.HI R5, RZ, 0x1f, R8 ;  /* 0x0000001fff057819 */ /* 0x000fc80000011408 */
[----:B------:R-:W-:-:S04]  /*b3a0*/  LEA.HI R5, R5, R8, RZ, 0x7 ;  /* 0x0000000805057211 */ /* 0x000fc800078f38ff */
[----:B------:R-:W-:-:S05]  /*b3b0*/  SHF.R.S32.HI R5, RZ, 0x7, R5 ;  /* 0x00000007ff057819 */ /* 0x000fca0000011405 */
[----:B------:R-:W0:Y:S02]  /*b3c0*/  SHFL.IDX PT, R0, R5, RZ, 0x1f ;  /* 0x00001fff05007589 */ /* 0x000e2400000e0000 */
[----:B0-----:R-:W-:-:S04]  /*b3d0*/  LEA.HI R3, R0, R0, RZ, 0x1 ;  /* 0x0000000000037211 */ /* 0x001fc800078f08ff */
[----:B------:R-:W-:-:S05]  /*b3e0*/  LOP3.LUT R3, R3, 0x1e, RZ, 0xc0, !PT ;  /* 0x0000001e03037812 */ /* 0x000fca00078ec0ff */
[----:B------:R-:W-:-:S05]  /*b3f0*/  IMAD.IADD R3, R0, 0x1, -R3 ;  /* 0x0000000100037824 */ /* 0x000fca00078e0a03 */
[----:B------:R-:W-:-:S04]  /*b400*/  LEA R3, R3, UR60, 0xd ;  /* 0x0000003c03037c11 */ /* 0x000fc8000f8e68ff */
        /* <DEDUP_REMOVED lines=19> */
.L_x_3860:
        /* <DEDUP_REMOVED lines=13> */
.L_x_3864:
[----:B-1----:R1:W2:Y:S02]  /*b610*/  SYNCS.PHASECHK.TRANS64.TRYWAIT P0, [R2+URZ+0x30800], R3 ;  /* 0x03080003020075a7 */ /* 0x0022a4000800017f */
[----:B--2---:R-:W-:Y:S05]  /*b620*/  @!P0 NANOSLEEP.SYNCS 0x989680 ;  /* 0x009896800000895d */ /* 0x004fea0003900000 */
[----:B------:R-:W2:Y:S02]  /*b630*/  @!P0 SYNCS.PHASECHK.TRANS64 P0, [R2+URZ+0x30800], R3 ;  /* 0x03080003020085a7 */ /* 0x000ea4000800007f */
[----:B--2---:R-:W-:Y:S05]  /*b640*/  @!P0 BRA `(.L_x_3864) ;  /* 0xfffffffc00f08947 */ /* 0x004fea000383ffff */
.L_x_3863:
[----:B------:R-:W-:Y:S05]  /*b650*/  BSYNC B0 ;  /* 0x0000000000007941 */ /* 0x000fea0003800000 */
.L_x_3862:
[----:B------:R-:W-:Y:S05]  /*b660*/  BRA `(.L_x_3865) ;  /* 0x0000005800ac7947 */ /* 0x000fea0003800000 */
.L_x_3861:
[----:B-----5:R-:W-:Y:S01]  /*b670*/  SHF.R.S32.HI R0, RZ, 0x1f, R137 ;  /* 0x0000001fff007819 */ /* 0x020fe20000011489 */
[----:B------:R-:W-:Y:S01]  /*b680*/  ULOP3.LUT UP0, URZ, UR60, 0x3ff, URZ, 0xc0, !UPT ;  /* 0x000003ff3c3f7892 */ /* 0x000fe2000f80c03f */
[----:B------:R-:W-:Y:S01]  /*b690*/  ULDC.64 UR4, c[0x0][0x3f8] ;  /* 0x0000fe0000047ab9 */ /* 0x000fe20000000a00 */
[----:B------:R-:W-:Y:S02]  /*b6a0*/  ULDC.64 UR6, c[0x0][0x408] ;  /* 0x0001020000067ab9 */ /* 0x000fe40000000a00 */
[C---:B------:R-:W-:Y:S02]  /*b6b0*/  IMAD R6, R0.reuse, UR4, RZ ;  /* 0x0000000400067c24 */ /* 0x040fe4000f8e02ff */
[----:B------:R-:W-:Y:S01]  /*b6c0*/  IMAD R0, R0, UR6, RZ ;  /* 0x0000000600007c24 */ /* 0x000fe2000f8e02ff */
[----:B------:R-:W-:Y:S01]  /*b6d0*/  PLOP3.LUT P2, PT, PT, PT, UP0, 0x80, 0x0 ;  /* 0x000000000000781c */ /* 0x000fe20003f4f008 */
[C---:B------:R-:W-:Y:S02]  /*b6e0*/  IMAD R25, R137.reuse, UR5, R6 ;  /* 0x0000000589197c24 */ /* 0x040fe4000f8e0206 */
[----:B------:R-:W-:Y:S01]  /*b6f0*/  IMAD.WIDE.U32 R4, R137, UR4, RZ ;  /* 0x0000000489047c25 */ /* 0x000fe2000f8e00ff */
[----:B------:R-:W-:-:S03]  /*b700*/  ULDC.64 UR4, c[0x0][0x3e8] ;  /* 0x0000fa0000047ab9 */ /* 0x000fc60000000a00 */
[C---:B------:R-:W-:Y:S01]  /*b710*/  IMAD R27, R137.reuse, UR7, R0 ;  /* 0x00000007891b7c24 */ /* 0x040fe2000f8e0200 */
[----:B------:R-:W-:Y:S01]  /*b720*/  LEA R24, P0, R4, UR4, 0x1 ;  /* 0x0000000404187c11 */ /* 0x000fe2000f8008ff */
[----:B------:R-:W-:Y:S01]  /*b730*/  IMAD.WIDE.U32 R6, R137, UR6, RZ ;  /* 0x0000000689067c25 */ /* 0x000fe2000f8e00ff */
[----:B------:R-:W-:-:S03]  /*b740*/  ULDC.64 UR6, c[0x0][0x400] ;  /* 0x0001000000067ab9 */ /* 0x000fc60000000a00 */
[----:B------:R-:W-:Y:S01]  /*b750*/  IMAD.IADD R25, R25, 0x1, R5 ;  /* 0x0000000119197824 */ /* 0x000fe200078e0205 */
[----:B------:R-:W-:Y:S01]  /*b760*/  LEA R26, P1, R6, UR6, 0x1 ;  /* 0x00000006061a7c11 */ /* 0x000fe2000f8208ff */
[----:B------:R-:W-:-:S03]  /*b770*/  IMAD.IADD R27, R27, 0x1, R7 ;  /* 0x000000011b1b7824 */ /* 0x000fc600078e0207 */
[----:B------:R-:W-:Y:S02]  /*b780*/  LEA.HI.X R25, R4, UR5, R25, 0x1, P0 ;  /* 0x0000000504197c11 */ /* 0x000fe400080f0c19 */
[----:B------:R-:W-:Y:S01]  /*b790*/  LEA.HI.X R27, R6, UR7, R27, 0x1, P1 ;  /* 0x00000007061b7c11 */ /* 0x000fe200088f0c1b */
        /* <DEDUP_REMOVED lines=17> */
.L_x_3866:
[----:B------:R-:W-:Y:S01]  /*b8b0*/  ULDC.U8 UR4, c[0x0][0x410] ;  /* 0x0001040000047ab9 */ /* 0x000fe20000000000 */
[----:B------:R-:W-:Y:S01]  /*b8c0*/  BSSY B0, `(.L_x_3867) ;  /* 0x000057d000007945 */ /* 0x000fe20003800000 */
[----:B------:R-:W-:Y:S01]  /*b8d0*/  ISETP.NE.AND P0, PT, RZ, UR4, PT ;  /* 0x00000004ff007c0c */ /* 0x000fe2000bf05270 */
[----:B------:R-:W-:-:S12]  /*b8e0*/  IMAD R6, R29, 0x80, R201 ;  /* 0x000000801d067824 */ /* 0x000fd800078e02c9 */
[----:B------:R-:W-:Y:S05]  /*b8f0*/  @!P0 BRA `(.L_x_3868) ;  /* 0x0000002800cc8947 */ /* 0x000fea0003800000 */
[----:B------:R-:W-:-:S03]  /*b900*/  UMOV UR4, 0xffffffff ;  /* 0xffffffff00047882 */ /* 0x000fc60000000000 */
[----:B------:R-:W-:Y:S05]  /*b910*/  BRA.DIV UR4, `(.L_x_3869) ;  /* 0x0000015a04c47947 */ /* 0x000fea000b800000 */
[----:B------:R0:W1:Y:S04]  /*b920*/  SHFL.IDX PT, R3, R25, RZ, 0x1c1f ;  /* 0x001c1fff19037589 */ /* 0x00006800000e0000 */
[----:B------:R0:W2:Y:S04]  /*b930*/  SHFL.IDX PT, R0, R24, RZ, 0x1c1f ;  /* 0x001c1fff18007589 */ /* 0x0000a800000e0000 */
[----:B------:R0:W3:Y:S04]  /*b940*/  SHFL.IDX PT, R5, R27, RZ, 0x1c1f ;  /* 0x001c1fff1b057589 */ /* 0x0000e800000e0000 */
[----:B------:R0:W4:Y:S02]  /*b950*/  SHFL.IDX PT, R14, R26, RZ, 0x1c1f ;  /* 0x001c1fff1a0e7589 */ /* 0x00012400000e0000 */
.L_x_4115:
[----:B------:R-:W-:Y:S01]  /*b960*/  ULDC UR4, c[0x0][0x448] ;  /* 0x0001120000047ab9 */ /* 0x000fe20000000800 */
[----:B------:R-:W-:Y:S01]  /*b970*/  LOP3.LUT R4, R216, 0x18, R16, 0xf8, !PT ;  /* 0x00000018d8047812 */ /* 0x000fe200078ef810 */
[----:B------:R-:W-:Y:S01]  /*b980*/  IMAD R37, R141, UR4, RZ ;  /* 0x000000048d257c24 */ /* 0x000fe2000f8e02ff */
[----:B------:R-:W-:Y:S01]  /*b990*/  BSSY B1, `(.L_x_3870) ;  /* 0x0000058000017945 */ /* 0x000fe20003800000 */
[----:B------:R-:W-:Y:S02]  /*b9a0*/  LOP3.LUT P0, RZ, R224, 0x4, RZ, 0xc0, !PT ;  /* 0x00000004e0ff7812 */ /* 0x000fe4000780c0ff */
[----:B------:R-:W-:Y:S02]  /*b9b0*/  CS2R R30, SRZ ;  /* 0x00000000001e7805 */ /* 0x000fe4000001ff00 */
[----:B------:R-:W-:Y:S02]  /*b9c0*/  LOP3.LUT R7, R4, R217, RZ, 0x3c, !PT ;  /* 0x000000d904077212 */ /* 0x000fe400078e3cff */
[----:B------:R-:W-:-:S02]  /*b9d0*/  CS2R R32, SRZ ;  /* 0x0000000000207805 */ /* 0x000fc4000001ff00 */
[----:B------:R-:W-:Y:S01]  /*b9e0*/  ISETP.GE.AND P1, PT, R6, R37, PT ;  /* 0x000000250600720c */ /* 0x000fe20003f26270 */
[----:B------:R-:W-:Y:S01]  /*b9f0*/  IMAD R37, R29, -0x80, R37 ;  /* 0xffffff801d257824 */ /* 0x000fe200078e0225 */
[----:B------:R-:W-:Y:S01]  /*ba00*/  CS2R R28, SRZ ;  /* 0x00000000001c7805 */ /* 0x000fe2000001ff00 */
[----:B------:R-:W-:Y:S01]  /*ba10*/  IMAD.IADD R7, R218, 0x1, R7 ;  /* 0x00000001da077824 */ /* 0x000fe200078e0207 */
[----:B------:R-:W-:Y:S02]  /*ba20*/  CS2R R34, SRZ ;  /* 0x0000000000227805 */ /* 0x000fe4000001ff00 */
[----:B------:R-:W-:Y:S02]  /*ba30*/  CS2R R38, SRZ ;  /* 0x0000000000267805 */ /* 0x000fe4000001ff00 */
[----:B------:R-:W-:Y:S01]  /*ba40*/  CS2R R40, SRZ ;  /* 0x0000000000287805 */ /* 0x000fe2000001ff00 */
[----:B------:R-:W-:Y:S01]  /*ba50*/  IMAD R9, R7, 0x2, R2 ;  /* 0x0000000207097824 */ /* 0x000fe200078e0202 */
[----:B------:R-:W-:-:S02]  /*ba60*/  CS2R R20, SRZ ;  /* 0x0000000000147805 */ /* 0x000fc4000001ff00 */
[----:B0-----:R-:W-:Y:S02]  /*ba70*/  CS2R R24, SRZ ;  /* 0x0000000000187805 */ /* 0x001fe4000001ff00 */
[----:B------:R-:W-:Y:S02]  /*ba80*/  CS2R R12, SRZ ;  /* 0x00000000000c7805 */ /* 0x000fe4000001ff00 */
[----:B------:R-:W-:Y:S02]  /*ba90*/  CS2R R10, SRZ ;  /* 0x00000000000a7805 */ /* 0x000fe4000001ff00 */
[----:B------:R-:W-:Y:S01]  /*baa0*/  CS2R R6, SRZ ;  /* 0x0000000000067805 */ /* 0x000fe2000001ff00 */
[C---:B------:R-:W-:Y:S01]  /*bab0*/  VIADD R52, R9.reuse, 0x12400 ;  /* 0x0001240009347836 */ /* 0x040fe20000000000 */
[----:B------:R-:W-:Y:S02]  /*bac0*/  IADD3 R8, R9, 0x12440, RZ ;  /* 0x0001244009087810 */ /* 0x000fe40007ffe0ff */
[----:B------:R-:W-:Y:S01]  /*bad0*/  CS2R R26, SRZ ;  /* 0x00000000001a7805 */ /* 0x000fe2000001ff00 */
[----:B------:R-:W-:Y:S06]  /*bae0*/  @P1 BRA `(.L_x_3871) ;  /* 0x0000000400081947 */ /* 0x000fec0003800000 */
[----:B------:R-:W1:Y:S01]  /*baf0*/  LDL R43, [R1+0x4c] ;  /* 0x00004c00012b7983 */ /* 0x000e620000100800 */
[----:B------:R-:W-:-:S03]  /*bb00*/  ULDC UR4, c[0x0][0x3f4] ;  /* 0x0000fd0000047ab9 */ /* 0x000fc60000000800 */
[----:B------:R-:W3:Y:S04]  /*bb10*/  LDL R42, [R1+0x50] ;  /* 0x00005000012a7983 */ /* 0x000ee80000100800 */
[----:B------:R-:W3:Y:S01]  /*bb20*/  LDL R15, [R1+0x54] ;  /* 0x00005400010f7983 */ /* 0x000ee20000100800 */
[C---:B------:R-:W-:Y:S01]  /*bb30*/  ISETP.GE.AND P4, PT, R206.reuse, UR4, PT ;  /* 0x00000004ce007c0c */ /* 0x040fe2000bf86270 */
[----:B------:R-:W-:Y:S01]  /*bb40*/  IMAD.SHL.U32 R21, R206, 0x2, RZ ;  /* 0x00000002ce157824 */ /* 0x000fe200078e00ff */
[C---:B------:R-:W-:Y:S01]  /*bb50*/  ISETP.GE.AND P2, PT, R204.reuse, UR4, PT ;  /* 0x00000004cc007c0c */ /* 0x040fe2000bf46270 */
[----:B------:R-:W3:Y:S01]  /*bb60*/  LDL R54, [R1+0x58] ;  /* 0x0000580001367983 */ /* 0x000ee20000100800 */
[----:B------:R-:W-:Y:S02]  /*bb70*/  CS2R R38, SRZ ;  /* 0x0000000000267805 */ /* 0x000fe4000001ff00 */
[----:B------:R-:W-:Y:S01]  /*bb80*/  CS2R R6, SRZ ;  /* 0x0000000000067805 */ /* 0x000fe2000001ff00 */
[----:B------:R-:W-:Y:S01]  /*bb90*/  IMAD.SHL.U32 R27, R204, 0x2, RZ ;  /* 0x00000002cc1b7824 */ /* 0x000fe200078e00ff */
[----:B------:R-:W3:Y:S05]  /*bba0*/  LDL R53, [R1+0x5c] ;  /* 0x00005c0001357983 */ /* 0x000eea0000100800 */
[----:B--2---:R-:W-:-:S02]  /*bbb0*/  @!P4 IADD3 R12, P1, R0, R21, RZ ;  /* 0x00000015000cc210 */ /* 0x004fc40007f3e0ff */
[----:B----4-:R-:W-:Y:S02]  /*bbc0*/  @!P4 IADD3 R20, P3, R14, R21, RZ ;  /* 0x000000150e14c210 */ /* 0x010fe40007f7e0ff */
[----:B------:R-:W-:Y:S02]  /*bbd0*/  CS2R R34, SRZ ;  /* 0x0000000000227805 */ /* 0x000fe4000001ff00 */
[----:B------:R-:W-:Y:S02]  /*bbe0*/  CS2R R10, SRZ ;  /* 0x00000000000a7805 */ /* 0x000fe4000001ff00 */
[----:B------:R-:W-:Y:S01]  /*bbf0*/  CS2R R32, SRZ ;  /* 0x0000000000207805 */ /* 0x000fe2000001ff00 */
[----:B------:R-:W-:Y:S01]  /*bc00*/  IMAD.SHL.U32 R49, R207, 0x2, RZ ;  /* 0x00000002cf317824 */ /* 0x000fe200078e00ff */
[----:B------:R-:W-:Y:S02]  /*bc10*/  CS2R R28, SRZ ;  /* 0x00000000001c7805 */ /* 0x000fe4000001ff00 */
[----:B------:R-:W-:Y:S01]  /*bc20*/  CS2R R40, SRZ ;  /* 0x0000000000287805 */ /* 0x000fe2000001ff00 */
[--C-:B-1----:R-:W-:Y:S01]  /*bc30*/  @!P4 IMAD.X R13, R3, 0x1, R43.reuse, P1 ;  /* 0x00000001030dc824 */ /* 0x102fe200008e062b */
[----:B------:R-:W-:Y:S01]  /*bc40*/  ISETP.GE.AND P1, PT, R205, UR4, PT ;  /* 0x00000004cd007c0c */ /* 0x000fe2000bf26270 */
[----:B---3--:R-:W-:Y:S01]  /*bc50*/  @!P4 IMAD.X R21, R5, 0x1, R43, P3 ;  /* 0x000000010515c824 */ /* 0x008fe200018e062b */
[----:B------:R-:W-:-:S02]  /*bc60*/  @!P2 IADD3 R24, P3, R0, R27, RZ ;  /* 0x0000001b0018a210 */ /* 0x000fc40007f7e0ff */
[----:B------:R0:W5:Y:S01]  /*bc70*/  @!P4 LD.E.64 R38, desc[UR56][R12.64] ;  /* 0x000000380c26c980 */ /* 0x000162000c101b00 */
[----:B------:R-:W-:-:S03]  /*bc80*/  IMAD.SHL.U32 R43, R205, 0x2, RZ ;  /* 0x00000002cd2b7824 */ /* 0x000fc600078e00ff */
[----:B------:R1:W5:Y:S01]  /*bc90*/  @!P4 LD.E.64 R6, desc[UR56][R20.64] ;  /* 0x000000381406c980 */ /* 0x000362000c101b00 */
[----:B------:R-:W-:Y:S01]  /*bca0*/  @!P2 IADD3 R26, P4, R14, R27, RZ ;  /* 0x0000001b0e1aa210 */ /* 0x000fe20007f9e0ff */
[----:B------:R-:W-:-:S03]  /*bcb0*/  @!P2 IMAD.X R25, R3, 0x1, R42, P3 ;  /* 0x000000010319a824 */ /* 0x000fc600018e062a */
[-C--:B------:R-:W-:Y:S01]  /*bcc0*/  @!P1 IADD3 R30, P3, R0, R43.reuse, RZ ;  /* 0x0000002b001e9210 */ /* 0x080fe20007f7e0ff */
[----:B------:R-:W-:Y:S01]  /*bcd0*/  @!P2 IMAD.X R27, R5, 0x1, R42, P4 ;  /* 0x00000001051ba824 */ /* 0x000fe200020e062a */
[----:B------:R-:W-:Y:S01]  /*bce0*/  @!P1 IADD3 R42, P4, R14, R43, RZ ;  /* 0x0000002b0e2a9210 */ /* 0x000fe20007f9e0ff */
[----:B------:R-:W5:Y:S01]  /*bcf0*/  @!P2 LD.E.64 R34, desc[UR56][R24.64] ;  /* 0x000000381822a980 */ /* 0x000f62000c101b00 */
[----:B0-----:R-:W-:Y:S01]  /*bd00*/  CS2R R12, SRZ ;  /* 0x00000000000c7805 */ /* 0x001fe2000001ff00 */
[--C-:B------:R-:W-:Y:S02]  /*bd10*/  @!P1 IMAD.X R31, R3, 0x1, R15.reuse, P3 ;  /* 0x00000001031f9824 */ /* 0x100fe400018e060f */
[----:B------:R-:W5:Y:S01]  /*bd20*/  @!P2 LD.E.64 R10, desc[UR56][R26.64] ;  /* 0x000000381a0aa980 */ /* 0x000f62000c101b00 */
[----:B------:R-:W-:Y:S01]  /*bd30*/  ISETP.GE.AND P2, PT, R207, UR4, PT ;  /* 0x00000004cf007c0c */ /* 0x000fe2000bf46270 */
[----:B------:R-:W-:Y:S01]  /*bd40*/  @!P1 IMAD.X R43, R5, 0x1, R15, P4 ;  /* 0x00000001052b9824 */ /* 0x000fe200020e060f */
[----:B------:R-:W-:Y:S01]  /*bd50*/  ISETP.GE.AND P3, PT, R194, UR4, PT ;  /* 0x00000004c2007c0c */ /* 0x000fe2000bf66270 */
[----:B------:R-:W5:Y:S04]  /*bd60*/  @!P1 LD.E.64 R32, desc[UR56][R30.64] ;  /* 0x000000381e209980 */ /* 0x000f68000c101b00 */
[----:B------:R0:W5:Y:S01]  /*bd70*/  @!P1 LD.E.64 R12, desc[UR56][R42.64] ;  /* 0x000000382a0c9980 */ /* 0x000162000c101b00 */
[----:B------:R-:W-:-:S02]  /*bd80*/  ISETP.GE.AND P1, PT, R208, UR4, PT ;  /* 0x00000004d0007c0c */ /* 0x000fc4000bf26270 */
[----:B------:R-:W-:-:S03]  /*bd90*/  SHF.L.U32 R15, R208, 0x1, RZ ;  /* 0x00000001d00f7819 */ /* 0x000fc600000006ff */
[-C--:B------:R-:W-:Y:S02]  /*bda0*/  @!P2 IADD3 R46, P5, R0, R49.reuse, RZ ;  /* 0x00000031002ea210 */ /* 0x080fe40007fbe0ff */
[C---:B------:R-:W-:Y:S01]  /*bdb0*/  @!P2 IADD3 R48, P4, R14.reuse, R49, RZ ;  /* 0x000000310e30a210 */ /* 0x040fe20007f9e0ff */
[----:B-1----:R-:W-:Y:S02]  /*bdc0*/  @!P3 IMAD.MOV.U32 R20, RZ, RZ, R0 ;  /* 0x000000ffff14b224 */ /* 0x002fe400078e0000 */
[----:B------:R-:W-:Y:S02]  /*bdd0*/  @!P3 IMAD.MOV.U32 R21, RZ, RZ, R3 ;  /* 0x000000ffff15b224 */ /* 0x000fe400078e0003 */
[----:B------:R-:W-:Y:S01]  /*bde0*/  @!P3 IMAD.MOV.U32 R4, RZ, RZ, R14 ;  /* 0x000000ffff04b224 */ /* 0x000fe200078e000e */
[-C--:B------:R-:W-:Y:S01]  /*bdf0*/  @!P1 IADD3 R14, P6, R14, R15.reuse, RZ ;  /* 0x0000000f0e0e9210 */ /* 0x080fe20007fde0ff */
[----:B------:R-:W-:Y:S01]  /*be00*/  @!P2 IMAD.X R47, R3, 0x1, R54, P5 ;  /* 0x00000001032fa824 */ /* 0x000fe200028e0636 */
[----:B------:R-:W-:Y:S01]  /*be10*/  @!P1 IADD3 R50, P5, R0, R15, RZ ;  /* 0x0000000f00329210 */ /* 0x000fe20007fbe0ff */
[----:B0-----:R-:W-:Y:S01]  /*be20*/  @!P3 IMAD.WIDE R42, R194, 0x2, R20 ;  /* 0x00000002c22ab825 */ /* 0x001fe200078e0214 */
[----:B------:R-:W-:-:S02]  /*be30*/  CS2R R26, SRZ ;  /* 0x00000000001a7805 */ /* 0x000fc4000001ff00 */
[----:B------:R-:W-:Y:S02]  /*be40*/  CS2R R24, SRZ ;  /* 0x0000000000187805 */ /* 0x000fe4000001ff00 */
[----:B------:R-:W-:Y:S02]  /*be50*/  CS2R R30, SRZ ;  /* 0x00000000001e7805 */ /* 0x000fe4000001ff00 */
[----:B------:R-:W-:Y:S01]  /*be60*/  CS2R R20, SRZ ;  /* 0x0000000000147805 */ /* 0x000fe2000001ff00 */
[----:B------:R-:W-:Y:S01]  /*be70*/  @!P3 IMAD.WIDE R44, R194, 0x2, R4 ;  /* 0x00000002c22cb825 */ /* 0x000fe200078e0204 */
[----:B------:R0:W5:Y:S03]  /*be80*/  @!P3 LD.E.64 R40, desc[UR56][R42.64] ;  /* 0x000000382a28b980 */ /* 0x000166000c101b00 */
[----:B------:R-:W-:Y:S01]  /*be90*/  @!P2 IMAD.X R49, R5, 0x1, R54, P4 ;  /* 0x000000010531a824 */ /* 0x000fe200020e0636 */
[----:B------:R0:W5:Y:S01]  /*bea0*/  @!P3 LD.E.64 R26, desc[UR56][R44.64] ;  /* 0x000000382c1ab980 */ /* 0x000162000c101b00 */
[----:B------:R-:W-:-:S02]  /*beb0*/  @!P1 IMAD.X R51, R3, 0x1, R53, P5 ;  /* 0x0000000103339824 */ /* 0x000fc400028e0635 */
[----:B------:R-:W-:Y:S01]  /*bec0*/  @!P1 IMAD.X R15, R5, 0x1, R53, P6 ;  /* 0x00000001050f9824 */ /* 0x000fe200030e0635 */
[----:B------:R0:W5:Y:S04]  /*bed0*/  @!P2 LD.E.64 R28, desc[UR56][R46.64] ;  /* 0x000000382e1ca980 */ /* 0x000168000c101b00 */
[----:B------:R0:W5:Y:S04]  /*bee0*/  @!P2 LD.E.64 R24, desc[UR56][R48.64] ;  /* 0x000000383018a980 */ /* 0x000168000c101b00 */
[----:B------:R0:W5:Y:S04]  /*bef0*/  @!P1 LD.E.64 R30, desc[UR56][R50.64] ;  /* 0x00000038321e9980 */ /* 0x000168000c101b00 */
[----:B------:R0:W5:Y:S02]  /*bf00*/  @!P1 LD.E.64 R20, desc[UR56][R14.64] ;  /* 0x000000380e149980 */ /* 0x000164000c101b00 */
.L_x_3871:
[----:B------:R-:W-:Y:S05]  /*bf10*/  BSYNC B1 ;  /* 0x0000000000017941 */ /* 0x000fea0003800000 */
.L_x_3870:
[----:B0-----:R-:W2:Y:S01]  /*bf20*/  LDL R45, [R1+0x40] ;  /* 0x00004000012d7983 */ /* 0x001ea20000100800 */
[----:B------:R-:W-:Y:S01]  /*bf30*/  @P0 VIADD R8, R52, 0xffffffc0 ;  /* 0xffffffc034080836 */ /* 0x000fe20000000000 */
[----:B-----5:R-:W-:Y:S01]  /*bf40*/  SHF.R.U64 R70, R40, 0x10, R41 ;  /* 0x0000001028467819 */ /* 0x020fe20000001229 */
[----:B------:R-:W-:Y:S01]  /*bf50*/  IMAD.MOV.U32 R43, RZ, RZ, R40 ;  /* 0x000000ffff2b7224 */ /* 0x000fe200078e0028 */
[--C-:B------:R-:W-:Y:S01]  /*bf60*/  SHF.R.U32.HI R69, RZ, 0x10, R35.reuse ;  /* 0x00000010ff457819 */ /* 0x100fe20000011623 */
[----:B------:R-:W-:Y:S01]  /*bf70*/  IMAD.MOV.U32 R40, RZ, RZ, R35 ;  /* 0x000000ffff287224 */ /* 0x000fe200078e0023 */
[--C-:B------:R-:W-:Y:S01]  /*bf80*/  SHF.R.U32.HI R73, RZ, 0x10, R41.reuse ;  /* 0x00000010ff497819 */ /* 0x100fe20000011629 */
[----:B------:R-:W-:Y:S01]  /*bf90*/  IMAD.MOV.U32 R44, RZ, RZ, R41 ;  /* 0x000000ffff2c7224 */ /* 0x000fe200078e0029 */
[----:B------:R-:W-:Y:S01]  /*bfa0*/  MOV R41, R38 ;  /* 0x0000002600297202 */ /* 0x000fe20000000f00 */
        /* <DEDUP_REMOVED lines=8> */
[--C-:B----4-:R-:W-:Y:S01]  /*c030*/  IMAD.MOV.U32 R14, RZ, RZ, R29.reuse ;  /* 0x000000ffff0e7224 */ /* 0x110fe200078e001d */
[----:B------:R-:W-:Y:S01]  /*c040*/  SHF.R.U64 R65, R28, 0x10, R29 ;  /* 0x000000101c417819 */ /* 0x000fe2000000121d */
[----:B------:R-:W-:Y:S01]  /*c050*/  IMAD.MOV.U32 R48, RZ, RZ, R27 ;  /* 0x000000ffff307224 */ /* 0x000fe200078e001b */
[----:B------:R-:W-:Y:S01]  /*c060*/  SHF.R.U32.HI R63, RZ, 0x10, R29 ;  /* 0x00000010ff3f7819 */ /* 0x000fe2000001161d */
[----:B------:R-:W-:Y:S01]  /*c070*/  IMAD.MOV.U32 R39, RZ, RZ, R34 ;  /* 0x000000ffff277224 */ /* 0x000fe200078e0022 */
[----:B------:R-:W-:Y:S01]  /*c080*/  SHF.R.U64 R60, R26, 0x10, R27 ;  /* 0x000000101a3c7819 */ /* 0x000fe2000000121b */
[----:B-1----:R-:W-:Y:S01]  /*c090*/  IMAD.MOV.U32 R3, RZ, RZ, R31 ;  /* 0x000000ffff037224 */ /* 0x002fe200078e001f */
[----:B------:R-:W-:Y:S01]  /*c0a0*/  SHF.R.U32.HI R59, RZ, 0x10, R27 ;  /* 0x00000010ff3b7819 */ /* 0x000fe2000001161b */
[----:B------:R-:W-:Y:S01]  /*c0b0*/  IMAD.MOV.U32 R32, RZ, RZ, R6 ;  /* 0x000000ffff207224 */ /* 0x000fe200078e0006 */
[----:B------:R-:W-:Y:S01]  /*c0c0*/  PRMT R27, R40, 0x5410, R69 ;  /* 0x00005410281b7816 */ /* 0x000fe20000000045 */
[----:B------:R-:W-:Y:S01]  /*c0d0*/  IMAD.MOV.U32 R33, RZ, RZ, R7 ;  /* 0x000000ffff217224 */ /* 0x000fe200078e0007 */
[----:B------:R-:W-:Y:S01]  /*c0e0*/  SHF.R.U64 R66, R34, 0x10, R35 ;  /* 0x0000001022427819 */ /* 0x000fe20000001223 */
[----:B------:R-:W-:Y:S01]  /*c0f0*/  IMAD.MOV.U32 R28, RZ, RZ, R10 ;  /* 0x000000ffff1c7224 */ /* 0x000fe200078e000a */
[----:B------:R-:W-:Y:S01]  /*c100*/  SHF.R.U64 R61, R30, 0x10, R31 ;  /* 0x000000101e3d7819 */ /* 0x000fe2000000121f */
[----:B------:R-:W-:Y:S01]  /*c110*/  IMAD.MOV.U32 R29, RZ, RZ, R11 ;  /* 0x000000ffff1d7224 */ /* 0x000fe200078e000b */
[----:B------:R-:W-:Y:S01]  /*c120*/  SHF.R.U32.HI R62, RZ, 0x10, R31 ;  /* 0x00000010ff3e7819 */ /* 0x000fe2000001161f */
[----:B------:R-:W-:Y:S01]  /*c130*/  IMAD.MOV.U32 R46, RZ, RZ, R13 ;  /* 0x000000ffff2e7224 */ /* 0x000fe200078e000d */
[----:B------:R-:W-:Y:S01]  /*c140*/  MOV R47, R26 ;  /* 0x0000001a002f7202 */ /* 0x000fe20000000f00 */
[----:B------:R-:W-:Y:S01]  /*c150*/  BSSY B1, `(.L_x_3872) ;  /* 0x000002c000017945 */ /* 0x000fe20003800000 */
[--C-:B------:R-:W-:Y:S01]  /*c160*/  SHF.R.U64 R57, R6, 0x10, R7.reuse ;  /* 0x0000001006397819 */ /* 0x100fe20000001207 */
[----:B------:R-:W-:Y:S01]  /*c170*/  IMAD.MOV.U32 R6, RZ, RZ, R24 ;  /* 0x000000ffff067224 */ /* 0x000fe200078e0018 */
[----:B------:R-:W-:Y:S01]  /*c180*/  SHF.R.U32.HI R58, RZ, 0x10, R7 ;  /* 0x00000010ff3a7819 */ /* 0x000fe20000011607 */
[----:B------:R-:W-:Y:S01]  /*c190*/  IMAD.MOV.U32 R7, RZ, RZ, R25 ;  /* 0x000000ffff077224 */ /* 0x000fe200078e0019 */
[--C-:B------:R-:W-:Y:S01]  /*c1a0*/  SHF.R.U64 R55, R10, 0x10, R11.reuse ;  /* 0x000000100a377819 */ /* 0x100fe2000000120b */
[----:B------:R-:W-:Y:S01]  /*c1b0*/  IMAD.MOV.U32 R10, RZ, RZ, R20 ;  /* 0x000000ffff0a7224 */ /* 0x000fe200078e0014 */
[----:B------:R-:W-:-:S02]  /*c1c0*/  SHF.R.U32.HI R56, RZ, 0x10, R11 ;  /* 0x00000010ff387819 */ /* 0x000fc4000001160b */
[--C-:B------:R-:W-:Y:S02]  /*c1d0*/  SHF.R.U64 R54, R12, 0x10, R13.reuse ;  /* 0x000000100c367819 */ /* 0x100fe4000000120d */
[----:B------:R-:W-:Y:S02]  /*c1e0*/  SHF.R.U32.HI R53, RZ, 0x10, R13 ;  /* 0x00000010ff357819 */ /* 0x000fe4000001160d */
[----:B------:R-:W-:Y:S02]  /*c1f0*/  VIMNMX R40, R37, 0x80, PT ;  /* 0x0000008025287848 */ /* 0x000fe40003fe0100 */
[--C-:B------:R-:W-:Y:S02]  /*c200*/  SHF.R.U64 R49, R20, 0x10, R21.reuse ;  /* 0x0000001014317819 */ /* 0x100fe40000001215 */
[----:B------:R-:W-:Y:S02]  /*c210*/  MOV R11, R21 ;  /* 0x00000015000b7202 */ /* 0x000fe40000000f00 */
[----:B------:R-:W-:-:S02]  /*c220*/  SHF.R.U32.HI R50, RZ, 0x10, R21 ;  /* 0x00000010ff327819 */ /* 0x000fc40000011615 */
        /* <DEDUP_REMOVED lines=15> */
[----:B------:R-:W-:Y:S02]  /*c320*/  PRMT R28, R28, 0x5410, R55 ;  /* 0x000054101c1c7816 */ /* 0x000fe40000000037 */
[----:B------:R-:W-:Y:S02]  /*c330*/  PRMT R29, R29, 0x5410, R56 ;  /* 0x000054101d1d7816 */ /* 0x000fe40000000038 */
[----:B------:R-:W-:-:S02]  /*c340*/  PRMT R25, R46, 0x5410, R53 ;  /* 0x000054102e197816 */ /* 0x000fc40000000035 */
[----:B--2---:R-:W-:-:S04]  /*c350*/  LEA.HI R0, R45, R45, RZ, 0x1 ;  /* 0x0000002d2d007211 */ /* 0x004fc800078f08ff */
[----:B---3--:R-:W-:Y:S01]  /*c360*/  LOP3.LUT R5, R0, 0xfffffffe, RZ, 0xc0, !PT ;  /* 0xfffffffe00057812 */ /* 0x008fe200078ec0ff */
[----:B------:R-:W-:Y:S01]  /*c370*/  IMAD.MOV.U32 R0, RZ, RZ, R30 ;  /* 0x000000ffff007224 */ /* 0x000fe200078e001e */
[----:B------:R-:W-:-:S03]  /*c380*/  PRMT R30, R41, 0x5410, R68 ;  /* 0x00005410291e7816 */ /* 0x000fc60000000044 */
[----:B------:R-:W-:Y:S01]  /*c390*/  IMAD.IADD R5, R45, 0x1, -R5 ;  /* 0x000000012d057824 */ /* 0x000fe200078e0a05 */
[----:B------:R-:W-:Y:S01]  /*c3a0*/  PRMT R0, R0, 0x5410, R61 ;  /* 0x0000541000007816 */ /* 0x000fe2000000003d */
[----:B------:R-:W-:Y:S01]  /*c3b0*/  IMAD.MOV.U32 R45, RZ, RZ, R12 ;  /* 0x000000ffff2d7224 */ /* 0x000fe200078e000c */
[----:B------:R-:W-:Y:S02]  /*c3c0*/  PRMT R12, R4, 0x5410, R65 ;  /* 0x00005410040c7816 */ /* 0x000fe40000000041 */
[----:B------:R-:W-:Y:S02]  /*c3d0*/  SHF.L.U32 R5, R5, 0x1f, RZ ;  /* 0x0000001f05057819 */ /* 0x000fe400000006ff */
[----:B------:R-:W-:Y:S02]  /*c3e0*/  PRMT R24, R45, 0x5410, R54 ;  /* 0x000054102d187816 */ /* 0x000fe40000000036 */
[----:B------:R-:W0:Y:S02]  /*c3f0*/  SYNCS.PHASECHK.TRANS64.TRYWAIT P0, [R2+URZ+0x30800], R5 ;  /* 0x03080005020075a7 */ /* 0x000e24000800017f */
[----:B0-----:R-:W-:Y:S05]  /*c400*/  @!P0 BRA `(.L_x_3873) ;  /* 0x0000015000788947 */ /* 0x001fea0003800000 */
.L_x_4116:
[----:B------:R-:W-:Y:S05]  /*c410*/  BSYNC B1 ;  /* 0x0000000000017941 */ /* 0x000fea0003800000 */
.L_x_3872:
[----:B------:R-:W-:Y:S01]  /*c420*/  BSSY B1, `(.L_x_3874) ;  /* 0x0000101000017945 */ /* 0x000fe20003800000 */
[----:B------:R-:W-:Y:S02]  /*c430*/  PRMT R14, R6, 0x5410, R51 ;  /* 0x00005410060e7816 */ /* 0x000fe40000000033 */
[----:B------:R-:W-:Y:S02]  /*c440*/  PRMT R15, R7, 0x5410, R52 ;  /* 0x00005410070f7816 */ /* 0x000fe40000000034 */
[----:B------:R-:W-:Y:S02]  /*c450*/  PRMT R10, R10, 0x5410, R49 ;  /* 0x000054100a0a7816 */ /* 0x000fe40000000031 */
[----:B------:R-:W-:Y:S01]  /*c460*/  PRMT R11, R11, 0x5410, R50 ;  /* 0x000054100b0b7816 */ /* 0x000fe20000000032 */
[----:B------:R-:W-:Y:S06]  /*c470*/  @P1 BRA `(.L_x_3875) ;  /* 0x0000000c00ec1947 */ /* 0x000fec0003800000 */
[----:B0-----:R-:W0:Y:S01]  /*c480*/  LDC R5, c[0x0][0x3f4] ;  /* 0x0000fd00ff057b82 */ /* 0x001e220000000800 */
[----:B------:R-:W-:Y:S01]  /*c490*/  BSSY B2, `(.L_x_3876) ;  /* 0x000002e000027945 */ /* 0x000fe20003800000 */
[-C--:B0-----:R-:W-:Y:S02]  /*c4a0*/  ISETP.GE.AND P0, PT, R194, R5.reuse, PT ;  /* 0x00000005c200720c */ /* 0x081fe40003f06270 */
[-C--:B------:R-:W-:Y:S02]  /*c4b0*/  ISETP.GE.AND P1, PT, R206, R5.reuse, PT ;  /* 0x00000005ce00720c */ /* 0x080fe40003f26270 */
[-C--:B------:R-:W-:Y:S02]  /*c4c0*/  ISETP.GE.AND P2, PT, R204, R5.reuse, PT ;  /* 0x00000005cc00720c */ /* 0x080fe40003f46270 */
[-C--:B------:R-:W-:Y:S02]  /*c4d0*/  ISETP.GE.AND P3, PT, R205, R5.reuse, PT ;  /* 0x00000005cd00720c */ /* 0x080fe40003f66270 */
[----:B------:R-:W-:-:S02]  /*c4e0*/  ISETP.GE.AND P4, PT, R207, R5, PT ;  /* 0x00000005cf00720c */ /* 0x000fc40003f86270 */
[----:B------:R-:W-:-:S03]  /*c4f0*/  ISETP.GE.AND P5, PT, R208, R5, PT ;  /* 0x00000005d000720c */ /* 0x000fc60003fa6270 */
[----:B------:R-:W-:Y:S10]  /*c500*/  @P0 BRA `(.L_x_3877) ;  /* 0x0000000000980947 */ /* 0x000ff40003800000 */
[----:B------:R-:W0:Y:S01]  /*c510*/  LDS.128 R4, [R9+0x12400] ;  /* 0x0124000009047984 */ /* 0x000e220000000c00 */
        /* <DEDUP_REMOVED lines=37> */
.L_x_3877:
[----:B------:R-:W-:Y:S05]  /*c770*/  BSYNC B2 ;  /* 0x0000000000027941 */ /* 0x000fea0003800000 */
.L_x_3876:
[----:B------:R-:W-:Y:S04]  /*c780*/  BSSY B2, `(.L_x_3878) ;  /* 0x0000028000027945 */ /* 0x000fe80003800000 */
[----:B------:R-:W-:Y:S05]  /*c790*/  @P1 BRA `(.L_x_3879) ;  /* 0x0000000000981947 */ /* 0x000fea0003800000 */
[----:B0-----:R-:W0:Y:S01]  /*c7a0*/  LDS.128 R4, [R8] ;  /* 0x0000000008047984 */ /* 0x001e220000000c00 */
[----:B------:R-:W-:Y:S01]  /*c7b0*/  SHF.L.U32 R44, R30, 0x10, RZ ;  /* 0x000000101e2c7819 */ /* 0x000fe200000006ff */
        /* <DEDUP_REMOVED lines=36> */
.L_x_3879:
[----:B------:R-:W-:Y:S05]  /*ca00*/  BSYNC B2 ;  /* 0x0000000000027941 */ /* 0x000fea0003800000 */
.L_x_3878:
        /* <DEDUP_REMOVED lines=11> */
[----:B------:R-:W-:Y:S01]  /*cac0*/  IMAD.U32 R42, R6, 0x10000, RZ ;  /* 0x00010000062a7824 */ /* 0x000fe200078e00ff */
[----:B------:R-:W-:Y:S01]  /*cad0*/  SHF.L.U32 R43, R7, 0x10, RZ ;  /* 0x00000010072b7819 */ /* 0x000fe200000006ff */
[CC--:B------:R-:W-:Y:S01]  /*cae0*/  FMUL.FTZ R50, R4.reuse, R45.reuse ;  /* 0x0000002d04327220 */ /* 0x0c0fe20000410000 */
[----:B------:R-:W-:Y:S01]  /*caf0*/  FMUL.FTZ R4, R4, R44 ;  /* 0x0000002c04047220 */ /* 0x000fe20000410000 */
[----:B------:R-:W-:Y:S01]  /*cb00*/  FMUL.FTZ R52, R5, R48 ;  /* 0x0000003005347220 */ /* 0x000fe20000410000 */
[----:B------:R-:W-:Y:S01]  /*cb10*/  LOP3.LUT R6, R6, 0xffff0000, RZ, 0xc0, !PT ;  /* 0xffff000006067812 */ /* 0x000fe200078ec0ff */
[C---:B------:R-:W-:Y:S01]  /*cb20*/  FFMA.FTZ R50, R39.reuse, R44, -R50 ;  /* 0x0000002c27327223 */ /* 0x040fe20000010832 */
[----:B------:R-:W-:Y:S01]  /*cb30*/  FFMA.FTZ R45, R39, R45, R4 ;  /* 0x0000002d272d7223 */ /* 0x000fe20000010004 */
[----:B------:R-:W-:Y:S01]  /*cb40*/  LOP3.LUT R7, R7, 0xffff0000, RZ, 0xc0, !PT ;  /* 0xffff000007077812 */ /* 0x000fe200078ec0ff */
[----:B------:R-:W-:Y:S01]  /*cb50*/  FMUL.FTZ R54, R5, R46 ;  /* 0x0000002e05367220 */ /* 0x000fe20000410000 */
[C---:B------:R-:W-:Y:S01]  /*cb60*/  LOP3.LUT R44, R29.reuse, 0xffff0000, RZ, 0xc0, !PT ;  /* 0xffff00001d2c7812 */ /* 0x040fe200078ec0ff */
[----:B------:R-:W-:Y:S01]  /*cb70*/  IMAD.U32 R39, R29, 0x10000, RZ ;  /* 0x000100001d277824 */ /* 0x000fe200078e00ff */
[C---:B------:R-:W-:Y:S01]  /*cb80*/  LOP3.LUT R4, R27.reuse, 0xffff0000, RZ, 0xc0, !PT ;  /* 0xffff00001b047812 */ /* 0x040fe200078ec0ff */
[----:B------:R-:W-:-:S02]  /*cb90*/  IMAD.U32 R5, R27, 0x10000, RZ ;  /* 0x000100001b057824 */ /* 0x000fc400078e00ff */
        /* <DEDUP_REMOVED lines=15> */
.L_x_3881:
[----:B------:R-:W-:Y:S05]  /*cc90*/  BSYNC B2 ;  /* 0x0000000000027941 */ /* 0x000fea0003800000 */
.L_x_3880:
[----:B------:R-:W-:Y:S04]  /*cca0*/  BSSY B2, `(.L_x_3882) ;  /* 0x0000028000027945 */ /* 0x000fe80003800000 */
        /* <DEDUP_REMOVED lines=39> */
.L_x_3883:
[----:B------:R-:W-:Y:S05]  /*cf20*/  BSYNC B2 ;  /* 0x0000000000027941 */ /* 0x000fea0003800000 */
.L_x_3882:
[----:B------:R-:W-:Y:S04]  /*cf30*/  BSSY B2, `(.L_x_3884) ;  /* 0x0000028000027945 */ /* 0x000fe80003800000 */
[----:B------:R-:W-:Y:S05]  /*cf40*/  @P4 BRA `(.L_x_3885) ;  /* 0x0000000000984947 */ /* 0x000fea0003800000 */
[----:B0123--:R-:W0:Y:S01]  /*cf50*/  LDS.128 R4, [R9+0x1a400] ;  /* 0x01a4000009047984 */ /* 0x00fe220000000c00 */
        /* <DEDUP_REMOVED lines=11> */
[CC--:B------:R-:W-:Y:S01]  /*d010*/  FMUL.FTZ R50, R4.reuse, R45.reuse ;  /* 0x0000002d04327220 */ /* 0x0c0fe20000410000 */
[----:B------:R-:W-:Y:S01]  /*d020*/  FMUL.FTZ R4, R4, R44 ;  /* 0x0000002c04047220 */ /* 0x000fe20000410000 */
[----:B------:R-:W-:Y:S01]  /*d030*/  FMUL.FTZ R52, R5, R48 ;  /* 0x0000003005347220 */ /* 0x000fe20000410000 */
[----:B------:R-:W-:Y:S01]  /*d040*/  LOP3.LUT R7, R7, 0xffff0000, RZ, 0xc0, !PT ;  /* 0xffff000007077812 */ /* 0x000fe200078ec0ff */
[C---:B------:R-:W-:Y:S01]  /*d050*/  FFMA.FTZ R50, R39.reuse, R44, -R50 ;  /* 0x0000002c27327223 */ /* 0x040fe20000010832 */
[----:B------:R-:W-:Y:S01]  /*d060*/  FFMA.FTZ R45, R39, R45, R4 ;  /* 0x0000002d272d7223 */ /* 0x000fe20000010004 */
        /* <DEDUP_REMOVED lines=20> */
.L_x_3885:
[----:B------:R-:W-:Y:S05]  /*d1b0*/  BSYNC B2 ;  /* 0x0000000000027941 */ /* 0x000fea0003800000 */
.L_x_3884:
[----:B------:R-:W-:Y:S05]  /*d1c0*/  @P5 BRA `(.L_x_3875) ;  /* 0x0000000000985947 */ /* 0x000fea0003800000 */
[----:B01234-:R-:W0:Y:S01]  /*d1d0*/  LDS.128 R4, [R8+0x8000] ;  /* 0x0080000008047984 */ /* 0x01fe220000000c00 */
[----:B------:R-:W-:Y:S01]  /*d1e0*/  SHF.L.U32 R45, R10, 0x10, RZ ;  /* 0x000000100a2d7819 */ /* 0x000fe200000006ff */
[----:B------:R-:W-:Y:S01]  /*d1f0*/  IMAD.U32 R44, R0, 0x10000, RZ ;  /* 0x00010000002c7824 */ /* 0x000fe200078e00ff */
        /* <DEDUP_REMOVED lines=35> */
.L_x_3875:
[----:B------:R-:W-:Y:S05]  /*d430*/  BSYNC B1 ;  /* 0x0000000000017941 */ /* 0x000fea0003800000 */
.L_x_3874:
[----:B01234-:R-:W-:-:S05]  /*d440*/  VIADD R4, R201, 0x40 ;  /* 0x00000040c9047836 */ /* 0x01ffca0000000000 */
[----:B------:R-:W-:-:S13]  /*d450*/  ISETP.GE.AND P0, PT, R4, R40, PT ;  /* 0x000000280400720c */ /* 0x000fda0003f06270 */
[----:B------:R-:W-:Y:S05]  /*d460*/  @P0 BRA `(.L_x_3886) ;  /* 0x0000003c00080947 */ /* 0x000fea0003800000 */
[----:B------:R-:W0:Y:S01]  /*d470*/  LDC R5, c[0x0][0x3f4] ;  /* 0x0000fd00ff057b82 */ /* 0x000e220000000800 */
        /* <DEDUP_REMOVED lines=18> */
[----:B------:R-:W-:Y:S01]  /*d5a0*/  IMAD.U32 R34, R6, 0x10000, RZ ;  /* 0x0001000006227824 */ /* 0x000fe200078e00ff */
[----:B------:R-:W-:Y:S01]  /*d5b0*/  SHF.L.U32 R37, R7, 0x10, RZ ;  /* 0x0000001007257819 */ /* 0x000fe200000006ff */
[-C--:B------:R-:W-:Y:S01]  /*d5c0*/  FMUL.FTZ R42, R45, R4.reuse ;  /* 0x000000042d2a7220 */ /* 0x080fe20000410000 */
[C---:B------:R-:W-:Y:S01]  /*d5d0*/  FMUL.FTZ R44, R43.reuse, R4 ;  /* 0x000000042b2c7220 */ /* 0x040fe20000410000 */
[----:B------:R-:W-:Y:S01]  /*d5e0*/  FMUL.FTZ R41, R48, R5 ;  /* 0x0000000530297220 */ /* 0x000fe20000410000 */
[----:B------:R-:W-:Y:S01]  /*d5f0*/  LOP3.LUT R6, R6, 0xffff0000, RZ, 0xc0, !PT ;  /* 0xffff000006067812 */ /* 0x000fe200078ec0ff */
[-C--:B------:R-:W-:Y:S01]  /*d600*/  FFMA.FTZ R4, R43, R39.reuse, -R42 ;  /* 0x000000272b047223 */ /* 0x080fe2000001082a */
[----:B------:R-:W-:Y:S01]  /*d610*/  FFMA.FTZ R39, R45, R39, R44 ;  /* 0x000000272d277223 */ /* 0x000fe2000001002c */
[C---:B------:R-:W-:Y:S01]  /*d620*/  FMUL.FTZ R43, R46.reuse, R5 ;  /* 0x000000052e2b7220 */ /* 0x040fe20000410000 */
[----:B------:R-:W-:Y:S01]  /*d630*/  LOP3.LUT R7, R7, 0xffff0000, RZ, 0xc0, !PT ;  /* 0xffff000007077812 */ /* 0x000fe200078ec0ff */
[----:B------:R-:W-:Y:S01]  /*d640*/  FFMA.FTZ R5, R46, R40, -R41 ;  /* 0x000000282e057223 */ /* 0x000fe20000010829 */
[----:B------:R-:W-:Y:S01]  /*d650*/  LOP3.LUT R45, R35, 0xffff0000, RZ, 0xc0, !PT ;  /* 0xffff0000232d7812 */ /* 0x000fe200078ec0ff */
[----:B------:R-:W-:-:S02]  /*d660*/  IMAD.U32 R46, R38, 0x10000, RZ ;  /* 0x00010000262e7824 */ /* 0x000fc400078e00ff */
[----:B------:R-:W-:Y:S01]  /*d670*/  FFMA.FTZ R40, R48, R40, R43 ;  /* 0x0000002830287223 */ /* 0x000fe2000001002b */
[----:B------:R-:W-:Y:S02]  /*d680*/  IMAD.U32 R44, R35, 0x10000, RZ ;  /* 0x00010000232c7824 */ /* 0x000fe400078e00ff */
        /* <DEDUP_REMOVED lines=13> */
.L_x_3888:
[----:B------:R-:W-:Y:S05]  /*d760*/  BSYNC B1 ;  /* 0x0000000000017941 */ /* 0x000fea0003800000 */
.L_x_3887:
[----:B------:R-:W-:Y:S04]  /*d770*/  BSSY B1, `(.L_x_3889) ;  /* 0x0000028000017945 */ /* 0x000fe80003800000 */
[----:B------:R-:W-:Y:S05]  /*d780*/  @P1 BRA `(.L_x_3890) ;  /* 0x0000000000981947 */ /* 0x000fea0003800000 */
[----:B0-----:R-:W0:Y:S01]  /*d790*/  LDS.128 R4, [R8+0x2000] ;  /* 0x0020000008047984 */ /* 0x001e220000000c00 */
[----:B------:R-:W-:Y:S01]  /*d7a0*/  IMAD.U32 R40, R30, 0x10000, RZ ;  /* 0x000100001e287824 */ /* 0x000fe200078e00ff */
[C---:B------:R-:W-:Y:S01]  /*d7b0*/  LOP3.LUT R43, R32.reuse, 0xffff0000, RZ, 0xc0, !PT ;  /* 0xffff0000202b7812 */ /* 0x040fe200078ec0ff */
        /* <DEDUP_REMOVED lines=17> */
[-C--:B------:R-:W-:Y:S01]  /*d8d0*/  FFMA.FTZ R5, R41, R35.reuse, -R38 ;  /* 0x0000002329057223 */ /* 0x080fe20000010826 */
[----:B------:R-:W-:Y:S01]  /*d8e0*/  LOP3.LUT R40, R31, 0xffff0000, RZ, 0xc0, !PT ;  /* 0xffff00001f287812 */ /* 0x000fe200078ec0ff */
[----:B------:R-:W-:Y:S02]  /*d8f0*/  IMAD.U32 R42, R33, 0x10000, RZ ;  /* 0x00010000212a7824 */ /* 0x000fe400078e00ff */
[----:B------:R-:W-:Y:S01]  /*d900*/  FFMA.FTZ R34, R43, R35, R34 ;  /* 0x000000232b227223 */ /* 0x000fe20000010022 */
[----:B------:R-:W-:Y:S02]  /*d910*/  IMAD.U32 R38, R31, 0x10000, RZ ;  /* 0x000100001f267824 */ /* 0x000fe400078e00ff */
[-C--:B------:R-:W-:Y:S01]  /*d920*/  FMUL.FTZ R35, R44, R7.reuse ;  /* 0x000000072c237220 */ /* 0x080fe20000410000 */
[-C--:B------:R-:W-:Y:S01]  /*d930*/  FMUL.FTZ R31, R42, R6.reuse ;  /* 0x000000062a1f7220 */ /* 0x080fe20000410000 */
        /* <DEDUP_REMOVED lines=11> */
.L_x_3890:
[----:B------:R-:W-:Y:S05]  /*d9f0*/  BSYNC B1 ;  /* 0x0000000000017941 */ /* 0x000fea0003800000 */
.L_x_3889:
[----:B------:R-:W-:Y:S04]  /*da00*/  BSSY B1, `(.L_x_3891) ;  /* 0x0000028000017945 */ /* 0x000fe80003800000 */
[----:B------:R-:W-:Y:S05]  /*da10*/  @P2 BRA `(.L_x_3892) ;  /* 0x0000000000982947 */ /* 0x000fea0003800000 */
[----:B01----:R-:W0:Y:S01]  /*da20*/  LDS.128 R4, [R9+0x18400] ;  /* 0x0184000009047984 */ /* 0x003e220000000c00 */
[----:B------:R-:W-:Y:S01]  /*da30*/  IMAD.U32 R34, R26, 0x10000, RZ ;  /* 0x000100001a227824 */ /* 0x000fe200078e00ff */
[C---:B------:R-:W-:Y:S01]  /*da40*/  LOP3.LUT R39, R28.reuse, 0xffff0000, RZ, 0xc0, !PT ;  /* 0xffff00001c277812 */ /* 0x040fe200078ec0ff */
[----:B------:R-:W-:Y:S01]  /*da50*/  IMAD.U32 R38, R28, 0x10000, RZ ;  /* 0x000100001c267824 */ /* 0x000fe200078e00ff */
[----:B------:R-:W-:Y:S02]  /*da60*/  LOP3.LUT R37, R26, 0xffff0000, RZ, 0xc0, !PT ;  /* 0xffff00001a257812 */ /* 0x000fe400078ec0ff */
[----:B------:R-:W-:Y:S02]  /*da70*/  LOP3.LUT R40, R29, 0xffff0000, RZ, 0xc0, !PT ;  /* 0xffff00001d287812 */ /* 0x000fe400078ec0ff */
[C---:B0-----:R-:W-:Y:S01]  /*da80*/  SHF.L.U32 R30, R4.reuse, 0x10, RZ ;  /* 0x00000010041e7819 */ /* 0x041fe200000006ff */
[----:B------:R-:W-:Y:S01]  /*da90*/  IMAD.U32 R31, R5, 0x10000, RZ ;  /* 0x00010000051f7824 */ /* 0x000fe200078e00ff */
[----:B------:R-:W-:Y:S01]  /*daa0*/  LOP3.LUT R4, R4, 0xffff0000, RZ, 0xc0, !PT ;  /* 0xffff000004047812 */ /* 0x000fe200078ec0ff */
[----:B------:R-:W-:Y:S01]  /*dab0*/  IMAD.U32 R28, R7, 0x10000, RZ ;  /* 0x00010000071c7824 */ /* 0x000fe200078e00ff */
[----:B------:R-:W-:Y:S01]  /*dac0*/  LOP3.LUT R5, R5, 0xffff0000, RZ, 0xc0, !PT ;  /* 0xffff000005057812 */ /* 0x000fe200078ec0ff */
[----:B------:R-:W-:Y:S01]  /*dad0*/  IMAD.U32 R26, R6, 0x10000, RZ ;  /* 0x00010000061a7824 */ /* 0x000fe200078e00ff */
[----:B------:R-:W-:Y:S01]  /*dae0*/  LOP3.LUT R7, R7, 0xffff0000, RZ, 0xc0, !PT ;  /* 0xffff000007077812 */ /* 0x000fe200078ec0ff */
[-C--:B------:R-:W-:Y:S01]  /*daf0*/  FMUL.FTZ R33, R38, R4.reuse ;  /* 0x0000000426217220 */ /* 0x080fe20000410000 */
[----:B------:R-:W-:Y:S01]  /*db00*/  FMUL.FTZ R35, R34, R4 ;  /* 0x0000000422237220 */ /* 0x000fe20000410000 */
[-C--:B------:R-:W-:Y:S01]  /*db10*/  FMUL.FTZ R32, R39, R5.reuse ;  /* 0x0000000527207220 */ /* 0x080fe20000410000 */
[----:B------:R-:W-:Y:S01]  /*db20*/  LOP3.LUT R6, R6, 0xffff0000, RZ, 0xc0, !PT ;  /* 0xffff000006067812 */ /* 0x000fe200078ec0ff */
[-C--:B------:R-:W-:Y:S01]  /*db30*/  FFMA.FTZ R4, R34, R30.reuse, -R33 ;  /* 0x0000001e22047223 */ /* 0x080fe20000010821 */
[----:B------:R-:W-:Y:S01]  /*db40*/  FFMA.FTZ R35, R38, R30, R35 ;  /* 0x0000001e26237223 */ /* 0x000fe20000010023 */
[C---:B------:R-:W-:Y:S01]  /*db50*/  FMUL.FTZ R30, R37.reuse, R5 ;  /* 0x00000005251e7220 */ /* 0x040fe20000410000 */
[----:B------:R-:W-:Y:S01]  /*db60*/  FFMA.FTZ R5, R37, R31, -R32 ;  /* 0x0000001f25057223 */ /* 0x000fe20000010820 */
[----:B------:R-:W-:Y:S01]  /*db70*/  LOP3.LUT R34, R27, 0xffff0000, RZ, 0xc0, !PT ;  /* 0xffff00001b227812 */ /* 0x000fe200078ec0ff */
[----:B------:R-:W-:-:S02]  /*db80*/  IMAD.U32 R38, R29, 0x10000, RZ ;  /* 0x000100001d267824 */ /* 0x000fc400078e00ff */
        /* <DEDUP_REMOVED lines=15> */
.L_x_3892:
[----:B------:R-:W-:Y:S05]  /*dc80*/  BSYNC B1 ;  /* 0x0000000000017941 */ /* 0x000fea0003800000 */
.L_x_3891:
[----:B------:R-:W-:Y:S04]  /*dc90*/  BSSY B1, `(.L_x_3893) ;  /* 0x0000028000017945 */ /* 0x000fe80003800000 */
[----:B------:R-:W-:Y:S05]  /*dca0*/  @P3 BRA `(.L_x_3894) ;  /* 0x0000000000983947 */ /* 0x000fea0003800000 */
[----:B012---:R-:W0:Y:S01]  /*dcb0*/  LDS.128 R4, [R8+0x6000] ;  /* 0x0060000008047984 */ /* 0x007e220000000c00 */
[----:B------:R-:W-:Y:S01]  /*dcc0*/  SHF.L.U32 R32, R24, 0x10, RZ ;  /* 0x0000001018207819 */ /* 0x000fe200000006ff */
        /* <DEDUP_REMOVED lines=36> */
.L_x_3894:
[----:B------:R-:W-:Y:S05]  /*df10*/  BSYNC B1 ;  /* 0x0000000000017941 */ /* 0x000fea0003800000 */
.L_x_3893:
[----:B------:R-:W-:Y:S04]  /*df20*/  BSSY B1, `(.L_x_3895) ;  /* 0x0000028000017945 */ /* 0x000fe80003800000 */
[----:B------:R-:W-:Y:S05]  /*df30*/  @P4 BRA `(.L_x_3896) ;  /* 0x0000000000984947 */ /* 0x000fea0003800000 */
[----:B0123--:R-:W0:Y:S01]  /*df40*/  LDS.128 R4, [R9+0x1c400] ;  /* 0x01c4000009047984 */ /* 0x00fe220000000c00 */
        /* <DEDUP_REMOVED lines=20> */
[----:B------:R-:W-:Y:S01]  /*e090*/  SHF.L.U32 R28, R15, 0x10, RZ ;  /* 0x000000100f1c7819 */ /* 0x000fe200000006ff */
[C---:B------:R-:W-:Y:S01]  /*e0a0*/  IMAD.U32 R24, R13.reuse, 0x10000, RZ ;  /* 0x000100000d187824 */ /* 0x040fe200078e00ff */
[----:B------:R-:W-:Y:S01]  /*e0b0*/  LOP3.LUT R26, R13, 0xffff0000, RZ, 0xc0, !PT ;  /* 0xffff00000d1a7812 */ /* 0x000fe200078ec0ff */
        /* <DEDUP_REMOVED lines=14> */
.L_x_3896:
[----:B------:R-:W-:Y:S05]  /*e1a0*/  BSYNC B1 ;  /* 0x0000000000017941 */ /* 0x000fea0003800000 */
.L_x_3895:
[----:B------:R-:W-:Y:S05]  /*e1b0*/  @P5 BRA `(.L_x_3886) ;  /* 0x0000002c00b45947 */ /* 0x000fea0003800000 */
[----:B01234-:R-:W0:Y:S01]  /*e1c0*/  LDS.128 R4, [R8+0xa000] ;  /* 0x00a0000008047984 */ /* 0x01fe220000000c00 */
        /* <DEDUP_REMOVED lines=17> */
[----:B------:R-:W-:Y:S01]  /*e2e0*/  FMUL.FTZ R15, R24, R5 ;  /* 0x00000005180f7220 */ /* 0x000fe20000410000 */
        /* <DEDUP_REMOVED lines=20> */
.L_x_3868:
[----:B------:R-:W-:-:S03]  /*e430*/  UMOV UR4, 0xffffffff ;  /* 0xffffffff00047882 */ /* 0x000fc60000000000 */
[----:B------:R-:W-:Y:S05]  /*e440*/  BRA.DIV UR4, `(.L_x_3897) ;  /* 0x00000132047c7947 */ /* 0x000fea000b800000 */
[----:B------:R0:W1:Y:S04]  /*e450*/  SHFL.IDX PT, R3, R25, RZ, 0x1c1f ;  /* 0x001c1fff19037589 */ /* 0x00006800000e0000 */
[----:B------:R0:W2:Y:S04]  /*e460*/  SHFL.IDX PT, R0, R24, RZ, 0x1c1f ;  /* 0x001c1fff18007589 */ /* 0x0000a800000e0000 */
[----:B------:R0:W3:Y:S04]  /*e470*/  SHFL.IDX PT, R21, R27, RZ, 0x1c1f ;  /* 0x001c1fff1b157589 */ /* 0x0000e800000e0000 */
[----:B------:R0:W4:Y:S02]  /*e480*/  SHFL.IDX PT, R20, R26, RZ, 0x1c1f ;  /* 0x001c1fff1a147589 */ /* 0x00012400000e0000 */
.L_x_4122:
[----:B------:R-:W-:Y:S01]  /*e490*/  ULDC UR4, c[0x0][0x448] ;  /* 0x0001120000047ab9 */ /* 0x000fe20000000800 */
[----:B------:R-:W-:Y:S01]  /*e4a0*/  BSSY B1, `(.L_x_3898) ;  /* 0x0000035000017945 */ /* 0x000fe20003800000 */
[----:B------:R-:W-:Y:S01]  /*e4b0*/  IMAD R37, R141, UR4, RZ ;  /* 0x000000048d257c24 */ /* 0x000fe2000f8e02ff */
[----:B------:R-:W-:Y:S02]  /*e4c0*/  CS2R R4, SRZ ;  /* 0x0000000000047805 */ /* 0x000fe4000001ff00 */
[----:B------:R-:W-:Y:S02]  /*e4d0*/  CS2R R8, SRZ ;  /* 0x0000000000087805 */ /* 0x000fe4000001ff00 */
[----:B------:R-:W-:Y:S02]  /*e4e0*/  CS2R R10, SRZ ;  /* 0x00000000000a7805 */ /* 0x000fe4000001ff00 */
[----:B------:R-:W-:Y:S02]  /*e4f0*/  CS2R R12, SRZ ;  /* 0x00000000000c7805 */ /* 0x000fe4000001ff00 */
[----:B------:R-:W-:Y:S01]  /*e500*/  ISETP.GE.AND P0, PT, R6, R37, PT ;  /* 0x000000250600720c */ /* 0x000fe20003f06270 */
[----:B------:R-:W-:Y:S01]  /*e510*/  IMAD R37, R29, -0x80, R37 ;  /* 0xffffff801d257824 */ /* 0x000fe200078e0225 */
[----:B------:R-:W-:-:S02]  /*e520*/  CS2R R6, SRZ ;  /* 0x0000000000067805 */ /* 0x000fc4000001ff00 */
[----:B------:R-:W-:Y:S02]  /*e530*/  CS2R R14, SRZ ;  /* 0x00000000000e7805 */ /* 0x000fe4000001ff00 */
[----:B0-----:R-:W-:Y:S02]  /*e540*/  CS2R R24, SRZ ;  /* 0x0000000000187805 */ /* 0x001fe4000001ff00 */
[----:B------:R-:W-:Y:S02]  /*e550*/  CS2R R26, SRZ ;  /* 0x00000000001a7805 */ /* 0x000fe4000001ff00 */
[----:B------:R-:W-:Y:S02]  /*e560*/  CS2R R28, SRZ ;  /* 0x00000000001c7805 */ /* 0x000fe4000001ff00 */
[----:B------:R-:W-:Y:S02]  /*e570*/  CS2R R30, SRZ ;  /* 0x00000000001e7805 */ /* 0x000fe4000001ff00 */
[----:B------:R-:W-:-:S02]  /*e580*/  CS2R R32, SRZ ;  /* 0x0000000000207805 */ /* 0x000fc4000001ff00 */
[----:B------:R-:W-:Y:S01]  /*e590*/  CS2R R34, SRZ ;  /* 0x0000000000227805 */ /* 0x000fe2000001ff00 */
[----:B------:R-:W-:Y:S06]  /*e5a0*/  @P0 BRA `(.L_x_3899) ;  /* 0x0000000000900947 */ /* 0x000fec0003800000 */
[----:B------:R-:W-:Y:S01]  /*e5b0*/  ULDC UR4, c[0x0][0x3f4] ;  /* 0x0000fd0000047ab9 */ /* 0x000fe20000000800 */
[----:B--2---:R-:W-:Y:S01]  /*e5c0*/  MOV R4, R0 ;  /* 0x0000000000047202 */ /* 0x004fe20000000f00 */
[----:B-1----:R-:W-:Y:S01]  /*e5d0*/  IMAD.MOV.U32 R5, RZ, RZ, R3 ;  /* 0x000000ffff057224 */ /* 0x002fe200078e0003 */
[----:B------:R-:W-:Y:S02]  /*e5e0*/  ISETP.GE.AND P2, PT, R16, UR4, PT ;  /* 0x0000000410007c0c */ /* 0x000fe4000bf46270 */
[----:B------:R-:W-:Y:S02]  /*e5f0*/  CS2R R28, SRZ ;  /* 0x00000000001c7805 */ /* 0x000fe4000001ff00 */
[----:B------:R-:W-:Y:S02]  /*e600*/  ISETP.GE.AND P3, PT, R193, UR4, PT ;  /* 0x00000004c1007c0c */ /* 0x000fe4000bf66270 */
[----:B------:R-:W-:Y:S02]  /*e610*/  CS2R R30, SRZ ;  /* 0x00000000001e7805 */ /* 0x000fe4000001ff00 */
[----:B------:R-:W-:-:S02]  /*e620*/  ISETP.GE.AND P4, PT, R192, UR4, PT ;  /* 0x00000004c0007c0c */ /* 0x000fc4000bf86270 */
[----:B------:R-:W-:Y:S02]  /*e630*/  CS2R R8, SRZ ;  /* 0x0000000000087805 */ /* 0x000fe4000001ff00 */
[----:B------:R-:W-:Y:S02]  /*e640*/  CS2R R10, SRZ ;  /* 0x00000000000a7805 */ /* 0x000fe4000001ff00 */
[----:B------:R-:W-:Y:S02]  /*e650*/  CS2R R32, SRZ ;  /* 0x0000000000207805 */ /* 0x000fe4000001ff00 */
[----:B------:R-:W-:Y:S01]  /*e660*/  CS2R R34, SRZ ;  /* 0x0000000000227805 */ /* 0x000fe2000001ff00 */
[----:B------:R-:W-:Y:S02]  /*e670*/  @!P2 IMAD.SHL.U32 R49, R16, 0x2, RZ ;  /* 0x000000021031a824 */ /* 0x000fe400078e00ff */
[----:B------:R-:W-:Y:S02]  /*e680*/  @!P3 IMAD.SHL.U32 R41, R196, 0x8, RZ ;  /* 0x00000008c429b824 */ /* 0x000fe400078e00ff */
[----:B------:R-:W-:Y:S01]  /*e690*/  @!P4 IMAD.SHL.U32 R45, R197, 0x8, RZ ;  /* 0x00000008c52dc824 */ /* 0x000fe200078e00ff */
[-C--:B------:R-:W-:Y:S01]  /*e6a0*/  @!P2 IADD3 R46, P0, R0, R49.reuse, RZ ;  /* 0x00000031002ea210 */ /* 0x080fe20007f1e0ff */
[----:B------:R-:W-:Y:S01]  /*e6b0*/  @!P3 IMAD.WIDE R38, R41, 0x2, R4 ;  /* 0x000000022926b825 */ /* 0x000fe200078e0204 */
[----:B----4-:R-:W-:-:S02]  /*e6c0*/  @!P2 IADD3 R48, P1, R20, R49, RZ ;  /* 0x000000311430a210 */ /* 0x010fc40007f3e0ff */
[----:B------:R-:W-:Y:S01]  /*e6d0*/  @!P2 SHF.L.U64.HI R0, R16, 0x1, R17 ;  /* 0x000000011000a819 */ /* 0x000fe20000010211 */
[----:B------:R-:W-:Y:S01]  /*e6e0*/  @!P4 IMAD.WIDE R42, R45, 0x2, R4 ;  /* 0x000000022d2ac825 */ /* 0x000fe200078e0204 */
[----:B------:R-:W-:Y:S02]  /*e6f0*/  CS2R R12, SRZ ;  /* 0x00000000000c7805 */ /* 0x000fe4000001ff00 */
[----:B------:R-:W-:Y:S02]  /*e700*/  CS2R R14, SRZ ;  /* 0x00000000000e7805 */ /* 0x000fe4000001ff00 */
[----:B------:R-:W-:Y:S02]  /*e710*/  CS2R R24, SRZ ;  /* 0x0000000000187805 */ /* 0x000fe4000001ff00 */
[----:B------:R-:W-:Y:S02]  /*e720*/  CS2R R26, SRZ ;  /* 0x00000000001a7805 */ /* 0x000fe4000001ff00 */
[----:B------:R-:W-:-:S02]  /*e730*/  CS2R R4, SRZ ;  /* 0x0000000000047805 */ /* 0x000fc4000001ff00 */
[----:B------:R-:W-:Y:S01]  /*e740*/  CS2R R6, SRZ ;  /* 0x0000000000067805 */ /* 0x000fe2000001ff00 */
[--C-:B---3--:R-:W-:Y:S01]  /*e750*/  @!P3 IMAD.WIDE R40, R41, 0x2, R20.reuse ;  /* 0x000000022928b825 */ /* 0x108fe200078e0214 */
[----:B------:R0:W5:Y:S03]  /*e760*/  @!P3 LD.E.128 R28, desc[UR56][R38.64] ;  /* 0x00000038261cb980 */ /* 0x000166000c101d00 */
[----:B------:R-:W-:Y:S01]  /*e770*/  @!P4 IMAD.WIDE R44, R45, 0x2, R20 ;  /* 0x000000022d2cc825 */ /* 0x000fe200078e0214 */
[----:B------:R0:W5:Y:S03]  /*e780*/  @!P3 LD.E.128 R8, desc[UR56][R40.64] ;  /* 0x000000382808b980 */ /* 0x000166000c101d00 */
[--C-:B------:R-:W-:Y:S01]  /*e790*/  @!P2 IMAD.X R47, R3, 0x1, R0.reuse, P0 ;  /* 0x00000001032fa824 */ /* 0x100fe200000e0600 */
[----:B------:R0:W5:Y:S01]  /*e7a0*/  @!P4 LD.E.128 R32, desc[UR56][R42.64] ;  /* 0x000000382a20c980 */ /* 0x000162000c101d00 */
[----:B------:R-:W-:-:S03]  /*e7b0*/  @!P2 IMAD.X R49, R21, 0x1, R0, P1 ;  /* 0x000000011531a824 */ /* 0x000fc600008e0600 */
[----:B------:R0:W5:Y:S04]  /*e7c0*/  @!P4 LD.E.128 R12, desc[UR56][R44.64] ;  /* 0x000000382c0cc980 */ /* 0x000168000c101d00 */
[----:B------:R0:W5:Y:S04]  /*e7d0*/  @!P2 LD.E.128 R24, desc[UR56][R46.64] ;  /* 0x000000382e18a980 */ /* 0x000168000c101d00 */
[----:B------:R0:W5:Y:S02]  /*e7e0*/  @!P2 LD.E.128 R4, desc[UR56][R48.64] ;  /* 0x000000383004a980 */ /* 0x000164000c101d00 */
.L_x_3899:
[----:B------:R-:W-:Y:S05]  /*e7f0*/  BSYNC B1 ;  /* 0x0000000000017941 */ /* 0x000fea0003800000 */
.L_x_3898:
[----:B---3--:R-:W4:Y:S01]  /*e800*/  LDL R21, [R1+0x40] ;  /* 0x0000400001157983 */ /* 0x008f220000100800 */
[--C-:B-----5:R-:W-:Y:S01]  /*e810*/  SHF.R.U64 R55, R4, 0x10, R5.reuse ;  /* 0x0000001004377819 */ /* 0x120fe20000001205 */
[--C-:B0-----:R-:W-:Y:S01]  /*e820*/  IMAD.MOV.U32 R38, RZ, RZ, R5.reuse ;  /* 0x000000ffff267224 */ /* 0x101fe200078e0005 */
[----:B------:R-:W-:Y:S01]  /*e830*/  SHF.R.U32.HI R53, RZ, 0x10, R5 ;  /* 0x00000010ff357819 */ /* 0x000fe20000011605 */
[--C-:B-1----:R-:W-:Y:S01]  /*e840*/  IMAD.MOV.U32 R3, RZ, RZ, R25.reuse ;  /* 0x000000ffff037224 */ /* 0x102fe200078e0019 */
[----:B------:R-:W-:Y:S01]  /*e850*/  SHF.R.U64 R67, R24, 0x10, R25 ;  /* 0x0000001018437819 */ /* 0x000fe20000001219 */
[----:B------:R-:W-:Y:S01]  /*e860*/  IMAD.MOV.U32 R42, RZ, RZ, R31 ;  /* 0x000000ffff2a7224 */ /* 0x000fe200078e001f */
[----:B------:R-:W-:Y:S01]  /*e870*/  SHF.R.U32.HI R64, RZ, 0x10, R25 ;  /* 0x00000010ff407819 */ /* 0x000fe20000011619 */
[--C-:B------:R-:W-:Y:S01]  /*e880*/  IMAD.MOV.U32 R25, RZ, RZ, R27.reuse ;  /* 0x000000ffff197224 */ /* 0x100fe200078e001b */
[--C-:B------:R-:W-:Y:S01]  /*e890*/  SHF.R.U64 R65, R26, 0x10, R27.reuse ;  /* 0x000000101a417819 */ /* 0x100fe2000000121b */
[----:B--2---:R-:W-:Y:S01]  /*e8a0*/  IMAD.MOV.U32 R0, RZ, RZ, R24 ;  /* 0x000000ffff007224 */ /* 0x004fe200078e0018 */
[----:B------:R-:W-:Y:S01]  /*e8b0*/  SHF.R.U32.HI R62, RZ, 0x10, R27 ;  /* 0x00000010ff3e7819 */ /* 0x000fe2000001161b */
[----:B------:R-:W-:Y:S01]  /*e8c0*/  IMAD.MOV.U32 R46, RZ, RZ, R35 ;  /* 0x000000ffff2e7224 */ /* 0x000fe200078e0023 */
[----:B------:R-:W-:Y:S01]  /*e8d0*/  MOV R27, R29 ;  /* 0x0000001d001b7202 */ /* 0x000fe20000000f00 */
[----:B------:R-:W-:Y:S01]  /*e8e0*/  IMAD.MOV.U32 R24, RZ, RZ, R26 ;  /* 0x000000ffff187224 */ /* 0x000fe200078e001a */
[----:B------:R-:W-:Y:S01]  /*e8f0*/  SHF.R.U32.HI R60, RZ, 0x10, R29 ;  /* 0x00000010ff3c7819 */ /* 0x000fe2000001161d */
[----:B------:R-:W-:Y:S01]  /*e900*/  IMAD.MOV.U32 R26, RZ, RZ, R28 ;  /* 0x000000ffff1a7224 */ /* 0x000fe200078e001c */
[----:B------:R-:W-:Y:S01]  /*e910*/  SHF.R.U32.HI R61, RZ, 0x10, R31 ;  /* 0x00000010ff3d7819 */ /* 0x000fe2000001161f */
[----:B------:R-:W-:Y:S01]  /*e920*/  IMAD.MOV.U32 R41, RZ, RZ, R30 ;  /* 0x000000ffff297224 */ /* 0x000fe200078e001e */
[--C-:B------:R-:W-:Y:S01]  /*e930*/  SHF.R.U64 R54, R34, 0x10, R35.reuse ;  /* 0x0000001022367819 */ /* 0x100fe20000001223 */
[----:B------:R-:W-:Y:S01]  /*e940*/  IMAD.MOV.U32 R43, RZ, RZ, R32 ;  /* 0x000000ffff2b7224 */ /* 0x000fe200078e0020 */
        /* <DEDUP_REMOVED lines=8> */
[----:B------:R-:W-:Y:S01]  /*e9d0*/  PRMT R25, R27, 0x5410, R60 ;  /* 0x000054101b197816 */ /* 0x000fe2000000003c */
[----:B------:R-:W-:Y:S01]  /*e9e0*/  IMAD.MOV.U32 R29, RZ, RZ, R9 ;  /* 0x000000ffff1d7224 */ /* 0x000fe200078e0009 */
[----:B------:R-:W-:Y:S01]  /*e9f0*/  PRMT R27, R42, 0x5410, R61 ;  /* 0x000054102a1b7816 */ /* 0x000fe2000000003d */
[----:B------:R-:W-:Y:S01]  /*ea00*/  IMAD.MOV.U32 R30, RZ, RZ, R10 ;  /* 0x000000ffff1e7224 */ /* 0x000fe200078e000a */
[----:B------:R-:W-:Y:S01]  /*ea10*/  SHF.R.U64 R56, R32, 0x10, R33 ;  /* 0x0000001020387819 */ /* 0x000fe20000001221 */
[----:B------:R-:W-:Y:S01]  /*ea20*/  IMAD.MOV.U32 R31, RZ, RZ, R11 ;  /* 0x000000ffff1f7224 */ /* 0x000fe200078e000b */
[----:B------:R-:W-:Y:S01]  /*ea30*/  SHF.R.U32.HI R59, RZ, 0x10, R33 ;  /* 0x00000010ff3b7819 */ /* 0x000fe20000011621 */
[----:B------:R-:W-:Y:S01]  /*ea40*/  BSSY B1, `(.L_x_3900) ;  /* 0x000002a000017945 */ /* 0x000fe20003800000 */
[----:B------:R-:W-:Y:S01]  /*ea50*/  SHF.R.U64 R52, R6, 0x10, R7 ;  /* 0x0000001006347819 */ /* 0x000fe20000001207 */
[----:B------:R-:W-:Y:S01]  /*ea60*/  IMAD.MOV.U32 R6, RZ, RZ, R13 ;  /* 0x000000ffff067224 */ /* 0x000fe200078e000d */
[----:B------:R-:W-:-:S02]  /*ea70*/  MOV R40, R7 ;  /* 0x0000000700287202 */ /* 0x000fc40000000f00 */
[----:B------:R-:W-:Y:S01]  /*ea80*/  SHF.R.U32.HI R51, RZ, 0x10, R7 ;  /* 0x00000010ff337819 */ /* 0x000fe20000011607 */
[----:B------:R-:W-:Y:S01]  /*ea90*/  IMAD.MOV.U32 R7, RZ, RZ, R14 ;  /* 0x000000ffff077224 */ /* 0x000fe200078e000e */
[--C-:B------:R-:W-:Y:S02]  /*eaa0*/  SHF.R.U64 R49, R8, 0x10, R9.reuse ;  /* 0x0000001008317819 */ /* 0x100fe40000001209 */
[----:B------:R-:W-:Y:S02]  /*eab0*/  SHF.R.U32.HI R50, RZ, 0x10, R9 ;  /* 0x00000010ff327819 */ /* 0x000fe40000011609 */
[--C-:B------:R-:W-:Y:S02]  /*eac0*/  SHF.R.U64 R47, R10, 0x10, R11.reuse ;  /* 0x000000100a2f7819 */ /* 0x100fe4000000120b */
[----:B------:R-:W-:Y:S02]  /*ead0*/  SHF.R.U32.HI R48, RZ, 0x10, R11 ;  /* 0x00000010ff307819 */ /* 0x000fe4000001160b */
[----:B------:R-:W-:-:S02]  /*eae0*/  VIMNMX R42, R37, 0x80, PT ;  /* 0x00000080252a7848 */ /* 0x000fc40003fe0100 */
[----:B------:R-:W-:Y:S02]  /*eaf0*/  PRMT R34, R24, 0x5410, R65 ;  /* 0x0000541018227816 */ /* 0x000fe40000000041 */
[--C-:B------:R-:W-:Y:S02]  /*eb00*/  SHF.R.U64 R11, R12, 0x10, R13.reuse ;  /* 0x000000100c0b7819 */ /* 0x100fe4000000120d */
[----:B------:R-:W-:Y:S02]  /*eb10*/  SHF.R.U32.HI R9, RZ, 0x10, R13 ;  /* 0x00000010ff097819 */ /* 0x000fe4000001160d */
[----:B------:R-:W-:Y:S02]  /*eb20*/  PRMT R32, R0, 0x5410, R67 ;  /* 0x0000541000207816 */ /* 0x000fe40000000043 */
[----:B------:R-:W-:Y:S02]  /*eb30*/  PRMT R33, R3, 0x5410, R64 ;  /* 0x0000541003217816 */ /* 0x000fe40000000040 */
[----:B------:R-:W-:-:S02]  /*eb40*/  PRMT R24, R26, 0x5410, R63 ;  /* 0x000054101a187816 */ /* 0x000fc4000000003f */
[--C-:B------:R-:W-:Y:S02]  /*eb50*/  SHF.R.U64 R10, R14, 0x10, R15.reuse ;  /* 0x000000100e0a7819 */ /* 0x100fe4000000120f */
[----:B------:R-:W-:Y:S02]  /*eb60*/  SHF.R.U32.HI R8, RZ, 0x10, R15 ;  /* 0x00000010ff087819 */ /* 0x000fe4000001160f */
[----:B------:R-:W-:Y:S02]  /*eb70*/  PRMT R26, R41, 0x5410, R58 ;  /* 0x00005410291a7816 */ /* 0x000fe4000000003a */
[----:B------:R-:W-:Y:S02]  /*eb80*/  PRMT R0, R43, 0x5410, R56 ;  /* 0x000054102b007816 */ /* 0x000fe40000000038 */
[----:B------:R-:W-:Y:S02]  /*eb90*/  PRMT R3, R44, 0x5410, R59 ;  /* 0x000054102c037816 */ /* 0x000fe4000000003b */
[----:B------:R-:W-:-:S02]  /*eba0*/  PRMT R13, R46, 0x5410, R57 ;  /* 0x000054102e0d7816 */ /* 0x000fc40000000039 */
[----:B------:R-:W-:Y:S02]  /*ebb0*/  ISETP.GE.AND P1, PT, R201, R42, PT ;  /* 0x0000002ac900720c */ /* 0x000fe40003f26270 */
[----:B------:R-:W-:Y:S02]  /*ebc0*/  PRMT R38, R38, 0x5410, R53 ;  /* 0x0000541026267816 */ /* 0x000fe40000000035 */
[----:B------:R-:W-:Y:S02]  /*ebd0*/  PRMT R39, R39, 0x5410, R52 ;  /* 0x0000541027277816 */ /* 0x000fe40000000034 */
[----:B------:R-:W-:Y:S02]  /*ebe0*/  PRMT R40, R40, 0x5410, R51 ;  /* 0x0000541028287816 */ /* 0x000fe40000000033 */
[----:B------:R-:W-:Y:S02]  /*ebf0*/  PRMT R28, R28, 0x5410, R49 ;  /* 0x000054101c1c7816 */ /* 0x000fe40000000031 */
[----:B------:R-:W-:-:S02]  /*ec00*/  PRMT R29, R29, 0x5410, R50 ;  /* 0x000054101d1d7816 */ /* 0x000fc40000000032 */
[----:B------:R-:W-:Y:S02]  /*ec10*/  PRMT R30, R30, 0x5410, R47 ;  /* 0x000054101e1e7816 */ /* 0x000fe4000000002f */
[----:B------:R-:W-:Y:S02]  /*ec20*/  PRMT R31, R31, 0x5410, R48 ;  /* 0x000054101f1f7816 */ /* 0x000fe40000000030 */
[----:B----4-:R-:W-:-:S04]  /*ec30*/  LEA.HI R20, R21, R21, RZ, 0x1 ;  /* 0x0000001515147211 */ /* 0x010fc800078f08ff */
[----:B------:R-:W-:-:S05]  /*ec40*/  LOP3.LUT R20, R20, 0xfffffffe, RZ, 0xc0, !PT ;  /* 0xfffffffe14147812 */ /* 0x000fca00078ec0ff */
[----:B------:R-:W-:Y:S02]  /*ec50*/  IMAD.IADD R21, R21, 0x1, -R20 ;  /* 0x0000000115157824 */ /* 0x000fe400078e0a14 */
[----:B------:R-:W-:Y:S02]  /*ec60*/  IMAD.MOV.U32 R20, RZ, RZ, R4 ;  /* 0x000000ffff147224 */ /* 0x000fe400078e0004 */
[----:B------:R-:W-:Y:S01]  /*ec70*/  IMAD.MOV.U32 R4, RZ, RZ, R12 ;  /* 0x000000ffff047224 */ /* 0x000fe200078e000c */
[----:B------:R-:W-:Y:S01]  /*ec80*/  SHF.L.U32 R5, R21, 0x1f, RZ ;  /* 0x0000001f15057819 */ /* 0x000fe200000006ff */
[----:B------:R-:W-:Y:S01]  /*ec90*/  IMAD.MOV.U32 R21, RZ, RZ, R15 ;  /* 0x000000ffff157224 */ /* 0x000fe200078e000f */
[----:B------:R-:W-:Y:S02]  /*eca0*/  PRMT R12, R45, 0x5410, R54 ;  /* 0x000054102d0c7816 */ /* 0x000fe40000000036 */
[----:B------:R-:W0:Y:S01]  /*ecb0*/  SYNCS.PHASECHK.TRANS64.TRYWAIT P0, [R2+URZ+0x30800], R5 ;  /* 0x03080005020075a7 */ /* 0x000e22000800017f */
[----:B------:R-:W-:Y:S01]  /*ecc0*/  PRMT R37, R20, 0x5410, R55 ;  /* 0x0000541014257816 */ /* 0x000fe20000000037 */
[----:B0-----:R-:W-:Y:S06]  /*ecd0*/  @!P0 BRA `(.L_x_3901) ;  /* 0x0000012800cc8947 */ /* 0x001fec0003800000 */
.L_x_4123:
[----:B------:R-:W-:Y:S05]  /*ece0*/  BSYNC B1 ;  /* 0x0000000000017941 */ /* 0x000fea0003800000 */
.L_x_3900:
[----:B------:R-:W-:Y:S01]  /*ecf0*/  BSSY B1, `(.L_x_3902) ;  /* 0x000011f000017945 */ /* 0x000fe20003800000 */
[----:B------:R-:W-:Y:S02]  /*ed00*/  PRMT R14, R4, 0x5410, R11 ;  /* 0x00005410040e7816 */ /* 0x000fe4000000000b */
[----:B------:R-:W-:Y:S02]  /*ed10*/  PRMT R15, R6, 0x5410, R9 ;  /* 0x00005410060f7816 */ /* 0x000fe40000000009 */
[----:B------:R-:W-:Y:S02]  /*ed20*/  PRMT R20, R7, 0x5410, R10 ;  /* 0x0000541007147816 */ /* 0x000fe4000000000a */
[----:B------:R-:W-:Y:S01]  /*ed30*/  PRMT R21, R21, 0x5410, R8 ;  /* 0x0000541015157816 */ /* 0x000fe20000000008 */
[----:B------:R-:W-:Y:S06]  /*ed40*/  @P1 BRA `(.L_x_3903) ;  /* 0x0000001000641947 */ /* 0x000fec0003800000 */
[----:B------:R-:W1:Y:S01]  /*ed50*/  LDC R41, c[0x0][0x3f4] ;  /* 0x0000fd00ff297b82 */ /* 0x000e620000000800 */
[----:B------:R-:W-:Y:S01]  /*ed60*/  BSSY B2, `(.L_x_3904) ;  /* 0x0000065000027945 */ /* 0x000fe20003800000 */
[-C--:B-1----:R-:W-:Y:S02]  /*ed70*/  ISETP.GE.AND P0, PT, R16, R41.reuse, PT ;  /* 0x000000291000720c */ /* 0x082fe40003f06270 */
[-C--:B------:R-:W-:Y:S02]  /*ed80*/  ISETP.GE.AND P1, PT, R193, R41.reuse, PT ;  /* 0x00000029c100720c */ /* 0x080fe40003f26270 */
[----:B------:R-:W-:-:S09]  /*ed90*/  ISETP.GE.AND P2, PT, R192, R41, PT ;  /* 0x00000029c000720c */ /* 0x000fd20003f46270 */
[----:B------:R-:W-:Y:S05]  /*eda0*/  @P0 BRA `(.L_x_3905) ;  /* 0x0000000400800947 */ /* 0x000fea0003800000 */
[----:B------:R-:W1:Y:S01]  /*edb0*/  S2R R44, SR_TID.X ;  /* 0x00000000002c7919 */ /* 0x000e620000002100 */
[----:B------:R-:W-:Y:S01]  /*edc0*/  LOP3.LUT R4, R216, 0x38, R16, 0xf8, !PT ;  /* 0x00000038d8047812 */ /* 0x000fe200078ef810 */
[----:B------:R-:W-:Y:S01]  /*edd0*/  IMAD.U32 R52, R32, 0x10000, RZ ;  /* 0x0001000020347824 */ /* 0x000fe200078e00ff */
[C---:B------:R-:W-:Y:S01]  /*ede0*/  SHF.L.U32 R54, R37.reuse, 0x10, RZ ;  /* 0x0000001025367819 */ /* 0x040fe200000006ff */
[----:B------:R-:W-:Y:S01]  /*edf0*/  IMAD.U32 R53, R38, 0x10000, RZ ;  /* 0x0001000026357824 */ /* 0x000fe200078e00ff */
[----:B0-----:R-:W-:Y:S02]  /*ee00*/  LOP3.LUT R5, R4, R217, RZ, 0x3c, !PT ;  /* 0x000000d904057212 */ /* 0x001fe400078e3cff */
[----:B------:R-:W-:-:S03]  /*ee10*/  LOP3.LUT R51, R37, 0xffff0000, RZ, 0xc0, !PT ;  /* 0xffff000025337812 */ /* 0x000fc600078ec0ff */
[----:B------:R-:W-:-:S04]  /*ee20*/  IMAD.IADD R5, R218, 0x1, R5 ;  /* 0x00000001da057824 */ /* 0x000fc800078e0205 */
[----:B------:R-:W-:Y:S02]  /*ee30*/  IMAD R61, R5, 0x2, R2 ;  /* 0x00000002053d7824 */ /* 0x000fe400078e0202 */
[----:B-1----:R-:W-:-:S05]  /*ee40*/  VIADD R44, R44, 0xffffff80 ;  /* 0xffffff802c2c7836 */ /* 0x002fca0000000000 */
[----:B------:R-:W-:-:S04]  /*ee50*/  SHF.R.S32.HI R43, RZ, 0x1f, R44 ;  /* 0x0000001fff2b7819 */ /* 0x000fc8000001142c */
[----:B------:R-:W-:-:S04]  /*ee60*/  LEA.HI R43, R43, R44, RZ, 0x2 ;  /* 0x0000002c2b2b7211 */ /* 0x000fc800078f10ff */
[----:B------:R-:W-:-:S05]  /*ee70*/  LOP3.LUT R43, R43, 0xfffffffc, RZ, 0xc0, !PT ;  /* 0xfffffffc2b2b7812 */ /* 0x000fca00078ec0ff */
[----:B------:R-:W-:-:S05]  /*ee80*/  IMAD.IADD R43, R44, 0x1, -R43 ;  /* 0x000000012c2b7824 */ /* 0x000fca00078e0a2b */
[----:B------:R-:W-:-:S04]  /*ee90*/  LEA.HI R6, R41, R43, RZ, 0x1d ;  /* 0x0000002b29067211 */ /* 0x000fc800078fe8ff */
[----:B------:R-:W-:Y:S02]  /*eea0*/  SHF.R.S32.HI R9, RZ, 0x1f, R6 ;  /* 0x0000001fff097819 */ /* 0x000fe40000011406 */
[----:B------:R-:W-:Y:S02]  /*eeb0*/  SHF.L.U32 R7, R6, 0x3, RZ ;  /* 0x0000000306077819 */ /* 0x000fe400000006ff */
[----:B------:R-:W-:Y:S02]  /*eec0*/  LEA.HI R9, R9, R6, RZ, 0x3 ;  /* 0x0000000609097211 */ /* 0x000fe400078f18ff */
[----:B------:R-:W-:-:S03]  /*eed0*/  LOP3.LUT R4, R216, 0x38, R7, 0xf8, !PT ;  /* 0x00000038d8047812 */ /* 0x000fc600078ef807 */
[----:B------:R-:W-:Y:S01]  /*eee0*/  IMAD.SHL.U32 R9, R9, 0x400, RZ ;  /* 0x0000040009097824 */ /* 0x000fe200078e00ff */
[----:B------:R-:W-:-:S04]  /*eef0*/  LOP3.LUT R4, R4, R217, RZ, 0x3c, !PT ;  /* 0x000000d904047212 */ /* 0x000fc800078e3cff */
[----:B------:R-:W-:-:S04]  /*ef00*/  LOP3.LUT R9, R9, 0x7fffe000, RZ, 0xc0, !PT ;  /* 0x7fffe00009097812 */ /* 0x000fc800078ec0ff */
[----:B------:R-:W-:Y:S02]  /*ef10*/  IADD3 R9, R4, R9, R218 ;  /* 0x0000000904097210 */ /* 0x000fe40007ffe0da */
[----:B------:R-:W0:Y:S03]  /*ef20*/  LDS.128 R4, [R61+0x12400] ;  /* 0x012400003d047984 */ /* 0x000e260000000c00 */
        /* <DEDUP_REMOVED lines=50> */
[C---:B------:R-:W-:Y:S01]  /*f250*/  FFMA.FTZ R45, R46.reuse, R47, -R45 ;  /* 0x0000002f2e2d7223 */ /* 0x040fe2000001082d */
[----:B------:R-:W-:Y:S01]  /*f260*/  LOP3.LUT R4, R33, 0xffff0000, RZ, 0xc0, !PT ;  /* 0xffff000021047812 */ /* 0x000fe200078ec0ff */
[----:B------:R-:W-:Y:S01]  /*f270*/  FFMA.FTZ R46, R46, R49, R43 ;  /* 0x000000312e2e7223 */ /* 0x000fe2000001002b */
[----:B------:R-:W-:Y:S01]  /*f280*/  LOP3.LUT R6, R35, 0xffff0000, RZ, 0xc0, !PT ;  /* 0xffff000023067812 */ /* 0x000fe200078ec0ff */
[----:B------:R-:W-:Y:S01]  /*f290*/  FMUL.FTZ R44, R9, R8 ;  /* 0x00000008092c7220 */ /* 0x000fe20000410000 */
[----:B------:R-:W-:Y:S01]  /*f2a0*/  FMUL.FTZ R50, R11, R10 ;  /* 0x0000000a0b327220 */ /* 0x000fe20000410000 */
[----:B------:R-:W-:-:S02]  /*f2b0*/  FMUL.FTZ R43, R9, R4 ;  /* 0x00000004092b7220 */ /* 0x000fc40000410000 */
[----:B------:R-:W-:Y:S01]  /*f2c0*/  FMUL.FTZ R11, R11, R6 ;  /* 0x000000060b0b7220 */ /* 0x000fe20000410000 */
[----:B------:R-:W-:Y:S01]  /*f2d0*/  FFMA.FTZ R9, R5, R4, -R44 ;  /* 0x0000000405097223 */ /* 0x000fe2000001082c */
[----:B------:R-:W-:Y:S01]  /*f2e0*/  FFMA.FTZ R50, R7, R6, -R50 ;  /* 0x0000000607327223 */ /* 0x000fe20000010832 */
[----:B------:R-:W-:Y:S01]  /*f2f0*/  FFMA.FTZ R43, R5, R8, R43 ;  /* 0x00000008052b7223 */ /* 0x000fe2000001002b */
[----:B------:R-:W-:Y:S01]  /*f300*/  FFMA.FTZ R11, R7, R10, R11 ;  /* 0x0000000a070b7223 */ /* 0x000fe2000001000b */
[----:B------:R-:W-:Y:S02]  /*f310*/  F2FP.BF16.F32.PACK_AB R6, R60, R53 ;  /* 0x000000353c06723e */ /* 0x000fe400000010ff */
[----:B------:R-:W-:Y:S02]  /*f320*/  F2FP.BF16.F32.PACK_AB R4, R55, R56 ;  /* 0x000000383704723e */ /* 0x000fe400000010ff */
[----:B------:R-:W-:Y:S02]  /*f330*/  F2FP.BF16.F32.PACK_AB R5, R9, R48 ;  /* 0x000000300905723e */ /* 0x000fe400000010ff */
[----:B------:R-:W-:-:S02]  /*f340*/  F2FP.BF16.F32.PACK_AB R7, R50, R45 ;  /* 0x0000002d3207723e */ /* 0x000fc400000010ff */
[----:B------:R-:W-:Y:S02]  /*f350*/  F2FP.BF16.F32.PACK_AB R10, R51, R54 ;  /* 0x00000036330a723e */ /* 0x000fe400000010ff */
[----:B------:R-:W-:Y:S01]  /*f360*/  F2FP.BF16.F32.PACK_AB R8, R57, R58 ;  /* 0x0000003a3908723e */ /* 0x000fe200000010ff */
[----:B------:R1:W-:Y:S01]  /*f370*/  STS.128 [R61+0x12400], R4 ;  /* 0x012400043d007388 */ /* 0x0003e20000000c00 */
[----:B------:R-:W-:Y:S02]  /*f380*/  F2FP.BF16.F32.PACK_AB R9, R43, R52 ;  /* 0x000000342b09723e */ /* 0x000fe400000010ff */
[----:B------:R-:W-:-:S05]  /*f390*/  F2FP.BF16.F32.PACK_AB R11, R11, R46 ;  /* 0x0000002e0b0b723e */ /* 0x000fca00000010ff */
[----:B------:R1:W-:Y:S02]  /*f3a0*/  STS.128 [R62+0x12400], R8 ;  /* 0x012400083e007388 */ /* 0x0003e40000000c00 */
.L_x_3905:
[----:B------:R-:W-:Y:S05]  /*f3b0*/  BSYNC B2 ;  /* 0x0000000000027941 */ /* 0x000fea0003800000 */
.L_x_3904:
[----:B------:R-:W-:Y:S04]  /*f3c0*/  BSSY B2, `(.L_x_3906) ;  /* 0x0000059000027945 */ /* 0x000fe80003800000 */
[----:B------:R-:W-:Y:S05]  /*f3d0*/  @P1 BRA `(.L_x_3907) ;  /* 0x00000004005c1947 */ /* 0x000fea0003800000 */
[----:B------:R-:W2:Y:S01]  /*f3e0*/  LDL R60, [R1+0x70] ;  /* 0x00007000013c7983 */ /* 0x000ea20000100800 */
[----:B-1----:R-:W-:Y:S01]  /*f3f0*/  LEA.HI R4, R41, R196, RZ, 0x1d ;  /* 0x000000c429047211 */ /* 0x002fe200078fe8ff */
[C---:B------:R-:W-:Y:S01]  /*f400*/  IMAD.U32 R55, R28.reuse, 0x10000, RZ ;  /* 0x000100001c377824 */ /* 0x040fe200078e00ff */
[----:B------:R-:W-:Y:S01]  /*f410*/  LOP3.LUT R57, R28, 0xffff0000, RZ, 0xc0, !PT ;  /* 0xffff00001c397812 */ /* 0x000fe200078ec0ff */
[----:B------:R-:W-:Y:S01]  /*f420*/  IMAD.U32 R53, R24, 0x10000, RZ ;  /* 0x0001000018357824 */ /* 0x000fe200078e00ff */
[----:B------:R-:W-:Y:S01]  /*f430*/  SHF.R.S32.HI R7, RZ, 0x1f, R4 ;  /* 0x0000001fff077819 */ /* 0x000fe20000011404 */
[----:B0-----:R-:W-:-:S03]  /*f440*/  IMAD.SHL.U32 R5, R4, 0x8, RZ ;  /* 0x0000000804057824 */ /* 0x001fc600078e00ff */
[----:B------:R-:W-:Y:S02]  /*f450*/  LEA.HI R7, R7, R4, RZ, 0x3 ;  /* 0x0000000407077211 */ /* 0x000fe400078f18ff */
[----:B------:R-:W-:Y:S02]  /*f460*/  LOP3.LUT R4, R216, 0x38, R5, 0xf8, !PT ;  /* 0x00000038d8047812 */ /* 0x000fe400078ef805 */
[----:B------:R-:W-:Y:S02]  /*f470*/  SHF.L.U32 R7, R7, 0xa, RZ ;  /* 0x0000000a07077819 */ /* 0x000fe400000006ff */
[----:B------:R-:W-:Y:S02]  /*f480*/  LOP3.LUT R4, R4, R217, RZ, 0x3c, !PT ;  /* 0x000000d904047212 */ /* 0x000fe400078e3cff */
[----:B------:R-:W-:-:S04]  /*f490*/  LOP3.LUT R7, R7, 0x7fffe000, RZ, 0xc0, !PT ;  /* 0x7fffe00007077812 */ /* 0x000fc800078ec0ff */
[----:B------:R-:W-:-:S05]  /*f4a0*/  IADD3 R9, R4, R7, R218 ;  /* 0x0000000704097210 */ /* 0x000fca0007ffe0da */
[----:B------:R-:W-:-:S05]  /*f4b0*/  IMAD R43, R9, 0x2, R2 ;  /* 0x00000002092b7824 */ /* 0x000fca00078e0202 */
[----:B------:R-:W0:Y:S02]  /*f4c0*/  LDS.128 R8, [R43+0x12400] ;  /* 0x012400002b087984 */ /* 0x000e240000000c00 */
[C---:B0-----:R-:W-:Y:S01]  /*f4d0*/  IMAD.U32 R48, R8.reuse, 0x10000, RZ ;  /* 0x0001000008307824 */ /* 0x041fe200078e00ff */
[----:B------:R-:W-:Y:S01]  /*f4e0*/  LOP3.LUT R8, R8, 0xffff0000, RZ, 0xc0, !PT ;  /* 0xffff000008087812 */ /* 0x000fe200078ec0ff */
[----:B------:R-:W-:Y:S01]  /*f4f0*/  IMAD.U32 R49, R9, 0x10000, RZ ;  /* 0x0001000009317824 */ /* 0x000fe200078e00ff */
[----:B------:R-:W-:Y:S01]  /*f500*/  SHF.L.U32 R51, R11, 0x10, RZ ;  /* 0x000000100b337819 */ /* 0x000fe200000006ff */
[C---:B------:R-:W-:Y:S01]  /*f510*/  FMUL.FTZ R59, R48.reuse, R55 ;  /* 0x00000037303b7220 */ /* 0x040fe20000410000 */
[----:B------:R-:W-:Y:S01]  /*f520*/  FMUL.FTZ R61, R48, R53 ;  /* 0x00000035303d7220 */ /* 0x000fe20000410000 */
[----:B------:R-:W-:Y:S01]  /*f530*/  FMUL.FTZ R63, R8, R57 ;  /* 0x00000039083f7220 */ /* 0x000fe20000410000 */
[----:B------:R-:W-:Y:S01]  /*f540*/  IMAD.U32 R48, R29, 0x10000, RZ ;  /* 0x000100001d307824 */ /* 0x000fe200078e00ff */
[----:B------:R-:W-:Y:S01]  /*f550*/  LOP3.LUT R9, R9, 0xffff0000, RZ, 0xc0, !PT ;  /* 0xffff000009097812 */ /* 0x000fe200078ec0ff */
[C---:B------:R-:W-:Y:S01]  /*f560*/  IMAD.U32 R50, R10.reuse, 0x10000, RZ ;  /* 0x000100000a327824 */ /* 0x040fe200078e00ff */
[----:B------:R-:W-:-:S02]  /*f570*/  LOP3.LUT R10, R10, 0xffff0000, RZ, 0xc0, !PT ;  /* 0xffff00000a0a7812 */ /* 0x000fc400078ec0ff */
[----:B------:R-:W-:Y:S01]  /*f580*/  LOP3.LUT R11, R11, 0xffff0000, RZ, 0xc0, !PT ;  /* 0xffff00000b0b7812 */ /* 0x000fe200078ec0ff */
[----:B--2---:R-:W0:Y:S02]  /*f590*/  LDS.128 R4, [R60] ;  /* 0x000000003c047984 */ /* 0x004e240000000c00 */
[C---:B0-----:R-:W-:Y:S01]  /*f5a0*/  IMAD.U32 R44, R4.reuse, 0x10000, RZ ;  /* 0x00010000042c7824 */ /* 0x041fe200078e00ff */
[----:B------:R-:W-:Y:S01]  /*f5b0*/  LOP3.LUT R4, R4, 0xffff0000, RZ, 0xc0, !PT ;  /* 0xffff000004047812 */ /* 0x000fe200078ec0ff */
[C---:B------:R-:W-:Y:S01]  /*f5c0*/  IMAD.U32 R45, R5.reuse, 0x10000, RZ ;  /* 0x00010000052d7824 */ /* 0x040fe200078e00ff */
[----:B------:R-:W-:Y:S01]  /*f5d0*/  LOP3.LUT R5, R5, 0xffff0000, RZ, 0xc0, !PT ;  /* 0xffff000005057812 */ /* 0x000fe200078ec0ff */
[----:B------:R-:W-:Y:S01]  /*f5e0*/  FFMA.FTZ R59, R44, R53, -R59 ;  /* 0x000000352c3b7223 */ /* 0x000fe2000001083b */
        /* <DEDUP_REMOVED lines=10> */
[----:B------:R-:W-:Y:S01]  /*f690*/  FFMA.FTZ R56, R45, R44, -R8 ;  /* 0x0000002c2d387223 */ /* 0x000fe20000010808 */
[----:B------:R-:W-:-:S02]  /*f6a0*/  IMAD.U32 R49, R26, 0x10000, RZ ;  /* 0x000100001a317824 */ /* 0x000fc400078e00ff */
[----:B------:R-:W-:Y:S01]  /*f6b0*/  FFMA.FTZ R63, R45, R48, R63 ;  /* 0x000000302d3f7223 */ /* 0x000fe2000001003f */
[----:B------:R-:W-:Y:S01]  /*f6c0*/  FMUL.FTZ R57, R50, R53 ;  /* 0x0000003532397220 */ /* 0x000fe20000410000 */
[----:B------:R-:W-:Y:S01]  /*f6d0*/  LOP3.LUT R55, R30, 0xffff0000, RZ, 0xc0, !PT ;  /* 0xffff00001e377812 */ /* 0x000fe200078ec0ff */
[----:B------:R-:W-:Y:S01]  /*f6e0*/  IMAD.U32 R44, R31, 0x10000, RZ ;  /* 0x000100001f2c7824 */ /* 0x000fe200078e00ff */
[----:B------:R-:W-:Y:S01]  /*f6f0*/  LOP3.LUT R45, R26, 0xffff0000, RZ, 0xc0, !PT ;  /* 0xffff00001a2d7812 */ /* 0x000fe200078ec0ff */
[-C--:B------:R-:W-:Y:S01]  /*f700*/  FMUL.FTZ R65, R50, R49.reuse ;  /* 0x0000003132417220 */ /* 0x080fe20000410000 */
[----:B------:R-:W-:Y:S01]  /*f710*/  LOP3.LUT R6, R6, 0xffff0000, RZ, 0xc0, !PT ;  /* 0xffff000006067812 */ /* 0x000fe200078ec0ff */
[----:B------:R-:W-:Y:S01]  /*f720*/  FFMA.FTZ R57, R46, R49, -R57 ;  /* 0x000000312e397223 */ /* 0x000fe20000010839 */
[C---:B------:R-:W-:Y:S01]  /*f730*/  FMUL.FTZ R49, R10.reuse, R55 ;  /* 0x000000370a317220 */ /* 0x040fe20000410000 */
[----:B------:R-:W-:Y:S02]  /*f740*/  IMAD.U32 R47, R7, 0x10000, RZ ;  /* 0x00010000072f7824 */ /* 0x000fe400078e00ff */
[----:B------:R-:W-:Y:S01]  /*f750*/  FMUL.FTZ R10, R10, R45 ;  /* 0x0000002d0a0a7220 */ /* 0x000fe20000410000 */
[----:B------:R-:W-:-:S02]  /*f760*/  IMAD.U32 R4, R27, 0x10000, RZ ;  /* 0x000100001b047824 */ /* 0x000fc400078e00ff */
[----:B------:R-:W-:Y:S01]  /*f770*/  FMUL.FTZ R8, R51, R44 ;  /* 0x0000002c33087220 */ /* 0x000fe20000410000 */
[----:B------:R-:W-:Y:S01]  /*f780*/  FFMA.FTZ R65, R46, R53, R65 ;  /* 0x000000352e417223 */ /* 0x000fe20000010041 */
[C---:B------:R-:W-:Y:S01]  /*f790*/  FFMA.FTZ R46, R6.reuse, R45, -R49 ;  /* 0x0000002d062e7223 */ /* 0x040fe20000010831 */
[----:B------:R-:W-:Y:S01]  /*f7a0*/  FFMA.FTZ R48, R6, R55, R10 ;  /* 0x0000003706307223 */ /* 0x000fe2000001000a */
[-C--:B------:R-:W-:Y:S01]  /*f7b0*/  FFMA.FTZ R49, R47, R4.reuse, -R8 ;  /* 0x000000042f317223 */ /* 0x080fe20000010808 */
[----:B------:R-:W-:Y:S01]  /*f7c0*/  FMUL.FTZ R50, R51, R4 ;  /* 0x0000000433327220 */ /* 0x000fe20000410000 */
[----:B------:R-:W-:Y:S02]  /*f7d0*/  LOP3.LUT R8, R29, 0xffff0000, RZ, 0xc0, !PT ;  /* 0xffff00001d087812 */ /* 0x000fe400078ec0ff */
        /* <DEDUP_REMOVED lines=8> */
[----:B------:R-:W-:Y:S01]  /*f860*/  FFMA.FTZ R9, R5, R4, -R44 ;  /* 0x0000000405097223 */ /* 0x000fe2000001082c */
[-C--:B------:R-:W-:Y:S01]  /*f870*/  FMUL.FTZ R11, R11, R6.reuse ;  /* 0x000000060b0b7220 */ /* 0x080fe20000410000 */
        /* <DEDUP_REMOVED lines=13> */
.L_x_3907:
[----:B------:R-:W-:Y:S05]  /*f950*/  BSYNC B2 ;  /* 0x0000000000027941 */ /* 0x000fea0003800000 */
.L_x_3906:
[----:B------:R-:W-:Y:S05]  /*f960*/  @P2 BRA `(.L_x_3903) ;  /* 0x00000004005c2947 */ /* 0x000fea0003800000 */
[----:B-1----:R-:W3:Y:S01]  /*f970*/  LDL R61, [R1+0x68] ;  /* 0x00006800013d7983 */ /* 0x002ee20000100800 */
[----:B------:R-:W-:Y:S01]  /*f980*/  LEA.HI R41, R41, R197, RZ, 0x1d ;  /* 0x000000c529297211 */ /* 0x000fe200078fe8ff */
[C---:B------:R-:W-:Y:S01]  /*f990*/  IMAD.U32 R54, R14.reuse, 0x10000, RZ ;  /* 0x000100000e367824 */ /* 0x040fe200078e00ff */
[----:B------:R-:W-:Y:S01]  /*f9a0*/  LOP3.LUT R51, R14, 0xffff0000, RZ, 0xc0, !PT ;  /* 0xffff00000e337812 */ /* 0x000fe200078ec0ff */
[----:B------:R-:W-:Y:S01]  /*f9b0*/  IMAD.U32 R52, R0, 0x10000, RZ ;  /* 0x0001000000347824 */ /* 0x000fe200078e00ff */
[----:B--2---:R-:W-:Y:S01]  /*f9c0*/  SHF.R.S32.HI R4, RZ, 0x1f, R41 ;  /* 0x0000001fff047819 */ /* 0x004fe20000011429 */
[----:B0-----:R-:W-:Y:S02]  /*f9d0*/  IMAD.SHL.U32 R5, R41, 0x8, RZ ;  /* 0x0000000829057824 */ /* 0x001fe400078e00ff */
[----:B------:R-:W-:Y:S01]  /*f9e0*/  IMAD.U32 R53, R15, 0x10000, RZ ;  /* 0x000100000f357824 */ /* 0x000fe200078e00ff */
[----:B------:R-:W-:Y:S02]  /*f9f0*/  LEA.HI R41, R4, R41, RZ, 0x3 ;  /* 0x0000002904297211 */ /* 0x000fe400078f18ff */
[----:B------:R-:W-:-:S03]  /*fa00*/  LOP3.LUT R4, R216, 0x38, R5, 0xf8, !PT ;  /* 0x00000038d8047812 */ /* 0x000fc600078ef805 */
[----:B------:R-:W-:Y:S01]  /*fa10*/  IMAD.SHL.U32 R41, R41, 0x400, RZ ;  /* 0x0000040029297824 */ /* 0x000fe200078e00ff */
[----:B------:R-:W-:-:S04]  /*fa20*/  LOP3.LUT R4, R4, R217, RZ, 0x3c, !PT ;  /* 0x000000d904047212 */ /* 0x000fc800078e3cff */
[----:B------:R-:W-:-:S04]  /*fa30*/  LOP3.LUT R41, R41, 0x7fffe000, RZ, 0xc0, !PT ;  /* 0x7fffe00029297812 */ /* 0x000fc800078ec0ff */
[----:B------:R-:W-:-:S05]  /*fa40*/  IADD3 R41, R4, R41, R218 ;  /* 0x0000002904297210 */ /* 0x000fca0007ffe0da */
[----:B------:R-:W-:-:S05]  /*fa50*/  IMAD R41, R41, 0x2, R2 ;  /* 0x0000000229297824 */ /* 0x000fca00078e0202 */
[----:B------:R-:W0:Y:S02]  /*fa60*/  LDS.128 R8, [R41+0x12400] ;  /* 0x0124000029087984 */ /* 0x000e240000000c00 */
[C---:B0-----:R-:W-:Y:S01]  /*fa70*/  IMAD.U32 R47, R8.reuse, 0x10000, RZ ;  /* 0x00010000082f7824 */ /* 0x041fe200078e00ff */
[----:B------:R-:W-:Y:S01]  /*fa80*/  LOP3.LUT R8, R8, 0xffff0000, RZ, 0xc0, !PT ;  /* 0xffff000008087812 */ /* 0x000fe200078ec0ff */
[C---:B------:R-:W-:Y:S01]  /*fa90*/  IMAD.U32 R48, R9.reuse, 0x10000, RZ ;  /* 0x0001000009307824 */ /* 0x040fe200078e00ff */
[----:B------:R-:W-:Y:S01]  /*faa0*/  LOP3.LUT R9, R9, 0xffff0000, RZ, 0xc0, !PT ;  /* 0xffff000009097812 */ /* 0x000fe200078ec0ff */
[C---:B------:R-:W-:Y:S01]  /*fab0*/  FMUL.FTZ R56, R47.reuse, R54 ;  /* 0x000000362f387220 */ /* 0x040fe20000410000 */
[----:B------:R-:W-:Y:S01]  /*fac0*/  FMUL.FTZ R58, R47, R52 ;  /* 0x000000342f3a7220 */ /* 0x000fe20000410000 */
[----:B------:R-:W-:Y:S01]  /*fad0*/  LOP3.LUT R47, R0, 0xffff0000, RZ, 0xc0, !PT ;  /* 0xffff0000002f7812 */ /* 0x000fe200078ec0ff */
[----:B------:R-:W-:Y:S01]  /*fae0*/  FMUL.FTZ R55, R8, R51 ;  /* 0x0000003308377220 */ /* 0x000fe20000410000 */
[C---:B------:R-:W-:Y:S01]  /*faf0*/  IMAD.U32 R49, R10.reuse, 0x10000, RZ ;  /* 0x000100000a317824 */ /* 0x040fe200078e00ff */
[----:B------:R-:W-:Y:S01]  /*fb00*/  LOP3.LUT R10, R10, 0xffff0000, RZ, 0xc0, !PT ;  /* 0xffff00000a0a7812 */ /* 0x000fe200078ec0ff */
[----:B------:R-:W-:-:S02]  /*fb10*/  IMAD.U32 R50, R11, 0x10000, RZ ;  /* 0x000100000b327824 */ /* 0x000fc400078e00ff */
[----:B------:R-:W-:Y:S01]  /*fb20*/  FMUL.FTZ R57, R8, R47 ;  /* 0x0000002f08397220 */ /* 0x000fe20000410000 */
[----:B------:R-:W-:Y:S02]  /*fb30*/  SHF.L.U32 R8, R20, 0x10, RZ ;  /* 0x0000001014087819 */ /* 0x000fe400000006ff */
[----:B------:R-:W-:Y:S01]  /*fb40*/  LOP3.LUT R11, R11, 0xffff0000, RZ, 0xc0, !PT ;  /* 0xffff00000b0b7812 */ /* 0x000fe200078ec0ff */
[----:B---3--:R-:W0:Y:S02]  /*fb50*/  LDS.128 R4, [R61] ;  /* 0x000000003d047984 */ /* 0x008e240000000c00 */
[C---:B0-----:R-:W-:Y:S01]  /*fb60*/  IMAD.U32 R43, R4.reuse, 0x10000, RZ ;  /* 0x00010000042b7824 */ /* 0x041fe200078e00ff */
[----:B------:R-:W-:Y:S01]  /*fb70*/  LOP3.LUT R4, R4, 0xffff0000, RZ, 0xc0, !PT ;  /* 0xffff000004047812 */ /* 0x000fe200078ec0ff */
[----:B------:R-:W-:Y:S01]  /*fb80*/  IMAD.U32 R45, R6, 0x10000, RZ ;  /* 0x00010000062d7824 */ /* 0x000fe200078e00ff */
[----:B------:R-:W-:Y:S01]  /*fb90*/  SHF.L.U32 R44, R5, 0x10, RZ ;  /* 0x00000010052c7819 */ /* 0x000fe200000006ff */
[C---:B------:R-:W-:Y:S01]  /*fba0*/  FFMA.FTZ R56, R43.reuse, R52, -R56 ;  /* 0x000000342b387223 */ /* 0x040fe20000010838 */
[----:B------:R-:W-:Y:S01]  /*fbb0*/  FFMA.FTZ R58, R43, R54, R58 ;  /* 0x000000362b3a7223 */ /* 0x000fe2000001003a */
[----:B------:R-:W-:-:S02]  /*fbc0*/  IMAD.U32 R43, R3, 0x10000, RZ ;  /* 0x00010000032b7824 */ /* 0x000fc400078e00ff */
[----:B------:R-:W-:Y:S01]  /*fbd0*/  FFMA.FTZ R55, R4, R47, -R55 ;  /* 0x0000002f04377223 */ /* 0x000fe20000010837 */
[----:B------:R-:W-:Y:S01]  /*fbe0*/  FMUL.FTZ R47, R48, R53 ;  /* 0x00000035302f7220 */ /* 0x000fe20000410000 */
[----:B------:R-:W-:Y:S01]  /*fbf0*/  FFMA.FTZ R57, R4, R51, R57 ;  /* 0x0000003304397223 */ /* 0x000fe20000010039 */
        /* <DEDUP_REMOVED lines=9> */
[----:B------:R-:W-:Y:S01]  /*fc90*/  FMUL.FTZ R54, R49, R4 ;  /* 0x0000000431367220 */ /* 0x000fe20000410000 */
[----:B------:R-:W-:Y:S01]  /*fca0*/  FMUL.FTZ R10, R10, R43 ;  /* 0x0000002b0a0a7220 */ /* 0x000fe20000410000 */
[----:B------:R-:W-:-:S02]  /*fcb0*/  IMAD.U32 R49, R21, 0x10000, RZ ;  /* 0x0001000015317824 */ /* 0x000fc400078e00ff */
[----:B------:R-:W-:Y:S01]  /*fcc0*/  FFMA.FTZ R53, R45, R4, -R44 ;  /* 0x000000042d357223 */ /* 0x000fe2000001082c */
[----:B------:R-:W-:Y:S02]  /*fcd0*/  IMAD.U32 R47, R13, 0x10000, RZ ;  /* 0x000100000d2f7824 */ /* 0x000fe400078e00ff */
[----:B------:R-:W-:Y:S01]  /*fce0*/  FFMA.FTZ R54, R45, R8, R54 ;  /* 0x000000082d367223 */ /* 0x000fe20000010036 */
[----:B------:R-:W-:Y:S01]  /*fcf0*/  FFMA.FTZ R51, R6, R51, R10 ;  /* 0x0000003306337223 */ /* 0x000fe2000001000a */
[----:B------:R-:W-:Y:S02]  /*fd00*/  IMAD.U32 R46, R7, 0x10000, RZ ;  /* 0x00010000072e7824 */ /* 0x000fe400078e00ff */
        /* <DEDUP_REMOVED lines=29> */
.L_x_3903:
[----:B------:R-:W-:Y:S05]  /*fee0*/  BSYNC B1 ;  /* 0x0000000000017941 */ /* 0x000fea0003800000 */
.L_x_3902:
[----:B-123--:R-:W-:-:S05]  /*fef0*/  VIADD R4, R201, 0x40 ;  /* 0x00000040c9047836 */ /* 0x00efca0000000000 */
[----:B------:R-:W-:-:S13]  /*ff00*/  ISETP.GE.AND P0, PT, R4, R42, PT ;  /* 0x0000002a0400720c */ /* 0x000fda0003f06270 */
[----:B------:R-:W-:Y:S05]  /*ff10*/  @P0 BRA `(.L_x_3886) ;  /* 0x00000010005c0947 */ /* 0x000fea0003800000 */
[----:B------:R-:W1:Y:S01]  /*ff20*/  LDC R41, c[0x0][0x3f4] ;  /* 0x0000fd00ff297b82 */ /* 0x000e620000000800 */
[----:B------:R-:W-:Y:S01]  /*ff30*/  BSSY B1, `(.L_x_3908) ;  /* 0x0000063000017945 */ /* 0x000fe20003800000 */
[----:B------:R-:W-:Y:S02]  /*ff40*/  SHF.R.U32.HI R59, RZ, 0x3, R203 ;  /* 0x00000003ff3b7819 */ /* 0x000fe400000116cb */
[-C--:B-1----:R-:W-:Y:S02]  /*ff50*/  ISETP.GE.AND P0, PT, R16, R41.reuse, PT ;  /* 0x000000291000720c */ /* 0x082fe40003f06270 */
[-C--:B------:R-:W-:Y:S02]  /*ff60*/  ISETP.GE.AND P1, PT, R193, R41.reuse, PT ;  /* 0x00000029c100720c */ /* 0x080fe40003f26270 */
[----:B------:R-:W-:-:S09]  /*ff70*/  ISETP.GE.AND P2, PT, R192, R41, PT ;  /* 0x00000029c000720c */ /* 0x000fd20003f46270 */
[----:B------:R-:W-:Y:S05]  /*ff80*/  @P0 BRA `(.L_x_3909) ;  /* 0x0000000400740947 */ /* 0x000fea0003800000 */
[----:B------:R-:W2:Y:S01]  /*ff90*/  LDL R61, [R1+0x6c] ;  /* 0x00006c00013d7983 */ /* 0x000ea20000100800 */
[----:B0-----:R-:W0:Y:S02]  /*ffa0*/  S2R R5, SR_TID.X ;  /* 0x0000000000057919 */ /* 0x001e240000002100 */
[----:B0-----:R-:W-:-:S05]  /*ffb0*/  VIADD R5, R5, 0xffffff80 ;  /* 0xffffff8005057836 */ /* 0x001fca0000000000 */
[----:B------:R-:W-:-:S04]  /*ffc0*/  SHF.R.S32.HI R4, RZ, 0x1f, R5 ;  /* 0x0000001fff047819 */ /* 0x000fc80000011405 */
[----:B------:R-:W-:-:S04]  /*ffd0*/  LEA.HI R4, R4, R5, RZ, 0x2 ;  /* 0x0000000504047211 */ /* 0x000fc800078f10ff */
[----:B------:R-:W-:-:S05]  /*ffe0*/  LOP3.LUT R4, R4, 0xfffffffc, RZ, 0xc0, !PT ;  /* 0xfffffffc04047812 */ /* 0x000fca00078ec0ff */
[----:B------:R-:W-:-:S05]  /*fff0*/  IMAD.IADD R4, R5, 0x1, -R4 ;  /* 0x0000000105047824 */ /* 0x000fca00078e0a04 */
[----:B------:R-:W-:-:S04]  /*10000*/  LEA.HI R4, R41, R4, RZ, 0x1d ;  /* 0x0000000429047211 */ /* 0x000fc800078fe8ff */
[----:B------:R-:W-:Y:S01]  /*10010*/  SHF.R.S32.HI R5, RZ, 0x1f, R4 ;  /* 0x0000001fff057819 */ /* 0x000fe20000011404 */
[----:B------:R-:W-:-:S03]  /*10020*/  IMAD.SHL.U32 R6, R4, 0x8, RZ ;  /* 0x0000000804067824 */ /* 0x000fc600078e00ff */
[----:B------:R-:W-:Y:S02]  /*10030*/  LEA.HI R5, R5, R4, RZ, 0x3 ;  /* 0x0000000405057211 */ /* 0x000fe400078f18ff */
[----:B------:R-:W-:-:S03]  /*10040*/  LOP3.LUT R4, R203, 0x38, R6, 0xf8, !PT ;  /* 0x00000038cb047812 */ /* 0x000fc600078ef806 */
[----:B------:R-:W-:Y:S01]  /*10050*/  IMAD.SHL.U32 R5, R5, 0x400, RZ ;  /* 0x0000040005057824 */ /* 0x000fe200078e00ff */
[----:B------:R-:W-:-:S04]  /*10060*/  LOP3.LUT R4, R4, R59, RZ, 0x3c, !PT ;  /* 0x0000003b04047212 */ /* 0x000fc800078e3cff */
[----:B------:R-:W-:-:S04]  /*10070*/  LOP3.LUT R5, R5, 0x7fffe000, RZ, 0xc0, !PT ;  /* 0x7fffe00005057812 */ /* 0x000fc800078ec0ff */
[----:B------:R-:W-:-:S05]  /*10080*/  IADD3 R9, R4, R5, R219 ;  /* 0x0000000504097210 */ /* 0x000fca0007ffe0db */
[----:B------:R-:W-:-:S05]  /*10090*/  IMAD R42, R9, 0x2, R2 ;  /* 0x00000002092a7824 */ /* 0x000fca00078e0202 */
[----:B------:R-:W0:Y:S01]  /*100a0*/  LDS.128 R8, [R42+0x12400] ;  /* 0x012400002a087984 */ /* 0x000e220000000c00 */
[C---:B------:R-:W-:Y:S02]  /*100b0*/  IMAD.U32 R53, R37.reuse, 0x10000, RZ ;  /* 0x0001000025357824 */ /* 0x040fe400078e00ff */
[----:B------:R-:W-:Y:S01]  /*100c0*/  IMAD.U32 R51, R32, 0x10000, RZ ;  /* 0x0001000020337824 */ /* 0x000fe200078e00ff */
[----:B------:R-:W-:Y:S01]  /*100d0*/  LOP3.LUT R58, R37, 0xffff0000, RZ, 0xc0, !PT ;  /* 0xffff0000253a7812 */ /* 0x000fe200078ec0ff */
[----:B------:R-:W-:Y:S01]  /*100e0*/  IMAD.U32 R60, R38, 0x10000, RZ ;  /* 0x00010000263c7824 */ /* 0x000fe200078e00ff */
[----:B------:R-:W-:Y:S01]  /*100f0*/  LOP3.LUT R32, R32, 0xffff0000, RZ, 0xc0, !PT ;  /* 0xffff000020207812 */ /* 0x000fe200078ec0ff */
[----:B------:R-:W-:Y:S01]  /*10100*/  IMAD.U32 R56, R33, 0x10000, RZ ;  /* 0x0001000021387824 */ /* 0x000fe200078e00ff */
[----:B------:R-:W-:Y:S02]  /*10110*/  SHF.L.U32 R55, R39, 0x10, RZ ;  /* 0x0000001027377819 */ /* 0x000fe400000006ff */
[----:B------:R-:W-:-:S02]  /*10120*/  LOP3.LUT R57, R40, 0xffff0000, RZ, 0xc0, !PT ;  /* 0xffff000028397812 */ /* 0x000fc400078ec0ff */
[----:B------:R-:W-:Y:S01]  /*10130*/  LOP3.LUT R33, R33, 0xffff0000, RZ, 0xc0, !PT ;  /* 0xffff000021217812 */ /* 0x000fe200078ec0ff */
[C---:B0-----:R-:W-:Y:S01]  /*10140*/  IMAD.U32 R47, R8.reuse, 0x10000, RZ ;  /* 0x00010000082f7824 */ /* 0x041fe200078e00ff */
[----:B------:R-:W-:Y:S01]  /*10150*/  LOP3.LUT R8, R8, 0xffff0000, RZ, 0xc0, !PT ;  /* 0xffff000008087812 */ /* 0x000fe200078ec0ff */
[----:B------:R-:W-:Y:S02]  /*10160*/  IMAD.U32 R48, R9, 0x10000, RZ ;  /* 0x0001000009307824 */ /* 0x000fe400078e00ff */
[-C--:B------:R-:W-:Y:S01]  /*10170*/  FMUL.FTZ R52, R53, R47.reuse ;  /* 0x0000002f35347220 */ /* 0x080fe20000410000 */
[----:B------:R-:W-:Y:S01]  /*10180*/  FMUL.FTZ R54, R51, R47 ;  /* 0x0000002f33367220 */ /* 0x000fe20000410000 */
[----:B------:R-:W-:Y:S01]  /*10190*/  FMUL.FTZ R47, R60, R48 ;  /* 0x000000303c2f7220 */ /* 0x000fe20000410000 */
[----:B------:R-:W-:Y:S01]  /*101a0*/  FMUL.FTZ R37, R58, R8 ;  /* 0x000000083a257220 */ /* 0x000fe20000410000 */
[C---:B------:R-:W-:Y:S01]  /*101b0*/  IMAD.U32 R49, R10.reuse, 0x10000, RZ ;  /* 0x000100000a317824 */ /* 0x040fe200078e00ff */
[----:B------:R-:W-:Y:S01]  /*101c0*/  LOP3.LUT R10, R10, 0xffff0000, RZ, 0xc0, !PT ;  /* 0xffff00000a0a7812 */ /* 0x000fe200078ec0ff */
[----:B------:R-:W-:Y:S01]  /*101d0*/  IMAD.U32 R50, R11, 0x10000, RZ ;  /* 0x000100000b327824 */ /* 0x000fe200078e00ff */
[----:B------:R-:W-:-:S02]  /*101e0*/  LOP3.LUT R9, R9, 0xffff0000, RZ, 0xc0, !PT ;  /* 0xffff000009097812 */ /* 0x000fc400078ec0ff */
[----:B------:R-:W-:Y:S01]  /*101f0*/  LOP3.LUT R11, R11, 0xffff0000, RZ, 0xc0, !PT ;  /* 0xffff00000b0b7812 */ /* 0x000fe200078ec0ff */
[----:B--2---:R-:W0:Y:S02]  /*10200*/  LDS.128 R4, [R61] ;  /* 0x000000003d047984 */ /* 0x004e240000000c00 */
[----:B0-----:R-:W-:Y:S01]  /*10210*/  IMAD.U32 R43, R4, 0x10000, RZ ;  /* 0x00010000042b7824 */ /* 0x001fe200078e00ff */
[----:B------:R-:W-:-:S03]  /*10220*/  SHF.L.U32 R44, R5, 0x10, RZ ;  /* 0x00000010052c7819 */ /* 0x000fc600000006ff */
[-C--:B------:R-:W-:Y:S01]  /*10230*/  FFMA.FTZ R52, R51, R43.reuse, -R52 ;  /* 0x0000002b33347223 */ /* 0x080fe20000010834 */
[----:B------:R-:W-:Y:S01]  /*10240*/  FMUL.FTZ R51, R56, R48 ;  /* 0x0000003038337220 */ /* 0x000fe20000410000 */
[----:B------:R-:W-:Y:S01]  /*10250*/  LOP3.LUT R4, R4, 0xffff0000, RZ, 0xc0, !PT ;  /* 0xffff000004047812 */ /* 0x000fe200078ec0ff */
[----:B------:R-:W-:Y:S01]  /*10260*/  FFMA.FTZ R54, R53, R43, R54 ;  /* 0x0000002b35367223 */ /* 0x000fe20000010036 */
[----:B------:R-:W-:Y:S01]  /*10270*/  FMUL.FTZ R43, R32, R8 ;  /* 0x00000008202b7220 */ /* 0x000fe20000410000 */
[----:B------:R-:W-:Y:S02]  /*10280*/  IMAD.U32 R53, R34, 0x10000, RZ ;  /* 0x0001000022357824 */ /* 0x000fe400078e00ff */
[-C--:B------:R-:W-:Y:S01]  /*10290*/  FFMA.FTZ R47, R56, R44.reuse, -R47 ;  /* 0x0000002c382f7223 */ /* 0x080fe2000001082f */
[----:B------:R-:W-:Y:S01]  /*102a0*/  FFMA.FTZ R51, R60, R44, R51 ;  /* 0x0000002c3c337223 */ /* 0x000fe20000010033 */
[----:B------:R-:W-:Y:S01]  /*102b0*/  LOP3.LUT R34, R34, 0xffff0000, RZ, 0xc0, !PT ;  /* 0xffff000022227812 */ /* 0x000fe200078ec0ff */
[-C--:B------:R-:W-:Y:S01]  /*102c0*/  FFMA.FTZ R37, R32, R4.reuse, -R37 ;  /* 0x0000000420257223 */ /* 0x080fe20000010825 */
[----:B------:R-:W-:Y:S01]  /*102d0*/  LOP3.LUT R44, R39, 0xffff0000, RZ, 0xc0, !PT ;  /* 0xffff0000272c7812 */ /* 0x000fe200078ec0ff */
[----:B------:R-:W-:Y:S01]  /*102e0*/  FFMA.FTZ R43, R58, R4, R43 ;  /* 0x000000043a2b7223 */ /* 0x000fe2000001002b */
[----:B------:R-:W-:-:S02]  /*102f0*/  IMAD.U32 R45, R6, 0x10000, RZ ;  /* 0x00010000062d7824 */ /* 0x000fc400078e00ff */
[-C--:B------:R-:W-:Y:S01]  /*10300*/  FMUL.FTZ R4, R55, R49.reuse ;  /* 0x0000003137047220 */ /* 0x080fe20000410000 */
[C---:B------:R-:W-:Y:S01]  /*10310*/  FMUL.FTZ R32, R53.reuse, R49 ;  /* 0x0000003135207220 */ /* 0x040fe20000410000 */
[----:B------:R-:W-:Y:S02]  /*10320*/  IMAD.U32 R48, R40, 0x10000, RZ ;  /* 0x0001000028307824 */ /* 0x000fe400078e00ff */
[-C--:B------:R-:W-:Y:S01]  /*10330*/  FMUL.FTZ R39, R44, R10.reuse ;  /* 0x0000000a2c277220 */ /* 0x080fe20000410000 */
[----:B------:R-:W-:Y:S01]  /*10340*/  FMUL.FTZ R49, R34, R10 ;  /* 0x0000000a22317220 */ /* 0x000fe20000410000 */
[-C--:B------:R-:W-:Y:S01]  /*10350*/  FFMA.FTZ R8, R53, R45.reuse, -R4 ;  /* 0x0000002d35087223 */ /* 0x080fe20000010804 */
[----:B------:R-:W-:Y:S01]  /*10360*/  FFMA.FTZ R10, R55, R45, R32 ;  /* 0x0000002d370a7223 */ /* 0x000fe20000010020 */
[----:B------:R-:W-:Y:S01]  /*10370*/  LOP3.LUT R6, R6, 0xffff0000, RZ, 0xc0, !PT ;  /* 0xffff000006067812 */ /* 0x000fe200078ec0ff */
[----:B------:R-:W-:Y:S02]  /*10380*/  IMAD.U32 R46, R7, 0x10000, RZ ;  /* 0x00010000072e7824 */ /* 0x000fe400078e00ff */
[----:B------:R-:W-:Y:S01]  /*10390*/  FMUL.FTZ R45, R48, R50 ;  /* 0x00000032302d7220 */ /* 0x000fe20000410000 */
[----:B------:R-:W-:Y:S01]  /*103a0*/  IMAD.U32 R4, R35, 0x10000, RZ ;  /* 0x0001000023047824 */ /* 0x000fe200078e00ff */
[----:B------:R-:W-:-:S02]  /*103b0*/  LOP3.LUT R55, R38, 0xffff0000, RZ, 0xc0, !PT ;  /* 0xffff000026377812 */ /* 0x000fc400078ec0ff */
[----:B------:R-:W-:Y:S01]  /*103c0*/  LOP3.LUT R35, R35, 0xffff0000, RZ, 0xc0, !PT ;  /* 0xffff000023237812 */ /* 0x000fe200078ec0ff */
[C---:B------:R-:W-:Y:S01]  /*103d0*/  FMUL.FTZ R53, R4.reuse, R50 ;  /* 0x0000003204357220 */ /* 0x040fe20000410000 */
[----:B------:R-:W-:Y:S01]  /*103e0*/  LOP3.LUT R5, R5, 0xffff0000, RZ, 0xc0, !PT ;  /* 0xffff000005057812 */ /* 0x000fe200078ec0ff */
[----:B------:R-:W-:Y:S01]  /*103f0*/  FFMA.FTZ R45, R4, R46, -R45 ;  /* 0x0000002e042d7223 */ /* 0x000fe2000001082d */
[----:B------:R-:W-:Y:S01]  /*10400*/  LOP3.LUT R7, R7, 0xffff0000, RZ, 0xc0, !PT ;  /* 0xffff000007077812 */ /* 0x000fe200078ec0ff */
[-C--:B------:R-:W-:Y:S01]  /*10410*/  FFMA.FTZ R39, R34, R6.reuse, -R39 ;  /* 0x0000000622277223 */ /* 0x080fe20000010827 */
        /* <DEDUP_REMOVED lines=16> */
[----:B------:R-:W-:-:S02]  /*10520*/  F2FP.BF16.F32.PACK_AB R9, R34, R51 ;  /* 0x000000332209723e */ /* 0x000fc400000010ff */
[----:B------:R-:W-:Y:S01]  /*10530*/  F2FP.BF16.F32.PACK_AB R11, R40, R53 ;  /* 0x00000035280b723e */ /* 0x000fe200000010ff */
[----:B------:R1:W-:Y:S04]  /*10540*/  STS.128 [R61], R4 ;  /* 0x000000043d007388 */ /* 0x0003e80000000c00 */
[----:B------:R1:W-:Y:S02]  /*10550*/  STS.128 [R42+0x12400], R8 ;  /* 0x012400082a007388 */ /* 0x0003e40000000c00 */
.L_x_3909:
[----:B------:R-:W-:Y:S05]  /*10560*/  BSYNC B1 ;  /* 0x0000000000017941 */ /* 0x000fea0003800000 */
.L_x_3908:
[----:B------:R-:W-:Y:S04]  /*10570*/  BSSY B1, `(.L_x_3910) ;  /* 0x0000059000017945 */ /* 0x000fe80003800000 */
[----:B------:R-:W-:Y:S05]  /*10580*/  @P1 BRA `(.L_x_3911) ;  /* 0x00000004005c1947 */ /* 0x000fea0003800000 */
[----:B------:R-:W2:Y:S01]  /*10590*/  LDL R50, [R1+0x64] ;  /* 0x0000640001327983 */ /* 0x000ea20000100800 */
[----:B-1----:R-:W-:Y:S01]  /*105a0*/  LEA.HI R4, R41, R196, RZ, 0x1d ;  /* 0x000000c429047211 */ /* 0x002fe200078fe8ff */
[C---:B------:R-:W-:Y:S01]  /*105b0*/  IMAD.U32 R45, R28.reuse, 0x10000, RZ ;  /* 0x000100001c2d7824 */ /* 0x040fe200078e00ff */
[----:B------:R-:W-:Y:S01]  /*105c0*/  LOP3.LUT R46, R28, 0xffff0000, RZ, 0xc0, !PT ;  /* 0xffff00001c2e7812 */ /* 0x000fe200078ec0ff */
[----:B------:R-:W-:Y:S01]  /*105d0*/  IMAD.U32 R43, R24, 0x10000, RZ ;  /* 0x00010000182b7824 */ /* 0x000fe200078e00ff */
[----:B0-----:R-:W-:Y:S01]  /*105e0*/  SHF.R.S32.HI R5, RZ, 0x1f, R4 ;  /* 0x0000001fff057819 */ /* 0x001fe20000011404 */
[----:B------:R-:W-:Y:S01]  /*105f0*/  IMAD.SHL.U32 R6, R4, 0x8, RZ ;  /* 0x0000000804067824 */ /* 0x000fe200078e00ff */
[----:B------:R-:W-:Y:S01]  /*10600*/  LOP3.LUT R24, R24, 0xffff0000, RZ, 0xc0, !PT ;  /* 0xffff000018187812 */ /* 0x000fe200078ec0ff */
[----:B------:R-:W-:Y:S01]  /*10610*/  IMAD.U32 R53, R30, 0x10000, RZ ;  /* 0x000100001e357824 */ /* 0x000fe200078e00ff */
[----:B------:R-:W-:Y:S01]  /*10620*/  LEA.HI R5, R5, R4, RZ, 0x3 ;  /* 0x0000000405057211 */ /* 0x000fe200078f18ff */
[C---:B------:R-:W-:Y:S01]  /*10630*/  IMAD.U32 R47, R26.reuse, 0x10000, RZ ;  /* 0x000100001a2f7824 */ /* 0x040fe200078e00ff */
[----:B------:R-:W-:Y:S01]  /*10640*/  LOP3.LUT R4, R203, 0x38, R6, 0xf8, !PT ;  /* 0x00000038cb047812 */ /* 0x000fe200078ef806 */
[----:B------:R-:W-:Y:S01]  /*10650*/  IMAD.U32 R48, R29, 0x10000, RZ ;  /* 0x000100001d307824 */ /* 0x000fe200078e00ff */
[----:B------:R-:W-:Y:S01]  /*10660*/  LOP3.LUT R26, R26, 0xffff0000, RZ, 0xc0, !PT ;  /* 0xffff00001a1a7812 */ /* 0x000fe200078ec0ff */
[----:B------:R-:W-:Y:S01]  /*10670*/  IMAD.SHL.U32 R5, R5, 0x400, RZ ;  /* 0x0000040005057824 */ /* 0x000fe200078e00ff */
[----:B------:R-:W-:Y:S01]  /*10680*/  LOP3.LUT R4, R4, R59, RZ, 0x3c, !PT ;  /* 0x0000003b04047212 */ /* 0x000fe200078e3cff */
[----:B------:R-:W-:Y:S01]  /*10690*/  IMAD.U32 R55, R31, 0x10000, RZ ;  /* 0x000100001f377824 */ /* 0x000fe200078e00ff */
[----:B------:R-:W-:Y:S01]  /*106a0*/  LOP3.LUT R30, R30, 0xffff0000, RZ, 0xc0, !PT ;  /* 0xffff00001e1e7812 */ /* 0x000fe200078ec0ff */
[----:B------:R-:W-:Y:S01]  /*106b0*/  IMAD.U32 R28, R25, 0x10000, RZ ;  /* 0x00010000191c7824 */ /* 0x000fe200078e00ff */
[----:B------:R-:W-:-:S02]  /*106c0*/  LOP3.LUT R5, R5, 0x7fffe000, RZ, 0xc0, !PT ;  /* 0x7fffe00005057812 */ /* 0x000fc400078ec0ff */
[----:B------:R-:W-:Y:S02]  /*106d0*/  SHF.L.U32 R51, R27, 0x10, RZ ;  /* 0x000000101b337819 */ /* 0x000fe400000006ff */
[----:B------:R-:W-:Y:S02]  /*106e0*/  IADD3 R9, R4, R5, R219 ;  /* 0x0000000504097210 */ /* 0x000fe40007ffe0db */
[----:B------:R-:W-:Y:S02]  /*106f0*/  LOP3.LUT R29, R29, 0xffff0000, RZ, 0xc0, !PT ;  /* 0xffff00001d1d7812 */ /* 0x000fe400078ec0ff */
[----:B------:R-:W-:Y:S01]  /*10700*/  LOP3.LUT R31, R31, 0xffff0000, RZ, 0xc0, !PT ;  /* 0xffff00001f1f7812 */ /* 0x000fe200078ec0ff */
[----:B------:R-:W-:Y:S01]  /*10710*/  IMAD R32, R9, 0x2, R2 ;  /* 0x0000000209207824 */ /* 0x000fe200078e0202 */
[----:B------:R-:W-:Y:S02]  /*10720*/  LOP3.LUT R25, R25, 0xffff0000, RZ, 0xc0, !PT ;  /* 0xffff000019197812 */ /* 0x000fe400078ec0ff */
[----:B------:R-:W-:-:S02]  /*10730*/  LOP3.LUT R27, R27, 0xffff0000, RZ, 0xc0, !PT ;  /* 0xffff00001b1b7812 */ /* 0x000fc400078ec0ff */
[----:B------:R-:W0:Y:S02]  /*10740*/  LDS.128 R8, [R32+0x12400] ;  /* 0x0124000020087984 */ /* 0x000e240000000c00 */
[----:B0-----:R-:W-:Y:S01]  /*10750*/  SHF.L.U32 R38, R8, 0x10, RZ ;  /* 0x0000001008267819 */ /* 0x001fe200000006ff */
[----:B------:R-:W-:Y:S01]  /*10760*/  IMAD.U32 R40, R10, 0x10000, RZ ;  /* 0x000100000a287824 */ /* 0x000fe200078e00ff */
[----:B------:R-:W-:Y:S01]  /*10770*/  LOP3.LUT R8, R8, 0xffff0000, RZ, 0xc0, !PT ;  /* 0xffff000008087812 */ /* 0x000fe200078ec0ff */
[----:B------:R-:W-:Y:S01]  /*10780*/  IMAD.U32 R39, R9, 0x10000, RZ ;  /* 0x0001000009277824 */ /* 0x000fe200078e00ff */
[----:B------:R-:W-:Y:S01]  /*10790*/  LOP3.LUT R10, R10, 0xffff0000, RZ, 0xc0, !PT ;  /* 0xffff00000a0a7812 */ /* 0x000fe200078ec0ff */
[-C--:B------:R-:W-:Y:S01]  /*107a0*/  FMUL.FTZ R44, R45, R38.reuse ;  /* 0x000000262d2c7220 */ /* 0x080fe20000410000 */
[----:B------:R-:W-:Y:S01]  /*107b0*/  FMUL.FTZ R38, R43, R38 ;  /* 0x000000262b267220 */ /* 0x000fe20000410000 */
[----:B------:R-:W-:Y:S01]  /*107c0*/  IMAD.U32 R42, R11, 0x10000, RZ ;  /* 0x000100000b2a7824 */ /* 0x000fe200078e00ff */
[----:B------:R-:W-:Y:S01]  /*107d0*/  LOP3.LUT R9, R9, 0xffff0000, RZ, 0xc0, !PT ;  /* 0xffff000009097812 */ /* 0x000fe200078ec0ff */
[----:B------:R-:W-:Y:S01]  /*107e0*/  FMUL.FTZ R49, R26, R10 ;  /* 0x0000000a1a317220 */ /* 0x000fe20000410000 */
[----:B------:R-:W-:Y:S01]  /*107f0*/  LOP3.LUT R11, R11, 0xffff0000, RZ, 0xc0, !PT ;  /* 0xffff00000b0b7812 */ /* 0x000fe200078ec0ff */
[----:B--2---:R-:W0:Y:S02]  /*10800*/  LDS.128 R4, [R50] ;  /* 0x0000000032047984 */ /* 0x004e240000000c00 */
[C---:B0-----:R-:W-:Y:S01]  /*10810*/  IMAD.U32 R33, R4.reuse, 0x10000, RZ ;  /* 0x0001000004217824 */ /* 0x041fe200078e00ff */
[----:B------:R-:W-:Y:S01]  /*10820*/  LOP3.LUT R4, R4, 0xffff0000, RZ, 0xc0, !PT ;  /* 0xffff000004047812 */ /* 0x000fe200078ec0ff */
[C---:B------:R-:W-:Y:S01]  /*10830*/  IMAD.U32 R35, R6.reuse, 0x10000, RZ ;  /* 0x0001000006237824 */ /* 0x040fe200078e00ff */
[----:B------:R-:W-:Y:S01]  /*10840*/  LOP3.LUT R6, R6, 0xffff0000, RZ, 0xc0, !PT ;  /* 0xffff000006067812 */ /* 0x000fe200078ec0ff */
[-C--:B------:R-:W-:Y:S01]  /*10850*/  FFMA.FTZ R44, R43, R33.reuse, -R44 ;  /* 0x000000212b2c7223 */ /* 0x080fe2000001082c */
[----:B------:R-:W-:Y:S01]  /*10860*/  FFMA.FTZ R38, R45, R33, R38 ;  /* 0x000000212d267223 */ /* 0x000fe20000010026 */
[-C--:B------:R-:W-:Y:S01]  /*10870*/  FMUL.FTZ R43, R46, R8.reuse ;  /* 0x000000082e2b7220 */ /* 0x080fe20000410000 */
[----:B------:R-:W-:Y:S01]  /*10880*/  FMUL.FTZ R33, R24, R8 ;  /* 0x0000000818217220 */ /* 0x000fe20000410000 */
[----:B------:R-:W-:-:S02]  /*10890*/  IMAD.U32 R34, R5, 0x10000, RZ ;  /* 0x0001000005227824 */ /* 0x000fc400078e00ff */
[-C--:B------:R-:W-:Y:S01]  /*108a0*/  FMUL.FTZ R45, R48, R39.reuse ;  /* 0x00000027302d7220 */ /* 0x080fe20000410000 */
[-C--:B------:R-:W-:Y:S01]  /*108b0*/  FFMA.FTZ R43, R24, R4.reuse, -R43 ;  /* 0x00000004182b7223 */ /* 0x080fe2000001082b */
[----:B------:R-:W-:Y:S01]  /*108c0*/  FFMA.FTZ R33, R46, R4, R33 ;  /* 0x000000042e217223 */ /* 0x000fe20000010021 */
[-C--:B------:R-:W-:Y:S01]  /*108d0*/  FMUL.FTZ R4, R53, R40.reuse ;  /* 0x0000002835047220 */ /* 0x080fe20000410000 */
[----:B------:R-:W-:Y:S02]  /*108e0*/  IMAD.U32 R37, R7, 0x10000, RZ ;  /* 0x0001000007257824 */ /* 0x000fe400078e00ff */
[C---:B------:R-:W-:Y:S01]  /*108f0*/  FMUL.FTZ R40, R47.reuse, R40 ;  /* 0x000000282f287220 */ /* 0x040fe20000410000 */
[----:B------:R-:W-:Y:S01]  /*10900*/  FMUL.FTZ R39, R28, R39 ;  /* 0x000000271c277220 */ /* 0x000fe20000410000 */
[----:B------:R-:W-:Y:S01]  /*10910*/  FFMA.FTZ R8, R47, R35, -R4 ;  /* 0x000000232f087223 */ /* 0x000fe20000010804 */
[----:B------:R-:W-:Y:S01]  /*10920*/  FMUL.FTZ R4, R55, R42 ;  /* 0x0000002a37047220 */ /* 0x000fe20000410000 */
[----:B------:R-:W-:Y:S01]  /*10930*/  FMUL.FTZ R47, R30, R10 ;  /* 0x0000000a1e2f7220 */ /* 0x000fe20000410000 */
[----:B------:R-:W-:Y:S01]  /*10940*/  FFMA.FTZ R45, R28, R34, -R45 ;  /* 0x000000221c2d7223 */ /* 0x000fe2000001082d */
[----:B------:R-:W-:Y:S01]  /*10950*/  LOP3.LUT R5, R5, 0xffff0000, RZ, 0xc0, !PT ;  /* 0xffff000005057812 */ /* 0x000fe200078ec0ff */
[----:B------:R-:W-:Y:S01]  /*10960*/  FFMA.FTZ R49, R30, R6, R49 ;  /* 0x000000061e317223 */ /* 0x000fe20000010031 */
[----:B------:R-:W-:Y:S01]  /*10970*/  LOP3.LUT R7, R7, 0xffff0000, RZ, 0xc0, !PT ;  /* 0xffff000007077812 */ /* 0x000fe200078ec0ff */
[----:B------:R-:W-:Y:S01]  /*10980*/  FFMA.FTZ R28, R51, R37, -R4 ;  /* 0x00000025331c7223 */ /* 0x000fe20000010804 */
[----:B------:R-:W-:Y:S01]  /*10990*/  FFMA.FTZ R39, R48, R34, R39 ;  /* 0x0000002230277223 */ /* 0x000fe20000010027 */
[----:B------:R-:W-:Y:S01]  /*109a0*/  FFMA.FTZ R47, R26, R6, -R47 ;  /* 0x000000061a2f7223 */ /* 0x000fe2000001082f */
[----:B------:R-:W-:Y:S01]  /*109b0*/  FMUL.FTZ R4, R29, R9 ;  /* 0x000000091d047220 */ /* 0x000fe20000410000 */
        /* <DEDUP_REMOVED lines=20> */
.L_x_3911:
[----:B------:R-:W-:Y:S05]  /*10b00*/  BSYNC B1 ;  /* 0x0000000000017941 */ /* 0x000fea0003800000 */
.L_x_3910:
[----:B------:R-:W-:Y:S05]  /*10b10*/  @P2 BRA `(.L_x_3886) ;  /* 0x00000004005c2947 */ /* 0x000fea0003800000 */
[----:B------:R-:W0:Y:S01]  /*10b20*/  LDL R43, [R1+0x60] ;  /* 0x00006000012b7983 */ /* 0x000e220000100800 */
[----:B------:R-:W-:Y:S01]  /*10b30*/  LEA.HI R41, R41, R197, RZ, 0x1d ;  /* 0x000000c529297211 */ /* 0x000fe200078fe8ff */
[----:B------:R-:W-:Y:S01]  /*10b40*/  IMAD.U32 R35, R14, 0x10000, RZ ;  /* 0x000100000e237824 */ /* 0x000fe200078e00ff */
[----:B------:R-:W-:Y:S01]  /*10b50*/  SHF.L.U32 R33, R0, 0x10, RZ ;  /* 0x0000001000217819 */ /* 0x000fe200000006ff */
[----:B-1----:R-:W-:Y:S01]  /*10b60*/  IMAD.U32 R42, R15, 0x10000, RZ ;  /* 0x000100000f2a7824 */ /* 0x002fe200078e00ff */
[----:B--2---:R-:W-:Y:S01]  /*10b70*/  SHF.R.S32.HI R6, RZ, 0x1f, R41 ;  /* 0x0000001fff067819 */ /* 0x004fe20000011429 */
[----:B------:R-:W-:Y:S01]  /*10b80*/  IMAD.SHL.U32 R4, R41, 0x8, RZ ;  /* 0x0000000829047824 */ /* 0x000fe200078e00ff */
[----:B------:R-:W-:Y:S01]  /*10b90*/  LOP3.LUT R40, R14, 0xffff0000, RZ, 0xc0, !PT ;  /* 0xffff00000e287812 */ /* 0x000fe200078ec0ff */
[----:B------:R-:W-:Y:S01]  /*10ba0*/  IMAD.U32 R38, R3, 0x10000, RZ ;  /* 0x0001000003267824 */ /* 0x000fe200078e00ff */
[----:B------:R-:W-:Y:S01]  /*10bb0*/  LEA.HI R6, R6, R41, RZ, 0x3 ;  /* 0x0000002906067211 */ /* 0x000fe200078f18ff */
[----:B------:R-:W-:Y:S01]  /*10bc0*/  IMAD.U32 R39, R20, 0x10000, RZ ;  /* 0x0001000014277824 */ /* 0x000fe200078e00ff */
[----:B------:R-:W-:Y:S01]  /*10bd0*/  LOP3.LUT R4, R203, 0x38, R4, 0xf8, !PT ;  /* 0x00000038cb047812 */ /* 0x000fe200078ef804 */
[----:B------:R-:W-:Y:S01]  /*10be0*/  IMAD.U32 R37, R12, 0x10000, RZ ;  /* 0x000100000c257824 */ /* 0x000fe200078e00ff */
[----:B------:R-:W-:Y:S01]  /*10bf0*/  LOP3.LUT R0, R0, 0xffff0000, RZ, 0xc0, !PT ;  /* 0xffff000000007812 */ /* 0x000fe200078ec0ff */
[----:B------:R-:W-:Y:S01]  /*10c00*/  IMAD.SHL.U32 R6, R6, 0x400, RZ ;  /* 0x0000040006067824 */ /* 0x000fe200078e00ff */
[----:B------:R-:W-:-:S02]  /*10c10*/  LOP3.LUT R4, R4, R59, RZ, 0x3c, !PT ;  /* 0x0000003b04047212 */ /* 0x000fc400078e3cff */
[----:B------:R-:W-:Y:S02]  /*10c20*/  LOP3.LUT R12, R12, 0xffff0000, RZ, 0xc0, !PT ;  /* 0xffff00000c0c7812 */ /* 0x000fe400078ec0ff */
[----:B------:R-:W-:Y:S02]  /*10c30*/  LOP3.LUT R6, R6, 0x7fffe000, RZ, 0xc0, !PT ;  /* 0x7fffe00006067812 */ /* 0x000fe400078ec0ff */
[----:B------:R-:W-:Y:S02]  /*10c40*/  LOP3.LUT R20, R20, 0xffff0000, RZ, 0xc0, !PT ;  /* 0xffff000014147812 */ /* 0x000fe400078ec0ff */
[----:B------:R-:W-:Y:S02]  /*10c50*/  IADD3 R9, R4, R6, R219 ;  /* 0x0000000604097210 */ /* 0x000fe40007ffe0db */
[----:B------:R-:W-:Y:S02]  /*10c60*/  LOP3.LUT R15, R15, 0xffff0000, RZ, 0xc0, !PT ;  /* 0xffff00000f0f7812 */ /* 0x000fe400078ec0ff */
[----:B------:R-:W-:Y:S01]  /*10c70*/  LOP3.LUT R3, R3, 0xffff0000, RZ, 0xc0, !PT ;  /* 0xffff000003037812 */ /* 0x000fe200078ec0ff */
[----:B------:R-:W-:-:S05]  /*10c80*/  IMAD R24, R9, 0x2, R2 ;  /* 0x0000000209187824 */ /* 0x000fca00078e0202 */
[----:B------:R-:W1:Y:S02]  /*10c90*/  LDS.128 R8, [R24+0x12400] ;  /* 0x0124000018087984 */ /* 0x000e640000000c00 */
[C---:B-1----:R-:W-:Y:S01]  /*10ca0*/  IMAD.U32 R29, R8.reuse, 0x10000, RZ ;  /* 0x00010000081d7824 */ /* 0x042fe200078e00ff */
[----:B------:R-:W-:Y:S01]  /*10cb0*/  LOP3.LUT R8, R8, 0xffff0000, RZ, 0xc0, !PT ;  /* 0xffff000008087812 */ /* 0x000fe200078ec0ff */
[C---:B------:R-:W-:Y:S01]  /*10cc0*/  IMAD.U32 R30, R9.reuse, 0x10000, RZ ;  /* 0x00010000091e7824 */ /* 0x040fe200078e00ff */
[----:B------:R-:W-:Y:S01]  /*10cd0*/  LOP3.LUT R9, R9, 0xffff0000, RZ, 0xc0, !PT ;  /* 0xffff000009097812 */ /* 0x000fe200078ec0ff */
[-C--:B------:R-:W-:Y:S01]  /*10ce0*/  FMUL.FTZ R34, R35, R29.reuse ;  /* 0x0000001d23227220 */ /* 0x080fe20000410000 */
[----:B------:R-:W-:Y:S01]  /*10cf0*/  FMUL.FTZ R14, R33, R29 ;  /* 0x0000001d210e7220 */ /* 0x000fe20000410000 */
[-C--:B------:R-:W-:Y:S01]  /*10d00*/  FMUL.FTZ R29, R40, R8.reuse ;  /* 0x00000008281d7220 */ /* 0x080fe20000410000 */
[C---:B------:R-:W-:Y:S01]  /*10d10*/  IMAD.U32 R31, R10.reuse, 0x10000, RZ ;  /* 0x000100000a1f7824 */ /* 0x040fe200078e00ff */
[----:B------:R-:W-:Y:S01]  /*10d20*/  LOP3.LUT R10, R10, 0xffff0000, RZ, 0xc0, !PT ;  /* 0xffff00000a0a7812 */ /* 0x000fe200078ec0ff */
[C---:B------:R-:W-:Y:S01]  /*10d30*/  IMAD.U32 R32, R11.reuse, 0x10000, RZ ;  /* 0x000100000b207824 */ /* 0x040fe200078e00ff */
[----:B------:R-:W-:Y:S01]  /*10d40*/  LOP3.LUT R11, R11, 0xffff0000, RZ, 0xc0, !PT ;  /* 0xffff00000b0b7812 */ /* 0x000fe200078ec0ff */
[----:B0-----:R-:W0:Y:S02]  /*10d50*/  LDS.128 R4, [R43] ;  /* 0x000000002b047984 */ /* 0x001e240000000c00 */
[C---:B0-----:R-:W-:Y:S01]  /*10d60*/  IMAD.U32 R25, R4.reuse, 0x10000, RZ ;  /* 0x0001000004197824 */ /* 0x041fe200078e00ff */
[----:B------:R-:W-:Y:S01]  /*10d70*/  LOP3.LUT R4, R4, 0xffff0000, RZ, 0xc0, !PT ;  /* 0xffff000004047812 */ /* 0x000fe200078ec0ff */
[C---:B------:R-:W-:Y:S01]  /*10d80*/  IMAD.U32 R26, R5.reuse, 0x10000, RZ ;  /* 0x00010000051a7824 */ /* 0x040fe200078e00ff */
[----:B------:R-:W-:Y:S01]  /*10d90*/  LOP3.LUT R5, R5, 0xffff0000, RZ, 0xc0, !PT ;  /* 0xffff000005057812 */ /* 0x000fe200078ec0ff */
[-C--:B------:R-:W-:Y:S01]  /*10da0*/  FFMA.FTZ R34, R33, R25.reuse, -R34 ;  /* 0x0000001921227223 */ /* 0x080fe20000010822 */
[----:B------:R-:W-:Y:S01]  /*10db0*/  FFMA.FTZ R14, R35, R25, R14 ;  /* 0x00000019230e7223 */ /* 0x000fe2000001000e */
[C---:B------:R-:W-:Y:S01]  /*10dc0*/  FMUL.FTZ R25, R0.reuse, R8 ;  /* 0x0000000800197220 */ /* 0x040fe20000410000 */
[----:B------:R-:W-:Y:S01]  /*10dd0*/  FFMA.FTZ R29, R0, R4, -R29 ;  /* 0x00000004001d7223 */ /* 0x000fe2000001081d */
[-C--:B------:R-:W-:Y:S01]  /*10de0*/  FMUL.FTZ R33, R42, R30.reuse ;  /* 0x0000001e2a217220 */ /* 0x080fe20000410000 */
[----:B------:R-:W-:Y:S01]  /*10df0*/  FMUL.FTZ R35, R38, R30 ;  /* 0x0000001e26237220 */ /* 0x000fe20000410000 */
[----:B------:R-:W-:-:S02]  /*10e00*/  IMAD.U32 R27, R6, 0x10000, RZ ;  /* 0x00010000061b7824 */ /* 0x000fc400078e00ff */
[-C--:B------:R-:W-:Y:S01]  /*10e10*/  FMUL.FTZ R0, R39, R31.reuse ;  /* 0x0000001f27007220 */ /* 0x080fe20000410000 */
[----:B------:R-:W-:Y:S01]  /*10e20*/  FFMA.FTZ R25, R40, R4, R25 ;  /* 0x0000000428197223 */ /* 0x000fe20000010019 */
[-C--:B------:R-:W-:Y:S01]  /*10e30*/  FFMA.FTZ R33, R38, R26.reuse, -R33 ;  /* 0x0000001a26217223 */ /* 0x080fe20000010821 */
[----:B------:R-:W-:Y:S01]  /*10e40*/  FFMA.FTZ R35, R42, R26, R35 ;  /* 0x0000001a2a237223 */ /* 0x000fe20000010023 */
[C---:B------:R-:W-:Y:S01]  /*10e50*/  FMUL.FTZ R4, R37.reuse, R31 ;  /* 0x0000001f25047220 */ /* 0x040fe20000410000 */
[-C--:B------:R-:W-:Y:S01]  /*10e60*/  FFMA.FTZ R8, R37, R27.reuse, -R0 ;  /* 0x0000001b25087223 */ /* 0x080fe20000010800 */
[----:B------:R-:W-:Y:S02]  /*10e70*/  IMAD.U32 R26, R21, 0x10000, RZ ;  /* 0x00010000151a7824 */ /* 0x000fe400078e00ff */
[-C--:B------:R-:W-:Y:S01]  /*10e80*/  FMUL.FTZ R31, R20, R10.reuse ;  /* 0x0000000a141f7220 */ /* 0x080fe20000410000 */
[----:B------:R-:W-:Y:S02]  /*10e90*/  IMAD.U32 R0, R13, 0x10000, RZ ;  /* 0x000100000d007824 */ /* 0x000fe400078e00ff */
[----:B------:R-:W-:Y:S01]  /*10ea0*/  FMUL.FTZ R37, R12, R10 ;  /* 0x0000000a0c257220 */ /* 0x000fe20000410000 */
[----:B------:R-:W-:Y:S01]  /*10eb0*/  LOP3.LUT R6, R6, 0xffff0000, RZ, 0xc0, !PT ;  /* 0xffff000006067812 */ /* 0x000fe200078ec0ff */
[----:B------:R-:W-:Y:S01]  /*10ec0*/  FFMA.FTZ R10, R39, R27, R4 ;  /* 0x0000001b270a7223 */ /* 0x000fe20000010004 */
[----:B------:R-:W-:-:S02]  /*10ed0*/  IMAD.U32 R28, R7, 0x10000, RZ ;  /* 0x00010000071c7824 */ /* 0x000fc400078e00ff */
[-C--:B------:R-:W-:Y:S01]  /*10ee0*/  FMUL.FTZ R27, R26, R32.reuse ;  /* 0x000000201a1b7220 */ /* 0x080fe20000410000 */
[----:B------:R-:W-:Y:S01]  /*10ef0*/  LOP3.LUT R21, R21, 0xffff0000, RZ, 0xc0, !PT ;  /* 0xffff000015157812 */ /* 0x000fe200078ec0ff */
[----:B------:R-:W-:Y:S01]  /*10f00*/  FMUL.FTZ R39, R0, R32 ;  /* 0x0000002000277220 */ /* 0x000fe20000410000 */
[----:B------:R-:W-:Y:S01]  /*10f10*/  LOP3.LUT R13, R13, 0xffff0000, RZ, 0xc0, !PT ;  /* 0xffff00000d0d7812 */ /* 0x000fe200078ec0ff */
[-C--:B------:R-:W-:Y:S01]  /*10f20*/  FFMA.FTZ R31, R12, R6.reuse, -R31 ;  /* 0x000000060c1f7223 */ /* 0x080fe2000001081f */
[----:B------:R-:W-:Y:S01]  /*10f30*/  LOP3.LUT R7, R7, 0xffff0000, RZ, 0xc0, !PT ;  /* 0xffff000007077812 */ /* 0x000fe200078ec0ff */
[----:B------:R-:W-:Y:S01]  /*10f40*/  FFMA.FTZ R37, R20, R6, R37 ;  /* 0x0000000614257223 */ /* 0x000fe20000010025 */
        /* <DEDUP_REMOVED lines=20> */
.L_x_3886:
[----:B------:R-:W-:Y:S05]  /*11090*/  BSYNC B0 ;  /* 0x0000000000007941 */ /* 0x000fea0003800000 */
.L_x_3867:
[----:B------:R-:W-:Y:S01]  /*110a0*/  @!PT LDS RZ, [RZ] ;  /* 0x00000000fffff984 */ /* 0x000fe20000000800 */
[----:B------:R-:W-:Y:S01]  /*110b0*/  @!PT LDS RZ, [RZ] ;  /* 0x00000000fffff984 */ /* 0x000fe20000000800 */
[----:B------:R-:W-:Y:S01]  /*110c0*/  @!PT LDS RZ, [RZ] ;  /* 0x00000000fffff984 */ /* 0x000fe20000000800 */
[----:B------:R-:W-:Y:S01]  /*110d0*/  @!PT LDS RZ, [RZ] ;  /* 0x00000000fffff984 */ /* 0x000fe20000000800 */
[----:B------:R5:W-:Y:S06]  /*110e0*/  MEMBAR.ALL.CTA ;  /* 0x0000000000007992 */ /* 0x000bec0000008000 */
[----:B-----5:R-:W5:Y:S01]  /*110f0*/  FENCE.VIEW.ASYNC.S ;  /* 0x00000000000073c6 */ /* 0x020f620000000000 */
[----:B------:R-:W-:Y:S05]  /*11100*/  WARPSYNC.ALL ;  /* 0x0000000000007948 */ /* 0x000fea0003800000 */
[----:B-----5:R-:W-:Y:S06]  /*11110*/  BAR.SYNC.DEFER_BLOCKING 0xd, 0x100 ;  /* 0x0344000000007b1d */ /* 0x020fec0000010000 */
.L_x_3865:
[----:B------:R-:W-:-:S05]  /*11120*/  IMAD.U32 R0, RZ, RZ, UR59 ;  /* 0x0000003bff007e24 */ /* 0x000fca000f8e00ff */
[----:B------:R-:W-:-:S13]  /*11130*/  ISETP.NE.AND P0, PT, R0, 0x3, PT ;  /* 0x000000030000780c */ /* 0x000fda0003f05270 */
[----:B------:R-:W-:Y:S05]  /*11140*/  @!P0 BRA `(.L_x_3912) ;  /* 0x0000000000048947 */ /* 0x000fea0003800000 */
[----:B------:R-:W-:Y:S01]  /*11150*/  BPT.TRAP 0x1 ;  /* 0x000000040000795c */ /* 0x000fe20000300000 */
.L_x_3912:
[----:B01----:R-:W-:Y:S01]  /*11160*/  IMAD R3, R209, 0x8, R2 ;  /* 0x00000008d1037824 */ /* 0x003fe200078e0202 */
[----:B------:R-:W-:-:S04]  /*11170*/  SHF.L.U32 R0, R220, 0x1f, RZ ;  /* 0x0000001fdc007819 */ /* 0x000fc800000006ff */
[----:B------:R0:W1:Y:S01]  /*11180*/  SYNCS.PHASECHK.TRANS64.TRYWAIT P1, [R3+URZ+0x30830], R0 ;  /* 0x03083000030075a7 */ /* 0x000062000802017f */
[----:B------:R-:W-:Y:S05]  /*11190*/  @!P0 BRA `(.L_x_3913) ;  /* 0x0000000000048947 */ /* 0x000fea0003800000 */
[----:B------:R-:W-:Y:S01]  /*111a0*/  BPT.TRAP 0x1 ;  /* 0x000000040000795c */ /* 0x000fe20000300000 */
.L_x_3913:
[----:B------:R-:W-:Y:S01]  /*111b0*/  MOV R119, RZ ;  /* 0x000000ff00777202 */ /* 0x000fe20000000f00 */
[----:B-1----:R-:W-:Y:S06]  /*111c0*/  @P1 BRA `(.L_x_3914) ;  /* 0x0000000000081947 */ /* 0x002fec0003800000 */
[----:B------:R-:W1:Y:S02]  /*111d0*/  SYNCS.PHASECHK.TRANS64.TRYWAIT P1, [R3+URZ+0x30830], R0 ;  /* 0x03083000030075a7 */ /* 0x000e64000802017f */
[----:B-1----:R-:W-:Y:S05]  /*111e0*/  @!P1 BRA `(.L_x_3915) ;  /* 0x00000104009c9947 */ /* 0x002fea0003800000 */
.L_x_3914:
[----:B------:R-:W-:Y:S05]  /*111f0*/  WARPSYNC.ALL ;  /* 0x0000000000007948 */ /* 0x000fea0003800000 */
[----:B01----:R-:W-:Y:S01]  /*11200*/  VIADD R0, R2, 0x1e400 ;  /* 0x0001e40002007836 */ /* 0x003fe20000000000 */
[----:B------:R-:W-:Y:S01]  /*11210*/  R2UR UR4, R36 ;  /* 0x00000000240472ca */ /* 0x000fe200000e0000 */
[----:B--234-:R-:W-:Y:S01]  /*11220*/  IMAD.MOV.U32 R5, RZ, RZ, 0x40000040 ;  /* 0x40000040ff057424 */ /* 0x01cfe200078e00ff */
[----:B------:R-:W-:Y:S01]  /*11230*/  WARPGROUP.ARRIVE ;  /* 0x00000000000079c5 */ /* 0x000fe20000000000 */
[----:B------:R-:W-:Y:S01]  /*11240*/  UMOV UR9, 0x40000040 ;  /* 0x4000004000097882 */ /* 0x000fe20000000000 */
[----:B------:R-:W-:Y:S01]  /*11250*/  SHF.R.U32.HI R0, RZ, 0x4, R0 ;  /* 0x00000004ff007819 */ /* 0x000fe20000011600 */
[----:B------:R-:W-:Y:S01]  /*11260*/  IMAD.MOV.U32 R7, RZ, RZ, 0x40000040 ;  /* 0x40000040ff077424 */ /* 0x000fe200078e00ff */
[----:B------:R-:W-:Y:S01]  /*11270*/  R2UR UR11, R5 ;  /* 0x00000000050b72ca */ /* 0x000fe200000e0000 */
[----:B------:R-:W-:Y:S01]  /*11280*/  IMAD.U32 R9, RZ, RZ, UR9 ;  /* 0x00000009ff097e24 */ /* 0x000fe2000f8e00ff */
[----:B------:R-:W-:Y:S01]  /*11290*/  LOP3.LUT R0, R0, 0x3fff, RZ, 0xc0, !PT ;  /* 0x00003fff00007812 */ /* 0x000fe200078ec0ff */
[----:B------:R-:W-:Y:S01]  /*112a0*/  UMOV UR53, 0x40000040 ;  /* 0x4000004000357882 */ /* 0x000fe20000000000 */
[----:B------:R-:W-:Y:S01]  /*112b0*/  UMOV UR49, 0x40000040 ;  /* 0x4000004000317882 */ /* 0x000fe20000000000 */
[----:B------:R-:W-:Y:S01]  /*112c0*/  UMOV UR45, 0x40000040 ;  /* 0x40000040002d7882 */ /* 0x000fe20000000000 */
[----:B------:R-:W-:Y:S01]  /*112d0*/  LOP3.LUT R221, R0, 0x10000, RZ, 0xfc, !PT ;  /* 0x0001000000dd7812 */ /* 0x000fe200078efcff */
[----:B------:R-:W-:Y:S01]  /*112e0*/  ULOP3.LUT UR4, UR4, 0x10000, URZ, 0xfc, !UPT ;  /* 0x0001000004047892 */ /* 0x000fe2000f8efc3f */
[----:B------:R-:W-:Y:S01]  /*112f0*/  IMAD.MOV.U32 R5, RZ, RZ, 0x40000040 ;  /* 0x40000040ff057424 */ /* 0x000fe200078e00ff */
[----:B------:R-:W-:Y:S01]  /*11300*/  UMOV UR41, 0x40000040 ;  /* 0x4000004000297882 */ /* 0x000fe20000000000 */
[----:B------:R-:W-:Y:S01]  /*11310*/  UMOV UR37, 0x40000040 ;  /* 0x4000004000257882 */ /* 0x000fe20000000000 */
[----:B------:R-:W-:Y:S01]  /*11320*/  IMAD R4, R209, 0x900, R221 ;  /* 0x00000900d1047824 */ /* 0x000fe200078e02dd */
[----:B------:R-:W-:Y:S01]  /*11330*/  UIADD3 UR5, UR4, 0x2, URZ ;  /* 0x0000000204057890 */ /* 0x000fe2000fffe03f */
[----:B------:R-:W-:Y:S01]  /*11340*/  R2UR UR39, R5 ;  /* 0x00000000052772ca */ /* 0x000fe200000e0000 */
[----:B------:R-:W-:Y:S01]  /*11350*/  UMOV UR8, UR4 ;  /* 0x0000000400087c82 */ /* 0x000fe20008000000 */
[C---:B------:R-:W-:Y:S01]  /*11360*/  VIADD R6, R4.reuse, 0x2 ;  /* 0x0000000204067836 */ /* 0x040fe20000000000 */
[----:B------:R-:W-:Y:S01]  /*11370*/  R2UR UR10, R4 ;  /* 0x00000000040a72ca */ /* 0x000fe200000e0000 */
[----:B------:R-:W-:Y:S01]  /*11380*/  IMAD.U32 R8, RZ, RZ, UR8 ;  /* 0x00000008ff087e24 */ /* 0x000fe2000f8e00ff */
[----:B------:R-:W-:-:S02]  /*11390*/  UIADD3 UR52, UR4, 0x406, URZ ;  /* 0x0000040604347890 */ /* 0x000fc4000fffe03f */
[----:B------:R-:W-:Y:S02]  /*113a0*/  UIADD3 UR48, UR4, 0x800, URZ ;  /* 0x0000080004307890 */ /* 0x000fe4000fffe03f */
[----:B------:R0:W-:Y:S01]  /*113b0*/  STL.64 [R1+0x38], R8 ;  /* 0x0000380801007387 */ /* 0x0001e20000100a00 */
[----:B------:R-:W-:Y:S02]  /*113c0*/  UIADD3 UR44, UR4, 0x802, URZ ;  /* 0x00000802042c7890 */ /* 0x000fe4000fffe03f */
[----:B------:R-:W-:Y:S02]  /*113d0*/  UIADD3 UR40, UR4, 0x804, URZ ;  /* 0x0000080404287890 */ /* 0x000fe4000fffe03f */
[----:B------:R-:W-:Y:S02]  /*113e0*/  UIADD3 UR36, UR4, 0x806, URZ ;  /* 0x0000080604247890 */ /* 0x000fe4000fffe03f */
[----:B------:R-:W-:Y:S01]  /*113f0*/  HGMMA.64x96x16.F32.BF16 R24, gdesc[UR8], RZ, !UPT, gsb0 ;  /* 0x01600000081879f0 */ /* 0x000fe2000c0018ff */
[----:B------:R-:W-:Y:S01]  /*11400*/  R2UR UR10, R6 ;  /* 0x00000000060a72ca */ /* 0x000fe200000e0000 */
[----:B------:R-:W-:Y:S01]  /*11410*/  UMOV UR8, UR5 ;  /* 0x0000000500087c82 */ /* 0x000fe20008000000 */
[----:B------:R-:W-:Y:S01]  /*11420*/  R2UR UR11, R7 ;  /* 0x00000000070b72ca */ /* 0x000fe200000e0000 */
[----:B------:R-:W-:Y:S01]  /*11430*/  UMOV UR9, 0x40000040 ;  /* 0x4000004000097882 */ /* 0x000fe20000000000 */
[----:B------:R-:W-:Y:S01]  /*11440*/  VIADD R6, R4, 0x4 ;  /* 0x0000000404067836 */ /* 0x000fe20000000000 */
[----:B------:R-:W-:Y:S01]  /*11450*/  UIADD3 UR5, UR4, 0x4, URZ ;  /* 0x0000000404057890 */ /* 0x000fe2000fffe03f */
[----:B------:R-:W-:-:S02]  /*11460*/  IMAD.MOV.U32 R7, RZ, RZ, 0x40000040 ;  /* 0x40000040ff077424 */ /* 0x000fc400078e00ff */
[----:B0-----:R-:W-:Y:S02]  /*11470*/  IMAD.U32 R8, RZ, RZ, UR8 ;  /* 0x00000008ff087e24 */ /* 0x001fe4000f8e00ff */
[----:B------:R-:W-:-:S05]  /*11480*/  IMAD.U32 R9, RZ, RZ, UR9 ;  /* 0x00000009ff097e24 */ /* 0x000fca000f8e00ff */
[----:B------:R0:W-:Y:S01]  /*11490*/  STL.64 [R1+0x30], R8 ;  /* 0x0000300801007387 */ /* 0x0001e20000100a00 */
[----:B------:R-:W-:Y:S02]  /*114a0*/  WARPGROUP.DEPBAR.LE gsb0, 0x0 ;  /* 0x00008000000079c5 */ /* 0x000fe40000010000 */
[----:B------:R-:W-:-:S06]  /*114b0*/  WARPGROUP.ARRIVE ;  /* 0x00000000000079c5 */ /* 0x000fcc0000000000 */
[----:B------:R-:W-:Y:S01]  /*114c0*/  HGMMA.64x96x16.F32.BF16 R24, gdesc[UR8], R24, gsb0 ;  /* 0x01600000081879f0 */ /* 0x000fe20008001818 */
[----:B------:R-:W-:Y:S01]  /*114d0*/  R2UR UR10, R6 ;  /* 0x00000000060a72ca */ /* 0x000fe200000e0000 */
[----:B------:R-:W-:Y:S01]  /*114e0*/  UMOV UR8, UR5 ;  /* 0x0000000500087c82 */ /* 0x000fe20008000000 */
[----:B------:R-:W-:Y:S01]  /*114f0*/  R2UR UR11, R7 ;  /* 0x00000000070b72ca */ /* 0x000fe200000e0000 */
[----:B------:R-:W-:Y:S01]  /*11500*/  UMOV UR9, 0x40000040 ;  /* 0x4000004000097882 */ /* 0x000fe20000000000 */
[----:B------:R-:W-:Y:S01]  /*11510*/  VIADD R6, R4, 0x6 ;  /* 0x0000000604067836 */ /* 0x000fe20000000000 */
[----:B------:R-:W-:Y:S01]  /*11520*/  UIADD3 UR5, UR4, 0x6, URZ ;  /* 0x0000000604057890 */ /* 0x000fe2000fffe03f */
[----:B------:R-:W-:Y:S01]  /*11530*/  IMAD.MOV.U32 R7, RZ, RZ, 0x40000040 ;  /* 0x40000040ff077424 */ /* 0x000fe200078e00ff */
[----:B0-----:R-:W-:Y:S01]  /*11540*/  MOV R8, UR8 ;  /* 0x0000000800087c02 */ /* 0x001fe20008000f00 */
        /* <DEDUP_REMOVED lines=11> */
[----:B------:R-:W-:Y:S02]  /*11600*/  IMAD.MOV.U32 R7, RZ, RZ, 0x40000040 ;  /* 0x40000040ff077424 */ /* 0x000fe400078e00ff */
        /* <DEDUP_REMOVED lines=11> */
[----:B------:R-:W-:Y:S01]  /*116c0*/  MOV R7, 0x40000040 ;  /* 0x4000004000077802 */ /* 0x000fe20000000f00 */
[----:B------:R-:W-:Y:S01]  /*116d0*/  UIADD3 UR5, UR4, 0x402, URZ ;  /* 0x0000040204057890 */ /* 0x000fe2000fffe03f */
        /* <DEDUP_REMOVED lines=23> */
[----:B------:R-:W-:Y:S02]  /*11850*/  VIADD R6, R4, 0x306 ;  /* 0x0000030604067836 */ /* 0x000fe40000000000 */
[----:B------:R-:W-:Y:S02]  /*11860*/  IMAD.MOV.U32 R7, RZ, RZ, 0x40000040 ;  /* 0x40000040ff077424 */ /* 0x000fe400078e00ff */
[----:B0-----:R-:W-:Y:S01]  /*11870*/  IMAD.U32 R8, RZ, RZ, UR8 ;  /* 0x00000008ff087e24 */ /* 0x001fe2000f8e00ff */
[----:B------:R-:W-:Y:S01]  /*11880*/  R2UR UR54, R6 ;  /* 0x00000000063672ca */ /* 0x000fe200000e0000 */
[----:B------:R-:W-:Y:S01]  /*11890*/  VIADD R6, R4, 0x600 ;  /* 0x0000060004067836 */ /* 0x000fe20000000000 */
[----:B------:R-:W-:Y:S01]  /*118a0*/  R2UR UR55, R7 ;  /* 0x00000000073772ca */ /* 0x000fe200000e0000 */
[----:B------:R-:W-:-:S02]  /*118b0*/  IMAD.MOV.U32 R7, RZ, RZ, 0x40000040 ;  /* 0x40000040ff077424 */ /* 0x000fc400078e00ff */
[----:B------:R-:W-:Y:S01]  /*118c0*/  IMAD.U32 R9, RZ, RZ, UR9 ;  /* 0x00000009ff097e24 */ /* 0x000fe2000f8e00ff */
[----:B------:R-:W-:Y:S02]  /*118d0*/  R2UR UR50, R6 ;  /* 0x00000000063272ca */ /* 0x000fe400000e0000 */
[----:B------:R-:W-:Y:S01]  /*118e0*/  R2UR UR51, R7 ;  /* 0x00000000073372ca */ /* 0x000fe200000e0000 */
[----:B------:R-:W-:Y:S01]  /*118f0*/  IMAD.MOV.U32 R7, RZ, RZ, 0x40000040 ;  /* 0x40000040ff077424 */ /* 0x000fe200078e00ff */
[----:B------:R-:W-:Y:S01]  /*11900*/  IADD3 R6, R4, 0x602, RZ ;  /* 0x0000060204067810 */ /* 0x000fe20007ffe0ff */
[----:B------:R0:W-:Y:S03]  /*11910*/  STL.64 [R1+0x8], R8 ;  /* 0x0000080801007387 */ /* 0x0001e60000100a00 */
[----:B------:R-:W-:Y:S01]  /*11920*/  R2UR UR46, R6 ;  /* 0x00000000062e72ca */ /* 0x000fe200000e0000 */
[----:B------:R-:W-:Y:S01]  /*11930*/  VIADD R6, R4, 0x604 ;  /* 0x0000060404067836 */ /* 0x000fe20000000000 */
[----:B------:R-:W-:Y:S01]  /*11940*/  R2UR UR47, R7 ;  /* 0x00000000072f72ca */ /* 0x000fe200000e0000 */
[----:B------:R-:W-:-:S02]  /*11950*/  IMAD.MOV.U32 R7, RZ, RZ, 0x40000040 ;  /* 0x40000040ff077424 */ /* 0x000fc400078e00ff */
[----:B------:R-:W-:Y:S01]  /*11960*/  VIADD R4, R4, 0x606 ;  /* 0x0000060604047836 */ /* 0x000fe20000000000 */
[----:B------:R-:W-:Y:S02]  /*11970*/  R2UR UR42, R6 ;  /* 0x00000000062a72ca */ /* 0x000fe400000e0000 */
[----:B------:R-:W-:Y:S02]  /*11980*/  R2UR UR43, R7 ;  /* 0x00000000072b72ca */ /* 0x000fe400000e0000 */
[----:B------:R-:W-:Y:S01]  /*11990*/  R2UR UR38, R4 ;  /* 0x00000000042672ca */ /* 0x000fe200000e0000 */
        /* <DEDUP_REMOVED lines=19> */
[----:B0-----:R-:W-:Y:S05]  /*11ad0*/  @!P0 BRA `(.L_x_3916) ;  /* 0x0000000000048947 */ /* 0x001fea0003800000 */
[----:B------:R-:W-:Y:S01]  /*11ae0*/  BPT.TRAP 0x1 ;  /* 0x000000040000795c */ /* 0x000fe20000300000 */
.L_x_3916:
[----:B------:R-:W2:Y:S01]  /*11af0*/  LDL R12, [R1+0x78] ;  /* 0x00007800010c7983 */ /* 0x000ea20000100800 */
[----:B------:R-:W-:Y:S01]  /*11b00*/  ULDC UR4, c[0x0][0x9d8] ;  /* 0x0002760000047ab9 */ /* 0x000fe20000000800 */
[----:B------:R-:W-:Y:S01]  /*11b10*/  ULDC UR5, c[0x0][0x988] ;  /* 0x0002620000057ab9 */ /* 0x000fe20000000800 */
        /* <DEDUP_REMOVED lines=48> */
[----:B------:R-:W-:Y:S01]  /*11e20*/  P2R R8, PR, RZ, 0x1 ;  /* 0x00000001ff087803 */ /* 0x000fe20000000000 */
[----:B------:R-:W-:Y:S01]  /*11e30*/  FMUL.FTZ R63, R63, UR4 ;  /* 0x000000043f3f7c20 */ /* 0x000fe20008410000 */
[----:B------:R-:W-:Y:S01]  /*11e40*/  FMUL.FTZ R66, R66, UR4 ;  /* 0x0000000442427c20 */ /* 0x000fe20008410000 */
[----:B------:R-:W-:Y:S01]  /*11e50*/  FMUL.FTZ R67, R67, UR4 ;  /* 0x0000000443437c20 */ /* 0x000fe20008410000 */
[----:B------:R-:W-:Y:S01]  /*11e60*/  FMUL.FTZ R70, R70, UR4 ;  /* 0x0000000446467c20 */ /* 0x000fe20008410000 */
[----:B------:R-:W-:Y:S01]  /*11e70*/  FMUL.FTZ R71, R71, UR4 ;  /* 0x0000000447477c20 */ /* 0x000fe20008410000 */
[----:B------:R-:W4:Y:S01]  /*11e80*/  MUFU.TANH R33, R33 ;  /* 0x0000002100217308 */ /* 0x000f220000002400 */
[----:B------:R-:W-:Y:S01]  /*11e90*/  VIADD R3, R3, 0x30840 ;  /* 0x0003084003037836 */ /* 0x000fe20000000000 */
[----:B------:R-:W-:Y:S01]  /*11ea0*/  ULDC UR38, c[0x0][0x9d8] ;  /* 0x0002760000267ab9 */ /* 0x000fe20000000800 */
[----:B------:R-:W-:Y:S01]  /*11eb0*/  ULDC UR39, c[0x0][0x988] ;  /* 0x0002620000277ab9 */ /* 0x000fe20000000800 */
[----:B------:R-:W-:Y:S01]  /*11ec0*/  BSSY B0, `(.L_x_3917) ;  /* 0x0000483000007945 */ /* 0x000fe20003800000 */
[-C--:B------:R-:W-:Y:S01]  /*11ed0*/  MOV R118, R119.reuse ;  /* 0x0000007700767202 */ /* 0x080fe20000000f00 */
[----:B------:R-:W-:Y:S01]  /*11ee0*/  IMAD.MOV.U32 R117, RZ, RZ, R119 ;  /* 0x000000ffff757224 */ /* 0x000fe200078e0077 */
[----:B------:R-:W-:Y:S01]  /*11ef0*/  PRMT R3, R222, 0x654, R3 ;  /* 0x00000654de037816 */ /* 0x000fe20000000003 */
[----:B------:R-:W4:Y:S01]  /*11f00*/  MUFU.TANH R6, R27 ;  /* 0x0000001b00067308 */ /* 0x000f220000002400 */
[--C-:B------:R-:W-:Y:S01]  /*11f10*/  IMAD.MOV.U32 R116, RZ, RZ, R119.reuse ;  /* 0x000000ffff747224 */ /* 0x100fe200078e0077 */
[-C--:B------:R-:W-:Y:S01]  /*11f20*/  MOV R107, R119.reuse ;  /* 0x00000077006b7202 */ /* 0x080fe20000000f00 */
[----:B------:R4:W-:Y:S01]  /*11f30*/  SYNCS.ARRIVE.TRANS64.RED.A1T0 RZ, [R3+URZ], RZ ;  /* 0x000000ff03ff79a7 */ /* 0x0009e2000810043f */
[--C-:B------:R-:W-:Y:S01]  /*11f40*/  IMAD.MOV.U32 R115, RZ, RZ, R119.reuse ;  /* 0x000000ffff737224 */ /* 0x100fe200078e0077 */
[-C--:B------:R-:W-:Y:S01]  /*11f50*/  MOV R96, R119.reuse ;  /* 0x0000007700607202 */ /* 0x080fe20000000f00 */
[--C-:B------:R-:W-:Y:S01]  /*11f60*/  IMAD.MOV.U32 R114, RZ, RZ, R119.reuse ;  /* 0x000000ffff727224 */ /* 0x100fe200078e0077 */
[----:B------:R-:W-:Y:S01]  /*11f70*/  MOV R74, R119 ;  /* 0x00000077004a7202 */ /* 0x000fe20000000f00 */
[----:B------:R-:W4:Y:S01]  /*11f80*/  MUFU.TANH R36, R36 ;  /* 0x0000002400247308 */ /* 0x000f220000002400 */
[----:B------:R-:W-:-:S02]  /*11f90*/  IMAD.MOV.U32 R113, RZ, RZ, R119 ;  /* 0x000000ffff717224 */ /* 0x000fc400078e0077 */
[--C-:B------:R-:W-:Y:S02]  /*11fa0*/  IMAD.MOV.U32 R112, RZ, RZ, R119.reuse ;  /* 0x000000ffff707224 */ /* 0x100fe400078e0077 */
[--C-:B------:R-:W-:Y:S02]  /*11fb0*/  IMAD.MOV.U32 R111, RZ, RZ, R119.reuse ;  /* 0x000000ffff6f7224 */ /* 0x100fe400078e0077 */
[--C-:B------:R-:W-:Y:S01]  /*11fc0*/  IMAD.MOV.U32 R110, RZ, RZ, R119.reuse ;  /* 0x000000ffff6e7224 */ /* 0x100fe200078e0077 */
[----:B------:R-:W4:Y:S01]  /*11fd0*/  MUFU.TANH R9, R30 ;  /* 0x0000001e00097308 */ /* 0x000f220000002400 */
[--C-:B------:R-:W-:Y:S02]  /*11fe0*/  IMAD.MOV.U32 R109, RZ, RZ, R119.reuse ;  /* 0x000000ffff6d7224 */ /* 0x100fe400078e0077 */
[--C-:B------:R-:W-:Y:S02]  /*11ff0*/  IMAD.MOV.U32 R108, RZ, RZ, R119.reuse ;  /* 0x000000ffff6c7224 */ /* 0x100fe400078e0077 */
[----:B------:R-:W-:-:S02]  /*12000*/  IMAD.MOV.U32 R106, RZ, RZ, R119 ;  /* 0x000000ffff6a7224 */ /* 0x000fc400078e0077 */
[--C-:B------:R-:W-:Y:S01]  /*12010*/  IMAD.MOV.U32 R105, RZ, RZ, R119.reuse ;  /* 0x000000ffff697224 */ /* 0x100fe200078e0077 */
[----:B------:R-:W4:Y:S01]  /*12020*/  MUFU.TANH R37, R37 ;  /* 0x0000002500257308 */ /* 0x000f220000002400 */
[--C-:B------:R-:W-:Y:S02]  /*12030*/  IMAD.MOV.U32 R104, RZ, RZ, R119.reuse ;  /* 0x000000ffff687224 */ /* 0x100fe400078e0077 */
[--C-:B------:R-:W-:Y:S02]  /*12040*/  IMAD.MOV.U32 R103, RZ, RZ, R119.reuse ;  /* 0x000000ffff677224 */ /* 0x100fe400078e0077 */
[--C-:B------:R-:W-:Y:S02]  /*12050*/  IMAD.MOV.U32 R102, RZ, RZ, R119.reuse ;  /* 0x000000ffff667224 */ /* 0x100fe400078e0077 */
[--C-:B------:R-:W-:Y:S01]  /*12060*/  IMAD.MOV.U32 R101, RZ, RZ, R119.reuse ;  /* 0x000000ffff657224 */ /* 0x100fe200078e0077 */
        /* <DEDUP_REMOVED lines=16> */
[----:B------:R-:W-:-:S07]  /*12170*/  IMAD.MOV.U32 R72, RZ, RZ, R119 ;  /* 0x000000ffff487224 */ /* 0x000fce00078e0077 */
[----:B------:R-:W-:Y:S08]  /*12180*/  MUFU.TANH R73, R59 ;  /* 0x0000003b00497308 */ /* 0x000ff00000002400 */
[----:B------:R-:W4:Y:S08]  /*12190*/  MUFU.TANH R15, R35 ;  /* 0x00000023000f7308 */ /* 0x000f300000002400 */
[----:B------:R-:W4:Y:S08]  /*121a0*/  MUFU.TANH R44, R44 ;  /* 0x0000002c002c7308 */ /* 0x000f300000002400 */
[----:B------:R-:W-:Y:S08]  /*121b0*/  MUFU.TANH R87, R65 ;  /* 0x0000004100577308 */ /* 0x000ff00000002400 */
[----:B------:R-:W4:Y:S08]  /*121c0*/  MUFU.TANH R21, R38 ;  /* 0x0000002600157308 */ /* 0x000f300000002400 */
[----:B------:R-:W4:Y:S08]  /*121d0*/  MUFU.TANH R45, R45 ;  /* 0x0000002d002d7308 */ /* 0x000f300000002400 */
[----:B------:R-:W-:Y:S08]  /*121e0*/  MUFU.TANH R10, R55 ;  /* 0x00000037000a7308 */ /* 0x000ff00000002400 */
[----:B------:R-:W4:Y:S08]  /*121f0*/  MUFU.TANH R39, R39 ;  /* 0x0000002700277308 */ /* 0x000f300000002400 */
[----:B------:R-:W4:Y:S08]  /*12200*/  MUFU.TANH R48, R48 ;  /* 0x0000003000307308 */ /* 0x000f300000002400 */
[----:B------:R-:W-:Y:S08]  /*12210*/  MUFU.TANH R5, R51 ;  /* 0x0000003300057308 */ /* 0x000ff00000002400 */
[----:B------:R0:W4:Y:S08]  /*12220*/  MUFU.TANH R27, R42 ;  /* 0x0000002a001b7308 */ /* 0x0001300000002400 */
[----:B------:R-:W-:Y:S01]  /*12230*/  MUFU.TANH R0, R43 ;  /* 0x0000002b00007308 */ /* 0x000fe20000002400 */
[----:B0-----:R-:W-:-:S07]  /*12240*/  IMAD.MOV.U32 R42, RZ, RZ, R119 ;  /* 0x000000ffff2a7224 */ /* 0x001fce00078e0077 */
[----:B------:R-:W0:Y:S08]  /*12250*/  MUFU.TANH R49, R49 ;  /* 0x0000003100317308 */ /* 0x000e300000002400 */
[----:B------:R-:W0:Y:S08]  /*12260*/  MUFU.TANH R52, R52 ;  /* 0x0000003400347308 */ /* 0x000e300000002400 */
[----:B------:R1:W0:Y:S08]  /*12270*/  MUFU.TANH R31, R46 ;  /* 0x0000002e001f7308 */ /* 0x0002300000002400 */
[----:B------:R-:W0:Y:S01]  /*12280*/  MUFU.TANH R75, R53 ;  /* 0x00000035004b7308 */ /* 0x000e220000002400 */
[----:B-1----:R-:W-:-:S07]  /*12290*/  IMAD.MOV.U32 R46, RZ, RZ, R119 ;  /* 0x000000ffff2e7224 */ /* 0x002fce00078e0077 */
[----:B------:R-:W1:Y:S08]  /*122a0*/  MUFU.TANH R4, R47 ;  /* 0x0000002f00047308 */ /* 0x000e700000002400 */
[----:B------:R-:W1:Y:S08]  /*122b0*/  MUFU.TANH R56, R56 ;  /* 0x0000003800387308 */ /* 0x000e700000002400 */
[----:B------:R3:W1:Y:S08]  /*122c0*/  MUFU.TANH R35, R50 ;  /* 0x0000003200237308 */ /* 0x0006700000002400 */
[----:B------:R1:W1:Y:S01]  /*122d0*/  MUFU.TANH R79, R57 ;  /* 0x00000039004f7308 */ /* 0x0002620000002400 */
[----:B---3--:R-:W-:-:S07]  /*122e0*/  IMAD.MOV.U32 R50, RZ, RZ, R119 ;  /* 0x000000ffff327224 */ /* 0x008fce00078e0077 */
[----:B------:R-:W3:Y:S08]  /*122f0*/  MUFU.TANH R60, R60 ;  /* 0x0000003c003c7308 */ /* 0x000ef00000002400 */
[----:B------:R-:W3:Y:S01]  /*12300*/  MUFU.TANH R54, R54 ;  /* 0x0000003600367308 */ /* 0x000ee20000002400 */
[----:B--2---:R-:W-:-:S04]  /*12310*/  IMAD.IADD R12, R12, 0x1, R142 ;  /* 0x000000010c0c7824 */ /* 0x004fc800078e028e */
[----:B------:R-:W-:Y:S02]  /*12320*/  IMAD R14, R143, -0x60, R12 ;  /* 0xffffffa08f0e7824 */ /* 0x000fe400078e020c */
[----:B------:R-:W-:Y:S01]  /*12330*/  FMUL.FTZ R12, R69, UR4 ;  /* 0x00000004450c7c20 */ /* 0x000fe20008410000 */
[----:B------:R-:W2:Y:S02]  /*12340*/  MUFU.TANH R61, R61 ;  /* 0x0000003d003d7308 */ /* 0x000ea40000002400 */
[C---:B------:R-:W-:Y:S02]  /*12350*/  ISETP.GT.AND P6, PT, R14.reuse, RZ, PT ;  /* 0x000000ff0e00720c */ /* 0x040fe40003fc4270 */
[C---:B------:R-:W-:Y:S02]  /*12360*/  ISETP.GT.AND P5, PT, R14.reuse, 0x1, PT ;  /* 0x000000010e00780c */ /* 0x040fe40003fa4270 */
[----:B------:R-:W-:Y:S02]  /*12370*/  ISETP.GT.AND P4, PT, R14, 0x8, PT ;  /* 0x000000080e00780c */ /* 0x000fe40003f84270 */
[----:B------:R-:W2:Y:S01]  /*12380*/  MUFU.TANH R64, R64 ;  /* 0x0000004000407308 */ /* 0x000ea20000002400 */
[----:B------:R-:W-:-:S02]  /*12390*/  FSEL R93, R24, -INF , P6 ;  /* 0xff800000185d7808 */ /* 0x000fc40003000000 */
[----:B------:R-:W-:Y:S02]  /*123a0*/  FSEL R20, R25, -INF , P5 ;  /* 0xff80000019147808 */ /* 0x000fe40002800000 */
[----:B------:R-:W-:Y:S02]  /*123b0*/  ISETP.GT.AND P3, PT, R14, 0x9, PT ;  /* 0x000000090e00780c */ /* 0x000fe40003f64270 */
[----:B------:R-:W-:Y:S01]  /*123c0*/  FSEL R97, R28, -INF , P4 ;  /* 0xff8000001c617808 */ /* 0x000fe20002000000 */
[----:B------:R-:W2:Y:S01]  /*123d0*/  MUFU.TANH R58, R58 ;  /* 0x0000003a003a7308 */ /* 0x000ea20000002400 */
[----:B------:R-:W-:Y:S02]  /*123e0*/  FMNMX.FTZ R24, R93, R20, !PT ;  /* 0x000000145d187209 */ /* 0x000fe40007810000 */
[----:B------:R-:W-:Y:S02]  /*123f0*/  ISETP.GT.AND P2, PT, R14, 0x10, PT ;  /* 0x000000100e00780c */ /* 0x000fe40003f44270 */
[----:B----4-:R-:W-:-:S02]  /*12400*/  FSEL R99, R29, -INF , P3 ;  /* 0xff8000001d637808 */ /* 0x010fc40001800000 */
[----:B------:R-:W-:Y:S01]  /*12410*/  FMNMX.FTZ R24, R97, R24, !PT ;  /* 0x0000001861187209 */ /* 0x000fe20007810000 */
[----:B------:R-:W4:Y:S01]  /*12420*/  MUFU.TANH R68, R68 ;  /* 0x0000004400447308 */ /* 0x000f220000002400 */
[----:B------:R-:W-:Y:S02]  /*12430*/  ISETP.GT.AND P1, PT, R14, 0x11, PT ;  /* 0x000000110e00780c */ /* 0x000fe40003f24270 */
[----:B------:R-:W-:Y:S02]  /*12440*/  FSEL R69, R32, -INF , P2 ;  /* 0xff80000020457808 */ /* 0x000fe40001000000 */
[----:B------:R-:W-:Y:S02]  /*12450*/  FMNMX.FTZ R24, R99, R24, !PT ;  /* 0x0000001863187209 */ /* 0x000fe40007810000 */
[----:B------:R-:W-:Y:S01]  /*12460*/  FSEL R7, R7, -INF , P6 ;  /* 0xff80000007077808 */ /* 0x000fe20003000000 */
[----:B------:R-:W4:Y:S01]  /*12470*/  MUFU.TANH R12, R12 ;  /* 0x0000000c000c7308 */ /* 0x000f220000002400 */
[----:B------:R-:W-:-:S02]  /*12480*/  ISETP.GT.AND P6, PT, R14, 0x18, PT ;  /* 0x000000180e00780c */ /* 0x000fc40003fc4270 */
[----:B------:R-:W-:Y:S02]  /*12490*/  FSEL R59, R33, -INF , P1 ;  /* 0xff800000213b7808 */ /* 0x000fe40000800000 */
[----:B------:R-:W-:Y:S02]  /*124a0*/  FMNMX.FTZ R24, R69, R24, !PT ;  /* 0x0000001845187209 */ /* 0x000fe40007810000 */
[----:B------:R-:W-:Y:S01]  /*124b0*/  FSEL R6, R6, -INF , P5 ;  /* 0xff80000006067808 */ /* 0x000fe20002800000 */
[----:B------:R-:W-:Y:S01]  /*124c0*/  MUFU.TANH R62, R62 ;  /* 0x0000003e003e7308 */ /* 0x000fe20000002400 */
[----:B------:R-:W-:Y:S02]  /*124d0*/  ISETP.GT.AND P5, PT, R14, 0x19, PT ;  /* 0x000000190e00780c */ /* 0x000fe40003fa4270 */
[----:B------:R-:W-:Y:S02]  /*124e0*/  FSEL R65, R36, -INF , P6 ;  /* 0xff80000024417808 */ /* 0x000fe40003000000 */
[----:B------:R-:W-:-:S02]  /*124f0*/  FMNMX.FTZ R24, R59, R24, !PT ;  /* 0x000000183b187209 */ /* 0x000fc40007810000 */
[----:B------:R-:W-:Y:S01]  /*12500*/  FSEL R9, R9, -INF , P4 ;  /* 0xff80000009097808 */ /* 0x000fe20002000000 */
[----:B------:R-:W4:Y:S01]  /*12510*/  MUFU.TANH R66, R66 ;  /* 0x0000004200427308 */ /* 0x000f220000002400 */
[C---:B------:R-:W-:Y:S02]  /*12520*/  ISETP.GT.AND P4, PT, R14.reuse, 0x20, PT ;  /* 0x000000200e00780c */ /* 0x040fe40003f84270 */
[----:B------:R-:W-:Y:S02]  /*12530*/  FSEL R55, R37, -INF , P5 ;  /* 0xff80000025377808 */ /* 0x000fe40002800000 */
[----:B------:R-:W-:Y:S02]  /*12540*/  FMNMX.FTZ R24, R65, R24, !PT ;  /* 0x0000001841187209 */ /* 0x000fe40007810000 */
[----:B------:R-:W-:Y:S01]  /*12550*/  FSEL R11, R11, -INF , P3 ;  /* 0xff8000000b0b7808 */ /* 0x000fe20001800000 */
[----:B------:R-:W-:Y:S01]  /*12560*/  MUFU.TANH R70, R70 ;  /* 0x0000004600467308 */ /* 0x000fe20000002400 */
[----:B------:R-:W-:-:S02]  /*12570*/  ISETP.GT.AND P3, PT, R14, 0x21, PT ;  /* 0x000000210e00780c */ /* 0x000fc40003f64270 */
[----:B------:R-:W-:Y:S01]  /*12580*/  FSEL R51, R40, -INF , P4 ;  /* 0xff80000028337808 */ /* 0x000fe20002000000 */
[----:B------:R-:W-:Y:S01]  /*12590*/  IMAD.MOV.U32 R40, RZ, RZ, R119 ;  /* 0x000000ffff287224 */ /* 0x000fe200078e0077 */
[----:B------:R-:W-:Y:S02]  /*125a0*/  FMNMX.FTZ R24, R55, R24, !PT ;  /* 0x0000001837187209 */ /* 0x000fe40007810000 */
[----:B------:R-:W-:Y:S01]  /*125b0*/  FSEL R13, R13, -INF , P2 ;  /* 0xff8000000d0d7808 */ /* 0x000fe20001000000 */
[----:B------:R4:W4:Y:S01]  /*125c0*/  MUFU.TANH R95, R71 ;  /* 0x00000047005f7308 */ /* 0x0009220000002400 */
[----:B------:R-:W-:Y:S02]  /*125d0*/  ISETP.GT.AND P2, PT, R14, 0x28, PT ;  /* 0x000000280e00780c */ /* 0x000fe40003f44270 */
[----:B------:R-:W-:Y:S02]  /*125e0*/  FSEL R43, R41, -INF , P3 ;  /* 0xff800000292b7808 */ /* 0x000fe40001800000 */
[----:B------:R-:W-:-:S02]  /*125f0*/  FMNMX.FTZ R24, R51, R24, !PT ;  /* 0x0000001833187209 */ /* 0x000fc40007810000 */
[----:B------:R-:W-:Y:S02]  /*12600*/  FSEL R15, R15, -INF , P1 ;  /* 0xff8000000f0f7808 */ /* 0x000fe40000800000 */
[----:B------:R-:W-:Y:S02]  /*12610*/  ISETP.GT.AND P1, PT, R14, 0x29, PT ;  /* 0x000000290e00780c */ /* 0x000fe40003f24270 */
[----:B------:R-:W-:Y:S01]  /*12620*/  FSEL R37, R44, -INF , P2 ;  /* 0xff8000002c257808 */ /* 0x000fe20001000000 */
[----:B------:R-:W-:Y:S01]  /*12630*/  IMAD.MOV.U32 R44, RZ, RZ, R119 ;  /* 0x000000ffff2c7224 */ /* 0x000fe200078e0077 */
[----:B------:R-:W-:Y:S02]  /*12640*/  FMNMX.FTZ R24, R43, R24, !PT ;  /* 0x000000182b187209 */ /* 0x000fe40007810000 */
[----:B------:R-:W-:Y:S02]  /*12650*/  FSEL R21, R21, -INF , P6 ;  /* 0xff80000015157808 */ /* 0x000fe40003000000 */
[----:B------:R-:W-:-:S02]  /*12660*/  ISETP.GT.AND P6, PT, R14, 0x30, PT ;  /* 0x000000300e00780c */ /* 0x000fc40003fc4270 */
[----:B------:R-:W-:Y:S02]  /*12670*/  FSEL R45, R45, -INF , P1 ;  /* 0xff8000002d2d7808 */ /* 0x000fe40000800000 */
[----:B------:R-:W-:Y:S02]  /*12680*/  FMNMX.FTZ R24, R37, R24, !PT ;  /* 0x0000001825187209 */ /* 0x000fe40007810000 */
[----:B------:R-:W-:Y:S02]  /*12690*/  FSEL R25, R39, -INF , P5 ;  /* 0xff80000027197808 */ /* 0x000fe40002800000 */
[----:B------:R-:W-:Y:S02]  /*126a0*/  ISETP.GT.AND P5, PT, R14, 0x31, PT ;  /* 0x000000310e00780c */ /* 0x000fe40003fa4270 */
[----:B------:R-:W-:Y:S01]  /*126b0*/  FSEL R47, R48, -INF , P6 ;  /* 0xff800000302f7808 */ /* 0x000fe20003000000 */
[----:B------:R-:W-:Y:S01]  /*126c0*/  IMAD.MOV.U32 R48, RZ, RZ, R119 ;  /* 0x000000ffff307224 */ /* 0x000fe200078e0077 */
[----:B------:R-:W-:-:S02]  /*126d0*/  FMNMX.FTZ R24, R45, R24, !PT ;  /* 0x000000182d187209 */ /* 0x000fc40007810000 */
[----:B------:R-:W-:Y:S02]  /*126e0*/  FSEL R27, R27, -INF , P4 ;  /* 0xff8000001b1b7808 */ /* 0x000fe40002000000 */
[----:B------:R-:W-:Y:S02]  /*126f0*/  ISETP.GT.AND P4, PT, R14, 0x38, PT ;  /* 0x000000380e00780c */ /* 0x000fe40003f84270 */
[----:B0-----:R-:W-:Y:S02]  /*12700*/  FSEL R53, R49, -INF , P5 ;  /* 0xff80000031357808 */ /* 0x001fe40002800000 */
[----:B------:R-:W-:Y:S02]  /*12710*/  FMNMX.FTZ R24, R47, R24, !PT ;  /* 0x000000182f187209 */ /* 0x000fe40007810000 */
[----:B------:R-:W-:Y:S01]  /*12720*/  FSEL R29, R0, -INF , P3 ;  /* 0xff800000001d7808 */ /* 0x000fe20001800000 */
[----:B------:R-:W-:Y:S01]  /*12730*/  IMAD.U32 R0, RZ, RZ, UR5 ;  /* 0x00000005ff007e24 */ /* 0x000fe2000f8e00ff */
[----:B------:R-:W-:-:S02]  /*12740*/  ISETP.GT.AND P3, PT, R14, 0x39, PT ;  /* 0x000000390e00780c */ /* 0x000fc40003f64270 */
[----:B-1----:R-:W-:Y:S02]  /*12750*/  FSEL R57, R52, -INF , P4 ;  /* 0xff80000034397808 */ /* 0x002fe40002000000 */
[----:B------:R-:W-:Y:S02]  /*12760*/  FMNMX.FTZ R24, R53, R24, !PT ;  /* 0x0000001835187209 */ /* 0x000fe40007810000 */
[----:B------:R-:W-:Y:S02]  /*12770*/  FSEL R31, R31, -INF , P2 ;  /* 0xff8000001f1f7808 */ /* 0x000fe40001000000 */
        /* <DEDUP_REMOVED lines=14> */
[----:B---3--:R-:W-:Y:S01]  /*12860*/  FSEL R81, R60, -INF , P6 ;  /* 0xff8000003c517808 */ /* 0x008fe20003000000 */
[----:B------:R-:W-:Y:S01]  /*12870*/  IMAD.MOV.U32 R60, RZ, RZ, R119 ;  /* 0x000000ffff3c7224 */ /* 0x000fe200078e0077 */
[----:B------:R-:W-:-:S02]  /*12880*/  FMNMX.FTZ R24, R79, R24, !PT ;  /* 0x000000184f187209 */ /* 0x000fc40007810000 */
[----:B------:R-:W-:Y:S01]  /*12890*/  FSEL R41, R54, -INF , P4 ;  /* 0xff80000036297808 */ /* 0x000fe20002000000 */
[----:B------:R-:W-:Y:S01]  /*128a0*/  IMAD.MOV.U32 R54, RZ, RZ, R119 ;  /* 0x000000ffff367224 */ /* 0x000fe200078e0077 */
[----:B------:R-:W-:Y:S02]  /*128b0*/  ISETP.GT.AND P4, PT, R14, 0x50, PT ;  /* 0x000000500e00780c */ /* 0x000fe40003f84270 */
[----:B--2---:R-:W-:Y:S02]  /*128c0*/  FSEL R83, R61, -INF , P5 ;  /* 0xff8000003d537808 */ /* 0x004fe40002800000 */
[----:B------:R-:W-:Y:S02]  /*128d0*/  FMNMX.FTZ R24, R81, R24, !PT ;  /* 0x0000001851187209 */ /* 0x000fe40007810000 */
[----:B------:R-:W-:Y:S02]  /*128e0*/  FSEL R49, R10, -INF , P3 ;  /* 0xff8000000a317808 */ /* 0x000fe40001800000 */
[----:B------:R-:W-:-:S02]  /*128f0*/  ISETP.GT.AND P3, PT, R14, 0x51, PT ;  /* 0x000000510e00780c */ /* 0x000fc40003f64270 */
[----:B------:R-:W-:Y:S01]  /*12900*/  FSEL R85, R64, -INF , P4 ;  /* 0xff80000040557808 */ /* 0x000fe20002000000 */
[--C-:B------:R-:W-:Y:S01]  /*12910*/  IMAD.MOV.U32 R64, RZ, RZ, R119.reuse ;  /* 0x000000ffff407224 */ /* 0x100fe200078e0077 */
[----:B------:R-:W-:Y:S02]  /*12920*/  FMNMX.FTZ R24, R83, R24, !PT ;  /* 0x0000001853187209 */ /* 0x000fe40007810000 */
[----:B------:R-:W-:Y:S01]  /*12930*/  FSEL R61, R58, -INF , P2 ;  /* 0xff8000003a3d7808 */ /* 0x000fe20001000000 */
[----:B------:R-:W-:Y:S01]  /*12940*/  IMAD.MOV.U32 R58, RZ, RZ, R119 ;  /* 0x000000ffff3a7224 */ /* 0x000fe200078e0077 */
[----:B------:R-:W-:Y:S02]  /*12950*/  ISETP.GT.AND P2, PT, R14, 0x58, PT ;  /* 0x000000580e00780c */ /* 0x000fe40003f44270 */
[----:B------:R-:W-:Y:S02]  /*12960*/  FSEL R87, R87, -INF , P3 ;  /* 0xff80000057577808 */ /* 0x000fe40001800000 */
[----:B------:R-:W-:-:S02]  /*12970*/  FMNMX.FTZ R24, R85, R24, !PT ;  /* 0x0000001855187209 */ /* 0x000fc40007810000 */
[----:B------:R-:W-:Y:S02]  /*12980*/  FSEL R73, R73, -INF , P1 ;  /* 0xff80000049497808 */ /* 0x000fe40000800000 */
[----:B------:R-:W-:Y:S02]  /*12990*/  ISETP.GT.AND P1, PT, R14, 0x59, PT ;  /* 0x000000590e00780c */ /* 0x000fe40003f24270 */
[----:B----4-:R-:W-:Y:S01]  /*129a0*/  FSEL R89, R68, -INF , P2 ;  /* 0xff80000044597808 */ /* 0x010fe20001000000 */
[----:B------:R-:W-:Y:S01]  /*129b0*/  IMAD.MOV.U32 R68, RZ, RZ, R119 ;  /* 0x000000ffff447224 */ /* 0x000fe200078e0077 */
[----:B------:R-:W-:Y:S02]  /*129c0*/  FMNMX.FTZ R24, R87, R24, !PT ;  /* 0x0000001857187209 */ /* 0x000fe40007810000 */
[----:B------:R-:W-:Y:S02]  /*129d0*/  FSEL R91, R12, -INF , P1 ;  /* 0xff8000000c5b7808 */ /* 0x000fe40000800000 */
[----:B------:R-:W-:-:S02]  /*129e0*/  FMNMX.FTZ R24, R89, R24, !PT ;  /* 0x0000001859187209 */ /* 0x000fc40007810000 */
[----:B------:R-:W-:Y:S01]  /*129f0*/  FSEL R71, R66, -INF , P4 ;  /* 0xff80000042477808 */ /* 0x000fe20002000000 */
[----:B------:R-:W-:Y:S01]  /*12a00*/  IMAD.MOV.U32 R66, RZ, RZ, R119 ;  /* 0x000000ffff427224 */ /* 0x000fe200078e0077 */
[----:B------:R-:W-:Y:S02]  /*12a10*/  FMNMX.FTZ R24, R91, R24, !PT ;  /* 0x000000185b187209 */ /* 0x000fe40007810000 */
[----:B------:R-:W-:Y:S02]  /*12a20*/  FSEL R95, R95, -INF , P1 ;  /* 0xff8000005f5f7808 */ /* 0x000fe40000800000 */
[----:B------:R-:W-:Y:S01]  /*12a30*/  MOV R52, R119 ;  /* 0x0000007700347202 */ /* 0x000fe20000000f00 */
[----:B------:R-:W0:Y:S02]  /*12a40*/  SHFL.BFLY PT, R5, R24, 0x2, 0x1f ;  /* 0x0c401f0018057f89 */ /* 0x000e2400000e0000 */
[----:B0-----:R-:W-:-:S05]  /*12a50*/  FMNMX.FTZ R10, R24, R5, !PT ;  /* 0x00000005180a7209 */ /* 0x001fca0007810000 */
[----:B------:R-:W0:Y:S02]  /*12a60*/  SHFL.BFLY PT, R5, R10, 0x1, 0x1f ;  /* 0x0c201f000a057f89 */ /* 0x000e2400000e0000 */
[----:B0-----:R-:W-:Y:S02]  /*12a70*/  FMNMX.FTZ R5, R10, R5, !PT ;  /* 0x000000050a057209 */ /* 0x001fe40007810000 */
[----:B------:R-:W-:Y:S02]  /*12a80*/  FMNMX.FTZ R10, R7, R6, !PT ;  /* 0x00000006070a7209 */ /* 0x000fe40007810000 */
[C---:B------:R-:W-:Y:S01]  /*12a90*/  FSETP.NEU.FTZ.AND P0, PT, R5.reuse, -INF , PT ;  /* 0xff8000000500780b */ /* 0x040fe20003f1d000 */
[----:B------:R-:W-:Y:S01]  /*12aa0*/  FMUL.FTZ R4, R5, R0 ;  /* 0x0000000005047220 */ /* 0x000fe20000410000 */
[----:B------:R-:W-:-:S04]  /*12ab0*/  FMNMX.FTZ R10, R9, R10, !PT ;  /* 0x0000000a090a7209 */ /* 0x000fc80007810000 */
[----:B------:R-:W-:Y:S02]  /*12ac0*/  FMNMX.FTZ R10, R11, R10, !PT ;  /* 0x0000000a0b0a7209 */ /* 0x000fe40007810000 */
[----:B------:R-:W-:Y:S02]  /*12ad0*/  FSEL R12, R4, RZ, P0 ;  /* 0x000000ff040c7208 */ /* 0x000fe40000000000 */
[----:B------:R-:W-:Y:S01]  /*12ae0*/  FMNMX.FTZ R10, R13, R10, !PT ;  /* 0x0000000a0d0a7209 */ /* 0x000fe20007810000 */
[----:B------:R0:W1:Y:S01]  /*12af0*/  MUFU.TANH R4, R63 ;  /* 0x0000003f00047308 */ /* 0x0000620000002400 */
[----:B------:R-:W-:Y:S01]  /*12b00*/  ISETP.NE.AND P0, PT, R8, RZ, PT ;  /* 0x000000ff0800720c */ /* 0x000fe20003f05270 */
[--C-:B------:R-:W-:Y:S01]  /*12b10*/  FFMA.FTZ R186, R65, R0, -R12.reuse ;  /* 0x0000000041ba7223 */ /* 0x100fe2000001080c */
[----:B------:R-:W-:Y:S01]  /*12b20*/  FMNMX.FTZ R10, R15, R10, !PT ;  /* 0x0000000a0f0a7209 */ /* 0x000fe20007810000 */
[-CC-:B------:R-:W-:Y:S01]  /*12b30*/  FFMA.FTZ R184, R69, R0.reuse, -R12.reuse ;  /* 0x0000000045b87223 */ /* 0x180fe2000001080c */
[----:B------:R-:W-:Y:S01]  /*12b40*/  FSEL R65, R62, -INF , P6 ;  /* 0xff8000003e417808 */ /* 0x000fe20003000000 */
[--C-:B------:R-:W-:Y:S01]  /*12b50*/  FFMA.FTZ R180, R51, R0, -R12.reuse ;  /* 0x0000000033b47223 */ /* 0x100fe2000001080c */
[----:B------:R-:W-:Y:S01]  /*12b60*/  FMNMX.FTZ R10, R21, R10, !PT ;  /* 0x0000000a150a7209 */ /* 0x000fe20007810000 */
[----:B------:R2:W3:Y:S01]  /*12b70*/  MUFU.TANH R8, R67 ;  /* 0x0000004300087308 */ /* 0x0004e20000002400 */
[-CC-:B------:R-:W-:Y:S01]  /*12b80*/  FFMA.FTZ R188, R93, R0.reuse, -R12.reuse ;  /* 0x000000005dbc7223 */ /* 0x180fe2000001080c */
[----:B------:R-:W-:Y:S01]  /*12b90*/  FSEL R93, R70, -INF , P2 ;  /* 0xff800000465d7808 */ /* 0x000fe20001000000 */
[--C-:B------:R-:W-:Y:S01]  /*12ba0*/  FFMA.FTZ R190, R97, R0, -R12.reuse ;  /* 0x0000000061be7223 */ /* 0x100fe2000001080c */
[----:B------:R-:W-:Y:S01]  /*12bb0*/  FMNMX.FTZ R10, R25, R10, !PT ;  /* 0x0000000a190a7209 */ /* 0x000fe20007810000 */
[-CC-:B0-----:R-:W-:Y:S01]  /*12bc0*/  FFMA.FTZ R63, R20, R0.reuse, -R12.reuse ;  /* 0x00000000143f7223 */ /* 0x181fe2000001080c */
[-CC-:B------:R-:W-:Y:S01]  /*12bd0*/  FFMA.FTZ R182, R37, R0.reuse, -R12.reuse ;  /* 0x0000000025b67223 */ /* 0x180fe2000001080c */
[--C-:B------:R-:W-:Y:S01]  /*12be0*/  FFMA.FTZ R37, R45, R0, -R12.reuse ;  /* 0x000000002d257223 */ /* 0x100fe2000001080c */
[----:B------:R-:W-:Y:S01]  /*12bf0*/  FMNMX.FTZ R10, R27, R10, !PT ;  /* 0x0000000a1b0a7209 */ /* 0x000fe20007810000 */
[-CC-:B------:R-:W-:Y:S01]  /*12c00*/  FFMA.FTZ R176, R47, R0.reuse, -R12.reuse ;  /* 0x000000002fb07223 */ /* 0x180fe2000001080c */
[----:B-1----:R-:W-:Y:S01]  /*12c10*/  FSEL R69, R4, -INF , P5 ;  /* 0xff80000004457808 */ /* 0x002fe20002800000 */
[--C-:B------:R-:W-:Y:S01]  /*12c20*/  FFMA.FTZ R45, R53, R0, -R12.reuse ;  /* 0x00000000352d7223 */ /* 0x100fe2000001080c */
[----:B------:R-:W-:Y:S01]  /*12c30*/  FMNMX.FTZ R10, R29, R10, !PT ;  /* 0x0000000a1d0a7209 */ /* 0x000fe20007810000 */
[-CC-:B------:R-:W-:Y:S01]  /*12c40*/  FFMA.FTZ R178, R57, R0.reuse, -R12.reuse ;  /* 0x0000000039b27223 */ /* 0x180fe2000001080c */
[-CC-:B------:R-:W-:Y:S01]  /*12c50*/  FFMA.FTZ R47, R75, R0.reuse, -R12.reuse ;  /* 0x000000004b2f7223 */ /* 0x180fe2000001080c */
[--C-:B------:R-:W-:Y:S01]  /*12c60*/  FFMA.FTZ R172, R77, R0, -R12.reuse ;  /* 0x000000004dac7223 */ /* 0x100fe2000001080c */
[----:B------:R-:W-:Y:S01]  /*12c70*/  FMNMX.FTZ R10, R31, R10, !PT ;  /* 0x0000000a1f0a7209 */ /* 0x000fe20007810000 */
[-CC-:B--2---:R-:W-:Y:S01]  /*12c80*/  FFMA.FTZ R67, R99, R0.reuse, -R12.reuse ;  /* 0x0000000063437223 */ /* 0x184fe2000001080c */
[----:B---3--:R-:W-:Y:S01]  /*12c90*/  FSEL R51, R8, -INF , P3 ;  /* 0xff80000008337808 */ /* 0x008fe20001800000 */
[--C-:B------:R-:W-:Y:S01]  /*12ca0*/  FFMA.FTZ R59, R59, R0, -R12.reuse ;  /* 0x000000003b3b7223 */ /* 0x100fe2000001080c */
[----:B------:R-:W-:Y:S01]  /*12cb0*/  FMNMX.FTZ R10, R33, R10, !PT ;  /* 0x0000000a210a7209 */ /* 0x000fe20007810000 */
[-CC-:B------:R-:W-:Y:S01]  /*12cc0*/  FFMA.FTZ R55, R55, R0.reuse, -R12.reuse ;  /* 0x0000000037377223 */ /* 0x180fe2000001080c */
[-CC-:B------:R-:W-:Y:S01]  /*12cd0*/  FFMA.FTZ R43, R43, R0.reuse, -R12.reuse ;  /* 0x000000002b2b7223 */ /* 0x180fe2000001080c */
        /* <DEDUP_REMOVED lines=8> */
[----:B------:R-:W-:Y:S01]  /*12d60*/  FFMA.FTZ R77, R91, R0, -R12 ;  /* 0x000000005b4d7223 */ /* 0x000fe2000001080c */
[----:B------:R-:W-:Y:S01]  /*12d70*/  FMNMX.FTZ R10, R41, R10, !PT ;  /* 0x0000000a290a7209 */ /* 0x000fe20007810000 */
[----:B------:R-:W-:Y:S01]  /*12d80*/  MUFU.EX2 R188, R188 ;  /* 0x000000bc00bc7308 */ /* 0x000fe20000000800 */
[--C-:B------:R-:W-:Y:S01]  /*12d90*/  IMAD.MOV.U32 R99, RZ, RZ, R119.reuse ;  /* 0x000000ffff637224 */ /* 0x100fe200078e0077 */
[----:B------:R-:W-:Y:S01]  /*12da0*/  MOV R85, R119 ;  /* 0x0000007700557202 */ /* 0x000fe20000000f00 */
[--C-:B------:R-:W-:Y:S01]  /*12db0*/  IMAD.MOV.U32 R91, RZ, RZ, R119.reuse ;  /* 0x000000ffff5b7224 */ /* 0x100fe200078e0077 */
[----:B------:R-:W-:Y:S01]  /*12dc0*/  FMNMX.FTZ R10, R49, R10, !PT ;  /* 0x0000000a310a7209 */ /* 0x000fe20007810000 */
[----:B------:R-:W-:-:S02]  /*12dd0*/  IMAD.MOV.U32 R89, RZ, RZ, R119 ;  /* 0x000000ffff597224 */ /* 0x000fc400078e0077 */
[--C-:B------:R-:W-:Y:S01]  /*12de0*/  IMAD.MOV.U32 R87, RZ, RZ, R119.reuse ;  /* 0x000000ffff577224 */ /* 0x100fe200078e0077 */
[----:B------:R-:W-:Y:S01]  /*12df0*/  FMNMX.FTZ R10, R61, R10, !PT ;  /* 0x0000000a3d0a7209 */ /* 0x000fe20007810000 */
[----:B------:R-:W0:Y:S01]  /*12e00*/  MUFU.EX2 R63, R63 ;  /* 0x0000003f003f7308 */ /* 0x000e220000000800 */
[--C-:B------:R-:W-:Y:S02]  /*12e10*/  IMAD.MOV.U32 R83, RZ, RZ, R119.reuse ;  /* 0x000000ffff537224 */ /* 0x100fe400078e0077 */
[----:B------:R-:W-:Y:S01]  /*12e20*/  FMNMX.FTZ R10, R73, R10, !PT ;  /* 0x0000000a490a7209 */ /* 0x000fe20007810000 */
[--C-:B------:R-:W-:Y:S02]  /*12e30*/  IMAD.MOV.U32 R81, RZ, RZ, R119.reuse ;  /* 0x000000ffff517224 */ /* 0x100fe400078e0077 */
[--C-:B------:R-:W-:Y:S01]  /*12e40*/  IMAD.MOV.U32 R79, RZ, RZ, R119.reuse ;  /* 0x000000ffff4f7224 */ /* 0x100fe200078e0077 */
[----:B------:R-:W-:Y:S01]  /*12e50*/  FMNMX.FTZ R10, R65, R10, !PT ;  /* 0x0000000a410a7209 */ /* 0x000fe20007810000 */
[----:B------:R-:W1:Y:S01]  /*12e60*/  MUFU.EX2 R190, R190 ;  /* 0x000000be00be7308 */ /* 0x000e620000000800 */
[----:B------:R-:W-:-:S02]  /*12e70*/  IMAD.MOV.U32 R70, RZ, RZ, R119 ;  /* 0x000000ffff467224 */ /* 0x000fc400078e0077 */
[----:B------:R-:W-:Y:S01]  /*12e80*/  FMNMX.FTZ R10, R69, R10, !PT ;  /* 0x0000000a450a7209 */ /* 0x000fe20007810000 */
[----:B------:R-:W-:-:S03]  /*12e90*/  IMAD.MOV.U32 R62, RZ, RZ, R119 ;  /* 0x000000ffff3e7224 */ /* 0x000fc600078e0077 */
[----:B------:R-:W-:Y:S01]  /*12ea0*/  FMNMX.FTZ R10, R71, R10, !PT ;  /* 0x0000000a470a7209 */ /* 0x000fe20007810000 */
[----:B------:R-:W2:Y:S03]  /*12eb0*/  MUFU.EX2 R67, R67 ;  /* 0x0000004300437308 */ /* 0x000ea60000000800 */
[----:B------:R-:W-:-:S04]  /*12ec0*/  FMNMX.FTZ R10, R51, R10, !PT ;  /* 0x0000000a330a7209 */ /* 0x000fc80007810000 */
[----:B------:R-:W-:Y:S01]  /*12ed0*/  FMNMX.FTZ R10, R93, R10, !PT ;  /* 0x0000000a5d0a7209 */ /* 0x000fe20007810000 */
[----:B------:R-:W3:Y:S03]  /*12ee0*/  MUFU.EX2 R184, R184 ;  /* 0x000000b800b87308 */ /* 0x000ee60000000800 */
[----:B------:R-:W-:-:S05]  /*12ef0*/  FMNMX.FTZ R10, R95, R10, !PT ;  /* 0x0000000a5f0a7209 */ /* 0x000fca0007810000 */
[----:B------:R-:W4:Y:S01]  /*12f00*/  SHFL.BFLY PT, R97, R10, 0x2, 0x1f ;  /* 0x0c401f000a617f89 */ /* 0x000f2200000e0000 */
[----:B------:R-:W3:Y:S08]  /*12f10*/  MUFU.EX2 R59, R59 ;  /* 0x0000003b003b7308 */ /* 0x000ef00000000800 */
[----:B------:R-:W3:Y:S08]  /*12f20*/  MUFU.EX2 R186, R186 ;  /* 0x000000ba00ba7308 */ /* 0x000ef00000000800 */
[----:B------:R-:W3:Y:S01]  /*12f30*/  MUFU.EX2 R55, R55 ;  /* 0x0000003700377308 */ /* 0x000ee20000000800 */
[----:B----4-:R-:W-:-:S07]  /*12f40*/  FMNMX.FTZ R97, R10, R97, !PT ;  /* 0x000000610a617209 */ /* 0x010fce0007810000 */
[----:B------:R-:W-:Y:S01]  /*12f50*/  MUFU.EX2 R180, R180 ;  /* 0x000000b400b47308 */ /* 0x000fe20000000800 */
[----:B------:R-:W4:Y:S07]  /*12f60*/  SHFL.BFLY PT, R4, R97, 0x1, 0x1f ;  /* 0x0c201f0061047f89 */ /* 0x000f2e00000e0000 */
[----:B------:R-:W-:Y:S08]  /*12f70*/  MUFU.EX2 R43, R43 ;  /* 0x0000002b002b7308 */ /* 0x000ff00000000800 */
[----:B------:R-:W-:Y:S08]  /*12f80*/  MUFU.EX2 R182, R182 ;  /* 0x000000b600b67308 */ /* 0x000ff00000000800 */
[----:B------:R-:W-:Y:S01]  /*12f90*/  MUFU.EX2 R37, R37 ;  /* 0x0000002500257308 */ /* 0x000fe20000000800 */
[----:B----4-:R-:W-:Y:S01]  /*12fa0*/  FMNMX.FTZ R4, R97, R4, !PT ;  /* 0x0000000461047209 */ /* 0x010fe20007810000 */
[----:B------:R-:W-:-:S03]  /*12fb0*/  IMAD.MOV.U32 R97, RZ, RZ, R119 ;  /* 0x000000ffff617224 */ /* 0x000fc600078e0077 */
[C---:B------:R-:W-:Y:S01]  /*12fc0*/  FSETP.NEU.FTZ.AND P1, PT, R4.reuse, -INF , PT ;  /* 0xff8000000400780b */ /* 0x040fe20003f3d000 */
[----:B------:R-:W-:Y:S02]  /*12fd0*/  FMUL.FTZ R8, R4, R0 ;  /* 0x0000000004087220 */ /* 0x000fe40000410000 */
[----:B------:R-:W-:Y:S03]  /*12fe0*/  MUFU.EX2 R176, R176 ;  /* 0x000000b000b07308 */ /* 0x000fe60000000800 */
[----:B------:R-:W-:Y:S02]  /*12ff0*/  FSEL R12, R8, RZ, P1 ;  /* 0x000000ff080c7208 */ /* 0x000fe40000800000 */
[----:B------:R-:W-:-:S03]  /*13000*/  ISETP.GE.AND P1, PT, R142, 0x61, PT ;  /* 0x000000618e00780c */ /* 0x000fc60003f26270 */
[----:B------:R-:W-:Y:S01]  /*13010*/  MUFU.EX2 R45, R45 ;  /* 0x0000002d002d7308 */ /* 0x000fe20000000800 */
[-CC-:B------:R-:W-:Y:S01]  /*13020*/  FFMA.FTZ R189, R7, R0.reuse, -R12.reuse ;  /* 0x0000000007bd7223 */ /* 0x180fe2000001080c */
[-CC-:B------:R-:W-:Y:S01]  /*13030*/  FFMA.FTZ R6, R6, R0.reuse, -R12.reuse ;  /* 0x0000000006067223 */ /* 0x180fe2000001080c */
[-CC-:B------:R-:W-:Y:S01]  /*13040*/  FFMA.FTZ R191, R9, R0.reuse, -R12.reuse ;  /* 0x0000000009bf7223 */ /* 0x180fe2000001080c */
[-CC-:B------:R-:W-:Y:S01]  /*13050*/  FFMA.FTZ R8, R11, R0.reuse, -R12.reuse ;  /* 0x000000000b087223 */ /* 0x180fe2000001080c */
[-CC-:B------:R-:W-:Y:S01]  /*13060*/  FFMA.FTZ R185, R13, R0.reuse, -R12.reuse ;  /* 0x000000000db97223 */ /* 0x180fe2000001080c */
[----:B0-----:R-:W-:Y:S01]  /*13070*/  FADD.FTZ R7, R188, R63 ;  /* 0x0000003fbc077221 */ /* 0x001fe20000010000 */
[-CC-:B------:R-:W-:Y:S01]  /*13080*/  FFMA.FTZ R10, R15, R0.reuse, -R12.reuse ;  /* 0x000000000f0a7223 */ /* 0x180fe2000001080c */
[----:B------:R-:W-:Y:S01]  /*13090*/  MUFU.EX2 R189, R189 ;  /* 0x000000bd00bd7308 */ /* 0x000fe20000000800 */
[-CC-:B------:R-:W-:Y:S01]  /*130a0*/  FFMA.FTZ R187, R21, R0.reuse, -R12.reuse ;  /* 0x0000000015bb7223 */ /* 0x180fe2000001080c */
[----:B-1----:R-:W-:Y:S01]  /*130b0*/  FADD.FTZ R28, R190, R7 ;  /* 0x00000007be1c7221 */ /* 0x002fe20000010000 */
[-CC-:B------:R-:W-:Y:S01]  /*130c0*/  FFMA.FTZ R25, R25, R0.reuse, -R12.reuse ;  /* 0x0000000019197223 */ /* 0x180fe2000001080c */
[-CC-:B------:R-:W-:Y:S01]  /*130d0*/  FFMA.FTZ R27, R27, R0.reuse, -R12.reuse ;  /* 0x000000001b1b7223 */ /* 0x180fe2000001080c */
[-C--:B------:R-:W-:Y:S01]  /*130e0*/  FFMA.FTZ R29, R29, R0.reuse, -R12 ;  /* 0x000000001d1d7223 */ /* 0x080fe2000001080c */
[----:B--2---:R-:W-:Y:S01]  /*130f0*/  FADD.FTZ R7, R67, R28 ;  /* 0x0000001c43077221 */ /* 0x004fe20000010000 */
[-CC-:B------:R-:W-:Y:S01]  /*13100*/  FFMA.FTZ R31, R31, R0.reuse, -R12.reuse ;  /* 0x000000001f1f7223 */ /* 0x180fe2000001080c */
[----:B------:R-:W0:Y:S01]  /*13110*/  MUFU.EX2 R6, R6 ;  /* 0x0000000600067308 */ /* 0x000e220000000800 */
[-CC-:B------:R-:W-:Y:S01]  /*13120*/  FFMA.FTZ R33, R33, R0.reuse, -R12.reuse ;  /* 0x0000000021217223 */ /* 0x180fe2000001080c */
[----:B---3--:R-:W-:Y:S01]  /*13130*/  FADD.FTZ R30, R184, R7 ;  /* 0x00000007b81e7221 */ /* 0x008fe20000010000 */
[-CC-:B------:R-:W-:Y:S01]  /*13140*/  FFMA.FTZ R35, R35, R0.reuse, -R12.reuse ;  /* 0x0000000023237223 */ /* 0x180fe2000001080c */
[-CC-:B------:R-:W-:Y:S01]  /*13150*/  FFMA.FTZ R39, R39, R0.reuse, -R12.reuse ;  /* 0x0000000027277223 */ /* 0x180fe2000001080c */
[-C--:B------:R-:W-:Y:S01]  /*13160*/  FFMA.FTZ R41, R41, R0.reuse, -R12 ;  /* 0x0000000029297223 */ /* 0x080fe2000001080c */
[----:B------:R-:W-:Y:S01]  /*13170*/  FADD.FTZ R9, R59, R30 ;  /* 0x0000001e3b097221 */ /* 0x000fe20000010000 */
[-CC-:B------:R-:W-:Y:S01]  /*13180*/  FFMA.FTZ R49, R49, R0.reuse, -R12.reuse ;  /* 0x0000000031317223 */ /* 0x180fe2000001080c */
[----:B------:R-:W1:Y:S01]  /*13190*/  MUFU.EX2 R191, R191 ;  /* 0x000000bf00bf7308 */ /* 0x000e620000000800 */
[-CC-:B------:R-:W-:Y:S01]  /*131a0*/  FFMA.FTZ R61, R61, R0.reuse, -R12.reuse ;  /* 0x000000003d3d7223 */ /* 0x180fe2000001080c */
[----:B------:R-:W-:Y:S01]  /*131b0*/  FADD.FTZ R32, R186, R9 ;  /* 0x00000009ba207221 */ /* 0x000fe20000010000 */
[-CC-:B------:R-:W-:Y:S01]  /*131c0*/  FFMA.FTZ R73, R73, R0.reuse, -R12.reuse ;  /* 0x0000000049497223 */ /* 0x180fe2000001080c */
[-CC-:B------:R-:W-:Y:S01]  /*131d0*/  FFMA.FTZ R65, R65, R0.reuse, -R12.reuse ;  /* 0x0000000041417223 */ /* 0x180fe2000001080c */
[-C--:B------:R-:W-:Y:S01]  /*131e0*/  FFMA.FTZ R69, R69, R0.reuse, -R12 ;  /* 0x0000000045457223 */ /* 0x080fe2000001080c */
[----:B------:R-:W-:Y:S01]  /*131f0*/  FADD.FTZ R9, R55, R32 ;  /* 0x0000002037097221 */ /* 0x000fe20000010000 */
[-C--:B------:R-:W-:Y:S01]  /*13200*/  FFMA.FTZ R71, R71, R0.reuse, -R12 ;  /* 0x0000000047477223 */ /* 0x080fe2000001080c */
[----:B------:R-:W2:Y:S01]  /*13210*/  MUFU.EX2 R8, R8 ;  /* 0x0000000800087308 */ /* 0x000ea20000000800 */
[----:B0-----:R-:W-:Y:S01]  /*13220*/  FADD.FTZ R28, R189, R6 ;  /* 0x00000006bd1c7221 */ /* 0x001fe20000010000 */
[----:B------:R-:W-:Y:S01]  /*13230*/  FADD.FTZ R32, R180, R9 ;  /* 0x00000009b4207221 */ /* 0x000fe20000010000 */
[-CC-:B------:R-:W-:Y:S01]  /*13240*/  FFMA.FTZ R51, R51, R0.reuse, -R12.reuse ;  /* 0x0000000033337223 */ /* 0x180fe2000001080c */
[-CC-:B------:R-:W-:Y:S01]  /*13250*/  FFMA.FTZ R93, R93, R0.reuse, -R12.reuse ;  /* 0x000000005d5d7223 */ /* 0x180fe2000001080c */
[----:B------:R-:W-:Y:S01]  /*13260*/  FFMA.FTZ R95, R95, R0, -R12 ;  /* 0x000000005f5f7223 */ /* 0x000fe2000001080c */
[----:B------:R-:W-:Y:S01]  /*13270*/  FADD.FTZ R9, R43, R32 ;  /* 0x000000202b097221 */ /* 0x000fe20000010000 */
[----:B------:R-:W-:Y:S01]  /*13280*/  F2FP.BF16.F32.PACK_AB R189, R6, R189 ;  /* 0x000000bd06bd723e */ /* 0x000fe200000010ff */
[----:B------:R-:W0:Y:S01]  /*13290*/  MUFU.EX2 R185, R185 ;  /* 0x000000b900b97308 */ /* 0x000e220000000800 */
[----:B-1----:R-:W-:Y:S01]  /*132a0*/  FADD.FTZ R7, R191, R28 ;  /* 0x0000001cbf077221 */ /* 0x002fe20000010000 */
[----:B------:R-:W-:Y:S01]  /*132b0*/  FADD.FTZ R34, R182, R9 ;  /* 0x00000009b6227221 */ /* 0x000fe20000010000 */
[----:B------:R-:W-:-:S02]  /*132c0*/  F2FP.BF16.F32.PACK_AB R188, R63, R188 ;  /* 0x000000bc3fbc723e */ /* 0x000fc400000010ff */
[----:B------:R-:W-:Y:S01]  /*132d0*/  F2FP.BF16.F32.PACK_AB R190, R67, R190 ;  /* 0x000000be43be723e */ /* 0x000fe200000010ff */
[----:B------:R-:W-:Y:S01]  /*132e0*/  IMAD.MOV.U32 R67, RZ, RZ, R119 ;  /* 0x000000ffff437224 */ /* 0x000fe200078e0077 */
[----:B------:R-:W-:Y:S01]  /*132f0*/  F2FP.BF16.F32.PACK_AB R184, R59, R184 ;  /* 0x000000b83bb8723e */ /* 0x000fe200000010ff */
[----:B------:R-:W1:Y:S01]  /*13300*/  MUFU.EX2 R10, R10 ;  /* 0x0000000a000a7308 */ /* 0x000e620000000800 */
[C---:B--2---:R-:W-:Y:S01]  /*13310*/  FADD.FTZ R30, R8.reuse, R7 ;  /* 0x00000007081e7221 */ /* 0x044fe20000010000 */
[----:B------:R-:W-:Y:S01]  /*13320*/  F2FP.BF16.F32.PACK_AB R186, R55, R186 ;  /* 0x000000ba37ba723e */ /* 0x000fe200000010ff */
[--C-:B------:R-:W-:Y:S01]  /*13330*/  IMAD.MOV.U32 R59, RZ, RZ, R119.reuse ;  /* 0x000000ffff3b7224 */ /* 0x100fe200078e0077 */
[----:B------:R-:W-:Y:S01]  /*13340*/  F2FP.BF16.F32.PACK_AB R180, R43, R180 ;  /* 0x000000b42bb4723e */ /* 0x000fe200000010ff */
[--C-:B------:R-:W-:Y:S01]  /*13350*/  IMAD.MOV.U32 R55, RZ, RZ, R119.reuse ;  /* 0x000000ffff377224 */ /* 0x100fe200078e0077 */
[----:B------:R-:W-:Y:S01]  /*13360*/  F2FP.BF16.F32.PACK_AB R182, R37, R182 ;  /* 0x000000b625b6723e */ /* 0x000fe200000010ff */
[----:B------:R-:W-:Y:S01]  /*13370*/  IMAD.MOV.U32 R43, RZ, RZ, R119 ;  /* 0x000000ffff2b7224 */ /* 0x000fe200078e0077 */
[----:B------:R-:W2:Y:S01]  /*13380*/  MUFU.EX2 R187, R187 ;  /* 0x000000bb00bb7308 */ /* 0x000ea20000000800 */
[----:B0-----:R-:W-:Y:S01]  /*13390*/  FADD.FTZ R7, R185, R30 ;  /* 0x0000001eb9077221 */ /* 0x001fe20000010000 */
[----:B------:R-:W-:-:S02]  /*133a0*/  F2FP.BF16.F32.PACK_AB R191, R8, R191 ;  /* 0x000000bf08bf723e */ /* 0x000fc400000010ff */
[----:B------:R-:W-:-:S04]  /*133b0*/  MOV R63, R119 ;  /* 0x00000077003f7202 */ /* 0x000fc80000000f00 */
[----:B------:R0:W3:Y:S01]  /*133c0*/  MUFU.EX2 R14, R25 ;  /* 0x00000019000e7308 */ /* 0x0000e20000000800 */
[C---:B-1----:R-:W-:Y:S01]  /*133d0*/  FADD.FTZ R30, R10.reuse, R7 ;  /* 0x000000070a1e7221 */ /* 0x042fe20000010000 */
[----:B------:R-:W-:-:S06]  /*133e0*/  F2FP.BF16.F32.PACK_AB R185, R10, R185 ;  /* 0x000000b90ab9723e */ /* 0x000fcc00000010ff */
[----:B------:R-:W1:Y:S01]  /*133f0*/  MUFU.EX2 R27, R27 ;  /* 0x0000001b001b7308 */ /* 0x000e620000000800 */
[----:B--2---:R-:W-:Y:S01]  /*13400*/  FADD.FTZ R7, R187, R30 ;  /* 0x0000001ebb077221 */ /* 0x004fe20000010000 */
[----:B0-----:R-:W-:-:S06]  /*13410*/  IMAD.MOV.U32 R25, RZ, RZ, R119 ;  /* 0x000000ffff197224 */ /* 0x001fcc00078e0077 */
[----:B------:R0:W2:Y:S01]  /*13420*/  MUFU.EX2 R20, R29 ;  /* 0x0000001d00147308 */ /* 0x0000a20000000800 */
[C---:B---3--:R-:W-:Y:S01]  /*13430*/  FADD.FTZ R32, R14.reuse, R7 ;  /* 0x000000070e207221 */ /* 0x048fe20000010000 */
[----:B------:R-:W-:Y:S01]  /*13440*/  FADD.FTZ R7, R37, R34 ;  /* 0x0000002225077221 */ /* 0x000fe20000010000 */
[----:B------:R-:W-:Y:S01]  /*13450*/  F2FP.BF16.F32.PACK_AB R187, R14, R187 ;  /* 0x000000bb0ebb723e */ /* 0x000fe200000010ff */
[----:B------:R-:W-:Y:S02]  /*13460*/  IMAD.MOV.U32 R37, RZ, RZ, R119 ;  /* 0x000000ffff257224 */ /* 0x000fe400078e0077 */
[----:B------:R-:W-:Y:S01]  /*13470*/  FADD.FTZ R34, R176, R7 ;  /* 0x00000007b0227221 */ /* 0x000fe20000010000 */
[----:B------:R-:W-:Y:S01]  /*13480*/  F2FP.BF16.F32.PACK_AB R176, R45, R176 ;  /* 0x000000b02db0723e */ /* 0x000fe200000010ff */
[----:B------:R-:W3:Y:S01]  /*13490*/  MUFU.EX2 R31, R31 ;  /* 0x0000001f001f7308 */ /* 0x000ee20000000800 */
[----:B-1----:R-:W-:Y:S01]  /*134a0*/  FADD.FTZ R3, R27, R32 ;  /* 0x000000201b037221 */ /* 0x002fe20000010000 */
[----:B------:R-:W-:Y:S01]  /*134b0*/  FADD.FTZ R7, R45, R34 ;  /* 0x000000222d077221 */ /* 0x000fe20000010000 */
[----:B------:R-:W-:-:S02]  /*134c0*/  IMAD.MOV.U32 R45, RZ, RZ, R119 ;  /* 0x000000ffff2d7224 */ /* 0x000fc400078e0077 */
[----:B0-----:R-:W-:-:S03]  /*134d0*/  IMAD.MOV.U32 R29, RZ, RZ, R119 ;  /* 0x000000ffff1d7224 */ /* 0x001fc600078e0077 */
[----:B------:R0:W1:Y:S01]  /*134e0*/  MUFU.EX2 R24, R33 ;  /* 0x0000002100187308 */ /* 0x0000620000000800 */
[C---:B--2---:R-:W-:Y:S01]  /*134f0*/  FADD.FTZ R32, R20.reuse, R3 ;  /* 0x0000000314207221 */ /* 0x044fe20000010000 */
[----:B------:R-:W-:Y:S01]  /*13500*/  F2FP.BF16.F32.PACK_AB R181, R20, R27 ;  /* 0x0000001b14b5723e */ /* 0x000fe200000010ff */
[----:B------:R-:W-:-:S05]  /*13510*/  IMAD.MOV.U32 R27, RZ, RZ, R119 ;  /* 0x000000ffff1b7224 */ /* 0x000fca00078e0077 */
[----:B------:R-:W2:Y:S01]  /*13520*/  MUFU.EX2 R178, R178 ;  /* 0x000000b200b27308 */ /* 0x000ea20000000800 */
[----:B---3--:R-:W-:Y:S01]  /*13530*/  FADD.FTZ R3, R31, R32 ;  /* 0x000000201f037221 */ /* 0x008fe20000010000 */
[----:B0-----:R-:W-:-:S06]  /*13540*/  IMAD.MOV.U32 R33, RZ, RZ, R119 ;  /* 0x000000ffff217224 */ /* 0x001fcc00078e0077 */
[----:B------:R-:W0:Y:S01]  /*13550*/  MUFU.EX2 R35, R35 ;  /* 0x0000002300237308 */ /* 0x000e220000000800 */
[C---:B-1----:R-:W-:Y:S01]  /*13560*/  FADD.FTZ R34, R24.reuse, R3 ;  /* 0x0000000318227221 */ /* 0x042fe20000010000 */
[----:B------:R-:W-:Y:S01]  /*13570*/  F2FP.BF16.F32.PACK_AB R183, R24, R31 ;  /* 0x0000001f18b7723e */ /* 0x000fe200000010ff */
[--C-:B------:R-:W-:Y:S02]  /*13580*/  IMAD.MOV.U32 R31, RZ, RZ, R119.reuse ;  /* 0x000000ffff1f7224 */ /* 0x100fe400078e0077 */
[----:B------:R-:W-:-:S03]  /*13590*/  IMAD.MOV.U32 R24, RZ, RZ, R119 ;  /* 0x000000ffff187224 */ /* 0x000fc600078e0077 */
[----:B------:R-:W1:Y:S01]  /*135a0*/  MUFU.EX2 R47, R47 ;  /* 0x0000002f002f7308 */ /* 0x000e620000000800 */
[----:B--2---:R-:W-:-:S07]  /*135b0*/  FADD.FTZ R36, R178, R7 ;  /* 0x00000007b2247221 */ /* 0x004fce0000010000 */
[----:B------:R2:W3:Y:S01]  /*135c0*/  MUFU.EX2 R26, R39 ;  /* 0x00000027001a7308 */ /* 0x0004e20000000800 */
[----:B0-----:R-:W-:-:S07]  /*135d0*/  FADD.FTZ R3, R35, R34 ;  /* 0x0000002223037221 */ /* 0x001fce0000010000 */
[----:B------:R-:W0:Y:S01]  /*135e0*/  MUFU.EX2 R172, R172 ;  /* 0x000000ac00ac7308 */ /* 0x000e220000000800 */
[C---:B-1----:R-:W-:Y:S01]  /*135f0*/  FADD.FTZ R7, R47.reuse, R36 ;  /* 0x000000242f077221 */ /* 0x042fe20000010000 */
[----:B------:R-:W-:Y:S01]  /*13600*/  F2FP.BF16.F32.PACK_AB R178, R47, R178 ;  /* 0x000000b22fb2723e */ /* 0x000fe200000010ff */
[--C-:B------:R-:W-:Y:S02]  /*13610*/  IMAD.MOV.U32 R47, RZ, RZ, R119.reuse ;  /* 0x000000ffff2f7224 */ /* 0x100fe400078e0077 */
[----:B--2---:R-:W-:-:S03]  /*13620*/  IMAD.MOV.U32 R39, RZ, RZ, R119 ;  /* 0x000000ffff277224 */ /* 0x004fc600078e0077 */
[----:B------:R-:W1:Y:S01]  /*13630*/  MUFU.EX2 R41, R41 ;  /* 0x0000002900297308 */ /* 0x000e620000000800 */
[C---:B---3--:R-:W-:Y:S01]  /*13640*/  FADD.FTZ R12, R26.reuse, R3 ;  /* 0x000000031a0c7221 */ /* 0x048fe20000010000 */
[----:B------:R-:W-:Y:S01]  /*13650*/  F2FP.BF16.F32.PACK_AB R177, R26, R35 ;  /* 0x000000231ab1723e */ /* 0x000fe200000010ff */
[--C-:B------:R-:W-:Y:S02]  /*13660*/  IMAD.MOV.U32 R35, RZ, RZ, R119.reuse ;  /* 0x000000ffff237224 */ /* 0x100fe400078e0077 */
[----:B------:R-:W-:-:S03]  /*13670*/  IMAD.MOV.U32 R26, RZ, RZ, R119 ;  /* 0x000000ffff1a7224 */ /* 0x000fc600078e0077 */
[----:B------:R-:W2:Y:S01]  /*13680*/  MUFU.EX2 R53, R53 ;  /* 0x0000003500357308 */ /* 0x000ea20000000800 */
[----:B0-----:R-:W-:-:S07]  /*13690*/  FADD.FTZ R34, R172, R7 ;  /* 0x00000007ac227221 */ /* 0x001fce0000010000 */
[----:B------:R0:W3:Y:S01]  /*136a0*/  MUFU.EX2 R28, R49 ;  /* 0x00000031001c7308 */ /* 0x0000e20000000800 */
[----:B-1----:R-:W-:-:S07]  /*136b0*/  FADD.FTZ R3, R41, R12 ;  /* 0x0000000c29037221 */ /* 0x002fce0000010000 */
[----:B------:R-:W1:Y:S01]  /*136c0*/  MUFU.EX2 R174, R174 ;  /* 0x000000ae00ae7308 */ /* 0x000e620000000800 */
[C---:B--2---:R-:W-:Y:S01]  /*136d0*/  FADD.FTZ R7, R53.reuse, R34 ;  /* 0x0000002235077221 */ /* 0x044fe20000010000 */
[----:B------:R-:W-:Y:S01]  /*136e0*/  F2FP.BF16.F32.PACK_AB R172, R53, R172 ;  /* 0x000000ac35ac723e */ /* 0x000fe200000010ff */
[--C-:B------:R-:W-:Y:S02]  /*136f0*/  IMAD.MOV.U32 R53, RZ, RZ, R119.reuse ;  /* 0x000000ffff357224 */ /* 0x100fe400078e0077 */
[----:B0-----:R-:W-:-:S03]  /*13700*/  IMAD.MOV.U32 R49, RZ, RZ, R119 ;  /* 0x000000ffff317224 */ /* 0x001fc600078e0077 */
[----:B------:R-:W0:Y:S01]  /*13710*/  MUFU.EX2 R61, R61 ;  /* 0x0000003d003d7308 */ /* 0x000e220000000800 */
[C---:B---3--:R-:W-:Y:S01]  /*13720*/  FADD.FTZ R34, R28.reuse, R3 ;  /* 0x000000031c227221 */ /* 0x048fe20000010000 */
[----:B------:R-:W-:Y:S01]  /*13730*/  F2FP.BF16.F32.PACK_AB R179, R28, R41 ;  /* 0x000000291cb3723e */ /* 0x000fe200000010ff */
[----:B------:R-:W-:Y:S01]  /*13740*/  IMAD.MOV.U32 R28, RZ, RZ, R119 ;  /* 0x000000ffff1c7224 */ /* 0x000fe200078e0077 */
[----:B------:R-:W-:-:S04]  /*13750*/  MOV R41, R119 ;  /* 0x0000007700297202 */ /* 0x000fc80000000f00 */
[----:B------:R-:W2:Y:S01]  /*13760*/  MUFU.EX2 R57, R57 ;  /* 0x0000003900397308 */ /* 0x000ea20000000800 */
[----:B-1----:R-:W-:-:S07]  /*13770*/  FADD.FTZ R36, R174, R7 ;  /* 0x00000007ae247221 */ /* 0x002fce0000010000 */
[----:B------:R1:W3:Y:S01]  /*13780*/  MUFU.EX2 R30, R73 ;  /* 0x00000049001e7308 */ /* 0x0002e20000000800 */
[----:B0-----:R-:W-:-:S07]  /*13790*/  FADD.FTZ R3, R61, R34 ;  /* 0x000000223d037221 */ /* 0x001fce0000010000 */
[----:B------:R-:W0:Y:S01]  /*137a0*/  MUFU.EX2 R168, R168 ;  /* 0x000000a800a87308 */ /* 0x000e220000000800 */
[C---:B--2---:R-:W-:Y:S01]  /*137b0*/  FADD.FTZ R7, R57.reuse, R36 ;  /* 0x0000002439077221 */ /* 0x044fe20000010000 */
[----:B------:R-:W-:Y:S01]  /*137c0*/  F2FP.BF16.F32.PACK_AB R174, R57, R174 ;  /* 0x000000ae39ae723e */ /* 0x000fe200000010ff */
[--C-:B-1----:R-:W-:Y:S02]  /*137d0*/  IMAD.MOV.U32 R73, RZ, RZ, R119.reuse ;  /* 0x000000ffff497224 */ /* 0x102fe400078e0077 */
[----:B------:R-:W-:-:S03]  /*137e0*/  IMAD.MOV.U32 R57, RZ, RZ, R119 ;  /* 0x000000ffff397224 */ /* 0x000fc600078e0077 */
[----:B------:R-:W1:Y:S01]  /*137f0*/  MUFU.EX2 R65, R65 ;  /* 0x0000004100417308 */ /* 0x000e620000000800 */
[C---:B---3--:R-:W-:Y:S01]  /*13800*/  FADD.FTZ R34, R30.reuse, R3 ;  /* 0x000000031e227221 */ /* 0x048fe20000010000 */
[----:B------:R-:W-:Y:S01]  /*13810*/  F2FP.BF16.F32.PACK_AB R173, R30, R61 ;  /* 0x0000003d1ead723e */ /* 0x000fe200000010ff */
[----:B------:R-:W-:Y:S01]  /*13820*/  IMAD.MOV.U32 R61, RZ, RZ, R119 ;  /* 0x000000ffff3d7224 */ /* 0x000fe200078e0077 */
[----:B------:R-:W-:-:S04]  /*13830*/  MOV R30, R119 ;  /* 0x00000077001e7202 */ /* 0x000fc80000000f00 */
        /* <DEDUP_REMOVED lines=9> */
[----:B------:R0:W2:Y:S01]  /*138d0*/  MUFU.EX2 R12, R51 ;  /* 0x00000033000c7308 */ /* 0x0000a20000000800 */
[C---:B---3--:R-:W-:Y:S01]  /*138e0*/  FADD.FTZ R36, R32.reuse, R3 ;  /* 0x0000000320247221 */ /* 0x048fe20000010000 */
[----:B------:R-:W-:Y:S01]  /*138f0*/  F2FP.BF16.F32.PACK_AB R175, R32, R65 ;  /* 0x0000004120af723e */ /* 0x000fe200000010ff */
[--C-:B------:R-:W-:Y:S02]  /*13900*/  IMAD.MOV.U32 R65, RZ, RZ, R119.reuse ;  /* 0x000000ffff417224 */ /* 0x100fe400078e0077 */
[----:B------:R-:W-:-:S03]  /*13910*/  IMAD.MOV.U32 R32, RZ, RZ, R119 ;  /* 0x000000ffff207224 */ /* 0x000fc600078e0077 */
[----:B------:R-:W3:Y:S01]  /*13920*/  MUFU.EX2 R170, R170 ;  /* 0x000000aa00aa7308 */ /* 0x000ee20000000800 */
[----:B-1----:R-:W-:Y:S01]  /*13930*/  FADD.FTZ R3, R71, R36 ;  /* 0x0000002447037221 */ /* 0x002fe20000010000 */
[--C-:B0-----:R-:W-:Y:S02]  /*13940*/  IMAD.MOV.U32 R51, RZ, RZ, R119.reuse ;  /* 0x000000ffff337224 */ /* 0x101fe400078e0077 */
[----:B------:R-:W-:-:S04]  /*13950*/  IMAD.MOV.U32 R36, RZ, RZ, R119 ;  /* 0x000000ffff247224 */ /* 0x000fc800078e0077 */
[----:B------:R-:W0:Y:S01]  /*13960*/  MUFU.EX2 R93, R93 ;  /* 0x0000005d005d7308 */ /* 0x000e220000000800 */
[C---:B--2---:R-:W-:Y:S01]  /*13970*/  FADD.FTZ R6, R12.reuse, R3 ;  /* 0x000000030c067221 */ /* 0x044fe20000010000 */
[----:B------:R-:W-:Y:S01]  /*13980*/  F2FP.BF16.F32.PACK_AB R169, R12, R71 ;  /* 0x000000470ca9723e */ /* 0x000fe200000010ff */
[----:B------:R-:W-:Y:S02]  /*13990*/  IMAD.MOV.U32 R12, RZ, RZ, 0x3f800000 ;  /* 0x3f800000ff0c7424 */ /* 0x000fe400078e00ff */
[----:B------:R-:W-:-:S03]  /*139a0*/  IMAD.MOV.U32 R71, RZ, RZ, R119 ;  /* 0x000000ffff477224 */ /* 0x000fc600078e0077 */
[----:B------:R-:W1:Y:S01]  /*139b0*/  MUFU.EX2 R77, R77 ;  /* 0x0000004d004d7308 */ /* 0x000e620000000800 */
[----:B---3--:R-:W-:-:S07]  /*139c0*/  FADD.FTZ R38, R170, R7 ;  /* 0x00000007aa267221 */ /* 0x008fce0000010000 */
[----:B------:R2:W3:Y:S01]  /*139d0*/  MUFU.EX2 R34, R95 ;  /* 0x0000005f00227308 */ /* 0x0004e20000000800 */
[----:B0-----:R-:W-:Y:S01]  /*139e0*/  FADD.FTZ R3, R93, R6 ;  /* 0x000000065d037221 */ /* 0x001fe20000010000 */
[C---:B-1----:R-:W-:Y:S01]  /*139f0*/  FADD.FTZ R215, R77.reuse, R38 ;  /* 0x000000264dd77221 */ /* 0x042fe20000010000 */
[----:B------:R-:W-:Y:S01]  /*13a00*/  F2FP.BF16.F32.PACK_AB R170, R77, R170 ;  /* 0x000000aa4daa723e */ /* 0x000fe200000010ff */
[--C-:B--2---:R-:W-:Y:S02]  /*13a10*/  IMAD.MOV.U32 R95, RZ, RZ, R119.reuse ;  /* 0x000000ffff5f7224 */ /* 0x104fe400078e0077 */
[--C-:B------:R-:W-:Y:S02]  /*13a20*/  IMAD.MOV.U32 R77, RZ, RZ, R119.reuse ;  /* 0x000000ffff4d7224 */ /* 0x100fe400078e0077 */
[----:B------:R-:W-:Y:S02]  /*13a30*/  IMAD.MOV.U32 R38, RZ, RZ, R119 ;  /* 0x000000ffff267224 */ /* 0x000fe400078e0077 */
[C---:B---3--:R-:W-:Y:S01]  /*13a40*/  FADD.FTZ R214, R34.reuse, R3 ;  /* 0x0000000322d67221 */ /* 0x048fe20000010000 */
[----:B------:R-:W-:Y:S01]  /*13a50*/  F2FP.BF16.F32.PACK_AB R171, R34, R93 ;  /* 0x0000005d22ab723e */ /* 0x000fe200000010ff */
[----:B------:R-:W-:-:S02]  /*13a60*/  IMAD.MOV.U32 R3, RZ, RZ, 0x3f800000 ;  /* 0x3f800000ff037424 */ /* 0x000fc400078e00ff */
[--C-:B------:R-:W-:Y:S02]  /*13a70*/  IMAD.MOV.U32 R93, RZ, RZ, R119.reuse ;  /* 0x000000ffff5d7224 */ /* 0x100fe400078e0077 */
[----:B------:R-:W-:Y:S01]  /*13a80*/  IMAD.MOV.U32 R34, RZ, RZ, R119 ;  /* 0x000000ffff227224 */ /* 0x000fe200078e0077 */
[----:B------:R-:W-:Y:S06]  /*13a90*/  @!P1 BRA `(.L_x_3918) ;  /* 0x0000002c00149947 */ /* 0x000fec0003800000 */
[----:B------:R-:W-:Y:S01]  /*13aa0*/  VIADD R8, R143, 0xfffffffe ;  /* 0xfffffffe8f087836 */ /* 0x000fe20000000000 */
[----:B------:R-:W-:Y:S01]  /*13ab0*/  MOV R7, R209 ;  /* 0x000000d100077202 */ /* 0x000fe20000000f00 */
[----:B------:R-:W-:Y:S01]  /*13ac0*/  IMAD.MOV.U32 R9, RZ, RZ, R4 ;  /* 0x000000ffff097224 */ /* 0x000fe200078e0004 */
[----:B------:R-:W-:Y:S01]  /*13ad0*/  CS2R R118, SRZ ;  /* 0x0000000000767805 */ /* 0x000fe2000001ff00 */
[----:B------:R-:W-:Y:S01]  /*13ae0*/  IMAD.MOV.U32 R10, RZ, RZ, R5 ;  /* 0x000000ffff0a7224 */ /* 0x000fe200078e0005 */
[----:B------:R-:W-:Y:S01]  /*13af0*/  CS2R R114, SRZ ;  /* 0x0000000000727805 */ /* 0x000fe2000001ff00 */
[----:B------:R-:W-:Y:S01]  /*13b00*/  IMAD.MOV.U32 R6, RZ, RZ, R220 ;  /* 0x000000ffff067224 */ /* 0x000fe200078e00dc */
[----:B------:R-:W-:Y:S01]  /*13b10*/  CS2R R110, SRZ ;  /* 0x00000000006e7805 */ /* 0x000fe2000001ff00 */
[----:B------:R-:W-:Y:S01]  /*13b20*/  IMAD.MOV.U32 R3, RZ, RZ, 0x3f800000 ;  /* 0x3f800000ff037424 */ /* 0x000fe200078e00ff */
        /* <DEDUP_REMOVED lines=44> */
[----:B------:R-:W-:-:S07]  /*13df0*/  CS2R R24, SRZ ;  /* 0x0000000000187805 */ /* 0x000fce000001ff00 */
.L_x_3931:
[----:B------:R-:W-:-:S04]  /*13e00*/  ISETP.NE.AND P1, PT, R7, 0x1, PT ;  /* 0x000000010700780c */ /* 0x000fc80003f25270 */
[----:B------:R-:W-:-:S04]  /*13e10*/  SEL R5, RZ, 0x1, P1 ;  /* 0x00000001ff057807 */ /* 0x000fc80000800000 */
[----:B------:R-:W-:Y:S01]  /*13e20*/  LOP3.LUT R220, R6, R5, RZ, 0x3c, !PT ;  /* 0x0000000506dc7212 */ /* 0x000fe200078e3cff */
[----:B------:R-:W-:Y:S06]  /*13e30*/  @!P0 BRA `(.L_x_3919) ;  /* 0x0000000000048947 */ /* 0x000fec0003800000 */
[----:B------:R-:W-:Y:S01]  /*13e40*/  BPT.TRAP 0x1 ;  /* 0x000000040000795c */ /* 0x000fe20000300000 */
.L_x_3919:
        /* <DEDUP_REMOVED lines=8> */
.L_x_3920:
[----:B------:R-:W-:Y:S01]  /*13ed0*/  IMAD R126, R209, 0x900, R221 ;  /* 0x00000900d17e7824 */ /* 0x000fe200078e02dd */
[----:B------:R-:W-:Y:S03]  /*13ee0*/  BSSY B1, `(.L_x_3921) ;  /* 0x0000006000017945 */ /* 0x000fe60003800000 */
[C---:B------:R-:W-:Y:S02]  /*13ef0*/  VIADD R124, R126.reuse, 0x2 ;  /* 0x000000027e7c7836 */ /* 0x040fe40000000000 */
[----:B------:R-:W-:Y:S01]  /*13f00*/  VIADD R123, R126, 0x4 ;  /* 0x000000047e7b7836 */ /* 0x000fe20000000000 */
[----:B-1----:R-:W-:Y:S06]  /*13f10*/  @P1 BRA `(.L_x_3922) ;  /* 0x0000000000081947 */ /* 0x002fec0003800000 */
[----:B------:R-:W1:Y:S02]  /*13f20*/  SYNCS.PHASECHK.TRANS64.TRYWAIT P1, [R11+URZ+0x30830], R0 ;  /* 0x030830000b0075a7 */ /* 0x000e64000802017f */
[----:B-1----:R-:W-:Y:S05]  /*13f30*/  @!P1 BRA `(.L_x_3923) ;  /* 0x000000d8005c9947 */ /* 0x002fea0003800000 */
.L_x_3922:
[----:B------:R-:W-:Y:S05]  /*13f40*/  BSYNC B1 ;  /* 0x0000000000017941 */ /* 0x000fea0003800000 */
.L_x_3921:
[----:B------:R-:W2:Y:S04]  /*13f50*/  LDL.64 R128, [R1+0x38] ;  /* 0x0000380001807983 */ /* 0x000ea80000100a00 */
[----:B------:R3:W-:Y:S04]  /*13f60*/  STL.64 [R1+0x90], R8 ;  /* 0x0000900801007387 */ /* 0x0007e80000100a00 */
[----:B---3--:R-:W3:Y:S01]  /*13f70*/  LDL.64 R8, [R1+0x30] ;  /* 0x0000300001087983 */ /* 0x008ee20000100a00 */
[----:B------:R-:W-:Y:S01]  /*13f80*/  IMAD.MOV.U32 R120, RZ, RZ, R126 ;  /* 0x000000ffff787224 */ /* 0x000fe200078e007e */
[----:B------:R-:W-:Y:S01]  /*13f90*/  MOV R5, UR58 ;  /* 0x0000003a00057c02 */ /* 0x000fe20008000f00 */
[----:B------:R-:W-:Y:S01]  /*13fa0*/  VIADD R122, R126, 0x6 ;  /* 0x000000067e7a7836 */ /* 0x000fe20000000000 */
[----:B------:R-:W-:Y:S01]  /*13fb0*/  MOV R20, UR38 ;  /* 0x0000002600147c02 */ /* 0x000fe20008000f00 */
[----:B------:R-:W-:Y:S01]  /*13fc0*/  IMAD.MOV.U32 R121, RZ, RZ, 0x40000040 ;  /* 0x40000040ff797424 */ /* 0x000fe200078e00ff */
[----:B------:R-:W-:Y:S01]  /*13fd0*/  R2UR UR46, R120 ;  /* 0x00000000782e72ca */ /* 0x000fe200000e0000 */
[----:B------:R-:W-:Y:S01]  /*13fe0*/  IMAD.MOV.U32 R120, RZ, RZ, R124 ;  /* 0x000000ffff787224 */ /* 0x000fe200078e007c */
[----:B------:R-:W-:Y:S01]  /*13ff0*/  R2UR UR58, R122 ;  /* 0x000000007a3a72ca */ /* 0x000fe200000e0000 */
[C---:B------:R-:W-:Y:S01]  /*14000*/  VIADD R122, R126.reuse, 0x302 ;  /* 0x000003027e7a7836 */ /* 0x040fe20000000000 */
[----:B------:R-:W-:Y:S01]  /*14010*/  MOV R213, UR45 ;  /* 0x0000002d00d57c02 */ /* 0x000fe20008000f00 */
[----:B------:R-:W-:Y:S01]  /*14020*/  VIADD R124, R126, 0x304 ;  /* 0x000003047e7c7836 */ /* 0x000fe20000000000 */
[----:B------:R-:W-:Y:S01]  /*14030*/  R2UR UR42, R120 ;  /* 0x00000000782a72ca */ /* 0x000fe200000e0000 */
[----:B------:R-:W-:Y:S01]  /*14040*/  IMAD.MOV.U32 R120, RZ, RZ, R123 ;  /* 0x000000ffff787224 */ /* 0x000fe200078e007b */
[----:B------:R-:W-:Y:S01]  /*14050*/  R2UR UR30, R122 ;  /* 0x000000007a1e72ca */ /* 0x000fe200000e0000 */
[----:B------:R-:W-:Y:S01]  /*14060*/  VIADD R122, R126, 0x600 ;  /* 0x000006007e7a7836 */ /* 0x000fe20000000000 */
[----:B01----:R-:W-:Y:S01]  /*14070*/  MOV R0, UR44 ;  /* 0x0000002c00007c02 */ /* 0x003fe20008000f00 */
[----:B------:R-:W-:Y:S01]  /*14080*/  IMAD.MOV.U32 R123, RZ, RZ, 0x40000040 ;  /* 0x40000040ff7b7424 */ /* 0x000fe200078e00ff */
[----:B------:R-:W-:Y:S01]  /*14090*/  R2UR UR38, R120 ;  /* 0x00000000782672ca */ /* 0x000fe200000e0000 */
[----:B------:R-:W-:Y:S01]  /*140a0*/  IMAD.MOV.U32 R125, RZ, RZ, 0x40000040 ;  /* 0x40000040ff7d7424 */ /* 0x000fe200078e00ff */
[----:B------:R-:W-:Y:S01]  /*140b0*/  IADD3 R120, R126, 0x300, RZ ;  /* 0x000003007e787810 */ /* 0x000fe20007ffe0ff */
[----:B------:R0:W-:Y:S01]  /*140c0*/  STL.64 [R1+0x88], R6 ;  /* 0x0000880601007387 */ /* 0x0001e20000100a00 */
[----:B------:R-:W-:Y:S01]  /*140d0*/  R2UR UR47, R121 ;  /* 0x00000000792f72ca */ /* 0x000fe200000e0000 */
[-C--:B------:R-:W-:Y:S01]  /*140e0*/  FMUL.FTZ R24, R24, R12.reuse ;  /* 0x0000000c18187220 */ /* 0x080fe20000410000 */
[----:B------:R-:W-:Y:S01]  /*140f0*/  R2UR UR34, R120 ;  /* 0x00000000782272ca */ /* 0x000fe200000e0000 */
[----:B------:R-:W-:Y:S01]  /*14100*/  VIADD R120, R126, 0x306 ;  /* 0x000003067e787836 */ /* 0x000fe20000000000 */
[----:B------:R-:W-:Y:S01]  /*14110*/  R2UR UR26, R124 ;  /* 0x000000007c1a72ca */ /* 0x000fe200000e0000 */
[----:B------:R-:W-:Y:S01]  /*14120*/  VIADD R124, R126, 0x602 ;  /* 0x000006027e7c7836 */ /* 0x000fe20000000000 */
[----:B------:R-:W-:Y:S01]  /*14130*/  R2UR UR18, R122 ;  /* 0x000000007a1272ca */ /* 0x000fe200000e0000 */
[----:B------:R-:W-:Y:S01]  /*14140*/  VIADD R122, R126, 0x606 ;  /* 0x000006067e7a7836 */ /* 0x000fe20000000000 */
[----:B------:R-:W-:Y:S01]  /*14150*/  R2UR UR22, R120 ;  /* 0x00000000781672ca */ /* 0x000fe200000e0000 */
[----:B------:R-:W-:Y:S01]  /*14160*/  VIADD R120, R126, 0x604 ;  /* 0x000006047e787836 */ /* 0x000fe20000000000 */
[----:B------:R-:W-:Y:S01]  /*14170*/  MOV R15, UR39 ;  /* 0x00000027000f7c02 */ /* 0x000fe20008000f00 */
[----:B0-----:R-:W4:Y:S01]  /*14180*/  LDL.64 R6, [R1+0x20] ;  /* 0x0000200001067983 */ /* 0x001f220000100a00 */
[----:B------:R-:W-:Y:S01]  /*14190*/  MOV R4, UR59 ;  /* 0x0000003b00047c02 */ /* 0x000fe20008000f00 */
        /* <DEDUP_REMOVED lines=29> */
[----:B------:R-:W-:Y:S01]  /*14370*/  MOV R211, UR41 ;  /* 0x0000002900d37c02 */ /* 0x000fe20008000f00 */
        /* <DEDUP_REMOVED lines=84> */
[----:B--2---:R-:W-:-:S02]  /*148c0*/  R2UR UR44, R128 ;  /* 0x00000000802c72ca */ /* 0x004fc400000e0000 */
[----:B------:R-:W-:Y:S02]  /*148d0*/  R2UR UR45, R129 ;  /* 0x00000000812d72ca */ /* 0x000fe400000e0000 */
[----:B-----5:R-:W-:-:S11]  /*148e0*/  WARPGROUP.ARRIVE ;  /* 0x00000000000079c5 */ /* 0x020fd60000000000 */
[----:B------:R-:W-:Y:S01]  /*148f0*/  HGMMA.64x96x16.F32.BF16 R120, gdesc[UR44], RZ, !UPT, gsb0 ;  /* 0x016000002c7879f0 */ /* 0x000fe2000c0018ff */
[----:B---3--:R-:W-:Y:S02]  /*14900*/  R2UR UR40, R8 ;  /* 0x00000000082872ca */ /* 0x008fe400000e0000 */
[----:B------:R-:W-:Y:S02]  /*14910*/  R2UR UR41, R9 ;  /* 0x00000000092972ca */ /* 0x000fe400000e0000 */
[----:B------:R-:W-:Y:S01]  /*14920*/  R2UR UR45, R213 ;  /* 0x00000000d52d72ca */ /* 0x000fe200000e0000 */
[----:B------:R0:W5:Y:S01]  /*14930*/  LDL.LU.64 R8, [R1+0x90] ;  /* 0x0000900001087983 */ /* 0x0001620000300a00 */
[----:B------:R-:W-:Y:S02]  /*14940*/  WARPGROUP.DEPBAR.LE gsb0, 0x0 ;  /* 0x00008000000079c5 */ /* 0x000fe40000010000 */
[----:B------:R-:W-:-:S07]  /*14950*/  WARPGROUP.ARRIVE ;  /* 0x00000000000079c5 */ /* 0x000fce0000000000 */
[----:B------:R-:W-:Y:S01]  /*14960*/  HGMMA.64x96x16.F32.BF16 R120, gdesc[UR40], R120, gsb0 ;  /* 0x01600000287879f0 */ /* 0x000fe20008001878 */
[----:B------:R-:W-:Y:S02]  /*14970*/  R2UR UR40, R212 ;  /* 0x00000000d42872ca */ /* 0x000fe400000e0000 */
[----:B------:R-:W2:Y:S01]  /*14980*/  LDL.64 R212, [R1+0x28] ;  /* 0x0000280001d47983 */ /* 0x000ea20000100a00 */
[----:B------:R-:W-:Y:S01]  /*14990*/  R2UR UR41, R211 ;  /* 0x00000000d32972ca */ /* 0x000fe200000e0000 */
[----:B------:R-:W-:Y:S02]  /*149a0*/  WARPGROUP.DEPBAR.LE gsb0, 0x0 ;  /* 0x00008000000079c5 */ /* 0x000fe40000010000 */
[----:B------:R-:W-:Y:S01]  /*149b0*/  WARPGROUP.ARRIVE ;  /* 0x00000000000079c5 */ /* 0x000fe20000000000 */
[----:B--2---:R-:W-:Y:S02]  /*149c0*/  R2UR UR36, R212 ;  /* 0x00000000d42472ca */ /* 0x004fe400000e0000 */
[----:B------:R-:W-:-:S02]  /*149d0*/  R2UR UR37, R213 ;  /* 0x00000000d52572ca */ /* 0x000fc400000e0000 */
[----:B------:R-:W2:Y:S11]  /*149e0*/  LDL.64 R212, [R1+0x8] ;  /* 0x0000080001d47983 */ /* 0x000eb60000100a00 */
[----:B------:R-:W-:Y:S01]  /*149f0*/  HGMMA.64x96x16.F32.BF16 R120, gdesc[UR36], R120, gsb0 ;  /* 0x01600000247879f0 */ /* 0x000fe20008001878 */
[----:B------:R-:W-:-:S02]  /*14a00*/  R2UR UR36, R210 ;  /* 0x00000000d22472ca */ /* 0x000fc400000e0000 */
[----:B------:R-:W3:Y:S01]  /*14a10*/  LDL.64 R210, [R1+0x18] ;  /* 0x0000180001d27983 */ /* 0x000ee20000100a00 */
[----:B------:R-:W-:Y:S02]  /*14a20*/  R2UR UR38, R20 ;  /* 0x00000000142672ca */ /* 0x000fe400000e0000 */
[----:B------:R-:W-:Y:S02]  /*14a30*/  R2UR UR37, R21 ;  /* 0x00000000152572ca */ /* 0x000fe400000e0000 */
[----:B------:R-:W2:Y:S01]  /*14a40*/  LDL.64 R20, [R1+0x10] ;  /* 0x0000100001147983 */ /* 0x000ea20000100a00 */
[----:B----4-:R-:W-:Y:S02]  /*14a50*/  R2UR UR56, R6 ;  /* 0x00000000063872ca */ /* 0x010fe400000e0000 */
[----:B------:R-:W-:Y:S01]  /*14a60*/  R2UR UR57, R7 ;  /* 0x00000000073972ca */ /* 0x000fe200000e0000 */
[----:B------:R-:W-:Y:S01]  /*14a70*/  UMOV UR20, UR52 ;  /* 0x0000003400147c82 */ /* 0x000fe20008000000 */
[----:B------:R-:W-:Y:S01]  /*14a80*/  UMOV UR21, UR53 ;  /* 0x0000003500157c82 */ /* 0x000fe20008000000 */
[----:B------:R-:W-:Y:S01]  /*14a90*/  UMOV UR16, UR48 ;  /* 0x0000003000107c82 */ /* 0x000fe20008000000 */
[----:B------:R-:W-:Y:S01]  /*14aa0*/  UMOV UR17, UR49 ;  /* 0x0000003100117c82 */ /* 0x000fe20008000000 */
[----:B------:R-:W-:Y:S01]  /*14ab0*/  R2UR UR44, R0 ;  /* 0x00000000002c72ca */ /* 0x000fe200000e0000 */
[----:B------:R0:W5:Y:S01]  /*14ac0*/  LDL.LU.64 R6, [R1+0x88] ;  /* 0x0000880001067983 */ /* 0x0001620000300a00 */
[----:B------:R-:W-:-:S02]  /*14ad0*/  WARPGROUP.DEPBAR.LE gsb0, 0x0 ;  /* 0x00008000000079c5 */ /* 0x000fc40000010000 */
[----:B------:R-:W-:-:S06]  /*14ae0*/  WARPGROUP.ARRIVE ;  /* 0x00000000000079c5 */ /* 0x000fcc0000000000 */
[----:B------:R-:W-:Y:S03]  /*14af0*/  HGMMA.64x96x16.F32.BF16 R120, gdesc[UR56], R120, gsb0 ;  /* 0x01600000387879f0 */ /* 0x000fe60008001878 */
[----:B------:R-:W-:Y:S02]  /*14b00*/  WARPGROUP.DEPBAR.LE gsb0, 0x0 ;  /* 0x00008000000079c5 */ /* 0x000fe40000010000 */
[----:B------:R-:W-:Y:S01]  /*14b10*/  WARPGROUP.ARRIVE ;  /* 0x00000000000079c5 */ /* 0x000fe20000000000 */
[----:B---3--:R-:W-:Y:S02]  /*14b20*/  R2UR UR32, R210 ;  /* 0x00000000d22072ca */ /* 0x008fe400000e0000 */
[----:B------:R-:W-:-:S13]  /*14b30*/  R2UR UR33, R211 ;  /* 0x00000000d32172ca */ /* 0x000fda00000e0000 */
[----:B------:R-:W-:Y:S01]  /*14b40*/  HGMMA.64x96x16.F32.BF16 R120, gdesc[UR32], R120, gsb0 ;  /* 0x01600000207879f0 */ /* 0x000fe20008001878 */
[----:B--2---:R-:W-:Y:S02]  /*14b50*/  R2UR UR28, R20 ;  /* 0x00000000141c72ca */ /* 0x004fe400000e0000 */
        /* <DEDUP_REMOVED lines=14> */
[----:B------:R-:W-:Y:S01]  /*14c40*/  HGMMA.64x96x16.F32.BF16 R120, gdesc[UR16], R120, gsb0 ;  /* 0x01600000107879f0 */ /* 0x000fe20008001878 */
[----:B------:R-:W-:Y:S01]  /*14c50*/  UMOV UR12, UR44 ;  /* 0x0000002c000c7c82 */ /* 0x000fe20008000000 */
[----:B------:R-:W-:Y:S01]  /*14c60*/  UMOV UR13, UR45 ;  /* 0x0000002d000d7c82 */ /* 0x000fe20008000000 */
        /* <DEDUP_REMOVED lines=10> */
[----:B------:R-:W-:Y:S01]  /*14d10*/  R2UR UR39, R15 ;  /* 0x000000000f2772ca */ /* 0x000fe200000e0000 */
[----:B------:R-:W-:Y:S02]  /*14d20*/  WARPGROUP.DEPBAR.LE gsb0, 0x0 ;  /* 0x00008000000079c5 */ /* 0x000fe40000010000 */
[----:B------:R-:W-:-:S06]  /*14d30*/  WARPGROUP.ARRIVE ;  /* 0x00000000000079c5 */ /* 0x000fcc0000000000 */
[----:B------:R-:W-:Y:S01]  /*14d40*/  HGMMA.64x96x16.F32.BF16 R120, gdesc[UR8], R120, gsb0 ;  /* 0x01600000087879f0 */ /* 0x000fe20008001878 */
[----:B------:R-:W-:Y:S02]  /*14d50*/  R2UR UR59, R4 ;  /* 0x00000000043b72ca */ /* 0x000fe400000e0000 */
[----:B------:R-:W-:Y:S02]  /*14d60*/  R2UR UR58, R5 ;  /* 0x00000000053a72ca */ /* 0x000fe400000e0000 */
[----:B------:R-:W-:Y:S02]  /*14d70*/  R2UR UR57, R13 ;  /* 0x000000000d3972ca */ /* 0x000fe400000e0000 */
[----:B------:R-:W-:Y:S01]  /*14d80*/  R2UR UR56, R14 ;  /* 0x000000000e3872ca */ /* 0x000fe200000e0000 */
[----:B------:R-:W-:Y:S01]  /*14d90*/  FMUL.FTZ R119, R119, R3 ;  /* 0x0000000377777220 */ /* 0x000fe20000410000 */
[----:B------:R-:W-:Y:S02]  /*14da0*/  WARPGROUP.DEPBAR.LE gsb0, 0x0 ;  /* 0x00008000000079c5 */ /* 0x000fe40000010000 */
[----:B0-----:R-:W-:Y:S11]  /*14db0*/  @!P0 BRA `(.L_x_3924) ;  /* 0x0000000000048947 */ /* 0x001ff60003800000 */
[----:B------:R-:W-:Y:S01]  /*14dc0*/  BPT.TRAP 0x1 ;  /* 0x000000040000795c */ /* 0x000fe20000300000 */
.L_x_3924:
[----:B-----5:R-:W-:Y:S01]  /*14dd0*/  SHF.L.U32 R0, R6, 0x1f, RZ ;  /* 0x0000001f06007819 */ /* 0x020fe200000006ff */
[----:B------:R-:W-:-:S04]  /*14de0*/  IMAD R13, R7, 0x8, R2 ;  /* 0x00000008070d7824 */ /* 0x000fc800078e0202 */
[----:B------:R0:W1:Y:S01]  /*14df0*/  SYNCS.PHASECHK.TRANS64.TRYWAIT P1, [R13+URZ+0x30850], R0 ;  /* 0x030850000d0075a7 */ /* 0x000062000802017f */
[----:B------:R-:W-:Y:S05]  /*14e00*/  @!P0 BRA `(.L_x_3925) ;  /* 0x0000000000048947 */ /* 0x000fea0003800000 */
[----:B------:R-:W-:Y:S01]  /*14e10*/  BPT.TRAP 0x1 ;  /* 0x000000040000795c */ /* 0x000fe20000300000 */
.L_x_3925:
[----:B------:R-:W-:Y:S04]  /*14e20*/  BSSY B1, `(.L_x_3926) ;  /* 0x0000004000017945 */ /* 0x000fe80003800000 */
[----:B-1----:R-:W-:Y:S05]  /*14e30*/  @P1 BRA `(.L_x_3927) ;  /* 0x0000000000081947 */ /* 0x002fea0003800000 */
[----:B------:R-:W1:Y:S02]  /*14e40*/  SYNCS.PHASECHK.TRANS64.TRYWAIT P1, [R13+URZ+0x30850], R0 ;  /* 0x030850000d0075a7 */ /* 0x000e64000802017f */
[----:B-1----:R-:W-:Y:S05]  /*14e50*/  @!P1 BRA `(.L_x_3928) ;  /* 0x000000c800a89947 */ /* 0x002fea0003800000 */
.L_x_3927:
[----:B------:R-:W-:Y:S05]  /*14e60*/  BSYNC B1 ;  /* 0x0000000000017941 */ /* 0x000fea0003800000 */
.L_x_3926:
[----:B01----:R-:W-:Y:S01]  /*14e70*/  IADD3 R0, R2, 0x400, RZ ;  /* 0x0000040002007810 */ /* 0x003fe20007ffe0ff */
[----:B------:R-:W-:Y:S01]  /*14e80*/  IMAD.MOV.U32 R5, RZ, RZ, 0x40000040 ;  /* 0x40000040ff057424 */ /* 0x000fe200078e00ff */
[----:B------:R-:W-:Y:S02]  /*14e90*/  WARPGROUP.ARRIVE ;  /* 0x00000000000079c5 */ /* 0x000fe40000000000 */
[----:B------:R-:W-:Y:S02]  /*14ea0*/  SHF.R.U32.HI R0, RZ, 0x4, R0 ;  /* 0x00000004ff007819 */ /* 0x000fe40000011600 */
[----:B------:R-:W-:Y:S02]  /*14eb0*/  R2UR UR7, R5 ;  /* 0x00000000050772ca */ /* 0x000fe400000e0000 */
[----:B------:R-:W-:Y:S02]  /*14ec0*/  LOP3.LUT R0, R0, 0x3fff, RZ, 0xc0, !PT ;  /* 0x00003fff00007812 */ /* 0x000fe400078ec0ff */
[----:B------:R-:W-:-:S02]  /*14ed0*/  MOV R5, 0x40000040 ;  /* 0x4000004000057802 */ /* 0x000fc40000000f00 */
[----:B------:R-:W-:-:S05]  /*14ee0*/  LOP3.LUT R0, R0, 0x3000000, RZ, 0xfc, !PT ;  /* 0x0300000000007812 */ /* 0x000fca00078efcff */
[----:B------:R-:W-:Y:S02]  /*14ef0*/  IMAD R4, R7, 0x900, R0 ;  /* 0x0000090007047824 */ /* 0x000fe400078e0200 */
[----:B------:R-:W-:Y:S02]  /*14f00*/  IMAD.MOV.U32 R7, RZ, RZ, 0x40000040 ;  /* 0x40000040ff077424 */ /* 0x000fe400078e00ff */
[C---:B------:R-:W-:Y:S01]  /*14f10*/  VIADD R6, R4.reuse, 0x80 ;  /* 0x0000008004067836 */ /* 0x040fe20000000000 */
[----:B------:R-:W-:-:S13]  /*14f20*/  R2UR UR6, R4 ;  /* 0x00000000040672ca */ /* 0x000fda00000e0000 */
[----:B------:R-:W-:Y:S01]  /*14f30*/  HGMMA.64x192x16.F32.BF16 R24, R188, gdesc[UR4].tnspB, R24, gsb0 ;  /* 0x42e00004bc187df0 */ /* 0x000fe20008001818 */
[----:B------:R-:W-:Y:S01]  /*14f40*/  R2UR UR6, R6 ;  /* 0x00000000060672ca */ /* 0x000fe200000e0000 */
[----:B------:R-:W-:Y:S01]  /*14f50*/  VIADD R6, R4, 0x100 ;  /* 0x0000010004067836 */ /* 0x000fe20000000000 */
[----:B------:R-:W-:Y:S01]  /*14f60*/  R2UR UR7, R7 ;  /* 0x00000000070772ca */ /* 0x000fe200000e0000 */
[----:B------:R-:W-:Y:S01]  /*14f70*/  IMAD.MOV.U32 R7, RZ, RZ, 0x40000040 ;  /* 0x40000040ff077424 */ /* 0x000fe200078e00ff */
[----:B------:R-:W-:Y:S02]  /*14f80*/  WARPGROUP.DEPBAR.LE gsb0, 0x0 ;  /* 0x00008000000079c5 */ /* 0x000fe40000010000 */
[----:B------:R-:W-:-:S13]  /*14f90*/  WARPGROUP.ARRIVE ;  /* 0x00000000000079c5 */ /* 0x000fda0000000000 */
        /* <DEDUP_REMOVED lines=9> */
[C---:B------:R-:W-:Y:S01]  /*15030*/  VIADD R6, R4.reuse, 0x200 ;  /* 0x0000020004067836 */ /* 0x040fe20000000000 */
[----:B------:R-:W-:Y:S01]  /*15040*/  R2UR UR7, R7 ;  /* 0x00000000070772ca */ /* 0x000fe200000e0000 */
[----:B------:R-:W-:Y:S02]  /*15050*/  IMAD.MOV.U32 R7, RZ, RZ, 0x40000040 ;  /* 0x40000040ff077424 */ /* 0x000fe400078e00ff */
[----:B------:R-:W-:Y:S01]  /*15060*/  VIADD R4, R4, 0x280 ;  /* 0x0000028004047836 */ /* 0x000fe20000000000 */
[----:B------:R-:W-:Y:S02]  /*15070*/  WARPGROUP.DEPBAR.LE gsb0, 0x0 ;  /* 0x00008000000079c5 */ /* 0x000fe40000010000 */
[----:B------:R-:W-:-:S11]  /*15080*/  WARPGROUP.ARRIVE ;  /* 0x00000000000079c5 */ /* 0x000fd60000000000 */
[----:B------:R-:W-:Y:S01]  /*15090*/  HGMMA.64x192x16.F32.BF16 R24, R176, gdesc[UR4].tnspB, R24, gsb0 ;  /* 0x42e00004b0187df0 */ /* 0x000fe20008001818 */
[----:B------:R-:W-:Y:S02]  /*150a0*/  R2UR UR6, R6 ;  /* 0x00000000060672ca */ /* 0x000fe400000e0000 */
[----:B------:R-:W-:Y:S01]  /*150b0*/  R2UR UR7, R7 ;  /* 0x00000000070772ca */ /* 0x000fe200000e0000 */
[----:B------:R-:W-:Y:S02]  /*150c0*/  WARPGROUP.DEPBAR.LE gsb0, 0x0 ;  /* 0x00008000000079c5 */ /* 0x000fe40000010000 */
[----:B------:R-:W-:-:S14]  /*150d0*/  WARPGROUP.ARRIVE ;  /* 0x00000000000079c5 */ /* 0x000fdc0000000000 */
[----:B------:R-:W-:Y:S01]  /*150e0*/  HGMMA.64x192x16.F32.BF16 R24, R172, gdesc[UR4].tnspB, R24, gsb0 ;  /* 0x42e00004ac187df0 */ /* 0x000fe20008001818 */
[----:B------:R-:W-:Y:S02]  /*150f0*/  R2UR UR6, R4 ;  /* 0x00000000040672ca */ /* 0x000fe400000e0000 */
[----:B------:R-:W-:Y:S01]  /*15100*/  R2UR UR7, R5 ;  /* 0x00000000050772ca */ /* 0x000fe200000e0000 */
[----:B------:R-:W-:Y:S02]  /*15110*/  WARPGROUP.DEPBAR.LE gsb0, 0x0 ;  /* 0x00008000000079c5 */ /* 0x000fe40000010000 */
[----:B------:R-:W-:-:S14]  /*15120*/  WARPGROUP.ARRIVE ;  /* 0x00000000000079c5 */ /* 0x000fdc0000000000 */
[----:B------:R-:W-:Y:S03]  /*15130*/  HGMMA.64x192x16.F32.BF16 R24, R168, gdesc[UR4].tnspB, R24, gsb0 ;  /* 0x42e00004a8187df0 */ /* 0x000fe60008001818 */
[----:B------:R-:W-:Y:S02]  /*15140*/  WARPGROUP.DEPBAR.LE gsb0, 0x0 ;  /* 0x00008000000079c5 */ /* 0x000fe40000010000 */
[----:B------:R-:W-:Y:S05]  /*15150*/  @!P0 BRA `(.L_x_3929) ;  /* 0x0000000000048947 */ /* 0x000fea0003800000 */
[----:B------:R-:W-:Y:S01]  /*15160*/  BPT.TRAP 0x1 ;  /* 0x000000040000795c */ /* 0x000fe20000300000 */
.L_x_3929:
        /* <DEDUP_REMOVED lines=59> */
[----:B------:R-:W-:-:S03]  /*15520*/  FMUL.FTZ R159, R165, UR38 ;  /* 0x00000026a59f7c20 */ /* 0x000fc60008410000 */
        /* <DEDUP_REMOVED lines=81> */
[----:B0-----:R-:W-:Y:S02]  /*15a40*/  FMNMX.FTZ R3, R158, R3, !PT ;  /* 0x000000039e037209 */ /* 0x001fe40007810000 */
[----:B-1----:R-:W-:-:S05]  /*15a50*/  FMNMX.FTZ R4, R161, R0, !PT ;  /* 0x00000000a1047209 */ /* 0x002fca0007810000 */
[----:B------:R-:W0:Y:S01]  /*15a60*/  SHFL.BFLY PT, R0, R4, 0x2, 0x1f ;  /* 0x0c401f0004007f89 */ /* 0x000e2200000e0000 */
[----:B--2---:R-:W-:-:S05]  /*15a70*/  FMNMX.FTZ R5, R159, R3, !PT ;  /* 0x000000039f057209 */ /* 0x004fca0007810000 */
[----:B------:R-:W1:Y:S01]  /*15a80*/  SHFL.BFLY PT, R3, R5, 0x2, 0x1f ;  /* 0x0c401f0005037f89 */ /* 0x000e6200000e0000 */
[----:B0-----:R-:W-:-:S05]  /*15a90*/  FMNMX.FTZ R4, R4, R0, !PT ;  /* 0x0000000004047209 */ /* 0x001fca0007810000 */
[----:B------:R-:W0:Y:S01]  /*15aa0*/  SHFL.BFLY PT, R0, R4, 0x1, 0x1f ;  /* 0x0c201f0004007f89 */ /* 0x000e2200000e0000 */
[----:B-1----:R-:W-:-:S05]  /*15ab0*/  FMNMX.FTZ R5, R5, R3, !PT ;  /* 0x0000000305057209 */ /* 0x002fca0007810000 */
[----:B------:R-:W1:Y:S01]  /*15ac0*/  SHFL.BFLY PT, R3, R5, 0x1, 0x1f ;  /* 0x0c201f0005037f89 */ /* 0x000e6200000e0000 */
[----:B0-----:R-:W-:Y:S01]  /*15ad0*/  FMNMX.FTZ R4, R4, R0, !PT ;  /* 0x0000000004047209 */ /* 0x001fe20007810000 */
[----:B------:R-:W-:Y:S01]  /*15ae0*/  IMAD.U32 R0, RZ, RZ, UR39 ;  /* 0x00000027ff007e24 */ /* 0x000fe2000f8e00ff */
[----:B-1----:R-:W-:-:S03]  /*15af0*/  FMNMX.FTZ R5, R5, R3, !PT ;  /* 0x0000000305057209 */ /* 0x002fc60007810000 */
[----:B------:R-:W-:Y:S02]  /*15b00*/  FADD.FTZ R3, -R4, R9 ;  /* 0x0000000904037221 */ /* 0x000fe40000010100 */
[CC--:B------:R-:W-:Y:S01]  /*15b10*/  FMUL.FTZ R9, R5.reuse, R0.reuse ;  /* 0x0000000005097220 */ /* 0x0c0fe20000410000 */
[----:B------:R-:W-:Y:S01]  /*15b20*/  FADD.FTZ R12, -R5, R10 ;  /* 0x0000000a050c7221 */ /* 0x000fe20000010100 */
[-C--:B------:R-:W-:Y:S02]  /*15b30*/  FMUL.FTZ R3, R3, R0.reuse ;  /* 0x0000000003037220 */ /* 0x080fe40000410000 */
[-CC-:B------:R-:W-:Y:S01]  /*15b40*/  FFMA.FTZ R186, R126, R0.reuse, -R9.reuse ;  /* 0x000000007eba7223 */ /* 0x180fe20000010809 */
[-CC-:B------:R-:W-:Y:S01]  /*15b50*/  FFMA.FTZ R126, R127, R0.reuse, -R9.reuse ;  /* 0x000000007f7e7223 */ /* 0x180fe20000010809 */
[-C--:B------:R-:W-:Y:S01]  /*15b60*/  FMUL.FTZ R127, R4, R0.reuse ;  /* 0x00000000047f7220 */ /* 0x080fe20000410000 */
[-C--:B------:R-:W-:Y:S01]  /*15b70*/  FMUL.FTZ R12, R12, R0.reuse ;  /* 0x000000000c0c7220 */ /* 0x080fe20000410000 */
[-CC-:B------:R-:W-:Y:S01]  /*15b80*/  FFMA.FTZ R188, R6, R0.reuse, -R9.reuse ;  /* 0x0000000006bc7223 */ /* 0x180fe20000010809 */
[-C--:B------:R-:W-:Y:S01]  /*15b90*/  FFMA.FTZ R180, R130, R0.reuse, -R9 ;  /* 0x0000000082b47223 */ /* 0x080fe20000010809 */
[-C--:B------:R-:W-:Y:S01]  /*15ba0*/  FFMA.FTZ R189, R14, R0.reuse, -R127 ;  /* 0x000000000ebd7223 */ /* 0x080fe2000001087f */
[-C--:B------:R-:W-:Y:S01]  /*15bb0*/  FFMA.FTZ R164, R7, R0.reuse, -R9 ;  /* 0x0000000007a47223 */ /* 0x080fe20000010809 */
[-C--:B------:R-:W-:Y:S01]  /*15bc0*/  FFMA.FTZ R130, R15, R0.reuse, -R127 ;  /* 0x000000000f827223 */ /* 0x080fe2000001087f */
[----:B------:R-:W-:Y:S01]  /*15bd0*/  MUFU.EX2 R12, R12 ;  /* 0x0000000c000c7308 */ /* 0x000fe20000000800 */
[-C--:B------:R-:W-:Y:S01]  /*15be0*/  FFMA.FTZ R190, R20, R0.reuse, -R9 ;  /* 0x0000000014be7223 */ /* 0x080fe20000010809 */
[-C--:B------:R-:W-:Y:S01]  /*15bf0*/  FFMA.FTZ R191, R120, R0.reuse, -R127 ;  /* 0x0000000078bf7223 */ /* 0x080fe2000001087f */
[-C--:B------:R-:W-:Y:S01]  /*15c00*/  FFMA.FTZ R163, R21, R0.reuse, -R9 ;  /* 0x0000000015a37223 */ /* 0x080fe20000010809 */
[-CC-:B------:R-:W-:Y:S01]  /*15c10*/  FFMA.FTZ R121, R121, R0.reuse, -R127.reuse ;  /* 0x0000000079797223 */ /* 0x180fe2000001087f */
[-C--:B------:R-:W-:Y:S01]  /*15c20*/  FFMA.FTZ R185, R124, R0.reuse, -R127 ;  /* 0x000000007cb97223 */ /* 0x080fe2000001087f */
[-CC-:B------:R-:W-:Y:S01]  /*15c30*/  FFMA.FTZ R184, R122, R0.reuse, -R9.reuse ;  /* 0x000000007ab87223 */ /* 0x180fe20000010809 */
[----:B------:R-:W-:Y:S01]  /*15c40*/  VIADD R124, R11, 0x30840 ;  /* 0x000308400b7c7836 */ /* 0x000fe20000000000 */
[----:B------:R-:W-:Y:S01]  /*15c50*/  MUFU.EX2 R3, R3 ;  /* 0x0000000300037308 */ /* 0x000fe20000000800 */
[-C--:B------:R-:W-:Y:S01]  /*15c60*/  FFMA.FTZ R162, R123, R0.reuse, -R9 ;  /* 0x000000007ba27223 */ /* 0x080fe20000010809 */
[-CC-:B------:R-:W-:Y:S01]  /*15c70*/  FFMA.FTZ R120, R125, R0.reuse, -R127.reuse ;  /* 0x000000007d787223 */ /* 0x180fe2000001087f */
[-C--:B------:R-:W-:Y:S01]  /*15c80*/  FFMA.FTZ R187, R128, R0.reuse, -R127 ;  /* 0x0000000080bb7223 */ /* 0x080fe2000001087f */
[----:B------:R-:W-:Y:S01]  /*15c90*/  PRMT R124, R222, 0x654, R124 ;  /* 0x00000654de7c7816 */ /* 0x000fe2000000007c */
[-C--:B------:R-:W-:Y:S01]  /*15ca0*/  FFMA.FTZ R123, R131, R0.reuse, -R9 ;  /* 0x00000000837b7223 */ /* 0x080fe20000010809 */
[-CC-:B------:R-:W-:Y:S01]  /*15cb0*/  FFMA.FTZ R15, R129, R0.reuse, -R127.reuse ;  /* 0x00000000810f7223 */ /* 0x180fe2000001087f */
[-CC-:B------:R-:W-:Y:S01]  /*15cc0*/  FFMA.FTZ R181, R132, R0.reuse, -R127.reuse ;  /* 0x0000000084b57223 */ /* 0x180fe2000001087f */
[----:B------:R-:W0:Y:S01]  /*15cd0*/  MUFU.EX2 R188, R188 ;  /* 0x000000bc00bc7308 */ /* 0x000e220000000800 */
[----:B------:R1:W-:Y:S01]  /*15ce0*/  SYNCS.ARRIVE.TRANS64.RED.A1T0 RZ, [R124+URZ], RZ ;  /* 0x000000ff7cff79a7 */ /* 0x0003e2000810043f */
        /* <DEDUP_REMOVED lines=9> */
[-CC-:B------:R-:W-:Y:S01]  /*15d80*/  FFMA.FTZ R129, R149, R0.reuse, -R127.reuse ;  /* 0x0000000095817223 */ /* 0x180fe2000001087f */
[-CC-:B------:R-:W-:Y:S01]  /*15d90*/  FFMA.FTZ R175, R152, R0.reuse, -R127.reuse ;  /* 0x0000000098af7223 */ /* 0x180fe2000001087f */
[-CC-:B------:R-:W-:Y:S01]  /*15da0*/  FFMA.FTZ R153, R153, R0.reuse, -R127.reuse ;  /* 0x0000000099997223 */ /* 0x180fe2000001087f */
[-CC-:B------:R-:W-:Y:S01]  /*15db0*/  FFMA.FTZ R169, R156, R0.reuse, -R127.reuse ;  /* 0x000000009ca97223 */ /* 0x180fe2000001087f */
[-CC-:B------:R-:W-:Y:S01]  /*15dc0*/  FFMA.FTZ R125, R157, R0.reuse, -R127.reuse ;  /* 0x000000009d7d7223 */ /* 0x180fe2000001087f */
[----:B------:R-:W3:Y:S01]  /*15dd0*/  MUFU.EX2 R164, R164 ;  /* 0x000000a400a47308 */ /* 0x000ee20000000800 */
[----:B0-----:R-:W-:Y:S01]  /*15de0*/  FFMA.FTZ R215, R12, R215, R188 ;  /* 0x000000d70cd77223 */ /* 0x001fe200000100bc */
[-CC-:B------:R-:W-:Y:S01]  /*15df0*/  FFMA.FTZ R171, R160, R0.reuse, -R127.reuse ;  /* 0x00000000a0ab7223 */ /* 0x180fe2000001087f */
[-C--:B-1----:R-:W-:Y:S01]  /*15e00*/  FFMA.FTZ R124, R161, R0.reuse, -R127 ;  /* 0x00000000a17c7223 */ /* 0x082fe2000001087f */
[-CC-:B------:R-:W-:Y:S01]  /*15e10*/  FFMA.FTZ R182, R134, R0.reuse, -R9.reuse ;  /* 0x0000000086b67223 */ /* 0x180fe20000010809 */
[-CC-:B------:R-:W-:Y:S01]  /*15e20*/  FFMA.FTZ R122, R135, R0.reuse, -R9.reuse ;  /* 0x00000000877a7223 */ /* 0x180fe20000010809 */
[-CC-:B------:R-:W-:Y:S01]  /*15e30*/  FFMA.FTZ R176, R138, R0.reuse, -R9.reuse ;  /* 0x000000008ab07223 */ /* 0x180fe20000010809 */
[----:B------:R-:W-:Y:S01]  /*15e40*/  FFMA.FTZ R21, R139, R0, -R9 ;  /* 0x000000008b157223 */ /* 0x000fe20000010809 */
[----:B------:R-:W0:Y:S01]  /*15e50*/  MUFU.EX2 R130, R130 ;  /* 0x0000008200827308 */ /* 0x000e220000000800 */
[----:B--2---:R-:W-:Y:S01]  /*15e60*/  FFMA.FTZ R214, R3, R214, R189 ;  /* 0x000000d603d67223 */ /* 0x004fe200000100bd */
[-CC-:B------:R-:W-:Y:S01]  /*15e70*/  FFMA.FTZ R178, R142, R0.reuse, -R9.reuse ;  /* 0x000000008eb27223 */ /* 0x180fe20000010809 */
[-CC-:B------:R-:W-:Y:S01]  /*15e80*/  FFMA.FTZ R20, R143, R0.reuse, -R9.reuse ;  /* 0x000000008f147223 */ /* 0x180fe20000010809 */
[-CC-:B------:R-:W-:Y:S01]  /*15e90*/  FFMA.FTZ R172, R146, R0.reuse, -R9.reuse ;  /* 0x0000000092ac7223 */ /* 0x180fe20000010809 */
[-CC-:B------:R-:W-:Y:S01]  /*15ea0*/  FFMA.FTZ R10, R147, R0.reuse, -R9.reuse ;  /* 0x00000000930a7223 */ /* 0x180fe20000010809 */
[-CC-:B------:R-:W-:Y:S01]  /*15eb0*/  FFMA.FTZ R174, R150, R0.reuse, -R9.reuse ;  /* 0x0000000096ae7223 */ /* 0x180fe20000010809 */
[-C--:B------:R-:W-:Y:S01]  /*15ec0*/  FFMA.FTZ R7, R151, R0.reuse, -R9 ;  /* 0x0000000097077223 */ /* 0x080fe20000010809 */
[----:B------:R-:W1:Y:S01]  /*15ed0*/  MUFU.EX2 R190, R190 ;  /* 0x000000be00be7308 */ /* 0x000e620000000800 */
[----:B---3--:R-:W-:Y:S01]  /*15ee0*/  FADD.FTZ R127, R164, R215 ;  /* 0x000000d7a47f7221 */ /* 0x008fe20000010000 */
[-CC-:B------:R-:W-:Y:S01]  /*15ef0*/  FFMA.FTZ R168, R154, R0.reuse, -R9.reuse ;  /* 0x000000009aa87223 */ /* 0x180fe20000010809 */
[-CC-:B------:R-:W-:Y:S01]  /*15f00*/  FFMA.FTZ R6, R155, R0.reuse, -R9.reuse ;  /* 0x000000009b067223 */ /* 0x180fe20000010809 */
[-CC-:B------:R-:W-:Y:S01]  /*15f10*/  FFMA.FTZ R170, R158, R0.reuse, -R9.reuse ;  /* 0x000000009eaa7223 */ /* 0x180fe20000010809 */
[----:B------:R-:W-:-:S03]  /*15f20*/  FFMA.FTZ R9, R159, R0, -R9 ;  /* 0x000000009f097223 */ /* 0x000fc60000010809 */
        /* <DEDUP_REMOVED lines=90> */
.L_x_3930:
        /* <DEDUP_REMOVED lines=33> */
[----:B0-----:R-:W-:Y:S06]  /*166e0*/  @P1 BRA `(.L_x_3931) ;  /* 0xffffffd400c41947 */ /* 0x001fec000383ffff */
.L_x_3918:
[----:B------:R-:W-:Y:S05]  /*166f0*/  BSYNC B0 ;  /* 0x0000000000007941 */ /* 0x000fea0003800000 */
.L_x_3917:
        /* <DEDUP_REMOVED lines=99> */
.L_x_3932:
[----:B------:R-:W-:Y:S01]  /*16d30*/  IMAD R8, R209, 0x8, R2 ;  /* 0x00000008d1087824 */ /* 0x000fe200078e0202 */
[----:B------:R-:W-:-:S04]  /*16d40*/  SHF.L.U32 R3, R220, 0x1f, RZ ;  /* 0x0000001fdc037819 */ /* 0x000fc800000006ff */
[----:B------:R0:W1:Y:S01]  /*16d50*/  SYNCS.PHASECHK.TRANS64.TRYWAIT P1, [R8+URZ+0x30850], R3 ;  /* 0x03085003080075a7 */ /* 0x000062000802017f */
[----:B------:R-:W-:Y:S05]  /*16d60*/  @!P0 BRA `(.L_x_3933) ;  /* 0x0000000000048947 */ /* 0x000fea0003800000 */
[----:B------:R-:W-:Y:S01]  /*16d70*/  BPT.TRAP 0x1 ;  /* 0x000000040000795c */ /* 0x000fe20000300000 */
.L_x_3933:
        /* <DEDUP_REMOVED lines=9> */
.L_x_3935:
[----:B------:R-:W-:Y:S05]  /*16e10*/  BSYNC B0 ;  /* 0x0000000000007941 */ /* 0x000fea0003800000 */
.L_x_3934:
[----:B01----:R-:W-:Y:S01]  /*16e20*/  IMAD.MOV.U32 R3, RZ, RZ, 0x40000040 ;  /* 0x40000040ff037424 */ /* 0x003fe200078e00ff */
[----:B------:R-:W-:Y:S01]  /*16e30*/  MOV R2, R6 ;  /* 0x0000000600027202 */ /* 0x000fe20000000f00 */
[----:B------:R-:W-:Y:S01]  /*16e40*/  WARPGROUP.ARRIVE ;  /* 0x00000000000079c5 */ /* 0x000fe20000000000 */
[----:B------:R-:W0:Y:S02]  /*16e50*/  SHFL.BFLY PT, R7, R214, 0x2, 0x1f ;  /* 0x0c401f00d6077f89 */ /* 0x000e2400000e0000 */
[----:B------:R-:W-:Y:S01]  /*16e60*/  R2UR UR6, R2 ;  /* 0x00000000020672ca */ /* 0x000fe200000e0000 */
[----:B------:R-:W-:Y:S01]  /*16e70*/  VIADD R2, R6, 0x80 ;  /* 0x0000008006027836 */ /* 0x000fe20000000000 */
[----:B------:R-:W-:Y:S01]  /*16e80*/  R2UR UR7, R3 ;  /* 0x00000000030772ca */ /* 0x000fe200000e0000 */
[----:B------:R-:W-:-:S12]  /*16e90*/  IMAD.MOV.U32 R3, RZ, RZ, 0x40000040 ;  /* 0x40000040ff037424 */ /* 0x000fd800078e00ff */
        /* <DEDUP_REMOVED lines=25> */
[----:B0-----:R-:W-:Y:S01]  /*17030*/  FADD.FTZ R6, R7, R214 ;  /* 0x000000d607067221 */ /* 0x001fe20000010000 */
[----:B------:R-:W-:-:S04]  /*17040*/  MOV R3, 0x40000040 ;  /* 0x4000004000037802 */ /* 0x000fc80000000f00 */
[----:B------:R-:W0:Y:S02]  /*17050*/  SHFL.BFLY PT, R7, R6, 0x1, 0x1f ;  /* 0x0c201f0006077f89 */ /* 0x000e2400000e0000 */
[----:B0-----:R-:W-:Y:S01]  /*17060*/  FADD.FTZ R13, R6, R7 ;  /* 0x00000007060d7221 */ /* 0x001fe20000010000 */
[----:B------:R-:W-:Y:S02]  /*17070*/  IMAD.MOV.U32 R7, RZ, RZ, RZ ;  /* 0x000000ffff077224 */ /* 0x000fe400078e00ff */
[----:B------:R-:W-:Y:S02]  /*17080*/  IMAD.MOV.U32 R6, RZ, RZ, -0x800000 ;  /* 0xff800000ff067424 */ /* 0x000fe400078e00ff */
[----:B------:R-:W-:-:S13]  /*17090*/  FSETP.NE.FTZ.AND P2, PT, R13, RZ, PT ;  /* 0x000000ff0d00720b */ /* 0x000fda0003f55000 */
[----:B------:R-:W0:Y:S02]  /*170a0*/  @P2 MUFU.LG2 R11, R13 ;  /* 0x0000000d000b2308 */ /* 0x000e240000000c00 */
[----:B0-----:R-:W-:Y:S01]  /*170b0*/  @P2 FMUL.FTZ R11, R11, 0.69314718246459960938 ;  /* 0x3f3172180b0b2820 */ /* 0x001fe20000410000 */
[----:B------:R-:W-:Y:S02]  /*170c0*/  WARPGROUP.DEPBAR.LE gsb0, 0x0 ;  /* 0x00008000000079c5 */ /* 0x000fe40000010000 */
[----:B------:R-:W-:-:S06]  /*170d0*/  WARPGROUP.ARRIVE ;  /* 0x00000000000079c5 */ /* 0x000fcc0000000000 */
[----:B------:R-:W-:Y:S01]  /*170e0*/  HGMMA.64x192x16.F32.BF16 R24, R172, gdesc[UR4].tnspB, R24, gsb0 ;  /* 0x42e00004ac187df0 */ /* 0x000fe20008001818 */
[----:B------:R-:W-:Y:S02]  /*170f0*/  R2UR UR6, R2 ;  /* 0x00000000020672ca */ /* 0x000fe400000e0000 */
[----:B------:R-:W-:Y:S01]  /*17100*/  R2UR UR7, R3 ;  /* 0x00000000030772ca */ /* 0x000fe200000e0000 */
[----:B------:R-:W0:Y:S02]  /*17110*/  SHFL.BFLY PT, R2, R215, 0x2, 0x1f ;  /* 0x0c401f00d7027f89 */ /* 0x000e2400000e0000 */
[----:B0-----:R-:W-:-:S05]  /*17120*/  FADD.FTZ R3, R2, R215 ;  /* 0x000000d702037221 */ /* 0x001fca0000010000 */
[----:B------:R-:W0:Y:S02]  /*17130*/  SHFL.BFLY PT, R2, R3, 0x1, 0x1f ;  /* 0x0c201f0003027f89 */ /* 0x000e2400000e0000 */
[----:B0-----:R-:W-:Y:S01]  /*17140*/  FADD.FTZ R12, R3, R2 ;  /* 0x00000002030c7221 */ /* 0x001fe20000010000 */
[----:B------:R-:W-:Y:S02]  /*17150*/  IMAD.MOV.U32 R2, RZ, RZ, RZ ;  /* 0x000000ffff027224 */ /* 0x000fe400078e00ff */
[----:B------:R-:W-:Y:S02]  /*17160*/  IMAD.MOV.U32 R3, RZ, RZ, -0x800000 ;  /* 0xff800000ff037424 */ /* 0x000fe400078e00ff */
[----:B------:R-:W-:Y:S02]  /*17170*/  FSETP.NE.FTZ.AND P1, PT, R12, RZ, PT ;  /* 0x000000ff0c00720b */ /* 0x000fe40003f35000 */
[----:B------:R-:W-:Y:S11]  /*17180*/  @P2 MUFU.RCP R2, R13 ;  /* 0x0000000d00022308 */ /* 0x000ff60000001000 */
[----:B------:R-:W0:Y:S01]  /*17190*/  @P1 MUFU.LG2 R9, R12 ;  /* 0x0000000c00091308 */ /* 0x000e220000000c00 */
[C---:B------:R-:W-:Y:S01]  /*171a0*/  @P1 FMUL.FTZ R10, R0.reuse, 0.69314718246459960938 ;  /* 0x3f317218000a1820 */ /* 0x040fe20000410000 */
[----:B------:R-:W-:-:S04]  /*171b0*/  @P2 FMUL.FTZ R0, R0, 0.69314718246459960938 ;  /* 0x3f31721800002820 */ /* 0x000fc80000410000 */
[----:B------:R-:W-:Y:S02]  /*171c0*/  @P2 FFMA.FTZ R6, R0, R4, R11 ;  /* 0x0000000400062223 */ /* 0x000fe4000001000b */
[----:B------:R1:W2:Y:S01]  /*171d0*/  @P1 MUFU.RCP R7, R12 ;  /* 0x0000000c00071308 */ /* 0x0002a20000001000 */
[----:B0-----:R-:W-:-:S04]  /*171e0*/  @P1 FMUL.FTZ R9, R9, 0.69314718246459960938 ;  /* 0x3f31721809091820 */ /* 0x001fc80000410000 */
[----:B------:R-:W-:Y:S01]  /*171f0*/  @P1 FFMA.FTZ R3, R10, R5, R9 ;  /* 0x000000050a031223 */ /* 0x000fe20000010009 */
[----:B------:R-:W-:Y:S02]  /*17200*/  WARPGROUP.DEPBAR.LE gsb0, 0x0 ;  /* 0x00008000000079c5 */ /* 0x000fe40000010000 */
[----:B------:R-:W-:-:S06]  /*17210*/  WARPGROUP.ARRIVE ;  /* 0x00000000000079c5 */ /* 0x000fcc0000000000 */
[----:B------:R-:W-:Y:S03]  /*17220*/  HGMMA.64x192x16.F32.BF16 R24, R168, gdesc[UR4].tnspB, R24, gsb0 ;  /* 0x42e00004a8187df0 */ /* 0x000fe60008001818 */
[----:B------:R-:W-:Y:S02]  /*17230*/  WARPGROUP.DEPBAR.LE gsb0, 0x0 ;  /* 0x00008000000079c5 */ /* 0x000fe40000010000 */
[----:B-12---:R-:W-:Y:S05]  /*17240*/  @!P0 BRA `(.L_x_3937) ;  /* 0x0000000000048947 */ /* 0x006fea0003800000 */
[----:B------:R-:W-:Y:S01]  /*17250*/  BPT.TRAP 0x1 ;  /* 0x000000040000795c */ /* 0x000fe20000300000 */
.L_x_3937:
        /* <DEDUP_REMOVED lines=12> */
[-C--:B------:R-:W-:Y:S01]  /*17320*/  FMUL.FTZ R24, R24, R7.reuse ;  /* 0x0000000718187220 */ /* 0x080fe20000410000 */
[-C--:B------:R-:W-:Y:S01]  /*17330*/  FMUL.FTZ R25, R25, R7.reuse ;  /* 0x0000000719197220 */ /* 0x080fe20000410000 */
[-C--:B------:R-:W-:Y:S01]  /*17340*/  FMUL.FTZ R0, R28, R7.reuse ;  /* 0x000000071c007220 */ /* 0x080fe20000410000 */
[-C--:B------:R-:W-:Y:S01]  /*17350*/  FMUL.FTZ R4, R29, R7.reuse ;  /* 0x000000071d047220 */ /* 0x080fe20000410000 */
[-C--:B------:R-:W-:Y:S01]  /*17360*/  FMUL.FTZ R32, R32, R7.reuse ;  /* 0x0000000720207220 */ /* 0x080fe20000410000 */
[-C--:B------:R-:W-:Y:S01]  /*17370*/  FMUL.FTZ R33, R33, R7.reuse ;  /* 0x0000000721217220 */ /* 0x080fe20000410000 */
[----:B0-----:R-:W-:Y:S01]  /*17380*/  SEL R5, RZ, 0x1, P1 ;  /* 0x00000001ff057807 */ /* 0x001fe20000800000 */
        /* <DEDUP_REMOVED lines=89> */
.L_x_3859:
[----:B------:R-:W1:Y:S08]  /*17920*/  S2UR UR4, SR_CgaCtaId ;  /* 0x00000000000479c3 */ /* 0x000e700000008800 */
[----:B------:R-:W-:Y:S01]  /*17930*/  BAR.SYNC.DEFER_BLOCKING 0x5, 0x180 ;  /* 0x0146000000007b1d */ /* 0x000fe20000010000 */
[----:B------:R-:W-:-:S05]  /*17940*/  MOV R5, 0x400 ;  /* 0x0000040000057802 */ /* 0x000fca0000000f00 */
[----:B------:R-:W-:Y:S01]  /*17950*/  BSSY B0, `(.L_x_3938) ;  /* 0x0000275000007945 */ /* 0x000fe20003800000 */
[----:B-1----:R-:W-:-:S05]  /*17960*/  IMAD.U32 R222, RZ, RZ, UR4 ;  /* 0x00000004ffde7e24 */ /* 0x002fca000f8e00ff */
[----:B------:R-:W-:-:S05]  /*17970*/  LEA R2, R222, R5, 0x18 ;  /* 0x00000005de027211 */ /* 0x000fca00078ec0ff */
[----:B------:R1:W2:Y:S01]  /*17980*/  LDS.128 R28, [R2+0x308d0] ;  /* 0x0308d000021c7984 */ /* 0x0002a20000000c00 */
[----:B------:R-:W-:Y:S06]  /*17990*/  BAR.ARV 0x4, 0x180 ;  /* 0x0106000000007b1d */ /* 0x000fec0000002000 */
[----:B------:R-:W-:Y:S05]  /*179a0*/  @P0 BRA `(.L_x_3939) ;  /* 0x00000018009c0947 */ /* 0x000fea0003800000 */
[----:B------:R-:W3:Y:S01]  /*179b0*/  LDL R10, [R1+0x80] ;  /* 0x00008000010a7983 */ /* 0x000ee20000100800 */
[----:B------:R-:W-:Y:S01]  /*179c0*/  F2FP.BF16.F32.PACK_AB R24, R25, R24 ;  /* 0x000000181918723e */ /* 0x000fe200000010ff */
[----:B------:R-:W-:Y:S01]  /*179d0*/  ULDC.64 UR4, c[0x0][0xc00] ;  /* 0x0003000000047ab9 */ /* 0x000fe20000000a00 */
[----:B------:R-:W-:Y:S01]  /*179e0*/  F2FP.BF16.F32.PACK_AB R25, R140, R126 ;  /* 0x0000007e8c19723e */ /* 0x000fe200000010ff */
[----:B------:R-:W0:Y:S01]  /*179f0*/  S2R R5, SR_SWINHI ;  /* 0x0000000000057919 */ /* 0x000e220000002f00 */
        /* <DEDUP_REMOVED lines=16> */
[----:B------:R-:W-:Y:S02]  /*17b00*/  MOV R8, R2 ;  /* 0x0000000200087202 */ /* 0x000fe40000000f00 */
[----:B0-----:R-:W-:Y:S02]  /*17b10*/  MOV R9, R5 ;  /* 0x0000000500097202 */ /* 0x001fe40000000f00 */
        /* <DEDUP_REMOVED lines=22> */
[----:B------:R-:W-:Y:S01]  /*17c80*/  BAR.SYNC.DEFER_BLOCKING 0x1, 0x100 ;  /* 0x0044000000007b1d */ /* 0x000fe20000010000 */
[----:B---3--:R-:W-:-:S03]  /*17c90*/  IMAD.WIDE R26, R10, 0x2, R8 ;  /* 0x000000020a1a7825 */ /* 0x008fc600078e0208 */
[C---:B------:R-:W-:Y:S02]  /*17ca0*/  IADD3 R111, P2, R26.reuse, 0x20, RZ ;  /* 0x000000201a6f7810 */ /* 0x040fe40007f5e0ff */
[C---:B------:R-:W-:Y:S02]  /*17cb0*/  IADD3 R141, P6, R26.reuse, 0x60, RZ ;  /* 0x000000601a8d7810 */ /* 0x040fe40007fde0ff */
[----:B------:R-:W-:Y:S01]  /*17cc0*/  LOP3.LUT R10, R111, 0x380, RZ, 0xc0, !PT ;  /* 0x000003806f0a7812 */ /* 0x000fe200078ec0ff */
[--C-:B------:R-:W-:Y:S01]  /*17cd0*/  IMAD.X R11, RZ, RZ, R27.reuse, P2 ;  /* 0x000000ffff0b7224 */ /* 0x100fe200010e061b */
[----:B-----5:R-:W-:Y:S02]  /*17ce0*/  IADD3 R137, P1, R26, 0x40, RZ ;  /* 0x000000401a897810 */ /* 0x020fe40007f3e0ff */
[----:B------:R-:W-:Y:S02]  /*17cf0*/  SHF.R.U64 R10, R10, 0x3, RZ ;  /* 0x000000030a0a7819 */ /* 0x000fe400000012ff */
[----:B------:R-:W-:Y:S01]  /*17d00*/  IADD3 R34, P0, R26, 0x4020, RZ ;  /* 0x000040201a227810 */ /* 0x000fe20007f1e0ff */
[----:B------:R-:W-:Y:S01]  /*17d10*/  IMAD.X R13, RZ, RZ, R27, P1 ;  /* 0x000000ffff0d7224 */ /* 0x000fe200008e061b */
[----:B------:R-:W-:-:S02]  /*17d20*/  LOP3.LUT R14, R141, 0x380, RZ, 0xc0, !PT ;  /* 0x000003808d0e7812 */ /* 0x000fc400078ec0ff */
[----:B------:R-:W-:Y:S01]  /*17d30*/  LOP3.LUT R12, R137, 0x380, RZ, 0xc0, !PT ;  /* 0x00000380890c7812 */ /* 0x000fe200078ec0ff */
[----:B------:R-:W-:Y:S01]  /*17d40*/  IMAD.X R35, RZ, RZ, R27, P0 ;  /* 0x000000ffff237224 */ /* 0x000fe200000e061b */
[----:B------:R-:W-:Y:S02]  /*17d50*/  LOP3.LUT R10, R10, R111, RZ, 0x3c, !PT ;  /* 0x0000006f0a0a7212 */ /* 0x000fe400078e3cff */
[----:B------:R-:W-:Y:S02]  /*17d60*/  SHF.R.U64 R14, R14, 0x3, RZ ;  /* 0x000000030e0e7819 */ /* 0x000fe400000012ff */
[----:B------:R-:W-:Y:S02]  /*17d70*/  LOP3.LUT R111, R34, 0x380, RZ, 0xc0, !PT ;  /* 0x00000380226f7812 */ /* 0x000fe400078ec0ff */
[C---:B------:R-:W-:Y:S02]  /*17d80*/  IADD3 R42, P3, R26.reuse, 0x4060, RZ ;  /* 0x000040601a2a7810 */ /* 0x040fe40007f7e0ff */
[----:B------:R-:W-:-:S02]  /*17d90*/  IADD3 R143, P5, R26, 0x4000, RZ ;  /* 0x000040001a8f7810 */ /* 0x000fc40007fbe0ff */
[----:B------:R-:W-:Y:S01]  /*17da0*/  SHF.R.U64 R12, R12, 0x3, RZ ;  /* 0x000000030c0c7819 */ /* 0x000fe200000012ff */
[--C-:B------:R-:W-:Y:S01]  /*17db0*/  IMAD.X R43, RZ, RZ, R27.reuse, P3 ;  /* 0x000000ffff2b7224 */ /* 0x100fe200018e061b */
[----:B------:R-:W-:Y:S01]  /*17dc0*/  IADD3 R38, P4, R26, 0x4040, RZ ;  /* 0x000040401a267810 */ /* 0x000fe20007f9e0ff */
[--C-:B------:R-:W-:Y:S01]  /*17dd0*/  IMAD.X R21, RZ, RZ, R27.reuse, P5 ;  /* 0x000000ffff157224 */ /* 0x100fe200028e061b */
[----:B------:R-:W-:Y:S02]  /*17de0*/  LOP3.LUT R14, R14, R141, RZ, 0x3c, !PT ;  /* 0x0000008d0e0e7212 */ /* 0x000fe400078e3cff */
[----:B------:R-:W-:Y:S01]  /*17df0*/  SHF.R.U64 R111, R111, 0x3, RZ ;  /* 0x000000036f6f7819 */ /* 0x000fe200000012ff */
[----:B------:R-:W-:Y:S01]  /*17e00*/  IMAD.X R39, RZ, RZ, R27, P4 ;  /* 0x000000ffff277224 */ /* 0x000fe200020e061b */
[----:B--2---:R-:W-:Y:S02]  /*17e10*/  IADD3 R28, P1, R26, 0x8020, RZ ;  /* 0x000080201a1c7810 */ /* 0x004fe40007f3e0ff */
[----:B------:R-:W-:-:S02]  /*17e20*/  LOP3.LUT R141, R42, 0x380, RZ, 0xc0, !PT ;  /* 0x000003802a8d7812 */ /* 0x000fc400078ec0ff */
[----:B------:R-:W-:Y:S01]  /*17e30*/  LOP3.LUT R5, R26, 0x380, RZ, 0xc0, !PT ;  /* 0x000003801a057812 */ /* 0x000fe200078ec0ff */
[----:B------:R-:W-:Y:S01]  /*17e40*/  IMAD.X R51, RZ, RZ, R27, P1 ;  /* 0x000000ffff337224 */ /* 0x000fe200008e061b */
[----:B------:R-:W-:Y:S02]  /*17e50*/  LOP3.LUT R20, R143, 0x380, RZ, 0xc0, !PT ;  /* 0x000003808f147812 */ /* 0x000fe400078ec0ff */
[----:B------:R-:W-:Y:S02]  /*17e60*/  LOP3.LUT R12, R12, R137, RZ, 0x3c, !PT ;  /* 0x000000890c0c7212 */ /* 0x000fe400078e3cff */
[----:B------:R-:W-:Y:S02]  /*17e70*/  LOP3.LUT R137, R38, 0x380, RZ, 0xc0, !PT ;  /* 0x0000038026897812 */ /* 0x000fe400078ec0ff */
[----:B------:R-:W-:Y:S02]  /*17e80*/  LOP3.LUT R34, R111, R34, RZ, 0x3c, !PT ;  /* 0x000000226f227212 */ /* 0x000fe400078e3cff */
[----:B------:R-:W-:-:S02]  /*17e90*/  SHF.R.U64 R141, R141, 0x3, RZ ;  /* 0x000000038d8d7819 */ /* 0x000fc400000012ff */
[----:B------:R-:W-:Y:S02]  /*17ea0*/  LOP3.LUT R111, R28, 0x380, RZ, 0xc0, !PT ;  /* 0x000003801c6f7812 */ /* 0x000fe400078ec0ff */
[----:B------:R-:W-:Y:S02]  /*17eb0*/  IADD3 R78, P5, R26, 0x8060, RZ ;  /* 0x000080601a4e7810 */ /* 0x000fe40007fbe0ff */
[----:B------:R-:W-:Y:S02]  /*17ec0*/  SHF.R.U64 R5, R5, 0x3, RZ ;  /* 0x0000000305057819 */ /* 0x000fe400000012ff */
[----:B------:R-:W-:Y:S02]  /*17ed0*/  SHF.R.U64 R20, R20, 0x3, RZ ;  /* 0x0000000314147819 */ /* 0x000fe400000012ff */
[----:B------:R-:W-:Y:S02]  /*17ee0*/  IADD3 R46, P2, R26, 0x8000, RZ ;  /* 0x000080001a2e7810 */ /* 0x000fe40007f5e0ff */
[----:B------:R-:W-:-:S02]  /*17ef0*/  IADD3.X R15, RZ, R27, RZ, P6, !PT ;  /* 0x0000001bff0f7210 */ /* 0x000fc400037fe4ff */
[----:B------:R-:W-:Y:S01]  /*17f00*/  SHF.R.U64 R137, R137, 0x3, RZ ;  /* 0x0000000389897819 */ /* 0x000fe200000012ff */
[--C-:B------:R-:W-:Y:S01]  /*17f10*/  IMAD.X R47, RZ, RZ, R27.reuse, P2 ;  /* 0x000000ffff2f7224 */ /* 0x100fe200010e061b */
[----:B------:R-:W-:Y:S02]  /*17f20*/  IADD3 R54, P6, R26, 0x8040, RZ ;  /* 0x000080401a367810 */ /* 0x000fe40007fde0ff */
[----:B------:R-:W-:Y:S02]  /*17f30*/  LOP3.LUT R42, R141, R42, RZ, 0x3c, !PT ;  /* 0x0000002a8d2a7212 */ /* 0x000fe400078e3cff */
[----:B------:R-:W-:Y:S01]  /*17f40*/  SHF.R.U64 R111, R111, 0x3, RZ ;  /* 0x000000036f6f7819 */ /* 0x000fe200000012ff */
[--C-:B------:R-:W-:Y:S01]  /*17f50*/  IMAD.X R55, RZ, RZ, R27.reuse, P6 ;  /* 0x000000ffff377224 */ /* 0x100fe200030e061b */
[----:B------:R-:W-:Y:S01]  /*17f60*/  LOP3.LUT R26, R5, R26, RZ, 0x3c, !PT ;  /* 0x0000001a051a7212 */ /* 0x000fe200078e3cff */
[----:B------:R-:W-:Y:S01]  /*17f70*/  IMAD.X R5, RZ, RZ, R27, P5 ;  /* 0x000000ffff057224 */ /* 0x000fe200028e061b */
[----:B------:R-:W-:-:S02]  /*17f80*/  LOP3.LUT R20, R20, R143, RZ, 0x3c, !PT ;  /* 0x0000008f14147212 */ /* 0x000fc400078e3cff */
[----:B------:R-:W-:Y:S02]  /*17f90*/  LOP3.LUT R141, R78, 0x380, RZ, 0xc0, !PT ;  /* 0x000003804e8d7812 */ /* 0x000fe400078ec0ff */
[----:B------:R-:W-:Y:S02]  /*17fa0*/  LOP3.LUT R143, R46, 0x380, RZ, 0xc0, !PT ;  /* 0x000003802e8f7812 */ /* 0x000fe400078ec0ff */
[----:B------:R-:W-:Y:S02]  /*17fb0*/  LOP3.LUT R38, R137, R38, RZ, 0x3c, !PT ;  /* 0x0000002689267212 */ /* 0x000fe400078e3cff */
[----:B------:R-:W-:Y:S02]  /*17fc0*/  LOP3.LUT R137, R54, 0x380, RZ, 0xc0, !PT ;  /* 0x0000038036897812 */ /* 0x000fe400078ec0ff */
[----:B------:R-:W-:Y:S02]  /*17fd0*/  LOP3.LUT R50, R111, R28, RZ, 0x3c, !PT ;  /* 0x0000001c6f327212 */ /* 0x000fe400078e3cff */
[----:B------:R-:W-:-:S02]  /*17fe0*/  MOV R86, R26 ;  /* 0x0000001a00567202 */ /* 0x000fc40000000f00 */
[----:B------:R-:W-:Y:S02]  /*17ff0*/  SHF.R.U64 R141, R141, 0x3, RZ ;  /* 0x000000038d8d7819 */ /* 0x000fe400000012ff */
[----:B------:R-:W-:Y:S02]  /*18000*/  MOV R28, R10 ;  /* 0x0000000a001c7202 */ /* 0x000fe40000000f00 */
[----:B------:R-:W-:Y:S02]  /*18010*/  SHF.R.U64 R143, R143, 0x3, RZ ;  /* 0x000000038f8f7819 */ /* 0x000fe400000012ff */
[----:B------:R-:W-:Y:S02]  /*18020*/  F2FP.BF16.F32.PACK_AB R26, R4, R0 ;  /* 0x00000000041a723e */ /* 0x000fe400000010ff */
[----:B------:R-:W-:Y:S02]  /*18030*/  F2FP.BF16.F32.PACK_AB R27, R139, R125 ;  /* 0x0000007d8b1b723e */ /* 0x000fe400000010ff */
[----:B------:R-:W-:-:S02]  /*18040*/  MOV R11, R34 ;  /* 0x00000022000b7202 */ /* 0x000fc40000000f00 */
[----:B------:R-:W-:Y:S01]  /*18050*/  MOV R10, R42 ;  /* 0x0000002a000a7202 */ /* 0x000fe20000000f00 */
[----:B------:R-:W-:Y:S01]  /*18060*/  STSM.16.M88.4 [R86], R24 ;  /* 0x0000001856007844 */ /* 0x000fe20000000200 */
[----:B------:R-:W-:Y:S02]  /*18070*/  F2FP.BF16.F32.PACK_AB R34, R37, R36 ;  /* 0x000000242522723e */ /* 0x000fe400000010ff */
[----:B------:R-:W-:Y:S02]  /*18080*/  F2FP.BF16.F32.PACK_AB R35, R136, R123 ;  /* 0x0000007b8823723e */ /* 0x000fe400000010ff */
[----:B------:R-:W-:Y:S02]  /*18090*/  SHF.R.U64 R137, R137, 0x3, RZ ;  /* 0x0000000389897819 */ /* 0x000fe400000012ff */
[----:B------:R-:W-:Y:S01]  /*180a0*/  MOV R12, R12 ;  /* 0x0000000c000c7202 */ /* 0x000fe20000000f00 */
[----:B------:R0:W-:Y:S01]  /*180b0*/  STSM.16.M88.4 [R28], R32 ;  /* 0x000000201c007844 */ /* 0x0001e20000000200 */
[----:B------:R-:W-:-:S02]  /*180c0*/  MOV R0, R50 ;  /* 0x0000003200007202 */ /* 0x000fc40000000f00 */
[----:B------:R-:W-:Y:S02]  /*180d0*/  F2FP.BF16.F32.PACK_AB R42, R45, R44 ;  /* 0x0000002c2d2a723e */ /* 0x000fe400000010ff */
[----:B------:R-:W-:Y:S02]  /*180e0*/  F2FP.BF16.F32.PACK_AB R43, R134, R121 ;  /* 0x00000079862b723e */ /* 0x000fe400000010ff */
[----:B------:R-:W-:Y:S02]  /*180f0*/  LOP3.LUT R4, R141, R78, RZ, 0x3c, !PT ;  /* 0x0000004e8d047212 */ /* 0x000fe400078e3cff */
[----:B------:R-:W-:Y:S01]  /*18100*/  MOV R14, R14 ;  /* 0x0000000e000e7202 */ /* 0x000fe20000000f00 */
[----:B------:R-:W-:Y:S01]  /*18110*/  STSM.16.M88.4 [R12], R40 ;  /* 0x000000280c007844 */ /* 0x000fe20000000200 */
[----:B------:R-:W-:Y:S02]  /*18120*/  F2FP.BF16.F32.PACK_AB R50, R53, R52 ;  /* 0x000000343532723e */ /* 0x000fe400000010ff */
[----:B------:R-:W-:-:S02]  /*18130*/  F2FP.BF16.F32.PACK_AB R51, R132, R7 ;  /* 0x000000078433723e */ /* 0x000fc400000010ff */
[----:B------:R-:W-:Y:S01]  /*18140*/  LOP3.LUT R46, R143, R46, RZ, 0x3c, !PT ;  /* 0x0000002e8f2e7212 */ /* 0x000fe200078e3cff */
[----:B0-----:R-:W0:Y:S01]  /*18150*/  LDC R28, c[0x0][0xbe8] ;  /* 0x0002fa00ff1c7b82 */ /* 0x001e220000000800 */
[----:B------:R-:W-:Y:S01]  /*18160*/  MOV R20, R20 ;  /* 0x0000001400147202 */ /* 0x000fe20000000f00 */
[----:B------:R-:W-:Y:S01]  /*18170*/  STSM.16.M88.4 [R14], R48 ;  /* 0x000000300e007844 */ /* 0x000fe20000000200 */
[----:B------:R-:W-:Y:S02]  /*18180*/  LOP3.LUT R54, R137, R54, RZ, 0x3c, !PT ;  /* 0x0000003689367212 */ /* 0x000fe400078e3cff */
[----:B------:R-:W-:Y:S01]  /*18190*/  MOV R38, R38 ;  /* 0x0000002600267202 */ /* 0x000fe20000000f00 */
[----:B------:R2:W-:Y:S01]  /*181a0*/  STSM.16.M88.4 [R20], R56 ;  /* 0x0000003814007844 */ /* 0x0005e20000000200 */
[----:B------:R-:W-:Y:S02]  /*181b0*/  MOV R7, R4 ;  /* 0x0000000400077202 */ /* 0x000fe40000000f00 */
[----:B------:R-:W-:Y:S01]  /*181c0*/  MOV R46, R46 ;  /* 0x0000002e002e7202 */ /* 0x000fe20000000f00 */
[----:B------:R-:W-:Y:S01]  /*181d0*/  STSM.16.M88.4 [R11], R64 ;  /* 0x000000400b007844 */ /* 0x000fe20000000200 */
[----:B------:R-:W-:-:S02]  /*181e0*/  ISETP.NE.U32.AND P0, PT, RZ, UR4, PT ;  /* 0x00000004ff007c0c */ /* 0x000fc4000bf05070 */
[----:B------:R-:W-:Y:S01]  /*181f0*/  IADD3 R4, P1, R228, UR4, RZ ;  /* 0x00000004e4047c10 */ /* 0x000fe2000ff3e0ff */
[----:B------:R-:W-:Y:S01]  /*18200*/  STSM.16.M88.4 [R38], R72 ;  /* 0x0000004826007844 */ /* 0x000fe20000000200 */
[----:B------:R-:W-:Y:S02]  /*18210*/  MOV R54, R54 ;  /* 0x0000003600367202 */ /* 0x000fe40000000f00 */
[----:B------:R-:W-:Y:S01]  /*18220*/  ISETP.NE.AND.EX P0, PT, RZ, UR5, PT, P0 ;  /* 0x00000005ff007c0c */ /* 0x000fe2000bf05300 */
[----:B------:R-:W-:Y:S01]  /*18230*/  STSM.16.M88.4 [R10], R80 ;  /* 0x000000500a007844 */ /* 0x000fe20000000200 */
[----:B------:R-:W-:Y:S01]  /*18240*/  IADD3.X R5, R229, UR5, RZ, P1, !PT ;  /* 0x00000005e5057c10 */ /* 0x000fe20008ffe4ff */
[----:B------:R-:W-:Y:S02]  /*18250*/  ULDC.64 UR4, c[0x0][0xc08] ;  /* 0x0003020000047ab9 */ /* 0x000fe40000000a00 */
[----:B------:R-:W-:Y:S01]  /*18260*/  STSM.16.M88.4 [R46], R88 ;  /* 0x000000582e007844 */ /* 0x000fe20000000200 */
[----:B------:R-:W-:Y:S01]  /*18270*/  ISETP.NE.U32.AND P2, PT, RZ, UR4, PT ;  /* 0x00000004ff007c0c */ /* 0x000fe2000bf45070 */
[----:B--2---:R-:W-:-:S02]  /*18280*/  IMAD.MOV.U32 R20, RZ, RZ, RZ ;  /* 0x000000ffff147224 */ /* 0x004fc400078e00ff */
[----:B------:R-:W-:Y:S04]  /*18290*/  STSM.16.M88.4 [R0], R96 ;  /* 0x0000006000007844 */ /* 0x000fe80000000200 */
[----:B------:R-:W-:Y:S01]  /*182a0*/  STSM.16.M88.4 [R54], R104 ;  /* 0x0000006836007844 */ /* 0x000fe20000000200 */
[----:B------:R-:W-:-:S03]  /*182b0*/  ISETP.NE.AND.EX P2, PT, RZ, UR5, PT, P2 ;  /* 0x00000005ff007c0c */ /* 0x000fc6000bf45320 */
[----:B------:R2:W-:Y:S01]  /*182c0*/  STSM.16.M88.4 [R7], R112 ;  /* 0x0000007007007844 */ /* 0x0005e20000000200 */
[----:B------:R-:W-:Y:S09]  /*182d0*/  BAR.SYNC.DEFER_BLOCKING 0x1, 0x100 ;  /* 0x0044000000007b1d */ /* 0x000ff20000010000 */
[----:B------:R-:W-:Y:S01]  /*182e0*/  @P2 IADD3 R228, P3, R228, UR4, RZ ;  /* 0x00000004e4e42c10 */ /* 0x000fe2000ff7e0ff */
[----:B------:R-:W-:-:S03]  /*182f0*/  ULDC UR4, c[0x0][0xa88] ;  /* 0x0002a20000047ab9 */ /* 0x000fc60000000800 */
[----:B------:R-:W-:Y:S01]  /*18300*/  @P2 IADD3.X R229, R229, UR5, RZ, P3, !PT ;  /* 0x00000005e5e52c10 */ /* 0x000fe20009ffe4ff */
[----:B--2---:R-:W-:Y:S01]  /*18310*/  IMAD.U32 R7, RZ, RZ, UR4 ;  /* 0x00000004ff077e24 */ /* 0x004fe2000f8e00ff */
[----:B------:R2:W5:Y:S01]  /*18320*/  @P0 LDG.E R20, desc[UR56][R4.64] ;  /* 0x0000003804140981 */ /* 0x000562000c1e1900 */
[----:B0-----:R-:W-:-:S04]  /*18330*/  ISETP.NE.AND P1, PT, R28, 0x1, PT ;  /* 0x000000011c00780c */ /* 0x001fc80003f25270 */
[----:B------:R2:W5:Y:S09]  /*18340*/  @P2 LDG.E R7, desc[UR56][R228.64] ;  /* 0x00000038e4072981 */ /* 0x000572000c1e1900 */
[----:B------:R-:W0:Y:S08]  /*18350*/  @P1 LDC R0, c[0x0][0xbec] ;  /* 0x0002fb00ff001b82 */ /* 0x000e300000000800 */
[----:B------:R-:W3:Y:S01]  /*18360*/  @P1 LDC R13, c[0x0][0xbf0] ;  /* 0x0002fc00ff0d1b82 */ /* 0x000ee20000000800 */
[----:B--2---:R-:W-:Y:S05]  /*18370*/  @P2 BRA `(.L_x_3940) ;  /* 0x0000000000102947 */ /* 0x004fea0003800000 */
[----:B------:R-:W-:Y:S05]  /*18380*/  @!P0 BRA `(.L_x_3940) ;  /* 0x00000000000c8947 */ /* 0x000fea0003800000 */
[----:B------:R-:W2:Y:S04]  /*18390*/  LDG.E R10, desc[UR56][R4.64] ;  /* 0x00000038040a7981 */ /* 0x000ea8000c1e1900 */
[----:B-----5:R-:W2:Y:S02]  /*183a0*/  LDG.E R7, desc[UR56][R4.64+0x4] ;  /* 0x0000043804077981 */ /* 0x020ea4000c1e1900 */
[----:B--2---:R-:W-:-:S07]  /*183b0*/  IADD3 R7, -R10, R7, RZ ;  /* 0x000000070a077210 */ /* 0x004fce0007ffe1ff */
.L_x_3940:
[----:B------:R-:W2:Y:S01]  /*183c0*/  LDL R4, [R1+0x7c] ;  /* 0x00007c0001047983 */ /* 0x000ea20000100800 */
[----:B------:R-:W-:Y:S01]  /*183d0*/  SHF.R.S32.HI R65, RZ, 0x1f, R227 ;  /* 0x0000001fff417819 */ /* 0x000fe200000114e3 */
[----:B------:R-:W-:Y:S01]  /*183e0*/  ULDC.64 UR4, c[0x0][0xb90] ;  /* 0x0002e40000047ab9 */ /* 0x000fe20000000a00 */
[----:B------:R-:W4:Y:S01]  /*183f0*/  S2R R35, SR_TID.X ;  /* 0x0000000000237919 */ /* 0x000f220000002100 */
[----:B-----5:R-:W-:Y:S01]  /*18400*/  SHF.R.S32.HI R21, RZ, 0x1f, R20 ;  /* 0x0000001fff157819 */ /* 0x020fe20000011414 */
[----:B------:R-:W-:Y:S01]  /*18410*/  IMAD R66, R7, R28, RZ ;  /* 0x0000001c07427224 */ /* 0x000fe200078e02ff */
[----:B------:R-:W1:Y:S01]  /*18420*/  @P1 LDC R70, c[0x0][0xbec] ;  /* 0x0002fb00ff461b82 */ /* 0x000e620000000800 */
[----:B------:R-:W3:Y:S04]  /*18430*/  LDL.LU R12, [R1+0x48] ;  /* 0x00004800010c7983 */ /* 0x000ee80000300800 */
[----:B------:R-:W2:Y:S03]  /*18440*/  LDL.LU R10, [R1+0x4] ;  /* 0x00000400010a7983 */ /* 0x000ea60000300800 */
[----:B------:R-:W1:Y:S01]  /*18450*/  @P1 LDC R72, c[0x0][0xbf0] ;  /* 0x0002fc00ff481b82 */ /* 0x000e620000000800 */
[----:B------:R-:W3:Y:S04]  /*18460*/  LDL.LU R71, [R1+0x44] ;  /* 0x0000440001477983 */ /* 0x000ee80000300800 */
[----:B------:R-:W3:Y:S01]  /*18470*/  LDL R34, [R1+0x74] ;  /* 0x0000740001227983 */ /* 0x000ee20000100800 */
[----:B----4-:R-:W-:-:S05]  /*18480*/  VIADD R35, R35, 0xffffff80 ;  /* 0xffffff8023237836 */ /* 0x010fca0000000000 */
[----:B------:R-:W-:-:S04]  /*18490*/  SHF.R.S32.HI R73, RZ, 0x1f, R35 ;  /* 0x0000001fff497819 */ /* 0x000fc80000011423 */
[----:B------:R-:W-:-:S04]  /*184a0*/  LEA.HI R73, R73, R35, RZ, 0x3 ;  /* 0x0000002349497211 */ /* 0x000fc800078f18ff */
[----:B------:R-:W-:Y:S01]  /*184b0*/  SHF.R.S32.HI R73, RZ, 0x3, R73 ;  /* 0x00000003ff497819 */ /* 0x000fe20000011449 */
[----:B------:R-:W-:Y:S01]  /*184c0*/  BSSY B1, `(.L_x_3941) ;  /* 0x00000bd000017945 */ /* 0x000fe20003800000 */
[----:B------:R-:W-:Y:S02]  /*184d0*/  SHF.R.S32.HI R74, RZ, 0x1f, R225 ;  /* 0x0000001fff4a7819 */ /* 0x000fe400000114e1 */
[----:B--2---:R-:W-:Y:S01]  /*184e0*/  SEL R64, R10, RZ, !P0 ;  /* 0x000000ff0a407207 */ /* 0x004fe20004000000 */
[----:B---3--:R-:W-:Y:S02]  /*184f0*/  IMAD R27, R71, 0x80, R4 ;  /* 0x00000080471b7824 */ /* 0x008fe400078e0204 */
[----:B------:R-:W-:Y:S02]  /*18500*/  IMAD R4, R65, UR4, RZ ;  /* 0x0000000441047c24 */ /* 0x000fe4000f8e02ff */
[----:B0-----:R-:W-:-:S04]  /*18510*/  @P1 IMAD.HI.U32 R0, R27, R0, RZ ;  /* 0x000000001b001227 */ /* 0x001fc800078e00ff */
[----:B------:R-:W-:Y:S01]  /*18520*/  IMAD.MOV.U32 R11, RZ, RZ, R27 ;  /* 0x000000ffff0b7224 */ /* 0x000fe200078e001b */
[----:B------:R-:W-:Y:S01]  /*18530*/  @P1 SHF.R.U32.HI R11, RZ, R13, R0 ;  /* 0x0000000dff0b1219 */ /* 0x000fe20000011600 */
[C---:B------:R-:W-:Y:S01]  /*18540*/  IMAD R15, R227.reuse, UR5, R4 ;  /* 0x00000005e30f7c24 */ /* 0x040fe2000f8e0204 */
[----:B------:R-:W-:Y:S01]  /*18550*/  SEL R0, R12, RZ, !P0 ;  /* 0x000000ff0c007207 */ /* 0x000fe20004000000 */
[----:B------:R-:W-:Y:S01]  /*18560*/  IMAD.WIDE.U32 R4, R227, UR4, R20 ;  /* 0x00000004e3047c25 */ /* 0x000fe2000f8e0014 */
[----:B------:R-:W-:-:S03]  /*18570*/  ULDC.64 UR4, c[0x0][0xb98] ;  /* 0x0002e60000047ab9 */ /* 0x000fc60000000a00 */
[----:B------:R-:W-:Y:S02]  /*18580*/  IMAD R13, R73, 0x40, R223 ;  /* 0x00000040490d7824 */ /* 0x000fe400078e02df */
[----:B------:R-:W-:Y:S02]  /*18590*/  IMAD.IADD R5, R5, 0x1, R15 ;  /* 0x0000000105057824 */ /* 0x000fe400078e020f */
[----:B------:R-:W-:Y:S02]  /*185a0*/  IMAD.MOV R25, RZ, RZ, -R11 ;  /* 0x000000ffff197224 */ /* 0x000fe400078e0a0b */
[----:B------:R-:W-:-:S04]  /*185b0*/  IMAD.WIDE R8, R13, 0x2, R8 ;  /* 0x000000020d087825 */ /* 0x000fc800078e0208 */
[----:B------:R-:W-:Y:S02]  /*185c0*/  IMAD R15, R0, UR4, RZ ;  /* 0x00000004000f7c24 */ /* 0x000fe4000f8e02ff */
[----:B------:R-:W-:-:S04]  /*185d0*/  IMAD.WIDE.U32 R4, R64, UR4, R4 ;  /* 0x0000000440047c25 */ /* 0x000fc8000f8e0004 */
[----:B------:R-:W-:Y:S01]  /*185e0*/  IMAD R13, R28, R25, R27 ;  /* 0x000000191c0d7224 */ /* 0x000fe200078e021b */
[----:B------:R-:W-:Y:S01]  /*185f0*/  IADD3 R4, P0, R11, R4, RZ ;  /* 0x000000040b047210 */ /* 0x000fe20007f1e0ff */
[----:B------:R-:W-:Y:S01]  /*18600*/  IMAD R12, R64, UR5, R15 ;  /* 0x00000005400c7c24 */ /* 0x000fe2000f8e020f */
[----:B------:R-:W-:Y:S01]  /*18610*/  SHF.R.S32.HI R15, RZ, 0x1f, R11 ;  /* 0x0000001fff0f7819 */ /* 0x000fe2000001140b */
[----:B------:R-:W-:Y:S01]  /*18620*/  ULDC.64 UR4, c[0x0][0xb88] ;  /* 0x0002e20000047ab9 */ /* 0x000fe20000000a00 */
[----:B------:R-:W-:Y:S02]  /*18630*/  SHF.R.S32.HI R10, RZ, 0x1f, R13 ;  /* 0x0000001fff0a7819 */ /* 0x000fe4000001140d */
[----:B------:R-:W-:-:S03]  /*18640*/  IADD3.X R5, R15, R5, R12, P0, !PT ;  /* 0x000000050f057210 */ /* 0x000fc600007fe40c */
[----:B------:R-:W-:Y:S01]  /*18650*/  IMAD R14, R10, UR4, RZ ;  /* 0x000000040a0e7c24 */ /* 0x000fe2000f8e02ff */
[----:B------:R-:W-:Y:S01]  /*18660*/  IADD3 R11, P6, R8, 0x2000, RZ ;  /* 0x00002000080b7810 */ /* 0x000fe20007fde0ff */
[----:B------:R-:W-:-:S04]  /*18670*/  IMAD.WIDE.U32 R4, R13, UR4, R4 ;  /* 0x000000040d047c25 */ /* 0x000fc8000f8e0004 */
[----:B------:R-:W-:Y:S01]  /*18680*/  IMAD R15, R13, UR5, R14 ;  /* 0x000000050d0f7c24 */ /* 0x000fe2000f8e020e */
[----:B------:R-:W-:Y:S01]  /*18690*/  ULDC.64 UR4, c[0x0][0xb50] ;  /* 0x0002d40000047ab9 */ /* 0x000fe20000000a00 */
[----:B------:R-:W-:Y:S01]  /*186a0*/  LOP3.LUT R12, R11, 0x380, RZ, 0xc0, !PT ;  /* 0x000003800b0c7812 */ /* 0x000fe200078ec0ff */
[----:B------:R-:W-:Y:S01]  /*186b0*/  IMAD R27, R71, 0x80, R34 ;  /* 0x00000080471b7824 */ /* 0x000fe200078e0222 */
[----:B------:R-:W-:Y:S01]  /*186c0*/  LEA R26, P0, R4, UR4, 0x2 ;  /* 0x00000004041a7c11 */ /* 0x000fe2000f8010ff */
[----:B------:R-:W-:Y:S01]  /*186d0*/  IMAD.IADD R5, R5, 0x1, R15 ;  /* 0x0000000105057824 */ /* 0x000fe200078e020f */
[----:B------:R-:W-:Y:S02]  /*186e0*/  SHF.R.S32.HI R34, RZ, 0x1f, R35 ;  /* 0x0000001fff227819 */ /* 0x000fe40000011423 */
[----:B------:R-:W-:Y:S02]  /*186f0*/  IADD3 R25, P2, R8, 0x1000, RZ ;  /* 0x0000100008197810 */ /* 0x000fe40007f5e0ff */
[----:B------:R-:W-:-:S02]  /*18700*/  SHF.R.U64 R12, R12, 0x3, RZ ;  /* 0x000000030c0c7819 */ /* 0x000fc400000012ff */
[----:B------:R-:W-:Y:S01]  /*18710*/  LEA.HI.X R4, R4, UR5, R5, 0x2, P0 ;  /* 0x0000000504047c11 */ /* 0x000fe200080f1405 */
[----:B------:R-:W-:Y:S01]  /*18720*/  SHFL.IDX PT, R54, R26, RZ, 0x1c1f ;  /* 0x001c1fff1a367589 */ /* 0x000fe200000e0000 */
[----:B------:R-:W-:Y:S01]  /*18730*/  IADD3 R37, P0, R8, 0x5000, RZ ;  /* 0x0000500008257810 */ /* 0x000fe20007f1e0ff */
[----:B------:R-:W-:Y:S01]  /*18740*/  ULDC.64 UR4, c[0x0][0xaa0] ;  /* 0x0002a80000047ab9 */ /* 0x000fe20000000a00 */
[----:B------:R-:W-:Y:S02]  /*18750*/  LEA.HI R34, R34, R35, RZ, 0x7 ;  /* 0x0000002322227211 */ /* 0x000fe400078f38ff */
[----:B------:R-:W-:Y:S01]  /*18760*/  LOP3.LUT R12, R12, R11, RZ, 0x3c, !PT ;  /* 0x0000000b0c0c7212 */ /* 0x000fe200078e3cff */
[----:B------:R-:W-:Y:S01]  /*18770*/  IMAD.X R11, RZ, RZ, R9, P2 ;  /* 0x000000ffff0b7224 */ /* 0x000fe200010e0609 */
[----:B------:R-:W-:Y:S02]  /*18780*/  LOP3.LUT R36, R37, 0x380, RZ, 0xc0, !PT ;  /* 0x0000038025247812 */ /* 0x000fe400078ec0ff */
[----:B------:R-:W-:-:S02]  /*18790*/  IADD3 R45, P2, R8, 0x7000, RZ ;  /* 0x00007000082d7810 */ /* 0x000fc40007f5e0ff */
[----:B------:R-:W-:Y:S01]  /*187a0*/  LOP3.LUT R34, R34, 0xffffff80, RZ, 0xc0, !PT ;  /* 0xffffff8022227812 */ /* 0x000fe200078ec0ff */
[----:B------:R-:W0:Y:S01]  /*187b0*/  SHFL.IDX PT, R55, R4, RZ, 0x1c1f ;  /* 0x001c1fff04377589 */ /* 0x000e2200000e0000 */
[----:B------:R-:W-:Y:S02]  /*187c0*/  SHF.R.U64 R36, R36, 0x3, RZ ;  /* 0x0000000324247819 */ /* 0x000fe400000012ff */
[----:B------:R-:W-:Y:S01]  /*187d0*/  LOP3.LUT R44, R45, 0x380, RZ, 0xc0, !PT ;  /* 0x000003802d2c7812 */ /* 0x000fe200078ec0ff */
[----:B------:R-:W-:Y:S01]  /*187e0*/  IMAD.IADD R34, R35, 0x1, -R34 ;  /* 0x0000000123227824 */ /* 0x000fe200078e0a22 */
[----:B------:R-:W-:Y:S01]  /*187f0*/  LOP3.LUT R36, R36, R37, RZ, 0x3c, !PT ;  /* 0x0000002524247212 */ /* 0x000fe200078e3cff */
[----:B------:R-:W-:Y:S01]  /*18800*/  IMAD.X R37, RZ, RZ, R9, P0 ;  /* 0x000000ffff257224 */ /* 0x000fe200000e0609 */
[----:B------:R-:W-:Y:S02]  /*18810*/  SHF.R.U64 R44, R44, 0x3, RZ ;  /* 0x000000032c2c7819 */ /* 0x000fe400000012ff */
[----:B------:R-:W-:-:S02]  /*18820*/  LOP3.LUT P0, RZ, R34, 0x3, RZ, 0xc0, !PT ;  /* 0x0000000322ff7812 */ /* 0x000fc4000780c0ff */
[----:B------:R-:W-:Y:S01]  /*18830*/  LOP3.LUT R44, R44, R45, RZ, 0x3c, !PT ;  /* 0x0000002d2c2c7212 */ /* 0x000fe200078e3cff */
[----:B------:R-:W-:Y:S01]  /*18840*/  IMAD.X R45, RZ, RZ, R9, P2 ;  /* 0x000000ffff2d7224 */ /* 0x000fe200010e0609 */
[----:B------:R-:W-:Y:S02]  /*18850*/  ISETP.GE.OR P2, PT, R27, R66, P0 ;  /* 0x000000421b00720c */ /* 0x000fe40000746670 */
[----:B------:R-:W-:-:S04]  /*18860*/  LOP3.LUT R10, R25, 0x380, RZ, 0xc0, !PT ;  /* 0x00000380190a7812 */ /* 0x000fc800078ec0ff */
[----:B------:R-:W-:-:S07]  /*18870*/  SHF.R.U64 R10, R10, 0x3, RZ ;  /* 0x000000030a0a7819 */ /* 0x000fce00000012ff */
[----:B0-----:R0:W-:Y:S01]  /*18880*/  @!P2 ST.E desc[UR56][R54.64], R3 ;  /* 0x000000033600a985 */ /* 0x0011e2000c101938 */
[----:B------:R-:W-:Y:S02]  /*18890*/  LOP3.LUT R10, R10, R25, RZ, 0x3c, !PT ;  /* 0x000000190a0a7212 */ /* 0x000fe400078e3cff */
[----:B------:R-:W-:Y:S01]  /*188a0*/  IADD3 R25, P5, R8, 0x3000, RZ ;  /* 0x0000300008197810 */ /* 0x000fe20007fbe0ff */
[----:B0-----:R-:W-:-:S04]  /*188b0*/  IMAD R3, R21, UR4, RZ ;  /* 0x0000000415037c24 */ /* 0x001fc8000f8e02ff */
[C---:B------:R-:W-:Y:S02]  /*188c0*/  IMAD R3, R20.reuse, UR5, R3 ;  /* 0x0000000514037c24 */ /* 0x040fe4000f8e0203 */
[----:B------:R-:W-:Y:S01]  /*188d0*/  IMAD.WIDE.U32 R20, R20, UR4, RZ ;  /* 0x0000000414147c25 */ /* 0x000fe2000f8e00ff */
[C---:B------:R-:W-:Y:S01]  /*188e0*/  IADD3 R33, P4, R8.reuse, 0x4000, RZ ;  /* 0x0000400008217810 */ /* 0x040fe20007f9e0ff */
[----:B------:R-:W-:Y:S01]  /*188f0*/  ULDC.64 UR4, c[0x0][0xae8] ;  /* 0x0002ba0000047ab9 */ /* 0x000fe20000000a00 */
[----:B------:R-:W-:Y:S01]  /*18900*/  IADD3 R41, P3, R8, 0x6000, RZ ;  /* 0x0000600008297810 */ /* 0x000fe20007f7e0ff */
[----:B------:R-:W-:Y:S02]  /*18910*/  IMAD.IADD R21, R21, 0x1, R3 ;  /* 0x0000000115157824 */ /* 0x000fe400078e0203 */
[----:B------:R-:W-:Y:S01]  /*18920*/  IMAD R3, R226, 0x20, R73 ;  /* 0x00000020e2037824 */ /* 0x000fe200078e0249 */
[----:B------:R-:W-:Y:S01]  /*18930*/  LOP3.LUT R24, R25, 0x380, RZ, 0xc0, !PT ;  /* 0x0000038019187812 */ /* 0x000fe200078ec0ff */
[----:B------:R-:W-:Y:S01]  /*18940*/  IMAD R68, R65, UR4, RZ ;  /* 0x0000000441447c24 */ /* 0x000fe2000f8e02ff */
[----:B------:R-:W-:Y:S01]  /*18950*/  LOP3.LUT R32, R33, 0x380, RZ, 0xc0, !PT ;  /* 0x0000038021207812 */ /* 0x000fe200078ec0ff */
[----:B------:R-:W-:Y:S01]  /*18960*/  IMAD R69, R71, 0x80, R3 ;  /* 0x0000008047457824 */ /* 0x000fe200078e0203 */
[----:B------:R-:W-:Y:S01]  /*18970*/  LOP3.LUT R40, R41, 0x380, RZ, 0xc0, !PT ;  /* 0x0000038029287812 */ /* 0x000fe200078ec0ff */
[----:B------:R-:W-:Y:S01]  /*18980*/  SHFL.IDX PT, R58, R26, 0x1, 0x1c1f ;  /* 0x003c1f001a3a7f89 */ /* 0x000fe200000e0000 */
[----:B------:R-:W-:Y:S01]  /*18990*/  SHF.R.U64 R24, R24, 0x3, RZ ;  /* 0x0000000318187819 */ /* 0x000fe200000012ff */
[C---:B------:R-:W-:Y:S01]  /*189a0*/  IMAD R3, R227.reuse, UR5, R68 ;  /* 0x00000005e3037c24 */ /* 0x040fe2000f8e0244 */
[----:B------:R-:W-:Y:S01]  /*189b0*/  SHF.R.U64 R32, R32, 0x3, RZ ;  /* 0x0000000320207819 */ /* 0x000fe200000012ff */
[----:B------:R0:W2:Y:S01]  /*189c0*/  SHFL.IDX PT, R59, R4, 0x1, 0x1c1f ;  /* 0x003c1f00043b7f89 */ /* 0x0000a200000e0000 */
[----:B------:R-:W-:Y:S01]  /*189d0*/  IMAD.WIDE.U32 R20, R227, UR4, R20 ;  /* 0x00000004e3147c25 */ /* 0x000fe2000f8e0014 */
[----:B------:R-:W-:Y:S01]  /*189e0*/  SHF.R.U64 R40, R40, 0x3, RZ ;  /* 0x0000000328287819 */ /* 0x000fe200000012ff */
[----:B------:R-:W-:-:S02]  /*189f0*/  ULDC.64 UR4, c[0x0][0xaf0] ;  /* 0x0002bc0000047ab9 */ /* 0x000fc40000000a00 */
[----:B-1----:R-:W-:Y:S01]  /*18a00*/  @P1 IMAD.HI.U32 R65, R69, R70, RZ ;  /* 0x0000004645411227 */ /* 0x002fe200078e00ff */
[----:B------:R-:W-:Y:S02]  /*18a10*/  LOP3.LUT R24, R24, R25, RZ, 0x3c, !PT ;  /* 0x0000001918187212 */ /* 0x000fe400078e3cff */
[----:B------:R-:W-:Y:S01]  /*18a20*/  LOP3.LUT R32, R32, R33, RZ, 0x3c, !PT ;  /* 0x0000002120207212 */ /* 0x000fe200078e3cff */
[----:B------:R-:W-:Y:S01]  /*18a30*/  IMAD.IADD R21, R21, 0x1, R3 ;  /* 0x0000000115157824 */ /* 0x000fe200078e0203 */
[----:B------:R-:W-:Y:S01]  /*18a40*/  LOP3.LUT R40, R40, R41, RZ, 0x3c, !PT ;  /* 0x0000002928287212 */ /* 0x000fe200078e3cff */
[--C-:B------:R-:W-:Y:S01]  /*18a50*/  IMAD.X R13, RZ, RZ, R9.reuse, P6 ;  /* 0x000000ffff0d7224 */ /* 0x100fe200030e0609 */
[----:B------:R-:W-:Y:S01]  /*18a60*/  IADD3.X R33, RZ, R9, RZ, P4, !PT ;  /* 0x00000009ff217210 */ /* 0x000fe200027fe4ff */
[----:B------:R-:W-:Y:S01]  /*18a70*/  IMAD.X R25, RZ, RZ, R9, P5 ;  /* 0x000000ffff197224 */ /* 0x000fe200028e0609 */
[C---:B------:R-:W-:Y:S01]  /*18a80*/  IADD3 R49, P6, R8.reuse, 0x8000, RZ ;  /* 0x0000800008317810 */ /* 0x040fe20007fde0ff */
[----:B------:R-:W-:Y:S01]  /*18a90*/  IMAD.MOV.U32 R3, RZ, RZ, R69 ;  /* 0x000000ffff037224 */ /* 0x000fe200078e0045 */
[----:B------:R-:W-:Y:S01]  /*18aa0*/  IADD3 R53, P5, R8, 0x9000, RZ ;  /* 0x0000900008357810 */ /* 0x000fe20007fbe0ff */
[----:B------:R-:W-:Y:S01]  /*18ab0*/  IMAD R67, R0, UR4, RZ ;  /* 0x0000000400437c24 */ /* 0x000fe2000f8e02ff */
[C---:B------:R-:W-:Y:S01]  /*18ac0*/  IADD3 R57, P4, R8.reuse, 0xa000, RZ ;  /* 0x0000a00008397810 */ /* 0x040fe20007f9e0ff */
[----:B------:R-:W-:Y:S01]  /*18ad0*/  VIADD R5, R27, 0x8 ;  /* 0x000000081b057836 */ /* 0x000fe20000000000 */
[----:B------:R-:W-:Y:S01]  /*18ae0*/  @P1 SHF.R.U32.HI R3, RZ, R72, R65 ;  /* 0x00000048ff031219 */ /* 0x000fe20000011641 */
[----:B------:R-:W-:Y:S01]  /*18af0*/  IMAD.X R41, RZ, RZ, R9, P3 ;  /* 0x000000ffff297224 */ /* 0x000fe200018e0609 */
[----:B------:R-:W-:Y:S01]  /*18b00*/  IADD3 R14, P3, R8, 0xb000, RZ ;  /* 0x0000b000080e7810 */ /* 0x000fe20007f7e0ff */
[C---:B------:R-:W-:Y:S01]  /*18b10*/  IMAD R67, R64.reuse, UR5, R67 ;  /* 0x0000000540437c24 */ /* 0x040fe2000f8e0243 */
[----:B------:R-:W-:Y:S01]  /*18b20*/  LOP3.LUT R48, R49, 0x380, RZ, 0xc0, !PT ;  /* 0x0000038031307812 */ /* 0x000fe200078ec0ff */
[----:B------:R-:W-:Y:S01]  /*18b30*/  IMAD.WIDE.U32 R64, R64, UR4, R20 ;  /* 0x0000000440407c25 */ /* 0x000fe2000f8e0014 */
[----:B------:R-:W-:Y:S01]  /*18b40*/  LOP3.LUT R52, R53, 0x380, RZ, 0xc0, !PT ;  /* 0x0000038035347812 */ /* 0x000fe200078ec0ff */
[----:B------:R-:W-:Y:S01]  /*18b50*/  ULDC.64 UR4, c[0x0][0xae0] ;  /* 0x0002b80000047ab9 */ /* 0x000fe20000000a00 */
[----:B------:R-:W-:Y:S01]  /*18b60*/  LOP3.LUT R56, R57, 0x380, RZ, 0xc0, !PT ;  /* 0x0000038039387812 */ /* 0x000fe200078ec0ff */
[--C-:B------:R-:W-:Y:S01]  /*18b70*/  IMAD.MOV R21, RZ, RZ, -R3.reuse ;  /* 0x000000ffff157224 */ /* 0x100fe200078e0a03 */
[----:B------:R-:W-:-:S02]  /*18b80*/  SHF.R.S32.HI R0, RZ, 0x1f, R3 ;  /* 0x0000001fff007819 */ /* 0x000fc40000011403 */
[----:B------:R-:W-:Y:S02]  /*18b90*/  LOP3.LUT R15, R8, 0x380, RZ, 0xc0, !PT ;  /* 0x00000380080f7812 */ /* 0x000fe400078ec0ff */
[----:B------:R-:W-:Y:S02]  /*18ba0*/  ISETP.GE.OR P0, PT, R5, R66, P0 ;  /* 0x000000420500720c */ /* 0x000fe40000706670 */
[----:B------:R-:W-:Y:S01]  /*18bb0*/  LOP3.LUT R7, R14, 0x380, RZ, 0xc0, !PT ;  /* 0x000003800e077812 */ /* 0x000fe200078ec0ff */
[----:B------:R-:W-:Y:S01]  /*18bc0*/  IMAD.IADD R65, R65, 0x1, R67 ;  /* 0x0000000141417824 */ /* 0x000fe200078e0243 */
[----:B------:R-:W-:Y:S01]  /*18bd0*/  SHF.R.U64 R48, R48, 0x3, RZ ;  /* 0x0000000330307819 */ /* 0x000fe200000012ff */
[----:B------:R-:W-:Y:S01]  /*18be0*/  IMAD R0, R0, UR4, RZ ;  /* 0x0000000400007c24 */ /* 0x000fe2000f8e02ff */
[----:B------:R-:W-:Y:S01]  /*18bf0*/  SHF.R.U64 R52, R52, 0x3, RZ ;  /* 0x0000000334347819 */ /* 0x000fe200000012ff */
[----:B------:R-:W-:Y:S01]  /*18c00*/  IMAD R67, R28, R21, R69 ;  /* 0x000000151c437224 */ /* 0x000fe200078e0245 */
        /* <DEDUP_REMOVED lines=10> */
[----:B0-----:R-:W-:Y:S01]  /*18cb0*/  LOP3.LUT R4, R15, R8, RZ, 0x3c, !PT ;  /* 0x000000080f047212 */ /* 0x001fe200078e3cff */
[----:B------:R-:W-:Y:S01]  /*18cc0*/  IMAD R69, R3, UR5, R0 ;  /* 0x0000000503457c24 */ /* 0x000fe2000f8e0200 */
[----:B------:R-:W-:-:S02]  /*18cd0*/  MOV R5, R9 ;  /* 0x0000000900057202 */ /* 0x000fc40000000f00 */
[----:B------:R-:W-:Y:S01]  /*18ce0*/  LOP3.LUT R60, R7, R14, RZ, 0x3c, !PT ;  /* 0x0000000e073c7212 */ /* 0x000fe200078e3cff */
[----:B------:R-:W-:Y:S01]  /*18cf0*/  IMAD.WIDE.U32 R20, R3, UR4, R64 ;  /* 0x0000000403147c25 */ /* 0x000fe2000f8e0040 */
[----:B------:R-:W-:Y:S01]  /*18d00*/  SHF.R.S32.HI R0, RZ, 0x1f, R67 ;  /* 0x0000001fff007819 */ /* 0x000fe20000011443 */
[----:B------:R-:W-:Y:S01]  /*18d10*/  ULDC.64 UR4, c[0x0][0xad8] ;  /* 0x0002b60000047ab9 */ /* 0x000fe20000000a00 */
[----:B--2---:R0:W-:Y:S01]  /*18d20*/  @!P0 ST.E desc[UR56][R58.64], R6 ;  /* 0x000000063a008985 */ /* 0x0041e2000c101938 */
[----:B------:R-:W-:Y:S02]  /*18d30*/  IMAD.IADD R21, R21, 0x1, R69 ;  /* 0x0000000115157824 */ /* 0x000fe400078e0245 */
[----:B------:R-:W-:Y:S01]  /*18d40*/  IMAD R0, R0, UR4, RZ ;  /* 0x0000000400007c24 */ /* 0x000fe2000f8e02ff */
[----:B------:R-:W5:Y:S04]  /*18d50*/  LD.E.128 R8, desc[UR56][R10.64] ;  /* 0x000000380a087980 */ /* 0x000f68000c101d00 */
[----:B------:R-:W5:Y:S04]  /*18d60*/  LD.E.128 R12, desc[UR56][R12.64] ;  /* 0x000000380c0c7980 */ /* 0x000f68000c101d00 */
[----:B0-----:R-:W5:Y:S04]  /*18d70*/  LD.E.128 R4, desc[UR56][R4.64] ;  /* 0x0000003804047980 */ /* 0x001f68000c101d00 */
        /* <DEDUP_REMOVED lines=9> */
[C---:B------:R-:W-:Y:S01]  /*18e10*/  IMAD R69, R67.reuse, UR5, R0 ;  /* 0x0000000543457c24 */ /* 0x040fe2000f8e0200 */
        /* <DEDUP_REMOVED lines=8> */
[----:B------:R-:W-:Y:S01]  /*18ea0*/  IMAD.IADD R21, R21, 0x1, R69 ;  /* 0x0000000115157824 */ /* 0x000fe200078e0245 */
[----:B------:R-:W-:Y:S01]  /*18eb0*/  LEA R28, P2, R20, UR4, 0x1 ;  /* 0x00000004141c7c11 */ /* 0x000fe2000f8408ff */
[----:B------:R-:W-:-:S03]  /*18ec0*/  IMAD R71, R71, 0x80, R73 ;  /* 0x0000008047477824 */ /* 0x000fc600078e0249 */
[----:B------:R-:W-:Y:S01]  /*18ed0*/  LEA.HI.X R67, R20, UR5, R21, 0x1, P2 ;  /* 0x0000000514437c11 */ /* 0x000fe200090f0c15 */
[----:B------:R-:W-:Y:S01]  /*18ee0*/  VIADD R0, R2, 0x30820 ;  /* 0x0003082002007836 */ /* 0x000fe20000000000 */
[----:B------:R-:W-:-:S04]  /*18ef0*/  ISETP.GE.AND P2, PT, R71, R66, PT ;  /* 0x000000424700720c */ /* 0x000fc80003f46270 */
[----:B------:R-:W-:Y:S01]  /*18f00*/  PRMT R0, RZ, 0x654, R0 ;  /* 0x00000654ff007816 */ /* 0x000fe20000000000 */
[C---:B------:R-:W-:Y:S01]  /*18f10*/  VIADD R3, R71.reuse, 0x20 ;  /* 0x0000002047037836 */ /* 0x040fe20000000000 */
[----:B------:R-:W-:Y:S01]  /*18f20*/  IADD3 R65, R71, 0x40, RZ ;  /* 0x0000004047417810 */ /* 0x000fe20007ffe0ff */
[----:B------:R-:W-:Y:S01]  /*18f30*/  VIADD R73, R223, 0x40 ;  /* 0x00000040df497836 */ /* 0x000fe20000000000 */
[----:B0-----:R0:W1:Y:S01]  /*18f40*/  SHFL.IDX PT, R68, R28, RZ, 0x181f ;  /* 0x00181fff1c447589 */ /* 0x00106200000e0000 */
[----:B------:R2:W-:Y:S01]  /*18f50*/  SYNCS.ARRIVE.TRANS64.RED.A1T0 RZ, [R0+URZ], RZ ;  /* 0x000000ff00ff79a7 */ /* 0x0005e2000810043f */
[-C--:B------:R-:W-:Y:S02]  /*18f60*/  ISETP.GE.AND P1, PT, R3, R66.reuse, PT ;  /* 0x000000420300720c */ /* 0x080fe40003f26270 */
[----:B------:R-:W-:Y:S02]  /*18f70*/  ISETP.GE.AND P0, PT, R65, R66, PT ;  /* 0x000000424100720c */ /* 0x000fe40003f06270 */
[----:B------:R-:W-:Y:S01]  /*18f80*/  SHF.R.S32.HI R70, RZ, 0x1f, R223 ;  /* 0x0000001fff467819 */ /* 0x000fe200000114df */
[----:B--2---:R0:W2:Y:S01]  /*18f90*/  SHFL.IDX PT, R0, R67, RZ, 0x181f ;  /* 0x00181fff43007589 */ /* 0x0040a200000e0000 */
[----:B------:R-:W-:Y:S01]  /*18fa0*/  SHF.R.S32.HI R72, RZ, 0x1f, R73 ;  /* 0x0000001fff487819 */ /* 0x000fe20000011449 */
[----:B------:R-:W-:Y:S08]  /*18fb0*/  @P2 BRA `(.L_x_3942) ;  /* 0x0000000000342947 */ /* 0x000ff00003800000 */
[----:B------:R-:W-:Y:S02]  /*18fc0*/  ULDC UR4, c[0x0][0xac8] ;  /* 0x0002b20000047ab9 */ /* 0x000fe40000000800 */
[----:B------:R-:W-:Y:S02]  /*18fd0*/  ISETP.GE.AND P4, PT, R223, UR4, PT ;  /* 0x00000004df007c0c */ /* 0x000fe4000bf86270 */
[----:B------:R-:W-:Y:S02]  /*18fe0*/  ISETP.GE.AND P3, PT, R73, UR4, PT ;  /* 0x0000000449007c0c */ /* 0x000fe4000bf66270 */
[----:B------:R-:W-:-:S09]  /*18ff0*/  ISETP.GE.AND P2, PT, R225, UR4, PT ;  /* 0x00000004e1007c0c */ /* 0x000fd2000bf46270 */
[-C--:B-1----:R-:W-:Y:S02]  /*19000*/  @!P4 LEA R20, P6, R223, R68.reuse, 0x1 ;  /* 0x00000044df14c211 */ /* 0x082fe400078c08ff */
[----:B------:R-:W-:Y:S02]  /*19010*/  @!P3 LEA R64, P5, R73, R68, 0x1 ;  /* 0x000000444940b211 */ /* 0x000fe400078a08ff */
[----:B--2---:R-:W-:Y:S02]  /*19020*/  @!P4 LEA.HI.X R21, R223, R0, R70, 0x1, P6 ;  /* 0x00000000df15c211 */ /* 0x004fe400030f0c46 */
[----:B------:R-:W-:Y:S02]  /*19030*/  @!P2 LEA R68, P6, R225, R68, 0x1 ;  /* 0x00000044e144a211 */ /* 0x000fe400078c08ff */
[-C--:B------:R-:W-:Y:S01]  /*19040*/  @!P3 LEA.HI.X R65, R73, R0.reuse, R72, 0x1, P5 ;  /* 0x000000004941b211 */ /* 0x080fe200028f0c48 */
[----:B-----5:R3:W-:Y:S01]  /*19050*/  @!P4 ST.E.128 desc[UR56][R20.64], R4 ;  /* 0x000000041400c985 */ /* 0x0207e2000c101d38 */
[----:B------:R-:W-:-:S03]  /*19060*/  @!P2 LEA.HI.X R69, R225, R0, R74, 0x1, P6 ;  /* 0x00000000e145a211 */ /* 0x000fc600030f0c4a */
[----:B------:R3:W-:Y:S04]  /*19070*/  @!P3 ST.E.128 desc[UR56][R64.64], R32 ;  /* 0x000000204000b985 */ /* 0x0007e8000c101d38 */
[----:B------:R3:W-:Y:S02]  /*19080*/  @!P2 ST.E.128 desc[UR56][R68.64], R48 ;  /* 0x000000304400a985 */ /* 0x0007e4000c101d38 */
.L_x_3942:
[----:B------:R-:W-:Y:S05]  /*19090*/  BSYNC B1 ;  /* 0x0000000000017941 */ /* 0x000fea0003800000 */
.L_x_3941:
[----:B--2---:R2:W4:Y:S01]  /*190a0*/  SHFL.IDX PT, R0, R67, 0x1, 0x181f ;  /* 0x00381f0043007f89 */ /* 0x00452200000e0000 */
[----:B------:R-:W-:Y:S03]  /*190b0*/  BSSY B1, `(.L_x_3943) ;  /* 0x0000010000017945 */ /* 0x000fe60003800000 */
[----:B---3--:R2:W3:Y:S01]  /*190c0*/  SHFL.IDX PT, R20, R28, 0x1, 0x181f ;  /* 0x00381f001c147f89 */ /* 0x0084e200000e0000 */
[----:B------:R-:W-:Y:S05]  /*190d0*/  @P1 BRA `(.L_x_3944) ;  /* 0x0000000000341947 */ /* 0x000fea0003800000 */
[----:B------:R-:W-:Y:S02]  /*190e0*/  ULDC UR4, c[0x0][0xac8] ;  /* 0x0002b20000047ab9 */ /* 0x000fe40000000800 */
[----:B------:R-:W-:Y:S02]  /*190f0*/  ISETP.GE.AND P4, PT, R223, UR4, PT ;  /* 0x00000004df007c0c */ /* 0x000fe4000bf86270 */
[----:B------:R-:W-:Y:S02]  /*19100*/  ISETP.GE.AND P5, PT, R73, UR4, PT ;  /* 0x0000000449007c0c */ /* 0x000fe4000bfa6270 */
[----:B------:R-:W-:-:S09]  /*19110*/  ISETP.GE.AND P6, PT, R225, UR4, PT ;  /* 0x00000004e1007c0c */ /* 0x000fd2000bfc6270 */
[-C--:B---3-5:R-:W-:Y:S02]  /*19120*/  @!P4 LEA R4, P1, R223, R20.reuse, 0x1 ;  /* 0x00000014df04c211 */ /* 0x0a8fe400078208ff */
[-C--:B------:R-:W-:Y:S02]  /*19130*/  @!P5 LEA R6, P2, R73, R20.reuse, 0x1 ;  /* 0x000000144906d211 */ /* 0x080fe400078408ff */
[----:B------:R-:W-:Y:S02]  /*19140*/  @!P6 LEA R20, P3, R225, R20, 0x1 ;  /* 0x00000014e114e211 */ /* 0x000fe400078608ff */
[-C--:B----4-:R-:W-:Y:S02]  /*19150*/  @!P4 LEA.HI.X R5, R223, R0.reuse, R70, 0x1, P1 ;  /* 0x00000000df05c211 */ /* 0x090fe400008f0c46 */
[-C--:B------:R-:W-:Y:S02]  /*19160*/  @!P5 LEA.HI.X R7, R73, R0.reuse, R72, 0x1, P2 ;  /* 0x000000004907d211 */ /* 0x080fe400010f0c48 */
[----:B------:R-:W-:Y:S01]  /*19170*/  @!P6 LEA.HI.X R21, R225, R0, R74, 0x1, P3 ;  /* 0x00000000e115e211 */ /* 0x000fe200018f0c4a */
[----:B------:R3:W-:Y:S04]  /*19180*/  @!P4 ST.E.128 desc[UR56][R4.64], R8 ;  /* 0x000000080400c985 */ /* 0x0007e8000c101d38 */
[----:B------:R3:W-:Y:S04]  /*19190*/  @!P5 ST.E.128 desc[UR56][R6.64], R36 ;  /* 0x000000240600d985 */ /* 0x0007e8000c101d38 */
[----:B------:R3:W-:Y:S02]  /*191a0*/  @!P6 ST.E.128 desc[UR56][R20.64], R52 ;  /* 0x000000341400e985 */ /* 0x0007e4000c101d38 */
.L_x_3944:
[----:B------:R-:W-:Y:S05]  /*191b0*/  BSYNC B1 ;  /* 0x0000000000017941 */ /* 0x000fea0003800000 */
.L_x_3943:
[----:B----4-:R4:W0:Y:S01]  /*191c0*/  SHFL.IDX PT, R0, R67, 0x2, 0x181f ;  /* 0x00581f0043007f89 */ /* 0x01082200000e0000 */
        /* <DEDUP_REMOVED lines=8> */
[-C--:B------:R-:W-:Y:S02]  /*19250*/  @!P4 LEA R6, P1, R73, R8.reuse, 0x1 ;  /* 0x000000084906c211 */ /* 0x080fe400078208ff */
[----:B------:R-:W-:Y:S02]  /*19260*/  @!P5 LEA R8, P2, R225, R8, 0x1 ;  /* 0x00000008e108d211 */ /* 0x000fe400078408ff */
[-C--:B0-----:R-:W-:Y:S02]  /*19270*/  @!P3 LEA.HI.X R5, R223, R0.reuse, R70, 0x1, P0 ;  /* 0x00000000df05b211 */ /* 0x081fe400000f0c46 */
[-C--:B------:R-:W-:Y:S02]  /*19280*/  @!P4 LEA.HI.X R7, R73, R0.reuse, R72, 0x1, P1 ;  /* 0x000000004907c211 */ /* 0x080fe400008f0c48 */
[----:B------:R-:W-:Y:S01]  /*19290*/  @!P5 LEA.HI.X R9, R225, R0, R74, 0x1, P2 ;  /* 0x00000000e109d211 */ /* 0x000fe200010f0c4a */
[----:B------:R0:W-:Y:S04]  /*192a0*/  @!P3 ST.E.128 desc[UR56][R4.64], R12 ;  /* 0x0000000c0400b985 */ /* 0x0001e8000c101d38 */
[----:B------:R0:W-:Y:S04]  /*192b0*/  @!P4 ST.E.128 desc[UR56][R6.64], R40 ;  /* 0x000000280600c985 */ /* 0x0001e8000c101d38 */
[----:B------:R0:W-:Y:S02]  /*192c0*/  @!P5 ST.E.128 desc[UR56][R8.64], R56 ;  /* 0x000000380800d985 */ /* 0x0001e4000c101d38 */
.L_x_3946:
[----:B------:R-:W-:Y:S05]  /*192d0*/  BSYNC B1 ;  /* 0x0000000000017941 */ /* 0x000fea0003800000 */
.L_x_3945:
[----:B------:R-:W-:Y:S01]  /*192e0*/  VIADD R3, R71, 0x60 ;  /* 0x0000006047037836 */ /* 0x000fe20000000000 */
[----:B0-----:R0:W0:Y:S04]  /*192f0*/  SHFL.IDX PT, R0, R67, 0x3, 0x181f ;  /* 0x00781f0043007f89 */ /* 0x00102800000e0000 */
[----:B------:R-:W-:Y:S01]  /*19300*/  ISETP.GE.AND P0, PT, R3, R66, PT ;  /* 0x000000420300720c */ /* 0x000fe20003f06270 */
[----:B--2-4-:R-:W2:-:S12]  /*19310*/  SHFL.IDX PT, R28, R28, 0x3, 0x181f ;  /* 0x00781f001c1c7f89 */ /* 0x014e9800000e0000 */
[----:B------:R-:W-:Y:S05]  /*19320*/  @P0 BRA `(.L_x_3947) ;  /* 0x0000000c005c0947 */ /* 0x000fea0003800000 */
[----:B------:R-:W-:Y:S02]  /*19330*/  ULDC UR4, c[0x0][0xac8] ;  /* 0x0002b20000047ab9 */ /* 0x000fe40000000800 */
[----:B------:R-:W-:Y:S02]  /*19340*/  ISETP.GE.AND P2, PT, R223, UR4, PT ;  /* 0x00000004df007c0c */ /* 0x000fe4000bf46270 */
[----:B------:R-:W-:-:S11]  /*19350*/  ISETP.GE.AND P3, PT, R73, UR4, PT ;  /* 0x0000000449007c0c */ /* 0x000fd6000bf66270 */
[-C--:B--2---:R-:W-:Y:S02]  /*19360*/  @!P2 LEA R4, P0, R223, R28.reuse, 0x1 ;  /* 0x0000001cdf04a211 */ /* 0x084fe400078008ff */
[----:B------:R-:W-:Y:S02]  /*19370*/  @!P3 LEA R6, P1, R73, R28, 0x1 ;  /* 0x0000001c4906b211 */ /* 0x000fe400078208ff */
[-C--:B0-----:R-:W-:Y:S02]  /*19380*/  @!P2 LEA.HI.X R5, R223, R0.reuse, R70, 0x1, P0 ;  /* 0x00000000df05a211 */ /* 0x081fe400000f0c46 */
        /* <DEDUP_REMOVED lines=9> */
.L_x_3939:
[----:B------:R-:W-:Y:S01]  /*19420*/  ULDC.64 UR4, c[0x0][0xc00] ;  /* 0x0003000000047ab9 */ /* 0x000fe20000000a00 */
[----:B------:R-:W-:Y:S01]  /*19430*/  IMAD.MOV.U32 R3, RZ, RZ, RZ ;  /* 0x000000ffff037224 */ /* 0x000fe200078e00ff */
[----:B------:R-:W-:Y:S01]  /*19440*/  ISETP.NE.U32.AND P0, PT, RZ, UR4, PT ;  /* 0x00000004ff007c0c */ /* 0x000fe2000bf05070 */
[----:B------:R-:W3:Y:S01]  /*19450*/  LDC R25, c[0x0][0xbe8] ;  /* 0x0002fa00ff197b82 */ /* 0x000ee20000000800 */
[----:B------:R-:W-:Y:S02]  /*19460*/  IADD3 R4, P1, R228, UR4, RZ ;  /* 0x00000004e4047c10 */ /* 0x000fe4000ff3e0ff */
[----:B------:R-:W-:Y:S02]  /*19470*/  ISETP.NE.AND.EX P0, PT, RZ, UR5, PT, P0 ;  /* 0x00000005ff007c0c */ /* 0x000fe4000bf05300 */
[----:B------:R-:W-:Y:S01]  /*19480*/  IADD3.X R5, R229, UR5, RZ, P1, !PT ;  /* 0x00000005e5057c10 */ /* 0x000fe20008ffe4ff */
[----:B------:R-:W-:Y:S02]  /*19490*/  ULDC.64 UR4, c[0x0][0xc08] ;  /* 0x0003020000047ab9 */ /* 0x000fe40000000a00 */
[----:B------:R-:W-:-:S04]  /*194a0*/  ISETP.NE.U32.AND P1, PT, RZ, UR4, PT ;  /* 0x00000004ff007c0c */ /* 0x000fc8000bf25070 */
[----:B------:R-:W-:-:S04]  /*194b0*/  ISETP.NE.AND.EX P1, PT, RZ, UR5, PT, P1 ;  /* 0x00000005ff007c0c */ /* 0x000fc8000bf25310 */
[----:B------:R4:W5:Y:S09]  /*194c0*/  @P0 LDG.E R3, desc[UR56][R4.64] ;  /* 0x0000003804030981 */ /* 0x000972000c1e1900 */
[----:B------:R-:W-:Y:S01]  /*194d0*/  @P1 IADD3 R228, P2, R228, UR4, RZ ;  /* 0x00000004e4e41c10 */ /* 0x000fe2000ff5e0ff */
[----:B------:R-:W-:-:S02]  /*194e0*/  ULDC UR4, c[0x0][0xa88] ;  /* 0x0002a20000047ab9 */ /* 0x000fc40000000800 */
[----:B------:R-:W-:Y:S01]  /*194f0*/  IMAD.U32 R0, RZ, RZ, UR4 ;  /* 0x00000004ff007e24 */ /* 0x000fe2000f8e00ff */
[----:B------:R-:W-:-:S05]  /*19500*/  @P1 IADD3.X R229, R229, UR5, RZ, P2, !PT ;  /* 0x00000005e5e51c10 */ /* 0x000fca00097fe4ff */
[----:B------:R4:W5:Y:S01]  /*19510*/  @P1 LDG.E R0, desc[UR56][R228.64] ;  /* 0x00000038e4001981 */ /* 0x000962000c1e1900 */
[----:B---3--:R-:W-:Y:S01]  /*19520*/  ISETP.NE.AND P2, PT, R25, 0x1, PT ;  /* 0x000000011900780c */ /* 0x008fe20003f45270 */
[----:B------:R-:W3:-:S12]  /*19530*/  S2R R26, SR_TID.X ;  /* 0x00000000001a7919 */ /* 0x000ed80000002100 */
[----:B------:R-:W0:Y:S08]  /*19540*/  @P2 LDC R20, c[0x0][0xbec] ;  /* 0x0002fb00ff142b82 */ /* 0x000e300000000800 */
[----:B------:R-:W0:Y:S01]  /*19550*/  @P2 LDC R27, c[0x0][0xbf0] ;  /* 0x0002fc00ff1b2b82 */ /* 0x000e220000000800 */
[----:B---3--:R-:W-:-:S05]  /*19560*/  VIADD R26, R26, 0xffffff80 ;  /* 0xffffff801a1a7836 */ /* 0x008fca0000000000 */
[----:B------:R-:W-:Y:S01]  /*19570*/  ISETP.GE.AND P3, PT, R26, 0x80, PT ;  /* 0x000000801a00780c */ /* 0x000fe20003f66270 */
[----:B----4-:R-:W-:-:S12]  /*19580*/  @P1 BRA `(.L_x_3948) ;  /* 0x0000000000101947 */ /* 0x010fd80003800000 */
[----:B------:R-:W-:Y:S05]  /*19590*/  @!P0 BRA `(.L_x_3948) ;  /* 0x00000000000c8947 */ /* 0x000fea0003800000 */
[----:B------:R-:W3:Y:S04]  /*195a0*/  LDG.E R7, desc[UR56][R4.64] ;  /* 0x0000003804077981 */ /* 0x000ee8000c1e1900 */
[----:B-----5:R-:W3:Y:S02]  /*195b0*/  LDG.E R0, desc[UR56][R4.64+0x4] ;  /* 0x0000043804007981 */ /* 0x020ee4000c1e1900 */
[----:B---3--:R-:W-:-:S07]  /*195c0*/  IMAD.IADD R0, R0, 0x1, -R7 ;  /* 0x0000000100007824 */ /* 0x008fce00078e0a07 */
.L_x_3948:
[----:B------:R-:W3:Y:S04]  /*195d0*/  LDL.LU R5, [R1+0x4] ;  /* 0x0000040001057983 */ /* 0x000ee80000300800 */
[----:B------:R-:W4:Y:S04]  /*195e0*/  LDL.LU R4, [R1+0x48] ;  /* 0x0000480001047983 */ /* 0x000f280000300800 */
[----:B------:R0:W5:Y:S01]  /*195f0*/  LDL R24, [R1+0x44] ;  /* 0x0000440001187983 */ /* 0x0001620000100800 */
[----:B------:R-:W-:Y:S01]  /*19600*/  BSSY B1, `(.L_x_3949) ;  /* 0x000002e000017945 */ /* 0x000fe20003800000 */
[----:B------:R-:W-:-:S02]  /*19610*/  SHF.R.S32.HI R13, RZ, 0x1f, R227 ;  /* 0x0000001fff0d7819 */ /* 0x000fc400000114e3 */
[----:B-----5:R-:W-:Y:S02]  /*19620*/  SHF.R.S32.HI R10, RZ, 0x1f, R3 ;  /* 0x0000001fff0a7819 */ /* 0x020fe40000011403 */
[----:B---3--:R-:W-:Y:S02]  /*19630*/  SEL R15, R5, RZ, !P0 ;  /* 0x000000ff050f7207 */ /* 0x008fe40004000000 */
[----:B----4-:R-:W-:Y:S01]  /*19640*/  SEL R14, R4, RZ, !P0 ;  /* 0x000000ff040e7207 */ /* 0x010fe20004000000 */
[----:B0-----:R-:W-:Y:S06]  /*19650*/  @P3 BRA `(.L_x_3950) ;  /* 0x0000000000a03947 */ /* 0x001fec0003800000 */
[----:B------:R-:W0:Y:S01]  /*19660*/  S2R R4, SR_TID.X ;  /* 0x0000000000047919 */ /* 0x000e220000002100 */
[----:B------:R-:W3:Y:S02]  /*19670*/  LDC R11, c[0x0][0xbe8] ;  /* 0x0002fa00ff0b7b82 */ /* 0x000ee40000000800 */
[----:B---3--:R-:W-:Y:S02]  /*19680*/  IMAD R5, R0, R11, RZ ;  /* 0x0000000b00057224 */ /* 0x008fe400078e02ff */
[----:B0-----:R-:W-:-:S04]  /*19690*/  IMAD R4, R24, 0x80, R4 ;  /* 0x0000008018047824 */ /* 0x001fc800078e0204 */
[----:B------:R-:W-:-:S05]  /*196a0*/  VIADD R12, R4, 0xffffff80 ;  /* 0xffffff80040c7836 */ /* 0x000fca0000000000 */
[----:B------:R-:W-:-:S13]  /*196b0*/  ISETP.GE.AND P0, PT, R12, R5, PT ;  /* 0x000000050c00720c */ /* 0x000fda0003f06270 */
[----:B------:R-:W-:Y:S05]  /*196c0*/  @P0 BRA `(.L_x_3950) ;  /* 0x0000000000840947 */ /* 0x000fea0003800000 */
[----:B------:R-:W-:Y:S01]  /*196d0*/  ISETP.NE.AND P0, PT, R11, 0x1, PT ;  /* 0x000000010b00780c */ /* 0x000fe20003f05270 */
[----:B------:R-:W-:Y:S01]  /*196e0*/  ULDC.64 UR4, c[0x0][0xb90] ;  /* 0x0002e40000047ab9 */ /* 0x000fe20000000a00 */
[----:B------:R-:W-:Y:S01]  /*196f0*/  IMAD.MOV.U32 R4, RZ, RZ, R3 ;  /* 0x000000ffff047224 */ /* 0x000fe200078e0003 */
[----:B------:R-:W-:Y:S01]  /*19700*/  MOV R7, R12 ;  /* 0x0000000c00077202 */ /* 0x000fe20000000f00 */
[----:B------:R-:W-:Y:S02]  /*19710*/  IMAD R8, R13, UR4, RZ ;  /* 0x000000040d087c24 */ /* 0x000fe4000f8e02ff */
[----:B------:R-:W-:Y:S02]  /*19720*/  IMAD.MOV.U32 R5, RZ, RZ, R10 ;  /* 0x000000ffff057224 */ /* 0x000fe400078e000a */
[----:B------:R-:W-:-:S05]  /*19730*/  IMAD.WIDE.U32 R4, R227, UR4, R4 ;  /* 0x00000004e3047c25 */ /* 0x000fca000f8e0004 */
[----:B------:R-:W0:Y:S08]  /*19740*/  @P0 LDC R9, c[0x0][0xbec] ;  /* 0x0002fb00ff090b82 */ /* 0x000e300000000800 */
[----:B------:R-:W3:Y:S01]  /*19750*/  @P0 LDC R21, c[0x0][0xbf0] ;  /* 0x0002fc00ff150b82 */ /* 0x000ee20000000800 */
[----:B0-----:R-:W-:-:S04]  /*19760*/  @P0 IMAD.HI.U32 R6, R12, R9, RZ ;  /* 0x000000090c060227 */ /* 0x001fc800078e00ff */
[----:B------:R-:W-:Y:S01]  /*19770*/  IMAD R9, R227, UR5, R8 ;  /* 0x00000005e3097c24 */ /* 0x000fe2000f8e0208 */
[----:B------:R-:W-:Y:S01]  /*19780*/  ULDC.64 UR4, c[0x0][0xb98] ;  /* 0x0002e60000047ab9 */ /* 0x000fe20000000a00 */
[----:B---3--:R-:W-:Y:S02]  /*19790*/  @P0 SHF.R.U32.HI R7, RZ, R21, R6 ;  /* 0x00000015ff070219 */ /* 0x008fe40000011606 */
[----:B------:R-:W-:Y:S02]  /*197a0*/  IMAD.IADD R5, R5, 0x1, R9 ;  /* 0x0000000105057824 */ /* 0x000fe400078e0209 */
[----:B------:R-:W-:Y:S02]  /*197b0*/  IMAD R6, R14, UR4, RZ ;  /* 0x000000040e067c24 */ /* 0x000fe4000f8e02ff */
[----:B------:R-:W-:Y:S02]  /*197c0*/  IMAD.MOV R9, RZ, RZ, -R7 ;  /* 0x000000ffff097224 */ /* 0x000fe400078e0a07 */
[----:B------:R-:W-:-:S04]  /*197d0*/  IMAD.WIDE.U32 R4, R15, UR4, R4 ;  /* 0x000000040f047c25 */ /* 0x000fc8000f8e0004 */
[----:B------:R-:W-:Y:S01]  /*197e0*/  IMAD R9, R11, R9, R12 ;  /* 0x000000090b097224 */ /* 0x000fe200078e020c */
[----:B------:R-:W-:Y:S01]  /*197f0*/  SHF.R.S32.HI R11, RZ, 0x1f, R7 ;  /* 0x0000001fff0b7819 */ /* 0x000fe20000011407 */
[----:B------:R-:W-:Y:S01]  /*19800*/  IMAD R8, R15, UR5, R6 ;  /* 0x000000050f087c24 */ /* 0x000fe2000f8e0206 */
[----:B------:R-:W-:Y:S01]  /*19810*/  IADD3 R4, P0, R7, R4, RZ ;  /* 0x0000000407047210 */ /* 0x000fe20007f1e0ff */
[----:B------:R-:W-:Y:S01]  /*19820*/  ULDC.64 UR4, c[0x0][0xb88] ;  /* 0x0002e20000047ab9 */ /* 0x000fe20000000a00 */
        /* <DEDUP_REMOVED lines=11> */
.L_x_3950:
[----:B------:R-:W-:Y:S05]  /*198e0*/  BSYNC B1 ;  /* 0x0000000000017941 */ /* 0x000fea0003800000 */
.L_x_3949:
[----:B------:R-:W-:Y:S01]  /*198f0*/  SHF.R.S32.HI R11, RZ, 0x1f, R26 ;  /* 0x0000001fff0b7819 */ /* 0x000fe2000001141a */
[----:B------:R-:W-:Y:S01]  /*19900*/  ULDC.64 UR4, c[0x0][0xaa0] ;  /* 0x0002a80000047ab9 */ /* 0x000fe20000000a00 */
[----:B------:R-:W-:Y:S01]  /*19910*/  BSSY B1, `(.L_x_3951) ;  /* 0x0000042000017945 */ /* 0x000fe20003800000 */
[----:B------:R-:W-:Y:S01]  /*19920*/  IMAD R4, R10, UR4, RZ ;  /* 0x000000040a047c24 */ /* 0x000fe2000f8e02ff */
[----:B------:R-:W-:Y:S02]  /*19930*/  LEA.HI R11, R11, R26, RZ, 0x3 ;  /* 0x0000001a0b0b7211 */ /* 0x000fe400078f18ff */
[----:B------:R-:W-:Y:S01]  /*19940*/  SHF.R.S32.HI R12, RZ, 0x1f, R225 ;  /* 0x0000001fff0c7819 */ /* 0x000fe200000114e1 */
[C---:B0-----:R-:W-:Y:S01]  /*19950*/  IMAD R7, R3.reuse, UR5, R4 ;  /* 0x0000000503077c24 */ /* 0x041fe2000f8e0204 */
[----:B------:R-:W-:Y:S01]  /*19960*/  SHF.R.S32.HI R11, RZ, 0x3, R11 ;  /* 0x00000003ff0b7819 */ /* 0x000fe2000001140b */
[----:B------:R-:W-:Y:S01]  /*19970*/  IMAD.WIDE.U32 R4, R3, UR4, RZ ;  /* 0x0000000403047c25 */ /* 0x000fe2000f8e00ff */
[----:B------:R-:W-:-:S03]  /*19980*/  ULDC.64 UR4, c[0x0][0xae8] ;  /* 0x0002ba0000047ab9 */ /* 0x000fc60000000a00 */
[----:B------:R-:W-:Y:S02]  /*19990*/  IMAD R3, R226, 0x20, R11 ;  /* 0x00000020e2037824 */ /* 0x000fe400078e020b */
[----:B------:R-:W-:Y:S02]  /*199a0*/  IMAD.IADD R5, R5, 0x1, R7 ;  /* 0x0000000105057824 */ /* 0x000fe400078e0207 */
[----:B------:R-:W-:Y:S02]  /*199b0*/  IMAD R8, R13, UR4, RZ ;  /* 0x000000040d087c24 */ /* 0x000fe4000f8e02ff */
[----:B------:R-:W-:Y:S02]  /*199c0*/  IMAD R9, R24, 0x80, R3 ;  /* 0x0000008018097824 */ /* 0x000fe400078e0203 */
[C---:B------:R-:W-:Y:S02]  /*199d0*/  IMAD R7, R227.reuse, UR5, R8 ;  /* 0x00000005e3077c24 */ /* 0x040fe4000f8e0208 */
[----:B------:R-:W-:Y:S01]  /*199e0*/  IMAD.WIDE.U32 R4, R227, UR4, R4 ;  /* 0x00000004e3047c25 */ /* 0x000fe2000f8e0004 */
[----:B------:R-:W-:-:S03]  /*199f0*/  ULDC.64 UR4, c[0x0][0xaf0] ;  /* 0x0002bc0000047ab9 */ /* 0x000fc60000000a00 */
[----:B------:R-:W-:Y:S01]  /*19a00*/  @P2 IMAD.HI.U32 R6, R9, R20, RZ ;  /* 0x0000001409062227 */ /* 0x000fe200078e00ff */
[----:B------:R-:W-:-:S03]  /*19a10*/  IADD3 R5, R5, R7, RZ ;  /* 0x0000000705057210 */ /* 0x000fc60007ffe0ff */
[----:B------:R-:W-:Y:S01]  /*19a20*/  IMAD.MOV.U32 R3, RZ, RZ, R9 ;  /* 0x000000ffff037224 */ /* 0x000fe200078e0009 */
[----:B------:R-:W-:Y:S01]  /*19a30*/  @P2 SHF.R.U32.HI R3, RZ, R27, R6 ;  /* 0x0000001bff032219 */ /* 0x000fe20000011606 */
[----:B------:R-:W-:Y:S02]  /*19a40*/  IMAD R8, R14, UR4, RZ ;  /* 0x000000040e087c24 */ /* 0x000fe4000f8e02ff */
[----:B------:R-:W-:Y:S01]  /*19a50*/  IMAD.WIDE.U32 R4, R15, UR4, R4 ;  /* 0x000000040f047c25 */ /* 0x000fe2000f8e0004 */
[----:B------:R-:W-:-:S03]  /*19a60*/  SHF.R.S32.HI R6, RZ, 0x1f, R3 ;  /* 0x0000001fff067819 */ /* 0x000fc60000011403 */
[----:B------:R-:W-:Y:S01]  /*19a70*/  IMAD R7, R15, UR5, R8 ;  /* 0x000000050f077c24 */ /* 0x000fe2000f8e0208 */
[----:B------:R-:W-:Y:S01]  /*19a80*/  ULDC.64 UR4, c[0x0][0xae0] ;  /* 0x0002b80000047ab9 */ /* 0x000fe20000000a00 */
[----:B------:R-:W-:Y:S02]  /*19a90*/  IMAD.MOV R8, RZ, RZ, -R3 ;  /* 0x000000ffff087224 */ /* 0x000fe400078e0a03 */
[----:B------:R-:W-:Y:S02]  /*19aa0*/  IMAD.IADD R5, R5, 0x1, R7 ;  /* 0x0000000105057824 */ /* 0x000fe400078e0207 */
[----:B------:R-:W-:Y:S02]  /*19ab0*/  IMAD R6, R6, UR4, RZ ;  /* 0x0000000406067c24 */ /* 0x000fe4000f8e02ff */
[----:B------:R-:W-:Y:S02]  /*19ac0*/  IMAD R7, R25, R8, R9 ;  /* 0x0000000819077224 */ /* 0x000fe400078e0209 */
[----:B------:R-:W-:-:S02]  /*19ad0*/  IMAD R9, R3, UR5, R6 ;  /* 0x0000000503097c24 */ /* 0x000fc4000f8e0206 */
[----:B------:R-:W-:Y:S01]  /*19ae0*/  IMAD.WIDE.U32 R4, R3, UR4, R4 ;  /* 0x0000000403047c25 */ /* 0x000fe2000f8e0004 */
[----:B------:R-:W-:Y:S01]  /*19af0*/  SHF.R.S32.HI R3, RZ, 0x1f, R7 ;  /* 0x0000001fff037819 */ /* 0x000fe20000011407 */
[----:B------:R-:W-:Y:S02]  /*19b00*/  ULDC.64 UR4, c[0x0][0xad8] ;  /* 0x0002b60000047ab9 */ /* 0x000fe40000000a00 */
[----:B------:R-:W-:Y:S02]  /*19b10*/  IMAD.IADD R5, R5, 0x1, R9 ;  /* 0x0000000105057824 */ /* 0x000fe400078e0209 */
[----:B------:R-:W-:Y:S02]  /*19b20*/  IMAD R6, R3, UR4, RZ ;  /* 0x0000000403067c24 */ /* 0x000fe4000f8e02ff */
[----:B------:R-:W-:Y:S02]  /*19b30*/  IMAD R10, R24, 0x80, R11 ;  /* 0x00000080180a7824 */ /* 0x000fe400078e020b */
[----:B------:R-:W-:-:S02]  /*19b40*/  IMAD R25, R0, R25, RZ ;  /* 0x0000001900197224 */ /* 0x000fc400078e02ff */
[C---:B------:R-:W-:Y:S02]  /*19b50*/  IMAD R3, R7.reuse, UR5, R6 ;  /* 0x0000000507037c24 */ /* 0x040fe4000f8e0206 */
[----:B------:R-:W-:Y:S01]  /*19b60*/  IMAD.WIDE.U32 R4, R7, UR4, R4 ;  /* 0x0000000407047c25 */ /* 0x000fe2000f8e0004 */
[CC--:B------:R-:W-:Y:S01]  /*19b70*/  ISETP.GE.AND P2, PT, R10.reuse, R25.reuse, PT ;  /* 0x000000190a00720c */ /* 0x0c0fe20003f46270 */
[----:B------:R-:W-:Y:S01]  /*19b80*/  ULDC.64 UR4, c[0x0][0xa80] ;  /* 0x0002a00000047ab9 */ /* 0x000fe20000000a00 */
[----:B------:R-:W-:Y:S01]  /*19b90*/  SHF.R.S32.HI R7, RZ, 0x1f, R223 ;  /* 0x0000001fff077819 */ /* 0x000fe200000114df */
[----:B------:R-:W-:Y:S01]  /*19ba0*/  VIADD R0, R10, 0x20 ;  /* 0x000000200a007836 */ /* 0x000fe20000000000 */
[----:B------:R-:W-:Y:S01]  /*19bb0*/  LEA R6, P3, R4, UR4, 0x1 ;  /* 0x0000000404067c11 */ /* 0x000fe2000f8608ff */
[----:B------:R-:W-:Y:S02]  /*19bc0*/  IMAD.IADD R3, R5, 0x1, R3 ;  /* 0x0000000105037824 */ /* 0x000fe400078e0203 */
[----:B------:R-:W-:Y:S01]  /*19bd0*/  VIADD R9, R223, 0x40 ;  /* 0x00000040df097836 */ /* 0x000fe20000000000 */
[----:B------:R-:W-:Y:S01]  /*19be0*/  ISETP.GE.AND P1, PT, R0, R25, PT ;  /* 0x000000190000720c */ /* 0x000fe20003f26270 */
[----:B------:R-:W-:Y:S01]  /*19bf0*/  VIADD R0, R10, 0x40 ;  /* 0x000000400a007836 */ /* 0x000fe20000000000 */
[----:B------:R-:W-:-:S02]  /*19c00*/  LEA.HI.X R3, R4, UR5, R3, 0x1, P3 ;  /* 0x0000000504037c11 */ /* 0x000fc400098f0c03 */
[----:B------:R0:W3:Y:S01]  /*19c10*/  SHFL.IDX PT, R4, R6, RZ, 0x181f ;  /* 0x00181fff06047589 */ /* 0x0000e200000e0000 */
[----:B------:R-:W-:Y:S02]  /*19c20*/  SHF.R.S32.HI R11, RZ, 0x1f, R9 ;  /* 0x0000001fff0b7819 */ /* 0x000fe40000011409 */
[----:B------:R-:W-:Y:S02]  /*19c30*/  ISETP.GE.AND P0, PT, R0, R25, PT ;  /* 0x000000190000720c */ /* 0x000fe40003f06270 */
[----:B------:R0:W4:Y:S01]  /*19c40*/  SHFL.IDX PT, R0, R3, RZ, 0x181f ;  /* 0x00181fff03007589 */ /* 0x00012200000e0000 */
[----:B------:R-:W-:Y:S10]  /*19c50*/  @P2 BRA `(.L_x_3952) ;  /* 0x0000000000342947 */ /* 0x000ff40003800000 */
[----:B------:R-:W-:Y:S02]  /*19c60*/  ULDC UR4, c[0x0][0xac8] ;  /* 0x0002b20000047ab9 */ /* 0x000fe40000000800 */
[----:B------:R-:W-:Y:S02]  /*19c70*/  ISETP.GE.AND P4, PT, R223, UR4, PT ;  /* 0x00000004df007c0c */ /* 0x000fe4000bf86270 */
[----:B------:R-:W-:Y:S02]  /*19c80*/  ISETP.GE.AND P3, PT, R9, UR4, PT ;  /* 0x0000000409007c0c */ /* 0x000fe4000bf66270 */
[----:B------:R-:W-:-:S09]  /*19c90*/  ISETP.GE.AND P2, PT, R225, UR4, PT ;  /* 0x00000004e1007c0c */ /* 0x000fd2000bf46270 */
[-C--:B---3--:R-:W-:Y:S02]  /*19ca0*/  @!P4 LEA R14, P6, R223, R4.reuse, 0x1 ;  /* 0x00000004df0ec211 */ /* 0x088fe400078c08ff */
[----:B------:R-:W-:Y:S02]  /*19cb0*/  @!P3 LEA R20, P5, R9, R4, 0x1 ;  /* 0x000000040914b211 */ /* 0x000fe400078a08ff */
[----:B----4-:R-:W-:Y:S02]  /*19cc0*/  @!P4 LEA.HI.X R15, R223, R0, R7, 0x1, P6 ;  /* 0x00000000df0fc211 */ /* 0x010fe400030f0c07 */
[----:B------:R-:W-:Y:S02]  /*19cd0*/  @!P2 LEA R4, P6, R225, R4, 0x1 ;  /* 0x00000004e104a211 */ /* 0x000fe400078c08ff */
[-C--:B------:R-:W-:Y:S01]  /*19ce0*/  @!P3 LEA.HI.X R21, R9, R0.reuse, R11, 0x1, P5 ;  /* 0x000000000915b211 */ /* 0x080fe200028f0c0b */
[----:B------:R3:W-:Y:S01]  /*19cf0*/  @!P4 ST.E.128 desc[UR56][R14.64], RZ ;  /* 0x000000ff0e00c985 */ /* 0x0007e2000c101d38 */
[----:B------:R-:W-:-:S03]  /*19d00*/  @!P2 LEA.HI.X R5, R225, R0, R12, 0x1, P6 ;  /* 0x00000000e105a211 */ /* 0x000fc600030f0c0c */
[----:B------:R3:W-:Y:S04]  /*19d10*/  @!P3 ST.E.128 desc[UR56][R20.64], RZ ;  /* 0x000000ff1400b985 */ /* 0x0007e8000c101d38 */
[----:B------:R3:W-:Y:S02]  /*19d20*/  @!P2 ST.E.128 desc[UR56][R4.64], RZ ;  /* 0x000000ff0400a985 */ /* 0x0007e4000c101d38 */
.L_x_3952:
[----:B------:R-:W-:Y:S05]  /*19d30*/  BSYNC B1 ;  /* 0x0000000000017941 */ /* 0x000fea0003800000 */
.L_x_3951:
        /* <DEDUP_REMOVED lines=14> */
[----:B------:R0:W-:Y:S04]  /*19e20*/  @!P4 ST.E.128 desc[UR56][R14.64], RZ ;  /* 0x000000ff0e00c985 */ /* 0x0001e8000c101d38 */
[----:B------:R0:W-:Y:S04]  /*19e30*/  @!P5 ST.E.128 desc[UR56][R20.64], RZ ;  /* 0x000000ff1400d985 */ /* 0x0001e8000c101d38 */
[----:B------:R0:W-:Y:S02]  /*19e40*/  @!P6 ST.E.128 desc[UR56][R4.64], RZ ;  /* 0x000000ff0400e985 */ /* 0x0001e4000c101d38 */
.L_x_3954:
[----:B------:R-:W-:Y:S05]  /*19e50*/  BSYNC B1 ;  /* 0x0000000000017941 */ /* 0x000fea0003800000 */
.L_x_3953:
[----:B0-----:R0:W0:Y:S01]  /*19e60*/  SHFL.IDX PT, R0, R3, 0x2, 0x181f ;  /* 0x00581f0003007f89 */ /* 0x00102200000e0000 */
[----:B------:R-:W-:Y:S03]  /*19e70*/  BSSY B1, `(.L_x_3955) ;  /* 0x0000010000017945 */ /* 0x000fe60003800000 */
[----:B---3--:R3:W0:Y:S01]  /*19e80*/  SHFL.IDX PT, R4, R6, 0x2, 0x181f ;  /* 0x00581f0006047f89 */ /* 0x00862200000e0000 */
[----:B------:R-:W-:Y:S05]  /*19e90*/  @P0 BRA `(.L_x_3956) ;  /* 0x0000000000340947 */ /* 0x000fea0003800000 */
[----:B------:R-:W-:Y:S02]  /*19ea0*/  ULDC UR4, c[0x0][0xac8] ;  /* 0x0002b20000047ab9 */ /* 0x000fe40000000800 */
[----:B------:R-:W-:Y:S02]  /*19eb0*/  ISETP.GE.AND P3, PT, R223, UR4, PT ;  /* 0x00000004df007c0c */ /* 0x000fe4000bf66270 */
[----:B------:R-:W-:Y:S02]  /*19ec0*/  ISETP.GE.AND P4, PT, R9, UR4, PT ;  /* 0x0000000409007c0c */ /* 0x000fe4000bf86270 */
[----:B------:R-:W-:-:S09]  /*19ed0*/  ISETP.GE.AND P5, PT, R225, UR4, PT ;  /* 0x00000004e1007c0c */ /* 0x000fd2000bfa6270 */
[-C--:B0-----:R-:W-:Y:S02]  /*19ee0*/  @!P3 LEA R14, P0, R223, R4.reuse, 0x1 ;  /* 0x00000004df0eb211 */ /* 0x081fe400078008ff */
[-C--:B------:R-:W-:Y:S02]  /*19ef0*/  @!P4 LEA R20, P1, R9, R4.reuse, 0x1 ;  /* 0x000000040914c211 */ /* 0x080fe400078208ff */
[----:B------:R-:W-:Y:S02]  /*19f00*/  @!P5 LEA R4, P2, R225, R4, 0x1 ;  /* 0x00000004e104d211 */ /* 0x000fe400078408ff */
[-C--:B------:R-:W-:Y:S02]  /*19f10*/  @!P3 LEA.HI.X R15, R223, R0.reuse, R7, 0x1, P0 ;  /* 0x00000000df0fb211 */ /* 0x080fe400000f0c07 */
[-C--:B------:R-:W-:Y:S02]  /*19f20*/  @!P4 LEA.HI.X R21, R9, R0.reuse, R11, 0x1, P1 ;  /* 0x000000000915c211 */ /* 0x080fe400008f0c0b */
[----:B------:R-:W-:Y:S01]  /*19f30*/  @!P5 LEA.HI.X R5, R225, R0, R12, 0x1, P2 ;  /* 0x00000000e105d211 */ /* 0x000fe200010f0c0c */
[----:B------:R0:W-:Y:S04]  /*19f40*/  @!P3 ST.E.128 desc[UR56][R14.64], RZ ;  /* 0x000000ff0e00b985 */ /* 0x0001e8000c101d38 */
[----:B------:R0:W-:Y:S04]  /*19f50*/  @!P4 ST.E.128 desc[UR56][R20.64], RZ ;  /* 0x000000ff1400c985 */ /* 0x0001e8000c101d38 */
[----:B------:R0:W-:Y:S02]  /*19f60*/  @!P5 ST.E.128 desc[UR56][R4.64], RZ ;  /* 0x000000ff0400d985 */ /* 0x0001e4000c101d38 */
.L_x_3956:
[----:B------:R-:W-:Y:S05]  /*19f70*/  BSYNC B1 ;  /* 0x0000000000017941 */ /* 0x000fea0003800000 */
.L_x_3955:
[----:B0-----:R-:W-:Y:S01]  /*19f80*/  VIADD R0, R10, 0x60 ;  /* 0x000000600a007836 */ /* 0x001fe20000000000 */
[----:B------:R0:W0:Y:S04]  /*19f90*/  SHFL.IDX PT, R8, R3, 0x3, 0x181f ;  /* 0x00781f0003087f89 */ /* 0x00002800000e0000 */
[----:B------:R-:W-:Y:S01]  /*19fa0*/  ISETP.GE.AND P0, PT, R0, R25, PT ;  /* 0x000000190000720c */ /* 0x000fe20003f06270 */
[----:B------:R0:W0:-:S12]  /*19fb0*/  SHFL.IDX PT, R4, R6, 0x3, 0x181f ;  /* 0x00781f0006047f89 */ /* 0x00001800000e0000 */
[----:B------:R-:W-:Y:S05]  /*19fc0*/  @P0 BRA `(.L_x_3947) ;  /* 0x0000000000340947 */ /* 0x000fea0003800000 */
[----:B------:R-:W-:Y:S02]  /*19fd0*/  ULDC UR4, c[0x0][0xac8] ;  /* 0x0002b20000047ab9 */ /* 0x000fe40000000800 */
[----:B------:R-:W-:Y:S02]  /*19fe0*/  ISETP.GE.AND P3, PT, R223, UR4, PT ;  /* 0x00000004df007c0c */ /* 0x000fe4000bf66270 */
[----:B------:R-:W-:Y:S02]  /*19ff0*/  ISETP.GE.AND P4, PT, R9, UR4, PT ;  /* 0x0000000409007c0c */ /* 0x000fe4000bf86270 */
[----:B------:R-:W-:-:S09]  /*1a000*/  ISETP.GE.AND P5, PT, R225, UR4, PT ;  /* 0x00000004e1007c0c */ /* 0x000fd2000bfa6270 */
[-C--:B0--34-:R-:W-:Y:S02]  /*1a010*/  @!P3 LEA R6, P0, R223, R4.reuse, 0x1 ;  /* 0x00000004df06b211 */ /* 0x099fe400078008ff */
        /* <DEDUP_REMOVED lines=8> */
.L_x_3947:
[----:B------:R-:W-:Y:S05]  /*1a0a0*/  BSYNC B0 ;  /* 0x0000000000007941 */ /* 0x000fea0003800000 */
.L_x_3938:
[----:B------:R-:W-:Y:S02]  /*1a0b0*/  ULDC UR4, c[0x0][0xc3c] ;  /* 0x00030f0000047ab9 */ /* 0x000fe40000000800 */
[----:B--2---:R-:W-:-:S13]  /*1a0c0*/  ISETP.GE.AND P0, PT, R31, UR4, PT ;  /* 0x000000041f007c0c */ /* 0x004fda000bf06270 */
[----:B------:R-:W-:Y:S05]  /*1a0d0*/  @!P0 BRA `(.L_x_3957) ;  /* 0xfffffe7000a88947 */ /* 0x000fea000383ffff */
[----:B------:R-:W-:Y:S05]  /*1a0e0*/  BRA `(.L_x_3742) ;  /* 0x0000006800b07947 */ /* 0x000fea0003800000 */
.L_x_3740:
[----:B------:R-:W-:-:S08]  /*1a0f0*/  NOP ;  /* 0x0000000000007918 */ /* 0x000fd00000000000 */
[----:B------:R-:W0:-:S00]  /*1a100*/  USETMAXREG.DEALLOC.CTAPOOL 0x28 ;  /* 0x00000028000079c8 */ /* 0x000e0000080e0500 */
[----:B0-----:R-:W2:Y:S01]  /*1a110*/  LDL.LU R3, [R1] ;  /* 0x0000000001037983 */ /* 0x001ea20000300800 */
[----:B------:R-:W-:Y:S01]  /*1a120*/  LOP3.LUT R2, R2, 0x3, RZ, 0xc0, !PT ;  /* 0x0000000302027812 */ /* 0x000fe200078ec0ff */
[----:B------:R-:W-:-:S05]  /*1a130*/  IMAD.MOV.U32 R4, RZ, RZ, RZ ;  /* 0x000000ffff047224 */ /* 0x000fca00078e00ff */
[----:B------:R-:W0:Y:S02]  /*1a140*/  SHFL.IDX PT, R2, R2, RZ, 0x1f ;  /* 0x00001fff02027589 */ /* 0x000e2400000e0000 */
[----:B0-----:R-:W-:Y:S02]  /*1a150*/  ISETP.NE.AND P0, PT, R2, RZ, PT ;  /* 0x000000ff0200720c */ /* 0x001fe40003f05270 */
[----:B--2---:R-:W-:-:S11]  /*1a160*/  LOP3.LUT R3, R3, 0xffffffdf, RZ, 0xc0, !PT ;  /* 0xffffffdf03037812 */ /* 0x004fd600078ec0ff */
[----:B------:R-:W-:-:S05]  /*1a170*/  @P0 LOP3.LUT R3, R3, 0x20, RZ, 0xfc, !PT ;  /* 0x0000002003030812 */ /* 0x000fca00078efcff */
[----:B------:R0:W-:Y:S01]  /*1a180*/  STL [R1], R3 ;  /* 0x0000000301007387 */ /* 0x0001e20000100800 */
[----:B------:R-:W-:Y:S05]  /*1a190*/  @!P0 BRA `(.L_x_3958) ;  /* 0x00000000001c8947 */ /* 0x000fea0003800000 */
[----:B------:R-:W1:Y:S08]  /*1a1a0*/  S2UR UR5, SR_CgaCtaId ;  /* 0x00000000000579c3 */ /* 0x000e700000008800 */
[----:B------:R-:W-:Y:S06]  /*1a1b0*/  BAR.SYNC.DEFER_BLOCKING 0x5, 0x180 ;  /* 0x0146000000007b1d */ /* 0x000fec0000010000 */
[----:B------:R-:W-:-:S02]  /*1a1c0*/  UMOV UR4, 0x400 ;  /* 0x0000040000047882 */ /* 0x000fc40000000000 */
[----:B-1----:R-:W-:-:S09]  /*1a1d0*/  ULEA UR4, UR5, UR4, 0x18 ;  /* 0x0000000405047291 */ /* 0x002fd2000f8ec03f */
[----:B------:R-:W1:Y:S01]  /*1a1e0*/  LDS.128 R16, [UR4+0x308d0] ;  /* 0x0308d004ff107984 */ /* 0x000e620008000c00 */
[----:B------:R-:W-:Y:S06]  /*1a1f0*/  BAR.ARV 0x4, 0x180 ;  /* 0x0106000000007b1d */ /* 0x000fec0000002000 */
[----:B------:R-:W-:Y:S05]  /*1a200*/  BRA `(.L_x_3959) ;  /* 0x0000000400fc7947 */ /* 0x000fea0003800000 */
.L_x_3958:
[----:B------:R-:W-:Y:S01]  /*1a210*/  LOP3.LUT R5, R0, 0x1f, RZ, 0xc0, !PT ;  /* 0x0000001f00057812 */ /* 0x000fe200078ec0ff */
[----:B------:R-:W-:Y:S01]  /*1a220*/  ULDC UR4, c[0x0][0xc3c] ;  /* 0x00030f0000047ab9 */ /* 0x000fe20000000800 */
[----:B------:R-:W1:Y:S01]  /*1a230*/  S2UR UR6, SR_CTAID.X ;  /* 0x00000000000679c3 */ /* 0x000e620000002500 */
[----:B------:R-:W-:Y:S01]  /*1a240*/  ULDC UR5, c[0x0][0xc38] ;  /* 0x00030e0000057ab9 */ /* 0x000fe20000000800 */
[----:B------:R-:W-:-:S04]  /*1a250*/  ISETP.NE.AND P0, PT, R5, 0x1f, PT ;  /* 0x0000001f0500780c */ /* 0x000fc80003f05270 */
[----:B------:R-:W-:-:S13]  /*1a260*/  ISETP.GE.OR P1, PT, R5, UR4, !P0 ;  /* 0x0000000405007c0c */ /* 0x000fda000c726670 */
[----:B0-----:R-:W0:Y:S02]  /*1a270*/  @!P1 LDC.64 R2, c[0x0][0xc80] ;  /* 0x00032000ff029b82 */ /* 0x001e240000000a00 */
        /* <DEDUP_REMOVED lines=29> */
[----:B------:R-:W0:Y:S01]  /*1a450*/  LDC R10, c[0x0][0xc3c] ;  /* 0x00030f00ff0a7b82 */ /* 0x000e220000000800 */
[----:B------:R-:W-:Y:S01]  /*1a460*/  IMAD.MOV.U32 R6, RZ, RZ, R3 ;  /* 0x000000ffff067224 */ /* 0x000fe200078e0003 */
[----:B------:R-:W-:Y:S01]  /*1a470*/  UMOV UR4, URZ ;  /* 0x0000003f00047c82 */ /* 0x000fe20008000000 */
[----:B------:R-:W-:Y:S01]  /*1a480*/  ULDC UR7, c[0x0][0xc3c] ;  /* 0x00030f0000077ab9 */ /* 0x000fe20000000800 */
[----:B------:R-:W-:-:S05]  /*1a490*/  ULDC UR5, c[0x0][0xc38] ;  /* 0x00030e0000057ab9 */ /* 0x000fca0000000800 */
.L_x_3964:
        /* <DEDUP_REMOVED lines=12> */
.L_x_3963:
[----:B------:R-:W-:Y:S05]  /*1a560*/  BSYNC B0 ;  /* 0x0000000000007941 */ /* 0x000fea0003800000 */
.L_x_3962:
[----:B0----5:R-:W0:Y:S02]  /*1a570*/  SHFL.UP PT, R2, R4, 0x1, RZ ;  /* 0x0420000004027989 */ /* 0x021e2400000e00ff */
        /* <DEDUP_REMOVED lines=20> */
.L_x_3960:
        /* <DEDUP_REMOVED lines=15> */
.L_x_3965:
        /* <DEDUP_REMOVED lines=28> */
.L_x_3961:
[----:B------:R-:W-:Y:S01]  /*1a970*/  MOV R17, RZ ;  /* 0x000000ff00117202 */ /* 0x000fe20000000f00 */
[----:B------:R-:W-:Y:S02]  /*1a980*/  IMAD.U32 R16, RZ, RZ, UR6 ;  /* 0x00000006ff107e24 */ /* 0x000fe4000f8e00ff */
[----:B------:R-:W-:-:S07]  /*1a990*/  IMAD.MOV.U32 R18, RZ, RZ, RZ ;  /* 0x000000ffff127224 */ /* 0x000fce00078e00ff */
.L_x_3966:
[----:B------:R-:W-:-:S13]  /*1a9a0*/  ISETP.NE.AND P0, PT, R5, RZ, PT ;  /* 0x000000ff0500720c */ /* 0x000fda0003f05270 */
[----:B------:R-:W0:Y:S01]  /*1a9b0*/  @!P0 S2R R3, SR_CgaCtaId ;  /* 0x0000000000038919 */ /* 0x000e220000008800 */
[----:B------:R-:W-:-:S04]  /*1a9c0*/  @!P0 MOV R2, 0x400 ;  /* 0x0000040000028802 */ /* 0x000fc80000000f00 */
[----:B0-----:R-:W-:-:S05]  /*1a9d0*/  @!P0 LEA R2, R3, R2, 0x18 ;  /* 0x0000000203028211 */ /* 0x001fca00078ec0ff */
[----:B------:R2:W-:Y:S01]  /*1a9e0*/  @!P0 STS.128 [R2+0x308d0], R16 ;  /* 0x0308d01002008388 */ /* 0x0005e20000000c00 */
[----:B------:R-:W-:Y:S06]  /*1a9f0*/  BAR.ARV 0x5, 0x180 ;  /* 0x0146000000007b1d */ /* 0x000fec0000002000 */
.L_x_3959:
[----:B------:R3:W-:Y:S01]  /*1aa00*/  STL [R1+0x28], RZ ;  /* 0x000028ff01007387 */ /* 0x0007e20000100800 */
[----:B------:R-:W-:Y:S01]  /*1aa10*/  ULDC UR4, c[0x0][0xc3c] ;  /* 0x00030f0000047ab9 */ /* 0x000fe20000000800 */
[----:B------:R-:W-:Y:S01]  /*1aa20*/  IMAD.MOV.U32 R28, RZ, RZ, 0x1 ;  /* 0x00000001ff1c7424 */ /* 0x000fe200078e00ff */
[----:B-1----:R-:W-:Y:S01]  /*1aa30*/  ISETP.GE.AND P0, PT, R19, UR4, PT ;  /* 0x0000000413007c0c */ /* 0x002fe2000bf06270 */
[----:B------:R-:W-:-:S12]  /*1aa40*/  IMAD.MOV.U32 R26, RZ, RZ, RZ ;  /* 0x000000ffff1a7224 */ /* 0x000fd800078e00ff */
[----:B---3--:R-:W-:Y:S05]  /*1aa50*/  @P0 BRA `(.L_x_3967) ;  /* 0x0000005c00780947 */ /* 0x008fea0003800000 */
[----:B------:R-:W1:Y:S01]  /*1aa60*/  S2UR UR5, SR_CgaCtaId ;  /* 0x00000000000579c3 */ /* 0x000e620000008800 */
[C---:B------:R-:W-:Y:S01]  /*1aa70*/  IMAD.SHL.U32 R33, R0.reuse, 0x8, RZ ;  /* 0x0000000800217824 */ /* 0x040fe200078e00ff */
[----:B------:R-:W-:Y:S01]  /*1aa80*/  LOP3.LUT R4, R0, 0x7f, RZ, 0xc0, !PT ;  /* 0x0000007f00047812 */ /* 0x000fe200078ec0ff */
[----:B------:R-:W-:Y:S01]  /*1aa90*/  UMOV UR4, 0x400 ;  /* 0x0000040000047882 */ /* 0x000fe20000000000 */
[----:B------:R3:W-:Y:S01]  /*1aaa0*/  STL [R1+0x28], RZ ;  /* 0x000028ff01007387 */ /* 0x0007e20000100800 */
[----:B------:R-:W-:Y:S01]  /*1aab0*/  BSSY B8, `(.L_x_3967) ;  /* 0x00005d8000087945 */ /* 0x000fe20003800000 */
[C---:B0-----:R-:W-:Y:S01]  /*1aac0*/  LOP3.LUT R3, R33.reuse, 0x1f8, RZ, 0xc0, !PT ;  /* 0x000001f821037812 */ /* 0x041fe200078ec0ff */
[----:B------:R-:W-:Y:S01]  /*1aad0*/  IMAD.SHL.U32 R37, R4, 0x8, RZ ;  /* 0x0000000804257824 */ /* 0x000fe200078e00ff */
[----:B------:R-:W-:Y:S01]  /*1aae0*/  LOP3.LUT R33, R33, 0x38, RZ, 0xc0, !PT ;  /* 0x0000003821217812 */ /* 0x000fe200078ec0ff */
[----:B------:R-:W-:Y:S01]  /*1aaf0*/  IMAD.MOV.U32 R29, RZ, RZ, 0x1 ;  /* 0x00000001ff1d7424 */ /* 0x000fe200078e00ff */
[----:B--2---:R-:W-:Y:S01]  /*1ab00*/  LOP3.LUT R2, R3, 0x38, R0, 0x78, !PT ;  /* 0x0000003803027812 */ /* 0x004fe200078e7800 */
[----:B------:R-:W-:Y:S01]  /*1ab10*/  IMAD.SHL.U32 R0, R0, 0x10, RZ ;  /* 0x0000001000007824 */ /* 0x000fe200078e00ff */
[----:B------:R-:W-:Y:S01]  /*1ab20*/  CS2R R26, SRZ ;  /* 0x00000000001a7805 */ /* 0x000fe2000001ff00 */
[----:B------:R-:W-:Y:S01]  /*1ab30*/  IMAD.MOV.U32 R28, RZ, RZ, 0x1 ;  /* 0x00000001ff1c7424 */ /* 0x000fe200078e00ff */
[----:B------:R-:W-:Y:S01]  /*1ab40*/  LOP3.LUT R37, R2, 0x200, R37, 0xf8, !PT ;  /* 0x0000020002257812 */ /* 0x000fe200078ef825 */
[----:B------:R-:W-:Y:S01]  /*1ab50*/  ULOP3.LUT UR39, UR61, 0x2, URZ, 0xfc, !UPT ;  /* 0x000000023d277892 */ /* 0x000fe2000f8efc3f */
[----:B------:R-:W-:Y:S01]  /*1ab60*/  SHF.R.U32.HI R2, RZ, 0x3, R4 ;  /* 0x00000003ff027819 */ /* 0x000fe20000011604 */
[----:B------:R-:W-:Y:S01]  /*1ab70*/  ULDC.64 UR36, c[0x0][0x198] ;  /* 0x0000660000247ab9 */ /* 0x000fe20000000a00 */
[----:B------:R-:W-:Y:S01]  /*1ab80*/  LOP3.LUT R36, R33, 0x40, RZ, 0xfc, !PT ;  /* 0x0000004021247812 */ /* 0x000fe200078efcff */
[----:B------:R-:W-:Y:S01]  /*1ab90*/  ULDC UR38, c[0x0][0xc] ;  /* 0x0000030000267ab9 */ /* 0x000fe20000000800 */
[----:B------:R-:W-:-:S02]  /*1aba0*/  LOP3.LUT R0, R2, 0x70, R0, 0xf8, !PT ;  /* 0x0000007002007812 */ /* 0x000fc400078ef800 */
[----:B------:R-:W-:Y:S01]  /*1abb0*/  LOP3.LUT R35, R33, 0x80, RZ, 0xfc, !PT ;  /* 0x0000008021237812 */ /* 0x000fe200078efcff */
[----:B-1----:R-:W-:-:S06]  /*1abc0*/  ULEA UR4, UR5, UR4, 0x18 ;  /* 0x0000000405047291 */ /* 0x002fcc000f8ec03f */
[----:B------:R-:W-:-:S05]  /*1abd0*/  IMAD.U32 R22, RZ, RZ, UR4 ;  /* 0x00000004ff167e24 */ /* 0x000fca000f8e00ff */
[----:B------:R-:W-:-:S05]  /*1abe0*/  LEA R0, R37, R22, 0x1 ;  /* 0x0000001625007211 */ /* 0x000fca00078e08ff */
[----:B------:R3:W-:Y:S02]  /*1abf0*/  STL [R1+0x4], R0 ;  /* 0x0000040001007387 */ /* 0x0007e40000100800 */
.L_x_4070:
[----:B0-----:R-:W0:Y:S02]  /*1ac00*/  LDC.64 R30, c[0x0][0xc88] ;  /* 0x00032200ff1e7b82 */ /* 0x001e240000000a00 */
[----:B0-----:R-:W-:-:S06]  /*1ac10*/  IMAD.WIDE R30, R19, 0x4, R30 ;  /* 0x00000004131e7825 */ /* 0x001fcc00078e021e */
[----:B------:R-:W3:Y:S01]  /*1ac20*/  LDG.E R30, desc[UR56][R30.64] ;  /* 0x000000381e1e7981 */ /* 0x000ee2000c1e1900 */
        /* <DEDUP_REMOVED lines=10> */
[----:B---3--:R-:W-:-:S05]  /*1acd0*/  SHF.R.S32.HI R0, RZ, 0x1f, R30 ;  /* 0x0000001fff007819 */ /* 0x008fca000001141e */
[C---:B------:R-:W-:Y:S01]  /*1ace0*/  @P0 LEA R2, P1, R30.reuse, UR4, 0x2 ;  /* 0x000000041e020c11 */ /* 0x040fe2000f8210ff */
[C---:B------:R-:W-:Y:S01]  /*1acf0*/  IMAD.SHL.U32 R23, R30.reuse, 0x4, RZ ;  /* 0x000000041e177824 */ /* 0x040fe200078e00ff */
[C-C-:B------:R-:W-:Y:S01]  /*1ad00*/  SHF.L.U64.HI R24, R30.reuse, 0x2, R0.reuse ;  /* 0x000000021e187819 */ /* 0x140fe20000010200 */
[----:B------:R0:W-:Y:S01]  /*1ad10*/  STL [R1+0x18], R0 ;  /* 0x0000180001007387 */ /* 0x0001e20000100800 */
[----:B------:R-:W-:Y:S01]  /*1ad20*/  @P0 LEA.HI.X R3, R30, UR5, R0, 0x2, P1 ;  /* 0x000000051e030c11 */ /* 0x000fe200088f1400 */
[----:B------:R-:W-:-:S04]  /*1ad30*/  ULDC.64 UR4, c[0x0][0xa00] ;  /* 0x0002800000047ab9 */ /* 0x000fc80000000a00 */
[----:B--2---:R1:W2:Y:S01]  /*1ad40*/  @P0 LDG.E R9, desc[UR56][R2.64] ;  /* 0x0000003802090981 */ /* 0x0042a2000c1e1900 */
        /* <DEDUP_REMOVED lines=30> */
[----:B------:R-:W2:Y:S04]  /*1af30*/  LDG.E R10, desc[UR56][R2.64] ;  /* 0x00000038020a7981 */ /* 0x000ea8000c1e1900 */
[----:B------:R-:W2:Y:S02]  /*1af40*/  LDG.E R7, desc[UR56][R2.64+0x4] ;  /* 0x0000043802077981 */ /* 0x000ea4000c1e1900 */
[----:B--2---:R-:W-:-:S05]  /*1af50*/  IMAD.IADD R2, R7, 0x1, -R10 ;  /* 0x0000000107027824 */ /* 0x004fca00078e0a0a */
[----:B------:R0:W-:Y:S02]  /*1af60*/  STL [R1+0x20], R2 ;  /* 0x0000200201007387 */ /* 0x0001e40000100800 */
.L_x_3968:
[----:B------:R-:W-:Y:S01]  /*1af70*/  ULDC.64 UR4, c[0x0][0xa20] ;  /* 0x0002880000047ab9 */ /* 0x000fe20000000a00 */
[----:B------:R-:W-:Y:S01]  /*1af80*/  IMAD.MOV.U32 R32, RZ, RZ, R30 ;  /* 0x000000ffff207224 */ /* 0x000fe200078e001e */
[----:B------:R-:W-:-:S04]  /*1af90*/  ISETP.NE.U32.AND P0, PT, RZ, UR4, PT ;  /* 0x00000004ff007c0c */ /* 0x000fc8000bf05070 */
[----:B------:R-:W-:-:S13]  /*1afa0*/  ISETP.NE.AND.EX P0, PT, RZ, UR5, PT, P0 ;  /* 0x00000005ff007c0c */ /* 0x000fda000bf05300 */
[----:B------:R-:W-:Y:S05]  /*1afb0*/  @!P0 BRA `(.L_x_3969) ;  /* 0x0000000000108947 */ /* 0x000fea0003800000 */
[----:B0-----:R-:W-:-:S04]  /*1afc0*/  IADD3 R2, P0, R23, UR4, RZ ;  /* 0x0000000417027c10 */ /* 0x001fc8000ff1e0ff */
[----:B------:R-:W-:-:S05]  /*1afd0*/  IADD3.X R3, R24, UR5, RZ, P0, !PT ;  /* 0x0000000518037c10 */ /* 0x000fca00087fe4ff */
[----:B------:R0:W5:Y:S01]  /*1afe0*/  LDG.E R8, desc[UR56][R2.64] ;  /* 0x0000003802087981 */ /* 0x000162000c1e1900 */
[----:B------:R-:W-:Y:S05]  /*1aff0*/  BRA `(.L_x_3970) ;  /* 0x0000000000247947 */ /* 0x000fea0003800000 */
.L_x_3969:
        /* <DEDUP_REMOVED lines=9> */
.L_x_3970:
[----:B0-----:R-:W2:Y:S04]  /*1b090*/  @P1 LDG.E R3, desc[UR56][R4.64] ;  /* 0x0000003804031981 */ /* 0x001ea8000c1e1900 */
[----:B------:R-:W2:Y:S01]  /*1b0a0*/  @P1 LDG.E R2, desc[UR56][R4.64+0x4] ;  /* 0x0000043804021981 */ /* 0x000ea2000c1e1900 */
[----:B------:R-:W-:Y:S01]  /*1b0b0*/  BSSY B0, `(.L_x_3971) ;  /* 0x0000159000007945 */ /* 0x000fe20003800000 */
[----:B--2---:R-:W-:Y:S01]  /*1b0c0*/  @P1 IADD3 R6, -R3, R2, RZ ;  /* 0x0000000203061210 */ /* 0x004fe20007ffe1ff */
[----:B-----5:R-:W-:-:S04]  /*1b0d0*/  IMAD.IADD R3, R8, 0x1, -R9 ;  /* 0x0000000108037824 */ /* 0x020fc800078e0a09 */
[----:B------:R-:W-:-:S05]  /*1b0e0*/  IMAD.IADD R2, R3, 0x1, R6 ;  /* 0x0000000103027824 */ /* 0x000fca00078e0206 */
[----:B------:R0:W-:Y:S02]  /*1b0f0*/  STL [R1+0x8], R2 ;  /* 0x0000080201007387 */ /* 0x0001e40000100800 */
[----:B0-----:R-:W-:-:S04]  /*1b100*/  VIADD R2, R2, 0x5f ;  /* 0x0000005f02027836 */ /* 0x001fc80000000000 */
[----:B------:R-:W-:-:S05]  /*1b110*/  IMAD.HI R2, R2, 0x2aaaaaab, RZ ;  /* 0x2aaaaaab02027827 */ /* 0x000fca00078e02ff */
[----:B------:R-:W-:-:S04]  /*1b120*/  SHF.R.U32.HI R7, RZ, 0x1f, R2 ;  /* 0x0000001fff077819 */ /* 0x000fc80000011602 */
[----:B------:R-:W-:Y:S01]  /*1b130*/  LEA.HI.SX32 R4, R2, R7, 0x1c ;  /* 0x0000000702047211 */ /* 0x000fe200078fe2ff */
[----:B------:R-:W-:-:S04]  /*1b140*/  IMAD.MOV R2, RZ, RZ, -R3 ;  /* 0x000000ffff027224 */ /* 0x000fc800078e0a03 */
[----:B------:R-:W-:Y:S01]  /*1b150*/  IMAD R7, R4, 0x60, -R3 ;  /* 0x0000006004077824 */ /* 0x000fe200078e0a03 */
[----:B------:R-:W-:Y:S01]  /*1b160*/  VIMNMX R2, RZ, R2, !PT ;  /* 0x00000002ff027248 */ /* 0x000fe20007fe0100 */
[----:B------:R0:W-:Y:S03]  /*1b170*/  STL [R1+0x24], R4 ;  /* 0x0000240401007387 */ /* 0x0001e60000100800 */
[----:B------:R-:W-:-:S04]  /*1b180*/  VIMNMX R7, R7, R6, PT ;  /* 0x0000000607077248 */ /* 0x000fc80003fe0100 */
[----:B------:R-:W-:Y:S01]  /*1b190*/  ISETP.GT.AND P0, PT, R7, R2, PT ;  /* 0x000000020700720c */ /* 0x000fe20003f04270 */
[----:B------:R-:W-:-:S05]  /*1b1a0*/  IMAD.WIDE.U32 R2, R2, -0x55555555, RZ ;  /* 0xaaaaaaab02027825 */ /* 0x000fca00078e00ff */
[----:B0-----:R-:W-:-:S05]  /*1b1b0*/  SHF.R.U32.HI R4, RZ, 0x6, R3 ;  /* 0x00000006ff047819 */ /* 0x001fca0000011603 */
        /* <DEDUP_REMOVED lines=15> */
.L_x_4126:
[----:B-1----:R-:W-:Y:S02]  /*1b2b0*/  ISETP.NE.AND P0, PT, R14, RZ, PT ;  /* 0x000000ff0e00720c */ /* 0x002fe40003f05270 */
[----:B------:R-:W-:-:S11]  /*1b2c0*/  PLOP3.LUT P6, PT, PT, PT, PT, 0x8, 0x0 ;  /* 0x000000000000781c */ /* 0x000fd60003fce170 */
[----:B------:R-:W-:Y:S05]  /*1b2d0*/  @P0 BRA `(.L_x_3974) ;  /* 0x00000000000c0947 */ /* 0x000fea0003800000 */
[----:B------:R-:W-:-:S03]  /*1b2e0*/  UMOV UR4, 0xffffffff ;  /* 0xffffffff00047882 */ /* 0x000fc60000000000 */
[----:B------:R-:W-:Y:S05]  /*1b2f0*/  BRA.DIV UR4, `(.L_x_3975) ;  /* 0x0000006604dc7947 */ /* 0x000fea000b800000 */
[----:B------:R-:W-:-:S13]  /*1b300*/  ELECT P6, URZ, PT ;  /* 0x00000000003f782f */ /* 0x000fda00038c0000 */
.L_x_3974:
        /* <DEDUP_REMOVED lines=9> */
.L_x_4129:
[----:B------:R-:W-:Y:S05]  /*1b3a0*/  BSYNC B1 ;  /* 0x0000000000017941 */ /* 0x000fea0003800000 */
.L_x_3976:
        /* <DEDUP_REMOVED lines=10> */
.L_x_4130:
[----:B------:R-:W-:Y:S05]  /*1b450*/  BSYNC B2 ;  /* 0x0000000000027941 */ /* 0x000fea0003800000 */
.L_x_3980:
        /* <DEDUP_REMOVED lines=9> */
.L_x_3983:
[----:B------:R-:W-:Y:S05]  /*1b4f0*/  BSYNC B2 ;  /* 0x0000000000027941 */ /* 0x000fea0003800000 */
.L_x_3982:
[----:B------:R-:W-:Y:S01]  /*1b500*/  MOV R14, RZ ;  /* 0x000000ff000e7202 */ /* 0x000fe20000000f00 */
[----:B------:R-:W-:Y:S01]  /*1b510*/  IMAD R6, R3, 0x60, R0 ;  /* 0x0000006003067824 */ /* 0x000fe200078e0200 */
[----:B------:R-:W-:Y:S01]  /*1b520*/  UIADD3 UR4, UP0, UR36, 0x570, URZ ;  /* 0x0000057024047890 */ /* 0x000fe2000ff1e03f */
[----:B------:R-:W-:Y:S01]  /*1b530*/  IMAD R7, R27, 0x9000, R22 ;  /* 0x000090001b077824 */ /* 0x000fe200078e0216 */
[----:B------:R-:W-:Y:S01]  /*1b540*/  R2UR UR10, R14 ;  /* 0x000000000e0a72ca */ /* 0x000fe200000e0000 */
[----:B------:R-:W-:Y:S01]  /*1b550*/  VIADD R6, R6, 0xffffffa0 ;  /* 0xffffffa006067836 */ /* 0x000fe20000000000 */
[----:B------:R-:W-:Y:S01]  /*1b560*/  PLOP3.LUT P0, PT, PT, PT, PT, 0x80, 0x0 ;  /* 0x000000000000781c */ /* 0x000fe20003f0f070 */
[----:B0-----:R-:W-:Y:S01]  /*1b570*/  VIADD R5, R9, 0x30890 ;  /* 0x0003089009057836 */ /* 0x001fe20000000000 */
[----:B------:R-:W-:Y:S01]  /*1b580*/  UIADD3.X UR5, URZ, UR37, URZ, UP0, !UPT ;  /* 0x000000253f057290 */ /* 0x000fe200087fe43f */
[----:B------:R-:W-:Y:S01]  /*1b590*/  VIADD R10, R7, 0x1e400 ;  /* 0x0001e400070a7836 */ /* 0x000fe20000000000 */
[----:B------:R-:W-:Y:S01]  /*1b5a0*/  UMOV UR6, 0x0 ;  /* 0x0000000000067882 */ /* 0x000fe20000000000 */
[----:B------:R-:W-:-:S09]  /*1b5b0*/  UMOV UR7, 0x12f00000 ;  /* 0x12f0000000077882 */ /* 0x000fd20000000000 */
.L_x_3984:
        /* <DEDUP_REMOVED lines=16> */
.L_x_3985:
        /* <DEDUP_REMOVED lines=16> */
.L_x_3986:
        /* <DEDUP_REMOVED lines=13> */
.L_x_4131:
[----:B------:R-:W-:Y:S05]  /*1b890*/  BSYNC B2 ;  /* 0x0000000000027941 */ /* 0x000fea0003800000 */
.L_x_3987:
        /* <DEDUP_REMOVED lines=11> */
.L_x_3990:
[----:B------:R-:W-:Y:S05]  /*1b950*/  BSYNC B2 ;  /* 0x0000000000027941 */ /* 0x000fea0003800000 */
.L_x_3989:
[----:B------:R-:W-:Y:S01]  /*1b960*/  R2UR UR10, R14 ;  /* 0x000000000e0a72ca */ /* 0x000fe200000e0000 */
[----:B------:R-:W-:Y:S01]  /*1b970*/  UIADD3 UR4, UP0, UR36, 0x670, URZ ;  /* 0x0000067024047890 */ /* 0x000fe2000ff1e03f */
[----:B------:R-:W-:Y:S01]  /*1b980*/  R2UR UR6, R10 ;  /* 0x000000000a0672ca */ /* 0x000fe200000e0000 */
[----:B------:R-:W-:Y:S01]  /*1b990*/  VIADD R5, R7, 0x400 ;  /* 0x0000040007057836 */ /* 0x000fe20000000000 */
[----:B------:R-:W-:Y:S01]  /*1b9a0*/  R2UR UR7, R11 ;  /* 0x000000000b0772ca */ /* 0x000fe200000e0000 */
[----:B------:R-:W-:Y:S01]  /*1b9b0*/  UIADD3.X UR5, URZ, UR37, URZ, UP0, !UPT ;  /* 0x000000253f057290 */ /* 0x000fe200087fe43f */
[----:B------:R-:W-:Y:S02]  /*1b9c0*/  PLOP3.LUT P0, PT, PT, PT, PT, 0x80, 0x0 ;  /* 0x000000000000781c */ /* 0x000fe40003f0f070 */
[----:B01----:R-:W-:-:S11]  /*1b9d0*/  IADD3 R9, R9, 0x308b0, RZ ;  /* 0x000308b009097810 */ /* 0x003fd60007ffe0ff */
.L_x_3991:
        /* <DEDUP_REMOVED lines=15> */
.L_x_3992:
        /* <DEDUP_REMOVED lines=15> */
.L_x_3993:
        /* <DEDUP_REMOVED lines=10> */
.L_x_3979:
[----:B------:R-:W-:Y:S05]  /*1bc60*/  BSYNC B1 ;  /* 0x0000000000017941 */ /* 0x000fea0003800000 */
.L_x_3978:
        /* <DEDUP_REMOVED lines=9> */
.L_x_4010:
        /* <DEDUP_REMOVED lines=11> */
.L_x_4132:
[----:B------:R-:W-:Y:S05]  /*1bdb0*/  BSYNC B2 ;  /* 0x0000000000027941 */ /* 0x000fea0003800000 */
.L_x_3996:
        /* <DEDUP_REMOVED lines=9> */
.L_x_3999:
[----:B------:R-:W-:Y:S05]  /*1be50*/  BSYNC B2 ;  /* 0x0000000000027941 */ /* 0x000fea0003800000 */
.L_x_3998:
        /* <DEDUP_REMOVED lines=11> */
.L_x_4000:
        /* <DEDUP_REMOVED lines=10> */
[----:B------:R-:W-:Y:S01]  /*1bfb0*/  MOV R14, 0x40 ;  /* 0x00000040000e7802 */ /* 0x000fe20000000f00 */
[----:B------:R-:W-:Y:S01]  /*1bfc0*/  VIADD R10, R6, 0x21400 ;  /* 0x00021400060a7836 */ /* 0x000fe20000000000 */
[----:B------:R-:W-:Y:S01]  /*1bfd0*/  PLOP3.LUT P1, PT, PT, PT, PT, 0x80, 0x0 ;  /* 0x000000000000781c */ /* 0x000fe20003f2f070 */
[----:B------:R-:W-:Y:S01]  /*1bfe0*/  UMOV UR6, 0x0 ;  /* 0x0000000000067882 */ /* 0x000fe20000000000 */
[----:B------:R-:W-:Y:S01]  /*1bff0*/  R2UR UR10, R14 ;  /* 0x000000000e0a72ca */ /* 0x000fe200000e0000 */
[----:B------:R-:W-:-:S14]  /*1c000*/  UMOV UR7, 0x12f00000 ;  /* 0x12f0000000077882 */ /* 0x000fdc0000000000 */
.L_x_4001:
        /* <DEDUP_REMOVED lines=16> */
.L_x_4002:
        /* <DEDUP_REMOVED lines=13> */
.L_x_4133:
[----:B------:R-:W-:Y:S05]  /*1c1e0*/  BSYNC B2 ;  /* 0x0000000000027941 */ /* 0x000fea0003800000 */
.L_x_4003:
        /* <DEDUP_REMOVED lines=11> */
.L_x_4006:
[----:B------:R-:W-:Y:S05]  /*1c2a0*/  BSYNC B2 ;  /* 0x0000000000027941 */ /* 0x000fea0003800000 */
.L_x_4005:
        /* <DEDUP_REMOVED lines=8> */
.L_x_4007:
        /* <DEDUP_REMOVED lines=15> */
.L_x_4008:
        /* <DEDUP_REMOVED lines=15> */
.L_x_4009:
        /* <DEDUP_REMOVED lines=10> */
.L_x_3995:
[----:B------:R-:W-:Y:S05]  /*1c5b0*/  BSYNC B1 ;  /* 0x0000000000017941 */ /* 0x000fea0003800000 */
.L_x_3994:
[C---:B------:R-:W-:Y:S01]  /*1c5c0*/  ISETP.GT.AND P2, PT, R9.reuse, R4, PT ;  /* 0x000000040900720c */ /* 0x040fe20003f44270 */
[----:B------:R-:W-:Y:S01]  /*1c5d0*/  VIADD R9, R9, 0xffffffff ;  /* 0xffffffff09097836 */ /* 0x000fe20000000000 */
[----:B------:R-:W-:-:S04]  /*1c5e0*/  IADD3 R27, R27, 0x1, RZ ;  /* 0x000000011b1b7810 */ /* 0x000fc80007ffe0ff */
[----:B------:R-:W-:-:S04]  /*1c5f0*/  ISETP.NE.AND P1, PT, R27, 0x2, PT ;  /* 0x000000021b00780c */ /* 0x000fc80003f25270 */
[----:B------:R-:W-:Y:S02]  /*1c600*/  SEL R6, RZ, 0x1, P1 ;  /* 0x00000001ff067807 */ /* 0x000fe40000800000 */
[----:B------:R-:W-:Y:S02]  /*1c610*/  SEL R27, R27, RZ, P1 ;  /* 0x000000ff1b1b7207 */ /* 0x000fe40000800000 */
[----:B------:R-:W-:Y:S01]  /*1c620*/  LOP3.LUT R29, R29, R6, RZ, 0x3c, !PT ;  /* 0x000000061d1d7212 */ /* 0x000fe200078e3cff */
[----:B------:R-:W-:Y:S06]  /*1c630*/  @P2 BRA `(.L_x_4010) ;  /* 0xfffffff400b02947 */ /* 0x000fec000383ffff */
.L_x_3972:
[----:B------:R-:W-:Y:S05]  /*1c640*/  BSYNC B0 ;  /* 0x0000000000007941 */ /* 0x000fea0003800000 */
.L_x_3971:
        /* <DEDUP_REMOVED lines=23> */
.L_x_4012:
        /* <DEDUP_REMOVED lines=20> */
.L_x_4015:
[----:B------:R-:W-:Y:S05]  /*1c900*/  BSYNC B6 ;  /* 0x0000000000067941 */ /* 0x000fea0003800000 */
.L_x_4014:
        /* <DEDUP_REMOVED lines=20> */
.L_x_4018:
[----:B------:R0:W1:Y:S01]  /*1ca50*/  LDC.64 R2, c[0x4][R25] ;  /* 0x0100000019027b82 */ /* 0x0000620000000a00 */
[----:B------:R-:W-:Y:S01]  /*1ca60*/  ULDC.64 UR4, c[0x4][0x138] ;  /* 0x01004e0000047ab9 */ /* 0x000fe20000000a00 */
[----:B------:R-:W-:Y:S01]  /*1ca70*/  ULDC.64 UR6, c[0x4][0x140] ;  /* 0x0100500000067ab9 */ /* 0x000fe20000000a00 */
[----:B------:R-:W-:Y:S01]  /*1ca80*/  ULDC.64 UR8, c[0x4][0x80] ;  /* 0x0100200000087ab9 */ /* 0x000fe20000000a00 */
[----:B------:R-:W-:Y:S01]  /*1ca90*/  MOV R4, UR4 ;  /* 0x0000000400047c02 */ /* 0x000fe20008000f00 */
[----:B------:R-:W-:Y:S02]  /*1caa0*/  IMAD.U32 R5, RZ, RZ, UR5 ;  /* 0x00000005ff057e24 */ /* 0x000fe4000f8e00ff */
        /* <DEDUP_REMOVED lines=9> */
.L_x_4017:
[----:B------:R-:W-:Y:S05]  /*1cb40*/  BSYNC B6 ;  /* 0x0000000000067941 */ /* 0x000fea0003800000 */
.L_x_4016:
[----:B------:R-:W2:Y:S01]  /*1cb50*/  LDL R25, [R1+0x24] ;  /* 0x0000240001197983 */ /* 0x000ea20000100800 */
[----:B------:R-:W-:Y:S01]  /*1cb60*/  ULDC.64 UR4, c[0x0][0x9f8] ;  /* 0x00027e0000047ab9 */ /* 0x000fe20000000a00 */
[----:B------:R-:W1:Y:S01]  /*1cb70*/  LDC R0, c[0x0][0x430] ;  /* 0x00010c00ff007b82 */ /* 0x000e620000000800 */
[----:B------:R-:W-:Y:S01]  /*1cb80*/  ISETP.NE.U32.AND P0, PT, RZ, UR4, PT ;  /* 0x00000004ff007c0c */ /* 0x000fe2000bf05070 */
[----:B------:R-:W3:Y:S03]  /*1cb90*/  LDL R21, [R1+0xc] ;  /* 0x00000c0001157983 */ /* 0x000ee60000100800 */
[----:B------:R-:W-:Y:S01]  /*1cba0*/  ISETP.NE.AND.EX P0, PT, RZ, UR5, PT, P0 ;  /* 0x00000005ff007c0c */ /* 0x000fe2000bf05300 */
[----:B------:R-:W4:Y:S01]  /*1cbb0*/  LDL.LU R8, [R1] ;  /* 0x0000000001087983 */ /* 0x000f220000300800 */
[----:B------:R-:W0:Y:S11]  /*1cbc0*/  S2R R20, SR_TID.X ;  /* 0x0000000000147919 */ /* 0x000e360000002100 */
[----:B------:R-:W-:Y:S01]  /*1cbd0*/  @P0 IADD3 R2, P1, R23, UR4, RZ ;  /* 0x0000000417020c10 */ /* 0x000fe2000ff3e0ff */
[----:B------:R-:W-:-:S03]  /*1cbe0*/  ULDC UR4, c[0x0][0x2f4] ;  /* 0x0000bd0000047ab9 */ /* 0x000fc60000000800 */
[----:B------:R-:W-:-:S05]  /*1cbf0*/  @P0 IADD3.X R3, R24, UR5, RZ, P1, !PT ;  /* 0x0000000518030c10 */ /* 0x000fca0008ffe4ff */
[----:B------:R3:W4:Y:S01]  /*1cc00*/  @P0 LDG.E R32, desc[UR56][R2.64] ;  /* 0x0000003802200981 */ /* 0x000722000c1e1900 */
[----:B0-----:R-:W-:-:S04]  /*1cc10*/  LOP3.LUT R20, R20, 0x7f, RZ, 0xc0, !PT ;  /* 0x0000007f14147812 */ /* 0x001fc800078ec0ff */
[----:B------:R-:W-:Y:S02]  /*1cc20*/  SHF.R.U32.HI R4, RZ, 0x3, R20 ;  /* 0x00000003ff047819 */ /* 0x000fe40000011614 */
[----:B------:R-:W0:Y:S01]  /*1cc30*/  S2R R20, SR_TID.X ;  /* 0x0000000000147919 */ /* 0x000e220000002100 */
[----:B-1----:R-:W-:-:S13]  /*1cc40*/  ISETP.NE.AND P1, PT, R0, 0x1, PT ;  /* 0x000000010000780c */ /* 0x002fda0003f25270 */
[----:B------:R-:W1:Y:S01]  /*1cc50*/  @P1 LDC R6, c[0x0][0x438] ;  /* 0x00010e00ff061b82 */ /* 0x000e620000000800 */
[----:B0-----:R-:W-:-:S05]  /*1cc60*/  IMAD.SHL.U32 R20, R20, 0x10, RZ ;  /* 0x0000001014147824 */ /* 0x001fca00078e00ff */
[----:B------:R-:W-:Y:S02]  /*1cc70*/  LOP3.LUT R20, R4, 0x70, R20, 0xf8, !PT ;  /* 0x0000007004147812 */ /* 0x000fe400078ef814 */
[----:B------:R-:W0:Y:S01]  /*1cc80*/  @P1 LDC R4, c[0x0][0x434] ;  /* 0x00010d00ff041b82 */ /* 0x000e220000000800 */
[----:B------:R-:W-:Y:S01]  /*1cc90*/  ISETP.GE.AND P3, PT, R33, UR4, PT ;  /* 0x0000000421007c0c */ /* 0x000fe2000bf66270 */
[----:B------:R-:W-:Y:S01]  /*1cca0*/  UMOV UR5, 0xffffffff ;  /* 0xffffffff00057882 */ /* 0x000fe20000000000 */
[----:B--2---:R-:W-:-:S04]  /*1ccb0*/  VIADD R25, R25, 0xffffffff ;  /* 0xffffffff19197836 */ /* 0x004fc80000000000 */
[----:B------:R-:W-:-:S05]  /*1ccc0*/  IMAD R5, R25, 0x60, R20 ;  /* 0x0000006019057824 */ /* 0x000fca00078e0214 */
[----:B------:R-:W-:-:S04]  /*1ccd0*/  ISETP.GE.AND P0, PT, R5, R31, PT ;  /* 0x0000001f0500720c */ /* 0x000fc80003f06270 */
[----:B------:R-:W-:Y:S02]  /*1cce0*/  ISETP.GT.U32.OR P0, PT, R20, 0x5f, P0 ;  /* 0x0000005f1400780c */ /* 0x000fe40000704470 */
[----:B---3--:R-:W-:-:S11]  /*1ccf0*/  IADD3 R5, R5, R21, RZ ;  /* 0x0000001505057210 */ /* 0x008fd60007ffe0ff */
[----:B------:R-:W2:Y:S01]  /*1cd00*/  @!P0 LDC.64 R2, c[0x0][0x428] ;  /* 0x00010a00ff028b82 */ /* 0x000ea20000000a00 */
[----:B0-----:R-:W-:-:S04]  /*1cd10*/  @P1 IMAD.HI.U32 R7, R5, R4, RZ ;  /* 0x0000000405071227 */ /* 0x001fc800078e00ff */
[----:B------:R-:W-:Y:S01]  /*1cd20*/  IMAD.MOV.U32 R4, RZ, RZ, R5 ;  /* 0x000000ffff047224 */ /* 0x000fe200078e0005 */
[----:B-1----:R-:W-:Y:S02]  /*1cd30*/  @P1 SHF.R.U32.HI R4, RZ, R6, R7 ;  /* 0x00000006ff041219 */ /* 0x002fe40000011607 */
[----:B----4-:R-:W-:-:S03]  /*1cd40*/  SHF.R.S32.HI R9, RZ, 0x1f, R32 ;  /* 0x0000001fff097819 */ /* 0x010fc60000011420 */
[----:B------:R-:W-:-:S04]  /*1cd50*/  IMAD.MOV R6, RZ, RZ, -R4 ;  /* 0x000000ffff067224 */ /* 0x000fc800078e0a04 */
[----:B------:R-:W-:Y:S01]  /*1cd60*/  IMAD R0, R0, R6, R5 ;  /* 0x0000000600007224 */ /* 0x000fe200078e0205 */
[--C-:B------:R-:W-:Y:S01]  /*1cd70*/  @!P0 SHF.R.S32.HI R5, RZ, 0x1f, R4.reuse ;  /* 0x0000001fff058819 */ /* 0x100fe20000011404 */
[-C--:B--2---:R-:W-:Y:S02]  /*1cd80*/  @!P0 IMAD R6, R9, R2.reuse, RZ ;  /* 0x0000000209068224 */ /* 0x084fe400078e02ff */
        /* <DEDUP_REMOVED lines=10> */
[----:B------:R-:W-:Y:S02]  /*1ce30*/  ISETP.NE.AND P2, PT, R7, 0x3, PT ;  /* 0x000000030700780c */ /* 0x000fe40003f45270 */
[----:B------:R-:W-:-:S09]  /*1ce40*/  LOP3.LUT R8, R8, 0xfffffff7, RZ, 0xc0, !PT ;  /* 0xfffffff708087812 */ /* 0x000fd200078ec0ff */
[----:B------:R-:W-:-:S04]  /*1ce50*/  @P0 LOP3.LUT R8, R8, 0x8, RZ, 0xfc, !PT ;  /* 0x0000000808080812 */ /* 0x000fc800078efcff */
[----:B------:R-:W-:-:S04]  /*1ce60*/  LOP3.LUT R8, R8, 0xffffffef, RZ, 0xc0, !PT ;  /* 0xffffffef08087812 */ /* 0x000fc800078ec0ff */
[----:B------:R-:W-:-:S04]  /*1ce70*/  @P2 LOP3.LUT R8, R8, 0x10, RZ, 0xfc, !PT ;  /* 0x0000001008082812 */ /* 0x000fc800078efcff */
[----:B------:R-:W-:Y:S02]  /*1ce80*/  LOP3.LUT R8, R8, 0xfffffffb, RZ, 0xc0, !PT ;  /* 0xfffffffb08087812 */ /* 0x000fe400078ec0ff */
[----:B------:R-:W-:Y:S02]  /*1ce90*/  ISETP.GE.AND P1, PT, R36, UR4, PT ;  /* 0x0000000424007c0c */ /* 0x000fe4000bf26270 */
[----:B------:R-:W-:Y:S02]  /*1cea0*/  @P3 LOP3.LUT R8, R8, 0x4, RZ, 0xfc, !PT ;  /* 0x0000000408083812 */ /* 0x000fe400078efcff */
[----:B------:R-:W-:Y:S02]  /*1ceb0*/  ISETP.GE.AND P0, PT, R35, UR4, PT ;  /* 0x0000000423007c0c */ /* 0x000fe4000bf06270 */
[----:B------:R-:W-:-:S04]  /*1cec0*/  LOP3.LUT R8, R8, 0xfffffffe, RZ, 0xc0, !PT ;  /* 0xfffffffe08087812 */ /* 0x000fc800078ec0ff */
[----:B------:R-:W-:-:S04]  /*1ced0*/  LOP3.LUT R8, R8, 0xfffffffd, RZ, 0xc0, !PT ;  /* 0xfffffffd08087812 */ /* 0x000fc800078ec0ff */
[----:B------:R-:W-:Y:S01]  /*1cee0*/  @P1 LOP3.LUT R8, R8, 0x2, RZ, 0xfc, !PT ;  /* 0x0000000208081812 */ /* 0x000fe200078efcff */
[----:B------:R0:W-:Y:S03]  /*1cef0*/  STL [R1+0x10], R9 ;  /* 0x0000100901007387 */ /* 0x0001e60000100800 */
[----:B------:R-:W-:Y:S01]  /*1cf00*/  @P0 LOP3.LUT R8, R8, 0x1, RZ, 0xfc, !PT ;  /* 0x0000000108080812 */ /* 0x000fe200078efcff */
[----:B------:R0:W-:Y:S04]  /*1cf10*/  STL [R1+0x38], R7 ;  /* 0x0000380701007387 */ /* 0x0001e80000100800 */
[----:B------:R0:W-:Y:S01]  /*1cf20*/  STL [R1], R8 ;  /* 0x0000000801007387 */ /* 0x0001e20000100800 */
[----:B------:R-:W-:Y:S05]  /*1cf30*/  BRA.DIV UR5, `(.L_x_4019) ;  /* 0x0000004e05507947 */ /* 0x000fea000b800000 */
.L_x_4136:
[----:B------:R-:W-:Y:S01]  /*1cf40*/  SHF.R.S32.HI R31, RZ, 0x1f, R18 ;  /* 0x0000001fff1f7819 */ /* 0x000fe20000011412 */
[----:B------:R-:W-:Y:S06]  /*1cf50*/  @!P2 BRA `(.L_x_4020) ;  /* 0x000000000004a947 */ /* 0x000fec0003800000 */
[----:B------:R-:W-:Y:S01]  /*1cf60*/  BPT.TRAP 0x1 ;  /* 0x000000040000795c */ /* 0x000fe20000300000 */
.L_x_4020:
[----:B------:R-:W-:Y:S01]  /*1cf70*/  SHF.R.S32.HI R5, RZ, 0x1f, R0 ;  /* 0x0000001fff057819 */ /* 0x000fe20000011400 */
[----:B------:R-:W-:Y:S01]  /*1cf80*/  ULDC.64 UR4, c[0x0][0x328] ;  /* 0x0000ca0000047ab9 */ /* 0x000fe20000000a00 */
[----:B------:R-:W-:Y:S03]  /*1cf90*/  BSSY B0, `(.L_x_4021) ;  /* 0x0000017000007945 */ /* 0x000fe60003800000 */
[----:B0-----:R-:W-:-:S04]  /*1cfa0*/  IMAD R3, R5, UR4, RZ ;  /* 0x0000000405037c24 */ /* 0x001fc8000f8e02ff */
        /* <DEDUP_REMOVED lines=21> */
.L_x_4137:
[----:B------:R-:W-:Y:S05]  /*1d100*/  BSYNC B0 ;  /* 0x0000000000007941 */ /* 0x000fea0003800000 */
.L_x_4021:
[----:B------:R-:W2:Y:S01]  /*1d110*/  LDL R3, [R1] ;  /* 0x0000000001037983 */ /* 0x000ea20000100800 */
[----:B------:R-:W-:-:S03]  /*1d120*/  ULDC.64 UR4, c[0x0][0x300] ;  /* 0x0000c00000047ab9 */ /* 0x000fc60000000a00 */
[----:B------:R-:W3:Y:S01]  /*1d130*/  LDL R9, [R1+0x8] ;  /* 0x0000080001097983 */ /* 0x000ee20000100800 */
[----:B------:R-:W-:Y:S01]  /*1d140*/  IMAD R5, R5, UR4, RZ ;  /* 0x0000000405057c24 */ /* 0x000fe2000f8e02ff */
[----:B------:R-:W1:Y:S03]  /*1d150*/  S2R R8, SR_TID.X ;  /* 0x0000000000087919 */ /* 0x000e660000002100 */
[----:B------:R-:W-:Y:S01]  /*1d160*/  IMAD R5, R0, UR5, R5 ;  /* 0x0000000500057c24 */ /* 0x000fe2000f8e0205 */
[----:B-1----:R-:W-:-:S04]  /*1d170*/  LOP3.LUT R8, R8, 0x7f, RZ, 0xc0, !PT ;  /* 0x0000007f08087812 */ /* 0x002fc800078ec0ff */
[----:B------:R-:W-:Y:S02]  /*1d180*/  SHF.R.U32.HI R8, RZ, 0x3, R8 ;  /* 0x00000003ff087819 */ /* 0x000fe40000011608 */
[C---:B--2---:R-:W-:Y:S02]  /*1d190*/  LOP3.LUT P4, RZ, R3.reuse, 0x4, RZ, 0xc0, !PT ;  /* 0x0000000403ff7812 */ /* 0x044fe4000788c0ff */
[C---:B------:R-:W-:Y:S02]  /*1d1a0*/  LOP3.LUT P3, RZ, R3.reuse, 0x2, RZ, 0xc0, !PT ;  /* 0x0000000203ff7812 */ /* 0x040fe4000786c0ff */
[----:B------:R-:W-:Y:S01]  /*1d1b0*/  LOP3.LUT P2, RZ, R3, 0x1, RZ, 0xc0, !PT ;  /* 0x0000000103ff7812 */ /* 0x000fe2000784c0ff */
[----:B0-----:R-:W-:Y:S01]  /*1d1c0*/  IMAD.WIDE.U32 R2, R0, UR4, RZ ;  /* 0x0000000400027c25 */ /* 0x001fe2000f8e00ff */
[----:B------:R-:W-:-:S03]  /*1d1d0*/  ULDC.64 UR4, c[0x0][0x310] ;  /* 0x0000c40000047ab9 */ /* 0x000fc60000000a00 */
[----:B------:R-:W-:Y:S02]  /*1d1e0*/  IMAD.IADD R3, R3, 0x1, R5 ;  /* 0x0000000103037824 */ /* 0x000fe400078e0205 */
[----:B------:R-:W-:Y:S02]  /*1d1f0*/  IMAD R6, R6, UR4, RZ ;  /* 0x0000000406067c24 */ /* 0x000fe4000f8e02ff */
[----:B------:R-:W-:-:S04]  /*1d200*/  IMAD.WIDE.U32 R2, R4, UR4, R2 ;  /* 0x0000000404027c25 */ /* 0x000fc8000f8e0002 */
[----:B------:R-:W-:Y:S01]  /*1d210*/  IMAD R6, R4, UR5, R6 ;  /* 0x0000000504067c24 */ /* 0x000fe2000f8e0206 */
[----:B------:R-:W-:Y:S01]  /*1d220*/  ULDC.64 UR4, c[0x0][0x308] ;  /* 0x0000c20000047ab9 */ /* 0x000fe20000000a00 */
[----:B------:R-:W-:Y:S02]  /*1d230*/  IMAD R5, R26, 0x4800, R37 ;  /* 0x000048001a057824 */ /* 0x000fe400078e0225 */
[----:B------:R-:W-:Y:S01]  /*1d240*/  IMAD R0, R31, UR4, RZ ;  /* 0x000000041f007c24 */ /* 0x000fe2000f8e02ff */
[----:B------:R-:W-:Y:S01]  /*1d250*/  IADD3 R3, R3, R6, RZ ;  /* 0x0000000603037210 */ /* 0x000fe20007ffe0ff */
[----:B---3--:R-:W-:Y:S02]  /*1d260*/  IMAD R6, R25, -0x60, R9 ;  /* 0xffffffa019067824 */ /* 0x008fe400078e0209 */
        /* <DEDUP_REMOVED lines=63> */
[----:B0-----:R-:W-:-:S04]  /*1d660*/  @P1 LEA R3, P0, R33, R3, 0x1 ;  /* 0x0000000321031211 */ /* 0x001fc800078008ff */
[----:B-1----:R-:W-:-:S04]  /*1d670*/  @P1 IADD3.X R2, RZ, R2, RZ, P0, !PT ;  /* 0x00000002ff021210 */ /* 0x002fc800007fe4ff */
[----:B------:R-:W-:-:S04]  /*1d680*/  @P1 LOP3.LUT R3, R3, R2, RZ, 0x3c, !PT ;  /* 0x0000000203031212 */ /* 0x000fc800078e3cff */
[----:B------:R-:W-:-:S04]  /*1d690*/  @P1 LOP3.LUT R2, R3, R2, RZ, 0x3c, !PT ;  /* 0x0000000203021212 */ /* 0x000fc800078e3cff */
[----:B------:R-:W-:-:S05]  /*1d6a0*/  @P1 LOP3.LUT R3, R3, R2, RZ, 0x3c, !PT ;  /* 0x0000000203031212 */ /* 0x000fca00078e3cff */
[----:B------:R-:W-:Y:S04]  /*1d6b0*/  @P1 LDGSTS.E.BYPASS.LTC128B.128 [R8+0x20400], desc[UR56][R2.64], !P4 ;  /* 0x2040000002081fae */ /* 0x000fe8000e101d78 */
[----:B------:R-:W-:Y:S04]  /*1d6c0*/  @P1 LDGSTS.E.BYPASS.LTC128B.128 [R8+0x23400], desc[UR56][R2.64+0x80], !P3 ;  /* 0x2340008002081fae */ /* 0x000fe8000d901d78 */
[----:B------:R0:W-:Y:S04]  /*1d6d0*/  @P1 LDGSTS.E.BYPASS.LTC128B.128 [R8+0x26400], desc[UR56][R2.64+0x100], !P2 ;  /* 0x2640010002081fae */ /* 0x0001e8000d101d78 */
[----:B0-2---:R0:W1:Y:S02]  /*1d6e0*/  SHFL.IDX PT, R2, R4, 0x5, 0x181f ;  /* 0x00b81f0004027f89 */ /* 0x00506400000e0000 */
.L_x_4151:
        /* <DEDUP_REMOVED lines=12> */
.L_x_4024:
        /* <DEDUP_REMOVED lines=11> */
.L_x_4025:
[----:B-1----:R1:W5:Y:S01]  /*1d860*/  LDL.LU R3, [R1+0x18] ;  /* 0x0000180001037983 */ /* 0x0023620000300800 */
[----:B------:R1:W-:Y:S02]  /*1d870*/  SYNCS.ARRIVE.TRANS64.A1T0 RZ, [R7+URZ+0x30830], RZ ;  /* 0x030830ff07ff79a7 */ /* 0x0003e4000810003f */
[----:B------:R-:W-:Y:S05]  /*1d880*/  WARPSYNC.ALL ;  /* 0x0000000000007948 */ /* 0x000fea0003800000 */
[----:B------:R-:W-:Y:S01]  /*1d890*/  ULDC.64 UR6, c[0x0][0xa00] ;  /* 0x0002800000067ab9 */ /* 0x000fe20000000a00 */
[----:B------:R-:W-:Y:S01]  /*1d8a0*/  ULDC.64 UR4, c[0x0][0x298] ;  /* 0x0000a60000047ab9 */ /* 0x000fe20000000a00 */
[----:B------:R-:W-:Y:S01]  /*1d8b0*/  BAR.SYNC.DEFER_BLOCKING 0x8, 0x180 ;  /* 0x0206000000007b1d */ /* 0x000fe20000010000 */
[----:B------:R-:W-:Y:S01]  /*1d8c0*/  ISETP.NE.U32.AND P0, PT, RZ, UR6, PT ;  /* 0x00000006ff007c0c */ /* 0x000fe2000bf05070 */
[----:B0-----:R-:W-:Y:S01]  /*1d8d0*/  IMAD.WIDE.U32 R4, R34, UR4, RZ ;  /* 0x0000000422047c25 */ /* 0x001fe2000f8e00ff */
[----:B------:R-:W-:-:S02]  /*1d8e0*/  SHF.R.S32.HI R0, RZ, 0x1f, R34 ;  /* 0x0000001fff007819 */ /* 0x000fc40000011422 */
[----:B------:R-:W-:Y:S01]  /*1d8f0*/  ISETP.NE.AND.EX P0, PT, RZ, UR7, PT, P0 ;  /* 0x00000007ff007c0c */ /* 0x000fe2000bf05300 */
[----:B------:R-:W-:Y:S01]  /*1d900*/  VIADD R2, R22, 0x12400 ;  /* 0x0001240016027836 */ /* 0x000fe20000000000 */
[----:B------:R-:W-:Y:S01]  /*1d910*/  BSSY B6, `(.L_x_4026) ;  /* 0x000001a000067945 */ /* 0x000fe20003800000 */
[----:B------:R-:W-:Y:S01]  /*1d920*/  IMAD R0, R0, UR4, RZ ;  /* 0x0000000400007c24 */ /* 0x000fe2000f8e02ff */
[----:B------:R-:W-:-:S03]  /*1d930*/  SEL R30, R30, RZ, !P0 ;  /* 0x000000ff1e1e7207 */ /* 0x000fc60004000000 */
[----:B------:R-:W-:-:S04]  /*1d940*/  IMAD R0, R34, UR5, R0 ;  /* 0x0000000522007c24 */ /* 0x000fc8000f8e0200 */
[----:B------:R-:W-:Y:S01]  /*1d950*/  IMAD.IADD R34, R5, 0x1, R0 ;  /* 0x0000000105227824 */ /* 0x000fe200078e0200 */
[----:B-----5:R-:W-:Y:S02]  /*1d960*/  SEL R3, R3, RZ, !P0 ;  /* 0x000000ff03037207 */ /* 0x020fe40004000000 */
[----:B------:R-:W-:-:S03]  /*1d970*/  LOP3.LUT P0, RZ, R2, 0x3ff, RZ, 0xc0, !PT ;  /* 0x000003ff02ff7812 */ /* 0x000fc6000780c0ff */
[----:B------:R0:W-:Y:S04]  /*1d980*/  STL [R1+0x2c], R3 ;  /* 0x00002c0301007387 */ /* 0x0001e80000100800 */
[----:B------:R0:W-:Y:S06]  /*1d990*/  STL.64 [R1+0x18], R4 ;  /* 0x0000180401007387 */ /* 0x0001ec0000100a00 */
        /* <DEDUP_REMOVED lines=8> */
[----:B------:R-:W-:Y:S02]  /*1da20*/  IMAD.U32 R5, RZ, RZ, UR5 ;  /* 0x00000005ff057e24 */ /* 0x000fe4000f8e00ff */
[----:B------:R-:W-:Y:S02]  /*1da30*/  IMAD.U32 R6, RZ, RZ, UR6 ;  /* 0x00000006ff067e24 */ /* 0x000fe4000f8e00ff */
[----:B-1----:R-:W-:-:S02]  /*1da40*/  IMAD.U32 R7, RZ, RZ, UR7 ;  /* 0x00000007ff077e24 */ /* 0x002fc4000f8e00ff */
[----:B------:R-:W-:Y:S02]  /*1da50*/  IMAD.U32 R10, RZ, RZ, UR8 ;  /* 0x00000008ff0a7e24 */ /* 0x000fe4000f8e00ff */
[----:B------:R-:W-:Y:S02]  /*1da60*/  IMAD.MOV.U32 R8, RZ, RZ, 0x70 ;  /* 0x00000070ff087424 */ /* 0x000fe400078e00ff */
[----:B------:R-:W-:Y:S02]  /*1da70*/  IMAD.MOV.U32 R12, RZ, RZ, 0x1 ;  /* 0x00000001ff0c7424 */ /* 0x000fe400078e00ff */
[----:B------:R-:W-:-:S07]  /*1da80*/  IMAD.MOV.U32 R13, RZ, RZ, RZ ;  /* 0x000000ffff0d7224 */ /* 0x000fce00078e00ff */
[----:B------:R-:W-:-:S07]  /*1da90*/  LEPC R20, `(.L_x_4027) ;  /* 0x000000001014794e */ /* 0x000fce0000000000 */
[----:B0-----:R-:W-:Y:S05]  /*1daa0*/  CALL.ABS.NOINC R2 ;  /* 0x0000000002007343 */ /* 0x001fea0003c00000 */
.L_x_4027:
[----:B------:R-:W-:Y:S05]  /*1dab0*/  BSYNC B6 ;  /* 0x0000000000067941 */ /* 0x000fea0003800000 */
.L_x_4026:
[----:B------:R-:W2:Y:S01]  /*1dac0*/  LDL.LU R20, [R1+0x2c] ;  /* 0x00002c0001147983 */ /* 0x000ea20000300800 */
[----:B------:R-:W-:Y:S01]  /*1dad0*/  ULDC.64 UR4, c[0x0][0x2d8] ;  /* 0x0000b60000047ab9 */ /* 0x000fe20000000a00 */
[----:B------:R-:W3:Y:S02]  /*1dae0*/  LDC R8, c[0x0][0x448] ;  /* 0x00011200ff087b82 */ /* 0x000ee40000000800 */
[----:B0-----:R-:W4:Y:S01]  /*1daf0*/  LDL.LU.64 R2, [R1+0x18] ;  /* 0x0000180001027983 */ /* 0x001f220000300a00 */
[----:B------:R-:W-:Y:S02]  /*1db00*/  IMAD.SHL.U32 R4, R17, 0x80, RZ ;  /* 0x0000008011047824 */ /* 0x000fe400078e00ff */
[----:B------:R-:W-:Y:S01]  /*1db10*/  IMAD R0, R31, UR4, RZ ;  /* 0x000000041f007c24 */ /* 0x000fe2000f8e02ff */
[----:B------:R0:W5:Y:S03]  /*1db20*/  LDL R17, [R1+0x20] ;  /* 0x0000200001117983 */ /* 0x0001660000100800 */
[----:B------:R-:W-:Y:S01]  /*1db30*/  IMAD R5, R18, UR5, R0 ;  /* 0x0000000512057c24 */ /* 0x000fe2000f8e0200 */
[----:B------:R0:W5:Y:S01]  /*1db40*/  LDL R9, [R1+0x4] ;  /* 0x0000040001097983 */ /* 0x0001620000100800 */
[----:B---3--:R-:W-:Y:S01]  /*1db50*/  ISETP.NE.AND P0, PT, R8, 0x1, PT ;  /* 0x000000010800780c */ /* 0x008fe20003f05270 */
[----:B----4-:R-:W-:-:S02]  /*1db60*/  IMAD.MOV.U32 R3, RZ, RZ, R34 ;  /* 0x000000ffff037224 */ /* 0x010fc400078e0022 */
[----:B------:R-:W-:Y:S01]  /*1db70*/  IMAD.WIDE.U32 R2, R18, UR4, R2 ;  /* 0x0000000412027c25 */ /* 0x000fe2000f8e0002 */
[----:B------:R-:W-:-:S03]  /*1db80*/  ULDC.64 UR4, c[0x0][0x2e0] ;  /* 0x0000b80000047ab9 */ /* 0x000fc60000000a00 */
[----:B------:R-:W-:Y:S02]  /*1db90*/  IMAD.IADD R3, R3, 0x1, R5 ;  /* 0x0000000103037824 */ /* 0x000fe400078e0205 */
[----:B--2---:R-:W-:Y:S02]  /*1dba0*/  IMAD R5, R20, UR4, RZ ;  /* 0x0000000414057c24 */ /* 0x004fe4000f8e02ff */
[----:B------:R-:W2:Y:S01]  /*1dbb0*/  S2R R20, SR_TID.X ;  /* 0x0000000000147919 */ /* 0x000ea20000002100 */
[----:B------:R-:W-:-:S04]  /*1dbc0*/  IMAD.WIDE.U32 R2, R30, UR4, R2 ;  /* 0x000000041e027c25 */ /* 0x000fc8000f8e0002 */
[----:B------:R-:W-:Y:S01]  /*1dbd0*/  IMAD R0, R30, UR5, R5 ;  /* 0x000000051e007c24 */ /* 0x000fe2000f8e0205 */
[----:B------:R-:W-:Y:S01]  /*1dbe0*/  ULDC.64 UR4, c[0x0][0x2d0] ;  /* 0x0000b40000047ab9 */ /* 0x000fe20000000a00 */
[----:B------:R-:W1:Y:S02]  /*1dbf0*/  @P0 LDC R5, c[0x0][0x44c] ;  /* 0x00011300ff050b82 */ /* 0x000e640000000800 */
[----:B------:R-:W-:-:S06]  /*1dc00*/  IMAD.IADD R3, R3, 0x1, R0 ;  /* 0x0000000103037824 */ /* 0x000fcc00078e0200 */
[----:B------:R-:W3:Y:S01]  /*1dc10*/  @P0 LDC R0, c[0x0][0x450] ;  /* 0x00011400ff000b82 */ /* 0x000ee20000000800 */
[----:B--2---:R-:W-:-:S04]  /*1dc20*/  LOP3.LUT R20, R20, 0x7f, RZ, 0xc0, !PT ;  /* 0x0000007f14147812 */ /* 0x004fc800078ec0ff */
[----:B------:R-:W-:Y:S02]  /*1dc30*/  SHF.R.U32.HI R21, RZ, 0x3, R20 ;  /* 0x00000003ff157819 */ /* 0x000fe40000011614 */
[----:B------:R-:W2:Y:S02]  /*1dc40*/  S2R R20, SR_TID.X ;  /* 0x0000000000147919 */ /* 0x000ea40000002100 */
[----:B--2---:R-:W-:-:S05]  /*1dc50*/  IMAD.SHL.U32 R20, R20, 0x10, RZ ;  /* 0x0000001014147824 */ /* 0x004fca00078e00ff */
[----:B------:R-:W-:-:S04]  /*1dc60*/  LOP3.LUT R20, R21, 0x70, R20, 0xf8, !PT ;  /* 0x0000007015147812 */ /* 0x000fc800078ef814 */
[----:B------:R-:W-:-:S05]  /*1dc70*/  LOP3.LUT R6, R20, R4, RZ, 0xfc, !PT ;  /* 0x0000000414067212 */ /* 0x000fca00078efcff */
[----:B-1----:R-:W-:-:S04]  /*1dc80*/  @P0 IMAD.HI.U32 R7, R6, R5, RZ ;  /* 0x0000000506070227 */ /* 0x002fc800078e00ff */
[----:B------:R-:W-:Y:S01]  /*1dc90*/  IMAD.MOV.U32 R5, RZ, RZ, R6 ;  /* 0x000000ffff057224 */ /* 0x000fe200078e0006 */
[----:B---3--:R-:W-:-:S05]  /*1dca0*/  @P0 SHF.R.U32.HI R5, RZ, R0, R7 ;  /* 0x00000000ff050219 */ /* 0x008fca0000011607 */
[----:B------:R-:W-:-:S04]  /*1dcb0*/  IMAD.MOV R0, RZ, RZ, -R5 ;  /* 0x000000ffff007224 */ /* 0x000fc800078e0a05 */
[----:B------:R-:W-:Y:S01]  /*1dcc0*/  IMAD R0, R8, R0, R6 ;  /* 0x0000000008007224 */ /* 0x000fe200078e0206 */
[----:B------:R-:W-:Y:S01]  /*1dcd0*/  SHF.R.S32.HI R6, RZ, 0x1f, R5 ;  /* 0x0000001fff067819 */ /* 0x000fe20000011405 */
[----:B------:R-:W1:Y:S01]  /*1dce0*/  S2R R20, SR_TID.X ;  /* 0x0000000000147919 */ /* 0x000e620000002100 */
[----:B------:R-:W-:-:S04]  /*1dcf0*/  IMAD.WIDE.U32 R2, R5, UR4, R2 ;  /* 0x0000000405027c25 */ /* 0x000fc8000f8e0002 */
[----:B------:R-:W-:-:S04]  /*1dd00*/  IMAD R6, R6, UR4, RZ ;  /* 0x0000000406067c24 */ /* 0x000fc8000f8e02ff */
[----:B------:R-:W-:Y:S01]  /*1dd10*/  IMAD R5, R5, UR5, R6 ;  /* 0x0000000505057c24 */ /* 0x000fe2000f8e0206 */
[----:B------:R-:W-:-:S04]  /*1dd20*/  ULDC.64 UR4, c[0x0][0x2c8] ;  /* 0x0000b20000047ab9 */ /* 0x000fc80000000a00 */
[----:B------:R-:W-:Y:S02]  /*1dd30*/  IADD3 R3, R3, R5, RZ ;  /* 0x0000000503037210 */ /* 0x000fe40007ffe0ff */
[----:B------:R-:W-:-:S05]  /*1dd40*/  SHF.R.S32.HI R5, RZ, 0x1f, R0 ;  /* 0x0000001fff057819 */ /* 0x000fca0000011400 */
[----:B------:R-:W-:Y:S02]  /*1dd50*/  IMAD R5, R5, UR4, RZ ;  /* 0x0000000405057c24 */ /* 0x000fe4000f8e02ff */
[----:B------:R-:W-:-:S04]  /*1dd60*/  IMAD.WIDE.U32 R2, R0, UR4, R2 ;  /* 0x0000000400027c25 */ /* 0x000fc8000f8e0002 */
[----:B------:R-:W-:Y:S01]  /*1dd70*/  IMAD R5, R0, UR5, R5 ;  /* 0x0000000500057c24 */ /* 0x000fe2000f8e0205 */
[----:B------:R-:W-:Y:S02]  /*1dd80*/  ULDC.64 UR4, c[0x0][0x280] ;  /* 0x0000a00000047ab9 */ /* 0x000fe40000000a00 */
[----:B------:R-:W-:Y:S01]  /*1dd90*/  LEA R0, P0, R2, UR4, 0x1 ;  /* 0x0000000402007c11 */ /* 0x000fe2000f8008ff */
[----:B------:R-:W-:Y:S01]  /*1dda0*/  IMAD.IADD R5, R3, 0x1, R5 ;  /* 0x0000000103057824 */ /* 0x000fe200078e0205 */
[----:B------:R-:W-:Y:S01]  /*1ddb0*/  ULDC UR4, c[0x0][0x2b8] ;  /* 0x0000ae0000047ab9 */ /* 0x000fe20000000800 */
[----:B-1----:R-:W-:-:S03]  /*1ddc0*/  LOP3.LUT R20, R20, 0x7f, RZ, 0xc0, !PT ;  /* 0x0000007f14147812 */ /* 0x002fc600078ec0ff */
[----:B------:R-:W-:Y:S01]  /*1ddd0*/  LEA.HI.X R5, R2, UR5, R5, 0x1, P0 ;  /* 0x0000000502057c11 */ /* 0x000fe200080f0c05 */
[----:B------:R-:W-:Y:S01]  /*1dde0*/  UMOV UR5, 0xffffffff ;  /* 0xffffffff00057882 */ /* 0x000fe20000000000 */
[----:B------:R-:W-:Y:S02]  /*1ddf0*/  ISETP.GE.AND P3, PT, R33, UR4, PT ;  /* 0x0000000421007c0c */ /* 0x000fe4000bf66270 */
[----:B------:R-:W-:Y:S02]  /*1de00*/  ISETP.GE.AND P2, PT, R36, UR4, PT ;  /* 0x0000000424007c0c */ /* 0x000fe4000bf46270 */
[----:B------:R-:W-:Y:S02]  /*1de10*/  ISETP.GE.AND P0, PT, R35, UR4, PT ;  /* 0x0000000423007c0c */ /* 0x000fe4000bf06270 */
[----:B------:R-:W-:Y:S01]  /*1de20*/  SHF.R.U32.HI R10, RZ, 0x3, R20 ;  /* 0x00000003ff0a7819 */ /* 0x000fe20000011614 */
[----:B0-----:R-:W-:Y:S10]  /*1de30*/  BRA.DIV UR5, `(.L_x_4028) ;  /* 0x0000004a050c7947 */ /* 0x001ff4000b800000 */
        /* <DEDUP_REMOVED lines=70> */
[----:B0-----:R-:W-:Y:S01]  /*1e2a0*/  @!P1 LEA R14, P4, R33, R14, 0x1 ;  /* 0x0000000e210e9211 */ /* 0x001fe200078808ff */
[----:B------:R-:W0:Y:S04]  /*1e2b0*/  SHFL.IDX PT, R5, R5, 0x7, 0x181f ;  /* 0x00f81f0005057f89 */ /* 0x000e2800000e0000 */
[----:B-1----:R-:W-:-:S02]  /*1e2c0*/  @!P1 IMAD.X R7, RZ, RZ, R2, P4 ;  /* 0x000000ffff079224 */ /* 0x002fc400020e0602 */
[----:B------:R-:W-:Y:S02]  /*1e2d0*/  @!P1 IMAD.MOV.U32 R2, RZ, RZ, R14 ;  /* 0x000000ffff029224 */ /* 0x000fe400078e000e */
[----:B------:R-:W-:Y:S01]  /*1e2e0*/  @!P1 IMAD.MOV.U32 R3, RZ, RZ, R7 ;  /* 0x000000ffff039224 */ /* 0x000fe200078e0007 */
[----:B------:R1:W2:Y:S04]  /*1e2f0*/  SHFL.IDX PT, R14, R0, 0x7, 0x181f ;  /* 0x00f81f00000e7f89 */ /* 0x0002a800000e0000 */
[----:B------:R1:W-:Y:S04]  /*1e300*/  @!P1 LDGSTS.E.BYPASS.LTC128B.128 [R9+0x15400], desc[UR56][R2.64], !P3 ;  /* 0x1540000002099fae */ /* 0x0003e8000d901d78 */
[----:B------:R1:W-:Y:S04]  /*1e310*/  @!P1 LDGSTS.E.BYPASS.LTC128B.128 [R9+0x19400], desc[UR56][R2.64+0x80], !P2 ;  /* 0x1940008002099fae */ /* 0x0003e8000d101d78 */
[----:B0-----:R1:W-:Y:S02]  /*1e320*/  @!P1 LDGSTS.E.BYPASS.LTC128B.128 [R9+0x1d400], desc[UR56][R2.64+0x100], !P0 ;  /* 0x1d40010002099fae */ /* 0x0013e4000c101d78 */
.L_x_4168:
        /* <DEDUP_REMOVED lines=12> */
.L_x_4030:
[----:B------:R-:W-:Y:S05]  /*1e3f0*/  BSYNC B0 ;  /* 0x0000000000007941 */ /* 0x000fea0003800000 */
.L_x_4029:
[----:B------:R-:W-:Y:S01]  /*1e400*/  NOP ;  /* 0x0000000000007918 */ /* 0x000fe20000000000 */
[----:B------:R-:W-:-:S13]  /*1e410*/  PLOP3.LUT P0, PT, PT, PT, PT, 0x80, 0x0 ;  /* 0x000000000000781c */ /* 0x000fda0003f0f070 */
.L_x_4031:
[----:B------:R-:W-:Y:S02]  /*1e420*/  PLOP3.LUT P1, PT, P1, P0, PT, 0xa2, 0x0 ;  /* 0x000000000000781c */ /* 0x000fe40000f21472 */
[----:B------:R-:W-:-:S08]  /*1e430*/  @P0 R2UR P1, UR4, R22 ;  /* 0x00000000160402ca */ /* 0x000fd00000020000 */
[----:B------:R-:W-:-:S05]  /*1e440*/  @P0 PLOP3.LUT P0, PT, P1, PT, PT, 0x80, 0x0 ;  /* 0x000000000000081c */ /* 0x000fca0000f0f070 */
[----:B------:R-:W-:Y:S01]  /*1e450*/  @!P1 SYNCS.ARRIVE.TRANS64.RED.A0T1 RZ, [UR4+0x30800], RZ ;  /* 0x030800ffffff99a7 */ /* 0x000fe20008200404 */
[----:B------:R-:W-:Y:S07]  /*1e460*/  @!P1 ARRIVES.LDGSTSBAR.64.TRANSCNT [UR4+0x30800] ;  /* 0x03080000ff0099b0 */ /* 0x000fee0008000a84 */
[----:B------:R-:W-:Y:S05]  /*1e470*/  @P0 BRA.U.ANY `(.L_x_4031) ;  /* 0xfffffffd00e80947 */ /* 0x000fea000393ffff */
[----:B0-----:R-:W3:Y:S02]  /*1e480*/  LDL.LU R2, [R1+0x28] ;  /* 0x0000280001027983 */ /* 0x001ee40000300800 */
[----:B---3--:R-:W-:-:S05]  /*1e490*/  VIADD R2, R2, 0x1 ;  /* 0x0000000102027836 */ /* 0x008fca0000000000 */
        /* <DEDUP_REMOVED lines=10> */
.L_x_4169:
[----:B------:R-:W-:Y:S05]  /*1e540*/  BSYNC B0 ;  /* 0x0000000000007941 */ /* 0x000fea0003800000 */
.L_x_4032:
[----:B------:R-:W3:Y:S01]  /*1e550*/  LDL R0, [R1+0x8] ;  /* 0x0000080001007983 */ /* 0x000ee20000100800 */
[----:B------:R-:W-:Y:S01]  /*1e560*/  BSSY B0, `(.L_x_4034) ;  /* 0x000010f000007945 */ /* 0x000fe20003800000 */
[----:B---3--:R-:W-:-:S13]  /*1e570*/  ISETP.GE.AND P0, PT, R0, 0x61, PT ;  /* 0x000000610000780c */ /* 0x008fda0003f06270 */
[----:B------:R-:W-:Y:S05]  /*1e580*/  @!P0 BRA `(.L_x_4035) ;  /* 0x0000001000308947 */ /* 0x000fea0003800000 */
[----:B------:R-:W3:Y:S01]  /*1e590*/  LDL.LU R0, [R1+0x24] ;  /* 0x0000240001007983 */ /* 0x000ee20000300800 */
[----:B------:R-:W-:Y:S01]  /*1e5a0*/  ULDC UR4, c[0x0][0x2f4] ;  /* 0x0000bd0000047ab9 */ /* 0x000fe20000000800 */
[----:B------:R-:W-:Y:S01]  /*1e5b0*/  IMAD.MOV.U32 R17, RZ, RZ, R28 ;  /* 0x000000ffff117224 */ /* 0x000fe200078e001c */
[----:B------:R-:W-:Y:S01]  /*1e5c0*/  ISETP.GE.AND P3, PT, R33, UR4, PT ;  /* 0x0000000421007c0c */ /* 0x000fe2000bf66270 */
[----:B------:R-:W-:Y:S01]  /*1e5d0*/  IMAD.MOV.U32 R10, RZ, RZ, R26 ;  /* 0x000000ffff0a7224 */ /* 0x000fe200078e001a */
[----:B------:R-:W-:Y:S01]  /*1e5e0*/  ISETP.GE.AND P2, PT, R36, UR4, PT ;  /* 0x0000000424007c0c */ /* 0x000fe2000bf46270 */
[----:B------:R-:W-:Y:S01]  /*1e5f0*/  IMAD.MOV.U32 R30, RZ, RZ, R25 ;  /* 0x000000ffff1e7224 */ /* 0x000fe200078e0019 */
[----:B------:R-:W-:Y:S02]  /*1e600*/  ISETP.GE.AND P1, PT, R35, UR4, PT ;  /* 0x0000000423007c0c */ /* 0x000fe4000bf26270 */
[----:B---3--:R-:W-:-:S11]  /*1e610*/  IADD3 R6, R0, -0x2, RZ ;  /* 0xfffffffe00067810 */ /* 0x008fd60007ffe0ff */
.L_x_4048:
[----:B------:R-:W3:Y:S01]  /*1e620*/  LDL R4, [R1+0xc] ;  /* 0x00000c0001047983 */ /* 0x000ee20000100800 */
[----:B------:R-:W1:Y:S03]  /*1e630*/  LDC R7, c[0x0][0x430] ;  /* 0x00010c00ff077b82 */ /* 0x000e660000000800 */
[----:B------:R-:W4:Y:S04]  /*1e640*/  LDL R8, [R1+0x10] ;  /* 0x0000100001087983 */ /* 0x000f280000100800 */
[----:B------:R-:W2:Y:S01]  /*1e650*/  LDL R11, [R1+0x38] ;  /* 0x00003800010b7983 */ /* 0x000ea20000100800 */
[----:B------:R-:W0:Y:S02]  /*1e660*/  S2R R0, SR_TID.X ;  /* 0x0000000000007919 */ /* 0x000e240000002100 */
[----:B0-----:R-:W-:-:S04]  /*1e670*/  LOP3.LUT R0, R0, 0x7f, RZ, 0xc0, !PT ;  /* 0x0000007f00007812 */ /* 0x001fc800078ec0ff */
[----:B------:R-:W-:Y:S02]  /*1e680*/  SHF.R.U32.HI R2, RZ, 0x3, R0 ;  /* 0x00000003ff027819 */ /* 0x000fe40000011600 */
[----:B------:R-:W0:Y:S01]  /*1e690*/  S2R R0, SR_TID.X ;  /* 0x0000000000007919 */ /* 0x000e220000002100 */
[----:B-1----:R-:W-:-:S13]  /*1e6a0*/  ISETP.NE.AND P0, PT, R7, 0x1, PT ;  /* 0x000000010700780c */ /* 0x002fda0003f05270 */
[----:B------:R-:W1:Y:S01]  /*1e6b0*/  @P0 LDC R3, c[0x0][0x438] ;  /* 0x00010e00ff030b82 */ /* 0x000e620000000800 */
[----:B0-----:R-:W-:-:S05]  /*1e6c0*/  IMAD.SHL.U32 R0, R0, 0x10, RZ ;  /* 0x0000001000007824 */ /* 0x001fca00078e00ff */
[----:B------:R-:W-:Y:S02]  /*1e6d0*/  LOP3.LUT R0, R2, 0x70, R0, 0xf8, !PT ;  /* 0x0000007002007812 */ /* 0x000fe400078ef800 */
[----:B------:R-:W0:Y:S02]  /*1e6e0*/  @P0 LDC R2, c[0x0][0x434] ;  /* 0x00010d00ff020b82 */ /* 0x000e240000000800 */
[----:B------:R-:W-:Y:S01]  /*1e6f0*/  ISETP.GT.U32.AND P4, PT, R0, 0x5f, PT ;  /* 0x0000005f0000780c */ /* 0x000fe20003f84070 */
[----:B------:R-:W-:Y:S01]  /*1e700*/  VIADD R26, R10, 0x1 ;  /* 0x000000010a1a7836 */ /* 0x000fe20000000000 */
[----:B------:R-:W-:Y:S05]  /*1e710*/  YIELD ;  /* 0x0000000000007946 */ /* 0x000fea0003800000 */
[----:B------:R-:W-:-:S02]  /*1e720*/  IMAD.MOV.U32 R25, RZ, RZ, R6 ;  /* 0x000000ffff197224 */ /* 0x000fc400078e0006 */
[----:B---3--:R-:W-:-:S04]  /*1e730*/  IMAD R9, R6, 0x60, R4 ;  /* 0x0000006006097824 */ /* 0x008fc800078e0204 */
[----:B------:R-:W4:Y:S01]  /*1e740*/  @!P4 LDC.64 R4, c[0x0][0x428] ;  /* 0x00010a00ff04cb82 */ /* 0x000f220000000a00 */
[----:B------:R-:W-:-:S04]  /*1e750*/  IMAD.IADD R9, R0, 0x1, R9 ;  /* 0x0000000100097824 */ /* 0x000fc800078e0209 */
[----:B0-----:R-:W-:-:S04]  /*1e760*/  @P0 IMAD.HI.U32 R2, R9, R2, RZ ;  /* 0x0000000209020227 */ /* 0x001fc800078e00ff */
[----:B------:R-:W-:Y:S01]  /*1e770*/  IMAD.MOV.U32 R0, RZ, RZ, R9 ;  /* 0x000000ffff007224 */ /* 0x000fe200078e0009 */
[----:B-1----:R-:W-:-:S04]  /*1e780*/  @P0 SHF.R.U32.HI R0, RZ, R3, R2 ;  /* 0x00000003ff000219 */ /* 0x002fc80000011602 */
[--C-:B------:R-:W-:Y:S01]  /*1e790*/  @!P4 SHF.R.S32.HI R3, RZ, 0x1f, R0.reuse ;  /* 0x0000001fff03c819 */ /* 0x100fe20000011400 */
[----:B------:R-:W-:Y:S02]  /*1e7a0*/  @!P4 IMAD.MOV.U32 R2, RZ, RZ, R0 ;  /* 0x000000ffff02c224 */ /* 0x000fe400078e0000 */
[-C--:B----4-:R-:W-:Y:S02]  /*1e7b0*/  @!P4 IMAD R8, R8, R4.reuse, RZ ;  /* 0x000000040808c224 */ /* 0x090fe400078e02ff */
[----:B------:R-:W-:-:S04]  /*1e7c0*/  @!P4 IMAD.WIDE.U32 R2, R32, R4, R2 ;  /* 0x000000042002c225 */ /* 0x000fc800078e0002 */
[----:B------:R-:W-:Y:S02]  /*1e7d0*/  @!P4 IMAD R8, R32, R5, R8 ;  /* 0x000000052008c224 */ /* 0x000fe400078e0208 */
[----:B------:R-:W0:Y:S01]  /*1e7e0*/  @!P4 LDC.64 R4, c[0x0][0x418] ;  /* 0x00010600ff04cb82 */ /* 0x000e220000000a00 */
[----:B------:R-:W-:Y:S02]  /*1e7f0*/  IMAD.MOV R0, RZ, RZ, -R0 ;  /* 0x000000ffff007224 */ /* 0x000fe400078e0a00 */
[----:B------:R-:W-:Y:S02]  /*1e800*/  @!P4 IMAD.IADD R3, R8, 0x1, R3 ;  /* 0x000000010803c824 */ /* 0x000fe400078e0203 */
[----:B------:R-:W-:Y:S01]  /*1e810*/  IMAD R9, R7, R0, R9 ;  /* 0x0000000007097224 */ /* 0x000fe200078e0209 */
[----:B------:R-:W-:Y:S02]  /*1e820*/  MOV R0, RZ ;  /* 0x000000ff00007202 */ /* 0x000fe40000000f00 */
[----:B0-----:R-:W-:-:S04]  /*1e830*/  @!P4 LEA R4, P0, R2, R4, 0x2 ;  /* 0x000000040204c211 */ /* 0x001fc800078010ff */
[----:B------:R-:W-:-:S05]  /*1e840*/  @!P4 LEA.HI.X R5, R2, R5, R3, 0x2, P0 ;  /* 0x000000050205c211 */ /* 0x000fca00000f1403 */
[----:B------:R0:W5:Y:S01]  /*1e850*/  @!P4 LDG.E R0, desc[UR56][R4.64] ;  /* 0x000000380400c981 */ /* 0x000162000c1e1900 */
[----:B--2---:R-:W-:Y:S02]  /*1e860*/  ISETP.NE.AND P4, PT, R11, 0x3, PT ;  /* 0x000000030b00780c */ /* 0x004fe40003f85270 */
[----:B------:R-:W-:-:S04]  /*1e870*/  ISETP.NE.AND P0, PT, R26, 0x2, PT ;  /* 0x000000021a00780c */ /* 0x000fc80003f05270 */
[----:B------:R-:W-:Y:S02]  /*1e880*/  SEL R28, RZ, 0x1, P0 ;  /* 0x00000001ff1c7807 */ /* 0x000fe40000000000 */
[----:B------:R-:W-:Y:S02]  /*1e890*/  SEL R26, R26, RZ, P0 ;  /* 0x000000ff1a1a7207 */ /* 0x000fe40000000000 */
[----:B------:R-:W-:-:S03]  /*1e8a0*/  LOP3.LUT R28, R17, R28, RZ, 0x3c, !PT ;  /* 0x0000001c111c7212 */ /* 0x000fc600078e3cff */
[----:B0-----:R-:W-:Y:S05]  /*1e8b0*/  @!P4 BRA `(.L_x_4036) ;  /* 0x000000000004c947 */ /* 0x001fea0003800000 */
[----:B------:R-:W-:Y:S01]  /*1e8c0*/  BPT.TRAP 0x1 ;  /* 0x000000040000795c */ /* 0x000fe20000300000 */
.L_x_4036:
[----:B------:R-:W-:Y:S01]  /*1e8d0*/  IMAD R7, R26, 0x8, R22 ;  /* 0x000000081a077824 */ /* 0x000fe200078e0216 */
[----:B------:R-:W-:Y:S01]  /*1e8e0*/  SHF.L.U32 R2, R28, 0x1f, RZ ;  /* 0x0000001f1c027819 */ /* 0x000fe200000006ff */
[----:B------:R-:W-:Y:S03]  /*1e8f0*/  BSSY B1, `(.L_x_4037) ;  /* 0x0000003000017945 */ /* 0x000fe60003800000 */
[----:B------:R-:W0:Y:S02]  /*1e900*/  SYNCS.PHASECHK.TRANS64.TRYWAIT P0, [R7+URZ+0x30840], R2 ;  /* 0x03084002070075a7 */ /* 0x000e24000800017f */
[----:B0-----:R-:W-:Y:S05]  /*1e910*/  @!P0 BRA `(.L_x_4038) ;  /* 0x0000004800048947 */ /* 0x001fea0003800000 */
.L_x_4170:
[----:B------:R-:W-:Y:S05]  /*1e920*/  BSYNC B1 ;  /* 0x0000000000017941 */ /* 0x000fea0003800000 */
.L_x_4037:
[----:B------:R-:W2:Y:S01]  /*1e930*/  LDL R3, [R1] ;  /* 0x0000000001037983 */ /* 0x000ea20000100800 */
[----:B------:R-:W-:Y:S01]  /*1e940*/  SHF.R.S32.HI R20, RZ, 0x1f, R9 ;  /* 0x0000001fff147819 */ /* 0x000fe20000011409 */
[----:B------:R-:W-:Y:S01]  /*1e950*/  ULDC.64 UR4, c[0x0][0x300] ;  /* 0x0000c00000047ab9 */ /* 0x000fe20000000a00 */
[----:B-----5:R-:W-:Y:S01]  /*1e960*/  SHF.R.S32.HI R21, RZ, 0x1f, R0 ;  /* 0x0000001fff157819 */ /* 0x020fe20000011400 */
[----:B------:R-:W-:Y:S02]  /*1e970*/  IMAD R5, R26, 0x4800, R37 ;  /* 0x000048001a057824 */ /* 0x000fe400078e0225 */
[----:B------:R-:W-:-:S04]  /*1e980*/  IMAD R4, R20, UR4, RZ ;  /* 0x0000000414047c24 */ /* 0x000fc8000f8e02ff */
[----:B------:R-:W-:Y:S01]  /*1e990*/  IMAD R4, R9, UR5, R4 ;  /* 0x0000000509047c24 */ /* 0x000fe2000f8e0204 */
[C---:B--2---:R-:W-:Y:S02]  /*1e9a0*/  LOP3.LUT P5, RZ, R3.reuse, 0x2, RZ, 0xc0, !PT ;  /* 0x0000000203ff7812 */ /* 0x044fe400078ac0ff */
[----:B------:R-:W-:Y:S01]  /*1e9b0*/  LOP3.LUT P4, RZ, R3, 0x1, RZ, 0xc0, !PT ;  /* 0x0000000103ff7812 */ /* 0x000fe2000788c0ff */
[----:B0-----:R-:W-:Y:S01]  /*1e9c0*/  IMAD.WIDE.U32 R2, R9, UR4, RZ ;  /* 0x0000000409027c25 */ /* 0x001fe2000f8e00ff */
        /* <DEDUP_REMOVED lines=16> */
[----:B------:R-:W2:Y:S01]  /*1ead0*/  LDL R3, [R1] ;  /* 0x0000000001037983 */ /* 0x000ea20000100800 */
[----:B------:R-:W-:Y:S02]  /*1eae0*/  IMAD.SHL.U32 R4, R33, 0x2, RZ ;  /* 0x0000000221047824 */ /* 0x000fe400078e00ff */
[----:B------:R-:W-:Y:S01]  /*1eaf0*/  IMAD R5, R5, 0x2, R22 ;  /* 0x0000000205057824 */ /* 0x000fe200078e0216 */
[----:B------:R-:W0:Y:S04]  /*1eb00*/  SHFL.IDX PT, R2, R8, RZ, 0x181f ;  /* 0x00181fff08027589 */ /* 0x000e2800000e0000 */
[----:B------:R-:W-:Y:S01]  /*1eb10*/  SHFL.IDX PT, R34, R6, 0x2, 0x181f ;  /* 0x00581f0006227f89 */ /* 0x000fe200000e0000 */
[----:B0-----:R-:W-:Y:S02]  /*1eb20*/  IADD3 R2, P0, R2, R4, RZ ;  /* 0x0000000402027210 */ /* 0x001fe40007f1e0ff */
[----:B--2---:R-:W-:-:S02]  /*1eb30*/  LOP3.LUT P6, RZ, R3, 0x4, RZ, 0xc0, !PT ;  /* 0x0000000403ff7812 */ /* 0x004fc400078cc0ff */
[----:B------:R-:W0:Y:S02]  /*1eb40*/  SHFL.IDX PT, R3, R6, RZ, 0x181f ;  /* 0x00181fff06037589 */ /* 0x000e2400000e0000 */
[----:B0-----:R-:W-:-:S09]  /*1eb50*/  IMAD.X R3, RZ, RZ, R3, P0 ;  /* 0x000000ffff037224 */ /* 0x001fd200000e0603 */
        /* <DEDUP_REMOVED lines=23> */
[----:B------:R0:W-:Y:S04]  /*1ecd0*/  LDGSTS.E.BYPASS.LTC128B.128 [R5+0x25c00], desc[UR56][R2.64+0x100], !P4 ;  /* 0x25c0010002057fae */ /* 0x0001e8000e101d78 */
[----:B0-----:R-:W0:Y:S02]  /*1ece0*/  SHFL.IDX PT, R2, R8, 0x4, 0x181f ;  /* 0x00981f0008027f89 */ /* 0x001e2400000e0000 */
[----:B0-----:R-:W-:-:S05]  /*1ecf0*/  IADD3 R2, P0, R2, R4, RZ ;  /* 0x0000000402027210 */ /* 0x001fca0007f1e0ff */
[----:B------:R-:W-:Y:S02]  /*1ed00*/  IMAD.X R3, RZ, RZ, R34, P0 ;  /* 0x000000ffff037224 */ /* 0x000fe400000e0622 */
[----:B------:R0:W1:Y:S04]  /*1ed10*/  SHFL.IDX PT, R34, R6, 0x5, 0x181f ;  /* 0x00b81f0006227f89 */ /* 0x00006800000e0000 */
[----:B------:R-:W-:Y:S04]  /*1ed20*/  LDGSTS.E.BYPASS.LTC128B.128 [R5+0x20400], desc[UR56][R2.64], !P6 ;  /* 0x2040000002057fae */ /* 0x000fe8000f101d78 */
[----:B------:R-:W-:Y:S04]  /*1ed30*/  LDGSTS.E.BYPASS.LTC128B.128 [R5+0x23400], desc[UR56][R2.64+0x80], !P5 ;  /* 0x2340008002057fae */ /* 0x000fe8000e901d78 */
[----:B------:R2:W-:Y:S04]  /*1ed40*/  LDGSTS.E.BYPASS.LTC128B.128 [R5+0x26400], desc[UR56][R2.64+0x100], !P4 ;  /* 0x2640010002057fae */ /* 0x0005e8000e101d78 */
[----:B-12---:R0:W2:Y:S02]  /*1ed50*/  SHFL.IDX PT, R2, R8, 0x5, 0x181f ;  /* 0x00b81f0008027f89 */ /* 0x0060a400000e0000 */
.L_x_4184:
[----:B------:R-:W3:Y:S01]  /*1ed60*/  LDL R3, [R1] ;  /* 0x0000000001037983 */ /* 0x000ee20000100800 */
[----:B--2---:R-:W-:Y:S02]  /*1ed70*/  IADD3 R2, P0, R2, R4, RZ ;  /* 0x0000000402027210 */ /* 0x004fe40007f1e0ff */
[----:B---3--:R-:W-:-:S03]  /*1ed80*/  LOP3.LUT P6, RZ, R3, 0x4, RZ, 0xc0, !PT ;  /* 0x0000000403ff7812 */ /* 0x008fc600078cc0ff */
[----:B------:R-:W-:Y:S01]  /*1ed90*/  IMAD.X R3, RZ, RZ, R34, P0 ;  /* 0x000000ffff037224 */ /* 0x000fe200000e0622 */
[----:B------:R-:W-:-:S09]  /*1eda0*/  PLOP3.LUT P0, PT, PT, PT, PT, 0x80, 0x0 ;  /* 0x000000000000781c */ /* 0x000fd20003f0f070 */
[----:B------:R-:W-:Y:S01]  /*1edb0*/  @!PT LDS RZ, [RZ] ;  /* 0x00000000fffff984 */ /* 0x000fe20000000800 */
[----:B------:R-:W-:Y:S01]  /*1edc0*/  @!PT LDS RZ, [RZ] ;  /* 0x00000000fffff984 */ /* 0x000fe20000000800 */
[----:B------:R-:W-:Y:S01]  /*1edd0*/  @!PT LDS RZ, [RZ] ;  /* 0x00000000fffff984 */ /* 0x000fe20000000800 */
[----:B------:R1:W-:Y:S04]  /*1ede0*/  LDGSTS.E.BYPASS.LTC128B.128 [R5+0x20c00], desc[UR56][R2.64], !P6 ;  /* 0x20c0000002057fae */ /* 0x0003e8000f101d78 */
[----:B------:R1:W-:Y:S04]  /*1edf0*/  LDGSTS.E.BYPASS.LTC128B.128 [R5+0x23c00], desc[UR56][R2.64+0x80], !P5 ;  /* 0x23c0008002057fae */ /* 0x0003e8000e901d78 */
[----:B------:R1:W-:Y:S01]  /*1ee00*/  LDGSTS.E.BYPASS.LTC128B.128 [R5+0x26c00], desc[UR56][R2.64+0x100], !P4 ;  /* 0x26c0010002057fae */ /* 0x0003e2000e101d78 */
[----:B------:R-:W-:Y:S01]  /*1ee10*/  NOP ;  /* 0x0000000000007918 */ /* 0x000fe20000000000 */
.L_x_4040:
        /* <DEDUP_REMOVED lines=11> */
.L_x_4041:
[----:B------:R1:W-:Y:S01]  /*1eed0*/  SYNCS.ARRIVE.TRANS64.A1T0 RZ, [R7+URZ+0x30830], RZ ;  /* 0x030830ff07ff79a7 */ /* 0x0003e2000810003f */
[----:B------:R-:W-:Y:S05]  /*1eee0*/  @!P5 BRA `(.L_x_4042) ;  /* 0x000000000004d947 */ /* 0x000fea0003800000 */
[----:B------:R-:W-:Y:S01]  /*1eef0*/  BPT.TRAP 0x1 ;  /* 0x000000040000795c */ /* 0x000fe20000300000 */
.L_x_4042:
[----:B------:R-:W-:Y:S01]  /*1ef00*/  SHF.L.U32 R2, R17, 0x1f, RZ ;  /* 0x0000001f11027819 */ /* 0x000fe200000006ff */
[----:B0-----:R-:W-:Y:S01]  /*1ef10*/  IMAD R6, R10, 0x8, R22 ;  /* 0x000000080a067824 */ /* 0x001fe200078e0216 */
[----:B------:R-:W-:Y:S03]  /*1ef20*/  BSSY B1, `(.L_x_4043) ;  /* 0x0000003000017945 */ /* 0x000fe60003800000 */
[----:B------:R-:W0:Y:S02]  /*1ef30*/  SYNCS.PHASECHK.TRANS64.TRYWAIT P0, [R6+URZ+0x30860], R2 ;  /* 0x03086002060075a7 */ /* 0x000e24000800017f */
[----:B0-----:R-:W-:Y:S05]  /*1ef40*/  @!P0 BRA `(.L_x_4044) ;  /* 0x0000004800888947 */ /* 0x001fea0003800000 */
.L_x_4185:
[----:B------:R-:W-:Y:S05]  /*1ef50*/  BSYNC B1 ;  /* 0x0000000000017941 */ /* 0x000fea0003800000 */
.L_x_4043:
[----:B------:R-:W1:Y:S01]  /*1ef60*/  LDL R5, [R1+0x8] ;  /* 0x0000080001057983 */ /* 0x000e620000100800 */
[----:B------:R-:W2:Y:S01]  /*1ef70*/  S2R R3, SR_TID.X ;  /* 0x0000000000037919 */ /* 0x000ea20000002100 */
[----:B------:R-:W-:Y:S01]  /*1ef80*/  UMOV UR4, 0xffffffff ;  /* 0xffffffff00047882 */ /* 0x000fe20000000000 */
[----:B--2---:R-:W-:-:S04]  /*1ef90*/  LOP3.LUT R3, R3, 0x7f, RZ, 0xc0, !PT ;  /* 0x0000007f03037812 */ /* 0x004fc800078ec0ff */
[----:B------:R-:W-:Y:S01]  /*1efa0*/  SHF.R.U32.HI R3, RZ, 0x3, R3 ;  /* 0x00000003ff037819 */ /* 0x000fe20000011603 */
[----:B-1----:R-:W-:Y:S02]  /*1efb0*/  IMAD R7, R30, -0x60, R5 ;  /* 0xffffffa01e077824 */ /* 0x002fe400078e0205 */
[----:B------:R-:W-:Y:S02]  /*1efc0*/  IMAD R5, R10, 0x4800, R37 ;  /* 0x000048000a057824 */ /* 0x000fe400078e0225 */
[----:B------:R-:W-:Y:S01]  /*1efd0*/  IMAD.IADD R7, R7, 0x1, -R3 ;  /* 0x0000000107077824 */ /* 0x000fe200078e0a03 */
[----:B------:R-:W-:Y:S06]  /*1efe0*/  BRA.DIV UR4, `(.L_x_4045) ;  /* 0x0000004a04747947 */ /* 0x000fec000b800000 */
[----:B0-----:R-:W0:Y:S01]  /*1eff0*/  SHFL.IDX PT, R2, R23, RZ, 0x181f ;  /* 0x00181fff17027589 */ /* 0x001e2200000e0000 */
        /* <DEDUP_REMOVED lines=52> */
.L_x_4199:
        /* <DEDUP_REMOVED lines=31> */
.L_x_4046:
        /* <DEDUP_REMOVED lines=11> */
.L_x_4047:
[C---:B------:R-:W-:Y:S01]  /*1f5e0*/  ISETP.GT.AND P0, PT, R25.reuse, RZ, PT ;  /* 0x000000ff1900720c */ /* 0x040fe20003f04270 */
[----:B------:R0:W-:Y:S01]  /*1f5f0*/  SYNCS.ARRIVE.TRANS64.A1T0 RZ, [R6+URZ+0x30850], RZ ;  /* 0x030850ff06ff79a7 */ /* 0x0001e2000810003f */
[----:B------:R-:W-:Y:S02]  /*1f600*/  IMAD.MOV.U32 R17, RZ, RZ, R28 ;  /* 0x000000ffff117224 */ /* 0x000fe400078e001c */
[----:B------:R-:W-:Y:S02]  /*1f610*/  IMAD.MOV.U32 R10, RZ, RZ, R26 ;  /* 0x000000ffff0a7224 */ /* 0x000fe400078e001a */
[----:B------:R-:W-:Y:S02]  /*1f620*/  IMAD.MOV.U32 R30, RZ, RZ, R25 ;  /* 0x000000ffff1e7224 */ /* 0x000fe400078e0019 */
[----:B0-----:R-:W-:-:S05]  /*1f630*/  VIADD R6, R25, 0xffffffff ;  /* 0xffffffff19067836 */ /* 0x001fca0000000000 */
[----:B------:R-:W-:Y:S05]  /*1f640*/  @P0 BRA `(.L_x_4048) ;  /* 0xffffffec00f40947 */ /* 0x000fea000383ffff */
.L_x_4035:
[----:B------:R-:W-:Y:S05]  /*1f650*/  BSYNC B0 ;  /* 0x0000000000007941 */ /* 0x000fea0003800000 */
.L_x_4034:
        /* <DEDUP_REMOVED lines=17> */
.L_x_4050:
[----:B------:R-:W-:Y:S05]  /*1f770*/  BSYNC B0 ;  /* 0x0000000000007941 */ /* 0x000fea0003800000 */
.L_x_4049:
[----:B------:R-:W3:Y:S02]  /*1f780*/  LDL R0, [R1+0x38] ;  /* 0x0000380001007983 */ /* 0x000ee40000100800 */
[----:B---3--:R-:W-:-:S13]  /*1f790*/  ISETP.NE.AND P0, PT, R0, 0x3, PT ;  /* 0x000000030000780c */ /* 0x008fda0003f05270 */
[----:B------:R-:W-:Y:S05]  /*1f7a0*/  @!P0 BRA `(.L_x_4051) ;  /* 0x0000000000048947 */ /* 0x000fea0003800000 */
[----:B------:R-:W-:Y:S01]  /*1f7b0*/  BPT.TRAP 0x1 ;  /* 0x000000040000795c */ /* 0x000fe20000300000 */
.L_x_4051:
[----:B------:R-:W3:Y:S01]  /*1f7c0*/  LDL.LU R2, [R1+0x8] ;  /* 0x0000080001027983 */ /* 0x000ee20000300800 */
[----:B------:R-:W-:Y:S01]  /*1f7d0*/  IMAD R0, R26, 0x8, R22 ;  /* 0x000000081a007824 */ /* 0x000fe200078e0216 */
[----:B0-----:R-:W-:Y:S01]  /*1f7e0*/  SHF.L.U32 R3, R28, 0x1f, RZ ;  /* 0x0000001f1c037819 */ /* 0x001fe200000006ff */
[----:B------:R-:W-:Y:S03]  /*1f7f0*/  BSSY B0, `(.L_x_4052) ;  /* 0x0000004000007945 */ /* 0x000fe60003800000 */
[----:B------:R-:W0:Y:S01]  /*1f800*/  SYNCS.PHASECHK.TRANS64.TRYWAIT P0, [R0+URZ+0x30860], R3 ;  /* 0x03086003000075a7 */ /* 0x000e22000800017f */
[----:B---3--:R-:W-:Y:S01]  /*1f810*/  IMAD R6, R25, -0x60, R2 ;  /* 0xffffffa019067824 */ /* 0x008fe200078e0202 */
[----:B0-----:R-:W-:Y:S06]  /*1f820*/  @!P0 BRA `(.L_x_4053) ;  /* 0x0000004800748947 */ /* 0x001fec0003800000 */
.L_x_4200:
[----:B------:R-:W-:Y:S05]  /*1f830*/  BSYNC B0 ;  /* 0x0000000000007941 */ /* 0x000fea0003800000 */
.L_x_4052:
        /* <DEDUP_REMOVED lines=9> */
[C---:B------:R-:W-:Y:S01]  /*1f8d0*/  IMAD.SHL.U32 R5, R33.reuse, 0x2, RZ ;  /* 0x0000000221057824 */ /* 0x040fe200078e00ff */
[----:B------:R-:W-:Y:S01]  /*1f8e0*/  ISETP.GE.AND P2, PT, R33, UR4, PT ;  /* 0x0000000421007c0c */ /* 0x000fe2000bf46270 */
[----:B0-----:R-:W0:Y:S01]  /*1f8f0*/  SHFL.IDX PT, R3, R24, RZ, 0x181f ;  /* 0x00181fff18037589 */ /* 0x001e2200000e0000 */
[----:B------:R-:W-:Y:S02]  /*1f900*/  LEA R4, R7, R22, 0x1 ;  /* 0x0000001607047211 */ /* 0x000fe400078e08ff */
[----:B------:R-:W-:Y:S01]  /*1f910*/  ISETP.LT.OR P4, PT, R6, 0x1, P2 ;  /* 0x000000010600780c */ /* 0x000fe20001781670 */
[----:B------:R-:W-:Y:S01]  /*1f920*/  SHFL.IDX PT, R7, R24, 0x1, 0x181f ;  /* 0x00381f0018077f89 */ /* 0x000fe200000e0000 */
[----:B------:R-:W-:-:S04]  /*1f930*/  ISETP.GE.AND P1, PT, R36, UR4, PT ;  /* 0x0000000424007c0c */ /* 0x000fc8000bf26270 */
[----:B------:R-:W-:Y:S02]  /*1f940*/  ISETP.LT.OR P3, PT, R6, 0x1, P1 ;  /* 0x000000010600780c */ /* 0x000fe40000f61670 */
        /* <DEDUP_REMOVED lines=35> */
[----:B------:R-:W-:-:S03]  /*1fb80*/  ISETP.LT.OR P4, PT, R6, 0x31, P0 ;  /* 0x000000310600780c */ /* 0x000fc60000781670 */
[----:B------:R-:W2:Y:S04]  /*1fb90*/  SHFL.IDX PT, R24, R24, 0x5, 0x181f ;  /* 0x00b81f0018187f89 */ /* 0x000ea800000e0000 */
[----:B------:R-:W-:Y:S06]  /*1fba0*/  LDGSTS.E.BYPASS.LTC128B.128 [R4+0x4c00], desc[UR56][R2.64+0x80], !P3 ;  /* 0x04c0008002047fae */ /* 0x000fec000d901d78 */
        /* <DEDUP_REMOVED lines=10> */
.L_x_4214:
        /* <DEDUP_REMOVED lines=13> */
.L_x_4055:
[----:B------:R-:W-:Y:S02]  /*1fd20*/  PLOP3.LUT P1, PT, P1, P0, PT, 0xa2, 0x0 ;  /* 0x000000000000781c */ /* 0x000fe40000f21472 */
[----:B------:R-:W-:-:S08]  /*1fd30*/  @P0 R2UR P1, UR4, R0 ;  /* 0x00000000000402ca */ /* 0x000fd00000020000 */
[----:B------:R-:W-:-:S05]  /*1fd40*/  @P0 PLOP3.LUT P0, PT, P1, PT, PT, 0x80, 0x0 ;  /* 0x000000000000081c */ /* 0x000fca0000f0f070 */
[----:B------:R-:W-:Y:S01]  /*1fd50*/  @!P1 SYNCS.ARRIVE.TRANS64.RED.A0T1 RZ, [UR4+0x30850], RZ ;  /* 0x030850ffffff99a7 */ /* 0x000fe20008200404 */
[----:B------:R-:W-:Y:S07]  /*1fd60*/  @!P1 ARRIVES.LDGSTSBAR.64.TRANSCNT [UR4+0x30850] ;  /* 0x03085000ff0099b0 */ /* 0x000fee0008000a84 */
[----:B------:R-:W-:Y:S05]  /*1fd70*/  @P0 BRA.U.ANY `(.L_x_4055) ;  /* 0xfffffffd00e80947 */ /* 0x000fea000393ffff */
[----:B------:R-:W-:Y:S01]  /*1fd80*/  NOP ;  /* 0x0000000000007918 */ /* 0x000fe20000000000 */
[----:B0-----:R-:W2:Y:S02]  /*1fd90*/  LDL.LU R2, [R1+0x38] ;  /* 0x0000380001027983 */ /* 0x001ea40000300800 */
[----:B--2---:R-:W-:-:S13]  /*1fda0*/  ISETP.NE.AND P2, PT, R2, 0x3, PT ;  /* 0x000000030200780c */ /* 0x004fda0003f45270 */
[----:B------:R-:W-:Y:S05]  /*1fdb0*/  @!P2 BRA `(.L_x_4056) ;  /* 0x000000000004a947 */ /* 0x000fea0003800000 */
[----:B------:R-:W-:Y:S01]  /*1fdc0*/  BPT.TRAP 0x1 ;  /* 0x000000040000795c */ /* 0x000fe20000300000 */
.L_x_4056:
[----:B------:R1:W-:Y:S01]  /*1fdd0*/  SYNCS.ARRIVE.TRANS64.A1T0 RZ, [R0+URZ+0x30850], RZ ;  /* 0x030850ff00ff79a7 */ /* 0x0003e2000810003f */
[----:B------:R-:W-:-:S05]  /*1fde0*/  VIADD R26, R26, 0x1 ;  /* 0x000000011a1a7836 */ /* 0x000fca0000000000 */
[----:B------:R-:W-:-:S04]  /*1fdf0*/  ISETP.NE.AND P0, PT, R26, 0x2, PT ;  /* 0x000000021a00780c */ /* 0x000fc80003f05270 */
[----:B------:R-:W-:Y:S02]  /*1fe00*/  SEL R3, RZ, 0x1, P0 ;  /* 0x00000001ff037807 */ /* 0x000fe40000000000 */
[----:B------:R-:W-:Y:S02]  /*1fe10*/  SEL R26, R26, RZ, P0 ;  /* 0x000000ff1a1a7207 */ /* 0x000fe40000000000 */
[----:B-1----:R-:W-:-:S07]  /*1fe20*/  LOP3.LUT R28, R28, R3, RZ, 0x3c, !PT ;  /* 0x000000031c1c7212 */ /* 0x002fce00078e3cff */
.L_x_4013:
[----:B------:R-:W-:Y:S05]  /*1fe30*/  BSYNC B7 ;  /* 0x0000000000077941 */ /* 0x000fea0003800000 */
.L_x_4011:
[----:B------:R-:W2:Y:S02]  /*1fe40*/  LDL R0, [R1] ;  /* 0x0000000001007983 */ /* 0x000ea40000100800 */
[----:B--2---:R-:W-:-:S13]  /*1fe50*/  LOP3.LUT P0, RZ, R0, 0x20, RZ, 0xc0, !PT ;  /* 0x0000002000ff7812 */ /* 0x004fda000780c0ff */
        /* <DEDUP_REMOVED lines=10> */
.L_x_4057:
[----:B------:R-:W1:Y:S01]  /*1ff00*/  S2R R8, SR_TID.X ;  /* 0x0000000000087919 */ /* 0x000e620000002100 */
[----:B------:R-:W-:Y:S01]  /*1ff10*/  UMOV UR4, 0xffffffff ;  /* 0xffffffff00047882 */ /* 0x000fe20000000000 */
[----:B-1----:R-:W-:-:S04]  /*1ff20*/  LOP3.LUT R8, R8, 0x1f, RZ, 0xc0, !PT ;  /* 0x0000001f08087812 */ /* 0x002fc800078ec0ff */
[----:B------:R-:W-:Y:S01]  /*1ff30*/  ISETP.NE.AND P0, PT, R8, 0x1f, PT ;  /* 0x0000001f0800780c */ /* 0x000fe20003f05270 */
[----:B------:R-:W-:-:S12]  /*1ff40*/  BRA.DIV UR4, `(.L_x_4059) ;  /* 0x0000004a04c47947 */ /* 0x000fd8000b800000 */
[----:B0-----:R-:W-:Y:S01]  /*1ff50*/  IMAD.IADD R5, R19, 0x1, R8 ;  /* 0x0000000113057824 */ /* 0x001fe200078e0208 */
        /* <DEDUP_REMOVED lines=30> */
.L_x_4224:
[----:B------:R-:W-:Y:S02]  /*20140*/  ULDC UR4, c[0x0][0xc38] ;  /* 0x00030e0000047ab9 */ /* 0x000fe40000000800 */
[----:B------:R-:W-:-:S04]  /*20150*/  IMAD.U32 R7, RZ, RZ, UR4 ;  /* 0x00000004ff077e24 */ /* 0x000fc8000f8e00ff */
[----:B-1----:R-:W-:-:S04]  /*20160*/  IMAD R3, R14, R7, RZ ;  /* 0x000000070e037224 */ /* 0x002fc800078e02ff */
[----:B------:R-:W-:-:S05]  /*20170*/  IMAD.IADD R8, R0, 0x1, R3 ;  /* 0x0000000100087824 */ /* 0x000fca00078e0203 */
[----:B------:R-:W-:-:S13]  /*20180*/  ISETP.GT.AND P6, PT, R8, R5, PT ;  /* 0x000000050800720c */ /* 0x000fda0003fc4270 */
[----:B------:R-:W-:Y:S05]  /*20190*/  @P6 BRA `(.L_x_4060) ;  /* 0x00000000009c6947 */ /* 0x000fea0003800000 */
.L_x_4065:
        /* <DEDUP_REMOVED lines=14> */
.L_x_4063:
[----:B------:R-:W-:Y:S05]  /*20280*/  BSYNC B0 ;  /* 0x0000000000007941 */ /* 0x000fea0003800000 */
.L_x_4062:
[----:B------:R-:W-:-:S03]  /*20290*/  UMOV UR4, 0xffffffff ;  /* 0xffffffff00047882 */ /* 0x000fc60000000000 */
[----:B------:R-:W-:Y:S05]  /*202a0*/  BRA.DIV UR4, `(.L_x_4064) ;  /* 0x0000004e04107947 */ /* 0x000fea000b800000 */
[----:B-----5:R-:W2:Y:S02]  /*202b0*/  SHFL.UP PT, R14, R4, 0x1, RZ ;  /* 0x04200000040e7989 */ /* 0x020ea400000e00ff */
[----:B--2---:R-:W-:-:S04]  /*202c0*/  SEL R13, R14, RZ, P1 ;  /* 0x000000ff0e0d7207 */ /* 0x004fc80000800000 */
[----:B------:R-:W-:-:S05]  /*202d0*/  IADD3 R13, R4, R13, RZ ;  /* 0x0000000d040d7210 */ /* 0x000fca0007ffe0ff */
[----:B------:R-:W2:Y:S02]  /*202e0*/  SHFL.UP PT, R14, R13, 0x2, RZ ;  /* 0x044000000d0e7989 */ /* 0x000ea400000e00ff */
        /* <DEDUP_REMOVED lines=12> */
.L_x_4232:
[----:B------:R-:W-:Y:S02]  /*203b0*/  ULDC UR4, c[0x0][0xc38] ;  /* 0x00030e0000047ab9 */ /* 0x000fe40000000800 */
[----:B------:R-:W-:-:S04]  /*203c0*/  IMAD.U32 R7, RZ, RZ, UR4 ;  /* 0x00000004ff077e24 */ /* 0x000fc8000f8e00ff */
[----:B-1----:R-:W-:-:S04]  /*203d0*/  IMAD R3, R14, R7, RZ ;  /* 0x000000070e037224 */ /* 0x002fc800078e02ff */
[----:B------:R-:W-:-:S05]  /*203e0*/  IMAD.IADD R8, R3, 0x1, R8 ;  /* 0x0000000103087824 */ /* 0x000fca00078e0208 */
[----:B------:R-:W-:-:S13]  /*203f0*/  ISETP.GT.AND P6, PT, R8, R5, PT ;  /* 0x000000050800720c */ /* 0x000fda0003fc4270 */
[----:B------:R-:W-:Y:S05]  /*20400*/  @!P6 BRA `(.L_x_4065) ;  /* 0xfffffffc0064e947 */ /* 0x000fea000383ffff */
.L_x_4060:
        /* <DEDUP_REMOVED lines=8> */
.L_x_4236:
[----:B------:R-:W-:Y:S01]  /*20490*/  ISETP.NE.AND P0, PT, R2, RZ, PT ;  /* 0x000000ff0200720c */ /* 0x000fe20003f05270 */
[----:B------:R-:W-:-:S12]  /*204a0*/  IMAD.MOV.U32 R14, RZ, RZ, RZ ;  /* 0x000000ffff0e7224 */ /* 0x000fd800078e00ff */
[----:B------:R-:W-:Y:S05]  /*204b0*/  @!P0 BRA `(.L_x_4067) ;  /* 0x0000000000108947 */ /* 0x000fea0003800000 */
[----:B------:R-:W-:Y:S01]  /*204c0*/  UMOV UR4, 0xffffffff ;  /* 0xffffffff00047882 */ /* 0x000fe20000000000 */
[----:B------:R-:W-:Y:S02]  /*204d0*/  VIADD R12, R0, 0xffffffff ;  /* 0xffffffff000c7836 */ /* 0x000fe40000000000 */
[----:B------:R-:W-:Y:S05]  /*204e0*/  BRA.DIV UR4, `(.L_x_4068) ;  /* 0x0000004e04847947 */ /* 0x000fea000b800000 */
[----:B------:R3:W4:Y:S02]  /*204f0*/  SHFL.IDX PT, R14, R6, R12, 0x1f ;  /* 0x00001f0c060e7589 */ /* 0x00072400000e0000 */
.L_x_4067:
[----:B0-23--:R-:W-:Y:S01]  /*20500*/  IABS R6, R4 ;  /* 0x0000000400067213 */ /* 0x00dfe20000000000 */
[----:B----4-:R-:W-:Y:S02]  /*20510*/  IMAD R16, R14, R7, R8 ;  /* 0x000000070e107224 */ /* 0x010fe400078e0208 */
[----:B------:R-:W-:Y:S01]  /*20520*/  IMAD.IADD R19, R0, 0x1, R19 ;  /* 0x0000000100137824 */ /* 0x000fe200078e0213 */
[----:B------:R-:W0:Y:S08]  /*20530*/  I2F.RP R9, R6 ;  /* 0x0000000600097306 */ /* 0x000e300000209400 */
[----:B0-----:R-:W0:Y:S02]  /*20540*/  MUFU.RCP R9, R9 ;  /* 0x0000000900097308 */ /* 0x001e240000001000 */
[----:B0-----:R-:W-:-:S06]  /*20550*/  VIADD R2, R9, 0xffffffe ;  /* 0x0ffffffe09027836 */ /* 0x001fcc0000000000 */
[----:B------:R0:W2:Y:S02]  /*20560*/  F2I.FTZ.U32.TRUNC.NTZ R3, R2 ;  /* 0x0000000200037305 */ /* 0x0000a4000021f000 */
[----:B0-----:R-:W-:Y:S01]  /*20570*/  IMAD.MOV.U32 R2, RZ, RZ, RZ ;  /* 0x000000ffff027224 */ /* 0x001fe200078e00ff */
[----:B--2---:R-:W-:-:S05]  /*20580*/  IADD3 R7, RZ, -R3, RZ ;  /* 0x80000003ff077210 */ /* 0x004fca0007ffe0ff */
        /* <DEDUP_REMOVED lines=22> */
.L_x_4061:
[----:B------:R-:W-:Y:S01]  /*206f0*/  UMOV UR4, URZ ;  /* 0x0000003f00047c82 */ /* 0x000fe20008000000 */
[----:B------:R-:W-:Y:S01]  /*20700*/  UMOV UR5, URZ ;  /* 0x0000003f00057c82 */ /* 0x000fe20008000000 */
[----:B------:R-:W-:Y:S01]  /*20710*/  ULDC UR6, c[0x0][0xc3c] ;  /* 0x00030f0000067ab9 */ /* 0x000fe20000000800 */
[----:B------:R-:W-:Y:S01]  /*20720*/  MOV R16, R5 ;  /* 0x0000000500107202 */ /* 0x000fe20000000f00 */
[----:B------:R-:W-:Y:S02]  /*20730*/  IMAD.U32 R17, RZ, RZ, UR4 ;  /* 0x00000004ff117e24 */ /* 0x000fe4000f8e00ff */
[----:B------:R-:W-:Y:S02]  /*20740*/  IMAD.U32 R18, RZ, RZ, UR5 ;  /* 0x00000005ff127e24 */ /* 0x000fe4000f8e00ff */
[----:B------:R-:W-:-:S07]  /*20750*/  IMAD.U32 R19, RZ, RZ, UR6 ;  /* 0x00000006ff137e24 */ /* 0x000fce000f8e00ff */
.L_x_4069:
        /* <DEDUP_REMOVED lines=10> */
.L_x_4058:
[----:B------:R-:W-:Y:S02]  /*20800*/  ULDC UR4, c[0x0][0xc3c] ;  /* 0x00030f0000047ab9 */ /* 0x000fe40000000800 */
[----:B-1----:R-:W-:-:S13]  /*20810*/  ISETP.GE.AND P0, PT, R19, UR4, PT ;  /* 0x0000000413007c0c */ /* 0x002fda000bf06270 */
[----:B------:R-:W-:Y:S05]  /*20820*/  @!P0 BRA `(.L_x_4070) ;  /* 0xffffffa000f48947 */ /* 0x000fea000383ffff */
[----:B------:R-:W-:Y:S05]  /*20830*/  BSYNC B8 ;  /* 0x0000000000087941 */ /* 0x000fea0003800000 */
.L_x_3967:
[----:B------:R-:W3:Y:S01]  /*20840*/  LDL.LU R0, [R1+0x28] ;  /* 0x0000280001007983 */ /* 0x000ee20000300800 */
[----:B------:R-:W-:Y:S01]  /*20850*/  BSSY B0, `(.L_x_4071) ;  /* 0x000000b000007945 */ /* 0x000fe20003800000 */
[----:B------:R-:W1:Y:S01]  /*20860*/  S2R R5, SR_CgaCtaId ;  /* 0x0000000000057919 */ /* 0x000e620000008800 */
[----:B---3--:R-:W-:-:S05]  /*20870*/  VIADD R0, R0, 0x1 ;  /* 0x0000000100007836 */ /* 0x008fca0000000000 */
[----:B--2---:R-:W-:-:S04]  /*20880*/  LEA.HI R2, R0, R0, RZ, 0x1 ;  /* 0x0000000000027211 */ /* 0x004fc800078f08ff */
[----:B0-----:R-:W-:Y:S02]  /*20890*/  LOP3.LUT R3, R2, 0xfffffffe, RZ, 0xc0, !PT ;  /* 0xfffffffe02037812 */ /* 0x001fe400078ec0ff */
[----:B------:R-:W-:-:S03]  /*208a0*/  MOV R2, 0x400 ;  /* 0x0000040000027802 */ /* 0x000fc60000000f00 */
[----:B------:R-:W-:Y:S01]  /*208b0*/  IMAD.IADD R0, R0, 0x1, -R3 ;  /* 0x0000000100007824 */ /* 0x000fe200078e0a03 */
[----:B-1----:R-:W-:-:S04]  /*208c0*/  LEA R7, R5, R2, 0x18 ;  /* 0x0000000205077211 */ /* 0x002fc800078ec0ff */
[----:B------:R-:W-:-:S04]  /*208d0*/  SHF.L.U32 R0, R0, 0x1f, RZ ;  /* 0x0000001f00007819 */ /* 0x000fc800000006ff */
[----:B------:R-:W0:Y:S02]  /*208e0*/  SYNCS.PHASECHK.TRANS64.TRYWAIT P0, [R7+URZ+0x30820], R0 ;  /* 0x03082000070075a7 */ /* 0x000e24000800017f */
[----:B0-----:R-:W-:Y:S05]  /*208f0*/  @!P0 BRA `(.L_x_4072) ;  /* 0x0000004800a48947 */ /* 0x001fea0003800000 */
.L_x_4239:
[----:B------:R-:W-:Y:S05]  /*20900*/  BSYNC B0 ;  /* 0x0000000000007941 */ /* 0x000fea0003800000 */
.L_x_4071:
[----:B------:R-:W-:-:S03]  /*20910*/  UMOV UR4, 0xffffffff ;  /* 0xffffffff00047882 */ /* 0x000fc60000000000 */
[----:B------:R-:W-:Y:S05]  /*20920*/  BRA.DIV UR4, `(.L_x_4073) ;  /* 0x0000004a04ac7947 */ /* 0x000fea000b800000 */
[----:B0-----:R-:W0:Y:S02]  /*20930*/  S2R R0, SR_TID.X ;  /* 0x0000000000007919 */ /* 0x001e240000002100 */
[----:B0-----:R-:W-:-:S04]  /*20940*/  SHF.R.U32.HI R0, RZ, 0x5, R0 ;  /* 0x00000005ff007819 */ /* 0x001fc80000011600 */
[----:B------:R-:W-:-:S05]  /*20950*/  LOP3.LUT R0, R0, 0x3, RZ, 0xc0, !PT ;  /* 0x0000000300007812 */ /* 0x000fca00078ec0ff */
[----:B------:R0:W1:Y:S02]  /*20960*/  SHFL.IDX PT, R14, R0, RZ, 0x1f ;  /* 0x00001fff000e7589 */ /* 0x00006400000e0000 */
.L_x_4242:
[----:B-1----:R-:W-:-:S13]  /*20970*/  ISETP.NE.AND P0, PT, R14, RZ, PT ;  /* 0x000000ff0e00720c */ /* 0x002fda0003f05270 */
[----:B------:R-:W-:Y:S05]  /*20980*/  @P0 BRA `(.L_x_3742) ;  /* 0x0000000000880947 */ /* 0x000fea0003800000 */
[----:B------:R-:W-:-:S03]  /*20990*/  UMOV UR4, 0xffffffff ;  /* 0xffffffff00047882 */ /* 0x000fc60000000000 */
[----:B------:R-:W-:Y:S05]  /*209a0*/  BRA.DIV UR4, `(.L_x_4074) ;  /* 0x0000004a04c07947 */ /* 0x000fea000b800000 */
[----:B------:R-:W-:-:S13]  /*209b0*/  ELECT P6, URZ, PT ;  /* 0x00000000003f782f */ /* 0x000fda00038c0000 */
.L_x_4245:
[----:B------:R-:W-:Y:S05]  /*209c0*/  @!P6 BRA `(.L_x_3742) ;  /* 0x000000000078e947 */ /* 0x000fea0003800000 */
[----:B------:R-:W-:-:S06]  /*209d0*/  ULOP3.LUT UR4, UR61, 0x2, URZ, 0xfc, !UPT ;  /* 0x000000023d047892 */ /* 0x000fcc000f8efc3f */
[----:B0-----:R-:W-:-:S05]  /*209e0*/  IMAD.U32 R0, RZ, RZ, UR4 ;  /* 0x00000004ff007e24 */ /* 0x001fca000f8e00ff */
[----:B------:R-:W-:-:S13]  /*209f0*/  ISETP.NE.AND P0, PT, R0, 0x3, PT ;  /* 0x000000030000780c */ /* 0x000fda0003f05270 */
[----:B------:R-:W-:Y:S05]  /*20a00*/  @!P0 BRA `(.L_x_4075) ;  /* 0x0000000000048947 */ /* 0x000fea0003800000 */
[----:B------:R-:W-:Y:S01]  /*20a10*/  BPT.TRAP 0x1 ;  /* 0x000000040000795c */ /* 0x000fe20000300000 */
.L_x_4075:
[----:B------:R-:W-:Y:S01]  /*20a20*/  IMAD R5, R26, 0x8, R7 ;  /* 0x000000081a057824 */ /* 0x000fe200078e0207 */
[----:B------:R-:W-:Y:S01]  /*20a30*/  SHF.L.U32 R0, R28, 0x1f, RZ ;  /* 0x0000001f1c007819 */ /* 0x000fe200000006ff */
[----:B------:R-:W-:-:S03]  /*20a40*/  VIADD R26, R26, 0x1 ;  /* 0x000000011a1a7836 */ /* 0x000fc60000000000 */
[----:B------:R-:W0:Y:S02]  /*20a50*/  SYNCS.PHASECHK.TRANS64.TRYWAIT P1, [R5+URZ+0x30840], R0 ;  /* 0x03084000050075a7 */ /* 0x000e24000802017f */
[----:B------:R-:W-:-:S04]  /*20a60*/  ISETP.NE.AND P2, PT, R26, 0x2, PT ;  /* 0x000000021a00780c */ /* 0x000fc80003f45270 */
[----:B------:R-:W-:Y:S01]  /*20a70*/  SEL R3, RZ, 0x1, P2 ;  /* 0x00000001ff037807 */ /* 0x000fe20001000000 */
[----:B0-----:R-:W-:Y:S08]  /*20a80*/  @!P1 BRA `(.L_x_4076) ;  /* 0x0000004800a89947 */ /* 0x001ff00003800000 */
.L_x_4246:
[----:B------:R-:W-:Y:S02]  /*20a90*/  SEL R26, R26, RZ, P2 ;  /* 0x000000ff1a1a7207 */ /* 0x000fe40001000000 */
[----:B------:R-:W-:Y:S01]  /*20aa0*/  LOP3.LUT R2, R28, R3, RZ, 0x3c, !PT ;  /* 0x000000031c027212 */ /* 0x000fe200078e3cff */
[----:B------:R-:W-:Y:S06]  /*20ab0*/  @!P0 BRA `(.L_x_4077) ;  /* 0x0000000000048947 */ /* 0x000fec0003800000 */
[----:B------:R-:W-:Y:S01]  /*20ac0*/  BPT.TRAP 0x1 ;  /* 0x000000040000795c */ /* 0x000fe20000300000 */
.L_x_4077:
[----:B------:R-:W-:Y:S01]  /*20ad0*/  IMAD R3, R26, 0x8, R7 ;  /* 0x000000081a037824 */ /* 0x000fe200078e0207 */
[----:B------:R-:W-:-:S04]  /*20ae0*/  SHF.L.U32 R2, R2, 0x1f, RZ ;  /* 0x0000001f02027819 */ /* 0x000fc800000006ff */
[----:B------:R-:W1:Y:S02]  /*20af0*/  SYNCS.PHASECHK.TRANS64.TRYWAIT P1, [R3+URZ+0x30840], R2 ;  /* 0x03084002030075a7 */ /* 0x000e64000802017f */
[----:B-1----:R-:W-:Y:S05]  /*20b00*/  @!P1 BRA `(.L_x_4078) ;  /* 0x00000048009c9947 */ /* 0x002fea0003800000 */
.L_x_4247:
[----:B------:R-:W-:Y:S05]  /*20b10*/  @!P0 BRA `(.L_x_4079) ;  /* 0x0000000000048947 */ /* 0x000fea0003800000 */
[----:B------:R-:W-:Y:S01]  /*20b20*/  BPT.TRAP 0x1 ;  /* 0x000000040000795c */ /* 0x000fe20000300000 */
.L_x_4079:
[----:B------:R-:W2:Y:S02]  /*20b30*/  SYNCS.PHASECHK.TRANS64.TRYWAIT P1, [R5+URZ+0x30860], R0 ;  /* 0x03086000050075a7 */ /* 0x000ea4000802017f */
[----:B--2---:R-:W-:Y:S05]  /*20b40*/  @!P1 BRA `(.L_x_4080) ;  /* 0x0000004800a09947 */ /* 0x004fea0003800000 */
.L_x_4248:
[----:B------:R-:W-:Y:S05]  /*20b50*/  @!P0 BRA `(.L_x_4081) ;  /* 0x0000000000048947 */ /* 0x000fea0003800000 */
[----:B------:R-:W-:Y:S01]  /*20b60*/  BPT.TRAP 0x1 ;  /* 0x000000040000795c */ /* 0x000fe20000300000 */
.L_x_4081:
[----:B---3--:R3:W4:Y:S02]  /*20b70*/  SYNCS.PHASECHK.TRANS64.TRYWAIT P0, [R3+URZ+0x30860], R2 ;  /* 0x03086002030075a7 */ /* 0x008724000800017f */
[----:B----4-:R-:W-:Y:S05]  /*20b80*/  @!P0 NANOSLEEP.SYNCS 0x989680 ;  /* 0x009896800000895d */ /* 0x010fea0003900000 */
[----:B------:R-:W4:Y:S02]  /*20b90*/  @!P0 SYNCS.PHASECHK.TRANS64 P0, [R3+URZ+0x30860], R2 ;  /* 0x03086002030085a7 */ /* 0x000f24000800007f */
[----:B----4-:R-:W-:Y:S05]  /*20ba0*/  @!P0 BRA `(.L_x_4081) ;  /* 0xfffffffc00f08947 */ /* 0x010fea000383ffff */
.L_x_3742:
[----:B------:R-:W-:Y:S05]  /*20bb0*/  BSYNC B9 ;  /* 0x0000000000097941 */ /* 0x000fea0003800000 */
.L_x_3739:
[----:B------:R-:W-:Y:S05]  /*20bc0*/  EXIT ;  /* 0x000000000000794d */ /* 0x000fea0003800000 */
.L_x_3760:
[----:B0-----:R0:W1:Y:S02]  /*20bd0*/  SYNCS.PHASECHK.TRANS64.TRYWAIT P5, [R87+URZ+0x30890], R88 ;  /* 0x03089058570075a7 */ /* 0x00106400080a017f */
[----:B-1----:R-:W-:Y:S05]  /*20be0*/  @!P5 NANOSLEEP.SYNCS 0x989680 ;  /* 0x009896800000d95d */ /* 0x002fea0003900000 */
[----:B------:R-:W1:Y:S02]  /*20bf0*/  @!P5 SYNCS.PHASECHK.TRANS64 P5, [R87+URZ+0x30890], R88 ;  /* 0x030890585700d5a7 */ /* 0x000e6400080a007f */
[----:B-1----:R-:W-:Y:S05]  /*20c00*/  @!P5 BRA `(.L_x_3760) ;  /* 0xfffffffc00f0d947 */ /* 0x002fea000383ffff */
[----:B------:R-:W-:Y:S05]  /*20c10*/  BRA `(.L_x_4082) ;  /* 0xfffffe2800f87947 */ /* 0x000fea000383ffff */
.L_x_3761:
        /* <DEDUP_REMOVED lines=8> */
.L_x_4084:
[----:B------:R-:W-:Y:S05]  /*20ca0*/  BSYNC B1 ;  /* 0x0000000000017941 */ /* 0x000fea0003800000 */
.L_x_4083:
        /* <DEDUP_REMOVED lines=8> */
.L_x_4085:
[----:B------:R-:W-:Y:S01]  /*20d30*/  IMAD.MOV.U32 R11, RZ, RZ, R14 ;  /* 0x000000ffff0b7224 */ /* 0x000fe200078e000e */
[----:B------:R-:W-:Y:S06]  /*20d40*/  BRA `(.L_x_4086) ;  /* 0xfffffe2800c07947 */ /* 0x000fec000383ffff */
.L_x_3786:
[----:B------:R-:W-:Y:S01]  /*20d50*/  BSSY B1, `(.L_x_4087) ;  /* 0x0000008000017945 */ /* 0x000fe20003800000 */
[----:B0---4-:R-:W-:Y:S01]  /*20d60*/  IMAD.MOV.U32 R13, RZ, RZ, R117 ;  /* 0x000000ffff0d7224 */ /* 0x011fe200078e0075 */
[----:B---3--:R-:W-:Y:S01]  /*20d70*/  MOV R11, 0x1c1f ;  /* 0x00001c1f000b7802 */ /* 0x008fe20000000f00 */
[----:B------:R-:W-:Y:S02]  /*20d80*/  IMAD.MOV.U32 R12, RZ, RZ, 0x1 ;  /* 0x00000001ff0c7424 */ /* 0x000fe400078e00ff */
[----:B------:R-:W-:-:S07]  /*20d90*/  IMAD.MOV.U32 R15, RZ, RZ, -0x1 ;  /* 0xffffffffff0f7424 */ /* 0x000fce00078e00ff */
[----:B-12---:R-:W-:Y:S05]  /*20da0*/  WARPSYNC.COLLECTIVE R15, `(.L_x_4088) ;  /* 0x000000000f087348 */ /* 0x006fea0003c00000 */
[----:B------:R0:W3:Y:S02]  /*20db0*/  SHFL.IDX P6, R14, R13, R12, R11 ;  /* 0x0000000c0d0e7389 */ /* 0x0000e400000c000b */
[----:B0123--:R-:W-:Y:S01]  /*20dc0*/  ENDCOLLECTIVE ;  /* 0x000000000000791b */ /* 0x00ffe20003800000 */
.L_x_4088:
[----:B------:R-:W-:Y:S05]  /*20dd0*/  BSYNC B1 ;  /* 0x0000000000017941 */ /* 0x000fea0003800000 */
.L_x_4087:
        /* <DEDUP_REMOVED lines=8> */
.L_x_4089:
[----:B------:R-:W-:Y:S01]  /*20e60*/  IMAD.MOV.U32 R120, RZ, RZ, R14 ;  /* 0x000000ffff787224 */ /* 0x000fe200078e000e */
[----:B------:R-:W-:Y:S06]  /*20e70*/  BRA `(.L_x_4090) ;  /* 0xfffffe3c00ec7947 */ /* 0x000fec000383ffff */
.L_x_3816:
[----:B-1----:R1:W2:Y:S02]  /*20e80*/  SYNCS.PHASECHK.TRANS64.TRYWAIT P5, [R87+URZ+0x30890], R88 ;  /* 0x03089058570075a7 */ /* 0x0022a400080a017f */
[----:B--2---:R-:W-:Y:S05]  /*20e90*/  @!P5 NANOSLEEP.SYNCS 0x989680 ;  /* 0x009896800000d95d */ /* 0x004fea0003900000 */
[----:B------:R-:W2:Y:S02]  /*20ea0*/  @!P5 SYNCS.PHASECHK.TRANS64 P5, [R87+URZ+0x30890], R88 ;  /* 0x030890585700d5a7 */ /* 0x000ea400080a007f */
[----:B--2---:R-:W-:Y:S05]  /*20eb0*/  @!P5 BRA `(.L_x_3816) ;  /* 0xfffffffc00f0d947 */ /* 0x004fea000383ffff */
[----:B------:R-:W-:Y:S05]  /*20ec0*/  BRA `(.L_x_4091) ;  /* 0xfffffe60002c7947 */ /* 0x000fea000383ffff */
.L_x_3817:
        /* <DEDUP_REMOVED lines=8> */
.L_x_4093:
[----:B------:R-:W-:Y:S05]  /*20f50*/  BSYNC B1 ;  /* 0x0000000000017941 */ /* 0x000fea0003800000 */
.L_x_4092:
        /* <DEDUP_REMOVED lines=8> */
.L_x_4094:
[----:B------:R-:W-:Y:S01]  /*20fe0*/  IMAD.MOV.U32 R11, RZ, RZ, R14 ;  /* 0x000000ffff0b7224 */ /* 0x000fe200078e000e */
[----:B------:R-:W-:Y:S06]  /*20ff0*/  BRA `(.L_x_4095) ;  /* 0xfffffe5c00f87947 */ /* 0x000fec000383ffff */
.L_x_3830:
[----:B------:R-:W-:Y:S01]  /*21000*/  BSSY B1, `(.L_x_4096) ;  /* 0x0000008000017945 */ /* 0x000fe20003800000 */
[----:B--234-:R-:W-:Y:S02]  /*21010*/  IMAD.MOV.U32 R13, RZ, RZ, R117 ;  /* 0x000000ffff0d7224 */ /* 0x01cfe400078e0075 */
[----:B------:R-:W-:Y:S02]  /*21020*/  IMAD.MOV.U32 R12, RZ, RZ, 0x1 ;  /* 0x00000001ff0c7424 */ /* 0x000fe400078e00ff */
[----:B------:R-:W-:Y:S02]  /*21030*/  IMAD.MOV.U32 R11, RZ, RZ, 0x1c1f ;  /* 0x00001c1fff0b7424 */ /* 0x000fe400078e00ff */
[----:B------:R-:W-:-:S07]  /*21040*/  IMAD.MOV.U32 R15, RZ, RZ, -0x1 ;  /* 0xffffffffff0f7424 */ /* 0x000fce00078e00ff */
[----:B01----:R-:W-:Y:S05]  /*21050*/  WARPSYNC.COLLECTIVE R15, `(.L_x_4097) ;  /* 0x000000000f087348 */ /* 0x003fea0003c00000 */
[----:B------:R2:W3:Y:S02]  /*21060*/  SHFL.IDX P6, R14, R13, R12, R11 ;  /* 0x0000000c0d0e7389 */ /* 0x0004e400000c000b */
[----:B0123--:R-:W-:Y:S01]  /*21070*/  ENDCOLLECTIVE ;  /* 0x000000000000791b */ /* 0x00ffe20003800000 */
.L_x_4097:
[----:B------:R-:W-:Y:S05]  /*21080*/  BSYNC B1 ;  /* 0x0000000000017941 */ /* 0x000fea0003800000 */
.L_x_4096:
        /* <DEDUP_REMOVED lines=8> */
.L_x_4098:
[----:B------:R-:W-:Y:S01]  /*21110*/  IMAD.MOV.U32 R36, RZ, RZ, R14 ;  /* 0x000000ffff247224 */ /* 0x000fe200078e000e */
[----:B------:R-:W-:Y:S06]  /*21120*/  BRA `(.L_x_4099) ;  /* 0xfffffe7400a87947 */ /* 0x000fec000383ffff */
.L_x_3843:
[----:B0-----:R0:W1:Y:S02]  /*21130*/  SYNCS.PHASECHK.TRANS64.TRYWAIT P3, [R87+URZ+0x30890], R88 ;  /* 0x03089058570075a7 */ /* 0x001064000806017f */
[----:B-1----:R-:W-:Y:S05]  /*21140*/  @!P3 NANOSLEEP.SYNCS 0x989680 ;  /* 0x009896800000b95d */ /* 0x002fea0003900000 */
[----:B------:R-:W1:Y:S02]  /*21150*/  @!P3 SYNCS.PHASECHK.TRANS64 P3, [R87+URZ+0x30890], R88 ;  /* 0x030890585700b5a7 */ /* 0x000e64000806007f */
[----:B-1----:R-:W-:Y:S05]  /*21160*/  @!P3 BRA `(.L_x_3843) ;  /* 0xfffffffc00f0b947 */ /* 0x002fea000383ffff */
[----:B------:R-:W-:Y:S05]  /*21170*/  BRA `(.L_x_4100) ;  /* 0xfffffe8c00a87947 */ /* 0x000fea000383ffff */
.L_x_3844:
        /* <DEDUP_REMOVED lines=8> */
.L_x_4102:
[----:B------:R-:W-:Y:S05]  /*21200*/  BSYNC B1 ;  /* 0x0000000000017941 */ /* 0x000fea0003800000 */
.L_x_4101:
[----:B------:R-:W-:Y:S01]  /*21210*/  MOV R13, R40 ;  /* 0x00000028000d7202 */ /* 0x000fe20000000f00 */
[----:B------:R-:W-:Y:S02]  /*21220*/  IMAD.MOV.U32 R12, RZ, RZ, RZ ;  /* 0x000000ffff0c7224 */ /* 0x000fe400078e00ff */
[----:B------:R-:W-:Y:S02]  /*21230*/  IMAD.MOV.U32 R11, RZ, RZ, 0x1c1f ;  /* 0x00001c1fff0b7424 */ /* 0x000fe400078e00ff */
[----:B------:R-:W-:Y:S02]  /*21240*/  IMAD.MOV.U32 R15, RZ, RZ, -0x1 ;  /* 0xffffffffff0f7424 */ /* 0x000fe400078e00ff */
[----:B------:R-:W-:-:S07]  /*21250*/  IMAD.MOV.U32 R39, RZ, RZ, R14 ;  /* 0x000000ffff277224 */ /* 0x000fce00078e000e */
[----:B------:R-:W-:Y:S05]  /*21260*/  WARPSYNC.COLLECTIVE R15, `(.L_x_4103) ;  /* 0x000000000f087348 */ /* 0x000fea0003c00000 */
[----:B------:R0:W1:Y:S02]  /*21270*/  SHFL.IDX P6, R14, R13, R12, R11 ;  /* 0x0000000c0d0e7389 */ /* 0x00006400000c000b */
[----:B01----:R-:W-:Y:S01]  /*21280*/  ENDCOLLECTIVE ;  /* 0x000000000000791b */ /* 0x003fe20003800000 */
.L_x_4103:
[----:B------:R-:W-:Y:S01]  /*21290*/  IMAD.MOV.U32 R38, RZ, RZ, R14 ;  /* 0x000000ffff267224 */ /* 0x000fe200078e000e */
[----:B------:R-:W-:Y:S06]  /*212a0*/  BRA `(.L_x_4104) ;  /* 0xfffffe8c00cc7947 */ /* 0x000fec000383ffff */
.L_x_3847:
        /* <DEDUP_REMOVED lines=8> */
.L_x_4106:
[----:B------:R-:W-:Y:S05]  /*21330*/  BSYNC B1 ;  /* 0x0000000000017941 */ /* 0x000fea0003800000 */
.L_x_4105:
[----:B------:R-:W-:Y:S01]  /*21340*/  IMAD.MOV.U32 R13, RZ, RZ, R40 ;  /* 0x000000ffff0d7224 */ /* 0x000fe200078e0028 */
[----:B------:R-:W-:Y:S01]  /*21350*/  MOV R12, 0x1 ;  /* 0x00000001000c7802 */ /* 0x000fe20000000f00 */
[----:B------:R-:W-:Y:S02]  /*21360*/  IMAD.MOV.U32 R11, RZ, RZ, 0x1c1f ;  /* 0x00001c1fff0b7424 */ /* 0x000fe400078e00ff */
[----:B------:R-:W-:Y:S02]  /*21370*/  IMAD.MOV.U32 R15, RZ, RZ, -0x1 ;  /* 0xffffffffff0f7424 */ /* 0x000fe400078e00ff */
[----:B------:R-:W-:-:S07]  /*21380*/  IMAD.MOV.U32 R39, RZ, RZ, R14 ;  /* 0x000000ffff277224 */ /* 0x000fce00078e000e */
[----:B------:R-:W-:Y:S05]  /*21390*/  WARPSYNC.COLLECTIVE R15, `(.L_x_4107) ;  /* 0x000000000f087348 */ /* 0x000fea0003c00000 */
[----:B------:R0:W1:Y:S02]  /*213a0*/  SHFL.IDX P6, R14, R13, R12, R11 ;  /* 0x0000000c0d0e7389 */ /* 0x00006400000c000b */
[----:B01----:R-:W-:Y:S01]  /*213b0*/  ENDCOLLECTIVE ;  /* 0x000000000000791b */ /* 0x003fe20003800000 */
.L_x_4107:
[----:B------:R-:W-:Y:S01]  /*213c0*/  IMAD.MOV.U32 R38, RZ, RZ, R14 ;  /* 0x000000ffff267224 */ /* 0x000fe200078e000e */
[----:B------:R-:W-:Y:S06]  /*213d0*/  BRA `(.L_x_4108) ;  /* 0xfffffe9000287947 */ /* 0x000fec000383ffff */
.L_x_3851:
[----:B---3--:R3:W0:Y:S02]  /*213e0*/  SYNCS.PHASECHK.TRANS64.TRYWAIT P2, [R87+URZ+0x308b0], R88 ;  /* 0x0308b058570075a7 */ /* 0x008624000804017f */
[----:B0-----:R-:W-:Y:S05]  /*213f0*/  @!P2 NANOSLEEP.SYNCS 0x989680 ;  /* 0x009896800000a95d */ /* 0x001fea0003900000 */
[----:B------:R-:W0:Y:S02]  /*21400*/  @!P2 SYNCS.PHASECHK.TRANS64 P2, [R87+URZ+0x308b0], R88 ;  /* 0x0308b0585700a5a7 */ /* 0x000e24000804007f */
[----:B0-----:R-:W-:Y:S05]  /*21410*/  @!P2 BRA `(.L_x_3851) ;  /* 0xfffffffc00f0a947 */ /* 0x001fea000383ffff */
[----:B------:R-:W-:Y:S05]  /*21420*/  BRA `(.L_x_4109) ;  /* 0xfffffe9400047947 */ /* 0x000fea000383ffff */
.L_x_3869:
        /* <DEDUP_REMOVED lines=8> */
.L_x_4111:
[----:B------:R-:W-:Y:S05]  /*214b0*/  BSYNC B1 ;  /* 0x0000000000017941 */ /* 0x000fea0003800000 */
.L_x_4110:
[----:B------:R-:W-:Y:S01]  /*214c0*/  IMAD.MOV.U32 R13, RZ, RZ, R24 ;  /* 0x000000ffff0d7224 */ /* 0x000fe200078e0018 */
[----:B------:R-:W-:Y:S01]  /*214d0*/  MOV R11, 0x1c1f ;  /* 0x00001c1f000b7802 */ /* 0x000fe20000000f00 */
[----:B------:R-:W-:Y:S02]  /*214e0*/  IMAD.MOV.U32 R12, RZ, RZ, RZ ;  /* 0x000000ffff0c7224 */ /* 0x000fe400078e00ff */
[----:B------:R-:W-:Y:S02]  /*214f0*/  IMAD.MOV.U32 R15, RZ, RZ, -0x1 ;  /* 0xffffffffff0f7424 */ /* 0x000fe400078e00ff */
[----:B------:R-:W-:-:S07]  /*21500*/  IMAD.MOV.U32 R3, RZ, RZ, R14 ;  /* 0x000000ffff037224 */ /* 0x000fce00078e000e */
[----:B------:R-:W-:Y:S05]  /*21510*/  WARPSYNC.COLLECTIVE R15, `(.L_x_4112) ;  /* 0x000000000f087348 */ /* 0x000fea0003c00000 */
[----:B------:R0:W1:Y:S02]  /*21520*/  SHFL.IDX P6, R14, R13, R12, R11 ;  /* 0x0000000c0d0e7389 */ /* 0x00006400000c000b */
[----:B01----:R-:W-:Y:S01]  /*21530*/  ENDCOLLECTIVE ;  /* 0x000000000000791b */ /* 0x003fe20003800000 */
.L_x_4112:
[----:B------:R-:W-:Y:S02]  /*21540*/  IMAD.MOV.U32 R13, RZ, RZ, R27 ;  /* 0x000000ffff0d7224 */ /* 0x000fe400078e001b */
[----:B------:R-:W-:-:S07]  /*21550*/  IMAD.MOV.U32 R0, RZ, RZ, R14 ;  /* 0x000000ffff007224 */ /* 0x000fce00078e000e */
[----:B------:R-:W-:Y:S05]  /*21560*/  WARPSYNC.COLLECTIVE R15, `(.L_x_4113) ;  /* 0x000000000f087348 */ /* 0x000fea0003c00000 */
[----:B------:R0:W1:Y:S02]  /*21570*/  SHFL.IDX P6, R14, R13, R12, R11 ;  /* 0x0000000c0d0e7389 */ /* 0x00006400000c000b */
[----:B01----:R-:W-:Y:S01]  /*21580*/  ENDCOLLECTIVE ;  /* 0x000000000000791b */ /* 0x003fe20003800000 */
.L_x_4113:
[----:B------:R-:W-:Y:S02]  /*21590*/  IMAD.MOV.U32 R13, RZ, RZ, R26 ;  /* 0x000000ffff0d7224 */ /* 0x000fe400078e001a */
[----:B------:R-:W-:-:S07]  /*215a0*/  IMAD.MOV.U32 R5, RZ, RZ, R14 ;  /* 0x000000ffff057224 */ /* 0x000fce00078e000e */
[----:B------:R-:W-:Y:S05]  /*215b0*/  WARPSYNC.COLLECTIVE R15, `(.L_x_4114) ;  /* 0x000000000f087348 */ /* 0x000fea0003c00000 */
[----:B------:R0:W1:Y:S02]  /*215c0*/  SHFL.IDX P6, R14, R13, R12, R11 ;  /* 0x0000000c0d0e7389 */ /* 0x00006400000c000b */
[----:B01----:R-:W-:Y:S01]  /*215d0*/  ENDCOLLECTIVE ;  /* 0x000000000000791b */ /* 0x003fe20003800000 */
.L_x_4114:
[----:B------:R-:W-:Y:S05]  /*215e0*/  BRA `(.L_x_4115) ;  /* 0xfffffea000dc7947 */ /* 0x000fea000383ffff */
.L_x_3873:
[----:B0-----:R0:W1:Y:S02]  /*215f0*/  SYNCS.PHASECHK.TRANS64.TRYWAIT P0, [R2+URZ+0x30800], R5 ;  /* 0x03080005020075a7 */ /* 0x001064000800017f */
[----:B-1----:R-:W-:Y:S05]  /*21600*/  @!P0 NANOSLEEP.SYNCS 0x989680 ;  /* 0x009896800000895d */ /* 0x002fea0003900000 */
[----:B------:R-:W1:Y:S02]  /*21610*/  @!P0 SYNCS.PHASECHK.TRANS64 P0, [R2+URZ+0x30800], R5 ;  /* 0x03080005020085a7 */ /* 0x000e64000800007f */
[----:B-1----:R-:W-:Y:S05]  /*21620*/  @!P0 BRA `(.L_x_3873) ;  /* 0xfffffffc00f08947 */ /* 0x002fea000383ffff */
[----:B------:R-:W-:Y:S05]  /*21630*/  BRA `(.L_x_4116) ;  /* 0xfffffeac00747947 */ /* 0x000fea000383ffff */
.L_x_3897:
        /* <DEDUP_REMOVED lines=8> */
.L_x_4118:
[----:B------:R-:W-:Y:S05]  /*216c0*/  BSYNC B1 ;  /* 0x0000000000017941 */ /* 0x000fea0003800000 */
.L_x_4117:
        /* <DEDUP_REMOVED lines=8> */
.L_x_4119:
[----:B------:R-:W-:Y:S02]  /*21750*/  IMAD.MOV.U32 R13, RZ, RZ, R27 ;  /* 0x000000ffff0d7224 */ /* 0x000fe400078e001b */
[----:B------:R-:W-:-:S07]  /*21760*/  IMAD.MOV.U32 R0, RZ, RZ, R14 ;  /* 0x000000ffff007224 */ /* 0x000fce00078e000e */
[----:B------:R-:W-:Y:S05]  /*21770*/  WARPSYNC.COLLECTIVE R15, `(.L_x_4120) ;  /* 0x000000000f087348 */ /* 0x000fea0003c00000 */
[----:B------:R0:W1:Y:S02]  /*21780*/  SHFL.IDX P6, R14, R13, R12, R11 ;  /* 0x0000000c0d0e7389 */ /* 0x00006400000c000b */
[----:B01----:R-:W-:Y:S01]  /*21790*/  ENDCOLLECTIVE ;  /* 0x000000000000791b */ /* 0x003fe20003800000 */
.L_x_4120:
[----:B------:R-:W-:Y:S02]  /*217a0*/  IMAD.MOV.U32 R13, RZ, RZ, R26 ;  /* 0x000000ffff0d7224 */ /* 0x000fe400078e001a */
[----:B------:R-:W-:-:S07]  /*217b0*/  IMAD.MOV.U32 R21, RZ, RZ, R14 ;  /* 0x000000ffff157224 */ /* 0x000fce00078e000e */
[----:B------:R-:W-:Y:S05]  /*217c0*/  WARPSYNC.COLLECTIVE R15, `(.L_x_4121) ;  /* 0x000000000f087348 */ /* 0x000fea0003c00000 */
[----:B------:R0:W1:Y:S02]  /*217d0*/  SHFL.IDX P6, R14, R13, R12, R11 ;  /* 0x0000000c0d0e7389 */ /* 0x00006400000c000b */
[----:B01----:R-:W-:Y:S01]  /*217e0*/  ENDCOLLECTIVE ;  /* 0x000000000000791b */ /* 0x003fe20003800000 */
.L_x_4121:
[----:B------:R-:W-:Y:S01]  /*217f0*/  IMAD.MOV.U32 R20, RZ, RZ, R14 ;  /* 0x000000ffff147224 */ /* 0x000fe200078e000e */
[----:B------:R-:W-:Y:S06]  /*21800*/  BRA `(.L_x_4122) ;  /* 0xfffffecc00207947 */ /* 0x000fec000383ffff */
.L_x_3901:
[----:B0-----:R0:W1:Y:S02]  /*21810*/  SYNCS.PHASECHK.TRANS64.TRYWAIT P0, [R2+URZ+0x30800], R5 ;  /* 0x03080005020075a7 */ /* 0x001064000800017f */
[----:B-1----:R-:W-:Y:S05]  /*21820*/  @!P0 NANOSLEEP.SYNCS 0x989680 ;  /* 0x009896800000895d */ /* 0x002fea0003900000 */
[----:B------:R-:W1:Y:S02]  /*21830*/  @!P0 SYNCS.PHASECHK.TRANS64 P0, [R2+URZ+0x30800], R5 ;  /* 0x03080005020085a7 */ /* 0x000e64000800007f */
[----:B-1----:R-:W-:Y:S05]  /*21840*/  @!P0 BRA `(.L_x_3901) ;  /* 0xfffffffc00f08947 */ /* 0x002fea000383ffff */
[----:B------:R-:W-:Y:S05]  /*21850*/  BRA `(.L_x_4123) ;  /* 0xfffffed400207947 */ /* 0x000fea000383ffff */
.L_x_3915:
[----:B-1----:R1:W0:Y:S02]  /*21860*/  SYNCS.PHASECHK.TRANS64.TRYWAIT P1, [R3+URZ+0x30830], R0 ;  /* 0x03083000030075a7 */ /* 0x002224000802017f */
[----:B0-----:R-:W-:Y:S05]  /*21870*/  @!P1 NANOSLEEP.SYNCS 0x989680 ;  /* 0x009896800000995d */ /* 0x001fea0003900000 */
[----:B------:R-:W0:Y:S02]  /*21880*/  @!P1 SYNCS.PHASECHK.TRANS64 P1, [R3+URZ+0x30830], R0 ;  /* 0x03083000030095a7 */ /* 0x000e24000802007f */
[----:B0-----:R-:W-:Y:S05]  /*21890*/  @!P1 BRA `(.L_x_3915) ;  /* 0xfffffffc00f09947 */ /* 0x001fea000383ffff */
[----:B------:R-:W-:Y:S05]  /*218a0*/  BRA `(.L_x_3914) ;  /* 0xfffffef800507947 */ /* 0x000fea000383ffff */
.L_x_3923:
[----:B-1----:R1:W2:Y:S02]  /*218b0*/  SYNCS.PHASECHK.TRANS64.TRYWAIT P1, [R11+URZ+0x30830], R0 ;  /* 0x030830000b0075a7 */ /* 0x0022a4000802017f */
[----:B--2---:R-:W-:Y:S05]  /*218c0*/  @!P1 NANOSLEEP.SYNCS 0x989680 ;  /* 0x009896800000995d */ /* 0x004fea0003900000 */
[----:B------:R-:W2:Y:S02]  /*218d0*/  @!P1 SYNCS.PHASECHK.TRANS64 P1, [R11+URZ+0x30830], R0 ;  /* 0x030830000b0095a7 */ /* 0x000ea4000802007f */
[----:B--2---:R-:W-:Y:S05]  /*218e0*/  @!P1 BRA `(.L_x_3923) ;  /* 0xfffffffc00f09947 */ /* 0x004fea000383ffff */
[----:B------:R-:W-:Y:S05]  /*218f0*/  BRA `(.L_x_3922) ;  /* 0xffffff2400907947 */ /* 0x000fea000383ffff */
.L_x_3928:
[----:B-1----:R1:W2:Y:S02]  /*21900*/  SYNCS.PHASECHK.TRANS64.TRYWAIT P1, [R13+URZ+0x30850], R0 ;  /* 0x030850000d0075a7 */ /* 0x0022a4000802017f */
[----:B--2---:R-:W-:Y:S05]  /*21910*/  @!P1 NANOSLEEP.SYNCS 0x989680 ;  /* 0x009896800000995d */ /* 0x004fea0003900000 */
[----:B------:R-:W2:Y:S02]  /*21920*/  @!P1 SYNCS.PHASECHK.TRANS64 P1, [R13+URZ+0x30850], R0 ;  /* 0x030850000d0095a7 */ /* 0x000ea4000802007f */
[----:B--2---:R-:W-:Y:S05]  /*21930*/  @!P1 BRA `(.L_x_3928) ;  /* 0xfffffffc00f09947 */ /* 0x004fea000383ffff */
[----:B------:R-:W-:Y:S05]  /*21940*/  BRA `(.L_x_3927) ;  /* 0xffffff3400447947 */ /* 0x000fea000383ffff */
.L_x_3936:
[----:B-1----:R1:W2:Y:S02]  /*21950*/  SYNCS.PHASECHK.TRANS64.TRYWAIT P1, [R8+URZ+0x30850], R3 ;  /* 0x03085003080075a7 */ /* 0x0022a4000802017f */
[----:B--2---:R-:W-:Y:S05]  /*21960*/  @!P1 NANOSLEEP.SYNCS 0x989680 ;  /* 0x009896800000995d */ /* 0x004fea0003900000 */
[----:B------:R-:W2:Y:S02]  /*21970*/  @!P1 SYNCS.PHASECHK.TRANS64 P1, [R8+URZ+0x30850], R3 ;  /* 0x03085003080095a7 */ /* 0x000ea4000802007f */
[----:B--2---:R-:W-:Y:S05]  /*21980*/  @!P1 BRA `(.L_x_3936) ;  /* 0xfffffffc00f09947 */ /* 0x004fea000383ffff */
[----:B------:R-:W-:Y:S05]  /*21990*/  BRA `(.L_x_3935) ;  /* 0xffffff54001c7947 */ /* 0x000fea000383ffff */
.L_x_3973:
        /* <DEDUP_REMOVED lines=8> */
[----:B------:R-:W-:Y:S05]  /*21a20*/  WARPSYNC.COLLECTIVE R15, `(.L_x_4125) ;  /* 0x000000000f087348 */ /* 0x000fea0003c00000 */
[----:B------:R0:W1:Y:S02]  /*21a30*/  SHFL.IDX P6, R14, R13, R12, R11 ;  /* 0x0000000c0d0e7389 */ /* 0x00006400000c000b */
[----:B01----:R-:W-:Y:S01]  /*21a40*/  ENDCOLLECTIVE ;  /* 0x000000000000791b */ /* 0x003fe20003800000 */
.L_x_4125:
[----:B------:R-:W-:Y:S05]  /*21a50*/  BSYNC B1 ;  /* 0x0000000000017941 */ /* 0x000fea0003800000 */
.L_x_4124:
[----:B------:R-:W-:Y:S05]  /*21a60*/  BRA `(.L_x_4126) ;  /* 0xffffff9800107947 */ /* 0x000fea000383ffff */
.L_x_3975:
[----:B------:R-:W-:Y:S01]  /*21a70*/  BSSY B1, `(.L_x_4127) ;  /* 0x0000006000017945 */ /* 0x000fe20003800000 */
[----:B------:R-:W-:-:S07]  /*21a80*/  IMAD.MOV.U32 R15, RZ, RZ, -0x1 ;  /* 0xffffffffff0f7424 */ /* 0x000fce00078e00ff */
[----:B0-----:R-:W-:Y:S05]  /*21a90*/  WARPSYNC.COLLECTIVE R15, `(.L_x_4128) ;  /* 0x000000000f0c7348 */ /* 0x001fea0003c00000 */
[----:B------:R-:W-:Y:S02]  /*21aa0*/  ELECT P6, UR62, PT ;  /* 0x00000000003e782f */ /* 0x000fe400038c0000 */
[----:B------:R-:W-:Y:S01]  /*21ab0*/  MOV R14, UR62 ;  /* 0x0000003e000e7c02 */ /* 0x000fe20008000f00 */
[----:B0-----:R-:W-:Y:S10]  /*21ac0*/  ENDCOLLECTIVE ;  /* 0x000000000000791b */ /* 0x001ff40003800000 */
.L_x_4128:
[----:B------:R-:W-:Y:S05]  /*21ad0*/  BSYNC B1 ;  /* 0x0000000000017941 */ /* 0x000fea0003800000 */
.L_x_4127:
[----:B------:R-:W-:Y:S05]  /*21ae0*/  BRA `(.L_x_3974) ;  /* 0xffffff9800087947 */ /* 0x000fea000383ffff */
.L_x_3977:
[----:B0-----:R0:W1:Y:S02]  /*21af0*/  SYNCS.PHASECHK.TRANS64.TRYWAIT P0, [R22+URZ+0x30820], R5 ;  /* 0x03082005160075a7 */ /* 0x001064000800017f */
[----:B-1----:R-:W-:Y:S05]  /*21b00*/  @!P0 NANOSLEEP.SYNCS 0x989680 ;  /* 0x009896800000895d */ /* 0x002fea0003900000 */
[----:B------:R-:W1:Y:S02]  /*21b10*/  @!P0 SYNCS.PHASECHK.TRANS64 P0, [R22+URZ+0x30820], R5 ;  /* 0x03082005160085a7 */ /* 0x000e64000800007f */
[----:B-1----:R-:W-:Y:S05]  /*21b20*/  @!P0 BRA `(.L_x_3977) ;  /* 0xfffffffc00f08947 */ /* 0x002fea000383ffff */
[----:B------:R-:W-:Y:S05]  /*21b30*/  BRA `(.L_x_4129) ;  /* 0xffffff9800187947 */ /* 0x000fea000383ffff */
.L_x_3981:
[----:B-1----:R1:W2:Y:S02]  /*21b40*/  SYNCS.PHASECHK.TRANS64.TRYWAIT P0, [R9+URZ+0x308a0], R8 ;  /* 0x0308a008090075a7 */ /* 0x0022a4000800017f */
[----:B--2---:R-:W-:Y:S05]  /*21b50*/  @!P0 NANOSLEEP.SYNCS 0x989680 ;  /* 0x009896800000895d */ /* 0x004fea0003900000 */
[----:B------:R-:W2:Y:S02]  /*21b60*/  @!P0 SYNCS.PHASECHK.TRANS64 P0, [R9+URZ+0x308a0], R8 ;  /* 0x0308a008090085a7 */ /* 0x000ea4000800007f */
[----:B--2---:R-:W-:Y:S05]  /*21b70*/  @!P0 BRA `(.L_x_3981) ;  /* 0xfffffffc00f08947 */ /* 0x004fea000383ffff */
[----:B------:R-:W-:Y:S05]  /*21b80*/  BRA `(.L_x_4130) ;  /* 0xffffff9800307947 */ /* 0x000fea000383ffff */
.L_x_3988:
[----:B0-----:R0:W2:Y:S02]  /*21b90*/  SYNCS.PHASECHK.TRANS64.TRYWAIT P0, [R9+URZ+0x308c0], R8 ;  /* 0x0308c008090075a7 */ /* 0x0010a4000800017f */
[----:B--2---:R-:W-:Y:S05]  /*21ba0*/  @!P0 NANOSLEEP.SYNCS 0x989680 ;  /* 0x009896800000895d */ /* 0x004fea0003900000 */
[----:B------:R-:W2:Y:S02]  /*21bb0*/  @!P0 SYNCS.PHASECHK.TRANS64 P0, [R9+URZ+0x308c0], R8 ;  /* 0x0308c008090085a7 */ /* 0x000ea4000800007f */
[----:B--2---:R-:W-:Y:S05]  /*21bc0*/  @!P0 BRA `(.L_x_3988) ;  /* 0xfffffffc00f08947 */ /* 0x004fea000383ffff */
[----:B------:R-:W-:Y:S05]  /*21bd0*/  BRA `(.L_x_4131) ;  /* 0xffffff9c002c7947 */ /* 0x000fea000383ffff */
.L_x_3997:
[----:B-1----:R1:W2:Y:S02]  /*21be0*/  SYNCS.PHASECHK.TRANS64.TRYWAIT P1, [R8+URZ+0x308a0], R7 ;  /* 0x0308a007080075a7 */ /* 0x0022a4000802017f */
[----:B--2---:R-:W-:Y:S05]  /*21bf0*/  @!P1 NANOSLEEP.SYNCS 0x989680 ;  /* 0x009896800000995d */ /* 0x004fea0003900000 */
[----:B------:R-:W2:Y:S02]  /*21c00*/  @!P1 SYNCS.PHASECHK.TRANS64 P1, [R8+URZ+0x308a0], R7 ;  /* 0x0308a007080095a7 */ /* 0x000ea4000802007f */
[----:B--2---:R-:W-:Y:S05]  /*21c10*/  @!P1 BRA `(.L_x_3997) ;  /* 0xfffffffc00f09947 */ /* 0x004fea000383ffff */
[----:B------:R-:W-:Y:S05]  /*21c20*/  BRA `(.L_x_4132) ;  /* 0xffffffa000607947 */ /* 0x000fea000383ffff */
.L_x_4004:
[----:B0-----:R0:W2:Y:S02]  /*21c30*/  SYNCS.PHASECHK.TRANS64.TRYWAIT P1, [R8+URZ+0x308c0], R7 ;  /* 0x0308c007080075a7 */ /* 0x0010a4000802017f */
[----:B--2---:R-:W-:Y:S05]  /*21c40*/  @!P1 NANOSLEEP.SYNCS 0x989680 ;  /* 0x009896800000995d */ /* 0x004fea0003900000 */
[----:B------:R-:W2:Y:S02]  /*21c50*/  @!P1 SYNCS.PHASECHK.TRANS64 P1, [R8+URZ+0x308c0], R7 ;  /* 0x0308c007080095a7 */ /* 0x000ea4000802007f */
[----:B--2---:R-:W-:Y:S05]  /*21c60*/  @!P1 BRA `(.L_x_4004) ;  /* 0xfffffffc00f09947 */ /* 0x004fea000383ffff */
[----:B------:R-:W-:Y:S05]  /*21c70*/  BRA `(.L_x_4133) ;  /* 0xffffffa400587947 */ /* 0x000fea000383ffff */
.L_x_4019:
        /* <DEDUP_REMOVED lines=11> */
.L_x_4135:
[----:B------:R-:W-:Y:S05]  /*21d30*/  BSYNC B0 ;  /* 0x0000000000007941 */ /* 0x000fea0003800000 */
.L_x_4134:
[----:B------:R-:W-:Y:S05]  /*21d40*/  BRA `(.L_x_4136) ;  /* 0xffffffb0007c7947 */ /* 0x000fea000383ffff */
.L_x_4022:
[----:B0-----:R0:W1:Y:S02]  /*21d50*/  SYNCS.PHASECHK.TRANS64.TRYWAIT P0, [R7+URZ+0x30840], R2 ;  /* 0x03084002070075a7 */ /* 0x001064000800017f */
[----:B-1----:R-:W-:Y:S05]  /*21d60*/  @!P0 NANOSLEEP.SYNCS 0x989680 ;  /* 0x009896800000895d */ /* 0x002fea0003900000 */
[----:B------:R-:W1:Y:S02]  /*21d70*/  @!P0 SYNCS.PHASECHK.TRANS64 P0, [R7+URZ+0x30840], R2 ;  /* 0x03084002070085a7 */ /* 0x000e64000800007f */
[----:B-1----:R-:W-:Y:S05]  /*21d80*/  @!P0 BRA `(.L_x_4022) ;  /* 0xfffffffc00f08947 */ /* 0x002fea000383ffff */
[----:B------:R-:W-:Y:S05]  /*21d90*/  BRA `(.L_x_4137) ;  /* 0xffffffb000d87947 */ /* 0x000fea000383ffff */
.L_x_4023:
        /* <DEDUP_REMOVED lines=8> */
.L_x_4139:
[----:B------:R-:W-:Y:S05]  /*21e20*/  BSYNC B0 ;  /* 0x0000000000007941 */ /* 0x000fea0003800000 */
.L_x_4138:
[----:B------:R-:W-:Y:S01]  /*21e30*/  IMAD.MOV.U32 R13, RZ, RZ, R4 ;  /* 0x000000ffff0d7224 */ /* 0x000fe200078e0004 */
[----:B------:R-:W-:Y:S01]  /*21e40*/  MOV R2, R14 ;  /* 0x0000000e00027202 */ /* 0x000fe20000000f00 */
[----:B------:R-:W-:Y:S02]  /*21e50*/  IMAD.MOV.U32 R12, RZ, RZ, RZ ;  /* 0x000000ffff0c7224 */ /* 0x000fe400078e00ff */
[----:B------:R-:W-:Y:S02]  /*21e60*/  IMAD.MOV.U32 R11, RZ, RZ, 0x181f ;  /* 0x0000181fff0b7424 */ /* 0x000fe400078e00ff */
[----:B------:R-:W-:Y:S02]  /*21e70*/  IMAD.MOV.U32 R15, RZ, RZ, -0x1 ;  /* 0xffffffffff0f7424 */ /* 0x000fe400078e00ff */
[----:B------:R-:W-:-:S07]  /*21e80*/  @P0 IMAD R8, R5, 0x2, R22 ;  /* 0x0000000205080824 */ /* 0x000fce00078e0216 */
[----:B------:R-:W-:Y:S05]  /*21e90*/  WARPSYNC.COLLECTIVE R15, `(.L_x_4140) ;  /* 0x000000000f087348 */ /* 0x000fea0003c00000 */
[----:B------:R0:W1:Y:S02]  /*21ea0*/  SHFL.IDX P6, R14, R13, R12, R11 ;  /* 0x0000000c0d0e7389 */ /* 0x00006400000c000b */
[----:B01----:R-:W-:Y:S01]  /*21eb0*/  ENDCOLLECTIVE ;  /* 0x000000000000791b */ /* 0x003fe20003800000 */
.L_x_4140:
[----:B------:R-:W-:Y:S02]  /*21ec0*/  IMAD.MOV.U32 R13, RZ, RZ, R0 ;  /* 0x000000ffff0d7224 */ /* 0x000fe400078e0000 */
[----:B------:R-:W-:Y:S02]  /*21ed0*/  IMAD.MOV.U32 R12, RZ, RZ, 0x1 ;  /* 0x00000001ff0c7424 */ /* 0x000fe400078e00ff */
[----:B------:R-:W-:-:S07]  /*21ee0*/  IMAD.MOV.U32 R3, RZ, RZ, R14 ;  /* 0x000000ffff037224 */ /* 0x000fce00078e000e */
[----:B------:R-:W-:Y:S05]  /*21ef0*/  WARPSYNC.COLLECTIVE R15, `(.L_x_4141) ;  /* 0x000000000f087348 */ /* 0x000fea0003c00000 */
[----:B------:R0:W1:Y:S02]  /*21f00*/  SHFL.IDX P6, R14, R13, R12, R11 ;  /* 0x0000000c0d0e7389 */ /* 0x00006400000c000b */
[----:B01----:R-:W-:Y:S01]  /*21f10*/  ENDCOLLECTIVE ;  /* 0x000000000000791b */ /* 0x003fe20003800000 */
.L_x_4141:
[----:B------:R-:W-:-:S05]  /*21f20*/  @P0 LEA R3, P1, R33, R3, 0x1 ;  /* 0x0000000321030211 */ /* 0x000fca00078208ff */
[----:B------:R-:W-:Y:S01]  /*21f30*/  @P0 IMAD.X R2, RZ, RZ, R2, P1 ;  /* 0x000000ffff020224 */ /* 0x000fe200008e0602 */
[----:B------:R-:W-:-:S04]  /*21f40*/  ISETP.GE.AND P1, PT, R6, 0x11, PT ;  /* 0x000000110600780c */ /* 0x000fc80003f26270 */
        /* <DEDUP_REMOVED lines=14> */
.L_x_4142:
[----:B------:R-:W-:Y:S02]  /*22030*/  @P1 IMAD R8, R5, 0x2, R22 ;  /* 0x0000000205081824 */ /* 0x000fe400078e0216 */
[----:B------:R-:W-:Y:S02]  /*22040*/  IMAD.MOV.U32 R13, RZ, RZ, R0 ;  /* 0x000000ffff0d7224 */ /* 0x000fe400078e0000 */
[----:B------:R-:W-:Y:S02]  /*22050*/  IMAD.MOV.U32 R12, RZ, RZ, 0x2 ;  /* 0x00000002ff0c7424 */ /* 0x000fe400078e00ff */
[----:B------:R-:W-:-:S07]  /*22060*/  IMAD.MOV.U32 R3, RZ, RZ, R14 ;  /* 0x000000ffff037224 */ /* 0x000fce00078e000e */
[----:B------:R-:W-:Y:S05]  /*22070*/  WARPSYNC.COLLECTIVE R15, `(.L_x_4143) ;  /* 0x000000000f087348 */ /* 0x000fea0003c00000 */
[----:B------:R0:W1:Y:S02]  /*22080*/  SHFL.IDX P6, R14, R13, R12, R11 ;  /* 0x0000000c0d0e7389 */ /* 0x00006400000c000b */
[----:B01----:R-:W-:Y:S01]  /*22090*/  ENDCOLLECTIVE ;  /* 0x000000000000791b */ /* 0x003fe20003800000 */
.L_x_4143:
        /* <DEDUP_REMOVED lines=17> */
.L_x_4144:
[----:B------:R-:W-:Y:S01]  /*221b0*/  @P1 IMAD R8, R5, 0x2, R22 ;  /* 0x0000000205081824 */ /* 0x000fe200078e0216 */
[----:B------:R-:W-:Y:S01]  /*221c0*/  MOV R13, R0 ;  /* 0x00000000000d7202 */ /* 0x000fe20000000f00 */
[----:B------:R-:W-:Y:S02]  /*221d0*/  IMAD.MOV.U32 R12, RZ, RZ, 0x3 ;  /* 0x00000003ff0c7424 */ /* 0x000fe400078e00ff */
[----:B------:R-:W-:-:S07]  /*221e0*/  IMAD.MOV.U32 R3, RZ, RZ, R14 ;  /* 0x000000ffff037224 */ /* 0x000fce00078e000e */
[----:B------:R-:W-:Y:S05]  /*221f0*/  WARPSYNC.COLLECTIVE R15, `(.L_x_4145) ;  /* 0x000000000f087348 */ /* 0x000fea0003c00000 */
[----:B------:R0:W1:Y:S02]  /*22200*/  SHFL.IDX P6, R14, R13, R12, R11 ;  /* 0x0000000c0d0e7389 */ /* 0x00006400000c000b */
[----:B01----:R-:W-:Y:S01]  /*22210*/  ENDCOLLECTIVE ;  /* 0x000000000000791b */ /* 0x003fe20003800000 */
.L_x_4145:
        /* <DEDUP_REMOVED lines=17> */
.L_x_4146:
[----:B------:R-:W-:Y:S02]  /*22330*/  @P1 IMAD R8, R5, 0x2, R22 ;  /* 0x0000000205081824 */ /* 0x000fe400078e0216 */
[----:B------:R-:W-:Y:S02]  /*22340*/  IMAD.MOV.U32 R13, RZ, RZ, R0 ;  /* 0x000000ffff0d7224 */ /* 0x000fe400078e0000 */
[----:B------:R-:W-:Y:S02]  /*22350*/  IMAD.MOV.U32 R12, RZ, RZ, 0x4 ;  /* 0x00000004ff0c7424 */ /* 0x000fe400078e00ff */
[----:B------:R-:W-:-:S07]  /*22360*/  IMAD.MOV.U32 R3, RZ, RZ, R14 ;  /* 0x000000ffff037224 */ /* 0x000fce00078e000e */
[----:B------:R-:W-:Y:S05]  /*22370*/  WARPSYNC.COLLECTIVE R15, `(.L_x_4147) ;  /* 0x000000000f087348 */ /* 0x000fea0003c00000 */
[----:B------:R0:W1:Y:S02]  /*22380*/  SHFL.IDX P6, R14, R13, R12, R11 ;  /* 0x0000000c0d0e7389 */ /* 0x00006400000c000b */
[----:B01----:R-:W-:Y:S01]  /*22390*/  ENDCOLLECTIVE ;  /* 0x000000000000791b */ /* 0x003fe20003800000 */
.L_x_4147:
        /* <DEDUP_REMOVED lines=17> */
.L_x_4148:
[----:B------:R-:W-:Y:S02]  /*224b0*/  @P1 IMAD R8, R5, 0x2, R22 ;  /* 0x0000000205081824 */ /* 0x000fe400078e0216 */
[----:B------:R-:W-:Y:S02]  /*224c0*/  IMAD.MOV.U32 R13, RZ, RZ, R0 ;  /* 0x000000ffff0d7224 */ /* 0x000fe400078e0000 */
[----:B------:R-:W-:Y:S01]  /*224d0*/  IMAD.MOV.U32 R12, RZ, RZ, 0x5 ;  /* 0x00000005ff0c7424 */ /* 0x000fe200078e00ff */
[----:B------:R-:W-:-:S07]  /*224e0*/  MOV R3, R14 ;  /* 0x0000000e00037202 */ /* 0x000fce0000000f00 */
[----:B------:R-:W-:Y:S05]  /*224f0*/  WARPSYNC.COLLECTIVE R15, `(.L_x_4149) ;  /* 0x000000000f087348 */ /* 0x000fea0003c00000 */
[----:B------:R0:W1:Y:S02]  /*22500*/  SHFL.IDX P6, R14, R13, R12, R11 ;  /* 0x0000000c0d0e7389 */ /* 0x00006400000c000b */
[----:B01----:R-:W-:Y:S01]  /*22510*/  ENDCOLLECTIVE ;  /* 0x000000000000791b */ /* 0x003fe20003800000 */
.L_x_4149:
[----:B------:R-:W-:-:S05]  /*22520*/  @P1 LEA R3, P0, R33, R3, 0x1 ;  /* 0x0000000321031211 */ /* 0x000fca00078008ff */
[----:B------:R-:W-:-:S05]  /*22530*/  @P1 IMAD.X R2, RZ, RZ, R2, P0 ;  /* 0x000000ffff021224 */ /* 0x000fca00000e0602 */
        /* <DEDUP_REMOVED lines=12> */
.L_x_4150:
[----:B------:R-:W-:Y:S01]  /*22600*/  @!PT LDS RZ, [RZ] ;  /* 0x00000000fffff984 */ /* 0x000fe20000000800 */
[----:B------:R-:W-:Y:S01]  /*22610*/  @!PT LDS RZ, [RZ] ;  /* 0x00000000fffff984 */ /* 0x000fe20000000800 */
[----:B------:R-:W-:Y:S01]  /*22620*/  @!PT LDS RZ, [RZ] ;  /* 0x00000000fffff984 */ /* 0x000fe20000000800 */
[----:B------:R-:W-:Y:S04]  /*22630*/  @P1 LDGSTS.E.BYPASS.LTC128B.128 [R8+0x23400], desc[UR56][R2.64+0x80], !P3 ;  /* 0x2340008002081fae */ /* 0x000fe8000d901d78 */
[----:B------:R0:W-:Y:S02]  /*22640*/  @P1 LDGSTS.E.BYPASS.LTC128B.128 [R8+0x26400], desc[UR56][R2.64+0x100], !P2 ;  /* 0x2640010002081fae */ /* 0x0001e4000d101d78 */
[----:B0-----:R-:W-:Y:S01]  /*22650*/  IMAD.MOV.U32 R2, RZ, RZ, R14 ;  /* 0x000000ffff027224 */ /* 0x001fe200078e000e */
[----:B------:R-:W-:Y:S06]  /*22660*/  BRA `(.L_x_4151) ;  /* 0xffffffb000207947 */ /* 0x000fec000383ffff */
.L_x_4028:
        /* <DEDUP_REMOVED lines=9> */
.L_x_4152:
[C---:B------:R-:W-:Y:S01]  /*22700*/  VIADD R7, R4.reuse, 0x10 ;  /* 0x0000001004077836 */ /* 0x040fe20000000000 */
[----:B------:R-:W-:Y:S01]  /*22710*/  ISETP.GE.AND P1, PT, R4, R6, PT ;  /* 0x000000060400720c */ /* 0x000fe20003f26270 */
[----:B------:R-:W-:Y:S02]  /*22720*/  IMAD.MOV.U32 R13, RZ, RZ, R0 ;  /* 0x000000ffff0d7224 */ /* 0x000fe400078e0000 */
[----:B------:R-:W-:-:S10]  /*22730*/  IMAD.MOV.U32 R2, RZ, RZ, R14 ;  /* 0x000000ffff027224 */ /* 0x000fd400078e000e */
[----:B------:R-:W-:Y:S05]  /*22740*/  WARPSYNC.COLLECTIVE R15, `(.L_x_4153) ;  /* 0x000000000f087348 */ /* 0x000fea0003c00000 */
[----:B------:R0:W1:Y:S02]  /*22750*/  SHFL.IDX P6, R14, R13, R12, R11 ;  /* 0x0000000c0d0e7389 */ /* 0x00006400000c000b */
[----:B01----:R-:W-:Y:S01]  /*22760*/  ENDCOLLECTIVE ;  /* 0x000000000000791b */ /* 0x003fe20003800000 */
.L_x_4153:
        /* <DEDUP_REMOVED lines=8> */
.L_x_4154:
        /* <DEDUP_REMOVED lines=12> */
.L_x_4155:
        /* <DEDUP_REMOVED lines=8> */
.L_x_4156:
        /* <DEDUP_REMOVED lines=14> */
.L_x_4157:
        /* <DEDUP_REMOVED lines=8> */
.L_x_4158:
        /* <DEDUP_REMOVED lines=14> */
.L_x_4159:
        /* <DEDUP_REMOVED lines=8> */
.L_x_4160:
        /* <DEDUP_REMOVED lines=9> */
[----:B------:R-:W-:Y:S02]  /*22c80*/  ISETP.GE.AND P1, PT, R7, R6, PT ;  /* 0x000000060700720c */ /* 0x000fe40003f26270 */
[----:B0-----:R-:W-:-:S11]  /*22c90*/  MOV R2, R14 ;  /* 0x0000000e00027202 */ /* 0x001fd60000000f00 */
[----:B------:R-:W-:Y:S05]  /*22ca0*/  WARPSYNC.COLLECTIVE R15, `(.L_x_4161) ;  /* 0x000000000f087348 */ /* 0x000fea0003c00000 */
[----:B------:R0:W1:Y:S02]  /*22cb0*/  SHFL.IDX P6, R14, R13, R12, R11 ;  /* 0x0000000c0d0e7389 */ /* 0x00006400000c000b */
[----:B01----:R-:W-:Y:S01]  /*22cc0*/  ENDCOLLECTIVE ;  /* 0x000000000000791b */ /* 0x003fe20003800000 */
.L_x_4161:
        /* <DEDUP_REMOVED lines=8> */
.L_x_4162:
        /* <DEDUP_REMOVED lines=14> */
.L_x_4163:
        /* <DEDUP_REMOVED lines=8> */
.L_x_4164:
        /* <DEDUP_REMOVED lines=14> */
.L_x_4165:
        /* <DEDUP_REMOVED lines=8> */
.L_x_4166:
        /* <DEDUP_REMOVED lines=12> */
.L_x_4167:
[----:B------:R-:W-:Y:S05]  /*230d0*/  BRA `(.L_x_4168) ;  /* 0xffffffb000947947 */ /* 0x000fea000383ffff */
.L_x_4033:
[----:B0-----:R0:W1:Y:S02]  /*230e0*/  SYNCS.PHASECHK.TRANS64.TRYWAIT P0, [R22+URZ+0x30820], R3 ;  /* 0x03082003160075a7 */ /* 0x001064000800017f */
[----:B-1----:R-:W-:Y:S05]  /*230f0*/  @!P0 NANOSLEEP.SYNCS 0x989680 ;  /* 0x009896800000895d */ /* 0x002fea0003900000 */
[----:B------:R-:W1:Y:S02]  /*23100*/  @!P0 SYNCS.PHASECHK.TRANS64 P0, [R22+URZ+0x30820], R3 ;  /* 0x03082003160085a7 */ /* 0x000e64000800007f */
[----:B-1----:R-:W-:Y:S05]  /*23110*/  @!P0 BRA `(.L_x_4033) ;  /* 0xfffffffc00f08947 */ /* 0x002fea000383ffff */
[----:B------:R-:W-:Y:S05]  /*23120*/  BRA `(.L_x_4169) ;  /* 0xffffffb400047947 */ /* 0x000fea000383ffff */
.L_x_4038:
[----:B0-----:R0:W1:Y:S02]  /*23130*/  SYNCS.PHASECHK.TRANS64.TRYWAIT P0, [R7+URZ+0x30840], R2 ;  /* 0x03084002070075a7 */ /* 0x001064000800017f */
[----:B-1----:R-:W-:Y:S05]  /*23140*/  @!P0 NANOSLEEP.SYNCS 0x989680 ;  /* 0x009896800000895d */ /* 0x002fea0003900000 */
[----:B------:R-:W1:Y:S02]  /*23150*/  @!P0 SYNCS.PHASECHK.TRANS64 P0, [R7+URZ+0x30840], R2 ;  /* 0x03084002070085a7 */ /* 0x000e64000800007f */
[----:B-1----:R-:W-:Y:S05]  /*23160*/  @!P0 BRA `(.L_x_4038) ;  /* 0xfffffffc00f08947 */ /* 0x002fea000383ffff */
[----:B------:R-:W-:Y:S05]  /*23170*/  BRA `(.L_x_4170) ;  /* 0xffffffb400e87947 */ /* 0x000fea000383ffff */
.L_x_4039:
        /* <DEDUP_REMOVED lines=8> */
.L_x_4172:
[----:B------:R-:W-:Y:S05]  /*23200*/  BSYNC B1 ;  /* 0x0000000000017941 */ /* 0x000fea0003800000 */
.L_x_4171:
[----:B------:R0:W-:Y:S04]  /*23210*/  STL [R1+0x88], R0 ;  /* 0x0000880001007387 */ /* 0x0001e80000100800 */
[----:B0-----:R0:W5:Y:S01]  /*23220*/  LDL.LU R0, [R1] ;  /* 0x0000000001007983 */ /* 0x0011620000300800 */
[----:B------:R-:W-:Y:S01]  /*23230*/  IMAD.MOV.U32 R13, RZ, RZ, R8 ;  /* 0x000000ffff0d7224 */ /* 0x000fe200078e0008 */
[----:B------:R-:W-:Y:S01]  /*23240*/  MOV R15, 0xffffffff ;  /* 0xffffffff000f7802 */ /* 0x000fe20000000f00 */
[----:B------:R-:W-:Y:S02]  /*23250*/  IMAD.MOV.U32 R12, RZ, RZ, RZ ;  /* 0x000000ffff0c7224 */ /* 0x000fe400078e00ff */
[----:B------:R-:W-:Y:S02]  /*23260*/  IMAD.MOV.U32 R11, RZ, RZ, 0x181f ;  /* 0x0000181fff0b7424 */ /* 0x000fe400078e00ff */
[----:B------:R-:W-:-:S02]  /*23270*/  IMAD.MOV.U32 R3, RZ, RZ, R14 ;  /* 0x000000ffff037224 */ /* 0x000fc400078e000e */
[----:B0-----:R-:W-:-:S07]  /*23280*/  IMAD.SHL.U32 R4, R33, 0x2, RZ ;  /* 0x0000000221047824 */ /* 0x001fce00078e00ff */
[----:B-----5:R-:W-:Y:S05]  /*23290*/  WARPSYNC.COLLECTIVE R15, `(.L_x_4173) ;  /* 0x000000000f087348 */ /* 0x020fea0003c00000 */
[----:B------:R0:W1:Y:S02]  /*232a0*/  SHFL.IDX P6, R14, R13, R12, R11 ;  /* 0x0000000c0d0e7389 */ /* 0x00006400000c000b */
[----:B01---5:R-:W-:Y:S01]  /*232b0*/  ENDCOLLECTIVE ;  /* 0x000000000000791b */ /* 0x023fe20003800000 */
.L_x_4173:
[----:B------:R-:W-:Y:S02]  /*232c0*/  IMAD R5, R5, 0x2, R22 ;  /* 0x0000000205057824 */ /* 0x000fe400078e0216 */
[----:B------:R-:W-:Y:S02]  /*232d0*/  IMAD.MOV.U32 R13, RZ, RZ, R6 ;  /* 0x000000ffff0d7224 */ /* 0x000fe400078e0006 */
[----:B------:R-:W-:Y:S02]  /*232e0*/  IMAD.MOV.U32 R12, RZ, RZ, 0x1 ;  /* 0x00000001ff0c7424 */ /* 0x000fe400078e00ff */
[----:B------:R-:W-:-:S07]  /*232f0*/  IMAD.MOV.U32 R2, RZ, RZ, R14 ;  /* 0x000000ffff027224 */ /* 0x000fce00078e000e */
[----:B------:R-:W-:Y:S05]  /*23300*/  WARPSYNC.COLLECTIVE R15, `(.L_x_4174) ;  /* 0x000000000f087348 */ /* 0x000fea0003c00000 */
[----:B------:R0:W1:Y:S02]  /*23310*/  SHFL.IDX P6, R14, R13, R12, R11 ;  /* 0x0000000c0d0e7389 */ /* 0x00006400000c000b */
[----:B01----:R-:W-:Y:S01]  /*23320*/  ENDCOLLECTIVE ;  /* 0x000000000000791b */ /* 0x003fe20003800000 */
.L_x_4174:
[----:B------:R-:W-:-:S05]  /*23330*/  IADD3 R2, P0, R2, R4, RZ ;  /* 0x0000000402027210 */ /* 0x000fca0007f1e0ff */
[----:B------:R-:W-:Y:S02]  /*23340*/  IMAD.X R3, RZ, RZ, R3, P0 ;  /* 0x000000ffff037224 */ /* 0x000fe400000e0603 */
[----:B------:R-:W-:Y:S01]  /*23350*/  IMAD.MOV.U32 R13, RZ, RZ, R8 ;  /* 0x000000ffff0d7224 */ /* 0x000fe200078e0008 */
[----:B------:R-:W-:-:S04]  /*23360*/  LOP3.LUT R0, R0, 0xffffffbf, RZ, 0xc0, !PT ;  /* 0xffffffbf00007812 */ /* 0x000fc800078ec0ff */
[----:B------:R-:W-:-:S04]  /*23370*/  @P1 LOP3.LUT R0, R0, 0x40, RZ, 0xfc, !PT ;  /* 0x0000004000001812 */ /* 0x000fc800078efcff */
[----:B------:R-:W-:Y:S01]  /*23380*/  LOP3.LUT P1, RZ, R0, 0x4, RZ, 0xc0, !PT ;  /* 0x0000000400ff7812 */ /* 0x000fe2000782c0ff */
[----:B------:R0:W-:-:S12]  /*23390*/  STL [R1], R0 ;  /* 0x0000000001007387 */ /* 0x0001d80000100800 */
[----:B------:R-:W-:Y:S01]  /*233a0*/  @!PT LDS RZ, [RZ] ;  /* 0x00000000fffff984 */ /* 0x000fe20000000800 */
[----:B------:R-:W-:Y:S01]  /*233b0*/  @!PT LDS RZ, [RZ] ;  /* 0x00000000fffff984 */ /* 0x000fe20000000800 */
[----:B------:R-:W-:Y:S01]  /*233c0*/  @!PT LDS RZ, [RZ] ;  /* 0x00000000fffff984 */ /* 0x000fe20000000800 */
[----:B------:R-:W-:Y:S04]  /*233d0*/  LDGSTS.E.BYPASS.LTC128B.128 [R5+0x1e400], desc[UR56][R2.64], !P1 ;  /* 0x1e40000002057fae */ /* 0x000fe8000c901d78 */
[----:B------:R-:W-:Y:S04]  /*233e0*/  LDGSTS.E.BYPASS.LTC128B.128 [R5+0x21400], desc[UR56][R2.64+0x80], !P5 ;  /* 0x2140008002057fae */ /* 0x000fe8000e901d78 */
[----:B------:R1:W-:Y:S02]  /*233f0*/  LDGSTS.E.BYPASS.LTC128B.128 [R5+0x24400], desc[UR56][R2.64+0x100], !P4 ;  /* 0x2440010002057fae */ /* 0x0003e4000e101d78 */
[----:B01----:R-:W-:-:S07]  /*23400*/  IMAD.MOV.U32 R3, RZ, RZ, R14 ;  /* 0x000000ffff037224 */ /* 0x003fce00078e000e */
[----:B------:R-:W-:Y:S05]  /*23410*/  WARPSYNC.COLLECTIVE R15, `(.L_x_4175) ;  /* 0x000000000f087348 */ /* 0x000fea0003c00000 */
[----:B------:R0:W1:Y:S02]  /*23420*/  SHFL.IDX P6, R14, R13, R12, R11 ;  /* 0x0000000c0d0e7389 */ /* 0x00006400000c000b */
[----:B01----:R-:W-:Y:S01]  /*23430*/  ENDCOLLECTIVE ;  /* 0x000000000000791b */ /* 0x003fe20003800000 */
.L_x_4175:
[----:B------:R-:W-:Y:S01]  /*23440*/  MOV R13, R6 ;  /* 0x00000006000d7202 */ /* 0x000fe20000000f00 */
[----:B------:R-:W-:Y:S02]  /*23450*/  IMAD.MOV.U32 R12, RZ, RZ, 0x2 ;  /* 0x00000002ff0c7424 */ /* 0x000fe400078e00ff */
[----:B------:R-:W-:-:S07]  /*23460*/  IMAD.MOV.U32 R2, RZ, RZ, R14 ;  /* 0x000000ffff027224 */ /* 0x000fce00078e000e */
[----:B------:R-:W-:Y:S05]  /*23470*/  WARPSYNC.COLLECTIVE R15, `(.L_x_4176) ;  /* 0x000000000f087348 */ /* 0x000fea0003c00000 */
[----:B------:R0:W1:Y:S02]  /*23480*/  SHFL.IDX P6, R14, R13, R12, R11 ;  /* 0x0000000c0d0e7389 */ /* 0x00006400000c000b */
[----:B01----:R-:W-:Y:S01]  /*23490*/  ENDCOLLECTIVE ;  /* 0x000000000000791b */ /* 0x003fe20003800000 */
.L_x_4176:
        /* <DEDUP_REMOVED lines=13> */
.L_x_4177:
[----:B------:R-:W-:Y:S02]  /*23570*/  IMAD.MOV.U32 R13, RZ, RZ, R6 ;  /* 0x000000ffff0d7224 */ /* 0x000fe400078e0006 */
[----:B------:R-:W-:Y:S02]  /*23580*/  IMAD.MOV.U32 R12, RZ, RZ, 0x3 ;  /* 0x00000003ff0c7424 */ /* 0x000fe400078e00ff */
[----:B------:R-:W-:-:S07]  /*23590*/  IMAD.MOV.U32 R2, RZ, RZ, R14 ;  /* 0x000000ffff027224 */ /* 0x000fce00078e000e */
[----:B------:R-:W-:Y:S05]  /*235a0*/  WARPSYNC.COLLECTIVE R15, `(.L_x_4178) ;  /* 0x000000000f087348 */ /* 0x000fea0003c00000 */
[----:B------:R0:W1:Y:S02]  /*235b0*/  SHFL.IDX P6, R14, R13, R12, R11 ;  /* 0x0000000c0d0e7389 */ /* 0x00006400000c000b */
[----:B01----:R-:W-:Y:S01]  /*235c0*/  ENDCOLLECTIVE ;  /* 0x000000000000791b */ /* 0x003fe20003800000 */
.L_x_4178:
        /* <DEDUP_REMOVED lines=13> */
.L_x_4179:
[----:B------:R-:W-:Y:S02]  /*236a0*/  IMAD.MOV.U32 R13, RZ, RZ, R6 ;  /* 0x000000ffff0d7224 */ /* 0x000fe400078e0006 */
[----:B------:R-:W-:Y:S02]  /*236b0*/  IMAD.MOV.U32 R12, RZ, RZ, 0x4 ;  /* 0x00000004ff0c7424 */ /* 0x000fe400078e00ff */
[----:B------:R-:W-:-:S07]  /*236c0*/  IMAD.MOV.U32 R2, RZ, RZ, R14 ;  /* 0x000000ffff027224 */ /* 0x000fce00078e000e */
[----:B------:R-:W-:Y:S05]  /*236d0*/  WARPSYNC.COLLECTIVE R15, `(.L_x_4180) ;  /* 0x000000000f087348 */ /* 0x000fea0003c00000 */
[----:B------:R0:W1:Y:S02]  /*236e0*/  SHFL.IDX P6, R14, R13, R12, R11 ;  /* 0x0000000c0d0e7389 */ /* 0x00006400000c000b */
[----:B01----:R-:W-:Y:S01]  /*236f0*/  ENDCOLLECTIVE ;  /* 0x000000000000791b */ /* 0x003fe20003800000 */
.L_x_4180:
        /* <DEDUP_REMOVED lines=13> */
.L_x_4181:
        /* <DEDUP_REMOVED lines=8> */
[----:B------:R0:W5:Y:S01]  /*23850*/  LDL.LU R0, [R1+0x88] ;  /* 0x0000880001007983 */ /* 0x0001620000300800 */
[----:B------:R-:W-:Y:S02]  /*23860*/  IMAD.MOV.U32 R13, RZ, RZ, R6 ;  /* 0x000000ffff0d7224 */ /* 0x000fe400078e0006 */
[----:B------:R-:W-:Y:S01]  /*23870*/  IMAD.MOV.U32 R12, RZ, RZ, 0x5 ;  /* 0x00000005ff0c7424 */ /* 0x000fe200078e00ff */
[----:B------:R0:W-:Y:S06]  /*23880*/  LDGSTS.E.BYPASS.LTC128B.128 [R5+0x23400], desc[UR56][R2.64+0x80], !P5 ;  /* 0x2340008002057fae */ /* 0x0001ec000e901d78 */
[----:B0----5:R-:W-:Y:S05]  /*23890*/  WARPSYNC.COLLECTIVE R15, `(.L_x_4182) ;  /* 0x000000000f087348 */ /* 0x021fea0003c00000 */
[----:B------:R1:W2:Y:S02]  /*238a0*/  SHFL.IDX P6, R14, R13, R12, R11 ;  /* 0x0000000c0d0e7389 */ /* 0x0002a400000c000b */
[----:B012--5:R-:W-:Y:S01]  /*238b0*/  ENDCOLLECTIVE ;  /* 0x000000000000791b */ /* 0x027fe20003800000 */
.L_x_4182:
[----:B------:R-:W-:Y:S01]  /*238c0*/  @!PT LDS RZ, [RZ] ;  /* 0x00000000fffff984 */ /* 0x000fe20000000800 */
[----:B------:R-:W-:Y:S01]  /*238d0*/  @!PT LDS RZ, [RZ] ;  /* 0x00000000fffff984 */ /* 0x000fe20000000800 */
[----:B------:R-:W-:Y:S01]  /*238e0*/  @!PT LDS RZ, [RZ] ;  /* 0x00000000fffff984 */ /* 0x000fe20000000800 */
[----:B------:R0:W-:Y:S01]  /*238f0*/  LDGSTS.E.BYPASS.LTC128B.128 [R5+0x26400], desc[UR56][R2.64+0x100], !P4 ;  /* 0x2640010002057fae */ /* 0x0001e2000e101d78 */
[----:B------:R-:W-:Y:S02]  /*23900*/  IMAD.MOV.U32 R13, RZ, RZ, R8 ;  /* 0x000000ffff0d7224 */ /* 0x000fe400078e0008 */
[----:B------:R-:W-:-:S07]  /*23910*/  IMAD.MOV.U32 R34, RZ, RZ, R14 ;  /* 0x000000ffff227224 */ /* 0x000fce00078e000e */
[----:B0-----:R-:W-:Y:S05]  /*23920*/  WARPSYNC.COLLECTIVE R15, `(.L_x_4183) ;  /* 0x000000000f087348 */ /* 0x001fea0003c00000 */
[----:B------:R1:W2:Y:S02]  /*23930*/  SHFL.IDX P6, R14, R13, R12, R11 ;  /* 0x0000000c0d0e7389 */ /* 0x0002a400000c000b */
[----:B012---:R-:W-:Y:S01]  /*23940*/  ENDCOLLECTIVE ;  /* 0x000000000000791b */ /* 0x007fe20003800000 */
.L_x_4183:
[----:B------:R-:W-:Y:S01]  /*23950*/  MOV R2, R14 ;  /* 0x0000000e00027202 */ /* 0x000fe20000000f00 */
[----:B------:R-:W-:Y:S06]  /*23960*/  BRA `(.L_x_4184) ;  /* 0xffffffb000fc7947 */ /* 0x000fec000383ffff */
.L_x_4044:
[----:B0-----:R0:W2:Y:S02]  /*23970*/  SYNCS.PHASECHK.TRANS64.TRYWAIT P0, [R6+URZ+0x30860], R2 ;  /* 0x03086002060075a7 */ /* 0x0010a4000800017f */
[----:B--2---:R-:W-:Y:S05]  /*23980*/  @!P0 NANOSLEEP.SYNCS 0x989680 ;  /* 0x009896800000895d */ /* 0x004fea0003900000 */
[----:B------:R-:W2:Y:S02]  /*23990*/  @!P0 SYNCS.PHASECHK.TRANS64 P0, [R6+URZ+0x30860], R2 ;  /* 0x03086002060085a7 */ /* 0x000ea4000800007f */
[----:B--2---:R-:W-:Y:S05]  /*239a0*/  @!P0 BRA `(.L_x_4044) ;  /* 0xfffffffc00f08947 */ /* 0x004fea000383ffff */
[----:B------:R-:W-:Y:S05]  /*239b0*/  BRA `(.L_x_4185) ;  /* 0xffffffb400647947 */ /* 0x000fea000383ffff */
.L_x_4045:
        /* <DEDUP_REMOVED lines=8> */
.L_x_4187:
[----:B------:R-:W-:Y:S05]  /*23a40*/  BSYNC B1 ;  /* 0x0000000000017941 */ /* 0x000fea0003800000 */
.L_x_4186:
        /* <DEDUP_REMOVED lines=9> */
.L_x_4188:
[----:B------:R-:W-:Y:S02]  /*23ae0*/  IMAD.MOV.U32 R13, RZ, RZ, R24 ;  /* 0x000000ffff0d7224 */ /* 0x000fe400078e0018 */
[----:B------:R-:W-:Y:S02]  /*23af0*/  IMAD.MOV.U32 R12, RZ, RZ, 0x1 ;  /* 0x00000001ff0c7424 */ /* 0x000fe400078e00ff */
[----:B------:R-:W-:-:S07]  /*23b00*/  IMAD.MOV.U32 R2, RZ, RZ, R14 ;  /* 0x000000ffff027224 */ /* 0x000fce00078e000e */
[----:B------:R-:W-:Y:S05]  /*23b10*/  WARPSYNC.COLLECTIVE R15, `(.L_x_4189) ;  /* 0x000000000f087348 */ /* 0x000fea0003c00000 */
[----:B------:R0:W1:Y:S02]  /*23b20*/  SHFL.IDX P6, R14, R13, R12, R11 ;  /* 0x0000000c0d0e7389 */ /* 0x00006400000c000b */
[----:B01----:R-:W-:Y:S01]  /*23b30*/  ENDCOLLECTIVE ;  /* 0x000000000000791b */ /* 0x003fe20003800000 */
.L_x_4189:
        /* <DEDUP_REMOVED lines=16> */
.L_x_4190:
[----:B------:R-:W-:Y:S02]  /*23c40*/  IMAD.MOV.U32 R13, RZ, RZ, R24 ;  /* 0x000000ffff0d7224 */ /* 0x000fe400078e0018 */
[----:B------:R-:W-:Y:S02]  /*23c50*/  IMAD.MOV.U32 R12, RZ, RZ, 0x2 ;  /* 0x00000002ff0c7424 */ /* 0x000fe400078e00ff */
[----:B------:R-:W-:-:S07]  /*23c60*/  IMAD.MOV.U32 R2, RZ, RZ, R14 ;  /* 0x000000ffff027224 */ /* 0x000fce00078e000e */
[----:B------:R-:W-:Y:S05]  /*23c70*/  WARPSYNC.COLLECTIVE R15, `(.L_x_4191) ;  /* 0x000000000f087348 */ /* 0x000fea0003c00000 */
[----:B------:R0:W1:Y:S02]  /*23c80*/  SHFL.IDX P6, R14, R13, R12, R11 ;  /* 0x0000000c0d0e7389 */ /* 0x00006400000c000b */
[----:B01----:R-:W-:Y:S01]  /*23c90*/  ENDCOLLECTIVE ;  /* 0x000000000000791b */ /* 0x003fe20003800000 */
.L_x_4191:
[----:B------:R-:W-:-:S05]  /*23ca0*/  IADD3 R2, P0, R2, R4, RZ ;  /* 0x0000000402027210 */ /* 0x000fca0007f1e0ff */
        /* <DEDUP_REMOVED lines=15> */
.L_x_4192:
[----:B------:R-:W-:Y:S02]  /*23da0*/  IMAD.MOV.U32 R13, RZ, RZ, R24 ;  /* 0x000000ffff0d7224 */ /* 0x000fe400078e0018 */
[----:B------:R-:W-:Y:S02]  /*23db0*/  IMAD.MOV.U32 R12, RZ, RZ, 0x3 ;  /* 0x00000003ff0c7424 */ /* 0x000fe400078e00ff */
[----:B------:R-:W-:-:S07]  /*23dc0*/  IMAD.MOV.U32 R2, RZ, RZ, R14 ;  /* 0x000000ffff027224 */ /* 0x000fce00078e000e */
[----:B------:R-:W-:Y:S05]  /*23dd0*/  WARPSYNC.COLLECTIVE R15, `(.L_x_4193) ;  /* 0x000000000f087348 */ /* 0x000fea0003c00000 */
[----:B------:R0:W1:Y:S02]  /*23de0*/  SHFL.IDX P6, R14, R13, R12, R11 ;  /* 0x0000000c0d0e7389 */ /* 0x00006400000c000b */
[----:B01----:R-:W-:Y:S01]  /*23df0*/  ENDCOLLECTIVE ;  /* 0x000000000000791b */ /* 0x003fe20003800000 */
.L_x_4193:
        /* <DEDUP_REMOVED lines=16> */
.L_x_4194:
[----:B------:R-:W-:Y:S02]  /*23f00*/  IMAD.MOV.U32 R13, RZ, RZ, R24 ;  /* 0x000000ffff0d7224 */ /* 0x000fe400078e0018 */
[----:B------:R-:W-:Y:S02]  /*23f10*/  IMAD.MOV.U32 R12, RZ, RZ, 0x4 ;  /* 0x00000004ff0c7424 */ /* 0x000fe400078e00ff */
[----:B------:R-:W-:-:S07]  /*23f20*/  IMAD.MOV.U32 R2, RZ, RZ, R14 ;  /* 0x000000ffff027224 */ /* 0x000fce00078e000e */
[----:B------:R-:W-:Y:S05]  /*23f30*/  WARPSYNC.COLLECTIVE R15, `(.L_x_4195) ;  /* 0x000000000f087348 */ /* 0x000fea0003c00000 */
[----:B------:R0:W1:Y:S02]  /*23f40*/  SHFL.IDX P6, R14, R13, R12, R11 ;  /* 0x0000000c0d0e7389 */ /* 0x00006400000c000b */
[----:B01----:R-:W-:Y:S01]  /*23f50*/  ENDCOLLECTIVE ;  /* 0x000000000000791b */ /* 0x003fe20003800000 */
.L_x_4195:
        /* <DEDUP_REMOVED lines=16> */
.L_x_4196:
[----:B------:R-:W-:Y:S02]  /*24060*/  IMAD.MOV.U32 R13, RZ, RZ, R24 ;  /* 0x000000ffff0d7224 */ /* 0x000fe400078e0018 */
[----:B------:R-:W-:Y:S02]  /*24070*/  IMAD.MOV.U32 R12, RZ, RZ, 0x5 ;  /* 0x00000005ff0c7424 */ /* 0x000fe400078e00ff */
[----:B------:R-:W-:-:S07]  /*24080*/  IMAD.MOV.U32 R2, RZ, RZ, R14 ;  /* 0x000000ffff027224 */ /* 0x000fce00078e000e */
[----:B------:R-:W-:Y:S05]  /*24090*/  WARPSYNC.COLLECTIVE R15, `(.L_x_4197) ;  /* 0x000000000f087348 */ /* 0x000fea0003c00000 */
[----:B------:R0:W1:Y:S02]  /*240a0*/  SHFL.IDX P6, R14, R13, R12, R11 ;  /* 0x0000000c0d0e7389 */ /* 0x00006400000c000b */
[----:B01----:R-:W-:Y:S01]  /*240b0*/  ENDCOLLECTIVE ;  /* 0x000000000000791b */ /* 0x003fe20003800000 */
.L_x_4197:
        /* <DEDUP_REMOVED lines=13> */
.L_x_4198:
[----:B------:R-:W-:Y:S01]  /*24190*/  @!PT LDS RZ, [RZ] ;  /* 0x00000000fffff984 */ /* 0x000fe20000000800 */
[----:B------:R-:W-:Y:S01]  /*241a0*/  @!PT LDS RZ, [RZ] ;  /* 0x00000000fffff984 */ /* 0x000fe20000000800 */
[----:B------:R-:W-:Y:S01]  /*241b0*/  @!PT LDS RZ, [RZ] ;  /* 0x00000000fffff984 */ /* 0x000fe20000000800 */
[----:B------:R0:W-:Y:S01]  /*241c0*/  LDGSTS.E.BYPASS.LTC128B.128 [R5+0x5400], desc[UR56][R2.64+0x80], !P0 ;  /* 0x0540008002057fae */ /* 0x0001e2000c101d78 */
[----:B------:R-:W-:-:S13]  /*241d0*/  ISETP.LT.OR P0, PT, R7, 0x41, P1 ;  /* 0x000000410700780c */ /* 0x000fda0000f01670 */
[----:B------:R0:W-:Y:S01]  /*241e0*/  LDGSTS.E.BYPASS.LTC128B.128 [R5+0x8400], desc[UR56][R2.64+0x100], !P0 ;  /* 0x0840010002057fae */ /* 0x0001e2000c101d78 */
[----:B------:R-:W-:Y:S05]  /*241f0*/  BRA `(.L_x_4199) ;  /* 0xffffffb000507947 */ /* 0x000fea000383ffff */
.L_x_4053:
[----:B0-----:R0:W1:Y:S02]  /*24200*/  SYNCS.PHASECHK.TRANS64.TRYWAIT P0, [R0+URZ+0x30860], R3 ;  /* 0x03086003000075a7 */ /* 0x001064000800017f */
[----:B-1----:R-:W-:Y:S05]  /*24210*/  @!P0 NANOSLEEP.SYNCS 0x989680 ;  /* 0x009896800000895d */ /* 0x002fea0003900000 */
[----:B------:R-:W1:Y:S02]  /*24220*/  @!P0 SYNCS.PHASECHK.TRANS64 P0, [R0+URZ+0x30860], R3 ;  /* 0x03086003000085a7 */ /* 0x000e64000800007f */
[----:B-1----:R-:W-:Y:S05]  /*24230*/  @!P0 BRA `(.L_x_4053) ;  /* 0xfffffffc00f08947 */ /* 0x002fea000383ffff */
[----:B------:R-:W-:Y:S05]  /*24240*/  BRA `(.L_x_4200) ;  /* 0xffffffb400787947 */ /* 0x000fea000383ffff */
.L_x_4054:
[----:B------:R-:W-:Y:S01]  /*24250*/  BSSY B0, `(.L_x_4201) ;  /* 0x0000008000007945 */ /* 0x000fe20003800000 */
[----:B------:R-:W-:Y:S01]  /*24260*/  IMAD.MOV.U32 R13, RZ, RZ, R24 ;  /* 0x000000ffff0d7224 */ /* 0x000fe200078e0018 */
[----:B------:R-:W-:Y:S01]  /*24270*/  MOV R15, 0xffffffff ;  /* 0xffffffff000f7802 */ /* 0x000fe20000000f00 */
[----:B------:R-:W-:Y:S02]  /*24280*/  IMAD.MOV.U32 R12, RZ, RZ, RZ ;  /* 0x000000ffff0c7224 */ /* 0x000fe400078e00ff */
[----:B------:R-:W-:-:S07]  /*24290*/  IMAD.MOV.U32 R11, RZ, RZ, 0x181f ;  /* 0x0000181fff0b7424 */ /* 0x000fce00078e00ff */
[----:B0-2---:R-:W-:Y:S05]  /*242a0*/  WARPSYNC.COLLECTIVE R15, `(.L_x_4202) ;  /* 0x000000000f087348 */ /* 0x005fea0003c00000 */
[----:B--2---:R1:W2:Y:S02]  /*242b0*/  SHFL.IDX P6, R14, R13, R12, R11 ;  /* 0x0000000c0d0e7389 */ /* 0x0042a400000c000b */
[----:B012---:R-:W-:Y:S01]  /*242c0*/  ENDCOLLECTIVE ;  /* 0x000000000000791b */ /* 0x007fe20003800000 */
.L_x_4202:
[----:B------:R-:W-:Y:S05]  /*242d0*/  BSYNC B0 ;  /* 0x0000000000007941 */ /* 0x000fea0003800000 */
.L_x_4201:
[----:B------:R-:W-:Y:S02]  /*242e0*/  IMAD.MOV.U32 R13, RZ, RZ, R23 ;  /* 0x000000ffff0d7224 */ /* 0x000fe400078e0017 */
        /* <DEDUP_REMOVED lines=8> */
.L_x_4203:
[----:B------:R-:W-:Y:S01]  /*24370*/  ULDC UR4, c[0x0][0x2f4] ;  /* 0x0000bd0000047ab9 */ /* 0x000fe20000000800 */
[----:B------:R-:W-:Y:S01]  /*24380*/  IMAD R4, R7, 0x2, R22 ;  /* 0x0000000207047824 */ /* 0x000fe200078e0216 */
[----:B------:R-:W-:Y:S02]  /*24390*/  ISETP.GE.AND P2, PT, R33, UR4, PT ;  /* 0x0000000421007c0c */ /* 0x000fe4000bf46270 */
[----:B------:R-:W-:Y:S02]  /*243a0*/  ISETP.GE.AND P1, PT, R36, UR4, PT ;  /* 0x0000000424007c0c */ /* 0x000fe4000bf26270 */
[C---:B------:R-:W-:Y:S02]  /*243b0*/  ISETP.LT.OR P3, PT, R6.reuse, 0x1, P2 ;  /* 0x000000010600780c */ /* 0x040fe40001761670 */
[----:B------:R-:W-:Y:S01]  /*243c0*/  ISETP.LT.OR P4, PT, R6, 0x1, P1 ;  /* 0x000000010600780c */ /* 0x000fe20000f81670 */
[----:B------:R-:W-:Y:S02]  /*243d0*/  IMAD.MOV.U32 R13, RZ, RZ, R24 ;  /* 0x000000ffff0d7224 */ /* 0x000fe400078e0018 */
[----:B------:R-:W-:Y:S01]  /*243e0*/  IMAD.MOV.U32 R12, RZ, RZ, 0x1 ;  /* 0x00000001ff0c7424 */ /* 0x000fe200078e00ff */
[----:B------:R-:W-:-:S05]  /*243f0*/  IADD3 R2, P0, R14, R5, RZ ;  /* 0x000000050e027210 */ /* 0x000fca0007f1e0ff */
[----:B------:R-:W-:Y:S01]  /*24400*/  IMAD.X R3, RZ, RZ, R3, P0 ;  /* 0x000000ffff037224 */ /* 0x000fe200000e0603 */
[----:B------:R-:W-:-:S13]  /*24410*/  ISETP.GE.AND P0, PT, R35, UR4, PT ;  /* 0x0000000423007c0c */ /* 0x000fda000bf06270 */
[----:B------:R-:W-:Y:S05]  /*24420*/  WARPSYNC.COLLECTIVE R15, `(.L_x_4204) ;  /* 0x000000000f087348 */ /* 0x000fea0003c00000 */
[----:B------:R0:W1:Y:S02]  /*24430*/  SHFL.IDX P6, R14, R13, R12, R11 ;  /* 0x0000000c0d0e7389 */ /* 0x00006400000c000b */
[----:B01----:R-:W-:Y:S01]  /*24440*/  ENDCOLLECTIVE ;  /* 0x000000000000791b */ /* 0x003fe20003800000 */
.L_x_4204:
        /* <DEDUP_REMOVED lines=8> */
[----:B------:R-:W-:Y:S02]  /*244d0*/  ISETP.LT.OR P3, PT, R6, 0x11, P2 ;  /* 0x000000110600780c */ /* 0x000fe40001761670 */
[----:B------:R-:W-:-:S11]  /*244e0*/  MOV R7, R14 ;  /* 0x0000000e00077202 */ /* 0x000fd60000000f00 */
[----:B0-----:R-:W-:Y:S05]  /*244f0*/  WARPSYNC.COLLECTIVE R15, `(.L_x_4205) ;  /* 0x000000000f087348 */ /* 0x001fea0003c00000 */
[----:B------:R1:W2:Y:S02]  /*24500*/  SHFL.IDX P6, R14, R13, R12, R11 ;  /* 0x0000000c0d0e7389 */ /* 0x0002a400000c000b */
[----:B012---:R-:W-:Y:S01]  /*24510*/  ENDCOLLECTIVE ;  /* 0x000000000000791b */ /* 0x007fe20003800000 */
.L_x_4205:
[----:B------:R-:W-:Y:S02]  /*24520*/  IMAD.MOV.U32 R13, RZ, RZ, R24 ;  /* 0x000000ffff0d7224 */ /* 0x000fe400078e0018 */
[----:B------:R-:W-:Y:S01]  /*24530*/  IMAD.MOV.U32 R12, RZ, RZ, 0x2 ;  /* 0x00000002ff0c7424 */ /* 0x000fe200078e00ff */
[----:B------:R-:W-:-:S13]  /*24540*/  IADD3 R2, P4, R14, R5, RZ ;  /* 0x000000050e027210 */ /* 0x000fda0007f9e0ff */
[----:B------:R-:W-:Y:S05]  /*24550*/  WARPSYNC.COLLECTIVE R15, `(.L_x_4206) ;  /* 0x000000000f087348 */ /* 0x000fea0003c00000 */
[----:B------:R0:W1:Y:S02]  /*24560*/  SHFL.IDX P6, R14, R13, R12, R11 ;  /* 0x0000000c0d0e7389 */ /* 0x00006400000c000b */
[----:B01----:R-:W-:Y:S01]  /*24570*/  ENDCOLLECTIVE ;  /* 0x000000000000791b */ /* 0x003fe20003800000 */
.L_x_4206:
        /* <DEDUP_REMOVED lines=15> */
.L_x_4207:
[----:B------:R-:W-:Y:S02]  /*24670*/  IMAD.MOV.U32 R13, RZ, RZ, R24 ;  /* 0x000000ffff0d7224 */ /* 0x000fe400078e0018 */
[----:B------:R-:W-:Y:S01]  /*24680*/  IMAD.MOV.U32 R12, RZ, RZ, 0x3 ;  /* 0x00000003ff0c7424 */ /* 0x000fe200078e00ff */
[----:B------:R-:W-:-:S13]  /*24690*/  IADD3 R2, P4, R14, R5, RZ ;  /* 0x000000050e027210 */ /* 0x000fda0007f9e0ff */
[----:B------:R-:W-:Y:S05]  /*246a0*/  WARPSYNC.COLLECTIVE R15, `(.L_x_4208) ;  /* 0x000000000f087348 */ /* 0x000fea0003c00000 */
[----:B------:R0:W1:Y:S02]  /*246b0*/  SHFL.IDX P6, R14, R13, R12, R11 ;  /* 0x0000000c0d0e7389 */ /* 0x00006400000c000b */
[----:B01----:R-:W-:Y:S01]  /*246c0*/  ENDCOLLECTIVE ;  /* 0x000000000000791b */ /* 0x003fe20003800000 */
.L_x_4208:
        /* <DEDUP_REMOVED lines=15> */
.L_x_4209:
[----:B------:R-:W-:Y:S02]  /*247c0*/  IMAD.MOV.U32 R13, RZ, RZ, R24 ;  /* 0x000000ffff0d7224 */ /* 0x000fe400078e0018 */
[----:B------:R-:W-:Y:S01]  /*247d0*/  IMAD.MOV.U32 R12, RZ, RZ, 0x4 ;  /* 0x00000004ff0c7424 */ /* 0x000fe200078e00ff */
[----:B------:R-:W-:-:S13]  /*247e0*/  IADD3 R2, P4, R14, R5, RZ ;  /* 0x000000050e027210 */ /* 0x000fda0007f9e0ff */
[----:B------:R-:W-:Y:S05]  /*247f0*/  WARPSYNC.COLLECTIVE R15, `(.L_x_4210) ;  /* 0x000000000f087348 */ /* 0x000fea0003c00000 */
[----:B------:R0:W1:Y:S02]  /*24800*/  SHFL.IDX P6, R14, R13, R12, R11 ;  /* 0x0000000c0d0e7389 */ /* 0x00006400000c000b */
[----:B01----:R-:W-:Y:S01]  /*24810*/  ENDCOLLECTIVE ;  /* 0x000000000000791b */ /* 0x003fe20003800000 */
.L_x_4210:
        /* <DEDUP_REMOVED lines=15> */
.L_x_4211:
[----:B------:R-:W-:Y:S02]  /*24910*/  IMAD.MOV.U32 R13, RZ, RZ, R24 ;  /* 0x000000ffff0d7224 */ /* 0x000fe400078e0018 */
[----:B------:R-:W-:Y:S01]  /*24920*/  IMAD.MOV.U32 R12, RZ, RZ, 0x5 ;  /* 0x00000005ff0c7424 */ /* 0x000fe200078e00ff */
[----:B------:R-:W-:-:S13]  /*24930*/  IADD3 R2, P4, R14, R5, RZ ;  /* 0x000000050e027210 */ /* 0x000fda0007f9e0ff */
[----:B------:R-:W-:Y:S05]  /*24940*/  WARPSYNC.COLLECTIVE R15, `(.L_x_4212) ;  /* 0x000000000f087348 */ /* 0x000fea0003c00000 */
[----:B------:R0:W1:Y:S02]  /*24950*/  SHFL.IDX P6, R14, R13, R12, R11 ;  /* 0x0000000c0d0e7389 */ /* 0x00006400000c000b */
[----:B01----:R-:W-:Y:S01]  /*24960*/  ENDCOLLECTIVE ;  /* 0x000000000000791b */ /* 0x003fe20003800000 */
.L_x_4212:
        /* <DEDUP_REMOVED lines=10> */
[----:B------:R-:W-:-:S07]  /*24a10*/  MOV R24, R14 ;  /* 0x0000000e00187202 */ /* 0x000fce0000000f00 */
[----:B0-----:R-:W-:Y:S05]  /*24a20*/  WARPSYNC.COLLECTIVE R15, `(.L_x_4213) ;  /* 0x000000000f087348 */ /* 0x001fea0003c00000 */
[----:B------:R1:W2:Y:S02]  /*24a30*/  SHFL.IDX P6, R14, R13, R12, R11 ;  /* 0x0000000c0d0e7389 */ /* 0x0002a400000c000b */
[----:B012---:R-:W-:Y:S01]  /*24a40*/  ENDCOLLECTIVE ;  /* 0x000000000000791b */ /* 0x007fe20003800000 */
.L_x_4213:
[----:B------:R-:W-:Y:S05]  /*24a50*/  BRA `(.L_x_4214) ;  /* 0xffffffb0007c7947 */ /* 0x000fea000383ffff */
.L_x_4059:
        /* <DEDUP_REMOVED lines=8> */
.L_x_4216:
[----:B------:R-:W-:Y:S05]  /*24ae0*/  BSYNC B0 ;  /* 0x0000000000007941 */ /* 0x000fea0003800000 */
.L_x_4215:
        /* <DEDUP_REMOVED lines=9> */
.L_x_4217:
        /* <DEDUP_REMOVED lines=18> */
.L_x_4218:
[----:B------:R-:W-:Y:S01]  /*24ca0*/  IMAD.MOV.U32 R12, RZ, RZ, 0x2 ;  /* 0x00000002ff0c7424 */ /* 0x000fe200078e00ff */
[----:B------:R-:W-:-:S05]  /*24cb0*/  SEL R7, R14, RZ, P1 ;  /* 0x000000ff0e077207 */ /* 0x000fca0000800000 */
[----:B------:R-:W-:-:S04]  /*24cc0*/  IMAD.IADD R6, R4, 0x1, R7 ;  /* 0x0000000104067824 */ /* 0x000fc800078e0207 */
[----:B------:R-:W-:-:S07]  /*24cd0*/  IMAD.MOV.U32 R13, RZ, RZ, R6 ;  /* 0x000000ffff0d7224 */ /* 0x000fce00078e0006 */
[----:B------:R-:W-:Y:S05]  /*24ce0*/  WARPSYNC.COLLECTIVE R15, `(.L_x_4219) ;  /* 0x000000000f087348 */ /* 0x000fea0003c00000 */
[----:B------:R0:W1:Y:S02]  /*24cf0*/  SHFL.UP P6, R14, R13, R12, R11 ;  /* 0x0400000c0d0e7389 */ /* 0x00006400000c000b */
[----:B01----:R-:W-:Y:S01]  /*24d00*/  ENDCOLLECTIVE ;  /* 0x000000000000791b */ /* 0x003fe20003800000 */
.L_x_4219:
[----:B------:R-:W-:Y:S01]  /*24d10*/  IMAD.MOV.U32 R12, RZ, RZ, 0x4 ;  /* 0x00000004ff0c7424 */ /* 0x000fe200078e00ff */
[----:B------:R-:W-:-:S04]  /*24d20*/  SEL R7, R14, RZ, P2 ;  /* 0x000000ff0e077207 */ /* 0x000fc80001000000 */
[----:B------:R-:W-:-:S05]  /*24d30*/  IADD3 R7, R6, R7, RZ ;  /* 0x0000000706077210 */ /* 0x000fca0007ffe0ff */
[----:B------:R-:W-:-:S07]  /*24d40*/  IMAD.MOV.U32 R13, RZ, RZ, R7 ;  /* 0x000000ffff0d7224 */ /* 0x000fce00078e0007 */
[----:B------:R-:W-:Y:S05]  /*24d50*/  WARPSYNC.COLLECTIVE R15, `(.L_x_4220) ;  /* 0x000000000f087348 */ /* 0x000fea0003c00000 */
[----:B------:R0:W1:Y:S02]  /*24d60*/  SHFL.UP P6, R14, R13, R12, R11 ;  /* 0x0400000c0d0e7389 */ /* 0x00006400000c000b */
[----:B01----:R-:W-:Y:S01]  /*24d70*/  ENDCOLLECTIVE ;  /* 0x000000000000791b */ /* 0x003fe20003800000 */
.L_x_4220:
[----:B------:R-:W-:Y:S01]  /*24d80*/  IMAD.MOV.U32 R12, RZ, RZ, 0x8 ;  /* 0x00000008ff0c7424 */ /* 0x000fe200078e00ff */
[----:B------:R-:W-:-:S05]  /*24d90*/  SEL R2, R14, RZ, P3 ;  /* 0x000000ff0e027207 */ /* 0x000fca0001800000 */
[----:B------:R-:W-:-:S04]  /*24da0*/  IMAD.IADD R2, R7, 0x1, R2 ;  /* 0x0000000107027824 */ /* 0x000fc800078e0202 */
[----:B------:R-:W-:-:S07]  /*24db0*/  IMAD.MOV.U32 R13, RZ, RZ, R2 ;  /* 0x000000ffff0d7224 */ /* 0x000fce00078e0002 */
[----:B------:R-:W-:Y:S05]  /*24dc0*/  WARPSYNC.COLLECTIVE R15, `(.L_x_4221) ;  /* 0x000000000f087348 */ /* 0x000fea0003c00000 */
[----:B------:R0:W1:Y:S02]  /*24dd0*/  SHFL.UP P6, R14, R13, R12, R11 ;  /* 0x0400000c0d0e7389 */ /* 0x00006400000c000b */
[----:B01----:R-:W-:Y:S01]  /*24de0*/  ENDCOLLECTIVE ;  /* 0x000000000000791b */ /* 0x003fe20003800000 */
.L_x_4221:
[----:B------:R-:W-:Y:S01]  /*24df0*/  IMAD.MOV.U32 R12, RZ, RZ, 0x10 ;  /* 0x00000010ff0c7424 */ /* 0x000fe200078e00ff */
[----:B------:R-:W-:-:S05]  /*24e00*/  SEL R3, R14, RZ, P4 ;  /* 0x000000ff0e037207 */ /* 0x000fca0002000000 */
[----:B------:R-:W-:-:S04]  /*24e10*/  IMAD.IADD R3, R2, 0x1, R3 ;  /* 0x0000000102037824 */ /* 0x000fc800078e0203 */
[----:B------:R-:W-:-:S07]  /*24e20*/  IMAD.MOV.U32 R13, RZ, RZ, R3 ;  /* 0x000000ffff0d7224 */ /* 0x000fce00078e0003 */
[----:B------:R-:W-:Y:S05]  /*24e30*/  WARPSYNC.COLLECTIVE R15, `(.L_x_4222) ;  /* 0x000000000f087348 */ /* 0x000fea0003c00000 */
[----:B------:R0:W1:Y:S02]  /*24e40*/  SHFL.UP P6, R14, R13, R12, R11 ;  /* 0x0400000c0d0e7389 */ /* 0x00006400000c000b */
[----:B01----:R-:W-:Y:S01]  /*24e50*/  ENDCOLLECTIVE ;  /* 0x000000000000791b */ /* 0x003fe20003800000 */
.L_x_4222:
        /* <DEDUP_REMOVED lines=8> */
.L_x_4223:
[----:B------:R-:W-:Y:S05]  /*24ee0*/  BRA `(.L_x_4224) ;  /* 0xffffffb000947947 */ /* 0x000fea000383ffff */
.L_x_4064:
        /* <DEDUP_REMOVED lines=8> */
.L_x_4226:
[----:B------:R-:W-:Y:S05]  /*24f70*/  BSYNC B0 ;  /* 0x0000000000007941 */ /* 0x000fea0003800000 */
.L_x_4225:
        /* <DEDUP_REMOVED lines=8> */
.L_x_4227:
[----:B------:R-:W-:Y:S01]  /*25000*/  IMAD.MOV.U32 R12, RZ, RZ, 0x4 ;  /* 0x00000004ff0c7424 */ /* 0x000fe200078e00ff */
[----:B------:R-:W-:-:S05]  /*25010*/  SEL R0, R14, RZ, P2 ;  /* 0x000000ff0e007207 */ /* 0x000fca0001000000 */
[----:B------:R-:W-:-:S04]  /*25020*/  IMAD.IADD R0, R13, 0x1, R0 ;  /* 0x000000010d007824 */ /* 0x000fc800078e0200 */
[----:B------:R-:W-:-:S07]  /*25030*/  IMAD.MOV.U32 R13, RZ, RZ, R0 ;  /* 0x000000ffff0d7224 */ /* 0x000fce00078e0000 */
[----:B------:R-:W-:Y:S05]  /*25040*/  WARPSYNC.COLLECTIVE R15, `(.L_x_4228) ;  /* 0x000000000f087348 */ /* 0x000fea0003c00000 */
[----:B------:R0:W1:Y:S02]  /*25050*/  SHFL.UP P6, R14, R13, R12, R11 ;  /* 0x0400000c0d0e7389 */ /* 0x00006400000c000b */
[----:B01----:R-:W-:Y:S01]  /*25060*/  ENDCOLLECTIVE ;  /* 0x000000000000791b */ /* 0x003fe20003800000 */
.L_x_4228:
[----:B------:R-:W-:Y:S01]  /*25070*/  IMAD.MOV.U32 R12, RZ, RZ, 0x8 ;  /* 0x00000008ff0c7424 */ /* 0x000fe200078e00ff */
[----:B------:R-:W-:-:S05]  /*25080*/  SEL R3, R14, RZ, P3 ;  /* 0x000000ff0e037207 */ /* 0x000fca0001800000 */
[----:B------:R-:W-:-:S04]  /*25090*/  IMAD.IADD R2, R0, 0x1, R3 ;  /* 0x0000000100027824 */ /* 0x000fc800078e0203 */
[----:B------:R-:W-:-:S07]  /*250a0*/  IMAD.MOV.U32 R13, RZ, RZ, R2 ;  /* 0x000000ffff0d7224 */ /* 0x000fce00078e0002 */
[----:B------:R-:W-:Y:S05]  /*250b0*/  WARPSYNC.COLLECTIVE R15, `(.L_x_4229) ;  /* 0x000000000f087348 */ /* 0x000fea0003c00000 */
[----:B------:R0:W1:Y:S02]  /*250c0*/  SHFL.UP P6, R14, R13, R12, R11 ;  /* 0x0400000c0d0e7389 */ /* 0x00006400000c000b */
[----:B01----:R-:W-:Y:S01]  /*250d0*/  ENDCOLLECTIVE ;  /* 0x000000000000791b */ /* 0x003fe20003800000 */
.L_x_4229:
[----:B------:R-:W-:Y:S01]  /*250e0*/  IMAD.MOV.U32 R12, RZ, RZ, 0x10 ;  /* 0x00000010ff0c7424 */ /* 0x000fe200078e00ff */
[----:B------:R-:W-:-:S05]  /*250f0*/  SEL R3, R14, RZ, P4 ;  /* 0x000000ff0e037207 */ /* 0x000fca0002000000 */
[----:B------:R-:W-:-:S04]  /*25100*/  IMAD.IADD R3, R2, 0x1, R3 ;  /* 0x0000000102037824 */ /* 0x000fc800078e0203 */
[----:B------:R-:W-:-:S07]  /*25110*/  IMAD.MOV.U32 R13, RZ, RZ, R3 ;  /* 0x000000ffff0d7224 */ /* 0x000fce00078e0003 */
[----:B------:R-:W-:Y:S05]  /*25120*/  WARPSYNC.COLLECTIVE R15, `(.L_x_4230) ;  /* 0x000000000f087348 */ /* 0x000fea0003c00000 */
[----:B------:R0:W1:Y:S02]  /*25130*/  SHFL.UP P6, R14, R13, R12, R11 ;  /* 0x0400000c0d0e7389 */ /* 0x00006400000c000b */
[----:B01----:R-:W-:Y:S01]  /*25140*/  ENDCOLLECTIVE ;  /* 0x000000000000791b */ /* 0x003fe20003800000 */
.L_x_4230:
        /* <DEDUP_REMOVED lines=8> */
.L_x_4231:
[----:B------:R-:W-:Y:S05]  /*251d0*/  BRA `(.L_x_4232) ;  /* 0xffffffb000747947 */ /* 0x000fea000383ffff */
.L_x_4066:
[----:B------:R-:W-:Y:S01]  /*251e0*/  BSSY B0, `(.L_x_4233) ;  /* 0x0000006000007945 */ /* 0x000fe20003800000 */
[----:B------:R-:W-:Y:S01]  /*251f0*/  PLOP3.LUT P6, PT, P6, PT, PT, 0x8, 0x0 ;  /* 0x000000000000781c */ /* 0x000fe200037ce170 */
[----:B------:R-:W-:-:S12]  /*25200*/  IMAD.MOV.U32 R15, RZ, RZ, -0x1 ;  /* 0xffffffffff0f7424 */ /* 0x000fd800078e00ff */
[----:B0-----:R-:W-:Y:S05]  /*25210*/  WARPSYNC.COLLECTIVE R15, `(.L_x_4234) ;  /* 0x000000000f087348 */ /* 0x001fea0003c00000 */
[----:B------:R-:W-:Y:S01]  /*25220*/  VOTE.ANY R14, PT, P6 ;  /* 0x00000000000e7806 */ /* 0x000fe200030e0100 */
[----:B0-----:R-:W-:Y:S06]  /*25230*/  ENDCOLLECTIVE ;  /* 0x000000000000791b */ /* 0x001fec0003800000 */
.L_x_4234:
[----:B------:R-:W-:Y:S05]  /*25240*/  BSYNC B0 ;  /* 0x0000000000007941 */ /* 0x000fea0003800000 */
.L_x_4233:
        /* <DEDUP_REMOVED lines=9> */
.L_x_4235:
[----:B------:R-:W-:Y:S01]  /*252e0*/  MOV R4, R14 ;  /* 0x0000000e00047202 */ /* 0x000fe20000000f00 */
[----:B------:R-:W-:Y:S06]  /*252f0*/  BRA `(.L_x_4236) ;  /* 0xffffffb000647947 */ /* 0x000fec000383ffff */
.L_x_4068:
[----:B------:R-:W-:Y:S01]  /*25300*/  BSSY B0, `(.L_x_4237) ;  /* 0x0000007000007945 */ /* 0x000fe20003800000 */
[----:B------:R-:W-:Y:S02]  /*25310*/  IMAD.MOV.U32 R13, RZ, RZ, R6 ;  /* 0x000000ffff0d7224 */ /* 0x000fe400078e0006 */
[----:B------:R-:W-:Y:S02]  /*25320*/  IMAD.MOV.U32 R11, RZ, RZ, 0x1f ;  /* 0x0000001fff0b7424 */ /* 0x000fe400078e00ff */
[----:B------:R-:W-:-:S07]  /*25330*/  IMAD.MOV.U32 R15, RZ, RZ, -0x1 ;  /* 0xffffffffff0f7424 */ /* 0x000fce00078e00ff */
[----:B012---:R-:W-:Y:S05]  /*25340*/  WARPSYNC.COLLECTIVE R15, `(.L_x_4238) ;  /* 0x000000000f087348 */ /* 0x007fea0003c00000 */
[----:B------:R3:W4:Y:S02]  /*25350*/  SHFL.IDX P6, R14, R13, R12, R11 ;  /* 0x0000000c0d0e7389 */ /* 0x00072400000c000b */
[----:B01234-:R-:W-:Y:S01]  /*25360*/  ENDCOLLECTIVE ;  /* 0x000000000000791b */ /* 0x01ffe20003800000 */
.L_x_4238:
[----:B------:R-:W-:Y:S05]  /*25370*/  BSYNC B0 ;  /* 0x0000000000007941 */ /* 0x000fea0003800000 */
.L_x_4237:
[----:B------:R-:W-:Y:S05]  /*25380*/  BRA `(.L_x_4067) ;  /* 0xffffffb0005c7947 */ /* 0x000fea000383ffff */
.L_x_4072:
[----:B0-----:R0:W1:Y:S02]  /*25390*/  SYNCS.PHASECHK.TRANS64.TRYWAIT P0, [R7+URZ+0x30820], R0 ;  /* 0x03082000070075a7 */ /* 0x001064000800017f */
[----:B-1----:R-:W-:Y:S05]  /*253a0*/  @!P0 NANOSLEEP.SYNCS 0x989680 ;  /* 0x009896800000895d */ /* 0x002fea0003900000 */
[----:B------:R-:W1:Y:S02]  /*253b0*/  @!P0 SYNCS.PHASECHK.TRANS64 P0, [R7+URZ+0x30820], R0 ;  /* 0x03082000070085a7 */ /* 0x000e64000800007f */
[----:B-1----:R-:W-:Y:S05]  /*253c0*/  @!P0 BRA `(.L_x_4072) ;  /* 0xfffffffc00f08947 */ /* 0x002fea000383ffff */
[----:B------:R-:W-:Y:S05]  /*253d0*/  BRA `(.L_x_4239) ;  /* 0xffffffb400487947 */ /* 0x000fea000383ffff */
.L_x_4073:
        /* <DEDUP_REMOVED lines=8> */
[----:B0-----:R-:W-:Y:S05]  /*25460*/  WARPSYNC.COLLECTIVE R15, `(.L_x_4241) ;  /* 0x000000000f087348 */ /* 0x001fea0003c00000 */
[----:B------:R1:W2:Y:S02]  /*25470*/  SHFL.IDX P6, R14, R13, R12, R11 ;  /* 0x0000000c0d0e7389 */ /* 0x0002a400000c000b */
[----:B012---:R-:W-:Y:S01]  /*25480*/  ENDCOLLECTIVE ;  /* 0x000000000000791b */ /* 0x007fe20003800000 */
.L_x_4241:
[----:B------:R-:W-:Y:S05]  /*25490*/  BSYNC B0 ;  /* 0x0000000000007941 */ /* 0x000fea0003800000 */
.L_x_4240:
[----:B------:R-:W-:Y:S05]  /*254a0*/  BRA `(.L_x_4242) ;  /* 0xffffffb400307947 */ /* 0x000fea000383ffff */
.L_x_4074:
[----:B------:R-:W-:Y:S01]  /*254b0*/  BSSY B0, `(.L_x_4243) ;  /* 0x0000006000007945 */ /* 0x000fe20003800000 */
[----:B------:R-:W-:-:S07]  /*254c0*/  IMAD.MOV.U32 R15, RZ, RZ, -0x1 ;  /* 0xffffffffff0f7424 */ /* 0x000fce00078e00ff */
[----:B0-----:R-:W-:Y:S05]  /*254d0*/  WARPSYNC.COLLECTIVE R15, `(.L_x_4244) ;  /* 0x000000000f0c7348 */ /* 0x001fea0003c00000 */
[----:B------:R-:W-:Y:S02]  /*254e0*/  ELECT P6, UR62, PT ;  /* 0x00000000003e782f */ /* 0x000fe400038c0000 */
[----:B------:R-:W-:Y:S01]  /*254f0*/  MOV R14, UR62 ;  /* 0x0000003e000e7c02 */ /* 0x000fe20008000f00 */
[----:B0-----:R-:W-:Y:S10]  /*25500*/  ENDCOLLECTIVE ;  /* 0x000000000000791b */ /* 0x001ff40003800000 */
.L_x_4244:
[----:B------:R-:W-:Y:S05]  /*25510*/  BSYNC B0 ;  /* 0x0000000000007941 */ /* 0x000fea0003800000 */
.L_x_4243:
[----:B------:R-:W-:Y:S05]  /*25520*/  BRA `(.L_x_4245) ;  /* 0xffffffb400247947 */ /* 0x000fea000383ffff */
.L_x_4076:
[----:B0-----:R0:W1:Y:S02]  /*25530*/  SYNCS.PHASECHK.TRANS64.TRYWAIT P1, [R5+URZ+0x30840], R0 ;  /* 0x03084000050075a7 */ /* 0x001064000802017f */
[----:B-1----:R-:W-:Y:S05]  /*25540*/  @!P1 NANOSLEEP.SYNCS 0x989680 ;  /* 0x009896800000995d */ /* 0x002fea0003900000 */
[----:B------:R-:W1:Y:S02]  /*25550*/  @!P1 SYNCS.PHASECHK.TRANS64 P1, [R5+URZ+0x30840], R0 ;  /* 0x03084000050095a7 */ /* 0x000e64000802007f */
[----:B-1----:R-:W-:Y:S05]  /*25560*/  @!P1 BRA `(.L_x_4076) ;  /* 0xfffffffc00f09947 */ /* 0x002fea000383ffff */
[----:B------:R-:W-:Y:S05]  /*25570*/  BRA `(.L_x_4246) ;  /* 0xffffffb400447947 */ /* 0x000fea000383ffff */
.L_x_4078:
[----:B-1----:R1:W2:Y:S02]  /*25580*/  SYNCS.PHASECHK.TRANS64.TRYWAIT P1, [R3+URZ+0x30840], R2 ;  /* 0x03084002030075a7 */ /* 0x0022a4000802017f */
[----:B--2---:R-:W-:Y:S05]  /*25590*/  @!P1 NANOSLEEP.SYNCS 0x989680 ;  /* 0x009896800000995d */ /* 0x004fea0003900000 */
[----:B------:R-:W2:Y:S02]  /*255a0*/  @!P1 SYNCS.PHASECHK.TRANS64 P1, [R3+URZ+0x30840], R2 ;  /* 0x03084002030095a7 */ /* 0x000ea4000802007f */
[----:B--2---:R-:W-:Y:S05]  /*255b0*/  @!P1 BRA `(.L_x_4078) ;  /* 0xfffffffc00f09947 */ /* 0x004fea000383ffff */
[----:B------:R-:W-:Y:S05]  /*255c0*/  BRA `(.L_x_4247) ;  /* 0xffffffb400507947 */ /* 0x000fea000383ffff */
.L_x_4080:
[----:B--2---:R2:W3:Y:S02]  /*255d0*/  SYNCS.PHASECHK.TRANS64.TRYWAIT P1, [R5+URZ+0x30860], R0 ;  /* 0x03086000050075a7 */ /* 0x0044e4000802017f */
[----:B---3--:R-:W-:Y:S05]  /*255e0*/  @!P1 NANOSLEEP.SYNCS 0x989680 ;  /* 0x009896800000995d */ /* 0x008fea0003900000 */
[----:B------:R-:W3:Y:S02]  /*255f0*/  @!P1 SYNCS.PHASECHK.TRANS64 P1, [R5+URZ+0x30860], R0 ;  /* 0x03086000050095a7 */ /* 0x000ee4000802007f */
[----:B---3--:R-:W-:Y:S05]  /*25600*/  @!P1 BRA `(.L_x_4080) ;  /* 0xfffffffc00f09947 */ /* 0x008fea000383ffff */
[----:B------:R-:W-:Y:S05]  /*25610*/  BRA `(.L_x_4248) ;  /* 0xffffffb4004c7947 */ /* 0x000fea000383ffff */
.L_x_4249:
        /* <DEDUP_REMOVED lines=14> */
.L_x_15836:


//--------------------- .text._ZN7cutlass13device_kernelIN5flash11enable_sm90INS1_16FlashAttnFwdSm90INS1_25CollectiveMainloopFwdSm90ILi2EN4cute5tupleIJNS5_1CILi1EEES8_S8_EEENS6_IJNS7_ILi128EEENS7_ILi96EEENS7_ILi192EEEEEELi192ENS_10bfloat16_tEfNS_4arch4Sm90ELb0ELb1ELb1ELb0ELb1ELb0ELb0ELb1ELb1ELb1ELb0ELb0EEENS1_21CollectiveEpilogueFwdINS6_IJSA_SC_SB_EEES9_SE_SG_Li256ELb0ELb1ELb0ELb0EEENS1_30DynamicPersistentTileSchedulerILi256ELi128ELb0ELb1ELb1EEEEEEEEEvNT_6ParamsE --------------------------
	.section	.text._ZN7cutlass13device_kernelIN5flash11enable_sm90INS1_16FlashAttnFwdSm90INS1_25CollectiveMainloopFwdSm90ILi2EN4cute5tupleIJNS5_1CILi1EEES8_S8_EEENS6_IJNS7_ILi128EEENS7_ILi96EEENS7_ILi192EEEEEELi192ENS_10bfloat16_tEfNS_4arch4Sm90ELb0ELb1ELb1ELb0ELb1ELb0ELb0ELb1ELb1ELb1ELb0ELb0EEENS1_21CollectiveEpilogueFwdINS6_IJSA_SC_SB_EEES9_SE_SG_Li256ELb0ELb1ELb0ELb0EEENS1_30DynamicPersistentTileSchedulerILi256ELi128ELb0ELb1ELb1EEEEEEEEEvNT_6ParamsE,"ax",@progbits
	.align	128
.text._ZN7cutlass13device_kernelIN5flash11enable_sm90INS1_16FlashAttnFwdSm90INS1_25CollectiveMainloopFwdSm90ILi2EN4cute5tupleIJNS5_1CILi1EEES8_S8_EEENS6_IJNS7_ILi128EEENS7_ILi96EEENS7_ILi192EEEEEELi192ENS_10bfloat16_tEfNS_4arch4Sm90ELb0ELb1ELb1ELb0ELb1ELb0ELb0ELb1ELb1ELb1ELb0ELb0EEENS1_21CollectiveEpilogueFwdINS6_IJSA_SC_SB_EEES9_SE_SG_Li256ELb0ELb1ELb0ELb0EEENS1_30DynamicPersistentTileSchedulerILi256ELi128ELb0ELb1ELb1EEEEEEEEEvNT_6ParamsE:
        .type           _ZN7cutlass13device_kernelIN5flash11enable_sm90INS1_16FlashAttnFwdSm90INS1_25CollectiveMainloopFwdSm90ILi2EN4cute5tupleIJNS5_1CILi1EEES8_S8_EEENS6_IJNS7_ILi128EEENS7_ILi96EEENS7_ILi192EEEEEELi192ENS_10bfloat16_tEfNS_4arch4Sm90ELb0ELb1ELb1ELb0ELb1ELb0ELb0ELb1ELb1ELb1ELb0ELb0EEENS1_21CollectiveEpilogueFwdINS6_IJSA_SC_SB_EEES9_SE_SG_Li256ELb0ELb1ELb0ELb0EEENS1_30DynamicPersistentTileSchedulerILi256ELi128ELb0ELb1ELb1EEEEEEEEEvNT_6ParamsE,@function
        .size           _ZN7cutlass13device_kernelIN5flash11enable_sm90INS1_16FlashAttnFwdSm90INS1_25CollectiveMainloopFwdSm90ILi2EN4cute5tupleIJNS5_1CILi1EEES8_S8_EEENS6_IJNS7_ILi128EEENS7_ILi96EEENS7_ILi192EEEEEELi192ENS_10bfloat16_tEfNS_4arch4Sm90ELb0ELb1ELb1ELb0ELb1ELb0ELb0ELb1ELb1ELb1ELb0ELb0EEENS1_21CollectiveEpilogueFwdINS6_IJSA_SC_SB_EEES9_SE_SG_Li256ELb0ELb1ELb0ELb0EEENS1_30DynamicPersistentTileSchedulerILi256ELi128ELb0ELb1ELb1EEEEEEEEEvNT_6ParamsE,(.L_x_15837 - _ZN7cutlass13device_kernelIN5flash11enable_sm90INS1_16FlashAttnFwdSm90INS1_25CollectiveMainloopFwdSm90ILi2EN4cute5tupleIJNS5_1CILi1EEES8_S8_EEENS6_IJNS7_ILi128EEENS7_ILi96EEENS7_ILi192EEEEEELi192ENS_10bfloat16_tEfNS_4arch4Sm90ELb0ELb1ELb1ELb0ELb1ELb0ELb0ELb1ELb1ELb1ELb0ELb0EEENS1_21CollectiveEpilogueFwdINS6_IJSA_SC_SB_EEES9_SE_SG_Li256ELb0ELb1ELb0ELb0EEENS1_30DynamicPersistentTileSchedulerILi256ELi128ELb0ELb1ELb1EEEEEEEEEvNT_6ParamsE)
        .other          _ZN7cutlass13device_kernelIN5flash11enable_sm90INS1_16FlashAttnFwdSm90INS1_25CollectiveMainloopFwdSm90ILi2EN4cute5tupleIJNS5_1CILi1EEES8_S8_EEENS6_IJNS7_ILi128EEENS7_ILi96EEENS7_ILi192EEEEEELi192ENS_10bfloat16_tEfNS_4arch4Sm90ELb0ELb1ELb1ELb0ELb1ELb0ELb0ELb1ELb1ELb1ELb0ELb0EEENS1_21CollectiveEpilogueFwdINS6_IJSA_SC_SB_EEES9_SE_SG_Li256ELb0ELb1ELb0ELb0EEENS1_30DynamicPersistentTileSchedulerILi256ELi128ELb0ELb1ELb1EEEEEEEEEvNT_6ParamsE,@"STO_CUDA_ENTRY STV_DEFAULT"
_ZN7cutlass13device_kernelIN5flash11enable_sm90INS1_16FlashAttnFwdSm90INS1_25CollectiveMainloopFwdSm90ILi2EN4cute5tupleIJNS5_1CILi1EEES8_S8_EEENS6_IJNS7_ILi128EEENS7_ILi96EEENS7_ILi192EEEEEELi192ENS_10bfloat16_tEfNS_4arch4Sm90ELb0ELb1ELb1ELb0ELb1ELb0ELb0ELb1ELb1ELb1ELb0ELb0EEENS1_21CollectiveEpilogueFwdINS6_IJSA_SC_SB_EEES9_SE_SG_Li256ELb0ELb1ELb0ELb0EEENS1_30DynamicPersistentTileSchedulerILi256ELi128ELb0ELb1ELb1EEEEEEEEEvNT_6ParamsE:
        /* <DEDUP_REMOVED lines=45> */
.L_x_4250:
        /* <DEDUP_REMOVED lines=22> */
.L_x_4251:
        /* <DEDUP_REMOVED lines=18> */
.L_x_4252:
        /* <DEDUP_REMOVED lines=22> */
.L_x_4253:
        /* <DEDUP_REMOVED lines=23> */
.L_x_4254:
        /* <DEDUP_REMOVED lines=10> */
.L_x_4256:
        /* <DEDUP_REMOVED lines=16> */
[----:B------:R-:W-:Y:S02]  /*09c0*/  LEA.HI R4, R0, R207, RZ, 0x5 ;  /* 0x000000cf00047211 */ /* 0x000fe400078f28ff */
[----:B------:R-:W-:Y:S02]  /*09d0*/  LOP3.LUT R198, R3, 0xffffff80, RZ, 0xc0, !PT ;  /* 0xffffff8003c67812 */ /* 0x000fe400078ec0ff */
[----:B------:R-:W-:Y:S01]  /*09e0*/  SHF.R.S32.HI R200, RZ, 0x7, R3 ;  /* 0x00000007ffc87819 */ /* 0x000fe20000011403 */
[----:B------:R-:W-:Y:S02]  /*09f0*/  IMAD.SHL.U32 R6, R4, 0x20, RZ ;  /* 0x0000002004067824 */ /* 0x000fe400078e00ff */
[----:B------:R-:W-:Y:S01]  /*0a00*/  IMAD.IADD R198, R207, 0x1, -R198 ;  /* 0x00000001cfc67824 */ /* 0x000fe200078e0ac6 */
[----:B------:R-:W-:-:S02]  /*0a10*/  LEA.HI R3, R3, R200, RZ, 0x1 ;  /* 0x000000c803037211 */ /* 0x000fc400078f08ff */
[----:B------:R-:W-:Y:S02]  /*0a20*/  LOP3.LUT R7, R6, 0xfffffc00, RZ, 0xc0, !PT ;  /* 0xfffffc0006077812 */ /* 0x000fe400078ec0ff */
[----:B------:R-:W-:Y:S02]  /*0a30*/  SHF.R.S32.HI R9, RZ, 0x1f, R198 ;  /* 0x0000001fff097819 */ /* 0x000fe400000114c6 */
[----:B------:R-:W-:Y:S02]  /*0a40*/  LEA.HI R6, R0, R207, RZ, 0x2 ;  /* 0x000000cf00067211 */ /* 0x000fe400078f10ff */
[----:B------:R-:W-:Y:S02]  /*0a50*/  LEA.HI R8, R9, R198, RZ, 0x2 ;  /* 0x000000c609087211 */ /* 0x000fe400078f10ff */
[----:B------:R-:W-:Y:S02]  /*0a60*/  LOP3.LUT R6, R6, 0xfffffffc, RZ, 0xc0, !PT ;  /* 0xfffffffc06067812 */ /* 0x000fe400078ec0ff */
[----:B------:R-:W-:-:S02]  /*0a70*/  SHF.R.S32.HI R10, RZ, 0x2, R8 ;  /* 0x00000002ff0a7819 */ /* 0x000fc40000011408 */
[----:B------:R-:W-:Y:S01]  /*0a80*/  SHF.R.S32.HI R11, RZ, 0x1f, R8 ;  /* 0x0000001fff0b7819 */ /* 0x000fe20000011408 */
[----:B------:R-:W-:Y:S01]  /*0a90*/  IMAD.IADD R6, R207, 0x1, -R6 ;  /* 0x00000001cf067824 */ /* 0x000fe200078e0a06 */
[----:B------:R-:W-:Y:S02]  /*0aa0*/  LEA.HI R9, R9, R198, RZ, 0x5 ;  /* 0x000000c609097211 */ /* 0x000fe400078f28ff */
[----:B------:R-:W-:Y:S02]  /*0ab0*/  LEA.HI R11, R11, R10, RZ, 0x3 ;  /* 0x0000000a0b0b7211 */ /* 0x000fe400078f18ff */
[----:B------:R-:W-:Y:S02]  /*0ac0*/  SHF.R.S32.HI R9, RZ, 0x5, R9 ;  /* 0x00000005ff097819 */ /* 0x000fe40000011409 */
[----:B------:R-:W-:Y:S02]  /*0ad0*/  LOP3.LUT R11, R11, 0xfffffff8, RZ, 0xc0, !PT ;  /* 0xfffffff80b0b7812 */ /* 0x000fe400078ec0ff */
[----:B------:R-:W-:-:S03]  /*0ae0*/  LOP3.LUT R3, R3, 0x3fffffe, RZ, 0xc0, !PT ;  /* 0x03fffffe03037812 */ /* 0x000fc600078ec0ff */
[----:B------:R-:W-:Y:S02]  /*0af0*/  IMAD.IADD R10, R10, 0x1, -R11 ;  /* 0x000000010a0a7824 */ /* 0x000fe400078e0a0b */
[----:B------:R-:W-:Y:S02]  /*0b00*/  IMAD.IADD R3, R200, 0x1, -R3 ;  /* 0x00000001c8037824 */ /* 0x000fe400078e0a03 */
[----:B------:R-:W-:-:S04]  /*0b10*/  IMAD R10, R9, 0x10, R10 ;  /* 0x00000010090a7824 */ /* 0x000fc800078e020a */
[----:B------:R-:W-:Y:S01]  /*0b20*/  IMAD R201, R3, 0x40, R10 ;  /* 0x0000004003c97824 */ /* 0x000fe200078e020a */
[----:B------:R-:W-:-:S05]  /*0b30*/  LOP3.LUT R3, R8, 0x7ffffffc, RZ, 0xc0, !PT ;  /* 0x7ffffffc08037812 */ /* 0x000fca00078ec0ff */
[----:B------:R-:W-:Y:S01]  /*0b40*/  IMAD.IADD R18, R198, 0x1, -R3 ;  /* 0x00000001c6127824 */ /* 0x000fe200078e0a03 */
[----:B--2---:R-:W-:Y:S02]  /*0b50*/  R2UR UR5, R2 ;  /* 0x00000000020572ca */ /* 0x004fe400000e0000 */
[CC--:B------:R-:W-:Y:S02]  /*0b60*/  LEA.HI R2, R0.reuse, R207.reuse, RZ, 0x4 ;  /* 0x000000cf00027211 */ /* 0x0c0fe400078f20ff */
[----:B------:R-:W-:Y:S02]  /*0b70*/  LEA.HI R0, R0, R207, RZ, 0x3 ;  /* 0x000000cf00007211 */ /* 0x000fe400078f18ff */
[C---:B------:R-:W-:Y:S02]  /*0b80*/  LOP3.LUT R4, R2.reuse, 0x3fffff0, RZ, 0xc0, !PT ;  /* 0x03fffff002047812 */ /* 0x040fe400078ec0ff */
[----:B------:R-:W-:Y:S02]  /*0b90*/  SHF.R.S32.HI R5, RZ, 0x4, R2 ;  /* 0x00000004ff057819 */ /* 0x000fe40000011402 */
[----:B------:R-:W-:Y:S01]  /*0ba0*/  SHF.R.S32.HI R196, RZ, 0x3, R0 ;  /* 0x00000003ffc47819 */ /* 0x000fe20000011400 */
[----:B------:R-:W-:Y:S01]  /*0bb0*/  IMAD.IADD R4, R207, 0x1, -R4 ;  /* 0x00000001cf047824 */ /* 0x000fe200078e0a04 */
[----:B------:R-:W-:Y:S01]  /*0bc0*/  LEA.HI R2, R2, R5, RZ, 0x1 ;  /* 0x0000000502027211 */ /* 0x000fe200078f08ff */
[----:B------:R-:W-:-:S02]  /*0bd0*/  ULOP3.LUT UR6, UR5, 0x1, URZ, 0xfc, !UPT ;  /* 0x0000000105067892 */ /* 0x000fc4000f8efc3f */
[----:B------:R-:W-:Y:S01]  /*0be0*/  IMAD R7, R4, 0x40, R7 ;  /* 0x0000004004077824 */ /* 0x000fe200078e0207 */
[----:B------:R-:W-:Y:S01]  /*0bf0*/  LOP3.LUT R2, R2, 0x1ffffffe, RZ, 0xc0, !PT ;  /* 0x1ffffffe02027812 */ /* 0x000fe200078ec0ff */
[----:B------:R-:W-:Y:S01]  /*0c00*/  UMOV UR5, URZ ;  /* 0x0000003f00057c82 */ /* 0x000fe20008000000 */
[----:B------:R-:W-:Y:S01]  /*0c10*/  LOP3.LUT R4, R0, 0xfffffff8, RZ, 0xc0, !PT ;  /* 0xfffffff800047812 */ /* 0x000fe200078ec0ff */
[----:B------:R-:W-:Y:S02]  /*0c20*/  IMAD.U32 R203, RZ, RZ, UR6 ;  /* 0x00000006ffcb7e24 */ /* 0x000fe4000f8e00ff */
[----:B------:R-:W-:Y:S01]  /*0c30*/  IMAD.IADD R2, R5, 0x1, -R2 ;  /* 0x0000000105027824 */ /* 0x000fe200078e0a02 */
[----:B------:R-:W-:Y:S01]  /*0c40*/  LEA.HI R5, R6, R6, RZ, 0x1 ;  /* 0x0000000606057211 */ /* 0x000fe200078f08ff */
[----:B------:R-:W-:Y:S02]  /*0c50*/  IMAD.IADD R193, R207, 0x1, -R4 ;  /* 0x00000001cfc17824 */ /* 0x000fe400078e0a04 */
[----:B------:R-:W-:Y:S01]  /*0c60*/  IMAD R202, R2, 0x8, R7 ;  /* 0x0000000802ca7824 */ /* 0x000fe200078e0207 */
[----:B------:R-:W-:Y:S01]  /*0c70*/  LOP3.LUT R5, R5, 0x1ffffffe, RZ, 0xc0, !PT ;  /* 0x1ffffffe05057812 */ /* 0x000fe200078ec0ff */
[----:B------:R-:W-:-:S02]  /*0c80*/  IMAD.SHL.U32 R22, R193, 0x8, RZ ;  /* 0x00000008c1167824 */ /* 0x000fc400078e00ff */
[----:B------:R-:W-:Y:S02]  /*0c90*/  IMAD.U32 R197, RZ, RZ, UR5 ;  /* 0x00000005ffc57e24 */ /* 0x000fe4000f8e00ff */
[C---:B------:R-:W-:Y:S01]  /*0ca0*/  VIADD R23, R22.reuse, 0x40 ;  /* 0x0000004016177836 */ /* 0x040fe20000000000 */
[----:B------:R-:W-:Y:S01]  /*0cb0*/  SHF.R.S32.HI R206, RZ, 0x1f, R22 ;  /* 0x0000001fffce7819 */ /* 0x000fe20000011416 */
[----:B------:R-:W-:Y:S02]  /*0cc0*/  VIADD R192, R22, 0x80 ;  /* 0x0000008016c07836 */ /* 0x000fe40000000000 */
[----:B------:R-:W-:Y:S01]  /*0cd0*/  IMAD.IADD R6, R6, 0x1, -R5 ;  /* 0x0000000106067824 */ /* 0x000fe200078e0a05 */
[----:B------:R-:W-:Y:S02]  /*0ce0*/  SHF.R.S32.HI R205, RZ, 0x1f, R23 ;  /* 0x0000001fffcd7819 */ /* 0x000fe40000011417 */
[----:B------:R-:W-:Y:S01]  /*0cf0*/  SHF.R.S32.HI R204, RZ, 0x1f, R192 ;  /* 0x0000001fffcc7819 */ /* 0x000fe200000114c0 */
[----:B------:R-:W-:-:S07]  /*0d00*/  IMAD R19, R6, 0x8, R201 ;  /* 0x0000000806137824 */ /* 0x000fce00078e02c9 */
.L_x_4361:
        /* <DEDUP_REMOVED lines=21> */
.L_x_4257:
[----:B------:R-:W-:Y:S01]  /*0e60*/  ULDC UR7, c[0x0][0xc54] ;  /* 0x0003150000077ab9 */ /* 0x000fe20000000800 */
[----:B------:R-:W-:Y:S01]  /*0e70*/  UMOV UR6, UR9 ;  /* 0x0000000900067c82 */ /* 0x000fe20008000000 */
[----:B------:R-:W-:-:S11]  /*0e80*/  UISETP.NE.AND UP0, UPT, UR7, 0x1, UPT ;  /* 0x000000010700788c */ /* 0x000fd6000bf05270 */
[----:B------:R-:W-:Y:S02]  /*0e90*/  @UP0 ULDC.64 UR10, c[0x0][0xc58] ;  /* 0x00031600000a0ab9 */ /* 0x000fe40000000a00 */
[----:B------:R-:W-:-:S04]  /*0ea0*/  UIMAD.WIDE.U32 UR4, UR9, UR10, URZ ;  /* 0x0000000a090472a5 */ /* 0x000fc8000f8e003f */
[----:B------:R-:W-:-:S04]  /*0eb0*/  @UP0 USHF.R.U32.HI UR6, URZ, UR11, UR5 ;  /* 0x0000000b3f060299 */ /* 0x000fc80008011605 */
[----:B------:R-:W-:-:S12]  /*0ec0*/  UIMAD UR4, UR6, UR7, URZ ;  /* 0x00000007060472a4 */ /* 0x000fd8000f8e023f */
.L_x_4258:
[----:B------:R-:W0:Y:S01]  /*0ed0*/  LDC R199, c[0x0][0x448] ;  /* 0x00011200ffc77b82 */ /* 0x000e220000000800 */
[----:B------:R-:W-:Y:S01]  /*0ee0*/  ULDC UR7, c[0x0][0xc48] ;  /* 0x0003120000077ab9 */ /* 0x000fe20000000800 */
[----:B------:R-:W-:Y:S01]  /*0ef0*/  ULOP3.LUT UR6, URZ, UR6, URZ, 0x33, !UPT ;  /* 0x000000063f067292 */ /* 0x000fe2000f8e333f */
[----:B------:R-:W-:Y:S01]  /*0f00*/  LOP3.LUT R16, R16, 0xffefffff, RZ, 0xc0, !PT ;  /* 0xffefffff10107812 */ /* 0x000fe200078ec0ff */
[----:B------:R-:W-:Y:S02]  /*0f10*/  UISETP.NE.AND UP0, UPT, UR7, 0x1, UPT ;  /* 0x000000010700788c */ /* 0x000fe4000bf05270 */
[----:B------:R-:W-:Y:S02]  /*0f20*/  UIADD3 UR4, UR9, -UR4, URZ ;  /* 0x8000000409047290 */ /* 0x000fe4000fffe03f */
[----:B------:R-:W1:Y:S01]  /*0f30*/  LDC.64 R8, c[0x0][0x9e0] ;  /* 0x00027800ff087b82 */ /* 0x000e620000000a00 */
[----:B------:R-:W-:Y:S01]  /*0f40*/  ULDC UR5, c[0x0][0xc3c] ;  /* 0x00030f0000057ab9 */ /* 0x000fe20000000800 */
[----:B------:R-:W-:Y:S01]  /*0f50*/  ULDC UR9, c[0x0][0xc54] ;  /* 0x0003150000097ab9 */ /* 0x000fe20000000800 */
[----:B------:R-:W-:-:S02]  /*0f60*/  UIADD3 UR6, UR6, UR5, URZ ;  /* 0x0000000506067290 */ /* 0x000fc4000fffe03f */
[----:B------:R-:W-:Y:S02]  /*0f70*/  UIMAD UR8, UR8, UR9, UR4 ;  /* 0x00000009080872a4 */ /* 0x000fe4000f8e0204 */
[----:B------:R-:W-:Y:S01]  /*0f80*/  USHF.L.U32 UR42, UR6, 0x7, URZ ;  /* 0x00000007062a7899 */ /* 0x000fe2000800063f */
[----:B------:R-:W2:Y:S01]  /*0f90*/  LDC R75, c[0x0][0x288] ;  /* 0x0000a200ff4b7b82 */ /* 0x000ea20000000800 */
[----:B------:R-:W-:Y:S01]  /*0fa0*/  ULDC.64 UR10, c[0x0][0x418] ;  /* 0x00010600000a7ab9 */ /* 0x000fe20000000a00 */
[----:B------:R-:W-:Y:S01]  /*0fb0*/  @UP0 ULDC UR4, c[0x0][0xc4c] ;  /* 0x0003130000040ab9 */ /* 0x000fe20000000800 */
[----:B------:R-:W-:Y:S01]  /*0fc0*/  ISETP.NE.U32.AND P0, PT, RZ, UR10, PT ;  /* 0x0000000aff007c0c */ /* 0x000fe2000bf05070 */
[----:B------:R-:W-:Y:S02]  /*0fd0*/  UIMAD.WIDE.U32 UR4, UR8, UR4, URZ ;  /* 0x00000004080472a5 */ /* 0x000fe4000f8e003f */
[----:B------:R-:W-:Y:S01]  /*0fe0*/  UIADD3 UR6, UR42, 0x7f, URZ ;  /* 0x0000007f2a067890 */ /* 0x000fe2000fffe03f */
[----:B------:R-:W-:Y:S01]  /*0ff0*/  ISETP.NE.AND.EX P0, PT, RZ, UR11, PT, P0 ;  /* 0x0000000bff007c0c */ /* 0x000fe2000bf05300 */
[----:B------:R-:W3:Y:S01]  /*1000*/  LDC R0, c[0x0][0x424] ;  /* 0x00010900ff007b82 */ /* 0x000ee20000000800 */
[----:B0-----:R-:W-:Y:S01]  /*1010*/  ISETP.NE.AND P2, PT, R199, 0x1, PT ;  /* 0x00000001c700780c */ /* 0x001fe20003f45270 */
[----:B------:R-:W-:Y:S01]  /*1020*/  @UP0 ULDC UR9, c[0x0][0xc50] ;  /* 0x0003140000090ab9 */ /* 0x000fe20000000800 */
[----:B------:R-:W-:Y:S01]  /*1030*/  UMOV UR12, UR8 ;  /* 0x00000008000c7c82 */ /* 0x000fe20008000000 */
[----:B------:R-:W-:Y:S01]  /*1040*/  @UP0 USHF.R.U32.HI UR12, URZ, UR9, UR5 ;  /* 0x000000093f0c0299 */ /* 0x000fe20008011605 */
[----:B------:R-:W-:-:S03]  /*1050*/  IMAD.U32 R2, RZ, RZ, UR6 ;  /* 0x00000006ff027e24 */ /* 0x000fc6000f8e00ff */
[----:B------:R-:W0:Y:S01]  /*1060*/  LDC R7, c[0x0][0x2f0] ;  /* 0x0000bc00ff077b82 */ /* 0x000e220000000800 */
[----:B-1----:R-:W-:Y:S01]  /*1070*/  ISETP.GE.AND P1, PT, R9, 0x1, PT ;  /* 0x000000010900780c */ /* 0x002fe20003f26270 */
[----:B------:R-:W-:Y:S02]  /*1080*/  UIADD3 UR4, -UR12, URZ, URZ ;  /* 0x0000003f0c047290 */ /* 0x000fe4000fffe13f */
[----:B------:R-:W-:Y:S02]  /*1090*/  IMAD.U32 R195, RZ, RZ, UR12 ;  /* 0x0000000cffc37e24 */ /* 0x000fe4000f8e00ff */
[----:B------:R-:W-:Y:S01]  /*10a0*/  UIMAD UR4, UR7, UR4, UR8 ;  /* 0x00000004070472a4 */ /* 0x000fe2000f8e0208 */
[----:B------:R-:W-:Y:S01]  /*10b0*/  @P2 LOP3.LUT R16, R16, 0x100000, RZ, 0xfc, !PT ;  /* 0x0010000010102812 */ /* 0x000fe200078efcff */
[----:B------:R-:W1:Y:S01]  /*10c0*/  @P2 LDC R3, c[0x0][0x44c] ;  /* 0x00011300ff032b82 */ /* 0x000e620000000800 */
[----:B--2---:R-:W-:Y:S02]  /*10d0*/  IADD3 R5, -R75, 0x1, RZ ;  /* 0x000000014b057810 */ /* 0x004fe40007ffe1ff */
[----:B------:R-:W-:Y:S01]  /*10e0*/  LOP3.LUT R16, R16, 0xfff7ffff, RZ, 0xc0, !PT ;  /* 0xfff7ffff10107812 */ /* 0x000fe200078ec0ff */
[----:B------:R-:W-:-:S03]  /*10f0*/  IMAD.U32 R194, RZ, RZ, UR4 ;  /* 0x00000004ffc27e24 */ /* 0x000fc6000f8e00ff */
[----:B------:R-:W-:Y:S01]  /*1100*/  @P1 LOP3.LUT R16, R16, 0x80000, RZ, 0xfc, !PT ;  /* 0x0008000010101812 */ /* 0x000fe200078efcff */
[----:B------:R-:W2:Y:S01]  /*1110*/  @P2 LDC R4, c[0x0][0x450] ;  /* 0x00011400ff042b82 */ /* 0x000ea20000000800 */
[----:B---3--:R-:W-:-:S05]  /*1120*/  SEL R0, R0, 0x1, P0 ;  /* 0x0000000100007807 */ /* 0x008fca0000000000 */
[CC--:B0-----:R-:W-:Y:S02]  /*1130*/  IMAD R5, R0.reuse, R7.reuse, R5 ;  /* 0x0000000700057224 */ /* 0x0c1fe400078e0205 */
[----:B------:R-:W-:Y:S02]  /*1140*/  IMAD R17, R0, R7, RZ ;  /* 0x0000000700117224 */ /* 0x000fe400078e02ff */
[----:B-1----:R-:W-:-:S05]  /*1150*/  @P2 IMAD.HI.U32 R3, R3, UR6, RZ ;  /* 0x0000000603032c27 */ /* 0x002fca000f8e00ff */
[----:B--2---:R-:W-:-:S05]  /*1160*/  @P2 SHF.R.U32.HI R2, RZ, R4, R3 ;  /* 0x00000004ff022219 */ /* 0x004fca0000011603 */
[----:B------:R-:W-:-:S04]  /*1170*/  IMAD.IADD R11, R5, 0x1, R2 ;  /* 0x00000001050b7824 */ /* 0x000fc800078e0202 */
[----:B------:R-:W-:Y:S01]  /*1180*/  IMAD.IADD R2, R11, 0x1, R8 ;  /* 0x000000010b027824 */ /* 0x000fe200078e0208 */
[----:B------:R-:W-:Y:S06]  /*1190*/  @!P1 BRA `(.L_x_4259) ;  /* 0x0000000000409947 */ /* 0x000fec0003800000 */
[C---:B------:R-:W-:Y:S01]  /*11a0*/  ISETP.GT.AND P0, PT, R11.reuse, RZ, PT ;  /* 0x000000ff0b00720c */ /* 0x040fe20003f04270 */
[----:B------:R-:W-:-:S12]  /*11b0*/  VIADD R3, R11, 0xffffffff ;  /* 0xffffffff0b037836 */ /* 0x000fd80000000000 */
        /* <DEDUP_REMOVED lines=8> */
.L_x_4260:
[----:B------:R-:W-:-:S13]  /*1240*/  ISETP.NE.AND P0, PT, R9, 0x1, PT ;  /* 0x000000010900780c */ /* 0x000fda0003f05270 */
[----:B------:R-:W0:Y:S02]  /*1250*/  @P0 LDC.64 R4, c[0x0][0x9e8] ;  /* 0x00027a00ff040b82 */ /* 0x000e240000000a00 */
[----:B0-----:R-:W-:-:S05]  /*1260*/  @P0 IMAD.HI.U32 R4, R3, R4, RZ ;  /* 0x0000000403040227 */ /* 0x001fca00078e00ff */
[----:B------:R-:W-:-:S07]  /*1270*/  @P0 SHF.R.U32.HI R3, RZ, R5, R4 ;  /* 0x00000005ff030219 */ /* 0x000fce0000011604 */
.L_x_4261:
[----:B------:R-:W-:-:S05]  /*1280*/  IMAD R3, R3, R9, R9 ;  /* 0x0000000903037224 */ /* 0x000fca00078e0209 */
[----:B------:R-:W-:-:S07]  /*1290*/  VIMNMX R2, R2, R3, PT ;  /* 0x0000000302027248 */ /* 0x000fce0003fe0100 */
.L_x_4259:
[----:B------:R-:W0:Y:S01]  /*12a0*/  @P2 LDC R3, c[0x0][0x44c] ;  /* 0x00011300ff032b82 */ /* 0x000e220000000800 */
[----:B------:R-:W-:Y:S01]  /*12b0*/  IMAD.U32 R4, RZ, RZ, UR42 ;  /* 0x0000002aff047e24 */ /* 0x000fe2000f8e00ff */
[----:B------:R-:W-:Y:S01]  /*12c0*/  ULDC UR4, c[0x0][0x9dc] ;  /* 0x0002770000047ab9 */ /* 0x000fe20000000800 */
[-C--:B------:R-:W-:Y:S02]  /*12d0*/  IMAD R75, R0, R7.reuse, -R75 ;  /* 0x00000007004b7224 */ /* 0x080fe400078e0a4b */
[----:B------:R-:W-:Y:S02]  /*12e0*/  VIADD R2, R2, 0x5f ;  /* 0x0000005f02027836 */ /* 0x000fe40000000000 */
[----:B------:R-:W-:Y:S01]  /*12f0*/  IMAD R0, R0, R7, 0x5f ;  /* 0x0000005f00007424 */ /* 0x000fe200078e0207 */
[----:B------:R-:W1:Y:S01]  /*1300*/  @P2 LDC R6, c[0x0][0x450] ;  /* 0x00011400ff062b82 */ /* 0x000e620000000800 */
[----:B------:R-:W-:-:S04]  /*1310*/  IMAD.HI R2, R2, 0x2aaaaaab, RZ ;  /* 0x2aaaaaab02027827 */ /* 0x000fc800078e02ff */
[----:B------:R-:W-:Y:S01]  /*1320*/  IMAD.HI R0, R0, 0x2aaaaaab, RZ ;  /* 0x2aaaaaab00007827 */ /* 0x000fe200078e02ff */
[----:B------:R-:W-:-:S04]  /*1330*/  SHF.R.U32.HI R5, RZ, 0x1f, R2 ;  /* 0x0000001fff057819 */ /* 0x000fc80000011602 */
[----:B------:R-:W-:Y:S01]  /*1340*/  LEA.HI.SX32 R74, R2, R5, 0x1c ;  /* 0x00000005024a7211 */ /* 0x000fe200078fe2ff */
[----:B0-----:R-:W-:-:S05]  /*1350*/  @P2 IMAD.HI.U32 R3, R3, UR42, RZ ;  /* 0x0000002a03032c27 */ /* 0x001fca000f8e00ff */
[----:B-1----:R-:W-:Y:S02]  /*1360*/  @P2 SHF.R.U32.HI R4, RZ, R6, R3 ;  /* 0x00000006ff042219 */ /* 0x002fe40000011603 */
[----:B------:R-:W-:-:S03]  /*1370*/  SHF.R.U32.HI R3, RZ, 0x1f, R0 ;  /* 0x0000001fff037819 */ /* 0x000fc60000011600 */
[----:B------:R-:W-:Y:S01]  /*1380*/  IMAD.IADD R4, R75, 0x1, R4 ;  /* 0x000000014b047824 */ /* 0x000fe200078e0204 */
[----:B------:R-:W-:-:S03]  /*1390*/  LEA.HI.SX32 R3, R0, R3, 0x1c ;  /* 0x0000000300037211 */ /* 0x000fc600078fe2ff */
[----:B------:R-:W-:Y:S01]  /*13a0*/  VIADD R6, R4, -UR4 ;  /* 0x8000000404067c36 */ /* 0x000fe20008000000 */
[----:B------:R-:W-:-:S04]  /*13b0*/  VIMNMX R74, R3, R74, PT ;  /* 0x0000004a034a7248 */ /* 0x000fc80003fe0100 */
[----:B------:R-:W-:Y:S01]  /*13c0*/  R2UR UR4, R6 ;  /* 0x00000000060472ca */ /* 0x000fe200000e0000 */
[----:B------:R-:W-:-:S14]  /*13d0*/  @!P1 BRA `(.L_x_4262) ;  /* 0x0000000000449947 */ /* 0x000fdc0003800000 */
        /* <DEDUP_REMOVED lines=9> */
.L_x_4263:
[----:B------:R-:W-:-:S13]  /*1470*/  ISETP.NE.AND P0, PT, R9, 0x1, PT ;  /* 0x000000010900780c */ /* 0x000fda0003f05270 */
[----:B------:R-:W0:Y:S02]  /*1480*/  @P0 LDC.64 R2, c[0x0][0x9e8] ;  /* 0x00027a00ff020b82 */ /* 0x000e240000000a00 */
[----:B0-----:R-:W-:-:S05]  /*1490*/  @P0 IMAD.HI.U32 R0, R4, R2, RZ ;  /* 0x0000000204000227 */ /* 0x001fca00078e00ff */
[----:B------:R-:W-:-:S07]  /*14a0*/  @P0 SHF.R.U32.HI R4, RZ, R3, R0 ;  /* 0x00000003ff040219 */ /* 0x000fce0000011600 */
.L_x_4264:
[----:B------:R-:W-:-:S05]  /*14b0*/  IMAD R4, R4, R9, RZ ;  /* 0x0000000904047224 */ /* 0x000fca00078e02ff */
[----:B------:R-:W-:-:S13]  /*14c0*/  R2UR UR5, R4 ;  /* 0x00000000040572ca */ /* 0x000fda00000e0000 */
[----:B------:R-:W-:-:S04]  /*14d0*/  UISETP.LT.AND UP0, UPT, UR4, UR5, UPT ;  /* 0x000000050400728c */ /* 0x000fc8000bf01270 */
[----:B------:R-:W-:-:S12]  /*14e0*/  USEL UR4, UR4, UR5, !UP0 ;  /* 0x0000000504047287 */ /* 0x000fd8000c000000 */
.L_x_4262:
[----:B------:R-:W-:Y:S01]  /*14f0*/  UIMAD.WIDE UR4, UR4, 0x2aaaaaab, URZ ;  /* 0x2aaaaaab040478a5 */ /* 0x000fe2000f8e023f */
[----:B------:R-:W-:Y:S02]  /*1500*/  PLOP3.LUT P0, PT, PT, PT, PT, 0x80, 0x0 ;  /* 0x000000000000781c */ /* 0x000fe40003f0f070 */
[----:B------:R-:W-:Y:S01]  /*1510*/  CS2R R2, SRZ ;  /* 0x0000000000027805 */ /* 0x000fe2000001ff00 */
[----:B------:R-:W-:Y:S01]  /*1520*/  IMAD.MOV.U32 R0, RZ, RZ, RZ ;  /* 0x000000ffff007224 */ /* 0x000fe200078e00ff */
[----:B------:R-:W-:Y:S01]  /*1530*/  USHF.R.U32.HI UR4, URZ, 0x1f, UR5 ;  /* 0x0000001f3f047899 */ /* 0x000fe20008011605 */
[----:B------:R-:W-:Y:S02]  /*1540*/  CS2R R118, SRZ ;  /* 0x0000000000767805 */ /* 0x000fe4000001ff00 */
[----:B------:R-:W-:Y:S02]  /*1550*/  CS2R R116, SRZ ;  /* 0x0000000000747805 */ /* 0x000fe4000001ff00 */
[----:B------:R-:W-:Y:S01]  /*1560*/  CS2R R114, SRZ ;  /* 0x0000000000727805 */ /* 0x000fe2000001ff00 */
[----:B------:R-:W-:Y:S01]  /*1570*/  ULEA.HI.SX32 UR4, UR5, UR4, 0x1c ;  /* 0x0000000405047291 */ /* 0x000fe2000f8fe23f */
[----:B------:R-:W-:-:S02]  /*1580*/  CS2R R112, SRZ ;  /* 0x0000000000707805 */ /* 0x000fc4000001ff00 */
[----:B------:R-:W-:Y:S02]  /*1590*/  CS2R R110, SRZ ;  /* 0x00000000006e7805 */ /* 0x000fe4000001ff00 */
[----:B------:R-:W-:Y:S01]  /*15a0*/  CS2R R108, SRZ ;  /* 0x00000000006c7805 */ /* 0x000fe2000001ff00 */
[----:B------:R-:W-:Y:S01]  /*15b0*/  UISETP.LT.AND UP0, UPT, URZ, UR4, UPT ;  /* 0x000000043f00728c */ /* 0x000fe2000bf01270 */
[----:B------:R-:W-:Y:S02]  /*15c0*/  CS2R R106, SRZ ;  /* 0x00000000006a7805 */ /* 0x000fe4000001ff00 */
[----:B------:R-:W-:Y:S01]  /*15d0*/  CS2R R104, SRZ ;  /* 0x0000000000687805 */ /* 0x000fe2000001ff00 */
[----:B------:R-:W-:Y:S01]  /*15e0*/  IMAD.MOV.U32 R102, RZ, RZ, RZ ;  /* 0x000000ffff667224 */ /* 0x000fe200078e00ff */
[----:B------:R-:W-:Y:S01]  /*15f0*/  USEL UR60, URZ, UR4, !UP0 ;  /* 0x000000043f3c7287 */ /* 0x000fe2000c000000 */
[----:B------:R-:W-:Y:S02]  /*1600*/  CS2R R98, SRZ ;  /* 0x0000000000627805 */ /* 0x000fe4000001ff00 */
[----:B------:R-:W-:-:S02]  /*1610*/  CS2R R100, SRZ ;  /* 0x0000000000647805 */ /* 0x000fc4000001ff00 */
[----:B------:R-:W-:Y:S02]  /*1620*/  CS2R R94, SRZ ;  /* 0x00000000005e7805 */ /* 0x000fe4000001ff00 */
[----:B------:R-:W-:Y:S02]  /*1630*/  CS2R R96, SRZ ;  /* 0x0000000000607805 */ /* 0x000fe4000001ff00 */
[----:B------:R-:W-:Y:S02]  /*1640*/  CS2R R90, SRZ ;  /* 0x00000000005a7805 */ /* 0x000fe4000001ff00 */
[----:B------:R-:W-:Y:S02]  /*1650*/  ISETP.GT.AND P1, PT, R74, UR60, PT ;  /* 0x0000003c4a007c0c */ /* 0x000fe4000bf24270 */
        /* <DEDUP_REMOVED lines=32> */
[----:B------:R-:W-:Y:S01]  /*1860*/  CS2R R6, SRZ ;  /* 0x0000000000067805 */ /* 0x000fe2000001ff00 */
[----:B------:R-:W-:Y:S01]  /*1870*/  IMAD.MOV.U32 R33, RZ, RZ, RZ ;  /* 0x000000ffff217224 */ /* 0x000fe200078e00ff */
[----:B------:R-:W-:Y:S01]  /*1880*/  CS2R R4, SRZ ;  /* 0x0000000000047805 */ /* 0x000fe2000001ff00 */
[----:B------:R-:W-:Y:S01]  /*1890*/  IMAD.MOV.U32 R150, RZ, RZ, RZ ;  /* 0x000000ffff967224 */ /* 0x000fe200078e00ff */
        /* <DEDUP_REMOVED lines=32> */
.L_x_4266:
        /* <DEDUP_REMOVED lines=11> */
.L_x_4431:
[----:B------:R-:W-:Y:S05]  /*1b50*/  @!P0 BRA `(.L_x_4268) ;  /* 0x0000000000048947 */ /* 0x000fea0003800000 */
[----:B------:R-:W-:Y:S01]  /*1b60*/  BPT.TRAP 0x1 ;  /* 0x000000040000795c */ /* 0x000fe20000300000 */
.L_x_4268:
[----:B------:R-:W-:Y:S02]  /*1b70*/  IMAD.U32 R13, RZ, RZ, UR38 ;  /* 0x00000026ff0d7e24 */ /* 0x000fe4000f8e00ff */
[----:B0-----:R-:W-:-:S03]  /*1b80*/  IMAD.U32 R0, RZ, RZ, UR39 ;  /* 0x00000027ff007e24 */ /* 0x001fc6000f8e00ff */
[----:B------:R-:W-:Y:S02]  /*1b90*/  LEA R13, R13, UR40, 0x3 ;  /* 0x000000280d0d7c11 */ /* 0x000fe4000f8e18ff */
[----:B------:R-:W-:-:S04]  /*1ba0*/  SHF.L.U32 R0, R0, 0x1f, RZ ;  /* 0x0000001f00007819 */ /* 0x000fc800000006ff */
[----:B------:R0:W1:Y:S01]  /*1bb0*/  SYNCS.PHASECHK.TRANS64.TRYWAIT P1, [R13+URZ+0x30830], R0 ;  /* 0x030830000d0075a7 */ /* 0x000062000802017f */
[----:B------:R-:W-:Y:S05]  /*1bc0*/  @!P0 BRA `(.L_x_4269) ;  /* 0x0000000000048947 */ /* 0x000fea0003800000 */
[----:B------:R-:W-:Y:S01]  /*1bd0*/  BPT.TRAP 0x1 ;  /* 0x000000040000795c */ /* 0x000fe20000300000 */
.L_x_4269:
[----:B-1----:R-:W-:Y:S05]  /*1be0*/  @P1 BRA `(.L_x_4270) ;  /* 0x0000000000081947 */ /* 0x002fea0003800000 */
[----:B------:R-:W1:Y:S02]  /*1bf0*/  SYNCS.PHASECHK.TRANS64.TRYWAIT P1, [R13+URZ+0x30830], R0 ;  /* 0x030830000d0075a7 */ /* 0x000e64000802017f */
[----:B-1----:R-:W-:Y:S05]  /*1c00*/  @!P1 BRA `(.L_x_4271) ;  /* 0x0000014000cc9947 */ /* 0x002fea0003800000 */
.L_x_4270:
        /* <DEDUP_REMOVED lines=14> */
[----:B------:R-:W-:Y:S02]  /*1cf0*/  UIMAD UR5, UR38, 0x900, UR43 ;  /* 0x00000900260578a4 */ /* 0x000fe4000f8e022b */
[----:B------:R-:W-:Y:S02]  /*1d00*/  UIADD3 UR6, UR4, 0x2, URZ ;  /* 0x0000000204067890 */ /* 0x000fe4000fffe03f */
[----:B------:R-:W-:Y:S01]  /*1d10*/  UIADD3 UR7, UR5, 0x2, URZ ;  /* 0x0000000205077890 */ /* 0x000fe2000fffe03f */
[----:B------:R-:W-:Y:S02]  /*1d20*/  UMOV UR8, UR4 ;  /* 0x0000000400087c82 */ /* 0x000fe40008000000 */
[----:B------:R-:W-:Y:S01]  /*1d30*/  UMOV UR10, UR5 ;  /* 0x00000005000a7c82 */ /* 0x000fe20008000000 */
[----:B------:R-:W-:Y:S01]  /*1d40*/  IMAD.U32 R6, RZ, RZ, UR8 ;  /* 0x00000008ff067e24 */ /* 0x000fe2000f8e00ff */
[----:B------:R-:W-:Y:S01]  /*1d50*/  HGMMA.64x96x16.F32.BF16 R24, gdesc[UR8], RZ, !UPT, gsb0 ;  /* 0x01600000081879f0 */ /* 0x000fe2000c0018ff */
        /* <DEDUP_REMOVED lines=78> */
.L_x_4272:
[----:B------:R-:W-:Y:S01]  /*2240*/  ISETP.NE.AND P2, PT, R199, 0x1, PT ;  /* 0x00000001c700780c */ /* 0x000fe20003f45270 */
[----:B------:R-:W-:Y:S01]  /*2250*/  ULDC UR5, c[0x0][0x9d8] ;  /* 0x0002760000057ab9 */ /* 0x000fe20000000800 */
[----:B------:R-:W-:Y:S01]  /*2260*/  R2UR UR4, R13 ;  /* 0x000000000d0472ca */ /* 0x000fe200000e0000 */
[----:B01----:R-:W-:Y:S02]  /*2270*/  VIADD R13, R19, UR42 ;  /* 0x0000002a130d7c36 */ /* 0x003fe40008000000 */
[----:B------:R-:W-:Y:S01]  /*2280*/  FMUL.FTZ R37, R37, UR5 ;  /* 0x0000000525257c20 */ /* 0x000fe20008410000 */
[----:B------:R-:W-:Y:S01]  /*2290*/  FMUL.FTZ R2, R30, UR5 ;  /* 0x000000051e027c20 */ /* 0x000fe20008410000 */
[----:B------:R-:W-:Y:S01]  /*22a0*/  FMUL.FTZ R25, R25, UR5 ;  /* 0x0000000519197c20 */ /* 0x000fe20008410000 */
[----:B------:R-:W-:Y:S01]  /*22b0*/  FMUL.FTZ R12, R66, UR5 ;  /* 0x00000005420c7c20 */ /* 0x000fe20008410000 */
[----:B------:R0:W1:Y:S01]  /*22c0*/  MUFU.TANH R30, R37 ;  /* 0x00000025001e7308 */ /* 0x0000620000002400 */
[----:B------:R-:W-:Y:S01]  /*22d0*/  FMUL.FTZ R33, R33, UR5 ;  /* 0x0000000521217c20 */ /* 0x000fe20008410000 */
[----:B------:R-:W-:Y:S01]  /*22e0*/  FMUL.FTZ R3, R26, UR5 ;  /* 0x000000051a037c20 */ /* 0x000fe20008410000 */
[----:B------:R-:W-:Y:S01]  /*22f0*/  FMUL.FTZ R0, R27, UR5 ;  /* 0x000000051b007c20 */ /* 0x000fe20008410000 */
[----:B------:R-:W-:Y:S01]  /*2300*/  FMUL.FTZ R8, R31, UR5 ;  /* 0x000000051f087c20 */ /* 0x000fe20008410000 */
[----:B------:R-:W2:Y:S01]  /*2310*/  @P2 LDC R14, c[0x0][0x44c] ;  /* 0x00011300ff0e2b82 */ /* 0x000ea20000000800 */
[----:B------:R-:W-:Y:S01]  /*2320*/  FMUL.FTZ R9, R24, UR5 ;  /* 0x0000000518097c20 */ /* 0x000fe20008410000 */
[----:B------:R-:W-:Y:S01]  /*2330*/  UIADD3 UR4, UR4, 0x30840, URZ ;  /* 0x0003084004047890 */ /* 0x000fe2000fffe03f */
[----:B------:R3:W4:Y:S01]  /*2340*/  MUFU.TANH R72, R25 ;  /* 0x0000001900487308 */ /* 0x0007220000002400 */
[----:B0-----:R-:W-:-:S02]  /*2350*/  IMAD.MOV.U32 R37, RZ, RZ, R13 ;  /* 0x000000ffff257224 */ /* 0x001fc400078e000d */
[----:B------:R-:W-:Y:S01]  /*2360*/  FMUL.FTZ R28, R28, UR5 ;  /* 0x000000051c1c7c20 */ /* 0x000fe20008410000 */
[----:B------:R-:W-:Y:S01]  /*2370*/  UPRMT UR4, UR61, 0x654, UR4 ;  /* 0x000006543d047896 */ /* 0x000fe20008000004 */
[----:B------:R-:W-:Y:S01]  /*2380*/  FMUL.FTZ R29, R29, UR5 ;  /* 0x000000051d1d7c20 */ /* 0x000fe20008410000 */
[----:B------:R-:W0:Y:S01]  /*2390*/  @P2 LDC R20, c[0x0][0x450] ;  /* 0x00011400ff142b82 */ /* 0x000e220000000800 */
[----:B------:R-:W-:Y:S01]  /*23a0*/  FMUL.FTZ R32, R32, UR5 ;  /* 0x0000000520207c20 */ /* 0x000fe20008410000 */
[----:B------:R-:W-:Y:S01]  /*23b0*/  FMUL.FTZ R11, R34, UR5 ;  /* 0x00000005220b7c20 */ /* 0x000fe20008410000 */
[----:B------:R5:W0:Y:S01]  /*23c0*/  MUFU.TANH R26, R33 ;  /* 0x00000021001a7308 */ /* 0x000a220000002400 */
[----:B---3--:R-:W-:Y:S02]  /*23d0*/  IMAD.MOV.U32 R25, RZ, RZ, -0x60 ;  /* 0xffffffa0ff197424 */ /* 0x008fe400078e00ff */
[----:B------:R-:W-:Y:S01]  /*23e0*/  FMUL.FTZ R27, R35, UR5 ;  /* 0x00000005231b7c20 */ /* 0x000fe20008410000 */
[----:B------:R-:W-:Y:S01]  /*23f0*/  FMUL.FTZ R36, R36, UR5 ;  /* 0x0000000524247c20 */ /* 0x000fe20008410000 */
[----:B------:R-:W-:Y:S01]  /*2400*/  FMUL.FTZ R31, R38, UR5 ;  /* 0x00000005261f7c20 */ /* 0x000fe20008410000 */
[----:B------:R-:W-:-:S02]  /*2410*/  IMAD R25, R74, R25, 0x61 ;  /* 0x000000614a197424 */ /* 0x000fc400078e0219 */
[----:B------:R-:W-:Y:S01]  /*2420*/  FMUL.FTZ R40, R40, UR5 ;  /* 0x0000000528287c20 */ /* 0x000fe20008410000 */
[----:B------:R-:W-:Y:S01]  /*2430*/  FMUL.FTZ R41, R41, UR5 ;  /* 0x0000000529297c20 */ /* 0x000fe20008410000 */
[----:B------:R-:W-:Y:S01]  /*2440*/  FMUL.FTZ R44, R44, UR5 ;  /* 0x000000052c2c7c20 */ /* 0x000fe20008410000 */
[----:B-----5:R-:W-:Y:S01]  /*2450*/  FMUL.FTZ R33, R39, UR5 ;  /* 0x0000000527217c20 */ /* 0x020fe20008410000 */
[----:B------:R-:W-:Y:S01]  /*2460*/  FMUL.FTZ R45, R45, UR5 ;  /* 0x000000052d2d7c20 */ /* 0x000fe20008410000 */
[----:B------:R-:W-:Y:S01]  /*2470*/  FMUL.FTZ R48, R48, UR5 ;  /* 0x0000000530307c20 */ /* 0x000fe20008410000 */
[----:B------:R-:W-:Y:S01]  /*2480*/  FMUL.FTZ R50, R50, UR5 ;  /* 0x0000000532327c20 */ /* 0x000fe20008410000 */
[----:B--2---:R-:W-:-:S04]  /*2490*/  @P2 IMAD.HI.U32 R15, R13, R14, RZ ;  /* 0x0000000e0d0f2227 */ /* 0x004fc800078e00ff */
[----:B------:R-:W-:Y:S01]  /*24a0*/  FMUL.FTZ R51, R51, UR5 ;  /* 0x0000000533337c20 */ /* 0x000fe20008410000 */
[----:B------:R-:W2:Y:S01]  /*24b0*/  LDC R14, c[0x0][0x288] ;  /* 0x0000a200ff0e7b82 */ /* 0x000ea20000000800 */
[----:B------:R-:W-:Y:S01]  /*24c0*/  FMUL.FTZ R53, R53, UR5 ;  /* 0x0000000535357c20 */ /* 0x000fe20008410000 */
[----:B------:R-:W-:Y:S01]  /*24d0*/  FMUL.FTZ R54, R54, UR5 ;  /* 0x0000000536367c20 */ /* 0x000fe20008410000 */
[----:B------:R-:W-:Y:S01]  /*24e0*/  FMUL.FTZ R55, R55, UR5 ;  /* 0x0000000537377c20 */ /* 0x000fe20008410000 */
[----:B------:R-:W-:Y:S01]  /*24f0*/  FMUL.FTZ R56, R56, UR5 ;  /* 0x0000000538387c20 */ /* 0x000fe20008410000 */
[----:B------:R-:W-:Y:S01]  /*2500*/  FMUL.FTZ R57, R57, UR5 ;  /* 0x0000000539397c20 */ /* 0x000fe20008410000 */
[----:B0-----:R-:W-:Y:S01]  /*2510*/  @P2 SHF.R.U32.HI R37, RZ, R20, R15 ;  /* 0x00000014ff252219 */ /* 0x001fe2000001160f */
[----:B------:R-:W-:Y:S01]  /*2520*/  FMUL.FTZ R58, R58, UR5 ;  /* 0x000000053a3a7c20 */ /* 0x000fe20008410000 */
[----:B------:R-:W-:Y:S01]  /*2530*/  FMUL.FTZ R59, R59, UR5 ;  /* 0x000000053b3b7c20 */ /* 0x000fe20008410000 */
        /* <DEDUP_REMOVED lines=15> */
[----:B------:R-:W-:Y:S01]  /*2630*/  IMAD R20, R74, -0x60, R17 ;  /* 0xffffffa04a147824 */ /* 0x000fe200078e0211 */
[----:B------:R-:W3:Y:S01]  /*2640*/  MUFU.TANH R9, R9 ;  /* 0x0000000900097308 */ /* 0x000ee20000002400 */
[----:B------:R-:W-:Y:S01]  /*2650*/  IMAD R24, R18, -0x2, R25 ;  /* 0xfffffffe12187824 */ /* 0x000fe200078e0219 */
[----:B------:R-:W-:Y:S01]  /*2660*/  ULDC UR55, c[0x0][0x9dc] ;  /* 0x0002770000377ab9 */ /* 0x000fe20000000800 */
[----:B------:R-:W-:Y:S01]  /*2670*/  SYNCS.ARRIVE.TRANS64.RED.A1T0 RZ, [UR4], RZ ;  /* 0x000000ffffff79a7 */ /* 0x000fe20008100404 */
[----:B------:R-:W-:-:S02]  /*2680*/  VIADD R21, R20, 0x60 ;  /* 0x0000006014157836 */ /* 0x000fc40000000000 */
[----:B------:R-:W-:Y:S01]  /*2690*/  FMUL.FTZ R42, R42, UR5 ;  /* 0x000000052a2a7c20 */ /* 0x000fe20008410000 */
[----:B------:R-:W-:Y:S01]  /*26a0*/  ULOP3.LUT UR4, URZ, UR55, URZ, 0x33, !UPT ;  /* 0x000000373f047292 */ /* 0x000fe2000f8e333f */
[----:B--2---:R-:W-:Y:S01]  /*26b0*/  IADD3 R20, R24, -R14, R17 ;  /* 0x8000000e18147210 */ /* 0x004fe20007ffe011 */
[----:B------:R-:W2:Y:S01]  /*26c0*/  MUFU.TANH R3, R3 ;  /* 0x0000000300037308 */ /* 0x000ea20000002400 */
[----:B------:R-:W-:Y:S01]  /*26d0*/  FMUL.FTZ R43, R43, UR5 ;  /* 0x000000052b2b7c20 */ /* 0x000fe20008410000 */
[----:B------:R-:W-:Y:S01]  /*26e0*/  FMUL.FTZ R46, R46, UR5 ;  /* 0x000000052e2e7c20 */ /* 0x000fe20008410000 */
[----:B------:R-:W-:Y:S01]  /*26f0*/  FMUL.FTZ R52, R52, UR5 ;  /* 0x0000000534347c20 */ /* 0x000fe20008410000 */
[----:B------:R-:W-:Y:S01]  /*2700*/  ULDC UR5, c[0x0][0x9e0] ;  /* 0x0002780000057ab9 */ /* 0x000fe20000000800 */
[----:B------:R-:W-:-:S03]  /*2710*/  IMAD R39, R18, -0x2, R21 ;  /* 0xfffffffe12277824 */ /* 0x000fc600078e0215 */
        /* <DEDUP_REMOVED lines=39> */
[----:B------:R5:W1:Y:S08]  /*2990*/  MUFU.TANH R73, R42 ;  /* 0x0000002a00497308 */ /* 0x000a700000002400 */
[----:B------:R4:W1:Y:S01]  /*29a0*/  MUFU.TANH R76, R43 ;  /* 0x0000002b004c7308 */ /* 0x0008620000002400 */
[----:B-----5:R-:W-:-:S05]  /*29b0*/  VIADD R42, R20, UR5 ;  /* 0x00000005142a7c36 */ /* 0x020fca0008000000 */
[----:B0-----:R-:W-:Y:S02]  /*29c0*/  VIADDMNMX R21, R66, R42, R39, PT ;  /* 0x0000002a42157246 */ /* 0x001fe40003800127 */
[----:B------:R0:W1:Y:S01]  /*29d0*/  MUFU.TANH R77, R46 ;  /* 0x0000002e004d7308 */ /* 0x0000620000002400 */
[----:B----4-:R-:W-:-:S04]  /*29e0*/  VIADD R43, R20, UR4 ;  /* 0x00000004142b7c36 */ /* 0x010fc80008000000 */
[----:B------:R-:W-:-:S03]  /*29f0*/  IMAD.IADD R38, R43, 0x1, R66 ;  /* 0x000000012b267824 */ /* 0x000fc600078e0242 */
[----:B------:R4:W1:Y:S01]  /*2a00*/  MUFU.TANH R34, R52 ;  /* 0x0000003400227308 */ /* 0x0008620000002400 */
[----:B0-----:R-:W-:Y:S02]  /*2a10*/  VIADD R46, R25, 0xffffffff ;  /* 0xffffffff192e7836 */ /* 0x001fe40000000000 */
[----:B----4-:R-:W-:Y:S01]  /*2a20*/  VIADD R52, R24, 0xffffffff ;  /* 0xffffffff18347836 */ /* 0x010fe20000000000 */
[----:B--23--:R-:W-:Y:S06]  /*2a30*/  @!P1 BRA `(.L_x_4273) ;  /* 0x00000000005c9947 */ /* 0x00cfec0003800000 */
[----:B------:R-:W-:Y:S01]  /*2a40*/  IADD3 R25, R17, -R14, R66 ;  /* 0x8000000e11197210 */ /* 0x000fe20007ffe042 */
        /* <DEDUP_REMOVED lines=12> */
.L_x_4275:
[----:B------:R-:W-:Y:S02]  /*2b10*/  ULDC UR4, c[0x0][0x9e4] ;  /* 0x0002790000047ab9 */ /* 0x000fe40000000800 */
[----:B------:R-:W-:-:S05]  /*2b20*/  IMAD.U32 R24, RZ, RZ, UR4 ;  /* 0x00000004ff187e24 */ /* 0x000fca000f8e00ff */
[----:B------:R-:W-:-:S13]  /*2b30*/  ISETP.NE.AND P1, PT, R24, 0x1, PT ;  /* 0x000000011800780c */ /* 0x000fda0003f25270 */
[----:B------:R-:W0:Y:S02]  /*2b40*/  @P1 LDC.64 R66, c[0x0][0x9e8] ;  /* 0x00027a00ff421b82 */ /* 0x000e240000000a00 */
[----:B0-----:R-:W-:-:S05]  /*2b50*/  @P1 IMAD.HI.U32 R20, R25, R66, RZ ;  /* 0x0000004219141227 */ /* 0x001fca00078e00ff */
[----:B------:R-:W-:-:S07]  /*2b60*/  @P1 SHF.R.U32.HI R25, RZ, R67, R20 ;  /* 0x00000043ff191219 */ /* 0x000fce0000011614 */
.L_x_4276:
[----:B------:R-:W-:Y:S05]  /*2b70*/  BSYNC B0 ;  /* 0x0000000000007941 */ /* 0x000fea0003800000 */
.L_x_4274:
[----:B------:R-:W-:-:S05]  /*2b80*/  IMAD R25, R25, R24, R52 ;  /* 0x0000001819197224 */ /* 0x000fca00078e0234 */
[----:B------:R-:W-:Y:S02]  /*2b90*/  VIADDMNMX R21, R25, R24, R21, PT ;  /* 0x0000001819157246 */ /* 0x000fe40003800115 */
[----:B------:R-:W-:-:S07]  /*2ba0*/  VIMNMX R38, R38, R25, !PT ;  /* 0x0000001926267248 */ /* 0x000fce0007fe0100 */
.L_x_4273:
        /* <DEDUP_REMOVED lines=32> */
[----:B-1----:R-:W-:Y:S02]  /*2db0*/  FSEL R84, R30, -INF , !P2 ;  /* 0xff8000001e547808 */ /* 0x002fe40005000000 */
[----:B------:R-:W-:Y:S02]  /*2dc0*/  ISETP.GT.AND P2, PT, R38, 0x20, !P3 ;  /* 0x000000202600780c */ /* 0x000fe40005f44270 */
[----:B------:R-:W-:Y:S02]  /*2dd0*/  P2R R81, PR, RZ, 0x8 ;  /* 0x00000008ff517803 */ /* 0x000fe40000000000 */
[----:B------:R-:W-:-:S02]  /*2de0*/  ISETP.LT.OR P2, PT, R21, 0x21, P2 ;  /* 0x000000211500780c */ /* 0x000fc40001741670 */
[----:B------:R-:W-:Y:S02]  /*2df0*/  ISETP.GE.AND P3, PT, R46, 0x22, PT ;  /* 0x000000222e00780c */ /* 0x000fe40003f66270 */
[----:B------:R-:W-:Y:S02]  /*2e00*/  FSEL R86, R40, -INF , !P2 ;  /* 0xff80000028567808 */ /* 0x000fe40005000000 */
[----:B------:R-:W-:Y:S01]  /*2e10*/  ISETP.GT.AND P2, PT, R38, 0x21, !P3 ;  /* 0x000000212600780c */ /* 0x000fe20005f44270 */
[----:B------:R-:W0:Y:S01]  /*2e20*/  SHFL.IDX PT, R40, R37, 0x1, 0x1c1f ;  /* 0x003c1f0025287f89 */ /* 0x000e2200000e0000 */
        /* <DEDUP_REMOVED lines=57> */
[----:B------:R-:W-:Y:S02]  /*31c0*/  P2R R47, PR, RZ, 0x10 ;  /* 0x00000010ff2f7803 */ /* 0x000fe40000000000 */
        /* <DEDUP_REMOVED lines=10> */
[----:B------:R-:W-:-:S04]  /*3270*/  ISETP.GT.AND P5, PT, R38, RZ, !P4 ;  /* 0x000000ff2600720c */ /* 0x000fc800067a4270 */
[----:B------:R-:W-:-:S04]  /*3280*/  ISETP.LT.OR P5, PT, R21, 0x1, P5 ;  /* 0x000000011500780c */ /* 0x000fc80002fa1670 */
[----:B------:R-:W-:Y:S02]  /*3290*/  FSEL R188, R9, -INF , !P5 ;  /* 0xff80000009bc7808 */ /* 0x000fe40006800000 */
[----:B------:R-:W-:-:S04]  /*32a0*/  ISETP.GE.AND P5, PT, R46, 0x5a, PT ;  /* 0x0000005a2e00780c */ /* 0x000fc80003fa6270 */
[----:B------:R-:W-:Y:S02]  /*32b0*/  P2R R60, PR, RZ, 0x20 ;  /* 0x00000020ff3c7803 */ /* 0x000fe40000000000 */
[----:B------:R-:W-:Y:S02]  /*32c0*/  ISETP.GT.AND P5, PT, R38, 0x59, !P5 ;  /* 0x000000592600780c */ /* 0x000fe40006fa4270 */
[----:B0-----:R-:W-:Y:S01]  /*32d0*/  VIADDMNMX R38, R40, R42, R39, PT ;  /* 0x0000002a28267246 */ /* 0x001fe20003800127 */
[----:B------:R-:W-:Y:S01]  /*32e0*/  IMAD.IADD R39, R43, 0x1, R40 ;  /* 0x000000012b277824 */ /* 0x000fe200078e0228 */
[----:B------:R-:W-:-:S04]  /*32f0*/  ISETP.LT.OR P5, PT, R21, 0x5a, P5 ;  /* 0x0000005a1500780c */ /* 0x000fc80002fa1670 */
[----:B------:R-:W-:Y:S02]  /*3300*/  FSEL R21, R69, -INF , !P5 ;  /* 0xff80000045157808 */ /* 0x000fe40006800000 */
[----:B------:R-:W-:-:S13]  /*3310*/  LOP3.LUT P5, RZ, R16, 0x80000, RZ, 0xc0, !PT ;  /* 0x0008000010ff7812 */ /* 0x000fda00078ac0ff */
[----:B------:R-:W-:Y:S05]  /*3320*/  @!P5 BRA `(.L_x_4277) ;  /* 0x00000000005cd947 */ /* 0x000fea0003800000 */
        /* <DEDUP_REMOVED lines=13> */
.L_x_4279:
[----:B------:R-:W-:Y:S02]  /*3400*/  ULDC UR4, c[0x0][0x9e4] ;  /* 0x0002790000047ab9 */ /* 0x000fe40000000800 */
[----:B------:R-:W-:-:S05]  /*3410*/  IMAD.U32 R37, RZ, RZ, UR4 ;  /* 0x00000004ff257e24 */ /* 0x000fca000f8e00ff */
[----:B------:R-:W-:-:S13]  /*3420*/  ISETP.NE.AND P5, PT, R37, 0x1, PT ;  /* 0x000000012500780c */ /* 0x000fda0003fa5270 */
[----:B------:R-:W0:Y:S02]  /*3430*/  @P5 LDC.64 R40, c[0x0][0x9e8] ;  /* 0x00027a00ff285b82 */ /* 0x000e240000000a00 */
[----:B0-----:R-:W-:-:S05]  /*3440*/  @P5 IMAD.HI.U32 R40, R9, R40, RZ ;  /* 0x0000002809285227 */ /* 0x001fca00078e00ff */
[----:B------:R-:W-:-:S07]  /*3450*/  @P5 SHF.R.U32.HI R9, RZ, R41, R40 ;  /* 0x00000029ff095219 */ /* 0x000fce0000011628 */
.L_x_4280:
[----:B------:R-:W-:Y:S05]  /*3460*/  BSYNC B0 ;  /* 0x0000000000007941 */ /* 0x000fea0003800000 */
.L_x_4278:
[----:B------:R-:W-:-:S05]  /*3470*/  IMAD R9, R9, R37, R52 ;  /* 0x0000002509097224 */ /* 0x000fca00078e0234 */
[----:B------:R-:W-:Y:S02]  /*3480*/  VIADDMNMX R38, R9, R37, R38, PT ;  /* 0x0000002509267246 */ /* 0x000fe40003800126 */
[----:B------:R-:W-:-:S07]  /*3490*/  VIMNMX R39, R39, R9, !PT ;  /* 0x0000000927277248 */ /* 0x000fce0007fe0100 */
.L_x_4277:
[C---:B------:R-:W-:Y:S01]  /*34a0*/  ISETP.GT.AND P1, PT, R39.reuse, 0x1, !P1 ;  /* 0x000000012700780c */ /* 0x040fe20004f24270 */
[----:B------:R-:W-:Y:S01]  /*34b0*/  ULDC UR11, c[0x0][0x988] ;  /* 0x00026200000b7ab9 */ /* 0x000fe20000000800 */
[----:B------:R-:W-:Y:S01]  /*34c0*/  ISETP.GT.AND P6, PT, R39, 0x8, !P6 ;  /* 0x000000082700780c */ /* 0x000fe200077c4270 */
[----:B------:R-:W-:Y:S01]  /*34d0*/  IMAD.U32 R64, RZ, RZ, UR42 ;  /* 0x0000002aff407e24 */ /* 0x000fe2000f8e00ff */
[C---:B------:R-:W-:Y:S02]  /*34e0*/  ISETP.LT.OR P1, PT, R38.reuse, 0x2, P1 ;  /* 0x000000022600780c */ /* 0x040fe40000f21670 */
[----:B------:R-:W-:Y:S02]  /*34f0*/  ISETP.LT.OR P6, PT, R38, 0x9, P6 ;  /* 0x000000092600780c */ /* 0x000fe400037c1670 */
[----:B------:R-:W-:Y:S02]  /*3500*/  FSEL R40, R0, -INF , !P1 ;  /* 0xff80000000287808 */ /* 0x000fe40004800000 */
[----:B------:R-:W-:-:S02]  /*3510*/  ISETP.NE.AND P1, PT, R47, RZ, PT ;  /* 0x000000ff2f00720c */ /* 0x000fc40003f25270 */
[----:B------:R-:W-:Y:S02]  /*3520*/  FSEL R41, R2, -INF , !P6 ;  /* 0xff80000002297808 */ /* 0x000fe40007000000 */
[----:B------:R-:W-:Y:S02]  /*3530*/  ISETP.GT.AND P1, PT, R39, 0x9, !P1 ;  /* 0x000000092700780c */ /* 0x000fe40004f24270 */
[----:B------:R-:W-:Y:S02]  /*3540*/  ISETP.NE.AND P6, PT, R71, RZ, PT ;  /* 0x000000ff4700720c */ /* 0x000fe40003fc5270 */
[----:B------:R-:W-:Y:S02]  /*3550*/  ISETP.LT.OR P1, PT, R38, 0xa, P1 ;  /* 0x0000000a2600780c */ /* 0x000fe40000f21670 */
[----:B------:R-:W-:Y:S02]  /*3560*/  ISETP.NE.AND P5, PT, R79, RZ, PT ;  /* 0x000000ff4f00720c */ /* 0x000fe40003fa5270 */
[----:B------:R-:W-:-:S02]  /*3570*/  FSEL R42, R8, -INF , !P1 ;  /* 0xff800000082a7808 */ /* 0x000fc40004800000 */
[----:B------:R-:W-:Y:S02]  /*3580*/  ISETP.NE.AND P1, PT, R49, RZ, PT ;  /* 0x000000ff3100720c */ /* 0x000fe40003f25270 */
[C---:B------:R-:W-:Y:S02]  /*3590*/  ISETP.GT.AND P4, PT, R39.reuse, RZ, !P4 ;  /* 0x000000ff2700720c */ /* 0x040fe40006784270 */
[C---:B------:R-:W-:Y:S02]  /*35a0*/  ISETP.GT.AND P1, PT, R39.reuse, 0x10, !P1 ;  /* 0x000000102700780c */ /* 0x040fe40004f24270 */
[C---:B------:R-:W-:Y:S02]  /*35b0*/  ISETP.LT.OR P4, PT, R38.reuse, 0x1, P4 ;  /* 0x000000012600780c */ /* 0x040fe40002781670 */
[----:B------:R-:W-:Y:S02]  /*35c0*/  ISETP.LT.OR P1, PT, R38, 0x11, P1 ;  /* 0x000000112600780c */ /* 0x000fe40000f21670 */
[----:B------:R-:W-:-:S02]  /*35d0*/  ISETP.GT.AND P2, PT, R39, 0x51, !P2 ;  /* 0x000000512700780c */ /* 0x000fc40005744270 */
[----:B------:R-:W-:Y:S02]  /*35e0*/  FSEL R43, R11, -INF , !P1 ;  /* 0xff8000000b2b7808 */ /* 0x000fe40004800000 */
[----:B------:R-:W-:Y:S02]  /*35f0*/  ISETP.NE.AND P1, PT, R67, RZ, PT ;  /* 0x000000ff4300720c */ /* 0x000fe40003f25270 */
[C---:B------:R-:W-:Y:S02]  /*3600*/  ISETP.LT.OR P2, PT, R38.reuse, 0x52, P2 ;  /* 0x000000522600780c */ /* 0x040fe40001741670 */
[C---:B------:R-:W-:Y:S02]  /*3610*/  ISETP.GT.AND P1, PT, R39.reuse, 0x11, !P1 ;  /* 0x000000112700780c */ /* 0x040fe40004f24270 */
[----:B------:R-:W-:Y:S02]  /*3620*/  ISETP.GT.AND P3, PT, R39, 0x58, !P3 ;  /* 0x000000582700780c */ /* 0x000fe40005f64270 */
[----:B------:R-:W-:-:S02]  /*3630*/  ISETP.LT.OR P1, PT, R38, 0x12, P1 ;  /* 0x000000122600780c */ /* 0x000fc40000f21670 */
[C---:B------:R-:W-:Y:S02]  /*3640*/  ISETP.LT.OR P3, PT, R38.reuse, 0x59, P3 ;  /* 0x000000592600780c */ /* 0x040fe40001f61670 */
[----:B------:R-:W-:Y:S02]  /*3650*/  FSEL R44, R27, -INF , !P1 ;  /* 0xff8000001b2c7808 */ /* 0x000fe40004800000 */
[----:B------:R-:W-:Y:S02]  /*3660*/  ISETP.GT.AND P1, PT, R39, 0x18, !P6 ;  /* 0x000000182700780c */ /* 0x000fe40007724270 */
[----:B------:R-:W-:Y:S02]  /*3670*/  ISETP.NE.AND P6, PT, R45, RZ, PT ;  /* 0x000000ff2d00720c */ /* 0x000fe40003fc5270 */
[----:B------:R-:W-:Y:S02]  /*3680*/  ISETP.LT.OR P1, PT, R38, 0x19, P1 ;  /* 0x000000192600780c */ /* 0x000fe40000f21670 */
[----:B------:R-:W-:-:S02]  /*3690*/  FSEL R15, R15, -INF , !P3 ;  /* 0xff8000000f0f7808 */ /* 0x000fc40005800000 */
[----:B------:R-:W-:Y:S02]  /*36a0*/  FSEL R37, R31, -INF , !P1 ;  /* 0xff8000001f257808 */ /* 0x000fe40004800000 */
[----:B------:R-:W-:Y:S02]  /*36b0*/  ISETP.GT.AND P1, PT, R39, 0x19, !P5 ;  /* 0x000000192700780c */ /* 0x000fe40006f24270 */
[----:B------:R-:W-:Y:S02]  /*36c0*/  ISETP.NE.AND P5, PT, R48, RZ, PT ;  /* 0x000000ff3000720c */ /* 0x000fe40003fa5270 */
[----:B------:R-:W-:-:S04]  /*36d0*/  ISETP.LT.OR P1, PT, R38, 0x1a, P1 ;  /* 0x0000001a2600780c */ /* 0x000fc80000f21670 */
[----:B------:R-:W-:Y:S02]  /*36e0*/  FSEL R45, R33, -INF , !P1 ;  /* 0xff800000212d7808 */ /* 0x000fe40004800000 */
[----:B------:R-:W-:Y:S02]  /*36f0*/  FSEL R33, R3, -INF , !P4 ;  /* 0xff80000003217808 */ /* 0x000fe40006000000 */
[----:B------:R-:W-:Y:S02]  /*3700*/  FMNMX.FTZ R3, R188, R72, !PT ;  /* 0x00000048bc037209 */ /* 0x000fe40007810000 */
[----:B------:R-:W-:Y:S02]  /*3710*/  ISETP.NE.AND P1, PT, R81, RZ, PT ;  /* 0x000000ff5100720c */ /* 0x000fe40003f25270 */
[----:B------:R-:W-:Y:S02]  /*3720*/  FMNMX.FTZ R3, R190, R3, !PT ;  /* 0x00000003be037209 */ /* 0x000fe40007810000 */
[----:B------:R-:W-:-:S02]  /*3730*/  ISETP.GT.AND P1, PT, R39, 0x20, !P1 ;  /* 0x000000202700780c */ /* 0x000fc40004f24270 */
[----:B------:R-:W-:Y:S02]  /*3740*/  FMNMX.FTZ R3, R66, R3, !PT ;  /* 0x0000000342037209 */ /* 0x000fe40007810000 */
[----:B------:R-:W-:Y:S02]  /*3750*/  ISETP.LT.OR P1, PT, R38, 0x21, P1 ;  /* 0x000000212600780c */ /* 0x000fe40000f21670 */
[----:B------:R-:W-:Y:S02]  /*3760*/  FMNMX.FTZ R3, R70, R3, !PT ;  /* 0x0000000346037209 */ /* 0x000fe40007810000 */
[----:B------:R-:W-:Y:S02]  /*3770*/  FSEL R46, R73, -INF , !P1 ;  /* 0xff800000492e7808 */ /* 0x000fe40004800000 */
[----:B------:R-:W-:Y:S02]  /*3780*/  FMNMX.FTZ R3, R80, R3, !PT ;  /* 0x0000000350037209 */ /* 0x000fe40007810000 */
[----:B------:R-:W-:-:S02]  /*3790*/  ISETP.NE.AND P1, PT, R83, RZ, PT ;  /* 0x000000ff5300720c */ /* 0x000fc40003f25270 */
[----:B------:R-:W-:Y:S02]  /*37a0*/  FMNMX.FTZ R3, R82, R3, !PT ;  /* 0x0000000352037209 */ /* 0x000fe40007810000 */
[----:B------:R-:W-:Y:S02]  /*37b0*/  ISETP.GT.AND P1, PT, R39, 0x21, !P1 ;  /* 0x000000212700780c */ /* 0x000fe40004f24270 */
[----:B------:R-:W-:Y:S02]  /*37c0*/  FMNMX.FTZ R3, R84, R3, !PT ;  /* 0x0000000354037209 */ /* 0x000fe40007810000 */
[----:B------:R-:W-:Y:S02]  /*37d0*/  ISETP.LT.OR P1, PT, R38, 0x22, P1 ;  /* 0x000000222600780c */ /* 0x000fe40000f21670 */
[----:B------:R-:W-:Y:S02]  /*37e0*/  FMNMX.FTZ R3, R86, R3, !PT ;  /* 0x0000000356037209 */ /* 0x000fe40007810000 */
[----:B------:R-:W-:-:S02]  /*37f0*/  FSEL R47, R76, -INF , !P1 ;  /* 0xff8000004c2f7808 */ /* 0x000fc40004800000 */
[----:B------:R-:W-:Y:S02]  /*3800*/  FMNMX.FTZ R3, R88, R3, !PT ;  /* 0x0000000358037209 */ /* 0x000fe40007810000 */
[----:B------:R-:W-:Y:S02]  /*3810*/  ISETP.NE.AND P1, PT, R85, RZ, PT ;  /* 0x000000ff5500720c */ /* 0x000fe40003f25270 */
[----:B------:R-:W-:Y:S02]  /*3820*/  FMNMX.FTZ R3, R90, R3, !PT ;  /* 0x000000035a037209 */ /* 0x000fe40007810000 */
[----:B------:R-:W-:Y:S02]  /*3830*/  ISETP.GT.AND P1, PT, R39, 0x28, !P1 ;  /* 0x000000282700780c */ /* 0x000fe40004f24270 */
[----:B------:R-:W-:Y:S02]  /*3840*/  FMNMX.FTZ R3, R92, R3, !PT ;  /* 0x000000035c037209 */ /* 0x000fe40007810000 */
[----:B------:R-:W-:-:S02]  /*3850*/  ISETP.LT.OR P1, PT, R38, 0x29, P1 ;  /* 0x000000292600780c */ /* 0x000fc40000f21670 */
[----:B------:R-:W-:Y:S02]  /*3860*/  FMNMX.FTZ R52, R36, R3, !PT ;  /* 0x0000000324347209 */ /* 0x000fe40007810000 */
        /* <DEDUP_REMOVED lines=22> */
[----:B------:R-:W-:-:S03]  /*39d0*/  ISETP.LT.OR P1, PT, R38, 0x32, P1 ;  /* 0x000000322600780c */ /* 0x000fc60000f21670 */
[----:B------:R-:W0:Y:S01]  /*39e0*/  SHFL.BFLY PT, R3, R52, 0x2, 0x1f ;  /* 0x0c401f0034037f89 */ /* 0x000e2200000e0000 */
[----:B------:R-:W-:Y:S02]  /*39f0*/  FSEL R31, R51, -INF , !P1 ;  /* 0xff800000331f7808 */ /* 0x000fe40004800000 */
[----:B------:R-:W-:-:S04]  /*3a00*/  ISETP.NE.AND P1, PT, R93, RZ, PT ;  /* 0x000000ff5d00720c */ /* 0x000fc80003f25270 */
[----:B------:R-:W-:-:S04]  /*3a10*/  ISETP.GT.AND P1, PT, R39, 0x38, !P1 ;  /* 0x000000382700780c */ /* 0x000fc80004f24270 */
[----:B------:R-:W-:-:S04]  /*3a20*/  ISETP.LT.OR P1, PT, R38, 0x39, P1 ;  /* 0x000000392600780c */ /* 0x000fc80000f21670 */
[----:B------:R-:W-:Y:S02]  /*3a30*/  FSEL R27, R54, -INF , !P1 ;  /* 0xff800000361b7808 */ /* 0x000fe40004800000 */
[----:B------:R-:W-:-:S04]  /*3a40*/  ISETP.NE.AND P1, PT, R94, RZ, PT ;  /* 0x000000ff5e00720c */ /* 0x000fc80003f25270 */
[----:B------:R-:W-:Y:S02]  /*3a50*/  ISETP.GT.AND P1, PT, R39, 0x39, !P1 ;  /* 0x000000392700780c */ /* 0x000fe40004f24270 */
[----:B0-----:R-:W-:Y:S02]  /*3a60*/  FMNMX.FTZ R3, R52, R3, !PT ;  /* 0x0000000334037209 */ /* 0x001fe40007810000 */
[----:B------:R-:W-:Y:S02]  /*3a70*/  FMNMX.FTZ R52, R33, R40, !PT ;  /* 0x0000002821347209 */ /* 0x000fe40007810000 */
[----:B------:R-:W-:Y:S01]  /*3a80*/  ISETP.LT.OR P1, PT, R38, 0x3a, P1 ;  /* 0x0000003a2600780c */ /* 0x000fe20000f21670 */
[----:B------:R-:W0:Y:S03]  /*3a90*/  SHFL.BFLY PT, R54, R3, 0x1, 0x1f ;  /* 0x0c201f0003367f89 */ /* 0x000e2600000e0000 */
[----:B------:R-:W-:-:S02]  /*3aa0*/  FSEL R11, R55, -INF , !P1 ;  /* 0xff800000370b7808 */ /* 0x000fc40004800000 */
[----:B------:R-:W-:-:S04]  /*3ab0*/  ISETP.NE.AND P1, PT, R53, RZ, PT ;  /* 0x000000ff3500720c */ /* 0x000fc80003f25270 */
[----:B------:R-:W-:-:S04]  /*3ac0*/  ISETP.GT.AND P1, PT, R39, 0x40, !P1 ;  /* 0x000000402700780c */ /* 0x000fc80004f24270 */
[----:B------:R-:W-:-:S04]  /*3ad0*/  ISETP.LT.OR P1, PT, R38, 0x41, P1 ;  /* 0x000000412600780c */ /* 0x000fc80000f21670 */
[----:B------:R-:W-:Y:S02]  /*3ae0*/  FSEL R8, R58, -INF , !P1 ;  /* 0xff8000003a087808 */ /* 0x000fe40004800000 */
[----:B------:R-:W-:Y:S02]  /*3af0*/  ISETP.GT.AND P1, PT, R39, 0x41, !P6 ;  /* 0x000000412700780c */ /* 0x000fe40007724270 */
[----:B------:R-:W-:Y:S02]  /*3b00*/  ISETP.NE.AND P6, PT, R57, RZ, PT ;  /* 0x000000ff3900720c */ /* 0x000fe40003fc5270 */
[----:B------:R-:W-:Y:S02]  /*3b10*/  ISETP.LT.OR P1, PT, R38, 0x42, P1 ;  /* 0x000000422600780c */ /* 0x000fe40000f21670 */
[----:B0-----:R-:W-:Y:S02]  /*3b20*/  FMNMX.FTZ R9, R3, R54, !PT ;  /* 0x0000003603097209 */ /* 0x001fe40007810000 */
[----:B------:R-:W-:-:S02]  /*3b30*/  FMNMX.FTZ R3, R41, R52, !PT ;  /* 0x0000003429037209 */ /* 0x000fc40007810000 */
[----:B------:R-:W-:Y:S01]  /*3b40*/  FSEL R2, R59, -INF , !P1 ;  /* 0xff8000003b027808 */ /* 0x000fe20004800000 */
[----:B------:R-:W-:Y:S01]  /*3b50*/  FMUL.FTZ R51, R9, UR11 ;  /* 0x0000000b09337c20 */ /* 0x000fe20008410000 */
[----:B------:R-:W-:Y:S02]  /*3b60*/  FMNMX.FTZ R52, R42, R3, !PT ;  /* 0x000000032a347209 */ /* 0x000fe40007810000 */
[----:B------:R-:W-:Y:S02]  /*3b70*/  ISETP.GT.AND P1, PT, R39, 0x48, !P5 ;  /* 0x000000482700780c */ /* 0x000fe40006f24270 */
[----:B------:R-:W-:Y:S02]  /*3b80*/  FMNMX.FTZ R53, R43, R52, !PT ;  /* 0x000000342b357209 */ /* 0x000fe40007810000 */
[----:B------:R-:W-:Y:S02]  /*3b90*/  ISETP.LT.OR P1, PT, R38, 0x49, P1 ;  /* 0x000000492600780c */ /* 0x000fe40000f21670 */
[----:B------:R-:W-:-:S02]  /*3ba0*/  FMNMX.FTZ R52, R44, R53, !PT ;  /* 0x000000352c347209 */ /* 0x000fc40007810000 */
[----:B------:R-:W-:Y:S02]  /*3bb0*/  FSEL R0, R62, -INF , !P1 ;  /* 0xff8000003e007808 */ /* 0x000fe40004800000 */
[----:B------:R-:W-:Y:S02]  /*3bc0*/  FMNMX.FTZ R52, R37, R52, !PT ;  /* 0x0000003425347209 */ /* 0x000fe40007810000 */
[----:B------:R-:W-:Y:S02]  /*3bd0*/  FSETP.NEU.FTZ.AND P1, PT, R9, -INF , PT ;  /* 0xff8000000900780b */ /* 0x000fe40003f3d000 */
[----:B------:R-:W-:Y:S02]  /*3be0*/  FMNMX.FTZ R53, R45, R52, !PT ;  /* 0x000000342d357209 */ /* 0x000fe40007810000 */
[----:B------:R-:W-:Y:S02]  /*3bf0*/  ISETP.NE.AND P5, PT, R56, RZ, PT ;  /* 0x000000ff3800720c */ /* 0x000fe40003fa5270 */
[----:B------:R-:W-:-:S02]  /*3c00*/  FMNMX.FTZ R52, R46, R53, !PT ;  /* 0x000000352e347209 */ /* 0x000fc40007810000 */
[----:B------:R-:W-:Y:S02]  /*3c10*/  FSEL R55, R51, RZ, P1 ;  /* 0x000000ff33377208 */ /* 0x000fe40000800000 */
[----:B------:R-:W-:Y:S02]  /*3c20*/  FMNMX.FTZ R53, R47, R52, !PT ;  /* 0x000000342f357209 */ /* 0x000fe40007810000 */
[----:B------:R-:W-:Y:S01]  /*3c30*/  ISETP.GT.AND P1, PT, R39, 0x49, !P5 ;  /* 0x000000492700780c */ /* 0x000fe20006f24270 */
[--C-:B------:R-:W-:Y:S01]  /*3c40*/  FFMA.FTZ R32, R32, UR11, -R55.reuse ;  /* 0x0000000b20207c23 */ /* 0x100fe20008010837 */
[----:B------:R-:W-:Y:S01]  /*3c50*/  FMNMX.FTZ R52, R48, R53, !PT ;  /* 0x0000003530347209 */ /* 0x000fe20007810000 */
[--C-:B------:R-:W-:Y:S01]  /*3c60*/  FFMA.FTZ R188, R188, UR11, -R55.reuse ;  /* 0x0000000bbcbc7c23 */ /* 0x100fe20008010837 */
[----:B------:R-:W-:Y:S01]  /*3c70*/  ISETP.LT.OR P1, PT, R38, 0x4a, P1 ;  /* 0x0000004a2600780c */ /* 0x000fe20000f21670 */
[----:B------:R-:W-:Y:S01]  /*3c80*/  MUFU.EX2 R67, R32 ;  /* 0x0000002000437308 */ /* 0x000fe20000000800 */
[----:B------:R-:W-:Y:S01]  /*3c90*/  FMNMX.FTZ R53, R49, R52, !PT ;  /* 0x0000003431357209 */ /* 0x000fe20007810000 */
[--C-:B------:R-:W-:Y:S01]  /*3ca0*/  FFMA.FTZ R3, R72, UR11, -R55.reuse ;  /* 0x0000000b48037c23 */ /* 0x100fe20008010837 */
[----:B------:R-:W-:Y:S01]  /*3cb0*/  FSEL R51, R63, -INF , !P1 ;  /* 0xff8000003f337808 */ /* 0x000fe20004800000 */
[--C-:B------:R-:W-:Y:S01]  /*3cc0*/  FFMA.FTZ R190, R190, UR11, -R55.reuse ;  /* 0x0000000bbebe7c23 */ /* 0x100fe20008010837 */
[----:B------:R-:W-:Y:S01]  /*3cd0*/  FMNMX.FTZ R52, R50, R53, !PT ;  /* 0x0000003532347209 */ /* 0x000fe20007810000 */
[--C-:B------:R-:W-:Y:S01]  /*3ce0*/  FFMA.FTZ R54, R66, UR11, -R55.reuse ;  /* 0x0000000b42367c23 */ /* 0x100fe20008010837 */
[----:B------:R-:W-:Y:S01]  /*3cf0*/  ISETP.GT.AND P1, PT, R39, 0x50, !P6 ;  /* 0x000000502700780c */ /* 0x000fe20007724270 */
[----:B------:R-:W-:Y:S01]  /*3d00*/  MUFU.EX2 R188, R188 ;  /* 0x000000bc00bc7308 */ /* 0x000fe20000000800 */
[----:B------:R-:W-:Y:S01]  /*3d10*/  FMNMX.FTZ R52, R31, R52, !PT ;  /* 0x000000341f347209 */ /* 0x000fe20007810000 */
[--C-:B------:R-:W-:Y:S01]  /*3d20*/  FFMA.FTZ R56, R70, UR11, -R55.reuse ;  /* 0x0000000b46387c23 */ /* 0x100fe20008010837 */
[----:B------:R-:W-:Y:S01]  /*3d30*/  ISETP.LT.OR P1, PT, R38, 0x51, P1 ;  /* 0x000000512600780c */ /* 0x000fe20000f21670 */
[--C-:B------:R-:W-:Y:S01]  /*3d40*/  FFMA.FTZ R26, R26, UR11, -R55.reuse ;  /* 0x0000000b1a1a7c23 */ /* 0x100fe20008010837 */
[----:B------:R-:W-:Y:S01]  /*3d50*/  FMNMX.FTZ R52, R27, R52, !PT ;  /* 0x000000341b347209 */ /* 0x000fe20007810000 */
[--C-:B------:R-:W-:Y:S01]  /*3d60*/  FFMA.FTZ R58, R80, UR11, -R55.reuse ;  /* 0x0000000b503a7c23 */ /* 0x100fe20008010837 */
[----:B------:R-:W-:Y:S01]  /*3d70*/  ISETP.NE.AND P5, PT, R60, RZ, PT ;  /* 0x000000ff3c00720c */ /* 0x000fe20003fa5270 */
        /* <DEDUP_REMOVED lines=11> */
[----:B------:R-:W-:Y:S01]  /*3e30*/  FSEL R39, R10, -INF , !P2 ;  /* 0xff8000000a277808 */ /* 0x000fe20005000000 */
[--C-:B------:R-:W-:Y:S01]  /*3e40*/  FFMA.FTZ R30, R30, UR11, -R55.reuse ;  /* 0x0000000b1e1e7c23 */ /* 0x100fe20008010837 */
[----:B------:R-:W-:Y:S01]  /*3e50*/  FMNMX.FTZ R52, R0, R53, !PT ;  /* 0x0000003500347209 */ /* 0x000fe20007810000 */
[--C-:B------:R-:W-:Y:S01]  /*3e60*/  FFMA.FTZ R29, R29, UR11, -R55.reuse ;  /* 0x0000000b1d1d7c23 */ /* 0x100fe20008010837 */
[----:B------:R-:W-:Y:S01]  /*3e70*/  ISETP.LT.OR P4, PT, R38, 0x5a, P4 ;  /* 0x0000005a2600780c */ /* 0x000fe20002781670 */
[----:B------:R0:W-:Y:S01]  /*3e80*/  MUFU.EX2 R57, R54 ;  /* 0x0000003600397308 */ /* 0x0001e20000000800 */
[----:B------:R-:W-:Y:S01]  /*3e90*/  FMNMX.FTZ R53, R51, R52, !PT ;  /* 0x0000003433357209 */ /* 0x000fe20007810000 */
[--C-:B------:R-:W-:Y:S01]  /*3ea0*/  FFMA.FTZ R52, R88, UR11, -R55.reuse ;  /* 0x0000000b58347c23 */ /* 0x100fe20008010837 */
[----:B------:R-:W-:Y:S01]  /*3eb0*/  FSEL R13, R13, -INF , !P4 ;  /* 0xff8000000d0d7808 */ /* 0x000fe20006000000 */
[--C-:B------:R-:W-:Y:S01]  /*3ec0*/  FFMA.FTZ R38, R90, UR11, -R55.reuse ;  /* 0x0000000b5a267c23 */ /* 0x100fe20008010837 */
[----:B------:R-:W-:Y:S01]  /*3ed0*/  FMNMX.FTZ R10, R12, R53, !PT ;  /* 0x000000350c0a7209 */ /* 0x000fe20007810000 */
[--C-:B------:R-:W-:Y:S01]  /*3ee0*/  FFMA.FTZ R28, R28, UR11, -R55.reuse ;  /* 0x0000000b1c1c7c23 */ /* 0x100fe20008010837 */
[----:B------:R-:W-:Y:S01]  /*3ef0*/  ISETP.NE.AND P5, PT, R199, 0x1, PT ;  /* 0x00000001c700780c */ /* 0x000fe20003fa5270 */
[----:B------:R-:W-:Y:S01]  /*3f00*/  MUFU.EX2 R56, R56 ;  /* 0x0000003800387308 */ /* 0x000fe20000000800 */
[----:B------:R-:W-:Y:S01]  /*3f10*/  FMNMX.FTZ R10, R39, R10, !PT ;  /* 0x0000000a270a7209 */ /* 0x000fe20007810000 */
[--C-:B0-----:R-:W-:Y:S01]  /*3f20*/  FFMA.FTZ R54, R84, UR11, -R55.reuse ;  /* 0x0000000b54367c23 */ /* 0x101fe20008010837 */
[--C-:B------:R-:W-:Y:S01]  /*3f30*/  FFMA.FTZ R25, R25, UR11, -R55.reuse ;  /* 0x0000000b19197c23 */ /* 0x100fe20008010837 */
[--C-:B------:R-:W-:Y:S01]  /*3f40*/  FFMA.FTZ R24, R24, UR11, -R55.reuse ;  /* 0x0000000b18187c23 */ /* 0x100fe20008010837 */
[----:B------:R-:W-:Y:S01]  /*3f50*/  FMNMX.FTZ R10, R15, R10, !PT ;  /* 0x0000000a0f0a7209 */ /* 0x000fe20007810000 */
[--C-:B------:R-:W-:Y:S01]  /*3f60*/  FFMA.FTZ R20, R20, UR11, -R55.reuse ;  /* 0x0000000b14147c23 */ /* 0x100fe20008010837 */
[----:B------:R-:W-:Y:S01]  /*3f70*/  FFMA.FTZ R21, R21, UR11, -R55 ;  /* 0x0000000b15157c23 */ /* 0x000fe20008010837 */
[----:B------:R-:W-:Y:S01]  /*3f80*/  MUFU.EX2 R69, R26 ;  /* 0x0000001a00457308 */ /* 0x000fe20000000800 */
[----:B------:R-:W-:-:S03]  /*3f90*/  FMNMX.FTZ R10, R13, R10, !PT ;  /* 0x0000000a0d0a7209 */ /* 0x000fc60007810000 */
[----:B------:R-:W0:Y:S02]  /*3fa0*/  @P5 LDC R66, c[0x0][0x450] ;  /* 0x00011400ff425b82 */ /* 0x000e240000000800 */
[----:B------:R-:W1:Y:S02]  /*3fb0*/  SHFL.BFLY PT, R53, R10, 0x2, 0x1f ;  /* 0x0c401f000a357f89 */ /* 0x000e6400000e0000 */
[----:B------:R2:W3:Y:S08]  /*3fc0*/  MUFU.EX2 R59, R58 ;  /* 0x0000003a003b7308 */ /* 0x0004f00000000800 */
[----:B------:R-:W-:Y:S01]  /*3fd0*/  MUFU.EX2 R60, R60 ;  /* 0x0000003c003c7308 */ /* 0x000fe20000000800 */
[----:B--2---:R-:W-:-:S07]  /*3fe0*/  FFMA.FTZ R58, R86, UR11, -R55 ;  /* 0x0000000b563a7c23 */ /* 0x004fce0008010837 */
[----:B------:R-:W-:Y:S01]  /*3ff0*/  MUFU.EX2 R63, R52 ;  /* 0x00000034003f7308 */ /* 0x000fe20000000800 */
[----:B---3--:R-:W-:Y:S02]  /*4000*/  F2FP.BF16.F32.PACK_AB R184, R59, R56 ;  /* 0x000000383bb8723e */ /* 0x008fe400000010ff */
[----:B-1----:R-:W-:-:S05]  /*4010*/  FMNMX.FTZ R53, R10, R53, !PT ;  /* 0x000000350a357209 */ /* 0x002fca0007810000 */
[----:B------:R1:W2:Y:S01]  /*4020*/  MUFU.EX2 R61, R54 ;  /* 0x00000036003d7308 */ /* 0x0002a20000000800 */
[----:B------:R-:W3:Y:S07]  /*4030*/  SHFL.BFLY PT, R10, R53, 0x1, 0x1f ;  /* 0x0c201f00350a7f89 */ /* 0x000eee00000e0000 */
[----:B------:R-:W4:Y:S01]  /*4040*/  MUFU.EX2 R58, R58 ;  /* 0x0000003a003a7308 */ /* 0x000f220000000800 */
[----:B-1----:R-:W-:Y:S02]  /*4050*/  FFMA.FTZ R54, R92, UR11, -R55 ;  /* 0x0000000b5c367c23 */ /* 0x002fe40008010837 */
[----:B------:R-:W1:Y:S05]  /*4060*/  @P5 LDC R55, c[0x0][0x44c] ;  /* 0x00011300ff375b82 */ /* 0x000e6a0000000800 */
[----:B------:R-:W-:Y:S01]  /*4070*/  MUFU.EX2 R65, R54 ;  /* 0x0000003600417308 */ /* 0x000fe20000000800 */
[----:B--2---:R-:W-:-:S07]  /*4080*/  F2FP.BF16.F32.PACK_AB R186, R61, R60 ;  /* 0x0000003c3dba723e */ /* 0x004fce00000010ff */
[----:B------:R-:W2:Y:S01]  /*4090*/  MUFU.EX2 R38, R38 ;  /* 0x0000002600267308 */ /* 0x000ea20000000800 */
[----:B----4-:R-:W-:Y:S02]  /*40a0*/  F2FP.BF16.F32.PACK_AB R180, R63, R58 ;  /* 0x0000003a3fb4723e */ /* 0x010fe400000010ff */
[----:B---3--:R-:W-:-:S04]  /*40b0*/  FMNMX.FTZ R10, R53, R10, !PT ;  /* 0x0000000a350a7209 */ /* 0x008fc80007810000 */
[C---:B------:R-:W-:Y:S01]  /*40c0*/  FSETP.NEU.FTZ.AND P1, PT, R10.reuse, -INF , PT ;  /* 0xff8000000a00780b */ /* 0x040fe20003f3d000 */
[----:B------:R-:W-:Y:S01]  /*40d0*/  FMUL.FTZ R32, R10, UR11 ;  /* 0x0000000b0a207c20 */ /* 0x000fe20008410000 */
[----:B------:R-:W-:Y:S01]  /*40e0*/  MUFU.EX2 R36, R36 ;  /* 0x0000002400247308 */ /* 0x000fe20000000800 */
[----:B-1----:R-:W-:-:S03]  /*40f0*/  @P5 IMAD.HI.U32 R55, R55, UR42, RZ ;  /* 0x0000002a37375c27 */ /* 0x002fc6000f8e00ff */
[----:B------:R-:W-:Y:S02]  /*4100*/  FSEL R32, R32, RZ, P1 ;  /* 0x000000ff20207208 */ /* 0x000fe40000800000 */
[----:B0-----:R-:W-:Y:S02]  /*4110*/  @P5 SHF.R.U32.HI R64, RZ, R66, R55 ;  /* 0x00000042ff405219 */ /* 0x001fe40000011637 */
        /* <DEDUP_REMOVED lines=23> */
[--C-:B------:R-:W-:Y:S01]  /*4290*/  FFMA.FTZ R12, R12, UR11, -R32.reuse ;  /* 0x0000000b0c0c7c23 */ /* 0x100fe20008010820 */
[----:B------:R-:W3:Y:S01]  /*42a0*/  MUFU.EX2 R41, R41 ;  /* 0x0000002900297308 */ /* 0x000ee20000000800 */
[--C-:B------:R-:W-:Y:S01]  /*42b0*/  FFMA.FTZ R39, R39, UR11, -R32.reuse ;  /* 0x0000000b27277c23 */ /* 0x100fe20008010820 */
[--C-:B------:R-:W-:Y:S01]  /*42c0*/  FFMA.FTZ R15, R15, UR11, -R32.reuse ;  /* 0x0000000b0f0f7c23 */ /* 0x100fe20008010820 */
[----:B------:R-:W-:Y:S01]  /*42d0*/  FFMA.FTZ R13, R13, UR11, -R32 ;  /* 0x0000000b0d0d7c23 */ /* 0x000fe20008010820 */
[----:B------:R-:W-:Y:S01]  /*42e0*/  LOP3.LUT P5, RZ, R16, 0x80000, RZ, 0xc0, !PT ;  /* 0x0008000010ff7812 */ /* 0x000fe200078ac0ff */
[----:B------:R-:W-:Y:S01]  /*42f0*/  IMAD.IADD R64, R75, 0x1, R64 ;  /* 0x000000014b407824 */ /* 0x000fe200078e0240 */
[----:B--2---:R-:W-:-:S02]  /*4300*/  F2FP.BF16.F32.PACK_AB R182, R65, R38 ;  /* 0x0000002641b6723e */ /* 0x004fc400000010ff */
[----:B------:R2:W-:Y:S01]  /*4310*/  MUFU.EX2 R26, R45 ;  /* 0x0000002d001a7308 */ /* 0x0005e20000000800 */
[----:B0-----:R-:W-:Y:S02]  /*4320*/  F2FP.BF16.F32.PACK_AB R176, R35, R36 ;  /* 0x0000002423b0723e */ /* 0x001fe400000010ff */
[----:B-1----:R-:W-:-:S05]  /*4330*/  F2FP.BF16.F32.PACK_AB R189, R40, R33 ;  /* 0x0000002128bd723e */ /* 0x002fca00000010ff */
[----:B------:R-:W0:Y:S01]  /*4340*/  MUFU.EX2 R42, R42 ;  /* 0x0000002a002a7308 */ /* 0x000e220000000800 */
[----:B--2---:R-:W-:Y:S01]  /*4350*/  FADD.FTZ R45, R188, R3 ;  /* 0x00000003bc2d7221 */ /* 0x004fe20000010000 */
[----:B------:R-:W-:-:S03]  /*4360*/  F2FP.BF16.F32.PACK_AB R188, R3, R188 ;  /* 0x000000bc03bc723e */ /* 0x000fc600000010ff */
[----:B------:R-:W-:Y:S01]  /*4370*/  FADD.FTZ R52, R190, R45 ;  /* 0x0000002dbe347221 */ /* 0x000fe20000010000 */
[C---:B------:R-:W-:Y:S02]  /*4380*/  F2FP.BF16.F32.PACK_AB R190, R57.reuse, R190 ;  /* 0x000000be39be723e */ /* 0x040fe400000010ff */
[----:B------:R-:W1:Y:S01]  /*4390*/  MUFU.EX2 R43, R43 ;  /* 0x0000002b002b7308 */ /* 0x000e620000000800 */
[----:B------:R-:W-:Y:S01]  /*43a0*/  FADD.FTZ R45, R57, R52 ;  /* 0x00000034392d7221 */ /* 0x000fe20000010000 */
[----:B------:R-:W-:-:S03]  /*43b0*/  FADD.FTZ R52, R33, R40 ;  /* 0x0000002821347221 */ /* 0x000fc60000010000 */
[----:B------:R-:W-:Y:S01]  /*43c0*/  FADD.FTZ R54, R56, R45 ;  /* 0x0000002d38367221 */ /* 0x000fe20000010000 */
[----:B---3--:R-:W-:Y:S02]  /*43d0*/  FADD.FTZ R45, R41, R52 ;  /* 0x00000034292d7221 */ /* 0x008fe40000010000 */
[----:B------:R-:W2:Y:S01]  /*43e0*/  MUFU.EX2 R44, R44 ;  /* 0x0000002c002c7308 */ /* 0x000ea20000000800 */
[----:B------:R-:W-:Y:S01]  /*43f0*/  FADD.FTZ R53, R59, R54 ;  /* 0x000000363b357221 */ /* 0x000fe20000010000 */
[C---:B0-----:R-:W-:Y:S01]  /*4400*/  FADD.FTZ R54, R42.reuse, R45 ;  /* 0x0000002d2a367221 */ /* 0x041fe20000010000 */
[----:B------:R-:W-:Y:S02]  /*4410*/  F2FP.BF16.F32.PACK_AB R191, R42, R41 ;  /* 0x000000292abf723e */ /* 0x000fe400000010ff */
[----:B------:R-:W-:-:S03]  /*4420*/  FADD.FTZ R62, R60, R53 ;  /* 0x000000353c3e7221 */ /* 0x000fc60000010000 */
[----:B------:R-:W0:Y:S01]  /*4430*/  MUFU.EX2 R37, R37 ;  /* 0x0000002500257308 */ /* 0x000e220000000800 */
[----:B-1----:R-:W-:Y:S01]  /*4440*/  FADD.FTZ R45, R43, R54 ;  /* 0x000000362b2d7221 */ /* 0x002fe20000010000 */
[----:B------:R-:W-:-:S04]  /*4450*/  FADD.FTZ R53, R61, R62 ;  /* 0x0000003e3d357221 */ /* 0x000fc80000010000 */
[----:B------:R-:W-:Y:S01]  /*4460*/  FADD.FTZ R62, R58, R53 ;  /* 0x000000353a3e7221 */ /* 0x000fe20000010000 */
[----:B------:R-:W-:Y:S01]  /*4470*/  VIADD R53, R64, UR5 ;  /* 0x0000000540357c36 */ /* 0x000fe20008000000 */
[----:B------:R-:W-:Y:S01]  /*4480*/  MUFU.EX2 R46, R46 ;  /* 0x0000002e002e7308 */ /* 0x000fe20000000800 */
[C---:B--2---:R-:W-:Y:S01]  /*4490*/  FADD.FTZ R54, R44.reuse, R45 ;  /* 0x0000002d2c367221 */ /* 0x044fe20000010000 */
[----:B------:R-:W-:Y:S01]  /*44a0*/  FADD.FTZ R45, R63, R62 ;  /* 0x0000003e3f2d7221 */ /* 0x000fe20000010000 */
[----:B------:R-:W-:Y:S02]  /*44b0*/  F2FP.BF16.F32.PACK_AB R185, R44, R43 ;  /* 0x0000002b2cb9723e */ /* 0x000fe400000010ff */
[----:B------:R-:W-:-:S03]  /*44c0*/  R2UR UR10, R53 ;  /* 0x00000000350a72ca */ /* 0x000fc600000e0000 */
[----:B------:R-:W1:Y:S01]  /*44d0*/  MUFU.EX2 R47, R47 ;  /* 0x0000002f002f7308 */ /* 0x000e620000000800 */
[----:B0-----:R-:W-:-:S07]  /*44e0*/  F2FP.BF16.F32.PACK_AB R187, R26, R37 ;  /* 0x000000251abb723e */ /* 0x001fce00000010ff */
[----:B------:R-:W-:Y:S08]  /*44f0*/  MUFU.EX2 R48, R48 ;  /* 0x0000003000307308 */ /* 0x000ff00000000800 */
[----:B------:R0:W-:Y:S01]  /*4500*/  MUFU.EX2 R52, R11 ;  /* 0x0000000b00347308 */ /* 0x0001e20000000800 */
[----:B-1----:R-:W-:-:S07]  /*4510*/  F2FP.BF16.F32.PACK_AB R181, R47, R46 ;  /* 0x0000002e2fb5723e */ /* 0x002fce00000010ff */
[----:B------:R-:W1:Y:S01]  /*4520*/  MUFU.EX2 R49, R49 ;  /* 0x0000003100317308 */ /* 0x000e620000000800 */
[----:B0-----:R-:W-:Y:S01]  /*4530*/  FADD.FTZ R11, R37, R54 ;  /* 0x00000036250b7221 */ /* 0x001fe20000010000 */
[----:B------:R-:W-:-:S03]  /*4540*/  FADD.FTZ R54, R38, R45 ;  /* 0x0000002d26367221 */ /* 0x000fc60000010000 */
[----:B------:R-:W-:Y:S01]  /*4550*/  FADD.FTZ R11, R26, R11 ;  /* 0x0000000b1a0b7221 */ /* 0x000fe20000010000 */
[----:B------:R-:W-:Y:S02]  /*4560*/  FADD.FTZ R45, R65, R54 ;  /* 0x00000036412d7221 */ /* 0x000fe40000010000 */
[----:B------:R-:W0:Y:S02]  /*4570*/  MUFU.EX2 R34, R34 ;  /* 0x0000002200227308 */ /* 0x000e240000000800 */
[----:B------:R-:W-:-:S04]  /*4580*/  FADD.FTZ R54, R36, R45 ;  /* 0x0000002d24367221 */ /* 0x000fc80000010000 */
[----:B------:R-:W-:Y:S02]  /*4590*/  FADD.FTZ R45, R35, R54 ;  /* 0x00000036232d7221 */ /* 0x000fe40000010000 */
[----:B------:R-:W2:Y:S01]  /*45a0*/  MUFU.EX2 R50, R50 ;  /* 0x0000003200327308 */ /* 0x000ea20000000800 */
[----:B-1----:R-:W-:-:S07]  /*45b0*/  F2FP.BF16.F32.PACK_AB R183, R49, R48 ;  /* 0x0000003031b7723e */ /* 0x002fce00000010ff */
[----:B------:R1:W-:Y:S01]  /*45c0*/  MUFU.EX2 R173, R8 ;  /* 0x0000000800ad7308 */ /* 0x0003e20000000800 */
[----:B0-----:R-:W-:Y:S01]  /*45d0*/  FADD.FTZ R32, R34, R45 ;  /* 0x0000002d22207221 */ /* 0x001fe20000010000 */
[----:B------:R-:W-:-:S03]  /*45e0*/  F2FP.BF16.F32.PACK_AB R178, R67, R34 ;  /* 0x0000002243b2723e */ /* 0x000fc600000010ff */
[----:B------:R-:W-:-:S03]  /*45f0*/  FADD.FTZ R45, R67, R32 ;  /* 0x00000020432d7221 */ /* 0x000fc60000010000 */
[----:B------:R-:W0:Y:S01]  /*4600*/  MUFU.EX2 R31, R31 ;  /* 0x0000001f001f7308 */ /* 0x000e220000000800 */
[----:B-1----:R-:W-:-:S04]  /*4610*/  FADD.FTZ R8, R46, R11 ;  /* 0x0000000b2e087221 */ /* 0x002fc80000010000 */
[----:B------:R-:W-:-:S03]  /*4620*/  FADD.FTZ R11, R47, R8 ;  /* 0x000000082f0b7221 */ /* 0x000fc60000010000 */
[----:B------:R-:W1:Y:S01]  /*4630*/  MUFU.EX2 R30, R30 ;  /* 0x0000001e001e7308 */ /* 0x000e620000000800 */
[----:B------:R-:W-:-:S04]  /*4640*/  FADD.FTZ R8, R48, R11 ;  /* 0x0000000b30087221 */ /* 0x000fc80000010000 */
[----:B------:R-:W-:-:S03]  /*4650*/  FADD.FTZ R11, R49, R8 ;  /* 0x00000008310b7221 */ /* 0x000fc60000010000 */
[----:B------:R-:W3:Y:S01]  /*4660*/  MUFU.EX2 R27, R27 ;  /* 0x0000001b001b7308 */ /* 0x000ee20000000800 */
[----:B--2---:R-:W-:Y:S01]  /*4670*/  FADD.FTZ R8, R50, R11 ;  /* 0x0000000b32087221 */ /* 0x004fe20000010000 */
[----:B0-----:R-:W-:-:S03]  /*4680*/  F2FP.BF16.F32.PACK_AB R177, R31, R50 ;  /* 0x000000321fb1723e */ /* 0x001fc600000010ff */
[----:B------:R-:W-:-:S03]  /*4690*/  FADD.FTZ R8, R31, R8 ;  /* 0x000000081f087221 */ /* 0x000fc60000010000 */
[----:B------:R-:W0:Y:S01]  /*46a0*/  MUFU.EX2 R29, R29 ;  /* 0x0000001d001d7308 */ /* 0x000e220000000800 */
[----:B-1----:R-:W-:-:S07]  /*46b0*/  FADD.FTZ R32, R30, R45 ;  /* 0x0000002d1e207221 */ /* 0x002fce0000010000 */
[----:B------:R-:W1:Y:S01]  /*46c0*/  MUFU.EX2 R28, R28 ;  /* 0x0000001c001c7308 */ /* 0x000e620000000800 */
[----:B---3--:R-:W-:Y:S01]  /*46d0*/  FADD.FTZ R3, R27, R8 ;  /* 0x000000081b037221 */ /* 0x008fe20000010000 */
[----:B------:R-:W-:-:S03]  /*46e0*/  F2FP.BF16.F32.PACK_AB R179, R52, R27 ;  /* 0x0000001b34b3723e */ /* 0x000fc600000010ff */
[----:B------:R-:W-:-:S03]  /*46f0*/  FADD.FTZ R8, R52, R3 ;  /* 0x0000000334087221 */ /* 0x000fc60000010000 */
[----:B------:R-:W2:Y:S01]  /*4700*/  MUFU.EX2 R2, R2 ;  /* 0x0000000200027308 */ /* 0x000ea20000000800 */
[----:B0-----:R-:W-:Y:S01]  /*4710*/  FADD.FTZ R11, R29, R32 ;  /* 0x000000201d0b7221 */ /* 0x001fe20000010000 */
[----:B------:R-:W-:Y:S01]  /*4720*/  FADD.FTZ R3, R173, R8 ;  /* 0x00000008ad037221 */ /* 0x000fe20000010000 */
[----:B------:R-:W-:-:S05]  /*4730*/  F2FP.BF16.F32.PACK_AB R172, R29, R30 ;  /* 0x0000001e1dac723e */ /* 0x000fca00000010ff */
[----:B------:R-:W0:Y:S01]  /*4740*/  MUFU.EX2 R25, R25 ;  /* 0x0000001900197308 */ /* 0x000e220000000800 */
[----:B-1----:R-:W-:Y:S01]  /*4750*/  FADD.FTZ R32, R28, R11 ;  /* 0x0000000b1c207221 */ /* 0x002fe20000010000 */
[----:B------:R-:W-:-:S03]  /*4760*/  F2FP.BF16.F32.PACK_AB R174, R69, R28 ;  /* 0x0000001c45ae723e */ /* 0x000fc600000010ff */
[----:B------:R-:W-:-:S03]  /*4770*/  FADD.FTZ R32, R69, R32 ;  /* 0x0000002045207221 */ /* 0x000fc60000010000 */
[----:B------:R-:W1:Y:S01]  /*4780*/  MUFU.EX2 R0, R0 ;  /* 0x0000000000007308 */ /* 0x000e620000000800 */
[C---:B--2---:R-:W-:Y:S01]  /*4790*/  FADD.FTZ R3, R2.reuse, R3 ;  /* 0x0000000302037221 */ /* 0x044fe20000010000 */
[----:B------:R-:W-:-:S06]  /*47a0*/  F2FP.BF16.F32.PACK_AB R173, R2, R173 ;  /* 0x000000ad02ad723e */ /* 0x000fcc00000010ff */
[----:B------:R-:W2:Y:S01]  /*47b0*/  MUFU.EX2 R24, R24 ;  /* 0x0000001800187308 */ /* 0x000ea20000000800 */
[----:B0-----:R-:W-:-:S07]  /*47c0*/  FADD.FTZ R11, R25, R32 ;  /* 0x00000020190b7221 */ /* 0x001fce0000010000 */
[----:B------:R-:W0:Y:S01]  /*47d0*/  MUFU.EX2 R51, R51 ;  /* 0x0000003300337308 */ /* 0x000e220000000800 */
[----:B-1----:R-:W-:-:S07]  /*47e0*/  FADD.FTZ R8, R0, R3 ;  /* 0x0000000300087221 */ /* 0x002fce0000010000 */
[----:B------:R-:W1:Y:S01]  /*47f0*/  MUFU.EX2 R20, R20 ;  /* 0x0000001400147308 */ /* 0x000e620000000800 */
[C---:B--2---:R-:W-:Y:S01]  /*4800*/  FADD.FTZ R11, R24.reuse, R11 ;  /* 0x0000000b180b7221 */ /* 0x044fe20000010000 */
[----:B------:R-:W-:-:S06]  /*4810*/  F2FP.BF16.F32.PACK_AB R168, R24, R25 ;  /* 0x0000001918a8723e */ /* 0x000fcc00000010ff */
[----:B------:R-:W2:Y:S01]  /*4820*/  MUFU.EX2 R21, R21 ;  /* 0x0000001500157308 */ /* 0x000ea20000000800 */
[C---:B0-----:R-:W-:Y:S01]  /*4830*/  FADD.FTZ R3, R51.reuse, R8 ;  /* 0x0000000833037221 */ /* 0x041fe20000010000 */
[----:B------:R-:W-:-:S06]  /*4840*/  F2FP.BF16.F32.PACK_AB R175, R51, R0 ;  /* 0x0000000033af723e */ /* 0x000fcc00000010ff */
[----:B------:R-:W0:Y:S01]  /*4850*/  MUFU.EX2 R12, R12 ;  /* 0x0000000c000c7308 */ /* 0x000e220000000800 */
[----:B-1----:R-:W-:-:S07]  /*4860*/  FADD.FTZ R28, R20, R11 ;  /* 0x0000000b141c7221 */ /* 0x002fce0000010000 */
[----:B------:R-:W1:Y:S01]  /*4870*/  MUFU.EX2 R39, R39 ;  /* 0x0000002700277308 */ /* 0x000e620000000800 */
[C---:B--2---:R-:W-:Y:S01]  /*4880*/  F2FP.BF16.F32.PACK_AB R170, R21.reuse, R20 ;  /* 0x0000001415aa723e */ /* 0x044fe200000010ff */
[----:B------:R-:W-:-:S06]  /*4890*/  FADD.FTZ R8, R21, R28 ;  /* 0x0000001c15087221 */ /* 0x000fcc0000010000 */
[----:B------:R-:W2:Y:S01]  /*48a0*/  MUFU.EX2 R15, R15 ;  /* 0x0000000f000f7308 */ /* 0x000ea20000000800 */
[----:B0-----:R-:W-:-:S07]  /*48b0*/  FADD.FTZ R20, R12, R3 ;  /* 0x000000030c147221 */ /* 0x001fce0000010000 */
[----:B------:R0:W3:Y:S01]  /*48c0*/  MUFU.EX2 R24, R13 ;  /* 0x0000000d00187308 */ /* 0x0000e20000000800 */
[C---:B-1----:R-:W-:Y:S01]  /*48d0*/  FADD.FTZ R20, R39.reuse, R20 ;  /* 0x0000001427147221 */ /* 0x042fe20000010000 */
[----:B------:R-:W-:-:S03]  /*48e0*/  F2FP.BF16.F32.PACK_AB R169, R39, R12 ;  /* 0x0000000c27a9723e */ /* 0x000fc600000010ff */
[----:B--2---:R-:W-:Y:S01]  /*48f0*/  FADD.FTZ R3, R15, R20 ;  /* 0x000000140f037221 */ /* 0x004fe20000010000 */
[----:B0-----:R-:W-:-:S03]  /*4900*/  VIADD R13, R74, 0xfffffffe ;  /* 0xfffffffe4a0d7836 */ /* 0x001fc60000000000 */
[C---:B---3--:R-:W-:Y:S01]  /*4910*/  FADD.FTZ R3, R24.reuse, R3 ;  /* 0x0000000318037221 */ /* 0x048fe20000010000 */
[----:B------:R-:W-:Y:S01]  /*4920*/  F2FP.BF16.F32.PACK_AB R171, R24, R15 ;  /* 0x0000000f18ab723e */ /* 0x000fe200000010ff */
[----:B------:R-:W-:Y:S06]  /*4930*/  @!P5 BRA `(.L_x_4281) ;  /* 0x000000000054d947 */ /* 0x000fec0003800000 */
[C---:B------:R-:W-:Y:S01]  /*4940*/  ISETP.GT.AND P1, PT, R64.reuse, RZ, PT ;  /* 0x000000ff4000720c */ /* 0x040fe20003f24270 */
[----:B------:R-:W-:-:S05]  /*4950*/  VIADD R0, R64, 0xffffffff ;  /* 0xffffffff40007836 */ /* 0x000fca0000000000 */
[----:B------:R-:W-:-:S07]  /*4960*/  R2UR UR14, R0 ;  /* 0x00000000000e72ca */ /* 0x000fce00000e0000 */
[----:B------:R-:W-:Y:S08]  /*4970*/  @P1 BRA `(.L_x_4282) ;  /* 0x0000000000241947 */ /* 0x000ff00003800000 */
[----:B------:R-:W-:Y:S01]  /*4980*/  R2UR UR14, R64 ;  /* 0x00000000400e72ca */ /* 0x000fe200000e0000 */
[----:B------:R-:W-:Y:S02]  /*4990*/  ULDC UR15, c[0x0][0x9e4] ;  /* 0x00027900000f7ab9 */ /* 0x000fe40000000800 */
[----:B------:R-:W-:-:S10]  /*49a0*/  UISETP.NE.AND UP0, UPT, UR15, 0x1, UPT ;  /* 0x000000010f00788c */ /* 0x000fd4000bf05270 */
[----:B------:R-:W-:Y:S01]  /*49b0*/  UIADD3 UR14, -UR14, URZ, URZ ;  /* 0x0000003f0e0e7290 */ /* 0x000fe2000fffe13f */
[----:B------:R-:W-:-:S03]  /*49c0*/  @UP0 ULDC.64 UR4, c[0x0][0x9e8] ;  /* 0x00027a0000040ab9 */ /* 0x000fc60000000a00 */
[----:B------:R-:W-:-:S04]  /*49d0*/  UIMAD.WIDE.U32 UR6, UR14, UR4, URZ ;  /* 0x000000040e0672a5 */ /* 0x000fc8000f8e003f */
[----:B------:R-:W-:-:S04]  /*49e0*/  @UP0 USHF.R.U32.HI UR14, URZ, UR5, UR7 ;  /* 0x000000053f0e0299 */ /* 0x000fc80008011607 */
[----:B------:R-:W-:Y:S01]  /*49f0*/  ULOP3.LUT UR14, URZ, UR14, URZ, 0x33, !UPT ;  /* 0x0000000e3f0e7292 */ /* 0x000fe2000f8e333f */
[----:B------:R-:W-:Y:S11]  /*4a00*/  BRA `(.L_x_4283) ;  /* 0x0000000000147947 */ /* 0x000ff60003800000 */
.L_x_4282:
[----:B------:R-:W-:Y:S02]  /*4a10*/  ULDC UR15, c[0x0][0x9e4] ;  /* 0x00027900000f7ab9 */ /* 0x000fe40000000800 */
[----:B------:R-:W-:-:S11]  /*4a20*/  UISETP.NE.AND UP0, UPT, UR15, 0x1, UPT ;  /* 0x000000010f00788c */ /* 0x000fd6000bf05270 */
[----:B------:R-:W-:Y:S02]  /*4a30*/  @UP0 ULDC.64 UR4, c[0x0][0x9e8] ;  /* 0x00027a0000040ab9 */ /* 0x000fe40000000a00 */
[----:B------:R-:W-:-:S04]  /*4a40*/  UIMAD.WIDE.U32 UR6, UR14, UR4, URZ ;  /* 0x000000040e0672a5 */ /* 0x000fc8000f8e003f */
[----:B------:R-:W-:-:S12]  /*4a50*/  @UP0 USHF.R.U32.HI UR14, URZ, UR5, UR7 ;  /* 0x000000053f0e0299 */ /* 0x000fd80008011607 */
.L_x_4283:
[----:B------:R-:W-:-:S04]  /*4a60*/  UIMAD UR14, UR14, UR15, UR15 ;  /* 0x0000000f0e0e72a4 */ /* 0x000fc8000f8e020f */
[----:B------:R-:W-:-:S04]  /*4a70*/  UISETP.LT.AND UP0, UPT, UR10, UR14, UPT ;  /* 0x0000000e0a00728c */ /* 0x000fc8000bf01270 */
[----:B------:R-:W-:-:S12]  /*4a80*/  USEL UR10, UR10, UR14, UP0 ;  /* 0x0000000e0a0a7287 */ /* 0x000fd80008000000 */
.L_x_4281:
[----:B------:R-:W-:Y:S01]  /*4a90*/  UIMAD.WIDE UR4, UR10, 0x2aaaaaab, URZ ;  /* 0x2aaaaaab0a0478a5 */ /* 0x000fe2000f8e023f */
[----:B------:R-:W-:Y:S01]  /*4aa0*/  IMAD.MOV.U32 R2, RZ, RZ, 0x3f800000 ;  /* 0x3f800000ff027424 */ /* 0x000fe200078e00ff */
[----:B------:R-:W-:Y:S01]  /*4ab0*/  CS2R R118, SRZ ;  /* 0x0000000000767805 */ /* 0x000fe2000001ff00 */
[----:B------:R-:W-:Y:S01]  /*4ac0*/  IMAD.MOV.U32 R0, RZ, RZ, 0x3f800000 ;  /* 0x3f800000ff007424 */ /* 0x000fe200078e00ff */
        /* <DEDUP_REMOVED lines=61> */
[----:B------:R-:W-:Y:S01]  /*4ea0*/  ULDC UR5, c[0x0][0x9d8] ;  /* 0x0002760000057ab9 */ /* 0x000fe20000000800 */
[----:B------:R-:W-:Y:S01]  /*4eb0*/  ULDC UR54, c[0x0][0x988] ;  /* 0x0002620000367ab9 */ /* 0x000fe20000000800 */
[----:B------:R-:W-:-:S05]  /*4ec0*/  ULDC UR58, c[0x0][0x9e0] ;  /* 0x00027800003a7ab9 */ /* 0x000fca0000000800 */
.L_x_4303:
[----:B------:R-:W-:-:S04]  /*4ed0*/  UISETP.NE.AND UP0, UPT, UR4, 0x1, UPT ;  /* 0x000000010400788c */ /* 0x000fc8000bf05270 */
[----:B------:R-:W-:-:S04]  /*4ee0*/  USEL UR39, URZ, 0x1, UP0 ;  /* 0x000000013f277887 */ /* 0x000fc80008000000 */
[----:B------:R-:W-:Y:S01]  /*4ef0*/  ULOP3.LUT UR39, UR41, UR39, URZ, 0x3c, !UPT ;  /* 0x0000002729277292 */ /* 0x000fe2000f8e3c3f */
[----:B------:R-:W-:Y:S11]  /*4f00*/  @!P0 BRA `(.L_x_4285) ;  /* 0x0000000000048947 */ /* 0x000ff60003800000 */
[----:B------:R-:W-:Y:S01]  /*4f10*/  BPT.TRAP 0x1 ;  /* 0x000000040000795c */ /* 0x000fe20000300000 */
.L_x_4285:
        /* <DEDUP_REMOVED lines=9> */
.L_x_4286:
[----:B-1----:R-:W-:Y:S05]  /*4fb0*/  @P1 BRA `(.L_x_4287) ;  /* 0x0000000000081947 */ /* 0x002fea0003800000 */
[----:B------:R-:W1:Y:S02]  /*4fc0*/  SYNCS.PHASECHK.TRANS64.TRYWAIT P1, [UR7+0x30830], R9 ;  /* 0x03083009ff0075a7 */ /* 0x000e640008020147 */
[----:B-1----:R-:W-:Y:S05]  /*4fd0*/  @!P1 BRA `(.L_x_4288) ;  /* 0x0000010c00ec9947 */ /* 0x002fea0003800000 */
.L_x_4287:
        /* <DEDUP_REMOVED lines=122> */
[----:B------:R-:W-:Y:S02]  /*5780*/  FMUL.FTZ R119, R119, R2 ;  /* 0x0000000277777220 */ /* 0x000fe40000410000 */
[----:B------:R-:W-:Y:S01]  /*5790*/  HGMMA.64x96x16.F32.BF16 R120, gdesc[UR44], R120, gsb0 ;  /* 0x016000002c7879f0 */ /* 0x000fe20008001878 */
[----:B------:R-:W-:Y:S01]  /*57a0*/  UIADD3 UR46, UR6, 0x4, URZ ;  /* 0x00000004062e7890 */ /* 0x000fe2000fffe03f */
[----:B------:R-:W-:Y:S01]  /*57b0*/  UMOV UR44, UR56 ;  /* 0x00000038002c7c82 */ /* 0x000fe20008000000 */
[----:B------:R-:W-:Y:S01]  /*57c0*/  UMOV UR45, UR57 ;  /* 0x00000039002d7c82 */ /* 0x000fe20008000000 */
[----:B------:R-:W-:Y:S01]  /*57d0*/  UMOV UR47, 0x40000040 ;  /* 0x40000040002f7882 */ /* 0x000fe20000000000 */
        /* <DEDUP_REMOVED lines=41> */
.L_x_4289:
[----:B------:R-:W-:Y:S01]  /*5a70*/  ULEA UR6, UR4, UR40, 0x3 ;  /* 0x0000002804067291 */ /* 0x000fe2000f8e183f */
[----:B------:R-:W-:-:S05]  /*5a80*/  IMAD.U32 R0, RZ, RZ, UR41 ;  /* 0x00000029ff007e24 */ /* 0x000fca000f8e00ff */
[----:B------:R-:W-:-:S04]  /*5a90*/  SHF.L.U32 R0, R0, 0x1f, RZ ;  /* 0x0000001f00007819 */ /* 0x000fc800000006ff */
[----:B------:R2:W3:Y:S01]  /*5aa0*/  SYNCS.PHASECHK.TRANS64.TRYWAIT P1, [UR6+0x30850], R0 ;  /* 0x03085000ff0075a7 */ /* 0x0004e20008020146 */
[----:B------:R-:W-:Y:S05]  /*5ab0*/  @!P0 BRA `(.L_x_4290) ;  /* 0x0000000000048947 */ /* 0x000fea0003800000 */
[----:B------:R-:W-:Y:S01]  /*5ac0*/  BPT.TRAP 0x1 ;  /* 0x000000040000795c */ /* 0x000fe20000300000 */
.L_x_4290:
[----:B---3--:R-:W-:Y:S05]  /*5ad0*/  @P1 BRA `(.L_x_4291) ;  /* 0x0000000000081947 */ /* 0x008fea0003800000 */
[----:B------:R-:W3:Y:S02]  /*5ae0*/  SYNCS.PHASECHK.TRANS64.TRYWAIT P1, [UR6+0x30850], R0 ;  /* 0x03085000ff0075a7 */ /* 0x000ee40008020146 */
[----:B---3--:R-:W-:Y:S05]  /*5af0*/  @!P1 BRA `(.L_x_4292) ;  /* 0x00000104003c9947 */ /* 0x008fea0003800000 */
.L_x_4291:
        /* <DEDUP_REMOVED lines=37> */
.L_x_4293:
[----:B------:R-:W-:Y:S01]  /*5d50*/  ISETP.NE.AND P2, PT, R199, 0x1, PT ;  /* 0x00000001c700780c */ /* 0x000fe20003f45270 */
[----:B------:R-:W-:Y:S02]  /*5d60*/  VIADD R177, R19, UR42 ;  /* 0x0000002a13b17c36 */ /* 0x000fe40008000000 */
[----:B------:R-:W-:Y:S01]  /*5d70*/  FMUL.FTZ R172, R129, UR5 ;  /* 0x0000000581ac7c20 */ /* 0x000fe20008410000 */
[----:B------:R-:W-:Y:S01]  /*5d80*/  FMUL.FTZ R129, R146, UR5 ;  /* 0x0000000592817c20 */ /* 0x000fe20008410000 */
[----:B------:R-:W-:Y:S01]  /*5d90*/  FMUL.FTZ R146, R148, UR5 ;  /* 0x0000000594927c20 */ /* 0x000fe20008410000 */
[----:B------:R-:W-:Y:S01]  /*5da0*/  FMUL.FTZ R148, R152, UR5 ;  /* 0x0000000598947c20 */ /* 0x000fe20008410000 */
[----:B01----:R-:W-:Y:S01]  /*5db0*/  FMUL.FTZ R9, R120, UR5 ;  /* 0x0000000578097c20 */ /* 0x003fe20008410000 */
[----:B------:R-:W-:Y:S02]  /*5dc0*/  IMAD R180, R13, -0x60, RZ ;  /* 0xffffffa00db47824 */ /* 0x000fe400078e02ff */
[----:B--2---:R-:W-:Y:S01]  /*5dd0*/  FMUL.FTZ R0, R122, UR5 ;  /* 0x000000057a007c20 */ /* 0x004fe20008410000 */
[----:B------:R-:W-:Y:S01]  /*5de0*/  FMUL.FTZ R120, R130, UR5 ;  /* 0x0000000582787c20 */ /* 0x000fe20008410000 */
[----:B------:R-:W-:Y:S01]  /*5df0*/  FMUL.FTZ R168, R121, UR5 ;  /* 0x0000000579a87c20 */ /* 0x000fe20008410000 */
[----:B------:R-:W-:Y:S01]  /*5e00*/  FMUL.FTZ R2, R123, UR5 ;  /* 0x000000057b027c20 */ /* 0x000fe20008410000 */
[----:B------:R-:W-:Y:S01]  /*5e10*/  FMUL.FTZ R169, R124, UR5 ;  /* 0x000000057ca97c20 */ /* 0x000fe20008410000 */
[----:B------:R-:W0:Y:S01]  /*5e20*/  @P2 LDC R14, c[0x0][0x44c] ;  /* 0x00011300ff0e2b82 */ /* 0x000e220000000800 */
[----:B------:R-:W-:Y:S01]  /*5e30*/  FMUL.FTZ R170, R125, UR5 ;  /* 0x000000057daa7c20 */ /* 0x000fe20008410000 */
[----:B------:R-:W-:Y:S01]  /*5e40*/  FMUL.FTZ R15, R127, UR5 ;  /* 0x000000057f0f7c20 */ /* 0x000fe20008410000 */
[----:B------:R-:W-:Y:S01]  /*5e50*/  FMUL.FTZ R171, R128, UR5 ;  /* 0x0000000580ab7c20 */ /* 0x000fe20008410000 */
[----:B------:R-:W-:Y:S01]  /*5e60*/  FMUL.FTZ R174, R133, UR5 ;  /* 0x0000000585ae7c20 */ /* 0x000fe20008410000 */
[----:B------:R-:W-:Y:S01]  /*5e70*/  FMUL.FTZ R122, R134, UR5 ;  /* 0x00000005867a7c20 */ /* 0x000fe20008410000 */
[----:B------:R-:W-:Y:S01]  /*5e80*/  FMUL.FTZ R130, R147, UR5 ;  /* 0x0000000593827c20 */ /* 0x000fe20008410000 */
[----:B------:R-:W-:Y:S01]  /*5e90*/  FMUL.FTZ R10, R126, UR5 ;  /* 0x000000057e0a7c20 */ /* 0x000fe20008410000 */
[----:B------:R-:W1:Y:S01]  /*5ea0*/  @P2 LDC R21, c[0x0][0x450] ;  /* 0x00011400ff152b82 */ /* 0x000e620000000800 */
        /* <DEDUP_REMOVED lines=15> */
[----:B0-----:R-:W-:-:S04]  /*5fa0*/  @P2 IMAD.HI.U32 R20, R177, R14, RZ ;  /* 0x0000000eb1142227 */ /* 0x001fc800078e00ff */
[----:B------:R-:W-:Y:S01]  /*5fb0*/  FMUL.FTZ R145, R145, UR5 ;  /* 0x0000000591917c20 */ /* 0x000fe20008410000 */
[----:B------:R-:W0:Y:S01]  /*5fc0*/  LDC R14, c[0x0][0x288] ;  /* 0x0000a200ff0e7b82 */ /* 0x000e220000000800 */
[----:B------:R-:W-:Y:S01]  /*5fd0*/  FMUL.FTZ R149, R153, UR5 ;  /* 0x0000000599957c20 */ /* 0x000fe20008410000 */
[----:B------:R-:W-:Y:S01]  /*5fe0*/  FMUL.FTZ R135, R154, UR5 ;  /* 0x000000059a877c20 */ /* 0x000fe20008410000 */
[----:B------:R-:W-:Y:S01]  /*5ff0*/  FMUL.FTZ R136, R155, UR5 ;  /* 0x000000059b887c20 */ /* 0x000fe20008410000 */
[----:B------:R-:W-:Y:S01]  /*6000*/  FMUL.FTZ R150, R156, UR5 ;  /* 0x000000059c967c20 */ /* 0x000fe20008410000 */
[----:B------:R-:W-:Y:S01]  /*6010*/  FMUL.FTZ R151, R157, UR5 ;  /* 0x000000059d977c20 */ /* 0x000fe20008410000 */
[----:B-1----:R-:W-:Y:S01]  /*6020*/  @P2 SHF.R.U32.HI R177, RZ, R21, R20 ;  /* 0x00000015ffb12219 */ /* 0x002fe20000011614 */
        /* <DEDUP_REMOVED lines=8> */
[----:B------:R-:W-:-:S02]  /*60b0*/  VIADD R21, R180, 0x1 ;  /* 0x00000001b4157836 */ /* 0x000fc40000000000 */
[----:B------:R-:W-:Y:S01]  /*60c0*/  FMUL.FTZ R132, R167, UR5 ;  /* 0x00000005a7847c20 */ /* 0x000fe20008410000 */
[----:B------:R-:W-:Y:S01]  /*60d0*/  UIADD3 UR7, UR7, 0x30840, URZ ;  /* 0x0003084007077890 */ /* 0x000fe2000fffe03f */
[----:B------:R-:W-:Y:S01]  /*60e0*/  LOP3.LUT P1, RZ, R16, 0x80000, RZ, 0xc0, !PT ;  /* 0x0008000010ff7812 */ /* 0x000fe2000782c0ff */
[----:B------:R-:W-:Y:S01]  /*60f0*/  IMAD R21, R18, -0x2, R21 ;  /* 0xfffffffe12157824 */ /* 0x000fe200078e0215 */
[----:B------:R-:W2:Y:S01]  /*6100*/  MUFU.TANH R9, R9 ;  /* 0x0000000900097308 */ /* 0x000ea20000002400 */
[----:B------:R-:W-:Y:S01]  /*6110*/  UPRMT UR7, UR61, 0x654, UR7 ;  /* 0x000006543d077896 */ /* 0x000fe20008000007 */
[----:B------:R-:W-:Y:S01]  /*6120*/  FMUL.FTZ R164, R164, UR5 ;  /* 0x00000005a4a47c20 */ /* 0x000fe20008410000 */
[----:B------:R-:W-:Y:S01]  /*6130*/  ULOP3.LUT UR4, URZ, UR55, URZ, 0x33, !UPT ;  /* 0x000000373f047292 */ /* 0x000fe2000f8e333f */
[----:B0-----:R-:W-:Y:S01]  /*6140*/  IADD3 R20, R21, -R14, R17 ;  /* 0x8000000e15147210 */ /* 0x001fe20007ffe011 */
[----:B------:R-:W-:Y:S01]  /*6150*/  FMUL.FTZ R165, R165, UR5 ;  /* 0x00000005a5a57c20 */ /* 0x000fe20008410000 */
[----:B------:R-:W-:-:S02]  /*6160*/  VIADD R159, R21, 0xffffffff ;  /* 0xffffffff159f7836 */ /* 0x000fc40000000000 */
[----:B------:R-:W0:Y:S01]  /*6170*/  MUFU.TANH R168, R168 ;  /* 0x000000a800a87308 */ /* 0x000e220000002400 */
[C---:B------:R-:W-:Y:S01]  /*6180*/  VIADD R167, R20.reuse, UR58 ;  /* 0x0000003a14a77c36 */ /* 0x040fe20008000000 */
[----:B------:R-:W-:Y:S01]  /*6190*/  SYNCS.ARRIVE.TRANS64.RED.A1T0 RZ, [UR7], RZ ;  /* 0x000000ffffff79a7 */ /* 0x000fe20008100407 */
[----:B------:R-:W-:-:S05]  /*61a0*/  VIADD R181, R20, UR4 ;  /* 0x0000000414b57c36 */ /* 0x000fca0008000000 */
        /* <DEDUP_REMOVED lines=46> */
[----:B-1----:R-:W-:-:S02]  /*6490*/  IMAD.IADD R164, R167, 0x1, R152 ;  /* 0x00000001a7a47824 */ /* 0x002fc400078e0298 */
[----:B-----5:R-:W-:Y:S01]  /*64a0*/  IMAD.IADD R165, R181, 0x1, R152 ;  /* 0x00000001b5a57824 */ /* 0x020fe200078e0298 */
[----:B--234-:R-:W-:Y:S06]  /*64b0*/  @!P1 BRA `(.L_x_4294) ;  /* 0x0000000000549947 */ /* 0x01cfec0003800000 */
[----:B------:R-:W-:Y:S01]  /*64c0*/  IADD3 R152, R17, -R14, R152 ;  /* 0x8000000e11987210 */ /* 0x000fe20007ffe098 */
[----:B------:R-:W-:Y:S03]  /*64d0*/  BSSY B0, `(.L_x_4295) ;  /* 0x0000010000007945 */ /* 0x000fe60003800000 */
        /* <DEDUP_REMOVED lines=10> */
.L_x_4296:
[----:B------:R-:W-:-:S05]  /*6580*/  IMAD.U32 R155, RZ, RZ, UR51 ;  /* 0x00000033ff9b7e24 */ /* 0x000fca000f8e00ff */
[----:B------:R-:W-:-:S13]  /*6590*/  ISETP.NE.AND P1, PT, R155, 0x1, PT ;  /* 0x000000019b00780c */ /* 0x000fda0003f25270 */
[----:B------:R-:W1:Y:S02]  /*65a0*/  @P1 LDC.64 R20, c[0x0][0x9e8] ;  /* 0x00027a00ff141b82 */ /* 0x000e640000000a00 */
[----:B-1----:R-:W-:-:S05]  /*65b0*/  @P1 IMAD.HI.U32 R20, R152, R20, RZ ;  /* 0x0000001498141227 */ /* 0x002fca00078e00ff */
[----:B------:R-:W-:-:S07]  /*65c0*/  @P1 SHF.R.U32.HI R152, RZ, R21, R20 ;  /* 0x00000015ff981219 */ /* 0x000fce0000011614 */
.L_x_4297:
[----:B------:R-:W-:Y:S05]  /*65d0*/  BSYNC B0 ;  /* 0x0000000000007941 */ /* 0x000fea0003800000 */
.L_x_4295:
[----:B------:R-:W-:-:S05]  /*65e0*/  IMAD R152, R152, R155, R159 ;  /* 0x0000009b98987224 */ /* 0x000fca00078e029f */
[----:B------:R-:W-:Y:S02]  /*65f0*/  VIADDMNMX R164, R152, R155, R164, PT ;  /* 0x0000009b98a47246 */ /* 0x000fe400038001a4 */
[----:B------:R-:W-:-:S07]  /*6600*/  VIMNMX R165, R165, R152, !PT ;  /* 0x00000098a5a57248 */ /* 0x000fce0007fe0100 */
.L_x_4294:
[C---:B------:R-:W-:Y:S01]  /*6610*/  ISETP.GE.AND P1, PT, R180.reuse, 0x2, PT ;  /* 0x00000002b400780c */ /* 0x040fe20003f26270 */
[----:B------:R-:W1:Y:S01]  /*6620*/  SHFL.IDX PT, R20, R177, 0x1, 0x1c1f ;  /* 0x003c1f00b1147f89 */ /* 0x000e6200000e0000 */
[C---:B------:R-:W-:Y:S02]  /*6630*/  ISETP.GE.AND P2, PT, R180.reuse, 0x9, PT ;  /* 0x00000009b400780c */ /* 0x040fe40003f46270 */
[C---:B------:R-:W-:Y:S02]  /*6640*/  ISETP.GT.AND P4, PT, R165.reuse, 0x1, !P1 ;  /* 0x00000001a500780c */ /* 0x040fe40004f84270 */
[----:B------:R-:W-:Y:S02]  /*6650*/  ISETP.GE.AND P5, PT, R180, 0xa, PT ;  /* 0x0000000ab400780c */ /* 0x000fe40003fa6270 */
[----:B------:R-:W-:Y:S02]  /*6660*/  ISETP.GT.AND P3, PT, R165, 0x8, !P2 ;  /* 0x00000008a500780c */ /* 0x000fe40005764270 */
[----:B------:R-:W-:-:S02]  /*6670*/  ISETP.LT.OR P4, PT, R164, 0x2, P4 ;  /* 0x00000002a400780c */ /* 0x000fc40002781670 */
[----:B------:R-:W-:Y:S02]  /*6680*/  ISETP.LT.OR P3, PT, R164, 0x9, P3 ;  /* 0x00000009a400780c */ /* 0x000fe40001f61670 */
[----:B0-----:R-:W-:Y:S02]  /*6690*/  FSEL R153, R168, -INF , !P4 ;  /* 0xff800000a8997808 */ /* 0x001fe40006000000 */
[----:B------:R-:W-:Y:S02]  /*66a0*/  ISETP.GE.AND P4, PT, R180, 0x11, PT ;  /* 0x00000011b400780c */ /* 0x000fe40003f86270 */
[----:B------:R-:W-:Y:S02]  /*66b0*/  LOP3.LUT R16, R16, 0xfffffffb, RZ, 0xc0, !PT ;  /* 0xfffffffb10107812 */ /* 0x000fe400078ec0ff */
[----:B------:R-:W-:Y:S02]  /*66c0*/  FSEL R154, R169, -INF , !P3 ;  /* 0xff800000a99a7808 */ /* 0x000fe40005800000 */
[----:B------:R-:W-:-:S02]  /*66d0*/  ISETP.GT.AND P3, PT, R165, 0x9, !P5 ;  /* 0x00000009a500780c */ /* 0x000fc40006f64270 */
[----:B------:R-:W-:Y:S02]  /*66e0*/  @P5 LOP3.LUT R16, R16, 0x4, RZ, 0xfc, !PT ;  /* 0x0000000410105812 */ /* 0x000fe400078efcff */
[----:B------:R-:W-:Y:S02]  /*66f0*/  ISETP.LT.OR P3, PT, R164, 0xa, P3 ;  /* 0x0000000aa400780c */ /* 0x000fe40001f61670 */
[----:B------:R-:W-:Y:S02]  /*6700*/  LOP3.LUT R16, R16, 0xfffffff7, RZ, 0xc0, !PT ;  /* 0xfffffff710107812 */ /* 0x000fe400078ec0ff */
[----:B------:R-:W-:Y:S02]  /*6710*/  FSEL R155, R170, -INF , !P3 ;  /* 0xff800000aa9b7808 */ /* 0x000fe40005800000 */
[----:B------:R-:W-:Y:S02]  /*6720*/  @P4 LOP3.LUT R16, R16, 0x8, RZ, 0xfc, !PT ;  /* 0x0000000810104812 */ /* 0x000fe400078efcff */
[----:B------:R-:W-:-:S02]  /*6730*/  ISETP.GT.AND P3, PT, R165, 0x10, !P4 ;  /* 0x00000010a500780c */ /* 0x000fc40006764270 */
[----:B------:R-:W-:Y:S02]  /*6740*/  ISETP.GE.AND P4, PT, R180, 0x12, PT ;  /* 0x00000012b400780c */ /* 0x000fe40003f86270 */
[----:B------:R-:W-:Y:S02]  /*6750*/  ISETP.LT.OR P3, PT, R164, 0x11, P3 ;  /* 0x00000011a400780c */ /* 0x000fe40001f61670 */
[----:B------:R-:W-:Y:S02]  /*6760*/  LOP3.LUT R16, R16, 0xffffffef, RZ, 0xc0, !PT ;  /* 0xffffffef10107812 */ /* 0x000fe400078ec0ff */
[----:B------:R-:W-:Y:S02]  /*6770*/  FSEL R156, R171, -INF , !P3 ;  /* 0xff800000ab9c7808 */ /* 0x000fe40005800000 */
[----:B------:R-:W-:-:S04]  /*6780*/  ISETP.GT.AND P3, PT, R165, 0x11, !P4 ;  /* 0x00000011a500780c */ /* 0x000fc80006764270 */
[----:B------:R-:W-:Y:S02]  /*6790*/  ISETP.LT.OR P3, PT, R164, 0x12, P3 ;  /* 0x00000012a400780c */ /* 0x000fe40001f61670 */
[----:B------:R-:W-:Y:S02]  /*67a0*/  @P4 LOP3.LUT R16, R16, 0x10, RZ, 0xfc, !PT ;  /* 0x0000001010104812 */ /* 0x000fe400078efcff */
[----:B------:R-:W-:Y:S02]  /*67b0*/  ISETP.GE.AND P4, PT, R180, 0x19, PT ;  /* 0x00000019b400780c */ /* 0x000fe40003f86270 */
[----:B------:R-:W-:Y:S02]  /*67c0*/  LOP3.LUT R16, R16, 0xfffbffff, RZ, 0xc0, !PT ;  /* 0xfffbffff10107812 */ /* 0x000fe400078ec0ff */
[----:B------:R-:W-:Y:S02]  /*67d0*/  FSEL R157, R172, -INF , !P3 ;  /* 0xff800000ac9d7808 */ /* 0x000fe40005800000 */
[----:B------:R-:W-:-:S04]  /*67e0*/  ISETP.GT.AND P3, PT, R165, 0x18, !P4 ;  /* 0x00000018a500780c */ /* 0x000fc80006764270 */
[----:B------:R-:W-:-:S03]  /*67f0*/  ISETP.LT.OR P3, PT, R164, 0x19, P3 ;  /* 0x00000019a400780c */ /* 0x000fc60001f61670 */
        /* <DEDUP_REMOVED lines=68> */
[----:B------:R-:W-:Y:S02]  /*6c40*/  FSEL R149, R149, -INF , !P3 ;  /* 0xff80000095957808 */ /* 0x000fe40005800000 */
[----:B------:R-:W-:Y:S02]  /*6c50*/  LOP3.LUT R16, R16, 0xffffffbf, RZ, 0xc0, !PT ;  /* 0xffffffbf10107812 */ /* 0x000fe400078ec0ff */
[----:B------:R-:W-:-:S04]  /*6c60*/  ISETP.GT.AND P3, PT, R165, 0x48, !P4 ;  /* 0x00000048a500780c */ /* 0x000fc80006764270 */
[----:B------:R-:W-:-:S03]  /*6c70*/  ISETP.LT.OR P3, PT, R164, 0x49, P3 ;  /* 0x00000049a400780c */ /* 0x000fc60001f61670 */
[----:B------:R-:W-:Y:S02]  /*6c80*/  @P4 LOP3.LUT R16, R16, 0x40, RZ, 0xfc, !PT ;  /* 0x0000004010104812 */ /* 0x000fe400078efcff */
[----:B------:R-:W-:Y:S02]  /*6c90*/  ISETP.GE.AND P4, PT, R180, 0x4a, PT ;  /* 0x0000004ab400780c */ /* 0x000fe40003f86270 */
[----:B------:R-:W-:Y:S02]  /*6ca0*/  FSEL R150, R150, -INF , !P3 ;  /* 0xff80000096967808 */ /* 0x000fe40005800000 */
[----:B------:R-:W-:Y:S02]  /*6cb0*/  ISETP.GT.AND P3, PT, R165, 0x49, !P4 ;  /* 0x00000049a500780c */ /* 0x000fe40006764270 */
[----:B------:R-:W-:Y:S02]  /*6cc0*/  LOP3.LUT R16, R16, 0xffffffdf, RZ, 0xc0, !PT ;  /* 0xffffffdf10107812 */ /* 0x000fe400078ec0ff */
[----:B------:R-:W-:-:S04]  /*6cd0*/  ISETP.LT.OR P3, PT, R164, 0x4a, P3 ;  /* 0x0000004aa400780c */ /* 0x000fc80001f61670 */
[----:B------:R-:W-:Y:S02]  /*6ce0*/  FSEL R151, R151, -INF , !P3 ;  /* 0xff80000097977808 */ /* 0x000fe40005800000 */
[----:B------:R-:W-:Y:S02]  /*6cf0*/  ISETP.GE.AND P3, PT, R180, 0x51, PT ;  /* 0x00000051b400780c */ /* 0x000fe40003f66270 */
[----:B------:R-:W-:Y:S02]  /*6d00*/  @P4 LOP3.LUT R16, R16, 0x20, RZ, 0xfc, !PT ;  /* 0x0000002010104812 */ /* 0x000fe400078efcff */
[----:B------:R-:W-:Y:S02]  /*6d10*/  ISETP.GT.AND P4, PT, R165, 0x50, !P3 ;  /* 0x00000050a500780c */ /* 0x000fe40005f84270 */
[----:B------:R-:W-:Y:S02]  /*6d20*/  LOP3.LUT R16, R16, 0xfffffffd, RZ, 0xc0, !PT ;  /* 0xfffffffd10107812 */ /* 0x000fe400078ec0ff */
        /* <DEDUP_REMOVED lines=10> */
[----:B------:R-:W-:-:S13]  /*6dd0*/  ISETP.GE.AND P6, PT, R180, 0x1, PT ;  /* 0x00000001b400780c */ /* 0x000fda0003fc6270 */
[----:B------:R-:W-:Y:S02]  /*6de0*/  @P6 LOP3.LUT R16, R16, 0x2, RZ, 0xfc, !PT ;  /* 0x0000000210106812 */ /* 0x000fe400078efcff */
[----:B------:R-:W-:Y:S02]  /*6df0*/  ISETP.GT.AND P6, PT, R165, RZ, !P6 ;  /* 0x000000ffa500720c */ /* 0x000fe400077c4270 */
[----:B------:R-:W-:Y:S02]  /*6e00*/  LOP3.LUT R16, R16, 0xfffffffe, RZ, 0xc0, !PT ;  /* 0xfffffffe10107812 */ /* 0x000fe400078ec0ff */
[----:B------:R-:W-:-:S04]  /*6e10*/  ISETP.LT.OR P6, PT, R164, 0x1, P6 ;  /* 0x00000001a400780c */ /* 0x000fc800037c1670 */
[----:B------:R-:W-:Y:S02]  /*6e20*/  FSEL R166, R9, -INF , !P6 ;  /* 0xff80000009a67808 */ /* 0x000fe40007000000 */
[----:B------:R-:W-:-:S13]  /*6e30*/  ISETP.GE.AND P6, PT, R180, 0x5a, PT ;  /* 0x0000005ab400780c */ /* 0x000fda0003fc6270 */
[----:B------:R-:W-:Y:S02]  /*6e40*/  @P6 LOP3.LUT R16, R16, 0x1, RZ, 0xfc, !PT ;  /* 0x0000000110106812 */ /* 0x000fe400078efcff */
[----:B------:R-:W-:Y:S01]  /*6e50*/  ISETP.GT.AND P6, PT, R165, 0x59, !P6 ;  /* 0x00000059a500780c */ /* 0x000fe200077c4270 */
[----:B-1----:R-:W-:-:S03]  /*6e60*/  IMAD.IADD R165, R181, 0x1, R20 ;  /* 0x00000001b5a57824 */ /* 0x002fc600078e0214 */
[----:B------:R-:W-:Y:S01]  /*6e70*/  ISETP.LT.OR P6, PT, R164, 0x5a, P6 ;  /* 0x0000005aa400780c */ /* 0x000fe200037c1670 */
[----:B------:R-:W-:-:S03]  /*6e80*/  IMAD.IADD R164, R167, 0x1, R20 ;  /* 0x00000001a7a47824 */ /* 0x000fc600078e0214 */
[----:B------:R-:W-:Y:S02]  /*6e90*/  FSEL R141, R179, -INF , !P6 ;  /* 0xff800000b38d7808 */ /* 0x000fe40007000000 */
[----:B------:R-:W-:-:S13]  /*6ea0*/  LOP3.LUT P6, RZ, R16, 0x80000, RZ, 0xc0, !PT ;  /* 0x0008000010ff7812 */ /* 0x000fda00078cc0ff */
[----:B------:R-:W-:Y:S05]  /*6eb0*/  @!P6 BRA `(.L_x_4298) ;  /* 0x000000000054e947 */ /* 0x000fea0003800000 */
[----:B------:R-:W-:Y:S01]  /*6ec0*/  IADD3 R9, R17, -R14, R20 ;  /* 0x8000000e11097210 */ /* 0x000fe20007ffe014 */
[----:B------:R-:W-:Y:S03]  /*6ed0*/  BSSY B0, `(.L_x_4299) ;  /* 0x0000010000007945 */ /* 0x000fe60003800000 */
        /* <DEDUP_REMOVED lines=10> */
.L_x_4300:
[----:B------:R-:W-:-:S05]  /*6f80*/  IMAD.U32 R168, RZ, RZ, UR51 ;  /* 0x00000033ffa87e24 */ /* 0x000fca000f8e00ff */
[----:B------:R-:W-:-:S13]  /*6f90*/  ISETP.NE.AND P6, PT, R168, 0x1, PT ;  /* 0x00000001a800780c */ /* 0x000fda0003fc5270 */
[----:B------:R-:W0:Y:S02]  /*6fa0*/  @P6 LDC.64 R20, c[0x0][0x9e8] ;  /* 0x00027a00ff146b82 */ /* 0x000e240000000a00 */
[----:B0-----:R-:W-:-:S05]  /*6fb0*/  @P6 IMAD.HI.U32 R20, R9, R20, RZ ;  /* 0x0000001409146227 */ /* 0x001fca00078e00ff */
[----:B------:R-:W-:-:S07]  /*6fc0*/  @P6 SHF.R.U32.HI R9, RZ, R21, R20 ;  /* 0x00000015ff096219 */ /* 0x000fce0000011614 */
.L_x_4301:
[----:B------:R-:W-:Y:S05]  /*6fd0*/  BSYNC B0 ;  /* 0x0000000000007941 */ /* 0x000fea0003800000 */
.L_x_4299:
[----:B------:R-:W-:-:S05]  /*6fe0*/  IMAD R9, R9, R168, R159 ;  /* 0x000000a809097224 */ /* 0x000fca00078e029f */
[----:B------:R-:W-:Y:S02]  /*6ff0*/  VIADDMNMX R164, R9, R168, R164, PT ;  /* 0x000000a809a47246 */ /* 0x000fe400038001a4 */
[----:B------:R-:W-:-:S07]  /*7000*/  VIMNMX R165, R165, R9, !PT ;  /* 0x00000009a5a57248 */ /* 0x000fce0007fe0100 */
.L_x_4298:
[C---:B------:R-:W-:Y:S01]  /*7010*/  ISETP.GT.AND P1, PT, R165.reuse, 0x1, !P1 ;  /* 0x00000001a500780c */ /* 0x040fe20004f24270 */
[----:B------:R-:W-:Y:S01]  /*7020*/  UMOV UR11, UR54 ;  /* 0x00000036000b7c82 */ /* 0x000fe20008000000 */
[----:B------:R-:W-:Y:S02]  /*7030*/  ISETP.GT.AND P2, PT, R165, 0x8, !P2 ;  /* 0x00000008a500780c */ /* 0x000fe40005744270 */
[C---:B------:R-:W-:Y:S02]  /*7040*/  ISETP.LT.OR P1, PT, R164.reuse, 0x2, P1 ;  /* 0x00000002a400780c */ /* 0x040fe40000f21670 */
[----:B------:R-:W-:Y:S02]  /*7050*/  ISETP.LT.OR P2, PT, R164, 0x9, P2 ;  /* 0x00000009a400780c */ /* 0x000fe40001741670 */
[----:B------:R-:W-:Y:S02]  /*7060*/  FSEL R2, R2, -INF , !P1 ;  /* 0xff80000002027808 */ /* 0x000fe40004800000 */
[----:B------:R-:W-:-:S02]  /*7070*/  LOP3.LUT P1, RZ, R16, 0x4, RZ, 0xc0, !PT ;  /* 0x0000000410ff7812 */ /* 0x000fc4000782c0ff */
[----:B------:R-:W-:Y:S02]  /*7080*/  FSEL R20, R10, -INF , !P2 ;  /* 0xff8000000a147808 */ /* 0x000fe40005000000 */
[----:B------:R-:W-:Y:S02]  /*7090*/  ISETP.GT.AND P1, PT, R165, 0x9, !P1 ;  /* 0x00000009a500780c */ /* 0x000fe40004f24270 */
[----:B------:R-:W-:Y:S02]  /*70a0*/  LOP3.LUT P2, RZ, R16, 0x20000, RZ, 0xc0, !PT ;  /* 0x0002000010ff7812 */ /* 0x000fe4000784c0ff */
[----:B------:R-:W-:Y:S02]  /*70b0*/  ISETP.LT.OR P1, PT, R164, 0xa, P1 ;  /* 0x0000000aa400780c */ /* 0x000fe40000f21670 */
[----:B------:R-:W-:Y:S02]  /*70c0*/  LOP3.LUT P6, RZ, R16, 0x10000, RZ, 0xc0, !PT ;  /* 0x0001000010ff7812 */ /* 0x000fe400078cc0ff */
[----:B------:R-:W-:-:S02]  /*70d0*/  FSEL R15, R15, -INF , !P1 ;  /* 0xff8000000f0f7808 */ /* 0x000fc40004800000 */
[----:B------:R-:W-:Y:S02]  /*70e0*/  LOP3.LUT P1, RZ, R16, 0x8, RZ, 0xc0, !PT ;  /* 0x0000000810ff7812 */ /* 0x000fe4000782c0ff */
[----:B------:R-:W-:Y:S02]  /*70f0*/  FMNMX.FTZ R10, R166, R11, !PT ;  /* 0x0000000ba60a7209 */ /* 0x000fe40007810000 */
[----:B------:R-:W-:Y:S02]  /*7100*/  ISETP.GT.AND P1, PT, R165, 0x10, !P1 ;  /* 0x00000010a500780c */ /* 0x000fe40004f24270 */
[----:B------:R-:W-:Y:S02]  /*7110*/  FMNMX.FTZ R9, R153, R10, !PT ;  /* 0x0000000a99097209 */ /* 0x000fe40007810000 */
[----:B------:R-:W-:Y:S02]  /*7120*/  ISETP.LT.OR P1, PT, R164, 0x11, P1 ;  /* 0x00000011a400780c */ /* 0x000fe40000f21670 */
[----:B------:R-:W-:-:S02]  /*7130*/  FMNMX.FTZ R10, R154, R9, !PT ;  /* 0x000000099a0a7209 */ /* 0x000fc40007810000 */
[----:B------:R-:W-:Y:S02]  /*7140*/  FSEL R120, R120, -INF , !P1 ;  /* 0xff80000078787808 */ /* 0x000fe40004800000 */
[----:B------:R-:W-:Y:S02]  /*7150*/  LOP3.LUT P1, RZ, R16, 0x10, RZ, 0xc0, !PT ;  /* 0x0000001010ff7812 */ /* 0x000fe4000782c0ff */
[----:B------:R-:W-:Y:S02]  /*7160*/  FMNMX.FTZ R9, R155, R10, !PT ;  /* 0x0000000a9b097209 */ /* 0x000fe40007810000 */
[----:B------:R-:W-:Y:S02]  /*7170*/  ISETP.GT.AND P1, PT, R165, 0x11, !P1 ;  /* 0x00000011a500780c */ /* 0x000fe40004f24270 */
[----:B------:R-:W-:Y:S02]  /*7180*/  FMNMX.FTZ R10, R156, R9, !PT ;  /* 0x000000099c0a7209 */ /* 0x000fe40007810000 */
[----:B------:R-:W-:-:S02]  /*7190*/  ISETP.LT.OR P1, PT, R164, 0x12, P1 ;  /* 0x00000012a400780c */ /* 0x000fc40000f21670 */
[----:B------:R-:W-:Y:S02]  /*71a0*/  FMNMX.FTZ R9, R157, R10, !PT ;  /* 0x0000000a9d097209 */ /* 0x000fe40007810000 */
[----:B------:R-:W-:Y:S02]  /*71b0*/  FSEL R121, R121, -INF , !P1 ;  /* 0xff80000079797808 */ /* 0x000fe40004800000 */
[----:B------:R-:W-:Y:S02]  /*71c0*/  LOP3.LUT P1, RZ, R16, 0x40000, RZ, 0xc0, !PT ;  /* 0x0004000010ff7812 */ /* 0x000fe4000782c0ff */
[----:B------:R-:W-:Y:S02]  /*71d0*/  FMNMX.FTZ R9, R158, R9, !PT ;  /* 0x000000099e097209 */ /* 0x000fe40007810000 */
[----:B------:R-:W-:Y:S02]  /*71e0*/  ISETP.GT.AND P1, PT, R165, 0x18, !P1 ;  /* 0x00000018a500780c */ /* 0x000fe40004f24270 */
[----:B------:R-:W-:-:S02]  /*71f0*/  FMNMX.FTZ R10, R160, R9, !PT ;  /* 0x00000009a00a7209 */ /* 0x000fc40007810000 */
[----:B------:R-:W-:Y:S02]  /*7200*/  ISETP.LT.OR P1, PT, R164, 0x19, P1 ;  /* 0x00000019a400780c */ /* 0x000fe40000f21670 */
[----:B------:R-:W-:Y:S02]  /*7210*/  FMNMX.FTZ R9, R161, R10, !PT ;  /* 0x0000000aa1097209 */ /* 0x000fe40007810000 */
[----:B------:R-:W-:Y:S02]  /*7220*/  FSEL R122, R122, -INF , !P1 ;  /* 0xff8000007a7a7808 */ /* 0x000fe40004800000 */
[----:B------:R-:W-:Y:S02]  /*7230*/  ISETP.GT.AND P1, PT, R165, 0x19, !P2 ;  /* 0x00000019a500780c */ /* 0x000fe40005724270 */
[----:B------:R-:W-:Y:S02]  /*7240*/  FMNMX.FTZ R10, R162, R9, !PT ;  /* 0x00000009a20a7209 */ /* 0x000fe40007810000 */
[----:B------:R-:W-:-:S02]  /*7250*/  ISETP.LT.OR P1, PT, R164, 0x1a, P1 ;  /* 0x0000001aa400780c */ /* 0x000fc40000f21670 */
[----:B------:R-:W-:Y:S02]  /*7260*/  FMNMX.FTZ R9, R163, R10, !PT ;  /* 0x0000000aa3097209 */ /* 0x000fe40007810000 */
[----:B------:R-:W-:Y:S02]  /*7270*/  FSEL R123, R123, -INF , !P1 ;  /* 0xff8000007b7b7808 */ /* 0x000fe40004800000 */
        /* <DEDUP_REMOVED lines=19> */
[----:B------:R-:W-:Y:S02]  /*73b0*/  LOP3.LUT P1, RZ, R16, 0x2000, RZ, 0xc0, !PT ;  /* 0x0000200010ff7812 */ /* 0x000fe4000782c0ff */
[----:B------:R-:W-:Y:S02]  /*73c0*/  FMNMX.FTZ R10, R151, R10, !PT ;  /* 0x0000000a970a7209 */ /* 0x000fe40007810000 */
[----:B------:R-:W-:-:S02]  /*73d0*/  ISETP.GT.AND P1, PT, R165, 0x29, !P1 ;  /* 0x00000029a500780c */ /* 0x000fc40004f24270 */
[----:B------:R-:W-:Y:S02]  /*73e0*/  FMNMX.FTZ R9, R143, R10, !PT ;  /* 0x0000000a8f097209 */ /* 0x000fe40007810000 */
[----:B------:R-:W-:Y:S02]  /*73f0*/  ISETP.LT.OR P1, PT, R164, 0x2a, P1 ;  /* 0x0000002aa400780c */ /* 0x000fe40000f21670 */
[----:B------:R-:W-:Y:S02]  /*7400*/  FMNMX.FTZ R9, R142, R9, !PT ;  /* 0x000000098e097209 */ /* 0x000fe40007810000 */
[----:B------:R-:W-:Y:S02]  /*7410*/  FSEL R128, R128, -INF , !P1 ;  /* 0xff80000080807808 */ /* 0x000fe40004800000 */
[----:B------:R-:W-:Y:S02]  /*7420*/  LOP3.LUT P1, RZ, R16, 0x1000, RZ, 0xc0, !PT ;  /* 0x0000100010ff7812 */ /* 0x000fe4000782c0ff */
[----:B------:R-:W-:-:S02]  /*7430*/  FMNMX.FTZ R10, R140, R9, !PT ;  /* 0x000000098c0a7209 */ /* 0x000fc40007810000 */
[----:B------:R-:W-:Y:S02]  /*7440*/  ISETP.GT.AND P1, PT, R165, 0x30, !P1 ;  /* 0x00000030a500780c */ /* 0x000fe40004f24270 */
[----:B------:R-:W-:Y:S02]  /*7450*/  FMNMX.FTZ R10, R141, R10, !PT ;  /* 0x0000000a8d0a7209 */ /* 0x000fe40007810000 */
[----:B------:R-:W-:Y:S02]  /*7460*/  ISETP.LT.OR P1, PT, R164, 0x31, P1 ;  /* 0x00000031a400780c */ /* 0x000fe40000f21670 */
[C---:B------:R-:W-:Y:S01]  /*7470*/  LOP3.LUT P2, RZ, R16.reuse, 0x40, RZ, 0xc0, !PT ;  /* 0x0000004010ff7812 */ /* 0x040fe2000784c0ff */
[----:B------:R-:W0:Y:S01]  /*7480*/  SHFL.BFLY PT, R9, R10, 0x2, 0x1f ;  /* 0x0c401f000a097f89 */ /* 0x000e2200000e0000 */
[----:B------:R-:W-:Y:S02]  /*7490*/  FSEL R129, R129, -INF , !P1 ;  /* 0xff80000081817808 */ /* 0x000fe40004800000 */
[----:B------:R-:W-:-:S02]  /*74a0*/  LOP3.LUT P1, RZ, R16, 0x800, RZ, 0xc0, !PT ;  /* 0x0000080010ff7812 */ /* 0x000fc4000782c0ff */
[----:B------:R-:W-:Y:S02]  /*74b0*/  LOP3.LUT P6, RZ, R16, 0x20, RZ, 0xc0, !PT ;  /* 0x0000002010ff7812 */ /* 0x000fe400078cc0ff */
[C---:B------:R-:W-:Y:S02]  /*74c0*/  ISETP.GT.AND P1, PT, R165.reuse, 0x31, !P1 ;  /* 0x00000031a500780c */ /* 0x040fe40004f24270 */
[----:B------:R-:W-:Y:S02]  /*74d0*/  ISETP.GT.AND P3, PT, R165, 0x50, !P3 ;  /* 0x00000050a500780c */ /* 0x000fe40005f64270 */
[C---:B------:R-:W-:Y:S02]  /*74e0*/  ISETP.LT.OR P1, PT, R164.reuse, 0x32, P1 ;  /* 0x00000032a400780c */ /* 0x040fe40000f21670 */
[----:B------:R-:W-:Y:S02]  /*74f0*/  ISETP.LT.OR P3, PT, R164, 0x51, P3 ;  /* 0x00000051a400780c */ /* 0x000fe40001f61670 */
[----:B------:R-:W-:-:S02]  /*7500*/  FSEL R130, R130, -INF , !P1 ;  /* 0xff80000082827808 */ /* 0x000fc40004800000 */
[----:B------:R-:W-:Y:S02]  /*7510*/  LOP3.LUT P1, RZ, R16, 0x400, RZ, 0xc0, !PT ;  /* 0x0000040010ff7812 */ /* 0x000fe4000782c0ff */
[C---:B------:R-:W-:Y:S02]  /*7520*/  ISETP.GT.AND P4, PT, R165.reuse, 0x51, !P4 ;  /* 0x00000051a500780c */ /* 0x040fe40006784270 */
[----:B------:R-:W-:Y:S02]  /*7530*/  ISETP.GT.AND P1, PT, R165, 0x38, !P1 ;  /* 0x00000038a500780c */ /* 0x000fe40004f24270 */
[----:B------:R-:W-:Y:S02]  /*7540*/  FSEL R139, R139, -INF , !P3 ;  /* 0xff8000008b8b7808 */ /* 0x000fe40005800000 */
[----:B------:R-:W-:Y:S02]  /*7550*/  ISETP.LT.OR P1, PT, R164, 0x39, P1 ;  /* 0x00000039a400780c */ /* 0x000fe40000f21670 */
[----:B0-----:R-:W-:-:S02]  /*7560*/  FMNMX.FTZ R159, R10, R9, !PT ;  /* 0x000000090a9f7209 */ /* 0x001fc40007810000 */
[----:B------:R-:W-:Y:S02]  /*7570*/  FSEL R133, R133, -INF , !P1 ;  /* 0xff80000085857808 */ /* 0x000fe40004800000 */
[----:B------:R-:W-:Y:S01]  /*7580*/  LOP3.LUT P1, RZ, R16, 0x200, RZ, 0xc0, !PT ;  /* 0x0000020010ff7812 */ /* 0x000fe2000782c0ff */
[----:B------:R-:W0:Y:S01]  /*7590*/  SHFL.BFLY PT, R168, R159, 0x1, 0x1f ;  /* 0x0c201f009fa87f89 */ /* 0x000e2200000e0000 */
[C---:B------:R-:W-:Y:S02]  /*75a0*/  ISETP.GT.AND P5, PT, R165.reuse, 0x58, !P5 ;  /* 0x00000058a500780c */ /* 0x040fe40006fa4270 */
[----:B------:R-:W-:Y:S02]  /*75b0*/  ISETP.GT.AND P1, PT, R165, 0x39, !P1 ;  /* 0x00000039a500780c */ /* 0x000fe40004f24270 */
[C---:B------:R-:W-:Y:S02]  /*75c0*/  ISETP.LT.OR P4, PT, R164.reuse, 0x52, P4 ;  /* 0x00000052a400780c */ /* 0x040fe40002781670 */
[----:B------:R-:W-:-:S02]  /*75d0*/  ISETP.LT.OR P1, PT, R164, 0x3a, P1 ;  /* 0x0000003aa400780c */ /* 0x000fc40000f21670 */
[----:B------:R-:W-:Y:S02]  /*75e0*/  ISETP.LT.OR P5, PT, R164, 0x59, P5 ;  /* 0x00000059a400780c */ /* 0x000fe40002fa1670 */
[----:B------:R-:W-:Y:S02]  /*75f0*/  FSEL R134, R134, -INF , !P1 ;  /* 0xff80000086867808 */ /* 0x000fe40004800000 */
[----:B------:R-:W-:Y:S02]  /*7600*/  LOP3.LUT P1, RZ, R16, 0x100, RZ, 0xc0, !PT ;  /* 0x0000010010ff7812 */ /* 0x000fe4000782c0ff */
[----:B------:R-:W-:Y:S02]  /*7610*/  FSEL R126, R126, -INF , !P4 ;  /* 0xff8000007e7e7808 */ /* 0x000fe40006000000 */
[----:B------:R-:W-:-:S04]  /*7620*/  ISETP.GT.AND P1, PT, R165, 0x40, !P1 ;  /* 0x00000040a500780c */ /* 0x000fc80004f24270 */
[----:B------:R-:W-:Y:S02]  /*7630*/  ISETP.LT.OR P1, PT, R164, 0x41, P1 ;  /* 0x00000041a400780c */ /* 0x000fe40000f21670 */
[----:B0-----:R-:W-:Y:S02]  /*7640*/  FMNMX.FTZ R9, R159, R168, !PT ;  /* 0x000000a89f097209 */ /* 0x001fe40007810000 */
[----:B------:R-:W-:Y:S02]  /*7650*/  FSEL R135, R135, -INF , !P1 ;  /* 0xff80000087877808 */ /* 0x000fe40004800000 */
[----:B------:R-:W-:Y:S01]  /*7660*/  LOP3.LUT P1, RZ, R16, 0x80, RZ, 0xc0, !PT ;  /* 0x0000008010ff7812 */ /* 0x000fe2000782c0ff */
[----:B------:R-:W-:-:S03]  /*7670*/  FMUL.FTZ R169, R9, UR11 ;  /* 0x0000000b09a97c20 */ /* 0x000fc60008410000 */
[----:B------:R-:W-:-:S04]  /*7680*/  ISETP.GT.AND P1, PT, R165, 0x41, !P1 ;  /* 0x00000041a500780c */ /* 0x000fc80004f24270 */
[----:B------:R-:W-:-:S04]  /*7690*/  ISETP.LT.OR P1, PT, R164, 0x42, P1 ;  /* 0x00000042a400780c */ /* 0x000fc80000f21670 */
[----:B------:R-:W-:Y:S02]  /*76a0*/  FSEL R136, R136, -INF , !P1 ;  /* 0xff80000088887808 */ /* 0x000fe40004800000 */
[----:B------:R-:W-:-:S04]  /*76b0*/  ISETP.GT.AND P1, PT, R165, 0x48, !P2 ;  /* 0x00000048a500780c */ /* 0x000fc80005724270 */
[----:B------:R-:W-:-:S04]  /*76c0*/  ISETP.LT.OR P1, PT, R164, 0x49, P1 ;  /* 0x00000049a400780c */ /* 0x000fc80000f21670 */
[----:B------:R-:W-:Y:S02]  /*76d0*/  FSEL R138, R138, -INF , !P1 ;  /* 0xff8000008a8a7808 */ /* 0x000fe40004800000 */
[----:B------:R-:W-:Y:S02]  /*76e0*/  ISETP.GT.AND P1, PT, R165, 0x49, !P6 ;  /* 0x00000049a500780c */ /* 0x000fe40007724270 */
[----:B------:R-:W-:Y:S02]  /*76f0*/  LOP3.LUT P6, RZ, R16, 0x2, RZ, 0xc0, !PT ;  /* 0x0000000210ff7812 */ /* 0x000fe400078cc0ff */
[----:B------:R-:W-:-:S04]  /*7700*/  ISETP.LT.OR P1, PT, R164, 0x4a, P1 ;  /* 0x0000004aa400780c */ /* 0x000fc80000f21670 */
[----:B------:R-:W-:Y:S02]  /*7710*/  FSEL R137, R137, -INF , !P1 ;  /* 0xff80000089897808 */ /* 0x000fe40004800000 */
[C---:B------:R-:W-:Y:S02]  /*7720*/  ISETP.GT.AND P1, PT, R165.reuse, RZ, !P6 ;  /* 0x000000ffa500720c */ /* 0x040fe40007724270 */
[----:B------:R-:W-:Y:S02]  /*7730*/  LOP3.LUT P6, RZ, R16, 0x1, RZ, 0xc0, !PT ;  /* 0x0000000110ff7812 */ /* 0x000fe400078cc0ff */
[----:B------:R-:W-:Y:S02]  /*7740*/  ISETP.LT.OR P1, PT, R164, 0x1, P1 ;  /* 0x00000001a400780c */ /* 0x000fe40000f21670 */
[----:B------:R-:W-:Y:S02]  /*7750*/  ISETP.GT.AND P2, PT, R165, 0x59, !P6 ;  /* 0x00000059a500780c */ /* 0x000fe40007744270 */
[----:B------:R-:W-:-:S02]  /*7760*/  FSEL R167, R0, -INF , !P1 ;  /* 0xff80000000a77808 */ /* 0x000fc40004800000 */
[----:B------:R-:W-:Y:S02]  /*7770*/  FSETP.NEU.FTZ.AND P1, PT, R9, -INF , PT ;  /* 0xff8000000900780b */ /* 0x000fe40003f3d000 */
[----:B------:R-:W-:Y:S02]  /*7780*/  FMNMX.FTZ R159, R167, R12, !PT ;  /* 0x0000000ca79f7209 */ /* 0x000fe40007810000 */
[----:B------:R-:W-:Y:S02]  /*7790*/  FSEL R169, R169, RZ, P1 ;  /* 0x000000ffa9a97208 */ /* 0x000fe40000800000 */
[----:B------:R-:W-:Y:S02]  /*77a0*/  FMNMX.FTZ R159, R2, R159, !PT ;  /* 0x0000009f029f7209 */ /* 0x000fe40007810000 */
[----:B------:R-:W-:Y:S01]  /*77b0*/  ISETP.LT.OR P2, PT, R164, 0x5a, P2 ;  /* 0x0000005aa400780c */ /* 0x000fe20001741670 */
[--C-:B------:R-:W-:Y:S01]  /*77c0*/  FFMA.FTZ R188, R153, UR11, -R169.reuse ;  /* 0x0000000b99bc7c23 */ /* 0x100fe200080108a9 */
[----:B------:R-:W-:Y:S01]  /*77d0*/  FMNMX.FTZ R0, R20, R159, !PT ;  /* 0x0000009f14007209 */ /* 0x000fe20007810000 */
[--C-:B------:R-:W-:Y:S01]  /*77e0*/  FFMA.FTZ R180, R161, UR11, -R169.reuse ;  /* 0x0000000ba1b47c23 */ /* 0x100fe200080108a9 */
        /* <DEDUP_REMOVED lines=9> */
[--C-:B------:R-:W-:Y:S01]  /*7880*/  FFMA.FTZ R157, R157, UR11, -R169.reuse ;  /* 0x0000000b9d9d7c23 */ /* 0x100fe200080108a9 */
        /* <DEDUP_REMOVED lines=20> */
[----:B------:R-:W-:Y:S01]  /*79d0*/  FFMA.FTZ R169, R141, UR11, -R169 ;  /* 0x0000000b8da97c23 */ /* 0x000fe200080108a9 */
[----:B------:R-:W-:Y:S01]  /*79e0*/  FMNMX.FTZ R153, R127, R0, !PT ;  /* 0x000000007f997209 */ /* 0x000fe20007810000 */
[----:B------:R-:W-:Y:S01]  /*79f0*/  MUFU.EX2 R21, R21 ;  /* 0x0000001500157308 */ /* 0x000fe20000000800 */
[----:B------:R-:W-:-:S02]  /*7a00*/  FSEL R140, R9, RZ, P1 ;  /* 0x000000ff098c7208 */ /* 0x000fc40000800000 */
[----:B------:R-:W-:-:S03]  /*7a10*/  FMNMX.FTZ R0, R128, R153, !PT ;  /* 0x0000009980007209 */ /* 0x000fc60007810000 */
[----:B------:R-:W-:Y:S01]  /*7a20*/  FADD.FTZ R140, -R140, R11 ;  /* 0x0000000b8c8c7221 */ /* 0x000fe20000010100 */
[----:B------:R-:W-:Y:S01]  /*7a30*/  FMNMX.FTZ R153, R129, R0, !PT ;  /* 0x0000000081997209 */ /* 0x000fe20007810000 */
[----:B------:R-:W-:Y:S03]  /*7a40*/  MUFU.EX2 R188, R188 ;  /* 0x000000bc00bc7308 */ /* 0x000fe60000000800 */
[----:B------:R-:W-:-:S04]  /*7a50*/  FMNMX.FTZ R0, R130, R153, !PT ;  /* 0x0000009982007209 */ /* 0x000fc80007810000 */
        /* <DEDUP_REMOVED lines=25> */
[----:B0-----:R-:W-:Y:S01]  /*7bf0*/  FMNMX.FTZ R10, R0, R161, !PT ;  /* 0x000000a1000a7209 */ /* 0x001fe20007810000 */
[----:B------:R-:W-:-:S03]  /*7c00*/  FMUL.FTZ R0, R140, UR11 ;  /* 0x0000000b8c007c20 */ /* 0x000fc60008410000 */
[C---:B------:R-:W-:Y:S01]  /*7c10*/  FSETP.NEU.FTZ.AND P1, PT, R10.reuse, -INF , PT ;  /* 0xff8000000a00780b */ /* 0x040fe20003f3d000 */
[----:B------:R-:W-:Y:S02]  /*7c20*/  FMUL.FTZ R141, R10, UR11 ;  /* 0x0000000b0a8d7c20 */ /* 0x000fe40008410000 */
[----:B------:R-:W-:Y:S03]  /*7c30*/  MUFU.EX2 R178, R178 ;  /* 0x000000b200b27308 */ /* 0x000fe60000000800 */
[----:B------:R-:W-:-:S05]  /*7c40*/  FSEL R141, R141, RZ, P1 ;  /* 0x000000ff8d8d7208 */ /* 0x000fca0000800000 */
[----:B------:R-:W0:Y:S01]  /*7c50*/  MUFU.EX2 R0, R0 ;  /* 0x0000000000007308 */ /* 0x000e220000000800 */
[--C-:B------:R-:W-:Y:S01]  /*7c60*/  FFMA.FTZ R191, R20, UR11, -R141.reuse ;  /* 0x0000000b14bf7c23 */ /* 0x100fe2000801088d */
        /* <DEDUP_REMOVED lines=8> */
[--C-:B------:R-:W-:Y:S01]  /*7cf0*/  FFMA.FTZ R187, R122, UR11, -R141.reuse ;  /* 0x0000000b7abb7c23 */ /* 0x100fe2000801088d */
[--C-:B------:R-:W-:Y:S01]  /*7d00*/  FFMA.FTZ R122, R123, UR11, -R141.reuse ;  /* 0x0000000b7b7a7c23 */ /* 0x100fe2000801088d */
[----:B------:R-:W-:Y:S01]  /*7d10*/  FMUL.FTZ R15, R15, UR11 ;  /* 0x0000000b0f0f7c20 */ /* 0x000fe20008410000 */
[--C-:B------:R-:W-:Y:S01]  /*7d20*/  FFMA.FTZ R12, R128, UR11, -R141.reuse ;  /* 0x0000000b800c7c23 */ /* 0x100fe2000801088d */
[--C-:B------:R-:W-:Y:S01]  /*7d30*/  FFMA.FTZ R128, R130, UR11, -R141.reuse ;  /* 0x0000000b82807c23 */ /* 0x100fe2000801088d */
[--C-:B------:R-:W-:Y:S01]  /*7d40*/  FFMA.FTZ R130, R134, UR11, -R141.reuse ;  /* 0x0000000b86827c23 */ /* 0x100fe2000801088d */
[----:B------:R-:W-:Y:S01]  /*7d50*/  FFMA.FTZ R181, R124, UR11, -R141 ;  /* 0x0000000b7cb57c23 */ /* 0x000fe2000801088d */
[----:B------:R-:W-:Y:S01]  /*7d60*/  MUFU.EX2 R189, R189 ;  /* 0x000000bd00bd7308 */ /* 0x000fe20000000800 */
[----:B0-----:R-:W-:Y:S01]  /*7d70*/  FFMA.FTZ R121, R0, R8, R21 ;  /* 0x0000000800797223 */ /* 0x001fe20000010015 */
[--C-:B------:R-:W-:Y:S01]  /*7d80*/  FFMA.FTZ R124, R125, UR11, -R141.reuse ;  /* 0x0000000b7d7c7c23 */ /* 0x100fe2000801088d */
[--C-:B------:R-:W-:Y:S01]  /*7d90*/  FFMA.FTZ R183, R127, UR11, -R141.reuse ;  /* 0x0000000b7fb77c23 */ /* 0x100fe2000801088d */
[----:B------:R-:W-:Y:S01]  /*7da0*/  FFMA.FTZ R177, R129, UR11, -R141 ;  /* 0x0000000b81b17c23 */ /* 0x000fe2000801088d */
[----:B------:R-:W-:Y:S01]  /*7db0*/  FADD.FTZ R121, R188, R121 ;  /* 0x00000079bc797221 */ /* 0x000fe20000010000 */
[--C-:B------:R-:W-:Y:S01]  /*7dc0*/  FFMA.FTZ R179, R133, UR11, -R141.reuse ;  /* 0x0000000b85b37c23 */ /* 0x100fe2000801088d */
[----:B------:R-:W-:Y:S01]  /*7dd0*/  FFMA.FTZ R175, R138, UR11, -R141 ;  /* 0x0000000b8aaf7c23 */ /* 0x000fe2000801088d */
[----:B------:R0:W1:Y:S01]  /*7de0*/  MUFU.EX2 R2, R15 ;  /* 0x0000000f00027308 */ /* 0x0000620000000800 */
[----:B------:R-:W-:Y:S01]  /*7df0*/  FADD.FTZ R134, R190, R121 ;  /* 0x00000079be867221 */ /* 0x000fe20000010000 */
[--C-:B------:R-:W-:Y:S01]  /*7e00*/  FFMA.FTZ R173, R135, UR11, -R141.reuse ;  /* 0x0000000b87ad7c23 */ /* 0x100fe2000801088d */
[--C-:B------:R-:W-:Y:S01]  /*7e10*/  FFMA.FTZ R139, R139, UR11, -R141.reuse ;  /* 0x0000000b8b8b7c23 */ /* 0x100fe2000801088d */
[--C-:B------:R-:W-:Y:S01]  /*7e20*/  FFMA.FTZ R126, R126, UR11, -R141.reuse ;  /* 0x0000000b7e7e7c23 */ /* 0x100fe2000801088d */
[--C-:B------:R-:W-:Y:S01]  /*7e30*/  FFMA.FTZ R154, R154, UR11, -R141.reuse ;  /* 0x0000000b9a9a7c23 */ /* 0x100fe2000801088d */
[----:B------:R-:W-:-:S02]  /*7e40*/  FFMA.FTZ R132, R132, UR11, -R141 ;  /* 0x0000000b84847c23 */ /* 0x000fc4000801088d */
[----:B------:R-:W2:Y:S01]  /*7e50*/  MUFU.EX2 R140, R140 ;  /* 0x0000008c008c7308 */ /* 0x000ea20000000800 */
[----:B0-----:R-:W-:-:S04]  /*7e60*/  FADD.FTZ R15, R159, R134 ;  /* 0x000000869f0f7221 */ /* 0x001fc80000010000 */
[----:B------:R-:W-:-:S03]  /*7e70*/  FADD.FTZ R134, R184, R15 ;  /* 0x0000000fb8867221 */ /* 0x000fc60000010000 */
[----:B------:R-:W0:Y:S01]  /*7e80*/  MUFU.EX2 R20, R20 ;  /* 0x0000001400147308 */ /* 0x000e220000000800 */
[----:B-1----:R-:W-:Y:S01]  /*7e90*/  FFMA.FTZ R3, R2, R3, R189 ;  /* 0x0000000302037223 */ /* 0x002fe200000100bd */
[----:B------:R-:W-:Y:S01]  /*7ea0*/  FADD.FTZ R15, R157, R134 ;  /* 0x000000869d0f7221 */ /* 0x000fe20000010000 */
[----:B------:R-:W-:-:S03]  /*7eb0*/  FFMA.FTZ R134, R136, UR11, -R141 ;  /* 0x0000000b88867c23 */ /* 0x000fc6000801088d */
[----:B------:R-:W-:Y:S02]  /*7ec0*/  FADD.FTZ R136, R186, R15 ;  /* 0x0000000fba887221 */ /* 0x000fe40000010000 */
[----:B------:R-:W1:Y:S01]  /*7ed0*/  MUFU.EX2 R185, R185 ;  /* 0x000000b900b97308 */ /* 0x000e620000000800 */
[----:B--2---:R-:W-:Y:S01]  /*7ee0*/  FADD.FTZ R8, R140, R3 ;  /* 0x000000038c087221 */ /* 0x004fe20000010000 */
[----:B------:R-:W-:-:S03]  /*7ef0*/  FADD.FTZ R15, R155, R136 ;  /* 0x000000889b0f7221 */ /* 0x000fc60000010000 */
[----:B------:R-:W-:Y:S01]  /*7f00*/  FADD.FTZ R3, R191, R8 ;  /* 0x00000008bf037221 */ /* 0x000fe20000010000 */
[----:B------:R-:W-:Y:S02]  /*7f10*/  FADD.FTZ R136, R180, R15 ;  /* 0x0000000fb4887221 */ /* 0x000fe40000010000 */
[----:B------:R-:W2:Y:S01]  /*7f20*/  MUFU.EX2 R120, R120 ;  /* 0x0000007800787308 */ /* 0x000ea20000000800 */
[----:B0-----:R-:W-:Y:S01]  /*7f30*/  FADD.FTZ R8, R20, R3 ;  /* 0x0000000314087221 */ /* 0x001fe20000010000 */
[----:B------:R-:W-:Y:S01]  /*7f40*/  FADD.FTZ R15, R153, R136 ;  /* 0x00000088990f7221 */ /* 0x000fe20000010000 */
[----:B------:R-:W-:-:S03]  /*7f50*/  FFMA.FTZ R136, R137, UR11, -R141 ;  /* 0x0000000b89887c23 */ /* 0x000fc6000801088d */
[----:B------:R-:W-:Y:S02]  /*7f60*/  FADD.FTZ R138, R182, R15 ;  /* 0x0000000fb68a7221 */ /* 0x000fe40000010000 */
[----:B------:R-:W0:Y:S01]  /*7f70*/  MUFU.EX2 R187, R187 ;  /* 0x000000bb00bb7308 */ /* 0x000e220000000800 */
[----:B-1----:R-:W-:Y:S01]  /*7f80*/  FADD.FTZ R3, R185, R8 ;  /* 0x00000008b9037221 */ /* 0x002fe20000010000 */
[----:B------:R-:W-:-:S04]  /*7f90*/  FADD.FTZ R15, R131, R138 ;  /* 0x0000008a830f7221 */ /* 0x000fc80000010000 */
[----:B------:R-:W-:Y:S02]  /*7fa0*/  FADD.FTZ R138, R176, R15 ;  /* 0x0000000fb08a7221 */ /* 0x000fe40000010000 */
[----:B------:R-:W1:Y:S01]  /*7fb0*/  MUFU.EX2 R122, R122 ;  /* 0x0000007a007a7308 */ /* 0x000e620000000800 */
[----:B--2---:R-:W-:Y:S01]  /*7fc0*/  FADD.FTZ R8, R120, R3 ;  /* 0x0000000378087221 */ /* 0x004fe20000010000 */
[----:B------:R-:W-:-:S04]  /*7fd0*/  FADD.FTZ R15, R145, R138 ;  /* 0x0000008a910f7221 */ /* 0x000fc80000010000 */
[----:B------:R-:W-:Y:S02]  /*7fe0*/  FADD.FTZ R138, R178, R15 ;  /* 0x0000000fb28a7221 */ /* 0x000fe40000010000 */
        /* <DEDUP_REMOVED lines=54> */
.L_x_4302:
[----:B------:R-:W-:Y:S01]  /*8350*/  UIADD3 UR6, UR6, 0x30860, URZ ;  /* 0x0003086006067890 */ /* 0x000fe2000fffe03f */
[C---:B------:R-:W-:Y:S01]  /*8360*/  ISETP.GT.AND P1, PT, R13.reuse, UR50, PT ;  /* 0x000000320d007c0c */ /* 0x040fe2000bf24270 */
[----:B------:R-:W-:Y:S01]  /*8370*/  UMOV UR41, UR39 ;  /* 0x0000002700297c82 */ /* 0x000fe20008000000 */
[----:B------:R-:W-:Y:S01]  /*8380*/  UMOV UR4, UR38 ;  /* 0x0000002600047c82 */ /* 0x000fe20008000000 */
[----:B------:R-:W-:Y:S01]  /*8390*/  UPRMT UR6, UR61, 0x654, UR6 ;  /* 0x000006543d067896 */ /* 0x000fe20008000006 */
[----:B------:R-:W-:Y:S01]  /*83a0*/  F2FP.BF16.F32.PACK_AB R183, R12, R183 ;  /* 0x000000b70cb7723e */ /* 0x000fe200000010ff */
[----:B------:R-:W-:Y:S01]  /*83b0*/  VIADD R13, R13, 0xffffffff ;  /* 0xffffffff0d0d7836 */ /* 0x000fe20000000000 */
[----:B------:R-:W-:Y:S01]  /*83c0*/  F2FP.BF16.F32.PACK_AB R170, R11, R170 ;  /* 0x000000aa0baa723e */ /* 0x000fe200000010ff */
[----:B------:R-:W-:Y:S01]  /*83d0*/  IMAD.MOV.U32 R12, RZ, RZ, R10 ;  /* 0x000000ffff0c7224 */ /* 0x000fe200078e000a */
[----:B------:R-:W-:Y:S01]  /*83e0*/  F2FP.BF16.F32.PACK_AB R188, R188, R21 ;  /* 0x00000015bcbc723e */ /* 0x000fe200000010ff */
[----:B------:R-:W-:Y:S01]  /*83f0*/  IMAD.MOV.U32 R11, RZ, RZ, R9 ;  /* 0x000000ffff0b7224 */ /* 0x000fe200078e0009 */
[----:B------:R-:W-:-:S02]  /*8400*/  F2FP.BF16.F32.PACK_AB R189, R140, R189 ;  /* 0x000000bd8cbd723e */ /* 0x000fc400000010ff */
[----:B------:R-:W-:Y:S01]  /*8410*/  SYNCS.ARRIVE.TRANS64.RED.A1T0 RZ, [UR6], RZ ;  /* 0x000000ffffff79a7 */ /* 0x000fe20008100406 */
        /* <DEDUP_REMOVED lines=21> */
.L_x_4284:
[----:B------:R-:W-:Y:S01]  /*8570*/  ISETP.NE.AND P2, PT, R199, 0x1, PT ;  /* 0x00000001c700780c */ /* 0x000fe20003f45270 */
[----:B------:R-:W-:Y:S01]  /*8580*/  UIADD3 UR4, UR42, 0x7f, URZ ;  /* 0x0000007f2a047890 */ /* 0x000fe2000fffe03f */
[----:B------:R-:W-:Y:S02]  /*8590*/  IADD3 R14, R17, 0x1, -R14 ;  /* 0x00000001110e7810 */ /* 0x000fe40007ffe80e */
[----:B------:R-:W-:-:S09]  /*85a0*/  LOP3.LUT P1, RZ, R16, 0x80000, RZ, 0xc0, !PT ;  /* 0x0008000010ff7812 */ /* 0x000fd2000782c0ff */
[----:B------:R-:W0:Y:S08]  /*85b0*/  @P2 LDC R11, c[0x0][0x44c] ;  /* 0x00011300ff0b2b82 */ /* 0x000e300000000800 */
[----:B------:R-:W1:Y:S01]  /*85c0*/  @P2 LDC R15, c[0x0][0x450] ;  /* 0x00011400ff0f2b82 */ /* 0x000e620000000800 */
[----:B0-----:R-:W-:-:S04]  /*85d0*/  @P2 IMAD.HI.U32 R12, R11, UR4, RZ ;  /* 0x000000040b0c2c27 */ /* 0x001fc8000f8e00ff */
[----:B------:R-:W-:Y:S01]  /*85e0*/  IMAD.U32 R11, RZ, RZ, UR4 ;  /* 0x00000004ff0b7e24 */ /* 0x000fe2000f8e00ff */
[----:B-1----:R-:W-:-:S05]  /*85f0*/  @P2 SHF.R.U32.HI R11, RZ, R15, R12 ;  /* 0x0000000fff0b2219 */ /* 0x002fca000001160c */
[----:B------:R-:W-:-:S04]  /*8600*/  IMAD.IADD R11, R14, 0x1, R11 ;  /* 0x000000010e0b7824 */ /* 0x000fc800078e020b */
[----:B------:R-:W-:-:S05]  /*8610*/  VIADD R12, R11, -UR55 ;  /* 0x800000370b0c7c36 */ /* 0x000fca0008000000 */
[----:B------:R-:W-:Y:S01]  /*8620*/  R2UR UR14, R12 ;  /* 0x000000000c0e72ca */ /* 0x000fe200000e0000 */
[----:B------:R-:W-:-:S14]  /*8630*/  @!P1 BRA `(.L_x_4304) ;  /* 0x0000000000509947 */ /* 0x000fdc0003800000 */
[----:B------:R-:W-:-:S13]  /*8640*/  R2UR UR10, R11 ;  /* 0x000000000b0a72ca */ /* 0x000fda00000e0000 */
        /* <DEDUP_REMOVED lines=11> */
.L_x_4305:
[----:B------:R-:W-:Y:S02]  /*8700*/  ULDC UR15, c[0x0][0x9e4] ;  /* 0x00027900000f7ab9 */ /* 0x000fe40000000800 */
[----:B------:R-:W-:-:S11]  /*8710*/  UISETP.NE.AND UP0, UPT, UR15, 0x1, UPT ;  /* 0x000000010f00788c */ /* 0x000fd6000bf05270 */
[----:B------:R-:W-:Y:S02]  /*8720*/  @UP0 ULDC.64 UR4, c[0x0][0x9e8] ;  /* 0x00027a0000040ab9 */ /* 0x000fe40000000a00 */
[----:B------:R-:W-:-:S04]  /*8730*/  UIMAD.WIDE.U32 UR6, UR10, UR4, URZ ;  /* 0x000000040a0672a5 */ /* 0x000fc8000f8e003f */
[----:B------:R-:W-:-:S12]  /*8740*/  @UP0 USHF.R.U32.HI UR10, URZ, UR5, UR7 ;  /* 0x000000053f0a0299 */ /* 0x000fd80008011607 */
.L_x_4306:
[----:B------:R-:W-:-:S04]  /*8750*/  UIMAD UR10, UR10, UR15, URZ ;  /* 0x0000000f0a0a72a4 */ /* 0x000fc8000f8e023f */
[----:B------:R-:W-:-:S04]  /*8760*/  UISETP.LT.AND UP0, UPT, UR14, UR10, UPT ;  /* 0x0000000a0e00728c */ /* 0x000fc8000bf01270 */
[----:B------:R-:W-:-:S12]  /*8770*/  USEL UR14, UR14, UR10, !UP0 ;  /* 0x0000000a0e0e7287 */ /* 0x000fd8000c000000 */
.L_x_4304:
[----:B------:R-:W-:-:S04]  /*8780*/  UIADD3 UR4, UR14, 0x5f, URZ ;  /* 0x0000005f0e047890 */ /* 0x000fc8000fffe03f */
[----:B------:R-:W-:-:S04]  /*8790*/  UIMAD.WIDE UR4, UR4, 0x2aaaaaab, URZ ;  /* 0x2aaaaaab040478a5 */ /* 0x000fc8000f8e023f */
[----:B------:R-:W-:-:S04]  /*87a0*/  USHF.R.U32.HI UR4, URZ, 0x1f, UR5 ;  /* 0x0000001f3f047899 */ /* 0x000fc80008011605 */
[----:B------:R-:W-:-:S04]  /*87b0*/  ULEA.HI.SX32 UR4, UR5, UR4, 0x1c ;  /* 0x0000000405047291 */ /* 0x000fc8000f8fe23f */
        /* <DEDUP_REMOVED lines=10> */
.L_x_4318:
[----:B------:R-:W-:-:S04]  /*8860*/  UISETP.NE.AND UP0, UPT, UR4, 0x1, UPT ;  /* 0x000000010400788c */ /* 0x000fc8000bf05270 */
[----:B------:R-:W-:-:S04]  /*8870*/  USEL UR39, URZ, 0x1, UP0 ;  /* 0x000000013f277887 */ /* 0x000fc80008000000 */
[----:B------:R-:W-:Y:S01]  /*8880*/  ULOP3.LUT UR39, UR41, UR39, URZ, 0x3c, !UPT ;  /* 0x0000002729277292 */ /* 0x000fe2000f8e3c3f */
[----:B------:R-:W-:Y:S11]  /*8890*/  @!P0 BRA `(.L_x_4308) ;  /* 0x0000000000048947 */ /* 0x000ff60003800000 */
[----:B------:R-:W-:Y:S01]  /*88a0*/  BPT.TRAP 0x1 ;  /* 0x000000040000795c */ /* 0x000fe20000300000 */
.L_x_4308:
        /* <DEDUP_REMOVED lines=9> */
.L_x_4309:
[----:B-1----:R-:W-:Y:S05]  /*8940*/  @P1 BRA `(.L_x_4310) ;  /* 0x0000000000081947 */ /* 0x002fea0003800000 */
[----:B------:R-:W1:Y:S02]  /*8950*/  SYNCS.PHASECHK.TRANS64.TRYWAIT P1, [UR7+0x30830], R9 ;  /* 0x03083009ff0075a7 */ /* 0x000e640008020147 */
[----:B-1----:R-:W-:Y:S05]  /*8960*/  @!P1 BRA `(.L_x_4311) ;  /* 0x000000d400b89947 */ /* 0x002fea0003800000 */
.L_x_4310:
        /* <DEDUP_REMOVED lines=169> */
.L_x_4312:
[----:B------:R-:W-:Y:S01]  /*9400*/  ULEA UR6, UR4, UR40, 0x3 ;  /* 0x0000002804067291 */ /* 0x000fe2000f8e183f */
[----:B------:R-:W-:-:S05]  /*9410*/  IMAD.U32 R0, RZ, RZ, UR41 ;  /* 0x00000029ff007e24 */ /* 0x000fca000f8e00ff */
[----:B------:R-:W-:-:S04]  /*9420*/  SHF.L.U32 R0, R0, 0x1f, RZ ;  /* 0x0000001f00007819 */ /* 0x000fc800000006ff */
[----:B------:R2:W3:Y:S01]  /*9430*/  SYNCS.PHASECHK.TRANS64.TRYWAIT P1, [UR6+0x30850], R0 ;  /* 0x03085000ff0075a7 */ /* 0x0004e20008020146 */
[----:B------:R-:W-:Y:S05]  /*9440*/  @!P0 BRA `(.L_x_4313) ;  /* 0x0000000000048947 */ /* 0x000fea0003800000 */
[----:B------:R-:W-:Y:S01]  /*9450*/  BPT.TRAP 0x1 ;  /* 0x000000040000795c */ /* 0x000fe20000300000 */
.L_x_4313:
[----:B---3--:R-:W-:Y:S05]  /*9460*/  @P1 BRA `(.L_x_4314) ;  /* 0x0000000000081947 */ /* 0x008fea0003800000 */
[----:B------:R-:W3:Y:S02]  /*9470*/  SYNCS.PHASECHK.TRANS64.TRYWAIT P1, [UR6+0x30850], R0 ;  /* 0x03085000ff0075a7 */ /* 0x000ee40008020146 */
[----:B---3--:R-:W-:Y:S05]  /*9480*/  @!P1 BRA `(.L_x_4315) ;  /* 0x000000cc00089947 */ /* 0x008fea0003800000 */
.L_x_4314:
        /* <DEDUP_REMOVED lines=37> */
.L_x_4316:
        /* <DEDUP_REMOVED lines=58> */
[----:B------:R-:W-:Y:S01]  /*9a80*/  UMOV UR11, UR51 ;  /* 0x00000033000b7c82 */ /* 0x000fe20008000000 */
[----:B------:R-:W-:-:S03]  /*9a90*/  UIADD3 UR7, UR7, 0x30840, URZ ;  /* 0x0003084007077890 */ /* 0x000fc6000fffe03f */
[----:B------:R-:W1:Y:S01]  /*9aa0*/  MUFU.TANH R21, R21 ;  /* 0x0000001500157308 */ /* 0x000e620000002400 */
[----:B--2---:R-:W-:Y:S01]  /*9ab0*/  FMNMX.FTZ R2, R20, R149, !PT ;  /* 0x0000009514027209 */ /* 0x004fe20007810000 */
[----:B------:R-:W-:Y:S01]  /*9ac0*/  FMUL.FTZ R149, R160, UR5 ;  /* 0x00000005a0957c20 */ /* 0x000fe20008410000 */
[----:B------:R-:W-:-:S05]  /*9ad0*/  UPRMT UR7, UR61, 0x654, UR7 ;  /* 0x000006543d077896 */ /* 0x000fca0008000007 */
[----:B------:R-:W2:Y:S01]  /*9ae0*/  MUFU.TANH R172, R172 ;  /* 0x000000ac00ac7308 */ /* 0x000ea20000002400 */
[----:B0-----:R-:W-:-:S03]  /*9af0*/  FMNMX.FTZ R9, R171, R0, !PT ;  /* 0x00000000ab097209 */ /* 0x001fc60007810000 */
[----:B------:R-:W-:Y:S04]  /*9b00*/  SYNCS.ARRIVE.TRANS64.RED.A1T0 RZ, [UR7], RZ ;  /* 0x000000ffffff79a7 */ /* 0x000fe80008100407 */
        /* <DEDUP_REMOVED lines=87> */
[----:B0-----:R-:W-:-:S05]  /*a080*/  FMNMX.FTZ R9, R2, R9, !PT ;  /* 0x0000000902097209 */ /* 0x001fca0007810000 */
[C---:B------:R-:W-:Y:S01]  /*a090*/  FADD.FTZ R12, -R9.reuse, R12 ;  /* 0x0000000c090c7221 */ /* 0x040fe20000010100 */
[----:B------:R-:W-:Y:S01]  /*a0a0*/  FMUL.FTZ R158, R9, UR11 ;  /* 0x0000000b099e7c20 */ /* 0x000fe20008410000 */
[----:B-1----:R-:W-:Y:S02]  /*a0b0*/  FMNMX.FTZ R10, R156, R157, !PT ;  /* 0x0000009d9c0a7209 */ /* 0x002fe40007810000 */
[----:B------:R-:W-:Y:S01]  /*a0c0*/  FMUL.FTZ R12, R12, UR11 ;  /* 0x0000000b0c0c7c20 */ /* 0x000fe20008410000 */
[--C-:B------:R-:W-:Y:S01]  /*a0d0*/  FFMA.FTZ R188, R168, UR11, -R158.reuse ;  /* 0x0000000ba8bc7c23 */ /* 0x100fe2000801089e */
[--C-:B------:R-:W-:Y:S01]  /*a0e0*/  FFMA.FTZ R190, R170, UR11, -R158.reuse ;  /* 0x0000000baabe7c23 */ /* 0x100fe2000801089e */
[--C-:B------:R-:W-:Y:S01]  /*a0f0*/  FFMA.FTZ R155, R171, UR11, -R158.reuse ;  /* 0x0000000bab9b7c23 */ /* 0x100fe2000801089e */
[C---:B------:R-:W-:Y:S01]  /*a100*/  FADD.FTZ R11, -R10.reuse, R11 ;  /* 0x0000000b0a0b7221 */ /* 0x040fe20000010100 */
[----:B------:R-:W-:Y:S01]  /*a110*/  FMUL.FTZ R161, R10, UR11 ;  /* 0x0000000b0aa17c20 */ /* 0x000fe20008410000 */
[----:B------:R0:W-:Y:S01]  /*a120*/  MUFU.EX2 R0, R12 ;  /* 0x0000000c00007308 */ /* 0x0001e20000000800 */
[--C-:B------:R-:W-:Y:S01]  /*a130*/  FFMA.FTZ R184, R172, UR11, -R158.reuse ;  /* 0x0000000bacb87c23 */ /* 0x100fe2000801089e */
[----:B------:R-:W-:Y:S01]  /*a140*/  FMUL.FTZ R157, R11, UR11 ;  /* 0x0000000b0b9d7c20 */ /* 0x000fe20008410000 */
[--C-:B------:R-:W-:Y:S01]  /*a150*/  FFMA.FTZ R11, R169, UR11, -R158.reuse ;  /* 0x0000000ba90b7c23 */ /* 0x100fe2000801089e */
[--C-:B------:R-:W-:Y:S01]  /*a160*/  FFMA.FTZ R189, R14, UR11, -R161.reuse ;  /* 0x0000000b0ebd7c23 */ /* 0x100fe200080108a1 */
[--C-:B------:R-:W-:Y:S01]  /*a170*/  FFMA.FTZ R191, R20, UR11, -R161.reuse ;  /* 0x0000000b14bf7c23 */ /* 0x100fe200080108a1 */
[--C-:B------:R-:W-:Y:S01]  /*a180*/  FFMA.FTZ R14, R21, UR11, -R161.reuse ;  /* 0x0000000b150e7c23 */ /* 0x100fe200080108a1 */
[--C-:B------:R-:W-:Y:S01]  /*a190*/  FFMA.FTZ R185, R120, UR11, -R161.reuse ;  /* 0x0000000b78b97c23 */ /* 0x100fe200080108a1 */
[----:B------:R1:W-:Y:S01]  /*a1a0*/  MUFU.EX2 R2, R157 ;  /* 0x0000009d00027308 */ /* 0x0003e20000000800 */
[--C-:B0-----:R-:W-:Y:S01]  /*a1b0*/  FFMA.FTZ R12, R15, UR11, -R161.reuse ;  /* 0x0000000b0f0c7c23 */ /* 0x101fe200080108a1 */
[--C-:B------:R-:W-:Y:S01]  /*a1c0*/  FFMA.FTZ R20, R121, UR11, -R161.reuse ;  /* 0x0000000b79147c23 */ /* 0x100fe200080108a1 */
[--C-:B------:R-:W-:Y:S01]  /*a1d0*/  FFMA.FTZ R186, R174, UR11, -R158.reuse ;  /* 0x0000000baeba7c23 */ /* 0x100fe2000801089e */
[--C-:B------:R-:W-:Y:S01]  /*a1e0*/  FFMA.FTZ R187, R122, UR11, -R161.reuse ;  /* 0x0000000b7abb7c23 */ /* 0x100fe200080108a1 */
[--C-:B------:R-:W-:Y:S01]  /*a1f0*/  FFMA.FTZ R159, R175, UR11, -R158.reuse ;  /* 0x0000000baf9f7c23 */ /* 0x100fe2000801089e */
[--C-:B------:R-:W-:Y:S01]  /*a200*/  FFMA.FTZ R120, R123, UR11, -R161.reuse ;  /* 0x0000000b7b787c23 */ /* 0x100fe200080108a1 */
[--C-:B------:R-:W-:Y:S01]  /*a210*/  FFMA.FTZ R179, R130, UR11, -R161.reuse ;  /* 0x0000000b82b37c23 */ /* 0x100fe200080108a1 */
[----:B------:R-:W0:Y:S01]  /*a220*/  MUFU.EX2 R11, R11 ;  /* 0x0000000b000b7308 */ /* 0x000e220000000800 */
[--C-:B-1----:R-:W-:Y:S01]  /*a230*/  FFMA.FTZ R157, R173, UR11, -R158.reuse ;  /* 0x0000000bad9d7c23 */ /* 0x102fe2000801089e */
        /* <DEDUP_REMOVED lines=15> */
[----:B0-----:R-:W-:Y:S01]  /*a330*/  FFMA.FTZ R15, R0, R8, R11 ;  /* 0x00000008000f7223 */ /* 0x001fe2000001000b */
[--C-:B------:R-:W-:Y:S01]  /*a340*/  FFMA.FTZ R178, R143, UR11, -R158.reuse ;  /* 0x0000000b8fb27c23 */ /* 0x100fe2000801089e */
[--C-:B------:R-:W-:Y:S01]  /*a350*/  FFMA.FTZ R143, R144, UR11, -R158.reuse ;  /* 0x0000000b908f7c23 */ /* 0x100fe2000801089e */
[--C-:B------:R-:W-:Y:S01]  /*a360*/  FFMA.FTZ R128, R131, UR11, -R161.reuse ;  /* 0x0000000b83807c23 */ /* 0x100fe200080108a1 */
[----:B------:R-:W-:Y:S01]  /*a370*/  FFMA.FTZ R175, R134, UR11, -R161 ;  /* 0x0000000b86af7c23 */ /* 0x000fe200080108a1 */
        /* <DEDUP_REMOVED lines=11> */
[----:B--2---:R-:W-:Y:S01]  /*a430*/  FADD.FTZ R15, R188, R15 ;  /* 0x0000000fbc0f7221 */ /* 0x004fe20000010000 */
[--C-:B------:R-:W-:Y:S01]  /*a440*/  FFMA.FTZ R170, R153, UR11, -R158.reuse ;  /* 0x0000000b99aa7c23 */ /* 0x100fe2000801089e */
[--C-:B------:R-:W-:Y:S01]  /*a450*/  FFMA.FTZ R151, R151, UR11, -R161.reuse ;  /* 0x0000000b97977c23 */ /* 0x100fe200080108a1 */
[----:B------:R-:W-:Y:S01]  /*a460*/  FFMA.FTZ R153, R154, UR11, -R158 ;  /* 0x0000000b9a997c23 */ /* 0x000fe2000801089e */
[----:B------:R-:W-:-:S03]  /*a470*/  FFMA.FTZ R152, R152, UR11, -R161 ;  /* 0x0000000b98987c23 */ /* 0x000fc600080108a1 */
        /* <DEDUP_REMOVED lines=92> */
.L_x_4317:
        /* <DEDUP_REMOVED lines=34> */
.L_x_4307:
        /* <DEDUP_REMOVED lines=9> */
[----:B------:R-:W-:Y:S01]  /*acf0*/  ULDC UR5, c[0x0][0x9d8] ;  /* 0x0002760000057ab9 */ /* 0x000fe20000000800 */
[----:B------:R-:W-:Y:S01]  /*ad00*/  ULDC UR54, c[0x0][0x988] ;  /* 0x0002620000367ab9 */ /* 0x000fe20000000800 */
[----:B------:R-:W-:-:S05]  /*ad10*/  ULDC UR55, c[0x0][0x9e0] ;  /* 0x0002780000377ab9 */ /* 0x000fca0000000800 */
.L_x_4338:
[----:B------:R-:W-:-:S04]  /*ad20*/  UIADD3 UR38, UR4, 0x1, URZ ;  /* 0x0000000104267890 */ /* 0x000fc8000fffe03f */
[----:B------:R-:W-:-:S04]  /*ad30*/  UISETP.NE.AND UP0, UPT, UR38, 0x2, UPT ;  /* 0x000000022600788c */ /* 0x000fc8000bf05270 */
[----:B------:R-:W-:Y:S02]  /*ad40*/  USEL UR39, URZ, 0x1, UP0 ;  /* 0x000000013f277887 */ /* 0x000fe40008000000 */
[----:B------:R-:W-:Y:S02]  /*ad50*/  USEL UR38, UR38, URZ, UP0 ;  /* 0x0000003f26267287 */ /* 0x000fe40008000000 */
[----:B------:R-:W-:Y:S01]  /*ad60*/  ULOP3.LUT UR39, UR7, UR39, URZ, 0x3c, !UPT ;  /* 0x0000002707277292 */ /* 0x000fe2000f8e3c3f */
[----:B------:R-:W-:Y:S11]  /*ad70*/  @!P0 BRA `(.L_x_4320) ;  /* 0x0000000000048947 */ /* 0x000ff60003800000 */
[----:B------:R-:W-:Y:S01]  /*ad80*/  BPT.TRAP 0x1 ;  /* 0x000000040000795c */ /* 0x000fe20000300000 */
.L_x_4320:
[----:B------:R-:W-:Y:S01]  /*ad90*/  ULEA UR6, UR38, UR40, 0x3 ;  /* 0x0000002826067291 */ /* 0x000fe2000f8e183f */
[----:B------:R-:W-:-:S05]  /*ada0*/  IMAD.U32 R9, RZ, RZ, UR39 ;  /* 0x00000027ff097e24 */ /* 0x000fca000f8e00ff */
[----:B------:R-:W-:-:S04]  /*adb0*/  SHF.L.U32 R9, R9, 0x1f, RZ ;  /* 0x0000001f09097819 */ /* 0x000fc800000006ff */
[----:B------:R0:W1:Y:S01]  /*adc0*/  SYNCS.PHASECHK.TRANS64.TRYWAIT P1, [UR6+0x30830], R9 ;  /* 0x03083009ff0075a7 */ /* 0x0000620008020146 */
[----:B------:R-:W-:Y:S05]  /*add0*/  @!P0 BRA `(.L_x_4321) ;  /* 0x0000000000048947 */ /* 0x000fea0003800000 */
[----:B------:R-:W-:Y:S01]  /*ade0*/  BPT.TRAP 0x1 ;  /* 0x000000040000795c */ /* 0x000fe20000300000 */
.L_x_4321:
[----:B-1----:R-:W-:Y:S05]  /*adf0*/  @P1 BRA `(.L_x_4322) ;  /* 0x0000000000081947 */ /* 0x002fea0003800000 */
[----:B------:R-:W1:Y:S02]  /*ae00*/  SYNCS.PHASECHK.TRANS64.TRYWAIT P1, [UR6+0x30830], R9 ;  /* 0x03083009ff0075a7 */ /* 0x000e640008020146 */
[----:B-1----:R-:W-:Y:S05]  /*ae10*/  @!P1 BRA `(.L_x_4323) ;  /* 0x000000b000bc9947 */ /* 0x002fea0003800000 */
.L_x_4322:
        /* <DEDUP_REMOVED lines=169> */
.L_x_4324:
[----:B------:R-:W-:Y:S01]  /*b8b0*/  ULEA UR10, UR4, UR40, 0x3 ;  /* 0x00000028040a7291 */ /* 0x000fe2000f8e183f */
[----:B------:R-:W-:-:S05]  /*b8c0*/  IMAD.U32 R0, RZ, RZ, UR7 ;  /* 0x00000007ff007e24 */ /* 0x000fca000f8e00ff */
[----:B------:R-:W-:-:S04]  /*b8d0*/  SHF.L.U32 R0, R0, 0x1f, RZ ;  /* 0x0000001f00007819 */ /* 0x000fc800000006ff */
[----:B------:R2:W3:Y:S01]  /*b8e0*/  SYNCS.PHASECHK.TRANS64.TRYWAIT P1, [UR10+0x30850], R0 ;  /* 0x03085000ff0075a7 */ /* 0x0004e2000802014a */
[----:B------:R-:W-:Y:S05]  /*b8f0*/  @!P0 BRA `(.L_x_4325) ;  /* 0x0000000000048947 */ /* 0x000fea0003800000 */
[----:B------:R-:W-:Y:S01]  /*b900*/  BPT.TRAP 0x1 ;  /* 0x000000040000795c */ /* 0x000fe20000300000 */
.L_x_4325:
[----:B---3--:R-:W-:Y:S05]  /*b910*/  @P1 BRA `(.L_x_4326) ;  /* 0x0000000000081947 */ /* 0x008fea0003800000 */
[----:B------:R-:W3:Y:S02]  /*b920*/  SYNCS.PHASECHK.TRANS64.TRYWAIT P1, [UR10+0x30850], R0 ;  /* 0x03085000ff0075a7 */ /* 0x000ee4000802014a */
[----:B---3--:R-:W-:Y:S05]  /*b930*/  @!P1 BRA `(.L_x_4327) ;  /* 0x000000a8000c9947 */ /* 0x008fea0003800000 */
.L_x_4326:
        /* <DEDUP_REMOVED lines=37> */
.L_x_4328:
[----:B------:R-:W-:Y:S01]  /*bb90*/  ISETP.NE.AND P2, PT, R199, 0x1, PT ;  /* 0x00000001c700780c */ /* 0x000fe20003f45270 */
[----:B------:R-:W-:Y:S01]  /*bba0*/  FMUL.FTZ R174, R133, UR5 ;  /* 0x0000000585ae7c20 */ /* 0x000fe20008410000 */
[----:B------:R-:W-:Y:S01]  /*bbb0*/  FMUL.FTZ R133, R155, UR5 ;  /* 0x000000059b857c20 */ /* 0x000fe20008410000 */
[----:B------:R-:W-:Y:S01]  /*bbc0*/  VIADD R155, R19, UR42 ;  /* 0x0000002a139b7c36 */ /* 0x000fe20008000000 */
[----:B------:R-:W-:Y:S01]  /*bbd0*/  ULEA UR4, UR38, UR40, 0x3 ;  /* 0x0000002826047291 */ /* 0x000fe2000f8e183f */
[----:B------:R-:W-:Y:S01]  /*bbe0*/  FMUL.FTZ R171, R128, UR5 ;  /* 0x0000000580ab7c20 */ /* 0x000fe20008410000 */
[----:B------:R-:W-:Y:S01]  /*bbf0*/  FMUL.FTZ R128, R146, UR5 ;  /* 0x0000000592807c20 */ /* 0x000fe20008410000 */
[----:B------:R-:W-:Y:S01]  /*bc00*/  FMUL.FTZ R146, R152, UR5 ;  /* 0x0000000598927c20 */ /* 0x000fe20008410000 */
[----:B------:R-:W-:Y:S01]  /*bc10*/  FMUL.FTZ R176, R137, UR5 ;  /* 0x0000000589b07c20 */ /* 0x000fe20008410000 */
[----:B------:R-:W-:Y:S01]  /*bc20*/  UIADD3 UR4, UR4, 0x30840, URZ ;  /* 0x0003084004047890 */ /* 0x000fe2000fffe03f */
[----:B------:R-:W-:Y:S01]  /*bc30*/  FMUL.FTZ R137, R158, UR5 ;  /* 0x000000059e897c20 */ /* 0x000fe20008410000 */
[----:B------:R-:W-:Y:S01]  /*bc40*/  FMUL.FTZ R170, R125, UR5 ;  /* 0x000000057daa7c20 */ /* 0x000fe20008410000 */
[----:B-1----:R-:W-:Y:S01]  /*bc50*/  FMUL.FTZ R10, R126, UR5 ;  /* 0x000000057e0a7c20 */ /* 0x002fe20008410000 */
[----:B------:R-:W1:Y:S01]  /*bc60*/  @P2 LDC R14, c[0x0][0x44c] ;  /* 0x00011300ff0e2b82 */ /* 0x000e620000000800 */
[----:B------:R-:W-:-:S02]  /*bc70*/  IMAD R158, R13, -0x60, RZ ;  /* 0xffffffa00d9e7824 */ /* 0x000fc400078e02ff */
[----:B------:R-:W-:Y:S01]  /*bc80*/  FMUL.FTZ R20, R120, UR5 ;  /* 0x0000000578147c20 */ /* 0x000fe20008410000 */
[----:B------:R-:W-:Y:S01]  /*bc90*/  FMUL.FTZ R2, R123, UR5 ;  /* 0x000000057b027c20 */ /* 0x000fe20008410000 */
[----:B------:R-:W-:Y:S01]  /*bca0*/  FMUL.FTZ R169, R124, UR5 ;  /* 0x000000057ca97c20 */ /* 0x000fe20008410000 */
[----:B------:R-:W-:Y:S01]  /*bcb0*/  FMUL.FTZ R126, R142, UR5 ;  /* 0x000000058e7e7c20 */ /* 0x000fe20008410000 */
[----:B------:R-:W-:Y:S01]  /*bcc0*/  FMUL.FTZ R125, R143, UR5 ;  /* 0x000000058f7d7c20 */ /* 0x000fe20008410000 */
[----:B------:R-:W-:Y:S01]  /*bcd0*/  FMUL.FTZ R168, R121, UR5 ;  /* 0x0000000579a87c20 */ /* 0x000fe20008410000 */
[----:B------:R-:W3:Y:S01]  /*bce0*/  @P2 LDC R15, c[0x0][0x450] ;  /* 0x00011400ff0f2b82 */ /* 0x000ee20000000800 */
[----:B0-2---:R-:W-:Y:S01]  /*bcf0*/  FMUL.FTZ R0, R122, UR5 ;  /* 0x000000057a007c20 */ /* 0x005fe20008410000 */
[----:B------:R-:W-:Y:S01]  /*bd00*/  FMUL.FTZ R9, R127, UR5 ;  /* 0x000000057f097c20 */ /* 0x000fe20008410000 */
[----:B------:R-:W-:Y:S01]  /*bd10*/  FMUL.FTZ R120, R130, UR5 ;  /* 0x0000000582787c20 */ /* 0x000fe20008410000 */
[----:B------:R-:W-:Y:S01]  /*bd20*/  FMUL.FTZ R124, R138, UR5 ;  /* 0x000000058a7c7c20 */ /* 0x000fe20008410000 */
[----:B------:R-:W-:Y:S01]  /*bd30*/  FMUL.FTZ R123, R139, UR5 ;  /* 0x000000058b7b7c20 */ /* 0x000fe20008410000 */
[----:B------:R-:W-:Y:S01]  /*bd40*/  FMUL.FTZ R142, R144, UR5 ;  /* 0x00000005908e7c20 */ /* 0x000fe20008410000 */
[----:B------:R-:W-:Y:S01]  /*bd50*/  FMUL.FTZ R143, R145, UR5 ;  /* 0x00000005918f7c20 */ /* 0x000fe20008410000 */
[----:B------:R-:W-:Y:S01]  /*bd60*/  UPRMT UR4, UR61, 0x654, UR4 ;  /* 0x000006543d047896 */ /* 0x000fe20008000004 */
[----:B------:R-:W-:Y:S01]  /*bd70*/  FMUL.FTZ R172, R129, UR5 ;  /* 0x0000000581ac7c20 */ /* 0x000fe20008410000 */
[----:B------:R-:W-:Y:S01]  /*bd80*/  FMUL.FTZ R21, R131, UR5 ;  /* 0x0000000583157c20 */ /* 0x000fe20008410000 */
[----:B------:R-:W-:Y:S01]  /*bd90*/  FMUL.FTZ R173, R132, UR5 ;  /* 0x0000000584ad7c20 */ /* 0x000fe20008410000 */
[----:B------:R-:W-:Y:S01]  /*bda0*/  FMUL.FTZ R122, R134, UR5 ;  /* 0x00000005867a7c20 */ /* 0x000fe20008410000 */
[----:B------:R-:W-:Y:S01]  /*bdb0*/  FMUL.FTZ R121, R135, UR5 ;  /* 0x0000000587797c20 */ /* 0x000fe20008410000 */
[----:B------:R-:W-:Y:S01]  /*bdc0*/  FMUL.FTZ R175, R136, UR5 ;  /* 0x0000000588af7c20 */ /* 0x000fe20008410000 */
[----:B------:R-:W-:Y:S01]  /*bdd0*/  FMUL.FTZ R138, R140, UR5 ;  /* 0x000000058c8a7c20 */ /* 0x000fe20008410000 */
[----:B-1----:R-:W-:-:S04]  /*bde0*/  @P2 IMAD.HI.U32 R14, R155, R14, RZ ;  /* 0x0000000e9b0e2227 */ /* 0x002fc800078e00ff */
[----:B------:R-:W-:Y:S01]  /*bdf0*/  FMUL.FTZ R139, R141, UR5 ;  /* 0x000000058d8b7c20 */ /* 0x000fe20008410000 */
[----:B------:R-:W-:Y:S01]  /*be00*/  FMUL.FTZ R127, R147, UR5 ;  /* 0x00000005937f7c20 */ /* 0x000fe20008410000 */
[----:B------:R-:W-:Y:S01]  /*be10*/  FMUL.FTZ R144, R148, UR5 ;  /* 0x0000000594907c20 */ /* 0x000fe20008410000 */
[----:B------:R-:W-:Y:S01]  /*be20*/  FMUL.FTZ R145, R149, UR5 ;  /* 0x0000000595917c20 */ /* 0x000fe20008410000 */
[----:B------:R-:W-:Y:S01]  /*be30*/  FMUL.FTZ R130, R150, UR5 ;  /* 0x0000000596827c20 */ /* 0x000fe20008410000 */
[----:B------:R-:W-:Y:S01]  /*be40*/  FMUL.FTZ R129, R151, UR5 ;  /* 0x0000000597817c20 */ /* 0x000fe20008410000 */
[----:B------:R-:W-:Y:S01]  /*be50*/  FMUL.FTZ R147, R153, UR5 ;  /* 0x0000000599937c20 */ /* 0x000fe20008410000 */
[----:B---3--:R-:W-:Y:S01]  /*be60*/  @P2 SHF.R.U32.HI R155, RZ, R15, R14 ;  /* 0x0000000fff9b2219 */ /* 0x008fe2000001160e */
        /* <DEDUP_REMOVED lines=12> */
[----:B------:R-:W-:-:S02]  /*bf30*/  VIADD R15, R158, 0x1 ;  /* 0x000000019e0f7836 */ /* 0x000fc40000000000 */
[----:B------:R-:W-:Y:S01]  /*bf40*/  FMUL.FTZ R135, R167, UR5 ;  /* 0x00000005a7877c20 */ /* 0x000fe20008410000 */
[----:B------:R-:W-:Y:S01]  /*bf50*/  LOP3.LUT P1, RZ, R16, 0x80000, RZ, 0xc0, !PT ;  /* 0x0008000010ff7812 */ /* 0x000fe2000782c0ff */
[----:B------:R-:W1:Y:S01]  /*bf60*/  MUFU.TANH R20, R20 ;  /* 0x0000001400147308 */ /* 0x000e620000002400 */
[----:B------:R-:W-:Y:S01]  /*bf70*/  IMAD R14, R18, -0x2, R15 ;  /* 0xfffffffe120e7824 */ /* 0x000fe200078e020f */
[----:B------:R-:W-:Y:S01]  /*bf80*/  SYNCS.ARRIVE.TRANS64.RED.A1T0 RZ, [UR4], RZ ;  /* 0x000000ffffff79a7 */ /* 0x000fe20008100404 */
[----:B------:R-:W-:Y:S02]  /*bf90*/  ULOP3.LUT UR4, URZ, UR51, URZ, 0x33, !UPT ;  /* 0x000000333f047292 */ /* 0x000fe4000f8e333f */
[C---:B------:R-:W-:Y:S01]  /*bfa0*/  VIADD R157, R14.reuse, 0xffffffff ;  /* 0xffffffff0e9d7836 */ /* 0x040fe20000000000 */
[----:B------:R-:W-:Y:S02]  /*bfb0*/  IADD3 R15, R14, -UR50, R17 ;  /* 0x800000320e0f7c10 */ /* 0x000fe4000fffe011 */
[----:B------:R-:W2:Y:S03]  /*bfc0*/  MUFU.TANH R168, R168 ;  /* 0x000000a800a87308 */ /* 0x000ea60000002400 */
[----:B------:R-:W-:-:S02]  /*bfd0*/  VIADD R159, R15, UR55 ;  /* 0x000000370f9f7c36 */ /* 0x000fc40008000000 */
[----:B------:R-:W-:Y:S02]  /*bfe0*/  VIADD R160, R15, UR4 ;  /* 0x000000040fa07c36 */ /* 0x000fe40008000000 */
[--C-:B0-----:R-:W-:Y:S01]  /*bff0*/  IMAD.IADD R153, R159, 0x1, R152.reuse ;  /* 0x000000019f997824 */ /* 0x101fe200078e0298 */
[----:B------:R-:W0:Y:S01]  /*c000*/  MUFU.TANH R0, R0 ;  /* 0x0000000000007308 */ /* 0x000e220000002400 */
        /* <DEDUP_REMOVED lines=46> */
[----:B-1234-:R-:W-:Y:S05]  /*c2f0*/  @!P1 BRA `(.L_x_4329) ;  /* 0x0000000000549947 */ /* 0x01efea0003800000 */
[----:B------:R-:W-:Y:S01]  /*c300*/  IADD3 R151, R17, -UR50, R152 ;  /* 0x8000003211977c10 */ /* 0x000fe2000fffe098 */
        /* <DEDUP_REMOVED lines=11> */
.L_x_4331:
[----:B------:R-:W-:-:S05]  /*c3c0*/  IMAD.U32 R152, RZ, RZ, UR41 ;  /* 0x00000029ff987e24 */ /* 0x000fca000f8e00ff */
[----:B------:R-:W-:-:S13]  /*c3d0*/  ISETP.NE.AND P1, PT, R152, 0x1, PT ;  /* 0x000000019800780c */ /* 0x000fda0003f25270 */
[----:B------:R-:W1:Y:S02]  /*c3e0*/  @P1 LDC.64 R14, c[0x0][0x9e8] ;  /* 0x00027a00ff0e1b82 */ /* 0x000e640000000a00 */
[----:B-1----:R-:W-:-:S05]  /*c3f0*/  @P1 IMAD.HI.U32 R14, R151, R14, RZ ;  /* 0x0000000e970e1227 */ /* 0x002fca00078e00ff */
[----:B------:R-:W-:-:S07]  /*c400*/  @P1 SHF.R.U32.HI R151, RZ, R15, R14 ;  /* 0x0000000fff971219 */ /* 0x000fce000001160e */
.L_x_4332:
[----:B------:R-:W-:Y:S05]  /*c410*/  BSYNC B0 ;  /* 0x0000000000007941 */ /* 0x000fea0003800000 */
.L_x_4330:
[----:B------:R-:W-:-:S05]  /*c420*/  IMAD R151, R151, R152, R157 ;  /* 0x0000009897977224 */ /* 0x000fca00078e029d */
[----:B------:R-:W-:Y:S02]  /*c430*/  VIADDMNMX R153, R151, R152, R153, PT ;  /* 0x0000009897997246 */ /* 0x000fe40003800199 */
[----:B------:R-:W-:-:S07]  /*c440*/  VIMNMX R154, R154, R151, !PT ;  /* 0x000000979a9a7248 */ /* 0x000fce0007fe0100 */
.L_x_4329:
[C---:B------:R-:W-:Y:S01]  /*c450*/  ISETP.GE.AND P1, PT, R158.reuse, 0x2, PT ;  /* 0x000000029e00780c */ /* 0x040fe20003f26270 */
[----:B------:R-:W1:Y:S01]  /*c460*/  SHFL.IDX PT, R14, R155, 0x1, 0x1c1f ;  /* 0x003c1f009b0e7f89 */ /* 0x000e6200000e0000 */
[----:B------:R-:W-:Y:S02]  /*c470*/  ISETP.GE.AND P2, PT, R158, 0x9, PT ;  /* 0x000000099e00780c */ /* 0x000fe40003f46270 */
[----:B------:R-:W-:Y:S02]  /*c480*/  ISETP.GT.AND P4, PT, R154, 0x1, !P1 ;  /* 0x000000019a00780c */ /* 0x000fe40004f84270 */
[----:B------:R-:W-:Y:S02]  /*c490*/  ISETP.GE.AND P5, PT, R158, 0xa, PT ;  /* 0x0000000a9e00780c */ /* 0x000fe40003fa6270 */
[----:B------:R-:W-:Y:S02]  /*c4a0*/  ISETP.GT.AND P3, PT, R154, 0x8, !P2 ;  /* 0x000000089a00780c */ /* 0x000fe40005764270 */
[----:B------:R-:W-:-:S02]  /*c4b0*/  ISETP.LT.OR P4, PT, R153, 0x2, P4 ;  /* 0x000000029900780c */ /* 0x000fc40002781670 */
[----:B------:R-:W-:Y:S02]  /*c4c0*/  ISETP.LT.OR P3, PT, R153, 0x9, P3 ;  /* 0x000000099900780c */ /* 0x000fe40001f61670 */
[----:B------:R-:W-:Y:S02]  /*c4d0*/  FSEL R168, R168, -INF , !P4 ;  /* 0xff800000a8a87808 */ /* 0x000fe40006000000 */
[----:B------:R-:W-:Y:S02]  /*c4e0*/  ISETP.GE.AND P4, PT, R158, 0x11, PT ;  /* 0x000000119e00780c */ /* 0x000fe40003f86270 */
[----:B------:R-:W-:Y:S02]  /*c4f0*/  LOP3.LUT R16, R16, 0xfffffffb, RZ, 0xc0, !PT ;  /* 0xfffffffb10107812 */ /* 0x000fe400078ec0ff */
[----:B------:R-:W-:Y:S02]  /*c500*/  FSEL R169, R169, -INF , !P3 ;  /* 0xff800000a9a97808 */ /* 0x000fe40005800000 */
[----:B------:R-:W-:-:S02]  /*c510*/  ISETP.GT.AND P3, PT, R154, 0x9, !P5 ;  /* 0x000000099a00780c */ /* 0x000fc40006f64270 */
[----:B------:R-:W-:Y:S02]  /*c520*/  @P5 LOP3.LUT R16, R16, 0x4, RZ, 0xfc, !PT ;  /* 0x0000000410105812 */ /* 0x000fe400078efcff */
[----:B------:R-:W-:Y:S02]  /*c530*/  ISETP.LT.OR P3, PT, R153, 0xa, P3 ;  /* 0x0000000a9900780c */ /* 0x000fe40001f61670 */
[----:B------:R-:W-:Y:S02]  /*c540*/  LOP3.LUT R16, R16, 0xfffffff7, RZ, 0xc0, !PT ;  /* 0xfffffff710107812 */ /* 0x000fe400078ec0ff */
[----:B0-----:R-:W-:Y:S02]  /*c550*/  FSEL R170, R170, -INF , !P3 ;  /* 0xff800000aaaa7808 */ /* 0x001fe40005800000 */
        /* <DEDUP_REMOVED lines=122> */
[----:B------:R-:W-:Y:S01]  /*cd00*/  IADD3 R141, R17, -UR50, R14 ;  /* 0x80000032118d7c10 */ /* 0x000fe2000fffe00e */
        /* <DEDUP_REMOVED lines=11> */
.L_x_4335:
[----:B------:R-:W-:-:S05]  /*cdc0*/  IMAD.U32 R158, RZ, RZ, UR41 ;  /* 0x00000029ff9e7e24 */ /* 0x000fca000f8e00ff */
[----:B------:R-:W-:-:S13]  /*cdd0*/  ISETP.NE.AND P6, PT, R158, 0x1, PT ;  /* 0x000000019e00780c */ /* 0x000fda0003fc5270 */
[----:B------:R-:W0:Y:S02]  /*cde0*/  @P6 LDC.64 R14, c[0x0][0x9e8] ;  /* 0x00027a00ff0e6b82 */ /* 0x000e240000000a00 */
[----:B0-----:R-:W-:-:S05]  /*cdf0*/  @P6 IMAD.HI.U32 R14, R141, R14, RZ ;  /* 0x0000000e8d0e6227 */ /* 0x001fca00078e00ff */
[----:B------:R-:W-:-:S07]  /*ce00*/  @P6 SHF.R.U32.HI R141, RZ, R15, R14 ;  /* 0x0000000fff8d6219 */ /* 0x000fce000001160e */
.L_x_4336:
[----:B------:R-:W-:Y:S05]  /*ce10*/  BSYNC B0 ;  /* 0x0000000000007941 */ /* 0x000fea0003800000 */
.L_x_4334:
[----:B------:R-:W-:-:S05]  /*ce20*/  IMAD R141, R141, R158, R157 ;  /* 0x0000009e8d8d7224 */ /* 0x000fca00078e029d */
[----:B------:R-:W-:Y:S02]  /*ce30*/  VIADDMNMX R153, R141, R158, R153, PT ;  /* 0x0000009e8d997246 */ /* 0x000fe40003800199 */
[----:B------:R-:W-:-:S07]  /*ce40*/  VIMNMX R154, R154, R141, !PT ;  /* 0x0000008d9a9a7248 */ /* 0x000fce0007fe0100 */
.L_x_4333:
        /* <DEDUP_REMOVED lines=9> */
[C---:B------:R-:W-:Y:S02]  /*cee0*/  LOP3.LUT P2, RZ, R16.reuse, 0x20000, RZ, 0xc0, !PT ;  /* 0x0002000010ff7812 */ /* 0x040fe4000784c0ff */
        /* <DEDUP_REMOVED lines=60> */
[----:B------:R-:W-:Y:S01]  /*d2b0*/  LOP3.LUT P2, RZ, R16, 0x40, RZ, 0xc0, !PT ;  /* 0x0000004010ff7812 */ /* 0x000fe2000784c0ff */
        /* <DEDUP_REMOVED lines=42> */
[----:B------:R-:W-:Y:S02]  /*d560*/  ISETP.GT.AND P1, PT, R154, RZ, !P6 ;  /* 0x000000ff9a00720c */ /* 0x000fe40007724270 */
        /* <DEDUP_REMOVED lines=36> */
[----:B------:R-:W-:Y:S01]  /*d7b0*/  FFMA.FTZ R172, R146, UR11, -R165 ;  /* 0x0000000b92ac7c23 */ /* 0x000fe200080108a5 */
[----:B------:R-:W-:Y:S01]  /*d7c0*/  MUFU.EX2 R141, R141 ;  /* 0x0000008d008d7308 */ /* 0x000fe20000000800 */
[----:B------:R-:W-:-:S04]  /*d7d0*/  FMNMX.FTZ R159, R123, R0, !PT ;  /* 0x000000007b9f7209 */ /* 0x000fc80007810000 */
[----:B------:R-:W-:-:S03]  /*d7e0*/  FMNMX.FTZ R0, R126, R159, !PT ;  /* 0x0000009f7e007209 */ /* 0x000fc60007810000 */
[----:B------:R-:W-:Y:S01]  /*d7f0*/  MUFU.EX2 R188, R188 ;  /* 0x000000bc00bc7308 */ /* 0x000fe20000000800 */
[----:B------:R-:W-:-:S04]  /*d800*/  FMNMX.FTZ R159, R125, R0, !PT ;  /* 0x000000007d9f7209 */ /* 0x000fc80007810000 */
        /* <DEDUP_REMOVED lines=10> */
[--C-:B------:R-:W-:Y:S01]  /*d8b0*/  FFMA.FTZ R176, R142, UR11, -R165.reuse ;  /* 0x0000000b8eb07c23 */ /* 0x100fe200080108a5 */
[----:B------:R-:W-:Y:S01]  /*d8c0*/  FFMA.FTZ R165, R20, UR11, -R165 ;  /* 0x0000000b14a57c23 */ /* 0x000fe200080108a5 */
        /* <DEDUP_REMOVED lines=10> */
[----:B------:R-:W-:Y:S04]  /*d970*/  MUFU.EX2 R159, R159 ;  /* 0x0000009f009f7308 */ /* 0x000fe80000000800 */
[----:B------:R-:W0:Y:S04]  /*d980*/  SHFL.BFLY PT, R153, R0, 0x2, 0x1f ;  /* 0x0c401f0000997f89 */ /* 0x000e2800000e0000 */
[----:B------:R-:W-:Y:S08]  /*d990*/  MUFU.EX2 R180, R180 ;  /* 0x000000b400b47308 */ /* 0x000ff00000000800 */
[----:B------:R-:W-:Y:S08]  /*d9a0*/  MUFU.EX2 R161, R161 ;  /* 0x000000a100a17308 */ /* 0x000ff00000000800 */
[----:B------:R-:W-:Y:S01]  /*d9b0*/  MUFU.EX2 R182, R182 ;  /* 0x000000b600b67308 */ /* 0x000fe20000000800 */
[----:B0-----:R-:W-:-:S02]  /*d9c0*/  FMNMX.FTZ R153, R0, R153, !PT ;  /* 0x0000009900997209 */ /* 0x001fc40007810000 */
[----:B------:R-:W-:-:S05]  /*d9d0*/  FSEL R0, R9, RZ, P1 ;  /* 0x000000ff09007208 */ /* 0x000fca0000800000 */
[----:B------:R-:W-:Y:S01]  /*d9e0*/  MUFU.EX2 R131, R131 ;  /* 0x0000008300837308 */ /* 0x000fe20000000800 */
[----:B------:R-:W0:Y:S01]  /*d9f0*/  SHFL.BFLY PT, R10, R153, 0x1, 0x1f ;  /* 0x0c201f00990a7f89 */ /* 0x000e2200000e0000 */
[----:B------:R-:W-:-:S04]  /*da00*/  FADD.FTZ R0, -R0, R11 ;  /* 0x0000000b00007221 */ /* 0x000fc80000010100 */
[----:B------:R-:W-:Y:S02]  /*da10*/  FMUL.FTZ R0, R0, UR11 ;  /* 0x0000000b00007c20 */ /* 0x000fe40008410000 */
[----:B------:R-:W-:Y:S08]  /*da20*/  MUFU.EX2 R176, R176 ;  /* 0x000000b000b07308 */ /* 0x000ff00000000800 */
[----:B------:R-:W1:Y:S08]  /*da30*/  MUFU.EX2 R0, R0 ;  /* 0x0000000000007308 */ /* 0x000e700000000800 */
[----:B------:R-:W-:Y:S01]  /*da40*/  MUFU.EX2 R135, R135 ;  /* 0x0000008700877308 */ /* 0x000fe20000000800 */
[----:B0-----:R-:W-:-:S04]  /*da50*/  FMNMX.FTZ R10, R153, R10, !PT ;  /* 0x0000000a990a7209 */ /* 0x001fc80007810000 */
[C---:B------:R-:W-:Y:S01]  /*da60*/  FSETP.NEU.FTZ.AND P1, PT, R10.reuse, -INF , PT ;  /* 0xff8000000a00780b */ /* 0x040fe20003f3d000 */
[----:B------:R-:W-:Y:S02]  /*da70*/  FMUL.FTZ R149, R10, UR11 ;  /* 0x0000000b0a957c20 */ /* 0x000fe40008410000 */
[----:B------:R-:W-:Y:S03]  /*da80*/  MUFU.EX2 R178, R178 ;  /* 0x000000b200b27308 */ /* 0x000fe60000000800 */
[----:B------:R-:W-:-:S05]  /*da90*/  FSEL R149, R149, RZ, P1 ;  /* 0x000000ff95957208 */ /* 0x000fca0000800000 */
[--C-:B------:R-:W-:Y:S01]  /*daa0*/  FFMA.FTZ R191, R14, UR11, -R149.reuse ;  /* 0x0000000b0ebf7c23 */ /* 0x100fe20008010895 */
[--C-:B------:R-:W-:Y:S01]  /*dab0*/  FFMA.FTZ R14, R15, UR11, -R149.reuse ;  /* 0x0000000b0f0e7c23 */ /* 0x100fe20008010895 */
[----:B------:R-:W-:Y:S01]  /*dac0*/  FSEL R15, R10, RZ, P1 ;  /* 0x000000ff0a0f7208 */ /* 0x000fe20000800000 */
[--C-:B------:R-:W-:Y:S01]  /*dad0*/  FFMA.FTZ R189, R163, UR11, -R149.reuse ;  /* 0x0000000ba3bd7c23 */ /* 0x100fe20008010895 */
[--C-:B------:R-:W-:Y:S01]  /*dae0*/  FFMA.FTZ R20, R2, UR11, -R149.reuse ;  /* 0x0000000b02147c23 */ /* 0x100fe20008010895 */
[--C-:B------:R-:W-:Y:S01]  /*daf0*/  FFMA.FTZ R185, R120, UR11, -R149.reuse ;  /* 0x0000000b78b97c23 */ /* 0x100fe20008010895 */
[----:B------:R-:W-:Y:S01]  /*db00*/  MUFU.EX2 R191, R191 ;  /* 0x000000bf00bf7308 */ /* 0x000fe20000000800 */
[----:B------:R-:W-:Y:S01]  /*db10*/  FADD.FTZ R15, -R15, R12 ;  /* 0x0000000c0f0f7221 */ /* 0x000fe20000010100 */
[----:B------:R-:W-:Y:S01]  /*db20*/  FFMA.FTZ R120, R21, UR11, -R149 ;  /* 0x0000000b15787c23 */ /* 0x000fe20008010895 */
[----:B-1----:R-:W-:Y:S01]  /*db30*/  FFMA.FTZ R21, R0, R8, R141 ;  /* 0x0000000800157223 */ /* 0x002fe2000001008d */
[--C-:B------:R-:W-:Y:S01]  /*db40*/  FFMA.FTZ R187, R122, UR11, -R149.reuse ;  /* 0x0000000b7abb7c23 */ /* 0x100fe20008010895 */
[----:B------:R-:W-:Y:S01]  /*db50*/  FMUL.FTZ R15, R15, UR11 ;  /* 0x0000000b0f0f7c20 */ /* 0x000fe20008410000 */
[----:B------:R-:W-:Y:S01]  /*db60*/  FFMA.FTZ R122, R121, UR11, -R149 ;  /* 0x0000000b797a7c23 */ /* 0x000fe20008010895 */
[----:B------:R-:W-:Y:S01]  /*db70*/  FADD.FTZ R21, R188, R21 ;  /* 0x00000015bc157221 */ /* 0x000fe20000010000 */
[----:B------:R-:W-:Y:S01]  /*db80*/  MUFU.EX2 R189, R189 ;  /* 0x000000bd00bd7308 */ /* 0x000fe20000000800 */
[--C-:B------:R-:W-:Y:S01]  /*db90*/  FFMA.FTZ R179, R130, UR11, -R149.reuse ;  /* 0x0000000b82b37c23 */ /* 0x100fe20008010895 */
[----:B------:R-:W-:Y:S01]  /*dba0*/  FFMA.FTZ R181, R124, UR11, -R149 ;  /* 0x0000000b7cb57c23 */ /* 0x000fe20008010895 */
[----:B------:R-:W-:Y:S01]  /*dbb0*/  FADD.FTZ R130, R190, R21 ;  /* 0x00000015be827221 */ /* 0x000fe20000010000 */
[--C-:B------:R-:W-:Y:S01]  /*dbc0*/  FFMA.FTZ R124, R123, UR11, -R149.reuse ;  /* 0x0000000b7b7c7c23 */ /* 0x100fe20008010895 */
[--C-:B------:R-:W-:Y:S01]  /*dbd0*/  FFMA.FTZ R183, R126, UR11, -R149.reuse ;  /* 0x0000000b7eb77c23 */ /* 0x100fe20008010895 */
[--C-:B------:R-:W-:Y:S01]  /*dbe0*/  FFMA.FTZ R12, R125, UR11, -R149.reuse ;  /* 0x0000000b7d0c7c23 */ /* 0x100fe20008010895 */
[--C-:B------:R-:W-:Y:S01]  /*dbf0*/  FFMA.FTZ R173, R134, UR11, -R149.reuse ;  /* 0x0000000b86ad7c23 */ /* 0x100fe20008010895 */
[----:B------:R0:W1:Y:S01]  /*dc00*/  MUFU.EX2 R2, R15 ;  /* 0x0000000f00027308 */ /* 0x0000620000000800 */
        /* <DEDUP_REMOVED lines=23> */
[--C-:B------:R-:W-:Y:S01]  /*dd80*/  FFMA.FTZ R134, R136, UR11, -R149.reuse ;  /* 0x0000000b88867c23 */ /* 0x100fe20008010895 */
[----:B------:R-:W-:Y:S02]  /*dd90*/  FFMA.FTZ R149, R151, UR11, -R149 ;  /* 0x0000000b97957c23 */ /* 0x000fe40008010895 */
        /* <DEDUP_REMOVED lines=63> */
.L_x_4337:
        /* <DEDUP_REMOVED lines=34> */
.L_x_4319:
        /* <DEDUP_REMOVED lines=99> */
.L_x_4339:
[----:B------:R-:W-:Y:S01]  /*e9e0*/  ULEA UR5, UR38, UR40, 0x3 ;  /* 0x0000002826057291 */ /* 0x000fe2000f8e183f */
[----:B------:R-:W-:-:S05]  /*e9f0*/  IMAD.U32 R0, RZ, RZ, UR39 ;  /* 0x00000027ff007e24 */ /* 0x000fca000f8e00ff */
[----:B------:R-:W-:-:S04]  /*ea00*/  SHF.L.U32 R0, R0, 0x1f, RZ ;  /* 0x0000001f00007819 */ /* 0x000fc800000006ff */
[----:B------:R0:W1:Y:S01]  /*ea10*/  SYNCS.PHASECHK.TRANS64.TRYWAIT P1, [UR5+0x30850], R0 ;  /* 0x03085000ff0075a7 */ /* 0x0000620008020145 */
[----:B------:R-:W-:Y:S05]  /*ea20*/  @!P0 BRA `(.L_x_4340) ;  /* 0x0000000000048947 */ /* 0x000fea0003800000 */
[----:B------:R-:W-:Y:S01]  /*ea30*/  BPT.TRAP 0x1 ;  /* 0x000000040000795c */ /* 0x000fe20000300000 */
.L_x_4340:
[----:B-1----:R-:W-:Y:S05]  /*ea40*/  @P1 BRA `(.L_x_4341) ;  /* 0x0000000000081947 */ /* 0x002fea0003800000 */
[----:B------:R-:W1:Y:S02]  /*ea50*/  SYNCS.PHASECHK.TRANS64.TRYWAIT P1, [UR5+0x30850], R0 ;  /* 0x03085000ff0075a7 */ /* 0x000e640008020145 */
[----:B-1----:R-:W-:Y:S05]  /*ea60*/  @!P1 BRA `(.L_x_4342) ;  /* 0x0000007400d89947 */ /* 0x002fea0003800000 */
.L_x_4341:
        /* <DEDUP_REMOVED lines=8> */
[----:B------:R-:W-:Y:S02]  /*eaf0*/  IMAD.MOV.U32 R20, RZ, RZ, RZ ;  /* 0x000000ffff147224 */ /* 0x000fe400078e00ff */
[----:B------:R-:W-:Y:S01]  /*eb00*/  IMAD.U32 R4, RZ, RZ, UR11 ;  /* 0x0000000bff047e24 */ /* 0x000fe2000f8e00ff */
[----:B------:R-:W-:-:S04]  /*eb10*/  ULOP3.LUT UR4, UR40, 0x3000000, URZ, 0xfc, !UPT ;  /* 0x0300000028047892 */ /* 0x000fc8000f8efc3f */
[----:B------:R-:W-:-:S07]  /*eb20*/  UIMAD UR4, UR38, 0x900, UR4 ;  /* 0x00000900260478a4 */ /* 0x000fce000f8e0204 */
[----:B------:R-:W-:Y:S02]  /*eb30*/  UMOV UR6, UR4 ;  /* 0x0000000400067c82 */ /* 0x000fe40008000000 */
[----:B------:R-:W-:Y:S01]  /*eb40*/  HGMMA.64x192x16.F32.BF16 R24, R188, gdesc[UR4].tnspB, R24, gsb0 ;  /* 0x42e00004bc187df0 */ /* 0x000fe20008001818 */
[----:B------:R-:W-:Y:S01]  /*eb50*/  UIADD3 UR6, UR4, 0x80, URZ ;  /* 0x0000008004067890 */ /* 0x000fe2000fffe03f */
[----:B-1----:R-:W-:Y:S01]  /*eb60*/  FADD.FTZ R5, R5, R8 ;  /* 0x0000000805057221 */ /* 0x002fe20000010000 */
[----:B------:R-:W-:Y:S01]  /*eb70*/  UMOV UR7, 0x40000040 ;  /* 0x4000004000077882 */ /* 0x000fe20000000000 */
[----:B------:R-:W-:Y:S02]  /*eb80*/  IMAD.U32 R8, RZ, RZ, UR11 ;  /* 0x0000000bff087e24 */ /* 0x000fe4000f8e00ff */
[----:B0-----:R-:W-:Y:S02]  /*eb90*/  FADD.FTZ R2, R0, R3 ;  /* 0x0000000300027221 */ /* 0x001fe40000010000 */
[----:B------:R-:W0:Y:S04]  /*eba0*/  SHFL.BFLY PT, R0, R5, 0x1, 0x1f ;  /* 0x0c201f0005007f89 */ /* 0x000e2800000e0000 */
[----:B------:R-:W1:Y:S01]  /*ebb0*/  SHFL.BFLY PT, R7, R2, 0x1, 0x1f ;  /* 0x0c201f0002077f89 */ /* 0x000e6200000e0000 */
[----:B0-----:R-:W-:Y:S01]  /*ebc0*/  FADD.FTZ R11, R5, R0 ;  /* 0x00000000050b7221 */ /* 0x001fe20000010000 */
[----:B------:R-:W-:-:S02]  /*ebd0*/  IMAD.MOV.U32 R0, RZ, RZ, -0x800000 ;  /* 0xff800000ff007424 */ /* 0x000fc400078e00ff */
[----:B-1----:R-:W-:Y:S02]  /*ebe0*/  FADD.FTZ R12, R2, R7 ;  /* 0x00000007020c7221 */ /* 0x002fe40000010000 */
[----:B------:R-:W-:Y:S01]  /*ebf0*/  FSETP.NE.FTZ.AND P1, PT, R11, RZ, PT ;  /* 0x000000ff0b00720b */ /* 0x000fe20003f35000 */
[----:B------:R-:W-:Y:S02]  /*ec00*/  IMAD.MOV.U32 R2, RZ, RZ, -0x800000 ;  /* 0xff800000ff027424 */ /* 0x000fe400078e00ff */
[----:B------:R-:W-:-:S10]  /*ec10*/  FSETP.NE.FTZ.AND P2, PT, R12, RZ, PT ;  /* 0x000000ff0c00720b */ /* 0x000fd40003f55000 */
[----:B------:R-:W0:Y:S01]  /*ec20*/  @P1 MUFU.LG2 R6, R11 ;  /* 0x0000000b00061308 */ /* 0x000e220000000c00 */
[----:B------:R-:W-:Y:S02]  /*ec30*/  @P1 FMUL.FTZ R4, R4, 0.69314718246459960938 ;  /* 0x3f31721804041820 */ /* 0x000fe40000410000 */
        /* <DEDUP_REMOVED lines=23> */
[----:B------:R-:W-:Y:S01]  /*edb0*/  UIADD3 UR4, UR4, 0x280, URZ ;  /* 0x0000028004047890 */ /* 0x000fe2000fffe03f */
[----:B------:R-:W-:Y:S02]  /*edc0*/  WARPGROUP.DEPBAR.LE gsb0, 0x0 ;  /* 0x00008000000079c5 */ /* 0x000fe40000010000 */
[----:B------:R-:W-:-:S14]  /*edd0*/  WARPGROUP.ARRIVE ;  /* 0x00000000000079c5 */ /* 0x000fdc0000000000 */
        /* <DEDUP_REMOVED lines=9> */
.L_x_4343:
        /* <DEDUP_REMOVED lines=108> */
.L_x_4265:
        /* <DEDUP_REMOVED lines=10> */
[----:B------:R-:W-:Y:S01]  /*f5d0*/  IMAD R21, R196, 0x40, R22 ;  /* 0x00000040c4157824 */ /* 0x000fe200078e0216 */
        /* <DEDUP_REMOVED lines=12> */
[----:B------:R-:W-:Y:S01]  /*f6a0*/  USHF.R.S32.HI UR10, URZ, 0x1f, UR11 ;  /* 0x0000001f3f0a7899 */ /* 0x000fe2000801140b */
[----:B------:R-:W-:Y:S01]  /*f6b0*/  F2FP.BF16.F32.PACK_AB R13, R145, R130 ;  /* 0x00000082910d723e */ /* 0x000fe200000010ff */
[----:B------:R-:W-:Y:S01]  /*f6c0*/  UIMAD.WIDE.U32 UR6, UR11, UR8, URZ ;  /* 0x000000080b0672a5 */ /* 0x000fe2000f8e003f */
[----:B------:R-:W-:Y:S01]  /*f6d0*/  F2FP.BF16.F32.PACK_AB R14, R53, R14 ;  /* 0x0000000e350e723e */ /* 0x000fe200000010ff */
[----:B------:R-:W-:Y:S01]  /*f6e0*/  UIMAD UR5, UR10, UR8, URZ ;  /* 0x000000080a0572a4 */ /* 0x000fe2000f8e023f */
[----:B------:R-:W-:Y:S01]  /*f6f0*/  F2FP.BF16.F32.PACK_AB R15, R144, R129 ;  /* 0x00000081900f723e */ /* 0x000fe200000010ff */
[----:B------:R-:W-:Y:S01]  /*f700*/  USHF.R.S32.HI UR12, URZ, 0x1f, UR13 ;  /* 0x0000001f3f0c7899 */ /* 0x000fe2000801140d */
[----:B------:R-:W-:Y:S01]  /*f710*/  F2FP.BF16.F32.PACK_AB R24, R57, R24 ;  /* 0x000000183918723e */ /* 0x000fe200000010ff */
[----:B------:R-:W-:Y:S01]  /*f720*/  UIMAD UR5, UR11, UR9, UR5 ;  /* 0x000000090b0572a4 */ /* 0x000fe2000f8e0205 */
[----:B------:R-:W-:-:S02]  /*f730*/  F2FP.BF16.F32.PACK_AB R88, R89, R88 ;  /* 0x000000585958723e */ /* 0x000fc400000010ff */
[----:B------:R-:W-:Y:S02]  /*f740*/  MOV R48, R17 ;  /* 0x0000001100307202 */ /* 0x000fe40000000f00 */
[----:B0-----:R-:W-:Y:S01]  /*f750*/  MOV R49, R20 ;  /* 0x0000001400317202 */ /* 0x001fe20000000f00 */
[----:B------:R-:W-:Y:S01]  /*f760*/  ULDC.64 UR8, c[0x0][0xb98] ;  /* 0x0002e60000087ab9 */ /* 0x000fe20000000a00 */
[----:B------:R-:W-:Y:S01]  /*f770*/  UIADD3 UR7, UR7, UR5, URZ ;  /* 0x0000000507077290 */ /* 0x000fe2000fffe03f */
[----:B------:R-:W-:Y:S01]  /*f780*/  F2FP.BF16.F32.PACK_AB R89, R137, R90 ;  /* 0x0000005a8959723e */ /* 0x000fe200000010ff */
[----:B------:R-:W-:Y:S01]  /*f790*/  UIMAD UR5, UR12, UR8, URZ ;  /* 0x000000080c0572a4 */ /* 0x000fe2000f8e023f */
[--C-:B------:R-:W-:Y:S01]  /*f7a0*/  IMAD.WIDE R46, R202, 0x2, R48.reuse ;  /* 0x00000002ca2e7825 */ /* 0x100fe200078e0230 */
[----:B------:R-:W-:Y:S01]  /*f7b0*/  UIMAD.WIDE.U32 UR6, UR13, UR8, UR6 ;  /* 0x000000080d0672a5 */ /* 0x000fe2000f8e0006 */
[----:B------:R-:W-:Y:S01]  /*f7c0*/  F2FP.BF16.F32.PACK_AB R96, R97, R96 ;  /* 0x000000606160723e */ /* 0x000fe200000010ff */
[----:B------:R-:W-:Y:S01]  /*f7d0*/  UIMAD UR5, UR13, UR9, UR5 ;  /* 0x000000090d0572a4 */ /* 0x000fe2000f8e0205 */
[----:B------:R-:W-:Y:S01]  /*f7e0*/  IMAD.WIDE R48, R21, 0x2, R48 ;  /* 0x0000000215307825 */ /* 0x000fe200078e0230 */
[C---:B------:R-:W-:Y:S01]  /*f7f0*/  IADD3 R27, P5, R46.reuse, 0x8060, RZ ;  /* 0x000080602e1b7810 */ /* 0x040fe20007fbe0ff */
[----:B------:R-:W-:Y:S01]  /*f800*/  ULDC.64 UR8, c[0x0][0xae8] ;  /* 0x0002ba0000087ab9 */ /* 0x000fe20000000a00 */
[----:B------:R-:W-:-:S02]  /*f810*/  LOP3.LUT R21, R46, 0x380, RZ, 0xc0, !PT ;  /* 0x000003802e157812 */ /* 0x000fc400078ec0ff */
[----:B------:R-:W-:Y:S02]  /*f820*/  LOP3.LUT R26, R27, 0x380, RZ, 0xc0, !PT ;  /* 0x000003801b1a7812 */ /* 0x000fe400078ec0ff */
[----:B------:R-:W-:Y:S02]  /*f830*/  IADD3 R43, P0, R46, 0x8020, RZ ;  /* 0x000080202e2b7810 */ /* 0x000fe40007f1e0ff */
[----:B------:R-:W-:Y:S02]  /*f840*/  SHF.R.U64 R26, R26, 0x3, RZ ;  /* 0x000000031a1a7819 */ /* 0x000fe400000012ff */
[C---:B------:R-:W-:Y:S01]  /*f850*/  IADD3 R45, P6, R46.reuse, 0x8040, RZ ;  /* 0x000080402e2d7810 */ /* 0x040fe20007fde0ff */
[--C-:B------:R-:W-:Y:S01]  /*f860*/  IMAD.X R55, RZ, RZ, R47.reuse, P0 ;  /* 0x000000ffff377224 */ /* 0x100fe200000e062f */
[----:B------:R-:W-:Y:S02]  /*f870*/  IADD3 R30, P1, R46, 0x8000, RZ ;  /* 0x000080002e1e7810 */ /* 0x000fe40007f3e0ff */
[----:B------:R-:W-:Y:S01]  /*f880*/  SHF.R.U64 R21, R21, 0x3, RZ ;  /* 0x0000000315157819 */ /* 0x000fe200000012ff */
[--C-:B------:R-:W-:Y:S01]  /*f890*/  IMAD.X R51, RZ, RZ, R47.reuse, P6 ;  /* 0x000000ffff337224 */ /* 0x100fe200030e062f */
[----:B------:R-:W-:Y:S01]  /*f8a0*/  LOP3.LUT R32, R43, 0x380, RZ, 0xc0, !PT ;  /* 0x000003802b207812 */ /* 0x000fe200078ec0ff */
        /* <DEDUP_REMOVED lines=15> */
[----:B------:R-:W-:Y:S01]  /*f9a0*/  LOP3.LUT R46, R21, R46, RZ, 0x3c, !PT ;  /* 0x0000002e152e7212 */ /* 0x000fe200078e3cff */
[--C-:B------:R-:W-:Y:S01]  /*f9b0*/  IMAD.X R83, RZ, RZ, R47.reuse, P0 ;  /* 0x000000ffff537224 */ /* 0x100fe200000e062f */
[----:B------:R-:W-:Y:S01]  /*f9c0*/  SHF.R.U64 R32, R32, 0x3, RZ ;  /* 0x0000000320207819 */ /* 0x000fe200000012ff */
[----:B------:R-:W-:Y:S01]  /*f9d0*/  IMAD.X R87, RZ, RZ, R47, P1 ;  /* 0x000000ffff577224 */ /* 0x000fe200008e062f */
[----:B------:R-:W-:-:S02]  /*f9e0*/  LOP3.LUT R21, R30, 0x380, RZ, 0xc0, !PT ;  /* 0x000003801e157812 */ /* 0x000fc400078ec0ff */
[----:B------:R-:W-:Y:S02]  /*f9f0*/  LOP3.LUT R54, R32, R43, RZ, 0x3c, !PT ;  /* 0x0000002b20367212 */ /* 0x000fe400078e3cff */
[----:B------:R-:W-:Y:S02]  /*fa00*/  LOP3.LUT R20, R41, 0x380, RZ, 0xc0, !PT ;  /* 0x0000038029147812 */ /* 0x000fe400078ec0ff */
[----:B------:R-:W-:Y:S02]  /*fa10*/  SHF.R.U64 R21, R21, 0x3, RZ ;  /* 0x0000000315157819 */ /* 0x000fe400000012ff */
[----:B------:R-:W-:Y:S02]  /*fa20*/  LOP3.LUT R32, R39, 0x380, RZ, 0xc0, !PT ;  /* 0x0000038027207812 */ /* 0x000fe400078ec0ff */
[----:B------:R-:W-:Y:S02]  /*fa30*/  SHF.R.U64 R20, R20, 0x3, RZ ;  /* 0x0000000314147819 */ /* 0x000fe400000012ff */
[----:B------:R-:W-:-:S02]  /*fa40*/  LOP3.LUT R58, R21, R30, RZ, 0x3c, !PT ;  /* 0x0000001e153a7212 */ /* 0x000fc400078e3cff */
[----:B------:R-:W-:Y:S02]  /*fa50*/  SHF.R.U64 R32, R32, 0x3, RZ ;  /* 0x0000000320207819 */ /* 0x000fe400000012ff */
[----:B------:R-:W-:Y:S02]  /*fa60*/  LOP3.LUT R21, R28, 0x380, RZ, 0xc0, !PT ;  /* 0x000003801c157812 */ /* 0x000fe400078ec0ff */
[----:B------:R-:W-:Y:S02]  /*fa70*/  LOP3.LUT R62, R20, R41, RZ, 0x3c, !PT ;  /* 0x00000029143e7212 */ /* 0x000fe400078e3cff */
[----:B------:R-:W-:Y:S02]  /*fa80*/  LOP3.LUT R70, R32, R39, RZ, 0x3c, !PT ;  /* 0x0000002720467212 */ /* 0x000fe400078e3cff */
[----:B------:R-:W-:Y:S02]  /*fa90*/  LOP3.LUT R20, R29, 0x380, RZ, 0xc0, !PT ;  /* 0x000003801d147812 */ /* 0x000fe400078ec0ff */
[----:B------:R-:W-:-:S02]  /*faa0*/  SHF.R.U64 R21, R21, 0x3, RZ ;  /* 0x0000000315157819 */ /* 0x000fc400000012ff */
[----:B------:R-:W-:Y:S02]  /*fab0*/  LOP3.LUT R32, R35, 0x380, RZ, 0xc0, !PT ;  /* 0x0000038023207812 */ /* 0x000fe400078ec0ff */
[----:B------:R-:W-:Y:S02]  /*fac0*/  LOP3.LUT R34, R45, 0x380, RZ, 0xc0, !PT ;  /* 0x000003802d227812 */ /* 0x000fe400078ec0ff */
[----:B------:R-:W-:Y:S02]  /*fad0*/  SHF.R.U64 R20, R20, 0x3, RZ ;  /* 0x0000000314147819 */ /* 0x000fe400000012ff */
[----:B------:R-:W-:Y:S02]  /*fae0*/  LOP3.LUT R78, R21, R28, RZ, 0x3c, !PT ;  /* 0x0000001c154e7212 */ /* 0x000fe400078e3cff */
[----:B------:R-:W-:Y:S02]  /*faf0*/  SHF.R.U64 R32, R32, 0x3, RZ ;  /* 0x0000000320207819 */ /* 0x000fe400000012ff */
[----:B------:R-:W-:-:S02]  /*fb00*/  IADD3 R21, P4, R48, 0x1000, RZ ;  /* 0x0000100030157810 */ /* 0x000fc40007f9e0ff */
[----:B------:R-:W-:Y:S02]  /*fb10*/  SHF.R.U64 R34, R34, 0x3, RZ ;  /* 0x0000000322227819 */ /* 0x000fe400000012ff */
[----:B------:R-:W-:Y:S02]  /*fb20*/  LOP3.LUT R66, R20, R29, RZ, 0x3c, !PT ;  /* 0x0000001d14427212 */ /* 0x000fe400078e3cff */
[----:B------:R-:W-:Y:S02]  /*fb30*/  LOP3.LUT R82, R32, R35, RZ, 0x3c, !PT ;  /* 0x0000002320527212 */ /* 0x000fe400078e3cff */
[----:B------:R-:W-:Y:S02]  /*fb40*/  LOP3.LUT R20, R21, 0x380, RZ, 0xc0, !PT ;  /* 0x0000038015147812 */ /* 0x000fe400078ec0ff */
[----:B------:R-:W-:Y:S02]  /*fb50*/  IADD3 R35, P0, R48, 0x5000, RZ ;  /* 0x0000500030237810 */ /* 0x000fe40007f1e0ff */
[----:B------:R-:W-:-:S02]  /*fb60*/  LOP3.LUT R50, R34, R45, RZ, 0x3c, !PT ;  /* 0x0000002d22327212 */ /* 0x000fc400078e3cff */
[----:B------:R-:W-:Y:S02]  /*fb70*/  SHF.R.U64 R20, R20, 0x3, RZ ;  /* 0x0000000314147819 */ /* 0x000fe400000012ff */
[----:B------:R-:W-:Y:S02]  /*fb80*/  LOP3.LUT R34, R35, 0x380, RZ, 0xc0, !PT ;  /* 0x0000038023227812 */ /* 0x000fe400078ec0ff */
[----:B------:R-:W-:Y:S02]  /*fb90*/  LOP3.LUT R20, R20, R21, RZ, 0x3c, !PT ;  /* 0x0000001514147212 */ /* 0x000fe400078e3cff */
[----:B------:R-:W-:Y:S02]  /*fba0*/  SHF.R.U64 R34, R34, 0x3, RZ ;  /* 0x0000000322227819 */ /* 0x000fe400000012ff */
[----:B------:R-:W-:Y:S02]  /*fbb0*/  IADD3 R21, P1, R48, 0x4000, RZ ;  /* 0x0000400030157810 */ /* 0x000fe40007f3e0ff */
[----:B------:R-:W-:Y:S01]  /*fbc0*/  LOP3.LUT R34, R34, R35, RZ, 0x3c, !PT ;  /* 0x0000002322227212 */ /* 0x000fe200078e3cff */
[--C-:B------:R-:W-:Y:S01]  /*fbd0*/  IMAD.X R35, RZ, RZ, R49.reuse, P0 ;  /* 0x000000ffff237224 */ /* 0x100fe200000e0631 */
[----:B------:R-:W-:Y:S01]  /*fbe0*/  MOV R151, R46 ;  /* 0x0000002e00977202 */ /* 0x000fe20000000f00 */
[----:B------:R-:W-:Y:S01]  /*fbf0*/  IMAD.X R33, RZ, RZ, R49, P1 ;  /* 0x000000ffff217224 */ /* 0x000fe200008e0631 */
[----:B------:R-:W-:Y:S01]  /*fc00*/  IADD3 R46, P0, R48, 0xb000, RZ ;  /* 0x0000b000302e7810 */ /* 0x000fe20007f1e0ff */
[----:B------:R-:W-:Y:S01]  /*fc10*/  BAR.SYNC.DEFER_BLOCKING 0x1, 0x100 ;  /* 0x0044000000007b1d */ /* 0x000fe20000010000 */
[----:B-1----:R-:W-:-:S02]  /*fc20*/  ISETP.NE.AND P1, PT, R52, 0x1, PT ;  /* 0x000000013400780c */ /* 0x002fc40003f25270 */
[----:B------:R-:W-:Y:S01]  /*fc30*/  LOP3.LUT R25, R46, 0x380, RZ, 0xc0, !PT ;  /* 0x000003802e197812 */ /* 0x000fe200078ec0ff */
[----:B------:R-:W-:Y:S01]  /*fc40*/  IMAD.X R47, RZ, RZ, R49, P0 ;  /* 0x000000ffff2f7224 */ /* 0x000fe200000e0631 */
[----:B------:R-:W-:Y:S01]  /*fc50*/  MOV R103, R26 ;  /* 0x0000001a00677202 */ /* 0x000fe20000000f00 */
[----:B------:R-:W-:Y:S01]  /*fc60*/  VIADD R26, R19, UR42 ;  /* 0x0000002a131a7c36 */ /* 0x000fe20008000000 */
[----:B------:R-:W-:Y:S02]  /*fc70*/  SHF.R.U64 R25, R25, 0x3, RZ ;  /* 0x0000000319197819 */ /* 0x000fe400000012ff */
[----:B------:R-:W-:Y:S02]  /*fc80*/  LOP3.LUT R30, R37, 0x380, RZ, 0xc0, !PT ;  /* 0x00000380251e7812 */ /* 0x000fe400078ec0ff */
[----:B------:R-:W-:Y:S02]  /*fc90*/  LOP3.LUT R46, R25, R46, RZ, 0x3c, !PT ;  /* 0x0000002e192e7212 */ /* 0x000fe400078e3cff */
[----:B------:R-:W-:Y:S01]  /*fca0*/  SHF.R.U64 R30, R30, 0x3, RZ ;  /* 0x000000031e1e7819 */ /* 0x000fe200000012ff */
[----:B------:R-:W0:Y:S01]  /*fcb0*/  @P1 LDC R25, c[0x0][0xbec] ;  /* 0x0002fb00ff191b82 */ /* 0x000e220000000800 */
[----:B------:R-:W-:Y:S01]  /*fcc0*/  MOV R150, R50 ;  /* 0x0000003200967202 */ /* 0x000fe20000000f00 */
[----:B------:R-:W-:Y:S01]  /*fcd0*/  IMAD.MOV.U32 R50, RZ, RZ, R26 ;  /* 0x000000ffff327224 */ /* 0x000fe200078e001a */
[----:B------:R-:W-:-:S02]  /*fce0*/  LOP3.LUT R74, R30, R37, RZ, 0x3c, !PT ;  /* 0x000000251e4a7212 */ /* 0x000fc400078e3cff */
[----:B------:R-:W-:Y:S02]  /*fcf0*/  LOP3.LUT R30, R31, 0x380, RZ, 0xc0, !PT ;  /* 0x000003801f1e7812 */ /* 0x000fe400078ec0ff */
[----:B------:R-:W-:Y:S01]  /*fd00*/  MOV R66, R66 ;  /* 0x0000004200427202 */ /* 0x000fe20000000f00 */
[----:B------:R-:W1:Y:S01]  /*fd10*/  @P1 LDC R27, c[0x0][0xbf0] ;  /* 0x0002fc00ff1b1b82 */ /* 0x000e620000000800 */
[----:B------:R-:W-:Y:S01]  /*fd20*/  SHF.R.U64 R30, R30, 0x3, RZ ;  /* 0x000000031e1e7819 */ /* 0x000fe200000012ff */
[----:B------:R0:W-:Y:S01]  /*fd30*/  STSM.16.M88.4 [R151], R4 ;  /* 0x0000000497007844 */ /* 0x0001e20000000200 */
[----:B------:R-:W-:Y:S02]  /*fd40*/  MOV R82, R82 ;  /* 0x0000005200527202 */ /* 0x000fe40000000f00 */
[----:B------:R-:W-:Y:S02]  /*fd50*/  LOP3.LUT R86, R30, R31, RZ, 0x3c, !PT ;  /* 0x0000001f1e567212 */ /* 0x000fe400078e3cff */
[----:B------:R-:W-:Y:S01]  /*fd60*/  IADD3 R39, P3, R48, 0x7000, RZ ;  /* 0x0000700030277810 */ /* 0x000fe20007f7e0ff */
[----:B------:R-:W2:Y:S01]  /*fd70*/  @P1 LDC R53, c[0x0][0xbf0] ;  /* 0x0002fc00ff351b82 */ /* 0x000ea20000000800 */
[----:B------:R-:W-:-:S02]  /*fd80*/  MOV R86, R86 ;  /* 0x0000005600567202 */ /* 0x000fc40000000f00 */
[----:B------:R-:W-:Y:S02]  /*fd90*/  IADD3 R37, P2, R48, 0x6000, RZ ;  /* 0x0000600030257810 */ /* 0x000fe40007f5e0ff */
[----:B------:R-:W-:Y:S02]  /*fda0*/  LOP3.LUT R38, R39, 0x380, RZ, 0xc0, !PT ;  /* 0x0000038027267812 */ /* 0x000fe400078ec0ff */
[----:B------:R-:W-:Y:S02]  /*fdb0*/  MOV R78, R78 ;  /* 0x0000004e004e7202 */ /* 0x000fe40000000f00 */
[----:B------:R-:W-:Y:S01]  /*fdc0*/  LOP3.LUT R36, R37, 0x380, RZ, 0xc0, !PT ;  /* 0x0000038025247812 */ /* 0x000fe200078ec0ff */
[----:B0-----:R-:W-:Y:S01]  /*fdd0*/  @P1 IMAD.HI.U32 R4, R26, R25, RZ ;  /* 0x000000191a041227 */ /* 0x001fe200078e00ff */
[----:B------:R-:W-:Y:S02]  /*fde0*/  F2FP.BF16.F32.PACK_AB R5, R149, R134 ;  /* 0x000000869505723e */ /* 0x000fe400000010ff */
[----:B------:R-:W-:-:S02]  /*fdf0*/  F2FP.BF16.F32.PACK_AB R6, R120, R3 ;  /* 0x000000037806723e */ /* 0x000fc400000010ff */
[----:B------:R-:W-:Y:S02]  /*fe00*/  F2FP.BF16.F32.PACK_AB R7, R148, R133 ;  /* 0x000000859407723e */ /* 0x000fe400000010ff */
[----:B-1----:R-:W-:Y:S02]  /*fe10*/  @P1 SHF.R.U32.HI R50, RZ, R27, R4 ;  /* 0x0000001bff321219 */ /* 0x002fe40000011604 */
[----:B------:R-:W-:Y:S02]  /*fe20*/  F2FP.BF16.F32.PACK_AB R4, R122, R9 ;  /* 0x000000097a04723e */ /* 0x000fe400000010ff */
[----:B------:R-:W-:Y:S01]  /*fe30*/  F2FP.BF16.F32.PACK_AB R9, R147, R132 ;  /* 0x000000849309723e */ /* 0x000fe200000010ff */
[----:B------:R-:W-:Y:S01]  /*fe40*/  IMAD.MOV R3, RZ, RZ, -R50 ;  /* 0x000000ffff037224 */ /* 0x000fe200078e0a32 */
[----:B------:R-:W-:Y:S01]  /*fe50*/  F2FP.BF16.F32.PACK_AB R25, R143, R128 ;  /* 0x000000808f19723e */ /* 0x000fe200000010ff */
[----:B------:R0:W-:Y:S01]  /*fe60*/  STSM.16.M88.4 [R66], R4 ;  /* 0x0000000442007844 */ /* 0x0001e20000000200 */
[----:B------:R-:W-:Y:S01]  /*fe70*/  F2FP.BF16.F32.PACK_AB R27, R142, R127 ;  /* 0x0000007f8e1b723e */ /* 0x000fe200000010ff */
[----:B------:R-:W-:Y:S01]  /*fe80*/  IMAD R3, R52, R3, R26 ;  /* 0x0000000334037224 */ /* 0x000fe200078e021a */
[----:B------:R-:W-:Y:S01]  /*fe90*/  F2FP.BF16.F32.PACK_AB R26, R61, R60 ;  /* 0x0000003c3d1a723e */ /* 0x000fe200000010ff */
[----:B------:R1:W-:Y:S01]  /*fea0*/  STSM.16.M88.4 [R86], R8 ;  /* 0x0000000856007844 */ /* 0x0003e20000000200 */
[----:B------:R-:W-:-:S02]  /*feb0*/  MOV R74, R74 ;  /* 0x0000004a004a7202 */ /* 0x000fc40000000f00 */
[----:B------:R-:W-:Y:S01]  /*fec0*/  SHF.R.U64 R38, R38, 0x3, RZ ;  /* 0x0000000326267819 */ /* 0x000fe200000012ff */
[----:B------:R3:W-:Y:S01]  /*fed0*/  STSM.16.M88.4 [R82], R12 ;  /* 0x0000000c52007844 */ /* 0x0007e20000000200 */
[----:B------:R-:W-:Y:S02]  /*fee0*/  SHF.R.U64 R36, R36, 0x3, RZ ;  /* 0x0000000324247819 */ /* 0x000fe400000012ff */
[----:B------:R-:W-:Y:S01]  /*fef0*/  LOP3.LUT R38, R38, R39, RZ, 0x3c, !PT ;  /* 0x0000002726267212 */ /* 0x000fe200078e3cff */
[----:B------:R-:W-:Y:S01]  /*ff00*/  STSM.16.M88.4 [R78], R24 ;  /* 0x000000184e007844 */ /* 0x000fe20000000200 */
[--C-:B------:R-:W-:Y:S01]  /*ff10*/  IMAD.X R39, RZ, RZ, R49.reuse, P3 ;  /* 0x000000ffff277224 */ /* 0x100fe200018e0631 */
[----:B------:R-:W-:Y:S01]  /*ff20*/  LOP3.LUT R36, R36, R37, RZ, 0x3c, !PT ;  /* 0x0000002524247212 */ /* 0x000fe200078e3cff */
[----:B------:R-:W-:Y:S01]  /*ff30*/  IMAD.X R37, RZ, RZ, R49, P2 ;  /* 0x000000ffff257224 */ /* 0x000fe200010e0631 */
[----:B0-----:R-:W-:Y:S02]  /*ff40*/  F2FP.BF16.F32.PACK_AB R4, R65, R64 ;  /* 0x000000404104723e */ /* 0x001fe400000010ff */
[----:B------:R-:W-:Y:S01]  /*ff50*/  F2FP.BF16.F32.PACK_AB R5, R141, R126 ;  /* 0x0000007e8d05723e */ /* 0x000fe200000010ff */
[----:B-1----:R-:W-:Y:S01]  /*ff60*/  IMAD.U32 R10, RZ, RZ, UR5 ;  /* 0x00000005ff0a7e24 */ /* 0x002fe2000f8e00ff */
[----:B------:R-:W-:Y:S01]  /*ff70*/  SHF.R.S32.HI R9, RZ, 0x1f, R50 ;  /* 0x0000001fff097819 */ /* 0x000fe20000011432 */
[----:B------:R-:W-:Y:S01]  /*ff80*/  ULDC UR5, c[0x0][0xa88] ;  /* 0x0002a20000057ab9 */ /* 0x000fe20000000800 */
[----:B------:R-:W-:Y:S01]  /*ff90*/  SHF.R.S32.HI R8, RZ, 0x1f, R3 ;  /* 0x0000001fff087819 */ /* 0x000fe20000011403 */
[----:B---3--:R-:W-:Y:S01]  /*ffa0*/  VIADD R14, R201, UR42 ;  /* 0x0000002ac90e7c36 */ /* 0x008fe20008000000 */
[----:B------:R-:W-:-:S02]  /*ffb0*/  IADD3 R12, P0, R50, UR6, RZ ;  /* 0x00000006320c7c10 */ /* 0x000fc4000ff1e0ff */
[----:B------:R-:W-:Y:S02]  /*ffc0*/  F2FP.BF16.F32.PACK_AB R6, R69, R68 ;  /* 0x000000444506723e */ /* 0x000fe400000010ff */
[----:B------:R-:W-:Y:S01]  /*ffd0*/  IADD3.X R13, R9, UR7, R10, P0, !PT ;  /* 0x00000007090d7c10 */ /* 0x000fe200087fe40a */
[----:B------:R-:W-:Y:S01]  /*ffe0*/  ULDC.64 UR6, c[0x0][0xb88] ;  /* 0x0002e20000067ab9 */ /* 0x000fe20000000a00 */
[----:B------:R-:W-:Y:S01]  /*fff0*/  F2FP.BF16.F32.PACK_AB R7, R140, R125 ;  /* 0x0000007d8c07723e */ /* 0x000fe200000010ff */
[----:B------:R-:W-:Y:S01]  /*10000*/  IMAD R8, R8, UR6, RZ ;  /* 0x0000000608087c24 */ /* 0x000fe2000f8e02ff */
[----:B------:R-:W-:Y:S01]  /*10010*/  LOP3.LUT P0, RZ, R198, 0x3, RZ, 0xc0, !PT ;  /* 0x00000003c6ff7812 */ /* 0x000fe2000780c0ff */
[----:B------:R-:W-:Y:S01]  /*10020*/  IMAD.WIDE.U32 R12, R3, UR6, R12 ;  /* 0x00000006030c7c25 */ /* 0x000fe2000f8e000c */
        /* <DEDUP_REMOVED lines=8> */
[----:B------:R-:W-:Y:S02]  /*100b0*/  ISETP.GE.OR P2, PT, R14, R3, P0 ;  /* 0x000000030e00720c */ /* 0x000fe40000746670 */
[----:B------:R-:W-:Y:S02]  /*100c0*/  F2FP.BF16.F32.PACK_AB R11, R138, R123 ;  /* 0x0000007b8a0b723e */ /* 0x000fe400000010ff */
[----:B------:R-:W-:Y:S02]  /*100d0*/  MOV R62, R62 ;  /* 0x0000003e003e7202 */ /* 0x000fe40000000f00 */
[----:B------:R-:W-:Y:S01]  /*100e0*/  MOV R58, R58 ;  /* 0x0000003a003a7202 */ /* 0x000fe20000000f00 */
[----:B0-----:R-:W-:Y:S01]  /*100f0*/  VIADD R4, R14, 0x8 ;  /* 0x000000080e047836 */ /* 0x001fe20000000000 */
[----:B------:R-:W-:Y:S01]  /*10100*/  F2FP.BF16.F32.PACK_AB R6, R85, R84 ;  /* 0x000000545506723e */ /* 0x000fe200000010ff */
[----:B------:R-:W-:Y:S01]  /*10110*/  IMAD.IADD R5, R13, 0x1, R15 ;  /* 0x000000010d057824 */ /* 0x000fe200078e020f */
[----:B------:R-:W-:Y:S01]  /*10120*/  LEA R13, P3, R12, UR6, 0x2 ;  /* 0x000000060c0d7c11 */ /* 0x000fe2000f8610ff */
[----:B------:R-:W-:Y:S01]  /*10130*/  STSM.16.M88.4 [R70], R8 ;  /* 0x0000000846007844 */ /* 0x000fe20000000200 */
[----:B------:R-:W-:-:S02]  /*10140*/  ISETP.GE.OR P0, PT, R4, R3, P0 ;  /* 0x000000030400720c */ /* 0x000fc40000706670 */
[----:B------:R-:W-:Y:S01]  /*10150*/  LEA.HI.X R12, R12, UR7, R5, 0x2, P3 ;  /* 0x000000070c0c7c11 */ /* 0x000fe200098f1405 */
[----:B------:R-:W-:Y:S01]  /*10160*/  SHFL.IDX PT, R64, R13, RZ, 0x1c1f ;  /* 0x001c1fff0d407589 */ /* 0x000fe200000e0000 */
[----:B------:R-:W-:Y:S02]  /*10170*/  F2FP.BF16.F32.PACK_AB R4, R81, R80 ;  /* 0x000000505104723e */ /* 0x000fe400000010ff */
[----:B------:R-:W-:Y:S01]  /*10180*/  F2FP.BF16.F32.PACK_AB R5, R136, R121 ;  /* 0x000000798805723e */ /* 0x000fe200000010ff */
[----:B------:R-:W0:Y:S01]  /*10190*/  SHFL.IDX PT, R65, R12, RZ, 0x1c1f ;  /* 0x001c1fff0c417589 */ /* 0x000e2200000e0000 */
[----:B------:R-:W-:Y:S02]  /*101a0*/  F2FP.BF16.F32.PACK_AB R7, R135, R56 ;  /* 0x000000388707723e */ /* 0x000fe400000010ff */
[----:B------:R-:W-:Y:S01]  /*101b0*/  F2FP.BF16.F32.PACK_AB R90, R93, R92 ;  /* 0x0000005c5d5a723e */ /* 0x000fe200000010ff */
[----:B------:R-:W-:Y:S01]  /*101c0*/  SHFL.IDX PT, R66, R13, 0x1, 0x1c1f ;  /* 0x003c1f000d427f89 */ /* 0x000fe200000e0000 */
[----:B------:R-:W-:-:S02]  /*101d0*/  F2FP.BF16.F32.PACK_AB R91, R94, R91 ;  /* 0x0000005b5e5b723e */ /* 0x000fc400000010ff */
[----:B------:R-:W-:Y:S01]  /*101e0*/  F2FP.BF16.F32.PACK_AB R97, R95, R98 ;  /* 0x000000625f61723e */ /* 0x000fe200000010ff */
[----:B------:R-:W-:Y:S01]  /*101f0*/  STSM.16.M88.4 [R62], R4 ;  /* 0x000000043e007844 */ /* 0x000fe20000000200 */
[----:B------:R-:W-:Y:S02]  /*10200*/  F2FP.BF16.F32.PACK_AB R104, R105, R104 ;  /* 0x000000686968723e */ /* 0x000fe400000010ff */
[----:B------:R-:W-:Y:S01]  /*10210*/  MOV R54, R54 ;  /* 0x0000003600367202 */ /* 0x000fe20000000f00 */
[----:B------:R-:W-:Y:S01]  /*10220*/  STSM.16.M88.4 [R58], R88 ;  /* 0x000000583a007844 */ /* 0x000fe20000000200 */
[----:B------:R-:W-:Y:S02]  /*10230*/  F2FP.BF16.F32.PACK_AB R98, R101, R100 ;  /* 0x000000646562723e */ /* 0x000fe400000010ff */
[----:B------:R-:W-:Y:S01]  /*10240*/  F2FP.BF16.F32.PACK_AB R99, R102, R99 ;  /* 0x000000636663723e */ /* 0x000fe200000010ff */
[----:B------:R-:W1:Y:S01]  /*10250*/  SHFL.IDX PT, R67, R12, 0x1, 0x1c1f ;  /* 0x003c1f000c437f89 */ /* 0x000e6200000e0000 */
[----:B------:R-:W-:-:S02]  /*10260*/  F2FP.BF16.F32.PACK_AB R105, R107, R106 ;  /* 0x0000006a6b69723e */ /* 0x000fc400000010ff */
[----:B------:R-:W-:Y:S01]  /*10270*/  F2FP.BF16.F32.PACK_AB R112, R113, R112 ;  /* 0x000000707170723e */ /* 0x000fe200000010ff */
[----:B------:R-:W-:Y:S01]  /*10280*/  STSM.16.M88.4 [R54], R96 ;  /* 0x0000006036007844 */ /* 0x000fe20000000200 */
[----:B------:R-:W-:Y:S02]  /*10290*/  F2FP.BF16.F32.PACK_AB R106, R109, R108 ;  /* 0x0000006c6d6a723e */ /* 0x000fe400000010ff */
[----:B------:R-:W-:Y:S02]  /*102a0*/  F2FP.BF16.F32.PACK_AB R107, R111, R110 ;  /* 0x0000006e6f6b723e */ /* 0x000fe400000010ff */
[----:B------:R-:W-:Y:S02]  /*102b0*/  F2FP.BF16.F32.PACK_AB R113, R115, R114 ;  /* 0x000000727371723e */ /* 0x000fe400000010ff */
[----:B------:R-:W-:Y:S01]  /*102c0*/  F2FP.BF16.F32.PACK_AB R114, R117, R116 ;  /* 0x000000747572723e */ /* 0x000fe200000010ff */
[----:B------:R-:W-:Y:S01]  /*102d0*/  STSM.16.M88.4 [R150], R104 ;  /* 0x0000006896007844 */ /* 0x000fe20000000200 */
[----:B------:R-:W-:-:S02]  /*102e0*/  F2FP.BF16.F32.PACK_AB R115, R119, R118 ;  /* 0x000000767773723e */ /* 0x000fc400000010ff */
[----:B------:R-:W-:Y:S02]  /*102f0*/  LOP3.LUT R32, R21, 0x380, RZ, 0xc0, !PT ;  /* 0x0000038015207812 */ /* 0x000fe400078ec0ff */
[----:B------:R-:W-:Y:S01]  /*10300*/  IADD3 R29, P5, R48, 0x2000, RZ ;  /* 0x00002000301d7810 */ /* 0x000fe20007fbe0ff */
[----:B------:R-:W-:Y:S01]  /*10310*/  STSM.16.M88.4 [R103], R112 ;  /* 0x0000007067007844 */ /* 0x000fe20000000200 */
[----:B------:R-:W-:Y:S02]  /*10320*/  SHF.R.U64 R32, R32, 0x3, RZ ;  /* 0x0000000320207819 */ /* 0x000fe400000012ff */
[----:B------:R-:W-:Y:S01]  /*10330*/  LOP3.LUT R28, R29, 0x380, RZ, 0xc0, !PT ;  /* 0x000003801d1c7812 */ /* 0x000fe200078ec0ff */
[----:B------:R-:W-:Y:S01]  /*10340*/  BAR.SYNC.DEFER_BLOCKING 0x1, 0x100 ;  /* 0x0044000000007b1d */ /* 0x000fe20000010000 */
[----:B------:R-:W-:Y:S01]  /*10350*/  LOP3.LUT R32, R32, R21, RZ, 0x3c, !PT ;  /* 0x0000001520207212 */ /* 0x000fe200078e3cff */
[----:B------:R-:W-:Y:S01]  /*10360*/  IMAD.X R21, RZ, RZ, R49, P4 ;  /* 0x000000ffff157224 */ /* 0x000fe200020e0631 */
[----:B------:R-:W-:-:S02]  /*10370*/  SHF.R.U64 R28, R28, 0x3, RZ ;  /* 0x000000031c1c7819 */ /* 0x000fc400000012ff */
[----:B------:R-:W-:Y:S02]  /*10380*/  IADD3 R31, P6, R48, 0x3000, RZ ;  /* 0x00003000301f7810 */ /* 0x000fe40007fde0ff */
[----:B------:R-:W-:Y:S01]  /*10390*/  LOP3.LUT R28, R28, R29, RZ, 0x3c, !PT ;  /* 0x0000001d1c1c7212 */ /* 0x000fe200078e3cff */
[----:B------:R-:W-:Y:S01]  /*103a0*/  IMAD.X R29, RZ, RZ, R49, P5 ;  /* 0x000000ffff1d7224 */ /* 0x000fe200028e0631 */
[----:B------:R-:W-:Y:S02]  /*103b0*/  LOP3.LUT R30, R31, 0x380, RZ, 0xc0, !PT ;  /* 0x000003801f1e7812 */ /* 0x000fe400078ec0ff */
[----:B------:R-:W-:Y:S02]  /*103c0*/  IADD3 R43, P5, R48, 0x9000, RZ ;  /* 0x00009000302b7810 */ /* 0x000fe40007fbe0ff */
[----:B------:R-:W-:Y:S01]  /*103d0*/  SHF.R.U64 R30, R30, 0x3, RZ ;  /* 0x000000031e1e7819 */ /* 0x000fe200000012ff */
[----:B------:R-:W-:Y:S01]  /*103e0*/  UIMAD UR5, UR10, UR8, URZ ;  /* 0x000000080a0572a4 */ /* 0x000fe2000f8e023f */
[----:B------:R-:W-:-:S02]  /*103f0*/  LOP3.LUT R42, R43, 0x380, RZ, 0xc0, !PT ;  /* 0x000003802b2a7812 */ /* 0x000fc400078ec0ff */
[----:B------:R-:W-:Y:S01]  /*10400*/  LOP3.LUT R30, R30, R31, RZ, 0x3c, !PT ;  /* 0x0000001f1e1e7212 */ /* 0x000fe200078e3cff */
[--C-:B------:R-:W-:Y:S01]  /*10410*/  IMAD.X R31, RZ, RZ, R49.reuse, P6 ;  /* 0x000000ffff1f7224 */ /* 0x100fe200030e0631 */
[----:B------:R-:W-:Y:S01]  /*10420*/  SHF.R.U64 R42, R42, 0x3, RZ ;  /* 0x000000032a2a7819 */ /* 0x000fe200000012ff */
[----:B0-----:R0:W-:Y:S01]  /*10430*/  @!P2 ST.E desc[UR36][R64.64], R0 ;  /* 0x000000004000a985 */ /* 0x0011e2000c101924 */
[C---:B------:R-:W-:Y:S01]  /*10440*/  IADD3 R41, P4, R48.reuse, 0x8000, RZ ;  /* 0x0000800030297810 */ /* 0x040fe20007f9e0ff */
[----:B------:R-:W-:Y:S01]  /*10450*/  UIMAD.WIDE.U32 UR6, UR11, UR8, URZ ;  /* 0x000000080b0672a5 */ /* 0x000fe2000f8e003f */
[----:B------:R-:W-:Y:S01]  /*10460*/  IADD3 R45, P6, R48, 0xa000, RZ ;  /* 0x0000a000302d7810 */ /* 0x000fe20007fde0ff */
[----:B-1----:R1:W-:Y:S01]  /*10470*/  @!P0 ST.E desc[UR36][R66.64], R2 ;  /* 0x0000000242008985 */ /* 0x0023e2000c101924 */
[----:B------:R-:W-:Y:S01]  /*10480*/  UIMAD UR5, UR11, UR9, UR5 ;  /* 0x000000090b0572a4 */ /* 0x000fe2000f8e0205 */
[----:B------:R-:W-:Y:S02]  /*10490*/  LOP3.LUT R42, R42, R43, RZ, 0x3c, !PT ;  /* 0x0000002b2a2a7212 */ /* 0x000fe400078e3cff */
[----:B------:R3:W5:Y:S01]  /*104a0*/  LD.E.128 R12, desc[UR36][R20.64] ;  /* 0x00000024140c7980 */ /* 0x000762000c101d00 */
[----:B------:R-:W-:Y:S01]  /*104b0*/  ULDC.64 UR10, c[0x0][0xaf0] ;  /* 0x0002bc00000a7ab9 */ /* 0x000fe20000000a00 */
[----:B------:R-:W-:Y:S01]  /*104c0*/  LOP3.LUT R40, R41, 0x380, RZ, 0xc0, !PT ;  /* 0x0000038029287812 */ /* 0x000fe200078ec0ff */
[----:B0-----:R-:W-:Y:S01]  /*104d0*/  IMAD R0, R193, 0x20, R196 ;  /* 0x00000020c1007824 */ /* 0x001fe200078e02c4 */
[----:B------:R-:W-:Y:S01]  /*104e0*/  LOP3.LUT R44, R45, 0x380, RZ, 0xc0, !PT ;  /* 0x000003802d2c7812 */ /* 0x000fe200078ec0ff */
[----:B------:R-:W-:Y:S01]  /*104f0*/  UIADD3 UR7, UR7, UR5, URZ ;  /* 0x0000000507077290 */ /* 0x000fe2000fffe03f */
[----:B------:R-:W-:Y:S01]  /*10500*/  LOP3.LUT R43, R48, 0x380, RZ, 0xc0, !PT ;  /* 0x00000380302b7812 */ /* 0x000fe200078ec0ff */
[----:B------:R0:W5:Y:S01]  /*10510*/  LD.E.128 R8, desc[UR36][R28.64] ;  /* 0x000000241c087980 */ /* 0x000162000c101d00 */
[----:B---3--:R-:W3:Y:S01]  /*10520*/  @P1 LDC R21, c[0x0][0xbec] ;  /* 0x0002fb00ff151b82 */ /* 0x008ee20000000800 */
[----:B-1----:R-:W-:Y:S01]  /*10530*/  VIADD R2, R0, UR42 ;  /* 0x0000002a00027c36 */ /* 0x002fe20008000000 */
[----:B------:R-:W-:Y:S01]  /*10540*/  UIMAD UR8, UR12, UR10, URZ ;  /* 0x0000000a0c0872a4 */ /* 0x000fe2000f8e023f */
[----:B------:R-:W-:Y:S01]  /*10550*/  SHF.R.U64 R40, R40, 0x3, RZ ;  /* 0x0000000328287819 */ /* 0x000fe200000012ff */
[----:B------:R-:W-:Y:S01]  /*10560*/  UIMAD.WIDE.U32 UR6, UR13, UR10, UR6 ;  /* 0x0000000a0d0672a5 */ /* 0x000fe2000f8e0006 */
[----:B------:R-:W-:Y:S01]  /*10570*/  SHF.R.U64 R44, R44, 0x3, RZ ;  /* 0x000000032c2c7819 */ /* 0x000fe200000012ff */
[----:B------:R-:W-:Y:S01]  /*10580*/  UIMAD UR5, UR13, UR11, UR8 ;  /* 0x0000000b0d0572a4 */ /* 0x000fe2000f8e0208 */
[----:B------:R-:W-:Y:S01]  /*10590*/  SHF.R.U64 R43, R43, 0x3, RZ ;  /* 0x000000032b2b7819 */ /* 0x000fe200000012ff */
[----:B0-----:R-:W-:Y:S01]  /*105a0*/  IMAD.MOV.U32 R29, RZ, RZ, R2 ;  /* 0x000000ffff1d7224 */ /* 0x001fe200078e0002 */
[----:B------:R0:W5:Y:S01]  /*105b0*/  LD.E.128 R4, desc[UR36][R30.64] ;  /* 0x000000241e047980 */ /* 0x000162000c101d00 */
[----:B------:R-:W-:Y:S01]  /*105c0*/  LOP3.LUT R40, R40, R41, RZ, 0x3c, !PT ;  /* 0x0000002928287212 */ /* 0x000fe200078e3cff */
[----:B------:R-:W-:Y:S01]  /*105d0*/  UIADD3 UR5, UR7, UR5, URZ ;  /* 0x0000000507057290 */ /* 0x000fe2000fffe03f */
[----:B------:R-:W-:Y:S01]  /*105e0*/  LOP3.LUT R44, R44, R45, RZ, 0x3c, !PT ;  /* 0x0000002d2c2c7212 */ /* 0x000fe200078e3cff */
[--C-:B------:R-:W-:Y:S01]  /*105f0*/  IMAD.X R41, RZ, RZ, R49.reuse, P4 ;  /* 0x000000ffff297224 */ /* 0x100fe200020e0631 */
[----:B------:R-:W-:Y:S01]  /*10600*/  LOP3.LUT R48, R43, R48, RZ, 0x3c, !PT ;  /* 0x000000302b307212 */ /* 0x000fe200078e3cff */
[--C-:B------:R-:W-:Y:S01]  /*10610*/  IMAD.X R43, RZ, RZ, R49.reuse, P5 ;  /* 0x000000ffff2b7224 */ /* 0x100fe200028e0631 */
[----:B------:R-:W-:Y:S01]  /*10620*/  ULDC.64 UR8, c[0x0][0xae0] ;  /* 0x0002b80000087ab9 */ /* 0x000fe20000000a00 */
[----:B------:R-:W-:Y:S01]  /*10630*/  IMAD.X R45, RZ, RZ, R49, P6 ;  /* 0x000000ffff2d7224 */ /* 0x000fe200030e0631 */
[----:B------:R1:W5:Y:S04]  /*10640*/  LD.E.128 R68, desc[UR36][R32.64] ;  /* 0x0000002420447980 */ /* 0x000368000c101d00 */
[----:B------:R4:W5:Y:S01]  /*10650*/  LD.E.128 R60, desc[UR36][R34.64] ;  /* 0x00000024223c7980 */ /* 0x000962000c101d00 */
[----:B---3--:R-:W-:-:S03]  /*10660*/  @P1 IMAD.HI.U32 R0, R2, R21, RZ ;  /* 0x0000001502001227 */ /* 0x008fc600078e00ff */
[----:B------:R-:W5:Y:S02]  /*10670*/  LD.E.128 R48, desc[UR36][R48.64] ;  /* 0x0000002430307980 */ /* 0x000f64000c101d00 */
[----:B--2---:R-:W-:Y:S02]  /*10680*/  @P1 SHF.R.U32.HI R29, RZ, R53, R0 ;  /* 0x00000035ff1d1219 */ /* 0x004fe40000011600 */
[----:B------:R2:W5:Y:S02]  /*10690*/  LD.E.128 R56, desc[UR36][R36.64] ;  /* 0x0000002424387980 */ /* 0x000564000c101d00 */
[--C-:B------:R-:W-:Y:S01]  /*106a0*/  SHF.R.S32.HI R0, RZ, 0x1f, R29.reuse ;  /* 0x0000001fff007819 */ /* 0x100fe2000001141d */
[----:B0-----:R-:W-:Y:S01]  /*106b0*/  IMAD.MOV R31, RZ, RZ, -R29 ;  /* 0x000000ffff1f7224 */ /* 0x001fe200078e0a1d */
[----:B------:R2:W5:Y:S01]  /*106c0*/  LD.E.128 R24, desc[UR36][R38.64] ;  /* 0x0000002426187980 */ /* 0x000562000c101d00 */
[----:B------:R-:W-:Y:S02]  /*106d0*/  IMAD.U32 R21, RZ, RZ, UR7 ;  /* 0x00000007ff157e24 */ /* 0x000fe4000f8e00ff */
[----:B------:R-:W-:Y:S01]  /*106e0*/  IMAD R0, R0, UR8, RZ ;  /* 0x0000000800007c24 */ /* 0x000fe2000f8e02ff */
[----:B------:R2:W5:Y:S01]  /*106f0*/  LD.E.128 R80, desc[UR36][R40.64] ;  /* 0x0000002428507980 */ /* 0x000562000c101d00 */
[----:B------:R-:W-:-:S02]  /*10700*/  IMAD R31, R52, R31, R2 ;  /* 0x0000001f341f7224 */ /* 0x000fc400078e0202 */
[----:B------:R-:W-:Y:S01]  /*10710*/  IMAD.U32 R20, RZ, RZ, UR6 ;  /* 0x00000006ff147e24 */ /* 0x000fe2000f8e00ff */
[----:B------:R2:W5:Y:S01]  /*10720*/  LD.E.128 R76, desc[UR36][R42.64] ;  /* 0x000000242a4c7980 */ /* 0x000562000c101d00 */
[----:B------:R-:W-:Y:S01]  /*10730*/  IMAD.U32 R21, RZ, RZ, UR5 ;  /* 0x00000005ff157e24 */ /* 0x000fe2000f8e00ff */
[----:B------:R-:W-:Y:S02]  /*10740*/  ULDC.64 UR6, c[0x0][0xad8] ;  /* 0x0002b60000067ab9 */ /* 0x000fe40000000a00 */
[----:B------:R2:W5:Y:S01]  /*10750*/  LD.E.128 R72, desc[UR36][R44.64] ;  /* 0x000000242c487980 */ /* 0x000562000c101d00 */
[----:B-1----:R-:W-:-:S03]  /*10760*/  IMAD R33, R29, UR9, R0 ;  /* 0x000000091d217c24 */ /* 0x002fc6000f8e0200 */
[----:B------:R2:W5:Y:S01]  /*10770*/  LD.E.128 R64, desc[UR36][R46.64] ;  /* 0x000000242e407980 */ /* 0x000562000c101d00 */
[----:B------:R-:W-:Y:S01]  /*10780*/  SHF.R.S32.HI R0, RZ, 0x1f, R31 ;  /* 0x0000001fff007819 */ /* 0x000fe2000001141f */
[----:B------:R-:W-:Y:S01]  /*10790*/  @!PT LDS RZ, [RZ] ;  /* 0x00000000fffff984 */ /* 0x000fe20000000800 */
[----:B------:R-:W-:Y:S01]  /*107a0*/  @!PT LDS RZ, [RZ] ;  /* 0x00000000fffff984 */ /* 0x000fe20000000800 */
[----:B------:R-:W-:Y:S01]  /*107b0*/  @!PT LDS RZ, [RZ] ;  /* 0x00000000fffff984 */ /* 0x000fe20000000800 */
[----:B------:R-:W-:Y:S01]  /*107c0*/  @!PT LDS RZ, [RZ] ;  /* 0x00000000fffff984 */ /* 0x000fe20000000800 */
[----:B------:R0:W-:Y:S06]  /*107d0*/  MEMBAR.ALL.CTA ;  /* 0x0000000000007992 */ /* 0x0001ec0000008000 */
[----:B0-----:R-:W0:Y:S01]  /*107e0*/  FENCE.VIEW.ASYNC.S ;  /* 0x00000000000073c6 */ /* 0x001e220000000000 */
[----:B------:R-:W-:-:S04]  /*107f0*/  IMAD.WIDE.U32 R20, R29, UR8, R20 ;  /* 0x000000081d147c25 */ /* 0x000fc8000f8e0014 */
[----:B------:R-:W-:Y:S02]  /*10800*/  IMAD.IADD R21, R21, 0x1, R33 ;  /* 0x0000000115157824 */ /* 0x000fe400078e0221 */
[----:B------:R-:W-:Y:S02]  /*10810*/  IMAD R2, R0, UR6, RZ ;  /* 0x0000000600027c24 */ /* 0x000fe4000f8e02ff */
[----:B----4-:R-:W-:Y:S02]  /*10820*/  VIADD R34, R196, UR42 ;  /* 0x0000002ac4227c36 */ /* 0x010fe40008000000 */
[C---:B------:R-:W-:Y:S02]  /*10830*/  IMAD R29, R31.reuse, UR7, R2 ;  /* 0x000000071f1d7c24 */ /* 0x040fe4000f8e0202 */
[----:B------:R-:W-:Y:S01]  /*10840*/  IMAD.WIDE.U32 R20, R31, UR6, R20 ;  /* 0x000000061f147c25 */ /* 0x000fe2000f8e0014 */
[----:B------:R-:W-:Y:S01]  /*10850*/  ISETP.GE.AND P2, PT, R34, R3, PT ;  /* 0x000000032200720c */ /* 0x000fe20003f46270 */
[----:B------:R-:W-:-:S02]  /*10860*/  ULDC.64 UR6, c[0x0][0xa80] ;  /* 0x0002a00000067ab9 */ /* 0x000fc40000000a00 */
[----:B------:R-:W-:Y:S01]  /*10870*/  VIADD R17, R17, 0x30820 ;  /* 0x0003082011117836 */ /* 0x000fe20000000000 */
[----:B------:R-:W-:Y:S01]  /*10880*/  LEA R2, P3, R20, UR6, 0x1 ;  /* 0x0000000614027c11 */ /* 0x000fe2000f8608ff */
[----:B------:R-:W-:Y:S02]  /*10890*/  IMAD.IADD R21, R21, 0x1, R29 ;  /* 0x0000000115157824 */ /* 0x000fe400078e021d */
[----:B------:R-:W-:Y:S01]  /*108a0*/  VIADD R0, R34, 0x20 ;  /* 0x0000002022007836 */ /* 0x000fe20000000000 */
[----:B------:R-:W-:Y:S02]  /*108b0*/  PRMT R17, RZ, 0x654, R17 ;  /* 0x00000654ff117816 */ /* 0x000fe40000000011 */
[----:B------:R-:W-:Y:S02]  /*108c0*/  LEA.HI.X R32, R20, UR7, R21, 0x1, P3 ;  /* 0x0000000714207c11 */ /* 0x000fe400098f0c15 */
[-C--:B------:R-:W-:Y:S01]  /*108d0*/  ISETP.GE.AND P1, PT, R0, R3.reuse, PT ;  /* 0x000000030000720c */ /* 0x080fe20003f26270 */
[----:B------:R-:W-:Y:S01]  /*108e0*/  VIADD R0, R34, 0x40 ;  /* 0x0000004022007836 */ /* 0x000fe20000000000 */
[----:B0-----:R0:W-:Y:S01]  /*108f0*/  SYNCS.ARRIVE.TRANS64.RED.A1T0 RZ, [R17+URZ], RZ ;  /* 0x000000ff11ff79a7 */ /* 0x0011e2000810043f */
[----:B------:R2:W1:Y:S01]  /*10900*/  SHFL.IDX PT, R31, R2, RZ, 0x181f ;  /* 0x00181fff021f7589 */ /* 0x00046200000e0000 */
[----:B------:R-:W-:Y:S02]  /*10910*/  BSSY B1, `(.L_x_4346) ;  /* 0x0000011000017945 */ /* 0x000fe40003800000 */
[----:B------:R-:W-:Y:S01]  /*10920*/  ISETP.GE.AND P0, PT, R0, R3, PT ;  /* 0x000000030000720c */ /* 0x000fe20003f06270 */
[----:B0-----:R2:W0:Y:S01]  /*10930*/  SHFL.IDX PT, R17, R32, RZ, 0x181f ;  /* 0x00181fff20117589 */ /* 0x00142200000e0000 */
[----:B------:R-:W-:Y:S11]  /*10940*/  @P2 BRA `(.L_x_4347) ;  /* 0x0000000000342947 */ /* 0x000ff60003800000 */
[----:B------:R-:W-:Y:S02]  /*10950*/  ULDC UR5, c[0x0][0xac8] ;  /* 0x0002b20000057ab9 */ /* 0x000fe40000000800 */
[----:B------:R-:W-:Y:S02]  /*10960*/  ISETP.GE.AND P4, PT, R22, UR5, PT ;  /* 0x0000000516007c0c */ /* 0x000fe4000bf86270 */
[----:B------:R-:W-:Y:S02]  /*10970*/  ISETP.GE.AND P3, PT, R23, UR5, PT ;  /* 0x0000000517007c0c */ /* 0x000fe4000bf66270 */
[----:B------:R-:W-:-:S09]  /*10980*/  ISETP.GE.AND P2, PT, R192, UR5, PT ;  /* 0x00000005c0007c0c */ /* 0x000fd2000bf46270 */
[CC--:B-1----:R-:W-:Y:S02]  /*10990*/  @!P4 LEA R20, P6, R22.reuse, R31.reuse, 0x1 ;  /* 0x0000001f1614c211 */ /* 0x0c2fe400078c08ff */
[C---:B------:R-:W-:Y:S02]  /*109a0*/  @!P3 LEA R28, P5, R23.reuse, R31, 0x1 ;  /* 0x0000001f171cb211 */ /* 0x040fe400078a08ff */
[----:B0-----:R-:W-:Y:S02]  /*109b0*/  @!P4 LEA.HI.X R21, R22, R17, R206, 0x1, P6 ;  /* 0x000000111615c211 */ /* 0x001fe400030f0cce */
[C---:B------:R-:W-:Y:S02]  /*109c0*/  @!P2 LEA R30, P6, R192.reuse, R31, 0x1 ;  /* 0x0000001fc01ea211 */ /* 0x040fe400078c08ff */
[-C--:B------:R-:W-:Y:S01]  /*109d0*/  @!P3 LEA.HI.X R29, R23, R17.reuse, R205, 0x1, P5 ;  /* 0x00000011171db211 */ /* 0x080fe200028f0ccd */
[----:B-----5:R3:W-:Y:S01]  /*109e0*/  @!P4 ST.E.128 desc[UR36][R20.64], R48 ;  /* 0x000000301400c985 */ /* 0x0207e2000c101d24 */
[----:B------:R-:W-:-:S03]  /*109f0*/  @!P2 LEA.HI.X R31, R192, R17, R204, 0x1, P6 ;  /* 0x00000011c01fa211 */ /* 0x000fc600030f0ccc */
[----:B------:R3:W-:Y:S04]  /*10a00*/  @!P3 ST.E.128 desc[UR36][R28.64], R68 ;  /* 0x000000441c00b985 */ /* 0x0007e8000c101d24 */
[----:B------:R3:W-:Y:S02]  /*10a10*/  @!P2 ST.E.128 desc[UR36][R30.64], R80 ;  /* 0x000000501e00a985 */ /* 0x0007e4000c101d24 */
.L_x_4347:
[----:B------:R-:W-:Y:S05]  /*10a20*/  BSYNC B1 ;  /* 0x0000000000017941 */ /* 0x000fea0003800000 */
.L_x_4346:
[----:B0-----:R0:W4:Y:S01]  /*10a30*/  SHFL.IDX PT, R17, R32, 0x1, 0x181f ;  /* 0x00381f0020117f89 */ /* 0x00112200000e0000 */
        /* <DEDUP_REMOVED lines=13> */
[----:B-----5:R3:W-:Y:S04]  /*10b10*/  @!P4 ST.E.128 desc[UR36][R20.64], R12 ;  /* 0x0000000c1400c985 */ /* 0x0207e8000c101d24 */
[----:B------:R3:W-:Y:S04]  /*10b20*/  @!P5 ST.E.128 desc[UR36][R28.64], R60 ;  /* 0x0000003c1c00d985 */ /* 0x0007e8000c101d24 */
[----:B------:R3:W-:Y:S02]  /*10b30*/  @!P6 ST.E.128 desc[UR36][R30.64], R76 ;  /* 0x0000004c1e00e985 */ /* 0x0007e4000c101d24 */
.L_x_4349:
[----:B------:R-:W-:Y:S05]  /*10b40*/  BSYNC B1 ;  /* 0x0000000000017941 */ /* 0x000fea0003800000 */
.L_x_4348:
        /* <DEDUP_REMOVED lines=17> */
.L_x_4351:
[----:B------:R-:W-:Y:S05]  /*10c60*/  BSYNC B1 ;  /* 0x0000000000017941 */ /* 0x000fea0003800000 */
.L_x_4350:
[----:B------:R-:W-:Y:S01]  /*10c70*/  VIADD R0, R34, 0x60 ;  /* 0x0000006022007836 */ /* 0x000fe20000000000 */
[----:B0----5:R0:W0:Y:S04]  /*10c80*/  SHFL.IDX PT, R11, R32, 0x3, 0x181f ;  /* 0x00781f00200b7f89 */ /* 0x02102800000e0000 */
[----:B------:R-:W-:Y:S01]  /*10c90*/  ISETP.GE.AND P0, PT, R0, R3, PT ;  /* 0x000000030000720c */ /* 0x000fe20003f06270 */
[----:B------:R0:W0:-:S12]  /*10ca0*/  SHFL.IDX PT, R13, R2, 0x3, 0x181f ;  /* 0x00781f00020d7f89 */ /* 0x00001800000e0000 */
[----:B------:R-:W-:Y:S05]  /*10cb0*/  @P0 BRA `(.L_x_4352) ;  /* 0x0000000800e80947 */ /* 0x000fea0003800000 */
[----:B------:R-:W-:Y:S02]  /*10cc0*/  ULDC UR5, c[0x0][0xac8] ;  /* 0x0002b20000057ab9 */ /* 0x000fe40000000800 */
[----:B------:R-:W-:Y:S02]  /*10cd0*/  ISETP.GE.AND P2, PT, R22, UR5, PT ;  /* 0x0000000516007c0c */ /* 0x000fe4000bf46270 */
[----:B------:R-:W-:-:S11]  /*10ce0*/  ISETP.GE.AND P3, PT, R23, UR5, PT ;  /* 0x0000000517007c0c */ /* 0x000fd6000bf66270 */
[CC--:B0-2-4-:R-:W-:Y:S02]  /*10cf0*/  @!P2 LEA R2, P0, R22.reuse, R13.reuse, 0x1 ;  /* 0x0000000d1602a211 */ /* 0x0d5fe400078008ff */
[C---:B------:R-:W-:Y:S02]  /*10d00*/  @!P3 LEA R8, P1, R23.reuse, R13, 0x1 ;  /* 0x0000000d1708b211 */ /* 0x040fe400078208ff */
[-C--:B------:R-:W-:Y:S02]  /*10d10*/  @!P2 LEA.HI.X R3, R22, R11.reuse, R206, 0x1, P0 ;  /* 0x0000000b1603a211 */ /* 0x080fe400000f0cce */
        /* <DEDUP_REMOVED lines=9> */
.L_x_4345:
        /* <DEDUP_REMOVED lines=54> */
.L_x_4354:
[----:B------:R-:W-:Y:S05]  /*11110*/  BSYNC B1 ;  /* 0x0000000000017941 */ /* 0x000fea0003800000 */
.L_x_4353:
[----:B------:R-:W-:Y:S01]  /*11120*/  R2UR UR13, R194 ;  /* 0x00000000c20d72ca */ /* 0x000fe200000e0000 */
[----:B------:R-:W-:Y:S01]  /*11130*/  ULDC.64 UR10, c[0x0][0xae8] ;  /* 0x0002ba00000a7ab9 */ /* 0x000fe20000000a00 */
[----:B------:R-:W-:Y:S01]  /*11140*/  R2UR UR12, R195 ;  /* 0x00000000c30c72ca */ /* 0x000fe200000e0000 */
[----:B------:R-:W-:Y:S01]  /*11150*/  UIMAD UR5, UR8, UR10, URZ ;  /* 0x0000000a080572a4 */ /* 0x000fe2000f8e023f */
[----:B------:R-:W-:Y:S01]  /*11160*/  VIADD R6, R6, UR42 ;  /* 0x0000002a06067c36 */ /* 0x000fe20008000000 */
[----:B------:R-:W-:Y:S03]  /*11170*/  BSSY B1, `(.L_x_4355) ;  /* 0x0000038000017945 */ /* 0x000fe60003800000 */
[----:B0-----:R-:W-:-:S04]  /*11180*/  @P1 IMAD.HI.U32 R0, R6, R9, RZ ;  /* 0x0000000906001227 */ /* 0x001fc800078e00ff */
[----:B--2---:R-:W-:Y:S01]  /*11190*/  IMAD.MOV.U32 R5, RZ, RZ, R6 ;  /* 0x000000ffff057224 */ /* 0x004fe200078e0006 */
        /* <DEDUP_REMOVED lines=43> */
[----:B------:R-:W-:-:S09]  /*11450*/  ISETP.GE.AND P2, PT, R192, UR5, PT ;  /* 0x00000005c0007c0c */ /* 0x000fd2000bf46270 */
[CC--:B-1----:R-:W-:Y:S02]  /*11460*/  @!P4 LEA R10, P6, R22.reuse, R7.reuse, 0x1 ;  /* 0x00000007160ac211 */ /* 0x0c2fe400078c08ff */
[C---:B------:R-:W-:Y:S02]  /*11470*/  @!P3 LEA R12, P5, R23.reuse, R7, 0x1 ;  /* 0x00000007170cb211 */ /* 0x040fe400078a08ff */
[----:B--2---:R-:W-:Y:S02]  /*11480*/  @!P4 LEA.HI.X R11, R22, R3, R206, 0x1, P6 ;  /* 0x00000003160bc211 */ /* 0x004fe400030f0cce */
[C---:B------:R-:W-:Y:S02]  /*11490*/  @!P2 LEA R2, P6, R192.reuse, R7, 0x1 ;  /* 0x00000007c002a211 */ /* 0x040fe400078c08ff */
[-C--:B------:R-:W-:Y:S01]  /*114a0*/  @!P3 LEA.HI.X R13, R23, R3.reuse, R205, 0x1, P5 ;  /* 0x00000003170db211 */ /* 0x080fe200028f0ccd */
[----:B------:R3:W-:Y:S01]  /*114b0*/  @!P4 ST.E.128 desc[UR36][R10.64], RZ ;  /* 0x000000ff0a00c985 */ /* 0x0007e2000c101d24 */
[----:B------:R-:W-:-:S03]  /*114c0*/  @!P2 LEA.HI.X R3, R192, R3, R204, 0x1, P6 ;  /* 0x00000003c003a211 */ /* 0x000fc600030f0ccc */
[----:B------:R3:W-:Y:S04]  /*114d0*/  @!P3 ST.E.128 desc[UR36][R12.64], RZ ;  /* 0x000000ff0c00b985 */ /* 0x0007e8000c101d24 */
[----:B------:R3:W-:Y:S02]  /*114e0*/  @!P2 ST.E.128 desc[UR36][R2.64], RZ ;  /* 0x000000ff0200a985 */ /* 0x0007e4000c101d24 */
.L_x_4356:
[----:B------:R-:W-:Y:S05]  /*114f0*/  BSYNC B1 ;  /* 0x0000000000017941 */ /* 0x000fea0003800000 */
.L_x_4355:
[----:B--23--:R2:W3:Y:S01]  /*11500*/  SHFL.IDX PT, R3, R5, 0x1, 0x181f ;  /* 0x00381f0005037f89 */ /* 0x00c4e200000e0000 */
[----:B------:R-:W-:Y:S03]  /*11510*/  BSSY B1, `(.L_x_4357) ;  /* 0x0000010000017945 */ /* 0x000fe60003800000 */
[----:B-1----:R2:W1:Y:S01]  /*11520*/  SHFL.IDX PT, R7, R4, 0x1, 0x181f ;  /* 0x00381f0004077f89 */ /* 0x00246200000e0000 */
        /* <DEDUP_REMOVED lines=8> */
[-C--:B---3--:R-:W-:Y:S02]  /*115b0*/  @!P4 LEA.HI.X R11, R22, R3.reuse, R206, 0x1, P1 ;  /* 0x00000003160bc211 */ /* 0x088fe400008f0cce */
[-C--:B------:R-:W-:Y:S02]  /*115c0*/  @!P5 LEA.HI.X R13, R23, R3.reuse, R205, 0x1, P2 ;  /* 0x00000003170dd211 */ /* 0x080fe400010f0ccd */
[----:B------:R-:W-:Y:S01]  /*115d0*/  @!P6 LEA.HI.X R3, R192, R3, R204, 0x1, P3 ;  /* 0x00000003c003e211 */ /* 0x000fe200018f0ccc */
[----:B------:R4:W-:Y:S04]  /*115e0*/  @!P4 ST.E.128 desc[UR36][R10.64], RZ ;  /* 0x000000ff0a00c985 */ /* 0x0009e8000c101d24 */
[----:B------:R4:W-:Y:S04]  /*115f0*/  @!P5 ST.E.128 desc[UR36][R12.64], RZ ;  /* 0x000000ff0c00d985 */ /* 0x0009e8000c101d24 */
[----:B------:R4:W-:Y:S02]  /*11600*/  @!P6 ST.E.128 desc[UR36][R2.64], RZ ;  /* 0x000000ff0200e985 */ /* 0x0009e4000c101d24 */
.L_x_4358:
[----:B------:R-:W-:Y:S05]  /*11610*/  BSYNC B1 ;  /* 0x0000000000017941 */ /* 0x000fea0003800000 */
.L_x_4357:
[----:B---34-:R3:W4:Y:S01]  /*11620*/  SHFL.IDX PT, R3, R5, 0x2, 0x181f ;  /* 0x00581f0005037f89 */ /* 0x01872200000e0000 */
        /* <DEDUP_REMOVED lines=16> */
.L_x_4360:
[----:B------:R-:W-:Y:S05]  /*11730*/  BSYNC B1 ;  /* 0x0000000000017941 */ /* 0x000fea0003800000 */
.L_x_4359:
        /* <DEDUP_REMOVED lines=18> */
.L_x_4352:
[----:B------:R-:W-:Y:S05]  /*11860*/  BSYNC B0 ;  /* 0x0000000000007941 */ /* 0x000fea0003800000 */
.L_x_4344:
[----:B------:R-:W-:Y:S02]  /*11870*/  ULDC UR5, c[0x0][0xc38] ;  /* 0x00030e0000057ab9 */ /* 0x000fe40000000800 */
[----:B------:R-:W-:-:S06]  /*11880*/  UISETP.GE.AND UP0, UPT, UR4, UR5, UPT ;  /* 0x000000050400728c */ /* 0x000fcc000bf06270 */
[----:B------:R-:W-:-:S13]  /*11890*/  PLOP3.LUT P0, PT, PT, PT, UP0, 0x80, 0x0 ;  /* 0x000000000000781c */ /* 0x000fda0003f0f008 */
[----:B------:R-:W-:Y:S05]  /*118a0*/  @!P0 BRA `(.L_x_4361) ;  /* 0xfffffef400188947 */ /* 0x000fea000383ffff */
[----:B------:R-:W-:Y:S05]  /*118b0*/  EXIT ;  /* 0x000000000000794d */ /* 0x000fea0003800000 */
.L_x_4255:
        /* <DEDUP_REMOVED lines=16> */
[----:B------:R-:W-:Y:S01]  /*119c0*/  IMAD.SHL.U32 R37, R3, 0x8, RZ ;  /* 0x0000000803257824 */ /* 0x000fe200078e00ff */
[----:B------:R-:W-:Y:S01]  /*119d0*/  ULDC UR9, c[0x0][0x2b8] ;  /* 0x0000ae0000097ab9 */ /* 0x000fe20000000800 */
[----:B------:R-:W-:Y:S01]  /*119e0*/  LOP3.LUT R16, R16, 0xfffffffd, RZ, 0xc0, !PT ;  /* 0xfffffffd10107812 */ /* 0x000fe200078ec0ff */
[----:B------:R-:W0:Y:S01]  /*119f0*/  S2UR UR8, SR_CgaCtaId ;  /* 0x00000000000879c3 */ /* 0x000e220000008800 */
[----:B------:R-:W-:Y:S01]  /*11a00*/  ULDC.64 UR4, c[0x0][0x418] ;  /* 0x0001060000047ab9 */ /* 0x000fe20000000a00 */
[C---:B------:R-:W-:Y:S01]  /*11a10*/  LOP3.LUT R0, R37.reuse, 0x1f8, RZ, 0xc0, !PT ;  /* 0x000001f825007812 */ /* 0x040fe200078ec0ff */
[----:B------:R-:W-:Y:S01]  /*11a20*/  UISETP.NE.U32.AND UP0, UPT, UR4, URZ, UPT ;  /* 0x0000003f0400728c */ /* 0x000fe2000bf05070 */
[----:B------:R1:W-:Y:S01]  /*11a30*/  STL [R1], RZ ;  /* 0x000000ff01007387 */ /* 0x0003e20000100800 */
[----:B------:R-:W-:Y:S01]  /*11a40*/  ULDC UR40, c[0x0][0x288] ;  /* 0x0000a20000287ab9 */ /* 0x000fe20000000800 */
[----:B------:R-:W-:Y:S01]  /*11a50*/  LOP3.LUT R0, R0, 0x38, R3, 0x78, !PT ;  /* 0x0000003800007812 */ /* 0x000fe200078e7803 */
[----:B------:R-:W-:Y:S01]  /*11a60*/  UISETP.NE.AND.EX UP0, UPT, UR5, URZ, UPT, UP0 ;  /* 0x0000003f0500728c */ /* 0x000fe2000bf05300 */
[----:B------:R-:W-:Y:S01]  /*11a70*/  IMAD.U32 R34, RZ, RZ, UR10 ;  /* 0x0000000aff227e24 */ /* 0x000fe2000f8e00ff */
[----:B------:R-:W-:Y:S01]  /*11a80*/  ULDC UR4, c[0x0][0x424] ;  /* 0x0001090000047ab9 */ /* 0x000fe20000000800 */
[----:B------:R-:W-:Y:S01]  /*11a90*/  LOP3.LUT R30, R0, 0x200, R37, 0xf8, !PT ;  /* 0x00000200001e7812 */ /* 0x000fe200078ef825 */
[----:B------:R-:W-:Y:S01]  /*11aa0*/  USEL UR4, UR4, 0x1, UP0 ;  /* 0x0000000104047887 */ /* 0x000fe20008000000 */
[----:B------:R-:W-:Y:S01]  /*11ab0*/  LOP3.LUT R37, R37, 0x38, RZ, 0xc0, !PT ;  /* 0x0000003825257812 */ /* 0x000fe200078ec0ff */
[----:B------:R-:W-:Y:S01]  /*11ac0*/  UMOV UR5, 0x400 ;  /* 0x0000040000057882 */ /* 0x000fe20000000000 */
[----:B------:R-:W-:Y:S01]  /*11ad0*/  ULDC UR39, c[0x0][0x448] ;  /* 0x0001120000277ab9 */ /* 0x000fe20000000800 */
[----:B------:R-:W-:Y:S01]  /*11ae0*/  IMAD.MOV.U32 R26, RZ, RZ, 0x1 ;  /* 0x00000001ff1a7424 */ /* 0x000fe200078e00ff */
[C---:B------:R-:W-:Y:S01]  /*11af0*/  LOP3.LUT R0, R37.reuse, 0x40, RZ, 0xfc, !PT ;  /* 0x0000004025007812 */ /* 0x040fe200078efcff */
[----:B------:R-:W-:Y:S01]  /*11b00*/  IMAD.MOV.U32 R23, RZ, RZ, RZ ;  /* 0x000000ffff177224 */ /* 0x000fe200078e00ff */
[----:B------:R-:W-:Y:S01]  /*11b10*/  LOP3.LUT R2, R37, 0x80, RZ, 0xfc, !PT ;  /* 0x0000008025027812 */ /* 0x000fe200078efcff */
[----:B------:R-:W-:Y:S01]  /*11b20*/  UIMAD UR39, UR39, UR40, URZ ;  /* 0x00000028272772a4 */ /* 0x000fe2000f8e023f */
[----:B------:R-:W-:Y:S01]  /*11b30*/  ISETP.GE.AND P1, PT, R0, UR9, PT ;  /* 0x0000000900007c0c */ /* 0x000fe2000bf26270 */
[----:B------:R-:W-:Y:S01]  /*11b40*/  ULDC UR47, c[0x0][0xc] ;  /* 0x00000300002f7ab9 */ /* 0x000fe20000000800 */
[----:B0-----:R-:W-:-:S06]  /*11b50*/  ULEA UR8, UR8, UR5, 0x18 ;  /* 0x0000000508087291 */ /* 0x001fcc000f8ec03f */
[----:B------:R-:W-:-:S04]  /*11b60*/  IMAD.U32 R17, RZ, RZ, UR8 ;  /* 0x00000008ff117e24 */ /* 0x000fc8000f8e00ff */
[----:B------:R-:W-:Y:S01]  /*11b70*/  IMAD R31, R30, 0x2, R17 ;  /* 0x000000021e1f7824 */ /* 0x000fe200078e0211 */
[----:B--2---:R-:W-:Y:S02]  /*11b80*/  R2UR UR6, R4 ;  /* 0x00000000040672ca */ /* 0x004fe400000e0000 */
[C---:B------:R-:W-:Y:S01]  /*11b90*/  LOP3.LUT R4, R3.reuse, 0x7f, RZ, 0xc0, !PT ;  /* 0x0000007f03047812 */ /* 0x040fe200078ec0ff */
[----:B------:R-:W-:-:S03]  /*11ba0*/  IMAD.SHL.U32 R3, R3, 0x10, RZ ;  /* 0x0000001003037824 */ /* 0x000fc600078e00ff */
[----:B------:R-:W-:-:S07]  /*11bb0*/  SHF.R.U32.HI R36, RZ, 0x3, R4 ;  /* 0x00000003ff247819 */ /* 0x000fce0000011604 */
[----:B------:R-:W-:-:S03]  /*11bc0*/  ULOP3.LUT UR48, UR6, 0x2, URZ, 0xfc, !UPT ;  /* 0x0000000206307892 */ /* 0x000fc6000f8efc3f */
[----:B------:R-:W-:Y:S02]  /*11bd0*/  ULDC.64 UR6, c[0x0][0x2f0] ;  /* 0x0000bc0000067ab9 */ /* 0x000fe40000000a00 */
[----:B------:R-:W-:Y:S01]  /*11be0*/  ISETP.GE.AND P0, PT, R0, UR7, PT ;  /* 0x0000000700007c0c */ /* 0x000fe2000bf06270 */
[----:B------:R-:W-:Y:S01]  /*11bf0*/  UIMAD UR38, UR4, UR6, URZ ;  /* 0x00000006042672a4 */ /* 0x000fe2000f8e023f */
[----:B------:R-:W-:-:S03]  /*11c00*/  ISETP.GE.AND P2, PT, R2, UR7, PT ;  /* 0x0000000702007c0c */ /* 0x000fc6000bf46270 */
[----:B------:R-:W-:Y:S02]  /*11c10*/  UIADD3 UR4, UR38, 0x5f, URZ ;  /* 0x0000005f26047890 */ /* 0x000fe4000fffe03f */
[----:B------:R-:W-:Y:S02]  /*11c20*/  UIADD3 UR49, UR38, 0x1, -UR40 ;  /* 0x0000000126317890 */ /* 0x000fe4000fffe828 */
[----:B------:R-:W-:Y:S02]  /*11c30*/  UIMAD.WIDE UR4, UR4, 0x2aaaaaab, URZ ;  /* 0x2aaaaaab040478a5 */ /* 0x000fe4000f8e023f */
[----:B------:R-:W-:Y:S02]  /*11c40*/  UIADD3 UR40, UR38, -UR40, URZ ;  /* 0x8000002826287290 */ /* 0x000fe4000fffe03f */
[----:B------:R-:W-:Y:S01]  /*11c50*/  @P0 LOP3.LUT R16, R16, 0x2, RZ, 0xfc, !PT ;  /* 0x0000000210100812 */ /* 0x000fe200078efcff */
[----:B------:R-:W-:Y:S01]  /*11c60*/  USHF.R.U32.HI UR41, URZ, 0x1f, UR5 ;  /* 0x0000001f3f297899 */ /* 0x000fe20008011605 */
[----:B------:R-:W-:-:S02]  /*11c70*/  ISETP.GE.AND P0, PT, R0, UR7, PT ;  /* 0x0000000700007c0c */ /* 0x000fc4000bf06270 */
[----:B------:R-:W-:Y:S01]  /*11c80*/  LOP3.LUT R16, R16, 0xfffffbff, RZ, 0xc0, !PT ;  /* 0xfffffbff10107812 */ /* 0x000fe200078ec0ff */
[----:B------:R-:W-:Y:S01]  /*11c90*/  ULEA.HI.SX32 UR41, UR5, UR41, 0x1c ;  /* 0x0000002905297291 */ /* 0x000fe2000f8fe23f */
[----:B------:R-:W-:Y:S02]  /*11ca0*/  LOP3.LUT R0, R36, 0x70, R3, 0xf8, !PT ;  /* 0x0000007024007812 */ /* 0x000fe400078ef803 */
        /* <DEDUP_REMOVED lines=20> */
.L_x_4417:
        /* <DEDUP_REMOVED lines=22> */
.L_x_4363:
[----:B------:R-:W-:Y:S01]  /*11f50*/  ULDC UR8, c[0x0][0xc54] ;  /* 0x0003150000087ab9 */ /* 0x000fe20000000800 */
[----:B------:R-:W-:Y:S01]  /*11f60*/  UMOV UR6, UR7 ;  /* 0x0000000700067c82 */ /* 0x000fe20008000000 */
[----:B------:R-:W-:-:S11]  /*11f70*/  UISETP.NE.AND UP0, UPT, UR8, 0x1, UPT ;  /* 0x000000010800788c */ /* 0x000fd6000bf05270 */
[----:B------:R-:W-:Y:S02]  /*11f80*/  @UP0 ULDC.64 UR10, c[0x0][0xc58] ;  /* 0x00031600000a0ab9 */ /* 0x000fe40000000a00 */
[----:B------:R-:W-:-:S04]  /*11f90*/  UIMAD.WIDE.U32 UR4, UR7, UR10, URZ ;  /* 0x0000000a070472a5 */ /* 0x000fc8000f8e003f */
[----:B------:R-:W-:-:S04]  /*11fa0*/  @UP0 USHF.R.U32.HI UR6, URZ, UR11, UR5 ;  /* 0x0000000b3f060299 */ /* 0x000fc80008011605 */
[----:B------:R-:W-:-:S12]  /*11fb0*/  UIMAD UR4, UR6, UR8, URZ ;  /* 0x00000008060472a4 */ /* 0x000fd8000f8e023f */
.L_x_4364:
        /* <DEDUP_REMOVED lines=48> */
.L_x_4366:
[----:B------:R-:W-:-:S11]  /*122c0*/  UISETP.NE.AND UP1, UPT, UR5, 0x1, UPT ;  /* 0x000000010500788c */ /* 0x000fd6000bf25270 */
[----:B------:R-:W-:Y:S02]  /*122d0*/  @UP1 ULDC.64 UR10, c[0x0][0x9e8] ;  /* 0x00027a00000a1ab9 */ /* 0x000fe40000000a00 */
[----:B------:R-:W-:-:S04]  /*122e0*/  UIMAD.WIDE.U32 UR6, UR8, UR10, URZ ;  /* 0x0000000a080672a5 */ /* 0x000fc8000f8e003f */
[----:B------:R-:W-:-:S12]  /*122f0*/  @UP1 USHF.R.U32.HI UR8, URZ, UR11, UR7 ;  /* 0x0000000b3f081299 */ /* 0x000fd80008011607 */
.L_x_4367:
[----:B------:R-:W-:-:S04]  /*12300*/  UIMAD UR8, UR8, UR5, UR5 ;  /* 0x00000005080872a4 */ /* 0x000fc8000f8e0205 */
[----:B------:R-:W-:-:S04]  /*12310*/  UISETP.LT.AND UP1, UPT, UR4, UR8, UPT ;  /* 0x000000080400728c */ /* 0x000fc8000bf21270 */
[----:B------:R-:W-:-:S12]  /*12320*/  USEL UR4, UR4, UR8, UP1 ;  /* 0x0000000804047287 */ /* 0x000fd80008800000 */
.L_x_4365:
[----:B------:R-:W-:Y:S01]  /*12330*/  UISETP.NE.AND UP1, UPT, UR50, URZ, UPT ;  /* 0x0000003f3200728c */ /* 0x000fe2000bf25270 */
[----:B------:R-:W-:Y:S01]  /*12340*/  PLOP3.LUT P0, PT, PT, PT, UP0, 0x40, 0x0 ;  /* 0x000000000000781c */ /* 0x000fe20003f0e808 */
[----:B------:R-:W-:Y:S01]  /*12350*/  UIADD3 UR6, UR4, 0x5f, URZ ;  /* 0x0000005f04067890 */ /* 0x000fe2000fffe03f */
[----:B------:R-:W-:-:S03]  /*12360*/  UMOV UR10, UR44 ;  /* 0x0000002c000a7c82 */ /* 0x000fc60008000000 */
[----:B------:R-:W-:-:S04]  /*12370*/  UIMAD.WIDE UR6, UR6, 0x2aaaaaab, URZ ;  /* 0x2aaaaaab060678a5 */ /* 0x000fc8000f8e023f */
[----:B------:R-:W-:Y:S01]  /*12380*/  USHF.R.U32.HI UR4, URZ, 0x1f, UR7 ;  /* 0x0000001f3f047899 */ /* 0x000fe20008011607 */
[----:B------:R-:W-:Y:S02]  /*12390*/  @UP1 ULDC UR8, c[0x0][0x44c] ;  /* 0x0001130000081ab9 */ /* 0x000fe40000000800 */
[----:B------:R-:W-:Y:S01]  /*123a0*/  @UP1 ULDC UR6, c[0x0][0x450] ;  /* 0x0001140000061ab9 */ /* 0x000fe20000000800 */
[----:B------:R-:W-:Y:S02]  /*123b0*/  UIMAD.WIDE.U32 UR8, UR44, UR8, URZ ;  /* 0x000000082c0872a5 */ /* 0x000fe4000f8e003f */
[----:B------:R-:W-:Y:S02]  /*123c0*/  ULEA.HI.SX32 UR4, UR7, UR4, 0x1c ;  /* 0x0000000407047291 */ /* 0x000fe4000f8fe23f */
[----:B------:R-:W-:Y:S02]  /*123d0*/  @UP1 USHF.R.U32.HI UR10, URZ, UR6, UR9 ;  /* 0x000000063f0a1299 */ /* 0x000fe40008011609 */
[----:B------:R-:W-:-:S02]  /*123e0*/  UISETP.LT.AND UP1, UPT, UR41, UR4, UPT ;  /* 0x000000042900728c */ /* 0x000fc4000bf21270 */
[----:B------:R-:W-:Y:S01]  /*123f0*/  UIADD3 UR6, UR40, UR10, URZ ;  /* 0x0000000a28067290 */ /* 0x000fe2000fffe03f */
[----:B------:R-:W-:Y:S01]  /*12400*/  ULDC UR8, c[0x0][0x9dc] ;  /* 0x0002770000087ab9 */ /* 0x000fe20000000800 */
[----:B------:R-:W-:Y:S02]  /*12410*/  USEL UR45, UR41, UR4, UP1 ;  /* 0x00000004292d7287 */ /* 0x000fe40008800000 */
[----:B------:R-:W-:Y:S01]  /*12420*/  UIADD3 UR8, UR6, -UR8, URZ ;  /* 0x8000000806087290 */ /* 0x000fe2000fffe03f */
[----:B------:R-:W-:Y:S11]  /*12430*/  @P0 BRA `(.L_x_4368) ;  /* 0x0000000000480947 */ /* 0x000ff60003800000 */
[----:B------:R-:W-:Y:S02]  /*12440*/  UMOV UR4, UR6 ;  /* 0x0000000600047c82 */ /* 0x000fe40008000000 */
        /* <DEDUP_REMOVED lines=10> */
.L_x_4369:
[----:B------:R-:W-:-:S11]  /*124f0*/  UISETP.NE.AND UP0, UPT, UR5, 0x1, UPT ;  /* 0x000000010500788c */ /* 0x000fd6000bf05270 */
[----:B------:R-:W-:Y:S02]  /*12500*/  @UP0 ULDC.64 UR10, c[0x0][0x9e8] ;  /* 0x00027a00000a0ab9 */ /* 0x000fe40000000a00 */
[----:B------:R-:W-:-:S04]  /*12510*/  UIMAD.WIDE.U32 UR6, UR4, UR10, URZ ;  /* 0x0000000a040672a5 */ /* 0x000fc8000f8e003f */
[----:B------:R-:W-:-:S12]  /*12520*/  @UP0 USHF.R.U32.HI UR4, URZ, UR11, UR7 ;  /* 0x0000000b3f040299 */ /* 0x000fd80008011607 */
.L_x_4370:
[----:B------:R-:W-:-:S04]  /*12530*/  UIMAD UR4, UR4, UR5, URZ ;  /* 0x00000005040472a4 */ /* 0x000fc8000f8e023f */
[----:B------:R-:W-:-:S04]  /*12540*/  UISETP.LT.AND UP0, UPT, UR8, UR4, UPT ;  /* 0x000000040800728c */ /* 0x000fc8000bf01270 */
[----:B------:R-:W-:-:S12]  /*12550*/  USEL UR8, UR8, UR4, !UP0 ;  /* 0x0000000408087287 */ /* 0x000fd8000c000000 */
.L_x_4368:
[----:B------:R-:W-:Y:S01]  /*12560*/  UIMAD.WIDE UR4, UR8, 0x2aaaaaab, URZ ;  /* 0x2aaaaaab080478a5 */ /* 0x000fe2000f8e023f */
[----:B------:R-:W-:Y:S03]  /*12570*/  BSSY B7, `(.L_x_4371) ;  /* 0x0000341000077945 */ /* 0x000fe60003800000 */
[----:B------:R-:W-:-:S04]  /*12580*/  USHF.R.U32.HI UR4, URZ, 0x1f, UR5 ;  /* 0x0000001f3f047899 */ /* 0x000fc80008011605 */
[----:B------:R-:W-:-:S04]  /*12590*/  ULEA.HI.SX32 UR4, UR5, UR4, 0x1c ;  /* 0x0000000405047291 */ /* 0x000fc8000f8fe23f */
        /* <DEDUP_REMOVED lines=22> */
.L_x_4372:
[----:B------:R-:W-:Y:S01]  /*12700*/  VIADD R0, R17, 0x1e400 ;  /* 0x0001e40011007836 */ /* 0x000fe20000000000 */
[----:B------:R-:W-:Y:S04]  /*12710*/  BSSY B6, `(.L_x_4374) ;  /* 0x0000013000067945 */ /* 0x000fe80003800000 */
[----:B------:R-:W-:-:S13]  /*12720*/  LOP3.LUT P0, RZ, R0, 0x3ff, RZ, 0xc0, !PT ;  /* 0x000003ff00ff7812 */ /* 0x000fda000780c0ff */
[----:B------:R-:W-:Y:S05]  /*12730*/  @!P0 BRA `(.L_x_4375) ;  /* 0x0000000000408947 */ /* 0x000fea0003800000 */
[----:B------:R-:W-:Y:S01]  /*12740*/  MOV R2, 0x0 ;  /* 0x0000000000027802 */ /* 0x000fe20000000f00 */
[----:B------:R-:W-:Y:S01]  /*12750*/  ULDC.64 UR4, c[0x4][0x138] ;  /* 0x01004e0000047ab9 */ /* 0x000fe20000000a00 */
[----:B------:R-:W-:Y:S01]  /*12760*/  ULDC.64 UR6, c[0x4][0x140] ;  /* 0x0100500000067ab9 */ /* 0x000fe20000000a00 */
[----:B------:R-:W-:Y:S02]  /*12770*/  IMAD.U32 R4, RZ, RZ, UR4 ;  /* 0x00000004ff047e24 */ /* 0x000fe4000f8e00ff */
[----:B------:R-:W-:Y:S01]  /*12780*/  IMAD.U32 R5, RZ, RZ, UR5 ;  /* 0x00000005ff057e24 */ /* 0x000fe2000f8e00ff */
[----:B------:R-:W0:Y:S01]  /*12790*/  LDC.64 R2, c[0x4][R2] ;  /* 0x0100000002027b82 */ /* 0x000e220000000a00 */
[----:B------:R-:W-:Y:S01]  /*127a0*/  ULDC.64 UR4, c[0x4][0x70] ;  /* 0x01001c0000047ab9 */ /* 0x000fe20000000a00 */
        /* <DEDUP_REMOVED lines=8> */
[----:B0----5:R-:W-:Y:S05]  /*12830*/  CALL.ABS.NOINC R2 ;  /* 0x0000000002007343 */ /* 0x021fea0003c00000 */
.L_x_4375:
[----:B------:R-:W-:Y:S05]  /*12840*/  BSYNC B6 ;  /* 0x0000000000067941 */ /* 0x000fea0003800000 */
.L_x_4374:
        /* <DEDUP_REMOVED lines=20> */
.L_x_4378:
[----:B------:R0:W1:Y:S01]  /*12990*/  LDC.64 R2, c[0x4][R18] ;  /* 0x0100000012027b82 */ /* 0x0000620000000a00 */
[----:B------:R-:W-:Y:S01]  /*129a0*/  ULDC.64 UR4, c[0x4][0x138] ;  /* 0x01004e0000047ab9 */ /* 0x000fe20000000a00 */
[----:B------:R-:W-:Y:S01]  /*129b0*/  ULDC.64 UR6, c[0x4][0x140] ;  /* 0x0100500000067ab9 */ /* 0x000fe20000000a00 */
[----:B------:R-:W-:Y:S02]  /*129c0*/  IMAD.U32 R4, RZ, RZ, UR4 ;  /* 0x00000004ff047e24 */ /* 0x000fe4000f8e00ff */
        /* <DEDUP_REMOVED lines=11> */
.L_x_4377:
[----:B------:R-:W-:Y:S05]  /*12a80*/  BSYNC B6 ;  /* 0x0000000000067941 */ /* 0x000fea0003800000 */
.L_x_4376:
        /* <DEDUP_REMOVED lines=9> */
[----:B------:R-:W-:Y:S01]  /*12b20*/  ULDC UR4, c[0x0][0xc48] ;  /* 0x0003120000047ab9 */ /* 0x000fe20000000800 */
[----:B------:R-:W-:-:S05]  /*12b30*/  IMAD.U32 R3, RZ, RZ, UR5 ;  /* 0x00000005ff037e24 */ /* 0x000fca000f8e00ff */
[----:B------:R1:W5:Y:S01]  /*12b40*/  @P0 LDG.E R29, desc[UR36][R2.64] ;  /* 0x00000024021d0981 */ /* 0x000362000c1e1900 */
[----:B------:R-:W-:Y:S01]  /*12b50*/  UMOV UR5, 0xffffffff ;  /* 0xffffffff00057882 */ /* 0x000fe20000000000 */
[----:B------:R-:W-:Y:S02]  /*12b60*/  IMAD.U32 R22, RZ, RZ, UR4 ;  /* 0x00000004ff167e24 */ /* 0x000fe4000f8e00ff */
[----:B------:R-:W-:Y:S05]  /*12b70*/  BRA.DIV UR5, `(.L_x_4379) ;  /* 0x0000003605ac7947 */ /* 0x000fea000b800000 */
.L_x_4433:
        /* <DEDUP_REMOVED lines=22> */
[----:B------:R-:W-:Y:S02]  /*12ce0*/  @!P0 IMAD R7, R29, R7, R2 ;  /* 0x000000071d078224 */ /* 0x000fe400078e0202 */
[----:B------:R-:W-:-:S04]  /*12cf0*/  @!P0 IMAD.MOV.U32 R2, RZ, RZ, R9 ;  /* 0x000000ffff028224 */ /* 0x000fc800078e0009 */
        /* <DEDUP_REMOVED lines=9> */
[----:B------:R-:W-:Y:S01]  /*12d90*/  LOP3.LUT R16, R16, 0xffffff7f, RZ, 0xc0, !PT ;  /* 0xffffff7f10107812 */ /* 0x000fe200078ec0ff */
[----:B------:R-:W-:Y:S02]  /*12da0*/  IMAD.U32 R24, RZ, RZ, UR4 ;  /* 0x00000004ff187e24 */ /* 0x000fe4000f8e00ff */
        /* <DEDUP_REMOVED lines=10> */
.L_x_4380:
        /* <DEDUP_REMOVED lines=25> */
.L_x_4434:
[----:B------:R-:W-:Y:S05]  /*12fe0*/  BSYNC B0 ;  /* 0x0000000000007941 */ /* 0x000fea0003800000 */
.L_x_4381:
        /* <DEDUP_REMOVED lines=13> */
[----:B------:R-:W-:Y:S02]  /*130c0*/  IMAD.MOV.U32 R7, RZ, RZ, -0x60 ;  /* 0xffffffa0ff077424 */ /* 0x000fe400078e00ff */
[----:B------:R-:W-:Y:S02]  /*130d0*/  IMAD.IADD R3, R3, 0x1, R5 ;  /* 0x0000000103037824 */ /* 0x000fe400078e0205 */
[----:B------:R-:W-:Y:S02]  /*130e0*/  IMAD R5, R28, UR4, RZ ;  /* 0x000000041c057c24 */ /* 0x000fe4000f8e02ff */
[----:B------:R-:W-:-:S04]  /*130f0*/  IMAD.WIDE.U32 R2, R22, UR4, R2 ;  /* 0x0000000416027c25 */ /* 0x000fc8000f8e0002 */
[----:B------:R-:W-:Y:S01]  /*13100*/  IMAD R5, R22, UR5, R5 ;  /* 0x0000000516057c24 */ /* 0x000fe2000f8e0205 */
[----:B------:R-:W-:Y:S01]  /*13110*/  ULDC.64 UR4, c[0x0][0x2e8] ;  /* 0x0000ba0000047ab9 */ /* 0x000fe20000000a00 */
[----:B------:R-:W-:Y:S01]  /*13120*/  IMAD R7, R24, R7, UR38 ;  /* 0x0000002618077e24 */ /* 0x000fe2000f8e0207 */
[C---:B------:R-:W-:Y:S01]  /*13130*/  LEA R4, P0, R2.reuse, UR4, 0x1 ;  /* 0x0000000402047c11 */ /* 0x040fe2000f8008ff */
[----:B------:R-:W-:Y:S01]  /*13140*/  IMAD.IADD R3, R3, 0x1, R5 ;  /* 0x0000000103037824 */ /* 0x000fe200078e0205 */
[----:B------:R-:W-:Y:S01]  /*13150*/  UMOV UR4, 0xffffffff ;  /* 0xffffffff00047882 */ /* 0x000fe20000000000 */
[----:B------:R-:W-:Y:S02]  /*13160*/  IMAD.IADD R7, R7, 0x1, -R36 ;  /* 0x0000000107077824 */ /* 0x000fe400078e0a24 */
[----:B------:R-:W-:Y:S01]  /*13170*/  IMAD R5, R23, 0x4800, R30 ;  /* 0x0000480017057824 */ /* 0x000fe200078e021e */
[----:B------:R-:W-:Y:S02]  /*13180*/  LEA.HI.X R6, R2, UR5, R3, 0x1, P0 ;  /* 0x0000000502067c11 */ /* 0x000fe400080f0c03 */
[----:B------:R-:W-:Y:S01]  /*13190*/  ISETP.GE.AND P0, PT, R7, 0x1, PT ;  /* 0x000000010700780c */ /* 0x000fe20003f06270 */
[----:B------:R-:W-:-:S12]  /*131a0*/  BRA.DIV UR4, `(.L_x_4383) ;  /* 0x0000003204607947 */ /* 0x000fd8000b800000 */
[----:B------:R-:W0:Y:S01]  /*131b0*/  SHFL.IDX PT, R14, R4, RZ, 0x181f ;  /* 0x00181fff040e7589 */ /* 0x000e2200000e0000 */
[----:B------:R-:W-:-:S03]  /*131c0*/  @P0 IMAD R9, R5, 0x2, R17 ;  /* 0x0000000205090824 */ /* 0x000fc600078e0211 */
        /* <DEDUP_REMOVED lines=47> */
[----:B------:R0:W1:Y:S01]  /*134c0*/  SHFL.IDX PT, R8, R6, 0x5, 0x181f ;  /* 0x00b81f0006087f89 */ /* 0x00006200000e0000 */
[----:B------:R-:W-:-:S03]  /*134d0*/  @P0 IMAD.MOV.U32 R3, RZ, RZ, R9 ;  /* 0x000000ffff030224 */ /* 0x000fc600078e0009 */
[----:B------:R0:W2:Y:S04]  /*134e0*/  SHFL.IDX PT, R14, R4, 0x5, 0x181f ;  /* 0x00b81f00040e7f89 */ /* 0x0000a800000e0000 */
[----:B------:R0:W-:Y:S04]  /*134f0*/  @P0 LDGSTS.E.BYPASS.LTC128B.128 [R21+0x20400], desc[UR36][R2.64], !P4 ;  /* 0x2040000002150fae */ /* 0x0001e8000e101d64 */
[----:B------:R0:W-:Y:S04]  /*13500*/  @P0 LDGSTS.E.BYPASS.LTC128B.128 [R21+0x23400], desc[UR36][R2.64+0x80], !P3 ;  /* 0x2340008002150fae */ /* 0x0001e8000d901d64 */
[----:B------:R0:W-:Y:S02]  /*13510*/  @P0 LDGSTS.E.BYPASS.LTC128B.128 [R21+0x26400], desc[UR36][R2.64+0x100], !P2 ;  /* 0x2640010002150fae */ /* 0x0001e4000d101d64 */
.L_x_4448:
        /* <DEDUP_REMOVED lines=12> */
.L_x_4384:
        /* <DEDUP_REMOVED lines=10> */
.L_x_4385:
[----:B------:R1:W-:Y:S02]  /*13680*/  SYNCS.ARRIVE.TRANS64.A1T0 RZ, [R0+URZ+0x30830], RZ ;  /* 0x030830ff00ff79a7 */ /* 0x0003e4000810003f */
[----:B------:R-:W-:Y:S05]  /*13690*/  WARPSYNC.ALL ;  /* 0x0000000000007948 */ /* 0x000fea0003800000 */
[----:B------:R-:W-:Y:S01]  /*136a0*/  BSSY B6, `(.L_x_4386) ;  /* 0x0000015000067945 */ /* 0x000fe20003800000 */
[----:B-1----:R-:W-:Y:S01]  /*136b0*/  VIADD R0, R17, 0x12400 ;  /* 0x0001240011007836 */ /* 0x002fe20000000000 */
[----:B------:R-:W-:Y:S04]  /*136c0*/  BAR.SYNC.DEFER_BLOCKING 0x8, 0x180 ;  /* 0x0206000000007b1d */ /* 0x000fe80000010000 */
[----:B------:R-:W-:-:S13]  /*136d0*/  LOP3.LUT P0, RZ, R0, 0x3ff, RZ, 0xc0, !PT ;  /* 0x000003ff00ff7812 */ /* 0x000fda000780c0ff */
[----:B------:R-:W-:Y:S05]  /*136e0*/  @!P0 BRA `(.L_x_4387) ;  /* 0x0000000000408947 */ /* 0x000fea0003800000 */
[----:B0-----:R-:W-:Y:S01]  /*136f0*/  MOV R2, 0x0 ;  /* 0x0000000000027802 */ /* 0x001fe20000000f00 */
        /* <DEDUP_REMOVED lines=15> */
.L_x_4387:
[----:B------:R-:W-:Y:S05]  /*137f0*/  BSYNC B6 ;  /* 0x0000000000067941 */ /* 0x000fea0003800000 */
.L_x_4386:
        /* <DEDUP_REMOVED lines=9> */
[----:B------:R-:W-:Y:S02]  /*13890*/  LOP3.LUT P5, RZ, R16, 0x200, RZ, 0xc0, !PT ;  /* 0x0000020010ff7812 */ /* 0x000fe400078ac0ff */
[----:B------:R-:W-:-:S04]  /*138a0*/  UIMAD UR6, UR6, UR8, URZ ;  /* 0x00000008060672a4 */ /* 0x000fc8000f8e023f */
[----:B------:R-:W-:Y:S02]  /*138b0*/  UIMAD UR7, UR7, UR9, UR6 ;  /* 0x00000009070772a4 */ /* 0x000fe4000f8e0206 */
[----:B------:R-:W-:Y:S01]  /*138c0*/  USHF.R.S32.HI UR6, URZ, 0x1f, UR43 ;  /* 0x0000001f3f067899 */ /* 0x000fe2000801142b */
[----:B0-----:R-:W-:-:S05]  /*138d0*/  IMAD.SHL.U32 R2, R2, 0x10, RZ ;  /* 0x0000001002027824 */ /* 0x001fca00078e00ff */
[----:B------:R-:W-:-:S05]  /*138e0*/  LOP3.LUT R2, R36, 0x70, R2, 0xf8, !PT ;  /* 0x0000007024027812 */ /* 0x000fca00078ef802 */
[----:B------:R-:W-:-:S04]  /*138f0*/  VIADD R0, R2, UR44 ;  /* 0x0000002c02007c36 */ /* 0x000fc80008000000 */
        /* <DEDUP_REMOVED lines=35> */
[----:B------:R-:W-:-:S03]  /*13b30*/  VIADD R4, R36, UR44 ;  /* 0x0000002c24047c36 */ /* 0x000fc60008000000 */
[----:B------:R-:W1:Y:S01]  /*13b40*/  SHFL.IDX PT, R2, R5, RZ, 0x181f ;  /* 0x00181fff05027589 */ /* 0x000e6200000e0000 */
[C---:B------:R-:W-:Y:S01]  /*13b50*/  VIADD R7, R4.reuse, 0x10 ;  /* 0x0000001004077836 */ /* 0x040fe20000000000 */
[----:B------:R-:W-:Y:S02]  /*13b60*/  ISETP.GE.AND P0, PT, R4, UR39, PT ;  /* 0x0000002704007c0c */ /* 0x000fe4000bf06270 */
[----:B------:R-:W-:Y:S11]  /*13b70*/  SHFL.IDX PT, R6, R5, 0x1, 0x181f ;  /* 0x00381f0005067f89 */ /* 0x000ff600000e0000 */
        /* <DEDUP_REMOVED lines=66> */
[----:B------:R0:W1:Y:S01]  /*13fa0*/  SHFL.IDX PT, R6, R5, 0x7, 0x181f ;  /* 0x00f81f0005067f89 */ /* 0x00006200000e0000 */
[----:B------:R-:W-:-:S03]  /*13fb0*/  @!P0 IMAD.MOV.U32 R3, RZ, RZ, R7 ;  /* 0x000000ffff038224 */ /* 0x000fc600078e0007 */
[----:B------:R0:W2:Y:S04]  /*13fc0*/  SHFL.IDX PT, R14, R0, 0x7, 0x181f ;  /* 0x00f81f00000e7f89 */ /* 0x0000a800000e0000 */
[----:B------:R0:W-:Y:S04]  /*13fd0*/  @!P0 LDGSTS.E.BYPASS.LTC128B.128 [R31+0x15400], desc[UR36][R2.64], !P3 ;  /* 0x15400000021f8fae */ /* 0x0001e8000d901d64 */
[----:B------:R0:W-:Y:S04]  /*13fe0*/  @!P0 LDGSTS.E.BYPASS.LTC128B.128 [R31+0x19400], desc[UR36][R2.64+0x80], !P4 ;  /* 0x19400080021f8fae */ /* 0x0001e8000e101d64 */
[----:B------:R0:W-:Y:S02]  /*13ff0*/  @!P0 LDGSTS.E.BYPASS.LTC128B.128 [R31+0x1d400], desc[UR36][R2.64+0x100], !P5 ;  /* 0x1d400100021f8fae */ /* 0x0001e4000e901d64 */
.L_x_4465:
[----:B------:R-:W-:-:S05]  /*14000*/  VIADD R4, R4, 0x70 ;  /* 0x0000007004047836 */ /* 0x000fca0000000000 */
[----:B------:R-:W-:-:S13]  /*14010*/  ISETP.GE.AND P0, PT, R4, UR39, PT ;  /* 0x0000002704007c0c */ /* 0x000fda000bf06270 */
[----:B0-2---:R-:W-:-:S05]  /*14020*/  @!P0 LEA R2, P1, R37, R14, 0x1 ;  /* 0x0000000e25028211 */ /* 0x005fca00078208ff */
[----:B-1----:R-:W-:-:S05]  /*14030*/  @!P0 IMAD.X R3, RZ, RZ, R6, P1 ;  /* 0x000000ffff038224 */ /* 0x002fca00008e0606 */
[----:B------:R-:W-:Y:S01]  /*14040*/  @!PT LDS RZ, [RZ] ;  /* 0x00000000fffff984 */ /* 0x000fe20000000800 */
[----:B------:R-:W-:Y:S01]  /*14050*/  @!PT LDS RZ, [RZ] ;  /* 0x00000000fffff984 */ /* 0x000fe20000000800 */
[----:B------:R-:W-:Y:S01]  /*14060*/  @!PT LDS RZ, [RZ] ;  /* 0x00000000fffff984 */ /* 0x000fe20000000800 */
[----:B------:R0:W-:Y:S04]  /*14070*/  @!P0 LDGSTS.E.BYPASS.LTC128B.128 [R31+0x15c00], desc[UR36][R2.64], !P3 ;  /* 0x15c00000021f8fae */ /* 0x0001e8000d901d64 */
[----:B------:R0:W-:Y:S04]  /*14080*/  @!P0 LDGSTS.E.BYPASS.LTC128B.128 [R31+0x19c00], desc[UR36][R2.64+0x80], !P4 ;  /* 0x19c00080021f8fae */ /* 0x0001e8000e101d64 */
[----:B------:R0:W-:Y:S01]  /*14090*/  @!P0 LDGSTS.E.BYPASS.LTC128B.128 [R31+0x1dc00], desc[UR36][R2.64+0x100], !P5 ;  /* 0x1dc00100021f8fae */ /* 0x0001e2000e901d64 */
[----:B------:R-:W-:Y:S01]  /*140a0*/  PLOP3.LUT P0, PT, PT, PT, PT, 0x80, 0x0 ;  /* 0x000000000000781c */ /* 0x000fe20003f0f070 */
[----:B------:R-:W-:-:S12]  /*140b0*/  NOP ;  /* 0x0000000000007918 */ /* 0x000fd80000000000 */
.L_x_4389:
        /* <DEDUP_REMOVED lines=18> */
.L_x_4466:
[----:B------:R-:W-:Y:S05]  /*141e0*/  BSYNC B0 ;  /* 0x0000000000007941 */ /* 0x000fea0003800000 */
.L_x_4390:
[----:B------:R-:W-:-:S04]  /*141f0*/  UIADD3 UR4, UR45, -0x2, URZ ;  /* 0xfffffffe2d047890 */ /* 0x000fc8000fffe03f */
[----:B------:R-:W-:-:S06]  /*14200*/  UISETP.GE.AND UP0, UPT, UR4, UR46, UPT ;  /* 0x0000002e0400728c */ /* 0x000fcc000bf06270 */
[----:B------:R-:W-:-:S13]  /*14210*/  PLOP3.LUT P0, PT, PT, PT, UP0, 0x40, 0x0 ;  /* 0x000000000000781c */ /* 0x000fda0003f0e808 */
[----:B------:R-:W-:Y:S05]  /*14220*/  @P0 BRA `(.L_x_4392) ;  /* 0x0000000c00f80947 */ /* 0x000fea0003800000 */
[----:B------:R-:W-:Y:S01]  /*14230*/  BSSY B0, `(.L_x_4392) ;  /* 0x00000fd000007945 */ /* 0x000fe20003800000 */
[----:B------:R-:W-:Y:S02]  /*14240*/  IMAD.MOV.U32 R20, RZ, RZ, R26 ;  /* 0x000000ffff147224 */ /* 0x000fe400078e001a */
[----:B------:R-:W-:Y:S02]  /*14250*/  IMAD.MOV.U32 R9, RZ, RZ, R23 ;  /* 0x000000ffff097224 */ /* 0x000fe400078e0017 */
[----:B------:R-:W-:Y:S02]  /*14260*/  IMAD.MOV.U32 R27, RZ, RZ, R24 ;  /* 0x000000ffff1b7224 */ /* 0x000fe400078e0018 */
[----:B------:R-:W-:-:S07]  /*14270*/  IMAD.U32 R8, RZ, RZ, UR4 ;  /* 0x00000004ff087e24 */ /* 0x000fce000f8e00ff */
.L_x_4405:
[----:B------:R-:W1:Y:S01]  /*14280*/  LDC R3, c[0x0][0x430] ;  /* 0x00010c00ff037b82 */ /* 0x000e620000000800 */
[----:B0-----:R-:W0:Y:S01]  /*14290*/  S2R R0, SR_TID.X ;  /* 0x0000000000007919 */ /* 0x001e220000002100 */
[----:B------:R-:W-:Y:S01]  /*142a0*/  IMAD R10, R8, 0x60, R32 ;  /* 0x00000060080a7824 */ /* 0x000fe200078e0220 */
[----:B------:R-:W-:Y:S01]  /*142b0*/  LOP3.LUT P1, RZ, R16, 0x80, RZ, 0xc0, !PT ;  /* 0x0000008010ff7812 */ /* 0x000fe2000782c0ff */
[----:B------:R-:W-:Y:S01]  /*142c0*/  VIADD R23, R9, 0x1 ;  /* 0x0000000109177836 */ /* 0x000fe20000000000 */
[----:B-1----:R-:W-:Y:S01]  /*142d0*/  ISETP.NE.AND P0, PT, R3, 0x1, PT ;  /* 0x000000010300780c */ /* 0x002fe20003f05270 */
[----:B0-----:R-:W-:-:S12]  /*142e0*/  IMAD.SHL.U32 R0, R0, 0x10, RZ ;  /* 0x0000001000007824 */ /* 0x001fd800078e00ff */
[----:B------:R-:W0:Y:S01]  /*142f0*/  @P0 LDC R3, c[0x0][0x434] ;  /* 0x00010d00ff030b82 */ /* 0x000e220000000800 */
[----:B------:R-:W-:-:S04]  /*14300*/  LOP3.LUT R0, R36, 0x70, R0, 0xf8, !PT ;  /* 0x0000007024007812 */ /* 0x000fc800078ef800 */
[C---:B------:R-:W-:Y:S01]  /*14310*/  ISETP.GT.U32.AND P2, PT, R0.reuse, 0x5f, PT ;  /* 0x0000005f0000780c */ /* 0x040fe20003f44070 */
[----:B------:R-:W-:Y:S02]  /*14320*/  IMAD.IADD R10, R0, 0x1, R10 ;  /* 0x00000001000a7824 */ /* 0x000fe400078e020a */
[----:B------:R-:W1:Y:S02]  /*14330*/  @P0 LDC R5, c[0x0][0x438] ;  /* 0x00010e00ff050b82 */ /* 0x000e640000000800 */
[----:B------:R-:W-:-:S08]  /*14340*/  IMAD.MOV.U32 R11, RZ, RZ, R10 ;  /* 0x000000ffff0b7224 */ /* 0x000fd000078e000a */
[----:B------:R-:W2:Y:S01]  /*14350*/  @!P2 LDC.64 R6, c[0x0][0x428] ;  /* 0x00010a00ff06ab82 */ /* 0x000ea20000000a00 */
[----:B0-----:R-:W-:-:S05]  /*14360*/  @P0 IMAD.HI.U32 R0, R10, R3, RZ ;  /* 0x000000030a000227 */ /* 0x001fca00078e00ff */
[----:B-1----:R-:W-:Y:S02]  /*14370*/  @P0 SHF.R.U32.HI R11, RZ, R5, R0 ;  /* 0x00000005ff0b0219 */ /* 0x002fe40000011600 */
[----:B------:R-:W0:Y:S02]  /*14380*/  @!P2 LDC.64 R4, c[0x0][0x418] ;  /* 0x00010600ff04ab82 */ /* 0x000e240000000a00 */
[--C-:B------:R-:W-:Y:S01]  /*14390*/  @!P2 SHF.R.S32.HI R3, RZ, 0x1f, R11.reuse ;  /* 0x0000001fff03a819 */ /* 0x100fe2000001140b */
[----:B------:R-:W-:Y:S02]  /*143a0*/  @!P2 IMAD.MOV.U32 R2, RZ, RZ, R11 ;  /* 0x000000ffff02a224 */ /* 0x000fe400078e000b */
[-C--:B--2---:R-:W-:Y:S02]  /*143b0*/  @!P2 IMAD R0, R33, R6.reuse, RZ ;  /* 0x000000062100a224 */ /* 0x084fe400078e02ff */
[----:B------:R-:W-:-:S04]  /*143c0*/  @!P2 IMAD.WIDE.U32 R2, R29, R6, R2 ;  /* 0x000000061d02a225 */ /* 0x000fc800078e0002 */
[----:B------:R-:W-:-:S04]  /*143d0*/  @!P2 IMAD R7, R29, R7, R0 ;  /* 0x000000071d07a224 */ /* 0x000fc800078e0200 */
[----:B------:R-:W-:Y:S01]  /*143e0*/  @!P2 IMAD.IADD R0, R7, 0x1, R3 ;  /* 0x000000010700a824 */ /* 0x000fe200078e0203 */
[----:B0-----:R-:W-:-:S04]  /*143f0*/  @!P2 LEA R4, P0, R2, R4, 0x2 ;  /* 0x000000040204a211 */ /* 0x001fc800078010ff */
[----:B------:R-:W-:Y:S01]  /*14400*/  @!P2 LEA.HI.X R5, R2, R5, R0, 0x2, P0 ;  /* 0x000000050205a211 */ /* 0x000fe200000f1400 */
[----:B------:R-:W-:Y:S01]  /*14410*/  IMAD.MOV.U32 R0, RZ, RZ, RZ ;  /* 0x000000ffff007224 */ /* 0x000fe200078e00ff */
[C---:B------:R-:W-:Y:S01]  /*14420*/  ISETP.NE.AND P0, PT, R23.reuse, 0x2, PT ;  /* 0x000000021700780c */ /* 0x040fe20003f05270 */
[----:B------:R-:W-:Y:S01]  /*14430*/  IMAD.MOV R7, RZ, RZ, -R11 ;  /* 0x000000ffff077224 */ /* 0x000fe200078e0a0b */
        /* <DEDUP_REMOVED lines=10> */
.L_x_4393:
[----:B------:R-:W-:Y:S01]  /*144e0*/  IMAD R6, R23, 0x8, R17 ;  /* 0x0000000817067824 */ /* 0x000fe200078e0211 */
[----:B------:R-:W-:Y:S01]  /*144f0*/  SHF.L.U32 R3, R26, 0x1f, RZ ;  /* 0x0000001f1a037819 */ /* 0x000fe200000006ff */
[----:B------:R-:W-:Y:S03]  /*14500*/  BSSY B1, `(.L_x_4394) ;  /* 0x0000003000017945 */ /* 0x000fe60003800000 */
[----:B------:R-:W0:Y:S02]  /*14510*/  SYNCS.PHASECHK.TRANS64.TRYWAIT P0, [R6+URZ+0x30840], R3 ;  /* 0x03084003060075a7 */ /* 0x000e24000800017f */
[----:B0-----:R-:W-:Y:S05]  /*14520*/  @!P0 BRA `(.L_x_4395) ;  /* 0x0000003000248947 */ /* 0x001fea0003800000 */
.L_x_4467:
[----:B------:R-:W-:Y:S05]  /*14530*/  BSYNC B1 ;  /* 0x0000000000017941 */ /* 0x000fea0003800000 */
.L_x_4394:
[----:B------:R-:W-:Y:S01]  /*14540*/  SHF.R.S32.HI R21, RZ, 0x1f, R5 ;  /* 0x0000001fff157819 */ /* 0x000fe20000011405 */
[----:B------:R-:W-:Y:S01]  /*14550*/  ULDC.64 UR4, c[0x0][0x300] ;  /* 0x0000c00000047ab9 */ /* 0x000fe20000000a00 */
[----:B-----5:R-:W-:Y:S01]  /*14560*/  SHF.R.S32.HI R25, RZ, 0x1f, R0 ;  /* 0x0000001fff197819 */ /* 0x020fe20000011400 */
[----:B------:R-:W-:Y:S01]  /*14570*/  IMAD R8, R23, 0x4800, R30 ;  /* 0x0000480017087824 */ /* 0x000fe200078e021e */
        /* <DEDUP_REMOVED lines=16> */
[----:B------:R-:W-:-:S03]  /*14680*/  ULDC.64 UR4, c[0x0][0x2e8] ;  /* 0x0000ba0000047ab9 */ /* 0x000fc60000000a00 */
[----:B------:R-:W-:Y:S01]  /*14690*/  IMAD.IADD R3, R7, 0x1, R3 ;  /* 0x0000000107037824 */ /* 0x000fe200078e0203 */
[----:B------:R-:W-:Y:S01]  /*146a0*/  LEA R7, P0, R2, UR4, 0x1 ;  /* 0x0000000402077c11 */ /* 0x000fe2000f8008ff */
[----:B------:R-:W-:-:S03]  /*146b0*/  UMOV UR4, 0xffffffff ;  /* 0xffffffff00047882 */ /* 0x000fc60000000000 */
[----:B------:R-:W-:Y:S01]  /*146c0*/  LEA.HI.X R10, R2, UR5, R3, 0x1, P0 ;  /* 0x00000005020a7c11 */ /* 0x000fe200080f0c03 */
[----:B------:R-:W-:Y:S08]  /*146d0*/  BRA.DIV UR4, `(.L_x_4396) ;  /* 0x0000002e04cc7947 */ /* 0x000ff0000b800000 */
        /* <DEDUP_REMOVED lines=39> */
.L_x_4481:
        /* <DEDUP_REMOVED lines=8> */
[----:B------:R0:W-:Y:S01]  /*149d0*/  LDGSTS.E.BYPASS.LTC128B.128 [R8+0x26c00], desc[UR36][R2.64+0x100], !P1 ;  /* 0x26c0010002087fae */ /* 0x0001e2000c901d64 */
[----:B------:R-:W-:Y:S01]  /*149e0*/  NOP ;  /* 0x0000000000007918 */ /* 0x000fe20000000000 */
.L_x_4397:
        /* <DEDUP_REMOVED lines=10> */
.L_x_4398:
[----:B------:R1:W-:Y:S01]  /*14a90*/  SYNCS.ARRIVE.TRANS64.A1T0 RZ, [R6+URZ+0x30830], RZ ;  /* 0x030830ff06ff79a7 */ /* 0x0003e2000810003f */
[----:B------:R-:W-:Y:S05]  /*14aa0*/  @!P2 BRA `(.L_x_4399) ;  /* 0x000000000004a947 */ /* 0x000fea0003800000 */
[----:B------:R-:W-:Y:S01]  /*14ab0*/  BPT.TRAP 0x1 ;  /* 0x000000040000795c */ /* 0x000fe20000300000 */
.L_x_4399:
[----:B0-----:R-:W-:Y:S01]  /*14ac0*/  SHF.L.U32 R3, R20, 0x1f, RZ ;  /* 0x0000001f14037819 */ /* 0x001fe200000006ff */
[----:B-1----:R-:W-:Y:S01]  /*14ad0*/  IMAD R6, R9, 0x8, R17 ;  /* 0x0000000809067824 */ /* 0x002fe200078e0211 */
[----:B------:R-:W-:Y:S03]  /*14ae0*/  BSSY B1, `(.L_x_4400) ;  /* 0x0000003000017945 */ /* 0x000fe60003800000 */
[----:B------:R-:W0:Y:S02]  /*14af0*/  SYNCS.PHASECHK.TRANS64.TRYWAIT P0, [R6+URZ+0x30860], R3 ;  /* 0x03086003060075a7 */ /* 0x000e24000800017f */
[----:B0-----:R-:W-:Y:S05]  /*14b00*/  @!P0 BRA `(.L_x_4401) ;  /* 0x0000003000788947 */ /* 0x001fea0003800000 */
.L_x_4482:
[----:B------:R-:W-:Y:S05]  /*14b10*/  BSYNC B1 ;  /* 0x0000000000017941 */ /* 0x000fea0003800000 */
.L_x_4400:
[----:B------:R-:W-:Y:S01]  /*14b20*/  IMAD.MOV.U32 R2, RZ, RZ, -0x60 ;  /* 0xffffffa0ff027424 */ /* 0x000fe200078e00ff */
[----:B------:R-:W-:Y:S01]  /*14b30*/  UMOV UR4, 0xffffffff ;  /* 0xffffffff00047882 */ /* 0x000fe20000000000 */
[C---:B------:R-:W-:Y:S01]  /*14b40*/  LOP3.LUT P3, RZ, R16.reuse, 0x20, RZ, 0xc0, !PT ;  /* 0x0000002010ff7812 */ /* 0x040fe2000786c0ff */
[----:B------:R-:W-:Y:S01]  /*14b50*/  IMAD R7, R9, 0x4800, R30 ;  /* 0x0000480009077824 */ /* 0x000fe200078e021e */
[C---:B------:R-:W-:Y:S01]  /*14b60*/  LOP3.LUT P2, RZ, R16.reuse, 0x10, RZ, 0xc0, !PT ;  /* 0x0000001010ff7812 */ /* 0x040fe2000784c0ff */
[----:B0-----:R-:W-:Y:S01]  /*14b70*/  IMAD R3, R27, R2, UR38 ;  /* 0x000000261b037e24 */ /* 0x001fe2000f8e0202 */
[----:B------:R-:W-:-:S03]  /*14b80*/  LOP3.LUT P1, RZ, R16, 0x8, RZ, 0xc0, !PT ;  /* 0x0000000810ff7812 */ /* 0x000fc6000782c0ff */
[----:B------:R-:W-:Y:S01]  /*14b90*/  IMAD.IADD R8, R3, 0x1, -R36 ;  /* 0x0000000103087824 */ /* 0x000fe200078e0a24 */
[----:B------:R-:W-:Y:S09]  /*14ba0*/  BRA.DIV UR4, `(.L_x_4402) ;  /* 0x0000003204647947 */ /* 0x000ff2000b800000 */
        /* <DEDUP_REMOVED lines=52> */
[----:B--2-4-:R3:W-:Y:S02]  /*14ef0*/  LDGSTS.E.BYPASS.LTC128B.128 [R7+0x8400], desc[UR36][R2.64+0x100], !P0 ;  /* 0x0840010002077fae */ /* 0x0147e4000c101d64 */
.L_x_4496:
        /* <DEDUP_REMOVED lines=31> */
.L_x_4403:
        /* <DEDUP_REMOVED lines=10> */
.L_x_4404:
[C---:B------:R-:W-:Y:S01]  /*15190*/  ISETP.GT.AND P0, PT, R24.reuse, UR46, PT ;  /* 0x0000002e18007c0c */ /* 0x040fe2000bf04270 */
[----:B------:R1:W-:Y:S01]  /*151a0*/  SYNCS.ARRIVE.TRANS64.A1T0 RZ, [R6+URZ+0x30850], RZ ;  /* 0x030850ff06ff79a7 */ /* 0x0003e2000810003f */
[----:B------:R-:W-:Y:S02]  /*151b0*/  VIADD R8, R24, 0xffffffff ;  /* 0xffffffff18087836 */ /* 0x000fe40000000000 */
[----:B------:R-:W-:Y:S02]  /*151c0*/  IMAD.MOV.U32 R20, RZ, RZ, R26 ;  /* 0x000000ffff147224 */ /* 0x000fe400078e001a */
[----:B------:R-:W-:Y:S02]  /*151d0*/  IMAD.MOV.U32 R9, RZ, RZ, R23 ;  /* 0x000000ffff097224 */ /* 0x000fe400078e0017 */
[----:B------:R-:W-:-:S05]  /*151e0*/  IMAD.MOV.U32 R27, RZ, RZ, R24 ;  /* 0x000000ffff1b7224 */ /* 0x000fca00078e0018 */
[----:B-1----:R-:W-:Y:S05]  /*151f0*/  @P0 BRA `(.L_x_4405) ;  /* 0xfffffff000200947 */ /* 0x002fea000383ffff */
[----:B------:R-:W-:Y:S05]  /*15200*/  BSYNC B0 ;  /* 0x0000000000007941 */ /* 0x000fea0003800000 */
.L_x_4392:
        /* <DEDUP_REMOVED lines=17> */
.L_x_4407:
[----:B------:R-:W-:Y:S05]  /*15320*/  BSYNC B0 ;  /* 0x0000000000007941 */ /* 0x000fea0003800000 */
.L_x_4406:
[----:B------:R-:W-:-:S13]  /*15330*/  LOP3.LUT P0, RZ, R16, 0x80, RZ, 0xc0, !PT ;  /* 0x0000008010ff7812 */ /* 0x000fda000780c0ff */
[----:B------:R-:W-:Y:S05]  /*15340*/  @!P0 BRA `(.L_x_4408) ;  /* 0x0000000000048947 */ /* 0x000fea0003800000 */
[----:B------:R-:W-:Y:S01]  /*15350*/  BPT.TRAP 0x1 ;  /* 0x000000040000795c */ /* 0x000fe20000300000 */
.L_x_4408:
[----:B------:R-:W-:Y:S01]  /*15360*/  IMAD R4, R23, 0x8, R17 ;  /* 0x0000000817047824 */ /* 0x000fe200078e0211 */
[----:B------:R-:W-:Y:S01]  /*15370*/  SHF.L.U32 R3, R26, 0x1f, RZ ;  /* 0x0000001f1a037819 */ /* 0x000fe200000006ff */
[----:B------:R-:W-:Y:S01]  /*15380*/  IMAD.MOV.U32 R5, RZ, RZ, -0x60 ;  /* 0xffffffa0ff057424 */ /* 0x000fe200078e00ff */
[----:B------:R-:W-:Y:S02]  /*15390*/  BSSY B0, `(.L_x_4409) ;  /* 0x0000004000007945 */ /* 0x000fe40003800000 */
[----:B------:R-:W0:Y:S01]  /*153a0*/  SYNCS.PHASECHK.TRANS64.TRYWAIT P0, [R4+URZ+0x30860], R3 ;  /* 0x03086003040075a7 */ /* 0x000e22000800017f */
[----:B------:R-:W-:Y:S01]  /*153b0*/  IMAD R5, R24, R5, UR38 ;  /* 0x0000002618057e24 */ /* 0x000fe2000f8e0205 */
[----:B0-----:R-:W-:Y:S06]  /*153c0*/  @!P0 BRA `(.L_x_4410) ;  /* 0x0000003000588947 */ /* 0x001fec0003800000 */
.L_x_4497:
[----:B------:R-:W-:Y:S05]  /*153d0*/  BSYNC B0 ;  /* 0x0000000000007941 */ /* 0x000fea0003800000 */
.L_x_4409:
        /* <DEDUP_REMOVED lines=54> */
[----:B------:R-:W-:Y:S01]  /*15740*/  ISETP.LT.OR P0, PT, R5, 0x41, P4 ;  /* 0x000000410500780c */ /* 0x000fe20002701670 */
[----:B------:R2:W1:-:S12]  /*15750*/  SHFL.IDX PT, R7, R19, 0x5, 0x181f ;  /* 0x00b81f0013077f89 */ /* 0x00045800000e0000 */
[----:B------:R2:W-:Y:S01]  /*15760*/  LDGSTS.E.BYPASS.LTC128B.128 [R0+0x2400], desc[UR36][R2.64], !P0 ;  /* 0x0240000002007fae */ /* 0x0005e2000c101d64 */
[----:B------:R-:W-:-:S13]  /*15770*/  ISETP.LT.OR P0, PT, R5, 0x41, P3 ;  /* 0x000000410500780c */ /* 0x000fda0001f01670 */
[----:B------:R2:W-:Y:S01]  /*15780*/  LDGSTS.E.BYPASS.LTC128B.128 [R0+0x5400], desc[UR36][R2.64+0x80], !P0 ;  /* 0x0540008002007fae */ /* 0x0005e2000c101d64 */
[----:B------:R-:W-:-:S13]  /*15790*/  ISETP.LT.OR P0, PT, R5, 0x41, P1 ;  /* 0x000000410500780c */ /* 0x000fda0000f01670 */
[----:B-1-3--:R2:W-:Y:S02]  /*157a0*/  LDGSTS.E.BYPASS.LTC128B.128 [R0+0x8400], desc[UR36][R2.64+0x100], !P0 ;  /* 0x0840010002007fae */ /* 0x00a5e4000c101d64 */
.L_x_4511:
[----:B0-2---:R-:W-:-:S05]  /*157b0*/  IADD3 R2, P0, R14, R6, RZ ;  /* 0x000000060e027210 */ /* 0x005fca0007f1e0ff */
        /* <DEDUP_REMOVED lines=12> */
.L_x_4412:
        /* <DEDUP_REMOVED lines=10> */
.L_x_4413:
[----:B------:R1:W-:Y:S01]  /*15920*/  SYNCS.ARRIVE.TRANS64.A1T0 RZ, [R4+URZ+0x30850], RZ ;  /* 0x030850ff04ff79a7 */ /* 0x0003e2000810003f */
[----:B------:R-:W-:-:S05]  /*15930*/  VIADD R23, R23, 0x1 ;  /* 0x0000000117177836 */ /* 0x000fca0000000000 */
[----:B------:R-:W-:-:S04]  /*15940*/  ISETP.NE.AND P0, PT, R23, 0x2, PT ;  /* 0x000000021700780c */ /* 0x000fc80003f05270 */
[----:B0-----:R-:W-:Y:S02]  /*15950*/  SEL R3, RZ, 0x1, P0 ;  /* 0x00000001ff037807 */ /* 0x001fe40000000000 */
[----:B------:R-:W-:Y:S02]  /*15960*/  SEL R23, R23, RZ, P0 ;  /* 0x000000ff17177207 */ /* 0x000fe40000000000 */
[----:B-1----:R-:W-:-:S07]  /*15970*/  LOP3.LUT R26, R26, R3, RZ, 0x3c, !PT ;  /* 0x000000031a1a7212 */ /* 0x002fce00078e3cff */
.L_x_4373:
[----:B------:R-:W-:Y:S05]  /*15980*/  BSYNC B7 ;  /* 0x0000000000077941 */ /* 0x000fea0003800000 */
.L_x_4371:
        /* <DEDUP_REMOVED lines=11> */
.L_x_4414:
[----:B------:R-:W-:-:S03]  /*15a40*/  UMOV UR4, 0xffffffff ;  /* 0xffffffff00047882 */ /* 0x000fc60000000000 */
[----:B------:R-:W-:Y:S05]  /*15a50*/  BRA.DIV UR4, `(.L_x_4416) ;  /* 0x0000003204f87947 */ /* 0x000fea000b800000 */
[----:B------:R0:W1:Y:S02]  /*15a60*/  SHFL.IDX PT, R14, R34, RZ, 0x1f ;  /* 0x00001fff220e7589 */ /* 0x00006400000e0000 */
.L_x_4514:
        /* <DEDUP_REMOVED lines=8> */
.L_x_4415:
[----:B------:R-:W-:Y:S02]  /*15af0*/  ULDC UR4, c[0x0][0xc38] ;  /* 0x00030e0000047ab9 */ /* 0x000fe40000000800 */
[----:B-1----:R-:W-:-:S13]  /*15b00*/  ISETP.GE.AND P0, PT, R34, UR4, PT ;  /* 0x0000000422007c0c */ /* 0x002fda000bf06270 */
[----:B------:R-:W-:Y:S05]  /*15b10*/  @!P0 BRA `(.L_x_4417) ;  /* 0xffffffc000b48947 */ /* 0x000fea000383ffff */
.L_x_4362:
        /* <DEDUP_REMOVED lines=12> */
.L_x_4515:
[----:B------:R-:W-:Y:S05]  /*15be0*/  BSYNC B0 ;  /* 0x0000000000007941 */ /* 0x000fea0003800000 */
.L_x_4418:
[----:B------:R-:W-:-:S03]  /*15bf0*/  UMOV UR4, 0xffffffff ;  /* 0xffffffff00047882 */ /* 0x000fc60000000000 */
[----:B------:R-:W-:Y:S05]  /*15c00*/  BRA.DIV UR4, `(.L_x_4420) ;  /* 0x0000003204c87947 */ /* 0x000fea000b800000 */
[----:B-1----:R-:W1:Y:S02]  /*15c10*/  S2R R0, SR_TID.X ;  /* 0x0000000000007919 */ /* 0x002e640000002100 */
[----:B-1----:R-:W-:-:S04]  /*15c20*/  SHF.R.U32.HI R0, RZ, 0x5, R0 ;  /* 0x00000005ff007819 */ /* 0x002fc80000011600 */
[----:B------:R-:W-:-:S05]  /*15c30*/  LOP3.LUT R0, R0, 0x3, RZ, 0xc0, !PT ;  /* 0x0000000300007812 */ /* 0x000fca00078ec0ff */
[----:B------:R1:W2:Y:S02]  /*15c40*/  SHFL.IDX PT, R14, R0, RZ, 0x1f ;  /* 0x00001fff000e7589 */ /* 0x0002a400000e0000 */
.L_x_4518:
[----:B--2---:R-:W-:Y:S01]  /*15c50*/  ISETP.NE.AND P0, PT, R14, RZ, PT ;  /* 0x000000ff0e00720c */ /* 0x004fe20003f05270 */
[----:B------:R-:W-:-:S12]  /*15c60*/  BSSY B0, `(.L_x_4421) ;  /* 0x0000026000007945 */ /* 0x000fd80003800000 */
[----:B------:R-:W-:Y:S05]  /*15c70*/  @P0 BRA `(.L_x_4422) ;  /* 0x0000000000900947 */ /* 0x000fea0003800000 */
[----:B------:R-:W-:-:S03]  /*15c80*/  UMOV UR4, 0xffffffff ;  /* 0xffffffff00047882 */ /* 0x000fc60000000000 */
[----:B------:R-:W-:Y:S05]  /*15c90*/  BRA.DIV UR4, `(.L_x_4423) ;  /* 0x0000003204d87947 */ /* 0x000fea000b800000 */
[----:B------:R-:W-:-:S13]  /*15ca0*/  ELECT P6, URZ, PT ;  /* 0x00000000003f782f */ /* 0x000fda00038c0000 */
.L_x_4521:
        /* <DEDUP_REMOVED lines=8> */
.L_x_4424:
[C---:B------:R-:W-:Y:S01]  /*15d30*/  IMAD R5, R23.reuse, 0x8, R4 ;  /* 0x0000000817057824 */ /* 0x040fe200078e0204 */
[----:B------:R-:W-:Y:S01]  /*15d40*/  SHF.L.U32 R0, R26, 0x1f, RZ ;  /* 0x0000001f1a007819 */ /* 0x000fe200000006ff */
[----:B------:R-:W-:-:S03]  /*15d50*/  VIADD R23, R23, 0x1 ;  /* 0x0000000117177836 */ /* 0x000fc60000000000 */
[----:B------:R-:W1:Y:S02]  /*15d60*/  SYNCS.PHASECHK.TRANS64.TRYWAIT P1, [R5+URZ+0x30840], R0 ;  /* 0x03084000050075a7 */ /* 0x000e64000802017f */
[----:B------:R-:W-:-:S04]  /*15d70*/  ISETP.NE.AND P2, PT, R23, 0x2, PT ;  /* 0x000000021700780c */ /* 0x000fc80003f45270 */
[----:B------:R-:W-:Y:S01]  /*15d80*/  SEL R3, RZ, 0x1, P2 ;  /* 0x00000001ff037807 */ /* 0x000fe20001000000 */
[----:B-1----:R-:W-:Y:S08]  /*15d90*/  @!P1 BRA `(.L_x_4425) ;  /* 0x0000003000b89947 */ /* 0x002ff00003800000 */
.L_x_4522:
[----:B------:R-:W-:Y:S02]  /*15da0*/  SEL R23, R23, RZ, P2 ;  /* 0x000000ff17177207 */ /* 0x000fe40001000000 */
[----:B------:R-:W-:Y:S01]  /*15db0*/  LOP3.LUT R2, R26, R3, RZ, 0x3c, !PT ;  /* 0x000000031a027212 */ /* 0x000fe200078e3cff */
[----:B------:R-:W-:Y:S06]  /*15dc0*/  @!P0 BRA `(.L_x_4426) ;  /* 0x0000000000048947 */ /* 0x000fec0003800000 */
[----:B------:R-:W-:Y:S01]  /*15dd0*/  BPT.TRAP 0x1 ;  /* 0x000000040000795c */ /* 0x000fe20000300000 */
.L_x_4426:
[----:B------:R-:W-:Y:S01]  /*15de0*/  IMAD R23, R23, 0x8, R4 ;  /* 0x0000000817177824 */ /* 0x000fe200078e0204 */
[----:B------:R-:W-:-:S04]  /*15df0*/  SHF.L.U32 R2, R2, 0x1f, RZ ;  /* 0x0000001f02027819 */ /* 0x000fc800000006ff */
[----:B------:R-:W2:Y:S02]  /*15e00*/  SYNCS.PHASECHK.TRANS64.TRYWAIT P1, [R23+URZ+0x30840], R2 ;  /* 0x03084002170075a7 */ /* 0x000ea4000802017f */
[----:B--2---:R-:W-:Y:S05]  /*15e10*/  @!P1 BRA `(.L_x_4427) ;  /* 0x0000003000ac9947 */ /* 0x004fea0003800000 */
.L_x_4523:
[----:B------:R-:W-:Y:S05]  /*15e20*/  @!P0 BRA `(.L_x_4428) ;  /* 0x0000000000048947 */ /* 0x000fea0003800000 */
[----:B------:R-:W-:Y:S01]  /*15e30*/  BPT.TRAP 0x1 ;  /* 0x000000040000795c */ /* 0x000fe20000300000 */
.L_x_4428:
[----:B------:R-:W3:Y:S02]  /*15e40*/  SYNCS.PHASECHK.TRANS64.TRYWAIT P1, [R5+URZ+0x30860], R0 ;  /* 0x03086000050075a7 */ /* 0x000ee4000802017f */
[----:B---3--:R-:W-:Y:S05]  /*15e50*/  @!P1 BRA `(.L_x_4429) ;  /* 0x0000003000b09947 */ /* 0x008fea0003800000 */
.L_x_4524:
[----:B------:R-:W-:Y:S05]  /*15e60*/  @!P0 BRA `(.L_x_4430) ;  /* 0x0000000000048947 */ /* 0x000fea0003800000 */
[----:B------:R-:W-:Y:S01]  /*15e70*/  BPT.TRAP 0x1 ;  /* 0x000000040000795c */ /* 0x000fe20000300000 */
.L_x_4430:
[----:B----4-:R4:W0:Y:S02]  /*15e80*/  SYNCS.PHASECHK.TRANS64.TRYWAIT P0, [R23+URZ+0x30860], R2 ;  /* 0x03086002170075a7 */ /* 0x010824000800017f */
[----:B0-----:R-:W-:Y:S05]  /*15e90*/  @!P0 NANOSLEEP.SYNCS 0x989680 ;  /* 0x009896800000895d */ /* 0x001fea0003900000 */
[----:B------:R-:W0:Y:S02]  /*15ea0*/  @!P0 SYNCS.PHASECHK.TRANS64 P0, [R23+URZ+0x30860], R2 ;  /* 0x03086002170085a7 */ /* 0x000e24000800007f */
[----:B0-----:R-:W-:Y:S05]  /*15eb0*/  @!P0 BRA `(.L_x_4430) ;  /* 0xfffffffc00f08947 */ /* 0x001fea000383ffff */
.L_x_4422:
[----:B------:R-:W-:Y:S05]  /*15ec0*/  BSYNC B0 ;  /* 0x0000000000007941 */ /* 0x000fea0003800000 */
.L_x_4421:
[----:B------:R-:W-:Y:S05]  /*15ed0*/  EXIT ;  /* 0x000000000000794d */ /* 0x000fea0003800000 */
.L_x_4267:
[----:B0-----:R-:W-:-:S04]  /*15ee0*/  IMAD.U32 R3, RZ, RZ, UR40 ;  /* 0x00000028ff037e24 */ /* 0x001fc8000f8e00ff */
[----:B------:R0:W1:Y:S03]  /*15ef0*/  SYNCS.PHASECHK.TRANS64.TRYWAIT P1, [R3+URZ+0x30800], R0 ;  /* 0x03080000030075a7 */ /* 0x000066000802017f */
[----:B-1----:R-:W-:Y:S05]  /*15f00*/  @!P1 NANOSLEEP.SYNCS 0x989680 ;  /* 0x009896800000995d */ /* 0x002fea0003900000 */
[----:B------:R-:W1:Y:S02]  /*15f10*/  @!P1 SYNCS.PHASECHK.TRANS64 P1, [R3+URZ+0x30800], R0 ;  /* 0x03080000030095a7 */ /* 0x000e64000802007f */
[----:B-1----:R-:W-:Y:S05]  /*15f20*/  @!P1 BRA `(.L_x_4267) ;  /* 0xfffffffc00ec9947 */ /* 0x002fea000383ffff */
[----:B------:R-:W-:Y:S05]  /*15f30*/  BRA `(.L_x_4431) ;  /* 0xfffffebc00047947 */ /* 0x000fea000383ffff */
.L_x_4271:
[----:B-1----:R1:W2:Y:S02]  /*15f40*/  SYNCS.PHASECHK.TRANS64.TRYWAIT P1, [R13+URZ+0x30830], R0 ;  /* 0x030830000d0075a7 */ /* 0x0022a4000802017f */
[----:B--2---:R-:W-:Y:S05]  /*15f50*/  @!P1 NANOSLEEP.SYNCS 0x989680 ;  /* 0x009896800000995d */ /* 0x004fea0003900000 */
[----:B------:R-:W2:Y:S02]  /*15f60*/  @!P1 SYNCS.PHASECHK.TRANS64 P1, [R13+URZ+0x30830], R0 ;  /* 0x030830000d0095a7 */ /* 0x000ea4000802007f */
[----:B--2---:R-:W-:Y:S05]  /*15f70*/  @!P1 BRA `(.L_x_4271) ;  /* 0xfffffffc00f09947 */ /* 0x004fea000383ffff */
[----:B------:R-:W-:Y:S05]  /*15f80*/  BRA `(.L_x_4270) ;  /* 0xfffffebc00207947 */ /* 0x000fea000383ffff */
.L_x_4288:
[----:B-1----:R-:W-:-:S04]  /*15f90*/  IMAD.U32 R10, RZ, RZ, UR7 ;  /* 0x00000007ff0a7e24 */ /* 0x002fc8000f8e00ff */
[----:B------:R1:W2:Y:S03]  /*15fa0*/  SYNCS.PHASECHK.TRANS64.TRYWAIT P1, [R10+URZ+0x30830], R9 ;  /* 0x030830090a0075a7 */ /* 0x0002a6000802017f */
[----:B--2---:R-:W-:Y:S05]  /*15fb0*/  @!P1 NANOSLEEP.SYNCS 0x989680 ;  /* 0x009896800000995d */ /* 0x004fea0003900000 */
[----:B------:R-:W2:Y:S02]  /*15fc0*/  @!P1 SYNCS.PHASECHK.TRANS64 P1, [R10+URZ+0x30830], R9 ;  /* 0x030830090a0095a7 */ /* 0x000ea4000802007f */
[----:B--2---:R-:W-:Y:S05]  /*15fd0*/  @!P1 BRA `(.L_x_4288) ;  /* 0xfffffffc00ec9947 */ /* 0x004fea000383ffff */
[----:B------:R-:W-:Y:S05]  /*15fe0*/  BRA `(.L_x_4287) ;  /* 0xfffffeec00fc7947 */ /* 0x000fea000383ffff */
.L_x_4292:
[----:B01----:R-:W-:-:S04]  /*15ff0*/  IMAD.U32 R9, RZ, RZ, UR6 ;  /* 0x00000006ff097e24 */ /* 0x003fc8000f8e00ff */
[----:B------:R0:W1:Y:S03]  /*16000*/  SYNCS.PHASECHK.TRANS64.TRYWAIT P1, [R9+URZ+0x30850], R0 ;  /* 0x03085000090075a7 */ /* 0x000066000802017f */
[----:B-1----:R-:W-:Y:S05]  /*16010*/  @!P1 NANOSLEEP.SYNCS 0x989680 ;  /* 0x009896800000995d */ /* 0x002fea0003900000 */
[----:B------:R-:W1:Y:S02]  /*16020*/  @!P1 SYNCS.PHASECHK.TRANS64 P1, [R9+URZ+0x30850], R0 ;  /* 0x03085000090095a7 */ /* 0x000e64000802007f */
[----:B-1----:R-:W-:Y:S05]  /*16030*/  @!P1 BRA `(.L_x_4292) ;  /* 0xfffffffc00ec9947 */ /* 0x002fea000383ffff */
[----:B------:R-:W-:Y:S05]  /*16040*/  BRA `(.L_x_4291) ;  /* 0xfffffef800ac7947 */ /* 0x000fea000383ffff */
.L_x_4311:
[----:B-1----:R-:W-:-:S04]  /*16050*/  IMAD.U32 R10, RZ, RZ, UR7 ;  /* 0x00000007ff0a7e24 */ /* 0x002fc8000f8e00ff */
[----:B------:R1:W2:Y:S03]  /*16060*/  SYNCS.PHASECHK.TRANS64.TRYWAIT P1, [R10+URZ+0x30830], R9 ;  /* 0x030830090a0075a7 */ /* 0x0002a6000802017f */
[----:B--2---:R-:W-:Y:S05]  /*16070*/  @!P1 NANOSLEEP.SYNCS 0x989680 ;  /* 0x009896800000995d */ /* 0x004fea0003900000 */
[----:B------:R-:W2:Y:S02]  /*16080*/  @!P1 SYNCS.PHASECHK.TRANS64 P1, [R10+URZ+0x30830], R9 ;  /* 0x030830090a0095a7 */ /* 0x000ea4000802007f */
[----:B--2---:R-:W-:Y:S05]  /*16090*/  @!P1 BRA `(.L_x_4311) ;  /* 0xfffffffc00ec9947 */ /* 0x004fea000383ffff */
[----:B------:R-:W-:Y:S05]  /*160a0*/  BRA `(.L_x_4310) ;  /* 0xffffff2800307947 */ /* 0x000fea000383ffff */
.L_x_4315:
[----:B01----:R-:W-:-:S04]  /*160b0*/  IMAD.U32 R9, RZ, RZ, UR6 ;  /* 0x00000006ff097e24 */ /* 0x003fc8000f8e00ff */
[----:B------:R0:W1:Y:S03]  /*160c0*/  SYNCS.PHASECHK.TRANS64.TRYWAIT P1, [R9+URZ+0x30850], R0 ;  /* 0x03085000090075a7 */ /* 0x000066000802017f */
[----:B-1----:R-:W-:Y:S05]  /*160d0*/  @!P1 NANOSLEEP.SYNCS 0x989680 ;  /* 0x009896800000995d */ /* 0x002fea0003900000 */
[----:B------:R-:W1:Y:S02]  /*160e0*/  @!P1 SYNCS.PHASECHK.TRANS64 P1, [R9+URZ+0x30850], R0 ;  /* 0x03085000090095a7 */ /* 0x000e64000802007f */
[----:B-1----:R-:W-:Y:S05]  /*160f0*/  @!P1 BRA `(.L_x_4315) ;  /* 0xfffffffc00ec9947 */ /* 0x002fea000383ffff */
[----:B------:R-:W-:Y:S05]  /*16100*/  BRA `(.L_x_4314) ;  /* 0xffffff3000e07947 */ /* 0x000fea000383ffff */
.L_x_4323:
[----:B-1----:R-:W-:-:S04]  /*16110*/  IMAD.U32 R10, RZ, RZ, UR6 ;  /* 0x00000006ff0a7e24 */ /* 0x002fc8000f8e00ff */
[----:B------:R1:W2:Y:S03]  /*16120*/  SYNCS.PHASECHK.TRANS64.TRYWAIT P1, [R10+URZ+0x30830], R9 ;  /* 0x030830090a0075a7 */ /* 0x0002a6000802017f */
[----:B--2---:R-:W-:Y:S05]  /*16130*/  @!P1 NANOSLEEP.SYNCS 0x989680 ;  /* 0x009896800000995d */ /* 0x004fea0003900000 */
[----:B------:R-:W2:Y:S02]  /*16140*/  @!P1 SYNCS.PHASECHK.TRANS64 P1, [R10+URZ+0x30830], R9 ;  /* 0x030830090a0095a7 */ /* 0x000ea4000802007f */
[----:B--2---:R-:W-:Y:S05]  /*16150*/  @!P1 BRA `(.L_x_4323) ;  /* 0xfffffffc00ec9947 */ /* 0x004fea000383ffff */
[----:B------:R-:W-:Y:S05]  /*16160*/  BRA `(.L_x_4322) ;  /* 0xffffff4c002c7947 */ /* 0x000fea000383ffff */
.L_x_4327:
[----:B01----:R-:W-:-:S04]  /*16170*/  IMAD.U32 R9, RZ, RZ, UR10 ;  /* 0x0000000aff097e24 */ /* 0x003fc8000f8e00ff */
[----:B------:R0:W1:Y:S03]  /*16180*/  SYNCS.PHASECHK.TRANS64.TRYWAIT P1, [R9+URZ+0x30850], R0 ;  /* 0x03085000090075a7 */ /* 0x000066000802017f */
[----:B-1----:R-:W-:Y:S05]  /*16190*/  @!P1 NANOSLEEP.SYNCS 0x989680 ;  /* 0x009896800000995d */ /* 0x002fea0003900000 */
[----:B------:R-:W1:Y:S02]  /*161a0*/  @!P1 SYNCS.PHASECHK.TRANS64 P1, [R9+URZ+0x30850], R0 ;  /* 0x03085000090095a7 */ /* 0x000e64000802007f */
[----:B-1----:R-:W-:Y:S05]  /*161b0*/  @!P1 BRA `(.L_x_4327) ;  /* 0xfffffffc00ec9947 */ /* 0x002fea000383ffff */
[----:B------:R-:W-:Y:S05]  /*161c0*/  BRA `(.L_x_4326) ;  /* 0xffffff5400dc7947 */ /* 0x000fea000383ffff */
.L_x_4342:
[----:B-1----:R-:W-:-:S04]  /*161d0*/  IMAD.U32 R5, RZ, RZ, UR5 ;  /* 0x00000005ff057e24 */ /* 0x002fc8000f8e00ff */
[----:B------:R1:W2:Y:S03]  /*161e0*/  SYNCS.PHASECHK.TRANS64.TRYWAIT P1, [R5+URZ+0x30850], R0 ;  /* 0x03085000050075a7 */ /* 0x0002a6000802017f */
[----:B--2---:R-:W-:Y:S05]  /*161f0*/  @!P1 NANOSLEEP.SYNCS 0x989680 ;  /* 0x009896800000995d */ /* 0x004fea0003900000 */
[----:B------:R-:W2:Y:S02]  /*16200*/  @!P1 SYNCS.PHASECHK.TRANS64 P1, [R5+URZ+0x30850], R0 ;  /* 0x03085000050095a7 */ /* 0x000ea4000802007f */
[----:B--2---:R-:W-:Y:S05]  /*16210*/  @!P1 BRA `(.L_x_4342) ;  /* 0xfffffffc00ec9947 */ /* 0x004fea000383ffff */
[----:B------:R-:W-:Y:S05]  /*16220*/  BRA `(.L_x_4341) ;  /* 0xffffff8800107947 */ /* 0x000fea000383ffff */
.L_x_4379:
[----:B------:R-:W2:Y:S01]  /*16230*/  S2R R18, SR_TID.X ;  /* 0x0000000000127919 */ /* 0x000ea20000002100 */
[----:B------:R-:W-:Y:S02]  /*16240*/  IMAD.MOV.U32 R12, RZ, RZ, RZ ;  /* 0x000000ffff0c7224 */ /* 0x000fe400078e00ff */
        /* <DEDUP_REMOVED lines=8> */
.L_x_4432:
[----:B------:R-:W-:Y:S05]  /*162d0*/  BRA `(.L_x_4433) ;  /* 0xffffffc800287947 */ /* 0x000fea000383ffff */
.L_x_4382:
[----:B0-----:R0:W1:Y:S02]  /*162e0*/  SYNCS.PHASECHK.TRANS64.TRYWAIT P0, [R0+URZ+0x30840], R3 ;  /* 0x03084003000075a7 */ /* 0x001064000800017f */
[----:B-1----:R-:W-:Y:S05]  /*162f0*/  @!P0 NANOSLEEP.SYNCS 0x989680 ;  /* 0x009896800000895d */ /* 0x002fea0003900000 */
[----:B------:R-:W1:Y:S02]  /*16300*/  @!P0 SYNCS.PHASECHK.TRANS64 P0, [R0+URZ+0x30840], R3 ;  /* 0x03084003000085a7 */ /* 0x000e64000800007f */
[----:B-1----:R-:W-:Y:S05]  /*16310*/  @!P0 BRA `(.L_x_4382) ;  /* 0xfffffffc00f08947 */ /* 0x002fea000383ffff */
[----:B------:R-:W-:Y:S05]  /*16320*/  BRA `(.L_x_4434) ;  /* 0xffffffcc002c7947 */ /* 0x000fea000383ffff */
.L_x_4383:
        /* <DEDUP_REMOVED lines=8> */
.L_x_4436:
[----:B------:R-:W-:Y:S05]  /*163b0*/  BSYNC B0 ;  /* 0x0000000000007941 */ /* 0x000fea0003800000 */
.L_x_4435:
        /* <DEDUP_REMOVED lines=9> */
.L_x_4437:
        /* <DEDUP_REMOVED lines=8> */
.L_x_4438:
[----:B------:R-:W-:Y:S01]  /*164d0*/  @!PT LDS RZ, [RZ] ;  /* 0x00000000fffff984 */ /* 0x000fe20000000800 */
[----:B------:R-:W-:Y:S01]  /*164e0*/  @!PT LDS RZ, [RZ] ;  /* 0x00000000fffff984 */ /* 0x000fe20000000800 */
[----:B------:R-:W-:Y:S01]  /*164f0*/  @!PT LDS RZ, [RZ] ;  /* 0x00000000fffff984 */ /* 0x000fe20000000800 */
[----:B------:R0:W-:Y:S04]  /*16500*/  @P0 LDGSTS.E.BYPASS.LTC128B.128 [R9+0x1e400], desc[UR36][R2.64], !P4 ;  /* 0x1e40000002090fae */ /* 0x0001e8000e101d64 */
[----:B------:R0:W-:Y:S04]  /*16510*/  @P0 LDGSTS.E.BYPASS.LTC128B.128 [R9+0x21400], desc[UR36][R2.64+0x80], !P3 ;  /* 0x2140008002090fae */ /* 0x0001e8000d901d64 */
[----:B------:R0:W-:Y:S01]  /*16520*/  @P0 LDGSTS.E.BYPASS.LTC128B.128 [R9+0x24400], desc[UR36][R2.64+0x100], !P2 ;  /* 0x2440010002090fae */ /* 0x0001e2000d101d64 */
[----:B------:R-:W-:Y:S01]  /*16530*/  ISETP.GE.AND P0, PT, R7, 0x11, PT ;  /* 0x000000110700780c */ /* 0x000fe20003f06270 */
[----:B------:R-:W-:-:S02]  /*16540*/  IMAD.MOV.U32 R13, RZ, RZ, R4 ;  /* 0x000000ffff0d7224 */ /* 0x000fc400078e0004 */
[----:B------:R-:W-:-:S10]  /*16550*/  IMAD.MOV.U32 R8, RZ, RZ, R14 ;  /* 0x000000ffff087224 */ /* 0x000fd400078e000e */
[----:B0-----:R-:W-:Y:S05]  /*16560*/  WARPSYNC.COLLECTIVE R15, `(.L_x_4439) ;  /* 0x000000000f087348 */ /* 0x001fea0003c00000 */
[----:B------:R1:W2:Y:S02]  /*16570*/  SHFL.IDX P6, R14, R13, R12, R11 ;  /* 0x0000000c0d0e7389 */ /* 0x0002a400000c000b */
[----:B012---:R-:W-:Y:S01]  /*16580*/  ENDCOLLECTIVE ;  /* 0x000000000000791b */ /* 0x007fe20003800000 */
.L_x_4439:
[----:B------:R-:W-:Y:S02]  /*16590*/  @P0 IMAD R25, R5, 0x2, R17 ;  /* 0x0000000205190824 */ /* 0x000fe400078e0211 */
[----:B------:R-:W-:Y:S02]  /*165a0*/  IMAD.MOV.U32 R13, RZ, RZ, R6 ;  /* 0x000000ffff0d7224 */ /* 0x000fe400078e0006 */
[----:B------:R-:W-:Y:S01]  /*165b0*/  IMAD.MOV.U32 R12, RZ, RZ, 0x2 ;  /* 0x00000002ff0c7424 */ /* 0x000fe200078e00ff */
[----:B------:R-:W-:-:S05]  /*165c0*/  @P0 LEA R14, P1, R37, R14, 0x1 ;  /* 0x0000000e250e0211 */ /* 0x000fca00078208ff */
[----:B------:R-:W-:-:S08]  /*165d0*/  @P0 IMAD.MOV.U32 R2, RZ, RZ, R14 ;  /* 0x000000ffff020224 */ /* 0x000fd000078e000e */
[----:B------:R-:W-:Y:S05]  /*165e0*/  WARPSYNC.COLLECTIVE R15, `(.L_x_4440) ;  /* 0x000000000f087348 */ /* 0x000fea0003c00000 */
[----:B------:R0:W1:Y:S02]  /*165f0*/  SHFL.IDX P6, R14, R13, R12, R11 ;  /* 0x0000000c0d0e7389 */ /* 0x00006400000c000b */
[----:B01----:R-:W-:Y:S01]  /*16600*/  ENDCOLLECTIVE ;  /* 0x000000000000791b */ /* 0x003fe20003800000 */
.L_x_4440:
        /* <DEDUP_REMOVED lines=14> */
.L_x_4441:
        /* <DEDUP_REMOVED lines=8> */
.L_x_4442:
        /* <DEDUP_REMOVED lines=14> */
.L_x_4443:
        /* <DEDUP_REMOVED lines=8> */
.L_x_4444:
        /* <DEDUP_REMOVED lines=14> */
.L_x_4445:
        /* <DEDUP_REMOVED lines=8> */
.L_x_4446:
        /* <DEDUP_REMOVED lines=13> */
.L_x_4447:
[----:B------:R-:W-:Y:S05]  /*16b00*/  BRA `(.L_x_4448) ;  /* 0xffffffc800847947 */ /* 0x000fea000383ffff */
.L_x_4388:
        /* <DEDUP_REMOVED lines=8> */
.L_x_4449:
[C---:B------:R-:W-:Y:S01]  /*16b90*/  VIADD R6, R4.reuse, 0x10 ;  /* 0x0000001004067836 */ /* 0x040fe20000000000 */
[----:B------:R-:W-:Y:S01]  /*16ba0*/  ISETP.GE.AND P0, PT, R4, UR39, PT ;  /* 0x0000002704007c0c */ /* 0x000fe2000bf06270 */
[----:B------:R-:W-:Y:S02]  /*16bb0*/  IMAD.MOV.U32 R13, RZ, RZ, R0 ;  /* 0x000000ffff0d7224 */ /* 0x000fe400078e0000 */
[----:B------:R-:W-:-:S10]  /*16bc0*/  IMAD.MOV.U32 R2, RZ, RZ, R14 ;  /* 0x000000ffff027224 */ /* 0x000fd400078e000e */
[----:B------:R-:W-:Y:S05]  /*16bd0*/  WARPSYNC.COLLECTIVE R15, `(.L_x_4450) ;  /* 0x000000000f087348 */ /* 0x000fea0003c00000 */
[----:B------:R0:W1:Y:S02]  /*16be0*/  SHFL.IDX P6, R14, R13, R12, R11 ;  /* 0x0000000c0d0e7389 */ /* 0x00006400000c000b */
[----:B01----:R-:W-:Y:S01]  /*16bf0*/  ENDCOLLECTIVE ;  /* 0x000000000000791b */ /* 0x003fe20003800000 */
.L_x_4450:
        /* <DEDUP_REMOVED lines=8> */
.L_x_4451:
[----:B------:R-:W-:Y:S01]  /*16c80*/  @!PT LDS RZ, [RZ] ;  /* 0x00000000fffff984 */ /* 0x000fe20000000800 */
[----:B------:R-:W-:Y:S01]  /*16c90*/  @!PT LDS RZ, [RZ] ;  /* 0x00000000fffff984 */ /* 0x000fe20000000800 */
[----:B------:R-:W-:Y:S01]  /*16ca0*/  @!PT LDS RZ, [RZ] ;  /* 0x00000000fffff984 */ /* 0x000fe20000000800 */
[----:B------:R0:W-:Y:S04]  /*16cb0*/  @!P0 LDGSTS.E.BYPASS.LTC128B.128 [R31+0x12400], desc[UR36][R2.64], !P3 ;  /* 0x12400000021f8fae */ /* 0x0001e8000d901d64 */
[----:B------:R0:W-:Y:S04]  /*16cc0*/  @!P0 LDGSTS.E.BYPASS.LTC128B.128 [R31+0x16400], desc[UR36][R2.64+0x80], !P4 ;  /* 0x16400080021f8fae */ /* 0x0001e8000e101d64 */
[----:B------:R0:W-:Y:S01]  /*16cd0*/  @!P0 LDGSTS.E.BYPASS.LTC128B.128 [R31+0x1a400], desc[UR36][R2.64+0x100], !P5 ;  /* 0x1a400100021f8fae */ /* 0x0001e2000e901d64 */
[----:B------:R-:W-:Y:S01]  /*16ce0*/  ISETP.GE.AND P0, PT, R6, UR39, PT ;  /* 0x0000002706007c0c */ /* 0x000fe2000bf06270 */
[----:B------:R-:W-:-:S02]  /*16cf0*/  IMAD.MOV.U32 R13, RZ, RZ, R0 ;  /* 0x000000ffff0d7224 */ /* 0x000fc400078e0000 */
[----:B------:R-:W-:-:S10]  /*16d00*/  IMAD.MOV.U32 R6, RZ, RZ, R14 ;  /* 0x000000ffff067224 */ /* 0x000fd400078e000e */
[----:B0-----:R-:W-:Y:S05]  /*16d10*/  WARPSYNC.COLLECTIVE R15, `(.L_x_4452) ;  /* 0x000000000f087348 */ /* 0x001fea0003c00000 */
[----:B------:R1:W2:Y:S02]  /*16d20*/  SHFL.IDX P6, R14, R13, R12, R11 ;  /* 0x0000000c0d0e7389 */ /* 0x0002a400000c000b */
[----:B012---:R-:W-:Y:S01]  /*16d30*/  ENDCOLLECTIVE ;  /* 0x000000000000791b */ /* 0x007fe20003800000 */
.L_x_4452:
[----:B------:R-:W-:Y:S02]  /*16d40*/  IMAD.MOV.U32 R13, RZ, RZ, R5 ;  /* 0x000000ffff0d7224 */ /* 0x000fe400078e0005 */
[----:B------:R-:W-:Y:S01]  /*16d50*/  IMAD.MOV.U32 R12, RZ, RZ, 0x2 ;  /* 0x00000002ff0c7424 */ /* 0x000fe200078e00ff */
[----:B------:R-:W-:-:S05]  /*16d60*/  @!P0 LEA R14, P1, R37, R14, 0x1 ;  /* 0x0000000e250e8211 */ /* 0x000fca00078208ff */
[----:B------:R-:W-:-:S08]  /*16d70*/  @!P0 IMAD.MOV.U32 R2, RZ, RZ, R14 ;  /* 0x000000ffff028224 */ /* 0x000fd000078e000e */
[----:B------:R-:W-:Y:S05]  /*16d80*/  WARPSYNC.COLLECTIVE R15, `(.L_x_4453) ;  /* 0x000000000f087348 */ /* 0x000fea0003c00000 */
[----:B------:R0:W1:Y:S02]  /*16d90*/  SHFL.IDX P6, R14, R13, R12, R11 ;  /* 0x0000000c0d0e7389 */ /* 0x00006400000c000b */
[----:B01----:R-:W-:Y:S01]  /*16da0*/  ENDCOLLECTIVE ;  /* 0x000000000000791b */ /* 0x003fe20003800000 */
.L_x_4453:
[----:B------:R-:W-:Y:S02]  /*16db0*/  @!P0 IMAD.X R7, RZ, RZ, R6, P1 ;  /* 0x000000ffff078224 */ /* 0x000fe400008e0606 */
[----:B------:R-:W-:Y:S02]  /*16dc0*/  VIADD R6, R4, 0x20 ;  /* 0x0000002004067836 */ /* 0x000fe40000000000 */
[----:B------:R-:W-:-:S05]  /*16dd0*/  @!P0 IMAD.MOV.U32 R3, RZ, RZ, R7 ;  /* 0x000000ffff038224 */ /* 0x000fca00078e0007 */
        /* <DEDUP_REMOVED lines=12> */
.L_x_4454:
[----:B------:R-:W-:Y:S02]  /*16ea0*/  IMAD.MOV.U32 R13, RZ, RZ, R5 ;  /* 0x000000ffff0d7224 */ /* 0x000fe400078e0005 */
[----:B------:R-:W-:Y:S01]  /*16eb0*/  IMAD.MOV.U32 R12, RZ, RZ, 0x3 ;  /* 0x00000003ff0c7424 */ /* 0x000fe200078e00ff */
[----:B------:R-:W-:-:S05]  /*16ec0*/  @!P0 LEA R14, P1, R37, R14, 0x1 ;  /* 0x0000000e250e8211 */ /* 0x000fca00078208ff */
[----:B------:R-:W-:-:S08]  /*16ed0*/  @!P0 IMAD.MOV.U32 R2, RZ, RZ, R14 ;  /* 0x000000ffff028224 */ /* 0x000fd000078e000e */
[----:B------:R-:W-:Y:S05]  /*16ee0*/  WARPSYNC.COLLECTIVE R15, `(.L_x_4455) ;  /* 0x000000000f087348 */ /* 0x000fea0003c00000 */
[----:B------:R0:W1:Y:S02]  /*16ef0*/  SHFL.IDX P6, R14, R13, R12, R11 ;  /* 0x0000000c0d0e7389 */ /* 0x00006400000c000b */
[----:B01----:R-:W-:Y:S01]  /*16f00*/  ENDCOLLECTIVE ;  /* 0x000000000000791b */ /* 0x003fe20003800000 */
.L_x_4455:
        /* <DEDUP_REMOVED lines=15> */
.L_x_4456:
[----:B------:R-:W-:Y:S02]  /*17000*/  IMAD.MOV.U32 R13, RZ, RZ, R5 ;  /* 0x000000ffff0d7224 */ /* 0x000fe400078e0005 */
[----:B------:R-:W-:Y:S01]  /*17010*/  IMAD.MOV.U32 R12, RZ, RZ, 0x4 ;  /* 0x00000004ff0c7424 */ /* 0x000fe200078e00ff */
[----:B------:R-:W-:-:S05]  /*17020*/  @!P0 LEA R14, P1, R37, R14, 0x1 ;  /* 0x0000000e250e8211 */ /* 0x000fca00078208ff */
[----:B------:R-:W-:-:S08]  /*17030*/  @!P0 IMAD.MOV.U32 R2, RZ, RZ, R14 ;  /* 0x000000ffff028224 */ /* 0x000fd000078e000e */
[----:B------:R-:W-:Y:S05]  /*17040*/  WARPSYNC.COLLECTIVE R15, `(.L_x_4457) ;  /* 0x000000000f087348 */ /* 0x000fea0003c00000 */
[----:B------:R0:W1:Y:S02]  /*17050*/  SHFL.IDX P6, R14, R13, R12, R11 ;  /* 0x0000000c0d0e7389 */ /* 0x00006400000c000b */
[----:B01----:R-:W-:Y:S01]  /*17060*/  ENDCOLLECTIVE ;  /* 0x000000000000791b */ /* 0x003fe20003800000 */
.L_x_4457:
        /* <DEDUP_REMOVED lines=15> */
.L_x_4458:
[----:B------:R-:W-:Y:S02]  /*17160*/  IMAD.MOV.U32 R13, RZ, RZ, R5 ;  /* 0x000000ffff0d7224 */ /* 0x000fe400078e0005 */
[----:B------:R-:W-:Y:S01]  /*17170*/  IMAD.MOV.U32 R12, RZ, RZ, 0x5 ;  /* 0x00000005ff0c7424 */ /* 0x000fe200078e00ff */
[----:B------:R-:W-:-:S05]  /*17180*/  @!P0 LEA R14, P1, R37, R14, 0x1 ;  /* 0x0000000e250e8211 */ /* 0x000fca00078208ff */
[----:B------:R-:W-:-:S08]  /*17190*/  @!P0 IMAD.MOV.U32 R2, RZ, RZ, R14 ;  /* 0x000000ffff028224 */ /* 0x000fd000078e000e */
[----:B------:R-:W-:Y:S05]  /*171a0*/  WARPSYNC.COLLECTIVE R15, `(.L_x_4459) ;  /* 0x000000000f087348 */ /* 0x000fea0003c00000 */
[----:B------:R0:W1:Y:S02]  /*171b0*/  SHFL.IDX P6, R14, R13, R12, R11 ;  /* 0x0000000c0d0e7389 */ /* 0x00006400000c000b */
[----:B01----:R-:W-:Y:S01]  /*171c0*/  ENDCOLLECTIVE ;  /* 0x000000000000791b */ /* 0x003fe20003800000 */
.L_x_4459:
        /* <DEDUP_REMOVED lines=15> */
.L_x_4460:
[----:B------:R-:W-:Y:S02]  /*172c0*/  IMAD.MOV.U32 R13, RZ, RZ, R5 ;  /* 0x000000ffff0d7224 */ /* 0x000fe400078e0005 */
[----:B------:R-:W-:Y:S01]  /*172d0*/  IMAD.MOV.U32 R12, RZ, RZ, 0x6 ;  /* 0x00000006ff0c7424 */ /* 0x000fe200078e00ff */
[----:B------:R-:W-:-:S05]  /*172e0*/  @!P0 LEA R14, P1, R37, R14, 0x1 ;  /* 0x0000000e250e8211 */ /* 0x000fca00078208ff */
[----:B------:R-:W-:-:S08]  /*172f0*/  @!P0 IMAD.MOV.U32 R2, RZ, RZ, R14 ;  /* 0x000000ffff028224 */ /* 0x000fd000078e000e */
[----:B------:R-:W-:Y:S05]  /*17300*/  WARPSYNC.COLLECTIVE R15, `(.L_x_4461) ;  /* 0x000000000f087348 */ /* 0x000fea0003c00000 */
[----:B------:R0:W1:Y:S02]  /*17310*/  SHFL.IDX P6, R14, R13, R12, R11 ;  /* 0x0000000c0d0e7389 */ /* 0x00006400000c000b */
[----:B01----:R-:W-:Y:S01]  /*17320*/  ENDCOLLECTIVE ;  /* 0x000000000000791b */ /* 0x003fe20003800000 */
.L_x_4461:
        /* <DEDUP_REMOVED lines=15> */
.L_x_4462:
[----:B------:R-:W-:Y:S02]  /*17420*/  IMAD.MOV.U32 R13, RZ, RZ, R5 ;  /* 0x000000ffff0d7224 */ /* 0x000fe400078e0005 */
[----:B------:R-:W-:Y:S01]  /*17430*/  IMAD.MOV.U32 R12, RZ, RZ, 0x7 ;  /* 0x00000007ff0c7424 */ /* 0x000fe200078e00ff */
[----:B------:R-:W-:-:S05]  /*17440*/  @!P0 LEA R14, P1, R37, R14, 0x1 ;  /* 0x0000000e250e8211 */ /* 0x000fca00078208ff */
[----:B------:R-:W-:-:S08]  /*17450*/  @!P0 IMAD.MOV.U32 R2, RZ, RZ, R14 ;  /* 0x000000ffff028224 */ /* 0x000fd000078e000e */
[----:B------:R-:W-:Y:S05]  /*17460*/  WARPSYNC.COLLECTIVE R15, `(.L_x_4463) ;  /* 0x000000000f087348 */ /* 0x000fea0003c00000 */
[----:B------:R0:W1:Y:S02]  /*17470*/  SHFL.IDX P6, R14, R13, R12, R11 ;  /* 0x0000000c0d0e7389 */ /* 0x00006400000c000b */
[----:B01----:R-:W-:Y:S01]  /*17480*/  ENDCOLLECTIVE ;  /* 0x000000000000791b */ /* 0x003fe20003800000 */
.L_x_4463:
        /* <DEDUP_REMOVED lines=13> */
.L_x_4464:
[----:B------:R-:W-:Y:S05]  /*17560*/  BRA `(.L_x_4465) ;  /* 0xffffffc800a47947 */ /* 0x000fea000383ffff */
.L_x_4391:
[----:B0-----:R0:W1:Y:S02]  /*17570*/  SYNCS.PHASECHK.TRANS64.TRYWAIT P0, [R17+URZ+0x30820], R0 ;  /* 0x03082000110075a7 */ /* 0x001064000800017f */
[----:B-1----:R-:W-:Y:S05]  /*17580*/  @!P0 NANOSLEEP.SYNCS 0x989680 ;  /* 0x009896800000895d */ /* 0x002fea0003900000 */
[----:B------:R-:W1:Y:S02]  /*17590*/  @!P0 SYNCS.PHASECHK.TRANS64 P0, [R17+URZ+0x30820], R0 ;  /* 0x03082000110085a7 */ /* 0x000e64000800007f */
[----:B-1----:R-:W-:Y:S05]  /*175a0*/  @!P0 BRA `(.L_x_4391) ;  /* 0xfffffffc00f08947 */ /* 0x002fea000383ffff */
[----:B------:R-:W-:Y:S05]  /*175b0*/  BRA `(.L_x_4466) ;  /* 0xffffffcc00087947 */ /* 0x000fea000383ffff */
.L_x_4395:
[----:B0-----:R0:W1:Y:S02]  /*175c0*/  SYNCS.PHASECHK.TRANS64.TRYWAIT P0, [R6+URZ+0x30840], R3 ;  /* 0x03084003060075a7 */ /* 0x001064000800017f */
[----:B-1----:R-:W-:Y:S05]  /*175d0*/  @!P0 NANOSLEEP.SYNCS 0x989680 ;  /* 0x009896800000895d */ /* 0x002fea0003900000 */
[----:B------:R-:W1:Y:S02]  /*175e0*/  @!P0 SYNCS.PHASECHK.TRANS64 P0, [R6+URZ+0x30840], R3 ;  /* 0x03084003060085a7 */ /* 0x000e64000800007f */
[----:B-1----:R-:W-:Y:S05]  /*175f0*/  @!P0 BRA `(.L_x_4395) ;  /* 0xfffffffc00f08947 */ /* 0x002fea000383ffff */
[----:B------:R-:W-:Y:S05]  /*17600*/  BRA `(.L_x_4467) ;  /* 0xffffffcc00c87947 */ /* 0x000fea000383ffff */
.L_x_4396:
        /* <DEDUP_REMOVED lines=8> */
.L_x_4469:
[----:B------:R-:W-:Y:S05]  /*17690*/  BSYNC B1 ;  /* 0x0000000000017941 */ /* 0x000fea0003800000 */
.L_x_4468:
        /* <DEDUP_REMOVED lines=9> */
.L_x_4470:
[----:B------:R-:W-:Y:S02]  /*17730*/  IMAD R8, R8, 0x2, R17 ;  /* 0x0000000208087824 */ /* 0x000fe400078e0211 */
[----:B------:R-:W-:Y:S02]  /*17740*/  IMAD.MOV.U32 R13, RZ, RZ, R10 ;  /* 0x000000ffff0d7224 */ /* 0x000fe400078e000a */
[----:B------:R-:W-:Y:S01]  /*17750*/  IMAD.MOV.U32 R12, RZ, RZ, 0x1 ;  /* 0x00000001ff0c7424 */ /* 0x000fe200078e00ff */
[----:B------:R-:W-:-:S13]  /*17760*/  IADD3 R2, P0, R14, R4, RZ ;  /* 0x000000040e027210 */ /* 0x000fda0007f1e0ff */
[----:B------:R-:W-:Y:S05]  /*17770*/  WARPSYNC.COLLECTIVE R15, `(.L_x_4471) ;  /* 0x000000000f087348 */ /* 0x000fea0003c00000 */
[----:B------:R0:W1:Y:S02]  /*17780*/  SHFL.IDX P6, R14, R13, R12, R11 ;  /* 0x0000000c0d0e7389 */ /* 0x00006400000c000b */
[----:B01----:R-:W-:Y:S01]  /*17790*/  ENDCOLLECTIVE ;  /* 0x000000000000791b */ /* 0x003fe20003800000 */
.L_x_4471:
[----:B------:R-:W-:-:S05]  /*177a0*/  IMAD.X R3, RZ, RZ, R3, P0 ;  /* 0x000000ffff037224 */ /* 0x000fca00000e0603 */
[----:B------:R-:W-:Y:S01]  /*177b0*/  @!PT LDS RZ, [RZ] ;  /* 0x00000000fffff984 */ /* 0x000fe20000000800 */
[----:B------:R-:W-:Y:S01]  /*177c0*/  @!PT LDS RZ, [RZ] ;  /* 0x00000000fffff984 */ /* 0x000fe20000000800 */
[----:B------:R-:W-:Y:S01]  /*177d0*/  @!PT LDS RZ, [RZ] ;  /* 0x00000000fffff984 */ /* 0x000fe20000000800 */
[----:B------:R-:W-:Y:S04]  /*177e0*/  LDGSTS.E.BYPASS.LTC128B.128 [R8+0x1e400], desc[UR36][R2.64], !P3 ;  /* 0x1e40000002087fae */ /* 0x000fe8000d901d64 */
[----:B------:R-:W-:Y:S01]  /*177f0*/  LDGSTS.E.BYPASS.LTC128B.128 [R8+0x21400], desc[UR36][R2.64+0x80], !P2 ;  /* 0x2140008002087fae */ /* 0x000fe2000d101d64 */
[----:B------:R-:W-:-:S03]  /*17800*/  IMAD.MOV.U32 R13, RZ, RZ, R7 ;  /* 0x000000ffff0d7224 */ /* 0x000fc600078e0007 */
[----:B------:R0:W-:Y:S02]  /*17810*/  LDGSTS.E.BYPASS.LTC128B.128 [R8+0x24400], desc[UR36][R2.64+0x100], !P1 ;  /* 0x2440010002087fae */ /* 0x0001e4000c901d64 */
[----:B0-----:R-:W-:-:S07]  /*17820*/  IMAD.MOV.U32 R3, RZ, RZ, R14 ;  /* 0x000000ffff037224 */ /* 0x001fce00078e000e */
[----:B------:R-:W-:Y:S05]  /*17830*/  WARPSYNC.COLLECTIVE R15, `(.L_x_4472) ;  /* 0x000000000f087348 */ /* 0x000fea0003c00000 */
[----:B------:R0:W1:Y:S02]  /*17840*/  SHFL.IDX P6, R14, R13, R12, R11 ;  /* 0x0000000c0d0e7389 */ /* 0x00006400000c000b */
[----:B01----:R-:W-:Y:S01]  /*17850*/  ENDCOLLECTIVE ;  /* 0x000000000000791b */ /* 0x003fe20003800000 */
.L_x_4472:
[----:B------:R-:W-:Y:S02]  /*17860*/  IMAD.MOV.U32 R13, RZ, RZ, R10 ;  /* 0x000000ffff0d7224 */ /* 0x000fe400078e000a */
[----:B------:R-:W-:Y:S01]  /*17870*/  IMAD.MOV.U32 R12, RZ, RZ, 0x2 ;  /* 0x00000002ff0c7424 */ /* 0x000fe200078e00ff */
[----:B------:R-:W-:-:S13]  /*17880*/  IADD3 R2, P0, R14, R4, RZ ;  /* 0x000000040e027210 */ /* 0x000fda0007f1e0ff */
[----:B------:R-:W-:Y:S05]  /*17890*/  WARPSYNC.COLLECTIVE R15, `(.L_x_4473) ;  /* 0x000000000f087348 */ /* 0x000fea0003c00000 */
[----:B------:R0:W1:Y:S02]  /*178a0*/  SHFL.IDX P6, R14, R13, R12, R11 ;  /* 0x0000000c0d0e7389 */ /* 0x00006400000c000b */
[----:B01----:R-:W-:Y:S01]  /*178b0*/  ENDCOLLECTIVE ;  /* 0x000000000000791b */ /* 0x003fe20003800000 */
.L_x_4473:
        /* <DEDUP_REMOVED lines=12> */
.L_x_4474:
[----:B------:R-:W-:Y:S02]  /*17980*/  IMAD.MOV.U32 R13, RZ, RZ, R10 ;  /* 0x000000ffff0d7224 */ /* 0x000fe400078e000a */
[----:B------:R-:W-:Y:S01]  /*17990*/  IMAD.MOV.U32 R12, RZ, RZ, 0x3 ;  /* 0x00000003ff0c7424 */ /* 0x000fe200078e00ff */
[----:B------:R-:W-:-:S13]  /*179a0*/  IADD3 R2, P0, R14, R4, RZ ;  /* 0x000000040e027210 */ /* 0x000fda0007f1e0ff */
[----:B------:R-:W-:Y:S05]  /*179b0*/  WARPSYNC.COLLECTIVE R15, `(.L_x_4475) ;  /* 0x000000000f087348 */ /* 0x000fea0003c00000 */
[----:B------:R0:W1:Y:S02]  /*179c0*/  SHFL.IDX P6, R14, R13, R12, R11 ;  /* 0x0000000c0d0e7389 */ /* 0x00006400000c000b */
[----:B01----:R-:W-:Y:S01]  /*179d0*/  ENDCOLLECTIVE ;  /* 0x000000000000791b */ /* 0x003fe20003800000 */
.L_x_4475:
        /* <DEDUP_REMOVED lines=12> */
.L_x_4476:
[----:B------:R-:W-:Y:S02]  /*17aa0*/  IMAD.MOV.U32 R13, RZ, RZ, R10 ;  /* 0x000000ffff0d7224 */ /* 0x000fe400078e000a */
[----:B------:R-:W-:Y:S01]  /*17ab0*/  IMAD.MOV.U32 R12, RZ, RZ, 0x4 ;  /* 0x00000004ff0c7424 */ /* 0x000fe200078e00ff */
[----:B------:R-:W-:-:S13]  /*17ac0*/  IADD3 R2, P0, R14, R4, RZ ;  /* 0x000000040e027210 */ /* 0x000fda0007f1e0ff */
[----:B------:R-:W-:Y:S05]  /*17ad0*/  WARPSYNC.COLLECTIVE R15, `(.L_x_4477) ;  /* 0x000000000f087348 */ /* 0x000fea0003c00000 */
[----:B------:R0:W1:Y:S02]  /*17ae0*/  SHFL.IDX P6, R14, R13, R12, R11 ;  /* 0x0000000c0d0e7389 */ /* 0x00006400000c000b */
[----:B01----:R-:W-:Y:S01]  /*17af0*/  ENDCOLLECTIVE ;  /* 0x000000000000791b */ /* 0x003fe20003800000 */
.L_x_4477:
        /* <DEDUP_REMOVED lines=12> */
.L_x_4478:
[----:B------:R-:W-:Y:S02]  /*17bc0*/  IMAD.MOV.U32 R13, RZ, RZ, R10 ;  /* 0x000000ffff0d7224 */ /* 0x000fe400078e000a */
[----:B------:R-:W-:Y:S01]  /*17bd0*/  IMAD.MOV.U32 R12, RZ, RZ, 0x5 ;  /* 0x00000005ff0c7424 */ /* 0x000fe200078e00ff */
[----:B------:R-:W-:-:S13]  /*17be0*/  IADD3 R2, P0, R14, R4, RZ ;  /* 0x000000040e027210 */ /* 0x000fda0007f1e0ff */
[----:B------:R-:W-:Y:S05]  /*17bf0*/  WARPSYNC.COLLECTIVE R15, `(.L_x_4479) ;  /* 0x000000000f087348 */ /* 0x000fea0003c00000 */
[----:B------:R0:W1:Y:S02]  /*17c00*/  SHFL.IDX P6, R14, R13, R12, R11 ;  /* 0x0000000c0d0e7389 */ /* 0x00006400000c000b */
[----:B01----:R-:W-:Y:S01]  /*17c10*/  ENDCOLLECTIVE ;  /* 0x000000000000791b */ /* 0x003fe20003800000 */
.L_x_4479:
        /* <DEDUP_REMOVED lines=12> */
.L_x_4480:
[----:B------:R-:W-:Y:S05]  /*17ce0*/  BRA `(.L_x_4481) ;  /* 0xffffffcc00187947 */ /* 0x000fea000383ffff */
.L_x_4401:
[----:B0-----:R0:W1:Y:S02]  /*17cf0*/  SYNCS.PHASECHK.TRANS64.TRYWAIT P0, [R6+URZ+0x30860], R3 ;  /* 0x03086003060075a7 */ /* 0x001064000800017f */
[----:B-1----:R-:W-:Y:S05]  /*17d00*/  @!P0 NANOSLEEP.SYNCS 0x989680 ;  /* 0x009896800000895d */ /* 0x002fea0003900000 */
[----:B------:R-:W1:Y:S02]  /*17d10*/  @!P0 SYNCS.PHASECHK.TRANS64 P0, [R6+URZ+0x30860], R3 ;  /* 0x03086003060085a7 */ /* 0x000e64000800007f */
[----:B-1----:R-:W-:Y:S05]  /*17d20*/  @!P0 BRA `(.L_x_4401) ;  /* 0xfffffffc00f08947 */ /* 0x002fea000383ffff */
[----:B------:R-:W-:Y:S05]  /*17d30*/  BRA `(.L_x_4482) ;  /* 0xffffffcc00747947 */ /* 0x000fea000383ffff */
.L_x_4402:
        /* <DEDUP_REMOVED lines=8> */
.L_x_4484:
[----:B------:R-:W-:Y:S05]  /*17dc0*/  BSYNC B1 ;  /* 0x0000000000017941 */ /* 0x000fea0003800000 */
.L_x_4483:
        /* <DEDUP_REMOVED lines=9> */
.L_x_4485:
[----:B------:R-:W-:Y:S02]  /*17e60*/  IMAD.MOV.U32 R13, RZ, RZ, R19 ;  /* 0x000000ffff0d7224 */ /* 0x000fe400078e0013 */
[----:B------:R-:W-:Y:S01]  /*17e70*/  IMAD.MOV.U32 R12, RZ, RZ, 0x1 ;  /* 0x00000001ff0c7424 */ /* 0x000fe200078e00ff */
[----:B------:R-:W-:-:S13]  /*17e80*/  IADD3 R2, P0, R14, R4, RZ ;  /* 0x000000040e027210 */ /* 0x000fda0007f1e0ff */
[----:B------:R-:W-:Y:S05]  /*17e90*/  WARPSYNC.COLLECTIVE R15, `(.L_x_4486) ;  /* 0x000000000f087348 */ /* 0x000fea0003c00000 */
[----:B------:R0:W1:Y:S02]  /*17ea0*/  SHFL.IDX P6, R14, R13, R12, R11 ;  /* 0x0000000c0d0e7389 */ /* 0x00006400000c000b */
[----:B01----:R-:W-:Y:S01]  /*17eb0*/  ENDCOLLECTIVE ;  /* 0x000000000000791b */ /* 0x003fe20003800000 */
.L_x_4486:
        /* <DEDUP_REMOVED lines=15> */
.L_x_4487:
[----:B------:R-:W-:Y:S02]  /*17fb0*/  IMAD.MOV.U32 R13, RZ, RZ, R19 ;  /* 0x000000ffff0d7224 */ /* 0x000fe400078e0013 */
[----:B------:R-:W-:Y:S01]  /*17fc0*/  IMAD.MOV.U32 R12, RZ, RZ, 0x2 ;  /* 0x00000002ff0c7424 */ /* 0x000fe200078e00ff */
[----:B------:R-:W-:-:S13]  /*17fd0*/  IADD3 R2, P0, R14, R4, RZ ;  /* 0x000000040e027210 */ /* 0x000fda0007f1e0ff */
[----:B------:R-:W-:Y:S05]  /*17fe0*/  WARPSYNC.COLLECTIVE R15, `(.L_x_4488) ;  /* 0x000000000f087348 */ /* 0x000fea0003c00000 */
[----:B------:R0:W1:Y:S02]  /*17ff0*/  SHFL.IDX P6, R14, R13, R12, R11 ;  /* 0x0000000c0d0e7389 */ /* 0x00006400000c000b */
[----:B01----:R-:W-:Y:S01]  /*18000*/  ENDCOLLECTIVE ;  /* 0x000000000000791b */ /* 0x003fe20003800000 */
.L_x_4488:
        /* <DEDUP_REMOVED lines=15> */
.L_x_4489:
[----:B------:R-:W-:Y:S02]  /*18100*/  IMAD.MOV.U32 R13, RZ, RZ, R19 ;  /* 0x000000ffff0d7224 */ /* 0x000fe400078e0013 */
[----:B------:R-:W-:Y:S01]  /*18110*/  IMAD.MOV.U32 R12, RZ, RZ, 0x3 ;  /* 0x00000003ff0c7424 */ /* 0x000fe200078e00ff */
[----:B------:R-:W-:-:S13]  /*18120*/  IADD3 R2, P0, R14, R4, RZ ;  /* 0x000000040e027210 */ /* 0x000fda0007f1e0ff */
[----:B------:R-:W-:Y:S05]  /*18130*/  WARPSYNC.COLLECTIVE R15, `(.L_x_4490) ;  /* 0x000000000f087348 */ /* 0x000fea0003c00000 */
[----:B------:R0:W1:Y:S02]  /*18140*/  SHFL.IDX P6, R14, R13, R12, R11 ;  /* 0x0000000c0d0e7389 */ /* 0x00006400000c000b */
[----:B01----:R-:W-:Y:S01]  /*18150*/  ENDCOLLECTIVE ;  /* 0x000000000000791b */ /* 0x003fe20003800000 */
.L_x_4490:
        /* <DEDUP_REMOVED lines=15> */
.L_x_4491:
[----:B------:R-:W-:Y:S02]  /*18250*/  IMAD.MOV.U32 R13, RZ, RZ, R19 ;  /* 0x000000ffff0d7224 */ /* 0x000fe400078e0013 */
[----:B------:R-:W-:Y:S01]  /*18260*/  IMAD.MOV.U32 R12, RZ, RZ, 0x4 ;  /* 0x00000004ff0c7424 */ /* 0x000fe200078e00ff */
[----:B------:R-:W-:-:S13]  /*18270*/  IADD3 R2, P0, R14, R4, RZ ;  /* 0x000000040e027210 */ /* 0x000fda0007f1e0ff */
[----:B------:R-:W-:Y:S05]  /*18280*/  WARPSYNC.COLLECTIVE R15, `(.L_x_4492) ;  /* 0x000000000f087348 */ /* 0x000fea0003c00000 */
[----:B------:R0:W1:Y:S02]  /*18290*/  SHFL.IDX P6, R14, R13, R12, R11 ;  /* 0x0000000c0d0e7389 */ /* 0x00006400000c000b */
[----:B01----:R-:W-:Y:S01]  /*182a0*/  ENDCOLLECTIVE ;  /* 0x000000000000791b */ /* 0x003fe20003800000 */
.L_x_4492:
        /* <DEDUP_REMOVED lines=15> */
.L_x_4493:
[----:B------:R-:W-:Y:S02]  /*183a0*/  IMAD.MOV.U32 R13, RZ, RZ, R19 ;  /* 0x000000ffff0d7224 */ /* 0x000fe400078e0013 */
[----:B------:R-:W-:Y:S01]  /*183b0*/  IMAD.MOV.U32 R12, RZ, RZ, 0x5 ;  /* 0x00000005ff0c7424 */ /* 0x000fe200078e00ff */
[----:B------:R-:W-:-:S13]  /*183c0*/  IADD3 R2, P0, R14, R4, RZ ;  /* 0x000000040e027210 */ /* 0x000fda0007f1e0ff */
[----:B------:R-:W-:Y:S05]  /*183d0*/  WARPSYNC.COLLECTIVE R15, `(.L_x_4494) ;  /* 0x000000000f087348 */ /* 0x000fea0003c00000 */
[----:B------:R0:W1:Y:S02]  /*183e0*/  SHFL.IDX P6, R14, R13, R12, R11 ;  /* 0x0000000c0d0e7389 */ /* 0x00006400000c000b */
[----:B01----:R-:W-:Y:S01]  /*183f0*/  ENDCOLLECTIVE ;  /* 0x000000000000791b */ /* 0x003fe20003800000 */
.L_x_4494:
        /* <DEDUP_REMOVED lines=12> */
.L_x_4495:
[----:B------:R-:W-:Y:S01]  /*184c0*/  @!PT LDS RZ, [RZ] ;  /* 0x00000000fffff984 */ /* 0x000fe20000000800 */
[----:B------:R-:W-:Y:S01]  /*184d0*/  @!PT LDS RZ, [RZ] ;  /* 0x00000000fffff984 */ /* 0x000fe20000000800 */
[----:B------:R-:W-:Y:S01]  /*184e0*/  @!PT LDS RZ, [RZ] ;  /* 0x00000000fffff984 */ /* 0x000fe20000000800 */
[----:B------:R0:W-:Y:S01]  /*184f0*/  LDGSTS.E.BYPASS.LTC128B.128 [R7+0x5400], desc[UR36][R2.64+0x80], !P0 ;  /* 0x0540008002077fae */ /* 0x0001e2000c101d64 */
[----:B------:R-:W-:-:S13]  /*18500*/  ISETP.LT.OR P0, PT, R8, 0x41, P1 ;  /* 0x000000410800780c */ /* 0x000fda0000f01670 */
[----:B------:R0:W-:Y:S01]  /*18510*/  LDGSTS.E.BYPASS.LTC128B.128 [R7+0x8400], desc[UR36][R2.64+0x100], !P0 ;  /* 0x0840010002077fae */ /* 0x0001e2000c101d64 */
[----:B------:R-:W-:Y:S05]  /*18520*/  BRA `(.L_x_4496) ;  /* 0xffffffc800747947 */ /* 0x000fea000383ffff */
.L_x_4410:
[----:B0-----:R0:W1:Y:S02]  /*18530*/  SYNCS.PHASECHK.TRANS64.TRYWAIT P0, [R4+URZ+0x30860], R3 ;  /* 0x03086003040075a7 */ /* 0x001064000800017f */
[----:B-1----:R-:W-:Y:S05]  /*18540*/  @!P0 NANOSLEEP.SYNCS 0x989680 ;  /* 0x009896800000895d */ /* 0x002fea0003900000 */
[----:B------:R-:W1:Y:S02]  /*18550*/  @!P0 SYNCS.PHASECHK.TRANS64 P0, [R4+URZ+0x30860], R3 ;  /* 0x03086003040085a7 */ /* 0x000e64000800007f */
[----:B-1----:R-:W-:Y:S05]  /*18560*/  @!P0 BRA `(.L_x_4410) ;  /* 0xfffffffc00f08947 */ /* 0x002fea000383ffff */
[----:B------:R-:W-:Y:S05]  /*18570*/  BRA `(.L_x_4497) ;  /* 0xffffffcc00947947 */ /* 0x000fea000383ffff */
.L_x_4411:
        /* <DEDUP_REMOVED lines=8> */
.L_x_4499:
[----:B------:R-:W-:Y:S05]  /*18600*/  BSYNC B0 ;  /* 0x0000000000007941 */ /* 0x000fea0003800000 */
.L_x_4498:
        /* <DEDUP_REMOVED lines=9> */
.L_x_4500:
[----:B------:R-:W-:Y:S02]  /*186a0*/  IMAD.MOV.U32 R13, RZ, RZ, R19 ;  /* 0x000000ffff0d7224 */ /* 0x000fe400078e0013 */
[----:B------:R-:W-:Y:S01]  /*186b0*/  IMAD.MOV.U32 R12, RZ, RZ, 0x1 ;  /* 0x00000001ff0c7424 */ /* 0x000fe200078e00ff */
[----:B------:R-:W-:-:S13]  /*186c0*/  IADD3 R2, P0, R14, R6, RZ ;  /* 0x000000060e027210 */ /* 0x000fda0007f1e0ff */
[----:B------:R-:W-:Y:S05]  /*186d0*/  WARPSYNC.COLLECTIVE R15, `(.L_x_4501) ;  /* 0x000000000f087348 */ /* 0x000fea0003c00000 */
[----:B------:R0:W1:Y:S02]  /*186e0*/  SHFL.IDX P6, R14, R13, R12, R11 ;  /* 0x0000000c0d0e7389 */ /* 0x00006400000c000b */
[----:B01----:R-:W-:Y:S01]  /*186f0*/  ENDCOLLECTIVE ;  /* 0x000000000000791b */ /* 0x003fe20003800000 */
.L_x_4501:
        /* <DEDUP_REMOVED lines=13> */
.L_x_4502:
        /* <DEDUP_REMOVED lines=12> */
.L_x_4503:
        /* <DEDUP_REMOVED lines=12> */
.L_x_4504:
        /* <DEDUP_REMOVED lines=12> */
.L_x_4505:
        /* <DEDUP_REMOVED lines=12> */
.L_x_4506:
        /* <DEDUP_REMOVED lines=12> */
.L_x_4507:
        /* <DEDUP_REMOVED lines=12> */
.L_x_4508:
        /* <DEDUP_REMOVED lines=12> */
.L_x_4509:
        /* <DEDUP_REMOVED lines=12> */
.L_x_4510:
[----:B------:R-:W-:Y:S01]  /*18dd0*/  @!PT LDS RZ, [RZ] ;  /* 0x00000000fffff984 */ /* 0x000fe20000000800 */
[----:B------:R-:W-:Y:S01]  /*18de0*/  @!PT LDS RZ, [RZ] ;  /* 0x00000000fffff984 */ /* 0x000fe20000000800 */
[----:B------:R-:W-:Y:S01]  /*18df0*/  @!PT LDS RZ, [RZ] ;  /* 0x00000000fffff984 */ /* 0x000fe20000000800 */
[----:B------:R0:W-:Y:S01]  /*18e00*/  LDGSTS.E.BYPASS.LTC128B.128 [R0+0x5400], desc[UR36][R2.64+0x80], !P0 ;  /* 0x0540008002007fae */ /* 0x0001e2000c101d64 */
[----:B------:R-:W-:-:S13]  /*18e10*/  ISETP.LT.OR P0, PT, R5, 0x41, P1 ;  /* 0x000000410500780c */ /* 0x000fda0000f01670 */
[----:B------:R0:W-:Y:S01]  /*18e20*/  LDGSTS.E.BYPASS.LTC128B.128 [R0+0x8400], desc[UR36][R2.64+0x100], !P0 ;  /* 0x0840010002007fae */ /* 0x0001e2000c101d64 */
[----:B------:R-:W-:Y:S05]  /*18e30*/  BRA `(.L_x_4511) ;  /* 0xffffffc8005c7947 */ /* 0x000fea000383ffff */
.L_x_4416:
        /* <DEDUP_REMOVED lines=8> */
.L_x_4513:
[----:B------:R-:W-:Y:S05]  /*18ec0*/  BSYNC B0 ;  /* 0x0000000000007941 */ /* 0x000fea0003800000 */
.L_x_4512:
[----:B------:R-:W-:Y:S05]  /*18ed0*/  BRA `(.L_x_4514) ;  /* 0xffffffc800e47947 */ /* 0x000fea000383ffff */
.L_x_4419:
[----:B-1----:R1:W2:Y:S02]  /*18ee0*/  SYNCS.PHASECHK.TRANS64.TRYWAIT P0, [R4+URZ+0x30820], R0 ;  /* 0x03082000040075a7 */ /* 0x0022a4000800017f */
[----:B--2---:R-:W-:Y:S05]  /*18ef0*/  @!P0 NANOSLEEP.SYNCS 0x989680 ;  /* 0x009896800000895d */ /* 0x004fea0003900000 */
[----:B------:R-:W2:Y:S02]  /*18f00*/  @!P0 SYNCS.PHASECHK.TRANS64 P0, [R4+URZ+0x30820], R0 ;  /* 0x03082000040085a7 */ /* 0x000ea4000800007f */
[----:B--2---:R-:W-:Y:S05]  /*18f10*/  @!P0 BRA `(.L_x_4419) ;  /* 0xfffffffc00f08947 */ /* 0x004fea000383ffff */
[----:B------:R-:W-:Y:S05]  /*18f20*/  BRA `(.L_x_4515) ;  /* 0xffffffcc002c7947 */ /* 0x000fea000383ffff */
.L_x_4420:
        /* <DEDUP_REMOVED lines=11> */
.L_x_4517:
[----:B------:R-:W-:Y:S05]  /*18fe0*/  BSYNC B0 ;  /* 0x0000000000007941 */ /* 0x000fea0003800000 */
.L_x_4516:
[----:B------:R-:W-:Y:S05]  /*18ff0*/  BRA `(.L_x_4518) ;  /* 0xffffffcc00147947 */ /* 0x000fea000383ffff */
.L_x_4423:
[----:B------:R-:W-:Y:S01]  /*19000*/  BSSY B1, `(.L_x_4519) ;  /* 0x0000006000017945 */ /* 0x000fe20003800000 */
[----:B------:R-:W-:-:S07]  /*19010*/  IMAD.MOV.U32 R15, RZ, RZ, -0x1 ;  /* 0xffffffffff0f7424 */ /* 0x000fce00078e00ff */
[----:B01---5:R-:W-:Y:S05]  /*19020*/  WARPSYNC.COLLECTIVE R15, `(.L_x_4520) ;  /* 0x000000000f0c7348 */ /* 0x023fea0003c00000 */
[----:B------:R-:W-:Y:S02]  /*19030*/  ELECT P6, UR62, PT ;  /* 0x00000000003e782f */ /* 0x000fe400038c0000 */
[----:B------:R-:W-:Y:S01]  /*19040*/  MOV R14, UR62 ;  /* 0x0000003e000e7c02 */ /* 0x000fe20008000f00 */
[----:B01---5:R-:W-:Y:S10]  /*19050*/  ENDCOLLECTIVE ;  /* 0x000000000000791b */ /* 0x023ff40003800000 */
.L_x_4520:
[----:B------:R-:W-:Y:S05]  /*19060*/  BSYNC B1 ;  /* 0x0000000000017941 */ /* 0x000fea0003800000 */
.L_x_4519:
[----:B------:R-:W-:Y:S05]  /*19070*/  BRA `(.L_x_4521) ;  /* 0xffffffcc000c7947 */ /* 0x000fea000383ffff */
.L_x_4425:
[----:B-1----:R1:W2:Y:S02]  /*19080*/  SYNCS.PHASECHK.TRANS64.TRYWAIT P1, [R5+URZ+0x30840], R0 ;  /* 0x03084000050075a7 */ /* 0x0022a4000802017f */
[----:B--2---:R-:W-:Y:S05]  /*19090*/  @!P1 NANOSLEEP.SYNCS 0x989680 ;  /* 0x009896800000995d */ /* 0x004fea0003900000 */
[----:B------:R-:W2:Y:S02]  /*190a0*/  @!P1 SYNCS.PHASECHK.TRANS64 P1, [R5+URZ+0x30840], R0 ;  /* 0x03084000050095a7 */ /* 0x000ea4000802007f */
[----:B--2---:R-:W-:Y:S05]  /*190b0*/  @!P1 BRA `(.L_x_4425) ;  /* 0xfffffffc00f09947 */ /* 0x004fea000383ffff */
[----:B------:R-:W-:Y:S05]  /*190c0*/  BRA `(.L_x_4522) ;  /* 0xffffffcc00347947 */ /* 0x000fea000383ffff */
.L_x_4427:
[----:B--2---:R2:W3:Y:S02]  /*190d0*/  SYNCS.PHASECHK.TRANS64.TRYWAIT P1, [R23+URZ+0x30840], R2 ;  /* 0x03084002170075a7 */ /* 0x0044e4000802017f */
[----:B---3--:R-:W-:Y:S05]  /*190e0*/  @!P1 NANOSLEEP.SYNCS 0x989680 ;  /* 0x009896800000995d */ /* 0x008fea0003900000 */
[----:B------:R-:W3:Y:S02]  /*190f0*/  @!P1 SYNCS.PHASECHK.TRANS64 P1, [R23+URZ+0x30840], R2 ;  /* 0x03084002170095a7 */ /* 0x000ee4000802007f */
[----:B---3--:R-:W-:Y:S05]  /*19100*/  @!P1 BRA `(.L_x_4427) ;  /* 0xfffffffc00f09947 */ /* 0x008fea000383ffff */
[----:B------:R-:W-:Y:S05]  /*19110*/  BRA `(.L_x_4523) ;  /* 0xffffffcc00407947 */ /* 0x000fea000383ffff */
.L_x_4429:
[----:B---3--:R3:W4:Y:S02]  /*19120*/  SYNCS.PHASECHK.TRANS64.TRYWAIT P1, [R5+URZ+0x30860], R0 ;  /* 0x03086000050075a7 */ /* 0x008724000802017f */
[----:B----4-:R-:W-:Y:S05]  /*19130*/  @!P1 NANOSLEEP.SYNCS 0x989680 ;  /* 0x009896800000995d */ /* 0x010fea0003900000 */
[----:B------:R-:W4:Y:S02]  /*19140*/  @!P1 SYNCS.PHASECHK.TRANS64 P1, [R5+URZ+0x30860], R0 ;  /* 0x03086000050095a7 */ /* 0x000f24000802007f */
[----:B----4-:R-:W-:Y:S05]  /*19150*/  @!P1 BRA `(.L_x_4429) ;  /* 0xfffffffc00f09947 */ /* 0x010fea000383ffff */
[----:B------:R-:W-:Y:S05]  /*19160*/  BRA `(.L_x_4524) ;  /* 0xffffffcc003c7947 */ /* 0x000fea000383ffff */
.L_x_4525:
        /* <DEDUP_REMOVED lines=9> */
.L_x_15837:


//--------------------- .text._ZN7cutlass13device_kernelIN5flash11enable_sm90INS1_16FlashAttnFwdSm90INS1_25CollectiveMainloopFwdSm90ILi2EN4cute5tupleIJNS5_1CILi1EEES8_S8_EEENS6_IJNS7_ILi128EEENS7_ILi96EEENS7_ILi192EEEEEELi192ENS_10bfloat16_tEfNS_4arch4Sm90ELb0ELb1ELb1ELb1ELb1ELb0ELb0ELb1ELb1ELb1ELb0ELb0EEENS1_21CollectiveEpilogueFwdINS6_IJSA_SC_SB_EEES9_SE_SG_Li256ELb1ELb1ELb0ELb0EEENS1_36VarlenDynamicPersistentTileSchedulerILi128ELi96ELi256ELi128ELb0ELb1ELb1ELb1ELb0ELb1EEEEEEEEEvNT_6ParamsE --------------------------
	.section	.text._ZN7cutlass13device_kernelIN5flash11enable_sm90INS1_16FlashAttnFwdSm90INS1_25CollectiveMainloopFwdSm90ILi2EN4cute5tupleIJNS5_1CILi1EEES8_S8_EEENS6_IJNS7_ILi128EEENS7_ILi96EEENS7_ILi192EEEEEELi192ENS_10bfloat16_tEfNS_4arch4Sm90ELb0ELb1ELb1ELb1ELb1ELb0ELb0ELb1ELb1ELb1ELb0ELb0EEENS1_21CollectiveEpilogueFwdINS6_IJSA_SC_SB_EEES9_SE_SG_Li256ELb1ELb1ELb0ELb0EEENS1_36VarlenDynamicPersistentTileSchedulerILi128ELi96ELi256ELi128ELb0ELb1ELb1ELb1ELb0ELb1EEEEEEEEEvNT_6ParamsE,"ax",@progbits
	.align	128
.text._ZN7cutlass13device_kernelIN5flash11enable_sm90INS1_16FlashAttnFwdSm90INS1_25CollectiveMainloopFwdSm90ILi2EN4cute5tupleIJNS5_1CILi1EEES8_S8_EEENS6_IJNS7_ILi128EEENS7_ILi96EEENS7_ILi192EEEEEELi192ENS_10bfloat16_tEfNS_4arch4Sm90ELb0ELb1ELb1ELb1ELb1ELb0ELb0ELb1ELb1ELb1ELb0ELb0EEENS1_21CollectiveEpilogueFwdINS6_IJSA_SC_SB_EEES9_SE_SG_Li256ELb1ELb1ELb0ELb0EEENS1_36VarlenDynamicPersistentTileSchedulerILi128ELi96ELi256ELi128ELb0ELb1ELb1ELb1ELb0ELb1EEEEEEEEEvNT_6ParamsE:
        .type           _ZN7cutlass13device_kernelIN5flash11enable_sm90INS1_16FlashAttnFwdSm90INS1_25CollectiveMainloopFwdSm90ILi2EN4cute5tupleIJNS5_1CILi1EEES8_S8_EEENS6_IJNS7_ILi128EEENS7_ILi96EEENS7_ILi192EEEEEELi192ENS_10bfloat16_tEfNS_4arch4Sm90ELb0ELb1ELb1ELb1ELb1ELb0ELb0ELb1ELb1ELb1ELb0ELb0EEENS1_21CollectiveEpilogueFwdINS6_IJSA_SC_SB_EEES9_SE_SG_Li256ELb1ELb1ELb0ELb0EEENS1_36VarlenDynamicPersistentTileSchedulerILi128ELi96ELi256ELi128ELb0ELb1ELb1ELb1ELb0ELb1EEEEEEEEEvNT_6ParamsE,@function
        .size           _ZN7cutlass13device_kernelIN5flash11enable_sm90INS1_16FlashAttnFwdSm90INS1_25CollectiveMainloopFwdSm90ILi2EN4cute5tupleIJNS5_1CILi1EEES8_S8_EEENS6_IJNS7_ILi128EEENS7_ILi96EEENS7_ILi192EEEEEELi192ENS_10bfloat16_tEfNS_4arch4Sm90ELb0ELb1ELb1ELb1ELb1ELb0ELb0ELb1ELb1ELb1ELb0ELb0EEENS1_21CollectiveEpilogueFwdINS6_IJSA_SC_SB_EEES9_SE_SG_Li256ELb1ELb1ELb0ELb0EEENS1_36VarlenDynamicPersistentTileSchedulerILi128ELi96ELi256ELi128ELb0ELb1ELb1ELb1ELb0ELb1EEEEEEEEEvNT_6ParamsE,(.L_x_15838 - _ZN7cutlass13device_kernelIN5flash11enable_sm90INS1_16FlashAttnFwdSm90INS1_25CollectiveMainloopFwdSm90ILi2EN4cute5tupleIJNS5_1CILi1EEES8_S8_EEENS6_IJNS7_ILi128EEENS7_ILi96EEENS7_ILi192EEEEEELi192ENS_10bfloat16_tEfNS_4arch4Sm90ELb0ELb1ELb1ELb1ELb1ELb0ELb0ELb1ELb1ELb1ELb0ELb0EEENS1_21CollectiveEpilogueFwdINS6_IJSA_SC_SB_EEES9_SE_SG_Li256ELb1ELb1ELb0ELb0EEENS1_36VarlenDynamicPersistentTileSchedulerILi128ELi96ELi256ELi128ELb0ELb1ELb1ELb1ELb0ELb1EEEEEEEEEvNT_6ParamsE)
        .other          _ZN7cutlass13device_kernelIN5flash11enable_sm90INS1_16FlashAttnFwdSm90INS1_25CollectiveMainloopFwdSm90ILi2EN4cute5tupleIJNS5_1CILi1EEES8_S8_EEENS6_IJNS7_ILi128EEENS7_ILi96EEENS7_ILi192EEEEEELi192ENS_10bfloat16_tEfNS_4arch4Sm90ELb0ELb1ELb1ELb1ELb1ELb0ELb0ELb1ELb1ELb1ELb0ELb0EEENS1_21CollectiveEpilogueFwdINS6_IJSA_SC_SB_EEES9_SE_SG_Li256ELb1ELb1ELb0ELb0EEENS1_36VarlenDynamicPersistentTileSchedulerILi128ELi96ELi256ELi128ELb0ELb1ELb1ELb1ELb0ELb1EEEEEEEEEvNT_6ParamsE,@"STO_CUDA_ENTRY STV_DEFAULT"
_ZN7cutlass13device_kernelIN5flash11enable_sm90INS1_16FlashAttnFwdSm90INS1_25CollectiveMainloopFwdSm90ILi2EN4cute5tupleIJNS5_1CILi1EEES8_S8_EEENS6_IJNS7_ILi128EEENS7_ILi96EEENS7_ILi192EEEEEELi192ENS_10bfloat16_tEfNS_4arch4Sm90ELb0ELb1ELb1ELb1ELb1ELb0ELb0ELb1ELb1ELb1ELb0ELb0EEENS1_21CollectiveEpilogueFwdINS6_IJSA_SC_SB_EEES9_SE_SG_Li256ELb1ELb1ELb0ELb0EEENS1_36VarlenDynamicPersistentTileSchedulerILi128ELi96ELi256ELi128ELb0ELb1ELb1ELb1ELb0ELb1EEEEEEEEEvNT_6ParamsE:
        /* <DEDUP_REMOVED lines=45> */
.L_x_4526:
        /* <DEDUP_REMOVED lines=22> */
.L_x_4527:
        /* <DEDUP_REMOVED lines=18> */
.L_x_4528:
        /* <DEDUP_REMOVED lines=22> */
.L_x_4529:
        /* <DEDUP_REMOVED lines=22> */
.L_x_4530:
[----:B------:R-:W-:Y:S01]  /*0810*/  ISETP.NE.AND P0, PT, R3, RZ, PT ;  /* 0x000000ff0300720c */ /* 0x000fe20003f05270 */
[----:B------:R-:W-:Y:S01]  /*0820*/  IMAD.MOV.U32 R3, RZ, RZ, 0x1 ;  /* 0x00000001ff037424 */ /* 0x000fe200078e00ff */
[----:B------:R-:W-:Y:S01]  /*0830*/  NOP ;  /* 0x0000000000007918 */ /* 0x000fe20000000000 */
[----:B------:R-:W-:-:S03]  /*0840*/  ULDC.64 UR36, c[0x0][0x208] ;  /* 0x0000820000247ab9 */ /* 0x000fc60000000a00 */
[----:B------:R-:W-:-:S05]  /*0850*/  SEL R3, R3, 0x2, !P0 ;  /* 0x0000000203037807 */ /* 0x000fca0004000000 */
[----:B------:R0:W-:Y:S02]  /*0860*/  STL [R1+0x10], R3 ;  /* 0x0000100301007387 */ /* 0x0001e40000100800 */
[----:B01234-:R-:W-:Y:S06]  /*0870*/  BAR.SYNC.DEFER_BLOCKING 0x0 ;  /* 0x0000000000007b1d */ /* 0x01ffec0000010000 */
[----:B------:R-:W-:Y:S05]  /*0880*/  @!P0 BRA `(.L_x_4531) ;  /* 0x0000011000288947 */ /* 0x000fea0003800000 */
.L_x_4532:
[----:B------:R-:W-:-:S08]  /*0890*/  NOP ;  /* 0x0000000000007918 */ /* 0x000fd00000000000 */
[----:B------:R-:W0:Y:S02]  /*08a0*/  USETMAXREG.TRY_ALLOC.CTAPOOL UP0, 0xe8 ;  /* 0x000000e8000079c8 */ /* 0x000e240008000600 */
[----:B0-----:R-:W-:-:S13]  /*08b0*/  PLOP3.LUT P0, PT, PT, PT, UP0, 0x80, 0x0 ;  /* 0x000000000000781c */ /* 0x001fda0003f0f008 */
[----:B------:R-:W-:Y:S05]  /*08c0*/  @!P0 BRA `(.L_x_4532) ;  /* 0xfffffffc00f08947 */ /* 0x000fea000383ffff */
[----:B------:R-:W0:Y:S08]  /*08d0*/  S2UR UR5, SR_CgaCtaId ;  /* 0x00000000000579c3 */ /* 0x000e300000008800 */
[----:B------:R-:W-:Y:S06]  /*08e0*/  BAR.ARV 0x8, 0x180 ;  /* 0x0206000000007b1d */ /* 0x000fec0000002000 */
[----:B------:R-:W-:-:S02]  /*08f0*/  UMOV UR4, 0x400 ;  /* 0x0000040000047882 */ /* 0x000fc40000000000 */
[----:B------:R-:W-:Y:S01]  /*0900*/  BAR.SYNC.DEFER_BLOCKING 0x5, 0x180 ;  /* 0x0146000000007b1d */ /* 0x000fe20000010000 */
[----:B0-----:R-:W-:-:S09]  /*0910*/  ULEA UR4, UR5, UR4, 0x18 ;  /* 0x0000000405047291 */ /* 0x001fd2000f8ec03f */
[----:B------:R-:W0:Y:S01]  /*0920*/  LDS.128 R40, [UR4+0x308d0] ;  /* 0x0308d004ff287984 */ /* 0x000e220008000c00 */
[----:B------:R-:W-:Y:S01]  /*0930*/  ULDC UR4, c[0x0][0xc3c] ;  /* 0x00030f0000047ab9 */ /* 0x000fe20000000800 */
[----:B------:R-:W-:Y:S06]  /*0940*/  BAR.ARV 0x4, 0x180 ;  /* 0x0106000000007b1d */ /* 0x000fec0000002000 */
[----:B0-----:R-:W-:-:S13]  /*0950*/  ISETP.GE.AND P0, PT, R43, UR4, PT ;  /* 0x000000042b007c0c */ /* 0x001fda000bf06270 */
[----:B------:R-:W-:Y:S05]  /*0960*/  @P0 EXIT ;  /* 0x000000000000094d */ /* 0x000fea0003800000 */
[----:B------:R-:W2:Y:S01]  /*0970*/  LDL.LU R10, [R1+0x10] ;  /* 0x00001000010a7983 */ /* 0x000ea20000300800 */
[----:B------:R-:W-:Y:S01]  /*0980*/  VIADD R210, R0, 0xffffff80 ;  /* 0xffffff8000d27836 */ /* 0x000fe20000000000 */
[----:B------:R-:W-:Y:S01]  /*0990*/  UMOV UR39, URZ ;  /* 0x0000003f00277c82 */ /* 0x000fe20008000000 */
[----:B------:R-:W-:Y:S01]  /*09a0*/  IMAD.MOV.U32 R201, RZ, RZ, RZ ;  /* 0x000000ffffc97224 */ /* 0x000fe200078e00ff */
[----:B------:R-:W-:Y:S02]  /*09b0*/  UMOV UR38, URZ ;  /* 0x0000003f00267c82 */ /* 0x000fe40008000000 */
[----:B------:R-:W-:-:S04]  /*09c0*/  SHF.R.S32.HI R3, RZ, 0x1f, R210 ;  /* 0x0000001fff037819 */ /* 0x000fc800000114d2 */
[CC--:B------:R-:W-:Y:S02]  /*09d0*/  LEA.HI R5, R3.reuse, R210.reuse, RZ, 0x7 ;  /* 0x000000d203057211 */ /* 0x0c0fe400078f38ff */
[-C--:B------:R-:W-:Y:S02]  /*09e0*/  LEA.HI R0, R3, R210.reuse, RZ, 0x4 ;  /* 0x000000d203007211 */ /* 0x080fe400078f20ff */
[----:B------:R-:W-:Y:S02]  /*09f0*/  LOP3.LUT R7, R5, 0xffffff80, RZ, 0xc0, !PT ;  /* 0xffffff8005077812 */ /* 0x000fe400078ec0ff */
[----:B------:R-:W-:Y:S02]  /*0a00*/  SHF.R.S32.HI R9, RZ, 0x4, R0 ;  /* 0x00000004ff097819 */ /* 0x000fe40000011400 */
[----:B------:R-:W-:Y:S01]  /*0a10*/  LEA.HI R2, R3, R210, RZ, 0x5 ;  /* 0x000000d203027211 */ /* 0x000fe200078f28ff */
[----:B------:R-:W-:Y:S01]  /*0a20*/  IMAD.IADD R202, R210, 0x1, -R7 ;  /* 0x00000001d2ca7824 */ /* 0x000fe200078e0a07 */
[----:B------:R-:W-:-:S02]  /*0a30*/  LOP3.LUT R7, R0, 0x3fffff0, RZ, 0xc0, !PT ;  /* 0x03fffff000077812 */ /* 0x000fc400078ec0ff */
[----:B------:R-:W-:Y:S01]  /*0a40*/  LEA.HI R0, R0, R9, RZ, 0x1 ;  /* 0x0000000900007211 */ /* 0x000fe200078f08ff */
[----:B------:R-:W-:Y:S01]  /*0a50*/  IMAD.SHL.U32 R2, R2, 0x20, RZ ;  /* 0x0000002002027824 */ /* 0x000fe200078e00ff */
[----:B------:R-:W-:Y:S01]  /*0a60*/  SHF.R.S32.HI R11, RZ, 0x1f, R202 ;  /* 0x0000001fff0b7819 */ /* 0x000fe200000114ca */
[----:B------:R-:W-:Y:S01]  /*0a70*/  IMAD.IADD R7, R210, 0x1, -R7 ;  /* 0x00000001d2077824 */ /* 0x000fe200078e0a07 */
[----:B------:R-:W-:Y:S02]  /*0a80*/  LOP3.LUT R0, R0, 0x1ffffffe, RZ, 0xc0, !PT ;  /* 0x1ffffffe00007812 */ /* 0x000fe400078ec0ff */
[----:B------:R-:W-:Y:S02]  /*0a90*/  LEA.HI R4, R11, R202, RZ, 0x2 ;  /* 0x000000ca0b047211 */ /* 0x000fe400078f10ff */
[----:B------:R-:W-:Y:S01]  /*0aa0*/  LEA.HI R8, R3, R210, RZ, 0x2 ;  /* 0x000000d203087211 */ /* 0x000fe200078f10ff */
[----:B------:R-:W-:Y:S01]  /*0ab0*/  IMAD.IADD R0, R9, 0x1, -R0 ;  /* 0x0000000109007824 */ /* 0x000fe200078e0a00 */
[----:B------:R-:W-:-:S02]  /*0ac0*/  SHF.R.S32.HI R6, RZ, 0x2, R4 ;  /* 0x00000002ff067819 */ /* 0x000fc40000011404 */
[----:B------:R-:W-:Y:S02]  /*0ad0*/  SHF.R.S32.HI R13, RZ, 0x1f, R4 ;  /* 0x0000001fff0d7819 */ /* 0x000fe40000011404 */
[----:B------:R-:W-:Y:S02]  /*0ae0*/  LOP3.LUT R9, R8, 0xfffffffc, RZ, 0xc0, !PT ;  /* 0xfffffffc08097812 */ /* 0x000fe400078ec0ff */
[----:B------:R-:W-:Y:S02]  /*0af0*/  LEA.HI R3, R3, R210, RZ, 0x3 ;  /* 0x000000d203037211 */ /* 0x000fe400078f18ff */
[----:B------:R-:W-:Y:S01]  /*0b00*/  LEA.HI R13, R13, R6, RZ, 0x3 ;  /* 0x000000060d0d7211 */ /* 0x000fe200078f18ff */
[----:B------:R-:W-:Y:S01]  /*0b10*/  IMAD.IADD R9, R210, 0x1, -R9 ;  /* 0x00000001d2097824 */ /* 0x000fe200078e0a09 */
[----:B------:R-:W-:Y:S02]  /*0b20*/  SHF.R.S32.HI R204, RZ, 0x7, R5 ;  /* 0x00000007ffcc7819 */ /* 0x000fe40000011405 */
[----:B------:R-:W-:-:S02]  /*0b30*/  LOP3.LUT R2, R2, 0xfffffc00, RZ, 0xc0, !PT ;  /* 0xfffffc0002027812 */ /* 0x000fc400078ec0ff */
[----:B------:R-:W-:Y:S02]  /*0b40*/  LOP3.LUT R197, R3, 0xfffffff8, RZ, 0xc0, !PT ;  /* 0xfffffff803c57812 */ /* 0x000fe400078ec0ff */
[----:B------:R-:W-:Y:S01]  /*0b50*/  LOP3.LUT R13, R13, 0xfffffff8, RZ, 0xc0, !PT ;  /* 0xfffffff80d0d7812 */ /* 0x000fe200078ec0ff */
[----:B------:R-:W-:Y:S01]  /*0b60*/  IMAD R7, R7, 0x40, R2 ;  /* 0x0000004007077824 */ /* 0x000fe200078e0202 */
[----:B------:R-:W-:Y:S01]  /*0b70*/  LEA.HI R11, R11, R202, RZ, 0x5 ;  /* 0x000000ca0b0b7211 */ /* 0x000fe200078f28ff */
[----:B------:R-:W-:Y:S01]  /*0b80*/  IMAD.IADD R197, R210, 0x1, -R197 ;  /* 0x00000001d2c57824 */ /* 0x000fe200078e0ac5 */
[----:B------:R-:W-:Y:S01]  /*0b90*/  LEA.HI R5, R5, R204, RZ, 0x1 ;  /* 0x000000cc05057211 */ /* 0x000fe200078f08ff */
[----:B------:R-:W-:Y:S01]  /*0ba0*/  IMAD.IADD R6, R6, 0x1, -R13 ;  /* 0x0000000106067824 */ /* 0x000fe200078e0a0d */
[----:B------:R-:W-:Y:S01]  /*0bb0*/  SHF.R.S32.HI R11, RZ, 0x5, R11 ;  /* 0x00000005ff0b7819 */ /* 0x000fe2000001140b */
[----:B------:R-:W-:Y:S01]  /*0bc0*/  IMAD.SHL.U32 R193, R197, 0x8, RZ ;  /* 0x00000008c5c17824 */ /* 0x000fe200078e00ff */
[----:B------:R-:W-:Y:S01]  /*0bd0*/  LEA.HI R2, R9, R9, RZ, 0x1 ;  /* 0x0000000909027211 */ /* 0x000fe200078f08ff */
[----:B------:R-:W-:Y:S01]  /*0be0*/  IMAD R206, R0, 0x8, R7 ;  /* 0x0000000800ce7824 */ /* 0x000fe200078e0207 */
[----:B------:R-:W-:Y:S01]  /*0bf0*/  LOP3.LUT R5, R5, 0x3fffffe, RZ, 0xc0, !PT ;  /* 0x03fffffe05057812 */ /* 0x000fe200078ec0ff */
[----:B------:R-:W-:Y:S01]  /*0c00*/  IMAD R6, R11, 0x10, R6 ;  /* 0x000000100b067824 */ /* 0x000fe200078e0206 */
[----:B------:R-:W-:Y:S01]  /*0c10*/  LOP3.LUT R2, R2, 0x1ffffffe, RZ, 0xc0, !PT ;  /* 0x1ffffffe02027812 */ /* 0x000fe200078ec0ff */
[C---:B------:R-:W-:Y:S01]  /*0c20*/  VIADD R195, R193.reuse, 0x40 ;  /* 0x00000040c1c37836 */ /* 0x040fe20000000000 */
[----:B------:R-:W-:Y:S01]  /*0c30*/  LOP3.LUT R23, R4, 0x7ffffffc, RZ, 0xc0, !PT ;  /* 0x7ffffffc04177812 */ /* 0x000fe200078ec0ff */
[----:B------:R-:W-:Y:S01]  /*0c40*/  IMAD.IADD R5, R204, 0x1, -R5 ;  /* 0x00000001cc057824 */ /* 0x000fe200078e0a05 */
[----:B------:R-:W-:Y:S01]  /*0c50*/  SHF.R.S32.HI R200, RZ, 0x3, R3 ;  /* 0x00000003ffc87819 */ /* 0x000fe20000011403 */
[----:B------:R-:W-:Y:S01]  /*0c60*/  VIADD R196, R193, 0x80 ;  /* 0x00000080c1c47836 */ /* 0x000fe20000000000 */
[----:B------:R-:W-:Y:S01]  /*0c70*/  SHF.R.S32.HI R209, RZ, 0x1f, R193 ;  /* 0x0000001fffd17819 */ /* 0x000fe200000114c1 */
[----:B------:R-:W-:Y:S01]  /*0c80*/  IMAD.IADD R2, R9, 0x1, -R2 ;  /* 0x0000000109027824 */ /* 0x000fe200078e0a02 */
[----:B------:R-:W-:Y:S01]  /*0c90*/  SHF.R.S32.HI R208, RZ, 0x1f, R195 ;  /* 0x0000001fffd07819 */ /* 0x000fe200000114c3 */
[----:B------:R-:W-:Y:S01]  /*0ca0*/  IMAD R205, R5, 0x40, R6 ;  /* 0x0000004005cd7824 */ /* 0x000fe200078e0206 */
[----:B------:R-:W-:Y:S01]  /*0cb0*/  SHF.R.S32.HI R207, RZ, 0x1f, R196 ;  /* 0x0000001fffcf7819 */ /* 0x000fe200000114c4 */
[----:B------:R-:W-:-:S02]  /*0cc0*/  IMAD.IADD R23, R202, 0x1, -R23 ;  /* 0x00000001ca177824 */ /* 0x000fc400078e0a17 */
[----:B------:R-:W-:Y:S01]  /*0cd0*/  IMAD R192, R2, 0x8, R205 ;  /* 0x0000000802c07824 */ /* 0x000fe200078e02cd */
[----:B--2---:R-:W-:-:S07]  /*0ce0*/  LOP3.LUT R19, R10, 0x1, RZ, 0xfc, !PT ;  /* 0x000000010a137812 */ /* 0x004fce00078efcff */
.L_x_4640:
[----:B0-----:R-:W0:Y:S01]  /*0cf0*/  LDC.64 R2, c[0x0][0xa28] ;  /* 0x00028a00ff027b82 */ /* 0x001e220000000a00 */
[----:B------:R-:W-:Y:S01]  /*0d00*/  IMAD.MOV.U32 R0, RZ, RZ, RZ ;  /* 0x000000ffff007224 */ /* 0x000fe200078e00ff */
[----:B------:R-:W-:Y:S01]  /*0d10*/  ULDC.64 UR4, c[0x0][0x418] ;  /* 0x0001060000047ab9 */ /* 0x000fe20000000a00 */
[----:B------:R-:W-:-:S05]  /*0d20*/  ULDC.64 UR6, c[0x0][0xa20] ;  /* 0x0002880000067ab9 */ /* 0x000fca0000000a00 */
[----:B--234-:R-:W1:Y:S01]  /*0d30*/  LDC.64 R4, c[0x0][0xa18] ;  /* 0x00028600ff047b82 */ /* 0x01ce620000000a00 */
[----:B0-----:R-:W-:-:S04]  /*0d40*/  ISETP.NE.U32.AND P0, PT, R2, RZ, PT ;  /* 0x000000ff0200720c */ /* 0x001fc80003f05070 */
[----:B------:R-:W-:Y:S02]  /*0d50*/  ISETP.NE.AND.EX P0, PT, R3, RZ, PT, P0 ;  /* 0x000000ff0300720c */ /* 0x000fe40003f05300 */
[----:B-1----:R-:W-:-:S04]  /*0d60*/  ISETP.NE.U32.AND P1, PT, R4, RZ, PT ;  /* 0x000000ff0400720c */ /* 0x002fc80003f25070 */
[----:B------:R-:W-:-:S07]  /*0d70*/  ISETP.NE.AND.EX P1, PT, R5, RZ, PT, P1 ;  /* 0x000000ff0500720c */ /* 0x000fce0003f25310 */
[----:B------:R-:W0:Y:S08]  /*0d80*/  @P0 LDC.64 R2, c[0x0][0xa28] ;  /* 0x00028a00ff020b82 */ /* 0x000e300000000a00 */
[----:B------:R-:W1:Y:S01]  /*0d90*/  @P1 LDC.64 R4, c[0x0][0xa18] ;  /* 0x00028600ff041b82 */ /* 0x000e620000000a00 */
[----:B0-----:R-:W-:-:S05]  /*0da0*/  @P0 IMAD.WIDE R2, R43, 0x4, R2 ;  /* 0x000000042b020825 */ /* 0x001fca00078e0202 */
[----:B------:R0:W5:Y:S01]  /*0db0*/  @P0 LDG.E R0, desc[UR36][R2.64] ;  /* 0x0000002402000981 */ /* 0x000162000c1e1900 */
[----:B-1----:R-:W-:-:S05]  /*0dc0*/  @P1 IMAD.WIDE R4, R43, 0x4, R4 ;  /* 0x000000042b041825 */ /* 0x002fca00078e0204 */
[----:B------:R0:W5:Y:S01]  /*0dd0*/  @P1 LDG.E R18, desc[UR36][R4.64] ;  /* 0x0000002404121981 */ /* 0x000162000c1e1900 */
[----:B------:R-:W-:Y:S01]  /*0de0*/  UISETP.NE.U32.AND UP0, UPT, UR4, URZ, UPT ;  /* 0x0000003f0400728c */ /* 0x000fe2000bf05070 */
[----:B------:R-:W-:Y:S01]  /*0df0*/  ISETP.NE.U32.AND P2, PT, RZ, UR6, PT ;  /* 0x00000006ff007c0c */ /* 0x000fe2000bf45070 */
[----:B------:R-:W-:Y:S01]  /*0e00*/  IMAD.MOV.U32 R198, RZ, RZ, R42 ;  /* 0x000000ffffc67224 */ /* 0x000fe200078e002a */
[----:B------:R-:W-:Y:S01]  /*0e10*/  ULDC UR4, c[0x0][0x424] ;  /* 0x0001090000047ab9 */ /* 0x000fe20000000800 */
[----:B------:R-:W-:Y:S01]  /*0e20*/  UISETP.NE.AND.EX UP0, UPT, UR5, URZ, UPT, UP0 ;  /* 0x0000003f0500728c */ /* 0x000fe2000bf05300 */
[----:B------:R-:W-:Y:S02]  /*0e30*/  ISETP.NE.AND.EX P2, PT, RZ, UR7, PT, P2 ;  /* 0x00000007ff007c0c */ /* 0x000fe4000bf45320 */
[----:B------:R-:W-:Y:S01]  /*0e40*/  ULDC UR5, c[0x0][0x2f0] ;  /* 0x0000bc0000057ab9 */ /* 0x000fe20000000800 */
[----:B------:R-:W-:-:S04]  /*0e50*/  USEL UR4, UR4, 0x1, UP0 ;  /* 0x0000000104047887 */ /* 0x000fc80008000000 */
[----:B------:R-:W-:Y:S01]  /*0e60*/  UIMAD UR4, UR4, UR5, URZ ;  /* 0x00000005040472a4 */ /* 0x000fe2000f8e023f */
[----:B0-----:R-:W-:Y:S11]  /*0e70*/  @P1 BRA `(.L_x_4533) ;  /* 0x0000000000281947 */ /* 0x001ff60003800000 */
[----:B------:R-:W-:Y:S01]  /*0e80*/  ULDC.64 UR6, c[0x0][0xa00] ;  /* 0x0002800000067ab9 */ /* 0x000fe20000000a00 */
[----:B-----5:R-:W0:Y:S01]  /*0e90*/  LDC R18, c[0x0][0x288] ;  /* 0x0000a200ff127b82 */ /* 0x020e220000000800 */
[----:B------:R-:W-:-:S04]  /*0ea0*/  ISETP.NE.U32.AND P0, PT, RZ, UR6, PT ;  /* 0x00000006ff007c0c */ /* 0x000fc8000bf05070 */
[----:B------:R-:W-:-:S13]  /*0eb0*/  ISETP.NE.AND.EX P0, PT, RZ, UR7, PT, P0 ;  /* 0x00000007ff007c0c */ /* 0x000fda000bf05300 */
[----:B------:R-:W-:Y:S05]  /*0ec0*/  @!P0 BRA `(.L_x_4533) ;  /* 0x0000000000148947 */ /* 0x000fea0003800000 */
[----:B------:R-:W1:Y:S02]  /*0ed0*/  LDC.64 R2, c[0x0][0xa00] ;  /* 0x00028000ff027b82 */ /* 0x000e640000000a00 */
[----:B-1----:R-:W-:-:S05]  /*0ee0*/  IMAD.WIDE R2, R43, 0x4, R2 ;  /* 0x000000042b027825 */ /* 0x002fca00078e0202 */
[----:B0-----:R-:W2:Y:S04]  /*0ef0*/  LDG.E R18, desc[UR36][R2.64] ;  /* 0x0000002402127981 */ /* 0x001ea8000c1e1900 */
[----:B------:R-:W2:Y:S02]  /*0f00*/  LDG.E R5, desc[UR36][R2.64+0x4] ;  /* 0x0000042402057981 */ /* 0x000ea4000c1e1900 */
[----:B--2---:R-:W-:-:S07]  /*0f10*/  IMAD.IADD R18, R5, 0x1, -R18 ;  /* 0x0000000105127824 */ /* 0x004fce00078e0a12 */
.L_x_4533:
[----:B------:R-:W-:Y:S02]  /*0f20*/  IMAD.U32 R17, RZ, RZ, UR4 ;  /* 0x00000004ff117e24 */ /* 0x000fe4000f8e00ff */
[----:B------:R-:W-:Y:S01]  /*0f30*/  IMAD.MOV.U32 R199, RZ, RZ, R43 ;  /* 0x000000ffffc77224 */ /* 0x000fe200078e002b */
[----:B------:R-:W-:Y:S06]  /*0f40*/  @!P2 BRA `(.L_x_4534) ;  /* 0x000000000010a947 */ /* 0x000fec0003800000 */
[----:B------:R-:W1:Y:S02]  /*0f50*/  LDC.64 R2, c[0x0][0xa20] ;  /* 0x00028800ff027b82 */ /* 0x000e640000000a00 */
[----:B-1----:R-:W-:-:S05]  /*0f60*/  IMAD.WIDE R2, R43, 0x4, R2 ;  /* 0x000000042b027825 */ /* 0x002fca00078e0202 */
[----:B------:R1:W5:Y:S01]  /*0f70*/  LDG.E R17, desc[UR36][R2.64] ;  /* 0x0000002402117981 */ /* 0x000362000c1e1900 */
[----:B------:R-:W-:Y:S05]  /*0f80*/  BRA `(.L_x_4535) ;  /* 0x0000000000247947 */ /* 0x000fea0003800000 */
.L_x_4534:
[----:B------:R-:W-:Y:S02]  /*0f90*/  ULDC.64 UR4, c[0x0][0xa08] ;  /* 0x0002820000047ab9 */ /* 0x000fe40000000a00 */
[----:B------:R-:W-:-:S04]  /*0fa0*/  ISETP.NE.U32.AND P0, PT, RZ, UR4, PT ;  /* 0x00000004ff007c0c */ /* 0x000fc8000bf05070 */
[----:B------:R-:W-:-:S13]  /*0fb0*/  ISETP.NE.AND.EX P0, PT, RZ, UR5, PT, P0 ;  /* 0x00000005ff007c0c */ /* 0x000fda000bf05300 */
[----:B------:R-:W-:Y:S05]  /*0fc0*/  @!P0 BRA `(.L_x_4535) ;  /* 0x0000000000148947 */ /* 0x000fea0003800000 */
[----:B------:R-:W1:Y:S02]  /*0fd0*/  LDC.64 R2, c[0x0][0xa08] ;  /* 0x00028200ff027b82 */ /* 0x000e640000000a00 */
[----:B-1----:R-:W-:-:S05]  /*0fe0*/  IMAD.WIDE R2, R43, 0x4, R2 ;  /* 0x000000042b027825 */ /* 0x002fca00078e0202 */
[----:B------:R-:W2:Y:S04]  /*0ff0*/  LDG.E R17, desc[UR36][R2.64] ;  /* 0x0000002402117981 */ /* 0x000ea8000c1e1900 */
[----:B------:R-:W2:Y:S02]  /*1000*/  LDG.E R4, desc[UR36][R2.64+0x4] ;  /* 0x0000042402047981 */ /* 0x000ea4000c1e1900 */
[----:B--2---:R-:W-:-:S07]  /*1010*/  IMAD.IADD R17, R4, 0x1, -R17 ;  /* 0x0000000104117824 */ /* 0x004fce00078e0a11 */
.L_x_4535:
[----:B------:R-:W2:Y:S01]  /*1020*/  LDC R203, c[0x0][0x448] ;  /* 0x00011200ffcb7b82 */ /* 0x000ea20000000800 */
[----:B------:R-:W-:Y:S01]  /*1030*/  IMAD.SHL.U32 R22, R41, 0x80, RZ ;  /* 0x0000008029167824 */ /* 0x000fe200078e00ff */
[----:B------:R-:W-:Y:S01]  /*1040*/  LOP3.LUT R16, R16, 0xffefffff, RZ, 0xc0, !PT ;  /* 0xffefffff10107812 */ /* 0x000fe200078ec0ff */
[----:B-----5:R-:W-:Y:S02]  /*1050*/  IMAD.IADD R17, R17, 0x1, -R0 ;  /* 0x0000000111117824 */ /* 0x020fe400078e0a00 */
[----:B-1----:R-:W-:-:S03]  /*1060*/  VIADD R2, R22, 0x7f ;  /* 0x0000007f16027836 */ /* 0x002fc60000000000 */
[----:B------:R-:W1:Y:S01]  /*1070*/  LDC.64 R8, c[0x0][0x9e0] ;  /* 0x00027800ff087b82 */ /* 0x000e620000000a00 */
[----:B--2---:R-:W-:Y:S02]  /*1080*/  ISETP.NE.AND P2, PT, R203, 0x1, PT ;  /* 0x00000001cb00780c */ /* 0x004fe40003f45270 */
[----:B-1----:R-:W-:-:S11]  /*1090*/  ISETP.GE.AND P1, PT, R9, 0x1, PT ;  /* 0x000000010900780c */ /* 0x002fd60003f26270 */
[----:B------:R-:W1:Y:S01]  /*10a0*/  @P2 LDC R3, c[0x0][0x44c] ;  /* 0x00011300ff032b82 */ /* 0x000e620000000800 */
[----:B------:R-:W-:-:S04]  /*10b0*/  @P2 LOP3.LUT R16, R16, 0x100000, RZ, 0xfc, !PT ;  /* 0x0010000010102812 */ /* 0x000fc800078efcff */
[----:B------:R-:W-:-:S03]  /*10c0*/  LOP3.LUT R16, R16, 0xfff7ffff, RZ, 0xc0, !PT ;  /* 0xfff7ffff10107812 */ /* 0x000fc600078ec0ff */
[----:B------:R-:W2:Y:S01]  /*10d0*/  @P2 LDC R5, c[0x0][0x450] ;  /* 0x00011400ff052b82 */ /* 0x000ea20000000800 */
[----:B------:R-:W-:Y:S01]  /*10e0*/  @P1 LOP3.LUT R16, R16, 0x80000, RZ, 0xfc, !PT ;  /* 0x0008000010101812 */ /* 0x000fe200078efcff */
[----:B-1----:R-:W-:Y:S01]  /*10f0*/  @P2 IMAD.HI.U32 R0, R2, R3, RZ ;  /* 0x0000000302002227 */ /* 0x002fe200078e00ff */
[----:B0-----:R-:W-:-:S04]  /*1100*/  IADD3 R3, R17, 0x1, -R18 ;  /* 0x0000000111037810 */ /* 0x001fc80007ffe812 */
        /* <DEDUP_REMOVED lines=14> */
.L_x_4537:
[----:B------:R-:W-:-:S13]  /*11f0*/  ISETP.NE.AND P0, PT, R9, 0x1, PT ;  /* 0x000000010900780c */ /* 0x000fda0003f05270 */
[----:B------:R-:W0:Y:S02]  /*1200*/  @P0 LDC.64 R4, c[0x0][0x9e8] ;  /* 0x00027a00ff040b82 */ /* 0x000e240000000a00 */
[----:B0-----:R-:W-:-:S05]  /*1210*/  @P0 IMAD.HI.U32 R4, R2, R4, RZ ;  /* 0x0000000402040227 */ /* 0x001fca00078e00ff */
[----:B------:R-:W-:-:S07]  /*1220*/  @P0 SHF.R.U32.HI R2, RZ, R5, R4 ;  /* 0x00000005ff020219 */ /* 0x000fce0000011604 */
.L_x_4538:
[----:B------:R-:W-:-:S05]  /*1230*/  IMAD R3, R2, R9, R9 ;  /* 0x0000000902037224 */ /* 0x000fca00078e0209 */
[----:B------:R-:W-:-:S07]  /*1240*/  VIMNMX R0, R0, R3, PT ;  /* 0x0000000300007248 */ /* 0x000fce0003fe0100 */
.L_x_4536:
[----:B------:R-:W0:Y:S01]  /*1250*/  @P2 LDC R3, c[0x0][0x44c] ;  /* 0x00011300ff032b82 */ /* 0x000e220000000800 */
[----:B------:R-:W-:Y:S01]  /*1260*/  VIADD R2, R0, 0x5f ;  /* 0x0000005f00027836 */ /* 0x000fe20000000000 */
[----:B------:R-:W-:Y:S01]  /*1270*/  ULDC UR4, c[0x0][0x9dc] ;  /* 0x0002770000047ab9 */ /* 0x000fe20000000800 */
[----:B------:R-:W-:Y:S02]  /*1280*/  VIADD R0, R17, 0x5f ;  /* 0x0000005f11007836 */ /* 0x000fe40000000000 */
[----:B------:R-:W-:Y:S02]  /*1290*/  IMAD.MOV.U32 R7, RZ, RZ, R22 ;  /* 0x000000ffff077224 */ /* 0x000fe400078e0016 */
[----:B------:R-:W-:Y:S01]  /*12a0*/  IMAD.HI R0, R0, 0x2aaaaaab, RZ ;  /* 0x2aaaaaab00007827 */ /* 0x000fe200078e02ff */
[----:B------:R-:W1:Y:S03]  /*12b0*/  @P2 LDC R4, c[0x0][0x450] ;  /* 0x00011400ff042b82 */ /* 0x000e660000000800 */
[----:B------:R-:W-:-:S04]  /*12c0*/  IMAD.HI R2, R2, 0x2aaaaaab, RZ ;  /* 0x2aaaaaab02027827 */ /* 0x000fc800078e02ff */
[----:B------:R-:W-:Y:S01]  /*12d0*/  IMAD.IADD R74, R17, 0x1, -R18 ;  /* 0x00000001114a7824 */ /* 0x000fe200078e0a12 */
[----:B------:R-:W-:-:S04]  /*12e0*/  SHF.R.U32.HI R5, RZ, 0x1f, R2 ;  /* 0x0000001fff057819 */ /* 0x000fc80000011602 */
[----:B------:R-:W-:Y:S01]  /*12f0*/  LEA.HI.SX32 R72, R2, R5, 0x1c ;  /* 0x0000000502487211 */ /* 0x000fe200078fe2ff */
[----:B0-----:R-:W-:-:S05]  /*1300*/  @P2 IMAD.HI.U32 R3, R22, R3, RZ ;  /* 0x0000000316032227 */ /* 0x001fca00078e00ff */
[----:B-1----:R-:W-:Y:S02]  /*1310*/  @P2 SHF.R.U32.HI R7, RZ, R4, R3 ;  /* 0x00000004ff072219 */ /* 0x002fe40000011603 */
[----:B------:R-:W-:-:S04]  /*1320*/  SHF.R.U32.HI R3, RZ, 0x1f, R0 ;  /* 0x0000001fff037819 */ /* 0x000fc80000011600 */
[----:B------:R-:W-:Y:S01]  /*1330*/  LEA.HI.SX32 R3, R0, R3, 0x1c ;  /* 0x0000000300037211 */ /* 0x000fe200078fe2ff */
[----:B------:R-:W-:-:S03]  /*1340*/  IMAD.IADD R0, R74, 0x1, R7 ;  /* 0x000000014a007824 */ /* 0x000fc600078e0207 */
[----:B------:R-:W-:Y:S01]  /*1350*/  VIMNMX R72, R3, R72, PT ;  /* 0x0000004803487248 */ /* 0x000fe20003fe0100 */
[----:B------:R-:W-:Y:S01]  /*1360*/  VIADD R2, R0, -UR4 ;  /* 0x8000000400027c36 */ /* 0x000fe20008000000 */
[----:B------:R-:W-:Y:S06]  /*1370*/  @!P1 BRA `(.L_x_4539) ;  /* 0x00000000003c9947 */ /* 0x000fec0003800000 */
        /* <DEDUP_REMOVED lines=9> */
.L_x_4540:
[----:B------:R-:W-:-:S13]  /*1410*/  ISETP.NE.AND P0, PT, R9, 0x1, PT ;  /* 0x000000010900780c */ /* 0x000fda0003f05270 */
[----:B------:R-:W0:Y:S02]  /*1420*/  @P0 LDC.64 R4, c[0x0][0x9e8] ;  /* 0x00027a00ff040b82 */ /* 0x000e240000000a00 */
[----:B0-----:R-:W-:-:S05]  /*1430*/  @P0 IMAD.HI.U32 R4, R0, R4, RZ ;  /* 0x0000000400040227 */ /* 0x001fca00078e00ff */
[----:B------:R-:W-:-:S07]  /*1440*/  @P0 SHF.R.U32.HI R0, RZ, R5, R4 ;  /* 0x00000005ff000219 */ /* 0x000fce0000011604 */
.L_x_4541:
[----:B------:R-:W-:-:S05]  /*1450*/  IMAD R3, R0, R9, RZ ;  /* 0x0000000900037224 */ /* 0x000fca00078e02ff */
[----:B------:R-:W-:-:S07]  /*1460*/  VIMNMX R2, R2, R3, !PT ;  /* 0x0000000302027248 */ /* 0x000fce0007fe0100 */
.L_x_4539:
[----:B------:R-:W-:Y:S01]  /*1470*/  IMAD.HI R0, R2, 0x2aaaaaab, RZ ;  /* 0x2aaaaaab02007827 */ /* 0x000fe200078e02ff */
[----:B------:R-:W-:Y:S02]  /*1480*/  PLOP3.LUT P0, PT, PT, PT, PT, 0x80, 0x0 ;  /* 0x000000000000781c */ /* 0x000fe40003f0f070 */
[----:B------:R-:W-:Y:S02]  /*1490*/  CS2R R118, SRZ ;  /* 0x0000000000767805 */ /* 0x000fe4000001ff00 */
[----:B------:R-:W-:Y:S02]  /*14a0*/  CS2R R116, SRZ ;  /* 0x0000000000747805 */ /* 0x000fe4000001ff00 */
[----:B------:R-:W-:Y:S02]  /*14b0*/  CS2R R114, SRZ ;  /* 0x0000000000727805 */ /* 0x000fe4000001ff00 */
[----:B------:R-:W-:Y:S02]  /*14c0*/  SHF.R.U32.HI R3, RZ, 0x1f, R0 ;  /* 0x0000001fff037819 */ /* 0x000fe40000011600 */
[----:B------:R-:W-:-:S02]  /*14d0*/  CS2R R112, SRZ ;  /* 0x0000000000707805 */ /* 0x000fc4000001ff00 */
[----:B------:R-:W-:Y:S02]  /*14e0*/  CS2R R110, SRZ ;  /* 0x00000000006e7805 */ /* 0x000fe4000001ff00 */
[----:B------:R-:W-:Y:S02]  /*14f0*/  CS2R R108, SRZ ;  /* 0x00000000006c7805 */ /* 0x000fe4000001ff00 */
[----:B------:R-:W-:Y:S01]  /*1500*/  LEA.HI.SX32 R3, R0, R3, 0x1c ;  /* 0x0000000300037211 */ /* 0x000fe200078fe2ff */
[----:B------:R-:W-:Y:S01]  /*1510*/  IMAD.MOV.U32 R0, RZ, RZ, RZ ;  /* 0x000000ffff007224 */ /* 0x000fe200078e00ff */
[----:B------:R-:W-:Y:S02]  /*1520*/  CS2R R106, SRZ ;  /* 0x00000000006a7805 */ /* 0x000fe4000001ff00 */
[----:B------:R-:W-:Y:S02]  /*1530*/  CS2R R104, SRZ ;  /* 0x0000000000687805 */ /* 0x000fe4000001ff00 */
[----:B------:R-:W-:-:S02]  /*1540*/  VIMNMX R194, RZ, R3, !PT ;  /* 0x00000003ffc27248 */ /* 0x000fc40007fe0100 */
[----:B------:R-:W-:Y:S02]  /*1550*/  CS2R R56, SRZ ;  /* 0x0000000000387805 */ /* 0x000fe4000001ff00 */
[----:B------:R-:W-:Y:S02]  /*1560*/  CS2R R98, SRZ ;  /* 0x0000000000627805 */ /* 0x000fe4000001ff00 */
[----:B------:R-:W-:Y:S02]  /*1570*/  CS2R R100, SRZ ;  /* 0x0000000000647805 */ /* 0x000fe4000001ff00 */
[----:B------:R-:W-:Y:S02]  /*1580*/  ISETP.GT.AND P1, PT, R72, R194, PT ;  /* 0x000000c24800720c */ /* 0x000fe40003f24270 */
        /* <DEDUP_REMOVED lines=36> */
[----:B------:R-:W-:Y:S01]  /*17d0*/  CS2R R6, SRZ ;  /* 0x0000000000067805 */ /* 0x000fe2000001ff00 */
[----:B------:R-:W-:Y:S01]  /*17e0*/  IMAD.MOV.U32 R52, RZ, RZ, RZ ;  /* 0x000000ffff347224 */ /* 0x000fe200078e00ff */
        /* <DEDUP_REMOVED lines=33> */
.L_x_4543:
[----:B------:R-:W-:Y:S02]  /*1a00*/  LEA.HI R0, R201, R201, RZ, 0x1 ;  /* 0x000000c9c9007211 */ /* 0x000fe400078f08ff */
[----:B------:R-:W-:Y:S02]  /*1a10*/  ISETP.NE.AND P0, PT, R19, 0x3, PT ;  /* 0x000000031300780c */ /* 0x000fe40003f05270 */
[----:B------:R-:W-:-:S05]  /*1a20*/  LOP3.LUT R0, R0, 0xfffffffe, RZ, 0xc0, !PT ;  /* 0xfffffffe00007812 */ /* 0x000fca00078ec0ff */
[----:B------:R-:W-:-:S05]  /*1a30*/  IMAD.IADD R0, R201, 0x1, -R0 ;  /* 0x00000001c9007824 */ /* 0x000fca00078e0a00 */
[----:B------:R-:W-:-:S04]  /*1a40*/  SHF.L.U32 R0, R0, 0x1f, RZ ;  /* 0x0000001f00007819 */ /* 0x000fc800000006ff */
[----:B------:R-:W0:Y:S02]  /*1a50*/  SYNCS.PHASECHK.TRANS64.TRYWAIT P1, [UR40+0x30800], R0 ;  /* 0x03080000ff0075a7 */ /* 0x000e240008020168 */
[----:B0-----:R-:W-:Y:S05]  /*1a60*/  @!P1 BRA `(.L_x_4544) ;  /* 0x0000015800c49947 */ /* 0x001fea0003800000 */
.L_x_4735:
[----:B------:R-:W-:Y:S05]  /*1a70*/  @!P0 BRA `(.L_x_4545) ;  /* 0x0000000000048947 */ /* 0x000fea0003800000 */
[----:B------:R-:W-:Y:S01]  /*1a80*/  BPT.TRAP 0x1 ;  /* 0x000000040000795c */ /* 0x000fe20000300000 */
.L_x_4545:
[----:B------:R-:W-:Y:S02]  /*1a90*/  IMAD.U32 R13, RZ, RZ, UR38 ;  /* 0x00000026ff0d7e24 */ /* 0x000fe4000f8e00ff */
[----:B0-----:R-:W-:-:S03]  /*1aa0*/  IMAD.U32 R0, RZ, RZ, UR39 ;  /* 0x00000027ff007e24 */ /* 0x001fc6000f8e00ff */
[----:B------:R-:W-:Y:S02]  /*1ab0*/  LEA R13, R13, UR40, 0x3 ;  /* 0x000000280d0d7c11 */ /* 0x000fe4000f8e18ff */
[----:B------:R-:W-:-:S04]  /*1ac0*/  SHF.L.U32 R0, R0, 0x1f, RZ ;  /* 0x0000001f00007819 */ /* 0x000fc800000006ff */
[----:B------:R0:W1:Y:S01]  /*1ad0*/  SYNCS.PHASECHK.TRANS64.TRYWAIT P1, [R13+URZ+0x30830], R0 ;  /* 0x030830000d0075a7 */ /* 0x000062000802017f */
[----:B------:R-:W-:Y:S05]  /*1ae0*/  @!P0 BRA `(.L_x_4546) ;  /* 0x0000000000048947 */ /* 0x000fea0003800000 */
[----:B------:R-:W-:Y:S01]  /*1af0*/  BPT.TRAP 0x1 ;  /* 0x000000040000795c */ /* 0x000fe20000300000 */
.L_x_4546:
[----:B-1----:R-:W-:Y:S05]  /*1b00*/  @P1 BRA `(.L_x_4547) ;  /* 0x0000000000081947 */ /* 0x002fea0003800000 */
[----:B------:R-:W1:Y:S02]  /*1b10*/  SYNCS.PHASECHK.TRANS64.TRYWAIT P1, [R13+URZ+0x30830], R0 ;  /* 0x030830000d0075a7 */ /* 0x000e64000802017f */
[----:B-1----:R-:W-:Y:S05]  /*1b20*/  @!P1 BRA `(.L_x_4548) ;  /* 0x0000015800ac9947 */ /* 0x002fea0003800000 */
.L_x_4547:
        /* <DEDUP_REMOVED lines=99> */
.L_x_4549:
[----:B------:R-:W-:Y:S01]  /*2160*/  ISETP.NE.AND P2, PT, R203, 0x1, PT ;  /* 0x00000001cb00780c */ /* 0x000fe20003f45270 */
[----:B------:R-:W-:Y:S01]  /*2170*/  ULDC UR5, c[0x0][0x9d8] ;  /* 0x0002760000057ab9 */ /* 0x000fe20000000800 */
[----:B------:R-:W-:Y:S01]  /*2180*/  R2UR UR4, R13 ;  /* 0x000000000d0472ca */ /* 0x000fe200000e0000 */
[----:B------:R-:W-:Y:S01]  /*2190*/  FMUL.FTZ R10, R24, UR5 ;  /* 0x00000005180a7c20 */ /* 0x000fe20008410000 */
[----:B------:R-:W-:Y:S01]  /*21a0*/  FMUL.FTZ R3, R26, UR5 ;  /* 0x000000051a037c20 */ /* 0x000fe20008410000 */
[----:B01----:R-:W-:Y:S02]  /*21b0*/  IMAD.IADD R13, R192, 0x1, R22 ;  /* 0x00000001c00d7824 */ /* 0x003fe400078e0216 */
[----:B------:R-:W-:Y:S01]  /*21c0*/  FMUL.FTZ R29, R29, UR5 ;  /* 0x000000051d1d7c20 */ /* 0x000fe20008410000 */
[----:B------:R-:W-:Y:S01]  /*21d0*/  FMUL.FTZ R33, R33, UR5 ;  /* 0x0000000521217c20 */ /* 0x000fe20008410000 */
[----:B------:R-:W-:Y:S01]  /*21e0*/  FMUL.FTZ R9, R31, UR5 ;  /* 0x000000051f097c20 */ /* 0x000fe20008410000 */
[----:B------:R-:W-:Y:S01]  /*21f0*/  FMUL.FTZ R25, R25, UR5 ;  /* 0x0000000519197c20 */ /* 0x000fe20008410000 */
[----:B------:R0:W1:Y:S01]  /*2200*/  MUFU.TANH R76, R29 ;  /* 0x0000001d004c7308 */ /* 0x0000620000002400 */
[----:B------:R-:W-:-:S02]  /*2210*/  IMAD.MOV.U32 R31, RZ, RZ, -0x60 ;  /* 0xffffffa0ff1f7424 */ /* 0x000fc400078e00ff */
[----:B------:R-:W-:Y:S01]  /*2220*/  FMUL.FTZ R28, R28, UR5 ;  /* 0x000000051c1c7c20 */ /* 0x000fe20008410000 */
[----:B------:R-:W2:Y:S01]  /*2230*/  @P2 LDC R24, c[0x0][0x44c] ;  /* 0x00011300ff182b82 */ /* 0x000ea20000000800 */
[----:B------:R-:W-:Y:S01]  /*2240*/  FMUL.FTZ R0, R27, UR5 ;  /* 0x000000051b007c20 */ /* 0x000fe20008410000 */
[----:B------:R-:W-:Y:S01]  /*2250*/  UIADD3 UR4, UR4, 0x30840, URZ ;  /* 0x0003084004047890 */ /* 0x000fe2000fffe03f */
[----:B------:R-:W-:Y:S01]  /*2260*/  FMUL.FTZ R2, R30, UR5 ;  /* 0x000000051e027c20 */ /* 0x000fe20008410000 */
[----:B------:R-:W-:Y:S01]  /*2270*/  FMUL.FTZ R32, R32, UR5 ;  /* 0x0000000520207c20 */ /* 0x000fe20008410000 */
[----:B------:R-:W3:Y:S01]  /*2280*/  MUFU.TANH R77, R33 ;  /* 0x00000021004d7308 */ /* 0x000ee20000002400 */
[----:B0-----:R-:W-:Y:S01]  /*2290*/  IMAD.MOV.U32 R29, RZ, RZ, R13 ;  /* 0x000000ffff1d7224 */ /* 0x001fe200078e000d */
[----:B------:R-:W-:Y:S01]  /*22a0*/  UPRMT UR4, UR60, 0x654, UR4 ;  /* 0x000006543c047896 */ /* 0x000fe20008000004 */
[----:B------:R-:W0:Y:S01]  /*22b0*/  @P2 LDC R26, c[0x0][0x450] ;  /* 0x00011400ff1a2b82 */ /* 0x000e220000000800 */
[----:B------:R-:W-:Y:S01]  /*22c0*/  FMUL.FTZ R12, R34, UR5 ;  /* 0x00000005220c7c20 */ /* 0x000fe20008410000 */
[----:B------:R-:W-:Y:S01]  /*22d0*/  FMUL.FTZ R14, R35, UR5 ;  /* 0x00000005230e7c20 */ /* 0x000fe20008410000 */
[----:B------:R-:W-:Y:S01]  /*22e0*/  FMUL.FTZ R36, R36, UR5 ;  /* 0x0000000524247c20 */ /* 0x000fe20008410000 */
[----:B------:R-:W-:Y:S01]  /*22f0*/  FMUL.FTZ R37, R37, UR5 ;  /* 0x0000000525257c20 */ /* 0x000fe20008410000 */
        /* <DEDUP_REMOVED lines=11> */
[----:B--2---:R-:W-:-:S04]  /*23b0*/  @P2 IMAD.HI.U32 R15, R13, R24, RZ ;  /* 0x000000180d0f2227 */ /* 0x004fc800078e00ff */
[----:B------:R-:W-:Y:S01]  /*23c0*/  FMUL.FTZ R49, R49, UR5 ;  /* 0x0000000531317c20 */ /* 0x000fe20008410000 */
[----:B------:R-:W-:Y:S01]  /*23d0*/  FMUL.FTZ R50, R50, UR5 ;  /* 0x0000000532327c20 */ /* 0x000fe20008410000 */
[----:B------:R-:W-:Y:S01]  /*23e0*/  FMUL.FTZ R51, R51, UR5 ;  /* 0x0000000533337c20 */ /* 0x000fe20008410000 */
[----:B------:R-:W-:Y:S01]  /*23f0*/  FMUL.FTZ R53, R53, UR5 ;  /* 0x0000000535357c20 */ /* 0x000fe20008410000 */
[----:B------:R-:W-:Y:S01]  /*2400*/  FMUL.FTZ R55, R55, UR5 ;  /* 0x0000000537377c20 */ /* 0x000fe20008410000 */
[----:B------:R-:W-:Y:S01]  /*2410*/  FMUL.FTZ R57, R57, UR5 ;  /* 0x0000000539397c20 */ /* 0x000fe20008410000 */
[----:B------:R-:W-:Y:S01]  /*2420*/  FMUL.FTZ R59, R59, UR5 ;  /* 0x000000053b3b7c20 */ /* 0x000fe20008410000 */
[----:B0-----:R-:W-:Y:S01]  /*2430*/  @P2 SHF.R.U32.HI R29, RZ, R26, R15 ;  /* 0x0000001aff1d2219 */ /* 0x001fe2000001160f */
[----:B------:R-:W-:Y:S02]  /*2440*/  IMAD R26, R72, R31, 0x61 ;  /* 0x00000061481a7424 */ /* 0x000fe400078e021f */
[----:B------:R-:W-:Y:S01]  /*2450*/  FMUL.FTZ R61, R61, UR5 ;  /* 0x000000053d3d7c20 */ /* 0x000fe20008410000 */
[----:B----4-:R-:W-:Y:S01]  /*2460*/  FMUL.FTZ R25, R63, UR5 ;  /* 0x000000053f197c20 */ /* 0x010fe20008410000 */
        /* <DEDUP_REMOVED lines=9> */
[----:B------:R2:W4:Y:S01]  /*2500*/  MUFU.TANH R75, R28 ;  /* 0x0000001c004b7308 */ /* 0x0005220000002400 */
[----:B------:R-:W-:Y:S01]  /*2510*/  FMUL.FTZ R46, R46, UR5 ;  /* 0x000000052e2e7c20 */ /* 0x000fe20008410000 */
[----:B------:R-:W-:Y:S01]  /*2520*/  FMUL.FTZ R52, R52, UR5 ;  /* 0x0000000534347c20 */ /* 0x000fe20008410000 */
[----:B------:R-:W-:Y:S01]  /*2530*/  FMUL.FTZ R62, R62, UR5 ;  /* 0x000000053e3e7c20 */ /* 0x000fe20008410000 */
[----:B------:R-:W-:Y:S01]  /*2540*/  LOP3.LUT P1, RZ, R16, 0x80000, RZ, 0xc0, !PT ;  /* 0x0008000010ff7812 */ /* 0x000fe2000782c0ff */
[----:B------:R-:W-:Y:S01]  /*2550*/  IMAD R24, R72, -0x60, R17 ;  /* 0xffffffa048187824 */ /* 0x000fe200078e0211 */
[----:B------:R-:W-:Y:S01]  /*2560*/  ULDC UR50, c[0x0][0x9dc] ;  /* 0x0002770000327ab9 */ /* 0x000fe20000000800 */
[----:B------:R-:W-:Y:S01]  /*2570*/  SYNCS.ARRIVE.TRANS64.RED.A1T0 RZ, [UR4], RZ ;  /* 0x000000ffffff79a7 */ /* 0x000fe20008100404 */
[----:B------:R-:W0:Y:S01]  /*2580*/  MUFU.TANH R10, R10 ;  /* 0x0000000a000a7308 */ /* 0x000e220000002400 */
[----:B--2---:R-:W-:-:S02]  /*2590*/  IMAD R28, R23, -0x2, R26 ;  /* 0xfffffffe171c7824 */ /* 0x004fc400078e021a */
[----:B------:R-:W-:Y:S01]  /*25a0*/  FMUL.FTZ R54, R54, UR5 ;  /* 0x0000000536367c20 */ /* 0x000fe20008410000 */
[----:B------:R-:W-:Y:S01]  /*25b0*/  ULOP3.LUT UR4, URZ, UR50, URZ, 0x33, !UPT ;  /* 0x000000323f047292 */ /* 0x000fe2000f8e333f */
[----:B------:R-:W-:Y:S01]  /*25c0*/  FMUL.FTZ R56, R56, UR5 ;  /* 0x0000000538387c20 */ /* 0x000fe20008410000 */
[----:B------:R-:W-:Y:S01]  /*25d0*/  VIADD R24, R24, 0x60 ;  /* 0x0000006018187836 */ /* 0x000fe20000000000 */
[----:B------:R-:W-:Y:S01]  /*25e0*/  IADD3 R30, -R18, R28, R17 ;  /* 0x0000001c121e7210 */ /* 0x000fe20007ffe111 */
[----:B------:R-:W-:Y:S01]  /*25f0*/  FMUL.FTZ R58, R58, UR5 ;  /* 0x000000053a3a7c20 */ /* 0x000fe20008410000 */
[----:B------:R-:W2:Y:S01]  /*2600*/  MUFU.TANH R3, R3 ;  /* 0x0000000300037308 */ /* 0x000ea20000002400 */
[----:B------:R-:W-:Y:S01]  /*2610*/  FMUL.FTZ R60, R60, UR5 ;  /* 0x000000053c3c7c20 */ /* 0x000fe20008410000 */
[----:B------:R-:W-:Y:S02]  /*2620*/  ULDC UR5, c[0x0][0x9e0] ;  /* 0x0002780000057ab9 */ /* 0x000fe40000000800 */
[----:B------:R-:W-:-:S04]  /*2630*/  VIADD R63, R30, UR5 ;  /* 0x000000051e3f7c36 */ /* 0x000fc80008000000 */
        /* <DEDUP_REMOVED lines=39> */
[----:B------:R1:W2:Y:S01]  /*28b0*/  MUFU.TANH R38, R56 ;  /* 0x0000003800267308 */ /* 0x0002a20000002400 */
[----:B-----5:R-:W-:-:S07]  /*28c0*/  IMAD R54, R23, -0x2, R24 ;  /* 0xfffffffe17367824 */ /* 0x020fce00078e0218 */
[----:B------:R5:W2:Y:S01]  /*28d0*/  MUFU.TANH R79, R58 ;  /* 0x0000003a004f7308 */ /* 0x000aa20000002400 */
[----:B-1----:R-:W-:-:S04]  /*28e0*/  VIADD R56, R30, UR4 ;  /* 0x000000041e387c36 */ /* 0x002fc80008000000 */
[----:B0-----:R-:W-:-:S03]  /*28f0*/  IMAD.IADD R31, R56, 0x1, R33 ;  /* 0x00000001381f7824 */ /* 0x001fc600078e0221 */
[----:B------:R0:W1:Y:S01]  /*2900*/  MUFU.TANH R34, R60 ;  /* 0x0000003c00227308 */ /* 0x0000620000002400 */
[----:B-----5:R-:W-:Y:S01]  /*2910*/  VIADD R58, R26, 0xffffffff ;  /* 0xffffffff1a3a7836 */ /* 0x020fe20000000000 */
[----:B------:R-:W-:Y:S01]  /*2920*/  VIADDMNMX R26, R33, R63, R54, PT ;  /* 0x0000003f211a7246 */ /* 0x000fe20003800136 */
[----:B0-----:R-:W-:Y:S01]  /*2930*/  VIADD R60, R28, 0xffffffff ;  /* 0xffffffff1c3c7836 */ /* 0x001fe20000000000 */
        /* <DEDUP_REMOVED lines=14> */
.L_x_4552:
[----:B------:R-:W-:Y:S02]  /*2a20*/  ULDC UR4, c[0x0][0x9e4] ;  /* 0x0002790000047ab9 */ /* 0x000fe40000000800 */
[----:B------:R-:W-:-:S05]  /*2a30*/  IMAD.U32 R28, RZ, RZ, UR4 ;  /* 0x00000004ff1c7e24 */ /* 0x000fca000f8e00ff */
[----:B------:R-:W-:-:S13]  /*2a40*/  ISETP.NE.AND P1, PT, R28, 0x1, PT ;  /* 0x000000011c00780c */ /* 0x000fda0003f25270 */
[----:B------:R-:W0:Y:S02]  /*2a50*/  @P1 LDC.64 R66, c[0x0][0x9e8] ;  /* 0x00027a00ff421b82 */ /* 0x000e240000000a00 */
[----:B0-----:R-:W-:-:S05]  /*2a60*/  @P1 IMAD.HI.U32 R24, R33, R66, RZ ;  /* 0x0000004221181227 */ /* 0x001fca00078e00ff */
[----:B------:R-:W-:-:S07]  /*2a70*/  @P1 SHF.R.U32.HI R33, RZ, R67, R24 ;  /* 0x00000043ff211219 */ /* 0x000fce0000011618 */
.L_x_4553:
[----:B------:R-:W-:Y:S05]  /*2a80*/  BSYNC B0 ;  /* 0x0000000000007941 */ /* 0x000fea0003800000 */
.L_x_4551:
[----:B------:R-:W-:-:S05]  /*2a90*/  IMAD R33, R33, R28, R60 ;  /* 0x0000001c21217224 */ /* 0x000fca00078e023c */
[----:B------:R-:W-:Y:S02]  /*2aa0*/  VIADDMNMX R26, R33, R28, R26, PT ;  /* 0x0000001c211a7246 */ /* 0x000fe4000380011a */
[----:B------:R-:W-:-:S07]  /*2ab0*/  VIMNMX R31, R31, R33, !PT ;  /* 0x000000211f1f7248 */ /* 0x000fce0007fe0100 */
.L_x_4550:
[C---:B------:R-:W-:Y:S01]  /*2ac0*/  ISETP.GE.AND P6, PT, R58.reuse, 0x9, PT ;  /* 0x000000093a00780c */ /* 0x040fe20003fc6270 */
[----:B------:R-:W0:Y:S01]  /*2ad0*/  SHFL.IDX PT, R29, R29, 0x1, 0x1c1f ;  /* 0x003c1f001d1d7f89 */ /* 0x000e2200000e0000 */
        /* <DEDUP_REMOVED lines=11> */
[----:B------:R-:W-:Y:S01]  /*2b90*/  FSEL R84, R76, -INF , !P2 ;  /* 0xff8000004c547808 */ /* 0x000fe20005000000 */
[----:B0-----:R-:W-:Y:S01]  /*2ba0*/  IMAD.IADD R33, R56, 0x1, R29 ;  /* 0x0000000138217824 */ /* 0x001fe200078e021d */
        /* <DEDUP_REMOVED lines=74> */
[----:B-1----:R-:W-:Y:S02]  /*3050*/  FSEL R34, R34, -INF , !P2 ;  /* 0xff80000022227808 */ /* 0x002fe40005000000 */
        /* <DEDUP_REMOVED lines=25> */
[----:B------:R-:W-:Y:S02]  /*31f0*/  VIADDMNMX R31, R29, R63, R54, PT ;  /* 0x0000003f1d1f7246 */ /* 0x000fe40003800136 */
[----:B------:R-:W-:-:S04]  /*3200*/  ISETP.LT.OR P5, PT, R26, 0x5a, P5 ;  /* 0x0000005a1a00780c */ /* 0x000fc80002fa1670 */
[----:B------:R-:W-:Y:S02]  /*3210*/  FSEL R26, R69, -INF , !P5 ;  /* 0xff800000451a7808 */ /* 0x000fe40006800000 */
[----:B------:R-:W-:-:S13]  /*3220*/  LOP3.LUT P5, RZ, R16, 0x80000, RZ, 0xc0, !PT ;  /* 0x0008000010ff7812 */ /* 0x000fda00078ac0ff */
[----:B------:R-:W-:Y:S05]  /*3230*/  @!P5 BRA `(.L_x_4554) ;  /* 0x00000000005cd947 */ /* 0x000fea0003800000 */
        /* <DEDUP_REMOVED lines=13> */
.L_x_4556:
[----:B------:R-:W-:Y:S02]  /*3310*/  ULDC UR4, c[0x0][0x9e4] ;  /* 0x0002790000047ab9 */ /* 0x000fe40000000800 */
[----:B------:R-:W-:-:S05]  /*3320*/  IMAD.U32 R37, RZ, RZ, UR4 ;  /* 0x00000004ff257e24 */ /* 0x000fca000f8e00ff */
[----:B------:R-:W-:-:S13]  /*3330*/  ISETP.NE.AND P5, PT, R37, 0x1, PT ;  /* 0x000000012500780c */ /* 0x000fda0003fa5270 */
[----:B------:R-:W0:Y:S02]  /*3340*/  @P5 LDC.64 R48, c[0x0][0x9e8] ;  /* 0x00027a00ff305b82 */ /* 0x000e240000000a00 */
[----:B0-----:R-:W-:-:S05]  /*3350*/  @P5 IMAD.HI.U32 R10, R29, R48, RZ ;  /* 0x000000301d0a5227 */ /* 0x001fca00078e00ff */
[----:B------:R-:W-:-:S07]  /*3360*/  @P5 SHF.R.U32.HI R29, RZ, R49, R10 ;  /* 0x00000031ff1d5219 */ /* 0x000fce000001160a */
.L_x_4557:
[----:B------:R-:W-:Y:S05]  /*3370*/  BSYNC B0 ;  /* 0x0000000000007941 */ /* 0x000fea0003800000 */
.L_x_4555:
[----:B------:R-:W-:-:S05]  /*3380*/  IMAD R10, R29, R37, R60 ;  /* 0x000000251d0a7224 */ /* 0x000fca00078e023c */
[----:B------:R-:W-:Y:S02]  /*3390*/  VIADDMNMX R31, R10, R37, R31, PT ;  /* 0x000000250a1f7246 */ /* 0x000fe4000380011f */
[----:B------:R-:W-:-:S07]  /*33a0*/  VIMNMX R33, R33, R10, !PT ;  /* 0x0000000a21217248 */ /* 0x000fce0007fe0100 */
.L_x_4554:
[C---:B------:R-:W-:Y:S01]  /*33b0*/  ISETP.GT.AND P1, PT, R33.reuse, 0x1, !P1 ;  /* 0x000000012100780c */ /* 0x040fe20004f24270 */
[----:B------:R-:W-:Y:S01]  /*33c0*/  ULDC UR4, c[0x0][0x988] ;  /* 0x0002620000047ab9 */ /* 0x000fe20000000800 */
[----:B------:R-:W-:Y:S02]  /*33d0*/  ISETP.GT.AND P6, PT, R33, 0x8, !P6 ;  /* 0x000000082100780c */ /* 0x000fe400077c4270 */
        /* <DEDUP_REMOVED lines=9> */
[----:B------:R-:W-:Y:S01]  /*3470*/  FSEL R58, R9, -INF , !P1 ;  /* 0xff800000093a7808 */ /* 0x000fe20004800000 */
[----:B------:R-:W-:Y:S01]  /*3480*/  IMAD.U32 R9, RZ, RZ, UR4 ;  /* 0x00000004ff097e24 */ /* 0x000fe2000f8e00ff */
[----:B------:R-:W-:-:S02]  /*3490*/  ISETP.NE.AND P1, PT, R66, RZ, PT ;  /* 0x000000ff4200720c */ /* 0x000fc40003f25270 */
[C---:B------:R-:W-:Y:S02]  /*34a0*/  ISETP.GT.AND P4, PT, R33.reuse, RZ, !P4 ;  /* 0x000000ff2100720c */ /* 0x040fe40006784270 */
[----:B------:R-:W-:Y:S02]  /*34b0*/  ISETP.GT.AND P1, PT, R33, 0x10, !P1 ;  /* 0x000000102100780c */ /* 0x000fe40004f24270 */
[C---:B------:R-:W-:Y:S02]  /*34c0*/  ISETP.LT.OR P4, PT, R31.reuse, 0x1, P4 ;  /* 0x000000011f00780c */ /* 0x040fe40002781670 */
[----:B------:R-:W-:Y:S02]  /*34d0*/  ISETP.LT.OR P1, PT, R31, 0x11, P1 ;  /* 0x000000111f00780c */ /* 0x000fe40000f21670 */
[----:B------:R-:W-:Y:S02]  /*34e0*/  ISETP.GT.AND P2, PT, R33, 0x51, !P2 ;  /* 0x000000512100780c */ /* 0x000fe40005744270 */
[----:B------:R-:W-:-:S02]  /*34f0*/  FSEL R60, R12, -INF , !P1 ;  /* 0xff8000000c3c7808 */ /* 0x000fc40004800000 */
[----:B------:R-:W-:Y:S02]  /*3500*/  ISETP.NE.AND P1, PT, R67, RZ, PT ;  /* 0x000000ff4300720c */ /* 0x000fe40003f25270 */
[C---:B------:R-:W-:Y:S02]  /*3510*/  ISETP.GT.AND P3, PT, R33.reuse, 0x58, !P3 ;  /* 0x000000582100780c */ /* 0x040fe40005f64270 */
[----:B------:R-:W-:Y:S02]  /*3520*/  ISETP.GT.AND P1, PT, R33, 0x11, !P1 ;  /* 0x000000112100780c */ /* 0x000fe40004f24270 */
[C---:B------:R-:W-:Y:S02]  /*3530*/  ISETP.LT.OR P2, PT, R31.reuse, 0x52, P2 ;  /* 0x000000521f00780c */ /* 0x040fe40001741670 */
[C---:B------:R-:W-:Y:S02]  /*3540*/  ISETP.LT.OR P1, PT, R31.reuse, 0x12, P1 ;  /* 0x000000121f00780c */ /* 0x040fe40000f21670 */
[----:B------:R-:W-:-:S02]  /*3550*/  ISETP.LT.OR P3, PT, R31, 0x59, P3 ;  /* 0x000000591f00780c */ /* 0x000fc40001f61670 */
[----:B------:R-:W-:Y:S02]  /*3560*/  FSEL R62, R14, -INF , !P1 ;  /* 0xff8000000e3e7808 */ /* 0x000fe40004800000 */
[----:B------:R-:W-:Y:S02]  /*3570*/  ISETP.GT.AND P1, PT, R33, 0x18, !P6 ;  /* 0x000000182100780c */ /* 0x000fe40007724270 */
[----:B------:R-:W-:Y:S02]  /*3580*/  ISETP.NE.AND P6, PT, R78, RZ, PT ;  /* 0x000000ff4e00720c */ /* 0x000fe40003fc5270 */
[----:B------:R-:W-:-:S04]  /*3590*/  ISETP.LT.OR P1, PT, R31, 0x19, P1 ;  /* 0x000000191f00780c */ /* 0x000fc80000f21670 */
        /* <DEDUP_REMOVED lines=37> */
[----:B------:R-:W-:Y:S01]  /*37f0*/  FSEL R76, R47, -INF , !P1 ;  /* 0xff8000002f4c7808 */ /* 0x000fe20004800000 */
[----:B------:R-:W-:Y:S01]  /*3800*/  IMAD.MOV.U32 R47, RZ, RZ, R22 ;  /* 0x000000ffff2f7224 */ /* 0x000fe200078e0016 */
        /* <DEDUP_REMOVED lines=23> */
[----:B------:R-:W-:Y:S02]  /*3980*/  ISETP.LT.OR P1, PT, R31, 0x3a, P1 ;  /* 0x0000003a1f00780c */ /* 0x000fe40000f21670 */
[----:B------:R-:W-:Y:S01]  /*3990*/  FMNMX.FTZ R3, R21, R54, !PT ;  /* 0x0000003615037209 */ /* 0x000fe20007810000 */
[----:B------:R-:W0:Y:S01]  /*39a0*/  SHFL.BFLY PT, R10, R27, 0x1, 0x1f ;  /* 0x0c201f001b0a7f89 */ /* 0x000e2200000e0000 */
[----:B------:R-:W-:Y:S02]  /*39b0*/  FSEL R14, R55, -INF , !P1 ;  /* 0xff800000370e7808 */ /* 0x000fe40004800000 */
[----:B------:R-:W-:-:S02]  /*39c0*/  ISETP.NE.AND P1, PT, R53, RZ, PT ;  /* 0x000000ff3500720c */ /* 0x000fc40003f25270 */
[----:B------:R-:W-:Y:S02]  /*39d0*/  FMNMX.FTZ R3, R56, R3, !PT ;  /* 0x0000000338037209 */ /* 0x000fe40007810000 */
[----:B------:R-:W-:Y:S02]  /*39e0*/  ISETP.GT.AND P1, PT, R33, 0x40, !P1 ;  /* 0x000000402100780c */ /* 0x000fe40004f24270 */
[----:B------:R-:W-:Y:S02]  /*39f0*/  FMNMX.FTZ R3, R58, R3, !PT ;  /* 0x000000033a037209 */ /* 0x000fe40007810000 */
[----:B------:R-:W-:-:S04]  /*3a00*/  ISETP.LT.OR P1, PT, R31, 0x41, P1 ;  /* 0x000000411f00780c */ /* 0x000fc80000f21670 */
[----:B------:R-:W-:Y:S02]  /*3a10*/  FSEL R12, R79, -INF , !P1 ;  /* 0xff8000004f0c7808 */ /* 0x000fe40004800000 */
[----:B------:R-:W-:Y:S02]  /*3a20*/  ISETP.GT.AND P1, PT, R33, 0x41, !P6 ;  /* 0x000000412100780c */ /* 0x000fe40007724270 */
[----:B------:R-:W-:Y:S02]  /*3a30*/  ISETP.NE.AND P6, PT, R61, RZ, PT ;  /* 0x000000ff3d00720c */ /* 0x000fe40003fc5270 */
[----:B------:R-:W-:Y:S02]  /*3a40*/  ISETP.LT.OR P1, PT, R31, 0x42, P1 ;  /* 0x000000421f00780c */ /* 0x000fe40000f21670 */
[----:B0-----:R-:W-:Y:S02]  /*3a50*/  FMNMX.FTZ R10, R27, R10, !PT ;  /* 0x0000000a1b0a7209 */ /* 0x001fe40007810000 */
[----:B------:R-:W-:-:S02]  /*3a60*/  FSEL R2, R59, -INF , !P1 ;  /* 0xff8000003b027808 */ /* 0x000fc40004800000 */
[----:B------:R-:W-:Y:S01]  /*3a70*/  ISETP.GT.AND P1, PT, R33, 0x48, !P5 ;  /* 0x000000482100780c */ /* 0x000fe20006f24270 */
[----:B------:R-:W-:Y:S01]  /*3a80*/  FMUL.FTZ R29, R10, R9 ;  /* 0x000000090a1d7220 */ /* 0x000fe20000410000 */
[----:B------:R-:W-:Y:S02]  /*3a90*/  ISETP.NE.AND P5, PT, R85, RZ, PT ;  /* 0x000000ff5500720c */ /* 0x000fe40003fa5270 */
[----:B------:R-:W-:-:S04]  /*3aa0*/  ISETP.LT.OR P1, PT, R31, 0x49, P1 ;  /* 0x000000491f00780c */ /* 0x000fc80000f21670 */
[----:B------:R-:W-:Y:S02]  /*3ab0*/  FSEL R0, R80, -INF , !P1 ;  /* 0xff80000050007808 */ /* 0x000fe40004800000 */
[----:B------:R-:W-:-:S04]  /*3ac0*/  FSETP.NEU.FTZ.AND P1, PT, R10, -INF , PT ;  /* 0xff8000000a00780b */ /* 0x000fc80003f3d000 */
[----:B------:R-:W-:Y:S02]  /*3ad0*/  FSEL R29, R29, RZ, P1 ;  /* 0x000000ff1d1d7208 */ /* 0x000fe40000800000 */
[----:B------:R-:W-:Y:S02]  /*3ae0*/  ISETP.GT.AND P1, PT, R33, 0x49, !P5 ;  /* 0x000000492100780c */ /* 0x000fe40006f24270 */
[----:B------:R-:W-:Y:S01]  /*3af0*/  ISETP.NE.AND P5, PT, R65, RZ, PT ;  /* 0x000000ff4100720c */ /* 0x000fe20003fa5270 */
[-CC-:B------:R-:W-:Y:S01]  /*3b00*/  FFMA.FTZ R27, R82, R9.reuse, -R29.reuse ;  /* 0x00000009521b7223 */ /* 0x180fe2000001081d */
[----:B------:R-:W-:Y:S01]  /*3b10*/  ISETP.LT.OR P1, PT, R31, 0x4a, P1 ;  /* 0x0000004a1f00780c */ /* 0x000fe20000f21670 */
[-CC-:B------:R-:W-:Y:S01]  /*3b20*/  FFMA.FTZ R35, R84, R9.reuse, -R29.reuse ;  /* 0x0000000954237223 */ /* 0x180fe2000001081d */
[----:B------:R-:W-:Y:S01]  /*3b30*/  ISETP.GT.AND P4, PT, R33, 0x59, !P5 ;  /* 0x000000592100780c */ /* 0x000fe20006f84270 */
[-CC-:B------:R-:W-:Y:S01]  /*3b40*/  FFMA.FTZ R37, R86, R9.reuse, -R29.reuse ;  /* 0x0000000956257223 */ /* 0x180fe2000001081d */
[----:B------:R-:W-:Y:S01]  /*3b50*/  FSEL R80, R25, -INF , !P1 ;  /* 0xff80000019507808 */ /* 0x000fe20004800000 */
[--C-:B------:R-:W-:Y:S01]  /*3b60*/  FFMA.FTZ R188, R188, R9, -R29.reuse ;  /* 0x00000009bcbc7223 */ /* 0x100fe2000001081d */
[----:B------:R-:W-:Y:S01]  /*3b70*/  FMNMX.FTZ R25, R60, R3, !PT ;  /* 0x000000033c197209 */ /* 0x000fe20007810000 */
[--C-:B------:R-:W-:Y:S01]  /*3b80*/  FFMA.FTZ R190, R190, R9, -R29.reuse ;  /* 0x00000009bebe7223 */ /* 0x100fe2000001081d */
[----:B------:R-:W-:Y:S01]  /*3b90*/  ISETP.GT.AND P1, PT, R33, 0x50, !P6 ;  /* 0x000000502100780c */ /* 0x000fe20007724270 */
[----:B------:R0:W-:Y:S01]  /*3ba0*/  MUFU.EX2 R3, R27 ;  /* 0x0000001b00037308 */ /* 0x0001e20000000800 */
[----:B------:R-:W-:Y:S01]  /*3bb0*/  FMNMX.FTZ R25, R62, R25, !PT ;  /* 0x000000193e197209 */ /* 0x000fe20007810000 */
[-CC-:B------:R-:W-:Y:S01]  /*3bc0*/  FFMA.FTZ R26, R26, R9.reuse, -R29.reuse ;  /* 0x000000091a1a7223 */ /* 0x180fe2000001081d */
[----:B------:R-:W-:Y:S01]  /*3bd0*/  ISETP.LT.OR P1, PT, R31, 0x51, P1 ;  /* 0x000000511f00780c */ /* 0x000fe20000f21670 */
[--C-:B------:R-:W-:Y:S01]  /*3be0*/  FFMA.FTZ R39, R90, R9, -R29.reuse ;  /* 0x000000095a277223 */ /* 0x100fe2000001081d */
[----:B------:R-:W-:Y:S01]  /*3bf0*/  FMNMX.FTZ R25, R48, R25, !PT ;  /* 0x0000001930197209 */ /* 0x000fe20007810000 */
[-CC-:B------:R-:W-:Y:S01]  /*3c00*/  FFMA.FTZ R41, R92, R9.reuse, -R29.reuse ;  /* 0x000000095c297223 */ /* 0x180fe2000001081d */
[----:B------:R-:W-:Y:S01]  /*3c10*/  FSEL R82, R11, -INF , !P1 ;  /* 0xff8000000b527808 */ /* 0x000fe20004800000 */
[--C-:B------:R-:W-:Y:S01]  /*3c20*/  FFMA.FTZ R11, R96, R9, -R29.reuse ;  /* 0x00000009600b7223 */ /* 0x100fe2000001081d */
[----:B------:R-:W-:Y:S01]  /*3c30*/  FMNMX.FTZ R25, R64, R25, !PT ;  /* 0x0000001940197209 */ /* 0x000fe20007810000 */
[--C-:B0-----:R-:W-:Y:S01]  /*3c40*/  FFMA.FTZ R27, R88, R9, -R29.reuse ;  /* 0x00000009581b7223 */ /* 0x101fe2000001081d */
[----:B------:R-:W-:Y:S01]  /*3c50*/  FSEL R84, R8, -INF , !P2 ;  /* 0xff80000008547808 */ /* 0x000fe20005000000 */
[----:B------:R-:W-:Y:S01]  /*3c60*/  MUFU.EX2 R180, R11 ;  /* 0x0000000b00b47308 */ /* 0x000fe20000000800 */
[----:B------:R-:W-:Y:S01]  /*3c70*/  FMNMX.FTZ R25, R66, R25, !PT ;  /* 0x0000001942197209 */ /* 0x000fe20007810000 */
[-CC-:B------:R-:W-:Y:S01]  /*3c80*/  FFMA.FTZ R52, R52, R9.reuse, -R29.reuse ;  /* 0x0000000934347223 */ /* 0x180fe2000001081d */
[----:B------:R-:W-:Y:S01]  /*3c90*/  ISETP.LT.OR P4, PT, R31, 0x5a, P4 ;  /* 0x0000005a1f00780c */ /* 0x000fe20002781670 */
[--C-:B------:R-:W-:Y:S01]  /*3ca0*/  FFMA.FTZ R46, R46, R9, -R29.reuse ;  /* 0x000000092e2e7223 */ /* 0x100fe2000001081d */
[----:B------:R-:W-:Y:S01]  /*3cb0*/  FMNMX.FTZ R25, R68, R25, !PT ;  /* 0x0000001944197209 */ /* 0x000fe20007810000 */
[--C-:B------:R-:W-:Y:S01]  /*3cc0*/  FFMA.FTZ R44, R44, R9, -R29.reuse ;  /* 0x000000092c2c7223 */ /* 0x100fe2000001081d */
[----:B------:R-:W-:Y:S01]  /*3cd0*/  FSEL R86, R15, -INF , !P3 ;  /* 0xff8000000f567808 */ /* 0x000fe20005800000 */
[----:B------:R-:W0:Y:S01]  /*3ce0*/  MUFU.EX2 R188, R188 ;  /* 0x000000bc00bc7308 */ /* 0x000e220000000800 */
[----:B------:R-:W-:Y:S01]  /*3cf0*/  FMNMX.FTZ R25, R70, R25, !PT ;  /* 0x0000001946197209 */ /* 0x000fe20007810000 */
[-CC-:B------:R-:W-:Y:S01]  /*3d00*/  FFMA.FTZ R42, R42, R9.reuse, -R29.reuse ;  /* 0x000000092a2a7223 */ /* 0x180fe2000001081d */
[----:B------:R-:W-:Y:S01]  /*3d10*/  FSEL R88, R13, -INF , !P4 ;  /* 0xff8000000d587808 */ /* 0x000fe20006000000 */
[--C-:B------:R-:W-:Y:S01]  /*3d20*/  FFMA.FTZ R13, R98, R9, -R29.reuse ;  /* 0x00000009620d7223 */ /* 0x100fe2000001081d */
[----:B------:R-:W-:Y:S01]  /*3d30*/  FMNMX.FTZ R25, R76, R25, !PT ;  /* 0x000000194c197209 */ /* 0x000fe20007810000 */
[-CC-:B------:R-:W-:Y:S01]  /*3d40*/  FFMA.FTZ R40, R40, R9.reuse, -R29.reuse ;  /* 0x0000000928287223 */ /* 0x180fe2000001081d */
[--C-:B------:R-:W-:Y:S01]  /*3d50*/  FFMA.FTZ R38, R38, R9, -R29.reuse ;  /* 0x0000000926267223 */ /* 0x100fe2000001081d */
[----:B------:R-:W1:Y:S01]  /*3d60*/  MUFU.EX2 R190, R190 ;  /* 0x000000be00be7308 */ /* 0x000e620000000800 */
[----:B------:R-:W-:Y:S01]  /*3d70*/  FMNMX.FTZ R25, R78, R25, !PT ;  /* 0x000000194e197209 */ /* 0x000fe20007810000 */
[-CC-:B------:R-:W-:Y:S01]  /*3d80*/  FFMA.FTZ R36, R36, R9.reuse, -R29.reuse ;  /* 0x0000000924247223 */ /* 0x180fe2000001081d */
[-CC-:B------:R-:W-:Y:S01]  /*3d90*/  FFMA.FTZ R34, R34, R9.reuse, -R29.reuse ;  /* 0x0000000922227223 */ /* 0x180fe2000001081d */
[--C-:B------:R-:W-:Y:S01]  /*3da0*/  FFMA.FTZ R32, R32, R9, -R29.reuse ;  /* 0x0000000920207223 */ /* 0x100fe2000001081d */
[----:B------:R-:W-:Y:S01]  /*3db0*/  FMNMX.FTZ R25, R50, R25, !PT ;  /* 0x0000001932197209 */ /* 0x000fe20007810000 */
[-CC-:B------:R-:W-:Y:S01]  /*3dc0*/  FFMA.FTZ R30, R30, R9.reuse, -R29.reuse ;  /* 0x000000091e1e7223 */ /* 0x180fe2000001081d */
[----:B------:R-:W-:Y:S01]  /*3dd0*/  FFMA.FTZ R28, R28, R9, -R29 ;  /* 0x000000091c1c7223 */ /* 0x000fe2000001081d */
[----:B------:R-:W2:Y:S01]  /*3de0*/  MUFU.EX2 R35, R35 ;  /* 0x0000002300237308 */ /* 0x000ea20000000800 */
[----:B------:R-:W-:Y:S01]  /*3df0*/  FMNMX.FTZ R25, R20, R25, !PT ;  /* 0x0000001914197209 */ /* 0x000fe20007810000 */
[----:B0-----:R-:W-:Y:S01]  /*3e00*/  FADD.FTZ R43, R188, R3 ;  /* 0x00000003bc2b7221 */ /* 0x001fe20000010000 */
[----:B------:R-:W-:Y:S01]  /*3e10*/  FFMA.FTZ R24, R24, R9, -R29 ;  /* 0x0000000918187223 */ /* 0x000fe2000001081d */
[----:B------:R-:W-:-:S02]  /*3e20*/  ISETP.NE.AND P5, PT, R203, 0x1, PT ;  /* 0x00000001cb00780c */ /* 0x000fc40003fa5270 */
[----:B------:R-:W-:Y:S02]  /*3e30*/  FMNMX.FTZ R25, R14, R25, !PT ;  /* 0x000000190e197209 */ /* 0x000fe40007810000 */
[----:B------:R-:W0:Y:S01]  /*3e40*/  MUFU.EX2 R37, R37 ;  /* 0x0000002500257308 */ /* 0x000e220000000800 */
[----:B------:R-:W-:Y:S02]  /*3e50*/  F2FP.BF16.F32.PACK_AB R188, R3, R188 ;  /* 0x000000bc03bc723e */ /* 0x000fe400000010ff */
[----:B------:R-:W-:-:S04]  /*3e60*/  FMNMX.FTZ R25, R12, R25, !PT ;  /* 0x000000190c197209 */ /* 0x000fc80007810000 */
[----:B------:R-:W-:Y:S01]  /*3e70*/  FMNMX.FTZ R25, R2, R25, !PT ;  /* 0x0000001902197209 */ /* 0x000fe20007810000 */
[----:B------:R3:W4:Y:S01]  /*3e80*/  MUFU.EX2 R184, R27 ;  /* 0x0000001b00b87308 */ /* 0x0007220000000800 */
[----:B------:R-:W5:Y:S02]  /*3e90*/  @P5 LDC R49, c[0x0][0x44c] ;  /* 0x00011300ff315b82 */ /* 0x000f640000000800 */
[----:B------:R-:W-:-:S04]  /*3ea0*/  FMNMX.FTZ R25, R0, R25, !PT ;  /* 0x0000001900197209 */ /* 0x000fc80007810000 */
[----:B------:R-:W-:Y:S01]  /*3eb0*/  FMNMX.FTZ R25, R80, R25, !PT ;  /* 0x0000001950197209 */ /* 0x000fe20007810000 */
[----:B------:R-:W4:Y:S01]  /*3ec0*/  MUFU.EX2 R39, R39 ;  /* 0x0000002700277308 */ /* 0x000f220000000800 */
[----:B---3--:R-:W-:Y:S02]  /*3ed0*/  FFMA.FTZ R27, R94, R9, -R29 ;  /* 0x000000095e1b7223 */ /* 0x008fe4000001081d */
[----:B------:R-:W-:-:S04]  /*3ee0*/  FMNMX.FTZ R25, R82, R25, !PT ;  /* 0x0000001952197209 */ /* 0x000fc80007810000 */
[----:B------:R-:W-:Y:S01]  /*3ef0*/  FMNMX.FTZ R25, R84, R25, !PT ;  /* 0x0000001954197209 */ /* 0x000fe20007810000 */
[----:B------:R1:W-:Y:S03]  /*3f00*/  MUFU.EX2 R29, R26 ;  /* 0x0000001a001d7308 */ /* 0x0003e60000000800 */
[----:B------:R-:W-:-:S04]  /*3f10*/  FMNMX.FTZ R25, R86, R25, !PT ;  /* 0x0000001956197209 */ /* 0x000fc80007810000 */
[----:B------:R-:W-:Y:S01]  /*3f20*/  FMNMX.FTZ R25, R88, R25, !PT ;  /* 0x0000001958197209 */ /* 0x000fe20007810000 */
[----:B------:R-:W3:Y:S01]  /*3f30*/  MUFU.EX2 R186, R41 ;  /* 0x0000002900ba7308 */ /* 0x000ee20000000800 */
[----:B-1----:R-:W-:Y:S01]  /*3f40*/  FADD.FTZ R26, R190, R43 ;  /* 0x0000002bbe1a7221 */ /* 0x002fe20000010000 */
[----:B-----5:R-:W-:Y:S01]  /*3f50*/  @P5 IMAD.HI.U32 R49, R22, R49, RZ ;  /* 0x0000003116315227 */ /* 0x020fe200078e00ff */
[C---:B--2---:R-:W-:Y:S01]  /*3f60*/  F2FP.BF16.F32.PACK_AB R190, R35.reuse, R190 ;  /* 0x000000be23be723e */ /* 0x044fe200000010ff */
[----:B------:R-:W1:Y:S02]  /*3f70*/  SHFL.BFLY PT, R8, R25, 0x2, 0x1f ;  /* 0x0c401f0019087f89 */ /* 0x000e6400000e0000 */
[----:B------:R-:W-:Y:S02]  /*3f80*/  FADD.FTZ R26, R35, R26 ;  /* 0x0000001a231a7221 */ /* 0x000fe40000010000 */
[----:B------:R-:W2:Y:S02]  /*3f90*/  MUFU.EX2 R27, R27 ;  /* 0x0000001b001b7308 */ /* 0x000ea40000000800 */
[----:B0-----:R-:W-:-:S06]  /*3fa0*/  FADD.FTZ R45, R37, R26 ;  /* 0x0000001a252d7221 */ /* 0x001fcc0000010000 */
[----:B------:R4:W-:Y:S08]  /*3fb0*/  MUFU.EX2 R41, R28 ;  /* 0x0000001c00297308 */ /* 0x0009f00000000800 */
[----:B------:R-:W-:Y:S01]  /*3fc0*/  MUFU.EX2 R13, R13 ;  /* 0x0000000d000d7308 */ /* 0x000fe20000000800 */
[C---:B----4-:R-:W-:Y:S01]  /*3fd0*/  FADD.FTZ R28, R184.reuse, R45 ;  /* 0x0000002db81c7221 */ /* 0x050fe20000010000 */
[----:B------:R-:W-:-:S02]  /*3fe0*/  F2FP.BF16.F32.PACK_AB R184, R184, R37 ;  /* 0x00000025b8b8723e */ /* 0x000fc400000010ff */
[----:B-1----:R-:W-:Y:S01]  /*3ff0*/  FMNMX.FTZ R11, R25, R8, !PT ;  /* 0x00000008190b7209 */ /* 0x002fe20007810000 */
[----:B------:R-:W-:-:S03]  /*4000*/  FADD.FTZ R45, R39, R28 ;  /* 0x0000001c272d7221 */ /* 0x000fc60000010000 */
[----:B------:R-:W0:Y:S01]  /*4010*/  MUFU.EX2 R52, R52 ;  /* 0x0000003400347308 */ /* 0x000e220000000800 */
[----:B------:R-:W1:Y:S01]  /*4020*/  SHFL.BFLY PT, R8, R11, 0x1, 0x1f ;  /* 0x0c201f000b087f89 */ /* 0x000e6200000e0000 */
[C---:B---3--:R-:W-:Y:S01]  /*4030*/  FADD.FTZ R28, R186.reuse, R45 ;  /* 0x0000002dba1c7221 */ /* 0x048fe20000010000 */
[----:B------:R-:W-:-:S03]  /*4040*/  F2FP.BF16.F32.PACK_AB R186, R186, R39 ;  /* 0x00000027baba723e */ /* 0x000fc600000010ff */
[----:B--2---:R-:W-:Y:S02]  /*4050*/  FADD.FTZ R45, R27, R28 ;  /* 0x0000001c1b2d7221 */ /* 0x004fe40000010000 */
[----:B------:R-:W-:Y:S01]  /*4060*/  MUFU.EX2 R46, R46 ;  /* 0x0000002e002e7308 */ /* 0x000fe20000000800 */
[----:B------:R-:W2:Y:S07]  /*4070*/  @P5 LDC R28, c[0x0][0x450] ;  /* 0x00011400ff1c5b82 */ /* 0x000eae0000000800 */
[----:B------:R-:W3:Y:S01]  /*4080*/  MUFU.EX2 R15, R44 ;  /* 0x0000002c000f7308 */ /* 0x000ee20000000800 */
[----:B0-----:R-:W-:-:S07]  /*4090*/  F2FP.BF16.F32.PACK_AB R182, R52, R13 ;  /* 0x0000000d34b6723e */ /* 0x001fce00000010ff */
[----:B------:R-:W-:Y:S01]  /*40a0*/  MUFU.EX2 R42, R42 ;  /* 0x0000002a002a7308 */ /* 0x000fe20000000800 */
[----:B-1----:R-:W-:-:S04]  /*40b0*/  FMNMX.FTZ R8, R11, R8, !PT ;  /* 0x000000080b087209 */ /* 0x002fc80007810000 */
[C---:B------:R-:W-:Y:S01]  /*40c0*/  FSETP.NEU.FTZ.AND P1, PT, R8.reuse, -INF , PT ;  /* 0xff8000000800780b */ /* 0x040fe20003f3d000 */
[-C--:B------:R-:W-:Y:S02]  /*40d0*/  FMUL.FTZ R11, R8, R9.reuse ;  /* 0x00000009080b7220 */ /* 0x080fe40000410000 */
[----:B------:R-:W0:Y:S01]  /*40e0*/  MUFU.EX2 R31, R40 ;  /* 0x00000028001f7308 */ /* 0x000e220000000800 */
[----:B--2---:R-:W-:Y:S02]  /*40f0*/  @P5 SHF.R.U32.HI R47, RZ, R28, R49 ;  /* 0x0000001cff2f5219 */ /* 0x004fe40000011631 */
[----:B------:R-:W-:Y:S02]  /*4100*/  FSEL R11, R11, RZ, P1 ;  /* 0x000000ff0b0b7208 */ /* 0x000fe40000800000 */
[----:B------:R-:W-:Y:S01]  /*4110*/  LOP3.LUT P5, RZ, R16, 0x80000, RZ, 0xc0, !PT ;  /* 0x0008000010ff7812 */ /* 0x000fe200078ac0ff */
[----:B------:R-:W-:Y:S01]  /*4120*/  IMAD.IADD R74, R74, 0x1, R47 ;  /* 0x000000014a4a7824 */ /* 0x000fe200078e022f */
[----:B---3--:R-:W-:Y:S01]  /*4130*/  F2FP.BF16.F32.PACK_AB R176, R15, R46 ;  /* 0x0000002e0fb0723e */ /* 0x008fe200000010ff */
        /* <DEDUP_REMOVED lines=26> */
[----:B------:R-:W-:Y:S01]  /*42e0*/  FFMA.FTZ R88, R88, R9, -R11 ;  /* 0x0000000958587223 */ /* 0x000fe2000001080b */
[----:B0-----:R-:W-:-:S03]  /*42f0*/  F2FP.BF16.F32.PACK_AB R178, R31, R42 ;  /* 0x0000002a1fb2723e */ /* 0x001fc600000010ff */
[----:B------:R-:W0:Y:S01]  /*4300*/  MUFU.EX2 R191, R58 ;  /* 0x0000003a00bf7308 */ /* 0x000e220000000800 */
[----:B-1----:R-:W-:Y:S01]  /*4310*/  FADD.FTZ R43, R21, R54 ;  /* 0x00000036152b7221 */ /* 0x002fe20000010000 */
[----:B------:R-:W-:Y:S01]  /*4320*/  F2FP.BF16.F32.PACK_AB R189, R54, R21 ;  /* 0x0000001536bd723e */ /* 0x000fe200000010ff */
[----:B------:R-:W-:-:S05]  /*4330*/  VIADD R21, R72, 0xfffffffe ;  /* 0xfffffffe48157836 */ /* 0x000fca0000000000 */
        /* <DEDUP_REMOVED lines=8> */
[C---:B--2---:R-:W-:Y:S01]  /*43c0*/  FADD.FTZ R43, R185.reuse, R26 ;  /* 0x0000001ab92b7221 */ /* 0x044fe20000010000 */
[C---:B------:R-:W-:Y:S01]  /*43d0*/  FADD.FTZ R26, R180.reuse, R45 ;  /* 0x0000002db41a7221 */ /* 0x040fe20000010000 */
[----:B------:R-:W-:Y:S02]  /*43e0*/  F2FP.BF16.F32.PACK_AB R180, R180, R27 ;  /* 0x0000001bb4b4723e */ /* 0x000fe400000010ff */
[----:B------:R-:W-:Y:S01]  /*43f0*/  F2FP.BF16.F32.PACK_AB R185, R185, R60 ;  /* 0x0000003cb9b9723e */ /* 0x000fe200000010ff */
[----:B------:R-:W-:Y:S02]  /*4400*/  FADD.FTZ R45, R13, R26 ;  /* 0x0000001a0d2d7221 */ /* 0x000fe40000010000 */
[----:B------:R-:W2:Y:S02]  /*4410*/  MUFU.EX2 R66, R66 ;  /* 0x0000004200427308 */ /* 0x000ea40000000800 */
[----:B------:R-:W-:-:S04]  /*4420*/  FADD.FTZ R45, R52, R45 ;  /* 0x0000002d342d7221 */ /* 0x000fc80000010000 */
[----:B------:R-:W-:Y:S02]  /*4430*/  FADD.FTZ R26, R46, R45 ;  /* 0x0000002d2e1a7221 */ /* 0x000fe40000010000 */
[----:B------:R-:W3:Y:S02]  /*4440*/  MUFU.EX2 R181, R68 ;  /* 0x0000004400b57308 */ /* 0x000ee40000000800 */
[----:B------:R-:W-:-:S06]  /*4450*/  FADD.FTZ R45, R15, R26 ;  /* 0x0000001a0f2d7221 */ /* 0x000fcc0000010000 */
[----:B------:R-:W4:Y:S08]  /*4460*/  MUFU.EX2 R70, R70 ;  /* 0x0000004600467308 */ /* 0x000f300000000800 */
[----:B------:R0:W-:Y:S08]  /*4470*/  MUFU.EX2 R179, R14 ;  /* 0x0000000e00b37308 */ /* 0x0001f00000000800 */
[----:B------:R-:W5:Y:S01]  /*4480*/  MUFU.EX2 R183, R76 ;  /* 0x0000004c00b77308 */ /* 0x000f620000000800 */
[----:B0-----:R-:W-:-:S04]  /*4490*/  FADD.FTZ R14, R48, R43 ;  /* 0x0000002b300e7221 */ /* 0x001fc80000010000 */
[C---:B-1----:R-:W-:Y:S01]  /*44a0*/  FADD.FTZ R43, R187.reuse, R14 ;  /* 0x0000000ebb2b7221 */ /* 0x042fe20000010000 */
[----:B------:R-:W-:Y:S02]  /*44b0*/  F2FP.BF16.F32.PACK_AB R187, R187, R48 ;  /* 0x00000030bbbb723e */ /* 0x000fe400000010ff */
[----:B------:R-:W0:Y:S01]  /*44c0*/  MUFU.EX2 R78, R78 ;  /* 0x0000004e004e7308 */ /* 0x000e220000000800 */
[----:B--2---:R-:W-:-:S04]  /*44d0*/  FADD.FTZ R14, R66, R43 ;  /* 0x0000002b420e7221 */ /* 0x004fc80000010000 */
[C---:B---3--:R-:W-:Y:S01]  /*44e0*/  FADD.FTZ R43, R181.reuse, R14 ;  /* 0x0000000eb52b7221 */ /* 0x048fe20000010000 */
[----:B------:R-:W-:Y:S01]  /*44f0*/  FADD.FTZ R14, R42, R45 ;  /* 0x0000002d2a0e7221 */ /* 0x000fe20000010000 */
[----:B------:R-:W-:Y:S01]  /*4500*/  F2FP.BF16.F32.PACK_AB R181, R181, R66 ;  /* 0x00000042b5b5723e */ /* 0x000fe200000010ff */
[----:B------:R-:W1:Y:S08]  /*4510*/  MUFU.EX2 R177, R50 ;  /* 0x0000003200b17308 */ /* 0x000e700000000800 */
[----:B------:R-:W2:Y:S08]  /*4520*/  MUFU.EX2 R20, R20 ;  /* 0x0000001400147308 */ /* 0x000eb00000000800 */
[----:B------:R4:W-:Y:S08]  /*4530*/  MUFU.EX2 R173, R2 ;  /* 0x0000000200ad7308 */ /* 0x0009f00000000800 */
[----:B------:R-:W3:Y:S01]  /*4540*/  MUFU.EX2 R12, R12 ;  /* 0x0000000c000c7308 */ /* 0x000ee20000000800 */
[----:B----4-:R-:W-:Y:S01]  /*4550*/  FADD.FTZ R2, R70, R43 ;  /* 0x0000002b46027221 */ /* 0x010fe20000010000 */
[----:B------:R-:W-:-:S03]  /*4560*/  FADD.FTZ R43, R31, R14 ;  /* 0x0000000e1f2b7221 */ /* 0x000fc60000010000 */
[C---:B-----5:R-:W-:Y:S01]  /*4570*/  FADD.FTZ R11, R183.reuse, R2 ;  /* 0x00000002b70b7221 */ /* 0x060fe20000010000 */
[----:B------:R-:W-:Y:S02]  /*4580*/  F2FP.BF16.F32.PACK_AB R183, R183, R70 ;  /* 0x00000046b7b7723e */ /* 0x000fe400000010ff */
[----:B------:R-:W4:Y:S01]  /*4590*/  MUFU.EX2 R38, R38 ;  /* 0x0000002600267308 */ /* 0x000f220000000800 */
[----:B0-----:R-:W-:-:S04]  /*45a0*/  FADD.FTZ R2, R78, R11 ;  /* 0x0000000b4e027221 */ /* 0x001fc80000010000 */
[C---:B-1----:R-:W-:Y:S01]  /*45b0*/  FADD.FTZ R3, R177.reuse, R2 ;  /* 0x00000002b1037221 */ /* 0x042fe20000010000 */
[----:B------:R-:W-:Y:S02]  /*45c0*/  F2FP.BF16.F32.PACK_AB R177, R177, R78 ;  /* 0x0000004eb1b1723e */ /* 0x000fe400000010ff */
[----:B------:R-:W0:Y:S01]  /*45d0*/  MUFU.EX2 R25, R36 ;  /* 0x0000002400197308 */ /* 0x000e220000000800 */
[----:B--2---:R-:W-:-:S04]  /*45e0*/  FADD.FTZ R2, R20, R3 ;  /* 0x0000000314027221 */ /* 0x004fc80000010000 */
[C---:B------:R-:W-:Y:S01]  /*45f0*/  FADD.FTZ R3, R179.reuse, R2 ;  /* 0x00000002b3037221 */ /* 0x040fe20000010000 */
[----:B------:R-:W-:Y:S02]  /*4600*/  F2FP.BF16.F32.PACK_AB R179, R179, R20 ;  /* 0x00000014b3b3723e */ /* 0x000fe400000010ff */
[----:B------:R-:W1:Y:S01]  /*4610*/  MUFU.EX2 R0, R0 ;  /* 0x0000000000007308 */ /* 0x000e620000000800 */
[----:B---3--:R-:W-:Y:S01]  /*4620*/  FADD.FTZ R2, R12, R3 ;  /* 0x000000030c027221 */ /* 0x008fe20000010000 */
[----:B----4-:R-:W-:-:S03]  /*4630*/  FADD.FTZ R14, R38, R43 ;  /* 0x0000002b260e7221 */ /* 0x010fc60000010000 */
[C---:B------:R-:W-:Y:S01]  /*4640*/  FADD.FTZ R3, R173.reuse, R2 ;  /* 0x00000002ad037221 */ /* 0x040fe20000010000 */
[----:B------:R-:W-:Y:S02]  /*4650*/  F2FP.BF16.F32.PACK_AB R173, R173, R12 ;  /* 0x0000000cadad723e */ /* 0x000fe400000010ff */
        /* <DEDUP_REMOVED lines=9> */
[----:B------:R-:W-:Y:S01]  /*46f0*/  F2FP.BF16.F32.PACK_AB R175, R175, R0 ;  /* 0x00000000afaf723e */ /* 0x000fe200000010ff */
[----:B------:R-:W-:-:S05]  /*4700*/  VIADD R0, R74, UR5 ;  /* 0x000000054a007c36 */ /* 0x000fca0008000000 */
[----:B------:R-:W0:Y:S01]  /*4710*/  MUFU.EX2 R30, R30 ;  /* 0x0000001e001e7308 */ /* 0x000e220000000800 */
[C---:B-1----:R-:W-:Y:S01]  /*4720*/  FADD.FTZ R11, R33.reuse, R14 ;  /* 0x0000000e210b7221 */ /* 0x042fe20000010000 */
[----:B------:R-:W-:-:S06]  /*4730*/  F2FP.BF16.F32.PACK_AB R174, R33, R34 ;  /* 0x0000002221ae723e */ /* 0x000fcc00000010ff */
[----:B------:R-:W1:Y:S01]  /*4740*/  MUFU.EX2 R169, R84 ;  /* 0x0000005400a97308 */ /* 0x000e620000000800 */
[----:B--2---:R-:W-:-:S07]  /*4750*/  FADD.FTZ R2, R82, R3 ;  /* 0x0000000352027221 */ /* 0x004fce0000010000 */
[----:B------:R-:W2:Y:S01]  /*4760*/  MUFU.EX2 R86, R86 ;  /* 0x0000005600567308 */ /* 0x000ea20000000800 */
[----:B0-----:R-:W-:Y:S01]  /*4770*/  FADD.FTZ R14, R30, R11 ;  /* 0x0000000b1e0e7221 */ /* 0x001fe20000010000 */
[----:B------:R-:W-:-:S03]  /*4780*/  F2FP.BF16.F32.PACK_AB R168, R41, R30 ;  /* 0x0000001e29a8723e */ /* 0x000fc600000010ff */
[----:B------:R-:W-:-:S03]  /*4790*/  FADD.FTZ R11, R41, R14 ;  /* 0x0000000e290b7221 */ /* 0x000fc60000010000 */
[----:B------:R-:W0:Y:S01]  /*47a0*/  MUFU.EX2 R24, R24 ;  /* 0x0000001800187308 */ /* 0x000e220000000800 */
[C---:B-1----:R-:W-:Y:S01]  /*47b0*/  FADD.FTZ R3, R169.reuse, R2 ;  /* 0x00000002a9037221 */ /* 0x042fe20000010000 */
[----:B------:R-:W-:-:S06]  /*47c0*/  F2FP.BF16.F32.PACK_AB R169, R169, R82 ;  /* 0x00000052a9a9723e */ /* 0x000fcc00000010ff */
[----:B------:R-:W1:Y:S01]  /*47d0*/  MUFU.EX2 R171, R88 ;  /* 0x0000005800ab7308 */ /* 0x000e620000000800 */
[----:B--2---:R-:W-:Y:S01]  /*47e0*/  FADD.FTZ R2, R86, R3 ;  /* 0x0000000356027221 */ /* 0x004fe20000010000 */
[----:B0-----:R-:W-:Y:S01]  /*47f0*/  FADD.FTZ R14, R24, R11 ;  /* 0x0000000b180e7221 */ /* 0x001fe20000010000 */
[----:B------:R-:W-:-:S03]  /*4800*/  F2FP.BF16.F32.PACK_AB R170, R29, R24 ;  /* 0x000000181daa723e */ /* 0x000fc600000010ff */
[----:B------:R-:W-:Y:S01]  /*4810*/  FADD.FTZ R11, R29, R14 ;  /* 0x0000000e1d0b7221 */ /* 0x000fe20000010000 */
[C---:B-1----:R-:W-:Y:S01]  /*4820*/  FADD.FTZ R3, R171.reuse, R2 ;  /* 0x00000002ab037221 */ /* 0x042fe20000010000 */
[----:B------:R-:W-:Y:S01]  /*4830*/  F2FP.BF16.F32.PACK_AB R171, R171, R86 ;  /* 0x00000056abab723e */ /* 0x000fe200000010ff */
[----:B------:R-:W-:Y:S06]  /*4840*/  @!P5 BRA `(.L_x_4558) ;  /* 0x000000000048d947 */ /* 0x000fec0003800000 */
[C---:B------:R-:W-:Y:S01]  /*4850*/  ISETP.GT.AND P1, PT, R74.reuse, RZ, PT ;  /* 0x000000ff4a00720c */ /* 0x040fe20003f24270 */
[----:B------:R-:W-:-:S12]  /*4860*/  VIADD R13, R74, 0xffffffff ;  /* 0xffffffff4a0d7836 */ /* 0x000fd80000000000 */
[----:B------:R-:W-:Y:S05]  /*4870*/  @P1 BRA `(.L_x_4559) ;  /* 0x0000000000201947 */ /* 0x000fea0003800000 */
[----:B------:R-:W0:Y:S01]  /*4880*/  LDC R12, c[0x0][0x9e4] ;  /* 0x00027900ff0c7b82 */ /* 0x000e220000000800 */
[----:B------:R-:W-:Y:S02]  /*4890*/  IADD3 R13, -R74, RZ, RZ ;  /* 0x000000ff4a0d7210 */ /* 0x000fe40007ffe1ff */
[----:B0-----:R-:W-:-:S13]  /*48a0*/  ISETP.NE.AND P1, PT, R12, 0x1, PT ;  /* 0x000000010c00780c */ /* 0x001fda0003f25270 */
[----:B------:R-:W0:Y:S02]  /*48b0*/  @P1 LDC.64 R14, c[0x0][0x9e8] ;  /* 0x00027a00ff0e1b82 */ /* 0x000e240000000a00 */
[----:B0-----:R-:W-:-:S05]  /*48c0*/  @P1 IMAD.HI.U32 R2, R13, R14, RZ ;  /* 0x0000000e0d021227 */ /* 0x001fca00078e00ff */
[----:B------:R-:W-:-:S04]  /*48d0*/  @P1 SHF.R.U32.HI R13, RZ, R15, R2 ;  /* 0x0000000fff0d1219 */ /* 0x000fc80000011602 */
[----:B------:R-:W-:Y:S01]  /*48e0*/  LOP3.LUT R13, RZ, R13, RZ, 0x33, !PT ;  /* 0x0000000dff0d7212 */ /* 0x000fe200078e33ff */
[----:B------:R-:W-:Y:S06]  /*48f0*/  BRA `(.L_x_4560) ;  /* 0x0000000000147947 */ /* 0x000fec0003800000 */
.L_x_4559:
[----:B------:R-:W0:Y:S02]  /*4900*/  LDC R12, c[0x0][0x9e4] ;  /* 0x00027900ff0c7b82 */ /* 0x000e240000000800 */
[----:B0-----:R-:W-:-:S13]  /*4910*/  ISETP.NE.AND P1, PT, R12, 0x1, PT ;  /* 0x000000010c00780c */ /* 0x001fda0003f25270 */
[----:B------:R-:W0:Y:S02]  /*4920*/  @P1 LDC.64 R14, c[0x0][0x9e8] ;  /* 0x00027a00ff0e1b82 */ /* 0x000e240000000a00 */
[----:B0-----:R-:W-:-:S05]  /*4930*/  @P1 IMAD.HI.U32 R2, R13, R14, RZ ;  /* 0x0000000e0d021227 */ /* 0x001fca00078e00ff */
[----:B------:R-:W-:-:S07]  /*4940*/  @P1 SHF.R.U32.HI R13, RZ, R15, R2 ;  /* 0x0000000fff0d1219 */ /* 0x000fce0000011602 */
.L_x_4560:
[----:B------:R-:W-:-:S05]  /*4950*/  IMAD R13, R13, R12, R12 ;  /* 0x0000000c0d0d7224 */ /* 0x000fca00078e020c */
[----:B------:R-:W-:-:S07]  /*4960*/  VIMNMX R0, R0, R13, PT ;  /* 0x0000000d00007248 */ /* 0x000fce0003fe0100 */
.L_x_4558:
[----:B------:R-:W-:Y:S01]  /*4970*/  IMAD.HI R12, R0, 0x2aaaaaab, RZ ;  /* 0x2aaaaaab000c7827 */ /* 0x000fe200078e02ff */
[----:B------:R-:W-:Y:S02]  /*4980*/  CS2R R118, SRZ ;  /* 0x0000000000767805 */ /* 0x000fe4000001ff00 */
[----:B------:R-:W-:Y:S02]  /*4990*/  CS2R R116, SRZ ;  /* 0x0000000000747805 */ /* 0x000fe4000001ff00 */
[----:B------:R-:W-:Y:S01]  /*49a0*/  CS2R R114, SRZ ;  /* 0x0000000000727805 */ /* 0x000fe2000001ff00 */
[----:B------:R-:W-:Y:S01]  /*49b0*/  IMAD.MOV.U32 R2, RZ, RZ, 0x3f800000 ;  /* 0x3f800000ff027424 */ /* 0x000fe200078e00ff */
[----:B------:R-:W-:Y:S01]  /*49c0*/  SHF.R.U32.HI R13, RZ, 0x1f, R12 ;  /* 0x0000001fff0d7819 */ /* 0x000fe2000001160c */
[----:B------:R-:W-:Y:S01]  /*49d0*/  IMAD.MOV.U32 R0, RZ, RZ, 0x3f800000 ;  /* 0x3f800000ff007424 */ /* 0x000fe200078e00ff */
[----:B------:R-:W-:Y:S02]  /*49e0*/  CS2R R112, SRZ ;  /* 0x0000000000707805 */ /* 0x000fe4000001ff00 */
[----:B------:R-:W-:-:S02]  /*49f0*/  CS2R R110, SRZ ;  /* 0x00000000006e7805 */ /* 0x000fc4000001ff00 */
[----:B------:R-:W-:Y:S02]  /*4a00*/  LEA.HI.SX32 R13, R12, R13, 0x1c ;  /* 0x0000000d0c0d7211 */ /* 0x000fe400078fe2ff */
[----:B------:R-:W-:Y:S02]  /*4a10*/  CS2R R108, SRZ ;  /* 0x00000000006c7805 */ /* 0x000fe4000001ff00 */
[----:B------:R-:W-:Y:S02]  /*4a20*/  CS2R R106, SRZ ;  /* 0x00000000006a7805 */ /* 0x000fe4000001ff00 */
[----:B------:R-:W-:Y:S02]  /*4a30*/  CS2R R104, SRZ ;  /* 0x0000000000687805 */ /* 0x000fe4000001ff00 */
[----:B------:R-:W-:Y:S02]  /*4a40*/  VIMNMX R14, R194, R13, !PT ;  /* 0x0000000dc20e7248 */ /* 0x000fe40007fe0100 */
[----:B------:R-:W-:-:S02]  /*4a50*/  CS2R R102, SRZ ;  /* 0x0000000000667805 */ /* 0x000fc4000001ff00 */
[----:B------:R-:W-:Y:S02]  /*4a60*/  CS2R R100, SRZ ;  /* 0x0000000000647805 */ /* 0x000fe4000001ff00 */
[----:B------:R-:W-:Y:S02]  /*4a70*/  CS2R R98, SRZ ;  /* 0x0000000000627805 */ /* 0x000fe4000001ff00 */
[----:B------:R-:W-:Y:S02]  /*4a80*/  ISETP.GE.AND P1, PT, R21, R14, PT ;  /* 0x0000000e1500720c */ /* 0x000fe40003f26270 */
        /* <DEDUP_REMOVED lines=42> */
[----:B------:R-:W-:Y:S01]  /*4d30*/  IMAD.MOV.U32 R15, RZ, RZ, R21 ;  /* 0x000000ffff0f7224 */ /* 0x000fe200078e0015 */
[----:B------:R-:W-:Y:S01]  /*4d40*/  ULDC UR43, c[0x0][0x9e4] ;  /* 0x00027900002b7ab9 */ /* 0x000fe20000000800 */
[----:B------:R-:W-:Y:S01]  /*4d50*/  IMAD.MOV.U32 R2, RZ, RZ, 0x3f800000 ;  /* 0x3f800000ff027424 */ /* 0x000fe200078e00ff */
[----:B------:R-:W-:Y:S01]  /*4d60*/  ULDC UR50, c[0x0][0x9dc] ;  /* 0x0002770000327ab9 */ /* 0x000fe20000000800 */
[----:B------:R-:W-:Y:S01]  /*4d70*/  IMAD.MOV.U32 R119, RZ, RZ, RZ ;  /* 0x000000ffff777224 */ /* 0x000fe200078e00ff */
[----:B------:R-:W-:Y:S01]  /*4d80*/  ULDC UR5, c[0x0][0x9d8] ;  /* 0x0002760000057ab9 */ /* 0x000fe20000000800 */
[----:B------:R-:W-:-:S05]  /*4d90*/  ULDC UR51, c[0x0][0x9e0] ;  /* 0x0002780000337ab9 */ /* 0x000fca0000000800 */
.L_x_4580:
[----:B------:R-:W-:-:S04]  /*4da0*/  UISETP.NE.AND UP0, UPT, UR4, 0x1, UPT ;  /* 0x000000010400788c */ /* 0x000fc8000bf05270 */
[----:B------:R-:W-:-:S04]  /*4db0*/  USEL UR39, URZ, 0x1, UP0 ;  /* 0x000000013f277887 */ /* 0x000fc80008000000 */
[----:B------:R-:W-:Y:S01]  /*4dc0*/  ULOP3.LUT UR39, UR41, UR39, URZ, 0x3c, !UPT ;  /* 0x0000002729277292 */ /* 0x000fe2000f8e3c3f */
[----:B------:R-:W-:Y:S11]  /*4dd0*/  @!P0 BRA `(.L_x_4562) ;  /* 0x0000000000048947 */ /* 0x000ff60003800000 */
[----:B------:R-:W-:Y:S01]  /*4de0*/  BPT.TRAP 0x1 ;  /* 0x000000040000795c */ /* 0x000fe20000300000 */
.L_x_4562:
        /* <DEDUP_REMOVED lines=9> */
.L_x_4563:
[----:B-1----:R-:W-:Y:S05]  /*4e80*/  @P1 BRA `(.L_x_4564) ;  /* 0x0000000000081947 */ /* 0x002fea0003800000 */
[----:B------:R-:W1:Y:S02]  /*4e90*/  SYNCS.PHASECHK.TRANS64.TRYWAIT P1, [UR7+0x30830], R8 ;  /* 0x03083008ff0075a7 */ /* 0x000e640008020147 */
[----:B-1----:R-:W-:Y:S05]  /*4ea0*/  @!P1 BRA `(.L_x_4565) ;  /* 0x0000012400e09947 */ /* 0x002fea0003800000 */
.L_x_4564:
        /* <DEDUP_REMOVED lines=169> */
.L_x_4566:
[----:B------:R-:W-:Y:S01]  /*5940*/  ULEA UR6, UR4, UR40, 0x3 ;  /* 0x0000002804067291 */ /* 0x000fe2000f8e183f */
[----:B------:R-:W-:-:S05]  /*5950*/  IMAD.U32 R0, RZ, RZ, UR41 ;  /* 0x00000029ff007e24 */ /* 0x000fca000f8e00ff */
[----:B------:R-:W-:-:S04]  /*5960*/  SHF.L.U32 R0, R0, 0x1f, RZ ;  /* 0x0000001f00007819 */ /* 0x000fc800000006ff */
[----:B------:R2:W3:Y:S01]  /*5970*/  SYNCS.PHASECHK.TRANS64.TRYWAIT P1, [UR6+0x30850], R0 ;  /* 0x03085000ff0075a7 */ /* 0x0004e20008020146 */
[----:B------:R-:W-:Y:S05]  /*5980*/  @!P0 BRA `(.L_x_4567) ;  /* 0x0000000000048947 */ /* 0x000fea0003800000 */
[----:B------:R-:W-:Y:S01]  /*5990*/  BPT.TRAP 0x1 ;  /* 0x000000040000795c */ /* 0x000fe20000300000 */
.L_x_4567:
[----:B---3--:R-:W-:Y:S05]  /*59a0*/  @P1 BRA `(.L_x_4568) ;  /* 0x0000000000081947 */ /* 0x008fea0003800000 */
[----:B------:R-:W3:Y:S02]  /*59b0*/  SYNCS.PHASECHK.TRANS64.TRYWAIT P1, [UR6+0x30850], R0 ;  /* 0x03085000ff0075a7 */ /* 0x000ee40008020146 */
[----:B---3--:R-:W-:Y:S05]  /*59c0*/  @!P1 BRA `(.L_x_4569) ;  /* 0x0000011c00309947 */ /* 0x008fea0003800000 */
.L_x_4568:
        /* <DEDUP_REMOVED lines=36> */
[----:B------:R-:W-:Y:S05]  /*5c10*/  @!P0 BRA `(.L_x_4570) ;  /* 0x0000000000048947 */ /* 0x000fea0003800000 */
[----:B------:R-:W-:Y:S01]  /*5c20*/  BPT.TRAP 0x1 ;  /* 0x000000040000795c */ /* 0x000fe20000300000 */
.L_x_4570:
[----:B------:R-:W-:Y:S01]  /*5c30*/  ISETP.NE.AND P2, PT, R203, 0x1, PT ;  /* 0x00000001cb00780c */ /* 0x000fe20003f45270 */
[----:B------:R-:W-:Y:S01]  /*5c40*/  FMUL.FTZ R10, R126, UR5 ;  /* 0x000000057e0a7c20 */ /* 0x000fe20008410000 */
[----:B------:R-:W-:Y:S01]  /*5c50*/  FMUL.FTZ R20, R127, UR5 ;  /* 0x000000057f147c20 */ /* 0x000fe20008410000 */
[----:B------:R-:W-:Y:S01]  /*5c60*/  FMUL.FTZ R216, R129, UR5 ;  /* 0x0000000581d87c20 */ /* 0x000fe20008410000 */
[----:B------:R-:W-:Y:S01]  /*5c70*/  FMUL.FTZ R129, R143, UR5 ;  /* 0x000000058f817c20 */ /* 0x000fe20008410000 */
[----:B------:R-:W-:Y:S01]  /*5c80*/  FMUL.FTZ R143, R153, UR5 ;  /* 0x00000005998f7c20 */ /* 0x000fe20008410000 */
[----:B------:R-:W-:Y:S02]  /*5c90*/  IMAD.IADD R153, R192, 0x1, R22 ;  /* 0x00000001c0997824 */ /* 0x000fe400078e0216 */
[----:B------:R-:W-:Y:S01]  /*5ca0*/  FMUL.FTZ R186, R121, UR5 ;  /* 0x0000000579ba7c20 */ /* 0x000fe20008410000 */
[----:B------:R-:W-:Y:S01]  /*5cb0*/  FMUL.FTZ R214, R128, UR5 ;  /* 0x0000000580d67c20 */ /* 0x000fe20008410000 */
[----:B------:R-:W-:Y:S01]  /*5cc0*/  FMUL.FTZ R121, R134, UR5 ;  /* 0x0000000586797c20 */ /* 0x000fe20008410000 */
[----:B------:R-:W-:Y:S01]  /*5cd0*/  FMUL.FTZ R128, R142, UR5 ;  /* 0x000000058e807c20 */ /* 0x000fe20008410000 */
[----:B------:R-:W-:Y:S01]  /*5ce0*/  FMUL.FTZ R142, R144, UR5 ;  /* 0x00000005908e7c20 */ /* 0x000fe20008410000 */
[----:B------:R-:W-:Y:S01]  /*5cf0*/  FMUL.FTZ R134, R150, UR5 ;  /* 0x0000000596867c20 */ /* 0x000fe20008410000 */
[----:B------:R-:W3:Y:S01]  /*5d00*/  @P2 LDC R126, c[0x0][0x44c] ;  /* 0x00011300ff7e2b82 */ /* 0x000ee20000000800 */
[----:B------:R-:W-:Y:S01]  /*5d10*/  FMUL.FTZ R144, R145, UR5 ;  /* 0x0000000591907c20 */ /* 0x000fe20008410000 */
[----:B------:R-:W-:Y:S01]  /*5d20*/  FMUL.FTZ R150, R152, UR5 ;  /* 0x0000000598967c20 */ /* 0x000fe20008410000 */
[----:B------:R-:W-:Y:S01]  /*5d30*/  FMUL.FTZ R145, R156, UR5 ;  /* 0x000000059c917c20 */ /* 0x000fe20008410000 */
[----:B01----:R-:W-:Y:S01]  /*5d40*/  FMUL.FTZ R8, R120, UR5 ;  /* 0x0000000578087c20 */ /* 0x003fe20008410000 */
[----:B------:R-:W-:Y:S01]  /*5d50*/  FMUL.FTZ R156, R161, UR5 ;  /* 0x00000005a19c7c20 */ /* 0x000fe20008410000 */
[----:B------:R-:W-:Y:S01]  /*5d60*/  FMUL.FTZ R120, R131, UR5 ;  /* 0x0000000583787c20 */ /* 0x000fe20008410000 */
[----:B------:R-:W-:Y:S01]  /*5d70*/  IMAD R161, R15, -0x60, RZ ;  /* 0xffffffa00fa17824 */ /* 0x000fe200078e02ff */
[----:B------:R-:W0:Y:S01]  /*5d80*/  @P2 LDC R127, c[0x0][0x450] ;  /* 0x00011400ff7f2b82 */ /* 0x000e220000000800 */
[----:B------:R-:W-:Y:S01]  /*5d90*/  FMUL.FTZ R131, R146, UR5 ;  /* 0x0000000592837c20 */ /* 0x000fe20008410000 */
[----:B--2---:R-:W-:Y:S01]  /*5da0*/  FMUL.FTZ R0, R122, UR5 ;  /* 0x000000057a007c20 */ /* 0x004fe20008410000 */
        /* <DEDUP_REMOVED lines=13> */
[----:B---3--:R-:W-:-:S04]  /*5e80*/  @P2 IMAD.HI.U32 R126, R153, R126, RZ ;  /* 0x0000007e997e2227 */ /* 0x008fc800078e00ff */
        /* <DEDUP_REMOVED lines=22> */
[----:B------:R-:W1:Y:S01]  /*5ff0*/  MUFU.TANH R8, R8 ;  /* 0x0000000800087308 */ /* 0x000e620000002400 */
[----:B------:R-:W-:Y:S02]  /*6000*/  UPRMT UR7, UR60, 0x654, UR7 ;  /* 0x000006543c077896 */ /* 0x000fe40008000007 */
[----:B------:R-:W-:Y:S01]  /*6010*/  ULOP3.LUT UR4, URZ, UR50, URZ, 0x33, !UPT ;  /* 0x000000323f047292 */ /* 0x000fe2000f8e333f */
[----:B------:R-:W-:Y:S01]  /*6020*/  IADD3 R127, -R18, R126, R17 ;  /* 0x0000007e127f7210 */ /* 0x000fe20007ffe111 */
[----:B------:R-:W-:-:S03]  /*6030*/  VIADD R151, R126, 0xffffffff ;  /* 0xffffffff7e977836 */ /* 0x000fc60000000000 */
[----:B------:R-:W2:Y:S01]  /*6040*/  MUFU.TANH R186, R186 ;  /* 0x000000ba00ba7308 */ /* 0x000ea20000002400 */
[C---:B------:R-:W-:Y:S01]  /*6050*/  VIADD R163, R127.reuse, UR51 ;  /* 0x000000337fa37c36 */ /* 0x040fe20008000000 */
[----:B------:R-:W-:Y:S01]  /*6060*/  SYNCS.ARRIVE.TRANS64.RED.A1T0 RZ, [UR7], RZ ;  /* 0x000000ffffff79a7 */ /* 0x000fe20008100407 */
[----:B------:R-:W-:Y:S02]  /*6070*/  VIADD R167, R127, UR4 ;  /* 0x000000047fa77c36 */ /* 0x000fe40008000000 */
[----:B0-----:R-:W-:-:S03]  /*6080*/  IMAD.IADD R155, R163, 0x1, R152 ;  /* 0x00000001a39b7824 */ /* 0x001fc600078e0298 */
        /* <DEDUP_REMOVED lines=48> */
[----:B------:R-:W-:Y:S01]  /*6390*/  IADD3 R152, -R18, R17, R152 ;  /* 0x0000001112987210 */ /* 0x000fe20007ffe198 */
        /* <DEDUP_REMOVED lines=11> */
.L_x_4573:
[----:B------:R-:W-:-:S05]  /*6450*/  IMAD.U32 R158, RZ, RZ, UR43 ;  /* 0x0000002bff9e7e24 */ /* 0x000fca000f8e00ff */
[----:B------:R-:W-:-:S13]  /*6460*/  ISETP.NE.AND P1, PT, R158, 0x1, PT ;  /* 0x000000019e00780c */ /* 0x000fda0003f25270 */
[----:B------:R-:W1:Y:S02]  /*6470*/  @P1 LDC.64 R126, c[0x0][0x9e8] ;  /* 0x00027a00ff7e1b82 */ /* 0x000e640000000a00 */
[----:B-1----:R-:W-:-:S05]  /*6480*/  @P1 IMAD.HI.U32 R126, R152, R126, RZ ;  /* 0x0000007e987e1227 */ /* 0x002fca00078e00ff */
[----:B------:R-:W-:-:S07]  /*6490*/  @P1 SHF.R.U32.HI R152, RZ, R127, R126 ;  /* 0x0000007fff981219 */ /* 0x000fce000001167e */
.L_x_4574:
[----:B------:R-:W-:Y:S05]  /*64a0*/  BSYNC B0 ;  /* 0x0000000000007941 */ /* 0x000fea0003800000 */
.L_x_4572:
[----:B------:R-:W-:-:S05]  /*64b0*/  IMAD R152, R152, R158, R151 ;  /* 0x0000009e98987224 */ /* 0x000fca00078e0297 */
[----:B------:R-:W-:Y:S02]  /*64c0*/  VIADDMNMX R155, R152, R158, R155, PT ;  /* 0x0000009e989b7246 */ /* 0x000fe4000380019b */
[----:B------:R-:W-:-:S07]  /*64d0*/  VIMNMX R157, R157, R152, !PT ;  /* 0x000000989d9d7248 */ /* 0x000fce0007fe0100 */
.L_x_4571:
[C---:B------:R-:W-:Y:S02]  /*64e0*/  ISETP.GE.AND P1, PT, R161.reuse, 0x2, PT ;  /* 0x00000002a100780c */ /* 0x040fe40003f26270 */
        /* <DEDUP_REMOVED lines=128> */
[----:B------:R-:W-:Y:S01]  /*6cf0*/  ISETP.GE.AND P6, PT, R161, 0x5a, PT ;  /* 0x0000005aa100780c */ /* 0x000fe20003fc6270 */
[----:B------:R-:W0:-:S12]  /*6d00*/  SHFL.IDX PT, R8, R153, 0x1, 0x1c1f ;  /* 0x003c1f0099087f89 */ /* 0x000e1800000e0000 */
[----:B------:R-:W-:Y:S02]  /*6d10*/  @P6 LOP3.LUT R16, R16, 0x1, RZ, 0xfc, !PT ;  /* 0x0000000110106812 */ /* 0x000fe400078efcff */
[----:B------:R-:W-:-:S04]  /*6d20*/  ISETP.GT.AND P6, PT, R157, 0x59, !P6 ;  /* 0x000000599d00780c */ /* 0x000fc800077c4270 */
[----:B------:R-:W-:-:S04]  /*6d30*/  ISETP.LT.OR P6, PT, R155, 0x5a, P6 ;  /* 0x0000005a9b00780c */ /* 0x000fc800037c1670 */
[----:B------:R-:W-:Y:S02]  /*6d40*/  FSEL R126, R165, -INF , !P6 ;  /* 0xff800000a57e7808 */ /* 0x000fe40007000000 */
[----:B------:R-:W-:Y:S01]  /*6d50*/  LOP3.LUT P6, RZ, R16, 0x80000, RZ, 0xc0, !PT ;  /* 0x0008000010ff7812 */ /* 0x000fe200078cc0ff */
[--C-:B0-----:R-:W-:Y:S02]  /*6d60*/  IMAD.IADD R141, R163, 0x1, R8.reuse ;  /* 0x00000001a38d7824 */ /* 0x101fe400078e0208 */
[----:B------:R-:W-:-:S10]  /*6d70*/  IMAD.IADD R143, R167, 0x1, R8 ;  /* 0x00000001a78f7824 */ /* 0x000fd400078e0208 */
[----:B------:R-:W-:Y:S05]  /*6d80*/  @!P6 BRA `(.L_x_4575) ;  /* 0x000000000054e947 */ /* 0x000fea0003800000 */
[----:B------:R-:W-:Y:S01]  /*6d90*/  IADD3 R145, -R18, R17, R8 ;  /* 0x0000001112917210 */ /* 0x000fe20007ffe108 */
        /* <DEDUP_REMOVED lines=11> */
.L_x_4577:
[----:B------:R-:W-:-:S05]  /*6e50*/  IMAD.U32 R168, RZ, RZ, UR43 ;  /* 0x0000002bffa87e24 */ /* 0x000fca000f8e00ff */
[----:B------:R-:W-:-:S13]  /*6e60*/  ISETP.NE.AND P6, PT, R168, 0x1, PT ;  /* 0x00000001a800780c */ /* 0x000fda0003fc5270 */
[----:B------:R-:W0:Y:S02]  /*6e70*/  @P6 LDC.64 R8, c[0x0][0x9e8] ;  /* 0x00027a00ff086b82 */ /* 0x000e240000000a00 */
[----:B0-----:R-:W-:-:S05]  /*6e80*/  @P6 IMAD.HI.U32 R8, R145, R8, RZ ;  /* 0x0000000891086227 */ /* 0x001fca00078e00ff */
[----:B------:R-:W-:-:S07]  /*6e90*/  @P6 SHF.R.U32.HI R145, RZ, R9, R8 ;  /* 0x00000009ff916219 */ /* 0x000fce0000011608 */
.L_x_4578:
[----:B------:R-:W-:Y:S05]  /*6ea0*/  BSYNC B0 ;  /* 0x0000000000007941 */ /* 0x000fea0003800000 */
.L_x_4576:
[----:B------:R-:W-:-:S05]  /*6eb0*/  IMAD R8, R145, R168, R151 ;  /* 0x000000a891087224 */ /* 0x000fca00078e0297 */
[----:B------:R-:W-:Y:S02]  /*6ec0*/  VIADDMNMX R141, R8, R168, R141, PT ;  /* 0x000000a8088d7246 */ /* 0x000fe4000380018d */
[----:B------:R-:W-:-:S07]  /*6ed0*/  VIMNMX R143, R143, R8, !PT ;  /* 0x000000088f8f7248 */ /* 0x000fce0007fe0100 */
.L_x_4575:
[C---:B------:R-:W-:Y:S02]  /*6ee0*/  ISETP.GT.AND P1, PT, R143.reuse, 0x1, !P1 ;  /* 0x000000018f00780c */ /* 0x040fe40004f24270 */
        /* <DEDUP_REMOVED lines=45> */
[----:B------:R-:W-:Y:S02]  /*71c0*/  LOP3.LUT P2, RZ, R16, 0x40, RZ, 0xc0, !PT ;  /* 0x0000004010ff7812 */ /* 0x000fe4000784c0ff */
[----:B------:R-:W-:-:S02]  /*71d0*/  ISETP.LT.OR P1, PT, R141, 0x22, P1 ;  /* 0x000000228d00780c */ /* 0x000fc40000f21670 */
[----:B------:R-:W-:Y:S02]  /*71e0*/  FMNMX.FTZ R9, R146, R9, !PT ;  /* 0x0000000992097209 */ /* 0x000fe40007810000 */
[----:B------:R-:W-:Y:S02]  /*71f0*/  FSEL R124, R124, -INF , !P1 ;  /* 0xff8000007c7c7808 */ /* 0x000fe40004800000 */
[----:B------:R-:W-:Y:S02]  /*7200*/  LOP3.LUT P1, RZ, R16, 0x4000, RZ, 0xc0, !PT ;  /* 0x0000400010ff7812 */ /* 0x000fe4000782c0ff */
[----:B------:R-:W-:Y:S02]  /*7210*/  FMNMX.FTZ R9, R148, R9, !PT ;  /* 0x0000000994097209 */ /* 0x000fe40007810000 */
[----:B------:R-:W-:Y:S02]  /*7220*/  ISETP.GT.AND P1, PT, R143, 0x28, !P1 ;  /* 0x000000288f00780c */ /* 0x000fe40004f24270 */
[----:B------:R-:W-:-:S02]  /*7230*/  LOP3.LUT P6, RZ, R16, 0x20, RZ, 0xc0, !PT ;  /* 0x0000002010ff7812 */ /* 0x000fc400078cc0ff */
        /* <DEDUP_REMOVED lines=15> */
[----:B------:R-:W-:Y:S02]  /*7330*/  FMNMX.FTZ R9, R154, R9, !PT ;  /* 0x000000099a097209 */ /* 0x000fe40007810000 */
[----:B------:R-:W-:Y:S02]  /*7340*/  FSEL R178, R131, -INF , !P1 ;  /* 0xff80000083b27808 */ /* 0x000fe40004800000 */
[----:B------:R-:W-:-:S02]  /*7350*/  LOP3.LUT P1, RZ, R16, 0x800, RZ, 0xc0, !PT ;  /* 0x0000080010ff7812 */ /* 0x000fc4000782c0ff */
[----:B------:R-:W-:Y:S02]  /*7360*/  FMNMX.FTZ R8, R126, R9, !PT ;  /* 0x000000097e087209 */ /* 0x000fe40007810000 */
[C---:B------:R-:W-:Y:S02]  /*7370*/  ISETP.GT.AND P1, PT, R143.reuse, 0x31, !P1 ;  /* 0x000000318f00780c */ /* 0x040fe40004f24270 */
[----:B------:R-:W-:Y:S01]  /*7380*/  ISETP.GT.AND P3, PT, R143, 0x50, !P3 ;  /* 0x000000508f00780c */ /* 0x000fe20005f64270 */
[----:B------:R-:W0:Y:S01]  /*7390*/  SHFL.BFLY PT, R9, R8, 0x2, 0x1f ;  /* 0x0c401f0008097f89 */ /* 0x000e2200000e0000 */
        /* <DEDUP_REMOVED lines=8> */
[----:B------:R-:W-:-:S02]  /*7420*/  ISETP.GT.AND P5, PT, R143, 0x58, !P5 ;  /* 0x000000588f00780c */ /* 0x000fc40006fa4270 */
[----:B------:R-:W-:Y:S02]  /*7430*/  FSEL R134, R134, -INF , !P1 ;  /* 0xff80000086867808 */ /* 0x000fe40004800000 */
[----:B------:R-:W-:Y:S02]  /*7440*/  LOP3.LUT P1, RZ, R16, 0x200, RZ, 0xc0, !PT ;  /* 0x0000020010ff7812 */ /* 0x000fe4000782c0ff */
[----:B------:R-:W-:Y:S02]  /*7450*/  ISETP.LT.OR P4, PT, R141, 0x52, P4 ;  /* 0x000000528d00780c */ /* 0x000fe40002781670 */
[----:B------:R-:W-:Y:S02]  /*7460*/  ISETP.GT.AND P1, PT, R143, 0x39, !P1 ;  /* 0x000000398f00780c */ /* 0x000fe40004f24270 */
[----:B0-----:R-:W-:Y:S02]  /*7470*/  FMNMX.FTZ R121, R8, R9, !PT ;  /* 0x0000000908797209 */ /* 0x001fe40007810000 */
[C---:B------:R-:W-:Y:S01]  /*7480*/  ISETP.LT.OR P1, PT, R141.reuse, 0x3a, P1 ;  /* 0x0000003a8d00780c */ /* 0x040fe20000f21670 */
[----:B------:R-:W0:Y:S01]  /*7490*/  LDC R9, c[0x0][0x988] ;  /* 0x00026200ff097b82 */ /* 0x000e220000000800 */
[----:B------:R-:W-:Y:S01]  /*74a0*/  ISETP.LT.OR P5, PT, R141, 0x59, P5 ;  /* 0x000000598d00780c */ /* 0x000fe20002fa1670 */
[----:B------:R-:W1:Y:S01]  /*74b0*/  SHFL.BFLY PT, R10, R121, 0x1, 0x1f ;  /* 0x0c201f00790a7f89 */ /* 0x000e6200000e0000 */
[----:B------:R-:W-:-:S02]  /*74c0*/  FSEL R180, R135, -INF , !P1 ;  /* 0xff80000087b47808 */ /* 0x000fc40004800000 */
[----:B------:R-:W-:-:S04]  /*74d0*/  LOP3.LUT P1, RZ, R16, 0x100, RZ, 0xc0, !PT ;  /* 0x0000010010ff7812 */ /* 0x000fc8000782c0ff */
[----:B------:R-:W-:-:S04]  /*74e0*/  ISETP.GT.AND P1, PT, R143, 0x40, !P1 ;  /* 0x000000408f00780c */ /* 0x000fc80004f24270 */
[----:B------:R-:W-:-:S04]  /*74f0*/  ISETP.LT.OR P1, PT, R141, 0x41, P1 ;  /* 0x000000418d00780c */ /* 0x000fc80000f21670 */
[----:B------:R-:W-:Y:S02]  /*7500*/  FSEL R136, R136, -INF , !P1 ;  /* 0xff80000088887808 */ /* 0x000fe40004800000 */
[----:B------:R-:W-:-:S04]  /*7510*/  LOP3.LUT P1, RZ, R16, 0x80, RZ, 0xc0, !PT ;  /* 0x0000008010ff7812 */ /* 0x000fc8000782c0ff */
[----:B------:R-:W-:Y:S02]  /*7520*/  ISETP.GT.AND P1, PT, R143, 0x41, !P1 ;  /* 0x000000418f00780c */ /* 0x000fe40004f24270 */
[----:B-1----:R-:W-:Y:S02]  /*7530*/  FMNMX.FTZ R10, R121, R10, !PT ;  /* 0x0000000a790a7209 */ /* 0x002fe40007810000 */
[----:B------:R-:W-:-:S03]  /*7540*/  ISETP.LT.OR P1, PT, R141, 0x42, P1 ;  /* 0x000000428d00780c */ /* 0x000fc60000f21670 */
[----:B0-----:R-:W-:Y:S01]  /*7550*/  FMUL.FTZ R145, R10, R9 ;  /* 0x000000090a917220 */ /* 0x001fe20000410000 */
        /* <DEDUP_REMOVED lines=18> */
[--C-:B------:R-:W-:Y:S01]  /*7680*/  FFMA.FTZ R129, R212, R9, -R145.reuse ;  /* 0x00000009d4817223 */ /* 0x100fe20000010891 */
[----:B------:R-:W-:Y:S01]  /*7690*/  FMNMX.FTZ R21, R168, R21, !PT ;  /* 0x00000015a8157209 */ /* 0x000fe20007810000 */
[-CC-:B------:R-:W-:Y:S01]  /*76a0*/  FFMA.FTZ R212, R216, R9.reuse, -R145.reuse ;  /* 0x00000009d8d47223 */ /* 0x180fe20000010891 */
[----:B------:R-:W-:Y:S01]  /*76b0*/  FSEL R216, R125, -INF , !P4 ;  /* 0xff8000007dd87808 */ /* 0x000fe20006000000 */
        /* <DEDUP_REMOVED lines=11> */
[----:B------:R-:W-:Y:S01]  /*7770*/  FSEL R143, R10, RZ, P1 ;  /* 0x000000ff0a8f7208 */ /* 0x000fe20000800000 */
        /* <DEDUP_REMOVED lines=23> */
[----:B------:R-:W-:-:S02]  /*78f0*/  FFMA.FTZ R141, R156, R9, -R145 ;  /* 0x000000099c8d7223 */ /* 0x000fc40000010891 */
        /* <DEDUP_REMOVED lines=22> */
[----:B0-----:R-:W-:Y:S01]  /*7a60*/  FMNMX.FTZ R0, R131, R0, !PT ;  /* 0x0000000083007209 */ /* 0x001fe20007810000 */
[----:B------:R-:W-:-:S06]  /*7a70*/  FFMA.FTZ R131, R166, R9, -R145 ;  /* 0x00000009a6837223 */ /* 0x000fcc0000010891 */
[----:B------:R-:W-:Y:S01]  /*7a80*/  MUFU.EX2 R144, R144 ;  /* 0x0000009000907308 */ /* 0x000fe20000000800 */
[----:B------:R-:W0:Y:S07]  /*7a90*/  SHFL.BFLY PT, R125, R0, 0x1, 0x1f ;  /* 0x0c201f00007d7f89 */ /* 0x000e2e00000e0000 */
[----:B------:R-:W-:Y:S08]  /*7aa0*/  MUFU.EX2 R135, R135 ;  /* 0x0000008700877308 */ /* 0x000ff00000000800 */
[----:B------:R-:W-:Y:S08]  /*7ab0*/  MUFU.EX2 R142, R142 ;  /* 0x0000008e008e7308 */ /* 0x000ff00000000800 */
[----:B------:R-:W-:Y:S01]  /*7ac0*/  MUFU.EX2 R133, R133 ;  /* 0x0000008500857308 */ /* 0x000fe20000000800 */
[----:B0-----:R-:W-:Y:S01]  /*7ad0*/  FMNMX.FTZ R8, R0, R125, !PT ;  /* 0x0000007d00087209 */ /* 0x001fe20007810000 */
[----:B------:R-:W-:Y:S01]  /*7ae0*/  FADD.FTZ R0, -R143, R12 ;  /* 0x0000000c8f007221 */ /* 0x000fe20000010100 */
[----:B------:R-:W-:-:S02]  /*7af0*/  FFMA.FTZ R12, R126, R9, -R145 ;  /* 0x000000097e0c7223 */ /* 0x000fc40000010891 */
[C---:B------:R-:W-:Y:S01]  /*7b00*/  FSETP.NEU.FTZ.AND P1, PT, R8.reuse, -INF , PT ;  /* 0xff8000000800780b */ /* 0x040fe20003f3d000 */
[-C--:B------:R-:W-:Y:S01]  /*7b10*/  FMUL.FTZ R143, R8, R9.reuse ;  /* 0x00000009088f7220 */ /* 0x080fe20000410000 */
[----:B------:R-:W-:Y:S01]  /*7b20*/  FMUL.FTZ R0, R0, R9 ;  /* 0x0000000900007220 */ /* 0x000fe20000410000 */
[----:B------:R-:W-:Y:S03]  /*7b30*/  MUFU.EX2 R125, R154 ;  /* 0x0000009a007d7308 */ /* 0x000fe60000000800 */
[----:B------:R-:W-:-:S05]  /*7b40*/  FSEL R143, R143, RZ, P1 ;  /* 0x000000ff8f8f7208 */ /* 0x000fca0000800000 */
[-CC-:B------:R-:W-:Y:S01]  /*7b50*/  FFMA.FTZ R126, R2, R9.reuse, -R143.reuse ;  /* 0x00000009027e7223 */ /* 0x180fe2000001088f */
[----:B------:R-:W-:Y:S01]  /*7b60*/  FSEL R2, R8, RZ, P1 ;  /* 0x000000ff08027208 */ /* 0x000fe20000800000 */
[-CC-:B------:R-:W-:Y:S01]  /*7b70*/  FFMA.FTZ R189, R226, R9.reuse, -R143.reuse ;  /* 0x00000009e2bd7223 */ /* 0x180fe2000001088f */
[----:B------:R-:W0:Y:S01]  /*7b80*/  MUFU.EX2 R0, R0 ;  /* 0x0000000000007308 */ /* 0x000e220000000800 */
[-CC-:B------:R-:W-:Y:S01]  /*7b90*/  FFMA.FTZ R191, R168, R9.reuse, -R143.reuse ;  /* 0x00000009a8bf7223 */ /* 0x180fe2000001088f */
[-C--:B------:R-:W-:Y:S01]  /*7ba0*/  FFMA.FTZ R20, R20, R9.reuse, -R143 ;  /* 0x0000000914147223 */ /* 0x080fe2000001088f */
[----:B------:R-:W-:Y:S01]  /*7bb0*/  FADD.FTZ R2, -R2, R13 ;  /* 0x0000000d02027221 */ /* 0x000fe20000010100 */
[-CC-:B------:R-:W-:Y:S01]  /*7bc0*/  FFMA.FTZ R185, R170, R9.reuse, -R143.reuse ;  /* 0x00000009aab97223 */ /* 0x180fe2000001088f */
[-CC-:B------:R-:W-:Y:S01]  /*7bd0*/  FFMA.FTZ R120, R120, R9.reuse, -R143.reuse ;  /* 0x0000000978787223 */ /* 0x180fe2000001088f */
[-CC-:B------:R-:W-:Y:S01]  /*7be0*/  FFMA.FTZ R187, R172, R9.reuse, -R143.reuse ;  /* 0x00000009acbb7223 */ /* 0x180fe2000001088f */
[-C--:B------:R-:W-:Y:S01]  /*7bf0*/  FMUL.FTZ R2, R2, R9.reuse ;  /* 0x0000000902027220 */ /* 0x080fe20000410000 */
[----:B------:R-:W-:Y:S01]  /*7c00*/  MUFU.EX2 R189, R189 ;  /* 0x000000bd00bd7308 */ /* 0x000fe20000000800 */
[-CC-:B------:R-:W-:Y:S01]  /*7c10*/  FFMA.FTZ R122, R122, R9.reuse, -R143.reuse ;  /* 0x000000097a7a7223 */ /* 0x180fe2000001088f */
[-CC-:B------:R-:W-:Y:S01]  /*7c20*/  FFMA.FTZ R181, R174, R9.reuse, -R143.reuse ;  /* 0x00000009aeb57223 */ /* 0x180fe2000001088f */
[-CC-:B------:R-:W-:Y:S01]  /*7c30*/  FFMA.FTZ R124, R124, R9.reuse, -R143.reuse ;  /* 0x000000097c7c7223 */ /* 0x180fe2000001088f */
[-CC-:B------:R-:W-:Y:S01]  /*7c40*/  FFMA.FTZ R183, R128, R9.reuse, -R143.reuse ;  /* 0x0000000980b77223 */ /* 0x180fe2000001088f */
[-CC-:B------:R-:W-:Y:S01]  /*7c50*/  FFMA.FTZ R128, R176, R9.reuse, -R143.reuse ;  /* 0x00000009b0807223 */ /* 0x180fe2000001088f */
[-CC-:B------:R-:W-:Y:S01]  /*7c60*/  FFMA.FTZ R177, R178, R9.reuse, -R143.reuse ;  /* 0x00000009b2b17223 */ /* 0x180fe2000001088f */
[----:B------:R-:W-:Y:S01]  /*7c70*/  FFMA.FTZ R132, R132, R9, -R143 ;  /* 0x0000000984847223 */ /* 0x000fe2000001088f */
[----:B------:R-:W1:Y:S01]  /*7c80*/  MUFU.EX2 R2, R2 ;  /* 0x0000000200027308 */ /* 0x000e620000000800 */
[----:B0-----:R-:W-:Y:S01]  /*7c90*/  FFMA.FTZ R11, R0, R11, R123 ;  /* 0x0000000b000b7223 */ /* 0x001fe2000001007b */
[-CC-:B------:R-:W-:Y:S01]  /*7ca0*/  FFMA.FTZ R179, R134, R9.reuse, -R143.reuse ;  /* 0x0000000986b37223 */ /* 0x180fe2000001088f */
[-CC-:B------:R-:W-:Y:S01]  /*7cb0*/  FFMA.FTZ R134, R180, R9.reuse, -R143.reuse ;  /* 0x00000009b4867223 */ /* 0x180fe2000001088f */
[-C--:B------:R-:W-:Y:S01]  /*7cc0*/  FFMA.FTZ R173, R136, R9.reuse, -R143 ;  /* 0x0000000988ad7223 */ /* 0x080fe2000001088f */
[----:B------:R-:W-:Y:S01]  /*7cd0*/  FADD.FTZ R11, R188, R11 ;  /* 0x0000000bbc0b7221 */ /* 0x000fe20000010000 */
[-CC-:B------:R-:W-:Y:S01]  /*7ce0*/  FFMA.FTZ R136, R182, R9.reuse, -R143.reuse ;  /* 0x00000009b6887223 */ /* 0x180fe2000001088f */
[-C--:B------:R-:W-:Y:S01]  /*7cf0*/  FFMA.FTZ R175, R138, R9.reuse, -R143 ;  /* 0x000000098aaf7223 */ /* 0x080fe2000001088f */
[----:B------:R-:W0:Y:S01]  /*7d00*/  MUFU.EX2 R126, R126 ;  /* 0x0000007e007e7308 */ /* 0x000e220000000800 */
[----:B------:R-:W-:Y:S01]  /*7d10*/  FADD.FTZ R154, R190, R11 ;  /* 0x0000000bbe9a7221 */ /* 0x000fe20000010000 */
[-CC-:B------:R-:W-:Y:S01]  /*7d20*/  FFMA.FTZ R169, R140, R9.reuse, -R143.reuse ;  /* 0x000000098ca97223 */ /* 0x180fe2000001088f */
[-CC-:B------:R-:W-:Y:S01]  /*7d30*/  FFMA.FTZ R138, R184, R9.reuse, -R143.reuse ;  /* 0x00000009b88a7223 */ /* 0x180fe2000001088f */
[-CC-:B------:R-:W-:Y:S01]  /*7d40*/  FFMA.FTZ R216, R216, R9.reuse, -R143.reuse ;  /* 0x00000009d8d87223 */ /* 0x180fe2000001088f */
[----:B------:R-:W-:Y:S01]  /*7d50*/  FADD.FTZ R154, R129, R154 ;  /* 0x0000009a819a7221 */ /* 0x000fe20000010000 */
[-CC-:B------:R-:W-:Y:S01]  /*7d60*/  FFMA.FTZ R218, R218, R9.reuse, -R143.reuse ;  /* 0x00000009dada7223 */ /* 0x180fe2000001088f */
[----:B------:R-:W-:Y:S01]  /*7d70*/  FFMA.FTZ R143, R160, R9, -R143 ;  /* 0x00000009a08f7223 */ /* 0x000fe2000001088f */
[----:B------:R-:W2:Y:S01]  /*7d80*/  MUFU.EX2 R191, R191 ;  /* 0x000000bf00bf7308 */ /* 0x000ea20000000800 */
[----:B-1----:R-:W-:-:S07]  /*7d90*/  FFMA.FTZ R3, R2, R3, R189 ;  /* 0x0000000302037223 */ /* 0x002fce00000100bd */
[----:B------:R-:W1:Y:S01]  /*7da0*/  MUFU.EX2 R20, R20 ;  /* 0x0000001400147308 */ /* 0x000e620000000800 */
[----:B0-----:R-:W-:-:S07]  /*7db0*/  FADD.FTZ R150, R126, R3 ;  /* 0x000000037e967221 */ /* 0x001fce0000010000 */
[----:B------:R-:W0:Y:S01]  /*7dc0*/  MUFU.EX2 R185, R185 ;  /* 0x000000b900b97308 */ /* 0x000e220000000800 */
[----:B--2---:R-:W-:-:S07]  /*7dd0*/  FADD.FTZ R3, R191, R150 ;  /* 0x00000096bf037221 */ /* 0x004fce0000010000 */
[----:B------:R-:W2:Y:S01]  /*7de0*/  MUFU.EX2 R120, R120 ;  /* 0x0000007800787308 */ /* 0x000ea20000000800 */
[----:B-1----:R-:W-:Y:S01]  /*7df0*/  FADD.FTZ R150, R20, R3 ;  /* 0x0000000314967221 */ /* 0x002fe20000010000 */
[----:B------:R-:W-:-:S04]  /*7e00*/  FADD.FTZ R3, R121, R154 ;  /* 0x0000009a79037221 */ /* 0x000fc80000010000 */
[----:B------:R-:W-:Y:S02]  /*7e10*/  FADD.FTZ R3, R212, R3 ;  /* 0x00000003d4037221 */ /* 0x000fe40000010000 */
[----:B------:R-:W1:Y:S01]  /*7e20*/  MUFU.EX2 R187, R187 ;  /* 0x000000bb00bb7308 */ /* 0x000e620000000800 */
[----:B0-----:R-:W-:Y:S01]  /*7e30*/  FADD.FTZ R11, R185, R150 ;  /* 0x00000096b90b7221 */ /* 0x001fe20000010000 */
[----:B------:R-:W-:-:S04]  /*7e40*/  FADD.FTZ R154, R186, R3 ;  /* 0x00000003ba9a7221 */ /* 0x000fc80000010000 */
[----:B------:R-:W-:Y:S02]  /*7e50*/  FADD.FTZ R154, R127, R154 ;  /* 0x0000009a7f9a7221 */ /* 0x000fe40000010000 */
[----:B------:R-:W0:Y:S01]  /*7e60*/  MUFU.EX2 R122, R122 ;  /* 0x0000007a007a7308 */ /* 0x000e220000000800 */
[----:B--2---:R-:W-:-:S07]  /*7e70*/  FADD.FTZ R150, R120, R11 ;  /* 0x0000000b78967221 */ /* 0x004fce0000010000 */
[----:B------:R-:W2:Y:S01]  /*7e80*/  MUFU.EX2 R181, R181 ;  /* 0x000000b500b57308 */ /* 0x000ea20000000800 */
[----:B-1----:R-:W-:-:S07]  /*7e90*/  FADD.FTZ R3, R187, R150 ;  /* 0x00000096bb037221 */ /* 0x002fce0000010000 */
[----:B------:R-:W1:Y:S01]  /*7ea0*/  MUFU.EX2 R124, R124 ;  /* 0x0000007c007c7308 */ /* 0x000e620000000800 */
[----:B0-----:R-:W-:Y:S01]  /*7eb0*/  FADD.FTZ R150, R122, R3 ;  /* 0x000000037a967221 */ /* 0x001fe20000010000 */
[----:B------:R-:W-:-:S06]  /*7ec0*/  FADD.FTZ R3, R21, R154 ;  /* 0x0000009a15037221 */ /* 0x000fcc0000010000 */
[----:B------:R-:W0:Y:S01]  /*7ed0*/  MUFU.EX2 R183, R183 ;  /* 0x000000b700b77308 */ /* 0x000e220000000800 */
[----:B--2---:R-:W-:Y:S01]  /*7ee0*/  FADD.FTZ R11, R181, R150 ;  /* 0x00000096b50b7221 */ /* 0x004fe20000010000 */
[----:B------:R-:W-:-:S04]  /*7ef0*/  FADD.FTZ R150, R214, R3 ;  /* 0x00000003d6967221 */ /* 0x000fc80000010000 */
[----:B------:R-:W-:Y:S02]  /*7f00*/  FADD.FTZ R3, R139, R150 ;  /* 0x000000968b037221 */ /* 0x000fe40000010000 */
        /* <DEDUP_REMOVED lines=9> */
[----:B--2---:R-:W-:Y:S01]  /*7fa0*/  FADD.FTZ R154, R128, R11 ;  /* 0x0000000b809a7221 */ /* 0x004fe20000010000 */
[----:B------:R-:W-:-:S04]  /*7fb0*/  FADD.FTZ R140, R142, R3 ;  /* 0x000000038e8c7221 */ /* 0x000fc80000010000 */
[----:B------:R-:W-:Y:S02]  /*7fc0*/  FADD.FTZ R3, R133, R140 ;  /* 0x0000008c85037221 */ /* 0x000fe40000010000 */
        /* <DEDUP_REMOVED lines=27> */
[----:B0-----:R-:W-:-:S04]  /*8180*/  FADD.FTZ R150, R141, R150 ;  /* 0x000000968d967221 */ /* 0x001fc80000010000 */
[----:B------:R-:W-:-:S03]  /*8190*/  FADD.FTZ R11, R125, R150 ;  /* 0x000000967d0b7221 */ /* 0x000fc60000010000 */
        /* <DEDUP_REMOVED lines=8> */
.L_x_4579:
[----:B------:R-:W-:Y:S01]  /*8220*/  UIADD3 UR6, UR6, 0x30860, URZ ;  /* 0x0003086006067890 */ /* 0x000fe2000fffe03f */
[C---:B------:R-:W-:Y:S01]  /*8230*/  ISETP.GT.AND P1, PT, R15.reuse, R14, PT ;  /* 0x0000000e0f00720c */ /* 0x040fe20003f24270 */
        /* <DEDUP_REMOVED lines=32> */
[----:B------:R-:W-:-:S07]  /*8440*/  IMAD.MOV.U32 R21, RZ, RZ, R15 ;  /* 0x000000ffff157224 */ /* 0x000fce00078e000f */
.L_x_4561:
[----:B------:R-:W-:Y:S01]  /*8450*/  ISETP.NE.AND P2, PT, R203, 0x1, PT ;  /* 0x00000001cb00780c */ /* 0x000fe20003f45270 */
[----:B------:R-:W-:Y:S01]  /*8460*/  VIADD R12, R22, 0x7f ;  /* 0x0000007f160c7836 */ /* 0x000fe20000000000 */
[----:B------:R-:W-:Y:S02]  /*8470*/  LOP3.LUT P1, RZ, R16, 0x80000, RZ, 0xc0, !PT ;  /* 0x0008000010ff7812 */ /* 0x000fe4000782c0ff */
[----:B------:R-:W-:-:S09]  /*8480*/  IADD3 R15, R17, 0x1, -R18 ;  /* 0x00000001110f7810 */ /* 0x000fd20007ffe812 */
[----:B------:R-:W0:Y:S08]  /*8490*/  @P2 LDC R13, c[0x0][0x44c] ;  /* 0x00011300ff0d2b82 */ /* 0x000e300000000800 */
[----:B------:R-:W1:Y:S01]  /*84a0*/  @P2 LDC R14, c[0x0][0x450] ;  /* 0x00011400ff0e2b82 */ /* 0x000e620000000800 */
[----:B0-----:R-:W-:-:S05]  /*84b0*/  @P2 IMAD.HI.U32 R13, R12, R13, RZ ;  /* 0x0000000d0c0d2227 */ /* 0x001fca00078e00ff */
[----:B-1----:R-:W-:-:S05]  /*84c0*/  @P2 SHF.R.U32.HI R12, RZ, R14, R13 ;  /* 0x0000000eff0c2219 */ /* 0x002fca000001160d */
[----:B------:R-:W-:-:S04]  /*84d0*/  IMAD.IADD R12, R15, 0x1, R12 ;  /* 0x000000010f0c7824 */ /* 0x000fc800078e020c */
[----:B------:R-:W-:Y:S01]  /*84e0*/  VIADD R13, R12, -UR50 ;  /* 0x800000320c0d7c36 */ /* 0x000fe20008000000 */
[----:B------:R-:W-:Y:S06]  /*84f0*/  @!P1 BRA `(.L_x_4581) ;  /* 0x0000000000449947 */ /* 0x000fec0003800000 */
        /* <DEDUP_REMOVED lines=10> */
.L_x_4582:
[----:B------:R-:W0:Y:S02]  /*85a0*/  LDC R121, c[0x0][0x9e4] ;  /* 0x00027900ff797b82 */ /* 0x000e240000000800 */
[----:B0-----:R-:W-:-:S13]  /*85b0*/  ISETP.NE.AND P1, PT, R121, 0x1, PT ;  /* 0x000000017900780c */ /* 0x001fda0003f25270 */
[----:B------:R-:W0:Y:S02]  /*85c0*/  @P1 LDC.64 R14, c[0x0][0x9e8] ;  /* 0x00027a00ff0e1b82 */ /* 0x000e240000000a00 */
[----:B0-----:R-:W-:-:S05]  /*85d0*/  @P1 IMAD.HI.U32 R14, R12, R14, RZ ;  /* 0x0000000e0c0e1227 */ /* 0x001fca00078e00ff */
[----:B------:R-:W-:-:S07]  /*85e0*/  @P1 SHF.R.U32.HI R12, RZ, R15, R14 ;  /* 0x0000000fff0c1219 */ /* 0x000fce000001160e */
.L_x_4583:
[----:B------:R-:W-:-:S05]  /*85f0*/  IMAD R12, R12, R121, RZ ;  /* 0x000000790c0c7224 */ /* 0x000fca00078e02ff */
[----:B------:R-:W-:-:S07]  /*8600*/  VIMNMX R13, R13, R12, !PT ;  /* 0x0000000c0d0d7248 */ /* 0x000fce0007fe0100 */
.L_x_4581:
[----:B------:R-:W-:-:S04]  /*8610*/  VIADD R13, R13, 0x5f ;  /* 0x0000005f0d0d7836 */ /* 0x000fc80000000000 */
[----:B------:R-:W-:-:S05]  /*8620*/  IMAD.HI R13, R13, 0x2aaaaaab, RZ ;  /* 0x2aaaaaab0d0d7827 */ /* 0x000fca00078e02ff */
[----:B------:R-:W-:-:S04]  /*8630*/  SHF.R.U32.HI R12, RZ, 0x1f, R13 ;  /* 0x0000001fff0c7819 */ /* 0x000fc8000001160d */
[----:B------:R-:W-:-:S04]  /*8640*/  LEA.HI.SX32 R13, R13, R12, 0x1c ;  /* 0x0000000c0d0d7211 */ /* 0x000fc800078fe2ff */
[----:B------:R-:W-:-:S04]  /*8650*/  VIMNMX R12, R194, R13, !PT ;  /* 0x0000000dc20c7248 */ /* 0x000fc80007fe0100 */
[----:B------:R-:W-:-:S13]  /*8660*/  ISETP.GE.AND P1, PT, R21, R12, PT ;  /* 0x0000000c1500720c */ /* 0x000fda0003f26270 */
[----:B------:R-:W-:Y:S05]  /*8670*/  @!P1 BRA `(.L_x_4584) ;  /* 0x0000002400189947 */ /* 0x000fea0003800000 */
[----:B------:R-:W-:Y:S01]  /*8680*/  IMAD.MOV.U32 R15, RZ, RZ, R8 ;  /* 0x000000ffff0f7224 */ /* 0x000fe200078e0008 */
[----:B------:R-:W-:Y:S01]  /*8690*/  UMOV UR41, UR39 ;  /* 0x0000002700297c82 */ /* 0x000fe20008000000 */
[----:B------:R-:W-:Y:S01]  /*86a0*/  IMAD.MOV.U32 R13, RZ, RZ, R10 ;  /* 0x000000ffff0d7224 */ /* 0x000fe200078e000a */
[----:B------:R-:W-:Y:S01]  /*86b0*/  UMOV UR4, UR38 ;  /* 0x0000002600047c82 */ /* 0x000fe20008000000 */
[----:B------:R-:W-:-:S05]  /*86c0*/  ULDC UR5, c[0x0][0x9d8] ;  /* 0x0002760000057ab9 */ /* 0x000fca0000000800 */
.L_x_4595:
[----:B------:R-:W-:-:S04]  /*86d0*/  UISETP.NE.AND UP0, UPT, UR4, 0x1, UPT ;  /* 0x000000010400788c */ /* 0x000fc8000bf05270 */
[----:B------:R-:W-:-:S04]  /*86e0*/  USEL UR39, URZ, 0x1, UP0 ;  /* 0x000000013f277887 */ /* 0x000fc80008000000 */
[----:B------:R-:W-:Y:S01]  /*86f0*/  ULOP3.LUT UR39, UR41, UR39, URZ, 0x3c, !UPT ;  /* 0x0000002729277292 */ /* 0x000fe2000f8e3c3f */
[----:B------:R-:W-:Y:S11]  /*8700*/  @!P0 BRA `(.L_x_4585) ;  /* 0x0000000000048947 */ /* 0x000ff60003800000 */
[----:B------:R-:W-:Y:S01]  /*8710*/  BPT.TRAP 0x1 ;  /* 0x000000040000795c */ /* 0x000fe20000300000 */
.L_x_4585:
        /* <DEDUP_REMOVED lines=9> */
.L_x_4586:
[----:B-1----:R-:W-:Y:S05]  /*87b0*/  @P1 BRA `(.L_x_4587) ;  /* 0x0000000000081947 */ /* 0x002fea0003800000 */
[----:B------:R-:W1:Y:S02]  /*87c0*/  SYNCS.PHASECHK.TRANS64.TRYWAIT P1, [UR7+0x30830], R8 ;  /* 0x03083008ff0075a7 */ /* 0x000e640008020147 */
[----:B-1----:R-:W-:Y:S05]  /*87d0*/  @!P1 BRA `(.L_x_4588) ;  /* 0x000000ec00c49947 */ /* 0x002fea0003800000 */
.L_x_4587:
        /* <DEDUP_REMOVED lines=169> */
.L_x_4589:
[----:B------:R-:W-:Y:S01]  /*9270*/  ULEA UR6, UR4, UR40, 0x3 ;  /* 0x0000002804067291 */ /* 0x000fe2000f8e183f */
[----:B------:R-:W-:-:S05]  /*9280*/  IMAD.U32 R0, RZ, RZ, UR41 ;  /* 0x00000029ff007e24 */ /* 0x000fca000f8e00ff */
[----:B------:R-:W-:-:S04]  /*9290*/  SHF.L.U32 R0, R0, 0x1f, RZ ;  /* 0x0000001f00007819 */ /* 0x000fc800000006ff */
[----:B------:R2:W3:Y:S01]  /*92a0*/  SYNCS.PHASECHK.TRANS64.TRYWAIT P1, [UR6+0x30850], R0 ;  /* 0x03085000ff0075a7 */ /* 0x0004e20008020146 */
[----:B------:R-:W-:Y:S05]  /*92b0*/  @!P0 BRA `(.L_x_4590) ;  /* 0x0000000000048947 */ /* 0x000fea0003800000 */
[----:B------:R-:W-:Y:S01]  /*92c0*/  BPT.TRAP 0x1 ;  /* 0x000000040000795c */ /* 0x000fe20000300000 */
.L_x_4590:
[----:B---3--:R-:W-:Y:S05]  /*92d0*/  @P1 BRA `(.L_x_4591) ;  /* 0x0000000000081947 */ /* 0x008fea0003800000 */
[----:B------:R-:W3:Y:S02]  /*92e0*/  SYNCS.PHASECHK.TRANS64.TRYWAIT P1, [UR6+0x30850], R0 ;  /* 0x03085000ff0075a7 */ /* 0x000ee40008020146 */
[----:B---3--:R-:W-:Y:S05]  /*92f0*/  @!P1 BRA `(.L_x_4592) ;  /* 0x000000e400149947 */ /* 0x008fea0003800000 */
.L_x_4591:
        /* <DEDUP_REMOVED lines=38> */
.L_x_4593:
        /* <DEDUP_REMOVED lines=38> */
[----:B------:R-:W3:Y:S01]  /*97c0*/  MUFU.TANH R122, R122 ;  /* 0x0000007a007a7308 */ /* 0x000ee20000002400 */
[----:B----4-:R-:W-:Y:S01]  /*97d0*/  FMNMX.FTZ R121, R120, R15, !PT ;  /* 0x0000000f78797209 */ /* 0x010fe20007810000 */
        /* <DEDUP_REMOVED lines=19> */
[----:B------:R-:W-:-:S03]  /*9910*/  UIADD3 UR7, UR7, 0x30840, URZ ;  /* 0x0003084007077890 */ /* 0x000fc6000fffe03f */
[----:B------:R-:W3:Y:S01]  /*9920*/  MUFU.TANH R172, R172 ;  /* 0x000000ac00ac7308 */ /* 0x000ee20000002400 */
[----:B----4-:R-:W-:Y:S01]  /*9930*/  FMNMX.FTZ R9, R170, R9, !PT ;  /* 0x00000009aa097209 */ /* 0x010fe20007810000 */
[----:B------:R-:W-:-:S06]  /*9940*/  UPRMT UR7, UR60, 0x654, UR7 ;  /* 0x000006543c077896 */ /* 0x000fcc0008000007 */
[----:B------:R-:W4:Y:S01]  /*9950*/  MUFU.TANH R126, R126 ;  /* 0x0000007e007e7308 */ /* 0x000f220000002400 */
[----:B-1----:R-:W-:Y:S02]  /*9960*/  FMNMX.FTZ R121, R124, R121, !PT ;  /* 0x000000797c797209 */ /* 0x002fe40007810000 */
[----:B------:R-:W-:Y:S05]  /*9970*/  SYNCS.ARRIVE.TRANS64.RED.A1T0 RZ, [UR7], RZ ;  /* 0x000000ffffff79a7 */ /* 0x000fea0008100407 */
[----:B------:R-:W1:Y:S01]  /*9980*/  MUFU.TANH R174, R174 ;  /* 0x000000ae00ae7308 */ /* 0x000e620000002400 */
[----:B---3--:R-:W-:-:S07]  /*9990*/  FMNMX.FTZ R9, R172, R9, !PT ;  /* 0x00000009ac097209 */ /* 0x008fce0007810000 */
[----:B------:R-:W3:Y:S01]  /*99a0*/  MUFU.TANH R128, R128 ;  /* 0x0000008000807308 */ /* 0x000ee20000002400 */
[----:B----4-:R-:W-:-:S07]  /*99b0*/  FMNMX.FTZ R121, R126, R121, !PT ;  /* 0x000000797e797209 */ /* 0x010fce0007810000 */
[----:B------:R-:W4:Y:S01]  /*99c0*/  MUFU.TANH R176, R176 ;  /* 0x000000b000b07308 */ /* 0x000f220000002400 */
[----:B-1----:R-:W-:-:S07]  /*99d0*/  FMNMX.FTZ R9, R174, R9, !PT ;  /* 0x00000009ae097209 */ /* 0x002fce0007810000 */
        /* <DEDUP_REMOVED lines=37> */
[----:B---3--:R-:W-:Y:S01]  /*9c30*/  FMNMX.FTZ R123, R146, R121, !PT ;  /* 0x00000079927b7209 */ /* 0x008fe20007810000 */
[----:B------:R-:W-:-:S06]  /*9c40*/  FMUL.FTZ R121, R165, UR5 ;  /* 0x00000005a5797c20 */ /* 0x000fcc0008410000 */
        /* <DEDUP_REMOVED lines=24> */
[----:B------:R-:W2:Y:S01]  /*9dd0*/  MUFU.TANH R228, R228 ;  /* 0x000000e400e47308 */ /* 0x000ea20000002400 */
[----:B----4-:R-:W-:-:S07]  /*9de0*/  FMNMX.FTZ R9, R226, R9, !PT ;  /* 0x00000009e2097209 */ /* 0x010fce0007810000 */
[----:B------:R-:W3:Y:S01]  /*9df0*/  MUFU.TANH R162, R162 ;  /* 0x000000a200a27308 */ /* 0x000ee20000002400 */
[----:B-1----:R-:W-:-:S07]  /*9e00*/  FMNMX.FTZ R123, R160, R123, !PT ;  /* 0x0000007ba07b7209 */ /* 0x002fce0007810000 */
[----:B------:R-:W1:Y:S01]  /*9e10*/  MUFU.TANH R121, R121 ;  /* 0x0000007900797308 */ /* 0x000e620000002400 */
[----:B--2---:R-:W-:-:S07]  /*9e20*/  FMNMX.FTZ R0, R228, R9, !PT ;  /* 0x00000009e4007209 */ /* 0x004fce0007810000 */
[----:B------:R-:W2:Y:S01]  /*9e30*/  MUFU.TANH R164, R164 ;  /* 0x000000a400a47308 */ /* 0x000ea20000002400 */
[----:B---3--:R-:W-:-:S07]  /*9e40*/  FMNMX.FTZ R123, R162, R123, !PT ;  /* 0x0000007ba27b7209 */ /* 0x008fce0007810000 */
[----:B------:R-:W3:Y:S01]  /*9e50*/  MUFU.TANH R166, R166 ;  /* 0x000000a600a67308 */ /* 0x000ee20000002400 */
[----:B-1----:R-:W-:-:S05]  /*9e60*/  FMNMX.FTZ R0, R121, R0, !PT ;  /* 0x0000000079007209 */ /* 0x002fca0007810000 */
[----:B------:R-:W1:Y:S01]  /*9e70*/  SHFL.BFLY PT, R9, R0, 0x2, 0x1f ;  /* 0x0c401f0000097f89 */ /* 0x000e6200000e0000 */
[----:B--2---:R-:W-:-:S04]  /*9e80*/  FMNMX.FTZ R123, R164, R123, !PT ;  /* 0x0000007ba47b7209 */ /* 0x004fc80007810000 */
[----:B---3--:R-:W-:-:S05]  /*9e90*/  FMNMX.FTZ R123, R166, R123, !PT ;  /* 0x0000007ba67b7209 */ /* 0x008fca0007810000 */
[----:B0-----:R-:W0:Y:S01]  /*9ea0*/  SHFL.BFLY PT, R8, R123, 0x2, 0x1f ;  /* 0x0c401f007b087f89 */ /* 0x001e2200000e0000 */
[----:B-1----:R-:W-:Y:S02]  /*9eb0*/  FMNMX.FTZ R2, R0, R9, !PT ;  /* 0x0000000900027209 */ /* 0x002fe40007810000 */
[----:B------:R-:W1:Y:S03]  /*9ec0*/  LDC R9, c[0x0][0x988] ;  /* 0x00026200ff097b82 */ /* 0x000e660000000800 */
[----:B------:R-:W2:Y:S01]  /*9ed0*/  SHFL.BFLY PT, R125, R2, 0x1, 0x1f ;  /* 0x0c201f00027d7f89 */ /* 0x000ea200000e0000 */
[----:B0-----:R-:W-:-:S05]  /*9ee0*/  FMNMX.FTZ R127, R123, R8, !PT ;  /* 0x000000087b7f7209 */ /* 0x001fca0007810000 */
[----:B------:R-:W0:Y:S01]  /*9ef0*/  SHFL.BFLY PT, R8, R127, 0x1, 0x1f ;  /* 0x0c201f007f087f89 */ /* 0x000e2200000e0000 */
[----:B--2---:R-:W-:-:S05]  /*9f00*/  FMNMX.FTZ R10, R2, R125, !PT ;  /* 0x0000007d020a7209 */ /* 0x004fca0007810000 */
[C---:B------:R-:W-:Y:S01]  /*9f10*/  FADD.FTZ R13, -R10.reuse, R13 ;  /* 0x0000000d0a0d7221 */ /* 0x040fe20000010100 */
[----:B-1----:R-:W-:-:S03]  /*9f20*/  FMUL.FTZ R141, R10, R9 ;  /* 0x000000090a8d7220 */ /* 0x002fc60000410000 */
[-C--:B------:R-:W-:Y:S01]  /*9f30*/  FMUL.FTZ R125, R13, R9.reuse ;  /* 0x000000090d7d7220 */ /* 0x080fe20000410000 */
[-CC-:B------:R-:W-:Y:S01]  /*9f40*/  FFMA.FTZ R133, R214, R9.reuse, -R141.reuse ;  /* 0x00000009d6857223 */ /* 0x180fe2000001088d */
[-CC-:B------:R-:W-:Y:S01]  /*9f50*/  FFMA.FTZ R214, R121, R9.reuse, -R141.reuse ;  /* 0x0000000979d67223 */ /* 0x180fe2000001088d */
[-CC-:B------:R-:W-:Y:S01]  /*9f60*/  FFMA.FTZ R123, R172, R9.reuse, -R141.reuse ;  /* 0x00000009ac7b7223 */ /* 0x180fe2000001088d */
[----:B------:R1:W-:Y:S01]  /*9f70*/  MUFU.EX2 R0, R125 ;  /* 0x0000007d00007308 */ /* 0x0003e20000000800 */
[-CC-:B------:R-:W-:Y:S01]  /*9f80*/  FFMA.FTZ R180, R180, R9.reuse, -R141.reuse ;  /* 0x00000009b4b47223 */ /* 0x180fe2000001088d */
[-CC-:B------:R-:W-:Y:S01]  /*9f90*/  FFMA.FTZ R131, R190, R9.reuse, -R141.reuse ;  /* 0x00000009be837223 */ /* 0x180fe2000001088d */
[----:B0-----:R-:W-:Y:S01]  /*9fa0*/  FMNMX.FTZ R8, R127, R8, !PT ;  /* 0x000000087f087209 */ /* 0x001fe20007810000 */
[-CC-:B------:R-:W-:Y:S01]  /*9fb0*/  FFMA.FTZ R127, R182, R9.reuse, -R141.reuse ;  /* 0x00000009b67f7223 */ /* 0x180fe2000001088d */
[-CC-:B------:R-:W-:Y:S01]  /*9fc0*/  FFMA.FTZ R182, R184, R9.reuse, -R141.reuse ;  /* 0x00000009b8b67223 */ /* 0x180fe2000001088d */
[-CC-:B------:R-:W-:Y:S01]  /*9fd0*/  FFMA.FTZ R172, R216, R9.reuse, -R141.reuse ;  /* 0x00000009d8ac7223 */ /* 0x180fe2000001088d */
[-C--:B------:R-:W-:Y:S01]  /*9fe0*/  FFMA.FTZ R135, R218, R9.reuse, -R141 ;  /* 0x00000009da877223 */ /* 0x080fe2000001088d */
[C---:B------:R-:W-:Y:S01]  /*9ff0*/  FADD.FTZ R13, -R8.reuse, R15 ;  /* 0x0000000f080d7221 */ /* 0x040fe20000010100 */
[-C--:B------:R-:W-:Y:S01]  /*a000*/  FMUL.FTZ R121, R8, R9.reuse ;  /* 0x0000000908797220 */ /* 0x080fe20000410000 */
[-CC-:B------:R-:W-:Y:S01]  /*a010*/  FFMA.FTZ R15, R168, R9.reuse, -R141.reuse ;  /* 0x00000009a80f7223 */ /* 0x180fe2000001088d */
[-CC-:B------:R-:W-:Y:S01]  /*a020*/  FFMA.FTZ R168, R174, R9.reuse, -R141.reuse ;  /* 0x00000009aea87223 */ /* 0x180fe2000001088d */
[-C--:B------:R-:W-:Y:S01]  /*a030*/  FMUL.FTZ R129, R13, R9.reuse ;  /* 0x000000090d817220 */ /* 0x080fe20000410000 */
[-C--:B------:R-:W-:Y:S01]  /*a040*/  FFMA.FTZ R13, R14, R9.reuse, -R141 ;  /* 0x000000090e0d7223 */ /* 0x080fe2000001088d */
[-C--:B------:R-:W-:Y:S01]  /*a050*/  FFMA.FTZ R189, R120, R9.reuse, -R121 ;  /* 0x0000000978bd7223 */ /* 0x080fe20000010879 */
[-C--:B------:R-:W-:Y:S01]  /*a060*/  FFMA.FTZ R14, R20, R9.reuse, -R141 ;  /* 0x00000009140e7223 */ /* 0x080fe2000001088d */
[-CC-:B------:R-:W-:Y:S01]  /*a070*/  FFMA.FTZ R120, R122, R9.reuse, -R121.reuse ;  /* 0x000000097a787223 */ /* 0x180fe20000010879 */
[----:B------:R0:W-:Y:S01]  /*a080*/  MUFU.EX2 R2, R129 ;  /* 0x0000008100027308 */ /* 0x0001e20000000800 */
[-C--:B------:R-:W-:Y:S01]  /*a090*/  FFMA.FTZ R191, R124, R9.reuse, -R121 ;  /* 0x000000097cbf7223 */ /* 0x080fe20000010879 */
[-C--:B------:R-:W-:Y:S01]  /*a0a0*/  FFMA.FTZ R20, R170, R9.reuse, -R141 ;  /* 0x00000009aa147223 */ /* 0x080fe2000001088d */
[-CC-:B------:R-:W-:Y:S01]  /*a0b0*/  FFMA.FTZ R122, R126, R9.reuse, -R121.reuse ;  /* 0x000000097e7a7223 */ /* 0x180fe20000010879 */
[-CC-:B------:R-:W-:Y:S01]  /*a0c0*/  FFMA.FTZ R185, R128, R9.reuse, -R121.reuse ;  /* 0x0000000980b97223 */ /* 0x180fe20000010879 */
[-C--:B------:R-:W-:Y:S01]  /*a0d0*/  FFMA.FTZ R124, R130, R9.reuse, -R121 ;  /* 0x00000009827c7223 */ /* 0x080fe20000010879 */
[-C--:B-1----:R-:W-:Y:S01]  /*a0e0*/  FFMA.FTZ R125, R176, R9.reuse, -R141 ;  /* 0x00000009b07d7223 */ /* 0x082fe2000001088d */
[-CC-:B------:R-:W-:Y:S01]  /*a0f0*/  FFMA.FTZ R187, R132, R9.reuse, -R121.reuse ;  /* 0x0000000984bb7223 */ /* 0x180fe20000010879 */
[----:B------:R-:W1:Y:S01]  /*a100*/  MUFU.EX2 R13, R13 ;  /* 0x0000000d000d7308 */ /* 0x000e620000000800 */
[-CC-:B------:R-:W-:Y:S01]  /*a110*/  FFMA.FTZ R181, R136, R9.reuse, -R121.reuse ;  /* 0x0000000988b57223 */ /* 0x180fe20000010879 */
[-C--:B------:R-:W-:Y:S01]  /*a120*/  FFMA.FTZ R128, R138, R9.reuse, -R121 ;  /* 0x000000098a807223 */ /* 0x080fe20000010879 */
[-C--:B------:R-:W-:Y:S01]  /*a130*/  FFMA.FTZ R170, R178, R9.reuse, -R141 ;  /* 0x00000009b2aa7223 */ /* 0x080fe2000001088d */
[-CC-:B------:R-:W-:Y:S01]  /*a140*/  FFMA.FTZ R126, R134, R9.reuse, -R121.reuse ;  /* 0x00000009867e7223 */ /* 0x180fe20000010879 */
[-C--:B------:R-:W-:Y:S01]  /*a150*/  FFMA.FTZ R183, R140, R9.reuse, -R121 ;  /* 0x000000098cb77223 */ /* 0x080fe20000010879 */
[-C--:B0-----:R-:W-:Y:S01]  /*a160*/  FFMA.FTZ R129, R186, R9.reuse, -R141 ;  /* 0x00000009ba817223 */ /* 0x081fe2000001088d */
[-C--:B------:R-:W-:Y:S01]  /*a170*/  FFMA.FTZ R130, R142, R9.reuse, -R121 ;  /* 0x000000098e827223 */ /* 0x080fe20000010879 */
[----:B------:R-:W0:Y:S01]  /*a180*/  MUFU.EX2 R189, R189 ;  /* 0x000000bd00bd7308 */ /* 0x000e220000000800 */
[-C--:B------:R-:W-:Y:S01]  /*a190*/  FFMA.FTZ R176, R188, R9.reuse, -R141 ;  /* 0x00000009bcb07223 */ /* 0x080fe2000001088d */
[-CC-:B------:R-:W-:Y:S01]  /*a1a0*/  FFMA.FTZ R177, R144, R9.reuse, -R121.reuse ;  /* 0x0000000990b17223 */ /* 0x180fe20000010879 */
[-C--:B------:R-:W-:Y:S01]  /*a1b0*/  FFMA.FTZ R132, R146, R9.reuse, -R121 ;  /* 0x0000000992847223 */ /* 0x080fe20000010879 */
[-C--:B------:R-:W-:Y:S01]  /*a1c0*/  FFMA.FTZ R178, R212, R9.reuse, -R141 ;  /* 0x00000009d4b27223 */ /* 0x080fe2000001088d */
[-CC-:B------:R-:W-:Y:S01]  /*a1d0*/  FFMA.FTZ R179, R148, R9.reuse, -R121.reuse ;  /* 0x0000000994b37223 */ /* 0x180fe20000010879 */
[-CC-:B------:R-:W-:Y:S01]  /*a1e0*/  FFMA.FTZ R134, R150, R9.reuse, -R121.reuse ;  /* 0x0000000996867223 */ /* 0x180fe20000010879 */
[----:B------:R-:W-:Y:S01]  /*a1f0*/  FFMA.FTZ R173, R152, R9, -R121 ;  /* 0x0000000998ad7223 */ /* 0x000fe20000010879 */
[----:B------:R-:W2:Y:S01]  /*a200*/  MUFU.EX2 R14, R14 ;  /* 0x0000000e000e7308 */ /* 0x000ea20000000800 */
[----:B-1----:R-:W-:Y:S01]  /*a210*/  FFMA.FTZ R11, R0, R11, R13 ;  /* 0x0000000b000b7223 */ /* 0x002fe2000001000d */
[-C--:B------:R-:W-:Y:S01]  /*a220*/  FFMA.FTZ R174, R220, R9.reuse, -R141 ;  /* 0x00000009dcae7223 */ /* 0x080fe2000001088d */
[-C--:B------:R-:W-:Y:S01]  /*a230*/  FFMA.FTZ R175, R156, R9.reuse, -R121 ;  /* 0x000000099caf7223 */ /* 0x080fe20000010879 */
[-CC-:B------:R-:W-:Y:S01]  /*a240*/  FFMA.FTZ R137, R222, R9.reuse, -R141.reuse ;  /* 0x00000009de897223 */ /* 0x180fe2000001088d */
[-C--:B------:R-:W-:Y:S01]  /*a250*/  FFMA.FTZ R139, R224, R9.reuse, -R141 ;  /* 0x00000009e08b7223 */ /* 0x080fe2000001088d */
[-C--:B------:R-:W-:Y:S01]  /*a260*/  FFMA.FTZ R169, R160, R9.reuse, -R121 ;  /* 0x00000009a0a97223 */ /* 0x080fe20000010879 */
[----:B------:R-:W-:Y:S01]  /*a270*/  FFMA.FTZ R212, R226, R9, -R141 ;  /* 0x00000009e2d47223 */ /* 0x000fe2000001088d */
[----:B------:R-:W1:Y:S01]  /*a280*/  MUFU.EX2 R120, R120 ;  /* 0x0000007800787308 */ /* 0x000e620000000800 */
[----:B0-----:R-:W-:Y:S01]  /*a290*/  FFMA.FTZ R3, R2, R3, R189 ;  /* 0x0000000302037223 */ /* 0x001fe200000100bd */
[-C--:B------:R-:W-:Y:S01]  /*a2a0*/  FFMA.FTZ R162, R162, R9.reuse, -R121 ;  /* 0x00000009a2a27223 */ /* 0x080fe20000010879 */
[-C--:B------:R-:W-:Y:S01]  /*a2b0*/  FFMA.FTZ R143, R228, R9.reuse, -R141 ;  /* 0x00000009e48f7223 */ /* 0x080fe2000001088d */
[----:B------:R-:W-:-:S04]  /*a2c0*/  FFMA.FTZ R164, R164, R9, -R121 ;  /* 0x00000009a4a47223 */ /* 0x000fc80000010879 */
        /* <DEDUP_REMOVED lines=33> */
[-CC-:B------:R-:W-:Y:S01]  /*a4e0*/  FFMA.FTZ R138, R158, R9.reuse, -R121.reuse ;  /* 0x000000099e8a7223 */ /* 0x180fe20000010879 */
[----:B------:R-:W-:-:S05]  /*a4f0*/  FFMA.FTZ R121, R166, R9, -R121 ;  /* 0x00000009a6797223 */ /* 0x000fca0000010879 */
        /* <DEDUP_REMOVED lines=60> */
.L_x_4594:
        /* <DEDUP_REMOVED lines=34> */
.L_x_4584:
[----:B------:R-:W-:-:S13]  /*aae0*/  ISETP.GE.AND P1, PT, R21, R194, PT ;  /* 0x000000c21500720c */ /* 0x000fda0003f26270 */
        /* <DEDUP_REMOVED lines=9> */
.L_x_4615:
[----:B------:R-:W-:-:S04]  /*ab80*/  UIADD3 UR38, UR4, 0x1, URZ ;  /* 0x0000000104267890 */ /* 0x000fc8000fffe03f */
[----:B------:R-:W-:-:S04]  /*ab90*/  UISETP.NE.AND UP0, UPT, UR38, 0x2, UPT ;  /* 0x000000022600788c */ /* 0x000fc8000bf05270 */
[----:B------:R-:W-:Y:S02]  /*aba0*/  USEL UR39, URZ, 0x1, UP0 ;  /* 0x000000013f277887 */ /* 0x000fe40008000000 */
[----:B------:R-:W-:Y:S02]  /*abb0*/  USEL UR38, UR38, URZ, UP0 ;  /* 0x0000003f26267287 */ /* 0x000fe40008000000 */
[----:B------:R-:W-:Y:S01]  /*abc0*/  ULOP3.LUT UR39, UR7, UR39, URZ, 0x3c, !UPT ;  /* 0x0000002707277292 */ /* 0x000fe2000f8e3c3f */
[----:B------:R-:W-:Y:S11]  /*abd0*/  @!P0 BRA `(.L_x_4597) ;  /* 0x0000000000048947 */ /* 0x000ff60003800000 */
[----:B------:R-:W-:Y:S01]  /*abe0*/  BPT.TRAP 0x1 ;  /* 0x000000040000795c */ /* 0x000fe20000300000 */
.L_x_4597:
[----:B------:R-:W-:Y:S01]  /*abf0*/  ULEA UR6, UR38, UR40, 0x3 ;  /* 0x0000002826067291 */ /* 0x000fe2000f8e183f */
[----:B------:R-:W-:-:S05]  /*ac00*/  IMAD.U32 R8, RZ, RZ, UR39 ;  /* 0x00000027ff087e24 */ /* 0x000fca000f8e00ff */
[----:B------:R-:W-:-:S04]  /*ac10*/  SHF.L.U32 R8, R8, 0x1f, RZ ;  /* 0x0000001f08087819 */ /* 0x000fc800000006ff */
[----:B------:R0:W1:Y:S01]  /*ac20*/  SYNCS.PHASECHK.TRANS64.TRYWAIT P1, [UR6+0x30830], R8 ;  /* 0x03083008ff0075a7 */ /* 0x0000620008020146 */
[----:B------:R-:W-:Y:S05]  /*ac30*/  @!P0 BRA `(.L_x_4598) ;  /* 0x0000000000048947 */ /* 0x000fea0003800000 */
[----:B------:R-:W-:Y:S01]  /*ac40*/  BPT.TRAP 0x1 ;  /* 0x000000040000795c */ /* 0x000fe20000300000 */
.L_x_4598:
[----:B-1----:R-:W-:Y:S05]  /*ac50*/  @P1 BRA `(.L_x_4599) ;  /* 0x0000000000081947 */ /* 0x002fea0003800000 */
[----:B------:R-:W1:Y:S02]  /*ac60*/  SYNCS.PHASECHK.TRANS64.TRYWAIT P1, [UR6+0x30830], R8 ;  /* 0x03083008ff0075a7 */ /* 0x000e640008020146 */
[----:B-1----:R-:W-:Y:S05]  /*ac70*/  @!P1 BRA `(.L_x_4600) ;  /* 0x000000c800cc9947 */ /* 0x002fea0003800000 */
.L_x_4599:
        /* <DEDUP_REMOVED lines=169> */
.L_x_4601:
[----:B------:R-:W-:Y:S01]  /*b710*/  ULEA UR6, UR4, UR40, 0x3 ;  /* 0x0000002804067291 */ /* 0x000fe2000f8e183f */
[----:B------:R-:W-:-:S05]  /*b720*/  IMAD.U32 R0, RZ, RZ, UR7 ;  /* 0x00000007ff007e24 */ /* 0x000fca000f8e00ff */
[----:B------:R-:W-:-:S04]  /*b730*/  SHF.L.U32 R0, R0, 0x1f, RZ ;  /* 0x0000001f00007819 */ /* 0x000fc800000006ff */
[----:B------:R2:W3:Y:S01]  /*b740*/  SYNCS.PHASECHK.TRANS64.TRYWAIT P1, [UR6+0x30850], R0 ;  /* 0x03085000ff0075a7 */ /* 0x0004e20008020146 */
[----:B------:R-:W-:Y:S05]  /*b750*/  @!P0 BRA `(.L_x_4602) ;  /* 0x0000000000048947 */ /* 0x000fea0003800000 */
[----:B------:R-:W-:Y:S01]  /*b760*/  BPT.TRAP 0x1 ;  /* 0x000000040000795c */ /* 0x000fe20000300000 */
.L_x_4602:
[----:B---3--:R-:W-:Y:S05]  /*b770*/  @P1 BRA `(.L_x_4603) ;  /* 0x0000000000081947 */ /* 0x008fea0003800000 */
[----:B------:R-:W3:Y:S02]  /*b780*/  SYNCS.PHASECHK.TRANS64.TRYWAIT P1, [UR6+0x30850], R0 ;  /* 0x03085000ff0075a7 */ /* 0x000ee40008020146 */
[----:B---3--:R-:W-:Y:S05]  /*b790*/  @!P1 BRA `(.L_x_4604) ;  /* 0x000000c0001c9947 */ /* 0x008fea0003800000 */
.L_x_4603:
        /* <DEDUP_REMOVED lines=38> */
.L_x_4605:
[----:B------:R-:W-:Y:S01]  /*ba00*/  ISETP.NE.AND P2, PT, R203, 0x1, PT ;  /* 0x00000001cb00780c */ /* 0x000fe20003f45270 */
[----:B------:R-:W-:Y:S01]  /*ba10*/  FMUL.FTZ R10, R126, UR5 ;  /* 0x000000057e0a7c20 */ /* 0x000fe20008410000 */
[----:B------:R-:W-:Y:S01]  /*ba20*/  FMUL.FTZ R14, R127, UR5 ;  /* 0x000000057f0e7c20 */ /* 0x000fe20008410000 */
[----:B-1----:R-:W-:Y:S01]  /*ba30*/  FMUL.FTZ R9, R140, UR5 ;  /* 0x000000058c097c20 */ /* 0x002fe20008410000 */
[----:B------:R-:W-:Y:S01]  /*ba40*/  FMUL.FTZ R140, R141, UR5 ;  /* 0x000000058d8c7c20 */ /* 0x000fe20008410000 */
[----:B------:R-:W-:Y:S01]  /*ba50*/  FMUL.FTZ R141, R144, UR5 ;  /* 0x00000005908d7c20 */ /* 0x000fe20008410000 */
[----:B------:R-:W-:Y:S01]  /*ba60*/  FMUL.FTZ R144, R149, UR5 ;  /* 0x0000000595907c20 */ /* 0x000fe20008410000 */
[----:B------:R-:W-:Y:S01]  /*ba70*/  FMUL.FTZ R149, R157, UR5 ;  /* 0x000000059d957c20 */ /* 0x000fe20008410000 */
[----:B------:R-:W-:Y:S01]  /*ba80*/  IMAD.IADD R157, R192, 0x1, R22 ;  /* 0x00000001c09d7824 */ /* 0x000fe200078e0216 */
[----:B------:R-:W-:Y:S01]  /*ba90*/  ULEA UR4, UR38, UR40, 0x3 ;  /* 0x0000002826047291 */ /* 0x000fe2000f8e183f */
[----:B------:R-:W-:Y:S01]  /*baa0*/  FMUL.FTZ R214, R128, UR5 ;  /* 0x0000000580d67c20 */ /* 0x000fe20008410000 */
[----:B------:R-:W-:Y:S01]  /*bab0*/  FMUL.FTZ R128, R143, UR5 ;  /* 0x000000058f807c20 */ /* 0x000fe20008410000 */
[----:B------:R-:W-:Y:S01]  /*bac0*/  FMUL.FTZ R143, R148, UR5 ;  /* 0x00000005948f7c20 */ /* 0x000fe20008410000 */
[----:B------:R-:W1:Y:S01]  /*bad0*/  @P2 LDC R126, c[0x0][0x44c] ;  /* 0x00011300ff7e2b82 */ /* 0x000e620000000800 */
[----:B------:R-:W-:Y:S01]  /*bae0*/  UIADD3 UR4, UR4, 0x30840, URZ ;  /* 0x0003084004047890 */ /* 0x000fe2000fffe03f */
[----:B------:R-:W-:-:S02]  /*baf0*/  IMAD R169, R21, -0x60, RZ ;  /* 0xffffffa015a97824 */ /* 0x000fc400078e02ff */
[----:B0-----:R-:W-:Y:S01]  /*bb00*/  FMUL.FTZ R8, R120, UR5 ;  /* 0x0000000578087c20 */ /* 0x001fe20008410000 */
[----:B------:R-:W-:Y:S01]  /*bb10*/  FMUL.FTZ R212, R125, UR5 ;  /* 0x000000057dd47c20 */ /* 0x000fe20008410000 */
[----:B------:R-:W-:Y:S01]  /*bb20*/  FMUL.FTZ R15, R130, UR5 ;  /* 0x00000005820f7c20 */ /* 0x000fe20008410000 */
[----:B------:R-:W-:Y:S01]  /*bb30*/  FMUL.FTZ R186, R121, UR5 ;  /* 0x0000000579ba7c20 */ /* 0x000fe20008410000 */
[----:B--2---:R-:W-:Y:S01]  /*bb40*/  FMUL.FTZ R0, R122, UR5 ;  /* 0x000000057a007c20 */ /* 0x004fe20008410000 */
[----:B------:R-:W0:Y:S01]  /*bb50*/  @P2 LDC R127, c[0x0][0x450] ;  /* 0x00011400ff7f2b82 */ /* 0x000e220000000800 */
        /* <DEDUP_REMOVED lines=37> */
[----:B------:R-:W-:Y:S01]  /*bdb0*/  FMUL.FTZ R164, R164, UR5 ;  /* 0x00000005a4a47c20 */ /* 0x000fe20008410000 */
[----:B------:R-:W-:Y:S01]  /*bdc0*/  LOP3.LUT P1, RZ, R16, 0x80000, RZ, 0xc0, !PT ;  /* 0x0008000010ff7812 */ /* 0x000fe2000782c0ff */
[----:B------:R-:W-:Y:S01]  /*bdd0*/  IMAD R126, R23, -0x2, R126 ;  /* 0xfffffffe177e7824 */ /* 0x000fe200078e027e */
[----:B------:R-:W1:Y:S01]  /*bde0*/  MUFU.TANH R8, R8 ;  /* 0x0000000800087308 */ /* 0x000e620000002400 */
[----:B------:R-:W-:Y:S01]  /*bdf0*/  SYNCS.ARRIVE.TRANS64.RED.A1T0 RZ, [UR4], RZ ;  /* 0x000000ffffff79a7 */ /* 0x000fe20008100404 */
[----:B------:R-:W-:Y:S01]  /*be00*/  ULOP3.LUT UR4, URZ, UR43, URZ, 0x33, !UPT ;  /* 0x0000002b3f047292 */ /* 0x000fe2000f8e333f */
[----:B------:R-:W-:Y:S01]  /*be10*/  VIADD R155, R126, 0xffffffff ;  /* 0xffffffff7e9b7836 */ /* 0x000fe20000000000 */
[----:B------:R-:W-:-:S04]  /*be20*/  IADD3 R127, -R18, R126, R17 ;  /* 0x0000007e127f7210 */ /* 0x000fc80007ffe111 */
[----:B------:R-:W2:Y:S01]  /*be30*/  MUFU.TANH R186, R186 ;  /* 0x000000ba00ba7308 */ /* 0x000ea20000002400 */
[C---:B------:R-:W-:Y:S02]  /*be40*/  VIADD R166, R127.reuse, UR50 ;  /* 0x000000327fa67c36 */ /* 0x040fe40008000000 */
[----:B------:R-:W-:Y:S02]  /*be50*/  VIADD R167, R127, UR4 ;  /* 0x000000047fa77c36 */ /* 0x000fe40008000000 */
[--C-:B0-----:R-:W-:Y:S02]  /*be60*/  IMAD.IADD R159, R166, 0x1, R148.reuse ;  /* 0x00000001a69f7824 */ /* 0x101fe400078e0294 */
        /* <DEDUP_REMOVED lines=60> */
.L_x_4608:
[----:B------:R-:W-:-:S05]  /*c230*/  IMAD.U32 R150, RZ, RZ, UR41 ;  /* 0x00000029ff967e24 */ /* 0x000fca000f8e00ff */
[----:B------:R-:W-:-:S13]  /*c240*/  ISETP.NE.AND P1, PT, R150, 0x1, PT ;  /* 0x000000019600780c */ /* 0x000fda0003f25270 */
[----:B------:R-:W1:Y:S02]  /*c250*/  @P1 LDC.64 R126, c[0x0][0x9e8] ;  /* 0x00027a00ff7e1b82 */ /* 0x000e640000000a00 */
[----:B-1----:R-:W-:-:S05]  /*c260*/  @P1 IMAD.HI.U32 R126, R148, R126, RZ ;  /* 0x0000007e947e1227 */ /* 0x002fca00078e00ff */
[----:B------:R-:W-:-:S07]  /*c270*/  @P1 SHF.R.U32.HI R148, RZ, R127, R126 ;  /* 0x0000007fff941219 */ /* 0x000fce000001167e */
.L_x_4609:
[----:B------:R-:W-:Y:S05]  /*c280*/  BSYNC B0 ;  /* 0x0000000000007941 */ /* 0x000fea0003800000 */
.L_x_4607:
[----:B------:R-:W-:-:S05]  /*c290*/  IMAD R148, R148, R150, R155 ;  /* 0x0000009694947224 */ /* 0x000fca00078e029b */
[----:B------:R-:W-:Y:S02]  /*c2a0*/  VIADDMNMX R159, R148, R150, R159, PT ;  /* 0x00000096949f7246 */ /* 0x000fe4000380019f */
[----:B------:R-:W-:-:S07]  /*c2b0*/  VIMNMX R161, R161, R148, !PT ;  /* 0x00000094a1a17248 */ /* 0x000fce0007fe0100 */
.L_x_4606:
        /* <DEDUP_REMOVED lines=94> */
[----:B------:R-:W-:Y:S01]  /*c8a0*/  ISETP.GT.AND P3, PT, R161, 0x41, !P4 ;  /* 0x00000041a100780c */ /* 0x000fe20006764270 */
[----:B------:R-:W0:Y:S03]  /*c8b0*/  SHFL.IDX PT, R145, R157, 0x1, 0x1c1f ;  /* 0x003c1f009d917f89 */ /* 0x000e2600000e0000 */
        /* <DEDUP_REMOVED lines=8> */
[----:B------:R-:W-:Y:S01]  /*c940*/  ISETP.GE.AND P4, PT, R169, 0x4a, PT ;  /* 0x0000004aa900780c */ /* 0x000fe20003f86270 */
[--C-:B0-----:R-:W-:Y:S01]  /*c950*/  IMAD.IADD R141, R166, 0x1, R145.reuse ;  /* 0x00000001a68d7824 */ /* 0x101fe200078e0291 */
[----:B------:R-:W-:Y:S01]  /*c960*/  FSEL R146, R147, -INF , !P3 ;  /* 0xff80000093927808 */ /* 0x000fe20005800000 */
[----:B------:R-:W-:Y:S01]  /*c970*/  IMAD.IADD R143, R167, 0x1, R145 ;  /* 0x00000001a78f7824 */ /* 0x000fe200078e0291 */
        /* <DEDUP_REMOVED lines=26> */
[----:B------:R-:W-:-:S04]  /*cb20*/  ISETP.GT.AND P6, PT, R161, 0x59, !P6 ;  /* 0x00000059a100780c */ /* 0x000fc800077c4270 */
        /* <DEDUP_REMOVED lines=16> */
.L_x_4612:
[----:B------:R-:W-:-:S05]  /*cc30*/  IMAD.U32 R166, RZ, RZ, UR41 ;  /* 0x00000029ffa67e24 */ /* 0x000fca000f8e00ff */
[----:B------:R-:W-:-:S13]  /*cc40*/  ISETP.NE.AND P6, PT, R166, 0x1, PT ;  /* 0x00000001a600780c */ /* 0x000fda0003fc5270 */
[----:B------:R-:W0:Y:S02]  /*cc50*/  @P6 LDC.64 R8, c[0x0][0x9e8] ;  /* 0x00027a00ff086b82 */ /* 0x000e240000000a00 */
[----:B0-----:R-:W-:-:S05]  /*cc60*/  @P6 IMAD.HI.U32 R8, R145, R8, RZ ;  /* 0x0000000891086227 */ /* 0x001fca00078e00ff */
[----:B------:R-:W-:-:S07]  /*cc70*/  @P6 SHF.R.U32.HI R145, RZ, R9, R8 ;  /* 0x00000009ff916219 */ /* 0x000fce0000011608 */
.L_x_4613:
[----:B------:R-:W-:Y:S05]  /*cc80*/  BSYNC B0 ;  /* 0x0000000000007941 */ /* 0x000fea0003800000 */
.L_x_4611:
[----:B------:R-:W-:-:S05]  /*cc90*/  IMAD R8, R145, R166, R155 ;  /* 0x000000a691087224 */ /* 0x000fca00078e029b */
[----:B------:R-:W-:Y:S02]  /*cca0*/  VIADDMNMX R141, R8, R166, R141, PT ;  /* 0x000000a6088d7246 */ /* 0x000fe4000380018d */
[----:B------:R-:W-:-:S07]  /*ccb0*/  VIMNMX R143, R143, R8, !PT ;  /* 0x000000088f8f7248 */ /* 0x000fce0007fe0100 */
.L_x_4610:
        /* <DEDUP_REMOVED lines=43> */
[C---:B------:R-:W-:Y:S02]  /*cf70*/  LOP3.LUT P1, RZ, R16.reuse, 0x8000, RZ, 0xc0, !PT ;  /* 0x0000800010ff7812 */ /* 0x040fe4000782c0ff */
[----:B------:R-:W-:Y:S02]  /*cf80*/  LOP3.LUT P2, RZ, R16, 0x40, RZ, 0xc0, !PT ;  /* 0x0000004010ff7812 */ /* 0x000fe4000784c0ff */
        /* <DEDUP_REMOVED lines=87> */
[--C-:B------:R-:W-:Y:S01]  /*d500*/  FFMA.FTZ R188, R186, R9, -R131.reuse ;  /* 0x00000009babc7223 */ /* 0x100fe20000010883 */
[----:B------:R-:W-:Y:S01]  /*d510*/  FSEL R164, R132, -INF , !P2 ;  /* 0xff80000084a47808 */ /* 0x000fe20005000000 */
[----:B------:R-:W-:Y:S01]  /*d520*/  MUFU.EX2 R123, R123 ;  /* 0x0000007b007b7308 */ /* 0x000fe20000000800 */
[----:B------:R-:W-:Y:S01]  /*d530*/  FMNMX.FTZ R15, R20, R15, !PT ;  /* 0x0000000f140f7209 */ /* 0x000fe20007810000 */
[-CC-:B------:R-:W-:Y:S01]  /*d540*/  FFMA.FTZ R190, R190, R9.reuse, -R131.reuse ;  /* 0x00000009bebe7223 */ /* 0x180fe20000010883 */
[----:B------:R-:W-:Y:S01]  /*d550*/  FSEL R145, R10, RZ, P1 ;  /* 0x000000ff0a917208 */ /* 0x000fe20000800000 */
[--C-:B------:R-:W-:Y:S01]  /*d560*/  FFMA.FTZ R186, R218, R9, -R131.reuse ;  /* 0x00000009daba7223 */ /* 0x100fe20000010883 */
[----:B------:R-:W-:Y:S01]  /*d570*/  FMNMX.FTZ R15, R120, R15, !PT ;  /* 0x0000000f780f7209 */ /* 0x000fe20007810000 */
[-CC-:B------:R-:W-:Y:S01]  /*d580*/  FFMA.FTZ R125, R220, R9.reuse, -R131.reuse ;  /* 0x00000009dc7d7223 */ /* 0x180fe20000010883 */
[--C-:B------:R-:W-:Y:S01]  /*d590*/  FFMA.FTZ R222, R222, R9, -R131.reuse ;  /* 0x00000009dede7223 */ /* 0x100fe20000010883 */
[----:B------:R-:W-:Y:S01]  /*d5a0*/  MUFU.EX2 R188, R188 ;  /* 0x000000bc00bc7308 */ /* 0x000fe20000000800 */
[----:B------:R-:W-:Y:S01]  /*d5b0*/  FMNMX.FTZ R15, R170, R15, !PT ;  /* 0x0000000faa0f7209 */ /* 0x000fe20007810000 */
[-CC-:B------:R-:W-:Y:S01]  /*d5c0*/  FFMA.FTZ R224, R224, R9.reuse, -R131.reuse ;  /* 0x00000009e0e07223 */ /* 0x180fe20000010883 */
[-CC-:B------:R-:W-:Y:S01]  /*d5d0*/  FFMA.FTZ R135, R148, R9.reuse, -R131.reuse ;  /* 0x0000000994877223 */ /* 0x180fe20000010883 */
        /* <DEDUP_REMOVED lines=14> */
[----:B------:R-:W-:-:S03]  /*d6c0*/  FFMA.FTZ R140, R140, R9, -R131 ;  /* 0x000000098c8c7223 */ /* 0x000fc60000010883 */
[----:B------:R-:W-:-:S03]  /*d6d0*/  FMNMX.FTZ R15, R130, R15, !PT ;  /* 0x0000000f820f7209 */ /* 0x000fc60007810000 */
[----:B------:R-:W-:Y:S01]  /*d6e0*/  MUFU.EX2 R121, R121 ;  /* 0x0000007900797308 */ /* 0x000fe20000000800 */
[----:B------:R-:W-:-:S04]  /*d6f0*/  FMNMX.FTZ R15, R176, R15, !PT ;  /* 0x0000000fb00f7209 */ /* 0x000fc80007810000 */
        /* <DEDUP_REMOVED lines=14> */
[----:B------:R-:W-:Y:S01]  /*d7e0*/  FMNMX.FTZ R0, R164, R133, !PT ;  /* 0x00000085a4007209 */ /* 0x000fe20007810000 */
[----:B------:R-:W-:-:S04]  /*d7f0*/  FFMA.FTZ R133, R152, R9, -R131 ;  /* 0x0000000998857223 */ /* 0x000fc80000010883 */
[----:B------:R-:W0:Y:S02]  /*d800*/  SHFL.BFLY PT, R137, R0, 0x2, 0x1f ;  /* 0x0c401f0000897f89 */ /* 0x000e2400000e0000 */
[----:B------:R-:W-:Y:S08]  /*d810*/  MUFU.EX2 R129, R129 ;  /* 0x0000008100817308 */ /* 0x000ff00000000800 */
[----:B------:R-:W-:Y:S08]  /*d820*/  MUFU.EX2 R158, R158 ;  /* 0x0000009e009e7308 */ /* 0x000ff00000000800 */
[----:B------:R-:W-:Y:S01]  /*d830*/  MUFU.EX2 R135, R135 ;  /* 0x0000008700877308 */ /* 0x000fe20000000800 */
[----:B0-----:R-:W-:Y:S01]  /*d840*/  FMNMX.FTZ R8, R0, R137, !PT ;  /* 0x0000008900087209 */ /* 0x001fe20007810000 */
[----:B------:R-:W-:Y:S01]  /*d850*/  FADD.FTZ R0, -R145, R12 ;  /* 0x0000000c91007221 */ /* 0x000fe20000010100 */
[-CC-:B------:R-:W-:Y:S01]  /*d860*/  FFMA.FTZ R137, R144, R9.reuse, -R131.reuse ;  /* 0x0000000990897223 */ /* 0x180fe20000010883 */
[----:B------:R-:W-:-:S04]  /*d870*/  FFMA.FTZ R131, R126, R9, -R131 ;  /* 0x000000097e837223 */ /* 0x000fc80000010883 */
[----:B------:R-:W-:Y:S01]  /*d880*/  MUFU.EX2 R150, R150 ;  /* 0x0000009600967308 */ /* 0x000fe20000000800 */
[----:B------:R-:W0:Y:S01]  /*d890*/  SHFL.BFLY PT, R143, R8, 0x1, 0x1f ;  /* 0x0c201f00088f7f89 */ /* 0x000e2200000e0000 */
[----:B------:R-:W-:-:S06]  /*d8a0*/  FMUL.FTZ R0, R0, R9 ;  /* 0x0000000900007220 */ /* 0x000fcc0000410000 */
[----:B------:R-:W1:Y:S08]  /*d8b0*/  MUFU.EX2 R0, R0 ;  /* 0x0000000000007308 */ /* 0x000e700000000800 */
[----:B------:R-:W-:Y:S08]  /*d8c0*/  MUFU.EX2 R133, R133 ;  /* 0x0000008500857308 */ /* 0x000ff00000000800 */
[----:B------:R-:W-:Y:S01]  /*d8d0*/  MUFU.EX2 R148, R148 ;  /* 0x0000009400947308 */ /* 0x000fe20000000800 */
[----:B0-----:R-:W-:Y:S01]  /*d8e0*/  FMNMX.FTZ R8, R8, R143, !PT ;  /* 0x0000008f08087209 */ /* 0x001fe20007810000 */
[----:B-1----:R-:W-:-:S03]  /*d8f0*/  FFMA.FTZ R11, R0, R11, R123 ;  /* 0x0000000b000b7223 */ /* 0x002fc6000001007b */
[C---:B------:R-:W-:Y:S01]  /*d900*/  FSETP.NEU.FTZ.AND P1, PT, R8.reuse, -INF , PT ;  /* 0xff8000000800780b */ /* 0x040fe20003f3d000 */
[----:B------:R-:W-:Y:S01]  /*d910*/  FMUL.FTZ R143, R8, R9 ;  /* 0x00000009088f7220 */ /* 0x000fe20000410000 */
[----:B------:R-:W-:Y:S01]  /*d920*/  FADD.FTZ R11, R188, R11 ;  /* 0x0000000bbc0b7221 */ /* 0x000fe20000010000 */
[----:B------:R-:W-:Y:S03]  /*d930*/  MUFU.EX2 R132, R132 ;  /* 0x0000008400847308 */ /* 0x000fe60000000800 */
[----:B------:R-:W-:-:S05]  /*d940*/  FSEL R143, R143, RZ, P1 ;  /* 0x000000ff8f8f7208 */ /* 0x000fca0000800000 */
[-CC-:B------:R-:W-:Y:S01]  /*d950*/  FFMA.FTZ R12, R2, R9.reuse, -R143.reuse ;  /* 0x00000009020c7223 */ /* 0x180fe2000001088f */
[----:B------:R-:W-:Y:S01]  /*d960*/  FSEL R2, R8, RZ, P1 ;  /* 0x000000ff08027208 */ /* 0x000fe20000800000 */
[-CC-:B------:R-:W-:Y:S01]  /*d970*/  FFMA.FTZ R189, R226, R9.reuse, -R143.reuse ;  /* 0x00000009e2bd7223 */ /* 0x180fe2000001088f */
[-CC-:B------:R-:W-:Y:S01]  /*d980*/  FFMA.FTZ R191, R166, R9.reuse, -R143.reuse ;  /* 0x00000009a6bf7223 */ /* 0x180fe2000001088f */
[-CC-:B------:R-:W-:Y:S01]  /*d990*/  FFMA.FTZ R14, R14, R9.reuse, -R143.reuse ;  /* 0x000000090e0e7223 */ /* 0x180fe2000001088f */
[-C--:B------:R-:W-:Y:S01]  /*d9a0*/  FFMA.FTZ R185, R168, R9.reuse, -R143 ;  /* 0x00000009a8b97223 */ /* 0x080fe2000001088f */
[----:B------:R-:W-:Y:S01]  /*d9b0*/  FADD.FTZ R2, -R2, R13 ;  /* 0x0000000d02027221 */ /* 0x000fe20000010100 */
[----:B------:R-:W-:Y:S01]  /*d9c0*/  MUFU.EX2 R12, R12 ;  /* 0x0000000c000c7308 */ /* 0x000fe20000000800 */
[-CC-:B------:R-:W-:Y:S01]  /*d9d0*/  FFMA.FTZ R20, R20, R9.reuse, -R143.reuse ;  /* 0x0000000914147223 */ /* 0x180fe2000001088f */
[-CC-:B------:R-:W-:Y:S01]  /*d9e0*/  FFMA.FTZ R187, R120, R9.reuse, -R143.reuse ;  /* 0x0000000978bb7223 */ /* 0x180fe2000001088f */
[-C--:B------:R-:W-:Y:S01]  /*d9f0*/  FMUL.FTZ R2, R2, R9.reuse ;  /* 0x0000000902027220 */ /* 0x080fe20000410000 */
[-CC-:B------:R-:W-:Y:S01]  /*da00*/  FFMA.FTZ R120, R170, R9.reuse, -R143.reuse ;  /* 0x00000009aa787223 */ /* 0x180fe2000001088f */
[-CC-:B------:R-:W-:Y:S01]  /*da10*/  FFMA.FTZ R177, R130, R9.reuse, -R143.reuse ;  /* 0x0000000982b17223 */ /* 0x180fe2000001088f */
[-C--:B------:R-:W-:Y:S01]  /*da20*/  FFMA.FTZ R130, R134, R9.reuse, -R143 ;  /* 0x0000000986827223 */ /* 0x080fe2000001088f */
[----:B------:R-:W-:Y:S01]  /*da30*/  FADD.FTZ R134, R190, R11 ;  /* 0x0000000bbe867221 */ /* 0x000fe20000010000 */
[----:B------:R-:W-:Y:S01]  /*da40*/  MUFU.EX2 R189, R189 ;  /* 0x000000bd00bd7308 */ /* 0x000fe20000000800 */
[-CC-:B------:R-:W-:Y:S01]  /*da50*/  FFMA.FTZ R181, R122, R9.reuse, -R143.reuse ;  /* 0x000000097ab57223 */ /* 0x180fe2000001088f */
[-CC-:B------:R-:W-:Y:S01]  /*da60*/  FFMA.FTZ R122, R172, R9.reuse, -R143.reuse ;  /* 0x00000009ac7a7223 */ /* 0x180fe2000001088f */
[----:B------:R-:W-:Y:S01]  /*da70*/  FADD.FTZ R134, R127, R134 ;  /* 0x000000867f867221 */ /* 0x000fe20000010000 */
[-CC-:B------:R-:W-:Y:S01]  /*da80*/  FFMA.FTZ R183, R174, R9.reuse, -R143.reuse ;  /* 0x00000009aeb77223 */ /* 0x180fe2000001088f */
[-CC-:B------:R-:W-:Y:S01]  /*da90*/  FFMA.FTZ R126, R128, R9.reuse, -R143.reuse ;  /* 0x00000009807e7223 */ /* 0x180fe2000001088f */
[-CC-:B------:R-:W-:Y:S01]  /*daa0*/  FFMA.FTZ R128, R176, R9.reuse, -R143.reuse ;  /* 0x00000009b0807223 */ /* 0x180fe2000001088f */
[-CC-:B------:R-:W-:Y:S01]  /*dab0*/  FFMA.FTZ R179, R178, R9.reuse, -R143.reuse ;  /* 0x00000009b2b37223 */ /* 0x180fe2000001088f */
[----:B------:R-:W0:Y:S01]  /*dac0*/  MUFU.EX2 R2, R2 ;  /* 0x0000000200027308 */ /* 0x000e220000000800 */
[-CC-:B------:R-:W-:Y:S01]  /*dad0*/  FFMA.FTZ R173, R180, R9.reuse, -R143.reuse ;  /* 0x00000009b4ad7223 */ /* 0x180fe2000001088f */
[-CC-:B------:R-:W-:Y:S01]  /*dae0*/  FFMA.FTZ R175, R182, R9.reuse, -R143.reuse ;  /* 0x00000009b6af7223 */ /* 0x180fe2000001088f */
[-CC-:B------:R-:W-:Y:S01]  /*daf0*/  FFMA.FTZ R169, R184, R9.reuse, -R143.reuse ;  /* 0x00000009b8a97223 */ /* 0x180fe2000001088f */
[-CC-:B------:R-:W-:Y:S01]  /*db00*/  FFMA.FTZ R214, R214, R9.reuse, -R143.reuse ;  /* 0x00000009d6d67223 */ /* 0x180fe2000001088f */
[----:B------:R-:W-:-:S03]  /*db10*/  FFMA.FTZ R216, R216, R9, -R143 ;  /* 0x00000009d8d87223 */ /* 0x000fc6000001088f */
[----:B------:R-:W1:Y:S08]  /*db20*/  MUFU.EX2 R191, R191 ;  /* 0x000000bf00bf7308 */ /* 0x000e700000000800 */
[----:B------:R-:W2:Y:S01]  /*db30*/  MUFU.EX2 R14, R14 ;  /* 0x0000000e000e7308 */ /* 0x000ea20000000800 */
[----:B0-----:R-:W-:-:S04]  /*db40*/  FFMA.FTZ R3, R2, R3, R189 ;  /* 0x0000000302037223 */ /* 0x001fc800000100bd */
[----:B------:R-:W-:-:S03]  /*db50*/  FADD.FTZ R144, R12, R3 ;  /* 0x000000030c907221 */ /* 0x000fc60000010000 */
[----:B------:R-:W0:Y:S01]  /*db60*/  MUFU.EX2 R185, R185 ;  /* 0x000000b900b97308 */ /* 0x000e220000000800 */
[----:B-1----:R-:W-:-:S07]  /*db70*/  FADD.FTZ R3, R191, R144 ;  /* 0x00000090bf037221 */ /* 0x002fce0000010000 */
[----:B------:R-:W1:Y:S01]  /*db80*/  MUFU.EX2 R20, R20 ;  /* 0x0000001400147308 */ /* 0x000e620000000800 */
[----:B--2---:R-:W-:Y:S01]  /*db90*/  FADD.FTZ R144, R14, R3 ;  /* 0x000000030e907221 */ /* 0x004fe20000010000 */
[----:B------:R-:W-:Y:S01]  /*dba0*/  FADD.FTZ R3, R121, R134 ;  /* 0x0000008679037221 */ /* 0x000fe20000010000 */
[----:B------:R-:W-:-:S03]  /*dbb0*/  FFMA.FTZ R134, R136, R9, -R143 ;  /* 0x0000000988867223 */ /* 0x000fc6000001088f */
        /* <DEDUP_REMOVED lines=10> */
[----:B0-----:R-:W-:Y:S01]  /*dc60*/  FADD.FTZ R144, R120, R3 ;  /* 0x0000000378907221 */ /* 0x001fe20000010000 */
[----:B------:R-:W-:Y:S01]  /*dc70*/  FADD.FTZ R3, R15, R136 ;  /* 0x000000880f037221 */ /* 0x000fe20000010000 */
[-CC-:B------:R-:W-:Y:S01]  /*dc80*/  FFMA.FTZ R136, R138, R9.reuse, -R143.reuse ;  /* 0x000000098a887223 */ /* 0x180fe2000001088f */
[----:B------:R-:W-:-:S04]  /*dc90*/  FFMA.FTZ R143, R164, R9, -R143 ;  /* 0x00000009a48f7223 */ /* 0x000fc8000001088f */
        /* <DEDUP_REMOVED lines=54> */
.L_x_4614:
        /* <DEDUP_REMOVED lines=34> */
.L_x_4596:
        /* <DEDUP_REMOVED lines=99> */
.L_x_4616:
[----:B------:R-:W-:Y:S01]  /*e850*/  ULEA UR5, UR38, UR40, 0x3 ;  /* 0x0000002826057291 */ /* 0x000fe2000f8e183f */
[----:B------:R-:W-:-:S05]  /*e860*/  IMAD.U32 R0, RZ, RZ, UR39 ;  /* 0x00000027ff007e24 */ /* 0x000fca000f8e00ff */
[----:B------:R-:W-:-:S04]  /*e870*/  SHF.L.U32 R0, R0, 0x1f, RZ ;  /* 0x0000001f00007819 */ /* 0x000fc800000006ff */
[----:B------:R0:W1:Y:S01]  /*e880*/  SYNCS.PHASECHK.TRANS64.TRYWAIT P1, [UR5+0x30850], R0 ;  /* 0x03085000ff0075a7 */ /* 0x0000620008020145 */
[----:B------:R-:W-:Y:S05]  /*e890*/  @!P0 BRA `(.L_x_4617) ;  /* 0x0000000000048947 */ /* 0x000fea0003800000 */
[----:B------:R-:W-:Y:S01]  /*e8a0*/  BPT.TRAP 0x1 ;  /* 0x000000040000795c */ /* 0x000fe20000300000 */
.L_x_4617:
[----:B-1----:R-:W-:Y:S05]  /*e8b0*/  @P1 BRA `(.L_x_4618) ;  /* 0x0000000000081947 */ /* 0x002fea0003800000 */
[----:B------:R-:W1:Y:S02]  /*e8c0*/  SYNCS.PHASECHK.TRANS64.TRYWAIT P1, [UR5+0x30850], R0 ;  /* 0x03085000ff0075a7 */ /* 0x000e640008020145 */
[----:B-1----:R-:W-:Y:S05]  /*e8d0*/  @!P1 BRA `(.L_x_4619) ;  /* 0x0000008c00e49947 */ /* 0x002fea0003800000 */
.L_x_4618:
        /* <DEDUP_REMOVED lines=9> */
[----:B------:R-:W-:-:S07]  /*e970*/  UIMAD UR4, UR38, 0x900, UR4 ;  /* 0x00000900260478a4 */ /* 0x000fce000f8e0204 */
[----:B------:R-:W-:Y:S02]  /*e980*/  UMOV UR6, UR4 ;  /* 0x0000000400067c82 */ /* 0x000fe40008000000 */
[----:B------:R-:W-:Y:S01]  /*e990*/  HGMMA.64x192x16.F32.BF16 R24, R188, gdesc[UR4].tnspB, R24, gsb0 ;  /* 0x42e00004bc187df0 */ /* 0x000fe20008001818 */
[----:B------:R-:W-:Y:S01]  /*e9a0*/  UIADD3 UR6, UR4, 0x80, URZ ;  /* 0x0000008004067890 */ /* 0x000fe2000fffe03f */
[----:B0-----:R-:W-:Y:S01]  /*e9b0*/  FADD.FTZ R0, R0, R11 ;  /* 0x0000000b00007221 */ /* 0x001fe20000010000 */
[----:B------:R-:W-:Y:S01]  /*e9c0*/  UMOV UR7, 0x40000040 ;  /* 0x4000004000077882 */ /* 0x000fe20000000000 */
[----:B-1----:R-:W-:-:S03]  /*e9d0*/  FADD.FTZ R2, R2, R3 ;  /* 0x0000000302027221 */ /* 0x002fc60000010000 */
[----:B------:R-:W0:Y:S04]  /*e9e0*/  SHFL.BFLY PT, R5, R0, 0x1, 0x1f ;  /* 0x0c201f0000057f89 */ /* 0x000e2800000e0000 */
[----:B------:R-:W1:Y:S01]  /*e9f0*/  SHFL.BFLY PT, R7, R2, 0x1, 0x1f ;  /* 0x0c201f0002077f89 */ /* 0x000e6200000e0000 */
[----:B0-----:R-:W-:Y:S01]  /*ea00*/  FADD.FTZ R12, R0, R5 ;  /* 0x00000005000c7221 */ /* 0x001fe20000010000 */
[----:B------:R-:W-:Y:S02]  /*ea10*/  IMAD.MOV.U32 R5, RZ, RZ, RZ ;  /* 0x000000ffff057224 */ /* 0x000fe400078e00ff */
        /* <DEDUP_REMOVED lines=42> */
.L_x_4620:
[----:B------:R-:W-:Y:S01]  /*ecc0*/  UIADD3 UR4, UR5, 0x30860, URZ ;  /* 0x0003086005047890 */ /* 0x000fe2000fffe03f */
[-C--:B------:R-:W-:Y:S01]  /*ecd0*/  FMUL.FTZ R4, R24, R5.reuse ;  /* 0x0000000518047220 */ /* 0x080fe20000410000 */
[----:B------:R-:W-:Y:S01]  /*ece0*/  UIADD3 UR38, UR38, 0x1, URZ ;  /* 0x0000000126267890 */ /* 0x000fe2000fffe03f */
[----:B------:R-:W-:Y:S01]  /*ecf0*/  FMUL.FTZ R3, R32, R5 ;  /* 0x0000000520037220 */ /* 0x000fe20000410000 */
[----:B------:R-:W-:Y:S01]  /*ed00*/  UPRMT UR4, UR60, 0x654, UR4 ;  /* 0x000006543c047896 */ /* 0x000fe20008000004 */
[----:B------:R-:W-:Y:S01]  /*ed10*/  FMUL.FTZ R130, R63, R17 ;  /* 0x000000113f827220 */ /* 0x000fe20000410000 */
        /* <DEDUP_REMOVED lines=95> */
[-C--:B------:R-:W-:Y:S01]  /*f310*/  FMUL.FTZ R118, R118, R17.reuse ;  /* 0x0000001176767220 */ /* 0x080fe20000410000 */
[----:B------:R-:W-:Y:S01]  /*f320*/  FMUL.FTZ R119, R119, R17 ;  /* 0x0000001177777220 */ /* 0x000fe20000410000 */
[----:B------:R-:W-:Y:S01]  /*f330*/  VIADD R201, R201, 0x1 ;  /* 0x00000001c9c97836 */ /* 0x000fe20000000000 */
[----:B------:R-:W-:-:S02]  /*f340*/  USEL UR38, UR38, URZ, UP0 ;  /* 0x0000003f26267287 */ /* 0x000fc40008000000 */
[----:B------:R-:W-:-:S12]  /*f350*/  ULOP3.LUT UR39, UR39, UR4, URZ, 0x3c, !UPT ;  /* 0x0000000427277292 */ /* 0x000fd8000f8e3c3f */
.L_x_4542:
[----:B------:R-:W0:Y:S01]  /*f360*/  S2R R18, SR_CgaCtaId ;  /* 0x0000000000127919 */ /* 0x000e220000008800 */
[----:B------:R-:W-:Y:S01]  /*f370*/  MOV R17, 0x400 ;  /* 0x0000040000117802 */ /* 0x000fe20000000f00 */
[----:B------:R-:W-:Y:S01]  /*f380*/  BSSY B0, `(.L_x_4621) ;  /* 0x0000256000007945 */ /* 0x000fe20003800000 */
[----:B------:R-:W-:Y:S02]  /*f390*/  BAR.SYNC.DEFER_BLOCKING 0x5, 0x180 ;  /* 0x0146000000007b1d */ /* 0x000fe40000010000 */
[----:B0-----:R-:W-:-:S05]  /*f3a0*/  LEA R17, R18, R17, 0x18 ;  /* 0x0000001112117211 */ /* 0x001fca00078ec0ff */
[----:B------:R0:W1:Y:S01]  /*f3b0*/  LDS.128 R40, [R17+0x308d0] ;  /* 0x0308d00011287984 */ /* 0x0000620000000c00 */
[----:B------:R-:W-:Y:S06]  /*f3c0*/  BAR.ARV 0x4, 0x180 ;  /* 0x0106000000007b1d */ /* 0x000fec0000002000 */
[----:B------:R-:W-:Y:S05]  /*f3d0*/  @P0 BRA `(.L_x_4622) ;  /* 0x0000001800500947 */ /* 0x000fea0003800000 */
[----:B------:R-:W2:Y:S01]  /*f3e0*/  S2R R18, SR_SWINHI ;  /* 0x0000000000127919 */ /* 0x000ea20000002f00 */
[----:B------:R-:W-:Y:S02]  /*f3f0*/  F2FP.BF16.F32.PACK_AB R4, R25, R4 ;  /* 0x000000041904723e */ /* 0x000fe400000010ff */
[----:B------:R-:W-:Y:S01]  /*f400*/  F2FP.BF16.F32.PACK_AB R6, R7, R6 ;  /* 0x000000060706723e */ /* 0x000fe200000010ff */
[----:B------:R-:W-:Y:S01]  /*f410*/  BAR.SYNC.DEFER_BLOCKING 0x1, 0x100 ;  /* 0x0044000000007b1d */ /* 0x000fe20000010000 */
        /* <DEDUP_REMOVED lines=14> */
[----:B------:R-:W-:Y:S02]  /*f500*/  MOV R20, R17 ;  /* 0x0000001100147202 */ /* 0x000fe40000000f00 */
[----:B--2---:R-:W-:-:S02]  /*f510*/  MOV R21, R18 ;  /* 0x0000001200157202 */ /* 0x004fc40000000f00 */
[----:B------:R-:W-:Y:S02]  /*f520*/  F2FP.BF16.F32.PACK_AB R97, R63, R98 ;  /* 0x000000623f61723e */ /* 0x000fe400000010ff */
[----:B------:R-:W-:Y:S01]  /*f530*/  F2FP.BF16.F32.PACK_AB R104, R105, R104 ;  /* 0x000000686968723e */ /* 0x000fe200000010ff */
[----:B------:R-:W-:Y:S01]  /*f540*/  IMAD.WIDE R58, R206, 0x2, R20 ;  /* 0x00000002ce3a7825 */ /* 0x000fe200078e0214 */
[----:B------:R-:W-:Y:S02]  /*f550*/  F2FP.BF16.F32.PACK_AB R98, R101, R100 ;  /* 0x000000646562723e */ /* 0x000fe400000010ff */
[----:B------:R-:W-:Y:S02]  /*f560*/  F2FP.BF16.F32.PACK_AB R99, R56, R99 ;  /* 0x000000633863723e */ /* 0x000fe400000010ff */
[C---:B------:R-:W-:Y:S02]  /*f570*/  IADD3 R75, P2, R58.reuse, 0x20, RZ ;  /* 0x000000203a4b7810 */ /* 0x040fe40007f5e0ff */
[----:B------:R-:W-:-:S02]  /*f580*/  IADD3 R145, P4, R58, 0x4040, RZ ;  /* 0x000040403a917810 */ /* 0x000fc40007f9e0ff */
[----:B------:R-:W-:Y:S01]  /*f590*/  LOP3.LUT R18, R75, 0x380, RZ, 0xc0, !PT ;  /* 0x000003804b127812 */ /* 0x000fe200078ec0ff */
[--C-:B------:R-:W-:Y:S01]  /*f5a0*/  IMAD.X R27, RZ, RZ, R59.reuse, P2 ;  /* 0x000000ffff1b7224 */ /* 0x100fe200010e063b */
[----:B------:R-:W-:Y:S01]  /*f5b0*/  IADD3 R143, P0, R58, 0x4020, RZ ;  /* 0x000040203a8f7810 */ /* 0x000fe20007f1e0ff */
[--C-:B------:R-:W-:Y:S01]  /*f5c0*/  IMAD.X R47, RZ, RZ, R59.reuse, P4 ;  /* 0x000000ffff2f7224 */ /* 0x100fe200020e063b */
[----:B------:R-:W-:Y:S02]  /*f5d0*/  SHF.R.U64 R18, R18, 0x3, RZ ;  /* 0x0000000312127819 */ /* 0x000fe400000012ff */
[C---:B------:R-:W-:Y:S01]  /*f5e0*/  IADD3 R141, P5, R58.reuse, 0x4000, RZ ;  /* 0x000040003a8d7810 */ /* 0x040fe20007fbe0ff */
[--C-:B------:R-:W-:Y:S01]  /*f5f0*/  IMAD.X R45, RZ, RZ, R59.reuse, P0 ;  /* 0x000000ffff2d7224 */ /* 0x100fe200000e063b */
[C---:B------:R-:W-:Y:S02]  /*f600*/  LOP3.LUT R29, R58.reuse, 0x380, RZ, 0xc0, !PT ;  /* 0x000003803a1d7812 */ /* 0x040fe400078ec0ff */
[C---:B------:R-:W-:Y:S01]  /*f610*/  IADD3 R103, P1, R58.reuse, 0x40, RZ ;  /* 0x000000403a677810 */ /* 0x040fe20007f3e0ff */
[----:B------:R-:W-:Y:S01]  /*f620*/  IMAD.X R39, RZ, RZ, R59, P5 ;  /* 0x000000ffff277224 */ /* 0x000fe200028e063b */
[----:B------:R-:W-:-:S02]  /*f630*/  IADD3 R139, P6, R58, 0x60, RZ ;  /* 0x000000603a8b7810 */ /* 0x000fc40007fde0ff */
[----:B-1----:R-:W-:Y:S01]  /*f640*/  LOP3.LUT R40, R145, 0x380, RZ, 0xc0, !PT ;  /* 0x0000038091287812 */ /* 0x002fe200078ec0ff */
[--C-:B------:R-:W-:Y:S01]  /*f650*/  IMAD.X R31, RZ, RZ, R59.reuse, P1 ;  /* 0x000000ffff1f7224 */ /* 0x100fe200008e063b */
[----:B------:R-:W-:Y:S01]  /*f660*/  LOP3.LUT R26, R18, R75, RZ, 0x3c, !PT ;  /* 0x0000004b121a7212 */ /* 0x000fe200078e3cff */
[----:B------:R-:W-:Y:S01]  /*f670*/  IMAD.X R35, RZ, RZ, R59, P6 ;  /* 0x000000ffff237224 */ /* 0x000fe200030e063b */
[----:B------:R-:W-:Y:S02]  /*f680*/  LOP3.LUT R18, R143, 0x380, RZ, 0xc0, !PT ;  /* 0x000003808f127812 */ /* 0x000fe400078ec0ff */
[----:B------:R-:W-:Y:S02]  /*f690*/  SHF.R.U64 R29, R29, 0x3, RZ ;  /* 0x000000031d1d7819 */ /* 0x000fe400000012ff */
[----:B------:R-:W-:Y:S02]  /*f6a0*/  SHF.R.U64 R40, R40, 0x3, RZ ;  /* 0x0000000328287819 */ /* 0x000fe400000012ff */
[----:B------:R-:W-:-:S02]  /*f6b0*/  IADD3 R153, P5, R58, 0x8060, RZ ;  /* 0x000080603a997810 */ /* 0x000fc40007fbe0ff */
[C---:B------:R-:W-:Y:S02]  /*f6c0*/  IADD3 R147, P3, R58.reuse, 0x4060, RZ ;  /* 0x000040603a937810 */ /* 0x040fe40007f7e0ff */
[C---:B------:R-:W-:Y:S02]  /*f6d0*/  IADD3 R149, P2, R58.reuse, 0x8000, RZ ;  /* 0x000080003a957810 */ /* 0x040fe40007f5e0ff */
[C---:B------:R-:W-:Y:S01]  /*f6e0*/  IADD3 R151, P1, R58.reuse, 0x8020, RZ ;  /* 0x000080203a977810 */ /* 0x040fe20007f3e0ff */
[--C-:B------:R-:W-:Y:S01]  /*f6f0*/  IMAD.X R49, RZ, RZ, R59.reuse, P3 ;  /* 0x000000ffff317224 */ /* 0x100fe200018e063b */
[----:B------:R-:W-:Y:S01]  /*f700*/  IADD3 R54, P6, R58, 0x8040, RZ ;  /* 0x000080403a367810 */ /* 0x000fe20007fde0ff */
[--C-:B------:R-:W-:Y:S01]  /*f710*/  IMAD.X R51, RZ, RZ, R59.reuse, P2 ;  /* 0x000000ffff337224 */ /* 0x100fe200010e063b */
[----:B------:R-:W-:Y:S01]  /*f720*/  SHF.R.U64 R18, R18, 0x3, RZ ;  /* 0x0000000312127819 */ /* 0x000fe200000012ff */
[--C-:B------:R-:W-:Y:S01]  /*f730*/  IMAD.X R53, RZ, RZ, R59.reuse, P1 ;  /* 0x000000ffff357224 */ /* 0x100fe200008e063b */
[----:B------:R-:W-:Y:S01]  /*f740*/  LOP3.LUT R30, R103, 0x380, RZ, 0xc0, !PT ;  /* 0x00000380671e7812 */ /* 0x000fe200078ec0ff */
[----:B------:R-:W-:Y:S01]  /*f750*/  IMAD.X R55, RZ, RZ, R59, P6 ;  /* 0x000000ffff377224 */ /* 0x000fe200030e063b */
[----:B------:R-:W-:-:S02]  /*f760*/  LOP3.LUT R58, R29, R58, RZ, 0x3c, !PT ;  /* 0x0000003a1d3a7212 */ /* 0x000fc400078e3cff */
[----:B------:R-:W-:Y:S02]  /*f770*/  LOP3.LUT R34, R139, 0x380, RZ, 0xc0, !PT ;  /* 0x000003808b227812 */ /* 0x000fe400078ec0ff */
[----:B------:R-:W-:Y:S02]  /*f780*/  LOP3.LUT R46, R40, R145, RZ, 0x3c, !PT ;  /* 0x00000091282e7212 */ /* 0x000fe400078e3cff */
[----:B------:R-:W-:Y:S02]  /*f790*/  LOP3.LUT R38, R141, 0x380, RZ, 0xc0, !PT ;  /* 0x000003808d267812 */ /* 0x000fe400078ec0ff */
[----:B------:R-:W-:Y:S02]  /*f7a0*/  LOP3.LUT R40, R153, 0x380, RZ, 0xc0, !PT ;  /* 0x0000038099287812 */ /* 0x000fe400078ec0ff */
[----:B------:R-:W-:Y:S02]  /*f7b0*/  LOP3.LUT R44, R18, R143, RZ, 0x3c, !PT ;  /* 0x0000008f122c7212 */ /* 0x000fe400078e3cff */
[----:B------:R-:W-:-:S02]  /*f7c0*/  IADD3.X R29, RZ, R59, RZ, P5, !PT ;  /* 0x0000003bff1d7210 */ /* 0x000fc40002ffe4ff */
[----:B------:R-:W-:Y:S02]  /*f7d0*/  SHF.R.U64 R30, R30, 0x3, RZ ;  /* 0x000000031e1e7819 */ /* 0x000fe400000012ff */
[----:B------:R-:W-:Y:S02]  /*f7e0*/  LOP3.LUT R18, R151, 0x380, RZ, 0xc0, !PT ;  /* 0x0000038097127812 */ /* 0x000fe400078ec0ff */
[----:B------:R-:W-:Y:S02]  /*f7f0*/  SHF.R.U64 R34, R34, 0x3, RZ ;  /* 0x0000000322227819 */ /* 0x000fe400000012ff */
[----:B------:R-:W-:Y:S02]  /*f800*/  LOP3.LUT R48, R147, 0x380, RZ, 0xc0, !PT ;  /* 0x0000038093307812 */ /* 0x000fe400078ec0ff */
[----:B------:R-:W-:Y:S02]  /*f810*/  MOV R59, R58 ;  /* 0x0000003a003b7202 */ /* 0x000fe40000000f00 */
[----:B------:R-:W-:-:S02]  /*f820*/  LOP3.LUT R25, R54, 0x380, RZ, 0xc0, !PT ;  /* 0x0000038036197812 */ /* 0x000fc400078ec0ff */
[----:B------:R-:W-:Y:S01]  /*f830*/  SHF.R.U64 R38, R38, 0x3, RZ ;  /* 0x0000000326267819 */ /* 0x000fe200000012ff */
[----:B------:R1:W-:Y:S01]  /*f840*/  STSM.16.M88.4 [R59], R4 ;  /* 0x000000043b007844 */ /* 0x0003e20000000200 */
[----:B------:R-:W-:Y:S02]  /*f850*/  SHF.R.U64 R40, R40, 0x3, RZ ;  /* 0x0000000328287819 */ /* 0x000fe400000012ff */
[----:B------:R-:W-:Y:S02]  /*f860*/  LOP3.LUT R30, R30, R103, RZ, 0x3c, !PT ;  /* 0x000000671e1e7212 */ /* 0x000fe400078e3cff */
[----:B------:R-:W-:Y:S02]  /*f870*/  SHF.R.U64 R18, R18, 0x3, RZ ;  /* 0x0000000312127819 */ /* 0x000fe400000012ff */
[----:B------:R-:W-:Y:S02]  /*f880*/  LOP3.LUT R34, R34, R139, RZ, 0x3c, !PT ;  /* 0x0000008b22227212 */ /* 0x000fe400078e3cff */
[----:B------:R-:W-:-:S02]  /*f890*/  SHF.R.U64 R48, R48, 0x3, RZ ;  /* 0x0000000330307819 */ /* 0x000fc400000012ff */
[----:B------:R-:W-:Y:S02]  /*f8a0*/  SHF.R.U64 R25, R25, 0x3, RZ ;  /* 0x0000000319197819 */ /* 0x000fe400000012ff */
[----:B------:R-:W-:Y:S02]  /*f8b0*/  LOP3.LUT R38, R38, R141, RZ, 0x3c, !PT ;  /* 0x0000008d26267212 */ /* 0x000fe400078e3cff */
[----:B------:R-:W-:Y:S02]  /*f8c0*/  LOP3.LUT R28, R40, R153, RZ, 0x3c, !PT ;  /* 0x00000099281c7212 */ /* 0x000fe400078e3cff */
[----:B------:R-:W-:Y:S02]  /*f8d0*/  MOV R58, R26 ;  /* 0x0000001a003a7202 */ /* 0x000fe40000000f00 */
[----:B-1----:R-:W-:Y:S02]  /*f8e0*/  F2FP.BF16.F32.PACK_AB R4, R120, R3 ;  /* 0x000000037804723e */ /* 0x002fe400000010ff */
[----:B------:R-:W-:-:S02]  /*f8f0*/  F2FP.BF16.F32.PACK_AB R5, R135, R128 ;  /* 0x000000808705723e */ /* 0x000fc400000010ff */
[----:B------:R-:W-:Y:S02]  /*f900*/  F2FP.BF16.F32.PACK_AB R6, R37, R36 ;  /* 0x000000242506723e */ /* 0x000fe400000010ff */
[----:B------:R-:W-:Y:S01]  /*f910*/  F2FP.BF16.F32.PACK_AB R7, R132, R127 ;  /* 0x0000007f8407723e */ /* 0x000fe200000010ff */
[----:B------:R-:W1:Y:S01]  /*f920*/  LDC.64 R36, c[0x0][0xc00] ;  /* 0x00030000ff247b82 */ /* 0x000e620000000a00 */
[----:B------:R-:W-:Y:S02]  /*f930*/  LOP3.LUT R52, R18, R151, RZ, 0x3c, !PT ;  /* 0x0000009712347212 */ /* 0x000fe400078e3cff */
[----:B------:R-:W-:Y:S01]  /*f940*/  MOV R40, R30 ;  /* 0x0000001e00287202 */ /* 0x000fe20000000f00 */
[----:B------:R-:W-:Y:S01]  /*f950*/  STSM.16.M88.4 [R58], R4 ;  /* 0x000000043a007844 */ /* 0x000fe20000000200 */
[----:B------:R-:W-:Y:S02]  /*f960*/  LOP3.LUT R48, R48, R147, RZ, 0x3c, !PT ;  /* 0x0000009330307212 */ /* 0x000fe400078e3cff */
[----:B------:R-:W-:Y:S01]  /*f970*/  LOP3.LUT R54, R25, R54, RZ, 0x3c, !PT ;  /* 0x0000003619367212 */ /* 0x000fe200078e3cff */
[----:B------:R-:W-:Y:S01]  /*f980*/  STSM.16.M88.4 [R40], R8 ;  /* 0x0000000828007844 */ /* 0x000fe20000000200 */
[----:B------:R-:W-:-:S02]  /*f990*/  MOV R18, R34 ;  /* 0x0000002200127202 */ /* 0x000fc40000000f00 */
[----:B------:R-:W-:Y:S02]  /*f9a0*/  MOV R38, R38 ;  /* 0x0000002600267202 */ /* 0x000fe40000000f00 */
[----:B------:R-:W-:Y:S01]  /*f9b0*/  F2FP.BF16.F32.PACK_AB R25, R129, R122 ;  /* 0x0000007a8119723e */ /* 0x000fe200000010ff */
[----:B------:R2:W-:Y:S01]  /*f9c0*/  STSM.16.M88.4 [R18], R12 ;  /* 0x0000000c12007844 */ /* 0x0005e20000000200 */
[----:B------:R-:W-:Y:S02]  /*f9d0*/  F2FP.BF16.F32.PACK_AB R26, R61, R60 ;  /* 0x0000003c3d1a723e */ /* 0x000fe400000010ff */
[----:B------:R-:W-:Y:S02]  /*f9e0*/  F2FP.BF16.F32.PACK_AB R27, R130, R121 ;  /* 0x00000079821b723e */ /* 0x000fe400000010ff */
[----:B------:R-:W-:Y:S02]  /*f9f0*/  MOV R3, R28 ;  /* 0x0000001c00037202 */ /* 0x000fe40000000f00 */
[----:B------:R-:W-:Y:S01]  /*fa00*/  MOV R44, R44 ;  /* 0x0000002c002c7202 */ /* 0x000fe20000000f00 */
[----:B------:R-:W-:Y:S01]  /*fa10*/  STSM.16.M88.4 [R38], R24 ;  /* 0x0000001826007844 */ /* 0x000fe20000000200 */
[----:B------:R-:W-:-:S02]  /*fa20*/  F2FP.BF16.F32.PACK_AB R28, R65, R64 ;  /* 0x00000040411c723e */ /* 0x000fc400000010ff */
[----:B------:R-:W-:Y:S01]  /*fa30*/  F2FP.BF16.F32.PACK_AB R112, R113, R112 ;  /* 0x000000707170723e */ /* 0x000fe200000010ff */
[----:B------:R-:W-:Y:S01]  /*fa40*/  ULDC UR4, c[0x0][0xa88] ;  /* 0x0002a20000047ab9 */ /* 0x000fe20000000800 */
[----:B------:R-:W-:Y:S01]  /*fa50*/  F2FP.BF16.F32.PACK_AB R29, R67, R66 ;  /* 0x00000042431d723e */ /* 0x000fe200000010ff */
[----:B------:R-:W-:Y:S01]  /*fa60*/  IMAD.MOV.U32 R64, RZ, RZ, RZ ;  /* 0x000000ffff407224 */ /* 0x000fe200078e00ff */
[----:B------:R-:W-:Y:S01]  /*fa70*/  F2FP.BF16.F32.PACK_AB R30, R69, R68 ;  /* 0x00000044451e723e */ /* 0x000fe200000010ff */
[----:B--2---:R-:W2:Y:S01]  /*fa80*/  LDC.64 R12, c[0x0][0xc00] ;  /* 0x00030000ff0c7b82 */ /* 0x004ea20000000a00 */
[----:B------:R-:W-:Y:S02]  /*fa90*/  F2FP.BF16.F32.PACK_AB R31, R71, R70 ;  /* 0x00000046471f723e */ /* 0x000fe400000010ff */
[----:B------:R-:W-:Y:S02]  /*faa0*/  MOV R46, R46 ;  /* 0x0000002e002e7202 */ /* 0x000fe40000000f00 */
[----:B------:R-:W-:Y:S01]  /*fab0*/  F2FP.BF16.F32.PACK_AB R34, R77, R76 ;  /* 0x0000004c4d22723e */ /* 0x000fe200000010ff */
[----:B------:R-:W-:Y:S01]  /*fac0*/  STSM.16.M88.4 [R44], R28 ;  /* 0x0000001c2c007844 */ /* 0x000fe20000000200 */
[----:B------:R-:W-:Y:S01]  /*fad0*/  F2FP.BF16.F32.PACK_AB R35, R79, R78 ;  /* 0x0000004e4f23723e */ /* 0x000fe200000010ff */
[----:B------:R-:W3:Y:S01]  /*fae0*/  LDC R40, c[0x0][0xbe8] ;  /* 0x0002fa00ff287b82 */ /* 0x000ee20000000800 */
[----:B------:R-:W-:-:S02]  /*faf0*/  MOV R48, R48 ;  /* 0x0000003000307202 */ /* 0x000fc40000000f00 */
[----:B------:R-:W-:Y:S01]  /*fb00*/  F2FP.BF16.F32.PACK_AB R4, R81, R80 ;  /* 0x000000505104723e */ /* 0x000fe200000010ff */
[----:B------:R-:W-:Y:S01]  /*fb10*/  STSM.16.M88.4 [R46], R32 ;  /* 0x000000202e007844 */ /* 0x000fe20000000200 */
[----:B------:R-:W-:Y:S02]  /*fb20*/  F2FP.BF16.F32.PACK_AB R5, R83, R82 ;  /* 0x000000525305723e */ /* 0x000fe400000010ff */
[----:B------:R-:W-:Y:S02]  /*fb30*/  F2FP.BF16.F32.PACK_AB R6, R85, R84 ;  /* 0x000000545506723e */ /* 0x000fe400000010ff */
[----:B------:R-:W-:Y:S02]  /*fb40*/  F2FP.BF16.F32.PACK_AB R7, R87, R86 ;  /* 0x000000565707723e */ /* 0x000fe400000010ff */
[----:B------:R-:W-:Y:S02]  /*fb50*/  LOP3.LUT R50, R149, 0x380, RZ, 0xc0, !PT ;  /* 0x0000038095327812 */ /* 0x000fe400078ec0ff */
[----:B------:R-:W-:Y:S01]  /*fb60*/  F2FP.BF16.F32.PACK_AB R8, R89, R88 ;  /* 0x000000585908723e */ /* 0x000fe200000010ff */
[----:B------:R4:W-:Y:S01]  /*fb70*/  STSM.16.M88.4 [R48], R4 ;  /* 0x0000000430007844 */ /* 0x0009e20000000200 */
[----:B------:R-:W-:Y:S01]  /*fb80*/  SHF.R.U64 R50, R50, 0x3, RZ ;  /* 0x0000000332327819 */ /* 0x000fe200000012ff */
[----:B--2---:R-:W-:Y:S01]  /*fb90*/  IMAD.WIDE R12, R199, 0x4, R12 ;  /* 0x00000004c70c7825 */ /* 0x004fe200078e020c */
[----:B------:R-:W-:-:S02]  /*fba0*/  F2FP.BF16.F32.PACK_AB R9, R91, R90 ;  /* 0x0000005a5b09723e */ /* 0x000fc400000010ff */
[----:B------:R-:W-:Y:S02]  /*fbb0*/  LOP3.LUT R50, R50, R149, RZ, 0x3c, !PT ;  /* 0x0000009532327212 */ /* 0x000fe400078e3cff */
[----:B------:R-:W-:Y:S02]  /*fbc0*/  F2FP.BF16.F32.PACK_AB R10, R93, R92 ;  /* 0x0000005c5d0a723e */ /* 0x000fe400000010ff */
[----:B------:R-:W-:Y:S02]  /*fbd0*/  MOV R50, R50 ;  /* 0x0000003200327202 */ /* 0x000fe40000000f00 */
[----:B------:R-:W-:Y:S02]  /*fbe0*/  F2FP.BF16.F32.PACK_AB R11, R95, R94 ;  /* 0x0000005e5f0b723e */ /* 0x000fe400000010ff */
[----:B------:R-:W-:Y:S02]  /*fbf0*/  MOV R52, R52 ;  /* 0x0000003400347202 */ /* 0x000fe40000000f00 */
[----:B------:R-:W-:Y:S01]  /*fc00*/  F2FP.BF16.F32.PACK_AB R105, R107, R106 ;  /* 0x0000006a6b69723e */ /* 0x000fe200000010ff */
[----:B----4-:R-:W2:Y:S01]  /*fc10*/  LDC.64 R4, c[0x0][0xc08] ;  /* 0x00030200ff047b82 */ /* 0x010ea20000000a00 */
[----:B------:R-:W-:Y:S01]  /*fc20*/  MOV R54, R54 ;  /* 0x0000003600367202 */ /* 0x000fe20000000f00 */
[----:B------:R-:W-:Y:S01]  /*fc30*/  STSM.16.M88.4 [R50], R8 ;  /* 0x0000000832007844 */ /* 0x000fe20000000200 */
[----:B------:R-:W-:-:S02]  /*fc40*/  F2FP.BF16.F32.PACK_AB R106, R109, R108 ;  /* 0x0000006c6d6a723e */ /* 0x000fc400000010ff */
[----:B------:R-:W-:Y:S01]  /*fc50*/  F2FP.BF16.F32.PACK_AB R107, R111, R110 ;  /* 0x0000006e6f6b723e */ /* 0x000fe200000010ff */
[----:B------:R-:W-:Y:S01]  /*fc60*/  STSM.16.M88.4 [R52], R96 ;  /* 0x0000006034007844 */ /* 0x000fe20000000200 */
[----:B------:R-:W-:Y:S02]  /*fc70*/  F2FP.BF16.F32.PACK_AB R113, R115, R114 ;  /* 0x000000727371723e */ /* 0x000fe400000010ff */
[----:B------:R-:W-:Y:S01]  /*fc80*/  F2FP.BF16.F32.PACK_AB R114, R117, R116 ;  /* 0x000000747572723e */ /* 0x000fe200000010ff */
[----:B------:R-:W-:Y:S01]  /*fc90*/  STSM.16.M88.4 [R54], R104 ;  /* 0x0000006836007844 */ /* 0x000fe20000000200 */
[----:B------:R-:W-:Y:S02]  /*fca0*/  F2FP.BF16.F32.PACK_AB R115, R119, R118 ;  /* 0x000000767773723e */ /* 0x000fe400000010ff */
[----:B-1----:R-:W-:-:S03]  /*fcb0*/  ISETP.NE.U32.AND P0, PT, R36, RZ, PT ;  /* 0x000000ff2400720c */ /* 0x002fc60003f05070 */
[----:B------:R1:W-:Y:S01]  /*fcc0*/  STSM.16.M88.4 [R3], R112 ;  /* 0x0000007003007844 */ /* 0x0003e20000000200 */
[----:B------:R-:W-:Y:S01]  /*fcd0*/  BAR.SYNC.DEFER_BLOCKING 0x1, 0x100 ;  /* 0x0044000000007b1d */ /* 0x000fe20000010000 */
[----:B------:R-:W-:Y:S02]  /*fce0*/  ISETP.NE.AND.EX P0, PT, R37, RZ, PT, P0 ;  /* 0x000000ff2500720c */ /* 0x000fe40003f05300 */
[----:B--2---:R-:W-:-:S04]  /*fcf0*/  ISETP.NE.U32.AND P2, PT, R4, RZ, PT ;  /* 0x000000ff0400720c */ /* 0x004fc80003f45070 */
[----:B------:R-:W-:-:S13]  /*fd00*/  ISETP.NE.AND.EX P2, PT, R5, RZ, PT, P2 ;  /* 0x000000ff0500720c */ /* 0x000fda0003f45320 */
[----:B------:R-:W2:Y:S01]  /*fd10*/  @P2 LDC.64 R4, c[0x0][0xc08] ;  /* 0x00030200ff042b82 */ /* 0x000ea20000000a00 */
[----:B-1----:R-:W-:Y:S01]  /*fd20*/  IMAD.U32 R3, RZ, RZ, UR4 ;  /* 0x00000004ff037e24 */ /* 0x002fe2000f8e00ff */
[----:B------:R1:W5:Y:S01]  /*fd30*/  @P0 LDG.E R64, desc[UR36][R12.64] ;  /* 0x000000240c400981 */ /* 0x000362000c1e1900 */
[----:B---3--:R-:W-:-:S13]  /*fd40*/  ISETP.NE.AND P1, PT, R40, 0x1, PT ;  /* 0x000000012800780c */ /* 0x008fda0003f25270 */
[----:B------:R-:W3:Y:S01]  /*fd50*/  @P1 LDC R6, c[0x0][0xbec] ;  /* 0x0002fb00ff061b82 */ /* 0x000ee20000000800 */
[----:B--2---:R-:W-:-:S07]  /*fd60*/  @P2 IMAD.WIDE R4, R199, 0x4, R4 ;  /* 0x00000004c7042825 */ /* 0x004fce00078e0204 */
[----:B------:R-:W2:Y:S01]  /*fd70*/  @P1 LDC R9, c[0x0][0xbf0] ;  /* 0x0002fc00ff091b82 */ /* 0x000ea20000000800 */
[----:B------:R1:W5:Y:S01]  /*fd80*/  @P2 LDG.E R3, desc[UR36][R4.64] ;  /* 0x0000002404032981 */ /* 0x000362000c1e1900 */
[----:B------:R-:W-:Y:S05]  /*fd90*/  @P2 BRA `(.L_x_4623) ;  /* 0x0000000000102947 */ /* 0x000fea0003800000 */
[----:B------:R-:W-:Y:S05]  /*fda0*/  @!P0 BRA `(.L_x_4623) ;  /* 0x00000000000c8947 */ /* 0x000fea0003800000 */
[----:B-1----:R-:W4:Y:S04]  /*fdb0*/  LDG.E R4, desc[UR36][R12.64] ;  /* 0x000000240c047981 */ /* 0x002f28000c1e1900 */
[----:B-----5:R-:W4:Y:S02]  /*fdc0*/  LDG.E R3, desc[UR36][R12.64+0x4] ;  /* 0x000004240c037981 */ /* 0x020f24000c1e1900 */
[----:B----4-:R-:W-:-:S07]  /*fdd0*/  IMAD.IADD R3, R3, 0x1, -R4 ;  /* 0x0000000103037824 */ /* 0x010fce00078e0a04 */
.L_x_4623:
[----:B------:R-:W-:Y:S01]  /*fde0*/  SHF.R.S32.HI R18, RZ, 0x1f, R198 ;  /* 0x0000001fff127819 */ /* 0x000fe200000114c6 */
[----:B-1----:R-:W-:Y:S01]  /*fdf0*/  IMAD.IADD R13, R192, 0x1, R22 ;  /* 0x00000001c00d7824 */ /* 0x002fe200078e0216 */
[----:B------:R-:W-:Y:S01]  /*fe00*/  ULDC.64 UR4, c[0x0][0xb90] ;  /* 0x0002e40000047ab9 */ /* 0x000fe20000000a00 */
[----:B-----5:R-:W-:Y:S01]  /*fe10*/  SHF.R.S32.HI R65, RZ, 0x1f, R64 ;  /* 0x0000001fff417819 */ /* 0x020fe20000011440 */
[----:B------:R-:W-:Y:S01]  /*fe20*/  IMAD.IADD R14, R205, 0x1, R22 ;  /* 0x00000001cd0e7824 */ /* 0x000fe200078e0216 */
[----:B------:R-:W-:Y:S01]  /*fe30*/  SHF.R.S32.HI R8, RZ, 0x1f, R199 ;  /* 0x0000001fff087819 */ /* 0x000fe200000114c7 */
[----:B------:R-:W-:Y:S01]  /*fe40*/  IMAD R5, R18, UR4, RZ ;  /* 0x0000000412057c24 */ /* 0x000fe2000f8e02ff */
[----:B------:R-:W-:Y:S01]  /*fe50*/  SEL R67, R199, RZ, !P0 ;  /* 0x000000ffc7437207 */ /* 0x000fe20004000000 */
[----:B---3--:R-:W-:Y:S01]  /*fe60*/  @P1 IMAD.HI.U32 R6, R13, R6, RZ ;  /* 0x000000060d061227 */ /* 0x008fe200078e00ff */
[----:B------:R-:W-:Y:S01]  /*fe70*/  SEL R66, R8, RZ, !P0 ;  /* 0x000000ff08427207 */ /* 0x000fe20004000000 */
[----:B------:R-:W1:Y:S02]  /*fe80*/  @P1 LDC R71, c[0x0][0xbec] ;  /* 0x0002fb00ff471b82 */ /* 0x000e640000000800 */
[----:B------:R-:W-:Y:S01]  /*fe90*/  IMAD.MOV.U32 R7, RZ, RZ, R13 ;  /* 0x000000ffff077224 */ /* 0x000fe200078e000d */
[----:B--2---:R-:W-:Y:S01]  /*fea0*/  @P1 SHF.R.U32.HI R7, RZ, R9, R6 ;  /* 0x00000009ff071219 */ /* 0x004fe20000011606 */
[----:B------:R-:W-:-:S02]  /*feb0*/  IMAD R11, R198, UR5, R5 ;  /* 0x00000005c60b7c24 */ /* 0x000fc4000f8e0205 */
[----:B------:R-:W-:Y:S01]  /*fec0*/  IMAD.WIDE.U32 R4, R198, UR4, R64 ;  /* 0x00000004c6047c25 */ /* 0x000fe2000f8e0040 */
[----:B------:R-:W-:Y:S01]  /*fed0*/  ULDC.64 UR4, c[0x0][0xb98] ;  /* 0x0002e60000047ab9 */ /* 0x000fe20000000a00 */
[----:B------:R-:W2:Y:S02]  /*fee0*/  @P1 LDC R73, c[0x0][0xbf0] ;  /* 0x0002fc00ff491b82 */ /* 0x000ea40000000800 */
[----:B------:R-:W-:Y:S02]  /*fef0*/  IMAD R9, R200, 0x40, R193 ;  /* 0x00000040c8097824 */ /* 0x000fe400078e02c1 */
[----:B------:R-:W-:Y:S02]  /*ff00*/  IMAD.IADD R5, R5, 0x1, R11 ;  /* 0x0000000105057824 */ /* 0x000fe400078e020b */
[----:B------:R-:W-:Y:S02]  /*ff10*/  IMAD.MOV R11, RZ, RZ, -R7 ;  /* 0x000000ffff0b7224 */ /* 0x000fe400078e0a07 */
[----:B------:R-:W-:-:S04]  /*ff20*/  IMAD.WIDE R20, R9, 0x2, R20 ;  /* 0x0000000209147825 */ /* 0x000fc800078e0214 */
[----:B------:R-:W-:Y:S01]  /*ff30*/  IMAD R6, R66, UR4, RZ ;  /* 0x0000000442067c24 */ /* 0x000fe2000f8e02ff */
[C---:B------:R-:W-:Y:S01]  /*ff40*/  IADD3 R29, P3, R20.reuse, 0x6000, RZ ;  /* 0x00006000141d7810 */ /* 0x040fe20007f7e0ff */
[C---:B------:R-:W-:Y:S01]  /*ff50*/  IMAD.WIDE.U32 R4, R67.reuse, UR4, R4 ;  /* 0x0000000443047c25 */ /* 0x040fe2000f8e0004 */
[C---:B------:R-:W-:Y:S02]  /*ff60*/  IADD3 R25, P5, R20.reuse, 0x3000, RZ ;  /* 0x0000300014197810 */ /* 0x040fe40007fbe0ff */
[----:B------:R-:W-:Y:S01]  /*ff70*/  IADD3 R49, P4, R20, 0x4000, RZ ;  /* 0x0000400014317810 */ /* 0x000fe20007f9e0ff */
[----:B------:R-:W-:Y:S01]  /*ff80*/  IMAD R9, R40, R11, R13 ;  /* 0x0000000b28097224 */ /* 0x000fe200078e020d */
[----:B------:R-:W-:Y:S01]  /*ff90*/  SHF.R.S32.HI R11, RZ, 0x1f, R7 ;  /* 0x0000001fff0b7819 */ /* 0x000fe20000011407 */
[----:B------:R-:W-:Y:S01]  /*ffa0*/  IMAD R8, R67, UR5, R6 ;  /* 0x0000000543087c24 */ /* 0x000fe2000f8e0206 */
[----:B------:R-:W-:Y:S01]  /*ffb0*/  IADD3 R4, P0, R7, R4, RZ ;  /* 0x0000000407047210 */ /* 0x000fe20007f1e0ff */
[----:B------:R-:W-:Y:S01]  /*ffc0*/  ULDC.64 UR4, c[0x0][0xb88] ;  /* 0x0002e20000047ab9 */ /* 0x000fe20000000a00 */
[----:B------:R-:W-:Y:S01]  /*ffd0*/  SHF.R.S32.HI R6, RZ, 0x1f, R9 ;  /* 0x0000001fff067819 */ /* 0x000fe20000011409 */
[----:B------:R-:W-:Y:S01]  /*ffe0*/  IMAD R69, R3, R40, RZ ;  /* 0x0000002803457224 */ /* 0x000fe200078e02ff */
[----:B------:R-:W-:-:S02]  /*fff0*/  IADD3.X R5, R11, R5, R8, P0, !PT ;  /* 0x000000050b057210 */ /* 0x000fc400007fe408 */
[----:B------:R-:W-:Y:S01]  /*10000*/  IADD3 R7, P2, R20, 0x1000, RZ ;  /* 0x0000100014077810 */ /* 0x000fe20007f5e0ff */
[----:B------:R-:W-:Y:S01]  /*10010*/  IMAD R6, R6, UR4, RZ ;  /* 0x0000000406067c24 */ /* 0x000fe2000f8e02ff */
[----:B------:R-:W-:Y:S01]  /*10020*/  IADD3 R13, P6, R20, 0x2000, RZ ;  /* 0x00002000140d7810 */ /* 0x000fe20007fde0ff */
[----:B------:R-:W-:Y:S01]  /*10030*/  IMAD.WIDE.U32 R4, R9, UR4, R4 ;  /* 0x0000000409047c25 */ /* 0x000fe2000f8e0004 */
[----:B------:R-:W-:Y:S02]  /*10040*/  LOP3.LUT R8, R7, 0x380, RZ, 0xc0, !PT ;  /* 0x0000038007087812 */ /* 0x000fe400078ec0ff */
[----:B------:R-:W-:Y:S01]  /*10050*/  LOP3.LUT R28, R29, 0x380, RZ, 0xc0, !PT ;  /* 0x000003801d1c7812 */ /* 0x000fe200078ec0ff */
[----:B------:R-:W-:Y:S01]  /*10060*/  IMAD R11, R9, UR5, R6 ;  /* 0x00000005090b7c24 */ /* 0x000fe2000f8e0206 */
[----:B------:R-:W-:Y:S01]  /*10070*/  ULDC.64 UR4, c[0x0][0xb50] ;  /* 0x0002d40000047ab9 */ /* 0x000fe20000000a00 */
[----:B------:R-:W-:Y:S01]  /*10080*/  SHF.R.U64 R8, R8, 0x3, RZ ;  /* 0x0000000308087819 */ /* 0x000fe200000012ff */
[----:B------:R-:W-:Y:S01]  /*10090*/  IMAD.X R9, RZ, RZ, R21, P2 ;  /* 0x000000ffff097224 */ /* 0x000fe200010e0615 */
[----:B------:R-:W-:Y:S01]  /*100a0*/  LEA R10, P0, R4, UR4, 0x2 ;  /* 0x00000004040a7c11 */ /* 0x000fe2000f8010ff */
[----:B------:R-:W-:Y:S01]  /*100b0*/  IMAD.IADD R5, R5, 0x1, R11 ;  /* 0x0000000105057824 */ /* 0x000fe200078e020b */
[----:B------:R-:W-:-:S02]  /*100c0*/  LOP3.LUT R8, R8, R7, RZ, 0x3c, !PT ;  /* 0x0000000708087212 */ /* 0x000fc400078e3cff */
[----:B------:R-:W-:Y:S01]  /*100d0*/  IADD3 R33, P2, R20, 0x7000, RZ ;  /* 0x0000700014217810 */ /* 0x000fe20007f5e0ff */
        /* <DEDUP_REMOVED lines=8> */
[----:B------:R-:W3:Y:S01]  /*10160*/  SHFL.IDX PT, R47, R7, RZ, 0x1c1f ;  /* 0x001c1fff072f7589 */ /* 0x000ee200000e0000 */
[----:B------:R-:W-:-:S02]  /*10170*/  LOP3.LUT R12, R13, 0x380, RZ, 0xc0, !PT ;  /* 0x000003800d0c7812 */ /* 0x000fc400078ec0ff */
[----:B------:R-:W-:Y:S01]  /*10180*/  SHF.R.U64 R36, R36, 0x3, RZ ;  /* 0x0000000324247819 */ /* 0x000fe200000012ff */
[----:B------:R-:W4:Y:S01]  /*10190*/  SHFL.IDX PT, R55, R7, 0x1, 0x1c1f ;  /* 0x003c1f0007377f89 */ /* 0x000f2200000e0000 */
[----:B------:R-:W-:Y:S02]  /*101a0*/  LOP3.LUT R24, R25, 0x380, RZ, 0xc0, !PT ;  /* 0x0000038019187812 */ /* 0x000fe400078ec0ff */
[----:B------:R-:W-:Y:S02]  /*101b0*/  LOP3.LUT R48, R49, 0x380, RZ, 0xc0, !PT ;  /* 0x0000038031307812 */ /* 0x000fe400078ec0ff */
[----:B------:R-:W-:Y:S02]  /*101c0*/  SHF.R.U64 R28, R28, 0x3, RZ ;  /* 0x000000031c1c7819 */ /* 0x000fe400000012ff */
[----:B------:R-:W-:Y:S01]  /*101d0*/  LOP3.LUT R36, R36, R37, RZ, 0x3c, !PT ;  /* 0x0000002524247212 */ /* 0x000fe200078e3cff */
[----:B------:R-:W-:Y:S01]  /*101e0*/  IMAD.X R37, RZ, RZ, R21, P0 ;  /* 0x000000ffff257224 */ /* 0x000fe200000e0615 */
[----:B------:R-:W-:-:S02]  /*101f0*/  SHF.R.U64 R32, R32, 0x3, RZ ;  /* 0x0000000320207819 */ /* 0x000fc400000012ff */
[----:B------:R-:W-:Y:S02]  /*10200*/  SHF.R.U64 R12, R12, 0x3, RZ ;  /* 0x000000030c0c7819 */ /* 0x000fe400000012ff */
[----:B------:R-:W-:Y:S02]  /*10210*/  SHF.R.U64 R24, R24, 0x3, RZ ;  /* 0x0000000318187819 */ /* 0x000fe400000012ff */
[----:B------:R-:W-:Y:S02]  /*10220*/  SHF.R.U64 R48, R48, 0x3, RZ ;  /* 0x0000000330307819 */ /* 0x000fe400000012ff */
[----:B------:R-:W-:Y:S02]  /*10230*/  LOP3.LUT P0, RZ, R202, 0x3, RZ, 0xc0, !PT ;  /* 0x00000003caff7812 */ /* 0x000fe4000780c0ff */
[----:B------:R-:W-:Y:S01]  /*10240*/  LOP3.LUT R28, R28, R29, RZ, 0x3c, !PT ;  /* 0x0000001d1c1c7212 */ /* 0x000fe200078e3cff */
[--C-:B------:R-:W-:Y:S01]  /*10250*/  IMAD.X R29, RZ, RZ, R21.reuse, P3 ;  /* 0x000000ffff1d7224 */ /* 0x100fe200018e0615 */
[----:B------:R-:W-:Y:S01]  /*10260*/  LOP3.LUT R32, R32, R33, RZ, 0x3c, !PT ;  /* 0x0000002120207212 */ /* 0x000fe200078e3cff */
[----:B------:R-:W-:Y:S01]  /*10270*/  IMAD.X R33, RZ, RZ, R21, P2 ;  /* 0x000000ffff217224 */ /* 0x000fe200010e0615 */
[----:B------:R-:W-:-:S02]  /*10280*/  IADD3 R6, P3, R20, 0xb000, RZ ;  /* 0x0000b00014067810 */ /* 0x000fc40007f7e0ff */
[----:B------:R-:W-:Y:S01]  /*10290*/  LOP3.LUT R12, R12, R13, RZ, 0x3c, !PT ;  /* 0x0000000d0c0c7212 */ /* 0x000fe200078e3cff */
[--C-:B------:R-:W-:Y:S01]  /*102a0*/  IMAD.X R13, RZ, RZ, R21.reuse, P6 ;  /* 0x000000ffff0d7224 */ /* 0x100fe200030e0615 */
[----:B------:R-:W-:Y:S01]  /*102b0*/  LOP3.LUT R24, R24, R25, RZ, 0x3c, !PT ;  /* 0x0000001918187212 */ /* 0x000fe200078e3cff */
[--C-:B------:R-:W-:Y:S01]  /*102c0*/  IMAD.X R25, RZ, RZ, R21.reuse, P5 ;  /* 0x000000ffff197224 */ /* 0x100fe200028e0615 */
[----:B------:R-:W-:Y:S01]  /*102d0*/  LOP3.LUT R48, R48, R49, RZ, 0x3c, !PT ;  /* 0x0000003130307212 */ /* 0x000fe200078e3cff */
[--C-:B------:R-:W-:Y:S01]  /*102e0*/  IMAD.X R49, RZ, RZ, R21.reuse, P4 ;  /* 0x000000ffff317224 */ /* 0x100fe200020e0615 */
[-C--:B------:R-:W-:Y:S01]  /*102f0*/  ISETP.GE.OR P2, PT, R14, R69.reuse, P0 ;  /* 0x000000450e00720c */ /* 0x080fe20000746670 */
[----:B------:R-:W-:Y:S01]  /*10300*/  IMAD.X R45, RZ, RZ, R21, P3 ;  /* 0x000000ffff2d7224 */ /* 0x000fe200018e0615 */
[----:B------:R-:W-:Y:S02]  /*10310*/  ISETP.GE.OR P0, PT, R4, R69, P0 ;  /* 0x000000450400720c */ /* 0x000fe40000706670 */
[----:B------:R-:W-:-:S02]  /*10320*/  IADD3 R61, P6, R20, 0x8000, RZ ;  /* 0x00008000143d7810 */ /* 0x000fc40007fde0ff */
[C---:B------:R-:W-:Y:S02]  /*10330*/  IADD3 R57, P5, R20.reuse, 0x9000, RZ ;  /* 0x0000900014397810 */ /* 0x040fe40007fbe0ff */
[C---:B------:R-:W-:Y:S02]  /*10340*/  IADD3 R53, P4, R20.reuse, 0xa000, RZ ;  /* 0x0000a00014357810 */ /* 0x040fe40007f9e0ff */
[----:B------:R-:W-:Y:S02]  /*10350*/  LOP3.LUT R5, R20, 0x380, RZ, 0xc0, !PT ;  /* 0x0000038014057812 */ /* 0x000fe400078ec0ff */
[----:B------:R-:W-:Y:S01]  /*10360*/  LOP3.LUT R3, R6, 0x380, RZ, 0xc0, !PT ;  /* 0x0000038006037812 */ /* 0x000fe200078ec0ff */
[----:B---3--:R-:W-:Y:S01]  /*10370*/  @!P2 ST.E desc[UR36][R46.64], R0 ;  /* 0x000000002e00a985 */ /* 0x008fe2000c101924 */
[----:B------:R-:W-:Y:S02]  /*10380*/  LOP3.LUT R60, R61, 0x380, RZ, 0xc0, !PT ;  /* 0x000003803d3c7812 */ /* 0x000fe400078ec0ff */
[----:B------:R-:W-:Y:S01]  /*10390*/  LOP3.LUT R56, R57, 0x380, RZ, 0xc0, !PT ;  /* 0x0000038039387812 */ /* 0x000fe200078ec0ff */
[----:B----4-:R3:W-:Y:S01]  /*103a0*/  @!P0 ST.E desc[UR36][R54.64], R2 ;  /* 0x0000000236008985 */ /* 0x0107e2000c101924 */
[----:B------:R-:W-:-:S02]  /*103b0*/  LOP3.LUT R52, R53, 0x380, RZ, 0xc0, !PT ;  /* 0x0000038035347812 */ /* 0x000fc400078ec0ff */
[----:B------:R-:W-:Y:S01]  /*103c0*/  SHF.R.U64 R5, R5, 0x3, RZ ;  /* 0x0000000305057819 */ /* 0x000fe200000012ff */
[----:B------:R-:W5:Y:S01]  /*103d0*/  LD.E.128 R8, desc[UR36][R8.64] ;  /* 0x0000002408087980 */ /* 0x000f62000c101d00 */
[----:B------:R-:W-:Y:S02]  /*103e0*/  SHF.R.U64 R3, R3, 0x3, RZ ;  /* 0x0000000303037819 */ /* 0x000fe400000012ff */
[----:B------:R-:W-:Y:S01]  /*103f0*/  SHF.R.U64 R60, R60, 0x3, RZ ;  /* 0x000000033c3c7819 */ /* 0x000fe200000012ff */
[----:B------:R-:W5:Y:S01]  /*10400*/  LD.E.128 R12, desc[UR36][R12.64] ;  /* 0x000000240c0c7980 */ /* 0x000f62000c101d00 */
[----:B------:R-:W-:Y:S02]  /*10410*/  SHF.R.U64 R56, R56, 0x3, RZ ;  /* 0x0000000338387819 */ /* 0x000fe400000012ff */
[----:B------:R-:W-:Y:S01]  /*10420*/  SHF.R.U64 R52, R52, 0x3, RZ ;  /* 0x0000000334347819 */ /* 0x000fe200000012ff */
[----:B------:R-:W5:Y:S01]  /*10430*/  LD.E.128 R24, desc[UR36][R24.64] ;  /* 0x0000002418187980 */ /* 0x000f62000c101d00 */
[----:B------:R-:W-:-:S02]  /*10440*/  LOP3.LUT R20, R5, R20, RZ, 0x3c, !PT ;  /* 0x0000001405147212 */ /* 0x000fc400078e3cff */
[----:B------:R-:W-:Y:S01]  /*10450*/  LOP3.LUT R44, R3, R6, RZ, 0x3c, !PT ;  /* 0x00000006032c7212 */ /* 0x000fe200078e3cff */
[----:B------:R-:W-:Y:S01]  /*10460*/  IMAD R3, R65, UR4, RZ ;  /* 0x0000000441037c24 */ /* 0x000fe2000f8e02ff */
[----:B------:R-:W-:Y:S01]  /*10470*/  LOP3.LUT R60, R60, R61, RZ, 0x3c, !PT ;  /* 0x0000003d3c3c7212 */ /* 0x000fe200078e3cff */
[--C-:B------:R-:W-:Y:S01]  /*10480*/  IMAD.X R61, RZ, RZ, R21.reuse, P6 ;  /* 0x000000ffff3d7224 */ /* 0x100fe200030e0615 */
[----:B------:R-:W-:Y:S01]  /*10490*/  LOP3.LUT R56, R56, R57, RZ, 0x3c, !PT ;  /* 0x0000003938387212 */ /* 0x000fe200078e3cff */
[--C-:B------:R-:W-:Y:S01]  /*104a0*/  IMAD.X R57, RZ, RZ, R21.reuse, P5 ;  /* 0x000000ffff397224 */ /* 0x100fe200028e0615 */
[----:B------:R-:W-:Y:S01]  /*104b0*/  LOP3.LUT R52, R52, R53, RZ, 0x3c, !PT ;  /* 0x0000003534347212 */ /* 0x000fe200078e3cff */
[----:B------:R-:W-:Y:S01]  /*104c0*/  IMAD.X R53, RZ, RZ, R21, P4 ;  /* 0x000000ffff357224 */ /* 0x000fe200020e0615 */
[----:B------:R4:W5:Y:S04]  /*104d0*/  LD.E.128 R4, desc[UR36][R20.64] ;  /* 0x0000002414047980 */ /* 0x000968000c101d00 */
[----:B------:R-:W5:Y:S04]  /*104e0*/  LD.E.128 R48, desc[UR36][R48.64] ;  /* 0x0000002430307980 */ /* 0x000f68000c101d00 */
[----:B------:R-:W5:Y:S01]  /*104f0*/  LD.E.128 R36, desc[UR36][R36.64] ;  /* 0x0000002424247980 */ /* 0x000f62000c101d00 */
[----:B----4-:R-:W-:-:S02]  /*10500*/  IMAD R21, R64, UR5, R3 ;  /* 0x0000000540157c24 */ /* 0x010fc4000f8e0203 */
[----:B---3--:R-:W-:Y:S01]  /*10510*/  IMAD.WIDE.U32 R2, R64, UR4, RZ ;  /* 0x0000000440027c25 */ /* 0x008fe2000f8e00ff */
[----:B------:R-:W-:Y:S01]  /*10520*/  ULDC.64 UR4, c[0x0][0xae8] ;  /* 0x0002ba0000047ab9 */ /* 0x000fe20000000a00 */
[----:B------:R-:W5:Y:S02]  /*10530*/  LD.E.128 R28, desc[UR36][R28.64] ;  /* 0x000000241c1c7980 */ /* 0x000f64000c101d00 */
[----:B------:R-:W-:Y:S02]  /*10540*/  IMAD.IADD R3, R3, 0x1, R21 ;  /* 0x0000000103037824 */ /* 0x000fe400078e0215 */
[----:B------:R-:W-:Y:S01]  /*10550*/  IMAD R21, R197, 0x20, R200 ;  /* 0x00000020c5157824 */ /* 0x000fe200078e02c8 */
[----:B------:R-:W5:Y:S01]  /*10560*/  LD.E.128 R32, desc[UR36][R32.64] ;  /* 0x0000002420207980 */ /* 0x000f62000c101d00 */
[----:B------:R-:W-:Y:S02]  /*10570*/  IMAD R65, R18, UR4, RZ ;  /* 0x0000000412417c24 */ /* 0x000fe4000f8e02ff */
[----:B------:R-:W-:Y:S01]  /*10580*/  IMAD.IADD R20, R22, 0x1, R21 ;  /* 0x0000000116147824 */ /* 0x000fe200078e0215 */
[----:B------:R-:W5:Y:S01]  /*10590*/  LD.E.128 R60, desc[UR36][R60.64] ;  /* 0x000000243c3c7980 */ /* 0x000f62000c101d00 */
[----:B------:R-:W-:-:S02]  /*105a0*/  IMAD R65, R198, UR5, R65 ;  /* 0x00000005c6417c24 */ /* 0x000fc4000f8e0241 */
[----:B-1----:R-:W-:Y:S01]  /*105b0*/  @P1 IMAD.HI.U32 R0, R20, R71, RZ ;  /* 0x0000004714001227 */ /* 0x002fe200078e00ff */
[----:B------:R-:W5:Y:S03]  /*105c0*/  LD.E.128 R56, desc[UR36][R56.64] ;  /* 0x0000002438387980 */ /* 0x000f66000c101d00 */
[----:B------:R-:W-:Y:S01]  /*105d0*/  IMAD.WIDE.U32 R2, R198, UR4, R2 ;  /* 0x00000004c6027c25 */ /* 0x000fe2000f8e0002 */
[----:B------:R-:W-:Y:S01]  /*105e0*/  ULDC.64 UR4, c[0x0][0xaf0] ;  /* 0x0002bc0000047ab9 */ /* 0x000fe20000000a00 */
[----:B------:R-:W5:Y:S02]  /*105f0*/  LD.E.128 R52, desc[UR36][R52.64] ;  /* 0x0000002434347980 */ /* 0x000f64000c101d00 */
[----:B------:R-:W-:Y:S01]  /*10600*/  IMAD.MOV.U32 R21, RZ, RZ, R20 ;  /* 0x000000ffff157224 */ /* 0x000fe200078e0014 */
[----:B--2---:R-:W-:Y:S01]  /*10610*/  @P1 SHF.R.U32.HI R21, RZ, R73, R0 ;  /* 0x00000049ff151219 */ /* 0x004fe20000011600 */
[----:B------:R-:W-:Y:S01]  /*10620*/  IMAD.IADD R3, R3, 0x1, R65 ;  /* 0x0000000103037824 */ /* 0x000fe200078e0241 */
[----:B------:R-:W5:Y:S01]  /*10630*/  LD.E.128 R44, desc[UR36][R44.64] ;  /* 0x000000242c2c7980 */ /* 0x000f62000c101d00 */
[----:B------:R-:W-:Y:S01]  /*10640*/  IMAD R18, R66, UR4, RZ ;  /* 0x0000000442127c24 */ /* 0x000fe2000f8e02ff */
[----:B------:R-:W-:Y:S01]  /*10650*/  SHF.R.S32.HI R0, RZ, 0x1f, R21 ;  /* 0x0000001fff007819 */ /* 0x000fe20000011415 */
[C---:B------:R-:W-:Y:S01]  /*10660*/  IMAD.WIDE.U32 R2, R67.reuse, UR4, R2 ;  /* 0x0000000443027c25 */ /* 0x040fe2000f8e0002 */
[----:B------:R-:W-:Y:S01]  /*10670*/  @!PT LDS RZ, [RZ] ;  /* 0x00000000fffff984 */ /* 0x000fe20000000800 */
[----:B------:R-:W-:Y:S01]  /*10680*/  @!PT LDS RZ, [RZ] ;  /* 0x00000000fffff984 */ /* 0x000fe20000000800 */
[----:B------:R-:W-:Y:S01]  /*10690*/  @!PT LDS RZ, [RZ] ;  /* 0x00000000fffff984 */ /* 0x000fe20000000800 */
[----:B------:R-:W-:Y:S01]  /*106a0*/  @!PT LDS RZ, [RZ] ;  /* 0x00000000fffff984 */ /* 0x000fe20000000800 */
[----:B------:R1:W-:Y:S06]  /*106b0*/  MEMBAR.ALL.CTA ;  /* 0x0000000000007992 */ /* 0x0003ec0000008000 */
[----:B-1----:R-:W1:Y:S01]  /*106c0*/  FENCE.VIEW.ASYNC.S ;  /* 0x00000000000073c6 */ /* 0x002e620000000000 */
[----:B------:R-:W-:Y:S01]  /*106d0*/  IMAD R65, R67, UR5, R18 ;  /* 0x0000000543417c24 */ /* 0x000fe2000f8e0212 */
[----:B------:R-:W-:Y:S01]  /*106e0*/  ULDC.64 UR4, c[0x0][0xae0] ;  /* 0x0002b80000047ab9 */ /* 0x000fe20000000a00 */
[----:B------:R-:W-:-:S02]  /*106f0*/  IMAD.MOV R67, RZ, RZ, -R21 ;  /* 0x000000ffff437224 */ /* 0x000fc400078e0a15 */
        /* <DEDUP_REMOVED lines=10> */
[C---:B------:R-:W-:Y:S02]  /*107a0*/  IMAD R21, R65.reuse, UR5, R18 ;  /* 0x0000000541157c24 */ /* 0x040fe4000f8e0212 */
[----:B------:R-:W-:Y:S01]  /*107b0*/  IMAD.WIDE.U32 R2, R65, UR4, R2 ;  /* 0x0000000441027c25 */ /* 0x000fe2000f8e0002 */
[----:B------:R-:W-:Y:S01]  /*107c0*/  ISETP.GE.AND P2, PT, R40, R69, PT ;  /* 0x000000452800720c */ /* 0x000fe20003f46270 */
[----:B------:R-:W-:-:S02]  /*107d0*/  ULDC.64 UR4, c[0x0][0xa80] ;  /* 0x0002a00000047ab9 */ /* 0x000fc40000000a00 */
[----:B------:R-:W-:Y:S01]  /*107e0*/  VIADD R0, R40, 0x20 ;  /* 0x0000002028007836 */ /* 0x000fe20000000000 */
[----:B------:R-:W-:Y:S01]  /*107f0*/  LEA R18, P3, R2, UR4, 0x1 ;  /* 0x0000000402127c11 */ /* 0x000fe2000f8608ff */
[----:B------:R-:W-:Y:S02]  /*10800*/  IMAD.IADD R3, R3, 0x1, R21 ;  /* 0x0000000103037824 */ /* 0x000fe400078e0215 */
[----:B0-----:R-:W-:Y:S01]  /*10810*/  VIADD R17, R17, 0x30820 ;  /* 0x0003082011117836 */ /* 0x001fe20000000000 */
[-C--:B------:R-:W-:Y:S01]  /*10820*/  ISETP.GE.AND P1, PT, R0, R69.reuse, PT ;  /* 0x000000450000720c */ /* 0x080fe20003f26270 */
[----:B------:R-:W-:Y:S01]  /*10830*/  VIADD R0, R40, 0x40 ;  /* 0x0000004028007836 */ /* 0x000fe20000000000 */
[----:B------:R-:W-:Y:S02]  /*10840*/  LEA.HI.X R22, R2, UR5, R3, 0x1, P3 ;  /* 0x0000000502167c11 */ /* 0x000fe400098f0c03 */
[----:B------:R-:W-:Y:S01]  /*10850*/  PRMT R17, RZ, 0x654, R17 ;  /* 0x00000654ff117816 */ /* 0x000fe20000000011 */
[----:B-1----:R0:W1:Y:S01]  /*10860*/  SHFL.IDX PT, R64, R18, RZ, 0x181f ;  /* 0x00181fff12407589 */ /* 0x00206200000e0000 */
        /* <DEDUP_REMOVED lines=12> */
[C---:B------:R-:W-:Y:S02]  /*10930*/  @!P2 LEA R64, P6, R196.reuse, R64, 0x1 ;  /* 0x00000040c440a211 */ /* 0x040fe400078c08ff */
[-C--:B------:R-:W-:Y:S01]  /*10940*/  @!P3 LEA.HI.X R21, R195, R0.reuse, R208, 0x1, P5 ;  /* 0x00000000c315b211 */ /* 0x080fe200028f0cd0 */
[----:B-----5:R3:W-:Y:S01]  /*10950*/  @!P4 ST.E.128 desc[UR36][R2.64], R4 ;  /* 0x000000040200c985 */ /* 0x0207e2000c101d24 */
[----:B------:R-:W-:-:S03]  /*10960*/  @!P2 LEA.HI.X R65, R196, R0, R207, 0x1, P6 ;  /* 0x00000000c441a211 */ /* 0x000fc600030f0ccf */
[----:B------:R3:W-:Y:S04]  /*10970*/  @!P3 ST.E.128 desc[UR36][R20.64], R48 ;  /* 0x000000301400b985 */ /* 0x0007e8000c101d24 */
[----:B------:R3:W-:Y:S02]  /*10980*/  @!P2 ST.E.128 desc[UR36][R64.64], R60 ;  /* 0x0000003c4000a985 */ /* 0x0007e4000c101d24 */
.L_x_4625:
[----:B------:R-:W-:Y:S05]  /*10990*/  BSYNC B1 ;  /* 0x0000000000017941 */ /* 0x000fea0003800000 */
.L_x_4624:
        /* <DEDUP_REMOVED lines=10> */
[C---:B------:R-:W-:Y:S02]  /*10a40*/  @!P6 LEA R6, P3, R196.reuse, R6, 0x1 ;  /* 0x00000006c406e211 */ /* 0x040fe400078608ff */
[-C--:B----4-:R-:W-:Y:S02]  /*10a50*/  @!P4 LEA.HI.X R3, R193, R0.reuse, R209, 0x1, P1 ;  /* 0x00000000c103c211 */ /* 0x090fe400008f0cd1 */
[-C--:B------:R-:W-:Y:S02]  /*10a60*/  @!P5 LEA.HI.X R5, R195, R0.reuse, R208, 0x1, P2 ;  /* 0x00000000c305d211 */ /* 0x080fe400010f0cd0 */
[----:B------:R-:W-:Y:S01]  /*10a70*/  @!P6 LEA.HI.X R7, R196, R0, R207, 0x1, P3 ;  /* 0x00000000c407e211 */ /* 0x000fe200018f0ccf */
[----:B------:R3:W-:Y:S04]  /*10a80*/  @!P4 ST.E.128 desc[UR36][R2.64], R8 ;  /* 0x000000080200c985 */ /* 0x0007e8000c101d24 */
[----:B------:R3:W-:Y:S04]  /*10a90*/  @!P5 ST.E.128 desc[UR36][R4.64], R36 ;  /* 0x000000240400d985 */ /* 0x0007e8000c101d24 */
[----:B------:R3:W-:Y:S02]  /*10aa0*/  @!P6 ST.E.128 desc[UR36][R6.64], R56 ;  /* 0x000000380600e985 */ /* 0x0007e4000c101d24 */
.L_x_4627:
[----:B------:R-:W-:Y:S05]  /*10ab0*/  BSYNC B1 ;  /* 0x0000000000017941 */ /* 0x000fea0003800000 */
.L_x_4626:
        /* <DEDUP_REMOVED lines=14> */
[----:B------:R0:W-:Y:S04]  /*10ba0*/  @!P3 ST.E.128 desc[UR36][R2.64], R12 ;  /* 0x0000000c0200b985 */ /* 0x0001e8000c101d24 */
[----:B------:R0:W-:Y:S04]  /*10bb0*/  @!P4 ST.E.128 desc[UR36][R4.64], R28 ;  /* 0x0000001c0400c985 */ /* 0x0001e8000c101d24 */
[----:B------:R0:W-:Y:S02]  /*10bc0*/  @!P5 ST.E.128 desc[UR36][R6.64], R52 ;  /* 0x000000340600d985 */ /* 0x0001e4000c101d24 */
.L_x_4629:
[----:B------:R-:W-:Y:S05]  /*10bd0*/  BSYNC B1 ;  /* 0x0000000000017941 */ /* 0x000fea0003800000 */
.L_x_4628:
[----:B0-----:R-:W-:Y:S01]  /*10be0*/  VIADD R0, R40, 0x60 ;  /* 0x0000006028007836 */ /* 0x001fe20000000000 */
[----:B--2-4-:R-:W0:Y:S04]  /*10bf0*/  SHFL.IDX PT, R22, R22, 0x3, 0x181f ;  /* 0x00781f0016167f89 */ /* 0x014e2800000e0000 */
[----:B------:R-:W-:Y:S01]  /*10c00*/  ISETP.GE.AND P0, PT, R0, R69, PT ;  /* 0x000000450000720c */ /* 0x000fe20003f06270 */
[----:B------:R-:W2:-:S12]  /*10c10*/  SHFL.IDX PT, R18, R18, 0x3, 0x181f ;  /* 0x00781f0012127f89 */ /* 0x000e9800000e0000 */
        /* <DEDUP_REMOVED lines=16> */
.L_x_4622:
[----:B------:R-:W2:Y:S08]  /*10d20*/  LDC.64 R4, c[0x0][0xc00] ;  /* 0x00030000ff047b82 */ /* 0x000eb00000000a00 */
[----:B------:R-:W3:Y:S01]  /*10d30*/  LDC.64 R2, c[0x0][0xc00] ;  /* 0x00030000ff027b82 */ /* 0x000ee20000000a00 */
[----:B------:R-:W-:Y:S01]  /*10d40*/  ULDC UR4, c[0x0][0xa88] ;  /* 0x0002a20000047ab9 */ /* 0x000fe20000000800 */
[----:B------:R-:W-:-:S06]  /*10d50*/  IMAD.MOV.U32 R6, RZ, RZ, RZ ;  /* 0x000000ffff067224 */ /* 0x000fcc00078e00ff */
[----:B------:R-:W4:Y:S01]  /*10d60*/  LDC R21, c[0x0][0xbe8] ;  /* 0x0002fa00ff157b82 */ /* 0x000f220000000800 */
[----:B--2---:R-:W-:-:S04]  /*10d70*/  ISETP.NE.U32.AND P0, PT, R4, RZ, PT ;  /* 0x000000ff0400720c */ /* 0x004fc80003f05070 */
[----:B------:R-:W-:-:S03]  /*10d80*/  ISETP.NE.AND.EX P0, PT, R5, RZ, PT, P0 ;  /* 0x000000ff0500720c */ /* 0x000fc60003f05300 */
[----:B------:R-:W2:Y:S01]  /*10d90*/  LDC.64 R4, c[0x0][0xc08] ;  /* 0x00030200ff047b82 */ /* 0x000ea20000000a00 */
[----:B---3--:R-:W-:-:S04]  /*10da0*/  IMAD.WIDE R2, R199, 0x4, R2 ;  /* 0x00000004c7027825 */ /* 0x008fc800078e0202 */
[----:B------:R-:W-:-:S05]  /*10db0*/  IMAD.U32 R0, RZ, RZ, UR4 ;  /* 0x00000004ff007e24 */ /* 0x000fca000f8e00ff */
[----:B------:R3:W5:Y:S01]  /*10dc0*/  @P0 LDG.E R6, desc[UR36][R2.64] ;  /* 0x0000002402060981 */ /* 0x000762000c1e1900 */
[----:B--2---:R-:W-:-:S04]  /*10dd0*/  ISETP.NE.U32.AND P1, PT, R4, RZ, PT ;  /* 0x000000ff0400720c */ /* 0x004fc80003f25070 */
[----:B------:R-:W-:-:S13]  /*10de0*/  ISETP.NE.AND.EX P1, PT, R5, RZ, PT, P1 ;  /* 0x000000ff0500720c */ /* 0x000fda0003f25310 */
[----:B------:R-:W2:Y:S02]  /*10df0*/  @P1 LDC.64 R4, c[0x0][0xc08] ;  /* 0x00030200ff041b82 */ /* 0x000ea40000000a00 */
[----:B--2---:R-:W-:-:S05]  /*10e00*/  @P1 IMAD.WIDE R4, R199, 0x4, R4 ;  /* 0x00000004c7041825 */ /* 0x004fca00078e0204 */
[----:B------:R3:W5:Y:S01]  /*10e10*/  @P1 LDG.E R0, desc[UR36][R4.64] ;  /* 0x0000002404001981 */ /* 0x000762000c1e1900 */
[----:B----4-:R-:W-:Y:S02]  /*10e20*/  ISETP.NE.AND P2, PT, R21, 0x1, PT ;  /* 0x000000011500780c */ /* 0x010fe40003f45270 */
[----:B------:R-:W-:Y:S02]  /*10e30*/  ISETP.GE.AND P3, PT, R210, 0x80, PT ;  /* 0x00000080d200780c */ /* 0x000fe40003f66270 */
[----:B------:R-:W-:-:S09]  /*10e40*/  SHF.R.S32.HI R7, RZ, 0x1f, R199 ;  /* 0x0000001fff077819 */ /* 0x000fd200000114c7 */
[----:B------:R-:W2:Y:S08]  /*10e50*/  @P2 LDC R14, c[0x0][0xbec] ;  /* 0x0002fb00ff0e2b82 */ /* 0x000eb00000000800 */
[----:B------:R-:W4:Y:S01]  /*10e60*/  @P2 LDC R25, c[0x0][0xbf0] ;  /* 0x0002fc00ff192b82 */ /* 0x000f220000000800 */
[----:B---3--:R-:W-:Y:S05]  /*10e70*/  @P1 BRA `(.L_x_4631) ;  /* 0x0000000000101947 */ /* 0x008fea0003800000 */
[----:B------:R-:W-:Y:S05]  /*10e80*/  @!P0 BRA `(.L_x_4631) ;  /* 0x00000000000c8947 */ /* 0x000fea0003800000 */
[----:B------:R-:W3:Y:S04]  /*10e90*/  LDG.E R5, desc[UR36][R2.64] ;  /* 0x0000002402057981 */ /* 0x000ee8000c1e1900 */
[----:B-----5:R-:W3:Y:S02]  /*10ea0*/  LDG.E R0, desc[UR36][R2.64+0x4] ;  /* 0x0000042402007981 */ /* 0x020ee4000c1e1900 */
[----:B---3--:R-:W-:-:S07]  /*10eb0*/  IMAD.IADD R0, R0, 0x1, -R5 ;  /* 0x0000000100007824 */ /* 0x008fce00078e0a05 */
.L_x_4631:
[----:B------:R-:W-:Y:S01]  /*10ec0*/  BSSY B1, `(.L_x_4632) ;  /* 0x000002d000017945 */ /* 0x000fe20003800000 */
[----:B------:R-:W-:Y:S02]  /*10ed0*/  SHF.R.S32.HI R10, RZ, 0x1f, R198 ;  /* 0x0000001fff0a7819 */ /* 0x000fe400000114c6 */
[----:B------:R-:W-:Y:S02]  /*10ee0*/  SEL R13, R199, RZ, !P0 ;  /* 0x000000ffc70d7207 */ /* 0x000fe40004000000 */
[----:B------:R-:W-:Y:S02]  /*10ef0*/  SEL R12, R7, RZ, !P0 ;  /* 0x000000ff070c7207 */ /* 0x000fe40004000000 */
[----:B-----5:R-:W-:Y:S01]  /*10f00*/  SHF.R.S32.HI R11, RZ, 0x1f, R6 ;  /* 0x0000001fff0b7819 */ /* 0x020fe20000011406 */
[----:B------:R-:W-:Y:S06]  /*10f10*/  @P3 BRA `(.L_x_4633) ;  /* 0x00000000009c3947 */ /* 0x000fec0003800000 */
[----:B------:R-:W3:Y:S01]  /*10f20*/  S2R R3, SR_TID.X ;  /* 0x0000000000037919 */ /* 0x000ee20000002100 */
[----:B------:R-:W5:Y:S02]  /*10f30*/  LDC R9, c[0x0][0xbe8] ;  /* 0x0002fa00ff097b82 */ /* 0x000f640000000800 */
[----:B-----5:R-:W-:Y:S01]  /*10f40*/  IMAD R2, R0, R9, RZ ;  /* 0x0000000900027224 */ /* 0x020fe200078e02ff */
[----:B---3--:R-:W-:-:S04]  /*10f50*/  IADD3 R8, R22, -0x80, R3 ;  /* 0xffffff8016087810 */ /* 0x008fc80007ffe003 */
        /* <DEDUP_REMOVED lines=13> */
[----:B0-----:R-:W0:Y:S01]  /*11030*/  @P0 LDC R17, c[0x0][0xbf0] ;  /* 0x0002fc00ff110b82 */ /* 0x001e220000000800 */
[----:B------:R-:W-:-:S04]  /*11040*/  IMAD.WIDE.U32 R2, R13, UR4, R2 ;  /* 0x000000040d027c25 */ /* 0x000fc8000f8e0002 */
[----:B---3--:R-:W-:-:S05]  /*11050*/  @P0 IMAD.HI.U32 R4, R8, R15, RZ ;  /* 0x0000000f08040227 */ /* 0x008fca00078e00ff */
[----:B0-----:R-:W-:Y:S01]  /*11060*/  @P0 SHF.R.U32.HI R5, RZ, R17, R4 ;  /* 0x00000011ff050219 */ /* 0x001fe20000011604 */
        /* <DEDUP_REMOVED lines=18> */
.L_x_4633:
[----:B------:R-:W-:Y:S05]  /*11190*/  BSYNC B1 ;  /* 0x0000000000017941 */ /* 0x000fea0003800000 */
.L_x_4632:
[----:B------:R-:W-:Y:S01]  /*111a0*/  ULDC.64 UR4, c[0x0][0xaa0] ;  /* 0x0002a80000047ab9 */ /* 0x000fe20000000a00 */
[----:B------:R-:W-:Y:S01]  /*111b0*/  IMAD R7, R197, 0x20, R200 ;  /* 0x00000020c5077824 */ /* 0x000fe200078e02c8 */
[----:B------:R-:W-:Y:S01]  /*111c0*/  BSSY B1, `(.L_x_4634) ;  /* 0x000003b000017945 */ /* 0x000fe20003800000 */
[----:B---3--:R-:W-:Y:S02]  /*111d0*/  IMAD R3, R11, UR4, RZ ;  /* 0x000000040b037c24 */ /* 0x008fe4000f8e02ff */
[----:B------:R-:W-:Y:S02]  /*111e0*/  IMAD.IADD R9, R22, 0x1, R7 ;  /* 0x0000000116097824 */ /* 0x000fe400078e0207 */
[C---:B------:R-:W-:Y:S02]  /*111f0*/  IMAD R5, R6.reuse, UR5, R3 ;  /* 0x0000000506057c24 */ /* 0x040fe4000f8e0203 */
[----:B------:R-:W-:Y:S01]  /*11200*/  IMAD.WIDE.U32 R2, R6, UR4, RZ ;  /* 0x0000000406027c25 */ /* 0x000fe2000f8e00ff */
[----:B------:R-:W-:-:S03]  /*11210*/  ULDC.64 UR4, c[0x0][0xae8] ;  /* 0x0002ba0000047ab9 */ /* 0x000fc60000000a00 */
[----:B------:R-:W-:Y:S02]  /*11220*/  IMAD.IADD R3, R3, 0x1, R5 ;  /* 0x0000000103037824 */ /* 0x000fe400078e0205 */
[----:B------:R-:W-:Y:S02]  /*11230*/  IMAD R7, R10, UR4, RZ ;  /* 0x000000040a077c24 */ /* 0x000fe4000f8e02ff */
[----:B--2---:R-:W-:-:S04]  /*11240*/  @P2 IMAD.HI.U32 R4, R9, R14, RZ ;  /* 0x0000000e09042227 */ /* 0x004fc800078e00ff */
[C---:B------:R-:W-:Y:S02]  /*11250*/  IMAD R7, R198.reuse, UR5, R7 ;  /* 0x00000005c6077c24 */ /* 0x040fe4000f8e0207 */
[----:B------:R-:W-:Y:S01]  /*11260*/  IMAD.WIDE.U32 R2, R198, UR4, R2 ;  /* 0x00000004c6027c25 */ /* 0x000fe2000f8e0002 */
[----:B------:R-:W-:-:S03]  /*11270*/  ULDC.64 UR4, c[0x0][0xaf0] ;  /* 0x0002bc0000047ab9 */ /* 0x000fc60000000a00 */
[----:B------:R-:W-:Y:S01]  /*11280*/  IMAD.MOV.U32 R5, RZ, RZ, R9 ;  /* 0x000000ffff057224 */ /* 0x000fe200078e0009 */
[----:B----4-:R-:W-:Y:S01]  /*11290*/  @P2 SHF.R.U32.HI R5, RZ, R25, R4 ;  /* 0x00000019ff052219 */ /* 0x010fe20000011604 */
        /* <DEDUP_REMOVED lines=28> */
[----:B------:R2:W3:Y:S02]  /*11460*/  SHFL.IDX PT, R2, R4, RZ, 0x181f ;  /* 0x00181fff04027589 */ /* 0x0004e400000e0000 */
        /* <DEDUP_REMOVED lines=10> */
[C---:B------:R-:W-:Y:S02]  /*11510*/  @!P2 LEA R2, P6, R196.reuse, R2, 0x1 ;  /* 0x00000002c402a211 */ /* 0x040fe400078c08ff */
[-C--:B------:R-:W-:Y:S01]  /*11520*/  @!P3 LEA.HI.X R9, R195, R0.reuse, R208, 0x1, P5 ;  /* 0x00000000c309b211 */ /* 0x080fe200028f0cd0 */
[----:B------:R3:W-:Y:S01]  /*11530*/  @!P4 ST.E.128 desc[UR36][R6.64], RZ ;  /* 0x000000ff0600c985 */ /* 0x0007e2000c101d24 */
[----:B------:R-:W-:-:S03]  /*11540*/  @!P2 LEA.HI.X R3, R196, R0, R207, 0x1, P6 ;  /* 0x00000000c403a211 */ /* 0x000fc600030f0ccf */
[----:B------:R3:W-:Y:S04]  /*11550*/  @!P3 ST.E.128 desc[UR36][R8.64], RZ ;  /* 0x000000ff0800b985 */ /* 0x0007e8000c101d24 */
[----:B------:R3:W-:Y:S02]  /*11560*/  @!P2 ST.E.128 desc[UR36][R2.64], RZ ;  /* 0x000000ff0200a985 */ /* 0x0007e4000c101d24 */
.L_x_4635:
[----:B------:R-:W-:Y:S05]  /*11570*/  BSYNC B1 ;  /* 0x0000000000017941 */ /* 0x000fea0003800000 */
.L_x_4634:
        /* <DEDUP_REMOVED lines=14> */
[----:B------:R0:W-:Y:S04]  /*11660*/  @!P4 ST.E.128 desc[UR36][R6.64], RZ ;  /* 0x000000ff0600c985 */ /* 0x0001e8000c101d24 */
[----:B------:R0:W-:Y:S04]  /*11670*/  @!P5 ST.E.128 desc[UR36][R8.64], RZ ;  /* 0x000000ff0800d985 */ /* 0x0001e8000c101d24 */
[----:B------:R0:W-:Y:S02]  /*11680*/  @!P6 ST.E.128 desc[UR36][R2.64], RZ ;  /* 0x000000ff0200e985 */ /* 0x0001e4000c101d24 */
.L_x_4637:
[----:B------:R-:W-:Y:S05]  /*11690*/  BSYNC B1 ;  /* 0x0000000000017941 */ /* 0x000fea0003800000 */
.L_x_4636:
        /* <DEDUP_REMOVED lines=11> */
[-C--:B------:R-:W-:Y:S02]  /*11750*/  @!P3 LEA.HI.X R7, R193, R0.reuse, R209, 0x1, P0 ;  /* 0x00000000c107b211 */ /* 0x080fe400000f0cd1 */
[-C--:B------:R-:W-:Y:S02]  /*11760*/  @!P4 LEA.HI.X R9, R195, R0.reuse, R208, 0x1, P1 ;  /* 0x00000000c309c211 */ /* 0x080fe400008f0cd0 */
[----:B------:R-:W-:Y:S01]  /*11770*/  @!P5 LEA.HI.X R3, R196, R0, R207, 0x1, P2 ;  /* 0x00000000c403d211 */ /* 0x000fe200010f0ccf */
[----:B------:R0:W-:Y:S04]  /*11780*/  @!P3 ST.E.128 desc[UR36][R6.64], RZ ;  /* 0x000000ff0600b985 */ /* 0x0001e8000c101d24 */
[----:B------:R0:W-:Y:S04]  /*11790*/  @!P4 ST.E.128 desc[UR36][R8.64], RZ ;  /* 0x000000ff0800c985 */ /* 0x0001e8000c101d24 */
[----:B------:R0:W-:Y:S02]  /*117a0*/  @!P5 ST.E.128 desc[UR36][R2.64], RZ ;  /* 0x000000ff0200d985 */ /* 0x0001e4000c101d24 */
.L_x_4639:
[----:B------:R-:W-:Y:S05]  /*117b0*/  BSYNC B1 ;  /* 0x0000000000017941 */ /* 0x000fea0003800000 */
.L_x_4638:
        /* <DEDUP_REMOVED lines=9> */
[-C--:B0-234-:R-:W-:Y:S02]  /*11850*/  @!P3 LEA R4, P0, R193, R2.reuse, 0x1 ;  /* 0x00000002c104b211 */ /* 0x09dfe400078008ff */
        /* <DEDUP_REMOVED lines=8> */
.L_x_4630:
[----:B------:R-:W-:Y:S05]  /*118e0*/  BSYNC B0 ;  /* 0x0000000000007941 */ /* 0x000fea0003800000 */
.L_x_4621:
[----:B------:R-:W-:Y:S02]  /*118f0*/  ULDC UR4, c[0x0][0xc3c] ;  /* 0x00030f0000047ab9 */ /* 0x000fe40000000800 */
[----:B-1----:R-:W-:-:S13]  /*11900*/  ISETP.GE.AND P0, PT, R43, UR4, PT ;  /* 0x000000042b007c0c */ /* 0x002fda000bf06270 */
[----:B------:R-:W-:Y:S05]  /*11910*/  @!P0 BRA `(.L_x_4640) ;  /* 0xfffffef000f48947 */ /* 0x000fea000383ffff */
[----:B------:R-:W-:Y:S05]  /*11920*/  EXIT ;  /* 0x000000000000794d */ /* 0x000fea0003800000 */
.L_x_4531:
        /* <DEDUP_REMOVED lines=16> */
.L_x_4641:
        /* <DEDUP_REMOVED lines=36> */
[----:B------:R-:W-:Y:S01]  /*11c70*/  IMAD.MOV.U32 R6, RZ, RZ, R3 ;  /* 0x000000ffff067224 */ /* 0x000fe200078e0003 */
[----:B------:R-:W-:Y:S01]  /*11c80*/  UMOV UR4, URZ ;  /* 0x0000003f00047c82 */ /* 0x000fe20008000000 */
[----:B------:R-:W-:-:S05]  /*11c90*/  ULDC UR5, c[0x0][0xc38] ;  /* 0x00030e0000057ab9 */ /* 0x000fca0000000800 */
.L_x_4647:
        /* <DEDUP_REMOVED lines=12> */
.L_x_4646:
[----:B------:R-:W-:Y:S05]  /*11d60*/  BSYNC B0 ;  /* 0x0000000000007941 */ /* 0x000fea0003800000 */
.L_x_4645:
        /* <DEDUP_REMOVED lines=20> */
.L_x_4643:
        /* <DEDUP_REMOVED lines=20> */
.L_x_4648:
        /* <DEDUP_REMOVED lines=56> */
[----:B------:R-:W-:-:S04]  /*12370*/  IMAD R26, R2, R26, R3 ;  /* 0x0000001a021a7224 */ /* 0x000fc800078e0203 */
[----:B------:R-:W-:Y:S01]  /*12380*/  IMAD.IADD R25, R4, 0x1, R25 ;  /* 0x0000000104197824 */ /* 0x000fe200078e0219 */
[----:B------:R-:W-:Y:S06]  /*12390*/  BRA `(.L_x_4649) ;  /* 0x0000000000147947 */ /* 0x000fec0003800000 */
.L_x_4644:
[----:B------:R-:W-:Y:S01]  /*123a0*/  ULDC UR4, c[0x0][0xc3c] ;  /* 0x00030f0000047ab9 */ /* 0x000fe20000000800 */
[----:B------:R-:W-:Y:S02]  /*123b0*/  IMAD.MOV.U32 R25, RZ, RZ, RZ ;  /* 0x000000ffff197224 */ /* 0x000fe400078e00ff */
[----:B------:R-:W-:Y:S02]  /*123c0*/  IMAD.U32 R24, RZ, RZ, UR6 ;  /* 0x00000006ff187e24 */ /* 0x000fe4000f8e00ff */
[----:B------:R-:W-:Y:S02]  /*123d0*/  IMAD.MOV.U32 R26, RZ, RZ, RZ ;  /* 0x000000ffff1a7224 */ /* 0x000fe400078e00ff */
[----:B------:R-:W-:-:S07]  /*123e0*/  IMAD.U32 R27, RZ, RZ, UR4 ;  /* 0x00000004ff1b7e24 */ /* 0x000fce000f8e00ff */
.L_x_4649:
[----:B------:R-:W-:-:S13]  /*123f0*/  ISETP.NE.AND P0, PT, R5, RZ, PT ;  /* 0x000000ff0500720c */ /* 0x000fda0003f05270 */
[----:B------:R-:W0:Y:S01]  /*12400*/  @!P0 S2R R3, SR_CgaCtaId ;  /* 0x0000000000038919 */ /* 0x000e220000008800 */
[----:B------:R-:W-:-:S04]  /*12410*/  @!P0 MOV R2, 0x400 ;  /* 0x0000040000028802 */ /* 0x000fc80000000f00 */
[----:B0-----:R-:W-:-:S05]  /*12420*/  @!P0 LEA R2, R3, R2, 0x18 ;  /* 0x0000000203028211 */ /* 0x001fca00078ec0ff */
[----:B------:R1:W-:Y:S01]  /*12430*/  @!P0 STS.128 [R2+0x308d0], R24 ;  /* 0x0308d01802008388 */ /* 0x0003e20000000c00 */
[----:B------:R-:W-:Y:S06]  /*12440*/  BAR.ARV 0x5, 0x180 ;  /* 0x0146000000007b1d */ /* 0x000fec0000002000 */
.L_x_4642:
[----:B------:R2:W-:Y:S01]  /*12450*/  STL [R1+0x24], RZ ;  /* 0x000024ff01007387 */ /* 0x0005e20000100800 */
[----:B------:R-:W-:Y:S01]  /*12460*/  ULDC UR4, c[0x0][0xc3c] ;  /* 0x00030f0000047ab9 */ /* 0x000fe20000000800 */
[----:B------:R-:W-:Y:S01]  /*12470*/  IMAD.MOV.U32 R28, RZ, RZ, 0x1 ;  /* 0x00000001ff1c7424 */ /* 0x000fe200078e00ff */
[----:B0-----:R-:W-:Y:S01]  /*12480*/  ISETP.GE.AND P0, PT, R27, UR4, PT ;  /* 0x000000041b007c0c */ /* 0x001fe2000bf06270 */
[----:B------:R-:W-:-:S12]  /*12490*/  IMAD.MOV.U32 R23, RZ, RZ, RZ ;  /* 0x000000ffff177224 */ /* 0x000fd800078e00ff */
[----:B--2---:R-:W-:Y:S05]  /*124a0*/  @P0 BRA `(.L_x_4650) ;  /* 0x0000004c004c0947 */ /* 0x004fea0003800000 */
[----:B------:R-:W2:Y:S01]  /*124b0*/  LDL R4, [R1+0x10] ;  /* 0x0000100001047983 */ /* 0x000ea20000100800 */
[----:B------:R-:W0:Y:S01]  /*124c0*/  S2UR UR5, SR_CgaCtaId ;  /* 0x00000000000579c3 */ /* 0x000e220000008800 */
[C---:B------:R-:W-:Y:S01]  /*124d0*/  IMAD.SHL.U32 R32, R0.reuse, 0x8, RZ ;  /* 0x0000000800207824 */ /* 0x040fe200078e00ff */
[----:B------:R-:W-:Y:S01]  /*124e0*/  UMOV UR4, 0x400 ;  /* 0x0000040000047882 */ /* 0x000fe20000000000 */
[----:B-1----:R-:W-:Y:S01]  /*124f0*/  LOP3.LUT R2, R0, 0x7f, RZ, 0xc0, !PT ;  /* 0x0000007f00027812 */ /* 0x002fe200078ec0ff */
[----:B------:R-:W-:Y:S01]  /*12500*/  BSSY B8, `(.L_x_4650) ;  /* 0x00004cd000087945 */ /* 0x000fe20003800000 */
[----:B------:R-:W-:Y:S01]  /*12510*/  IMAD.MOV.U32 R28, RZ, RZ, 0x1 ;  /* 0x00000001ff1c7424 */ /* 0x000fe200078e00ff */
[----:B------:R-:W-:Y:S01]  /*12520*/  LOP3.LUT R3, R32, 0x1f8, RZ, 0xc0, !PT ;  /* 0x000001f820037812 */ /* 0x000fe200078ec0ff */
[----:B------:R-:W-:Y:S01]  /*12530*/  IMAD.MOV.U32 R23, RZ, RZ, RZ ;  /* 0x000000ffff177224 */ /* 0x000fe200078e00ff */
[----:B------:R-:W-:Y:S01]  /*12540*/  SHF.R.U32.HI R2, RZ, 0x3, R2 ;  /* 0x00000003ff027819 */ /* 0x000fe20000011602 */
[----:B------:R-:W-:Y:S01]  /*12550*/  ULDC UR38, c[0x0][0xc] ;  /* 0x0000030000267ab9 */ /* 0x000fe20000000800 */
[----:B------:R-:W-:Y:S01]  /*12560*/  LOP3.LUT R3, R3, 0x38, R0, 0x78, !PT ;  /* 0x0000003803037812 */ /* 0x000fe200078e7800 */
[----:B------:R-:W-:-:S03]  /*12570*/  IMAD.SHL.U32 R0, R0, 0x10, RZ ;  /* 0x0000001000007824 */ /* 0x000fc600078e00ff */
[----:B------:R-:W-:Y:S02]  /*12580*/  LOP3.LUT R36, R3, 0x200, R32, 0xf8, !PT ;  /* 0x0000020003247812 */ /* 0x000fe400078ef820 */
[----:B------:R-:W-:Y:S02]  /*12590*/  LOP3.LUT R32, R32, 0x38, RZ, 0xc0, !PT ;  /* 0x0000003820207812 */ /* 0x000fe400078ec0ff */
[----:B------:R-:W-:Y:S02]  /*125a0*/  LOP3.LUT R0, R2, 0x70, R0, 0xf8, !PT ;  /* 0x0000007002007812 */ /* 0x000fe400078ef800 */
[C---:B------:R-:W-:Y:S02]  /*125b0*/  LOP3.LUT R34, R32.reuse, 0x40, RZ, 0xfc, !PT ;  /* 0x0000004020227812 */ /* 0x040fe400078efcff */
[----:B------:R-:W-:Y:S01]  /*125c0*/  LOP3.LUT R33, R32, 0x80, RZ, 0xfc, !PT ;  /* 0x0000008020217812 */ /* 0x000fe200078efcff */
[----:B0-----:R-:W-:-:S06]  /*125d0*/  ULEA UR4, UR5, UR4, 0x18 ;  /* 0x0000000405047291 */ /* 0x001fcc000f8ec03f */
[----:B------:R-:W-:-:S04]  /*125e0*/  IMAD.U32 R17, RZ, RZ, UR4 ;  /* 0x00000004ff117e24 */ /* 0x000fc8000f8e00ff */
[----:B------:R-:W-:Y:S01]  /*125f0*/  IMAD R37, R36, 0x2, R17 ;  /* 0x0000000224257824 */ /* 0x000fe200078e0211 */
[----:B--2---:R-:W-:-:S05]  /*12600*/  LOP3.LUT R4, R4, 0x2, RZ, 0xfc, !PT ;  /* 0x0000000204047812 */ /* 0x004fca00078efcff */
[----:B------:R0:W-:Y:S04]  /*12610*/  STL [R1+0x28], R4 ;  /* 0x0000280401007387 */ /* 0x0001e80000100800 */
[----:B------:R0:W-:Y:S02]  /*12620*/  STL [R1+0x24], RZ ;  /* 0x000024ff01007387 */ /* 0x0001e40000100800 */
.L_x_4721:
[----:B------:R-:W-:Y:S05]  /*12630*/  YIELD ;  /* 0x0000000000007946 */ /* 0x000fea0003800000 */
[----:B------:R-:W-:Y:S01]  /*12640*/  ULDC.64 UR4, c[0x0][0xa28] ;  /* 0x00028a0000047ab9 */ /* 0x000fe20000000a00 */
[----:B------:R-:W-:Y:S01]  /*12650*/  IMAD.MOV.U32 R19, RZ, RZ, RZ ;  /* 0x000000ffff137224 */ /* 0x000fe200078e00ff */
[----:B------:R-:W-:-:S04]  /*12660*/  ISETP.NE.U32.AND P0, PT, RZ, UR4, PT ;  /* 0x00000004ff007c0c */ /* 0x000fc8000bf05070 */
[----:B------:R-:W-:Y:S01]  /*12670*/  ISETP.NE.AND.EX P0, PT, RZ, UR5, PT, P0 ;  /* 0x00000005ff007c0c */ /* 0x000fe2000bf05300 */
[----:B------:R-:W-:-:S12]  /*12680*/  ULDC.64 UR4, c[0x0][0xa18] ;  /* 0x0002860000047ab9 */ /* 0x000fd80000000a00 */
[----:B-1----:R-:W1:Y:S02]  /*12690*/  @P0 LDC.64 R2, c[0x0][0xa28] ;  /* 0x00028a00ff020b82 */ /* 0x002e640000000a00 */
[----:B-1----:R-:W-:-:S05]  /*126a0*/  @P0 IMAD.WIDE R2, R27, 0x4, R2 ;  /* 0x000000041b020825 */ /* 0x002fca00078e0202 */
[----:B--2---:R1:W2:Y:S01]  /*126b0*/  @P0 LDG.E R19, desc[UR36][R2.64] ;  /* 0x0000002402130981 */ /* 0x0042a2000c1e1900 */
[----:B------:R-:W-:Y:S01]  /*126c0*/  ISETP.NE.U32.AND P0, PT, RZ, UR4, PT ;  /* 0x00000004ff007c0c */ /* 0x000fe2000bf05070 */
[----:B------:R-:W-:Y:S01]  /*126d0*/  IMAD.MOV.U32 R35, RZ, RZ, RZ ;  /* 0x000000ffff237224 */ /* 0x000fe200078e00ff */
[----:B------:R-:W-:Y:S02]  /*126e0*/  LOP3.LUT R16, R16, 0xffffff7f, RZ, 0xc0, !PT ;  /* 0xffffff7f10107812 */ /* 0x000fe400078ec0ff */
[----:B------:R-:W-:Y:S01]  /*126f0*/  ISETP.NE.AND.EX P1, PT, RZ, UR5, PT, P0 ;  /* 0x00000005ff007c0c */ /* 0x000fe2000bf25300 */
[----:B------:R-:W-:Y:S02]  /*12700*/  ULDC.64 UR4, c[0x0][0xa00] ;  /* 0x0002800000047ab9 */ /* 0x000fe40000000a00 */
[----:B------:R-:W-:Y:S01]  /*12710*/  ISETP.NE.U32.AND P0, PT, RZ, UR4, PT ;  /* 0x00000004ff007c0c */ /* 0x000fe2000bf05070 */
[----:B-1----:R-:W1:Y:S03]  /*12720*/  LDC.64 R2, c[0x0][0xa00] ;  /* 0x00028000ff027b82 */ /* 0x002e660000000a00 */
[----:B------:R-:W-:Y:S01]  /*12730*/  ISETP.NE.AND.EX P2, PT, RZ, UR5, PT, P0 ;  /* 0x00000005ff007c0c */ /* 0x000fe2000bf45300 */
[----:B------:R-:W-:-:S05]  /*12740*/  ULDC.64 UR4, c[0x0][0x418] ;  /* 0x0001060000047ab9 */ /* 0x000fca0000000a00 */
[----:B0-----:R-:W0:Y:S07]  /*12750*/  @P1 LDC.64 R4, c[0x0][0xa18] ;  /* 0x00028600ff041b82 */ /* 0x001e2e0000000a00 */
[----:B------:R-:W-:Y:S01]  /*12760*/  @P2 LOP3.LUT R16, R16, 0x80, RZ, 0xfc, !PT ;  /* 0x0000008010102812 */ /* 0x000fe200078efcff */
[----:B-1----:R-:W-:-:S05]  /*12770*/  IMAD.WIDE R2, R27, 0x4, R2 ;  /* 0x000000041b027825 */ /* 0x002fca00078e0202 */
[----:B------:R1:W5:Y:S01]  /*12780*/  @P2 LDG.E R35, desc[UR36][R2.64] ;  /* 0x0000002402232981 */ /* 0x000362000c1e1900 */
[----:B0-----:R-:W-:-:S05]  /*12790*/  @P1 IMAD.WIDE R4, R27, 0x4, R4 ;  /* 0x000000041b041825 */ /* 0x001fca00078e0204 */
        /* <DEDUP_REMOVED lines=13> */
[----:B-1----:R-:W2:Y:S04]  /*12870*/  LDG.E R4, desc[UR36][R2.64] ;  /* 0x0000002402047981 */ /* 0x002ea8000c1e1900 */
[----:B------:R-:W2:Y:S02]  /*12880*/  LDG.E R29, desc[UR36][R2.64+0x4] ;  /* 0x00000424021d7981 */ /* 0x000ea4000c1e1900 */
[----:B--2---:R-:W-:-:S07]  /*12890*/  IMAD.IADD R29, R29, 0x1, -R4 ;  /* 0x000000011d1d7824 */ /* 0x004fce00078e0a04 */
.L_x_4651:
[----:B------:R-:W-:Y:S02]  /*128a0*/  ULDC.64 UR4, c[0x0][0xa20] ;  /* 0x0002880000047ab9 */ /* 0x000fe40000000a00 */
[----:B------:R-:W-:-:S04]  /*128b0*/  ISETP.NE.U32.AND P0, PT, RZ, UR4, PT ;  /* 0x00000004ff007c0c */ /* 0x000fc8000bf05070 */
[----:B------:R-:W-:-:S13]  /*128c0*/  ISETP.NE.AND.EX P0, PT, RZ, UR5, PT, P0 ;  /* 0x00000005ff007c0c */ /* 0x000fda000bf05300 */
[----:B------:R-:W-:Y:S05]  /*128d0*/  @!P0 BRA `(.L_x_4652) ;  /* 0x0000000000108947 */ /* 0x000fea0003800000 */
[----:B-1----:R-:W0:Y:S02]  /*128e0*/  LDC.64 R2, c[0x0][0xa20] ;  /* 0x00028800ff027b82 */ /* 0x002e240000000a00 */
[----:B0-----:R-:W-:-:S05]  /*128f0*/  IMAD.WIDE R2, R27, 0x4, R2 ;  /* 0x000000041b027825 */ /* 0x001fca00078e0202 */
[----:B------:R0:W5:Y:S01]  /*12900*/  LDG.E R0, desc[UR36][R2.64] ;  /* 0x0000002402007981 */ /* 0x000162000c1e1900 */
[----:B------:R-:W-:Y:S05]  /*12910*/  BRA `(.L_x_4653) ;  /* 0x0000000000247947 */ /* 0x000fea0003800000 */
.L_x_4652:
[----:B------:R-:W-:Y:S02]  /*12920*/  ULDC.64 UR4, c[0x0][0xa08] ;  /* 0x0002820000047ab9 */ /* 0x000fe40000000a00 */
[----:B------:R-:W-:-:S04]  /*12930*/  ISETP.NE.U32.AND P0, PT, RZ, UR4, PT ;  /* 0x00000004ff007c0c */ /* 0x000fc8000bf05070 */
[----:B------:R-:W-:-:S13]  /*12940*/  ISETP.NE.AND.EX P0, PT, RZ, UR5, PT, P0 ;  /* 0x00000005ff007c0c */ /* 0x000fda000bf05300 */
[----:B------:R-:W-:Y:S05]  /*12950*/  @!P0 BRA `(.L_x_4653) ;  /* 0x0000000000148947 */ /* 0x000fea0003800000 */
[----:B-1----:R-:W0:Y:S02]  /*12960*/  LDC.64 R2, c[0x0][0xa08] ;  /* 0x00028200ff027b82 */ /* 0x002e240000000a00 */
[----:B0-----:R-:W-:-:S05]  /*12970*/  IMAD.WIDE R2, R27, 0x4, R2 ;  /* 0x000000041b027825 */ /* 0x001fca00078e0202 */
[----:B------:R-:W2:Y:S04]  /*12980*/  LDG.E R0, desc[UR36][R2.64] ;  /* 0x0000002402007981 */ /* 0x000ea8000c1e1900 */
[----:B------:R-:W2:Y:S02]  /*12990*/  LDG.E R5, desc[UR36][R2.64+0x4] ;  /* 0x0000042402057981 */ /* 0x000ea4000c1e1900 */
[----:B--2---:R-:W-:-:S07]  /*129a0*/  IMAD.IADD R0, R5, 0x1, -R0 ;  /* 0x0000000105007824 */ /* 0x004fce00078e0a00 */
.L_x_4653:
[----:B01----:R-:W0:Y:S01]  /*129b0*/  LDC R2, c[0x0][0x448] ;  /* 0x00011200ff027b82 */ /* 0x003e220000000800 */
[----:B-----5:R-:W-:Y:S01]  /*129c0*/  IMAD.IADD R30, R0, 0x1, -R19 ;  /* 0x00000001001e7824 */ /* 0x020fe200078e0a13 */
[----:B------:R-:W-:Y:S01]  /*129d0*/  LOP3.LUT R16, R16, 0xffffffbf, RZ, 0xc0, !PT ;  /* 0xffffffbf10107812 */ /* 0x000fe200078ec0ff */
[----:B------:R-:W-:-:S03]  /*129e0*/  IMAD.SHL.U32 R25, R25, 0x80, RZ ;  /* 0x0000008019197824 */ /* 0x000fc600078e00ff */
        /* <DEDUP_REMOVED lines=25> */
.L_x_4656:
[----:B------:R-:W-:-:S13]  /*12b80*/  ISETP.NE.AND P0, PT, R3, 0x1, PT ;  /* 0x000000010300780c */ /* 0x000fda0003f05270 */
[----:B------:R-:W0:Y:S02]  /*12b90*/  @P0 LDC.64 R4, c[0x0][0x9e8] ;  /* 0x00027a00ff040b82 */ /* 0x000e240000000a00 */
[----:B0-----:R-:W-:-:S05]  /*12ba0*/  @P0 IMAD.HI.U32 R4, R0, R4, RZ ;  /* 0x0000000400040227 */ /* 0x001fca00078e00ff */
[----:B------:R-:W-:-:S07]  /*12bb0*/  @P0 SHF.R.U32.HI R0, RZ, R5, R4 ;  /* 0x00000005ff000219 */ /* 0x000fce0000011604 */
.L_x_4657:
[----:B------:R-:W-:Y:S05]  /*12bc0*/  BSYNC B0 ;  /* 0x0000000000007941 */ /* 0x000fea0003800000 */
.L_x_4655:
[----:B------:R-:W-:-:S05]  /*12bd0*/  IMAD R5, R0, R3, R3 ;  /* 0x0000000300057224 */ /* 0x000fca00078e0203 */
[----:B------:R-:W-:-:S07]  /*12be0*/  VIMNMX R2, R2, R5, PT ;  /* 0x0000000502027248 */ /* 0x000fce0003fe0100 */
.L_x_4654:
[----:B------:R-:W0:Y:S01]  /*12bf0*/  @P2 LDC R4, c[0x0][0x44c] ;  /* 0x00011300ff042b82 */ /* 0x000e220000000800 */
[----:B------:R-:W-:Y:S01]  /*12c00*/  VIADD R2, R2, 0x5f ;  /* 0x0000005f02027836 */ /* 0x000fe20000000000 */
[----:B------:R-:W-:Y:S01]  /*12c10*/  ULDC UR4, c[0x0][0x9dc] ;  /* 0x0002770000047ab9 */ /* 0x000fe20000000800 */
[----:B------:R-:W-:-:S05]  /*12c20*/  IMAD.MOV.U32 R0, RZ, RZ, R25 ;  /* 0x000000ffff007224 */ /* 0x000fca00078e0019 */
[----:B------:R-:W1:Y:S01]  /*12c30*/  @P2 LDC R5, c[0x0][0x450] ;  /* 0x00011400ff052b82 */ /* 0x000e620000000800 */
[----:B0-----:R-:W-:-:S05]  /*12c40*/  @P2 IMAD.HI.U32 R4, R25, R4, RZ ;  /* 0x0000000419042227 */ /* 0x001fca00078e00ff */
[----:B-1----:R-:W-:Y:S01]  /*12c50*/  @P2 SHF.R.U32.HI R0, RZ, R5, R4 ;  /* 0x00000005ff002219 */ /* 0x002fe20000011604 */
[----:B------:R-:W-:-:S04]  /*12c60*/  IMAD.HI R4, R2, 0x2aaaaaab, RZ ;  /* 0x2aaaaaab02047827 */ /* 0x000fc800078e02ff */
[----:B------:R-:W-:Y:S01]  /*12c70*/  VIADD R2, R30, 0x5f ;  /* 0x0000005f1e027836 */ /* 0x000fe20000000000 */
[----:B------:R-:W-:-:S03]  /*12c80*/  SHF.R.U32.HI R5, RZ, 0x1f, R4 ;  /* 0x0000001fff057819 */ /* 0x000fc60000011604 */
[----:B------:R-:W-:Y:S01]  /*12c90*/  IMAD.HI R2, R2, 0x2aaaaaab, RZ ;  /* 0x2aaaaaab02027827 */ /* 0x000fe200078e02ff */
[----:B------:R-:W-:-:S04]  /*12ca0*/  LEA.HI.SX32 R4, R4, R5, 0x1c ;  /* 0x0000000504047211 */ /* 0x000fc800078fe2ff */
[----:B------:R-:W-:-:S04]  /*12cb0*/  SHF.R.U32.HI R5, RZ, 0x1f, R2 ;  /* 0x0000001fff057819 */ /* 0x000fc80000011602 */
[----:B------:R-:W-:Y:S02]  /*12cc0*/  LEA.HI.SX32 R5, R2, R5, 0x1c ;  /* 0x0000000502057211 */ /* 0x000fe400078fe2ff */
[----:B------:R-:W-:Y:S02]  /*12cd0*/  IADD3 R2, R0, R30, -R29 ;  /* 0x0000001e00027210 */ /* 0x000fe40007ffe81d */
[----:B------:R-:W-:-:S03]  /*12ce0*/  VIMNMX R22, R5, R4, PT ;  /* 0x0000000405167248 */ /* 0x000fc60003fe0100 */
[----:B------:R-:W-:Y:S02]  /*12cf0*/  VIADD R0, R2, -UR4 ;  /* 0x8000000402007c36 */ /* 0x000fe40008000000 */
        /* <DEDUP_REMOVED lines=12> */
.L_x_4660:
[----:B------:R-:W-:-:S13]  /*12dc0*/  ISETP.NE.AND P0, PT, R3, 0x1, PT ;  /* 0x000000010300780c */ /* 0x000fda0003f05270 */
[----:B------:R-:W1:Y:S02]  /*12dd0*/  @P0 LDC.64 R4, c[0x0][0x9e8] ;  /* 0x00027a00ff040b82 */ /* 0x000e640000000a00 */
[----:B-1----:R-:W-:-:S05]  /*12de0*/  @P0 IMAD.HI.U32 R4, R2, R4, RZ ;  /* 0x0000000402040227 */ /* 0x002fca00078e00ff */
[----:B------:R-:W-:-:S07]  /*12df0*/  @P0 SHF.R.U32.HI R2, RZ, R5, R4 ;  /* 0x00000005ff020219 */ /* 0x000fce0000011604 */
.L_x_4661:
[----:B------:R-:W-:Y:S05]  /*12e00*/  BSYNC B0 ;  /* 0x0000000000007941 */ /* 0x000fea0003800000 */
.L_x_4659:
[----:B------:R-:W-:-:S05]  /*12e10*/  IMAD R3, R2, R3, RZ ;  /* 0x0000000302037224 */ /* 0x000fca00078e02ff */
[----:B------:R-:W-:-:S07]  /*12e20*/  VIMNMX R0, R0, R3, !PT ;  /* 0x0000000300007248 */ /* 0x000fce0007fe0100 */
.L_x_4658:
[----:B------:R-:W-:Y:S01]  /*12e30*/  IMAD.HI R0, R0, 0x2aaaaaab, RZ ;  /* 0x2aaaaaab00007827 */ /* 0x000fe200078e02ff */
[----:B------:R-:W-:Y:S04]  /*12e40*/  BSSY B7, `(.L_x_4662) ;  /* 0x0000377000077945 */ /* 0x000fe80003800000 */
[----:B------:R-:W-:-:S04]  /*12e50*/  SHF.R.U32.HI R3, RZ, 0x1f, R0 ;  /* 0x0000001fff037819 */ /* 0x000fc80000011600 */
[----:B------:R-:W-:-:S04]  /*12e60*/  LEA.HI.SX32 R3, R0, R3, 0x1c ;  /* 0x0000000300037211 */ /* 0x000fc800078fe2ff */
        /* <DEDUP_REMOVED lines=21> */
.L_x_4663:
        /* <DEDUP_REMOVED lines=9> */
[----:B------:R-:W1:Y:S01]  /*13050*/  LDC.64 R2, c[0x4][R2] ;  /* 0x0100000002027b82 */ /* 0x000e620000000a00 */
        /* <DEDUP_REMOVED lines=9> */
[----:B01----:R-:W-:Y:S05]  /*130f0*/  CALL.ABS.NOINC R2 ;  /* 0x0000000002007343 */ /* 0x003fea0003c00000 */
.L_x_4666:
[----:B------:R-:W-:Y:S05]  /*13100*/  BSYNC B6 ;  /* 0x0000000000067941 */ /* 0x000fea0003800000 */
.L_x_4665:
        /* <DEDUP_REMOVED lines=19> */
[----:B0-2---:R-:W-:Y:S05]  /*13240*/  CALL.ABS.NOINC R2 ;  /* 0x0000000002007343 */ /* 0x005fea0003c00000 */
.L_x_4669:
        /* <DEDUP_REMOVED lines=15> */
.L_x_4668:
[----:B------:R-:W-:Y:S05]  /*13340*/  BSYNC B6 ;  /* 0x0000000000067941 */ /* 0x000fea0003800000 */
.L_x_4667:
[----:B------:R-:W-:Y:S01]  /*13350*/  ULDC.64 UR4, c[0x0][0x9f8] ;  /* 0x00027e0000047ab9 */ /* 0x000fe20000000a00 */
[----:B------:R-:W-:Y:S01]  /*13360*/  IMAD.MOV.U32 R31, RZ, RZ, R27 ;  /* 0x000000ffff1f7224 */ /* 0x000fe200078e001b */
[----:B------:R-:W-:Y:S01]  /*13370*/  ISETP.NE.U32.AND P0, PT, RZ, UR4, PT ;  /* 0x00000004ff007c0c */ /* 0x000fe2000bf05070 */
[----:B------:R-:W1:Y:S01]  /*13380*/  S2R R18, SR_TID.X ;  /* 0x0000000000127919 */ /* 0x000e620000002100 */
[----:B------:R-:W2:Y:S01]  /*13390*/  LDC R6, c[0x0][0x430] ;  /* 0x00010c00ff067b82 */ /* 0x000ea20000000800 */
[----:B0-----:R-:W-:Y:S01]  /*133a0*/  VIADD R22, R22, 0xffffffff ;  /* 0xffffffff16167836 */ /* 0x001fe20000000000 */
[----:B------:R-:W-:Y:S01]  /*133b0*/  ISETP.NE.AND.EX P0, PT, RZ, UR5, PT, P0 ;  /* 0x00000005ff007c0c */ /* 0x000fe2000bf05300 */
[----:B------:R-:W-:-:S12]  /*133c0*/  ULDC UR4, c[0x0][0x2f4] ;  /* 0x0000bd0000047ab9 */ /* 0x000fd80000000800 */
[----:B------:R-:W0:Y:S01]  /*133d0*/  @P0 LDC.64 R2, c[0x0][0x9f8] ;  /* 0x00027e00ff020b82 */ /* 0x000e220000000a00 */
[----:B-1----:R-:W-:-:S04]  /*133e0*/  LOP3.LUT R18, R18, 0x7f, RZ, 0xc0, !PT ;  /* 0x0000007f12127812 */ /* 0x002fc800078ec0ff */
[----:B------:R-:W-:Y:S01]  /*133f0*/  SHF.R.U32.HI R20, RZ, 0x3, R18 ;  /* 0x00000003ff147819 */ /* 0x000fe20000011612 */
[----:B0-----:R-:W-:-:S05]  /*13400*/  @P0 IMAD.WIDE R2, R27, 0x4, R2 ;  /* 0x000000041b020825 */ /* 0x001fca00078e0202 */
[----:B------:R0:W3:Y:S01]  /*13410*/  @P0 LDG.E R31, desc[UR36][R2.64] ;  /* 0x00000024021f0981 */ /* 0x0000e2000c1e1900 */
[----:B--2---:R-:W-:Y:S02]  /*13420*/  ISETP.NE.AND P1, PT, R6, 0x1, PT ;  /* 0x000000010600780c */ /* 0x004fe40003f25270 */
[----:B------:R-:W-:Y:S01]  /*13430*/  LOP3.LUT R16, R16, 0xffffffdf, RZ, 0xc0, !PT ;  /* 0xffffffdf10107812 */ /* 0x000fe200078ec0ff */
[----:B------:R-:W1:Y:S10]  /*13440*/  S2R R18, SR_TID.X ;  /* 0x0000000000127919 */ /* 0x000e740000002100 */
[----:B------:R-:W2:Y:S01]  /*13450*/  @P1 LDC R4, c[0x0][0x434] ;  /* 0x00010d00ff041b82 */ /* 0x000ea20000000800 */
[----:B------:R-:W-:-:S02]  /*13460*/  ISETP.GE.AND P2, PT, R32, UR4, PT ;  /* 0x0000000420007c0c */ /* 0x000fc4000bf46270 */
[----:B------:R-:W-:-:S05]  /*13470*/  @P1 LOP3.LUT R16, R16, 0x20, RZ, 0xfc, !PT ;  /* 0x0000002010101812 */ /* 0x000fca00078efcff */
[----:B------:R-:W4:Y:S01]  /*13480*/  @P1 LDC R0, c[0x0][0x438] ;  /* 0x00010e00ff001b82 */ /* 0x000f220000000800 */
[----:B-1----:R-:W-:-:S05]  /*13490*/  IMAD.SHL.U32 R18, R18, 0x10, RZ ;  /* 0x0000001012127824 */ /* 0x002fca00078e00ff */
[----:B------:R-:W-:-:S05]  /*134a0*/  LOP3.LUT R18, R20, 0x70, R18, 0xf8, !PT ;  /* 0x0000007014127812 */ /* 0x000fca00078ef812 */
[----:B------:R-:W-:-:S05]  /*134b0*/  IMAD R5, R22, 0x60, R18 ;  /* 0x0000006016057824 */ /* 0x000fca00078e0212 */
[C---:B------:R-:W-:Y:S01]  /*134c0*/  ISETP.GE.AND P0, PT, R5.reuse, R30, PT ;  /* 0x0000001e0500720c */ /* 0x040fe20003f06270 */
[----:B------:R-:W-:-:S03]  /*134d0*/  IMAD.IADD R5, R5, 0x1, R19 ;  /* 0x0000000105057824 */ /* 0x000fc600078e0213 */
[----:B------:R-:W-:Y:S01]  /*134e0*/  ISETP.GT.U32.OR P0, PT, R18, 0x5f, P0 ;  /* 0x0000005f1200780c */ /* 0x000fe20000704470 */
[----:B--2---:R-:W-:-:S04]  /*134f0*/  @P1 IMAD.HI.U32 R7, R5, R4, RZ ;  /* 0x0000000405071227 */ /* 0x004fc800078e00ff */
[----:B------:R-:W-:Y:S01]  /*13500*/  IMAD.MOV.U32 R4, RZ, RZ, R5 ;  /* 0x000000ffff047224 */ /* 0x000fe200078e0005 */
[----:B----4-:R-:W-:-:S05]  /*13510*/  @P1 SHF.R.U32.HI R4, RZ, R0, R7 ;  /* 0x00000000ff041219 */ /* 0x010fca0000011607 */
[--C-:B------:R-:W-:Y:S02]  /*13520*/  IMAD.MOV R0, RZ, RZ, -R4.reuse ;  /* 0x000000ffff007224 */ /* 0x100fe400078e0a04 */
[----:B0-----:R-:W0:Y:S02]  /*13530*/  @!P0 LDC.64 R2, c[0x0][0x428] ;  /* 0x00010a00ff028b82 */ /* 0x001e240000000a00 */
[----:B------:R-:W-:Y:S01]  /*13540*/  IMAD R0, R6, R0, R5 ;  /* 0x0000000006007224 */ /* 0x000fe200078e0205 */
[----:B------:R-:W-:Y:S02]  /*13550*/  @!P0 SHF.R.S32.HI R5, RZ, 0x1f, R4 ;  /* 0x0000001fff058819 */ /* 0x000fe40000011404 */
[----:B------:R-:W-:-:S04]  /*13560*/  LOP3.LUT R16, R16, 0xfffffffb, RZ, 0xc0, !PT ;  /* 0xfffffffb10107812 */ /* 0x000fc800078ec0ff */
[----:B------:R-:W-:-:S04]  /*13570*/  @P2 LOP3.LUT R16, R16, 0x4, RZ, 0xfc, !PT ;  /* 0x0000000410102812 */ /* 0x000fc800078efcff */
[----:B------:R-:W-:Y:S01]  /*13580*/  LOP3.LUT R16, R16, 0xfffffffe, RZ, 0xc0, !PT ;  /* 0xfffffffe10107812 */ /* 0x000fe200078ec0ff */
[----:B------:R-:W-:-:S03]  /*13590*/  UMOV UR5, 0xffffffff ;  /* 0xffffffff00057882 */ /* 0x000fc60000000000 */
[----:B------:R-:W-:Y:S02]  /*135a0*/  LOP3.LUT R16, R16, 0xfffffffd, RZ, 0xc0, !PT ;  /* 0xfffffffd10107812 */ /* 0x000fe400078ec0ff */
[----:B---3--:R-:W-:Y:S01]  /*135b0*/  SHF.R.S32.HI R6, RZ, 0x1f, R31 ;  /* 0x0000001fff067819 */ /* 0x008fe2000001141f */
[----:B0-----:R-:W-:-:S04]  /*135c0*/  @!P0 IMAD.WIDE.U32 R4, R31, R2, R4 ;  /* 0x000000021f048225 */ /* 0x001fc800078e0004 */
[----:B------:R0:W-:Y:S02]  /*135d0*/  STL [R1+0xc], R6 ;  /* 0x00000c0601007387 */ /* 0x0001e40000100800 */
[----:B0-----:R-:W-:-:S04]  /*135e0*/  @!P0 IMAD R6, R6, R2, RZ ;  /* 0x0000000206068224 */ /* 0x001fc800078e02ff */
[----:B------:R-:W-:Y:S02]  /*135f0*/  @!P0 IMAD R6, R31, R3, R6 ;  /* 0x000000031f068224 */ /* 0x000fe400078e0206 */
[----:B------:R-:W0:Y:S02]  /*13600*/  @!P0 LDC.64 R2, c[0x0][0x418] ;  /* 0x00010600ff028b82 */ /* 0x000e240000000a00 */
[----:B------:R-:W-:Y:S01]  /*13610*/  @!P0 IMAD.IADD R6, R5, 0x1, R6 ;  /* 0x0000000105068824 */ /* 0x000fe200078e0206 */
[----:B0-----:R-:W-:-:S04]  /*13620*/  @!P0 LEA R2, P1, R4, R2, 0x2 ;  /* 0x0000000204028211 */ /* 0x001fc800078210ff */
[----:B------:R-:W-:Y:S01]  /*13630*/  @!P0 LEA.HI.X R3, R4, R3, R6, 0x2, P1 ;  /* 0x0000000304038211 */ /* 0x000fe200008f1406 */
[----:B------:R-:W-:Y:S01]  /*13640*/  IMAD.MOV.U32 R4, RZ, RZ, RZ ;  /* 0x000000ffff047224 */ /* 0x000fe200078e00ff */
[----:B------:R-:W-:-:S05]  /*13650*/  ISETP.GE.AND P1, PT, R34, UR4, PT ;  /* 0x0000000422007c0c */ /* 0x000fca000bf26270 */
[----:B------:R0:W5:Y:S01]  /*13660*/  @!P0 LDG.E R4, desc[UR36][R2.64] ;  /* 0x0000002402048981 */ /* 0x000162000c1e1900 */
[----:B------:R-:W-:-:S07]  /*13670*/  ISETP.GE.AND P0, PT, R33, UR4, PT ;  /* 0x0000000421007c0c */ /* 0x000fce000bf06270 */
[----:B------:R-:W-:-:S06]  /*13680*/  @P1 LOP3.LUT R16, R16, 0x2, RZ, 0xfc, !PT ;  /* 0x0000000210101812 */ /* 0x000fcc00078efcff */
[----:B------:R-:W-:Y:S01]  /*13690*/  @P0 LOP3.LUT R16, R16, 0x1, RZ, 0xfc, !PT ;  /* 0x0000000110100812 */ /* 0x000fe200078efcff */
[----:B0-----:R-:W-:Y:S06]  /*136a0*/  BRA.DIV UR5, `(.L_x_4670) ;  /* 0x0000004205887947 */ /* 0x001fec000b800000 */
.L_x_4738:
[----:B------:R-:W2:Y:S01]  /*136b0*/  LDL R2, [R1+0x28] ;  /* 0x0000280001027983 */ /* 0x000ea20000100800 */
[----:B------:R-:W-:Y:S02]  /*136c0*/  ISETP.GT.U32.AND P1, PT, R18, 0x5f, PT ;  /* 0x0000005f1200780c */ /* 0x000fe40003f24070 */
[----:B------:R-:W-:Y:S02]  /*136d0*/  LOP3.LUT R16, R16, 0xffffffef, RZ, 0xc0, !PT ;  /* 0xffffffef10107812 */ /* 0x000fe400078ec0ff */
[----:B------:R-:W-:Y:S02]  /*136e0*/  SHF.R.S32.HI R30, RZ, 0x1f, R26 ;  /* 0x0000001fff1e7819 */ /* 0x000fe4000001141a */
[----:B------:R-:W-:-:S07]  /*136f0*/  LOP3.LUT R16, R16, 0xfffffff7, RZ, 0xc0, !PT ;  /* 0xfffffff710107812 */ /* 0x000fce00078ec0ff */
[----:B------:R-:W-:Y:S02]  /*13700*/  @P1 LOP3.LUT R16, R16, 0x8, RZ, 0xfc, !PT ;  /* 0x0000000810101812 */ /* 0x000fe400078efcff */
[----:B--2---:R-:W-:-:S13]  /*13710*/  ISETP.NE.AND P0, PT, R2, 0x3, PT ;  /* 0x000000030200780c */ /* 0x004fda0003f05270 */
[----:B------:R-:W-:Y:S01]  /*13720*/  @P0 LOP3.LUT R16, R16, 0x10, RZ, 0xfc, !PT ;  /* 0x0000001010100812 */ /* 0x000fe200078efcff */
[----:B------:R-:W-:Y:S06]  /*13730*/  @!P0 BRA `(.L_x_4671) ;  /* 0x0000000000048947 */ /* 0x000fec0003800000 */
[----:B------:R-:W-:Y:S01]  /*13740*/  BPT.TRAP 0x1 ;  /* 0x000000040000795c */ /* 0x000fe20000300000 */
.L_x_4671:
[----:B------:R-:W-:Y:S01]  /*13750*/  SHF.R.S32.HI R5, RZ, 0x1f, R0 ;  /* 0x0000001fff057819 */ /* 0x000fe20000011400 */
[----:B------:R-:W-:Y:S01]  /*13760*/  ULDC.64 UR4, c[0x0][0x328] ;  /* 0x0000ca0000047ab9 */ /* 0x000fe20000000a00 */
[----:B------:R-:W-:Y:S03]  /*13770*/  BSSY B0, `(.L_x_4672) ;  /* 0x0000017000007945 */ /* 0x000fe60003800000 */
        /* <DEDUP_REMOVED lines=22> */
.L_x_4739:
[----:B------:R-:W-:Y:S05]  /*138e0*/  BSYNC B0 ;  /* 0x0000000000007941 */ /* 0x000fea0003800000 */
.L_x_4672:
[----:B------:R-:W2:Y:S01]  /*138f0*/  LDL R9, [R1] ;  /* 0x0000000001097983 */ /* 0x000ea20000100800 */
[----:B------:R-:W-:Y:S01]  /*13900*/  ULDC.64 UR4, c[0x0][0x300] ;  /* 0x0000c00000047ab9 */ /* 0x000fe20000000a00 */
[----:B------:R-:W-:Y:S01]  /*13910*/  LOP3.LUT P4, RZ, R16, 0x4, RZ, 0xc0, !PT ;  /* 0x0000000410ff7812 */ /* 0x000fe2000788c0ff */
[----:B------:R-:W-:Y:S01]  /*13920*/  IMAD R5, R5, UR4, RZ ;  /* 0x0000000405057c24 */ /* 0x000fe2000f8e02ff */
[----:B------:R-:W1:Y:S01]  /*13930*/  S2R R8, SR_TID.X ;  /* 0x0000000000087919 */ /* 0x000e620000002100 */
[----:B0-----:R-:W-:Y:S01]  /*13940*/  IMAD.WIDE.U32 R2, R0, UR4, RZ ;  /* 0x0000000400027c25 */ /* 0x001fe2000f8e00ff */
        /* <DEDUP_REMOVED lines=14> */
[----:B------:R-:W-:Y:S01]  /*13a30*/  IMAD R5, R23, 0x4800, R36 ;  /* 0x0000480017057824 */ /* 0x000fe200078e0224 */
[----:B------:R-:W-:Y:S01]  /*13a40*/  LEA R4, P0, R2, UR4, 0x1 ;  /* 0x0000000402047c11 */ /* 0x000fe2000f8008ff */
[----:B------:R-:W-:Y:S01]  /*13a50*/  IMAD.IADD R0, R3, 0x1, R0 ;  /* 0x0000000103007824 */ /* 0x000fe200078e0200 */
[----:B------:R-:W-:Y:S01]  /*13a60*/  UMOV UR4, 0xffffffff ;  /* 0xffffffff00047882 */ /* 0x000fe20000000000 */
[----:B-1----:R-:W-:-:S03]  /*13a70*/  LOP3.LUT R8, R8, 0x7f, RZ, 0xc0, !PT ;  /* 0x0000007f08087812 */ /* 0x002fc600078ec0ff */
        /* <DEDUP_REMOVED lines=68> */
.L_x_4753:
        /* <DEDUP_REMOVED lines=12> */
.L_x_4675:
        /* <DEDUP_REMOVED lines=11> */
.L_x_4676:
[----:B------:R2:W-:Y:S02]  /*14030*/  SYNCS.ARRIVE.TRANS64.A1T0 RZ, [R7+URZ+0x30830], RZ ;  /* 0x030830ff07ff79a7 */ /* 0x0005e4000810003f */
[----:B------:R-:W-:Y:S05]  /*14040*/  WARPSYNC.ALL ;  /* 0x0000000000007948 */ /* 0x000fea0003800000 */
[----:B------:R-:W-:Y:S01]  /*14050*/  ULDC.64 UR4, c[0x0][0x298] ;  /* 0x0000a60000047ab9 */ /* 0x000fe20000000a00 */
[----:B-1----:R-:W-:Y:S01]  /*14060*/  VIADD R2, R17, 0x12400 ;  /* 0x0001240011027836 */ /* 0x002fe20000000000 */
[----:B------:R-:W-:Y:S01]  /*14070*/  SHF.R.S32.HI R0, RZ, 0x1f, R35 ;  /* 0x0000001fff007819 */ /* 0x000fe20000011423 */
[----:B0-----:R-:W-:Y:S01]  /*14080*/  IMAD.WIDE.U32 R4, R35, UR4, RZ ;  /* 0x0000000423047c25 */ /* 0x001fe2000f8e00ff */
        /* <DEDUP_REMOVED lines=12> */
[----:B0-----:R-:W-:Y:S02]  /*14150*/  IMAD.U32 R4, RZ, RZ, UR6 ;  /* 0x00000006ff047e24 */ /* 0x001fe4000f8e00ff */
[----:B------:R-:W0:Y:S01]  /*14160*/  LDC.64 R2, c[0x4][R2] ;  /* 0x0100000002027b82 */ /* 0x000e220000000a00 */
[----:B------:R-:W-:Y:S02]  /*14170*/  IMAD.U32 R5, RZ, RZ, UR7 ;  /* 0x00000007ff057e24 */ /* 0x000fe4000f8e00ff */
[----:B------:R-:W-:Y:S02]  /*14180*/  IMAD.U32 R6, RZ, RZ, UR8 ;  /* 0x00000008ff067e24 */ /* 0x000fe4000f8e00ff */
[----:B--2---:R-:W-:-:S02]  /*14190*/  IMAD.U32 R7, RZ, RZ, UR9 ;  /* 0x00000009ff077e24 */ /* 0x004fc4000f8e00ff */
[----:B------:R-:W-:Y:S02]  /*141a0*/  IMAD.U32 R10, RZ, RZ, UR4 ;  /* 0x00000004ff0a7e24 */ /* 0x000fe4000f8e00ff */
[----:B------:R-:W-:Y:S02]  /*141b0*/  IMAD.U32 R11, RZ, RZ, UR5 ;  /* 0x00000005ff0b7e24 */ /* 0x000fe4000f8e00ff */
[----:B------:R-:W-:Y:S02]  /*141c0*/  IMAD.MOV.U32 R8, RZ, RZ, 0x70 ;  /* 0x00000070ff087424 */ /* 0x000fe400078e00ff */
[----:B------:R-:W-:Y:S02]  /*141d0*/  IMAD.MOV.U32 R12, RZ, RZ, 0x1 ;  /* 0x00000001ff0c7424 */ /* 0x000fe400078e00ff */
[----:B------:R-:W-:-:S07]  /*141e0*/  IMAD.MOV.U32 R13, RZ, RZ, RZ ;  /* 0x000000ffff0d7224 */ /* 0x000fce00078e00ff */
[----:B------:R-:W-:-:S07]  /*141f0*/  LEPC R20, `(.L_x_4678) ;  /* 0x000000001014794e */ /* 0x000fce0000000000 */
[----:B0-----:R-:W-:Y:S05]  /*14200*/  CALL.ABS.NOINC R2 ;  /* 0x0000000002007343 */ /* 0x001fea0003c00000 */
.L_x_4678:
[----:B------:R-:W-:Y:S05]  /*14210*/  BSYNC B6 ;  /* 0x0000000000067941 */ /* 0x000fea0003800000 */
.L_x_4677:
[----:B------:R-:W3:Y:S01]  /*14220*/  LDL.LU.64 R20, [R1+0x18] ;  /* 0x0000180001147983 */ /* 0x000ee20000300a00 */
[----:B------:R-:W-:Y:S01]  /*14230*/  ULDC.64 UR4, c[0x0][0x2d8] ;  /* 0x0000b60000047ab9 */ /* 0x000fe20000000a00 */
[----:B------:R-:W-:Y:S01]  /*14240*/  LOP3.LUT P6, RZ, R16, 0x80, RZ, 0xc0, !PT ;  /* 0x0000008010ff7812 */ /* 0x000fe200078cc0ff */
[----:B------:R-:W-:Y:S01]  /*14250*/  IMAD R0, R30, UR4, RZ ;  /* 0x000000041e007c24 */ /* 0x000fe2000f8e02ff */
[----:B0-----:R-:W-:Y:S01]  /*14260*/  SHF.R.S32.HI R4, RZ, 0x1f, R27 ;  /* 0x0000001fff047819 */ /* 0x001fe2000001141b */
[----:B------:R-:W-:Y:S02]  /*14270*/  IMAD.MOV.U32 R3, RZ, RZ, R35 ;  /* 0x000000ffff037224 */ /* 0x000fe400078e0023 */
[----:B------:R-:W-:Y:S01]  /*14280*/  IMAD R5, R26, UR5, R0 ;  /* 0x000000051a057c24 */ /* 0x000fe2000f8e0200 */
[----:B------:R-:W-:Y:S02]  /*14290*/  SEL R4, R4, RZ, !P6 ;  /* 0x000000ff04047207 */ /* 0x000fe40007000000 */
[----:B------:R-:W-:Y:S01]  /*142a0*/  SEL R0, R27, RZ, !P6 ;  /* 0x000000ff1b007207 */ /* 0x000fe20007000000 */
[----:B---3--:R-:W-:Y:S01]  /*142b0*/  IMAD.MOV.U32 R2, RZ, RZ, R20 ;  /* 0x000000ffff027224 */ /* 0x008fe200078e0014 */
[----:B------:R-:W0:Y:S01]  /*142c0*/  LDC R21, c[0x0][0x448] ;  /* 0x00011200ff157b82 */ /* 0x000e220000000800 */
[----:B------:R-:W1:Y:S02]  /*142d0*/  S2R R20, SR_TID.X ;  /* 0x0000000000147919 */ /* 0x000e640000002100 */
        /* <DEDUP_REMOVED lines=8> */
[----:B0-----:R-:W-:Y:S02]  /*14360*/  ISETP.NE.AND P6, PT, R21, 0x1, PT ;  /* 0x000000011500780c */ /* 0x001fe40003fc5270 */
[----:B-1----:R-:W-:-:S04]  /*14370*/  LOP3.LUT R20, R20, 0x7f, RZ, 0xc0, !PT ;  /* 0x0000007f14147812 */ /* 0x002fc800078ec0ff */
[----:B------:R-:W-:-:S07]  /*14380*/  SHF.R.U32.HI R21, RZ, 0x3, R20 ;  /* 0x00000003ff157819 */ /* 0x000fce0000011614 */
[----:B------:R-:W0:Y:S01]  /*14390*/  @P6 LDC R6, c[0x0][0x44c] ;  /* 0x00011300ff066b82 */ /* 0x000e220000000800 */
[----:B------:R-:W1:Y:S07]  /*143a0*/  S2R R20, SR_TID.X ;  /* 0x0000000000147919 */ /* 0x000e6e0000002100 */
[----:B------:R-:W3:Y:S01]  /*143b0*/  @P6 LDC R5, c[0x0][0x450] ;  /* 0x00011400ff056b82 */ /* 0x000ee20000000800 */
[----:B-1----:R-:W-:-:S05]  /*143c0*/  IMAD.SHL.U32 R20, R20, 0x10, RZ ;  /* 0x0000001014147824 */ /* 0x002fca00078e00ff */
[----:B------:R-:W-:-:S05]  /*143d0*/  LOP3.LUT R20, R21, 0x70, R20, 0xf8, !PT ;  /* 0x0000007015147812 */ /* 0x000fca00078ef814 */
[----:B------:R-:W-:Y:S02]  /*143e0*/  IMAD.IADD R0, R20, 0x1, R25 ;  /* 0x0000000114007824 */ /* 0x000fe400078e0219 */
[----:B------:R-:W1:Y:S02]  /*143f0*/  S2R R20, SR_TID.X ;  /* 0x0000000000147919 */ /* 0x000e640000002100 */
[----:B0-----:R-:W-:-:S04]  /*14400*/  @P6 IMAD.HI.U32 R6, R0, R6, RZ ;  /* 0x0000000600066227 */ /* 0x001fc800078e00ff */
[----:B------:R-:W-:Y:S01]  /*14410*/  IMAD.MOV.U32 R4, RZ, RZ, R0 ;  /* 0x000000ffff047224 */ /* 0x000fe200078e0000 */
[----:B---3--:R-:W-:Y:S02]  /*14420*/  @P6 SHF.R.U32.HI R4, RZ, R5, R6 ;  /* 0x00000005ff046219 */ /* 0x008fe40000011606 */
[----:B------:R-:W0:Y:S03]  /*14430*/  LDC R6, c[0x0][0x448] ;  /* 0x00011200ff067b82 */ /* 0x000e260000000800 */
[----:B------:R-:W-:Y:S02]  /*14440*/  IMAD.MOV R5, RZ, RZ, -R4 ;  /* 0x000000ffff057224 */ /* 0x000fe400078e0a04 */
[----:B------:R-:W-:Y:S01]  /*14450*/  IMAD.WIDE.U32 R2, R4, UR4, R2 ;  /* 0x0000000404027c25 */ /* 0x000fe2000f8e0002 */
[----:B-1----:R-:W-:-:S03]  /*14460*/  LOP3.LUT R20, R20, 0x7f, RZ, 0xc0, !PT ;  /* 0x0000007f14147812 */ /* 0x002fc600078ec0ff */
[----:B0-----:R-:W-:Y:S01]  /*14470*/  IMAD R0, R6, R5, R0 ;  /* 0x0000000506007224 */ /* 0x001fe200078e0200 */
[----:B------:R-:W-:Y:S02]  /*14480*/  SHF.R.S32.HI R5, RZ, 0x1f, R4 ;  /* 0x0000001fff057819 */ /* 0x000fe40000011404 */
[----:B--2---:R-:W-:-:S03]  /*14490*/  SHF.R.U32.HI R7, RZ, 0x3, R20 ;  /* 0x00000003ff077819 */ /* 0x004fc60000011614 */
        /* <DEDUP_REMOVED lines=47> */
[----:B------:R-:W-:Y:S01]  /*14790*/  @!P1 IMAD.MOV.U32 R2, RZ, RZ, R5 ;  /* 0x000000ffff029224 */ /* 0x000fe200078e0005 */
[----:B------:R-:W-:Y:S01]  /*147a0*/  IADD3 R5, R25, 0x30, RZ ;  /* 0x0000003019057810 */ /* 0x000fe20007ffe0ff */
[----:B------:R-:W-:-:S05]  /*147b0*/  @!P1 IMAD.MOV.U32 R3, RZ, RZ, R6 ;  /* 0x000000ffff039224 */ /* 0x000fca00078e0006 */
        /* <DEDUP_REMOVED lines=38> */
[----:B------:R-:W1:Y:S04]  /*14a20*/  SHFL.IDX PT, R2, R4, 0x6, 0x181f ;  /* 0x00d81f0004027f89 */ /* 0x000e6800000e0000 */
[----:B------:R-:W2:Y:S02]  /*14a30*/  SHFL.IDX PT, R4, R4, 0x7, 0x181f ;  /* 0x00f81f0004047f89 */ /* 0x000ea400000e0000 */
[----:B0-----:R-:W-:-:S05]  /*14a40*/  @!P1 LEA R5, P4, R32, R3, 0x1 ;  /* 0x0000000320059211 */ /* 0x001fca00078808ff */
[----:B-1----:R-:W-:Y:S02]  /*14a50*/  @!P1 IMAD.X R6, RZ, RZ, R2, P4 ;  /* 0x000000ffff069224 */ /* 0x002fe400020e0602 */
[----:B------:R-:W-:Y:S02]  /*14a60*/  @!P1 IMAD.MOV.U32 R2, RZ, RZ, R5 ;  /* 0x000000ffff029224 */ /* 0x000fe400078e0005 */
[----:B------:R-:W-:-:S05]  /*14a70*/  @!P1 IMAD.MOV.U32 R3, RZ, RZ, R6 ;  /* 0x000000ffff039224 */ /* 0x000fca00078e0006 */
[----:B------:R0:W-:Y:S04]  /*14a80*/  @!P1 LDGSTS.E.BYPASS.LTC128B.128 [R37+0x15400], desc[UR36][R2.64], !P3 ;  /* 0x1540000002259fae */ /* 0x0001e8000d901d64 */
[----:B------:R0:W-:Y:S04]  /*14a90*/  @!P1 LDGSTS.E.BYPASS.LTC128B.128 [R37+0x19400], desc[UR36][R2.64+0x80], !P2 ;  /* 0x1940008002259fae */ /* 0x0001e8000d101d64 */
[----:B--2---:R0:W-:Y:S02]  /*14aa0*/  @!P1 LDGSTS.E.BYPASS.LTC128B.128 [R37+0x1d400], desc[UR36][R2.64+0x100], !P0 ;  /* 0x1d40010002259fae */ /* 0x0041e4000c101d64 */
.L_x_4770:
        /* <DEDUP_REMOVED lines=11> */
[----:B------:R1:W-:Y:S02]  /*14b60*/  LDGSTS.E.BYPASS.LTC128B.128 [R37+0x1dc00], desc[UR36][R2.64+0x100], !P0 ;  /* 0x1dc0010002257fae */ /* 0x0003e4000c101d64 */
.L_x_4681:
[----:B------:R-:W-:Y:S05]  /*14b70*/  BSYNC B0 ;  /* 0x0000000000007941 */ /* 0x000fea0003800000 */
.L_x_4680:
[----:B------:R-:W-:Y:S01]  /*14b80*/  NOP ;  /* 0x0000000000007918 */ /* 0x000fe20000000000 */
[----:B------:R-:W-:-:S13]  /*14b90*/  PLOP3.LUT P0, PT, PT, PT, PT, 0x80, 0x0 ;  /* 0x000000000000781c */ /* 0x000fda0003f0f070 */
.L_x_4682:
        /* <DEDUP_REMOVED lines=20> */
.L_x_4771:
[----:B------:R-:W-:Y:S05]  /*14ce0*/  BSYNC B0 ;  /* 0x0000000000007941 */ /* 0x000fea0003800000 */
.L_x_4683:
[----:B------:R-:W2:Y:S01]  /*14cf0*/  LDL R2, [R1+0x8] ;  /* 0x0000080001027983 */ /* 0x000ea20000100800 */
[----:B------:R-:W-:Y:S01]  /*14d00*/  BSSY B0, `(.L_x_4685) ;  /* 0x000010d000007945 */ /* 0x000fe20003800000 */
[----:B--2---:R-:W-:-:S13]  /*14d10*/  ISETP.GE.AND P0, PT, R6, R2, PT ;  /* 0x000000020600720c */ /* 0x004fda0003f06270 */
[----:B------:R-:W-:Y:S05]  /*14d20*/  @!P0 BRA `(.L_x_4686) ;  /* 0x0000001000288947 */ /* 0x000fea0003800000 */
[----:B------:R-:W-:Y:S01]  /*14d30*/  ULDC UR4, c[0x0][0x2f4] ;  /* 0x0000bd0000047ab9 */ /* 0x000fe20000000800 */
[----:B------:R-:W-:Y:S01]  /*14d40*/  IMAD.MOV.U32 R20, RZ, RZ, R28 ;  /* 0x000000ffff147224 */ /* 0x000fe200078e001c */
[----:B------:R-:W-:Y:S01]  /*14d50*/  ISETP.GE.AND P3, PT, R32, UR4, PT ;  /* 0x0000000420007c0c */ /* 0x000fe2000bf66270 */
[----:B------:R-:W-:Y:S01]  /*14d60*/  IMAD.MOV.U32 R10, RZ, RZ, R23 ;  /* 0x000000ffff0a7224 */ /* 0x000fe200078e0017 */
[----:B------:R-:W-:Y:S01]  /*14d70*/  ISETP.GE.AND P2, PT, R34, UR4, PT ;  /* 0x0000000422007c0c */ /* 0x000fe2000bf46270 */
[----:B------:R-:W-:Y:S01]  /*14d80*/  IMAD.MOV.U32 R29, RZ, RZ, R22 ;  /* 0x000000ffff1d7224 */ /* 0x000fe200078e0016 */
[----:B------:R-:W-:-:S13]  /*14d90*/  ISETP.GE.AND P1, PT, R33, UR4, PT ;  /* 0x0000000421007c0c */ /* 0x000fda000bf26270 */
.L_x_4699:
[----:B------:R-:W2:Y:S01]  /*14da0*/  LDL R4, [R1+0x4] ;  /* 0x0000040001047983 */ /* 0x000ea20000100800 */
[----:B0-----:R-:W0:Y:S03]  /*14db0*/  LDC R0, c[0x0][0x430] ;  /* 0x00010c00ff007b82 */ /* 0x001e260000000800 */
[----:B------:R-:W3:Y:S01]  /*14dc0*/  LDL R7, [R1+0xc] ;  /* 0x00000c0001077983 */ /* 0x000ee20000100800 */
[----:B------:R-:W1:Y:S03]  /*14dd0*/  S2R R2, SR_TID.X ;  /* 0x0000000000027919 */ /* 0x000e660000002100 */
[----:B------:R-:W4:Y:S01]  /*14de0*/  LDL R8, [R1+0x28] ;  /* 0x0000280001087983 */ /* 0x000f220000100800 */
[----:B0-----:R-:W-:Y:S02]  /*14df0*/  ISETP.NE.AND P0, PT, R0, 0x1, PT ;  /* 0x000000010000780c */ /* 0x001fe40003f05270 */
[----:B------:R-:W0:Y:S11]  /*14e00*/  S2R R0, SR_TID.X ;  /* 0x0000000000007919 */ /* 0x000e360000002100 */
[----:B------:R-:W2:Y:S01]  /*14e10*/  @P0 LDC R3, c[0x0][0x438] ;  /* 0x00010e00ff030b82 */ /* 0x000ea20000000800 */
[----:B-1----:R-:W-:-:S04]  /*14e20*/  LOP3.LUT R2, R2, 0x7f, RZ, 0xc0, !PT ;  /* 0x0000007f02027812 */ /* 0x002fc800078ec0ff */
[----:B------:R-:W-:Y:S01]  /*14e30*/  SHF.R.U32.HI R2, RZ, 0x3, R2 ;  /* 0x00000003ff027819 */ /* 0x000fe20000011602 */
[----:B0-----:R-:W-:-:S05]  /*14e40*/  IMAD.SHL.U32 R0, R0, 0x10, RZ ;  /* 0x0000001000007824 */ /* 0x001fca00078e00ff */
[----:B------:R-:W-:Y:S02]  /*14e50*/  LOP3.LUT R0, R2, 0x70, R0, 0xf8, !PT ;  /* 0x0000007002007812 */ /* 0x000fe400078ef800 */
[----:B------:R-:W0:Y:S02]  /*14e60*/  @P0 LDC R2, c[0x0][0x434] ;  /* 0x00010d00ff020b82 */ /* 0x000e240000000800 */
[----:B------:R-:W-:Y:S01]  /*14e70*/  ISETP.GT.U32.AND P5, PT, R0, 0x5f, PT ;  /* 0x0000005f0000780c */ /* 0x000fe20003fa4070 */
[----:B------:R-:W-:Y:S05]  /*14e80*/  YIELD ;  /* 0x0000000000007946 */ /* 0x000fea0003800000 */
[----:B------:R-:W-:Y:S01]  /*14e90*/  ULDC UR4, c[0x0][0x430] ;  /* 0x00010c0000047ab9 */ /* 0x000fe20000000800 */
[----:B--2---:R-:W-:-:S06]  /*14ea0*/  IMAD R9, R6, 0x60, R4 ;  /* 0x0000006006097824 */ /* 0x004fcc00078e0204 */
[----:B------:R-:W1:Y:S01]  /*14eb0*/  @!P5 LDC.64 R4, c[0x0][0x428] ;  /* 0x00010a00ff04db82 */ /* 0x000e620000000a00 */
[----:B------:R-:W-:-:S04]  /*14ec0*/  IMAD.IADD R9, R0, 0x1, R9 ;  /* 0x0000000100097824 */ /* 0x000fc800078e0209 */
[----:B0-----:R-:W-:-:S04]  /*14ed0*/  @P0 IMAD.HI.U32 R2, R9, R2, RZ ;  /* 0x0000000209020227 */ /* 0x001fc800078e00ff */
[----:B------:R-:W-:Y:S01]  /*14ee0*/  IMAD.MOV.U32 R0, RZ, RZ, R9 ;  /* 0x000000ffff007224 */ /* 0x000fe200078e0009 */
[----:B------:R-:W-:-:S04]  /*14ef0*/  @P0 SHF.R.U32.HI R0, RZ, R3, R2 ;  /* 0x00000003ff000219 */ /* 0x000fc80000011602 */
[--C-:B------:R-:W-:Y:S01]  /*14f00*/  @!P5 SHF.R.S32.HI R3, RZ, 0x1f, R0.reuse ;  /* 0x0000001fff03d819 */ /* 0x100fe20000011400 */
[----:B------:R-:W-:-:S04]  /*14f10*/  @!P5 IMAD.MOV.U32 R2, RZ, RZ, R0 ;  /* 0x000000ffff02d224 */ /* 0x000fc800078e0000 */
[----:B-1----:R-:W-:-:S04]  /*14f20*/  @!P5 IMAD.WIDE.U32 R2, R31, R4, R2 ;  /* 0x000000041f02d225 */ /* 0x002fc800078e0002 */
[----:B---3--:R-:W-:-:S04]  /*14f30*/  @!P5 IMAD R4, R7, R4, RZ ;  /* 0x000000040704d224 */ /* 0x008fc800078e02ff */
[----:B------:R-:W-:Y:S02]  /*14f40*/  @!P5 IMAD R7, R31, R5, R4 ;  /* 0x000000051f07d224 */ /* 0x000fe400078e0204 */
[----:B------:R-:W0:Y:S01]  /*14f50*/  @!P5 LDC.64 R4, c[0x0][0x418] ;  /* 0x00010600ff04db82 */ /* 0x000e220000000a00 */
[----:B------:R-:W-:Y:S02]  /*14f60*/  IMAD.MOV R0, RZ, RZ, -R0 ;  /* 0x000000ffff007224 */ /* 0x000fe400078e0a00 */
[----:B------:R-:W-:Y:S02]  /*14f70*/  @!P5 IMAD.IADD R3, R7, 0x1, R3 ;  /* 0x000000010703d824 */ /* 0x000fe400078e0203 */
[----:B------:R-:W-:Y:S02]  /*14f80*/  IMAD R9, R0, UR4, R9 ;  /* 0x0000000400097c24 */ /* 0x000fe4000f8e0209 */
[----:B------:R-:W-:Y:S01]  /*14f90*/  IMAD.MOV.U32 R0, RZ, RZ, RZ ;  /* 0x000000ffff007224 */ /* 0x000fe200078e00ff */
[----:B0-----:R-:W-:-:S04]  /*14fa0*/  @!P5 LEA R4, P0, R2, R4, 0x2 ;  /* 0x000000040204d211 */ /* 0x001fc800078010ff */
[----:B------:R-:W-:-:S05]  /*14fb0*/  @!P5 LEA.HI.X R5, R2, R5, R3, 0x2, P0 ;  /* 0x000000050205d211 */ /* 0x000fca00000f1403 */
[----:B------:R0:W5:Y:S01]  /*14fc0*/  @!P5 LDG.E R0, desc[UR36][R4.64] ;  /* 0x000000240400d981 */ /* 0x000162000c1e1900 */
[----:B----4-:R-:W-:Y:S01]  /*14fd0*/  ISETP.NE.AND P4, PT, R8, 0x3, PT ;  /* 0x000000030800780c */ /* 0x010fe20003f85270 */
        /* <DEDUP_REMOVED lines=8> */
.L_x_4687:
[----:B------:R-:W-:Y:S01]  /*15060*/  IMAD R7, R23, 0x8, R17 ;  /* 0x0000000817077824 */ /* 0x000fe200078e0211 */
[----:B------:R-:W-:Y:S01]  /*15070*/  SHF.L.U32 R2, R28, 0x1f, RZ ;  /* 0x0000001f1c027819 */ /* 0x000fe200000006ff */
[----:B------:R-:W-:Y:S03]  /*15080*/  BSSY B1, `(.L_x_4688) ;  /* 0x0000003000017945 */ /* 0x000fe60003800000 */
[----:B------:R-:W0:Y:S02]  /*15090*/  SYNCS.PHASECHK.TRANS64.TRYWAIT P0, [R7+URZ+0x30840], R2 ;  /* 0x03084002070075a7 */ /* 0x000e24000800017f */
[----:B0-----:R-:W-:Y:S05]  /*150a0*/  @!P0 BRA `(.L_x_4689) ;  /* 0x0000003c00448947 */ /* 0x001fea0003800000 */
.L_x_4772:
[----:B------:R-:W-:Y:S05]  /*150b0*/  BSYNC B1 ;  /* 0x0000000000017941 */ /* 0x000fea0003800000 */
.L_x_4688:
        /* <DEDUP_REMOVED lines=31> */
[----:B0-----:R-:W-:-:S05]  /*152b0*/  IADD3 R2, P0, R2, R4, RZ ;  /* 0x0000000402027210 */ /* 0x001fca0007f1e0ff */
[----:B-1----:R-:W-:-:S05]  /*152c0*/  IMAD.X R3, RZ, RZ, R3, P0 ;  /* 0x000000ffff037224 */ /* 0x002fca00000e0603 */
        /* <DEDUP_REMOVED lines=32> */
.L_x_4786:
        /* <DEDUP_REMOVED lines=11> */
.L_x_4691:
        /* <DEDUP_REMOVED lines=11> */
.L_x_4692:
[----:B------:R1:W-:Y:S01]  /*15630*/  SYNCS.ARRIVE.TRANS64.A1T0 RZ, [R7+URZ+0x30830], RZ ;  /* 0x030830ff07ff79a7 */ /* 0x0003e2000810003f */
[----:B------:R-:W-:Y:S05]  /*15640*/  @!P5 BRA `(.L_x_4693) ;  /* 0x000000000004d947 */ /* 0x000fea0003800000 */
[----:B------:R-:W-:Y:S01]  /*15650*/  BPT.TRAP 0x1 ;  /* 0x000000040000795c */ /* 0x000fe20000300000 */
.L_x_4693:
[----:B------:R-:W-:Y:S01]  /*15660*/  SHF.L.U32 R2, R20, 0x1f, RZ ;  /* 0x0000001f14027819 */ /* 0x000fe200000006ff */
[----:B0-----:R-:W-:Y:S01]  /*15670*/  IMAD R6, R10, 0x8, R17 ;  /* 0x000000080a067824 */ /* 0x001fe200078e0211 */
[----:B------:R-:W-:Y:S03]  /*15680*/  BSSY B1, `(.L_x_4694) ;  /* 0x0000003000017945 */ /* 0x000fe60003800000 */
[----:B------:R-:W0:Y:S02]  /*15690*/  SYNCS.PHASECHK.TRANS64.TRYWAIT P0, [R6+URZ+0x30860], R2 ;  /* 0x03086002060075a7 */ /* 0x000e24000800017f */
[----:B0-----:R-:W-:Y:S05]  /*156a0*/  @!P0 BRA `(.L_x_4695) ;  /* 0x0000003c00b88947 */ /* 0x001fea0003800000 */
.L_x_4787:
[----:B------:R-:W-:Y:S05]  /*156b0*/  BSYNC B1 ;  /* 0x0000000000017941 */ /* 0x000fea0003800000 */
.L_x_4694:
[----:B------:R-:W1:Y:S01]  /*156c0*/  LDL R5, [R1] ;  /* 0x0000000001057983 */ /* 0x000e620000100800 */
        /* <DEDUP_REMOVED lines=61> */
[----:B0-2---:R0:W1:Y:S02]  /*15aa0*/  SHFL.IDX PT, R2, R18, 0x5, 0x181f ;  /* 0x00b81f0012027f89 */ /* 0x00506400000e0000 */
.L_x_4801:
        /* <DEDUP_REMOVED lines=31> */
.L_x_4697:
        /* <DEDUP_REMOVED lines=11> */
.L_x_4698:
        /* <DEDUP_REMOVED lines=8> */
.L_x_4686:
[----:B------:R-:W-:Y:S05]  /*15dd0*/  BSYNC B0 ;  /* 0x0000000000007941 */ /* 0x000fea0003800000 */
.L_x_4685:
        /* <DEDUP_REMOVED lines=17> */
.L_x_4701:
[----:B------:R-:W-:Y:S05]  /*15ef0*/  BSYNC B0 ;  /* 0x0000000000007941 */ /* 0x000fea0003800000 */
.L_x_4700:
[----:B------:R-:W2:Y:S02]  /*15f00*/  LDL R0, [R1+0x28] ;  /* 0x0000280001007983 */ /* 0x000ea40000100800 */
[----:B--2---:R-:W-:-:S13]  /*15f10*/  ISETP.NE.AND P0, PT, R0, 0x3, PT ;  /* 0x000000030000780c */ /* 0x004fda0003f05270 */
[----:B------:R-:W-:Y:S05]  /*15f20*/  @!P0 BRA `(.L_x_4702) ;  /* 0x0000000000048947 */ /* 0x000fea0003800000 */
[----:B------:R-:W-:Y:S01]  /*15f30*/  BPT.TRAP 0x1 ;  /* 0x000000040000795c */ /* 0x000fe20000300000 */
.L_x_4702:
[----:B------:R-:W2:Y:S01]  /*15f40*/  LDL.LU R2, [R1] ;  /* 0x0000000001027983 */ /* 0x000ea20000300800 */
[----:B------:R-:W-:Y:S01]  /*15f50*/  IMAD R0, R23, 0x8, R17 ;  /* 0x0000000817007824 */ /* 0x000fe200078e0211 */
[----:B------:R-:W-:Y:S01]  /*15f60*/  SHF.L.U32 R3, R28, 0x1f, RZ ;  /* 0x0000001f1c037819 */ /* 0x000fe200000006ff */
[----:B------:R-:W-:Y:S03]  /*15f70*/  BSSY B0, `(.L_x_4703) ;  /* 0x0000004000007945 */ /* 0x000fe60003800000 */
[----:B------:R-:W0:Y:S01]  /*15f80*/  SYNCS.PHASECHK.TRANS64.TRYWAIT P0, [R0+URZ+0x30860], R3 ;  /* 0x03086003000075a7 */ /* 0x000e22000800017f */
[----:B--2---:R-:W-:Y:S01]  /*15f90*/  IMAD R6, R22, -0x60, R2 ;  /* 0xffffffa016067824 */ /* 0x004fe200078e0202 */
[----:B0-----:R-:W-:Y:S06]  /*15fa0*/  @!P0 BRA `(.L_x_4704) ;  /* 0x0000003c00a08947 */ /* 0x001fec0003800000 */
.L_x_4802:
[----:B------:R-:W-:Y:S05]  /*15fb0*/  BSYNC B0 ;  /* 0x0000000000007941 */ /* 0x000fea0003800000 */
.L_x_4703:
[----:B------:R-:W1:Y:S01]  /*15fc0*/  S2R R2, SR_TID.X ;  /* 0x0000000000027919 */ /* 0x000e620000002100 */
[----:B------:R-:W-:Y:S01]  /*15fd0*/  UMOV UR4, 0xffffffff ;  /* 0xffffffff00047882 */ /* 0x000fe20000000000 */
[----:B------:R-:W-:Y:S01]  /*15fe0*/  IMAD R4, R23, 0x4800, R36 ;  /* 0x0000480017047824 */ /* 0x000fe200078e0224 */
[----:B-1----:R-:W-:-:S04]  /*15ff0*/  LOP3.LUT R2, R2, 0x7f, RZ, 0xc0, !PT ;  /* 0x0000007f02027812 */ /* 0x002fc800078ec0ff */
[----:B------:R-:W-:-:S05]  /*16000*/  SHF.R.U32.HI R2, RZ, 0x3, R2 ;  /* 0x00000003ff027819 */ /* 0x000fca0000011602 */
[----:B------:R-:W-:Y:S01]  /*16010*/  IMAD.IADD R6, R6, 0x1, -R2 ;  /* 0x0000000106067824 */ /* 0x000fe200078e0a02 */
[----:B------:R-:W-:Y:S06]  /*16020*/  BRA.DIV UR4, `(.L_x_4705) ;  /* 0x0000003e04947947 */ /* 0x000fec000b800000 */
[----:B------:R-:W1:Y:S01]  /*16030*/  SHFL.IDX PT, R14, R18, RZ, 0x181f ;  /* 0x00181fff120e7589 */ /* 0x000e6200000e0000 */
[----:B------:R-:W-:Y:S01]  /*16040*/  ULDC UR4, c[0x0][0x2f4] ;  /* 0x0000bd0000047ab9 */ /* 0x000fe20000000800 */
[C---:B------:R-:W-:Y:S01]  /*16050*/  IMAD.SHL.U32 R5, R32.reuse, 0x2, RZ ;  /* 0x0000000220057824 */ /* 0x040fe200078e00ff */
[----:B------:R-:W-:Y:S01]  /*16060*/  ISETP.GE.AND P2, PT, R32, UR4, PT ;  /* 0x0000000420007c0c */ /* 0x000fe2000bf46270 */
[----:B0-----:R-:W0:Y:S01]  /*16070*/  SHFL.IDX PT, R3, R19, RZ, 0x181f ;  /* 0x00181fff13037589 */ /* 0x001e2200000e0000 */
[----:B------:R-:W-:Y:S01]  /*16080*/  IMAD R4, R4, 0x2, R17 ;  /* 0x0000000204047824 */ /* 0x000fe200078e0211 */
[----:B------:R-:W-:Y:S02]  /*16090*/  ISETP.GE.AND P1, PT, R34, UR4, PT ;  /* 0x0000000422007c0c */ /* 0x000fe4000bf26270 */
[C---:B------:R-:W-:Y:S01]  /*160a0*/  ISETP.LT.OR P4, PT, R6.reuse, 0x1, P2 ;  /* 0x000000010600780c */ /* 0x040fe20001781670 */
[----:B------:R-:W-:Y:S01]  /*160b0*/  SHFL.IDX PT, R7, R19, 0x1, 0x181f ;  /* 0x00381f0013077f89 */ /* 0x000fe200000e0000 */
        /* <DEDUP_REMOVED lines=49> */
.L_x_4816:
        /* <DEDUP_REMOVED lines=13> */
.L_x_4706:
        /* <DEDUP_REMOVED lines=11> */
.L_x_4707:
[----:B------:R0:W-:Y:S01]  /*16550*/  SYNCS.ARRIVE.TRANS64.A1T0 RZ, [R0+URZ+0x30850], RZ ;  /* 0x030850ff00ff79a7 */ /* 0x0001e2000810003f */
[----:B------:R-:W-:-:S05]  /*16560*/  VIADD R23, R23, 0x1 ;  /* 0x0000000117177836 */ /* 0x000fca0000000000 */
[----:B------:R-:W-:-:S04]  /*16570*/  ISETP.NE.AND P0, PT, R23, 0x2, PT ;  /* 0x000000021700780c */ /* 0x000fc80003f05270 */
[----:B------:R-:W-:Y:S02]  /*16580*/  SEL R3, RZ, 0x1, P0 ;  /* 0x00000001ff037807 */ /* 0x000fe40000000000 */
[----:B------:R-:W-:Y:S02]  /*16590*/  SEL R23, R23, RZ, P0 ;  /* 0x000000ff17177207 */ /* 0x000fe40000000000 */
[----:B0-----:R-:W-:-:S07]  /*165a0*/  LOP3.LUT R28, R28, R3, RZ, 0x3c, !PT ;  /* 0x000000031c1c7212 */ /* 0x001fce00078e3cff */
.L_x_4664:
[----:B------:R-:W-:Y:S05]  /*165b0*/  BSYNC B7 ;  /* 0x0000000000077941 */ /* 0x000fea0003800000 */
.L_x_4662:
        /* <DEDUP_REMOVED lines=8> */
[----:B------:R3:W4:Y:S01]  /*16640*/  LDS.128 R24, [R17+0x308d0] ;  /* 0x0308d00011187984 */ /* 0x0007220000000c00 */
[----:B------:R-:W-:Y:S06]  /*16650*/  BAR.ARV 0x4, 0x180 ;  /* 0x0106000000007b1d */ /* 0x000fec0000002000 */
[----:B------:R-:W-:Y:S05]  /*16660*/  BRA `(.L_x_4709) ;  /* 0x0000000800cc7947 */ /* 0x000fea0003800000 */
.L_x_4708:
        /* <DEDUP_REMOVED lines=11> */
[----:B------:R-:W-:Y:S02]  /*16720*/  MOV R5, RZ ;  /* 0x000000ff00057202 */ /* 0x000fe40000000f00 */
[C---:B------:R-:W-:Y:S01]  /*16730*/  ISETP.GE.U32.AND P2, PT, R8.reuse, 0x2, PT ;  /* 0x000000020800780c */ /* 0x040fe20003f46070 */
[----:B------:R-:W-:Y:S01]  /*16740*/  SHFL.IDX PT, R0, R24, RZ, 0x1f ;  /* 0x00001fff18007589 */ /* 0x000fe200000e0000 */
[C---:B------:R-:W-:Y:S02]  /*16750*/  ISETP.GE.U32.AND P3, PT, R8.reuse, 0x4, PT ;  /* 0x000000040800780c */ /* 0x040fe40003f66070 */
[C---:B------:R-:W-:Y:S01]  /*16760*/  ISETP.GE.U32.AND P4, PT, R8.reuse, 0x8, PT ;  /* 0x000000080800780c */ /* 0x040fe20003f86070 */
[----:B------:R-:W-:Y:S01]  /*16770*/  SHFL.IDX PT, R4, R24, 0x1, 0x1f ;  /* 0x00201f0018047f89 */ /* 0x000fe200000e0000 */
[C---:B------:R-:W-:Y:S01]  /*16780*/  ISETP.GE.U32.AND P5, PT, R8.reuse, 0x10, PT ;  /* 0x000000100800780c */ /* 0x040fe20003fa6070 */
        /* <DEDUP_REMOVED lines=17> */
[----:B------:R1:W2:Y:S02]  /*168a0*/  SHFL.IDX PT, R14, R6, 0x1f, 0x1f ;  /* 0x03e01f00060e7f89 */ /* 0x0002a400000e0000 */
.L_x_4826:
[----:B------:R-:W-:Y:S02]  /*168b0*/  ULDC UR4, c[0x0][0xc38] ;  /* 0x00030e0000047ab9 */ /* 0x000fe40000000800 */
[----:B------:R-:W-:-:S04]  /*168c0*/  IMAD.U32 R7, RZ, RZ, UR4 ;  /* 0x00000004ff077e24 */ /* 0x000fc8000f8e00ff */
[----:B--2---:R-:W-:-:S04]  /*168d0*/  IMAD R14, R14, R7, RZ ;  /* 0x000000070e0e7224 */ /* 0x004fc800078e02ff */
[----:B------:R-:W-:-:S05]  /*168e0*/  IMAD.IADD R9, R4, 0x1, R14 ;  /* 0x0000000104097824 */ /* 0x000fca00078e020e */
[----:B------:R-:W-:-:S13]  /*168f0*/  ISETP.GT.AND P6, PT, R9, R0, PT ;  /* 0x000000000900720c */ /* 0x000fda0003fc4270 */
[----:B------:R-:W-:Y:S05]  /*16900*/  @P6 BRA `(.L_x_4711) ;  /* 0x00000000009c6947 */ /* 0x000fea0003800000 */
.L_x_4716:
[----:B------:R-:W2:Y:S01]  /*16910*/  LDC R2, c[0x0][0xc3c] ;  /* 0x00030f00ff027b82 */ /* 0x000ea20000000800 */
[----:B------:R-:W-:-:S05]  /*16920*/  VIADD R27, R27, 0x1f ;  /* 0x0000001f1b1b7836 */ /* 0x000fca0000000000 */
[----:B--2---:R-:W-:-:S13]  /*16930*/  ISETP.GE.AND P6, PT, R27, R2, PT ;  /* 0x000000021b00720c */ /* 0x004fda0003fc6270 */
[----:B------:R-:W-:Y:S05]  /*16940*/  @P6 BRA `(.L_x_4712) ;  /* 0x0000000400d06947 */ /* 0x000fea0003800000 */
[----:B------:R-:W2:Y:S01]  /*16950*/  S2R R3, SR_TID.X ;  /* 0x0000000000037919 */ /* 0x000ea20000002100 */
[----:B------:R-:W-:Y:S01]  /*16960*/  BSSY B0, `(.L_x_4713) ;  /* 0x0000009000007945 */ /* 0x000fe20003800000 */
[----:B------:R-:W-:Y:S01]  /*16970*/  IMAD.MOV.U32 R5, RZ, RZ, RZ ;  /* 0x000000ffff057224 */ /* 0x000fe200078e00ff */
[----:B--2---:R-:W-:-:S05]  /*16980*/  LOP3.LUT R3, R3, 0x1f, RZ, 0xc0, !PT ;  /* 0x0000001f03037812 */ /* 0x004fca00078ec0ff */
[----:B------:R-:W-:-:S05]  /*16990*/  IMAD.IADD R7, R27, 0x1, R3 ;  /* 0x000000011b077824 */ /* 0x000fca00078e0203 */
[----:B------:R-:W-:-:S13]  /*169a0*/  ISETP.GE.OR P6, PT, R7, R2, !P0 ;  /* 0x000000020700720c */ /* 0x000fda00047c6670 */
[----:B------:R-:W-:Y:S05]  /*169b0*/  @P6 BRA `(.L_x_4714) ;  /* 0x00000000000c6947 */ /* 0x000fea0003800000 */
[----:B------:R-:W2:Y:S02]  /*169c0*/  LDC.64 R2, c[0x0][0xc80] ;  /* 0x00032000ff027b82 */ /* 0x000ea40000000a00 */
[----:B--2---:R-:W-:-:S05]  /*169d0*/  IMAD.WIDE R2, R7, 0x4, R2 ;  /* 0x0000000407027825 */ /* 0x004fca00078e0202 */
[----:B------:R2:W5:Y:S02]  /*169e0*/  LDG.E R5, desc[UR36][R2.64] ;  /* 0x0000002402057981 */ /* 0x000564000c1e1900 */
.L_x_4714:
[----:B------:R-:W-:Y:S05]  /*169f0*/  BSYNC B0 ;  /* 0x0000000000007941 */ /* 0x000fea0003800000 */
.L_x_4713:
        /* <DEDUP_REMOVED lines=18> */
.L_x_4834:
[----:B------:R-:W-:Y:S02]  /*16b20*/  ULDC UR4, c[0x0][0xc38] ;  /* 0x00030e0000047ab9 */ /* 0x000fe40000000800 */
[----:B------:R-:W-:-:S04]  /*16b30*/  IMAD.U32 R7, RZ, RZ, UR4 ;  /* 0x00000004ff077e24 */ /* 0x000fc8000f8e00ff */
[----:B--2---:R-:W-:-:S04]  /*16b40*/  IMAD R14, R14, R7, RZ ;  /* 0x000000070e0e7224 */ /* 0x004fc800078e02ff */
[----:B------:R-:W-:-:S05]  /*16b50*/  IMAD.IADD R9, R14, 0x1, R9 ;  /* 0x000000010e097824 */ /* 0x000fca00078e0209 */
[----:B------:R-:W-:-:S13]  /*16b60*/  ISETP.GT.AND P6, PT, R9, R0, PT ;  /* 0x000000000900720c */ /* 0x000fda0003fc4270 */
[----:B------:R-:W-:Y:S05]  /*16b70*/  @!P6 BRA `(.L_x_4716) ;  /* 0xfffffffc0064e947 */ /* 0x000fea000383ffff */
.L_x_4711:
        /* <DEDUP_REMOVED lines=8> */
.L_x_4838:
[----:B------:R-:W-:Y:S01]  /*16c00*/  ISETP.NE.AND P0, PT, R2, RZ, PT ;  /* 0x000000ff0200720c */ /* 0x000fe20003f05270 */
[----:B------:R-:W-:-:S12]  /*16c10*/  IMAD.MOV.U32 R14, RZ, RZ, RZ ;  /* 0x000000ffff0e7224 */ /* 0x000fd800078e00ff */
[----:B------:R-:W-:Y:S05]  /*16c20*/  @!P0 BRA `(.L_x_4718) ;  /* 0x0000000000108947 */ /* 0x000fea0003800000 */
[----:B------:R-:W-:Y:S01]  /*16c30*/  UMOV UR4, 0xffffffff ;  /* 0xffffffff00047882 */ /* 0x000fe20000000000 */
[----:B------:R-:W-:Y:S02]  /*16c40*/  VIADD R12, R4, 0xffffffff ;  /* 0xffffffff040c7836 */ /* 0x000fe40000000000 */
[----:B------:R-:W-:Y:S05]  /*16c50*/  BRA.DIV UR4, `(.L_x_4719) ;  /* 0x0000004204b47947 */ /* 0x000fea000b800000 */
[----:B------:R4:W0:Y:S02]  /*16c60*/  SHFL.IDX PT, R14, R6, R12, 0x1f ;  /* 0x00001f0c060e7589 */ /* 0x00082400000e0000 */
.L_x_4718:
[----:B------:R-:W5:Y:S01]  /*16c70*/  LDC.64 R2, c[0x0][0xc90] ;  /* 0x00032400ff027b82 */ /* 0x000f620000000a00 */
[----:B------:R-:W-:-:S04]  /*16c80*/  IMAD.IADD R27, R4, 0x1, R27 ;  /* 0x00000001041b7824 */ /* 0x000fc800078e021b */
[----:B-----5:R-:W-:-:S05]  /*16c90*/  IMAD.WIDE R2, R27, 0x4, R2 ;  /* 0x000000041b027825 */ /* 0x020fca00078e0202 */
[----:B-1--4-:R1:W2:Y:S01]  /*16ca0*/  LDG.E R6, desc[UR36][R2.64] ;  /* 0x0000002402067981 */ /* 0x0122a2000c1e1900 */
[----:B0-----:R-:W-:Y:S02]  /*16cb0*/  IMAD R24, R14, R7, R24 ;  /* 0x000000070e187224 */ /* 0x001fe400078e0218 */
[----:B-1----:R-:W-:Y:S02]  /*16cc0*/  IMAD.MOV.U32 R2, RZ, RZ, RZ ;  /* 0x000000ffff027224 */ /* 0x002fe400078e00ff */
        /* <DEDUP_REMOVED lines=60> */
.L_x_4712:
[----:B------:R-:W-:Y:S01]  /*17090*/  UMOV UR4, URZ ;  /* 0x0000003f00047c82 */ /* 0x000fe20008000000 */
[----:B------:R-:W-:Y:S01]  /*170a0*/  UMOV UR5, URZ ;  /* 0x0000003f00057c82 */ /* 0x000fe20008000000 */
[----:B------:R-:W-:Y:S01]  /*170b0*/  ULDC UR6, c[0x0][0xc3c] ;  /* 0x00030f0000067ab9 */ /* 0x000fe20000000800 */
[----:B------:R-:W-:Y:S02]  /*170c0*/  IMAD.MOV.U32 R24, RZ, RZ, R0 ;  /* 0x000000ffff187224 */ /* 0x000fe400078e0000 */
[----:B------:R-:W-:Y:S02]  /*170d0*/  IMAD.U32 R25, RZ, RZ, UR4 ;  /* 0x00000004ff197e24 */ /* 0x000fe4000f8e00ff */
[----:B------:R-:W-:Y:S02]  /*170e0*/  IMAD.U32 R26, RZ, RZ, UR5 ;  /* 0x00000005ff1a7e24 */ /* 0x000fe4000f8e00ff */
[----:B------:R-:W-:-:S07]  /*170f0*/  IMAD.U32 R27, RZ, RZ, UR6 ;  /* 0x00000006ff1b7e24 */ /* 0x000fce000f8e00ff */
.L_x_4720:
        /* <DEDUP_REMOVED lines=10> */
.L_x_4709:
[----:B------:R-:W-:Y:S02]  /*171a0*/  ULDC UR4, c[0x0][0xc3c] ;  /* 0x00030f0000047ab9 */ /* 0x000fe40000000800 */
[----:B----4-:R-:W-:-:S13]  /*171b0*/  ISETP.GE.AND P0, PT, R27, UR4, PT ;  /* 0x000000041b007c0c */ /* 0x010fda000bf06270 */
[----:B------:R-:W-:Y:S05]  /*171c0*/  @!P0 BRA `(.L_x_4721) ;  /* 0xffffffb400188947 */ /* 0x000fea000383ffff */
[----:B------:R-:W-:Y:S05]  /*171d0*/  BSYNC B8 ;  /* 0x0000000000087941 */ /* 0x000fea0003800000 */
.L_x_4650:
[----:B------:R-:W4:Y:S01]  /*171e0*/  LDL.LU R0, [R1+0x24] ;  /* 0x0000240001007983 */ /* 0x000f220000300800 */
[----:B------:R-:W-:Y:S01]  /*171f0*/  BSSY B0, `(.L_x_4722) ;  /* 0x000000b000007945 */ /* 0x000fe20003800000 */
[----:B------:R-:W5:Y:S01]  /*17200*/  S2R R5, SR_CgaCtaId ;  /* 0x0000000000057919 */ /* 0x000f620000008800 */
[----:B----4-:R-:W-:-:S05]  /*17210*/  VIADD R0, R0, 0x1 ;  /* 0x0000000100007836 */ /* 0x010fca0000000000 */
[----:B-1----:R-:W-:-:S04]  /*17220*/  LEA.HI R2, R0, R0, RZ, 0x1 ;  /* 0x0000000000027211 */ /* 0x002fc800078f08ff */
[----:B------:R-:W-:Y:S02]  /*17230*/  LOP3.LUT R3, R2, 0xfffffffe, RZ, 0xc0, !PT ;  /* 0xfffffffe02037812 */ /* 0x000fe400078ec0ff */
[----:B------:R-:W-:-:S03]  /*17240*/  MOV R2, 0x400 ;  /* 0x0000040000027802 */ /* 0x000fc60000000f00 */
[----:B------:R-:W-:Y:S01]  /*17250*/  IMAD.IADD R0, R0, 0x1, -R3 ;  /* 0x0000000100007824 */ /* 0x000fe200078e0a03 */
[----:B-----5:R-:W-:-:S04]  /*17260*/  LEA R4, R5, R2, 0x18 ;  /* 0x0000000205047211 */ /* 0x020fc800078ec0ff */
[----:B------:R-:W-:-:S04]  /*17270*/  SHF.L.U32 R0, R0, 0x1f, RZ ;  /* 0x0000001f00007819 */ /* 0x000fc800000006ff */
[----:B------:R-:W1:Y:S02]  /*17280*/  SYNCS.PHASECHK.TRANS64.TRYWAIT P0, [R4+URZ+0x30820], R0 ;  /* 0x03082000040075a7 */ /* 0x000e64000800017f */
[----:B-1----:R-:W-:Y:S05]  /*17290*/  @!P0 BRA `(.L_x_4723) ;  /* 0x0000003c00488947 */ /* 0x002fea0003800000 */
.L_x_4841:
[----:B------:R-:W-:Y:S05]  /*172a0*/  BSYNC B0 ;  /* 0x0000000000007941 */ /* 0x000fea0003800000 */
.L_x_4722:
[----:B------:R-:W-:-:S03]  /*172b0*/  UMOV UR4, 0xffffffff ;  /* 0xffffffff00047882 */ /* 0x000fc60000000000 */
[----:B------:R-:W-:Y:S05]  /*172c0*/  BRA.DIV UR4, `(.L_x_4724) ;  /* 0x0000003e04507947 */ /* 0x000fea000b800000 */
[----:B-1----:R-:W1:Y:S02]  /*172d0*/  S2R R0, SR_TID.X ;  /* 0x0000000000007919 */ /* 0x002e640000002100 */
[----:B-1----:R-:W-:-:S04]  /*172e0*/  SHF.R.U32.HI R0, RZ, 0x5, R0 ;  /* 0x00000005ff007819 */ /* 0x002fc80000011600 */
[----:B------:R-:W-:-:S05]  /*172f0*/  LOP3.LUT R0, R0, 0x3, RZ, 0xc0, !PT ;  /* 0x0000000300007812 */ /* 0x000fca00078ec0ff */
[----:B------:R1:W4:Y:S02]  /*17300*/  SHFL.IDX PT, R14, R0, RZ, 0x1f ;  /* 0x00001fff000e7589 */ /* 0x00032400000e0000 */
.L_x_4844:
[----:B----4-:R-:W-:Y:S01]  /*17310*/  ISETP.NE.AND P0, PT, R14, RZ, PT ;  /* 0x000000ff0e00720c */ /* 0x010fe20003f05270 */
[----:B------:R-:W-:-:S12]  /*17320*/  BSSY B0, `(.L_x_4725) ;  /* 0x0000024000007945 */ /* 0x000fd80003800000 */
[----:B------:R-:W-:Y:S05]  /*17330*/  @P0 BRA `(.L_x_4726) ;  /* 0x0000000000880947 */ /* 0x000fea0003800000 */
[----:B------:R-:W-:-:S03]  /*17340*/  UMOV UR4, 0xffffffff ;  /* 0xffffffff00047882 */ /* 0x000fc60000000000 */
[----:B------:R-:W-:Y:S05]  /*17350*/  BRA.DIV UR4, `(.L_x_4727) ;  /* 0x0000003e04607947 */ /* 0x000fea000b800000 */
[----:B------:R-:W-:-:S13]  /*17360*/  ELECT P6, URZ, PT ;  /* 0x00000000003f782f */ /* 0x000fda00038c0000 */
.L_x_4847:
[----:B------:R-:W-:Y:S05]  /*17370*/  @!P6 BRA `(.L_x_4726) ;  /* 0x000000000078e947 */ /* 0x000fea0003800000 */
[----:B-1----:R-:W4:Y:S02]  /*17380*/  LDL.LU R0, [R1+0x10] ;  /* 0x0000100001007983 */ /* 0x002f240000300800 */
[----:B----4-:R-:W-:-:S04]  /*17390*/  LOP3.LUT R0, R0, 0x2, RZ, 0xfc, !PT ;  /* 0x0000000200007812 */ /* 0x010fc800078efcff */
[----:B------:R-:W-:-:S13]  /*173a0*/  ISETP.NE.AND P0, PT, R0, 0x3, PT ;  /* 0x000000030000780c */ /* 0x000fda0003f05270 */
[----:B------:R-:W-:Y:S05]  /*173b0*/  @!P0 BRA `(.L_x_4728) ;  /* 0x0000000000048947 */ /* 0x000fea0003800000 */
[----:B------:R-:W-:Y:S01]  /*173c0*/  BPT.TRAP 0x1 ;  /* 0x000000040000795c */ /* 0x000fe20000300000 */
.L_x_4728:
[C---:B------:R-:W-:Y:S01]  /*173d0*/  IMAD R5, R23.reuse, 0x8, R4 ;  /* 0x0000000817057824 */ /* 0x040fe200078e0204 */
[----:B------:R-:W-:Y:S01]  /*173e0*/  SHF.L.U32 R0, R28, 0x1f, RZ ;  /* 0x0000001f1c007819 */ /* 0x000fe200000006ff */
[----:B------:R-:W-:-:S03]  /*173f0*/  VIADD R23, R23, 0x1 ;  /* 0x0000000117177836 */ /* 0x000fc60000000000 */
[----:B------:R-:W1:Y:S02]  /*17400*/  SYNCS.PHASECHK.TRANS64.TRYWAIT P1, [R5+URZ+0x30840], R0 ;  /* 0x03084000050075a7 */ /* 0x000e64000802017f */
[----:B------:R-:W-:-:S04]  /*17410*/  ISETP.NE.AND P2, PT, R23, 0x2, PT ;  /* 0x000000021700780c */ /* 0x000fc80003f45270 */
[----:B------:R-:W-:Y:S01]  /*17420*/  SEL R3, RZ, 0x1, P2 ;  /* 0x00000001ff037807 */ /* 0x000fe20001000000 */
[----:B-1----:R-:W-:Y:S08]  /*17430*/  @!P1 BRA `(.L_x_4729) ;  /* 0x0000003c00489947 */ /* 0x002ff00003800000 */
.L_x_4848:
[----:B------:R-:W-:Y:S02]  /*17440*/  SEL R23, R23, RZ, P2 ;  /* 0x000000ff17177207 */ /* 0x000fe40001000000 */
[----:B------:R-:W-:Y:S01]  /*17450*/  LOP3.LUT R2, R28, R3, RZ, 0x3c, !PT ;  /* 0x000000031c027212 */ /* 0x000fe200078e3cff */
[----:B------:R-:W-:Y:S06]  /*17460*/  @!P0 BRA `(.L_x_4730) ;  /* 0x0000000000048947 */ /* 0x000fec0003800000 */
[----:B------:R-:W-:Y:S01]  /*17470*/  BPT.TRAP 0x1 ;  /* 0x000000040000795c */ /* 0x000fe20000300000 */
.L_x_4730:
[----:B------:R-:W-:Y:S01]  /*17480*/  IMAD R23, R23, 0x8, R4 ;  /* 0x0000000817177824 */ /* 0x000fe200078e0204 */
[----:B------:R-:W-:-:S04]  /*17490*/  SHF.L.U32 R2, R2, 0x1f, RZ ;  /* 0x0000001f02027819 */ /* 0x000fc800000006ff */
[----:B------:R-:W4:Y:S02]  /*174a0*/  SYNCS.PHASECHK.TRANS64.TRYWAIT P1, [R23+URZ+0x30840], R2 ;  /* 0x03084002170075a7 */ /* 0x000f24000802017f */
[----:B----4-:R-:W-:Y:S05]  /*174b0*/  @!P1 BRA `(.L_x_4731) ;  /* 0x0000003c003c9947 */ /* 0x010fea0003800000 */
.L_x_4849:
[----:B------:R-:W-:Y:S05]  /*174c0*/  @!P0 BRA `(.L_x_4732) ;  /* 0x0000000000048947 */ /* 0x000fea0003800000 */
[----:B------:R-:W-:Y:S01]  /*174d0*/  BPT.TRAP 0x1 ;  /* 0x000000040000795c */ /* 0x000fe20000300000 */
.L_x_4732:
[----:B------:R-:W5:Y:S02]  /*174e0*/  SYNCS.PHASECHK.TRANS64.TRYWAIT P1, [R5+URZ+0x30860], R0 ;  /* 0x03086000050075a7 */ /* 0x000f64000802017f */
[----:B-----5:R-:W-:Y:S05]  /*174f0*/  @!P1 BRA `(.L_x_4733) ;  /* 0x0000003c00409947 */ /* 0x020fea0003800000 */
.L_x_4850:
[----:B------:R-:W-:Y:S05]  /*17500*/  @!P0 BRA `(.L_x_4734) ;  /* 0x0000000000048947 */ /* 0x000fea0003800000 */
[----:B------:R-:W-:Y:S01]  /*17510*/  BPT.TRAP 0x1 ;  /* 0x000000040000795c */ /* 0x000fe20000300000 */
.L_x_4734:
[----:B------:R0:W0:Y:S02]  /*17520*/  SYNCS.PHASECHK.TRANS64.TRYWAIT P0, [R23+URZ+0x30860], R2 ;  /* 0x03086002170075a7 */ /* 0x000024000800017f */
[----:B0-----:R-:W-:Y:S05]  /*17530*/  @!P0 NANOSLEEP.SYNCS 0x989680 ;  /* 0x009896800000895d */ /* 0x001fea0003900000 */
[----:B------:R-:W0:Y:S02]  /*17540*/  @!P0 SYNCS.PHASECHK.TRANS64 P0, [R23+URZ+0x30860], R2 ;  /* 0x03086002170085a7 */ /* 0x000e24000800007f */
[----:B0-----:R-:W-:Y:S05]  /*17550*/  @!P0 BRA `(.L_x_4734) ;  /* 0xfffffffc00f08947 */ /* 0x001fea000383ffff */
.L_x_4726:
[----:B------:R-:W-:Y:S05]  /*17560*/  BSYNC B0 ;  /* 0x0000000000007941 */ /* 0x000fea0003800000 */
.L_x_4725:
[----:B------:R-:W-:Y:S05]  /*17570*/  EXIT ;  /* 0x000000000000794d */ /* 0x000fea0003800000 */
.L_x_4544:
[----:B0-----:R-:W-:-:S04]  /*17580*/  IMAD.U32 R3, RZ, RZ, UR40 ;  /* 0x00000028ff037e24 */ /* 0x001fc8000f8e00ff */
[----:B------:R0:W1:Y:S03]  /*17590*/  SYNCS.PHASECHK.TRANS64.TRYWAIT P1, [R3+URZ+0x30800], R0 ;  /* 0x03080000030075a7 */ /* 0x000066000802017f */
[----:B-1----:R-:W-:Y:S05]  /*175a0*/  @!P1 NANOSLEEP.SYNCS 0x989680 ;  /* 0x009896800000995d */ /* 0x002fea0003900000 */
[----:B------:R-:W1:Y:S02]  /*175b0*/  @!P1 SYNCS.PHASECHK.TRANS64 P1, [R3+URZ+0x30800], R0 ;  /* 0x03080000030095a7 */ /* 0x000e64000802007f */
[----:B-1----:R-:W-:Y:S05]  /*175c0*/  @!P1 BRA `(.L_x_4544) ;  /* 0xfffffffc00ec9947 */ /* 0x002fea000383ffff */
[----:B------:R-:W-:Y:S05]  /*175d0*/  BRA `(.L_x_4735) ;  /* 0xfffffea400247947 */ /* 0x000fea000383ffff */
.L_x_4548:
[----:B-1----:R1:W2:Y:S02]  /*175e0*/  SYNCS.PHASECHK.TRANS64.TRYWAIT P1, [R13+URZ+0x30830], R0 ;  /* 0x030830000d0075a7 */ /* 0x0022a4000802017f */
[----:B--2---:R-:W-:Y:S05]  /*175f0*/  @!P1 NANOSLEEP.SYNCS 0x989680 ;  /* 0x009896800000995d */ /* 0x004fea0003900000 */
[----:B------:R-:W2:Y:S02]  /*17600*/  @!P1 SYNCS.PHASECHK.TRANS64 P1, [R13+URZ+0x30830], R0 ;  /* 0x030830000d0095a7 */ /* 0x000ea4000802007f */
[----:B--2---:R-:W-:Y:S05]  /*17610*/  @!P1 BRA `(.L_x_4548) ;  /* 0xfffffffc00f09947 */ /* 0x004fea000383ffff */
[----:B------:R-:W-:Y:S05]  /*17620*/  BRA `(.L_x_4547) ;  /* 0xfffffea400407947 */ /* 0x000fea000383ffff */
.L_x_4565:
[----:B-1----:R-:W-:-:S04]  /*17630*/  IMAD.U32 R9, RZ, RZ, UR7 ;  /* 0x00000007ff097e24 */ /* 0x002fc8000f8e00ff */
[----:B------:R1:W2:Y:S03]  /*17640*/  SYNCS.PHASECHK.TRANS64.TRYWAIT P1, [R9+URZ+0x30830], R8 ;  /* 0x03083008090075a7 */ /* 0x0002a6000802017f */
[----:B--2---:R-:W-:Y:S05]  /*17650*/  @!P1 NANOSLEEP.SYNCS 0x989680 ;  /* 0x009896800000995d */ /* 0x004fea0003900000 */
[----:B------:R-:W2:Y:S02]  /*17660*/  @!P1 SYNCS.PHASECHK.TRANS64 P1, [R9+URZ+0x30830], R8 ;  /* 0x03083008090095a7 */ /* 0x000ea4000802007f */
[----:B--2---:R-:W-:Y:S05]  /*17670*/  @!P1 BRA `(.L_x_4565) ;  /* 0xfffffffc00ec9947 */ /* 0x004fea000383ffff */
[----:B------:R-:W-:Y:S05]  /*17680*/  BRA `(.L_x_4564) ;  /* 0xfffffed800087947 */ /* 0x000fea000383ffff */
.L_x_4569:
[----:B-1----:R-:W-:-:S04]  /*17690*/  IMAD.U32 R9, RZ, RZ, UR6 ;  /* 0x00000006ff097e24 */ /* 0x002fc8000f8e00ff */
[----:B------:R1:W3:Y:S03]  /*176a0*/  SYNCS.PHASECHK.TRANS64.TRYWAIT P1, [R9+URZ+0x30850], R0 ;  /* 0x03085000090075a7 */ /* 0x0002e6000802017f */
[----:B---3--:R-:W-:Y:S05]  /*176b0*/  @!P1 NANOSLEEP.SYNCS 0x989680 ;  /* 0x009896800000995d */ /* 0x008fea0003900000 */
[----:B------:R-:W3:Y:S02]  /*176c0*/  @!P1 SYNCS.PHASECHK.TRANS64 P1, [R9+URZ+0x30850], R0 ;  /* 0x03085000090095a7 */ /* 0x000ee4000802007f */
[----:B---3--:R-:W-:Y:S05]  /*176d0*/  @!P1 BRA `(.L_x_4569) ;  /* 0xfffffffc00ec9947 */ /* 0x008fea000383ffff */
[----:B------:R-:W-:Y:S05]  /*176e0*/  BRA `(.L_x_4568) ;  /* 0xfffffee000b87947 */ /* 0x000fea000383ffff */
.L_x_4588:
[----:B-1----:R-:W-:-:S04]  /*176f0*/  IMAD.U32 R9, RZ, RZ, UR7 ;  /* 0x00000007ff097e24 */ /* 0x002fc8000f8e00ff */
[----:B------:R1:W2:Y:S03]  /*17700*/  SYNCS.PHASECHK.TRANS64.TRYWAIT P1, [R9+URZ+0x30830], R8 ;  /* 0x03083008090075a7 */ /* 0x0002a6000802017f */
[----:B--2---:R-:W-:Y:S05]  /*17710*/  @!P1 NANOSLEEP.SYNCS 0x989680 ;  /* 0x009896800000995d */ /* 0x004fea0003900000 */
[----:B------:R-:W2:Y:S02]  /*17720*/  @!P1 SYNCS.PHASECHK.TRANS64 P1, [R9+URZ+0x30830], R8 ;  /* 0x03083008090095a7 */ /* 0x000ea4000802007f */
[----:B--2---:R-:W-:Y:S05]  /*17730*/  @!P1 BRA `(.L_x_4588) ;  /* 0xfffffffc00ec9947 */ /* 0x004fea000383ffff */
[----:B------:R-:W-:Y:S05]  /*17740*/  BRA `(.L_x_4587) ;  /* 0xffffff1000247947 */ /* 0x000fea000383ffff */
.L_x_4592:
[----:B-1----:R-:W-:-:S04]  /*17750*/  IMAD.U32 R9, RZ, RZ, UR6 ;  /* 0x00000006ff097e24 */ /* 0x002fc8000f8e00ff */
[----:B------:R1:W3:Y:S03]  /*17760*/  SYNCS.PHASECHK.TRANS64.TRYWAIT P1, [R9+URZ+0x30850], R0 ;  /* 0x03085000090075a7 */ /* 0x0002e6000802017f */
[----:B---3--:R-:W-:Y:S05]  /*17770*/  @!P1 NANOSLEEP.SYNCS 0x989680 ;  /* 0x009896800000995d */ /* 0x008fea0003900000 */
[----:B------:R-:W3:Y:S02]  /*17780*/  @!P1 SYNCS.PHASECHK.TRANS64 P1, [R9+URZ+0x30850], R0 ;  /* 0x03085000090095a7 */ /* 0x000ee4000802007f */
[----:B---3--:R-:W-:Y:S05]  /*17790*/  @!P1 BRA `(.L_x_4592) ;  /* 0xfffffffc00ec9947 */ /* 0x008fea000383ffff */
[----:B------:R-:W-:Y:S05]  /*177a0*/  BRA `(.L_x_4591) ;  /* 0xffffff1800d47947 */ /* 0x000fea000383ffff */
.L_x_4600:
[----:B-1----:R-:W-:-:S04]  /*177b0*/  IMAD.U32 R9, RZ, RZ, UR6 ;  /* 0x00000006ff097e24 */ /* 0x002fc8000f8e00ff */
[----:B------:R1:W2:Y:S03]  /*177c0*/  SYNCS.PHASECHK.TRANS64.TRYWAIT P1, [R9+URZ+0x30830], R8 ;  /* 0x03083008090075a7 */ /* 0x0002a6000802017f */
[----:B--2---:R-:W-:Y:S05]  /*177d0*/  @!P1 NANOSLEEP.SYNCS 0x989680 ;  /* 0x009896800000995d */ /* 0x004fea0003900000 */
[----:B------:R-:W2:Y:S02]  /*177e0*/  @!P1 SYNCS.PHASECHK.TRANS64 P1, [R9+URZ+0x30830], R8 ;  /* 0x03083008090095a7 */ /* 0x000ea4000802007f */
[----:B--2---:R-:W-:Y:S05]  /*177f0*/  @!P1 BRA `(.L_x_4600) ;  /* 0xfffffffc00ec9947 */ /* 0x004fea000383ffff */
[----:B------:R-:W-:Y:S05]  /*17800*/  BRA `(.L_x_4599) ;  /* 0xffffff34001c7947 */ /* 0x000fea000383ffff */
.L_x_4604:
[----:B-1----:R-:W-:-:S04]  /*17810*/  IMAD.U32 R9, RZ, RZ, UR6 ;  /* 0x00000006ff097e24 */ /* 0x002fc8000f8e00ff */
[----:B------:R1:W3:Y:S03]  /*17820*/  SYNCS.PHASECHK.TRANS64.TRYWAIT P1, [R9+URZ+0x30850], R0 ;  /* 0x03085000090075a7 */ /* 0x0002e6000802017f */
[----:B---3--:R-:W-:Y:S05]  /*17830*/  @!P1 NANOSLEEP.SYNCS 0x989680 ;  /* 0x009896800000995d */ /* 0x008fea0003900000 */
[----:B------:R-:W3:Y:S02]  /*17840*/  @!P1 SYNCS.PHASECHK.TRANS64 P1, [R9+URZ+0x30850], R0 ;  /* 0x03085000090095a7 */ /* 0x000ee4000802007f */
[----:B---3--:R-:W-:Y:S05]  /*17850*/  @!P1 BRA `(.L_x_4604) ;  /* 0xfffffffc00ec9947 */ /* 0x008fea000383ffff */
[----:B------:R-:W-:Y:S05]  /*17860*/  BRA `(.L_x_4603) ;  /* 0xffffff3c00cc7947 */ /* 0x000fea000383ffff */
.L_x_4619:
[----:B-1----:R-:W-:-:S04]  /*17870*/  IMAD.U32 R5, RZ, RZ, UR5 ;  /* 0x00000005ff057e24 */ /* 0x002fc8000f8e00ff */
[----:B------:R1:W2:Y:S03]  /*17880*/  SYNCS.PHASECHK.TRANS64.TRYWAIT P1, [R5+URZ+0x30850], R0 ;  /* 0x03085000050075a7 */ /* 0x0002a6000802017f */
[----:B--2---:R-:W-:Y:S05]  /*17890*/  @!P1 NANOSLEEP.SYNCS 0x989680 ;  /* 0x009896800000995d */ /* 0x004fea0003900000 */
[----:B------:R-:W2:Y:S02]  /*178a0*/  @!P1 SYNCS.PHASECHK.TRANS64 P1, [R5+URZ+0x30850], R0 ;  /* 0x03085000050095a7 */ /* 0x000ea4000802007f */
[----:B--2---:R-:W-:Y:S05]  /*178b0*/  @!P1 BRA `(.L_x_4619) ;  /* 0xfffffffc00ec9947 */ /* 0x004fea000383ffff */
[----:B------:R-:W-:Y:S05]  /*178c0*/  BRA `(.L_x_4618) ;  /* 0xffffff7000047947 */ /* 0x000fea000383ffff */
.L_x_4670:
        /* <DEDUP_REMOVED lines=11> */
.L_x_4737:
[----:B------:R-:W-:Y:S05]  /*17980*/  BSYNC B0 ;  /* 0x0000000000007941 */ /* 0x000fea0003800000 */
.L_x_4736:
[----:B------:R-:W-:Y:S05]  /*17990*/  BRA `(.L_x_4738) ;  /* 0xffffffbc00447947 */ /* 0x000fea000383ffff */
.L_x_4673:
[----:B0-----:R0:W1:Y:S02]  /*179a0*/  SYNCS.PHASECHK.TRANS64.TRYWAIT P0, [R7+URZ+0x30840], R2 ;  /* 0x03084002070075a7 */ /* 0x001064000800017f */
[----:B-1----:R-:W-:Y:S05]  /*179b0*/  @!P0 NANOSLEEP.SYNCS 0x989680 ;  /* 0x009896800000895d */ /* 0x002fea0003900000 */
[----:B------:R-:W1:Y:S02]  /*179c0*/  @!P0 SYNCS.PHASECHK.TRANS64 P0, [R7+URZ+0x30840], R2 ;  /* 0x03084002070085a7 */ /* 0x000e64000800007f */
[----:B-1----:R-:W-:Y:S05]  /*179d0*/  @!P0 BRA `(.L_x_4673) ;  /* 0xfffffffc00f08947 */ /* 0x002fea000383ffff */
[----:B------:R-:W-:Y:S05]  /*179e0*/  BRA `(.L_x_4739) ;  /* 0xffffffbc00bc7947 */ /* 0x000fea000383ffff */
.L_x_4674:
        /* <DEDUP_REMOVED lines=8> */
.L_x_4741:
[----:B------:R-:W-:Y:S05]  /*17a70*/  BSYNC B0 ;  /* 0x0000000000007941 */ /* 0x000fea0003800000 */
.L_x_4740:
[----:B------:R-:W-:Y:S01]  /*17a80*/  IMAD.MOV.U32 R13, RZ, RZ, R4 ;  /* 0x000000ffff0d7224 */ /* 0x000fe200078e0004 */
[----:B------:R-:W-:Y:S01]  /*17a90*/  MOV R15, 0xffffffff ;  /* 0xffffffff000f7802 */ /* 0x000fe20000000f00 */
[----:B------:R-:W-:Y:S02]  /*17aa0*/  IMAD.MOV.U32 R12, RZ, RZ, RZ ;  /* 0x000000ffff0c7224 */ /* 0x000fe400078e00ff */
[----:B------:R-:W-:Y:S02]  /*17ab0*/  IMAD.MOV.U32 R11, RZ, RZ, 0x181f ;  /* 0x0000181fff0b7424 */ /* 0x000fe400078e00ff */
[----:B------:R-:W-:Y:S02]  /*17ac0*/  IMAD.MOV.U32 R2, RZ, RZ, R14 ;  /* 0x000000ffff027224 */ /* 0x000fe400078e000e */
[----:B------:R-:W-:-:S07]  /*17ad0*/  @P0 IMAD R8, R5, 0x2, R17 ;  /* 0x0000000205080824 */ /* 0x000fce00078e0211 */
[----:B------:R-:W-:Y:S05]  /*17ae0*/  WARPSYNC.COLLECTIVE R15, `(.L_x_4742) ;  /* 0x000000000f087348 */ /* 0x000fea0003c00000 */
[----:B------:R0:W1:Y:S02]  /*17af0*/  SHFL.IDX P6, R14, R13, R12, R11 ;  /* 0x0000000c0d0e7389 */ /* 0x00006400000c000b */
[----:B01----:R-:W-:Y:S01]  /*17b00*/  ENDCOLLECTIVE ;  /* 0x000000000000791b */ /* 0x003fe20003800000 */
.L_x_4742:
[----:B------:R-:W-:Y:S02]  /*17b10*/  IMAD.MOV.U32 R13, RZ, RZ, R0 ;  /* 0x000000ffff0d7224 */ /* 0x000fe400078e0000 */
[----:B------:R-:W-:Y:S02]  /*17b20*/  IMAD.MOV.U32 R12, RZ, RZ, 0x1 ;  /* 0x00000001ff0c7424 */ /* 0x000fe400078e00ff */
[----:B------:R-:W-:-:S07]  /*17b30*/  IMAD.MOV.U32 R3, RZ, RZ, R14 ;  /* 0x000000ffff037224 */ /* 0x000fce00078e000e */
[----:B------:R-:W-:Y:S05]  /*17b40*/  WARPSYNC.COLLECTIVE R15, `(.L_x_4743) ;  /* 0x000000000f087348 */ /* 0x000fea0003c00000 */
[----:B------:R0:W1:Y:S02]  /*17b50*/  SHFL.IDX P6, R14, R13, R12, R11 ;  /* 0x0000000c0d0e7389 */ /* 0x00006400000c000b */
[----:B01----:R-:W-:Y:S01]  /*17b60*/  ENDCOLLECTIVE ;  /* 0x000000000000791b */ /* 0x003fe20003800000 */
.L_x_4743:
        /* <DEDUP_REMOVED lines=17> */
.L_x_4744:
[----:B------:R-:W-:Y:S02]  /*17c80*/  @P1 IMAD R8, R5, 0x2, R17 ;  /* 0x0000000205081824 */ /* 0x000fe400078e0211 */
[----:B------:R-:W-:Y:S02]  /*17c90*/  IMAD.MOV.U32 R13, RZ, RZ, R0 ;  /* 0x000000ffff0d7224 */ /* 0x000fe400078e0000 */
[----:B------:R-:W-:Y:S02]  /*17ca0*/  IMAD.MOV.U32 R12, RZ, RZ, 0x2 ;  /* 0x00000002ff0c7424 */ /* 0x000fe400078e00ff */
[----:B------:R-:W-:-:S07]  /*17cb0*/  IMAD.MOV.U32 R3, RZ, RZ, R14 ;  /* 0x000000ffff037224 */ /* 0x000fce00078e000e */
[----:B------:R-:W-:Y:S05]  /*17cc0*/  WARPSYNC.COLLECTIVE R15, `(.L_x_4745) ;  /* 0x000000000f087348 */ /* 0x000fea0003c00000 */
[----:B------:R0:W1:Y:S02]  /*17cd0*/  SHFL.IDX P6, R14, R13, R12, R11 ;  /* 0x0000000c0d0e7389 */ /* 0x00006400000c000b */
[----:B01----:R-:W-:Y:S01]  /*17ce0*/  ENDCOLLECTIVE ;  /* 0x000000000000791b */ /* 0x003fe20003800000 */
.L_x_4745:
        /* <DEDUP_REMOVED lines=17> */
.L_x_4746:
[----:B------:R-:W-:Y:S02]  /*17e00*/  @P1 IMAD R8, R5, 0x2, R17 ;  /* 0x0000000205081824 */ /* 0x000fe400078e0211 */
[----:B------:R-:W-:Y:S02]  /*17e10*/  IMAD.MOV.U32 R13, RZ, RZ, R0 ;  /* 0x000000ffff0d7224 */ /* 0x000fe400078e0000 */
[----:B------:R-:W-:Y:S02]  /*17e20*/  IMAD.MOV.U32 R12, RZ, RZ, 0x3 ;  /* 0x00000003ff0c7424 */ /* 0x000fe400078e00ff */
[----:B------:R-:W-:-:S07]  /*17e30*/  IMAD.MOV.U32 R3, RZ, RZ, R14 ;  /* 0x000000ffff037224 */ /* 0x000fce00078e000e */
[----:B------:R-:W-:Y:S05]  /*17e40*/  WARPSYNC.COLLECTIVE R15, `(.L_x_4747) ;  /* 0x000000000f087348 */ /* 0x000fea0003c00000 */
[----:B------:R0:W1:Y:S02]  /*17e50*/  SHFL.IDX P6, R14, R13, R12, R11 ;  /* 0x0000000c0d0e7389 */ /* 0x00006400000c000b */
[----:B01----:R-:W-:Y:S01]  /*17e60*/  ENDCOLLECTIVE ;  /* 0x000000000000791b */ /* 0x003fe20003800000 */
.L_x_4747:
        /* <DEDUP_REMOVED lines=17> */
.L_x_4748:
[----:B------:R-:W-:Y:S02]  /*17f80*/  @P1 IMAD R8, R5, 0x2, R17 ;  /* 0x0000000205081824 */ /* 0x000fe400078e0211 */
[----:B------:R-:W-:Y:S02]  /*17f90*/  IMAD.MOV.U32 R13, RZ, RZ, R0 ;  /* 0x000000ffff0d7224 */ /* 0x000fe400078e0000 */
[----:B------:R-:W-:Y:S02]  /*17fa0*/  IMAD.MOV.U32 R12, RZ, RZ, 0x4 ;  /* 0x00000004ff0c7424 */ /* 0x000fe400078e00ff */
[----:B------:R-:W-:-:S07]  /*17fb0*/  IMAD.MOV.U32 R3, RZ, RZ, R14 ;  /* 0x000000ffff037224 */ /* 0x000fce00078e000e */
[----:B------:R-:W-:Y:S05]  /*17fc0*/  WARPSYNC.COLLECTIVE R15, `(.L_x_4749) ;  /* 0x000000000f087348 */ /* 0x000fea0003c00000 */
[----:B------:R0:W1:Y:S02]  /*17fd0*/  SHFL.IDX P6, R14, R13, R12, R11 ;  /* 0x0000000c0d0e7389 */ /* 0x00006400000c000b */
[----:B01----:R-:W-:Y:S01]  /*17fe0*/  ENDCOLLECTIVE ;  /* 0x000000000000791b */ /* 0x003fe20003800000 */
.L_x_4749:
        /* <DEDUP_REMOVED lines=17> */
.L_x_4750:
[----:B------:R-:W-:Y:S02]  /*18100*/  @P1 IMAD R8, R5, 0x2, R17 ;  /* 0x0000000205081824 */ /* 0x000fe400078e0211 */
[----:B------:R-:W-:Y:S02]  /*18110*/  IMAD.MOV.U32 R13, RZ, RZ, R0 ;  /* 0x000000ffff0d7224 */ /* 0x000fe400078e0000 */
[----:B------:R-:W-:Y:S02]  /*18120*/  IMAD.MOV.U32 R12, RZ, RZ, 0x5 ;  /* 0x00000005ff0c7424 */ /* 0x000fe400078e00ff */
[----:B------:R-:W-:-:S07]  /*18130*/  IMAD.MOV.U32 R3, RZ, RZ, R14 ;  /* 0x000000ffff037224 */ /* 0x000fce00078e000e */
[----:B------:R-:W-:Y:S05]  /*18140*/  WARPSYNC.COLLECTIVE R15, `(.L_x_4751) ;  /* 0x000000000f087348 */ /* 0x000fea0003c00000 */
[----:B------:R0:W1:Y:S02]  /*18150*/  SHFL.IDX P6, R14, R13, R12, R11 ;  /* 0x0000000c0d0e7389 */ /* 0x00006400000c000b */
[----:B01----:R-:W-:Y:S01]  /*18160*/  ENDCOLLECTIVE ;  /* 0x000000000000791b */ /* 0x003fe20003800000 */
.L_x_4751:
        /* <DEDUP_REMOVED lines=10> */
.L_x_4752:
[----:B------:R-:W-:Y:S01]  /*18210*/  @!PT LDS RZ, [RZ] ;  /* 0x00000000fffff984 */ /* 0x000fe20000000800 */
[----:B------:R-:W-:Y:S01]  /*18220*/  @!PT LDS RZ, [RZ] ;  /* 0x00000000fffff984 */ /* 0x000fe20000000800 */
[----:B------:R-:W-:Y:S01]  /*18230*/  @!PT LDS RZ, [RZ] ;  /* 0x00000000fffff984 */ /* 0x000fe20000000800 */
[----:B------:R-:W-:Y:S04]  /*18240*/  @P1 LDGSTS.E.BYPASS.LTC128B.128 [R8+0x20400], desc[UR36][R2.64], !P4 ;  /* 0x2040000002081fae */ /* 0x000fe8000e101d64 */
[----:B------:R-:W-:Y:S04]  /*18250*/  @P1 LDGSTS.E.BYPASS.LTC128B.128 [R8+0x23400], desc[UR36][R2.64+0x80], !P3 ;  /* 0x2340008002081fae */ /* 0x000fe8000d901d64 */
[----:B------:R0:W-:Y:S02]  /*18260*/  @P1 LDGSTS.E.BYPASS.LTC128B.128 [R8+0x26400], desc[UR36][R2.64+0x100], !P2 ;  /* 0x2640010002081fae */ /* 0x0001e4000d101d64 */
[----:B0-----:R-:W-:Y:S01]  /*18270*/  IMAD.MOV.U32 R2, RZ, RZ, R14 ;  /* 0x000000ffff027224 */ /* 0x001fe200078e000e */
[----:B------:R-:W-:Y:S06]  /*18280*/  BRA `(.L_x_4753) ;  /* 0xffffffbc000c7947 */ /* 0x000fec000383ffff */
.L_x_4679:
        /* <DEDUP_REMOVED lines=9> */
.L_x_4754:
[C---:B------:R-:W-:Y:S01]  /*18320*/  VIADD R6, R25.reuse, 0x10 ;  /* 0x0000001019067836 */ /* 0x040fe20000000000 */
[----:B------:R-:W-:Y:S01]  /*18330*/  ISETP.GE.AND P1, PT, R25, R29, PT ;  /* 0x0000001d1900720c */ /* 0x000fe20003f26270 */
[----:B------:R-:W-:Y:S02]  /*18340*/  IMAD.MOV.U32 R13, RZ, RZ, R0 ;  /* 0x000000ffff0d7224 */ /* 0x000fe400078e0000 */
[----:B------:R-:W-:-:S10]  /*18350*/  IMAD.MOV.U32 R2, RZ, RZ, R14 ;  /* 0x000000ffff027224 */ /* 0x000fd400078e000e */
[----:B------:R-:W-:Y:S05]  /*18360*/  WARPSYNC.COLLECTIVE R15, `(.L_x_4755) ;  /* 0x000000000f087348 */ /* 0x000fea0003c00000 */
[----:B------:R0:W1:Y:S02]  /*18370*/  SHFL.IDX P6, R14, R13, R12, R11 ;  /* 0x0000000c0d0e7389 */ /* 0x00006400000c000b */
[----:B01----:R-:W-:Y:S01]  /*18380*/  ENDCOLLECTIVE ;  /* 0x000000000000791b */ /* 0x003fe20003800000 */
.L_x_4755:
[----:B------:R-:W-:Y:S02]  /*18390*/  IMAD.MOV.U32 R13, RZ, RZ, R4 ;  /* 0x000000ffff0d7224 */ /* 0x000fe400078e0004 */
[----:B------:R-:W-:Y:S02]  /*183a0*/  IMAD.MOV.U32 R12, RZ, RZ, 0x1 ;  /* 0x00000001ff0c7424 */ /* 0x000fe400078e00ff */
[----:B------:R-:W-:-:S07]  /*183b0*/  IMAD.MOV.U32 R3, RZ, RZ, R14 ;  /* 0x000000ffff037224 */ /* 0x000fce00078e000e */
[----:B------:R-:W-:Y:S05]  /*183c0*/  WARPSYNC.COLLECTIVE R15, `(.L_x_4756) ;  /* 0x000000000f087348 */ /* 0x000fea0003c00000 */
[----:B------:R0:W1:Y:S02]  /*183d0*/  SHFL.IDX P6, R14, R13, R12, R11 ;  /* 0x0000000c0d0e7389 */ /* 0x00006400000c000b */
[----:B01----:R-:W-:Y:S01]  /*183e0*/  ENDCOLLECTIVE ;  /* 0x000000000000791b */ /* 0x003fe20003800000 */
.L_x_4756:
[----:B------:R-:W-:-:S05]  /*183f0*/  @!P1 LEA R5, P4, R32, R3, 0x1 ;  /* 0x0000000320059211 */ /* 0x000fca00078808ff */
[----:B------:R-:W-:Y:S02]  /*18400*/  @!P1 IMAD.X R3, RZ, RZ, R2, P4 ;  /* 0x000000ffff039224 */ /* 0x000fe400020e0602 */
[----:B------:R-:W-:Y:S02]  /*18410*/  @!P1 IMAD.MOV.U32 R2, RZ, RZ, R5 ;  /* 0x000000ffff029224 */ /* 0x000fe400078e0005 */
[----:B------:R-:W-:-:S03]  /*18420*/  IMAD.MOV.U32 R13, RZ, RZ, R0 ;  /* 0x000000ffff0d7224 */ /* 0x000fc600078e0000 */
[----:B------:R-:W-:Y:S01]  /*18430*/  @!PT LDS RZ, [RZ] ;  /* 0x00000000fffff984 */ /* 0x000fe20000000800 */
[----:B------:R-:W-:Y:S01]  /*18440*/  @!PT LDS RZ, [RZ] ;  /* 0x00000000fffff984 */ /* 0x000fe20000000800 */
[----:B------:R-:W-:Y:S01]  /*18450*/  @!PT LDS RZ, [RZ] ;  /* 0x00000000fffff984 */ /* 0x000fe20000000800 */
        /* <DEDUP_REMOVED lines=8> */
.L_x_4757:
[----:B------:R-:W-:Y:S02]  /*184e0*/  IMAD.MOV.U32 R13, RZ, RZ, R4 ;  /* 0x000000ffff0d7224 */ /* 0x000fe400078e0004 */
[----:B------:R-:W-:Y:S02]  /*184f0*/  IMAD.MOV.U32 R12, RZ, RZ, 0x2 ;  /* 0x00000002ff0c7424 */ /* 0x000fe400078e00ff */
[----:B------:R-:W-:-:S07]  /*18500*/  IMAD.MOV.U32 R3, RZ, RZ, R14 ;  /* 0x000000ffff037224 */ /* 0x000fce00078e000e */
[----:B------:R-:W-:Y:S05]  /*18510*/  WARPSYNC.COLLECTIVE R15, `(.L_x_4758) ;  /* 0x000000000f087348 */ /* 0x000fea0003c00000 */
[----:B------:R0:W1:Y:S02]  /*18520*/  SHFL.IDX P6, R14, R13, R12, R11 ;  /* 0x0000000c0d0e7389 */ /* 0x00006400000c000b */
[----:B01----:R-:W-:Y:S01]  /*18530*/  ENDCOLLECTIVE ;  /* 0x000000000000791b */ /* 0x003fe20003800000 */
.L_x_4758:
        /* <DEDUP_REMOVED lines=17> */
.L_x_4759:
[----:B------:R-:W-:Y:S02]  /*18650*/  IMAD.MOV.U32 R13, RZ, RZ, R4 ;  /* 0x000000ffff0d7224 */ /* 0x000fe400078e0004 */
[----:B------:R-:W-:Y:S02]  /*18660*/  IMAD.MOV.U32 R12, RZ, RZ, 0x3 ;  /* 0x00000003ff0c7424 */ /* 0x000fe400078e00ff */
[----:B------:R-:W-:-:S07]  /*18670*/  IMAD.MOV.U32 R3, RZ, RZ, R14 ;  /* 0x000000ffff037224 */ /* 0x000fce00078e000e */
[----:B------:R-:W-:Y:S05]  /*18680*/  WARPSYNC.COLLECTIVE R15, `(.L_x_4760) ;  /* 0x000000000f087348 */ /* 0x000fea0003c00000 */
[----:B------:R0:W1:Y:S02]  /*18690*/  SHFL.IDX P6, R14, R13, R12, R11 ;  /* 0x0000000c0d0e7389 */ /* 0x00006400000c000b */
[----:B01----:R-:W-:Y:S01]  /*186a0*/  ENDCOLLECTIVE ;  /* 0x000000000000791b */ /* 0x003fe20003800000 */
.L_x_4760:
        /* <DEDUP_REMOVED lines=17> */
.L_x_4761:
[----:B------:R-:W-:Y:S02]  /*187c0*/  IMAD.MOV.U32 R13, RZ, RZ, R4 ;  /* 0x000000ffff0d7224 */ /* 0x000fe400078e0004 */
[----:B------:R-:W-:Y:S02]  /*187d0*/  IMAD.MOV.U32 R12, RZ, RZ, 0x4 ;  /* 0x00000004ff0c7424 */ /* 0x000fe400078e00ff */
[----:B------:R-:W-:-:S07]  /*187e0*/  IMAD.MOV.U32 R3, RZ, RZ, R14 ;  /* 0x000000ffff037224 */ /* 0x000fce00078e000e */
[----:B------:R-:W-:Y:S05]  /*187f0*/  WARPSYNC.COLLECTIVE R15, `(.L_x_4762) ;  /* 0x000000000f087348 */ /* 0x000fea0003c00000 */
[----:B------:R0:W1:Y:S02]  /*18800*/  SHFL.IDX P6, R14, R13, R12, R11 ;  /* 0x0000000c0d0e7389 */ /* 0x00006400000c000b */
[----:B01----:R-:W-:Y:S01]  /*18810*/  ENDCOLLECTIVE ;  /* 0x000000000000791b */ /* 0x003fe20003800000 */
.L_x_4762:
[----:B------:R-:W-:-:S05]  /*18820*/  @!P1 LEA R5, P4, R32, R3, 0x1 ;  /* 0x0000000320059211 */ /* 0x000fca00078808ff */
[----:B------:R-:W-:Y:S02]  /*18830*/  @!P1 IMAD.X R6, RZ, RZ, R2, P4 ;  /* 0x000000ffff069224 */ /* 0x000fe400020e0602 */
[----:B------:R-:W-:-:S03]  /*18840*/  @!P1 IMAD.MOV.U32 R2, RZ, RZ, R5 ;  /* 0x000000ffff029224 */ /* 0x000fc600078e0005 */
[----:B------:R-:W-:Y:S01]  /*18850*/  @!P1 MOV R3, R6 ;  /* 0x0000000600039202 */ /* 0x000fe20000000f00 */
[----:B------:R-:W-:Y:S02]  /*18860*/  IMAD.MOV.U32 R13, RZ, RZ, R0 ;  /* 0x000000ffff0d7224 */ /* 0x000fe400078e0000 */
[----:B------:R-:W-:Y:S02]  /*18870*/  VIADD R6, R25, 0x40 ;  /* 0x0000004019067836 */ /* 0x000fe40000000000 */
        /* <DEDUP_REMOVED lines=11> */
.L_x_4763:
[----:B------:R-:W-:Y:S02]  /*18930*/  IMAD.MOV.U32 R13, RZ, RZ, R4 ;  /* 0x000000ffff0d7224 */ /* 0x000fe400078e0004 */
[----:B------:R-:W-:Y:S02]  /*18940*/  IMAD.MOV.U32 R12, RZ, RZ, 0x5 ;  /* 0x00000005ff0c7424 */ /* 0x000fe400078e00ff */
[----:B------:R-:W-:-:S07]  /*18950*/  IMAD.MOV.U32 R3, RZ, RZ, R14 ;  /* 0x000000ffff037224 */ /* 0x000fce00078e000e */
[----:B------:R-:W-:Y:S05]  /*18960*/  WARPSYNC.COLLECTIVE R15, `(.L_x_4764) ;  /* 0x000000000f087348 */ /* 0x000fea0003c00000 */
[----:B------:R0:W1:Y:S02]  /*18970*/  SHFL.IDX P6, R14, R13, R12, R11 ;  /* 0x0000000c0d0e7389 */ /* 0x00006400000c000b */
[----:B01----:R-:W-:Y:S01]  /*18980*/  ENDCOLLECTIVE ;  /* 0x000000000000791b */ /* 0x003fe20003800000 */
.L_x_4764:
        /* <DEDUP_REMOVED lines=17> */
.L_x_4765:
[----:B------:R-:W-:Y:S02]  /*18aa0*/  IMAD.MOV.U32 R13, RZ, RZ, R4 ;  /* 0x000000ffff0d7224 */ /* 0x000fe400078e0004 */
[----:B------:R-:W-:Y:S02]  /*18ab0*/  IMAD.MOV.U32 R12, RZ, RZ, 0x6 ;  /* 0x00000006ff0c7424 */ /* 0x000fe400078e00ff */
[----:B------:R-:W-:-:S07]  /*18ac0*/  IMAD.MOV.U32 R3, RZ, RZ, R14 ;  /* 0x000000ffff037224 */ /* 0x000fce00078e000e */
[----:B------:R-:W-:Y:S05]  /*18ad0*/  WARPSYNC.COLLECTIVE R15, `(.L_x_4766) ;  /* 0x000000000f087348 */ /* 0x000fea0003c00000 */
[----:B------:R0:W1:Y:S02]  /*18ae0*/  SHFL.IDX P6, R14, R13, R12, R11 ;  /* 0x0000000c0d0e7389 */ /* 0x00006400000c000b */
[----:B01----:R-:W-:Y:S01]  /*18af0*/  ENDCOLLECTIVE ;  /* 0x000000000000791b */ /* 0x003fe20003800000 */
.L_x_4766:
        /* <DEDUP_REMOVED lines=17> */
.L_x_4767:
[----:B------:R-:W-:Y:S02]  /*18c10*/  IMAD.MOV.U32 R13, RZ, RZ, R4 ;  /* 0x000000ffff0d7224 */ /* 0x000fe400078e0004 */
[----:B------:R-:W-:Y:S02]  /*18c20*/  IMAD.MOV.U32 R12, RZ, RZ, 0x7 ;  /* 0x00000007ff0c7424 */ /* 0x000fe400078e00ff */
[----:B------:R-:W-:-:S07]  /*18c30*/  IMAD.MOV.U32 R3, RZ, RZ, R14 ;  /* 0x000000ffff037224 */ /* 0x000fce00078e000e */
[----:B------:R-:W-:Y:S05]  /*18c40*/  WARPSYNC.COLLECTIVE R15, `(.L_x_4768) ;  /* 0x000000000f087348 */ /* 0x000fea0003c00000 */
[----:B------:R0:W1:Y:S02]  /*18c50*/  SHFL.IDX P6, R14, R13, R12, R11 ;  /* 0x0000000c0d0e7389 */ /* 0x00006400000c000b */
[----:B01----:R-:W-:Y:S01]  /*18c60*/  ENDCOLLECTIVE ;  /* 0x000000000000791b */ /* 0x003fe20003800000 */
.L_x_4768:
        /* <DEDUP_REMOVED lines=12> */
[----:B0-----:R-:W-:Y:S05]  /*18d30*/  WARPSYNC.COLLECTIVE R15, `(.L_x_4769) ;  /* 0x000000000f087348 */ /* 0x001fea0003c00000 */
[----:B------:R1:W2:Y:S02]  /*18d40*/  SHFL.IDX P6, R14, R13, R12, R11 ;  /* 0x0000000c0d0e7389 */ /* 0x0002a400000c000b */
[----:B012---:R-:W-:Y:S01]  /*18d50*/  ENDCOLLECTIVE ;  /* 0x000000000000791b */ /* 0x007fe20003800000 */
.L_x_4769:
[----:B------:R-:W-:Y:S05]  /*18d60*/  BRA `(.L_x_4770) ;  /* 0xffffffbc00507947 */ /* 0x000fea000383ffff */
.L_x_4684:
[----:B0-----:R0:W1:Y:S02]  /*18d70*/  SYNCS.PHASECHK.TRANS64.TRYWAIT P0, [R17+URZ+0x30820], R0 ;  /* 0x03082000110075a7 */ /* 0x001064000800017f */
[----:B-1----:R-:W-:Y:S05]  /*18d80*/  @!P0 NANOSLEEP.SYNCS 0x989680 ;  /* 0x009896800000895d */ /* 0x002fea0003900000 */
[----:B------:R-:W1:Y:S02]  /*18d90*/  @!P0 SYNCS.PHASECHK.TRANS64 P0, [R17+URZ+0x30820], R0 ;  /* 0x03082000110085a7 */ /* 0x000e64000800007f */
[----:B-1----:R-:W-:Y:S05]  /*18da0*/  @!P0 BRA `(.L_x_4684) ;  /* 0xfffffffc00f08947 */ /* 0x002fea000383ffff */
[----:B------:R-:W-:Y:S05]  /*18db0*/  BRA `(.L_x_4771) ;  /* 0xffffffbc00c87947 */ /* 0x000fea000383ffff */
.L_x_4689:
[----:B0-----:R0:W1:Y:S02]  /*18dc0*/  SYNCS.PHASECHK.TRANS64.TRYWAIT P0, [R7+URZ+0x30840], R2 ;  /* 0x03084002070075a7 */ /* 0x001064000800017f */
[----:B-1----:R-:W-:Y:S05]  /*18dd0*/  @!P0 NANOSLEEP.SYNCS 0x989680 ;  /* 0x009896800000895d */ /* 0x002fea0003900000 */
[----:B------:R-:W1:Y:S02]  /*18de0*/  @!P0 SYNCS.PHASECHK.TRANS64 P0, [R7+URZ+0x30840], R2 ;  /* 0x03084002070085a7 */ /* 0x000e64000800007f */
[----:B-1----:R-:W-:Y:S05]  /*18df0*/  @!P0 BRA `(.L_x_4689) ;  /* 0xfffffffc00f08947 */ /* 0x002fea000383ffff */
[----:B------:R-:W-:Y:S05]  /*18e00*/  BRA `(.L_x_4772) ;  /* 0xffffffc000a87947 */ /* 0x000fea000383ffff */
.L_x_4690:
        /* <DEDUP_REMOVED lines=8> */
.L_x_4774:
[----:B------:R-:W-:Y:S05]  /*18e90*/  BSYNC B1 ;  /* 0x0000000000017941 */ /* 0x000fea0003800000 */
.L_x_4773:
        /* <DEDUP_REMOVED lines=12> */
.L_x_4775:
[----:B------:R-:W-:Y:S02]  /*18f60*/  IMAD R5, R5, 0x2, R17 ;  /* 0x0000000205057824 */ /* 0x000fe400078e0211 */
[----:B------:R-:W-:Y:S02]  /*18f70*/  IMAD.MOV.U32 R13, RZ, RZ, R6 ;  /* 0x000000ffff0d7224 */ /* 0x000fe400078e0006 */
[----:B------:R-:W-:Y:S02]  /*18f80*/  IMAD.MOV.U32 R12, RZ, RZ, 0x1 ;  /* 0x00000001ff0c7424 */ /* 0x000fe400078e00ff */
[----:B------:R-:W-:-:S07]  /*18f90*/  IMAD.MOV.U32 R2, RZ, RZ, R14 ;  /* 0x000000ffff027224 */ /* 0x000fce00078e000e */
[----:B------:R-:W-:Y:S05]  /*18fa0*/  WARPSYNC.COLLECTIVE R15, `(.L_x_4776) ;  /* 0x000000000f087348 */ /* 0x000fea0003c00000 */
[----:B------:R0:W1:Y:S02]  /*18fb0*/  SHFL.IDX P6, R14, R13, R12, R11 ;  /* 0x0000000c0d0e7389 */ /* 0x00006400000c000b */
[----:B01----:R-:W-:Y:S01]  /*18fc0*/  ENDCOLLECTIVE ;  /* 0x000000000000791b */ /* 0x003fe20003800000 */
.L_x_4776:
        /* <DEDUP_REMOVED lines=13> */
.L_x_4777:
[----:B------:R-:W-:Y:S02]  /*190a0*/  IMAD.MOV.U32 R13, RZ, RZ, R6 ;  /* 0x000000ffff0d7224 */ /* 0x000fe400078e0006 */
[----:B------:R-:W-:Y:S02]  /*190b0*/  IMAD.MOV.U32 R12, RZ, RZ, 0x2 ;  /* 0x00000002ff0c7424 */ /* 0x000fe400078e00ff */
[----:B------:R-:W-:-:S07]  /*190c0*/  IMAD.MOV.U32 R2, RZ, RZ, R14 ;  /* 0x000000ffff027224 */ /* 0x000fce00078e000e */
[----:B------:R-:W-:Y:S05]  /*190d0*/  WARPSYNC.COLLECTIVE R15, `(.L_x_4778) ;  /* 0x000000000f087348 */ /* 0x000fea0003c00000 */
[----:B------:R0:W1:Y:S02]  /*190e0*/  SHFL.IDX P6, R14, R13, R12, R11 ;  /* 0x0000000c0d0e7389 */ /* 0x00006400000c000b */
[----:B01----:R-:W-:Y:S01]  /*190f0*/  ENDCOLLECTIVE ;  /* 0x000000000000791b */ /* 0x003fe20003800000 */
.L_x_4778:
        /* <DEDUP_REMOVED lines=13> */
.L_x_4779:
[----:B------:R-:W-:Y:S02]  /*191d0*/  IMAD.MOV.U32 R13, RZ, RZ, R6 ;  /* 0x000000ffff0d7224 */ /* 0x000fe400078e0006 */
[----:B------:R-:W-:Y:S02]  /*191e0*/  IMAD.MOV.U32 R12, RZ, RZ, 0x3 ;  /* 0x00000003ff0c7424 */ /* 0x000fe400078e00ff */
[----:B------:R-:W-:-:S07]  /*191f0*/  IMAD.MOV.U32 R2, RZ, RZ, R14 ;  /* 0x000000ffff027224 */ /* 0x000fce00078e000e */
[----:B------:R-:W-:Y:S05]  /*19200*/  WARPSYNC.COLLECTIVE R15, `(.L_x_4780) ;  /* 0x000000000f087348 */ /* 0x000fea0003c00000 */
[----:B------:R0:W1:Y:S02]  /*19210*/  SHFL.IDX P6, R14, R13, R12, R11 ;  /* 0x0000000c0d0e7389 */ /* 0x00006400000c000b */
[----:B01----:R-:W-:Y:S01]  /*19220*/  ENDCOLLECTIVE ;  /* 0x000000000000791b */ /* 0x003fe20003800000 */
.L_x_4780:
        /* <DEDUP_REMOVED lines=13> */
.L_x_4781:
[----:B------:R-:W-:Y:S02]  /*19300*/  IMAD.MOV.U32 R13, RZ, RZ, R6 ;  /* 0x000000ffff0d7224 */ /* 0x000fe400078e0006 */
[----:B------:R-:W-:Y:S02]  /*19310*/  IMAD.MOV.U32 R12, RZ, RZ, 0x4 ;  /* 0x00000004ff0c7424 */ /* 0x000fe400078e00ff */
[----:B------:R-:W-:-:S07]  /*19320*/  IMAD.MOV.U32 R2, RZ, RZ, R14 ;  /* 0x000000ffff027224 */ /* 0x000fce00078e000e */
[----:B------:R-:W-:Y:S05]  /*19330*/  WARPSYNC.COLLECTIVE R15, `(.L_x_4782) ;  /* 0x000000000f087348 */ /* 0x000fea0003c00000 */
[----:B------:R0:W1:Y:S02]  /*19340*/  SHFL.IDX P6, R14, R13, R12, R11 ;  /* 0x0000000c0d0e7389 */ /* 0x00006400000c000b */
[----:B01----:R-:W-:Y:S01]  /*19350*/  ENDCOLLECTIVE ;  /* 0x000000000000791b */ /* 0x003fe20003800000 */
.L_x_4782:
        /* <DEDUP_REMOVED lines=13> */
.L_x_4783:
[----:B------:R-:W-:Y:S02]  /*19430*/  IMAD.MOV.U32 R13, RZ, RZ, R6 ;  /* 0x000000ffff0d7224 */ /* 0x000fe400078e0006 */
[----:B------:R-:W-:Y:S02]  /*19440*/  IMAD.MOV.U32 R12, RZ, RZ, 0x5 ;  /* 0x00000005ff0c7424 */ /* 0x000fe400078e00ff */
[----:B------:R-:W-:-:S07]  /*19450*/  IMAD.MOV.U32 R2, RZ, RZ, R14 ;  /* 0x000000ffff027224 */ /* 0x000fce00078e000e */
[----:B------:R-:W-:Y:S05]  /*19460*/  WARPSYNC.COLLECTIVE R15, `(.L_x_4784) ;  /* 0x000000000f087348 */ /* 0x000fea0003c00000 */
[----:B------:R0:W1:Y:S02]  /*19470*/  SHFL.IDX P6, R14, R13, R12, R11 ;  /* 0x0000000c0d0e7389 */ /* 0x00006400000c000b */
[----:B01----:R-:W-:Y:S01]  /*19480*/  ENDCOLLECTIVE ;  /* 0x000000000000791b */ /* 0x003fe20003800000 */
.L_x_4784:
        /* <DEDUP_REMOVED lines=14> */
.L_x_4785:
[----:B------:R-:W-:Y:S01]  /*19570*/  MOV R2, R14 ;  /* 0x0000000e00027202 */ /* 0x000fe20000000f00 */
[----:B------:R-:W-:Y:S06]  /*19580*/  BRA `(.L_x_4786) ;  /* 0xffffffbc00d07947 */ /* 0x000fec000383ffff */
.L_x_4695:
[----:B0-----:R0:W2:Y:S02]  /*19590*/  SYNCS.PHASECHK.TRANS64.TRYWAIT P0, [R6+URZ+0x30860], R2 ;  /* 0x03086002060075a7 */ /* 0x0010a4000800017f */
[----:B--2---:R-:W-:Y:S05]  /*195a0*/  @!P0 NANOSLEEP.SYNCS 0x989680 ;  /* 0x009896800000895d */ /* 0x004fea0003900000 */
[----:B------:R-:W2:Y:S02]  /*195b0*/  @!P0 SYNCS.PHASECHK.TRANS64 P0, [R6+URZ+0x30860], R2 ;  /* 0x03086002060085a7 */ /* 0x000ea4000800007f */
[----:B--2---:R-:W-:Y:S05]  /*195c0*/  @!P0 BRA `(.L_x_4695) ;  /* 0xfffffffc00f08947 */ /* 0x004fea000383ffff */
[----:B------:R-:W-:Y:S05]  /*195d0*/  BRA `(.L_x_4787) ;  /* 0xffffffc000347947 */ /* 0x000fea000383ffff */
.L_x_4696:
        /* <DEDUP_REMOVED lines=8> */
.L_x_4789:
[----:B------:R-:W-:Y:S05]  /*19660*/  BSYNC B1 ;  /* 0x0000000000017941 */ /* 0x000fea0003800000 */
.L_x_4788:
        /* <DEDUP_REMOVED lines=9> */
.L_x_4790:
[----:B------:R-:W-:Y:S02]  /*19700*/  IMAD.MOV.U32 R13, RZ, RZ, R19 ;  /* 0x000000ffff0d7224 */ /* 0x000fe400078e0013 */
[----:B------:R-:W-:Y:S02]  /*19710*/  IMAD.MOV.U32 R12, RZ, RZ, 0x1 ;  /* 0x00000001ff0c7424 */ /* 0x000fe400078e00ff */
[----:B------:R-:W-:-:S07]  /*19720*/  IMAD.MOV.U32 R2, RZ, RZ, R14 ;  /* 0x000000ffff027224 */ /* 0x000fce00078e000e */
[----:B------:R-:W-:Y:S05]  /*19730*/  WARPSYNC.COLLECTIVE R15, `(.L_x_4791) ;  /* 0x000000000f087348 */ /* 0x000fea0003c00000 */
[----:B------:R0:W1:Y:S02]  /*19740*/  SHFL.IDX P6, R14, R13, R12, R11 ;  /* 0x0000000c0d0e7389 */ /* 0x00006400000c000b */
[----:B01----:R-:W-:Y:S01]  /*19750*/  ENDCOLLECTIVE ;  /* 0x000000000000791b */ /* 0x003fe20003800000 */
.L_x_4791:
        /* <DEDUP_REMOVED lines=16> */
.L_x_4792:
[----:B------:R-:W-:Y:S02]  /*19860*/  IMAD.MOV.U32 R13, RZ, RZ, R19 ;  /* 0x000000ffff0d7224 */ /* 0x000fe400078e0013 */
[----:B------:R-:W-:Y:S02]  /*19870*/  IMAD.MOV.U32 R12, RZ, RZ, 0x2 ;  /* 0x00000002ff0c7424 */ /* 0x000fe400078e00ff */
[----:B------:R-:W-:-:S07]  /*19880*/  IMAD.MOV.U32 R2, RZ, RZ, R14 ;  /* 0x000000ffff027224 */ /* 0x000fce00078e000e */
[----:B------:R-:W-:Y:S05]  /*19890*/  WARPSYNC.COLLECTIVE R15, `(.L_x_4793) ;  /* 0x000000000f087348 */ /* 0x000fea0003c00000 */
[----:B------:R0:W1:Y:S02]  /*198a0*/  SHFL.IDX P6, R14, R13, R12, R11 ;  /* 0x0000000c0d0e7389 */ /* 0x00006400000c000b */
[----:B01----:R-:W-:Y:S01]  /*198b0*/  ENDCOLLECTIVE ;  /* 0x000000000000791b */ /* 0x003fe20003800000 */
.L_x_4793:
        /* <DEDUP_REMOVED lines=16> */
.L_x_4794:
[----:B------:R-:W-:Y:S02]  /*199c0*/  IMAD.MOV.U32 R13, RZ, RZ, R19 ;  /* 0x000000ffff0d7224 */ /* 0x000fe400078e0013 */
[----:B------:R-:W-:Y:S02]  /*199d0*/  IMAD.MOV.U32 R12, RZ, RZ, 0x3 ;  /* 0x00000003ff0c7424 */ /* 0x000fe400078e00ff */
[----:B------:R-:W-:-:S07]  /*199e0*/  IMAD.MOV.U32 R2, RZ, RZ, R14 ;  /* 0x000000ffff027224 */ /* 0x000fce00078e000e */
[----:B------:R-:W-:Y:S05]  /*199f0*/  WARPSYNC.COLLECTIVE R15, `(.L_x_4795) ;  /* 0x000000000f087348 */ /* 0x000fea0003c00000 */
[----:B------:R0:W1:Y:S02]  /*19a00*/  SHFL.IDX P6, R14, R13, R12, R11 ;  /* 0x0000000c0d0e7389 */ /* 0x00006400000c000b */
[----:B01----:R-:W-:Y:S01]  /*19a10*/  ENDCOLLECTIVE ;  /* 0x000000000000791b */ /* 0x003fe20003800000 */
.L_x_4795:
        /* <DEDUP_REMOVED lines=16> */
.L_x_4796:
[----:B------:R-:W-:Y:S02]  /*19b20*/  IMAD.MOV.U32 R13, RZ, RZ, R19 ;  /* 0x000000ffff0d7224 */ /* 0x000fe400078e0013 */
[----:B------:R-:W-:Y:S02]  /*19b30*/  IMAD.MOV.U32 R12, RZ, RZ, 0x4 ;  /* 0x00000004ff0c7424 */ /* 0x000fe400078e00ff */
[----:B------:R-:W-:-:S07]  /*19b40*/  IMAD.MOV.U32 R2, RZ, RZ, R14 ;  /* 0x000000ffff027224 */ /* 0x000fce00078e000e */
[----:B------:R-:W-:Y:S05]  /*19b50*/  WARPSYNC.COLLECTIVE R15, `(.L_x_4797) ;  /* 0x000000000f087348 */ /* 0x000fea0003c00000 */
[----:B------:R0:W1:Y:S02]  /*19b60*/  SHFL.IDX P6, R14, R13, R12, R11 ;  /* 0x0000000c0d0e7389 */ /* 0x00006400000c000b */
[----:B01----:R-:W-:Y:S01]  /*19b70*/  ENDCOLLECTIVE ;  /* 0x000000000000791b */ /* 0x003fe20003800000 */
.L_x_4797:
        /* <DEDUP_REMOVED lines=16> */
.L_x_4798:
[----:B------:R-:W-:Y:S02]  /*19c80*/  IMAD.MOV.U32 R13, RZ, RZ, R19 ;  /* 0x000000ffff0d7224 */ /* 0x000fe400078e0013 */
[----:B------:R-:W-:Y:S02]  /*19c90*/  IMAD.MOV.U32 R12, RZ, RZ, 0x5 ;  /* 0x00000005ff0c7424 */ /* 0x000fe400078e00ff */
[----:B------:R-:W-:-:S07]  /*19ca0*/  IMAD.MOV.U32 R2, RZ, RZ, R14 ;  /* 0x000000ffff027224 */ /* 0x000fce00078e000e */
[----:B------:R-:W-:Y:S05]  /*19cb0*/  WARPSYNC.COLLECTIVE R15, `(.L_x_4799) ;  /* 0x000000000f087348 */ /* 0x000fea0003c00000 */
[----:B------:R0:W1:Y:S02]  /*19cc0*/  SHFL.IDX P6, R14, R13, R12, R11 ;  /* 0x0000000c0d0e7389 */ /* 0x00006400000c000b */
[----:B01----:R-:W-:Y:S01]  /*19cd0*/  ENDCOLLECTIVE ;  /* 0x000000000000791b */ /* 0x003fe20003800000 */
.L_x_4799:
        /* <DEDUP_REMOVED lines=13> */
.L_x_4800:
[----:B------:R-:W-:Y:S01]  /*19db0*/  @!PT LDS RZ, [RZ] ;  /* 0x00000000fffff984 */ /* 0x000fe20000000800 */
[----:B------:R-:W-:Y:S01]  /*19dc0*/  @!PT LDS RZ, [RZ] ;  /* 0x00000000fffff984 */ /* 0x000fe20000000800 */
[----:B------:R-:W-:Y:S01]  /*19dd0*/  @!PT LDS RZ, [RZ] ;  /* 0x00000000fffff984 */ /* 0x000fe20000000800 */
[----:B------:R-:W-:Y:S01]  /*19de0*/  LDGSTS.E.BYPASS.LTC128B.128 [R5+0x5400], desc[UR36][R2.64+0x80], !P0 ;  /* 0x0540008002057fae */ /* 0x000fe2000c101d64 */
[----:B------:R-:W-:-:S13]  /*19df0*/  ISETP.LT.OR P0, PT, R7, 0x41, P1 ;  /* 0x000000410700780c */ /* 0x000fda0000f01670 */
[----:B------:R0:W-:Y:S02]  /*19e00*/  LDGSTS.E.BYPASS.LTC128B.128 [R5+0x8400], desc[UR36][R2.64+0x100], !P0 ;  /* 0x0840010002057fae */ /* 0x0001e4000c101d64 */
[----:B0-----:R-:W-:Y:S01]  /*19e10*/  IMAD.MOV.U32 R2, RZ, RZ, R14 ;  /* 0x000000ffff027224 */ /* 0x001fe200078e000e */
[----:B------:R-:W-:Y:S06]  /*19e20*/  BRA `(.L_x_4801) ;  /* 0xffffffbc00207947 */ /* 0x000fec000383ffff */
.L_x_4704:
[----:B0-----:R0:W1:Y:S02]  /*19e30*/  SYNCS.PHASECHK.TRANS64.TRYWAIT P0, [R0+URZ+0x30860], R3 ;  /* 0x03086003000075a7 */ /* 0x001064000800017f */
[----:B-1----:R-:W-:Y:S05]  /*19e40*/  @!P0 NANOSLEEP.SYNCS 0x989680 ;  /* 0x009896800000895d */ /* 0x002fea0003900000 */
[----:B------:R-:W1:Y:S02]  /*19e50*/  @!P0 SYNCS.PHASECHK.TRANS64 P0, [R0+URZ+0x30860], R3 ;  /* 0x03086003000085a7 */ /* 0x000e64000800007f */
[----:B-1----:R-:W-:Y:S05]  /*19e60*/  @!P0 BRA `(.L_x_4704) ;  /* 0xfffffffc00f08947 */ /* 0x002fea000383ffff */
[----:B------:R-:W-:Y:S05]  /*19e70*/  BRA `(.L_x_4802) ;  /* 0xffffffc0004c7947 */ /* 0x000fea000383ffff */
.L_x_4705:
        /* <DEDUP_REMOVED lines=8> */
.L_x_4804:
[----:B------:R-:W-:Y:S05]  /*19f00*/  BSYNC B0 ;  /* 0x0000000000007941 */ /* 0x000fea0003800000 */
.L_x_4803:
        /* <DEDUP_REMOVED lines=9> */
.L_x_4805:
        /* <DEDUP_REMOVED lines=14> */
.L_x_4806:
        /* <DEDUP_REMOVED lines=13> */
.L_x_4807:
[----:B------:R-:W-:Y:S02]  /*1a150*/  IMAD.MOV.U32 R13, RZ, RZ, R19 ;  /* 0x000000ffff0d7224 */ /* 0x000fe400078e0013 */
[----:B------:R-:W-:Y:S01]  /*1a160*/  IMAD.MOV.U32 R12, RZ, RZ, 0x2 ;  /* 0x00000002ff0c7424 */ /* 0x000fe200078e00ff */
[----:B------:R-:W-:-:S13]  /*1a170*/  IADD3 R2, P4, R14, R5, RZ ;  /* 0x000000050e027210 */ /* 0x000fda0007f9e0ff */
[----:B------:R-:W-:Y:S05]  /*1a180*/  WARPSYNC.COLLECTIVE R15, `(.L_x_4808) ;  /* 0x000000000f087348 */ /* 0x000fea0003c00000 */
[----:B------:R0:W1:Y:S02]  /*1a190*/  SHFL.IDX P6, R14, R13, R12, R11 ;  /* 0x0000000c0d0e7389 */ /* 0x00006400000c000b */
[----:B01----:R-:W-:Y:S01]  /*1a1a0*/  ENDCOLLECTIVE ;  /* 0x000000000000791b */ /* 0x003fe20003800000 */
.L_x_4808:
        /* <DEDUP_REMOVED lines=15> */
.L_x_4809:
[----:B------:R-:W-:Y:S02]  /*1a2a0*/  IMAD.MOV.U32 R13, RZ, RZ, R19 ;  /* 0x000000ffff0d7224 */ /* 0x000fe400078e0013 */
[----:B------:R-:W-:Y:S01]  /*1a2b0*/  IMAD.MOV.U32 R12, RZ, RZ, 0x3 ;  /* 0x00000003ff0c7424 */ /* 0x000fe200078e00ff */
[----:B------:R-:W-:-:S13]  /*1a2c0*/  IADD3 R2, P4, R14, R5, RZ ;  /* 0x000000050e027210 */ /* 0x000fda0007f9e0ff */
[----:B------:R-:W-:Y:S05]  /*1a2d0*/  WARPSYNC.COLLECTIVE R15, `(.L_x_4810) ;  /* 0x000000000f087348 */ /* 0x000fea0003c00000 */
[----:B------:R0:W1:Y:S02]  /*1a2e0*/  SHFL.IDX P6, R14, R13, R12, R11 ;  /* 0x0000000c0d0e7389 */ /* 0x00006400000c000b */
[----:B01----:R-:W-:Y:S01]  /*1a2f0*/  ENDCOLLECTIVE ;  /* 0x000000000000791b */ /* 0x003fe20003800000 */
.L_x_4810:
        /* <DEDUP_REMOVED lines=15> */
.L_x_4811:
[----:B------:R-:W-:Y:S02]  /*1a3f0*/  IMAD.MOV.U32 R13, RZ, RZ, R19 ;  /* 0x000000ffff0d7224 */ /* 0x000fe400078e0013 */
[----:B------:R-:W-:Y:S01]  /*1a400*/  IMAD.MOV.U32 R12, RZ, RZ, 0x4 ;  /* 0x00000004ff0c7424 */ /* 0x000fe200078e00ff */
[----:B------:R-:W-:-:S13]  /*1a410*/  IADD3 R2, P4, R14, R5, RZ ;  /* 0x000000050e027210 */ /* 0x000fda0007f9e0ff */
[----:B------:R-:W-:Y:S05]  /*1a420*/  WARPSYNC.COLLECTIVE R15, `(.L_x_4812) ;  /* 0x000000000f087348 */ /* 0x000fea0003c00000 */
[----:B------:R0:W1:Y:S02]  /*1a430*/  SHFL.IDX P6, R14, R13, R12, R11 ;  /* 0x0000000c0d0e7389 */ /* 0x00006400000c000b */
[----:B01----:R-:W-:Y:S01]  /*1a440*/  ENDCOLLECTIVE ;  /* 0x000000000000791b */ /* 0x003fe20003800000 */
.L_x_4812:
        /* <DEDUP_REMOVED lines=15> */
.L_x_4813:
[----:B------:R-:W-:Y:S02]  /*1a540*/  IMAD.MOV.U32 R13, RZ, RZ, R19 ;  /* 0x000000ffff0d7224 */ /* 0x000fe400078e0013 */
[----:B------:R-:W-:Y:S01]  /*1a550*/  IMAD.MOV.U32 R12, RZ, RZ, 0x5 ;  /* 0x00000005ff0c7424 */ /* 0x000fe200078e00ff */
[----:B------:R-:W-:-:S13]  /*1a560*/  IADD3 R2, P4, R14, R5, RZ ;  /* 0x000000050e027210 */ /* 0x000fda0007f9e0ff */
[----:B------:R-:W-:Y:S05]  /*1a570*/  WARPSYNC.COLLECTIVE R15, `(.L_x_4814) ;  /* 0x000000000f087348 */ /* 0x000fea0003c00000 */
[----:B------:R0:W1:Y:S02]  /*1a580*/  SHFL.IDX P6, R14, R13, R12, R11 ;  /* 0x0000000c0d0e7389 */ /* 0x00006400000c000b */
[----:B01----:R-:W-:Y:S01]  /*1a590*/  ENDCOLLECTIVE ;  /* 0x000000000000791b */ /* 0x003fe20003800000 */
.L_x_4814:
[----:B------:R-:W-:Y:S02]  /*1a5a0*/  IADD3.X R3, RZ, R7, RZ, P4, !PT ;  /* 0x00000007ff037210 */ /* 0x000fe400027fe4ff */
[----:B------:R-:W-:-:S03]  /*1a5b0*/  ISETP.LT.OR P4, PT, R6, 0x41, P1 ;  /* 0x000000410600780c */ /* 0x000fc60000f81670 */
[----:B------:R-:W-:Y:S01]  /*1a5c0*/  @!PT LDS RZ, [RZ] ;  /* 0x00000000fffff984 */ /* 0x000fe20000000800 */
[----:B------:R-:W-:Y:S01]  /*1a5d0*/  @!PT LDS RZ, [RZ] ;  /* 0x00000000fffff984 */ /* 0x000fe20000000800 */
[----:B------:R-:W-:Y:S01]  /*1a5e0*/  @!PT LDS RZ, [RZ] ;  /* 0x00000000fffff984 */ /* 0x000fe20000000800 */
[----:B------:R0:W-:Y:S01]  /*1a5f0*/  LDGSTS.E.BYPASS.LTC128B.128 [R4+0x2400], desc[UR36][R2.64], !P3 ;  /* 0x0240000002047fae */ /* 0x0001e2000d901d64 */
[----:B------:R-:W-:Y:S01]  /*1a600*/  ISETP.LT.OR P3, PT, R6, 0x41, P0 ;  /* 0x000000410600780c */ /* 0x000fe20000761670 */
[----:B------:R-:W-:-:S08]  /*1a610*/  IMAD.MOV.U32 R13, RZ, RZ, R18 ;  /* 0x000000ffff0d7224 */ /* 0x000fd000078e0012 */
[----:B------:R0:W-:Y:S04]  /*1a620*/  LDGSTS.E.BYPASS.LTC128B.128 [R4+0x5400], desc[UR36][R2.64+0x80], !P4 ;  /* 0x0540008002047fae */ /* 0x0001e8000e101d64 */
[----:B------:R0:W-:Y:S01]  /*1a630*/  LDGSTS.E.BYPASS.LTC128B.128 [R4+0x8400], desc[UR36][R2.64+0x100], !P3 ;  /* 0x0840010002047fae */ /* 0x0001e2000d901d64 */
[----:B------:R-:W-:-:S07]  /*1a640*/  IMAD.MOV.U32 R19, RZ, RZ, R14 ;  /* 0x000000ffff137224 */ /* 0x000fce00078e000e */
[----:B0-----:R-:W-:Y:S05]  /*1a650*/  WARPSYNC.COLLECTIVE R15, `(.L_x_4815) ;  /* 0x000000000f087348 */ /* 0x001fea0003c00000 */
[----:B------:R1:W2:Y:S02]  /*1a660*/  SHFL.IDX P6, R14, R13, R12, R11 ;  /* 0x0000000c0d0e7389 */ /* 0x0002a400000c000b */
[----:B012---:R-:W-:Y:S01]  /*1a670*/  ENDCOLLECTIVE ;  /* 0x000000000000791b */ /* 0x007fe20003800000 */
.L_x_4815:
[----:B------:R-:W-:Y:S05]  /*1a680*/  BRA `(.L_x_4816) ;  /* 0xffffffbc00507947 */ /* 0x000fea000383ffff */
.L_x_4710:
        /* <DEDUP_REMOVED lines=8> */
.L_x_4818:
[----:B------:R-:W-:Y:S05]  /*1a710*/  BSYNC B0 ;  /* 0x0000000000007941 */ /* 0x000fea0003800000 */
.L_x_4817:
        /* <DEDUP_REMOVED lines=9> */
.L_x_4819:
        /* <DEDUP_REMOVED lines=18> */
.L_x_4820:
[----:B------:R-:W-:Y:S01]  /*1a8d0*/  IMAD.MOV.U32 R12, RZ, RZ, 0x2 ;  /* 0x00000002ff0c7424 */ /* 0x000fe200078e00ff */
[----:B------:R-:W-:-:S05]  /*1a8e0*/  SEL R6, R14, RZ, P1 ;  /* 0x000000ff0e067207 */ /* 0x000fca0000800000 */
[----:B------:R-:W-:-:S04]  /*1a8f0*/  IMAD.IADD R6, R5, 0x1, R6 ;  /* 0x0000000105067824 */ /* 0x000fc800078e0206 */
[----:B------:R-:W-:-:S07]  /*1a900*/  IMAD.MOV.U32 R13, RZ, RZ, R6 ;  /* 0x000000ffff0d7224 */ /* 0x000fce00078e0006 */
[----:B------:R-:W-:Y:S05]  /*1a910*/  WARPSYNC.COLLECTIVE R15, `(.L_x_4821) ;  /* 0x000000000f087348 */ /* 0x000fea0003c00000 */
[----:B------:R0:W1:Y:S02]  /*1a920*/  SHFL.UP P6, R14, R13, R12, R11 ;  /* 0x0400000c0d0e7389 */ /* 0x00006400000c000b */
[----:B01----:R-:W-:Y:S01]  /*1a930*/  ENDCOLLECTIVE ;  /* 0x000000000000791b */ /* 0x003fe20003800000 */
.L_x_4821:
[----:B------:R-:W-:Y:S01]  /*1a940*/  IMAD.MOV.U32 R12, RZ, RZ, 0x4 ;  /* 0x00000004ff0c7424 */ /* 0x000fe200078e00ff */
[----:B------:R-:W-:-:S05]  /*1a950*/  SEL R7, R14, RZ, P2 ;  /* 0x000000ff0e077207 */ /* 0x000fca0001000000 */
[----:B------:R-:W-:-:S04]  /*1a960*/  IMAD.IADD R7, R6, 0x1, R7 ;  /* 0x0000000106077824 */ /* 0x000fc800078e0207 */
[----:B------:R-:W-:-:S07]  /*1a970*/  IMAD.MOV.U32 R13, RZ, RZ, R7 ;  /* 0x000000ffff0d7224 */ /* 0x000fce00078e0007 */
[----:B------:R-:W-:Y:S05]  /*1a980*/  WARPSYNC.COLLECTIVE R15, `(.L_x_4822) ;  /* 0x000000000f087348 */ /* 0x000fea0003c00000 */
[----:B------:R0:W1:Y:S02]  /*1a990*/  SHFL.UP P6, R14, R13, R12, R11 ;  /* 0x0400000c0d0e7389 */ /* 0x00006400000c000b */
[----:B01----:R-:W-:Y:S01]  /*1a9a0*/  ENDCOLLECTIVE ;  /* 0x000000000000791b */ /* 0x003fe20003800000 */
.L_x_4822:
[----:B------:R-:W-:Y:S01]  /*1a9b0*/  IMAD.MOV.U32 R12, RZ, RZ, 0x8 ;  /* 0x00000008ff0c7424 */ /* 0x000fe200078e00ff */
[----:B------:R-:W-:-:S05]  /*1a9c0*/  SEL R2, R14, RZ, P3 ;  /* 0x000000ff0e027207 */ /* 0x000fca0001800000 */
[----:B------:R-:W-:-:S04]  /*1a9d0*/  IMAD.IADD R2, R7, 0x1, R2 ;  /* 0x0000000107027824 */ /* 0x000fc800078e0202 */
[----:B------:R-:W-:-:S07]  /*1a9e0*/  IMAD.MOV.U32 R13, RZ, RZ, R2 ;  /* 0x000000ffff0d7224 */ /* 0x000fce00078e0002 */
[----:B------:R-:W-:Y:S05]  /*1a9f0*/  WARPSYNC.COLLECTIVE R15, `(.L_x_4823) ;  /* 0x000000000f087348 */ /* 0x000fea0003c00000 */
[----:B------:R0:W1:Y:S02]  /*1aa00*/  SHFL.UP P6, R14, R13, R12, R11 ;  /* 0x0400000c0d0e7389 */ /* 0x00006400000c000b */
[----:B01----:R-:W-:Y:S01]  /*1aa10*/  ENDCOLLECTIVE ;  /* 0x000000000000791b */ /* 0x003fe20003800000 */
.L_x_4823:
[----:B------:R-:W-:Y:S01]  /*1aa20*/  IMAD.MOV.U32 R12, RZ, RZ, 0x10 ;  /* 0x00000010ff0c7424 */ /* 0x000fe200078e00ff */
[----:B------:R-:W-:-:S05]  /*1aa30*/  SEL R3, R14, RZ, P4 ;  /* 0x000000ff0e037207 */ /* 0x000fca0002000000 */
[----:B------:R-:W-:-:S04]  /*1aa40*/  IMAD.IADD R3, R2, 0x1, R3 ;  /* 0x0000000102037824 */ /* 0x000fc800078e0203 */
[----:B------:R-:W-:-:S07]  /*1aa50*/  IMAD.MOV.U32 R13, RZ, RZ, R3 ;  /* 0x000000ffff0d7224 */ /* 0x000fce00078e0003 */
[----:B------:R-:W-:Y:S05]  /*1aa60*/  WARPSYNC.COLLECTIVE R15, `(.L_x_4824) ;  /* 0x000000000f087348 */ /* 0x000fea0003c00000 */
[----:B------:R0:W1:Y:S02]  /*1aa70*/  SHFL.UP P6, R14, R13, R12, R11 ;  /* 0x0400000c0d0e7389 */ /* 0x00006400000c000b */
[----:B01----:R-:W-:Y:S01]  /*1aa80*/  ENDCOLLECTIVE ;  /* 0x000000000000791b */ /* 0x003fe20003800000 */
.L_x_4824:
        /* <DEDUP_REMOVED lines=8> */
.L_x_4825:
[----:B------:R-:W-:Y:S05]  /*1ab10*/  BRA `(.L_x_4826) ;  /* 0xffffffbc00647947 */ /* 0x000fea000383ffff */
.L_x_4715:
[----:B------:R-:W-:Y:S01]  /*1ab20*/  BSSY B0, `(.L_x_4827) ;  /* 0x0000008000007945 */ /* 0x000fe20003800000 */
[----:B-----5:R-:W-:Y:S02]  /*1ab30*/  IMAD.MOV.U32 R13, RZ, RZ, R5 ;  /* 0x000000ffff0d7224 */ /* 0x020fe400078e0005 */
[----:B------:R-:W-:Y:S02]  /*1ab40*/  IMAD.MOV.U32 R12, RZ, RZ, 0x1 ;  /* 0x00000001ff0c7424 */ /* 0x000fe400078e00ff */
[----:B------:R-:W-:Y:S02]  /*1ab50*/  IMAD.MOV.U32 R11, RZ, RZ, RZ ;  /* 0x000000ffff0b7224 */ /* 0x000fe400078e00ff */
[----:B------:R-:W-:-:S07]  /*1ab60*/  IMAD.MOV.U32 R15, RZ, RZ, -0x1 ;  /* 0xffffffffff0f7424 */ /* 0x000fce00078e00ff */
[----:B012---:R-:W-:Y:S05]  /*1ab70*/  WARPSYNC.COLLECTIVE R15, `(.L_x_4828) ;  /* 0x000000000f087348 */ /* 0x007fea0003c00000 */
[----:B------:R3:W4:Y:S02]  /*1ab80*/  SHFL.UP P6, R14, R13, R12, R11 ;  /* 0x0400000c0d0e7389 */ /* 0x00072400000c000b */
[----:B01234-:R-:W-:Y:S01]  /*1ab90*/  ENDCOLLECTIVE ;  /* 0x000000000000791b */ /* 0x01ffe20003800000 */
.L_x_4828:
[----:B------:R-:W-:Y:S05]  /*1aba0*/  BSYNC B0 ;  /* 0x0000000000007941 */ /* 0x000fea0003800000 */
.L_x_4827:
        /* <DEDUP_REMOVED lines=8> */
.L_x_4829:
[----:B------:R-:W-:Y:S01]  /*1ac30*/  IMAD.MOV.U32 R12, RZ, RZ, 0x4 ;  /* 0x00000004ff0c7424 */ /* 0x000fe200078e00ff */
[----:B------:R-:W-:-:S05]  /*1ac40*/  SEL R2, R14, RZ, P2 ;  /* 0x000000ff0e027207 */ /* 0x000fca0001000000 */
[----:B------:R-:W-:-:S04]  /*1ac50*/  IMAD.IADD R2, R13, 0x1, R2 ;  /* 0x000000010d027824 */ /* 0x000fc800078e0202 */
[----:B------:R-:W-:-:S07]  /*1ac60*/  IMAD.MOV.U32 R13, RZ, RZ, R2 ;  /* 0x000000ffff0d7224 */ /* 0x000fce00078e0002 */
[----:B------:R-:W-:Y:S05]  /*1ac70*/  WARPSYNC.COLLECTIVE R15, `(.L_x_4830) ;  /* 0x000000000f087348 */ /* 0x000fea0003c00000 */
[----:B------:R0:W1:Y:S02]  /*1ac80*/  SHFL.UP P6, R14, R13, R12, R11 ;  /* 0x0400000c0d0e7389 */ /* 0x00006400000c000b */
[----:B01----:R-:W-:Y:S01]  /*1ac90*/  ENDCOLLECTIVE ;  /* 0x000000000000791b */ /* 0x003fe20003800000 */
.L_x_4830:
[----:B------:R-:W-:Y:S01]  /*1aca0*/  IMAD.MOV.U32 R12, RZ, RZ, 0x8 ;  /* 0x00000008ff0c7424 */ /* 0x000fe200078e00ff */
[----:B------:R-:W-:-:S05]  /*1acb0*/  SEL R3, R14, RZ, P3 ;  /* 0x000000ff0e037207 */ /* 0x000fca0001800000 */
[----:B------:R-:W-:-:S04]  /*1acc0*/  IMAD.IADD R3, R2, 0x1, R3 ;  /* 0x0000000102037824 */ /* 0x000fc800078e0203 */
[----:B------:R-:W-:-:S07]  /*1acd0*/  IMAD.MOV.U32 R13, RZ, RZ, R3 ;  /* 0x000000ffff0d7224 */ /* 0x000fce00078e0003 */
[----:B------:R-:W-:Y:S05]  /*1ace0*/  WARPSYNC.COLLECTIVE R15, `(.L_x_4831) ;  /* 0x000000000f087348 */ /* 0x000fea0003c00000 */
[----:B------:R0:W1:Y:S02]  /*1acf0*/  SHFL.UP P6, R14, R13, R12, R11 ;  /* 0x0400000c0d0e7389 */ /* 0x00006400000c000b */
[----:B01----:R-:W-:Y:S01]  /*1ad00*/  ENDCOLLECTIVE ;  /* 0x000000000000791b */ /* 0x003fe20003800000 */
.L_x_4831:
[----:B------:R-:W-:Y:S01]  /*1ad10*/  IMAD.MOV.U32 R12, RZ, RZ, 0x10 ;  /* 0x00000010ff0c7424 */ /* 0x000fe200078e00ff */
[----:B------:R-:W-:-:S05]  /*1ad20*/  SEL R4, R14, RZ, P4 ;  /* 0x000000ff0e047207 */ /* 0x000fca0002000000 */
[----:B------:R-:W-:-:S04]  /*1ad30*/  IMAD.IADD R4, R3, 0x1, R4 ;  /* 0x0000000103047824 */ /* 0x000fc800078e0204 */
[----:B------:R-:W-:-:S07]  /*1ad40*/  IMAD.MOV.U32 R13, RZ, RZ, R4 ;  /* 0x000000ffff0d7224 */ /* 0x000fce00078e0004 */
[----:B------:R-:W-:Y:S05]  /*1ad50*/  WARPSYNC.COLLECTIVE R15, `(.L_x_4832) ;  /* 0x000000000f087348 */ /* 0x000fea0003c00000 */
[----:B------:R0:W1:Y:S02]  /*1ad60*/  SHFL.UP P6, R14, R13, R12, R11 ;  /* 0x0400000c0d0e7389 */ /* 0x00006400000c000b */
[----:B01----:R-:W-:Y:S01]  /*1ad70*/  ENDCOLLECTIVE ;  /* 0x000000000000791b */ /* 0x003fe20003800000 */
.L_x_4832:
        /* <DEDUP_REMOVED lines=8> */
.L_x_4833:
[----:B------:R-:W-:Y:S05]  /*1ae00*/  BRA `(.L_x_4834) ;  /* 0xffffffbc00447947 */ /* 0x000fea000383ffff */
.L_x_4717:
[----:B------:R-:W-:Y:S01]  /*1ae10*/  BSSY B0, `(.L_x_4835) ;  /* 0x0000006000007945 */ /* 0x000fe20003800000 */
[----:B------:R-:W-:Y:S01]  /*1ae20*/  PLOP3.LUT P6, PT, P6, PT, PT, 0x8, 0x0 ;  /* 0x000000000000781c */ /* 0x000fe200037ce170 */
[----:B------:R-:W-:-:S12]  /*1ae30*/  IMAD.MOV.U32 R15, RZ, RZ, -0x1 ;  /* 0xffffffffff0f7424 */ /* 0x000fd800078e00ff */
[----:B01----:R-:W-:Y:S05]  /*1ae40*/  WARPSYNC.COLLECTIVE R15, `(.L_x_4836) ;  /* 0x000000000f087348 */ /* 0x003fea0003c00000 */
[----:B------:R-:W-:Y:S01]  /*1ae50*/  VOTE.ANY R14, PT, P6 ;  /* 0x00000000000e7806 */ /* 0x000fe200030e0100 */
[----:B01----:R-:W-:Y:S06]  /*1ae60*/  ENDCOLLECTIVE ;  /* 0x000000000000791b */ /* 0x003fec0003800000 */
.L_x_4836:
[----:B------:R-:W-:Y:S05]  /*1ae70*/  BSYNC B0 ;  /* 0x0000000000007941 */ /* 0x000fea0003800000 */
.L_x_4835:
        /* <DEDUP_REMOVED lines=9> */
.L_x_4837:
[----:B------:R-:W-:Y:S01]  /*1af10*/  IMAD.MOV.U32 R5, RZ, RZ, R14 ;  /* 0x000000ffff057224 */ /* 0x000fe200078e000e */
[----:B------:R-:W-:Y:S06]  /*1af20*/  BRA `(.L_x_4838) ;  /* 0xffffffbc00347947 */ /* 0x000fec000383ffff */
.L_x_4719:
[----:B------:R-:W-:Y:S01]  /*1af30*/  BSSY B0, `(.L_x_4839) ;  /* 0x0000007000007945 */ /* 0x000fe20003800000 */
[----:B------:R-:W-:Y:S02]  /*1af40*/  IMAD.MOV.U32 R13, RZ, RZ, R6 ;  /* 0x000000ffff0d7224 */ /* 0x000fe400078e0006 */
[----:B------:R-:W-:Y:S02]  /*1af50*/  IMAD.MOV.U32 R11, RZ, RZ, 0x1f ;  /* 0x0000001fff0b7424 */ /* 0x000fe400078e00ff */
[----:B------:R-:W-:-:S07]  /*1af60*/  IMAD.MOV.U32 R15, RZ, RZ, -0x1 ;  /* 0xffffffffff0f7424 */ /* 0x000fce00078e00ff */
[----:B0123--:R-:W-:Y:S05]  /*1af70*/  WARPSYNC.COLLECTIVE R15, `(.L_x_4840) ;  /* 0x000000000f087348 */ /* 0x00ffea0003c00000 */
[----:B------:R4:W0:Y:S02]  /*1af80*/  SHFL.IDX P6, R14, R13, R12, R11 ;  /* 0x0000000c0d0e7389 */ /* 0x00082400000c000b */
[----:B01234-:R-:W-:Y:S01]  /*1af90*/  ENDCOLLECTIVE ;  /* 0x000000000000791b */ /* 0x01ffe20003800000 */
.L_x_4840:
[----:B------:R-:W-:Y:S05]  /*1afa0*/  BSYNC B0 ;  /* 0x0000000000007941 */ /* 0x000fea0003800000 */
.L_x_4839:
[----:B------:R-:W-:Y:S05]  /*1afb0*/  BRA `(.L_x_4718) ;  /* 0xffffffbc002c7947 */ /* 0x000fea000383ffff */
.L_x_4723:
[----:B-1----:R1:W4:Y:S02]  /*1afc0*/  SYNCS.PHASECHK.TRANS64.TRYWAIT P0, [R4+URZ+0x30820], R0 ;  /* 0x03082000040075a7 */ /* 0x002324000800017f */
[----:B----4-:R-:W-:Y:S05]  /*1afd0*/  @!P0 NANOSLEEP.SYNCS 0x989680 ;  /* 0x009896800000895d */ /* 0x010fea0003900000 */
[----:B------:R-:W4:Y:S02]  /*1afe0*/  @!P0 SYNCS.PHASECHK.TRANS64 P0, [R4+URZ+0x30820], R0 ;  /* 0x03082000040085a7 */ /* 0x000f24000800007f */
[----:B----4-:R-:W-:Y:S05]  /*1aff0*/  @!P0 BRA `(.L_x_4723) ;  /* 0xfffffffc00f08947 */ /* 0x010fea000383ffff */
[----:B------:R-:W-:Y:S05]  /*1b000*/  BRA `(.L_x_4841) ;  /* 0xffffffc000a47947 */ /* 0x000fea000383ffff */
.L_x_4724:
[----:B------:R-:W4:Y:S01]  /*1b010*/  S2R R2, SR_TID.X ;  /* 0x0000000000027919 */ /* 0x000f220000002100 */
[----:B------:R-:W-:Y:S01]  /*1b020*/  BSSY B0, `(.L_x_4842) ;  /* 0x000000a000007945 */ /* 0x000fe20003800000 */
[----:B------:R-:W-:Y:S02]  /*1b030*/  IMAD.MOV.U32 R12, RZ, RZ, RZ ;  /* 0x000000ffff0c7224 */ /* 0x000fe400078e00ff */
[----:B------:R-:W-:Y:S02]  /*1b040*/  IMAD.MOV.U32 R11, RZ, RZ, 0x1f ;  /* 0x0000001fff0b7424 */ /* 0x000fe400078e00ff */
[----:B------:R-:W-:Y:S01]  /*1b050*/  IMAD.MOV.U32 R15, RZ, RZ, -0x1 ;  /* 0xffffffffff0f7424 */ /* 0x000fe200078e00ff */
[----:B----4-:R-:W-:-:S04]  /*1b060*/  SHF.R.U32.HI R2, RZ, 0x5, R2 ;  /* 0x00000005ff027819 */ /* 0x010fc80000011602 */
[----:B------:R-:W-:-:S05]  /*1b070*/  LOP3.LUT R2, R2, 0x3, RZ, 0xc0, !PT ;  /* 0x0000000302027812 */ /* 0x000fca00078ec0ff */
[----:B------:R-:W-:-:S07]  /*1b080*/  IMAD.MOV.U32 R13, RZ, RZ, R2 ;  /* 0x000000ffff0d7224 */ /* 0x000fce00078e0002 */
[----:B0123--:R-:W-:Y:S05]  /*1b090*/  WARPSYNC.COLLECTIVE R15, `(.L_x_4843) ;  /* 0x000000000f087348 */ /* 0x00ffea0003c00000 */
[----:B------:R4:W0:Y:S02]  /*1b0a0*/  SHFL.IDX P6, R14, R13, R12, R11 ;  /* 0x0000000c0d0e7389 */ /* 0x00082400000c000b */
[----:B01234-:R-:W-:Y:S01]  /*1b0b0*/  ENDCOLLECTIVE ;  /* 0x000000000000791b */ /* 0x01ffe20003800000 */
.L_x_4843:
[----:B------:R-:W-:Y:S05]  /*1b0c0*/  BSYNC B0 ;  /* 0x0000000000007941 */ /* 0x000fea0003800000 */
.L_x_4842:
[----:B------:R-:W-:Y:S05]  /*1b0d0*/  BRA `(.L_x_4844) ;  /* 0xffffffc0008c7947 */ /* 0x000fea000383ffff */
.L_x_4727:
[----:B------:R-:W-:Y:S01]  /*1b0e0*/  BSSY B1, `(.L_x_4845) ;  /* 0x0000006000017945 */ /* 0x000fe20003800000 */
[----:B------:R-:W-:-:S07]  /*1b0f0*/  IMAD.MOV.U32 R15, RZ, RZ, -0x1 ;  /* 0xffffffffff0f7424 */ /* 0x000fce00078e00ff */
[----:B0123--:R-:W-:Y:S05]  /*1b100*/  WARPSYNC.COLLECTIVE R15, `(.L_x_4846) ;  /* 0x000000000f0c7348 */ /* 0x00ffea0003c00000 */
[----:B------:R-:W-:Y:S02]  /*1b110*/  ELECT P6, UR62, PT ;  /* 0x00000000003e782f */ /* 0x000fe400038c0000 */
[----:B------:R-:W-:Y:S01]  /*1b120*/  MOV R14, UR62 ;  /* 0x0000003e000e7c02 */ /* 0x000fe20008000f00 */
[----:B0123--:R-:W-:Y:S10]  /*1b130*/  ENDCOLLECTIVE ;  /* 0x000000000000791b */ /* 0x00fff40003800000 */
.L_x_4846:
[----:B------:R-:W-:Y:S05]  /*1b140*/  BSYNC B1 ;  /* 0x0000000000017941 */ /* 0x000fea0003800000 */
.L_x_4845:
[----:B------:R-:W-:Y:S05]  /*1b150*/  BRA `(.L_x_4847) ;  /* 0xffffffc000847947 */ /* 0x000fea000383ffff */
.L_x_4729:
[----:B-1----:R1:W4:Y:S02]  /*1b160*/  SYNCS.PHASECHK.TRANS64.TRYWAIT P1, [R5+URZ+0x30840], R0 ;  /* 0x03084000050075a7 */ /* 0x002324000802017f */
[----:B----4-:R-:W-:Y:S05]  /*1b170*/  @!P1 NANOSLEEP.SYNCS 0x989680 ;  /* 0x009896800000995d */ /* 0x010fea0003900000 */
[----:B------:R-:W4:Y:S02]  /*1b180*/  @!P1 SYNCS.PHASECHK.TRANS64 P1, [R5+URZ+0x30840], R0 ;  /* 0x03084000050095a7 */ /* 0x000f24000802007f */
[----:B----4-:R-:W-:Y:S05]  /*1b190*/  @!P1 BRA `(.L_x_4729) ;  /* 0xfffffffc00f09947 */ /* 0x010fea000383ffff */
[----:B------:R-:W-:Y:S05]  /*1b1a0*/  BRA `(.L_x_4848) ;  /* 0xffffffc000a47947 */ /* 0x000fea000383ffff */
.L_x_4731:
[----:B----4-:R4:W0:Y:S02]  /*1b1b0*/  SYNCS.PHASECHK.TRANS64.TRYWAIT P1, [R23+URZ+0x30840], R2 ;  /* 0x03084002170075a7 */ /* 0x010824000802017f */
[----:B0-----:R-:W-:Y:S05]  /*1b1c0*/  @!P1 NANOSLEEP.SYNCS 0x989680 ;  /* 0x009896800000995d */ /* 0x001fea0003900000 */
[----:B------:R-:W0:Y:S02]  /*1b1d0*/  @!P1 SYNCS.PHASECHK.TRANS64 P1, [R23+URZ+0x30840], R2 ;  /* 0x03084002170095a7 */ /* 0x000e24000802007f */
[----:B0-----:R-:W-:Y:S05]  /*1b1e0*/  @!P1 BRA `(.L_x_4731) ;  /* 0xfffffffc00f09947 */ /* 0x001fea000383ffff */
[----:B------:R-:W-:Y:S05]  /*1b1f0*/  BRA `(.L_x_4849) ;  /* 0xffffffc000b07947 */ /* 0x000fea000383ffff */
.L_x_4733:
[----:B------:R0:W0:Y:S02]  /*1b200*/  SYNCS.PHASECHK.TRANS64.TRYWAIT P1, [R5+URZ+0x30860], R0 ;  /* 0x03086000050075a7 */ /* 0x000024000802017f */
[----:B0-----:R-:W-:Y:S05]  /*1b210*/  @!P1 NANOSLEEP.SYNCS 0x989680 ;  /* 0x009896800000995d */ /* 0x001fea0003900000 */
[----:B------:R-:W0:Y:S02]  /*1b220*/  @!P1 SYNCS.PHASECHK.TRANS64 P1, [R5+URZ+0x30860], R0 ;  /* 0x03086000050095a7 */ /* 0x000e24000802007f */
[----:B0-----:R-:W-:Y:S05]  /*1b230*/  @!P1 BRA `(.L_x_4733) ;  /* 0xfffffffc00f09947 */ /* 0x001fea000383ffff */
[----:B------:R-:W-:Y:S05]  /*1b240*/  BRA `(.L_x_4850) ;  /* 0xffffffc000ac7947 */ /* 0x000fea000383ffff */
.L_x_4851:
        /* <DEDUP_REMOVED lines=11> */
.L_x_15838:


//--------------------- .text._ZN7cutlass13device_kernelIN5flash11enable_sm90INS1_16FlashAttnFwdSm90INS1_25CollectiveMainloopFwdSm90ILi2EN4cute5tupleIJNS5_1CILi1EEES8_S8_EEENS6_IJNS7_ILi128EEENS7_ILi96EEENS7_ILi192EEEEEELi192ENS_10bfloat16_tEfNS_4arch4Sm90ELb0ELb1ELb1ELb1ELb1ELb1ELb0ELb1ELb1ELb1ELb0ELb0EEENS1_21CollectiveEpilogueFwdINS6_IJSA_SC_SB_EEES9_SE_SG_Li256ELb1ELb1ELb0ELb0EEENS1_36VarlenDynamicPersistentTileSchedulerILi128ELi96ELi256ELi128ELb0ELb1ELb1ELb1ELb0ELb1EEEEEEEEEvNT_6ParamsE --------------------------
	.section	.text._ZN7cutlass13device_kernelIN5flash11enable_sm90INS1_16FlashAttnFwdSm90INS1_25CollectiveMainloopFwdSm90ILi2EN4cute5tupleIJNS5_1CILi1EEES8_S8_EEENS6_IJNS7_ILi128EEENS7_ILi96EEENS7_ILi192EEEEEELi192ENS_10bfloat16_tEfNS_4arch4Sm90ELb0ELb1ELb1ELb1ELb1ELb1ELb0ELb1ELb1ELb1ELb0ELb0EEENS1_21CollectiveEpilogueFwdINS6_IJSA_SC_SB_EEES9_SE_SG_Li256ELb1ELb1ELb0ELb0EEENS1_36VarlenDynamicPersistentTileSchedulerILi128ELi96ELi256ELi128ELb0ELb1ELb1ELb1ELb0ELb1EEEEEEEEEvNT_6ParamsE,"ax",@progbits
	.align	128
.text._ZN7cutlass13device_kernelIN5flash11enable_sm90INS1_16FlashAttnFwdSm90INS1_25CollectiveMainloopFwdSm90ILi2EN4cute5tupleIJNS5_1CILi1EEES8_S8_EEENS6_IJNS7_ILi128EEENS7_ILi96EEENS7_ILi192EEEEEELi192ENS_10bfloat16_tEfNS_4arch4Sm90ELb0ELb1ELb1ELb1ELb1ELb1ELb0ELb1ELb1ELb1ELb0ELb0EEENS1_21CollectiveEpilogueFwdINS6_IJSA_SC_SB_EEES9_SE_SG_Li256ELb1ELb1ELb0ELb0EEENS1_36VarlenDynamicPersistentTileSchedulerILi128ELi96ELi256ELi128ELb0ELb1ELb1ELb1ELb0ELb1EEEEEEEEEvNT_6ParamsE:
        .type           _ZN7cutlass13device_kernelIN5flash11enable_sm90INS1_16FlashAttnFwdSm90INS1_25CollectiveMainloopFwdSm90ILi2EN4cute5tupleIJNS5_1CILi1EEES8_S8_EEENS6_IJNS7_ILi128EEENS7_ILi96EEENS7_ILi192EEEEEELi192ENS_10bfloat16_tEfNS_4arch4Sm90ELb0ELb1ELb1ELb1ELb1ELb1ELb0ELb1ELb1ELb1ELb0ELb0EEENS1_21CollectiveEpilogueFwdINS6_IJSA_SC_SB_EEES9_SE_SG_Li256ELb1ELb1ELb0ELb0EEENS1_36VarlenDynamicPersistentTileSchedulerILi128ELi96ELi256ELi128ELb0ELb1ELb1ELb1ELb0ELb1EEEEEEEEEvNT_6ParamsE,@function
        .size           _ZN7cutlass13device_kernelIN5flash11enable_sm90INS1_16FlashAttnFwdSm90INS1_25CollectiveMainloopFwdSm90ILi2EN4cute5tupleIJNS5_1CILi1EEES8_S8_EEENS6_IJNS7_ILi128EEENS7_ILi96EEENS7_ILi192EEEEEELi192ENS_10bfloat16_tEfNS_4arch4Sm90ELb0ELb1ELb1ELb1ELb1ELb1ELb0ELb1ELb1ELb1ELb0ELb0EEENS1_21CollectiveEpilogueFwdINS6_IJSA_SC_SB_EEES9_SE_SG_Li256ELb1ELb1ELb0ELb0EEENS1_36VarlenDynamicPersistentTileSchedulerILi128ELi96ELi256ELi128ELb0ELb1ELb1ELb1ELb0ELb1EEEEEEEEEvNT_6ParamsE,(.L_x_15839 - _ZN7cutlass13device_kernelIN5flash11enable_sm90INS1_16FlashAttnFwdSm90INS1_25CollectiveMainloopFwdSm90ILi2EN4cute5tupleIJNS5_1CILi1EEES8_S8_EEENS6_IJNS7_ILi128EEENS7_ILi96EEENS7_ILi192EEEEEELi192ENS_10bfloat16_tEfNS_4arch4Sm90ELb0ELb1ELb1ELb1ELb1ELb1ELb0ELb1ELb1ELb1ELb0ELb0EEENS1_21CollectiveEpilogueFwdINS6_IJSA_SC_SB_EEES9_SE_SG_Li256ELb1ELb1ELb0ELb0EEENS1_36VarlenDynamicPersistentTileSchedulerILi128ELi96ELi256ELi128ELb0ELb1ELb1ELb1ELb0ELb1EEEEEEEEEvNT_6ParamsE)
        .other          _ZN7cutlass13device_kernelIN5flash11enable_sm90INS1_16FlashAttnFwdSm90INS1_25CollectiveMainloopFwdSm90ILi2EN4cute5tupleIJNS5_1CILi1EEES8_S8_EEENS6_IJNS7_ILi128EEENS7_ILi96EEENS7_ILi192EEEEEELi192ENS_10bfloat16_tEfNS_4arch4Sm90ELb0ELb1ELb1ELb1ELb1ELb1ELb0ELb1ELb1ELb1ELb0ELb0EEENS1_21CollectiveEpilogueFwdINS6_IJSA_SC_SB_EEES9_SE_SG_Li256ELb1ELb1ELb0ELb0EEENS1_36VarlenDynamicPersistentTileSchedulerILi128ELi96ELi256ELi128ELb0ELb1ELb1ELb1ELb0ELb1EEEEEEEEEvNT_6ParamsE,@"STO_CUDA_ENTRY STV_DEFAULT"
_ZN7cutlass13device_kernelIN5flash11enable_sm90INS1_16FlashAttnFwdSm90INS1_25CollectiveMainloopFwdSm90ILi2EN4cute5tupleIJNS5_1CILi1EEES8_S8_EEENS6_IJNS7_ILi128EEENS7_ILi96EEENS7_ILi192EEEEEELi192ENS_10bfloat16_tEfNS_4arch4Sm90ELb0ELb1ELb1ELb1ELb1ELb1ELb0ELb1ELb1ELb1ELb0ELb0EEENS1_21CollectiveEpilogueFwdINS6_IJSA_SC_SB_EEES9_SE_SG_Li256ELb1ELb1ELb0ELb0EEENS1_36VarlenDynamicPersistentTileSchedulerILi128ELi96ELi256ELi128ELb0ELb1ELb1ELb1ELb0ELb1EEEEEEEEEvNT_6ParamsE:
[----:B------:R-:W0:Y:S02]  /*0000*/  LDC R1, c[0x0][0x28] ;  /* 0x00000a00ff017b82 */ /* 0x000e240000000800 */
[----:B0-----:R-:W-:-:S05]  /*0010*/  VIADD R1, R1, 0xfffffd40 ;  /* 0xfffffd4001017836 */ /* 0x001fca0000000000 */
[----:B------:R-:W-:Y:S01]  /*0020*/  R2UR UR5, R1 ;  /* 0x00000000010572ca */ /* 0x000fe200000e0000 */
[----:B------:R-:W0:Y:S01]  /*0030*/  S2R R3, SR_TID.X ;  /* 0x0000000000037919 */ /* 0x000e220000002100 */
[----:B------:R-:W-:Y:S01]  /*0040*/  ULDC UR4, c[0x0][0x20] ;  /* 0x0000080000047ab9 */ /* 0x000fe20000000800 */
[----:B------:R-:W-:Y:S01]  /*0050*/  ELECT P0, URZ, PT ;  /* 0x00000000003f782f */ /* 0x000fe20003800000 */
[----:B------:R-:W-:Y:S09]  /*0060*/  BSSY B0, `(.L_x_4852) ;  /* 0x0000015000007945 */ /* 0x000ff20003800000 */
[----:B------:R-:W-:-:S03]  /*0070*/  UIADD3 UR5, UP0, UR5, UR4, URZ ;  /* 0x0000000405057290 */ /* 0x000fc6000ff1e03f */
[----:B------:R-:W-:Y:S02]  /*0080*/  ULDC UR4, c[0x0][0x24] ;  /* 0x0000090000047ab9 */ /* 0x000fe40000000800 */
[----:B------:R-:W-:Y:S01]  /*0090*/  UIADD3.X UR4, URZ, UR4, URZ, UP0, !UPT ;  /* 0x000000043f047290 */ /* 0x000fe200087fe43f */
[----:B------:R-:W-:-:S05]  /*00a0*/  IMAD.U32 R4, RZ, RZ, UR5 ;  /* 0x00000005ff047e24 */ /* 0x000fca000f8e00ff */
[----:B------:R-:W-:Y:S01]  /*00b0*/  STL [R1+0x280], R4 ;  /* 0x0002800401007387 */ /* 0x000fe20000100800 */
[----:B0-----:R-:W-:-:S05]  /*00c0*/  SHF.R.U32.HI R0, RZ, 0x5, R3 ;  /* 0x00000005ff007819 */ /* 0x001fca0000011603 */
[----:B------:R-:W0:Y:S02]  /*00d0*/  SHFL.IDX PT, R2, R0, RZ, 0x1f ;  /* 0x00001fff00027589 */ /* 0x000e2400000e0000 */
[----:B0-----:R-:W-:Y:S02]  /*00e0*/  ISETP.EQ.AND P0, PT, R2, RZ, P0 ;  /* 0x000000ff0200720c */ /* 0x001fe40000702270 */
[----:B------:R-:W-:Y:S01]  /*00f0*/  SHF.R.U32.HI R2, RZ, 0x7, R3 ;  /* 0x00000007ff027819 */ /* 0x000fe20000011603 */
[----:B------:R-:W-:-:S05]  /*0100*/  IMAD.U32 R3, RZ, RZ, UR4 ;  /* 0x00000004ff037e24 */ /* 0x000fca000f8e00ff */
[----:B------:R0:W-:Y:S05]  /*0110*/  STL [R1+0x284], R3 ;  /* 0x0002840301007387 */ /* 0x0001ea0000100800 */
        /* <DEDUP_REMOVED lines=8> */
[----:B-1----:R-:W-:Y:S01]  /*01a0*/  NOP ;  /* 0x0000000000007918 */ /* 0x002fe20000000000 */
.L_x_4853:
[----:B------:R-:W-:Y:S05]  /*01b0*/  BSYNC B0 ;  /* 0x0000000000007941 */ /* 0x000fea0003800000 */
.L_x_4852:
[----:B------:R-:W-:Y:S01]  /*01c0*/  VOTEU.ANY UP0, P0 ;  /* 0x00000000003f7886 */ /* 0x000fe20000000100 */
[----:B------:R-:W1:Y:S01]  /*01d0*/  SHFL.IDX PT, R2, R2, RZ, 0x1f ;  /* 0x00001fff02027589 */ /* 0x000e6200000e0000 */
[----:B------:R-:W-:Y:S01]  /*01e0*/  UMOV UR4, 0x80 ;  /* 0x0000008000047882 */ /* 0x000fe20000000000 */
[----:B------:R-:W-:Y:S01]  /*01f0*/  UMOV UR7, 0x100 ;  /* 0x0000010000077882 */ /* 0x000fe20000000000 */
[----:B------:R-:W-:Y:S01]  /*0200*/  VOTEU.ANY UP1, P0 ;  /* 0x00000000003f7886 */ /* 0x000fe20000020100 */
[----:B------:R-:W2:Y:S01]  /*0210*/  @UP0 S2UR UR8, SR_CgaCtaId ;  /* 0x00000000000809c3 */ /* 0x000ea20000008800 */
[----:B0-----:R-:W0:Y:S01]  /*0220*/  SHFL.IDX PT, R3, R0, RZ, 0x1f ;  /* 0x00001fff00037589 */ /* 0x001e2200000e0000 */
[----:B------:R-:W-:Y:S01]  /*0230*/  @UP0 UMOV UR6, 0x400 ;  /* 0x0000040000060882 */ /* 0x000fe20000000000 */
[----:B------:R-:W-:-:S04]  /*0240*/  @UP0 UIADD3 UR4, -UR4, 0x100000, URZ ;  /* 0x0010000004040890 */ /* 0x000fc8000fffe13f */
[----:B------:R-:W-:Y:S02]  /*0250*/  @UP0 USHF.L.U32 UR5, UR4, 0xb, URZ ;  /* 0x0000000b04050899 */ /* 0x000fe4000800063f */
[----:B------:R-:W-:Y:S01]  /*0260*/  @UP0 USHF.L.U32 UR4, UR4, 0x1, URZ ;  /* 0x0000000104040899 */ /* 0x000fe2000800063f */
[----:B------:R-:W-:Y:S01]  /*0270*/  VOTEU.ANY UP2, P0 ;  /* 0x00000000003f7886 */ /* 0x000fe20000040100 */
[----:B-1----:R-:W-:Y:S01]  /*0280*/  R2UR UR9, R2 ;  /* 0x00000000020972ca */ /* 0x002fe200000e0000 */
[----:B--2---:R-:W-:Y:S01]  /*0290*/  @UP0 ULEA UR8, UR8, UR6, 0x18 ;  /* 0x0000000608080291 */ /* 0x004fe2000f8ec03f */
[----:B0-----:R-:W-:Y:S01]  /*02a0*/  ISETP.NE.AND P1, PT, R3, RZ, PT ;  /* 0x000000ff0300720c */ /* 0x001fe20003f25270 */
        /* <DEDUP_REMOVED lines=26> */
.L_x_4854:
        /* <DEDUP_REMOVED lines=22> */
.L_x_4855:
        /* <DEDUP_REMOVED lines=18> */
.L_x_4856:
        /* <DEDUP_REMOVED lines=22> */
.L_x_4857:
        /* <DEDUP_REMOVED lines=22> */
.L_x_4858:
[----:B0-----:R-:W-:Y:S01]  /*0990*/  UMOV UR4, 0x1 ;  /* 0x0000000100047882 */ /* 0x001fe20000000000 */
[----:B------:R-:W-:Y:S01]  /*09a0*/  PLOP3.LUT P0, PT, PT, PT, UP0, 0x80, 0x0 ;  /* 0x000000000000781c */ /* 0x000fe20003f0f008 */
[----:B------:R-:W-:Y:S01]  /*09b0*/  USEL UR4, UR4, 0x2, !UP0 ;  /* 0x0000000204047887 */ /* 0x000fe2000c000000 */
[----:B------:R-:W-:Y:S01]  /*09c0*/  NOP ;  /* 0x0000000000007918 */ /* 0x000fe20000000000 */
[----:B------:R-:W-:-:S04]  /*09d0*/  ULDC.64 UR38, c[0x0][0x208] ;  /* 0x0000820000267ab9 */ /* 0x000fc80000000a00 */
[----:B------:R-:W-:-:S05]  /*09e0*/  IMAD.U32 R2, RZ, RZ, UR4 ;  /* 0x00000004ff027e24 */ /* 0x000fca000f8e00ff */
[----:B------:R0:W-:Y:S01]  /*09f0*/  STL [R1+0x2b4], R2 ;  /* 0x0002b40201007387 */ /* 0x0001e20000100800 */
[----:B-12-4-:R-:W-:Y:S06]  /*0a00*/  BAR.SYNC.DEFER_BLOCKING 0x0 ;  /* 0x0000000000007b1d */ /* 0x016fec0000010000 */
[----:B------:R-:W-:Y:S05]  /*0a10*/  @!P0 BRA `(.L_x_4859) ;  /* 0x000001bc002c8947 */ /* 0x000fea0003800000 */
.L_x_4860:
[----:B------:R-:W-:-:S08]  /*0a20*/  NOP ;  /* 0x0000000000007918 */ /* 0x000fd00000000000 */
[----:B------:R-:W1:Y:S02]  /*0a30*/  USETMAXREG.TRY_ALLOC.CTAPOOL UP0, 0xe8 ;  /* 0x000000e8000079c8 */ /* 0x000e640008000600 */
[----:B-1----:R-:W-:-:S13]  /*0a40*/  PLOP3.LUT P0, PT, PT, PT, UP0, 0x80, 0x0 ;  /* 0x000000000000781c */ /* 0x002fda0003f0f008 */
[----:B------:R-:W-:Y:S05]  /*0a50*/  @!P0 BRA `(.L_x_4860) ;  /* 0xfffffffc00f08947 */ /* 0x000fea000383ffff */
[----:B------:R-:W1:Y:S08]  /*0a60*/  S2UR UR43, SR_CgaCtaId ;  /* 0x00000000002b79c3 */ /* 0x000e700000008800 */
[----:B------:R-:W-:Y:S06]  /*0a70*/  BAR.ARV 0x8, 0x180 ;  /* 0x0206000000007b1d */ /* 0x000fec0000002000 */
[----:B------:R-:W-:Y:S01]  /*0a80*/  UMOV UR41, 0x400 ;  /* 0x0000040000297882 */ /* 0x000fe20000000000 */
[----:B------:R-:W-:Y:S01]  /*0a90*/  ULDC UR4, c[0x0][0xc3c] ;  /* 0x00030f0000047ab9 */ /* 0x000fe20000000800 */
[----:B------:R-:W-:Y:S04]  /*0aa0*/  STL.64 [R1+0x270], RZ ;  /* 0x000270ff01007387 */ /* 0x000fe80000100a00 */
[----:B------:R-:W-:Y:S01]  /*0ab0*/  STL [R1+0x278], RZ ;  /* 0x000278ff01007387 */ /* 0x000fe20000100800 */
[----:B-1----:R-:W-:Y:S01]  /*0ac0*/  ULEA UR41, UR43, UR41, 0x18 ;  /* 0x000000292b297291 */ /* 0x002fe2000f8ec03f */
[----:B------:R-:W-:Y:S08]  /*0ad0*/  BAR.SYNC.DEFER_BLOCKING 0x5, 0x180 ;  /* 0x0146000000007b1d */ /* 0x000ff00000010000 */
[----:B------:R-:W1:Y:S01]  /*0ae0*/  LDS.128 R28, [UR41+0x308d0] ;  /* 0x0308d029ff1c7984 */ /* 0x000e620008000c00 */
        /* <DEDUP_REMOVED lines=14> */
[----:B------:R-:W-:Y:S02]  /*0bd0*/  SHF.R.S32.HI R10, RZ, 0x7, R0 ;  /* 0x00000007ff0a7819 */ /* 0x000fe40000011400 */
[----:B------:R-:W-:Y:S01]  /*0be0*/  SHF.R.S32.HI R213, RZ, 0x5, R213 ;  /* 0x00000005ffd57819 */ /* 0x000fe200000114d5 */
[----:B------:R-:W-:Y:S02]  /*0bf0*/  IMAD.IADD R12, R192, 0x1, -R5 ;  /* 0x00000001c00c7824 */ /* 0x000fe400078e0a05 */
[----:B------:R0:W-:Y:S03]  /*0c00*/  STL [R1+0x2a0], R10 ;  /* 0x0002a00a01007387 */ /* 0x0001e60000100800 */
[----:B------:R-:W-:Y:S01]  /*0c10*/  SHF.R.S32.HI R6, RZ, 0x1f, R12 ;  /* 0x0000001fff067819 */ /* 0x000fe2000001140c */
[----:B------:R-:W-:Y:S03]  /*0c20*/  STL [R1+0x298], R12 ;  /* 0x0002980c01007387 */ /* 0x000fe60000100800 */
[----:B------:R-:W-:-:S04]  /*0c30*/  LEA.HI R7, R6, R12, RZ, 0x2 ;  /* 0x0000000c06077211 */ /* 0x000fc800078f10ff */
[--C-:B------:R-:W-:Y:S02]  /*0c40*/  SHF.R.S32.HI R8, RZ, 0x2, R7.reuse ;  /* 0x00000002ff087819 */ /* 0x100fe40000011407 */
[----:B------:R-:W-:Y:S02]  /*0c50*/  SHF.R.S32.HI R9, RZ, 0x1f, R7 ;  /* 0x0000001fff097819 */ /* 0x000fe40000011407 */
[----:B------:R-:W-:Y:S02]  /*0c60*/  LOP3.LUT R196, R7, 0x7ffffffc, RZ, 0xc0, !PT ;  /* 0x7ffffffc07c47812 */ /* 0x000fe400078ec0ff */
[----:B------:R-:W-:-:S03]  /*0c70*/  LEA.HI R9, R9, R8, RZ, 0x3 ;  /* 0x0000000809097211 */ /* 0x000fc600078f18ff */
[----:B------:R-:W-:Y:S01]  /*0c80*/  IMAD.IADD R196, R12, 0x1, -R196 ;  /* 0x000000010cc47824 */ /* 0x000fe200078e0ac4 */
[----:B------:R-:W-:-:S05]  /*0c90*/  LOP3.LUT R9, R9, 0xfffffff8, RZ, 0xc0, !PT ;  /* 0xfffffff809097812 */ /* 0x000fca00078ec0ff */
[----:B------:R-:W-:Y:S01]  /*0ca0*/  IMAD.IADD R9, R8, 0x1, -R9 ;  /* 0x0000000108097824 */ /* 0x000fe200078e0a09 */
[----:B------:R-:W-:Y:S02]  /*0cb0*/  LEA.HI R8, R6, R12, RZ, 0x5 ;  /* 0x0000000c06087211 */ /* 0x000fe400078f28ff */
[----:B------:R-:W-:Y:S02]  /*0cc0*/  LEA.HI R6, R0, R10, RZ, 0x1 ;  /* 0x0000000a00067211 */ /* 0x000fe400078f08ff */
[----:B------:R-:W-:Y:S02]  /*0cd0*/  SHF.R.S32.HI R8, RZ, 0x5, R8 ;  /* 0x00000005ff087819 */ /* 0x000fe40000011408 */
[----:B------:R-:W-:-:S03]  /*0ce0*/  LOP3.LUT R6, R6, 0x3fffffe, RZ, 0xc0, !PT ;  /* 0x03fffffe06067812 */ /* 0x000fc600078ec0ff */
[----:B------:R-:W-:Y:S02]  /*0cf0*/  IMAD R9, R8, 0x10, R9 ;  /* 0x0000001008097824 */ /* 0x000fe400078e0209 */
[----:B------:R-:W-:-:S04]  /*0d00*/  IMAD.IADD R6, R10, 0x1, -R6 ;  /* 0x000000010a067824 */ /* 0x000fc800078e0a06 */
[----:B0-----:R-:W-:-:S05]  /*0d10*/  IMAD R10, R6, 0x40, R9 ;  /* 0x00000040060a7824 */ /* 0x001fca00078e0209 */
[----:B------:R-:W-:Y:S01]  /*0d20*/  STL [R1+0x29c], R10 ;  /* 0x00029c0a01007387 */ /* 0x000fe20000100800 */
[----:B--2---:R-:W-:Y:S02]  /*0d30*/  R2UR UR4, R2 ;  /* 0x00000000020472ca */ /* 0x004fe400000e0000 */
[----:B------:R-:W-:-:S04]  /*0d40*/  LEA.HI R2, R3, R192, RZ, 0x4 ;  /* 0x000000c003027211 */ /* 0x000fc800078f20ff */
[----:B------:R-:W-:-:S04]  /*0d50*/  SHF.R.S32.HI R5, RZ, 0x4, R2 ;  /* 0x00000004ff057819 */ /* 0x000fc80000011402 */
[----:B------:R-:W-:-:S03]  /*0d60*/  LEA.HI R4, R2, R5, RZ, 0x1 ;  /* 0x0000000502047211 */ /* 0x000fc600078f08ff */
[----:B------:R-:W-:Y:S01]  /*0d70*/  UIADD3 UR6, UR4, 0x270, URZ ;  /* 0x0000027004067890 */ /* 0x000fe2000fffe03f */
[----:B------:R-:W-:Y:S02]  /*0d80*/  LOP3.LUT R4, R4, 0x1ffffffe, RZ, 0xc0, !PT ;  /* 0x1ffffffe04047812 */ /* 0x000fe400078ec0ff */
[----:B------:R-:W-:Y:S02]  /*0d90*/  UMOV UR4, URZ ;  /* 0x0000003f00047c82 */ /* 0x000fe40008000000 */
[----:B------:R-:W-:Y:S01]  /*0da0*/  IMAD.U32 R216, RZ, RZ, UR4 ;  /* 0x00000004ffd87e24 */ /* 0x000fe2000f8e00ff */
[----:B------:R-:W-:Y:S01]  /*0db0*/  UIADD3 UR4, UR41, 0x12400, URZ ;  /* 0x0001240029047890 */ /* 0x000fe2000fffe03f */
[----:B------:R-:W-:Y:S01]  /*0dc0*/  IMAD.IADD R4, R5, 0x1, -R4 ;  /* 0x0000000105047824 */ /* 0x000fe200078e0a04 */
[----:B------:R-:W-:Y:S01]  /*0dd0*/  LOP3.LUT R5, R2, 0x3fffff0, RZ, 0xc0, !PT ;  /* 0x03fffff002057812 */ /* 0x000fe200078ec0ff */
[----:B------:R-:W-:Y:S01]  /*0de0*/  IMAD.U32 R202, RZ, RZ, UR6 ;  /* 0x00000006ffca7e24 */ /* 0x000fe2000f8e00ff */
[----:B------:R-:W-:-:S02]  /*0df0*/  LEA.HI R2, R3, R192, RZ, 0x2 ;  /* 0x000000c003027211 */ /* 0x000fc400078f10ff */
[----:B------:R-:W-:Y:S01]  /*0e00*/  LEA.HI R3, R3, R192, RZ, 0x3 ;  /* 0x000000c003037211 */ /* 0x000fe200078f18ff */
[----:B------:R-:W-:Y:S01]  /*0e10*/  IMAD.IADD R0, R192, 0x1, -R5 ;  /* 0x00000001c0007824 */ /* 0x000fe200078e0a05 */
[----:B------:R-:W-:Y:S02]  /*0e20*/  LOP3.LUT R217, R2, 0xfffffffc, RZ, 0xc0, !PT ;  /* 0xfffffffc02d97812 */ /* 0x000fe400078ec0ff */
[----:B------:R-:W-:Y:S01]  /*0e30*/  SHF.R.S32.HI R203, RZ, 0x2, R2 ;  /* 0x00000002ffcb7819 */ /* 0x000fe20000011402 */
[----:B------:R-:W-:Y:S01]  /*0e40*/  IMAD R5, R213, 0x10, R0 ;  /* 0x00000010d5057824 */ /* 0x000fe200078e0200 */
[----:B------:R-:W-:Y:S01]  /*0e50*/  SHF.R.S32.HI R0, RZ, 0x1f, R2 ;  /* 0x0000001fff007819 */ /* 0x000fe20000011402 */
[----:B------:R-:W-:Y:S01]  /*0e60*/  IMAD.IADD R217, R192, 0x1, -R217 ;  /* 0x00000001c0d97824 */ /* 0x000fe200078e0ad9 */
[----:B------:R-:W-:Y:S01]  /*0e70*/  SHF.R.S32.HI R215, RZ, 0x3, R3 ;  /* 0x00000003ffd77819 */ /* 0x000fe20000011403 */
[----:B------:R-:W-:Y:S01]  /*0e80*/  VIADD R225, R203, 0x40 ;  /* 0x00000040cbe17836 */ /* 0x000fe20000000000 */
[----:B------:R-:W-:Y:S01]  /*0e90*/  LEA.HI R0, R0, R203, RZ, 0x3 ;  /* 0x000000cb00007211 */ /* 0x000fe200078f18ff */
[----:B------:R-:W-:-:S02]  /*0ea0*/  IMAD.SHL.U32 R198, R217, 0x4, RZ ;  /* 0x00000004d9c67824 */ /* 0x000fc400078e00ff */
[----:B------:R-:W-:Y:S01]  /*0eb0*/  IMAD.SHL.U32 R220, R225, 0x40, RZ ;  /* 0x00000040e1dc7824 */ /* 0x000fe200078e00ff */
[----:B------:R-:W-:Y:S01]  /*0ec0*/  SHF.R.S32.HI R2, RZ, 0x1f, R225 ;  /* 0x0000001fff027819 */ /* 0x000fe200000114e1 */
[----:B------:R-:W-:Y:S01]  /*0ed0*/  VIADD R205, R198, 0x20 ;  /* 0x00000020c6cd7836 */ /* 0x000fe20000000000 */
[----:B------:R-:W-:Y:S01]  /*0ee0*/  LOP3.LUT R0, R0, 0xfffffff8, RZ, 0xc0, !PT ;  /* 0xfffffff800007812 */ /* 0x000fe200078ec0ff */
[----:B------:R-:W-:Y:S01]  /*0ef0*/  VIADD R204, R198, 0x40 ;  /* 0x00000040c6cc7836 */ /* 0x000fe20000000000 */
[----:B------:R-:W-:Y:S01]  /*0f00*/  LEA.HI R2, R2, R225, RZ, 0x3 ;  /* 0x000000e102027211 */ /* 0x000fe200078f18ff */
[----:B------:R-:W-:Y:S01]  /*0f10*/  IMAD.IADD R223, R198, 0x1, R205 ;  /* 0x00000001c6df7824 */ /* 0x000fe200078e02cd */
[----:B------:R-:W-:Y:S01]  /*0f20*/  LOP3.LUT R220, R220, 0x1c0, RZ, 0xc0, !PT ;  /* 0x000001c0dcdc7812 */ /* 0x000fe200078ec0ff */
[----:B------:R-:W-:Y:S02]  /*0f30*/  IMAD.IADD R227, R203, 0x1, -R0 ;  /* 0x00000001cbe37824 */ /* 0x000fe400078e0a00 */
[----:B------:R-:W-:Y:S01]  /*0f40*/  IMAD.IADD R224, R198, 0x1, R204 ;  /* 0x00000001c6e07824 */ /* 0x000fe200078e02cc */
[----:B------:R-:W-:Y:S01]  /*0f50*/  SHF.R.S32.HI R0, RZ, 0x1f, R223 ;  /* 0x0000001fff007819 */ /* 0x000fe200000114df */
[----:B------:R-:W-:Y:S01]  /*0f60*/  IMAD.SHL.U32 R2, R2, 0x40, RZ ;  /* 0x0000004002027824 */ /* 0x000fe200078e00ff */
[----:B------:R-:W-:Y:S01]  /*0f70*/  SHF.R.U32.HI R221, RZ, 0x3, R220 ;  /* 0x00000003ffdd7819 */ /* 0x000fe200000116dc */
[----:B------:R-:W-:Y:S01]  /*0f80*/  IMAD R8, R5, 0x8, R4 ;  /* 0x0000000805087824 */ /* 0x000fe200078e0204 */
[----:B------:R-:W-:Y:S01]  /*0f90*/  SHF.R.S32.HI R5, RZ, 0x1f, R224 ;  /* 0x0000001fff057819 */ /* 0x000fe200000114e0 */
[----:B------:R-:W-:Y:S01]  /*0fa0*/  IMAD.SHL.U32 R212, R227, 0x40, RZ ;  /* 0x00000040e3d47824 */ /* 0x000fe200078e00ff */
[CC--:B------:R-:W-:Y:S01]  /*0fb0*/  LEA.HI R9, R0.reuse, R223.reuse, RZ, 0x3 ;  /* 0x000000df00097211 */ /* 0x0c0fe200078f18ff */
[----:B------:R-:W-:Y:S01]  /*0fc0*/  IMAD.SHL.U32 R18, R217, 0x8, RZ ;  /* 0x00000008d9127824 */ /* 0x000fe200078e00ff */
[----:B------:R-:W-:Y:S01]  /*0fd0*/  LEA.HI R0, R0, R223, RZ, 0x6 ;  /* 0x000000df00007211 */ /* 0x000fe200078f30ff */
[----:B------:R-:W-:Y:S01]  /*0fe0*/  VIADD R206, R198, 0x50 ;  /* 0x00000050c6ce7836 */ /* 0x000fe20000000000 */
[----:B------:R-:W-:-:S02]  /*0ff0*/  LOP3.LUT R222, R2, 0xfffffe00, RZ, 0xc0, !PT ;  /* 0xfffffe0002de7812 */ /* 0x000fc400078ec0ff */
[CC--:B------:R-:W-:Y:S01]  /*1000*/  LEA.HI R2, R5.reuse, R224.reuse, RZ, 0x6 ;  /* 0x000000e005027211 */ /* 0x0c0fe200078f30ff */
[----:B------:R-:W-:Y:S01]  /*1010*/  IMAD.SHL.U32 R0, R0, 0x80, RZ ;  /* 0x0000008000007824 */ /* 0x000fe200078e00ff */
[----:B------:R-:W-:Y:S02]  /*1020*/  LOP3.LUT R212, R212, 0x1c0, RZ, 0xc0, !PT ;  /* 0x000001c0d4d47812 */ /* 0x000fe400078ec0ff */
[----:B------:R-:W-:Y:S01]  /*1030*/  LEA.HI R219, R5, R224, RZ, 0x3 ;  /* 0x000000e005db7211 */ /* 0x000fe200078f18ff */
[----:B------:R-:W-:Y:S01]  /*1040*/  IMAD.SHL.U32 R2, R2, 0x80, RZ ;  /* 0x0000008002027824 */ /* 0x000fe200078e00ff */
[--C-:B------:R-:W-:Y:S02]  /*1050*/  LOP3.LUT R4, R220, 0x38, R9.reuse, 0xf8, !PT ;  /* 0x00000038dc047812 */ /* 0x100fe400078ef809 */
[----:B------:R-:W-:Y:S02]  /*1060*/  SHF.R.U32.HI R214, RZ, 0x3, R212 ;  /* 0x00000003ffd67819 */ /* 0x000fe400000116d4 */
[----:B------:R-:W-:-:S02]  /*1070*/  LOP3.LUT R5, R212, 0x38, R9, 0xf8, !PT ;  /* 0x00000038d4057812 */ /* 0x000fc400078ef809 */
[----:B------:R-:W-:Y:S02]  /*1080*/  LOP3.LUT R6, R220, 0x38, R219, 0xf8, !PT ;  /* 0x00000038dc067812 */ /* 0x000fe400078ef8db */
[----:B------:R-:W-:Y:S02]  /*1090*/  LOP3.LUT R0, R0, 0xffffe000, RZ, 0xc0, !PT ;  /* 0xffffe00000007812 */ /* 0x000fe400078ec0ff */
[-C--:B------:R-:W-:Y:S02]  /*10a0*/  LOP3.LUT R13, R4, R221.reuse, RZ, 0x3c, !PT ;  /* 0x000000dd040d7212 */ /* 0x080fe400078e3cff */
[----:B------:R-:W-:Y:S02]  /*10b0*/  LOP3.LUT R2, R2, 0xffffe000, RZ, 0xc0, !PT ;  /* 0xffffe00002027812 */ /* 0x000fe400078ec0ff */
[----:B------:R-:W-:Y:S02]  /*10c0*/  LOP3.LUT R5, R5, R214, RZ, 0x3c, !PT ;  /* 0x000000d605057212 */ /* 0x000fe400078e3cff */
[----:B------:R-:W-:Y:S01]  /*10d0*/  LOP3.LUT R15, R6, R221, RZ, 0x3c, !PT ;  /* 0x000000dd060f7212 */ /* 0x000fe200078e3cff */
[----:B------:R-:W-:Y:S01]  /*10e0*/  IMAD R4, R213, 0x200, R2 ;  /* 0x00000200d5047824 */ /* 0x000fe200078e0202 */
[----:B------:R-:W-:Y:S01]  /*10f0*/  IADD3 R13, R13, R0, R222 ;  /* 0x000000000d0d7210 */ /* 0x000fe20007ffe0de */
[----:B------:R-:W-:Y:S01]  /*1100*/  IMAD R0, R213, 0x200, R0 ;  /* 0x00000200d5007824 */ /* 0x000fe200078e0200 */
[----:B------:R-:W-:-:S02]  /*1110*/  IADD3 R15, R15, R2, R222 ;  /* 0x000000020f0f7210 */ /* 0x000fc40007ffe0de */
[----:B------:R-:W-:Y:S01]  /*1120*/  LOP3.LUT R11, R212, 0x38, R219, 0xf8, !PT ;  /* 0x00000038d40b7812 */ /* 0x000fe200078ef8db */
[----:B------:R-:W-:Y:S01]  /*1130*/  IMAD.IADD R2, R0, 0x1, R5 ;  /* 0x0000000100027824 */ /* 0x000fe200078e0205 */
[----:B------:R-:W-:Y:S01]  /*1140*/  LOP3.LUT R5, R3, 0xfffffff8, RZ, 0xc0, !PT ;  /* 0xfffffff803057812 */ /* 0x000fe200078ec0ff */
[----:B------:R-:W-:Y:S01]  /*1150*/  IMAD.U32 R3, RZ, RZ, UR4 ;  /* 0x00000004ff037e24 */ /* 0x000fe2000f8e00ff */
[----:B------:R-:W-:Y:S02]  /*1160*/  LEA.HI R0, R217, R217, RZ, 0x1 ;  /* 0x000000d9d9007211 */ /* 0x000fe400078f08ff */
[----:B------:R-:W-:Y:S01]  /*1170*/  LOP3.LUT R11, R11, R214, RZ, 0x3c, !PT ;  /* 0x000000d60b0b7212 */ /* 0x000fe200078e3cff */
[----:B------:R-:W-:Y:S01]  /*1180*/  IMAD.IADD R226, R192, 0x1, -R5 ;  /* 0x00000001c0e27824 */ /* 0x000fe200078e0a05 */
[----:B------:R-:W-:Y:S01]  /*1190*/  LOP3.LUT R0, R0, 0x1ffffffe, RZ, 0xc0, !PT ;  /* 0x1ffffffe00007812 */ /* 0x000fe200078ec0ff */
[----:B------:R0:W-:Y:S01]  /*11a0*/  STL [R1+0x294], R3 ;  /* 0x0002940301007387 */ /* 0x0001e20000100800 */
[----:B------:R-:W-:Y:S01]  /*11b0*/  IMAD.SHL.U32 R5, R8, 0x8, RZ ;  /* 0x0000000808057824 */ /* 0x000fe200078e00ff */
[----:B------:R-:W-:Y:S01]  /*11c0*/  LEA R2, R2, UR4, 0x1 ;  /* 0x0000000402027c11 */ /* 0x000fe2000f8e08ff */
[----:B------:R-:W-:Y:S01]  /*11d0*/  IMAD.IADD R4, R4, 0x1, R11 ;  /* 0x0000000104047824 */ /* 0x000fe200078e020b */
[----:B------:R-:W-:Y:S01]  /*11e0*/  SHF.R.S32.HI R218, RZ, 0x3, R9 ;  /* 0x00000003ffda7819 */ /* 0x000fe20000011409 */
[----:B------:R-:W-:Y:S01]  /*11f0*/  IMAD.IADD R0, R217, 0x1, -R0 ;  /* 0x00000001d9007824 */ /* 0x000fe200078e0a00 */
[----:B------:R1:W-:Y:S01]  /*1200*/  STL [R1+0x2a4], R5 ;  /* 0x0002a40501007387 */ /* 0x0003e20000100800 */
[----:B------:R-:W-:Y:S01]  /*1210*/  IMAD.SHL.U32 R197, R226, 0x8, RZ ;  /* 0x00000008e2c57824 */ /* 0x000fe200078e00ff */
[----:B------:R-:W-:Y:S01]  /*1220*/  SHF.R.S32.HI R219, RZ, 0x3, R219 ;  /* 0x00000003ffdb7819 */ /* 0x000fe200000114db */
[----:B------:R-:W-:Y:S01]  /*1230*/  IMAD R23, R0, 0x8, R10 ;  /* 0x0000000800177824 */ /* 0x000fe200078e020a */
[----:B0-----:R-:W-:Y:S01]  /*1240*/  LOP3.LUT R3, R220, 0x38, R18, 0xf8, !PT ;  /* 0x00000038dc037812 */ /* 0x001fe200078ef812 */
[----:B------:R1:W-:Y:S01]  /*1250*/  STL [R1+0x290], R2 ;  /* 0x0002900201007387 */ /* 0x0003e20000100800 */
[----:B------:R-:W-:Y:S01]  /*1260*/  LEA R0, R4, UR4, 0x1 ;  /* 0x0000000404007c11 */ /* 0x000fe2000f8e08ff */
[C---:B------:R-:W-:Y:S01]  /*1270*/  VIADD R200, R197.reuse, 0x40 ;  /* 0x00000040c5c87836 */ /* 0x040fe20000000000 */
[----:B------:R-:W-:Y:S01]  /*1280*/  LOP3.LUT R3, R222, R3, R221, 0xf6, !PT ;  /* 0x00000003de037212 */ /* 0x000fe200078ef6dd */
[----:B------:R-:W-:Y:S01]  /*1290*/  VIADD R201, R197, 0x80 ;  /* 0x00000080c5c97836 */ /* 0x000fe20000000000 */
[----:B------:R-:W-:Y:S01]  /*12a0*/  SHF.R.S32.HI R210, RZ, 0x1f, R197 ;  /* 0x0000001fffd27819 */ /* 0x000fe200000114c5 */
[----:B------:R1:W-:Y:S01]  /*12b0*/  STL [R1+0x288], R0 ;  /* 0x0002880001007387 */ /* 0x0003e20000100800 */
[----:B------:R-:W-:-:S02]  /*12c0*/  LEA R3, R3, UR4, 0x1 ;  /* 0x0000000403037c11 */ /* 0x000fc4000f8e08ff */
[----:B------:R-:W-:Y:S02]  /*12d0*/  SHF.R.S32.HI R209, RZ, 0x1f, R200 ;  /* 0x0000001fffd17819 */ /* 0x000fe400000114c8 */
[----:B------:R-:W-:Y:S01]  /*12e0*/  SHF.R.S32.HI R208, RZ, 0x1f, R201 ;  /* 0x0000001fffd07819 */ /* 0x000fe200000114c9 */
[----:B------:R1:W-:Y:S01]  /*12f0*/  STL [R1+0x28c], R3 ;  /* 0x00028c0301007387 */ /* 0x0003e20000100800 */
[----:B------:R-:W-:Y:S02]  /*1300*/  LEA R229, R13, UR4, 0x1 ;  /* 0x000000040de57c11 */ /* 0x000fe4000f8e08ff */
[----:B------:R-:W-:-:S07]  /*1310*/  LEA R228, R15, UR4, 0x1 ;  /* 0x000000040fe47c11 */ /* 0x000fce000f8e08ff */
.L_x_5041:
[----:B01-34-:R-:W0:Y:S01]  /*1320*/  LDC.64 R2, c[0x0][0xa28] ;  /* 0x00028a00ff027b82 */ /* 0x01be220000000a00 */
[----:B------:R-:W-:Y:S01]  /*1330*/  ULDC.64 UR6, c[0x0][0xa08] ;  /* 0x0002820000067ab9 */ /* 0x000fe20000000a00 */
[----:B------:R-:W-:Y:S01]  /*1340*/  IMAD.MOV.U32 R17, RZ, RZ, RZ ;  /* 0x000000ffff117224 */ /* 0x000fe200078e00ff */
[----:B------:R-:W-:Y:S01]  /*1350*/  ISETP.NE.U32.AND P3, PT, RZ, UR6, PT ;  /* 0x00000006ff007c0c */ /* 0x000fe2000bf65070 */
[----:B------:R-:W-:-:S03]  /*1360*/  IMAD.MOV.U32 R33, RZ, RZ, RZ ;  /* 0x000000ffff217224 */ /* 0x000fc600078e00ff */
[----:B------:R-:W-:Y:S01]  /*1370*/  ISETP.NE.AND.EX P3, PT, RZ, UR7, PT, P3 ;  /* 0x00000007ff007c0c */ /* 0x000fe2000bf65330 */
[----:B--2---:R-:W1:Y:S01]  /*1380*/  LDC.64 R4, c[0x0][0xa18] ;  /* 0x00028600ff047b82 */ /* 0x004e620000000a00 */
[----:B------:R-:W-:Y:S01]  /*1390*/  ULDC UR4, c[0x0][0x288] ;  /* 0x0000a20000047ab9 */ /* 0x000fe20000000800 */
[----:B------:R-:W-:Y:S01]  /*13a0*/  ULDC.64 UR6, c[0x0][0x418] ;  /* 0x0001060000067ab9 */ /* 0x000fe20000000a00 */
[----:B0-----:R-:W-:-:S04]  /*13b0*/  ISETP.NE.U32.AND P0, PT, R2, RZ, PT ;  /* 0x000000ff0200720c */ /* 0x001fc80003f05070 */
[----:B------:R-:W-:Y:S02]  /*13c0*/  ISETP.NE.AND.EX P0, PT, R3, RZ, PT, P0 ;  /* 0x000000ff0300720c */ /* 0x000fe40003f05300 */
[----:B-1----:R-:W-:-:S04]  /*13d0*/  ISETP.NE.U32.AND P1, PT, R4, RZ, PT ;  /* 0x000000ff0400720c */ /* 0x002fc80003f25070 */
[----:B------:R-:W-:Y:S02]  /*13e0*/  ISETP.NE.AND.EX P1, PT, R5, RZ, PT, P1 ;  /* 0x000000ff0500720c */ /* 0x000fe40003f25310 */
[----:B------:R-:W0:Y:S08]  /*13f0*/  LDC.64 R4, c[0x0][0xa08] ;  /* 0x00028200ff047b82 */ /* 0x000e300000000a00 */
[----:B------:R-:W1:Y:S08]  /*1400*/  @P0 LDC.64 R2, c[0x0][0xa28] ;  /* 0x00028a00ff020b82 */ /* 0x000e700000000a00 */
[----:B------:R-:W2:Y:S01]  /*1410*/  @P1 LDC.64 R6, c[0x0][0xa18] ;  /* 0x00028600ff061b82 */ /* 0x000ea20000000a00 */
[----:B------:R-:W-:Y:S01]  /*1420*/  IMAD.U32 R16, RZ, RZ, UR4 ;  /* 0x00000004ff107e24 */ /* 0x000fe2000f8e00ff */
[----:B------:R-:W-:Y:S01]  /*1430*/  UISETP.NE.U32.AND UP0, UPT, UR6, URZ, UPT ;  /* 0x0000003f0600728c */ /* 0x000fe2000bf05070 */
[----:B------:R-:W-:Y:S01]  /*1440*/  ULDC UR4, c[0x0][0x424] ;  /* 0x0001090000047ab9 */ /* 0x000fe20000000800 */
[----:B0-----:R-:W-:-:S05]  /*1450*/  IMAD.WIDE R8, R31, 0x4, R4 ;  /* 0x000000041f087825 */ /* 0x001fca00078e0204 */
[----:B------:R0:W5:Y:S01]  /*1460*/  @P3 LDG.E R33, desc[UR38][R8.64] ;  /* 0x0000002608213981 */ /* 0x000162000c1e1900 */
[----:B-1----:R-:W-:-:S05]  /*1470*/  @P0 IMAD.WIDE R2, R31, 0x4, R2 ;  /* 0x000000041f020825 */ /* 0x002fca00078e0202 */
[----:B------:R0:W5:Y:S01]  /*1480*/  @P0 LDG.E R17, desc[UR38][R2.64] ;  /* 0x0000002602110981 */ /* 0x000162000c1e1900 */
[----:B--2---:R-:W-:-:S05]  /*1490*/  @P1 IMAD.WIDE R4, R31, 0x4, R6 ;  /* 0x000000041f041825 */ /* 0x004fca00078e0206 */
[----:B------:R0:W5:Y:S01]  /*14a0*/  @P1 LDG.E R16, desc[UR38][R4.64] ;  /* 0x0000002604101981 */ /* 0x000162000c1e1900 */
[----:B------:R-:W1:Y:S01]  /*14b0*/  LDC R193, c[0x0][0x348] ;  /* 0x0000d200ffc17b82 */ /* 0x000e620000000800 */
[----:B------:R-:W-:-:S03]  /*14c0*/  UISETP.NE.AND.EX UP0, UPT, UR7, URZ, UPT, UP0 ;  /* 0x0000003f0700728c */ /* 0x000fc6000bf05300 */
[----:B------:R-:W-:Y:S01]  /*14d0*/  ULDC.64 UR6, c[0x0][0xa20] ;  /* 0x0002880000067ab9 */ /* 0x000fe20000000a00 */
[----:B------:R-:W-:Y:S01]  /*14e0*/  USEL UR4, UR4, 0x1, UP0 ;  /* 0x0000000104047887 */ /* 0x000fe20008000000 */
[----:B------:R-:W-:Y:S01]  /*14f0*/  ISETP.NE.U32.AND P2, PT, RZ, UR6, PT ;  /* 0x00000006ff007c0c */ /* 0x000fe2000bf45070 */
[----:B------:R-:W-:Y:S02]  /*1500*/  ULDC UR6, c[0x0][0x2f0] ;  /* 0x0000bc0000067ab9 */ /* 0x000fe40000000800 */
[----:B------:R-:W-:Y:S01]  /*1510*/  UIMAD UR4, UR4, UR6, URZ ;  /* 0x00000006040472a4 */ /* 0x000fe2000f8e023f */
[----:B------:R-:W-:Y:S01]  /*1520*/  ISETP.NE.AND.EX P2, PT, RZ, UR7, PT, P2 ;  /* 0x00000007ff007c0c */ /* 0x000fe2000bf45320 */
[----:B0-----:R-:W-:-:S12]  /*1530*/  @P1 BRA `(.L_x_4861) ;  /* 0x0000000000241947 */ /* 0x001fd80003800000 */
        /* <DEDUP_REMOVED lines=9> */
.L_x_4861:
[----:B------:R-:W-:Y:S02]  /*15d0*/  IMAD.U32 R30, RZ, RZ, UR4 ;  /* 0x00000004ff1e7e24 */ /* 0x000fe4000f8e00ff */
[----:B------:R-:W-:Y:S02]  /*15e0*/  IMAD.MOV.U32 R207, RZ, RZ, R31 ;  /* 0x000000ffffcf7224 */ /* 0x000fe400078e001f */
[----:B------:R-:W-:Y:S01]  /*15f0*/  IMAD.U32 R211, RZ, RZ, UR44 ;  /* 0x0000002cffd37e24 */ /* 0x000fe2000f8e00ff */
[----:B------:R-:W-:Y:S06]  /*1600*/  @!P2 BRA `(.L_x_4862) ;  /* 0x000000000010a947 */ /* 0x000fec0003800000 */
[----:B------:R-:W0:Y:S02]  /*1610*/  LDC.64 R2, c[0x0][0xa20] ;  /* 0x00028800ff027b82 */ /* 0x000e240000000a00 */
[----:B0-----:R-:W-:-:S05]  /*1620*/  IMAD.WIDE R2, R31, 0x4, R2 ;  /* 0x000000041f027825 */ /* 0x001fca00078e0202 */
[----:B------:R0:W5:Y:S01]  /*1630*/  LDG.E R30, desc[UR38][R2.64] ;  /* 0x00000026021e7981 */ /* 0x000162000c1e1900 */
[----:B------:R-:W-:Y:S05]  /*1640*/  BRA `(.L_x_4863) ;  /* 0x0000000000107947 */ /* 0x000fea0003800000 */
.L_x_4862:
[----:B------:R-:W-:Y:S05]  /*1650*/  @!P3 BRA `(.L_x_4863) ;  /* 0x00000000000cb947 */ /* 0x000fea0003800000 */
[----:B------:R-:W2:Y:S04]  /*1660*/  LDG.E R3, desc[UR38][R8.64] ;  /* 0x0000002608037981 */ /* 0x000ea8000c1e1900 */
[----:B------:R-:W2:Y:S02]  /*1670*/  LDG.E R30, desc[UR38][R8.64+0x4] ;  /* 0x00000426081e7981 */ /* 0x000ea4000c1e1900 */
[----:B--2---:R-:W-:-:S07]  /*1680*/  IMAD.IADD R30, R30, 0x1, -R3 ;  /* 0x000000011e1e7824 */ /* 0x004fce00078e0a03 */
.L_x_4863:
[----:B0-----:R-:W0:Y:S01]  /*1690*/  LDC.64 R2, c[0x0][0xa10] ;  /* 0x00028400ff027b82 */ /* 0x001e220000000a00 */
[----:B------:R-:W2:Y:S07]  /*16a0*/  LDL R25, [R1+0x2b4] ;  /* 0x0002b40001197983 */ /* 0x000eae0000100800 */
[----:B------:R-:W3:Y:S01]  /*16b0*/  LDC.64 R4, c[0x0][0xa30] ;  /* 0x00028c00ff047b82 */ /* 0x000ee20000000a00 */
[----:B------:R-:W4:Y:S07]  /*16c0*/  S2R R6, SR_TID.X ;  /* 0x0000000000067919 */ /* 0x000f2e0000002100 */
[----:B------:R-:W1:Y:S01]  /*16d0*/  S2UR UR4, SR_SWINHI ;  /* 0x00000000000479c3 */ /* 0x000e620000002f00 */
[----:B0-----:R-:W-:-:S07]  /*16e0*/  ISETP.NE.U32.AND P0, PT, R2, RZ, PT ;  /* 0x000000ff0200720c */ /* 0x001fce0003f05070 */
[----:B------:R-:W0:Y:S01]  /*16f0*/  LDC.64 R14, c[0x0][0x9e0] ;  /* 0x00027800ff0e7b82 */ /* 0x000e220000000a00 */
[----:B------:R-:W-:Y:S02]  /*1700*/  ISETP.NE.AND.EX P0, PT, R3, RZ, PT, P0 ;  /* 0x000000ff0300720c */ /* 0x000fe40003f05300 */
[----:B---3--:R-:W-:-:S05]  /*1710*/  ISETP.NE.U32.AND P1, PT, R4, RZ, PT ;  /* 0x000000ff0400720c */ /* 0x008fca0003f25070 */
[----:B------:R-:W3:Y:S01]  /*1720*/  LDC R2, c[0x0][0x448] ;  /* 0x00011200ff027b82 */ /* 0x000ee20000000800 */
[----:B------:R-:W-:-:S07]  /*1730*/  ISETP.NE.AND.EX P1, PT, R5, RZ, PT, P1 ;  /* 0x000000ff0500720c */ /* 0x000fce0003f25310 */
[----:B------:R-:W1:Y:S08]  /*1740*/  @P0 LDC.64 R8, c[0x0][0xa10] ;  /* 0x00028400ff080b82 */ /* 0x000e700000000a00 */
[----:B------:R-:W4:Y:S01]  /*1750*/  @P1 LDC.64 R10, c[0x0][0xa30] ;  /* 0x00028c00ff0a1b82 */ /* 0x000f220000000a00 */
[----:B-1----:R-:W-:-:S05]  /*1760*/  @P0 IMAD.WIDE R8, R31, 0x4, R8 ;  /* 0x000000041f080825 */ /* 0x002fca00078e0208 */
[----:B------:R-:W2:Y:S01]  /*1770*/  @P0 LDG.E R0, desc[UR38][R8.64] ;  /* 0x0000002608000981 */ /* 0x000ea2000c1e1900 */
[----:B----4-:R-:W-:-:S03]  /*1780*/  @P1 IMAD.WIDE R10, R31, 0x4, R10 ;  /* 0x000000041f0a1825 */ /* 0x010fc600078e020a */
[----:B------:R-:W4:Y:S04]  /*1790*/  @P0 LDG.E R21, desc[UR38][R8.64+0x4] ;  /* 0x0000042608150981 */ /* 0x000f28000c1e1900 */
[----:B------:R1:W4:Y:S01]  /*17a0*/  @P1 LDG.E R20, desc[UR38][R10.64] ;  /* 0x000000260a141981 */ /* 0x000322000c1e1900 */
[----:B---3--:R-:W-:Y:S01]  /*17b0*/  ISETP.NE.AND P2, PT, R2, 0x1, PT ;  /* 0x000000010200780c */ /* 0x008fe20003f45270 */
[----:B------:R-:W-:Y:S01]  /*17c0*/  UMOV UR36, UR41 ;  /* 0x0000002900247c82 */ /* 0x000fe20008000000 */
[----:B------:R-:W-:Y:S01]  /*17d0*/  UMOV UR37, UR4 ;  /* 0x0000000400257c82 */ /* 0x000fe20008000000 */
[----:B------:R-:W-:Y:S02]  /*17e0*/  UIADD3 UR4, UP0, UR36, 0x30890, URZ ;  /* 0x0003089024047890 */ /* 0x000fe4000ff1e03f */
[----:B------:R-:W-:-:S08]  /*17f0*/  UIADD3 UR7, UP1, UR36, 0x308a0, URZ ;  /* 0x000308a024077890 */ /* 0x000fd0000ff3e03f */
[----:B------:R-:W3:Y:S01]  /*1800*/  @P2 LDC R24, c[0x0][0x44c] ;  /* 0x00011300ff182b82 */ /* 0x000ee20000000800 */
[----:B------:R-:W-:-:S07]  /*1810*/  UIADD3.X UR8, URZ, UR37, URZ, UP1, !UPT ;  /* 0x000000253f087290 */ /* 0x000fce0008ffe43f */
[----:B------:R-:W0:Y:S01]  /*1820*/  @P2 LDC R13, c[0x0][0x450] ;  /* 0x00011400ff0d2b82 */ /* 0x000e220000000800 */
[----:B------:R-:W-:Y:S01]  /*1830*/  LOP3.LUT R6, R6, 0x7f, RZ, 0xc0, !PT ;  /* 0x0000007f06067812 */ /* 0x000fe200078ec0ff */
[----:B-1----:R-:W-:Y:S01]  /*1840*/  IMAD.U32 R10, RZ, RZ, UR4 ;  /* 0x00000004ff0a7e24 */ /* 0x002fe2000f8e00ff */
[----:B------:R-:W-:Y:S01]  /*1850*/  USHF.L.U32 UR60, UR5, 0x7, URZ ;  /* 0x00000007053c7899 */ /* 0x000fe2000800063f */
[----:B------:R-:W-:Y:S02]  /*1860*/  IMAD.U32 R8, RZ, RZ, UR7 ;  /* 0x00000007ff087e24 */ /* 0x000fe4000f8e00ff */
[----:B------:R-:W-:Y:S01]  /*1870*/  IMAD.U32 R9, RZ, RZ, UR8 ;  /* 0x00000008ff097e24 */ /* 0x000fe2000f8e00ff */
[----:B------:R-:W-:Y:S01]  /*1880*/  ISETP.NE.AND P3, PT, R6, RZ, PT ;  /* 0x000000ff0600720c */ /* 0x000fe20003f65270 */
[----:B------:R-:W-:Y:S01]  /*1890*/  IMAD.MOV.U32 R2, RZ, RZ, 0x9000 ;  /* 0x00009000ff027424 */ /* 0x000fe200078e00ff */
[----:B------:R-:W-:Y:S01]  /*18a0*/  UIADD3 UR4, UR60, 0x7f, URZ ;  /* 0x0000007f3c047890 */ /* 0x000fe2000fffe03f */
[----:B-----5:R-:W-:Y:S01]  /*18b0*/  IMAD.IADD R12, R30, 0x1, -R17 ;  /* 0x000000011e0c7824 */ /* 0x020fe200078e0a11 */
[----:B------:R-:W-:Y:S01]  /*18c0*/  STL.64 [R1+0x10], R8 ;  /* 0x0000100801007387 */ /* 0x000fe20000100a00 */
[----:B------:R-:W-:-:S03]  /*18d0*/  IMAD.MOV.U32 R5, RZ, RZ, 0x100 ;  /* 0x00000100ff057424 */ /* 0x000fc600078e00ff */
[----:B------:R-:W-:Y:S01]  /*18e0*/  STL.64 [R1+0x30], R8 ;  /* 0x0000300801007387 */ /* 0x000fe20000100a00 */
[----:B------:R-:W-:-:S03]  /*18f0*/  IMAD.MOV.U32 R6, RZ, RZ, 0x1 ;  /* 0x00000001ff067424 */ /* 0x000fc600078e00ff */
[----:B------:R-:W-:Y:S01]  /*1900*/  STL.64 [R1], RZ ;  /* 0x000000ff01007387 */ /* 0x000fe20000100a00 */
[----:B------:R-:W-:Y:S01]  /*1910*/  IMAD.MOV.U32 R7, RZ, RZ, RZ ;  /* 0x000000ffff077224 */ /* 0x000fe200078e00ff */
[----:B------:R-:W-:Y:S02]  /*1920*/  SEL R4, RZ, 0x1, P3 ;  /* 0x00000001ff047807 */ /* 0x000fe40001800000 */
[----:B------:R-:W-:-:S03]  /*1930*/  R2UR UR45, R30 ;  /* 0x000000001e2d72ca */ /* 0x000fc600000e0000 */
[----:B------:R1:W-:Y:S02]  /*1940*/  STL.128 [R1+0x20], R4 ;  /* 0x0000200401007387 */ /* 0x0003e40000100c00 */
[----:B-1----:R-:W-:Y:S01]  /*1950*/  IMAD.U32 R5, RZ, RZ, UR4 ;  /* 0x00000004ff057e24 */ /* 0x002fe2000f8e00ff */
[----:B--2---:R-:W-:-:S13]  /*1960*/  R2UR UR6, R25 ;  /* 0x00000000190672ca */ /* 0x004fda00000e0000 */
[----:B------:R-:W-:Y:S01]  /*1970*/  IMAD.U32 R3, RZ, RZ, UR6 ;  /* 0x00000006ff037e24 */ /* 0x000fe2000f8e00ff */
[----:B------:R-:W-:-:S06]  /*1980*/  UIADD3.X UR6, URZ, UR37, URZ, UP0, !UPT ;  /* 0x000000253f067290 */ /* 0x000fcc00087fe43f */
[----:B------:R-:W-:Y:S01]  /*1990*/  IMAD.U32 R11, RZ, RZ, UR6 ;  /* 0x00000006ff0b7e24 */ /* 0x000fe2000f8e00ff */
[----:B------:R3:W-:Y:S04]  /*19a0*/  STL.64 [R1+0x18], R2 ;  /* 0x0000180201007387 */ /* 0x0007e80000100a00 */
[----:B------:R1:W-:Y:S01]  /*19b0*/  STL.64 [R1+0x8], R10 ;  /* 0x0000080a01007387 */ /* 0x0003e20000100a00 */
[----:B---3--:R-:W-:-:S05]  /*19c0*/  @P2 IMAD.HI.U32 R2, R24, UR4, RZ ;  /* 0x0000000418022c27 */ /* 0x008fca000f8e00ff */
[----:B0-----:R-:W-:Y:S01]  /*19d0*/  @P2 SHF.R.U32.HI R5, RZ, R13, R2 ;  /* 0x0000000dff052219 */ /* 0x001fe20000011602 */
[----:B----4-:R-:W-:-:S04]  /*19e0*/  @P0 IMAD.IADD R193, R21, 0x1, -R0 ;  /* 0x0000000115c10824 */ /* 0x010fc800078e0a00 */
[----:B------:R-:W-:Y:S01]  /*19f0*/  IMAD.IADD R17, R12, 0x1, R193 ;  /* 0x000000010c117824 */ /* 0x000fe200078e02c1 */
[----:B------:R-:W-:Y:S02]  /*1a00*/  @P1 R2UR UR45, R20 ;  /* 0x00000000142d12ca */ /* 0x000fe400000e0000 */
[----:B------:R-:W-:Y:S01]  /*1a10*/  ISETP.GE.AND P1, PT, R15, 0x1, PT ;  /* 0x000000010f00780c */ /* 0x000fe20003f26270 */
[C---:B------:R-:W-:Y:S01]  /*1a20*/  VIADD R0, R17.reuse, 0x5f ;  /* 0x0000005f11007836 */ /* 0x040fe20000000000 */
[----:B------:R-:W-:-:S03]  /*1a30*/  IADD3 R2, R17, 0x1, -R16 ;  /* 0x0000000111027810 */ /* 0x000fc60007ffe810 */
[----:B------:R-:W-:-:S04]  /*1a40*/  IMAD.HI R0, R0, 0x2aaaaaab, RZ ;  /* 0x2aaaaaab00007827 */ /* 0x000fc800078e02ff */
[----:B------:R-:W-:Y:S01]  /*1a50*/  IMAD.IADD R7, R2, 0x1, R5 ;  /* 0x0000000102077824 */ /* 0x000fe200078e0205 */
[----:B------:R-:W-:-:S03]  /*1a60*/  SHF.R.U32.HI R3, RZ, 0x1f, R0 ;  /* 0x0000001fff037819 */ /* 0x000fc60000011600 */
[----:B------:R-:W-:Y:S01]  /*1a70*/  IMAD.IADD R14, R7, 0x1, R14 ;  /* 0x00000001070e7824 */ /* 0x000fe200078e020e */
[----:B------:R-:W-:Y:S01]  /*1a80*/  LEA.HI.SX32 R26, R0, R3, 0x1c ;  /* 0x00000003001a7211 */ /* 0x000fe200078fe2ff */
[----:B-1----:R-:W-:Y:S06]  /*1a90*/  @!P1 BRA `(.L_x_4864) ;  /* 0x0000000000409947 */ /* 0x002fec0003800000 */
        /* <DEDUP_REMOVED lines=10> */
.L_x_4865:
[----:B------:R-:W-:-:S13]  /*1b40*/  ISETP.NE.AND P0, PT, R15, 0x1, PT ;  /* 0x000000010f00780c */ /* 0x000fda0003f05270 */
[----:B------:R-:W0:Y:S02]  /*1b50*/  @P0 LDC.64 R4, c[0x0][0x9e8] ;  /* 0x00027a00ff040b82 */ /* 0x000e240000000a00 */
[----:B0-----:R-:W-:-:S05]  /*1b60*/  @P0 IMAD.HI.U32 R4, R0, R4, RZ ;  /* 0x0000000400040227 */ /* 0x001fca00078e00ff */
[----:B------:R-:W-:-:S07]  /*1b70*/  @P0 SHF.R.U32.HI R0, RZ, R5, R4 ;  /* 0x00000005ff000219 */ /* 0x000fce0000011604 */
.L_x_4866:
[----:B------:R-:W-:-:S05]  /*1b80*/  IMAD R3, R0, R15, R15 ;  /* 0x0000000f00037224 */ /* 0x000fca00078e020f */
[----:B------:R-:W-:-:S07]  /*1b90*/  VIMNMX R14, R14, R3, PT ;  /* 0x000000030e0e7248 */ /* 0x000fce0003fe0100 */
.L_x_4864:
[----:B------:R-:W0:Y:S01]  /*1ba0*/  @P2 LDC R0, c[0x0][0x44c] ;  /* 0x00011300ff002b82 */ /* 0x000e220000000800 */
[----:B------:R-:W-:Y:S02]  /*1bb0*/  IMAD.U32 R3, RZ, RZ, UR60 ;  /* 0x0000003cff037e24 */ /* 0x000fe4000f8e00ff */
[----:B------:R-:W-:-:S05]  /*1bc0*/  IMAD.IADD R72, R17, 0x1, -R16 ;  /* 0x0000000111487824 */ /* 0x000fca00078e0a10 */
[----:B------:R-:W1:Y:S08]  /*1bd0*/  @P2 LDC R5, c[0x0][0x450] ;  /* 0x00011400ff052b82 */ /* 0x000e700000000800 */
[----:B------:R-:W2:Y:S01]  /*1be0*/  LDC R4, c[0x0][0x9dc] ;  /* 0x00027700ff047b82 */ /* 0x000ea20000000800 */
[----:B0-----:R-:W-:-:S05]  /*1bf0*/  @P2 IMAD.HI.U32 R0, R0, UR60, RZ ;  /* 0x0000003c00002c27 */ /* 0x001fca000f8e00ff */
[----:B-1----:R-:W-:-:S05]  /*1c00*/  @P2 SHF.R.U32.HI R3, RZ, R5, R0 ;  /* 0x00000005ff032219 */ /* 0x002fca0000011600 */
[----:B------:R-:W-:-:S04]  /*1c10*/  IMAD.IADD R3, R72, 0x1, R3 ;  /* 0x0000000148037824 */ /* 0x000fc800078e0203 */
[----:B--2---:R-:W-:Y:S01]  /*1c20*/  IMAD.IADD R0, R3, 0x1, -R4 ;  /* 0x0000000103007824 */ /* 0x004fe200078e0a04 */
        /* <DEDUP_REMOVED lines=10> */
.L_x_4868:
[----:B------:R-:W-:-:S13]  /*1cd0*/  ISETP.NE.AND P0, PT, R15, 0x1, PT ;  /* 0x000000010f00780c */ /* 0x000fda0003f05270 */
[----:B------:R-:W0:Y:S02]  /*1ce0*/  @P0 LDC.64 R4, c[0x0][0x9e8] ;  /* 0x00027a00ff040b82 */ /* 0x000e240000000a00 */
[----:B0-----:R-:W-:-:S05]  /*1cf0*/  @P0 IMAD.HI.U32 R4, R3, R4, RZ ;  /* 0x0000000403040227 */ /* 0x001fca00078e00ff */
[----:B------:R-:W-:-:S07]  /*1d00*/  @P0 SHF.R.U32.HI R3, RZ, R5, R4 ;  /* 0x00000005ff030219 */ /* 0x000fce0000011604 */
.L_x_4869:
[----:B------:R-:W-:-:S05]  /*1d10*/  IMAD R3, R3, R15, RZ ;  /* 0x0000000f03037224 */ /* 0x000fca00078e02ff */
[----:B------:R-:W-:-:S07]  /*1d20*/  VIMNMX R0, R0, R3, !PT ;  /* 0x0000000300007248 */ /* 0x000fce0007fe0100 */
.L_x_4867:
[----:B------:R-:W-:Y:S01]  /*1d30*/  VIADD R14, R14, 0x5f ;  /* 0x0000005f0e0e7836 */ /* 0x000fe20000000000 */
[----:B------:R-:W-:Y:S01]  /*1d40*/  R2UR UR4, R25 ;  /* 0x00000000190472ca */ /* 0x000fe200000e0000 */
[----:B------:R-:W-:Y:S01]  /*1d50*/  IMAD.HI R0, R0, 0x2aaaaaab, RZ ;  /* 0x2aaaaaab00007827 */ /* 0x000fe200078e02ff */
[----:B------:R-:W-:-:S03]  /*1d60*/  PLOP3.LUT P1, PT, PT, PT, PT, 0x80, 0x0 ;  /* 0x000000000000781c */ /* 0x000fc60003f2f070 */
[----:B------:R-:W-:Y:S01]  /*1d70*/  IMAD.HI R14, R14, 0x2aaaaaab, RZ ;  /* 0x2aaaaaab0e0e7827 */ /* 0x000fe200078e02ff */
[----:B------:R-:W-:-:S03]  /*1d80*/  SHF.R.U32.HI R5, RZ, 0x1f, R0 ;  /* 0x0000001fff057819 */ /* 0x000fc60000011600 */
[C---:B------:R-:W-:Y:S01]  /*1d90*/  VIADD R73, R198.reuse, 0x30 ;  /* 0x00000030c6497836 */ /* 0x040fe20000000000 */
[----:B------:R-:W-:Y:S01]  /*1da0*/  SHF.R.U32.HI R3, RZ, 0x1f, R14 ;  /* 0x0000001fff037819 */ /* 0x000fe2000001160e */
[----:B------:R-:W-:Y:S01]  /*1db0*/  VIADD R74, R198, 0x10 ;  /* 0x00000010c64a7836 */ /* 0x000fe20000000000 */
[----:B------:R-:W-:Y:S01]  /*1dc0*/  LEA.HI.SX32 R5, R0, R5, 0x1c ;  /* 0x0000000500057211 */ /* 0x000fe200078fe2ff */
[----:B------:R-:W-:Y:S01]  /*1dd0*/  ULOP3.LUT UR46, UR4, 0x1, URZ, 0xfc, !UPT ;  /* 0x00000001042e7892 */ /* 0x000fe2000f8efc3f */
[----:B------:R-:W-:Y:S02]  /*1de0*/  LEA.HI.SX32 R3, R14, R3, 0x1c ;  /* 0x000000030e037211 */ /* 0x000fe400078fe2ff */
[----:B------:R-:W-:Y:S02]  /*1df0*/  VIMNMX R5, RZ, R5, !PT ;  /* 0x00000005ff057248 */ /* 0x000fe40007fe0100 */
[----:B------:R-:W-:-:S03]  /*1e00*/  VIMNMX R3, R26, R3, PT ;  /* 0x000000031a037248 */ /* 0x000fc60003fe0100 */
[--C-:B------:R-:W-:Y:S02]  /*1e10*/  IMAD R5, R5, 0x60, -R12.reuse ;  /* 0x0000006005057824 */ /* 0x100fe400078e0a0c */
[----:B------:R-:W-:-:S03]  /*1e20*/  IMAD R12, R3, 0x60, -R12 ;  /* 0x00000060030c7824 */ /* 0x000fc600078e0a0c */
[----:B------:R-:W-:Y:S02]  /*1e30*/  VIMNMX R5, RZ, R5, !PT ;  /* 0x00000005ff057248 */ /* 0x000fe40007fe0100 */
        /* <DEDUP_REMOVED lines=10> */
[----:B------:R-:W-:Y:S05]  /*1ee0*/  @!P0 BRA `(.L_x_4870) ;  /* 0x0000002400c08947 */ /* 0x000fea0003800000 */
[----:B------:R-:W-:-:S04]  /*1ef0*/  UIADD3 UR4, UR41, 0x1e400, URZ ;  /* 0x0001e40029047890 */ /* 0x000fc8000fffe03f */
        /* <DEDUP_REMOVED lines=19> */
.L_x_4871:
[----:B------:R-:W2:Y:S04]  /*2030*/  LDL R32, [R1+0x280] ;  /* 0x0002800001207983 */ /* 0x000ea80000100800 */
[----:B------:R-:W3:Y:S01]  /*2040*/  LDL R34, [R1+0x284] ;  /* 0x0002840001227983 */ /* 0x000ee20000100800 */
[----:B------:R-:W-:-:S04]  /*2050*/  UIADD3 UR4, UP0, UR36, 0x1e400, URZ ;  /* 0x0001e40024047890 */ /* 0x000fc8000ff1e03f */
[----:B------:R-:W-:Y:S01]  /*2060*/  UIADD3.X UR5, URZ, UR37, URZ, UP0, !UPT ;  /* 0x000000253f057290 */ /* 0x000fe200087fe43f */
[----:B------:R-:W-:Y:S02]  /*2070*/  IMAD.U32 R25, RZ, RZ, UR41 ;  /* 0x00000029ff197e24 */ /* 0x000fe4000f8e00ff */
[----:B------:R-:W-:-:S03]  /*2080*/  IMAD.U32 R4, RZ, RZ, UR4 ;  /* 0x00000004ff047e24 */ /* 0x000fc6000f8e00ff */
[----:B------:R-:W-:Y:S02]  /*2090*/  IMAD.U32 R5, RZ, RZ, UR5 ;  /* 0x00000005ff057e24 */ /* 0x000fe4000f8e00ff */
[----:B------:R-:W-:-:S03]  /*20a0*/  VIADD R25, R25, 0x400 ;  /* 0x0000040019197836 */ /* 0x000fc60000000000 */
[----:B------:R0:W-:Y:S02]  /*20b0*/  STL.64 [R1+0x38], R4 ;  /* 0x0000380401007387 */ /* 0x0001e40000100a00 */
[----:B------:R-:W-:Y:S02]  /*20c0*/  LOP3.LUT P0, RZ, R25, 0x3ff, RZ, 0xc0, !PT ;  /* 0x000003ff19ff7812 */ /* 0x000fe4000780c0ff */
[----:B--2---:R-:W-:Y:S02]  /*20d0*/  R2UR UR7, R32 ;  /* 0x00000000200772ca */ /* 0x004fe400000e0000 */
[----:B---3--:R-:W-:-:S11]  /*20e0*/  R2UR UR6, R34 ;  /* 0x00000000220672ca */ /* 0x008fd600000e0000 */
[----:B------:R-:W-:-:S05]  /*20f0*/  IMAD.U32 R28, RZ, RZ, UR7 ;  /* 0x00000007ff1c7e24 */ /* 0x000fca000f8e00ff */
[----:B------:R-:W-:-:S05]  /*2100*/  IADD3 R28, P1, R28, 0x38, RZ ;  /* 0x000000381c1c7810 */ /* 0x000fca0007f3e0ff */
[----:B------:R-:W-:Y:S01]  /*2110*/  IMAD.X R29, RZ, RZ, UR6, P1 ;  /* 0x00000006ff1d7e24 */ /* 0x000fe200088e06ff */
[----:B0-----:R-:W-:Y:S07]  /*2120*/  @!P0 BRA `(.L_x_4872) ;  /* 0x0000000000408947 */ /* 0x001fee0003800000 */
        /* <DEDUP_REMOVED lines=16> */
.L_x_4872:
[----:B------:R-:W0:Y:S01]  /*2230*/  LDC.64 R4, c[0x0][0x9f8] ;  /* 0x00027e00ff047b82 */ /* 0x000e220000000a00 */
[----:B------:R-:W-:Y:S01]  /*2240*/  IMAD.MOV.U32 R35, RZ, RZ, R31 ;  /* 0x000000ffff237224 */ /* 0x000fe200078e001f */
[----:B------:R-:W2:Y:S01]  /*2250*/  LDL.64 R20, [R1+0x38] ;  /* 0x0000380001147983 */ /* 0x000ea20000100a00 */
[----:B------:R-:W-:Y:S01]  /*2260*/  R2UR UR22, R32 ;  /* 0x00000000201672ca */ /* 0x000fe200000e0000 */
[----:B------:R-:W-:Y:S01]  /*2270*/  ULDC.64 UR16, c[0x0][0x3f8] ;  /* 0x0000fe0000107ab9 */ /* 0x000fe20000000a00 */
[----:B------:R-:W-:Y:S01]  /*2280*/  R2UR UR23, R34 ;  /* 0x00000000221772ca */ /* 0x000fe200000e0000 */
[----:B------:R-:W-:Y:S01]  /*2290*/  ULDC.64 UR14, c[0x0][0x408] ;  /* 0x00010200000e7ab9 */ /* 0x000fe20000000a00 */
[----:B------:R-:W-:Y:S01]  /*22a0*/  USHF.R.S32.HI UR10, URZ, 0x1f, UR45 ;  /* 0x0000001f3f0a7899 */ /* 0x000fe2000801142d */
[----:B------:R-:W-:Y:S01]  /*22b0*/  ULDC.64 UR8, c[0x0][0x3e8] ;  /* 0x0000fa0000087ab9 */ /* 0x000fe20000000a00 */
[----:B0-----:R-:W-:-:S04]  /*22c0*/  ISETP.NE.U32.AND P0, PT, R4, RZ, PT ;  /* 0x000000ff0400720c */ /* 0x001fc80003f05070 */
[----:B------:R-:W-:-:S13]  /*22d0*/  ISETP.NE.AND.EX P0, PT, R5, RZ, PT, P0 ;  /* 0x000000ff0500720c */ /* 0x000fda0003f05300 */
[----:B------:R-:W0:Y:S02]  /*22e0*/  @P0 LDC.64 R4, c[0x0][0x9f8] ;  /* 0x00027e00ff040b82 */ /* 0x000e240000000a00 */
[----:B0-----:R-:W-:-:S05]  /*22f0*/  @P0 IMAD.WIDE R4, R31, 0x4, R4 ;  /* 0x000000041f040825 */ /* 0x001fca00078e0204 */
[----:B------:R0:W3:Y:S01]  /*2300*/  @P0 LDG.E R35, desc[UR38][R4.64] ;  /* 0x0000002604230981 */ /* 0x0000e2000c1e1900 */
[----:B------:R-:W-:Y:S01]  /*2310*/  UIADD3 UR5, UP2, UR22, 0x140, URZ ;  /* 0x0000014016057890 */ /* 0x000fe2000ff5e03f */
[----:B------:R-:W-:Y:S01]  /*2320*/  IMAD.MOV.U32 R3, RZ, RZ, 0x1 ;  /* 0x00000001ff037424 */ /* 0x000fe200078e00ff */
[----:B------:R-:W-:Y:S01]  /*2330*/  UIADD3 UR19, UP1, UR22, 0x210, URZ ;  /* 0x0000021016137890 */ /* 0x000fe2000ff3e03f */
[----:B------:R-:W-:Y:S01]  /*2340*/  IMAD.IADD R0, R33, 0x1, R30 ;  /* 0x0000000121007824 */ /* 0x000fe200078e021e */
[----:B------:R-:W-:Y:S01]  /*2350*/  UIADD3.X UR18, URZ, UR23, URZ, UP2, !UPT ;  /* 0x000000173f127290 */ /* 0x000fe200097fe43f */
[----:B------:R-:W-:Y:S01]  /*2360*/  STL.128 [R1+0x100], RZ ;  /* 0x000100ff01007387 */ /* 0x000fe20000100c00 */
[----:B------:R-:W-:Y:S02]  /*2370*/  UIADD3 UR11, UP3, UR22, 0x40, URZ ;  /* 0x00000040160b7890 */ /* 0x000fe4000ff7e03f */
[----:B------:R-:W-:Y:S01]  /*2380*/  UIADD3 UR4, UP5, UR22, 0x68, URZ ;  /* 0x0000006816047890 */ /* 0x000fe2000ffbe03f */
[----:B------:R-:W-:Y:S01]  /*2390*/  IMAD.U32 R6, RZ, RZ, UR5 ;  /* 0x00000005ff067e24 */ /* 0x000fe2000f8e00ff */
[----:B------:R-:W-:Y:S01]  /*23a0*/  UIADD3.X UR20, URZ, UR23, URZ, UP1, !UPT ;  /* 0x000000173f147290 */ /* 0x000fe20008ffe43f */
[----:B------:R-:W-:Y:S01]  /*23b0*/  IMAD.U32 R7, RZ, RZ, UR18 ;  /* 0x00000012ff077e24 */ /* 0x000fe2000f8e00ff */
[----:B------:R-:W-:Y:S01]  /*23c0*/  UIADD3.X UR18, URZ, UR23, URZ, UP3, !UPT ;  /* 0x000000173f127290 */ /* 0x000fe20009ffe43f */
[----:B0-----:R-:W-:Y:S01]  /*23d0*/  IMAD.U32 R4, RZ, RZ, UR19 ;  /* 0x00000013ff047e24 */ /* 0x001fe2000f8e00ff */
[----:B------:R-:W-:Y:S01]  /*23e0*/  UIADD3.X UR5, URZ, UR23, URZ, UP5, !UPT ;  /* 0x000000173f057290 */ /* 0x000fe2000affe43f */
[----:B------:R-:W0:Y:S01]  /*23f0*/  S2R R36, SR_TID.X ;  /* 0x0000000000247919 */ /* 0x000e220000002100 */
[----:B------:R-:W-:Y:S01]  /*2400*/  IMAD.U32 R5, RZ, RZ, UR20 ;  /* 0x00000014ff057e24 */ /* 0x000fe2000f8e00ff */
[----:B------:R-:W-:Y:S01]  /*2410*/  UIADD3 UR21, UP0, UR22, 0x220, URZ ;  /* 0x0000022016157890 */ /* 0x000fe2000ff1e03f */
[----:B------:R-:W-:Y:S01]  /*2420*/  IMAD.U32 R8, RZ, RZ, UR11 ;  /* 0x0000000bff087e24 */ /* 0x000fe2000f8e00ff */
[----:B------:R-:W-:Y:S01]  /*2430*/  UIMAD.WIDE.U32 UR12, UR16, 0x60, URZ ;  /* 0x00000060100c78a5 */ /* 0x000fe2000f8e003f */
[----:B------:R-:W-:Y:S01]  /*2440*/  IMAD.U32 R10, RZ, RZ, UR4 ;  /* 0x00000004ff0a7e24 */ /* 0x000fe2000f8e00ff */
[----:B------:R-:W-:Y:S01]  /*2450*/  UIMAD UR4, UR17, 0x60, URZ ;  /* 0x00000060110478a4 */ /* 0x000fe2000f8e023f */
[----:B------:R-:W-:Y:S01]  /*2460*/  IMAD.U32 R9, RZ, RZ, UR18 ;  /* 0x00000012ff097e24 */ /* 0x000fe2000f8e00ff */
[----:B------:R-:W-:Y:S01]  /*2470*/  UIADD3 UR7, UP4, UR22, 0x60, URZ ;  /* 0x0000006016077890 */ /* 0x000fe2000ff9e03f */
[----:B------:R-:W-:Y:S01]  /*2480*/  IMAD.U32 R11, RZ, RZ, UR5 ;  /* 0x00000005ff0b7e24 */ /* 0x000fe2000f8e00ff */
[----:B------:R1:W-:Y:S01]  /*2490*/  STL.128 [R1+0x240], R4 ;  /* 0x0002400401007387 */ /* 0x0003e20000100c00 */
[----:B------:R-:W-:-:S03]  /*24a0*/  UIADD3.X UR19, URZ, UR23, URZ, UP0, !UPT ;  /* 0x000000173f137290 */ /* 0x000fc600087fe43f */
[----:B------:R-:W-:Y:S01]  /*24b0*/  STL.128 [R1+0xc0], RZ ;  /* 0x0000c0ff01007387 */ /* 0x000fe20000100c00 */
[----:B------:R-:W-:Y:S01]  /*24c0*/  UIADD3 UR4, UR13, UR4, URZ ;  /* 0x000000040d047290 */ /* 0x000fe2000fffe03f */
[----:B------:R-:W-:Y:S01]  /*24d0*/  SHF.R.S32.HI R199, RZ, 0x1f, R198 ;  /* 0x0000001fffc77819 */ /* 0x000fe200000114c6 */
[----:B------:R-:W-:Y:S01]  /*24e0*/  UIMAD UR6, UR10, UR16, URZ ;  /* 0x000000100a0672a4 */ /* 0x000fe2000f8e023f */
[----:B------:R4:W-:Y:S01]  /*24f0*/  STL.U8 [R1+0x140], R3 ;  /* 0x0001400301007387 */ /* 0x0009e20000100000 */
[----:B------:R-:W-:Y:S01]  /*2500*/  UIADD3.X UR5, URZ, UR23, URZ, UP4, !UPT ;  /* 0x000000173f057290 */ /* 0x000fe2000a7fe43f */
[----:B------:R-:W-:Y:S02]  /*2510*/  IMAD.U32 R12, RZ, RZ, UR19 ;  /* 0x00000013ff0c7e24 */ /* 0x000fe4000f8e00ff */
[----:B------:R-:W-:Y:S04]  /*2520*/  STL.128 [R1+0x120], RZ ;  /* 0x000120ff01007387 */ /* 0x000fe80000100c00 */
[----:B------:R-:W-:Y:S01]  /*2530*/  STL.128 [R1+0xe0], RZ ;  /* 0x0000e0ff01007387 */ /* 0x000fe20000100c00 */
[----:B-1----:R-:W-:Y:S01]  /*2540*/  IMAD.MOV.U32 R4, RZ, RZ, R8 ;  /* 0x000000ffff047224 */ /* 0x002fe200078e0008 */
[----:B------:R-:W-:Y:S01]  /*2550*/  SHF.R.S32.HI R19, RZ, 0x1f, R18 ;  /* 0x0000001fff137819 */ /* 0x000fe20000011412 */
[----:B------:R-:W-:Y:S01]  /*2560*/  IMAD.MOV.U32 R5, RZ, RZ, R9 ;  /* 0x000000ffff057224 */ /* 0x000fe200078e0009 */
[----:B------:R-:W1:Y:S01]  /*2570*/  LDC.64 R30, c[0x0][0xa08] ;  /* 0x00028200ff1e7b82 */ /* 0x000e620000000a00 */
[----:B------:R-:W-:Y:S01]  /*2580*/  IMAD.MOV.U32 R6, RZ, RZ, R10 ;  /* 0x000000ffff067224 */ /* 0x000fe200078e000a */
[----:B------:R-:W-:Y:S01]  /*2590*/  STL [R1+0x60], R193 ;  /* 0x000060c101007387 */ /* 0x000fe20000100800 */
[----:B------:R-:W-:-:S02]  /*25a0*/  IMAD.MOV.U32 R7, RZ, RZ, R11 ;  /* 0x000000ffff077224 */ /* 0x000fc400078e000b */
[----:B----4-:R-:W-:Y:S01]  /*25b0*/  IMAD.U32 R3, RZ, RZ, UR21 ;  /* 0x00000015ff037e24 */ /* 0x010fe2000f8e00ff */
[----:B------:R-:W-:Y:S01]  /*25c0*/  STL [R1+0x160], R0 ;  /* 0x0001600001007387 */ /* 0x000fe20000100800 */
[----:B------:R-:W-:Y:S02]  /*25d0*/  IMAD.U32 R10, RZ, RZ, UR12 ;  /* 0x0000000cff0a7e24 */ /* 0x000fe4000f8e00ff */
[----:B0-----:R-:W-:Y:S01]  /*25e0*/  VIADD R192, R36, 0xffffff80 ;  /* 0xffffff8024c07836 */ /* 0x001fe20000000000 */
[----:B------:R0:W-:Y:S01]  /*25f0*/  STL.128 [R1+0x250], R4 ;  /* 0x0002500401007387 */ /* 0x0001e20000100c00 */
[----:B------:R-:W-:Y:S01]  /*2600*/  IMAD.U32 R11, RZ, RZ, UR13 ;  /* 0x0000000dff0b7e24 */ /* 0x000fe2000f8e00ff */
[----:B------:R-:W-:Y:S01]  /*2610*/  UIMAD.WIDE.U32 UR12, UR14, 0x60, URZ ;  /* 0x000000600e0c78a5 */ /* 0x000fe2000f8e003f */
[----:B------:R-:W-:Y:S01]  /*2620*/  IMAD.U32 R9, RZ, RZ, UR5 ;  /* 0x00000005ff097e24 */ /* 0x000fe2000f8e00ff */
[----:B------:R-:W-:Y:S02]  /*2630*/  USHF.L.U32 UR11, UR16, 0x6, URZ ;  /* 0x00000006100b7899 */ /* 0x000fe4000800063f */
[----:B------:R-:W-:Y:S01]  /*2640*/  USHF.L.U32 UR18, UR14, 0x6, URZ ;  /* 0x000000060e127899 */ /* 0x000fe2000800063f */
[----:B------:R-:W-:Y:S01]  /*2650*/  IMAD.U32 R8, RZ, RZ, UR7 ;  /* 0x00000007ff087e24 */ /* 0x000fe2000f8e00ff */
[----:B------:R-:W-:-:S02]  /*2660*/  USHF.L.U64.HI UR5, UR16, 0x6, UR17 ;  /* 0x0000000610057899 */ /* 0x000fc40008010211 */
[----:B------:R-:W-:Y:S01]  /*2670*/  UIMAD UR6, UR45, UR17, UR6 ;  /* 0x000000112d0672a4 */ /* 0x000fe2000f8e0206 */
[----:B------:R-:W-:Y:S01]  /*2680*/  IMAD.WIDE.U32 R14, R203, UR16, R18 ;  /* 0x00000010cb0e7c25 */ /* 0x000fe2000f8e0012 */
[----:B------:R-:W-:Y:S03]  /*2690*/  STL.64 [R1+0x1a0], RZ ;  /* 0x0001a0ff01007387 */ /* 0x000fe60000100a00 */
[----:B------:R-:W-:Y:S01]  /*26a0*/  IMAD.MOV.U32 R194, RZ, RZ, R192 ;  /* 0x000000ffffc27224 */ /* 0x000fe200078e00c0 */
[----:B------:R-:W-:Y:S01]  /*26b0*/  STL.128 [R1+0x1c0], RZ ;  /* 0x0001c0ff01007387 */ /* 0x000fe20000100c00 */
[----:B0-----:R-:W-:Y:S02]  /*26c0*/  IMAD.MOV.U32 R6, RZ, RZ, R3 ;  /* 0x000000ffff067224 */ /* 0x001fe400078e0003 */
[----:B------:R-:W-:Y:S01]  /*26d0*/  IMAD.U32 R3, RZ, RZ, UR4 ;  /* 0x00000004ff037e24 */ /* 0x000fe2000f8e00ff */
[----:B------:R-:W-:Y:S01]  /*26e0*/  UIMAD UR4, UR15, 0x60, URZ ;  /* 0x000000600f0478a4 */ /* 0x000fe2000f8e023f */
[----:B------:R-:W-:Y:S01]  /*26f0*/  IMAD.MOV.U32 R4, RZ, RZ, R28 ;  /* 0x000000ffff047224 */ /* 0x000fe200078e001c */
[----:B------:R-:W-:Y:S01]  /*2700*/  STL.64 [R1+0x188], RZ ;  /* 0x000188ff01007387 */ /* 0x000fe20000100a00 */
[----:B------:R-:W-:-:S02]  /*2710*/  IMAD.MOV.U32 R5, RZ, RZ, R29 ;  /* 0x000000ffff057224 */ /* 0x000fc400078e001d */
[----:B------:R-:W-:Y:S01]  /*2720*/  IMAD.MOV.U32 R7, RZ, RZ, R12 ;  /* 0x000000ffff077224 */ /* 0x000fe200078e000c */
[----:B------:R-:W-:Y:S01]  /*2730*/  UIADD3 UR4, UR13, UR4, URZ ;  /* 0x000000040d047290 */ /* 0x000fe2000fffe03f */
[----:B------:R-:W-:Y:S01]  /*2740*/  STL.64 [R1+0x1b0], RZ ;  /* 0x0001b0ff01007387 */ /* 0x000fe20000100a00 */
[----:B------:R-:W-:-:S03]  /*2750*/  IMAD.MOV.U32 R195, RZ, RZ, R192 ;  /* 0x000000ffffc37224 */ /* 0x000fc600078e00c0 */
[----:B------:R0:W-:Y:S01]  /*2760*/  STL.128 [R1+0x260], R4 ;  /* 0x0002600401007387 */ /* 0x0001e20000100c00 */
[----:B------:R-:W-:-:S03]  /*2770*/  USHF.L.U64.HI UR7, UR14, 0x6, UR15 ;  /* 0x000000060e077899 */ /* 0x000fc6000801020f */
[----:B------:R4:W-:Y:S01]  /*2780*/  STL.64 [R1+0x228], R8 ;  /* 0x0002280801007387 */ /* 0x0009e20000100a00 */
[----:B------:R-:W-:Y:S02]  /*2790*/  IMAD.U32 R11, RZ, RZ, UR13 ;  /* 0x0000000dff0b7e24 */ /* 0x000fe4000f8e00ff */
[----:B------:R-:W-:Y:S01]  /*27a0*/  IMAD.WIDE.U32 R12, R203, UR16, R198 ;  /* 0x00000010cb0c7c25 */ /* 0x000fe2000f8e00c6 */
[----:B------:R-:W-:Y:S04]  /*27b0*/  STL [R1+0xf8], RZ ;  /* 0x0000f8ff01007387 */ /* 0x000fe80000100800 */
[----:B------:R-:W-:Y:S01]  /*27c0*/  STL [R1+0x118], RZ ;  /* 0x000118ff01007387 */ /* 0x000fe20000100800 */
[----:B0-----:R-:W-:-:S03]  /*27d0*/  IMAD.MOV.U32 R6, RZ, RZ, R10 ;  /* 0x000000ffff067224 */ /* 0x001fc600078e000a */
[----:B------:R-:W-:Y:S01]  /*27e0*/  STL [R1+0xb8], RZ ;  /* 0x0000b8ff01007387 */ /* 0x000fe20000100800 */
[----:B------:R-:W-:Y:S02]  /*27f0*/  IMAD.MOV.U32 R7, RZ, RZ, R3 ;  /* 0x000000ffff077224 */ /* 0x000fe400078e0003 */
[----:B------:R-:W-:Y:S01]  /*2800*/  IMAD.U32 R4, RZ, RZ, UR11 ;  /* 0x0000000bff047e24 */ /* 0x000fe2000f8e00ff */
[----:B------:R-:W-:Y:S01]  /*2810*/  STL [R1+0xd8], RZ ;  /* 0x0000d8ff01007387 */ /* 0x000fe20000100800 */
[----:B------:R-:W-:Y:S02]  /*2820*/  IMAD.U32 R5, RZ, RZ, UR5 ;  /* 0x00000005ff057e24 */ /* 0x000fe4000f8e00ff */
[----:B------:R-:W-:Y:S01]  /*2830*/  IMAD.U32 R3, RZ, RZ, UR4 ;  /* 0x00000004ff037e24 */ /* 0x000fe2000f8e00ff */
[----:B------:R-:W-:Y:S04]  /*2840*/  STL.64 [R1+0x198], RZ ;  /* 0x000198ff01007387 */ /* 0x000fe80000100a00 */
[----:B------:R-:W-:Y:S04]  /*2850*/  STL.128 [R1+0xc0], R4 ;  /* 0x0000c00401007387 */ /* 0x000fe80000100c00 */
[----:B------:R0:W-:Y:S01]  /*2860*/  STL.128 [R1+0x100], R4 ;  /* 0x0001000401007387 */ /* 0x0001e20000100c00 */
[----:B------:R-:W-:Y:S01]  /*2870*/  UIMAD.WIDE.U32 UR4, UR45, UR16, URZ ;  /* 0x000000102d0472a5 */ /* 0x000fe2000f8e003f */
[----:B----4-:R-:W-:-:S02]  /*2880*/  IMAD.U32 R8, RZ, RZ, UR7 ;  /* 0x00000007ff087e24 */ /* 0x010fc4000f8e00ff */
[----:B------:R-:W-:Y:S01]  /*2890*/  STL [R1+0x190], RZ ;  /* 0x000190ff01007387 */ /* 0x000fe20000100800 */
[----:B------:R-:W-:Y:S02]  /*28a0*/  ULEA UR8, UP0, UR4, UR8, 0x1 ;  /* 0x0000000804087291 */ /* 0x000fe4000f80083f */
[----:B------:R-:W-:Y:S01]  /*28b0*/  UIADD3 UR5, UR5, UR6, URZ ;  /* 0x0000000605057290 */ /* 0x000fe2000fffe03f */
[----:B------:R-:W-:Y:S04]  /*28c0*/  STL [R1+0x1b8], RZ ;  /* 0x0001b8ff01007387 */ /* 0x000fe80000100800 */
[----:B------:R-:W-:Y:S01]  /*28d0*/  STL.64 [R1+0x158], R192 ;  /* 0x000158c001007387 */ /* 0x000fe20000100a00 */
[----:B0-----:R-:W-:-:S03]  /*28e0*/  IMAD.MOV.U32 R7, RZ, RZ, R3 ;  /* 0x000000ffff077224 */ /* 0x001fc600078e0003 */
[----:B------:R-:W-:Y:S01]  /*28f0*/  STL.128 [R1+0x70], R192 ;  /* 0x000070c001007387 */ /* 0x000fe20000100c00 */
[----:B------:R-:W-:-:S04]  /*2900*/  IMAD.U32 R3, RZ, RZ, UR18 ;  /* 0x00000012ff037e24 */ /* 0x000fc8000f8e00ff */
[----:B------:R-:W-:Y:S01]  /*2910*/  IMAD.MOV.U32 R4, RZ, RZ, R3 ;  /* 0x000000ffff047224 */ /* 0x000fe200078e0003 */
[----:B------:R-:W-:Y:S01]  /*2920*/  SHF.R.S32.HI R3, RZ, 0x1f, R203 ;  /* 0x0000001fff037819 */ /* 0x000fe200000114cb */
[----:B------:R-:W-:Y:S01]  /*2930*/  IMAD.MOV.U32 R5, RZ, RZ, R8 ;  /* 0x000000ffff057224 */ /* 0x000fe200078e0008 */
[----:B------:R-:W-:Y:S01]  /*2940*/  ULDC.64 UR6, c[0x0][0x198] ;  /* 0x0000660000067ab9 */ /* 0x000fe20000000a00 */
[----:B------:R-:W-:Y:S02]  /*2950*/  ULEA.HI.X UR9, UR4, UR9, UR5, 0x1, UP0 ;  /* 0x0000000904097291 */ /* 0x000fe400080f0c05 */
[----:B------:R-:W-:Y:S01]  /*2960*/  IMAD R8, R3, UR16, RZ ;  /* 0x0000001003087c24 */ /* 0x000fe2000f8e02ff */
[----:B------:R-:W-:Y:S01]  /*2970*/  UIADD3 UR13, UP0, UR6, 0x70, URZ ;  /* 0x00000070060d7890 */ /* 0x000fe2000ff1e03f */
[----:B------:R-:W-:Y:S01]  /*2980*/  IMAD.U32 R10, RZ, RZ, UR12 ;  /* 0x0000000cff0a7e24 */ /* 0x000fe2000f8e00ff */
[----:B------:R-:W-:Y:S01]  /*2990*/  ULDC.64 UR4, c[0x0][0x400] ;  /* 0x0001000000047ab9 */ /* 0x000fe20000000a00 */
[----:B------:R-:W-:Y:S01]  /*29a0*/  IMAD R29, R203, UR17, R8 ;  /* 0x00000011cb1d7c24 */ /* 0x000fe2000f8e0208 */
[----:B------:R-:W-:Y:S01]  /*29b0*/  UIADD3.X UR18, URZ, UR7, URZ, UP0, !UPT ;  /* 0x000000073f127290 */ /* 0x000fe200087fe43f */
[----:B------:R-:W-:Y:S01]  /*29c0*/  IMAD.MOV.U32 R6, RZ, RZ, R10 ;  /* 0x000000ffff067224 */ /* 0x000fe200078e000a */
[----:B------:R-:W-:Y:S01]  /*29d0*/  UIMAD UR12, UR10, UR14, URZ ;  /* 0x0000000e0a0c72a4 */ /* 0x000fe2000f8e023f */
[----:B------:R-:W-:Y:S01]  /*29e0*/  IMAD.U32 R9, RZ, RZ, UR22 ;  /* 0x00000016ff097e24 */ /* 0x000fe2000f8e00ff */
[----:B------:R-:W-:Y:S01]  /*29f0*/  LEA R10, P0, R12, UR8, 0x1 ;  /* 0x000000080c0a7c11 */ /* 0x000fe2000f8008ff */
[----:B------:R-:W-:Y:S01]  /*2a00*/  IMAD.IADD R8, R13, 0x1, R29 ;  /* 0x000000010d087824 */ /* 0x000fe200078e021d */
[----:B------:R-:W-:Y:S01]  /*2a10*/  STL.128 [R1+0xe0], R4 ;  /* 0x0000e00401007387 */ /* 0x000fe20000100c00 */
[----:B------:R-:W-:-:S02]  /*2a20*/  UIMAD.WIDE.U32 UR10, UR45, UR14, URZ ;  /* 0x0000000e2d0a72a5 */ /* 0x000fc4000f8e003f */
[----:B------:R-:W-:Y:S01]  /*2a30*/  UIMAD UR17, UR45, UR15, UR12 ;  /* 0x0000000f2d1172a4 */ /* 0x000fe2000f8e020c */
[----:B------:R0:W-:Y:S01]  /*2a40*/  STL.128 [R1+0x120], R4 ;  /* 0x0001200401007387 */ /* 0x0001e20000100c00 */
[----:B------:R-:W-:Y:S01]  /*2a50*/  LEA.HI.X R11, R12, UR9, R8, 0x1, P0 ;  /* 0x000000090c0b7c11 */ /* 0x000fe200080f0c08 */
[----:B------:R-:W-:Y:S01]  /*2a60*/  IMAD R8, R3, UR14, RZ ;  /* 0x0000000e03087c24 */ /* 0x000fe2000f8e02ff */
[----:B------:R-:W-:Y:S02]  /*2a70*/  ULEA UR12, UP0, UR10, UR4, 0x1 ;  /* 0x000000040a0c7291 */ /* 0x000fe4000f80083f */
[----:B------:R-:W-:Y:S01]  /*2a80*/  UIADD3 UR17, UR11, UR17, URZ ;  /* 0x000000110b117290 */ /* 0x000fe2000fffe03f */
[----:B------:R-:W-:Y:S02]  /*2a90*/  IMAD R33, R203, UR15, R8 ;  /* 0x0000000fcb217c24 */ /* 0x000fe4000f8e0208 */
[----:B0-----:R-:W-:Y:S02]  /*2aa0*/  IMAD.U32 R7, RZ, RZ, UR23 ;  /* 0x00000017ff077e24 */ /* 0x001fe4000f8e00ff */
[----:B------:R-:W-:-:S02]  /*2ab0*/  IMAD.U32 R4, RZ, RZ, UR13 ;  /* 0x0000000dff047e24 */ /* 0x000fc4000f8e00ff */
[----:B------:R-:W-:Y:S02]  /*2ac0*/  IMAD.U32 R5, RZ, RZ, UR18 ;  /* 0x00000012ff057e24 */ /* 0x000fe4000f8e00ff */
[----:B------:R-:W-:Y:S01]  /*2ad0*/  IMAD.MOV.U32 R6, RZ, RZ, R9 ;  /* 0x000000ffff067224 */ /* 0x000fe200078e0009 */
[----:B------:R-:W-:-:S04]  /*2ae0*/  ULEA.HI.X UR17, UR10, UR5, UR17, 0x1, UP0 ;  /* 0x000000050a117291 */ /* 0x000fc800080f0c11 */
[----:B------:R0:W-:Y:S01]  /*2af0*/  STL.128 [R1+0x230], R4 ;  /* 0x0002300401007387 */ /* 0x0001e20000100c00 */
[----:B------:R-:W-:Y:S01]  /*2b00*/  UIADD3 UR4, UP0, UR6, 0x220, URZ ;  /* 0x0000022006047890 */ /* 0x000fe2000ff1e03f */
[----:B------:R-:W-:Y:S01]  /*2b10*/  IMAD.IADD R3, R29, 0x1, R15 ;  /* 0x000000011d037824 */ /* 0x000fe200078e020f */
[----:B------:R-:W-:Y:S02]  /*2b20*/  USHF.R.S32.HI UR13, URZ, 0x1f, UR44 ;  /* 0x0000001f3f0d7899 */ /* 0x000fe4000801142c */
[----:B------:R-:W-:Y:S01]  /*2b30*/  UIADD3.X UR5, URZ, UR7, URZ, UP0, !UPT ;  /* 0x000000073f057290 */ /* 0x000fe200087fe43f */
[----:B------:R-:W-:Y:S01]  /*2b40*/  LEA R8, P1, R14, UR8, 0x1 ;  /* 0x000000080e087c11 */ /* 0x000fe2000f8208ff */
[----:B------:R-:W-:Y:S01]  /*2b50*/  ULDC.64 UR10, c[0x0][0x308] ;  /* 0x0000c200000a7ab9 */ /* 0x000fe20000000a00 */
[----:B0-----:R-:W-:-:S04]  /*2b60*/  IMAD.WIDE.U32 R4, R203, UR14, R198 ;  /* 0x0000000ecb047c25 */ /* 0x001fc8000f8e00c6 */
[----:B------:R-:W-:Y:S01]  /*2b70*/  IMAD.IADD R5, R5, 0x1, R33 ;  /* 0x0000000105057824 */ /* 0x000fe200078e0221 */
[----:B------:R-:W-:Y:S01]  /*2b80*/  LEA R12, P0, R4, UR12, 0x1 ;  /* 0x0000000c040c7c11 */ /* 0x000fe2000f8008ff */
[----:B------:R-:W-:-:S03]  /*2b90*/  UIMAD UR18, UR13, UR10, URZ ;  /* 0x0000000a0d1272a4 */ /* 0x000fc6000f8e023f */
[----:B------:R-:W-:Y:S01]  /*2ba0*/  LEA.HI.X R13, R4, UR17, R5, 0x1, P0 ;  /* 0x00000011040d7c11 */ /* 0x000fe200080f0c05 */
[----:B------:R-:W-:Y:S01]  /*2bb0*/  IMAD.WIDE.U32 R4, R203, UR14, R18 ;  /* 0x0000000ecb047c25 */ /* 0x000fe2000f8e0012 */
[----:B------:R-:W-:Y:S01]  /*2bc0*/  UIADD3 UR16, UP1, UR6, 0x22c, URZ ;  /* 0x0000022c06107890 */ /* 0x000fe2000ff3e03f */
[----:B------:R-:W-:Y:S02]  /*2bd0*/  LEA.HI.X R9, R14, UR9, R3, 0x1, P1 ;  /* 0x000000090e097c11 */ /* 0x000fe400088f0c03 */
[----:B------:R-:W-:Y:S02]  /*2be0*/  IMAD.U32 R6, RZ, RZ, UR4 ;  /* 0x00000004ff067e24 */ /* 0x000fe4000f8e00ff */
[----:B------:R-:W-:Y:S01]  /*2bf0*/  IMAD.U32 R7, RZ, RZ, UR5 ;  /* 0x00000005ff077e24 */ /* 0x000fe2000f8e00ff */
[----:B------:R-:W-:Y:S01]  /*2c00*/  UIMAD.WIDE.U32 UR4, UR44, UR10, URZ ;  /* 0x0000000a2c0472a5 */ /* 0x000fe2000f8e003f */
[----:B------:R-:W-:Y:S01]  /*2c10*/  IMAD.IADD R3, R33, 0x1, R5 ;  /* 0x0000000121037824 */ /* 0x000fe200078e0205 */
[----:B------:R-:W-:Y:S01]  /*2c20*/  UIADD3.X UR10, URZ, UR7, URZ, UP1, !UPT ;  /* 0x000000073f0a7290 */ /* 0x000fe20008ffe43f */
[C---:B------:R-:W-:Y:S01]  /*2c30*/  LEA R14, P0, R4.reuse, UR12, 0x1 ;  /* 0x0000000c040e7c11 */ /* 0x040fe2000f8008ff */
[----:B------:R-:W-:Y:S01]  /*2c40*/  UIMAD UR11, UR44, UR11, UR18 ;  /* 0x0000000b2c0b72a4 */ /* 0x000fe2000f8e0212 */
[----:B------:R0:W-:Y:S01]  /*2c50*/  STL.64 [R1+0x148], R6 ;  /* 0x0001480601007387 */ /* 0x0001e20000100a00 */
[----:B------:R-:W-:Y:S01]  /*2c60*/  ULDC.64 UR6, c[0x0][0x330] ;  /* 0x0000cc0000067ab9 */ /* 0x000fe20000000a00 */
[----:B------:R-:W-:Y:S01]  /*2c70*/  LEA.HI.X R15, R4, UR17, R3, 0x1, P0 ;  /* 0x00000011040f7c11 */ /* 0x000fe200080f0c03 */
[----:B------:R-:W-:Y:S01]  /*2c80*/  UIMAD UR14, UR13, UR6, URZ ;  /* 0x000000060d0e72a4 */ /* 0x000fe2000f8e023f */
[----:B------:R-:W-:Y:S01]  /*2c90*/  SHF.R.S32.HI R3, RZ, 0x1f, R0 ;  /* 0x0000001fff037819 */ /* 0x000fe20000011400 */
[----:B------:R-:W-:Y:S01]  /*2ca0*/  UIADD3 UR13, UR5, UR11, URZ ;  /* 0x0000000b050d7290 */ /* 0x000fe2000fffe03f */
[----:B------:R-:W-:Y:S01]  /*2cb0*/  IMAD.U32 R29, RZ, RZ, UR10 ;  /* 0x0000000aff1d7e24 */ /* 0x000fe2000f8e00ff */
[----:B------:R-:W-:Y:S01]  /*2cc0*/  UIMAD.WIDE.U32 UR10, UR44, UR6, URZ ;  /* 0x000000062c0a72a5 */ /* 0x000fe2000f8e003f */
[----:B------:R-:W4:Y:S01]  /*2cd0*/  LDC.64 R32, c[0x0][0x418] ;  /* 0x00010600ff207b82 */ /* 0x000f220000000a00 */
[----:B------:R-:W-:Y:S01]  /*2ce0*/  UIMAD UR14, UR44, UR7, UR14 ;  /* 0x000000072c0e72a4 */ /* 0x000fe2000f8e020e */
[----:B------:R-:W-:-:S02]  /*2cf0*/  ULDC.64 UR18, c[0x0][0x318] ;  /* 0x0000c60000127ab9 */ /* 0x000fc40000000a00 */
[----:B------:R-:W-:Y:S01]  /*2d00*/  ULDC.64 UR6, c[0x0][0x300] ;  /* 0x0000c00000067ab9 */ /* 0x000fe20000000a00 */
[----:B0-----:R-:W-:Y:S01]  /*2d10*/  IMAD.U32 R7, RZ, RZ, UR5 ;  /* 0x00000005ff077e24 */ /* 0x001fe2000f8e00ff */
[----:B------:R-:W-:Y:S01]  /*2d20*/  ULEA UR5, UP0, UR10, UR18, 0x1 ;  /* 0x000000120a057291 */ /* 0x000fe2000f80083f */
[----:B------:R-:W-:Y:S01]  /*2d30*/  IMAD.U32 R6, RZ, RZ, UR4 ;  /* 0x00000004ff067e24 */ /* 0x000fe2000f8e00ff */
[----:B------:R-:W-:Y:S01]  /*2d40*/  UIADD3 UR11, UR11, UR14, URZ ;  /* 0x0000000e0b0b7290 */ /* 0x000fe2000fffe03f */
[----:B------:R-:W-:Y:S01]  /*2d50*/  IMAD.U32 R7, RZ, RZ, UR13 ;  /* 0x0000000dff077e24 */ /* 0x000fe2000f8e00ff */
[----:B-1----:R-:W-:Y:S01]  /*2d60*/  ISETP.NE.U32.AND P0, PT, R30, RZ, PT ;  /* 0x000000ff1e00720c */ /* 0x002fe20003f05070 */
[----:B------:R-:W-:Y:S01]  /*2d70*/  IMAD R3, R3, UR6, RZ ;  /* 0x0000000603037c24 */ /* 0x000fe2000f8e02ff */
[----:B------:R-:W-:Y:S01]  /*2d80*/  ULEA.HI.X UR10, UR10, UR19, UR11, 0x1, UP0 ;  /* 0x000000130a0a7291 */ /* 0x000fe200080f0c0b */
[----:B------:R-:W-:Y:S01]  /*2d90*/  IMAD.WIDE.U32 R6, R0, UR6, R6 ;  /* 0x0000000600067c25 */ /* 0x000fe2000f8e0006 */
[----:B------:R-:W-:-:S03]  /*2da0*/  ISETP.NE.AND.EX P0, PT, R31, RZ, PT, P0 ;  /* 0x000000ff1f00720c */ /* 0x000fc60003f05300 */
[----:B------:R-:W-:Y:S01]  /*2db0*/  IMAD.U32 R28, RZ, RZ, UR16 ;  /* 0x00000010ff1c7e24 */ /* 0x000fe2000f8e00ff */
[----:B------:R-:W-:Y:S01]  /*2dc0*/  STL.64 [R1+0x110], R8 ;  /* 0x0001100801007387 */ /* 0x000fe20000100a00 */
[----:B------:R-:W-:Y:S01]  /*2dd0*/  IMAD R3, R0, UR7, R3 ;  /* 0x0000000700037c24 */ /* 0x000fe2000f8e0203 */
[----:B------:R-:W-:Y:S02]  /*2de0*/  ULDC.64 UR14, c[0x0][0x428] ;  /* 0x00010a00000e7ab9 */ /* 0x000fe40000000a00 */
[----:B------:R0:W-:Y:S01]  /*2df0*/  STL.64 [R1+0x150], R28 ;  /* 0x0001501c01007387 */ /* 0x0001e20000100a00 */
[----:B------:R-:W-:Y:S02]  /*2e00*/  IMAD.IADD R7, R7, 0x1, R3 ;  /* 0x0000000107077824 */ /* 0x000fe400078e0203 */
[----:B0-----:R-:W-:Y:S01]  /*2e10*/  IMAD.U32 R29, RZ, RZ, UR10 ;  /* 0x0000000aff1d7e24 */ /* 0x001fe2000f8e00ff */
[----:B------:R-:W-:Y:S01]  /*2e20*/  ULDC.64 UR10, c[0x0][0x310] ;  /* 0x0000c400000a7ab9 */ /* 0x000fe20000000a00 */
[----:B------:R0:W-:Y:S01]  /*2e30*/  STL.64 [R1+0xd0], R10 ;  /* 0x0000d00a01007387 */ /* 0x0001e20000100a00 */
[----:B---3--:R-:W-:-:S04]  /*2e40*/  SHF.R.S32.HI R0, RZ, 0x1f, R35 ;  /* 0x0000001fff007819 */ /* 0x008fc80000011423 */
[----:B------:R-:W-:Y:S02]  /*2e50*/  SEL R4, R0, RZ, !P0 ;  /* 0x000000ff00047207 */ /* 0x000fe40004000000 */
[----:B------:R-:W-:-:S03]  /*2e60*/  SEL R3, R35, RZ, !P0 ;  /* 0x000000ff23037207 */ /* 0x000fc60004000000 */
[----:B------:R-:W-:Y:S02]  /*2e70*/  IMAD R8, R4, UR10, RZ ;  /* 0x0000000a04087c24 */ /* 0x000fe4000f8e02ff */
[----:B------:R-:W-:-:S04]  /*2e80*/  IMAD.WIDE.U32 R4, R3, UR10, R6 ;  /* 0x0000000a03047c25 */ /* 0x000fc8000f8e0006 */
[----:B------:R-:W-:Y:S01]  /*2e90*/  IMAD R7, R3, UR11, R8 ;  /* 0x0000000b03077c24 */ /* 0x000fe2000f8e0208 */
[----:B------:R-:W-:Y:S01]  /*2ea0*/  ULDC.64 UR10, c[0x0][0x2e8] ;  /* 0x0000ba00000a7ab9 */ /* 0x000fe20000000a00 */
[----:B------:R-:W1:Y:S01]  /*2eb0*/  LDC.64 R8, c[0x0][0x3f8] ;  /* 0x0000fe00ff087b82 */ /* 0x000e620000000a00 */
[----:B------:R-:W-:Y:S01]  /*2ec0*/  LEA R6, P0, R4, UR10, 0x1 ;  /* 0x0000000a04067c11 */ /* 0x000fe2000f8008ff */
[----:B------:R-:W-:-:S05]  /*2ed0*/  IMAD.IADD R7, R5, 0x1, R7 ;  /* 0x0000000105077824 */ /* 0x000fca00078e0207 */
[----:B------:R-:W-:Y:S02]  /*2ee0*/  LEA.HI.X R7, R4, UR11, R7, 0x1, P0 ;  /* 0x0000000b04077c11 */ /* 0x000fe400080f0c07 */
[----:B----4-:R-:W-:Y:S01]  /*2ef0*/  LOP3.LUT P0, RZ, R32, R30, RZ, 0xfc, !PT ;  /* 0x0000001e20ff7212 */ /* 0x010fe2000780fcff */
[----:B0-----:R-:W-:Y:S02]  /*2f00*/  IMAD.U32 R10, RZ, RZ, UR12 ;  /* 0x0000000cff0a7e24 */ /* 0x001fe4000f8e00ff */
[----:B------:R-:W-:Y:S01]  /*2f10*/  IMAD.U32 R11, RZ, RZ, UR17 ;  /* 0x00000011ff0b7e24 */ /* 0x000fe2000f8e00ff */
[----:B------:R-:W-:Y:S01]  /*2f20*/  LOP3.LUT P0, RZ, R33, R31, RZ, 0xfc, P0 ;  /* 0x0000001f21ff7212 */ /* 0x000fe2000000fcff */
[----:B------:R-:W-:Y:S01]  /*2f30*/  IMAD.U32 R28, RZ, RZ, UR5 ;  /* 0x00000005ff1c7e24 */ /* 0x000fe2000f8e00ff */
[----:B------:R-:W0:Y:S01]  /*2f40*/  LDC.64 R30, c[0x0][0x2f0] ;  /* 0x0000bc00ff1e7b82 */ /* 0x000e220000000a00 */
[----:B------:R-:W-:Y:S01]  /*2f50*/  UIMAD UR5, UR7, 0x60, URZ ;  /* 0x00000060070578a4 */ /* 0x000fe2000f8e023f */
[----:B------:R-:W-:Y:S01]  /*2f60*/  IMAD R0, R0, UR14, RZ ;  /* 0x0000000e00007c24 */ /* 0x000fe2000f8e02ff */
[----:B------:R-:W-:Y:S01]  /*2f70*/  UIMAD.WIDE.U32 UR6, UR6, 0x60, URZ ;  /* 0x00000060060678a5 */ /* 0x000fe2000f8e003f */
[----:B------:R3:W-:Y:S02]  /*2f80*/  STL.64 [R1+0xb0], R10 ;  /* 0x0000b00a01007387 */ /* 0x0007e40000100a00 */
[----:B------:R-:W-:Y:S01]  /*2f90*/  IMAD R3, R35, UR15, R0 ;  /* 0x0000000f23037c24 */ /* 0x000fe2000f8e0200 */
[----:B------:R-:W-:Y:S01]  /*2fa0*/  UIADD3 UR5, UR7, UR5, URZ ;  /* 0x0000000507057290 */ /* 0x000fe2000fffe03f */
[----:B------:R4:W-:Y:S01]  /*2fb0*/  STL.64 [R1+0x130], R14 ;  /* 0x0001300e01007387 */ /* 0x0009e20000100a00 */
[----:B------:R-:W-:-:S03]  /*2fc0*/  IMAD.U32 R5, RZ, RZ, UR7 ;  /* 0x00000007ff057e24 */ /* 0x000fc6000f8e00ff */
[----:B------:R5:W-:Y:S01]  /*2fd0*/  STL.64 [R1+0x1d0], R28 ;  /* 0x0001d01c01007387 */ /* 0x000be20000100a00 */
[C---:B---3--:R-:W-:Y:S01]  /*2fe0*/  IMAD.WIDE.U32 R10, R35.reuse, UR14, RZ ;  /* 0x0000000e230a7c25 */ /* 0x048fe2000f8e00ff */
[----:B----4-:R-:W-:-:S03]  /*2ff0*/  SEL R14, R35, RZ, !P0 ;  /* 0x000000ff230e7207 */ /* 0x010fc60004000000 */
[----:B------:R-:W-:Y:S02]  /*3000*/  IMAD.IADD R0, R11, 0x1, R3 ;  /* 0x000000010b007824 */ /* 0x000fe400078e0203 */
[----:B------:R-:W-:Y:S01]  /*3010*/  IMAD.U32 R34, RZ, RZ, UR8 ;  /* 0x00000008ff227e24 */ /* 0x000fe2000f8e00ff */
[C---:B-----5:R-:W-:Y:S01]  /*3020*/  LEA R28, P0, R10.reuse, R32, 0x2 ;  /* 0x000000200a1c7211 */ /* 0x060fe200078010ff */
[----:B------:R-:W-:Y:S01]  /*3030*/  IMAD.U32 R37, RZ, RZ, UR9 ;  /* 0x00000009ff257e24 */ /* 0x000fe2000f8e00ff */
[----:B------:R3:W-:Y:S01]  /*3040*/  STL.64 [R1+0xf0], R12 ;  /* 0x0000f00c01007387 */ /* 0x0007e20000100a00 */
[----:B------:R-:W-:Y:S01]  /*3050*/  IMAD.U32 R5, RZ, RZ, UR5 ;  /* 0x00000005ff057e24 */ /* 0x000fe2000f8e00ff */
[----:B------:R-:W-:Y:S01]  /*3060*/  ULEA UR5, UP0, UR4, UR10, 0x1 ;  /* 0x0000000a04057291 */ /* 0x000fe2000f80083f */
[----:B------:R-:W-:Y:S01]  /*3070*/  LEA.HI.X R29, R10, R33, R0, 0x2, P0 ;  /* 0x000000210a1d7211 */ /* 0x000fe200000f1400 */
[----:B------:R-:W-:Y:S01]  /*3080*/  IMAD.MOV.U32 R10, RZ, RZ, R34 ;  /* 0x000000ffff0a7224 */ /* 0x000fe200078e0022 */
[----:B0-----:R-:W-:Y:S01]  /*3090*/  ISETP.GE.AND P1, PT, R223, R31, PT ;  /* 0x0000001fdf00720c */ /* 0x001fe20003f26270 */
[----:B------:R-:W-:Y:S01]  /*30a0*/  IMAD.MOV.U32 R11, RZ, RZ, R37 ;  /* 0x000000ffff0b7224 */ /* 0x000fe200078e0025 */
[----:B------:R-:W-:Y:S01]  /*30b0*/  ULEA.HI.X UR4, UR4, UR11, UR13, 0x1, UP0 ;  /* 0x0000000b04047291 */ /* 0x000fe200080f0c0d */
[----:B------:R-:W-:Y:S01]  /*30c0*/  IMAD.U32 R4, RZ, RZ, UR6 ;  /* 0x00000006ff047e24 */ /* 0x000fe2000f8e00ff */
[----:B------:R-:W-:Y:S01]  /*30d0*/  STL.64 [R1+0x188], R30 ;  /* 0x0001881e01007387 */ /* 0x000fe20000100a00 */
[----:B------:R-:W-:Y:S01]  /*30e0*/  IMAD.MOV.U32 R15, RZ, RZ, R14 ;  /* 0x000000ffff0f7224 */ /* 0x000fe200078e000e */
[----:B------:R-:W0:Y:S02]  /*30f0*/  LDC R32, c[0x0][0x424] ;  /* 0x00010900ff207b82 */ /* 0x000e240000000800 */
[----:B-1----:R1:W-:Y:S06]  /*3100*/  STL.128 [R1+0x90], R8 ;  /* 0x0000900801007387 */ /* 0x0023ec0000100c00 */
[----:B---3--:R-:W3:Y:S01]  /*3110*/  LDC.64 R12, c[0x0][0x310] ;  /* 0x0000c400ff0c7b82 */ /* 0x008ee20000000a00 */
[----:B------:R4:W-:Y:S01]  /*3120*/  STL.128 [R1+0x50], R4 ;  /* 0x0000500401007387 */ /* 0x0009e20000100c00 */
[----:B------:R-:W-:-:S02]  /*3130*/  IMAD.U32 R0, RZ, RZ, UR5 ;  /* 0x00000005ff007e24 */ /* 0x000fc4000f8e00ff */
[----:B------:R-:W-:Y:S01]  /*3140*/  IMAD.U32 R3, RZ, RZ, UR4 ;  /* 0x00000004ff037e24 */ /* 0x000fe2000f8e00ff */
[----:B------:R5:W-:Y:S03]  /*3150*/  STL.64 [R1+0x200], R14 ;  /* 0x0002000e01007387 */ /* 0x000be60000100a00 */
[----:B-1----:R-:W1:Y:S01]  /*3160*/  LDC.64 R10, c[0x0][0x3f0] ;  /* 0x0000fc00ff0a7b82 */ /* 0x002e620000000a00 */
[----:B------:R-:W-:-:S07]  /*3170*/  ISETP.GE.AND P0, PT, R18, R31, PT ;  /* 0x0000001f1200720c */ /* 0x000fce0003f06270 */
[----:B----4-:R-:W4:Y:S01]  /*3180*/  LDC.64 R4, c[0x0][0x328] ;  /* 0x0000ca00ff047b82 */ /* 0x010f220000000a00 */
[----:B-----5:R-:W-:Y:S02]  /*3190*/  IMAD.MOV.U32 R14, RZ, RZ, R0 ;  /* 0x000000ffff0e7224 */ /* 0x020fe400078e0000 */
[----:B------:R-:W-:Y:S01]  /*31a0*/  IMAD.MOV.U32 R15, RZ, RZ, R3 ;  /* 0x000000ffff0f7224 */ /* 0x000fe200078e0003 */
[----:B------:R-:W-:-:S04]  /*31b0*/  SEL R3, RZ, 0xffffffff, P1 ;  /* 0xffffffffff037807 */ /* 0x000fc80000800000 */
[----:B------:R-:W4:Y:S01]  /*31c0*/  LDC.64 R6, c[0x0][0x338] ;  /* 0x0000ce00ff067b82 */ /* 0x000f220000000a00 */
[C---:B------:R-:W-:Y:S02]  /*31d0*/  VIADD R0, R18.reuse, 0x60 ;  /* 0x0000006012007836 */ /* 0x040fe40000000000 */
[----:B------:R-:W-:Y:S02]  /*31e0*/  VIADD R8, R18, 0x80 ;  /* 0x0000008012087836 */ /* 0x000fe40000000000 */
[----:B------:R-:W-:Y:S01]  /*31f0*/  IMAD.SHL.U32 R9, R3, 0x2, RZ ;  /* 0x0000000203097824 */ /* 0x000fe200078e00ff */
[-C--:B------:R-:W-:Y:S02]  /*3200*/  ISETP.GE.AND P2, PT, R0, R31.reuse, PT ;  /* 0x0000001f0000720c */ /* 0x080fe40003f46270 */
[----:B------:R-:W-:Y:S02]  /*3210*/  SEL R0, RZ, 0x1, P0 ;  /* 0x00000001ff007807 */ /* 0x000fe40000000000 */
[-C--:B------:R-:W-:Y:S01]  /*3220*/  ISETP.GE.AND P0, PT, R224, R31.reuse, PT ;  /* 0x0000001fe000720c */ /* 0x080fe20003f06270 */
[----:B------:R-:W-:Y:S01]  /*3230*/  VIADD R3, R30, 0x5f ;  /* 0x0000005f1e037836 */ /* 0x000fe20000000000 */
[----:B------:R-:W-:Y:S01]  /*3240*/  ISETP.GE.AND P1, PT, R8, R31, PT ;  /* 0x0000001f0800720c */ /* 0x000fe20003f26270 */
[----:B---3--:R3:W-:Y:S01]  /*3250*/  STL.128 [R1+0x1a0], R12 ;  /* 0x0001a00c01007387 */ /* 0x0087e20000100c00 */
[----:B------:R-:W-:Y:S01]  /*3260*/  LOP3.LUT R8, R9, 0x2, R0, 0xe2, !PT ;  /* 0x0000000209087812 */ /* 0x000fe200078ee200 */
[----:B------:R-:W-:Y:S01]  /*3270*/  VIADD R0, R18, 0xa0 ;  /* 0x000000a012007836 */ /* 0x000fe20000000000 */
[----:B------:R-:W-:Y:S01]  /*3280*/  SEL R9, RZ, 0x4, P0 ;  /* 0x00000004ff097807 */ /* 0x000fe20000000000 */
[----:B------:R-:W-:-:S03]  /*3290*/  IMAD.HI R3, R3, 0x2aaaaaab, RZ ;  /* 0x2aaaaaab03037827 */ /* 0x000fc600078e02ff */
[----:B------:R-:W-:Y:S02]  /*32a0*/  ISETP.GE.AND P0, PT, R0, R31, PT ;  /* 0x0000001f0000720c */ /* 0x000fe40003f06270 */
[----:B------:R-:W-:Y:S02]  /*32b0*/  SHF.R.U32.HI R0, RZ, 0x1f, R3 ;  /* 0x0000001fff007819 */ /* 0x000fe40000011603 */
[----:B---3--:R-:W-:Y:S01]  /*32c0*/  SEL R12, RZ, 0x8, P2 ;  /* 0x00000008ff0c7807 */ /* 0x008fe20001000000 */
[----:B------:R-:W3:Y:S03]  /*32d0*/  LDC R13, c[0x0][0x320] ;  /* 0x0000c800ff0d7b82 */ /* 0x000ee60000000800 */
[----:B------:R-:W-:Y:S02]  /*32e0*/  LOP3.LUT R8, R12, R8, R9, 0xfe, !PT ;  /* 0x000000080c087212 */ /* 0x000fe400078efe09 */
[----:B------:R-:W-:-:S02]  /*32f0*/  SEL R9, RZ, 0x10, P1 ;  /* 0x00000010ff097807 */ /* 0x000fc40000800000 */
[-C--:B-1----:R-:W-:Y:S01]  /*3300*/  ISETP.GE.AND P1, PT, R74, R11.reuse, PT ;  /* 0x0000000b4a00720c */ /* 0x082fe20003f26270 */
[----:B----4-:R1:W-:Y:S01]  /*3310*/  STL.128 [R1+0x1c0], R4 ;  /* 0x0001c00401007387 */ /* 0x0103e20000100c00 */
[----:B------:R-:W-:Y:S01]  /*3320*/  SEL R12, RZ, 0x20, P0 ;  /* 0x00000020ff0c7807 */ /* 0x000fe20000000000 */
[----:B------:R-:W4:Y:S01]  /*3330*/  LDC.64 R14, c[0x0][0x408] ;  /* 0x00010200ff0e7b82 */ /* 0x000f220000000a00 */
[----:B------:R-:W-:Y:S02]  /*3340*/  LEA.HI.SX32 R0, R3, R0, 0x1c ;  /* 0x0000000003007211 */ /* 0x000fe400078fe2ff */
[----:B------:R-:W-:-:S03]  /*3350*/  ISETP.GE.AND P0, PT, R198, R11, PT ;  /* 0x0000000bc600720c */ /* 0x000fc60003f06270 */
[----:B------:R5:W-:Y:S01]  /*3360*/  STL [R1+0x40], R0 ;  /* 0x0000400001007387 */ /* 0x000be20000100800 */
[----:B------:R-:W-:Y:S02]  /*3370*/  SEL R3, RZ, 0x1, P0 ;  /* 0x00000001ff037807 */ /* 0x000fe40000000000 */
[----:B-1----:R-:W-:Y:S02]  /*3380*/  SEL R4, RZ, 0xffffffff, P1 ;  /* 0xffffffffff047807 */ /* 0x002fe40000800000 */
[----:B------:R-:W-:-:S03]  /*3390*/  ISETP.GE.AND P1, PT, R223, R11, PT ;  /* 0x0000000bdf00720c */ /* 0x000fc60003f26270 */
[----:B------:R-:W-:Y:S01]  /*33a0*/  IMAD.SHL.U32 R4, R4, 0x2, RZ ;  /* 0x0000000204047824 */ /* 0x000fe200078e00ff */
[-C--:B------:R-:W-:Y:S02]  /*33b0*/  ISETP.GE.AND P0, PT, R18, R11.reuse, PT ;  /* 0x0000000b1200720c */ /* 0x080fe40003f06270 */
[----:B-----5:R-:W-:Y:S02]  /*33c0*/  SEL R0, RZ, 0xffffffff, P1 ;  /* 0xffffffffff007807 */ /* 0x020fe40000800000 */
[----:B------:R-:W-:Y:S02]  /*33d0*/  LOP3.LUT R8, R12, R8, R9, 0xfe, !PT ;  /* 0x000000080c087212 */ /* 0x000fe400078efe09 */
[----:B------:R-:W-:Y:S01]  /*33e0*/  LOP3.LUT R5, R4, 0x2, R3, 0xe2, !PT ;  /* 0x0000000204057812 */ /* 0x000fe200078ee203 */
[----:B------:R-:W-:Y:S01]  /*33f0*/  IMAD.SHL.U32 R4, R0, 0x2, RZ ;  /* 0x0000000200047824 */ /* 0x000fe200078e00ff */
[----:B------:R-:W-:Y:S02]  /*3400*/  SEL R3, RZ, 0x1, P0 ;  /* 0x00000001ff037807 */ /* 0x000fe40000000000 */
[----:B------:R-:W-:-:S02]  /*3410*/  ISETP.GE.AND P0, PT, R205, R11, PT ;  /* 0x0000000bcd00720c */ /* 0x000fc40003f06270 */
[-C--:B------:R-:W-:Y:S02]  /*3420*/  ISETP.GE.AND P1, PT, R73, R11.reuse, PT ;  /* 0x0000000b4900720c */ /* 0x080fe40003f26270 */
[----:B------:R-:W-:Y:S01]  /*3430*/  ISETP.GE.AND P4, PT, R224, R11, PT ;  /* 0x0000000be000720c */ /* 0x000fe20003f86270 */
[----:B------:R-:W-:Y:S01]  /*3440*/  STL.U8 [R1+0x1d8], R8 ;  /* 0x0001d80801007387 */ /* 0x000fe20000100000 */
[----:B------:R-:W-:Y:S01]  /*3450*/  VIADD R0, R10, 0x5f ;  /* 0x0000005f0a007836 */ /* 0x000fe20000000000 */
[----:B------:R-:W-:Y:S01]  /*3460*/  SEL R6, RZ, 0x4, P0 ;  /* 0x00000004ff067807 */ /* 0x000fe20000000000 */
[----:B------:R-:W-:Y:S01]  /*3470*/  IMAD.MOV.U32 R12, RZ, RZ, R30 ;  /* 0x000000ffff0c7224 */ /* 0x000fe200078e001e */
[----:B------:R-:W-:Y:S01]  /*3480*/  STL.U8 [R1+0x1d9], R8 ;  /* 0x0001d90801007387 */ /* 0x000fe20000100000 */
[----:B------:R-:W-:-:S03]  /*3490*/  LOP3.LUT R7, R4, 0x2, R3, 0xe2, !PT ;  /* 0x0000000204077812 */ /* 0x000fc600078ee203 */
[----:B------:R1:W-:Y:S04]  /*34a0*/  STL.U8 [R1+0x220], R8 ;  /* 0x0002200801007387 */ /* 0x0003e80000100000 */
[----:B------:R-:W-:Y:S04]  /*34b0*/  STL.64 [R1+0x88], R10 ;  /* 0x0000880a01007387 */ /* 0x000fe80000100a00 */
[----:B------:R5:W-:Y:S01]  /*34c0*/  STL.64 [R1+0xa0], R10 ;  /* 0x0000a00a01007387 */ /* 0x000be20000100a00 */
[-C--:B------:R-:W-:Y:S01]  /*34d0*/  ISETP.GE.AND P2, PT, R204, R11.reuse, PT ;  /* 0x0000000bcc00720c */ /* 0x080fe20003f46270 */
[----:B------:R-:W2:Y:S01]  /*34e0*/  LDC R30, c[0x0][0x2fc] ;  /* 0x0000bf00ff1e7b82 */ /* 0x000ea20000000800 */
[----:B-1----:R-:W-:Y:S01]  /*34f0*/  SEL R8, RZ, 0x8, P1 ;  /* 0x00000008ff087807 */ /* 0x002fe20000800000 */
[----:B------:R-:W-:Y:S01]  /*3500*/  IMAD.HI R3, R0, 0x2aaaaaab, RZ ;  /* 0x2aaaaaab00037827 */ /* 0x000fe200078e02ff */
[----:B------:R1:W-:Y:S01]  /*3510*/  STL.64 [R1+0x180], R28 ;  /* 0x0001801c01007387 */ /* 0x0003e20000100a00 */
[----:B------:R-:W-:-:S02]  /*3520*/  ISETP.GE.AND P3, PT, R206, R11, PT ;  /* 0x0000000bce00720c */ /* 0x000fc40003f66270 */
[----:B------:R-:W-:Y:S02]  /*3530*/  LOP3.LUT R5, R8, R5, R6, 0xfe, !PT ;  /* 0x0000000508057212 */ /* 0x000fe400078efe06 */
[----:B-----5:R-:W-:Y:S01]  /*3540*/  SEL R10, RZ, 0x4, P4 ;  /* 0x00000004ff0a7807 */ /* 0x020fe20002000000 */
[----:B---3--:R3:W-:Y:S01]  /*3550*/  STL.64 [R1+0x1b0], R12 ;  /* 0x0001b00c01007387 */ /* 0x0087e20000100a00 */
[----:B------:R-:W-:Y:S02]  /*3560*/  IMAD.SHL.U32 R0, R11, 0x2, RZ ;  /* 0x000000020b007824 */ /* 0x000fe400078e00ff */
[----:B------:R-:W-:Y:S01]  /*3570*/  LOP3.LUT R8, R7, R10, RZ, 0xfc, !PT ;  /* 0x0000000a07087212 */ /* 0x000fe200078efcff */
[----:B-1----:R-:W1:Y:S01]  /*3580*/  LDC.64 R28, c[0x0][0x418] ;  /* 0x00010600ff1c7b82 */ /* 0x002e620000000a00 */
[----:B------:R-:W-:-:S07]  /*3590*/  SHF.R.U32.HI R4, RZ, 0x1f, R3 ;  /* 0x0000001fff047819 */ /* 0x000fce0000011603 */
[----:B------:R-:W5:Y:S08]  /*35a0*/  LDC.64 R10, c[0x0][0x300] ;  /* 0x0000c000ff0a7b82 */ /* 0x000f700000000a00 */
[----:B---3--:R-:W3:Y:S01]  /*35b0*/  LDC.U8 R12, c[0x0][0x410] ;  /* 0x00010400ff0c7b82 */ /* 0x008ee20000000000 */
[----:B------:R-:W-:Y:S02]  /*35c0*/  LEA.HI.SX32 R4, R3, R4, 0x1c ;  /* 0x0000000403047211 */ /* 0x000fe400078fe2ff */
[----:B------:R-:W-:-:S02]  /*35d0*/  SEL R6, RZ, 0x10, P2 ;  /* 0x00000010ff067807 */ /* 0x000fc40001000000 */
[----:B------:R-:W-:Y:S02]  /*35e0*/  SEL R3, RZ, 0x20, P3 ;  /* 0x00000020ff037807 */ /* 0x000fe40001800000 */
[----:B------:R-:W-:Y:S02]  /*35f0*/  LOP3.LUT P0, RZ, R227, 0x4, RZ, 0xc0, !PT ;  /* 0x00000004e3ff7812 */ /* 0x000fe4000780c0ff */
[----:B------:R-:W-:Y:S01]  /*3600*/  LOP3.LUT R6, R3, R5, R6, 0xfe, !PT ;  /* 0x0000000503067212 */ /* 0x000fe200078efe06 */
[----:B------:R-:W-:Y:S01]  /*3610*/  IMAD.MOV.U32 R3, RZ, RZ, 0x20 ;  /* 0x00000020ff037424 */ /* 0x000fe200078e00ff */
[----:B------:R-:W-:-:S04]  /*3620*/  LOP3.LUT R7, R212, 0x18, R18, 0xf8, !PT ;  /* 0x00000018d4077812 */ /* 0x000fc800078ef812 */
[----:B------:R-:W-:Y:S01]  /*3630*/  SEL R3, R3, 0xffffffe0, !P0 ;  /* 0xffffffe003037807 */ /* 0x000fe20004000000 */
[----:B------:R0:W-:Y:S04]  /*3640*/  STL [R1+0x6c], R0 ;  /* 0x00006c0001007387 */ /* 0x0001e80000100800 */
[----:B------:R-:W-:Y:S04]  /*3650*/  STL [R1+0xb8], R4 ;  /* 0x0000b80401007387 */ /* 0x000fe80000100800 */
[----:B------:R-:W-:Y:S01]  /*3660*/  STL [R1+0xd8], R4 ;  /* 0x0000d80401007387 */ /* 0x000fe20000100800 */
[----:B0-----:R-:W-:-:S03]  /*3670*/  LOP3.LUT R0, R7, R214, RZ, 0x3c, !PT ;  /* 0x000000d607007212 */ /* 0x001fc600078e3cff */
[----:B------:R-:W-:Y:S04]  /*3680*/  STL [R1+0xf8], R4 ;  /* 0x0000f80401007387 */ /* 0x000fe80000100800 */
[----:B------:R-:W-:Y:S04]  /*3690*/  STL [R1+0x118], R4 ;  /* 0x0001180401007387 */ /* 0x000fe80000100800 */
[----:B------:R-:W-:Y:S04]  /*36a0*/  STL.U8 [R1+0x81], R8 ;  /* 0x0000810801007387 */ /* 0x000fe80000100000 */
[----:B------:R-:W-:Y:S04]  /*36b0*/  STL.U8 [R1+0x80], R6 ;  /* 0x0000800601007387 */ /* 0x000fe80000100000 */
[----:B-----5:R-:W-:Y:S04]  /*36c0*/  STL.64 [R1+0x48], R10 ;  /* 0x0000480a01007387 */ /* 0x020fe80000100a00 */
[----:B------:R-:W-:Y:S04]  /*36d0*/  STL.64 [R1+0x198], R10 ;  /* 0x0001980a01007387 */ /* 0x000fe80000100a00 */
[----:B----4-:R-:W-:Y:S04]  /*36e0*/  STL.64 [R1+0xa8], R14 ;  /* 0x0000a80e01007387 */ /* 0x010fe80000100a00 */
[----:B-1----:R-:W-:Y:S04]  /*36f0*/  STL.64 [R1+0x168], R28 ;  /* 0x0001681c01007387 */ /* 0x002fe80000100a00 */
[----:B---3--:R-:W-:Y:S04]  /*3700*/  STL.U8 [R1+0x6a], R12 ;  /* 0x00006a0c01007387 */ /* 0x008fe80000100000 */
[----:B------:R-:W-:Y:S04]  /*3710*/  STL [R1+0x178], R32 ;  /* 0x0001782001007387 */ /* 0x000fe80000100800 */
[----:B--2---:R-:W-:Y:S04]  /*3720*/  STL [R1+0x190], R30 ;  /* 0x0001901e01007387 */ /* 0x004fe80000100800 */
[----:B------:R-:W-:Y:S04]  /*3730*/  STL [R1+0x1b8], R30 ;  /* 0x0001b81e01007387 */ /* 0x000fe80000100800 */
[----:B------:R-:W-:Y:S04]  /*3740*/  STL.128 [R1+0x1e0], RZ ;  /* 0x0001e0ff01007387 */ /* 0x000fe80000100c00 */
[----:B------:R-:W-:Y:S04]  /*3750*/  STL.64 [R1+0x1f0], RZ ;  /* 0x0001f0ff01007387 */ /* 0x000fe80000100a00 */
[----:B------:R-:W-:Y:S04]  /*3760*/  STL.64 [R1+0x1f8], RZ ;  /* 0x0001f8ff01007387 */ /* 0x000fe80000100a00 */
[----:B------:R-:W-:Y:S04]  /*3770*/  STL [R1+0x170], R192 ;  /* 0x000170c001007387 */ /* 0x000fe80000100800 */
[----:B------:R-:W-:Y:S01]  /*3780*/  STL [R1+0x210], R3 ;  /* 0x0002100301007387 */ /* 0x000fe20000100800 */
[----:B------:R-:W-:-:S04]  /*3790*/  IMAD R0, R213, 0x200, R0 ;  /* 0x00000200d5007824 */ /* 0x000fc800078e0200 */
[----:B------:R-:W-:-:S05]  /*37a0*/  IMAD.WIDE.U32 R20, R0, 0x2, R20 ;  /* 0x0000000200147825 */ /* 0x000fca00078e0014 */
[----:B------:R0:W-:Y:S02]  /*37b0*/  STL.64 [R1+0x218], R20 ;  /* 0x0002181401007387 */ /* 0x0001e40000100a00 */
[----:B0-----:R-:W-:Y:S01]  /*37c0*/  SHF.R.U32.HI R21, RZ, 0x7, R36 ;  /* 0x00000007ff157819 */ /* 0x001fe20000011624 */
[----:B------:R-:W-:-:S04]  /*37d0*/  IMAD.U32 R20, RZ, RZ, UR22 ;  /* 0x00000016ff147e24 */ /* 0x000fc8000f8e00ff */
[----:B------:R-:W-:Y:S02]  /*37e0*/  VIADD R20, R20, 0x228 ;  /* 0x0000022814147836 */ /* 0x000fe40000000000 */
[----:B------:R-:W-:-:S07]  /*37f0*/  VIADD R21, R21, 0x8 ;  /* 0x0000000815157836 */ /* 0x000fce0000000000 */
.L_x_4883:
[----:B------:R-:W2:Y:S04]  /*3800*/  LDL.64 R12, [R1+0x148] ;  /* 0x00014800010c7983 */ /* 0x000ea80000100a00 */
[----:B-1-3--:R-:W3:Y:S04]  /*3810*/  LDL R4, [R1+0x158] ;  /* 0x0001580001047983 */ /* 0x00aee80000100800 */
[----:B------:R-:W4:Y:S01]  /*3820*/  LDL R8, [R1+0x15c] ;  /* 0x00015c0001087983 */ /* 0x000f220000100800 */
[----:B------:R-:W-:-:S03]  /*3830*/  VIADD R24, R24, 0xffffffff ;  /* 0xffffffff18187836 */ /* 0x000fc60000000000 */
[----:B------:R-:W5:Y:S04]  /*3840*/  LDL R14, [R1+0x160] ;  /* 0x00016000010e7983 */ /* 0x000f680000100800 */
[----:B--2---:R-:W2:Y:S01]  /*3850*/  LD.E R6, desc[UR38][R12.64] ;  /* 0x000000260c067980 */ /* 0x004ea2000c101900 */
[----:B---3--:R-:W-:-:S04]  /*3860*/  SHF.R.S32.HI R5, RZ, 0x1f, R4 ;  /* 0x0000001fff057819 */ /* 0x008fc80000011404 */
[----:B------:R-:W-:-:S04]  /*3870*/  LEA.HI R5, R5, R4, RZ, 0x2 ;  /* 0x0000000405057211 */ /* 0x000fc800078f10ff */
[----:B------:R-:W-:-:S05]  /*3880*/  LOP3.LUT R7, R5, 0x3fffffc, RZ, 0xc0, !PT ;  /* 0x03fffffc05077812 */ /* 0x000fca00078ec0ff */
[----:B------:R-:W-:Y:S01]  /*3890*/  IMAD.IADD R7, R4, 0x1, -R7 ;  /* 0x0000000104077824 */ /* 0x000fe200078e0a07 */
[----:B------:R-:W-:-:S05]  /*38a0*/  SHF.R.S32.HI R4, RZ, 0x2, R5 ;  /* 0x00000002ff047819 */ /* 0x000fca0000011405 */
[----:B------:R-:W-:-:S04]  /*38b0*/  IMAD R7, R7, 0x40, R4 ;  /* 0x0000004007077824 */ /* 0x000fc800078e0204 */
[----:B------:R-:W-:-:S05]  /*38c0*/  IMAD R5, R24, 0x60, R7 ;  /* 0x0000006018057824 */ /* 0x000fca00078e0207 */
[----:B----4-:R-:W-:-:S04]  /*38d0*/  ISETP.GE.AND P0, PT, R5, R8, PT ;  /* 0x000000080500720c */ /* 0x010fc80003f06270 */
[----:B------:R-:W-:-:S13]  /*38e0*/  ISETP.GT.OR P0, PT, R7, 0x5f, P0 ;  /* 0x0000005f0700780c */ /* 0x000fda0000704670 */
[----:B------:R-:W3:Y:S01]  /*38f0*/  @!P0 LDL.64 R10, [R1+0x180] ;  /* 0x00018000010a8983 */ /* 0x000ee20000100a00 */
[----:B--2---:R-:W-:-:S13]  /*3900*/  ISETP.NE.AND P1, PT, R6, 0x1, PT ;  /* 0x000000010600780c */ /* 0x004fda0003f25270 */
[----:B------:R-:W2:Y:S04]  /*3910*/  @P1 LD.E R4, desc[UR38][R12.64+0x4] ;  /* 0x000004260c041980 */ /* 0x000ea8000c101900 */
[----:B------:R-:W4:Y:S01]  /*3920*/  @P1 LD.E R8, desc[UR38][R12.64+0x8] ;  /* 0x000008260c081980 */ /* 0x000f22000c101900 */
[----:B-----5:R-:W-:-:S04]  /*3930*/  IMAD.IADD R7, R5, 0x1, R14 ;  /* 0x0000000105077824 */ /* 0x020fc800078e020e */
[----:B--2---:R-:W-:-:S04]  /*3940*/  @P1 IMAD.HI.U32 R5, R7, R4, RZ ;  /* 0x0000000407051227 */ /* 0x004fc800078e00ff */
[----:B------:R-:W-:Y:S01]  /*3950*/  IMAD.MOV.U32 R4, RZ, RZ, R7 ;  /* 0x000000ffff047224 */ /* 0x000fe200078e0007 */
[----:B----4-:R-:W-:Y:S01]  /*3960*/  @P1 SHF.R.U32.HI R4, RZ, R8, R5 ;  /* 0x00000008ff041219 */ /* 0x010fe20000011605 */
[----:B------:R-:W-:-:S04]  /*3970*/  IMAD.MOV.U32 R8, RZ, RZ, RZ ;  /* 0x000000ffff087224 */ /* 0x000fc800078e00ff */
[----:B---3--:R-:W-:-:S05]  /*3980*/  @!P0 IMAD.WIDE R10, R4, 0x4, R10 ;  /* 0x00000004040a8825 */ /* 0x008fca00078e020a */
[----:B------:R-:W2:Y:S01]  /*3990*/  @!P0 LD.E R8, desc[UR38][R10.64] ;  /* 0x000000260a088980 */ /* 0x000ea2000c101900 */
[----:B------:R-:W-:-:S04]  /*39a0*/  IMAD.MOV R9, RZ, RZ, -R6 ;  /* 0x000000ffff097224 */ /* 0x000fc800078e0a06 */
[----:B------:R-:W-:Y:S01]  /*39b0*/  IMAD R9, R4, R9, R7 ;  /* 0x0000000904097224 */ /* 0x000fe200078e0207 */
[----:B------:R-:W-:Y:S05]  /*39c0*/  YIELD ;  /* 0x0000000000007946 */ /* 0x000fea0003800000 */
[----:B------:R-:W-:Y:S01]  /*39d0*/  BSSY B1, `(.L_x_4873) ;  /* 0x0000005000017945 */ /* 0x000fe20003800000 */
[----:B------:R-:W-:Y:S02]  /*39e0*/  ISETP.GT.AND P0, PT, R24, R27, PT ;  /* 0x0000001b1800720c */ /* 0x000fe40003f04270 */
[----:B------:R-:W-:Y:S01]  /*39f0*/  MOV R77, 0x3a20 ;  /* 0x00003a20004d7802 */ /* 0x000fe20000000f00 */
[----:B0-2---:R0:W-:Y:S10]  /*3a00*/  STL.64 [R1+0x1e0], R8 ;  /* 0x0001e00801007387 */ /* 0x0051f40000100a00 */
[----:B0-----:R-:W-:Y:S05]  /*3a10*/  CALL.REL.NOINC `($_ZN7cutlass13device_kernelIN5flash11enable_sm90INS1_16FlashAttnFwdSm90INS1_25CollectiveMainloopFwdSm90ILi2EN4cute5tupleIJNS5_1CILi1EEES8_S8_EEENS6_IJNS7_ILi128EEENS7_ILi96EEENS7_ILi192EEEEEELi192ENS_10bfloat16_tEfNS_4arch4Sm90ELb0ELb1ELb1ELb1ELb1ELb1ELb0ELb1ELb1ELb1ELb0ELb0EEENS1_21CollectiveEpilogueFwdINS6_IJSA_SC_SB_EEES9_SE_SG_Li256ELb1ELb1ELb0ELb0EEENS1_36VarlenDynamicPersistentTileSchedulerILi128ELi96ELi256ELi128ELb0ELb1ELb1ELb1ELb0ELb1EEEEEEEEEvNT_6ParamsE$_ZZN5flash25CollectiveMainloopFwdSm90ILi2EN4cute5tupleIJNS1_1CILi1EEES4_S4_EEENS2_IJNS3_ILi128EEENS3_ILi96EEENS3_ILi192EEEEEELi192EN7cutlass10bfloat16_tEfNSA_4arch4Sm90ELb0ELb1ELb1ELb1ELb1ELb1ELb0ELb1ELb1ELb1ELb0ELb0EE12store_kv_newINS_16FlashAttnFwdSm90ISE_NS_21CollectiveEpilogueFwdINS2_IJS6_S8_S7_EEES5_SB_SD_Li256ELb1ELb1ELb0ELb0EEENS_36VarlenDynamicPersistentTileSchedulerILi128ELi96ELi256ELi128ELb0ELb1ELb1ELb1ELb0ELb1EEEE13SharedStorageEEEbRKNSE_6ParamsENSA_25PipelineTmaAsyncNoClusterILi2ENSA_16PipelineTmaAsyncILi2EEEEESU_RNSA_13PipelineStateILj2EEEiRT_RKNS_16SeqlenInfoQKNewKILb1ELb1EEENS2_IJiiiiEEEENKUliRKT_E_clISW_EEDaiS17_) ;  /* 0x0000024c00887944 */ /* 0x001fea0003c00000 */
[----:B------:R-:W-:Y:S05]  /*3a20*/  BSYNC B1 ;  /* 0x0000000000017941 */ /* 0x000fea0003800000 */
.L_x_4873:
[----:B------:R0:W5:Y:S01]  /*3a30*/  LDL.64 R28, [R1+0x270] ;  /* 0x00027000011c7983 */ /* 0x0001620000100a00 */
[----:B------:R-:W-:-:S06]  /*3a40*/  UISETP.NE.AND UP0, UPT, UR46, 0x3, UPT ;  /* 0x000000032e00788c */ /* 0x000fcc000bf05270 */
[----:B------:R-:W-:-:S13]  /*3a50*/  PLOP3.LUT P1, PT, PT, PT, UP0, 0x80, 0x0 ;  /* 0x000000000000781c */ /* 0x000fda0003f2f008 */
[----:B0-----:R-:W-:Y:S05]  /*3a60*/  @!P1 BRA `(.L_x_4874) ;  /* 0x0000000000049947 */ /* 0x001fea0003800000 */
[----:B------:R-:W-:Y:S01]  /*3a70*/  BPT.TRAP 0x1 ;  /* 0x000000040000795c */ /* 0x000fe20000300000 */
.L_x_4874:
[----:B-----5:R-:W-:Y:S01]  /*3a80*/  LEA R33, R28, UR41, 0x3 ;  /* 0x000000291c217c11 */ /* 0x020fe2000f8e18ff */
[----:B------:R-:W-:Y:S01]  /*3a90*/  BSSY B0, `(.L_x_4875) ;  /* 0x0000004000007945 */ /* 0x000fe20003800000 */
[----:B------:R-:W-:-:S04]  /*3aa0*/  SHF.L.U32 R4, R29, 0x1f, RZ ;  /* 0x0000001f1d047819 */ /* 0x000fc800000006ff */
[----:B------:R-:W0:Y:S02]  /*3ab0*/  SYNCS.PHASECHK.TRANS64.TRYWAIT P1, [R33+URZ+0x308b0], R4 ;  /* 0x0308b004210075a7 */ /* 0x000e24000802017f */
[----:B0-----:R-:W-:Y:S05]  /*3ac0*/  @!P1 BRA `(.L_x_4876) ;  /* 0x00000204000c9947 */ /* 0x001fea0003800000 */
.L_x_5184:
[----:B------:R-:W-:Y:S05]  /*3ad0*/  BSYNC B0 ;  /* 0x0000000000007941 */ /* 0x000fea0003800000 */
.L_x_4875:
[----:B------:R-:W2:Y:S04]  /*3ae0*/  LDL.64 R30, [R1+0x1e0] ;  /* 0x0001e000011e7983 */ /* 0x000ea80000100a00 */
[----:B0-----:R-:W3:Y:S04]  /*3af0*/  LDL.128 R4, [R1+0x1c0] ;  /* 0x0001c00001047983 */ /* 0x001ee80000100c00 */
[----:B------:R-:W4:Y:S04]  /*3b00*/  LDL.64 R8, [R1+0x1d0] ;  /* 0x0001d00001087983 */ /* 0x000f280000100a00 */
[----:B------:R-:W5:Y:S04]  /*3b10*/  LDL R10, [R1+0x170] ;  /* 0x00017000010a7983 */ /* 0x000f680000100800 */
[----:B------:R-:W5:Y:S01]  /*3b20*/  LDL R11, [R1+0x15c] ;  /* 0x00015c00010b7983 */ /* 0x000f620000100800 */
[----:B------:R-:W-:Y:S01]  /*3b30*/  UMOV UR4, 0xffffffff ;  /* 0xffffffff00047882 */ /* 0x000fe20000000000 */
[----:B--2---:R-:W-:Y:S01]  /*3b40*/  SHF.R.S32.HI R13, RZ, 0x1f, R31 ;  /* 0x0000001fff0d7819 */ /* 0x004fe2000001141f */
[----:B---3--:R-:W-:-:S02]  /*3b50*/  IMAD R5, R5, R31, RZ ;  /* 0x0000001f05057224 */ /* 0x008fc400078e02ff */
[----:B------:R-:W-:-:S04]  /*3b60*/  IMAD.WIDE.U32 R14, R4, R31, RZ ;  /* 0x0000001f040e7225 */ /* 0x000fc800078e00ff */
[----:B------:R-:W-:Y:S01]  /*3b70*/  IMAD R13, R4, R13, R5 ;  /* 0x0000000d040d7224 */ /* 0x000fe200078e0205 */
[----:B------:R-:W-:Y:S01]  /*3b80*/  SHF.R.S32.HI R5, RZ, 0x1f, R30 ;  /* 0x0000001fff057819 */ /* 0x000fe2000001141e */
[----:B------:R-:W-:Y:S02]  /*3b90*/  IMAD R4, R7, R30, RZ ;  /* 0x0000001e07047224 */ /* 0x000fe400078e02ff */
[----:B------:R-:W-:Y:S02]  /*3ba0*/  IMAD.IADD R15, R15, 0x1, R13 ;  /* 0x000000010f0f7824 */ /* 0x000fe400078e020d */
[----:B------:R-:W-:Y:S02]  /*3bb0*/  IMAD R5, R6, R5, R4 ;  /* 0x0000000506057224 */ /* 0x000fe400078e0204 */
[----:B------:R-:W-:-:S04]  /*3bc0*/  IMAD.WIDE.U32 R6, R30, R6, R14 ;  /* 0x000000061e067225 */ /* 0x000fc800078e000e */
[----:B------:R-:W-:Y:S01]  /*3bd0*/  IMAD.IADD R7, R7, 0x1, R5 ;  /* 0x0000000107077824 */ /* 0x000fe200078e0205 */
[----:B----4-:R-:W-:Y:S01]  /*3be0*/  LEA R30, P1, R6, R8, 0x1 ;  /* 0x00000008061e7211 */ /* 0x010fe200078208ff */
[----:B-----5:R-:W-:Y:S01]  /*3bf0*/  IMAD R11, R24, -0x60, R11 ;  /* 0xffffffa0180b7824 */ /* 0x020fe200078e020b */
[----:B------:R-:W-:Y:S02]  /*3c00*/  SHF.R.S32.HI R5, RZ, 0x1f, R10 ;  /* 0x0000001fff057819 */ /* 0x000fe4000001140a */
[----:B------:R-:W-:Y:S02]  /*3c10*/  LEA.HI.X R31, R6, R9, R7, 0x1, P1 ;  /* 0x00000009061f7211 */ /* 0x000fe400008f0c07 */
[----:B------:R-:W-:Y:S02]  /*3c20*/  LEA.HI R6, R5, R10, RZ, 0x2 ;  /* 0x0000000a05067211 */ /* 0x000fe400078f10ff */
[----:B------:R-:W-:Y:S01]  /*3c30*/  VIMNMX R5, R11, 0x60, PT ;  /* 0x000000600b057848 */ /* 0x000fe20003fe0100 */
[----:B------:R0:W-:Y:S01]  /*3c40*/  STL.64 [R1+0x1f0], R30 ;  /* 0x0001f01e01007387 */ /* 0x0001e20000100a00 */
[----:B------:R-:W-:-:S05]  /*3c50*/  SHF.R.S32.HI R4, RZ, 0x2, R6 ;  /* 0x00000002ff047819 */ /* 0x000fca0000011406 */
[----:B------:R-:W-:Y:S01]  /*3c60*/  IMAD.IADD R32, R5, 0x1, -R4 ;  /* 0x0000000105207824 */ /* 0x000fe200078e0a04 */
[----:B------:R-:W-:Y:S01]  /*3c70*/  LOP3.LUT R5, R6, 0x1ffffffc, RZ, 0xc0, !PT ;  /* 0x1ffffffc06057812 */ /* 0x000fe200078ec0ff */
[----:B------:R-:W-:-:S03]  /*3c80*/  IMAD R4, R28, 0x4800, R0 ;  /* 0x000048001c047824 */ /* 0x000fc600078e0200 */
[----:B------:R-:W-:Y:S01]  /*3c90*/  ISETP.GE.AND P1, PT, R32, 0x1, PT ;  /* 0x000000012000780c */ /* 0x000fe20003f26270 */
[----:B------:R-:W-:-:S04]  /*3ca0*/  IMAD.IADD R5, R10, 0x1, -R5 ;  /* 0x000000010a057824 */ /* 0x000fc800078e0a05 */
[----:B------:R-:W-:Y:S01]  /*3cb0*/  IMAD.SHL.U32 R8, R5, 0x8, RZ ;  /* 0x0000000805087824 */ /* 0x000fe200078e00ff */
[----:B0-----:R-:W-:Y:S07]  /*3cc0*/  BRA.DIV UR4, `(.L_x_4877) ;  /* 0x0000020204a07947 */ /* 0x001fee000b800000 */
[----:B------:R0:W1:Y:S04]  /*3cd0*/  SHFL.IDX PT, R5, R31, RZ, 0x1c1f ;  /* 0x001c1fff1f057589 */ /* 0x00006800000e0000 */
[----:B------:R0:W2:Y:S02]  /*3ce0*/  SHFL.IDX PT, R14, R30, RZ, 0x1c1f ;  /* 0x001c1fff1e0e7589 */ /* 0x0000a400000e0000 */
.L_x_5188:
[----:B------:R-:W-:Y:S01]  /*3cf0*/  IMAD.IADD R6, R3, 0x1, R4 ;  /* 0x0000000103067824 */ /* 0x000fe200078e0204 */
[----:B------:R-:W-:Y:S01]  /*3d00*/  BSSY B0, `(.L_x_4878) ;  /* 0x0000038000007945 */ /* 0x000fe20003800000 */
[----:B-1----:R-:W-:Y:S02]  /*3d10*/  IMAD.MOV.U32 R15, RZ, RZ, R5 ;  /* 0x000000ffff0f7224 */ /* 0x002fe400078e0005 */
[--C-:B0-----:R-:W-:Y:S02]  /*3d20*/  IMAD R30, R4, 0x2, R25.reuse ;  /* 0x00000002041e7824 */ /* 0x101fe400078e0219 */
[----:B------:R-:W-:Y:S01]  /*3d30*/  IMAD R31, R6, 0x2, R25 ;  /* 0x00000002061f7824 */ /* 0x000fe200078e0219 */
[----:B------:R-:W-:Y:S06]  /*3d40*/  @!P1 BRA `(.L_x_4879) ;  /* 0x0000000000cc9947 */ /* 0x000fec0003800000 */
[----:B------:R-:W3:Y:S02]  /*3d50*/  LDL.U8 R9, [R1+0x1d9] ;  /* 0x0001d90001097983 */ /* 0x000ee40000100000 */
[----:B---3--:R-:W-:-:S04]  /*3d60*/  LOP3.LUT R4, R9, 0x1, RZ, 0xc0, !PT ;  /* 0x0000000109047812 */ /* 0x008fc800078ec0ff */
[----:B------:R-:W-:-:S13]  /*3d70*/  ISETP.NE.U32.AND P1, PT, R4, 0x1, PT ;  /* 0x000000010400780c */ /* 0x000fda0003f25070 */
[----:B------:R-:W0:Y:S01]  /*3d80*/  @!P1 LDS.128 R4, [R30] ;  /* 0x000000001e049984 */ /* 0x000e220000000c00 */
[----:B--2---:R-:W-:-:S05]  /*3d90*/  @!P1 IMAD.WIDE R10, R8, 0x2, R14 ;  /* 0x00000002080a9825 */ /* 0x004fca00078e020e */
[----:B0-----:R-:W-:Y:S04]  /*3da0*/  @!P1 ST.E.128 desc[UR38][R10.64], R4 ;  /* 0x000000040a009985 */ /* 0x001fe8000c101d26 */
[----:B------:R-:W2:Y:S02]  /*3db0*/  @!P1 LDL.U8 R9, [R1+0x1d9] ;  /* 0x0001d90001099983 */ /* 0x000ea40000100000 */
[----:B--2---:R-:W-:-:S13]  /*3dc0*/  LOP3.LUT P1, RZ, R9, 0x2, RZ, 0xc0, !PT ;  /* 0x0000000209ff7812 */ /* 0x004fda000782c0ff */
[----:B------:R-:W0:Y:S01]  /*3dd0*/  @P1 LDS.128 R4, [R31] ;  /* 0x000000001f041984 */ /* 0x000e220000000c00 */
[----:B------:R-:W-:-:S05]  /*3de0*/  @P1 VIADD R12, R8, 0x20 ;  /* 0x00000020080c1836 */ /* 0x000fca0000000000 */
[----:B------:R-:W-:-:S04]  /*3df0*/  @P1 SHF.R.S32.HI R13, RZ, 0x1f, R12 ;  /* 0x0000001fff0d1819 */ /* 0x000fc8000001140c */
[----:B------:R-:W-:-:S04]  /*3e00*/  @P1 LEA.HI R13, R13, R12, RZ, 0x3 ;  /* 0x0000000c0d0d1211 */ /* 0x000fc800078f18ff */
[----:B------:R-:W-:-:S05]  /*3e10*/  @P1 LOP3.LUT R13, R13, 0xfffffff8, RZ, 0xc0, !PT ;  /* 0xfffffff80d0d1812 */ /* 0x000fca00078ec0ff */
[----:B------:R-:W-:-:S05]  /*3e20*/  @P1 IMAD.WIDE R12, R13, 0x2, R14 ;  /* 0x000000020d0c1825 */ /* 0x000fca00078e020e */
[----:B0-----:R-:W-:Y:S04]  /*3e30*/  @P1 ST.E.128 desc[UR38][R12.64], R4 ;  /* 0x000000040c001985 */ /* 0x001fe8000c101d26 */
[----:B------:R-:W2:Y:S02]  /*3e40*/  @P1 LDL.U8 R9, [R1+0x1d9] ;  /* 0x0001d90001091983 */ /* 0x000ea40000100000 */
[----:B--2---:R-:W-:-:S13]  /*3e50*/  LOP3.LUT P1, RZ, R9, 0x4, RZ, 0xc0, !PT ;  /* 0x0000000409ff7812 */ /* 0x004fda000782c0ff */
[----:B------:R-:W0:Y:S01]  /*3e60*/  @P1 LDS.128 R4, [R30+0x3000] ;  /* 0x003000001e041984 */ /* 0x000e220000000c00 */
        /* <DEDUP_REMOVED lines=32> */
[----:B0-----:R0:W-:Y:S02]  /*4070*/  @P1 ST.E.128 desc[UR38][R12.64], R4 ;  /* 0x000000040c001985 */ /* 0x0011e4000c101d26 */
.L_x_4879:
[----:B------:R-:W-:Y:S05]  /*4080*/  BSYNC B0 ;  /* 0x0000000000007941 */ /* 0x000fea0003800000 */
.L_x_4878:
[----:B0-----:R0:W5:Y:S01]  /*4090*/  LDL.64 R4, [R1+0x1f0] ;  /* 0x0001f00001047983 */ /* 0x0011620000100a00 */
[----:B------:R-:W-:Y:S01]  /*40a0*/  UMOV UR4, 0xffffffff ;  /* 0xffffffff00047882 */ /* 0x000fe20000000000 */
[----:B------:R-:W-:Y:S02]  /*40b0*/  ISETP.GE.AND P1, PT, R32, 0x41, PT ;  /* 0x000000412000780c */ /* 0x000fe40003f26270 */
[----:B------:R-:W-:Y:S11]  /*40c0*/  BRA.DIV UR4, `(.L_x_4880) ;  /* 0x000001fe04e87947 */ /* 0x000ff6000b800000 */
[----:B-----5:R-:W1:Y:S04]  /*40d0*/  SHFL.IDX PT, R5, R5, 0x1, 0x1c1f ;  /* 0x003c1f0005057f89 */ /* 0x020e6800000e0000 */
[----:B--2---:R2:W3:Y:S02]  /*40e0*/  SHFL.IDX PT, R14, R4, 0x1, 0x1c1f ;  /* 0x003c1f00040e7f89 */ /* 0x0044e400000e0000 */
.L_x_5192:
[----:B------:R-:W-:Y:S01]  /*40f0*/  BSSY B0, `(.L_x_4881) ;  /* 0x0000036000007945 */ /* 0x000fe20003800000 */
[----:B-1----:R-:W-:-:S03]  /*4100*/  IMAD.MOV.U32 R15, RZ, RZ, R5 ;  /* 0x000000ffff0f7224 */ /* 0x002fc600078e0005 */
[----:B------:R-:W-:Y:S05]  /*4110*/  @!P1 BRA `(.L_x_4882) ;  /* 0x0000000000cc9947 */ /* 0x000fea0003800000 */
[----:B------:R-:W2:Y:S02]  /*4120*/  LDL.U8 R9, [R1+0x1d9] ;  /* 0x0001d90001097983 */ /* 0x000ea40000100000 */
[----:B--2---:R-:W-:-:S04]  /*4130*/  LOP3.LUT R4, R9, 0x1, RZ, 0xc0, !PT ;  /* 0x0000000109047812 */ /* 0x004fc800078ec0ff */
[----:B------:R-:W-:-:S13]  /*4140*/  ISETP.NE.U32.AND P1, PT, R4, 0x1, PT ;  /* 0x000000010400780c */ /* 0x000fda0003f25070 */
[----:B------:R-:W1:Y:S01]  /*4150*/  @!P1 LDS.128 R4, [R30+0x2000] ;  /* 0x002000001e049984 */ /* 0x000e620000000c00 */
[----:B---3--:R-:W-:-:S05]  /*4160*/  @!P1 IMAD.WIDE R10, R8, 0x2, R14 ;  /* 0x00000002080a9825 */ /* 0x008fca00078e020e */
[----:B-1----:R-:W-:Y:S04]  /*4170*/  @!P1 ST.E.128 desc[UR38][R10.64], R4 ;  /* 0x000000040a009985 */ /* 0x002fe8000c101d26 */
[----:B------:R-:W2:Y:S02]  /*4180*/  @!P1 LDL.U8 R9, [R1+0x1d9] ;  /* 0x0001d90001099983 */ /* 0x000ea40000100000 */
[----:B--2---:R-:W-:-:S13]  /*4190*/  LOP3.LUT P1, RZ, R9, 0x2, RZ, 0xc0, !PT ;  /* 0x0000000209ff7812 */ /* 0x004fda000782c0ff */
[----:B------:R-:W1:Y:S01]  /*41a0*/  @P1 LDS.128 R4, [R31+0x2000] ;  /* 0x002000001f041984 */ /* 0x000e620000000c00 */
[----:B------:R-:W-:-:S05]  /*41b0*/  @P1 VIADD R12, R8, 0x20 ;  /* 0x00000020080c1836 */ /* 0x000fca0000000000 */
[----:B------:R-:W-:-:S04]  /*41c0*/  @P1 SHF.R.S32.HI R13, RZ, 0x1f, R12 ;  /* 0x0000001fff0d1819 */ /* 0x000fc8000001140c */
[----:B------:R-:W-:-:S04]  /*41d0*/  @P1 LEA.HI R13, R13, R12, RZ, 0x3 ;  /* 0x0000000c0d0d1211 */ /* 0x000fc800078f18ff */
[----:B------:R-:W-:-:S05]  /*41e0*/  @P1 LOP3.LUT R13, R13, 0xfffffff8, RZ, 0xc0, !PT ;  /* 0xfffffff80d0d1812 */ /* 0x000fca00078ec0ff */
[----:B------:R-:W-:-:S05]  /*41f0*/  @P1 IMAD.WIDE R12, R13, 0x2, R14 ;  /* 0x000000020d0c1825 */ /* 0x000fca00078e020e */
[----:B-1----:R-:W-:Y:S04]  /*4200*/  @P1 ST.E.128 desc[UR38][R12.64], R4 ;  /* 0x000000040c001985 */ /* 0x002fe8000c101d26 */
[----:B------:R-:W2:Y:S02]  /*4210*/  @P1 LDL.U8 R9, [R1+0x1d9] ;  /* 0x0001d90001091983 */ /* 0x000ea40000100000 */
        /* <DEDUP_REMOVED lines=34> */
[----:B-1----:R1:W-:Y:S02]  /*4440*/  @P1 ST.E.128 desc[UR38][R8.64], R4 ;  /* 0x0000000408001985 */ /* 0x0023e4000c101d26 */
.L_x_4882:
[----:B------:R-:W-:Y:S05]  /*4450*/  BSYNC B0 ;  /* 0x0000000000007941 */ /* 0x000fea0003800000 */
.L_x_4881:
[----:B-12---:R-:W1:Y:S01]  /*4460*/  S2R R4, SR_TID.X ;  /* 0x0000000000047919 */ /* 0x006e620000002100 */
[----:B------:R-:W-:Y:S01]  /*4470*/  @!PT LDS RZ, [RZ] ;  /* 0x00000000fffff984 */ /* 0x000fe20000000800 */
[----:B------:R-:W-:Y:S01]  /*4480*/  @!PT LDS RZ, [RZ] ;  /* 0x00000000fffff984 */ /* 0x000fe20000000800 */
[----:B------:R-:W-:Y:S01]  /*4490*/  @!PT LDS RZ, [RZ] ;  /* 0x00000000fffff984 */ /* 0x000fe20000000800 */
[----:B------:R-:W-:Y:S01]  /*44a0*/  @!PT LDS RZ, [RZ] ;  /* 0x00000000fffff984 */ /* 0x000fe20000000800 */
[----:B------:R2:W-:Y:S06]  /*44b0*/  MEMBAR.ALL.CTA ;  /* 0x0000000000007992 */ /* 0x0005ec0000008000 */
[----:B--2---:R-:W2:Y:S01]  /*44c0*/  FENCE.VIEW.ASYNC.S ;  /* 0x00000000000073c6 */ /* 0x004ea20000000000 */
[----:B------:R-:W-:Y:S05]  /*44d0*/  WARPSYNC.ALL ;  /* 0x0000000000007948 */ /* 0x000fea0003800000 */
[----:B-1----:R-:W-:-:S04]  /*44e0*/  LOP3.LUT R4, R4, 0x7f, RZ, 0xc0, !PT ;  /* 0x0000007f04047812 */ /* 0x002fc800078ec0ff */
[----:B------:R-:W-:Y:S01]  /*44f0*/  ISETP.NE.AND P1, PT, R4, RZ, PT ;  /* 0x000000ff0400720c */ /* 0x000fe20003f25270 */
[----:B--2---:R1:W-:-:S12]  /*4500*/  BAR.SYNC.DEFER_BLOCKING R21, 0x80 ;  /* 0x000200150000751d */ /* 0x0043d80000010000 */
[----:B------:R-:W-:-:S05]  /*4510*/  @!P1 VIADD R33, R33, 0x308c0 ;  /* 0x000308c021219836 */ /* 0x000fca0000000000 */
[----:B------:R-:W-:-:S04]  /*4520*/  @!P1 PRMT R33, RZ, 0x654, R33 ;  /* 0x00000654ff219816 */ /* 0x000fc80000000021 */
[----:B------:R1:W-:Y:S01]  /*4530*/  @!P1 SYNCS.ARRIVE.TRANS64.RED.A1T0 RZ, [R33+URZ], RZ ;  /* 0x000000ff21ff99a7 */ /* 0x0003e2000810043f */
[----:B------:R-:W2:Y:S01]  /*4540*/  LDL R4, [R1+0x278] ;  /* 0x0002780001047983 */ /* 0x000ea20000100800 */
[----:B------:R-:W-:Y:S02]  /*4550*/  VIADD R28, R28, 0x1 ;  /* 0x000000011c1c7836 */ /* 0x000fe40000000000 */
[----:B------:R-:W-:-:S03]  /*4560*/  IMAD.MOV.U32 R6, RZ, RZ, RZ ;  /* 0x000000ffff067224 */ /* 0x000fc600078e00ff */
[----:B------:R-:W-:Y:S01]  /*4570*/  ISETP.NE.AND P1, PT, R28, 0x2, PT ;  /* 0x000000021c00780c */ /* 0x000fe20003f25270 */
[----:B------:R1:W-:-:S12]  /*4580*/  STL [R1+0x270], R28 ;  /* 0x0002701c01007387 */ /* 0x0003d80000100800 */
[----:B------:R-:W-:-:S05]  /*4590*/  @!P1 LOP3.LUT R7, R29, 0x1, RZ, 0x3c, !PT ;  /* 0x000000011d079812 */ /* 0x000fca00078e3cff */
[----:B------:R1:W-:Y:S01]  /*45a0*/  @!P1 STL.64 [R1+0x270], R6 ;  /* 0x0002700601009387 */ /* 0x0003e20000100a00 */
[----:B------:R-:W-:Y:S01]  /*45b0*/  PLOP3.LUT P1, PT, PT, PT, PT, 0x8, 0x0 ;  /* 0x000000000000781c */ /* 0x000fe20003f2e170 */
[----:B--2---:R-:W-:-:S05]  /*45c0*/  VIADD R4, R4, 0x1 ;  /* 0x0000000104047836 */ /* 0x004fca0000000000 */
[----:B------:R1:W-:Y:S01]  /*45d0*/  STL [R1+0x278], R4 ;  /* 0x0002780401007387 */ /* 0x0003e20000100800 */
[----:B------:R-:W-:Y:S06]  /*45e0*/  @P0 BRA `(.L_x_4883) ;  /* 0xfffffff000840947 */ /* 0x000fec000383ffff */
.L_x_4870:
[----:B------:R-:W2:Y:S01]  /*45f0*/  LDC R0, c[0x0][0x448] ;  /* 0x00011200ff007b82 */ /* 0x000ea20000000800 */
[----:B------:R-:W-:-:S06]  /*4600*/  UIADD3 UR4, UR60, 0x7f, URZ ;  /* 0x0000007f3c047890 */ /* 0x000fcc000fffe03f */
[----:B------:R-:W-:Y:S01]  /*4610*/  IMAD.U32 R3, RZ, RZ, UR4 ;  /* 0x00000004ff037e24 */ /* 0x000fe2000f8e00ff */
[----:B-1----:R-:W1:Y:S01]  /*4620*/  LDC.64 R6, c[0x0][0x9e0] ;  /* 0x00027800ff067b82 */ /* 0x002e620000000a00 */
[----:B--2---:R-:W-:Y:S02]  /*4630*/  ISETP.NE.AND P2, PT, R0, 0x1, PT ;  /* 0x000000010000780c */ /* 0x004fe40003f45270 */
[----:B-1----:R-:W-:-:S11]  /*4640*/  ISETP.GE.AND P3, PT, R7, 0x1, PT ;  /* 0x000000010700780c */ /* 0x002fd60003f66270 */
[----:B------:R-:W1:Y:S08]  /*4650*/  @P2 LDC R0, c[0x0][0x44c] ;  /* 0x00011300ff002b82 */ /* 0x000e700000000800 */
[----:B------:R-:W2:Y:S01]  /*4660*/  @P2 LDC R5, c[0x0][0x450] ;  /* 0x00011400ff052b82 */ /* 0x000ea20000000800 */
[----:B-1----:R-:W-:-:S05]  /*4670*/  @P2 IMAD.HI.U32 R0, R0, UR4, RZ ;  /* 0x0000000400002c27 */ /* 0x002fca000f8e00ff */
[----:B--2---:R-:W-:-:S05]  /*4680*/  @P2 SHF.R.U32.HI R3, RZ, R5, R0 ;  /* 0x00000005ff032219 */ /* 0x004fca0000011600 */
[----:B------:R-:W-:Y:S01]  /*4690*/  IMAD.IADD R3, R2, 0x1, R3 ;  /* 0x0000000102037824 */ /* 0x000fe200078e0203 */
[----:B------:R-:W-:Y:S06]  /*46a0*/  @P1 BRA `(.L_x_4884) ;  /* 0x0000000000081947 */ /* 0x000fec0003800000 */
[----:B------:R-:W1:Y:S02]  /*46b0*/  FENCE.VIEW.ASYNC.G ;  /* 0x00000000000073c6 */ /* 0x000e640000000100 */
[----:B-1----:R-:W-:Y:S06]  /*46c0*/  BAR.ARV 0xc, 0x180 ;  /* 0x0306000000007b1d */ /* 0x002fec0000002000 */
.L_x_4884:
[----:B------:R-:W-:Y:S01]  /*46d0*/  IMAD.IADD R0, R3, 0x1, R6 ;  /* 0x0000000103007824 */ /* 0x000fe200078e0206 */
[----:B------:R-:W-:Y:S06]  /*46e0*/  @!P3 BRA `(.L_x_4885) ;  /* 0x000000000040b947 */ /* 0x000fec0003800000 */
[C---:B------:R-:W-:Y:S01]  /*46f0*/  ISETP.GT.AND P0, PT, R3.reuse, RZ, PT ;  /* 0x000000ff0300720c */ /* 0x040fe20003f04270 */
[----:B------:R-:W-:-:S12]  /*4700*/  VIADD R2, R3, 0xffffffff ;  /* 0xffffffff03027836 */ /* 0x000fd80000000000 */
        /* <DEDUP_REMOVED lines=8> */
.L_x_4886:
[----:B------:R-:W-:-:S13]  /*4790*/  ISETP.NE.AND P0, PT, R7, 0x1, PT ;  /* 0x000000010700780c */ /* 0x000fda0003f05270 */
[----:B------:R-:W1:Y:S02]  /*47a0*/  @P0 LDC.64 R4, c[0x0][0x9e8] ;  /* 0x00027a00ff040b82 */ /* 0x000e640000000a00 */
[----:B-1----:R-:W-:-:S05]  /*47b0*/  @P0 IMAD.HI.U32 R4, R2, R4, RZ ;  /* 0x0000000402040227 */ /* 0x002fca00078e00ff */
[----:B------:R-:W-:-:S07]  /*47c0*/  @P0 SHF.R.U32.HI R2, RZ, R5, R4 ;  /* 0x00000005ff020219 */ /* 0x000fce0000011604 */
.L_x_4887:
[----:B------:R-:W-:-:S05]  /*47d0*/  IMAD R3, R2, R7, R7 ;  /* 0x0000000702037224 */ /* 0x000fca00078e0207 */
[----:B------:R-:W-:-:S07]  /*47e0*/  VIMNMX R0, R0, R3, PT ;  /* 0x0000000300007248 */ /* 0x000fce0003fe0100 */
.L_x_4885:
[----:B------:R-:W1:Y:S01]  /*47f0*/  @P2 LDC R2, c[0x0][0x44c] ;  /* 0x00011300ff022b82 */ /* 0x000e620000000800 */
[----:B------:R-:W-:Y:S01]  /*4800*/  IMAD.U32 R3, RZ, RZ, UR60 ;  /* 0x0000003cff037e24 */ /* 0x000fe2000f8e00ff */
[----:B------:R-:W-:Y:S01]  /*4810*/  ULDC UR4, c[0x0][0x9dc] ;  /* 0x0002770000047ab9 */ /* 0x000fe20000000800 */
[----:B------:R-:W-:-:S04]  /*4820*/  VIADD R0, R0, 0x5f ;  /* 0x0000005f00007836 */ /* 0x000fc80000000000 */
[----:B------:R-:W-:Y:S01]  /*4830*/  IMAD.HI R0, R0, 0x2aaaaaab, RZ ;  /* 0x2aaaaaab00007827 */ /* 0x000fe200078e02ff */
[----:B------:R-:W2:Y:S03]  /*4840*/  @P2 LDC R5, c[0x0][0x450] ;  /* 0x00011400ff052b82 */ /* 0x000ea60000000800 */
[----:B-1----:R-:W-:-:S05]  /*4850*/  @P2 IMAD.HI.U32 R2, R2, UR60, RZ ;  /* 0x0000003c02022c27 */ /* 0x002fca000f8e00ff */
[----:B--2---:R-:W-:-:S05]  /*4860*/  @P2 SHF.R.U32.HI R3, RZ, R5, R2 ;  /* 0x00000005ff032219 */ /* 0x004fca0000011602 */
[----:B------:R-:W-:Y:S01]  /*4870*/  IMAD.IADD R4, R72, 0x1, R3 ;  /* 0x0000000148047824 */ /* 0x000fe200078e0203 */
[----:B------:R-:W-:-:S03]  /*4880*/  SHF.R.U32.HI R3, RZ, 0x1f, R0 ;  /* 0x0000001fff037819 */ /* 0x000fc60000011600 */
[----:B------:R-:W-:Y:S01]  /*4890*/  VIADD R2, R4, -UR4 ;  /* 0x8000000404027c36 */ /* 0x000fe20008000000 */
[----:B------:R-:W-:-:S04]  /*48a0*/  LEA.HI.SX32 R3, R0, R3, 0x1c ;  /* 0x0000000300037211 */ /* 0x000fc800078fe2ff */
[----:B------:R-:W-:Y:S02]  /*48b0*/  R2UR UR4, R2 ;  /* 0x00000000020472ca */ /* 0x000fe400000e0000 */
[----:B------:R-:W-:Y:S01]  /*48c0*/  VIMNMX R2, R26, R3, PT ;  /* 0x000000031a027248 */ /* 0x000fe20003fe0100 */
[----:B------:R-:W-:-:S12]  /*48d0*/  @!P3 BRA `(.L_x_4888) ;  /* 0x000000000044b947 */ /* 0x000fd80003800000 */
[----:B------:R-:W-:-:S13]  /*48e0*/  ISETP.GT.AND P0, PT, R4, -0x1, PT ;  /* 0xffffffff0400780c */ /* 0x000fda0003f04270 */
        /* <DEDUP_REMOVED lines=8> */
.L_x_4889:
[----:B------:R-:W-:-:S13]  /*4970*/  ISETP.NE.AND P0, PT, R7, 0x1, PT ;  /* 0x000000010700780c */ /* 0x000fda0003f05270 */
[----:B------:R-:W1:Y:S02]  /*4980*/  @P0 LDC.64 R8, c[0x0][0x9e8] ;  /* 0x00027a00ff080b82 */ /* 0x000e640000000a00 */
[----:B-1----:R-:W-:-:S05]  /*4990*/  @P0 IMAD.HI.U32 R0, R4, R8, RZ ;  /* 0x0000000804000227 */ /* 0x002fca00078e00ff */
[----:B------:R-:W-:-:S07]  /*49a0*/  @P0 SHF.R.U32.HI R4, RZ, R9, R0 ;  /* 0x00000009ff040219 */ /* 0x000fce0000011600 */
.L_x_4890:
[----:B------:R-:W-:-:S05]  /*49b0*/  IMAD R4, R4, R7, RZ ;  /* 0x0000000704047224 */ /* 0x000fca00078e02ff */
[----:B------:R-:W-:-:S13]  /*49c0*/  R2UR UR5, R4 ;  /* 0x00000000040572ca */ /* 0x000fda00000e0000 */
[----:B------:R-:W-:-:S04]  /*49d0*/  UISETP.LT.AND UP0, UPT, UR4, UR5, UPT ;  /* 0x000000050400728c */ /* 0x000fc8000bf01270 */
[----:B------:R-:W-:-:S12]  /*49e0*/  USEL UR4, UR4, UR5, !UP0 ;  /* 0x0000000504047287 */ /* 0x000fd8000c000000 */
.L_x_4888:
        /* <DEDUP_REMOVED lines=9> */
[----:B------:R-:W-:Y:S01]  /*4a80*/  CS2R R112, SRZ ;  /* 0x0000000000707805 */ /* 0x000fe2000001ff00 */
[----:B------:R-:W-:Y:S01]  /*4a90*/  IMAD.MOV.U32 R111, RZ, RZ, RZ ;  /* 0x000000ffff6f7224 */ /* 0x000fe200078e00ff */
[----:B------:R-:W-:Y:S01]  /*4aa0*/  CS2R R106, SRZ ;  /* 0x00000000006a7805 */ /* 0x000fe2000001ff00 */
[----:B------:R-:W-:Y:S01]  /*4ab0*/  UISETP.LT.AND UP0, UPT, URZ, UR4, UPT ;  /* 0x000000043f00728c */ /* 0x000fe2000bf01270 */
[----:B------:R-:W-:-:S02]  /*4ac0*/  CS2R R108, SRZ ;  /* 0x00000000006c7805 */ /* 0x000fc4000001ff00 */
[----:B------:R-:W-:Y:S02]  /*4ad0*/  CS2R R94, SRZ ;  /* 0x00000000005e7805 */ /* 0x000fe4000001ff00 */
[----:B------:R-:W-:Y:S01]  /*4ae0*/  CS2R R104, SRZ ;  /* 0x0000000000687805 */ /* 0x000fe2000001ff00 */
[----:B------:R-:W-:Y:S01]  /*4af0*/  USEL UR61, URZ, UR4, !UP0 ;  /* 0x000000043f3d7287 */ /* 0x000fe2000c000000 */
[----:B------:R-:W-:Y:S01]  /*4b00*/  IMAD.MOV.U32 R103, RZ, RZ, RZ ;  /* 0x000000ffff677224 */ /* 0x000fe200078e00ff */
[----:B------:R-:W-:Y:S02]  /*4b10*/  CS2R R98, SRZ ;  /* 0x0000000000627805 */ /* 0x000fe4000001ff00 */
[----:B------:R-:W-:Y:S02]  /*4b20*/  CS2R R100, SRZ ;  /* 0x0000000000647805 */ /* 0x000fe4000001ff00 */
[----:B------:R-:W-:Y:S02]  /*4b30*/  CS2R R86, SRZ ;  /* 0x0000000000567805 */ /* 0x000fe4000001ff00 */
[----:B------:R-:W-:-:S02]  /*4b40*/  CS2R R96, SRZ ;  /* 0x0000000000607805 */ /* 0x000fc4000001ff00 */
[----:B------:R-:W-:Y:S02]  /*4b50*/  ISETP.GT.AND P1, PT, R2, UR61, PT ;  /* 0x0000003d02007c0c */ /* 0x000fe4000bf24270 */
        /* <DEDUP_REMOVED lines=33> */
[----:B---3--:R-:W-:Y:S01]  /*4d70*/  IMAD.MOV.U32 R14, RZ, RZ, RZ ;  /* 0x000000ffff0e7224 */ /* 0x008fe200078e00ff */
[----:B------:R-:W-:Y:S01]  /*4d80*/  CS2R R24, SRZ ;  /* 0x0000000000187805 */ /* 0x000fe2000001ff00 */
[----:B------:R-:W-:Y:S01]  /*4d90*/  IMAD.MOV.U32 R3, RZ, RZ, RZ ;  /* 0x000000ffff037224 */ /* 0x000fe200078e00ff */
[----:B------:R-:W-:Y:S06]  /*4da0*/  @!P1 BRA `(.L_x_4891) ;  /* 0x0000015000649947 */ /* 0x000fec0003800000 */
[----:B------:R-:W2:Y:S04]  /*4db0*/  LDL R12, [R1+0x2a0] ;  /* 0x0002a000010c7983 */ /* 0x000ea80000100800 */
[----:B------:R-:W3:Y:S04]  /*4dc0*/  LDL R13, [R1+0x294] ;  /* 0x00029400010d7983 */ /* 0x000ee80000100800 */
[----:B--2---:R-:W1:Y:S01]  /*4dd0*/  SHFL.IDX PT, R0, R12, RZ, 0x1f ;  /* 0x00001fff0c007589 */ /* 0x004e6200000e0000 */
[----:B---3--:R-:W-:Y:S02]  /*4de0*/  R2UR UR6, R13 ;  /* 0x000000000d0672ca */ /* 0x008fe400000e0000 */
[----:B-1----:R-:W-:-:S11]  /*4df0*/  R2UR UR4, R0 ;  /* 0x00000000000472ca */ /* 0x002fd600000e0000 */
[----:B------:R-:W-:Y:S02]  /*4e00*/  ULOP3.LUT UP0, URZ, UR6, 0x1bf, URZ, 0xc0, !UPT ;  /* 0x000001bf063f7892 */ /* 0x000fe4000f80c03f */
[----:B------:R-:W-:-:S04]  /*4e10*/  ULEA.HI UR5, UR4, UR4, URZ, 0x1 ;  /* 0x0000000404057291 */ /* 0x000fc8000f8f083f */
[----:B------:R-:W-:Y:S01]  /*4e20*/  ULOP3.LUT UR5, UR5, 0x1e, URZ, 0xc0, !UPT ;  /* 0x0000001e05057892 */ /* 0x000fe2000f8ec03f */
[----:B------:R-:W-:-:S03]  /*4e30*/  PLOP3.LUT P0, PT, PT, PT, UP0, 0x80, 0x0 ;  /* 0x000000000000781c */ /* 0x000fc60003f0f008 */
        /* <DEDUP_REMOVED lines=9> */
[----:B------:R1:W2:Y:S01]  /*4ed0*/  LDC.64 R14, c[0x4][R0] ;  /* 0x01000000000e7b82 */ /* 0x0002a20000000a00 */
        /* <DEDUP_REMOVED lines=11> */
.L_x_4892:
[----:B------:R-:W-:Y:S02]  /*4f90*/  ULDC UR4, c[0x0][0x3f4] ;  /* 0x0000fd0000047ab9 */ /* 0x000fe40000000800 */
[----:B------:R-:W-:-:S13]  /*4fa0*/  ISETP.LT.AND P0, PT, RZ, UR4, PT ;  /* 0x00000004ff007c0c */ /* 0x000fda000bf01270 */
[----:B------:R-:W-:Y:S05]  /*4fb0*/  @P0 BRA `(.L_x_4893) ;  /* 0x0000000000440947 */ /* 0x000fea0003800000 */
[----:B------:R-:W-:Y:S01]  /*4fc0*/  R2UR UR5, R216 ;  /* 0x00000000d80572ca */ /* 0x000fe200000e0000 */
[----:B------:R-:W-:-:S12]  /*4fd0*/  IMAD.U32 R3, RZ, RZ, UR41 ;  /* 0x00000029ff037e24 */ /* 0x000fd8000f8e00ff */
[----:B------:R-:W-:-:S04]  /*4fe0*/  ULEA.HI UR4, UR5, UR5, URZ, 0x1 ;  /* 0x0000000505047291 */ /* 0x000fc8000f8f083f */
[----:B------:R-:W-:-:S04]  /*4ff0*/  ULOP3.LUT UR4, UR4, 0xfffffffe, URZ, 0xc0, !UPT ;  /* 0xfffffffe04047892 */ /* 0x000fc8000f8ec03f */
[----:B------:R-:W-:-:S06]  /*5000*/  UIADD3 UR4, UR5, -UR4, URZ ;  /* 0x8000000405047290 */ /* 0x000fcc000fffe03f */
[----:B------:R-:W-:-:S05]  /*5010*/  IMAD.U32 R0, RZ, RZ, UR4 ;  /* 0x00000004ff007e24 */ /* 0x000fca000f8e00ff */
[----:B------:R-:W-:-:S04]  /*5020*/  SHF.L.U32 R0, R0, 0x1f, RZ ;  /* 0x0000001f00007819 */ /* 0x000fc800000006ff */
[----:B------:R1:W2:Y:S03]  /*5030*/  SYNCS.PHASECHK.TRANS64.TRYWAIT P0, [R3+URZ+0x30800], R0 ;  /* 0x03080000030075a7 */ /* 0x0002a6000800017f */
[----:B--2---:R-:W-:Y:S05]  /*5040*/  @!P0 NANOSLEEP.SYNCS 0x989680 ;  /* 0x009896800000895d */ /* 0x004fea0003900000 */
[----:B------:R-:W2:Y:S02]  /*5050*/  @!P0 SYNCS.PHASECHK.TRANS64 P0, [R3+URZ+0x30800], R0 ;  /* 0x03080000030085a7 */ /* 0x000ea4000800007f */
[----:B--2---:R-:W-:Y:S05]  /*5060*/  @P0 BRA `(.L_x_4894) ;  /* 0x0000007400700947 */ /* 0x004fea0003800000 */
.L_x_4895:
[----:B-1----:R-:W-:-:S04]  /*5070*/  IMAD.U32 R3, RZ, RZ, UR41 ;  /* 0x00000029ff037e24 */ /* 0x002fc8000f8e00ff */
[----:B------:R1:W2:Y:S03]  /*5080*/  SYNCS.PHASECHK.TRANS64.TRYWAIT P0, [R3+URZ+0x30800], R0 ;  /* 0x03080000030075a7 */ /* 0x0002a6000800017f */
[----:B--2---:R-:W-:Y:S05]  /*5090*/  @!P0 NANOSLEEP.SYNCS 0x989680 ;  /* 0x009896800000895d */ /* 0x004fea0003900000 */
[----:B------:R-:W2:Y:S02]  /*50a0*/  @!P0 SYNCS.PHASECHK.TRANS64 P0, [R3+URZ+0x30800], R0 ;  /* 0x03080000030085a7 */ /* 0x000ea4000800007f */
[----:B--2---:R-:W-:Y:S05]  /*50b0*/  @!P0 BRA `(.L_x_4895) ;  /* 0xfffffffc00ec8947 */ /* 0x004fea000383ffff */
[----:B------:R-:W-:Y:S05]  /*50c0*/  BRA `(.L_x_4894) ;  /* 0x0000007400587947 */ /* 0x000fea0003800000 */
.L_x_4893:
[----:B------:R-:W2:Y:S01]  /*50d0*/  LDL R0, [R1+0x294] ;  /* 0x0002940001007983 */ /* 0x000ea20000100800 */
[----:B------:R-:W-:Y:S01]  /*50e0*/  USHF.R.S32.HI UR4, URZ, 0x1f, UR45 ;  /* 0x0000001f3f047899 */ /* 0x000fe2000801142d */
[----:B------:R-:W-:Y:S01]  /*50f0*/  ULDC.64 UR6, c[0x0][0x3f8] ;  /* 0x0000fe0000067ab9 */ /* 0x000fe20000000a00 */
[----:B------:R-:W-:Y:S01]  /*5100*/  ULDC.64 UR8, c[0x0][0x408] ;  /* 0x0001020000087ab9 */ /* 0x000fe20000000a00 */
[----:B------:R-:W-:Y:S02]  /*5110*/  IMAD.U32 R24, RZ, RZ, UR6 ;  /* 0x00000006ff187e24 */ /* 0x000fe4000f8e00ff */
[----:B------:R-:W-:Y:S02]  /*5120*/  IMAD.U32 R26, RZ, RZ, UR8 ;  /* 0x00000008ff1a7e24 */ /* 0x000fe4000f8e00ff */
[----:B------:R-:W-:-:S04]  /*5130*/  IMAD.WIDE.U32 R24, R24, UR45, RZ ;  /* 0x0000002d18187c25 */ /* 0x000fc8000f8e00ff */
[----:B------:R-:W-:Y:S01]  /*5140*/  IMAD.WIDE.U32 R26, R26, UR45, RZ ;  /* 0x0000002d1a1a7c25 */ /* 0x000fe2000f8e00ff */
[----:B--2---:R-:W-:-:S13]  /*5150*/  R2UR UR5, R0 ;  /* 0x00000000000572ca */ /* 0x004fda00000e0000 */
[----:B------:R-:W-:Y:S02]  /*5160*/  ULOP3.LUT UP0, URZ, UR5, 0x3ff, URZ, 0xc0, !UPT ;  /* 0x000003ff053f7892 */ /* 0x000fe4000f80c03f */
[----:B------:R-:W-:Y:S02]  /*5170*/  UIMAD UR5, UR4, UR6, URZ ;  /* 0x00000006040572a4 */ /* 0x000fe4000f8e023f */
[----:B------:R-:W-:Y:S02]  /*5180*/  UIMAD UR4, UR4, UR8, URZ ;  /* 0x00000008040472a4 */ /* 0x000fe4000f8e023f */
[----:B------:R-:W-:Y:S01]  /*5190*/  PLOP3.LUT P0, PT, PT, PT, UP0, 0x80, 0x0 ;  /* 0x000000000000781c */ /* 0x000fe20003f0f008 */
[----:B------:R-:W-:Y:S02]  /*51a0*/  UIMAD UR5, UR45, UR7, UR5 ;  /* 0x000000072d0572a4 */ /* 0x000fe4000f8e0205 */
[----:B------:R-:W-:-:S04]  /*51b0*/  UIMAD UR4, UR45, UR9, UR4 ;  /* 0x000000092d0472a4 */ /* 0x000fc8000f8e0204 */
[----:B------:R-:W-:Y:S02]  /*51c0*/  VIADD R29, R25, UR5 ;  /* 0x00000005191d7c36 */ /* 0x000fe40008000000 */
[----:B------:R-:W-:-:S04]  /*51d0*/  VIADD R31, R27, UR4 ;  /* 0x000000041b1f7c36 */ /* 0x000fc80008000000 */
[----:B------:R-:W-:Y:S05]  /*51e0*/  @!P0 BRA `(.L_x_4896) ;  /* 0x0000000000408947 */ /* 0x000fea0003800000 */
        /* <DEDUP_REMOVED lines=16> */
.L_x_4896:
[----:B------:R-:W-:Y:S01]  /*52f0*/  ULDC.U8 UR4, c[0x0][0x410] ;  /* 0x0001040000047ab9 */ /* 0x000fe20000000000 */
[----:B------:R-:W-:Y:S01]  /*5300*/  BSSY B0, `(.L_x_4897) ;  /* 0x000072a000007945 */ /* 0x000fe20003800000 */
[----:B------:R-:W-:Y:S01]  /*5310*/  ISETP.NE.AND P0, PT, RZ, UR4, PT ;  /* 0x00000004ff007c0c */ /* 0x000fe2000bf05270 */
[----:B------:R-:W-:-:S12]  /*5320*/  VIADD R48, R203, UR60 ;  /* 0x0000003ccb307c36 */ /* 0x000fd80008000000 */
[----:B------:R-:W-:Y:S05]  /*5330*/  @!P0 BRA `(.L_x_4898) ;  /* 0x0000003800808947 */ /* 0x000fea0003800000 */
[----:B------:R-:W1:Y:S01]  /*5340*/  LDC R91, c[0x0][0x448] ;  /* 0x00011200ff5b7b82 */ /* 0x000e620000000800 */
[----:B------:R-:W-:Y:S01]  /*5350*/  IMAD R3, R217, 0x40, R48 ;  /* 0x00000040d9037824 */ /* 0x000fe200078e0230 */
[----:B------:R-:W-:Y:S01]  /*5360*/  ULDC.64 UR4, c[0x0][0x3f8] ;  /* 0x0000fe0000047ab9 */ /* 0x000fe20000000a00 */
[----:B------:R-:W-:Y:S01]  /*5370*/  ULDC.64 UR6, c[0x0][0x408] ;  /* 0x0001020000067ab9 */ /* 0x000fe20000000a00 */
[----:B------:R-:W-:Y:S01]  /*5380*/  IMAD.MOV.U32 R6, RZ, RZ, R24 ;  /* 0x000000ffff067224 */ /* 0x000fe200078e0018 */
[----:B------:R-:W-:Y:S01]  /*5390*/  SHF.R.S32.HI R64, RZ, 0x1f, R205 ;  /* 0x0000001fff407819 */ /* 0x000fe200000114cd */
[----:B------:R-:W-:Y:S01]  /*53a0*/  IMAD.MOV.U32 R7, RZ, RZ, R29 ;  /* 0x000000ffff077224 */ /* 0x000fe200078e001d */
[----:B------:R-:W-:Y:S01]  /*53b0*/  SHF.R.S32.HI R66, RZ, 0x1f, R73 ;  /* 0x0000001fff427819 */ /* 0x000fe20000011449 */
[----:B------:R-:W-:Y:S01]  /*53c0*/  IMAD.MOV.U32 R8, RZ, RZ, R26 ;  /* 0x000000ffff087224 */ /* 0x000fe200078e001a */
[----:B------:R-:W-:Y:S01]  /*53d0*/  SHF.R.S32.HI R71, RZ, 0x1f, R74 ;  /* 0x0000001fff477819 */ /* 0x000fe2000001144a */
[----:B------:R-:W-:Y:S01]  /*53e0*/  IMAD.MOV.U32 R9, RZ, RZ, R31 ;  /* 0x000000ffff097224 */ /* 0x000fe200078e001f */
[----:B------:R-:W-:-:S02]  /*53f0*/  SHF.R.S32.HI R67, RZ, 0x1f, R204 ;  /* 0x0000001fff437819 */ /* 0x000fc400000114cc */
[----:B------:R-:W-:Y:S02]  /*5400*/  SHF.R.S32.HI R65, RZ, 0x1f, R206 ;  /* 0x0000001fff417819 */ /* 0x000fe400000114ce */
[----:B-1----:R-:W-:-:S13]  /*5410*/  ISETP.NE.AND P0, PT, R91, 0x1, PT ;  /* 0x000000015b00780c */ /* 0x002fda0003f05270 */
[----:B------:R-:W1:Y:S08]  /*5420*/  @P0 LDC R0, c[0x0][0x44c] ;  /* 0x00011300ff000b82 */ /* 0x000e700000000800 */
[----:B------:R-:W2:Y:S01]  /*5430*/  @P0 LDC R5, c[0x0][0x450] ;  /* 0x00011400ff050b82 */ /* 0x000ea20000000800 */
[----:B-1----:R-:W-:-:S05]  /*5440*/  @P0 IMAD.HI.U32 R0, R3, R0, RZ ;  /* 0x0000000003000227 */ /* 0x002fca00078e00ff */
[----:B--2---:R-:W-:-:S04]  /*5450*/  @P0 SHF.R.U32.HI R3, RZ, R5, R0 ;  /* 0x00000005ff030219 */ /* 0x004fc80000011600 */
        /* <DEDUP_REMOVED lines=17> */
[----:B------:R1:W2:Y:S04]  /*5570*/  SHFL.IDX PT, R3, R6, RZ, 0x1c1f ;  /* 0x001c1fff06037589 */ /* 0x0002a800000e0000 */
[----:B------:R1:W3:Y:S04]  /*5580*/  SHFL.IDX PT, R0, R4, RZ, 0x1c1f ;  /* 0x001c1fff04007589 */ /* 0x0002e800000e0000 */
[----:B------:R1:W4:Y:S04]  /*5590*/  SHFL.IDX PT, R5, R8, RZ, 0x1c1f ;  /* 0x001c1fff08057589 */ /* 0x00032800000e0000 */
[----:B------:R1:W0:Y:S02]  /*55a0*/  SHFL.IDX PT, R14, R7, RZ, 0x1c1f ;  /* 0x001c1fff070e7589 */ /* 0x00022400000e0000 */
.L_x_5197:
        /* <DEDUP_REMOVED lines=16> */
[----:B------:R-:W-:Y:S01]  /*56b0*/  ULDC UR4, c[0x0][0x3f4] ;  /* 0x0000fd0000047ab9 */ /* 0x000fe20000000800 */
[----:B------:R-:W-:Y:S02]  /*56c0*/  CS2R R60, SRZ ;  /* 0x00000000003c7805 */ /* 0x000fe4000001ff00 */
[----:B------:R-:W-:Y:S02]  /*56d0*/  ISETP.GE.AND P3, PT, R74, UR4, PT ;  /* 0x000000044a007c0c */ /* 0x000fe4000bf66270 */
[----:B------:R-:W-:Y:S02]  /*56e0*/  CS2R R62, SRZ ;  /* 0x00000000003e7805 */ /* 0x000fe4000001ff00 */
[----:B------:R-:W-:Y:S02]  /*56f0*/  ISETP.GE.AND P2, PT, R205, UR4, PT ;  /* 0x00000004cd007c0c */ /* 0x000fe4000bf46270 */
[----:B------:R-:W-:Y:S02]  /*5700*/  ISETP.GE.AND P1, PT, R73, UR4, PT ;  /* 0x0000000449007c0c */ /* 0x000fe4000bf26270 */
[----:B------:R-:W-:-:S02]  /*5710*/  ISETP.GE.AND P0, PT, R204, UR4, PT ;  /* 0x00000004cc007c0c */ /* 0x000fc4000bf06270 */
[----:B------:R-:W-:-:S03]  /*5720*/  ISETP.GE.AND P4, PT, R198, UR4, PT ;  /* 0x00000004c6007c0c */ /* 0x000fc6000bf86270 */
[C---:B------:R-:W-:Y:S01]  /*5730*/  @!P3 IMAD.SHL.U32 R25, R74.reuse, 0x2, RZ ;  /* 0x000000024a19b824 */ /* 0x040fe200078e00ff */
[----:B------:R-:W-:-:S03]  /*5740*/  @!P3 SHF.L.U64.HI R12, R74, 0x1, R71 ;  /* 0x000000014a0cb819 */ /* 0x000fc60000010247 */
[C---:B------:R-:W-:Y:S01]  /*5750*/  @!P2 IMAD.SHL.U32 R33, R205.reuse, 0x2, RZ ;  /* 0x00000002cd21a824 */ /* 0x040fe200078e00ff */
[----:B------:R-:W-:Y:S01]  /*5760*/  @!P2 SHF.L.U64.HI R10, R205, 0x1, R64 ;  /* 0x00000001cd0aa819 */ /* 0x000fe20000010240 */
[----:B------:R-:W-:Y:S01]  /*5770*/  @!P1 IMAD.SHL.U32 R41, R73, 0x2, RZ ;  /* 0x0000000249299824 */ /* 0x000fe200078e00ff */
[-C--:B---3--:R-:W-:Y:S01]  /*5780*/  @!P3 IADD3 R20, P6, R0, R25.reuse, RZ ;  /* 0x000000190014b210 */ /* 0x088fe20007fde0ff */
[----:B------:R-:W-:Y:S01]  /*5790*/  @!P0 IMAD.SHL.U32 R51, R204, 0x2, RZ ;  /* 0x00000002cc338824 */ /* 0x000fe200078e00ff */
[----:B0-----:R-:W-:Y:S01]  /*57a0*/  @!P3 IADD3 R24, P5, R14, R25, RZ ;  /* 0x000000190e18b210 */ /* 0x001fe20007fbe0ff */
[----:B--2---:R-:W-:Y:S01]  /*57b0*/  @!P4 IMAD.MOV.U32 R11, RZ, RZ, R3 ;  /* 0x000000ffff0bc224 */ /* 0x004fe200078e0003 */
[----:B------:R-:W-:Y:S01]  /*57c0*/  @!P0 SHF.L.U64.HI R30, R204, 0x1, R67 ;  /* 0x00000001cc1e8819 */ /* 0x000fe20000010243 */
[--C-:B------:R-:W-:Y:S01]  /*57d0*/  @!P3 IMAD.X R21, R3, 0x1, R12.reuse, P6 ;  /* 0x000000010315b824 */ /* 0x100fe200030e060c */
[-C--:B------:R-:W-:Y:S01]  /*57e0*/  @!P2 IADD3 R26, P6, R0, R33.reuse, RZ ;  /* 0x00000021001aa210 */ /* 0x080fe20007fde0ff */
[----:B----4-:R-:W-:Y:S01]  /*57f0*/  @!P3 IMAD.X R25, R5, 0x1, R12, P5 ;  /* 0x000000010519b824 */ /* 0x010fe200028e060c */
[----:B------:R-:W-:Y:S01]  /*5800*/  @!P2 IADD3 R32, P5, R14, R33, RZ ;  /* 0x000000210e20a210 */ /* 0x000fe20007fbe0ff */
[----:B------:R-:W-:Y:S01]  /*5810*/  @!P4 IMAD.MOV.U32 R15, RZ, RZ, R5 ;  /* 0x000000ffff0fc224 */ /* 0x000fe200078e0005 */
[----:B------:R-:W-:Y:S01]  /*5820*/  @!P1 SHF.L.U64.HI R12, R73, 0x1, R66 ;  /* 0x00000001490c9819 */ /* 0x000fe20000010242 */
[--C-:B------:R-:W-:Y:S01]  /*5830*/  @!P2 IMAD.X R27, R3, 0x1, R10.reuse, P6 ;  /* 0x00000001031ba824 */ /* 0x100fe200030e060a */
[----:B------:R-:W-:Y:S01]  /*5840*/  @!P1 IADD3 R34, P6, R0, R41, RZ ;  /* 0x0000002900229210 */ /* 0x000fe20007fde0ff */
[----:B------:R-:W-:Y:S01]  /*5850*/  @!P2 IMAD.X R33, R5, 0x1, R10, P5 ;  /* 0x000000010521a824 */ /* 0x000fe200028e060a */
[----:B------:R-:W-:Y:S01]  /*5860*/  ISETP.GE.AND P5, PT, R206, UR4, PT ;  /* 0x00000004ce007c0c */ /* 0x000fe2000bfa6270 */
[----:B------:R-:W-:-:S02]  /*5870*/  @!P4 IMAD.MOV.U32 R10, RZ, RZ, R0 ;  /* 0x000000ffff0ac224 */ /* 0x000fc400078e0000 */
[----:B------:R-:W-:Y:S01]  /*5880*/  @!P1 IMAD.X R35, R3, 0x1, R12, P6 ;  /* 0x0000000103239824 */ /* 0x000fe200030e060c */
[----:B------:R-:W-:Y:S01]  /*5890*/  @!P1 IADD3 R40, P6, R14, R41, RZ ;  /* 0x000000290e289210 */ /* 0x000fe20007fde0ff */
[----:B------:R-:W-:-:S04]  /*58a0*/  @!P4 IMAD.WIDE R10, R198, 0x2, R10 ;  /* 0x00000002c60ac825 */ /* 0x000fc800078e020a */
[----:B------:R-:W-:Y:S01]  /*58b0*/  @!P1 IMAD.X R41, R5, 0x1, R12, P6 ;  /* 0x0000000105299824 */ /* 0x000fe200030e060c */
[-C--:B------:R-:W-:Y:S01]  /*58c0*/  @!P0 IADD3 R42, P6, R0, R51.reuse, RZ ;  /* 0x00000033002a8210 */ /* 0x080fe20007fde0ff */
[----:B------:R-:W-:Y:S01]  /*58d0*/  @!P4 IMAD.WIDE R12, R198, 0x2, R14 ;  /* 0x00000002c60cc825 */ /* 0x000fe200078e020e */
[----:B------:R0:W5:Y:S03]  /*58e0*/  @!P4 LD.E.64 R60, desc[UR38][R10.64] ;  /* 0x000000260a3cc980 */ /* 0x000166000c101b00 */
[----:B------:R-:W-:Y:S01]  /*58f0*/  @!P0 IMAD.X R43, R3, 0x1, R30, P6 ;  /* 0x00000001032b8824 */ /* 0x000fe200030e061e */
[----:B------:R-:W-:Y:S01]  /*5900*/  @!P0 IADD3 R50, P6, R14, R51, RZ ;  /* 0x000000330e328210 */ /* 0x000fe20007fde0ff */
[C---:B------:R-:W-:Y:S01]  /*5910*/  @!P5 IMAD.SHL.U32 R15, R206.reuse, 0x2, RZ ;  /* 0x00000002ce0fd824 */ /* 0x040fe200078e00ff */
[----:B------:R0:W5:Y:S01]  /*5920*/  @!P4 LD.E.64 R62, desc[UR38][R12.64] ;  /* 0x000000260c3ec980 */ /* 0x000162000c101b00 */
[----:B------:R-:W-:-:S02]  /*5930*/  @!P5 SHF.L.U64.HI R28, R206, 0x1, R65 ;  /* 0x00000001ce1cd819 */ /* 0x000fc40000010241 */
[----:B------:R-:W-:Y:S01]  /*5940*/  CS2R R56, SRZ ;  /* 0x0000000000387805 */ /* 0x000fe2000001ff00 */
[----:B------:R-:W-:Y:S01]  /*5950*/  @!P0 IMAD.X R51, R5, 0x1, R30, P6 ;  /* 0x0000000105338824 */ /* 0x000fe200030e061e */
[-C--:B------:R-:W-:Y:S02]  /*5960*/  @!P5 IADD3 R68, P4, R0, R15.reuse, RZ ;  /* 0x0000000f0044d210 */ /* 0x080fe40007f9e0ff */
[----:B------:R-:W-:Y:S02]  /*5970*/  CS2R R58, SRZ ;  /* 0x00000000003a7805 */ /* 0x000fe4000001ff00 */
[----:B------:R-:W-:Y:S02]  /*5980*/  @!P5 IADD3 R14, P6, R14, R15, RZ ;  /* 0x0000000f0e0ed210 */ /* 0x000fe40007fde0ff */
[----:B------:R-:W-:Y:S02]  /*5990*/  CS2R R52, SRZ ;  /* 0x0000000000347805 */ /* 0x000fe4000001ff00 */
[----:B------:R-:W-:Y:S01]  /*59a0*/  CS2R R54, SRZ ;  /* 0x0000000000367805 */ /* 0x000fe2000001ff00 */
[--C-:B------:R-:W-:Y:S01]  /*59b0*/  @!P5 IMAD.X R69, R3, 0x1, R28.reuse, P4 ;  /* 0x000000010345d824 */ /* 0x100fe200020e061c */
[----:B------:R-:W-:Y:S01]  /*59c0*/  CS2R R46, SRZ ;  /* 0x00000000002e7805 */ /* 0x000fe2000001ff00 */
[----:B------:R-:W-:Y:S01]  /*59d0*/  @!P5 IMAD.X R15, R5, 0x1, R28, P6 ;  /* 0x00000001050fd824 */ /* 0x000fe200030e061c */
[----:B------:R-:W-:-:S02]  /*59e0*/  CS2R R44, SRZ ;  /* 0x00000000002c7805 */ /* 0x000fc4000001ff00 */
[----:B------:R-:W-:Y:S02]  /*59f0*/  CS2R R38, SRZ ;  /* 0x0000000000267805 */ /* 0x000fe4000001ff00 */
[----:B------:R-:W-:Y:S02]  /*5a00*/  CS2R R36, SRZ ;  /* 0x0000000000247805 */ /* 0x000fe4000001ff00 */
        /* <DEDUP_REMOVED lines=12> */
.L_x_4901:
[----:B------:R-:W-:Y:S05]  /*5ad0*/  BSYNC B1 ;  /* 0x0000000000017941 */ /* 0x000fea0003800000 */
.L_x_4900:
[----:B---3-5:R-:W-:Y:S01]  /*5ae0*/  IMAD.MOV.U32 R0, RZ, RZ, R30 ;  /* 0x000000ffff007224 */ /* 0x028fe200078e001e */
[----:B------:R-:W-:Y:S01]  /*5af0*/  UMOV UR4, 0xffffffff ;  /* 0xffffffff00047882 */ /* 0x000fe20000000000 */
[----:B--2---:R-:W-:Y:S01]  /*5b00*/  IMAD.MOV.U32 R3, RZ, RZ, R31 ;  /* 0x000000ffff037224 */ /* 0x004fe200078e001f */
[----:B0-----:R-:W-:Y:S01]  /*5b10*/  CS2R R20, SRZ ;  /* 0x0000000000147805 */ /* 0x001fe2000001ff00 */
[----:B----4-:R-:W-:Y:S01]  /*5b20*/  IMAD.MOV.U32 R5, RZ, RZ, R38 ;  /* 0x000000ffff057224 */ /* 0x010fe200078e0026 */
        /* <DEDUP_REMOVED lines=48> */
[----:B------:R0:W4:Y:S04]  /*5e30*/  SHFL.IDX PT, R5, R8, 0x1, 0x1c1f ;  /* 0x003c1f0008057f89 */ /* 0x00012800000e0000 */
[----:B------:R0:W0:Y:S02]  /*5e40*/  SHFL.IDX PT, R14, R7, 0x1, 0x1c1f ;  /* 0x003c1f00070e7f89 */ /* 0x00002400000e0000 */
.L_x_5203:
[----:B------:R-:W-:Y:S01]  /*5e50*/  VIADD R48, R48, 0x40 ;  /* 0x0000004030307836 */ /* 0x000fe20000000000 */
[----:B01----:R-:W-:Y:S01]  /*5e60*/  LOP3.LUT R7, R212, 0x18, R18, 0xf8, !PT ;  /* 0x00000018d4077812 */ /* 0x003fe200078ef812 */
[----:B------:R-:W-:Y:S01]  /*5e70*/  BSSY B1, `(.L_x_4903) ;  /* 0x0000055000017945 */ /* 0x000fe20003800000 */
[----:B------:R-:W-:Y:S01]  /*5e80*/  LOP3.LUT P0, RZ, R227, 0x4, RZ, 0xc0, !PT ;  /* 0x00000004e3ff7812 */ /* 0x000fe2000780c0ff */
[----:B------:R-:W-:Y:S01]  /*5e90*/  IMAD.U32 R98, RZ, RZ, UR60 ;  /* 0x0000003cff627e24 */ /* 0x000fe2000f8e00ff */
[----:B------:R-:W-:Y:S02]  /*5ea0*/  ISETP.GE.AND P1, PT, R48, R91, PT ;  /* 0x0000005b3000720c */ /* 0x000fe40003f26270 */
[----:B------:R-:W-:Y:S02]  /*5eb0*/  CS2R R12, SRZ ;  /* 0x00000000000c7805 */ /* 0x000fe4000001ff00 */
[----:B------:R-:W-:Y:S02]  /*5ec0*/  LOP3.LUT R4, R7, R214, RZ, 0x3c, !PT ;  /* 0x000000d607047212 */ /* 0x000fe400078e3cff */
[----:B------:R-:W-:-:S02]  /*5ed0*/  CS2R R26, SRZ ;  /* 0x00000000001a7805 */ /* 0x000fc4000001ff00 */
[----:B------:R-:W-:Y:S02]  /*5ee0*/  CS2R R32, SRZ ;  /* 0x0000000000207805 */ /* 0x000fe4000001ff00 */
[----:B------:R-:W-:Y:S02]  /*5ef0*/  CS2R R42, SRZ ;  /* 0x00000000002a7805 */ /* 0x000fe4000001ff00 */
[----:B------:R-:W-:Y:S01]  /*5f00*/  CS2R R50, SRZ ;  /* 0x0000000000327805 */ /* 0x000fe2000001ff00 */
[----:B------:R-:W-:Y:S01]  /*5f10*/  IMAD R4, R213, 0x200, R4 ;  /* 0x00000200d5047824 */ /* 0x000fe200078e0204 */
[----:B------:R-:W-:Y:S02]  /*5f20*/  CS2R R8, SRZ ;  /* 0x0000000000087805 */ /* 0x000fe4000001ff00 */
[----:B------:R-:W-:Y:S02]  /*5f30*/  CS2R R10, SRZ ;  /* 0x00000000000a7805 */ /* 0x000fe4000001ff00 */
[----:B------:R-:W-:-:S02]  /*5f40*/  CS2R R24, SRZ ;  /* 0x0000000000187805 */ /* 0x000fc4000001ff00 */
[----:B------:R-:W-:Y:S02]  /*5f50*/  CS2R R34, SRZ ;  /* 0x0000000000227805 */ /* 0x000fe4000001ff00 */
[----:B------:R-:W-:Y:S02]  /*5f60*/  CS2R R40, SRZ ;  /* 0x0000000000287805 */ /* 0x000fe4000001ff00 */
[----:B------:R-:W-:Y:S02]  /*5f70*/  LEA R15, R4, UR41, 0x1 ;  /* 0x00000029040f7c11 */ /* 0x000fe4000f8e08ff */
        /* <DEDUP_REMOVED lines=13> */
[C---:B------:R-:W-:Y:S01]  /*6050*/  @!P2 IMAD.SHL.U32 R69, R73.reuse, 0x2, RZ ;  /* 0x000000024945a824 */ /* 0x040fe200078e00ff */
[-C--:B---3--:R-:W-:Y:S01]  /*6060*/  @!P4 IADD3 R10, P5, R0, R9.reuse, RZ ;  /* 0x00000009000ac210 */ /* 0x088fe20007fbe0ff */
[----:B------:R-:W-:Y:S01]  /*6070*/  @!P1 IMAD.SHL.U32 R7, R204, 0x2, RZ ;  /* 0x00000002cc079824 */ /* 0x000fe200078e00ff */
[----:B------:R-:W-:Y:S02]  /*6080*/  @!P4 IADD3 R8, P6, R14, R9, RZ ;  /* 0x000000090e08c210 */ /* 0x000fe40007fde0ff */
[----:B------:R-:W-:Y:S01]  /*6090*/  @!P2 SHF.L.U64.HI R12, R73, 0x1, R66 ;  /* 0x00000001490ca819 */ /* 0x000fe20000010242 */
[--C-:B--2---:R-:W-:Y:S01]  /*60a0*/  @!P4 IMAD.X R11, R3, 0x1, R4.reuse, P5 ;  /* 0x00000001030bc824 */ /* 0x104fe200028e0604 */
[-C--:B------:R-:W-:Y:S01]  /*60b0*/  @!P3 IADD3 R78, P5, R0, R77.reuse, RZ ;  /* 0x0000004d004eb210 */ /* 0x080fe20007fbe0ff */
[----:B----4-:R-:W-:Y:S01]  /*60c0*/  @!P4 IMAD.X R9, R5, 0x1, R4, P6 ;  /* 0x000000010509c824 */ /* 0x010fe200030e0604 */
[----:B------:R-:W-:-:S02]  /*60d0*/  @!P3 IADD3 R76, P6, R14, R77, RZ ;  /* 0x0000004d0e4cb210 */ /* 0x000fc40007fde0ff */
[----:B------:R-:W-:Y:S01]  /*60e0*/  @!P1 SHF.L.U64.HI R20, R204, 0x1, R67 ;  /* 0x00000001cc149819 */ /* 0x000fe20000010243 */
[--C-:B------:R-:W-:Y:S01]  /*60f0*/  @!P3 IMAD.X R79, R3, 0x1, R6.reuse, P5 ;  /* 0x00000001034fb824 */ /* 0x100fe200028e0606 */
[-C--:B------:R-:W-:Y:S01]  /*6100*/  @!P2 IADD3 R70, P5, R0, R69.reuse, RZ ;  /* 0x000000450046a210 */ /* 0x080fe20007fbe0ff */
[----:B------:R-:W-:Y:S01]  /*6110*/  @!P3 IMAD.X R77, R5, 0x1, R6, P6 ;  /* 0x00000001054db824 */ /* 0x000fe200030e0606 */
[----:B------:R-:W-:-:S03]  /*6120*/  @!P2 IADD3 R68, P6, R14, R69, RZ ;  /* 0x000000450e44a210 */ /* 0x000fc60007fde0ff */
[--C-:B------:R-:W-:Y:S01]  /*6130*/  @!P2 IMAD.X R71, R3, 0x1, R12.reuse, P5 ;  /* 0x000000010347a824 */ /* 0x100fe200028e060c */
[----:B------:R-:W-:Y:S01]  /*6140*/  @!P1 IADD3 R66, P5, R0, R7, RZ ;  /* 0x0000000700429210 */ /* 0x000fe20007fbe0ff */
[----:B------:R-:W-:Y:S01]  /*6150*/  @!P2 IMAD.X R69, R5, 0x1, R12, P6 ;  /* 0x000000010545a824 */ /* 0x000fe200030e060c */
[----:B------:R-:W-:-:S03]  /*6160*/  ISETP.GE.AND P6, PT, R198, UR4, PT ;  /* 0x00000004c6007c0c */ /* 0x000fc6000bfc6270 */
[----:B------:R-:W-:Y:S01]  /*6170*/  @!P1 IMAD.X R67, R3, 0x1, R20, P5 ;  /* 0x0000000103439824 */ /* 0x000fe200028e0614 */
[----:B------:R-:W-:-:S05]  /*6180*/  @!P1 IADD3 R6, P5, R14, R7, RZ ;  /* 0x000000070e069210 */ /* 0x000fca0007fbe0ff */
[----:B------:R-:W-:Y:S01]  /*6190*/  @!P1 IMAD.X R7, R5, 0x1, R20, P5 ;  /* 0x0000000105079824 */ /* 0x000fe200028e0614 */
[----:B------:R-:W-:-:S03]  /*61a0*/  ISETP.GE.AND P5, PT, R206, UR4, PT ;  /* 0x00000004ce007c0c */ /* 0x000fc6000bfa6270 */
[----:B------:R-:W-:Y:S02]  /*61b0*/  @!P6 IMAD.MOV.U32 R12, RZ, RZ, R0 ;  /* 0x000000ffff0ce224 */ /* 0x000fe400078e0000 */
[----:B------:R-:W-:Y:S02]  /*61c0*/  @!P6 IMAD.MOV.U32 R13, RZ, RZ, R3 ;  /* 0x000000ffff0de224 */ /* 0x000fe400078e0003 */
[----:B------:R-:W-:Y:S02]  /*61d0*/  @!P6 IMAD.MOV.U32 R4, RZ, RZ, R14 ;  /* 0x000000ffff04e224 */ /* 0x000fe400078e000e */
[----:B------:R-:W-:-:S04]  /*61e0*/  @!P6 IMAD.WIDE R12, R198, 0x2, R12 ;  /* 0x00000002c60ce825 */ /* 0x000fc800078e020c */
[----:B------:R-:W-:Y:S01]  /*61f0*/  @!P6 IMAD.WIDE R20, R198, 0x2, R4 ;  /* 0x00000002c614e825 */ /* 0x000fe200078e0204 */
[----:B------:R0:W5:Y:S03]  /*6200*/  @!P6 LD.E.64 R50, desc[UR38][R12.64] ;  /* 0x000000260c32e980 */ /* 0x000166000c101b00 */
[C---:B------:R-:W-:Y:S01]  /*6210*/  @!P5 IMAD.SHL.U32 R25, R206.reuse, 0x2, RZ ;  /* 0x00000002ce19d824 */ /* 0x040fe200078e00ff */
[----:B------:R1:W5:Y:S01]  /*6220*/  @!P6 LD.E.64 R48, desc[UR38][R20.64] ;  /* 0x000000261430e980 */ /* 0x000362000c101b00 */
[----:B------:R-:W-:-:S03]  /*6230*/  @!P5 SHF.L.U64.HI R24, R206, 0x1, R65 ;  /* 0x00000001ce18d819 */ /* 0x000fc60000010241 */
[-C--:B------:R-:W-:Y:S02]  /*6240*/  @!P5 IADD3 R64, P6, R0, R25.reuse, RZ ;  /* 0x000000190040d210 */ /* 0x080fe40007fde0ff */
[----:B------:R-:W-:Y:S02]  /*6250*/  CS2R R42, SRZ ;  /* 0x00000000002a7805 */ /* 0x000fe4000001ff00 */
[----:B------:R-:W-:Y:S01]  /*6260*/  CS2R R40, SRZ ;  /* 0x0000000000287805 */ /* 0x000fe2000001ff00 */
[----:B------:R-:W-:Y:S01]  /*6270*/  @!P5 IMAD.X R65, R3, 0x1, R24, P6 ;  /* 0x000000010341d824 */ /* 0x000fe200030e0618 */
[----:B------:R-:W-:Y:S02]  /*6280*/  @!P5 IADD3 R4, P6, R14, R25, RZ ;  /* 0x000000190e04d210 */ /* 0x000fe40007fde0ff */
[----:B------:R2:W5:Y:S01]  /*6290*/  @!P4 LD.E.64 R42, desc[UR38][R10.64] ;  /* 0x000000260a2ac980 */ /* 0x000562000c101b00 */
[----:B------:R-:W-:Y:S02]  /*62a0*/  CS2R R32, SRZ ;  /* 0x0000000000207805 */ /* 0x000fe4000001ff00 */
[----:B------:R-:W-:-:S02]  /*62b0*/  CS2R R34, SRZ ;  /* 0x0000000000227805 */ /* 0x000fc4000001ff00 */
[----:B------:R-:W-:Y:S01]  /*62c0*/  CS2R R26, SRZ ;  /* 0x00000000001a7805 */ /* 0x000fe2000001ff00 */
[----:B------:R-:W-:Y:S01]  /*62d0*/  @!P5 IMAD.X R5, R5, 0x1, R24, P6 ;  /* 0x000000010505d824 */ /* 0x000fe200030e0618 */
[----:B------:R3:W5:Y:S01]  /*62e0*/  @!P4 LD.E.64 R40, desc[UR38][R8.64] ;  /* 0x000000260828c980 */ /* 0x000762000c101b00 */
[----:B------:R-:W-:Y:S02]  /*62f0*/  CS2R R24, SRZ ;  /* 0x0000000000187805 */ /* 0x000fe4000001ff00 */
[----:B0-----:R-:W-:Y:S02]  /*6300*/  CS2R R12, SRZ ;  /* 0x00000000000c7805 */ /* 0x001fe4000001ff00 */
[----:B-1----:R-:W-:Y:S01]  /*6310*/  CS2R R20, SRZ ;  /* 0x0000000000147805 */ /* 0x002fe2000001ff00 */
[----:B------:R0:W5:Y:S01]  /*6320*/  @!P3 LD.E.64 R32, desc[UR38][R78.64] ;  /* 0x000000264e20b980 */ /* 0x000162000c101b00 */
[----:B--2---:R-:W-:-:S03]  /*6330*/  CS2R R10, SRZ ;  /* 0x00000000000a7805 */ /* 0x004fc6000001ff00 */
[----:B------:R0:W5:Y:S01]  /*6340*/  @!P3 LD.E.64 R34, desc[UR38][R76.64] ;  /* 0x000000264c22b980 */ /* 0x000162000c101b00 */
[----:B---3--:R-:W-:-:S03]  /*6350*/  CS2R R8, SRZ ;  /* 0x0000000000087805 */ /* 0x008fc6000001ff00 */
[----:B------:R0:W5:Y:S04]  /*6360*/  @!P2 LD.E.64 R26, desc[UR38][R70.64] ;  /* 0x00000026461aa980 */ /* 0x000168000c101b00 */
[----:B------:R0:W5:Y:S04]  /*6370*/  @!P2 LD.E.64 R24, desc[UR38][R68.64] ;  /* 0x000000264418a980 */ /* 0x000168000c101b00 */
[----:B------:R0:W5:Y:S04]  /*6380*/  @!P1 LD.E.64 R12, desc[UR38][R66.64] ;  /* 0x00000026420c9980 */ /* 0x000168000c101b00 */
[----:B------:R0:W5:Y:S04]  /*6390*/  @!P1 LD.E.64 R10, desc[UR38][R6.64] ;  /* 0x00000026060a9980 */ /* 0x000168000c101b00 */
[----:B------:R0:W5:Y:S04]  /*63a0*/  @!P5 LD.E.64 R20, desc[UR38][R64.64] ;  /* 0x000000264014d980 */ /* 0x000168000c101b00 */
[----:B------:R0:W5:Y:S02]  /*63b0*/  @!P5 LD.E.64 R8, desc[UR38][R4.64] ;  /* 0x000000260408d980 */ /* 0x000164000c101b00 */
.L_x_4904:
[----:B------:R-:W-:Y:S05]  /*63c0*/  BSYNC B1 ;  /* 0x0000000000017941 */ /* 0x000fea0003800000 */
.L_x_4903:
[----:B------:R-:W-:Y:S01]  /*63d0*/  R2UR UR5, R216 ;  /* 0x00000000d80572ca */ /* 0x000fe200000e0000 */
[----:B0----5:R-:W-:Y:S01]  /*63e0*/  IMAD.MOV.U32 R4, RZ, RZ, R21 ;  /* 0x000000ffff047224 */ /* 0x021fe200078e0015 */
[----:B------:R-:W-:Y:S01]  /*63f0*/  VIADDMNMX R98, R91, -R98, 0x80, PT ;  /* 0x000000805b627446 */ /* 0x000fe20003800962 */
[C---:B------:R-:W-:Y:S02]  /*6400*/  VIADD R6, R15.reuse, 0x12400 ;  /* 0x000124000f067836 */ /* 0x040fe40000000000 */
[----:B---3--:R-:W-:Y:S01]  /*6410*/  VIADD R0, R15, 0x12440 ;  /* 0x000124400f007836 */ /* 0x008fe20000000000 */
[----:B------:R-:W-:Y:S01]  /*6420*/  PRMT R64, R4, 0x7610, R64 ;  /* 0x0000761004407816 */ /* 0x000fe20000000040 */
[----:B------:R-:W-:Y:S01]  /*6430*/  @P0 VIADD R0, R6, 0xffffffc0 ;  /* 0xffffffc006000836 */ /* 0x000fe20000000000 */
[----:B------:R-:W-:Y:S01]  /*6440*/  ISETP.GE.AND P1, PT, R203, R98, PT ;  /* 0x00000062cb00720c */ /* 0x000fe20003f26270 */
[----:B--2---:R-:W-:Y:S02]  /*6450*/  IMAD.MOV.U32 R3, RZ, RZ, R20 ;  /* 0x000000ffff037224 */ /* 0x004fe400078e0014 */
[----:B----4-:R-:W-:-:S02]  /*6460*/  IMAD.MOV.U32 R5, RZ, RZ, R12 ;  /* 0x000000ffff057224 */ /* 0x010fc400078e000c */
[----:B------:R-:W-:Y:S01]  /*6470*/  ULEA.HI UR4, UR5, UR5, URZ, 0x1 ;  /* 0x0000000505047291 */ /* 0x000fe2000f8f083f */
[----:B------:R-:W-:Y:S01]  /*6480*/  PRMT R65, R3, 0x7610, R65 ;  /* 0x0000761003417816 */ /* 0x000fe20000000041 */
[----:B------:R-:W-:Y:S01]  /*6490*/  IMAD.MOV.U32 R3, RZ, RZ, R13 ;  /* 0x000000ffff037224 */ /* 0x000fe200078e000d */
[----:B------:R-:W-:Y:S01]  /*64a0*/  PRMT R66, R5, 0x7610, R66 ;  /* 0x0000761005427816 */ /* 0x000fe20000000042 */
[----:B------:R-:W-:Y:S01]  /*64b0*/  ULOP3.LUT UR4, UR4, 0xfffffffe, URZ, 0xc0, !UPT ;  /* 0xfffffffe04047892 */ /* 0x000fe2000f8ec03f */
[----:B------:R-:W-:Y:S02]  /*64c0*/  IMAD.MOV.U32 R6, RZ, RZ, R27 ;  /* 0x000000ffff067224 */ /* 0x000fe400078e001b */
[----:B------:R-:W-:Y:S01]  /*64d0*/  IMAD.MOV.U32 R5, RZ, RZ, R26 ;  /* 0x000000ffff057224 */ /* 0x000fe200078e001a */
[----:B------:R-:W-:Y:S01]  /*64e0*/  UIADD3 UR4, UR5, -UR4, URZ ;  /* 0x8000000405047290 */ /* 0x000fe2000fffe03f */
[----:B------:R-:W-:Y:S01]  /*64f0*/  PRMT R67, R3, 0x7610, R67 ;  /* 0x0000761003437816 */ /* 0x000fe20000000043 */
[----:B------:R-:W-:Y:S01]  /*6500*/  IMAD.MOV.U32 R3, RZ, RZ, R32 ;  /* 0x000000ffff037224 */ /* 0x000fe200078e0020 */
[----:B------:R-:W-:Y:S01]  /*6510*/  PRMT R71, R6, 0x7610, R71 ;  /* 0x0000761006477816 */ /* 0x000fe20000000047 */
[----:B------:R-:W-:Y:S01]  /*6520*/  IMAD.MOV.U32 R6, RZ, RZ, R42 ;  /* 0x000000ffff067224 */ /* 0x000fe200078e002a */
[----:B------:R-:W-:Y:S01]  /*6530*/  PRMT R70, R5, 0x7610, R70 ;  /* 0x0000761005467816 */ /* 0x000fe20000000046 */
[----:B------:R-:W-:Y:S01]  /*6540*/  IMAD.U32 R4, RZ, RZ, UR4 ;  /* 0x00000004ff047e24 */ /* 0x000fe2000f8e00ff */
[----:B------:R-:W-:Y:S01]  /*6550*/  PRMT R78, R3, 0x7610, R78 ;  /* 0x00007610034e7816 */ /* 0x000fe2000000004e */
[----:B------:R-:W-:Y:S01]  /*6560*/  IMAD.MOV.U32 R7, RZ, RZ, R43 ;  /* 0x000000ffff077224 */ /* 0x000fe200078e002b */
[----:B------:R-:W-:Y:S01]  /*6570*/  PRMT R97, R6, 0x7610, R97 ;  /* 0x0000761006617816 */ /* 0x000fe20000000061 */
[----:B------:R-:W-:Y:S01]  /*6580*/  IMAD.MOV.U32 R5, RZ, RZ, R33 ;  /* 0x000000ffff057224 */ /* 0x000fe200078e0021 */
[----:B------:R-:W-:Y:S01]  /*6590*/  SHF.L.U32 R4, R4, 0x1f, RZ ;  /* 0x0000001f04047819 */ /* 0x000fe200000006ff */
[----:B------:R-:W-:Y:S01]  /*65a0*/  IMAD.MOV.U32 R3, RZ, RZ, R50 ;  /* 0x000000ffff037224 */ /* 0x000fe200078e0032 */
[----:B------:R-:W-:Y:S01]  /*65b0*/  PRMT R99, R7, 0x7610, R99 ;  /* 0x0000761007637816 */ /* 0x000fe20000000063 */
[----:B------:R-:W-:Y:S01]  /*65c0*/  IMAD.MOV.U32 R6, RZ, RZ, R8 ;  /* 0x000000ffff067224 */ /* 0x000fe200078e0008 */
[----:B------:R-:W0:Y:S01]  /*65d0*/  SYNCS.PHASECHK.TRANS64.TRYWAIT P0, [UR41+0x30800], R4 ;  /* 0x03080004ff0075a7 */ /* 0x000e220008000169 */
        /* <DEDUP_REMOVED lines=21> */
[----:B------:R-:W-:-:S02]  /*6730*/  IMAD.MOV.U32 R6, RZ, RZ, R48 ;  /* 0x000000ffff067224 */ /* 0x000fc400078e0030 */
[----:B------:R-:W-:Y:S01]  /*6740*/  IMAD.MOV.U32 R7, RZ, RZ, R49 ;  /* 0x000000ffff077224 */ /* 0x000fe200078e0031 */
[----:B0-----:R-:W-:Y:S06]  /*6750*/  @!P0 BRA `(.L_x_4905) ;  /* 0x000001dc00588947 */ /* 0x001fec0003800000 */
.L_x_5204:
[----:B------:R-:W-:Y:S01]  /*6760*/  BSSY B1, `(.L_x_4906) ;  /* 0x000012f000017945 */ /* 0x000fe20003800000 */
        /* <DEDUP_REMOVED lines=33> */
[C---:B------:R-:W-:Y:S01]  /*6980*/  FFMA.FTZ R117, R60.reuse, R112, -R117 ;  /* 0x000000703c757223 */ /* 0x040fe20000010875 */
        /* <DEDUP_REMOVED lines=24> */
.L_x_4909:
[----:B------:R-:W-:Y:S05]  /*6b10*/  BSYNC B2 ;  /* 0x0000000000027941 */ /* 0x000fea0003800000 */
.L_x_4908:
[----:B------:R-:W-:Y:S04]  /*6b20*/  BSSY B2, `(.L_x_4910) ;  /* 0x0000030000027945 */ /* 0x000fe80003800000 */
[----:B------:R-:W-:Y:S05]  /*6b30*/  @P1 BRA `(.L_x_4911) ;  /* 0x0000000000b81947 */ /* 0x000fea0003800000 */
[----:B0-----:R-:W0:Y:S01]  /*6b40*/  LDS.128 R4, [R0] ;  /* 0x0000000000047984 */ /* 0x001e220000000c00 */
        /* <DEDUP_REMOVED lines=45> */
.L_x_4911:
[----:B------:R-:W-:Y:S05]  /*6e20*/  BSYNC B2 ;  /* 0x0000000000027941 */ /* 0x000fea0003800000 */
.L_x_4910:
[----:B------:R-:W-:Y:S04]  /*6e30*/  BSSY B2, `(.L_x_4912) ;  /* 0x0000030000027945 */ /* 0x000fe80003800000 */
[----:B------:R-:W-:Y:S05]  /*6e40*/  @P2 BRA `(.L_x_4913) ;  /* 0x0000000000b82947 */ /* 0x000fea0003800000 */
[----:B01----:R-:W0:Y:S01]  /*6e50*/  LDS.128 R4, [R15+0x16400] ;  /* 0x016400000f047984 */ /* 0x003e220000000c00 */
        /* <DEDUP_REMOVED lines=45> */
.L_x_4913:
[----:B------:R-:W-:Y:S05]  /*7130*/  BSYNC B2 ;  /* 0x0000000000027941 */ /* 0x000fea0003800000 */
.L_x_4912:
[----:B------:R-:W-:Y:S04]  /*7140*/  BSSY B2, `(.L_x_4914) ;  /* 0x0000030000027945 */ /* 0x000fe80003800000 */
[----:B------:R-:W-:Y:S05]  /*7150*/  @P3 BRA `(.L_x_4915) ;  /* 0x0000000000b83947 */ /* 0x000fea0003800000 */
[----:B012---:R-:W0:Y:S01]  /*7160*/  LDS.128 R4, [R0+0x4000] ;  /* 0x0040000000047984 */ /* 0x007e220000000c00 */
        /* <DEDUP_REMOVED lines=45> */
.L_x_4915:
[----:B------:R-:W-:Y:S05]  /*7440*/  BSYNC B2 ;  /* 0x0000000000027941 */ /* 0x000fea0003800000 */
.L_x_4914:
[----:B------:R-:W-:Y:S04]  /*7450*/  BSSY B2, `(.L_x_4916) ;  /* 0x0000030000027945 */ /* 0x000fe80003800000 */
[----:B------:R-:W-:Y:S05]  /*7460*/  @P4 BRA `(.L_x_4917) ;  /* 0x0000000000b84947 */ /* 0x000fea0003800000 */
[----:B0123--:R-:W0:Y:S01]  /*7470*/  LDS.128 R4, [R15+0x1a400] ;  /* 0x01a400000f047984 */ /* 0x00fe220000000c00 */
        /* <DEDUP_REMOVED lines=45> */
.L_x_4917:
[----:B------:R-:W-:Y:S05]  /*7750*/  BSYNC B2 ;  /* 0x0000000000027941 */ /* 0x000fea0003800000 */
.L_x_4916:
[----:B------:R-:W-:Y:S05]  /*7760*/  @P5 BRA `(.L_x_4907) ;  /* 0x0000000000b85947 */ /* 0x000fea0003800000 */
[----:B01234-:R-:W0:Y:S01]  /*7770*/  LDS.128 R4, [R0+0x8000] ;  /* 0x0080000000047984 */ /* 0x01fe220000000c00 */
        /* <DEDUP_REMOVED lines=45> */
.L_x_4907:
[----:B------:R-:W-:Y:S05]  /*7a50*/  BSYNC B1 ;  /* 0x0000000000017941 */ /* 0x000fea0003800000 */
.L_x_4906:
[----:B------:R-:W-:-:S13]  /*7a60*/  ISETP.GE.AND P0, PT, R225, R98, PT ;  /* 0x00000062e100720c */ /* 0x000fda0003f06270 */
[----:B------:R-:W-:Y:S05]  /*7a70*/  @P0 BRA `(.L_x_4918) ;  /* 0x0000004800c80947 */ /* 0x000fea0003800000 */
[----:B01234-:R-:W0:Y:S01]  /*7a80*/  LDC R5, c[0x0][0x3f4] ;  /* 0x0000fd00ff057b82 */ /* 0x01fe220000000800 */
        /* <DEDUP_REMOVED lines=54> */
.L_x_4920:
[----:B------:R-:W-:Y:S05]  /*7df0*/  BSYNC B1 ;  /* 0x0000000000017941 */ /* 0x000fea0003800000 */
.L_x_4919:
[----:B------:R-:W-:Y:S04]  /*7e00*/  BSSY B1, `(.L_x_4921) ;  /* 0x0000030000017945 */ /* 0x000fe80003800000 */
[----:B------:R-:W-:Y:S05]  /*7e10*/  @P1 BRA `(.L_x_4922) ;  /* 0x0000000000b81947 */ /* 0x000fea0003800000 */
[----:B0-----:R-:W0:Y:S01]  /*7e20*/  LDS.128 R4, [R0+0x2000] ;  /* 0x0020000000047984 */ /* 0x001e220000000c00 */
        /* <DEDUP_REMOVED lines=20> */
[C---:B------:R-:W-:Y:S01]  /*7f70*/  FFMA.FTZ R41, R28.reuse, R37, R40 ;  /* 0x000000251c297223 */ /* 0x040fe20000010028 */
[-C--:B------:R-:W-:Y:S01]  /*7f80*/  FMUL.FTZ R37, R31, R99.reuse ;  /* 0x000000631f257220 */ /* 0x080fe20000410000 */
        /* <DEDUP_REMOVED lines=23> */
.L_x_4922:
[----:B------:R-:W-:Y:S05]  /*8100*/  BSYNC B1 ;  /* 0x0000000000017941 */ /* 0x000fea0003800000 */
.L_x_4921:
        /* <DEDUP_REMOVED lines=48> */
.L_x_4924:
[----:B------:R-:W-:Y:S05]  /*8410*/  BSYNC B1 ;  /* 0x0000000000017941 */ /* 0x000fea0003800000 */
.L_x_4923:
[----:B------:R-:W-:Y:S04]  /*8420*/  BSSY B1, `(.L_x_4925) ;  /* 0x0000030000017945 */ /* 0x000fe80003800000 */
[----:B------:R-:W-:Y:S05]  /*8430*/  @P3 BRA `(.L_x_4926) ;  /* 0x0000000000b83947 */ /* 0x000fea0003800000 */
[----:B012---:R-:W0:Y:S01]  /*8440*/  LDS.128 R4, [R0+0x6000] ;  /* 0x0060000000047984 */ /* 0x007e220000000c00 */
        /* <DEDUP_REMOVED lines=45> */
.L_x_4926:
[----:B------:R-:W-:Y:S05]  /*8720*/  BSYNC B1 ;  /* 0x0000000000017941 */ /* 0x000fea0003800000 */
.L_x_4925:
[----:B------:R-:W-:Y:S04]  /*8730*/  BSSY B1, `(.L_x_4927) ;  /* 0x0000030000017945 */ /* 0x000fe80003800000 */
[----:B------:R-:W-:Y:S05]  /*8740*/  @P4 BRA `(.L_x_4928) ;  /* 0x0000000000b84947 */ /* 0x000fea0003800000 */
[----:B0123--:R-:W0:Y:S01]  /*8750*/  LDS.128 R4, [R15+0x1c400] ;  /* 0x01c400000f047984 */ /* 0x00fe220000000c00 */
        /* <DEDUP_REMOVED lines=45> */
.L_x_4928:
[----:B------:R-:W-:Y:S05]  /*8a30*/  BSYNC B1 ;  /* 0x0000000000017941 */ /* 0x000fea0003800000 */
.L_x_4927:
[----:B------:R-:W-:Y:S05]  /*8a40*/  @P5 BRA `(.L_x_4918) ;  /* 0x0000003800d45947 */ /* 0x000fea0003800000 */
[----:B01234-:R-:W0:Y:S01]  /*8a50*/  LDS.128 R4, [R0+0xa000] ;  /* 0x00a0000000047984 */ /* 0x01fe220000000c00 */
[----:B------:R-:W-:Y:S02]  /*8a60*/  SHF.R.U64 R10, R20, 0x10, R21 ;  /* 0x00000010140a7819 */ /* 0x000fe40000001215 */
[----:B------:R-:W-:Y:S02]  /*8a70*/  SHF.R.U32.HI R12, RZ, 0x10, R9 ;  /* 0x00000010ff0c7819 */ /* 0x000fe40000011609 */
[----:B------:R-:W-:Y:S02]  /*8a80*/  SHF.R.U32.HI R21, RZ, 0x10, R21 ;  /* 0x00000010ff157819 */ /* 0x000fe40000011615 */
[----:B------:R-:W-:Y:S02]  /*8a90*/  PRMT R12, R3, 0x5410, R12 ;  /* 0x00005410030c7816 */ /* 0x000fe4000000000c */
[----:B------:R-:W-:Y:S02]  /*8aa0*/  SHF.R.U64 R11, R8, 0x10, R9 ;  /* 0x00000010080b7819 */ /* 0x000fe40000001209 */
[----:B------:R-:W-:Y:S01]  /*8ab0*/  PRMT R64, R64, 0x5410, R21 ;  /* 0x0000541040407816 */ /* 0x000fe20000000015 */
[----:B------:R-:W-:Y:S01]  /*8ac0*/  IMAD.U32 R13, R12, 0x10000, RZ ;  /* 0x000100000c0d7824 */ /* 0x000fe200078e00ff */
[----:B------:R-:W-:-:S02]  /*8ad0*/  PRMT R14, R14, 0x5410, R11 ;  /* 0x000054100e0e7816 */ /* 0x000fc4000000000b */
[----:B------:R-:W-:Y:S01]  /*8ae0*/  PRMT R65, R65, 0x5410, R10 ;  /* 0x0000541041417816 */ /* 0x000fe2000000000a */
[----:B------:R-:W-:Y:S01]  /*8af0*/  IMAD.U32 R11, R64, 0x10000, RZ ;  /* 0x00010000400b7824 */ /* 0x000fe200078e00ff */
[----:B------:R-:W-:Y:S02]  /*8b00*/  LOP3.LUT R12, R12, 0xffff0000, RZ, 0xc0, !PT ;  /* 0xffff00000c0c7812 */ /* 0x000fe400078ec0ff */
[----:B------:R-:W-:Y:S02]  /*8b10*/  LOP3.LUT R64, R64, 0xffff0000, RZ, 0xc0, !PT ;  /* 0xffff000040407812 */ /* 0x000fe400078ec0ff */
[C---:B0-----:R-:W-:Y:S01]  /*8b20*/  LOP3.LUT R9, R6.reuse, 0xffff0000, RZ, 0xc0, !PT ;  /* 0xffff000006097812 */ /* 0x041fe200078ec0ff */
[C---:B------:R-:W-:Y:S01]  /*8b30*/  IMAD.U32 R10, R7.reuse, 0x10000, RZ ;  /* 0x00010000070a7824 */ /* 0x040fe200078e00ff */
[----:B------:R-:W-:Y:S01]  /*8b40*/  LOP3.LUT R7, R7, 0xffff0000, RZ, 0xc0, !PT ;  /* 0xffff000007077812 */ /* 0x000fe200078ec0ff */
[----:B------:R-:W-:Y:S02]  /*8b50*/  IMAD.U32 R8, R6, 0x10000, RZ ;  /* 0x0001000006087824 */ /* 0x000fe400078e00ff */
[C---:B------:R-:W-:Y:S01]  /*8b60*/  FMUL.FTZ R15, R9.reuse, R13 ;  /* 0x0000000d090f7220 */ /* 0x040fe20000410000 */
[----:B------:R-:W-:Y:S01]  /*8b70*/  FMUL.FTZ R20, R9, R11 ;  /* 0x0000000b09147220 */ /* 0x000fe20000410000 */
[----:B------:R-:W-:Y:S01]  /*8b80*/  FMUL.FTZ R9, R7, R12 ;  /* 0x0000000c07097220 */ /* 0x000fe20000410000 */
[----:B------:R-:W-:-:S02]  /*8b90*/  IMAD.U32 R3, R4, 0x10000, RZ ;  /* 0x0001000004037824 */ /* 0x000fc400078e00ff */
[C---:B------:R-:W-:Y:S01]  /*8ba0*/  FFMA.FTZ R15, R8.reuse, R11, -R15 ;  /* 0x0000000b080f7223 */ /* 0x040fe2000001080f */
[----:B------:R-:W-:Y:S01]  /*8bb0*/  FFMA.FTZ R20, R8, R13, R20 ;  /* 0x0000000d08147223 */ /* 0x000fe20000010014 */
[-C--:B------:R-:W-:Y:S01]  /*8bc0*/  FMUL.FTZ R11, R7, R64.reuse ;  /* 0x00000040070b7220 */ /* 0x080fe20000410000 */
[C---:B------:R-:W-:Y:S01]  /*8bd0*/  IMAD.U32 R6, R5.reuse, 0x10000, RZ ;  /* 0x0001000005067824 */ /* 0x040fe200078e00ff */
[----:B------:R-:W-:Y:S01]  /*8be0*/  LOP3.LUT R4, R4, 0xffff0000, RZ, 0xc0, !PT ;  /* 0xffff000004047812 */ /* 0x000fe200078ec0ff */
[C---:B------:R-:W-:Y:S01]  /*8bf0*/  IMAD.U32 R8, R14.reuse, 0x10000, RZ ;  /* 0x000100000e087824 */ /* 0x040fe200078e00ff */
        /* <DEDUP_REMOVED lines=20> */
.L_x_4898:
[----:B------:R-:W1:Y:S01]  /*8d40*/  LDC R25, c[0x0][0x448] ;  /* 0x00011200ff197b82 */ /* 0x000e620000000800 */
[----:B------:R-:W-:Y:S01]  /*8d50*/  IMAD R3, R217, 0x40, R48 ;  /* 0x00000040d9037824 */ /* 0x000fe200078e0230 */
[----:B------:R-:W-:Y:S01]  /*8d60*/  ULDC.64 UR4, c[0x0][0x3f8] ;  /* 0x0000fe0000047ab9 */ /* 0x000fe20000000a00 */
[----:B------:R-:W-:Y:S01]  /*8d70*/  ULDC.64 UR6, c[0x0][0x408] ;  /* 0x0001020000067ab9 */ /* 0x000fe20000000a00 */
[----:B------:R-:W-:Y:S02]  /*8d80*/  IMAD.MOV.U32 R6, RZ, RZ, R24 ;  /* 0x000000ffff067224 */ /* 0x000fe400078e0018 */
[----:B------:R-:W-:Y:S02]  /*8d90*/  IMAD.MOV.U32 R7, RZ, RZ, R29 ;  /* 0x000000ffff077224 */ /* 0x000fe400078e001d */
[----:B------:R-:W-:Y:S02]  /*8da0*/  IMAD.MOV.U32 R10, RZ, RZ, R26 ;  /* 0x000000ffff0a7224 */ /* 0x000fe400078e001a */
[----:B------:R-:W-:Y:S01]  /*8db0*/  IMAD.MOV.U32 R11, RZ, RZ, R31 ;  /* 0x000000ffff0b7224 */ /* 0x000fe200078e001f */
        /* <DEDUP_REMOVED lines=22> */
[----:B------:R-:W1:Y:S04]  /*8f20*/  SHFL.IDX PT, R3, R8, RZ, 0x1c1f ;  /* 0x001c1fff08037589 */ /* 0x000e6800000e0000 */
[----:B------:R-:W2:Y:S04]  /*8f30*/  SHFL.IDX PT, R0, R4, RZ, 0x1c1f ;  /* 0x001c1fff04007589 */ /* 0x000ea800000e0000 */
[----:B------:R3:W4:Y:S04]  /*8f40*/  SHFL.IDX PT, R5, R10, RZ, 0x1c1f ;  /* 0x001c1fff0a057589 */ /* 0x00072800000e0000 */
[----:B------:R3:W0:Y:S01]  /*8f50*/  SHFL.IDX PT, R14, R9, RZ, 0x1c1f ;  /* 0x001c1fff090e7589 */ /* 0x00062200000e0000 */
[----:B-1----:R-:W-:-:S02]  /*8f60*/  IMAD.MOV.U32 R21, RZ, RZ, R3 ;  /* 0x000000ffff157224 */ /* 0x002fc400078e0003 */
[----:B--23--:R-:W-:-:S07]  /*8f70*/  IMAD.MOV.U32 R20, RZ, RZ, R0 ;  /* 0x000000ffff147224 */ /* 0x00cfce00078e0000 */
.L_x_5209:
[----:B------:R-:W-:Y:S01]  /*8f80*/  IMAD R69, R16, R25, RZ ;  /* 0x0000001910457224 */ /* 0x000fe200078e02ff */
[----:B------:R-:W-:Y:S01]  /*8f90*/  BSSY B1, `(.L_x_4930) ;  /* 0x0000031000017945 */ /* 0x000fe20003800000 */
[----:B0-----:R-:W-:Y:S01]  /*8fa0*/  IMAD.MOV.U32 R52, RZ, RZ, R14 ;  /* 0x000000ffff347224 */ /* 0x001fe200078e000e */
[----:B------:R-:W-:Y:S01]  /*8fb0*/  CS2R R46, SRZ ;  /* 0x00000000002e7805 */ /* 0x000fe2000001ff00 */
[----:B----4-:R-:W-:Y:S01]  /*8fc0*/  IMAD.MOV.U32 R53, RZ, RZ, R5 ;  /* 0x000000ffff357224 */ /* 0x010fe200078e0005 */
        /* <DEDUP_REMOVED lines=13> */
[C---:B------:R-:W-:Y:S01]  /*90a0*/  VIADD R0, R18.reuse, 0x20 ;  /* 0x0000002012007836 */ /* 0x040fe20000000000 */
[----:B------:R-:W-:Y:S01]  /*90b0*/  ULDC UR4, c[0x0][0x3f4] ;  /* 0x0000fd0000047ab9 */ /* 0x000fe20000000800 */
[C---:B------:R-:W-:Y:S01]  /*90c0*/  VIADD R3, R18.reuse, 0x40 ;  /* 0x0000004012037836 */ /* 0x040fe20000000000 */
        /* <DEDUP_REMOVED lines=9> */
[----:B------:R-:W-:-:S04]  /*9160*/  @!P0 IMAD.WIDE R6, R18, 0x2, R20 ;  /* 0x0000000212068825 */ /* 0x000fc800078e0214 */
[----:B------:R-:W-:Y:S01]  /*9170*/  @!P1 IMAD.SHL.U32 R15, R218, 0x8, RZ ;  /* 0x00000008da0f9824 */ /* 0x000fe200078e00ff */
[----:B------:R0:W5:Y:S01]  /*9180*/  @!P0 LD.E.128 R36, desc[UR38][R6.64] ;  /* 0x0000002606248980 */ /* 0x000162000c101d00 */
[----:B------:R-:W-:Y:S01]  /*9190*/  @!P2 IMAD.SHL.U32 R51, R219, 0x8, RZ ;  /* 0x00000008db33a824 */ /* 0x000fe200078e00ff */
[----:B------:R-:W-:Y:S01]  /*91a0*/  CS2R R30, SRZ ;  /* 0x00000000001e7805 */ /* 0x000fe2000001ff00 */
[--C-:B------:R-:W-:Y:S01]  /*91b0*/  @!P1 IMAD.WIDE R12, R15, 0x2, R20.reuse ;  /* 0x000000020f0c9825 */ /* 0x100fe200078e0214 */
[----:B------:R-:W-:Y:S02]  /*91c0*/  CS2R R28, SRZ ;  /* 0x00000000001c7805 */ /* 0x000fe4000001ff00 */
[----:B------:R-:W-:Y:S02]  /*91d0*/  CS2R R46, SRZ ;  /* 0x00000000002e7805 */ /* 0x000fe4000001ff00 */
[----:B------:R-:W-:Y:S01]  /*91e0*/  CS2R R44, SRZ ;  /* 0x00000000002c7805 */ /* 0x000fe2000001ff00 */
[----:B------:R-:W-:Y:S01]  /*91f0*/  @!P2 IMAD.WIDE R20, R51, 0x2, R20 ;  /* 0x000000023314a825 */ /* 0x000fe200078e0214 */
[----:B------:R-:W-:-:S02]  /*9200*/  CS2R R34, SRZ ;  /* 0x0000000000227805 */ /* 0x000fc4000001ff00 */
[----:B------:R-:W-:Y:S01]  /*9210*/  CS2R R32, SRZ ;  /* 0x0000000000207805 */ /* 0x000fe2000001ff00 */
[----:B------:R1:W5:Y:S01]  /*9220*/  @!P1 LD.E.128 R40, desc[UR38][R12.64] ;  /* 0x000000260c289980 */ /* 0x000362000c101d00 */
[----:B------:R-:W-:-:S03]  /*9230*/  @!P1 IMAD.WIDE R14, R15, 0x2, R52 ;  /* 0x000000020f0e9825 */ /* 0x000fc600078e0234 */
[----:B------:R1:W5:Y:S01]  /*9240*/  @!P2 LD.E.128 R44, desc[UR38][R20.64] ;  /* 0x00000026142ca980 */ /* 0x000362000c101d00 */
[----:B------:R-:W-:-:S03]  /*9250*/  @!P2 IMAD.WIDE R50, R51, 0x2, R52 ;  /* 0x000000023332a825 */ /* 0x000fc600078e0234 */
[----:B------:R1:W5:Y:S01]  /*9260*/  @!P1 LD.E.128 R28, desc[UR38][R14.64] ;  /* 0x000000260e1c9980 */ /* 0x000362000c101d00 */
[----:B0-----:R-:W-:-:S03]  /*9270*/  @!P0 IMAD.WIDE R6, R18, 0x2, R52 ;  /* 0x0000000212068825 */ /* 0x001fc600078e0234 */
[----:B------:R1:W5:Y:S04]  /*9280*/  @!P2 LD.E.128 R32, desc[UR38][R50.64] ;  /* 0x000000263220a980 */ /* 0x000368000c101d00 */
[----:B------:R1:W5:Y:S02]  /*9290*/  @!P0 LD.E.128 R24, desc[UR38][R6.64] ;  /* 0x0000002606188980 */ /* 0x000364000c101d00 */
.L_x_4931:
[----:B------:R-:W-:Y:S05]  /*92a0*/  BSYNC B1 ;  /* 0x0000000000017941 */ /* 0x000fea0003800000 */
.L_x_4930:
[----:B-1---5:R-:W-:Y:S01]  /*92b0*/  IMAD.MOV.U32 R6, RZ, RZ, R45 ;  /* 0x000000ffff067224 */ /* 0x022fe200078e002d */
[----:B------:R-:W-:Y:S01]  /*92c0*/  UMOV UR4, 0xffffffff ;  /* 0xffffffff00047882 */ /* 0x000fe20000000000 */
        /* <DEDUP_REMOVED lines=49> */
[----:B------:R-:W0:Y:S04]  /*95e0*/  SHFL.IDX PT, R3, R8, 0x1, 0x1c1f ;  /* 0x003c1f0008037f89 */ /* 0x000e2800000e0000 */
[----:B------:R-:W1:Y:S04]  /*95f0*/  SHFL.IDX PT, R0, R4, 0x1, 0x1c1f ;  /* 0x003c1f0004007f89 */ /* 0x000e6800000e0000 */
[----:B------:R2:W3:Y:S04]  /*9600*/  SHFL.IDX PT, R5, R10, 0x1, 0x1c1f ;  /* 0x003c1f000a057f89 */ /* 0x0004e800000e0000 */
[----:B------:R2:W4:Y:S01]  /*9610*/  SHFL.IDX PT, R14, R9, 0x1, 0x1c1f ;  /* 0x003c1f00090e7f89 */ /* 0x00052200000e0000 */
[----:B0-----:R-:W-:-:S02]  /*9620*/  IMAD.MOV.U32 R21, RZ, RZ, R3 ;  /* 0x000000ffff157224 */ /* 0x001fc400078e0003 */
[----:B-12---:R-:W-:-:S07]  /*9630*/  IMAD.MOV.U32 R20, RZ, RZ, R0 ;  /* 0x000000ffff147224 */ /* 0x006fce00078e0000 */
.L_x_5215:
[----:B------:R-:W-:Y:S01]  /*9640*/  VIADD R48, R48, 0x40 ;  /* 0x0000004030307836 */ /* 0x000fe20000000000 */
[----:B------:R-:W-:Y:S01]  /*9650*/  BSSY B1, `(.L_x_4933) ;  /* 0x0000030000017945 */ /* 0x000fe20003800000 */
[----:B----4-:R-:W-:Y:S01]  /*9660*/  IMAD.MOV.U32 R60, RZ, RZ, R14 ;  /* 0x000000ffff3c7224 */ /* 0x010fe200078e000e */
[----:B------:R-:W-:Y:S01]  /*9670*/  CS2R R10, SRZ ;  /* 0x00000000000a7805 */ /* 0x000fe2000001ff00 */
[----:B---3--:R-:W-:Y:S01]  /*9680*/  IMAD.MOV.U32 R61, RZ, RZ, R5 ;  /* 0x000000ffff3d7224 */ /* 0x008fe200078e0005 */
        /* <DEDUP_REMOVED lines=34> */
[----:B------:R-:W-:Y:S02]  /*98b0*/  CS2R R48, SRZ ;  /* 0x0000000000307805 */ /* 0x000fe4000001ff00 */
[----:B0-----:R-:W-:Y:S01]  /*98c0*/  CS2R R4, SRZ ;  /* 0x0000000000047805 */ /* 0x001fe2000001ff00 */
[--C-:B------:R-:W-:Y:S01]  /*98d0*/  @!P1 IMAD.WIDE R20, R3, 0x2, R60.reuse ;  /* 0x0000000203149825 */ /* 0x100fe200078e023c */
[----:B------:R0:W5:Y:S03]  /*98e0*/  @!P1 LD.E.128 R8, desc[UR38][R62.64] ;  /* 0x000000263e089980 */ /* 0x000166000c101d00 */
[--C-:B------:R-:W-:Y:S01]  /*98f0*/  @!P2 IMAD.WIDE R66, R67, 0x2, R60.reuse ;  /* 0x000000024342a825 */ /* 0x100fe200078e023c */
[----:B------:R0:W5:Y:S03]  /*9900*/  @!P1 LD.E.128 R52, desc[UR38][R20.64] ;  /* 0x0000002614349980 */ /* 0x000166000c101d00 */
[----:B------:R-:W-:Y:S01]  /*9910*/  @!P0 IMAD.WIDE R60, R18, 0x2, R60 ;  /* 0x00000002123c8825 */ /* 0x000fe200078e023c */
[----:B------:R0:W5:Y:S04]  /*9920*/  @!P2 LD.E.128 R4, desc[UR38][R64.64] ;  /* 0x000000264004a980 */ /* 0x000168000c101d00 */
[----:B------:R0:W5:Y:S04]  /*9930*/  @!P0 LD.E.128 R56, desc[UR38][R60.64] ;  /* 0x000000263c388980 */ /* 0x000168000c101d00 */
[----:B------:R0:W5:Y:S02]  /*9940*/  @!P2 LD.E.128 R48, desc[UR38][R66.64] ;  /* 0x000000264230a980 */ /* 0x000164000c101d00 */
.L_x_4934:
[----:B------:R-:W-:Y:S05]  /*9950*/  BSYNC B1 ;  /* 0x0000000000017941 */ /* 0x000fea0003800000 */
.L_x_4933:
[----:B------:R-:W-:Y:S01]  /*9960*/  R2UR UR5, R216 ;  /* 0x00000000d80572ca */ /* 0x000fe200000e0000 */
[----:B0----5:R-:W-:Y:S02]  /*9970*/  IMAD.MOV.U32 R62, RZ, RZ, R11 ;  /* 0x000000ffff3e7224 */ /* 0x021fe400078e000b */
        /* <DEDUP_REMOVED lines=9> */
[----:B------:R-:W-:Y:S01]  /*9a10*/  ULEA.HI UR4, UR5, UR5, URZ, 0x1 ;  /* 0x0000000505047291 */ /* 0x000fe2000f8f083f */
[----:B------:R-:W-:Y:S01]  /*9a20*/  IMAD.U32 R90, RZ, RZ, UR60 ;  /* 0x0000003cff5a7e24 */ /* 0x000fe2000f8e00ff */
[----:B------:R-:W-:Y:S01]  /*9a30*/  PRMT R75, R61, 0x7610, R75 ;  /* 0x000076103d4b7816 */ /* 0x000fe2000000004b */
[----:B------:R-:W-:Y:S01]  /*9a40*/  IMAD.MOV.U32 R62, RZ, RZ, R13 ;  /* 0x000000ffff3e7224 */ /* 0x000fe200078e000d */
[----:B------:R-:W-:Y:S01]  /*9a50*/  ULOP3.LUT UR4, UR4, 0xfffffffe, URZ, 0xc0, !UPT ;  /* 0xfffffffe04047892 */ /* 0x000fe2000f8ec03f */
[----:B------:R-:W-:Y:S01]  /*9a60*/  PRMT R91, R64, 0x7610, R91 ;  /* 0x00007610405b7816 */ /* 0x000fe2000000005b */
[----:B------:R-:W-:Y:S01]  /*9a70*/  IMAD.MOV.U32 R63, RZ, RZ, R50 ;  /* 0x000000ffff3f7224 */ /* 0x000fe200078e0032 */
[----:B------:R-:W-:Y:S01]  /*9a80*/  VIADDMNMX R90, R69, -R90, 0x80, PT ;  /* 0x00000080455a7446 */ /* 0x000fe2000380095a */
[----:B------:R-:W-:Y:S01]  /*9a90*/  UIADD3 UR4, UR5, -UR4, URZ ;  /* 0x8000000405047290 */ /* 0x000fe2000fffe03f */
[----:B------:R-:W-:Y:S01]  /*9aa0*/  IMAD.MOV.U32 R61, RZ, RZ, R12 ;  /* 0x000000ffff3d7224 */ /* 0x000fe200078e000c */
        /* <DEDUP_REMOVED lines=23> */
[----:B------:R-:W-:Y:S01]  /*9c20*/  ISETP.GE.AND P1, PT, R203, R90, PT ;  /* 0x0000005acb00720c */ /* 0x000fe20003f26270 */
[----:B------:R-:W-:Y:S01]  /*9c30*/  IMAD.MOV.U32 R3, RZ, RZ, R7 ;  /* 0x000000ffff037224 */ /* 0x000fe200078e0007 */
[----:B------:R-:W-:Y:S01]  /*9c40*/  PRMT R79, R61, 0x7610, R79 ;  /* 0x000076103d4f7816 */ /* 0x000fe2000000004f */
[----:B------:R-:W-:Y:S01]  /*9c50*/  IMAD.MOV.U32 R20, RZ, RZ, R4 ;  /* 0x000000ffff147224 */ /* 0x000fe200078e0004 */
[----:B------:R-:W-:Y:S01]  /*9c60*/  PRMT R95, R64, 0x7610, R95 ;  /* 0x00007610405f7816 */ /* 0x000fe2000000005f */
[----:B------:R-:W-:-:S02]  /*9c70*/  IMAD.MOV.U32 R21, RZ, RZ, R5 ;  /* 0x000000ffff157224 */ /* 0x000fc400078e0005 */
[----:B------:R-:W-:Y:S02]  /*9c80*/  IMAD.MOV.U32 R62, RZ, RZ, R56 ;  /* 0x000000ffff3e7224 */ /* 0x000fe400078e0038 */
[----:B------:R-:W-:Y:S01]  /*9c90*/  IMAD.MOV.U32 R63, RZ, RZ, R57 ;  /* 0x000000ffff3f7224 */ /* 0x000fe200078e0039 */
[----:B0-----:R-:W-:Y:S06]  /*9ca0*/  @!P0 BRA `(.L_x_4935) ;  /* 0x000001a800f88947 */ /* 0x001fec0003800000 */
.L_x_5216:
[----:B------:R-:W-:Y:S01]  /*9cb0*/  BSSY B1, `(.L_x_4936) ;  /* 0x000014c000017945 */ /* 0x000fe20003800000 */
[----:B------:R-:W-:Y:S02]  /*9cc0*/  PRMT R96, R62, 0x7610, R96 ;  /* 0x000076103e607816 */ /* 0x000fe40000000060 */
[----:B------:R-:W-:Y:S01]  /*9cd0*/  PRMT R97, R63, 0x7610, R97 ;  /* 0x000076103f617816 */ /* 0x000fe20000000061 */
[----:B------:R-:W-:Y:S06]  /*9ce0*/  @P1 BRA `(.L_x_4937) ;  /* 0x0000001400201947 */ /* 0x000fec0003800000 */
[----:B------:R-:W1:Y:S01]  /*9cf0*/  LDC R106, c[0x0][0x3f4] ;  /* 0x0000fd00ff6a7b82 */ /* 0x000e620000000800 */
[C---:B0-----:R-:W-:Y:S01]  /*9d00*/  VIADD R61, R18.reuse, 0x20 ;  /* 0x00000020123d7836 */ /* 0x041fe20000000000 */
[----:B------:R-:W-:Y:S01]  /*9d10*/  BSSY B2, `(.L_x_4938) ;  /* 0x0000071000027945 */ /* 0x000fe20003800000 */
[C---:B------:R-:W-:Y:S01]  /*9d20*/  VIADD R63, R18.reuse, 0x40 ;  /* 0x00000040123f7836 */ /* 0x040fe20000000000 */
[-C--:B-1----:R-:W-:Y:S02]  /*9d30*/  ISETP.GE.AND P0, PT, R18, R106.reuse, PT ;  /* 0x0000006a1200720c */ /* 0x082fe40003f06270 */
[-C--:B------:R-:W-:Y:S02]  /*9d40*/  ISETP.GE.AND P1, PT, R61, R106.reuse, PT ;  /* 0x0000006a3d00720c */ /* 0x080fe40003f26270 */
[----:B------:R-:W-:-:S09]  /*9d50*/  ISETP.GE.AND P2, PT, R63, R106, PT ;  /* 0x0000006a3f00720c */ /* 0x000fd20003f46270 */
[----:B------:R-:W-:Y:S05]  /*9d60*/  @P0 BRA `(.L_x_4939) ;  /* 0x0000000400ac0947 */ /* 0x000fea0003800000 */
[----:B------:R-:W-:Y:S02]  /*9d70*/  LEA.HI R60, R106, R217, RZ, 0x1d ;  /* 0x000000d96a3c7211 */ /* 0x000fe400078fe8ff */
[----:B------:R-:W-:Y:S02]  /*9d80*/  LOP3.LUT R61, R212, 0x38, R18, 0xf8, !PT ;  /* 0x00000038d43d7812 */ /* 0x000fe400078ef812 */
[----:B------:R-:W-:Y:S02]  /*9d90*/  SHF.R.S32.HI R63, RZ, 0x1f, R60 ;  /* 0x0000001fff3f7819 */ /* 0x000fe4000001143c */
[----:B------:R-:W-:Y:S02]  /*9da0*/  SHF.R.U64 R120, R36, 0x10, R37 ;  /* 0x0000001024787819 */ /* 0x000fe40000001225 */
[----:B------:R-:W-:Y:S01]  /*9db0*/  LEA.HI R62, R63, R60, RZ, 0x3 ;  /* 0x0000003c3f3e7211 */ /* 0x000fe200078f18ff */
[----:B------:R-:W-:Y:S01]  /*9dc0*/  IMAD.SHL.U32 R63, R60, 0x8, RZ ;  /* 0x000000083c3f7824 */ /* 0x000fe200078e00ff */
[----:B------:R-:W-:-:S02]  /*9dd0*/  LOP3.LUT R60, R61, R214, RZ, 0x3c, !PT ;  /* 0x000000d63d3c7212 */ /* 0x000fc400078e3cff */
[----:B------:R-:W-:Y:S01]  /*9de0*/  SHF.R.U64 R24, R24, 0x10, R25 ;  /* 0x0000001018187819 */ /* 0x000fe20000001219 */
[----:B------:R-:W-:Y:S01]  /*9df0*/  IMAD.SHL.U32 R62, R62, 0x400, RZ ;  /* 0x000004003e3e7824 */ /* 0x000fe200078e00ff */
[----:B------:R-:W-:Y:S01]  /*9e00*/  LOP3.LUT R63, R212, 0x38, R63, 0xf8, !PT ;  /* 0x00000038d43f7812 */ /* 0x000fe200078ef83f */
[----:B------:R-:W-:Y:S01]  /*9e10*/  IMAD R60, R213, 0x200, R60 ;  /* 0x00000200d53c7824 */ /* 0x000fe200078e023c */
[----:B------:R-:W-:Y:S02]  /*9e20*/  SHF.R.U64 R36, R38, 0x10, R39 ;  /* 0x0000001026247819 */ /* 0x000fe40000001227 */
[----:B------:R-:W-:Y:S02]  /*9e30*/  LOP3.LUT R62, R62, 0x7fffe000, RZ, 0xc0, !PT ;  /* 0x7fffe0003e3e7812 */ /* 0x000fe400078ec0ff */
[----:B------:R-:W-:Y:S02]  /*9e40*/  LOP3.LUT R63, R63, R214, RZ, 0x3c, !PT ;  /* 0x000000d63f3f7212 */ /* 0x000fe400078e3cff */
[----:B------:R-:W-:Y:S01]  /*9e50*/  LEA R107, R60, UR41, 0x1 ;  /* 0x000000293c6b7c11 */ /* 0x000fe2000f8e08ff */
[----:B------:R-:W-:Y:S01]  /*9e60*/  IMAD R62, R213, 0x200, R62 ;  /* 0x00000200d53e7824 */ /* 0x000fe200078e023e */
[----:B------:R-:W-:-:S02]  /*9e70*/  SHF.R.U32.HI R25, RZ, 0x10, R25 ;  /* 0x00000010ff197819 */ /* 0x000fc40000011619 */
[----:B------:R-:W-:Y:S01]  /*9e80*/  SHF.R.U64 R118, R26, 0x10, R27 ;  /* 0x000000101a767819 */ /* 0x000fe2000000121b */
[----:B------:R-:W-:Y:S01]  /*9e90*/  IMAD.IADD R108, R62, 0x1, R63 ;  /* 0x000000013e6c7824 */ /* 0x000fe200078e023f */
[----:B------:R-:W-:Y:S01]  /*9ea0*/  PRMT R111, R111, 0x5410, R120 ;  /* 0x000054106f6f7816 */ /* 0x000fe20000000078 */
[----:B------:R-:W0:Y:S01]  /*9eb0*/  LDS.128 R60, [R107+0x12400] ;  /* 0x012400006b3c7984 */ /* 0x000e220000000c00 */
[----:B------:R-:W-:Y:S02]  /*9ec0*/  PRMT R115, R115, 0x5410, R24 ;  /* 0x0000541073737816 */ /* 0x000fe40000000018 */
[----:B------:R-:W-:Y:S02]  /*9ed0*/  LEA R108, R108, UR41, 0x1 ;  /* 0x000000296c6c7c11 */ /* 0x000fe4000f8e08ff */
[----:B------:R-:W-:Y:S01]  /*9ee0*/  SHF.R.U32.HI R39, RZ, 0x10, R39 ;  /* 0x00000010ff277819 */ /* 0x000fe20000011627 */
[----:B------:R-:W-:Y:S01]  /*9ef0*/  IMAD.U32 R119, R115, 0x10000, RZ ;  /* 0x0001000073777824 */ /* 0x000fe200078e00ff */
[----:B------:R-:W-:Y:S01]  /*9f00*/  SHF.R.U32.HI R27, RZ, 0x10, R27 ;  /* 0x00000010ff1b7819 */ /* 0x000fe2000001161b */
[----:B------:R-:W1:Y:S01]  /*9f10*/  LDS.128 R64, [R108+0x12400] ;  /* 0x012400006c407984 */ /* 0x000e620000000c00 */
[----:B------:R-:W-:-:S02]  /*9f20*/  SHF.R.U32.HI R37, RZ, 0x10, R37 ;  /* 0x00000010ff257819 */ /* 0x000fc40000011625 */
[----:B------:R-:W-:Y:S02]  /*9f30*/  PRMT R116, R116, 0x5410, R25 ;  /* 0x0000541074747816 */ /* 0x000fe40000000019 */
[----:B------:R-:W-:Y:S01]  /*9f40*/  PRMT R118, R113, 0x5410, R118 ;  /* 0x0000541071767816 */ /* 0x000fe20000000076 */
[----:B------:R-:W-:Y:S01]  /*9f50*/  IMAD.U32 R113, R111, 0x10000, RZ ;  /* 0x000100006f717824 */ /* 0x000fe200078e00ff */
        /* <DEDUP_REMOVED lines=43> */
[C---:B------:R-:W-:Y:S01]  /*a210*/  FFMA.FTZ R112, R25.reuse, R24, -R26 ;  /* 0x0000001819707223 */ /* 0x040fe2000001081a */
        /* <DEDUP_REMOVED lines=14> */
[CC--:B------:R-:W-:Y:S01]  /*a300*/  FMUL.FTZ R27, R65.reuse, R118.reuse ;  /* 0x00000076411b7220 */ /* 0x0c0fe20000410000 */
[----:B------:R-:W-:Y:S01]  /*a310*/  FMUL.FTZ R39, R66, R37 ;  /* 0x0000002542277220 */ /* 0x000fe20000410000 */
[----:B------:R-:W-:Y:S01]  /*a320*/  FMUL.FTZ R65, R65, R117 ;  /* 0x0000007541417220 */ /* 0x000fe20000410000 */
[----:B------:R-:W-:Y:S01]  /*a330*/  F2FP.BF16.F32.PACK_AB R24, R112, R121 ;  /* 0x000000797018723e */ /* 0x000fe200000010ff */
        /* <DEDUP_REMOVED lines=10> */
[----:B------:R0:W-:Y:S01]  /*a3e0*/  STS.128 [R107+0x12400], R24 ;  /* 0x012400186b007388 */ /* 0x0001e20000000c00 */
[----:B------:R-:W-:Y:S02]  /*a3f0*/  F2FP.BF16.F32.PACK_AB R38, R65, R60 ;  /* 0x0000003c4126723e */ /* 0x000fe400000010ff */
[----:B------:R-:W-:-:S05]  /*a400*/  F2FP.BF16.F32.PACK_AB R39, R66, R109 ;  /* 0x0000006d4227723e */ /* 0x000fca00000010ff */
[----:B------:R0:W-:Y:S02]  /*a410*/  STS.128 [R108+0x12400], R36 ;  /* 0x012400246c007388 */ /* 0x0001e40000000c00 */
.L_x_4939:
[----:B------:R-:W-:Y:S05]  /*a420*/  BSYNC B2 ;  /* 0x0000000000027941 */ /* 0x000fea0003800000 */
.L_x_4938:
[----:B------:R-:W-:Y:S04]  /*a430*/  BSSY B2, `(.L_x_4940) ;  /* 0x000006a000027945 */ /* 0x000fe80003800000 */
[----:B------:R-:W-:Y:S05]  /*a440*/  @P1 BRA `(.L_x_4941) ;  /* 0x0000000400a01947 */ /* 0x000fea0003800000 */
[----:B0-----:R-:W2:Y:S01]  /*a450*/  LDL R107, [R1+0x290] ;  /* 0x00029000016b7983 */ /* 0x001ea20000100800 */
[----:B------:R-:W-:Y:S02]  /*a460*/  LEA.HI R24, R106, R218, RZ, 0x1d ;  /* 0x000000da6a187211 */ /* 0x000fe400078fe8ff */
[--C-:B------:R-:W-:Y:S02]  /*a470*/  SHF.R.U64 R63, R40, 0x10, R41.reuse ;  /* 0x00000010283f7819 */ /* 0x100fe40000001229 */
[----:B------:R-:W-:Y:S02]  /*a480*/  SHF.R.S32.HI R25, RZ, 0x1f, R24 ;  /* 0x0000001fff197819 */ /* 0x000fe40000011418 */
[----:B------:R-:W-:Y:S02]  /*a490*/  SHF.R.U32.HI R40, RZ, 0x10, R41 ;  /* 0x00000010ff287819 */ /* 0x000fe40000011629 */
[----:B------:R-:W-:Y:S01]  /*a4a0*/  LEA.HI R26, R25, R24, RZ, 0x3 ;  /* 0x00000018191a7211 */ /* 0x000fe200078f18ff */
[----:B------:R-:W-:Y:S01]  /*a4b0*/  IMAD.SHL.U32 R25, R24, 0x8, RZ ;  /* 0x0000000818197824 */ /* 0x000fe200078e00ff */
[----:B------:R-:W-:-:S02]  /*a4c0*/  SHF.R.U64 R41, R28, 0x10, R29 ;  /* 0x000000101c297819 */ /* 0x000fc4000000121d */
[----:B------:R-:W-:Y:S01]  /*a4d0*/  SHF.R.U32.HI R28, RZ, 0x10, R29 ;  /* 0x00000010ff1c7819 */ /* 0x000fe2000001161d */
[----:B------:R-:W-:Y:S01]  /*a4e0*/  IMAD.SHL.U32 R26, R26, 0x400, RZ ;  /* 0x000004001a1a7824 */ /* 0x000fe200078e00ff */
[----:B------:R-:W-:Y:S02]  /*a4f0*/  LOP3.LUT R25, R212, 0x38, R25, 0xf8, !PT ;  /* 0x00000038d4197812 */ /* 0x000fe400078ef819 */
[----:B------:R-:W-:Y:S02]  /*a500*/  SHF.R.U64 R61, R42, 0x10, R43 ;  /* 0x000000102a3d7819 */ /* 0x000fe4000000122b */
[----:B------:R-:W-:Y:S02]  /*a510*/  LOP3.LUT R26, R26, 0x7fffe000, RZ, 0xc0, !PT ;  /* 0x7fffe0001a1a7812 */ /* 0x000fe400078ec0ff */
[----:B------:R-:W-:Y:S02]  /*a520*/  LOP3.LUT R25, R25, R214, RZ, 0x3c, !PT ;  /* 0x000000d619197212 */ /* 0x000fe400078e3cff */
[----:B------:R-:W-:Y:S01]  /*a530*/  PRMT R100, R100, 0x5410, R63 ;  /* 0x0000541064647816 */ /* 0x000fe2000000003f */
[----:B------:R-:W-:Y:S01]  /*a540*/  IMAD R26, R213, 0x200, R26 ;  /* 0x00000200d51a7824 */ /* 0x000fe200078e021a */
[----:B------:R-:W-:-:S02]  /*a550*/  PRMT R104, R104, 0x5410, R41 ;  /* 0x0000541068687816 */ /* 0x000fc40000000029 */
[----:B------:R-:W-:Y:S01]  /*a560*/  SHF.R.U64 R29, R30, 0x10, R31 ;  /* 0x000000101e1d7819 */ /* 0x000fe2000000121f */
[----:B------:R-:W-:Y:S01]  /*a570*/  IMAD.IADD R60, R26, 0x1, R25 ;  /* 0x000000011a3c7824 */ /* 0x000fe200078e0219 */
[----:B------:R-:W-:Y:S01]  /*a580*/  PRMT R105, R105, 0x5410, R28 ;  /* 0x0000541069697816 */ /* 0x000fe2000000001c */
[----:B------:R-:W-:Y:S01]  /*a590*/  IMAD.U32 R63, R104, 0x10000, RZ ;  /* 0x00010000683f7824 */ /* 0x000fe200078e00ff */
[----:B------:R-:W-:Y:S02]  /*a5a0*/  SHF.R.U32.HI R30, RZ, 0x10, R31 ;  /* 0x00000010ff1e7819 */ /* 0x000fe4000001161f */
[----:B------:R-:W-:Y:S01]  /*a5b0*/  LEA R60, R60, UR41, 0x1 ;  /* 0x000000293c3c7c11 */ /* 0x000fe2000f8e08ff */
[----:B------:R-:W-:Y:S01]  /*a5c0*/  IMAD.U32 R62, R105, 0x10000, RZ ;  /* 0x00010000693e7824 */ /* 0x000fe200078e00ff */
[----:B------:R-:W-:Y:S02]  /*a5d0*/  PRMT R101, R101, 0x5410, R40 ;  /* 0x0000541065657816 */ /* 0x000fe40000000028 */
[----:B------:R-:W-:Y:S01]  /*a5e0*/  PRMT R98, R98, 0x5410, R61 ;  /* 0x0000541062627816 */ /* 0x000fe2000000003d */
[----:B------:R-:W0:Y:S01]  /*a5f0*/  LDS.128 R36, [R60+0x12400] ;  /* 0x012400003c247984 */ /* 0x000e220000000c00 */
[----:B------:R-:W-:Y:S01]  /*a600*/  SHF.R.U32.HI R42, RZ, 0x10, R43 ;  /* 0x00000010ff2a7819 */ /* 0x000fe2000001162b */
[----:B------:R-:W-:Y:S01]  /*a610*/  IMAD.U32 R61, R100, 0x10000, RZ ;  /* 0x00010000643d7824 */ /* 0x000fe200078e00ff */
[----:B------:R-:W-:-:S02]  /*a620*/  PRMT R103, R103, 0x5410, R30 ;  /* 0x0000541067677816 */ /* 0x000fc4000000001e */
        /* <DEDUP_REMOVED lines=74> */
.L_x_4941:
[----:B------:R-:W-:Y:S05]  /*aad0*/  BSYNC B2 ;  /* 0x0000000000027941 */ /* 0x000fea0003800000 */
.L_x_4940:
[----:B------:R-:W-:Y:S05]  /*aae0*/  @P2 BRA `(.L_x_4937) ;  /* 0x0000000400a02947 */ /* 0x000fea0003800000 */
[----:B-1----:R-:W2:Y:S01]  /*aaf0*/  LDL R60, [R1+0x288] ;  /* 0x00028800013c7983 */ /* 0x002ea20000100800 */
[----:B------:R-:W-:Y:S02]  /*ab00*/  LEA.HI R106, R106, R219, RZ, 0x1d ;  /* 0x000000db6a6a7211 */ /* 0x000fe400078fe8ff */
[----:B0-----:R-:W-:Y:S02]  /*ab10*/  SHF.R.U64 R38, R32, 0x10, R33 ;  /* 0x0000001020267819 */ /* 0x001fe40000001221 */
[----:B------:R-:W-:Y:S02]  /*ab20*/  SHF.R.S32.HI R25, RZ, 0x1f, R106 ;  /* 0x0000001fff197819 */ /* 0x000fe4000001146a */
[----:B------:R-:W-:Y:S02]  /*ab30*/  SHF.R.U64 R42, R44, 0x10, R45 ;  /* 0x000000102c2a7819 */ /* 0x000fe4000000122d */
[----:B------:R-:W-:Y:S01]  /*ab40*/  LEA.HI R24, R25, R106, RZ, 0x3 ;  /* 0x0000006a19187211 */ /* 0x000fe200078f18ff */
[----:B------:R-:W-:Y:S01]  /*ab50*/  IMAD.SHL.U32 R25, R106, 0x8, RZ ;  /* 0x000000086a197824 */ /* 0x000fe200078e00ff */
[----:B------:R-:W-:-:S02]  /*ab60*/  PRMT R87, R87, 0x5410, R38 ;  /* 0x0000541057577816 */ /* 0x000fc40000000026 */
[----:B------:R-:W-:Y:S01]  /*ab70*/  PRMT R83, R83, 0x5410, R42 ;  /* 0x0000541053537816 */ /* 0x000fe2000000002a */
[----:B------:R-:W-:Y:S01]  /*ab80*/  IMAD.SHL.U32 R24, R24, 0x400, RZ ;  /* 0x0000040018187824 */ /* 0x000fe200078e00ff */
[----:B------:R-:W-:Y:S01]  /*ab90*/  LOP3.LUT R25, R212, 0x38, R25, 0xf8, !PT ;  /* 0x00000038d4197812 */ /* 0x000fe200078ef819 */
[----:B------:R-:W-:Y:S01]  /*aba0*/  IMAD.U32 R42, R87, 0x10000, RZ ;  /* 0x00010000572a7824 */ /* 0x000fe200078e00ff */
[----:B------:R-:W-:Y:S01]  /*abb0*/  SHF.R.U32.HI R45, RZ, 0x10, R45 ;  /* 0x00000010ff2d7819 */ /* 0x000fe2000001162d */
[----:B------:R-:W-:Y:S01]  /*abc0*/  IMAD.U32 R41, R83, 0x10000, RZ ;  /* 0x0001000053297824 */ /* 0x000fe200078e00ff */
[----:B------:R-:W-:Y:S02]  /*abd0*/  LOP3.LUT R24, R24, 0x7fffe000, RZ, 0xc0, !PT ;  /* 0x7fffe00018187812 */ /* 0x000fe400078ec0ff */
[----:B------:R-:W-:Y:S02]  /*abe0*/  LOP3.LUT R25, R25, R214, RZ, 0x3c, !PT ;  /* 0x000000d619197212 */ /* 0x000fe400078e3cff */
[----:B------:R-:W-:Y:S01]  /*abf0*/  SHF.R.U64 R40, R46, 0x10, R47 ;  /* 0x000000102e287819 */ /* 0x000fe2000000122f */
[----:B------:R-:W-:Y:S01]  /*ac00*/  IMAD R24, R213, 0x200, R24 ;  /* 0x00000200d5187824 */ /* 0x000fe200078e0218 */
[----:B------:R-:W-:-:S02]  /*ac10*/  SHF.R.U64 R32, R34, 0x10, R35 ;  /* 0x0000001022207819 */ /* 0x000fc40000001223 */
[----:B------:R-:W-:Y:S01]  /*ac20*/  SHF.R.U32.HI R47, RZ, 0x10, R47 ;  /* 0x00000010ff2f7819 */ /* 0x000fe2000001162f */
[----:B------:R-:W-:Y:S01]  /*ac30*/  IMAD.IADD R28, R24, 0x1, R25 ;  /* 0x00000001181c7824 */ /* 0x000fe200078e0219 */
[----:B------:R-:W-:Y:S02]  /*ac40*/  SHF.R.U32.HI R33, RZ, 0x10, R33 ;  /* 0x00000010ff217819 */ /* 0x000fe40000011621 */
[----:B------:R-:W-:Y:S02]  /*ac50*/  SHF.R.U32.HI R35, RZ, 0x10, R35 ;  /* 0x00000010ff237819 */ /* 0x000fe40000011623 */
[----:B------:R-:W-:Y:S02]  /*ac60*/  LEA R36, R28, UR41, 0x1 ;  /* 0x000000291c247c11 */ /* 0x000fe4000f8e08ff */
[----:B------:R-:W-:Y:S02]  /*ac70*/  PRMT R84, R84, 0x5410, R45 ;  /* 0x0000541054547816 */ /* 0x000fe4000000002d */
[----:B------:R-:W-:Y:S01]  /*ac80*/  PRMT R85, R85, 0x5410, R32 ;  /* 0x0000541055557816 */ /* 0x000fe20000000020 */
[----:B------:R-:W0:Y:S01]  /*ac90*/  LDS.128 R28, [R36+0x12400] ;  /* 0x01240000241c7984 */ /* 0x000e220000000c00 */
[----:B------:R-:W-:-:S02]  /*aca0*/  PRMT R82, R82, 0x5410, R47 ;  /* 0x0000541052527816 */ /* 0x000fc4000000002f */
[----:B------:R-:W-:Y:S02]  /*acb0*/  PRMT R88, R88, 0x5410, R33 ;  /* 0x0000541058587816 */ /* 0x000fe40000000021 */
[----:B------:R-:W-:Y:S02]  /*acc0*/  PRMT R86, R86, 0x5410, R35 ;  /* 0x0000541056567816 */ /* 0x000fe40000000023 */
[----:B------:R-:W-:Y:S01]  /*acd0*/  PRMT R81, R81, 0x5410, R40 ;  /* 0x0000541051517816 */ /* 0x000fe20000000028 */
        /* <DEDUP_REMOVED lines=14> */
[C---:B------:R-:W-:Y:S01]  /*adc0*/  IMAD.U32 R39, R30.reuse, 0x10000, RZ ;  /* 0x000100001e277824 */ /* 0x040fe200078e00ff */
        /* <DEDUP_REMOVED lines=8> */
[----:B------:R-:W-:Y:S01]  /*ae50*/  FFMA.FTZ R45, R32, R41, -R45 ;  /* 0x00000029202d7223 */ /* 0x000fe2000001082d */
[----:B------:R-:W-:-:S02]  /*ae60*/  IMAD.U32 R41, R86, 0x10000, RZ ;  /* 0x0001000056297824 */ /* 0x000fc400078e00ff */
[----:B------:R-:W-:Y:S01]  /*ae70*/  FFMA.FTZ R47, R32, R42, R47 ;  /* 0x0000002a202f7223 */ /* 0x000fe2000001002f */
[----:B------:R-:W-:Y:S02]  /*ae80*/  IMAD.U32 R32, R82, 0x10000, RZ ;  /* 0x0001000052207824 */ /* 0x000fe400078e00ff */
[----:B------:R-:W-:Y:S01]  /*ae90*/  FFMA.FTZ R44, R33, R37, -R44 ;  /* 0x00000025212c7223 */ /* 0x000fe2000001082c */
[C---:B------:R-:W-:Y:S01]  /*aea0*/  FMUL.FTZ R42, R40.reuse, R41 ;  /* 0x00000029282a7220 */ /* 0x040fe20000410000 */
[----:B------:R-:W-:Y:S02]  /*aeb0*/  IMAD.U32 R35, R27, 0x10000, RZ ;  /* 0x000100001b237824 */ /* 0x000fe400078e00ff */
[-C--:B------:R-:W-:Y:S01]  /*aec0*/  FMUL.FTZ R40, R40, R32.reuse ;  /* 0x0000002028287220 */ /* 0x080fe20000410000 */
[----:B------:R-:W-:Y:S01]  /*aed0*/  FFMA.FTZ R43, R33, R43, R38 ;  /* 0x0000002b212b7223 */ /* 0x000fe20000010026 */
[C---:B------:R-:W-:Y:S01]  /*aee0*/  FMUL.FTZ R33, R28.reuse, R87 ;  /* 0x000000571c217220 */ /* 0x040fe20000410000 */
[C---:B------:R-:W-:Y:S01]  /*aef0*/  FFMA.FTZ R37, R35.reuse, R32, -R42 ;  /* 0x0000002023257223 */ /* 0x040fe2000001082a */
[----:B------:R-:W-:Y:S01]  /*af00*/  FFMA.FTZ R41, R35, R41, R40 ;  /* 0x0000002923297223 */ /* 0x000fe20000010028 */
[----:B------:R-:W-:Y:S01]  /*af10*/  FMUL.FTZ R35, R28, R83 ;  /* 0x000000531c237220 */ /* 0x000fe20000410000 */
[----:B------:R-:W-:-:S02]  /*af20*/  IMAD.U32 R32, R85, 0x10000, RZ ;  /* 0x0001000055207824 */ /* 0x000fc400078e00ff */
[----:B------:R-:W-:Y:S01]  /*af30*/  FFMA.FTZ R38, R24, R83, -R33 ;  /* 0x0000005318267223 */ /* 0x000fe20000010821 */
[----:B------:R-:W-:Y:S02]  /*af40*/  IMAD.U32 R34, R26, 0x10000, RZ ;  /* 0x000100001a227824 */ /* 0x000fe400078e00ff */
[----:B------:R-:W-:Y:S01]  /*af50*/  FFMA.FTZ R40, R24, R87, R35 ;  /* 0x0000005718287223 */ /* 0x000fe20000010023 */
[----:B------:R-:W-:Y:S02]  /*af60*/  IMAD.U32 R28, R81, 0x10000, RZ ;  /* 0x00010000511c7824 */ /* 0x000fe400078e00ff */
[C---:B------:R-:W-:Y:S01]  /*af70*/  FMUL.FTZ R42, R29.reuse, R88 ;  /* 0x000000581d2a7220 */ /* 0x040fe20000410000 */
[----:B------:R-:W-:Y:S01]  /*af80*/  FMUL.FTZ R33, R29, R84 ;  /* 0x000000541d217220 */ /* 0x000fe20000410000 */
[----:B------:R-:W-:Y:S01]  /*af90*/  FMUL.FTZ R35, R39, R32 ;  /* 0x0000002027237220 */ /* 0x000fe20000410000 */
[----:B------:R-:W-:Y:S01]  /*afa0*/  LOP3.LUT R85, R85, 0xffff0000, RZ, 0xc0, !PT ;  /* 0xffff000055557812 */ /* 0x000fe200078ec0ff */
[C---:B------:R-:W-:Y:S01]  /*afb0*/  FFMA.FTZ R29, R25.reuse, R84, -R42 ;  /* 0x00000054191d7223 */ /* 0x040fe2000001082a */
[----:B------:R-:W-:Y:S01]  /*afc0*/  LOP3.LUT R86, R86, 0xffff0000, RZ, 0xc0, !PT ;  /* 0xffff000056567812 */ /* 0x000fe200078ec0ff */
        /* <DEDUP_REMOVED lines=8> */
[C---:B------:R-:W-:Y:S01]  /*b050*/  FMUL.FTZ R28, R31.reuse, R86 ;  /* 0x000000561f1c7220 */ /* 0x040fe20000410000 */
[-C--:B------:R-:W-:Y:S01]  /*b060*/  FMUL.FTZ R24, R30, R81.reuse ;  /* 0x000000511e187220 */ /* 0x080fe20000410000 */
        /* <DEDUP_REMOVED lines=16> */
.L_x_4937:
[----:B------:R-:W-:Y:S05]  /*b170*/  BSYNC B1 ;  /* 0x0000000000017941 */ /* 0x000fea0003800000 */
.L_x_4936:
[----:B------:R-:W-:-:S13]  /*b180*/  ISETP.GE.AND P0, PT, R225, R90, PT ;  /* 0x0000005ae100720c */ /* 0x000fda0003f06270 */
[----:B------:R-:W-:Y:S05]  /*b190*/  @P0 BRA `(.L_x_4918) ;  /* 0x0000001400000947 */ /* 0x000fea0003800000 */
[----:B------:R-:W3:Y:S01]  /*b1a0*/  LDC R32, c[0x0][0x3f4] ;  /* 0x0000fd00ff207b82 */ /* 0x000ee20000000800 */
[C---:B012---:R-:W-:Y:S01]  /*b1b0*/  VIADD R25, R18.reuse, 0x20 ;  /* 0x0000002012197836 */ /* 0x047fe20000000000 */
[----:B------:R-:W-:Y:S01]  /*b1c0*/  BSSY B1, `(.L_x_4942) ;  /* 0x000006d000017945 */ /* 0x000fe20003800000 */
[C---:B------:R-:W-:Y:S01]  /*b1d0*/  VIADD R27, R18.reuse, 0x40 ;  /* 0x00000040121b7836 */ /* 0x040fe20000000000 */
[-C--:B---3--:R-:W-:Y:S02]  /*b1e0*/  ISETP.GE.AND P0, PT, R18, R32.reuse, PT ;  /* 0x000000201200720c */ /* 0x088fe40003f06270 */
[-C--:B------:R-:W-:Y:S02]  /*b1f0*/  ISETP.GE.AND P1, PT, R25, R32.reuse, PT ;  /* 0x000000201900720c */ /* 0x080fe40003f26270 */
[----:B------:R-:W-:-:S09]  /*b200*/  ISETP.GE.AND P2, PT, R27, R32, PT ;  /* 0x000000201b00720c */ /* 0x000fd20003f46270 */
[----:B------:R-:W-:Y:S05]  /*b210*/  @P0 BRA `(.L_x_4943) ;  /* 0x00000004009c0947 */ /* 0x000fea0003800000 */
[----:B------:R-:W2:Y:S01]  /*b220*/  LDL R44, [R1+0x28c] ;  /* 0x00028c00012c7983 */ /* 0x000ea20000100800 */
        /* <DEDUP_REMOVED lines=15> */
[----:B------:R-:W-:Y:S02]  /*b320*/  LEA R33, R28, UR41, 0x1 ;  /* 0x000000291c217c11 */ /* 0x000fe4000f8e08ff */
[----:B------:R-:W-:Y:S02]  /*b330*/  SHF.R.U32.HI R56, RZ, 0x10, R57 ;  /* 0x00000010ff387819 */ /* 0x000fe40000011639 */
[----:B------:R-:W-:Y:S01]  /*b340*/  PRMT R89, R89, 0x5410, R12 ;  /* 0x0000541059597816 */ /* 0x000fe2000000000c */
[----:B------:R-:W0:Y:S01]  /*b350*/  LDS.128 R28, [R33+0x12400] ;  /* 0x01240000211c7984 */ /* 0x000e220000000c00 */
[----:B------:R-:W-:Y:S02]  /*b360*/  PRMT R96, R96, 0x5410, R15 ;  /* 0x0000541060607816 */ /* 0x000fe4000000000f */
[----:B------:R-:W-:-:S02]  /*b370*/  PRMT R94, R94, 0x5410, R13 ;  /* 0x000054105e5e7816 */ /* 0x000fc4000000000d */
[----:B------:R-:W-:Y:S01]  /*b380*/  PRMT R91, R91, 0x5410, R14 ;  /* 0x000054105b5b7816 */ /* 0x000fe2000000000e */
[----:B------:R-:W-:Y:S01]  /*b390*/  IMAD.U32 R39, R96, 0x10000, RZ ;  /* 0x0001000060277824 */ /* 0x000fe200078e00ff */
[----:B------:R-:W-:Y:S02]  /*b3a0*/  PRMT R92, R92, 0x5410, R35 ;  /* 0x000054105c5c7816 */ /* 0x000fe40000000023 */
[----:B------:R-:W-:Y:S02]  /*b3b0*/  PRMT R93, R93, 0x5410, R34 ;  /* 0x000054105d5d7816 */ /* 0x000fe40000000022 */
[----:B------:R-:W-:Y:S01]  /*b3c0*/  PRMT R97, R97, 0x5410, R56 ;  /* 0x0000541061617816 */ /* 0x000fe20000000038 */
[----:B------:R-:W-:Y:S01]  /*b3d0*/  IMAD.U32 R38, R92, 0x10000, RZ ;  /* 0x000100005c267824 */ /* 0x000fe200078e00ff */
[----:B------:R-:W-:Y:S02]  /*b3e0*/  SHF.R.U32.HI R58, RZ, 0x10, R59 ;  /* 0x00000010ff3a7819 */ /* 0x000fe4000001163b */
[----:B------:R-:W-:Y:S01]  /*b3f0*/  LOP3.LUT R96, R96, 0xffff0000, RZ, 0xc0, !PT ;  /* 0xffff000060607812 */ /* 0x000fe200078ec0ff */
[----:B------:R-:W-:Y:S01]  /*b400*/  IMAD.U32 R40, R97, 0x10000, RZ ;  /* 0x0001000061287824 */ /* 0x000fe200078e00ff */
[----:B------:R-:W-:-:S02]  /*b410*/  PRMT R95, R95, 0x5410, R58 ;  /* 0x000054105f5f7816 */ /* 0x000fc4000000003a */
[----:B------:R-:W-:Y:S02]  /*b420*/  LOP3.LUT R92, R92, 0xffff0000, RZ, 0xc0, !PT ;  /* 0xffff00005c5c7812 */ /* 0x000fe400078ec0ff */
[----:B------:R-:W-:Y:S01]  /*b430*/  LOP3.LUT R97, R97, 0xffff0000, RZ, 0xc0, !PT ;  /* 0xffff000061617812 */ /* 0x000fe200078ec0ff */
[C---:B0-----:R-:W-:Y:S01]  /*b440*/  IMAD.U32 R35, R29.reuse, 0x10000, RZ ;  /* 0x000100001d237824 */ /* 0x041fe200078e00ff */
[----:B------:R-:W-:Y:S01]  /*b450*/  LOP3.LUT R29, R29, 0xffff0000, RZ, 0xc0, !PT ;  /* 0xffff00001d1d7812 */ /* 0x000fe200078ec0ff */
        /* <DEDUP_REMOVED lines=14> */
[C---:B------:R-:W-:Y:S01]  /*b540*/  IMAD.U32 R27, R28.reuse, 0x10000, RZ ;  /* 0x000100001c1b7824 */ /* 0x040fe200078e00ff */
[----:B------:R-:W-:-:S03]  /*b550*/  LOP3.LUT R28, R28, 0xffff0000, RZ, 0xc0, !PT ;  /* 0xffff00001c1c7812 */ /* 0x000fc600078ec0ff */
[CC--:B------:R-:W-:Y:S01]  /*b560*/  FMUL.FTZ R41, R27.reuse, R39.reuse ;  /* 0x000000271b297220 */ /* 0x0c0fe20000410000 */
[-C--:B------:R-:W-:Y:S01]  /*b570*/  FMUL.FTZ R43, R27, R38.reuse ;  /* 0x000000261b2b7220 */ /* 0x080fe20000410000 */
[C---:B------:R-:W-:Y:S01]  /*b580*/  IMAD.U32 R27, R93.reuse, 0x10000, RZ ;  /* 0x000100005d1b7824 */ /* 0x040fe200078e00ff */
[----:B------:R-:W-:Y:S01]  /*b590*/  LOP3.LUT R93, R93, 0xffff0000, RZ, 0xc0, !PT ;  /* 0xffff00005d5d7812 */ /* 0x000fe200078ec0ff */
[C---:B------:R-:W-:Y:S01]  /*b5a0*/  FFMA.FTZ R41, R12.reuse, R38, -R41 ;  /* 0x000000260c297223 */ /* 0x040fe20000010829 */
[----:B------:R-:W-:Y:S02]  /*b5b0*/  IMAD.U32 R38, R95, 0x10000, RZ ;  /* 0x000100005f267824 */ /* 0x000fe400078e00ff */
[----:B------:R-:W-:Y:S01]  /*b5c0*/  FFMA.FTZ R43, R12, R39, R43 ;  /* 0x000000270c2b7223 */ /* 0x000fe2000001002b */
[----:B------:R-:W-:Y:S02]  /*b5d0*/  IMAD.U32 R12, R91, 0x10000, RZ ;  /* 0x000100005b0c7824 */ /* 0x000fe400078e00ff */
[-C--:B------:R-:W-:Y:S01]  /*b5e0*/  FMUL.FTZ R35, R35, R27.reuse ;  /* 0x0000001b23237220 */ /* 0x080fe20000410000 */
[C---:B------:R-:W-:Y:S01]  /*b5f0*/  FFMA.FTZ R45, R14.reuse, R27, -R45 ;  /* 0x0000001b0e2d7223 */ /* 0x040fe2000001082d */
[C---:B------:R-:W-:Y:S01]  /*b600*/  FMUL.FTZ R27, R37.reuse, R38 ;  /* 0x00000026251b7220 */ /* 0x040fe20000410000 */
[----:B------:R-:W-:Y:S01]  /*b610*/  FMUL.FTZ R39, R37, R12 ;  /* 0x0000000c25277220 */ /* 0x000fe20000410000 */
[----:B------:R-:W-:Y:S01]  /*b620*/  FFMA.FTZ R35, R14, R40, R35 ;  /* 0x000000280e237223 */ /* 0x000fe20000010023 */
[----:B------:R-:W-:-:S02]  /*b630*/  IMAD.U32 R14, R94, 0x10000, RZ ;  /* 0x000100005e0e7824 */ /* 0x000fc400078e00ff */
[----:B------:R-:W-:Y:S01]  /*b640*/  FFMA.FTZ R37, R34, R12, -R27 ;  /* 0x0000000c22257223 */ /* 0x000fe2000001081b */
[C---:B------:R-:W-:Y:S01]  /*b650*/  FMUL.FTZ R12, R28.reuse, R96 ;  /* 0x000000601c0c7220 */ /* 0x040fe20000410000 */
[----:B------:R-:W-:Y:S01]  /*b660*/  FMUL.FTZ R28, R28, R92 ;  /* 0x0000005c1c1c7220 */ /* 0x000fe20000410000 */
[----:B------:R-:W-:Y:S01]  /*b670*/  FMUL.FTZ R27, R29, R97 ;  /* 0x000000611d1b7220 */ /* 0x000fe20000410000 */
[----:B------:R-:W-:Y:S01]  /*b680*/  FMUL.FTZ R40, R36, R14 ;  /* 0x0000000e24287220 */ /* 0x000fe20000410000 */
[----:B------:R-:W-:Y:S01]  /*b690*/  FFMA.FTZ R92, R13, R92, -R12 ;  /* 0x0000005c0d5c7223 */ /* 0x000fe2000001080c */
[C---:B------:R-:W-:Y:S01]  /*b6a0*/  IMAD.U32 R12, R89.reuse, 0x10000, RZ ;  /* 0x00010000590c7824 */ /* 0x040fe200078e00ff */
[----:B------:R-:W-:Y:S01]  /*b6b0*/  LOP3.LUT R89, R89, 0xffff0000, RZ, 0xc0, !PT ;  /* 0xffff000059597812 */ /* 0x000fe200078ec0ff */
[----:B------:R-:W-:Y:S01]  /*b6c0*/  FFMA.FTZ R39, R34, R38, R39 ;  /* 0x0000002622277223 */ /* 0x000fe20000010027 */
[----:B------:R-:W-:Y:S01]  /*b6d0*/  LOP3.LUT R94, R94, 0xffff0000, RZ, 0xc0, !PT ;  /* 0xffff00005e5e7812 */ /* 0x000fe200078ec0ff */
[----:B------:R-:W-:Y:S01]  /*b6e0*/  FMUL.FTZ R36, R36, R12 ;  /* 0x0000000c24247220 */ /* 0x000fe20000410000 */
[----:B------:R-:W-:Y:S01]  /*b6f0*/  LOP3.LUT R95, R95, 0xffff0000, RZ, 0xc0, !PT ;  /* 0xffff00005f5f7812 */ /* 0x000fe200078ec0ff */
[----:B------:R-:W-:Y:S01]  /*b700*/  FFMA.FTZ R28, R13, R96, R28 ;  /* 0x000000600d1c7223 */ /* 0x000fe2000001001c */
[----:B------:R-:W-:Y:S01]  /*b710*/  LOP3.LUT R91, R91, 0xffff0000, RZ, 0xc0, !PT ;  /* 0xffff00005b5b7812 */ /* 0x000fe200078ec0ff */
[----:B------:R-:W-:Y:S01]  /*b720*/  FFMA.FTZ R34, R24, R93, -R27 ;  /* 0x0000005d18227223 */ /* 0x000fe2000001081b */
[C---:B------:R-:W-:Y:S01]  /*b730*/  FFMA.FTZ R40, R15.reuse, R12, -R40 ;  /* 0x0000000c0f287223 */ /* 0x040fe20000010828 */
[C---:B------:R-:W-:Y:S01]  /*b740*/  FMUL.FTZ R13, R30.reuse, R89 ;  /* 0x000000591e0d7220 */ /* 0x040fe20000410000 */
[----:B------:R-:W-:Y:S01]  /*b750*/  FFMA.FTZ R36, R15, R14, R36 ;  /* 0x0000000e0f247223 */ /* 0x000fe20000010024 */
[-C--:B------:R-:W-:Y:S01]  /*b760*/  FMUL.FTZ R12, R30, R94.reuse ;  /* 0x0000005e1e0c7220 */ /* 0x080fe20000410000 */
[----:B------:R-:W-:Y:S01]  /*b770*/  FMUL.FTZ R27, R31, R95 ;  /* 0x0000005f1f1b7220 */ /* 0x000fe20000410000 */
[----:B------:R-:W-:Y:S01]  /*b780*/  FMUL.FTZ R38, R29, R93 ;  /* 0x0000005d1d267220 */ /* 0x000fe20000410000 */
[----:B------:R-:W-:Y:S01]  /*b790*/  FMUL.FTZ R14, R31, R91 ;  /* 0x0000005b1f0e7220 */ /* 0x000fe20000410000 */
[C---:B------:R-:W-:Y:S01]  /*b7a0*/  FFMA.FTZ R15, R25.reuse, R94, R13 ;  /* 0x0000005e190f7223 */ /* 0x040fe2000001000d */
        /* <DEDUP_REMOVED lines=14> */
.L_x_4943:
[----:B------:R-:W-:Y:S05]  /*b890*/  BSYNC B1 ;  /* 0x0000000000017941 */ /* 0x000fea0003800000 */
.L_x_4942:
[----:B------:R-:W-:Y:S04]  /*b8a0*/  BSSY B1, `(.L_x_4944) ;  /* 0x0000068000017945 */ /* 0x000fe80003800000 */
[----:B------:R-:W-:Y:S05]  /*b8b0*/  @P1 BRA `(.L_x_4945) ;  /* 0x0000000400981947 */ /* 0x000fea0003800000 */
[----:B0-----:R-:W-:Y:S02]  /*b8c0*/  LEA.HI R12, R32, R218, RZ, 0x1d ;  /* 0x000000da200c7211 */ /* 0x001fe400078fe8ff */
        /* <DEDUP_REMOVED lines=9> */
[----:B------:R-:W-:Y:S02]  /*b960*/  SHF.R.U64 R10, R52, 0x10, R53 ;  /* 0x00000010340a7819 */ /* 0x000fe40000001235 */
[----:B------:R-:W-:Y:S02]  /*b970*/  LOP3.LUT R15, R15, 0x7fffe000, RZ, 0xc0, !PT ;  /* 0x7fffe0000f0f7812 */ /* 0x000fe400078ec0ff */
[----:B------:R-:W-:Y:S02]  /*b980*/  SHF.R.U64 R8, R54, 0x10, R55 ;  /* 0x0000001036087819 */ /* 0x000fe40000001237 */
[----:B------:R-:W-:-:S02]  /*b990*/  IADD3 R24, R13, R15, R222 ;  /* 0x0000000f0d187210 */ /* 0x000fc40007ffe0de */
[----:B------:R-:W0:Y:S01]  /*b9a0*/  LDS.128 R12, [R229] ;  /* 0x00000000e50c7984 */ /* 0x000e220000000c00 */
[----:B------:R-:W-:Y:S02]  /*b9b0*/  SHF.R.U32.HI R11, RZ, 0x10, R11 ;  /* 0x00000010ff0b7819 */ /* 0x000fe4000001160b */
[----:B------:R-:W-:Y:S02]  /*b9c0*/  LEA R28, R24, UR41, 0x1 ;  /* 0x00000029181c7c11 */ /* 0x000fe4000f8e08ff */
[----:B------:R-:W-:Y:S02]  /*b9d0*/  PRMT R76, R76, 0x5410, R9 ;  /* 0x000054104c4c7816 */ /* 0x000fe40000000009 */
[----:B------:R-:W-:Y:S01]  /*b9e0*/  PRMT R79, R79, 0x5410, R10 ;  /* 0x000054104f4f7816 */ /* 0x000fe2000000000a */
[----:B------:R-:W1:Y:S01]  /*b9f0*/  LDS.128 R24, [R28+0x12400] ;  /* 0x012400001c187984 */ /* 0x000e620000000c00 */
[----:B------:R-:W-:Y:S02]  /*ba00*/  PRMT R77, R77, 0x5410, R8 ;  /* 0x000054104d4d7816 */ /* 0x000fe40000000008 */
[----:B------:R-:W-:Y:S01]  /*ba10*/  PRMT R74, R74, 0x5410, R11 ;  /* 0x000054104a4a7816 */ /* 0x000fe2000000000b */
[----:B------:R-:W-:Y:S01]  /*ba20*/  IMAD.U32 R35, R79, 0x10000, RZ ;  /* 0x000100004f237824 */ /* 0x000fe200078e00ff */
[----:B------:R-:W-:-:S02]  /*ba30*/  SHF.R.U32.HI R53, RZ, 0x10, R53 ;  /* 0x00000010ff357819 */ /* 0x000fc40000011635 */
[----:B------:R-:W-:Y:S02]  /*ba40*/  PRMT R75, R75, 0x5410, R34 ;  /* 0x000054104b4b7816 */ /* 0x000fe40000000022 */
[----:B------:R-:W-:Y:S02]  /*ba50*/  SHF.R.U32.HI R55, RZ, 0x10, R55 ;  /* 0x00000010ff377819 */ /* 0x000fe40000011637 */
[----:B------:R-:W-:Y:S01]  /*ba60*/  PRMT R80, R80, 0x5410, R53 ;  /* 0x0000541050507816 */ /* 0x000fe20000000035 */
[----:B------:R-:W-:Y:S01]  /*ba70*/  IMAD.U32 R34, R75, 0x10000, RZ ;  /* 0x000100004b227824 */ /* 0x000fe200078e00ff */
[----:B------:R-:W-:Y:S02]  /*ba80*/  PRMT R78, R78, 0x5410, R55 ;  /* 0x000054104e4e7816 */ /* 0x000fe40000000037 */
[----:B------:R-:W-:Y:S01]  /*ba90*/  PRMT R73, R73, 0x5410, R30 ;  /* 0x0000541049497816 */ /* 0x000fe2000000001e */
[----:B------:R-:W-:Y:S01]  /*baa0*/  IMAD.U32 R37, R80, 0x10000, RZ ;  /* 0x0001000050257824 */ /* 0x000fe200078e00ff */
[----:B------:R-:W-:-:S02]  /*bab0*/  LOP3.LUT R79, R79, 0xffff0000, RZ, 0xc0, !PT ;  /* 0xffff00004f4f7812 */ /* 0x000fc400078ec0ff */
        /* <DEDUP_REMOVED lines=24> */
[----:B------:R-:W-:Y:S01]  /*bc40*/  FFMA.FTZ R43, R10, R15, -R43 ;  /* 0x0000000f0a2b7223 */ /* 0x000fe2000001082b */
[C---:B------:R-:W-:Y:S01]  /*bc50*/  FMUL.FTZ R30, R33.reuse, R34 ;  /* 0x00000022211e7220 */ /* 0x040fe20000410000 */
[----:B------:R-:W-:Y:S01]  /*bc60*/  LOP3.LUT R76, R76, 0xffff0000, RZ, 0xc0, !PT ;  /* 0xffff00004c4c7812 */ /* 0x000fe200078ec0ff */
[-C--:B------:R-:W-:Y:S01]  /*bc70*/  FMUL.FTZ R15, R33, R8.reuse ;  /* 0x00000008210f7220 */ /* 0x080fe20000410000 */
[----:B------:R-:W-:Y:S01]  /*bc80*/  FFMA.FTZ R35, R10, R37, R35 ;  /* 0x000000250a237223 */ /* 0x000fe20000010023 */
[----:B------:R-:W-:Y:S01]  /*bc90*/  FFMA.FTZ R33, R29, R8, -R30 ;  /* 0x000000081d217223 */ /* 0x000fe2000001081e */
[----:B------:R-:W-:Y:S01]  /*bca0*/  FMUL.FTZ R8, R24, R79 ;  /* 0x0000004f18087220 */ /* 0x000fe20000410000 */
[----:B------:R-:W-:-:S02]  /*bcb0*/  IMAD.U32 R31, R26, 0x10000, RZ ;  /* 0x000100001a1f7824 */ /* 0x000fc400078e00ff */
[----:B------:R-:W-:Y:S01]  /*bcc0*/  FFMA.FTZ R29, R29, R34, R15 ;  /* 0x000000221d1d7223 */ /* 0x000fe2000001000f */
[----:B------:R-:W-:Y:S02]  /*bcd0*/  IMAD.U32 R10, R77, 0x10000, RZ ;  /* 0x000100004d0a7824 */ /* 0x000fe400078e00ff */
[-C--:B------:R-:W-:Y:S01]  /*bce0*/  FMUL.FTZ R30, R24, R75.reuse ;  /* 0x0000004b181e7220 */ /* 0x080fe20000410000 */
[----:B------:R-:W-:Y:S01]  /*bcf0*/  FMUL.FTZ R15, R25, R80 ;  /* 0x00000050190f7220 */ /* 0x000fe20000410000 */
[----:B------:R-:W-:Y:S01]  /*bd00*/  FFMA.FTZ R24, R9, R75, -R8 ;  /* 0x0000004b09187223 */ /* 0x000fe20000010808 */
[----:B------:R-:W-:Y:S01]  /*bd10*/  FMUL.FTZ R25, R25, R76 ;  /* 0x0000004c19197220 */ /* 0x000fe20000410000 */
[----:B------:R-:W-:Y:S01]  /*bd20*/  LOP3.LUT R26, R26, 0xffff0000, RZ, 0xc0, !PT ;  /* 0xffff00001a1a7812 */ /* 0x000fe200078ec0ff */
[----:B------:R-:W-:Y:S02]  /*bd30*/  IMAD.U32 R8, R73, 0x10000, RZ ;  /* 0x0001000049087824 */ /* 0x000fe400078e00ff */
        /* <DEDUP_REMOVED lines=11> */
[----:B------:R-:W-:Y:S01]  /*bdf0*/  FFMA.FTZ R30, R9, R79, R30 ;  /* 0x0000004f091e7223 */ /* 0x000fe2000001001e */
[----:B------:R-:W-:Y:S01]  /*be00*/  FMUL.FTZ R26, R26, R73 ;  /* 0x000000491a1a7220 */ /* 0x000fe20000410000 */
[C---:B------:R-:W-:Y:S01]  /*be10*/  FMUL.FTZ R9, R27.reuse, R78 ;  /* 0x0000004e1b097220 */ /* 0x040fe20000410000 */
[----:B------:R-:W-:Y:S01]  /*be20*/  FMUL.FTZ R27, R27, R74 ;  /* 0x0000004a1b1b7220 */ /* 0x000fe20000410000 */
[----:B------:R-:W-:Y:S01]  /*be30*/  FFMA.FTZ R11, R11, R10, R12 ;  /* 0x0000000a0b0b7223 */ /* 0x000fe2000001000c */
[C---:B------:R-:W-:Y:S01]  /*be40*/  FFMA.FTZ R26, R13.reuse, R77, R26 ;  /* 0x0000004d0d1a7223 */ /* 0x040fe2000001001a */
[----:B------:R-:W-:Y:S01]  /*be50*/  FFMA.FTZ R73, R13, R73, -R8 ;  /* 0x000000490d497223 */ /* 0x000fe20000010808 */
        /* <DEDUP_REMOVED lines=12> */
.L_x_4945:
[----:B------:R-:W-:Y:S05]  /*bf20*/  BSYNC B1 ;  /* 0x0000000000017941 */ /* 0x000fea0003800000 */
.L_x_4944:
[----:B------:R-:W-:Y:S05]  /*bf30*/  @P2 BRA `(.L_x_4918) ;  /* 0x0000000400982947 */ /* 0x000fea0003800000 */
[----:B------:R-:W-:Y:S02]  /*bf40*/  LEA.HI R32, R32, R219, RZ, 0x1d ;  /* 0x000000db20207211 */ /* 0x000fe400078fe8ff */
[--C-:B------:R-:W-:Y:S02]  /*bf50*/  SHF.R.U64 R29, R6, 0x10, R7.reuse ;  /* 0x00000010061d7819 */ /* 0x100fe40000001207 */
[----:B-1----:R-:W-:Y:S01]  /*bf60*/  SHF.R.S32.HI R11, RZ, 0x1f, R32 ;  /* 0x0000001fff0b7819 */ /* 0x002fe20000011420 */
[----:B------:R-:W-:Y:S01]  /*bf70*/  IMAD.SHL.U32 R9, R32, 0x8, RZ ;  /* 0x0000000820097824 */ /* 0x000fe200078e00ff */
[----:B------:R-:W-:Y:S02]  /*bf80*/  SHF.R.U32.HI R6, RZ, 0x10, R7 ;  /* 0x00000010ff067819 */ /* 0x000fe40000011607 */
[----:B------:R-:W-:Y:S02]  /*bf90*/  LEA.HI R11, R11, R32, RZ, 0x3 ;  /* 0x000000200b0b7211 */ /* 0x000fe400078f18ff */
[----:B------:R-:W-:-:S02]  /*bfa0*/  LOP3.LUT R8, R220, 0x38, R9, 0xf8, !PT ;  /* 0x00000038dc087812 */ /* 0x000fc400078ef809 */
[----:B------:R-:W-:Y:S01]  /*bfb0*/  SHF.R.U64 R7, R48, 0x10, R49 ;  /* 0x0000001030077819 */ /* 0x000fe20000001231 */
[----:B------:R-:W-:Y:S01]  /*bfc0*/  IMAD.SHL.U32 R11, R11, 0x400, RZ ;  /* 0x000004000b0b7824 */ /* 0x000fe200078e00ff */
[----:B------:R-:W-:Y:S02]  /*bfd0*/  LOP3.LUT R9, R8, R221, RZ, 0x3c, !PT ;  /* 0x000000dd08097212 */ /* 0x000fe400078e3cff */
[--C-:B0-----:R-:W-:Y:S02]  /*bfe0*/  SHF.R.U64 R25, R4, 0x10, R5.reuse ;  /* 0x0000001004197819 */ /* 0x101fe40000001205 */
[----:B------:R-:W-:Y:S02]  /*bff0*/  LOP3.LUT R11, R11, 0x7fffe000, RZ, 0xc0, !PT ;  /* 0x7fffe0000b0b7812 */ /* 0x000fe400078ec0ff */
[----:B------:R-:W-:Y:S02]  /*c000*/  SHF.R.U32.HI R4, RZ, 0x10, R5 ;  /* 0x00000010ff047819 */ /* 0x000fe40000011605 */
[----:B------:R-:W-:-:S02]  /*c010*/  IADD3 R12, R9, R11, R222 ;  /* 0x0000000b090c7210 */ /* 0x000fc40007ffe0de */
[----:B------:R-:W0:Y:S01]  /*c020*/  LDS.128 R8, [R228] ;  /* 0x00000000e4087984 */ /* 0x000e220000000c00 */
[----:B------:R-:W-:Y:S02]  /*c030*/  PRMT R70, R70, 0x5410, R7 ;  /* 0x0000541046467816 */ /* 0x000fe40000000007 */
[----:B------:R-:W-:Y:S02]  /*c040*/  LEA R24, R12, UR41, 0x1 ;  /* 0x000000290c187c11 */ /* 0x000fe4000f8e08ff */
[----:B------:R-:W-:Y:S01]  /*c050*/  PRMT R28, R0, 0x5410, R29 ;  /* 0x00005410001c7816 */ /* 0x000fe2000000001d */
[----:B------:R-:W-:Y:S01]  /*c060*/  IMAD.U32 R30, R70, 0x10000, RZ ;  /* 0x00010000461e7824 */ /* 0x000fe200078e00ff */
[----:B------:R-:W-:Y:S01]  /*c070*/  PRMT R29, R3, 0x5410, R6 ;  /* 0x00005410031d7816 */ /* 0x000fe20000000006 */
[----:B------:R-:W1:Y:S01]  /*c080*/  LDS.128 R12, [R24+0x12400] ;  /* 0x01240000180c7984 */ /* 0x000e620000000c00 */
[----:B------:R-:W-:Y:S02]  /*c090*/  PRMT R25, R20, 0x5410, R25 ;  /* 0x0000541014197816 */ /* 0x000fe40000000019 */
[----:B------:R-:W-:-:S02]  /*c0a0*/  PRMT R27, R21, 0x5410, R4 ;  /* 0x00005410151b7816 */ /* 0x000fc40000000004 */
[----:B------:R-:W-:Y:S01]  /*c0b0*/  SHF.R.U32.HI R48, RZ, 0x10, R49 ;  /* 0x00000010ff307819 */ /* 0x000fe20000011631 */
[----:B------:R-:W-:Y:S01]  /*c0c0*/  IMAD.U32 R26, R25, 0x10000, RZ ;  /* 0x00010000191a7824 */ /* 0x000fe200078e00ff */
[--C-:B------:R-:W-:Y:S02]  /*c0d0*/  SHF.R.U64 R5, R50, 0x10, R51.reuse ;  /* 0x0000001032057819 */ /* 0x100fe40000001233 */
[----:B------:R-:W-:Y:S02]  /*c0e0*/  SHF.R.U32.HI R50, RZ, 0x10, R51 ;  /* 0x00000010ff327819 */ /* 0x000fe40000011633 */
[----:B------:R-:W-:Y:S02]  /*c0f0*/  PRMT R71, R71, 0x5410, R48 ;  /* 0x0000541047477816 */ /* 0x000fe40000000030 */
[----:B------:R-:W-:Y:S02]  /*c100*/  PRMT R69, R69, 0x5410, R50 ;  /* 0x0000541045457816 */ /* 0x000fe40000000032 */
[----:B------:R-:W-:Y:S01]  /*c110*/  PRMT R68, R68, 0x5410, R5 ;  /* 0x0000541044447816 */ /* 0x000fe20000000005 */
[----:B------:R-:W-:Y:S01]  /*c120*/  IMAD.U32 R31, R71, 0x10000, RZ ;  /* 0x00010000471f7824 */ /* 0x000fe200078e00ff */
[----:B------:R-:W-:-:S02]  /*c130*/  LOP3.LUT R70, R70, 0xffff0000, RZ, 0xc0, !PT ;  /* 0xffff000046467812 */ /* 0x000fc400078ec0ff */
        /* <DEDUP_REMOVED lines=26> */
[----:B------:R-:W-:Y:S01]  /*c2e0*/  FMUL.FTZ R41, R21, R0 ;  /* 0x0000000015297220 */ /* 0x000fe20000410000 */
[----:B------:R-:W-:Y:S01]  /*c2f0*/  FMUL.FTZ R4, R11, R70 ;  /* 0x000000460b047220 */ /* 0x000fe20000410000 */
[----:B------:R-:W-:Y:S01]  /*c300*/  FFMA.FTZ R21, R7, R0, -R20 ;  /* 0x0000000007157223 */ /* 0x000fe20000010814 */
[----:B------:R-:W-:Y:S01]  /*c310*/  LOP3.LUT R0, R25, 0xffff0000, RZ, 0xc0, !PT ;  /* 0xffff000019007812 */ /* 0x000fe200078ec0ff */
[----:B------:R-:W-:Y:S01]  /*c320*/  FFMA.FTZ R41, R7, R26, R41 ;  /* 0x0000001a07297223 */ /* 0x000fe20000010029 */
[----:B------:R-:W-:Y:S01]  /*c330*/  LOP3.LUT R27, R27, 0xffff0000, RZ, 0xc0, !PT ;  /* 0xffff00001b1b7812 */ /* 0x000fe200078ec0ff */
[----:B------:R-:W-:-:S02]  /*c340*/  IMAD.U32 R13, R14, 0x10000, RZ ;  /* 0x000100000e0d7824 */ /* 0x000fc400078e00ff */
[----:B------:R-:W-:Y:S01]  /*c350*/  FMUL.FTZ R7, R12, R71 ;  /* 0x000000470c077220 */ /* 0x000fe20000410000 */
[-C--:B------:R-:W-:Y:S01]  /*c360*/  FFMA.FTZ R20, R3, R0.reuse, -R4 ;  /* 0x0000000003147223 */ /* 0x080fe20000010804 */
[----:B------:R-:W-:Y:S01]  /*c370*/  FMUL.FTZ R26, R11, R0 ;  /* 0x000000000b1a7220 */ /* 0x000fe20000410000 */
[----:B------:R-:W-:Y:S02]  /*c380*/  IMAD.U32 R4, R68, 0x10000, RZ ;  /* 0x0001000044047824 */ /* 0x000fe400078e00ff */
[-C--:B------:R-:W-:Y:S01]  /*c390*/  FMUL.FTZ R30, R12, R27.reuse ;  /* 0x0000001b0c1e7220 */ /* 0x080fe20000410000 */
[----:B------:R-:W-:Y:S02]  /*c3a0*/  IMAD.U32 R0, R28, 0x10000, RZ ;  /* 0x000100001c007824 */ /* 0x000fe400078e00ff */
[C---:B------:R-:W-:Y:S01]  /*c3b0*/  FFMA.FTZ R12, R8.reuse, R27, -R7 ;  /* 0x0000001b080c7223 */ /* 0x040fe20000010807 */
[----:B------:R-:W-:Y:S01]  /*c3c0*/  FMUL.FTZ R32, R13, R4 ;  /* 0x000000040d207220 */ /* 0x000fe20000410000 */
[----:B------:R-:W-:Y:S01]  /*c3d0*/  FFMA.FTZ R30, R8, R71, R30 ;  /* 0x00000047081e7223 */ /* 0x000fe2000001001e */
[----:B------:R-:W-:Y:S01]  /*c3e0*/  LOP3.LUT R14, R14, 0xffff0000, RZ, 0xc0, !PT ;  /* 0xffff00000e0e7812 */ /* 0x000fe200078ec0ff */
[----:B------:R-:W-:Y:S01]  /*c3f0*/  FFMA.FTZ R26, R3, R70, R26 ;  /* 0x00000046031a7223 */ /* 0x000fe2000001001a */
[-C--:B------:R-:W-:Y:S01]  /*c400*/  FMUL.FTZ R8, R13, R0.reuse ;  /* 0x000000000d087220 */ /* 0x080fe20000410000 */
[----:B------:R-:W-:Y:S01]  /*c410*/  LOP3.LUT R7, R68, 0xffff0000, RZ, 0xc0, !PT ;  /* 0xffff000044077812 */ /* 0x000fe200078ec0ff */
[C---:B------:R-:W-:Y:S01]  /*c420*/  FFMA.FTZ R32, R5.reuse, R0, -R32 ;  /* 0x0000000005207223 */ /* 0x040fe20000010820 */
[----:B------:R-:W-:Y:S01]  /*c430*/  LOP3.LUT R3, R28, 0xffff0000, RZ, 0xc0, !PT ;  /* 0xffff00001c037812 */ /* 0x000fe200078ec0ff */
[----:B------:R-:W-:Y:S01]  /*c440*/  FFMA.FTZ R0, R5, R4, R8 ;  /* 0x0000000405007223 */ /* 0x000fe20000010008 */
[----:B------:R-:W-:Y:S01]  /*c450*/  LOP3.LUT R15, R15, 0xffff0000, RZ, 0xc0, !PT ;  /* 0xffff00000f0f7812 */ /* 0x000fe200078ec0ff */
[C---:B------:R-:W-:Y:S01]  /*c460*/  FMUL.FTZ R5, R14.reuse, R7 ;  /* 0x000000070e057220 */ /* 0x040fe20000410000 */
[----:B------:R-:W-:Y:S01]  /*c470*/  LOP3.LUT R69, R69, 0xffff0000, RZ, 0xc0, !PT ;  /* 0xffff000045457812 */ /* 0x000fe200078ec0ff */
[-C--:B------:R-:W-:Y:S01]  /*c480*/  FMUL.FTZ R14, R14, R3.reuse ;  /* 0x000000030e0e7220 */ /* 0x080fe20000410000 */
[----:B------:R-:W-:Y:S01]  /*c490*/  LOP3.LUT R29, R29, 0xffff0000, RZ, 0xc0, !PT ;  /* 0xffff00001d1d7812 */ /* 0x000fe200078ec0ff */
[----:B------:R-:W-:Y:S01]  /*c4a0*/  FFMA.FTZ R3, R6, R3, -R5 ;  /* 0x0000000306037223 */ /* 0x000fe20000010805 */
[----:B------:R-:W-:Y:S01]  /*c4b0*/  F2FP.BF16.F32.PACK_AB R5, R12, R37 ;  /* 0x000000250c05723e */ /* 0x000fe200000010ff */
[C---:B------:R-:W-:Y:S01]  /*c4c0*/  FMUL.FTZ R11, R15.reuse, R69 ;  /* 0x000000450f0b7220 */ /* 0x040fe20000410000 */
[----:B------:R-:W-:Y:S01]  /*c4d0*/  FFMA.FTZ R7, R6, R7, R14 ;  /* 0x0000000706077223 */ /* 0x000fe2000001000e */
[-C--:B------:R-:W-:Y:S01]  /*c4e0*/  FMUL.FTZ R4, R15, R29.reuse ;  /* 0x0000001d0f047220 */ /* 0x080fe20000410000 */
[----:B------:R-:W-:Y:S01]  /*c4f0*/  F2FP.BF16.F32.PACK_AB R6, R3, R32 ;  /* 0x000000200306723e */ /* 0x000fe200000010ff */
[----:B------:R-:W-:Y:S01]  /*c500*/  FFMA.FTZ R14, R10, R29, -R11 ;  /* 0x0000001d0a0e7223 */ /* 0x000fe2000001080b */
[----:B------:R-:W-:Y:S01]  /*c510*/  F2FP.BF16.F32.PACK_AB R8, R26, R35 ;  /* 0x000000231a08723e */ /* 0x000fe200000010ff */
[----:B------:R-:W-:Y:S01]  /*c520*/  FFMA.FTZ R28, R10, R69, R4 ;  /* 0x000000450a1c7223 */ /* 0x000fe20000010004 */
[----:B------:R-:W-:-:S02]  /*c530*/  F2FP.BF16.F32.PACK_AB R10, R7, R0 ;  /* 0x00000000070a723e */ /* 0x000fc400000010ff */
[----:B------:R-:W-:Y:S02]  /*c540*/  F2FP.BF16.F32.PACK_AB R4, R20, R33 ;  /* 0x000000211404723e */ /* 0x000fe400000010ff */
[----:B------:R-:W-:Y:S02]  /*c550*/  F2FP.BF16.F32.PACK_AB R7, R14, R21 ;  /* 0x000000150e07723e */ /* 0x000fe400000010ff */
[----:B------:R-:W-:Y:S02]  /*c560*/  F2FP.BF16.F32.PACK_AB R9, R30, R9 ;  /* 0x000000091e09723e */ /* 0x000fe400000010ff */
[----:B------:R-:W-:Y:S01]  /*c570*/  F2FP.BF16.F32.PACK_AB R11, R28, R41 ;  /* 0x000000291c0b723e */ /* 0x000fe200000010ff */
[----:B------:R3:W-:Y:S04]  /*c580*/  STS.128 [R228], R4 ;  /* 0x00000004e4007388 */ /* 0x0007e80000000c00 */
[----:B------:R3:W-:Y:S02]  /*c590*/  STS.128 [R24+0x12400], R8 ;  /* 0x0124000818007388 */ /* 0x0007e40000000c00 */
.L_x_4918:
[----:B------:R-:W-:Y:S05]  /*c5a0*/  BSYNC B0 ;  /* 0x0000000000007941 */ /* 0x000fea0003800000 */
.L_x_4897:
        /* <DEDUP_REMOVED lines=8> */
.L_x_4894:
[----:B01-3--:R-:W-:-:S05]  /*c630*/  IMAD.U32 R0, RZ, RZ, UR46 ;  /* 0x0000002eff007e24 */ /* 0x00bfca000f8e00ff */
[----:B------:R-:W-:-:S13]  /*c640*/  ISETP.NE.AND P0, PT, R0, 0x3, PT ;  /* 0x000000030000780c */ /* 0x000fda0003f05270 */
[----:B------:R-:W-:Y:S05]  /*c650*/  @!P0 BRA `(.L_x_4946) ;  /* 0x0000000000048947 */ /* 0x000fea0003800000 */
[----:B------:R-:W-:Y:S01]  /*c660*/  BPT.TRAP 0x1 ;  /* 0x000000040000795c */ /* 0x000fe20000300000 */
.L_x_4946:
[----:B------:R-:W-:Y:S02]  /*c670*/  IMAD.U32 R3, RZ, RZ, UR40 ;  /* 0x00000028ff037e24 */ /* 0x000fe4000f8e00ff */
[----:B------:R-:W-:-:S03]  /*c680*/  IMAD.U32 R0, RZ, RZ, UR42 ;  /* 0x0000002aff007e24 */ /* 0x000fc6000f8e00ff */
[----:B------:R-:W-:Y:S02]  /*c690*/  LEA R3, R3, UR41, 0x3 ;  /* 0x0000002903037c11 */ /* 0x000fe4000f8e18ff */
[----:B------:R-:W-:-:S04]  /*c6a0*/  SHF.L.U32 R0, R0, 0x1f, RZ ;  /* 0x0000001f00007819 */ /* 0x000fc800000006ff */
[----:B------:R0:W1:Y:S01]  /*c6b0*/  SYNCS.PHASECHK.TRANS64.TRYWAIT P1, [R3+URZ+0x30830], R0 ;  /* 0x03083000030075a7 */ /* 0x000062000802017f */
[----:B------:R-:W-:Y:S05]  /*c6c0*/  @!P0 BRA `(.L_x_4947) ;  /* 0x0000000000048947 */ /* 0x000fea0003800000 */
[----:B------:R-:W-:Y:S01]  /*c6d0*/  BPT.TRAP 0x1 ;  /* 0x000000040000795c */ /* 0x000fe20000300000 */
.L_x_4947:
[----:B-1----:R-:W-:Y:S05]  /*c6e0*/  @P1 BRA `(.L_x_4948) ;  /* 0x0000000000081947 */ /* 0x002fea0003800000 */
[----:B------:R-:W1:Y:S02]  /*c6f0*/  SYNCS.PHASECHK.TRANS64.TRYWAIT P1, [R3+URZ+0x30830], R0 ;  /* 0x03083000030075a7 */ /* 0x000e64000802017f */
[----:B-1----:R-:W-:Y:S05]  /*c700*/  @!P1 BRA `(.L_x_4949) ;  /* 0x0000018000789947 */ /* 0x002fea0003800000 */
.L_x_4948:
[----:B------:R-:W-:Y:S05]  /*c710*/  WARPSYNC.ALL ;  /* 0x0000000000007948 */ /* 0x000fea0003800000 */
[----:B------:R-:W-:Y:S01]  /*c720*/  UIADD3 UR4, UR41, 0x1e400, URZ ;  /* 0x0001e40029047890 */ /* 0x000fe2000fffe03f */
[----:B--2---:R-:W-:Y:S01]  /*c730*/  WARPGROUP.ARRIVE ;  /* 0x00000000000079c5 */ /* 0x004fe20000000000 */
        /* <DEDUP_REMOVED lines=23> */
[----:B----4-:R-:W-:Y:S01]  /*c8b0*/  IMAD.U32 R6, RZ, RZ, UR8 ;  /* 0x00000008ff067e24 */ /* 0x010fe2000f8e00ff */
        /* <DEDUP_REMOVED lines=72> */
.L_x_4950:
[----:B------:R-:W-:Y:S01]  /*cd40*/  ULDC UR4, c[0x0][0x448] ;  /* 0x0001120000047ab9 */ /* 0x000fe20000000800 */
[----:B------:R-:W-:Y:S01]  /*cd50*/  ULDC UR5, c[0x0][0x9d8] ;  /* 0x0002760000057ab9 */ /* 0x000fe20000000800 */
[----:B------:R-:W-:Y:S01]  /*cd60*/  UISETP.NE.AND UP0, UPT, UR4, 0x1, UPT ;  /* 0x000000010400788c */ /* 0x000fe2000bf05270 */
[----:B------:R-:W-:Y:S01]  /*cd70*/  FMUL.FTZ R28, R28, UR5 ;  /* 0x000000051c1c7c20 */ /* 0x000fe20008410000 */
[----:B------:R-:W-:Y:S01]  /*cd80*/  R2UR UR4, R3 ;  /* 0x00000000030472ca */ /* 0x000fe200000e0000 */
[----:B------:R-:W-:Y:S01]  /*cd90*/  FMUL.FTZ R37, R37, UR5 ;  /* 0x0000000525257c20 */ /* 0x000fe20008410000 */
[----:B------:R-:W-:Y:S01]  /*cda0*/  FMUL.FTZ R25, R25, UR5 ;  /* 0x0000000519197c20 */ /* 0x000fe20008410000 */
[----:B------:R2:W3:Y:S01]  /*cdb0*/  MUFU.TANH R74, R28 ;  /* 0x0000001c004a7308 */ /* 0x0004e20000002400 */
        /* <DEDUP_REMOVED lines=8> */
[----:B--2---:R-:W-:Y:S01]  /*ce40*/  VIADD R28, R23, UR60 ;  /* 0x0000003c171c7c36 */ /* 0x004fe20008000000 */
[----:B------:R-:W-:Y:S01]  /*ce50*/  UIADD3 UR4, UR4, 0x30840, URZ ;  /* 0x0003084004047890 */ /* 0x000fe2000fffe03f */
[----:B------:R-:W-:Y:S01]  /*ce60*/  FMUL.FTZ R14, R35, UR5 ;  /* 0x00000005230e7c20 */ /* 0x000fe20008410000 */
[----:B------:R2:W4:Y:S01]  /*ce70*/  MUFU.TANH R73, R25 ;  /* 0x0000001900497308 */ /* 0x0005220000002400 */
[----:B------:R-:W-:Y:S01]  /*ce80*/  FMUL.FTZ R4, R26, UR5 ;  /* 0x000000051a047c20 */ /* 0x000fe20008410000 */
[----:B01----:R-:W-:Y:S01]  /*ce90*/  @P1 IMAD.HI.U32 R0, R28, UR6, RZ ;  /* 0x000000061c001c27 */ /* 0x003fe2000f8e00ff */
[----:B------:R-:W-:-:S03]  /*cea0*/  @UP0 ULDC UR6, c[0x0][0x450] ;  /* 0x0001140000060ab9 */ /* 0x000fc60000000800 */
[----:B------:R-:W-:Y:S01]  /*ceb0*/  FMUL.FTZ R10, R27, UR5 ;  /* 0x000000051b0a7c20 */ /* 0x000fe20008410000 */
[----:B------:R-:W-:Y:S01]  /*cec0*/  FMUL.FTZ R11, R30, UR5 ;  /* 0x000000051e0b7c20 */ /* 0x000fe20008410000 */
[----:B------:R-:W-:Y:S01]  /*ced0*/  FMUL.FTZ R13, R34, UR5 ;  /* 0x00000005220d7c20 */ /* 0x000fe20008410000 */
[----:B------:R-:W-:Y:S01]  /*cee0*/  @P2 SHF.R.U32.HI R28, RZ, UR6, R0 ;  /* 0x00000006ff1c2c19 */ /* 0x000fe20008011600 */
[----:B------:R0:W1:Y:S01]  /*cef0*/  MUFU.TANH R76, R32 ;  /* 0x00000020004c7308 */ /* 0x0000620000002400 */
        /* <DEDUP_REMOVED lines=8> */
[----:B------:R-:W-:Y:S01]  /*cf80*/  FMUL.FTZ R44, R44, UR5 ;  /* 0x000000052c2c7c20 */ /* 0x000fe20008410000 */
[----:B------:R-:W-:Y:S01]  /*cf90*/  FMUL.FTZ R45, R45, UR5 ;  /* 0x000000052d2d7c20 */ /* 0x000fe20008410000 */
[----:B--2---:R-:W-:Y:S01]  /*cfa0*/  FMUL.FTZ R25, R46, UR5 ;  /* 0x000000052e197c20 */ /* 0x004fe20008410000 */
        /* <DEDUP_REMOVED lines=12> */
[----:B------:R3:W1:Y:S01]  /*d070*/  MUFU.TANH R78, R40 ;  /* 0x00000028004e7308 */ /* 0x0006620000002400 */
[----:B------:R-:W-:Y:S01]  /*d080*/  FMUL.FTZ R58, R58, UR5 ;  /* 0x000000053a3a7c20 */ /* 0x000fe20008410000 */
[----:B0-----:R-:W-:Y:S01]  /*d090*/  FMUL.FTZ R32, R59, UR5 ;  /* 0x000000053b207c20 */ /* 0x001fe20008410000 */
[----:B------:R-:W-:Y:S01]  /*d0a0*/  FMUL.FTZ R60, R60, UR5 ;  /* 0x000000053c3c7c20 */ /* 0x000fe20008410000 */
[----:B------:R-:W-:Y:S01]  /*d0b0*/  FMUL.FTZ R61, R61, UR5 ;  /* 0x000000053d3d7c20 */ /* 0x000fe20008410000 */
[----:B-----5:R-:W-:Y:S01]  /*d0c0*/  FMUL.FTZ R36, R62, UR5 ;  /* 0x000000053e247c20 */ /* 0x020fe20008410000 */
[----:B------:R-:W-:Y:S01]  /*d0d0*/  FMUL.FTZ R34, R63, UR5 ;  /* 0x000000053f227c20 */ /* 0x000fe20008410000 */
[----:B------:R-:W-:Y:S01]  /*d0e0*/  FMUL.FTZ R64, R64, UR5 ;  /* 0x0000000540407c20 */ /* 0x000fe20008410000 */
[----:B------:R0:W1:Y:S01]  /*d0f0*/  MUFU.TANH R75, R29 ;  /* 0x0000001d004b7308 */ /* 0x0000620000002400 */
[----:B------:R-:W-:Y:S01]  /*d100*/  FMUL.FTZ R65, R65, UR5 ;  /* 0x0000000541417c20 */ /* 0x000fe20008410000 */
[----:B------:R-:W-:Y:S01]  /*d110*/  FMUL.FTZ R38, R66, UR5 ;  /* 0x0000000542267c20 */ /* 0x000fe20008410000 */
[----:B---3--:R-:W-:Y:S01]  /*d120*/  FMUL.FTZ R40, R67, UR5 ;  /* 0x0000000543287c20 */ /* 0x008fe20008410000 */
[----:B------:R-:W-:Y:S01]  /*d130*/  FMUL.FTZ R68, R68, UR5 ;  /* 0x0000000544447c20 */ /* 0x000fe20008410000 */
[----:B------:R-:W-:Y:S01]  /*d140*/  FMUL.FTZ R69, R69, UR5 ;  /* 0x0000000545457c20 */ /* 0x000fe20008410000 */
[----:B------:R-:W-:Y:S01]  /*d150*/  UPRMT UR6, UR43, 0x654, UR4 ;  /* 0x000006542b067896 */ /* 0x000fe20008000004 */
[----:B------:R-:W3:Y:S01]  /*d160*/  SHFL.IDX PT, R37, R28, RZ, 0x1c1f ;  /* 0x001c1fff1c257589 */ /* 0x000ee200000e0000 */
[----:B------:R-:W-:Y:S01]  /*d170*/  FMUL.FTZ R43, R70, UR5 ;  /* 0x00000005462b7c20 */ /* 0x000fe20008410000 */
[----:B------:R-:W-:Y:S01]  /*d180*/  FMUL.FTZ R42, R71, UR5 ;  /* 0x00000005472a7c20 */ /* 0x000fe20008410000 */
[----:B0-----:R-:W-:Y:S01]  /*d190*/  IMAD.MOV.U32 R29, RZ, RZ, -0x60 ;  /* 0xffffffa0ff1d7424 */ /* 0x001fe200078e00ff */
[----:B------:R-:W-:Y:S01]  /*d1a0*/  ULDC.64 UR4, c[0x0][0x9e0] ;  /* 0x0002780000047ab9 */ /* 0x000fe20000000a00 */
[C---:B------:R-:W-:Y:S01]  /*d1b0*/  IMAD R0, R2.reuse, -0x60, R17 ;  /* 0xffffffa002007824 */ /* 0x040fe200078e0211 */
[----:B------:R-:W-:Y:S01]  /*d1c0*/  UISETP.GE.AND UP1, UPT, UR5, 0x1, UPT ;  /* 0x000000010500788c */ /* 0x000fe2000bf26270 */
[----:B------:R-:W-:Y:S01]  /*d1d0*/  IMAD R29, R2, R29, 0x61 ;  /* 0x00000061021d7424 */ /* 0x000fe200078e021d */
[----:B------:R-:W0:Y:S01]  /*d1e0*/  MUFU.TANH R5, R5 ;  /* 0x0000000500057308 */ /* 0x000e220000002400 */
[----:B------:R-:W-:Y:S01]  /*d1f0*/  ULDC UR58, c[0x0][0x9dc] ;  /* 0x00027700003a7ab9 */ /* 0x000fe20000000800 */
[----:B------:R-:W-:Y:S01]  /*d200*/  VIADD R3, R0, 0x60 ;  /* 0x0000006000037836 */ /* 0x000fe20000000000 */
[----:B------:R-:W-:Y:S01]  /*d210*/  ULOP3.LUT UR58, URZ, UR58, URZ, 0x33, !UPT ;  /* 0x0000003a3f3a7292 */ /* 0x000fe2000f8e333f */
[----:B------:R-:W-:Y:S01]  /*d220*/  IMAD R31, R196, -0x2, R29 ;  /* 0xfffffffec41f7824 */ /* 0x000fe200078e021d */
[----:B------:R-:W-:Y:S01]  /*d230*/  PLOP3.LUT P1, PT, PT, PT, UP1, 0x40, 0x0 ;  /* 0x000000000000781c */ /* 0x000fe20003f2e818 */
[----:B------:R-:W-:Y:S01]  /*d240*/  SYNCS.ARRIVE.TRANS64.RED.A1T0 RZ, [UR6], RZ ;  /* 0x000000ffffff79a7 */ /* 0x000fe20008100406 */
[----:B------:R-:W-:Y:S01]  /*d250*/  VIADD R63, R29, 0xffffffff ;  /* 0xffffffff1d3f7836 */ /* 0x000fe20000000000 */
[----:B------:R-:W0:Y:S01]  /*d260*/  MUFU.TANH R4, R4 ;  /* 0x0000000400047308 */ /* 0x000e220000002400 */
[----:B------:R-:W-:Y:S01]  /*d270*/  IADD3 R0, -R16, R31, R17 ;  /* 0x0000001f10007210 */ /* 0x000fe20007ffe111 */
[----:B------:R-:W-:-:S04]  /*d280*/  VIADD R67, R31, 0xffffffff ;  /* 0xffffffff1f437836 */ /* 0x000fc80000000000 */
[C---:B------:R-:W-:Y:S02]  /*d290*/  VIADD R59, R0.reuse, UR4 ;  /* 0x00000004003b7c36 */ /* 0x040fe40008000000 */
[----:B------:R-:W0:Y:S01]  /*d2a0*/  MUFU.TANH R10, R10 ;  /* 0x0000000a000a7308 */ /* 0x000e220000002400 */
[----:B------:R-:W-:-:S04]  /*d2b0*/  VIADD R62, R0, UR58 ;  /* 0x0000003a003e7c36 */ /* 0x000fc80008000000 */
[----:B---3--:R-:W-:-:S03]  /*d2c0*/  IMAD.IADD R31, R62, 0x1, R37 ;  /* 0x000000013e1f7824 */ /* 0x008fc600078e0225 */
        /* <DEDUP_REMOVED lines=37> */
[----:B------:R5:W0:Y:S02]  /*d520*/  MUFU.TANH R82, R58 ;  /* 0x0000003a00527308 */ /* 0x000a240000002400 */
[----:B-----5:R-:W-:-:S05]  /*d530*/  IMAD R58, R196, -0x2, R3 ;  /* 0xfffffffec43a7824 */ /* 0x020fca00078e0203 */
[----:B------:R-:W-:Y:S01]  /*d540*/  VIADDMNMX R29, R37, R59, R58, PT ;  /* 0x0000003b251d7246 */ /* 0x000fe2000380013a */
[----:B-1234-:R-:W-:Y:S06]  /*d550*/  @P1 BRA `(.L_x_4951) ;  /* 0x0000000000541947 */ /* 0x01efec0003800000 */
[----:B------:R-:W-:Y:S01]  /*d560*/  IADD3 R0, -R16, R17, R37 ;  /* 0x0000001110007210 */ /* 0x000fe20007ffe125 */
[----:B------:R-:W-:Y:S03]  /*d570*/  BSSY B0, `(.L_x_4952) ;  /* 0x0000010000007945 */ /* 0x000fe60003800000 */
[----:B------:R-:W-:-:S13]  /*d580*/  ISETP.GT.AND P1, PT, R0, -0x1, PT ;  /* 0xffffffff0000780c */ /* 0x000fda0003f24270 */
[----:B------:R-:W-:Y:S05]  /*d590*/  @P1 BRA `(.L_x_4953) ;  /* 0x0000000000201947 */ /* 0x000fea0003800000 */
[----:B------:R-:W-:Y:S01]  /*d5a0*/  UISETP.NE.AND UP2, UPT, UR5, 0x1, UPT ;  /* 0x000000010500788c */ /* 0x000fe2000bf45270 */
[----:B------:R-:W-:-:S05]  /*d5b0*/  LOP3.LUT R0, RZ, R0, RZ, 0x33, !PT ;  /* 0x00000000ff007212 */ /* 0x000fca00078e33ff */
[----:B------:R-:W-:-:S05]  /*d5c0*/  PLOP3.LUT P1, PT, PT, PT, UP2, 0x80, 0x0 ;  /* 0x000000000000781c */ /* 0x000fca0003f2f028 */
[----:B------:R-:W-:-:S08]  /*d5d0*/  @UP2 ULDC.64 UR6, c[0x0][0x9e8] ;  /* 0x00027a0000062ab9 */ /* 0x000fd00000000a00 */
[----:B------:R-:W-:-:S05]  /*d5e0*/  @P1 IMAD.HI.U32 R3, R0, UR6, RZ ;  /* 0x0000000600031c27 */ /* 0x000fca000f8e00ff */
[----:B------:R-:W-:-:S04]  /*d5f0*/  @P1 SHF.R.U32.HI R0, RZ, UR7, R3 ;  /* 0x00000007ff001c19 */ /* 0x000fc80008011603 */
[----:B------:R-:W-:Y:S01]  /*d600*/  LOP3.LUT R0, RZ, R0, RZ, 0x33, !PT ;  /* 0x00000000ff007212 */ /* 0x000fe200078e33ff */
[----:B------:R-:W-:Y:S06]  /*d610*/  BRA `(.L_x_4954) ;  /* 0x0000000000147947 */ /* 0x000fec0003800000 */
.L_x_4953:
[----:B------:R-:W-:-:S06]  /*d620*/  UISETP.NE.AND UP2, UPT, UR5, 0x1, UPT ;  /* 0x000000010500788c */ /* 0x000fcc000bf45270 */
[----:B------:R-:W-:-:S05]  /*d630*/  PLOP3.LUT P1, PT, PT, PT, UP2, 0x80, 0x0 ;  /* 0x000000000000781c */ /* 0x000fca0003f2f028 */
[----:B------:R-:W-:-:S08]  /*d640*/  @UP2 ULDC.64 UR6, c[0x0][0x9e8] ;  /* 0x00027a0000062ab9 */ /* 0x000fd00000000a00 */
[----:B------:R-:W-:-:S05]  /*d650*/  @P1 IMAD.HI.U32 R3, R0, UR6, RZ ;  /* 0x0000000600031c27 */ /* 0x000fca000f8e00ff */
[----:B------:R-:W-:-:S07]  /*d660*/  @P1 SHF.R.U32.HI R0, RZ, UR7, R3 ;  /* 0x00000007ff001c19 */ /* 0x000fce0008011603 */
.L_x_4954:
[----:B------:R-:W-:Y:S05]  /*d670*/  BSYNC B0 ;  /* 0x0000000000007941 */ /* 0x000fea0003800000 */
.L_x_4952:
[----:B------:R-:W-:-:S05]  /*d680*/  IMAD R0, R0, UR5, R67 ;  /* 0x0000000500007c24 */ /* 0x000fca000f8e0243 */
[----:B------:R-:W-:Y:S02]  /*d690*/  VIMNMX R31, R31, R0, !PT ;  /* 0x000000001f1f7248 */ /* 0x000fe40007fe0100 */
[----:B------:R-:W-:-:S07]  /*d6a0*/  VIADDMNMX R29, R0, UR5, R29, PT ;  /* 0x00000005001d7c46 */ /* 0x000fce000b80011d */
.L_x_4951:
[C---:B------:R-:W-:Y:S02]  /*d6b0*/  ISETP.GE.AND P2, PT, R63.reuse, 0x9, PT ;  /* 0x000000093f00780c */ /* 0x040fe40003f46270 */
[----:B------:R-:W-:Y:S02]  /*d6c0*/  ISETP.GE.AND P1, PT, R63, 0x2, PT ;  /* 0x000000023f00780c */ /* 0x000fe40003f26270 */
        /* <DEDUP_REMOVED lines=19> */
[----:B0-----:R-:W-:Y:S02]  /*d800*/  FSEL R37, R33, -INF , !P3 ;  /* 0xff80000021257808 */ /* 0x001fe40005800000 */
        /* <DEDUP_REMOVED lines=70> */
[----:B------:R-:W-:Y:S02]  /*dc70*/  ISETP.GE.AND P3, PT, R63, 0x51, PT ;  /* 0x000000513f00780c */ /* 0x000fe40003f66270 */
[----:B------:R-:W-:Y:S02]  /*dc80*/  P2R R66, PR, RZ, 0x40 ;  /* 0x00000040ff427803 */ /* 0x000fe40000000000 */
        /* <DEDUP_REMOVED lines=18> */
[----:B------:R-:W-:-:S04]  /*ddb0*/  ISETP.GT.AND P6, PT, R31, 0x59, !P6 ;  /* 0x000000591f00780c */ /* 0x000fc800077c4270 */
[----:B------:R-:W-:Y:S02]  /*ddc0*/  ISETP.LT.OR P6, PT, R29, 0x5a, P6 ;  /* 0x0000005a1d00780c */ /* 0x000fe400037c1670 */
[----:B------:R-:W0:Y:S02]  /*ddd0*/  SHFL.IDX PT, R29, R28, 0x1, 0x1c1f ;  /* 0x003c1f001c1d7f89 */ /* 0x000e2400000e0000 */
[----:B------:R-:W-:Y:S02]  /*dde0*/  FSEL R5, R69, -INF , !P6 ;  /* 0xff80000045057808 */ /* 0x000fe40007000000 */
[----:B------:R-:W-:Y:S02]  /*ddf0*/  PLOP3.LUT P6, PT, PT, PT, UP1, 0x40, 0x0 ;  /* 0x000000000000781c */ /* 0x000fe40003fce818 */
[----:B0-----:R-:W-:Y:S01]  /*de00*/  VIADDMNMX R57, R29, R59, R58, PT ;  /* 0x0000003b1d397246 */ /* 0x001fe2000380013a */
[----:B------:R-:W-:-:S10]  /*de10*/  IMAD.IADD R58, R62, 0x1, R29 ;  /* 0x000000013e3a7824 */ /* 0x000fd400078e021d */
[----:B------:R-:W-:Y:S05]  /*de20*/  @P6 BRA `(.L_x_4955) ;  /* 0x00000000005c6947 */ /* 0x000fea0003800000 */
        /* <DEDUP_REMOVED lines=8> */
[----:B------:R-:W-:Y:S01]  /*deb0*/  @P6 IMAD.HI.U32 R29, R28, UR6, RZ ;  /* 0x000000061c1d6c27 */ /* 0x000fe2000f8e00ff */
[----:B------:R-:W-:-:S13]  /*dec0*/  PLOP3.LUT P6, PT, PT, PT, UP2, 0x80, 0x0 ;  /* 0x000000000000781c */ /* 0x000fda0003fcf028 */
[----:B------:R-:W-:-:S04]  /*ded0*/  @P6 SHF.R.U32.HI R28, RZ, UR7, R29 ;  /* 0x00000007ff1c6c19 */ /* 0x000fc8000801161d */
[----:B------:R-:W-:Y:S01]  /*dee0*/  LOP3.LUT R28, RZ, R28, RZ, 0x33, !PT ;  /* 0x0000001cff1c7212 */ /* 0x000fe200078e33ff */
[----:B------:R-:W-:Y:S06]  /*def0*/  BRA `(.L_x_4958) ;  /* 0x0000000000187947 */ /* 0x000fec0003800000 */
.L_x_4957:
[----:B------:R-:W-:-:S06]  /*df00*/  UISETP.NE.AND UP2, UPT, UR5, 0x1, UPT ;  /* 0x000000010500788c */ /* 0x000fcc000bf45270 */
[----:B------:R-:W-:-:S05]  /*df10*/  PLOP3.LUT P6, PT, PT, PT, UP2, 0x80, 0x0 ;  /* 0x000000000000781c */ /* 0x000fca0003fcf028 */
[----:B------:R-:W-:-:S08]  /*df20*/  @UP2 ULDC.64 UR6, c[0x0][0x9e8] ;  /* 0x00027a0000062ab9 */ /* 0x000fd00000000a00 */
[----:B------:R-:W-:Y:S01]  /*df30*/  @P6 IMAD.HI.U32 R29, R28, UR6, RZ ;  /* 0x000000061c1d6c27 */ /* 0x000fe2000f8e00ff */
[----:B------:R-:W-:-:S13]  /*df40*/  PLOP3.LUT P6, PT, PT, PT, UP2, 0x80, 0x0 ;  /* 0x000000000000781c */ /* 0x000fda0003fcf028 */
[----:B------:R-:W-:-:S07]  /*df50*/  @P6 SHF.R.U32.HI R28, RZ, UR7, R29 ;  /* 0x00000007ff1c6c19 */ /* 0x000fce000801161d */
.L_x_4958:
[----:B------:R-:W-:Y:S05]  /*df60*/  BSYNC B0 ;  /* 0x0000000000007941 */ /* 0x000fea0003800000 */
.L_x_4956:
[----:B------:R-:W-:-:S05]  /*df70*/  IMAD R28, R28, UR5, R67 ;  /* 0x000000051c1c7c24 */ /* 0x000fca000f8e0243 */
[----:B------:R-:W-:Y:S02]  /*df80*/  VIMNMX R58, R58, R28, !PT ;  /* 0x0000001c3a3a7248 */ /* 0x000fe40007fe0100 */
[----:B------:R-:W-:-:S07]  /*df90*/  VIADDMNMX R57, R28, UR5, R57, PT ;  /* 0x000000051c397c46 */ /* 0x000fce000b800139 */
.L_x_4955:
[C---:B------:R-:W-:Y:S01]  /*dfa0*/  ISETP.GT.AND P1, PT, R58.reuse, 0x1, !P1 ;  /* 0x000000013a00780c */ /* 0x040fe20004f24270 */
[----:B------:R-:W-:Y:S01]  /*dfb0*/  ULDC UR10, c[0x0][0x988] ;  /* 0x00026200000a7ab9 */ /* 0x000fe20000000800 */
[----:B------:R-:W-:Y:S01]  /*dfc0*/  ISETP.GT.AND P2, PT, R58, 0x8, !P2 ;  /* 0x000000083a00780c */ /* 0x000fe20005744270 */
[----:B------:R-:W-:Y:S01]  /*dfd0*/  @UP0 ULDC UR6, c[0x0][0x44c] ;  /* 0x0001130000060ab9 */ /* 0x000fe20000000800 */
[C---:B------:R-:W-:Y:S01]  /*dfe0*/  ISETP.LT.OR P1, PT, R57.reuse, 0x2, P1 ;  /* 0x000000023900780c */ /* 0x040fe20000f21670 */
[----:B------:R-:W-:Y:S01]  /*dff0*/  UIMAD.WIDE.U32 UR6, UR60, UR6, URZ ;  /* 0x000000063c0672a5 */ /* 0x000fe2000f8e003f */
[----:B------:R-:W-:Y:S01]  /*e000*/  ISETP.LT.OR P2, PT, R57, 0x9, P2 ;  /* 0x000000093900780c */ /* 0x000fe20001741670 */
[----:B------:R-:W-:Y:S01]  /*e010*/  @UP0 ULDC UR15, c[0x0][0x450] ;  /* 0x00011400000f0ab9 */ /* 0x000fe20000000800 */
[----:B------:R-:W-:Y:S01]  /*e020*/  FSEL R10, R10, -INF , !P1 ;  /* 0xff8000000a0a7808 */ /* 0x000fe20004800000 */
[----:B------:R-:W-:Y:S01]  /*e030*/  UMOV UR11, UR60 ;  /* 0x0000003c000b7c82 */ /* 0x000fe20008000000 */
[----:B------:R-:W-:Y:S01]  /*e040*/  ISETP.NE.AND P1, PT, R66, RZ, PT ;  /* 0x000000ff4200720c */ /* 0x000fe20003f25270 */
[----:B------:R-:W-:Y:S01]  /*e050*/  @UP0 USHF.R.U32.HI UR11, URZ, UR15, UR7 ;  /* 0x0000000f3f0b0299 */ /* 0x000fe20008011607 */
[----:B------:R-:W-:-:S02]  /*e060*/  FSEL R11, R11, -INF , !P2 ;  /* 0xff8000000b0b7808 */ /* 0x000fc40005000000 */
[----:B------:R-:W-:Y:S02]  /*e070*/  ISETP.GT.AND P1, PT, R58, 0x9, !P1 ;  /* 0x000000093a00780c */ /* 0x000fe40004f24270 */
[----:B------:R-:W-:Y:S02]  /*e080*/  ISETP.NE.AND P2, PT, R74, RZ, PT ;  /* 0x000000ff4a00720c */ /* 0x000fe40003f45270 */
[----:B------:R-:W-:Y:S02]  /*e090*/  ISETP.LT.OR P1, PT, R57, 0xa, P1 ;  /* 0x0000000a3900780c */ /* 0x000fe40000f21670 */
[----:B------:R-:W-:Y:S02]  /*e0a0*/  ISETP.NE.AND P6, PT, R76, RZ, PT ;  /* 0x000000ff4c00720c */ /* 0x000fe40003fc5270 */
[----:B------:R-:W-:Y:S02]  /*e0b0*/  FSEL R12, R12, -INF , !P1 ;  /* 0xff8000000c0c7808 */ /* 0x000fe40004800000 */
[----:B------:R-:W-:-:S02]  /*e0c0*/  ISETP.NE.AND P1, PT, R70, RZ, PT ;  /* 0x000000ff4600720c */ /* 0x000fc40003f25270 */
[C---:B------:R-:W-:Y:S02]  /*e0d0*/  ISETP.GT.AND P3, PT, R58.reuse, 0x50, !P3 ;  /* 0x000000503a00780c */ /* 0x040fe40005f64270 */
[C---:B------:R-:W-:Y:S02]  /*e0e0*/  ISETP.GT.AND P1, PT, R58.reuse, 0x10, !P1 ;  /* 0x000000103a00780c */ /* 0x040fe40004f24270 */
[----:B------:R-:W-:Y:S02]  /*e0f0*/  ISETP.GT.AND P4, PT, R58, 0x51, !P4 ;  /* 0x000000513a00780c */ /* 0x000fe40006784270 */
[C---:B------:R-:W-:Y:S02]  /*e100*/  ISETP.LT.OR P1, PT, R57.reuse, 0x11, P1 ;  /* 0x000000113900780c */ /* 0x040fe40000f21670 */
[----:B------:R-:W-:Y:S02]  /*e110*/  ISETP.LT.OR P3, PT, R57, 0x51, P3 ;  /* 0x000000513900780c */ /* 0x000fe40001f61670 */
        /* <DEDUP_REMOVED lines=8> */
[C---:B------:R-:W-:Y:S02]  /*e1a0*/  ISETP.LT.OR P1, PT, R57.reuse, 0x19, P1 ;  /* 0x000000193900780c */ /* 0x040fe40000f21670 */
[----:B------:R-:W-:Y:S02]  /*e1b0*/  ISETP.LT.OR P4, PT, R57, 0x52, P4 ;  /* 0x000000523900780c */ /* 0x000fe40002781670 */
[----:B------:R-:W-:Y:S02]  /*e1c0*/  FSEL R15, R15, -INF , !P1 ;  /* 0xff8000000f0f7808 */ /* 0x000fe40004800000 */
[----:B------:R-:W-:Y:S02]  /*e1d0*/  ISETP.NE.AND P1, PT, R35, RZ, PT ;  /* 0x000000ff2300720c */ /* 0x000fe40003f25270 */
[----:B------:R-:W-:-:S02]  /*e1e0*/  FSEL R38, R38, -INF , !P3 ;  /* 0xff80000026267808 */ /* 0x000fc40005800000 */
[----:B------:R-:W-:Y:S02]  /*e1f0*/  ISETP.GT.AND P1, PT, R58, 0x19, !P1 ;  /* 0x000000193a00780c */ /* 0x000fe40004f24270 */
[C---:B------:R-:W-:Y:S02]  /*e200*/  ISETP.LT.OR P5, PT, R57.reuse, 0x59, P5 ;  /* 0x000000593900780c */ /* 0x040fe40002fa1670 */
[----:B------:R-:W-:Y:S02]  /*e210*/  ISETP.LT.OR P1, PT, R57, 0x1a, P1 ;  /* 0x0000001a3900780c */ /* 0x000fe40000f21670 */
[----:B------:R-:W-:Y:S02]  /*e220*/  FSEL R40, R40, -INF , !P4 ;  /* 0xff80000028287808 */ /* 0x000fe40006000000 */
[----:B------:R-:W-:Y:S02]  /*e230*/  FSEL R20, R20, -INF , !P1 ;  /* 0xff80000014147808 */ /* 0x000fe40004800000 */
[----:B------:R-:W-:-:S02]  /*e240*/  ISETP.NE.AND P1, PT, R77, RZ, PT ;  /* 0x000000ff4d00720c */ /* 0x000fc40003f25270 */
[----:B------:R-:W-:Y:S02]  /*e250*/  FSEL R43, R43, -INF , !P5 ;  /* 0xff8000002b2b7808 */ /* 0x000fe40006800000 */
[----:B------:R-:W-:Y:S02]  /*e260*/  ISETP.GT.AND P1, PT, R58, 0x20, !P1 ;  /* 0x000000203a00780c */ /* 0x000fe40004f24270 */
[----:B------:R-:W-:Y:S02]  /*e270*/  R2UR UR14, R72 ;  /* 0x00000000480e72ca */ /* 0x000fe400000e0000 */
[----:B------:R-:W-:-:S04]  /*e280*/  ISETP.LT.OR P1, PT, R57, 0x21, P1 ;  /* 0x000000213900780c */ /* 0x000fc80000f21670 */
[----:B------:R-:W-:Y:S02]  /*e290*/  FSEL R21, R21, -INF , !P1 ;  /* 0xff80000015157808 */ /* 0x000fe40004800000 */
[----:B------:R-:W-:-:S04]  /*e2a0*/  ISETP.NE.AND P1, PT, R78, RZ, PT ;  /* 0x000000ff4e00720c */ /* 0x000fc80003f25270 */
[----:B------:R-:W-:Y:S01]  /*e2b0*/  ISETP.GT.AND P1, PT, R58, 0x21, !P1 ;  /* 0x000000213a00780c */ /* 0x000fe20004f24270 */
[----:B------:R-:W-:-:S03]  /*e2c0*/  UIADD3 UR6, UR14, UR11, URZ ;  /* 0x0000000b0e067290 */ /* 0x000fc6000fffe03f */
[----:B------:R-:W-:Y:S01]  /*e2d0*/  ISETP.LT.OR P1, PT, R57, 0x22, P1 ;  /* 0x000000223900780c */ /* 0x000fe20000f21670 */
[----:B------:R-:W-:-:S03]  /*e2e0*/  UIADD3 UR4, UR6, UR4, URZ ;  /* 0x0000000406047290 */ /* 0x000fc6000fffe03f */
[----:B------:R-:W-:Y:S02]  /*e2f0*/  FSEL R24, R24, -INF , !P1 ;  /* 0xff80000018187808 */ /* 0x000fe40004800000 */
[----:B------:R-:W-:-:S04]  /*e300*/  ISETP.NE.AND P1, PT, R84, RZ, PT ;  /* 0x000000ff5400720c */ /* 0x000fc80003f25270 */
[----:B------:R-:W-:-:S04]  /*e310*/  ISETP.GT.AND P1, PT, R58, 0x28, !P1 ;  /* 0x000000283a00780c */ /* 0x000fc80004f24270 */
[----:B------:R-:W-:-:S04]  /*e320*/  ISETP.LT.OR P1, PT, R57, 0x29, P1 ;  /* 0x000000293900780c */ /* 0x000fc80000f21670 */
        /* <DEDUP_REMOVED lines=21> */
[----:B------:R-:W-:Y:S02]  /*e480*/  ISETP.GT.AND P1, PT, R58, 0x40, !P2 ;  /* 0x000000403a00780c */ /* 0x000fe40005724270 */
[----:B------:R-:W-:Y:S02]  /*e490*/  ISETP.NE.AND P2, PT, R60, RZ, PT ;  /* 0x000000ff3c00720c */ /* 0x000fe40003f45270 */
[----:B------:R-:W-:Y:S02]  /*e4a0*/  ISETP.LT.OR P1, PT, R57, 0x41, P1 ;  /* 0x000000413900780c */ /* 0x000fe40000f21670 */
[----:B------:R-:W-:Y:S02]  /*e4b0*/  ISETP.GT.AND P2, PT, R58, 0x49, !P2 ;  /* 0x000000493a00780c */ /* 0x000fe40005744270 */
[----:B------:R-:W-:-:S02]  /*e4c0*/  FSEL R28, R82, -INF , !P1 ;  /* 0xff800000521c7808 */ /* 0x000fc40004800000 */
[----:B------:R-:W-:Y:S02]  /*e4d0*/  ISETP.GT.AND P1, PT, R58, RZ, !P6 ;  /* 0x000000ff3a00720c */ /* 0x000fe40007724270 */
[----:B------:R-:W-:Y:S02]  /*e4e0*/  ISETP.NE.AND P6, PT, R81, RZ, PT ;  /* 0x000000ff5100720c */ /* 0x000fe40003fc5270 */
[C---:B------:R-:W-:Y:S02]  /*e4f0*/  ISETP.LT.OR P1, PT, R57.reuse, 0x1, P1 ;  /* 0x000000013900780c */ /* 0x040fe40000f21670 */
[----:B------:R-:W-:Y:S02]  /*e500*/  ISETP.LT.OR P2, PT, R57, 0x4a, P2 ;  /* 0x0000004a3900780c */ /* 0x000fe40001741670 */
[----:B------:R-:W-:Y:S02]  /*e510*/  FSEL R59, R4, -INF , !P1 ;  /* 0xff800000043b7808 */ /* 0x000fe40004800000 */
[----:B------:R-:W-:-:S02]  /*e520*/  FMNMX.FTZ R4, R61, R73, !PT ;  /* 0x000000493d047209 */ /* 0x000fc40007810000 */
[----:B------:R-:W-:Y:S02]  /*e530*/  FSEL R34, R34, -INF , !P2 ;  /* 0xff80000022227808 */ /* 0x000fe40005000000 */
[----:B------:R-:W-:-:S04]  /*e540*/  FMNMX.FTZ R4, R71, R4, !PT ;  /* 0x0000000447047209 */ /* 0x000fc80007810000 */
        /* <DEDUP_REMOVED lines=20> */
[----:B------:R-:W-:-:S05]  /*e690*/  FMNMX.FTZ R33, R5, R4, !PT ;  /* 0x0000000405217209 */ /* 0x000fca0007810000 */
[----:B------:R-:W0:Y:S02]  /*e6a0*/  SHFL.BFLY PT, R4, R33, 0x2, 0x1f ;  /* 0x0c401f0021047f89 */ /* 0x000e2400000e0000 */
[----:B0-----:R-:W-:-:S05]  /*e6b0*/  FMNMX.FTZ R35, R33, R4, !PT ;  /* 0x0000000421237209 */ /* 0x001fca0007810000 */
[----:B------:R-:W0:Y:S02]  /*e6c0*/  SHFL.BFLY PT, R4, R35, 0x1, 0x1f ;  /* 0x0c201f0023047f89 */ /* 0x000e2400000e0000 */
[----:B0-----:R-:W-:-:S04]  /*e6d0*/  FMNMX.FTZ R4, R35, R4, !PT ;  /* 0x0000000423047209 */ /* 0x001fc80007810000 */
[C---:B------:R-:W-:Y:S01]  /*e6e0*/  FSETP.NEU.FTZ.AND P1, PT, R4.reuse, -INF , PT ;  /* 0xff8000000400780b */ /* 0x040fe20003f3d000 */
[----:B------:R-:W-:-:S05]  /*e6f0*/  FMUL.FTZ R60, R4, UR10 ;  /* 0x0000000a043c7c20 */ /* 0x000fca0008410000 */
[----:B------:R-:W-:Y:S02]  /*e700*/  FSEL R62, R60, RZ, P1 ;  /* 0x000000ff3c3e7208 */ /* 0x000fe40000800000 */
[----:B------:R-:W-:Y:S02]  /*e710*/  FMNMX.FTZ R60, R59, R10, !PT ;  /* 0x0000000a3b3c7209 */ /* 0x000fe40007810000 */
[----:B------:R-:W-:Y:S01]  /*e720*/  ISETP.GT.AND P1, PT, R58, 0x41, !P6 ;  /* 0x000000413a00780c */ /* 0x000fe20007724270 */
        /* <DEDUP_REMOVED lines=11> */
[----:B------:R-:W-:Y:S01]  /*e7e0*/  ISETP.NE.AND P1, PT, R91, RZ, PT ;  /* 0x000000ff5b00720c */ /* 0x000fe20003f25270 */
        /* <DEDUP_REMOVED lines=11> */
[----:B------:R-:W-:Y:S01]  /*e8a0*/  FSEL R36, R36, -INF , !P1 ;  /* 0xff80000024247808 */ /* 0x000fe20004800000 */
[----:B------:R-:W-:Y:S01]  /*e8b0*/  MUFU.EX2 R33, R33 ;  /* 0x0000002100217308 */ /* 0x000fe20000000800 */
[----:B------:R-:W-:Y:S01]  /*e8c0*/  FMNMX.FTZ R61, R21, R60, !PT ;  /* 0x0000003c153d7209 */ /* 0x000fe20007810000 */
[--C-:B------:R-:W-:Y:S01]  /*e8d0*/  FFMA.FTZ R39, R39, UR10, -R62.reuse ;  /* 0x0000000a27277c23 */ /* 0x100fe2000801083e */
[----:B------:R-:W-:Y:S01]  /*e8e0*/  ISETP.NE.AND P6, PT, R63, RZ, PT ;  /* 0x000000ff3f00720c */ /* 0x000fe20003fc5270 */
[--C-:B------:R-:W-:Y:S01]  /*e8f0*/  FFMA.FTZ R51, R51, UR10, -R62.reuse ;  /* 0x0000000a33337c23 */ /* 0x100fe2000801083e */
[----:B------:R-:W-:Y:S01]  /*e900*/  FMNMX.FTZ R60, R24, R61, !PT ;  /* 0x0000003d183c7209 */ /* 0x000fe20007810000 */
[--C-:B------:R-:W-:Y:S01]  /*e910*/  FFMA.FTZ R50, R50, UR10, -R62.reuse ;  /* 0x0000000a32327c23 */ /* 0x100fe2000801083e */
[----:B------:R-:W-:Y:S01]  /*e920*/  ISETP.GT.AND P6, PT, R58, 0x59, !P6 ;  /* 0x000000593a00780c */ /* 0x000fe200077c4270 */
[--C-:B------:R-:W-:Y:S01]  /*e930*/  FFMA.FTZ R58, R47, UR10, -R62.reuse ;  /* 0x0000000a2f3a7c23 */ /* 0x100fe2000801083e */
[----:B------:R-:W-:Y:S01]  /*e940*/  FMNMX.FTZ R61, R25, R60, !PT ;  /* 0x0000003c193d7209 */ /* 0x000fe20007810000 */
[----:B------:R-:W-:Y:S01]  /*e950*/  MUFU.EX2 R190, R190 ;  /* 0x000000be00be7308 */ /* 0x000fe20000000800 */
[----:B------:R-:W-:Y:S01]  /*e960*/  ISETP.LT.OR P6, PT, R57, 0x5a, P6 ;  /* 0x0000005a3900780c */ /* 0x000fe200037c1670 */
        /* <DEDUP_REMOVED lines=11> */
[----:B------:R-:W-:-:S02]  /*ea20*/  FFMA.FTZ R5, R5, UR10, -R62 ;  /* 0x0000000a05057c23 */ /* 0x000fc4000801083e */
        /* <DEDUP_REMOVED lines=13> */
[----:B------:R-:W-:Y:S01]  /*eb00*/  FFMA.FTZ R54, R52, UR10, -R62 ;  /* 0x0000000a34367c23 */ /* 0x000fe2000801083e */
[----:B------:R-:W-:Y:S02]  /*eb10*/  MUFU.EX2 R180, R180 ;  /* 0x000000b400b47308 */ /* 0x000fe40000000800 */
[----:B------:R-:W-:-:S05]  /*eb20*/  FMNMX.FTZ R53, R42, R53, !PT ;  /* 0x000000352a357209 */ /* 0x000fca0007810000 */
        /* <DEDUP_REMOVED lines=8> */
[----:B------:R2:W-:Y:S01]  /*ebb0*/  MUFU.EX2 R53, R46 ;  /* 0x0000002e00357308 */ /* 0x0005e20000000800 */
[----:B-1----:R-:W-:-:S07]  /*ebc0*/  F2FP.BF16.F32.PACK_AB R182, R57, R56 ;  /* 0x0000003839b6723e */ /* 0x002fce00000010ff */
[----:B------:R-:W1:Y:S08]  /*ebd0*/  MUFU.EX2 R50, R50 ;  /* 0x0000003200327308 */ /* 0x000e700000000800 */
[----:B------:R-:W-:Y:S01]  /*ebe0*/  MUFU.EX2 R49, R49 ;  /* 0x0000003100317308 */ /* 0x000fe20000000800 */
[----:B0-----:R-:W-:-:S04]  /*ebf0*/  FMNMX.FTZ R3, R52, R47, !PT ;  /* 0x0000002f34037209 */ /* 0x001fc80007810000 */
[C---:B------:R-:W-:Y:S01]  /*ec00*/  FSETP.NEU.FTZ.AND P1, PT, R3.reuse, -INF , PT ;  /* 0xff8000000300780b */ /* 0x040fe20003f3d000 */
[----:B--2---:R-:W-:Y:S02]  /*ec10*/  FMUL.FTZ R46, R3, UR10 ;  /* 0x0000000a032e7c20 */ /* 0x004fe40008410000 */
[----:B------:R-:W-:Y:S01]  /*ec20*/  MUFU.EX2 R48, R48 ;  /* 0x0000003000307308 */ /* 0x000fe20000000800 */
[----:B-1----:R-:W-:Y:S02]  /*ec30*/  F2FP.BF16.F32.PACK_AB R176, R50, R51 ;  /* 0x0000003332b0723e */ /* 0x002fe400000010ff */
[----:B------:R-:W-:Y:S02]  /*ec40*/  FSEL R47, R46, RZ, P1 ;  /* 0x000000ff2e2f7208 */ /* 0x000fe40000800000 */
[----:B------:R-:W-:-:S03]  /*ec50*/  PLOP3.LUT P1, PT, PT, PT, UP1, 0x40, 0x0 ;  /* 0x000000000000781c */ /* 0x000fc60003f2e818 */
        /* <DEDUP_REMOVED lines=17> */
[----:B0-----:R-:W-:Y:S01]  /*ed70*/  FADD.FTZ R11, R188, R33 ;  /* 0x00000021bc0b7221 */ /* 0x001fe20000010000 */
[--C-:B------:R-:W-:Y:S01]  /*ed80*/  FFMA.FTZ R30, R30, UR10, -R47.reuse ;  /* 0x0000000a1e1e7c23 */ /* 0x100fe2000801082f */
[--C-:B------:R-:W-:Y:S01]  /*ed90*/  FFMA.FTZ R29, R29, UR10, -R47.reuse ;  /* 0x0000000a1d1d7c23 */ /* 0x100fe2000801082f */
[----:B------:R-:W-:Y:S01]  /*eda0*/  FFMA.FTZ R32, R32, UR10, -R47 ;  /* 0x0000000a20207c23 */ /* 0x000fe2000801082f */
[----:B------:R-:W-:Y:S01]  /*edb0*/  FADD.FTZ R46, R190, R11 ;  /* 0x0000000bbe2e7221 */ /* 0x000fe20000010000 */
[--C-:B------:R-:W-:Y:S01]  /*edc0*/  FFMA.FTZ R36, R36, UR10, -R47.reuse ;  /* 0x0000000a24247c23 */ /* 0x100fe2000801082f */
[--C-:B------:R-:W-:Y:S01]  /*edd0*/  FFMA.FTZ R34, R34, UR10, -R47.reuse ;  /* 0x0000000a22227c23 */ /* 0x100fe2000801082f */
[----:B------:R-:W0:Y:S01]  /*ede0*/  MUFU.EX2 R10, R10 ;  /* 0x0000000a000a7308 */ /* 0x000e220000000800 */
[----:B------:R-:W-:Y:S01]  /*edf0*/  FADD.FTZ R11, R35, R46 ;  /* 0x0000002e230b7221 */ /* 0x000fe20000010000 */
[--C-:B------:R-:W-:Y:S01]  /*ee00*/  FFMA.FTZ R38, R38, UR10, -R47.reuse ;  /* 0x0000000a26267c23 */ /* 0x100fe2000801082f */
[--C-:B------:R-:W-:Y:S01]  /*ee10*/  FFMA.FTZ R40, R40, UR10, -R47.reuse ;  /* 0x0000000a28287c23 */ /* 0x100fe2000801082f */
[----:B------:R-:W-:Y:S01]  /*ee20*/  FFMA.FTZ R43, R43, UR10, -R47 ;  /* 0x0000000a2b2b7c23 */ /* 0x000fe2000801082f */
[----:B------:R-:W-:Y:S01]  /*ee30*/  FADD.FTZ R46, R184, R11 ;  /* 0x0000000bb82e7221 */ /* 0x000fe20000010000 */
[----:B------:R-:W-:Y:S01]  /*ee40*/  FFMA.FTZ R42, R42, UR10, -R47 ;  /* 0x0000000a2a2a7c23 */ /* 0x000fe2000801082f */
[----:B------:R-:W-:Y:S01]  /*ee50*/  F2FP.BF16.F32.PACK_AB R188, R33, R188 ;  /* 0x000000bc21bc723e */ /* 0x000fe200000010ff */
[----:B------:R-:W1:Y:S01]  /*ee60*/  MUFU.EX2 R12, R12 ;  /* 0x0000000c000c7308 */ /* 0x000e620000000800 */
[----:B------:R-:W-:Y:S01]  /*ee70*/  FADD.FTZ R11, R37, R46 ;  /* 0x0000002e250b7221 */ /* 0x000fe20000010000 */
[----:B------:R-:W-:-:S02]  /*ee80*/  F2FP.BF16.F32.PACK_AB R190, R35, R190 ;  /* 0x000000be23be723e */ /* 0x000fc400000010ff */
[----:B------:R-:W-:Y:S01]  /*ee90*/  F2FP.BF16.F32.PACK_AB R184, R37, R184 ;  /* 0x000000b825b8723e */ /* 0x000fe200000010ff */
[----:B------:R-:W-:Y:S01]  /*eea0*/  FADD.FTZ R46, R186, R11 ;  /* 0x0000000bba2e7221 */ /* 0x000fe20000010000 */
[C---:B------:R-:W-:Y:S02]  /*eeb0*/  F2FP.BF16.F32.PACK_AB R186, R39.reuse, R186 ;  /* 0x000000ba27ba723e */ /* 0x040fe400000010ff */
[----:B------:R-:W2:Y:S01]  /*eec0*/  MUFU.EX2 R13, R13 ;  /* 0x0000000d000d7308 */ /* 0x000ea20000000800 */
[----:B------:R-:W-:Y:S01]  /*eed0*/  FADD.FTZ R11, R39, R46 ;  /* 0x0000002e270b7221 */ /* 0x000fe20000010000 */
[----:B0-----:R-:W-:Y:S01]  /*eee0*/  FADD.FTZ R46, R59, R10 ;  /* 0x0000000a3b2e7221 */ /* 0x001fe20000010000 */
[----:B------:R-:W-:Y:S01]  /*eef0*/  F2FP.BF16.F32.PACK_AB R189, R10, R59 ;  /* 0x0000003b0abd723e */ /* 0x000fe200000010ff */
[----:B------:R-:W-:Y:S02]  /*ef00*/  VIADD R10, R2, 0xfffffffe ;  /* 0xfffffffe020a7836 */ /* 0x000fe40000000000 */
[----:B------:R-:W-:Y:S01]  /*ef10*/  FADD.FTZ R52, R180, R11 ;  /* 0x0000000bb4347221 */ /* 0x000fe20000010000 */
[----:B------:R-:W-:Y:S01]  /*ef20*/  FADD.FTZ R61, R191, R46 ;  /* 0x0000002ebf3d7221 */ /* 0x000fe20000010000 */
[C---:B------:R-:W-:Y:S01]  /*ef30*/  F2FP.BF16.F32.PACK_AB R180, R55.reuse, R180 ;  /* 0x000000b437b4723e */ /* 0x040fe200000010ff */
[----:B------:R-:W0:Y:S01]  /*ef40*/  MUFU.EX2 R14, R14 ;  /* 0x0000000e000e7308 */ /* 0x000e220000000800 */
[----:B------:R-:W-:Y:S01]  /*ef50*/  FADD.FTZ R11, R55, R52 ;  /* 0x00000034370b7221 */ /* 0x000fe20000010000 */
[----:B-1----:R-:W-:Y:S01]  /*ef60*/  FADD.FTZ R46, R12, R61 ;  /* 0x0000003d0c2e7221 */ /* 0x002fe20000010000 */
[----:B------:R-:W-:-:S02]  /*ef70*/  F2FP.BF16.F32.PACK_AB R178, R48, R49 ;  /* 0x0000003130b2723e */ /* 0x000fc400000010ff */
[----:B------:R-:W-:Y:S01]  /*ef80*/  FADD.FTZ R52, R56, R11 ;  /* 0x0000000b38347221 */ /* 0x000fe20000010000 */
[----:B------:R-:W-:Y:S01]  /*ef90*/  FFMA.FTZ R11, R28, UR10, -R47 ;  /* 0x0000000a1c0b7c23 */ /* 0x000fe2000801082f */
[----:B------:R-:W-:Y:S01]  /*efa0*/  F2FP.BF16.F32.PACK_AB R172, R53, R58 ;  /* 0x0000003a35ac723e */ /* 0x000fe200000010ff */
[----:B------:R-:W-:Y:S01]  /*efb0*/  MUFU.EX2 R15, R15 ;  /* 0x0000000f000f7308 */ /* 0x000fe20000000800 */
[----:B------:R-:W-:Y:S01]  /*efc0*/  FADD.FTZ R52, R57, R52 ;  /* 0x0000003439347221 */ /* 0x000fe20000010000 */
[----:B--2---:R-:W-:Y:S01]  /*efd0*/  FADD.FTZ R61, R13, R46 ;  /* 0x0000002e0d3d7221 */ /* 0x004fe20000010000 */
[----:B------:R-:W-:Y:S02]  /*efe0*/  F2FP.BF16.F32.PACK_AB R191, R12, R191 ;  /* 0x000000bf0cbf723e */ /* 0x000fe400000010ff */
[----:B------:R-:W-:-:S03]  /*eff0*/  FADD.FTZ R63, R51, R52 ;  /* 0x00000034333f7221 */ /* 0x000fc60000010000 */
[----:B------:R-:W1:Y:S01]  /*f000*/  MUFU.EX2 R20, R20 ;  /* 0x0000001400147308 */ /* 0x000e620000000800 */
[----:B0-----:R-:W-:Y:S01]  /*f010*/  FADD.FTZ R46, R14, R61 ;  /* 0x0000003d0e2e7221 */ /* 0x001fe20000010000 */
[----:B------:R-:W-:Y:S01]  /*f020*/  FADD.FTZ R52, R50, R63 ;  /* 0x0000003f32347221 */ /* 0x000fe20000010000 */
[----:B------:R-:W-:-:S03]  /*f030*/  F2FP.BF16.F32.PACK_AB R185, R14, R13 ;  /* 0x0000000d0eb9723e */ /* 0x000fc600000010ff */
[----:B------:R-:W-:Y:S02]  /*f040*/  FADD.FTZ R61, R49, R52 ;  /* 0x00000034313d7221 */ /* 0x000fe40000010000 */
[----:B------:R-:W-:Y:S02]  /*f050*/  MUFU.EX2 R21, R21 ;  /* 0x0000001500157308 */ /* 0x000fe40000000800 */
[----:B------:R-:W-:-:S04]  /*f060*/  FADD.FTZ R61, R48, R61 ;  /* 0x0000003d303d7221 */ /* 0x000fc80000010000 */
[----:B------:R-:W-:Y:S02]  /*f070*/  FADD.FTZ R52, R58, R61 ;  /* 0x0000003d3a347221 */ /* 0x000fe40000010000 */
[----:B------:R-:W0:Y:S01]  /*f080*/  MUFU.EX2 R24, R24 ;  /* 0x0000001800187308 */ /* 0x000e220000000800 */
[----:B-1----:R-:W-:Y:S01]  /*f090*/  F2FP.BF16.F32.PACK_AB R187, R20, R15 ;  /* 0x0000000f14bb723e */ /* 0x002fe200000010ff */
[----:B------:R-:W-:-:S06]  /*f0a0*/  FADD.FTZ R52, R53, R52 ;  /* 0x0000003435347221 */ /* 0x000fcc0000010000 */
[----:B------:R-:W-:Y:S08]  /*f0b0*/  MUFU.EX2 R25, R25 ;  /* 0x0000001900197308 */ /* 0x000ff00000000800 */
[----:B------:R1:W-:Y:S01]  /*f0c0*/  MUFU.EX2 R28, R31 ;  /* 0x0000001f001c7308 */ /* 0x0003e20000000800 */
[----:B0-----:R-:W-:-:S07]  /*f0d0*/  F2FP.BF16.F32.PACK_AB R181, R24, R21 ;  /* 0x0000001518b5723e */ /* 0x001fce00000010ff */
[----:B------:R-:W0:Y:S01]  /*f0e0*/  MUFU.EX2 R45, R45 ;  /* 0x0000002d002d7308 */ /* 0x000e220000000800 */
[----:B-1----:R-:W-:-:S04]  /*f0f0*/  FADD.FTZ R31, R15, R46 ;  /* 0x0000002e0f1f7221 */ /* 0x002fc80000010000 */
[----:B------:R-:W-:-:S03]  /*f100*/  FADD.FTZ R46, R20, R31 ;  /* 0x0000001f142e7221 */ /* 0x000fc60000010000 */
[----:B------:R-:W1:Y:S08]  /*f110*/  MUFU.EX2 R26, R26 ;  /* 0x0000001a001a7308 */ /* 0x000e700000000800 */
[----:B------:R-:W2:Y:S01]  /*f120*/  MUFU.EX2 R44, R44 ;  /* 0x0000002c002c7308 */ /* 0x000ea20000000800 */
[----:B0-----:R-:W-:-:S07]  /*f130*/  FADD.FTZ R31, R45, R52 ;  /* 0x000000342d1f7221 */ /* 0x001fce0000010000 */
[----:B------:R-:W0:Y:S01]  /*f140*/  MUFU.EX2 R27, R27 ;  /* 0x0000001b001b7308 */ /* 0x000e220000000800 */
[----:B-1----:R-:W-:-:S07]  /*f150*/  F2FP.BF16.F32.PACK_AB R183, R26, R25 ;  /* 0x000000191ab7723e */ /* 0x002fce00000010ff */
[----:B------:R1:W-:Y:S01]  /*f160*/  MUFU.EX2 R173, R11 ;  /* 0x0000000b00ad7308 */ /* 0x0003e20000000800 */
[C---:B--2---:R-:W-:Y:S01]  /*f170*/  FADD.FTZ R52, R44.reuse, R31 ;  /* 0x0000001f2c347221 */ /* 0x044fe20000010000 */
[----:B------:R-:W-:-:S06]  /*f180*/  F2FP.BF16.F32.PACK_AB R174, R44, R45 ;  /* 0x0000002d2cae723e */ /* 0x000fcc00000010ff */
[----:B------:R-:W2:Y:S01]  /*f190*/  MUFU.EX2 R41, R41 ;  /* 0x0000002900297308 */ /* 0x000ea20000000800 */
[----:B-1----:R-:W-:-:S04]  /*f1a0*/  FADD.FTZ R11, R21, R46 ;  /* 0x0000002e150b7221 */ /* 0x002fc80000010000 */
[----:B------:R-:W-:-:S03]  /*f1b0*/  FADD.FTZ R46, R24, R11 ;  /* 0x0000000b182e7221 */ /* 0x000fc60000010000 */
[----:B------:R-:W1:Y:S01]  /*f1c0*/  MUFU.EX2 R30, R30 ;  /* 0x0000001e001e7308 */ /* 0x000e620000000800 */
[----:B------:R-:W-:-:S04]  /*f1d0*/  FADD.FTZ R11, R25, R46 ;  /* 0x0000002e190b7221 */ /* 0x000fc80000010000 */
[----:B------:R-:W-:-:S03]  /*f1e0*/  FADD.FTZ R46, R26, R11 ;  /* 0x0000000b1a2e7221 */ /* 0x000fc60000010000 */
[----:B------:R-:W3:Y:S01]  /*f1f0*/  MUFU.EX2 R54, R54 ;  /* 0x0000003600367308 */ /* 0x000ee20000000800 */
[----:B0-----:R-:W-:Y:S01]  /*f200*/  FADD.FTZ R11, R27, R46 ;  /* 0x0000002e1b0b7221 */ /* 0x001fe20000010000 */
[----:B--2---:R-:W-:-:S06]  /*f210*/  FADD.FTZ R31, R41, R52 ;  /* 0x00000034291f7221 */ /* 0x004fcc0000010000 */
[----:B------:R-:W0:Y:S01]  /*f220*/  MUFU.EX2 R29, R29 ;  /* 0x0000001d001d7308 */ /* 0x000e220000000800 */
[C---:B-1----:R-:W-:Y:S01]  /*f230*/  FADD.FTZ R46, R30.reuse, R11 ;  /* 0x0000000b1e2e7221 */ /* 0x042fe20000010000 */
[----:B------:R-:W-:-:S06]  /*f240*/  F2FP.BF16.F32.PACK_AB R177, R30, R27 ;  /* 0x0000001b1eb1723e */ /* 0x000fcc00000010ff */
[----:B------:R-:W1:Y:S01]  /*f250*/  MUFU.EX2 R0, R0 ;  /* 0x0000000000007308 */ /* 0x000e620000000800 */
[C---:B---3--:R-:W-:Y:S01]  /*f260*/  FADD.FTZ R31, R54.reuse, R31 ;  /* 0x0000001f361f7221 */ /* 0x048fe20000010000 */
[----:B------:R-:W-:-:S06]  /*f270*/  F2FP.BF16.F32.PACK_AB R168, R54, R41 ;  /* 0x0000002936a8723e */ /* 0x000fcc00000010ff */
[----:B------:R-:W2:Y:S01]  /*f280*/  MUFU.EX2 R5, R5 ;  /* 0x0000000500057308 */ /* 0x000ea20000000800 */
[----:B0-----:R-:W-:Y:S01]  /*f290*/  FADD.FTZ R11, R29, R46 ;  /* 0x0000002e1d0b7221 */ /* 0x001fe20000010000 */
[----:B------:R-:W-:-:S06]  /*f2a0*/  F2FP.BF16.F32.PACK_AB R179, R28, R29 ;  /* 0x0000001d1cb3723e */ /* 0x000fcc00000010ff */
[----:B------:R-:W0:Y:S01]  /*f2b0*/  MUFU.EX2 R32, R32 ;  /* 0x0000002000207308 */ /* 0x000e220000000800 */
[----:B-1----:R-:W-:-:S07]  /*f2c0*/  FADD.FTZ R44, R0, R31 ;  /* 0x0000001f002c7221 */ /* 0x002fce0000010000 */
[----:B------:R-:W1:Y:S01]  /*f2d0*/  MUFU.EX2 R36, R36 ;  /* 0x0000002400247308 */ /* 0x000e620000000800 */
[----:B--2---:R-:W-:-:S07]  /*f2e0*/  F2FP.BF16.F32.PACK_AB R170, R5, R0 ;  /* 0x0000000005aa723e */ /* 0x004fce00000010ff */
[----:B------:R2:W3:Y:S08]  /*f2f0*/  MUFU.EX2 R175, R34 ;  /* 0x0000002200af7308 */ /* 0x0004f00000000800 */
[----:B------:R-:W4:Y:S01]  /*f300*/  MUFU.EX2 R38, R38 ;  /* 0x0000002600267308 */ /* 0x000f220000000800 */
[----:B--2---:R-:W-:Y:S01]  /*f310*/  FADD.FTZ R34, R28, R11 ;  /* 0x0000000b1c227221 */ /* 0x004fe20000010000 */
[----:B------:R-:W-:-:S03]  /*f320*/  FADD.FTZ R11, R5, R44 ;  /* 0x0000002c050b7221 */ /* 0x000fc60000010000 */
[----:B------:R-:W-:Y:S01]  /*f330*/  FADD.FTZ R5, R173, R34 ;  /* 0x00000022ad057221 */ /* 0x000fe20000010000 */
[C---:B0-----:R-:W-:Y:S02]  /*f340*/  F2FP.BF16.F32.PACK_AB R173, R32.reuse, R173 ;  /* 0x000000ad20ad723e */ /* 0x041fe400000010ff */
[----:B------:R-:W0:Y:S01]  /*f350*/  MUFU.EX2 R169, R40 ;  /* 0x0000002800a97308 */ /* 0x000e220000000800 */
[----:B------:R-:W-:-:S04]  /*f360*/  FADD.FTZ R5, R32, R5 ;  /* 0x0000000520057221 */ /* 0x000fc80000010000 */
[----:B-1----:R-:W-:-:S03]  /*f370*/  FADD.FTZ R0, R36, R5 ;  /* 0x0000000524007221 */ /* 0x002fc60000010000 */
[----:B------:R-:W1:Y:S01]  /*f380*/  MUFU.EX2 R43, R43 ;  /* 0x0000002b002b7308 */ /* 0x000e620000000800 */
[C---:B---3--:R-:W-:Y:S01]  /*f390*/  FADD.FTZ R5, R175.reuse, R0 ;  /* 0x00000000af057221 */ /* 0x048fe20000010000 */
[----:B------:R-:W-:-:S03]  /*f3a0*/  F2FP.BF16.F32.PACK_AB R175, R175, R36 ;  /* 0x00000024afaf723e */ /* 0x000fc600000010ff */
[----:B----4-:R-:W-:-:S03]  /*f3b0*/  FADD.FTZ R0, R38, R5 ;  /* 0x0000000526007221 */ /* 0x010fc60000010000 */
[----:B------:R-:W2:Y:S01]  /*f3c0*/  MUFU.EX2 R42, R42 ;  /* 0x0000002a002a7308 */ /* 0x000ea20000000800 */
[C---:B0-----:R-:W-:Y:S01]  /*f3d0*/  FADD.FTZ R0, R169.reuse, R0 ;  /* 0x00000000a9007221 */ /* 0x041fe20000010000 */
[----:B------:R-:W-:-:S03]  /*f3e0*/  F2FP.BF16.F32.PACK_AB R169, R169, R38 ;  /* 0x00000026a9a9723e */ /* 0x000fc600000010ff */
[----:B-1----:R-:W-:-:S04]  /*f3f0*/  FADD.FTZ R5, R43, R0 ;  /* 0x000000002b057221 */ /* 0x002fc80000010000 */
[C---:B--2---:R-:W-:Y:S01]  /*f400*/  FADD.FTZ R5, R42.reuse, R5 ;  /* 0x000000052a057221 */ /* 0x044fe20000010000 */
[----:B------:R-:W-:Y:S01]  /*f410*/  F2FP.BF16.F32.PACK_AB R171, R42, R43 ;  /* 0x0000002b2aab723e */ /* 0x000fe200000010ff */
[----:B------:R-:W-:Y:S06]  /*f420*/  @P1 BRA `(.L_x_4959) ;  /* 0x0000000000441947 */ /* 0x000fec0003800000 */
        /* <DEDUP_REMOVED lines=10> */
.L_x_4960:
[----:B------:R-:W-:-:S11]  /*f4d0*/  UISETP.NE.AND UP2, UPT, UR5, 0x1, UPT ;  /* 0x000000010500788c */ /* 0x000fd6000bf45270 */
[----:B------:R-:W-:Y:S02]  /*f4e0*/  @UP2 ULDC.64 UR6, c[0x0][0x9e8] ;  /* 0x00027a0000062ab9 */ /* 0x000fe40000000a00 */
[----:B------:R-:W-:-:S04]  /*f4f0*/  UIMAD.WIDE.U32 UR14, UR11, UR6, URZ ;  /* 0x000000060b0e72a5 */ /* 0x000fc8000f8e003f */
[----:B------:R-:W-:-:S12]  /*f500*/  @UP2 USHF.R.U32.HI UR11, URZ, UR7, UR15 ;  /* 0x000000073f0b2299 */ /* 0x000fd8000801160f */
.L_x_4961:
[----:B------:R-:W-:-:S04]  /*f510*/  UIMAD UR5, UR11, UR5, UR5 ;  /* 0x000000050b0572a4 */ /* 0x000fc8000f8e0205 */
[----:B------:R-:W-:-:S04]  /*f520*/  UISETP.LT.AND UP2, UPT, UR4, UR5, UPT ;  /* 0x000000050400728c */ /* 0x000fc8000bf41270 */
[----:B------:R-:W-:-:S12]  /*f530*/  USEL UR4, UR4, UR5, UP2 ;  /* 0x0000000504047287 */ /* 0x000fd80009000000 */
.L_x_4959:
        /* <DEDUP_REMOVED lines=57> */
[----:B------:R-:W-:Y:S01]  /*f8d0*/  IMAD.MOV.U32 R2, RZ, RZ, 0x3f800000 ;  /* 0x3f800000ff027424 */ /* 0x000fe200078e00ff */
[----:B------:R-:W-:Y:S01]  /*f8e0*/  ULDC UR55, c[0x0][0x9e4] ;  /* 0x0002790000377ab9 */ /* 0x000fe20000000800 */
[----:B------:R-:W-:Y:S01]  /*f8f0*/  IMAD.MOV.U32 R119, RZ, RZ, RZ ;  /* 0x000000ffff777224 */ /* 0x000fe200078e00ff */
[----:B------:R-:W-:Y:S01]  /*f900*/  ULDC UR4, c[0x0][0x9d8] ;  /* 0x0002760000047ab9 */ /* 0x000fe20000000800 */
[----:B------:R-:W-:-:S05]  /*f910*/  ULDC UR59, c[0x0][0x988] ;  /* 0x00026200003b7ab9 */ /* 0x000fca0000000800 */
.L_x_4981:
[----:B------:R-:W-:-:S04]  /*f920*/  UIADD3 UR5, UR40, 0x1, URZ ;  /* 0x0000000128057890 */ /* 0x000fc8000fffe03f */
[----:B------:R-:W-:-:S04]  /*f930*/  UISETP.NE.AND UP2, UPT, UR5, 0x2, UPT ;  /* 0x000000020500788c */ /* 0x000fc8000bf45270 */
[----:B------:R-:W-:Y:S02]  /*f940*/  USEL UR37, URZ, 0x1, UP2 ;  /* 0x000000013f257887 */ /* 0x000fe40009000000 */
[----:B------:R-:W-:Y:S02]  /*f950*/  USEL UR5, UR5, URZ, UP2 ;  /* 0x0000003f05057287 */ /* 0x000fe40009000000 */
[----:B------:R-:W-:Y:S01]  /*f960*/  ULOP3.LUT UR37, UR42, UR37, URZ, 0x3c, !UPT ;  /* 0x000000252a257292 */ /* 0x000fe2000f8e3c3f */
[----:B------:R-:W-:Y:S11]  /*f970*/  @!P0 BRA `(.L_x_4963) ;  /* 0x0000000000048947 */ /* 0x000ff60003800000 */
[----:B------:R-:W-:Y:S01]  /*f980*/  BPT.TRAP 0x1 ;  /* 0x000000040000795c */ /* 0x000fe20000300000 */
.L_x_4963:
[----:B------:R-:W-:Y:S01]  /*f990*/  ULEA UR7, UR5, UR41, 0x3 ;  /* 0x0000002905077291 */ /* 0x000fe2000f8e183f */
[----:B------:R-:W-:-:S05]  /*f9a0*/  IMAD.U32 R12, RZ, RZ, UR37 ;  /* 0x00000025ff0c7e24 */ /* 0x000fca000f8e00ff */
[----:B------:R-:W-:-:S04]  /*f9b0*/  SHF.L.U32 R12, R12, 0x1f, RZ ;  /* 0x0000001f0c0c7819 */ /* 0x000fc800000006ff */
[----:B------:R0:W1:Y:S01]  /*f9c0*/  SYNCS.PHASECHK.TRANS64.TRYWAIT P1, [UR7+0x30830], R12 ;  /* 0x0308300cff0075a7 */ /* 0x0000620008020147 */
[----:B------:R-:W-:Y:S05]  /*f9d0*/  @!P0 BRA `(.L_x_4964) ;  /* 0x0000000000048947 */ /* 0x000fea0003800000 */
[----:B------:R-:W-:Y:S01]  /*f9e0*/  BPT.TRAP 0x1 ;  /* 0x000000040000795c */ /* 0x000fe20000300000 */
.L_x_4964:
[----:B-1----:R-:W-:Y:S05]  /*f9f0*/  @P1 BRA `(.L_x_4965) ;  /* 0x0000000000081947 */ /* 0x002fea0003800000 */
[----:B------:R-:W1:Y:S02]  /*fa00*/  SYNCS.PHASECHK.TRANS64.TRYWAIT P1, [UR7+0x30830], R12 ;  /* 0x0308300cff0075a7 */ /* 0x000e640008020147 */
[----:B-1----:R-:W-:Y:S05]  /*fa10*/  @!P1 BRA `(.L_x_4966) ;  /* 0x0000014c00c89947 */ /* 0x002fea0003800000 */
.L_x_4965:
        /* <DEDUP_REMOVED lines=124> */
[----:B------:R-:W-:Y:S01]  /*101e0*/  HGMMA.64x96x16.F32.BF16 R120, gdesc[UR48], R120, gsb0 ;  /* 0x01600000307879f0 */ /* 0x000fe20008001878 */
[----:B------:R-:W-:Y:S01]  /*101f0*/  UIADD3 UR50, UR6, 0x4, URZ ;  /* 0x0000000406327890 */ /* 0x000fe2000fffe03f */
[----:B------:R-:W-:Y:S01]  /*10200*/  FMUL.FTZ R119, R119, R2 ;  /* 0x0000000277777220 */ /* 0x000fe20000410000 */
        /* <DEDUP_REMOVED lines=40> */
.L_x_4967:
[----:B------:R-:W-:Y:S01]  /*10490*/  ULEA UR6, UR40, UR41, 0x3 ;  /* 0x0000002928067291 */ /* 0x000fe2000f8e183f */
[----:B------:R-:W-:-:S05]  /*104a0*/  IMAD.U32 R0, RZ, RZ, UR42 ;  /* 0x0000002aff007e24 */ /* 0x000fca000f8e00ff */
[----:B------:R-:W-:-:S04]  /*104b0*/  SHF.L.U32 R0, R0, 0x1f, RZ ;  /* 0x0000001f00007819 */ /* 0x000fc800000006ff */
[----:B------:R2:W3:Y:S01]  /*104c0*/  SYNCS.PHASECHK.TRANS64.TRYWAIT P1, [UR6+0x30850], R0 ;  /* 0x03085000ff0075a7 */ /* 0x0004e20008020146 */
[----:B------:R-:W-:Y:S05]  /*104d0*/  @!P0 BRA `(.L_x_4968) ;  /* 0x0000000000048947 */ /* 0x000fea0003800000 */
[----:B------:R-:W-:Y:S01]  /*104e0*/  BPT.TRAP 0x1 ;  /* 0x000000040000795c */ /* 0x000fe20000300000 */
.L_x_4968:
[----:B---3--:R-:W-:Y:S05]  /*104f0*/  @P1 BRA `(.L_x_4969) ;  /* 0x0000000000081947 */ /* 0x008fea0003800000 */
[----:B------:R-:W3:Y:S02]  /*10500*/  SYNCS.PHASECHK.TRANS64.TRYWAIT P1, [UR6+0x30850], R0 ;  /* 0x03085000ff0075a7 */ /* 0x000ee40008020146 */
[----:B---3--:R-:W-:Y:S05]  /*10510*/  @!P1 BRA `(.L_x_4970) ;  /* 0x0000014400209947 */ /* 0x008fea0003800000 */
.L_x_4969:
        /* <DEDUP_REMOVED lines=37> */
.L_x_4971:
[----:B------:R-:W-:Y:S01]  /*10770*/  PLOP3.LUT P1, PT, PT, PT, UP0, 0x80, 0x0 ;  /* 0x000000000000781c */ /* 0x000fe20003f2f008 */
[----:B------:R-:W-:Y:S01]  /*10780*/  FMUL.FTZ R14, R124, UR4 ;  /* 0x000000047c0e7c20 */ /* 0x000fe20008410000 */
[----:B------:R-:W-:Y:S01]  /*10790*/  FMUL.FTZ R124, R130, UR4 ;  /* 0x00000004827c7c20 */ /* 0x000fe20008410000 */
[----:B------:R-:W-:Y:S01]  /*107a0*/  FMUL.FTZ R130, R138, UR4 ;  /* 0x000000048a827c20 */ /* 0x000fe20008410000 */
[----:B------:R-:W-:Y:S01]  /*107b0*/  PLOP3.LUT P2, PT, PT, PT, UP0, 0x80, 0x0 ;  /* 0x000000000000781c */ /* 0x000fe20003f4f008 */
[----:B------:R-:W-:Y:S01]  /*107c0*/  FMUL.FTZ R138, R146, UR4 ;  /* 0x00000004928a7c20 */ /* 0x000fe20008410000 */
[----:B------:R-:W-:Y:S01]  /*107d0*/  FMUL.FTZ R146, R154, UR4 ;  /* 0x000000049a927c20 */ /* 0x000fe20008410000 */
[----:B------:R-:W-:Y:S01]  /*107e0*/  FMUL.FTZ R154, R162, UR4 ;  /* 0x00000004a29a7c20 */ /* 0x000fe20008410000 */
[----:B------:R-:W-:Y:S01]  /*107f0*/  VIADD R162, R23, UR60 ;  /* 0x0000003c17a27c36 */ /* 0x000fe20008000000 */
[----:B------:R-:W-:Y:S01]  /*10800*/  @UP0 ULDC UR10, c[0x0][0x44c] ;  /* 0x00011300000a0ab9 */ /* 0x000fe20000000800 */
[----:B01----:R-:W-:Y:S01]  /*10810*/  FMUL.FTZ R12, R122, UR4 ;  /* 0x000000047a0c7c20 */ /* 0x003fe20008410000 */
        /* <DEDUP_REMOVED lines=9> */
[----:B------:R-:W-:Y:S01]  /*108b0*/  FMUL.FTZ R126, R132, UR4 ;  /* 0x00000004847e7c20 */ /* 0x000fe20008410000 */
[----:B------:R-:W-:Y:S01]  /*108c0*/  FMUL.FTZ R133, R137, UR4 ;  /* 0x0000000489857c20 */ /* 0x000fe20008410000 */
[----:B------:R-:W-:Y:S01]  /*108d0*/  FMUL.FTZ R139, R147, UR4 ;  /* 0x00000004938b7c20 */ /* 0x000fe20008410000 */
[----:B------:R-:W-:Y:S01]  /*108e0*/  FMUL.FTZ R132, R136, UR4 ;  /* 0x0000000488847c20 */ /* 0x000fe20008410000 */
[----:B------:R-:W-:Y:S01]  /*108f0*/  FMUL.FTZ R137, R141, UR4 ;  /* 0x000000048d897c20 */ /* 0x000fe20008410000 */
[----:B------:R-:W-:Y:S01]  /*10900*/  FMUL.FTZ R147, R155, UR4 ;  /* 0x000000049b937c20 */ /* 0x000fe20008410000 */
[----:B--23--:R-:W-:Y:S01]  /*10910*/  FMUL.FTZ R0, R120, UR4 ;  /* 0x0000000478007c20 */ /* 0x00cfe20008410000 */
        /* <DEDUP_REMOVED lines=8> */
[----:B------:R-:W-:-:S02]  /*109a0*/  IMAD R163, R10, -0x60, RZ ;  /* 0xffffffa00aa37824 */ /* 0x000fc400078e02ff */
        /* <DEDUP_REMOVED lines=20> */
[----:B------:R-:W-:Y:S01]  /*10af0*/  FMUL.FTZ R158, R166, UR4 ;  /* 0x00000004a69e7c20 */ /* 0x000fe20008410000 */
[----:B------:R-:W-:Y:S01]  /*10b00*/  FMUL.FTZ R160, R167, UR4 ;  /* 0x00000004a7a07c20 */ /* 0x000fe20008410000 */
[----:B------:R-:W-:Y:S01]  /*10b10*/  UIADD3 UR7, UR7, 0x30840, URZ ;  /* 0x0003084007077890 */ /* 0x000fe2000fffe03f */
[----:B------:R-:W-:Y:S01]  /*10b20*/  IMAD R123, R196, -0x2, R123 ;  /* 0xfffffffec47b7824 */ /* 0x000fe200078e027b */
[----:B------:R-:W-:Y:S01]  /*10b30*/  PLOP3.LUT P1, PT, PT, PT, UP1, 0x40, 0x0 ;  /* 0x000000000000781c */ /* 0x000fe20003f2e818 */
[----:B------:R-:W1:Y:S01]  /*10b40*/  MUFU.TANH R0, R0 ;  /* 0x0000000000007308 */ /* 0x000e620000002400 */
[----:B------:R-:W-:Y:S01]  /*10b50*/  UPRMT UR7, UR43, 0x654, UR7 ;  /* 0x000006542b077896 */ /* 0x000fe20008000007 */
[----:B------:R-:W-:Y:S01]  /*10b60*/  VIADD R159, R123, 0xffffffff ;  /* 0xffffffff7b9f7836 */ /* 0x000fe20000000000 */
[----:B------:R-:W-:Y:S01]  /*10b70*/  IADD3 R167, -R16, R123, R17 ;  /* 0x0000007b10a77210 */ /* 0x000fe20007ffe111 */
[----:B------:R-:W-:-:S04]  /*10b80*/  ULDC UR11, c[0x0][0x9e0] ;  /* 0x00027800000b7ab9 */ /* 0x000fc80000000800 */
[----:B------:R-:W2:Y:S01]  /*10b90*/  MUFU.TANH R2, R2 ;  /* 0x0000000200027308 */ /* 0x000ea20000002400 */
[C---:B------:R-:W-:Y:S01]  /*10ba0*/  VIADD R168, R167.reuse, UR11 ;  /* 0x0000000ba7a87c36 */ /* 0x040fe20008000000 */
[----:B------:R-:W-:Y:S01]  /*10bb0*/  SYNCS.ARRIVE.TRANS64.RED.A1T0 RZ, [UR7], RZ ;  /* 0x000000ffffff79a7 */ /* 0x000fe20008100407 */
        /* <DEDUP_REMOVED lines=62> */
.L_x_4974:
[----:B------:R-:W-:-:S05]  /*10fa0*/  IMAD.U32 R170, RZ, RZ, UR55 ;  /* 0x00000037ffaa7e24 */ /* 0x000fca000f8e00ff */
[----:B------:R-:W-:-:S13]  /*10fb0*/  ISETP.NE.AND P1, PT, R170, 0x1, PT ;  /* 0x00000001aa00780c */ /* 0x000fda0003f25270 */
[----:B------:R-:W1:Y:S02]  /*10fc0*/  @P1 LDC.64 R122, c[0x0][0x9e8] ;  /* 0x00027a00ff7a1b82 */ /* 0x000e640000000a00 */
[----:B-1----:R-:W-:-:S05]  /*10fd0*/  @P1 IMAD.HI.U32 R122, R169, R122, RZ ;  /* 0x0000007aa97a1227 */ /* 0x002fca00078e00ff */
[----:B------:R-:W-:-:S07]  /*10fe0*/  @P1 SHF.R.U32.HI R169, RZ, R123, R122 ;  /* 0x0000007bffa91219 */ /* 0x000fce000001167a */
.L_x_4975:
[----:B------:R-:W-:Y:S05]  /*10ff0*/  BSYNC B0 ;  /* 0x0000000000007941 */ /* 0x000fea0003800000 */
.L_x_4973:
[----:B------:R-:W-:-:S05]  /*11000*/  IMAD R169, R169, R170, R159 ;  /* 0x000000aaa9a97224 */ /* 0x000fca00078e029f */
[----:B------:R-:W-:Y:S02]  /*11010*/  VIADDMNMX R166, R169, R170, R166, PT ;  /* 0x000000aaa9a67246 */ /* 0x000fe400038001a6 */
[----:B------:R-:W-:-:S07]  /*11020*/  VIMNMX R165, R165, R169, !PT ;  /* 0x000000a9a5a57248 */ /* 0x000fce0007fe0100 */
.L_x_4972:
[C---:B------:R-:W-:Y:S01]  /*11030*/  ISETP.GE.AND P6, PT, R163.reuse, 0xa, PT ;  /* 0x0000000aa300780c */ /* 0x040fe20003fc6270 */
[----:B------:R-:W1:Y:S01]  /*11040*/  SHFL.IDX PT, R162, R162, 0x1, 0x1c1f ;  /* 0x003c1f00a2a27f89 */ /* 0x000e6200000e0000 */
[C---:B------:R-:W-:Y:S02]  /*11050*/  ISETP.GE.AND P1, PT, R163.reuse, 0x2, PT ;  /* 0x00000002a300780c */ /* 0x040fe40003f26270 */
[C---:B------:R-:W-:Y:S02]  /*11060*/  ISETP.GE.AND P2, PT, R163.reuse, 0x9, PT ;  /* 0x00000009a300780c */ /* 0x040fe40003f46270 */
[----:B------:R-:W-:Y:S02]  /*11070*/  ISETP.GE.AND P5, PT, R163, 0x11, PT ;  /* 0x00000011a300780c */ /* 0x000fe40003fa6270 */
[----:B------:R-:W-:Y:S02]  /*11080*/  LOP3.LUT R22, R22, 0xfffffffb, RZ, 0xc0, !PT ;  /* 0xfffffffb16167812 */ /* 0x000fe400078ec0ff */
[----:B------:R-:W-:-:S02]  /*11090*/  ISETP.GT.AND P4, PT, R165, 0x1, !P1 ;  /* 0x00000001a500780c */ /* 0x000fc40004f84270 */
[----:B------:R-:W-:Y:S02]  /*110a0*/  ISETP.GT.AND P3, PT, R165, 0x8, !P2 ;  /* 0x00000008a500780c */ /* 0x000fe40005764270 */
[----:B------:R-:W-:Y:S02]  /*110b0*/  @P6 LOP3.LUT R22, R22, 0x4, RZ, 0xfc, !PT ;  /* 0x0000000416166812 */ /* 0x000fe400078efcff */
[C---:B------:R-:W-:Y:S02]  /*110c0*/  ISETP.LT.OR P4, PT, R166.reuse, 0x2, P4 ;  /* 0x00000002a600780c */ /* 0x040fe40002781670 */
[----:B------:R-:W-:Y:S02]  /*110d0*/  ISETP.LT.OR P3, PT, R166, 0x9, P3 ;  /* 0x00000009a600780c */ /* 0x000fe40001f61670 */
[----:B------:R-:W-:Y:S02]  /*110e0*/  LOP3.LUT R22, R22, 0xfffffff7, RZ, 0xc0, !PT ;  /* 0xfffffff716167812 */ /* 0x000fe400078ec0ff */
[----:B------:R-:W-:-:S02]  /*110f0*/  FSEL R2, R2, -INF , !P4 ;  /* 0xff80000002027808 */ /* 0x000fc40006000000 */
[----:B------:R-:W-:Y:S01]  /*11100*/  FSEL R122, R14, -INF , !P3 ;  /* 0xff8000000e7a7808 */ /* 0x000fe20005800000 */
[--C-:B-1----:R-:W-:Y:S01]  /*11110*/  IMAD.IADD R168, R168, 0x1, R162.reuse ;  /* 0x00000001a8a87824 */ /* 0x102fe200078e02a2 */
[----:B------:R-:W-:Y:S01]  /*11120*/  ISETP.GT.AND P4, PT, R165, 0x9, !P6 ;  /* 0x00000009a500780c */ /* 0x000fe20007784270 */
[----:B------:R-:W-:Y:S01]  /*11130*/  IMAD.IADD R167, R167, 0x1, R162 ;  /* 0x00000001a7a77824 */ /* 0x000fe200078e02a2 */
[----:B------:R-:W-:Y:S02]  /*11140*/  @P5 LOP3.LUT R22, R22, 0x8, RZ, 0xfc, !PT ;  /* 0x0000000816165812 */ /* 0x000fe400078efcff */
[----:B------:R-:W-:Y:S02]  /*11150*/  ISETP.GT.AND P3, PT, R165, 0x10, !P5 ;  /* 0x00000010a500780c */ /* 0x000fe40006f64270 */
[----:B------:R-:W-:Y:S02]  /*11160*/  ISETP.GE.AND P5, PT, R163, 0x12, PT ;  /* 0x00000012a300780c */ /* 0x000fe40003fa6270 */
        /* <DEDUP_REMOVED lines=117> */
[----:B------:R-:W-:-:S13]  /*118c0*/  PLOP3.LUT P6, PT, PT, PT, UP1, 0x40, 0x0 ;  /* 0x000000000000781c */ /* 0x000fda0003fce818 */
[----:B------:R-:W-:Y:S05]  /*118d0*/  @P6 BRA `(.L_x_4976) ;  /* 0x0000000000546947 */ /* 0x000fea0003800000 */
        /* <DEDUP_REMOVED lines=12> */
.L_x_4978:
[----:B------:R-:W-:-:S05]  /*119a0*/  IMAD.U32 R165, RZ, RZ, UR55 ;  /* 0x00000037ffa57e24 */ /* 0x000fca000f8e00ff */
[----:B------:R-:W-:-:S13]  /*119b0*/  ISETP.NE.AND P6, PT, R165, 0x1, PT ;  /* 0x00000001a500780c */ /* 0x000fda0003fc5270 */
[----:B------:R-:W0:Y:S02]  /*119c0*/  @P6 LDC.64 R14, c[0x0][0x9e8] ;  /* 0x00027a00ff0e6b82 */ /* 0x000e240000000a00 */
[----:B0-----:R-:W-:-:S05]  /*119d0*/  @P6 IMAD.HI.U32 R14, R162, R14, RZ ;  /* 0x0000000ea20e6227 */ /* 0x001fca00078e00ff */
[----:B------:R-:W-:-:S07]  /*119e0*/  @P6 SHF.R.U32.HI R162, RZ, R15, R14 ;  /* 0x0000000fffa26219 */ /* 0x000fce000001160e */
.L_x_4979:
[----:B------:R-:W-:Y:S05]  /*119f0*/  BSYNC B0 ;  /* 0x0000000000007941 */ /* 0x000fea0003800000 */
.L_x_4977:
[----:B------:R-:W-:-:S05]  /*11a00*/  IMAD R159, R162, R165, R159 ;  /* 0x000000a5a29f7224 */ /* 0x000fca00078e029f */
[----:B------:R-:W-:Y:S02]  /*11a10*/  VIADDMNMX R168, R159, R165, R168, PT ;  /* 0x000000a59fa87246 */ /* 0x000fe400038001a8 */
[----:B------:R-:W-:-:S07]  /*11a20*/  VIMNMX R167, R167, R159, !PT ;  /* 0x0000009fa7a77248 */ /* 0x000fce0007fe0100 */
.L_x_4976:
[C---:B------:R-:W-:Y:S01]  /*11a30*/  ISETP.GT.AND P1, PT, R167.reuse, 0x1, !P1 ;  /* 0x00000001a700780c */ /* 0x040fe20004f24270 */
[----:B------:R-:W-:Y:S01]  /*11a40*/  UMOV UR10, UR59 ;  /* 0x0000003b000a7c82 */ /* 0x000fe20008000000 */
[----:B------:R-:W-:Y:S02]  /*11a50*/  LOP3.LUT P6, RZ, R22, 0x20000, RZ, 0xc0, !PT ;  /* 0x0002000016ff7812 */ /* 0x000fe400078cc0ff */
[----:B------:R-:W-:Y:S02]  /*11a60*/  ISETP.LT.OR P1, PT, R168, 0x2, P1 ;  /* 0x00000002a800780c */ /* 0x000fe40000f21670 */
[----:B------:R-:W-:Y:S02]  /*11a70*/  ISETP.GT.AND P2, PT, R167, 0x8, !P2 ;  /* 0x00000008a700780c */ /* 0x000fe40005744270 */
[----:B------:R-:W-:Y:S02]  /*11a80*/  FSEL R14, R13, -INF , !P1 ;  /* 0xff8000000d0e7808 */ /* 0x000fe40004800000 */
[----:B------:R-:W-:-:S02]  /*11a90*/  LOP3.LUT P1, RZ, R22, 0x4, RZ, 0xc0, !PT ;  /* 0x0000000416ff7812 */ /* 0x000fc4000782c0ff */
[----:B------:R-:W-:Y:S02]  /*11aa0*/  FMNMX.FTZ R13, R0, R4, !PT ;  /* 0x00000004000d7209 */ /* 0x000fe40007810000 */
[----:B------:R-:W-:Y:S02]  /*11ab0*/  ISETP.GT.AND P1, PT, R167, 0x9, !P1 ;  /* 0x00000009a700780c */ /* 0x000fe40004f24270 */
[----:B------:R-:W-:Y:S02]  /*11ac0*/  FMNMX.FTZ R13, R2, R13, !PT ;  /* 0x0000000d020d7209 */ /* 0x000fe40007810000 */
[C---:B------:R-:W-:Y:S02]  /*11ad0*/  ISETP.LT.OR P1, PT, R168.reuse, 0xa, P1 ;  /* 0x0000000aa800780c */ /* 0x040fe40000f21670 */
[----:B------:R-:W-:Y:S02]  /*11ae0*/  ISETP.LT.OR P2, PT, R168, 0x9, P2 ;  /* 0x00000009a800780c */ /* 0x000fe40001741670 */
[----:B------:R-:W-:-:S02]  /*11af0*/  FSEL R21, R21, -INF , !P1 ;  /* 0xff80000015157808 */ /* 0x000fc40004800000 */
[----:B------:R-:W-:Y:S02]  /*11b00*/  LOP3.LUT P1, RZ, R22, 0x8, RZ, 0xc0, !PT ;  /* 0x0000000816ff7812 */ /* 0x000fe4000782c0ff */
[----:B------:R-:W-:Y:S02]  /*11b10*/  FMNMX.FTZ R162, R122, R13, !PT ;  /* 0x0000000d7aa27209 */ /* 0x000fe40007810000 */
[----:B------:R-:W-:Y:S02]  /*11b20*/  ISETP.GT.AND P1, PT, R167, 0x10, !P1 ;  /* 0x00000010a700780c */ /* 0x000fe40004f24270 */
[----:B------:R-:W-:Y:S02]  /*11b30*/  FSEL R20, R20, -INF , !P2 ;  /* 0xff80000014147808 */ /* 0x000fe40005000000 */
[----:B------:R-:W-:Y:S02]  /*11b40*/  ISETP.LT.OR P1, PT, R168, 0x11, P1 ;  /* 0x00000011a800780c */ /* 0x000fe40000f21670 */
[----:B------:R-:W-:-:S02]  /*11b50*/  LOP3.LUT P2, RZ, R22, 0x10000, RZ, 0xc0, !PT ;  /* 0x0001000016ff7812 */ /* 0x000fc4000784c0ff */
        /* <DEDUP_REMOVED lines=57> */
[C---:B------:R-:W-:Y:S02]  /*11ef0*/  ISETP.GT.AND P3, PT, R167.reuse, 0x50, !P3 ;  /* 0x00000050a700780c */ /* 0x040fe40005f64270 */
[----:B------:R-:W-:Y:S02]  /*11f00*/  ISETP.LT.OR P1, PT, R168, 0x32, P1 ;  /* 0x00000032a800780c */ /* 0x000fe40000f21670 */
[----:B------:R-:W-:Y:S02]  /*11f10*/  ISETP.GT.AND P4, PT, R167, 0x51, !P4 ;  /* 0x00000051a700780c */ /* 0x000fe40006784270 */
[----:B------:R-:W-:-:S02]  /*11f20*/  FSEL R139, R139, -INF , !P1 ;  /* 0xff8000008b8b7808 */ /* 0x000fc40004800000 */
[----:B------:R-:W-:Y:S02]  /*11f30*/  LOP3.LUT P1, RZ, R22, 0x400, RZ, 0xc0, !PT ;  /* 0x0000040016ff7812 */ /* 0x000fe4000782c0ff */
[C---:B------:R-:W-:Y:S02]  /*11f40*/  ISETP.LT.OR P3, PT, R168.reuse, 0x51, P3 ;  /* 0x00000051a800780c */ /* 0x040fe40001f61670 */
[C---:B------:R-:W-:Y:S02]  /*11f50*/  ISETP.GT.AND P1, PT, R167.reuse, 0x38, !P1 ;  /* 0x00000038a700780c */ /* 0x040fe40004f24270 */
[----:B------:R-:W-:Y:S02]  /*11f60*/  ISETP.GT.AND P5, PT, R167, 0x58, !P5 ;  /* 0x00000058a700780c */ /* 0x000fe40006fa4270 */
[----:B------:R-:W-:Y:S02]  /*11f70*/  ISETP.LT.OR P1, PT, R168, 0x39, P1 ;  /* 0x00000039a800780c */ /* 0x000fe40000f21670 */
[----:B0-----:R-:W-:-:S02]  /*11f80*/  FMNMX.FTZ R159, R15, R162, !PT ;  /* 0x000000a20f9f7209 */ /* 0x001fc40007810000 */
[----:B------:R-:W-:Y:S02]  /*11f90*/  FSEL R142, R142, -INF , !P1 ;  /* 0xff8000008e8e7808 */ /* 0x000fe40004800000 */
[----:B------:R-:W-:Y:S01]  /*11fa0*/  LOP3.LUT P1, RZ, R22, 0x200, RZ, 0xc0, !PT ;  /* 0x0000020016ff7812 */ /* 0x000fe2000782c0ff */
[----:B------:R-:W0:Y:S01]  /*11fb0*/  SHFL.BFLY PT, R162, R159, 0x1, 0x1f ;  /* 0x0c201f009fa27f89 */ /* 0x000e2200000e0000 */
[----:B------:R-:W-:Y:S02]  /*11fc0*/  ISETP.LT.OR P4, PT, R168, 0x52, P4 ;  /* 0x00000052a800780c */ /* 0x000fe40002781670 */
[----:B------:R-:W-:Y:S02]  /*11fd0*/  ISETP.GT.AND P1, PT, R167, 0x39, !P1 ;  /* 0x00000039a700780c */ /* 0x000fe40004f24270 */
[----:B------:R-:W-:Y:S02]  /*11fe0*/  FSEL R154, R154, -INF , !P3 ;  /* 0xff8000009a9a7808 */ /* 0x000fe40005800000 */
[----:B------:R-:W-:-:S02]  /*11ff0*/  ISETP.LT.OR P1, PT, R168, 0x3a, P1 ;  /* 0x0000003aa800780c */ /* 0x000fc40000f21670 */
[----:B------:R-:W-:Y:S02]  /*12000*/  ISETP.LT.OR P5, PT, R168, 0x59, P5 ;  /* 0x00000059a800780c */ /* 0x000fe40002fa1670 */
[----:B------:R-:W-:Y:S02]  /*12010*/  FSEL R143, R143, -INF , !P1 ;  /* 0xff8000008f8f7808 */ /* 0x000fe40004800000 */
[----:B------:R-:W-:Y:S02]  /*12020*/  LOP3.LUT P1, RZ, R22, 0x100, RZ, 0xc0, !PT ;  /* 0x0000010016ff7812 */ /* 0x000fe4000782c0ff */
[----:B------:R-:W-:Y:S02]  /*12030*/  FSEL R155, R155, -INF , !P4 ;  /* 0xff8000009b9b7808 */ /* 0x000fe40006000000 */
[----:B------:R-:W-:Y:S02]  /*12040*/  ISETP.GT.AND P1, PT, R167, 0x40, !P1 ;  /* 0x00000040a700780c */ /* 0x000fe40004f24270 */
[----:B------:R-:W-:-:S02]  /*12050*/  FSEL R158, R158, -INF , !P5 ;  /* 0xff8000009e9e7808 */ /* 0x000fc40006800000 */
[----:B------:R-:W-:Y:S02]  /*12060*/  ISETP.LT.OR P1, PT, R168, 0x41, P1 ;  /* 0x00000041a800780c */ /* 0x000fe40000f21670 */
[----:B0-----:R-:W-:Y:S02]  /*12070*/  FMNMX.FTZ R13, R159, R162, !PT ;  /* 0x000000a29f0d7209 */ /* 0x001fe40007810000 */
[----:B------:R-:W-:Y:S02]  /*12080*/  FSEL R146, R146, -INF , !P1 ;  /* 0xff80000092927808 */ /* 0x000fe40004800000 */
[----:B------:R-:W-:Y:S01]  /*12090*/  ISETP.GT.AND P1, PT, R167, 0x41, !P6 ;  /* 0x00000041a700780c */ /* 0x000fe20007724270 */
[----:B------:R-:W-:Y:S01]  /*120a0*/  FMUL.FTZ R162, R13, UR10 ;  /* 0x0000000a0da27c20 */ /* 0x000fe20008410000 */
[----:B------:R-:W-:Y:S02]  /*120b0*/  LOP3.LUT P6, RZ, R22, 0x2, RZ, 0xc0, !PT ;  /* 0x0000000216ff7812 */ /* 0x000fe400078cc0ff */
[----:B------:R-:W-:-:S04]  /*120c0*/  ISETP.LT.OR P1, PT, R168, 0x42, P1 ;  /* 0x00000042a800780c */ /* 0x000fc80000f21670 */
[----:B------:R-:W-:Y:S02]  /*120d0*/  FSEL R147, R147, -INF , !P1 ;  /* 0xff80000093937808 */ /* 0x000fe40004800000 */
[C---:B------:R-:W-:Y:S02]  /*120e0*/  ISETP.GT.AND P1, PT, R167.reuse, 0x48, !P2 ;  /* 0x00000048a700780c */ /* 0x040fe40005724270 */
[----:B------:R-:W-:Y:S02]  /*120f0*/  LOP3.LUT P2, RZ, R22, 0x20, RZ, 0xc0, !PT ;  /* 0x0000002016ff7812 */ /* 0x000fe4000784c0ff */
[----:B------:R-:W-:Y:S02]  /*12100*/  ISETP.LT.OR P1, PT, R168, 0x49, P1 ;  /* 0x00000049a800780c */ /* 0x000fe40000f21670 */
[----:B------:R-:W-:Y:S02]  /*12110*/  ISETP.GT.AND P2, PT, R167, 0x49, !P2 ;  /* 0x00000049a700780c */ /* 0x000fe40005744270 */
[----:B------:R-:W-:-:S02]  /*12120*/  FSEL R150, R150, -INF , !P1 ;  /* 0xff80000096967808 */ /* 0x000fc40004800000 */
[----:B------:R-:W-:Y:S02]  /*12130*/  ISETP.GT.AND P1, PT, R167, RZ, !P6 ;  /* 0x000000ffa700720c */ /* 0x000fe40007724270 */
[C---:B------:R-:W-:Y:S02]  /*12140*/  ISETP.LT.OR P2, PT, R168.reuse, 0x4a, P2 ;  /* 0x0000004aa800780c */ /* 0x040fe40001741670 */
[----:B------:R-:W-:Y:S02]  /*12150*/  ISETP.LT.OR P1, PT, R168, 0x1, P1 ;  /* 0x00000001a800780c */ /* 0x000fe40000f21670 */
[----:B------:R-:W-:Y:S02]  /*12160*/  FSEL R151, R151, -INF , !P2 ;  /* 0xff80000097977808 */ /* 0x000fe40005000000 */
[----:B------:R-:W-:Y:S02]  /*12170*/  FSEL R12, R12, -INF , !P1 ;  /* 0xff8000000c0c7808 */ /* 0x000fe40004800000 */
[----:B------:R-:W-:-:S02]  /*12180*/  FSETP.NEU.FTZ.AND P1, PT, R13, -INF , PT ;  /* 0xff8000000d00780b */ /* 0x000fc40003f3d000 */
[----:B------:R-:W-:Y:S02]  /*12190*/  FMNMX.FTZ R15, R12, R3, !PT ;  /* 0x000000030c0f7209 */ /* 0x000fe40007810000 */
[----:B------:R-:W-:Y:S02]  /*121a0*/  FSEL R162, R162, RZ, P1 ;  /* 0x000000ffa2a27208 */ /* 0x000fe40000800000 */
[----:B------:R-:W-:Y:S02]  /*121b0*/  FMNMX.FTZ R15, R14, R15, !PT ;  /* 0x0000000f0e0f7209 */ /* 0x000fe40007810000 */
[----:B------:R-:W-:Y:S01]  /*121c0*/  LOP3.LUT P6, RZ, R22, 0x1, RZ, 0xc0, !PT ;  /* 0x0000000116ff7812 */ /* 0x000fe200078cc0ff */
[--C-:B------:R-:W-:Y:S01]  /*121d0*/  FFMA.FTZ R188, R0, UR10, -R162.reuse ;  /* 0x0000000a00bc7c23 */ /* 0x100fe200080108a2 */
[----:B------:R-:W-:Y:S01]  /*121e0*/  FMNMX.FTZ R0, R20, R15, !PT ;  /* 0x0000000f14007209 */ /* 0x000fe20007810000 */
[--C-:B------:R-:W-:Y:S01]  /*121f0*/  FFMA.FTZ R184, R120, UR10, -R162.reuse ;  /* 0x0000000a78b87c23 */ /* 0x100fe200080108a2 */
[--C-:B------:R-:W-:Y:S01]  /*12200*/  FFMA.FTZ R120, R121, UR10, -R162.reuse ;  /* 0x0000000a79787c23 */ /* 0x100fe200080108a2 */
[--C-:B------:R-:W-:Y:S01]  /*12210*/  FFMA.FTZ R190, R122, UR10, -R162.reuse ;  /* 0x0000000a7abe7c23 */ /* 0x100fe200080108a2 */
[----:B------:R-:W-:Y:S01]  /*12220*/  FMNMX.FTZ R15, R21, R0, !PT ;  /* 0x00000000150f7209 */ /* 0x000fe20007810000 */
[--C-:B------:R-:W-:Y:S01]  /*12230*/  FFMA.FTZ R122, R123, UR10, -R162.reuse ;  /* 0x0000000a7b7a7c23 */ /* 0x100fe200080108a2 */
        /* <DEDUP_REMOVED lines=12> */
[----:B------:R-:W-:Y:S01]  /*12300*/  FSEL R141, R13, RZ, P1 ;  /* 0x000000ff0d8d7208 */ /* 0x000fe20000800000 */
[--C-:B------:R-:W-:Y:S01]  /*12310*/  FFMA.FTZ R180, R132, UR10, -R162.reuse ;  /* 0x0000000a84b47c23 */ /* 0x100fe200080108a2 */
[----:B------:R-:W-:Y:S01]  /*12320*/  FMNMX.FTZ R15, R129, R0, !PT ;  /* 0x00000000810f7209 */ /* 0x000fe20007810000 */
[--C-:B------:R-:W-:Y:S01]  /*12330*/  FFMA.FTZ R137, R137, UR10, -R162.reuse ;  /* 0x0000000a89897c23 */ /* 0x100fe200080108a2 */
[----:B------:R-:W-:Y:S01]  /*12340*/  FFMA.FTZ R178, R144, UR10, -R162 ;  /* 0x0000000a90b27c23 */ /* 0x000fe200080108a2 */
[----:B------:R-:W-:Y:S01]  /*12350*/  FADD.FTZ R141, -R141, R4 ;  /* 0x000000048d8d7221 */ /* 0x000fe20000010100 */
        /* <DEDUP_REMOVED lines=10> */
[----:B------:R-:W-:-:S02]  /*12400*/  FFMA.FTZ R170, R161, UR10, -R162 ;  /* 0x0000000aa1aa7c23 */ /* 0x000fc400080108a2 */
[----:B------:R-:W-:-:S04]  /*12410*/  FMNMX.FTZ R15, R135, R0, !PT ;  /* 0x00000000870f7209 */ /* 0x000fc80007810000 */
[----:B------:R-:W-:Y:S01]  /*12420*/  FMNMX.FTZ R0, R138, R15, !PT ;  /* 0x0000000f8a007209 */ /* 0x000fe20007810000 */
[----:B------:R-:W-:Y:S01]  /*12430*/  MUFU.EX2 R122, R122 ;  /* 0x0000007a007a7308 */ /* 0x000fe20000000800 */
[--C-:B------:R-:W-:Y:S01]  /*12440*/  FFMA.FTZ R15, R127, UR10, -R162.reuse ;  /* 0x0000000a7f0f7c23 */ /* 0x100fe200080108a2 */
[----:B------:R-:W-:Y:S01]  /*12450*/  FFMA.FTZ R127, R153, UR10, -R162 ;  /* 0x0000000a997f7c23 */ /* 0x000fe200080108a2 */
[----:B------:R-:W-:-:S04]  /*12460*/  FMNMX.FTZ R121, R139, R0, !PT ;  /* 0x000000008b797209 */ /* 0x000fc80007810000 */
[----:B------:R-:W-:Y:S01]  /*12470*/  FMNMX.FTZ R0, R142, R121, !PT ;  /* 0x000000798e007209 */ /* 0x000fe20007810000 */
[----:B------:R-:W-:Y:S03]  /*12480*/  MUFU.EX2 R184, R184 ;  /* 0x000000b800b87308 */ /* 0x000fe60000000800 */
[----:B------:R-:W-:-:S04]  /*12490*/  FMNMX.FTZ R121, R143, R0, !PT ;  /* 0x000000008f797209 */ /* 0x000fc80007810000 */
[----:B------:R-:W-:Y:S01]  /*124a0*/  FMNMX.FTZ R0, R146, R121, !PT ;  /* 0x0000007992007209 */ /* 0x000fe20007810000 */
[----:B------:R-:W-:Y:S01]  /*124b0*/  MUFU.EX2 R120, R120 ;  /* 0x0000007800787308 */ /* 0x000fe20000000800 */
[--C-:B------:R-:W-:Y:S01]  /*124c0*/  FFMA.FTZ R121, R133, UR10, -R162.reuse ;  /* 0x0000000a85797c23 */ /* 0x100fe200080108a2 */
[--C-:B------:R-:W-:Y:S01]  /*124d0*/  FFMA.FTZ R133, R145, UR10, -R162.reuse ;  /* 0x0000000a91857c23 */ /* 0x100fe200080108a2 */
[----:B------:R-:W-:Y:S01]  /*124e0*/  FMNMX.FTZ R123, R147, R0, !PT ;  /* 0x00000000937b7209 */ /* 0x000fe20007810000 */
[----:B------:R-:W-:-:S03]  /*124f0*/  FFMA.FTZ R162, R164, UR10, -R162 ;  /* 0x0000000aa4a27c23 */ /* 0x000fc600080108a2 */
        /* <DEDUP_REMOVED lines=22> */
[C---:B------:R-:W-:Y:S02]  /*12660*/  FMUL.FTZ R140, R123.reuse, UR10 ;  /* 0x0000000a7b8c7c20 */ /* 0x040fe40008410000 */
[----:B------:R-:W-:Y:S01]  /*12670*/  MUFU.EX2 R172, R172 ;  /* 0x000000ac00ac7308 */ /* 0x000fe20000000800 */
[----:B------:R-:W-:Y:S02]  /*12680*/  FSEL R2, R123, RZ, P1 ;  /* 0x000000ff7b027208 */ /* 0x000fe40000800000 */
[----:B------:R-:W-:-:S03]  /*12690*/  FSEL R140, R140, RZ, P1 ;  /* 0x000000ff8c8c7208 */ /* 0x000fc60000800000 */
[----:B------:R-:W-:Y:S02]  /*126a0*/  FADD.FTZ R2, -R2, R3 ;  /* 0x0000000302027221 */ /* 0x000fe40000010100 */
[----:B------:R-:W0:Y:S01]  /*126b0*/  MUFU.EX2 R0, R0 ;  /* 0x0000000000007308 */ /* 0x000e220000000800 */
[--C-:B------:R-:W-:Y:S01]  /*126c0*/  FFMA.FTZ R189, R12, UR10, -R140.reuse ;  /* 0x0000000a0cbd7c23 */ /* 0x100fe2000801088c */
[--C-:B------:R-:W-:Y:S01]  /*126d0*/  FFMA.FTZ R141, R14, UR10, -R140.reuse ;  /* 0x0000000a0e8d7c23 */ /* 0x100fe2000801088c */
[----:B------:R-:W-:Y:S01]  /*126e0*/  FMUL.FTZ R2, R2, UR10 ;  /* 0x0000000a02027c20 */ /* 0x000fe20008410000 */
        /* <DEDUP_REMOVED lines=11> */
[----:B------:R-:W-:Y:S01]  /*127a0*/  FFMA.FTZ R177, R138, UR10, -R140 ;  /* 0x0000000a8ab17c23 */ /* 0x000fe2000801088c */
[----:B------:R-:W1:Y:S01]  /*127b0*/  MUFU.EX2 R2, R2 ;  /* 0x0000000200027308 */ /* 0x000e620000000800 */
[----:B0-----:R-:W-:Y:S01]  /*127c0*/  FFMA.FTZ R124, R0, R11, R188 ;  /* 0x0000000b007c7223 */ /* 0x001fe200000100bc */
        /* <DEDUP_REMOVED lines=11> */
[----:B------:R-:W-:-:S03]  /*12880*/  FADD.FTZ R3, R122, R3 ;  /* 0x000000037a037221 */ /* 0x000fc60000010000 */
[----:B------:R-:W2:Y:S01]  /*12890*/  MUFU.EX2 R191, R191 ;  /* 0x000000bf00bf7308 */ /* 0x000ea20000000800 */
[----:B-1----:R-:W-:Y:S01]  /*128a0*/  FFMA.FTZ R128, R2, R5, R189 ;  /* 0x0000000502807223 */ /* 0x002fe200000100bd */
[----:B------:R-:W-:-:S04]  /*128b0*/  FADD.FTZ R3, R184, R3 ;  /* 0x00000003b8037221 */ /* 0x000fc80000010000 */
[----:B------:R-:W-:Y:S02]  /*128c0*/  FADD.FTZ R3, R120, R3 ;  /* 0x0000000378037221 */ /* 0x000fe40000010000 */
[----:B------:R-:W1:Y:S01]  /*128d0*/  MUFU.EX2 R21, R21 ;  /* 0x0000001500157308 */ /* 0x000e620000000800 */
[----:B0-----:R-:W-:Y:S01]  /*128e0*/  FADD.FTZ R124, R141, R128 ;  /* 0x000000808d7c7221 */ /* 0x001fe20000010000 */
[----:B------:R-:W-:Y:S01]  /*128f0*/  FADD.FTZ R134, R186, R3 ;  /* 0x00000003ba867221 */ /* 0x000fe20000010000 */
        /* <DEDUP_REMOVED lines=21> */
[----:B------:R-:W-:Y:S01]  /*12a50*/  FADD.FTZ R5, R136, R5 ;  /* 0x0000000588057221 */ /* 0x000fe20000010000 */
[----:B------:R-:W-:-:S03]  /*12a60*/  FFMA.FTZ R124, R151, UR10, -R140 ;  /* 0x0000000a977c7c23 */ /* 0x000fc6000801088c */
[----:B------:R-:W-:Y:S02]  /*12a70*/  FADD.FTZ R138, R178, R5 ;  /* 0x00000005b28a7221 */ /* 0x000fe40000010000 */
[----:B------:R-:W2:Y:S01]  /*12a80*/  MUFU.EX2 R130, R130 ;  /* 0x0000008200827308 */ /* 0x000ea20000000800 */
[----:B-1----:R-:W-:Y:S01]  /*12a90*/  FADD.FTZ R134, R12, R3 ;  /* 0x000000030c867221 */ /* 0x002fe20000010000 */
[----:B------:R-:W-:-:S04]  /*12aa0*/  FADD.FTZ R11, R133, R138 ;  /* 0x0000008a850b7221 */ /* 0x000fc80000010000 */
[----:B------:R-:W-:Y:S02]  /*12ab0*/  FADD.FTZ R11, R172, R11 ;  /* 0x0000000bac0b7221 */ /* 0x000fe40000010000 */
[----:B------:R-:W1:Y:S01]  /*12ac0*/  MUFU.EX2 R177, R177 ;  /* 0x000000b100b17308 */ /* 0x000e620000000800 */
[----:B0-----:R-:W-:-:S07]  /*12ad0*/  FADD.FTZ R3, R183, R134 ;  /* 0x00000086b7037221 */ /* 0x001fce0000010000 */
[----:B------:R-:W0:Y:S01]  /*12ae0*/  MUFU.EX2 R129, R129 ;  /* 0x0000008100817308 */ /* 0x000e220000000800 */
[----:B--2---:R-:W-:Y:S01]  /*12af0*/  FADD.FTZ R134, R130, R3 ;  /* 0x0000000382867221 */ /* 0x004fe20000010000 */
[----:B------:R-:W-:-:S06]  /*12b00*/  FFMA.FTZ R3, R155, UR10, -R140 ;  /* 0x0000000a9b037c23 */ /* 0x000fcc000801088c */
        /* <DEDUP_REMOVED lines=38> */
.L_x_4980:
        /* <DEDUP_REMOVED lines=34> */
[----:B------:R-:W-:Y:S01]  /*12f90*/  IMAD.MOV.U32 R3, RZ, RZ, R123 ;  /* 0x000000ffff037224 */ /* 0x000fe200078e007b */
[----:B------:R-:W-:Y:S01]  /*12fa0*/  UMOV UR40, UR5 ;  /* 0x0000000500287c82 */ /* 0x000fe20008000000 */
[----:B------:R-:W-:Y:S01]  /*12fb0*/  IMAD.MOV.U32 R4, RZ, RZ, R13 ;  /* 0x000000ffff047224 */ /* 0x000fe200078e000d */
[----:B------:R-:W-:-:S06]  /*12fc0*/  UMOV UR42, UR37 ;  /* 0x00000025002a7c82 */ /* 0x000fcc0008000000 */
.L_x_4962:
[----:B------:R-:W-:Y:S01]  /*12fd0*/  ULDC UR4, c[0x0][0x448] ;  /* 0x0001120000047ab9 */ /* 0x000fe20000000800 */
[----:B------:R-:W-:Y:S01]  /*12fe0*/  IADD3 R12, R17, 0x1, -R16 ;  /* 0x00000001110c7810 */ /* 0x000fe20007ffe810 */
[----:B------:R-:W-:Y:S01]  /*12ff0*/  UISETP.NE.AND UP0, UPT, UR4, 0x1, UPT ;  /* 0x000000010400788c */ /* 0x000fe2000bf05270 */
[----:B------:R-:W-:Y:S02]  /*13000*/  ULDC UR11, c[0x0][0x9e4] ;  /* 0x00027900000b7ab9 */ /* 0x000fe40000000800 */
[----:B------:R-:W-:Y:S01]  /*13010*/  R2UR UR7, R12 ;  /* 0x000000000c0772ca */ /* 0x000fe200000e0000 */
[----:B------:R-:W-:Y:S02]  /*13020*/  UISETP.GE.AND UP1, UPT, UR11, 0x1, UPT ;  /* 0x000000010b00788c */ /* 0x000fe4000bf26270 */
[----:B------:R-:W-:Y:S01]  /*13030*/  UIADD3 UR6, UR60, 0x7f, URZ ;  /* 0x0000007f3c067890 */ /* 0x000fe2000fffe03f */
[----:B------:R-:W-:-:S03]  /*13040*/  ULDC UR15, c[0x0][0x9dc] ;  /* 0x00027700000f7ab9 */ /* 0x000fc60000000800 */
[----:B------:R-:W-:Y:S01]  /*13050*/  PLOP3.LUT P1, PT, PT, PT, UP1, 0x40, 0x0 ;  /* 0x000000000000781c */ /* 0x000fe20003f2e818 */
[----:B------:R-:W-:Y:S01]  /*13060*/  @UP0 ULDC UR4, c[0x0][0x44c] ;  /* 0x0001130000040ab9 */ /* 0x000fe20000000800 */
[----:B------:R-:W-:Y:S01]  /*13070*/  @UP0 ULDC UR14, c[0x0][0x450] ;  /* 0x00011400000e0ab9 */ /* 0x000fe20000000800 */
[----:B------:R-:W-:-:S04]  /*13080*/  UIMAD.WIDE.U32 UR4, UR6, UR4, URZ ;  /* 0x00000004060472a5 */ /* 0x000fc8000f8e003f */
[----:B------:R-:W-:-:S04]  /*13090*/  @UP0 USHF.R.U32.HI UR6, URZ, UR14, UR5 ;  /* 0x0000000e3f060299 */ /* 0x000fc80008011605 */
[----:B------:R-:W-:-:S04]  /*130a0*/  UIADD3 UR6, UR6, UR7, URZ ;  /* 0x0000000706067290 */ /* 0x000fc8000fffe03f */
        /* <DEDUP_REMOVED lines=13> */
.L_x_4983:
[----:B------:R-:W-:-:S11]  /*13180*/  UISETP.NE.AND UP2, UPT, UR11, 0x1, UPT ;  /* 0x000000010b00788c */ /* 0x000fd6000bf45270 */
[----:B------:R-:W-:Y:S02]  /*13190*/  @UP2 ULDC.64 UR4, c[0x0][0x9e8] ;  /* 0x00027a0000042ab9 */ /* 0x000fe40000000a00 */
[----:B------:R-:W-:-:S04]  /*131a0*/  UIMAD.WIDE.U32 UR6, UR14, UR4, URZ ;  /* 0x000000040e0672a5 */ /* 0x000fc8000f8e003f */
[----:B------:R-:W-:-:S12]  /*131b0*/  @UP2 USHF.R.U32.HI UR14, URZ, UR5, UR7 ;  /* 0x000000053f0e2299 */ /* 0x000fd80008011607 */
.L_x_4984:
[----:B------:R-:W-:-:S04]  /*131c0*/  UIMAD UR11, UR14, UR11, URZ ;  /* 0x0000000b0e0b72a4 */ /* 0x000fc8000f8e023f */
[----:B------:R-:W-:-:S04]  /*131d0*/  UISETP.LT.AND UP2, UPT, UR15, UR11, UPT ;  /* 0x0000000b0f00728c */ /* 0x000fc8000bf41270 */
[----:B------:R-:W-:-:S12]  /*131e0*/  USEL UR15, UR15, UR11, !UP2 ;  /* 0x0000000b0f0f7287 */ /* 0x000fd8000d000000 */
.L_x_4982:
        /* <DEDUP_REMOVED lines=14> */
.L_x_4996:
[----:B------:R-:W-:-:S04]  /*132d0*/  UISETP.NE.AND UP2, UPT, UR4, 0x1, UPT ;  /* 0x000000010400788c */ /* 0x000fc8000bf45270 */
[----:B------:R-:W-:-:S04]  /*132e0*/  USEL UR42, URZ, 0x1, UP2 ;  /* 0x000000013f2a7887 */ /* 0x000fc80009000000 */
[----:B------:R-:W-:Y:S01]  /*132f0*/  ULOP3.LUT UR42, UR37, UR42, URZ, 0x3c, !UPT ;  /* 0x0000002a252a7292 */ /* 0x000fe2000f8e3c3f */
[----:B------:R-:W-:Y:S11]  /*13300*/  @!P0 BRA `(.L_x_4986) ;  /* 0x0000000000048947 */ /* 0x000ff60003800000 */
[----:B------:R-:W-:Y:S01]  /*13310*/  BPT.TRAP 0x1 ;  /* 0x000000040000795c */ /* 0x000fe20000300000 */
.L_x_4986:
        /* <DEDUP_REMOVED lines=9> */
.L_x_4987:
[----:B-1----:R-:W-:Y:S05]  /*133b0*/  @P1 BRA `(.L_x_4988) ;  /* 0x0000000000081947 */ /* 0x002fea0003800000 */
[----:B------:R-:W1:Y:S02]  /*133c0*/  SYNCS.PHASECHK.TRANS64.TRYWAIT P1, [UR7+0x30830], R3 ;  /* 0x03083003ff0075a7 */ /* 0x000e640008020147 */
[----:B-1----:R-:W-:Y:S05]  /*133d0*/  @!P1 BRA `(.L_x_4989) ;  /* 0x0000011400889947 */ /* 0x002fea0003800000 */
.L_x_4988:
        /* <DEDUP_REMOVED lines=167> */
.L_x_4990:
[----:B------:R-:W-:Y:S01]  /*13e50*/  ULEA UR6, UR4, UR41, 0x3 ;  /* 0x0000002904067291 */ /* 0x000fe2000f8e183f */
[----:B------:R-:W-:-:S05]  /*13e60*/  IMAD.U32 R0, RZ, RZ, UR37 ;  /* 0x00000025ff007e24 */ /* 0x000fca000f8e00ff */
[----:B------:R-:W-:-:S04]  /*13e70*/  SHF.L.U32 R0, R0, 0x1f, RZ ;  /* 0x0000001f00007819 */ /* 0x000fc800000006ff */
[----:B------:R2:W3:Y:S01]  /*13e80*/  SYNCS.PHASECHK.TRANS64.TRYWAIT P1, [UR6+0x30850], R0 ;  /* 0x03085000ff0075a7 */ /* 0x0004e20008020146 */
[----:B------:R-:W-:Y:S05]  /*13e90*/  @!P0 BRA `(.L_x_4991) ;  /* 0x0000000000048947 */ /* 0x000fea0003800000 */
[----:B------:R-:W-:Y:S01]  /*13ea0*/  BPT.TRAP 0x1 ;  /* 0x000000040000795c */ /* 0x000fe20000300000 */
.L_x_4991:
[----:B---3--:R-:W-:Y:S05]  /*13eb0*/  @P1 BRA `(.L_x_4992) ;  /* 0x0000000000081947 */ /* 0x008fea0003800000 */
[----:B------:R-:W3:Y:S02]  /*13ec0*/  SYNCS.PHASECHK.TRANS64.TRYWAIT P1, [UR6+0x30850], R0 ;  /* 0x03085000ff0075a7 */ /* 0x000ee40008020146 */
[----:B---3--:R-:W-:Y:S05]  /*13ed0*/  @!P1 BRA `(.L_x_4993) ;  /* 0x0000010800e09947 */ /* 0x008fea0003800000 */
.L_x_4992:
        /* <DEDUP_REMOVED lines=37> */
.L_x_4994:
        /* <DEDUP_REMOVED lines=23> */
[----:B--23--:R-:W-:Y:S01]  /*142a0*/  FMNMX.FTZ R0, R14, R12, !PT ;  /* 0x0000000c0e007209 */ /* 0x00cfe20007810000 */
[----:B------:R-:W-:Y:S01]  /*142b0*/  FMUL.FTZ R153, R157, UR5 ;  /* 0x000000059d997c20 */ /* 0x000fe20008410000 */
[----:B------:R-:W-:Y:S01]  /*142c0*/  FMUL.FTZ R132, R136, UR5 ;  /* 0x0000000588847c20 */ /* 0x000fe20008410000 */
[----:B------:R-:W-:Y:S01]  /*142d0*/  FMUL.FTZ R131, R135, UR5 ;  /* 0x0000000587837c20 */ /* 0x000fe20008410000 */
[----:B------:R-:W-:Y:S01]  /*142e0*/  FMUL.FTZ R134, R138, UR5 ;  /* 0x000000058a867c20 */ /* 0x000fe20008410000 */
[----:B------:R-:W-:Y:S01]  /*142f0*/  FMUL.FTZ R136, R140, UR5 ;  /* 0x000000058c887c20 */ /* 0x000fe20008410000 */
[----:B------:R-:W-:Y:S01]  /*14300*/  FMUL.FTZ R135, R139, UR5 ;  /* 0x000000058b877c20 */ /* 0x000fe20008410000 */
[----:B------:R-:W2:Y:S01]  /*14310*/  MUFU.TANH R120, R120 ;  /* 0x0000007800787308 */ /* 0x000ea20000002400 */
        /* <DEDUP_REMOVED lines=25> */
[----:B------:R-:W-:Y:S01]  /*144b0*/  UMOV UR10, UR55 ;  /* 0x00000037000a7c82 */ /* 0x000fe20008000000 */
[----:B------:R-:W-:-:S04]  /*144c0*/  UIADD3 UR7, UR7, 0x30840, URZ ;  /* 0x0003084007077890 */ /* 0x000fc8000fffe03f */
[----:B------:R-:W-:Y:S01]  /*144d0*/  UPRMT UR7, UR43, 0x654, UR7 ;  /* 0x000006542b077896 */ /* 0x000fe20008000007 */
[----:B------:R-:W0:Y:S01]  /*144e0*/  MUFU.TANH R124, R124 ;  /* 0x0000007c007c7308 */ /* 0x000e220000002400 */
[----:B-1----:R-:W-:-:S07]  /*144f0*/  FMNMX.FTZ R3, R121, R0, !PT ;  /* 0x0000000079037209 */ /* 0x002fce0007810000 */
[----:B------:R-:W1:Y:S01]  /*14500*/  MUFU.TANH R123, R123 ;  /* 0x0000007b007b7308 */ /* 0x000e620000002400 */
[----:B--2---:R-:W-:Y:S01]  /*14510*/  FMNMX.FTZ R2, R122, R157, !PT ;  /* 0x0000009d7a027209 */ /* 0x004fe20007810000 */
[----:B------:R-:W-:Y:S06]  /*14520*/  SYNCS.ARRIVE.TRANS64.RED.A1T0 RZ, [UR7], RZ ;  /* 0x000000ffffff79a7 */ /* 0x000fec0008100407 */
        /* <DEDUP_REMOVED lines=24> */
[----:B--2---:R-:W-:Y:S01]  /*146b0*/  FMNMX.FTZ R2, R134, R159, !PT ;  /* 0x0000009f86027209 */ /* 0x004fe20007810000 */
[----:B------:R-:W-:-:S06]  /*146c0*/  FMUL.FTZ R159, R163, UR5 ;  /* 0x00000005a39f7c20 */ /* 0x000fcc0008410000 */
        /* <DEDUP_REMOVED lines=15> */
[----:B-1----:R-:W-:Y:S01]  /*147c0*/  FMNMX.FTZ R2, R142, R161, !PT ;  /* 0x000000a18e027209 */ /* 0x002fe20007810000 */
[----:B------:R-:W-:-:S06]  /*147d0*/  FMUL.FTZ R161, R165, UR5 ;  /* 0x00000005a5a17c20 */ /* 0x000fcc0008410000 */
        /* <DEDUP_REMOVED lines=38> */
[----:B--2---:R-:W-:-:S05]  /*14a40*/  FMNMX.FTZ R0, R161, R0, !PT ;  /* 0x00000000a1007209 */ /* 0x004fca0007810000 */
[----:B------:R-:W2:Y:S01]  /*14a50*/  SHFL.BFLY PT, R3, R0, 0x2, 0x1f ;  /* 0x0c401f0000037f89 */ /* 0x000ea200000e0000 */
[----:B0-----:R-:W-:-:S04]  /*14a60*/  FMNMX.FTZ R2, R162, R165, !PT ;  /* 0x000000a5a2027209 */ /* 0x001fc80007810000 */
[----:B-1----:R-:W-:-:S05]  /*14a70*/  FMNMX.FTZ R2, R163, R2, !PT ;  /* 0x00000002a3027209 */ /* 0x002fca0007810000 */
[----:B------:R-:W0:Y:S01]  /*14a80*/  SHFL.BFLY PT, R165, R2, 0x2, 0x1f ;  /* 0x0c401f0002a57f89 */ /* 0x000e2200000e0000 */
[----:B--2---:R-:W-:-:S05]  /*14a90*/  FMNMX.FTZ R164, R0, R3, !PT ;  /* 0x0000000300a47209 */ /* 0x004fca0007810000 */
[----:B------:R-:W1:Y:S01]  /*14aa0*/  SHFL.BFLY PT, R3, R164, 0x1, 0x1f ;  /* 0x0c201f00a4037f89 */ /* 0x000e6200000e0000 */
[----:B0-----:R-:W-:-:S05]  /*14ab0*/  FMNMX.FTZ R165, R2, R165, !PT ;  /* 0x000000a502a57209 */ /* 0x001fca0007810000 */
[----:B------:R-:W0:Y:S01]  /*14ac0*/  SHFL.BFLY PT, R166, R165, 0x1, 0x1f ;  /* 0x0c201f00a5a67f89 */ /* 0x000e2200000e0000 */
[----:B-1----:R-:W-:-:S05]  /*14ad0*/  FMNMX.FTZ R4, R164, R3, !PT ;  /* 0x00000003a4047209 */ /* 0x002fca0007810000 */
[----:B------:R-:W-:-:S04]  /*14ae0*/  FADD.FTZ R12, -R4, R12 ;  /* 0x0000000c040c7221 */ /* 0x000fc80000010100 */
[----:B------:R-:W-:-:S04]  /*14af0*/  FMUL.FTZ R167, R12, UR10 ;  /* 0x0000000a0ca77c20 */ /* 0x000fc80008410000 */
[----:B------:R-:W-:Y:S01]  /*14b00*/  MUFU.EX2 R0, R167 ;  /* 0x000000a700007308 */ /* 0x000fe20000000800 */
[----:B0-----:R-:W-:-:S05]  /*14b10*/  FMNMX.FTZ R3, R165, R166, !PT ;  /* 0x000000a6a5037209 */ /* 0x001fca0007810000 */
[----:B------:R-:W-:-:S04]  /*14b20*/  FADD.FTZ R12, -R3, R13 ;  /* 0x0000000d030c7221 */ /* 0x000fc80000010100 */
[----:B------:R-:W-:Y:S01]  /*14b30*/  FMUL.FTZ R2, R12, UR10 ;  /* 0x0000000a0c027c20 */ /* 0x000fe20008410000 */
[----:B------:R-:W-:-:S04]  /*14b40*/  FMUL.FTZ R12, R4, UR10 ;  /* 0x0000000a040c7c20 */ /* 0x000fc80008410000 */
[--C-:B------:R-:W-:Y:S01]  /*14b50*/  FFMA.FTZ R186, R128, UR10, -R12.reuse ;  /* 0x0000000a80ba7c23 */ /* 0x100fe2000801080c */
[--C-:B------:R-:W-:Y:S01]  /*14b60*/  FFMA.FTZ R128, R129, UR10, -R12.reuse ;  /* 0x0000000a81807c23 */ /* 0x100fe2000801080c */
[----:B------:R-:W-:Y:S01]  /*14b70*/  FMUL.FTZ R129, R3, UR10 ;  /* 0x0000000a03817c20 */ /* 0x000fe20008410000 */
        /* <DEDUP_REMOVED lines=28> */
[--C-:B------:R-:W-:Y:S01]  /*14d40*/  FFMA.FTZ R126, R143, UR10, -R129.reuse ;  /* 0x0000000a8f7e7c23 */ /* 0x100fe20008010881 */
[----:B------:R-:W2:Y:S01]  /*14d50*/  MUFU.EX2 R166, R166 ;  /* 0x000000a600a67308 */ /* 0x000ea20000000800 */
[----:B0-----:R-:W-:Y:S01]  /*14d60*/  FFMA.FTZ R11, R0, R11, R188 ;  /* 0x0000000b000b7223 */ /* 0x001fe200000100bc */
[--C-:B------:R-:W-:Y:S01]  /*14d70*/  FFMA.FTZ R178, R144, UR10, -R12.reuse ;  /* 0x0000000a90b27c23 */ /* 0x100fe2000801080c */
[--C-:B------:R-:W-:Y:S01]  /*14d80*/  FFMA.FTZ R179, R146, UR10, -R129.reuse ;  /* 0x0000000a92b37c23 */ /* 0x100fe20008010881 */
[--C-:B------:R-:W-:Y:S01]  /*14d90*/  FFMA.FTZ R120, R145, UR10, -R12.reuse ;  /* 0x0000000a91787c23 */ /* 0x100fe2000801080c */
[--C-:B------:R-:W-:Y:S01]  /*14da0*/  FFMA.FTZ R123, R147, UR10, -R129.reuse ;  /* 0x0000000a937b7c23 */ /* 0x100fe20008010881 */
[--C-:B------:R-:W-:Y:S01]  /*14db0*/  FFMA.FTZ R172, R148, UR10, -R12.reuse ;  /* 0x0000000a94ac7c23 */ /* 0x100fe2000801080c */
[----:B------:R-:W-:Y:S01]  /*14dc0*/  FFMA.FTZ R173, R150, UR10, -R129 ;  /* 0x0000000a96ad7c23 */ /* 0x000fe20008010881 */
[----:B------:R-:W0:Y:S01]  /*14dd0*/  MUFU.EX2 R136, R136 ;  /* 0x0000008800887308 */ /* 0x000e220000000800 */
[----:B-1----:R-:W-:Y:S01]  /*14de0*/  FFMA.FTZ R5, R2, R5, R189 ;  /* 0x0000000502057223 */ /* 0x002fe200000100bd */
[--C-:B------:R-:W-:Y:S01]  /*14df0*/  FFMA.FTZ R15, R149, UR10, -R12.reuse ;  /* 0x0000000a950f7c23 */ /* 0x100fe2000801080c */
[--C-:B------:R-:W-:Y:S01]  /*14e00*/  FFMA.FTZ R174, R152, UR10, -R12.reuse ;  /* 0x0000000a98ae7c23 */ /* 0x100fe2000801080c */
[--C-:B------:R-:W-:Y:S01]  /*14e10*/  FFMA.FTZ R175, R154, UR10, -R129.reuse ;  /* 0x0000000a9aaf7c23 */ /* 0x100fe20008010881 */
[--C-:B------:R-:W-:Y:S01]  /*14e20*/  FFMA.FTZ R14, R153, UR10, -R12.reuse ;  /* 0x0000000a990e7c23 */ /* 0x100fe2000801080c */
[----:B------:R-:W-:Y:S01]  /*14e30*/  FFMA.FTZ R21, R155, UR10, -R129 ;  /* 0x0000000a9b157c23 */ /* 0x000fe20008010881 */
[--C-:B------:R-:W-:Y:S01]  /*14e40*/  FFMA.FTZ R168, R156, UR10, -R12.reuse ;  /* 0x0000000a9ca87c23 */ /* 0x100fe2000801080c */
[----:B------:R-:W1:Y:S01]  /*14e50*/  MUFU.EX2 R190, R190 ;  /* 0x000000be00be7308 */ /* 0x000e620000000800 */
[----:B--2---:R-:W-:Y:S01]  /*14e60*/  FADD.FTZ R11, R166, R11 ;  /* 0x0000000ba60b7221 */ /* 0x004fe20000010000 */
[--C-:B------:R-:W-:Y:S01]  /*14e70*/  FFMA.FTZ R169, R158, UR10, -R129.reuse ;  /* 0x0000000a9ea97c23 */ /* 0x100fe20008010881 */
[--C-:B------:R-:W-:Y:S01]  /*14e80*/  FFMA.FTZ R13, R157, UR10, -R12.reuse ;  /* 0x0000000a9d0d7c23 */ /* 0x100fe2000801080c */
[--C-:B------:R-:W-:Y:S01]  /*14e90*/  FFMA.FTZ R170, R160, UR10, -R12.reuse ;  /* 0x0000000aa0aa7c23 */ /* 0x100fe2000801080c */
[----:B------:R-:W-:Y:S01]  /*14ea0*/  FFMA.FTZ R171, R162, UR10, -R129 ;  /* 0x0000000aa2ab7c23 */ /* 0x000fe20008010881 */
[----:B------:R-:W-:-:S02]  /*14eb0*/  FFMA.FTZ R12, R161, UR10, -R12 ;  /* 0x0000000aa10c7c23 */ /* 0x000fc4000801080c */
        /* <DEDUP_REMOVED lines=47> */
[--C-:B------:R-:W-:Y:S01]  /*151b0*/  FFMA.FTZ R20, R159, UR10, -R129.reuse ;  /* 0x0000000a9f147c23 */ /* 0x100fe20008010881 */
[----:B------:R-:W-:-:S05]  /*151c0*/  FFMA.FTZ R129, R163, UR10, -R129 ;  /* 0x0000000aa3817c23 */ /* 0x000fca0008010881 */
        /* <DEDUP_REMOVED lines=44> */
.L_x_4995:
        /* <DEDUP_REMOVED lines=34> */
.L_x_4985:
        /* <DEDUP_REMOVED lines=10> */
.L_x_5016:
[----:B------:R-:W-:-:S04]  /*15750*/  UISETP.NE.AND UP2, UPT, UR4, 0x1, UPT ;  /* 0x000000010400788c */ /* 0x000fc8000bf45270 */
[----:B------:R-:W-:-:S04]  /*15760*/  USEL UR42, URZ, 0x1, UP2 ;  /* 0x000000013f2a7887 */ /* 0x000fc80009000000 */
[----:B------:R-:W-:Y:S01]  /*15770*/  ULOP3.LUT UR42, UR37, UR42, URZ, 0x3c, !UPT ;  /* 0x0000002a252a7292 */ /* 0x000fe2000f8e3c3f */
[----:B------:R-:W-:Y:S11]  /*15780*/  @!P0 BRA `(.L_x_4998) ;  /* 0x0000000000048947 */ /* 0x000ff60003800000 */
[----:B------:R-:W-:Y:S01]  /*15790*/  BPT.TRAP 0x1 ;  /* 0x000000040000795c */ /* 0x000fe20000300000 */
.L_x_4998:
        /* <DEDUP_REMOVED lines=9> */
.L_x_4999:
[----:B-1----:R-:W-:Y:S05]  /*15830*/  @P1 BRA `(.L_x_5000) ;  /* 0x0000000000081947 */ /* 0x002fea0003800000 */
[----:B------:R-:W1:Y:S02]  /*15840*/  SYNCS.PHASECHK.TRANS64.TRYWAIT P1, [UR7+0x30830], R3 ;  /* 0x03083003ff0075a7 */ /* 0x000e640008020147 */
[----:B-1----:R-:W-:Y:S05]  /*15850*/  @!P1 BRA `(.L_x_5001) ;  /* 0x000000f000989947 */ /* 0x002fea0003800000 */
.L_x_5000:
        /* <DEDUP_REMOVED lines=167> */
.L_x_5002:
[----:B------:R-:W-:Y:S01]  /*162d0*/  ULEA UR6, UR4, UR41, 0x3 ;  /* 0x0000002904067291 */ /* 0x000fe2000f8e183f */
[----:B------:R-:W-:-:S05]  /*162e0*/  IMAD.U32 R0, RZ, RZ, UR37 ;  /* 0x00000025ff007e24 */ /* 0x000fca000f8e00ff */
[----:B------:R-:W-:-:S04]  /*162f0*/  SHF.L.U32 R0, R0, 0x1f, RZ ;  /* 0x0000001f00007819 */ /* 0x000fc800000006ff */
[----:B------:R2:W3:Y:S01]  /*16300*/  SYNCS.PHASECHK.TRANS64.TRYWAIT P1, [UR6+0x30850], R0 ;  /* 0x03085000ff0075a7 */ /* 0x0004e20008020146 */
[----:B------:R-:W-:Y:S05]  /*16310*/  @!P0 BRA `(.L_x_5003) ;  /* 0x0000000000048947 */ /* 0x000fea0003800000 */
[----:B------:R-:W-:Y:S01]  /*16320*/  BPT.TRAP 0x1 ;  /* 0x000000040000795c */ /* 0x000fe20000300000 */
.L_x_5003:
[----:B---3--:R-:W-:Y:S05]  /*16330*/  @P1 BRA `(.L_x_5004) ;  /* 0x0000000000081947 */ /* 0x008fea0003800000 */
[----:B------:R-:W3:Y:S02]  /*16340*/  SYNCS.PHASECHK.TRANS64.TRYWAIT P1, [UR6+0x30850], R0 ;  /* 0x03085000ff0075a7 */ /* 0x000ee40008020146 */
[----:B---3--:R-:W-:Y:S05]  /*16350*/  @!P1 BRA `(.L_x_5005) ;  /* 0x000000e400f09947 */ /* 0x008fea0003800000 */
.L_x_5004:
        /* <DEDUP_REMOVED lines=37> */
.L_x_5006:
[----:B------:R-:W-:Y:S01]  /*165b0*/  PLOP3.LUT P1, PT, PT, PT, UP0, 0x80, 0x0 ;  /* 0x000000000000781c */ /* 0x000fe20003f2f008 */
[----:B------:R-:W-:Y:S01]  /*165c0*/  FMUL.FTZ R21, R127, UR5 ;  /* 0x000000057f157c20 */ /* 0x000fe20008410000 */
[----:B------:R-:W-:Y:S01]  /*165d0*/  FMUL.FTZ R127, R133, UR5 ;  /* 0x00000005857f7c20 */ /* 0x000fe20008410000 */
        /* <DEDUP_REMOVED lines=9> */
[----:B---3--:R-:W-:Y:S01]  /*16670*/  FMUL.FTZ R2, R122, UR5 ;  /* 0x000000057a027c20 */ /* 0x008fe20008410000 */
[----:B------:R-:W-:Y:S01]  /*16680*/  FMUL.FTZ R15, R125, UR5 ;  /* 0x000000057d0f7c20 */ /* 0x000fe20008410000 */
[----:B------:R-:W-:Y:S01]  /*16690*/  @P1 IMAD.HI.U32 R122, R162, UR4, RZ ;  /* 0x00000004a27a1c27 */ /* 0x000fe2000f8e00ff */
[----:B------:R-:W-:-:S03]  /*166a0*/  @UP0 ULDC UR4, c[0x0][0x450] ;  /* 0x0001140000040ab9 */ /* 0x000fc60000000800 */
[----:B------:R-:W-:Y:S01]  /*166b0*/  FMUL.FTZ R125, R131, UR5 ;  /* 0x00000005837d7c20 */ /* 0x000fe20008410000 */
[----:B------:R-:W-:Y:S01]  /*166c0*/  FMUL.FTZ R131, R139, UR5 ;  /* 0x000000058b837c20 */ /* 0x000fe20008410000 */
[----:B01----:R-:W-:Y:S01]  /*166d0*/  FMUL.FTZ R3, R121, UR5 ;  /* 0x0000000579037c20 */ /* 0x003fe20008410000 */
[----:B------:R-:W-:Y:S01]  /*166e0*/  @P2 SHF.R.U32.HI R162, RZ, UR4, R122 ;  /* 0x00000004ffa22c19 */ /* 0x000fe2000801167a */
[----:B------:R-:W-:Y:S01]  /*166f0*/  FMUL.FTZ R20, R126, UR5 ;  /* 0x000000057e147c20 */ /* 0x000fe20008410000 */
[----:B------:R-:W-:Y:S01]  /*16700*/  FMUL.FTZ R139, R147, UR5 ;  /* 0x00000005938b7c20 */ /* 0x000fe20008410000 */
[----:B------:R-:W-:Y:S01]  /*16710*/  FMUL.FTZ R121, R129, UR5 ;  /* 0x0000000581797c20 */ /* 0x000fe20008410000 */
[----:B------:R-:W-:Y:S01]  /*16720*/  FMUL.FTZ R126, R132, UR5 ;  /* 0x00000005847e7c20 */ /* 0x000fe20008410000 */
[----:B------:R-:W-:Y:S01]  /*16730*/  FMUL.FTZ R147, R155, UR5 ;  /* 0x000000059b937c20 */ /* 0x000fe20008410000 */
[----:B--2---:R-:W-:Y:S01]  /*16740*/  FMUL.FTZ R0, R120, UR5 ;  /* 0x0000000578007c20 */ /* 0x004fe20008410000 */
        /* <DEDUP_REMOVED lines=38> */
[----:B------:R-:W-:-:S05]  /*169b0*/  IADD3 R167, -R16, R123, R17 ;  /* 0x0000007b10a77210 */ /* 0x000fca0007ffe111 */
        /* <DEDUP_REMOVED lines=65> */
.L_x_5009:
[----:B------:R-:W-:-:S05]  /*16dd0*/  IMAD.U32 R170, RZ, RZ, UR54 ;  /* 0x00000036ffaa7e24 */ /* 0x000fca000f8e00ff */
[----:B------:R-:W-:-:S13]  /*16de0*/  ISETP.NE.AND P1, PT, R170, 0x1, PT ;  /* 0x00000001aa00780c */ /* 0x000fda0003f25270 */
[----:B------:R-:W1:Y:S02]  /*16df0*/  @P1 LDC.64 R122, c[0x0][0x9e8] ;  /* 0x00027a00ff7a1b82 */ /* 0x000e640000000a00 */
[----:B-1----:R-:W-:-:S05]  /*16e00*/  @P1 IMAD.HI.U32 R122, R169, R122, RZ ;  /* 0x0000007aa97a1227 */ /* 0x002fca00078e00ff */
[----:B------:R-:W-:-:S07]  /*16e10*/  @P1 SHF.R.U32.HI R169, RZ, R123, R122 ;  /* 0x0000007bffa91219 */ /* 0x000fce000001167a */
.L_x_5010:
[----:B------:R-:W-:Y:S05]  /*16e20*/  BSYNC B0 ;  /* 0x0000000000007941 */ /* 0x000fea0003800000 */
.L_x_5008:
[----:B------:R-:W-:-:S05]  /*16e30*/  IMAD R169, R169, R170, R160 ;  /* 0x000000aaa9a97224 */ /* 0x000fca00078e02a0 */
[----:B------:R-:W-:Y:S02]  /*16e40*/  VIADDMNMX R166, R169, R170, R166, PT ;  /* 0x000000aaa9a67246 */ /* 0x000fe400038001a6 */
[----:B------:R-:W-:-:S07]  /*16e50*/  VIMNMX R165, R165, R169, !PT ;  /* 0x000000a9a5a57248 */ /* 0x000fce0007fe0100 */
.L_x_5007:
        /* <DEDUP_REMOVED lines=151> */
.L_x_5013:
[----:B------:R-:W-:-:S05]  /*177d0*/  IMAD.U32 R165, RZ, RZ, UR54 ;  /* 0x00000036ffa57e24 */ /* 0x000fca000f8e00ff */
[----:B------:R-:W-:-:S13]  /*177e0*/  ISETP.NE.AND P6, PT, R165, 0x1, PT ;  /* 0x00000001a500780c */ /* 0x000fda0003fc5270 */
[----:B------:R-:W0:Y:S02]  /*177f0*/  @P6 LDC.64 R14, c[0x0][0x9e8] ;  /* 0x00027a00ff0e6b82 */ /* 0x000e240000000a00 */
[----:B0-----:R-:W-:-:S05]  /*17800*/  @P6 IMAD.HI.U32 R14, R163, R14, RZ ;  /* 0x0000000ea30e6227 */ /* 0x001fca00078e00ff */
[----:B------:R-:W-:-:S07]  /*17810*/  @P6 SHF.R.U32.HI R163, RZ, R15, R14 ;  /* 0x0000000fffa36219 */ /* 0x000fce000001160e */
.L_x_5014:
[----:B------:R-:W-:Y:S05]  /*17820*/  BSYNC B0 ;  /* 0x0000000000007941 */ /* 0x000fea0003800000 */
.L_x_5012:
[----:B------:R-:W-:-:S05]  /*17830*/  IMAD R160, R163, R165, R160 ;  /* 0x000000a5a3a07224 */ /* 0x000fca00078e02a0 */
[----:B------:R-:W-:Y:S02]  /*17840*/  VIADDMNMX R168, R160, R165, R168, PT ;  /* 0x000000a5a0a87246 */ /* 0x000fe400038001a8 */
[----:B------:R-:W-:-:S07]  /*17850*/  VIMNMX R167, R167, R160, !PT ;  /* 0x000000a0a7a77248 */ /* 0x000fce0007fe0100 */
.L_x_5011:
        /* <DEDUP_REMOVED lines=89> */
[C---:B------:R-:W-:Y:S02]  /*17df0*/  ISETP.LT.OR P4, PT, R168.reuse, 0x52, P4 ;  /* 0x00000052a800780c */ /* 0x040fe40002781670 */
        /* <DEDUP_REMOVED lines=48> */
[--C-:B------:R-:W-:Y:S01]  /*18100*/  FFMA.FTZ R133, R141, UR10, -R162.reuse ;  /* 0x0000000a8d857c23 */ /* 0x100fe200080108a2 */
[----:B------:R-:W-:Y:S01]  /*18110*/  FMNMX.FTZ R0, R128, R3, !PT ;  /* 0x0000000380007209 */ /* 0x000fe20007810000 */
[----:B------:R-:W-:Y:S01]  /*18120*/  MUFU.EX2 R188, R188 ;  /* 0x000000bc00bc7308 */ /* 0x000fe20000000800 */
[--C-:B------:R-:W-:Y:S01]  /*18130*/  FFMA.FTZ R190, R122, UR10, -R162.reuse ;  /* 0x0000000a7abe7c23 */ /* 0x100fe200080108a2 */
[----:B------:R-:W-:Y:S01]  /*18140*/  FADD.FTZ R140, -R140, R13 ;  /* 0x0000000d8c8c7221 */ /* 0x000fe20000010100 */
        /* <DEDUP_REMOVED lines=84> */
[----:B------:R-:W-:Y:S01]  /*18690*/  FFMA.FTZ R171, R157, UR10, -R137 ;  /* 0x0000000a9dab7c23 */ /* 0x000fe20008010889 */
[----:B------:R-:W-:Y:S01]  /*186a0*/  FADD.FTZ R11, R122, R11 ;  /* 0x0000000b7a0b7221 */ /* 0x000fe20000010000 */
[----:B------:R-:W-:-:S02]  /*186b0*/  FFMA.FTZ R131, R159, UR10, -R137 ;  /* 0x0000000a9f837c23 */ /* 0x000fc40008010889 */
[----:B------:R-:W2:Y:S01]  /*186c0*/  MUFU.EX2 R141, R141 ;  /* 0x0000008d008d7308 */ /* 0x000ea20000000800 */
[----:B------:R-:W-:Y:S01]  /*186d0*/  FADD.FTZ R11, R184, R11 ;  /* 0x0000000bb80b7221 */ /* 0x000fe20000010000 */
[----:B0-----:R-:W-:-:S03]  /*186e0*/  FFMA.FTZ R125, R147, UR10, -R137 ;  /* 0x0000000a937d7c23 */ /* 0x001fc60008010889 */
        /* <DEDUP_REMOVED lines=8> */
[----:B------:R-:W-:Y:S01]  /*18770*/  FADD.FTZ R11, R121, R124 ;  /* 0x0000007c790b7221 */ /* 0x000fe20000010000 */
[----:B------:R-:W-:Y:S01]  /*18780*/  FFMA.FTZ R124, R150, UR10, -R137 ;  /* 0x0000000a967c7c23 */ /* 0x000fe20008010889 */
[----:B------:R-:W2:Y:S01]  /*18790*/  MUFU.EX2 R21, R21 ;  /* 0x0000001500157308 */ /* 0x000ea20000000800 */
[----:B0-----:R-:W-:Y:S01]  /*187a0*/  FADD.FTZ R5, R191, R12 ;  /* 0x0000000cbf057221 */ /* 0x001fe20000010000 */
[----:B------:R-:W-:-:S03]  /*187b0*/  FADD.FTZ R11, R182, R11 ;  /* 0x0000000bb60b7221 */ /* 0x000fc60000010000 */
[----:B------:R-:W-:Y:S01]  /*187c0*/  FADD.FTZ R12, R140, R5 ;  /* 0x000000058c0c7221 */ /* 0x000fe20000010000 */
        /* <DEDUP_REMOVED lines=61> */
.L_x_5015:
[----:B------:R-:W-:Y:S01]  /*18ba0*/  UIADD3 UR6, UR6, 0x30860, URZ ;  /* 0x0003086006067890 */ /* 0x000fe2000fffe03f */
[----:B------:R-:W-:Y:S01]  /*18bb0*/  ISETP.GT.AND P1, PT, R10, UR61, PT ;  /* 0x0000003d0a007c0c */ /* 0x000fe2000bf24270 */
        /* <DEDUP_REMOVED lines=32> */
.L_x_4997:
        /* <DEDUP_REMOVED lines=99> */
.L_x_5017:
[----:B------:R-:W-:Y:S01]  /*193f0*/  ULEA UR5, UR40, UR41, 0x3 ;  /* 0x0000002928057291 */ /* 0x000fe2000f8e183f */
[----:B------:R-:W-:-:S05]  /*19400*/  IMAD.U32 R0, RZ, RZ, UR42 ;  /* 0x0000002aff007e24 */ /* 0x000fca000f8e00ff */
[----:B------:R-:W-:-:S04]  /*19410*/  SHF.L.U32 R0, R0, 0x1f, RZ ;  /* 0x0000001f00007819 */ /* 0x000fc800000006ff */
[----:B------:R0:W1:Y:S01]  /*19420*/  SYNCS.PHASECHK.TRANS64.TRYWAIT P1, [UR5+0x30850], R0 ;  /* 0x03085000ff0075a7 */ /* 0x0000620008020145 */
[----:B------:R-:W-:Y:S05]  /*19430*/  @!P0 BRA `(.L_x_5018) ;  /* 0x0000000000048947 */ /* 0x000fea0003800000 */
[----:B------:R-:W-:Y:S01]  /*19440*/  BPT.TRAP 0x1 ;  /* 0x000000040000795c */ /* 0x000fe20000300000 */
.L_x_5018:
[----:B-1----:R-:W-:Y:S05]  /*19450*/  @P1 BRA `(.L_x_5019) ;  /* 0x0000000000081947 */ /* 0x002fea0003800000 */
[----:B------:R-:W1:Y:S02]  /*19460*/  SYNCS.PHASECHK.TRANS64.TRYWAIT P1, [UR5+0x30850], R0 ;  /* 0x03085000ff0075a7 */ /* 0x000e640008020145 */
[----:B-1----:R-:W-:Y:S05]  /*19470*/  @!P1 BRA `(.L_x_5020) ;  /* 0x000000b400c09947 */ /* 0x002fea0003800000 */
.L_x_5019:
        /* <DEDUP_REMOVED lines=15> */
[----:B------:R-:W-:Y:S02]  /*19570*/  IMAD.U32 R11, RZ, RZ, UR10 ;  /* 0x0000000aff0b7e24 */ /* 0x000fe4000f8e00ff */
[----:B-1----:R-:W-:Y:S01]  /*19580*/  FADD.FTZ R6, R2, R5 ;  /* 0x0000000502067221 */ /* 0x002fe20000010000 */
[----:B------:R-:W0:Y:S01]  /*19590*/  SHFL.BFLY PT, R7, R0, 0x1, 0x1f ;  /* 0x0c201f0000077f89 */ /* 0x000e2200000e0000 */
[----:B------:R-:W-:-:S02]  /*195a0*/  IMAD.MOV.U32 R2, RZ, RZ, RZ ;  /* 0x000000ffff027224 */ /* 0x000fc400078e00ff */
[----:B------:R-:W-:Y:S01]  /*195b0*/  IMAD.MOV.U32 R5, RZ, RZ, -0x800000 ;  /* 0xff800000ff057424 */ /* 0x000fe200078e00ff */
[----:B------:R-:W1:Y:S01]  /*195c0*/  SHFL.BFLY PT, R9, R6, 0x1, 0x1f ;  /* 0x0c201f0006097f89 */ /* 0x000e6200000e0000 */
[----:B0-----:R-:W-:Y:S01]  /*195d0*/  FADD.FTZ R12, R0, R7 ;  /* 0x00000007000c7221 */ /* 0x001fe20000010000 */
[----:B------:R-:W-:Y:S02]  /*195e0*/  IMAD.U32 R7, RZ, RZ, UR10 ;  /* 0x0000000aff077e24 */ /* 0x000fe4000f8e00ff */
[----:B------:R-:W-:Y:S02]  /*195f0*/  IMAD.MOV.U32 R0, RZ, RZ, -0x800000 ;  /* 0xff800000ff007424 */ /* 0x000fe400078e00ff */
[----:B-1----:R-:W-:Y:S01]  /*19600*/  FADD.FTZ R13, R6, R9 ;  /* 0x00000009060d7221 */ /* 0x002fe20000010000 */
[----:B------:R-:W-:-:S04]  /*19610*/  FSETP.NE.FTZ.AND P1, PT, R12, RZ, PT ;  /* 0x000000ff0c00720b */ /* 0x000fc80003f35000 */
        /* <DEDUP_REMOVED lines=38> */
.L_x_5021:
        /* <DEDUP_REMOVED lines=9> */
[----:B------:R-:W-:Y:S01]  /*19910*/  FMUL.FTZ R78, R91, R2 ;  /* 0x000000025b4e7220 */ /* 0x000fe20000410000 */
        /* <DEDUP_REMOVED lines=51> */
[----:B------:R-:W-:Y:S01]  /*19c50*/  SYNCS.ARRIVE.TRANS64.RED.A1T0 RZ, [UR4], RZ ;  /* 0x000000ffffff79a7 */ /* 0x000fe20008100404 */
[-C--:B------:R-:W-:Y:S01]  /*19c60*/  FMUL.FTZ R8, R59, R2.reuse ;  /* 0x000000023b087220 */ /* 0x080fe20000410000 */
        /* <DEDUP_REMOVED lines=45> */
.L_x_4891:
[----:B------:R-:W1:Y:S08]  /*19f40*/  S2UR UR43, SR_CgaCtaId ;  /* 0x00000000002b79c3 */ /* 0x000e700000008800 */
[----:B------:R-:W-:Y:S06]  /*19f50*/  BAR.SYNC.DEFER_BLOCKING 0x5, 0x180 ;  /* 0x0146000000007b1d */ /* 0x000fec0000010000 */
[----:B------:R-:W-:Y:S01]  /*19f60*/  UMOV UR41, 0x400 ;  /* 0x0000040000297882 */ /* 0x000fe20000000000 */
[----:B------:R-:W-:Y:S01]  /*19f70*/  BSSY B0, `(.L_x_5022) ;  /* 0x0000271000007945 */ /* 0x000fe20003800000 */
[----:B-1----:R-:W-:-:S09]  /*19f80*/  ULEA UR41, UR43, UR41, 0x18 ;  /* 0x000000292b297291 */ /* 0x002fd2000f8ec03f */
[----:B------:R-:W1:Y:S02]  /*19f90*/  LDS.128 R28, [UR41+0x308d0] ;  /* 0x0308d029ff1c7984 */ /* 0x000e640008000c00 */
[----:B-1----:R-:W-:Y:S02]  /*19fa0*/  R2UR UR5, R29 ;  /* 0x000000001d0572ca */ /* 0x002fe400000e0000 */
[----:B------:R-:W-:Y:S01]  /*19fb0*/  R2UR UR44, R30 ;  /* 0x000000001e2c72ca */ /* 0x000fe200000e0000 */
[----:B------:R-:W-:Y:S06]  /*19fc0*/  BAR.ARV 0x4, 0x180 ;  /* 0x0106000000007b1d */ /* 0x000fec0000002000 */
[----:B------:R-:W-:Y:S08]  /*19fd0*/  @P0 BRA `(.L_x_5023) ;  /* 0x00000018008c0947 */ /* 0x000ff00003800000 */
[----:B------:R-:W2:Y:S01]  /*19fe0*/  LDL R2, [R1+0x2a4] ;  /* 0x0002a40001027983 */ /* 0x000ea20000100800 */
[----:B------:R-:W1:Y:S01]  /*19ff0*/  S2UR UR4, SR_SWINHI ;  /* 0x00000000000479c3 */ /* 0x000e620000002f00 */
        /* <DEDUP_REMOVED lines=12> */
[----:B------:R-:W-:Y:S01]  /*1a0c0*/  UMOV UR6, UR41 ;  /* 0x0000002900067c82 */ /* 0x000fe20008000000 */
[----:B-1----:R-:W-:Y:S01]  /*1a0d0*/  UMOV UR7, UR4 ;  /* 0x0000000400077c82 */ /* 0x002fe20008000000 */
[----:B------:R-:W-:Y:S01]  /*1a0e0*/  F2FP.BF16.F32.PACK_AB R59, R10, R59 ;  /* 0x0000003b0a3b723e */ /* 0x000fe200000010ff */
[----:B------:R-:W-:Y:S01]  /*1a0f0*/  IMAD.U32 R12, RZ, RZ, UR6 ;  /* 0x00000006ff0c7e24 */ /* 0x000fe2000f8e00ff */
[----:B------:R-:W-:Y:S01]  /*1a100*/  F2FP.BF16.F32.PACK_AB R65, R120, R66 ;  /* 0x000000427841723e */ /* 0x000fe200000010ff */
[----:B------:R-:W-:Y:S01]  /*1a110*/  IMAD.U32 R13, RZ, RZ, UR7 ;  /* 0x00000007ff0d7e24 */ /* 0x000fe2000f8e00ff */
[----:B------:R-:W-:Y:S02]  /*1a120*/  F2FP.BF16.F32.PACK_AB R66, R69, R68 ;  /* 0x000000444542723e */ /* 0x000fe400000010ff */
[----:B------:R-:W-:Y:S02]  /*1a130*/  F2FP.BF16.F32.PACK_AB R67, R71, R67 ;  /* 0x000000434743723e */ /* 0x000fe400000010ff */
[----:B------:R-:W-:-:S02]  /*1a140*/  F2FP.BF16.F32.PACK_AB R80, R81, R80 ;  /* 0x000000505150723e */ /* 0x000fc400000010ff */
[----:B------:R-:W-:Y:S02]  /*1a150*/  F2FP.BF16.F32.PACK_AB R8, R7, R6 ;  /* 0x000000060708723e */ /* 0x000fe400000010ff */
[----:B------:R-:W-:Y:S01]  /*1a160*/  F2FP.BF16.F32.PACK_AB R9, R75, R9 ;  /* 0x000000094b09723e */ /* 0x000fe200000010ff */
[----:B------:R-:W1:Y:S01]  /*1a170*/  LDC.64 R6, c[0x0][0xc00] ;  /* 0x00030000ff067b82 */ /* 0x000e620000000a00 */
        /* <DEDUP_REMOVED lines=21> */
[----:B------:R-:W-:Y:S01]  /*1a2d0*/  BAR.SYNC.DEFER_BLOCKING 0x1, 0x100 ;  /* 0x0044000000007b1d */ /* 0x000fe20000010000 */
[----:B--2---:R-:W-:-:S03]  /*1a2e0*/  IMAD.WIDE R26, R2, 0x2, R12 ;  /* 0x00000002021a7825 */ /* 0x004fc600078e020c */
[C---:B------:R-:W-:Y:S02]  /*1a2f0*/  IADD3 R73, P2, R26.reuse, 0x20, RZ ;  /* 0x000000201a497810 */ /* 0x040fe40007f5e0ff */
[----:B------:R-:W-:Y:S02]  /*1a300*/  IADD3 R141, P5, R26, 0x4000, RZ ;  /* 0x000040001a8d7810 */ /* 0x000fe40007fbe0ff */
[----:B------:R-:W-:Y:S01]  /*1a310*/  LOP3.LUT R2, R73, 0x380, RZ, 0xc0, !PT ;  /* 0x0000038049027812 */ /* 0x000fe200078ec0ff */
[--C-:B------:R-:W-:Y:S01]  /*1a320*/  IMAD.X R17, RZ, RZ, R27.reuse, P2 ;  /* 0x000000ffff117224 */ /* 0x100fe200010e061b */
[----:B------:R-:W-:Y:S01]  /*1a330*/  LOP3.LUT R30, R141, 0x380, RZ, 0xc0, !PT ;  /* 0x000003808d1e7812 */ /* 0x000fe200078ec0ff */
[----:B------:R-:W-:Y:S01]  /*1a340*/  IMAD.X R35, RZ, RZ, R27, P5 ;  /* 0x000000ffff237224 */ /* 0x000fe200028e061b */
[----:B------:R-:W-:Y:S02]  /*1a350*/  SHF.R.U64 R2, R2, 0x3, RZ ;  /* 0x0000000302027819 */ /* 0x000fe400000012ff */
[----:B------:R-:W-:-:S02]  /*1a360*/  IADD3 R143, P0, R26, 0x4020, RZ ;  /* 0x000040201a8f7810 */ /* 0x000fc40007f1e0ff */
[----:B------:R-:W-:Y:S02]  /*1a370*/  SHF.R.U64 R30, R30, 0x3, RZ ;  /* 0x000000031e1e7819 */ /* 0x000fe400000012ff */
[C---:B------:R-:W-:Y:S01]  /*1a380*/  LOP3.LUT R15, R26.reuse, 0x380, RZ, 0xc0, !PT ;  /* 0x000003801a0f7812 */ /* 0x040fe200078ec0ff */
[--C-:B------:R-:W-:Y:S01]  /*1a390*/  IMAD.X R39, RZ, RZ, R27.reuse, P0 ;  /* 0x000000ffff277224 */ /* 0x100fe200000e061b */
[C---:B------:R-:W-:Y:S02]  /*1a3a0*/  IADD3 R145, P4, R26.reuse, 0x4040, RZ ;  /* 0x000040401a917810 */ /* 0x040fe40007f9e0ff */
[C---:B------:R-:W-:Y:S02]  /*1a3b0*/  IADD3 R137, P1, R26.reuse, 0x40, RZ ;  /* 0x000000401a897810 */ /* 0x040fe40007f3e0ff */
[----:B------:R-:W-:Y:S01]  /*1a3c0*/  IADD3 R139, P6, R26, 0x60, RZ ;  /* 0x000000601a8b7810 */ /* 0x000fe20007fde0ff */
[--C-:B------:R-:W-:Y:S01]  /*1a3d0*/  IMAD.X R43, RZ, RZ, R27.reuse, P4 ;  /* 0x000000ffff2b7224 */ /* 0x100fe200020e061b */
[----:B------:R-:W-:Y:S01]  /*1a3e0*/  LOP3.LUT R16, R2, R73, RZ, 0x3c, !PT ;  /* 0x0000004902107212 */ /* 0x000fe200078e3cff */
[--C-:B------:R-:W-:Y:S01]  /*1a3f0*/  IMAD.X R21, RZ, RZ, R27.reuse, P1 ;  /* 0x000000ffff157224 */ /* 0x100fe200008e061b */
[----:B------:R-:W-:Y:S01]  /*1a400*/  LOP3.LUT R34, R30, R141, RZ, 0x3c, !PT ;  /* 0x0000008d1e227212 */ /* 0x000fe200078e3cff */
[----:B------:R-:W-:Y:S01]  /*1a410*/  IMAD.X R29, RZ, RZ, R27, P6 ;  /* 0x000000ffff1d7224 */ /* 0x000fe200030e061b */
[----:B------:R-:W-:-:S02]  /*1a420*/  LOP3.LUT R2, R143, 0x380, RZ, 0xc0, !PT ;  /* 0x000003808f027812 */ /* 0x000fc400078ec0ff */
[----:B------:R-:W-:Y:S02]  /*1a430*/  SHF.R.U64 R15, R15, 0x3, RZ ;  /* 0x000000030f0f7819 */ /* 0x000fe400000012ff */
[----:B------:R-:W-:Y:S02]  /*1a440*/  LOP3.LUT R30, R145, 0x380, RZ, 0xc0, !PT ;  /* 0x00000380911e7812 */ /* 0x000fe400078ec0ff */
[C---:B------:R-:W-:Y:S02]  /*1a450*/  IADD3 R147, P3, R26.reuse, 0x4060, RZ ;  /* 0x000040601a937810 */ /* 0x040fe40007f7e0ff */
        /* <DEDUP_REMOVED lines=8> */
[--C-:B------:R-:W-:Y:S01]  /*1a4e0*/  IMAD.X R63, RZ, RZ, R27.reuse, P6 ;  /* 0x000000ffff3f7224 */ /* 0x100fe200030e061b */
[----:B------:R-:W-:Y:S01]  /*1a4f0*/  LOP3.LUT R26, R15, R26, RZ, 0x3c, !PT ;  /* 0x0000001a0f1a7212 */ /* 0x000fe200078e3cff */
[----:B------:R-:W-:Y:S01]  /*1a500*/  IMAD.X R15, RZ, RZ, R27, P5 ;  /* 0x000000ffff0f7224 */ /* 0x000fe200028e061b */
[----:B------:R-:W-:-:S02]  /*1a510*/  SHF.R.U64 R30, R30, 0x3, RZ ;  /* 0x000000031e1e7819 */ /* 0x000fc400000012ff */
[----:B------:R-:W-:Y:S02]  /*1a520*/  LOP3.LUT R38, R2, R143, RZ, 0x3c, !PT ;  /* 0x0000008f02267212 */ /* 0x000fe400078e3cff */
[----:B------:R-:W-:Y:S02]  /*1a530*/  LOP3.LUT R42, R30, R145, RZ, 0x3c, !PT ;  /* 0x000000911e2a7212 */ /* 0x000fe400078e3cff */
[----:B------:R-:W-:Y:S02]  /*1a540*/  MOV R2, R26 ;  /* 0x0000001a00027202 */ /* 0x000fe40000000f00 */
[----:B------:R-:W-:Y:S02]  /*1a550*/  LOP3.LUT R27, R54, 0x380, RZ, 0xc0, !PT ;  /* 0x00000380361b7812 */ /* 0x000fe400078ec0ff */
[----:B------:R-:W-:Y:S02]  /*1a560*/  LOP3.LUT R30, R151, 0x380, RZ, 0xc0, !PT ;  /* 0x00000380971e7812 */ /* 0x000fe400078ec0ff */
[----:B------:R-:W-:-:S02]  /*1a570*/  LOP3.LUT R20, R137, 0x380, RZ, 0xc0, !PT ;  /* 0x0000038089147812 */ /* 0x000fc400078ec0ff */
[----:B------:R-:W-:Y:S02]  /*1a580*/  LOP3.LUT R50, R149, 0x380, RZ, 0xc0, !PT ;  /* 0x0000038095327812 */ /* 0x000fe400078ec0ff */
[----:B------:R-:W-:Y:S02]  /*1a590*/  LOP3.LUT R62, R153, 0x380, RZ, 0xc0, !PT ;  /* 0x00000380993e7812 */ /* 0x000fe400078ec0ff */
[----:B------:R-:W-:Y:S02]  /*1a5a0*/  LOP3.LUT R28, R139, 0x380, RZ, 0xc0, !PT ;  /* 0x000003808b1c7812 */ /* 0x000fe400078ec0ff */
[----:B------:R-:W-:Y:S02]  /*1a5b0*/  F2FP.BF16.F32.PACK_AB R26, R4, R3 ;  /* 0x00000003041a723e */ /* 0x000fe400000010ff */
[----:B------:R-:W-:Y:S02]  /*1a5c0*/  SHF.R.U64 R3, R27, 0x3, RZ ;  /* 0x000000031b037819 */ /* 0x000fe400000012ff */
[----:B------:R-:W-:-:S02]  /*1a5d0*/  SHF.R.U64 R4, R30, 0x3, RZ ;  /* 0x000000031e047819 */ /* 0x000fc400000012ff */
[----:B------:R-:W-:Y:S02]  /*1a5e0*/  SHF.R.U64 R20, R20, 0x3, RZ ;  /* 0x0000000314147819 */ /* 0x000fe400000012ff */
[----:B------:R-:W-:Y:S02]  /*1a5f0*/  SHF.R.U64 R50, R50, 0x3, RZ ;  /* 0x0000000332327819 */ /* 0x000fe400000012ff */
[----:B------:R-:W-:Y:S02]  /*1a600*/  SHF.R.U64 R30, R62, 0x3, RZ ;  /* 0x000000033e1e7819 */ /* 0x000fe400000012ff */
[----:B------:R-:W-:Y:S02]  /*1a610*/  F2FP.BF16.F32.PACK_AB R27, R134, R14 ;  /* 0x0000000e861b723e */ /* 0x000fe400000010ff */
[----:B------:R-:W-:Y:S02]  /*1a620*/  SHF.R.U64 R28, R28, 0x3, RZ ;  /* 0x000000031c1c7819 */ /* 0x000fe400000012ff */
[----:B------:R-:W-:Y:S01]  /*1a630*/  LOP3.LUT R46, R147, 0x380, RZ, 0xc0, !PT ;  /* 0x00000380932e7812 */ /* 0x000fe200078ec0ff */
[----:B------:R2:W-:Y:S01]  /*1a640*/  STSM.16.M88.4 [R2], R24 ;  /* 0x0000001802007844 */ /* 0x0005e20000000200 */
[----:B------:R-:W-:-:S02]  /*1a650*/  LOP3.LUT R20, R20, R137, RZ, 0x3c, !PT ;  /* 0x0000008914147212 */ /* 0x000fc400078e3cff */
[----:B------:R-:W-:Y:S02]  /*1a660*/  LOP3.LUT R50, R50, R149, RZ, 0x3c, !PT ;  /* 0x0000009532327212 */ /* 0x000fe400078e3cff */
[----:B------:R-:W-:Y:S02]  /*1a670*/  LOP3.LUT R14, R30, R153, RZ, 0x3c, !PT ;  /* 0x000000991e0e7212 */ /* 0x000fe400078e3cff */
[----:B------:R-:W-:Y:S02]  /*1a680*/  LOP3.LUT R28, R28, R139, RZ, 0x3c, !PT ;  /* 0x0000008b1c1c7212 */ /* 0x000fe400078e3cff */
[----:B------:R-:W-:Y:S02]  /*1a690*/  SHF.R.U64 R46, R46, 0x3, RZ ;  /* 0x000000032e2e7819 */ /* 0x000fe400000012ff */
[----:B------:R-:W-:Y:S02]  /*1a6a0*/  LOP3.LUT R54, R3, R54, RZ, 0x3c, !PT ;  /* 0x0000003603367212 */ /* 0x000fe400078e3cff */
[----:B------:R-:W-:-:S02]  /*1a6b0*/  MOV R30, R16 ;  /* 0x00000010001e7202 */ /* 0x000fc40000000f00 */
[----:B------:R-:W-:Y:S01]  /*1a6c0*/  MOV R17, R34 ;  /* 0x0000002200117202 */ /* 0x000fe20000000f00 */
[----:B--2---:R-:W2:Y:S01]  /*1a6d0*/  LDC.64 R2, c[0x0][0xc00] ;  /* 0x00030000ff027b82 */ /* 0x004ea20000000a00 */
[----:B------:R-:W-:Y:S02]  /*1a6e0*/  LOP3.LUT R62, R4, R151, RZ, 0x3c, !PT ;  /* 0x00000097043e7212 */ /* 0x000fe400078e3cff */
[----:B------:R-:W-:Y:S02]  /*1a6f0*/  MOV R16, R42 ;  /* 0x0000002a00107202 */ /* 0x000fe40000000f00 */
[----:B------:R-:W-:Y:S02]  /*1a700*/  F2FP.BF16.F32.PACK_AB R34, R37, R36 ;  /* 0x000000242522723e */ /* 0x000fe400000010ff */
[----:B------:R-:W-:Y:S02]  /*1a710*/  F2FP.BF16.F32.PACK_AB R35, R132, R122 ;  /* 0x0000007a8423723e */ /* 0x000fe400000010ff */
[----:B------:R-:W-:-:S02]  /*1a720*/  MOV R20, R20 ;  /* 0x0000001400147202 */ /* 0x000fc40000000f00 */
[----:B------:R-:W-:Y:S01]  /*1a730*/  MOV R4, R50 ;  /* 0x0000003200047202 */ /* 0x000fe20000000f00 */
[----:B------:R-:W-:Y:S01]  /*1a740*/  STSM.16.M88.4 [R30], R32 ;  /* 0x000000201e007844 */ /* 0x000fe20000000200 */
[----:B------:R-:W-:Y:S02]  /*1a750*/  F2FP.BF16.F32.PACK_AB R42, R45, R44 ;  /* 0x0000002c2d2a723e */ /* 0x000fe400000010ff */
[----:B------:R-:W-:Y:S02]  /*1a760*/  F2FP.BF16.F32.PACK_AB R43, R130, R124 ;  /* 0x0000007c822b723e */ /* 0x000fe400000010ff */
[----:B------:R-:W-:Y:S02]  /*1a770*/  LOP3.LUT R46, R46, R147, RZ, 0x3c, !PT ;  /* 0x000000932e2e7212 */ /* 0x000fe400078e3cff */
[----:B------:R-:W-:Y:S01]  /*1a780*/  MOV R28, R28 ;  /* 0x0000001c001c7202 */ /* 0x000fe20000000f00 */
[----:B------:R-:W-:Y:S01]  /*1a790*/  STSM.16.M88.4 [R20], R40 ;  /* 0x0000002814007844 */ /* 0x000fe20000000200 */
[----:B------:R-:W-:-:S02]  /*1a7a0*/  F2FP.BF16.F32.PACK_AB R50, R53, R52 ;  /* 0x000000343532723e */ /* 0x000fc400000010ff */
[----:B------:R-:W-:Y:S02]  /*1a7b0*/  F2FP.BF16.F32.PACK_AB R51, R128, R126 ;  /* 0x0000007e8033723e */ /* 0x000fe400000010ff */
[----:B------:R-:W-:Y:S02]  /*1a7c0*/  MOV R38, R38 ;  /* 0x0000002600267202 */ /* 0x000fe40000000f00 */
[----:B------:R-:W-:Y:S01]  /*1a7d0*/  MOV R46, R46 ;  /* 0x0000002e002e7202 */ /* 0x000fe20000000f00 */
[----:B------:R-:W-:Y:S01]  /*1a7e0*/  STSM.16.M88.4 [R28], R48 ;  /* 0x000000301c007844 */ /* 0x000fe20000000200 */
[----:B------:R-:W-:Y:S02]  /*1a7f0*/  MOV R54, R54 ;  /* 0x0000003600367202 */ /* 0x000fe40000000f00 */
[----:B------:R-:W-:Y:S01]  /*1a800*/  MOV R62, R62 ;  /* 0x0000003e003e7202 */ /* 0x000fe20000000f00 */
[----:B------:R-:W-:Y:S01]  /*1a810*/  STSM.16.M88.4 [R17], R56 ;  /* 0x0000003811007844 */ /* 0x000fe20000000200 */
[----:B------:R-:W-:-:S02]  /*1a820*/  MOV R14, R14 ;  /* 0x0000000e000e7202 */ /* 0x000fc40000000f00 */
[----:B--2---:R-:W-:Y:S01]  /*1a830*/  ISETP.NE.U32.AND P0, PT, R2, RZ, PT ;  /* 0x000000ff0200720c */ /* 0x004fe20003f05070 */
[----:B------:R-:W-:Y:S01]  /*1a840*/  STSM.16.M88.4 [R38], R64 ;  /* 0x0000004026007844 */ /* 0x000fe20000000200 */
[----:B------:R-:W-:Y:S01]  /*1a850*/  ULDC UR6, c[0x0][0xa88] ;  /* 0x0002a20000067ab9 */ /* 0x000fe20000000800 */
[----:B------:R-:W-:Y:S01]  /*1a860*/  UMOV UR4, URZ ;  /* 0x0000003f00047c82 */ /* 0x000fe20008000000 */
[----:B------:R-:W-:Y:S01]  /*1a870*/  ISETP.NE.AND.EX P0, PT, R3, RZ, PT, P0 ;  /* 0x000000ff0300720c */ /* 0x000fe20003f05300 */
[----:B------:R1:W-:Y:S01]  /*1a880*/  STSM.16.M88.4 [R16], R8 ;  /* 0x0000000810007844 */ /* 0x0003e20000000200 */
[----:B------:R-:W2:Y:S03]  /*1a890*/  LDC R2, c[0x0][0xbe8] ;  /* 0x0002fa00ff027b82 */ /* 0x000ea60000000800 */
[----:B------:R-:W-:Y:S04]  /*1a8a0*/  STSM.16.M88.4 [R46], R80 ;  /* 0x000000502e007844 */ /* 0x000fe80000000200 */
[----:B------:R3:W-:Y:S04]  /*1a8b0*/  STSM.16.M88.4 [R4], R88 ;  /* 0x0000005804007844 */ /* 0x0007e80000000200 */
[----:B------:R4:W-:Y:S04]  /*1a8c0*/  STSM.16.M88.4 [R54], R96 ;  /* 0x0000006036007844 */ /* 0x0009e80000000200 */
[----:B------:R4:W-:Y:S01]  /*1a8d0*/  STSM.16.M88.4 [R62], R104 ;  /* 0x000000683e007844 */ /* 0x0009e20000000200 */
[----:B-1----:R-:W-:-:S02]  /*1a8e0*/  IMAD.WIDE R8, R207, 0x4, R6 ;  /* 0x00000004cf087825 */ /* 0x002fc400078e0206 */
[----:B------:R-:W1:Y:S01]  /*1a8f0*/  LDC.64 R6, c[0x0][0xc08] ;  /* 0x00030200ff067b82 */ /* 0x000e620000000a00 */
[----:B------:R4:W-:Y:S07]  /*1a900*/  STSM.16.M88.4 [R14], R112 ;  /* 0x000000700e007844 */ /* 0x0009ee0000000200 */
[----:B------:R-:W-:Y:S06]  /*1a910*/  BAR.SYNC.DEFER_BLOCKING 0x1, 0x100 ;  /* 0x0044000000007b1d */ /* 0x000fec0000010000 */
[----:B------:R-:W4:Y:S01]  /*1a920*/  @P0 LDG.E R3, desc[UR38][R8.64] ;  /* 0x0000002608030981 */ /* 0x000f22000c1e1900 */
[----:B-1----:R-:W-:-:S02]  /*1a930*/  ISETP.NE.U32.AND P2, PT, R6, RZ, PT ;  /* 0x000000ff0600720c */ /* 0x002fc40003f45070 */
[----:B--2---:R-:W-:Y:S02]  /*1a940*/  ISETP.NE.AND P1, PT, R2, 0x1, PT ;  /* 0x000000010200780c */ /* 0x004fe40003f25270 */
[----:B------:R-:W-:-:S11]  /*1a950*/  ISETP.NE.AND.EX P2, PT, R7, RZ, PT, P2 ;  /* 0x000000ff0700720c */ /* 0x000fd60003f45320 */
[----:B---3--:R-:W1:Y:S08]  /*1a960*/  @P1 LDC R4, c[0x0][0xbec] ;  /* 0x0002fb00ff041b82 */ /* 0x008e700000000800 */
[----:B------:R-:W2:Y:S08]  /*1a970*/  @P2 LDC.64 R6, c[0x0][0xc08] ;  /* 0x00030200ff062b82 */ /* 0x000eb00000000a00 */
[----:B------:R-:W3:Y:S01]  /*1a980*/  @P1 LDC R11, c[0x0][0xbf0] ;  /* 0x0002fc00ff0b1b82 */ /* 0x000ee20000000800 */
[----:B--2---:R-:W-:Y:S01]  /*1a990*/  @P2 IMAD.WIDE R6, R207, 0x4, R6 ;  /* 0x00000004cf062825 */ /* 0x004fe200078e0206 */
[----:B----4-:R-:W-:-:S03]  /*1a9a0*/  @P0 R2UR UR4, R3 ;  /* 0x00000000030402ca */ /* 0x010fc600000e0000 */
[----:B------:R-:W-:-:S06]  /*1a9b0*/  IMAD.U32 R3, RZ, RZ, UR6 ;  /* 0x00000006ff037e24 */ /* 0x000fcc000f8e00ff */
[----:B------:R2:W5:Y:S01]  /*1a9c0*/  @P2 LDG.E R3, desc[UR38][R6.64] ;  /* 0x0000002606032981 */ /* 0x000562000c1e1900 */
[----:B-1-3--:R-:W-:Y:S05]  /*1a9d0*/  @P2 BRA `(.L_x_5024) ;  /* 0x0000000000102947 */ /* 0x00afea0003800000 */
[----:B------:R-:W-:Y:S05]  /*1a9e0*/  @!P0 BRA `(.L_x_5024) ;  /* 0x00000000000c8947 */ /* 0x000fea0003800000 */
[----:B--2---:R-:W2:Y:S04]  /*1a9f0*/  LDG.E R6, desc[UR38][R8.64] ;  /* 0x0000002608067981 */ /* 0x004ea8000c1e1900 */
[----:B-----5:R-:W2:Y:S02]  /*1aa00*/  LDG.E R3, desc[UR38][R8.64+0x4] ;  /* 0x0000042608037981 */ /* 0x020ea4000c1e1900 */
[----:B--2---:R-:W-:-:S07]  /*1aa10*/  IMAD.IADD R3, R3, 0x1, -R6 ;  /* 0x0000000103037824 */ /* 0x004fce00078e0a06 */
.L_x_5024:
[----:B------:R-:W3:Y:S04]  /*1aa20*/  LDL R16, [R1+0x29c] ;  /* 0x00029c0001107983 */ /* 0x000ee80000100800 */
[----:B------:R-:W4:Y:S01]  /*1aa30*/  LDL R10, [R1+0x298] ;  /* 0x00029800010a7983 */ /* 0x000f220000100800 */
[----:B------:R-:W-:Y:S01]  /*1aa40*/  R2UR UR15, R211 ;  /* 0x00000000d30f72ca */ /* 0x000fe200000e0000 */
[----:B------:R-:W-:Y:S01]  /*1aa50*/  ULDC.64 UR12, c[0x0][0xb90] ;  /* 0x0002e400000c7ab9 */ /* 0x000fe20000000a00 */
[----:B------:R-:W-:Y:S01]  /*1aa60*/  USHF.R.S32.HI UR9, URZ, 0x1f, UR4 ;  /* 0x0000001f3f097899 */ /* 0x000fe20008011404 */
[----:B------:R-:W-:Y:S01]  /*1aa70*/  VIADD R17, R23, UR60 ;  /* 0x0000003c17117c36 */ /* 0x000fe20008000000 */
[----:B------:R-:W-:Y:S01]  /*1aa80*/  UMOV UR8, UR4 ;  /* 0x0000000400087c82 */ /* 0x000fe20008000000 */
[----:B------:R-:W-:Y:S01]  /*1aa90*/  SHF.R.S32.HI R8, RZ, 0x1f, R207 ;  /* 0x0000001fff087819 */ /* 0x000fe200000114cf */
[----:B-----5:R-:W-:Y:S01]  /*1aaa0*/  IMAD R65, R3, R2, RZ ;  /* 0x0000000203417224 */ /* 0x020fe200078e02ff */
[----:B------:R-:W-:Y:S01]  /*1aab0*/  SEL R29, R207, RZ, !P0 ;  /* 0x000000ffcf1d7207 */ /* 0x000fe20004000000 */
[----:B------:R-:W-:Y:S01]  /*1aac0*/  @P1 IMAD.HI.U32 R4, R17, R4, RZ ;  /* 0x0000000411041227 */ /* 0x000fe200078e00ff */
[----:B------:R-:W-:-:S03]  /*1aad0*/  SEL R28, R8, RZ, !P0 ;  /* 0x000000ff081c7207 */ /* 0x000fc60004000000 */
[----:B------:R-:W-:Y:S01]  /*1aae0*/  IMAD.MOV.U32 R9, RZ, RZ, R17 ;  /* 0x000000ffff097224 */ /* 0x000fe200078e0011 */
[----:B------:R-:W-:Y:S01]  /*1aaf0*/  USHF.R.S32.HI UR14, URZ, 0x1f, UR15 ;  /* 0x0000001f3f0e7899 */ /* 0x000fe2000801140f */
[----:B------:R-:W-:Y:S01]  /*1ab00*/  @P1 SHF.R.U32.HI R9, RZ, R11, R4 ;  /* 0x0000000bff091219 */ /* 0x000fe20000011604 */
[----:B------:R-:W-:Y:S01]  /*1ab10*/  UIMAD.WIDE.U32 UR6, UR15, UR12, UR8 ;  /* 0x0000000c0f0672a5 */ /* 0x000fe2000f8e0008 */
[----:B------:R-:W-:Y:S01]  /*1ab20*/  IMAD R11, R215, 0x40, R197 ;  /* 0x00000040d70b7824 */ /* 0x000fe200078e02c5 */
[----:B------:R-:W-:Y:S02]  /*1ab30*/  UIMAD UR10, UR14, UR12, URZ ;  /* 0x0000000c0e0a72a4 */ /* 0x000fe4000f8e023f */
[----:B------:R-:W-:Y:S02]  /*1ab40*/  IMAD.MOV R15, RZ, RZ, -R9 ;  /* 0x000000ffff0f7224 */ /* 0x000fe400078e0a09 */
[----:B------:R-:W-:Y:S01]  /*1ab50*/  UIMAD UR8, UR15, UR13, UR10 ;  /* 0x0000000d0f0872a4 */ /* 0x000fe2000f8e020a */
[----:B--2---:R-:W-:-:S02]  /*1ab60*/  IMAD.U32 R7, RZ, RZ, UR7 ;  /* 0x00000007ff077e24 */ /* 0x004fc4000f8e00ff */
[----:B------:R-:W-:Y:S01]  /*1ab70*/  IMAD.U32 R6, RZ, RZ, UR6 ;  /* 0x00000006ff067e24 */ /* 0x000fe2000f8e00ff */
[----:B------:R-:W-:Y:S01]  /*1ab80*/  UIADD3 UR8, UR7, UR8, URZ ;  /* 0x0000000807087290 */ /* 0x000fe2000fffe03f */
[----:B------:R-:W-:Y:S01]  /*1ab90*/  IMAD.WIDE R12, R11, 0x2, R12 ;  /* 0x000000020b0c7825 */ /* 0x000fe200078e020c */
[----:B------:R-:W-:Y:S01]  /*1aba0*/  ULDC.64 UR10, c[0x0][0xaa0] ;  /* 0x0002a800000a7ab9 */ /* 0x000fe20000000a00 */
[----:B------:R-:W-:Y:S02]  /*1abb0*/  ULDC.64 UR6, c[0x0][0xb98] ;  /* 0x0002e60000067ab9 */ /* 0x000fe40000000a00 */
[----:B------:R-:W-:Y:S01]  /*1abc0*/  IMAD R4, R28, UR6, RZ ;  /* 0x000000061c047c24 */ /* 0x000fe2000f8e02ff */
[C---:B------:R-:W-:Y:S01]  /*1abd0*/  IADD3 R41, P3, R12.reuse, 0x6000, RZ ;  /* 0x000060000c297810 */ /* 0x040fe20007f7e0ff */
[----:B------:R-:W-:Y:S01]  /*1abe0*/  IMAD.U32 R7, RZ, RZ, UR8 ;  /* 0x00000008ff077e24 */ /* 0x000fe2000f8e00ff */
[----:B------:R-:W-:Y:S01]  /*1abf0*/  IADD3 R25, P5, R12, 0x3000, RZ ;  /* 0x000030000c197810 */ /* 0x000fe20007fbe0ff */
[----:B------:R-:W-:Y:S01]  /*1ac00*/  IMAD R11, R2, R15, R17 ;  /* 0x0000000f020b7224 */ /* 0x000fe200078e0211 */
[----:B------:R-:W-:Y:S01]  /*1ac10*/  SHF.R.S32.HI R15, RZ, 0x1f, R9 ;  /* 0x0000001fff0f7819 */ /* 0x000fe20000011409 */
[----:B------:R-:W-:Y:S01]  /*1ac20*/  IMAD.WIDE.U32 R6, R29, UR6, R6 ;  /* 0x000000061d067c25 */ /* 0x000fe2000f8e0006 */
[----:B------:R-:W-:-:S02]  /*1ac30*/  LOP3.LUT R40, R41, 0x380, RZ, 0xc0, !PT ;  /* 0x0000038029287812 */ /* 0x000fc400078ec0ff */
[C---:B------:R-:W-:Y:S01]  /*1ac40*/  IADD3 R33, P4, R12.reuse, 0x4000, RZ ;  /* 0x000040000c217810 */ /* 0x040fe20007f9e0ff */
[----:B------:R-:W-:Y:S01]  /*1ac50*/  IMAD R8, R29, UR7, R4 ;  /* 0x000000071d087c24 */ /* 0x000fe2000f8e0204 */
[----:B------:R-:W-:Y:S01]  /*1ac60*/  IADD3 R6, P0, R9, R6, RZ ;  /* 0x0000000609067210 */ /* 0x000fe20007f1e0ff */
[----:B------:R-:W-:Y:S01]  /*1ac70*/  ULDC.64 UR6, c[0x0][0xb88] ;  /* 0x0002e20000067ab9 */ /* 0x000fe20000000a00 */
[----:B------:R-:W-:Y:S02]  /*1ac80*/  SHF.R.S32.HI R4, RZ, 0x1f, R11 ;  /* 0x0000001fff047819 */ /* 0x000fe4000001140b */
[----:B------:R-:W-:Y:S02]  /*1ac90*/  IADD3.X R7, R15, R7, R8, P0, !PT ;  /* 0x000000070f077210 */ /* 0x000fe400007fe408 */
[----:B------:R-:W-:Y:S01]  /*1aca0*/  IADD3 R9, P2, R12, 0x1000, RZ ;  /* 0x000010000c097810 */ /* 0x000fe20007f5e0ff */
[----:B------:R-:W-:Y:S01]  /*1acb0*/  IMAD R4, R4, UR6, RZ ;  /* 0x0000000604047c24 */ /* 0x000fe2000f8e02ff */
[----:B------:R-:W-:Y:S01]  /*1acc0*/  SHF.R.U64 R40, R40, 0x3, RZ ;  /* 0x0000000328287819 */ /* 0x000fe200000012ff */
[----:B------:R-:W-:Y:S01]  /*1acd0*/  IMAD.WIDE.U32 R6, R11, UR6, R6 ;  /* 0x000000060b067c25 */ /* 0x000fe2000f8e0006 */
[----:B------:R-:W-:-:S02]  /*1ace0*/  LOP3.LUT R8, R9, 0x380, RZ, 0xc0, !PT ;  /* 0x0000038009087812 */ /* 0x000fc400078ec0ff */
[----:B------:R-:W-:Y:S01]  /*1acf0*/  LOP3.LUT R40, R40, R41, RZ, 0x3c, !PT ;  /* 0x0000002928287212 */ /* 0x000fe200078e3cff */
[----:B------:R-:W-:Y:S01]  /*1ad00*/  IMAD R17, R11, UR7, R4 ;  /* 0x000000070b117c24 */ /* 0x000fe2000f8e0204 */
[----:B------:R-:W-:Y:S01]  /*1ad10*/  ULDC.64 UR6, c[0x0][0xb50] ;  /* 0x0002d40000067ab9 */ /* 0x000fe20000000a00 */
[----:B------:R-:W-:Y:S01]  /*1ad20*/  SHF.R.U64 R8, R8, 0x3, RZ ;  /* 0x0000000308087819 */ /* 0x000fe200000012ff */
[----:B------:R-:W-:Y:S01]  /*1ad30*/  IMAD.X R41, RZ, RZ, R13, P3 ;  /* 0x000000ffff297224 */ /* 0x000fe200018e060d */
[----:B------:R-:W-:Y:S01]  /*1ad40*/  LEA R11, P0, R6, UR6, 0x2 ;  /* 0x00000006060b7c11 */ /* 0x000fe2000f8010ff */
[----:B------:R-:W-:Y:S01]  /*1ad50*/  IMAD.IADD R7, R7, 0x1, R17 ;  /* 0x0000000107077824 */ /* 0x000fe200078e0211 */
[----:B------:R-:W-:Y:S01]  /*1ad60*/  LOP3.LUT R8, R8, R9, RZ, 0x3c, !PT ;  /* 0x0000000908087212 */ /* 0x000fe200078e3cff */
[----:B------:R-:W-:Y:S01]  /*1ad70*/  IMAD.X R9, RZ, RZ, R13, P2 ;  /* 0x000000ffff097224 */ /* 0x000fe200010e060d */
[----:B------:R-:W-:Y:S01]  /*1ad80*/  IADD3 R45, P2, R12, 0x7000, RZ ;  /* 0x000070000c2d7810 */ /* 0x000fe20007f5e0ff */
[----:B------:R-:W-:Y:S01]  /*1ad90*/  SHFL.IDX PT, R20, R11, 0x1, 0x1c1f ;  /* 0x003c1f000b147f89 */ /* 0x000fe200000e0000 */
[----:B------:R-:W-:-:S02]  /*1ada0*/  LEA.HI.X R6, R6, UR7, R7, 0x2, P0 ;  /* 0x0000000706067c11 */ /* 0x000fc400080f1407 */
[----:B------:R-:W-:Y:S02]  /*1adb0*/  IADD3 R37, P0, R12, 0x5000, RZ ;  /* 0x000050000c257810 */ /* 0x000fe40007f1e0ff */
[----:B------:R-:W-:Y:S01]  /*1adc0*/  LOP3.LUT R44, R45, 0x380, RZ, 0xc0, !PT ;  /* 0x000003802d2c7812 */ /* 0x000fe200078ec0ff */
[----:B------:R-:W-:Y:S01]  /*1add0*/  SHFL.IDX PT, R17, R6, RZ, 0x1c1f ;  /* 0x001c1fff06117589 */ /* 0x000fe200000e0000 */
[----:B------:R-:W-:Y:S02]  /*1ade0*/  LOP3.LUT R36, R37, 0x380, RZ, 0xc0, !PT ;  /* 0x0000038025247812 */ /* 0x000fe400078ec0ff */
[----:B------:R-:W-:Y:S01]  /*1adf0*/  SHF.R.U64 R44, R44, 0x3, RZ ;  /* 0x000000032c2c7819 */ /* 0x000fe200000012ff */
[----:B------:R1:W-:Y:S01]  /*1ae00*/  SHFL.IDX PT, R21, R6, 0x1, 0x1c1f ;  /* 0x003c1f0006157f89 */ /* 0x0003e200000e0000 */
[----:B------:R-:W-:Y:S02]  /*1ae10*/  SHF.R.U64 R36, R36, 0x3, RZ ;  /* 0x0000000324247819 */ /* 0x000fe400000012ff */
[----:B------:R-:W-:Y:S01]  /*1ae20*/  LOP3.LUT R44, R44, R45, RZ, 0x3c, !PT ;  /* 0x0000002d2c2c7212 */ /* 0x000fe200078e3cff */
[--C-:B------:R-:W-:Y:S01]  /*1ae30*/  IMAD.X R45, RZ, RZ, R13.reuse, P2 ;  /* 0x000000ffff2d7224 */ /* 0x100fe200010e060d */
[----:B------:R-:W-:Y:S01]  /*1ae40*/  LOP3.LUT R36, R36, R37, RZ, 0x3c, !PT ;  /* 0x0000002524247212 */ /* 0x000fe200078e3cff */
[----:B------:R-:W-:Y:S01]  /*1ae50*/  IMAD.X R37, RZ, RZ, R13, P0 ;  /* 0x000000ffff257224 */ /* 0x000fe200000e060d */
[----:B------:R-:W-:Y:S01]  /*1ae60*/  UIMAD UR8, UR9, UR10, URZ ;  /* 0x0000000a090872a4 */ /* 0x000fe2000f8e023f */
[----:B------:R-:W-:Y:S01]  /*1ae70*/  IADD3 R15, P6, R12, 0x2000, RZ ;  /* 0x000020000c0f7810 */ /* 0x000fe20007fde0ff */
[----:B------:R-:W-:Y:S01]  /*1ae80*/  UIMAD.WIDE.U32 UR6, UR4, UR10, URZ ;  /* 0x0000000a040672a5 */ /* 0x000fe2000f8e003f */
[----:B------:R-:W-:Y:S01]  /*1ae90*/  LOP3.LUT R24, R25, 0x380, RZ, 0xc0, !PT ;  /* 0x0000038019187812 */ /* 0x000fe200078ec0ff */
[----:B------:R-:W-:Y:S01]  /*1aea0*/  UIMAD UR8, UR4, UR11, UR8 ;  /* 0x0000000b040872a4 */ /* 0x000fe2000f8e0208 */
[----:B------:R-:W-:-:S02]  /*1aeb0*/  LOP3.LUT R14, R15, 0x380, RZ, 0xc0, !PT ;  /* 0x000003800f0e7812 */ /* 0x000fc400078ec0ff */
[----:B------:R-:W-:Y:S01]  /*1aec0*/  LOP3.LUT R32, R33, 0x380, RZ, 0xc0, !PT ;  /* 0x0000038021207812 */ /* 0x000fe200078ec0ff */
[----:B------:R-:W-:Y:S01]  /*1aed0*/  ULDC.64 UR10, c[0x0][0xae8] ;  /* 0x0002ba00000a7ab9 */ /* 0x000fe20000000a00 */
[----:B------:R-:W-:Y:S01]  /*1aee0*/  UIADD3 UR7, UR7, UR8, URZ ;  /* 0x0000000807077290 */ /* 0x000fe2000fffe03f */
[----:B------:R-:W-:Y:S01]  /*1aef0*/  SHF.R.U64 R14, R14, 0x3, RZ ;  /* 0x000000030e0e7819 */ /* 0x000fe200000012ff */
[----:B------:R-:W-:Y:S01]  /*1af00*/  UIMAD UR4, UR14, UR10, URZ ;  /* 0x0000000a0e0472a4 */ /* 0x000fe2000f8e023f */
[----:B------:R-:W-:Y:S02]  /*1af10*/  SHF.R.U64 R24, R24, 0x3, RZ ;  /* 0x0000000318187819 */ /* 0x000fe400000012ff */
[----:B------:R-:W-:Y:S01]  /*1af20*/  SHF.R.U64 R32, R32, 0x3, RZ ;  /* 0x0000000320207819 */ /* 0x000fe200000012ff */
[----:B------:R-:W-:Y:S01]  /*1af30*/  UIMAD UR4, UR15, UR11, UR4 ;  /* 0x0000000b0f0472a4 */ /* 0x000fe2000f8e0204 */
[----:B------:R-:W-:Y:S01]  /*1af40*/  LOP3.LUT R14, R14, R15, RZ, 0x3c, !PT ;  /* 0x0000000f0e0e7212 */ /* 0x000fe200078e3cff */
[----:B------:R-:W-:Y:S01]  /*1af50*/  UIMAD.WIDE.U32 UR6, UR15, UR10, UR6 ;  /* 0x0000000a0f0672a5 */ /* 0x000fe2000f8e0006 */
[----:B------:R-:W-:Y:S01]  /*1af60*/  LOP3.LUT R24, R24, R25, RZ, 0x3c, !PT ;  /* 0x0000001918187212 */ /* 0x000fe200078e3cff */
[--C-:B------:R-:W-:Y:S01]  /*1af70*/  IMAD.X R15, RZ, RZ, R13.reuse, P6 ;  /* 0x000000ffff0f7224 */ /* 0x100fe200030e060d */
[----:B------:R-:W-:Y:S01]  /*1af80*/  LOP3.LUT R32, R32, R33, RZ, 0x3c, !PT ;  /* 0x0000002120207212 */ /* 0x000fe200078e3cff */
[--C-:B------:R-:W-:Y:S01]  /*1af90*/  IMAD.X R25, RZ, RZ, R13.reuse, P5 ;  /* 0x000000ffff197224 */ /* 0x100fe200028e060d */
[C---:B------:R-:W-:Y:S01]  /*1afa0*/  IADD3 R49, P6, R12.reuse, 0x8000, RZ ;  /* 0x000080000c317810 */ /* 0x040fe20007fde0ff */
[----:B------:R-:W-:Y:S01]  /*1afb0*/  IMAD.X R33, RZ, RZ, R13, P4 ;  /* 0x000000ffff217224 */ /* 0x000fe200020e060d */
[C---:B------:R-:W-:Y:S01]  /*1afc0*/  IADD3 R53, P5, R12.reuse, 0x9000, RZ ;  /* 0x000090000c357810 */ /* 0x040fe20007fbe0ff */
[----:B------:R-:W-:Y:S01]  /*1afd0*/  UIADD3 UR4, UR7, UR4, URZ ;  /* 0x0000000407047290 */ /* 0x000fe2000fffe03f */
[----:B------:R-:W-:-:S02]  /*1afe0*/  IADD3 R57, P4, R12, 0xa000, RZ ;  /* 0x0000a0000c397810 */ /* 0x000fc40007f9e0ff */
        /* <DEDUP_REMOVED lines=14> */
[----:B-1----:R-:W-:Y:S01]  /*1b0d0*/  LOP3.LUT R6, R7, R12, RZ, 0x3c, !PT ;  /* 0x0000000c07067212 */ /* 0x002fe200078e3cff */
[----:B------:R-:W-:Y:S01]  /*1b0e0*/  IMAD.MOV.U32 R7, RZ, RZ, R13 ;  /* 0x000000ffff077224 */ /* 0x000fe200078e000d */
[----:B------:R-:W-:Y:S01]  /*1b0f0*/  BSSY B1, `(.L_x_5025) ;  /* 0x0000059000017945 */ /* 0x000fe20003800000 */
[----:B---3--:R-:W-:-:S02]  /*1b100*/  VIADD R26, R16, UR60 ;  /* 0x0000003c101a7c36 */ /* 0x008fc40008000000 */
[----:B------:R-:W1:Y:S01]  /*1b110*/  SHFL.IDX PT, R16, R11, RZ, 0x1c1f ;  /* 0x001c1fff0b107589 */ /* 0x000e6200000e0000 */
[----:B----4-:R-:W-:Y:S01]  /*1b120*/  LOP3.LUT P0, RZ, R10, 0x3, RZ, 0xc0, !PT ;  /* 0x000000030aff7812 */ /* 0x010fe2000780c0ff */
[----:B------:R-:W-:Y:S01]  /*1b130*/  VIADD R4, R26, 0x8 ;  /* 0x000000081a047836 */ /* 0x000fe20000000000 */
[----:B------:R-:W-:Y:S02]  /*1b140*/  IADD3 R10, P3, R12, 0xb000, RZ ;  /* 0x0000b0000c0a7810 */ /* 0x000fe40007f7e0ff */
[-C--:B------:R-:W-:Y:S02]  /*1b150*/  ISETP.GE.OR P2, PT, R26, R65.reuse, P0 ;  /* 0x000000411a00720c */ /* 0x080fe40000746670 */
[----:B------:R-:W-:Y:S01]  /*1b160*/  LOP3.LUT R3, R10, 0x380, RZ, 0xc0, !PT ;  /* 0x000003800a037812 */ /* 0x000fe200078ec0ff */
[----:B------:R-:W-:Y:S01]  /*1b170*/  IMAD.X R61, RZ, RZ, R13, P3 ;  /* 0x000000ffff3d7224 */ /* 0x000fe200018e060d */
[----:B------:R-:W-:Y:S02]  /*1b180*/  ISETP.GE.OR P0, PT, R4, R65, P0 ;  /* 0x000000410400720c */ /* 0x000fe40000706670 */
[----:B------:R-:W-:-:S04]  /*1b190*/  SHF.R.U64 R3, R3, 0x3, RZ ;  /* 0x0000000303037819 */ /* 0x000fc800000012ff */
[----:B------:R-:W-:Y:S02]  /*1b1a0*/  LOP3.LUT R60, R3, R10, RZ, 0x3c, !PT ;  /* 0x0000000a033c7212 */ /* 0x000fe400078e3cff */
[----:B------:R-:W2:Y:S01]  /*1b1b0*/  @P1 LDC R3, c[0x0][0xbec] ;  /* 0x0002fb00ff031b82 */ /* 0x000ea20000000800 */
[----:B-1----:R1:W-:Y:S04]  /*1b1c0*/  @!P2 ST.E desc[UR38][R16.64], R0 ;  /* 0x000000001000a985 */ /* 0x0023e8000c101926 */
[----:B------:R3:W-:Y:S04]  /*1b1d0*/  @!P0 ST.E desc[UR38][R20.64], R5 ;  /* 0x0000000514008985 */ /* 0x0007e8000c101926 */
[----:B------:R-:W5:Y:S01]  /*1b1e0*/  LD.E.128 R8, desc[UR38][R8.64] ;  /* 0x0000002608087980 */ /* 0x000f62000c101d00 */
[----:B-1----:R-:W-:-:S03]  /*1b1f0*/  IMAD R0, R226, 0x20, R215 ;  /* 0x00000020e2007824 */ /* 0x002fc600078e02d7 */
[----:B------:R-:W5:Y:S01]  /*1b200*/  LD.E.128 R12, desc[UR38][R14.64] ;  /* 0x000000260e0c7980 */ /* 0x000f62000c101d00 */
[----:B---3--:R-:W1:Y:S01]  /*1b210*/  @P1 LDC R21, c[0x0][0xbf0] ;  /* 0x0002fc00ff151b82 */ /* 0x008e620000000800 */
[----:B------:R-:W-:Y:S02]  /*1b220*/  VIADD R30, R0, UR60 ;  /* 0x0000003c001e7c36 */ /* 0x000fe40008000000 */
[----:B------:R-:W5:Y:S01]  /*1b230*/  LD.E.128 R4, desc[UR38][R6.64] ;  /* 0x0000002606047980 */ /* 0x000f62000c101d00 */
[----:B------:R-:W-:Y:S02]  /*1b240*/  IMAD.U32 R16, RZ, RZ, UR6 ;  /* 0x00000006ff107e24 */ /* 0x000fe4000f8e00ff */
[----:B--2---:R-:W-:Y:S01]  /*1b250*/  @P1 IMAD.HI.U32 R0, R30, R3, RZ ;  /* 0x000000031e001227 */ /* 0x004fe200078e00ff */
[----:B------:R-:W5:Y:S03]  /*1b260*/  LD.E.128 R24, desc[UR38][R24.64] ;  /* 0x0000002618187980 */ /* 0x000f66000c101d00 */
[----:B------:R-:W-:Y:S01]  /*1b270*/  IMAD.U32 R17, RZ, RZ, UR7 ;  /* 0x00000007ff117e24 */ /* 0x000fe2000f8e00ff */
[----:B------:R-:W-:Y:S01]  /*1b280*/  ULDC.64 UR6, c[0x0][0xaf0] ;  /* 0x0002bc0000067ab9 */ /* 0x000fe20000000a00 */
[----:B------:R-:W-:Y:S01]  /*1b290*/  IMAD.MOV.U32 R3, RZ, RZ, R30 ;  /* 0x000000ffff037224 */ /* 0x000fe200078e001e */
[----:B------:R-:W5:Y:S01]  /*1b2a0*/  LD.E.128 R32, desc[UR38][R32.64] ;  /* 0x0000002620207980 */ /* 0x000f62000c101d00 */
[----:B------:R-:W-:-:S02]  /*1b2b0*/  IMAD.U32 R17, RZ, RZ, UR4 ;  /* 0x00000004ff117e24 */ /* 0x000fc4000f8e00ff */
[----:B------:R-:W-:Y:S01]  /*1b2c0*/  IMAD R20, R28, UR6, RZ ;  /* 0x000000061c147c24 */ /* 0x000fe2000f8e02ff */
[----:B------:R-:W5:Y:S01]  /*1b2d0*/  LD.E.128 R36, desc[UR38][R36.64] ;  /* 0x0000002624247980 */ /* 0x000f62000c101d00 */
[----:B------:R-:W-:-:S03]  /*1b2e0*/  IMAD.WIDE.U32 R16, R29, UR6, R16 ;  /* 0x000000061d107c25 */ /* 0x000fc6000f8e0010 */
[----:B------:R-:W5:Y:S01]  /*1b2f0*/  LD.E.128 R40, desc[UR38][R40.64] ;  /* 0x0000002628287980 */ /* 0x000f62000c101d00 */
[----:B-1----:R-:W-:Y:S01]  /*1b300*/  @P1 SHF.R.U32.HI R3, RZ, R21, R0 ;  /* 0x00000015ff031219 */ /* 0x002fe20000011600 */
[----:B------:R-:W-:Y:S01]  /*1b310*/  IMAD R21, R29, UR7, R20 ;  /* 0x000000071d157c24 */ /* 0x000fe2000f8e0214 */
[----:B------:R-:W-:Y:S01]  /*1b320*/  ULDC.64 UR6, c[0x0][0xae0] ;  /* 0x0002b80000067ab9 */ /* 0x000fe20000000a00 */
[----:B------:R-:W5:Y:S01]  /*1b330*/  LD.E.128 R44, desc[UR38][R44.64] ;  /* 0x000000262c2c7980 */ /* 0x000f62000c101d00 */
[--C-:B------:R-:W-:Y:S01]  /*1b340*/  SHF.R.S32.HI R0, RZ, 0x1f, R3.reuse ;  /* 0x0000001fff007819 */ /* 0x100fe20000011403 */
[----:B------:R-:W-:Y:S02]  /*1b350*/  IMAD.MOV R29, RZ, RZ, -R3 ;  /* 0x000000ffff1d7224 */ /* 0x000fe400078e0a03 */
[----:B------:R-:W-:Y:S01]  /*1b360*/  IMAD.IADD R17, R17, 0x1, R21 ;  /* 0x0000000111117824 */ /* 0x000fe200078e0215 */
[----:B------:R-:W5:Y:S01]  /*1b370*/  LD.E.128 R48, desc[UR38][R48.64] ;  /* 0x0000002630307980 */ /* 0x000f62000c101d00 */
[----:B------:R-:W-:-:S02]  /*1b380*/  IMAD R0, R0, UR6, RZ ;  /* 0x0000000600007c24 */ /* 0x000fc4000f8e02ff */
[----:B------:R-:W-:Y:S01]  /*1b390*/  IMAD R21, R2, R29, R30 ;  /* 0x0000001d02157224 */ /* 0x000fe200078e021e */
[----:B------:R-:W5:Y:S01]  /*1b3a0*/  LD.E.128 R52, desc[UR38][R52.64] ;  /* 0x0000002634347980 */ /* 0x000f62000c101d00 */
[----:B------:R-:W-:-:S03]  /*1b3b0*/  IMAD R29, R3, UR7, R0 ;  /* 0x00000007031d7c24 */ /* 0x000fc6000f8e0200 */
        /* <DEDUP_REMOVED lines=17> */
[C---:B------:R-:W-:Y:S01]  /*1b4d0*/  ISETP.GE.AND P2, PT, R30.reuse, R65, PT ;  /* 0x000000411e00720c */ /* 0x040fe20003f46270 */
[----:B------:R-:W-:Y:S02]  /*1b4e0*/  ULDC.64 UR6, c[0x0][0xa80] ;  /* 0x0002a00000067ab9 */ /* 0x000fe40000000a00 */
[----:B------:R-:W-:Y:S01]  /*1b4f0*/  VIADD R0, R30, 0x20 ;  /* 0x000000201e007836 */ /* 0x000fe20000000000 */
[----:B------:R-:W-:Y:S01]  /*1b500*/  LEA R28, P3, R2, UR6, 0x1 ;  /* 0x00000006021c7c11 */ /* 0x000fe2000f8608ff */
[----:B------:R-:W-:Y:S01]  /*1b510*/  IMAD.IADD R3, R3, 0x1, R17 ;  /* 0x0000000103037824 */ /* 0x000fe200078e0211 */
[----:B------:R-:W-:-:S02]  /*1b520*/  UPRMT UR4, URZ, 0x654, UR4 ;  /* 0x000006543f047896 */ /* 0x000fc40008000004 */
[-C--:B------:R-:W-:Y:S01]  /*1b530*/  ISETP.GE.AND P1, PT, R0, R65.reuse, PT ;  /* 0x000000410000720c */ /* 0x080fe20003f26270 */
[----:B------:R-:W-:Y:S01]  /*1b540*/  VIADD R0, R30, 0x40 ;  /* 0x000000401e007836 */ /* 0x000fe20000000000 */
[----:B------:R-:W-:Y:S01]  /*1b550*/  LEA.HI.X R29, R2, UR7, R3, 0x1, P3 ;  /* 0x00000007021d7c11 */ /* 0x000fe200098f0c03 */
[----:B-1----:R1:W2:Y:S03]  /*1b560*/  SHFL.IDX PT, R20, R28, RZ, 0x181f ;  /* 0x00181fff1c147589 */ /* 0x0022a600000e0000 */
[----:B------:R-:W-:Y:S01]  /*1b570*/  ISETP.GE.AND P0, PT, R0, R65, PT ;  /* 0x000000410000720c */ /* 0x000fe20003f06270 */
[----:B------:R-:W-:Y:S01]  /*1b580*/  SYNCS.ARRIVE.TRANS64.RED.A1T0 RZ, [UR4], RZ ;  /* 0x000000ffffff79a7 */ /* 0x000fe20008100404 */
[----:B------:R1:W3:Y:S01]  /*1b590*/  SHFL.IDX PT, R0, R29, RZ, 0x181f ;  /* 0x00181fff1d007589 */ /* 0x0002e200000e0000 */
[----:B------:R-:W-:Y:S10]  /*1b5a0*/  @P2 BRA `(.L_x_5026) ;  /* 0x0000000000342947 */ /* 0x000ff40003800000 */
[----:B------:R-:W-:Y:S02]  /*1b5b0*/  ULDC UR4, c[0x0][0xac8] ;  /* 0x0002b20000047ab9 */ /* 0x000fe40000000800 */
[----:B------:R-:W-:Y:S02]  /*1b5c0*/  ISETP.GE.AND P4, PT, R197, UR4, PT ;  /* 0x00000004c5007c0c */ /* 0x000fe4000bf86270 */
[----:B------:R-:W-:Y:S02]  /*1b5d0*/  ISETP.GE.AND P3, PT, R200, UR4, PT ;  /* 0x00000004c8007c0c */ /* 0x000fe4000bf66270 */
[----:B------:R-:W-:-:S09]  /*1b5e0*/  ISETP.GE.AND P2, PT, R201, UR4, PT ;  /* 0x00000004c9007c0c */ /* 0x000fd2000bf46270 */
[CC--:B--2---:R-:W-:Y:S02]  /*1b5f0*/  @!P4 LEA R2, P6, R197.reuse, R20.reuse, 0x1 ;  /* 0x00000014c502c211 */ /* 0x0c4fe400078c08ff */
[C---:B------:R-:W-:Y:S02]  /*1b600*/  @!P3 LEA R16, P5, R200.reuse, R20, 0x1 ;  /* 0x00000014c810b211 */ /* 0x040fe400078a08ff */
[----:B---3--:R-:W-:Y:S02]  /*1b610*/  @!P4 LEA.HI.X R3, R197, R0, R210, 0x1, P6 ;  /* 0x00000000c503c211 */ /* 0x008fe400030f0cd2 */
[C---:B------:R-:W-:Y:S02]  /*1b620*/  @!P2 LEA R20, P6, R201.reuse, R20, 0x1 ;  /* 0x00000014c914a211 */ /* 0x040fe400078c08ff */
[-C--:B------:R-:W-:Y:S01]  /*1b630*/  @!P3 LEA.HI.X R17, R200, R0.reuse, R209, 0x1, P5 ;  /* 0x00000000c811b211 */ /* 0x080fe200028f0cd1 */
[----:B-----5:R4:W-:Y:S01]  /*1b640*/  @!P4 ST.E.128 desc[UR38][R2.64], R4 ;  /* 0x000000040200c985 */ /* 0x0209e2000c101d26 */
[----:B------:R-:W-:-:S03]  /*1b650*/  @!P2 LEA.HI.X R21, R201, R0, R208, 0x1, P6 ;  /* 0x00000000c915a211 */ /* 0x000fc600030f0cd0 */
[----:B------:R4:W-:Y:S04]  /*1b660*/  @!P3 ST.E.128 desc[UR38][R16.64], R32 ;  /* 0x000000201000b985 */ /* 0x0009e8000c101d26 */
[----:B------:R4:W-:Y:S02]  /*1b670*/  @!P2 ST.E.128 desc[UR38][R20.64], R48 ;  /* 0x000000301400a985 */ /* 0x0009e4000c101d26 */
.L_x_5026:
[----:B------:R-:W-:Y:S05]  /*1b680*/  BSYNC B1 ;  /* 0x0000000000017941 */ /* 0x000fea0003800000 */
.L_x_5025:
[----:B---3--:R3:W0:Y:S01]  /*1b690*/  SHFL.IDX PT, R0, R29, 0x1, 0x181f ;  /* 0x00381f001d007f89 */ /* 0x00862200000e0000 */
[----:B------:R-:W-:Y:S03]  /*1b6a0*/  BSSY B1, `(.L_x_5027) ;  /* 0x0000010000017945 */ /* 0x000fe60003800000 */
[----:B----45:R3:W4:Y:S01]  /*1b6b0*/  SHFL.IDX PT, R6, R28, 0x1, 0x181f ;  /* 0x00381f001c067f89 */ /* 0x03072200000e0000 */
[----:B------:R-:W-:Y:S05]  /*1b6c0*/  @P1 BRA `(.L_x_5028) ;  /* 0x0000000000341947 */ /* 0x000fea0003800000 */
[----:B------:R-:W-:Y:S02]  /*1b6d0*/  ULDC UR4, c[0x0][0xac8] ;  /* 0x0002b20000047ab9 */ /* 0x000fe40000000800 */
[----:B------:R-:W-:Y:S02]  /*1b6e0*/  ISETP.GE.AND P4, PT, R197, UR4, PT ;  /* 0x00000004c5007c0c */ /* 0x000fe4000bf86270 */
[----:B------:R-:W-:Y:S02]  /*1b6f0*/  ISETP.GE.AND P5, PT, R200, UR4, PT ;  /* 0x00000004c8007c0c */ /* 0x000fe4000bfa6270 */
[----:B------:R-:W-:-:S09]  /*1b700*/  ISETP.GE.AND P6, PT, R201, UR4, PT ;  /* 0x00000004c9007c0c */ /* 0x000fd2000bfc6270 */
[-C--:B----4-:R-:W-:Y:S02]  /*1b710*/  @!P4 LEA R2, P1, R197, R6.reuse, 0x1 ;  /* 0x00000006c502c211 */ /* 0x090fe400078208ff */
        /* <DEDUP_REMOVED lines=8> */
.L_x_5028:
[----:B------:R-:W-:Y:S05]  /*1b7a0*/  BSYNC B1 ;  /* 0x0000000000017941 */ /* 0x000fea0003800000 */
.L_x_5027:
[----:B0-----:R0:W0:Y:S01]  /*1b7b0*/  SHFL.IDX PT, R0, R29, 0x2, 0x181f ;  /* 0x00581f001d007f89 */ /* 0x00102200000e0000 */
[----:B------:R-:W-:Y:S03]  /*1b7c0*/  BSSY B1, `(.L_x_5029) ;  /* 0x0000010000017945 */ /* 0x000fe60003800000 */
[----:B----4-:R4:W0:Y:S01]  /*1b7d0*/  SHFL.IDX PT, R6, R28, 0x2, 0x181f ;  /* 0x00581f001c067f89 */ /* 0x01082200000e0000 */
[----:B------:R-:W-:Y:S05]  /*1b7e0*/  @P0 BRA `(.L_x_5030) ;  /* 0x0000000000340947 */ /* 0x000fea0003800000 */
[----:B------:R-:W-:Y:S02]  /*1b7f0*/  ULDC UR4, c[0x0][0xac8] ;  /* 0x0002b20000047ab9 */ /* 0x000fe40000000800 */
[----:B------:R-:W-:Y:S02]  /*1b800*/  ISETP.GE.AND P3, PT, R197, UR4, PT ;  /* 0x00000004c5007c0c */ /* 0x000fe4000bf66270 */
[----:B------:R-:W-:Y:S02]  /*1b810*/  ISETP.GE.AND P4, PT, R200, UR4, PT ;  /* 0x00000004c8007c0c */ /* 0x000fe4000bf86270 */
[----:B------:R-:W-:-:S09]  /*1b820*/  ISETP.GE.AND P5, PT, R201, UR4, PT ;  /* 0x00000004c9007c0c */ /* 0x000fd2000bfa6270 */
[-C--:B0-----:R-:W-:Y:S02]  /*1b830*/  @!P3 LEA R2, P0, R197, R6.reuse, 0x1 ;  /* 0x00000006c502b211 */ /* 0x081fe400078008ff */
[CC--:B------:R-:W-:Y:S02]  /*1b840*/  @!P4 LEA R4, P1, R200.reuse, R6.reuse, 0x1 ;  /* 0x00000006c804c211 */ /* 0x0c0fe400078208ff */
[----:B------:R-:W-:Y:S02]  /*1b850*/  @!P5 LEA R6, P2, R201, R6, 0x1 ;  /* 0x00000006c906d211 */ /* 0x000fe400078408ff */
[-C--:B------:R-:W-:Y:S02]  /*1b860*/  @!P3 LEA.HI.X R3, R197, R0.reuse, R210, 0x1, P0 ;  /* 0x00000000c503b211 */ /* 0x080fe400000f0cd2 */
[-C--:B------:R-:W-:Y:S02]  /*1b870*/  @!P4 LEA.HI.X R5, R200, R0.reuse, R209, 0x1, P1 ;  /* 0x00000000c805c211 */ /* 0x080fe400008f0cd1 */
[----:B------:R-:W-:Y:S01]  /*1b880*/  @!P5 LEA.HI.X R7, R201, R0, R208, 0x1, P2 ;  /* 0x00000000c907d211 */ /* 0x000fe200010f0cd0 */
[----:B------:R0:W-:Y:S04]  /*1b890*/  @!P3 ST.E.128 desc[UR38][R2.64], R12 ;  /* 0x0000000c0200b985 */ /* 0x0001e8000c101d26 */
[----:B------:R0:W-:Y:S04]  /*1b8a0*/  @!P4 ST.E.128 desc[UR38][R4.64], R40 ;  /* 0x000000280400c985 */ /* 0x0001e8000c101d26 */
[----:B------:R0:W-:Y:S02]  /*1b8b0*/  @!P5 ST.E.128 desc[UR38][R6.64], R56 ;  /* 0x000000380600d985 */ /* 0x0001e4000c101d26 */
.L_x_5030:
[----:B------:R-:W-:Y:S05]  /*1b8c0*/  BSYNC B1 ;  /* 0x0000000000017941 */ /* 0x000fea0003800000 */
.L_x_5029:
[----:B0-----:R-:W-:Y:S01]  /*1b8d0*/  VIADD R0, R30, 0x60 ;  /* 0x000000601e007836 */ /* 0x001fe20000000000 */
[----:B-1-3--:R-:W0:Y:S04]  /*1b8e0*/  SHFL.IDX PT, R29, R29, 0x3, 0x181f ;  /* 0x00781f001d1d7f89 */ /* 0x00ae2800000e0000 */
[----:B------:R-:W-:Y:S01]  /*1b8f0*/  ISETP.GE.AND P0, PT, R0, R65, PT ;  /* 0x000000410000720c */ /* 0x000fe20003f06270 */
[----:B----4-:R-:W1:-:S12]  /*1b900*/  SHFL.IDX PT, R28, R28, 0x3, 0x181f ;  /* 0x00781f001c1c7f89 */ /* 0x010e5800000e0000 */
[----:B------:R-:W-:Y:S05]  /*1b910*/  @P0 BRA `(.L_x_5031) ;  /* 0x0000000c00580947 */ /* 0x000fea0003800000 */
[----:B------:R-:W-:Y:S02]  /*1b920*/  ULDC UR4, c[0x0][0xac8] ;  /* 0x0002b20000047ab9 */ /* 0x000fe40000000800 */
[----:B------:R-:W-:Y:S02]  /*1b930*/  ISETP.GE.AND P2, PT, R197, UR4, PT ;  /* 0x00000004c5007c0c */ /* 0x000fe4000bf46270 */
[----:B------:R-:W-:-:S11]  /*1b940*/  ISETP.GE.AND P3, PT, R200, UR4, PT ;  /* 0x00000004c8007c0c */ /* 0x000fd6000bf66270 */
[CC--:B-1----:R-:W-:Y:S02]  /*1b950*/  @!P2 LEA R2, P0, R197.reuse, R28.reuse, 0x1 ;  /* 0x0000001cc502a211 */ /* 0x0c2fe400078008ff */
[C---:B------:R-:W-:Y:S02]  /*1b960*/  @!P3 LEA R4, P1, R200.reuse, R28, 0x1 ;  /* 0x0000001cc804b211 */ /* 0x040fe400078208ff */
[-C--:B0-----:R-:W-:Y:S02]  /*1b970*/  @!P2 LEA.HI.X R3, R197, R29.reuse, R210, 0x1, P0 ;  /* 0x0000001dc503a211 */ /* 0x081fe400000f0cd2 */
[----:B------:R-:W-:Y:S02]  /*1b980*/  @!P3 LEA.HI.X R5, R200, R29, R209, 0x1, P1 ;  /* 0x0000001dc805b211 */ /* 0x000fe400008f0cd1 */
[----:B------:R-:W-:Y:S01]  /*1b990*/  ISETP.GE.AND P0, PT, R201, UR4, PT ;  /* 0x00000004c9007c0c */ /* 0x000fe2000bf06270 */
[----:B------:R3:W-:Y:S04]  /*1b9a0*/  @!P2 ST.E.128 desc[UR38][R2.64], R24 ;  /* 0x000000180200a985 */ /* 0x0007e8000c101d26 */
[----:B------:R3:W-:Y:S08]  /*1b9b0*/  @!P3 ST.E.128 desc[UR38][R4.64], R44 ;  /* 0x0000002c0400b985 */ /* 0x0007f0000c101d26 */
[----:B------:R-:W-:Y:S05]  /*1b9c0*/  @P0 BRA `(.L_x_5031) ;  /* 0x0000000c002c0947 */ /* 0x000fea0003800000 */
[----:B---3--:R-:W-:-:S04]  /*1b9d0*/  LEA R2, P0, R201, R28, 0x1 ;  /* 0x0000001cc9027211 */ /* 0x008fc800078008ff */
[----:B------:R-:W-:-:S05]  /*1b9e0*/  LEA.HI.X R3, R201, R29, R208, 0x1, P0 ;  /* 0x0000001dc9037211 */ /* 0x000fca00000f0cd0 */
[----:B------:R4:W-:Y:S01]  /*1b9f0*/  ST.E.128 desc[UR38][R2.64], R60 ;  /* 0x0000003c02007985 */ /* 0x0009e2000c101d26 */
[----:B------:R-:W-:Y:S05]  /*1ba00*/  BRA `(.L_x_5031) ;  /* 0x0000000c001c7947 */ /* 0x000fea0003800000 */
.L_x_5023:
[----:B------:R-:W1:Y:S08]  /*1ba10*/  LDC.64 R4, c[0x0][0xc00] ;  /* 0x00030000ff047b82 */ /* 0x000e700000000a00 */
[----:B------:R-:W2:Y:S01]  /*1ba20*/  LDC.64 R2, c[0x0][0xc00] ;  /* 0x00030000ff027b82 */ /* 0x000ea20000000a00 */
[----:B------:R-:W-:-:S07]  /*1ba30*/  ULDC UR4, c[0x0][0xa88] ;  /* 0x0002a20000047ab9 */ /* 0x000fce0000000800 */
[----:B------:R-:W3:Y:S01]  /*1ba40*/  LDC R13, c[0x0][0xbe8] ;  /* 0x0002fa00ff0d7b82 */ /* 0x000ee20000000800 */
[----:B-1----:R-:W-:-:S04]  /*1ba50*/  ISETP.NE.U32.AND P0, PT, R4, RZ, PT ;  /* 0x000000ff0400720c */ /* 0x002fc80003f05070 */
[----:B------:R-:W-:-:S03]  /*1ba60*/  ISETP.NE.AND.EX P0, PT, R5, RZ, PT, P0 ;  /* 0x000000ff0500720c */ /* 0x000fc60003f05300 */
[----:B------:R-:W1:Y:S01]  /*1ba70*/  LDC.64 R4, c[0x0][0xc08] ;  /* 0x00030200ff047b82 */ /* 0x000e620000000a00 */
[----:B--2---:R-:W-:-:S04]  /*1ba80*/  IMAD.WIDE R2, R207, 0x4, R2 ;  /* 0x00000004cf027825 */ /* 0x004fc800078e0202 */
[----:B------:R-:W-:-:S05]  /*1ba90*/  IMAD.U32 R0, RZ, RZ, UR4 ;  /* 0x00000004ff007e24 */ /* 0x000fca000f8e00ff */
[----:B------:R-:W2:Y:S01]  /*1baa0*/  @P0 LDG.E R6, desc[UR38][R2.64] ;  /* 0x0000002602060981 */ /* 0x000ea2000c1e1900 */
[----:B-1----:R-:W-:-:S04]  /*1bab0*/  ISETP.NE.U32.AND P1, PT, R4, RZ, PT ;  /* 0x000000ff0400720c */ /* 0x002fc80003f25070 */
[----:B------:R-:W-:-:S13]  /*1bac0*/  ISETP.NE.AND.EX P1, PT, R5, RZ, PT, P1 ;  /* 0x000000ff0500720c */ /* 0x000fda0003f25310 */
[----:B------:R-:W1:Y:S02]  /*1bad0*/  @P1 LDC.64 R4, c[0x0][0xc08] ;  /* 0x00030200ff041b82 */ /* 0x000e640000000a00 */
[----:B-1----:R-:W-:-:S05]  /*1bae0*/  @P1 IMAD.WIDE R4, R207, 0x4, R4 ;  /* 0x00000004cf041825 */ /* 0x002fca00078e0204 */
[----:B------:R1:W5:Y:S01]  /*1baf0*/  @P1 LDG.E R0, desc[UR38][R4.64] ;  /* 0x0000002604001981 */ /* 0x000362000c1e1900 */
[----:B---3--:R-:W-:Y:S01]  /*1bb00*/  ISETP.NE.AND P2, PT, R13, 0x1, PT ;  /* 0x000000010d00780c */ /* 0x008fe20003f45270 */
[----:B------:R-:W-:Y:S01]  /*1bb10*/  UMOV UR4, URZ ;  /* 0x0000003f00047c82 */ /* 0x000fe20008000000 */
[----:B------:R-:W-:-:S11]  /*1bb20*/  ISETP.GE.AND P3, PT, R192, 0x80, PT ;  /* 0x00000080c000780c */ /* 0x000fd60003f66270 */
[----:B------:R-:W3:Y:S01]  /*1bb30*/  @P2 LDC R10, c[0x0][0xbec] ;  /* 0x0002fb00ff0a2b82 */ /* 0x000ee20000000800 */
[----:B--2---:R-:W-:Y:S02]  /*1bb40*/  @P0 R2UR UR4, R6 ;  /* 0x00000000060402ca */ /* 0x004fe400000e0000 */
[----:B------:R-:W-:Y:S01]  /*1bb50*/  SHF.R.S32.HI R6, RZ, 0x1f, R207 ;  /* 0x0000001fff067819 */ /* 0x000fe200000114cf */
[----:B-1-3--:R-:W-:-:S12]  /*1bb60*/  @P1 BRA `(.L_x_5032) ;  /* 0x0000000000101947 */ /* 0x00afd80003800000 */
[----:B------:R-:W-:Y:S05]  /*1bb70*/  @!P0 BRA `(.L_x_5032) ;  /* 0x00000000000c8947 */ /* 0x000fea0003800000 */
[----:B------:R-:W2:Y:S04]  /*1bb80*/  LDG.E R5, desc[UR38][R2.64] ;  /* 0x0000002602057981 */ /* 0x000ea8000c1e1900 */
[----:B-----5:R-:W2:Y:S02]  /*1bb90*/  LDG.E R0, desc[UR38][R2.64+0x4] ;  /* 0x0000042602007981 */ /* 0x020ea4000c1e1900 */
[----:B--2---:R-:W-:-:S07]  /*1bba0*/  IMAD.IADD R0, R0, 0x1, -R5 ;  /* 0x0000000100007824 */ /* 0x004fce00078e0a05 */
.L_x_5032:
[----:B------:R-:W-:Y:S01]  /*1bbb0*/  R2UR UR6, R211 ;  /* 0x00000000d30672ca */ /* 0x000fe200000e0000 */
[----:B------:R-:W-:Y:S01]  /*1bbc0*/  USHF.R.S32.HI UR9, URZ, 0x1f, UR4 ;  /* 0x0000001f3f097899 */ /* 0x000fe20008011404 */
[----:B------:R-:W-:Y:S01]  /*1bbd0*/  BSSY B1, `(.L_x_5033) ;  /* 0x0000031000017945 */ /* 0x000fe20003800000 */
[----:B------:R-:W-:Y:S02]  /*1bbe0*/  SEL R11, R207, RZ, !P0 ;  /* 0x000000ffcf0b7207 */ /* 0x000fe40004000000 */
[----:B------:R-:W-:-:S08]  /*1bbf0*/  SEL R8, R6, RZ, !P0 ;  /* 0x000000ff06087207 */ /* 0x000fd00004000000 */
[----:B------:R-:W-:Y:S01]  /*1bc00*/  USHF.R.S32.HI UR10, URZ, 0x1f, UR6 ;  /* 0x0000001f3f0a7899 */ /* 0x000fe20008011406 */
[----:B------:R-:W-:Y:S11]  /*1bc10*/  @P3 BRA `(.L_x_5034) ;  /* 0x0000000000b03947 */ /* 0x000ff60003800000 */
[----:B------:R-:W1:Y:S01]  /*1bc20*/  S2R R3, SR_TID.X ;  /* 0x0000000000037919 */ /* 0x000e620000002100 */
[----:B------:R-:W2:Y:S01]  /*1bc30*/  LDC R9, c[0x0][0xbe8] ;  /* 0x0002fa00ff097b82 */ /* 0x000ea20000000800 */
[----:B------:R-:W-:Y:S02]  /*1bc40*/  IMAD.U32 R4, RZ, RZ, UR60 ;  /* 0x0000003cff047e24 */ /* 0x000fe4000f8e00ff */
[----:B--2--5:R-:W-:-:S03]  /*1bc50*/  IMAD R2, R0, R9, RZ ;  /* 0x0000000900027224 */ /* 0x024fc600078e02ff */
[----:B-1----:R-:W-:-:S04]  /*1bc60*/  IADD3 R4, R4, -0x80, R3 ;  /* 0xffffff8004047810 */ /* 0x002fc80007ffe003 */
        /* <DEDUP_REMOVED lines=9> */
[----:B------:R-:W1:Y:S02]  /*1bd00*/  @P0 LDC R3, c[0x0][0xbec] ;  /* 0x0002fb00ff030b82 */ /* 0x000e640000000800 */
[----:B------:R-:W-:Y:S02]  /*1bd10*/  UIMAD.WIDE.U32 UR6, UR11, UR12, UR6 ;  /* 0x0000000c0b0672a5 */ /* 0x000fe4000f8e0006 */
[----:B------:R-:W-:-:S04]  /*1bd20*/  UIMAD UR8, UR11, UR13, UR8 ;  /* 0x0000000d0b0872a4 */ /* 0x000fc8000f8e0208 */
[----:B------:R-:W2:Y:S01]  /*1bd30*/  @P0 LDC R7, c[0x0][0xbf0] ;  /* 0x0002fc00ff070b82 */ /* 0x000ea20000000800 */
[----:B------:R-:W-:Y:S01]  /*1bd40*/  UIADD3 UR8, UR7, UR8, URZ ;  /* 0x0000000807087290 */ /* 0x000fe2000fffe03f */
[----:B-1----:R-:W-:-:S04]  /*1bd50*/  @P0 IMAD.HI.U32 R2, R4, R3, RZ ;  /* 0x0000000304020227 */ /* 0x002fc800078e00ff */
[----:B------:R-:W-:Y:S02]  /*1bd60*/  IMAD.U32 R3, RZ, RZ, UR7 ;  /* 0x00000007ff037e24 */ /* 0x000fe4000f8e00ff */
[----:B------:R-:W-:Y:S01]  /*1bd70*/  IMAD.U32 R3, RZ, RZ, UR8 ;  /* 0x00000008ff037e24 */ /* 0x000fe2000f8e00ff */
[----:B--2---:R-:W-:Y:S01]  /*1bd80*/  @P0 SHF.R.U32.HI R5, RZ, R7, R2 ;  /* 0x00000007ff050219 */ /* 0x004fe20000011602 */
[----:B------:R-:W-:Y:S01]  /*1bd90*/  IMAD.U32 R2, RZ, RZ, UR6 ;  /* 0x00000006ff027e24 */ /* 0x000fe2000f8e00ff */
[----:B------:R-:W-:-:S03]  /*1bda0*/  ULDC.64 UR6, c[0x0][0xb98] ;  /* 0x0002e60000067ab9 */ /* 0x000fc60000000a00 */
[----:B------:R-:W-:Y:S02]  /*1bdb0*/  IMAD.MOV R7, RZ, RZ, -R5 ;  /* 0x000000ffff077224 */ /* 0x000fe400078e0a05 */
[----:B------:R-:W-:-:S04]  /*1bdc0*/  IMAD.WIDE.U32 R2, R11, UR6, R2 ;  /* 0x000000060b027c25 */ /* 0x000fc8000f8e0002 */
[----:B------:R-:W-:Y:S01]  /*1bdd0*/  IMAD R7, R9, R7, R4 ;  /* 0x0000000709077224 */ /* 0x000fe200078e0204 */
[----:B------:R-:W-:Y:S01]  /*1bde0*/  SHF.R.S32.HI R9, RZ, 0x1f, R5 ;  /* 0x0000001fff097819 */ /* 0x000fe20000011405 */
[----:B------:R-:W-:Y:S01]  /*1bdf0*/  IMAD R4, R8, UR6, RZ ;  /* 0x0000000608047c24 */ /* 0x000fe2000f8e02ff */
[----:B------:R-:W-:-:S03]  /*1be00*/  IADD3 R2, P0, R5, R2, RZ ;  /* 0x0000000205027210 */ /* 0x000fc60007f1e0ff */
[----:B------:R-:W-:Y:S01]  /*1be10*/  IMAD R6, R11, UR7, R4 ;  /* 0x000000070b067c24 */ /* 0x000fe2000f8e0204 */
[----:B------:R-:W-:Y:S01]  /*1be20*/  SHF.R.S32.HI R4, RZ, 0x1f, R7 ;  /* 0x0000001fff047819 */ /* 0x000fe20000011407 */
[----:B------:R-:W-:-:S03]  /*1be30*/  ULDC.64 UR6, c[0x0][0xb88] ;  /* 0x0002e20000067ab9 */ /* 0x000fc60000000a00 */
[----:B------:R-:W-:Y:S01]  /*1be40*/  IADD3.X R3, R9, R3, R6, P0, !PT ;  /* 0x0000000309037210 */ /* 0x000fe200007fe406 */
[----:B------:R-:W-:-:S04]  /*1be50*/  IMAD R4, R4, UR6, RZ ;  /* 0x0000000604047c24 */ /* 0x000fc8000f8e02ff */
[C---:B------:R-:W-:Y:S02]  /*1be60*/  IMAD R5, R7.reuse, UR7, R4 ;  /* 0x0000000707057c24 */ /* 0x040fe4000f8e0204 */
[----:B------:R-:W-:Y:S01]  /*1be70*/  IMAD.WIDE.U32 R2, R7, UR6, R2 ;  /* 0x0000000607027c25 */ /* 0x000fe2000f8e0002 */
[----:B------:R-:W-:-:S03]  /*1be80*/  ULDC.64 UR6, c[0x0][0xb50] ;  /* 0x0002d40000067ab9 */ /* 0x000fc60000000a00 */
[----:B------:R-:W-:Y:S01]  /*1be90*/  IMAD.IADD R3, R3, 0x1, R5 ;  /* 0x0000000103037824 */ /* 0x000fe200078e0205 */
[----:B------:R-:W-:-:S04]  /*1bea0*/  LEA R4, P0, R2, UR6, 0x2 ;  /* 0x0000000602047c11 */ /* 0x000fc8000f8010ff */
[----:B------:R-:W-:Y:S01]  /*1beb0*/  LEA.HI.X R5, R2, UR7, R3, 0x2, P0 ;  /* 0x0000000702057c11 */ /* 0x000fe200080f1403 */
[----:B------:R-:W-:-:S05]  /*1bec0*/  IMAD.MOV.U32 R3, RZ, RZ, -0x800000 ;  /* 0xff800000ff037424 */ /* 0x000fca00078e00ff */
[----:B------:R1:W-:Y:S03]  /*1bed0*/  STG.E desc[UR38][R4.64], R3 ;  /* 0x0000000304007986 */ /* 0x0003e6000c101926 */
.L_x_5034:
[----:B------:R-:W-:Y:S05]  /*1bee0*/  BSYNC B1 ;  /* 0x0000000000017941 */ /* 0x000fea0003800000 */
.L_x_5033:
[----:B-1----:R-:W1:Y:S01]  /*1bef0*/  @P2 LDC R3, c[0x0][0xbf0] ;  /* 0x0002fc00ff032b82 */ /* 0x002e620000000800 */
[----:B------:R-:W-:Y:S01]  /*1bf00*/  ULDC.64 UR12, c[0x0][0xaa0] ;  /* 0x0002a800000c7ab9 */ /* 0x000fe20000000a00 */
[----:B------:R-:W-:Y:S01]  /*1bf10*/  R2UR UR11, R211 ;  /* 0x00000000d30b72ca */ /* 0x000fe200000e0000 */
[----:B------:R-:W-:Y:S01]  /*1bf20*/  UIMAD UR8, UR9, UR12, URZ ;  /* 0x0000000c090872a4 */ /* 0x000fe2000f8e023f */
[----:B------:R-:W-:Y:S01]  /*1bf30*/  IMAD R2, R226, 0x20, R215 ;  /* 0x00000020e2027824 */ /* 0x000fe200078e02d7 */
[----:B------:R-:W-:Y:S01]  /*1bf40*/  UIMAD.WIDE.U32 UR6, UR4, UR12, URZ ;  /* 0x0000000c040672a5 */ /* 0x000fe2000f8e003f */
[----:B------:R-:W-:Y:S01]  /*1bf50*/  BSSY B1, `(.L_x_5035) ;  /* 0x000003c000017945 */ /* 0x000fe20003800000 */
[----:B------:R-:W-:Y:S01]  /*1bf60*/  UIMAD UR8, UR4, UR13, UR8 ;  /* 0x0000000d040872a4 */ /* 0x000fe2000f8e0208 */
[----:B------:R-:W-:Y:S02]  /*1bf70*/  VIADD R9, R2, UR60 ;  /* 0x0000003c02097c36 */ /* 0x000fe40008000000 */
[----:B------:R-:W-:Y:S01]  /*1bf80*/  ULDC.64 UR12, c[0x0][0xae8] ;  /* 0x0002ba00000c7ab9 */ /* 0x000fe20000000a00 */
[----:B------:R-:W-:Y:S01]  /*1bf90*/  UIADD3 UR7, UR7, UR8, URZ ;  /* 0x0000000807077290 */ /* 0x000fe2000fffe03f */
[----:B------:R-:W-:Y:S01]  /*1bfa0*/  @P2 IMAD.HI.U32 R2, R9, R10, RZ ;  /* 0x0000000a09022227 */ /* 0x000fe200078e00ff */
[----:B------:R-:W-:-:S02]  /*1bfb0*/  UIMAD UR4, UR10, UR12, URZ ;  /* 0x0000000c0a0472a4 */ /* 0x000fc4000f8e023f */
[----:B------:R-:W-:Y:S01]  /*1bfc0*/  UIMAD.WIDE.U32 UR6, UR11, UR12, UR6 ;  /* 0x0000000c0b0672a5 */ /* 0x000fe2000f8e0006 */
[----:B------:R-:W-:Y:S01]  /*1bfd0*/  IMAD.MOV.U32 R5, RZ, RZ, R9 ;  /* 0x000000ffff057224 */ /* 0x000fe200078e0009 */
[----:B------:R-:W-:Y:S01]  /*1bfe0*/  UIMAD UR4, UR11, UR13, UR4 ;  /* 0x0000000d0b0472a4 */ /* 0x000fe2000f8e0204 */
[----:B------:R-:W-:-:S03]  /*1bff0*/  ULDC.64 UR8, c[0x0][0xaf0] ;  /* 0x0002bc0000087ab9 */ /* 0x000fc60000000a00 */
[----:B------:R-:W-:Y:S01]  /*1c000*/  UIADD3 UR4, UR7, UR4, URZ ;  /* 0x0000000407047290 */ /* 0x000fe2000fffe03f */
[----:B------:R-:W-:Y:S01]  /*1c010*/  IMAD R6, R8, UR8, RZ ;  /* 0x0000000808067c24 */ /* 0x000fe2000f8e02ff */
[----:B-1----:R-:W-:Y:S01]  /*1c020*/  @P2 SHF.R.U32.HI R5, RZ, R3, R2 ;  /* 0x00000003ff052219 */ /* 0x002fe20000011602 */
[----:B------:R-:W-:Y:S02]  /*1c030*/  IMAD.U32 R3, RZ, RZ, UR7 ;  /* 0x00000007ff037e24 */ /* 0x000fe4000f8e00ff */
[----:B------:R-:W-:Y:S01]  /*1c040*/  IMAD.U32 R2, RZ, RZ, UR6 ;  /* 0x00000006ff027e24 */ /* 0x000fe2000f8e00ff */
[----:B------:R-:W-:Y:S01]  /*1c050*/  SHF.R.S32.HI R4, RZ, 0x1f, R5 ;  /* 0x0000001fff047819 */ /* 0x000fe20000011405 */
[----:B------:R-:W-:Y:S01]  /*1c060*/  IMAD.U32 R3, RZ, RZ, UR4 ;  /* 0x00000004ff037e24 */ /* 0x000fe2000f8e00ff */
[----:B------:R-:W-:Y:S01]  /*1c070*/  ULDC.64 UR6, c[0x0][0xae0] ;  /* 0x0002b80000067ab9 */ /* 0x000fe20000000a00 */
[C---:B------:R-:W-:Y:S02]  /*1c080*/  IMAD R7, R11.reuse, UR9, R6 ;  /* 0x000000090b077c24 */ /* 0x040fe4000f8e0206 */
[----:B------:R-:W-:-:S04]  /*1c090*/  IMAD.WIDE.U32 R2, R11, UR8, R2 ;  /* 0x000000080b027c25 */ /* 0x000fc8000f8e0002 */
        /* <DEDUP_REMOVED lines=10> */
[----:B------:R-:W-:Y:S02]  /*1c140*/  VIADD R6, R215, UR60 ;  /* 0x0000003cd7067c36 */ /* 0x000fe40008000000 */
        /* <DEDUP_REMOVED lines=11> */
[----:B------:R1:W2:Y:S02]  /*1c200*/  SHFL.IDX PT, R2, R4, RZ, 0x181f ;  /* 0x00181fff04027589 */ /* 0x0002a400000e0000 */
[----:B------:R-:W-:Y:S02]  /*1c210*/  ISETP.GE.AND P0, PT, R0, R13, PT ;  /* 0x0000000d0000720c */ /* 0x000fe40003f06270 */
        /* <DEDUP_REMOVED lines=11> */
[----:B------:R4:W-:Y:S01]  /*1c2d0*/  @!P4 ST.E.128 desc[UR38][R8.64], RZ ;  /* 0x000000ff0800c985 */ /* 0x0009e2000c101d26 */
[----:B------:R-:W-:-:S03]  /*1c2e0*/  @!P2 LEA.HI.X R3, R201, R0, R208, 0x1, P6 ;  /* 0x00000000c903a211 */ /* 0x000fc600030f0cd0 */
[----:B------:R4:W-:Y:S04]  /*1c2f0*/  @!P3 ST.E.128 desc[UR38][R10.64], RZ ;  /* 0x000000ff0a00b985 */ /* 0x0009e8000c101d26 */
[----:B------:R4:W-:Y:S02]  /*1c300*/  @!P2 ST.E.128 desc[UR38][R2.64], RZ ;  /* 0x000000ff0200a985 */ /* 0x0009e4000c101d26 */
.L_x_5036:
[----:B------:R-:W-:Y:S05]  /*1c310*/  BSYNC B1 ;  /* 0x0000000000017941 */ /* 0x000fea0003800000 */
.L_x_5035:
[----:B---3--:R3:W0:Y:S01]  /*1c320*/  SHFL.IDX PT, R0, R5, 0x1, 0x181f ;  /* 0x00381f0005007f89 */ /* 0x00862200000e0000 */
[----:B------:R-:W-:Y:S03]  /*1c330*/  BSSY B1, `(.L_x_5037) ;  /* 0x0000010000017945 */ /* 0x000fe60003800000 */
[----:B--2-4-:R3:W2:Y:S01]  /*1c340*/  SHFL.IDX PT, R2, R4, 0x1, 0x181f ;  /* 0x00381f0004027f89 */ /* 0x0146a200000e0000 */
        /* <DEDUP_REMOVED lines=14> */
.L_x_5038:
[----:B------:R-:W-:Y:S05]  /*1c430*/  BSYNC B1 ;  /* 0x0000000000017941 */ /* 0x000fea0003800000 */
.L_x_5037:
[----:B0-----:R0:W0:Y:S01]  /*1c440*/  SHFL.IDX PT, R0, R5, 0x2, 0x181f ;  /* 0x00581f0005007f89 */ /* 0x00102200000e0000 */
[----:B------:R-:W-:Y:S03]  /*1c450*/  BSSY B1, `(.L_x_5039) ;  /* 0x0000010000017945 */ /* 0x000fe60003800000 */
[----:B--2-4-:R2:W4:Y:S01]  /*1c460*/  SHFL.IDX PT, R2, R4, 0x2, 0x181f ;  /* 0x00581f0004027f89 */ /* 0x01452200000e0000 */
        /* <DEDUP_REMOVED lines=14> */
.L_x_5040:
[----:B------:R-:W-:Y:S05]  /*1c550*/  BSYNC B1 ;  /* 0x0000000000017941 */ /* 0x000fea0003800000 */
.L_x_5039:
[----:B0-----:R-:W-:Y:S01]  /*1c560*/  VIADD R0, R6, 0x60 ;  /* 0x0000006006007836 */ /* 0x001fe20000000000 */
[----:B-1-3--:R-:W0:Y:S04]  /*1c570*/  SHFL.IDX PT, R5, R5, 0x3, 0x181f ;  /* 0x00781f0005057f89 */ /* 0x00ae2800000e0000 */
[----:B------:R-:W-:Y:S01]  /*1c580*/  ISETP.GE.AND P0, PT, R0, R13, PT ;  /* 0x0000000d0000720c */ /* 0x000fe20003f06270 */
[----:B----4-:R1:W3:-:S12]  /*1c590*/  SHFL.IDX PT, R2, R4, 0x3, 0x181f ;  /* 0x00781f0004027f89 */ /* 0x0102d800000e0000 */
[----:B-1----:R-:W-:Y:S05]  /*1c5a0*/  @P0 BRA `(.L_x_5031) ;  /* 0x0000000000340947 */ /* 0x002fea0003800000 */
        /* <DEDUP_REMOVED lines=13> */
.L_x_5031:
[----:B------:R-:W-:Y:S05]  /*1c680*/  BSYNC B0 ;  /* 0x0000000000007941 */ /* 0x000fea0003800000 */
.L_x_5022:
[----:B------:R-:W-:Y:S02]  /*1c690*/  ULDC UR4, c[0x0][0xc3c] ;  /* 0x00030f0000047ab9 */ /* 0x000fe40000000800 */
[----:B------:R-:W-:-:S13]  /*1c6a0*/  ISETP.GE.AND P0, PT, R31, UR4, PT ;  /* 0x000000041f007c0c */ /* 0x000fda000bf06270 */
[----:B------:R-:W-:Y:S05]  /*1c6b0*/  @!P0 BRA `(.L_x_5041) ;  /* 0xfffffe4c00188947 */ /* 0x000fea000383ffff */
[----:B------:R-:W-:Y:S05]  /*1c6c0*/  EXIT ;  /* 0x000000000000794d */ /* 0x000fea0003800000 */
.L_x_4859:
        /* <DEDUP_REMOVED lines=16> */
.L_x_5042:
        /* <DEDUP_REMOVED lines=42> */
.L_x_5048:
        /* <DEDUP_REMOVED lines=12> */
.L_x_5047:
[----:B------:R-:W-:Y:S05]  /*1cb30*/  BSYNC B0 ;  /* 0x0000000000007941 */ /* 0x000fea0003800000 */
.L_x_5046:
        /* <DEDUP_REMOVED lines=20> */
.L_x_5044:
        /* <DEDUP_REMOVED lines=20> */
.L_x_5049:
[----:B-1----:R-:W-:Y:S02]  /*1cdc0*/  IMAD.MOV R2, RZ, RZ, -R3 ;  /* 0x000000ffff027224 */ /* 0x002fe400078e0a03 */
[----:B---3--:R-:W-:Y:S02]  /*1cdd0*/  IMAD R16, R16, UR5, R11 ;  /* 0x0000000510107c24 */ /* 0x008fe4000f8e020b */
[----:B------:R-:W-:Y:S01]  /*1cde0*/  IMAD.MOV.U32 R11, RZ, RZ, R2 ;  /* 0x000000ffff0b7224 */ /* 0x000fe200078e0002 */
        /* <DEDUP_REMOVED lines=28> */
[-C--:B------:R-:W-:Y:S02]  /*1cfb0*/  IABS R8, R18.reuse ;  /* 0x0000001200087213 */ /* 0x080fe40000000000 */
[----:B------:R-:W-:Y:S02]  /*1cfc0*/  IABS R4, R18 ;  /* 0x0000001200047213 */ /* 0x000fe40000000000 */
[----:B------:R-:W1:Y:S08]  /*1cfd0*/  I2F.RP R7, R8 ;  /* 0x0000000800077306 */ /* 0x000e700000209400 */
[----:B-1----:R-:W1:Y:S02]  /*1cfe0*/  MUFU.RCP R7, R7 ;  /* 0x0000000700077308 */ /* 0x002e640000001000 */
[----:B-1----:R-:W-:-:S06]  /*1cff0*/  VIADD R3, R7, 0xffffffe ;  /* 0x0ffffffe07037836 */ /* 0x002fcc0000000000 */
[----:B------:R-:W0:Y:S02]  /*1d000*/  F2I.FTZ.U32.TRUNC.NTZ R3, R3 ;  /* 0x0000000300037305 */ /* 0x000e24000021f000 */
[----:B0-----:R-:W-:-:S04]  /*1d010*/  IMAD.MOV R10, RZ, RZ, -R3 ;  /* 0x000000ffff0a7224 */ /* 0x001fc800078e0a03 */
[----:B------:R-:W-:-:S04]  /*1d020*/  IMAD.MOV.U32 R9, RZ, RZ, R10 ;  /* 0x000000ffff097224 */ /* 0x000fc800078e000a */
        /* <DEDUP_REMOVED lines=21> */
.L_x_5045:
[----:B------:R-:W-:Y:S02]  /*1d180*/  IMAD.MOV.U32 R17, RZ, RZ, RZ ;  /* 0x000000ffff117224 */ /* 0x000fe400078e00ff */
[----:B------:R-:W-:Y:S02]  /*1d190*/  IMAD.U32 R16, RZ, RZ, UR6 ;  /* 0x00000006ff107e24 */ /* 0x000fe4000f8e00ff */
[----:B------:R-:W-:-:S07]  /*1d1a0*/  IMAD.MOV.U32 R18, RZ, RZ, RZ ;  /* 0x000000ffff127224 */ /* 0x000fce00078e00ff */
.L_x_5050:
[----:B------:R-:W-:-:S13]  /*1d1b0*/  ISETP.NE.AND P0, PT, R5, RZ, PT ;  /* 0x000000ff0500720c */ /* 0x000fda0003f05270 */
[----:B------:R-:W0:Y:S01]  /*1d1c0*/  @!P0 S2R R3, SR_CgaCtaId ;  /* 0x0000000000038919 */ /* 0x000e220000008800 */
[----:B------:R-:W-:-:S04]  /*1d1d0*/  @!P0 MOV R0, 0x400 ;  /* 0x0000040000008802 */ /* 0x000fc80000000f00 */
[----:B0-----:R-:W-:-:S05]  /*1d1e0*/  @!P0 LEA R0, R3, R0, 0x18 ;  /* 0x0000000003008211 */ /* 0x001fca00078ec0ff */
[----:B------:R1:W-:Y:S01]  /*1d1f0*/  @!P0 STS.128 [R0+0x308d0], R16 ;  /* 0x0308d01000008388 */ /* 0x0003e20000000c00 */
[----:B------:R-:W-:Y:S06]  /*1d200*/  BAR.ARV 0x5, 0x180 ;  /* 0x0146000000007b1d */ /* 0x000fec0000002000 */
.L_x_5043:
        /* <DEDUP_REMOVED lines=11> */
[----:B------:R-:W-:Y:S01]  /*1d2c0*/  CS2R R26, SRZ ;  /* 0x00000000001a7805 */ /* 0x000fe2000001ff00 */
[----:B------:R-:W-:Y:S01]  /*1d2d0*/  IMAD.MOV.U32 R29, RZ, RZ, 0x1 ;  /* 0x00000001ff1d7424 */ /* 0x000fe200078e00ff */
[----:B------:R-:W-:Y:S01]  /*1d2e0*/  ULDC.64 UR36, c[0x0][0x198] ;  /* 0x0000660000247ab9 */ /* 0x000fe20000000a00 */
[----:B------:R3:W-:Y:S01]  /*1d2f0*/  STL [R1+0x2ac], RZ ;  /* 0x0002acff01007387 */ /* 0x0007e20000100800 */
[----:B------:R-:W-:Y:S01]  /*1d300*/  ULDC UR40, c[0x0][0xc] ;  /* 0x0000030000287ab9 */ /* 0x000fe20000000800 */
[C---:B-1----:R-:W-:Y:S01]  /*1d310*/  IMAD.SHL.U32 R34, R6.reuse, 0x8, RZ ;  /* 0x0000000806227824 */ /* 0x042fe200078e00ff */
[----:B------:R-:W-:-:S05]  /*1d320*/  LOP3.LUT R5, R6, 0x7f, RZ, 0xc0, !PT ;  /* 0x0000007f06057812 */ /* 0x000fca00078ec0ff */
[----:B------:R-:W-:Y:S01]  /*1d330*/  IMAD.SHL.U32 R2, R5, 0x8, RZ ;  /* 0x0000000805027824 */ /* 0x000fe200078e00ff */
[----:B--2---:R-:W-:Y:S02]  /*1d340*/  R2UR UR4, R0 ;  /* 0x00000000000472ca */ /* 0x004fe400000e0000 */
[C---:B------:R-:W-:Y:S02]  /*1d350*/  LOP3.LUT R0, R34.reuse, 0x1f8, RZ, 0xc0, !PT ;  /* 0x000001f822007812 */ /* 0x040fe400078ec0ff */
[----:B------:R-:W-:Y:S02]  /*1d360*/  LOP3.LUT R34, R34, 0x38, RZ, 0xc0, !PT ;  /* 0x0000003822227812 */ /* 0x000fe400078ec0ff */
[----:B------:R-:W-:Y:S01]  /*1d370*/  LOP3.LUT R3, R0, 0x38, R6, 0x78, !PT ;  /* 0x0000003800037812 */ /* 0x000fe200078e7806 */
[----:B------:R-:W-:Y:S01]  /*1d380*/  IMAD.SHL.U32 R0, R6, 0x10, RZ ;  /* 0x0000001006007824 */ /* 0x000fe200078e00ff */
[----:B------:R-:W-:Y:S02]  /*1d390*/  LOP3.LUT R37, R34, 0x40, RZ, 0xfc, !PT ;  /* 0x0000004022257812 */ /* 0x000fe400078efcff */
[----:B------:R-:W-:-:S02]  /*1d3a0*/  LOP3.LUT R4, R3, 0x200, R2, 0xf8, !PT ;  /* 0x0000020003047812 */ /* 0x000fc400078ef802 */
[----:B------:R-:W-:Y:S01]  /*1d3b0*/  SHF.R.U32.HI R2, RZ, 0x3, R5 ;  /* 0x00000003ff027819 */ /* 0x000fe20000011605 */
[----:B------:R-:W-:Y:S01]  /*1d3c0*/  ULOP3.LUT UR41, UR4, 0x2, URZ, 0xfc, !UPT ;  /* 0x0000000204297892 */ /* 0x000fe2000f8efc3f */
[----:B------:R-:W-:Y:S02]  /*1d3d0*/  LOP3.LUT R36, R34, 0x80, RZ, 0xfc, !PT ;  /* 0x0000008022247812 */ /* 0x000fe400078efcff */
[----:B------:R-:W-:Y:S01]  /*1d3e0*/  UMOV UR4, 0x400 ;  /* 0x0000040000047882 */ /* 0x000fe20000000000 */
[----:B------:R-:W-:Y:S01]  /*1d3f0*/  LOP3.LUT R0, R2, 0x70, R0, 0xf8, !PT ;  /* 0x0000007002007812 */ /* 0x000fe200078ef800 */
[----:B0-----:R-:W-:-:S06]  /*1d400*/  ULEA UR4, UR5, UR4, 0x18 ;  /* 0x0000000405047291 */ /* 0x001fcc000f8ec03f */
[----:B------:R-:W-:-:S04]  /*1d410*/  IMAD.U32 R23, RZ, RZ, UR4 ;  /* 0x00000004ff177e24 */ /* 0x000fc8000f8e00ff */
[----:B------:R-:W-:-:S05]  /*1d420*/  IMAD R0, R4, 0x2, R23 ;  /* 0x0000000204007824 */ /* 0x000fca00078e0217 */
[----:B------:R3:W-:Y:S02]  /*1d430*/  STL [R1+0x284], R0 ;  /* 0x0002840001007387 */ /* 0x0007e40000100800 */
.L_x_5170:
        /* <DEDUP_REMOVED lines=8> */
[----:B-1----:R-:W1:Y:S01]  /*1d4c0*/  @P0 LDC.64 R2, c[0x0][0xa28] ;  /* 0x00028a00ff020b82 */ /* 0x002e620000000a00 */
[----:B------:R-:W-:Y:S01]  /*1d4d0*/  ISETP.NE.U32.AND P1, PT, RZ, UR6, PT ;  /* 0x00000006ff007c0c */ /* 0x000fe2000bf25070 */
[----:B-1----:R-:W-:-:S05]  /*1d4e0*/  @P0 IMAD.WIDE R2, R19, 0x4, R2 ;  /* 0x0000000413020825 */ /* 0x002fca00078e0202 */
[----:B------:R1:W2:Y:S01]  /*1d4f0*/  @P0 LDG.E R11, desc[UR38][R2.64] ;  /* 0x00000026020b0981 */ /* 0x0002a2000c1e1900 */
[----:B------:R-:W-:Y:S01]  /*1d500*/  ISETP.NE.U32.AND P0, PT, RZ, UR4, PT ;  /* 0x00000004ff007c0c */ /* 0x000fe2000bf05070 */
[----:B------:R-:W-:Y:S01]  /*1d510*/  IMAD.MOV.U32 R35, RZ, RZ, RZ ;  /* 0x000000ffff237224 */ /* 0x000fe200078e00ff */
[----:B------:R-:W-:Y:S01]  /*1d520*/  ISETP.NE.AND.EX P1, PT, RZ, UR7, PT, P1 ;  /* 0x00000007ff007c0c */ /* 0x000fe2000bf25310 */
[----:B---3--:R-:W-:Y:S01]  /*1d530*/  IMAD.MOV.U32 R0, RZ, RZ, RZ ;  /* 0x000000ffff007224 */ /* 0x008fe200078e00ff */
[----:B------:R-:W-:Y:S01]  /*1d540*/  ISETP.NE.AND.EX P2, PT, RZ, UR5, PT, P0 ;  /* 0x00000005ff007c0c */ /* 0x000fe2000bf45300 */
[----:B------:R-:W-:Y:S01]  /*1d550*/  ULDC.64 UR4, c[0x0][0xa00] ;  /* 0x0002800000047ab9 */ /* 0x000fe20000000a00 */
[----:B0-----:R-:W-:Y:S01]  /*1d560*/  IMAD.WIDE R4, R19, 0x4, R4 ;  /* 0x0000000413047825 */ /* 0x001fe200078e0204 */
[----:B------:R-:W-:Y:S01]  /*1d570*/  ISETP.NE.U32.AND P0, PT, RZ, UR4, PT ;  /* 0x00000004ff007c0c */ /* 0x000fe2000bf05070 */
[----:B-1----:R-:W0:Y:S03]  /*1d580*/  LDC.64 R2, c[0x0][0xa10] ;  /* 0x00028400ff027b82 */ /* 0x002e260000000a00 */
[----:B------:R-:W-:-:S06]  /*1d590*/  ISETP.NE.AND.EX P0, PT, RZ, UR5, PT, P0 ;  /* 0x00000005ff007c0c */ /* 0x000fcc000bf05300 */
[----:B------:R-:W1:Y:S07]  /*1d5a0*/  @P2 LDC.64 R6, c[0x0][0xa18] ;  /* 0x00028600ff062b82 */ /* 0x000e6e0000000a00 */
        /* <DEDUP_REMOVED lines=9> */
[----:B-1----:R-:W-:Y:S02]  /*1d640*/  @P2 IMAD.WIDE R6, R19, 0x4, R6 ;  /* 0x0000000413062825 */ /* 0x002fe400078e0206 */
[----:B------:R-:W-:Y:S01]  /*1d650*/  ULDC UR5, c[0x0][0x2f0] ;  /* 0x0000bc0000057ab9 */ /* 0x000fe20000000800 */
[----:B------:R-:W-:Y:S02]  /*1d660*/  USEL UR4, UR4, 0x1, UP0 ;  /* 0x0000000104047887 */ /* 0x000fe40008000000 */
[----:B------:R0:W5:Y:S02]  /*1d670*/  @P2 LDG.E R31, desc[UR38][R6.64] ;  /* 0x00000026061f2981 */ /* 0x000164000c1e1900 */
[----:B------:R-:W-:-:S03]  /*1d680*/  UIMAD UR4, UR4, UR5, URZ ;  /* 0x00000005040472a4 */ /* 0x000fc6000f8e023f */
[----:B------:R-:W-:-:S03]  /*1d690*/  ULDC UR5, c[0x0][0x348] ;  /* 0x0000d20000057ab9 */ /* 0x000fc60000000800 */
[----:B------:R-:W-:Y:S02]  /*1d6a0*/  IMAD.U32 R10, RZ, RZ, UR4 ;  /* 0x00000004ff0a7e24 */ /* 0x000fe4000f8e00ff */
[----:B0-----:R-:W-:Y:S01]  /*1d6b0*/  IMAD.U32 R6, RZ, RZ, UR5 ;  /* 0x00000005ff067e24 */ /* 0x001fe2000f8e00ff */
[----:B--2---:R0:W-:Y:S01]  /*1d6c0*/  STL [R1+0x28c], R11 ;  /* 0x00028c0b01007387 */ /* 0x0041e20000100800 */
[----:B------:R-:W-:Y:S05]  /*1d6d0*/  @P2 BRA `(.L_x_5052) ;  /* 0x0000000000102947 */ /* 0x000fea0003800000 */
[----:B------:R-:W-:Y:S05]  /*1d6e0*/  @!P0 BRA `(.L_x_5052) ;  /* 0x00000000000c8947 */ /* 0x000fea0003800000 */
[----:B------:R-:W2:Y:S04]  /*1d6f0*/  LDG.E R8, desc[UR38][R4.64] ;  /* 0x0000002604087981 */ /* 0x000ea8000c1e1900 */
[----:B-----5:R-:W2:Y:S02]  /*1d700*/  LDG.E R31, desc[UR38][R4.64+0x4] ;  /* 0x00000426041f7981 */ /* 0x020ea4000c1e1900 */
[----:B--2---:R-:W-:-:S07]  /*1d710*/  IMAD.IADD R31, R31, 0x1, -R8 ;  /* 0x000000011f1f7824 */ /* 0x004fce00078e0a08 */
.L_x_5052:
[----:B------:R-:W-:Y:S02]  /*1d720*/  ULDC.64 UR4, c[0x0][0xa20] ;  /* 0x0002880000047ab9 */ /* 0x000fe40000000a00 */
[----:B------:R-:W-:-:S04]  /*1d730*/  ISETP.NE.U32.AND P0, PT, RZ, UR4, PT ;  /* 0x00000004ff007c0c */ /* 0x000fc8000bf05070 */
[----:B------:R-:W-:-:S13]  /*1d740*/  ISETP.NE.AND.EX P0, PT, RZ, UR5, PT, P0 ;  /* 0x00000005ff007c0c */ /* 0x000fda000bf05300 */
[----:B------:R-:W-:Y:S05]  /*1d750*/  @!P0 BRA `(.L_x_5053) ;  /* 0x0000000000108947 */ /* 0x000fea0003800000 */
[----:B------:R-:W1:Y:S02]  /*1d760*/  LDC.64 R4, c[0x0][0xa20] ;  /* 0x00028800ff047b82 */ /* 0x000e640000000a00 */
[----:B-1----:R-:W-:-:S05]  /*1d770*/  IMAD.WIDE R4, R19, 0x4, R4 ;  /* 0x0000000413047825 */ /* 0x002fca00078e0204 */
[----:B------:R1:W5:Y:S01]  /*1d780*/  LDG.E R10, desc[UR38][R4.64] ;  /* 0x00000026040a7981 */ /* 0x000362000c1e1900 */
[----:B------:R-:W-:Y:S05]  /*1d790*/  BRA `(.L_x_5054) ;  /* 0x0000000000247947 */ /* 0x000fea0003800000 */
.L_x_5053:
        /* <DEDUP_REMOVED lines=9> */
.L_x_5054:
[----:B-1----:R-:W2:Y:S01]  /*1d830*/  @P1 LDG.E R5, desc[UR38][R2.64] ;  /* 0x0000002602051981 */ /* 0x002ea2000c1e1900 */
[----:B------:R-:W1:Y:S03]  /*1d840*/  LDC R7, c[0x0][0x448] ;  /* 0x00011200ff077b82 */ /* 0x000e660000000800 */
[----:B------:R3:W2:Y:S01]  /*1d850*/  @P1 LDG.E R4, desc[UR38][R2.64+0x4] ;  /* 0x0000042602041981 */ /* 0x0006a2000c1e1900 */
[----:B-----5:R-:W-:Y:S02]  /*1d860*/  IMAD.IADD R10, R10, 0x1, -R11 ;  /* 0x000000010a0a7824 */ /* 0x020fe400078e0a0b */
[----:B------:R-:W-:Y:S02]  /*1d870*/  IMAD.SHL.U32 R28, R17, 0x80, RZ ;  /* 0x00000080111c7824 */ /* 0x000fe400078e00ff */
[----:B---3--:R-:W3:Y:S01]  /*1d880*/  LDC.64 R2, c[0x0][0x9e0] ;  /* 0x00027800ff027b82 */ /* 0x008ee20000000a00 */
[----:B-1----:R-:W-:Y:S01]  /*1d890*/  ISETP.NE.AND P2, PT, R7, 0x1, PT ;  /* 0x000000010700780c */ /* 0x002fe20003f45270 */
[----:B------:R-:W-:-:S12]  /*1d8a0*/  VIADD R7, R28, 0x7f ;  /* 0x0000007f1c077836 */ /* 0x000fd80000000000 */
[----:B------:R-:W1:Y:S01]  /*1d8b0*/  @P2 LDC R8, c[0x0][0x44c] ;  /* 0x00011300ff082b82 */ /* 0x000e620000000800 */
[----:B---3--:R-:W-:-:S07]  /*1d8c0*/  ISETP.GE.AND P3, PT, R3, 0x1, PT ;  /* 0x000000010300780c */ /* 0x008fce0003f66270 */
[----:B------:R-:W3:Y:S01]  /*1d8d0*/  @P2 LDC R9, c[0x0][0x450] ;  /* 0x00011400ff092b82 */ /* 0x000ee20000000800 */
[----:B--2---:R-:W-:Y:S02]  /*1d8e0*/  @P1 IMAD.IADD R6, R4, 0x1, -R5 ;  /* 0x0000000104061824 */ /* 0x004fe400078e0a05 */
[----:B-1----:R-:W-:-:S04]  /*1d8f0*/  @P2 IMAD.HI.U32 R4, R7, R8, RZ ;  /* 0x0000000807042227 */ /* 0x002fc800078e00ff */
[----:B------:R-:W-:Y:S01]  /*1d900*/  IMAD.IADD R13, R10, 0x1, R6 ;  /* 0x000000010a0d7824 */ /* 0x000fe200078e0206 */
[----:B---3--:R-:W-:-:S03]  /*1d910*/  @P2 SHF.R.U32.HI R7, RZ, R9, R4 ;  /* 0x00000009ff072219 */ /* 0x008fc60000011604 */
[C---:B------:R-:W-:Y:S01]  /*1d920*/  VIADD R4, R13.reuse, 0x5f ;  /* 0x0000005f0d047836 */ /* 0x040fe20000000000 */
[----:B------:R1:W-:Y:S01]  /*1d930*/  STL [R1+0x288], R13 ;  /* 0x0002880d01007387 */ /* 0x0003e20000100800 */
[----:B------:R-:W-:Y:S02]  /*1d940*/  IADD3 R8, R13, 0x1, -R31 ;  /* 0x000000010d087810 */ /* 0x000fe40007ffe81f */
[----:B------:R-:W-:-:S04]  /*1d950*/  IMAD.HI R4, R4, 0x2aaaaaab, RZ ;  /* 0x2aaaaaab04047827 */ /* 0x000fc800078e02ff */
[----:B------:R-:W-:Y:S01]  /*1d960*/  IMAD.IADD R7, R8, 0x1, R7 ;  /* 0x0000000108077824 */ /* 0x000fe200078e0207 */
[----:B------:R-:W-:-:S03]  /*1d970*/  SHF.R.U32.HI R9, RZ, 0x1f, R4 ;  /* 0x0000001fff097819 */ /* 0x000fc60000011604 */
[----:B------:R-:W-:Y:S01]  /*1d980*/  IMAD.IADD R2, R7, 0x1, R2 ;  /* 0x0000000107027824 */ /* 0x000fe200078e0202 */
[----:B------:R-:W-:Y:S01]  /*1d990*/  LEA.HI.SX32 R9, R4, R9, 0x1c ;  /* 0x0000000904097211 */ /* 0x000fe200078fe2ff */
[----:B-1----:R-:W-:Y:S06]  /*1d9a0*/  @!P3 BRA `(.L_x_5055) ;  /* 0x000000000048b947 */ /* 0x002fec0003800000 */
        /* <DEDUP_REMOVED lines=11> */
.L_x_5057:
[----:B------:R-:W-:-:S13]  /*1da60*/  ISETP.NE.AND P0, PT, R3, 0x1, PT ;  /* 0x000000010300780c */ /* 0x000fda0003f05270 */
[----:B------:R-:W0:Y:S02]  /*1da70*/  @P0 LDC.64 R4, c[0x0][0x9e8] ;  /* 0x00027a00ff040b82 */ /* 0x000e240000000a00 */
[----:B0-----:R-:W-:-:S05]  /*1da80*/  @P0 IMAD.HI.U32 R4, R11, R4, RZ ;  /* 0x000000040b040227 */ /* 0x001fca00078e00ff */
[----:B------:R-:W-:-:S07]  /*1da90*/  @P0 SHF.R.U32.HI R11, RZ, R5, R4 ;  /* 0x00000005ff0b0219 */ /* 0x000fce0000011604 */
.L_x_5058:
[----:B------:R-:W-:Y:S05]  /*1daa0*/  BSYNC B0 ;  /* 0x0000000000007941 */ /* 0x000fea0003800000 */
.L_x_5056:
[----:B------:R-:W-:-:S05]  /*1dab0*/  IMAD R11, R11, R3, R3 ;  /* 0x000000030b0b7224 */ /* 0x000fca00078e0203 */
[----:B------:R-:W-:-:S07]  /*1dac0*/  VIMNMX R2, R2, R11, PT ;  /* 0x0000000b02027248 */ /* 0x000fce0003fe0100 */
.L_x_5055:
[----:B------:R-:W1:Y:S01]  /*1dad0*/  @P2 LDC R5, c[0x0][0x44c] ;  /* 0x00011300ff052b82 */ /* 0x000e620000000800 */
[----:B------:R-:W-:Y:S01]  /*1dae0*/  IMAD.MOV.U32 R4, RZ, RZ, R28 ;  /* 0x000000ffff047224 */ /* 0x000fe200078e001c */
[----:B------:R-:W-:Y:S01]  /*1daf0*/  ULDC UR4, c[0x0][0x9dc] ;  /* 0x0002770000047ab9 */ /* 0x000fe20000000800 */
[----:B------:R-:W-:-:S05]  /*1db00*/  IMAD.IADD R7, R13, 0x1, -R31 ;  /* 0x000000010d077824 */ /* 0x000fca00078e0a1f */
[----:B------:R-:W2:Y:S01]  /*1db10*/  @P2 LDC R12, c[0x0][0x450] ;  /* 0x00011400ff0c2b82 */ /* 0x000ea20000000800 */
[----:B-1----:R-:W-:-:S05]  /*1db20*/  @P2 IMAD.HI.U32 R5, R28, R5, RZ ;  /* 0x000000051c052227 */ /* 0x002fca00078e00ff */
[----:B--2---:R-:W-:-:S05]  /*1db30*/  @P2 SHF.R.U32.HI R4, RZ, R12, R5 ;  /* 0x0000000cff042219 */ /* 0x004fca0000011605 */
        /* <DEDUP_REMOVED lines=13> */
.L_x_5061:
[----:B------:R-:W-:-:S13]  /*1dc10*/  ISETP.NE.AND P0, PT, R3, 0x1, PT ;  /* 0x000000010300780c */ /* 0x000fda0003f05270 */
[----:B------:R-:W0:Y:S02]  /*1dc20*/  @P0 LDC.64 R4, c[0x0][0x9e8] ;  /* 0x00027a00ff040b82 */ /* 0x000e240000000a00 */
[----:B0-----:R-:W-:-:S05]  /*1dc30*/  @P0 IMAD.HI.U32 R4, R12, R4, RZ ;  /* 0x000000040c040227 */ /* 0x001fca00078e00ff */
[----:B------:R-:W-:-:S07]  /*1dc40*/  @P0 SHF.R.U32.HI R12, RZ, R5, R4 ;  /* 0x00000005ff0c0219 */ /* 0x000fce0000011604 */
.L_x_5062:
[----:B------:R-:W-:Y:S05]  /*1dc50*/  BSYNC B0 ;  /* 0x0000000000007941 */ /* 0x000fea0003800000 */
.L_x_5060:
[----:B------:R-:W-:-:S05]  /*1dc60*/  IMAD R12, R12, R3, RZ ;  /* 0x000000030c0c7224 */ /* 0x000fca00078e02ff */
[----:B------:R-:W-:-:S07]  /*1dc70*/  VIMNMX R11, R11, R12, !PT ;  /* 0x0000000c0b0b7248 */ /* 0x000fce0007fe0100 */
.L_x_5059:
[----:B------:R-:W-:Y:S01]  /*1dc80*/  VIADD R2, R2, 0x5f ;  /* 0x0000005f02027836 */ /* 0x000fe20000000000 */
[----:B------:R-:W-:Y:S01]  /*1dc90*/  BSSY B0, `(.L_x_5063) ;  /* 0x0000158000007945 */ /* 0x000fe20003800000 */
[----:B------:R-:W-:-:S04]  /*1dca0*/  IMAD.HI R11, R11, 0x2aaaaaab, RZ ;  /* 0x2aaaaaab0b0b7827 */ /* 0x000fc800078e02ff */
[----:B------:R-:W-:Y:S01]  /*1dcb0*/  IMAD.HI R2, R2, 0x2aaaaaab, RZ ;  /* 0x2aaaaaab02027827 */ /* 0x000fe200078e02ff */
[----:B------:R-:W-:-:S04]  /*1dcc0*/  SHF.R.U32.HI R4, RZ, 0x1f, R11 ;  /* 0x0000001fff047819 */ /* 0x000fc8000001160b */
[----:B------:R-:W-:Y:S02]  /*1dcd0*/  SHF.R.U32.HI R3, RZ, 0x1f, R2 ;  /* 0x0000001fff037819 */ /* 0x000fe40000011602 */
[----:B------:R-:W-:Y:S02]  /*1dce0*/  LEA.HI.SX32 R4, R11, R4, 0x1c ;  /* 0x000000040b047211 */ /* 0x000fe400078fe2ff */
        /* <DEDUP_REMOVED lines=25> */
.L_x_5219:
[----:B-1----:R-:W-:Y:S02]  /*1de80*/  ISETP.NE.AND P0, PT, R14, RZ, PT ;  /* 0x000000ff0e00720c */ /* 0x002fe40003f05270 */
[----:B------:R-:W-:-:S11]  /*1de90*/  PLOP3.LUT P6, PT, PT, PT, PT, 0x8, 0x0 ;  /* 0x000000000000781c */ /* 0x000fd60003fce170 */
[----:B------:R-:W-:Y:S05]  /*1dea0*/  @P0 BRA `(.L_x_5066) ;  /* 0x00000000000c0947 */ /* 0x000fea0003800000 */
[----:B------:R-:W-:-:S03]  /*1deb0*/  UMOV UR4, 0xffffffff ;  /* 0xffffffff00047882 */ /* 0x000fc60000000000 */
[----:B------:R-:W-:Y:S05]  /*1dec0*/  BRA.DIV UR4, `(.L_x_5067) ;  /* 0x0000006e04787947 */ /* 0x000fea000b800000 */
[----:B------:R-:W-:-:S13]  /*1ded0*/  ELECT P6, URZ, PT ;  /* 0x00000000003f782f */ /* 0x000fda00038c0000 */
.L_x_5066:
        /* <DEDUP_REMOVED lines=9> */
.L_x_5222:
[----:B------:R-:W-:Y:S05]  /*1df70*/  BSYNC B1 ;  /* 0x0000000000017941 */ /* 0x000fea0003800000 */
.L_x_5068:
        /* <DEDUP_REMOVED lines=10> */
.L_x_5223:
[----:B------:R-:W-:Y:S05]  /*1e020*/  BSYNC B2 ;  /* 0x0000000000027941 */ /* 0x000fea0003800000 */
.L_x_5072:
[----:B------:R-:W-:Y:S04]  /*1e030*/  BSSY B2, `(.L_x_5074) ;  /* 0x0000009000027945 */ /* 0x000fe80003800000 */
[----:B------:R-:W-:Y:S05]  /*1e040*/  @P1 BRA `(.L_x_5075) ;  /* 0x00000000001c1947 */ /* 0x000fea0003800000 */
[----:B------:R-:W0:Y:S02]  /*1e050*/  S2R R3, SR_TID.X ;  /* 0x0000000000037919 */ /* 0x000e240000002100 */
[----:B0-----:R-:W-:Y:S01]  /*1e060*/  LOP3.LUT R6, R3, 0x1f, RZ, 0xc0, !PT ;  /* 0x0000001f03067812 */ /* 0x001fe200078ec0ff */
[----:B------:R-:W-:-:S03]  /*1e070*/  IMAD.MOV.U32 R3, RZ, RZ, 0x9000 ;  /* 0x00009000ff037424 */ /* 0x000fc600078e00ff */
[----:B------:R-:W-:Y:S01]  /*1e080*/  ISETP.NE.AND P0, PT, R6, RZ, PT ;  /* 0x000000ff0600720c */ /* 0x000fe20003f05270 */
[----:B------:R2:W-:-:S12]  /*1e090*/  SYNCS.ARRIVE.TRANS64 RZ, [R12+URZ+0x30890], R3 ;  /* 0x030890030cff79a7 */ /* 0x0005d8000800003f */
[----:B--2---:R-:W-:Y:S05]  /*1e0a0*/  @!P0 BRA `(.L_x_5075) ;  /* 0x0000000000048947 */ /* 0x004fea0003800000 */
[----:B------:R-:W-:Y:S01]  /*1e0b0*/  BPT.TRAP 0x1 ;  /* 0x000000040000795c */ /* 0x000fe20000300000 */
.L_x_5075:
[----:B------:R-:W-:Y:S05]  /*1e0c0*/  BSYNC B2 ;  /* 0x0000000000027941 */ /* 0x000fea0003800000 */
.L_x_5074:
[----:B------:R-:W-:Y:S01]  /*1e0d0*/  IMAD.MOV.U32 R17, RZ, RZ, RZ ;  /* 0x000000ffff117224 */ /* 0x000fe200078e00ff */
[----:B------:R-:W-:Y:S01]  /*1e0e0*/  UIADD3 UR4, UP0, UR36, 0x570, URZ ;  /* 0x0000057024047890 */ /* 0x000fe2000ff1e03f */
[----:B0-----:R-:W-:Y:S01]  /*1e0f0*/  IMAD R6, R2, 0x60, R0 ;  /* 0x0000006002067824 */ /* 0x001fe200078e0200 */
[----:B------:R-:W-:Y:S01]  /*1e100*/  PLOP3.LUT P0, PT, PT, PT, PT, 0x80, 0x0 ;  /* 0x000000000000781c */ /* 0x000fe20003f0f070 */
[----:B------:R-:W-:Y:S01]  /*1e110*/  IMAD R10, R27, 0x9000, R23 ;  /* 0x000090001b0a7824 */ /* 0x000fe200078e0217 */
[----:B------:R-:W-:Y:S01]  /*1e120*/  R2UR UR10, R17 ;  /* 0x00000000110a72ca */ /* 0x000fe200000e0000 */
[----:B------:R-:W-:Y:S01]  /*1e130*/  VIADD R6, R6, 0xffffffa0 ;  /* 0xffffffa006067836 */ /* 0x000fe20000000000 */
[----:B------:R-:W-:Y:S01]  /*1e140*/  UIADD3.X UR5, URZ, UR37, URZ, UP0, !UPT ;  /* 0x000000253f057290 */ /* 0x000fe200087fe43f */
[----:B------:R-:W-:Y:S01]  /*1e150*/  VIADD R3, R12, 0x30890 ;  /* 0x000308900c037836 */ /* 0x000fe20000000000 */
[----:B------:R-:W-:Y:S01]  /*1e160*/  UMOV UR6, 0x0 ;  /* 0x0000000000067882 */ /* 0x000fe20000000000 */
[----:B------:R-:W-:Y:S01]  /*1e170*/  VIADD R13, R10, 0x1e400 ;  /* 0x0001e4000a0d7836 */ /* 0x000fe20000000000 */
[----:B------:R-:W-:-:S09]  /*1e180*/  UMOV UR7, 0x12f00000 ;  /* 0x12f0000000077882 */ /* 0x000fd20000000000 */
.L_x_5076:
        /* <DEDUP_REMOVED lines=16> */
.L_x_5077:
        /* <DEDUP_REMOVED lines=16> */
.L_x_5078:
        /* <DEDUP_REMOVED lines=13> */
.L_x_5224:
[----:B------:R-:W-:Y:S05]  /*1e460*/  BSYNC B2 ;  /* 0x0000000000027941 */ /* 0x000fea0003800000 */
.L_x_5079:
[----:B------:R-:W-:Y:S01]  /*1e470*/  BSSY B2, `(.L_x_5081) ;  /* 0x000000b000027945 */ /* 0x000fe20003800000 */
[----:B------:R-:W-:Y:S02]  /*1e480*/  IMAD.MOV.U32 R14, RZ, RZ, 0x0 ;  /* 0x00000000ff0e7424 */ /* 0x000fe400078e00ff */
[----:B------:R-:W-:Y:S01]  /*1e490*/  IMAD.MOV.U32 R15, RZ, RZ, 0x12f00000 ;  /* 0x12f00000ff0f7424 */ /* 0x000fe200078e00ff */
[----:B------:R-:W-:Y:S06]  /*1e4a0*/  @P1 BRA `(.L_x_5082) ;  /* 0x00000000001c1947 */ /* 0x000fec0003800000 */
[----:B------:R-:W2:Y:S02]  /*1e4b0*/  S2R R3, SR_TID.X ;  /* 0x0000000000037919 */ /* 0x000ea40000002100 */
[----:B--2---:R-:W-:Y:S01]  /*1e4c0*/  LOP3.LUT R13, R3, 0x1f, RZ, 0xc0, !PT ;  /* 0x0000001f030d7812 */ /* 0x004fe200078ec0ff */
[----:B------:R-:W-:-:S03]  /*1e4d0*/  IMAD.MOV.U32 R3, RZ, RZ, 0x9000 ;  /* 0x00009000ff037424 */ /* 0x000fc600078e00ff */
[----:B------:R-:W-:Y:S01]  /*1e4e0*/  ISETP.NE.AND P0, PT, R13, RZ, PT ;  /* 0x000000ff0d00720c */ /* 0x000fe20003f05270 */
[----:B------:R2:W-:-:S12]  /*1e4f0*/  SYNCS.ARRIVE.TRANS64 RZ, [R12+URZ+0x308b0], R3 ;  /* 0x0308b0030cff79a7 */ /* 0x0005d8000800003f */
[----:B--2---:R-:W-:Y:S05]  /*1e500*/  @!P0 BRA `(.L_x_5082) ;  /* 0x0000000000048947 */ /* 0x004fea0003800000 */
[----:B------:R-:W-:Y:S01]  /*1e510*/  BPT.TRAP 0x1 ;  /* 0x000000040000795c */ /* 0x000fe20000300000 */
.L_x_5082:
[----:B------:R-:W-:Y:S05]  /*1e520*/  BSYNC B2 ;  /* 0x0000000000027941 */ /* 0x000fea0003800000 */
.L_x_5081:
        /* <DEDUP_REMOVED lines=8> */
.L_x_5083:
        /* <DEDUP_REMOVED lines=15> */
.L_x_5084:
        /* <DEDUP_REMOVED lines=15> */
.L_x_5085:
        /* <DEDUP_REMOVED lines=10> */
.L_x_5071:
[----:B------:R-:W-:Y:S05]  /*1e830*/  BSYNC B1 ;  /* 0x0000000000017941 */ /* 0x000fea0003800000 */
.L_x_5070:
        /* <DEDUP_REMOVED lines=9> */
.L_x_5102:
[----:B------:R-:W-:Y:S05]  /*1e8d0*/  YIELD ;  /* 0x0000000000007946 */ /* 0x000fea0003800000 */
[----:B------:R-:W-:Y:S04]  /*1e8e0*/  BSSY B1, `(.L_x_5086) ;  /* 0x000008a000017945 */ /* 0x000fe80003800000 */
[----:B------:R-:W-:Y:S05]  /*1e8f0*/  @!P6 BRA `(.L_x_5087) ;  /* 0x000000080020e947 */ /* 0x000fea0003800000 */
[----:B------:R-:W1:Y:S01]  /*1e900*/  S2R R2, SR_TID.X ;  /* 0x0000000000027919 */ /* 0x000e620000002100 */
[----:B------:R-:W-:Y:S01]  /*1e910*/  IMAD R11, R27, 0x8, R23 ;  /* 0x000000081b0b7824 */ /* 0x000fe200078e0217 */
[----:B------:R-:W-:Y:S01]  /*1e920*/  BSSY B2, `(.L_x_5088) ;  /* 0x0000006000027945 */ /* 0x000fe20003800000 */
[----:B-1----:R-:W-:Y:S02]  /*1e930*/  LOP3.LUT R3, R2, 0x7f, RZ, 0xc0, !PT ;  /* 0x0000007f02037812 */ /* 0x002fe400078ec0ff */
[----:B------:R-:W-:Y:S02]  /*1e940*/  SHF.L.U32 R2, R30, 0x1f, RZ ;  /* 0x0000001f1e027819 */ /* 0x000fe400000006ff */
[----:B------:R-:W-:Y:S02]  /*1e950*/  ISETP.NE.AND P2, PT, R3, RZ, PT ;  /* 0x000000ff0300720c */ /* 0x000fe40003f45270 */
[----:B------:R-:W1:Y:S02]  /*1e960*/  SYNCS.PHASECHK.TRANS64.TRYWAIT P1, [R11+URZ+0x308a0], R2 ;  /* 0x0308a0020b0075a7 */ /* 0x000e64000802017f */
[----:B-1----:R-:W-:Y:S09]  /*1e970*/  @!P1 BRA `(.L_x_5089) ;  /* 0x0000006400289947 */ /* 0x002ff20003800000 */
.L_x_5225:
[----:B------:R-:W-:Y:S05]  /*1e980*/  BSYNC B2 ;  /* 0x0000000000027941 */ /* 0x000fea0003800000 */
.L_x_5088:
        /* <DEDUP_REMOVED lines=9> */
.L_x_5091:
[----:B------:R-:W-:Y:S05]  /*1ea20*/  BSYNC B2 ;  /* 0x0000000000027941 */ /* 0x000fea0003800000 */
.L_x_5090:
        /* <DEDUP_REMOVED lines=11> */
.L_x_5092:
        /* <DEDUP_REMOVED lines=16> */
.L_x_5093:
        /* <DEDUP_REMOVED lines=16> */
.L_x_5094:
        /* <DEDUP_REMOVED lines=13> */
.L_x_5226:
[----:B------:R-:W-:Y:S05]  /*1edb0*/  BSYNC B2 ;  /* 0x0000000000027941 */ /* 0x000fea0003800000 */
.L_x_5095:
[----:B------:R-:W-:Y:S01]  /*1edc0*/  BSSY B2, `(.L_x_5097) ;  /* 0x000000b000027945 */ /* 0x000fe20003800000 */
[----:B01----:R-:W-:Y:S02]  /*1edd0*/  IMAD.MOV.U32 R2, RZ, RZ, 0x0 ;  /* 0x00000000ff027424 */ /* 0x003fe400078e00ff */
[----:B------:R-:W-:Y:S01]  /*1ede0*/  IMAD.MOV.U32 R3, RZ, RZ, 0x12f00000 ;  /* 0x12f00000ff037424 */ /* 0x000fe200078e00ff */
[----:B------:R-:W-:Y:S06]  /*1edf0*/  @P2 BRA `(.L_x_5098) ;  /* 0x00000000001c2947 */ /* 0x000fec0003800000 */
[----:B------:R-:W0:Y:S02]  /*1ee00*/  S2R R14, SR_TID.X ;  /* 0x00000000000e7919 */ /* 0x000e240000002100 */
[----:B0-----:R-:W-:Y:S01]  /*1ee10*/  LOP3.LUT R20, R14, 0x1f, RZ, 0xc0, !PT ;  /* 0x0000001f0e147812 */ /* 0x001fe200078ec0ff */
[----:B------:R-:W-:-:S03]  /*1ee20*/  IMAD.MOV.U32 R14, RZ, RZ, 0x9000 ;  /* 0x00009000ff0e7424 */ /* 0x000fc600078e00ff */
[----:B------:R-:W-:Y:S01]  /*1ee30*/  ISETP.NE.AND P1, PT, R20, RZ, PT ;  /* 0x000000ff1400720c */ /* 0x000fe20003f25270 */
[----:B------:R0:W-:-:S12]  /*1ee40*/  SYNCS.ARRIVE.TRANS64 RZ, [R11+URZ+0x308b0], R14 ;  /* 0x0308b00e0bff79a7 */ /* 0x0001d8000800003f */
[----:B0-----:R-:W-:Y:S05]  /*1ee50*/  @!P1 BRA `(.L_x_5098) ;  /* 0x0000000000049947 */ /* 0x001fea0003800000 */
[----:B------:R-:W-:Y:S01]  /*1ee60*/  BPT.TRAP 0x1 ;  /* 0x000000040000795c */ /* 0x000fe20000300000 */
.L_x_5098:
[----:B------:R-:W-:Y:S05]  /*1ee70*/  BSYNC B2 ;  /* 0x0000000000027941 */ /* 0x000fea0003800000 */
.L_x_5097:
        /* <DEDUP_REMOVED lines=8> */
.L_x_5099:
        /* <DEDUP_REMOVED lines=15> */
.L_x_5100:
        /* <DEDUP_REMOVED lines=15> */
.L_x_5101:
        /* <DEDUP_REMOVED lines=10> */
.L_x_5087:
[----:B------:R-:W-:Y:S05]  /*1f180*/  BSYNC B1 ;  /* 0x0000000000017941 */ /* 0x000fea0003800000 */
.L_x_5086:
        /* <DEDUP_REMOVED lines=8> */
.L_x_5064:
[----:B------:R-:W-:Y:S05]  /*1f210*/  BSYNC B0 ;  /* 0x0000000000007941 */ /* 0x000fea0003800000 */
.L_x_5063:
[----:B------:R-:W1:Y:S01]  /*1f220*/  LDC R0, c[0x0][0x448] ;  /* 0x00011200ff007b82 */ /* 0x000e620000000800 */
[----:B------:R-:W-:Y:S01]  /*1f230*/  VIADD R5, R28, 0x7f ;  /* 0x0000007f1c057836 */ /* 0x000fe20000000000 */
[----:B------:R-:W-:Y:S06]  /*1f240*/  @!P0 WARPSYNC.ALL ;  /* 0x0000000000008948 */ /* 0x000fec0003800000 */
[----:B------:R-:W2:Y:S08]  /*1f250*/  LDC.64 R2, c[0x0][0x9e0] ;  /* 0x00027800ff027b82 */ /* 0x000eb00000000a00 */
[----:B------:R-:W-:Y:S01]  /*1f260*/  @!P0 BAR.SYNC.DEFER_BLOCKING 0xc, 0x180 ;  /* 0x0306000000008b1d */ /* 0x000fe20000010000 */
[----:B-1----:R-:W-:-:S02]  /*1f270*/  ISETP.NE.AND P1, PT, R0, 0x1, PT ;  /* 0x000000010000780c */ /* 0x002fc40003f25270 */
[----:B--2---:R-:W-:-:S11]  /*1f280*/  ISETP.GE.AND P2, PT, R3, 0x1, PT ;  /* 0x000000010300780c */ /* 0x004fd60003f46270 */
[----:B------:R-:W1:Y:S08]  /*1f290*/  @P1 LDC R0, c[0x0][0x44c] ;  /* 0x00011300ff001b82 */ /* 0x000e700000000800 */
[----:B------:R-:W2:Y:S01]  /*1f2a0*/  @P1 LDC R11, c[0x0][0x450] ;  /* 0x00011400ff0b1b82 */ /* 0x000ea20000000800 */
[----:B-1----:R-:W-:-:S05]  /*1f2b0*/  @P1 IMAD.HI.U32 R0, R5, R0, RZ ;  /* 0x0000000005001227 */ /* 0x002fca00078e00ff */
[----:B--2---:R-:W-:-:S05]  /*1f2c0*/  @P1 SHF.R.U32.HI R5, RZ, R11, R0 ;  /* 0x0000000bff051219 */ /* 0x004fca0000011600 */
[----:B------:R-:W-:-:S04]  /*1f2d0*/  IMAD.IADD R11, R8, 0x1, R5 ;  /* 0x00000001080b7824 */ /* 0x000fc800078e0205 */
        /* <DEDUP_REMOVED lines=13> */
.L_x_5105:
[----:B------:R-:W-:-:S13]  /*1f3b0*/  ISETP.NE.AND P0, PT, R3, 0x1, PT ;  /* 0x000000010300780c */ /* 0x000fda0003f05270 */
[----:B------:R-:W1:Y:S02]  /*1f3c0*/  @P0 LDC.64 R4, c[0x0][0x9e8] ;  /* 0x00027a00ff040b82 */ /* 0x000e640000000a00 */
[----:B-1----:R-:W-:-:S05]  /*1f3d0*/  @P0 IMAD.HI.U32 R4, R0, R4, RZ ;  /* 0x0000000400040227 */ /* 0x002fca00078e00ff */
[----:B------:R-:W-:-:S07]  /*1f3e0*/  @P0 SHF.R.U32.HI R0, RZ, R5, R4 ;  /* 0x00000005ff000219 */ /* 0x000fce0000011604 */
.L_x_5106:
[----:B------:R-:W-:Y:S05]  /*1f3f0*/  BSYNC B0 ;  /* 0x0000000000007941 */ /* 0x000fea0003800000 */
.L_x_5104:
[----:B------:R-:W-:-:S05]  /*1f400*/  IMAD R5, R0, R3, R3 ;  /* 0x0000000300057224 */ /* 0x000fca00078e0203 */
[----:B------:R-:W-:-:S07]  /*1f410*/  VIMNMX R2, R2, R5, PT ;  /* 0x0000000502027248 */ /* 0x000fce0003fe0100 */
.L_x_5103:
[----:B------:R-:W1:Y:S01]  /*1f420*/  @P1 LDC R5, c[0x0][0x44c] ;  /* 0x00011300ff051b82 */ /* 0x000e620000000800 */
[----:B------:R-:W-:Y:S01]  /*1f430*/  VIADD R2, R2, 0x5f ;  /* 0x0000005f02027836 */ /* 0x000fe20000000000 */
[----:B------:R-:W-:Y:S01]  /*1f440*/  ULDC UR4, c[0x0][0x9dc] ;  /* 0x0002770000047ab9 */ /* 0x000fe20000000800 */
[----:B------:R-:W-:Y:S02]  /*1f450*/  IMAD.MOV.U32 R0, RZ, RZ, R28 ;  /* 0x000000ffff007224 */ /* 0x000fe400078e001c */
[----:B------:R-:W-:-:S03]  /*1f460*/  IMAD.HI R2, R2, 0x2aaaaaab, RZ ;  /* 0x2aaaaaab02027827 */ /* 0x000fc600078e02ff */
[----:B------:R-:W2:Y:S01]  /*1f470*/  @P1 LDC R4, c[0x0][0x450] ;  /* 0x00011400ff041b82 */ /* 0x000ea20000000800 */
[----:B-1----:R-:W-:-:S05]  /*1f480*/  @P1 IMAD.HI.U32 R5, R28, R5, RZ ;  /* 0x000000051c051227 */ /* 0x002fca00078e00ff */
[----:B--2---:R-:W-:Y:S02]  /*1f490*/  @P1 SHF.R.U32.HI R0, RZ, R4, R5 ;  /* 0x00000004ff001219 */ /* 0x004fe40000011605 */
[----:B------:R-:W-:-:S03]  /*1f4a0*/  SHF.R.U32.HI R5, RZ, 0x1f, R2 ;  /* 0x0000001fff057819 */ /* 0x000fc60000011602 */
[----:B------:R-:W-:Y:S01]  /*1f4b0*/  IMAD.IADD R7, R7, 0x1, R0 ;  /* 0x0000000107077824 */ /* 0x000fe200078e0200 */
[----:B------:R-:W-:-:S03]  /*1f4c0*/  LEA.HI.SX32 R2, R2, R5, 0x1c ;  /* 0x0000000502027211 */ /* 0x000fc600078fe2ff */
        /* <DEDUP_REMOVED lines=14> */
.L_x_5109:
[----:B------:R-:W-:-:S13]  /*1f5b0*/  ISETP.NE.AND P0, PT, R3, 0x1, PT ;  /* 0x000000010300780c */ /* 0x000fda0003f05270 */
[----:B------:R-:W2:Y:S02]  /*1f5c0*/  @P0 LDC.64 R4, c[0x0][0x9e8] ;  /* 0x00027a00ff040b82 */ /* 0x000ea40000000a00 */
[----:B--2---:R-:W-:-:S05]  /*1f5d0*/  @P0 IMAD.HI.U32 R4, R7, R4, RZ ;  /* 0x0000000407040227 */ /* 0x004fca00078e00ff */
[----:B------:R-:W-:-:S07]  /*1f5e0*/  @P0 SHF.R.U32.HI R7, RZ, R5, R4 ;  /* 0x00000005ff070219 */ /* 0x000fce0000011604 */
.L_x_5110:
[----:B------:R-:W-:Y:S05]  /*1f5f0*/  BSYNC B0 ;  /* 0x0000000000007941 */ /* 0x000fea0003800000 */
.L_x_5108:
[----:B------:R-:W-:-:S05]  /*1f600*/  IMAD R3, R7, R3, RZ ;  /* 0x0000000307037224 */ /* 0x000fca00078e02ff */
[----:B------:R-:W-:-:S07]  /*1f610*/  VIMNMX R0, R0, R3, !PT ;  /* 0x0000000300007248 */ /* 0x000fce0007fe0100 */
.L_x_5107:
[----:B------:R-:W-:Y:S01]  /*1f620*/  IMAD.HI R0, R0, 0x2aaaaaab, RZ ;  /* 0x2aaaaaab00007827 */ /* 0x000fe200078e02ff */
[----:B------:R-:W-:Y:S04]  /*1f630*/  BSSY B7, `(.L_x_5111) ;  /* 0x000038e000077945 */ /* 0x000fe80003800000 */
[----:B------:R-:W-:-:S04]  /*1f640*/  SHF.R.U32.HI R3, RZ, 0x1f, R0 ;  /* 0x0000001fff037819 */ /* 0x000fc80000011600 */
[----:B------:R-:W-:-:S04]  /*1f650*/  LEA.HI.SX32 R3, R0, R3, 0x1c ;  /* 0x0000000300037211 */ /* 0x000fc800078fe2ff */
        /* <DEDUP_REMOVED lines=21> */
.L_x_5112:
        /* <DEDUP_REMOVED lines=20> */
.L_x_5115:
[----:B------:R-:W-:Y:S05]  /*1f8f0*/  BSYNC B6 ;  /* 0x0000000000067941 */ /* 0x000fea0003800000 */
.L_x_5114:
        /* <DEDUP_REMOVED lines=20> */
.L_x_5118:
        /* <DEDUP_REMOVED lines=15> */
.L_x_5117:
[----:B------:R-:W-:Y:S05]  /*1fb30*/  BSYNC B6 ;  /* 0x0000000000067941 */ /* 0x000fea0003800000 */
.L_x_5116:
[----:B------:R-:W2:Y:S01]  /*1fb40*/  S2R R2, SR_TID.X ;  /* 0x0000000000027919 */ /* 0x000ea20000002100 */
[----:B------:R-:W-:Y:S01]  /*1fb50*/  ULDC.64 UR4, c[0x0][0x9f8] ;  /* 0x00027e0000047ab9 */ /* 0x000fe20000000a00 */
[----:B------:R-:W3:Y:S01]  /*1fb60*/  LDL R21, [R1+0x288] ;  /* 0x0002880001157983 */ /* 0x000ee20000100800 */
[----:B------:R-:W-:-:S03]  /*1fb70*/  ISETP.NE.U32.AND P0, PT, RZ, UR4, PT ;  /* 0x00000004ff007c0c */ /* 0x000fc6000bf05070 */
[----:B------:R-:W4:Y:S01]  /*1fb80*/  LDL R20, [R1+0x28c] ;  /* 0x00028c0001147983 */ /* 0x000f220000100800 */
[----:B------:R-:W-:Y:S01]  /*1fb90*/  ISETP.NE.AND.EX P0, PT, RZ, UR5, PT, P0 ;  /* 0x00000005ff007c0c */ /* 0x000fe2000bf05300 */
[----:B------:R-:W-:Y:S01]  /*1fba0*/  IMAD.MOV.U32 R33, RZ, RZ, R19 ;  /* 0x000000ffff217224 */ /* 0x000fe200078e0013 */
[----:B------:R-:W0:Y:S01]  /*1fbb0*/  LDC R0, c[0x0][0x430] ;  /* 0x00010c00ff007b82 */ /* 0x000e220000000800 */
[----:B------:R-:W1:Y:S01]  /*1fbc0*/  S2R R17, SR_TID.X ;  /* 0x0000000000117919 */ /* 0x000e620000002100 */
[----:B------:R-:W-:Y:S01]  /*1fbd0*/  LOP3.LUT R22, R22, 0xfffffff7, RZ, 0xc0, !PT ;  /* 0xfffffff716167812 */ /* 0x000fe200078ec0ff */
[----:B------:R-:W-:Y:S01]  /*1fbe0*/  ULDC UR4, c[0x0][0x2f4] ;  /* 0x0000bd0000047ab9 */ /* 0x000fe20000000800 */
[----:B--2---:R-:W-:-:S07]  /*1fbf0*/  LOP3.LUT R25, R2, 0x7f, RZ, 0xc0, !PT ;  /* 0x0000007f02197812 */ /* 0x004fce00078ec0ff */
[----:B------:R-:W2:Y:S01]  /*1fc00*/  @P0 LDC.64 R2, c[0x0][0x9f8] ;  /* 0x00027e00ff020b82 */ /* 0x000ea20000000a00 */
[----:B------:R-:W-:Y:S01]  /*1fc10*/  SHF.R.U32.HI R25, RZ, 0x3, R25 ;  /* 0x00000003ff197819 */ /* 0x000fe20000011619 */
[----:B--2---:R-:W-:-:S05]  /*1fc20*/  @P0 IMAD.WIDE R2, R19, 0x4, R2 ;  /* 0x0000000413020825 */ /* 0x004fca00078e0202 */
[----:B------:R2:W2:Y:S01]  /*1fc30*/  @P0 LDG.E R33, desc[UR38][R2.64] ;  /* 0x0000002602210981 */ /* 0x0004a2000c1e1900 */
[----:B-1----:R-:W-:Y:S01]  /*1fc40*/  IMAD.SHL.U32 R17, R17, 0x10, RZ ;  /* 0x0000001011117824 */ /* 0x002fe200078e00ff */
[----:B0-----:R-:W-:-:S04]  /*1fc50*/  ISETP.NE.AND P1, PT, R0, 0x1, PT ;  /* 0x000000010000780c */ /* 0x001fc80003f25270 */
[----:B------:R-:W-:Y:S01]  /*1fc60*/  LOP3.LUT R17, R25, 0x70, R17, 0xf8, !PT ;  /* 0x0000007019117812 */ /* 0x000fe200078ef811 */
[----:B------:R-:W-:-:S04]  /*1fc70*/  VIADD R25, R24, 0xffffffff ;  /* 0xffffffff18197836 */ /* 0x000fc80000000000 */
[----:B------:R-:W-:-:S04]  /*1fc80*/  IMAD R7, R25, 0x60, R17 ;  /* 0x0000006019077824 */ /* 0x000fc800078e0211 */
[----:B------:R-:W0:Y:S08]  /*1fc90*/  @P1 LDC R6, c[0x0][0x434] ;  /* 0x00010d00ff061b82 */ /* 0x000e300000000800 */
[----:B------:R-:W1:Y:S01]  /*1fca0*/  @P1 LDC R5, c[0x0][0x438] ;  /* 0x00010e00ff051b82 */ /* 0x000e620000000800 */
[----:B------:R-:W-:Y:S01]  /*1fcb0*/  ISETP.GE.AND P3, PT, R34, UR4, PT ;  /* 0x0000000422007c0c */ /* 0x000fe2000bf66270 */
[----:B------:R-:W-:Y:S01]  /*1fcc0*/  UMOV UR5, 0xffffffff ;  /* 0xffffffff00057882 */ /* 0x000fe20000000000 */
[----:B---3--:R-:W-:-:S04]  /*1fcd0*/  ISETP.GE.AND P0, PT, R7, R21, PT ;  /* 0x000000150700720c */ /* 0x008fc80003f06270 */
[----:B------:R-:W-:Y:S01]  /*1fce0*/  ISETP.GT.U32.OR P0, PT, R17, 0x5f, P0 ;  /* 0x0000005f1100780c */ /* 0x000fe20000704470 */
[----:B----4-:R-:W-:-:S04]  /*1fcf0*/  IMAD.IADD R7, R7, 0x1, R20 ;  /* 0x0000000107077824 */ /* 0x010fc800078e0214 */
[----:B0-----:R-:W-:-:S04]  /*1fd00*/  @P1 IMAD.HI.U32 R6, R7, R6, RZ ;  /* 0x0000000607061227 */ /* 0x001fc800078e00ff */
[----:B------:R-:W-:Y:S01]  /*1fd10*/  IMAD.MOV.U32 R4, RZ, RZ, R7 ;  /* 0x000000ffff047224 */ /* 0x000fe200078e0007 */
[----:B-1----:R-:W-:-:S03]  /*1fd20*/  @P1 SHF.R.U32.HI R4, RZ, R5, R6 ;  /* 0x00000005ff041219 */ /* 0x002fc60000011606 */
[----:B--2---:R-:W0:Y:S02]  /*1fd30*/  @!P0 LDC.64 R2, c[0x0][0x428] ;  /* 0x00010a00ff028b82 */ /* 0x004e240000000a00 */
[----:B------:R-:W-:-:S04]  /*1fd40*/  IMAD.MOV R5, RZ, RZ, -R4 ;  /* 0x000000ffff057224 */ /* 0x000fc800078e0a04 */
[----:B------:R-:W-:Y:S01]  /*1fd50*/  IMAD R0, R0, R5, R7 ;  /* 0x0000000500007224 */ /* 0x000fe200078e0207 */
[--C-:B------:R-:W-:Y:S02]  /*1fd60*/  @!P0 SHF.R.S32.HI R5, RZ, 0x1f, R4.reuse ;  /* 0x0000001fff058819 */ /* 0x100fe40000011404 */
[----:B------:R-:W-:Y:S01]  /*1fd70*/  SHF.R.S32.HI R8, RZ, 0x1f, R33 ;  /* 0x0000001fff087819 */ /* 0x000fe20000011421 */
[----:B0-----:R-:W-:-:S04]  /*1fd80*/  @!P0 IMAD.WIDE.U32 R4, R33, R2, R4 ;  /* 0x0000000221048225 */ /* 0x001fc800078e0004 */
[----:B------:R-:W-:Y:S01]  /*1fd90*/  @!P0 IMAD R6, R8, R2, RZ ;  /* 0x0000000208068224 */ /* 0x000fe200078e02ff */
[----:B------:R0:W-:Y:S03]  /*1fda0*/  STL [R1+0x294], R8 ;  /* 0x0002940801007387 */ /* 0x0001e60000100800 */
[----:B------:R-:W-:Y:S02]  /*1fdb0*/  @!P0 IMAD R6, R33, R3, R6 ;  /* 0x0000000321068224 */ /* 0x000fe400078e0206 */
[----:B------:R-:W1:Y:S02]  /*1fdc0*/  @!P0 LDC.64 R2, c[0x0][0x418] ;  /* 0x00010600ff028b82 */ /* 0x000e640000000a00 */
[----:B------:R-:W-:Y:S02]  /*1fdd0*/  @!P0 IMAD.IADD R6, R5, 0x1, R6 ;  /* 0x0000000105068824 */ /* 0x000fe400078e0206 */
[----:B------:R-:W-:Y:S01]  /*1fde0*/  IMAD.U32 R5, RZ, RZ, UR41 ;  /* 0x00000029ff057e24 */ /* 0x000fe2000f8e00ff */
[----:B-1----:R-:W-:-:S04]  /*1fdf0*/  @!P0 LEA R2, P1, R4, R2, 0x2 ;  /* 0x0000000204028211 */ /* 0x002fc800078210ff */
[----:B------:R-:W-:Y:S01]  /*1fe00*/  @!P0 LEA.HI.X R3, R4, R3, R6, 0x2, P1 ;  /* 0x0000000304038211 */ /* 0x000fe200008f1406 */
[----:B------:R-:W-:-:S06]  /*1fe10*/  IMAD.MOV.U32 R4, RZ, RZ, RZ ;  /* 0x000000ffff047224 */ /* 0x000fcc00078e00ff */
[----:B------:R0:W5:Y:S01]  /*1fe20*/  @!P0 LDG.E R4, desc[UR38][R2.64] ;  /* 0x0000002602048981 */ /* 0x000162000c1e1900 */
[----:B------:R-:W-:Y:S02]  /*1fe30*/  ISETP.GT.U32.AND P0, PT, R17, 0x5f, PT ;  /* 0x0000005f1100780c */ /* 0x000fe40003f04070 */
[----:B------:R-:W-:Y:S02]  /*1fe40*/  ISETP.NE.AND P2, PT, R5, 0x3, PT ;  /* 0x000000030500780c */ /* 0x000fe40003f45270 */
[----:B------:R-:W-:-:S09]  /*1fe50*/  ISETP.GE.AND P1, PT, R37, UR4, PT ;  /* 0x0000000425007c0c */ /* 0x000fd2000bf26270 */
[----:B------:R-:W-:Y:S02]  /*1fe60*/  @P0 LOP3.LUT R22, R22, 0x8, RZ, 0xfc, !PT ;  /* 0x0000000816160812 */ /* 0x000fe400078efcff */
[----:B------:R-:W-:Y:S02]  /*1fe70*/  ISETP.GE.AND P0, PT, R36, UR4, PT ;  /* 0x0000000424007c0c */ /* 0x000fe4000bf06270 */
[----:B------:R-:W-:-:S04]  /*1fe80*/  LOP3.LUT R22, R22, 0xffffffef, RZ, 0xc0, !PT ;  /* 0xffffffef16167812 */ /* 0x000fc800078ec0ff */
[----:B------:R-:W-:-:S04]  /*1fe90*/  @P2 LOP3.LUT R22, R22, 0x10, RZ, 0xfc, !PT ;  /* 0x0000001016162812 */ /* 0x000fc800078efcff */
[----:B------:R-:W-:-:S04]  /*1fea0*/  LOP3.LUT R22, R22, 0xfffffffb, RZ, 0xc0, !PT ;  /* 0xfffffffb16167812 */ /* 0x000fc800078ec0ff */
[----:B------:R-:W-:-:S04]  /*1feb0*/  @P3 LOP3.LUT R22, R22, 0x4, RZ, 0xfc, !PT ;  /* 0x0000000416163812 */ /* 0x000fc800078efcff */
[----:B------:R-:W-:-:S04]  /*1fec0*/  LOP3.LUT R22, R22, 0xfffffffe, RZ, 0xc0, !PT ;  /* 0xfffffffe16167812 */ /* 0x000fc800078ec0ff */
[----:B------:R-:W-:-:S04]  /*1fed0*/  LOP3.LUT R22, R22, 0xfffffffd, RZ, 0xc0, !PT ;  /* 0xfffffffd16167812 */ /* 0x000fc800078ec0ff */
[----:B------:R-:W-:-:S04]  /*1fee0*/  @P1 LOP3.LUT R22, R22, 0x2, RZ, 0xfc, !PT ;  /* 0x0000000216161812 */ /* 0x000fc800078efcff */
[----:B------:R-:W-:Y:S01]  /*1fef0*/  @P0 LOP3.LUT R22, R22, 0x1, RZ, 0xfc, !PT ;  /* 0x0000000116160812 */ /* 0x000fe200078efcff */
[----:B0-----:R-:W-:Y:S06]  /*1ff00*/  BRA.DIV UR5, `(.L_x_5119) ;  /* 0x0000004e05ec7947 */ /* 0x001fec000b800000 */
.L_x_5229:
[----:B------:R-:W-:Y:S01]  /*1ff10*/  SHF.R.S32.HI R32, RZ, 0x1f, R18 ;  /* 0x0000001fff207819 */ /* 0x000fe20000011412 */
[----:B------:R-:W-:Y:S06]  /*1ff20*/  @!P2 BRA `(.L_x_5120) ;  /* 0x000000000004a947 */ /* 0x000fec0003800000 */
[----:B------:R-:W-:Y:S01]  /*1ff30*/  BPT.TRAP 0x1 ;  /* 0x000000040000795c */ /* 0x000fe20000300000 */
.L_x_5120:
        /* <DEDUP_REMOVED lines=25> */
.L_x_5230:
[----:B------:R-:W-:Y:S05]  /*200d0*/  BSYNC B0 ;  /* 0x0000000000007941 */ /* 0x000fea0003800000 */
.L_x_5121:
[----:B------:R-:W2:Y:S01]  /*200e0*/  LDL R11, [R1+0x288] ;  /* 0x00028800010b7983 */ /* 0x000ea20000100800 */
[----:B------:R-:W-:Y:S01]  /*200f0*/  ULDC.64 UR4, c[0x0][0x300] ;  /* 0x0000c00000047ab9 */ /* 0x000fe20000000a00 */
[----:B------:R-:W-:Y:S01]  /*20100*/  LOP3.LUT P4, RZ, R22, 0x4, RZ, 0xc0, !PT ;  /* 0x0000000416ff7812 */ /* 0x000fe2000788c0ff */
[----:B------:R-:W-:Y:S01]  /*20110*/  IMAD R5, R5, UR4, RZ ;  /* 0x0000000405057c24 */ /* 0x000fe2000f8e02ff */
[----:B------:R-:W1:Y:S01]  /*20120*/  S2R R8, SR_TID.X ;  /* 0x0000000000087919 */ /* 0x000e620000002100 */
[----:B0-----:R-:W-:Y:S01]  /*20130*/  IMAD.WIDE.U32 R2, R0, UR4, RZ ;  /* 0x0000000400027c25 */ /* 0x001fe2000f8e00ff */
[----:B------:R-:W-:Y:S01]  /*20140*/  LOP3.LUT P3, RZ, R22, 0x2, RZ, 0xc0, !PT ;  /* 0x0000000216ff7812 */ /* 0x000fe2000786c0ff */
[----:B------:R-:W0:Y:S02]  /*20150*/  S2R R12, SR_TID.X ;  /* 0x00000000000c7919 */ /* 0x000e240000002100 */
        /* <DEDUP_REMOVED lines=16> */
[----:B-1----:R-:W-:-:S03]  /*20260*/  LOP3.LUT R10, R8, 0x7f, RZ, 0xc0, !PT ;  /* 0x0000007f080a7812 */ /* 0x002fc600078ec0ff */
[----:B------:R-:W-:Y:S01]  /*20270*/  LEA.HI.X R0, R2, UR5, R0, 0x1, P0 ;  /* 0x0000000502007c11 */ /* 0x000fe200080f0c00 */
[----:B0-----:R-:W-:Y:S02]  /*20280*/  IMAD.SHL.U32 R8, R12, 0x8, RZ ;  /* 0x000000080c087824 */ /* 0x001fe400078e00ff */
[----:B------:R-:W-:Y:S01]  /*20290*/  IMAD.SHL.U32 R9, R10, 0x8, RZ ;  /* 0x000000080a097824 */ /* 0x000fe200078e00ff */
[----:B------:R-:W-:Y:S02]  /*202a0*/  SHF.R.U32.HI R10, RZ, 0x3, R10 ;  /* 0x00000003ff0a7819 */ /* 0x000fe4000001160a */
[----:B------:R-:W-:-:S04]  /*202b0*/  LOP3.LUT R8, R8, 0x1f8, RZ, 0xc0, !PT ;  /* 0x000001f808087812 */ /* 0x000fc800078ec0ff */
[----:B------:R-:W-:-:S04]  /*202c0*/  LOP3.LUT R8, R8, 0x38, R12, 0x78, !PT ;  /* 0x0000003808087812 */ /* 0x000fc800078e780c */
[----:B------:R-:W-:-:S05]  /*202d0*/  LOP3.LUT R8, R8, 0x200, R9, 0xf8, !PT ;  /* 0x0000020008087812 */ /* 0x000fca00078ef809 */
[----:B------:R-:W-:Y:S02]  /*202e0*/  IMAD R5, R26, 0x4800, R8 ;  /* 0x000048001a057824 */ /* 0x000fe400078e0208 */
        /* <DEDUP_REMOVED lines=66> */
.L_x_5244:
        /* <DEDUP_REMOVED lines=12> */
.L_x_5124:
        /* <DEDUP_REMOVED lines=10> */
.L_x_5125:
[----:B------:R2:W-:Y:S02]  /*20870*/  SYNCS.ARRIVE.TRANS64.A1T0 RZ, [R7+URZ+0x30830], RZ ;  /* 0x030830ff07ff79a7 */ /* 0x0005e4000810003f */
[----:B------:R-:W-:Y:S05]  /*20880*/  WARPSYNC.ALL ;  /* 0x0000000000007948 */ /* 0x000fea0003800000 */
[----:B------:R-:W-:Y:S01]  /*20890*/  ULDC.64 UR4, c[0x0][0xa00] ;  /* 0x0002800000047ab9 */ /* 0x000fe20000000a00 */
[----:B-1----:R-:W-:Y:S01]  /*208a0*/  VIADD R2, R23, 0x12400 ;  /* 0x0001240017027836 */ /* 0x002fe20000000000 */
[----:B------:R-:W-:Y:S01]  /*208b0*/  BAR.SYNC.DEFER_BLOCKING 0x8, 0x180 ;  /* 0x0206000000007b1d */ /* 0x000fe20000010000 */
[----:B------:R-:W-:Y:S02]  /*208c0*/  ISETP.NE.U32.AND P0, PT, RZ, UR4, PT ;  /* 0x00000004ff007c0c */ /* 0x000fe4000bf05070 */
[----:B------:R-:W-:-:S02]  /*208d0*/  SHF.R.S32.HI R0, RZ, 0x1f, R19 ;  /* 0x0000001fff007819 */ /* 0x000fc40000011413 */
[----:B------:R-:W-:Y:S01]  /*208e0*/  ISETP.NE.AND.EX P0, PT, RZ, UR5, PT, P0 ;  /* 0x00000005ff007c0c */ /* 0x000fe2000bf05300 */
[----:B------:R-:W-:Y:S01]  /*208f0*/  ULDC.64 UR4, c[0x0][0x298] ;  /* 0x0000a60000047ab9 */ /* 0x000fe20000000a00 */
[----:B------:R-:W-:Y:S01]  /*20900*/  LOP3.LUT P1, RZ, R2, 0x3ff, RZ, 0xc0, !PT ;  /* 0x000003ff02ff7812 */ /* 0x000fe2000782c0ff */
[----:B------:R-:W-:Y:S01]  /*20910*/  BSSY B6, `(.L_x_5126) ;  /* 0x000001c000067945 */ /* 0x000fe20003800000 */
[----:B------:R-:W-:Y:S02]  /*20920*/  SEL R2, R19, RZ, !P0 ;  /* 0x000000ff13027207 */ /* 0x000fe40004000000 */
[----:B------:R-:W-:-:S03]  /*20930*/  SEL R0, R0, RZ, !P0 ;  /* 0x000000ff00007207 */ /* 0x000fc60004000000 */
[----:B------:R1:W-:Y:S04]  /*20940*/  STL [R1+0x29c], R2 ;  /* 0x00029c0201007387 */ /* 0x0003e80000100800 */
[----:B------:R3:W-:Y:S01]  /*20950*/  STL [R1+0x2b0], R0 ;  /* 0x0002b00001007387 */ /* 0x0007e20000100800 */
[----:B-1----:R-:W-:Y:S01]  /*20960*/  IMAD.WIDE.U32 R2, R35, UR4, RZ ;  /* 0x0000000423027c25 */ /* 0x002fe2000f8e00ff */
[----:B---3--:R-:W-:-:S04]  /*20970*/  SHF.R.S32.HI R0, RZ, 0x1f, R35 ;  /* 0x0000001fff007819 */ /* 0x008fc80000011423 */
[----:B------:R1:W-:Y:S01]  /*20980*/  STL.64 [R1+0x2a0], R2 ;  /* 0x0002a00201007387 */ /* 0x0003e20000100a00 */
        /* <DEDUP_REMOVED lines=20> */
.L_x_5127:
[----:B------:R-:W-:Y:S05]  /*20ad0*/  BSYNC B6 ;  /* 0x0000000000067941 */ /* 0x000fea0003800000 */
.L_x_5126:
[----:B------:R-:W3:Y:S01]  /*20ae0*/  LDL.LU.64 R2, [R1+0x2a0] ;  /* 0x0002a00001027983 */ /* 0x000ee20000300a00 */
[----:B------:R-:W-:Y:S01]  /*20af0*/  ULDC.64 UR4, c[0x0][0x2d8] ;  /* 0x0000b60000047ab9 */ /* 0x000fe20000000a00 */
[----:B--2---:R-:W1:Y:S02]  /*20b00*/  LDC R7, c[0x0][0x448] ;  /* 0x00011200ff077b82 */ /* 0x004e640000000800 */
[----:B0-----:R-:W2:Y:S04]  /*20b10*/  LDL.LU R4, [R1+0x2b0] ;  /* 0x0002b00001047983 */ /* 0x001ea80000300800 */
[----:B------:R-:W4:Y:S01]  /*20b20*/  LDL.LU R20, [R1+0x29c] ;  /* 0x00029c0001147983 */ /* 0x000f220000300800 */
[----:B------:R-:W-:-:S03]  /*20b30*/  IMAD R0, R32, UR4, RZ ;  /* 0x0000000420007c24 */ /* 0x000fc6000f8e02ff */
[----:B------:R0:W5:Y:S01]  /*20b40*/  LDL R8, [R1+0x284] ;  /* 0x0002840001087983 */ /* 0x0001620000100800 */
[----:B------:R-:W-:Y:S01]  /*20b50*/  IMAD R0, R18, UR5, R0 ;  /* 0x0000000512007c24 */ /* 0x000fe2000f8e0200 */
[----:B------:R-:W0:Y:S01]  /*20b60*/  S2R R21, SR_TID.X ;  /* 0x0000000000157919 */ /* 0x000e220000002100 */
[----:B-1----:R-:W-:-:S13]  /*20b70*/  ISETP.NE.AND P0, PT, R7, 0x1, PT ;  /* 0x000000010700780c */ /* 0x002fda0003f05270 */
[----:B------:R-:W1:Y:S01]  /*20b80*/  @P0 LDC R6, c[0x0][0x44c] ;  /* 0x00011300ff060b82 */ /* 0x000e620000000800 */
[----:B0-----:R-:W-:-:S04]  /*20b90*/  LOP3.LUT R21, R21, 0x7f, RZ, 0xc0, !PT ;  /* 0x0000007f15157812 */ /* 0x001fc800078ec0ff */
[----:B------:R-:W-:Y:S01]  /*20ba0*/  SHF.R.U32.HI R21, RZ, 0x3, R21 ;  /* 0x00000003ff157819 */ /* 0x000fe20000011615 */
[----:B---3--:R-:W-:Y:S02]  /*20bb0*/  IMAD.MOV.U32 R3, RZ, RZ, R35 ;  /* 0x000000ffff037224 */ /* 0x008fe400078e0023 */
[----:B------:R-:W-:Y:S01]  /*20bc0*/  IMAD.WIDE.U32 R2, R18, UR4, R2 ;  /* 0x0000000412027c25 */ /* 0x000fe2000f8e0002 */
[----:B------:R-:W-:-:S03]  /*20bd0*/  ULDC.64 UR4, c[0x0][0x2e0] ;  /* 0x0000b80000047ab9 */ /* 0x000fc60000000a00 */
[----:B------:R-:W-:Y:S02]  /*20be0*/  IMAD.IADD R3, R3, 0x1, R0 ;  /* 0x0000000103037824 */ /* 0x000fe400078e0200 */
[----:B--2---:R-:W-:Y:S02]  /*20bf0*/  IMAD R0, R4, UR4, RZ ;  /* 0x0000000404007c24 */ /* 0x004fe4000f8e02ff */
[----:B----4-:R-:W-:-:S04]  /*20c00*/  IMAD.WIDE.U32 R2, R20, UR4, R2 ;  /* 0x0000000414027c25 */ /* 0x010fc8000f8e0002 */
[----:B------:R-:W-:Y:S01]  /*20c10*/  IMAD R0, R20, UR5, R0 ;  /* 0x0000000514007c24 */ /* 0x000fe2000f8e0200 */
[----:B------:R-:W-:Y:S01]  /*20c20*/  ULDC.64 UR4, c[0x0][0x2d0] ;  /* 0x0000b40000047ab9 */ /* 0x000fe20000000a00 */
[----:B------:R-:W0:Y:S02]  /*20c30*/  S2R R20, SR_TID.X ;  /* 0x0000000000147919 */ /* 0x000e240000002100 */
[----:B------:R-:W-:Y:S02]  /*20c40*/  IMAD.IADD R3, R3, 0x1, R0 ;  /* 0x0000000103037824 */ /* 0x000fe400078e0200 */
[----:B------:R-:W2:Y:S01]  /*20c50*/  @P0 LDC R0, c[0x0][0x450] ;  /* 0x00011400ff000b82 */ /* 0x000ea20000000800 */
[----:B0-----:R-:W-:-:S05]  /*20c60*/  IMAD.SHL.U32 R20, R20, 0x10, RZ ;  /* 0x0000001014147824 */ /* 0x001fca00078e00ff */
[----:B------:R-:W-:-:S05]  /*20c70*/  LOP3.LUT R20, R21, 0x70, R20, 0xf8, !PT ;  /* 0x0000007015147812 */ /* 0x000fca00078ef814 */
[----:B------:R-:W-:-:S04]  /*20c80*/  IMAD.IADD R5, R20, 0x1, R28 ;  /* 0x0000000114057824 */ /* 0x000fc800078e021c */
[----:B-1----:R-:W-:-:S04]  /*20c90*/  @P0 IMAD.HI.U32 R6, R5, R6, RZ ;  /* 0x0000000605060227 */ /* 0x002fc800078e00ff */
[----:B------:R-:W-:Y:S01]  /*20ca0*/  IMAD.MOV.U32 R4, RZ, RZ, R5 ;  /* 0x000000ffff047224 */ /* 0x000fe200078e0005 */
[----:B--2---:R-:W-:Y:S01]  /*20cb0*/  @P0 SHF.R.U32.HI R4, RZ, R0, R6 ;  /* 0x00000000ff040219 */ /* 0x004fe20000011606 */
        /* <DEDUP_REMOVED lines=23> */
[----:B------:R-:W-:Y:S01]  /*20e30*/  SHF.R.U32.HI R9, RZ, 0x3, R20 ;  /* 0x00000003ff097819 */ /* 0x000fe20000011614 */
[----:B------:R-:W-:Y:S10]  /*20e40*/  BRA.DIV UR5, `(.L_x_5128) ;  /* 0x0000004a058c7947 */ /* 0x000ff4000b800000 */
        /* <DEDUP_REMOVED lines=10> */
[----:B-----5:R-:W-:Y:S04]  /*20ef0*/  @!P1 LDGSTS.E.BYPASS.LTC128B.128 [R8+0x12400], desc[UR38][R2.64], !P3 ;  /* 0x1240000002089fae */ /* 0x020fe8000d901d66 */
        /* <DEDUP_REMOVED lines=68> */
.L_x_5261:
        /* <DEDUP_REMOVED lines=12> */
.L_x_5130:
[----:B------:R-:W-:Y:S05]  /*21400*/  BSYNC B0 ;  /* 0x0000000000007941 */ /* 0x000fea0003800000 */
.L_x_5129:
[----:B------:R-:W-:Y:S01]  /*21410*/  NOP ;  /* 0x0000000000007918 */ /* 0x000fe20000000000 */
[----:B------:R-:W-:-:S13]  /*21420*/  PLOP3.LUT P0, PT, PT, PT, PT, 0x80, 0x0 ;  /* 0x000000000000781c */ /* 0x000fda0003f0f070 */
.L_x_5131:
[----:B------:R-:W-:Y:S02]  /*21430*/  PLOP3.LUT P1, PT, P1, P0, PT, 0xa2, 0x0 ;  /* 0x000000000000781c */ /* 0x000fe40000f21472 */
[----:B------:R-:W-:-:S08]  /*21440*/  @P0 R2UR P1, UR4, R23 ;  /* 0x00000000170402ca */ /* 0x000fd00000020000 */
[----:B------:R-:W-:-:S05]  /*21450*/  @P0 PLOP3.LUT P0, PT, P1, PT, PT, 0x80, 0x0 ;  /* 0x000000000000081c */ /* 0x000fca0000f0f070 */
[----:B------:R-:W-:Y:S01]  /*21460*/  @!P1 SYNCS.ARRIVE.TRANS64.RED.A0T1 RZ, [UR4+0x30800], RZ ;  /* 0x030800ffffff99a7 */ /* 0x000fe20008200404 */
[----:B------:R-:W-:Y:S07]  /*21470*/  @!P1 ARRIVES.LDGSTSBAR.64.TRANSCNT [UR4+0x30800] ;  /* 0x03080000ff0099b0 */ /* 0x000fee0008000a84 */
[----:B------:R-:W-:Y:S05]  /*21480*/  @P0 BRA.U.ANY `(.L_x_5131) ;  /* 0xfffffffd00e80947 */ /* 0x000fea000393ffff */
[----:B01----:R-:W2:Y:S02]  /*21490*/  LDL.LU R2, [R1+0x2ac] ;  /* 0x0002ac0001027983 */ /* 0x003ea40000300800 */
[----:B--2---:R-:W-:-:S05]  /*214a0*/  VIADD R2, R2, 0x1 ;  /* 0x0000000102027836 */ /* 0x004fca0000000000 */
[----:B------:R0:W-:Y:S01]  /*214b0*/  STL [R1+0x2ac], R2 ;  /* 0x0002ac0201007387 */ /* 0x0001e20000100800 */
[----:B------:R-:W-:-:S04]  /*214c0*/  LEA.HI R0, R2, R2, RZ, 0x1 ;  /* 0x0000000202007211 */ /* 0x000fc800078f08ff */
[----:B------:R-:W-:-:S05]  /*214d0*/  LOP3.LUT R0, R0, 0xfffffffe, RZ, 0xc0, !PT ;  /* 0xfffffffe00007812 */ /* 0x000fca00078ec0ff */
[----:B------:R-:W-:-:S05]  /*214e0*/  IMAD.IADD R0, R2, 0x1, -R0 ;  /* 0x0000000102007824 */ /* 0x000fca00078e0a00 */
[----:B------:R-:W-:Y:S01]  /*214f0*/  SHF.L.U32 R0, R0, 0x1f, RZ ;  /* 0x0000001f00007819 */ /* 0x000fe200000006ff */
[----:B------:R-:W-:Y:S01]  /*21500*/  NOP ;  /* 0x0000000000007918 */ /* 0x000fe20000000000 */
[----:B0-----:R-:W2:Y:S01]  /*21510*/  LDL.LU R2, [R1+0x2a8] ;  /* 0x0002a80001027983 */ /* 0x001ea20000300800 */
[----:B------:R0:W-:Y:S01]  /*21520*/  SYNCS.ARRIVE.TRANS64.A1T0 RZ, [R23+URZ+0x30800], RZ ;  /* 0x030800ff17ff79a7 */ /* 0x0001e2000810003f */
[----:B------:R-:W-:Y:S01]  /*21530*/  BSSY B0, `(.L_x_5132) ;  /* 0x0000004000007945 */ /* 0x000fe20003800000 */
[----:B------:R-:W1:Y:S01]  /*21540*/  SYNCS.PHASECHK.TRANS64.TRYWAIT P0, [R23+URZ+0x30820], R0 ;  /* 0x03082000170075a7 */ /* 0x000e62000800017f */
[----:B--2---:R-:W-:Y:S02]  /*21550*/  VIADD R6, R2, 0xfffffffe ;  /* 0xfffffffe02067836 */ /* 0x004fe40000000000 */
[----:B01----:R-:W-:Y:S05]  /*21560*/  @!P0 BRA `(.L_x_5133) ;  /* 0x0000004c007c8947 */ /* 0x003fea0003800000 */
.L_x_5262:
[----:B------:R-:W-:Y:S05]  /*21570*/  BSYNC B0 ;  /* 0x0000000000007941 */ /* 0x000fea0003800000 */
.L_x_5132:
        /* <DEDUP_REMOVED lines=11> */
.L_x_5148:
[----:B------:R-:W2:Y:S01]  /*21630*/  LDL R4, [R1+0x28c] ;  /* 0x00028c0001047983 */ /* 0x000ea20000100800 */
[----:B------:R-:W1:Y:S03]  /*21640*/  LDC R7, c[0x0][0x430] ;  /* 0x00010c00ff077b82 */ /* 0x000e660000000800 */
[----:B------:R-:W3:Y:S01]  /*21650*/  LDL R8, [R1+0x294] ;  /* 0x0002940001087983 */ /* 0x000ee20000100800 */
[----:B0-----:R-:W0:Y:S01]  /*21660*/  S2R R0, SR_TID.X ;  /* 0x0000000000007919 */ /* 0x001e220000002100 */
[----:B------:R-:W4:Y:S01]  /*21670*/  S2R R2, SR_TID.X ;  /* 0x0000000000027919 */ /* 0x000f220000002100 */
[----:B-1----:R-:W-:Y:S02]  /*21680*/  ISETP.NE.AND P0, PT, R7, 0x1, PT ;  /* 0x000000010700780c */ /* 0x002fe40003f05270 */
[----:B0-----:R-:W-:Y:S01]  /*21690*/  LOP3.LUT R0, R0, 0x7f, RZ, 0xc0, !PT ;  /* 0x0000007f00007812 */ /* 0x001fe200078ec0ff */
[----:B----4-:R-:W-:-:S03]  /*216a0*/  IMAD.SHL.U32 R3, R2, 0x10, RZ ;  /* 0x0000001002037824 */ /* 0x010fc600078e00ff */
[----:B------:R-:W-:-:S07]  /*216b0*/  SHF.R.U32.HI R0, RZ, 0x3, R0 ;  /* 0x00000003ff007819 */ /* 0x000fce0000011600 */
[----:B------:R-:W0:Y:S01]  /*216c0*/  @P0 LDC R2, c[0x0][0x438] ;  /* 0x00010e00ff020b82 */ /* 0x000e220000000800 */
[----:B------:R-:W-:-:S04]  /*216d0*/  LOP3.LUT R3, R0, 0x70, R3, 0xf8, !PT ;  /* 0x0000007000037812 */ /* 0x000fc800078ef803 */
[----:B------:R-:W-:-:S03]  /*216e0*/  ISETP.GT.U32.AND P5, PT, R3, 0x5f, PT ;  /* 0x0000005f0300780c */ /* 0x000fc60003fa4070 */
[----:B------:R-:W1:Y:S01]  /*216f0*/  @P0 LDC R0, c[0x0][0x434] ;  /* 0x00010d00ff000b82 */ /* 0x000e620000000800 */
[----:B--2---:R-:W-:-:S09]  /*21700*/  IMAD R9, R6, 0x60, R4 ;  /* 0x0000006006097824 */ /* 0x004fd200078e0204 */
[----:B------:R-:W3:Y:S01]  /*21710*/  @!P5 LDC.64 R4, c[0x0][0x428] ;  /* 0x00010a00ff04db82 */ /* 0x000ee20000000a00 */
[----:B------:R-:W-:-:S04]  /*21720*/  IMAD.IADD R9, R3, 0x1, R9 ;  /* 0x0000000103097824 */ /* 0x000fc800078e0209 */
[----:B-1----:R-:W-:-:S04]  /*21730*/  @P0 IMAD.HI.U32 R3, R9, R0, RZ ;  /* 0x0000000009030227 */ /* 0x002fc800078e00ff */
[----:B------:R-:W-:Y:S01]  /*21740*/  IMAD.MOV.U32 R0, RZ, RZ, R9 ;  /* 0x000000ffff007224 */ /* 0x000fe200078e0009 */
[----:B0-----:R-:W-:-:S04]  /*21750*/  @P0 SHF.R.U32.HI R0, RZ, R2, R3 ;  /* 0x00000002ff000219 */ /* 0x001fc80000011603 */
[--C-:B------:R-:W-:Y:S01]  /*21760*/  @!P5 SHF.R.S32.HI R3, RZ, 0x1f, R0.reuse ;  /* 0x0000001fff03d819 */ /* 0x100fe20000011400 */
[----:B------:R-:W-:Y:S02]  /*21770*/  @!P5 IMAD.MOV.U32 R2, RZ, RZ, R0 ;  /* 0x000000ffff02d224 */ /* 0x000fe400078e0000 */
[-C--:B---3--:R-:W-:Y:S02]  /*21780*/  @!P5 IMAD R8, R8, R4.reuse, RZ ;  /* 0x000000040808d224 */ /* 0x088fe400078e02ff */
[----:B------:R-:W-:-:S04]  /*21790*/  @!P5 IMAD.WIDE.U32 R2, R33, R4, R2 ;  /* 0x000000042102d225 */ /* 0x000fc800078e0002 */
[----:B------:R-:W-:Y:S02]  /*217a0*/  @!P5 IMAD R8, R33, R5, R8 ;  /* 0x000000052108d224 */ /* 0x000fe400078e0208 */
[----:B------:R-:W0:Y:S01]  /*217b0*/  @!P5 LDC.64 R4, c[0x0][0x418] ;  /* 0x00010600ff04db82 */ /* 0x000e220000000a00 */
[----:B------:R-:W-:Y:S02]  /*217c0*/  IMAD.MOV R0, RZ, RZ, -R0 ;  /* 0x000000ffff007224 */ /* 0x000fe400078e0a00 */
[----:B------:R-:W-:Y:S02]  /*217d0*/  @!P5 IMAD.IADD R3, R8, 0x1, R3 ;  /* 0x000000010803d824 */ /* 0x000fe400078e0203 */
[----:B------:R-:W-:Y:S02]  /*217e0*/  IMAD R9, R7, R0, R9 ;  /* 0x0000000007097224 */ /* 0x000fe400078e0209 */
[----:B------:R-:W-:Y:S01]  /*217f0*/  IMAD.MOV.U32 R0, RZ, RZ, RZ ;  /* 0x000000ffff007224 */ /* 0x000fe200078e00ff */
[----:B0-----:R-:W-:-:S04]  /*21800*/  @!P5 LEA R4, P0, R2, R4, 0x2 ;  /* 0x000000040204d211 */ /* 0x001fc800078010ff */
[----:B------:R-:W-:-:S05]  /*21810*/  @!P5 LEA.HI.X R5, R2, R5, R3, 0x2, P0 ;  /* 0x000000050205d211 */ /* 0x000fca00000f1403 */
[----:B------:R0:W5:Y:S01]  /*21820*/  @!P5 LDG.E R0, desc[UR38][R4.64] ;  /* 0x000000260400d981 */ /* 0x000162000c1e1900 */
[----:B------:R-:W-:Y:S01]  /*21830*/  LOP3.LUT P4, RZ, R22, 0x10, RZ, 0xc0, !PT ;  /* 0x0000001016ff7812 */ /* 0x000fe2000788c0ff */
[----:B------:R-:W-:-:S05]  /*21840*/  VIADD R26, R10, 0x1 ;  /* 0x000000010a1a7836 */ /* 0x000fca0000000000 */
[C---:B------:R-:W-:Y:S01]  /*21850*/  ISETP.NE.AND P0, PT, R26.reuse, 0x2, PT ;  /* 0x000000021a00780c */ /* 0x040fe20003f05270 */
[----:B------:R-:W-:Y:S05]  /*21860*/  YIELD ;  /* 0x0000000000007946 */ /* 0x000fea0003800000 */
[----:B------:R-:W-:Y:S01]  /*21870*/  SEL R29, RZ, 0x1, P0 ;  /* 0x00000001ff1d7807 */ /* 0x000fe20000000000 */
[----:B------:R-:W-:Y:S01]  /*21880*/  IMAD.MOV.U32 R25, RZ, RZ, R6 ;  /* 0x000000ffff197224 */ /* 0x000fe200078e0006 */
[----:B------:R-:W-:Y:S02]  /*21890*/  SEL R26, R26, RZ, P0 ;  /* 0x000000ff1a1a7207 */ /* 0x000fe40000000000 */
[----:B------:R-:W-:Y:S01]  /*218a0*/  LOP3.LUT R29, R20, R29, RZ, 0x3c, !PT ;  /* 0x0000001d141d7212 */ /* 0x000fe200078e3cff */
[----:B0-----:R-:W-:Y:S06]  /*218b0*/  @!P4 BRA `(.L_x_5136) ;  /* 0x000000000004c947 */ /* 0x001fec0003800000 */
[----:B------:R-:W-:Y:S01]  /*218c0*/  BPT.TRAP 0x1 ;  /* 0x000000040000795c */ /* 0x000fe20000300000 */
.L_x_5136:
[----:B------:R-:W-:Y:S01]  /*218d0*/  IMAD R7, R26, 0x8, R23 ;  /* 0x000000081a077824 */ /* 0x000fe200078e0217 */
[----:B------:R-:W-:Y:S01]  /*218e0*/  SHF.L.U32 R2, R29, 0x1f, RZ ;  /* 0x0000001f1d027819 */ /* 0x000fe200000006ff */
[----:B------:R-:W-:Y:S03]  /*218f0*/  BSSY B1, `(.L_x_5137) ;  /* 0x0000003000017945 */ /* 0x000fe60003800000 */
[----:B------:R-:W0:Y:S02]  /*21900*/  SYNCS.PHASECHK.TRANS64.TRYWAIT P0, [R7+URZ+0x30840], R2 ;  /* 0x03084002070075a7 */ /* 0x000e24000800017f */
[----:B0-----:R-:W-:Y:S05]  /*21910*/  @!P0 BRA `(.L_x_5138) ;  /* 0x0000004800a48947 */ /* 0x001fea0003800000 */
.L_x_5263:
[----:B------:R-:W-:Y:S05]  /*21920*/  BSYNC B1 ;  /* 0x0000000000017941 */ /* 0x000fea0003800000 */
.L_x_5137:
[----:B------:R-:W1:Y:S01]  /*21930*/  S2R R5, SR_TID.X ;  /* 0x0000000000057919 */ /* 0x000e620000002100 */
[----:B------:R-:W-:Y:S01]  /*21940*/  SHF.R.S32.HI R21, RZ, 0x1f, R9 ;  /* 0x0000001fff157819 */ /* 0x000fe20000011409 */
[----:B------:R-:W-:Y:S01]  /*21950*/  ULDC.64 UR4, c[0x0][0x300] ;  /* 0x0000c00000047ab9 */ /* 0x000fe20000000a00 */
[----:B-----5:R-:W-:Y:S01]  /*21960*/  SHF.R.S32.HI R28, RZ, 0x1f, R0 ;  /* 0x0000001fff1c7819 */ /* 0x020fe20000011400 */
[----:B------:R-:W2:Y:S01]  /*21970*/  S2R R6, SR_TID.X ;  /* 0x0000000000067919 */ /* 0x000ea20000002100 */
[----:B0-----:R-:W-:Y:S01]  /*21980*/  IMAD.WIDE.U32 R2, R9, UR4, RZ ;  /* 0x0000000409027c25 */ /* 0x001fe2000f8e00ff */
[C---:B------:R-:W-:Y:S02]  /*21990*/  LOP3.LUT P5, RZ, R22.reuse, 0x2, RZ, 0xc0, !PT ;  /* 0x0000000216ff7812 */ /* 0x040fe400078ac0ff */
[----:B------:R-:W-:Y:S01]  /*219a0*/  LOP3.LUT P4, RZ, R22, 0x1, RZ, 0xc0, !PT ;  /* 0x0000000116ff7812 */ /* 0x000fe2000788c0ff */
        /* <DEDUP_REMOVED lines=9> */
[----:B------:R-:W-:Y:S01]  /*21a40*/  IMAD R4, R32, UR4, RZ ;  /* 0x0000000420047c24 */ /* 0x000fe2000f8e02ff */
[----:B-1----:R-:W-:Y:S01]  /*21a50*/  LOP3.LUT R5, R5, 0x7f, RZ, 0xc0, !PT ;  /* 0x0000007f05057812 */ /* 0x002fe200078ec0ff */
[----:B------:R-:W-:-:S04]  /*21a60*/  IMAD.WIDE.U32 R2, R18, UR4, R2 ;  /* 0x0000000412027c25 */ /* 0x000fc8000f8e0002 */
[----:B------:R-:W-:Y:S02]  /*21a70*/  IMAD.SHL.U32 R11, R5, 0x8, RZ ;  /* 0x00000008050b7824 */ /* 0x000fe400078e00ff */
[----:B--2---:R-:W-:Y:S02]  /*21a80*/  IMAD.SHL.U32 R5, R6, 0x8, RZ ;  /* 0x0000000806057824 */ /* 0x004fe400078e00ff */
[----:B------:R-:W-:Y:S01]  /*21a90*/  IMAD R4, R18, UR5, R4 ;  /* 0x0000000512047c24 */ /* 0x000fe2000f8e0204 */
[----:B------:R-:W-:Y:S02]  /*21aa0*/  ULDC.64 UR4, c[0x0][0x2e8] ;  /* 0x0000ba0000047ab9 */ /* 0x000fe40000000a00 */
[----:B------:R-:W-:Y:S01]  /*21ab0*/  LOP3.LUT R5, R5, 0x1f8, RZ, 0xc0, !PT ;  /* 0x000001f805057812 */ /* 0x000fe200078ec0ff */
[----:B------:R-:W-:Y:S01]  /*21ac0*/  IMAD.IADD R4, R4, 0x1, R3 ;  /* 0x0000000104047824 */ /* 0x000fe200078e0203 */
[----:B------:R-:W-:Y:S01]  /*21ad0*/  LEA R8, P0, R2, UR4, 0x1 ;  /* 0x0000000402087c11 */ /* 0x000fe2000f8008ff */
[----:B------:R-:W-:Y:S01]  /*21ae0*/  UMOV UR4, 0xffffffff ;  /* 0xffffffff00047882 */ /* 0x000fe20000000000 */
[----:B------:R-:W-:-:S02]  /*21af0*/  LOP3.LUT R5, R5, 0x38, R6, 0x78, !PT ;  /* 0x0000003805057812 */ /* 0x000fc400078e7806 */
[----:B------:R-:W-:Y:S02]  /*21b00*/  LEA.HI.X R6, R2, UR5, R4, 0x1, P0 ;  /* 0x0000000502067c11 */ /* 0x000fe400080f0c04 */
[----:B------:R-:W-:-:S05]  /*21b10*/  LOP3.LUT R5, R5, 0x200, R11, 0xf8, !PT ;  /* 0x0000020005057812 */ /* 0x000fca00078ef80b */
[----:B------:R-:W-:Y:S01]  /*21b20*/  IMAD R5, R26, 0x4800, R5 ;  /* 0x000048001a057824 */ /* 0x000fe200078e0205 */
        /* <DEDUP_REMOVED lines=41> */
.L_x_5277:
        /* <DEDUP_REMOVED lines=11> */
.L_x_5140:
        /* <DEDUP_REMOVED lines=10> */
.L_x_5141:
[----:B------:R2:W-:Y:S01]  /*21f10*/  SYNCS.ARRIVE.TRANS64.A1T0 RZ, [R7+URZ+0x30830], RZ ;  /* 0x030830ff07ff79a7 */ /* 0x0005e2000810003f */
[----:B------:R-:W-:Y:S05]  /*21f20*/  @!P5 BRA `(.L_x_5142) ;  /* 0x000000000004d947 */ /* 0x000fea0003800000 */
[----:B------:R-:W-:Y:S01]  /*21f30*/  BPT.TRAP 0x1 ;  /* 0x000000040000795c */ /* 0x000fe20000300000 */
.L_x_5142:
[----:B-1----:R-:W-:Y:S01]  /*21f40*/  SHF.L.U32 R2, R20, 0x1f, RZ ;  /* 0x0000001f14027819 */ /* 0x002fe200000006ff */
[----:B0-----:R-:W-:Y:S01]  /*21f50*/  IMAD R6, R10, 0x8, R23 ;  /* 0x000000080a067824 */ /* 0x001fe200078e0217 */
[----:B------:R-:W-:Y:S03]  /*21f60*/  BSSY B1, `(.L_x_5143) ;  /* 0x0000003000017945 */ /* 0x000fe60003800000 */
[----:B------:R-:W0:Y:S02]  /*21f70*/  SYNCS.PHASECHK.TRANS64.TRYWAIT P0, [R6+URZ+0x30860], R2 ;  /* 0x03086002060075a7 */ /* 0x000e24000800017f */
[----:B0-----:R-:W-:Y:S05]  /*21f80*/  @!P0 BRA `(.L_x_5144) ;  /* 0x0000004800fc8947 */ /* 0x001fea0003800000 */
.L_x_5278:
[----:B------:R-:W-:Y:S05]  /*21f90*/  BSYNC B1 ;  /* 0x0000000000017941 */ /* 0x000fea0003800000 */
.L_x_5143:
[----:B--2---:R-:W2:Y:S01]  /*21fa0*/  LDL R7, [R1+0x288] ;  /* 0x0002880001077983 */ /* 0x004ea20000100800 */
[----:B------:R-:W1:Y:S01]  /*21fb0*/  S2R R11, SR_TID.X ;  /* 0x00000000000b7919 */ /* 0x000e620000002100 */
[----:B------:R-:W-:Y:S01]  /*21fc0*/  UMOV UR4, 0xffffffff ;  /* 0xffffffff00047882 */ /* 0x000fe20000000000 */
[C---:B-1----:R-:W-:Y:S01]  /*21fd0*/  IMAD.SHL.U32 R5, R11.reuse, 0x8, RZ ;  /* 0x000000080b057824 */ /* 0x042fe200078e00ff */
[----:B------:R-:W-:-:S04]  /*21fe0*/  LOP3.LUT R3, R11, 0x7f, RZ, 0xc0, !PT ;  /* 0x0000007f0b037812 */ /* 0x000fc800078ec0ff */
[----:B------:R-:W-:Y:S01]  /*21ff0*/  LOP3.LUT R5, R5, 0x1f8, RZ, 0xc0, !PT ;  /* 0x000001f805057812 */ /* 0x000fe200078ec0ff */
[----:B------:R-:W-:-:S03]  /*22000*/  IMAD.SHL.U32 R8, R3, 0x8, RZ ;  /* 0x0000000803087824 */ /* 0x000fc600078e00ff */
[----:B------:R-:W-:Y:S02]  /*22010*/  LOP3.LUT R5, R5, 0x38, R11, 0x78, !PT ;  /* 0x0000003805057812 */ /* 0x000fe400078e780b */
[----:B------:R-:W-:Y:S02]  /*22020*/  SHF.R.U32.HI R3, RZ, 0x3, R3 ;  /* 0x00000003ff037819 */ /* 0x000fe40000011603 */
[----:B------:R-:W-:-:S05]  /*22030*/  LOP3.LUT R5, R5, 0x200, R8, 0xf8, !PT ;  /* 0x0000020005057812 */ /* 0x000fca00078ef808 */
[----:B------:R-:W-:Y:S02]  /*22040*/  IMAD R5, R10, 0x4800, R5 ;  /* 0x000048000a057824 */ /* 0x000fe400078e0205 */
[----:B--2---:R-:W-:-:S04]  /*22050*/  IMAD R7, R31, -0x60, R7 ;  /* 0xffffffa01f077824 */ /* 0x004fc800078e0207 */
        /* <DEDUP_REMOVED lines=56> */
.L_x_5292:
        /* <DEDUP_REMOVED lines=31> */
.L_x_5146:
        /* <DEDUP_REMOVED lines=10> */
.L_x_5147:
        /* <DEDUP_REMOVED lines=8> */
.L_x_5135:
[----:B------:R-:W-:Y:S05]  /*226f0*/  BSYNC B0 ;  /* 0x0000000000007941 */ /* 0x000fea0003800000 */
.L_x_5134:
        /* <DEDUP_REMOVED lines=17> */
.L_x_5150:
[----:B------:R-:W-:Y:S05]  /*22810*/  BSYNC B0 ;  /* 0x0000000000007941 */ /* 0x000fea0003800000 */
.L_x_5149:
[----:B------:R-:W-:-:S13]  /*22820*/  LOP3.LUT P0, RZ, R22, 0x10, RZ, 0xc0, !PT ;  /* 0x0000001016ff7812 */ /* 0x000fda000780c0ff */
[----:B------:R-:W-:Y:S05]  /*22830*/  @!P0 BRA `(.L_x_5151) ;  /* 0x0000000000048947 */ /* 0x000fea0003800000 */
[----:B------:R-:W-:Y:S01]  /*22840*/  BPT.TRAP 0x1 ;  /* 0x000000040000795c */ /* 0x000fe20000300000 */
.L_x_5151:
[----:B------:R-:W2:Y:S01]  /*22850*/  LDL.LU R2, [R1+0x288] ;  /* 0x0002880001027983 */ /* 0x000ea20000300800 */
[----:B------:R-:W-:Y:S01]  /*22860*/  IMAD R0, R26, 0x8, R23 ;  /* 0x000000081a007824 */ /* 0x000fe200078e0217 */
[----:B------:R-:W-:Y:S01]  /*22870*/  SHF.L.U32 R3, R29, 0x1f, RZ ;  /* 0x0000001f1d037819 */ /* 0x000fe200000006ff */
[----:B------:R-:W-:Y:S03]  /*22880*/  BSSY B0, `(.L_x_5152) ;  /* 0x0000004000007945 */ /* 0x000fe60003800000 */
[----:B------:R-:W0:Y:S01]  /*22890*/  SYNCS.PHASECHK.TRANS64.TRYWAIT P0, [R0+URZ+0x30860], R3 ;  /* 0x03086003000075a7 */ /* 0x000e22000800017f */
[----:B--2---:R-:W-:Y:S01]  /*228a0*/  IMAD R6, R25, -0x60, R2 ;  /* 0xffffffa019067824 */ /* 0x004fe200078e0202 */
[----:B0-----:R-:W-:Y:S06]  /*228b0*/  @!P0 BRA `(.L_x_5153) ;  /* 0x0000004800d88947 */ /* 0x001fec0003800000 */
.L_x_5293:
[----:B------:R-:W-:Y:S05]  /*228c0*/  BSYNC B0 ;  /* 0x0000000000007941 */ /* 0x000fea0003800000 */
.L_x_5152:
[----:B------:R-:W1:Y:S01]  /*228d0*/  S2R R2, SR_TID.X ;  /* 0x0000000000027919 */ /* 0x000e620000002100 */
[----:B------:R-:W-:Y:S01]  /*228e0*/  UMOV UR4, 0xffffffff ;  /* 0xffffffff00047882 */ /* 0x000fe20000000000 */
[----:B------:R-:W2:Y:S01]  /*228f0*/  S2R R7, SR_TID.X ;  /* 0x0000000000077919 */ /* 0x000ea20000002100 */
[----:B-1----:R-:W-:Y:S01]  /*22900*/  LOP3.LUT R5, R2, 0x7f, RZ, 0xc0, !PT ;  /* 0x0000007f02057812 */ /* 0x002fe200078ec0ff */
[----:B--2---:R-:W-:-:S04]  /*22910*/  IMAD.SHL.U32 R2, R7, 0x8, RZ ;  /* 0x0000000807027824 */ /* 0x004fc800078e00ff */
[----:B------:R-:W-:Y:S01]  /*22920*/  IMAD.SHL.U32 R4, R5, 0x8, RZ ;  /* 0x0000000805047824 */ /* 0x000fe200078e00ff */
[----:B------:R-:W-:Y:S02]  /*22930*/  SHF.R.U32.HI R5, RZ, 0x3, R5 ;  /* 0x00000003ff057819 */ /* 0x000fe40000011605 */
[----:B------:R-:W-:-:S03]  /*22940*/  LOP3.LUT R2, R2, 0x1f8, RZ, 0xc0, !PT ;  /* 0x000001f802027812 */ /* 0x000fc600078ec0ff */
[----:B------:R-:W-:Y:S01]  /*22950*/  IMAD.IADD R6, R6, 0x1, -R5 ;  /* 0x0000000106067824 */ /* 0x000fe200078e0a05 */
[----:B------:R-:W-:-:S04]  /*22960*/  LOP3.LUT R2, R2, 0x38, R7, 0x78, !PT ;  /* 0x0000003802027812 */ /* 0x000fc800078e7807 */
[----:B------:R-:W-:-:S05]  /*22970*/  LOP3.LUT R2, R2, 0x200, R4, 0xf8, !PT ;  /* 0x0000020002027812 */ /* 0x000fca00078ef804 */
[----:B------:R-:W-:Y:S01]  /*22980*/  IMAD R4, R26, 0x4800, R2 ;  /* 0x000048001a047824 */ /* 0x000fe200078e0202 */
        /* <DEDUP_REMOVED lines=59> */
.L_x_5307:
        /* <DEDUP_REMOVED lines=13> */
.L_x_5155:
        /* <DEDUP_REMOVED lines=10> */
.L_x_5156:
[----:B------:R-:W-:Y:S01]  /*22eb0*/  VIADD R26, R26, 0x1 ;  /* 0x000000011a1a7836 */ /* 0x000fe20000000000 */
[----:B------:R1:W-:Y:S04]  /*22ec0*/  SYNCS.ARRIVE.TRANS64.A1T0 RZ, [R0+URZ+0x30850], RZ ;  /* 0x030850ff00ff79a7 */ /* 0x0003e8000810003f */
[----:B------:R-:W-:-:S04]  /*22ed0*/  ISETP.NE.AND P0, PT, R26, 0x2, PT ;  /* 0x000000021a00780c */ /* 0x000fc80003f05270 */
[----:B-1----:R-:W-:Y:S02]  /*22ee0*/  SEL R0, RZ, 0x1, P0 ;  /* 0x00000001ff007807 */ /* 0x002fe40000000000 */
[----:B------:R-:W-:Y:S02]  /*22ef0*/  SEL R26, R26, RZ, P0 ;  /* 0x000000ff1a1a7207 */ /* 0x000fe40000000000 */
[----:B------:R-:W-:-:S07]  /*22f00*/  LOP3.LUT R29, R29, R0, RZ, 0x3c, !PT ;  /* 0x000000001d1d7212 */ /* 0x000fce00078e3cff */
.L_x_5113:
[----:B------:R-:W-:Y:S05]  /*22f10*/  BSYNC B7 ;  /* 0x0000000000077941 */ /* 0x000fea0003800000 */
.L_x_5111:
        /* <DEDUP_REMOVED lines=8> */
[----:B------:R0:W2:Y:S01]  /*22fa0*/  LDS.128 R16, [R23+0x308d0] ;  /* 0x0308d00017107984 */ /* 0x0000a20000000c00 */
[----:B------:R-:W-:Y:S06]  /*22fb0*/  BAR.ARV 0x4, 0x180 ;  /* 0x0106000000007b1d */ /* 0x000fec0000002000 */
[----:B------:R-:W-:Y:S05]  /*22fc0*/  BRA `(.L_x_5158) ;  /* 0x0000000800cc7947 */ /* 0x000fea0003800000 */
.L_x_5157:
        /* <DEDUP_REMOVED lines=8> */
[----:B0-----:R-:W0:Y:S02]  /*23050*/  @!P1 LDC.64 R2, c[0x0][0xc80] ;  /* 0x00032000ff029b82 */ /* 0x001e240000000a00 */
        /* <DEDUP_REMOVED lines=27> */
.L_x_5317:
[----:B------:R-:W-:Y:S02]  /*23210*/  ULDC UR4, c[0x0][0xc38] ;  /* 0x00030e0000047ab9 */ /* 0x000fe40000000800 */
[----:B------:R-:W-:-:S04]  /*23220*/  IMAD.U32 R7, RZ, RZ, UR4 ;  /* 0x00000004ff077e24 */ /* 0x000fc8000f8e00ff */
[----:B--2---:R-:W-:-:S04]  /*23230*/  IMAD R14, R14, R7, RZ ;  /* 0x000000070e0e7224 */ /* 0x004fc800078e02ff */
[----:B------:R-:W-:-:S05]  /*23240*/  IMAD.IADD R9, R4, 0x1, R14 ;  /* 0x0000000104097824 */ /* 0x000fca00078e020e */
[----:B------:R-:W-:-:S13]  /*23250*/  ISETP.GT.AND P6, PT, R9, R0, PT ;  /* 0x000000000900720c */ /* 0x000fda0003fc4270 */
[----:B------:R-:W-:Y:S05]  /*23260*/  @P6 BRA `(.L_x_5160) ;  /* 0x00000000009c6947 */ /* 0x000fea0003800000 */
.L_x_5165:
        /* <DEDUP_REMOVED lines=14> */
.L_x_5163:
[----:B------:R-:W-:Y:S05]  /*23350*/  BSYNC B0 ;  /* 0x0000000000007941 */ /* 0x000fea0003800000 */
.L_x_5162:
        /* <DEDUP_REMOVED lines=18> */
.L_x_5325:
[----:B------:R-:W-:Y:S02]  /*23480*/  ULDC UR4, c[0x0][0xc38] ;  /* 0x00030e0000047ab9 */ /* 0x000fe40000000800 */
[----:B------:R-:W-:-:S04]  /*23490*/  IMAD.U32 R7, RZ, RZ, UR4 ;  /* 0x00000004ff077e24 */ /* 0x000fc8000f8e00ff */
[----:B--2---:R-:W-:-:S04]  /*234a0*/  IMAD R14, R14, R7, RZ ;  /* 0x000000070e0e7224 */ /* 0x004fc800078e02ff */
[----:B------:R-:W-:-:S05]  /*234b0*/  IMAD.IADD R9, R14, 0x1, R9 ;  /* 0x000000010e097824 */ /* 0x000fca00078e0209 */
[----:B------:R-:W-:-:S13]  /*234c0*/  ISETP.GT.AND P6, PT, R9, R0, PT ;  /* 0x000000000900720c */ /* 0x000fda0003fc4270 */
[----:B------:R-:W-:Y:S05]  /*234d0*/  @!P6 BRA `(.L_x_5165) ;  /* 0xfffffffc0064e947 */ /* 0x000fea000383ffff */
.L_x_5160:
        /* <DEDUP_REMOVED lines=8> */
.L_x_5329:
[----:B------:R-:W-:Y:S01]  /*23560*/  ISETP.NE.AND P0, PT, R3, RZ, PT ;  /* 0x000000ff0300720c */ /* 0x000fe20003f05270 */
[----:B------:R-:W-:-:S12]  /*23570*/  IMAD.MOV.U32 R14, RZ, RZ, RZ ;  /* 0x000000ffff0e7224 */ /* 0x000fd800078e00ff */
[----:B------:R-:W-:Y:S05]  /*23580*/  @!P0 BRA `(.L_x_5167) ;  /* 0x0000000000108947 */ /* 0x000fea0003800000 */
[----:B------:R-:W-:Y:S01]  /*23590*/  UMOV UR4, 0xffffffff ;  /* 0xffffffff00047882 */ /* 0x000fe20000000000 */
[----:B------:R-:W-:Y:S02]  /*235a0*/  VIADD R12, R4, 0xffffffff ;  /* 0xffffffff040c7836 */ /* 0x000fe40000000000 */
[----:B------:R-:W-:Y:S05]  /*235b0*/  BRA.DIV UR4, `(.L_x_5168) ;  /* 0x0000004e04d87947 */ /* 0x000fea000b800000 */
[----:B------:R4:W0:Y:S02]  /*235c0*/  SHFL.IDX PT, R14, R2, R12, 0x1f ;  /* 0x00001f0c020e7589 */ /* 0x00082400000e0000 */
.L_x_5167:
        /* <DEDUP_REMOVED lines=66> */
.L_x_5161:
[----:B------:R-:W-:Y:S01]  /*239f0*/  UMOV UR4, URZ ;  /* 0x0000003f00047c82 */ /* 0x000fe20008000000 */
[----:B------:R-:W-:Y:S01]  /*23a00*/  UMOV UR5, URZ ;  /* 0x0000003f00057c82 */ /* 0x000fe20008000000 */
[----:B------:R-:W-:Y:S01]  /*23a10*/  ULDC UR6, c[0x0][0xc3c] ;  /* 0x00030f0000067ab9 */ /* 0x000fe20000000800 */
[----:B------:R-:W-:Y:S02]  /*23a20*/  IMAD.MOV.U32 R16, RZ, RZ, R0 ;  /* 0x000000ffff107224 */ /* 0x000fe400078e0000 */
[----:B------:R-:W-:Y:S02]  /*23a30*/  IMAD.U32 R17, RZ, RZ, UR4 ;  /* 0x00000004ff117e24 */ /* 0x000fe4000f8e00ff */
[----:B------:R-:W-:Y:S02]  /*23a40*/  IMAD.U32 R18, RZ, RZ, UR5 ;  /* 0x00000005ff127e24 */ /* 0x000fe4000f8e00ff */
[----:B------:R-:W-:-:S07]  /*23a50*/  IMAD.U32 R19, RZ, RZ, UR6 ;  /* 0x00000006ff137e24 */ /* 0x000fce000f8e00ff */
.L_x_5169:
        /* <DEDUP_REMOVED lines=10> */
.L_x_5158:
[----:B------:R-:W-:Y:S02]  /*23b00*/  ULDC UR4, c[0x0][0xc3c] ;  /* 0x00030f0000047ab9 */ /* 0x000fe40000000800 */
[----:B--2---:R-:W-:-:S13]  /*23b10*/  ISETP.GE.AND P0, PT, R19, UR4, PT ;  /* 0x0000000413007c0c */ /* 0x004fda000bf06270 */
[----:B------:R-:W-:Y:S05]  /*23b20*/  @!P0 BRA `(.L_x_5170) ;  /* 0xffffff9800448947 */ /* 0x000fea000383ffff */
[----:B------:R-:W-:Y:S05]  /*23b30*/  BSYNC B8 ;  /* 0x0000000000087941 */ /* 0x000fea0003800000 */
.L_x_5051:
[----:B-1----:R-:W2:Y:S01]  /*23b40*/  LDL.LU R0, [R1+0x2ac] ;  /* 0x0002ac0001007983 */ /* 0x002ea20000300800 */
        /* <DEDUP_REMOVED lines=11> */
.L_x_5332:
[----:B------:R-:W-:Y:S05]  /*23c00*/  BSYNC B0 ;  /* 0x0000000000007941 */ /* 0x000fea0003800000 */
.L_x_5171:
[----:B------:R-:W-:-:S03]  /*23c10*/  UMOV UR4, 0xffffffff ;  /* 0xffffffff00047882 */ /* 0x000fc60000000000 */
[----:B------:R-:W-:Y:S05]  /*23c20*/  BRA.DIV UR4, `(.L_x_5173) ;  /* 0x0000004a04747947 */ /* 0x000fea000b800000 */
[----:B-1----:R-:W1:Y:S02]  /*23c30*/  S2R R0, SR_TID.X ;  /* 0x0000000000007919 */ /* 0x002e640000002100 */
[----:B-1----:R-:W-:-:S04]  /*23c40*/  SHF.R.U32.HI R0, RZ, 0x5, R0 ;  /* 0x00000005ff007819 */ /* 0x002fc80000011600 */
[----:B------:R-:W-:-:S05]  /*23c50*/  LOP3.LUT R0, R0, 0x3, RZ, 0xc0, !PT ;  /* 0x0000000300007812 */ /* 0x000fca00078ec0ff */
[----:B------:R1:W2:Y:S02]  /*23c60*/  SHFL.IDX PT, R14, R0, RZ, 0x1f ;  /* 0x00001fff000e7589 */ /* 0x0002a400000e0000 */
.L_x_5335:
[----:B--2---:R-:W-:Y:S01]  /*23c70*/  ISETP.NE.AND P0, PT, R14, RZ, PT ;  /* 0x000000ff0e00720c */ /* 0x004fe20003f05270 */
[----:B------:R-:W-:-:S12]  /*23c80*/  BSSY B0, `(.L_x_5174) ;  /* 0x0000026000007945 */ /* 0x000fd80003800000 */
[----:B------:R-:W-:Y:S05]  /*23c90*/  @P0 BRA `(.L_x_5175) ;  /* 0x0000000000900947 */ /* 0x000fea0003800000 */
[----:B------:R-:W-:-:S03]  /*23ca0*/  UMOV UR4, 0xffffffff ;  /* 0xffffffff00047882 */ /* 0x000fc60000000000 */
[----:B------:R-:W-:Y:S05]  /*23cb0*/  BRA.DIV UR4, `(.L_x_5176) ;  /* 0x0000004a04847947 */ /* 0x000fea000b800000 */
[----:B------:R-:W-:-:S13]  /*23cc0*/  ELECT P6, URZ, PT ;  /* 0x00000000003f782f */ /* 0x000fda00038c0000 */
.L_x_5338:
        /* <DEDUP_REMOVED lines=8> */
.L_x_5177:
[C---:B------:R-:W-:Y:S01]  /*23d50*/  IMAD R3, R26.reuse, 0x8, R5 ;  /* 0x000000081a037824 */ /* 0x040fe200078e0205 */
[----:B------:R-:W-:Y:S01]  /*23d60*/  SHF.L.U32 R2, R29, 0x1f, RZ ;  /* 0x0000001f1d027819 */ /* 0x000fe200000006ff */
[----:B------:R-:W-:-:S03]  /*23d70*/  VIADD R26, R26, 0x1 ;  /* 0x000000011a1a7836 */ /* 0x000fc60000000000 */
[----:B------:R-:W1:Y:S02]  /*23d80*/  SYNCS.PHASECHK.TRANS64.TRYWAIT P1, [R3+URZ+0x30840], R2 ;  /* 0x03084002030075a7 */ /* 0x000e64000802017f */
[----:B------:R-:W-:-:S04]  /*23d90*/  ISETP.NE.AND P2, PT, R26, 0x2, PT ;  /* 0x000000021a00780c */ /* 0x000fc80003f45270 */
[----:B------:R-:W-:Y:S01]  /*23da0*/  SEL R0, RZ, 0x1, P2 ;  /* 0x00000001ff007807 */ /* 0x000fe20001000000 */
[----:B-1----:R-:W-:Y:S08]  /*23db0*/  @!P1 BRA `(.L_x_5178) ;  /* 0x0000004800649947 */ /* 0x002ff00003800000 */
.L_x_5339:
[----:B------:R-:W-:Y:S02]  /*23dc0*/  SEL R26, R26, RZ, P2 ;  /* 0x000000ff1a1a7207 */ /* 0x000fe40001000000 */
[----:B------:R-:W-:Y:S01]  /*23dd0*/  LOP3.LUT R0, R29, R0, RZ, 0x3c, !PT ;  /* 0x000000001d007212 */ /* 0x000fe200078e3cff */
[----:B------:R-:W-:Y:S06]  /*23de0*/  @!P0 BRA `(.L_x_5179) ;  /* 0x0000000000048947 */ /* 0x000fec0003800000 */
[----:B------:R-:W-:Y:S01]  /*23df0*/  BPT.TRAP 0x1 ;  /* 0x000000040000795c */ /* 0x000fe20000300000 */
.L_x_5179:
[----:B------:R-:W-:Y:S01]  /*23e00*/  IMAD R5, R26, 0x8, R5 ;  /* 0x000000081a057824 */ /* 0x000fe200078e0205 */
[----:B------:R-:W-:-:S04]  /*23e10*/  SHF.L.U32 R0, R0, 0x1f, RZ ;  /* 0x0000001f00007819 */ /* 0x000fc800000006ff */
[----:B------:R-:W2:Y:S02]  /*23e20*/  SYNCS.PHASECHK.TRANS64.TRYWAIT P1, [R5+URZ+0x30840], R0 ;  /* 0x03084000050075a7 */ /* 0x000ea4000802017f */
[----:B--2---:R-:W-:Y:S05]  /*23e30*/  @!P1 BRA `(.L_x_5180) ;  /* 0x0000004800589947 */ /* 0x004fea0003800000 */
.L_x_5340:
[----:B------:R-:W-:Y:S05]  /*23e40*/  @!P0 BRA `(.L_x_5181) ;  /* 0x0000000000048947 */ /* 0x000fea0003800000 */
[----:B------:R-:W-:Y:S01]  /*23e50*/  BPT.TRAP 0x1 ;  /* 0x000000040000795c */ /* 0x000fe20000300000 */
.L_x_5181:
[----:B------:R-:W4:Y:S02]  /*23e60*/  SYNCS.PHASECHK.TRANS64.TRYWAIT P1, [R3+URZ+0x30860], R2 ;  /* 0x03086002030075a7 */ /* 0x000f24000802017f */
[----:B----4-:R-:W-:Y:S05]  /*23e70*/  @!P1 BRA `(.L_x_5182) ;  /* 0x00000048005c9947 */ /* 0x010fea0003800000 */
.L_x_5341:
[----:B------:R-:W-:Y:S05]  /*23e80*/  @!P0 BRA `(.L_x_5183) ;  /* 0x0000000000048947 */ /* 0x000fea0003800000 */
[----:B------:R-:W-:Y:S01]  /*23e90*/  BPT.TRAP 0x1 ;  /* 0x000000040000795c */ /* 0x000fe20000300000 */
.L_x_5183:
[----:B------:R0:W0:Y:S02]  /*23ea0*/  SYNCS.PHASECHK.TRANS64.TRYWAIT P0, [R5+URZ+0x30860], R0 ;  /* 0x03086000050075a7 */ /* 0x000024000800017f */
[----:B0-----:R-:W-:Y:S05]  /*23eb0*/  @!P0 NANOSLEEP.SYNCS 0x989680 ;  /* 0x009896800000895d */ /* 0x001fea0003900000 */
[----:B------:R-:W0:Y:S02]  /*23ec0*/  @!P0 SYNCS.PHASECHK.TRANS64 P0, [R5+URZ+0x30860], R0 ;  /* 0x03086000050085a7 */ /* 0x000e24000800007f */
[----:B0-----:R-:W-:Y:S05]  /*23ed0*/  @!P0 BRA `(.L_x_5183) ;  /* 0xfffffffc00f08947 */ /* 0x001fea000383ffff */
.L_x_5175:
[----:B------:R-:W-:Y:S05]  /*23ee0*/  BSYNC B0 ;  /* 0x0000000000007941 */ /* 0x000fea0003800000 */
.L_x_5174:
[----:B------:R-:W-:Y:S05]  /*23ef0*/  EXIT ;  /* 0x000000000000794d */ /* 0x000fea0003800000 */
.L_x_4876:
[----:B0-----:R0:W1:Y:S02]  /*23f00*/  SYNCS.PHASECHK.TRANS64.TRYWAIT P1, [R33+URZ+0x308b0], R4 ;  /* 0x0308b004210075a7 */ /* 0x001064000802017f */
[----:B-1----:R-:W-:Y:S05]  /*23f10*/  @!P1 NANOSLEEP.SYNCS 0x989680 ;  /* 0x009896800000995d */ /* 0x002fea0003900000 */
[----:B------:R-:W1:Y:S02]  /*23f20*/  @!P1 SYNCS.PHASECHK.TRANS64 P1, [R33+URZ+0x308b0], R4 ;  /* 0x0308b004210095a7 */ /* 0x000e64000802007f */
[----:B-1----:R-:W-:Y:S05]  /*23f30*/  @!P1 BRA `(.L_x_4876) ;  /* 0xfffffffc00f09947 */ /* 0x002fea000383ffff */
[----:B------:R-:W-:Y:S05]  /*23f40*/  BRA `(.L_x_5184) ;  /* 0xfffffdf800e07947 */ /* 0x000fea000383ffff */
.L_x_4877:
        /* <DEDUP_REMOVED lines=8> */
.L_x_5186:
[----:B------:R-:W-:Y:S05]  /*23fd0*/  BSYNC B0 ;  /* 0x0000000000007941 */ /* 0x000fea0003800000 */
.L_x_5185:
        /* <DEDUP_REMOVED lines=8> */
.L_x_5187:
[----:B------:R-:W-:Y:S05]  /*24060*/  BRA `(.L_x_5188) ;  /* 0xfffffdfc00207947 */ /* 0x000fea000383ffff */
.L_x_4880:
[----:B------:R-:W-:Y:S01]  /*24070*/  BSSY B0, `(.L_x_5189) ;  /* 0x0000008000007945 */ /* 0x000fe20003800000 */
[----:B-----5:R-:W-:Y:S02]  /*24080*/  IMAD.MOV.U32 R13, RZ, RZ, R5 ;  /* 0x000000ffff0d7224 */ /* 0x020fe400078e0005 */
[----:B------:R-:W-:Y:S02]  /*24090*/  IMAD.MOV.U32 R12, RZ, RZ, 0x1 ;  /* 0x00000001ff0c7424 */ /* 0x000fe400078e00ff */
[----:B------:R-:W-:Y:S02]  /*240a0*/  IMAD.MOV.U32 R11, RZ, RZ, 0x1c1f ;  /* 0x00001c1fff0b7424 */ /* 0x000fe400078e00ff */
[----:B------:R-:W-:-:S07]  /*240b0*/  IMAD.MOV.U32 R15, RZ, RZ, -0x1 ;  /* 0xffffffffff0f7424 */ /* 0x000fce00078e00ff */
[----:B0-2---:R-:W-:Y:S05]  /*240c0*/  WARPSYNC.COLLECTIVE R15, `(.L_x_5190) ;  /* 0x000000000f087348 */ /* 0x005fea0003c00000 */
[----:B--2---:R1:W2:Y:S02]  /*240d0*/  SHFL.IDX P6, R14, R13, R12, R11 ;  /* 0x0000000c0d0e7389 */ /* 0x0042a400000c000b */
[----:B012---:R-:W-:Y:S01]  /*240e0*/  ENDCOLLECTIVE ;  /* 0x000000000000791b */ /* 0x007fe20003800000 */
.L_x_5190:
[----:B------:R-:W-:Y:S05]  /*240f0*/  BSYNC B0 ;  /* 0x0000000000007941 */ /* 0x000fea0003800000 */
.L_x_5189:
        /* <DEDUP_REMOVED lines=8> */
.L_x_5191:
[----:B------:R-:W-:Y:S05]  /*24180*/  BRA `(.L_x_5192) ;  /* 0xfffffdfc00d87947 */ /* 0x000fea000383ffff */
.L_x_4899:
[----:B------:R-:W-:Y:S02]  /*24190*/  IMAD.MOV.U32 R13, RZ, RZ, R6 ;  /* 0x000000ffff0d7224 */ /* 0x000fe400078e0006 */
[----:B------:R-:W-:Y:S02]  /*241a0*/  IMAD.MOV.U32 R12, RZ, RZ, RZ ;  /* 0x000000ffff0c7224 */ /* 0x000fe400078e00ff */
[----:B------:R-:W-:Y:S02]  /*241b0*/  IMAD.MOV.U32 R11, RZ, RZ, 0x1c1f ;  /* 0x00001c1fff0b7424 */ /* 0x000fe400078e00ff */
[----:B------:R-:W-:-:S07]  /*241c0*/  IMAD.MOV.U32 R15, RZ, RZ, -0x1 ;  /* 0xffffffffff0f7424 */ /* 0x000fce00078e00ff */
[----:B0-----:R-:W-:Y:S05]  /*241d0*/  WARPSYNC.COLLECTIVE R15, `(.L_x_5193) ;  /* 0x000000000f087348 */ /* 0x001fea0003c00000 */
[----:B------:R1:W2:Y:S02]  /*241e0*/  SHFL.IDX P6, R14, R13, R12, R11 ;  /* 0x0000000c0d0e7389 */ /* 0x0002a400000c000b */
[----:B012---:R-:W-:Y:S01]  /*241f0*/  ENDCOLLECTIVE ;  /* 0x000000000000791b */ /* 0x007fe20003800000 */
.L_x_5193:
[----:B------:R-:W-:Y:S02]  /*24200*/  IMAD.MOV.U32 R13, RZ, RZ, R4 ;  /* 0x000000ffff0d7224 */ /* 0x000fe400078e0004 */
[----:B------:R-:W-:-:S07]  /*24210*/  IMAD.MOV.U32 R3, RZ, RZ, R14 ;  /* 0x000000ffff037224 */ /* 0x000fce00078e000e */
[----:B------:R-:W-:Y:S05]  /*24220*/  WARPSYNC.COLLECTIVE R15, `(.L_x_5194) ;  /* 0x000000000f087348 */ /* 0x000fea0003c00000 */
[----:B------:R0:W1:Y:S02]  /*24230*/  SHFL.IDX P6, R14, R13, R12, R11 ;  /* 0x0000000c0d0e7389 */ /* 0x00006400000c000b */
[----:B01----:R-:W-:Y:S01]  /*24240*/  ENDCOLLECTIVE ;  /* 0x000000000000791b */ /* 0x003fe20003800000 */
.L_x_5194:
[----:B------:R-:W-:Y:S02]  /*24250*/  IMAD.MOV.U32 R13, RZ, RZ, R8 ;  /* 0x000000ffff0d7224 */ /* 0x000fe400078e0008 */
[----:B------:R-:W-:-:S07]  /*24260*/  IMAD.MOV.U32 R0, RZ, RZ, R14 ;  /* 0x000000ffff007224 */ /* 0x000fce00078e000e */
[----:B------:R-:W-:Y:S05]  /*24270*/  WARPSYNC.COLLECTIVE R15, `(.L_x_5195) ;  /* 0x000000000f087348 */ /* 0x000fea0003c00000 */
[----:B------:R0:W1:Y:S02]  /*24280*/  SHFL.IDX P6, R14, R13, R12, R11 ;  /* 0x0000000c0d0e7389 */ /* 0x00006400000c000b */
[----:B01----:R-:W-:Y:S01]  /*24290*/  ENDCOLLECTIVE ;  /* 0x000000000000791b */ /* 0x003fe20003800000 */
.L_x_5195:
[----:B------:R-:W-:Y:S02]  /*242a0*/  IMAD.MOV.U32 R13, RZ, RZ, R7 ;  /* 0x000000ffff0d7224 */ /* 0x000fe400078e0007 */
[----:B------:R-:W-:-:S07]  /*242b0*/  IMAD.MOV.U32 R5, RZ, RZ, R14 ;  /* 0x000000ffff057224 */ /* 0x000fce00078e000e */
[----:B------:R-:W-:Y:S05]  /*242c0*/  WARPSYNC.COLLECTIVE R15, `(.L_x_5196) ;  /* 0x000000000f087348 */ /* 0x000fea0003c00000 */
[----:B------:R0:W1:Y:S02]  /*242d0*/  SHFL.IDX P6, R14, R13, R12, R11 ;  /* 0x0000000c0d0e7389 */ /* 0x00006400000c000b */
[----:B01----:R-:W-:Y:S01]  /*242e0*/  ENDCOLLECTIVE ;  /* 0x000000000000791b */ /* 0x003fe20003800000 */
.L_x_5196:
[----:B------:R-:W-:Y:S05]  /*242f0*/  BRA `(.L_x_5197) ;  /* 0xfffffe1000ac7947 */ /* 0x000fea000383ffff */
.L_x_4902:
[----:B------:R-:W-:Y:S01]  /*24300*/  BSSY B1, `(.L_x_5198) ;  /* 0x0000008000017945 */ /* 0x000fe20003800000 */
[----:B------:R-:W-:Y:S02]  /*24310*/  IMAD.MOV.U32 R13, RZ, RZ, R6 ;  /* 0x000000ffff0d7224 */ /* 0x000fe400078e0006 */
[----:B------:R-:W-:Y:S02]  /*24320*/  IMAD.MOV.U32 R12, RZ, RZ, 0x1 ;  /* 0x00000001ff0c7424 */ /* 0x000fe400078e00ff */
[----:B------:R-:W-:Y:S02]  /*24330*/  IMAD.MOV.U32 R11, RZ, RZ, 0x1c1f ;  /* 0x00001c1fff0b7424 */ /* 0x000fe400078e00ff */
[----:B------:R-:W-:-:S07]  /*24340*/  IMAD.MOV.U32 R15, RZ, RZ, -0x1 ;  /* 0xffffffffff0f7424 */ /* 0x000fce00078e00ff */
[----:B-1----:R-:W-:Y:S05]  /*24350*/  WARPSYNC.COLLECTIVE R15, `(.L_x_5199) ;  /* 0x000000000f087348 */ /* 0x002fea0003c00000 */
[----:B------:R0:W2:Y:S02]  /*24360*/  SHFL.IDX P6, R14, R13, R12, R11 ;  /* 0x0000000c0d0e7389 */ /* 0x0000a400000c000b */
[----:B012---:R-:W-:Y:S01]  /*24370*/  ENDCOLLECTIVE ;  /* 0x000000000000791b */ /* 0x007fe20003800000 */
.L_x_5199:
[----:B------:R-:W-:Y:S05]  /*24380*/  BSYNC B1 ;  /* 0x0000000000017941 */ /* 0x000fea0003800000 */
.L_x_5198:
        /* <DEDUP_REMOVED lines=8> */
.L_x_5200:
[----:B------:R-:W-:Y:S02]  /*24410*/  IMAD.MOV.U32 R13, RZ, RZ, R8 ;  /* 0x000000ffff0d7224 */ /* 0x000fe400078e0008 */
[----:B------:R-:W-:-:S07]  /*24420*/  IMAD.MOV.U32 R0, RZ, RZ, R14 ;  /* 0x000000ffff007224 */ /* 0x000fce00078e000e */
[----:B------:R-:W-:Y:S05]  /*24430*/  WARPSYNC.COLLECTIVE R15, `(.L_x_5201) ;  /* 0x000000000f087348 */ /* 0x000fea0003c00000 */
[----:B------:R0:W1:Y:S02]  /*24440*/  SHFL.IDX P6, R14, R13, R12, R11 ;  /* 0x0000000c0d0e7389 */ /* 0x00006400000c000b */
[----:B01----:R-:W-:Y:S01]  /*24450*/  ENDCOLLECTIVE ;  /* 0x000000000000791b */ /* 0x003fe20003800000 */
.L_x_5201:
[----:B------:R-:W-:Y:S02]  /*24460*/  IMAD.MOV.U32 R13, RZ, RZ, R7 ;  /* 0x000000ffff0d7224 */ /* 0x000fe400078e0007 */
[----:B------:R-:W-:-:S07]  /*24470*/  IMAD.MOV.U32 R5, RZ, RZ, R14 ;  /* 0x000000ffff057224 */ /* 0x000fce00078e000e */
[----:B------:R-:W-:Y:S05]  /*24480*/  WARPSYNC.COLLECTIVE R15, `(.L_x_5202) ;  /* 0x000000000f087348 */ /* 0x000fea0003c00000 */
[----:B------:R0:W1:Y:S02]  /*24490*/  SHFL.IDX P6, R14, R13, R12, R11 ;  /* 0x0000000c0d0e7389 */ /* 0x00006400000c000b */
[----:B01----:R-:W-:Y:S01]  /*244a0*/  ENDCOLLECTIVE ;  /* 0x000000000000791b */ /* 0x003fe20003800000 */
.L_x_5202:
[----:B------:R-:W-:Y:S05]  /*244b0*/  BRA `(.L_x_5203) ;  /* 0xfffffe1800647947 */ /* 0x000fea000383ffff */
.L_x_4905:
[----:B0-----:R-:W-:-:S04]  /*244c0*/  IMAD.U32 R5, RZ, RZ, UR41 ;  /* 0x00000029ff057e24 */ /* 0x001fc8000f8e00ff */
[----:B------:R0:W1:Y:S03]  /*244d0*/  SYNCS.PHASECHK.TRANS64.TRYWAIT P0, [R5+URZ+0x30800], R4 ;  /* 0x03080004050075a7 */ /* 0x000066000800017f */
[----:B-1----:R-:W-:Y:S05]  /*244e0*/  @!P0 NANOSLEEP.SYNCS 0x989680 ;  /* 0x009896800000895d */ /* 0x002fea0003900000 */
[----:B------:R-:W1:Y:S02]  /*244f0*/  @!P0 SYNCS.PHASECHK.TRANS64 P0, [R5+URZ+0x30800], R4 ;  /* 0x03080004050085a7 */ /* 0x000e64000800007f */
[----:B-1----:R-:W-:Y:S05]  /*24500*/  @!P0 BRA `(.L_x_4905) ;  /* 0xfffffffc00ec8947 */ /* 0x002fea000383ffff */
[----:B------:R-:W-:Y:S05]  /*24510*/  BRA `(.L_x_5204) ;  /* 0xfffffe2000907947 */ /* 0x000fea000383ffff */
.L_x_4929:
[----:B------:R-:W-:Y:S02]  /*24520*/  IMAD.MOV.U32 R13, RZ, RZ, R8 ;  /* 0x000000ffff0d7224 */ /* 0x000fe400078e0008 */
[----:B------:R-:W-:Y:S02]  /*24530*/  IMAD.MOV.U32 R12, RZ, RZ, RZ ;  /* 0x000000ffff0c7224 */ /* 0x000fe400078e00ff */
[----:B------:R-:W-:Y:S02]  /*24540*/  IMAD.MOV.U32 R11, RZ, RZ, 0x1c1f ;  /* 0x00001c1fff0b7424 */ /* 0x000fe400078e00ff */
[----:B------:R-:W-:-:S07]  /*24550*/  IMAD.MOV.U32 R15, RZ, RZ, -0x1 ;  /* 0xffffffffff0f7424 */ /* 0x000fce00078e00ff */
[----:B0-----:R-:W-:Y:S05]  /*24560*/  WARPSYNC.COLLECTIVE R15, `(.L_x_5205) ;  /* 0x000000000f087348 */ /* 0x001fea0003c00000 */
[----:B------:R1:W2:Y:S02]  /*24570*/  SHFL.IDX P6, R14, R13, R12, R11 ;  /* 0x0000000c0d0e7389 */ /* 0x0002a400000c000b */
[----:B012---:R-:W-:Y:S01]  /*24580*/  ENDCOLLECTIVE ;  /* 0x000000000000791b */ /* 0x007fe20003800000 */
.L_x_5205:
[----:B------:R-:W-:Y:S02]  /*24590*/  IMAD.MOV.U32 R13, RZ, RZ, R4 ;  /* 0x000000ffff0d7224 */ /* 0x000fe400078e0004 */
[----:B------:R-:W-:-:S07]  /*245a0*/  IMAD.MOV.U32 R3, RZ, RZ, R14 ;  /* 0x000000ffff037224 */ /* 0x000fce00078e000e */
[----:B------:R-:W-:Y:S05]  /*245b0*/  WARPSYNC.COLLECTIVE R15, `(.L_x_5206) ;  /* 0x000000000f087348 */ /* 0x000fea0003c00000 */
[----:B------:R0:W1:Y:S02]  /*245c0*/  SHFL.IDX P6, R14, R13, R12, R11 ;  /* 0x0000000c0d0e7389 */ /* 0x00006400000c000b */
[----:B01----:R-:W-:Y:S01]  /*245d0*/  ENDCOLLECTIVE ;  /* 0x000000000000791b */ /* 0x003fe20003800000 */
.L_x_5206:
[----:B------:R-:W-:Y:S02]  /*245e0*/  IMAD.MOV.U32 R21, RZ, RZ, R3 ;  /* 0x000000ffff157224 */ /* 0x000fe400078e0003 */
[----:B------:R-:W-:Y:S02]  /*245f0*/  IMAD.MOV.U32 R13, RZ, RZ, R10 ;  /* 0x000000ffff0d7224 */ /* 0x000fe400078e000a */
[----:B------:R-:W-:-:S07]  /*24600*/  IMAD.MOV.U32 R0, RZ, RZ, R14 ;  /* 0x000000ffff007224 */ /* 0x000fce00078e000e */
[----:B------:R-:W-:Y:S05]  /*24610*/  WARPSYNC.COLLECTIVE R15, `(.L_x_5207) ;  /* 0x000000000f087348 */ /* 0x000fea0003c00000 */
[----:B------:R0:W1:Y:S02]  /*24620*/  SHFL.IDX P6, R14, R13, R12, R11 ;  /* 0x0000000c0d0e7389 */ /* 0x00006400000c000b */
[----:B01----:R-:W-:Y:S01]  /*24630*/  ENDCOLLECTIVE ;  /* 0x000000000000791b */ /* 0x003fe20003800000 */
.L_x_5207:
[----:B------:R-:W-:Y:S02]  /*24640*/  IMAD.MOV.U32 R20, RZ, RZ, R0 ;  /* 0x000000ffff147224 */ /* 0x000fe400078e0000 */
[----:B------:R-:W-:Y:S02]  /*24650*/  IMAD.MOV.U32 R13, RZ, RZ, R9 ;  /* 0x000000ffff0d7224 */ /* 0x000fe400078e0009 */
[----:B------:R-:W-:-:S07]  /*24660*/  IMAD.MOV.U32 R5, RZ, RZ, R14 ;  /* 0x000000ffff057224 */ /* 0x000fce00078e000e */
[----:B------:R-:W-:Y:S05]  /*24670*/  WARPSYNC.COLLECTIVE R15, `(.L_x_5208) ;  /* 0x000000000f087348 */ /* 0x000fea0003c00000 */
[----:B------:R0:W1:Y:S02]  /*24680*/  SHFL.IDX P6, R14, R13, R12, R11 ;  /* 0x0000000c0d0e7389 */ /* 0x00006400000c000b */
[----:B01----:R-:W-:Y:S01]  /*24690*/  ENDCOLLECTIVE ;  /* 0x000000000000791b */ /* 0x003fe20003800000 */
.L_x_5208:
[----:B------:R-:W-:Y:S05]  /*246a0*/  BRA `(.L_x_5209) ;  /* 0xfffffe4800347947 */ /* 0x000fea000383ffff */
.L_x_4932:
[----:B------:R-:W-:Y:S01]  /*246b0*/  BSSY B1, `(.L_x_5210) ;  /* 0x0000008000017945 */ /* 0x000fe20003800000 */
[----:B------:R-:W-:Y:S02]  /*246c0*/  IMAD.MOV.U32 R13, RZ, RZ, R8 ;  /* 0x000000ffff0d7224 */ /* 0x000fe400078e0008 */
[----:B------:R-:W-:Y:S02]  /*246d0*/  IMAD.MOV.U32 R12, RZ, RZ, 0x1 ;  /* 0x00000001ff0c7424 */ /* 0x000fe400078e00ff */
[----:B------:R-:W-:Y:S02]  /*246e0*/  IMAD.MOV.U32 R11, RZ, RZ, 0x1c1f ;  /* 0x00001c1fff0b7424 */ /* 0x000fe400078e00ff */
[----:B------:R-:W-:-:S07]  /*246f0*/  IMAD.MOV.U32 R15, RZ, RZ, -0x1 ;  /* 0xffffffffff0f7424 */ /* 0x000fce00078e00ff */
[----:B------:R-:W-:Y:S05]  /*24700*/  WARPSYNC.COLLECTIVE R15, `(.L_x_5211) ;  /* 0x000000000f087348 */ /* 0x000fea0003c00000 */
[----:B------:R0:W1:Y:S02]  /*24710*/  SHFL.IDX P6, R14, R13, R12, R11 ;  /* 0x0000000c0d0e7389 */ /* 0x00006400000c000b */
[----:B01----:R-:W-:Y:S01]  /*24720*/  ENDCOLLECTIVE ;  /* 0x000000000000791b */ /* 0x003fe20003800000 */
.L_x_5211:
[----:B------:R-:W-:Y:S05]  /*24730*/  BSYNC B1 ;  /* 0x0000000000017941 */ /* 0x000fea0003800000 */
.L_x_5210:
        /* <DEDUP_REMOVED lines=8> */
.L_x_5212:
[----:B------:R-:W-:Y:S02]  /*247c0*/  IMAD.MOV.U32 R21, RZ, RZ, R3 ;  /* 0x000000ffff157224 */ /* 0x000fe400078e0003 */
[----:B------:R-:W-:Y:S02]  /*247d0*/  IMAD.MOV.U32 R13, RZ, RZ, R10 ;  /* 0x000000ffff0d7224 */ /* 0x000fe400078e000a */
[----:B------:R-:W-:-:S07]  /*247e0*/  IMAD.MOV.U32 R0, RZ, RZ, R14 ;  /* 0x000000ffff007224 */ /* 0x000fce00078e000e */
[----:B------:R-:W-:Y:S05]  /*247f0*/  WARPSYNC.COLLECTIVE R15, `(.L_x_5213) ;  /* 0x000000000f087348 */ /* 0x000fea0003c00000 */
[----:B------:R0:W1:Y:S02]  /*24800*/  SHFL.IDX P6, R14, R13, R12, R11 ;  /* 0x0000000c0d0e7389 */ /* 0x00006400000c000b */
[----:B01----:R-:W-:Y:S01]  /*24810*/  ENDCOLLECTIVE ;  /* 0x000000000000791b */ /* 0x003fe20003800000 */
.L_x_5213:
[----:B------:R-:W-:Y:S02]  /*24820*/  IMAD.MOV.U32 R20, RZ, RZ, R0 ;  /* 0x000000ffff147224 */ /* 0x000fe400078e0000 */
[----:B------:R-:W-:Y:S02]  /*24830*/  IMAD.MOV.U32 R13, RZ, RZ, R9 ;  /* 0x000000ffff0d7224 */ /* 0x000fe400078e0009 */
[----:B------:R-:W-:-:S07]  /*24840*/  IMAD.MOV.U32 R5, RZ, RZ, R14 ;  /* 0x000000ffff057224 */ /* 0x000fce00078e000e */
[----:B------:R-:W-:Y:S05]  /*24850*/  WARPSYNC.COLLECTIVE R15, `(.L_x_5214) ;  /* 0x000000000f087348 */ /* 0x000fea0003c00000 */
[----:B------:R0:W1:Y:S02]  /*24860*/  SHFL.IDX P6, R14, R13, R12, R11 ;  /* 0x0000000c0d0e7389 */ /* 0x00006400000c000b */
[----:B01----:R-:W-:Y:S01]  /*24870*/  ENDCOLLECTIVE ;  /* 0x000000000000791b */ /* 0x003fe20003800000 */
.L_x_5214:
[----:B------:R-:W-:Y:S05]  /*24880*/  BRA `(.L_x_5215) ;  /* 0xfffffe4c006c7947 */ /* 0x000fea000383ffff */
.L_x_4935:
[----:B0-----:R-:W-:-:S04]  /*24890*/  IMAD.U32 R61, RZ, RZ, UR41 ;  /* 0x00000029ff3d7e24 */ /* 0x001fc8000f8e00ff */
[----:B------:R0:W1:Y:S03]  /*248a0*/  SYNCS.PHASECHK.TRANS64.TRYWAIT P0, [R61+URZ+0x30800], R60 ;  /* 0x0308003c3d0075a7 */ /* 0x000066000800017f */
[----:B-1----:R-:W-:Y:S05]  /*248b0*/  @!P0 NANOSLEEP.SYNCS 0x989680 ;  /* 0x009896800000895d */ /* 0x002fea0003900000 */
[----:B------:R-:W1:Y:S02]  /*248c0*/  @!P0 SYNCS.PHASECHK.TRANS64 P0, [R61+URZ+0x30800], R60 ;  /* 0x0308003c3d0085a7 */ /* 0x000e64000800007f */
[----:B-1----:R-:W-:Y:S05]  /*248d0*/  @!P0 BRA `(.L_x_4935) ;  /* 0xfffffffc00ec8947 */ /* 0x002fea000383ffff */
[----:B------:R-:W-:Y:S05]  /*248e0*/  BRA `(.L_x_5216) ;  /* 0xfffffe5000f07947 */ /* 0x000fea000383ffff */
.L_x_4949:
[----:B-1----:R1:W3:Y:S02]  /*248f0*/  SYNCS.PHASECHK.TRANS64.TRYWAIT P1, [R3+URZ+0x30830], R0 ;  /* 0x03083000030075a7 */ /* 0x0022e4000802017f */
[----:B---3--:R-:W-:Y:S05]  /*24900*/  @!P1 NANOSLEEP.SYNCS 0x989680 ;  /* 0x009896800000995d */ /* 0x008fea0003900000 */
[----:B------:R-:W3:Y:S02]  /*24910*/  @!P1 SYNCS.PHASECHK.TRANS64 P1, [R3+URZ+0x30830], R0 ;  /* 0x03083000030095a7 */ /* 0x000ee4000802007f */
[----:B---3--:R-:W-:Y:S05]  /*24920*/  @!P1 BRA `(.L_x_4949) ;  /* 0xfffffffc00f09947 */ /* 0x008fea000383ffff */
[----:B------:R-:W-:Y:S05]  /*24930*/  BRA `(.L_x_4948) ;  /* 0xfffffe7c00747947 */ /* 0x000fea000383ffff */
.L_x_4966:
[----:B-1----:R-:W-:-:S04]  /*24940*/  IMAD.U32 R13, RZ, RZ, UR7 ;  /* 0x00000007ff0d7e24 */ /* 0x002fc8000f8e00ff */
[----:B------:R1:W2:Y:S03]  /*24950*/  SYNCS.PHASECHK.TRANS64.TRYWAIT P1, [R13+URZ+0x30830], R12 ;  /* 0x0308300c0d0075a7 */ /* 0x0002a6000802017f */
[----:B--2---:R-:W-:Y:S05]  /*24960*/  @!P1 NANOSLEEP.SYNCS 0x989680 ;  /* 0x009896800000995d */ /* 0x004fea0003900000 */
[----:B------:R-:W2:Y:S02]  /*24970*/  @!P1 SYNCS.PHASECHK.TRANS64 P1, [R13+URZ+0x30830], R12 ;  /* 0x0308300c0d0095a7 */ /* 0x000ea4000802007f */
[----:B--2---:R-:W-:Y:S05]  /*24980*/  @!P1 BRA `(.L_x_4966) ;  /* 0xfffffffc00ec9947 */ /* 0x004fea000383ffff */
[----:B------:R-:W-:Y:S05]  /*24990*/  BRA `(.L_x_4965) ;  /* 0xfffffeb000207947 */ /* 0x000fea000383ffff */
.L_x_4970:
[----:B---3--:R-:W-:-:S04]  /*249a0*/  IMAD.U32 R2, RZ, RZ, UR6 ;  /* 0x00000006ff027e24 */ /* 0x008fc8000f8e00ff */
[----:B------:R3:W4:Y:S03]  /*249b0*/  SYNCS.PHASECHK.TRANS64.TRYWAIT P1, [R2+URZ+0x30850], R0 ;  /* 0x03085000020075a7 */ /* 0x000726000802017f */
[----:B----4-:R-:W-:Y:S05]  /*249c0*/  @!P1 NANOSLEEP.SYNCS 0x989680 ;  /* 0x009896800000995d */ /* 0x010fea0003900000 */
[----:B------:R-:W4:Y:S02]  /*249d0*/  @!P1 SYNCS.PHASECHK.TRANS64 P1, [R2+URZ+0x30850], R0 ;  /* 0x03085000020095a7 */ /* 0x000f24000802007f */
[----:B----4-:R-:W-:Y:S05]  /*249e0*/  @!P1 BRA `(.L_x_4970) ;  /* 0xfffffffc00ec9947 */ /* 0x010fea000383ffff */
[----:B------:R-:W-:Y:S05]  /*249f0*/  BRA `(.L_x_4969) ;  /* 0xfffffeb800c87947 */ /* 0x000fea000383ffff */
.L_x_4989:
[----:B-1----:R-:W-:-:S04]  /*24a00*/  IMAD.U32 R4, RZ, RZ, UR7 ;  /* 0x00000007ff047e24 */ /* 0x002fc8000f8e00ff */
[----:B------:R1:W2:Y:S03]  /*24a10*/  SYNCS.PHASECHK.TRANS64.TRYWAIT P1, [R4+URZ+0x30830], R3 ;  /* 0x03083003040075a7 */ /* 0x0002a6000802017f */
[----:B--2---:R-:W-:Y:S05]  /*24a20*/  @!P1 NANOSLEEP.SYNCS 0x989680 ;  /* 0x009896800000995d */ /* 0x004fea0003900000 */
[----:B------:R-:W2:Y:S02]  /*24a30*/  @!P1 SYNCS.PHASECHK.TRANS64 P1, [R4+URZ+0x30830], R3 ;  /* 0x03083003040095a7 */ /* 0x000ea4000802007f */
[----:B--2---:R-:W-:Y:S05]  /*24a40*/  @!P1 BRA `(.L_x_4989) ;  /* 0xfffffffc00ec9947 */ /* 0x004fea000383ffff */
[----:B------:R-:W-:Y:S05]  /*24a50*/  BRA `(.L_x_4988) ;  /* 0xfffffee800607947 */ /* 0x000fea000383ffff */
.L_x_4993:
[----:B---3--:R-:W-:-:S04]  /*24a60*/  IMAD.U32 R2, RZ, RZ, UR6 ;  /* 0x00000006ff027e24 */ /* 0x008fc8000f8e00ff */
[----:B------:R3:W4:Y:S03]  /*24a70*/  SYNCS.PHASECHK.TRANS64.TRYWAIT P1, [R2+URZ+0x30850], R0 ;  /* 0x03085000020075a7 */ /* 0x000726000802017f */
[----:B----4-:R-:W-:Y:S05]  /*24a80*/  @!P1 NANOSLEEP.SYNCS 0x989680 ;  /* 0x009896800000995d */ /* 0x010fea0003900000 */
[----:B------:R-:W4:Y:S02]  /*24a90*/  @!P1 SYNCS.PHASECHK.TRANS64 P1, [R2+URZ+0x30850], R0 ;  /* 0x03085000020095a7 */ /* 0x000f24000802007f */
[----:B----4-:R-:W-:Y:S05]  /*24aa0*/  @!P1 BRA `(.L_x_4993) ;  /* 0xfffffffc00ec9947 */ /* 0x010fea000383ffff */
[----:B------:R-:W-:Y:S05]  /*24ab0*/  BRA `(.L_x_4992) ;  /* 0xfffffef400087947 */ /* 0x000fea000383ffff */
.L_x_5001:
[----:B-1----:R-:W-:-:S04]  /*24ac0*/  IMAD.U32 R4, RZ, RZ, UR7 ;  /* 0x00000007ff047e24 */ /* 0x002fc8000f8e00ff */
[----:B------:R1:W2:Y:S03]  /*24ad0*/  SYNCS.PHASECHK.TRANS64.TRYWAIT P1, [R4+URZ+0x30830], R3 ;  /* 0x03083003040075a7 */ /* 0x0002a6000802017f */
[----:B--2---:R-:W-:Y:S05]  /*24ae0*/  @!P1 NANOSLEEP.SYNCS 0x989680 ;  /* 0x009896800000995d */ /* 0x004fea0003900000 */
[----:B------:R-:W2:Y:S02]  /*24af0*/  @!P1 SYNCS.PHASECHK.TRANS64 P1, [R4+URZ+0x30830], R3 ;  /* 0x03083003040095a7 */ /* 0x000ea4000802007f */
[----:B--2---:R-:W-:Y:S05]  /*24b00*/  @!P1 BRA `(.L_x_5001) ;  /* 0xfffffffc00ec9947 */ /* 0x004fea000383ffff */
[----:B------:R-:W-:Y:S05]  /*24b10*/  BRA `(.L_x_5000) ;  /* 0xffffff0c00507947 */ /* 0x000fea000383ffff */
.L_x_5005:
[----:B---3--:R-:W-:-:S04]  /*24b20*/  IMAD.U32 R2, RZ, RZ, UR6 ;  /* 0x00000006ff027e24 */ /* 0x008fc8000f8e00ff */
[----:B------:R3:W4:Y:S03]  /*24b30*/  SYNCS.PHASECHK.TRANS64.TRYWAIT P1, [R2+URZ+0x30850], R0 ;  /* 0x03085000020075a7 */ /* 0x000726000802017f */
[----:B----4-:R-:W-:Y:S05]  /*24b40*/  @!P1 NANOSLEEP.SYNCS 0x989680 ;  /* 0x009896800000995d */ /* 0x010fea0003900000 */
[----:B------:R-:W4:Y:S02]  /*24b50*/  @!P1 SYNCS.PHASECHK.TRANS64 P1, [R2+URZ+0x30850], R0 ;  /* 0x03085000020095a7 */ /* 0x000f24000802007f */
[----:B----4-:R-:W-:Y:S05]  /*24b60*/  @!P1 BRA `(.L_x_5005) ;  /* 0xfffffffc00ec9947 */ /* 0x010fea000383ffff */
[----:B------:R-:W-:Y:S05]  /*24b70*/  BRA `(.L_x_5004) ;  /* 0xffffff1400f87947 */ /* 0x000fea000383ffff */
.L_x_5020:
[----:B-1----:R-:W-:-:S04]  /*24b80*/  IMAD.U32 R7, RZ, RZ, UR5 ;  /* 0x00000005ff077e24 */ /* 0x002fc8000f8e00ff */
[----:B------:R1:W2:Y:S03]  /*24b90*/  SYNCS.PHASECHK.TRANS64.TRYWAIT P1, [R7+URZ+0x30850], R0 ;  /* 0x03085000070075a7 */ /* 0x0002a6000802017f */
[----:B--2---:R-:W-:Y:S05]  /*24ba0*/  @!P1 NANOSLEEP.SYNCS 0x989680 ;  /* 0x009896800000995d */ /* 0x004fea0003900000 */
[----:B------:R-:W2:Y:S02]  /*24bb0*/  @!P1 SYNCS.PHASECHK.TRANS64 P1, [R7+URZ+0x30850], R0 ;  /* 0x03085000070095a7 */ /* 0x000ea4000802007f */
[----:B--2---:R-:W-:Y:S05]  /*24bc0*/  @!P1 BRA `(.L_x_5020) ;  /* 0xfffffffc00ec9947 */ /* 0x004fea000383ffff */
[----:B------:R-:W-:Y:S05]  /*24bd0*/  BRA `(.L_x_5019) ;  /* 0xffffff4800287947 */ /* 0x000fea000383ffff */
.L_x_5065:
        /* <DEDUP_REMOVED lines=8> */
[----:B------:R-:W-:Y:S05]  /*24c60*/  WARPSYNC.COLLECTIVE R15, `(.L_x_5218) ;  /* 0x000000000f087348 */ /* 0x000fea0003c00000 */
[----:B------:R0:W1:Y:S02]  /*24c70*/  SHFL.IDX P6, R14, R13, R12, R11 ;  /* 0x0000000c0d0e7389 */ /* 0x00006400000c000b */
[----:B01----:R-:W-:Y:S01]  /*24c80*/  ENDCOLLECTIVE ;  /* 0x000000000000791b */ /* 0x003fe20003800000 */
.L_x_5218:
[----:B------:R-:W-:Y:S05]  /*24c90*/  BSYNC B1 ;  /* 0x0000000000017941 */ /* 0x000fea0003800000 */
.L_x_5217:
[----:B------:R-:W-:Y:S05]  /*24ca0*/  BRA `(.L_x_5219) ;  /* 0xffffff9000747947 */ /* 0x000fea000383ffff */
.L_x_5067:
[----:B------:R-:W-:Y:S01]  /*24cb0*/  BSSY B1, `(.L_x_5220) ;  /* 0x0000006000017945 */ /* 0x000fe20003800000 */
[----:B------:R-:W-:-:S07]  /*24cc0*/  IMAD.MOV.U32 R15, RZ, RZ, -0x1 ;  /* 0xffffffffff0f7424 */ /* 0x000fce00078e00ff */
[----:B0-----:R-:W-:Y:S05]  /*24cd0*/  WARPSYNC.COLLECTIVE R15, `(.L_x_5221) ;  /* 0x000000000f0c7348 */ /* 0x001fea0003c00000 */
[----:B------:R-:W-:Y:S02]  /*24ce0*/  ELECT P6, UR62, PT ;  /* 0x00000000003e782f */ /* 0x000fe400038c0000 */
[----:B------:R-:W-:Y:S01]  /*24cf0*/  MOV R14, UR62 ;  /* 0x0000003e000e7c02 */ /* 0x000fe20008000f00 */
[----:B0-----:R-:W-:Y:S10]  /*24d00*/  ENDCOLLECTIVE ;  /* 0x000000000000791b */ /* 0x001ff40003800000 */
.L_x_5221:
[----:B------:R-:W-:Y:S05]  /*24d10*/  BSYNC B1 ;  /* 0x0000000000017941 */ /* 0x000fea0003800000 */
.L_x_5220:
[----:B------:R-:W-:Y:S05]  /*24d20*/  BRA `(.L_x_5066) ;  /* 0xffffff90006c7947 */ /* 0x000fea000383ffff */
.L_x_5069:
[----:B0-----:R0:W1:Y:S02]  /*24d30*/  SYNCS.PHASECHK.TRANS64.TRYWAIT P0, [R23+URZ+0x30820], R6 ;  /* 0x03082006170075a7 */ /* 0x001064000800017f */
[----:B-1----:R-:W-:Y:S05]  /*24d40*/  @!P0 NANOSLEEP.SYNCS 0x989680 ;  /* 0x009896800000895d */ /* 0x002fea0003900000 */
[----:B------:R-:W1:Y:S02]  /*24d50*/  @!P0 SYNCS.PHASECHK.TRANS64 P0, [R23+URZ+0x30820], R6 ;  /* 0x03082006170085a7 */ /* 0x000e64000800007f */
[----:B-1----:R-:W-:Y:S05]  /*24d60*/  @!P0 BRA `(.L_x_5069) ;  /* 0xfffffffc00f08947 */ /* 0x002fea000383ffff */
[----:B------:R-:W-:Y:S05]  /*24d70*/  BRA `(.L_x_5222) ;  /* 0xffffff90007c7947 */ /* 0x000fea000383ffff */
.L_x_5073:
[----:B-1----:R1:W2:Y:S02]  /*24d80*/  SYNCS.PHASECHK.TRANS64.TRYWAIT P0, [R12+URZ+0x308a0], R11 ;  /* 0x0308a00b0c0075a7 */ /* 0x0022a4000800017f */
[----:B--2---:R-:W-:Y:S05]  /*24d90*/  @!P0 NANOSLEEP.SYNCS 0x989680 ;  /* 0x009896800000895d */ /* 0x004fea0003900000 */
[----:B------:R-:W2:Y:S02]  /*24da0*/  @!P0 SYNCS.PHASECHK.TRANS64 P0, [R12+URZ+0x308a0], R11 ;  /* 0x0308a00b0c0085a7 */ /* 0x000ea4000800007f */
[----:B--2---:R-:W-:Y:S05]  /*24db0*/  @!P0 BRA `(.L_x_5073) ;  /* 0xfffffffc00f08947 */ /* 0x004fea000383ffff */
[----:B------:R-:W-:Y:S05]  /*24dc0*/  BRA `(.L_x_5223) ;  /* 0xffffff9000947947 */ /* 0x000fea000383ffff */
.L_x_5080:
[----:B0-----:R0:W2:Y:S02]  /*24dd0*/  SYNCS.PHASECHK.TRANS64.TRYWAIT P0, [R12+URZ+0x308c0], R11 ;  /* 0x0308c00b0c0075a7 */ /* 0x0010a4000800017f */
[----:B--2---:R-:W-:Y:S05]  /*24de0*/  @!P0 NANOSLEEP.SYNCS 0x989680 ;  /* 0x009896800000895d */ /* 0x004fea0003900000 */
[----:B------:R-:W2:Y:S02]  /*24df0*/  @!P0 SYNCS.PHASECHK.TRANS64 P0, [R12+URZ+0x308c0], R11 ;  /* 0x0308c00b0c0085a7 */ /* 0x000ea4000800007f */
[----:B--2---:R-:W-:Y:S05]  /*24e00*/  @!P0 BRA `(.L_x_5080) ;  /* 0xfffffffc00f08947 */ /* 0x004fea000383ffff */
[----:B------:R-:W-:Y:S05]  /*24e10*/  BRA `(.L_x_5224) ;  /* 0xffffff9400907947 */ /* 0x000fea000383ffff */
.L_x_5089:
[----:B-1----:R1:W2:Y:S02]  /*24e20*/  SYNCS.PHASECHK.TRANS64.TRYWAIT P1, [R11+URZ+0x308a0], R2 ;  /* 0x0308a0020b0075a7 */ /* 0x0022a4000802017f */
[----:B--2---:R-:W-:Y:S05]  /*24e30*/  @!P1 NANOSLEEP.SYNCS 0x989680 ;  /* 0x009896800000995d */ /* 0x004fea0003900000 */
[----:B------:R-:W2:Y:S02]  /*24e40*/  @!P1 SYNCS.PHASECHK.TRANS64 P1, [R11+URZ+0x308a0], R2 ;  /* 0x0308a0020b0095a7 */ /* 0x000ea4000802007f */
[----:B--2---:R-:W-:Y:S05]  /*24e50*/  @!P1 BRA `(.L_x_5089) ;  /* 0xfffffffc00f09947 */ /* 0x004fea000383ffff */
[----:B------:R-:W-:Y:S05]  /*24e60*/  BRA `(.L_x_5225) ;  /* 0xffffff9800c47947 */ /* 0x000fea000383ffff */
.L_x_5096:
[----:B0-----:R0:W2:Y:S02]  /*24e70*/  SYNCS.PHASECHK.TRANS64.TRYWAIT P1, [R11+URZ+0x308c0], R2 ;  /* 0x0308c0020b0075a7 */ /* 0x0010a4000802017f */
[----:B--2---:R-:W-:Y:S05]  /*24e80*/  @!P1 NANOSLEEP.SYNCS 0x989680 ;  /* 0x009896800000995d */ /* 0x004fea0003900000 */
[----:B------:R-:W2:Y:S02]  /*24e90*/  @!P1 SYNCS.PHASECHK.TRANS64 P1, [R11+URZ+0x308c0], R2 ;  /* 0x0308c0020b0095a7 */ /* 0x000ea4000802007f */
[----:B--2---:R-:W-:Y:S05]  /*24ea0*/  @!P1 BRA `(.L_x_5096) ;  /* 0xfffffffc00f09947 */ /* 0x004fea000383ffff */
[----:B------:R-:W-:Y:S05]  /*24eb0*/  BRA `(.L_x_5226) ;  /* 0xffffff9c00bc7947 */ /* 0x000fea000383ffff */
.L_x_5119:
        /* <DEDUP_REMOVED lines=11> */
.L_x_5228:
[----:B------:R-:W-:Y:S05]  /*24f70*/  BSYNC B0 ;  /* 0x0000000000007941 */ /* 0x000fea0003800000 */
.L_x_5227:
[----:B------:R-:W-:Y:S05]  /*24f80*/  BRA `(.L_x_5229) ;  /* 0xffffffac00e07947 */ /* 0x000fea000383ffff */
.L_x_5122:
[----:B0-----:R0:W1:Y:S02]  /*24f90*/  SYNCS.PHASECHK.TRANS64.TRYWAIT P0, [R7+URZ+0x30840], R2 ;  /* 0x03084002070075a7 */ /* 0x001064000800017f */
[----:B-1----:R-:W-:Y:S05]  /*24fa0*/  @!P0 NANOSLEEP.SYNCS 0x989680 ;  /* 0x009896800000895d */ /* 0x002fea0003900000 */
[----:B------:R-:W1:Y:S02]  /*24fb0*/  @!P0 SYNCS.PHASECHK.TRANS64 P0, [R7+URZ+0x30840], R2 ;  /* 0x03084002070085a7 */ /* 0x000e64000800007f */
[----:B-1----:R-:W-:Y:S05]  /*24fc0*/  @!P0 BRA `(.L_x_5122) ;  /* 0xfffffffc00f08947 */ /* 0x002fea000383ffff */
[----:B------:R-:W-:Y:S05]  /*24fd0*/  BRA `(.L_x_5230) ;  /* 0xffffffb0003c7947 */ /* 0x000fea000383ffff */
.L_x_5123:
        /* <DEDUP_REMOVED lines=8> */
.L_x_5232:
[----:B------:R-:W-:Y:S05]  /*25060*/  BSYNC B0 ;  /* 0x0000000000007941 */ /* 0x000fea0003800000 */
.L_x_5231:
        /* <DEDUP_REMOVED lines=9> */
.L_x_5233:
[----:B------:R-:W-:Y:S02]  /*25100*/  IMAD.MOV.U32 R13, RZ, RZ, R0 ;  /* 0x000000ffff0d7224 */ /* 0x000fe400078e0000 */
[----:B------:R-:W-:Y:S02]  /*25110*/  IMAD.MOV.U32 R12, RZ, RZ, 0x1 ;  /* 0x00000001ff0c7424 */ /* 0x000fe400078e00ff */
[----:B------:R-:W-:-:S07]  /*25120*/  IMAD.MOV.U32 R3, RZ, RZ, R14 ;  /* 0x000000ffff037224 */ /* 0x000fce00078e000e */
[----:B------:R-:W-:Y:S05]  /*25130*/  WARPSYNC.COLLECTIVE R15, `(.L_x_5234) ;  /* 0x000000000f087348 */ /* 0x000fea0003c00000 */
[----:B------:R0:W1:Y:S02]  /*25140*/  SHFL.IDX P6, R14, R13, R12, R11 ;  /* 0x0000000c0d0e7389 */ /* 0x00006400000c000b */
[----:B01----:R-:W-:Y:S01]  /*25150*/  ENDCOLLECTIVE ;  /* 0x000000000000791b */ /* 0x003fe20003800000 */
.L_x_5234:
        /* <DEDUP_REMOVED lines=17> */
.L_x_5235:
[----:B------:R-:W-:Y:S02]  /*25270*/  @P1 IMAD R8, R5, 0x2, R23 ;  /* 0x0000000205081824 */ /* 0x000fe400078e0217 */
[----:B------:R-:W-:Y:S02]  /*25280*/  IMAD.MOV.U32 R13, RZ, RZ, R0 ;  /* 0x000000ffff0d7224 */ /* 0x000fe400078e0000 */
[----:B------:R-:W-:Y:S02]  /*25290*/  IMAD.MOV.U32 R12, RZ, RZ, 0x2 ;  /* 0x00000002ff0c7424 */ /* 0x000fe400078e00ff */
[----:B------:R-:W-:-:S07]  /*252a0*/  IMAD.MOV.U32 R3, RZ, RZ, R14 ;  /* 0x000000ffff037224 */ /* 0x000fce00078e000e */
[----:B------:R-:W-:Y:S05]  /*252b0*/  WARPSYNC.COLLECTIVE R15, `(.L_x_5236) ;  /* 0x000000000f087348 */ /* 0x000fea0003c00000 */
[----:B------:R0:W1:Y:S02]  /*252c0*/  SHFL.IDX P6, R14, R13, R12, R11 ;  /* 0x0000000c0d0e7389 */ /* 0x00006400000c000b */
[----:B01----:R-:W-:Y:S01]  /*252d0*/  ENDCOLLECTIVE ;  /* 0x000000000000791b */ /* 0x003fe20003800000 */
.L_x_5236:
        /* <DEDUP_REMOVED lines=17> */
.L_x_5237:
[----:B------:R-:W-:Y:S02]  /*253f0*/  @P1 IMAD R8, R5, 0x2, R23 ;  /* 0x0000000205081824 */ /* 0x000fe400078e0217 */
[----:B------:R-:W-:Y:S02]  /*25400*/  IMAD.MOV.U32 R13, RZ, RZ, R0 ;  /* 0x000000ffff0d7224 */ /* 0x000fe400078e0000 */
[----:B------:R-:W-:Y:S02]  /*25410*/  IMAD.MOV.U32 R12, RZ, RZ, 0x3 ;  /* 0x00000003ff0c7424 */ /* 0x000fe400078e00ff */
[----:B------:R-:W-:-:S07]  /*25420*/  IMAD.MOV.U32 R3, RZ, RZ, R14 ;  /* 0x000000ffff037224 */ /* 0x000fce00078e000e */
[----:B------:R-:W-:Y:S05]  /*25430*/  WARPSYNC.COLLECTIVE R15, `(.L_x_5238) ;  /* 0x000000000f087348 */ /* 0x000fea0003c00000 */
[----:B------:R0:W1:Y:S02]  /*25440*/  SHFL.IDX P6, R14, R13, R12, R11 ;  /* 0x0000000c0d0e7389 */ /* 0x00006400000c000b */
[----:B01----:R-:W-:Y:S01]  /*25450*/  ENDCOLLECTIVE ;  /* 0x000000000000791b */ /* 0x003fe20003800000 */
.L_x_5238:
        /* <DEDUP_REMOVED lines=17> */
.L_x_5239:
[----:B------:R-:W-:Y:S02]  /*25570*/  @P1 IMAD R8, R5, 0x2, R23 ;  /* 0x0000000205081824 */ /* 0x000fe400078e0217 */
[----:B------:R-:W-:Y:S02]  /*25580*/  IMAD.MOV.U32 R13, RZ, RZ, R0 ;  /* 0x000000ffff0d7224 */ /* 0x000fe400078e0000 */
[----:B------:R-:W-:Y:S02]  /*25590*/  IMAD.MOV.U32 R12, RZ, RZ, 0x4 ;  /* 0x00000004ff0c7424 */ /* 0x000fe400078e00ff */
[----:B------:R-:W-:-:S07]  /*255a0*/  IMAD.MOV.U32 R3, RZ, RZ, R14 ;  /* 0x000000ffff037224 */ /* 0x000fce00078e000e */
[----:B------:R-:W-:Y:S05]  /*255b0*/  WARPSYNC.COLLECTIVE R15, `(.L_x_5240) ;  /* 0x000000000f087348 */ /* 0x000fea0003c00000 */
[----:B------:R0:W1:Y:S02]  /*255c0*/  SHFL.IDX P6, R14, R13, R12, R11 ;  /* 0x0000000c0d0e7389 */ /* 0x00006400000c000b */
[----:B01----:R-:W-:Y:S01]  /*255d0*/  ENDCOLLECTIVE ;  /* 0x000000000000791b */ /* 0x003fe20003800000 */
.L_x_5240:
        /* <DEDUP_REMOVED lines=17> */
.L_x_5241:
[----:B------:R-:W-:Y:S02]  /*256f0*/  @P1 IMAD R8, R5, 0x2, R23 ;  /* 0x0000000205081824 */ /* 0x000fe400078e0217 */
[----:B------:R-:W-:Y:S02]  /*25700*/  IMAD.MOV.U32 R13, RZ, RZ, R0 ;  /* 0x000000ffff0d7224 */ /* 0x000fe400078e0000 */
[----:B------:R-:W-:Y:S02]  /*25710*/  IMAD.MOV.U32 R12, RZ, RZ, 0x5 ;  /* 0x00000005ff0c7424 */ /* 0x000fe400078e00ff */
[----:B------:R-:W-:-:S07]  /*25720*/  IMAD.MOV.U32 R3, RZ, RZ, R14 ;  /* 0x000000ffff037224 */ /* 0x000fce00078e000e */
[----:B------:R-:W-:Y:S05]  /*25730*/  WARPSYNC.COLLECTIVE R15, `(.L_x_5242) ;  /* 0x000000000f087348 */ /* 0x000fea0003c00000 */
[----:B------:R0:W1:Y:S02]  /*25740*/  SHFL.IDX P6, R14, R13, R12, R11 ;  /* 0x0000000c0d0e7389 */ /* 0x00006400000c000b */
[----:B01----:R-:W-:Y:S01]  /*25750*/  ENDCOLLECTIVE ;  /* 0x000000000000791b */ /* 0x003fe20003800000 */
.L_x_5242:
        /* <DEDUP_REMOVED lines=10> */
.L_x_5243:
        /* <DEDUP_REMOVED lines=8> */
.L_x_5128:
[----:B------:R-:W-:Y:S02]  /*25880*/  IMAD.MOV.U32 R13, RZ, RZ, R4 ;  /* 0x000000ffff0d7224 */ /* 0x000fe400078e0004 */
[----:B------:R-:W-:Y:S02]  /*25890*/  IMAD.MOV.U32 R12, RZ, RZ, RZ ;  /* 0x000000ffff0c7224 */ /* 0x000fe400078e00ff */
[----:B------:R-:W-:Y:S02]  /*258a0*/  IMAD.MOV.U32 R11, RZ, RZ, 0x181f ;  /* 0x0000181fff0b7424 */ /* 0x000fe400078e00ff */
[----:B------:R-:W-:Y:S02]  /*258b0*/  IMAD.MOV.U32 R15, RZ, RZ, -0x1 ;  /* 0xffffffffff0f7424 */ /* 0x000fe400078e00ff */
[----:B------:R-:W-:Y:S02]  /*258c0*/  IMAD R31, R31, R7, RZ ;  /* 0x000000071f1f7224 */ /* 0x000fe400078e02ff */
[----:B------:R-:W-:-:S07]  /*258d0*/  IMAD.IADD R28, R9, 0x1, R28 ;  /* 0x00000001091c7824 */ /* 0x000fce00078e021c */
[----:B-----5:R-:W-:Y:S05]  /*258e0*/  WARPSYNC.COLLECTIVE R15, `(.L_x_5245) ;  /* 0x000000000f087348 */ /* 0x020fea0003c00000 */
[----:B------:R0:W1:Y:S02]  /*258f0*/  SHFL.IDX P6, R14, R13, R12, R11 ;  /* 0x0000000c0d0e7389 */ /* 0x00006400000c000b */
[----:B01---5:R-:W-:Y:S01]  /*25900*/  ENDCOLLECTIVE ;  /* 0x000000000000791b */ /* 0x023fe20003800000 */
.L_x_5245:
[C---:B------:R-:W-:Y:S01]  /*25910*/  VIADD R6, R28.reuse, 0x10 ;  /* 0x000000101c067836 */ /* 0x040fe20000000000 */
[----:B------:R-:W-:Y:S01]  /*25920*/  ISETP.GE.AND P1, PT, R28, R31, PT ;  /* 0x0000001f1c00720c */ /* 0x000fe20003f26270 */
[----:B------:R-:W-:Y:S02]  /*25930*/  IMAD.MOV.U32 R13, RZ, RZ, R0 ;  /* 0x000000ffff0d7224 */ /* 0x000fe400078e0000 */
[----:B------:R-:W-:-:S10]  /*25940*/  IMAD.MOV.U32 R2, RZ, RZ, R14 ;  /* 0x000000ffff027224 */ /* 0x000fd400078e000e */
[----:B------:R-:W-:Y:S05]  /*25950*/  WARPSYNC.COLLECTIVE R15, `(.L_x_5246) ;  /* 0x000000000f087348 */ /* 0x000fea0003c00000 */
[----:B------:R0:W1:Y:S02]  /*25960*/  SHFL.IDX P6, R14, R13, R12, R11 ;  /* 0x0000000c0d0e7389 */ /* 0x00006400000c000b */
[----:B01----:R-:W-:Y:S01]  /*25970*/  ENDCOLLECTIVE ;  /* 0x000000000000791b */ /* 0x003fe20003800000 */
.L_x_5246:
[----:B------:R-:W-:Y:S02]  /*25980*/  IMAD.MOV.U32 R13, RZ, RZ, R4 ;  /* 0x000000ffff0d7224 */ /* 0x000fe400078e0004 */
[----:B------:R-:W-:Y:S02]  /*25990*/  IMAD.MOV.U32 R12, RZ, RZ, 0x1 ;  /* 0x00000001ff0c7424 */ /* 0x000fe400078e00ff */
[----:B------:R-:W-:-:S07]  /*259a0*/  IMAD.MOV.U32 R3, RZ, RZ, R14 ;  /* 0x000000ffff037224 */ /* 0x000fce00078e000e */
[----:B------:R-:W-:Y:S05]  /*259b0*/  WARPSYNC.COLLECTIVE R15, `(.L_x_5247) ;  /* 0x000000000f087348 */ /* 0x000fea0003c00000 */
[----:B------:R0:W1:Y:S02]  /*259c0*/  SHFL.IDX P6, R14, R13, R12, R11 ;  /* 0x0000000c0d0e7389 */ /* 0x00006400000c000b */
[----:B01----:R-:W-:Y:S01]  /*259d0*/  ENDCOLLECTIVE ;  /* 0x000000000000791b */ /* 0x003fe20003800000 */
.L_x_5247:
        /* <DEDUP_REMOVED lines=15> */
.L_x_5248:
[----:B------:R-:W-:Y:S02]  /*25ad0*/  IMAD.MOV.U32 R13, RZ, RZ, R4 ;  /* 0x000000ffff0d7224 */ /* 0x000fe400078e0004 */
[----:B------:R-:W-:Y:S02]  /*25ae0*/  IMAD.MOV.U32 R12, RZ, RZ, 0x2 ;  /* 0x00000002ff0c7424 */ /* 0x000fe400078e00ff */
[----:B------:R-:W-:-:S07]  /*25af0*/  IMAD.MOV.U32 R3, RZ, RZ, R14 ;  /* 0x000000ffff037224 */ /* 0x000fce00078e000e */
[----:B------:R-:W-:Y:S05]  /*25b00*/  WARPSYNC.COLLECTIVE R15, `(.L_x_5249) ;  /* 0x000000000f087348 */ /* 0x000fea0003c00000 */
[----:B------:R0:W1:Y:S02]  /*25b10*/  SHFL.IDX P6, R14, R13, R12, R11 ;  /* 0x0000000c0d0e7389 */ /* 0x00006400000c000b */
[----:B01----:R-:W-:Y:S01]  /*25b20*/  ENDCOLLECTIVE ;  /* 0x000000000000791b */ /* 0x003fe20003800000 */
.L_x_5249:
        /* <DEDUP_REMOVED lines=17> */
.L_x_5250:
[----:B------:R-:W-:Y:S02]  /*25c40*/  IMAD.MOV.U32 R13, RZ, RZ, R4 ;  /* 0x000000ffff0d7224 */ /* 0x000fe400078e0004 */
[----:B------:R-:W-:Y:S02]  /*25c50*/  IMAD.MOV.U32 R12, RZ, RZ, 0x3 ;  /* 0x00000003ff0c7424 */ /* 0x000fe400078e00ff */
[----:B------:R-:W-:-:S07]  /*25c60*/  IMAD.MOV.U32 R3, RZ, RZ, R14 ;  /* 0x000000ffff037224 */ /* 0x000fce00078e000e */
[----:B------:R-:W-:Y:S05]  /*25c70*/  WARPSYNC.COLLECTIVE R15, `(.L_x_5251) ;  /* 0x000000000f087348 */ /* 0x000fea0003c00000 */
[----:B------:R0:W1:Y:S02]  /*25c80*/  SHFL.IDX P6, R14, R13, R12, R11 ;  /* 0x0000000c0d0e7389 */ /* 0x00006400000c000b */
[----:B01----:R-:W-:Y:S01]  /*25c90*/  ENDCOLLECTIVE ;  /* 0x000000000000791b */ /* 0x003fe20003800000 */
.L_x_5251:
        /* <DEDUP_REMOVED lines=17> */
.L_x_5252:
[----:B------:R-:W-:Y:S02]  /*25db0*/  IMAD.MOV.U32 R13, RZ, RZ, R4 ;  /* 0x000000ffff0d7224 */ /* 0x000fe400078e0004 */
[----:B------:R-:W-:Y:S02]  /*25dc0*/  IMAD.MOV.U32 R12, RZ, RZ, 0x4 ;  /* 0x00000004ff0c7424 */ /* 0x000fe400078e00ff */
[----:B------:R-:W-:-:S07]  /*25dd0*/  IMAD.MOV.U32 R3, RZ, RZ, R14 ;  /* 0x000000ffff037224 */ /* 0x000fce00078e000e */
[----:B------:R-:W-:Y:S05]  /*25de0*/  WARPSYNC.COLLECTIVE R15, `(.L_x_5253) ;  /* 0x000000000f087348 */ /* 0x000fea0003c00000 */
[----:B------:R0:W1:Y:S02]  /*25df0*/  SHFL.IDX P6, R14, R13, R12, R11 ;  /* 0x0000000c0d0e7389 */ /* 0x00006400000c000b */
[----:B01----:R-:W-:Y:S01]  /*25e00*/  ENDCOLLECTIVE ;  /* 0x000000000000791b */ /* 0x003fe20003800000 */
.L_x_5253:
        /* <DEDUP_REMOVED lines=17> */
.L_x_5254:
[----:B------:R-:W-:Y:S02]  /*25f20*/  IMAD.MOV.U32 R13, RZ, RZ, R4 ;  /* 0x000000ffff0d7224 */ /* 0x000fe400078e0004 */
[----:B------:R-:W-:Y:S02]  /*25f30*/  IMAD.MOV.U32 R12, RZ, RZ, 0x5 ;  /* 0x00000005ff0c7424 */ /* 0x000fe400078e00ff */
[----:B------:R-:W-:-:S07]  /*25f40*/  IMAD.MOV.U32 R3, RZ, RZ, R14 ;  /* 0x000000ffff037224 */ /* 0x000fce00078e000e */
[----:B------:R-:W-:Y:S05]  /*25f50*/  WARPSYNC.COLLECTIVE R15, `(.L_x_5255) ;  /* 0x000000000f087348 */ /* 0x000fea0003c00000 */
[----:B------:R0:W1:Y:S02]  /*25f60*/  SHFL.IDX P6, R14, R13, R12, R11 ;  /* 0x0000000c0d0e7389 */ /* 0x00006400000c000b */
[----:B01----:R-:W-:Y:S01]  /*25f70*/  ENDCOLLECTIVE ;  /* 0x000000000000791b */ /* 0x003fe20003800000 */
.L_x_5255:
        /* <DEDUP_REMOVED lines=17> */
.L_x_5256:
[----:B------:R-:W-:Y:S02]  /*26090*/  IMAD.MOV.U32 R13, RZ, RZ, R4 ;  /* 0x000000ffff0d7224 */ /* 0x000fe400078e0004 */
[----:B------:R-:W-:Y:S02]  /*260a0*/  IMAD.MOV.U32 R12, RZ, RZ, 0x6 ;  /* 0x00000006ff0c7424 */ /* 0x000fe400078e00ff */
[----:B------:R-:W-:-:S07]  /*260b0*/  IMAD.MOV.U32 R3, RZ, RZ, R14 ;  /* 0x000000ffff037224 */ /* 0x000fce00078e000e */
[----:B------:R-:W-:Y:S05]  /*260c0*/  WARPSYNC.COLLECTIVE R15, `(.L_x_5257) ;  /* 0x000000000f087348 */ /* 0x000fea0003c00000 */
[----:B------:R0:W1:Y:S02]  /*260d0*/  SHFL.IDX P6, R14, R13, R12, R11 ;  /* 0x0000000c0d0e7389 */ /* 0x00006400000c000b */
[----:B01----:R-:W-:Y:S01]  /*260e0*/  ENDCOLLECTIVE ;  /* 0x000000000000791b */ /* 0x003fe20003800000 */
.L_x_5257:
        /* <DEDUP_REMOVED lines=17> */
.L_x_5258:
[----:B------:R-:W-:Y:S02]  /*26200*/  IMAD.MOV.U32 R13, RZ, RZ, R4 ;  /* 0x000000ffff0d7224 */ /* 0x000fe400078e0004 */
[----:B------:R-:W-:Y:S02]  /*26210*/  IMAD.MOV.U32 R12, RZ, RZ, 0x7 ;  /* 0x00000007ff0c7424 */ /* 0x000fe400078e00ff */
[----:B------:R-:W-:-:S07]  /*26220*/  IMAD.MOV.U32 R3, RZ, RZ, R14 ;  /* 0x000000ffff037224 */ /* 0x000fce00078e000e */
[----:B------:R-:W-:Y:S05]  /*26230*/  WARPSYNC.COLLECTIVE R15, `(.L_x_5259) ;  /* 0x000000000f087348 */ /* 0x000fea0003c00000 */
[----:B------:R0:W1:Y:S02]  /*26240*/  SHFL.IDX P6, R14, R13, R12, R11 ;  /* 0x0000000c0d0e7389 */ /* 0x00006400000c000b */
[----:B01----:R-:W-:Y:S01]  /*26250*/  ENDCOLLECTIVE ;  /* 0x000000000000791b */ /* 0x003fe20003800000 */
.L_x_5259:
        /* <DEDUP_REMOVED lines=15> */
.L_x_5260:
[----:B------:R-:W-:Y:S05]  /*26350*/  BRA `(.L_x_5261) ;  /* 0xffffffac00f87947 */ /* 0x000fea000383ffff */
.L_x_5133:
[----:B0-----:R0:W1:Y:S02]  /*26360*/  SYNCS.PHASECHK.TRANS64.TRYWAIT P0, [R23+URZ+0x30820], R0 ;  /* 0x03082000170075a7 */ /* 0x001064000800017f */
[----:B-1----:R-:W-:Y:S05]  /*26370*/  @!P0 NANOSLEEP.SYNCS 0x989680 ;  /* 0x009896800000895d */ /* 0x002fea0003900000 */
[----:B------:R-:W1:Y:S02]  /*26380*/  @!P0 SYNCS.PHASECHK.TRANS64 P0, [R23+URZ+0x30820], R0 ;  /* 0x03082000170085a7 */ /* 0x000e64000800007f */
[----:B-1----:R-:W-:Y:S05]  /*26390*/  @!P0 BRA `(.L_x_5133) ;  /* 0xfffffffc00f08947 */ /* 0x002fea000383ffff */
[----:B------:R-:W-:Y:S05]  /*263a0*/  BRA `(.L_x_5262) ;  /* 0xffffffb000707947 */ /* 0x000fea000383ffff */
.L_x_5138:
[----:B0-----:R0:W1:Y:S02]  /*263b0*/  SYNCS.PHASECHK.TRANS64.TRYWAIT P0, [R7+URZ+0x30840], R2 ;  /* 0x03084002070075a7 */ /* 0x001064000800017f */
[----:B-1----:R-:W-:Y:S05]  /*263c0*/  @!P0 NANOSLEEP.SYNCS 0x989680 ;  /* 0x009896800000895d */ /* 0x002fea0003900000 */
[----:B------:R-:W1:Y:S02]  /*263d0*/  @!P0 SYNCS.PHASECHK.TRANS64 P0, [R7+URZ+0x30840], R2 ;  /* 0x03084002070085a7 */ /* 0x000e64000800007f */
[----:B-1----:R-:W-:Y:S05]  /*263e0*/  @!P0 BRA `(.L_x_5138) ;  /* 0xfffffffc00f08947 */ /* 0x002fea000383ffff */
[----:B------:R-:W-:Y:S05]  /*263f0*/  BRA `(.L_x_5263) ;  /* 0xffffffb400487947 */ /* 0x000fea000383ffff */
.L_x_5139:
        /* <DEDUP_REMOVED lines=8> */
.L_x_5265:
[----:B------:R-:W-:Y:S05]  /*26480*/  BSYNC B1 ;  /* 0x0000000000017941 */ /* 0x000fea0003800000 */
.L_x_5264:
        /* <DEDUP_REMOVED lines=12> */
.L_x_5266:
[----:B------:R-:W-:Y:S02]  /*26550*/  IMAD R5, R5, 0x2, R23 ;  /* 0x0000000205057824 */ /* 0x000fe400078e0217 */
[----:B------:R-:W-:Y:S02]  /*26560*/  IMAD.MOV.U32 R13, RZ, RZ, R6 ;  /* 0x000000ffff0d7224 */ /* 0x000fe400078e0006 */
[----:B------:R-:W-:Y:S02]  /*26570*/  IMAD.MOV.U32 R12, RZ, RZ, 0x1 ;  /* 0x00000001ff0c7424 */ /* 0x000fe400078e00ff */
[----:B------:R-:W-:-:S07]  /*26580*/  IMAD.MOV.U32 R2, RZ, RZ, R14 ;  /* 0x000000ffff027224 */ /* 0x000fce00078e000e */
[----:B------:R-:W-:Y:S05]  /*26590*/  WARPSYNC.COLLECTIVE R15, `(.L_x_5267) ;  /* 0x000000000f087348 */ /* 0x000fea0003c00000 */
[----:B------:R0:W1:Y:S02]  /*265a0*/  SHFL.IDX P6, R14, R13, R12, R11 ;  /* 0x0000000c0d0e7389 */ /* 0x00006400000c000b */
[----:B01----:R-:W-:Y:S01]  /*265b0*/  ENDCOLLECTIVE ;  /* 0x000000000000791b */ /* 0x003fe20003800000 */
.L_x_5267:
        /* <DEDUP_REMOVED lines=13> */
.L_x_5268:
[----:B------:R-:W-:Y:S02]  /*26690*/  IMAD.MOV.U32 R13, RZ, RZ, R6 ;  /* 0x000000ffff0d7224 */ /* 0x000fe400078e0006 */
[----:B------:R-:W-:Y:S02]  /*266a0*/  IMAD.MOV.U32 R12, RZ, RZ, 0x2 ;  /* 0x00000002ff0c7424 */ /* 0x000fe400078e00ff */
[----:B------:R-:W-:-:S07]  /*266b0*/  IMAD.MOV.U32 R2, RZ, RZ, R14 ;  /* 0x000000ffff027224 */ /* 0x000fce00078e000e */
[----:B------:R-:W-:Y:S05]  /*266c0*/  WARPSYNC.COLLECTIVE R15, `(.L_x_5269) ;  /* 0x000000000f087348 */ /* 0x000fea0003c00000 */
[----:B------:R0:W1:Y:S02]  /*266d0*/  SHFL.IDX P6, R14, R13, R12, R11 ;  /* 0x0000000c0d0e7389 */ /* 0x00006400000c000b */
[----:B01----:R-:W-:Y:S01]  /*266e0*/  ENDCOLLECTIVE ;  /* 0x000000000000791b */ /* 0x003fe20003800000 */
.L_x_5269:
        /* <DEDUP_REMOVED lines=13> */
.L_x_5270:
[----:B------:R-:W-:Y:S02]  /*267c0*/  IMAD.MOV.U32 R13, RZ, RZ, R6 ;  /* 0x000000ffff0d7224 */ /* 0x000fe400078e0006 */
[----:B------:R-:W-:Y:S02]  /*267d0*/  IMAD.MOV.U32 R12, RZ, RZ, 0x3 ;  /* 0x00000003ff0c7424 */ /* 0x000fe400078e00ff */
[----:B------:R-:W-:-:S07]  /*267e0*/  IMAD.MOV.U32 R2, RZ, RZ, R14 ;  /* 0x000000ffff027224 */ /* 0x000fce00078e000e */
[----:B------:R-:W-:Y:S05]  /*267f0*/  WARPSYNC.COLLECTIVE R15, `(.L_x_5271) ;  /* 0x000000000f087348 */ /* 0x000fea0003c00000 */
[----:B------:R0:W1:Y:S02]  /*26800*/  SHFL.IDX P6, R14, R13, R12, R11 ;  /* 0x0000000c0d0e7389 */ /* 0x00006400000c000b */
[----:B01----:R-:W-:Y:S01]  /*26810*/  ENDCOLLECTIVE ;  /* 0x000000000000791b */ /* 0x003fe20003800000 */
.L_x_5271:
        /* <DEDUP_REMOVED lines=13> */
.L_x_5272:
[----:B------:R-:W-:Y:S02]  /*268f0*/  IMAD.MOV.U32 R13, RZ, RZ, R6 ;  /* 0x000000ffff0d7224 */ /* 0x000fe400078e0006 */
[----:B------:R-:W-:Y:S02]  /*26900*/  IMAD.MOV.U32 R12, RZ, RZ, 0x4 ;  /* 0x00000004ff0c7424 */ /* 0x000fe400078e00ff */
[----:B------:R-:W-:-:S07]  /*26910*/  IMAD.MOV.U32 R2, RZ, RZ, R14 ;  /* 0x000000ffff027224 */ /* 0x000fce00078e000e */
[----:B------:R-:W-:Y:S05]  /*26920*/  WARPSYNC.COLLECTIVE R15, `(.L_x_5273) ;  /* 0x000000000f087348 */ /* 0x000fea0003c00000 */
[----:B------:R0:W1:Y:S02]  /*26930*/  SHFL.IDX P6, R14, R13, R12, R11 ;  /* 0x0000000c0d0e7389 */ /* 0x00006400000c000b */
[----:B01----:R-:W-:Y:S01]  /*26940*/  ENDCOLLECTIVE ;  /* 0x000000000000791b */ /* 0x003fe20003800000 */
.L_x_5273:
        /* <DEDUP_REMOVED lines=13> */
.L_x_5274:
[----:B------:R-:W-:Y:S02]  /*26a20*/  IMAD.MOV.U32 R13, RZ, RZ, R6 ;  /* 0x000000ffff0d7224 */ /* 0x000fe400078e0006 */
[----:B------:R-:W-:Y:S02]  /*26a30*/  IMAD.MOV.U32 R12, RZ, RZ, 0x5 ;  /* 0x00000005ff0c7424 */ /* 0x000fe400078e00ff */
[----:B------:R-:W-:-:S07]  /*26a40*/  IMAD.MOV.U32 R2, RZ, RZ, R14 ;  /* 0x000000ffff027224 */ /* 0x000fce00078e000e */
[----:B------:R-:W-:Y:S05]  /*26a50*/  WARPSYNC.COLLECTIVE R15, `(.L_x_5275) ;  /* 0x000000000f087348 */ /* 0x000fea0003c00000 */
[----:B------:R0:W1:Y:S02]  /*26a60*/  SHFL.IDX P6, R14, R13, R12, R11 ;  /* 0x0000000c0d0e7389 */ /* 0x00006400000c000b */
[----:B01----:R-:W-:Y:S01]  /*26a70*/  ENDCOLLECTIVE ;  /* 0x000000000000791b */ /* 0x003fe20003800000 */
.L_x_5275:
        /* <DEDUP_REMOVED lines=14> */
.L_x_5276:
[----:B------:R-:W-:Y:S01]  /*26b60*/  IMAD.MOV.U32 R2, RZ, RZ, R14 ;  /* 0x000000ffff027224 */ /* 0x000fe200078e000e */
[----:B------:R-:W-:Y:S06]  /*26b70*/  BRA `(.L_x_5277) ;  /* 0xffffffb000907947 */ /* 0x000fec000383ffff */
.L_x_5144:
[----:B0-----:R0:W1:Y:S02]  /*26b80*/  SYNCS.PHASECHK.TRANS64.TRYWAIT P0, [R6+URZ+0x30860], R2 ;  /* 0x03086002060075a7 */ /* 0x001064000800017f */
[----:B-1----:R-:W-:Y:S05]  /*26b90*/  @!P0 NANOSLEEP.SYNCS 0x989680 ;  /* 0x009896800000895d */ /* 0x002fea0003900000 */
[----:B------:R-:W1:Y:S02]  /*26ba0*/  @!P0 SYNCS.PHASECHK.TRANS64 P0, [R6+URZ+0x30860], R2 ;  /* 0x03086002060085a7 */ /* 0x000e64000800007f */
[----:B-1----:R-:W-:Y:S05]  /*26bb0*/  @!P0 BRA `(.L_x_5144) ;  /* 0xfffffffc00f08947 */ /* 0x002fea000383ffff */
[----:B------:R-:W-:Y:S05]  /*26bc0*/  BRA `(.L_x_5278) ;  /* 0xffffffb000f07947 */ /* 0x000fea000383ffff */
.L_x_5145:
        /* <DEDUP_REMOVED lines=8> */
.L_x_5280:
[----:B------:R-:W-:Y:S05]  /*26c50*/  BSYNC B1 ;  /* 0x0000000000017941 */ /* 0x000fea0003800000 */
.L_x_5279:
        /* <DEDUP_REMOVED lines=9> */
.L_x_5281:
[----:B------:R-:W-:Y:S02]  /*26cf0*/  IMAD.MOV.U32 R13, RZ, RZ, R24 ;  /* 0x000000ffff0d7224 */ /* 0x000fe400078e0018 */
[----:B------:R-:W-:Y:S02]  /*26d00*/  IMAD.MOV.U32 R12, RZ, RZ, 0x1 ;  /* 0x00000001ff0c7424 */ /* 0x000fe400078e00ff */
[----:B------:R-:W-:-:S07]  /*26d10*/  IMAD.MOV.U32 R2, RZ, RZ, R14 ;  /* 0x000000ffff027224 */ /* 0x000fce00078e000e */
[----:B------:R-:W-:Y:S05]  /*26d20*/  WARPSYNC.COLLECTIVE R15, `(.L_x_5282) ;  /* 0x000000000f087348 */ /* 0x000fea0003c00000 */
[----:B------:R0:W1:Y:S02]  /*26d30*/  SHFL.IDX P6, R14, R13, R12, R11 ;  /* 0x0000000c0d0e7389 */ /* 0x00006400000c000b */
[----:B01----:R-:W-:Y:S01]  /*26d40*/  ENDCOLLECTIVE ;  /* 0x000000000000791b */ /* 0x003fe20003800000 */
.L_x_5282:
        /* <DEDUP_REMOVED lines=16> */
.L_x_5283:
[----:B------:R-:W-:Y:S02]  /*26e50*/  IMAD.MOV.U32 R13, RZ, RZ, R24 ;  /* 0x000000ffff0d7224 */ /* 0x000fe400078e0018 */
[----:B------:R-:W-:Y:S02]  /*26e60*/  IMAD.MOV.U32 R12, RZ, RZ, 0x2 ;  /* 0x00000002ff0c7424 */ /* 0x000fe400078e00ff */
[----:B------:R-:W-:-:S07]  /*26e70*/  IMAD.MOV.U32 R2, RZ, RZ, R14 ;  /* 0x000000ffff027224 */ /* 0x000fce00078e000e */
[----:B------:R-:W-:Y:S05]  /*26e80*/  WARPSYNC.COLLECTIVE R15, `(.L_x_5284) ;  /* 0x000000000f087348 */ /* 0x000fea0003c00000 */
[----:B------:R0:W1:Y:S02]  /*26e90*/  SHFL.IDX P6, R14, R13, R12, R11 ;  /* 0x0000000c0d0e7389 */ /* 0x00006400000c000b */
[----:B01----:R-:W-:Y:S01]  /*26ea0*/  ENDCOLLECTIVE ;  /* 0x000000000000791b */ /* 0x003fe20003800000 */
.L_x_5284:
        /* <DEDUP_REMOVED lines=16> */
.L_x_5285:
[----:B------:R-:W-:Y:S02]  /*26fb0*/  IMAD.MOV.U32 R13, RZ, RZ, R24 ;  /* 0x000000ffff0d7224 */ /* 0x000fe400078e0018 */
[----:B------:R-:W-:Y:S02]  /*26fc0*/  IMAD.MOV.U32 R12, RZ, RZ, 0x3 ;  /* 0x00000003ff0c7424 */ /* 0x000fe400078e00ff */
[----:B------:R-:W-:-:S07]  /*26fd0*/  IMAD.MOV.U32 R2, RZ, RZ, R14 ;  /* 0x000000ffff027224 */ /* 0x000fce00078e000e */
[----:B------:R-:W-:Y:S05]  /*26fe0*/  WARPSYNC.COLLECTIVE R15, `(.L_x_5286) ;  /* 0x000000000f087348 */ /* 0x000fea0003c00000 */
[----:B------:R0:W1:Y:S02]  /*26ff0*/  SHFL.IDX P6, R14, R13, R12, R11 ;  /* 0x0000000c0d0e7389 */ /* 0x00006400000c000b */
[----:B01----:R-:W-:Y:S01]  /*27000*/  ENDCOLLECTIVE ;  /* 0x000000000000791b */ /* 0x003fe20003800000 */
.L_x_5286:
        /* <DEDUP_REMOVED lines=16> */
.L_x_5287:
[----:B------:R-:W-:Y:S02]  /*27110*/  IMAD.MOV.U32 R13, RZ, RZ, R24 ;  /* 0x000000ffff0d7224 */ /* 0x000fe400078e0018 */
[----:B------:R-:W-:Y:S02]  /*27120*/  IMAD.MOV.U32 R12, RZ, RZ, 0x4 ;  /* 0x00000004ff0c7424 */ /* 0x000fe400078e00ff */
[----:B------:R-:W-:-:S07]  /*27130*/  IMAD.MOV.U32 R2, RZ, RZ, R14 ;  /* 0x000000ffff027224 */ /* 0x000fce00078e000e */
[----:B------:R-:W-:Y:S05]  /*27140*/  WARPSYNC.COLLECTIVE R15, `(.L_x_5288) ;  /* 0x000000000f087348 */ /* 0x000fea0003c00000 */
[----:B------:R0:W1:Y:S02]  /*27150*/  SHFL.IDX P6, R14, R13, R12, R11 ;  /* 0x0000000c0d0e7389 */ /* 0x00006400000c000b */
[----:B01----:R-:W-:Y:S01]  /*27160*/  ENDCOLLECTIVE ;  /* 0x000000000000791b */ /* 0x003fe20003800000 */
.L_x_5288:
        /* <DEDUP_REMOVED lines=16> */
.L_x_5289:
[----:B------:R-:W-:Y:S02]  /*27270*/  IMAD.MOV.U32 R13, RZ, RZ, R24 ;  /* 0x000000ffff0d7224 */ /* 0x000fe400078e0018 */
[----:B------:R-:W-:Y:S02]  /*27280*/  IMAD.MOV.U32 R12, RZ, RZ, 0x5 ;  /* 0x00000005ff0c7424 */ /* 0x000fe400078e00ff */
[----:B------:R-:W-:-:S07]  /*27290*/  IMAD.MOV.U32 R2, RZ, RZ, R14 ;  /* 0x000000ffff027224 */ /* 0x000fce00078e000e */
[----:B------:R-:W-:Y:S05]  /*272a0*/  WARPSYNC.COLLECTIVE R15, `(.L_x_5290) ;  /* 0x000000000f087348 */ /* 0x000fea0003c00000 */
[----:B------:R0:W1:Y:S02]  /*272b0*/  SHFL.IDX P6, R14, R13, R12, R11 ;  /* 0x0000000c0d0e7389 */ /* 0x00006400000c000b */
[----:B01----:R-:W-:Y:S01]  /*272c0*/  ENDCOLLECTIVE ;  /* 0x000000000000791b */ /* 0x003fe20003800000 */
.L_x_5290:
        /* <DEDUP_REMOVED lines=13> */
.L_x_5291:
        /* <DEDUP_REMOVED lines=8> */
.L_x_5153:
[----:B0-----:R0:W1:Y:S02]  /*27420*/  SYNCS.PHASECHK.TRANS64.TRYWAIT P0, [R0+URZ+0x30860], R3 ;  /* 0x03086003000075a7 */ /* 0x001064000800017f */
[----:B-1----:R-:W-:Y:S05]  /*27430*/  @!P0 NANOSLEEP.SYNCS 0x989680 ;  /* 0x009896800000895d */ /* 0x002fea0003900000 */
[----:B------:R-:W1:Y:S02]  /*27440*/  @!P0 SYNCS.PHASECHK.TRANS64 P0, [R0+URZ+0x30860], R3 ;  /* 0x03086003000085a7 */ /* 0x000e64000800007f */
[----:B-1----:R-:W-:Y:S05]  /*27450*/  @!P0 BRA `(.L_x_5153) ;  /* 0xfffffffc00f08947 */ /* 0x002fea000383ffff */
[----:B------:R-:W-:Y:S05]  /*27460*/  BRA `(.L_x_5293) ;  /* 0xffffffb400147947 */ /* 0x000fea000383ffff */
.L_x_5154:
        /* <DEDUP_REMOVED lines=8> */
.L_x_5295:
[----:B------:R-:W-:Y:S05]  /*274f0*/  BSYNC B0 ;  /* 0x0000000000007941 */ /* 0x000fea0003800000 */
.L_x_5294:
        /* <DEDUP_REMOVED lines=9> */
.L_x_5296:
        /* <DEDUP_REMOVED lines=14> */
.L_x_5297:
        /* <DEDUP_REMOVED lines=13> */
.L_x_5298:
[----:B------:R-:W-:Y:S02]  /*27740*/  IMAD.MOV.U32 R13, RZ, RZ, R24 ;  /* 0x000000ffff0d7224 */ /* 0x000fe400078e0018 */
[----:B------:R-:W-:Y:S01]  /*27750*/  IMAD.MOV.U32 R12, RZ, RZ, 0x2 ;  /* 0x00000002ff0c7424 */ /* 0x000fe200078e00ff */
[----:B------:R-:W-:-:S13]  /*27760*/  IADD3 R2, P4, R14, R5, RZ ;  /* 0x000000050e027210 */ /* 0x000fda0007f9e0ff */
[----:B------:R-:W-:Y:S05]  /*27770*/  WARPSYNC.COLLECTIVE R15, `(.L_x_5299) ;  /* 0x000000000f087348 */ /* 0x000fea0003c00000 */
[----:B------:R0:W1:Y:S02]  /*27780*/  SHFL.IDX P6, R14, R13, R12, R11 ;  /* 0x0000000c0d0e7389 */ /* 0x00006400000c000b */
[----:B01----:R-:W-:Y:S01]  /*27790*/  ENDCOLLECTIVE ;  /* 0x000000000000791b */ /* 0x003fe20003800000 */
.L_x_5299:
        /* <DEDUP_REMOVED lines=15> */
.L_x_5300:
[----:B------:R-:W-:Y:S02]  /*27890*/  IMAD.MOV.U32 R13, RZ, RZ, R24 ;  /* 0x000000ffff0d7224 */ /* 0x000fe400078e0018 */
[----:B------:R-:W-:Y:S01]  /*278a0*/  IMAD.MOV.U32 R12, RZ, RZ, 0x3 ;  /* 0x00000003ff0c7424 */ /* 0x000fe200078e00ff */
[----:B------:R-:W-:-:S13]  /*278b0*/  IADD3 R2, P4, R14, R5, RZ ;  /* 0x000000050e027210 */ /* 0x000fda0007f9e0ff */
[----:B------:R-:W-:Y:S05]  /*278c0*/  WARPSYNC.COLLECTIVE R15, `(.L_x_5301) ;  /* 0x000000000f087348 */ /* 0x000fea0003c00000 */
[----:B------:R0:W1:Y:S02]  /*278d0*/  SHFL.IDX P6, R14, R13, R12, R11 ;  /* 0x0000000c0d0e7389 */ /* 0x00006400000c000b */
[----:B01----:R-:W-:Y:S01]  /*278e0*/  ENDCOLLECTIVE ;  /* 0x000000000000791b */ /* 0x003fe20003800000 */
.L_x_5301:
        /* <DEDUP_REMOVED lines=15> */
.L_x_5302:
[----:B------:R-:W-:Y:S02]  /*279e0*/  IMAD.MOV.U32 R13, RZ, RZ, R24 ;  /* 0x000000ffff0d7224 */ /* 0x000fe400078e0018 */
[----:B------:R-:W-:Y:S01]  /*279f0*/  IMAD.MOV.U32 R12, RZ, RZ, 0x4 ;  /* 0x00000004ff0c7424 */ /* 0x000fe200078e00ff */
[----:B------:R-:W-:-:S13]  /*27a00*/  IADD3 R2, P4, R14, R5, RZ ;  /* 0x000000050e027210 */ /* 0x000fda0007f9e0ff */
[----:B------:R-:W-:Y:S05]  /*27a10*/  WARPSYNC.COLLECTIVE R15, `(.L_x_5303) ;  /* 0x000000000f087348 */ /* 0x000fea0003c00000 */
[----:B------:R0:W1:Y:S02]  /*27a20*/  SHFL.IDX P6, R14, R13, R12, R11 ;  /* 0x0000000c0d0e7389 */ /* 0x00006400000c000b */
[----:B01----:R-:W-:Y:S01]  /*27a30*/  ENDCOLLECTIVE ;  /* 0x000000000000791b */ /* 0x003fe20003800000 */
.L_x_5303:
        /* <DEDUP_REMOVED lines=15> */
.L_x_5304:
[----:B------:R-:W-:Y:S02]  /*27b30*/  IMAD.MOV.U32 R13, RZ, RZ, R24 ;  /* 0x000000ffff0d7224 */ /* 0x000fe400078e0018 */
[----:B------:R-:W-:Y:S01]  /*27b40*/  IMAD.MOV.U32 R12, RZ, RZ, 0x5 ;  /* 0x00000005ff0c7424 */ /* 0x000fe200078e00ff */
[----:B------:R-:W-:-:S13]  /*27b50*/  IADD3 R2, P4, R14, R5, RZ ;  /* 0x000000050e027210 */ /* 0x000fda0007f9e0ff */
[----:B------:R-:W-:Y:S05]  /*27b60*/  WARPSYNC.COLLECTIVE R15, `(.L_x_5305) ;  /* 0x000000000f087348 */ /* 0x000fea0003c00000 */
[----:B------:R0:W1:Y:S02]  /*27b70*/  SHFL.IDX P6, R14, R13, R12, R11 ;  /* 0x0000000c0d0e7389 */ /* 0x00006400000c000b */
[----:B01----:R-:W-:Y:S01]  /*27b80*/  ENDCOLLECTIVE ;  /* 0x000000000000791b */ /* 0x003fe20003800000 */
.L_x_5305:
        /* <DEDUP_REMOVED lines=14> */
.L_x_5306:
[----:B------:R-:W-:Y:S05]  /*27c70*/  BRA `(.L_x_5307) ;  /* 0xffffffb000307947 */ /* 0x000fea000383ffff */
.L_x_5159:
        /* <DEDUP_REMOVED lines=8> */
.L_x_5309:
[----:B------:R-:W-:Y:S05]  /*27d00*/  BSYNC B0 ;  /* 0x0000000000007941 */ /* 0x000fea0003800000 */
.L_x_5308:
        /* <DEDUP_REMOVED lines=9> */
.L_x_5310:
        /* <DEDUP_REMOVED lines=18> */
.L_x_5311:
[----:B------:R-:W-:Y:S01]  /*27ec0*/  IMAD.MOV.U32 R12, RZ, RZ, 0x2 ;  /* 0x00000002ff0c7424 */ /* 0x000fe200078e00ff */
[----:B------:R-:W-:-:S05]  /*27ed0*/  SEL R6, R14, RZ, P1 ;  /* 0x000000ff0e067207 */ /* 0x000fca0000800000 */
[----:B------:R-:W-:-:S04]  /*27ee0*/  IMAD.IADD R6, R5, 0x1, R6 ;  /* 0x0000000105067824 */ /* 0x000fc800078e0206 */
[----:B------:R-:W-:-:S07]  /*27ef0*/  IMAD.MOV.U32 R13, RZ, RZ, R6 ;  /* 0x000000ffff0d7224 */ /* 0x000fce00078e0006 */
[----:B------:R-:W-:Y:S05]  /*27f00*/  WARPSYNC.COLLECTIVE R15, `(.L_x_5312) ;  /* 0x000000000f087348 */ /* 0x000fea0003c00000 */
[----:B------:R0:W1:Y:S02]  /*27f10*/  SHFL.UP P6, R14, R13, R12, R11 ;  /* 0x0400000c0d0e7389 */ /* 0x00006400000c000b */
[----:B01----:R-:W-:Y:S01]  /*27f20*/  ENDCOLLECTIVE ;  /* 0x000000000000791b */ /* 0x003fe20003800000 */
.L_x_5312:
[----:B------:R-:W-:Y:S01]  /*27f30*/  IMAD.MOV.U32 R12, RZ, RZ, 0x4 ;  /* 0x00000004ff0c7424 */ /* 0x000fe200078e00ff */
[----:B------:R-:W-:-:S05]  /*27f40*/  SEL R7, R14, RZ, P2 ;  /* 0x000000ff0e077207 */ /* 0x000fca0001000000 */
[----:B------:R-:W-:-:S04]  /*27f50*/  IMAD.IADD R7, R6, 0x1, R7 ;  /* 0x0000000106077824 */ /* 0x000fc800078e0207 */
[----:B------:R-:W-:-:S07]  /*27f60*/  IMAD.MOV.U32 R13, RZ, RZ, R7 ;  /* 0x000000ffff0d7224 */ /* 0x000fce00078e0007 */
[----:B------:R-:W-:Y:S05]  /*27f70*/  WARPSYNC.COLLECTIVE R15, `(.L_x_5313) ;  /* 0x000000000f087348 */ /* 0x000fea0003c00000 */
[----:B------:R0:W1:Y:S02]  /*27f80*/  SHFL.UP P6, R14, R13, R12, R11 ;  /* 0x0400000c0d0e7389 */ /* 0x00006400000c000b */
[----:B01----:R-:W-:Y:S01]  /*27f90*/  ENDCOLLECTIVE ;  /* 0x000000000000791b */ /* 0x003fe20003800000 */
.L_x_5313:
[----:B------:R-:W-:Y:S01]  /*27fa0*/  IMAD.MOV.U32 R12, RZ, RZ, 0x8 ;  /* 0x00000008ff0c7424 */ /* 0x000fe200078e00ff */
[----:B------:R-:W-:-:S05]  /*27fb0*/  SEL R2, R14, RZ, P3 ;  /* 0x000000ff0e027207 */ /* 0x000fca0001800000 */
[----:B------:R-:W-:-:S04]  /*27fc0*/  IMAD.IADD R2, R7, 0x1, R2 ;  /* 0x0000000107027824 */ /* 0x000fc800078e0202 */
[----:B------:R-:W-:-:S07]  /*27fd0*/  IMAD.MOV.U32 R13, RZ, RZ, R2 ;  /* 0x000000ffff0d7224 */ /* 0x000fce00078e0002 */
[----:B------:R-:W-:Y:S05]  /*27fe0*/  WARPSYNC.COLLECTIVE R15, `(.L_x_5314) ;  /* 0x000000000f087348 */ /* 0x000fea0003c00000 */
[----:B------:R0:W1:Y:S02]  /*27ff0*/  SHFL.UP P6, R14, R13, R12, R11 ;  /* 0x0400000c0d0e7389 */ /* 0x00006400000c000b */
[----:B01----:R-:W-:Y:S01]  /*28000*/  ENDCOLLECTIVE ;  /* 0x000000000000791b */ /* 0x003fe20003800000 */
.L_x_5314:
[----:B------:R-:W-:Y:S01]  /*28010*/  IMAD.MOV.U32 R12, RZ, RZ, 0x10 ;  /* 0x00000010ff0c7424 */ /* 0x000fe200078e00ff */
[----:B------:R-:W-:-:S05]  /*28020*/  SEL R3, R14, RZ, P4 ;  /* 0x000000ff0e037207 */ /* 0x000fca0002000000 */
[----:B------:R-:W-:-:S04]  /*28030*/  IMAD.IADD R3, R2, 0x1, R3 ;  /* 0x0000000102037824 */ /* 0x000fc800078e0203 */
[----:B------:R-:W-:-:S07]  /*28040*/  IMAD.MOV.U32 R13, RZ, RZ, R3 ;  /* 0x000000ffff0d7224 */ /* 0x000fce00078e0003 */
[----:B------:R-:W-:Y:S05]  /*28050*/  WARPSYNC.COLLECTIVE R15, `(.L_x_5315) ;  /* 0x000000000f087348 */ /* 0x000fea0003c00000 */
[----:B------:R0:W1:Y:S02]  /*28060*/  SHFL.UP P6, R14, R13, R12, R11 ;  /* 0x0400000c0d0e7389 */ /* 0x00006400000c000b */
[----:B01----:R-:W-:Y:S01]  /*28070*/  ENDCOLLECTIVE ;  /* 0x000000000000791b */ /* 0x003fe20003800000 */
.L_x_5315:
        /* <DEDUP_REMOVED lines=8> */
.L_x_5316:
[----:B------:R-:W-:Y:S05]  /*28100*/  BRA `(.L_x_5317) ;  /* 0xffffffb000407947 */ /* 0x000fea000383ffff */
.L_x_5164:
        /* <DEDUP_REMOVED lines=8> */
.L_x_5319:
[----:B------:R-:W-:Y:S05]  /*28190*/  BSYNC B0 ;  /* 0x0000000000007941 */ /* 0x000fea0003800000 */
.L_x_5318:
        /* <DEDUP_REMOVED lines=8> */
.L_x_5320:
[----:B------:R-:W-:Y:S01]  /*28220*/  IMAD.MOV.U32 R12, RZ, RZ, 0x4 ;  /* 0x00000004ff0c7424 */ /* 0x000fe200078e00ff */
[----:B------:R-:W-:-:S05]  /*28230*/  SEL R2, R14, RZ, P2 ;  /* 0x000000ff0e027207 */ /* 0x000fca0001000000 */
[----:B------:R-:W-:-:S04]  /*28240*/  IMAD.IADD R2, R13, 0x1, R2 ;  /* 0x000000010d027824 */ /* 0x000fc800078e0202 */
[----:B------:R-:W-:-:S07]  /*28250*/  IMAD.MOV.U32 R13, RZ, RZ, R2 ;  /* 0x000000ffff0d7224 */ /* 0x000fce00078e0002 */
[----:B------:R-:W-:Y:S05]  /*28260*/  WARPSYNC.COLLECTIVE R15, `(.L_x_5321) ;  /* 0x000000000f087348 */ /* 0x000fea0003c00000 */
[----:B------:R0:W1:Y:S02]  /*28270*/  SHFL.UP P6, R14, R13, R12, R11 ;  /* 0x0400000c0d0e7389 */ /* 0x00006400000c000b */
[----:B01----:R-:W-:Y:S01]  /*28280*/  ENDCOLLECTIVE ;  /* 0x000000000000791b */ /* 0x003fe20003800000 */
.L_x_5321:
[----:B------:R-:W-:Y:S01]  /*28290*/  IMAD.MOV.U32 R12, RZ, RZ, 0x8 ;  /* 0x00000008ff0c7424 */ /* 0x000fe200078e00ff */
[----:B------:R-:W-:-:S05]  /*282a0*/  SEL R3, R14, RZ, P3 ;  /* 0x000000ff0e037207 */ /* 0x000fca0001800000 */
[----:B------:R-:W-:-:S04]  /*282b0*/  IMAD.IADD R3, R2, 0x1, R3 ;  /* 0x0000000102037824 */ /* 0x000fc800078e0203 */
[----:B------:R-:W-:-:S07]  /*282c0*/  IMAD.MOV.U32 R13, RZ, RZ, R3 ;  /* 0x000000ffff0d7224 */ /* 0x000fce00078e0003 */
[----:B------:R-:W-:Y:S05]  /*282d0*/  WARPSYNC.COLLECTIVE R15, `(.L_x_5322) ;  /* 0x000000000f087348 */ /* 0x000fea0003c00000 */
[----:B------:R0:W1:Y:S02]  /*282e0*/  SHFL.UP P6, R14, R13, R12, R11 ;  /* 0x0400000c0d0e7389 */ /* 0x00006400000c000b */
[----:B01----:R-:W-:Y:S01]  /*282f0*/  ENDCOLLECTIVE ;  /* 0x000000000000791b */ /* 0x003fe20003800000 */
.L_x_5322:
[----:B------:R-:W-:Y:S01]  /*28300*/  IMAD.MOV.U32 R12, RZ, RZ, 0x10 ;  /* 0x00000010ff0c7424 */ /* 0x000fe200078e00ff */
[----:B------:R-:W-:-:S05]  /*28310*/  SEL R4, R14, RZ, P4 ;  /* 0x000000ff0e047207 */ /* 0x000fca0002000000 */
[----:B------:R-:W-:-:S04]  /*28320*/  IMAD.IADD R4, R3, 0x1, R4 ;  /* 0x0000000103047824 */ /* 0x000fc800078e0204 */
[----:B------:R-:W-:-:S07]  /*28330*/  IMAD.MOV.U32 R13, RZ, RZ, R4 ;  /* 0x000000ffff0d7224 */ /* 0x000fce00078e0004 */
[----:B------:R-:W-:Y:S05]  /*28340*/  WARPSYNC.COLLECTIVE R15, `(.L_x_5323) ;  /* 0x000000000f087348 */ /* 0x000fea0003c00000 */
[----:B------:R0:W1:Y:S02]  /*28350*/  SHFL.UP P6, R14, R13, R12, R11 ;  /* 0x0400000c0d0e7389 */ /* 0x00006400000c000b */
[----:B01----:R-:W-:Y:S01]  /*28360*/  ENDCOLLECTIVE ;  /* 0x000000000000791b */ /* 0x003fe20003800000 */
.L_x_5323:
        /* <DEDUP_REMOVED lines=8> */
.L_x_5324:
[----:B------:R-:W-:Y:S05]  /*283f0*/  BRA `(.L_x_5325) ;  /* 0xffffffb000207947 */ /* 0x000fea000383ffff */
.L_x_5166:
[----:B------:R-:W-:Y:S01]  /*28400*/  BSSY B0, `(.L_x_5326) ;  /* 0x0000006000007945 */ /* 0x000fe20003800000 */
[----:B------:R-:W-:Y:S01]  /*28410*/  PLOP3.LUT P6, PT, P6, PT, PT, 0x8, 0x0 ;  /* 0x000000000000781c */ /* 0x000fe200037ce170 */
[----:B------:R-:W-:-:S12]  /*28420*/  IMAD.MOV.U32 R15, RZ, RZ, -0x1 ;  /* 0xffffffffff0f7424 */ /* 0x000fd800078e00ff */
[----:B01----:R-:W-:Y:S05]  /*28430*/  WARPSYNC.COLLECTIVE R15, `(.L_x_5327) ;  /* 0x000000000f087348 */ /* 0x003fea0003c00000 */
[----:B------:R-:W-:Y:S01]  /*28440*/  VOTE.ANY R14, PT, P6 ;  /* 0x00000000000e7806 */ /* 0x000fe200030e0100 */
[----:B01----:R-:W-:Y:S06]  /*28450*/  ENDCOLLECTIVE ;  /* 0x000000000000791b */ /* 0x003fec0003800000 */
.L_x_5327:
[----:B------:R-:W-:Y:S05]  /*28460*/  BSYNC B0 ;  /* 0x0000000000007941 */ /* 0x000fea0003800000 */
.L_x_5326:
        /* <DEDUP_REMOVED lines=9> */
.L_x_5328:
[----:B------:R-:W-:Y:S01]  /*28500*/  IMAD.MOV.U32 R5, RZ, RZ, R14 ;  /* 0x000000ffff057224 */ /* 0x000fe200078e000e */
[----:B------:R-:W-:Y:S06]  /*28510*/  BRA `(.L_x_5329) ;  /* 0xffffffb000107947 */ /* 0x000fec000383ffff */
.L_x_5168:
[----:B------:R-:W-:Y:S01]  /*28520*/  BSSY B0, `(.L_x_5330) ;  /* 0x0000007000007945 */ /* 0x000fe20003800000 */
[----:B------:R-:W-:Y:S02]  /*28530*/  IMAD.MOV.U32 R13, RZ, RZ, R2 ;  /* 0x000000ffff0d7224 */ /* 0x000fe400078e0002 */
[----:B------:R-:W-:Y:S02]  /*28540*/  IMAD.MOV.U32 R11, RZ, RZ, 0x1f ;  /* 0x0000001fff0b7424 */ /* 0x000fe400078e00ff */
[----:B------:R-:W-:-:S07]  /*28550*/  IMAD.MOV.U32 R15, RZ, RZ, -0x1 ;  /* 0xffffffffff0f7424 */ /* 0x000fce00078e00ff */
[----:B0123--:R-:W-:Y:S05]  /*28560*/  WARPSYNC.COLLECTIVE R15, `(.L_x_5331) ;  /* 0x000000000f087348 */ /* 0x00ffea0003c00000 */
[----:B------:R4:W0:Y:S02]  /*28570*/  SHFL.IDX P6, R14, R13, R12, R11 ;  /* 0x0000000c0d0e7389 */ /* 0x00082400000c000b */
[----:B01234-:R-:W-:Y:S01]  /*28580*/  ENDCOLLECTIVE ;  /* 0x000000000000791b */ /* 0x01ffe20003800000 */
.L_x_5331:
[----:B------:R-:W-:Y:S05]  /*28590*/  BSYNC B0 ;  /* 0x0000000000007941 */ /* 0x000fea0003800000 */
.L_x_5330:
[----:B------:R-:W-:Y:S05]  /*285a0*/  BRA `(.L_x_5167) ;  /* 0xffffffb000087947 */ /* 0x000fea000383ffff */
.L_x_5172:
[----:B-1----:R1:W2:Y:S02]  /*285b0*/  SYNCS.PHASECHK.TRANS64.TRYWAIT P0, [R5+URZ+0x30820], R0 ;  /* 0x03082000050075a7 */ /* 0x0022a4000800017f */
[----:B--2---:R-:W-:Y:S05]  /*285c0*/  @!P0 NANOSLEEP.SYNCS 0x989680 ;  /* 0x009896800000895d */ /* 0x004fea0003900000 */
[----:B------:R-:W2:Y:S02]  /*285d0*/  @!P0 SYNCS.PHASECHK.TRANS64 P0, [R5+URZ+0x30820], R0 ;  /* 0x03082000050085a7 */ /* 0x000ea4000800007f */
[----:B--2---:R-:W-:Y:S05]  /*285e0*/  @!P0 BRA `(.L_x_5172) ;  /* 0xfffffffc00f08947 */ /* 0x004fea000383ffff */
[----:B------:R-:W-:Y:S05]  /*285f0*/  BRA `(.L_x_5332) ;  /* 0xffffffb400807947 */ /* 0x000fea000383ffff */
.L_x_5173:
        /* <DEDUP_REMOVED lines=11> */
.L_x_5334:
[----:B------:R-:W-:Y:S05]  /*286b0*/  BSYNC B0 ;  /* 0x0000000000007941 */ /* 0x000fea0003800000 */
.L_x_5333:
[----:B------:R-:W-:Y:S05]  /*286c0*/  BRA `(.L_x_5335) ;  /* 0xffffffb400687947 */ /* 0x000fea000383ffff */
.L_x_5176:
[----:B------:R-:W-:Y:S01]  /*286d0*/  BSSY B1, `(.L_x_5336) ;  /* 0x0000006000017945 */ /* 0x000fe20003800000 */
[----:B------:R-:W-:-:S07]  /*286e0*/  IMAD.MOV.U32 R15, RZ, RZ, -0x1 ;  /* 0xffffffffff0f7424 */ /* 0x000fce00078e00ff */
[----:B01-3--:R-:W-:Y:S05]  /*286f0*/  WARPSYNC.COLLECTIVE R15, `(.L_x_5337) ;  /* 0x000000000f0c7348 */ /* 0x00bfea0003c00000 */
[----:B------:R-:W-:Y:S02]  /*28700*/  ELECT P6, UR62, PT ;  /* 0x00000000003e782f */ /* 0x000fe400038c0000 */
[----:B------:R-:W-:Y:S01]  /*28710*/  MOV R14, UR62 ;  /* 0x0000003e000e7c02 */ /* 0x000fe20008000f00 */
[----:B01-3--:R-:W-:Y:S10]  /*28720*/  ENDCOLLECTIVE ;  /* 0x000000000000791b */ /* 0x00bff40003800000 */
.L_x_5337:
[----:B------:R-:W-:Y:S05]  /*28730*/  BSYNC B1 ;  /* 0x0000000000017941 */ /* 0x000fea0003800000 */
.L_x_5336:
[----:B------:R-:W-:Y:S05]  /*28740*/  BRA `(.L_x_5338) ;  /* 0xffffffb400607947 */ /* 0x000fea000383ffff */
.L_x_5178:
[----:B-1----:R1:W2:Y:S02]  /*28750*/  SYNCS.PHASECHK.TRANS64.TRYWAIT P1, [R3+URZ+0x30840], R2 ;  /* 0x03084002030075a7 */ /* 0x0022a4000802017f */
[----:B--2---:R-:W-:Y:S05]  /*28760*/  @!P1 NANOSLEEP.SYNCS 0x989680 ;  /* 0x009896800000995d */ /* 0x004fea0003900000 */
[----:B------:R-:W2:Y:S02]  /*28770*/  @!P1 SYNCS.PHASECHK.TRANS64 P1, [R3+URZ+0x30840], R2 ;  /* 0x03084002030095a7 */ /* 0x000ea4000802007f */
[----:B--2---:R-:W-:Y:S05]  /*28780*/  @!P1 BRA `(.L_x_5178) ;  /* 0xfffffffc00f09947 */ /* 0x004fea000383ffff */
[----:B------:R-:W-:Y:S05]  /*28790*/  BRA `(.L_x_5339) ;  /* 0xffffffb400887947 */ /* 0x000fea000383ffff */
.L_x_5180:
[----:B--2---:R2:W4:Y:S02]  /*287a0*/  SYNCS.PHASECHK.TRANS64.TRYWAIT P1, [R5+URZ+0x30840], R0 ;  /* 0x03084000050075a7 */ /* 0x004524000802017f */
[----:B----4-:R-:W-:Y:S05]  /*287b0*/  @!P1 NANOSLEEP.SYNCS 0x989680 ;  /* 0x009896800000995d */ /* 0x010fea0003900000 */
[----:B------:R-:W4:Y:S02]  /*287c0*/  @!P1 SYNCS.PHASECHK.TRANS64 P1, [R5+URZ+0x30840], R0 ;  /* 0x03084000050095a7 */ /* 0x000f24000802007f */
[----:B----4-:R-:W-:Y:S05]  /*287d0*/  @!P1 BRA `(.L_x_5180) ;  /* 0xfffffffc00f09947 */ /* 0x010fea000383ffff */
[----:B------:R-:W-:Y:S05]  /*287e0*/  BRA `(.L_x_5340) ;  /* 0xffffffb400947947 */ /* 0x000fea000383ffff */
.L_x_5182:
[----:B----4-:R4:W0:Y:S02]  /*287f0*/  SYNCS.PHASECHK.TRANS64.TRYWAIT P1, [R3+URZ+0x30860], R2 ;  /* 0x03086002030075a7 */ /* 0x010824000802017f */
[----:B0-----:R-:W-:Y:S05]  /*28800*/  @!P1 NANOSLEEP.SYNCS 0x989680 ;  /* 0x009896800000995d */ /* 0x001fea0003900000 */
[----:B------:R-:W0:Y:S02]  /*28810*/  @!P1 SYNCS.PHASECHK.TRANS64 P1, [R3+URZ+0x30860], R2 ;  /* 0x03086002030095a7 */ /* 0x000e24000802007f */
[----:B0-----:R-:W-:Y:S05]  /*28820*/  @!P1 BRA `(.L_x_5182) ;  /* 0xfffffffc00f09947 */ /* 0x001fea000383ffff */
[----:B------:R-:W-:Y:S05]  /*28830*/  BRA `(.L_x_5341) ;  /* 0xffffffb400907947 */ /* 0x000fea000383ffff */
        .type           $_ZN7cutlass13device_kernelIN5flash11enable_sm90INS1_16FlashAttnFwdSm90INS1_25CollectiveMainloopFwdSm90ILi2EN4cute5tupleIJNS5_1CILi1EEES8_S8_EEENS6_IJNS7_ILi128EEENS7_ILi96EEENS7_ILi192EEEEEELi192ENS_10bfloat16_tEfNS_4arch4Sm90ELb0ELb1ELb1ELb1ELb1ELb1ELb0ELb1ELb1ELb1ELb0ELb0EEENS1_21CollectiveEpilogueFwdINS6_IJSA_SC_SB_EEES9_SE_SG_Li256ELb1ELb1ELb0ELb0EEENS1_36VarlenDynamicPersistentTileSchedulerILi128ELi96ELi256ELi128ELb0ELb1ELb1ELb1ELb0ELb1EEEEEEEEEvNT_6ParamsE$_ZZN5flash25CollectiveMainloopFwdSm90ILi2EN4cute5tupleIJNS1_1CILi1EEES4_S4_EEENS2_IJNS3_ILi128EEENS3_ILi96EEENS3_ILi192EEEEEELi192EN7cutlass10bfloat16_tEfNSA_4arch4Sm90ELb0ELb1ELb1ELb1ELb1ELb1ELb0ELb1ELb1ELb1ELb0ELb0EE12store_kv_newINS_16FlashAttnFwdSm90ISE_NS_21CollectiveEpilogueFwdINS2_IJS6_S8_S7_EEES5_SB_SD_Li256ELb1ELb1ELb0ELb0EEENS_36VarlenDynamicPersistentTileSchedulerILi128ELi96ELi256ELi128ELb0ELb1ELb1ELb1ELb0ELb1EEEE13SharedStorageEEEbRKNSE_6ParamsENSA_25PipelineTmaAsyncNoClusterILi2ENSA_16PipelineTmaAsyncILi2EEEEESU_RNSA_13PipelineStateILj2EEEiRT_RKNS_16SeqlenInfoQKNewKILb1ELb1EEENS2_IJiiiiEEEENKUliRKT_E_clISW_EEDaiS17_,@function
        .size           $_ZN7cutlass13device_kernelIN5flash11enable_sm90INS1_16FlashAttnFwdSm90INS1_25CollectiveMainloopFwdSm90ILi2EN4cute5tupleIJNS5_1CILi1EEES8_S8_EEENS6_IJNS7_ILi128EEENS7_ILi96EEENS7_ILi192EEEEEELi192ENS_10bfloat16_tEfNS_4arch4Sm90ELb0ELb1ELb1ELb1ELb1ELb1ELb0ELb1ELb1ELb1ELb0ELb0EEENS1_21CollectiveEpilogueFwdINS6_IJSA_SC_SB_EEES9_SE_SG_Li256ELb1ELb1ELb0ELb0EEENS1_36VarlenDynamicPersistentTileSchedulerILi128ELi96ELi256ELi128ELb0ELb1ELb1ELb1ELb0ELb1EEEEEEEEEvNT_6ParamsE$_ZZN5flash25CollectiveMainloopFwdSm90ILi2EN4cute5tupleIJNS1_1CILi1EEES4_S4_EEENS2_IJNS3_ILi128EEENS3_ILi96EEENS3_ILi192EEEEEELi192EN7cutlass10bfloat16_tEfNSA_4arch4Sm90ELb0ELb1ELb1ELb1ELb1ELb1ELb0ELb1ELb1ELb1ELb0ELb0EE12store_kv_newINS_16FlashAttnFwdSm90ISE_NS_21CollectiveEpilogueFwdINS2_IJS6_S8_S7_EEES5_SB_SD_Li256ELb1ELb1ELb0ELb0EEENS_36VarlenDynamicPersistentTileSchedulerILi128ELi96ELi256ELi128ELb0ELb1ELb1ELb1ELb0ELb1EEEE13SharedStorageEEEbRKNSE_6ParamsENSA_25PipelineTmaAsyncNoClusterILi2ENSA_16PipelineTmaAsyncILi2EEEEESU_RNSA_13PipelineStateILj2EEEiRT_RKNS_16SeqlenInfoQKNewKILb1ELb1EEENS2_IJiiiiEEEENKUliRKT_E_clISW_EEDaiS17_,(.L_x_15839 - $_ZN7cutlass13device_kernelIN5flash11enable_sm90INS1_16FlashAttnFwdSm90INS1_25CollectiveMainloopFwdSm90ILi2EN4cute5tupleIJNS5_1CILi1EEES8_S8_EEENS6_IJNS7_ILi128EEENS7_ILi96EEENS7_ILi192EEEEEELi192ENS_10bfloat16_tEfNS_4arch4Sm90ELb0ELb1ELb1ELb1ELb1ELb1ELb0ELb1ELb1ELb1ELb0ELb0EEENS1_21CollectiveEpilogueFwdINS6_IJSA_SC_SB_EEES9_SE_SG_Li256ELb1ELb1ELb0ELb0EEENS1_36VarlenDynamicPersistentTileSchedulerILi128ELi96ELi256ELi128ELb0ELb1ELb1ELb1ELb0ELb1EEEEEEEEEvNT_6ParamsE$_ZZN5flash25CollectiveMainloopFwdSm90ILi2EN4cute5tupleIJNS1_1CILi1EEES4_S4_EEENS2_IJNS3_ILi128EEENS3_ILi96EEENS3_ILi192EEEEEELi192EN7cutlass10bfloat16_tEfNSA_4arch4Sm90ELb0ELb1ELb1ELb1ELb1ELb1ELb0ELb1ELb1ELb1ELb0ELb0EE12store_kv_newINS_16FlashAttnFwdSm90ISE_NS_21CollectiveEpilogueFwdINS2_IJS6_S8_S7_EEES5_SB_SD_Li256ELb1ELb1ELb0ELb0EEENS_36VarlenDynamicPersistentTileSchedulerILi128ELi96ELi256ELi128ELb0ELb1ELb1ELb1ELb0ELb1EEEE13SharedStorageEEEbRKNSE_6ParamsENSA_25PipelineTmaAsyncNoClusterILi2ENSA_16PipelineTmaAsyncILi2EEEEESU_RNSA_13PipelineStateILj2EEEiRT_RKNS_16SeqlenInfoQKNewKILb1ELb1EEENS2_IJiiiiEEEENKUliRKT_E_clISW_EEDaiS17_)
$_ZN7cutlass13device_kernelIN5flash11enable_sm90INS1_16FlashAttnFwdSm90INS1_25CollectiveMainloopFwdSm90ILi2EN4cute5tupleIJNS5_1CILi1EEES8_S8_EEENS6_IJNS7_ILi128EEENS7_ILi96EEENS7_ILi192EEEEEELi192ENS_10bfloat16_tEfNS_4arch4Sm90ELb0ELb1ELb1ELb1ELb1ELb1ELb0ELb1ELb1ELb1ELb0ELb0EEENS1_21CollectiveEpilogueFwdINS6_IJSA_SC_SB_EEES9_SE_SG_Li256ELb1ELb1ELb0ELb0EEENS1_36VarlenDynamicPersistentTileSchedulerILi128ELi96ELi256ELi128ELb0ELb1ELb1ELb1ELb0ELb1EEEEEEEEEvNT_6ParamsE$_ZZN5flash25CollectiveMainloopFwdSm90ILi2EN4cute5tupleIJNS1_1CILi1EEES4_S4_EEENS2_IJNS3_ILi128EEENS3_ILi96EEENS3_ILi192EEEEEELi192EN7cutlass10bfloat16_tEfNSA_4arch4Sm90ELb0ELb1ELb1ELb1ELb1ELb1ELb0ELb1ELb1ELb1ELb0ELb0EE12store_kv_newINS_16FlashAttnFwdSm90ISE_NS_21CollectiveEpilogueFwdINS2_IJS6_S8_S7_EEES5_SB_SD_Li256ELb1ELb1ELb0ELb0EEENS_36VarlenDynamicPersistentTileSchedulerILi128ELi96ELi256ELi128ELb0ELb1ELb1ELb1ELb0ELb1EEEE13SharedStorageEEEbRKNSE_6ParamsENSA_25PipelineTmaAsyncNoClusterILi2ENSA_16PipelineTmaAsyncILi2EEEEESU_RNSA_13PipelineStateILj2EEEiRT_RKNS_16SeqlenInfoQKNewKILb1ELb1EEENS2_IJiiiiEEEENKUliRKT_E_clISW_EEDaiS17_:
[----:B------:R-:W-:Y:S05]  /*28840*/  YIELD ;  /* 0x0000000000007946 */ /* 0x000fea0003800000 */
[----:B------:R-:W-:Y:S01]  /*28850*/  ULDC UR4, c[0x0][0x20] ;  /* 0x0000080000047ab9 */ /* 0x000fe20000000800 */
[----:B------:R-:W0:Y:S01]  /*28860*/  LDC.64 R78, c[0x0][0x208] ;  /* 0x00008200ff4e7b82 */ /* 0x000e220000000a00 */
[----:B------:R-:W-:Y:S01]  /*28870*/  VIADD R75, R20, -UR4 ;  /* 0x80000004144b7c36 */ /* 0x000fe20008000000 */
[----:B------:R-:W-:-:S04]  /*28880*/  R2UR UR6, R202 ;  /* 0x00000000ca0672ca */ /* 0x000fc800000e0000 */
[----:B------:R-:W2:Y:S01]  /*28890*/  LDL.64 R4, [R75+0x8] ;  /* 0x000008004b047983 */ /* 0x000ea20000100a00 */
[----:B0-----:R-:W-:Y:S02]  /*288a0*/  R2UR UR4, R78 ;  /* 0x000000004e0472ca */ /* 0x001fe400000e0000 */
[----:B------:R-:W-:-:S13]  /*288b0*/  R2UR UR5, R79 ;  /* 0x000000004f0572ca */ /* 0x000fda00000e0000 */
[----:B--2---:R-:W2:Y:S01]  /*288c0*/  LD.E R6, desc[UR4][R4.64+0x174] ;  /* 0x0001740404067980 */ /* 0x004ea2000c101900 */
[----:B------:R-:W0:Y:S01]  /*288d0*/  LDC R76, c[0x0][0x20] ;  /* 0x00000800ff4c7b82 */ /* 0x000e220000000800 */
[----:B------:R-:W-:Y:S01]  /*288e0*/  BSSY B0, `(.L_x_5342) ;  /* 0x0000aaa000007945 */ /* 0x000fe20003800000 */
[----:B0-----:R-:W-:Y:S02]  /*288f0*/  IADD3 R76, -R76, UR6, RZ ;  /* 0x000000064c4c7c10 */ /* 0x001fe4000fffe1ff */
[----:B--2---:R-:W-:-:S13]  /*28900*/  ISETP.GE.AND P1, PT, R6, 0x1, PT ;  /* 0x000000010600780c */ /* 0x004fda0003f26270 */
[----:B------:R-:W-:Y:S05]  /*28910*/  @!P1 BRA `(.L_x_5343) ;  /* 0x0000009800e49947 */ /* 0x000fea0003800000 */
[----:B------:R-:W2:Y:S01]  /*28920*/  LDL.64 R6, [R75+0x20] ;  /* 0x000020004b067983 */ /* 0x000ea20000100a00 */
[C---:B------:R-:W-:Y:S02]  /*28930*/  R2UR UR4, R78.reuse ;  /* 0x000000004e0472ca */ /* 0x040fe400000e0000 */
[C---:B------:R-:W-:Y:S01]  /*28940*/  R2UR UR5, R79.reuse ;  /* 0x000000004f0572ca */ /* 0x040fe200000e0000 */
[----:B------:R0:W5:Y:S01]  /*28950*/  LDL.64 R10, [R75+0x30] ;  /* 0x000030004b0a7983 */ /* 0x0001620000100a00 */
[C---:B------:R-:W-:Y:S02]  /*28960*/  R2UR UR6, R78.reuse ;  /* 0x000000004e0672ca */ /* 0x040fe400000e0000 */
[C---:B------:R-:W-:Y:S02]  /*28970*/  R2UR UR7, R79.reuse ;  /* 0x000000004f0772ca */ /* 0x040fe400000e0000 */
[----:B------:R-:W-:Y:S02]  /*28980*/  R2UR UR8, R78 ;  /* 0x000000004e0872ca */ /* 0x000fe400000e0000 */
[----:B------:R-:W-:-:S09]  /*28990*/  R2UR UR9, R79 ;  /* 0x000000004f0972ca */ /* 0x000fd200000e0000 */
[----:B------:R-:W3:Y:S04]  /*289a0*/  LD.E.U8 R30, desc[UR6][R4.64+0x190] ;  /* 0x00019006041e7980 */ /* 0x000ee8000c101100 */
[----:B--2---:R-:W2:Y:S04]  /*289b0*/  LD.E.64 R32, desc[UR4][R6.64+0xa0] ;  /* 0x0000a00406207980 */ /* 0x004ea8000c101b00 */
[----:B------:R-:W4:Y:S04]  /*289c0*/  LD.E.64 R8, desc[UR6][R6.64+0x58] ;  /* 0x0000580606087980 */ /* 0x000f28000c101b00 */
[----:B------:R-:W4:Y:S04]  /*289d0*/  LD.E.64 R12, desc[UR8][R6.64+0x60] ;  /* 0x00006008060c7980 */ /* 0x000f28000c101b00 */
[----:B------:R-:W4:Y:S01]  /*289e0*/  LD.E.64 R14, desc[UR4][R6.64+0x68] ;  /* 0x00006804060e7980 */ /* 0x000f22000c101b00 */
[----:B---3--:R-:W-:-:S02]  /*289f0*/  ISETP.NE.AND P1, PT, R30, RZ, PT ;  /* 0x000000ff1e00720c */ /* 0x008fc40003f25270 */
[----:B--2---:R-:W-:Y:S01]  /*28a00*/  SHF.R.S32.HI R31, RZ, 0x1f, R33 ;  /* 0x0000001fff1f7819 */ /* 0x004fe20000011421 */
[-C--:B----4-:R-:W-:Y:S02]  /*28a10*/  IMAD R9, R9, R33.reuse, RZ ;  /* 0x0000002109097224 */ /* 0x090fe400078e02ff */
[----:B------:R-:W-:-:S04]  /*28a20*/  IMAD.WIDE.U32 R28, R8, R33, RZ ;  /* 0x00000021081c7225 */ /* 0x000fc800078e00ff */
[----:B------:R-:W-:Y:S02]  /*28a30*/  IMAD R9, R8, R31, R9 ;  /* 0x0000001f08097224 */ /* 0x000fe400078e0209 */
[-C--:B------:R-:W-:Y:S02]  /*28a40*/  IMAD R8, R13, R32.reuse, RZ ;  /* 0x000000200d087224 */ /* 0x080fe400078e02ff */
[----:B------:R-:W-:Y:S01]  /*28a50*/  IMAD.IADD R29, R29, 0x1, R9 ;  /* 0x000000011d1d7824 */ /* 0x000fe200078e0209 */
[----:B------:R-:W-:Y:S01]  /*28a60*/  SHF.R.S32.HI R9, RZ, 0x1f, R32 ;  /* 0x0000001fff097819 */ /* 0x000fe20000011420 */
[----:B------:R-:W-:-:S04]  /*28a70*/  IMAD.WIDE.U32 R4, R12, R32, R28 ;  /* 0x000000200c047225 */ /* 0x000fc800078e001c */
[----:B------:R-:W-:Y:S01]  /*28a80*/  IMAD R9, R12, R9, R8 ;  /* 0x000000090c097224 */ /* 0x000fe200078e0208 */
[----:B------:R-:W-:-:S03]  /*28a90*/  LEA R86, P2, R4, R14, 0x1 ;  /* 0x0000000e04567211 */ /* 0x000fc600078408ff */
[----:B------:R-:W-:-:S05]  /*28aa0*/  IMAD.IADD R87, R5, 0x1, R9 ;  /* 0x0000000105577824 */ /* 0x000fca00078e0209 */
[----:B------:R-:W-:Y:S01]  /*28ab0*/  LEA.HI.X R87, R4, R15, R87, 0x1, P2 ;  /* 0x0000000f04577211 */ /* 0x000fe200010f0c57 */
[----:B0-----:R-:W-:Y:S06]  /*28ac0*/  @!P1 BRA `(.L_x_5344) ;  /* 0x0000004800849947 */ /* 0x001fec0003800000 */
[C---:B------:R-:W-:Y:S01]  /*28ad0*/  R2UR UR8, R78.reuse ;  /* 0x000000004e0872ca */ /* 0x040fe200000e0000 */
[----:B------:R0:W5:Y:S01]  /*28ae0*/  LDL.64 R4, [R75+0x10] ;  /* 0x000010004b047983 */ /* 0x0001620000100a00 */
[C---:B------:R-:W-:Y:S02]  /*28af0*/  R2UR UR9, R79.reuse ;  /* 0x000000004f0972ca */ /* 0x040fe400000e0000 */
[C---:B------:R-:W-:Y:S02]  /*28b00*/  R2UR UR4, R78.reuse ;  /* 0x000000004e0472ca */ /* 0x040fe400000e0000 */
[C---:B------:R-:W-:Y:S02]  /*28b10*/  R2UR UR5, R79.reuse ;  /* 0x000000004f0572ca */ /* 0x040fe400000e0000 */
[----:B------:R-:W-:Y:S02]  /*28b20*/  R2UR UR6, R78 ;  /* 0x000000004e0672ca */ /* 0x000fe400000e0000 */
[----:B------:R-:W-:-:S05]  /*28b30*/  R2UR UR7, R79 ;  /* 0x000000004f0772ca */ /* 0x000fca00000e0000 */
[----:B-----5:R-:W2:Y:S04]  /*28b40*/  LD.E R6, desc[UR8][R10.64+0x10] ;  /* 0x000010080a067980 */ /* 0x020ea8000c101900 */
[----:B------:R-:W3:Y:S04]  /*28b50*/  LD.E R13, desc[UR4][R10.64+0xc] ;  /* 0x00000c040a0d7980 */ /* 0x000ee8000c101900 */
[----:B------:R-:W4:Y:S04]  /*28b60*/  LD.E.64 R38, desc[UR4][R10.64+0x60] ;  /* 0x000060040a267980 */ /* 0x000f28000c101b00 */
[----:B------:R-:W4:Y:S01]  /*28b70*/  LD.E.64 R36, desc[UR6][R10.64+0x80] ;  /* 0x000080060a247980 */ /* 0x000f22000c101b00 */
[----:B------:R-:W-:-:S02]  /*28b80*/  R2UR UR10, R78 ;  /* 0x000000004e0a72ca */ /* 0x000fc400000e0000 */
[C---:B------:R-:W-:Y:S01]  /*28b90*/  R2UR UR11, R79.reuse ;  /* 0x000000004f0b72ca */ /* 0x040fe200000e0000 */
[----:B------:R0:W5:Y:S01]  /*28ba0*/  LD.E.64 R14, desc[UR4][R10.64+0x58] ;  /* 0x000058040a0e7980 */ /* 0x000162000c101b00 */
[----:B------:R-:W-:Y:S02]  /*28bb0*/  R2UR UR12, R78 ;  /* 0x000000004e0c72ca */ /* 0x000fe400000e0000 */
[----:B------:R-:W-:Y:S01]  /*28bc0*/  R2UR UR13, R79 ;  /* 0x000000004f0d72ca */ /* 0x000fe200000e0000 */
[----:B------:R0:W5:Y:S01]  /*28bd0*/  LD.E.64 R34, desc[UR8][R10.64+0x78] ;  /* 0x000078080a227980 */ /* 0x000162000c101b00 */
[----:B------:R-:W-:Y:S01]  /*28be0*/  SHF.R.S32.HI R9, RZ, 0x1f, R24 ;  /* 0x0000001fff097819 */ /* 0x000fe20000011418 */
[----:B------:R-:W-:Y:S01]  /*28bf0*/  BSSY B2, `(.L_x_5345) ;  /* 0x000004c000027945 */ /* 0x000fe20003800000 */
[----:B------:R-:W-:Y:S02]  /*28c00*/  CS2R R60, SRZ ;  /* 0x00000000003c7805 */ /* 0x000fe4000001ff00 */
[----:B------:R-:W-:-:S02]  /*28c10*/  CS2R R64, SRZ ;  /* 0x0000000000407805 */ /* 0x000fc4000001ff00 */
[----:B------:R-:W-:Y:S02]  /*28c20*/  CS2R R66, SRZ ;  /* 0x0000000000427805 */ /* 0x000fe4000001ff00 */
[----:B------:R-:W-:Y:S02]  /*28c30*/  CS2R R70, SRZ ;  /* 0x0000000000467805 */ /* 0x000fe4000001ff00 */
[----:B------:R-:W-:Y:S02]  /*28c40*/  CS2R R82, SRZ ;  /* 0x0000000000527805 */ /* 0x000fe4000001ff00 */
[----:B------:R-:W-:Y:S02]  /*28c50*/  CS2R R90, SRZ ;  /* 0x00000000005a7805 */ /* 0x000fe4000001ff00 */
[----:B------:R-:W-:Y:S01]  /*28c60*/  CS2R R58, SRZ ;  /* 0x00000000003a7805 */ /* 0x000fe2000001ff00 */
[----:B------:R0:W5:Y:S01]  /*28c70*/  LD.E.U8 R44, desc[UR12][R10.64+0x18] ;  /* 0x0000180c0a2c7980 */ /* 0x000162000c101100 */
[----:B------:R-:W-:-:S02]  /*28c80*/  CS2R R62, SRZ ;  /* 0x00000000003e7805 */ /* 0x000fc4000001ff00 */
[----:B------:R-:W-:Y:S02]  /*28c90*/  CS2R R68, SRZ ;  /* 0x0000000000447805 */ /* 0x000fe4000001ff00 */
[----:B------:R-:W-:Y:S02]  /*28ca0*/  CS2R R80, SRZ ;  /* 0x0000000000507805 */ /* 0x000fe4000001ff00 */
[----:B------:R-:W-:Y:S02]  /*28cb0*/  CS2R R84, SRZ ;  /* 0x0000000000547805 */ /* 0x000fe4000001ff00 */
[----:B------:R-:W-:Y:S02]  /*28cc0*/  CS2R R88, SRZ ;  /* 0x0000000000587805 */ /* 0x000fe4000001ff00 */
[----:B--2---:R-:W-:Y:S01]  /*28cd0*/  SHF.R.S32.HI R7, RZ, 0x1f, R6 ;  /* 0x0000001fff077819 */ /* 0x004fe20000011406 */
[----:B---3--:R-:W-:-:S03]  /*28ce0*/  IMAD R13, R24, -0x60, R13 ;  /* 0xffffffa0180d7824 */ /* 0x008fc600078e020d */
[----:B------:R-:W-:Y:S02]  /*28cf0*/  LEA.HI R7, R7, R6, RZ, 0x2 ;  /* 0x0000000607077211 */ /* 0x000fe400078f10ff */
[----:B------:R-:W-:Y:S02]  /*28d00*/  VIMNMX R33, R13, 0x60, PT ;  /* 0x000000600d217848 */ /* 0x000fe40003fe0100 */
[----:B------:R-:W-:Y:S01]  /*28d10*/  SHF.R.S32.HI R28, RZ, 0x2, R7 ;  /* 0x00000002ff1c7819 */ /* 0x000fe20000011407 */
[-C--:B----4-:R-:W-:Y:S01]  /*28d20*/  IMAD R8, R39, R24.reuse, RZ ;  /* 0x0000001827087224 */ /* 0x090fe200078e02ff */
[----:B------:R0:W5:Y:S02]  /*28d30*/  LD.E.64 R6, desc[UR6][R10.64+0x68] ;  /* 0x000068060a067980 */ /* 0x000164000c101b00 */
[----:B------:R-:W-:Y:S01]  /*28d40*/  ISETP.GE.AND P1, PT, R28, R33, PT ;  /* 0x000000211c00720c */ /* 0x000fe20003f26270 */
[----:B------:R-:W-:Y:S02]  /*28d50*/  IMAD R12, R37, R24, RZ ;  /* 0x00000018250c7224 */ /* 0x000fe400078e02ff */
[----:B------:R-:W-:-:S02]  /*28d60*/  IMAD R29, R38, R9, R8 ;  /* 0x00000009261d7224 */ /* 0x000fc400078e0208 */
[----:B------:R-:W-:Y:S02]  /*28d70*/  IMAD R31, R36, R9, R12 ;  /* 0x00000009241f7224 */ /* 0x000fe400078e020c */
[-C--:B------:R-:W-:Y:S01]  /*28d80*/  IMAD.WIDE.U32 R38, R38, R24.reuse, RZ ;  /* 0x0000001826267225 */ /* 0x080fe200078e00ff */
[----:B------:R0:W5:Y:S03]  /*28d90*/  LD.E.64 R12, desc[UR10][R10.64+0x88] ;  /* 0x0000880a0a0c7980 */ /* 0x000166000c101b00 */
[----:B------:R-:W-:Y:S01]  /*28da0*/  IMAD.WIDE.U32 R36, R36, R24, RZ ;  /* 0x0000001824247225 */ /* 0x000fe200078e00ff */
[----:B------:R-:W-:-:S03]  /*28db0*/  CS2R R8, SRZ ;  /* 0x0000000000087805 */ /* 0x000fc6000001ff00 */
[----:B------:R-:W-:Y:S02]  /*28dc0*/  IMAD.IADD R45, R39, 0x1, R29 ;  /* 0x00000001272d7824 */ /* 0x000fe400078e021d */
[----:B------:R-:W-:Y:S02]  /*28dd0*/  VIADD R30, R28, 0x40 ;  /* 0x000000401c1e7836 */ /* 0x000fe40000000000 */
[----:B------:R-:W-:Y:S01]  /*28de0*/  IMAD.IADD R93, R37, 0x1, R31 ;  /* 0x00000001255d7824 */ /* 0x000fe200078e021f */
[----:B0-----:R-:W-:Y:S06]  /*28df0*/  @P1 BRA `(.L_x_5346) ;  /* 0x0000000000ac1947 */ /* 0x001fec0003800000 */
[----:B-----5:R-:W-:Y:S02]  /*28e00*/  LOP3.LUT R11, R44, 0x1, RZ, 0xc0, !PT ;  /* 0x000000012c0b7812 */ /* 0x020fe400078ec0ff */
[----:B------:R-:W-:Y:S02]  /*28e10*/  CS2R R90, SRZ ;  /* 0x00000000005a7805 */ /* 0x000fe4000001ff00 */
[----:B------:R-:W-:Y:S02]  /*28e20*/  LEA R10, P1, R38, R6, 0x1 ;  /* 0x00000006260a7211 */ /* 0x000fe400078208ff */
[----:B------:R-:W-:Y:S02]  /*28e30*/  CS2R R82, SRZ ;  /* 0x0000000000527805 */ /* 0x000fe4000001ff00 */
[----:B------:R-:W-:Y:S02]  /*28e40*/  LEA R28, P2, R36, R12, 0x1 ;  /* 0x0000000c241c7211 */ /* 0x000fe400078408ff */
[----:B------:R-:W-:-:S02]  /*28e50*/  CS2R R70, SRZ ;  /* 0x0000000000467805 */ /* 0x000fc4000001ff00 */
[----:B------:R-:W-:Y:S02]  /*28e60*/  ISETP.NE.U32.AND P6, PT, R11, 0x1, PT ;  /* 0x000000010b00780c */ /* 0x000fe40003fc5070 */
[----:B------:R-:W-:Y:S02]  /*28e70*/  CS2R R66, SRZ ;  /* 0x0000000000427805 */ /* 0x000fe4000001ff00 */
[----:B------:R-:W-:Y:S02]  /*28e80*/  LEA.HI.X R11, R38, R7, R45, 0x1, P1 ;  /* 0x00000007260b7211 */ /* 0x000fe400008f0c2d */
[----:B------:R-:W-:Y:S02]  /*28e90*/  CS2R R64, SRZ ;  /* 0x0000000000407805 */ /* 0x000fe4000001ff00 */
[----:B------:R-:W-:Y:S02]  /*28ea0*/  LEA.HI.X R29, R36, R13, R93, 0x1, P2 ;  /* 0x0000000d241d7211 */ /* 0x000fe400010f0c5d */
[----:B------:R-:W-:-:S02]  /*28eb0*/  CS2R R60, SRZ ;  /* 0x00000000003c7805 */ /* 0x000fc4000001ff00 */
[----:B------:R-:W-:Y:S02]  /*28ec0*/  R2P PR, R44, 0x3e ;  /* 0x0000003e2c007804 */ /* 0x000fe40000000000 */
[----:B------:R-:W-:Y:S02]  /*28ed0*/  @!P6 R2UR UR4, R78 ;  /* 0x000000004e04e2ca */ /* 0x000fe400000e0000 */
[----:B------:R-:W-:-:S09]  /*28ee0*/  @!P6 R2UR UR5, R79 ;  /* 0x000000004f05e2ca */ /* 0x000fd200000e0000 */
[C---:B------:R-:W-:Y:S02]  /*28ef0*/  @P1 R2UR UR6, R78.reuse ;  /* 0x000000004e0612ca */ /* 0x040fe400000e0000 */
[C---:B------:R-:W-:Y:S02]  /*28f00*/  @P1 R2UR UR7, R79.reuse ;  /* 0x000000004f0712ca */ /* 0x040fe400000e0000 */
[C---:B------:R-:W-:Y:S02]  /*28f10*/  @P2 R2UR UR8, R78.reuse ;  /* 0x000000004e0822ca */ /* 0x040fe400000e0000 */
[----:B------:R-:W-:Y:S02]  /*28f20*/  @P2 R2UR UR9, R79 ;  /* 0x000000004f0922ca */ /* 0x000fe400000e0000 */
[----:B------:R-:W-:Y:S02]  /*28f30*/  @P3 R2UR UR10, R78 ;  /* 0x000000004e0a32ca */ /* 0x000fe400000e0000 */
[----:B------:R-:W-:-:S02]  /*28f40*/  CS2R R88, SRZ ;  /* 0x0000000000587805 */ /* 0x000fc4000001ff00 */
[C---:B------:R-:W-:Y:S02]  /*28f50*/  @P3 R2UR UR11, R79.reuse ;  /* 0x000000004f0b32ca */ /* 0x040fe400000e0000 */
[----:B------:R-:W-:Y:S02]  /*28f60*/  CS2R R84, SRZ ;  /* 0x0000000000547805 */ /* 0x000fe4000001ff00 */
[----:B------:R-:W-:Y:S02]  /*28f70*/  @P4 R2UR UR12, R78 ;  /* 0x000000004e0c42ca */ /* 0x000fe400000e0000 */
[----:B------:R-:W-:Y:S02]  /*28f80*/  CS2R R80, SRZ ;  /* 0x0000000000507805 */ /* 0x000fe4000001ff00 */
[----:B------:R-:W-:Y:S02]  /*28f90*/  @P4 R2UR UR13, R79 ;  /* 0x000000004f0d42ca */ /* 0x000fe400000e0000 */
[----:B------:R-:W-:-:S02]  /*28fa0*/  CS2R R68, SRZ ;  /* 0x0000000000447805 */ /* 0x000fc4000001ff00 */
[----:B------:R-:W-:Y:S02]  /*28fb0*/  @P5 R2UR UR14, R78 ;  /* 0x000000004e0e52ca */ /* 0x000fe400000e0000 */
[----:B------:R-:W-:Y:S02]  /*28fc0*/  CS2R R62, SRZ ;  /* 0x00000000003e7805 */ /* 0x000fe4000001ff00 */
[----:B------:R-:W-:Y:S02]  /*28fd0*/  @P5 R2UR UR15, R79 ;  /* 0x000000004f0f52ca */ /* 0x000fe400000e0000 */
[----:B------:R-:W-:Y:S01]  /*28fe0*/  CS2R R58, SRZ ;  /* 0x00000000003a7805 */ /* 0x000fe2000001ff00 */
[----:B------:R0:W5:Y:S04]  /*28ff0*/  @!P6 LD.E.64 R90, desc[UR4][R10.64] ;  /* 0x000000040a5ae980 */ /* 0x000168000c101b00 */
[----:B------:R0:W5:Y:S04]  /*29000*/  @P1 LD.E.64 R82, desc[UR6][R10.64+0x20] ;  /* 0x000020060a521980 */ /* 0x000168000c101b00 */
[----:B------:R0:W5:Y:S04]  /*29010*/  @P2 LD.E.64 R70, desc[UR8][R10.64+0x40] ;  /* 0x000040080a462980 */ /* 0x000168000c101b00 */
[----:B------:R0:W5:Y:S04]  /*29020*/  @P3 LD.E.64 R66, desc[UR10][R10.64+0x60] ;  /* 0x0000600a0a423980 */ /* 0x000168000c101b00 */
[----:B------:R0:W5:Y:S04]  /*29030*/  @P4 LD.E.64 R64, desc[UR12][R10.64+0x80] ;  /* 0x0000800c0a404980 */ /* 0x000168000c101b00 */
[----:B------:R0:W5:Y:S04]  /*29040*/  @P5 LD.E.64 R60, desc[UR14][R10.64+0xa0] ;  /* 0x0000a00e0a3c5980 */ /* 0x000168000c101b00 */
[----:B------:R0:W5:Y:S04]  /*29050*/  @!P6 LD.E.64 R88, desc[UR4][R28.64] ;  /* 0x000000041c58e980 */ /* 0x000168000c101b00 */
[----:B------:R0:W5:Y:S04]  /*29060*/  @P1 LD.E.64 R84, desc[UR6][R28.64+0x20] ;  /* 0x000020061c541980 */ /* 0x000168000c101b00 */
[----:B------:R0:W5:Y:S04]  /*29070*/  @P2 LD.E.64 R80, desc[UR8][R28.64+0x40] ;  /* 0x000040081c502980 */ /* 0x000168000c101b00 */
[----:B------:R0:W5:Y:S04]  /*29080*/  @P3 LD.E.64 R68, desc[UR10][R28.64+0x60] ;  /* 0x0000600a1c443980 */ /* 0x000168000c101b00 */
[----:B------:R0:W5:Y:S04]  /*29090*/  @P4 LD.E.64 R62, desc[UR12][R28.64+0x80] ;  /* 0x0000800c1c3e4980 */ /* 0x000168000c101b00 */
[----:B------:R0:W5:Y:S02]  /*290a0*/  @P5 LD.E.64 R58, desc[UR14][R28.64+0xa0] ;  /* 0x0000a00e1c3a5980 */ /* 0x000164000c101b00 */
.L_x_5346:
[----:B------:R-:W-:Y:S05]  /*290b0*/  BSYNC B2 ;  /* 0x0000000000027941 */ /* 0x000fea0003800000 */
.L_x_5345:
[----:B------:R-:W-:Y:S01]  /*290c0*/  ISETP.GE.AND P1, PT, R30, R33, PT ;  /* 0x000000211e00720c */ /* 0x000fe20003f26270 */
[----:B------:R-:W-:Y:S01]  /*290d0*/  BSSY B2, `(.L_x_5347) ;  /* 0x000003c000027945 */ /* 0x000fe20003800000 */
[----:B------:R-:W-:Y:S02]  /*290e0*/  CS2R R30, SRZ ;  /* 0x00000000001e7805 */ /* 0x000fe4000001ff00 */
[----:B------:R-:W-:Y:S02]  /*290f0*/  CS2R R40, SRZ ;  /* 0x0000000000287805 */ /* 0x000fe4000001ff00 */
[----:B------:R-:W-:Y:S02]  /*29100*/  CS2R R46, SRZ ;  /* 0x00000000002e7805 */ /* 0x000fe4000001ff00 */
[----:B------:R-:W-:Y:S02]  /*29110*/  CS2R R50, SRZ ;  /* 0x0000000000327805 */ /* 0x000fe4000001ff00 */
[----:B------:R-:W-:-:S02]  /*29120*/  CS2R R54, SRZ ;  /* 0x0000000000367805 */ /* 0x000fc4000001ff00 */
[----:B0-----:R-:W-:Y:S02]  /*29130*/  CS2R R28, SRZ ;  /* 0x00000000001c7805 */ /* 0x001fe4000001ff00 */
[----:B------:R-:W-:Y:S02]  /*29140*/  CS2R R32, SRZ ;  /* 0x0000000000207805 */ /* 0x000fe4000001ff00 */
[----:B------:R-:W-:Y:S02]  /*29150*/  CS2R R42, SRZ ;  /* 0x00000000002a7805 */ /* 0x000fe4000001ff00 */
[----:B------:R-:W-:Y:S02]  /*29160*/  CS2R R48, SRZ ;  /* 0x0000000000307805 */ /* 0x000fe4000001ff00 */
[----:B------:R-:W-:Y:S02]  /*29170*/  CS2R R52, SRZ ;  /* 0x0000000000347805 */ /* 0x000fe4000001ff00 */
[----:B------:R-:W-:Y:S01]  /*29180*/  CS2R R56, SRZ ;  /* 0x0000000000387805 */ /* 0x000fe2000001ff00 */
[----:B------:R-:W-:Y:S06]  /*29190*/  @P1 BRA `(.L_x_5348) ;  /* 0x0000000000bc1947 */ /* 0x000fec0003800000 */
[----:B-----5:R-:W-:Y:S02]  /*291a0*/  IADD3 R39, P1, R14, R38, RZ ;  /* 0x000000260e277210 */ /* 0x020fe40007f3e0ff */
[----:B------:R-:W-:Y:S02]  /*291b0*/  CS2R R54, SRZ ;  /* 0x0000000000367805 */ /* 0x000fe4000001ff00 */
[----:B------:R-:W-:Y:S02]  /*291c0*/  IADD3 R37, P2, R34, R36, RZ ;  /* 0x0000002422257210 */ /* 0x000fe40007f5e0ff */
[----:B------:R-:W-:Y:S02]  /*291d0*/  CS2R R50, SRZ ;  /* 0x0000000000327805 */ /* 0x000fe4000001ff00 */
[----:B------:R-:W-:Y:S01]  /*291e0*/  LOP3.LUT R8, R44, 0x1, RZ, 0xc0, !PT ;  /* 0x000000012c087812 */ /* 0x000fe200078ec0ff */
[----:B------:R-:W-:Y:S01]  /*291f0*/  IMAD.X R14, R15, 0x1, R45, P1 ;  /* 0x000000010f0e7824 */ /* 0x000fe200008e062d */
[----:B------:R-:W-:Y:S01]  /*29200*/  LEA R6, P1, R39, R6, 0x1 ;  /* 0x0000000627067211 */ /* 0x000fe200078208ff */
[----:B------:R-:W-:Y:S01]  /*29210*/  IMAD.X R34, R35, 0x1, R93, P2 ;  /* 0x0000000123227824 */ /* 0x000fe200010e065d */
[----:B------:R-:W-:-:S02]  /*29220*/  LEA R10, P2, R37, R12, 0x1 ;  /* 0x0000000c250a7211 */ /* 0x000fc400078408ff */
[----:B------:R-:W-:Y:S02]  /*29230*/  CS2R R46, SRZ ;  /* 0x00000000002e7805 */ /* 0x000fe4000001ff00 */
[----:B------:R-:W-:Y:S02]  /*29240*/  ISETP.NE.U32.AND P6, PT, R8, 0x1, PT ;  /* 0x000000010800780c */ /* 0x000fe40003fc5070 */
[----:B------:R-:W-:Y:S02]  /*29250*/  CS2R R40, SRZ ;  /* 0x0000000000287805 */ /* 0x000fe4000001ff00 */
[----:B------:R-:W-:Y:S02]  /*29260*/  LEA.HI.X R7, R39, R7, R14, 0x1, P1 ;  /* 0x0000000727077211 */ /* 0x000fe400008f0c0e */
[----:B------:R-:W-:Y:S02]  /*29270*/  CS2R R30, SRZ ;  /* 0x00000000001e7805 */ /* 0x000fe4000001ff00 */
[----:B------:R-:W-:-:S02]  /*29280*/  LEA.HI.X R11, R37, R13, R34, 0x1, P2 ;  /* 0x0000000d250b7211 */ /* 0x000fc400010f0c22 */
[----:B------:R-:W-:Y:S02]  /*29290*/  CS2R R8, SRZ ;  /* 0x0000000000087805 */ /* 0x000fe4000001ff00 */
        /* <DEDUP_REMOVED lines=31> */
.L_x_5348:
[----:B------:R-:W-:Y:S05]  /*29490*/  BSYNC B2 ;  /* 0x0000000000027941 */ /* 0x000fea0003800000 */
.L_x_5347:
[----:B------:R-:W-:Y:S01]  /*294a0*/  R2UR UR4, R78 ;  /* 0x000000004e0472ca */ /* 0x000fe200000e0000 */
[----:B0----5:R0:W5:Y:S01]  /*294b0*/  LDL R6, [R76] ;  /* 0x000000004c067983 */ /* 0x0211620000100800 */
[----:B------:R-:W-:-:S03]  /*294c0*/  R2UR UR5, R79 ;  /* 0x000000004f0572ca */ /* 0x000fc600000e0000 */
[----:B------:R0:W5:Y:S10]  /*294d0*/  LDL R7, [R76+0x4] ;  /* 0x000004004c077983 */ /* 0x0001740000100800 */
[----:B------:R-:W2:Y:S01]  /*294e0*/  LD.E R11, desc[UR4][R4.64+0x1c] ;  /* 0x00001c04040b7980 */ /* 0x000ea2000c101900 */
[----:B------:R-:W-:-:S02]  /*294f0*/  IMAD.MOV.U32 R10, RZ, RZ, R60 ;  /* 0x000000ffff0a7224 */ /* 0x000fc400078e003c */
[----:B------:R-:W-:-:S03]  /*29500*/  IMAD.MOV.U32 R12, RZ, RZ, R64 ;  /* 0x000000ffff0c7224 */ /* 0x000fc600078e0040 */
[----:B------:R-:W-:Y:S01]  /*29510*/  PRMT R121, R10, 0x7610, R121 ;  /* 0x000076100a797816 */ /* 0x000fe20000000079 */
[----:B------:R-:W-:Y:S02]  /*29520*/  IMAD.MOV.U32 R10, RZ, RZ, R61 ;  /* 0x000000ffff0a7224 */ /* 0x000fe400078e003d */
        /* <DEDUP_REMOVED lines=86> */
[----:B------:R-:W-:Y:S01]  /*29a90*/  BSSY B2, `(.L_x_5349) ;  /* 0x000000b000027945 */ /* 0x000fe20003800000 */
[----:B------:R-:W-:-:S02]  /*29aa0*/  PRMT R106, R15, 0x7610, R106 ;  /* 0x000076100f6a7816 */ /* 0x000fc4000000006a */
[----:B------:R-:W-:Y:S02]  /*29ab0*/  PRMT R115, R12, 0x7610, R115 ;  /* 0x000076100c737816 */ /* 0x000fe40000000073 */
[----:B------:R-:W-:Y:S02]  /*29ac0*/  PRMT R119, R13, 0x7610, R119 ;  /* 0x000076100d777816 */ /* 0x000fe40000000077 */
[----:B------:R-:W-:Y:S02]  /*29ad0*/  PRMT R120, R14, 0x7610, R120 ;  /* 0x000076100e787816 */ /* 0x000fe40000000078 */
[----:B--2---:R-:W-:-:S04]  /*29ae0*/  LOP3.LUT R11, R11, 0x1, RZ, 0xfc, !PT ;  /* 0x000000010b0b7812 */ /* 0x004fc800078efcff */
[----:B------:R-:W-:Y:S01]  /*29af0*/  ISETP.NE.AND P1, PT, R11, 0x3, PT ;  /* 0x000000030b00780c */ /* 0x000fe20003f25270 */
[----:B------:R-:W-:-:S05]  /*29b00*/  IMAD.MOV.U32 R11, RZ, RZ, R52 ;  /* 0x000000ffff0b7224 */ /* 0x000fca00078e0034 */
[----:B------:R-:W-:-:S07]  /*29b10*/  PRMT R114, R11, 0x7610, R114 ;  /* 0x000076100b727816 */ /* 0x000fce0000000072 */
[----:B0-----:R-:W-:Y:S05]  /*29b20*/  @!P1 BRA `(.L_x_5350) ;  /* 0x0000000000049947 */ /* 0x001fea0003800000 */
[----:B------:R-:W-:Y:S01]  /*29b30*/  BPT.TRAP 0x1 ;  /* 0x000000040000795c */ /* 0x000fe20000300000 */
.L_x_5350:
[----:B------:R-:W-:Y:S05]  /*29b40*/  BSYNC B2 ;  /* 0x0000000000027941 */ /* 0x000fea0003800000 */
.L_x_5349:
[----:B------:R-:W-:Y:S02]  /*29b50*/  R2UR UR4, R78 ;  /* 0x000000004e0472ca */ /* 0x000fe400000e0000 */
[----:B------:R-:W-:-:S13]  /*29b60*/  R2UR UR5, R79 ;  /* 0x000000004f0572ca */ /* 0x000fda00000e0000 */
[----:B------:R-:W2:Y:S01]  /*29b70*/  LD.E.64 R4, desc[UR4][R4.64+0x8] ;  /* 0x0000080404047980 */ /* 0x000ea2000c101b00 */
[----:B-----5:R-:W-:Y:S01]  /*29b80*/  SHF.L.U32 R7, R7, 0x1f, RZ ;  /* 0x0000001f07077819 */ /* 0x020fe200000006ff */
[----:B------:R-:W-:Y:S01]  /*29b90*/  BSSY B2, `(.L_x_5351) ;  /* 0x0000005000027945 */ /* 0x000fe20003800000 */
[----:B--2---:R-:W-:-:S05]  /*29ba0*/  MOV R11, R4 ;  /* 0x00000004000b7202 */ /* 0x004fca0000000f00 */
[----:B------:R-:W-:-:S04]  /*29bb0*/  IMAD R6, R6, 0x8, R11 ;  /* 0x0000000806067824 */ /* 0x000fc800078e020b */
[----:B------:R-:W0:Y:S02]  /*29bc0*/  SYNCS.PHASECHK.TRANS64.TRYWAIT P1, [R6+URZ], R7 ;  /* 0x00000007060075a7 */ /* 0x000e24000802017f */
[----:B0-----:R-:W-:Y:S05]  /*29bd0*/  @!P1 BRA `(.L_x_5352) ;  /* 0x00000098004c9947 */ /* 0x001fea0003800000 */
.L_x_5443:
[----:B------:R-:W-:Y:S05]  /*29be0*/  BSYNC B2 ;  /* 0x0000000000027941 */ /* 0x000fea0003800000 */
.L_x_5351:
[----:B------:R-:W2:Y:S01]  /*29bf0*/  LDL.64 R34, [R75+0x30] ;  /* 0x000030004b227983 */ /* 0x000ea20000100a00 */
[----:B------:R-:W-:Y:S02]  /*29c00*/  R2UR UR4, R78 ;  /* 0x000000004e0472ca */ /* 0x000fe400000e0000 */
[----:B------:R-:W-:Y:S01]  /*29c10*/  R2UR UR5, R79 ;  /* 0x000000004f0572ca */ /* 0x000fe200000e0000 */
[----:B------:R-:W3:Y:S04]  /*29c20*/  LDL R4, [R76] ;  /* 0x000000004c047983 */ /* 0x000ee80000100800 */
[----:B------:R-:W4:Y:S04]  /*29c30*/  LDL.64 R38, [R75+0x38] ;  /* 0x000038004b267983 */ /* 0x000f280000100a00 */
[----:B------:R1:W5:Y:S04]  /*29c40*/  LDL.64 R36, [R75+0x40] ;  /* 0x000040004b247983 */ /* 0x0003680000100a00 */
[----:B--2---:R-:W0:Y:S01]  /*29c50*/  LD.E R5, desc[UR4][R34.64+0x8] ;  /* 0x0000080422057980 */ /* 0x004e22000c101900 */
[----:B---3--:R-:W-:-:S02]  /*29c60*/  IMAD R4, R4, 0x4800, RZ ;  /* 0x0000480004047824 */ /* 0x008fc400078e02ff */
[----:B------:R-:W-:Y:S01]  /*29c70*/  IMAD.MOV.U32 R92, RZ, RZ, 0x20 ;  /* 0x00000020ff5c7424 */ /* 0x000fe200078e00ff */
[----:B----4-:R-:W5:Y:S01]  /*29c80*/  LD.E.64 R38, desc[UR4][R38.64] ;  /* 0x0000000426267980 */ /* 0x010f62000c101b00 */
[----:B------:R-:W-:Y:S01]  /*29c90*/  UMOV UR4, 0xffffffff ;  /* 0xffffffff00047882 */ /* 0x000fe20000000000 */
[----:B0-----:R-:W-:-:S04]  /*29ca0*/  SHF.R.S32.HI R6, RZ, 0x1f, R5 ;  /* 0x0000001fff067819 */ /* 0x001fc80000011405 */
[----:B------:R-:W-:-:S04]  /*29cb0*/  LEA.HI R7, R6, R5, RZ, 0x2 ;  /* 0x0000000506077211 */ /* 0x000fc800078f10ff */
[--C-:B------:R-:W-:Y:S02]  /*29cc0*/  SHF.R.S32.HI R116, RZ, 0x2, R7.reuse ;  /* 0x00000002ff747819 */ /* 0x100fe40000011407 */
[----:B------:R-:W-:-:S04]  /*29cd0*/  SHF.R.S32.HI R11, RZ, 0x1f, R7 ;  /* 0x0000001fff0b7819 */ /* 0x000fc80000011407 */
[----:B------:R-:W-:-:S04]  /*29ce0*/  LEA.HI R11, R11, R116, RZ, 0x3 ;  /* 0x000000740b0b7211 */ /* 0x000fc800078f18ff */
[----:B------:R-:W-:Y:S02]  /*29cf0*/  LOP3.LUT R11, R11, 0xfffffff8, RZ, 0xc0, !PT ;  /* 0xfffffff80b0b7812 */ /* 0x000fe400078ec0ff */
[----:B------:R-:W-:-:S03]  /*29d00*/  LOP3.LUT R12, R7, 0x1ffffffc, RZ, 0xc0, !PT ;  /* 0x1ffffffc070c7812 */ /* 0x000fc600078ec0ff */
[----:B------:R-:W-:Y:S02]  /*29d10*/  IMAD.IADD R11, R116, 0x1, -R11 ;  /* 0x00000001740b7824 */ /* 0x000fe400078e0a0b */
[----:B------:R-:W-:Y:S02]  /*29d20*/  IMAD.IADD R12, R5, 0x1, -R12 ;  /* 0x00000001050c7824 */ /* 0x000fe400078e0a0c */
[----:B------:R-:W-:Y:S02]  /*29d30*/  IMAD.SHL.U32 R7, R11, 0x40, RZ ;  /* 0x000000400b077824 */ /* 0x000fe400078e00ff */
[----:B------:R-:W-:-:S03]  /*29d40*/  IMAD.SHL.U32 R93, R12, 0x8, RZ ;  /* 0x000000080c5d7824 */ /* 0x000fc600078e00ff */
[----:B------:R-:W-:Y:S02]  /*29d50*/  LOP3.LUT R12, R7, 0x1c0, RZ, 0xc0, !PT ;  /* 0x000001c0070c7812 */ /* 0x000fe400078ec0ff */
[----:B------:R-:W-:Y:S02]  /*29d60*/  LEA.HI R5, R6, R5, RZ, 0x5 ;  /* 0x0000000506057211 */ /* 0x000fe400078f28ff */
[----:B------:R-:W-:Y:S02]  /*29d70*/  LOP3.LUT R7, R12, 0x18, R93, 0xf8, !PT ;  /* 0x000000180c077812 */ /* 0x000fe400078ef85d */
[----:B------:R-:W-:Y:S01]  /*29d80*/  SHF.R.U32.HI R12, RZ, 0x3, R12 ;  /* 0x00000003ff0c7819 */ /* 0x000fe2000001160c */
[----:B------:R-:W-:-:S03]  /*29d90*/  IMAD.SHL.U32 R5, R5, 0x10, RZ ;  /* 0x0000001005057824 */ /* 0x000fc600078e00ff */
[----:B------:R-:W-:-:S04]  /*29da0*/  LOP3.LUT R12, R7, R12, RZ, 0x3c, !PT ;  /* 0x0000000c070c7212 */ /* 0x000fc800078e3cff */
[----:B------:R-:W-:Y:S02]  /*29db0*/  LOP3.LUT R5, R12, 0xfffffe00, R5, 0xf8, !PT ;  /* 0xfffffe000c057812 */ /* 0x000fe400078ef805 */
[----:B------:R-:W-:Y:S02]  /*29dc0*/  LOP3.LUT P1, RZ, R11, 0x4, RZ, 0xc0, !PT ;  /* 0x000000040bff7812 */ /* 0x000fe4000782c0ff */
[----:B------:R-:W-:Y:S02]  /*29dd0*/  IADD3 R95, P2, R4, R5, RZ ;  /* 0x00000005045f7210 */ /* 0x000fe40007f5e0ff */
[----:B------:R-:W-:Y:S02]  /*29de0*/  SEL R92, R92, 0xffffffe0, !P1 ;  /* 0xffffffe05c5c7807 */ /* 0x000fe40004800000 */
[----:B------:R-:W-:Y:S01]  /*29df0*/  LEA.HI.X.SX32 R97, R4, RZ, 0x1, P2 ;  /* 0x000000ff04617211 */ /* 0x000fe200010f0eff */
[----:B-1----:R-:W-:Y:S08]  /*29e00*/  BRA.DIV UR4, `(.L_x_5353) ;  /* 0x0000009604d47947 */ /* 0x002ff0000b800000 */
[----:B------:R0:W1:Y:S04]  /*29e10*/  SHFL.IDX PT, R5, R87, RZ, 0x1c1f ;  /* 0x001c1fff57057589 */ /* 0x00006800000e0000 */
[----:B------:R0:W2:Y:S02]  /*29e20*/  SHFL.IDX PT, R14, R86, RZ, 0x1c1f ;  /* 0x001c1fff560e7589 */ /* 0x0000a400000e0000 */
.L_x_5447:
[----:B------:R-:W-:Y:S02]  /*29e30*/  R2UR UR4, R78 ;  /* 0x000000004e0472ca */ /* 0x000fe400000e0000 */
[----:B------:R-:W-:-:S13]  /*29e40*/  R2UR UR5, R79 ;  /* 0x000000004f0572ca */ /* 0x000fda00000e0000 */
[----:B------:R-:W3:Y:S01]  /*29e50*/  LD.E R7, desc[UR4][R34.64+0xc] ;  /* 0x00000c0422077980 */ /* 0x000ee2000c101900 */
[C---:B-----5:R-:W-:Y:S01]  /*29e60*/  LEA R44, P2, R95.reuse, R38, 0x1 ;  /* 0x000000265f2c7211 */ /* 0x060fe200078408ff */
[----:B------:R-:W-:Y:S01]  /*29e70*/  BSSY B2, `(.L_x_5354) ;  /* 0x00001af000027945 */ /* 0x000fe20003800000 */
[----:B-1----:R-:W-:Y:S02]  /*29e80*/  IMAD.MOV.U32 R15, RZ, RZ, R5 ;  /* 0x000000ffff0f7224 */ /* 0x002fe400078e0005 */
[----:B------:R-:W-:Y:S01]  /*29e90*/  LEA.HI.X R45, R95, R39, R97, 0x1, P2 ;  /* 0x000000275f2d7211 */ /* 0x000fe200010f0c61 */
[----:B---3--:R-:W-:-:S05]  /*29ea0*/  IMAD R7, R24, -0x60, R7 ;  /* 0xffffffa018077824 */ /* 0x008fca00078e0207 */
[----:B------:R-:W-:-:S04]  /*29eb0*/  VIMNMX R7, R7, 0x60, PT ;  /* 0x0000006007077848 */ /* 0x000fc80003fe0100 */
[----:B------:R-:W-:-:S13]  /*29ec0*/  ISETP.GE.AND P1, PT, R116, R7, PT ;  /* 0x000000077400720c */ /* 0x000fda0003f26270 */
[----:B------:R-:W-:Y:S05]  /*29ed0*/  @P1 BRA `(.L_x_5355) ;  /* 0x0000001800a01947 */ /* 0x000fea0003800000 */
[----:B------:R-:W-:Y:S02]  /*29ee0*/  R2UR UR4, R78 ;  /* 0x000000004e0472ca */ /* 0x000fe400000e0000 */
[----:B------:R-:W-:-:S13]  /*29ef0*/  R2UR UR5, R79 ;  /* 0x000000004f0572ca */ /* 0x000fda00000e0000 */
[----:B------:R-:W3:Y:S01]  /*29f00*/  LD.E.U8 R12, desc[UR4][R36.64] ;  /* 0x00000004240c7980 */ /* 0x000ee2000c101100 */
[----:B------:R-:W-:Y:S01]  /*29f10*/  BSSY B3, `(.L_x_5356) ;  /* 0x0000042000037945 */ /* 0x000fe20003800000 */
[----:B---3--:R-:W-:-:S04]  /*29f20*/  LOP3.LUT R4, R12, 0x1, RZ, 0xc0, !PT ;  /* 0x000000010c047812 */ /* 0x008fc800078ec0ff */
[----:B------:R-:W-:-:S13]  /*29f30*/  ISETP.NE.U32.AND P1, PT, R4, 0x1, PT ;  /* 0x000000010400780c */ /* 0x000fda0003f25070 */
[----:B------:R-:W-:Y:S05]  /*29f40*/  @P1 BRA `(.L_x_5357) ;  /* 0x0000000000f81947 */ /* 0x000fea0003800000 */
[----:B------:R-:W-:Y:S02]  /*29f50*/  R2UR UR4, R78 ;  /* 0x000000004e0472ca */ /* 0x000fe400000e0000 */
[----:B------:R-:W-:-:S13]  /*29f60*/  R2UR UR5, R79 ;  /* 0x000000004f0572ca */ /* 0x000fda00000e0000 */
[----:B------:R-:W3:Y:S01]  /*29f70*/  LD.E.U8 R4, desc[UR4][R34.64+0x18] ;  /* 0x0000180422047980 */ /* 0x000ee2000c101100 */
[----:B------:R-:W-:Y:S01]  /*29f80*/  BSSY B4, `(.L_x_5358) ;  /* 0x0000033000047945 */ /* 0x000fe20003800000 */
[----:B---3--:R-:W-:-:S04]  /*29f90*/  LOP3.LUT R4, R4, 0x1, RZ, 0xc0, !PT ;  /* 0x0000000104047812 */ /* 0x008fc800078ec0ff */
[----:B------:R-:W-:Y:S02]  /*29fa0*/  ISETP.NE.U32.AND P1, PT, R4, 0x1, PT ;  /* 0x000000010400780c */ /* 0x000fe40003f25070 */
[----:B------:R1:W5:Y:S11]  /*29fb0*/  LD.E.128 R4, desc[UR4][R44.64] ;  /* 0x000000042c047980 */ /* 0x000376000c101d00 */
[----:B-1----:R-:W-:Y:S05]  /*29fc0*/  @P1 BRA `(.L_x_5359) ;  /* 0x0000000000b81947 */ /* 0x002fea0003800000 */
[----:B------:R-:W-:Y:S01]  /*29fd0*/  SHF.R.U64 R144, R90, 0x10, R91 ;  /* 0x000000105a907819 */ /* 0x000fe2000000125b */
[----:B-----5:R-:W-:Y:S01]  /*29fe0*/  IMAD.U32 R13, R7, 0x10000, RZ ;  /* 0x00010000070d7824 */ /* 0x020fe200078e00ff */
[----:B------:R-:W-:Y:S01]  /*29ff0*/  SHF.R.U64 R90, R88, 0x10, R89 ;  /* 0x00000010585a7819 */ /* 0x000fe20000001259 */
[----:B------:R-:W-:Y:S01]  /*2a000*/  IMAD.U32 R11, R6, 0x10000, RZ ;  /* 0x00010000060b7824 */ /* 0x000fe200078e00ff */
[----:B------:R-:W-:Y:S02]  /*2a010*/  SHF.R.U32.HI R145, RZ, 0x10, R91 ;  /* 0x00000010ff917819 */ /* 0x000fe4000001165b */
[----:B------:R-:W-:Y:S02]  /*2a020*/  SHF.R.U32.HI R91, RZ, 0x10, R89 ;  /* 0x00000010ff5b7819 */ /* 0x000fe40000011659 */
[----:B------:R-:W-:Y:S02]  /*2a030*/  PRMT R141, R141, 0x5410, R90 ;  /* 0x000054108d8d7816 */ /* 0x000fe4000000005a */
[----:B------:R-:W-:-:S02]  /*2a040*/  PRMT R143, R143, 0x5410, R144 ;  /* 0x000054108f8f7816 */ /* 0x000fc40000000090 */
[----:B------:R-:W-:Y:S02]  /*2a050*/  PRMT R91, R10, 0x5410, R91 ;  /* 0x000054100a5b7816 */ /* 0x000fe4000000005b */
[----:B------:R-:W-:Y:S02]  /*2a060*/  LOP3.LUT R88, R7, 0xffff0000, RZ, 0xc0, !PT ;  /* 0xffff000007587812 */ /* 0x000fe400078ec0ff */
        /* <DEDUP_REMOVED lines=8> */
[----:B------:R-:W-:-:S02]  /*2a0f0*/  IMAD.U32 R6, R5, 0x10000, RZ ;  /* 0x0001000005067824 */ /* 0x000fc400078e00ff */
[C---:B------:R-:W-:Y:S01]  /*2a100*/  FMUL.FTZ R145, R7.reuse, R90 ;  /* 0x0000005a07917220 */ /* 0x040fe20000410000 */
[C---:B------:R-:W-:Y:S02]  /*2a110*/  IMAD.U32 R5, R4.reuse, 0x10000, RZ ;  /* 0x0001000004057824 */ /* 0x040fe400078e00ff */
[----:B------:R-:W-:Y:S01]  /*2a120*/  FMUL.FTZ R7, R7, R10 ;  /* 0x0000000a07077220 */ /* 0x000fe20000410000 */
[----:B------:R-:W-:Y:S01]  /*2a130*/  LOP3.LUT R4, R4, 0xffff0000, RZ, 0xc0, !PT ;  /* 0xffff000004047812 */ /* 0x000fe200078ec0ff */
[C---:B------:R-:W-:Y:S01]  /*2a140*/  FMUL.FTZ R146, R12.reuse, R144 ;  /* 0x000000900c927220 */ /* 0x040fe20000410000 */
[----:B------:R-:W-:Y:S01]  /*2a150*/  LOP3.LUT R91, R91, 0xffff0000, RZ, 0xc0, !PT ;  /* 0xffff00005b5b7812 */ /* 0x000fe200078ec0ff */
[-C--:B------:R-:W-:Y:S01]  /*2a160*/  FMUL.FTZ R12, R12, R89.reuse ;  /* 0x000000590c0c7220 */ /* 0x080fe20000410000 */
[----:B------:R-:W-:Y:S01]  /*2a170*/  LOP3.LUT R142, R142, 0xffff0000, RZ, 0xc0, !PT ;  /* 0xffff00008e8e7812 */ /* 0x000fe200078ec0ff */
[----:B------:R-:W-:Y:S02]  /*2a180*/  IMAD.U32 R143, R143, 0x10000, RZ ;  /* 0x000100008f8f7824 */ /* 0x000fe400078e00ff */
[C---:B------:R-:W-:Y:S01]  /*2a190*/  FFMA.FTZ R145, R6.reuse, R10, -R145 ;  /* 0x0000000a06917223 */ /* 0x040fe20000010891 */
[----:B------:R-:W-:Y:S01]  /*2a1a0*/  FFMA.FTZ R90, R6, R90, R7 ;  /* 0x0000005a065a7223 */ /* 0x000fe20000010007 */
[C---:B------:R-:W-:Y:S01]  /*2a1b0*/  FFMA.FTZ R146, R11.reuse, R89, -R146 ;  /* 0x000000590b927223 */ /* 0x040fe20000010892 */
[----:B------:R-:W-:Y:S01]  /*2a1c0*/  FMUL.FTZ R6, R4, R141 ;  /* 0x0000008d04067220 */ /* 0x000fe20000410000 */
        /* <DEDUP_REMOVED lines=14> */
.L_x_5359:
[----:B------:R-:W-:Y:S05]  /*2a2b0*/  BSYNC B4 ;  /* 0x0000000000047941 */ /* 0x000fea0003800000 */
.L_x_5358:
[C---:B------:R-:W-:Y:S01]  /*2a2c0*/  R2UR UR4, R78.reuse ;  /* 0x000000004e0472ca */ /* 0x040fe200000e0000 */
[----:B--2---:R-:W-:Y:S01]  /*2a2d0*/  IMAD.WIDE R10, R93, 0x2, R14 ;  /* 0x000000025d0a7825 */ /* 0x004fe200078e020e */
[C---:B------:R-:W-:Y:S02]  /*2a2e0*/  R2UR UR5, R79.reuse ;  /* 0x000000004f0572ca */ /* 0x040fe400000e0000 */
[----:B------:R-:W-:Y:S02]  /*2a2f0*/  R2UR UR6, R78 ;  /* 0x000000004e0672ca */ /* 0x000fe400000e0000 */
[----:B------:R-:W-:-:S09]  /*2a300*/  R2UR UR7, R79 ;  /* 0x000000004f0772ca */ /* 0x000fd200000e0000 */
[----:B-----5:R1:W-:Y:S04]  /*2a310*/  ST.E.128 desc[UR4][R10.64], R4 ;  /* 0x000000040a007985 */ /* 0x0203e8000c101d04 */
[----:B------:R1:W5:Y:S02]  /*2a320*/  LD.E.U8 R12, desc[UR6][R36.64] ;  /* 0x00000006240c7980 */ /* 0x000364000c101100 */
.L_x_5357:
[----:B------:R-:W-:Y:S05]  /*2a330*/  BSYNC B3 ;  /* 0x0000000000037941 */ /* 0x000fea0003800000 */
.L_x_5356:
[----:B-----5:R-:W-:Y:S01]  /*2a340*/  LOP3.LUT P1, RZ, R12, 0x2, RZ, 0xc0, !PT ;  /* 0x000000020cff7812 */ /* 0x020fe2000782c0ff */
[----:B------:R-:W-:-:S12]  /*2a350*/  BSSY B3, `(.L_x_5360) ;  /* 0x0000047000037945 */ /* 0x000fd80003800000 */
[----:B------:R-:W-:Y:S05]  /*2a360*/  @!P1 BRA `(.L_x_5361) ;  /* 0x0000000400149947 */ /* 0x000fea0003800000 */
[----:B------:R-:W-:Y:S02]  /*2a370*/  R2UR UR4, R78 ;  /* 0x000000004e0472ca */ /* 0x000fe400000e0000 */
[----:B------:R-:W-:-:S13]  /*2a380*/  R2UR UR5, R79 ;  /* 0x000000004f0572ca */ /* 0x000fda00000e0000 */
[----:B-1----:R-:W3:Y:S01]  /*2a390*/  LD.E.U8 R10, desc[UR4][R34.64+0x18] ;  /* 0x00001804220a7980 */ /* 0x002ee2000c101100 */
[----:B------:R-:W-:Y:S01]  /*2a3a0*/  IADD3 R5, P1, R92, R95, RZ ;  /* 0x0000005f5c057210 */ /* 0x000fe20007f3e0ff */
[----:B------:R-:W-:-:S03]  /*2a3b0*/  VIADD R6, R93, 0x20 ;  /* 0x000000205d067836 */ /* 0x000fc60000000000 */
[----:B------:R-:W-:Y:S02]  /*2a3c0*/  LEA.HI.X.SX32 R7, R92, R97, 0x1, P1 ;  /* 0x000000615c077211 */ /* 0x000fe400008f0eff */
[----:B------:R-:W-:-:S04]  /*2a3d0*/  LEA R4, P2, R5, R38, 0x1 ;  /* 0x0000002605047211 */ /* 0x000fc800078408ff */
[----:B------:R-:W-:Y:S02]  /*2a3e0*/  LEA.HI.X R5, R5, R39, R7, 0x1, P2 ;  /* 0x0000002705057211 */ /* 0x000fe400010f0c07 */
[----:B------:R-:W-:Y:S01]  /*2a3f0*/  SHF.R.S32.HI R7, RZ, 0x1f, R6 ;  /* 0x0000001fff077819 */ /* 0x000fe20000011406 */
[----:B------:R-:W-:Y:S03]  /*2a400*/  BSSY B4, `(.L_x_5362) ;  /* 0x0000033000047945 */ /* 0x000fe60003800000 */
[----:B------:R-:W-:Y:S02]  /*2a410*/  LEA.HI R88, R7, R6, RZ, 0x3 ;  /* 0x0000000607587211 */ /* 0x000fe400078f18ff */
[----:B------:R-:W5:Y:S01]  /*2a420*/  LD.E.128 R4, desc[UR4][R4.64] ;  /* 0x0000000404047980 */ /* 0x000f62000c101d00 */
[----:B---3--:R-:W-:-:S13]  /*2a430*/  LOP3.LUT P1, RZ, R10, 0x2, RZ, 0xc0, !PT ;  /* 0x000000020aff7812 */ /* 0x008fda000782c0ff */
[----:B------:R-:W-:Y:S05]  /*2a440*/  @!P1 BRA `(.L_x_5363) ;  /* 0x0000000000b89947 */ /* 0x000fea0003800000 */
[----:B------:R-:W-:Y:S01]  /*2a450*/  SHF.R.U64 R90, R82, 0x10, R83 ;  /* 0x00000010525a7819 */ /* 0x000fe20000001253 */
[----:B-----5:R-:W-:Y:S01]  /*2a460*/  IMAD.U32 R12, R7, 0x10000, RZ ;  /* 0x00010000070c7824 */ /* 0x020fe200078e00ff */
[--C-:B------:R-:W-:Y:S01]  /*2a470*/  SHF.R.U64 R82, R84, 0x10, R85.reuse ;  /* 0x0000001054527819 */ /* 0x100fe20000001255 */
        /* <DEDUP_REMOVED lines=18> */
[-C--:B------:R-:W-:Y:S01]  /*2a5a0*/  FMUL.FTZ R7, R7, R82.reuse ;  /* 0x0000005207077220 */ /* 0x080fe20000410000 */
        /* <DEDUP_REMOVED lines=8> */
[----:B------:R-:W-:Y:S01]  /*2a630*/  FFMA.FTZ R91, R10, R83, -R91 ;  /* 0x000000530a5b7223 */ /* 0x000fe2000001085b */
[----:B------:R-:W-:Y:S01]  /*2a640*/  FMUL.FTZ R6, R4, R139 ;  /* 0x0000008b04067220 */ /* 0x000fe20000410000 */
[----:B------:R-:W-:Y:S01]  /*2a650*/  FFMA.FTZ R10, R10, R85, R11 ;  /* 0x000000550a0a7223 */ /* 0x000fe2000001000b */
        /* <DEDUP_REMOVED lines=13> */
.L_x_5363:
[----:B------:R-:W-:Y:S05]  /*2a730*/  BSYNC B4 ;  /* 0x0000000000047941 */ /* 0x000fea0003800000 */
.L_x_5362:
[C---:B------:R-:W-:Y:S02]  /*2a740*/  R2UR UR4, R78.reuse ;  /* 0x000000004e0472ca */ /* 0x040fe400000e0000 */
[C---:B------:R-:W-:Y:S02]  /*2a750*/  R2UR UR5, R79.reuse ;  /* 0x000000004f0572ca */ /* 0x040fe400000e0000 */
[----:B------:R-:W-:Y:S02]  /*2a760*/  R2UR UR6, R78 ;  /* 0x000000004e0672ca */ /* 0x000fe400000e0000 */
[----:B------:R-:W-:Y:S02]  /*2a770*/  R2UR UR7, R79 ;  /* 0x000000004f0772ca */ /* 0x000fe400000e0000 */
[----:B------:R-:W-:-:S05]  /*2a780*/  LOP3.LUT R11, R88, 0xfffffff8, RZ, 0xc0, !PT ;  /* 0xfffffff8580b7812 */ /* 0x000fca00078ec0ff */
[----:B--2---:R-:W-:-:S05]  /*2a790*/  IMAD.WIDE R10, R11, 0x2, R14 ;  /* 0x000000020b0a7825 */ /* 0x004fca00078e020e */
[----:B-----5:R3:W-:Y:S04]  /*2a7a0*/  ST.E.128 desc[UR4][R10.64], R4 ;  /* 0x000000040a007985 */ /* 0x0207e8000c101d04 */
[----:B------:R3:W5:Y:S02]  /*2a7b0*/  LD.E.U8 R12, desc[UR6][R36.64] ;  /* 0x00000006240c7980 */ /* 0x000764000c101100 */
.L_x_5361:
[----:B------:R-:W-:Y:S05]  /*2a7c0*/  BSYNC B3 ;  /* 0x0000000000037941 */ /* 0x000fea0003800000 */
.L_x_5360:
[----:B-----5:R-:W-:Y:S01]  /*2a7d0*/  LOP3.LUT P1, RZ, R12, 0x4, RZ, 0xc0, !PT ;  /* 0x000000040cff7812 */ /* 0x020fe2000782c0ff */
[----:B------:R-:W-:-:S12]  /*2a7e0*/  BSSY B3, `(.L_x_5364) ;  /* 0x0000043000037945 */ /* 0x000fd80003800000 */
[----:B------:R-:W-:Y:S05]  /*2a7f0*/  @!P1 BRA `(.L_x_5365) ;  /* 0x0000000400049947 */ /* 0x000fea0003800000 */
[----:B------:R-:W-:Y:S02]  /*2a800*/  R2UR UR4, R78 ;  /* 0x000000004e0472ca */ /* 0x000fe400000e0000 */
[----:B------:R-:W-:-:S13]  /*2a810*/  R2UR UR5, R79 ;  /* 0x000000004f0572ca */ /* 0x000fda00000e0000 */
[----:B-1-3--:R-:W3:Y:S01]  /*2a820*/  LD.E.U8 R5, desc[UR4][R34.64+0x18] ;  /* 0x0000180422057980 */ /* 0x00aee2000c101100 */
[----:B------:R-:W-:Y:S01]  /*2a830*/  VIADD R4, R93, 0x40 ;  /* 0x000000405d047836 */ /* 0x000fe20000000000 */
[----:B------:R-:W-:Y:S01]  /*2a840*/  BSSY B4, `(.L_x_5366) ;  /* 0x0000034000047945 */ /* 0x000fe20003800000 */
[----:B---3--:R-:W-:-:S03]  /*2a850*/  LOP3.LUT P1, RZ, R5, 0x4, RZ, 0xc0, !PT ;  /* 0x0000000405ff7812 */ /* 0x008fc6000782c0ff */
[----:B------:R-:W-:-:S04]  /*2a860*/  SHF.R.S32.HI R5, RZ, 0x1f, R4 ;  /* 0x0000001fff057819 */ /* 0x000fc80000011404 */
[----:B------:R-:W-:Y:S02]  /*2a870*/  LEA.HI R82, R5, R4, RZ, 0x3 ;  /* 0x0000000405527211 */ /* 0x000fe400078f18ff */
[----:B------:R1:W5:Y:S04]  /*2a880*/  LD.E.128 R4, desc[UR4][R44.64+0x3000] ;  /* 0x003000042c047980 */ /* 0x000368000c101d00 */
[----:B------:R-:W-:Y:S05]  /*2a890*/  @!P1 BRA `(.L_x_5367) ;  /* 0x0000000000b89947 */ /* 0x000fea0003800000 */
[--C-:B------:R-:W-:Y:S01]  /*2a8a0*/  SHF.R.U64 R83, R70, 0x10, R71.reuse ;  /* 0x0000001046537819 */ /* 0x100fe20000001247 */
[----:B-----5:R-:W-:Y:S01]  /*2a8b0*/  IMAD.U32 R12, R7, 0x10000, RZ ;  /* 0x00010000070c7824 */ /* 0x020fe200078e00ff */
[----:B------:R-:W-:Y:S01]  /*2a8c0*/  SHF.R.U32.HI R70, RZ, 0x10, R71 ;  /* 0x00000010ff467819 */ /* 0x000fe20000011647 */
[----:B------:R-:W-:Y:S01]  /*2a8d0*/  IMAD.U32 R10, R6, 0x10000, RZ ;  /* 0x00010000060a7824 */ /* 0x000fe200078e00ff */
[--C-:B------:R-:W-:Y:S02]  /*2a8e0*/  SHF.R.U64 R71, R80, 0x10, R81.reuse ;  /* 0x0000001050477819 */ /* 0x100fe40000001251 */
[----:B------:R-:W-:Y:S02]  /*2a8f0*/  SHF.R.U32.HI R80, RZ, 0x10, R81 ;  /* 0x00000010ff507819 */ /* 0x000fe40000011651 */
[----:B------:R-:W-:Y:S02]  /*2a900*/  PRMT R135, R135, 0x5410, R70 ;  /* 0x0000541087877816 */ /* 0x000fe40000000046 */
[----:B------:R-:W-:-:S02]  /*2a910*/  PRMT R133, R133, 0x5410, R80 ;  /* 0x0000541085857816 */ /* 0x000fc40000000050 */
[----:B------:R-:W-:Y:S01]  /*2a920*/  PRMT R134, R134, 0x5410, R71 ;  /* 0x0000541086867816 */ /* 0x000fe20000000047 */
[----:B------:R-:W-:Y:S01]  /*2a930*/  IMAD.U32 R71, R135, 0x10000, RZ ;  /* 0x0001000087477824 */ /* 0x000fe200078e00ff */
[----:B------:R-:W-:Y:S01]  /*2a940*/  LOP3.LUT R11, R6, 0xffff0000, RZ, 0xc0, !PT ;  /* 0xffff0000060b7812 */ /* 0x000fe200078ec0ff */
[----:B------:R-:W-:Y:S01]  /*2a950*/  IMAD.U32 R81, R133, 0x10000, RZ ;  /* 0x0001000085517824 */ /* 0x000fe200078e00ff */
[----:B------:R-:W-:Y:S01]  /*2a960*/  LOP3.LUT R13, R7, 0xffff0000, RZ, 0xc0, !PT ;  /* 0xffff0000070d7812 */ /* 0x000fe200078ec0ff */
[----:B------:R-:W-:Y:S01]  /*2a970*/  IMAD.U32 R6, R5, 0x10000, RZ ;  /* 0x0001000005067824 */ /* 0x000fe200078e00ff */
[----:B------:R-:W-:Y:S01]  /*2a980*/  PRMT R136, R136, 0x5410, R83 ;  /* 0x0000541088887816 */ /* 0x000fe20000000053 */
[----:B------:R-:W-:Y:S01]  /*2a990*/  FMUL.FTZ R85, R11, R81 ;  /* 0x000000510b557220 */ /* 0x000fe20000410000 */
[----:B------:R-:W-:Y:S01]  /*2a9a0*/  LOP3.LUT R7, R5, 0xffff0000, RZ, 0xc0, !PT ;  /* 0xffff000005077812 */ /* 0x000fe200078ec0ff */
[-C--:B------:R-:W-:Y:S01]  /*2a9b0*/  FMUL.FTZ R11, R11, R71.reuse ;  /* 0x000000470b0b7220 */ /* 0x080fe20000410000 */
[----:B------:R-:W-:Y:S01]  /*2a9c0*/  LOP3.LUT R80, R134, 0xffff0000, RZ, 0xc0, !PT ;  /* 0xffff000086507812 */ /* 0x000fe200078ec0ff */
[----:B------:R-:W-:Y:S01]  /*2a9d0*/  IMAD.U32 R5, R4, 0x10000, RZ ;  /* 0x0001000004057824 */ /* 0x000fe200078e00ff */
[----:B------:R-:W-:Y:S01]  /*2a9e0*/  LOP3.LUT R70, R136, 0xffff0000, RZ, 0xc0, !PT ;  /* 0xffff000088467812 */ /* 0x000fe200078ec0ff */
[----:B------:R-:W-:Y:S01]  /*2a9f0*/  FFMA.FTZ R85, R10, R71, -R85 ;  /* 0x000000470a557223 */ /* 0x000fe20000010855 */
[----:B------:R-:W-:Y:S01]  /*2aa00*/  LOP3.LUT R133, R133, 0xffff0000, RZ, 0xc0, !PT ;  /* 0xffff000085857812 */ /* 0x000fe200078ec0ff */
[----:B------:R-:W-:Y:S01]  /*2aa10*/  FMUL.FTZ R83, R7, R80 ;  /* 0x0000005007537220 */ /* 0x000fe20000410000 */
[----:B------:R-:W-:Y:S01]  /*2aa20*/  LOP3.LUT R135, R135, 0xffff0000, RZ, 0xc0, !PT ;  /* 0xffff000087877812 */ /* 0x000fe200078ec0ff */
[-C--:B------:R-:W-:Y:S01]  /*2aa30*/  FMUL.FTZ R7, R7, R70.reuse ;  /* 0x0000004607077220 */ /* 0x080fe20000410000 */
[----:B------:R-:W-:Y:S01]  /*2aa40*/  LOP3.LUT R4, R4, 0xffff0000, RZ, 0xc0, !PT ;  /* 0xffff000004047812 */ /* 0x000fe200078ec0ff */
[----:B------:R-:W-:Y:S01]  /*2aa50*/  FFMA.FTZ R83, R6, R70, -R83 ;  /* 0x0000004606537223 */ /* 0x000fe20000010853 */
[----:B------:R-:W-:Y:S01]  /*2aa60*/  FFMA.FTZ R10, R10, R81, R11 ;  /* 0x000000510a0a7223 */ /* 0x000fe2000001000b */
[----:B------:R-:W-:-:S02]  /*2aa70*/  IMAD.U32 R134, R134, 0x10000, RZ ;  /* 0x0001000086867824 */ /* 0x000fc400078e00ff */
[C---:B------:R-:W-:Y:S01]  /*2aa80*/  FMUL.FTZ R11, R13.reuse, R133 ;  /* 0x000000850d0b7220 */ /* 0x040fe20000410000 */
[----:B------:R-:W-:Y:S02]  /*2aa90*/  IMAD.U32 R136, R136, 0x10000, RZ ;  /* 0x0001000088887824 */ /* 0x000fe400078e00ff */
[-C--:B------:R-:W-:Y:S01]  /*2aaa0*/  FMUL.FTZ R70, R13, R135.reuse ;  /* 0x000000870d467220 */ /* 0x080fe20000410000 */
[----:B------:R-:W-:Y:S01]  /*2aab0*/  FFMA.FTZ R80, R6, R80, R7 ;  /* 0x0000005006507223 */ /* 0x000fe20000010007 */
        /* <DEDUP_REMOVED lines=12> */
.L_x_5367:
[----:B------:R-:W-:Y:S05]  /*2ab80*/  BSYNC B4 ;  /* 0x0000000000047941 */ /* 0x000fea0003800000 */
.L_x_5366:
        /* <DEDUP_REMOVED lines=8> */
.L_x_5365:
[----:B------:R-:W-:Y:S05]  /*2ac10*/  BSYNC B3 ;  /* 0x0000000000037941 */ /* 0x000fea0003800000 */
.L_x_5364:
[----:B-----5:R-:W-:Y:S01]  /*2ac20*/  LOP3.LUT P1, RZ, R12, 0x8, RZ, 0xc0, !PT ;  /* 0x000000080cff7812 */ /* 0x020fe2000782c0ff */
[----:B------:R-:W-:-:S12]  /*2ac30*/  BSSY B3, `(.L_x_5368) ;  /* 0x0000048000037945 */ /* 0x000fd80003800000 */
[----:B------:R-:W-:Y:S05]  /*2ac40*/  @!P1 BRA `(.L_x_5369) ;  /* 0x0000000400189947 */ /* 0x000fea0003800000 */
[----:B------:R-:W-:Y:S02]  /*2ac50*/  R2UR UR4, R78 ;  /* 0x000000004e0472ca */ /* 0x000fe400000e0000 */
[----:B------:R-:W-:-:S13]  /*2ac60*/  R2UR UR5, R79 ;  /* 0x000000004f0572ca */ /* 0x000fda00000e0000 */
[----:B-1-34-:R-:W3:Y:S01]  /*2ac70*/  LD.E.U8 R10, desc[UR4][R34.64+0x18] ;  /* 0x00001804220a7980 */ /* 0x01aee2000c101100 */
[----:B------:R-:W-:Y:S02]  /*2ac80*/  VIADD R4, R92, 0x1800 ;  /* 0x000018005c047836 */ /* 0x000fe40000000000 */
[----:B------:R-:W-:-:S03]  /*2ac90*/  VIADD R6, R93, 0x60 ;  /* 0x000000605d067836 */ /* 0x000fc60000000000 */
[----:B------:R-:W-:-:S04]  /*2aca0*/  IADD3 R5, P1, R4, R95, RZ ;  /* 0x0000005f04057210 */ /* 0x000fc80007f3e0ff */
        /* <DEDUP_REMOVED lines=55> */
.L_x_5371:
[----:B------:R-:W-:Y:S05]  /*2b020*/  BSYNC B4 ;  /* 0x0000000000047941 */ /* 0x000fea0003800000 */
.L_x_5370:
        /* <DEDUP_REMOVED lines=8> */
.L_x_5369:
[----:B------:R-:W-:Y:S05]  /*2b0b0*/  BSYNC B3 ;  /* 0x0000000000037941 */ /* 0x000fea0003800000 */
.L_x_5368:
[----:B-----5:R-:W-:Y:S01]  /*2b0c0*/  LOP3.LUT P1, RZ, R12, 0x10, RZ, 0xc0, !PT ;  /* 0x000000100cff7812 */ /* 0x020fe2000782c0ff */
[----:B------:R-:W-:-:S12]  /*2b0d0*/  BSSY B3, `(.L_x_5372) ;  /* 0x0000043000037945 */ /* 0x000fd80003800000 */
[----:B------:R-:W-:Y:S05]  /*2b0e0*/  @!P1 BRA `(.L_x_5373) ;  /* 0x0000000400049947 */ /* 0x000fea0003800000 */
[----:B------:R-:W-:Y:S02]  /*2b0f0*/  R2UR UR4, R78 ;  /* 0x000000004e0472ca */ /* 0x000fe400000e0000 */
[----:B------:R-:W-:-:S13]  /*2b100*/  R2UR UR5, R79 ;  /* 0x000000004f0572ca */ /* 0x000fda00000e0000 */
[----:B-1-34-:R-:W3:Y:S01]  /*2b110*/  LD.E.U8 R5, desc[UR4][R34.64+0x18] ;  /* 0x0000180422057980 */ /* 0x01aee2000c101100 */
[----:B------:R-:W-:Y:S01]  /*2b120*/  VIADD R4, R93, 0x80 ;  /* 0x000000805d047836 */ /* 0x000fe20000000000 */
[----:B------:R-:W-:Y:S01]  /*2b130*/  BSSY B4, `(.L_x_5374) ;  /* 0x0000034000047945 */ /* 0x000fe20003800000 */
[----:B---3--:R-:W-:-:S03]  /*2b140*/  LOP3.LUT P1, RZ, R5, 0x10, RZ, 0xc0, !PT ;  /* 0x0000001005ff7812 */ /* 0x008fc6000782c0ff */
[----:B------:R-:W-:-:S04]  /*2b150*/  SHF.R.S32.HI R5, RZ, 0x1f, R4 ;  /* 0x0000001fff057819 */ /* 0x000fc80000011404 */
[----:B------:R-:W-:Y:S02]  /*2b160*/  LEA.HI R66, R5, R4, RZ, 0x3 ;  /* 0x0000000405427211 */ /* 0x000fe400078f18ff */
[----:B------:R1:W5:Y:S04]  /*2b170*/  LD.E.128 R4, desc[UR4][R44.64+0x6000] ;  /* 0x006000042c047980 */ /* 0x000368000c101d00 */
[----:B------:R-:W-:Y:S05]  /*2b180*/  @!P1 BRA `(.L_x_5375) ;  /* 0x0000000000b89947 */ /* 0x000fea0003800000 */
        /* <DEDUP_REMOVED lines=46> */
.L_x_5375:
[----:B------:R-:W-:Y:S05]  /*2b470*/  BSYNC B4 ;  /* 0x0000000000047941 */ /* 0x000fea0003800000 */
.L_x_5374:
        /* <DEDUP_REMOVED lines=8> */
.L_x_5373:
[----:B------:R-:W-:Y:S05]  /*2b500*/  BSYNC B3 ;  /* 0x0000000000037941 */ /* 0x000fea0003800000 */
.L_x_5372:
[----:B-----5:R-:W-:-:S13]  /*2b510*/  LOP3.LUT P1, RZ, R12, 0x20, RZ, 0xc0, !PT ;  /* 0x000000200cff7812 */ /* 0x020fda000782c0ff */
[----:B------:R-:W-:Y:S05]  /*2b520*/  @!P1 BRA `(.L_x_5355) ;  /* 0x00000004000c9947 */ /* 0x000fea0003800000 */
[----:B------:R-:W-:Y:S02]  /*2b530*/  R2UR UR4, R78 ;  /* 0x000000004e0472ca */ /* 0x000fe400000e0000 */
[----:B------:R-:W-:-:S13]  /*2b540*/  R2UR UR5, R79 ;  /* 0x000000004f0572ca */ /* 0x000fda00000e0000 */
[----:B-1234-:R-:W2:Y:S01]  /*2b550*/  LD.E.U8 R11, desc[UR4][R34.64+0x18] ;  /* 0x00001804220b7980 */ /* 0x01eea2000c101100 */
[----:B------:R-:W-:-:S05]  /*2b560*/  VIADD R4, R92, 0x3000 ;  /* 0x000030005c047836 */ /* 0x000fca0000000000 */
[----:B------:R-:W-:-:S04]  /*2b570*/  IADD3 R5, P1, R4, R95, RZ ;  /* 0x0000005f04057210 */ /* 0x000fc80007f3e0ff */
[----:B------:R-:W-:Y:S02]  /*2b580*/  LEA.HI.X.SX32 R6, R4, R97, 0x1, P1 ;  /* 0x0000006104067211 */ /* 0x000fe400008f0eff */
[----:B------:R-:W-:-:S04]  /*2b590*/  LEA R4, P1, R5, R38, 0x1 ;  /* 0x0000002605047211 */ /* 0x000fc800078208ff */
[----:B------:R-:W-:Y:S01]  /*2b5a0*/  LEA.HI.X R5, R5, R39, R6, 0x1, P1 ;  /* 0x0000002705057211 */ /* 0x000fe200008f0c06 */
[----:B------:R-:W-:Y:S01]  /*2b5b0*/  VIADD R10, R93, 0xa0 ;  /* 0x000000a05d0a7836 */ /* 0x000fe20000000000 */
[----:B------:R-:W-:Y:S04]  /*2b5c0*/  BSSY B3, `(.L_x_5376) ;  /* 0x0000034000037945 */ /* 0x000fe80003800000 */
[----:B------:R-:W5:Y:S01]  /*2b5d0*/  LD.E.128 R4, desc[UR4][R4.64] ;  /* 0x0000000404047980 */ /* 0x000f62000c101d00 */
[----:B--2---:R-:W-:Y:S02]  /*2b5e0*/  LOP3.LUT P1, RZ, R11, 0x20, RZ, 0xc0, !PT ;  /* 0x000000200bff7812 */ /* 0x004fe4000782c0ff */
[----:B------:R-:W-:-:S04]  /*2b5f0*/  SHF.R.S32.HI R11, RZ, 0x1f, R10 ;  /* 0x0000001fff0b7819 */ /* 0x000fc8000001140a */
[----:B------:R-:W-:-:S07]  /*2b600*/  LEA.HI R62, R11, R10, RZ, 0x3 ;  /* 0x0000000a0b3e7211 */ /* 0x000fce00078f18ff */
        /* <DEDUP_REMOVED lines=47> */
.L_x_5377:
[----:B------:R-:W-:Y:S05]  /*2b900*/  BSYNC B3 ;  /* 0x0000000000037941 */ /* 0x000fea0003800000 */
.L_x_5376:
[----:B------:R-:W-:Y:S02]  /*2b910*/  R2UR UR4, R78 ;  /* 0x000000004e0472ca */ /* 0x000fe400000e0000 */
[----:B------:R-:W-:Y:S02]  /*2b920*/  R2UR UR5, R79 ;  /* 0x000000004f0572ca */ /* 0x000fe400000e0000 */
[----:B------:R-:W-:-:S05]  /*2b930*/  LOP3.LUT R11, R62, 0xfffffff8, RZ, 0xc0, !PT ;  /* 0xfffffff83e0b7812 */ /* 0x000fca00078ec0ff */
[----:B------:R-:W-:-:S06]  /*2b940*/  IMAD.WIDE R14, R11, 0x2, R14 ;  /* 0x000000020b0e7825 */ /* 0x000fcc00078e020e */
[----:B-----5:R1:W-:Y:S02]  /*2b950*/  ST.E.128 desc[UR4][R14.64], R4 ;  /* 0x000000040e007985 */ /* 0x0203e4000c101d04 */
.L_x_5355:
[----:B------:R-:W-:Y:S05]  /*2b960*/  BSYNC B2 ;  /* 0x0000000000027941 */ /* 0x000fea0003800000 */
.L_x_5354:
[----:B------:R-:W-:-:S03]  /*2b970*/  UMOV UR4, 0xffffffff ;  /* 0xffffffff00047882 */ /* 0x000fc60000000000 */
[----:B------:R-:W-:Y:S05]  /*2b980*/  BRA.DIV UR4, `(.L_x_5378) ;  /* 0x0000007e043c7947 */ /* 0x000fea000b800000 */
[----:B0-----:R-:W0:Y:S04]  /*2b990*/  SHFL.IDX PT, R87, R87, 0x1, 0x1c1f ;  /* 0x003c1f0057577f89 */ /* 0x001e2800000e0000 */
[----:B-12---:R1:W2:Y:S02]  /*2b9a0*/  SHFL.IDX PT, R14, R86, 0x1, 0x1c1f ;  /* 0x003c1f00560e7f89 */ /* 0x0062a400000e0000 */
.L_x_5451:
[----:B------:R-:W-:Y:S02]  /*2b9b0*/  R2UR UR4, R78 ;  /* 0x000000004e0472ca */ /* 0x000fe400000e0000 */
[----:B------:R-:W-:-:S13]  /*2b9c0*/  R2UR UR5, R79 ;  /* 0x000000004f0572ca */ /* 0x000fda00000e0000 */
[----:B---34-:R-:W3:Y:S01]  /*2b9d0*/  LD.E R5, desc[UR4][R34.64+0xc] ;  /* 0x00000c0422057980 */ /* 0x018ee2000c101900 */
[----:B------:R-:W-:Y:S02]  /*2b9e0*/  VIADD R116, R116, 0x40 ;  /* 0x0000004074747836 */ /* 0x000fe40000000000 */
[----:B0-----:R-:W-:Y:S02]  /*2b9f0*/  IMAD.MOV.U32 R15, RZ, RZ, R87 ;  /* 0x000000ffff0f7224 */ /* 0x001fe400078e0057 */
        /* <DEDUP_REMOVED lines=18> */
[----:B0-----:R-:W-:Y:S05]  /*2bb20*/  @P1 BRA `(.L_x_5383) ;  /* 0x0000000000b81947 */ /* 0x001fea0003800000 */
        /* <DEDUP_REMOVED lines=46> */
.L_x_5383:
[----:B------:R-:W-:Y:S05]  /*2be10*/  BSYNC B3 ;  /* 0x0000000000037941 */ /* 0x000fea0003800000 */
.L_x_5382:
[C---:B------:R-:W-:Y:S01]  /*2be20*/  R2UR UR4, R78.reuse ;  /* 0x000000004e0472ca */ /* 0x040fe200000e0000 */
[----:B--2---:R-:W-:Y:S01]  /*2be30*/  IMAD.WIDE R10, R93, 0x2, R14 ;  /* 0x000000025d0a7825 */ /* 0x004fe200078e020e */
[C---:B------:R-:W-:Y:S02]  /*2be40*/  R2UR UR5, R79.reuse ;  /* 0x000000004f0572ca */ /* 0x040fe400000e0000 */
[----:B------:R-:W-:Y:S02]  /*2be50*/  R2UR UR6, R78 ;  /* 0x000000004e0672ca */ /* 0x000fe400000e0000 */
[----:B------:R-:W-:-:S09]  /*2be60*/  R2UR UR7, R79 ;  /* 0x000000004f0772ca */ /* 0x000fd200000e0000 */
[----:B-----5:R0:W-:Y:S04]  /*2be70*/  ST.E.128 desc[UR4][R10.64], R4 ;  /* 0x000000040a007985 */ /* 0x0201e8000c101d04 */
[----:B------:R0:W5:Y:S02]  /*2be80*/  LD.E.U8 R12, desc[UR6][R36.64] ;  /* 0x00000006240c7980 */ /* 0x000164000c101100 */
.L_x_5381:
[----:B------:R-:W-:Y:S05]  /*2be90*/  BSYNC B2 ;  /* 0x0000000000027941 */ /* 0x000fea0003800000 */
.L_x_5380:
[----:B-----5:R-:W-:Y:S01]  /*2bea0*/  LOP3.LUT P1, RZ, R12, 0x2, RZ, 0xc0, !PT ;  /* 0x000000020cff7812 */ /* 0x020fe2000782c0ff */
[----:B------:R-:W-:-:S12]  /*2beb0*/  BSSY B2, `(.L_x_5384) ;  /* 0x0000048000027945 */ /* 0x000fd80003800000 */
[----:B------:R-:W-:Y:S05]  /*2bec0*/  @!P1 BRA `(.L_x_5385) ;  /* 0x0000000400189947 */ /* 0x000fea0003800000 */
[----:B------:R-:W-:Y:S02]  /*2bed0*/  R2UR UR4, R78 ;  /* 0x000000004e0472ca */ /* 0x000fe400000e0000 */
[----:B------:R-:W-:-:S13]  /*2bee0*/  R2UR UR5, R79 ;  /* 0x000000004f0572ca */ /* 0x000fda00000e0000 */
[----:B0-----:R-:W3:Y:S01]  /*2bef0*/  LD.E.U8 R10, desc[UR4][R34.64+0x18] ;  /* 0x00001804220a7980 */ /* 0x001ee2000c101100 */
        /* <DEDUP_REMOVED lines=58> */
.L_x_5387:
[----:B------:R-:W-:Y:S05]  /*2c2a0*/  BSYNC B3 ;  /* 0x0000000000037941 */ /* 0x000fea0003800000 */
.L_x_5386:
        /* <DEDUP_REMOVED lines=8> */
.L_x_5385:
[----:B------:R-:W-:Y:S05]  /*2c330*/  BSYNC B2 ;  /* 0x0000000000027941 */ /* 0x000fea0003800000 */
.L_x_5384:
[----:B-----5:R-:W-:Y:S01]  /*2c340*/  LOP3.LUT P1, RZ, R12, 0x4, RZ, 0xc0, !PT ;  /* 0x000000040cff7812 */ /* 0x020fe2000782c0ff */
[----:B------:R-:W-:-:S12]  /*2c350*/  BSSY B2, `(.L_x_5388) ;  /* 0x0000043000027945 */ /* 0x000fd80003800000 */
[----:B------:R-:W-:Y:S05]  /*2c360*/  @!P1 BRA `(.L_x_5389) ;  /* 0x0000000400049947 */ /* 0x000fea0003800000 */
[----:B------:R-:W-:Y:S02]  /*2c370*/  R2UR UR4, R78 ;  /* 0x000000004e0472ca */ /* 0x000fe400000e0000 */
[----:B------:R-:W-:-:S13]  /*2c380*/  R2UR UR5, R79 ;  /* 0x000000004f0572ca */ /* 0x000fda00000e0000 */
[----:B0--3--:R-:W3:Y:S01]  /*2c390*/  LD.E.U8 R5, desc[UR4][R34.64+0x18] ;  /* 0x0000180422057980 */ /* 0x009ee2000c101100 */
        /* <DEDUP_REMOVED lines=53> */
.L_x_5391:
[----:B------:R-:W-:Y:S05]  /*2c6f0*/  BSYNC B3 ;  /* 0x0000000000037941 */ /* 0x000fea0003800000 */
.L_x_5390:
        /* <DEDUP_REMOVED lines=8> */
.L_x_5389:
[----:B------:R-:W-:Y:S05]  /*2c780*/  BSYNC B2 ;  /* 0x0000000000027941 */ /* 0x000fea0003800000 */
.L_x_5388:
[----:B-----5:R-:W-:Y:S01]  /*2c790*/  LOP3.LUT P1, RZ, R12, 0x8, RZ, 0xc0, !PT ;  /* 0x000000080cff7812 */ /* 0x020fe2000782c0ff */
[----:B------:R-:W-:-:S12]  /*2c7a0*/  BSSY B2, `(.L_x_5392) ;  /* 0x0000048000027945 */ /* 0x000fd80003800000 */
[----:B------:R-:W-:Y:S05]  /*2c7b0*/  @!P1 BRA `(.L_x_5393) ;  /* 0x0000000400189947 */ /* 0x000fea0003800000 */
[----:B------:R-:W-:Y:S02]  /*2c7c0*/  R2UR UR4, R78 ;  /* 0x000000004e0472ca */ /* 0x000fe400000e0000 */
[----:B------:R-:W-:-:S13]  /*2c7d0*/  R2UR UR5, R79 ;  /* 0x000000004f0572ca */ /* 0x000fda00000e0000 */
[----:B0--34-:R-:W3:Y:S01]  /*2c7e0*/  LD.E.U8 R10, desc[UR4][R34.64+0x18] ;  /* 0x00001804220a7980 */ /* 0x019ee2000c101100 */
        /* <DEDUP_REMOVED lines=58> */
.L_x_5395:
[----:B------:R-:W-:Y:S05]  /*2cb90*/  BSYNC B3 ;  /* 0x0000000000037941 */ /* 0x000fea0003800000 */
.L_x_5394:
        /* <DEDUP_REMOVED lines=8> */
.L_x_5393:
[----:B------:R-:W-:Y:S05]  /*2cc20*/  BSYNC B2 ;  /* 0x0000000000027941 */ /* 0x000fea0003800000 */
.L_x_5392:
[----:B-----5:R-:W-:Y:S01]  /*2cc30*/  LOP3.LUT P1, RZ, R12, 0x10, RZ, 0xc0, !PT ;  /* 0x000000100cff7812 */ /* 0x020fe2000782c0ff */
[----:B------:R-:W-:-:S12]  /*2cc40*/  BSSY B2, `(.L_x_5396) ;  /* 0x0000043000027945 */ /* 0x000fd80003800000 */
[----:B------:R-:W-:Y:S05]  /*2cc50*/  @!P1 BRA `(.L_x_5397) ;  /* 0x0000000400049947 */ /* 0x000fea0003800000 */
[----:B------:R-:W-:Y:S02]  /*2cc60*/  R2UR UR4, R78 ;  /* 0x000000004e0472ca */ /* 0x000fe400000e0000 */
[----:B------:R-:W-:-:S13]  /*2cc70*/  R2UR UR5, R79 ;  /* 0x000000004f0572ca */ /* 0x000fda00000e0000 */
[----:B0--34-:R-:W3:Y:S01]  /*2cc80*/  LD.E.U8 R5, desc[UR4][R34.64+0x18] ;  /* 0x0000180422057980 */ /* 0x019ee2000c101100 */
        /* <DEDUP_REMOVED lines=53> */
.L_x_5399:
[----:B------:R-:W-:Y:S05]  /*2cfe0*/  BSYNC B3 ;  /* 0x0000000000037941 */ /* 0x000fea0003800000 */
.L_x_5398:
        /* <DEDUP_REMOVED lines=8> */
.L_x_5397:
[----:B------:R-:W-:Y:S05]  /*2d070*/  BSYNC B2 ;  /* 0x0000000000027941 */ /* 0x000fea0003800000 */
.L_x_5396:
[----:B-----5:R-:W-:-:S13]  /*2d080*/  LOP3.LUT P1, RZ, R12, 0x20, RZ, 0xc0, !PT ;  /* 0x000000200cff7812 */ /* 0x020fda000782c0ff */
[----:B------:R-:W-:Y:S05]  /*2d090*/  @!P1 BRA `(.L_x_5379) ;  /* 0x0000006000b89947 */ /* 0x000fea0003800000 */
[----:B------:R-:W-:Y:S02]  /*2d0a0*/  R2UR UR4, R78 ;  /* 0x000000004e0472ca */ /* 0x000fe400000e0000 */
[----:B------:R-:W-:-:S13]  /*2d0b0*/  R2UR UR5, R79 ;  /* 0x000000004f0572ca */ /* 0x000fda00000e0000 */
[----:B------:R-:W2:Y:S01]  /*2d0c0*/  LD.E.U8 R34, desc[UR4][R34.64+0x18] ;  /* 0x0000180422227980 */ /* 0x000ea2000c101100 */
[----:B------:R-:W-:-:S05]  /*2d0d0*/  VIADD R92, R92, 0x4000 ;  /* 0x000040005c5c7836 */ /* 0x000fca0000000000 */
[----:B------:R-:W-:-:S04]  /*2d0e0*/  IADD3 R95, P1, R92, R95, RZ ;  /* 0x0000005f5c5f7210 */ /* 0x000fc80007f3e0ff */
[----:B------:R-:W-:Y:S02]  /*2d0f0*/  LEA.HI.X.SX32 R92, R92, R97, 0x1, P1 ;  /* 0x000000615c5c7211 */ /* 0x000fe400008f0eff */
[----:B0-234-:R-:W-:-:S04]  /*2d100*/  LEA R4, P1, R95, R38, 0x1 ;  /* 0x000000265f047211 */ /* 0x01dfc800078208ff */
[----:B------:R-:W-:Y:S01]  /*2d110*/  LEA.HI.X R5, R95, R39, R92, 0x1, P1 ;  /* 0x000000275f057211 */ /* 0x000fe200008f0c5c */
[----:B------:R-:W-:Y:S01]  /*2d120*/  VIADD R93, R93, 0xa0 ;  /* 0x000000a05d5d7836 */ /* 0x000fe20000000000 */
[----:B------:R-:W-:Y:S04]  /*2d130*/  BSSY B2, `(.L_x_5400) ;  /* 0x0000034000027945 */ /* 0x000fe80003800000 */
[----:B------:R-:W-:Y:S01]  /*2d140*/  SHF.R.S32.HI R10, RZ, 0x1f, R93 ;  /* 0x0000001fff0a7819 */ /* 0x000fe2000001145d */
[----:B------:R-:W5:Y:S03]  /*2d150*/  LD.E.128 R4, desc[UR4][R4.64] ;  /* 0x0000000404047980 */ /* 0x000f66000c101d00 */
[----:B------:R-:W-:-:S02]  /*2d160*/  LEA.HI R93, R10, R93, RZ, 0x3 ;  /* 0x0000005d0a5d7211 */ /* 0x000fc400078f18ff */
[----:B------:R-:W-:-:S13]  /*2d170*/  LOP3.LUT P1, RZ, R34, 0x20, RZ, 0xc0, !PT ;  /* 0x0000002022ff7812 */ /* 0x000fda000782c0ff */
[----:B------:R-:W-:Y:S05]  /*2d180*/  @!P1 BRA `(.L_x_5401) ;  /* 0x0000000000b89947 */ /* 0x000fea0003800000 */
[--C-:B------:R-:W-:Y:S01]  /*2d190*/  SHF.R.U64 R13, R28, 0x10, R29.reuse ;  /* 0x000000101c0d7819 */ /* 0x100fe2000000121d */
[----:B-----5:R-:W-:Y:S01]  /*2d1a0*/  IMAD.U32 R10, R7, 0x10000, RZ ;  /* 0x00010000070a7824 */ /* 0x020fe200078e00ff */
[----:B------:R-:W-:Y:S02]  /*2d1b0*/  SHF.R.U32.HI R28, RZ, 0x10, R29 ;  /* 0x00000010ff1c7819 */ /* 0x000fe4000001161d */
[--C-:B------:R-:W-:Y:S02]  /*2d1c0*/  SHF.R.U32.HI R31, RZ, 0x10, R9.reuse ;  /* 0x00000010ff1f7819 */ /* 0x100fe40000011609 */
[----:B------:R-:W-:Y:S02]  /*2d1d0*/  PRMT R99, R99, 0x5410, R28 ;  /* 0x0000541063637816 */ /* 0x000fe4000000001c */
[----:B------:R-:W-:Y:S01]  /*2d1e0*/  SHF.R.U64 R33, R8, 0x10, R9 ;  /* 0x0000001008217819 */ /* 0x000fe20000001209 */
[----:B------:R-:W-:Y:S01]  /*2d1f0*/  IMAD.U32 R8, R6, 0x10000, RZ ;  /* 0x0001000006087824 */ /* 0x000fe200078e00ff */
[----:B------:R-:W-:Y:S01]  /*2d200*/  PRMT R96, R96, 0x5410, R31 ;  /* 0x0000541060607816 */ /* 0x000fe2000000001f */
[----:B------:R-:W-:Y:S01]  /*2d210*/  IMAD.U32 R29, R99, 0x10000, RZ ;  /* 0x00010000631d7824 */ /* 0x000fe200078e00ff */
[----:B------:R-:W-:-:S02]  /*2d220*/  PRMT R98, R98, 0x5410, R13 ;  /* 0x0000541062627816 */ /* 0x000fc4000000000d */
        /* <DEDUP_REMOVED lines=15> */
[-C--:B------:R-:W-:Y:S01]  /*2d320*/  FMUL.FTZ R7, R7, R12.reuse ;  /* 0x0000000c07077220 */ /* 0x080fe20000410000 */
[----:B------:R-:W-:Y:S01]  /*2d330*/  LOP3.LUT R4, R4, 0xffff0000, RZ, 0xc0, !PT ;  /* 0xffff000004047812 */ /* 0x000fe200078ec0ff */
[----:B------:R-:W-:Y:S01]  /*2d340*/  FFMA.FTZ R31, R6, R12, -R31 ;  /* 0x0000000c061f7223 */ /* 0x000fe2000001081f */
[----:B------:R-:W-:Y:S01]  /*2d350*/  FFMA.FTZ R8, R8, R29, R9 ;  /* 0x0000001d08087223 */ /* 0x000fe20000010009 */
[----:B------:R-:W-:-:S02]  /*2d360*/  IMAD.U32 R98, R98, 0x10000, RZ ;  /* 0x0001000062627824 */ /* 0x000fc400078e00ff */
[CC--:B------:R-:W-:Y:S01]  /*2d370*/  FMUL.FTZ R9, R11.reuse, R99.reuse ;  /* 0x000000630b097220 */ /* 0x0c0fe20000410000 */
[----:B------:R-:W-:Y:S02]  /*2d380*/  IMAD.U32 R94, R94, 0x10000, RZ ;  /* 0x000100005e5e7824 */ /* 0x000fe400078e00ff */
[----:B------:R-:W-:Y:S01]  /*2d390*/  FMUL.FTZ R12, R11, R96 ;  /* 0x000000600b0c7220 */ /* 0x000fe20000410000 */
[----:B------:R-:W-:Y:S01]  /*2d3a0*/  FFMA.FTZ R28, R6, R28, R7 ;  /* 0x0000001c061c7223 */ /* 0x000fe20000010007 */
        /* <DEDUP_REMOVED lines=12> */
.L_x_5401:
[----:B------:R-:W-:Y:S05]  /*2d470*/  BSYNC B2 ;  /* 0x0000000000027941 */ /* 0x000fea0003800000 */
.L_x_5400:
[----:B------:R-:W-:Y:S02]  /*2d480*/  R2UR UR4, R78 ;  /* 0x000000004e0472ca */ /* 0x000fe400000e0000 */
[----:B------:R-:W-:Y:S02]  /*2d490*/  R2UR UR5, R79 ;  /* 0x000000004f0572ca */ /* 0x000fe400000e0000 */
[----:B------:R-:W-:-:S05]  /*2d4a0*/  LOP3.LUT R93, R93, 0xfffffff8, RZ, 0xc0, !PT ;  /* 0xfffffff85d5d7812 */ /* 0x000fca00078ec0ff */
[----:B------:R-:W-:-:S06]  /*2d4b0*/  IMAD.WIDE R14, R93, 0x2, R14 ;  /* 0x000000025d0e7825 */ /* 0x000fcc00078e020e */
[----:B-----5:R0:W-:Y:S01]  /*2d4c0*/  ST.E.128 desc[UR4][R14.64], R4 ;  /* 0x000000040e007985 */ /* 0x0201e2000c101d04 */
[----:B------:R-:W-:Y:S05]  /*2d4d0*/  BRA `(.L_x_5379) ;  /* 0x0000005c00a87947 */ /* 0x000fea0003800000 */
.L_x_5344:
[C---:B------:R-:W-:Y:S01]  /*2d4e0*/  R2UR UR8, R78.reuse ;  /* 0x000000004e0872ca */ /* 0x040fe200000e0000 */
[----:B------:R0:W5:Y:S01]  /*2d4f0*/  LDL.64 R8, [R75+0x10] ;  /* 0x000010004b087983 */ /* 0x0001620000100a00 */
[C---:B------:R-:W-:Y:S02]  /*2d500*/  R2UR UR9, R79.reuse ;  /* 0x000000004f0972ca */ /* 0x040fe400000e0000 */
[C---:B------:R-:W-:Y:S02]  /*2d510*/  R2UR UR10, R78.reuse ;  /* 0x000000004e0a72ca */ /* 0x040fe400000e0000 */
[C---:B------:R-:W-:Y:S02]  /*2d520*/  R2UR UR11, R79.reuse ;  /* 0x000000004f0b72ca */ /* 0x040fe400000e0000 */
[----:B------:R-:W-:Y:S02]  /*2d530*/  R2UR UR4, R78 ;  /* 0x000000004e0472ca */ /* 0x000fe400000e0000 */
[----:B------:R-:W-:-:S02]  /*2d540*/  R2UR UR5, R79 ;  /* 0x000000004f0572ca */ /* 0x000fc400000e0000 */
[C---:B------:R-:W-:Y:S02]  /*2d550*/  R2UR UR6, R78.reuse ;  /* 0x000000004e0672ca */ /* 0x040fe400000e0000 */
[----:B------:R-:W-:Y:S01]  /*2d560*/  R2UR UR7, R79 ;  /* 0x000000004f0772ca */ /* 0x000fe200000e0000 */
[----:B-----5:R-:W2:Y:S04]  /*2d570*/  LD.E R4, desc[UR8][R10.64+0x14] ;  /* 0x000014080a047980 */ /* 0x020ea8000c101900 */
[----:B------:R-:W3:Y:S04]  /*2d580*/  LD.E R7, desc[UR10][R10.64+0xc] ;  /* 0x00000c0a0a077980 */ /* 0x000ee8000c101900 */
[----:B------:R-:W4:Y:S04]  /*2d590*/  LD.E.64 R80, desc[UR4][R10.64+0xa0] ;  /* 0x0000a0040a507980 */ /* 0x000f28000c101b00 */
[----:B------:R-:W4:Y:S01]  /*2d5a0*/  LD.E.64 R12, desc[UR6][R10.64+0xc0] ;  /* 0x0000c0060a0c7980 */ /* 0x000f22000c101b00 */
[----:B------:R-:W-:-:S02]  /*2d5b0*/  R2UR UR12, R78 ;  /* 0x000000004e0c72ca */ /* 0x000fc400000e0000 */
[----:B------:R-:W-:Y:S01]  /*2d5c0*/  R2UR UR13, R79 ;  /* 0x000000004f0d72ca */ /* 0x000fe200000e0000 */
[----:B------:R0:W5:Y:S01]  /*2d5d0*/  LD.E.64 R82, desc[UR8][R10.64+0xb8] ;  /* 0x0000b8080a527980 */ /* 0x000162000c101b00 */
[----:B------:R-:W-:Y:S01]  /*2d5e0*/  SHF.R.S32.HI R93, RZ, 0x1f, R24 ;  /* 0x0000001fff5d7819 */ /* 0x000fe20000011418 */
[----:B------:R-:W-:Y:S01]  /*2d5f0*/  BSSY B2, `(.L_x_5402) ;  /* 0x0000053000027945 */ /* 0x000fe20003800000 */
[----:B------:R-:W-:Y:S02]  /*2d600*/  CS2R R50, SRZ ;  /* 0x0000000000327805 */ /* 0x000fe4000001ff00 */
[----:B------:R-:W-:Y:S02]  /*2d610*/  CS2R R30, SRZ ;  /* 0x00000000001e7805 */ /* 0x000fe4000001ff00 */
[----:B------:R-:W-:Y:S02]  /*2d620*/  CS2R R28, SRZ ;  /* 0x00000000001c7805 */ /* 0x000fe4000001ff00 */
[----:B------:R-:W-:-:S02]  /*2d630*/  CS2R R34, SRZ ;  /* 0x0000000000227805 */ /* 0x000fc4000001ff00 */
[----:B------:R-:W-:Y:S02]  /*2d640*/  CS2R R32, SRZ ;  /* 0x0000000000207805 */ /* 0x000fe4000001ff00 */
[----:B------:R-:W-:Y:S02]  /*2d650*/  CS2R R38, SRZ ;  /* 0x0000000000267805 */ /* 0x000fe4000001ff00 */
[----:B------:R-:W-:Y:S01]  /*2d660*/  CS2R R36, SRZ ;  /* 0x0000000000247805 */ /* 0x000fe2000001ff00 */
[----:B------:R0:W5:Y:S01]  /*2d670*/  LD.E.U8 R92, desc[UR12][R10.64+0x19] ;  /* 0x0000190c0a5c7980 */ /* 0x000162000c101100 */
        /* <DEDUP_REMOVED lines=15> */
[----:B--2---:R-:W-:Y:S01]  /*2d770*/  SHF.R.S32.HI R5, RZ, 0x1f, R4 ;  /* 0x0000001fff057819 */ /* 0x004fe20000011404 */
[----:B---3--:R-:W-:-:S03]  /*2d780*/  IMAD R7, R24, -0x60, R7 ;  /* 0xffffffa018077824 */ /* 0x008fc600078e0207 */
[----:B------:R-:W-:-:S04]  /*2d790*/  LEA.HI R5, R5, R4, RZ, 0x2 ;  /* 0x0000000405057211 */ /* 0x000fc800078f10ff */
[----:B------:R-:W-:Y:S02]  /*2d7a0*/  SHF.R.S32.HI R5, RZ, 0x2, R5 ;  /* 0x00000002ff057819 */ /* 0x000fe40000011405 */
[----:B------:R-:W-:-:S04]  /*2d7b0*/  VIMNMX R7, R7, 0x60, PT ;  /* 0x0000006007077848 */ /* 0x000fc80003fe0100 */
[----:B------:R-:W-:Y:S01]  /*2d7c0*/  ISETP.GE.AND P1, PT, R5, R7, PT ;  /* 0x000000070500720c */ /* 0x000fe20003f26270 */
[-C--:B----4-:R-:W-:Y:S02]  /*2d7d0*/  IMAD R15, R81, R24.reuse, RZ ;  /* 0x00000018510f7224 */ /* 0x090fe400078e02ff */
[-C--:B------:R-:W-:Y:S02]  /*2d7e0*/  IMAD R13, R13, R24.reuse, RZ ;  /* 0x000000180d0d7224 */ /* 0x080fe400078e02ff */
[----:B------:R-:W-:Y:S02]  /*2d7f0*/  VIADD R4, R5, 0x40 ;  /* 0x0000004005047836 */ /* 0x000fe40000000000 */
[-C--:B------:R-:W-:Y:S02]  /*2d800*/  IMAD R91, R80, R93.reuse, R15 ;  /* 0x0000005d505b7224 */ /* 0x080fe400078e020f */
[----:B------:R-:W-:Y:S01]  /*2d810*/  IMAD R93, R12, R93, R13 ;  /* 0x0000005d0c5d7224 */ /* 0x000fe200078e020d */
[----:B------:R0:W5:Y:S01]  /*2d820*/  LD.E.64 R14, desc[UR4][R10.64+0x98] ;  /* 0x000098040a0e7980 */ /* 0x000162000c101b00 */
[----:B------:R-:W-:Y:S01]  /*2d830*/  IMAD.WIDE.U32 R84, R80, R24, RZ ;  /* 0x0000001850547225 */ /* 0x000fe200078e00ff */
[----:B------:R-:W-:-:S02]  /*2d840*/  ISETP.GE.AND P3, PT, R4, R7, PT ;  /* 0x000000070400720c */ /* 0x000fc40003f66270 */
[----:B------:R0:W5:Y:S01]  /*2d850*/  LD.E.64 R80, desc[UR10][R10.64+0xc8] ;  /* 0x0000c80a0a507980 */ /* 0x000162000c101b00 */
[----:B------:R-:W-:-:S03]  /*2d860*/  IMAD.WIDE.U32 R88, R12, R24, RZ ;  /* 0x000000180c587225 */ /* 0x000fc600078e00ff */
[----:B------:R0:W5:Y:S01]  /*2d870*/  LD.E.64 R12, desc[UR6][R10.64+0xa8] ;  /* 0x0000a8060a0c7980 */ /* 0x000162000c101b00 */
[----:B------:R-:W-:Y:S02]  /*2d880*/  CS2R R6, SRZ ;  /* 0x0000000000067805 */ /* 0x000fe4000001ff00 */
[----:B------:R-:W-:Y:S01]  /*2d890*/  CS2R R4, SRZ ;  /* 0x0000000000047805 */ /* 0x000fe2000001ff00 */
[----:B------:R-:W-:Y:S02]  /*2d8a0*/  IMAD.IADD R95, R85, 0x1, R91 ;  /* 0x00000001555f7824 */ /* 0x000fe400078e025b */
[----:B------:R-:W-:Y:S01]  /*2d8b0*/  IMAD.IADD R93, R89, 0x1, R93 ;  /* 0x00000001595d7824 */ /* 0x000fe200078e025d */
[----:B------:R-:W-:Y:S06]  /*2d8c0*/  @P1 BRA `(.L_x_5403) ;  /* 0x0000000000941947 */ /* 0x000fec0003800000 */
[----:B-----5:R-:W-:Y:S02]  /*2d8d0*/  LOP3.LUT R4, R92, 0x1, RZ, 0xc0, !PT ;  /* 0x000000015c047812 */ /* 0x020fe400078ec0ff */
[----:B------:R-:W-:Y:S02]  /*2d8e0*/  CS2R R34, SRZ ;  /* 0x0000000000227805 */ /* 0x000fe4000001ff00 */
[----:B------:R-:W-:Y:S02]  /*2d8f0*/  CS2R R32, SRZ ;  /* 0x0000000000207805 */ /* 0x000fe4000001ff00 */
[----:B------:R-:W-:Y:S02]  /*2d900*/  CS2R R30, SRZ ;  /* 0x00000000001e7805 */ /* 0x000fe4000001ff00 */
[----:B------:R-:W-:Y:S02]  /*2d910*/  ISETP.NE.U32.AND P4, PT, R4, 0x1, PT ;  /* 0x000000010400780c */ /* 0x000fe40003f85070 */
[----:B------:R-:W-:-:S02]  /*2d920*/  CS2R R28, SRZ ;  /* 0x00000000001c7805 */ /* 0x000fc4000001ff00 */
[----:B------:R-:W-:Y:S02]  /*2d930*/  CS2R R6, SRZ ;  /* 0x0000000000067805 */ /* 0x000fe4000001ff00 */
[----:B------:R-:W-:Y:S02]  /*2d940*/  CS2R R4, SRZ ;  /* 0x0000000000047805 */ /* 0x000fe4000001ff00 */
[----:B------:R-:W-:Y:S02]  /*2d950*/  R2P PR, R92, 0x6 ;  /* 0x000000065c007804 */ /* 0x000fe40000000000 */
[----:B------:R-:W-:Y:S02]  /*2d960*/  CS2R R46, SRZ ;  /* 0x00000000002e7805 */ /* 0x000fe4000001ff00 */
[----:B0-----:R-:W-:Y:S02]  /*2d970*/  LEA R10, P5, R84, R12, 0x1 ;  /* 0x0000000c540a7211 */ /* 0x001fe400078a08ff */
[----:B------:R-:W-:-:S02]  /*2d980*/  CS2R R44, SRZ ;  /* 0x00000000002c7805 */ /* 0x000fc4000001ff00 */
[----:B------:R-:W-:Y:S02]  /*2d990*/  LEA R90, P6, R88, R80, 0x1 ;  /* 0x00000050585a7211 */ /* 0x000fe400078c08ff */
[----:B------:R-:W-:Y:S02]  /*2d9a0*/  CS2R R42, SRZ ;  /* 0x00000000002a7805 */ /* 0x000fe4000001ff00 */
[----:B------:R-:W-:Y:S02]  /*2d9b0*/  CS2R R40, SRZ ;  /* 0x0000000000287805 */ /* 0x000fe4000001ff00 */
[----:B------:R-:W-:Y:S02]  /*2d9c0*/  CS2R R38, SRZ ;  /* 0x0000000000267805 */ /* 0x000fe4000001ff00 */
[----:B------:R-:W-:Y:S02]  /*2d9d0*/  CS2R R36, SRZ ;  /* 0x0000000000247805 */ /* 0x000fe4000001ff00 */
[----:B------:R-:W-:-:S02]  /*2d9e0*/  @!P4 R2UR UR4, R78 ;  /* 0x000000004e04c2ca */ /* 0x000fc400000e0000 */
[C---:B------:R-:W-:Y:S02]  /*2d9f0*/  @!P4 R2UR UR5, R79.reuse ;  /* 0x000000004f05c2ca */ /* 0x040fe400000e0000 */
[C---:B------:R-:W-:Y:S02]  /*2da00*/  @P1 R2UR UR8, R78.reuse ;  /* 0x000000004e0812ca */ /* 0x040fe400000e0000 */
[C---:B------:R-:W-:Y:S02]  /*2da10*/  @P1 R2UR UR9, R79.reuse ;  /* 0x000000004f0912ca */ /* 0x040fe400000e0000 */
[C---:B------:R-:W-:Y:S02]  /*2da20*/  @P2 R2UR UR12, R78.reuse ;  /* 0x000000004e0c22ca */ /* 0x040fe400000e0000 */
[----:B------:R-:W-:Y:S02]  /*2da30*/  @P2 R2UR UR13, R79 ;  /* 0x000000004f0d22ca */ /* 0x000fe400000e0000 */
[----:B------:R-:W-:-:S02]  /*2da40*/  @!P4 R2UR UR6, R78 ;  /* 0x000000004e06c2ca */ /* 0x000fc400000e0000 */
[C---:B------:R-:W-:Y:S02]  /*2da50*/  @!P4 R2UR UR7, R79.reuse ;  /* 0x000000004f07c2ca */ /* 0x040fe400000e0000 */
[C---:B------:R-:W-:Y:S02]  /*2da60*/  @P1 R2UR UR10, R78.reuse ;  /* 0x000000004e0a12ca */ /* 0x040fe400000e0000 */
[C---:B------:R-:W-:Y:S02]  /*2da70*/  @P1 R2UR UR11, R79.reuse ;  /* 0x000000004f0b12ca */ /* 0x040fe400000e0000 */
[----:B------:R-:W-:Y:S02]  /*2da80*/  @P2 R2UR UR14, R78 ;  /* 0x000000004e0e22ca */ /* 0x000fe400000e0000 */
[----:B------:R-:W-:Y:S02]  /*2da90*/  @P2 R2UR UR15, R79 ;  /* 0x000000004f0f22ca */ /* 0x000fe400000e0000 */
[----:B------:R-:W-:-:S02]  /*2daa0*/  LEA.HI.X R11, R84, R13, R95, 0x1, P5 ;  /* 0x0000000d540b7211 */ /* 0x000fc400028f0c5f */
[----:B------:R-:W-:-:S03]  /*2dab0*/  LEA.HI.X R91, R88, R81, R93, 0x1, P6 ;  /* 0x00000051585b7211 */ /* 0x000fc600030f0c5d */
[----:B------:R1:W5:Y:S04]  /*2dac0*/  @!P4 LD.E.128 R32, desc[UR4][R10.64] ;  /* 0x000000040a20c980 */ /* 0x000368000c101d00 */
[----:B------:R1:W5:Y:S04]  /*2dad0*/  @P1 LD.E.128 R28, desc[UR8][R10.64+0x40] ;  /* 0x000040080a1c1980 */ /* 0x000368000c101d00 */
[----:B------:R1:W5:Y:S04]  /*2dae0*/  @P2 LD.E.128 R4, desc[UR12][R10.64+0x80] ;  /* 0x0000800c0a042980 */ /* 0x000368000c101d00 */
[----:B------:R1:W5:Y:S04]  /*2daf0*/  @!P4 LD.E.128 R44, desc[UR6][R90.64] ;  /* 0x000000065a2cc980 */ /* 0x000368000c101d00 */
[----:B------:R1:W5:Y:S04]  /*2db00*/  @P1 LD.E.128 R40, desc[UR10][R90.64+0x40] ;  /* 0x0000400a5a281980 */ /* 0x000368000c101d00 */
[----:B------:R1:W5:Y:S02]  /*2db10*/  @P2 LD.E.128 R36, desc[UR14][R90.64+0x80] ;  /* 0x0000800e5a242980 */ /* 0x000364000c101d00 */
.L_x_5403:
[----:B------:R-:W-:Y:S05]  /*2db20*/  BSYNC B2 ;  /* 0x0000000000027941 */ /* 0x000fea0003800000 */
.L_x_5402:
[----:B------:R-:W-:Y:S04]  /*2db30*/  BSSY B2, `(.L_x_5404) ;  /* 0x000002b000027945 */ /* 0x000fe80003800000 */
[----:B------:R-:W-:Y:S05]  /*2db40*/  @P3 BRA `(.L_x_5405) ;  /* 0x0000000000a43947 */ /* 0x000fea0003800000 */
[----:B-----5:R-:W-:Y:S02]  /*2db50*/  IADD3 R85, P3, R14, R84, RZ ;  /* 0x000000540e557210 */ /* 0x020fe40007f7e0ff */
[----:B------:R-:W-:Y:S02]  /*2db60*/  CS2R R58, SRZ ;  /* 0x00000000003a7805 */ /* 0x000fe4000001ff00 */
[----:B------:R-:W-:Y:S02]  /*2db70*/  IADD3 R89, P4, R82, R88, RZ ;  /* 0x0000005852597210 */ /* 0x000fe40007f9e0ff */
[----:B------:R-:W-:Y:S02]  /*2db80*/  CS2R R56, SRZ ;  /* 0x0000000000387805 */ /* 0x000fe4000001ff00 */
[C---:B01----:R-:W-:Y:S01]  /*2db90*/  LOP3.LUT R10, R92.reuse, 0x1, RZ, 0xc0, !PT ;  /* 0x000000015c0a7812 */ /* 0x043fe200078ec0ff */
[----:B------:R-:W-:Y:S01]  /*2dba0*/  IMAD.X R14, R15, 0x1, R95, P3 ;  /* 0x000000010f0e7824 */ /* 0x000fe200018e065f */
[----:B------:R-:W-:Y:S01]  /*2dbb0*/  R2P PR, R92, 0x6 ;  /* 0x000000065c007804 */ /* 0x000fe20000000000 */
[----:B------:R-:W-:Y:S01]  /*2dbc0*/  IMAD.X R82, R83, 0x1, R93, P4 ;  /* 0x0000000153527824 */ /* 0x000fe200020e065d */
[----:B------:R-:W-:-:S02]  /*2dbd0*/  ISETP.NE.U32.AND P5, PT, R10, 0x1, PT ;  /* 0x000000010a00780c */ /* 0x000fc40003fa5070 */
[----:B------:R-:W-:Y:S02]  /*2dbe0*/  CS2R R54, SRZ ;  /* 0x0000000000367805 */ /* 0x000fe4000001ff00 */
[----:B------:R-:W-:Y:S02]  /*2dbf0*/  LEA R10, P3, R85, R12, 0x1 ;  /* 0x0000000c550a7211 */ /* 0x000fe400078608ff */
[----:B------:R-:W-:Y:S02]  /*2dc00*/  CS2R R52, SRZ ;  /* 0x0000000000347805 */ /* 0x000fe4000001ff00 */
[----:B------:R-:W-:Y:S02]  /*2dc10*/  LEA R12, P4, R89, R80, 0x1 ;  /* 0x00000050590c7211 */ /* 0x000fe400078808ff */
[----:B------:R-:W-:Y:S02]  /*2dc20*/  CS2R R50, SRZ ;  /* 0x0000000000327805 */ /* 0x000fe4000001ff00 */
[----:B------:R-:W-:-:S02]  /*2dc30*/  LEA.HI.X R11, R85, R13, R14, 0x1, P3 ;  /* 0x0000000d550b7211 */ /* 0x000fc400018f0c0e */
[----:B------:R-:W-:Y:S02]  /*2dc40*/  CS2R R48, SRZ ;  /* 0x0000000000307805 */ /* 0x000fe4000001ff00 */
[----:B------:R-:W-:Y:S02]  /*2dc50*/  CS2R R70, SRZ ;  /* 0x0000000000467805 */ /* 0x000fe4000001ff00 */
[----:B------:R-:W-:Y:S02]  /*2dc60*/  CS2R R68, SRZ ;  /* 0x0000000000447805 */ /* 0x000fe4000001ff00 */
[----:B------:R-:W-:Y:S02]  /*2dc70*/  CS2R R66, SRZ ;  /* 0x0000000000427805 */ /* 0x000fe4000001ff00 */
[----:B------:R-:W-:Y:S02]  /*2dc80*/  @P1 R2UR UR8, R78 ;  /* 0x000000004e0812ca */ /* 0x000fe400000e0000 */
[----:B------:R-:W-:-:S02]  /*2dc90*/  CS2R R64, SRZ ;  /* 0x0000000000407805 */ /* 0x000fc4000001ff00 */
[C---:B------:R-:W-:Y:S02]  /*2dca0*/  @!P5 R2UR UR4, R78.reuse ;  /* 0x000000004e04d2ca */ /* 0x040fe400000e0000 */
[----:B------:R-:W-:Y:S02]  /*2dcb0*/  CS2R R62, SRZ ;  /* 0x00000000003e7805 */ /* 0x000fe4000001ff00 */
[C---:B------:R-:W-:Y:S02]  /*2dcc0*/  @!P5 R2UR UR5, R79.reuse ;  /* 0x000000004f05d2ca */ /* 0x040fe400000e0000 */
[----:B------:R-:W-:Y:S02]  /*2dcd0*/  CS2R R60, SRZ ;  /* 0x00000000003c7805 */ /* 0x000fe4000001ff00 */
[----:B------:R-:W-:Y:S02]  /*2dce0*/  @P1 R2UR UR9, R79 ;  /* 0x000000004f0912ca */ /* 0x000fe400000e0000 */
[----:B------:R-:W-:-:S02]  /*2dcf0*/  @P2 R2UR UR12, R78 ;  /* 0x000000004e0c22ca */ /* 0x000fc400000e0000 */
[C---:B------:R-:W-:Y:S02]  /*2dd00*/  @P2 R2UR UR13, R79.reuse ;  /* 0x000000004f0d22ca */ /* 0x040fe400000e0000 */
[C---:B------:R-:W-:Y:S02]  /*2dd10*/  @!P5 R2UR UR6, R78.reuse ;  /* 0x000000004e06d2ca */ /* 0x040fe400000e0000 */
[C---:B------:R-:W-:Y:S02]  /*2dd20*/  @!P5 R2UR UR7, R79.reuse ;  /* 0x000000004f07d2ca */ /* 0x040fe400000e0000 */
[C---:B------:R-:W-:Y:S01]  /*2dd30*/  @P1 R2UR UR10, R78.reuse ;  /* 0x000000004e0a12ca */ /* 0x040fe200000e0000 */
[----:B------:R2:W5:Y:S01]  /*2dd40*/  @!P5 LD.E.128 R56, desc[UR4][R10.64] ;  /* 0x000000040a38d980 */ /* 0x000562000c101d00 */
[C---:B------:R-:W-:Y:S02]  /*2dd50*/  @P1 R2UR UR11, R79.reuse ;  /* 0x000000004f0b12ca */ /* 0x040fe400000e0000 */
[----:B------:R-:W-:Y:S01]  /*2dd60*/  @P2 R2UR UR14, R78 ;  /* 0x000000004e0e22ca */ /* 0x000fe200000e0000 */
[----:B------:R2:W5:Y:S01]  /*2dd70*/  @P1 LD.E.128 R52, desc[UR8][R10.64+0x40] ;  /* 0x000040080a341980 */ /* 0x000562000c101d00 */
[----:B------:R-:W-:-:S02]  /*2dd80*/  @P2 R2UR UR15, R79 ;  /* 0x000000004f0f22ca */ /* 0x000fc400000e0000 */
[----:B------:R-:W-:Y:S01]  /*2dd90*/  LEA.HI.X R13, R89, R81, R82, 0x1, P4 ;  /* 0x00000051590d7211 */ /* 0x000fe200020f0c52 */
[----:B------:R2:W5:Y:S04]  /*2dda0*/  @P2 LD.E.128 R48, desc[UR12][R10.64+0x80] ;  /* 0x0000800c0a302980 */ /* 0x000568000c101d00 */
[----:B------:R2:W5:Y:S04]  /*2ddb0*/  @!P5 LD.E.128 R68, desc[UR6][R12.64] ;  /* 0x000000060c44d980 */ /* 0x000568000c101d00 */
[----:B------:R2:W5:Y:S04]  /*2ddc0*/  @P1 LD.E.128 R64, desc[UR10][R12.64+0x40] ;  /* 0x0000400a0c401980 */ /* 0x000568000c101d00 */
[----:B------:R2:W5:Y:S02]  /*2ddd0*/  @P2 LD.E.128 R60, desc[UR14][R12.64+0x80] ;  /* 0x0000800e0c3c2980 */ /* 0x000564000c101d00 */
.L_x_5405:
[----:B------:R-:W-:Y:S05]  /*2dde0*/  BSYNC B2 ;  /* 0x0000000000027941 */ /* 0x000fea0003800000 */
.L_x_5404:
[----:B------:R-:W-:Y:S01]  /*2ddf0*/  R2UR UR4, R78 ;  /* 0x000000004e0472ca */ /* 0x000fe200000e0000 */
[----:B012---:R0:W5:Y:S01]  /*2de00*/  LDL R10, [R76] ;  /* 0x000000004c0a7983 */ /* 0x0071620000100800 */
[----:B------:R-:W-:-:S03]  /*2de10*/  R2UR UR5, R79 ;  /* 0x000000004f0572ca */ /* 0x000fc600000e0000 */
[----:B------:R0:W5:Y:S10]  /*2de20*/  LDL R11, [R76+0x4] ;  /* 0x000004004c0b7983 */ /* 0x0001740000100800 */
[----:B-----5:R-:W2:Y:S01]  /*2de30*/  LD.E R12, desc[UR4][R8.64+0x1c] ;  /* 0x00001c04080c7980 */ /* 0x020ea2000c101900 */
[----:B------:R-:W-:-:S02]  /*2de40*/  IMAD.MOV.U32 R13, RZ, RZ, R6 ;  /* 0x000000ffff0d7224 */ /* 0x000fc400078e0006 */
        /* <DEDUP_REMOVED lines=100> */
.L_x_5407:
[----:B------:R-:W-:Y:S05]  /*2e490*/  BSYNC B2 ;  /* 0x0000000000027941 */ /* 0x000fea0003800000 */
.L_x_5406:
[----:B------:R-:W-:Y:S02]  /*2e4a0*/  R2UR UR4, R78 ;  /* 0x000000004e0472ca */ /* 0x000fe400000e0000 */
[----:B------:R-:W-:-:S13]  /*2e4b0*/  R2UR UR5, R79 ;  /* 0x000000004f0572ca */ /* 0x000fda00000e0000 */
[----:B------:R-:W2:Y:S01]  /*2e4c0*/  LD.E.64 R8, desc[UR4][R8.64+0x8] ;  /* 0x0000080408087980 */ /* 0x000ea2000c101b00 */
[----:B------:R-:W-:Y:S01]  /*2e4d0*/  SHF.L.U32 R11, R11, 0x1f, RZ ;  /* 0x0000001f0b0b7819 */ /* 0x000fe200000006ff */
[----:B------:R-:W-:Y:S01]  /*2e4e0*/  BSSY B2, `(.L_x_5408) ;  /* 0x0000005000027945 */ /* 0x000fe20003800000 */
[----:B--2---:R-:W-:-:S05]  /*2e4f0*/  MOV R13, R8 ;  /* 0x00000008000d7202 */ /* 0x004fca0000000f00 */
[----:B------:R-:W-:-:S04]  /*2e500*/  IMAD R10, R10, 0x8, R13 ;  /* 0x000000080a0a7824 */ /* 0x000fc800078e020d */
[----:B------:R-:W0:Y:S02]  /*2e510*/  SYNCS.PHASECHK.TRANS64.TRYWAIT P1, [R10+URZ], R11 ;  /* 0x0000000b0a0075a7 */ /* 0x000e24000802017f */
[----:B0-----:R-:W-:Y:S05]  /*2e520*/  @!P1 BRA `(.L_x_5409) ;  /* 0x00000050009c9947 */ /* 0x001fea0003800000 */
.L_x_5452:
[----:B------:R-:W-:Y:S05]  /*2e530*/  BSYNC B2 ;  /* 0x0000000000027941 */ /* 0x000fea0003800000 */
.L_x_5408:
[----:B------:R-:W2:Y:S01]  /*2e540*/  LDL.64 R80, [R75+0x30] ;  /* 0x000030004b507983 */ /* 0x000ea20000100a00 */
[C---:B------:R-:W-:Y:S02]  /*2e550*/  R2UR UR4, R78.reuse ;  /* 0x000000004e0472ca */ /* 0x040fe400000e0000 */
[----:B------:R-:W-:Y:S01]  /*2e560*/  R2UR UR5, R79 ;  /* 0x000000004f0572ca */ /* 0x000fe200000e0000 */
[----:B------:R-:W3:Y:S04]  /*2e570*/  LDL.64 R84, [R75+0x38] ;  /* 0x000038004b547983 */ /* 0x000ee80000100a00 */
[----:B------:R-:W4:Y:S04]  /*2e580*/  LDL R100, [R76] ;  /* 0x000000004c647983 */ /* 0x000f280000100800 */
[----:B------:R-:W4:Y:S04]  /*2e590*/  LDL.64 R8, [R75+0x8] ;  /* 0x000008004b087983 */ /* 0x000f280000100a00 */
[----:B------:R1:W5:Y:S04]  /*2e5a0*/  LDL.64 R82, [R75+0x40] ;  /* 0x000040004b527983 */ /* 0x0003680000100a00 */
[----:B--2---:R-:W2:Y:S01]  /*2e5b0*/  LD.E R128, desc[UR4][R80.64+0x8] ;  /* 0x0000080450807980 */ /* 0x004ea2000c101900 */
[----:B------:R-:W-:-:S02]  /*2e5c0*/  R2UR UR8, R78 ;  /* 0x000000004e0872ca */ /* 0x000fc400000e0000 */
[C---:B------:R-:W-:Y:S01]  /*2e5d0*/  R2UR UR9, R79.reuse ;  /* 0x000000004f0972ca */ /* 0x040fe200000e0000 */
[----:B---3--:R-:W5:Y:S01]  /*2e5e0*/  LD.E.64 R84, desc[UR4][R84.64] ;  /* 0x0000000454547980 */ /* 0x008f62000c101b00 */
[----:B------:R-:W-:Y:S02]  /*2e5f0*/  R2UR UR6, R78 ;  /* 0x000000004e0672ca */ /* 0x000fe400000e0000 */
[----:B------:R-:W-:Y:S01]  /*2e600*/  R2UR UR7, R79 ;  /* 0x000000004f0772ca */ /* 0x000fe200000e0000 */
[----:B----4-:R-:W-:Y:S01]  /*2e610*/  IMAD R100, R100, 0x4800, RZ ;  /* 0x0000480064647824 */ /* 0x010fe200078e02ff */
[----:B------:R-:W-:-:S04]  /*2e620*/  UMOV UR4, 0xffffffff ;  /* 0xffffffff00047882 */ /* 0x000fc80000000000 */
[----:B------:R-:W-:-:S03]  /*2e630*/  SHF.R.S32.HI R101, RZ, 0x1f, R100 ;  /* 0x0000001fff657819 */ /* 0x000fc60000011464 */
[----:B------:R1:W5:Y:S04]  /*2e640*/  LD.E R90, desc[UR8][R8.64+0x74] ;  /* 0x00007408085a7980 */ /* 0x000368000c101900 */
[----:B------:R1:W5:Y:S01]  /*2e650*/  LD.E R91, desc[UR6][R80.64+0x4] ;  /* 0x00000406505b7980 */ /* 0x000362000c101900 */
[----:B--2---:R-:W-:-:S04]  /*2e660*/  SHF.R.S32.HI R129, RZ, 0x1f, R128 ;  /* 0x0000001fff817819 */ /* 0x004fc80000011480 */
[----:B------:R-:W-:-:S04]  /*2e670*/  LEA.HI R119, R129, R128, RZ, 0x2 ;  /* 0x0000008081777211 */ /* 0x000fc800078f10ff */
[----:B0-----:R-:W-:-:S05]  /*2e680*/  LOP3.LUT R11, R119, 0x1ffffffc, RZ, 0xc0, !PT ;  /* 0x1ffffffc770b7812 */ /* 0x001fca00078ec0ff */
[----:B------:R-:W-:Y:S01]  /*2e690*/  IMAD.IADD R11, R128, 0x1, -R11 ;  /* 0x00000001800b7824 */ /* 0x000fe200078e0a0b */
[----:B------:R-:W-:-:S03]  /*2e6a0*/  SHF.R.S32.HI R119, RZ, 0x2, R119 ;  /* 0x00000002ff777819 */ /* 0x000fc60000011477 */
[----:B------:R-:W-:Y:S01]  /*2e6b0*/  IMAD.SHL.U32 R102, R11, 0x8, RZ ;  /* 0x000000080b667824 */ /* 0x000fe200078e00ff */
[----:B-1----:R-:W-:Y:S06]  /*2e6c0*/  BRA.DIV UR4, `(.L_x_5410) ;  /* 0x0000005204487947 */ /* 0x002fec000b800000 */
[----:B------:R0:W1:Y:S04]  /*2e6d0*/  SHFL.IDX PT, R9, R87, RZ, 0x1c1f ;  /* 0x001c1fff57097589 */ /* 0x00006800000e0000 */
[----:B------:R0:W2:Y:S02]  /*2e6e0*/  SHFL.IDX PT, R14, R86, RZ, 0x1c1f ;  /* 0x001c1fff560e7589 */ /* 0x0000a400000e0000 */
.L_x_5456:
[----:B------:R-:W-:Y:S02]  /*2e6f0*/  R2UR UR4, R78 ;  /* 0x000000004e0472ca */ /* 0x000fe400000e0000 */
[----:B------:R-:W-:-:S13]  /*2e700*/  R2UR UR5, R79 ;  /* 0x000000004f0572ca */ /* 0x000fda00000e0000 */
[----:B------:R-:W3:Y:S01]  /*2e710*/  LD.E R11, desc[UR4][R80.64+0xc] ;  /* 0x00000c04500b7980 */ /* 0x000ee2000c101900 */
[----:B------:R-:W-:Y:S01]  /*2e720*/  BSSY B2, `(.L_x_5411) ;  /* 0x00001e7000027945 */ /* 0x000fe20003800000 */
[----:B--2---:R-:W-:Y:S02]  /*2e730*/  IMAD.MOV.U32 R88, RZ, RZ, R14 ;  /* 0x000000ffff587224 */ /* 0x004fe400078e000e */
[----:B-1----:R-:W-:Y:S02]  /*2e740*/  IMAD.MOV.U32 R89, RZ, RZ, R9 ;  /* 0x000000ffff597224 */ /* 0x002fe400078e0009 */
[----:B---3--:R-:W-:-:S05]  /*2e750*/  IMAD R11, R24, -0x60, R11 ;  /* 0xffffffa0180b7824 */ /* 0x008fca00078e020b */
[----:B------:R-:W-:-:S04]  /*2e760*/  VIMNMX R8, R11, 0x60, PT ;  /* 0x000000600b087848 */ /* 0x000fc80003fe0100 */
[----:B------:R-:W-:-:S13]  /*2e770*/  ISETP.GE.AND P1, PT, R119, R8, PT ;  /* 0x000000087700720c */ /* 0x000fda0003f26270 */
[----:B------:R-:W-:Y:S05]  /*2e780*/  @P1 BRA `(.L_x_5412) ;  /* 0x0000001c00801947 */ /* 0x000fea0003800000 */
[----:B------:R-:W-:Y:S02]  /*2e790*/  R2UR UR4, R78 ;  /* 0x000000004e0472ca */ /* 0x000fe400000e0000 */
[----:B------:R-:W-:-:S13]  /*2e7a0*/  R2UR UR5, R79 ;  /* 0x000000004f0572ca */ /* 0x000fda00000e0000 */
[----:B-----5:R-:W2:Y:S01]  /*2e7b0*/  LD.E.U8 R8, desc[UR4][R82.64] ;  /* 0x0000000452087980 */ /* 0x020ea2000c101100 */
[----:B------:R-:W-:Y:S01]  /*2e7c0*/  BSSY B3, `(.L_x_5413) ;  /* 0x000009c000037945 */ /* 0x000fe20003800000 */
[----:B--2---:R-:W-:-:S04]  /*2e7d0*/  LOP3.LUT R8, R8, 0x1, RZ, 0xc0, !PT ;  /* 0x0000000108087812 */ /* 0x004fc800078ec0ff */
[----:B------:R-:W-:-:S13]  /*2e7e0*/  ISETP.NE.U32.AND P1, PT, R8, 0x1, PT ;  /* 0x000000010800780c */ /* 0x000fda0003f25070 */
[----:B------:R-:W-:Y:S05]  /*2e7f0*/  @P1 BRA `(.L_x_5414) ;  /* 0x0000000800601947 */ /* 0x000fea0003800000 */
[----:B------:R-:W-:Y:S01]  /*2e800*/  LEA.HI R149, R91, R91, RZ, 0x1 ;  /* 0x0000005b5b957211 */ /* 0x000fe200078f08ff */
[----:B------:R-:W-:Y:S01]  /*2e810*/  IMAD.IADD R8, R90, 0x1, -R91 ;  /* 0x000000015a087824 */ /* 0x000fe200078e0a5b */
[----:B------:R-:W-:Y:S02]  /*2e820*/  LEA.HI R13, R129, R128, RZ, 0x5 ;  /* 0x00000080810d7211 */ /* 0x000fe400078f28ff */
[----:B------:R-:W-:Y:S02]  /*2e830*/  SHF.R.S32.HI R149, RZ, 0x1, R149 ;  /* 0x00000001ff957819 */ /* 0x000fe40000011495 */
[----:B------:R-:W-:Y:S01]  /*2e840*/  R2UR UR4, R78 ;  /* 0x000000004e0472ca */ /* 0x000fe200000e0000 */
[----:B------:R-:W-:Y:S01]  /*2e850*/  IMAD.SHL.U32 R13, R13, 0x10, RZ ;  /* 0x000000100d0d7824 */ /* 0x000fe200078e00ff */
[----:B------:R-:W-:Y:S02]  /*2e860*/  ISETP.GE.AND P1, PT, R102, R149, PT ;  /* 0x000000956600720c */ /* 0x000fe40003f26270 */
[----:B------:R-:W-:-:S02]  /*2e870*/  R2UR UR5, R79 ;  /* 0x000000004f0572ca */ /* 0x000fc400000e0000 */
[----:B------:R-:W-:Y:S02]  /*2e880*/  SEL R9, R149, RZ, P1 ;  /* 0x000000ff95097207 */ /* 0x000fe40000800000 */
[----:B------:R-:W-:Y:S02]  /*2e890*/  SEL R11, R91, R8, !P1 ;  /* 0x000000085b0b7207 */ /* 0x000fe40004800000 */
[----:B------:R-:W-:Y:S01]  /*2e8a0*/  LOP3.LUT R13, R13, 0xfffffe00, RZ, 0xc0, !PT ;  /* 0xfffffe000d0d7812 */ /* 0x000fe200078ec0ff */
[----:B------:R-:W-:Y:S01]  /*2e8b0*/  IMAD.IADD R9, R102, 0x1, R9 ;  /* 0x0000000166097824 */ /* 0x000fe200078e0209 */
[----:B------:R-:W-:Y:S02]  /*2e8c0*/  SHF.R.S32.HI R12, RZ, 0x1f, R11 ;  /* 0x0000001fff0c7819 */ /* 0x000fe4000001140b */
[----:B------:R-:W-:Y:S02]  /*2e8d0*/  R2UR UR6, R78 ;  /* 0x000000004e0672ca */ /* 0x000fe400000e0000 */
[----:B------:R-:W-:-:S02]  /*2e8e0*/  SHF.R.S32.HI R8, RZ, 0x1f, R9 ;  /* 0x0000001fff087819 */ /* 0x000fc40000011409 */
[----:B------:R-:W-:Y:S01]  /*2e8f0*/  LEA.HI R11, R12, R11, RZ, 0x4 ;  /* 0x0000000b0c0b7211 */ /* 0x000fe200078f20ff */
[----:B------:R-:W-:Y:S01]  /*2e900*/  IMAD.SHL.U32 R12, R119, 0x40, RZ ;  /* 0x00000040770c7824 */ /* 0x000fe200078e00ff */
[CC--:B------:R-:W-:Y:S02]  /*2e910*/  LEA.HI R10, R8.reuse, R9.reuse, RZ, 0x3 ;  /* 0x00000009080a7211 */ /* 0x0c0fe400078f18ff */
[----:B------:R-:W-:Y:S02]  /*2e920*/  LEA.HI R8, R8, R9, RZ, 0x6 ;  /* 0x0000000908087211 */ /* 0x000fe400078f30ff */
[----:B------:R-:W-:Y:S02]  /*2e930*/  SHF.R.S32.HI R146, RZ, 0x3, R10 ;  /* 0x00000003ff927819 */ /* 0x000fe4000001140a */
[----:B------:R-:W-:Y:S02]  /*2e940*/  LOP3.LUT R12, R12, 0x1c0, RZ, 0xc0, !PT ;  /* 0x000001c00c0c7812 */ /* 0x000fe400078ec0ff */
[----:B------:R-:W-:-:S02]  /*2e950*/  LEA.HI.SX32 R11, R11, R146, 0x1c ;  /* 0x000000920b0b7211 */ /* 0x000fc400078fe2ff */
[----:B------:R-:W-:Y:S02]  /*2e960*/  SHF.R.U32.HI R9, RZ, 0x3, R12 ;  /* 0x00000003ff097819 */ /* 0x000fe4000001160c */
[----:B------:R-:W-:Y:S01]  /*2e970*/  SHF.R.S32.HI R14, RZ, 0x1f, R11 ;  /* 0x0000001fff0e7819 */ /* 0x000fe2000001140b */
[----:B------:R-:W-:Y:S01]  /*2e980*/  IMAD.SHL.U32 R147, R11, 0x8, RZ ;  /* 0x000000080b937824 */ /* 0x000fe200078e00ff */
[----:B------:R-:W-:Y:S02]  /*2e990*/  SHF.R.S32.HI R8, RZ, 0x6, R8 ;  /* 0x00000006ff087819 */ /* 0x000fe40000011408 */
[----:B------:R-:W-:Y:S02]  /*2e9a0*/  LEA.HI R14, R14, R11, RZ, 0x3 ;  /* 0x0000000b0e0e7211 */ /* 0x000fe400078f18ff */
[----:B------:R-:W-:Y:S01]  /*2e9b0*/  LOP3.LUT R10, R12, 0x38, R10, 0xf8, !PT ;  /* 0x000000380c0a7812 */ /* 0x000fe200078ef80a */
[----:B------:R-:W-:Y:S01]  /*2e9c0*/  IMAD R8, R8, 0x1800, R13 ;  /* 0x0000180008087824 */ /* 0x000fe200078e020d */
[----:B------:R-:W-:-:S02]  /*2e9d0*/  SHF.R.S32.HI R14, RZ, 0x3, R14 ;  /* 0x00000003ff0e7819 */ /* 0x000fc4000001140e */
[----:B------:R-:W-:Y:S02]  /*2e9e0*/  LOP3.LUT R12, R12, 0x38, R147, 0xf8, !PT ;  /* 0x000000380c0c7812 */ /* 0x000fe400078ef893 */
[-C--:B------:R-:W-:Y:S01]  /*2e9f0*/  LOP3.LUT R11, R10, R9.reuse, RZ, 0x3c, !PT ;  /* 0x000000090a0b7212 */ /* 0x080fe200078e3cff */
[----:B------:R-:W-:Y:S01]  /*2ea00*/  IMAD R14, R14, 0x1800, R13 ;  /* 0x000018000e0e7824 */ /* 0x000fe200078e020d */
[----:B------:R-:W-:Y:S02]  /*2ea10*/  LOP3.LUT R9, R12, R9, RZ, 0x3c, !PT ;  /* 0x000000090c097212 */ /* 0x000fe400078e3cff */
[----:B------:R-:W-:Y:S01]  /*2ea20*/  R2UR UR7, R79 ;  /* 0x000000004f0772ca */ /* 0x000fe200000e0000 */
[----:B------:R-:W-:Y:S02]  /*2ea30*/  IMAD.IADD R11, R8, 0x1, R11 ;  /* 0x00000001080b7824 */ /* 0x000fe400078e020b */
[----:B------:R-:W-:-:S03]  /*2ea40*/  IMAD.IADD R9, R14, 0x1, R9 ;  /* 0x000000010e097824 */ /* 0x000fc600078e0209 */
[C---:B------:R-:W-:Y:S02]  /*2ea50*/  IADD3 R13, P1, R100.reuse, R11, RZ ;  /* 0x0000000b640d7210 */ /* 0x040fe40007f3e0ff */
[----:B------:R-:W-:-:S03]  /*2ea60*/  IADD3 R11, P2, R100, R9, RZ ;  /* 0x00000009640b7210 */ /* 0x000fc60007f5e0ff */
[--C-:B------:R-:W-:Y:S01]  /*2ea70*/  IMAD.X R9, RZ, RZ, R101.reuse, P1 ;  /* 0x000000ffff097224 */ /* 0x100fe200008e0665 */
[-C--:B------:R-:W-:Y:S01]  /*2ea80*/  LEA R8, P1, R13, R84.reuse, 0x1 ;  /* 0x000000540d087211 */ /* 0x080fe200078208ff */
[----:B------:R-:W-:Y:S01]  /*2ea90*/  IMAD.X R10, RZ, RZ, R101, P2 ;  /* 0x000000ffff0a7224 */ /* 0x000fe200010e0665 */
[----:B------:R-:W-:Y:S02]  /*2eaa0*/  LEA R12, P2, R11, R84, 0x1 ;  /* 0x000000540b0c7211 */ /* 0x000fe400078408ff */
[----:B------:R-:W-:Y:S02]  /*2eab0*/  LEA.HI.X R9, R13, R85, R9, 0x1, P1 ;  /* 0x000000550d097211 */ /* 0x000fe400008f0c09 */
[----:B------:R-:W-:Y:S02]  /*2eac0*/  ISETP.GE.AND P1, PT, R102, R149, PT ;  /* 0x000000956600720c */ /* 0x000fe40003f26270 */
[----:B------:R-:W-:Y:S01]  /*2ead0*/  LEA.HI.X R13, R11, R85, R10, 0x1, P2 ;  /* 0x000000550b0d7211 */ /* 0x000fe200010f0c0a */
[----:B------:R-:W-:Y:S01]  /*2eae0*/  BSSY B4, `(.L_x_5415) ;  /* 0x0000060000047945 */ /* 0x000fe20003800000 */
[----:B------:R-:W5:Y:S01]  /*2eaf0*/  LD.E.128 R8, desc[UR4][R8.64] ;  /* 0x0000000408087980 */ /* 0x000f62000c101d00 */
[----:B------:R-:W-:-:S03]  /*2eb00*/  ISETP.GE.AND P2, PT, R147, R90, PT ;  /* 0x0000005a9300720c */ /* 0x000fc60003f46270 */
[----:B------:R-:W5:Y:S05]  /*2eb10*/  LD.E.128 R12, desc[UR6][R12.64] ;  /* 0x000000060c0c7980 */ /* 0x000f6a000c101d00 */
[----:B------:R-:W-:Y:S05]  /*2eb20*/  @P1 BRA `(.L_x_5416) ;  /* 0x00000004006c1947 */ /* 0x000fea0003800000 */
[----:B------:R-:W-:Y:S01]  /*2eb30*/  SHF.R.U32.HI R151, RZ, 0x10, R33 ;  /* 0x00000010ff977819 */ /* 0x000fe20000011621 */
[----:B-----5:R-:W-:Y:S01]  /*2eb40*/  IMAD.U32 R148, R15, 0x10000, RZ ;  /* 0x000100000f947824 */ /* 0x020fe200078e00ff */
[----:B------:R-:W-:Y:S02]  /*2eb50*/  SHF.R.U32.HI R149, RZ, 0x10, R45 ;  /* 0x00000010ff957819 */ /* 0x000fe4000001162d */
[----:B------:R-:W-:Y:S02]  /*2eb60*/  PRMT R144, R144, 0x5410, R151 ;  /* 0x0000541090907816 */ /* 0x000fe40000000097 */
[----:B------:R-:W-:Y:S02]  /*2eb70*/  PRMT R149, R142, 0x5410, R149 ;  /* 0x000054108e957816 */ /* 0x000fe40000000095 */
[----:B------:R-:W-:Y:S01]  /*2eb80*/  SHF.R.U64 R150, R44, 0x10, R45 ;  /* 0x000000102c967819 */ /* 0x000fe2000000122d */
[----:B------:R-:W-:Y:S01]  /*2eb90*/  IMAD.U32 R44, R13, 0x10000, RZ ;  /* 0x000100000d2c7824 */ /* 0x000fe200078e00ff */
[----:B------:R-:W-:Y:S01]  /*2eba0*/  SHF.R.U32.HI R153, RZ, 0x10, R47 ;  /* 0x00000010ff997819 */ /* 0x000fe2000001162f */
[----:B------:R-:W-:Y:S01]  /*2ebb0*/  IMAD.U32 R151, R149, 0x10000, RZ ;  /* 0x0001000095977824 */ /* 0x000fe200078e00ff */
[----:B------:R-:W-:Y:S01]  /*2ebc0*/  LOP3.LUT R45, R15, 0xffff0000, RZ, 0xc0, !PT ;  /* 0xffff00000f2d7812 */ /* 0x000fe200078ec0ff */
[----:B------:R-:W-:Y:S01]  /*2ebd0*/  IMAD.U32 R15, R144, 0x10000, RZ ;  /* 0x00010000900f7824 */ /* 0x000fe200078e00ff */
[----:B------:R-:W-:Y:S01]  /*2ebe0*/  PRMT R142, R141, 0x5410, R150 ;  /* 0x000054108d8e7816 */ /* 0x000fe20000000096 */
[----:B------:R-:W-:Y:S01]  /*2ebf0*/  FMUL.FTZ R141, R44, R151 ;  /* 0x000000972c8d7220 */ /* 0x000fe20000410000 */
[----:B------:R-:W-:-:S02]  /*2ec00*/  SHF.R.U32.HI R152, RZ, 0x10, R35 ;  /* 0x00000010ff987819 */ /* 0x000fc40000011623 */
[----:B------:R-:W-:Y:S01]  /*2ec10*/  SHF.R.U64 R155, R46, 0x10, R47 ;  /* 0x000000102e9b7819 */ /* 0x000fe2000000122f */
[----:B------:R-:W-:Y:S01]  /*2ec20*/  IMAD.U32 R46, R11, 0x10000, RZ ;  /* 0x000100000b2e7824 */ /* 0x000fe200078e00ff */
[----:B------:R-:W-:Y:S01]  /*2ec30*/  PRMT R150, R138, 0x5410, R153 ;  /* 0x000054108a967816 */ /* 0x000fe20000000099 */
[-C--:B------:R-:W-:Y:S01]  /*2ec40*/  FMUL.FTZ R153, R44, R15.reuse ;  /* 0x0000000f2c997220 */ /* 0x080fe20000410000 */
[----:B------:R-:W-:Y:S01]  /*2ec50*/  LOP3.LUT R47, R13, 0xffff0000, RZ, 0xc0, !PT ;  /* 0xffff00000d2f7812 */ /* 0x000fe200078ec0ff */
[----:B------:R-:W-:Y:S01]  /*2ec60*/  IMAD.U32 R13, R12, 0x10000, RZ ;  /* 0x000100000c0d7824 */ /* 0x000fe200078e00ff */
[----:B------:R-:W-:Y:S01]  /*2ec70*/  LOP3.LUT R138, R149, 0xffff0000, RZ, 0xc0, !PT ;  /* 0xffff0000958a7812 */ /* 0x000fe200078ec0ff */
[----:B------:R-:W-:Y:S01]  /*2ec80*/  IMAD.U32 R149, R150, 0x10000, RZ ;  /* 0x0001000096957824 */ /* 0x000fe200078e00ff */
[----:B------:R-:W-:Y:S02]  /*2ec90*/  LOP3.LUT R44, R144, 0xffff0000, RZ, 0xc0, !PT ;  /* 0xffff0000902c7812 */ /* 0x000fe400078ec0ff */
[----:B------:R-:W-:Y:S01]  /*2eca0*/  SHF.R.U64 R154, R34, 0x10, R35 ;  /* 0x00000010229a7819 */ /* 0x000fe20000001223 */
[----:B------:R-:W-:Y:S01]  /*2ecb0*/  IMAD.U32 R34, R9, 0x10000, RZ ;  /* 0x0001000009227824 */ /* 0x000fe200078e00ff */
[----:B------:R-:W-:Y:S01]  /*2ecc0*/  PRMT R139, R139, 0x5410, R152 ;  /* 0x000054108b8b7816 */ /* 0x000fe20000000098 */
[----:B------:R-:W-:Y:S01]  /*2ecd0*/  FMUL.FTZ R144, R47, R138 ;  /* 0x0000008a2f907220 */ /* 0x000fe20000410000 */
[----:B------:R-:W-:Y:S01]  /*2ece0*/  LOP3.LUT R35, R9, 0xffff0000, RZ, 0xc0, !PT ;  /* 0xffff000009237812 */ /* 0x000fe200078ec0ff */
[----:B------:R-:W-:Y:S01]  /*2ecf0*/  FMUL.FTZ R152, R47, R44 ;  /* 0x0000002c2f987220 */ /* 0x000fe20000410000 */
[----:B------:R-:W-:Y:S01]  /*2ed00*/  FFMA.FTZ R15, R34, R15, -R141 ;  /* 0x0000000f220f7223 */ /* 0x000fe2000001088d */
[----:B------:R-:W-:Y:S01]  /*2ed10*/  SHF.R.U64 R156, R32, 0x10, R33 ;  /* 0x00000010209c7819 */ /* 0x000fe20000001221 */
[----:B------:R-:W-:-:S02]  /*2ed20*/  IMAD.U32 R141, R139, 0x10000, RZ ;  /* 0x000100008b8d7824 */ /* 0x000fc400078e00ff */
[C---:B------:R-:W-:Y:S01]  /*2ed30*/  FFMA.FTZ R44, R35.reuse, R44, -R144 ;  /* 0x0000002c232c7223 */ /* 0x040fe20000010890 */
[----:B------:R-:W-:Y:S01]  /*2ed40*/  FFMA.FTZ R35, R35, R138, R152 ;  /* 0x0000008a23237223 */ /* 0x000fe20000010098 */
        /* <DEDUP_REMOVED lines=9> */
[----:B------:R-:W-:Y:S01]  /*2ede0*/  FMUL.FTZ R152, R45, R138 ;  /* 0x0000008a2d987220 */ /* 0x000fe20000410000 */
[----:B------:R-:W-:Y:S01]  /*2edf0*/  LOP3.LUT R12, R12, 0xffff0000, RZ, 0xc0, !PT ;  /* 0xffff00000c0c7812 */ /* 0x000fe200078ec0ff */
[----:B------:R-:W-:Y:S01]  /*2ee00*/  IMAD.U32 R46, R145, 0x10000, RZ ;  /* 0x00010000912e7824 */ /* 0x000fe200078e00ff */
[C---:B------:R-:W-:Y:S01]  /*2ee10*/  LOP3.LUT R45, R142.reuse, 0xffff0000, RZ, 0xc0, !PT ;  /* 0xffff00008e2d7812 */ /* 0x040fe200078ec0ff */
[----:B------:R-:W-:-:S02]  /*2ee20*/  IMAD.U32 R47, R142, 0x10000, RZ ;  /* 0x000100008e2f7824 */ /* 0x000fc400078e00ff */
[----:B------:R-:W-:Y:S01]  /*2ee30*/  FFMA.FTZ R144, R33, R138, -R144 ;  /* 0x0000008a21907223 */ /* 0x000fe20000010890 */
[C---:B------:R-:W-:Y:S01]  /*2ee40*/  IMAD.U32 R32, R8.reuse, 0x10000, RZ ;  /* 0x0001000008207824 */ /* 0x040fe200078e00ff */
[----:B------:R-:W-:Y:S01]  /*2ee50*/  LOP3.LUT R8, R8, 0xffff0000, RZ, 0xc0, !PT ;  /* 0xffff000008087812 */ /* 0x000fe200078ec0ff */
[----:B------:R-:W-:Y:S01]  /*2ee60*/  FMUL.FTZ R139, R13, R47 ;  /* 0x0000002f0d8b7220 */ /* 0x000fe20000410000 */
[----:B------:R-:W-:Y:S01]  /*2ee70*/  LOP3.LUT R145, R145, 0xffff0000, RZ, 0xc0, !PT ;  /* 0xffff000091917812 */ /* 0x000fe200078ec0ff */
[-C--:B------:R-:W-:Y:S01]  /*2ee80*/  FMUL.FTZ R138, R13, R46.reuse ;  /* 0x0000002e0d8a7220 */ /* 0x080fe20000410000 */
[----:B------:R-:W-:Y:S01]  /*2ee90*/  PRMT R140, R140, 0x5410, R155 ;  /* 0x000054108c8c7816 */ /* 0x000fe2000000009b */
[----:B------:R-:W-:Y:S01]  /*2eea0*/  FMUL.FTZ R13, R12, R45 ;  /* 0x0000002d0c0d7220 */ /* 0x000fe20000410000 */
[----:B------:R-:W-:Y:S01]  /*2eeb0*/  PRMT R143, R143, 0x5410, R154 ;  /* 0x000054108f8f7816 */ /* 0x000fe2000000009a */
[C---:B------:R-:W-:Y:S01]  /*2eec0*/  FFMA.FTZ R139, R32.reuse, R46, -R139 ;  /* 0x0000002e208b7223 */ /* 0x040fe2000001088b */
[----:B------:R-:W-:Y:S01]  /*2eed0*/  FFMA.FTZ R138, R32, R47, R138 ;  /* 0x0000002f208a7223 */ /* 0x000fe2000001008a */
[C---:B------:R-:W-:Y:S01]  /*2eee0*/  IMAD.U32 R9, R10.reuse, 0x10000, RZ ;  /* 0x000100000a097824 */ /* 0x040fe200078e00ff */
[----:B------:R-:W-:Y:S01]  /*2eef0*/  LOP3.LUT R11, R10, 0xffff0000, RZ, 0xc0, !PT ;  /* 0xffff00000a0b7812 */ /* 0x000fe200078ec0ff */
[----:B------:R-:W-:Y:S01]  /*2ef00*/  FFMA.FTZ R149, R33, R150, R152 ;  /* 0x0000009621957223 */ /* 0x000fe20000010098 */
[----:B------:R-:W-:Y:S01]  /*2ef10*/  FFMA.FTZ R32, R8, R145, -R13 ;  /* 0x0000009108207223 */ /* 0x000fe2000001080d */
[----:B------:R-:W-:-:S02]  /*2ef20*/  IMAD.U32 R10, R14, 0x10000, RZ ;  /* 0x000100000e0a7824 */ /* 0x000fc400078e00ff */
[----:B------:R-:W-:Y:S01]  /*2ef30*/  FMUL.FTZ R33, R12, R145 ;  /* 0x000000910c217220 */ /* 0x000fe20000410000 */
[----:B------:R-:W-:Y:S01]  /*2ef40*/  IMAD.U32 R13, R140, 0x10000, RZ ;  /* 0x000100008c0d7824 */ /* 0x000fe200078e00ff */
[----:B------:R-:W-:Y:S01]  /*2ef50*/  LOP3.LUT R14, R14, 0xffff0000, RZ, 0xc0, !PT ;  /* 0xffff00000e0e7812 */ /* 0x000fe200078ec0ff */
[C---:B------:R-:W-:Y:S01]  /*2ef60*/  IMAD.U32 R12, R143.reuse, 0x10000, RZ ;  /* 0x000100008f0c7824 */ /* 0x040fe200078e00ff */
[----:B------:R-:W-:Y:S01]  /*2ef70*/  LOP3.LUT R140, R140, 0xffff0000, RZ, 0xc0, !PT ;  /* 0xffff00008c8c7812 */ /* 0x000fe200078ec0ff */
[----:B------:R-:W-:Y:S01]  /*2ef80*/  FFMA.FTZ R33, R8, R45, R33 ;  /* 0x0000002d08217223 */ /* 0x000fe20000010021 */
[----:B------:R-:W-:Y:S01]  /*2ef90*/  LOP3.LUT R143, R143, 0xffff0000, RZ, 0xc0, !PT ;  /* 0xffff00008f8f7812 */ /* 0x000fe200078ec0ff */
[C---:B------:R-:W-:Y:S01]  /*2efa0*/  FMUL.FTZ R8, R10.reuse, R13 ;  /* 0x0000000d0a087220 */ /* 0x040fe20000410000 */
[----:B------:R-:W-:Y:S01]  /*2efb0*/  FMUL.FTZ R10, R10, R12 ;  /* 0x0000000c0a0a7220 */ /* 0x000fe20000410000 */
[----:B------:R-:W-:Y:S01]  /*2efc0*/  FMUL.FTZ R46, R14, R140 ;  /* 0x0000008c0e2e7220 */ /* 0x000fe20000410000 */
[----:B------:R-:W-:Y:S01]  /*2efd0*/  FFMA.FTZ R34, R34, R151, R153 ;  /* 0x0000009722227223 */ /* 0x000fe20000010099 */
[-C--:B------:R-:W-:Y:S01]  /*2efe0*/  FMUL.FTZ R45, R14, R143.reuse ;  /* 0x0000008f0e2d7220 */ /* 0x080fe20000410000 */
        /* <DEDUP_REMOVED lines=15> */
.L_x_5416:
[----:B------:R-:W-:Y:S05]  /*2f0e0*/  BSYNC B4 ;  /* 0x0000000000047941 */ /* 0x000fea0003800000 */
.L_x_5415:
[----:B------:R-:W-:Y:S01]  /*2f0f0*/  R2UR UR4, R78 ;  /* 0x000000004e0472ca */ /* 0x000fe200000e0000 */
[----:B------:R-:W-:Y:S01]  /*2f100*/  IMAD.SHL.U32 R33, R146, 0x8, RZ ;  /* 0x0000000892217824 */ /* 0x000fe200078e00ff */
[----:B------:R-:W-:Y:S01]  /*2f110*/  R2UR UR5, R79 ;  /* 0x000000004f0572ca */ /* 0x000fe200000e0000 */
[--C-:B------:R-:W-:Y:S01]  /*2f120*/  @!P2 IMAD.WIDE R34, R147, 0x2, R88.reuse ;  /* 0x000000029322a825 */ /* 0x100fe200078e0258 */
[----:B------:R-:W-:Y:S02]  /*2f130*/  @!P2 R2UR UR6, R78 ;  /* 0x000000004e06a2ca */ /* 0x000fe400000e0000 */
[----:B------:R-:W-:Y:S01]  /*2f140*/  @!P2 R2UR UR7, R79 ;  /* 0x000000004f07a2ca */ /* 0x000fe200000e0000 */
[----:B------:R-:W-:-:S08]  /*2f150*/  IMAD.WIDE R32, R33, 0x2, R88 ;  /* 0x0000000221207825 */ /* 0x000fd000078e0258 */
[----:B-----5:R1:W-:Y:S04]  /*2f160*/  ST.E.128 desc[UR4][R32.64], R8 ;  /* 0x0000000820007985 */ /* 0x0203e8000c101d04 */
[----:B------:R1:W-:Y:S02]  /*2f170*/  @!P2 ST.E.128 desc[UR6][R34.64], R12 ;  /* 0x0000000c2200a985 */ /* 0x0003e4000c101d06 */
.L_x_5414:
[----:B------:R-:W-:Y:S05]  /*2f180*/  BSYNC B3 ;  /* 0x0000000000037941 */ /* 0x000fea0003800000 */
.L_x_5413:
[----:B------:R-:W-:Y:S02]  /*2f190*/  R2UR UR4, R78 ;  /* 0x000000004e0472ca */ /* 0x000fe400000e0000 */
[----:B------:R-:W-:-:S13]  /*2f1a0*/  R2UR UR5, R79 ;  /* 0x000000004f0572ca */ /* 0x000fda00000e0000 */
[----:B-1----:R-:W2:Y:S01]  /*2f1b0*/  LD.E.U8 R8, desc[UR4][R82.64] ;  /* 0x0000000452087980 */ /* 0x002ea2000c101100 */
[----:B------:R-:W-:Y:S01]  /*2f1c0*/  BSSY B3, `(.L_x_5417) ;  /* 0x000009c000037945 */ /* 0x000fe20003800000 */
[----:B--2---:R-:W-:-:S13]  /*2f1d0*/  LOP3.LUT P1, RZ, R8, 0x2, RZ, 0xc0, !PT ;  /* 0x0000000208ff7812 */ /* 0x004fda000782c0ff */
[----:B------:R-:W-:Y:S05]  /*2f1e0*/  @!P1 BRA `(.L_x_5418) ;  /* 0x0000000800649947 */ /* 0x000fea0003800000 */
[----:B------:R-:W-:Y:S02]  /*2f1f0*/  R2UR UR4, R78 ;  /* 0x000000004e0472ca */ /* 0x000fe400000e0000 */
[----:B------:R-:W-:-:S13]  /*2f200*/  R2UR UR5, R79 ;  /* 0x000000004f0572ca */ /* 0x000fda00000e0000 */
[----:B------:R-:W2:Y:S01]  /*2f210*/  LD.E R8, desc[UR4][R80.64+0x4] ;  /* 0x0000040450087980 */ /* 0x000ea2000c101900 */
[----:B------:R-:W-:Y:S01]  /*2f220*/  VIADD R34, R102, 0x20 ;  /* 0x0000002066227836 */ /* 0x000fe20000000000 */
[----:B------:R-:W-:Y:S02]  /*2f230*/  LEA.HI R13, R129, R128, RZ, 0x5 ;  /* 0x00000080810d7211 */ /* 0x000fe400078f28ff */
[----:B------:R-:W-:Y:S02]  /*2f240*/  R2UR UR6, R78 ;  /* 0x000000004e0672ca */ /* 0x000fe400000e0000 */
[----:B------:R-:W-:Y:S01]  /*2f250*/  R2UR UR7, R79 ;  /* 0x000000004f0772ca */ /* 0x000fe200000e0000 */
[----:B------:R-:W-:-:S05]  /*2f260*/  IMAD.SHL.U32 R14, R13, 0x10, RZ ;  /* 0x000000100d0e7824 */ /* 0x000fca00078e00ff */
[----:B------:R-:W-:Y:S01]  /*2f270*/  LOP3.LUT R15, R14, 0xfffffe00, RZ, 0xc0, !PT ;  /* 0xfffffe000e0f7812 */ /* 0x000fe200078ec0ff */
[----:B------:R-:W-:Y:S01]  /*2f280*/  BSSY B4, `(.L_x_5419) ;  /* 0x0000086000047945 */ /* 0x000fe20003800000 */
[----:B--2---:R-:W-:-:S04]  /*2f290*/  LEA.HI R8, R8, R8, RZ, 0x1 ;  /* 0x0000000808087211 */ /* 0x004fc800078f08ff */
[----:B------:R-:W-:Y:S01]  /*2f2a0*/  SHF.R.S32.HI R35, RZ, 0x1, R8 ;  /* 0x00000001ff237819 */ /* 0x000fe20000011408 */
[----:B------:R-:W-:-:S03]  /*2f2b0*/  IMAD.IADD R8, R90, 0x1, -R91 ;  /* 0x000000015a087824 */ /* 0x000fc600078e0a5b */
[----:B------:R-:W-:-:S04]  /*2f2c0*/  ISETP.GE.AND P1, PT, R34, R35, PT ;  /* 0x000000232200720c */ /* 0x000fc80003f26270 */
[----:B------:R-:W-:Y:S02]  /*2f2d0*/  SEL R9, R35, RZ, P1 ;  /* 0x000000ff23097207 */ /* 0x000fe40000800000 */
[----:B------:R-:W-:-:S03]  /*2f2e0*/  SEL R11, R91, R8, !P1 ;  /* 0x000000085b0b7207 */ /* 0x000fc60004800000 */
[----:B------:R-:W-:Y:S01]  /*2f2f0*/  IMAD.IADD R9, R34, 0x1, R9 ;  /* 0x0000000122097824 */ /* 0x000fe200078e0209 */
[----:B------:R-:W-:-:S04]  /*2f300*/  SHF.R.S32.HI R12, RZ, 0x1f, R11 ;  /* 0x0000001fff0c7819 */ /* 0x000fc8000001140b */
[----:B------:R-:W-:Y:S02]  /*2f310*/  SHF.R.S32.HI R8, RZ, 0x1f, R9 ;  /* 0x0000001fff087819 */ /* 0x000fe40000011409 */
[----:B------:R-:W-:Y:S01]  /*2f320*/  LEA.HI R11, R12, R11, RZ, 0x4 ;  /* 0x0000000b0c0b7211 */ /* 0x000fe200078f20ff */
[----:B------:R-:W-:Y:S01]  /*2f330*/  IMAD.SHL.U32 R12, R119, 0x40, RZ ;  /* 0x00000040770c7824 */ /* 0x000fe200078e00ff */
[CC--:B------:R-:W-:Y:S02]  /*2f340*/  LEA.HI R10, R8.reuse, R9.reuse, RZ, 0x3 ;  /* 0x00000009080a7211 */ /* 0x0c0fe400078f18ff */
[----:B------:R-:W-:Y:S02]  /*2f350*/  LEA.HI R8, R8, R9, RZ, 0x6 ;  /* 0x0000000908087211 */ /* 0x000fe400078f30ff */
[----:B------:R-:W-:Y:S02]  /*2f360*/  SHF.R.S32.HI R32, RZ, 0x3, R10 ;  /* 0x00000003ff207819 */ /* 0x000fe4000001140a */
[----:B------:R-:W-:-:S02]  /*2f370*/  LOP3.LUT R13, R12, 0x1c0, RZ, 0xc0, !PT ;  /* 0x000001c00c0d7812 */ /* 0x000fc400078ec0ff */
[----:B------:R-:W-:Y:S02]  /*2f380*/  LEA.HI.SX32 R11, R11, R32, 0x1c ;  /* 0x000000200b0b7211 */ /* 0x000fe400078fe2ff */
[----:B------:R-:W-:Y:S02]  /*2f390*/  SHF.R.U32.HI R14, RZ, 0x3, R13 ;  /* 0x00000003ff0e7819 */ /* 0x000fe4000001160d */
[----:B------:R-:W-:Y:S01]  /*2f3a0*/  SHF.R.S32.HI R12, RZ, 0x1f, R11 ;  /* 0x0000001fff0c7819 */ /* 0x000fe2000001140b */
[----:B------:R-:W-:Y:S01]  /*2f3b0*/  IMAD.SHL.U32 R33, R11, 0x8, RZ ;  /* 0x000000080b217824 */ /* 0x000fe200078e00ff */
[----:B------:R-:W-:Y:S02]  /*2f3c0*/  SHF.R.S32.HI R8, RZ, 0x6, R8 ;  /* 0x00000006ff087819 */ /* 0x000fe40000011408 */
[----:B------:R-:W-:Y:S02]  /*2f3d0*/  LOP3.LUT R10, R13, 0x38, R10, 0xf8, !PT ;  /* 0x000000380d0a7812 */ /* 0x000fe400078ef80a */
[----:B------:R-:W-:Y:S01]  /*2f3e0*/  LEA.HI R12, R12, R11, RZ, 0x3 ;  /* 0x0000000b0c0c7211 */ /* 0x000fe200078f18ff */
[----:B------:R-:W-:Y:S01]  /*2f3f0*/  IMAD R8, R8, 0x1800, R15 ;  /* 0x0000180008087824 */ /* 0x000fe200078e020f */
[----:B------:R-:W-:-:S02]  /*2f400*/  LOP3.LUT R9, R10, R14, RZ, 0x3c, !PT ;  /* 0x0000000e0a097212 */ /* 0x000fc400078e3cff */
[----:B------:R-:W-:Y:S02]  /*2f410*/  SHF.R.S32.HI R12, RZ, 0x3, R12 ;  /* 0x00000003ff0c7819 */ /* 0x000fe4000001140c */
[----:B------:R-:W-:Y:S01]  /*2f420*/  LOP3.LUT R11, R13, 0x38, R33, 0xf8, !PT ;  /* 0x000000380d0b7812 */ /* 0x000fe200078ef821 */
[----:B------:R-:W-:Y:S02]  /*2f430*/  IMAD.IADD R9, R8, 0x1, R9 ;  /* 0x0000000108097824 */ /* 0x000fe400078e0209 */
[----:B------:R-:W-:Y:S01]  /*2f440*/  IMAD R12, R12, 0x1800, R15 ;  /* 0x000018000c0c7824 */ /* 0x000fe200078e020f */
[----:B------:R-:W-:Y:S02]  /*2f450*/  LOP3.LUT R11, R11, R14, RZ, 0x3c, !PT ;  /* 0x0000000e0b0b7212 */ /* 0x000fe400078e3cff */
[----:B------:R-:W-:-:S03]  /*2f460*/  IADD3 R9, P1, R100, R9, RZ ;  /* 0x0000000964097210 */ /* 0x000fc60007f3e0ff */
[----:B------:R-:W-:Y:S02]  /*2f470*/  IMAD.IADD R11, R12, 0x1, R11 ;  /* 0x000000010c0b7824 */ /* 0x000fe400078e020b */
[----:B------:R-:W-:Y:S01]  /*2f480*/  IMAD.X R13, RZ, RZ, R101, P1 ;  /* 0x000000ffff0d7224 */ /* 0x000fe200008e0665 */
[CC--:B------:R-:W-:Y:S02]  /*2f490*/  LEA R8, P1, R9.reuse, R84.reuse, 0x1 ;  /* 0x0000005409087211 */ /* 0x0c0fe400078208ff */
[----:B------:R-:W-:Y:S02]  /*2f4a0*/  IADD3 R11, P2, R100, R11, RZ ;  /* 0x0000000b640b7210 */ /* 0x000fe40007f5e0ff */
[----:B------:R-:W-:Y:S02]  /*2f4b0*/  LEA.HI.X R9, R9, R85, R13, 0x1, P1 ;  /* 0x0000005509097211 */ /* 0x000fe400008f0c0d */
[----:B------:R-:W-:Y:S01]  /*2f4c0*/  ISETP.GE.AND P1, PT, R34, R35, PT ;  /* 0x000000232200720c */ /* 0x000fe20003f26270 */
[----:B------:R-:W-:Y:S01]  /*2f4d0*/  IMAD.X R10, RZ, RZ, R101, P2 ;  /* 0x000000ffff0a7224 */ /* 0x000fe200010e0665 */
[----:B------:R-:W-:-:S04]  /*2f4e0*/  LEA R12, P2, R11, R84, 0x1 ;  /* 0x000000540b0c7211 */ /* 0x000fc800078408ff */
[----:B------:R-:W-:Y:S02]  /*2f4f0*/  LEA.HI.X R13, R11, R85, R10, 0x1, P2 ;  /* 0x000000550b0d7211 */ /* 0x000fe400010f0c0a */
[----:B------:R-:W5:Y:S01]  /*2f500*/  LD.E.128 R8, desc[UR4][R8.64] ;  /* 0x0000000408087980 */ /* 0x000f62000c101d00 */
[----:B------:R-:W-:-:S03]  /*2f510*/  ISETP.GE.AND P2, PT, R33, R90, PT ;  /* 0x0000005a2100720c */ /* 0x000fc60003f46270 */
[----:B------:R-:W5:Y:S01]  /*2f520*/  LD.E.128 R12, desc[UR6][R12.64] ;  /* 0x000000060c0c7980 */ /* 0x000f62000c101d00 */
[----:B------:R-:W-:Y:S09]  /*2f530*/  @P1 BRA `(.L_x_5420) ;  /* 0x0000000400681947 */ /* 0x000ff20003800000 */
[----:B------:R-:W-:Y:S01]  /*2f540*/  SHF.R.U32.HI R44, RZ, 0x10, R41 ;  /* 0x00000010ff2c7819 */ /* 0x000fe20000011629 */
[----:B-----5:R-:W-:Y:S01]  /*2f550*/  IMAD.U32 R35, R13, 0x10000, RZ ;  /* 0x000100000d237824 */ /* 0x020fe200078e00ff */
[----:B------:R-:W-:Y:S02]  /*2f560*/  SHF.R.U32.HI R140, RZ, 0x10, R29 ;  /* 0x00000010ff8c7819 */ /* 0x000fe4000001161d */
[----:B------:R-:W-:Y:S02]  /*2f570*/  PRMT R137, R137, 0x5410, R44 ;  /* 0x0000541089897816 */ /* 0x000fe4000000002c */
[----:B------:R-:W-:Y:S02]  /*2f580*/  PRMT R133, R133, 0x5410, R140 ;  /* 0x0000541085857816 */ /* 0x000fe4000000008c */
[----:B------:R-:W-:Y:S01]  /*2f590*/  SHF.R.U32.HI R46, RZ, 0x10, R31 ;  /* 0x00000010ff2e7819 */ /* 0x000fe2000001161f */
[----:B------:R-:W-:Y:S01]  /*2f5a0*/  IMAD.U32 R44, R137, 0x10000, RZ ;  /* 0x00010000892c7824 */ /* 0x000fe200078e00ff */
[----:B------:R-:W-:-:S02]  /*2f5b0*/  SHF.R.U32.HI R138, RZ, 0x10, R43 ;  /* 0x00000010ff8a7819 */ /* 0x000fc4000001162b */
[----:B------:R-:W-:Y:S01]  /*2f5c0*/  SHF.R.U64 R45, R42, 0x10, R43 ;  /* 0x000000102a2d7819 */ /* 0x000fe2000000122b */
[----:B------:R-:W-:Y:S01]  /*2f5d0*/  IMAD.U32 R42, R133, 0x10000, RZ ;  /* 0x00010000852a7824 */ /* 0x000fe200078e00ff */
[----:B------:R-:W-:Y:S01]  /*2f5e0*/  SHF.R.U64 R141, R28, 0x10, R29 ;  /* 0x000000101c8d7819 */ /* 0x000fe2000000121d */
[----:B------:R-:W-:Y:S01]  /*2f5f0*/  IMAD.U32 R29, R9, 0x10000, RZ ;  /* 0x00010000091d7824 */ /* 0x000fe200078e00ff */
[----:B------:R-:W-:Y:S01]  /*2f600*/  PRMT R131, R131, 0x5410, R46 ;  /* 0x0000541083837816 */ /* 0x000fe2000000002e */
[----:B------:R-:W-:Y:S01]  /*2f610*/  FMUL.FTZ R46, R35, R44 ;  /* 0x0000002c232e7220 */ /* 0x000fe20000410000 */
[----:B------:R-:W-:Y:S01]  /*2f620*/  PRMT R135, R135, 0x5410, R138 ;  /* 0x0000541087877816 */ /* 0x000fe2000000008a */
[-C--:B------:R-:W-:Y:S01]  /*2f630*/  FMUL.FTZ R138, R35, R42.reuse ;  /* 0x0000002a238a7220 */ /* 0x080fe20000410000 */
[----:B------:R-:W-:Y:S01]  /*2f640*/  SHF.R.U64 R47, R40, 0x10, R41 ;  /* 0x00000010282f7819 */ /* 0x000fe20000001229 */
[----:B------:R-:W-:Y:S01]  /*2f650*/  FFMA.FTZ R35, R29, R42, -R46 ;  /* 0x0000002a1d237223 */ /* 0x000fe2000001082e */
[----:B------:R-:W-:Y:S01]  /*2f660*/  LOP3.LUT R40, R13, 0xffff0000, RZ, 0xc0, !PT ;  /* 0xffff00000d287812 */ /* 0x000fe200078ec0ff */
[----:B------:R-:W-:Y:S01]  /*2f670*/  IMAD.U32 R41, R15, 0x10000, RZ ;  /* 0x000100000f297824 */ /* 0x000fe200078e00ff */
[----:B------:R-:W-:Y:S01]  /*2f680*/  LOP3.LUT R137, R137, 0xffff0000, RZ, 0xc0, !PT ;  /* 0xffff000089897812 */ /* 0x000fe200078ec0ff */
[----:B------:R-:W-:Y:S01]  /*2f690*/  IMAD.U32 R46, R135, 0x10000, RZ ;  /* 0x00010000872e7824 */ /* 0x000fe200078e00ff */
[----:B------:R-:W-:Y:S01]  /*2f6a0*/  LOP3.LUT R133, R133, 0xffff0000, RZ, 0xc0, !PT ;  /* 0xffff000085857812 */ /* 0x000fe200078ec0ff */
[----:B------:R-:W-:Y:S01]  /*2f6b0*/  FFMA.FTZ R138, R29, R44, R138 ;  /* 0x0000002c1d8a7223 */ /* 0x000fe2000001008a */
[----:B------:R-:W-:Y:S01]  /*2f6c0*/  SHF.R.U64 R139, R30, 0x10, R31 ;  /* 0x000000101e8b7819 */ /* 0x000fe2000000121f */
[----:B------:R-:W-:Y:S01]  /*2f6d0*/  IMAD.U32 R42, R131, 0x10000, RZ ;  /* 0x00010000832a7824 */ /* 0x000fe200078e00ff */
[----:B------:R-:W-:Y:S01]  /*2f6e0*/  LOP3.LUT R30, R9, 0xffff0000, RZ, 0xc0, !PT ;  /* 0xffff0000091e7812 */ /* 0x000fe200078ec0ff */
[----:B------:R-:W-:Y:S01]  /*2f6f0*/  FMUL.FTZ R43, R40, R137 ;  /* 0x00000089282b7220 */ /* 0x000fe20000410000 */
[----:B------:R-:W-:Y:S01]  /*2f700*/  PRMT R136, R136, 0x5410, R47 ;  /* 0x0000541088887816 */ /* 0x000fe2000000002f */
[-C--:B------:R-:W-:Y:S01]  /*2f710*/  FMUL.FTZ R29, R40, R133.reuse ;  /* 0x00000085281d7220 */ /* 0x080fe20000410000 */
[----:B------:R-:W-:Y:S01]  /*2f720*/  PRMT R132, R132, 0x5410, R141 ;  /* 0x0000541084847816 */ /* 0x000fe2000000008d */
[----:B------:R-:W-:Y:S01]  /*2f730*/  FMUL.FTZ R44, R41, R46 ;  /* 0x0000002e292c7220 */ /* 0x000fe20000410000 */
[----:B------:R-:W-:Y:S01]  /*2f740*/  IMAD.U32 R31, R11, 0x10000, RZ ;  /* 0x000100000b1f7824 */ /* 0x000fe200078e00ff */
[----:B------:R-:W-:Y:S01]  /*2f750*/  LOP3.LUT R15, R15, 0xffff0000, RZ, 0xc0, !PT ;  /* 0xffff00000f0f7812 */ /* 0x000fe200078ec0ff */
[----:B------:R-:W-:Y:S01]  /*2f760*/  FMUL.FTZ R41, R41, R42 ;  /* 0x0000002a29297220 */ /* 0x000fe20000410000 */
[----:B------:R-:W-:Y:S01]  /*2f770*/  LOP3.LUT R135, R135, 0xffff0000, RZ, 0xc0, !PT ;  /* 0xffff000087877812 */ /* 0x000fe200078ec0ff */
[C---:B------:R-:W-:Y:S01]  /*2f780*/  FFMA.FTZ R40, R30.reuse, R133, -R43 ;  /* 0x000000851e287223 */ /* 0x040fe2000001082b */
[----:B------:R-:W-:Y:S01]  /*2f790*/  LOP3.LUT R131, R131, 0xffff0000, RZ, 0xc0, !PT ;  /* 0xffff000083837812 */ /* 0x000fe200078ec0ff */
[----:B------:R-:W-:Y:S01]  /*2f7a0*/  FFMA.FTZ R137, R30, R137, R29 ;  /* 0x000000891e897223 */ /* 0x000fe2000001001d */
[----:B------:R-:W-:Y:S01]  /*2f7b0*/  IMAD.U32 R13, R12, 0x10000, RZ ;  /* 0x000100000c0d7824 */ /* 0x000fe200078e00ff */
[----:B------:R-:W-:Y:S01]  /*2f7c0*/  LOP3.LUT R34, R11, 0xffff0000, RZ, 0xc0, !PT ;  /* 0xffff00000b227812 */ /* 0x000fe200078ec0ff */
[----:B------:R-:W-:-:S02]  /*2f7d0*/  IMAD.U32 R30, R136, 0x10000, RZ ;  /* 0x00010000881e7824 */ /* 0x000fc400078e00ff */
[C---:B------:R-:W-:Y:S01]  /*2f7e0*/  FFMA.FTZ R44, R31.reuse, R42, -R44 ;  /* 0x0000002a1f2c7223 */ /* 0x040fe2000001082c */
[----:B------:R-:W-:Y:S02]  /*2f7f0*/  IMAD.U32 R29, R132, 0x10000, RZ ;  /* 0x00010000841d7824 */ /* 0x000fe400078e00ff */
[----:B------:R-:W-:Y:S01]  /*2f800*/  FFMA.FTZ R46, R31, R46, R41 ;  /* 0x0000002e1f2e7223 */ /* 0x000fe20000010029 */
[C---:B------:R-:W-:Y:S01]  /*2f810*/  FMUL.FTZ R31, R15.reuse, R135 ;  /* 0x000000870f1f7220 */ /* 0x040fe20000410000 */
[----:B------:R-:W-:Y:S01]  /*2f820*/  FMUL.FTZ R41, R15, R131 ;  /* 0x000000830f297220 */ /* 0x000fe20000410000 */
[----:B------:R-:W-:Y:S01]  /*2f830*/  IMAD.U32 R28, R8, 0x10000, RZ ;  /* 0x00010000081c7824 */ /* 0x000fe200078e00ff */
[----:B------:R-:W-:Y:S01]  /*2f840*/  LOP3.LUT R12, R12, 0xffff0000, RZ, 0xc0, !PT ;  /* 0xffff00000c0c7812 */ /* 0x000fe200078ec0ff */
[C---:B------:R-:W-:Y:S01]  /*2f850*/  FMUL.FTZ R15, R13.reuse, R30 ;  /* 0x0000001e0d0f7220 */ /* 0x040fe20000410000 */
[----:B------:R-:W-:Y:S01]  /*2f860*/  LOP3.LUT R136, R136, 0xffff0000, RZ, 0xc0, !PT ;  /* 0xffff000088887812 */ /* 0x000fe200078ec0ff */
[----:B------:R-:W-:Y:S01]  /*2f870*/  FMUL.FTZ R13, R13, R29 ;  /* 0x0000001d0d0d7220 */ /* 0x000fe20000410000 */
[----:B------:R-:W-:Y:S01]  /*2f880*/  LOP3.LUT R132, R132, 0xffff0000, RZ, 0xc0, !PT ;  /* 0xffff000084847812 */ /* 0x000fe200078ec0ff */
[----:B------:R-:W-:Y:S01]  /*2f890*/  FFMA.FTZ R131, R34, R131, -R31 ;  /* 0x0000008322837223 */ /* 0x000fe2000001081f */
[----:B------:R-:W-:Y:S01]  /*2f8a0*/  PRMT R130, R130, 0x5410, R139 ;  /* 0x0000541082827816 */ /* 0x000fe2000000008b */
[----:B------:R-:W-:Y:S01]  /*2f8b0*/  FFMA.FTZ R135, R34, R135, R41 ;  /* 0x0000008722877223 */ /* 0x000fe20000010029 */
[----:B------:R-:W-:Y:S01]  /*2f8c0*/  PRMT R134, R134, 0x5410, R45 ;  /* 0x0000541086867816 */ /* 0x000fe2000000002d */
[----:B------:R-:W-:Y:S01]  /*2f8d0*/  FFMA.FTZ R31, R28, R29, -R15 ;  /* 0x0000001d1c1f7223 */ /* 0x000fe2000001080f */
[----:B------:R-:W-:Y:S01]  /*2f8e0*/  LOP3.LUT R9, R8, 0xffff0000, RZ, 0xc0, !PT ;  /* 0xffff000008097812 */ /* 0x000fe200078ec0ff */
[----:B------:R-:W-:Y:S01]  /*2f8f0*/  FMUL.FTZ R34, R12, R136 ;  /* 0x000000880c227220 */ /* 0x000fe20000410000 */
[----:B------:R-:W-:Y:S01]  /*2f900*/  FFMA.FTZ R28, R28, R30, R13 ;  /* 0x0000001e1c1c7223 */ /* 0x000fe2000001000d */
[----:B------:R-:W-:-:S02]  /*2f910*/  IMAD.U32 R11, R14, 0x10000, RZ ;  /* 0x000100000e0b7824 */ /* 0x000fc400078e00ff */
[-C--:B------:R-:W-:Y:S01]  /*2f920*/  FMUL.FTZ R30, R12, R132.reuse ;  /* 0x000000840c1e7220 */ /* 0x080fe20000410000 */
[----:B------:R-:W-:Y:S01]  /*2f930*/  LOP3.LUT R14, R14, 0xffff0000, RZ, 0xc0, !PT ;  /* 0xffff00000e0e7812 */ /* 0x000fe200078ec0ff */
[C---:B------:R-:W-:Y:S01]  /*2f940*/  IMAD.U32 R15, R134.reuse, 0x10000, RZ ;  /* 0x00010000860f7824 */ /* 0x040fe200078e00ff */
[----:B------:R-:W-:Y:S01]  /*2f950*/  LOP3.LUT R29, R134, 0xffff0000, RZ, 0xc0, !PT ;  /* 0xffff0000861d7812 */ /* 0x000fe200078ec0ff */
[C---:B------:R-:W-:Y:S01]  /*2f960*/  IMAD.U32 R12, R130.reuse, 0x10000, RZ ;  /* 0x00010000820c7824 */ /* 0x040fe200078e00ff */
[----:B------:R-:W-:Y:S01]  /*2f970*/  LOP3.LUT R13, R130, 0xffff0000, RZ, 0xc0, !PT ;  /* 0xffff0000820d7812 */ /* 0x000fe200078ec0ff */
[C---:B------:R-:W-:Y:S01]  /*2f980*/  FFMA.FTZ R34, R9.reuse, R132, -R34 ;  /* 0x0000008409227223 */ /* 0x040fe20000010822 */
[C---:B------:R-:W-:Y:S02]  /*2f990*/  IMAD.U32 R8, R10.reuse, 0x10000, RZ ;  /* 0x000100000a087824 */ /* 0x040fe400078e00ff */
[----:B------:R-:W-:Y:S01]  /*2f9a0*/  FFMA.FTZ R9, R9, R136, R30 ;  /* 0x0000008809097223 */ /* 0x000fe2000001001e */
[----:B------:R-:W-:Y:S01]  /*2f9b0*/  LOP3.LUT R10, R10, 0xffff0000, RZ, 0xc0, !PT ;  /* 0xffff00000a0a7812 */ /* 0x000fe200078ec0ff */
        /* <DEDUP_REMOVED lines=13> */
[----:B------:R-:W-:Y:S01]  /*2fa90*/  IMAD.MOV.U32 R8, RZ, RZ, R34 ;  /* 0x000000ffff087224 */ /* 0x000fe200078e0022 */
[----:B------:R-:W-:Y:S02]  /*2faa0*/  F2FP.BF16.F32.PACK_AB R11, R131, R44 ;  /* 0x0000002c830b723e */ /* 0x000fe400000010ff */
[----:B------:R-:W-:Y:S02]  /*2fab0*/  F2FP.BF16.F32.PACK_AB R13, R137, R138 ;  /* 0x0000008a890d723e */ /* 0x000fe400000010ff */
[----:B------:R-:W-:-:S02]  /*2fac0*/  F2FP.BF16.F32.PACK_AB R15, R135, R46 ;  /* 0x0000002e870f723e */ /* 0x000fc400000010ff */
[----:B------:R-:W-:-:S07]  /*2fad0*/  F2FP.BF16.F32.PACK_AB R14, R29, R30 ;  /* 0x0000001e1d0e723e */ /* 0x000fce00000010ff */
.L_x_5420:
[----:B------:R-:W-:Y:S05]  /*2fae0*/  BSYNC B4 ;  /* 0x0000000000047941 */ /* 0x000fea0003800000 */
.L_x_5419:
        /* <DEDUP_REMOVED lines=9> */
.L_x_5418:
[----:B------:R-:W-:Y:S05]  /*2fb80*/  BSYNC B3 ;  /* 0x0000000000037941 */ /* 0x000fea0003800000 */
.L_x_5417:
[----:B------:R-:W-:Y:S02]  /*2fb90*/  R2UR UR4, R78 ;  /* 0x000000004e0472ca */ /* 0x000fe400000e0000 */
[----:B------:R-:W-:-:S13]  /*2fba0*/  R2UR UR5, R79 ;  /* 0x000000004f0572ca */ /* 0x000fda00000e0000 */
[----:B-1----:R-:W2:Y:S02]  /*2fbb0*/  LD.E.U8 R8, desc[UR4][R82.64] ;  /* 0x0000000452087980 */ /* 0x002ea4000c101100 */
        /* <DEDUP_REMOVED lines=55> */
[----:B------:R-:W-:Y:S01]  /*2ff30*/  SHF.R.U64 R41, R36, 0x10, R37 ;  /* 0x0000001024297819 */ /* 0x000fe20000001225 */
[----:B-----5:R-:W-:Y:S01]  /*2ff40*/  IMAD.U32 R30, R13, 0x10000, RZ ;  /* 0x000100000d1e7824 */ /* 0x020fe200078e00ff */
[----:B------:R-:W-:Y:S01]  /*2ff50*/  SHF.R.U32.HI R35, RZ, 0x10, R5 ;  /* 0x00000010ff237819 */ /* 0x000fe20000011605 */
[----:B------:R-:W-:Y:S01]  /*2ff60*/  IMAD.U32 R32, R15, 0x10000, RZ ;  /* 0x000100000f207824 */ /* 0x000fe200078e00ff */
[----:B------:R-:W-:Y:S02]  /*2ff70*/  SHF.R.U32.HI R36, RZ, 0x10, R37 ;  /* 0x00000010ff247819 */ /* 0x000fe40000011625 */
[----:B------:R-:W-:Y:S02]  /*2ff80*/  SHF.R.U64 R34, R6, 0x10, R7 ;  /* 0x0000001006227819 */ /* 0x000fe40000001207 */
[----:B------:R-:W-:Y:S02]  /*2ff90*/  PRMT R120, R120, 0x5410, R35 ;  /* 0x0000541078787816 */ /* 0x000fe40000000023 */
[----:B------:R-:W-:-:S02]  /*2ffa0*/  PRMT R127, R127, 0x5410, R36 ;  /* 0x000054107f7f7816 */ /* 0x000fc40000000024 */
[--C-:B------:R-:W-:Y:S02]  /*2ffb0*/  SHF.R.U64 R37, R38, 0x10, R39.reuse ;  /* 0x0000001026257819 */ /* 0x100fe40000001227 */
[----:B------:R-:W-:Y:S01]  /*2ffc0*/  SHF.R.U32.HI R38, RZ, 0x10, R39 ;  /* 0x00000010ff267819 */ /* 0x000fe20000011627 */
[----:B------:R-:W-:Y:S01]  /*2ffd0*/  IMAD.U32 R35, R127, 0x10000, RZ ;  /* 0x000100007f237824 */ /* 0x000fe200078e00ff */
[----:B------:R-:W-:Y:S01]  /*2ffe0*/  PRMT R123, R123, 0x5410, R34 ;  /* 0x000054107b7b7816 */ /* 0x000fe20000000022 */
[----:B------:R-:W-:Y:S01]  /*2fff0*/  IMAD.U32 R34, R120, 0x10000, RZ ;  /* 0x0001000078227824 */ /* 0x000fe200078e00ff */
[----:B------:R-:W-:Y:S01]  /*30000*/  SHF.R.U32.HI R43, RZ, 0x10, R7 ;  /* 0x00000010ff2b7819 */ /* 0x000fe20000011607 */
[CC--:B------:R-:W-:Y:S01]  /*30010*/  FMUL.FTZ R36, R30.reuse, R35.reuse ;  /* 0x000000231e247220 */ /* 0x0c0fe20000410000 */
[----:B------:R-:W-:Y:S01]  /*30020*/  PRMT R125, R125, 0x5410, R38 ;  /* 0x000054107d7d7816 */ /* 0x000fe20000000026 */
[-C--:B------:R-:W-:Y:S01]  /*30030*/  FMUL.FTZ R38, R30, R34.reuse ;  /* 0x000000221e267220 */ /* 0x080fe20000410000 */
[----:B------:R-:W-:Y:S01]  /*30040*/  SHF.R.U64 R40, R4, 0x10, R5 ;  /* 0x0000001004287819 */ /* 0x000fe20000001205 */
[----:B------:R-:W-:Y:S01]  /*30050*/  IMAD.U32 R5, R9, 0x10000, RZ ;  /* 0x0001000009057824 */ /* 0x000fe200078e00ff */
[----:B------:R-:W-:Y:S01]  /*30060*/  LOP3.LUT R31, R13, 0xffff0000, RZ, 0xc0, !PT ;  /* 0xffff00000d1f7812 */ /* 0x000fe200078ec0ff */
[----:B------:R-:W-:Y:S01]  /*30070*/  IMAD.U32 R30, R125, 0x10000, RZ ;  /* 0x000100007d1e7824 */ /* 0x000fe200078e00ff */
[----:B------:R-:W-:Y:S01]  /*30080*/  LOP3.LUT R127, R127, 0xffff0000, RZ, 0xc0, !PT ;  /* 0xffff00007f7f7812 */ /* 0x000fe200078ec0ff */
[C---:B------:R-:W-:Y:S01]  /*30090*/  FFMA.FTZ R36, R5.reuse, R34, -R36 ;  /* 0x0000002205247223 */ /* 0x040fe20000010824 */
[----:B------:R-:W-:Y:S01]  /*300a0*/  PRMT R122, R122, 0x5410, R43 ;  /* 0x000054107a7a7816 */ /* 0x000fe2000000002b */
[----:B------:R-:W-:Y:S01]  /*300b0*/  FFMA.FTZ R38, R5, R35, R38 ;  /* 0x0000002305267223 */ /* 0x000fe20000010026 */
[----:B------:R-:W-:Y:S01]  /*300c0*/  LOP3.LUT R120, R120, 0xffff0000, RZ, 0xc0, !PT ;  /* 0xffff000078787812 */ /* 0x000fe200078ec0ff */
[----:B------:R-:W-:Y:S01]  /*300d0*/  IMAD.U32 R13, R12, 0x10000, RZ ;  /* 0x000100000c0d7824 */ /* 0x000fe200078e00ff */
[----:B------:R-:W-:Y:S01]  /*300e0*/  PRMT R124, R124, 0x5410, R37 ;  /* 0x000054107c7c7816 */ /* 0x000fe20000000025 */
[----:B------:R-:W-:Y:S01]  /*300f0*/  FMUL.FTZ R37, R31, R127 ;  /* 0x0000007f1f257220 */ /* 0x000fe20000410000 */
[----:B------:R-:W-:Y:S01]  /*30100*/  LOP3.LUT R6, R9, 0xffff0000, RZ, 0xc0, !PT ;  /* 0xffff000009067812 */ /* 0x000fe200078ec0ff */
[----:B------:R-:W-:Y:S01]  /*30110*/  IMAD.U32 R5, R122, 0x10000, RZ ;  /* 0x000100007a057824 */ /* 0x000fe200078e00ff */
[----:B------:R-:W-:Y:S01]  /*30120*/  PRMT R121, R121, 0x5410, R40 ;  /* 0x0000541079797816 */ /* 0x000fe20000000028 */
[----:B------:R-:W-:Y:S01]  /*30130*/  FMUL.FTZ R31, R31, R120 ;  /* 0x000000781f1f7220 */ /* 0x000fe20000410000 */
[----:B------:R-:W-:Y:S01]  /*30140*/  PRMT R126, R126, 0x5410, R41 ;  /* 0x000054107e7e7816 */ /* 0x000fe20000000029 */
[----:B------:R-:W-:-:S02]  /*30150*/  IMAD.U32 R9, R11, 0x10000, RZ ;  /* 0x000100000b097824 */ /* 0x000fc400078e00ff */
[----:B------:R-:W-:Y:S01]  /*30160*/  FMUL.FTZ R40, R32, R30 ;  /* 0x0000001e20287220 */ /* 0x000fe20000410000 */
[----:B------:R-:W-:Y:S01]  /*30170*/  LOP3.LUT R33, R15, 0xffff0000, RZ, 0xc0, !PT ;  /* 0xffff00000f217812 */ /* 0x000fe200078ec0ff */
[----:B------:R-:W-:Y:S01]  /*30180*/  FFMA.FTZ R37, R6, R120, -R37 ;  /* 0x0000007806257223 */ /* 0x000fe20000010825 */
[----:B------:R-:W-:Y:S01]  /*30190*/  LOP3.LUT R34, R125, 0xffff0000, RZ, 0xc0, !PT ;  /* 0xffff00007d227812 */ /* 0x000fe200078ec0ff */
[----:B------:R-:W-:Y:S01]  /*301a0*/  FMUL.FTZ R35, R32, R5 ;  /* 0x0000000520237220 */ /* 0x000fe20000410000 */
[----:B------:R-:W-:Y:S01]  /*301b0*/  FFMA.FTZ R127, R6, R127, R31 ;  /* 0x0000007f067f7223 */ /* 0x000fe2000001001f */
[----:B------:R-:W-:Y:S01]  /*301c0*/  LOP3.LUT R122, R122, 0xffff0000, RZ, 0xc0, !PT ;  /* 0xffff00007a7a7812 */ /* 0x000fe200078ec0ff */
[----:B------:R-:W-:Y:S01]  /*301d0*/  FFMA.FTZ R40, R9, R5, -R40 ;  /* 0x0000000509287223 */ /* 0x000fe20000010828 */
[----:B------:R-:W-:Y:S01]  /*301e0*/  IMAD.U32 R6, R126, 0x10000, RZ ;  /* 0x000100007e067824 */ /* 0x000fe200078e00ff */
[----:B------:R-:W-:Y:S01]  /*301f0*/  LOP3.LUT R11, R11, 0xffff0000, RZ, 0xc0, !PT ;  /* 0xffff00000b0b7812 */ /* 0x000fe200078ec0ff */
[----:B------:R-:W-:-:S02]  /*30200*/  IMAD.U32 R5, R121, 0x10000, RZ ;  /* 0x0001000079057824 */ /* 0x000fc400078e00ff */
[----:B------:R-:W-:Y:S01]  /*30210*/  FFMA.FTZ R35, R9, R30, R35 ;  /* 0x0000001e09237223 */ /* 0x000fe20000010023 */
[----:B------:R-:W-:Y:S01]  /*30220*/  LOP3.LUT R12, R12, 0xffff0000, RZ, 0xc0, !PT ;  /* 0xffff00000c0c7812 */ /* 0x000fe200078ec0ff */
[C---:B------:R-:W-:Y:S01]  /*30230*/  FMUL.FTZ R30, R33.reuse, R34 ;  /* 0x00000022211e7220 */ /* 0x040fe20000410000 */
[----:B------:R-:W-:Y:S01]  /*30240*/  FMUL.FTZ R32, R33, R122 ;  /* 0x0000007a21207220 */ /* 0x000fe20000410000 */
[----:B------:R-:W-:Y:S01]  /*30250*/  LOP3.LUT R9, R126, 0xffff0000, RZ, 0xc0, !PT ;  /* 0xffff00007e097812 */ /* 0x000fe200078ec0ff */
[----:B------:R-:W-:Y:S01]  /*30260*/  FMUL.FTZ R31, R13, R6 ;  /* 0x000000060d1f7220 */ /* 0x000fe20000410000 */
[C---:B------:R-:W-:Y:S01]  /*30270*/  IMAD.U32 R4, R8.reuse, 0x10000, RZ ;  /* 0x0001000008047824 */ /* 0x040fe200078e00ff */
[----:B------:R-:W-:Y:S01]  /*30280*/  LOP3.LUT R121, R121, 0xffff0000, RZ, 0xc0, !PT ;  /* 0xffff000079797812 */ /* 0x000fe200078ec0ff */
[----:B------:R-:W-:Y:S01]  /*30290*/  FMUL.FTZ R13, R13, R5 ;  /* 0x000000050d0d7220 */ /* 0x000fe20000410000 */
[----:B------:R-:W-:Y:S01]  /*302a0*/  LOP3.LUT R8, R8, 0xffff0000, RZ, 0xc0, !PT ;  /* 0xffff000008087812 */ /* 0x000fe200078ec0ff */
[C---:B------:R-:W-:Y:S01]  /*302b0*/  FFMA.FTZ R39, R11.reuse, R122, -R30 ;  /* 0x0000007a0b277223 */ /* 0x040fe2000001081e */
[----:B------:R-:W-:Y:S01]  /*302c0*/  FFMA.FTZ R32, R11, R34, R32 ;  /* 0x000000220b207223 */ /* 0x000fe20000010020 */
[----:B------:R-:W-:-:S02]  /*302d0*/  IMAD.U32 R15, R14, 0x10000, RZ ;  /* 0x000100000e0f7824 */ /* 0x000fc400078e00ff */
[----:B------:R-:W-:Y:S01]  /*302e0*/  FMUL.FTZ R11, R12, R9 ;  /* 0x000000090c0b7220 */ /* 0x000fe20000410000 */
[C---:B------:R-:W-:Y:S01]  /*302f0*/  FFMA.FTZ R31, R4.reuse, R5, -R31 ;  /* 0x00000005041f7223 */ /* 0x040fe2000001081f */
[----:B------:R-:W-:Y:S01]  /*30300*/  FFMA.FTZ R13, R4, R6, R13 ;  /* 0x00000006040d7223 */ /* 0x000fe2000001000d */
[----:B------:R-:W-:Y:S01]  /*30310*/  LOP3.LUT R14, R14, 0xffff0000, RZ, 0xc0, !PT ;  /* 0xffff00000e0e7812 */ /* 0x000fe200078ec0ff */
[-C--:B------:R-:W-:Y:S01]  /*30320*/  FMUL.FTZ R33, R12, R121.reuse ;  /* 0x000000790c217220 */ /* 0x080fe20000410000 */
[C---:B------:R-:W-:Y:S01]  /*30330*/  IMAD.U32 R4, R123.reuse, 0x10000, RZ ;  /* 0x000100007b047824 */ /* 0x040fe200078e00ff */
[C---:B------:R-:W-:Y:S01]  /*30340*/  LOP3.LUT R5, R124.reuse, 0xffff0000, RZ, 0xc0, !PT ;  /* 0xffff00007c057812 */ /* 0x040fe200078ec0ff */
[----:B------:R-:W-:Y:S01]  /*30350*/  IMAD.U32 R6, R124, 0x10000, RZ ;  /* 0x000100007c067824 */ /* 0x000fe200078e00ff */
[----:B------:R-:W-:Y:S01]  /*30360*/  LOP3.LUT R123, R123, 0xffff0000, RZ, 0xc0, !PT ;  /* 0xffff00007b7b7812 */ /* 0x000fe200078ec0ff */
[----:B------:R-:W-:Y:S01]  /*30370*/  FFMA.FTZ R12, R8, R121, -R11 ;  /* 0x00000079080c7223 */ /* 0x000fe2000001080b */
        /* <DEDUP_REMOVED lines=23> */
.L_x_5422:
[----:B------:R-:W-:Y:S05]  /*304f0*/  BSYNC B3 ;  /* 0x0000000000037941 */ /* 0x000fea0003800000 */
.L_x_5421:
[----:B------:R-:W-:Y:S01]  /*30500*/  R2UR UR4, R78 ;  /* 0x000000004e0472ca */ /* 0x000fe200000e0000 */
[----:B------:R-:W-:Y:S01]  /*30510*/  IMAD.SHL.U32 R5, R28, 0x8, RZ ;  /* 0x000000081c057824 */ /* 0x000fe200078e00ff */
[----:B------:R-:W-:Y:S02]  /*30520*/  R2UR UR5, R79 ;  /* 0x000000004f0572ca */ /* 0x000fe400000e0000 */
[----:B------:R-:W-:Y:S01]  /*30530*/  @!P2 R2UR UR6, R78 ;  /* 0x000000004e06a2ca */ /* 0x000fe200000e0000 */
[----:B------:R-:W-:Y:S01]  /*30540*/  IMAD.WIDE R4, R5, 0x2, R88 ;  /* 0x0000000205047825 */ /* 0x000fe200078e0258 */
[----:B------:R-:W-:-:S03]  /*30550*/  @!P2 R2UR UR7, R79 ;  /* 0x000000004f07a2ca */ /* 0x000fc600000e0000 */
[----:B------:R-:W-:-:S06]  /*30560*/  @!P2 IMAD.WIDE R88, R29, 0x2, R88 ;  /* 0x000000021d58a825 */ /* 0x000fcc00078e0258 */
[----:B-----5:R1:W-:Y:S04]  /*30570*/  ST.E.128 desc[UR4][R4.64], R8 ;  /* 0x0000000804007985 */ /* 0x0203e8000c101d04 */
[----:B------:R1:W-:Y:S02]  /*30580*/  @!P2 ST.E.128 desc[UR6][R88.64], R12 ;  /* 0x0000000c5800a985 */ /* 0x0003e4000c101d06 */
.L_x_5412:
[----:B------:R-:W-:Y:S05]  /*30590*/  BSYNC B2 ;  /* 0x0000000000027941 */ /* 0x000fea0003800000 */
.L_x_5411:
[----:B------:R-:W-:-:S03]  /*305a0*/  UMOV UR4, 0xffffffff ;  /* 0xffffffff00047882 */ /* 0x000fc60000000000 */
[----:B------:R-:W-:Y:S05]  /*305b0*/  BRA.DIV UR4, `(.L_x_5423) ;  /* 0x0000003204d47947 */ /* 0x000fea000b800000 */
[----:B0-----:R-:W0:Y:S04]  /*305c0*/  SHFL.IDX PT, R87, R87, 0x1, 0x1c1f ;  /* 0x003c1f0057577f89 */ /* 0x001e2800000e0000 */
[----:B-1----:R1:W2:Y:S02]  /*305d0*/  SHFL.IDX PT, R14, R86, 0x1, 0x1c1f ;  /* 0x003c1f00560e7f89 */ /* 0x0022a400000e0000 */
.L_x_5460:
[----:B------:R-:W-:Y:S02]  /*305e0*/  R2UR UR4, R78 ;  /* 0x000000004e0472ca */ /* 0x000fe400000e0000 */
[----:B------:R-:W-:-:S13]  /*305f0*/  R2UR UR5, R79 ;  /* 0x000000004f0572ca */ /* 0x000fda00000e0000 */
[----:B------:R-:W3:Y:S01]  /*30600*/  LD.E R5, desc[UR4][R80.64+0xc] ;  /* 0x00000c0450057980 */ /* 0x000ee2000c101900 */
        /* <DEDUP_REMOVED lines=8> */
[----:B-----5:R-:W3:Y:S01]  /*30690*/  LD.E.U8 R4, desc[UR4][R82.64] ;  /* 0x0000000452047980 */ /* 0x020ee2000c101100 */
[----:B------:R-:W-:Y:S01]  /*306a0*/  BSSY B2, `(.L_x_5424) ;  /* 0x000009f000027945 */ /* 0x000fe20003800000 */
[----:B---3--:R-:W-:-:S04]  /*306b0*/  LOP3.LUT R4, R4, 0x1, RZ, 0xc0, !PT ;  /* 0x0000000104047812 */ /* 0x008fc800078ec0ff */
[----:B------:R-:W-:-:S13]  /*306c0*/  ISETP.NE.U32.AND P1, PT, R4, 0x1, PT ;  /* 0x000000010400780c */ /* 0x000fda0003f25070 */
[----:B------:R-:W-:Y:S05]  /*306d0*/  @P1 BRA `(.L_x_5425) ;  /* 0x00000008006c1947 */ /* 0x000fea0003800000 */
[----:B------:R-:W-:Y:S02]  /*306e0*/  R2UR UR4, R78 ;  /* 0x000000004e0472ca */ /* 0x000fe400000e0000 */
[----:B------:R-:W-:-:S13]  /*306f0*/  R2UR UR5, R79 ;  /* 0x000000004f0572ca */ /* 0x000fda00000e0000 */
[----:B------:R-:W3:Y:S01]  /*30700*/  LD.E R4, desc[UR4][R80.64+0x4] ;  /* 0x0000040450047980 */ /* 0x000ee2000c101900 */
[----:B------:R-:W-:Y:S02]  /*30710*/  SHF.R.S32.HI R10, RZ, 0x1f, R119 ;  /* 0x0000001fff0a7819 */ /* 0x000fe40000011477 */
[----:B------:R-:W-:Y:S02]  /*30720*/  R2UR UR6, R78 ;  /* 0x000000004e0672ca */ /* 0x000fe400000e0000 */
[----:B------:R-:W-:Y:S02]  /*30730*/  LEA.HI R10, R10, R119, RZ, 0x3 ;  /* 0x000000770a0a7211 */ /* 0x000fe400078f18ff */
[----:B------:R-:W-:-:S03]  /*30740*/  R2UR UR7, R79 ;  /* 0x000000004f0772ca */ /* 0x000fc600000e0000 */
[----:B------:R-:W-:-:S05]  /*30750*/  IMAD.SHL.U32 R10, R10, 0x40, RZ ;  /* 0x000000400a0a7824 */ /* 0x000fca00078e00ff */
[----:B------:R-:W-:Y:S01]  /*30760*/  LOP3.LUT R10, R10, 0xfffffe00, RZ, 0xc0, !PT ;  /* 0xfffffe000a0a7812 */ /* 0x000fe200078ec0ff */
[----:B------:R-:W-:Y:S01]  /*30770*/  BSSY B3, `(.L_x_5426) ;  /* 0x0000088000037945 */ /* 0x000fe20003800000 */
[----:B---3--:R-:W-:-:S04]  /*30780*/  LEA.HI R4, R4, R4, RZ, 0x1 ;  /* 0x0000000404047211 */ /* 0x008fc800078f08ff */
        /* <DEDUP_REMOVED lines=42> */
[--C-:B------:R-:W-:Y:S01]  /*30a30*/  SHF.R.U64 R38, R68, 0x10, R69.reuse ;  /* 0x0000001044267819 */ /* 0x100fe20000001245 */
[----:B-----5:R-:W-:Y:S01]  /*30a40*/  IMAD.U32 R32, R9, 0x10000, RZ ;  /* 0x0001000009207824 */ /* 0x020fe200078e00ff */
[----:B------:R-:W-:Y:S01]  /*30a50*/  SHF.R.U32.HI R69, RZ, 0x10, R69 ;  /* 0x00000010ff457819 */ /* 0x000fe20000011645 */
[----:B------:R-:W-:Y:S01]  /*30a60*/  IMAD.U32 R28, R5, 0x10000, RZ ;  /* 0x00010000051c7824 */ /* 0x000fe200078e00ff */
[--C-:B------:R-:W-:Y:S01]  /*30a70*/  SHF.R.U64 R42, R56, 0x10, R57.reuse ;  /* 0x00000010382a7819 */ /* 0x100fe20000001239 */
[----:B------:R-:W-:Y:S01]  /*30a80*/  IMAD.U32 R34, R11, 0x10000, RZ ;  /* 0x000100000b227824 */ /* 0x000fe200078e00ff */
[----:B------:R-:W-:Y:S01]  /*30a90*/  SHF.R.U32.HI R57, RZ, 0x10, R57 ;  /* 0x00000010ff397819 */ /* 0x000fe20000011639 */
[----:B------:R-:W-:Y:S01]  /*30aa0*/  IMAD.U32 R30, R8, 0x10000, RZ ;  /* 0x00010000081e7824 */ /* 0x000fe200078e00ff */
[----:B------:R-:W-:Y:S02]  /*30ab0*/  PRMT R118, R118, 0x5410, R69 ;  /* 0x0000541076767816 */ /* 0x000fe40000000045 */
[----:B------:R-:W-:-:S02]  /*30ac0*/  SHF.R.U64 R36, R70, 0x10, R71 ;  /* 0x0000001046247819 */ /* 0x000fc40000001247 */
[----:B------:R-:W-:Y:S01]  /*30ad0*/  PRMT R114, R114, 0x5410, R57 ;  /* 0x0000541072727816 */ /* 0x000fe20000000039 */
[----:B------:R-:W-:Y:S01]  /*30ae0*/  IMAD.U32 R39, R118, 0x10000, RZ ;  /* 0x0001000076277824 */ /* 0x000fe200078e00ff */
[----:B------:R-:W-:Y:S02]  /*30af0*/  SHF.R.U64 R40, R58, 0x10, R59 ;  /* 0x000000103a287819 */ /* 0x000fe4000000123b */
[----:B------:R-:W-:Y:S01]  /*30b00*/  SHF.R.U32.HI R71, RZ, 0x10, R71 ;  /* 0x00000010ff477819 */ /* 0x000fe20000011647 */
[----:B------:R-:W-:Y:S01]  /*30b10*/  IMAD.U32 R37, R114, 0x10000, RZ ;  /* 0x0001000072257824 */ /* 0x000fe200078e00ff */
[----:B------:R-:W-:Y:S01]  /*30b20*/  SHF.R.U32.HI R59, RZ, 0x10, R59 ;  /* 0x00000010ff3b7819 */ /* 0x000fe2000001163b */
[----:B------:R-:W-:Y:S01]  /*30b30*/  FMUL.FTZ R41, R32, R39 ;  /* 0x0000002720297220 */ /* 0x000fe20000410000 */
[----:B------:R-:W-:Y:S01]  /*30b40*/  PRMT R116, R116, 0x5410, R71 ;  /* 0x0000541074747816 */ /* 0x000fe20000000047 */
[----:B------:R-:W-:Y:S01]  /*30b50*/  FMUL.FTZ R43, R32, R37 ;  /* 0x00000025202b7220 */ /* 0x000fe20000410000 */
[----:B------:R-:W-:-:S02]  /*30b60*/  PRMT R112, R112, 0x5410, R59 ;  /* 0x0000541070707816 */ /* 0x000fc4000000003b */
        /* <DEDUP_REMOVED lines=11> */
[----:B------:R-:W-:Y:S01]  /*30c20*/  IMAD.U32 R8, R7, 0x10000, RZ ;  /* 0x0001000007087824 */ /* 0x000fe200078e00ff */
[----:B------:R-:W-:Y:S01]  /*30c30*/  LOP3.LUT R35, R11, 0xffff0000, RZ, 0xc0, !PT ;  /* 0xffff00000b237812 */ /* 0x000fe200078ec0ff */
[----:B------:R-:W-:Y:S01]  /*30c40*/  FMUL.FTZ R32, R33, R118 ;  /* 0x0000007621207220 */ /* 0x000fe20000410000 */
[----:B------:R-:W-:Y:S01]  /*30c50*/  PRMT R113, R113, 0x5410, R42 ;  /* 0x0000541071717816 */ /* 0x000fe2000000002a */
[-C--:B------:R-:W-:Y:S01]  /*30c60*/  FMUL.FTZ R34, R34, R37.reuse ;  /* 0x0000002522227220 */ /* 0x080fe20000410000 */
[----:B------:R-:W-:Y:S01]  /*30c70*/  LOP3.LUT R116, R116, 0xffff0000, RZ, 0xc0, !PT ;  /* 0xffff000074747812 */ /* 0x000fe200078ec0ff */
[-C--:B------:R-:W-:Y:S01]  /*30c80*/  FMUL.FTZ R28, R33, R114.reuse ;  /* 0x00000072211c7220 */ /* 0x080fe20000410000 */
[----:B------:R-:W-:Y:S01]  /*30c90*/  PRMT R117, R117, 0x5410, R38 ;  /* 0x0000541075757816 */ /* 0x000fe20000000026 */
[----:B------:R-:W-:Y:S01]  /*30ca0*/  FFMA.FTZ R33, R29, R114, -R32 ;  /* 0x000000721d217223 */ /* 0x000fe20000010820 */
[----:B------:R-:W-:Y:S01]  /*30cb0*/  LOP3.LUT R112, R112, 0xffff0000, RZ, 0xc0, !PT ;  /* 0xffff000070707812 */ /* 0x000fe200078ec0ff */
[C---:B------:R-:W-:Y:S01]  /*30cc0*/  FFMA.FTZ R39, R8.reuse, R37, -R39 ;  /* 0x0000002508277223 */ /* 0x040fe20000010827 */
[----:B------:R-:W-:Y:S01]  /*30cd0*/  LOP3.LUT R9, R7, 0xffff0000, RZ, 0xc0, !PT ;  /* 0xffff000007097812 */ /* 0x000fe200078ec0ff */
[----:B------:R-:W-:Y:S01]  /*30ce0*/  FFMA.FTZ R34, R8, R41, R34 ;  /* 0x0000002908227223 */ /* 0x000fe20000010022 */
[----:B------:R-:W-:Y:S01]  /*30cf0*/  FFMA.FTZ R118, R29, R118, R28 ;  /* 0x000000761d767223 */ /* 0x000fe2000001001c */
[----:B------:R-:W-:Y:S01]  /*30d00*/  FMUL.FTZ R32, R35, R116 ;  /* 0x0000007423207220 */ /* 0x000fe20000410000 */
[----:B------:R-:W-:-:S02]  /*30d10*/  IMAD.U32 R8, R113, 0x10000, RZ ;  /* 0x0001000071087824 */ /* 0x000fc400078e00ff */
[-C--:B------:R-:W-:Y:S01]  /*30d20*/  FMUL.FTZ R38, R35, R112.reuse ;  /* 0x0000007023267220 */ /* 0x080fe20000410000 */
[----:B------:R-:W-:Y:S02]  /*30d30*/  IMAD.U32 R28, R117, 0x10000, RZ ;  /* 0x00010000751c7824 */ /* 0x000fe400078e00ff */
[----:B------:R-:W-:Y:S01]  /*30d40*/  FFMA.FTZ R112, R9, R112, -R32 ;  /* 0x0000007009707223 */ /* 0x000fe20000010820 */
[----:B------:R-:W-:Y:S02]  /*30d50*/  IMAD.U32 R5, R4, 0x10000, RZ ;  /* 0x0001000004057824 */ /* 0x000fe400078e00ff */
[C---:B------:R-:W-:Y:S01]  /*30d60*/  FMUL.FTZ R29, R30.reuse, R8 ;  /* 0x000000081e1d7220 */ /* 0x040fe20000410000 */
[----:B------:R-:W-:Y:S01]  /*30d70*/  PRMT R111, R111, 0x5410, R40 ;  /* 0x000054106f6f7816 */ /* 0x000fe20000000028 */
[-C--:B------:R-:W-:Y:S01]  /*30d80*/  FMUL.FTZ R32, R30, R28.reuse ;  /* 0x0000001c1e207220 */ /* 0x080fe20000410000 */
[----:B------:R-:W-:Y:S01]  /*30d90*/  LOP3.LUT R117, R117, 0xffff0000, RZ, 0xc0, !PT ;  /* 0xffff000075757812 */ /* 0x000fe200078ec0ff */
[----:B------:R-:W-:Y:S01]  /*30da0*/  FFMA.FTZ R29, R5, R28, R29 ;  /* 0x0000001c051d7223 */ /* 0x000fe2000001001d */
[----:B------:R-:W-:-:S02]  /*30db0*/  IMAD.U32 R11, R10, 0x10000, RZ ;  /* 0x000100000a0b7824 */ /* 0x000fc400078e00ff */
        /* <DEDUP_REMOVED lines=9> */
[C---:B------:R-:W-:Y:S01]  /*30e50*/  IMAD.U32 R7, R6.reuse, 0x10000, RZ ;  /* 0x0001000006077824 */ /* 0x040fe200078e00ff */
[----:B------:R-:W-:Y:S01]  /*30e60*/  LOP3.LUT R111, R111, 0xffff0000, RZ, 0xc0, !PT ;  /* 0xffff00006f6f7812 */ /* 0x000fe200078ec0ff */
[----:B------:R-:W-:Y:S01]  /*30e70*/  FMUL.FTZ R30, R11, R28 ;  /* 0x0000001c0b1e7220 */ /* 0x000fe20000410000 */
[----:B------:R-:W-:Y:S01]  /*30e80*/  LOP3.LUT R6, R6, 0xffff0000, RZ, 0xc0, !PT ;  /* 0xffff000006067812 */ /* 0x000fe200078ec0ff */
[----:B------:R-:W-:Y:S01]  /*30e90*/  FMUL.FTZ R5, R10, R115 ;  /* 0x000000730a057220 */ /* 0x000fe20000410000 */
[-C--:B------:R-:W-:Y:S01]  /*30ea0*/  FMUL.FTZ R31, R31, R113.reuse ;  /* 0x000000711f1f7220 */ /* 0x080fe20000410000 */
[----:B------:R-:W-:Y:S01]  /*30eb0*/  FFMA.FTZ R9, R4, R113, -R9 ;  /* 0x0000007104097223 */ /* 0x000fe20000010809 */
[-C--:B------:R-:W-:Y:S01]  /*30ec0*/  FMUL.FTZ R11, R11, R8.reuse ;  /* 0x000000080b0b7220 */ /* 0x080fe20000410000 */
        /* <DEDUP_REMOVED lines=17> */
[----:B------:R-:W-:-:S07]  /*30fe0*/  IMAD.MOV.U32 R11, RZ, RZ, R34 ;  /* 0x000000ffff0b7224 */ /* 0x000fce00078e0022 */
.L_x_5427:
[----:B------:R-:W-:Y:S05]  /*30ff0*/  BSYNC B3 ;  /* 0x0000000000037941 */ /* 0x000fea0003800000 */
.L_x_5426:
[----:B------:R-:W-:Y:S01]  /*31000*/  R2UR UR4, R78 ;  /* 0x000000004e0472ca */ /* 0x000fe200000e0000 */
[----:B------:R-:W-:Y:S01]  /*31010*/  IMAD.SHL.U32 R29, R12, 0x8, RZ ;  /* 0x000000080c1d7824 */ /* 0x000fe200078e00ff */
[----:B------:R-:W-:Y:S01]  /*31020*/  R2UR UR5, R79 ;  /* 0x000000004f0572ca */ /* 0x000fe200000e0000 */
[--C-:B--2---:R-:W-:Y:S01]  /*31030*/  @!P2 IMAD.WIDE R12, R13, 0x2, R14.reuse ;  /* 0x000000020d0ca825 */ /* 0x104fe200078e020e */
[----:B------:R-:W-:Y:S02]  /*31040*/  @!P2 R2UR UR6, R78 ;  /* 0x000000004e06a2ca */ /* 0x000fe400000e0000 */
[----:B------:R-:W-:Y:S01]  /*31050*/  @!P2 R2UR UR7, R79 ;  /* 0x000000004f07a2ca */ /* 0x000fe200000e0000 */
[----:B------:R-:W-:-:S08]  /*31060*/  IMAD.WIDE R28, R29, 0x2, R14 ;  /* 0x000000021d1c7825 */ /* 0x000fd000078e020e */
[----:B-----5:R0:W-:Y:S04]  /*31070*/  ST.E.128 desc[UR4][R28.64], R4 ;  /* 0x000000041c007985 */ /* 0x0201e8000c101d04 */
[----:B------:R0:W-:Y:S02]  /*31080*/  @!P2 ST.E.128 desc[UR6][R12.64], R8 ;  /* 0x000000080c00a985 */ /* 0x0001e4000c101d06 */
.L_x_5425:
[----:B------:R-:W-:Y:S05]  /*31090*/  BSYNC B2 ;  /* 0x0000000000027941 */ /* 0x000fea0003800000 */
.L_x_5424:
[----:B------:R-:W-:Y:S02]  /*310a0*/  R2UR UR4, R78 ;  /* 0x000000004e0472ca */ /* 0x000fe400000e0000 */
[----:B------:R-:W-:-:S13]  /*310b0*/  R2UR UR5, R79 ;  /* 0x000000004f0572ca */ /* 0x000fda00000e0000 */
[----:B0-----:R-:W3:Y:S01]  /*310c0*/  LD.E.U8 R4, desc[UR4][R82.64] ;  /* 0x0000000452047980 */ /* 0x001ee2000c101100 */
[----:B------:R-:W-:Y:S01]  /*310d0*/  BSSY B2, `(.L_x_5428) ;  /* 0x000009d000027945 */ /* 0x000fe20003800000 */
[----:B---3--:R-:W-:-:S13]  /*310e0*/  LOP3.LUT P1, RZ, R4, 0x2, RZ, 0xc0, !PT ;  /* 0x0000000204ff7812 */ /* 0x008fda000782c0ff */
[----:B------:R-:W-:Y:S05]  /*310f0*/  @!P1 BRA `(.L_x_5429) ;  /* 0x0000000800689947 */ /* 0x000fea0003800000 */
[----:B------:R-:W-:Y:S02]  /*31100*/  R2UR UR4, R78 ;  /* 0x000000004e0472ca */ /* 0x000fe400000e0000 */
[----:B------:R-:W-:-:S13]  /*31110*/  R2UR UR5, R79 ;  /* 0x000000004f0572ca */ /* 0x000fda00000e0000 */
[----:B------:R-:W3:Y:S01]  /*31120*/  LD.E R4, desc[UR4][R80.64+0x4] ;  /* 0x0000040450047980 */ /* 0x000ee2000c101900 */
[----:B------:R-:W-:Y:S01]  /*31130*/  VIADD R29, R102, 0x20 ;  /* 0x00000020661d7836 */ /* 0x000fe20000000000 */
[----:B------:R-:W-:Y:S01]  /*31140*/  SHF.R.S32.HI R10, RZ, 0x1f, R119 ;  /* 0x0000001fff0a7819 */ /* 0x000fe20000011477 */
[----:B------:R-:W-:Y:S01]  /*31150*/  IMAD.IADD R6, R90, 0x1, -R91 ;  /* 0x000000015a067824 */ /* 0x000fe200078e0a5b */
[----:B------:R-:W-:Y:S02]  /*31160*/  R2UR UR6, R78 ;  /* 0x000000004e0672ca */ /* 0x000fe400000e0000 */
[----:B------:R-:W-:Y:S02]  /*31170*/  LEA.HI R10, R10, R119, RZ, 0x3 ;  /* 0x000000770a0a7211 */ /* 0x000fe400078f18ff */
[----:B------:R-:W-:-:S03]  /*31180*/  R2UR UR7, R79 ;  /* 0x000000004f0772ca */ /* 0x000fc600000e0000 */
[----:B------:R-:W-:-:S05]  /*31190*/  IMAD.SHL.U32 R10, R10, 0x40, RZ ;  /* 0x000000400a0a7824 */ /* 0x000fca00078e00ff */
[----:B------:R-:W-:Y:S01]  /*311a0*/  LOP3.LUT R11, R10, 0xfffffe00, RZ, 0xc0, !PT ;  /* 0xfffffe000a0b7812 */ /* 0x000fe200078ec0ff */
[----:B------:R-:W-:Y:S01]  /*311b0*/  BSSY B3, `(.L_x_5430) ;  /* 0x0000085000037945 */ /* 0x000fe20003800000 */
[----:B---3--:R-:W-:-:S04]  /*311c0*/  LEA.HI R4, R4, R4, RZ, 0x1 ;  /* 0x0000000404047211 */ /* 0x008fc800078f08ff */
[----:B------:R-:W-:-:S04]  /*311d0*/  SHF.R.S32.HI R28, RZ, 0x1, R4 ;  /* 0x00000001ff1c7819 */ /* 0x000fc80000011404 */
        /* <DEDUP_REMOVED lines=29> */
[C---:B------:R-:W-:Y:S02]  /*313b0*/  LEA R4, P1, R5.reuse, R84, 0x1 ;  /* 0x0000005405047211 */ /* 0x040fe400078208ff */
        /* <DEDUP_REMOVED lines=12> */
[----:B------:R-:W-:Y:S01]  /*31480*/  SHF.R.U64 R37, R64, 0x10, R65 ;  /* 0x0000001040257819 */ /* 0x000fe20000001241 */
[----:B------:R-:W-:Y:S01]  /*31490*/  IMAD.U32 R28, R5, 0x10000, RZ ;  /* 0x00010000051c7824 */ /* 0x000fe200078e00ff */
        /* <DEDUP_REMOVED lines=86> */
.L_x_5431:
[----:B------:R-:W-:Y:S05]  /*31a00*/  BSYNC B3 ;  /* 0x0000000000037941 */ /* 0x000fea0003800000 */
.L_x_5430:
        /* <DEDUP_REMOVED lines=9> */
.L_x_5429:
[----:B------:R-:W-:Y:S05]  /*31aa0*/  BSYNC B2 ;  /* 0x0000000000027941 */ /* 0x000fea0003800000 */
.L_x_5428:
[----:B------:R-:W-:Y:S02]  /*31ab0*/  R2UR UR4, R78 ;  /* 0x000000004e0472ca */ /* 0x000fe400000e0000 */
[----:B------:R-:W-:-:S13]  /*31ac0*/  R2UR UR5, R79 ;  /* 0x000000004f0572ca */ /* 0x000fda00000e0000 */
[----:B------:R-:W3:Y:S02]  /*31ad0*/  LD.E.U8 R82, desc[UR4][R82.64] ;  /* 0x0000000452527980 */ /* 0x000ee4000c101100 */
[----:B---3--:R-:W-:-:S13]  /*31ae0*/  LOP3.LUT P1, RZ, R82, 0x4, RZ, 0xc0, !PT ;  /* 0x0000000452ff7812 */ /* 0x008fda000782c0ff */
[----:B------:R-:W-:Y:S05]  /*31af0*/  @!P1 BRA `(.L_x_5379) ;  /* 0x0000001800209947 */ /* 0x000fea0003800000 */
[----:B------:R-:W-:Y:S02]  /*31b00*/  R2UR UR4, R78 ;  /* 0x000000004e0472ca */ /* 0x000fe400000e0000 */
[----:B------:R-:W-:-:S13]  /*31b10*/  R2UR UR5, R79 ;  /* 0x000000004f0572ca */ /* 0x000fda00000e0000 */
[----:B------:R-:W3:Y:S01]  /*31b20*/  LD.E R80, desc[UR4][R80.64+0x4] ;  /* 0x0000040450507980 */ /* 0x000ee2000c101900 */
[----:B------:R-:W-:Y:S01]  /*31b30*/  VIADD R31, R102, 0x40 ;  /* 0x00000040661f7836 */ /* 0x000fe20000000000 */
[----:B0-----:R-:W-:Y:S01]  /*31b40*/  SHF.R.S32.HI R10, RZ, 0x1f, R119 ;  /* 0x0000001fff0a7819 */ /* 0x001fe20000011477 */
[----:B------:R-:W-:Y:S01]  /*31b50*/  IMAD.SHL.U32 R7, R119, 0x40, RZ ;  /* 0x0000004077077824 */ /* 0x000fe200078e00ff */
[----:B------:R-:W-:Y:S02]  /*31b60*/  R2UR UR6, R78 ;  /* 0x000000004e0672ca */ /* 0x000fe400000e0000 */
[----:B------:R-:W-:Y:S02]  /*31b70*/  LEA.HI R10, R10, R119, RZ, 0x3 ;  /* 0x000000770a0a7211 */ /* 0x000fe400078f18ff */
[----:B------:R-:W-:Y:S02]  /*31b80*/  LOP3.LUT R9, R7, 0x1c0, RZ, 0xc0, !PT ;  /* 0x000001c007097812 */ /* 0x000fe400078ec0ff */
[----:B------:R-:W-:Y:S01]  /*31b90*/  R2UR UR7, R79 ;  /* 0x000000004f0772ca */ /* 0x000fe200000e0000 */
[----:B------:R-:W-:Y:S01]  /*31ba0*/  IMAD.SHL.U32 R10, R10, 0x40, RZ ;  /* 0x000000400a0a7824 */ /* 0x000fe200078e00ff */
[----:B------:R-:W-:-:S04]  /*31bb0*/  SHF.R.U32.HI R28, RZ, 0x3, R9 ;  /* 0x00000003ff1c7819 */ /* 0x000fc80000011609 */
[----:B------:R-:W-:Y:S01]  /*31bc0*/  LOP3.LUT R11, R10, 0xfffffe00, RZ, 0xc0, !PT ;  /* 0xfffffe000a0b7812 */ /* 0x000fe200078ec0ff */
[----:B------:R-:W-:Y:S01]  /*31bd0*/  BSSY B2, `(.L_x_5432) ;  /* 0x0000081000027945 */ /* 0x000fe20003800000 */
[----:B---3--:R-:W-:-:S04]  /*31be0*/  LEA.HI R4, R80, R80, RZ, 0x1 ;  /* 0x0000005050047211 */ /* 0x008fc800078f08ff */
[----:B------:R-:W-:-:S04]  /*31bf0*/  SHF.R.S32.HI R12, RZ, 0x1, R4 ;  /* 0x00000001ff0c7819 */ /* 0x000fc80000011404 */
[----:B------:R-:W-:-:S04]  /*31c00*/  ISETP.GE.AND P1, PT, R31, R12, PT ;  /* 0x0000000c1f00720c */ /* 0x000fc80003f26270 */
[----:B------:R-:W-:-:S05]  /*31c10*/  SEL R4, R12, RZ, P1 ;  /* 0x000000ff0c047207 */ /* 0x000fca0000800000 */
[----:B------:R-:W-:-:S04]  /*31c20*/  IMAD.IADD R4, R31, 0x1, R4 ;  /* 0x000000011f047824 */ /* 0x000fc800078e0204 */
[----:B------:R-:W-:Y:S01]  /*31c30*/  @P1 IMAD.IADD R91, R90, 0x1, -R91 ;  /* 0x000000015a5b1824 */ /* 0x000fe200078e0a5b */
[----:B------:R-:W-:-:S04]  /*31c40*/  SHF.R.S32.HI R5, RZ, 0x1f, R4 ;  /* 0x0000001fff057819 */ /* 0x000fc80000011404 */
[----:B------:R-:W-:Y:S02]  /*31c50*/  SHF.R.S32.HI R8, RZ, 0x1f, R91 ;  /* 0x0000001fff087819 */ /* 0x000fe4000001145b */
[CC--:B------:R-:W-:Y:S02]  /*31c60*/  LEA.HI R6, R5.reuse, R4.reuse, RZ, 0x3 ;  /* 0x0000000405067211 */ /* 0x0c0fe400078f18ff */
[----:B------:R-:W-:Y:S02]  /*31c70*/  LEA.HI R8, R8, R91, RZ, 0x4 ;  /* 0x0000005b08087211 */ /* 0x000fe400078f20ff */
[----:B------:R-:W-:Y:S02]  /*31c80*/  SHF.R.S32.HI R13, RZ, 0x3, R6 ;  /* 0x00000003ff0d7819 */ /* 0x000fe40000011406 */
[----:B------:R-:W-:Y:S02]  /*31c90*/  LEA.HI R4, R5, R4, RZ, 0x6 ;  /* 0x0000000405047211 */ /* 0x000fe400078f30ff */
[----:B------:R-:W-:-:S02]  /*31ca0*/  LEA.HI.SX32 R8, R8, R13, 0x1c ;  /* 0x0000000d08087211 */ /* 0x000fc400078fe2ff */
[----:B------:R-:W-:Y:S02]  /*31cb0*/  SHF.R.S32.HI R4, RZ, 0x6, R4 ;  /* 0x00000006ff047819 */ /* 0x000fe40000011404 */
[----:B------:R-:W-:Y:S01]  /*31cc0*/  SHF.R.S32.HI R7, RZ, 0x1f, R8 ;  /* 0x0000001fff077819 */ /* 0x000fe20000011408 */
[----:B------:R-:W-:Y:S01]  /*31cd0*/  IMAD.SHL.U32 R29, R8, 0x8, RZ ;  /* 0x00000008081d7824 */ /* 0x000fe200078e00ff */
[----:B------:R-:W-:Y:S01]  /*31ce0*/  LOP3.LUT R6, R9, 0x38, R6, 0xf8, !PT ;  /* 0x0000003809067812 */ /* 0x000fe200078ef806 */
[----:B------:R-:W-:Y:S01]  /*31cf0*/  IMAD R4, R4, 0x1800, R11 ;  /* 0x0000180004047824 */ /* 0x000fe200078e020b */
[----:B------:R-:W-:Y:S02]  /*31d00*/  LEA.HI R7, R7, R8, RZ, 0x3 ;  /* 0x0000000807077211 */ /* 0x000fe400078f18ff */
[----:B------:R-:W-:Y:S02]  /*31d10*/  LOP3.LUT R5, R6, R28, RZ, 0x3c, !PT ;  /* 0x0000001c06057212 */ /* 0x000fe400078e3cff */
[----:B------:R-:W-:-:S02]  /*31d20*/  SHF.R.S32.HI R8, RZ, 0x3, R7 ;  /* 0x00000003ff087819 */ /* 0x000fc40000011407 */
[----:B------:R-:W-:Y:S01]  /*31d30*/  LOP3.LUT R7, R9, 0x38, R29, 0xf8, !PT ;  /* 0x0000003809077812 */ /* 0x000fe200078ef81d */
[----:B------:R-:W-:Y:S02]  /*31d40*/  IMAD.IADD R5, R4, 0x1, R5 ;  /* 0x0000000104057824 */ /* 0x000fe400078e0205 */
[----:B------:R-:W-:Y:S01]  /*31d50*/  IMAD R8, R8, 0x1800, R11 ;  /* 0x0000180008087824 */ /* 0x000fe200078e020b */
[----:B------:R-:W-:Y:S02]  /*31d60*/  LOP3.LUT R7, R7, R28, RZ, 0x3c, !PT ;  /* 0x0000001c07077212 */ /* 0x000fe400078e3cff */
[----:B------:R-:W-:-:S03]  /*31d70*/  IADD3 R5, P1, R100, R5, RZ ;  /* 0x0000000564057210 */ /* 0x000fc60007f3e0ff */
[----:B------:R-:W-:Y:S02]  /*31d80*/  IMAD.IADD R7, R8, 0x1, R7 ;  /* 0x0000000108077824 */ /* 0x000fe400078e0207 */
[--C-:B------:R-:W-:Y:S01]  /*31d90*/  IMAD.X R6, RZ, RZ, R101.reuse, P1 ;  /* 0x000000ffff067224 */ /* 0x100fe200008e0665 */
[C---:B------:R-:W-:Y:S02]  /*31da0*/  LEA R4, P1, R5.reuse, R84, 0x1 ;  /* 0x0000005405047211 */ /* 0x040fe400078208ff */
[----:B------:R-:W-:Y:S02]  /*31db0*/  IADD3 R7, P2, R100, R7, RZ ;  /* 0x0000000764077210 */ /* 0x000fe40007f5e0ff */
[----:B------:R-:W-:Y:S02]  /*31dc0*/  LEA.HI.X R5, R5, R85, R6, 0x1, P1 ;  /* 0x0000005505057211 */ /* 0x000fe400008f0c06 */
[----:B------:R-:W-:Y:S01]  /*31dd0*/  ISETP.GE.AND P1, PT, R31, R12, PT ;  /* 0x0000000c1f00720c */ /* 0x000fe20003f26270 */
[----:B------:R-:W-:Y:S01]  /*31de0*/  IMAD.X R101, RZ, RZ, R101, P2 ;  /* 0x000000ffff657224 */ /* 0x000fe200010e0665 */
[----:B------:R-:W-:-:S04]  /*31df0*/  LEA R8, P2, R7, R84, 0x1 ;  /* 0x0000005407087211 */ /* 0x000fc800078408ff */
[----:B------:R-:W-:Y:S02]  /*31e00*/  LEA.HI.X R9, R7, R85, R101, 0x1, P2 ;  /* 0x0000005507097211 */ /* 0x000fe400010f0c65 */
[----:B------:R-:W5:Y:S04]  /*31e10*/  LD.E.128 R4, desc[UR4][R4.64] ;  /* 0x0000000404047980 */ /* 0x000f68000c101d00 */
[----:B------:R-:W5:Y:S01]  /*31e20*/  LD.E.128 R8, desc[UR6][R8.64] ;  /* 0x0000000608087980 */ /* 0x000f62000c101d00 */
[----:B------:R-:W-:Y:S05]  /*31e30*/  @P1 BRA `(.L_x_5433) ;  /* 0x0000000400681947 */ /* 0x000fea0003800000 */
        /* <DEDUP_REMOVED lines=14> */
[----:B------:R-:W-:Y:S02]  /*31f20*/  SHF.R.U32.HI R50, RZ, 0x10, R51 ;  /* 0x00000010ff327819 */ /* 0x000fe40000011633 */
[----:B------:R-:W-:Y:S02]  /*31f30*/  SHF.R.U32.HI R62, RZ, 0x10, R63 ;  /* 0x00000010ff3e7819 */ /* 0x000fe4000001163f */
[----:B------:R-:W-:Y:S01]  /*31f40*/  PRMT R98, R98, 0x5410, R37 ;  /* 0x0000541062627816 */ /* 0x000fe20000000025 */
[----:B------:R-:W-:Y:S01]  /*31f50*/  IMAD.U32 R37, R95, 0x10000, RZ ;  /* 0x000100005f257824 */ /* 0x000fe200078e00ff */
[----:B------:R-:W-:Y:S01]  /*31f60*/  PRMT R96, R96, 0x5410, R41 ;  /* 0x0000541060607816 */ /* 0x000fe20000000029 */
[----:B------:R-:W-:Y:S01]  /*31f70*/  FMUL.FTZ R41, R32, R39 ;  /* 0x0000002720297220 */ /* 0x000fe20000410000 */
[----:B------:R-:W-:-:S02]  /*31f80*/  LOP3.LUT R33, R9, 0xffff0000, RZ, 0xc0, !PT ;  /* 0xffff000009217812 */ /* 0x000fc400078ec0ff */
[----:B------:R-:W-:Y:S01]  /*31f90*/  PRMT R93, R93, 0x5410, R50 ;  /* 0x000054105d5d7816 */ /* 0x000fe20000000032 */
[-C--:B------:R-:W-:Y:S01]  /*31fa0*/  FFMA.FTZ R36, R12, R37.reuse, -R41 ;  /* 0x000000250c247223 */ /* 0x080fe20000010829 */
[----:B------:R-:W-:Y:S02]  /*31fb0*/  PRMT R97, R97, 0x5410, R62 ;  /* 0x0000541061617816 */ /* 0x000fe4000000003e */
[----:B------:R-:W-:Y:S02]  /*31fc0*/  LOP3.LUT R99, R99, 0xffff0000, RZ, 0xc0, !PT ;  /* 0xffff000063637812 */ /* 0x000fe400078ec0ff */
[----:B------:R-:W-:Y:S01]  /*31fd0*/  PRMT R94, R94, 0x5410, R43 ;  /* 0x000054105e5e7816 */ /* 0x000fe2000000002b */
[----:B------:R-:W-:Y:S01]  /*31fe0*/  FMUL.FTZ R43, R32, R37 ;  /* 0x00000025202b7220 */ /* 0x000fe20000410000 */
[----:B------:R-:W-:Y:S01]  /*31ff0*/  LOP3.LUT R95, R95, 0xffff0000, RZ, 0xc0, !PT ;  /* 0xffff00005f5f7812 */ /* 0x000fe200078ec0ff */
[----:B------:R-:W-:Y:S01]  /*32000*/  IMAD.U32 R41, R97, 0x10000, RZ ;  /* 0x0001000061297824 */ /* 0x000fe200078e00ff */
[----:B------:R-:W-:Y:S01]  /*32010*/  LOP3.LUT R28, R5, 0xffff0000, RZ, 0xc0, !PT ;  /* 0xffff0000051c7812 */ /* 0x000fe200078ec0ff */
[----:B------:R-:W-:Y:S01]  /*32020*/  FMUL.FTZ R45, R33, R99 ;  /* 0x00000063212d7220 */ /* 0x000fe20000410000 */
[----:B------:R-:W-:-:S02]  /*32030*/  IMAD.U32 R37, R93, 0x10000, RZ ;  /* 0x000100005d257824 */ /* 0x000fc400078e00ff */
[----:B------:R-:W-:Y:S01]  /*32040*/  FFMA.FTZ R43, R12, R39, R43 ;  /* 0x000000270c2b7223 */ /* 0x000fe2000001002b */
[----:B------:R-:W-:Y:S01]  /*32050*/  FMUL.FTZ R33, R33, R95 ;  /* 0x0000005f21217220 */ /* 0x000fe20000410000 */
[----:B------:R-:W-:Y:S01]  /*32060*/  LOP3.LUT R35, R11, 0xffff0000, RZ, 0xc0, !PT ;  /* 0xffff00000b237812 */ /* 0x000fe200078ec0ff */
[C---:B------:R-:W-:Y:S01]  /*32070*/  FMUL.FTZ R39, R34.reuse, R41 ;  /* 0x0000002922277220 */ /* 0x040fe20000410000 */
[----:B------:R-:W-:Y:S01]  /*32080*/  LOP3.LUT R32, R97, 0xffff0000, RZ, 0xc0, !PT ;  /* 0xffff000061207812 */ /* 0x000fe200078ec0ff */
[----:B------:R-:W-:Y:S01]  /*32090*/  FMUL.FTZ R38, R34, R37 ;  /* 0x0000002522267220 */ /* 0x000fe20000410000 */
[----:B------:R-:W-:Y:S01]  /*320a0*/  LOP3.LUT R12, R93, 0xffff0000, RZ, 0xc0, !PT ;  /* 0xffff00005d0c7812 */ /* 0x000fe200078ec0ff */
[----:B------:R-:W-:Y:S01]  /*320b0*/  FFMA.FTZ R45, R28, R95, -R45 ;  /* 0x0000005f1c2d7223 */ /* 0x000fe2000001082d */
[----:B------:R-:W-:Y:S01]  /*320c0*/  LOP3.LUT R31, R8, 0xffff0000, RZ, 0xc0, !PT ;  /* 0xffff0000081f7812 */ /* 0x000fe200078ec0ff */
[C---:B------:R-:W-:Y:S02]  /*320d0*/  IMAD.U32 R8, R7.reuse, 0x10000, RZ ;  /* 0x0001000007087824 */ /* 0x040fe400078e00ff */
[----:B------:R-:W-:Y:S01]  /*320e0*/  FFMA.FTZ R34, R28, R99, R33 ;  /* 0x000000631c227223 */ /* 0x000fe20000010021 */
[----:B------:R-:W-:Y:S01]  /*320f0*/  LOP3.LUT R9, R7, 0xffff0000, RZ, 0xc0, !PT ;  /* 0xffff000007097812 */ /* 0x000fe200078ec0ff */
[----:B------:R-:W-:-:S02]  /*32100*/  IMAD.U32 R28, R98, 0x10000, RZ ;  /* 0x00010000621c7824 */ /* 0x000fc400078e00ff */
[C---:B------:R-:W-:Y:S01]  /*32110*/  FMUL.FTZ R40, R35.reuse, R32 ;  /* 0x0000002023287220 */ /* 0x040fe20000410000 */
[-C--:B------:R-:W-:Y:S01]  /*32120*/  FMUL.FTZ R42, R35, R12.reuse ;  /* 0x0000000c232a7220 */ /* 0x080fe20000410000 */
[----:B------:R-:W-:Y:S01]  /*32130*/  LOP3.LUT R98, R98, 0xffff0000, RZ, 0xc0, !PT ;  /* 0xffff000062627812 */ /* 0x000fe200078ec0ff */
[C---:B------:R-:W-:Y:S01]  /*32140*/  FFMA.FTZ R39, R8.reuse, R37, -R39 ;  /* 0x0000002508277223 */ /* 0x040fe20000010827 */
[----:B------:R-:W-:Y:S01]  /*32150*/  FFMA.FTZ R38, R8, R41, R38 ;  /* 0x0000002908267223 */ /* 0x000fe20000010026 */
[C---:B------:R-:W-:Y:S01]  /*32160*/  IMAD.U32 R8, R94.reuse, 0x10000, RZ ;  /* 0x000100005e087824 */ /* 0x040fe200078e00ff */
[----:B------:R-:W-:Y:S01]  /*32170*/  LOP3.LUT R94, R94, 0xffff0000, RZ, 0xc0, !PT ;  /* 0xffff00005e5e7812 */ /* 0x000fe200078ec0ff */
[C---:B------:R-:W-:Y:S01]  /*32180*/  IMAD.U32 R5, R4.reuse, 0x10000, RZ ;  /* 0x0001000004057824 */ /* 0x040fe200078e00ff */
[----:B------:R-:W-:Y:S01]  /*32190*/  LOP3.LUT R4, R4, 0xffff0000, RZ, 0xc0, !PT ;  /* 0xffff000004047812 */ /* 0x000fe200078ec0ff */
[C---:B------:R-:W-:Y:S01]  /*321a0*/  FFMA.FTZ R40, R9.reuse, R12, -R40 ;  /* 0x0000000c09287223 */ /* 0x040fe20000010828 */
[----:B------:R-:W-:Y:S01]  /*321b0*/  FFMA.FTZ R37, R9, R32, R42 ;  /* 0x0000002009257223 */ /* 0x000fe2000001002a */
[C---:B------:R-:W-:Y:S01]  /*321c0*/  FMUL.FTZ R9, R31.reuse, R98 ;  /* 0x000000621f097220 */ /* 0x040fe20000410000 */
[C---:B------:R-:W-:Y:S01]  /*321d0*/  FMUL.FTZ R12, R30.reuse, R28 ;  /* 0x0000001c1e0c7220 */ /* 0x040fe20000410000 */
[----:B------:R-:W-:Y:S01]  /*321e0*/  FMUL.FTZ R33, R30, R8 ;  /* 0x000000081e217220 */ /* 0x000fe20000410000 */
[----:B------:R-:W-:Y:S01]  /*321f0*/  FMUL.FTZ R35, R31, R94 ;  /* 0x0000005e1f237220 */ /* 0x000fe20000410000 */
[----:B------:R-:W-:-:S02]  /*32200*/  IMAD.U32 R11, R10, 0x10000, RZ ;  /* 0x000100000a0b7824 */ /* 0x000fc400078e00ff */
[----:B------:R-:W-:Y:S01]  /*32210*/  FFMA.FTZ R31, R4, R94, -R9 ;  /* 0x0000005e041f7223 */ /* 0x000fe20000010809 */
[----:B------:R-:W-:Y:S01]  /*32220*/  LOP3.LUT R10, R10, 0xffff0000, RZ, 0xc0, !PT ;  /* 0xffff00000a0a7812 */ /* 0x000fe200078ec0ff */
[C---:B------:R-:W-:Y:S01]  /*32230*/  FFMA.FTZ R30, R5.reuse, R8, -R12 ;  /* 0x00000008051e7223 */ /* 0x040fe2000001080c */
[----:B------:R-:W-:Y:S01]  /*32240*/  FFMA.FTZ R33, R5, R28, R33 ;  /* 0x0000001c05217223 */ /* 0x000fe20000010021 */
        /* <DEDUP_REMOVED lines=25> */
.L_x_5433:
[----:B------:R-:W-:Y:S05]  /*323e0*/  BSYNC B2 ;  /* 0x0000000000027941 */ /* 0x000fea0003800000 */
.L_x_5432:
[----:B------:R-:W-:Y:S01]  /*323f0*/  R2UR UR4, R78 ;  /* 0x000000004e0472ca */ /* 0x000fe200000e0000 */
[----:B------:R-:W-:Y:S01]  /*32400*/  IMAD.SHL.U32 R13, R13, 0x8, RZ ;  /* 0x000000080d0d7824 */ /* 0x000fe200078e00ff */
[----:B------:R-:W-:Y:S02]  /*32410*/  R2UR UR5, R79 ;  /* 0x000000004f0572ca */ /* 0x000fe400000e0000 */
[----:B------:R-:W-:Y:S01]  /*32420*/  ISETP.GE.AND P1, PT, R29, R90, PT ;  /* 0x0000005a1d00720c */ /* 0x000fe20003f26270 */
[----:B--2---:R-:W-:-:S10]  /*32430*/  IMAD.WIDE R12, R13, 0x2, R14 ;  /* 0x000000020d0c7825 */ /* 0x004fd400078e020e */
[----:B-----5:R4:W-:Y:S02]  /*32440*/  ST.E.128 desc[UR4][R12.64], R4 ;  /* 0x000000040c007985 */ /* 0x0209e4000c101d04 */
[----:B------:R-:W-:Y:S05]  /*32450*/  @P1 BRA `(.L_x_5379) ;  /* 0x0000000c00c81947 */ /* 0x000fea0003800000 */
[----:B------:R-:W-:Y:S01]  /*32460*/  R2UR UR4, R78 ;  /* 0x000000004e0472ca */ /* 0x000fe200000e0000 */
[----:B------:R-:W-:Y:S01]  /*32470*/  IMAD.WIDE R14, R29, 0x2, R14 ;  /* 0x000000021d0e7825 */ /* 0x000fe200078e020e */
[----:B------:R-:W-:-:S13]  /*32480*/  R2UR UR5, R79 ;  /* 0x000000004f0572ca */ /* 0x000fda00000e0000 */
[----:B------:R0:W-:Y:S01]  /*32490*/  ST.E.128 desc[UR4][R14.64], R8 ;  /* 0x000000080e007985 */ /* 0x0001e2000c101d04 */
[----:B------:R-:W-:Y:S05]  /*324a0*/  BRA `(.L_x_5379) ;  /* 0x0000000c00b47947 */ /* 0x000fea0003800000 */
.L_x_5343:
[----:B------:R-:W2:Y:S01]  /*324b0*/  LDL.64 R4, [R75+0x10] ;  /* 0x000010004b047983 */ /* 0x000ea20000100a00 */
[----:B------:R-:W-:Y:S02]  /*324c0*/  R2UR UR4, R78 ;  /* 0x000000004e0472ca */ /* 0x000fe400000e0000 */
[----:B------:R-:W-:Y:S01]  /*324d0*/  R2UR UR5, R79 ;  /* 0x000000004f0572ca */ /* 0x000fe200000e0000 */
[----:B------:R0:W5:Y:S04]  /*324e0*/  LDL R6, [R76] ;  /* 0x000000004c067983 */ /* 0x0001680000100800 */
[----:B------:R0:W5:Y:S08]  /*324f0*/  LDL R7, [R76+0x4] ;  /* 0x000004004c077983 */ /* 0x0001700000100800 */
[----:B--2---:R-:W2:Y:S01]  /*32500*/  LD.E R8, desc[UR4][R4.64+0x1c] ;  /* 0x00001c0404087980 */ /* 0x004ea2000c101900 */
[----:B------:R-:W-:Y:S01]  /*32510*/  BSSY B2, `(.L_x_5434) ;  /* 0x0000005000027945 */ /* 0x000fe20003800000 */
[----:B--2---:R-:W-:-:S04]  /*32520*/  LOP3.LUT R8, R8, 0x1, RZ, 0xfc, !PT ;  /* 0x0000000108087812 */ /* 0x004fc800078efcff */
[----:B------:R-:W-:-:S13]  /*32530*/  ISETP.NE.AND P1, PT, R8, 0x3, PT ;  /* 0x000000030800780c */ /* 0x000fda0003f25270 */
[----:B0-----:R-:W-:Y:S05]  /*32540*/  @!P1 BRA `(.L_x_5435) ;  /* 0x0000000000049947 */ /* 0x001fea0003800000 */
[----:B------:R-:W-:Y:S01]  /*32550*/  BPT.TRAP 0x1 ;  /* 0x000000040000795c */ /* 0x000fe20000300000 */
.L_x_5435:
[----:B------:R-:W-:Y:S05]  /*32560*/  BSYNC B2 ;  /* 0x0000000000027941 */ /* 0x000fea0003800000 */
.L_x_5434:
        /* <DEDUP_REMOVED lines=9> */
.L_x_5461:
[----:B------:R-:W-:Y:S05]  /*32600*/  BSYNC B2 ;  /* 0x0000000000027941 */ /* 0x000fea0003800000 */
.L_x_5436:
[----:B------:R-:W2:Y:S01]  /*32610*/  LDL.64 R28, [R75+0x20] ;  /* 0x000020004b1c7983 */ /* 0x000ea20000100a00 */
[C---:B------:R-:W-:Y:S02]  /*32620*/  R2UR UR4, R78.reuse ;  /* 0x000000004e0472ca */ /* 0x040fe400000e0000 */
[C---:B------:R-:W-:Y:S01]  /*32630*/  R2UR UR5, R79.reuse ;  /* 0x000000004f0572ca */ /* 0x040fe200000e0000 */
[----:B------:R-:W3:Y:S01]  /*32640*/  LDL.64 R4, [R75+0x18] ;  /* 0x000018004b047983 */ /* 0x000ee20000100a00 */
[C---:B------:R-:W-:Y:S02]  /*32650*/  R2UR UR6, R78.reuse ;  /* 0x000000004e0672ca */ /* 0x040fe400000e0000 */
[C---:B------:R-:W-:Y:S01]  /*32660*/  R2UR UR7, R79.reuse ;  /* 0x000000004f0772ca */ /* 0x040fe200000e0000 */
[----:B------:R-:W4:Y:S01]  /*32670*/  LDL R14, [R76] ;  /* 0x000000004c0e7983 */ /* 0x000f220000100800 */
[----:B------:R-:W-:Y:S02]  /*32680*/  R2UR UR10, R78 ;  /* 0x000000004e0a72ca */ /* 0x000fe400000e0000 */
[----:B------:R-:W-:-:S02]  /*32690*/  R2UR UR11, R79 ;  /* 0x000000004f0b72ca */ /* 0x000fc400000e0000 */
[C---:B------:R-:W-:Y:S02]  /*326a0*/  R2UR UR12, R78.reuse ;  /* 0x000000004e0c72ca */ /* 0x040fe400000e0000 */
[C---:B------:R-:W-:Y:S02]  /*326b0*/  R2UR UR13, R79.reuse ;  /* 0x000000004f0d72ca */ /* 0x040fe400000e0000 */
[----:B------:R-:W-:Y:S02]  /*326c0*/  R2UR UR8, R78 ;  /* 0x000000004e0872ca */ /* 0x000fe400000e0000 */
[----:B------:R-:W-:Y:S01]  /*326d0*/  R2UR UR9, R79 ;  /* 0x000000004f0972ca */ /* 0x000fe200000e0000 */
[----:B--2---:R-:W2:Y:S04]  /*326e0*/  LD.E.64 R36, desc[UR4][R28.64+0xa0] ;  /* 0x0000a0041c247980 */ /* 0x004ea8000c101b00 */
[----:B0-----:R-:W4:Y:S04]  /*326f0*/  LD.E.64 R6, desc[UR6][R28.64+0x58] ;  /* 0x000058061c067980 */ /* 0x001f28000c101b00 */
[----:B------:R-:W4:Y:S04]  /*32700*/  LD.E R15, desc[UR10][R28.64+0x30] ;  /* 0x0000300a1c0f7980 */ /* 0x000f28000c101900 */
[----:B------:R-:W4:Y:S04]  /*32710*/  LD.E R31, desc[UR12][R28.64+0x1c] ;  /* 0x00001c0c1c1f7980 */ /* 0x000f28000c101900 */
[----:B------:R-:W4:Y:S04]  /*32720*/  LD.E.64 R8, desc[UR8][R28.64+0x60] ;  /* 0x000060081c087980 */ /* 0x000f28000c101b00 */
[----:B------:R-:W4:Y:S04]  /*32730*/  LD.E.64 R10, desc[UR6][R28.64+0x68] ;  /* 0x000068061c0a7980 */ /* 0x000f28000c101b00 */
[----:B---3--:R-:W5:Y:S04]  /*32740*/  LD.E R30, desc[UR4][R4.64] ;  /* 0x00000004041e7980 */ /* 0x008f68000c101900 */
[----:B------:R0:W5:Y:S01]  /*32750*/  LD.E.64 R32, desc[UR6][R4.64+0x8] ;  /* 0x0000080604207980 */ /* 0x000162000c101b00 */
[----:B------:R-:W-:Y:S01]  /*32760*/  UMOV UR4, 0xffffffff ;  /* 0xffffffff00047882 */ /* 0x000fe20000000000 */
[----:B--2---:R-:W-:Y:S01]  /*32770*/  SHF.R.S32.HI R35, RZ, 0x1f, R37 ;  /* 0x0000001fff237819 */ /* 0x004fe20000011425 */
[----:B----4-:R-:W-:-:S02]  /*32780*/  IMAD R7, R7, R37, RZ ;  /* 0x0000002507077224 */ /* 0x010fc400078e02ff */
[----:B------:R-:W-:-:S04]  /*32790*/  IMAD.WIDE.U32 R12, R6, R37, RZ ;  /* 0x00000025060c7225 */ /* 0x000fc800078e00ff */
[----:B------:R-:W-:Y:S01]  /*327a0*/  IMAD R7, R6, R35, R7 ;  /* 0x0000002306077224 */ /* 0x000fe200078e0207 */
[----:B------:R-:W-:Y:S01]  /*327b0*/  SHF.R.S32.HI R6, RZ, 0x1f, R15 ;  /* 0x0000001fff067819 */ /* 0x000fe2000001140f */
[----:B------:R-:W-:Y:S01]  /*327c0*/  IMAD R31, R24, -0x60, R31 ;  /* 0xffffffa0181f7824 */ /* 0x000fe200078e021f */
[----:B------:R-:W-:Y:S02]  /*327d0*/  SHF.R.S32.HI R35, RZ, 0x1f, R36 ;  /* 0x0000001fff237819 */ /* 0x000fe40000011424 */
[----:B------:R-:W-:Y:S01]  /*327e0*/  LEA.HI R6, R6, R15, RZ, 0x2 ;  /* 0x0000000f06067211 */ /* 0x000fe200078f10ff */
[----:B------:R-:W-:Y:S02]  /*327f0*/  IMAD.IADD R13, R13, 0x1, R7 ;  /* 0x000000010d0d7824 */ /* 0x000fe400078e0207 */
[-C--:B------:R-:W-:Y:S01]  /*32800*/  IMAD R9, R9, R36.reuse, RZ ;  /* 0x0000002409097224 */ /* 0x080fe200078e02ff */
[----:B------:R-:W-:Y:S02]  /*32810*/  VIMNMX R34, R31, 0x60, PT ;  /* 0x000000601f227848 */ /* 0x000fe40003fe0100 */
[----:B------:R-:W-:Y:S01]  /*32820*/  SHF.R.S32.HI R7, RZ, 0x2, R6 ;  /* 0x00000002ff077819 */ /* 0x000fe20000011406 */
[----:B------:R-:W-:Y:S01]  /*32830*/  IMAD R9, R8, R35, R9 ;  /* 0x0000002308097224 */ /* 0x000fe200078e0209 */
[----:B------:R-:W-:Y:S01]  /*32840*/  LOP3.LUT R6, R6, 0x1ffffffc, RZ, 0xc0, !PT ;  /* 0x1ffffffc06067812 */ /* 0x000fe200078ec0ff */
[----:B0-----:R-:W-:-:S04]  /*32850*/  IMAD.WIDE.U32 R4, R8, R36, R12 ;  /* 0x0000002408047225 */ /* 0x001fc800078e000c */
[----:B------:R-:W-:Y:S01]  /*32860*/  IMAD.IADD R36, R34, 0x1, -R7 ;  /* 0x0000000122247824 */ /* 0x000fe200078e0a07 */
[----:B------:R-:W-:Y:S01]  /*32870*/  LEA R8, P2, R4, R10, 0x1 ;  /* 0x0000000a04087211 */ /* 0x000fe200078408ff */
[----:B------:R-:W-:Y:S02]  /*32880*/  IMAD R7, R14, 0x4800, RZ ;  /* 0x000048000e077824 */ /* 0x000fe400078e02ff */
[----:B------:R-:W-:Y:S02]  /*32890*/  IMAD.IADD R9, R5, 0x1, R9 ;  /* 0x0000000105097824 */ /* 0x000fe400078e0209 */
[----:B------:R-:W-:Y:S01]  /*328a0*/  IMAD.IADD R6, R15, 0x1, -R6 ;  /* 0x000000010f067824 */ /* 0x000fe200078e0a06 */
[----:B------:R-:W-:Y:S02]  /*328b0*/  ISETP.GE.AND P1, PT, R36, 0x1, PT ;  /* 0x000000012400780c */ /* 0x000fe40003f26270 */
[----:B------:R-:W-:Y:S01]  /*328c0*/  LEA.HI.X R9, R4, R11, R9, 0x1, P2 ;  /* 0x0000000b04097211 */ /* 0x000fe200010f0c09 */
[----:B------:R-:W-:Y:S01]  /*328d0*/  IMAD.SHL.U32 R35, R6, 0x8, RZ ;  /* 0x0000000806237824 */ /* 0x000fe200078e00ff */
[----:B------:R-:W-:Y:S01]  /*328e0*/  SHF.R.S32.HI R31, RZ, 0x1f, R7 ;  /* 0x0000001fff1f7819 */ /* 0x000fe20000011407 */
[----:B------:R-:W-:Y:S08]  /*328f0*/  BRA.DIV UR4, `(.L_x_5438) ;  /* 0x0000001204607947 */ /* 0x000ff0000b800000 */
[----:B------:R0:W1:Y:S04]  /*32900*/  SHFL.IDX PT, R5, R9, RZ, 0x1c1f ;  /* 0x001c1fff09057589 */ /* 0x00006800000e0000 */
[----:B------:R0:W2:Y:S02]  /*32910*/  SHFL.IDX PT, R14, R8, RZ, 0x1c1f ;  /* 0x001c1fff080e7589 */ /* 0x0000a400000e0000 */
.L_x_5465:
[C---:B-----5:R-:W-:Y:S01]  /*32920*/  IADD3 R11, P2, R30.reuse, R7, RZ ;  /* 0x000000071e0b7210 */ /* 0x060fe20007f5e0ff */
[----:B------:R-:W-:Y:S01]  /*32930*/  BSSY B2, `(.L_x_5439) ;  /* 0x0000052000027945 */ /* 0x000fe20003800000 */
[----:B-1----:R-:W-:Y:S02]  /*32940*/  IMAD.MOV.U32 R15, RZ, RZ, R5 ;  /* 0x000000ffff0f7224 */ /* 0x002fe400078e0005 */
[----:B------:R-:W-:Y:S02]  /*32950*/  LEA.HI.X.SX32 R31, R30, R31, 0x1, P2 ;  /* 0x0000001f1e1f7211 */ /* 0x000fe400010f0eff */
[----:B------:R-:W-:-:S04]  /*32960*/  LEA R30, P2, R11, R32, 0x1 ;  /* 0x000000200b1e7211 */ /* 0x000fc800078408ff */
[----:B------:R-:W-:Y:S01]  /*32970*/  LEA.HI.X R31, R11, R33, R31, 0x1, P2 ;  /* 0x000000210b1f7211 */ /* 0x000fe200010f0c1f */
[----:B------:R-:W-:Y:S01]  /*32980*/  IMAD.WIDE R32, R7, 0x2, R32 ;  /* 0x0000000207207825 */ /* 0x000fe200078e0220 */
[----:B------:R-:W-:Y:S07]  /*32990*/  @!P1 BRA `(.L_x_5440) ;  /* 0x00000004002c9947 */ /* 0x000fee0003800000 */
[----:B------:R-:W-:Y:S02]  /*329a0*/  R2UR UR4, R78 ;  /* 0x000000004e0472ca */ /* 0x000fe400000e0000 */
[----:B------:R-:W-:-:S13]  /*329b0*/  R2UR UR5, R79 ;  /* 0x000000004f0572ca */ /* 0x000fda00000e0000 */
[----:B------:R-:W3:Y:S02]  /*329c0*/  LD.E.U8 R12, desc[UR4][R28.64+0x98] ;  /* 0x000098041c0c7980 */ /* 0x000ee4000c101100 */
[----:B---3--:R-:W-:-:S04]  /*329d0*/  LOP3.LUT R4, R12, 0x1, RZ, 0xc0, !PT ;  /* 0x000000010c047812 */ /* 0x008fc800078ec0ff */
[----:B------:R-:W-:-:S13]  /*329e0*/  ISETP.NE.U32.AND P1, PT, R4, 0x1, PT ;  /* 0x000000010400780c */ /* 0x000fda0003f25070 */
[----:B------:R-:W-:Y:S02]  /*329f0*/  @!P1 R2UR UR4, R78 ;  /* 0x000000004e0492ca */ /* 0x000fe400000e0000 */
[----:B------:R-:W-:-:S13]  /*32a00*/  @!P1 R2UR UR5, R79 ;  /* 0x000000004f0592ca */ /* 0x000fda00000e0000 */
[----:B------:R-:W3:Y:S01]  /*32a10*/  @!P1 LD.E.128 R4, desc[UR4][R32.64] ;  /* 0x0000000420049980 */ /* 0x000ee2000c101d00 */
[----:B------:R-:W-:Y:S01]  /*32a20*/  @!P1 R2UR UR6, R78 ;  /* 0x000000004e0692ca */ /* 0x000fe200000e0000 */
[----:B--2---:R-:W-:Y:S01]  /*32a30*/  @!P1 IMAD.WIDE R10, R35, 0x2, R14 ;  /* 0x00000002230a9825 */ /* 0x004fe200078e020e */
[----:B------:R-:W-:-:S04]  /*32a40*/  @!P1 R2UR UR7, R79 ;  /* 0x000000004f0792ca */ /* 0x000fc800000e0000 */
[----:B---3--:R1:W-:Y:S09]  /*32a50*/  @!P1 ST.E.128 desc[UR4][R10.64], R4 ;  /* 0x000000040a009985 */ /* 0x0083f2000c101d04 */
[----:B------:R-:W2:Y:S02]  /*32a60*/  @!P1 LD.E.U8 R12, desc[UR6][R28.64+0x98] ;  /* 0x000098061c0c9980 */ /* 0x000ea4000c101100 */
[----:B--2---:R-:W-:-:S13]  /*32a70*/  LOP3.LUT P1, RZ, R12, 0x2, RZ, 0xc0, !PT ;  /* 0x000000020cff7812 */ /* 0x004fda000782c0ff */
[----:B------:R-:W-:Y:S02]  /*32a80*/  @P1 R2UR UR4, R78 ;  /* 0x000000004e0412ca */ /* 0x000fe400000e0000 */
[----:B------:R-:W-:-:S13]  /*32a90*/  @P1 R2UR UR5, R79 ;  /* 0x000000004f0512ca */ /* 0x000fda00000e0000 */
[----:B-1----:R-:W2:Y:S01]  /*32aa0*/  @P1 LD.E.128 R4, desc[UR4][R30.64] ;  /* 0x000000041e041980 */ /* 0x002ea2000c101d00 */
[----:B------:R-:W-:Y:S01]  /*32ab0*/  @P1 VIADD R13, R35, 0x20 ;  /* 0x00000020230d1836 */ /* 0x000fe20000000000 */
[----:B------:R-:W-:Y:S02]  /*32ac0*/  @P1 R2UR UR6, R78 ;  /* 0x000000004e0612ca */ /* 0x000fe400000e0000 */
[----:B------:R-:W-:Y:S02]  /*32ad0*/  @P1 R2UR UR7, R79 ;  /* 0x000000004f0712ca */ /* 0x000fe400000e0000 */
[----:B------:R-:W-:-:S04]  /*32ae0*/  @P1 SHF.R.S32.HI R34, RZ, 0x1f, R13 ;  /* 0x0000001fff221819 */ /* 0x000fc8000001140d */
[----:B------:R-:W-:-:S04]  /*32af0*/  @P1 LEA.HI R34, R34, R13, RZ, 0x3 ;  /* 0x0000000d22221211 */ /* 0x000fc800078f18ff */
[----:B------:R-:W-:-:S05]  /*32b00*/  @P1 LOP3.LUT R13, R34, 0xfffffff8, RZ, 0xc0, !PT ;  /* 0xfffffff8220d1812 */ /* 0x000fca00078ec0ff */
[----:B------:R-:W-:-:S05]  /*32b10*/  @P1 IMAD.WIDE R10, R13, 0x2, R14 ;  /* 0x000000020d0a1825 */ /* 0x000fca00078e020e */
[----:B--2---:R1:W-:Y:S04]  /*32b20*/  @P1 ST.E.128 desc[UR4][R10.64], R4 ;  /* 0x000000040a001985 */ /* 0x0043e8000c101d04 */
[----:B------:R-:W2:Y:S02]  /*32b30*/  @P1 LD.E.U8 R12, desc[UR6][R28.64+0x98] ;  /* 0x000098061c0c1980 */ /* 0x000ea4000c101100 */
        /* <DEDUP_REMOVED lines=43> */
[----:B------:R-:W-:-:S05]  /*32df0*/  @P1 VIADD R12, R35, 0xa0 ;  /* 0x000000a0230c1836 */ /* 0x000fca0000000000 */
[----:B------:R-:W-:-:S04]  /*32e00*/  @P1 SHF.R.S32.HI R13, RZ, 0x1f, R12 ;  /* 0x0000001fff0d1819 */ /* 0x000fc8000001140c */
[----:B------:R-:W-:-:S04]  /*32e10*/  @P1 LEA.HI R13, R13, R12, RZ, 0x3 ;  /* 0x0000000c0d0d1211 */ /* 0x000fc800078f18ff */
[----:B------:R-:W-:-:S05]  /*32e20*/  @P1 LOP3.LUT R13, R13, 0xfffffff8, RZ, 0xc0, !PT ;  /* 0xfffffff80d0d1812 */ /* 0x000fca00078ec0ff */
[----:B------:R-:W-:-:S05]  /*32e30*/  @P1 IMAD.WIDE R14, R13, 0x2, R14 ;  /* 0x000000020d0e1825 */ /* 0x000fca00078e020e */
[----:B--2---:R1:W-:Y:S02]  /*32e40*/  @P1 ST.E.128 desc[UR4][R14.64], R4 ;  /* 0x000000040e001985 */ /* 0x0043e4000c101d04 */
.L_x_5440:
[----:B------:R-:W-:Y:S05]  /*32e50*/  BSYNC B2 ;  /* 0x0000000000027941 */ /* 0x000fea0003800000 */
.L_x_5439:
[----:B------:R-:W-:-:S03]  /*32e60*/  UMOV UR4, 0xffffffff ;  /* 0xffffffff00047882 */ /* 0x000fc60000000000 */
[----:B------:R-:W-:Y:S05]  /*32e70*/  BRA.DIV UR4, `(.L_x_5441) ;  /* 0x0000000e04487947 */ /* 0x000fea000b800000 */
[----:B-1----:R1:W3:Y:S04]  /*32e80*/  SHFL.IDX PT, R5, R9, 0x1, 0x1c1f ;  /* 0x003c1f0009057f89 */ /* 0x0022e800000e0000 */
[----:B--2---:R1:W2:Y:S02]  /*32e90*/  SHFL.IDX PT, R14, R8, 0x1, 0x1c1f ;  /* 0x003c1f00080e7f89 */ /* 0x0042a400000e0000 */
.L_x_5469:
[----:B------:R-:W-:Y:S01]  /*32ea0*/  ISETP.GE.AND P1, PT, R36, 0x41, PT ;  /* 0x000000412400780c */ /* 0x000fe20003f26270 */
[----:B---3--:R-:W-:-:S12]  /*32eb0*/  IMAD.MOV.U32 R15, RZ, RZ, R5 ;  /* 0x000000ffff0f7224 */ /* 0x008fd800078e0005 */
[----:B------:R-:W-:Y:S05]  /*32ec0*/  @!P1 BRA `(.L_x_5379) ;  /* 0x00000004002c9947 */ /* 0x000fea0003800000 */
        /* <DEDUP_REMOVED lines=9> */
[----:B012---:R-:W-:Y:S01]  /*32f60*/  @!P1 IMAD.WIDE R8, R35, 0x2, R14 ;  /* 0x0000000223089825 */ /* 0x007fe200078e020e */
[----:B------:R-:W-:-:S04]  /*32f70*/  @!P1 R2UR UR7, R79 ;  /* 0x000000004f0792ca */ /* 0x000fc800000e0000 */
[----:B---3--:R0:W-:Y:S09]  /*32f80*/  @!P1 ST.E.128 desc[UR4][R8.64], R4 ;  /* 0x0000000408009985 */ /* 0x0081f2000c101d04 */
[----:B------:R-:W2:Y:S02]  /*32f90*/  @!P1 LD.E.U8 R10, desc[UR6][R28.64+0x98] ;  /* 0x000098061c0a9980 */ /* 0x000ea4000c101100 */
[----:B--2---:R-:W-:-:S13]  /*32fa0*/  LOP3.LUT P1, RZ, R10, 0x2, RZ, 0xc0, !PT ;  /* 0x000000020aff7812 */ /* 0x004fda000782c0ff */
[----:B------:R-:W-:Y:S02]  /*32fb0*/  @P1 R2UR UR4, R78 ;  /* 0x000000004e0412ca */ /* 0x000fe400000e0000 */
[----:B------:R-:W-:-:S13]  /*32fc0*/  @P1 R2UR UR5, R79 ;  /* 0x000000004f0512ca */ /* 0x000fda00000e0000 */
[----:B0-----:R-:W2:Y:S01]  /*32fd0*/  @P1 LD.E.128 R4, desc[UR4][R30.64+0x2000] ;  /* 0x002000041e041980 */ /* 0x001ea2000c101d00 */
        /* <DEDUP_REMOVED lines=52> */
[----:B------:R-:W-:-:S05]  /*33320*/  @P1 VIADD R35, R35, 0xa0 ;  /* 0x000000a023231836 */ /* 0x000fca0000000000 */
[----:B------:R-:W-:-:S04]  /*33330*/  @P1 SHF.R.S32.HI R10, RZ, 0x1f, R35 ;  /* 0x0000001fff0a1819 */ /* 0x000fc80000011423 */
[----:B------:R-:W-:-:S04]  /*33340*/  @P1 LEA.HI R10, R10, R35, RZ, 0x3 ;  /* 0x000000230a0a1211 */ /* 0x000fc800078f18ff */
[----:B------:R-:W-:-:S05]  /*33350*/  @P1 LOP3.LUT R11, R10, 0xfffffff8, RZ, 0xc0, !PT ;  /* 0xfffffff80a0b1812 */ /* 0x000fca00078ec0ff */
[----:B------:R-:W-:-:S05]  /*33360*/  @P1 IMAD.WIDE R14, R11, 0x2, R14 ;  /* 0x000000020b0e1825 */ /* 0x000fca00078e020e */
[----:B--2---:R3:W-:Y:S02]  /*33370*/  @P1 ST.E.128 desc[UR4][R14.64], R4 ;  /* 0x000000040e001985 */ /* 0x0047e4000c101d04 */
.L_x_5379:
[----:B------:R-:W-:Y:S05]  /*33380*/  BSYNC B0 ;  /* 0x0000000000007941 */ /* 0x000fea0003800000 */
.L_x_5342:
[----:B0-234-:R-:W0:Y:S01]  /*33390*/  S2R R5, SR_TID.X ;  /* 0x0000000000057919 */ /* 0x01de220000002100 */
[----:B------:R-:W-:Y:S01]  /*333a0*/  @!PT LDS RZ, [RZ] ;  /* 0x00000000fffff984 */ /* 0x000fe20000000800 */
[----:B------:R-:W-:Y:S01]  /*333b0*/  @!PT LDS RZ, [RZ] ;  /* 0x00000000fffff984 */ /* 0x000fe20000000800 */
[----:B------:R-:W-:Y:S01]  /*333c0*/  @!PT LDS RZ, [RZ] ;  /* 0x00000000fffff984 */ /* 0x000fe20000000800 */
[----:B------:R-:W-:Y:S01]  /*333d0*/  @!PT LDS RZ, [RZ] ;  /* 0x00000000fffff984 */ /* 0x000fe20000000800 */
[----:B------:R2:W-:Y:S06]  /*333e0*/  MEMBAR.ALL.CTA ;  /* 0x0000000000007992 */ /* 0x0005ec0000008000 */
[----:B--2---:R-:W2:Y:S01]  /*333f0*/  FENCE.VIEW.ASYNC.S ;  /* 0x00000000000073c6 */ /* 0x004ea20000000000 */
[----:B------:R-:W-:Y:S05]  /*33400*/  WARPSYNC.ALL ;  /* 0x0000000000007948 */ /* 0x000fea0003800000 */
[----:B0-----:R-:W-:-:S02]  /*33410*/  LOP3.LUT P1, RZ, R5, 0x7f, RZ, 0xc0, !PT ;  /* 0x0000007f05ff7812 */ /* 0x001fc4000782c0ff */
[----:B------:R-:W-:-:S05]  /*33420*/  LEA.HI R4, R5, 0x8, RZ, 0x19 ;  /* 0x0000000805047811 */ /* 0x000fca00078fc8ff */
[----:B--2---:R0:W-:Y:S06]  /*33430*/  BAR.SYNC.DEFER_BLOCKING R4, 0x80 ;  /* 0x000200040000751d */ /* 0x0041ec0000010000 */
[----:B------:R-:W-:Y:S05]  /*33440*/  @P1 BRA `(.L_x_5442) ;  /* 0x0000000000241947 */ /* 0x000fea0003800000 */
[----:B0-----:R-:W2:Y:S01]  /*33450*/  LDL.64 R4, [R75+0x10] ;  /* 0x000010004b047983 */ /* 0x001ea20000100a00 */
[----:B------:R-:W-:Y:S02]  /*33460*/  R2UR UR4, R78 ;  /* 0x000000004e0472ca */ /* 0x000fe400000e0000 */
[----:B------:R-:W-:Y:S01]  /*33470*/  R2UR UR5, R79 ;  /* 0x000000004f0572ca */ /* 0x000fe200000e0000 */
[----:B------:R-:W3:-:S12]  /*33480*/  LDL R76, [R76] ;  /* 0x000000004c4c7983 */ /* 0x000ed80000100800 */
[----:B--2---:R-:W2:Y:S02]  /*33490*/  LD.E.64 R4, desc[UR4][R4.64+0x30] ;  /* 0x0000300404047980 */ /* 0x004ea4000c101b00 */
[----:B--2---:R-:W-:-:S05]  /*334a0*/  MOV R7, R4 ;  /* 0x0000000400077202 */ /* 0x004fca0000000f00 */
[----:B---3--:R-:W-:-:S05]  /*334b0*/  IMAD R6, R76, 0x8, R7 ;  /* 0x000000084c067824 */ /* 0x008fca00078e0207 */
[----:B------:R-:W-:-:S04]  /*334c0*/  PRMT R6, RZ, 0x654, R6 ;  /* 0x00000654ff067816 */ /* 0x000fc80000000006 */
[----:B------:R2:W-:Y:S03]  /*334d0*/  SYNCS.ARRIVE.TRANS64.RED.A1T0 RZ, [R6+URZ], RZ ;  /* 0x000000ff06ff79a7 */ /* 0x0005e6000810043f */
.L_x_5442:
[----:B0-----:R-:W-:Y:S02]  /*334e0*/  IMAD.MOV.U32 R4, RZ, RZ, R77 ;  /* 0x000000ffff047224 */ /* 0x001fe400078e004d */
[----:B------:R-:W-:-:S04]  /*334f0*/  IMAD.MOV.U32 R5, RZ, RZ, 0x0 ;  /* 0x00000000ff057424 */ /* 0x000fc800078e00ff */
[----:B-12--5:R-:W-:Y:S05]  /*33500*/  RET.REL.NODEC R4 `(_ZN7cutlass13device_kernelIN5flash11enable_sm90INS1_16FlashAttnFwdSm90INS1_25CollectiveMainloopFwdSm90ILi2EN4cute5tupleIJNS5_1CILi1EEES8_S8_EEENS6_IJNS7_ILi128EEENS7_ILi96EEENS7_ILi192EEEEEELi192ENS_10bfloat16_tEfNS_4arch4Sm90ELb0ELb1ELb1ELb1ELb1ELb1ELb0ELb1ELb1ELb1ELb0ELb0EEENS1_21CollectiveEpilogueFwdINS6_IJSA_SC_SB_EEES9_SE_SG_Li256ELb1ELb1ELb0ELb0EEENS1_36VarlenDynamicPersistentTileSchedulerILi128ELi96ELi256ELi128ELb0ELb1ELb1ELb1ELb0ELb1EEEEEEEEEvNT_6ParamsE) ;  /* 0xfffffcc804bc7950 */ /* 0x026fea0003c3ffff */
.L_x_5352:
[----:B0-----:R0:W1:Y:S02]  /*33510*/  SYNCS.PHASECHK.TRANS64.TRYWAIT P1, [R6+URZ], R7 ;  /* 0x00000007060075a7 */ /* 0x001064000802017f */
[----:B-1----:R-:W-:Y:S05]  /*33520*/  @!P1 NANOSLEEP.SYNCS 0x989680 ;  /* 0x009896800000995d */ /* 0x002fea0003900000 */
[----:B------:R-:W1:Y:S02]  /*33530*/  @!P1 SYNCS.PHASECHK.TRANS64 P1, [R6+URZ], R7 ;  /* 0x00000007060095a7 */ /* 0x000e64000802007f */
[----:B-1----:R-:W-:Y:S05]  /*33540*/  @!P1 BRA `(.L_x_5352) ;  /* 0xfffffffc00f09947 */ /* 0x002fea000383ffff */
[----:B------:R-:W-:Y:S05]  /*33550*/  BRA `(.L_x_5443) ;  /* 0xffffff6400a07947 */ /* 0x000fea000383ffff */
.L_x_5353:
        /* <DEDUP_REMOVED lines=8> */
.L_x_5445:
[----:B------:R-:W-:Y:S05]  /*335e0*/  BSYNC B2 ;  /* 0x0000000000027941 */ /* 0x000fea0003800000 */
.L_x_5444:
        /* <DEDUP_REMOVED lines=8> */
.L_x_5446:
[----:B------:R-:W-:Y:S05]  /*33670*/  BRA `(.L_x_5447) ;  /* 0xffffff6400ec7947 */ /* 0x000fea000383ffff */
.L_x_5378:
[----:B------:R-:W-:Y:S01]  /*33680*/  BSSY B2, `(.L_x_5448) ;  /* 0x0000008000027945 */ /* 0x000fe20003800000 */
[----:B------:R-:W-:Y:S02]  /*33690*/  IMAD.MOV.U32 R13, RZ, RZ, R87 ;  /* 0x000000ffff0d7224 */ /* 0x000fe400078e0057 */
[----:B------:R-:W-:Y:S02]  /*336a0*/  IMAD.MOV.U32 R12, RZ, RZ, 0x1 ;  /* 0x00000001ff0c7424 */ /* 0x000fe400078e00ff */
[----:B-1234-:R-:W-:Y:S02]  /*336b0*/  IMAD.MOV.U32 R11, RZ, RZ, 0x1c1f ;  /* 0x00001c1fff0b7424 */ /* 0x01efe400078e00ff */
[----:B------:R-:W-:-:S07]  /*336c0*/  IMAD.MOV.U32 R15, RZ, RZ, -0x1 ;  /* 0xffffffffff0f7424 */ /* 0x000fce00078e00ff */
[----:B0-----:R-:W-:Y:S05]  /*336d0*/  WARPSYNC.COLLECTIVE R15, `(.L_x_5449) ;  /* 0x000000000f087348 */ /* 0x001fea0003c00000 */
[----:B------:R1:W2:Y:S02]  /*336e0*/  SHFL.IDX P6, R14, R13, R12, R11 ;  /* 0x0000000c0d0e7389 */ /* 0x0002a400000c000b */
[----:B012---:R-:W-:Y:S01]  /*336f0*/  ENDCOLLECTIVE ;  /* 0x000000000000791b */ /* 0x007fe20003800000 */
.L_x_5449:
[----:B------:R-:W-:Y:S05]  /*33700*/  BSYNC B2 ;  /* 0x0000000000027941 */ /* 0x000fea0003800000 */
.L_x_5448:
        /* <DEDUP_REMOVED lines=8> */
.L_x_5450:
[----:B------:R-:W-:Y:S05]  /*33790*/  BRA `(.L_x_5451) ;  /* 0xffffff8000847947 */ /* 0x000fea000383ffff */
.L_x_5409:
[----:B0-----:R0:W1:Y:S02]  /*337a0*/  SYNCS.PHASECHK.TRANS64.TRYWAIT P1, [R10+URZ], R11 ;  /* 0x0000000b0a0075a7 */ /* 0x001064000802017f */
[----:B-1----:R-:W-:Y:S05]  /*337b0*/  @!P1 NANOSLEEP.SYNCS 0x989680 ;  /* 0x009896800000995d */ /* 0x002fea0003900000 */
[----:B------:R-:W1:Y:S02]  /*337c0*/  @!P1 SYNCS.PHASECHK.TRANS64 P1, [R10+URZ], R11 ;  /* 0x0000000b0a0095a7 */ /* 0x000e64000802007f */
[----:B-1----:R-:W-:Y:S05]  /*337d0*/  @!P1 BRA `(.L_x_5409) ;  /* 0xfffffffc00f09947 */ /* 0x002fea000383ffff */
[----:B------:R-:W-:Y:S05]  /*337e0*/  BRA `(.L_x_5452) ;  /* 0xffffffac00507947 */ /* 0x000fea000383ffff */
.L_x_5410:
        /* <DEDUP_REMOVED lines=8> */
.L_x_5454:
[----:B------:R-:W-:Y:S05]  /*33870*/  BSYNC B2 ;  /* 0x0000000000027941 */ /* 0x000fea0003800000 */
.L_x_5453:
        /* <DEDUP_REMOVED lines=8> */
.L_x_5455:
[----:B------:R-:W-:Y:S05]  /*33900*/  BRA `(.L_x_5456) ;  /* 0xffffffac00787947 */ /* 0x000fea000383ffff */
.L_x_5423:
[----:B------:R-:W-:Y:S01]  /*33910*/  BSSY B2, `(.L_x_5457) ;  /* 0x0000008000027945 */ /* 0x000fe20003800000 */
[----:B-1----:R-:W-:Y:S02]  /*33920*/  IMAD.MOV.U32 R13, RZ, RZ, R87 ;  /* 0x000000ffff0d7224 */ /* 0x002fe400078e0057 */
[----:B------:R-:W-:Y:S02]  /*33930*/  IMAD.MOV.U32 R12, RZ, RZ, 0x1 ;  /* 0x00000001ff0c7424 */ /* 0x000fe400078e00ff */
[----:B------:R-:W-:Y:S02]  /*33940*/  IMAD.MOV.U32 R11, RZ, RZ, 0x1c1f ;  /* 0x00001c1fff0b7424 */ /* 0x000fe400078e00ff */
[----:B------:R-:W-:-:S07]  /*33950*/  IMAD.MOV.U32 R15, RZ, RZ, -0x1 ;  /* 0xffffffffff0f7424 */ /* 0x000fce00078e00ff */
[----:B0----5:R-:W-:Y:S05]  /*33960*/  WARPSYNC.COLLECTIVE R15, `(.L_x_5458) ;  /* 0x000000000f087348 */ /* 0x021fea0003c00000 */
[----:B------:R1:W2:Y:S02]  /*33970*/  SHFL.IDX P6, R14, R13, R12, R11 ;  /* 0x0000000c0d0e7389 */ /* 0x0002a400000c000b */
[----:B012--5:R-:W-:Y:S01]  /*33980*/  ENDCOLLECTIVE ;  /* 0x000000000000791b */ /* 0x027fe20003800000 */
.L_x_5458:
[----:B------:R-:W-:Y:S05]  /*33990*/  BSYNC B2 ;  /* 0x0000000000027941 */ /* 0x000fea0003800000 */
.L_x_5457:
        /* <DEDUP_REMOVED lines=8> */
.L_x_5459:
[----:B------:R-:W-:Y:S05]  /*33a20*/  BRA `(.L_x_5460) ;  /* 0xffffffc800ec7947 */ /* 0x000fea000383ffff */
.L_x_5437:
[----:B0-----:R0:W1:Y:S02]  /*33a30*/  SYNCS.PHASECHK.TRANS64.TRYWAIT P1, [R6+URZ], R7 ;  /* 0x00000007060075a7 */ /* 0x001064000802017f */
[----:B-1----:R-:W-:Y:S05]  /*33a40*/  @!P1 NANOSLEEP.SYNCS 0x989680 ;  /* 0x009896800000995d */ /* 0x002fea0003900000 */
[----:B------:R-:W1:Y:S02]  /*33a50*/  @!P1 SYNCS.PHASECHK.TRANS64 P1, [R6+URZ], R7 ;  /* 0x00000007060095a7 */ /* 0x000e64000802007f */
[----:B-1----:R-:W-:Y:S05]  /*33a60*/  @!P1 BRA `(.L_x_5437) ;  /* 0xfffffffc00f09947 */ /* 0x002fea000383ffff */
[----:B------:R-:W-:Y:S05]  /*33a70*/  BRA `(.L_x_5461) ;  /* 0xffffffe800e07947 */ /* 0x000fea000383ffff */
.L_x_5438:
        /* <DEDUP_REMOVED lines=8> */
.L_x_5463:
[----:B------:R-:W-:Y:S05]  /*33b00*/  BSYNC B2 ;  /* 0x0000000000027941 */ /* 0x000fea0003800000 */
.L_x_5462:
        /* <DEDUP_REMOVED lines=8> */
.L_x_5464:
[----:B------:R-:W-:Y:S05]  /*33b90*/  BRA `(.L_x_5465) ;  /* 0xffffffec00607947 */ /* 0x000fea000383ffff */
.L_x_5441:
[----:B------:R-:W-:Y:S01]  /*33ba0*/  BSSY B2, `(.L_x_5466) ;  /* 0x0000008000027945 */ /* 0x000fe20003800000 */
[----:B------:R-:W-:Y:S02]  /*33bb0*/  IMAD.MOV.U32 R13, RZ, RZ, R9 ;  /* 0x000000ffff0d7224 */ /* 0x000fe400078e0009 */
[----:B------:R-:W-:Y:S02]  /*33bc0*/  IMAD.MOV.U32 R12, RZ, RZ, 0x1 ;  /* 0x00000001ff0c7424 */ /* 0x000fe400078e00ff */
[----:B------:R-:W-:Y:S02]  /*33bd0*/  IMAD.MOV.U32 R11, RZ, RZ, 0x1c1f ;  /* 0x00001c1fff0b7424 */ /* 0x000fe400078e00ff */
[----:B-1----:R-:W-:-:S07]  /*33be0*/  IMAD.MOV.U32 R15, RZ, RZ, -0x1 ;  /* 0xffffffffff0f7424 */ /* 0x002fce00078e00ff */
[----:B0-2---:R-:W-:Y:S05]  /*33bf0*/  WARPSYNC.COLLECTIVE R15, `(.L_x_5467) ;  /* 0x000000000f087348 */ /* 0x005fea0003c00000 */
[----:B--2---:R1:W2:Y:S02]  /*33c00*/  SHFL.IDX P6, R14, R13, R12, R11 ;  /* 0x0000000c0d0e7389 */ /* 0x0042a400000c000b */
[----:B012---:R-:W-:Y:S01]  /*33c10*/  ENDCOLLECTIVE ;  /* 0x000000000000791b */ /* 0x007fe20003800000 */
.L_x_5467:
[----:B------:R-:W-:Y:S05]  /*33c20*/  BSYNC B2 ;  /* 0x0000000000027941 */ /* 0x000fea0003800000 */
.L_x_5466:
        /* <DEDUP_REMOVED lines=8> */
.L_x_5468:
[----:B------:R-:W-:Y:S05]  /*33cb0*/  BRA `(.L_x_5469) ;  /* 0xfffffff000787947 */ /* 0x000fea000383ffff */
.L_x_5470:
        /* <DEDUP_REMOVED lines=12> */
.L_x_15839:


//--------------------- .text._ZN7cutlass13device_kernelIN5flash11enable_sm90INS1_16FlashAttnFwdSm90INS1_25CollectiveMainloopFwdSm90ILi2EN4cute5tupleIJNS5_1CILi1EEES8_S8_EEENS6_IJNS7_ILi128EEENS7_ILi96EEENS7_ILi192EEEEEELi192ENS_10bfloat16_tEfNS_4arch4Sm90ELb1ELb0ELb1ELb0ELb1ELb0ELb0ELb1ELb1ELb1ELb0ELb0EEENS1_21CollectiveEpilogueFwdINS6_IJSA_SC_SB_EEES9_SE_SG_Li256ELb0ELb1ELb0ELb0EEENS1_30DynamicPersistentTileSchedulerILi256ELi128ELb0ELb1ELb1EEEEEEEEEvNT_6ParamsE --------------------------
	.section	.text._ZN7cutlass13device_kernelIN5flash11enable_sm90INS1_16FlashAttnFwdSm90INS1_25CollectiveMainloopFwdSm90ILi2EN4cute5tupleIJNS5_1CILi1EEES8_S8_EEENS6_IJNS7_ILi128EEENS7_ILi96EEENS7_ILi192EEEEEELi192ENS_10bfloat16_tEfNS_4arch4Sm90ELb1ELb0ELb1ELb0ELb1ELb0ELb0ELb1ELb1ELb1ELb0ELb0EEENS1_21CollectiveEpilogueFwdINS6_IJSA_SC_SB_EEES9_SE_SG_Li256ELb0ELb1ELb0ELb0EEENS1_30DynamicPersistentTileSchedulerILi256ELi128ELb0ELb1ELb1EEEEEEEEEvNT_6ParamsE,"ax",@progbits
	.align	128
.text._ZN7cutlass13device_kernelIN5flash11enable_sm90INS1_16FlashAttnFwdSm90INS1_25CollectiveMainloopFwdSm90ILi2EN4cute5tupleIJNS5_1CILi1EEES8_S8_EEENS6_IJNS7_ILi128EEENS7_ILi96EEENS7_ILi192EEEEEELi192ENS_10bfloat16_tEfNS_4arch4Sm90ELb1ELb0ELb1ELb0ELb1ELb0ELb0ELb1ELb1ELb1ELb0ELb0EEENS1_21CollectiveEpilogueFwdINS6_IJSA_SC_SB_EEES9_SE_SG_Li256ELb0ELb1ELb0ELb0EEENS1_30DynamicPersistentTileSchedulerILi256ELi128ELb0ELb1ELb1EEEEEEEEEvNT_6ParamsE:
        .type           _ZN7cutlass13device_kernelIN5flash11enable_sm90INS1_16FlashAttnFwdSm90INS1_25CollectiveMainloopFwdSm90ILi2EN4cute5tupleIJNS5_1CILi1EEES8_S8_EEENS6_IJNS7_ILi128EEENS7_ILi96EEENS7_ILi192EEEEEELi192ENS_10bfloat16_tEfNS_4arch4Sm90ELb1ELb0ELb1ELb0ELb1ELb0ELb0ELb1ELb1ELb1ELb0ELb0EEENS1_21CollectiveEpilogueFwdINS6_IJSA_SC_SB_EEES9_SE_SG_Li256ELb0ELb1ELb0ELb0EEENS1_30DynamicPersistentTileSchedulerILi256ELi128ELb0ELb1ELb1EEEEEEEEEvNT_6ParamsE,@function
        .size           _ZN7cutlass13device_kernelIN5flash11enable_sm90INS1_16FlashAttnFwdSm90INS1_25CollectiveMainloopFwdSm90ILi2EN4cute5tupleIJNS5_1CILi1EEES8_S8_EEENS6_IJNS7_ILi128EEENS7_ILi96EEENS7_ILi192EEEEEELi192ENS_10bfloat16_tEfNS_4arch4Sm90ELb1ELb0ELb1ELb0ELb1ELb0ELb0ELb1ELb1ELb1ELb0ELb0EEENS1_21CollectiveEpilogueFwdINS6_IJSA_SC_SB_EEES9_SE_SG_Li256ELb0ELb1ELb0ELb0EEENS1_30DynamicPersistentTileSchedulerILi256ELi128ELb0ELb1ELb1EEEEEEEEEvNT_6ParamsE,(.L_x_15841 - _ZN7cutlass13device_kernelIN5flash11enable_sm90INS1_16FlashAttnFwdSm90INS1_25CollectiveMainloopFwdSm90ILi2EN4cute5tupleIJNS5_1CILi1EEES8_S8_EEENS6_IJNS7_ILi128EEENS7_ILi96EEENS7_ILi192EEEEEELi192ENS_10bfloat16_tEfNS_4arch4Sm90ELb1ELb0ELb1ELb0ELb1ELb0ELb0ELb1ELb1ELb1ELb0ELb0EEENS1_21CollectiveEpilogueFwdINS6_IJSA_SC_SB_EEES9_SE_SG_Li256ELb0ELb1ELb0ELb0EEENS1_30DynamicPersistentTileSchedulerILi256ELi128ELb0ELb1ELb1EEEEEEEEEvNT_6ParamsE)
        .other          _ZN7cutlass13device_kernelIN5flash11enable_sm90INS1_16FlashAttnFwdSm90INS1_25CollectiveMainloopFwdSm90ILi2EN4cute5tupleIJNS5_1CILi1EEES8_S8_EEENS6_IJNS7_ILi128EEENS7_ILi96EEENS7_ILi192EEEEEELi192ENS_10bfloat16_tEfNS_4arch4Sm90ELb1ELb0ELb1ELb0ELb1ELb0ELb0ELb1ELb1ELb1ELb0ELb0EEENS1_21CollectiveEpilogueFwdINS6_IJSA_SC_SB_EEES9_SE_SG_Li256ELb0ELb1ELb0ELb0EEENS1_30DynamicPersistentTileSchedulerILi256ELi128ELb0ELb1ELb1EEEEEEEEEvNT_6ParamsE,@"STO_CUDA_ENTRY STV_DEFAULT"
_ZN7cutlass13device_kernelIN5flash11enable_sm90INS1_16FlashAttnFwdSm90INS1_25CollectiveMainloopFwdSm90ILi2EN4cute5tupleIJNS5_1CILi1EEES8_S8_EEENS6_IJNS7_ILi128EEENS7_ILi96EEENS7_ILi192EEEEEELi192ENS_10bfloat16_tEfNS_4arch4Sm90ELb1ELb0ELb1ELb0ELb1ELb0ELb0ELb1ELb1ELb1ELb0ELb0EEENS1_21CollectiveEpilogueFwdINS6_IJSA_SC_SB_EEES9_SE_SG_Li256ELb0ELb1ELb0ELb0EEENS1_30DynamicPersistentTileSchedulerILi256ELi128ELb0ELb1ELb1EEEEEEEEEvNT_6ParamsE:
        /* <DEDUP_REMOVED lines=45> */
.L_x_5471:
        /* <DEDUP_REMOVED lines=22> */
.L_x_5472:
        /* <DEDUP_REMOVED lines=18> */
.L_x_5473:
        /* <DEDUP_REMOVED lines=22> */
.L_x_5474:
        /* <DEDUP_REMOVED lines=23> */
.L_x_5475:
        /* <DEDUP_REMOVED lines=10> */
.L_x_5477:
        /* <DEDUP_REMOVED lines=12> */
[----:B------:R-:W-:Y:S01]  /*0980*/  UMOV UR39, URZ ;  /* 0x0000003f00277c82 */ /* 0x000fe20008000000 */
[----:B0-----:R-:W0:Y:S02]  /*0990*/  S2R R2, SR_TID.X ;  /* 0x0000000000027919 */ /* 0x001e240000002100 */
[----:B0-----:R-:W-:Y:S01]  /*09a0*/  VIADD R202, R2, 0xffffff80 ;  /* 0xffffff8002ca7836 */ /* 0x001fe20000000000 */
[----:B--2---:R-:W-:-:S04]  /*09b0*/  R2UR UR5, R3 ;  /* 0x00000000030572ca */ /* 0x004fc800000e0000 */
[----:B------:R-:W-:-:S04]  /*09c0*/  SHF.R.S32.HI R3, RZ, 0x1f, R202 ;  /* 0x0000001fff037819 */ /* 0x000fc800000114ca */
[CC--:B------:R-:W-:Y:S02]  /*09d0*/  LEA.HI R0, R3.reuse, R202.reuse, RZ, 0x7 ;  /* 0x000000ca03007211 */ /* 0x0c0fe400078f38ff */
[CC--:B------:R-:W-:Y:S02]  /*09e0*/  LEA.HI R2, R3.reuse, R202.reuse, RZ, 0x4 ;  /* 0x000000ca03027211 */ /* 0x0c0fe400078f20ff */
[----:B------:R-:W-:Y:S02]  /*09f0*/  LOP3.LUT R5, R0, 0xffffff80, RZ, 0xc0, !PT ;  /* 0xffffff8000057812 */ /* 0x000fe400078ec0ff */
[----:B------:R-:W-:Y:S01]  /*0a00*/  SHF.R.S32.HI R7, RZ, 0x4, R2 ;  /* 0x00000004ff077819 */ /* 0x000fe20000011402 */
[----:B------:R-:W-:Y:S01]  /*0a10*/  ULOP3.LUT UR6, UR5, 0x1, URZ, 0xfc, !UPT ;  /* 0x0000000105067892 */ /* 0x000fe2000f8efc3f */
[----:B------:R-:W-:Y:S01]  /*0a20*/  LEA.HI R4, R3, R202, RZ, 0x5 ;  /* 0x000000ca03047211 */ /* 0x000fe200078f28ff */
[----:B------:R-:W-:Y:S01]  /*0a30*/  IMAD.IADD R194, R202, 0x1, -R5 ;  /* 0x00000001cac27824 */ /* 0x000fe200078e0a05 */
[C---:B------:R-:W-:Y:S01]  /*0a40*/  LOP3.LUT R5, R2.reuse, 0x3fffff0, RZ, 0xc0, !PT ;  /* 0x03fffff002057812 */ /* 0x040fe200078ec0ff */
[----:B------:R-:W-:Y:S01]  /*0a50*/  UMOV UR5, URZ ;  /* 0x0000003f00057c82 */ /* 0x000fe20008000000 */
[----:B------:R-:W-:Y:S01]  /*0a60*/  LEA.HI R2, R2, R7, RZ, 0x1 ;  /* 0x0000000702027211 */ /* 0x000fe200078f08ff */
[----:B------:R-:W-:Y:S01]  /*0a70*/  IMAD.U32 R198, RZ, RZ, UR6 ;  /* 0x00000006ffc67e24 */ /* 0x000fe2000f8e00ff */
[----:B------:R-:W-:Y:S01]  /*0a80*/  SHF.R.S32.HI R9, RZ, 0x1f, R194 ;  /* 0x0000001fff097819 */ /* 0x000fe200000114c2 */
[----:B------:R-:W-:Y:S01]  /*0a90*/  IMAD.IADD R5, R202, 0x1, -R5 ;  /* 0x00000001ca057824 */ /* 0x000fe200078e0a05 */
[----:B------:R-:W-:-:S02]  /*0aa0*/  LOP3.LUT R2, R2, 0x1ffffffe, RZ, 0xc0, !PT ;  /* 0x1ffffffe02027812 */ /* 0x000fc400078ec0ff */
[----:B------:R-:W-:Y:S02]  /*0ab0*/  LEA.HI R6, R9, R194, RZ, 0x2 ;  /* 0x000000c209067211 */ /* 0x000fe400078f10ff */
[-C--:B------:R-:W-:Y:S01]  /*0ac0*/  LEA.HI R10, R3, R202.reuse, RZ, 0x2 ;  /* 0x000000ca030a7211 */ /* 0x080fe200078f10ff */
[----:B------:R-:W-:Y:S01]  /*0ad0*/  IMAD.IADD R2, R7, 0x1, -R2 ;  /* 0x0000000107027824 */ /* 0x000fe200078e0a02 */
[--C-:B------:R-:W-:Y:S02]  /*0ae0*/  SHF.R.S32.HI R8, RZ, 0x2, R6.reuse ;  /* 0x00000002ff087819 */ /* 0x100fe40000011406 */
[----:B------:R-:W-:Y:S02]  /*0af0*/  SHF.R.S32.HI R11, RZ, 0x1f, R6 ;  /* 0x0000001fff0b7819 */ /* 0x000fe40000011406 */
[----:B------:R-:W-:Y:S02]  /*0b00*/  SHF.L.U32 R4, R4, 0x5, RZ ;  /* 0x0000000504047819 */ /* 0x000fe400000006ff */
[----:B------:R-:W-:-:S02]  /*0b10*/  LEA.HI R3, R3, R202, RZ, 0x3 ;  /* 0x000000ca03037211 */ /* 0x000fc400078f18ff */
[----:B------:R-:W-:Y:S02]  /*0b20*/  LEA.HI R11, R11, R8, RZ, 0x3 ;  /* 0x000000080b0b7211 */ /* 0x000fe400078f18ff */
[----:B------:R-:W-:Y:S02]  /*0b30*/  LOP3.LUT R7, R10, 0xfffffffc, RZ, 0xc0, !PT ;  /* 0xfffffffc0a077812 */ /* 0x000fe400078ec0ff */
[----:B------:R-:W-:Y:S02]  /*0b40*/  SHF.R.S32.HI R195, RZ, 0x7, R0 ;  /* 0x00000007ffc37819 */ /* 0x000fe40000011400 */
[----:B------:R-:W-:Y:S02]  /*0b50*/  LOP3.LUT R4, R4, 0xfffffc00, RZ, 0xc0, !PT ;  /* 0xfffffc0004047812 */ /* 0x000fe400078ec0ff */
[----:B------:R-:W-:Y:S02]  /*0b60*/  LOP3.LUT R23, R3, 0xfffffff8, RZ, 0xc0, !PT ;  /* 0xfffffff803177812 */ /* 0x000fe400078ec0ff */
[----:B------:R-:W-:Y:S01]  /*0b70*/  LOP3.LUT R11, R11, 0xfffffff8, RZ, 0xc0, !PT ;  /* 0xfffffff80b0b7812 */ /* 0x000fe200078ec0ff */
[----:B------:R-:W-:Y:S01]  /*0b80*/  IMAD R5, R5, 0x40, R4 ;  /* 0x0000004005057824 */ /* 0x000fe200078e0204 */
[----:B------:R-:W-:Y:S01]  /*0b90*/  LEA.HI R9, R9, R194, RZ, 0x5 ;  /* 0x000000c209097211 */ /* 0x000fe200078f28ff */
[C---:B------:R-:W-:Y:S01]  /*0ba0*/  IMAD.IADD R23, R202.reuse, 0x1, -R23 ;  /* 0x00000001ca177824 */ /* 0x040fe200078e0a17 */
[----:B------:R-:W-:Y:S01]  /*0bb0*/  IADD3 R7, R202, -R7, RZ ;  /* 0x80000007ca077210 */ /* 0x000fe20007ffe0ff */
[----:B------:R-:W-:Y:S01]  /*0bc0*/  IMAD.IADD R8, R8, 0x1, -R11 ;  /* 0x0000000108087824 */ /* 0x000fe200078e0a0b */
[----:B------:R-:W-:Y:S01]  /*0bd0*/  LEA.HI R0, R0, R195, RZ, 0x1 ;  /* 0x000000c300007211 */ /* 0x000fe200078f08ff */
[----:B------:R-:W-:Y:S01]  /*0be0*/  IMAD.SHL.U32 R16, R23, 0x8, RZ ;  /* 0x0000000817107824 */ /* 0x000fe200078e00ff */
[----:B------:R-:W-:Y:S01]  /*0bf0*/  SHF.R.S32.HI R9, RZ, 0x5, R9 ;  /* 0x00000005ff097819 */ /* 0x000fe20000011409 */
[----:B------:R-:W-:Y:S01]  /*0c00*/  IMAD R197, R2, 0x8, R5 ;  /* 0x0000000802c57824 */ /* 0x000fe200078e0205 */
[----:B------:R-:W-:Y:S01]  /*0c10*/  LEA.HI R4, R7, R7, RZ, 0x1 ;  /* 0x0000000707047211 */ /* 0x000fe200078f08ff */
[----:B------:R-:W-:Y:S01]  /*0c20*/  VIADD R19, R16, 0x40 ;  /* 0x0000004010137836 */ /* 0x000fe20000000000 */
[----:B------:R-:W-:Y:S01]  /*0c30*/  LOP3.LUT R0, R0, 0x3fffffe, RZ, 0xc0, !PT ;  /* 0x03fffffe00007812 */ /* 0x000fe200078ec0ff */
[----:B------:R-:W-:Y:S01]  /*0c40*/  IMAD R9, R9, 0x10, R8 ;  /* 0x0000001009097824 */ /* 0x000fe200078e0208 */
[----:B------:R-:W-:Y:S01]  /*0c50*/  LOP3.LUT R4, R4, 0x1ffffffe, RZ, 0xc0, !PT ;  /* 0x1ffffffe04047812 */ /* 0x000fe200078ec0ff */
[----:B------:R-:W-:Y:S01]  /*0c60*/  VIADD R22, R16, 0x80 ;  /* 0x0000008010167836 */ /* 0x000fe20000000000 */
[----:B------:R-:W-:Y:S01]  /*0c70*/  LOP3.LUT R17, R6, 0x7ffffffc, RZ, 0xc0, !PT ;  /* 0x7ffffffc06117812 */ /* 0x000fe200078ec0ff */
[----:B------:R-:W-:Y:S01]  /*0c80*/  IMAD.IADD R0, R195, 0x1, -R0 ;  /* 0x00000001c3007824 */ /* 0x000fe200078e0a00 */
[----:B------:R-:W-:-:S02]  /*0c90*/  IADD3 R7, R7, -R4, RZ ;  /* 0x8000000407077210 */ /* 0x000fc40007ffe0ff */
[----:B------:R-:W-:Y:S01]  /*0ca0*/  SHF.R.S32.HI R192, RZ, 0x3, R3 ;  /* 0x00000003ffc07819 */ /* 0x000fe20000011403 */
[----:B------:R-:W-:Y:S01]  /*0cb0*/  IMAD R196, R0, 0x40, R9 ;  /* 0x0000004000c47824 */ /* 0x000fe200078e0209 */
[----:B------:R-:W-:Y:S01]  /*0cc0*/  MOV R193, UR5 ;  /* 0x0000000500c17c02 */ /* 0x000fe20008000f00 */
[----:B------:R-:W-:Y:S01]  /*0cd0*/  IMAD.IADD R17, R194, 0x1, -R17 ;  /* 0x00000001c2117824 */ /* 0x000fe200078e0a11 */
[----:B------:R-:W-:Y:S01]  /*0ce0*/  SHF.R.S32.HI R201, RZ, 0x1f, R16 ;  /* 0x0000001fffc97819 */ /* 0x000fe20000011410 */
[----:B------:R-:W-:Y:S01]  /*0cf0*/  IMAD R18, R7, 0x8, R196 ;  /* 0x0000000807127824 */ /* 0x000fe200078e02c4 */
[----:B------:R-:W-:Y:S02]  /*0d00*/  SHF.R.S32.HI R200, RZ, 0x1f, R19 ;  /* 0x0000001fffc87819 */ /* 0x000fe40000011413 */
[----:B------:R-:W-:-:S07]  /*0d10*/  SHF.R.S32.HI R199, RZ, 0x1f, R22 ;  /* 0x0000001fffc77819 */ /* 0x000fce0000011416 */
.L_x_5534:
        /* <DEDUP_REMOVED lines=21> */
.L_x_5478:
[----:B------:R-:W-:Y:S01]  /*0e70*/  ULDC UR8, c[0x0][0xc54] ;  /* 0x0003150000087ab9 */ /* 0x000fe20000000800 */
[----:B------:R-:W-:Y:S01]  /*0e80*/  UMOV UR4, UR9 ;  /* 0x0000000900047c82 */ /* 0x000fe20008000000 */
[----:B------:R-:W-:-:S11]  /*0e90*/  UISETP.NE.AND UP0, UPT, UR8, 0x1, UPT ;  /* 0x000000010800788c */ /* 0x000fd6000bf05270 */
[----:B------:R-:W-:Y:S02]  /*0ea0*/  @UP0 ULDC.64 UR10, c[0x0][0xc58] ;  /* 0x00031600000a0ab9 */ /* 0x000fe40000000a00 */
[----:B------:R-:W-:-:S04]  /*0eb0*/  UIMAD.WIDE.U32 UR6, UR9, UR10, URZ ;  /* 0x0000000a090672a5 */ /* 0x000fc8000f8e003f */
[----:B------:R-:W-:-:S04]  /*0ec0*/  @UP0 USHF.R.U32.HI UR4, URZ, UR11, UR7 ;  /* 0x0000000b3f040299 */ /* 0x000fc80008011607 */
[----:B------:R-:W-:-:S12]  /*0ed0*/  UIMAD UR6, UR4, UR8, URZ ;  /* 0x00000008040672a4 */ /* 0x000fd8000f8e023f */
.L_x_5479:
[----:B------:R-:W-:Y:S01]  /*0ee0*/  ULOP3.LUT UR4, URZ, UR4, URZ, 0x33, !UPT ;  /* 0x000000043f047292 */ /* 0x000fe2000f8e333f */
[----:B------:R-:W-:Y:S01]  /*0ef0*/  PLOP3.LUT P0, PT, PT, PT, PT, 0x80, 0x0 ;  /* 0x000000000000781c */ /* 0x000fe20003f0f070 */
[----:B------:R-:W-:Y:S01]  /*0f00*/  UIADD3 UR10, UR9, -UR6, URZ ;  /* 0x80000006090a7290 */ /* 0x000fe2000fffe03f */
[----:B------:R-:W-:Y:S01]  /*0f10*/  CS2R R2, SRZ ;  /* 0x0000000000027805 */ /* 0x000fe2000001ff00 */
[----:B------:R-:W-:Y:S01]  /*0f20*/  ULDC UR7, c[0x0][0x448] ;  /* 0x0001120000077ab9 */ /* 0x000fe20000000800 */
[----:B------:R-:W-:Y:S01]  /*0f30*/  ULDC UR6, c[0x0][0xc3c] ;  /* 0x00030f0000067ab9 */ /* 0x000fe20000000800 */
[----:B------:R-:W-:Y:S01]  /*0f40*/  UISETP.NE.AND UP2, UPT, UR7, 0x1, UPT ;  /* 0x000000010700788c */ /* 0x000fe2000bf45270 */
[----:B------:R-:W-:Y:S01]  /*0f50*/  IMAD.MOV.U32 R0, RZ, RZ, RZ ;  /* 0x000000ffff007224 */ /* 0x000fe200078e00ff */
[----:B------:R-:W-:Y:S01]  /*0f60*/  UIADD3 UR4, UR4, UR6, URZ ;  /* 0x0000000604047290 */ /* 0x000fe2000fffe03f */
[----:B------:R-:W-:Y:S01]  /*0f70*/  CS2R R118, SRZ ;  /* 0x0000000000767805 */ /* 0x000fe2000001ff00 */
[----:B------:R-:W-:Y:S01]  /*0f80*/  ULDC.64 UR12, c[0x0][0x418] ;  /* 0x00010600000c7ab9 */ /* 0x000fe20000000a00 */
[----:B------:R-:W-:Y:S01]  /*0f90*/  ULDC UR42, c[0x0][0x424] ;  /* 0x00010900002a7ab9 */ /* 0x000fe20000000800 */
[----:B------:R-:W-:Y:S01]  /*0fa0*/  UISETP.NE.U32.AND UP0, UPT, UR12, URZ, UPT ;  /* 0x0000003f0c00728c */ /* 0x000fe2000bf05070 */
[----:B------:R-:W-:Y:S01]  /*0fb0*/  CS2R R116, SRZ ;  /* 0x0000000000747805 */ /* 0x000fe2000001ff00 */
[----:B------:R-:W-:Y:S01]  /*0fc0*/  USHF.L.U32 UR41, UR4, 0x7, URZ ;  /* 0x0000000704297899 */ /* 0x000fe2000800063f */
[----:B------:R-:W-:Y:S01]  /*0fd0*/  CS2R R114, SRZ ;  /* 0x0000000000727805 */ /* 0x000fe2000001ff00 */
[----:B------:R-:W-:Y:S01]  /*0fe0*/  UISETP.NE.AND.EX UP0, UPT, UR13, URZ, UPT, UP0 ;  /* 0x0000003f0d00728c */ /* 0x000fe2000bf05300 */
[----:B------:R-:W-:Y:S01]  /*0ff0*/  CS2R R112, SRZ ;  /* 0x0000000000707805 */ /* 0x000fe2000001ff00 */
[----:B------:R-:W-:Y:S01]  /*1000*/  UIADD3 UR4, UR41, 0x7f, URZ ;  /* 0x0000007f29047890 */ /* 0x000fe2000fffe03f */
[----:B------:R-:W-:Y:S01]  /*1010*/  MOV R102, RZ ;  /* 0x000000ff00667202 */ /* 0x000fe20000000f00 */
        /* <DEDUP_REMOVED lines=13> */
[----:B------:R-:W-:Y:S01]  /*10f0*/  CS2R R124, SRZ ;  /* 0x00000000007c7805 */ /* 0x000fe2000001ff00 */
        /* <DEDUP_REMOVED lines=15> */
[----:B------:R-:W-:Y:S01]  /*11f0*/  ULEA.HI.SX32 UR7, UR7, UR4, 0x1c ;  /* 0x0000000407077291 */ /* 0x000fe2000f8fe23f */
[----:B------:R-:W-:Y:S01]  /*1200*/  CS2R R132, SRZ ;  /* 0x0000000000847805 */ /* 0x000fe2000001ff00 */
[----:B------:R-:W-:Y:S01]  /*1210*/  ULEA.HI.SX32 UR9, UR9, UR5, 0x1c ;  /* 0x0000000509097291 */ /* 0x000fe2000f8fe23f */
[----:B------:R-:W-:Y:S01]  /*1220*/  CS2R R120, SRZ ;  /* 0x0000000000787805 */ /* 0x000fe2000001ff00 */
[----:B------:R-:W-:Y:S01]  /*1230*/  ULDC UR61, c[0x0][0xc48] ;  /* 0x00031200003d7ab9 */ /* 0x000fe20000000800 */
[----:B------:R-:W-:Y:S01]  /*1240*/  UMOV UR60, UR11 ;  /* 0x0000000b003c7c82 */ /* 0x000fe20008000000 */
[----:B------:R-:W-:Y:S01]  /*1250*/  UISETP.LT.AND UP0, UPT, UR7, UR9, UPT ;  /* 0x000000090700728c */ /* 0x000fe2000bf01270 */
[----:B------:R-:W-:Y:S01]  /*1260*/  CS2R R84, SRZ ;  /* 0x0000000000547805 */ /* 0x000fe2000001ff00 */
[----:B------:R-:W-:Y:S01]  /*1270*/  UISETP.NE.AND UP1, UPT, UR61, 0x1, UPT ;  /* 0x000000013d00788c */ /* 0x000fe2000bf25270 */
[----:B------:R-:W-:Y:S01]  /*1280*/  CS2R R130, SRZ ;  /* 0x0000000000827805 */ /* 0x000fe2000001ff00 */
[----:B------:R-:W-:Y:S01]  /*1290*/  USEL UR14, UR7, UR9, UP0 ;  /* 0x00000009070e7287 */ /* 0x000fe20008000000 */
[----:B------:R-:W-:Y:S01]  /*12a0*/  CS2R R122, SRZ ;  /* 0x00000000007a7805 */ /* 0x000fe2000001ff00 */
[----:B------:R-:W-:Y:S01]  /*12b0*/  UP2UR UR43, UPR, URZ, 0x4 ;  /* 0x000000043f2b7883 */ /* 0x000fe20008000000 */
[----:B------:R-:W-:Y:S01]  /*12c0*/  CS2R R80, SRZ ;  /* 0x0000000000507805 */ /* 0x000fe2000001ff00 */
[----:B------:R-:W-:Y:S01]  /*12d0*/  UISETP.GE.AND UP0, UPT, UR14, 0x1, UPT ;  /* 0x000000010e00788c */ /* 0x000fe2000bf06270 */
[----:B------:R-:W-:Y:S01]  /*12e0*/  CS2R R128, SRZ ;  /* 0x0000000000807805 */ /* 0x000fe2000001ff00 */
[----:B------:R-:W-:Y:S01]  /*12f0*/  IMAD.U32 R74, RZ, RZ, UR14 ;  /* 0x0000000eff4a7e24 */ /* 0x000fe2000f8e00ff */
[----:B------:R-:W-:-:S02]  /*1300*/  CS2R R76, SRZ ;  /* 0x00000000004c7805 */ /* 0x000fc4000001ff00 */
[----:B------:R-:W-:Y:S01]  /*1310*/  CS2R R72, SRZ ;  /* 0x0000000000487805 */ /* 0x000fe2000001ff00 */
[----:B------:R-:W-:Y:S01]  /*1320*/  @UP1 ULDC UR10, c[0x0][0xc4c] ;  /* 0x00031300000a1ab9 */ /* 0x000fe20000000800 */
[----:B------:R-:W-:Y:S01]  /*1330*/  PLOP3.LUT P1, PT, PT, PT, UP0, 0x80, 0x0 ;  /* 0x000000000000781c */ /* 0x000fe20003f2f008 */
[----:B------:R-:W-:Y:S01]  /*1340*/  UIMAD.WIDE.U32 UR4, UR11, UR10, URZ ;  /* 0x0000000a0b0472a5 */ /* 0x000fe2000f8e003f */
[----:B------:R-:W-:Y:S01]  /*1350*/  CS2R R134, SRZ ;  /* 0x0000000000867805 */ /* 0x000fe2000001ff00 */
[----:B------:R-:W-:Y:S01]  /*1360*/  @UP1 ULDC UR6, c[0x0][0xc50] ;  /* 0x0003140000061ab9 */ /* 0x000fe20000000800 */
[----:B------:R-:W-:Y:S01]  /*1370*/  CS2R R68, SRZ ;  /* 0x0000000000447805 */ /* 0x000fe2000001ff00 */
[----:B------:R-:W-:Y:S01]  /*1380*/  @UP1 USHF.R.U32.HI UR60, URZ, UR6, UR5 ;  /* 0x000000063f3c1299 */ /* 0x000fe20008011605 */
[----:B------:R-:W-:Y:S02]  /*1390*/  CS2R R144, SRZ ;  /* 0x0000000000907805 */ /* 0x000fe4000001ff00 */
[----:B------:R-:W-:-:S02]  /*13a0*/  CS2R R64, SRZ ;  /* 0x0000000000407805 */ /* 0x000fc4000001ff00 */
[----:B------:R-:W-:Y:S01]  /*13b0*/  CS2R R142, SRZ ;  /* 0x00000000008e7805 */ /* 0x000fe2000001ff00 */
[----:B------:R-:W-:Y:S01]  /*13c0*/  UIADD3 UR4, -UR60, URZ, URZ ;  /* 0x0000003f3c047290 */ /* 0x000fe2000fffe13f */
[----:B------:R-:W-:Y:S02]  /*13d0*/  CS2R R136, SRZ ;  /* 0x0000000000887805 */ /* 0x000fe4000001ff00 */
[----:B------:R-:W-:Y:S02]  /*13e0*/  CS2R R60, SRZ ;  /* 0x00000000003c7805 */ /* 0x000fe4000001ff00 */
[----:B------:R-:W-:Y:S01]  /*13f0*/  CS2R R146, SRZ ;  /* 0x0000000000927805 */ /* 0x000fe2000001ff00 */
[----:B------:R-:W-:Y:S01]  /*1400*/  UIMAD UR61, UR61, UR4, UR11 ;  /* 0x000000043d3d72a4 */ /* 0x000fe2000f8e020b */
        /* <DEDUP_REMOVED lines=12> */
[----:B------:R-:W-:Y:S01]  /*14d0*/  MOV R156, RZ ;  /* 0x000000ff009c7202 */ /* 0x000fe20000000f00 */
        /* <DEDUP_REMOVED lines=36> */
.L_x_5481:
        /* <DEDUP_REMOVED lines=11> */
.L_x_5598:
[----:B------:R-:W-:Y:S05]  /*17d0*/  @!P0 BRA `(.L_x_5483) ;  /* 0x0000000000048947 */ /* 0x000fea0003800000 */
[----:B------:R-:W-:Y:S01]  /*17e0*/  BPT.TRAP 0x1 ;  /* 0x000000040000795c */ /* 0x000fe20000300000 */
.L_x_5483:
[----:B0-----:R-:W-:Y:S01]  /*17f0*/  IMAD.U32 R0, RZ, RZ, UR39 ;  /* 0x00000027ff007e24 */ /* 0x001fe2000f8e00ff */
[----:B------:R-:W-:-:S04]  /*1800*/  MOV R3, UR38 ;  /* 0x0000002600037c02 */ /* 0x000fc80008000f00 */
[----:B------:R-:W-:Y:S02]  /*1810*/  LEA R0, R0, UR40, 0x3 ;  /* 0x0000002800007c11 */ /* 0x000fe4000f8e18ff */
[----:B------:R-:W-:-:S04]  /*1820*/  SHF.L.U32 R3, R3, 0x1f, RZ ;  /* 0x0000001f03037819 */ /* 0x000fc800000006ff */
[----:B------:R0:W1:Y:S01]  /*1830*/  SYNCS.PHASECHK.TRANS64.TRYWAIT P1, [R0+URZ+0x30830], R3 ;  /* 0x03083003000075a7 */ /* 0x000062000802017f */
[----:B------:R-:W-:Y:S05]  /*1840*/  @!P0 BRA `(.L_x_5484) ;  /* 0x0000000000048947 */ /* 0x000fea0003800000 */
[----:B------:R-:W-:Y:S01]  /*1850*/  BPT.TRAP 0x1 ;  /* 0x000000040000795c */ /* 0x000fe20000300000 */
.L_x_5484:
[----:B-1----:R-:W-:Y:S05]  /*1860*/  @P1 BRA `(.L_x_5485) ;  /* 0x0000000000081947 */ /* 0x002fea0003800000 */
[----:B------:R-:W1:Y:S02]  /*1870*/  SYNCS.PHASECHK.TRANS64.TRYWAIT P1, [R0+URZ+0x30830], R3 ;  /* 0x03083003000075a7 */ /* 0x000e64000802017f */
[----:B-1----:R-:W-:Y:S05]  /*1880*/  @!P1 BRA `(.L_x_5486) ;  /* 0x000000f000009947 */ /* 0x002fea0003800000 */
.L_x_5485:
        /* <DEDUP_REMOVED lines=103> */
.L_x_5487:
[----:B------:R-:W-:Y:S01]  /*1f00*/  UISETP.NE.AND UP0, UPT, UR43, URZ, UPT ;  /* 0x0000003f2b00728c */ /* 0x000fe2000bf05270 */
[----:B------:R-:W-:Y:S01]  /*1f10*/  VIADD R11, R18, UR41 ;  /* 0x00000029120b7c36 */ /* 0x000fe20008000000 */
[----:B------:R-:W-:Y:S01]  /*1f20*/  R2UR UR7, R74 ;  /* 0x000000004a0772ca */ /* 0x000fe200000e0000 */
[----:B------:R-:W-:Y:S01]  /*1f30*/  ULDC UR8, c[0x0][0x2f0] ;  /* 0x0000bc0000087ab9 */ /* 0x000fe20000000800 */
[----:B------:R-:W-:Y:S01]  /*1f40*/  ULDC UR6, c[0x0][0x9d8] ;  /* 0x0002760000067ab9 */ /* 0x000fe20000000800 */
[----:B------:R-:W-:Y:S01]  /*1f50*/  IMAD.U32 R13, RZ, RZ, UR8 ;  /* 0x00000008ff0d7e24 */ /* 0x000fe2000f8e00ff */
[----:B------:R-:W-:Y:S01]  /*1f60*/  PLOP3.LUT P1, PT, PT, PT, UP0, 0x80, 0x0 ;  /* 0x000000000000781c */ /* 0x000fe20003f2f008 */
[----:B------:R-:W-:Y:S01]  /*1f70*/  FMUL.FTZ R26, R26, UR6 ;  /* 0x000000061a1a7c20 */ /* 0x000fe20008410000 */
[----:B------:R-:W-:Y:S01]  /*1f80*/  PLOP3.LUT P2, PT, PT, PT, UP0, 0x80, 0x0 ;  /* 0x000000000000781c */ /* 0x000fe20003f4f008 */
[----:B------:R-:W-:Y:S01]  /*1f90*/  FMUL.FTZ R27, R27, UR6 ;  /* 0x000000061b1b7c20 */ /* 0x000fe20008410000 */
[----:B------:R-:W-:Y:S01]  /*1fa0*/  FMUL.FTZ R30, R30, UR6 ;  /* 0x000000061e1e7c20 */ /* 0x000fe20008410000 */
[----:B------:R-:W-:Y:S01]  /*1fb0*/  @UP0 ULDC UR4, c[0x0][0x44c] ;  /* 0x0001130000040ab9 */ /* 0x000fe20000000800 */
[----:B------:R-:W-:Y:S01]  /*1fc0*/  FMUL.FTZ R31, R31, UR6 ;  /* 0x000000061f1f7c20 */ /* 0x000fe20008410000 */
[----:B------:R-:W2:Y:S01]  /*1fd0*/  MUFU.TANH R26, R26 ;  /* 0x0000001a001a7308 */ /* 0x000ea20000002400 */
[----:B------:R-:W-:Y:S01]  /*1fe0*/  ULDC UR9, c[0x0][0x288] ;  /* 0x0000a20000097ab9 */ /* 0x000fe20000000800 */
        /* <DEDUP_REMOVED lines=10> */
[----:B------:R-:W-:Y:S01]  /*2090*/  UIMAD UR4, UR7, -0x60, URZ ;  /* 0xffffffa0070478a4 */ /* 0x000fe2000f8e023f */
[----:B------:R-:W-:Y:S01]  /*20a0*/  FMUL.FTZ R42, R42, UR6 ;  /* 0x000000062a2a7c20 */ /* 0x000fe20008410000 */
[----:B01----:R-:W-:Y:S01]  /*20b0*/  FMUL.FTZ R3, R24, UR6 ;  /* 0x0000000618037c20 */ /* 0x003fe20008410000 */
[----:B------:R-:W-:Y:S01]  /*20c0*/  FMUL.FTZ R43, R43, UR6 ;  /* 0x000000062b2b7c20 */ /* 0x000fe20008410000 */
[----:B------:R-:W0:Y:S01]  /*20d0*/  SHFL.IDX PT, R14, R11, 0x1, 0x1c1f ;  /* 0x003c1f000b0e7f89 */ /* 0x000e2200000e0000 */
[----:B------:R-:W-:Y:S01]  /*20e0*/  UIADD3 UR5, UR4, 0x61, URZ ;  /* 0x0000006104057890 */ /* 0x000fe2000fffe03f */
[----:B------:R-:W1:Y:S01]  /*20f0*/  MUFU.TANH R30, R30 ;  /* 0x0000001e001e7308 */ /* 0x000e620000002400 */
        /* <DEDUP_REMOVED lines=8> */
[----:B------:R-:W-:-:S02]  /*2180*/  IMAD R2, R17, -0x2, R2 ;  /* 0xfffffffe11027824 */ /* 0x000fc400078e0202 */
[----:B------:R-:W-:Y:S01]  /*2190*/  FMUL.FTZ R50, R50, UR6 ;  /* 0x0000000632327c20 */ /* 0x000fe20008410000 */
[----:B------:R-:W-:Y:S01]  /*21a0*/  FMUL.FTZ R41, R41, UR6 ;  /* 0x0000000629297c20 */ /* 0x000fe20008410000 */
[----:B------:R-:W-:Y:S01]  /*21b0*/  MOV R12, UR4 ;  /* 0x00000004000c7c02 */ /* 0x000fe20008000f00 */
[----:B------:R-:W-:Y:S02]  /*21c0*/  IMAD R13, R13, UR42, R2 ;  /* 0x0000002a0d0d7c24 */ /* 0x000fe4000f8e0202 */
[----:B------:R-:W-:Y:S01]  /*21d0*/  FMUL.FTZ R51, R51, UR6 ;  /* 0x0000000633337c20 */ /* 0x000fe20008410000 */
[----:B------:R-:W-:Y:S01]  /*21e0*/  FMUL.FTZ R54, R54, UR6 ;  /* 0x0000000636367c20 */ /* 0x000fe20008410000 */
[----:B------:R-:W4:Y:S01]  /*21f0*/  MUFU.TANH R34, R34 ;  /* 0x0000002200227308 */ /* 0x000f220000002400 */
[----:B------:R-:W-:Y:S02]  /*2200*/  IMAD R12, R17, -0x2, R12 ;  /* 0xfffffffe110c7824 */ /* 0x000fe400078e020c */
[----:B------:R-:W-:Y:S01]  /*2210*/  FMUL.FTZ R55, R55, UR6 ;  /* 0x0000000637377c20 */ /* 0x000fe20008410000 */
[----:B------:R-:W-:Y:S01]  /*2220*/  FMUL.FTZ R58, R58, UR6 ;  /* 0x000000063a3a7c20 */ /* 0x000fe20008410000 */
[----:B------:R-:W-:Y:S01]  /*2230*/  FMUL.FTZ R59, R59, UR6 ;  /* 0x000000063b3b7c20 */ /* 0x000fe20008410000 */
[----:B------:R-:W-:Y:S01]  /*2240*/  FMUL.FTZ R62, R62, UR6 ;  /* 0x000000063e3e7c20 */ /* 0x000fe20008410000 */
[----:B0-----:R-:W-:Y:S01]  /*2250*/  IADD3 R15, R14, -UR9, R13 ;  /* 0x800000090e0f7c10 */ /* 0x001fe2000fffe00d */
[----:B------:R-:W-:Y:S01]  /*2260*/  FMUL.FTZ R63, R63, UR6 ;  /* 0x000000063f3f7c20 */ /* 0x000fe20008410000 */
[----:B------:R3:W-:Y:S01]  /*2270*/  MUFU.TANH R20, R29 ;  /* 0x0000001d00147308 */ /* 0x0007e20000002400 */
[----:B------:R-:W-:Y:S01]  /*2280*/  FMUL.FTZ R66, R66, UR6 ;  /* 0x0000000642427c20 */ /* 0x000fe20008410000 */
[----:B------:R-:W-:Y:S01]  /*2290*/  VIMNMX R15, R12, R15, PT ;  /* 0x0000000f0c0f7248 */ /* 0x000fe20003fe0100 */
[----:B------:R-:W-:Y:S01]  /*22a0*/  FMUL.FTZ R67, R67, UR6 ;  /* 0x0000000643437c20 */ /* 0x000fe20008410000 */
[----:B------:R-:W-:Y:S01]  /*22b0*/  FMUL.FTZ R70, R70, UR6 ;  /* 0x0000000646467c20 */ /* 0x000fe20008410000 */
[----:B------:R-:W-:Y:S01]  /*22c0*/  FMUL.FTZ R71, R71, UR6 ;  /* 0x0000000647477c20 */ /* 0x000fe20008410000 */
[C---:B------:R-:W-:Y:S01]  /*22d0*/  ISETP.GT.AND P1, PT, R15.reuse, RZ, PT ;  /* 0x000000ff0f00720c */ /* 0x040fe20003f24270 */
[----:B------:R-:W0:Y:S01]  /*22e0*/  SHFL.IDX PT, R11, R11, RZ, 0x1c1f ;  /* 0x001c1fff0b0b7589 */ /* 0x000e2200000e0000 */
[C---:B------:R-:W-:Y:S01]  /*22f0*/  ISETP.GT.AND P2, PT, R15.reuse, 0x1, PT ;  /* 0x000000010f00780c */ /* 0x040fe20003f44270 */
[----:B------:R-:W-:Y:S01]  /*2300*/  MUFU.TANH R35, R35 ;  /* 0x0000002300237308 */ /* 0x000fe20000002400 */
[----:B------:R-:W-:Y:S01]  /*2310*/  ISETP.GT.AND P3, PT, R15, 0x8, PT ;  /* 0x000000080f00780c */ /* 0x000fe20003f64270 */
[----:B------:R-:W-:Y:S01]  /*2320*/  FMUL.FTZ R10, R25, UR6 ;  /* 0x00000006190a7c20 */ /* 0x000fe20008410000 */
[----:B--2---:R-:W-:Y:S01]  /*2330*/  FSEL R26, R26, -INF , P1 ;  /* 0xff8000001a1a7808 */ /* 0x004fe20000800000 */
[----:B------:R-:W-:Y:S01]  /*2340*/  FMUL.FTZ R28, R28, UR6 ;  /* 0x000000061c1c7c20 */ /* 0x000fe20008410000 */
[----:B---3--:R-:W-:Y:S01]  /*2350*/  FSEL R29, R27, -INF , P2 ;  /* 0xff8000001b1d7808 */ /* 0x008fe20001000000 */
[----:B------:R-:W-:Y:S01]  /*2360*/  VIADD R13, R13, -UR9 ;  /* 0x800000090d0d7c36 */ /* 0x000fe20008000000 */
[----:B------:R-:W-:Y:S01]  /*2370*/  ISETP.GT.AND P1, PT, R15, 0x9, PT ;  /* 0x000000090f00780c */ /* 0x000fe20003f24270 */
[----:B------:R-:W2:Y:S01]  /*2380*/  MUFU.TANH R38, R38 ;  /* 0x0000002600267308 */ /* 0x000ea20000002400 */
[----:B-1----:R-:W-:Y:S01]  /*2390*/  FSEL R30, R30, -INF , P3 ;  /* 0xff8000001e1e7808 */ /* 0x002fe20001800000 */
[----:B------:R-:W-:Y:S01]  /*23a0*/  FMUL.FTZ R33, R33, UR6 ;  /* 0x0000000621217c20 */ /* 0x000fe20008410000 */
[----:B------:R-:W-:Y:S01]  /*23b0*/  FMNMX.FTZ R21, R26, R29, !PT ;  /* 0x0000001d1a157209 */ /* 0x000fe20007810000 */
[----:B------:R-:W-:Y:S01]  /*23c0*/  FMUL.FTZ R37, R37, UR6 ;  /* 0x0000000625257c20 */ /* 0x000fe20008410000 */
[C---:B------:R-:W-:Y:S01]  /*23d0*/  ISETP.GT.AND P2, PT, R15.reuse, 0x10, PT ;  /* 0x000000100f00780c */ /* 0x040fe20003f44270 */
[----:B------:R-:W-:Y:S01]  /*23e0*/  ULDC UR35, c[0x0][0x988] ;  /* 0x0002620000237ab9 */ /* 0x000fe20000000800 */
[----:B------:R-:W-:Y:S01]  /*23f0*/  FMNMX.FTZ R21, R30, R21, !PT ;  /* 0x000000151e157209 */ /* 0x000fe20007810000 */
[----:B------:R1:W-:Y:S01]  /*2400*/  MUFU.TANH R24, R32 ;  /* 0x0000002000187308 */ /* 0x0003e20000002400 */
[----:B----4-:R-:W-:Y:S01]  /*2410*/  FSEL R34, R34, -INF , P2 ;  /* 0xff80000022227808 */ /* 0x010fe20001000000 */
[----:B------:R-:W-:Y:S01]  /*2420*/  FMUL.FTZ R44, R44, UR6 ;  /* 0x000000062c2c7c20 */ /* 0x000fe20008410000 */
[----:B------:R-:W-:Y:S01]  /*2430*/  ISETP.GT.AND P2, PT, R15, 0x18, PT ;  /* 0x000000180f00780c */ /* 0x000fe20003f44270 */
[----:B------:R-:W-:Y:S01]  /*2440*/  FMUL.FTZ R49, R49, UR6 ;  /* 0x0000000631317c20 */ /* 0x000fe20008410000 */
[----:B------:R-:W-:Y:S01]  /*2450*/  FMUL.FTZ R45, R45, UR6 ;  /* 0x000000062d2d7c20 */ /* 0x000fe20008410000 */
[----:B0-----:R-:W-:Y:S01]  /*2460*/  VIADDMNMX R13, R11, R13, R12, PT ;  /* 0x0000000d0b0d7246 */ /* 0x001fe2000380010c */
[----:B------:R-:W-:Y:S01]  /*2470*/  FMUL.FTZ R48, R48, UR6 ;  /* 0x0000000630307c20 */ /* 0x000fe20008410000 */
[----:B------:R-:W0:Y:S01]  /*2480*/  MUFU.TANH R39, R39 ;  /* 0x0000002700277308 */ /* 0x000e220000002400 */
[----:B-1----:R-:W-:Y:S01]  /*2490*/  FSEL R32, R31, -INF , P1 ;  /* 0xff8000001f207808 */ /* 0x002fe20000800000 */
[----:B------:R-:W-:Y:S01]  /*24a0*/  FMUL.FTZ R52, R52, UR6 ;  /* 0x0000000634347c20 */ /* 0x000fe20008410000 */
[----:B------:R-:W-:Y:S01]  /*24b0*/  ISETP.GT.AND P1, PT, R15, 0x11, PT ;  /* 0x000000110f00780c */ /* 0x000fe20003f24270 */
[----:B------:R-:W-:Y:S01]  /*24c0*/  FMUL.FTZ R53, R53, UR6 ;  /* 0x0000000635357c20 */ /* 0x000fe20008410000 */
[----:B------:R-:W-:Y:S01]  /*24d0*/  FMNMX.FTZ R21, R32, R21, !PT ;  /* 0x0000001520157209 */ /* 0x000fe20007810000 */
[----:B------:R-:W-:Y:S01]  /*24e0*/  FMUL.FTZ R56, R56, UR6 ;  /* 0x0000000638387c20 */ /* 0x000fe20008410000 */
[----:B--2---:R-:W-:Y:S01]  /*24f0*/  FSEL R38, R38, -INF , P2 ;  /* 0xff80000026267808 */ /* 0x004fe20001000000 */
[----:B------:R-:W1:Y:S01]  /*2500*/  MUFU.TANH R42, R42 ;  /* 0x0000002a002a7308 */ /* 0x000e620000002400 */
[----:B------:R-:W-:Y:S01]  /*2510*/  FMNMX.FTZ R21, R34, R21, !PT ;  /* 0x0000001522157209 */ /* 0x000fe20007810000 */
[----:B------:R-:W-:Y:S01]  /*2520*/  FMUL.FTZ R57, R57, UR6 ;  /* 0x0000000639397c20 */ /* 0x000fe20008410000 */
[----:B------:R-:W-:Y:S01]  /*2530*/  ISETP.GT.AND P2, PT, R15, 0x20, PT ;  /* 0x000000200f00780c */ /* 0x000fe20003f44270 */
[----:B------:R-:W-:Y:S01]  /*2540*/  FMUL.FTZ R60, R60, UR6 ;  /* 0x000000063c3c7c20 */ /* 0x000fe20008410000 */
[----:B------:R-:W-:Y:S01]  /*2550*/  ISETP.GT.AND P3, PT, R13, 0x8, PT ;  /* 0x000000080d00780c */ /* 0x000fe20003f64270 */
[----:B------:R-:W-:Y:S01]  /*2560*/  FMUL.FTZ R61, R61, UR6 ;  /* 0x000000063d3d7c20 */ /* 0x000fe20008410000 */
[----:B------:R-:W-:Y:S01]  /*2570*/  FMUL.FTZ R64, R64, UR6 ;  /* 0x0000000640407c20 */ /* 0x000fe20008410000 */
[----:B------:R2:W-:Y:S01]  /*2580*/  MUFU.TANH R72, R36 ;  /* 0x0000002400487308 */ /* 0x0005e20000002400 */
[----:B------:R-:W-:Y:S01]  /*2590*/  FMUL.FTZ R65, R65, UR6 ;  /* 0x0000000641417c20 */ /* 0x000fe20008410000 */
[----:B------:R-:W-:Y:S01]  /*25a0*/  FMUL.FTZ R68, R68, UR6 ;  /* 0x0000000644447c20 */ /* 0x000fe20008410000 */
[----:B------:R-:W-:Y:S01]  /*25b0*/  FMUL.FTZ R69, R69, UR6 ;  /* 0x0000000645457c20 */ /* 0x000fe20008410000 */
[----:B------:R-:W-:Y:S01]  /*25c0*/  R2UR UR10, R0 ;  /* 0x00000000000a72ca */ /* 0x000fe200000e0000 */
[----:B------:R-:W-:Y:S01]  /*25d0*/  @UP0 ULDC UR6, c[0x0][0x44c] ;  /* 0x0001130000060ab9 */ /* 0x000fe20000000800 */
[----:B------:R-:W-:Y:S01]  /*25e0*/  UIADD3 UR4, UR7, -0x2, URZ ;  /* 0xfffffffe07047890 */ /* 0x000fe2000fffe03f */
[----:B------:R-:W3:Y:S01]  /*25f0*/  S2UR UR15, SR_CgaCtaId ;  /* 0x00000000000f79c3 */ /* 0x000ee20000008800 */
[----:B------:R-:W4:Y:S01]  /*2600*/  MUFU.TANH R43, R43 ;  /* 0x0000002b002b7308 */ /* 0x000f220000002400 */
[----:B--2---:R-:W-:Y:S01]  /*2610*/  FSEL R36, R35, -INF , P1 ;  /* 0xff80000023247808 */ /* 0x004fe20000800000 */
[----:B------:R-:W-:Y:S01]  /*2620*/  UIMAD.WIDE.U32 UR6, UR41, UR6, URZ ;  /* 0x00000006290672a5 */ /* 0x000fe2000f8e003f */
[----:B------:R-:W-:Y:S01]  /*2630*/  ISETP.GT.AND P1, PT, R15, 0x19, PT ;  /* 0x000000190f00780c */ /* 0x000fe20003f24270 */
[----:B------:R-:W-:Y:S01]  /*2640*/  @UP0 ULDC UR14, c[0x0][0x450] ;  /* 0x00011400000e0ab9 */ /* 0x000fe20000000800 */
[----:B------:R-:W-:Y:S01]  /*2650*/  FMNMX.FTZ R21, R36, R21, !PT ;  /* 0x0000001524157209 */ /* 0x000fe20007810000 */
[----:B------:R-:W-:Y:S01]  /*2660*/  UMOV UR5, UR41 ;  /* 0x0000002900057c82 */ /* 0x000fe20008000000 */
[----:B------:R-:W-:Y:S01]  /*2670*/  UIMAD UR8, UR42, UR8, -UR9 ;  /* 0x000000082a0872a4 */ /* 0x000fe2000f8e0a09 */
[----:B------:R-:W2:Y:S01]  /*2680*/  MUFU.TANH R46, R46 ;  /* 0x0000002e002e7308 */ /* 0x000ea20000002400 */
[----:B------:R-:W-:Y:S01]  /*2690*/  FMNMX.FTZ R21, R38, R21, !PT ;  /* 0x0000001526157209 */ /* 0x000fe20007810000 */
[----:B------:R-:W-:Y:S01]  /*26a0*/  @UP0 USHF.R.U32.HI UR5, URZ, UR14, UR7 ;  /* 0x0000000e3f050299 */ /* 0x000fe20008011607 */
[----:B------:R-:W-:-:S02]  /*26b0*/  CS2R R118, SRZ ;  /* 0x0000000000767805 */ /* 0x000fc4000001ff00 */
[----:B------:R-:W-:Y:S02]  /*26c0*/  CS2R R116, SRZ ;  /* 0x0000000000747805 */ /* 0x000fe4000001ff00 */
[----:B------:R-:W-:Y:S01]  /*26d0*/  CS2R R114, SRZ ;  /* 0x0000000000727805 */ /* 0x000fe2000001ff00 */
[----:B------:R-:W-:Y:S01]  /*26e0*/  UIADD3 UR6, UR8, UR5, URZ ;  /* 0x0000000508067290 */ /* 0x000fe2000fffe03f */
[----:B------:R-:W-:Y:S01]  /*26f0*/  CS2R R112, SRZ ;  /* 0x0000000000707805 */ /* 0x000fe2000001ff00 */
[----:B------:R0:W-:Y:S01]  /*2700*/  MUFU.TANH R73, R40 ;  /* 0x0000002800497308 */ /* 0x0001e20000002400 */
[----:B------:R-:W-:Y:S01]  /*2710*/  UIADD3 UR5, UR10, 0x30840, URZ ;  /* 0x000308400a057890 */ /* 0x000fe2000fffe03f */
[----:B------:R-:W-:Y:S01]  /*2720*/  CS2R R110, SRZ ;  /* 0x00000000006e7805 */ /* 0x000fe2000001ff00 */
[----:B------:R-:W-:Y:S01]  /*2730*/  UIMAD.WIDE UR6, UR6, 0x2aaaaaab, URZ ;  /* 0x2aaaaaab060678a5 */ /* 0x000fe2000f8e023f */
[----:B------:R-:W-:Y:S02]  /*2740*/  CS2R R108, SRZ ;  /* 0x00000000006c7805 */ /* 0x000fe4000001ff00 */
[----:B------:R-:W-:-:S02]  /*2750*/  CS2R R106, SRZ ;  /* 0x00000000006a7805 */ /* 0x000fc4000001ff00 */
[----:B------:R-:W-:Y:S01]  /*2760*/  CS2R R104, SRZ ;  /* 0x0000000000687805 */ /* 0x000fe2000001ff00 */
[----:B------:R-:W-:Y:S01]  /*2770*/  USHF.R.U32.HI UR6, URZ, 0x1f, UR7 ;  /* 0x0000001f3f067899 */ /* 0x000fe20008011607 */
[----:B------:R-:W5:Y:S01]  /*2780*/  MUFU.TANH R47, R47 ;  /* 0x0000002f002f7308 */ /* 0x000f620000002400 */
[----:B0-----:R-:W-:Y:S01]  /*2790*/  FSEL R40, R39, -INF , P1 ;  /* 0xff80000027287808 */ /* 0x001fe20000800000 */
[----:B---3--:R-:W-:Y:S01]  /*27a0*/  UPRMT UR5, UR15, 0x654, UR5 ;  /* 0x000006540f057896 */ /* 0x008fe20008000005 */
[----:B------:R-:W-:Y:S01]  /*27b0*/  ISETP.GT.AND P1, PT, R15, 0x21, PT ;  /* 0x000000210f00780c */ /* 0x000fe20003f24270 */
[----:B------:R-:W-:Y:S01]  /*27c0*/  ULEA.HI.SX32 UR6, UR7, UR6, 0x1c ;  /* 0x0000000607067291 */ /* 0x000fe2000f8fe23f */
[----:B------:R-:W-:Y:S02]  /*27d0*/  FMNMX.FTZ R2, R40, R21, !PT ;  /* 0x0000001528027209 */ /* 0x000fe40007810000 */
[----:B------:R-:W-:Y:S02]  /*27e0*/  CS2R R102, SRZ ;  /* 0x0000000000667805 */ /* 0x000fe4000001ff00 */
[----:B------:R-:W-:Y:S01]  /*27f0*/  CS2R R100, SRZ ;  /* 0x0000000000647805 */ /* 0x000fe2000001ff00 */
[----:B------:R1:W-:Y:S01]  /*2800*/  MUFU.TANH R74, R41 ;  /* 0x00000029004a7308 */ /* 0x0003e20000002400 */
[----:B------:R-:W-:Y:S01]  /*2810*/  UISETP.LT.AND UP0, UPT, URZ, UR6, UPT ;  /* 0x000000063f00728c */ /* 0x000fe2000bf01270 */
[----:B------:R-:W-:Y:S01]  /*2820*/  CS2R R98, SRZ ;  /* 0x0000000000627805 */ /* 0x000fe2000001ff00 */
[----:B------:R-:W-:Y:S01]  /*2830*/  SYNCS.ARRIVE.TRANS64.RED.A1T0 RZ, [UR5], RZ ;  /* 0x000000ffffff79a7 */ /* 0x000fe20008100405 */
[----:B------:R-:W-:Y:S01]  /*2840*/  CS2R R96, SRZ ;  /* 0x0000000000607805 */ /* 0x000fe2000001ff00 */
[----:B------:R-:W-:Y:S01]  /*2850*/  USEL UR10, URZ, UR6, !UP0 ;  /* 0x000000063f0a7287 */ /* 0x000fe2000c000000 */
[----:B------:R-:W-:-:S02]  /*2860*/  CS2R R94, SRZ ;  /* 0x00000000005e7805 */ /* 0x000fc4000001ff00 */
[----:B------:R-:W-:Y:S01]  /*2870*/  CS2R R92, SRZ ;  /* 0x00000000005c7805 */ /* 0x000fe2000001ff00 */
[----:B------:R-:W0:Y:S01]  /*2880*/  MUFU.TANH R50, R50 ;  /* 0x0000003200327308 */ /* 0x000e220000002400 */
[----:B-1----:R-:W-:Y:S01]  /*2890*/  FSEL R41, R42, -INF , P2 ;  /* 0xff8000002a297808 */ /* 0x002fe20001000000 */
[----:B------:R-:W-:Y:S01]  /*28a0*/  UISETP.GE.AND UP0, UPT, UR4, UR10, UPT ;  /* 0x0000000a0400728c */ /* 0x000fe2000bf06270 */
[----:B------:R-:W-:Y:S02]  /*28b0*/  ISETP.GT.AND P2, PT, R15, 0x28, PT ;  /* 0x000000280f00780c */ /* 0x000fe40003f44270 */
[----:B------:R-:W-:Y:S02]  /*28c0*/  CS2R R90, SRZ ;  /* 0x00000000005a7805 */ /* 0x000fe4000001ff00 */
[----:B----4-:R-:W-:Y:S02]  /*28d0*/  FSEL R42, R43, -INF , P1 ;  /* 0xff8000002b2a7808 */ /* 0x010fe40000800000 */
[----:B------:R-:W-:-:S02]  /*28e0*/  CS2R R88, SRZ ;  /* 0x0000000000587805 */ /* 0x000fc4000001ff00 */
[----:B------:R-:W-:Y:S01]  /*28f0*/  FMNMX.FTZ R21, R41, R2, !PT ;  /* 0x0000000229157209 */ /* 0x000fe20007810000 */
[----:B------:R-:W1:Y:S01]  /*2900*/  MUFU.TANH R51, R51 ;  /* 0x0000003300337308 */ /* 0x000e620000002400 */
[----:B------:R-:W-:Y:S02]  /*2910*/  ISETP.GT.AND P1, PT, R15, 0x29, PT ;  /* 0x000000290f00780c */ /* 0x000fe40003f24270 */
[----:B------:R-:W-:Y:S02]  /*2920*/  CS2R R86, SRZ ;  /* 0x0000000000567805 */ /* 0x000fe4000001ff00 */
[----:B--2---:R-:W-:Y:S02]  /*2930*/  FSEL R43, R46, -INF , P2 ;  /* 0xff8000002e2b7808 */ /* 0x004fe40001000000 */
[----:B------:R-:W-:Y:S02]  /*2940*/  CS2R R84, SRZ ;  /* 0x0000000000547805 */ /* 0x000fe4000001ff00 */
[----:B------:R-:W-:-:S02]  /*2950*/  FMNMX.FTZ R2, R42, R21, !PT ;  /* 0x000000152a027209 */ /* 0x000fc40007810000 */
[----:B------:R-:W-:Y:S02]  /*2960*/  CS2R R82, SRZ ;  /* 0x0000000000527805 */ /* 0x000fe4000001ff00 */
[----:B------:R-:W-:Y:S01]  /*2970*/  ISETP.GT.AND P2, PT, R15, 0x30, PT ;  /* 0x000000300f00780c */ /* 0x000fe20003f44270 */
[----:B------:R-:W2:Y:S01]  /*2980*/  MUFU.TANH R54, R54 ;  /* 0x0000003600367308 */ /* 0x000ea20000002400 */
[----:B-----5:R-:W-:Y:S02]  /*2990*/  FSEL R46, R47, -INF , P1 ;  /* 0xff8000002f2e7808 */ /* 0x020fe40000800000 */
[----:B------:R-:W-:Y:S02]  /*29a0*/  CS2R R80, SRZ ;  /* 0x0000000000507805 */ /* 0x000fe4000001ff00 */
[----:B------:R-:W-:Y:S02]  /*29b0*/  FMNMX.FTZ R21, R43, R2, !PT ;  /* 0x000000022b157209 */ /* 0x000fe40007810000 */
[----:B------:R-:W-:-:S02]  /*29c0*/  CS2R R78, SRZ ;  /* 0x00000000004e7805 */ /* 0x000fc4000001ff00 */
[C---:B------:R-:W-:Y:S02]  /*29d0*/  ISETP.GT.AND P1, PT, R15.reuse, 0x31, PT ;  /* 0x000000310f00780c */ /* 0x040fe40003f24270 */
[----:B------:R-:W-:Y:S02]  /*29e0*/  CS2R R76, SRZ ;  /* 0x00000000004c7805 */ /* 0x000fe4000001ff00 */
[----:B0-----:R-:W-:Y:S01]  /*29f0*/  FSEL R47, R50, -INF , P2 ;  /* 0xff800000322f7808 */ /* 0x001fe20001000000 */
[----:B------:R-:W0:Y:S01]  /*2a00*/  MUFU.TANH R55, R55 ;  /* 0x0000003700377308 */ /* 0x000e220000002400 */
[----:B------:R-:W-:Y:S02]  /*2a10*/  FMNMX.FTZ R2, R46, R21, !PT ;  /* 0x000000152e027209 */ /* 0x000fe40007810000 */
[----:B------:R-:W-:Y:S02]  /*2a20*/  ISETP.GT.AND P2, PT, R15, 0x38, PT ;  /* 0x000000380f00780c */ /* 0x000fe40003f44270 */
[----:B-1----:R-:W-:-:S02]  /*2a30*/  FSEL R50, R51, -INF , P1 ;  /* 0xff80000033327808 */ /* 0x002fc40000800000 */
[----:B------:R-:W-:Y:S01]  /*2a40*/  FMNMX.FTZ R21, R47, R2, !PT ;  /* 0x000000022f157209 */ /* 0x000fe20007810000 */
[----:B------:R-:W1:Y:S01]  /*2a50*/  MUFU.TANH R58, R58 ;  /* 0x0000003a003a7308 */ /* 0x000e620000002400 */
[C---:B------:R-:W-:Y:S02]  /*2a60*/  ISETP.GT.AND P1, PT, R15.reuse, 0x39, PT ;  /* 0x000000390f00780c */ /* 0x040fe40003f24270 */
[----:B--2---:R-:W-:Y:S02]  /*2a70*/  FSEL R51, R54, -INF , P2 ;  /* 0xff80000036337808 */ /* 0x004fe40001000000 */
[----:B------:R-:W-:Y:S02]  /*2a80*/  FMNMX.FTZ R2, R50, R21, !PT ;  /* 0x0000001532027209 */ /* 0x000fe40007810000 */
[----:B------:R-:W-:Y:S01]  /*2a90*/  ISETP.GT.AND P2, PT, R15, 0x40, PT ;  /* 0x000000400f00780c */ /* 0x000fe20003f44270 */
[----:B------:R-:W2:Y:S01]  /*2aa0*/  MUFU.TANH R59, R59 ;  /* 0x0000003b003b7308 */ /* 0x000ea20000002400 */
[----:B0-----:R-:W-:-:S02]  /*2ab0*/  FSEL R54, R55, -INF , P1 ;  /* 0xff80000037367808 */ /* 0x001fc40000800000 */
[----:B------:R-:W-:Y:S02]  /*2ac0*/  FMNMX.FTZ R21, R51, R2, !PT ;  /* 0x0000000233157209 */ /* 0x000fe40007810000 */
[C---:B------:R-:W-:Y:S02]  /*2ad0*/  ISETP.GT.AND P1, PT, R15.reuse, 0x41, PT ;  /* 0x000000410f00780c */ /* 0x040fe40003f24270 */
[----:B------:R-:W-:Y:S01]  /*2ae0*/  FMNMX.FTZ R2, R54, R21, !PT ;  /* 0x0000001536027209 */ /* 0x000fe20007810000 */
[----:B------:R-:W0:Y:S01]  /*2af0*/  MUFU.TANH R62, R62 ;  /* 0x0000003e003e7308 */ /* 0x000e220000002400 */
[----:B-1----:R-:W-:Y:S02]  /*2b00*/  FSEL R55, R58, -INF , P2 ;  /* 0xff8000003a377808 */ /* 0x002fe40001000000 */
[----:B------:R-:W-:Y:S02]  /*2b10*/  ISETP.GT.AND P2, PT, R15, 0x48, PT ;  /* 0x000000480f00780c */ /* 0x000fe40003f44270 */
[----:B------:R-:W-:-:S03]  /*2b20*/  FMNMX.FTZ R21, R55, R2, !PT ;  /* 0x0000000237157209 */ /* 0x000fc60007810000 */
[----:B------:R-:W1:Y:S01]  /*2b30*/  MUFU.TANH R63, R63 ;  /* 0x0000003f003f7308 */ /* 0x000e620000002400 */
[----:B--2---:R-:W-:Y:S02]  /*2b40*/  FSEL R58, R59, -INF , P1 ;  /* 0xff8000003b3a7808 */ /* 0x004fe40000800000 */
[----:B------:R-:W-:Y:S02]  /*2b50*/  ISETP.GT.AND P1, PT, R15, 0x49, PT ;  /* 0x000000490f00780c */ /* 0x000fe40003f24270 */
[----:B------:R-:W-:-:S03]  /*2b60*/  FMNMX.FTZ R2, R58, R21, !PT ;  /* 0x000000153a027209 */ /* 0x000fc60007810000 */
[----:B------:R-:W2:Y:S01]  /*2b70*/  MUFU.TANH R66, R66 ;  /* 0x0000004200427308 */ /* 0x000ea20000002400 */
[----:B0-----:R-:W-:Y:S02]  /*2b80*/  FSEL R59, R62, -INF , P2 ;  /* 0xff8000003e3b7808 */ /* 0x001fe40001000000 */
[----:B------:R-:W-:Y:S02]  /*2b90*/  ISETP.GT.AND P2, PT, R15, 0x50, PT ;  /* 0x000000500f00780c */ /* 0x000fe40003f44270 */
[----:B------:R-:W-:-:S03]  /*2ba0*/  FMNMX.FTZ R21, R59, R2, !PT ;  /* 0x000000023b157209 */ /* 0x000fc60007810000 */
        /* <DEDUP_REMOVED lines=18> */
[----:B------:R-:W-:Y:S02]  /*2cd0*/  CS2R R70, SRZ ;  /* 0x0000000000467805 */ /* 0x000fe4000001ff00 */
[----:B------:R-:W-:Y:S02]  /*2ce0*/  ISETP.GT.AND P1, PT, R13, RZ, PT ;  /* 0x000000ff0d00720c */ /* 0x000fe40003f24270 */
[----:B------:R-:W-:Y:S01]  /*2cf0*/  FMNMX.FTZ R15, R2, R15, !PT ;  /* 0x0000000f020f7209 */ /* 0x000fe20007810000 */
[----:B------:R-:W2:Y:S01]  /*2d00*/  MUFU.TANH R28, R28 ;  /* 0x0000001c001c7308 */ /* 0x000ea20000002400 */
[----:B0-----:R-:W-:-:S03]  /*2d10*/  FSEL R3, R3, -INF , P1 ;  /* 0xff80000003037808 */ /* 0x001fc60000800000 */
[----:B------:R-:W0:Y:S01]  /*2d20*/  SHFL.BFLY PT, R14, R15, 0x2, 0x1f ;  /* 0x0c401f000f0e7f89 */ /* 0x000e2200000e0000 */
[----:B------:R-:W-:-:S03]  /*2d30*/  ISETP.GT.AND P1, PT, R13, 0x9, PT ;  /* 0x000000090d00780c */ /* 0x000fc60003f24270 */
[----:B------:R-:W3:Y:S01]  /*2d40*/  MUFU.TANH R33, R33 ;  /* 0x0000002100217308 */ /* 0x000ee20000002400 */
[----:B-1----:R-:W-:Y:S02]  /*2d50*/  FSEL R10, R10, -INF , P2 ;  /* 0xff8000000a0a7808 */ /* 0x002fe40001000000 */
[----:B------:R-:W-:Y:S02]  /*2d60*/  ISETP.GT.AND P2, PT, R13, 0x10, PT ;  /* 0x000000100d00780c */ /* 0x000fe40003f44270 */
[----:B------:R-:W-:-:S03]  /*2d70*/  FMNMX.FTZ R21, R3, R10, !PT ;  /* 0x0000000a03157209 */ /* 0x000fc60007810000 */
[----:B------:R-:W1:Y:S08]  /*2d80*/  MUFU.TANH R37, R37 ;  /* 0x0000002500257308 */ /* 0x000e700000002400 */
[----:B------:R4:W-:Y:S01]  /*2d90*/  MUFU.TANH R39, R49 ;  /* 0x0000003100277308 */ /* 0x0009e20000002400 */
[----:B0-----:R-:W-:-:S05]  /*2da0*/  FMNMX.FTZ R14, R15, R14, !PT ;  /* 0x0000000e0f0e7209 */ /* 0x001fca0007810000 */
[----:B------:R-:W0:Y:S02]  /*2db0*/  SHFL.BFLY PT, R15, R14, 0x1, 0x1f ;  /* 0x0c201f000e0f7f89 */ /* 0x000e2400000e0000 */
[----:B------:R-:W5:Y:S08]  /*2dc0*/  MUFU.TANH R44, R44 ;  /* 0x0000002c002c7308 */ /* 0x000f700000002400 */
[----:B------:R-:W5:Y:S08]  /*2dd0*/  MUFU.TANH R45, R45 ;  /* 0x0000002d002d7308 */ /* 0x000f700000002400 */
[----:B------:R-:W5:Y:S01]  /*2de0*/  MUFU.TANH R48, R48 ;  /* 0x0000003000307308 */ /* 0x000f620000002400 */
[----:B0-----:R-:W-:-:S07]  /*2df0*/  FMNMX.FTZ R11, R14, R15, !PT ;  /* 0x0000000f0e0b7209 */ /* 0x001fce0007810000 */
[----:B------:R-:W0:Y:S01]  /*2e00*/  MUFU.TANH R52, R52 ;  /* 0x0000003400347308 */ /* 0x000e220000002400 */
[----:B--2---:R-:W-:Y:S02]  /*2e10*/  FSEL R14, R28, -INF , P3 ;  /* 0xff8000001c0e7808 */ /* 0x004fe40001800000 */
[----:B------:R-:W-:Y:S02]  /*2e20*/  FSEL R15, R20, -INF , P1 ;  /* 0xff800000140f7808 */ /* 0x000fe40000800000 */
[----:B------:R-:W-:Y:S02]  /*2e30*/  FMNMX.FTZ R12, R14, R21, !PT ;  /* 0x000000150e0c7209 */ /* 0x000fe40007810000 */
[----:B------:R-:W-:Y:S01]  /*2e40*/  ISETP.GT.AND P1, PT, R13, 0x11, PT ;  /* 0x000000110d00780c */ /* 0x000fe20003f24270 */
[----:B------:R-:W2:Y:S01]  /*2e50*/  MUFU.TANH R53, R53 ;  /* 0x0000003500357308 */ /* 0x000ea20000002400 */
[----:B------:R-:W-:Y:S01]  /*2e60*/  FSEL R20, R24, -INF , P2 ;  /* 0xff80000018147808 */ /* 0x000fe20001000000 */
[----:B------:R-:W-:Y:S01]  /*2e70*/  FMUL.FTZ R24, R11, UR35 ;  /* 0x000000230b187c20 */ /* 0x000fe20008410000 */
[----:B------:R-:W-:-:S02]  /*2e80*/  FMNMX.FTZ R25, R15, R12, !PT ;  /* 0x0000000c0f197209 */ /* 0x000fc40007810000 */
[----:B------:R-:W-:Y:S02]  /*2e90*/  FSETP.NEU.FTZ.AND P2, PT, R11, -INF , PT ;  /* 0xff8000000b00780b */ /* 0x000fe40003f5d000 */
[----:B------:R-:W-:Y:S01]  /*2ea0*/  ISETP.GT.AND P3, PT, R13, 0x18, PT ;  /* 0x000000180d00780c */ /* 0x000fe20003f64270 */
[----:B------:R-:W2:Y:S01]  /*2eb0*/  MUFU.TANH R56, R56 ;  /* 0x0000003800387308 */ /* 0x000ea20000002400 */
[----:B---3--:R-:W-:Y:S02]  /*2ec0*/  FSEL R21, R33, -INF , P1 ;  /* 0xff80000021157808 */ /* 0x008fe40000800000 */
[----:B------:R-:W-:Y:S02]  /*2ed0*/  FMNMX.FTZ R12, R20, R25, !PT ;  /* 0x00000019140c7209 */ /* 0x000fe40007810000 */
[----:B----4-:R-:W-:Y:S02]  /*2ee0*/  FSEL R49, R24, RZ, P2 ;  /* 0x000000ff18317208 */ /* 0x010fe40001000000 */
[----:B------:R-:W-:Y:S01]  /*2ef0*/  ISETP.GT.AND P1, PT, R13, 0x19, PT ;  /* 0x000000190d00780c */ /* 0x000fe20003f24270 */
[----:B------:R-:W3:Y:S01]  /*2f00*/  MUFU.TANH R57, R57 ;  /* 0x0000003900397308 */ /* 0x000ee20000002400 */
[----:B------:R-:W-:Y:S01]  /*2f10*/  FSEL R24, R72, -INF , P3 ;  /* 0xff80000048187808 */ /* 0x000fe20001800000 */
[--C-:B------:R-:W-:Y:S01]  /*2f20*/  FFMA.FTZ R33, R26, UR35, -R49.reuse ;  /* 0x000000231a217c23 */ /* 0x100fe20008010831 */
[----:B------:R-:W-:Y:S01]  /*2f30*/  FMNMX.FTZ R27, R21, R12, !PT ;  /* 0x0000000c151b7209 */ /* 0x000fe20007810000 */
[--C-:B------:R-:W-:Y:S01]  /*2f40*/  FFMA.FTZ R35, R29, UR35, -R49.reuse ;  /* 0x000000231d237c23 */ /* 0x100fe20008010831 */
[----:B------:R-:W-:Y:S01]  /*2f50*/  ISETP.GT.AND P2, PT, R13, 0x20, PT ;  /* 0x000000200d00780c */ /* 0x000fe20003f44270 */
[--C-:B------:R-:W-:Y:S01]  /*2f60*/  FFMA.FTZ R42, R42, UR35, -R49.reuse ;  /* 0x000000232a2a7c23 */ /* 0x100fe20008010831 */
[----:B-1----:R-:W-:Y:S01]  /*2f70*/  FSEL R25, R37, -INF , P1 ;  /* 0xff80000025197808 */ /* 0x002fe20000800000 */
[----:B------:R1:W-:Y:S01]  /*2f80*/  MUFU.EX2 R189, R33 ;  /* 0x0000002100bd7308 */ /* 0x0003e20000000800 */
[----:B------:R-:W-:Y:S01]  /*2f90*/  FMNMX.FTZ R12, R24, R27, !PT ;  /* 0x0000001b180c7209 */ /* 0x000fe20007810000 */
[--C-:B------:R-:W-:Y:S01]  /*2fa0*/  FFMA.FTZ R37, R30, UR35, -R49.reuse ;  /* 0x000000231e257c23 */ /* 0x100fe20008010831 */
[----:B------:R-:W-:Y:S01]  /*2fb0*/  ISETP.GT.AND P1, PT, R13, 0x21, PT ;  /* 0x000000210d00780c */ /* 0x000fe20003f24270 */
[--C-:B------:R-:W-:Y:S01]  /*2fc0*/  FFMA.FTZ R43, R43, UR35, -R49.reuse ;  /* 0x000000232b2b7c23 */ /* 0x100fe20008010831 */
[----:B------:R-:W-:Y:S01]  /*2fd0*/  FSEL R26, R73, -INF , P2 ;  /* 0xff800000491a7808 */ /* 0x000fe20001000000 */
[--C-:B------:R-:W-:Y:S01]  /*2fe0*/  FFMA.FTZ R46, R46, UR35, -R49.reuse ;  /* 0x000000232e2e7c23 */ /* 0x100fe20008010831 */
[----:B------:R-:W-:Y:S01]  /*2ff0*/  FMNMX.FTZ R31, R25, R12, !PT ;  /* 0x0000000c191f7209 */ /* 0x000fe20007810000 */
[----:B------:R-:W4:Y:S01]  /*3000*/  MUFU.TANH R60, R60 ;  /* 0x0000003c003c7308 */ /* 0x000f220000002400 */
[----:B------:R-:W-:Y:S01]  /*3010*/  ISETP.GT.AND P2, PT, R13, 0x28, PT ;  /* 0x000000280d00780c */ /* 0x000fe20003f44270 */
[--C-:B------:R-:W-:Y:S01]  /*3020*/  FFMA.FTZ R47, R47, UR35, -R49.reuse ;  /* 0x000000232f2f7c23 */ /* 0x100fe20008010831 */
[----:B------:R-:W-:Y:S01]  /*3030*/  FSEL R27, R74, -INF , P1 ;  /* 0xff8000004a1b7808 */ /* 0x000fe20000800000 */
[--C-:B------:R-:W-:Y:S01]  /*3040*/  FFMA.FTZ R50, R50, UR35, -R49.reuse ;  /* 0x0000002332327c23 */ /* 0x100fe20008010831 */
[----:B------:R-:W-:Y:S01]  /*3050*/  FMNMX.FTZ R12, R26, R31, !PT ;  /* 0x0000001f1a0c7209 */ /* 0x000fe20007810000 */
[--C-:B------:R-:W-:Y:S01]  /*3060*/  FFMA.FTZ R51, R51, UR35, -R49.reuse ;  /* 0x0000002333337c23 */ /* 0x100fe20008010831 */
[----:B------:R-:W-:Y:S01]  /*3070*/  ISETP.GT.AND P1, PT, R13, 0x29, PT ;  /* 0x000000290d00780c */ /* 0x000fe20003f24270 */
[----:B------:R-:W4:Y:S01]  /*3080*/  MUFU.TANH R61, R61 ;  /* 0x0000003d003d7308 */ /* 0x000f220000002400 */
[----:B-----5:R-:W-:Y:S01]  /*3090*/  FSEL R28, R44, -INF , P2 ;  /* 0xff8000002c1c7808 */ /* 0x020fe20001000000 */
[--C-:B------:R-:W-:Y:S01]  /*30a0*/  FFMA.FTZ R54, R54, UR35, -R49.reuse ;  /* 0x0000002336367c23 */ /* 0x100fe20008010831 */
[----:B------:R-:W-:Y:S01]  /*30b0*/  FMNMX.FTZ R31, R27, R12, !PT ;  /* 0x0000000c1b1f7209 */ /* 0x000fe20007810000 */
[--C-:B------:R-:W-:Y:S01]  /*30c0*/  FFMA.FTZ R55, R55, UR35, -R49.reuse ;  /* 0x0000002337377c23 */ /* 0x100fe20008010831 */
[----:B------:R-:W-:Y:S01]  /*30d0*/  ISETP.GT.AND P2, PT, R13, 0x30, PT ;  /* 0x000000300d00780c */ /* 0x000fe20003f44270 */
[--C-:B------:R-:W-:Y:S01]  /*30e0*/  FFMA.FTZ R58, R58, UR35, -R49.reuse ;  /* 0x000000233a3a7c23 */ /* 0x100fe20008010831 */
[----:B------:R-:W-:Y:S01]  /*30f0*/  FSEL R29, R45, -INF , P1 ;  /* 0xff8000002d1d7808 */ /* 0x000fe20000800000 */
[----:B------:R5:W-:Y:S01]  /*3100*/  MUFU.EX2 R44, R35 ;  /* 0x00000023002c7308 */ /* 0x000be20000000800 */
[----:B------:R-:W-:Y:S01]  /*3110*/  FMNMX.FTZ R12, R28, R31, !PT ;  /* 0x0000001f1c0c7209 */ /* 0x000fe20007810000 */
[--C-:B------:R-:W-:Y:S01]  /*3120*/  FFMA.FTZ R45, R34, UR35, -R49.reuse ;  /* 0x00000023222d7c23 */ /* 0x100fe20008010831 */
[----:B------:R-:W-:Y:S01]  /*3130*/  ISETP.GT.AND P1, PT, R13, 0x31, PT ;  /* 0x000000310d00780c */ /* 0x000fe20003f24270 */
[--C-:B------:R-:W-:Y:S01]  /*3140*/  FFMA.FTZ R59, R59, UR35, -R49.reuse ;  /* 0x000000233b3b7c23 */ /* 0x100fe20008010831 */
[----:B------:R-:W-:Y:S01]  /*3150*/  FSEL R30, R48, -INF , P2 ;  /* 0xff800000301e7808 */ /* 0x000fe20001000000 */
[--C-:B------:R-:W-:Y:S01]  /*3160*/  FFMA.FTZ R62, R62, UR35, -R49.reuse ;  /* 0x000000233e3e7c23 */ /* 0x100fe20008010831 */
[----:B-1----:R-:W-:Y:S01]  /*3170*/  FMNMX.FTZ R33, R29, R12, !PT ;  /* 0x0000000c1d217209 */ /* 0x002fe20007810000 */
[----:B------:R-:W1:Y:S01]  /*3180*/  MUFU.TANH R64, R64 ;  /* 0x0000004000407308 */ /* 0x000e620000002400 */
[----:B------:R-:W-:Y:S01]  /*3190*/  ISETP.GT.AND P2, PT, R13, 0x38, PT ;  /* 0x000000380d00780c */ /* 0x000fe20003f44270 */
[--C-:B------:R-:W-:Y:S01]  /*31a0*/  FFMA.FTZ R63, R63, UR35, -R49.reuse ;  /* 0x000000233f3f7c23 */ /* 0x100fe20008010831 */
[----:B------:R-:W-:Y:S01]  /*31b0*/  FSEL R31, R39, -INF , P1 ;  /* 0xff800000271f7808 */ /* 0x000fe20000800000 */
[--C-:B------:R-:W-:Y:S01]  /*31c0*/  FFMA.FTZ R39, R32, UR35, -R49.reuse ;  /* 0x0000002320277c23 */ /* 0x100fe20008010831 */
[----:B------:R-:W-:Y:S01]  /*31d0*/  FMNMX.FTZ R12, R30, R33, !PT ;  /* 0x000000211e0c7209 */ /* 0x000fe20007810000 */
[--C-:B------:R-:W-:Y:S01]  /*31e0*/  FFMA.FTZ R66, R66, UR35, -R49.reuse ;  /* 0x0000002342427c23 */ /* 0x100fe20008010831 */
[----:B------:R-:W-:Y:S01]  /*31f0*/  ISETP.GT.AND P1, PT, R13, 0x39, PT ;  /* 0x000000390d00780c */ /* 0x000fe20003f24270 */
[----:B------:R3:W-:Y:S01]  /*3200*/  MUFU.EX2 R191, R37 ;  /* 0x0000002500bf7308 */ /* 0x0007e20000000800 */
[----:B0-----:R-:W-:Y:S01]  /*3210*/  FSEL R32, R52, -INF , P2 ;  /* 0xff80000034207808 */ /* 0x001fe20001000000 */
[--C-:B------:R-:W-:Y:S01]  /*3220*/  FFMA.FTZ R52, R36, UR35, -R49.reuse ;  /* 0x0000002324347c23 */ /* 0x100fe20008010831 */
[----:B-----5:R-:W-:Y:S01]  /*3230*/  FMNMX.FTZ R35, R31, R12, !PT ;  /* 0x0000000c1f237209 */ /* 0x020fe20007810000 */
[--C-:B------:R-:W-:Y:S01]  /*3240*/  FFMA.FTZ R67, R67, UR35, -R49.reuse ;  /* 0x0000002343437c23 */ /* 0x100fe20008010831 */
[----:B------:R-:W-:Y:S01]  /*3250*/  ISETP.GT.AND P2, PT, R13, 0x40, PT ;  /* 0x000000400d00780c */ /* 0x000fe20003f44270 */
[--C-:B------:R-:W-:Y:S01]  /*3260*/  FFMA.FTZ R2, R2, UR35, -R49.reuse ;  /* 0x0000002302027c23 */ /* 0x100fe20008010831 */
[----:B--2---:R-:W-:Y:S01]  /*3270*/  FSEL R33, R53, -INF , P1 ;  /* 0xff80000035217808 */ /* 0x004fe20000800000 */
[----:B------:R-:W0:Y:S01]  /*3280*/  MUFU.TANH R65, R65 ;  /* 0x0000004100417308 */ /* 0x000e220000002400 */
[----:B------:R-:W-:Y:S01]  /*3290*/  FMNMX.FTZ R12, R32, R35, !PT ;  /* 0x00000023200c7209 */ /* 0x000fe20007810000 */
[----:B------:R-:W-:Y:S01]  /*32a0*/  FFMA.FTZ R53, R38, UR35, -R49 ;  /* 0x0000002326357c23 */ /* 0x000fe20008010831 */
[----:B------:R-:W-:-:S02]  /*32b0*/  ISETP.GT.AND P1, PT, R13, 0x41, PT ;  /* 0x000000410d00780c */ /* 0x000fc40003f24270 */
[----:B------:R-:W-:Y:S02]  /*32c0*/  CS2R R74, SRZ ;  /* 0x00000000004a7805 */ /* 0x000fe4000001ff00 */
[----:B------:R-:W-:Y:S01]  /*32d0*/  FSEL R34, R56, -INF , P2 ;  /* 0xff80000038227808 */ /* 0x000fe20001000000 */
[----:B------:R-:W-:Y:S01]  /*32e0*/  FFMA.FTZ R56, R40, UR35, -R49 ;  /* 0x0000002328387c23 */ /* 0x000fe20008010831 */
[----:B---3--:R-:W-:Y:S01]  /*32f0*/  FMNMX.FTZ R37, R33, R12, !PT ;  /* 0x0000000c21257209 */ /* 0x008fe20007810000 */
[----:B------:R-:W2:Y:S01]  /*3300*/  MUFU.TANH R68, R68 ;  /* 0x0000004400447308 */ /* 0x000ea20000002400 */
[----:B------:R-:W-:Y:S02]  /*3310*/  ISETP.GT.AND P2, PT, R13, 0x48, PT ;  /* 0x000000480d00780c */ /* 0x000fe40003f44270 */
[----:B------:R-:W-:Y:S02]  /*3320*/  CS2R R72, SRZ ;  /* 0x0000000000487805 */ /* 0x000fe4000001ff00 */
[----:B------:R-:W-:-:S02]  /*3330*/  FSEL R35, R57, -INF , P1 ;  /* 0xff80000039237808 */ /* 0x000fc40000800000 */
[----:B------:R-:W-:Y:S02]  /*3340*/  FMNMX.FTZ R12, R34, R37, !PT ;  /* 0x00000025220c7209 */ /* 0x000fe40007810000 */
[C---:B------:R-:W-:Y:S01]  /*3350*/  ISETP.GT.AND P1, PT, R13.reuse, 0x49, PT ;  /* 0x000000490d00780c */ /* 0x040fe20003f24270 */
[----:B------:R3:W-:Y:S01]  /*3360*/  MUFU.EX2 R48, R39 ;  /* 0x0000002700307308 */ /* 0x0007e20000000800 */
[----:B----4-:R-:W-:Y:S02]  /*3370*/  FSEL R36, R60, -INF , P2 ;  /* 0xff8000003c247808 */ /* 0x010fe40001000000 */
[----:B------:R-:W-:Y:S02]  /*3380*/  ISETP.GT.AND P2, PT, R13, 0x50, PT ;  /* 0x000000500d00780c */ /* 0x000fe40003f44270 */
[----:B------:R-:W-:Y:S02]  /*3390*/  FSEL R37, R61, -INF , P1 ;  /* 0xff8000003d257808 */ /* 0x000fe40000800000 */
[----:B------:R-:W-:Y:S01]  /*33a0*/  ISETP.GT.AND P1, PT, R13, 0x51, PT ;  /* 0x000000510d00780c */ /* 0x000fe20003f24270 */
[----:B------:R-:W4:Y:S01]  /*33b0*/  MUFU.TANH R69, R69 ;  /* 0x0000004500457308 */ /* 0x000f220000002400 */
[----:B---3--:R-:W-:-:S02]  /*33c0*/  FMNMX.FTZ R39, R35, R12, !PT ;  /* 0x0000000c23277209 */ /* 0x008fc40007810000 */
[----:B-1----:R-:W-:Y:S02]  /*33d0*/  FSEL R38, R64, -INF , P2 ;  /* 0xff80000040267808 */ /* 0x002fe40001000000 */
[----:B------:R-:W-:Y:S02]  /*33e0*/  FMNMX.FTZ R12, R36, R39, !PT ;  /* 0x00000027240c7209 */ /* 0x000fe40007810000 */
[----:B------:R-:W-:Y:S01]  /*33f0*/  ISETP.GT.AND P2, PT, R13, 0x58, PT ;  /* 0x000000580d00780c */ /* 0x000fe20003f44270 */
[----:B------:R1:W-:Y:S01]  /*3400*/  MUFU.EX2 R185, R45 ;  /* 0x0000002d00b97308 */ /* 0x0003e20000000800 */
[----:B0-----:R-:W-:Y:S02]  /*3410*/  FSEL R39, R65, -INF , P1 ;  /* 0xff80000041277808 */ /* 0x001fe40000800000 */
[----:B------:R-:W-:Y:S02]  /*3420*/  ISETP.GT.AND P1, PT, R13, 0x59, PT ;  /* 0x000000590d00780c */ /* 0x000fe40003f24270 */
[----:B--2---:R-:W-:-:S03]  /*3430*/  FSEL R13, R68, -INF , P2 ;  /* 0xff800000440d7808 */ /* 0x004fc60001000000 */
[----:B------:R-:W-:Y:S01]  /*3440*/  MUFU.EX2 R60, R42 ;  /* 0x0000002a003c7308 */ /* 0x000fe20000000800 */
[----:B-1----:R-:W-:Y:S02]  /*3450*/  FMNMX.FTZ R45, R37, R12, !PT ;  /* 0x0000000c252d7209 */ /* 0x002fe40007810000 */
[----:B----4-:R-:W-:Y:S02]  /*3460*/  FSEL R40, R69, -INF , P1 ;  /* 0xff80000045287808 */ /* 0x010fe40000800000 */
[----:B------:R-:W-:Y:S02]  /*3470*/  CS2R R68, SRZ ;  /* 0x0000000000447805 */ /* 0x000fe4000001ff00 */
[----:B------:R-:W-:Y:S01]  /*3480*/  FMNMX.FTZ R12, R38, R45, !PT ;  /* 0x0000002d260c7209 */ /* 0x000fe20007810000 */
[----:B------:R-:W-:Y:S01]  /*3490*/  FFMA.FTZ R45, R41, UR35, -R49 ;  /* 0x00000023292d7c23 */ /* 0x000fe20008010831 */
[----:B------:R-:W-:Y:S02]  /*34a0*/  MUFU.EX2 R52, R52 ;  /* 0x0000003400347308 */ /* 0x000fe40000000800 */
[----:B------:R-:W-:-:S04]  /*34b0*/  FMNMX.FTZ R12, R39, R12, !PT ;  /* 0x0000000c270c7209 */ /* 0x000fc80007810000 */
[----:B------:R-:W-:Y:S02]  /*34c0*/  FMNMX.FTZ R41, R13, R12, !PT ;  /* 0x0000000c0d297209 */ /* 0x000fe40007810000 */
[----:B------:R-:W-:Y:S02]  /*34d0*/  MUFU.EX2 R53, R53 ;  /* 0x0000003500357308 */ /* 0x000fe40000000800 */
[----:B------:R-:W-:-:S05]  /*34e0*/  FMNMX.FTZ R41, R40, R41, !PT ;  /* 0x0000002928297209 */ /* 0x000fca0007810000 */
[----:B------:R-:W0:Y:S01]  /*34f0*/  SHFL.BFLY PT, R12, R41, 0x2, 0x1f ;  /* 0x0c401f00290c7f89 */ /* 0x000e2200000e0000 */
[----:B------:R-:W1:Y:S08]  /*3500*/  MUFU.EX2 R56, R56 ;  /* 0x0000003800387308 */ /* 0x000e700000000800 */
[----:B------:R-:W2:Y:S08]  /*3510*/  MUFU.EX2 R45, R45 ;  /* 0x0000002d002d7308 */ /* 0x000eb00000000800 */
[----:B------:R-:W-:Y:S01]  /*3520*/  MUFU.EX2 R43, R43 ;  /* 0x0000002b002b7308 */ /* 0x000fe20000000800 */
[----:B-1----:R-:W-:-:S02]  /*3530*/  F2FP.BF16.F32.PACK_AB R187, R56, R53 ;  /* 0x0000003538bb723e */ /* 0x002fc400000010ff */
[----:B0-----:R-:W-:-:S05]  /*3540*/  FMNMX.FTZ R42, R41, R12, !PT ;  /* 0x0000000c292a7209 */ /* 0x001fca0007810000 */
[----:B------:R-:W0:Y:S01]  /*3550*/  MUFU.EX2 R46, R46 ;  /* 0x0000002e002e7308 */ /* 0x000e220000000800 */
[----:B--2---:R-:W-:Y:S01]  /*3560*/  F2FP.BF16.F32.PACK_AB R181, R60, R45 ;  /* 0x0000002d3cb5723e */ /* 0x004fe200000010ff */
[----:B------:R-:W1:Y:S06]  /*3570*/  SHFL.BFLY PT, R41, R42, 0x1, 0x1f ;  /* 0x0c201f002a297f89 */ /* 0x000e6c00000e0000 */
[----:B------:R-:W-:Y:S08]  /*3580*/  MUFU.EX2 R47, R47 ;  /* 0x0000002f002f7308 */ /* 0x000ff00000000800 */
[----:B------:R-:W2:Y:S01]  /*3590*/  MUFU.EX2 R50, R50 ;  /* 0x0000003200327308 */ /* 0x000ea20000000800 */
[----:B0-----:R-:W-:-:S07]  /*35a0*/  F2FP.BF16.F32.PACK_AB R183, R46, R43 ;  /* 0x0000002b2eb7723e */ /* 0x001fce00000010ff */
[----:B------:R-:W-:Y:S01]  /*35b0*/  MUFU.EX2 R51, R51 ;  /* 0x0000003300337308 */ /* 0x000fe20000000800 */
[----:B-1----:R-:W-:Y:S01]  /*35c0*/  FMNMX.FTZ R12, R42, R41, !PT ;  /* 0x000000292a0c7209 */ /* 0x002fe20007810000 */
[----:B------:R-:W-:Y:S01]  /*35d0*/  FADD.FTZ R42, R189, R44 ;  /* 0x0000002cbd2a7221 */ /* 0x000fe20000010000 */
[----:B------:R-:W-:Y:S02]  /*35e0*/  F2FP.BF16.F32.PACK_AB R189, R44, R189 ;  /* 0x000000bd2cbd723e */ /* 0x000fe400000010ff */
[C---:B------:R-:W-:Y:S01]  /*35f0*/  FSETP.NEU.FTZ.AND P1, PT, R12.reuse, -INF , PT ;  /* 0xff8000000c00780b */ /* 0x040fe20003f3d000 */
[----:B------:R-:W-:Y:S02]  /*3600*/  FMUL.FTZ R41, R12, UR35 ;  /* 0x000000230c297c20 */ /* 0x000fe40008410000 */
[----:B------:R-:W0:Y:S01]  /*3610*/  MUFU.EX2 R54, R54 ;  /* 0x0000003600367308 */ /* 0x000e220000000800 */
[----:B--2---:R-:W-:Y:S02]  /*3620*/  F2FP.BF16.F32.PACK_AB R177, R50, R47 ;  /* 0x0000002f32b1723e */ /* 0x004fe400000010ff */
[----:B------:R-:W-:-:S02]  /*3630*/  FSEL R41, R41, RZ, P1 ;  /* 0x000000ff29297208 */ /* 0x000fc40000800000 */
        /* <DEDUP_REMOVED lines=25> */
[----:B------:R-:W2:Y:S01]  /*37d0*/  MUFU.EX2 R14, R14 ;  /* 0x0000000e000e7308 */ /* 0x000ea20000000800 */
[--C-:B------:R-:W-:Y:S01]  /*37e0*/  FFMA.FTZ R39, R39, UR35, -R41.reuse ;  /* 0x0000002327277c23 */ /* 0x100fe20008010829 */
[--C-:B------:R-:W-:Y:S01]  /*37f0*/  FFMA.FTZ R13, R13, UR35, -R41.reuse ;  /* 0x000000230d0d7c23 */ /* 0x100fe20008010829 */
[----:B------:R-:W-:Y:S01]  /*3800*/  FFMA.FTZ R40, R40, UR35, -R41 ;  /* 0x0000002328287c23 */ /* 0x000fe20008010829 */
[----:B0-----:R-:W-:-:S04]  /*3810*/  F2FP.BF16.F32.PACK_AB R179, R54, R51 ;  /* 0x0000003336b3723e */ /* 0x001fc800000010ff */
[----:B------:R-:W0:Y:S01]  /*3820*/  MUFU.EX2 R15, R15 ;  /* 0x0000000f000f7308 */ /* 0x000e220000000800 */
[----:B-1----:R-:W-:Y:S01]  /*3830*/  FADD.FTZ R57, R3, R10 ;  /* 0x0000000a03397221 */ /* 0x002fe20000010000 */
[----:B------:R-:W-:-:S06]  /*3840*/  F2FP.BF16.F32.PACK_AB R188, R10, R3 ;  /* 0x000000030abc723e */ /* 0x000fcc00000010ff */
[----:B------:R-:W1:Y:S01]  /*3850*/  MUFU.EX2 R20, R20 ;  /* 0x0000001400147308 */ /* 0x000e620000000800 */
[----:B--2---:R-:W-:Y:S01]  /*3860*/  FADD.FTZ R64, R14, R57 ;  /* 0x000000390e407221 */ /* 0x004fe20000010000 */
[----:B------:R-:W-:Y:S01]  /*3870*/  FADD.FTZ R57, R191, R42 ;  /* 0x0000002abf397221 */ /* 0x000fe20000010000 */
[----:B------:R-:W-:-:S03]  /*3880*/  F2FP.BF16.F32.PACK_AB R191, R48, R191 ;  /* 0x000000bf30bf723e */ /* 0x000fc600000010ff */
[----:B------:R-:W-:Y:S02]  /*3890*/  FADD.FTZ R42, R48, R57 ;  /* 0x00000039302a7221 */ /* 0x000fe40000010000 */
[----:B------:R-:W2:Y:S01]  /*38a0*/  MUFU.EX2 R21, R21 ;  /* 0x0000001500157308 */ /* 0x000ea20000000800 */
[----:B0-----:R-:W-:Y:S01]  /*38b0*/  FADD.FTZ R61, R15, R64 ;  /* 0x000000400f3d7221 */ /* 0x001fe20000010000 */
[----:B------:R-:W-:Y:S01]  /*38c0*/  FADD.FTZ R57, R185, R42 ;  /* 0x0000002ab9397221 */ /* 0x000fe20000010000 */
[----:B------:R-:W-:Y:S02]  /*38d0*/  F2FP.BF16.F32.PACK_AB R190, R15, R14 ;  /* 0x0000000e0fbe723e */ /* 0x000fe400000010ff */
[----:B------:R-:W-:Y:S02]  /*38e0*/  CS2R R64, SRZ ;  /* 0x0000000000407805 */ /* 0x000fe4000001ff00 */
[----:B------:R-:W-:Y:S01]  /*38f0*/  F2FP.BF16.F32.PACK_AB R185, R52, R185 ;  /* 0x000000b934b9723e */ /* 0x000fe200000010ff */
[----:B------:R-:W0:Y:S01]  /*3900*/  MUFU.EX2 R24, R24 ;  /* 0x0000001800187308 */ /* 0x000e220000000800 */
[----:B-1----:R-:W-:-:S07]  /*3910*/  FADD.FTZ R0, R20, R61 ;  /* 0x0000003d14007221 */ /* 0x002fce0000010000 */
[----:B------:R-:W1:Y:S01]  /*3920*/  MUFU.EX2 R25, R25 ;  /* 0x0000001900197308 */ /* 0x000e620000000800 */
[C---:B--2---:R-:W-:Y:S01]  /*3930*/  FADD.FTZ R49, R21.reuse, R0 ;  /* 0x0000000015317221 */ /* 0x044fe20000010000 */
[----:B------:R-:W-:Y:S01]  /*3940*/  FADD.FTZ R0, R52, R57 ;  /* 0x0000003934007221 */ /* 0x000fe20000010000 */
[----:B------:R-:W-:-:S05]  /*3950*/  F2FP.BF16.F32.PACK_AB R184, R21, R20 ;  /* 0x0000001415b8723e */ /* 0x000fca00000010ff */
[----:B------:R-:W2:Y:S01]  /*3960*/  MUFU.EX2 R26, R26 ;  /* 0x0000001a001a7308 */ /* 0x000ea20000000800 */
[----:B0-----:R-:W-:Y:S01]  /*3970*/  FADD.FTZ R42, R24, R49 ;  /* 0x00000031182a7221 */ /* 0x001fe20000010000 */
[----:B------:R-:W-:Y:S01]  /*3980*/  FADD.FTZ R49, R53, R0 ;  /* 0x0000000035317221 */ /* 0x000fe20000010000 */
[----:B------:R-:W-:-:S03]  /*3990*/  CS2R R52, SRZ ;  /* 0x0000000000347805 */ /* 0x000fc6000001ff00 */
[----:B------:R-:W-:Y:S02]  /*39a0*/  FADD.FTZ R0, R56, R49 ;  /* 0x0000003138007221 */ /* 0x000fe40000010000 */
[----:B------:R-:W0:Y:S01]  /*39b0*/  MUFU.EX2 R27, R27 ;  /* 0x0000001b001b7308 */ /* 0x000e220000000800 */
[----:B-1----:R-:W-:Y:S01]  /*39c0*/  FADD.FTZ R57, R25, R42 ;  /* 0x0000002a19397221 */ /* 0x002fe20000010000 */
[----:B------:R-:W-:Y:S01]  /*39d0*/  FADD.FTZ R49, R45, R0 ;  /* 0x000000002d317221 */ /* 0x000fe20000010000 */
[----:B------:R-:W-:Y:S02]  /*39e0*/  F2FP.BF16.F32.PACK_AB R186, R25, R24 ;  /* 0x0000001819ba723e */ /* 0x000fe400000010ff */
[----:B------:R-:W-:Y:S02]  /*39f0*/  CS2R R44, SRZ ;  /* 0x00000000002c7805 */ /* 0x000fe4000001ff00 */
[----:B------:R-:W-:Y:S01]  /*3a00*/  CS2R R24, SRZ ;  /* 0x0000000000187805 */ /* 0x000fe2000001ff00 */
[----:B------:R-:W-:Y:S01]  /*3a10*/  FADD.FTZ R0, R60, R49 ;  /* 0x000000313c007221 */ /* 0x000fe20000010000 */
[----:B------:R-:W-:Y:S01]  /*3a20*/  CS2R R60, SRZ ;  /* 0x00000000003c7805 */ /* 0x000fe2000001ff00 */
[----:B------:R-:W1:Y:S01]  /*3a30*/  MUFU.EX2 R28, R28 ;  /* 0x0000001c001c7308 */ /* 0x000e620000000800 */
[----:B--2---:R-:W-:Y:S01]  /*3a40*/  FADD.FTZ R42, R26, R57 ;  /* 0x000000391a2a7221 */ /* 0x004fe20000010000 */
[----:B------:R-:W-:-:S06]  /*3a50*/  CS2R R56, SRZ ;  /* 0x0000000000387805 */ /* 0x000fcc000001ff00 */
[----:B------:R-:W2:Y:S01]  /*3a60*/  MUFU.EX2 R29, R29 ;  /* 0x0000001d001d7308 */ /* 0x000ea20000000800 */
[C---:B0-----:R-:W-:Y:S01]  /*3a70*/  FADD.FTZ R41, R27.reuse, R42 ;  /* 0x0000002a1b297221 */ /* 0x041fe20000010000 */
[----:B------:R-:W-:Y:S02]  /*3a80*/  F2FP.BF16.F32.PACK_AB R180, R27, R26 ;  /* 0x0000001a1bb4723e */ /* 0x000fe400000010ff */
[----:B------:R-:W-:-:S04]  /*3a90*/  CS2R R26, SRZ ;  /* 0x00000000001a7805 */ /* 0x000fc8000001ff00 */
[----:B------:R-:W0:Y:S01]  /*3aa0*/  MUFU.EX2 R30, R30 ;  /* 0x0000001e001e7308 */ /* 0x000e220000000800 */
[----:B-1----:R-:W-:Y:S01]  /*3ab0*/  FADD.FTZ R42, R28, R41 ;  /* 0x000000291c2a7221 */ /* 0x002fe20000010000 */
[----:B------:R-:W-:-:S04]  /*3ac0*/  FADD.FTZ R41, R43, R0 ;  /* 0x000000002b297221 */ /* 0x000fc80000010000 */
[----:B------:R-:W-:Y:S02]  /*3ad0*/  FADD.FTZ R0, R46, R41 ;  /* 0x000000292e007221 */ /* 0x000fe40000010000 */
[----:B------:R-:W1:Y:S01]  /*3ae0*/  MUFU.EX2 R31, R31 ;  /* 0x0000001f001f7308 */ /* 0x000e620000000800 */
[----:B--2---:R-:W-:Y:S01]  /*3af0*/  FADD.FTZ R49, R29, R42 ;  /* 0x0000002a1d317221 */ /* 0x004fe20000010000 */
[----:B------:R-:W-:Y:S01]  /*3b00*/  FADD.FTZ R41, R47, R0 ;  /* 0x000000002f297221 */ /* 0x000fe20000010000 */
[----:B------:R-:W-:Y:S02]  /*3b10*/  F2FP.BF16.F32.PACK_AB R182, R29, R28 ;  /* 0x0000001c1db6723e */ /* 0x000fe400000010ff */
[----:B------:R-:W-:Y:S02]  /*3b20*/  CS2R R46, SRZ ;  /* 0x00000000002e7805 */ /* 0x000fe4000001ff00 */
[----:B------:R-:W-:Y:S01]  /*3b30*/  CS2R R28, SRZ ;  /* 0x00000000001c7805 */ /* 0x000fe2000001ff00 */
[----:B------:R-:W-:Y:S01]  /*3b40*/  FADD.FTZ R0, R50, R41 ;  /* 0x0000002932007221 */ /* 0x000fe20000010000 */
[----:B------:R-:W2:Y:S01]  /*3b50*/  MUFU.EX2 R32, R32 ;  /* 0x0000002000207308 */ /* 0x000ea20000000800 */
[----:B0-----:R-:W-:-:S02]  /*3b60*/  FADD.FTZ R42, R30, R49 ;  /* 0x000000311e2a7221 */ /* 0x001fc40000010000 */
[----:B------:R-:W-:Y:S01]  /*3b70*/  FADD.FTZ R3, R51, R0 ;  /* 0x0000000033037221 */ /* 0x000fe20000010000 */
[----:B------:R-:W-:Y:S02]  /*3b80*/  CS2R R50, SRZ ;  /* 0x0000000000327805 */ /* 0x000fe4000001ff00 */
[----:B------:R-:W-:Y:S01]  /*3b90*/  CS2R R48, SRZ ;  /* 0x0000000000307805 */ /* 0x000fe2000001ff00 */
[----:B------:R-:W-:Y:S01]  /*3ba0*/  FADD.FTZ R0, R54, R3 ;  /* 0x0000000336007221 */ /* 0x000fe20000010000 */
[----:B------:R-:W0:Y:S01]  /*3bb0*/  MUFU.EX2 R33, R33 ;  /* 0x0000002100217308 */ /* 0x000e220000000800 */
[----:B-1----:R-:W-:Y:S02]  /*3bc0*/  FADD.FTZ R43, R31, R42 ;  /* 0x0000002a1f2b7221 */ /* 0x002fe40000010000 */
[----:B------:R-:W-:Y:S01]  /*3bd0*/  FADD.FTZ R3, R55, R0 ;  /* 0x0000000037037221 */ /* 0x000fe20000010000 */
[----:B------:R-:W-:Y:S02]  /*3be0*/  F2FP.BF16.F32.PACK_AB R176, R31, R30 ;  /* 0x0000001e1fb0723e */ /* 0x000fe400000010ff */
[----:B------:R-:W-:-:S02]  /*3bf0*/  CS2R R30, SRZ ;  /* 0x00000000001e7805 */ /* 0x000fc4000001ff00 */
        /* <DEDUP_REMOVED lines=18> */
[----:B-1----:R-:W-:-:S07]  /*3d20*/  FADD.FTZ R10, R36, R15 ;  /* 0x0000000f240a7221 */ /* 0x002fce0000010000 */
        /* <DEDUP_REMOVED lines=22> */
[----:B------:R-:W2:Y:S01]  /*3e90*/  MUFU.EX2 R40, R40 ;  /* 0x0000002800287308 */ /* 0x000ea20000000800 */
[----:B0-----:R-:W-:-:S07]  /*3ea0*/  FADD.FTZ R3, R13, R10 ;  /* 0x0000000a0d037221 */ /* 0x001fce0000010000 */
[----:B------:R-:W0:Y:S01]  /*3eb0*/  MUFU.EX2 R2, R2 ;  /* 0x0000000200027308 */ /* 0x000e220000000800 */
[----:B-1----:R-:W-:Y:S01]  /*3ec0*/  FADD.FTZ R15, R67, R0 ;  /* 0x00000000430f7221 */ /* 0x002fe20000010000 */
[----:B------:R-:W-:Y:S02]  /*3ed0*/  IMAD.MOV.U32 R0, RZ, RZ, 0x3f800000 ;  /* 0x3f800000ff007424 */ /* 0x000fe400078e00ff */
[C---:B--2---:R-:W-:Y:S01]  /*3ee0*/  FADD.FTZ R10, R40.reuse, R3 ;  /* 0x00000003280a7221 */ /* 0x044fe20000010000 */
[----:B------:R-:W-:Y:S02]  /*3ef0*/  F2FP.BF16.F32.PACK_AB R170, R40, R13 ;  /* 0x0000000d28aa723e */ /* 0x000fe400000010ff */
[----:B------:R-:W-:Y:S01]  /*3f00*/  CS2R R40, SRZ ;  /* 0x0000000000287805 */ /* 0x000fe2000001ff00 */
[C---:B0-----:R-:W-:Y:S01]  /*3f10*/  FADD.FTZ R3, R2.reuse, R15 ;  /* 0x0000000f02037221 */ /* 0x041fe20000010000 */
[----:B------:R-:W-:Y:S01]  /*3f20*/  F2FP.BF16.F32.PACK_AB R171, R2, R67 ;  /* 0x0000004302ab723e */ /* 0x000fe200000010ff */
[----:B------:R-:W-:Y:S01]  /*3f30*/  IMAD.MOV.U32 R2, RZ, RZ, 0x3f800000 ;  /* 0x3f800000ff027424 */ /* 0x000fe200078e00ff */
        /* <DEDUP_REMOVED lines=10> */
[----:B------:R-:W-:-:S05]  /*3fe0*/  ULDC UR35, c[0x0][0x988] ;  /* 0x0002620000237ab9 */ /* 0x000fca0000000800 */
.L_x_5499:
[----:B------:R-:W-:-:S04]  /*3ff0*/  UISETP.NE.AND UP0, UPT, UR6, 0x1, UPT ;  /* 0x000000010600788c */ /* 0x000fc8000bf05270 */
[----:B------:R-:W-:-:S04]  /*4000*/  USEL UR38, URZ, 0x1, UP0 ;  /* 0x000000013f267887 */ /* 0x000fc80008000000 */
[----:B------:R-:W-:Y:S01]  /*4010*/  ULOP3.LUT UR38, UR5, UR38, URZ, 0x3c, !UPT ;  /* 0x0000002605267292 */ /* 0x000fe2000f8e3c3f */
[----:B------:R-:W-:Y:S11]  /*4020*/  @!P0 BRA `(.L_x_5489) ;  /* 0x0000000000048947 */ /* 0x000ff60003800000 */
[----:B------:R-:W-:Y:S01]  /*4030*/  BPT.TRAP 0x1 ;  /* 0x000000040000795c */ /* 0x000fe20000300000 */
.L_x_5489:
        /* <DEDUP_REMOVED lines=9> */
.L_x_5490:
[----:B-1----:R-:W-:Y:S05]  /*40d0*/  @P1 BRA `(.L_x_5491) ;  /* 0x0000000000081947 */ /* 0x002fea0003800000 */
[----:B------:R-:W1:Y:S02]  /*40e0*/  SYNCS.PHASECHK.TRANS64.TRYWAIT P1, [UR8+0x30830], R11 ;  /* 0x0308300bff0075a7 */ /* 0x000e640008020148 */
[----:B-1----:R-:W-:Y:S05]  /*40f0*/  @!P1 BRA `(.L_x_5492) ;  /* 0x000000c400f89947 */ /* 0x002fea0003800000 */
.L_x_5491:
        /* <DEDUP_REMOVED lines=118> */
[----:B------:R-:W-:Y:S01]  /*4860*/  R2UR UR28, R4 ;  /* 0x00000000041c72ca */ /* 0x000fe200000e0000 */
[----:B------:R-:W-:Y:S01]  /*4870*/  UIADD3 UR30, UR9, 0x4, URZ ;  /* 0x00000004091e7890 */ /* 0x000fe2000fffe03f */
[----:B------:R-:W-:Y:S01]  /*4880*/  R2UR UR29, R5 ;  /* 0x00000000051d72ca */ /* 0x000fe200000e0000 */
[----:B------:R-:W-:Y:S01]  /*4890*/  UMOV UR31, 0x40000040 ;  /* 0x40000040001f7882 */ /* 0x000fe20000000000 */
[----:B------:R-:W-:Y:S02]  /*48a0*/  WARPGROUP.DEPBAR.LE gsb0, 0x0 ;  /* 0x00008000000079c5 */ /* 0x000fe40000010000 */
[----:B------:R-:W-:-:S09]  /*48b0*/  WARPGROUP.ARRIVE ;  /* 0x00000000000079c5 */ /* 0x000fd20000000000 */
        /* <DEDUP_REMOVED lines=51> */
.L_x_5493:
[----:B------:R-:W-:Y:S01]  /*4bf0*/  ULEA UR9, UR6, UR40, 0x3 ;  /* 0x0000002806097291 */ /* 0x000fe2000f8e183f */
[----:B------:R-:W-:-:S05]  /*4c00*/  IMAD.U32 R0, RZ, RZ, UR5 ;  /* 0x00000005ff007e24 */ /* 0x000fca000f8e00ff */
[----:B------:R-:W-:-:S04]  /*4c10*/  SHF.L.U32 R0, R0, 0x1f, RZ ;  /* 0x0000001f00007819 */ /* 0x000fc800000006ff */
[----:B------:R2:W3:Y:S01]  /*4c20*/  SYNCS.PHASECHK.TRANS64.TRYWAIT P1, [UR9+0x30850], R0 ;  /* 0x03085000ff0075a7 */ /* 0x0004e20008020149 */
[----:B------:R-:W-:Y:S05]  /*4c30*/  @!P0 BRA `(.L_x_5494) ;  /* 0x0000000000048947 */ /* 0x000fea0003800000 */
[----:B------:R-:W-:Y:S01]  /*4c40*/  BPT.TRAP 0x1 ;  /* 0x000000040000795c */ /* 0x000fe20000300000 */
.L_x_5494:
[----:B---3--:R-:W-:Y:S05]  /*4c50*/  @P1 BRA `(.L_x_5495) ;  /* 0x0000000000081947 */ /* 0x008fea0003800000 */
[----:B------:R-:W3:Y:S02]  /*4c60*/  SYNCS.PHASECHK.TRANS64.TRYWAIT P1, [UR9+0x30850], R0 ;  /* 0x03085000ff0075a7 */ /* 0x000ee40008020149 */
[----:B---3--:R-:W-:Y:S05]  /*4c70*/  @!P1 BRA `(.L_x_5496) ;  /* 0x000000bc00309947 */ /* 0x008fea0003800000 */
.L_x_5495:
        /* <DEDUP_REMOVED lines=37> */
.L_x_5497:
[----:B------:R-:W-:Y:S01]  /*4ed0*/  UISETP.NE.AND UP0, UPT, UR43, URZ, UPT ;  /* 0x0000003f2b00728c */ /* 0x000fe2000bf05270 */
[----:B------:R-:W-:Y:S01]  /*4ee0*/  FMUL.FTZ R2, R129, UR7 ;  /* 0x0000000781027c20 */ /* 0x000fe20008410000 */
[----:B-1----:R-:W-:Y:S01]  /*4ef0*/  IADD3 R12, R18, UR41, RZ ;  /* 0x00000029120c7c10 */ /* 0x002fe2000fffe0ff */
[----:B0-----:R-:W-:Y:S01]  /*4f00*/  FMUL.FTZ R11, R133, UR7 ;  /* 0x00000007850b7c20 */ /* 0x001fe20008410000 */
[----:B--2---:R-:W-:Y:S01]  /*4f10*/  FMUL.FTZ R0, R121, UR7 ;  /* 0x0000000779007c20 */ /* 0x004fe20008410000 */
[----:B------:R0:W-:Y:S01]  /*4f20*/  MUFU.TANH R15, R2 ;  /* 0x00000002000f7308 */ /* 0x0001e20000002400 */
[----:B------:R-:W-:Y:S01]  /*4f30*/  PLOP3.LUT P1, PT, PT, PT, UP0, 0x80, 0x0 ;  /* 0x000000000000781c */ /* 0x000fe20003f2f008 */
[----:B------:R-:W-:Y:S01]  /*4f40*/  FMUL.FTZ R171, R120, UR7 ;  /* 0x0000000778ab7c20 */ /* 0x000fe20008410000 */
[----:B------:R-:W-:Y:S01]  /*4f50*/  PLOP3.LUT P2, PT, PT, PT, UP0, 0x80, 0x0 ;  /* 0x000000000000781c */ /* 0x000fe20003f4f008 */
[----:B------:R-:W-:Y:S01]  /*4f60*/  FMUL.FTZ R124, R124, UR7 ;  /* 0x000000077c7c7c20 */ /* 0x000fe20008410000 */
[----:B------:R-:W-:Y:S01]  /*4f70*/  FMUL.FTZ R125, R125, UR7 ;  /* 0x000000077d7d7c20 */ /* 0x000fe20008410000 */
[----:B------:R-:W-:Y:S01]  /*4f80*/  @UP0 ULDC UR5, c[0x0][0x44c] ;  /* 0x0001130000050ab9 */ /* 0x000fe20000000800 */
[----:B------:R-:W-:Y:S01]  /*4f90*/  FMUL.FTZ R128, R128, UR7 ;  /* 0x0000000780807c20 */ /* 0x000fe20008410000 */
[----:B------:R1:W-:Y:S01]  /*4fa0*/  MUFU.TANH R20, R11 ;  /* 0x0000000b00147308 */ /* 0x0003e20000002400 */
[----:B------:R-:W-:Y:S01]  /*4fb0*/  FMUL.FTZ R132, R132, UR7 ;  /* 0x0000000784847c20 */ /* 0x000fe20008410000 */
[----:B------:R-:W-:Y:S01]  /*4fc0*/  FMUL.FTZ R144, R144, UR7 ;  /* 0x0000000790907c20 */ /* 0x000fe20008410000 */
[----:B------:R-:W-:Y:S01]  /*4fd0*/  FMUL.FTZ R169, R123, UR7 ;  /* 0x000000077ba97c20 */ /* 0x000fe20008410000 */
[----:B------:R-:W-:Y:S01]  /*4fe0*/  FMUL.FTZ R137, R137, UR7 ;  /* 0x0000000789897c20 */ /* 0x000fe20008410000 */
[----:B------:R-:W-:Y:S01]  /*4ff0*/  FMUL.FTZ R136, R136, UR7 ;  /* 0x0000000788887c20 */ /* 0x000fe20008410000 */
[----:B0-----:R-:W-:Y:S01]  /*5000*/  @P1 IMAD.HI.U32 R2, R12, UR5, RZ ;  /* 0x000000050c021c27 */ /* 0x001fe2000f8e00ff */
[----:B------:R-:W-:Y:S01]  /*5010*/  @UP0 ULDC UR5, c[0x0][0x450] ;  /* 0x0001140000050ab9 */ /* 0x000fe20000000800 */
[----:B------:R-:W0:Y:S01]  /*5020*/  MUFU.TANH R171, R171 ;  /* 0x000000ab00ab7308 */ /* 0x000e220000002400 */
[----:B-1----:R-:W1:Y:S01]  /*5030*/  LDC R11, c[0x0][0x2f0] ;  /* 0x0000bc00ff0b7b82 */ /* 0x002e620000000800 */
[----:B------:R-:W-:Y:S01]  /*5040*/  FMUL.FTZ R141, R141, UR7 ;  /* 0x000000078d8d7c20 */ /* 0x000fe20008410000 */
[----:B------:R-:W-:Y:S01]  /*5050*/  @P2 SHF.R.U32.HI R12, RZ, UR5, R2 ;  /* 0x00000005ff0c2c19 */ /* 0x000fe20008011602 */
[----:B------:R-:W-:Y:S01]  /*5060*/  UMOV UR5, 0x1 ;  /* 0x0000000100057882 */ /* 0x000fe20000000000 */
[----:B------:R-:W-:Y:S01]  /*5070*/  FMUL.FTZ R2, R145, UR7 ;  /* 0x0000000791027c20 */ /* 0x000fe20008410000 */
[----:B------:R-:W-:Y:S01]  /*5080*/  UIMAD UR5, UR4, -0x60, UR5 ;  /* 0xffffffa0040578a4 */ /* 0x000fe2000f8e0205 */
[----:B------:R-:W-:Y:S01]  /*5090*/  FMUL.FTZ R168, R122, UR7 ;  /* 0x000000077aa87c20 */ /* 0x000fe20008410000 */
[----:B------:R-:W2:Y:S01]  /*50a0*/  SHFL.IDX PT, R121, R12, RZ, 0x1c1f ;  /* 0x001c1fff0c797589 */ /* 0x000ea200000e0000 */
[----:B------:R-:W3:Y:S01]  /*50b0*/  MUFU.TANH R0, R0 ;  /* 0x0000000000007308 */ /* 0x000ee20000002400 */
[----:B------:R-:W-:Y:S01]  /*50c0*/  FMUL.FTZ R140, R140, UR7 ;  /* 0x000000078c8c7c20 */ /* 0x000fe20008410000 */
[----:B------:R-:W-:Y:S01]  /*50d0*/  FMUL.FTZ R133, R135, UR7 ;  /* 0x0000000787857c20 */ /* 0x000fe20008410000 */
[----:B------:R-:W-:-:S02]  /*50e0*/  IMAD.U32 R172, RZ, RZ, UR5 ;  /* 0x00000005ffac7e24 */ /* 0x000fc4000f8e00ff */
[----:B------:R-:W-:Y:S01]  /*50f0*/  FMUL.FTZ R135, R139, UR7 ;  /* 0x000000078b877c20 */ /* 0x000fe20008410000 */
[----:B------:R-:W-:Y:S01]  /*5100*/  FMUL.FTZ R129, R130, UR7 ;  /* 0x0000000782817c20 */ /* 0x000fe20008410000 */
[----:B------:R-:W-:Y:S01]  /*5110*/  FMUL.FTZ R130, R131, UR7 ;  /* 0x0000000783827c20 */ /* 0x000fe20008410000 */
[----:B------:R-:W-:Y:S01]  /*5120*/  IMAD R172, R17, -0x2, R172 ;  /* 0xfffffffe11ac7824 */ /* 0x000fe200078e02ac */
        /* <DEDUP_REMOVED lines=8> */
[----:B-1----:R-:W-:Y:S01]  /*51b0*/  IMAD R172, R11, UR42, R172 ;  /* 0x0000002a0bac7c24 */ /* 0x002fe2000f8e02ac */
[----:B------:R-:W1:Y:S01]  /*51c0*/  MUFU.TANH R125, R125 ;  /* 0x0000007d007d7308 */ /* 0x000e620000002400 */
[----:B------:R-:W-:Y:S01]  /*51d0*/  FMUL.FTZ R157, R157, UR7 ;  /* 0x000000079d9d7c20 */ /* 0x000fe20008410000 */
[----:B------:R-:W-:Y:S01]  /*51e0*/  FMUL.FTZ R160, R160, UR7 ;  /* 0x00000007a0a07c20 */ /* 0x000fe20008410000 */
[----:B------:R-:W-:Y:S01]  /*51f0*/  FMUL.FTZ R161, R161, UR7 ;  /* 0x00000007a1a17c20 */ /* 0x000fe20008410000 */
[----:B------:R-:W-:Y:S01]  /*5200*/  FMUL.FTZ R164, R164, UR7 ;  /* 0x00000007a4a47c20 */ /* 0x000fe20008410000 */
[----:B------:R-:W-:Y:S01]  /*5210*/  FMUL.FTZ R165, R165, UR7 ;  /* 0x00000007a5a57c20 */ /* 0x000fe20008410000 */
[----:B--2---:R-:W-:Y:S01]  /*5220*/  IADD3 R121, R121, -UR34, R172 ;  /* 0x8000002279797c10 */ /* 0x004fe2000fffe0ac */
[----:B------:R-:W-:Y:S01]  /*5230*/  FMUL.FTZ R170, R126, UR7 ;  /* 0x000000077eaa7c20 */ /* 0x000fe20008410000 */
[----:B------:R-:W2:Y:S01]  /*5240*/  MUFU.TANH R128, R128 ;  /* 0x0000008000807308 */ /* 0x000ea20000002400 */
[----:B------:R-:W-:Y:S01]  /*5250*/  FMUL.FTZ R127, R127, UR7 ;  /* 0x000000077f7f7c20 */ /* 0x000fe20008410000 */
[C---:B------:R-:W-:Y:S01]  /*5260*/  ISETP.GT.AND P1, PT, R121.reuse, RZ, PT ;  /* 0x000000ff7900720c */ /* 0x040fe20003f24270 */
[----:B------:R-:W5:Y:S01]  /*5270*/  S2UR UR6, SR_CgaCtaId ;  /* 0x00000000000679c3 */ /* 0x000f620000008800 */
[----:B------:R-:W-:Y:S01]  /*5280*/  ISETP.GT.AND P2, PT, R121, 0x1, PT ;  /* 0x000000017900780c */ /* 0x000fe20003f44270 */
[----:B------:R-:W-:Y:S01]  /*5290*/  UIADD3 UR8, UR8, 0x30840, URZ ;  /* 0x0003084008087890 */ /* 0x000fe2000fffe03f */
[----:B0-----:R-:W-:-:S02]  /*52a0*/  FSEL R171, R171, -INF , P1 ;  /* 0xff800000abab7808 */ /* 0x001fc40000800000 */
[----:B---3--:R-:W-:Y:S01]  /*52b0*/  FSEL R145, R0, -INF , P2 ;  /* 0xff80000000917808 */ /* 0x008fe20001000000 */
[----:B------:R-:W0:Y:S01]  /*52c0*/  MUFU.TANH R132, R132 ;  /* 0x0000008400847308 */ /* 0x000e220000002400 */
[----:B------:R-:W-:Y:S02]  /*52d0*/  ISETP.GT.AND P1, PT, R121, 0x8, PT ;  /* 0x000000087900780c */ /* 0x000fe40003f24270 */
[----:B------:R-:W-:Y:S02]  /*52e0*/  FMNMX.FTZ R0, R171, R14, !PT ;  /* 0x0000000eab007209 */ /* 0x000fe40007810000 */
[----:B------:R-:W-:Y:S02]  /*52f0*/  ISETP.GT.AND P2, PT, R121, 0x9, PT ;  /* 0x000000097900780c */ /* 0x000fe40003f44270 */
[----:B------:R-:W-:Y:S01]  /*5300*/  FMNMX.FTZ R11, R145, R0, !PT ;  /* 0x00000000910b7209 */ /* 0x000fe20007810000 */
[----:B------:R4:W-:Y:S08]  /*5310*/  MUFU.TANH R123, R144 ;  /* 0x00000090007b7308 */ /* 0x0009f00000002400 */
[----:B------:R3:W-:Y:S01]  /*5320*/  MUFU.TANH R21, R137 ;  /* 0x0000008900157308 */ /* 0x0007e20000002400 */
[----:B----4-:R-:W-:Y:S01]  /*5330*/  FSEL R144, R124, -INF , P1 ;  /* 0xff8000007c907808 */ /* 0x010fe20000800000 */
[----:B-----5:R-:W-:Y:S01]  /*5340*/  UPRMT UR8, UR6, 0x654, UR8 ;  /* 0x0000065406087896 */ /* 0x020fe20008000008 */
[----:B------:R-:W-:-:S02]  /*5350*/  ISETP.GT.AND P1, PT, R121, 0x10, PT ;  /* 0x000000107900780c */ /* 0x000fc40003f24270 */
[----:B------:R-:W-:-:S03]  /*5360*/  FMNMX.FTZ R11, R144, R11, !PT ;  /* 0x0000000b900b7209 */ /* 0x000fc60007810000 */
[----:B------:R-:W4:Y:S01]  /*5370*/  MUFU.TANH R136, R136 ;  /* 0x0000008800887308 */ /* 0x000f220000002400 */
[----:B---3--:R-:W-:Y:S01]  /*5380*/  FMUL.FTZ R137, R142, UR7 ;  /* 0x000000078e897c20 */ /* 0x008fe20008410000 */
[----:B-1----:R-:W-:Y:S01]  /*5390*/  FSEL R142, R125, -INF , P2 ;  /* 0xff8000007d8e7808 */ /* 0x002fe20001000000 */
[----:B------:R-:W-:Y:S01]  /*53a0*/  SYNCS.ARRIVE.TRANS64.RED.A1T0 RZ, [UR8], RZ ;  /* 0x000000ffffff79a7 */ /* 0x000fe20008100408 */
[----:B------:R-:W-:Y:S02]  /*53b0*/  ISETP.GT.AND P2, PT, R121, 0x11, PT ;  /* 0x000000117900780c */ /* 0x000fe40003f44270 */
[----:B------:R-:W-:Y:S02]  /*53c0*/  FMNMX.FTZ R0, R142, R11, !PT ;  /* 0x0000000b8e007209 */ /* 0x000fe40007810000 */
[----:B------:R2:W-:Y:S08]  /*53d0*/  MUFU.TANH R122, R141 ;  /* 0x0000008d007a7308 */ /* 0x0005f00000002400 */
[----:B------:R1:W3:Y:S01]  /*53e0*/  MUFU.TANH R120, R140 ;  /* 0x0000008c00787308 */ /* 0x0002e20000002400 */
[----:B--2---:R-:W-:-:S02]  /*53f0*/  FSEL R141, R128, -INF , P1 ;  /* 0xff800000808d7808 */ /* 0x004fc40000800000 */
[----:B------:R-:W-:Y:S02]  /*5400*/  ISETP.GT.AND P1, PT, R121, 0x18, PT ;  /* 0x000000187900780c */ /* 0x000fe40003f24270 */
[----:B------:R-:W-:Y:S02]  /*5410*/  FMNMX.FTZ R11, R141, R0, !PT ;  /* 0x000000008d0b7209 */ /* 0x000fe40007810000 */
[----:B0-----:R-:W-:Y:S01]  /*5420*/  FSEL R139, R132, -INF , P1 ;  /* 0xff800000848b7808 */ /* 0x001fe20000800000 */
[----:B------:R-:W0:Y:S01]  /*5430*/  MUFU.TANH R2, R2 ;  /* 0x0000000200027308 */ /* 0x000e220000002400 */
[----:B-1----:R-:W-:Y:S02]  /*5440*/  FSEL R140, R15, -INF , P2 ;  /* 0xff8000000f8c7808 */ /* 0x002fe40001000000 */
[----:B------:R-:W-:Y:S02]  /*5450*/  ISETP.GT.AND P2, PT, R121, 0x19, PT ;  /* 0x000000197900780c */ /* 0x000fe40003f44270 */
[----:B------:R-:W-:-:S02]  /*5460*/  FMNMX.FTZ R0, R140, R11, !PT ;  /* 0x0000000b8c007209 */ /* 0x000fc40007810000 */
[----:B------:R-:W-:Y:S01]  /*5470*/  ISETP.GT.AND P1, PT, R121, 0x20, PT ;  /* 0x000000207900780c */ /* 0x000fe20003f24270 */
[----:B------:R-:W1:Y:S01]  /*5480*/  MUFU.TANH R148, R148 ;  /* 0x0000009400947308 */ /* 0x000e620000002400 */
[----:B------:R-:W-:Y:S02]  /*5490*/  FSEL R138, R20, -INF , P2 ;  /* 0xff800000148a7808 */ /* 0x000fe40001000000 */
[----:B------:R-:W-:Y:S02]  /*54a0*/  FMNMX.FTZ R11, R139, R0, !PT ;  /* 0x000000008b0b7209 */ /* 0x000fe40007810000 */
[----:B------:R-:W-:Y:S02]  /*54b0*/  ISETP.GT.AND P2, PT, R121, 0x21, PT ;  /* 0x000000217900780c */ /* 0x000fe40003f44270 */
[----:B----4-:R-:W-:Y:S01]  /*54c0*/  FSEL R136, R136, -INF , P1 ;  /* 0xff80000088887808 */ /* 0x010fe20000800000 */
[----:B------:R-:W2:Y:S01]  /*54d0*/  MUFU.TANH R149, R149 ;  /* 0x0000009500957308 */ /* 0x000ea20000002400 */
[----:B------:R-:W-:-:S02]  /*54e0*/  FMNMX.FTZ R11, R138, R11, !PT ;  /* 0x0000000b8a0b7209 */ /* 0x000fc40007810000 */
[----:B------:R-:W-:Y:S02]  /*54f0*/  ISETP.GT.AND P1, PT, R121, 0x28, PT ;  /* 0x000000287900780c */ /* 0x000fe40003f24270 */
[----:B------:R-:W-:Y:S02]  /*5500*/  FSEL R132, R21, -INF , P2 ;  /* 0xff80000015847808 */ /* 0x000fe40001000000 */
[----:B------:R-:W-:Y:S01]  /*5510*/  FMNMX.FTZ R11, R136, R11, !PT ;  /* 0x0000000b880b7209 */ /* 0x000fe20007810000 */
[----:B------:R-:W4:Y:S01]  /*5520*/  MUFU.TANH R152, R152 ;  /* 0x0000009800987308 */ /* 0x000f220000002400 */
[----:B------:R-:W-:Y:S02]  /*5530*/  ISETP.GT.AND P2, PT, R121, 0x29, PT ;  /* 0x000000297900780c */ /* 0x000fe40003f44270 */
[----:B---3--:R-:W-:Y:S02]  /*5540*/  FSEL R128, R120, -INF , P1 ;  /* 0xff80000078807808 */ /* 0x008fe40000800000 */
[----:B------:R-:W-:-:S02]  /*5550*/  FMNMX.FTZ R11, R132, R11, !PT ;  /* 0x0000000b840b7209 */ /* 0x000fc40007810000 */
[C---:B------:R-:W-:Y:S01]  /*5560*/  ISETP.GT.AND P1, PT, R121.reuse, 0x30, PT ;  /* 0x000000307900780c */ /* 0x040fe20003f24270 */
[----:B------:R-:W3:Y:S01]  /*5570*/  MUFU.TANH R153, R153 ;  /* 0x0000009900997308 */ /* 0x000ee20000002400 */
[----:B------:R-:W-:Y:S02]  /*5580*/  FSEL R122, R122, -INF , P2 ;  /* 0xff8000007a7a7808 */ /* 0x000fe40001000000 */
[----:B------:R-:W-:Y:S02]  /*5590*/  FMNMX.FTZ R11, R128, R11, !PT ;  /* 0x0000000b800b7209 */ /* 0x000fe40007810000 */
[----:B------:R-:W-:Y:S02]  /*55a0*/  ISETP.GT.AND P2, PT, R121, 0x31, PT ;  /* 0x000000317900780c */ /* 0x000fe40003f44270 */
[----:B------:R-:W-:Y:S01]  /*55b0*/  FSEL R123, R123, -INF , P1 ;  /* 0xff8000007b7b7808 */ /* 0x000fe20000800000 */
[----:B------:R-:W5:Y:S01]  /*55c0*/  MUFU.TANH R156, R156 ;  /* 0x0000009c009c7308 */ /* 0x000f620000002400 */
[----:B------:R-:W-:-:S02]  /*55d0*/  FMNMX.FTZ R0, R122, R11, !PT ;  /* 0x0000000b7a007209 */ /* 0x000fc40007810000 */
[----:B------:R-:W-:Y:S02]  /*55e0*/  ISETP.GT.AND P1, PT, R121, 0x38, PT ;  /* 0x000000387900780c */ /* 0x000fe40003f24270 */
[----:B0-----:R-:W-:Y:S02]  /*55f0*/  FSEL R15, R2, -INF , P2 ;  /* 0xff800000020f7808 */ /* 0x001fe40001000000 */
[----:B------:R-:W-:Y:S01]  /*5600*/  FMNMX.FTZ R0, R123, R0, !PT ;  /* 0x000000007b007209 */ /* 0x000fe20007810000 */
[----:B------:R-:W0:Y:S01]  /*5610*/  MUFU.TANH R157, R157 ;  /* 0x0000009d009d7308 */ /* 0x000e220000002400 */
[----:B------:R-:W-:Y:S02]  /*5620*/  ISETP.GT.AND P2, PT, R121, 0x39, PT ;  /* 0x000000397900780c */ /* 0x000fe40003f44270 */
[----:B-1----:R-:W-:Y:S02]  /*5630*/  FSEL R20, R148, -INF , P1 ;  /* 0xff80000094147808 */ /* 0x002fe40000800000 */
[----:B------:R-:W-:-:S02]  /*5640*/  FMNMX.FTZ R11, R15, R0, !PT ;  /* 0x000000000f0b7209 */ /* 0x000fc40007810000 */
[----:B------:R-:W-:Y:S01]  /*5650*/  ISETP.GT.AND P1, PT, R121, 0x40, PT ;  /* 0x000000407900780c */ /* 0x000fe20003f24270 */
[----:B------:R-:W1:Y:S01]  /*5660*/  MUFU.TANH R160, R160 ;  /* 0x000000a000a07308 */ /* 0x000e620000002400 */
[----:B--2---:R-:W-:Y:S01]  /*5670*/  FSEL R2, R149, -INF , P2 ;  /* 0xff80000095027808 */ /* 0x004fe20001000000 */
[----:B------:R-:W-:Y:S01]  /*5680*/  FMUL.FTZ R149, R158, UR7 ;  /* 0x000000079e957c20 */ /* 0x000fe20008410000 */
[----:B------:R-:W-:Y:S02]  /*5690*/  FMNMX.FTZ R21, R20, R11, !PT ;  /* 0x0000000b14157209 */ /* 0x000fe40007810000 */
[----:B------:R-:W-:Y:S02]  /*56a0*/  ISETP.GT.AND P2, PT, R121, 0x41, PT ;  /* 0x000000417900780c */ /* 0x000fe40003f44270 */
[----:B----4-:R-:W-:Y:S01]  /*56b0*/  FSEL R11, R152, -INF , P1 ;  /* 0xff800000980b7808 */ /* 0x010fe20000800000 */
[----:B------:R-:W2:Y:S01]  /*56c0*/  MUFU.TANH R161, R161 ;  /* 0x000000a100a17308 */ /* 0x000ea20000002400 */
[----:B------:R-:W-:Y:S01]  /*56d0*/  FMNMX.FTZ R120, R2, R21, !PT ;  /* 0x0000001502787209 */ /* 0x000fe20007810000 */
[----:B------:R-:W-:Y:S01]  /*56e0*/  FMUL.FTZ R152, R159, UR7 ;  /* 0x000000079f987c20 */ /* 0x000fe20008410000 */
[----:B------:R-:W-:-:S02]  /*56f0*/  ISETP.GT.AND P1, PT, R121, 0x48, PT ;  /* 0x000000487900780c */ /* 0x000fc40003f24270 */
[----:B---3--:R-:W-:Y:S01]  /*5700*/  FSEL R0, R153, -INF , P2 ;  /* 0xff80000099007808 */ /* 0x008fe20001000000 */
[----:B------:R-:W-:Y:S01]  /*5710*/  FMUL.FTZ R153, R163, UR7 ;  /* 0x00000007a3997c20 */ /* 0x000fe20008410000 */
[----:B------:R-:W-:Y:S01]  /*5720*/  FMNMX.FTZ R125, R11, R120, !PT ;  /* 0x000000780b7d7209 */ /* 0x000fe20007810000 */
[----:B------:R3:W4:Y:S01]  /*5730*/  MUFU.TANH R126, R164 ;  /* 0x000000a4007e7308 */ /* 0x0007220000002400 */
[----:B------:R-:W-:Y:S02]  /*5740*/  ISETP.GT.AND P2, PT, R121, 0x49, PT ;  /* 0x000000497900780c */ /* 0x000fe40003f44270 */
[----:B-----5:R-:W-:Y:S01]  /*5750*/  FSEL R21, R156, -INF , P1 ;  /* 0xff8000009c157808 */ /* 0x020fe20000800000 */
[----:B------:R-:W-:Y:S01]  /*5760*/  FMUL.FTZ R156, R143, UR7 ;  /* 0x000000078f9c7c20 */ /* 0x000fe20008410000 */
[----:B------:R-:W-:Y:S02]  /*5770*/  FMNMX.FTZ R124, R0, R125, !PT ;  /* 0x0000007d007c7209 */ /* 0x000fe40007810000 */
[----:B------:R-:W-:Y:S01]  /*5780*/  ISETP.GT.AND P1, PT, R121, 0x50, PT ;  /* 0x000000507900780c */ /* 0x000fe20003f24270 */
[----:B------:R-:W5:Y:S01]  /*5790*/  MUFU.TANH R165, R165 ;  /* 0x000000a500a57308 */ /* 0x000f620000002400 */
[----:B0-----:R-:W-:Y:S01]  /*57a0*/  FSEL R120, R157, -INF , P2 ;  /* 0xff8000009d787808 */ /* 0x001fe20001000000 */
[----:B---3--:R-:W-:Y:S01]  /*57b0*/  FMUL.FTZ R164, R151, UR7 ;  /* 0x0000000797a47c20 */ /* 0x008fe20008410000 */
[----:B------:R-:W-:Y:S01]  /*57c0*/  FMNMX.FTZ R125, R21, R124, !PT ;  /* 0x0000007c157d7209 */ /* 0x000fe20007810000 */
[----:B------:R-:W-:Y:S01]  /*57d0*/  FMUL.FTZ R151, R162, UR7 ;  /* 0x00000007a2977c20 */ /* 0x000fe20008410000 */
[----:B------:R-:W-:Y:S01]  /*57e0*/  ISETP.GT.AND P2, PT, R121, 0x51, PT ;  /* 0x000000517900780c */ /* 0x000fe20003f44270 */
[----:B------:R-:W-:Y:S01]  /*57f0*/  FMUL.FTZ R157, R167, UR7 ;  /* 0x00000007a79d7c20 */ /* 0x000fe20008410000 */
[----:B-1----:R-:W-:Y:S01]  /*5800*/  FSEL R124, R160, -INF , P1 ;  /* 0xff800000a07c7808 */ /* 0x002fe20000800000 */
[----:B------:R-:W-:Y:S01]  /*5810*/  FMUL.FTZ R160, R146, UR7 ;  /* 0x0000000792a07c20 */ /* 0x000fe20008410000 */
[----:B------:R-:W-:Y:S01]  /*5820*/  FMNMX.FTZ R143, R120, R125, !PT ;  /* 0x0000007d788f7209 */ /* 0x000fe20007810000 */
[----:B------:R-:W0:Y:S01]  /*5830*/  MUFU.TANH R168, R168 ;  /* 0x000000a800a87308 */ /* 0x000e220000002400 */
[----:B------:R-:W-:-:S02]  /*5840*/  ISETP.GT.AND P1, PT, R121, 0x58, PT ;  /* 0x000000587900780c */ /* 0x000fc40003f24270 */
[----:B--2---:R-:W-:Y:S01]  /*5850*/  FSEL R125, R161, -INF , P2 ;  /* 0xff800000a17d7808 */ /* 0x004fe20001000000 */
[----:B------:R-:W-:Y:S01]  /*5860*/  FMUL.FTZ R161, R150, UR7 ;  /* 0x0000000796a17c20 */ /* 0x000fe20008410000 */
[----:B------:R-:W-:Y:S01]  /*5870*/  FMNMX.FTZ R148, R124, R143, !PT ;  /* 0x0000008f7c947209 */ /* 0x000fe20007810000 */
[----:B------:R-:W-:Y:S01]  /*5880*/  FMUL.FTZ R150, R155, UR7 ;  /* 0x000000079b967c20 */ /* 0x000fe20008410000 */
[----:B------:R-:W-:Y:S01]  /*5890*/  ISETP.GT.AND P2, PT, R121, 0x59, PT ;  /* 0x000000597900780c */ /* 0x000fe20003f44270 */
[----:B------:R-:W1:Y:S01]  /*58a0*/  MUFU.TANH R169, R169 ;  /* 0x000000a900a97308 */ /* 0x000e620000002400 */
[----:B----4-:R-:W-:Y:S02]  /*58b0*/  FSEL R126, R126, -INF , P1 ;  /* 0xff8000007e7e7808 */ /* 0x010fe40000800000 */
[----:B------:R-:W-:Y:S01]  /*58c0*/  FMNMX.FTZ R143, R125, R148, !PT ;  /* 0x000000947d8f7209 */ /* 0x000fe20007810000 */
[----:B------:R-:W-:Y:S01]  /*58d0*/  FMUL.FTZ R148, R154, UR7 ;  /* 0x000000079a947c20 */ /* 0x000fe20008410000 */
[----:B-----5:R-:W-:Y:S01]  /*58e0*/  FSEL R121, R165, -INF , P2 ;  /* 0xff800000a5797808 */ /* 0x020fe20001000000 */
[----:B------:R-:W-:Y:S01]  /*58f0*/  FMUL.FTZ R165, R147, UR7 ;  /* 0x0000000793a57c20 */ /* 0x000fe20008410000 */
[----:B------:R-:W-:Y:S01]  /*5900*/  FMNMX.FTZ R146, R126, R143, !PT ;  /* 0x0000008f7e927209 */ /* 0x000fe20007810000 */
[----:B------:R-:W2:Y:S01]  /*5910*/  MUFU.TANH R170, R170 ;  /* 0x000000aa00aa7308 */ /* 0x000ea20000002400 */
[----:B------:R-:W-:-:S02]  /*5920*/  FMUL.FTZ R154, R166, UR7 ;  /* 0x00000007a69a7c20 */ /* 0x000fc40008410000 */
[----:B------:R-:W-:-:S05]  /*5930*/  FMNMX.FTZ R146, R121, R146, !PT ;  /* 0x0000009279927209 */ /* 0x000fca0007810000 */
[----:B------:R-:W3:Y:S01]  /*5940*/  SHFL.BFLY PT, R143, R146, 0x2, 0x1f ;  /* 0x0c401f00928f7f89 */ /* 0x000ee200000e0000 */
[----:B------:R-:W4:Y:S08]  /*5950*/  MUFU.TANH R127, R127 ;  /* 0x0000007f007f7308 */ /* 0x000f300000002400 */
[----:B------:R-:W5:Y:S08]  /*5960*/  MUFU.TANH R129, R129 ;  /* 0x0000008100817308 */ /* 0x000f700000002400 */
[----:B------:R-:W5:Y:S01]  /*5970*/  MUFU.TANH R130, R130 ;  /* 0x0000008200827308 */ /* 0x000f620000002400 */
[----:B---3--:R-:W-:-:S07]  /*5980*/  FMNMX.FTZ R147, R146, R143, !PT ;  /* 0x0000008f92937209 */ /* 0x008fce0007810000 */
[----:B------:R-:W3:Y:S01]  /*5990*/  MUFU.TANH R131, R131 ;  /* 0x0000008300837308 */ /* 0x000ee20000002400 */
[----:B------:R-:W0:Y:S04]  /*59a0*/  SHFL.IDX PT, R143, R12, 0x1, 0x1c1f ;  /* 0x003c1f000c8f7f89 */ /* 0x000e2800000e0000 */
[----:B------:R-:W1:Y:S03]  /*59b0*/  SHFL.BFLY PT, R146, R147, 0x1, 0x1f ;  /* 0x0c201f0093927f89 */ /* 0x000e6600000e0000 */
[----:B------:R-:W3:Y:S08]  /*59c0*/  MUFU.TANH R133, R133 ;  /* 0x0000008500857308 */ /* 0x000ef00000002400 */
[----:B------:R-:W3:Y:S08]  /*59d0*/  MUFU.TANH R134, R134 ;  /* 0x0000008600867308 */ /* 0x000ef00000002400 */
[----:B------:R-:W3:Y:S01]  /*59e0*/  MUFU.TANH R135, R135 ;  /* 0x0000008700877308 */ /* 0x000ee20000002400 */
[----:B0-----:R-:W-:-:S04]  /*59f0*/  IADD3 R172, R143, -UR34, R172 ;  /* 0x800000228fac7c10 */ /* 0x001fc8000fffe0ac */
[C---:B------:R-:W-:Y:S02]  /*5a00*/  ISETP.GT.AND P1, PT, R172.reuse, RZ, PT ;  /* 0x000000ffac00720c */ /* 0x040fe40003f24270 */
[----:B------:R-:W-:Y:S01]  /*5a10*/  ISETP.GT.AND P2, PT, R172, 0x1, PT ;  /* 0x00000001ac00780c */ /* 0x000fe20003f44270 */
[----:B------:R-:W0:Y:S01]  /*5a20*/  MUFU.TANH R137, R137 ;  /* 0x0000008900897308 */ /* 0x000e220000002400 */
[----:B------:R-:W-:Y:S02]  /*5a30*/  FSEL R168, R168, -INF , P1 ;  /* 0xff800000a8a87808 */ /* 0x000fe40000800000 */
[----:B-1----:R-:W-:Y:S02]  /*5a40*/  FMNMX.FTZ R12, R147, R146, !PT ;  /* 0x00000092930c7209 */ /* 0x002fe40007810000 */
[----:B------:R-:W-:Y:S02]  /*5a50*/  ISETP.GT.AND P3, PT, R172, 0x8, PT ;  /* 0x00000008ac00780c */ /* 0x000fe40003f64270 */
[----:B------:R-:W-:Y:S01]  /*5a60*/  FSEL R169, R169, -INF , P2 ;  /* 0xff800000a9a97808 */ /* 0x000fe20001000000 */
[----:B------:R-:W-:Y:S01]  /*5a70*/  FMUL.FTZ R147, R12, UR35 ;  /* 0x000000230c937c20 */ /* 0x000fe20008410000 */
[----:B------:R-:W-:Y:S01]  /*5a80*/  FMNMX.FTZ R146, R168, R13, !PT ;  /* 0x0000000da8927209 */ /* 0x000fe20007810000 */
[----:B------:R-:W1:Y:S01]  /*5a90*/  MUFU.TANH R156, R156 ;  /* 0x0000009c009c7308 */ /* 0x000e620000002400 */
[----:B------:R-:W-:-:S02]  /*5aa0*/  ISETP.GT.AND P4, PT, R172, 0x9, PT ;  /* 0x00000009ac00780c */ /* 0x000fc40003f84270 */
[----:B--2---:R-:W-:Y:S02]  /*5ab0*/  FSEL R170, R170, -INF , P3 ;  /* 0xff800000aaaa7808 */ /* 0x004fe40001800000 */
[----:B------:R-:W-:Y:S02]  /*5ac0*/  FMNMX.FTZ R155, R169, R146, !PT ;  /* 0x00000092a99b7209 */ /* 0x000fe40007810000 */
[----:B------:R-:W-:Y:S01]  /*5ad0*/  ISETP.GT.AND P2, PT, R172, 0x10, PT ;  /* 0x00000010ac00780c */ /* 0x000fe20003f44270 */
[----:B------:R-:W2:Y:S01]  /*5ae0*/  MUFU.TANH R160, R160 ;  /* 0x000000a000a07308 */ /* 0x000ea20000002400 */
[----:B----4-:R-:W-:Y:S02]  /*5af0*/  FSEL R143, R127, -INF , P4 ;  /* 0xff8000007f8f7808 */ /* 0x010fe40002000000 */
[----:B------:R-:W-:Y:S02]  /*5b00*/  FMNMX.FTZ R158, R170, R155, !PT ;  /* 0x0000009baa9e7209 */ /* 0x000fe40007810000 */
[----:B-----5:R-:W-:-:S02]  /*5b10*/  FSEL R146, R129, -INF , P2 ;  /* 0xff80000081927808 */ /* 0x020fc40001000000 */
[C---:B------:R-:W-:Y:S01]  /*5b20*/  ISETP.GT.AND P3, PT, R172.reuse, 0x11, PT ;  /* 0x00000011ac00780c */ /* 0x040fe20003f64270 */
[----:B------:R-:W4:Y:S01]  /*5b30*/  MUFU.TANH R165, R165 ;  /* 0x000000a500a57308 */ /* 0x000f220000002400 */
[----:B------:R-:W-:Y:S02]  /*5b40*/  FMNMX.FTZ R129, R143, R158, !PT ;  /* 0x0000009e8f817209 */ /* 0x000fe40007810000 */
[----:B------:R-:W-:Y:S02]  /*5b50*/  ISETP.GT.AND P2, PT, R172, 0x18, PT ;  /* 0x00000018ac00780c */ /* 0x000fe40003f44270 */
[----:B------:R-:W-:Y:S02]  /*5b60*/  FSEL R130, R130, -INF , P3 ;  /* 0xff80000082827808 */ /* 0x000fe40001800000 */
[----:B------:R-:W-:Y:S01]  /*5b70*/  FMNMX.FTZ R129, R146, R129, !PT ;  /* 0x0000008192817209 */ /* 0x000fe20007810000 */
[----:B------:R-:W5:Y:S01]  /*5b80*/  MUFU.TANH R161, R161 ;  /* 0x000000a100a17308 */ /* 0x000f620000002400 */
[----:B------:R-:W-:-:S02]  /*5b90*/  ISETP.GT.AND P3, PT, R172, 0x19, PT ;  /* 0x00000019ac00780c */ /* 0x000fc40003f64270 */
[----:B---3--:R-:W-:Y:S02]  /*5ba0*/  FSEL R131, R131, -INF , P2 ;  /* 0xff80000083837808 */ /* 0x008fe40001000000 */
[----:B------:R-:W-:Y:S02]  /*5bb0*/  FMNMX.FTZ R158, R130, R129, !PT ;  /* 0x00000081829e7209 */ /* 0x000fe40007810000 */
[----:B------:R-:W-:Y:S01]  /*5bc0*/  FSETP.NEU.FTZ.AND P1, PT, R12, -INF , PT ;  /* 0xff8000000c00780b */ /* 0x000fe20003f3d000 */
[----:B------:R-:W3:Y:S01]  /*5bd0*/  MUFU.TANH R164, R164 ;  /* 0x000000a400a47308 */ /* 0x000ee20000002400 */
[----:B------:R-:W-:Y:S02]  /*5be0*/  ISETP.GT.AND P2, PT, R172, 0x20, PT ;  /* 0x00000020ac00780c */ /* 0x000fe40003f44270 */
[----:B------:R-:W-:Y:S02]  /*5bf0*/  FSEL R133, R133, -INF , P3 ;  /* 0xff80000085857808 */ /* 0x000fe40001800000 */
[----:B------:R-:W-:-:S02]  /*5c00*/  FMNMX.FTZ R158, R131, R158, !PT ;  /* 0x0000009e839e7209 */ /* 0x000fc40007810000 */
[----:B------:R-:W-:Y:S01]  /*5c10*/  FSEL R147, R147, RZ, P1 ;  /* 0x000000ff93937208 */ /* 0x000fe20000800000 */
[----:B------:R-:W3:Y:S01]  /*5c20*/  MUFU.TANH R148, R148 ;  /* 0x0000009400947308 */ /* 0x000ee20000002400 */
[----:B------:R-:W-:Y:S02]  /*5c30*/  ISETP.GT.AND P3, PT, R172, 0x21, PT ;  /* 0x00000021ac00780c */ /* 0x000fe40003f64270 */
[----:B------:R-:W-:Y:S01]  /*5c40*/  FSEL R134, R134, -INF , P2 ;  /* 0xff80000086867808 */ /* 0x000fe20001000000 */
[--C-:B------:R-:W-:Y:S01]  /*5c50*/  FFMA.FTZ R190, R144, UR35, -R147.reuse ;  /* 0x0000002390be7c23 */ /* 0x100fe20008010893 */
[----:B------:R-:W-:Y:S01]  /*5c60*/  FMNMX.FTZ R129, R133, R158, !PT ;  /* 0x0000009e85817209 */ /* 0x000fe20007810000 */
[--C-:B------:R-:W-:Y:S01]  /*5c70*/  FFMA.FTZ R188, R145, UR35, -R147.reuse ;  /* 0x0000002391bc7c23 */ /* 0x100fe20008010893 */
[----:B------:R-:W-:Y:S01]  /*5c80*/  ISETP.GT.AND P2, PT, R172, 0x28, PT ;  /* 0x00000028ac00780c */ /* 0x000fe20003f44270 */
[--C-:B------:R-:W-:Y:S01]  /*5c90*/  FFMA.FTZ R155, R142, UR35, -R147.reuse ;  /* 0x000000238e9b7c23 */ /* 0x100fe20008010893 */
[----:B------:R-:W-:Y:S01]  /*5ca0*/  FSEL R144, R135, -INF , P3 ;  /* 0xff80000087907808 */ /* 0x000fe20001800000 */
[----:B------:R-:W3:Y:S01]  /*5cb0*/  MUFU.TANH R150, R150 ;  /* 0x0000009600967308 */ /* 0x000ee20000002400 */
[----:B------:R-:W-:Y:S01]  /*5cc0*/  FMNMX.FTZ R129, R134, R129, !PT ;  /* 0x0000008186817209 */ /* 0x000fe20007810000 */
[--C-:B------:R-:W-:Y:S01]  /*5cd0*/  FFMA.FTZ R184, R141, UR35, -R147.reuse ;  /* 0x000000238db87c23 */ /* 0x100fe20008010893 */
[----:B------:R-:W-:Y:S01]  /*5ce0*/  ISETP.GT.AND P3, PT, R172, 0x29, PT ;  /* 0x00000029ac00780c */ /* 0x000fe20003f64270 */
[--C-:B------:R-:W-:Y:S01]  /*5cf0*/  FFMA.FTZ R186, R139, UR35, -R147.reuse ;  /* 0x000000238bba7c23 */ /* 0x100fe20008010893 */
[----:B0-----:R-:W-:Y:S01]  /*5d00*/  FSEL R145, R137, -INF , P2 ;  /* 0xff80000089917808 */ /* 0x001fe20001000000 */
[--C-:B------:R-:W-:Y:S01]  /*5d10*/  FFMA.FTZ R139, R138, UR35, -R147.reuse ;  /* 0x000000238a8b7c23 */ /* 0x100fe20008010893 */
[----:B------:R-:W-:Y:S01]  /*5d20*/  FMNMX.FTZ R142, R144, R129, !PT ;  /* 0x00000081908e7209 */ /* 0x000fe20007810000 */
[----:B------:R-:W0:Y:S01]  /*5d30*/  MUFU.TANH R149, R149 ;  /* 0x0000009500957308 */ /* 0x000e220000002400 */
[----:B-1----:R-:W-:Y:S01]  /*5d40*/  FSEL R137, R156, -INF , P3 ;  /* 0xff8000009c897808 */ /* 0x002fe20001800000 */
[--C-:B------:R-:W-:Y:S01]  /*5d50*/  FFMA.FTZ R180, R136, UR35, -R147.reuse ;  /* 0x0000002388b47c23 */ /* 0x100fe20008010893 */
[C---:B------:R-:W-:Y:S01]  /*5d60*/  ISETP.GT.AND P2, PT, R172.reuse, 0x30, PT ;  /* 0x00000030ac00780c */ /* 0x040fe20003f44270 */
[--C-:B------:R-:W-:Y:S01]  /*5d70*/  FFMA.FTZ R174, R21, UR35, -R147.reuse ;  /* 0x0000002315ae7c23 */ /* 0x100fe20008010893 */
[----:B------:R-:W-:Y:S01]  /*5d80*/  FMNMX.FTZ R156, R145, R142, !PT ;  /* 0x0000008e919c7209 */ /* 0x000fe20007810000 */
[--C-:B------:R-:W-:Y:S01]  /*5d90*/  FFMA.FTZ R176, R123, UR35, -R147.reuse ;  /* 0x000000237bb07c23 */ /* 0x100fe20008010893 */
[----:B------:R-:W-:Y:S01]  /*5da0*/  ISETP.GT.AND P3, PT, R172, 0x31, PT ;  /* 0x00000031ac00780c */ /* 0x000fe20003f64270 */
[----:B------:R5:W-:Y:S01]  /*5db0*/  MUFU.EX2 R129, R155 ;  /* 0x0000009b00817308 */ /* 0x000be20000000800 */
[----:B--2---:R-:W-:Y:S01]  /*5dc0*/  FSEL R142, R160, -INF , P2 ;  /* 0xff800000a08e7808 */ /* 0x004fe20001000000 */
[--C-:B------:R-:W-:Y:S01]  /*5dd0*/  FFMA.FTZ R178, R20, UR35, -R147.reuse ;  /* 0x0000002314b27c23 */ /* 0x100fe20008010893 */
[----:B------:R-:W-:Y:S01]  /*5de0*/  FMNMX.FTZ R135, R137, R156, !PT ;  /* 0x0000009c89877209 */ /* 0x000fe20007810000 */
[--C-:B------:R-:W-:Y:S01]  /*5df0*/  FFMA.FTZ R21, R120, UR35, -R147.reuse ;  /* 0x0000002378157c23 */ /* 0x100fe20008010893 */
[----:B------:R-:W-:Y:S01]  /*5e00*/  ISETP.GT.AND P2, PT, R172, 0x38, PT ;  /* 0x00000038ac00780c */ /* 0x000fe20003f44270 */
[--C-:B------:R-:W-:Y:S01]  /*5e10*/  FFMA.FTZ R127, R171, UR35, -R147.reuse ;  /* 0x00000023ab7f7c23 */ /* 0x100fe20008010893 */
[----:B----4-:R-:W-:Y:S01]  /*5e20*/  FSEL R141, R165, -INF , P3 ;  /* 0xff800000a58d7808 */ /* 0x010fe20001800000 */
[----:B------:R-:W1:Y:S01]  /*5e30*/  MUFU.TANH R152, R152 ;  /* 0x0000009800987308 */ /* 0x000e620000002400 */
[----:B------:R-:W-:Y:S01]  /*5e40*/  FMNMX.FTZ R156, R142, R135, !PT ;  /* 0x000000878e9c7209 */ /* 0x000fe20007810000 */
[--C-:B------:R-:W-:Y:S01]  /*5e50*/  FFMA.FTZ R135, R140, UR35, -R147.reuse ;  /* 0x000000238c877c23 */ /* 0x100fe20008010893 */
[----:B------:R-:W-:Y:S01]  /*5e60*/  ISETP.GT.AND P3, PT, R172, 0x39, PT ;  /* 0x00000039ac00780c */ /* 0x000fe20003f64270 */
[--C-:B------:R-:W-:Y:S01]  /*5e70*/  FFMA.FTZ R182, R128, UR35, -R147.reuse ;  /* 0x0000002380b67c23 */ /* 0x100fe20008010893 */
[----:B-----5:R-:W-:Y:S01]  /*5e80*/  FSEL R155, R161, -INF , P2 ;  /* 0xff800000a19b7808 */ /* 0x020fe20001000000 */
[--C-:B------:R-:W-:Y:S01]  /*5e90*/  FFMA.FTZ R15, R15, UR35, -R147.reuse ;  /* 0x000000230f0f7c23 */ /* 0x100fe20008010893 */
[----:B------:R-:W-:Y:S01]  /*5ea0*/  FMNMX.FTZ R156, R141, R156, !PT ;  /* 0x0000009c8d9c7209 */ /* 0x000fe20007810000 */
[----:B------:R-:W2:Y:S01]  /*5eb0*/  MUFU.TANH R151, R151 ;  /* 0x0000009700977308 */ /* 0x000ea20000002400 */
[----:B------:R-:W-:Y:S01]  /*5ec0*/  ISETP.GT.AND P2, PT, R172, 0x40, PT ;  /* 0x00000040ac00780c */ /* 0x000fe20003f44270 */
[--C-:B------:R-:W-:Y:S01]  /*5ed0*/  FFMA.FTZ R123, R2, UR35, -R147.reuse ;  /* 0x00000023027b7c23 */ /* 0x100fe20008010893 */
[----:B---3--:R-:W-:Y:S01]  /*5ee0*/  FSEL R140, R164, -INF , P3 ;  /* 0xff800000a48c7808 */ /* 0x008fe20001800000 */
[--C-:B------:R-:W-:Y:S01]  /*5ef0*/  FFMA.FTZ R20, R124, UR35, -R147.reuse ;  /* 0x000000237c147c23 */ /* 0x100fe20008010893 */
[----:B------:R-:W-:Y:S01]  /*5f00*/  FMNMX.FTZ R159, R155, R156, !PT ;  /* 0x0000009c9b9f7209 */ /* 0x000fe20007810000 */
[--C-:B------:R-:W-:Y:S01]  /*5f10*/  FFMA.FTZ R125, R125, UR35, -R147.reuse ;  /* 0x000000237d7d7c23 */ /* 0x100fe20008010893 */
[----:B------:R-:W-:Y:S01]  /*5f20*/  ISETP.GT.AND P3, PT, R172, 0x41, PT ;  /* 0x00000041ac00780c */ /* 0x000fe20003f64270 */
[----:B------:R-:W3:Y:S01]  /*5f30*/  MUFU.TANH R153, R153 ;  /* 0x0000009900997308 */ /* 0x000ee20000002400 */
[----:B------:R-:W-:Y:S01]  /*5f40*/  FSEL R148, R148, -INF , P2 ;  /* 0xff80000094947808 */ /* 0x000fe20001000000 */
[--C-:B------:R-:W-:Y:S01]  /*5f50*/  FFMA.FTZ R120, R126, UR35, -R147.reuse ;  /* 0x000000237e787c23 */ /* 0x100fe20008010893 */
[----:B------:R-:W-:Y:S01]  /*5f60*/  FMNMX.FTZ R159, R140, R159, !PT ;  /* 0x0000009f8c9f7209 */ /* 0x000fe20007810000 */
[----:B------:R-:W-:Y:S01]  /*5f70*/  FFMA.FTZ R121, R121, UR35, -R147 ;  /* 0x0000002379797c23 */ /* 0x000fe20008010893 */
[----:B------:R-:W-:-:S02]  /*5f80*/  ISETP.GT.AND P2, PT, R172, 0x48, PT ;  /* 0x00000048ac00780c */ /* 0x000fc40003f44270 */
[----:B------:R-:W-:Y:S01]  /*5f90*/  FSEL R150, R150, -INF , P3 ;  /* 0xff80000096967808 */ /* 0x000fe20001800000 */
[----:B------:R-:W4:Y:S01]  /*5fa0*/  MUFU.TANH R154, R154 ;  /* 0x0000009a009a7308 */ /* 0x000f220000002400 */
[----:B------:R-:W-:Y:S02]  /*5fb0*/  FMNMX.FTZ R159, R148, R159, !PT ;  /* 0x0000009f949f7209 */ /* 0x000fe40007810000 */
[----:B------:R-:W-:Y:S02]  /*5fc0*/  ISETP.GT.AND P3, PT, R172, 0x49, PT ;  /* 0x00000049ac00780c */ /* 0x000fe40003f64270 */
[----:B0-----:R-:W-:Y:S02]  /*5fd0*/  FSEL R149, R149, -INF , P2 ;  /* 0xff80000095957808 */ /* 0x001fe40001000000 */
[----:B------:R-:W-:Y:S01]  /*5fe0*/  FMNMX.FTZ R138, R150, R159, !PT ;  /* 0x0000009f968a7209 */ /* 0x000fe20007810000 */
[----:B------:R-:W0:Y:S01]  /*5ff0*/  MUFU.TANH R157, R157 ;  /* 0x0000009d009d7308 */ /* 0x000e220000002400 */
[----:B------:R-:W-:-:S02]  /*6000*/  ISETP.GT.AND P2, PT, R172, 0x50, PT ;  /* 0x00000050ac00780c */ /* 0x000fc40003f44270 */
[----:B-1----:R-:W-:Y:S02]  /*6010*/  FSEL R152, R152, -INF , P3 ;  /* 0xff80000098987808 */ /* 0x002fe40001800000 */
[----:B------:R-:W-:Y:S02]  /*6020*/  FMNMX.FTZ R159, R149, R138, !PT ;  /* 0x0000008a959f7209 */ /* 0x000fe40007810000 */
[----:B------:R-:W-:Y:S01]  /*6030*/  ISETP.GT.AND P3, PT, R172, 0x51, PT ;  /* 0x00000051ac00780c */ /* 0x000fe20003f64270 */
[----:B------:R-:W-:Y:S01]  /*6040*/  MUFU.EX2 R127, R127 ;  /* 0x0000007f007f7308 */ /* 0x000fe20000000800 */
[----:B--2---:R-:W-:Y:S02]  /*6050*/  FSEL R151, R151, -INF , P2 ;  /* 0xff80000097977808 */ /* 0x004fe40001000000 */
[----:B------:R-:W-:Y:S02]  /*6060*/  FMNMX.FTZ R138, R152, R159, !PT ;  /* 0x0000009f988a7209 */ /* 0x000fe40007810000 */
[----:B---3--:R-:W-:-:S02]  /*6070*/  FSEL R136, R153, -INF , P3 ;  /* 0xff80000099887808 */ /* 0x008fc40001800000 */
[----:B------:R-:W-:Y:S01]  /*6080*/  ISETP.GT.AND P2, PT, R172, 0x58, PT ;  /* 0x00000058ac00780c */ /* 0x000fe20003f44270 */
[----:B------:R-:W-:Y:S01]  /*6090*/  MUFU.EX2 R188, R188 ;  /* 0x000000bc00bc7308 */ /* 0x000fe20000000800 */
[----:B------:R-:W-:Y:S01]  /*60a0*/  FMNMX.FTZ R153, R151, R138, !PT ;  /* 0x0000008a97997209 */ /* 0x000fe20007810000 */
[--C-:B------:R-:W-:Y:S01]  /*60b0*/  FFMA.FTZ R138, R132, UR35, -R147.reuse ;  /* 0x00000023848a7c23 */ /* 0x100fe20008010893 */
[----:B------:R-:W-:Y:S01]  /*60c0*/  ISETP.GT.AND P3, PT, R172, 0x59, PT ;  /* 0x00000059ac00780c */ /* 0x000fe20003f64270 */
[--C-:B------:R-:W-:Y:S01]  /*60d0*/  FFMA.FTZ R172, R11, UR35, -R147.reuse ;  /* 0x000000230bac7c23 */ /* 0x100fe20008010893 */
[----:B----4-:R-:W-:Y:S02]  /*60e0*/  FSEL R154, R154, -INF , P2 ;  /* 0xff8000009a9a7808 */ /* 0x010fe40001000000 */
[----:B------:R-:W-:Y:S01]  /*60f0*/  FMNMX.FTZ R159, R136, R153, !PT ;  /* 0x00000099889f7209 */ /* 0x000fe20007810000 */
[----:B------:R-:W-:Y:S01]  /*6100*/  MUFU.EX2 R190, R190 ;  /* 0x000000be00be7308 */ /* 0x000fe20000000800 */
[----:B0-----:R-:W-:Y:S01]  /*6110*/  FSEL R132, R157, -INF , P3 ;  /* 0xff8000009d847808 */ /* 0x001fe20001800000 */
[----:B------:R-:W-:Y:S01]  /*6120*/  FFMA.FTZ R157, R122, UR35, -R147 ;  /* 0x000000237a9d7c23 */ /* 0x000fe20008010893 */
[----:B------:R-:W-:-:S04]  /*6130*/  FMNMX.FTZ R159, R154, R159, !PT ;  /* 0x0000009f9a9f7209 */ /* 0x000fc80007810000 */
[----:B------:R-:W-:Y:S01]  /*6140*/  FMNMX.FTZ R159, R132, R159, !PT ;  /* 0x0000009f849f7209 */ /* 0x000fe20007810000 */
[----:B------:R-:W-:Y:S04]  /*6150*/  MUFU.EX2 R184, R184 ;  /* 0x000000b800b87308 */ /* 0x000fe80000000800 */
[----:B------:R-:W0:Y:S04]  /*6160*/  SHFL.BFLY PT, R122, R159, 0x2, 0x1f ;  /* 0x0c401f009f7a7f89 */ /* 0x000e2800000e0000 */
[----:B------:R-:W-:Y:S08]  /*6170*/  MUFU.EX2 R135, R135 ;  /* 0x0000008700877308 */ /* 0x000ff00000000800 */
[----:B------:R1:W-:Y:S08]  /*6180*/  MUFU.EX2 R153, R138 ;  /* 0x0000008a00997308 */ /* 0x0003f00000000800 */
[----:B------:R-:W-:Y:S01]  /*6190*/  MUFU.EX2 R186, R186 ;  /* 0x000000ba00ba7308 */ /* 0x000fe20000000800 */
[----:B0-----:R-:W-:Y:S01]  /*61a0*/  FMNMX.FTZ R122, R159, R122, !PT ;  /* 0x0000007a9f7a7209 */ /* 0x001fe20007810000 */
[----:B------:R-:W-:-:S06]  /*61b0*/  FFMA.FTZ R159, R0, UR35, -R147 ;  /* 0x00000023009f7c23 */ /* 0x000fcc0008010893 */
[----:B------:R-:W-:Y:S01]  /*61c0*/  MUFU.EX2 R139, R139 ;  /* 0x0000008b008b7308 */ /* 0x000fe20000000800 */
[----:B------:R-:W0:Y:S07]  /*61d0*/  SHFL.BFLY PT, R11, R122, 0x1, 0x1f ;  /* 0x0c201f007a0b7f89 */ /* 0x000e2e00000e0000 */
[----:B------:R-:W-:Y:S08]  /*61e0*/  MUFU.EX2 R180, R180 ;  /* 0x000000b400b47308 */ /* 0x000ff00000000800 */
[----:B------:R-:W-:Y:S08]  /*61f0*/  MUFU.EX2 R182, R182 ;  /* 0x000000b600b67308 */ /* 0x000ff00000000800 */
[----:B------:R-:W-:Y:S01]  /*6200*/  MUFU.EX2 R157, R157 ;  /* 0x0000009d009d7308 */ /* 0x000fe20000000800 */
[----:B0-----:R-:W-:-:S04]  /*6210*/  FMNMX.FTZ R11, R122, R11, !PT ;  /* 0x0000000b7a0b7209 */ /* 0x001fc80007810000 */
[C---:B------:R-:W-:Y:S01]  /*6220*/  FSETP.NEU.FTZ.AND P2, PT, R11.reuse, -INF , PT ;  /* 0xff8000000b00780b */ /* 0x040fe20003f5d000 */
[C---:B------:R-:W-:Y:S02]  /*6230*/  FMUL.FTZ R0, R11.reuse, UR35 ;  /* 0x000000230b007c20 */ /* 0x040fe40008410000 */
[----:B------:R-:W-:Y:S03]  /*6240*/  MUFU.EX2 R176, R176 ;  /* 0x000000b000b07308 */ /* 0x000fe60000000800 */
[----:B------:R-:W-:Y:S02]  /*6250*/  FSEL R147, R0, RZ, P2 ;  /* 0x000000ff00937208 */ /* 0x000fe40001000000 */
[----:B------:R-:W-:-:S03]  /*6260*/  FSEL R0, R11, RZ, P2 ;  /* 0x000000ff0b007208 */ /* 0x000fc60001000000 */
[----:B------:R-:W-:Y:S01]  /*6270*/  FFMA.FTZ R187, R131, UR35, -R147 ;  /* 0x0000002383bb7c23 */ /* 0x000fe20008010893 */
[----:B------:R-:W-:Y:S01]  /*6280*/  FSEL R131, R12, RZ, P1 ;  /* 0x000000ff0c837208 */ /* 0x000fe20000800000 */
[----:B------:R-:W-:Y:S01]  /*6290*/  FADD.FTZ R2, -R0, R13 ;  /* 0x0000000d00027221 */ /* 0x000fe20000010100 */
[--C-:B------:R-:W-:Y:S01]  /*62a0*/  FFMA.FTZ R189, R168, UR35, -R147.reuse ;  /* 0x00000023a8bd7c23 */ /* 0x100fe20008010893 */
[--C-:B------:R-:W-:Y:S01]  /*62b0*/  FFMA.FTZ R122, R169, UR35, -R147.reuse ;  /* 0x00000023a97a7c23 */ /* 0x100fe20008010893 */
[--C-:B------:R-:W-:Y:S01]  /*62c0*/  FFMA.FTZ R191, R170, UR35, -R147.reuse ;  /* 0x00000023aabf7c23 */ /* 0x100fe20008010893 */
[----:B------:R-:W-:Y:S01]  /*62d0*/  FADD.FTZ R131, -R131, R14 ;  /* 0x0000000e83837221 */ /* 0x000fe20000010100 */
[----:B------:R-:W-:Y:S01]  /*62e0*/  FMUL.FTZ R2, R2, UR35 ;  /* 0x0000002302027c20 */ /* 0x000fe20008410000 */
[--C-:B------:R-:W-:Y:S01]  /*62f0*/  FFMA.FTZ R124, R143, UR35, -R147.reuse ;  /* 0x000000238f7c7c23 */ /* 0x100fe20008010893 */
[----:B------:R-:W-:Y:S01]  /*6300*/  MUFU.EX2 R189, R189 ;  /* 0x000000bd00bd7308 */ /* 0x000fe20000000800 */
[----:B------:R-:W-:Y:S01]  /*6310*/  FMUL.FTZ R131, R131, UR35 ;  /* 0x0000002383837c20 */ /* 0x000fe20008410000 */
[--C-:B------:R-:W-:Y:S01]  /*6320*/  FFMA.FTZ R185, R146, UR35, -R147.reuse ;  /* 0x0000002392b97c23 */ /* 0x100fe20008010893 */
[--C-:B------:R-:W-:Y:S01]  /*6330*/  FFMA.FTZ R126, R130, UR35, -R147.reuse ;  /* 0x00000023827e7c23 */ /* 0x100fe20008010893 */
[--C-:B------:R-:W-:Y:S01]  /*6340*/  FFMA.FTZ R128, R133, UR35, -R147.reuse ;  /* 0x0000002385807c23 */ /* 0x100fe20008010893 */
[--C-:B-1----:R-:W-:Y:S01]  /*6350*/  FFMA.FTZ R138, R140, UR35, -R147.reuse ;  /* 0x000000238c8a7c23 */ /* 0x102fe20008010893 */
        /* <DEDUP_REMOVED lines=15> */
[----:B------:R-:W-:-:S03]  /*6450*/  FFMA.FTZ R132, R132, UR35, -R147 ;  /* 0x0000002384847c23 */ /* 0x000fc60008010893 */
[----:B------:R-:W2:Y:S01]  /*6460*/  MUFU.EX2 R122, R122 ;  /* 0x0000007a007a7308 */ /* 0x000ea20000000800 */
[----:B0-----:R-:W-:-:S04]  /*6470*/  FFMA.FTZ R13, R0, R10, R127 ;  /* 0x0000000a000d7223 */ /* 0x001fc8000001007f */
        /* <DEDUP_REMOVED lines=12> */
[----:B------:R-:W-:-:S04]  /*6540*/  FADD.FTZ R142, R186, R13 ;  /* 0x0000000dba8e7221 */ /* 0x000fc80000010000 */
        /* <DEDUP_REMOVED lines=11> */
[----:B------:R-:W-:-:S06]  /*6600*/  FADD.FTZ R142, R176, R13 ;  /* 0x0000000db08e7221 */ /* 0x000fcc0000010000 */
        /* <DEDUP_REMOVED lines=30> */
[----:B------:R-:W-:Y:S01]  /*67f0*/  MUFU.EX2 R174, R174 ;  /* 0x000000ae00ae7308 */ /* 0x000fe20000000800 */
[----:B-1----:R-:W-:-:S07]  /*6800*/  FADD.FTZ R13, R159, R142 ;  /* 0x0000008e9f0d7221 */ /* 0x002fce0000010000 */
[----:B------:R-:W0:Y:S01]  /*6810*/  MUFU.EX2 R175, R175 ;  /* 0x000000af00af7308 */ /* 0x000e220000000800 */
[----:B--2---:R-:W-:-:S07]  /*6820*/  FADD.FTZ R10, R140, R3 ;  /* 0x000000038c0a7221 */ /* 0x004fce0000010000 */
[----:B------:R-:W-:Y:S08]  /*6830*/  MUFU.EX2 R21, R21 ;  /* 0x0000001500157308 */ /* 0x000ff00000000800 */
[----:B------:R-:W1:Y:S01]  /*6840*/  MUFU.EX2 R152, R152 ;  /* 0x0000009800987308 */ /* 0x000e620000000800 */
[----:B0-----:R-:W-:-:S07]  /*6850*/  FADD.FTZ R10, R175, R10 ;  /* 0x0000000aaf0a7221 */ /* 0x001fce0000010000 */
[----:B------:R-:W-:Y:S08]  /*6860*/  MUFU.EX2 R20, R20 ;  /* 0x0000001400147308 */ /* 0x000ff00000000800 */
[----:B------:R-:W0:Y:S01]  /*6870*/  MUFU.EX2 R151, R151 ;  /* 0x0000009700977308 */ /* 0x000e220000000800 */
[----:B-1----:R-:W-:-:S07]  /*6880*/  FADD.FTZ R10, R152, R10 ;  /* 0x0000000a980a7221 */ /* 0x002fce0000010000 */
[----:B------:R-:W-:Y:S08]  /*6890*/  MUFU.EX2 R125, R125 ;  /* 0x0000007d007d7308 */ /* 0x000ff00000000800 */
[----:B------:R1:W2:Y:S01]  /*68a0*/  MUFU.EX2 R169, R136 ;  /* 0x0000008800a97308 */ /* 0x0002a20000000800 */
[----:B0-----:R-:W-:-:S07]  /*68b0*/  FADD.FTZ R10, R151, R10 ;  /* 0x0000000a970a7221 */ /* 0x001fce0000010000 */
[----:B------:R-:W0:Y:S01]  /*68c0*/  MUFU.EX2 R120, R120 ;  /* 0x0000007800787308 */ /* 0x000e220000000800 */
[----:B-1----:R-:W-:-:S04]  /*68d0*/  FADD.FTZ R136, R174, R13 ;  /* 0x0000000dae887221 */ /* 0x002fc80000010000 */
[----:B------:R-:W-:-:S03]  /*68e0*/  FADD.FTZ R3, R21, R136 ;  /* 0x0000008815037221 */ /* 0x000fc60000010000 */
[----:B------:R-:W1:Y:S01]  /*68f0*/  MUFU.EX2 R171, R154 ;  /* 0x0000009a00ab7308 */ /* 0x000e620000000800 */
[----:B------:R-:W-:Y:S01]  /*6900*/  FADD.FTZ R136, R20, R3 ;  /* 0x0000000314887221 */ /* 0x000fe20000010000 */
[----:B--2---:R-:W-:-:S03]  /*6910*/  FADD.FTZ R10, R169, R10 ;  /* 0x0000000aa90a7221 */ /* 0x004fc60000010000 */
[----:B------:R-:W-:-:S03]  /*6920*/  FADD.FTZ R3, R125, R136 ;  /* 0x000000887d037221 */ /* 0x000fc60000010000 */
        /* <DEDUP_REMOVED lines=8> */
.L_x_5498:
[----:B------:R-:W0:Y:S01]  /*69b0*/  S2UR UR5, SR_CgaCtaId ;  /* 0x00000000000579c3 */ /* 0x000e220000008800 */
[----:B------:R-:W-:Y:S01]  /*69c0*/  UISETP.GT.AND UP0, UPT, UR4, UR10, UPT ;  /* 0x0000000a0400728c */ /* 0x000fe2000bf04270 */
[----:B------:R-:W-:Y:S01]  /*69d0*/  F2FP.BF16.F32.PACK_AB R183, R14, R183 ;  /* 0x000000b70eb7723e */ /* 0x000fe200000010ff */
[----:B------:R-:W-:Y:S01]  /*69e0*/  UIADD3 UR9, UR9, 0x30860, URZ ;  /* 0x0003086009097890 */ /* 0x000fe2000fffe03f */
[----:B------:R-:W-:Y:S01]  /*69f0*/  F2FP.BF16.F32.PACK_AB R188, R188, R127 ;  /* 0x0000007fbcbc723e */ /* 0x000fe200000010ff */
[----:B------:R-:W-:Y:S01]  /*6a00*/  UIADD3 UR4, UR4, -0x1, URZ ;  /* 0xffffffff04047890 */ /* 0x000fe2000fffe03f */
[----:B------:R-:W-:Y:S01]  /*6a10*/  F2FP.BF16.F32.PACK_AB R189, R122, R189 ;  /* 0x000000bd7abd723e */ /* 0x000fe200000010ff */
[----:B------:R-:W-:Y:S01]  /*6a20*/  UMOV UR6, UR39 ;  /* 0x0000002700067c82 */ /* 0x000fe20008000000 */
[----:B------:R-:W-:Y:S01]  /*6a30*/  PLOP3.LUT P1, PT, PT, PT, UP0, 0x80, 0x0 ;  /* 0x000000000000781c */ /* 0x000fe20003f2f008 */
        /* <DEDUP_REMOVED lines=26> */
[----:B------:R-:W-:Y:S06]  /*6be0*/  @P1 BRA `(.L_x_5499) ;  /* 0xffffffd400001947 */ /* 0x000fec000383ffff */
.L_x_5488:
[----:B------:R-:W-:-:S13]  /*6bf0*/  ISETP.LE.AND P1, PT, RZ, UR4, PT ;  /* 0x00000004ff007c0c */ /* 0x000fda000bf23270 */
[----:B------:R-:W-:Y:S05]  /*6c00*/  @!P1 BRA `(.L_x_5500) ;  /* 0x00000024003c9947 */ /* 0x000fea0003800000 */
[----:B------:R-:W-:Y:S01]  /*6c10*/  IMAD.MOV.U32 R14, RZ, RZ, R11 ;  /* 0x000000ffff0e7224 */ /* 0x000fe200078e000b */
[----:B------:R-:W-:Y:S01]  /*6c20*/  MOV R13, R12 ;  /* 0x0000000c000d7202 */ /* 0x000fe20000000f00 */
[----:B------:R-:W-:Y:S01]  /*6c30*/  UMOV UR5, UR38 ;  /* 0x0000002600057c82 */ /* 0x000fe20008000000 */
[----:B------:R-:W-:Y:S01]  /*6c40*/  UMOV UR6, UR39 ;  /* 0x0000002700067c82 */ /* 0x000fe20008000000 */
[----:B------:R-:W-:Y:S01]  /*6c50*/  ULDC UR7, c[0x0][0x9d8] ;  /* 0x0002760000077ab9 */ /* 0x000fe20000000800 */
[----:B------:R-:W-:-:S05]  /*6c60*/  ULDC UR10, c[0x0][0x988] ;  /* 0x00026200000a7ab9 */ /* 0x000fca0000000800 */
.L_x_5511:
[----:B------:R-:W-:-:S04]  /*6c70*/  UIADD3 UR9, UR6, 0x1, URZ ;  /* 0x0000000106097890 */ /* 0x000fc8000fffe03f */
[----:B------:R-:W-:-:S04]  /*6c80*/  UISETP.NE.AND UP0, UPT, UR9, 0x2, UPT ;  /* 0x000000020900788c */ /* 0x000fc8000bf05270 */
[----:B------:R-:W-:Y:S02]  /*6c90*/  USEL UR9, UR9, URZ, UP0 ;  /* 0x0000003f09097287 */ /* 0x000fe40008000000 */
[----:B------:R-:W-:-:S04]  /*6ca0*/  USEL UR38, URZ, 0x1, UP0 ;  /* 0x000000013f267887 */ /* 0x000fc80008000000 */
[----:B------:R-:W-:Y:S01]  /*6cb0*/  ULOP3.LUT UR38, UR5, UR38, URZ, 0x3c, !UPT ;  /* 0x0000002605267292 */ /* 0x000fe2000f8e3c3f */
[----:B------:R-:W-:Y:S01]  /*6cc0*/  UMOV UR39, UR9 ;  /* 0x0000000900277c82 */ /* 0x000fe20008000000 */
[----:B------:R-:W-:Y:S10]  /*6cd0*/  @!P0 BRA `(.L_x_5501) ;  /* 0x0000000000048947 */ /* 0x000ff40003800000 */
[----:B------:R-:W-:Y:S01]  /*6ce0*/  BPT.TRAP 0x1 ;  /* 0x000000040000795c */ /* 0x000fe20000300000 */
.L_x_5501:
[----:B------:R-:W-:Y:S01]  /*6cf0*/  ULEA UR8, UR39, UR40, 0x3 ;  /* 0x0000002827087291 */ /* 0x000fe2000f8e183f */
[----:B------:R-:W-:-:S05]  /*6d00*/  IMAD.U32 R11, RZ, RZ, UR38 ;  /* 0x00000026ff0b7e24 */ /* 0x000fca000f8e00ff */
[----:B------:R-:W-:-:S04]  /*6d10*/  SHF.L.U32 R11, R11, 0x1f, RZ ;  /* 0x0000001f0b0b7819 */ /* 0x000fc800000006ff */
[----:B------:R0:W1:Y:S01]  /*6d20*/  SYNCS.PHASECHK.TRANS64.TRYWAIT P1, [UR8+0x30830], R11 ;  /* 0x0308300bff0075a7 */ /* 0x0000620008020148 */
[----:B------:R-:W-:Y:S05]  /*6d30*/  @!P0 BRA `(.L_x_5502) ;  /* 0x0000000000048947 */ /* 0x000fea0003800000 */
[----:B------:R-:W-:Y:S01]  /*6d40*/  BPT.TRAP 0x1 ;  /* 0x000000040000795c */ /* 0x000fe20000300000 */
.L_x_5502:
[----:B-1----:R-:W-:Y:S05]  /*6d50*/  @P1 BRA `(.L_x_5503) ;  /* 0x0000000000081947 */ /* 0x002fea0003800000 */
[----:B------:R-:W1:Y:S02]  /*6d60*/  SYNCS.PHASECHK.TRANS64.TRYWAIT P1, [UR8+0x30830], R11 ;  /* 0x0308300bff0075a7 */ /* 0x000e640008020148 */
[----:B-1----:R-:W-:Y:S05]  /*6d70*/  @!P1 BRA `(.L_x_5504) ;  /* 0x0000009c00089947 */ /* 0x002fea0003800000 */
.L_x_5503:
        /* <DEDUP_REMOVED lines=175> */
.L_x_5505:
[----:B------:R-:W-:Y:S01]  /*7870*/  ULEA UR8, UR6, UR40, 0x3 ;  /* 0x0000002806087291 */ /* 0x000fe2000f8e183f */
[----:B------:R-:W-:-:S05]  /*7880*/  IMAD.U32 R0, RZ, RZ, UR5 ;  /* 0x00000005ff007e24 */ /* 0x000fca000f8e00ff */
[----:B------:R-:W-:-:S04]  /*7890*/  SHF.L.U32 R0, R0, 0x1f, RZ ;  /* 0x0000001f00007819 */ /* 0x000fc800000006ff */
[----:B------:R2:W3:Y:S01]  /*78a0*/  SYNCS.PHASECHK.TRANS64.TRYWAIT P1, [UR8+0x30850], R0 ;  /* 0x03085000ff0075a7 */ /* 0x0004e20008020148 */
[----:B------:R-:W-:Y:S05]  /*78b0*/  @!P0 BRA `(.L_x_5506) ;  /* 0x0000000000048947 */ /* 0x000fea0003800000 */
[----:B------:R-:W-:Y:S01]  /*78c0*/  BPT.TRAP 0x1 ;  /* 0x000000040000795c */ /* 0x000fe20000300000 */
.L_x_5506:
[----:B---3--:R-:W-:Y:S05]  /*78d0*/  @P1 BRA `(.L_x_5507) ;  /* 0x0000000000081947 */ /* 0x008fea0003800000 */
[----:B------:R-:W3:Y:S02]  /*78e0*/  SYNCS.PHASECHK.TRANS64.TRYWAIT P1, [UR8+0x30850], R0 ;  /* 0x03085000ff0075a7 */ /* 0x000ee40008020148 */
[----:B---3--:R-:W-:Y:S05]  /*78f0*/  @!P1 BRA `(.L_x_5508) ;  /* 0x0000009000409947 */ /* 0x008fea0003800000 */
.L_x_5507:
        /* <DEDUP_REMOVED lines=37> */
.L_x_5509:
        /* <DEDUP_REMOVED lines=59> */
[----:B------:R-:W1:Y:S01]  /*7f00*/  S2UR UR6, SR_CgaCtaId ;  /* 0x00000000000679c3 */ /* 0x000e620000008800 */
[----:B------:R-:W-:-:S02]  /*7f10*/  ULEA UR5, UR9, UR40, 0x3 ;  /* 0x0000002809057291 */ /* 0x000fc4000f8e183f */
[----:B------:R-:W3:Y:S01]  /*7f20*/  MUFU.TANH R120, R120 ;  /* 0x0000007800787308 */ /* 0x000ee20000002400 */
[----:B--2---:R-:W-:Y:S01]  /*7f30*/  FMNMX.FTZ R11, R21, R0, !PT ;  /* 0x00000000150b7209 */ /* 0x004fe20007810000 */
[----:B------:R-:W-:-:S06]  /*7f40*/  UIADD3 UR5, UR5, 0x30840, URZ ;  /* 0x0003084005057890 */ /* 0x000fcc000fffe03f */
[----:B------:R-:W2:Y:S01]  /*7f50*/  MUFU.TANH R172, R172 ;  /* 0x000000ac00ac7308 */ /* 0x000ea20000002400 */
[----:B0-----:R-:W-:-:S07]  /*7f60*/  FMNMX.FTZ R143, R171, R2, !PT ;  /* 0x00000002ab8f7209 */ /* 0x001fce0007810000 */
[----:B------:R-:W0:Y:S01]  /*7f70*/  MUFU.TANH R121, R121 ;  /* 0x0000007900797308 */ /* 0x000e220000002400 */
[----:B---3--:R-:W-:Y:S01]  /*7f80*/  FMNMX.FTZ R0, R120, R11, !PT ;  /* 0x0000000b78007209 */ /* 0x008fe20007810000 */
[----:B-1----:R-:W-:-:S06]  /*7f90*/  UPRMT UR5, UR6, 0x654, UR5 ;  /* 0x0000065406057896 */ /* 0x002fcc0008000005 */
[----:B------:R-:W1:Y:S01]  /*7fa0*/  MUFU.TANH R173, R173 ;  /* 0x000000ad00ad7308 */ /* 0x000e620000002400 */
[----:B--2---:R-:W-:Y:S02]  /*7fb0*/  FMNMX.FTZ R2, R172, R143, !PT ;  /* 0x0000008fac027209 */ /* 0x004fe40007810000 */
[----:B------:R-:W-:Y:S05]  /*7fc0*/  SYNCS.ARRIVE.TRANS64.RED.A1T0 RZ, [UR5], RZ ;  /* 0x000000ffffff79a7 */ /* 0x000fea0008100405 */
        /* <DEDUP_REMOVED lines=75> */
[----:B0-----:R-:W-:-:S05]  /*8480*/  FMNMX.FTZ R0, R156, R11, !PT ;  /* 0x0000000b9c007209 */ /* 0x001fca0007810000 */
[----:B------:R-:W0:Y:S01]  /*8490*/  SHFL.BFLY PT, R11, R0, 0x2, 0x1f ;  /* 0x0c401f00000b7f89 */ /* 0x000e2200000e0000 */
[----:B-1----:R-:W-:-:S04]  /*84a0*/  FMNMX.FTZ R157, R153, R2, !PT ;  /* 0x00000002999d7209 */ /* 0x002fc80007810000 */
        /* <DEDUP_REMOVED lines=8> */
[----:B------:R-:W-:-:S04]  /*8530*/  FMUL.FTZ R160, R12, UR35 ;  /* 0x000000230ca07c20 */ /* 0x000fc80008410000 */
[--C-:B------:R-:W-:Y:S01]  /*8540*/  FFMA.FTZ R188, R169, UR35, -R160.reuse ;  /* 0x00000023a9bc7c23 */ /* 0x100fe200080108a0 */
[--C-:B------:R-:W-:Y:S01]  /*8550*/  FFMA.FTZ R190, R170, UR35, -R160.reuse ;  /* 0x00000023aabe7c23 */ /* 0x100fe200080108a0 */
[--C-:B------:R-:W-:Y:S01]  /*8560*/  FFMA.FTZ R157, R171, UR35, -R160.reuse ;  /* 0x00000023ab9d7c23 */ /* 0x100fe200080108a0 */
[--C-:B------:R-:W-:Y:S01]  /*8570*/  FFMA.FTZ R184, R172, UR35, -R160.reuse ;  /* 0x00000023acb87c23 */ /* 0x100fe200080108a0 */
[--C-:B------:R-:W-:Y:S01]  /*8580*/  FFMA.FTZ R186, R174, UR35, -R160.reuse ;  /* 0x00000023aeba7c23 */ /* 0x100fe200080108a0 */
[--C-:B------:R-:W-:Y:S01]  /*8590*/  FFMA.FTZ R161, R175, UR35, -R160.reuse ;  /* 0x00000023afa17c23 */ /* 0x100fe200080108a0 */
[----:B-1----:R-:W-:Y:S01]  /*85a0*/  FMNMX.FTZ R11, R158, R159, !PT ;  /* 0x0000009f9e0b7209 */ /* 0x002fe20007810000 */
[----:B------:R-:W-:Y:S01]  /*85b0*/  FMUL.FTZ R159, R13, UR35 ;  /* 0x000000230d9f7c20 */ /* 0x000fe20008410000 */
[----:B------:R-:W-:Y:S01]  /*85c0*/  MUFU.EX2 R188, R188 ;  /* 0x000000bc00bc7308 */ /* 0x000fe20000000800 */
[--C-:B------:R-:W-:Y:S01]  /*85d0*/  FFMA.FTZ R180, R135, UR35, -R160.reuse ;  /* 0x0000002387b47c23 */ /* 0x100fe200080108a0 */
[----:B------:R-:W-:Y:S01]  /*85e0*/  FFMA.FTZ R135, R136, UR35, -R160 ;  /* 0x0000002388877c23 */ /* 0x000fe200080108a0 */
[----:B------:R-:W-:Y:S01]  /*85f0*/  FADD.FTZ R13, -R11, R14 ;  /* 0x0000000e0b0d7221 */ /* 0x000fe20000010100 */
[--C-:B------:R-:W-:Y:S01]  /*8600*/  FFMA.FTZ R182, R137, UR35, -R160.reuse ;  /* 0x0000002389b67c23 */ /* 0x100fe200080108a0 */
[--C-:B------:R-:W-:Y:S01]  /*8610*/  FFMA.FTZ R137, R138, UR35, -R160.reuse ;  /* 0x000000238a897c23 */ /* 0x100fe200080108a0 */
[--C-:B------:R-:W-:Y:S01]  /*8620*/  FFMA.FTZ R176, R141, UR35, -R160.reuse ;  /* 0x000000238db07c23 */ /* 0x100fe200080108a0 */
[----:B------:R-:W-:Y:S01]  /*8630*/  FMUL.FTZ R14, R13, UR35 ;  /* 0x000000230d0e7c20 */ /* 0x000fe20008410000 */
        /* <DEDUP_REMOVED lines=14> */
[----:B------:R-:W-:-:S03]  /*8720*/  FFMA.FTZ R155, R156, UR35, -R160 ;  /* 0x000000239c9b7c23 */ /* 0x000fc600080108a0 */
[----:B------:R-:W0:Y:S01]  /*8730*/  MUFU.EX2 R13, R13 ;  /* 0x0000000d000d7308 */ /* 0x000e220000000800 */
[----:B-1----:R-:W-:-:S04]  /*8740*/  FMUL.FTZ R14, R11, UR35 ;  /* 0x000000230b0e7c20 */ /* 0x002fc80008410000 */
        /* <DEDUP_REMOVED lines=16> */
[--C-:B------:R-:W-:Y:S01]  /*8850*/  FFMA.FTZ R130, R130, UR35, -R14.reuse ;  /* 0x0000002382827c23 */ /* 0x100fe2000801080e */
[----:B------:R-:W-:Y:S01]  /*8860*/  FADD.FTZ R15, R188, R15 ;  /* 0x0000000fbc0f7221 */ /* 0x000fe20000010000 */
[--C-:B------:R-:W-:Y:S01]  /*8870*/  FFMA.FTZ R179, R131, UR35, -R14.reuse ;  /* 0x0000002383b37c23 */ /* 0x100fe2000801080e */
[--C-:B------:R-:W-:Y:S01]  /*8880*/  FFMA.FTZ R132, R132, UR35, -R14.reuse ;  /* 0x0000002384847c23 */ /* 0x100fe2000801080e */
[----:B------:R-:W0:Y:S01]  /*8890*/  MUFU.EX2 R20, R20 ;  /* 0x0000001400147308 */ /* 0x000e220000000800 */
[----:B-1----:R-:W-:Y:S01]  /*88a0*/  FADD.FTZ R136, R190, R15 ;  /* 0x0000000fbe887221 */ /* 0x002fe20000010000 */
[--C-:B------:R-:W-:Y:S01]  /*88b0*/  FFMA.FTZ R173, R133, UR35, -R14.reuse ;  /* 0x0000002385ad7c23 */ /* 0x100fe2000801080e */
[--C-:B------:R-:W-:Y:S01]  /*88c0*/  FFMA.FTZ R134, R134, UR35, -R14.reuse ;  /* 0x0000002386867c23 */ /* 0x100fe2000801080e */
[--C-:B------:R-:W-:Y:S01]  /*88d0*/  FFMA.FTZ R175, R139, UR35, -R14.reuse ;  /* 0x000000238baf7c23 */ /* 0x100fe2000801080e */
[--C-:B------:R-:W-:Y:S01]  /*88e0*/  FFMA.FTZ R140, R140, UR35, -R14.reuse ;  /* 0x000000238c8c7c23 */ /* 0x100fe2000801080e */
[--C-:B------:R-:W-:Y:S01]  /*88f0*/  FFMA.FTZ R143, R143, UR35, -R14.reuse ;  /* 0x000000238f8f7c23 */ /* 0x100fe2000801080e */
[--C-:B------:R-:W-:Y:S01]  /*8900*/  FFMA.FTZ R150, R150, UR35, -R14.reuse ;  /* 0x0000002396967c23 */ /* 0x100fe2000801080e */
[----:B------:R-:W1:Y:S01]  /*8910*/  MUFU.EX2 R191, R191 ;  /* 0x000000bf00bf7308 */ /* 0x000e620000000800 */
[----:B--2---:R-:W-:Y:S01]  /*8920*/  FFMA.FTZ R3, R2, R3, R189 ;  /* 0x0000000302037223 */ /* 0x004fe200000100bd */
[--C-:B------:R-:W-:Y:S01]  /*8930*/  FFMA.FTZ R153, R153, UR35, -R14.reuse ;  /* 0x0000002399997c23 */ /* 0x100fe2000801080e */
[----:B------:R-:W-:-:S05]  /*8940*/  FFMA.FTZ R14, R154, UR35, -R14 ;  /* 0x000000239a0e7c23 */ /* 0x000fca000801080e */
        /* <DEDUP_REMOVED lines=84> */
[----:B0-----:R-:W-:-:S03]  /*8e90*/  FADD.FTZ R10, R155, R136 ;  /* 0x000000889b0a7221 */ /* 0x001fc60000010000 */
[----:B-1----:R-:W-:Y:S01]  /*8ea0*/  FADD.FTZ R3, R14, R3 ;  /* 0x000000030e037221 */ /* 0x002fe20000010000 */
[----:B------:R-:W-:Y:S06]  /*8eb0*/  @!P0 BRA `(.L_x_5510) ;  /* 0x0000000000048947 */ /* 0x000fec0003800000 */
[----:B------:R-:W-:Y:S01]  /*8ec0*/  BPT.TRAP 0x1 ;  /* 0x000000040000795c */ /* 0x000fe20000300000 */
.L_x_5510:
        /* <DEDUP_REMOVED lines=35> */
.L_x_5500:
        /* <DEDUP_REMOVED lines=99> */
.L_x_5512:
[----:B------:R-:W-:Y:S01]  /*9730*/  ULEA UR5, UR39, UR40, 0x3 ;  /* 0x0000002827057291 */ /* 0x000fe2000f8e183f */
[----:B------:R-:W-:-:S04]  /*9740*/  MOV R0, UR38 ;  /* 0x0000002600007c02 */ /* 0x000fc80008000f00 */
[----:B------:R-:W-:-:S04]  /*9750*/  SHF.L.U32 R0, R0, 0x1f, RZ ;  /* 0x0000001f00007819 */ /* 0x000fc800000006ff */
[----:B------:R0:W1:Y:S01]  /*9760*/  SYNCS.PHASECHK.TRANS64.TRYWAIT P1, [UR5+0x30850], R0 ;  /* 0x03085000ff0075a7 */ /* 0x0000620008020145 */
[----:B------:R-:W-:Y:S05]  /*9770*/  @!P0 BRA `(.L_x_5513) ;  /* 0x0000000000048947 */ /* 0x000fea0003800000 */
[----:B------:R-:W-:Y:S01]  /*9780*/  BPT.TRAP 0x1 ;  /* 0x000000040000795c */ /* 0x000fe20000300000 */
.L_x_5513:
[----:B-1----:R-:W-:Y:S05]  /*9790*/  @P1 BRA `(.L_x_5514) ;  /* 0x0000000000081947 */ /* 0x002fea0003800000 */
[----:B------:R-:W1:Y:S02]  /*97a0*/  SYNCS.PHASECHK.TRANS64.TRYWAIT P1, [UR5+0x30850], R0 ;  /* 0x03085000ff0075a7 */ /* 0x000e640008020145 */
[----:B-1----:R-:W-:Y:S05]  /*97b0*/  @!P1 BRA `(.L_x_5515) ;  /* 0x0000007000a89947 */ /* 0x002fea0003800000 */
.L_x_5514:
[----:B------:R-:W-:Y:S01]  /*97c0*/  UIADD3 UR40, UR40, 0x400, URZ ;  /* 0x0000040028287890 */ /* 0x000fe2000fffe03f */
[----:B------:R-:W-:Y:S01]  /*97d0*/  WARPGROUP.ARRIVE ;  /* 0x00000000000079c5 */ /* 0x000fe20000000000 */
[----:B------:R-:W-:Y:S01]  /*97e0*/  UMOV UR7, 0x40000040 ;  /* 0x4000004000077882 */ /* 0x000fe20000000000 */
[----:B-1----:R-:W1:Y:S01]  /*97f0*/  SHFL.BFLY PT, R5, R10, 0x2, 0x1f ;  /* 0x0c401f000a057f89 */ /* 0x002e6200000e0000 */
[----:B------:R-:W-:Y:S01]  /*9800*/  USHF.R.U32.HI UR40, URZ, 0x4, UR40 ;  /* 0x000000043f287899 */ /* 0x000fe20008011628 */
[----:B------:R-:W-:Y:S02]  /*9810*/  CS2R R20, SRZ ;  /* 0x0000000000147805 */ /* 0x000fe4000001ff00 */
[----:B0-----:R-:W0:Y:S01]  /*9820*/  SHFL.BFLY PT, R0, R3, 0x2, 0x1f ;  /* 0x0c401f0003007f89 */ /* 0x001e2200000e0000 */
[----:B------:R-:W-:-:S04]  /*9830*/  ULOP3.LUT UR40, UR40, 0x3fff, URZ, 0xc0, !UPT ;  /* 0x00003fff28287892 */ /* 0x000fc8000f8ec03f */
[----:B------:R-:W-:-:S04]  /*9840*/  ULOP3.LUT UR4, UR40, 0x3000000, URZ, 0xfc, !UPT ;  /* 0x0300000028047892 */ /* 0x000fc8000f8efc3f */
[----:B------:R-:W-:-:S07]  /*9850*/  UIMAD UR4, UR39, 0x900, UR4 ;  /* 0x00000900270478a4 */ /* 0x000fce000f8e0204 */
[----:B------:R-:W-:Y:S02]  /*9860*/  UMOV UR6, UR4 ;  /* 0x0000000400067c82 */ /* 0x000fe40008000000 */
[----:B------:R-:W-:Y:S01]  /*9870*/  HGMMA.64x192x16.F32.BF16 R24, R188, gdesc[UR4].tnspB, R24, gsb0 ;  /* 0x42e00004bc187df0 */ /* 0x000fe20008001818 */
[----:B------:R-:W-:Y:S01]  /*9880*/  UIADD3 UR6, UR4, 0x80, URZ ;  /* 0x0000008004067890 */ /* 0x000fe2000fffe03f */
[----:B-1----:R-:W-:Y:S01]  /*9890*/  FADD.FTZ R5, R5, R10 ;  /* 0x0000000a05057221 */ /* 0x002fe20000010000 */
[----:B------:R-:W-:Y:S01]  /*98a0*/  UMOV UR7, 0x40000040 ;  /* 0x4000004000077882 */ /* 0x000fe20000000000 */
[----:B0-----:R-:W-:Y:S01]  /*98b0*/  FADD.FTZ R2, R0, R3 ;  /* 0x0000000300027221 */ /* 0x001fe20000010000 */
[----:B------:R-:W-:Y:S02]  /*98c0*/  IMAD.U32 R3, RZ, RZ, UR35 ;  /* 0x00000023ff037e24 */ /* 0x000fe4000f8e00ff */
        /* <DEDUP_REMOVED lines=46> */
.L_x_5516:
        /* <DEDUP_REMOVED lines=109> */
.L_x_5480:
        /* <DEDUP_REMOVED lines=12> */
[----:B------:R-:W-:Y:S01]  /*a340*/  USHF.R.S32.HI UR10, URZ, 0x1f, UR61 ;  /* 0x0000001f3f0a7899 */ /* 0x000fe2000801143d */
[----:B------:R-:W-:Y:S01]  /*a350*/  F2FP.BF16.F32.PACK_AB R7, R156, R33 ;  /* 0x000000219c07723e */ /* 0x000fe200000010ff */
[----:B------:R-:W-:Y:S01]  /*a360*/  ULDC.64 UR8, c[0x0][0xb90] ;  /* 0x0002e40000087ab9 */ /* 0x000fe20000000a00 */
[----:B------:R-:W-:Y:S01]  /*a370*/  F2FP.BF16.F32.PACK_AB R4, R25, R4 ;  /* 0x000000041904723e */ /* 0x000fe200000010ff */
[----:B------:R-:W-:Y:S01]  /*a380*/  UIMAD UR5, UR10, UR8, URZ ;  /* 0x000000080a0572a4 */ /* 0x000fe2000f8e023f */
[----:B------:R-:W-:Y:S01]  /*a390*/  F2FP.BF16.F32.PACK_AB R5, R154, R5 ;  /* 0x000000059a05723e */ /* 0x000fe200000010ff */
[----:B------:R-:W-:Y:S01]  /*a3a0*/  UIMAD.WIDE.U32 UR6, UR61, UR8, URZ ;  /* 0x000000083d0672a5 */ /* 0x000fe2000f8e003f */
[----:B------:R-:W-:Y:S01]  /*a3b0*/  F2FP.BF16.F32.PACK_AB R10, R11, R10 ;  /* 0x0000000a0b0a723e */ /* 0x000fe200000010ff */
[----:B------:R-:W-:Y:S01]  /*a3c0*/  UIMAD UR5, UR61, UR9, UR5 ;  /* 0x000000093d0572a4 */ /* 0x000fe2000f8e0205 */
[----:B------:R-:W-:Y:S01]  /*a3d0*/  F2FP.BF16.F32.PACK_AB R8, R15, R8 ;  /* 0x000000080f08723e */ /* 0x000fe200000010ff */
[----:B------:R-:W-:Y:S01]  /*a3e0*/  USHF.R.S32.HI UR12, URZ, 0x1f, UR60 ;  /* 0x0000001f3f0c7899 */ /* 0x000fe2000801143c */
[----:B------:R-:W-:Y:S01]  /*a3f0*/  F2FP.BF16.F32.PACK_AB R11, R150, R141 ;  /* 0x0000008d960b723e */ /* 0x000fe200000010ff */
[----:B------:R-:W-:Y:S01]  /*a400*/  ULDC.64 UR8, c[0x0][0xb98] ;  /* 0x0002e60000087ab9 */ /* 0x000fe20000000a00 */
[----:B------:R-:W-:Y:S01]  /*a410*/  UIADD3 UR7, UR7, UR5, URZ ;  /* 0x0000000507077290 */ /* 0x000fe2000fffe03f */
[----:B------:R-:W-:Y:S01]  /*a420*/  F2FP.BF16.F32.PACK_AB R12, R13, R12 ;  /* 0x0000000c0d0c723e */ /* 0x000fe200000010ff */
[----:B------:R-:W-:Y:S01]  /*a430*/  UIMAD UR5, UR12, UR8, URZ ;  /* 0x000000080c0572a4 */ /* 0x000fe2000f8e023f */
[----:B------:R-:W-:Y:S01]  /*a440*/  F2FP.BF16.F32.PACK_AB R13, R147, R140 ;  /* 0x0000008c930d723e */ /* 0x000fe200000010ff */
[----:B------:R-:W-:Y:S01]  /*a450*/  UIMAD.WIDE.U32 UR6, UR60, UR8, UR6 ;  /* 0x000000083c0672a5 */ /* 0x000fe2000f8e0006 */
[----:B------:R-:W-:Y:S01]  /*a460*/  F2FP.BF16.F32.PACK_AB R14, R53, R14 ;  /* 0x0000000e350e723e */ /* 0x000fe200000010ff */
[----:B------:R-:W-:Y:S01]  /*a470*/  UIMAD UR5, UR60, UR9, UR5 ;  /* 0x000000093c0572a4 */ /* 0x000fe2000f8e0205 */
[----:B------:R-:W-:-:S02]  /*a480*/  F2FP.BF16.F32.PACK_AB R15, R149, R142 ;  /* 0x0000008e950f723e */ /* 0x000fc400000010ff */
[----:B------:R-:W-:Y:S01]  /*a490*/  F2FP.BF16.F32.PACK_AB R24, R57, R24 ;  /* 0x000000183918723e */ /* 0x000fe200000010ff */
[----:B------:R-:W-:Y:S01]  /*a4a0*/  ULDC.64 UR8, c[0x0][0xae8] ;  /* 0x0002ba0000087ab9 */ /* 0x000fe20000000a00 */
[----:B------:R-:W-:Y:S02]  /*a4b0*/  F2FP.BF16.F32.PACK_AB R96, R97, R96 ;  /* 0x000000606160723e */ /* 0x000fe400000010ff */
[----:B------:R-:W-:Y:S02]  /*a4c0*/  F2FP.BF16.F32.PACK_AB R97, R95, R98 ;  /* 0x000000625f61723e */ /* 0x000fe400000010ff */
[----:B------:R-:W-:Y:S02]  /*a4d0*/  F2FP.BF16.F32.PACK_AB R104, R105, R104 ;  /* 0x000000686968723e */ /* 0x000fe400000010ff */
[----:B------:R-:W-:Y:S02]  /*a4e0*/  MOV R48, R52 ;  /* 0x0000003400307202 */ /* 0x000fe40000000f00 */
[----:B0-----:R-:W-:Y:S01]  /*a4f0*/  MOV R49, R21 ;  /* 0x0000001500317202 */ /* 0x001fe20000000f00 */
[----:B------:R-:W-:Y:S01]  /*a500*/  IMAD R21, R192, 0x40, R16 ;  /* 0x00000040c0157824 */ /* 0x000fe200078e0210 */
[----:B------:R-:W-:-:S02]  /*a510*/  F2FP.BF16.F32.PACK_AB R98, R101, R100 ;  /* 0x000000646562723e */ /* 0x000fc400000010ff */
[----:B------:R-:W-:Y:S01]  /*a520*/  F2FP.BF16.F32.PACK_AB R99, R124, R99 ;  /* 0x000000637c63723e */ /* 0x000fe200000010ff */
[--C-:B------:R-:W-:Y:S01]  /*a530*/  IMAD.WIDE R46, R197, 0x2, R48.reuse ;  /* 0x00000002c52e7825 */ /* 0x100fe200078e0230 */
[----:B------:R-:W-:Y:S02]  /*a540*/  F2FP.BF16.F32.PACK_AB R105, R91, R106 ;  /* 0x0000006a5b69723e */ /* 0x000fe400000010ff */
[----:B------:R-:W-:Y:S01]  /*a550*/  F2FP.BF16.F32.PACK_AB R112, R113, R112 ;  /* 0x000000707170723e */ /* 0x000fe200000010ff */
[----:B------:R-:W-:Y:S01]  /*a560*/  IMAD.WIDE R48, R21, 0x2, R48 ;  /* 0x0000000215307825 */ /* 0x000fe200078e0230 */
[C---:B------:R-:W-:Y:S02]  /*a570*/  IADD3 R27, P5, R46.reuse, 0x8060, RZ ;  /* 0x000080602e1b7810 */ /* 0x040fe40007fbe0ff */
[----:B------:R-:W-:Y:S02]  /*a580*/  LOP3.LUT R21, R46, 0x380, RZ, 0xc0, !PT ;  /* 0x000003802e157812 */ /* 0x000fe400078ec0ff */
[----:B------:R-:W-:-:S02]  /*a590*/  LOP3.LUT R26, R27, 0x380, RZ, 0xc0, !PT ;  /* 0x000003801b1a7812 */ /* 0x000fc400078ec0ff */
[----:B------:R-:W-:Y:S02]  /*a5a0*/  IADD3 R43, P0, R46, 0x8020, RZ ;  /* 0x000080202e2b7810 */ /* 0x000fe40007f1e0ff */
[----:B------:R-:W-:Y:S02]  /*a5b0*/  SHF.R.U64 R26, R26, 0x3, RZ ;  /* 0x000000031a1a7819 */ /* 0x000fe400000012ff */
[C---:B------:R-:W-:Y:S01]  /*a5c0*/  IADD3 R45, P6, R46.reuse, 0x8040, RZ ;  /* 0x000080402e2d7810 */ /* 0x040fe20007fde0ff */
[--C-:B------:R-:W-:Y:S01]  /*a5d0*/  IMAD.X R55, RZ, RZ, R47.reuse, P0 ;  /* 0x000000ffff377224 */ /* 0x100fe200000e062f */
[----:B------:R-:W-:Y:S02]  /*a5e0*/  IADD3 R30, P1, R46, 0x8000, RZ ;  /* 0x000080002e1e7810 */ /* 0x000fe40007f3e0ff */
[----:B------:R-:W-:Y:S01]  /*a5f0*/  SHF.R.U64 R21, R21, 0x3, RZ ;  /* 0x0000000315157819 */ /* 0x000fe200000012ff */
[----:B------:R-:W-:Y:S01]  /*a600*/  IMAD.X R51, RZ, RZ, R47, P6 ;  /* 0x000000ffff337224 */ /* 0x000fe200030e062f */
[----:B------:R-:W-:-:S02]  /*a610*/  LOP3.LUT R32, R43, 0x380, RZ, 0xc0, !PT ;  /* 0x000003802b207812 */ /* 0x000fc400078ec0ff */
[----:B------:R-:W-:Y:S01]  /*a620*/  LOP3.LUT R26, R26, R27, RZ, 0x3c, !PT ;  /* 0x0000001b1a1a7212 */ /* 0x000fe200078e3cff */
[--C-:B------:R-:W-:Y:S01]  /*a630*/  IMAD.X R27, RZ, RZ, R47.reuse, P5 ;  /* 0x000000ffff1b7224 */ /* 0x100fe200028e062f */
[----:B------:R-:W-:Y:S02]  /*a640*/  IADD3.X R59, RZ, R47, RZ, P1, !PT ;  /* 0x0000002fff3b7210 */ /* 0x000fe40000ffe4ff */
        /* <DEDUP_REMOVED lines=9> */
[----:B------:R-:W-:Y:S01]  /*a6e0*/  IMAD.X R75, RZ, RZ, R47, P5 ;  /* 0x000000ffff4b7224 */ /* 0x000fe200028e062f */
[----:B------:R-:W-:-:S02]  /*a6f0*/  IADD3 R31, P1, R46, 0x40, RZ ;  /* 0x000000402e1f7810 */ /* 0x000fc40007f3e0ff */
[----:B------:R-:W-:Y:S01]  /*a700*/  LOP3.LUT R46, R21, R46, RZ, 0x3c, !PT ;  /* 0x0000002e152e7212 */ /* 0x000fe200078e3cff */
[--C-:B------:R-:W-:Y:S01]  /*a710*/  IMAD.X R83, RZ, RZ, R47.reuse, P0 ;  /* 0x000000ffff537224 */ /* 0x100fe200000e062f */
[----:B------:R-:W-:Y:S01]  /*a720*/  SHF.R.U64 R32, R32, 0x3, RZ ;  /* 0x0000000320207819 */ /* 0x000fe200000012ff */
[----:B------:R-:W-:Y:S01]  /*a730*/  IMAD.X R87, RZ, RZ, R47, P1 ;  /* 0x000000ffff577224 */ /* 0x000fe200008e062f */
[----:B------:R-:W-:Y:S02]  /*a740*/  LOP3.LUT R21, R30, 0x380, RZ, 0xc0, !PT ;  /* 0x000003801e157812 */ /* 0x000fe400078ec0ff */
[----:B------:R-:W-:Y:S02]  /*a750*/  LOP3.LUT R54, R32, R43, RZ, 0x3c, !PT ;  /* 0x0000002b20367212 */ /* 0x000fe400078e3cff */
[----:B------:R-:W-:Y:S02]  /*a760*/  LOP3.LUT R20, R41, 0x380, RZ, 0xc0, !PT ;  /* 0x0000038029147812 */ /* 0x000fe400078ec0ff */
[----:B------:R-:W-:-:S02]  /*a770*/  SHF.R.U64 R21, R21, 0x3, RZ ;  /* 0x0000000315157819 */ /* 0x000fc400000012ff */
[----:B------:R-:W-:Y:S02]  /*a780*/  LOP3.LUT R32, R39, 0x380, RZ, 0xc0, !PT ;  /* 0x0000038027207812 */ /* 0x000fe400078ec0ff */
[----:B------:R-:W-:Y:S02]  /*a790*/  SHF.R.U64 R20, R20, 0x3, RZ ;  /* 0x0000000314147819 */ /* 0x000fe400000012ff */
[----:B------:R-:W-:Y:S02]  /*a7a0*/  LOP3.LUT R58, R21, R30, RZ, 0x3c, !PT ;  /* 0x0000001e153a7212 */ /* 0x000fe400078e3cff */
[----:B------:R-:W-:Y:S02]  /*a7b0*/  SHF.R.U64 R32, R32, 0x3, RZ ;  /* 0x0000000320207819 */ /* 0x000fe400000012ff */
[----:B------:R-:W-:Y:S02]  /*a7c0*/  LOP3.LUT R21, R28, 0x380, RZ, 0xc0, !PT ;  /* 0x000003801c157812 */ /* 0x000fe400078ec0ff */
[----:B------:R-:W-:-:S02]  /*a7d0*/  LOP3.LUT R62, R20, R41, RZ, 0x3c, !PT ;  /* 0x00000029143e7212 */ /* 0x000fc400078e3cff */
[----:B------:R-:W-:Y:S02]  /*a7e0*/  LOP3.LUT R70, R32, R39, RZ, 0x3c, !PT ;  /* 0x0000002720467212 */ /* 0x000fe400078e3cff */
[----:B------:R-:W-:Y:S02]  /*a7f0*/  LOP3.LUT R20, R29, 0x380, RZ, 0xc0, !PT ;  /* 0x000003801d147812 */ /* 0x000fe400078ec0ff */
[----:B------:R-:W-:Y:S02]  /*a800*/  SHF.R.U64 R21, R21, 0x3, RZ ;  /* 0x0000000315157819 */ /* 0x000fe400000012ff */
[----:B------:R-:W-:Y:S02]  /*a810*/  LOP3.LUT R32, R35, 0x380, RZ, 0xc0, !PT ;  /* 0x0000038023207812 */ /* 0x000fe400078ec0ff */
[----:B------:R-:W-:Y:S02]  /*a820*/  LOP3.LUT R34, R45, 0x380, RZ, 0xc0, !PT ;  /* 0x000003802d227812 */ /* 0x000fe400078ec0ff */
[----:B------:R-:W-:-:S02]  /*a830*/  SHF.R.U64 R20, R20, 0x3, RZ ;  /* 0x0000000314147819 */ /* 0x000fc400000012ff */
[----:B------:R-:W-:Y:S02]  /*a840*/  LOP3.LUT R78, R21, R28, RZ, 0x3c, !PT ;  /* 0x0000001c154e7212 */ /* 0x000fe400078e3cff */
[----:B------:R-:W-:Y:S02]  /*a850*/  SHF.R.U64 R32, R32, 0x3, RZ ;  /* 0x0000000320207819 */ /* 0x000fe400000012ff */
[----:B------:R-:W-:Y:S02]  /*a860*/  IADD3 R21, P4, R48, 0x1000, RZ ;  /* 0x0000100030157810 */ /* 0x000fe40007f9e0ff */
[----:B------:R-:W-:Y:S02]  /*a870*/  SHF.R.U64 R34, R34, 0x3, RZ ;  /* 0x0000000322227819 */ /* 0x000fe400000012ff */
[----:B------:R-:W-:Y:S02]  /*a880*/  LOP3.LUT R66, R20, R29, RZ, 0x3c, !PT ;  /* 0x0000001d14427212 */ /* 0x000fe400078e3cff */
[----:B------:R-:W-:-:S02]  /*a890*/  LOP3.LUT R82, R32, R35, RZ, 0x3c, !PT ;  /* 0x0000002320527212 */ /* 0x000fc400078e3cff */
[----:B------:R-:W-:Y:S02]  /*a8a0*/  LOP3.LUT R20, R21, 0x380, RZ, 0xc0, !PT ;  /* 0x0000038015147812 */ /* 0x000fe400078ec0ff */
[----:B------:R-:W-:Y:S02]  /*a8b0*/  IADD3 R35, P0, R48, 0x5000, RZ ;  /* 0x0000500030237810 */ /* 0x000fe40007f1e0ff */
[----:B------:R-:W-:Y:S02]  /*a8c0*/  LOP3.LUT R50, R34, R45, RZ, 0x3c, !PT ;  /* 0x0000002d22327212 */ /* 0x000fe400078e3cff */
[----:B------:R-:W-:Y:S02]  /*a8d0*/  SHF.R.U64 R20, R20, 0x3, RZ ;  /* 0x0000000314147819 */ /* 0x000fe400000012ff */
[----:B------:R-:W-:Y:S02]  /*a8e0*/  LOP3.LUT R34, R35, 0x380, RZ, 0xc0, !PT ;  /* 0x0000038023227812 */ /* 0x000fe400078ec0ff */
[----:B------:R-:W-:-:S02]  /*a8f0*/  LOP3.LUT R20, R20, R21, RZ, 0x3c, !PT ;  /* 0x0000001514147212 */ /* 0x000fc400078e3cff */
        /* <DEDUP_REMOVED lines=9> */
[----:B------:R-:W-:Y:S02]  /*a990*/  LOP3.LUT R25, R46, 0x380, RZ, 0xc0, !PT ;  /* 0x000003802e197812 */ /* 0x000fe400078ec0ff */
        /* <DEDUP_REMOVED lines=17> */
[----:B------:R-:W-:Y:S01]  /*aab0*/  IADD3.X R79, RZ, R47, RZ, P6, !PT ;  /* 0x0000002fff4f7210 */ /* 0x000fe200037fe4ff */
[----:B------:R-:W2:Y:S01]  /*aac0*/  @P1 LDC R53, c[0x0][0xbf0] ;  /* 0x0002fc00ff351b82 */ /* 0x000ea20000000800 */
[----:B------:R-:W-:-:S02]  /*aad0*/  MOV R86, R86 ;  /* 0x0000005600567202 */ /* 0x000fc40000000f00 */
[----:B------:R-:W-:Y:S02]  /*aae0*/  IADD3.X R47, RZ, R49, RZ, P0, !PT ;  /* 0x00000031ff2f7210 */ /* 0x000fe400007fe4ff */
[C---:B------:R-:W-:Y:S02]  /*aaf0*/  IADD3 R39, P3, R48.reuse, 0x7000, RZ ;  /* 0x0000700030277810 */ /* 0x040fe40007f7e0ff */
[----:B------:R-:W-:Y:S02]  /*ab00*/  IADD3 R37, P2, R48, 0x6000, RZ ;  /* 0x0000600030257810 */ /* 0x000fe40007f5e0ff */
        /* <DEDUP_REMOVED lines=9> */
[----:B------:R-:W-:Y:S01]  /*aba0*/  MOV R78, R78 ;  /* 0x0000004e004e7202 */ /* 0x000fe20000000f00 */
[----:B------:R0:W-:Y:S01]  /*abb0*/  STSM.16.M88.4 [R66], R4 ;  /* 0x0000000442007844 */ /* 0x0001e20000000200 */
[----:B------:R-:W-:Y:S01]  /*abc0*/  F2FP.BF16.F32.PACK_AB R25, R146, R137 ;  /* 0x000000899219723e */ /* 0x000fe200000010ff */
[----:B------:R-:W-:Y:S01]  /*abd0*/  IMAD R3, R56, R3, R26 ;  /* 0x0000000338037224 */ /* 0x000fe200078e021a */
[----:B------:R-:W-:Y:S01]  /*abe0*/  F2FP.BF16.F32.PACK_AB R26, R61, R60 ;  /* 0x0000003c3d1a723e */ /* 0x000fe200000010ff */
[----:B------:R1:W-:Y:S01]  /*abf0*/  STSM.16.M88.4 [R86], R8 ;  /* 0x0000000856007844 */ /* 0x0003e20000000200 */
[----:B------:R-:W-:-:S02]  /*ac00*/  F2FP.BF16.F32.PACK_AB R27, R143, R136 ;  /* 0x000000888f1b723e */ /* 0x000fc400000010ff */
[----:B------:R-:W-:Y:S01]  /*ac10*/  LOP3.LUT R36, R37, 0x380, RZ, 0xc0, !PT ;  /* 0x0000038025247812 */ /* 0x000fe200078ec0ff */
[----:B------:R3:W-:Y:S01]  /*ac20*/  STSM.16.M88.4 [R82], R12 ;  /* 0x0000000c52007844 */ /* 0x0007e20000000200 */
[----:B------:R-:W-:Y:S02]  /*ac30*/  MOV R74, R74 ;  /* 0x0000004a004a7202 */ /* 0x000fe40000000f00 */
[----:B------:R-:W-:Y:S01]  /*ac40*/  SHF.R.U64 R38, R38, 0x3, RZ ;  /* 0x0000000326267819 */ /* 0x000fe200000012ff */
[----:B------:R4:W-:Y:S01]  /*ac50*/  STSM.16.M88.4 [R78], R24 ;  /* 0x000000184e007844 */ /* 0x0009e20000000200 */
[----:B------:R-:W-:Y:S02]  /*ac60*/  SHF.R.U64 R36, R36, 0x3, RZ ;  /* 0x0000000324247819 */ /* 0x000fe400000012ff */
[----:B------:R-:W-:Y:S02]  /*ac70*/  LOP3.LUT R38, R38, R39, RZ, 0x3c, !PT ;  /* 0x0000002726267212 */ /* 0x000fe400078e3cff */
[----:B0-----:R-:W-:-:S02]  /*ac80*/  F2FP.BF16.F32.PACK_AB R4, R65, R64 ;  /* 0x000000404104723e */ /* 0x001fc400000010ff */
[----:B------:R-:W-:Y:S02]  /*ac90*/  F2FP.BF16.F32.PACK_AB R5, R144, R135 ;  /* 0x000000879005723e */ /* 0x000fe400000010ff */
[----:B-1----:R-:W-:Y:S01]  /*aca0*/  MOV R10, UR5 ;  /* 0x00000005000a7c02 */ /* 0x002fe20008000f00 */
[----:B------:R-:W-:Y:S01]  /*acb0*/  ULDC UR5, c[0x0][0xa88] ;  /* 0x0002a20000057ab9 */ /* 0x000fe20000000800 */
[----:B------:R-:W-:Y:S01]  /*acc0*/  SHF.R.S32.HI R9, RZ, 0x1f, R50 ;  /* 0x0000001fff097819 */ /* 0x000fe20000011432 */
[----:B---3--:R-:W-:Y:S01]  /*acd0*/  VIADD R14, R196, UR41 ;  /* 0x00000029c40e7c36 */ /* 0x008fe20008000000 */
[----:B------:R-:W-:Y:S02]  /*ace0*/  IADD3 R12, P0, R50, UR6, RZ ;  /* 0x00000006320c7c10 */ /* 0x000fe4000ff1e0ff */
[----:B------:R-:W-:Y:S02]  /*acf0*/  SHF.R.S32.HI R8, RZ, 0x1f, R3 ;  /* 0x0000001fff087819 */ /* 0x000fe40000011403 */
[----:B------:R-:W-:Y:S01]  /*ad00*/  IADD3.X R13, R9, UR7, R10, P0, !PT ;  /* 0x00000007090d7c10 */ /* 0x000fe200087fe40a */
[----:B------:R-:W-:Y:S01]  /*ad10*/  ULDC.64 UR6, c[0x0][0xb88] ;  /* 0x0002e20000067ab9 */ /* 0x000fe20000000a00 */
[----:B------:R-:W-:Y:S01]  /*ad20*/  F2FP.BF16.F32.PACK_AB R6, R69, R68 ;  /* 0x000000444506723e */ /* 0x000fe200000010ff */
[----:B------:R-:W-:Y:S01]  /*ad30*/  IMAD R8, R8, UR6, RZ ;  /* 0x0000000608087c24 */ /* 0x000fe2000f8e02ff */
[----:B------:R-:W-:Y:S01]  /*ad40*/  F2FP.BF16.F32.PACK_AB R7, R134, R133 ;  /* 0x000000858607723e */ /* 0x000fe200000010ff */
[----:B------:R-:W-:Y:S01]  /*ad50*/  IMAD.WIDE.U32 R12, R3, UR6, R12 ;  /* 0x00000006030c7c25 */ /* 0x000fe2000f8e000c */
[----:B------:R-:W-:-:S02]  /*ad60*/  IADD3.X R39, RZ, R49, RZ, P3, !PT ;  /* 0x00000031ff277210 */ /* 0x000fc40001ffe4ff */
[----:B------:R-:W-:Y:S01]  /*ad70*/  LOP3.LUT P0, RZ, R194, 0x3, RZ, 0xc0, !PT ;  /* 0x00000003c2ff7812 */ /* 0x000fe2000780c0ff */
[----:B------:R-:W-:Y:S01]  /*ad80*/  IMAD R15, R3, UR7, R8 ;  /* 0x00000007030f7c24 */ /* 0x000fe2000f8e0208 */
[----:B------:R0:W-:Y:S01]  /*ad90*/  STSM.16.M88.4 [R74], R4 ;  /* 0x000000044a007844 */ /* 0x0001e20000000200 */
[----:B------:R-:W-:Y:S01]  /*ada0*/  ULDC.64 UR6, c[0x0][0xb50] ;  /* 0x0002d40000067ab9 */ /* 0x000fe20000000a00 */
[----:B------:R-:W-:Y:S01]  /*adb0*/  IMAD R3, R56, UR5, RZ ;  /* 0x0000000538037c24 */ /* 0x000fe2000f8e02ff */
[----:B----4-:R-:W-:Y:S02]  /*adc0*/  LEA R24, P3, R12, UR6, 0x2 ;  /* 0x000000060c187c11 */ /* 0x010fe4000f8610ff */
[----:B------:R-:W-:Y:S01]  /*add0*/  LOP3.LUT R36, R36, R37, RZ, 0x3c, !PT ;  /* 0x0000002524247212 */ /* 0x000fe200078e3cff */
[----:B------:R-:W-:Y:S01]  /*ade0*/  IMAD.X R37, RZ, RZ, R49, P2 ;  /* 0x000000ffff257224 */ /* 0x000fe200010e0631 */
[----:B------:R-:W-:Y:S01]  /*adf0*/  ISETP.GE.OR P2, PT, R14, R3, P0 ;  /* 0x000000030e00720c */ /* 0x000fe20000746670 */
[----:B------:R-:W-:Y:S01]  /*ae00*/  SHFL.IDX PT, R68, R24, RZ, 0x1c1f ;  /* 0x001c1fff18447589 */ /* 0x000fe200000e0000 */
[----:B------:R-:W-:-:S02]  /*ae10*/  MOV R70, R70 ;  /* 0x0000004600467202 */ /* 0x000fc40000000f00 */
[----:B------:R-:W-:Y:S02]  /*ae20*/  F2FP.BF16.F32.PACK_AB R8, R73, R72 ;  /* 0x000000484908723e */ /* 0x000fe400000010ff */
[----:B------:R-:W-:Y:S02]  /*ae30*/  F2FP.BF16.F32.PACK_AB R9, R131, R126 ;  /* 0x0000007e8309723e */ /* 0x000fe400000010ff */
[----:B------:R-:W-:Y:S01]  /*ae40*/  F2FP.BF16.F32.PACK_AB R10, R77, R76 ;  /* 0x0000004c4d0a723e */ /* 0x000fe200000010ff */
[----:B0-----:R-:W-:Y:S01]  /*ae50*/  VIADD R4, R14, 0x8 ;  /* 0x000000080e047836 */ /* 0x001fe20000000000 */
[----:B------:R-:W-:Y:S01]  /*ae60*/  F2FP.BF16.F32.PACK_AB R11, R129, R128 ;  /* 0x00000080810b723e */ /* 0x000fe200000010ff */
[----:B------:R-:W-:Y:S01]  /*ae70*/  IMAD.IADD R5, R13, 0x1, R15 ;  /* 0x000000010d057824 */ /* 0x000fe200078e020f */
[----:B------:R-:W-:Y:S02]  /*ae80*/  MOV R62, R62 ;  /* 0x0000003e003e7202 */ /* 0x000fe40000000f00 */
[----:B------:R-:W-:Y:S01]  /*ae90*/  ISETP.GE.OR P0, PT, R4, R3, P0 ;  /* 0x000000030400720c */ /* 0x000fe20000706670 */
[----:B------:R-:W-:Y:S01]  /*aea0*/  STSM.16.M88.4 [R70], R8 ;  /* 0x0000000846007844 */ /* 0x000fe20000000200 */
[----:B------:R-:W-:-:S02]  /*aeb0*/  LEA.HI.X R25, R12, UR7, R5, 0x2, P3 ;  /* 0x000000070c197c11 */ /* 0x000fc400098f1405 */
[----:B------:R-:W-:Y:S01]  /*aec0*/  F2FP.BF16.F32.PACK_AB R4, R81, R80 ;  /* 0x000000505104723e */ /* 0x000fe200000010ff */
[----:B------:R-:W-:Y:S01]  /*aed0*/  SHFL.IDX PT, R70, R24, 0x1, 0x1c1f ;  /* 0x003c1f0018467f89 */ /* 0x000fe200000e0000 */
[----:B------:R-:W-:Y:S02]  /*aee0*/  F2FP.BF16.F32.PACK_AB R5, R130, R123 ;  /* 0x0000007b8205723e */ /* 0x000fe400000010ff */
[----:B------:R-:W-:Y:S01]  /*aef0*/  F2FP.BF16.F32.PACK_AB R6, R85, R84 ;  /* 0x000000545506723e */ /* 0x000fe200000010ff */
[----:B------:R-:W0:Y:S01]  /*af00*/  SHFL.IDX PT, R69, R25, RZ, 0x1c1f ;  /* 0x001c1fff19457589 */ /* 0x000e2200000e0000 */
[----:B------:R-:W-:Y:S02]  /*af10*/  F2FP.BF16.F32.PACK_AB R7, R132, R121 ;  /* 0x000000798407723e */ /* 0x000fe400000010ff */
[----:B------:R-:W-:Y:S01]  /*af20*/  MOV R58, R58 ;  /* 0x0000003a003a7202 */ /* 0x000fe20000000f00 */
[----:B------:R-:W1:Y:S01]  /*af30*/  SHFL.IDX PT, R71, R25, 0x1, 0x1c1f ;  /* 0x003c1f0019477f89 */ /* 0x000e6200000e0000 */
[----:B------:R-:W-:-:S02]  /*af40*/  F2FP.BF16.F32.PACK_AB R12, R89, R88 ;  /* 0x00000058590c723e */ /* 0x000fc400000010ff */
[----:B------:R-:W-:Y:S01]  /*af50*/  F2FP.BF16.F32.PACK_AB R13, R127, R90 ;  /* 0x0000005a7f0d723e */ /* 0x000fe200000010ff */
[----:B------:R-:W-:Y:S01]  /*af60*/  STSM.16.M88.4 [R62], R4 ;  /* 0x000000043e007844 */ /* 0x000fe20000000200 */
[----:B------:R-:W-:Y:S02]  /*af70*/  F2FP.BF16.F32.PACK_AB R14, R93, R92 ;  /* 0x0000005c5d0e723e */ /* 0x000fe400000010ff */
[----:B------:R-:W-:Y:S02]  /*af80*/  F2FP.BF16.F32.PACK_AB R15, R125, R94 ;  /* 0x0000005e7d0f723e */ /* 0x000fe400000010ff */
[----:B------:R-:W-:Y:S02]  /*af90*/  MOV R54, R54 ;  /* 0x0000003600367202 */ /* 0x000fe40000000f00 */
[----:B------:R-:W-:Y:S01]  /*afa0*/  F2FP.BF16.F32.PACK_AB R106, R109, R108 ;  /* 0x0000006c6d6a723e */ /* 0x000fe200000010ff */
[----:B------:R-:W-:Y:S01]  /*afb0*/  STSM.16.M88.4 [R58], R12 ;  /* 0x0000000c3a007844 */ /* 0x000fe20000000200 */
[----:B------:R-:W-:-:S02]  /*afc0*/  F2FP.BF16.F32.PACK_AB R107, R102, R107 ;  /* 0x0000006b666b723e */ /* 0x000fc400000010ff */
[----:B------:R-:W-:Y:S01]  /*afd0*/  F2FP.BF16.F32.PACK_AB R113, R115, R114 ;  /* 0x000000727371723e */ /* 0x000fe200000010ff */
[----:B------:R-:W-:Y:S01]  /*afe0*/  STSM.16.M88.4 [R54], R96 ;  /* 0x0000006036007844 */ /* 0x000fe20000000200 */
[----:B------:R-:W-:Y:S02]  /*aff0*/  F2FP.BF16.F32.PACK_AB R114, R117, R116 ;  /* 0x000000747572723e */ /* 0x000fe400000010ff */
[----:B------:R-:W-:Y:S01]  /*b000*/  F2FP.BF16.F32.PACK_AB R115, R119, R118 ;  /* 0x000000767773723e */ /* 0x000fe200000010ff */
[----:B------:R-:W-:Y:S01]  /*b010*/  STSM.16.M88.4 [R110], R104 ;  /* 0x000000686e007844 */ /* 0x000fe20000000200 */
[----:B------:R-:W-:Y:S02]  /*b020*/  LOP3.LUT R32, R21, 0x380, RZ, 0xc0, !PT ;  /* 0x0000038015207812 */ /* 0x000fe400078ec0ff */
[----:B------:R-:W-:Y:S01]  /*b030*/  IADD3 R29, P5, R48, 0x2000, RZ ;  /* 0x00002000301d7810 */ /* 0x000fe20007fbe0ff */
[----:B------:R-:W-:Y:S01]  /*b040*/  STSM.16.M88.4 [R103], R112 ;  /* 0x0000007067007844 */ /* 0x000fe20000000200 */
[----:B------:R-:W-:-:S02]  /*b050*/  SHF.R.U64 R32, R32, 0x3, RZ ;  /* 0x0000000320207819 */ /* 0x000fc400000012ff */
[----:B------:R-:W-:Y:S01]  /*b060*/  LOP3.LUT R28, R29, 0x380, RZ, 0xc0, !PT ;  /* 0x000003801d1c7812 */ /* 0x000fe200078ec0ff */
[----:B------:R-:W-:Y:S01]  /*b070*/  BAR.SYNC.DEFER_BLOCKING 0x1, 0x100 ;  /* 0x0044000000007b1d */ /* 0x000fe20000010000 */
[----:B------:R-:W-:Y:S01]  /*b080*/  LOP3.LUT R32, R32, R21, RZ, 0x3c, !PT ;  /* 0x0000001520207212 */ /* 0x000fe200078e3cff */
[--C-:B------:R-:W-:Y:S01]  /*b090*/  IMAD.X R21, RZ, RZ, R49.reuse, P4 ;  /* 0x000000ffff157224 */ /* 0x100fe200020e0631 */
[----:B------:R-:W-:Y:S02]  /*b0a0*/  SHF.R.U64 R28, R28, 0x3, RZ ;  /* 0x000000031c1c7819 */ /* 0x000fe400000012ff */
[----:B------:R-:W-:Y:S02]  /*b0b0*/  IADD3 R31, P6, R48, 0x3000, RZ ;  /* 0x00003000301f7810 */ /* 0x000fe40007fde0ff */
[----:B------:R-:W-:Y:S01]  /*b0c0*/  LOP3.LUT R28, R28, R29, RZ, 0x3c, !PT ;  /* 0x0000001d1c1c7212 */ /* 0x000fe200078e3cff */
[----:B------:R-:W-:Y:S01]  /*b0d0*/  IMAD.X R29, RZ, RZ, R49, P5 ;  /* 0x000000ffff1d7224 */ /* 0x000fe200028e0631 */
[----:B------:R-:W-:-:S02]  /*b0e0*/  LOP3.LUT R30, R31, 0x380, RZ, 0xc0, !PT ;  /* 0x000003801f1e7812 */ /* 0x000fc400078ec0ff */
[----:B------:R-:W-:Y:S01]  /*b0f0*/  IADD3 R43, P5, R48, 0x9000, RZ ;  /* 0x00009000302b7810 */ /* 0x000fe20007fbe0ff */
[----:B------:R-:W-:Y:S01]  /*b100*/  UIMAD UR5, UR10, UR8, URZ ;  /* 0x000000080a0572a4 */ /* 0x000fe2000f8e023f */
[----:B------:R-:W-:Y:S02]  /*b110*/  SHF.R.U64 R30, R30, 0x3, RZ ;  /* 0x000000031e1e7819 */ /* 0x000fe400000012ff */
[----:B------:R-:W-:Y:S01]  /*b120*/  LOP3.LUT R42, R43, 0x380, RZ, 0xc0, !PT ;  /* 0x000003802b2a7812 */ /* 0x000fe200078ec0ff */
[----:B0-----:R0:W-:Y:S01]  /*b130*/  @!P2 ST.E desc[UR36][R68.64], R0 ;  /* 0x000000004400a985 */ /* 0x0011e2000c101924 */
[----:B------:R-:W-:Y:S01]  /*b140*/  UIMAD.WIDE.U32 UR6, UR61, UR8, URZ ;  /* 0x000000083d0672a5 */ /* 0x000fe2000f8e003f */
[----:B------:R-:W-:Y:S01]  /*b150*/  LOP3.LUT R30, R30, R31, RZ, 0x3c, !PT ;  /* 0x0000001f1e1e7212 */ /* 0x000fe200078e3cff */
[----:B------:R-:W-:Y:S01]  /*b160*/  ULDC.64 UR10, c[0x0][0xaf0] ;  /* 0x0002bc00000a7ab9 */ /* 0x000fe20000000a00 */
[----:B-1----:R1:W-:Y:S01]  /*b170*/  @!P0 ST.E desc[UR36][R70.64], R2 ;  /* 0x0000000246008985 */ /* 0x0023e2000c101924 */
[----:B------:R-:W-:Y:S01]  /*b180*/  UIMAD UR5, UR61, UR9, UR5 ;  /* 0x000000093d0572a4 */ /* 0x000fe2000f8e0205 */
[----:B------:R-:W-:-:S02]  /*b190*/  IADD3.X R31, RZ, R49, RZ, P6, !PT ;  /* 0x00000031ff1f7210 */ /* 0x000fc400037fe4ff */
[----:B------:R3:W5:Y:S01]  /*b1a0*/  LD.E.128 R24, desc[UR36][R20.64] ;  /* 0x0000002414187980 */ /* 0x000762000c101d00 */
[----:B------:R-:W-:Y:S02]  /*b1b0*/  SHF.R.U64 R42, R42, 0x3, RZ ;  /* 0x000000032a2a7819 */ /* 0x000fe400000012ff */
[C---:B------:R-:W-:Y:S02]  /*b1c0*/  IADD3 R41, P4, R48.reuse, 0x8000, RZ ;  /* 0x0000800030297810 */ /* 0x040fe40007f9e0ff */
[----:B0-----:R-:W-:Y:S01]  /*b1d0*/  LEA R0, R23, R192, 0x5 ;  /* 0x000000c017007211 */ /* 0x001fe200078e28ff */
[----:B------:R-:W-:Y:S01]  /*b1e0*/  UIMAD UR8, UR12, UR10, URZ ;  /* 0x0000000a0c0872a4 */ /* 0x000fe2000f8e023f */
[----:B------:R-:W-:Y:S01]  /*b1f0*/  IADD3 R45, P6, R48, 0xa000, RZ ;  /* 0x0000a000302d7810 */ /* 0x000fe20007fde0ff */
[----:B------:R-:W-:Y:S01]  /*b200*/  UIADD3 UR7, UR7, UR5, URZ ;  /* 0x0000000507077290 */ /* 0x000fe2000fffe03f */
[----:B------:R-:W-:Y:S01]  /*b210*/  LOP3.LUT R42, R42, R43, RZ, 0x3c, !PT ;  /* 0x0000002b2a2a7212 */ /* 0x000fe200078e3cff */
[----:B---3--:R-:W0:Y:S01]  /*b220*/  @P1 LDC R21, c[0x0][0xbec] ;  /* 0x0002fb00ff151b82 */ /* 0x008e220000000800 */
[----:B-1----:R-:W-:Y:S01]  /*b230*/  VIADD R2, R0, UR41 ;  /* 0x0000002900027c36 */ /* 0x002fe20008000000 */
[----:B------:R-:W-:Y:S01]  /*b240*/  LOP3.LUT R40, R41, 0x380, RZ, 0xc0, !PT ;  /* 0x0000038029287812 */ /* 0x000fe200078ec0ff */
[----:B------:R1:W5:Y:S01]  /*b250*/  LD.E.128 R8, desc[UR36][R28.64] ;  /* 0x000000241c087980 */ /* 0x000362000c101d00 */
[----:B------:R-:W-:Y:S01]  /*b260*/  LOP3.LUT R44, R45, 0x380, RZ, 0xc0, !PT ;  /* 0x000003802d2c7812 */ /* 0x000fe200078ec0ff */
[----:B------:R-:W-:Y:S01]  /*b270*/  UIMAD UR5, UR60, UR11, UR8 ;  /* 0x0000000b3c0572a4 */ /* 0x000fe2000f8e0208 */
[----:B------:R-:W-:Y:S01]  /*b280*/  LOP3.LUT R43, R48, 0x380, RZ, 0xc0, !PT ;  /* 0x00000380302b7812 */ /* 0x000fe200078ec0ff */
[----:B------:R-:W-:Y:S01]  /*b290*/  UIMAD.WIDE.U32 UR60, UR60, UR10, UR6 ;  /* 0x0000000a3c3c72a5 */ /* 0x000fe2000f8e0006 */
[----:B------:R-:W-:Y:S01]  /*b2a0*/  SHF.R.U64 R40, R40, 0x3, RZ ;  /* 0x0000000328287819 */ /* 0x000fe200000012ff */
[----:B------:R3:W5:Y:S01]  /*b2b0*/  LD.E.128 R4, desc[UR36][R30.64] ;  /* 0x000000241e047980 */ /* 0x000762000c101d00 */
[----:B------:R-:W-:Y:S01]  /*b2c0*/  SHF.R.U64 R44, R44, 0x3, RZ ;  /* 0x000000032c2c7819 */ /* 0x000fe200000012ff */
[----:B-1----:R-:W-:Y:S01]  /*b2d0*/  IMAD.MOV.U32 R29, RZ, RZ, R2 ;  /* 0x000000ffff1d7224 */ /* 0x002fe200078e0002 */
[----:B------:R-:W-:Y:S01]  /*b2e0*/  SHF.R.U64 R43, R43, 0x3, RZ ;  /* 0x000000032b2b7819 */ /* 0x000fe200000012ff */
[----:B------:R-:W-:Y:S01]  /*b2f0*/  UIADD3 UR5, UR61, UR5, URZ ;  /* 0x000000053d057290 */ /* 0x000fe2000fffe03f */
[----:B------:R-:W-:Y:S01]  /*b300*/  LOP3.LUT R40, R40, R41, RZ, 0x3c, !PT ;  /* 0x0000002928287212 */ /* 0x000fe200078e3cff */
[--C-:B------:R-:W-:Y:S01]  /*b310*/  IMAD.X R41, RZ, RZ, R49.reuse, P4 ;  /* 0x000000ffff297224 */ /* 0x100fe200020e0631 */
[----:B------:R-:W-:Y:S01]  /*b320*/  LOP3.LUT R44, R44, R45, RZ, 0x3c, !PT ;  /* 0x0000002d2c2c7212 */ /* 0x000fe200078e3cff */
[--C-:B------:R-:W-:Y:S01]  /*b330*/  IMAD.X R45, RZ, RZ, R49.reuse, P6 ;  /* 0x000000ffff2d7224 */ /* 0x100fe200030e0631 */
[----:B------:R-:W-:Y:S01]  /*b340*/  LOP3.LUT R48, R43, R48, RZ, 0x3c, !PT ;  /* 0x000000302b307212 */ /* 0x000fe200078e3cff */
[----:B------:R-:W-:Y:S01]  /*b350*/  IMAD.X R43, RZ, RZ, R49, P5 ;  /* 0x000000ffff2b7224 */ /* 0x000fe200028e0631 */
[----:B------:R-:W-:Y:S01]  /*b360*/  ULDC.64 UR6, c[0x0][0xae0] ;  /* 0x0002b80000067ab9 */ /* 0x000fe20000000a00 */
[----:B------:R1:W5:Y:S01]  /*b370*/  LD.E.128 R72, desc[UR36][R32.64] ;  /* 0x0000002420487980 */ /* 0x000362000c101d00 */
[----:B0-----:R-:W-:Y:S01]  /*b380*/  @P1 IMAD.HI.U32 R0, R2, R21, RZ ;  /* 0x0000001502001227 */ /* 0x001fe200078e00ff */
[----:B------:R-:W-:-:S02]  /*b390*/  MOV R20, UR60 ;  /* 0x0000003c00147c02 */ /* 0x000fc40008000f00 */
[----:B------:R-:W5:Y:S02]  /*b3a0*/  LD.E.128 R48, desc[UR36][R48.64] ;  /* 0x0000002430307980 */ /* 0x000f64000c101d00 */
[----:B--2---:R-:W-:Y:S02]  /*b3b0*/  @P1 SHF.R.U32.HI R29, RZ, R53, R0 ;  /* 0x00000035ff1d1219 */ /* 0x004fe40000011600 */
[----:B------:R0:W5:Y:S02]  /*b3c0*/  LD.E.128 R64, desc[UR36][R34.64] ;  /* 0x0000002422407980 */ /* 0x000164000c101d00 */
[--C-:B------:R-:W-:Y:S01]  /*b3d0*/  SHF.R.S32.HI R0, RZ, 0x1f, R29.reuse ;  /* 0x0000001fff007819 */ /* 0x100fe2000001141d */
[----:B---3--:R-:W-:Y:S01]  /*b3e0*/  IMAD.MOV R31, RZ, RZ, -R29 ;  /* 0x000000ffff1f7224 */ /* 0x008fe200078e0a1d */
[----:B------:R2:W5:Y:S01]  /*b3f0*/  LD.E.128 R60, desc[UR36][R36.64] ;  /* 0x00000024243c7980 */ /* 0x000562000c101d00 */
[----:B------:R-:W-:Y:S02]  /*b400*/  IMAD.U32 R21, RZ, RZ, UR61 ;  /* 0x0000003dff157e24 */ /* 0x000fe4000f8e00ff */
[----:B------:R-:W-:Y:S01]  /*b410*/  IMAD.U32 R21, RZ, RZ, UR5 ;  /* 0x00000005ff157e24 */ /* 0x000fe2000f8e00ff */
[----:B------:R2:W5:Y:S01]  /*b420*/  LD.E.128 R12, desc[UR36][R38.64] ;  /* 0x00000024260c7980 */ /* 0x000562000c101d00 */
[----:B------:R-:W-:-:S02]  /*b430*/  IMAD R0, R0, UR6, RZ ;  /* 0x0000000600007c24 */ /* 0x000fc4000f8e02ff */
[----:B------:R-:W-:Y:S01]  /*b440*/  IMAD R31, R56, R31, R2 ;  /* 0x0000001f381f7224 */ /* 0x000fe200078e0202 */
[----:B------:R2:W5:Y:S01]  /*b450*/  LD.E.128 R84, desc[UR36][R40.64] ;  /* 0x0000002428547980 */ /* 0x000562000c101d00 */
[C---:B-1----:R-:W-:Y:S02]  /*b460*/  IMAD R33, R29.reuse, UR7, R0 ;  /* 0x000000071d217c24 */ /* 0x042fe4000f8e0200 */
[----:B------:R-:W-:Y:S01]  /*b470*/  IMAD.WIDE.U32 R20, R29, UR6, R20 ;  /* 0x000000061d147c25 */ /* 0x000fe2000f8e0014 */
[----:B------:R2:W5:Y:S01]  /*b480*/  LD.E.128 R80, desc[UR36][R42.64] ;  /* 0x000000242a507980 */ /* 0x000562000c101d00 */
[----:B------:R-:W-:Y:S01]  /*b490*/  SHF.R.S32.HI R0, RZ, 0x1f, R31 ;  /* 0x0000001fff007819 */ /* 0x000fe2000001141f */
[----:B------:R-:W-:Y:S02]  /*b4a0*/  ULDC.64 UR6, c[0x0][0xad8] ;  /* 0x0002b60000067ab9 */ /* 0x000fe40000000a00 */
[----:B------:R2:W5:Y:S04]  /*b4b0*/  LD.E.128 R76, desc[UR36][R44.64] ;  /* 0x000000242c4c7980 */ /* 0x000568000c101d00 */
[----:B------:R2:W5:Y:S01]  /*b4c0*/  LD.E.128 R68, desc[UR36][R46.64] ;  /* 0x000000242e447980 */ /* 0x000562000c101d00 */
[----:B------:R-:W-:Y:S01]  /*b4d0*/  @!PT LDS RZ, [RZ] ;  /* 0x00000000fffff984 */ /* 0x000fe20000000800 */
[----:B------:R-:W-:Y:S01]  /*b4e0*/  @!PT LDS RZ, [RZ] ;  /* 0x00000000fffff984 */ /* 0x000fe20000000800 */
[----:B------:R-:W-:Y:S01]  /*b4f0*/  @!PT LDS RZ, [RZ] ;  /* 0x00000000fffff984 */ /* 0x000fe20000000800 */
[----:B------:R-:W-:Y:S01]  /*b500*/  @!PT LDS RZ, [RZ] ;  /* 0x00000000fffff984 */ /* 0x000fe20000000800 */
[----:B------:R1:W-:Y:S06]  /*b510*/  MEMBAR.ALL.CTA ;  /* 0x0000000000007992 */ /* 0x0003ec0000008000 */
[----:B-1----:R-:W1:Y:S01]  /*b520*/  FENCE.VIEW.ASYNC.S ;  /* 0x00000000000073c6 */ /* 0x002e620000000000 */
[----:B------:R-:W-:Y:S01]  /*b530*/  IADD3 R21, R21, R33, RZ ;  /* 0x0000002115157210 */ /* 0x000fe20007ffe0ff */
[----:B------:R-:W-:-:S02]  /*b540*/  IMAD R2, R0, UR6, RZ ;  /* 0x0000000600027c24 */ /* 0x000fc4000f8e02ff */
[----:B0-----:R-:W-:Y:S02]  /*b550*/  VIADD R34, R192, UR41 ;  /* 0x00000029c0227c36 */ /* 0x001fe40008000000 */
        /* <DEDUP_REMOVED lines=12> */
[----:B-1----:R2:W0:Y:S01]  /*b620*/  SHFL.IDX PT, R31, R2, RZ, 0x181f ;  /* 0x00181fff021f7589 */ /* 0x00242200000e0000 */
        /* <DEDUP_REMOVED lines=8> */
[----:B------:R-:W-:-:S09]  /*b6b0*/  ISETP.GE.AND P2, PT, R22, UR5, PT ;  /* 0x0000000516007c0c */ /* 0x000fd2000bf46270 */
[CC--:B0-----:R-:W-:Y:S02]  /*b6c0*/  @!P4 LEA R20, P6, R16.reuse, R31.reuse, 0x1 ;  /* 0x0000001f1014c211 */ /* 0x0c1fe400078c08ff */
[CC--:B------:R-:W-:Y:S02]  /*b6d0*/  @!P3 LEA R28, P5, R19.reuse, R31.reuse, 0x1 ;  /* 0x0000001f131cb211 */ /* 0x0c0fe400078a08ff */
[-C--:B-1----:R-:W-:Y:S02]  /*b6e0*/  @!P4 LEA.HI.X R21, R16, R0.reuse, R201, 0x1, P6 ;  /* 0x000000001015c211 */ /* 0x082fe400030f0cc9 */
[C---:B------:R-:W-:Y:S02]  /*b6f0*/  @!P2 LEA R30, P6, R22.reuse, R31, 0x1 ;  /* 0x0000001f161ea211 */ /* 0x040fe400078c08ff */
[-C--:B------:R-:W-:Y:S01]  /*b700*/  @!P3 LEA.HI.X R29, R19, R0.reuse, R200, 0x1, P5 ;  /* 0x00000000131db211 */ /* 0x080fe200028f0cc8 */
[----:B-----5:R3:W-:Y:S01]  /*b710*/  @!P4 ST.E.128 desc[UR36][R20.64], R48 ;  /* 0x000000301400c985 */ /* 0x0207e2000c101d24 */
[----:B------:R-:W-:-:S03]  /*b720*/  @!P2 LEA.HI.X R31, R22, R0, R199, 0x1, P6 ;  /* 0x00000000161fa211 */ /* 0x000fc600030f0cc7 */
[----:B------:R3:W-:Y:S04]  /*b730*/  @!P3 ST.E.128 desc[UR36][R28.64], R72 ;  /* 0x000000481c00b985 */ /* 0x0007e8000c101d24 */
[----:B------:R3:W-:Y:S02]  /*b740*/  @!P2 ST.E.128 desc[UR36][R30.64], R84 ;  /* 0x000000541e00a985 */ /* 0x0007e4000c101d24 */
.L_x_5520:
[----:B------:R-:W-:Y:S05]  /*b750*/  BSYNC B1 ;  /* 0x0000000000017941 */ /* 0x000fea0003800000 */
.L_x_5519:
[----:B-1----:R1:W4:Y:S01]  /*b760*/  SHFL.IDX PT, R0, R32, 0x1, 0x181f ;  /* 0x00381f0020007f89 */ /* 0x00232200000e0000 */
[----:B------:R-:W-:Y:S03]  /*b770*/  BSSY B1, `(.L_x_5521) ;  /* 0x0000010000017945 */ /* 0x000fe60003800000 */
[----:B0--3--:R1:W0:Y:S01]  /*b780*/  SHFL.IDX PT, R31, R2, 0x1, 0x181f ;  /* 0x00381f00021f7f89 */ /* 0x00922200000e0000 */
        /* <DEDUP_REMOVED lines=14> */
.L_x_5522:
[----:B------:R-:W-:Y:S05]  /*b870*/  BSYNC B1 ;  /* 0x0000000000017941 */ /* 0x000fea0003800000 */
.L_x_5521:
        /* <DEDUP_REMOVED lines=17> */
.L_x_5524:
[----:B------:R-:W-:Y:S05]  /*b990*/  BSYNC B1 ;  /* 0x0000000000017941 */ /* 0x000fea0003800000 */
.L_x_5523:
[----:B0-----:R-:W-:Y:S01]  /*b9a0*/  VIADD R0, R34, 0x60 ;  /* 0x0000006022007836 */ /* 0x001fe20000000000 */
[----:B-12-4-:R-:W4:Y:S04]  /*b9b0*/  SHFL.IDX PT, R32, R32, 0x3, 0x181f ;  /* 0x00781f0020207f89 */ /* 0x016f2800000e0000 */
[----:B------:R-:W-:Y:S01]  /*b9c0*/  ISETP.GE.AND P0, PT, R0, R3, PT ;  /* 0x000000030000720c */ /* 0x000fe20003f06270 */
[----:B------:R0:W1:-:S12]  /*b9d0*/  SHFL.IDX PT, R11, R2, 0x3, 0x181f ;  /* 0x00781f00020b7f89 */ /* 0x00005800000e0000 */
[----:B0-----:R-:W-:Y:S05]  /*b9e0*/  @P0 BRA `(.L_x_5525) ;  /* 0x0000000800d00947 */ /* 0x001fea0003800000 */
[----:B------:R-:W-:Y:S02]  /*b9f0*/  ULDC UR5, c[0x0][0xac8] ;  /* 0x0002b20000057ab9 */ /* 0x000fe40000000800 */
[----:B------:R-:W-:Y:S02]  /*ba00*/  ISETP.GE.AND P2, PT, R16, UR5, PT ;  /* 0x0000000510007c0c */ /* 0x000fe4000bf46270 */
[----:B------:R-:W-:-:S11]  /*ba10*/  ISETP.GE.AND P3, PT, R19, UR5, PT ;  /* 0x0000000513007c0c */ /* 0x000fd6000bf66270 */
[CC--:B-1----:R-:W-:Y:S02]  /*ba20*/  @!P2 LEA R2, P0, R16.reuse, R11.reuse, 0x1 ;  /* 0x0000000b1002a211 */ /* 0x0c2fe400078008ff */
        /* <DEDUP_REMOVED lines=11> */
.L_x_5518:
[----:B------:R-:W0:Y:S01]  /*bae0*/  LDC R8, c[0x0][0xbe8] ;  /* 0x0002fa00ff087b82 */ /* 0x000e220000000800 */
[----:B------:R-:W-:Y:S01]  /*baf0*/  ISETP.GE.AND P0, PT, R202, 0x80, PT ;  /* 0x00000080ca00780c */ /* 0x000fe20003f06270 */
[----:B------:R-:W-:Y:S01]  /*bb00*/  USHF.R.S32.HI UR8, URZ, 0x1f, UR61 ;  /* 0x0000001f3f087899 */ /* 0x000fe2000801143d */
[----:B------:R-:W-:Y:S01]  /*bb10*/  BSSY B1, `(.L_x_5526) ;  /* 0x000002f000017945 */ /* 0x000fe20003800000 */
[----:B------:R-:W-:Y:S01]  /*bb20*/  USHF.R.S32.HI UR9, URZ, 0x1f, UR60 ;  /* 0x0000001f3f097899 */ /* 0x000fe2000801143c */
[----:B------:R-:W-:Y:S01]  /*bb30*/  IMAD R6, R23, 0x20, R192 ;  /* 0x0000002017067824 */ /* 0x000fe200078e02c0 */
        /* <DEDUP_REMOVED lines=14> */
[----:B------:R-:W-:Y:S01]  /*bc20*/  MOV R2, R4 ;  /* 0x0000000400027202 */ /* 0x000fe20000000f00 */
[----:B------:R-:W-:Y:S02]  /*bc30*/  UIMAD UR5, UR8, UR10, URZ ;  /* 0x0000000a080572a4 */ /* 0x000fe4000f8e023f */
[----:B------:R-:W-:Y:S02]  /*bc40*/  UIMAD.WIDE.U32 UR6, UR61, UR10, URZ ;  /* 0x0000000a3d0672a5 */ /* 0x000fe4000f8e003f */
[----:B------:R-:W-:-:S03]  /*bc50*/  UIMAD UR5, UR61, UR11, UR5 ;  /* 0x0000000b3d0572a4 */ /* 0x000fc6000f8e0205 */
[----:B------:R-:W-:Y:S01]  /*bc60*/  ULDC.64 UR10, c[0x0][0xb98] ;  /* 0x0002e600000a7ab9 */ /* 0x000fe20000000a00 */
[----:B------:R-:W-:Y:S02]  /*bc70*/  UIADD3 UR7, UR7, UR5, URZ ;  /* 0x0000000507077290 */ /* 0x000fe4000fffe03f */
[----:B------:R-:W2:Y:S01]  /*bc80*/  @P0 LDC R5, c[0x0][0xbec] ;  /* 0x0002fb00ff050b82 */ /* 0x000ea20000000800 */
[----:B------:R-:W-:Y:S02]  /*bc90*/  UIMAD UR5, UR9, UR10, URZ ;  /* 0x0000000a090572a4 */ /* 0x000fe4000f8e023f */
[----:B------:R-:W-:Y:S02]  /*bca0*/  UIMAD.WIDE.U32 UR6, UR60, UR10, UR6 ;  /* 0x0000000a3c0672a5 */ /* 0x000fe4000f8e0006 */
[----:B------:R-:W-:-:S03]  /*bcb0*/  UIMAD UR5, UR60, UR11, UR5 ;  /* 0x0000000b3c0572a4 */ /* 0x000fc6000f8e0205 */
[----:B------:R-:W3:Y:S01]  /*bcc0*/  @P0 LDC R7, c[0x0][0xbf0] ;  /* 0x0002fc00ff070b82 */ /* 0x000ee20000000800 */
        /* <DEDUP_REMOVED lines=16> */
[----:B------:R-:W-:Y:S02]  /*bdd0*/  LEA.HI.X R5, R2, UR7, R3, 0x2, P0 ;  /* 0x0000000702057c11 */ /* 0x000fe400080f1403 */
[----:B------:R-:W-:-:S05]  /*bde0*/  MOV R3, 0xff800000 ;  /* 0xff80000000037802 */ /* 0x000fca0000000f00 */
[----:B------:R2:W-:Y:S02]  /*bdf0*/  STG.E desc[UR36][R4.64], R3 ;  /* 0x0000000304007986 */ /* 0x0005e4000c101924 */
.L_x_5527:
[----:B------:R-:W-:Y:S05]  /*be00*/  BSYNC B1 ;  /* 0x0000000000017941 */ /* 0x000fea0003800000 */
.L_x_5526:
[----:B------:R-:W-:Y:S01]  /*be10*/  ULDC.64 UR10, c[0x0][0xae8] ;  /* 0x0002ba00000a7ab9 */ /* 0x000fe20000000a00 */
[----:B------:R-:W-:Y:S01]  /*be20*/  VIADD R6, R6, UR41 ;  /* 0x0000002906067c36 */ /* 0x000fe20008000000 */
[----:B------:R-:W-:Y:S01]  /*be30*/  UIMAD UR5, UR8, UR10, URZ ;  /* 0x0000000a080572a4 */ /* 0x000fe2000f8e023f */
[----:B------:R-:W-:Y:S01]  /*be40*/  BSSY B1, `(.L_x_5528) ;  /* 0x0000038000017945 */ /* 0x000fe20003800000 */
[----:B------:R-:W-:Y:S01]  /*be50*/  UIMAD.WIDE.U32 UR6, UR61, UR10, URZ ;  /* 0x0000000a3d0672a5 */ /* 0x000fe2000f8e003f */
[----:B0-----:R-:W-:Y:S01]  /*be60*/  @P1 IMAD.HI.U32 R0, R6, R9, RZ ;  /* 0x0000000906001227 */ /* 0x001fe200078e00ff */
[----:B------:R-:W-:-:S03]  /*be70*/  UIMAD UR5, UR61, UR11, UR5 ;  /* 0x0000000b3d0572a4 */ /* 0x000fc6000f8e0205 */
[----:B------:R-:W-:Y:S01]  /*be80*/  ULDC.64 UR10, c[0x0][0xaf0] ;  /* 0x0002bc00000a7ab9 */ /* 0x000fe20000000a00 */
[----:B------:R-:W-:Y:S01]  /*be90*/  UIADD3 UR7, UR7, UR5, URZ ;  /* 0x0000000507077290 */ /* 0x000fe2000fffe03f */
[----:B--2---:R-:W-:Y:S01]  /*bea0*/  IMAD.MOV.U32 R5, RZ, RZ, R6 ;  /* 0x000000ffff057224 */ /* 0x004fe200078e0006 */
[----:B------:R-:W-:Y:S01]  /*beb0*/  UIMAD UR5, UR9, UR10, URZ ;  /* 0x0000000a090572a4 */ /* 0x000fe2000f8e023f */
[----:B-1----:R-:W-:-:S03]  /*bec0*/  @P1 SHF.R.U32.HI R5, RZ, R11, R0 ;  /* 0x0000000bff051219 */ /* 0x002fc60000011600 */
[----:B------:R-:W-:Y:S01]  /*bed0*/  UIMAD UR5, UR60, UR11, UR5 ;  /* 0x0000000b3c0572a4 */ /* 0x000fe2000f8e0205 */
[--C-:B------:R-:W-:Y:S01]  /*bee0*/  SHF.R.S32.HI R0, RZ, 0x1f, R5.reuse ;  /* 0x0000001fff007819 */ /* 0x100fe20000011405 */
[----:B------:R-:W-:Y:S01]  /*bef0*/  UIMAD.WIDE.U32 UR60, UR60, UR10, UR6 ;  /* 0x0000000a3c3c72a5 */ /* 0x000fe2000f8e0006 */
[----:B------:R-:W-:Y:S02]  /*bf00*/  IMAD.MOV R7, RZ, RZ, -R5 ;  /* 0x000000ffff077224 */ /* 0x000fe400078e0a05 */
[----:B------:R-:W-:Y:S01]  /*bf10*/  ULDC.64 UR6, c[0x0][0xae0] ;  /* 0x0002b80000067ab9 */ /* 0x000fe20000000a00 */
[----:B------:R-:W-:Y:S01]  /*bf20*/  UIADD3 UR5, UR61, UR5, URZ ;  /* 0x000000053d057290 */ /* 0x000fe2000fffe03f */
[----:B------:R-:W-:Y:S01]  /*bf30*/  IMAD R0, R0, UR6, RZ ;  /* 0x0000000600007c24 */ /* 0x000fe2000f8e02ff */
[----:B------:R-:W-:Y:S01]  /*bf40*/  MOV R2, UR60 ;  /* 0x0000003c00027c02 */ /* 0x000fe20008000f00 */
[----:B------:R-:W-:Y:S01]  /*bf50*/  IMAD R7, R8, R7, R6 ;  /* 0x0000000708077224 */ /* 0x000fe200078e0206 */
[----:B------:R-:W-:Y:S01]  /*bf60*/  IADD3 R6, R192, UR41, RZ ;  /* 0x00000029c0067c10 */ /* 0x000fe2000fffe0ff */
[----:B------:R-:W-:-:S02]  /*bf70*/  IMAD.U32 R3, RZ, RZ, UR61 ;  /* 0x0000003dff037e24 */ /* 0x000fc4000f8e00ff */
[----:B------:R-:W-:Y:S01]  /*bf80*/  IMAD.U32 R3, RZ, RZ, UR5 ;  /* 0x00000005ff037e24 */ /* 0x000fe2000f8e00ff */
[----:B------:R-:W-:Y:S01]  /*bf90*/  ULDC UR5, c[0x0][0xa88] ;  /* 0x0002a20000057ab9 */ /* 0x000fe20000000800 */
[C---:B------:R-:W-:Y:S01]  /*bfa0*/  IMAD R9, R5.reuse, UR7, R0 ;  /* 0x0000000705097c24 */ /* 0x040fe2000f8e0200 */
[----:B------:R-:W-:Y:S01]  /*bfb0*/  SHF.R.S32.HI R0, RZ, 0x1f, R7 ;  /* 0x0000001fff007819 */ /* 0x000fe20000011407 */
[----:B------:R-:W-:Y:S01]  /*bfc0*/  IMAD.WIDE.U32 R2, R5, UR6, R2 ;  /* 0x0000000605027c25 */ /* 0x000fe2000f8e0002 */
[----:B------:R-:W-:-:S03]  /*bfd0*/  ULDC.64 UR6, c[0x0][0xad8] ;  /* 0x0002b60000067ab9 */ /* 0x000fc60000000a00 */
[----:B------:R-:W-:Y:S02]  /*bfe0*/  IMAD.IADD R3, R3, 0x1, R9 ;  /* 0x0000000103037824 */ /* 0x000fe400078e0209 */
[----:B------:R-:W-:Y:S02]  /*bff0*/  IMAD R4, R0, UR6, RZ ;  /* 0x0000000600047c24 */ /* 0x000fe4000f8e02ff */
[----:B------:R-:W-:Y:S02]  /*c000*/  IMAD R9, R8, UR5, RZ ;  /* 0x0000000508097c24 */ /* 0x000fe4000f8e02ff */
        /* <DEDUP_REMOVED lines=27> */
.L_x_5529:
[----:B------:R-:W-:Y:S05]  /*c1c0*/  BSYNC B1 ;  /* 0x0000000000017941 */ /* 0x000fea0003800000 */
.L_x_5528:
        /* <DEDUP_REMOVED lines=17> */
.L_x_5531:
[----:B------:R-:W-:Y:S05]  /*c2e0*/  BSYNC B1 ;  /* 0x0000000000017941 */ /* 0x000fea0003800000 */
.L_x_5530:
        /* <DEDUP_REMOVED lines=17> */
.L_x_5533:
[----:B------:R-:W-:Y:S05]  /*c400*/  BSYNC B1 ;  /* 0x0000000000017941 */ /* 0x000fea0003800000 */
.L_x_5532:
[----:B0-----:R-:W-:Y:S01]  /*c410*/  IADD3 R0, R6, 0x60, RZ ;  /* 0x0000006006007810 */ /* 0x001fe20007ffe0ff */
[----:B--2-4-:R-:W0:Y:S03]  /*c420*/  SHFL.IDX PT, R5, R5, 0x3, 0x181f ;  /* 0x00781f0005057f89 */ /* 0x014e2600000e0000 */
        /* <DEDUP_REMOVED lines=16> */
.L_x_5525:
[----:B------:R-:W-:Y:S05]  /*c530*/  BSYNC B0 ;  /* 0x0000000000007941 */ /* 0x000fea0003800000 */
.L_x_5517:
[----:B------:R-:W-:Y:S02]  /*c540*/  ULDC UR5, c[0x0][0xc38] ;  /* 0x00030e0000057ab9 */ /* 0x000fe40000000800 */
[----:B------:R-:W-:-:S06]  /*c550*/  UISETP.GE.AND UP0, UPT, UR4, UR5, UPT ;  /* 0x000000050400728c */ /* 0x000fcc000bf06270 */
[----:B------:R-:W-:-:S13]  /*c560*/  PLOP3.LUT P0, PT, PT, PT, UP0, 0x80, 0x0 ;  /* 0x000000000000781c */ /* 0x000fda0003f0f008 */
[----:B------:R-:W-:Y:S05]  /*c570*/  @!P0 BRA `(.L_x_5534) ;  /* 0xffffff4400e88947 */ /* 0x000fea000383ffff */
[----:B------:R-:W-:Y:S05]  /*c580*/  EXIT ;  /* 0x000000000000794d */ /* 0x000fea0003800000 */
.L_x_5476:
        /* <DEDUP_REMOVED lines=46> */
[C---:B------:R-:W-:Y:S02]  /*c870*/  LOP3.LUT R4, R3.reuse, 0x7f, RZ, 0xc0, !PT ;  /* 0x0000007f03047812 */ /* 0x040fe400078ec0ff */
[----:B------:R-:W-:-:S02]  /*c880*/  SHF.L.U32 R3, R3, 0x4, RZ ;  /* 0x0000000403037819 */ /* 0x000fc400000006ff */
        /* <DEDUP_REMOVED lines=8> */
[----:B------:R-:W-:-:S04]  /*c910*/  UIMAD.WIDE UR4, UR4, 0x2aaaaaab, URZ ;  /* 0x2aaaaaab040478a5 */ /* 0x000fc8000f8e023f */
[----:B------:R-:W-:Y:S01]  /*c920*/  @P0 LOP3.LUT R16, R16, 0x2, RZ, 0xfc, !PT ;  /* 0x0000000210100812 */ /* 0x000fe200078efcff */
[----:B------:R-:W-:Y:S01]  /*c930*/  USHF.R.U32.HI UR41, URZ, 0x1f, UR5 ;  /* 0x0000001f3f297899 */ /* 0x000fe20008011605 */
[----:B------:R-:W-:Y:S02]  /*c940*/  ISETP.GE.AND P0, PT, R0, UR7, PT ;  /* 0x0000000700007c0c */ /* 0x000fe4000bf06270 */
[----:B------:R-:W-:Y:S01]  /*c950*/  LOP3.LUT R16, R16, 0xfffffbff, RZ, 0xc0, !PT ;  /* 0xfffffbff10107812 */ /* 0x000fe200078ec0ff */
[----:B------:R-:W-:Y:S01]  /*c960*/  ULEA.HI.SX32 UR41, UR5, UR41, 0x1c ;  /* 0x0000002905297291 */ /* 0x000fe2000f8fe23f */
[----:B------:R-:W-:Y:S02]  /*c970*/  LOP3.LUT R0, R36, 0x70, R3, 0xf8, !PT ;  /* 0x0000007024007812 */ /* 0x000fe400078ef803 */
[----:B------:R-:W-:Y:S02]  /*c980*/  @P1 LOP3.LUT R16, R16, 0x400, RZ, 0xfc, !PT ;  /* 0x0000040010101812 */ /* 0x000fe400078efcff */
[----:B------:R-:W-:-:S02]  /*c990*/  ISETP.GE.AND P1, PT, R2, UR9, PT ;  /* 0x0000000902007c0c */ /* 0x000fc4000bf26270 */
        /* <DEDUP_REMOVED lines=18> */
.L_x_5584:
        /* <DEDUP_REMOVED lines=22> */
.L_x_5536:
[----:B------:R-:W-:Y:S01]  /*cc20*/  ULDC UR8, c[0x0][0xc54] ;  /* 0x0003150000087ab9 */ /* 0x000fe20000000800 */
[----:B------:R-:W-:Y:S01]  /*cc30*/  UMOV UR6, UR7 ;  /* 0x0000000700067c82 */ /* 0x000fe20008000000 */
[----:B------:R-:W-:-:S11]  /*cc40*/  UISETP.NE.AND UP0, UPT, UR8, 0x1, UPT ;  /* 0x000000010800788c */ /* 0x000fd6000bf05270 */
[----:B------:R-:W-:Y:S02]  /*cc50*/  @UP0 ULDC.64 UR10, c[0x0][0xc58] ;  /* 0x00031600000a0ab9 */ /* 0x000fe40000000a00 */
[----:B------:R-:W-:-:S04]  /*cc60*/  UIMAD.WIDE.U32 UR4, UR7, UR10, URZ ;  /* 0x0000000a070472a5 */ /* 0x000fc8000f8e003f */
[----:B------:R-:W-:-:S04]  /*cc70*/  @UP0 USHF.R.U32.HI UR6, URZ, UR11, UR5 ;  /* 0x0000000b3f060299 */ /* 0x000fc80008011605 */
[----:B------:R-:W-:-:S12]  /*cc80*/  UIMAD UR4, UR6, UR8, URZ ;  /* 0x00000008060472a4 */ /* 0x000fd8000f8e023f */
.L_x_5537:
        /* <DEDUP_REMOVED lines=18> */
[----:B------:R-:W-:Y:S01]  /*cdb0*/  MOV R3, UR5 ;  /* 0x0000000500037c02 */ /* 0x000fe20008000f00 */
[----:B------:R-:W-:Y:S01]  /*cdc0*/  IMAD.U32 R2, RZ, RZ, UR4 ;  /* 0x00000004ff027e24 */ /* 0x000fe2000f8e00ff */
[----:B------:R-:W-:Y:S01]  /*cdd0*/  ULDC UR5, c[0x0][0x448] ;  /* 0x0001120000057ab9 */ /* 0x000fe20000000800 */
        /* <DEDUP_REMOVED lines=37> */
.L_x_5539:
        /* <DEDUP_REMOVED lines=13> */
[----:B------:R-:W-:Y:S01]  /*d100*/  MOV R8, 0x70 ;  /* 0x0000007000087802 */ /* 0x000fe20000000f00 */
[----:B------:R-:W-:-:S02]  /*d110*/  IMAD.U32 R10, RZ, RZ, UR4 ;  /* 0x00000004ff0a7e24 */ /* 0x000fc4000f8e00ff */
[----:B------:R-:W-:Y:S02]  /*d120*/  IMAD.U32 R11, RZ, RZ, UR5 ;  /* 0x00000005ff0b7e24 */ /* 0x000fe4000f8e00ff */
[----:B------:R-:W-:Y:S02]  /*d130*/  IMAD.MOV.U32 R12, RZ, RZ, 0x1 ;  /* 0x00000001ff0c7424 */ /* 0x000fe400078e00ff */
[----:B------:R-:W-:-:S07]  /*d140*/  IMAD.MOV.U32 R13, RZ, RZ, RZ ;  /* 0x000000ffff0d7224 */ /* 0x000fce00078e00ff */
[----:B------:R-:W-:-:S07]  /*d150*/  LEPC R20, `(.L_x_5542) ;  /* 0x000000001014794e */ /* 0x000fce0000000000 */
[----:B0----5:R-:W-:Y:S05]  /*d160*/  CALL.ABS.NOINC R2 ;  /* 0x0000000002007343 */ /* 0x021fea0003c00000 */
.L_x_5542:
[----:B------:R-:W-:Y:S05]  /*d170*/  BSYNC B6 ;  /* 0x0000000000067941 */ /* 0x000fea0003800000 */
.L_x_5541:
        /* <DEDUP_REMOVED lines=19> */
[----:B-1---5:R-:W-:Y:S05]  /*d2b0*/  CALL.ABS.NOINC R2 ;  /* 0x0000000002007343 */ /* 0x022fea0003c00000 */
.L_x_5545:
[----:B------:R0:W1:Y:S01]  /*d2c0*/  LDC.64 R2, c[0x4][R18] ;  /* 0x0100000012027b82 */ /* 0x0000620000000a00 */
[----:B------:R-:W-:Y:S01]  /*d2d0*/  ULDC.64 UR4, c[0x4][0x138] ;  /* 0x01004e0000047ab9 */ /* 0x000fe20000000a00 */
[----:B------:R-:W-:Y:S01]  /*d2e0*/  ULDC.64 UR6, c[0x4][0x140] ;  /* 0x0100500000067ab9 */ /* 0x000fe20000000a00 */
[----:B------:R-:W-:Y:S01]  /*d2f0*/  IMAD.U32 R4, RZ, RZ, UR4 ;  /* 0x00000004ff047e24 */ /* 0x000fe2000f8e00ff */
[----:B------:R-:W-:Y:S01]  /*d300*/  MOV R7, UR7 ;  /* 0x0000000700077c02 */ /* 0x000fe20008000f00 */
[----:B------:R-:W-:Y:S01]  /*d310*/  IMAD.U32 R5, RZ, RZ, UR5 ;  /* 0x00000005ff057e24 */ /* 0x000fe2000f8e00ff */
[----:B------:R-:W-:Y:S01]  /*d320*/  ULDC.64 UR4, c[0x4][0x80] ;  /* 0x0100200000047ab9 */ /* 0x000fe20000000a00 */
[----:B------:R-:W-:Y:S01]  /*d330*/  IMAD.U32 R6, RZ, RZ, UR6 ;  /* 0x00000006ff067e24 */ /* 0x000fe2000f8e00ff */
[----:B------:R-:W-:Y:S01]  /*d340*/  MOV R12, 0x1 ;  /* 0x00000001000c7802 */ /* 0x000fe20000000f00 */
[----:B------:R-:W-:Y:S02]  /*d350*/  IMAD.U32 R10, RZ, RZ, UR4 ;  /* 0x00000004ff0a7e24 */ /* 0x000fe4000f8e00ff */
[----:B------:R-:W-:-:S02]  /*d360*/  IMAD.U32 R11, RZ, RZ, UR5 ;  /* 0x00000005ff0b7e24 */ /* 0x000fc4000f8e00ff */
[----:B------:R-:W-:Y:S02]  /*d370*/  IMAD.MOV.U32 R8, RZ, RZ, 0x70 ;  /* 0x00000070ff087424 */ /* 0x000fe400078e00ff */
[----:B0-----:R-:W-:-:S07]  /*d380*/  IMAD.MOV.U32 R13, RZ, RZ, RZ ;  /* 0x000000ffff0d7224 */ /* 0x001fce00078e00ff */
[----:B------:R-:W-:-:S07]  /*d390*/  LEPC R20, `(.L_x_5544) ;  /* 0x000000001014794e */ /* 0x000fce0000000000 */
[----:B-1----:R-:W-:Y:S05]  /*d3a0*/  CALL.ABS.NOINC R2 ;  /* 0x0000000002007343 */ /* 0x002fea0003c00000 */
.L_x_5544:
[----:B------:R-:W-:Y:S05]  /*d3b0*/  BSYNC B6 ;  /* 0x0000000000067941 */ /* 0x000fea0003800000 */
.L_x_5543:
        /* <DEDUP_REMOVED lines=15> */
.L_x_5600:
        /* <DEDUP_REMOVED lines=11> */
[----:B------:R-:W-:-:S05]  /*d560*/  IMAD R7, R7, 0x60, R8 ;  /* 0x0000006007077824 */ /* 0x000fca00078e0208 */
[C---:B------:R-:W-:Y:S02]  /*d570*/  ISETP.GE.AND P0, PT, R7.reuse, UR38, PT ;  /* 0x0000002607007c0c */ /* 0x040fe4000bf06270 */
[----:B------:R-:W-:Y:S02]  /*d580*/  IADD3 R0, R7, R32, RZ ;  /* 0x0000002007007210 */ /* 0x000fe40007ffe0ff */
[----:B------:R-:W-:-:S03]  /*d590*/  ISETP.GT.U32.OR P0, PT, R8, 0x5f, P0 ;  /* 0x0000005f0800780c */ /* 0x000fc60000704470 */
[----:B0-----:R-:W-:-:S04]  /*d5a0*/  @P1 IMAD.HI.U32 R2, R0, R3, RZ ;  /* 0x0000000300021227 */ /* 0x001fc800078e00ff */
[----:B------:R-:W-:Y:S01]  /*d5b0*/  IMAD.MOV.U32 R9, RZ, RZ, R0 ;  /* 0x000000ffff097224 */ /* 0x000fe200078e0000 */
[----:B-1----:R-:W-:-:S05]  /*d5c0*/  @P1 SHF.R.U32.HI R9, RZ, R5, R2 ;  /* 0x00000005ff091219 */ /* 0x002fca0000011602 */
[----:B------:R-:W0:Y:S01]  /*d5d0*/  @!P0 LDC.64 R6, c[0x0][0x428] ;  /* 0x00010a00ff068b82 */ /* 0x000e220000000a00 */
[----:B------:R-:W-:-:S07]  /*d5e0*/  @!P0 SHF.R.S32.HI R3, RZ, 0x1f, R9 ;  /* 0x0000001fff038819 */ /* 0x000fce0000011409 */
[----:B------:R-:W1:Y:S01]  /*d5f0*/  @!P0 LDC.64 R4, c[0x0][0x418] ;  /* 0x00010600ff048b82 */ /* 0x000e620000000a00 */
[----:B0-----:R-:W-:-:S04]  /*d600*/  @!P0 IMAD R2, R33, R6, RZ ;  /* 0x0000000621028224 */ /* 0x001fc800078e02ff */
[----:B------:R-:W-:Y:S02]  /*d610*/  @!P0 IMAD R7, R29, R7, R2 ;  /* 0x000000071d078224 */ /* 0x000fe400078e0202 */
[----:B------:R-:W-:-:S04]  /*d620*/  @!P0 IMAD.MOV.U32 R2, RZ, RZ, R9 ;  /* 0x000000ffff028224 */ /* 0x000fc800078e0009 */
[----:B------:R-:W-:Y:S01]  /*d630*/  @!P0 IMAD.WIDE.U32 R2, R29, R6, R2 ;  /* 0x000000061d028225 */ /* 0x000fe200078e0002 */
[----:B------:R-:W-:-:S03]  /*d640*/  MOV R6, RZ ;  /* 0x000000ff00067202 */ /* 0x000fc60000000f00 */
[----:B------:R-:W-:Y:S01]  /*d650*/  @!P0 IMAD.IADD R3, R3, 0x1, R7 ;  /* 0x0000000103038824 */ /* 0x000fe200078e0207 */
[----:B-1----:R-:W-:Y:S01]  /*d660*/  @!P0 LEA R4, P1, R2, R4, 0x2 ;  /* 0x0000000402048211 */ /* 0x002fe200078210ff */
[----:B------:R-:W-:-:S03]  /*d670*/  IMAD.MOV R7, RZ, RZ, -R9 ;  /* 0x000000ffff077224 */ /* 0x000fc600078e0a09 */
[----:B------:R-:W-:-:S05]  /*d680*/  @!P0 LEA.HI.X R5, R2, R5, R3, 0x2, P1 ;  /* 0x0000000502058211 */ /* 0x000fca00008f1403 */
        /* <DEDUP_REMOVED lines=15> */
.L_x_5547:
        /* <DEDUP_REMOVED lines=8> */
[----:B------:R-:W-:Y:S02]  /*d800*/  LEA R0, R23, R17, 0x3 ;  /* 0x0000001117007211 */ /* 0x000fe400078e18ff */
        /* <DEDUP_REMOVED lines=16> */
.L_x_5601:
[----:B------:R-:W-:Y:S05]  /*d910*/  BSYNC B0 ;  /* 0x0000000000007941 */ /* 0x000fea0003800000 */
.L_x_5548:
        /* <DEDUP_REMOVED lines=8> */
[----:B------:R-:W-:Y:S01]  /*d9a0*/  IMAD.IADD R3, R3, 0x1, R7 ;  /* 0x0000000103037824 */ /* 0x000fe200078e0207 */
[----:B------:R-:W-:Y:S01]  /*d9b0*/  MOV R7, 0xffffffa0 ;  /* 0xffffffa000077802 */ /* 0x000fe20000000f00 */
[----:B------:R-:W-:Y:S02]  /*d9c0*/  IMAD R5, R4, UR4, RZ ;  /* 0x0000000404057c24 */ /* 0x000fe4000f8e02ff */
[----:B------:R-:W-:-:S04]  /*d9d0*/  IMAD.WIDE.U32 R2, R6, UR4, R2 ;  /* 0x0000000406027c25 */ /* 0x000fc8000f8e0002 */
[----:B------:R-:W-:Y:S01]  /*d9e0*/  IMAD R5, R6, UR5, R5 ;  /* 0x0000000506057c24 */ /* 0x000fe2000f8e0205 */
[----:B------:R-:W-:Y:S01]  /*d9f0*/  ULDC.64 UR4, c[0x0][0x308] ;  /* 0x0000c20000047ab9 */ /* 0x000fe20000000a00 */
[----:B------:R-:W-:Y:S02]  /*da00*/  IMAD R7, R24, R7, UR38 ;  /* 0x0000002618077e24 */ /* 0x000fe4000f8e0207 */
[----:B------:R-:W-:Y:S02]  /*da10*/  IMAD.IADD R3, R3, 0x1, R5 ;  /* 0x0000000103037824 */ /* 0x000fe400078e0205 */
[----:B------:R-:W-:Y:S02]  /*da20*/  IMAD R5, R28, UR4, RZ ;  /* 0x000000041c057c24 */ /* 0x000fe4000f8e02ff */
[----:B------:R-:W-:-:S04]  /*da30*/  IMAD.WIDE.U32 R2, R22, UR4, R2 ;  /* 0x0000000416027c25 */ /* 0x000fc8000f8e0002 */
[----:B------:R-:W-:Y:S01]  /*da40*/  IMAD R5, R22, UR5, R5 ;  /* 0x0000000516057c24 */ /* 0x000fe2000f8e0205 */
[----:B------:R-:W-:Y:S01]  /*da50*/  ULDC.64 UR4, c[0x0][0x2e8] ;  /* 0x0000ba0000047ab9 */ /* 0x000fe20000000a00 */
[----:B------:R-:W-:Y:S01]  /*da60*/  IMAD.IADD R7, R7, 0x1, -R36 ;  /* 0x0000000107077824 */ /* 0x000fe200078e0a24 */
[----:B------:R-:W-:Y:S01]  /*da70*/  LEA R4, P0, R2, UR4, 0x1 ;  /* 0x0000000402047c11 */ /* 0x000fe2000f8008ff */
[----:B------:R-:W-:Y:S01]  /*da80*/  IMAD.IADD R3, R3, 0x1, R5 ;  /* 0x0000000103037824 */ /* 0x000fe200078e0205 */
[----:B------:R-:W-:Y:S01]  /*da90*/  UMOV UR4, 0xffffffff ;  /* 0xffffffff00047882 */ /* 0x000fe20000000000 */
[----:B------:R-:W-:-:S03]  /*daa0*/  IMAD R5, R23, 0x4800, R30 ;  /* 0x0000480017057824 */ /* 0x000fc600078e021e */
        /* <DEDUP_REMOVED lines=8> */
[----:B-1----:R-:W-:Y:S01]  /*db30*/  @P0 IMAD.X R3, RZ, RZ, R2, P1 ;  /* 0x000000ffff030224 */ /* 0x002fe200008e0602 */
[----:B------:R-:W-:Y:S02]  /*db40*/  @P0 MOV R2, R14 ;  /* 0x0000000e00020202 */ /* 0x000fe40000000f00 */
        /* <DEDUP_REMOVED lines=9> */
[----:B------:R-:W-:Y:S02]  /*dbe0*/  SHFL.IDX PT, R8, R6, 0x2, 0x181f ;  /* 0x00581f0006087f89 */ /* 0x000fe400000e0000 */
        /* <DEDUP_REMOVED lines=37> */
[----:B------:R0:W-:Y:S02]  /*de40*/  @P0 LDGSTS.E.BYPASS.LTC128B.128 [R21+0x26400], desc[UR36][R2.64+0x100], !P2 ;  /* 0x2640010002150fae */ /* 0x0001e4000d101d64 */
.L_x_5615:
        /* <DEDUP_REMOVED lines=12> */
.L_x_5551:
        /* <DEDUP_REMOVED lines=10> */
.L_x_5552:
        /* <DEDUP_REMOVED lines=11> */
[----:B------:R-:W-:Y:S01]  /*e060*/  MOV R4, UR6 ;  /* 0x0000000600047c02 */ /* 0x000fe20008000f00 */
[----:B------:R-:W-:Y:S01]  /*e070*/  IMAD.U32 R5, RZ, RZ, UR7 ;  /* 0x00000007ff057e24 */ /* 0x000fe2000f8e00ff */
        /* <DEDUP_REMOVED lines=9> */
[----:B0-----:R-:W-:Y:S05]  /*e110*/  CALL.ABS.NOINC R2 ;  /* 0x0000000002007343 */ /* 0x001fea0003c00000 */
.L_x_5554:
[----:B------:R-:W-:Y:S05]  /*e120*/  BSYNC B6 ;  /* 0x0000000000067941 */ /* 0x000fea0003800000 */
.L_x_5553:
[----:B0-----:R-:W0:Y:S01]  /*e130*/  S2R R2, SR_TID.X ;  /* 0x0000000000027919 */ /* 0x001e220000002100 */
        /* <DEDUP_REMOVED lines=9> */
[----:B------:R-:W-:-:S03]  /*e1d0*/  LOP3.LUT P5, RZ, R16, 0x200, RZ, 0xc0, !PT ;  /* 0x0000020010ff7812 */ /* 0x000fc600078ac0ff */
        /* <DEDUP_REMOVED lines=41> */
[----:B------:R-:W-:-:S03]  /*e470*/  IMAD.U32 R3, RZ, RZ, UR44 ;  /* 0x0000002cff037e24 */ /* 0x000fc6000f8e00ff */
[----:B------:R-:W1:Y:S01]  /*e480*/  SHFL.IDX PT, R2, R5, RZ, 0x181f ;  /* 0x00181fff05027589 */ /* 0x000e6200000e0000 */
[----:B------:R-:W-:-:S03]  /*e490*/  IMAD R4, R3, 0x80, R36 ;  /* 0x0000008003047824 */ /* 0x000fc600078e0224 */
[----:B------:R-:W-:Y:S01]  /*e4a0*/  SHFL.IDX PT, R6, R5, 0x1, 0x181f ;  /* 0x00381f0005067f89 */ /* 0x000fe200000e0000 */
[C---:B------:R-:W-:Y:S01]  /*e4b0*/  VIADD R7, R4.reuse, 0x10 ;  /* 0x0000001004077836 */ /* 0x040fe20000000000 */
[----:B------:R-:W-:-:S13]  /*e4c0*/  ISETP.GE.AND P0, PT, R4, UR39, PT ;  /* 0x0000002704007c0c */ /* 0x000fda000bf06270 */
[----:B0-----:R-:W-:-:S05]  /*e4d0*/  @!P0 LEA R14, P1, R37, R14, 0x1 ;  /* 0x0000000e250e8211 */ /* 0x001fca00078208ff */
[----:B-1----:R-:W-:Y:S01]  /*e4e0*/  @!P0 IMAD.X R3, RZ, RZ, R2, P1 ;  /* 0x000000ffff038224 */ /* 0x002fe200008e0602 */
[----:B------:R-:W-:Y:S02]  /*e4f0*/  @!P0 MOV R2, R14 ;  /* 0x0000000e00028202 */ /* 0x000fe40000000f00 */
        /* <DEDUP_REMOVED lines=68> */
[----:B------:R0:W-:Y:S02]  /*e940*/  @!P0 LDGSTS.E.BYPASS.LTC128B.128 [R31+0x1d400], desc[UR36][R2.64+0x100], !P5 ;  /* 0x1d400100021f8fae */ /* 0x0001e4000e901d64 */
.L_x_5632:
        /* <DEDUP_REMOVED lines=12> */
.L_x_5556:
        /* <DEDUP_REMOVED lines=10> */
[----:B------:R-:W-:-:S04]  /*eab0*/  LOP3.LUT R0, R0, 0xfffffffe, RZ, 0xc0, !PT ;  /* 0xfffffffe00007812 */ /* 0x000fc800078ec0ff */
[----:B------:R-:W-:-:S04]  /*eac0*/  IADD3 R0, R2, -R0, RZ ;  /* 0x8000000002007210 */ /* 0x000fc80007ffe0ff */
[----:B------:R-:W-:Y:S01]  /*ead0*/  SHF.L.U32 R0, R0, 0x1f, RZ ;  /* 0x0000001f00007819 */ /* 0x000fe200000006ff */
[----:B------:R-:W-:Y:S01]  /*eae0*/  NOP ;  /* 0x0000000000007918 */ /* 0x000fe20000000000 */
[----:B------:R0:W-:Y:S01]  /*eaf0*/  SYNCS.ARRIVE.TRANS64.A1T0 RZ, [R17+URZ+0x30800], RZ ;  /* 0x030800ff11ff79a7 */ /* 0x0001e2000810003f */
[----:B------:R-:W-:Y:S01]  /*eb00*/  BSSY B0, `(.L_x_5557) ;  /* 0x0000003000007945 */ /* 0x000fe20003800000 */
[----:B------:R-:W1:Y:S03]  /*eb10*/  SYNCS.PHASECHK.TRANS64.TRYWAIT P0, [R17+URZ+0x30820], R0 ;  /* 0x03082000110075a7 */ /* 0x000e66000800017f */
[----:B01----:R-:W-:Y:S05]  /*eb20*/  @!P0 BRA `(.L_x_5558) ;  /* 0x0000003000b88947 */ /* 0x003fea0003800000 */
.L_x_5633:
[----:B------:R-:W-:Y:S05]  /*eb30*/  BSYNC B0 ;  /* 0x0000000000007941 */ /* 0x000fea0003800000 */
.L_x_5557:
[----:B------:R-:W-:-:S06]  /*eb40*/  UISETP.GE.AND UP0, UPT, UR45, 0x2, UPT ;  /* 0x000000022d00788c */ /* 0x000fcc000bf06270 */
[----:B------:R-:W-:-:S13]  /*eb50*/  PLOP3.LUT P0, PT, PT, PT, UP0, 0x40, 0x0 ;  /* 0x000000000000781c */ /* 0x000fda0003f0e808 */
[----:B------:R-:W-:Y:S05]  /*eb60*/  @P0 BRA `(.L_x_5559) ;  /* 0x0000000c00fc0947 */ /* 0x000fea0003800000 */
[----:B------:R-:W-:Y:S01]  /*eb70*/  UIADD3 UR4, UR45, -0x2, URZ ;  /* 0xfffffffe2d047890 */ /* 0x000fe2000fffe03f */
[----:B------:R-:W-:Y:S01]  /*eb80*/  BSSY B0, `(.L_x_5559) ;  /* 0x00000fd000007945 */ /* 0x000fe20003800000 */
[----:B------:R-:W-:Y:S02]  /*eb90*/  IMAD.MOV.U32 R20, RZ, RZ, R26 ;  /* 0x000000ffff147224 */ /* 0x000fe400078e001a */
[----:B------:R-:W-:Y:S02]  /*eba0*/  IMAD.MOV.U32 R9, RZ, RZ, R23 ;  /* 0x000000ffff097224 */ /* 0x000fe400078e0017 */
[----:B------:R-:W-:Y:S01]  /*ebb0*/  IMAD.MOV.U32 R27, RZ, RZ, R24 ;  /* 0x000000ffff1b7224 */ /* 0x000fe200078e0018 */
[----:B------:R-:W-:-:S07]  /*ebc0*/  MOV R8, UR4 ;  /* 0x0000000400087c02 */ /* 0x000fce0008000f00 */
.L_x_5572:
        /* <DEDUP_REMOVED lines=17> */
[----:B------:R-:W-:Y:S02]  /*ece0*/  @!P2 SHF.R.S32.HI R3, RZ, 0x1f, R11 ;  /* 0x0000001fff03a819 */ /* 0x000fe4000001140b */
[----:B------:R-:W-:Y:S01]  /*ecf0*/  @!P2 MOV R2, R11 ;  /* 0x0000000b0002a202 */ /* 0x000fe20000000f00 */
[----:B--2---:R-:W-:-:S04]  /*ed00*/  @!P2 IMAD R0, R33, R6, RZ ;  /* 0x000000062100a224 */ /* 0x004fc800078e02ff */
[----:B------:R-:W-:-:S04]  /*ed10*/  @!P2 IMAD.WIDE.U32 R2, R29, R6, R2 ;  /* 0x000000061d02a225 */ /* 0x000fc800078e0002 */
[----:B------:R-:W-:-:S04]  /*ed20*/  @!P2 IMAD R7, R29, R7, R0 ;  /* 0x000000071d07a224 */ /* 0x000fc800078e0200 */
[----:B------:R-:W-:Y:S01]  /*ed30*/  @!P2 IMAD.IADD R0, R7, 0x1, R3 ;  /* 0x000000010700a824 */ /* 0x000fe200078e0203 */
[----:B0-----:R-:W-:-:S04]  /*ed40*/  @!P2 LEA R4, P0, R2, R4, 0x2 ;  /* 0x000000040204a211 */ /* 0x001fc800078010ff */
[----:B------:R-:W-:Y:S01]  /*ed50*/  @!P2 LEA.HI.X R5, R2, R5, R0, 0x2, P0 ;  /* 0x000000050205a211 */ /* 0x000fe200000f1400 */
[----:B------:R-:W-:Y:S01]  /*ed60*/  IMAD.MOV.U32 R0, RZ, RZ, RZ ;  /* 0x000000ffff007224 */ /* 0x000fe200078e00ff */
[----:B------:R-:W-:Y:S02]  /*ed70*/  ISETP.NE.AND P0, PT, R23, 0x2, PT ;  /* 0x000000021700780c */ /* 0x000fe40003f05270 */
        /* <DEDUP_REMOVED lines=11> */
.L_x_5560:
[----:B------:R-:W-:Y:S01]  /*ee30*/  IMAD R6, R23, 0x8, R17 ;  /* 0x0000000817067824 */ /* 0x000fe200078e0211 */
[----:B------:R-:W-:Y:S01]  /*ee40*/  SHF.L.U32 R3, R26, 0x1f, RZ ;  /* 0x0000001f1a037819 */ /* 0x000fe200000006ff */
[----:B------:R-:W-:Y:S03]  /*ee50*/  BSSY B1, `(.L_x_5561) ;  /* 0x0000003000017945 */ /* 0x000fe60003800000 */
[----:B------:R-:W0:Y:S02]  /*ee60*/  SYNCS.PHASECHK.TRANS64.TRYWAIT P0, [R6+URZ+0x30840], R3 ;  /* 0x03084003060075a7 */ /* 0x000e24000800017f */
[----:B0-----:R-:W-:Y:S05]  /*ee70*/  @!P0 BRA `(.L_x_5562) ;  /* 0x0000002c00f88947 */ /* 0x001fea0003800000 */
.L_x_5634:
[----:B------:R-:W-:Y:S05]  /*ee80*/  BSYNC B1 ;  /* 0x0000000000017941 */ /* 0x000fea0003800000 */
.L_x_5561:
        /* <DEDUP_REMOVED lines=15> */
[----:B------:R-:W-:-:S04]  /*ef80*/  ULDC.64 UR4, c[0x0][0x308] ;  /* 0x0000c20000047ab9 */ /* 0x000fc80000000a00 */
[----:B------:R-:W-:Y:S01]  /*ef90*/  IADD3 R3, R3, R7, RZ ;  /* 0x0000000703037210 */ /* 0x000fe20007ffe0ff */
[----:B------:R-:W-:-:S04]  /*efa0*/  IMAD R7, R28, UR4, RZ ;  /* 0x000000041c077c24 */ /* 0x000fc8000f8e02ff */
[C---:B------:R-:W-:Y:S02]  /*efb0*/  IMAD R7, R22.reuse, UR5, R7 ;  /* 0x0000000516077c24 */ /* 0x040fe4000f8e0207 */
[----:B------:R-:W-:Y:S01]  /*efc0*/  IMAD.WIDE.U32 R2, R22, UR4, R2 ;  /* 0x0000000416027c25 */ /* 0x000fe2000f8e0002 */
[----:B------:R-:W-:-:S03]  /*efd0*/  ULDC.64 UR4, c[0x0][0x2e8] ;  /* 0x0000ba0000047ab9 */ /* 0x000fc60000000a00 */
[----:B------:R-:W-:Y:S01]  /*efe0*/  IMAD.IADD R3, R7, 0x1, R3 ;  /* 0x0000000107037824 */ /* 0x000fe200078e0203 */
[----:B------:R-:W-:Y:S01]  /*eff0*/  LEA R7, P0, R2, UR4, 0x1 ;  /* 0x0000000402077c11 */ /* 0x000fe2000f8008ff */
[----:B------:R-:W-:-:S03]  /*f000*/  UMOV UR4, 0xffffffff ;  /* 0xffffffff00047882 */ /* 0x000fc60000000000 */
[----:B------:R-:W-:Y:S01]  /*f010*/  LEA.HI.X R10, R2, UR5, R3, 0x1, P0 ;  /* 0x00000005020a7c11 */ /* 0x000fe200080f0c03 */
[----:B------:R-:W-:Y:S08]  /*f020*/  BRA.DIV UR4, `(.L_x_5563) ;  /* 0x0000002e04a07947 */ /* 0x000ff0000b800000 */
        /* <DEDUP_REMOVED lines=33> */
[----:B------:R0:W2:Y:S02]  /*f240*/  SHFL.IDX PT, R14, R7, 0x5, 0x181f ;  /* 0x00b81f00070e7f89 */ /* 0x0000a400000e0000 */
[----:B-1----:R-:W-:Y:S02]  /*f250*/  IADD3.X R3, RZ, R35, RZ, P0, !PT ;  /* 0x00000023ff037210 */ /* 0x002fe400007fe4ff */
[----:B------:R0:W1:Y:S04]  /*f260*/  SHFL.IDX PT, R35, R10, 0x5, 0x181f ;  /* 0x00b81f000a237f89 */ /* 0x00006800000e0000 */
[----:B------:R0:W-:Y:S04]  /*f270*/  LDGSTS.E.BYPASS.LTC128B.128 [R8+0x20400], desc[UR36][R2.64], !P3 ;  /* 0x2040000002087fae */ /* 0x0001e8000d901d64 */
[----:B------:R0:W-:Y:S04]  /*f280*/  LDGSTS.E.BYPASS.LTC128B.128 [R8+0x23400], desc[UR36][R2.64+0x80], !P2 ;  /* 0x2340008002087fae */ /* 0x0001e8000d101d64 */
[----:B------:R0:W-:Y:S02]  /*f290*/  LDGSTS.E.BYPASS.LTC128B.128 [R8+0x26400], desc[UR36][R2.64+0x100], !P1 ;  /* 0x2640010002087fae */ /* 0x0001e4000c901d64 */
.L_x_5648:
        /* <DEDUP_REMOVED lines=10> */
.L_x_5564:
        /* <DEDUP_REMOVED lines=10> */
.L_x_5565:
[----:B------:R1:W-:Y:S01]  /*f3e0*/  SYNCS.ARRIVE.TRANS64.A1T0 RZ, [R6+URZ+0x30830], RZ ;  /* 0x030830ff06ff79a7 */ /* 0x0003e2000810003f */
[----:B------:R-:W-:Y:S05]  /*f3f0*/  @!P2 BRA `(.L_x_5566) ;  /* 0x000000000004a947 */ /* 0x000fea0003800000 */
[----:B------:R-:W-:Y:S01]  /*f400*/  BPT.TRAP 0x1 ;  /* 0x000000040000795c */ /* 0x000fe20000300000 */
.L_x_5566:
[----:B0-----:R-:W-:Y:S01]  /*f410*/  SHF.L.U32 R3, R20, 0x1f, RZ ;  /* 0x0000001f14037819 */ /* 0x001fe200000006ff */
[----:B-1----:R-:W-:Y:S01]  /*f420*/  IMAD R6, R9, 0x8, R17 ;  /* 0x0000000809067824 */ /* 0x002fe200078e0211 */
[----:B------:R-:W-:Y:S03]  /*f430*/  BSSY B1, `(.L_x_5567) ;  /* 0x0000003000017945 */ /* 0x000fe60003800000 */
[----:B------:R-:W0:Y:S02]  /*f440*/  SYNCS.PHASECHK.TRANS64.TRYWAIT P0, [R6+URZ+0x30860], R3 ;  /* 0x03086003060075a7 */ /* 0x000e24000800017f */
[----:B0-----:R-:W-:Y:S05]  /*f450*/  @!P0 BRA `(.L_x_5568) ;  /* 0x00000030004c8947 */ /* 0x001fea0003800000 */
.L_x_5649:
[----:B------:R-:W-:Y:S05]  /*f460*/  BSYNC B1 ;  /* 0x0000000000017941 */ /* 0x000fea0003800000 */
.L_x_5567:
[----:B------:R-:W-:Y:S01]  /*f470*/  IMAD.MOV.U32 R2, RZ, RZ, -0x60 ;  /* 0xffffffa0ff027424 */ /* 0x000fe200078e00ff */
[----:B------:R-:W-:Y:S01]  /*f480*/  UMOV UR4, 0xffffffff ;  /* 0xffffffff00047882 */ /* 0x000fe20000000000 */
[C---:B------:R-:W-:Y:S01]  /*f490*/  LOP3.LUT P3, RZ, R16.reuse, 0x20, RZ, 0xc0, !PT ;  /* 0x0000002010ff7812 */ /* 0x040fe2000786c0ff */
[----:B------:R-:W-:Y:S01]  /*f4a0*/  IMAD R7, R9, 0x4800, R30 ;  /* 0x0000480009077824 */ /* 0x000fe200078e021e */
[C---:B------:R-:W-:Y:S01]  /*f4b0*/  LOP3.LUT P2, RZ, R16.reuse, 0x10, RZ, 0xc0, !PT ;  /* 0x0000001010ff7812 */ /* 0x040fe2000784c0ff */
[----:B0-----:R-:W-:Y:S01]  /*f4c0*/  IMAD R3, R27, R2, UR38 ;  /* 0x000000261b037e24 */ /* 0x001fe2000f8e0202 */
[----:B------:R-:W-:-:S04]  /*f4d0*/  LOP3.LUT P1, RZ, R16, 0x8, RZ, 0xc0, !PT ;  /* 0x0000000810ff7812 */ /* 0x000fc8000782c0ff */
[----:B------:R-:W-:Y:S01]  /*f4e0*/  IADD3 R8, -R36, R3, RZ ;  /* 0x0000000324087210 */ /* 0x000fe20007ffe1ff */
[----:B------:R-:W-:Y:S08]  /*f4f0*/  BRA.DIV UR4, `(.L_x_5569) ;  /* 0x0000003204387947 */ /* 0x000ff0000b800000 */
        /* <DEDUP_REMOVED lines=44> */
[----:B------:R-:W0:Y:S04]  /*f7c0*/  SHFL.IDX PT, R19, R19, 0x5, 0x181f ;  /* 0x00b81f0013137f89 */ /* 0x000e2800000e0000 */
[----:B------:R2:W3:Y:S01]  /*f7d0*/  SHFL.IDX PT, R14, R18, 0x5, 0x181f ;  /* 0x00b81f00120e7f89 */ /* 0x0004e200000e0000 */
[----:B-1----:R-:W-:Y:S01]  /*f7e0*/  IMAD.X R3, RZ, RZ, R3, P0 ;  /* 0x000000ffff037224 */ /* 0x002fe200000e0603 */
[----:B------:R-:W-:-:S13]  /*f7f0*/  ISETP.LT.OR P0, PT, R8, 0x41, P3 ;  /* 0x000000410800780c */ /* 0x000fda0001f01670 */
[----:B------:R2:W-:Y:S01]  /*f800*/  LDGSTS.E.BYPASS.LTC128B.128 [R7+0x2400], desc[UR36][R2.64], !P0 ;  /* 0x0240000002077fae */ /* 0x0005e2000c101d64 */
[----:B------:R-:W-:-:S13]  /*f810*/  ISETP.LT.OR P0, PT, R8, 0x41, P2 ;  /* 0x000000410800780c */ /* 0x000fda0001701670 */
[----:B------:R2:W-:Y:S01]  /*f820*/  LDGSTS.E.BYPASS.LTC128B.128 [R7+0x5400], desc[UR36][R2.64+0x80], !P0 ;  /* 0x0540008002077fae */ /* 0x0005e2000c101d64 */
[----:B------:R-:W-:-:S13]  /*f830*/  ISETP.LT.OR P0, PT, R8, 0x41, P1 ;  /* 0x000000410800780c */ /* 0x000fda0000f01670 */
[----:B0--3--:R2:W-:Y:S02]  /*f840*/  LDGSTS.E.BYPASS.LTC128B.128 [R7+0x8400], desc[UR36][R2.64+0x100], !P0 ;  /* 0x0840010002077fae */ /* 0x0095e4000c101d64 */
.L_x_5663:
[----:B0-2---:R-:W-:Y:S01]  /*f850*/  IADD3 R2, P0, R14, R4, RZ ;  /* 0x000000040e027210 */ /* 0x005fe20007f1e0ff */
        /* <DEDUP_REMOVED lines=19> */
[----:B------:R-:W-:Y:S01]  /*f990*/  ULDC.64 UR4, c[0x0][0x330] ;  /* 0x0000cc0000047ab9 */ /* 0x000fe20000000a00 */
[----:B------:R-:W-:Y:S02]  /*f9a0*/  NOP ;  /* 0x0000000000007918 */ /* 0x000fe40000000000 */
[----:B------:R-:W-:Y:S02]  /*f9b0*/  IMAD.IADD R3, R3, 0x1, R25 ;  /* 0x0000000103037824 */ /* 0x000fe400078e0219 */
[----:B------:R-:W-:Y:S02]  /*f9c0*/  IMAD R5, R28, UR4, RZ ;  /* 0x000000041c057c24 */ /* 0x000fe4000f8e02ff */
[----:B------:R-:W-:-:S04]  /*f9d0*/  IMAD.WIDE.U32 R2, R22, UR4, R2 ;  /* 0x0000000416027c25 */ /* 0x000fc8000f8e0002 */
[----:B------:R-:W-:Y:S01]  /*f9e0*/  IMAD R5, R22, UR5, R5 ;  /* 0x0000000516057c24 */ /* 0x000fe2000f8e0205 */
[----:B------:R-:W-:Y:S02]  /*f9f0*/  ULDC.64 UR4, c[0x0][0x318] ;  /* 0x0000c60000047ab9 */ /* 0x000fe40000000a00 */
[----:B------:R-:W-:Y:S01]  /*fa00*/  LEA R18, P0, R2, UR4, 0x1 ;  /* 0x0000000402127c11 */ /* 0x000fe2000f8008ff */
[----:B------:R-:W-:-:S05]  /*fa10*/  IMAD.IADD R3, R5, 0x1, R3 ;  /* 0x0000000105037824 */ /* 0x000fca00078e0203 */
[----:B------:R-:W-:Y:S02]  /*fa20*/  LEA.HI.X R19, R2, UR5, R3, 0x1, P0 ;  /* 0x0000000502137c11 */ /* 0x000fe400080f0c03 */
[----:B------:R-:W-:-:S13]  /*fa30*/  PLOP3.LUT P0, PT, PT, PT, PT, 0x80, 0x0 ;  /* 0x000000000000781c */ /* 0x000fda0003f0f070 */
.L_x_5570:
        /* <DEDUP_REMOVED lines=10> */
.L_x_5571:
[C---:B------:R-:W-:Y:S01]  /*fae0*/  ISETP.GT.AND P0, PT, R24.reuse, RZ, PT ;  /* 0x000000ff1800720c */ /* 0x040fe20003f04270 */
[----:B------:R1:W-:Y:S01]  /*faf0*/  SYNCS.ARRIVE.TRANS64.A1T0 RZ, [R6+URZ+0x30850], RZ ;  /* 0x030850ff06ff79a7 */ /* 0x0003e2000810003f */
[----:B------:R-:W-:Y:S01]  /*fb00*/  VIADD R8, R24, 0xffffffff ;  /* 0xffffffff18087836 */ /* 0x000fe20000000000 */
[----:B------:R-:W-:Y:S01]  /*fb10*/  MOV R20, R26 ;  /* 0x0000001a00147202 */ /* 0x000fe20000000f00 */
[----:B------:R-:W-:Y:S02]  /*fb20*/  IMAD.MOV.U32 R9, RZ, RZ, R23 ;  /* 0x000000ffff097224 */ /* 0x000fe400078e0017 */
[----:B------:R-:W-:-:S07]  /*fb30*/  IMAD.MOV.U32 R27, RZ, RZ, R24 ;  /* 0x000000ffff1b7224 */ /* 0x000fce00078e0018 */
[----:B-1----:R-:W-:Y:S05]  /*fb40*/  @P0 BRA `(.L_x_5572) ;  /* 0xfffffff000200947 */ /* 0x002fea000383ffff */
[----:B------:R-:W-:Y:S05]  /*fb50*/  BSYNC B0 ;  /* 0x0000000000007941 */ /* 0x000fea0003800000 */
.L_x_5559:
        /* <DEDUP_REMOVED lines=17> */
.L_x_5574:
[----:B------:R-:W-:Y:S05]  /*fc70*/  BSYNC B0 ;  /* 0x0000000000007941 */ /* 0x000fea0003800000 */
.L_x_5573:
[----:B------:R-:W-:-:S13]  /*fc80*/  LOP3.LUT P0, RZ, R16, 0x80, RZ, 0xc0, !PT ;  /* 0x0000008010ff7812 */ /* 0x000fda000780c0ff */
[----:B------:R-:W-:Y:S05]  /*fc90*/  @!P0 BRA `(.L_x_5575) ;  /* 0x0000000000048947 */ /* 0x000fea0003800000 */
[----:B------:R-:W-:Y:S01]  /*fca0*/  BPT.TRAP 0x1 ;  /* 0x000000040000795c */ /* 0x000fe20000300000 */
.L_x_5575:
[----:B------:R-:W-:Y:S01]  /*fcb0*/  LEA R4, R23, R17, 0x3 ;  /* 0x0000001117047211 */ /* 0x000fe200078e18ff */
[----:B------:R-:W-:Y:S01]  /*fcc0*/  IMAD.MOV.U32 R5, RZ, RZ, -0x60 ;  /* 0xffffffa0ff057424 */ /* 0x000fe200078e00ff */
[----:B------:R-:W-:Y:S01]  /*fcd0*/  SHF.L.U32 R3, R26, 0x1f, RZ ;  /* 0x0000001f1a037819 */ /* 0x000fe200000006ff */
[----:B------:R-:W-:Y:S02]  /*fce0*/  BSSY B0, `(.L_x_5576) ;  /* 0x0000004000007945 */ /* 0x000fe40003800000 */
[----:B------:R-:W-:Y:S01]  /*fcf0*/  IMAD R5, R24, R5, UR38 ;  /* 0x0000002618057e24 */ /* 0x000fe2000f8e0205 */
[----:B------:R-:W0:Y:S02]  /*fd00*/  SYNCS.PHASECHK.TRANS64.TRYWAIT P0, [R4+URZ+0x30860], R3 ;  /* 0x03086003040075a7 */ /* 0x000e24000800017f */
[----:B0-----:R-:W-:Y:S05]  /*fd10*/  @!P0 BRA `(.L_x_5577) ;  /* 0x00000030002c8947 */ /* 0x001fea0003800000 */
.L_x_5664:
[----:B------:R-:W-:Y:S05]  /*fd20*/  BSYNC B0 ;  /* 0x0000000000007941 */ /* 0x000fea0003800000 */
.L_x_5576:
        /* <DEDUP_REMOVED lines=14> */
[----:B------:R-:W-:Y:S02]  /*fe10*/  ISETP.LT.OR P0, PT, R5, 0x1, P4 ;  /* 0x000000010500780c */ /* 0x000fe40002701670 */
[----:B------:R-:W-:-:S11]  /*fe20*/  LEA R0, R8, R17, 0x1 ;  /* 0x0000001108007211 */ /* 0x000fd600078e08ff */
        /* <DEDUP_REMOVED lines=36> */
[----:B------:R0:W2:Y:S02]  /*10070*/  SHFL.IDX PT, R14, R18, 0x5, 0x181f ;  /* 0x00b81f00120e7f89 */ /* 0x0000a400000e0000 */
[----:B-1----:R-:W-:Y:S02]  /*10080*/  IADD3.X R3, RZ, R7, RZ, P0, !PT ;  /* 0x00000007ff037210 */ /* 0x002fe400007fe4ff */
[----:B------:R-:W-:Y:S01]  /*10090*/  ISETP.LT.OR P0, PT, R5, 0x41, P4 ;  /* 0x000000410500780c */ /* 0x000fe20002701670 */
[----:B------:R0:W1:-:S12]  /*100a0*/  SHFL.IDX PT, R7, R19, 0x5, 0x181f ;  /* 0x00b81f0013077f89 */ /* 0x00005800000e0000 */
[----:B------:R0:W-:Y:S01]  /*100b0*/  LDGSTS.E.BYPASS.LTC128B.128 [R0+0x2400], desc[UR36][R2.64], !P0 ;  /* 0x0240000002007fae */ /* 0x0001e2000c101d64 */
[----:B------:R-:W-:-:S13]  /*100c0*/  ISETP.LT.OR P0, PT, R5, 0x41, P3 ;  /* 0x000000410500780c */ /* 0x000fda0001f01670 */
[----:B------:R0:W-:Y:S01]  /*100d0*/  LDGSTS.E.BYPASS.LTC128B.128 [R0+0x5400], desc[UR36][R2.64+0x80], !P0 ;  /* 0x0540008002007fae */ /* 0x0001e2000c101d64 */
[----:B------:R-:W-:-:S13]  /*100e0*/  ISETP.LT.OR P0, PT, R5, 0x41, P1 ;  /* 0x000000410500780c */ /* 0x000fda0000f01670 */
[----:B-12---:R0:W-:Y:S02]  /*100f0*/  LDGSTS.E.BYPASS.LTC128B.128 [R0+0x8400], desc[UR36][R2.64+0x100], !P0 ;  /* 0x0840010002007fae */ /* 0x0061e4000c101d64 */
.L_x_5678:
        /* <DEDUP_REMOVED lines=13> */
.L_x_5579:
        /* <DEDUP_REMOVED lines=10> */
.L_x_5580:
[----:B------:R1:W-:Y:S01]  /*10270*/  SYNCS.ARRIVE.TRANS64.A1T0 RZ, [R4+URZ+0x30850], RZ ;  /* 0x030850ff04ff79a7 */ /* 0x0003e2000810003f */
[----:B------:R-:W-:-:S05]  /*10280*/  VIADD R23, R23, 0x1 ;  /* 0x0000000117177836 */ /* 0x000fca0000000000 */
[----:B------:R-:W-:-:S04]  /*10290*/  ISETP.NE.AND P0, PT, R23, 0x2, PT ;  /* 0x000000021700780c */ /* 0x000fc80003f05270 */
[----:B0-----:R-:W-:Y:S02]  /*102a0*/  SEL R3, RZ, 0x1, P0 ;  /* 0x00000001ff037807 */ /* 0x001fe40000000000 */
[----:B------:R-:W-:Y:S02]  /*102b0*/  SEL R23, R23, RZ, P0 ;  /* 0x000000ff17177207 */ /* 0x000fe40000000000 */
[----:B-1----:R-:W-:-:S07]  /*102c0*/  LOP3.LUT R26, R26, R3, RZ, 0x3c, !PT ;  /* 0x000000031a1a7212 */ /* 0x002fce00078e3cff */
.L_x_5540:
[----:B------:R-:W-:Y:S05]  /*102d0*/  BSYNC B7 ;  /* 0x0000000000077941 */ /* 0x000fea0003800000 */
.L_x_5538:
        /* <DEDUP_REMOVED lines=11> */
.L_x_5581:
[----:B------:R-:W-:-:S03]  /*10390*/  UMOV UR4, 0xffffffff ;  /* 0xffffffff00047882 */ /* 0x000fc60000000000 */
[----:B------:R-:W-:Y:S05]  /*103a0*/  BRA.DIV UR4, `(.L_x_5583) ;  /* 0x0000003204cc7947 */ /* 0x000fea000b800000 */
[----:B------:R0:W1:Y:S02]  /*103b0*/  SHFL.IDX PT, R14, R34, RZ, 0x1f ;  /* 0x00001fff220e7589 */ /* 0x00006400000e0000 */
.L_x_5681:
[----:B------:R-:W2:Y:S01]  /*103c0*/  @!P2 S2R R3, SR_CgaCtaId ;  /* 0x000000000003a919 */ /* 0x000ea20000008800 */
[----:B------:R-:W-:Y:S05]  /*103d0*/  WARPSYNC.ALL ;  /* 0x0000000000007948 */ /* 0x000fea0003800000 */
[----:B------:R-:W-:Y:S01]  /*103e0*/  BAR.SYNC.DEFER_BLOCKING 0x4, 0x180 ;  /* 0x0106000000007b1d */ /* 0x000fe20000010000 */
[----:B------:R-:W-:-:S04]  /*103f0*/  @!P2 MOV R0, 0x400 ;  /* 0x000004000000a802 */ /* 0x000fc80000000f00 */
[----:B--2---:R-:W-:-:S05]  /*10400*/  @!P2 LEA R17, R3, R0, 0x18 ;  /* 0x000000000311a211 */ /* 0x004fca00078ec0ff */
[----:B------:R0:W-:Y:S02]  /*10410*/  @!P2 STS [R17+0x308d0], R34 ;  /* 0x0308d0221100a388 */ /* 0x0001e40000000800 */
[----:B01----:R-:W-:Y:S01]  /*10420*/  MOV R34, R14 ;  /* 0x0000000e00227202 */ /* 0x003fe20000000f00 */
[----:B------:R-:W-:Y:S06]  /*10430*/  BAR.ARV 0x5, 0x180 ;  /* 0x0146000000007b1d */ /* 0x000fec0000002000 */
.L_x_5582:
[----:B------:R-:W-:Y:S02]  /*10440*/  ULDC UR4, c[0x0][0xc38] ;  /* 0x00030e0000047ab9 */ /* 0x000fe40000000800 */
[----:B-1----:R-:W-:-:S13]  /*10450*/  ISETP.GE.AND P0, PT, R34, UR4, PT ;  /* 0x0000000422007c0c */ /* 0x002fda000bf06270 */
[----:B------:R-:W-:Y:S05]  /*10460*/  @!P0 BRA `(.L_x_5584) ;  /* 0xffffffc400948947 */ /* 0x000fea000383ffff */
.L_x_5535:
        /* <DEDUP_REMOVED lines=12> */
.L_x_5682:
[----:B------:R-:W-:Y:S05]  /*10530*/  BSYNC B0 ;  /* 0x0000000000007941 */ /* 0x000fea0003800000 */
.L_x_5585:
[----:B------:R-:W-:-:S03]  /*10540*/  UMOV UR4, 0xffffffff ;  /* 0xffffffff00047882 */ /* 0x000fc60000000000 */
[----:B------:R-:W-:Y:S05]  /*10550*/  BRA.DIV UR4, `(.L_x_5587) ;  /* 0x00000032049c7947 */ /* 0x000fea000b800000 */
[----:B-1----:R-:W1:Y:S02]  /*10560*/  S2R R0, SR_TID.X ;  /* 0x0000000000007919 */ /* 0x002e640000002100 */
[----:B-1----:R-:W-:-:S04]  /*10570*/  SHF.R.U32.HI R0, RZ, 0x5, R0 ;  /* 0x00000005ff007819 */ /* 0x002fc80000011600 */
[----:B------:R-:W-:-:S05]  /*10580*/  LOP3.LUT R0, R0, 0x3, RZ, 0xc0, !PT ;  /* 0x0000000300007812 */ /* 0x000fca00078ec0ff */
[----:B------:R1:W2:Y:S02]  /*10590*/  SHFL.IDX PT, R14, R0, RZ, 0x1f ;  /* 0x00001fff000e7589 */ /* 0x0002a400000e0000 */
.L_x_5685:
[----:B--2---:R-:W-:Y:S01]  /*105a0*/  ISETP.NE.AND P0, PT, R14, RZ, PT ;  /* 0x000000ff0e00720c */ /* 0x004fe20003f05270 */
[----:B------:R-:W-:-:S12]  /*105b0*/  BSSY B0, `(.L_x_5588) ;  /* 0x0000026000007945 */ /* 0x000fd80003800000 */
[----:B------:R-:W-:Y:S05]  /*105c0*/  @P0 BRA `(.L_x_5589) ;  /* 0x0000000000900947 */ /* 0x000fea0003800000 */
[----:B------:R-:W-:-:S03]  /*105d0*/  UMOV UR4, 0xffffffff ;  /* 0xffffffff00047882 */ /* 0x000fc60000000000 */
[----:B------:R-:W-:Y:S05]  /*105e0*/  BRA.DIV UR4, `(.L_x_5590) ;  /* 0x0000003204ac7947 */ /* 0x000fea000b800000 */
[----:B------:R-:W-:-:S13]  /*105f0*/  ELECT P6, URZ, PT ;  /* 0x00000000003f782f */ /* 0x000fda00038c0000 */
.L_x_5688:
        /* <DEDUP_REMOVED lines=8> */
.L_x_5591:
[C---:B------:R-:W-:Y:S01]  /*10680*/  LEA R5, R23.reuse, R4, 0x3 ;  /* 0x0000000417057211 */ /* 0x040fe200078e18ff */
[----:B------:R-:W-:Y:S01]  /*10690*/  VIADD R23, R23, 0x1 ;  /* 0x0000000117177836 */ /* 0x000fe20000000000 */
[----:B------:R-:W-:-:S04]  /*106a0*/  SHF.L.U32 R0, R26, 0x1f, RZ ;  /* 0x0000001f1a007819 */ /* 0x000fc800000006ff */
[----:B------:R-:W1:Y:S01]  /*106b0*/  SYNCS.PHASECHK.TRANS64.TRYWAIT P1, [R5+URZ+0x30840], R0 ;  /* 0x03084000050075a7 */ /* 0x000e62000802017f */
[----:B------:R-:W-:-:S04]  /*106c0*/  ISETP.NE.AND P2, PT, R23, 0x2, PT ;  /* 0x000000021700780c */ /* 0x000fc80003f45270 */
[----:B------:R-:W-:Y:S01]  /*106d0*/  SEL R3, RZ, 0x1, P2 ;  /* 0x00000001ff037807 */ /* 0x000fe20001000000 */
[----:B-1----:R-:W-:Y:S08]  /*106e0*/  @!P1 BRA `(.L_x_5592) ;  /* 0x00000030008c9947 */ /* 0x002ff00003800000 */
.L_x_5689:
[----:B------:R-:W-:Y:S02]  /*106f0*/  SEL R23, R23, RZ, P2 ;  /* 0x000000ff17177207 */ /* 0x000fe40001000000 */
[----:B------:R-:W-:Y:S01]  /*10700*/  LOP3.LUT R2, R26, R3, RZ, 0x3c, !PT ;  /* 0x000000031a027212 */ /* 0x000fe200078e3cff */
[----:B------:R-:W-:Y:S06]  /*10710*/  @!P0 BRA `(.L_x_5593) ;  /* 0x0000000000048947 */ /* 0x000fec0003800000 */
[----:B------:R-:W-:Y:S01]  /*10720*/  BPT.TRAP 0x1 ;  /* 0x000000040000795c */ /* 0x000fe20000300000 */
.L_x_5593:
[----:B------:R-:W-:Y:S01]  /*10730*/  IMAD R23, R23, 0x8, R4 ;  /* 0x0000000817177824 */ /* 0x000fe200078e0204 */
[----:B------:R-:W-:-:S04]  /*10740*/  SHF.L.U32 R2, R2, 0x1f, RZ ;  /* 0x0000001f02027819 */ /* 0x000fc800000006ff */
[----:B------:R-:W2:Y:S02]  /*10750*/  SYNCS.PHASECHK.TRANS64.TRYWAIT P1, [R23+URZ+0x30840], R2 ;  /* 0x03084002170075a7 */ /* 0x000ea4000802017f */
[----:B--2---:R-:W-:Y:S05]  /*10760*/  @!P1 BRA `(.L_x_5594) ;  /* 0x0000003000809947 */ /* 0x004fea0003800000 */
.L_x_5690:
[----:B------:R-:W-:Y:S05]  /*10770*/  @!P0 BRA `(.L_x_5595) ;  /* 0x0000000000048947 */ /* 0x000fea0003800000 */
[----:B------:R-:W-:Y:S01]  /*10780*/  BPT.TRAP 0x1 ;  /* 0x000000040000795c */ /* 0x000fe20000300000 */
.L_x_5595:
[----:B------:R-:W3:Y:S02]  /*10790*/  SYNCS.PHASECHK.TRANS64.TRYWAIT P1, [R5+URZ+0x30860], R0 ;  /* 0x03086000050075a7 */ /* 0x000ee4000802017f */
[----:B---3--:R-:W-:Y:S05]  /*107a0*/  @!P1 BRA `(.L_x_5596) ;  /* 0x0000003000849947 */ /* 0x008fea0003800000 */
.L_x_5691:
[----:B------:R-:W-:Y:S05]  /*107b0*/  @!P0 BRA `(.L_x_5597) ;  /* 0x0000000000048947 */ /* 0x000fea0003800000 */
[----:B------:R-:W-:Y:S01]  /*107c0*/  BPT.TRAP 0x1 ;  /* 0x000000040000795c */ /* 0x000fe20000300000 */
.L_x_5597:
[----:B----4-:R4:W0:Y:S02]  /*107d0*/  SYNCS.PHASECHK.TRANS64.TRYWAIT P0, [R23+URZ+0x30860], R2 ;  /* 0x03086002170075a7 */ /* 0x010824000800017f */
[----:B0-----:R-:W-:Y:S05]  /*107e0*/  @!P0 NANOSLEEP.SYNCS 0x989680 ;  /* 0x009896800000895d */ /* 0x001fea0003900000 */
[----:B------:R-:W0:Y:S02]  /*107f0*/  @!P0 SYNCS.PHASECHK.TRANS64 P0, [R23+URZ+0x30860], R2 ;  /* 0x03086002170085a7 */ /* 0x000e24000800007f */
[----:B0-----:R-:W-:Y:S05]  /*10800*/  @!P0 BRA `(.L_x_5597) ;  /* 0xfffffffc00f08947 */ /* 0x001fea000383ffff */
.L_x_5589:
[----:B------:R-:W-:Y:S05]  /*10810*/  BSYNC B0 ;  /* 0x0000000000007941 */ /* 0x000fea0003800000 */
.L_x_5588:
[----:B------:R-:W-:Y:S05]  /*10820*/  EXIT ;  /* 0x000000000000794d */ /* 0x000fea0003800000 */
.L_x_5482:
[----:B0-----:R-:W-:-:S04]  /*10830*/  IMAD.U32 R3, RZ, RZ, UR40 ;  /* 0x00000028ff037e24 */ /* 0x001fc8000f8e00ff */
[----:B------:R0:W1:Y:S03]  /*10840*/  SYNCS.PHASECHK.TRANS64.TRYWAIT P1, [R3+URZ+0x30800], R0 ;  /* 0x03080000030075a7 */ /* 0x000066000802017f */
[----:B-1----:R-:W-:Y:S05]  /*10850*/  @!P1 NANOSLEEP.SYNCS 0x989680 ;  /* 0x009896800000995d */ /* 0x002fea0003900000 */
[----:B------:R-:W1:Y:S02]  /*10860*/  @!P1 SYNCS.PHASECHK.TRANS64 P1, [R3+URZ+0x30800], R0 ;  /* 0x03080000030095a7 */ /* 0x000e64000802007f */
[----:B-1----:R-:W-:Y:S05]  /*10870*/  @!P1 BRA `(.L_x_5482) ;  /* 0xfffffffc00ec9947 */ /* 0x002fea000383ffff */
[----:B------:R-:W-:Y:S05]  /*10880*/  BRA `(.L_x_5598) ;  /* 0xffffff0c00d07947 */ /* 0x000fea000383ffff */
.L_x_5486:
[----:B-1----:R1:W2:Y:S02]  /*10890*/  SYNCS.PHASECHK.TRANS64.TRYWAIT P1, [R0+URZ+0x30830], R3 ;  /* 0x03083003000075a7 */ /* 0x0022a4000802017f */
[----:B--2---:R-:W-:Y:S05]  /*108a0*/  @!P1 NANOSLEEP.SYNCS 0x989680 ;  /* 0x009896800000995d */ /* 0x004fea0003900000 */
[----:B------:R-:W2:Y:S02]  /*108b0*/  @!P1 SYNCS.PHASECHK.TRANS64 P1, [R0+URZ+0x30830], R3 ;  /* 0x03083003000095a7 */ /* 0x000ea4000802007f */
[----:B--2---:R-:W-:Y:S05]  /*108c0*/  @!P1 BRA `(.L_x_5486) ;  /* 0xfffffffc00f09947 */ /* 0x004fea000383ffff */
[----:B------:R-:W-:Y:S05]  /*108d0*/  BRA `(.L_x_5485) ;  /* 0xffffff0c00ec7947 */ /* 0x000fea000383ffff */
.L_x_5492:
[----:B-1----:R-:W-:-:S04]  /*108e0*/  MOV R12, UR8 ;  /* 0x00000008000c7c02 */ /* 0x002fc80008000f00 */
[----:B------:R1:W2:Y:S03]  /*108f0*/  SYNCS.PHASECHK.TRANS64.TRYWAIT P1, [R12+URZ+0x30830], R11 ;  /* 0x0308300b0c0075a7 */ /* 0x0002a6000802017f */
[----:B--2---:R-:W-:Y:S05]  /*10900*/  @!P1 NANOSLEEP.SYNCS 0x989680 ;  /* 0x009896800000995d */ /* 0x004fea0003900000 */
[----:B------:R-:W2:Y:S02]  /*10910*/  @!P1 SYNCS.PHASECHK.TRANS64 P1, [R12+URZ+0x30830], R11 ;  /* 0x0308300b0c0095a7 */ /* 0x000ea4000802007f */
[----:B--2---:R-:W-:Y:S05]  /*10920*/  @!P1 BRA `(.L_x_5492) ;  /* 0xfffffffc00ec9947 */ /* 0x004fea000383ffff */
[----:B------:R-:W-:Y:S05]  /*10930*/  BRA `(.L_x_5491) ;  /* 0xffffff3400f07947 */ /* 0x000fea000383ffff */
.L_x_5496:
[----:B01----:R-:W-:-:S04]  /*10940*/  IMAD.U32 R11, RZ, RZ, UR9 ;  /* 0x00000009ff0b7e24 */ /* 0x003fc8000f8e00ff */
[----:B------:R0:W1:Y:S03]  /*10950*/  SYNCS.PHASECHK.TRANS64.TRYWAIT P1, [R11+URZ+0x30850], R0 ;  /* 0x030850000b0075a7 */ /* 0x000066000802017f */
[----:B-1----:R-:W-:Y:S05]  /*10960*/  @!P1 NANOSLEEP.SYNCS 0x989680 ;  /* 0x009896800000995d */ /* 0x002fea0003900000 */
[----:B------:R-:W1:Y:S02]  /*10970*/  @!P1 SYNCS.PHASECHK.TRANS64 P1, [R11+URZ+0x30850], R0 ;  /* 0x030850000b0095a7 */ /* 0x000e64000802007f */
[----:B-1----:R-:W-:Y:S05]  /*10980*/  @!P1 BRA `(.L_x_5496) ;  /* 0xfffffffc00ec9947 */ /* 0x002fea000383ffff */
[----:B------:R-:W-:Y:S05]  /*10990*/  BRA `(.L_x_5495) ;  /* 0xffffff4000b87947 */ /* 0x000fea000383ffff */
.L_x_5504:
[----:B-1----:R-:W-:-:S04]  /*109a0*/  IMAD.U32 R12, RZ, RZ, UR8 ;  /* 0x00000008ff0c7e24 */ /* 0x002fc8000f8e00ff */
[----:B------:R1:W2:Y:S03]  /*109b0*/  SYNCS.PHASECHK.TRANS64.TRYWAIT P1, [R12+URZ+0x30830], R11 ;  /* 0x0308300b0c0075a7 */ /* 0x0002a6000802017f */
[----:B--2---:R-:W-:Y:S05]  /*109c0*/  @!P1 NANOSLEEP.SYNCS 0x989680 ;  /* 0x009896800000995d */ /* 0x004fea0003900000 */
[----:B------:R-:W2:Y:S02]  /*109d0*/  @!P1 SYNCS.PHASECHK.TRANS64 P1, [R12+URZ+0x30830], R11 ;  /* 0x0308300b0c0095a7 */ /* 0x000ea4000802007f */
[----:B--2---:R-:W-:Y:S05]  /*109e0*/  @!P1 BRA `(.L_x_5504) ;  /* 0xfffffffc00ec9947 */ /* 0x004fea000383ffff */
[----:B------:R-:W-:Y:S05]  /*109f0*/  BRA `(.L_x_5503) ;  /* 0xffffff6000e07947 */ /* 0x000fea000383ffff */
.L_x_5508:
[----:B01----:R-:W-:-:S04]  /*10a00*/  IMAD.U32 R11, RZ, RZ, UR8 ;  /* 0x00000008ff0b7e24 */ /* 0x003fc8000f8e00ff */
[----:B------:R0:W1:Y:S03]  /*10a10*/  SYNCS.PHASECHK.TRANS64.TRYWAIT P1, [R11+URZ+0x30850], R0 ;  /* 0x030850000b0075a7 */ /* 0x000066000802017f */
[----:B-1----:R-:W-:Y:S05]  /*10a20*/  @!P1 NANOSLEEP.SYNCS 0x989680 ;  /* 0x009896800000995d */ /* 0x002fea0003900000 */
[----:B------:R-:W1:Y:S02]  /*10a30*/  @!P1 SYNCS.PHASECHK.TRANS64 P1, [R11+URZ+0x30850], R0 ;  /* 0x030850000b0095a7 */ /* 0x000e64000802007f */
[----:B-1----:R-:W-:Y:S05]  /*10a40*/  @!P1 BRA `(.L_x_5508) ;  /* 0xfffffffc00ec9947 */ /* 0x002fea000383ffff */
[----:B------:R-:W-:Y:S05]  /*10a50*/  BRA `(.L_x_5507) ;  /* 0xffffff6c00a87947 */ /* 0x000fea000383ffff */
.L_x_5515:
[----:B-1----:R-:W-:-:S04]  /*10a60*/  MOV R5, UR5 ;  /* 0x0000000500057c02 */ /* 0x002fc80008000f00 */
[----:B------:R1:W2:Y:S03]  /*10a70*/  SYNCS.PHASECHK.TRANS64.TRYWAIT P1, [R5+URZ+0x30850], R0 ;  /* 0x03085000050075a7 */ /* 0x0002a6000802017f */
[----:B--2---:R-:W-:Y:S05]  /*10a80*/  @!P1 NANOSLEEP.SYNCS 0x989680 ;  /* 0x009896800000995d */ /* 0x004fea0003900000 */
[----:B------:R-:W2:Y:S02]  /*10a90*/  @!P1 SYNCS.PHASECHK.TRANS64 P1, [R5+URZ+0x30850], R0 ;  /* 0x03085000050095a7 */ /* 0x000ea4000802007f */
[----:B--2---:R-:W-:Y:S05]  /*10aa0*/  @!P1 BRA `(.L_x_5515) ;  /* 0xfffffffc00ec9947 */ /* 0x004fea000383ffff */
[----:B------:R-:W-:Y:S05]  /*10ab0*/  BRA `(.L_x_5514) ;  /* 0xffffff8c00407947 */ /* 0x000fea000383ffff */
.L_x_5546:
[----:B------:R-:W2:Y:S01]  /*10ac0*/  S2R R18, SR_TID.X ;  /* 0x0000000000127919 */ /* 0x000ea20000002100 */
[----:B------:R-:W-:Y:S01]  /*10ad0*/  IMAD.MOV.U32 R12, RZ, RZ, RZ ;  /* 0x000000ffff0c7224 */ /* 0x000fe200078e00ff */
[----:B------:R-:W-:Y:S01]  /*10ae0*/  MOV R15, 0xffffffff ;  /* 0xffffffff000f7802 */ /* 0x000fe20000000f00 */
[----:B------:R-:W-:Y:S01]  /*10af0*/  IMAD.MOV.U32 R11, RZ, RZ, 0x1f ;  /* 0x0000001fff0b7424 */ /* 0x000fe200078e00ff */
[----:B--2---:R-:W-:-:S04]  /*10b00*/  SHF.R.U32.HI R18, RZ, 0x5, R18 ;  /* 0x00000005ff127819 */ /* 0x004fc80000011612 */
[----:B------:R-:W-:-:S05]  /*10b10*/  LOP3.LUT R18, R18, 0x3, RZ, 0xc0, !PT ;  /* 0x0000000312127812 */ /* 0x000fca00078ec0ff */
[----:B------:R-:W-:-:S07]  /*10b20*/  IMAD.MOV.U32 R13, RZ, RZ, R18 ;  /* 0x000000ffff0d7224 */ /* 0x000fce00078e0012 */
[----:B01---5:R-:W-:Y:S05]  /*10b30*/  WARPSYNC.COLLECTIVE R15, `(.L_x_5599) ;  /* 0x000000000f087348 */ /* 0x023fea0003c00000 */
[----:B------:R2:W3:Y:S02]  /*10b40*/  SHFL.IDX P6, R14, R13, R12, R11 ;  /* 0x0000000c0d0e7389 */ /* 0x0004e400000c000b */
[----:B0123-5:R-:W-:Y:S01]  /*10b50*/  ENDCOLLECTIVE ;  /* 0x000000000000791b */ /* 0x02ffe20003800000 */
.L_x_5599:
[----:B------:R-:W-:Y:S05]  /*10b60*/  BRA `(.L_x_5600) ;  /* 0xffffffc800507947 */ /* 0x000fea000383ffff */
.L_x_5549:
[----:B0-----:R0:W1:Y:S02]  /*10b70*/  SYNCS.PHASECHK.TRANS64.TRYWAIT P0, [R0+URZ+0x30840], R3 ;  /* 0x03084003000075a7 */ /* 0x001064000800017f */
[----:B-1----:R-:W-:Y:S05]  /*10b80*/  @!P0 NANOSLEEP.SYNCS 0x989680 ;  /* 0x009896800000895d */ /* 0x002fea0003900000 */
[----:B------:R-:W1:Y:S02]  /*10b90*/  @!P0 SYNCS.PHASECHK.TRANS64 P0, [R0+URZ+0x30840], R3 ;  /* 0x03084003000085a7 */ /* 0x000e64000800007f */
[----:B-1----:R-:W-:Y:S05]  /*10ba0*/  @!P0 BRA `(.L_x_5549) ;  /* 0xfffffffc00f08947 */ /* 0x002fea000383ffff */
[----:B------:R-:W-:Y:S05]  /*10bb0*/  BRA `(.L_x_5601) ;  /* 0xffffffcc00547947 */ /* 0x000fea000383ffff */
.L_x_5550:
        /* <DEDUP_REMOVED lines=8> */
.L_x_5603:
[----:B------:R-:W-:Y:S05]  /*10c40*/  BSYNC B0 ;  /* 0x0000000000007941 */ /* 0x000fea0003800000 */
.L_x_5602:
        /* <DEDUP_REMOVED lines=9> */
.L_x_5604:
        /* <DEDUP_REMOVED lines=8> */
.L_x_5605:
        /* <DEDUP_REMOVED lines=12> */
.L_x_5606:
        /* <DEDUP_REMOVED lines=8> */
.L_x_5607:
[----:B------:R-:W-:-:S05]  /*10ea0*/  @P0 IMAD.X R21, RZ, RZ, R8, P1 ;  /* 0x000000ffff150224 */ /* 0x000fca00008e0608 */
[----:B------:R-:W-:-:S05]  /*10eb0*/  @P0 MOV R3, R21 ;  /* 0x0000001500030202 */ /* 0x000fca0000000f00 */
[----:B------:R-:W-:Y:S01]  /*10ec0*/  @!PT LDS RZ, [RZ] ;  /* 0x00000000fffff984 */ /* 0x000fe20000000800 */
[----:B------:R-:W-:Y:S01]  /*10ed0*/  @!PT LDS RZ, [RZ] ;  /* 0x00000000fffff984 */ /* 0x000fe20000000800 */
[----:B------:R-:W-:Y:S01]  /*10ee0*/  @!PT LDS RZ, [RZ] ;  /* 0x00000000fffff984 */ /* 0x000fe20000000800 */
        /* <DEDUP_REMOVED lines=9> */
.L_x_5608:
        /* <DEDUP_REMOVED lines=8> */
.L_x_5609:
        /* <DEDUP_REMOVED lines=14> */
.L_x_5610:
        /* <DEDUP_REMOVED lines=8> */
.L_x_5611:
        /* <DEDUP_REMOVED lines=14> */
.L_x_5612:
        /* <DEDUP_REMOVED lines=8> */
.L_x_5613:
        /* <DEDUP_REMOVED lines=9> */
[----:B------:R-:W-:-:S07]  /*11350*/  IMAD.MOV.U32 R8, RZ, RZ, R14 ;  /* 0x000000ffff087224 */ /* 0x000fce00078e000e */
[----:B0-----:R-:W-:Y:S05]  /*11360*/  WARPSYNC.COLLECTIVE R15, `(.L_x_5614) ;  /* 0x000000000f087348 */ /* 0x001fea0003c00000 */
[----:B------:R1:W2:Y:S02]  /*11370*/  SHFL.IDX P6, R14, R13, R12, R11 ;  /* 0x0000000c0d0e7389 */ /* 0x0002a400000c000b */
[----:B012---:R-:W-:Y:S01]  /*11380*/  ENDCOLLECTIVE ;  /* 0x000000000000791b */ /* 0x007fe20003800000 */
.L_x_5614:
[----:B------:R-:W-:Y:S05]  /*11390*/  BRA `(.L_x_5615) ;  /* 0xffffffc800ac7947 */ /* 0x000fea000383ffff */
.L_x_5555:
[----:B------:R-:W-:Y:S01]  /*113a0*/  IMAD.MOV.U32 R13, RZ, RZ, R5 ;  /* 0x000000ffff0d7224 */ /* 0x000fe200078e0005 */
[----:B------:R-:W-:Y:S01]  /*113b0*/  MOV R15, 0xffffffff ;  /* 0xffffffff000f7802 */ /* 0x000fe20000000f00 */
[----:B------:R-:W-:Y:S02]  /*113c0*/  IMAD.MOV.U32 R12, RZ, RZ, RZ ;  /* 0x000000ffff0c7224 */ /* 0x000fe400078e00ff */
[----:B------:R-:W-:Y:S02]  /*113d0*/  IMAD.MOV.U32 R11, RZ, RZ, 0x181f ;  /* 0x0000181fff0b7424 */ /* 0x000fe400078e00ff */
[----:B------:R-:W-:-:S07]  /*113e0*/  IMAD.U32 R3, RZ, RZ, UR44 ;  /* 0x0000002cff037e24 */ /* 0x000fce000f8e00ff */
[----:B------:R-:W-:Y:S05]  /*113f0*/  WARPSYNC.COLLECTIVE R15, `(.L_x_5616) ;  /* 0x000000000f087348 */ /* 0x000fea0003c00000 */
[----:B------:R0:W1:Y:S02]  /*11400*/  SHFL.IDX P6, R14, R13, R12, R11 ;  /* 0x0000000c0d0e7389 */ /* 0x00006400000c000b */
[----:B01----:R-:W-:Y:S01]  /*11410*/  ENDCOLLECTIVE ;  /* 0x000000000000791b */ /* 0x003fe20003800000 */
.L_x_5616:
[----:B------:R-:W-:-:S04]  /*11420*/  LEA R4, R3, R36, 0x7 ;  /* 0x0000002403047211 */ /* 0x000fc800078e38ff */
[C---:B------:R-:W-:Y:S01]  /*11430*/  ISETP.GE.AND P0, PT, R4.reuse, UR39, PT ;  /* 0x0000002704007c0c */ /* 0x040fe2000bf06270 */
[----:B------:R-:W-:Y:S02]  /*11440*/  VIADD R6, R4, 0x10 ;  /* 0x0000001004067836 */ /* 0x000fe40000000000 */
[----:B------:R-:W-:Y:S02]  /*11450*/  IMAD.MOV.U32 R13, RZ, RZ, R0 ;  /* 0x000000ffff0d7224 */ /* 0x000fe400078e0000 */
[----:B------:R-:W-:-:S08]  /*11460*/  IMAD.MOV.U32 R2, RZ, RZ, R14 ;  /* 0x000000ffff027224 */ /* 0x000fd000078e000e */
[----:B------:R-:W-:Y:S05]  /*11470*/  WARPSYNC.COLLECTIVE R15, `(.L_x_5617) ;  /* 0x000000000f087348 */ /* 0x000fea0003c00000 */
[----:B------:R0:W1:Y:S02]  /*11480*/  SHFL.IDX P6, R14, R13, R12, R11 ;  /* 0x0000000c0d0e7389 */ /* 0x00006400000c000b */
[----:B01----:R-:W-:Y:S01]  /*11490*/  ENDCOLLECTIVE ;  /* 0x000000000000791b */ /* 0x003fe20003800000 */
.L_x_5617:
        /* <DEDUP_REMOVED lines=8> */
.L_x_5618:
        /* <DEDUP_REMOVED lines=12> */
.L_x_5619:
        /* <DEDUP_REMOVED lines=8> */
.L_x_5620:
        /* <DEDUP_REMOVED lines=14> */
.L_x_5621:
        /* <DEDUP_REMOVED lines=8> */
.L_x_5622:
        /* <DEDUP_REMOVED lines=14> */
.L_x_5623:
        /* <DEDUP_REMOVED lines=8> */
.L_x_5624:
        /* <DEDUP_REMOVED lines=14> */
.L_x_5625:
        /* <DEDUP_REMOVED lines=8> */
.L_x_5626:
        /* <DEDUP_REMOVED lines=14> */
.L_x_5627:
        /* <DEDUP_REMOVED lines=8> */
.L_x_5628:
        /* <DEDUP_REMOVED lines=14> */
.L_x_5629:
        /* <DEDUP_REMOVED lines=8> */
.L_x_5630:
        /* <DEDUP_REMOVED lines=12> */
.L_x_5631:
[----:B------:R-:W-:Y:S05]  /*11e00*/  BRA `(.L_x_5632) ;  /* 0xffffffc800d07947 */ /* 0x000fea000383ffff */
.L_x_5558:
[----:B0-----:R0:W1:Y:S02]  /*11e10*/  SYNCS.PHASECHK.TRANS64.TRYWAIT P0, [R17+URZ+0x30820], R0 ;  /* 0x03082000110075a7 */ /* 0x001064000800017f */
[----:B-1----:R-:W-:Y:S05]  /*11e20*/  @!P0 NANOSLEEP.SYNCS 0x989680 ;  /* 0x009896800000895d */ /* 0x002fea0003900000 */
[----:B------:R-:W1:Y:S02]  /*11e30*/  @!P0 SYNCS.PHASECHK.TRANS64 P0, [R17+URZ+0x30820], R0 ;  /* 0x03082000110085a7 */ /* 0x000e64000800007f */
[----:B-1----:R-:W-:Y:S05]  /*11e40*/  @!P0 BRA `(.L_x_5558) ;  /* 0xfffffffc00f08947 */ /* 0x002fea000383ffff */
[----:B------:R-:W-:Y:S05]  /*11e50*/  BRA `(.L_x_5633) ;  /* 0xffffffcc00347947 */ /* 0x000fea000383ffff */
.L_x_5562:
[----:B0-----:R0:W1:Y:S02]  /*11e60*/  SYNCS.PHASECHK.TRANS64.TRYWAIT P0, [R6+URZ+0x30840], R3 ;  /* 0x03084003060075a7 */ /* 0x001064000800017f */
[----:B-1----:R-:W-:Y:S05]  /*11e70*/  @!P0 NANOSLEEP.SYNCS 0x989680 ;  /* 0x009896800000895d */ /* 0x002fea0003900000 */
[----:B------:R-:W1:Y:S02]  /*11e80*/  @!P0 SYNCS.PHASECHK.TRANS64 P0, [R6+URZ+0x30840], R3 ;  /* 0x03084003060085a7 */ /* 0x000e64000800007f */
[----:B-1----:R-:W-:Y:S05]  /*11e90*/  @!P0 BRA `(.L_x_5562) ;  /* 0xfffffffc00f08947 */ /* 0x002fea000383ffff */
[----:B------:R-:W-:Y:S05]  /*11ea0*/  BRA `(.L_x_5634) ;  /* 0xffffffcc00f47947 */ /* 0x000fea000383ffff */
.L_x_5563:
        /* <DEDUP_REMOVED lines=8> */
.L_x_5636:
[----:B------:R-:W-:Y:S05]  /*11f30*/  BSYNC B1 ;  /* 0x0000000000017941 */ /* 0x000fea0003800000 */
.L_x_5635:
[----:B------:R-:W-:Y:S01]  /*11f40*/  MOV R13, R7 ;  /* 0x00000007000d7202 */ /* 0x000fe20000000f00 */
[----:B------:R-:W-:Y:S01]  /*11f50*/  IMAD.MOV.U32 R12, RZ, RZ, RZ ;  /* 0x000000ffff0c7224 */ /* 0x000fe200078e00ff */
[----:B------:R-:W-:Y:S01]  /*11f60*/  SHF.L.U32 R4, R37, 0x1, RZ ;  /* 0x0000000125047819 */ /* 0x000fe200000006ff */
[----:B------:R-:W-:Y:S02]  /*11f70*/  IMAD.MOV.U32 R11, RZ, RZ, 0x181f ;  /* 0x0000181fff0b7424 */ /* 0x000fe400078e00ff */
[----:B------:R-:W-:Y:S02]  /*11f80*/  IMAD.MOV.U32 R15, RZ, RZ, -0x1 ;  /* 0xffffffffff0f7424 */ /* 0x000fe400078e00ff */
[----:B------:R-:W-:Y:S02]  /*11f90*/  IMAD.MOV.U32 R3, RZ, RZ, R14 ;  /* 0x000000ffff037224 */ /* 0x000fe400078e000e */
[----:B------:R-:W-:-:S07]  /*11fa0*/  IMAD R8, R8, 0x2, R17 ;  /* 0x0000000208087824 */ /* 0x000fce00078e0211 */
[----:B------:R-:W-:Y:S05]  /*11fb0*/  WARPSYNC.COLLECTIVE R15, `(.L_x_5637) ;  /* 0x000000000f087348 */ /* 0x000fea0003c00000 */
[----:B------:R0:W1:Y:S02]  /*11fc0*/  SHFL.IDX P6, R14, R13, R12, R11 ;  /* 0x0000000c0d0e7389 */ /* 0x00006400000c000b */
[----:B01----:R-:W-:Y:S01]  /*11fd0*/  ENDCOLLECTIVE ;  /* 0x000000000000791b */ /* 0x003fe20003800000 */
.L_x_5637:
[----:B------:R-:W-:Y:S01]  /*11fe0*/  IMAD.MOV.U32 R13, RZ, RZ, R10 ;  /* 0x000000ffff0d7224 */ /* 0x000fe200078e000a */
[----:B------:R-:W-:Y:S02]  /*11ff0*/  MOV R12, 0x1 ;  /* 0x00000001000c7802 */ /* 0x000fe40000000f00 */
[----:B------:R-:W-:-:S13]  /*12000*/  IADD3 R2, P0, R14, R4, RZ ;  /* 0x000000040e027210 */ /* 0x000fda0007f1e0ff */
[----:B------:R-:W-:Y:S05]  /*12010*/  WARPSYNC.COLLECTIVE R15, `(.L_x_5638) ;  /* 0x000000000f087348 */ /* 0x000fea0003c00000 */
[----:B------:R0:W1:Y:S02]  /*12020*/  SHFL.IDX P6, R14, R13, R12, R11 ;  /* 0x0000000c0d0e7389 */ /* 0x00006400000c000b */
[----:B01----:R-:W-:Y:S01]  /*12030*/  ENDCOLLECTIVE ;  /* 0x000000000000791b */ /* 0x003fe20003800000 */
.L_x_5638:
        /* <DEDUP_REMOVED lines=12> */
.L_x_5639:
[----:B------:R-:W-:Y:S01]  /*12100*/  MOV R13, R10 ;  /* 0x0000000a000d7202 */ /* 0x000fe20000000f00 */
[----:B------:R-:W-:Y:S01]  /*12110*/  IMAD.MOV.U32 R12, RZ, RZ, 0x2 ;  /* 0x00000002ff0c7424 */ /* 0x000fe200078e00ff */
[----:B------:R-:W-:-:S13]  /*12120*/  IADD3 R2, P0, R14, R4, RZ ;  /* 0x000000040e027210 */ /* 0x000fda0007f1e0ff */
[----:B------:R-:W-:Y:S05]  /*12130*/  WARPSYNC.COLLECTIVE R15, `(.L_x_5640) ;  /* 0x000000000f087348 */ /* 0x000fea0003c00000 */
[----:B------:R0:W1:Y:S02]  /*12140*/  SHFL.IDX P6, R14, R13, R12, R11 ;  /* 0x0000000c0d0e7389 */ /* 0x00006400000c000b */
[----:B01----:R-:W-:Y:S01]  /*12150*/  ENDCOLLECTIVE ;  /* 0x000000000000791b */ /* 0x003fe20003800000 */
.L_x_5640:
        /* <DEDUP_REMOVED lines=12> */
.L_x_5641:
[----:B------:R-:W-:Y:S02]  /*12220*/  IMAD.MOV.U32 R13, RZ, RZ, R10 ;  /* 0x000000ffff0d7224 */ /* 0x000fe400078e000a */
[----:B------:R-:W-:Y:S01]  /*12230*/  IMAD.MOV.U32 R12, RZ, RZ, 0x3 ;  /* 0x00000003ff0c7424 */ /* 0x000fe200078e00ff */
[----:B------:R-:W-:-:S13]  /*12240*/  IADD3 R2, P0, R14, R4, RZ ;  /* 0x000000040e027210 */ /* 0x000fda0007f1e0ff */
[----:B------:R-:W-:Y:S05]  /*12250*/  WARPSYNC.COLLECTIVE R15, `(.L_x_5642) ;  /* 0x000000000f087348 */ /* 0x000fea0003c00000 */
[----:B------:R0:W1:Y:S02]  /*12260*/  SHFL.IDX P6, R14, R13, R12, R11 ;  /* 0x0000000c0d0e7389 */ /* 0x00006400000c000b */
[----:B01----:R-:W-:Y:S01]  /*12270*/  ENDCOLLECTIVE ;  /* 0x000000000000791b */ /* 0x003fe20003800000 */
.L_x_5642:
[----:B------:R-:W-:-:S05]  /*12280*/  IADD3.X R3, RZ, R35, RZ, P0, !PT ;  /* 0x00000023ff037210 */ /* 0x000fca00007fe4ff */
        /* <DEDUP_REMOVED lines=11> */
.L_x_5643:
[----:B------:R-:W-:Y:S02]  /*12340*/  IMAD.MOV.U32 R13, RZ, RZ, R10 ;  /* 0x000000ffff0d7224 */ /* 0x000fe400078e000a */
[----:B------:R-:W-:Y:S01]  /*12350*/  IMAD.MOV.U32 R12, RZ, RZ, 0x4 ;  /* 0x00000004ff0c7424 */ /* 0x000fe200078e00ff */
[----:B------:R-:W-:-:S13]  /*12360*/  IADD3 R2, P0, R14, R4, RZ ;  /* 0x000000040e027210 */ /* 0x000fda0007f1e0ff */
[----:B------:R-:W-:Y:S05]  /*12370*/  WARPSYNC.COLLECTIVE R15, `(.L_x_5644) ;  /* 0x000000000f087348 */ /* 0x000fea0003c00000 */
[----:B------:R0:W1:Y:S02]  /*12380*/  SHFL.IDX P6, R14, R13, R12, R11 ;  /* 0x0000000c0d0e7389 */ /* 0x00006400000c000b */
[----:B01----:R-:W-:Y:S01]  /*12390*/  ENDCOLLECTIVE ;  /* 0x000000000000791b */ /* 0x003fe20003800000 */
.L_x_5644:
        /* <DEDUP_REMOVED lines=12> */
.L_x_5645:
[----:B------:R-:W-:Y:S01]  /*12460*/  IMAD.MOV.U32 R13, RZ, RZ, R10 ;  /* 0x000000ffff0d7224 */ /* 0x000fe200078e000a */
[----:B------:R-:W-:Y:S02]  /*12470*/  MOV R12, 0x5 ;  /* 0x00000005000c7802 */ /* 0x000fe40000000f00 */
[----:B------:R-:W-:-:S13]  /*12480*/  IADD3 R2, P0, R14, R4, RZ ;  /* 0x000000040e027210 */ /* 0x000fda0007f1e0ff */
[----:B------:R-:W-:Y:S05]  /*12490*/  WARPSYNC.COLLECTIVE R15, `(.L_x_5646) ;  /* 0x000000000f087348 */ /* 0x000fea0003c00000 */
[----:B------:R0:W1:Y:S02]  /*124a0*/  SHFL.IDX P6, R14, R13, R12, R11 ;  /* 0x0000000c0d0e7389 */ /* 0x00006400000c000b */
[----:B01----:R-:W-:Y:S01]  /*124b0*/  ENDCOLLECTIVE ;  /* 0x000000000000791b */ /* 0x003fe20003800000 */
.L_x_5646:
        /* <DEDUP_REMOVED lines=12> */
.L_x_5647:
[----:B------:R-:W-:Y:S05]  /*12580*/  BRA `(.L_x_5648) ;  /* 0xffffffcc00447947 */ /* 0x000fea000383ffff */
.L_x_5568:
[----:B0-----:R0:W1:Y:S02]  /*12590*/  SYNCS.PHASECHK.TRANS64.TRYWAIT P0, [R6+URZ+0x30860], R3 ;  /* 0x03086003060075a7 */ /* 0x001064000800017f */
[----:B-1----:R-:W-:Y:S05]  /*125a0*/  @!P0 NANOSLEEP.SYNCS 0x989680 ;  /* 0x009896800000895d */ /* 0x002fea0003900000 */
[----:B------:R-:W1:Y:S02]  /*125b0*/  @!P0 SYNCS.PHASECHK.TRANS64 P0, [R6+URZ+0x30860], R3 ;  /* 0x03086003060085a7 */ /* 0x000e64000800007f */
[----:B-1----:R-:W-:Y:S05]  /*125c0*/  @!P0 BRA `(.L_x_5568) ;  /* 0xfffffffc00f08947 */ /* 0x002fea000383ffff */
[----:B------:R-:W-:Y:S05]  /*125d0*/  BRA `(.L_x_5649) ;  /* 0xffffffcc00a07947 */ /* 0x000fea000383ffff */
.L_x_5569:
        /* <DEDUP_REMOVED lines=8> */
.L_x_5651:
[----:B------:R-:W-:Y:S05]  /*12660*/  BSYNC B1 ;  /* 0x0000000000017941 */ /* 0x000fea0003800000 */
.L_x_5650:
[----:B------:R-:W-:Y:S01]  /*12670*/  MOV R13, R18 ;  /* 0x00000012000d7202 */ /* 0x000fe20000000f00 */
        /* <DEDUP_REMOVED lines=8> */
.L_x_5652:
[----:B------:R-:W-:Y:S02]  /*12700*/  IMAD.MOV.U32 R13, RZ, RZ, R19 ;  /* 0x000000ffff0d7224 */ /* 0x000fe400078e0013 */
[----:B------:R-:W-:Y:S01]  /*12710*/  IMAD.MOV.U32 R12, RZ, RZ, 0x1 ;  /* 0x00000001ff0c7424 */ /* 0x000fe200078e00ff */
[----:B------:R-:W-:-:S13]  /*12720*/  IADD3 R2, P0, R14, R4, RZ ;  /* 0x000000040e027210 */ /* 0x000fda0007f1e0ff */
[----:B------:R-:W-:Y:S05]  /*12730*/  WARPSYNC.COLLECTIVE R15, `(.L_x_5653) ;  /* 0x000000000f087348 */ /* 0x000fea0003c00000 */
[----:B------:R0:W1:Y:S02]  /*12740*/  SHFL.IDX P6, R14, R13, R12, R11 ;  /* 0x0000000c0d0e7389 */ /* 0x00006400000c000b */
[----:B01----:R-:W-:Y:S01]  /*12750*/  ENDCOLLECTIVE ;  /* 0x000000000000791b */ /* 0x003fe20003800000 */
.L_x_5653:
        /* <DEDUP_REMOVED lines=15> */
.L_x_5654:
[----:B------:R-:W-:Y:S01]  /*12850*/  IMAD.MOV.U32 R13, RZ, RZ, R19 ;  /* 0x000000ffff0d7224 */ /* 0x000fe200078e0013 */
[----:B------:R-:W-:Y:S02]  /*12860*/  MOV R12, 0x2 ;  /* 0x00000002000c7802 */ /* 0x000fe40000000f00 */
[----:B------:R-:W-:-:S13]  /*12870*/  IADD3 R2, P0, R14, R4, RZ ;  /* 0x000000040e027210 */ /* 0x000fda0007f1e0ff */
[----:B------:R-:W-:Y:S05]  /*12880*/  WARPSYNC.COLLECTIVE R15, `(.L_x_5655) ;  /* 0x000000000f087348 */ /* 0x000fea0003c00000 */
[----:B------:R0:W1:Y:S02]  /*12890*/  SHFL.IDX P6, R14, R13, R12, R11 ;  /* 0x0000000c0d0e7389 */ /* 0x00006400000c000b */
[----:B01----:R-:W-:Y:S01]  /*128a0*/  ENDCOLLECTIVE ;  /* 0x000000000000791b */ /* 0x003fe20003800000 */
.L_x_5655:
        /* <DEDUP_REMOVED lines=15> */
.L_x_5656:
[----:B------:R-:W-:Y:S01]  /*129a0*/  MOV R13, R19 ;  /* 0x00000013000d7202 */ /* 0x000fe20000000f00 */
[----:B------:R-:W-:Y:S01]  /*129b0*/  IMAD.MOV.U32 R12, RZ, RZ, 0x3 ;  /* 0x00000003ff0c7424 */ /* 0x000fe200078e00ff */
[----:B------:R-:W-:-:S13]  /*129c0*/  IADD3 R2, P0, R14, R4, RZ ;  /* 0x000000040e027210 */ /* 0x000fda0007f1e0ff */
[----:B------:R-:W-:Y:S05]  /*129d0*/  WARPSYNC.COLLECTIVE R15, `(.L_x_5657) ;  /* 0x000000000f087348 */ /* 0x000fea0003c00000 */
[----:B------:R0:W1:Y:S02]  /*129e0*/  SHFL.IDX P6, R14, R13, R12, R11 ;  /* 0x0000000c0d0e7389 */ /* 0x00006400000c000b */
[----:B01----:R-:W-:Y:S01]  /*129f0*/  ENDCOLLECTIVE ;  /* 0x000000000000791b */ /* 0x003fe20003800000 */
.L_x_5657:
        /* <DEDUP_REMOVED lines=15> */
.L_x_5658:
[----:B------:R-:W-:Y:S02]  /*12af0*/  IMAD.MOV.U32 R13, RZ, RZ, R19 ;  /* 0x000000ffff0d7224 */ /* 0x000fe400078e0013 */
[----:B------:R-:W-:Y:S01]  /*12b00*/  IMAD.MOV.U32 R12, RZ, RZ, 0x4 ;  /* 0x00000004ff0c7424 */ /* 0x000fe200078e00ff */
[----:B------:R-:W-:-:S13]  /*12b10*/  IADD3 R2, P0, R14, R4, RZ ;  /* 0x000000040e027210 */ /* 0x000fda0007f1e0ff */
[----:B------:R-:W-:Y:S05]  /*12b20*/  WARPSYNC.COLLECTIVE R15, `(.L_x_5659) ;  /* 0x000000000f087348 */ /* 0x000fea0003c00000 */
[----:B------:R0:W1:Y:S02]  /*12b30*/  SHFL.IDX P6, R14, R13, R12, R11 ;  /* 0x0000000c0d0e7389 */ /* 0x00006400000c000b */
[----:B01----:R-:W-:Y:S01]  /*12b40*/  ENDCOLLECTIVE ;  /* 0x000000000000791b */ /* 0x003fe20003800000 */
.L_x_5659:
[----:B------:R-:W-:Y:S02]  /*12b50*/  IADD3.X R3, RZ, R3, RZ, P0, !PT ;  /* 0x00000003ff037210 */ /* 0x000fe400007fe4ff */
        /* <DEDUP_REMOVED lines=14> */
.L_x_5660:
[----:B------:R-:W-:Y:S02]  /*12c40*/  IMAD.MOV.U32 R13, RZ, RZ, R19 ;  /* 0x000000ffff0d7224 */ /* 0x000fe400078e0013 */
[----:B------:R-:W-:Y:S01]  /*12c50*/  IMAD.MOV.U32 R12, RZ, RZ, 0x5 ;  /* 0x00000005ff0c7424 */ /* 0x000fe200078e00ff */
[----:B------:R-:W-:-:S13]  /*12c60*/  IADD3 R2, P0, R14, R4, RZ ;  /* 0x000000040e027210 */ /* 0x000fda0007f1e0ff */
[----:B------:R-:W-:Y:S05]  /*12c70*/  WARPSYNC.COLLECTIVE R15, `(.L_x_5661) ;  /* 0x000000000f087348 */ /* 0x000fea0003c00000 */
[----:B------:R0:W1:Y:S02]  /*12c80*/  SHFL.IDX P6, R14, R13, R12, R11 ;  /* 0x0000000c0d0e7389 */ /* 0x00006400000c000b */
[----:B01----:R-:W-:Y:S01]  /*12c90*/  ENDCOLLECTIVE ;  /* 0x000000000000791b */ /* 0x003fe20003800000 */
.L_x_5661:
        /* <DEDUP_REMOVED lines=12> */
.L_x_5662:
[----:B------:R-:W-:Y:S01]  /*12d60*/  @!PT LDS RZ, [RZ] ;  /* 0x00000000fffff984 */ /* 0x000fe20000000800 */
[----:B------:R-:W-:Y:S01]  /*12d70*/  @!PT LDS RZ, [RZ] ;  /* 0x00000000fffff984 */ /* 0x000fe20000000800 */
[----:B------:R-:W-:Y:S01]  /*12d80*/  @!PT LDS RZ, [RZ] ;  /* 0x00000000fffff984 */ /* 0x000fe20000000800 */
[----:B------:R0:W-:Y:S01]  /*12d90*/  LDGSTS.E.BYPASS.LTC128B.128 [R7+0x5400], desc[UR36][R2.64+0x80], !P0 ;  /* 0x0540008002077fae */ /* 0x0001e2000c101d64 */
[----:B------:R-:W-:-:S13]  /*12da0*/  ISETP.LT.OR P0, PT, R8, 0x41, P1 ;  /* 0x000000410800780c */ /* 0x000fda0000f01670 */
[----:B------:R0:W-:Y:S01]  /*12db0*/  LDGSTS.E.BYPASS.LTC128B.128 [R7+0x8400], desc[UR36][R2.64+0x100], !P0 ;  /* 0x0840010002077fae */ /* 0x0001e2000c101d64 */
[----:B------:R-:W-:Y:S05]  /*12dc0*/  BRA `(.L_x_5663) ;  /* 0xffffffc800a07947 */ /* 0x000fea000383ffff */
.L_x_5577:
[----:B0-----:R0:W1:Y:S02]  /*12dd0*/  SYNCS.PHASECHK.TRANS64.TRYWAIT P0, [R4+URZ+0x30860], R3 ;  /* 0x03086003040075a7 */ /* 0x001064000800017f */
[----:B-1----:R-:W-:Y:S05]  /*12de0*/  @!P0 NANOSLEEP.SYNCS 0x989680 ;  /* 0x009896800000895d */ /* 0x002fea0003900000 */
[----:B------:R-:W1:Y:S02]  /*12df0*/  @!P0 SYNCS.PHASECHK.TRANS64 P0, [R4+URZ+0x30860], R3 ;  /* 0x03086003040085a7 */ /* 0x000e64000800007f */
[----:B-1----:R-:W-:Y:S05]  /*12e00*/  @!P0 BRA `(.L_x_5577) ;  /* 0xfffffffc00f08947 */ /* 0x002fea000383ffff */
[----:B------:R-:W-:Y:S05]  /*12e10*/  BRA `(.L_x_5664) ;  /* 0xffffffcc00c07947 */ /* 0x000fea000383ffff */
.L_x_5578:
        /* <DEDUP_REMOVED lines=8> */
.L_x_5666:
[----:B------:R-:W-:Y:S05]  /*12ea0*/  BSYNC B0 ;  /* 0x0000000000007941 */ /* 0x000fea0003800000 */
.L_x_5665:
        /* <DEDUP_REMOVED lines=9> */
.L_x_5667:
[----:B------:R-:W-:Y:S02]  /*12f40*/  IMAD.MOV.U32 R13, RZ, RZ, R19 ;  /* 0x000000ffff0d7224 */ /* 0x000fe400078e0013 */
[----:B------:R-:W-:Y:S01]  /*12f50*/  IMAD.MOV.U32 R12, RZ, RZ, 0x1 ;  /* 0x00000001ff0c7424 */ /* 0x000fe200078e00ff */
[----:B------:R-:W-:-:S13]  /*12f60*/  IADD3 R2, P0, R14, R6, RZ ;  /* 0x000000060e027210 */ /* 0x000fda0007f1e0ff */
[----:B------:R-:W-:Y:S05]  /*12f70*/  WARPSYNC.COLLECTIVE R15, `(.L_x_5668) ;  /* 0x000000000f087348 */ /* 0x000fea0003c00000 */
[----:B------:R0:W1:Y:S02]  /*12f80*/  SHFL.IDX P6, R14, R13, R12, R11 ;  /* 0x0000000c0d0e7389 */ /* 0x00006400000c000b */
[----:B01----:R-:W-:Y:S01]  /*12f90*/  ENDCOLLECTIVE ;  /* 0x000000000000791b */ /* 0x003fe20003800000 */
.L_x_5668:
[----:B------:R-:W-:Y:S01]  /*12fa0*/  IADD3.X R3, RZ, R0, RZ, P0, !PT ;  /* 0x00000000ff037210 */ /* 0x000fe200007fe4ff */
[----:B------:R-:W-:Y:S01]  /*12fb0*/  IMAD R0, R8, 0x2, R17 ;  /* 0x0000000208007824 */ /* 0x000fe200078e0211 */
        /* <DEDUP_REMOVED lines=11> */
.L_x_5669:
        /* <DEDUP_REMOVED lines=12> */
.L_x_5670:
        /* <DEDUP_REMOVED lines=12> */
.L_x_5671:
        /* <DEDUP_REMOVED lines=12> */
.L_x_5672:
        /* <DEDUP_REMOVED lines=12> */
.L_x_5673:
        /* <DEDUP_REMOVED lines=12> */
.L_x_5674:
[----:B------:R-:W-:Y:S02]  /*13430*/  IADD3.X R3, RZ, R7, RZ, P0, !PT ;  /* 0x00000007ff037210 */ /* 0x000fe400007fe4ff */
        /* <DEDUP_REMOVED lines=11> */
.L_x_5675:
        /* <DEDUP_REMOVED lines=12> */
.L_x_5676:
        /* <DEDUP_REMOVED lines=12> */
.L_x_5677:
[----:B------:R-:W-:Y:S01]  /*13670*/  @!PT LDS RZ, [RZ] ;  /* 0x00000000fffff984 */ /* 0x000fe20000000800 */
[----:B------:R-:W-:Y:S01]  /*13680*/  @!PT LDS RZ, [RZ] ;  /* 0x00000000fffff984 */ /* 0x000fe20000000800 */
[----:B------:R-:W-:Y:S01]  /*13690*/  @!PT LDS RZ, [RZ] ;  /* 0x00000000fffff984 */ /* 0x000fe20000000800 */
[----:B------:R1:W-:Y:S01]  /*136a0*/  LDGSTS.E.BYPASS.LTC128B.128 [R0+0x5400], desc[UR36][R2.64+0x80], !P0 ;  /* 0x0540008002007fae */ /* 0x0003e2000c101d64 */
[----:B------:R-:W-:-:S13]  /*136b0*/  ISETP.LT.OR P0, PT, R5, 0x41, P1 ;  /* 0x000000410500780c */ /* 0x000fda0000f01670 */
[----:B------:R1:W-:Y:S01]  /*136c0*/  LDGSTS.E.BYPASS.LTC128B.128 [R0+0x8400], desc[UR36][R2.64+0x100], !P0 ;  /* 0x0840010002007fae */ /* 0x0003e2000c101d64 */
[----:B------:R-:W-:Y:S05]  /*136d0*/  BRA `(.L_x_5678) ;  /* 0xffffffc800887947 */ /* 0x000fea000383ffff */
.L_x_5583:
[----:B------:R-:W-:Y:S01]  /*136e0*/  BSSY B0, `(.L_x_5679) ;  /* 0x0000008000007945 */ /* 0x000fe20003800000 */
[----:B------:R-:W-:Y:S01]  /*136f0*/  IMAD.MOV.U32 R13, RZ, RZ, R34 ;  /* 0x000000ffff0d7224 */ /* 0x000fe200078e0022 */
[----:B------:R-:W-:Y:S01]  /*13700*/  MOV R11, 0x1f ;  /* 0x0000001f000b7802 */ /* 0x000fe20000000f00 */
[----:B------:R-:W-:Y:S02]  /*13710*/  IMAD.MOV.U32 R12, RZ, RZ, RZ ;  /* 0x000000ffff0c7224 */ /* 0x000fe400078e00ff */
[----:B------:R-:W-:-:S07]  /*13720*/  IMAD.MOV.U32 R15, RZ, RZ, -0x1 ;  /* 0xffffffffff0f7424 */ /* 0x000fce00078e00ff */
[----:B-----5:R-:W-:Y:S05]  /*13730*/  WARPSYNC.COLLECTIVE R15, `(.L_x_5680) ;  /* 0x000000000f087348 */ /* 0x020fea0003c00000 */
[----:B------:R0:W1:Y:S02]  /*13740*/  SHFL.IDX P6, R14, R13, R12, R11 ;  /* 0x0000000c0d0e7389 */ /* 0x00006400000c000b */
[----:B01---5:R-:W-:Y:S01]  /*13750*/  ENDCOLLECTIVE ;  /* 0x000000000000791b */ /* 0x023fe20003800000 */
.L_x_5680:
[----:B------:R-:W-:Y:S05]  /*13760*/  BSYNC B0 ;  /* 0x0000000000007941 */ /* 0x000fea0003800000 */
.L_x_5679:
[----:B------:R-:W-:Y:S05]  /*13770*/  BRA `(.L_x_5681) ;  /* 0xffffffcc00107947 */ /* 0x000fea000383ffff */
.L_x_5586:
[----:B-1----:R1:W2:Y:S02]  /*13780*/  SYNCS.PHASECHK.TRANS64.TRYWAIT P0, [R4+URZ+0x30820], R0 ;  /* 0x03082000040075a7 */ /* 0x0022a4000800017f */
[----:B--2---:R-:W-:Y:S05]  /*13790*/  @!P0 NANOSLEEP.SYNCS 0x989680 ;  /* 0x009896800000895d */ /* 0x004fea0003900000 */
[----:B------:R-:W2:Y:S02]  /*137a0*/  @!P0 SYNCS.PHASECHK.TRANS64 P0, [R4+URZ+0x30820], R0 ;  /* 0x03082000040085a7 */ /* 0x000ea4000800007f */
[----:B--2---:R-:W-:Y:S05]  /*137b0*/  @!P0 BRA `(.L_x_5586) ;  /* 0xfffffffc00f08947 */ /* 0x004fea000383ffff */
[----:B------:R-:W-:Y:S05]  /*137c0*/  BRA `(.L_x_5682) ;  /* 0xffffffcc00587947 */ /* 0x000fea000383ffff */
.L_x_5587:
        /* <DEDUP_REMOVED lines=11> */
.L_x_5684:
[----:B------:R-:W-:Y:S05]  /*13880*/  BSYNC B0 ;  /* 0x0000000000007941 */ /* 0x000fea0003800000 */
.L_x_5683:
[----:B------:R-:W-:Y:S05]  /*13890*/  BRA `(.L_x_5685) ;  /* 0xffffffcc00407947 */ /* 0x000fea000383ffff */
.L_x_5590:
[----:B------:R-:W-:Y:S01]  /*138a0*/  BSSY B1, `(.L_x_5686) ;  /* 0x0000006000017945 */ /* 0x000fe20003800000 */
[----:B------:R-:W-:-:S07]  /*138b0*/  IMAD.MOV.U32 R15, RZ, RZ, -0x1 ;  /* 0xffffffffff0f7424 */ /* 0x000fce00078e00ff */
[----:B01---5:R-:W-:Y:S05]  /*138c0*/  WARPSYNC.COLLECTIVE R15, `(.L_x_5687) ;  /* 0x000000000f0c7348 */ /* 0x023fea0003c00000 */
[----:B------:R-:W-:Y:S02]  /*138d0*/  ELECT P6, UR62, PT ;  /* 0x00000000003e782f */ /* 0x000fe400038c0000 */
[----:B------:R-:W-:Y:S01]  /*138e0*/  MOV R14, UR62 ;  /* 0x0000003e000e7c02 */ /* 0x000fe20008000f00 */
[----:B01---5:R-:W-:Y:S10]  /*138f0*/  ENDCOLLECTIVE ;  /* 0x000000000000791b */ /* 0x023ff40003800000 */
.L_x_5687:
[----:B------:R-:W-:Y:S05]  /*13900*/  BSYNC B1 ;  /* 0x0000000000017941 */ /* 0x000fea0003800000 */
.L_x_5686:
[----:B------:R-:W-:Y:S05]  /*13910*/  BRA `(.L_x_5688) ;  /* 0xffffffcc00387947 */ /* 0x000fea000383ffff */
.L_x_5592:
[----:B-1----:R1:W2:Y:S02]  /*13920*/  SYNCS.PHASECHK.TRANS64.TRYWAIT P1, [R5+URZ+0x30840], R0 ;  /* 0x03084000050075a7 */ /* 0x0022a4000802017f */
[----:B--2---:R-:W-:Y:S05]  /*13930*/  @!P1 NANOSLEEP.SYNCS 0x989680 ;  /* 0x009896800000995d */ /* 0x004fea0003900000 */
[----:B------:R-:W2:Y:S02]  /*13940*/  @!P1 SYNCS.PHASECHK.TRANS64 P1, [R5+URZ+0x30840], R0 ;  /* 0x03084000050095a7 */ /* 0x000ea4000802007f */
[----:B--2---:R-:W-:Y:S05]  /*13950*/  @!P1 BRA `(.L_x_5592) ;  /* 0xfffffffc00f09947 */ /* 0x004fea000383ffff */
[----:B------:R-:W-:Y:S05]  /*13960*/  BRA `(.L_x_5689) ;  /* 0xffffffcc00607947 */ /* 0x000fea000383ffff */
.L_x_5594:
[----:B--2---:R2:W3:Y:S02]  /*13970*/  SYNCS.PHASECHK.TRANS64.TRYWAIT P1, [R23+URZ+0x30840], R2 ;  /* 0x03084002170075a7 */ /* 0x0044e4000802017f */
[----:B---3--:R-:W-:Y:S05]  /*13980*/  @!P1 NANOSLEEP.SYNCS 0x989680 ;  /* 0x009896800000995d */ /* 0x008fea0003900000 */
[----:B------:R-:W3:Y:S02]  /*13990*/  @!P1 SYNCS.PHASECHK.TRANS64 P1, [R23+URZ+0x30840], R2 ;  /* 0x03084002170095a7 */ /* 0x000ee4000802007f */
[----:B---3--:R-:W-:Y:S05]  /*139a0*/  @!P1 BRA `(.L_x_5594) ;  /* 0xfffffffc00f09947 */ /* 0x008fea000383ffff */
[----:B------:R-:W-:Y:S05]  /*139b0*/  BRA `(.L_x_5690) ;  /* 0xffffffcc006c7947 */ /* 0x000fea000383ffff */
.L_x_5596:
[----:B---3--:R3:W4:Y:S02]  /*139c0*/  SYNCS.PHASECHK.TRANS64.TRYWAIT P1, [R5+URZ+0x30860], R0 ;  /* 0x03086000050075a7 */ /* 0x008724000802017f */
[----:B----4-:R-:W-:Y:S05]  /*139d0*/  @!P1 NANOSLEEP.SYNCS 0x989680 ;  /* 0x009896800000995d */ /* 0x010fea0003900000 */
[----:B------:R-:W4:Y:S02]  /*139e0*/  @!P1 SYNCS.PHASECHK.TRANS64 P1, [R5+URZ+0x30860], R0 ;  /* 0x03086000050095a7 */ /* 0x000f24000802007f */
[----:B----4-:R-:W-:Y:S05]  /*139f0*/  @!P1 BRA `(.L_x_5596) ;  /* 0xfffffffc00f09947 */ /* 0x010fea000383ffff */
[----:B------:R-:W-:Y:S05]  /*13a00*/  BRA `(.L_x_5691) ;  /* 0xffffffcc00687947 */ /* 0x000fea000383ffff */
.L_x_5692:
        /* <DEDUP_REMOVED lines=15> */
.L_x_15841:


//--------------------- .text._ZN7cutlass13device_kernelIN5flash11enable_sm90INS1_16FlashAttnFwdSm90INS1_25CollectiveMainloopFwdSm90ILi2EN4cute5tupleIJNS5_1CILi1EEES8_S8_EEENS6_IJNS7_ILi128EEENS7_ILi96EEENS7_ILi192EEEEEELi192ENS_10bfloat16_tEfNS_4arch4Sm90ELb1ELb0ELb1ELb1ELb1ELb0ELb0ELb1ELb1ELb1ELb0ELb0EEENS1_21CollectiveEpilogueFwdINS6_IJSA_SC_SB_EEES9_SE_SG_Li256ELb1ELb1ELb0ELb0EEENS1_36VarlenDynamicPersistentTileSchedulerILi128ELi96ELi256ELi128ELb0ELb1ELb1ELb1ELb1ELb1EEEEEEEEEvNT_6ParamsE --------------------------
	.section	.text._ZN7cutlass13device_kernelIN5flash11enable_sm90INS1_16FlashAttnFwdSm90INS1_25CollectiveMainloopFwdSm90ILi2EN4cute5tupleIJNS5_1CILi1EEES8_S8_EEENS6_IJNS7_ILi128EEENS7_ILi96EEENS7_ILi192EEEEEELi192ENS_10bfloat16_tEfNS_4arch4Sm90ELb1ELb0ELb1ELb1ELb1ELb0ELb0ELb1ELb1ELb1ELb0ELb0EEENS1_21CollectiveEpilogueFwdINS6_IJSA_SC_SB_EEES9_SE_SG_Li256ELb1ELb1ELb0ELb0EEENS1_36VarlenDynamicPersistentTileSchedulerILi128ELi96ELi256ELi128ELb0ELb1ELb1ELb1ELb1ELb1EEEEEEEEEvNT_6ParamsE,"ax",@progbits
	.align	128
.text._ZN7cutlass13device_kernelIN5flash11enable_sm90INS1_16FlashAttnFwdSm90INS1_25CollectiveMainloopFwdSm90ILi2EN4cute5tupleIJNS5_1CILi1EEES8_S8_EEENS6_IJNS7_ILi128EEENS7_ILi96EEENS7_ILi192EEEEEELi192ENS_10bfloat16_tEfNS_4arch4Sm90ELb1ELb0ELb1ELb1ELb1ELb0ELb0ELb1ELb1ELb1ELb0ELb0EEENS1_21CollectiveEpilogueFwdINS6_IJSA_SC_SB_EEES9_SE_SG_Li256ELb1ELb1ELb0ELb0EEENS1_36VarlenDynamicPersistentTileSchedulerILi128ELi96ELi256ELi128ELb0ELb1ELb1ELb1ELb1ELb1EEEEEEEEEvNT_6ParamsE:
        .type           _ZN7cutlass13device_kernelIN5flash11enable_sm90INS1_16FlashAttnFwdSm90INS1_25CollectiveMainloopFwdSm90ILi2EN4cute5tupleIJNS5_1CILi1EEES8_S8_EEENS6_IJNS7_ILi128EEENS7_ILi96EEENS7_ILi192EEEEEELi192ENS_10bfloat16_tEfNS_4arch4Sm90ELb1ELb0ELb1ELb1ELb1ELb0ELb0ELb1ELb1ELb1ELb0ELb0EEENS1_21CollectiveEpilogueFwdINS6_IJSA_SC_SB_EEES9_SE_SG_Li256ELb1ELb1ELb0ELb0EEENS1_36VarlenDynamicPersistentTileSchedulerILi128ELi96ELi256ELi128ELb0ELb1ELb1ELb1ELb1ELb1EEEEEEEEEvNT_6ParamsE,@function
        .size           _ZN7cutlass13device_kernelIN5flash11enable_sm90INS1_16FlashAttnFwdSm90INS1_25CollectiveMainloopFwdSm90ILi2EN4cute5tupleIJNS5_1CILi1EEES8_S8_EEENS6_IJNS7_ILi128EEENS7_ILi96EEENS7_ILi192EEEEEELi192ENS_10bfloat16_tEfNS_4arch4Sm90ELb1ELb0ELb1ELb1ELb1ELb0ELb0ELb1ELb1ELb1ELb0ELb0EEENS1_21CollectiveEpilogueFwdINS6_IJSA_SC_SB_EEES9_SE_SG_Li256ELb1ELb1ELb0ELb0EEENS1_36VarlenDynamicPersistentTileSchedulerILi128ELi96ELi256ELi128ELb0ELb1ELb1ELb1ELb1ELb1EEEEEEEEEvNT_6ParamsE,(.L_x_15842 - _ZN7cutlass13device_kernelIN5flash11enable_sm90INS1_16FlashAttnFwdSm90INS1_25CollectiveMainloopFwdSm90ILi2EN4cute5tupleIJNS5_1CILi1EEES8_S8_EEENS6_IJNS7_ILi128EEENS7_ILi96EEENS7_ILi192EEEEEELi192ENS_10bfloat16_tEfNS_4arch4Sm90ELb1ELb0ELb1ELb1ELb1ELb0ELb0ELb1ELb1ELb1ELb0ELb0EEENS1_21CollectiveEpilogueFwdINS6_IJSA_SC_SB_EEES9_SE_SG_Li256ELb1ELb1ELb0ELb0EEENS1_36VarlenDynamicPersistentTileSchedulerILi128ELi96ELi256ELi128ELb0ELb1ELb1ELb1ELb1ELb1EEEEEEEEEvNT_6ParamsE)
        .other          _ZN7cutlass13device_kernelIN5flash11enable_sm90INS1_16FlashAttnFwdSm90INS1_25CollectiveMainloopFwdSm90ILi2EN4cute5tupleIJNS5_1CILi1EEES8_S8_EEENS6_IJNS7_ILi128EEENS7_ILi96EEENS7_ILi192EEEEEELi192ENS_10bfloat16_tEfNS_4arch4Sm90ELb1ELb0ELb1ELb1ELb1ELb0ELb0ELb1ELb1ELb1ELb0ELb0EEENS1_21CollectiveEpilogueFwdINS6_IJSA_SC_SB_EEES9_SE_SG_Li256ELb1ELb1ELb0ELb0EEENS1_36VarlenDynamicPersistentTileSchedulerILi128ELi96ELi256ELi128ELb0ELb1ELb1ELb1ELb1ELb1EEEEEEEEEvNT_6ParamsE,@"STO_CUDA_ENTRY STV_DEFAULT"
_ZN7cutlass13device_kernelIN5flash11enable_sm90INS1_16FlashAttnFwdSm90INS1_25CollectiveMainloopFwdSm90ILi2EN4cute5tupleIJNS5_1CILi1EEES8_S8_EEENS6_IJNS7_ILi128EEENS7_ILi96EEENS7_ILi192EEEEEELi192ENS_10bfloat16_tEfNS_4arch4Sm90ELb1ELb0ELb1ELb1ELb1ELb0ELb0ELb1ELb1ELb1ELb0ELb0EEENS1_21CollectiveEpilogueFwdINS6_IJSA_SC_SB_EEES9_SE_SG_Li256ELb1ELb1ELb0ELb0EEENS1_36VarlenDynamicPersistentTileSchedulerILi128ELi96ELi256ELi128ELb0ELb1ELb1ELb1ELb1ELb1EEEEEEEEEvNT_6ParamsE:
        /* <DEDUP_REMOVED lines=45> */
.L_x_5693:
        /* <DEDUP_REMOVED lines=22> */
.L_x_5694:
        /* <DEDUP_REMOVED lines=18> */
.L_x_5695:
        /* <DEDUP_REMOVED lines=22> */
.L_x_5696:
        /* <DEDUP_REMOVED lines=23> */
.L_x_5697:
        /* <DEDUP_REMOVED lines=10> */
.L_x_5699:
        /* <DEDUP_REMOVED lines=23> */
[CC--:B------:R-:W-:Y:S02]  /*0a30*/  LEA.HI R4, R3.reuse, R204.reuse, RZ, 0x5 ;  /* 0x000000cc03047211 */ /* 0x0c0fe400078f28ff */
[----:B------:R-:W-:Y:S02]  /*0a40*/  LOP3.LUT R5, R0, 0xffffff80, RZ, 0xc0, !PT ;  /* 0xffffff8000057812 */ /* 0x000fe400078ec0ff */
[----:B------:R-:W-:Y:S01]  /*0a50*/  LEA.HI R10, R3, R204, RZ, 0x2 ;  /* 0x000000cc030a7211 */ /* 0x000fe200078f10ff */
[----:B------:R-:W-:Y:S01]  /*0a60*/  IMAD.SHL.U32 R4, R4, 0x20, RZ ;  /* 0x0000002004047824 */ /* 0x000fe200078e00ff */
[----:B------:R-:W-:Y:S01]  /*0a70*/  SHF.R.S32.HI R197, RZ, 0x7, R0 ;  /* 0x00000007ffc57819 */ /* 0x000fe20000011400 */
[----:B------:R-:W-:-:S03]  /*0a80*/  IMAD.IADD R196, R204, 0x1, -R5 ;  /* 0x00000001ccc47824 */ /* 0x000fc600078e0a05 */
[----:B------:R-:W-:Y:S02]  /*0a90*/  LOP3.LUT R4, R4, 0xfffffc00, RZ, 0xc0, !PT ;  /* 0xfffffc0004047812 */ /* 0x000fe400078ec0ff */
[----:B------:R-:W-:Y:S02]  /*0aa0*/  SHF.R.S32.HI R9, RZ, 0x1f, R196 ;  /* 0x0000001fff097819 */ /* 0x000fe400000114c4 */
        /* <DEDUP_REMOVED lines=9> */
[----:B------:R-:W-:-:S02]  /*0b40*/  IADD3 R0, R197, -R0, RZ ;  /* 0x80000000c5007210 */ /* 0x000fc40007ffe0ff */
[----:B------:R-:W-:Y:S01]  /*0b50*/  LOP3.LUT R17, R6, 0x7ffffffc, RZ, 0xc0, !PT ;  /* 0x7ffffffc06117812 */ /* 0x000fe200078ec0ff */
[----:B------:R-:W-:-:S04]  /*0b60*/  IMAD.IADD R8, R8, 0x1, -R11 ;  /* 0x0000000108087824 */ /* 0x000fc800078e0a0b */
[----:B------:R-:W-:Y:S02]  /*0b70*/  IMAD R9, R9, 0x10, R8 ;  /* 0x0000001009097824 */ /* 0x000fe400078e0208 */
[----:B------:R-:W-:Y:S02]  /*0b80*/  IMAD.IADD R17, R196, 0x1, -R17 ;  /* 0x00000001c4117824 */ /* 0x000fe400078e0a11 */
[----:B------:R-:W-:Y:S01]  /*0b90*/  IMAD R198, R0, 0x40, R9 ;  /* 0x0000004000c67824 */ /* 0x000fe200078e0209 */
[----:B--2---:R-:W-:Y:S02]  /*0ba0*/  R2UR UR4, R2 ;  /* 0x00000000020472ca */ /* 0x004fe400000e0000 */
[CC--:B------:R-:W-:Y:S02]  /*0bb0*/  LEA.HI R2, R3.reuse, R204.reuse, RZ, 0x4 ;  /* 0x000000cc03027211 */ /* 0x0c0fe400078f20ff */
[----:B------:R-:W-:Y:S02]  /*0bc0*/  LEA.HI R3, R3, R204, RZ, 0x3 ;  /* 0x000000cc03037211 */ /* 0x000fe400078f18ff */
[----:B------:R-:W-:-:S02]  /*0bd0*/  SHF.R.S32.HI R7, RZ, 0x4, R2 ;  /* 0x00000004ff077819 */ /* 0x000fc40000011402 */
[C---:B------:R-:W-:Y:S02]  /*0be0*/  LOP3.LUT R5, R2.reuse, 0x3fffff0, RZ, 0xc0, !PT ;  /* 0x03fffff002057812 */ /* 0x040fe400078ec0ff */
[----:B------:R-:W-:Y:S02]  /*0bf0*/  LEA.HI R2, R2, R7, RZ, 0x1 ;  /* 0x0000000702027211 */ /* 0x000fe400078f08ff */
[----:B------:R-:W-:Y:S01]  /*0c00*/  IADD3 R5, R204, -R5, RZ ;  /* 0x80000005cc057210 */ /* 0x000fe20007ffe0ff */
[----:B------:R-:W-:Y:S01]  /*0c10*/  ULOP3.LUT UR7, UR4, 0x1, URZ, 0xfc, !UPT ;  /* 0x0000000104077892 */ /* 0x000fe2000f8efc3f */
[----:B------:R-:W-:Y:S02]  /*0c20*/  LOP3.LUT R2, R2, 0x1ffffffe, RZ, 0xc0, !PT ;  /* 0x1ffffffe02027812 */ /* 0x000fe400078ec0ff */
[----:B------:R-:W-:Y:S01]  /*0c30*/  LOP3.LUT R23, R3, 0xfffffff8, RZ, 0xc0, !PT ;  /* 0xfffffff803177812 */ /* 0x000fe200078ec0ff */
[----:B------:R-:W-:Y:S01]  /*0c40*/  IMAD R5, R5, 0x40, R4 ;  /* 0x0000004005057824 */ /* 0x000fe200078e0204 */
[----:B------:R-:W-:Y:S01]  /*0c50*/  UMOV UR4, URZ ;  /* 0x0000003f00047c82 */ /* 0x000fe20008000000 */
[----:B------:R-:W-:Y:S01]  /*0c60*/  IMAD.IADD R2, R7, 0x1, -R2 ;  /* 0x0000000107027824 */ /* 0x000fe200078e0a02 */
[----:B------:R-:W-:Y:S01]  /*0c70*/  LOP3.LUT R7, R10, 0xfffffffc, RZ, 0xc0, !PT ;  /* 0xfffffffc0a077812 */ /* 0x000fe200078ec0ff */
[----:B------:R-:W-:Y:S01]  /*0c80*/  IMAD.IADD R23, R204, 0x1, -R23 ;  /* 0x00000001cc177824 */ /* 0x000fe200078e0a17 */
[----:B------:R-:W-:Y:S01]  /*0c90*/  SHF.R.S32.HI R194, RZ, 0x3, R3 ;  /* 0x00000003ffc27819 */ /* 0x000fe20000011403 */
[----:B------:R-:W-:Y:S01]  /*0ca0*/  IMAD R199, R2, 0x8, R5 ;  /* 0x0000000802c77824 */ /* 0x000fe200078e0205 */
[----:B------:R-:W-:Y:S01]  /*0cb0*/  MOV R200, UR7 ;  /* 0x0000000700c87c02 */ /* 0x000fe20008000f00 */
[----:B------:R-:W-:-:S02]  /*0cc0*/  IMAD.IADD R7, R204, 0x1, -R7 ;  /* 0x00000001cc077824 */ /* 0x000fc400078e0a07 */
[----:B------:R-:W-:Y:S02]  /*0cd0*/  IMAD.SHL.U32 R16, R23, 0x8, RZ ;  /* 0x0000000817107824 */ /* 0x000fe400078e00ff */
[----:B------:R-:W-:Y:S01]  /*0ce0*/  IMAD.U32 R195, RZ, RZ, UR4 ;  /* 0x00000004ffc37e24 */ /* 0x000fe2000f8e00ff */
[C---:B------:R-:W-:Y:S01]  /*0cf0*/  LEA.HI R4, R7.reuse, R7, RZ, 0x1 ;  /* 0x0000000707047211 */ /* 0x040fe200078f08ff */
[C---:B------:R-:W-:Y:S01]  /*0d00*/  VIADD R19, R16.reuse, 0x40 ;  /* 0x0000004010137836 */ /* 0x040fe20000000000 */
[----:B------:R-:W-:Y:S01]  /*0d10*/  SHF.R.S32.HI R203, RZ, 0x1f, R16 ;  /* 0x0000001fffcb7819 */ /* 0x000fe20000011410 */
[----:B------:R-:W-:Y:S01]  /*0d20*/  VIADD R22, R16, 0x80 ;  /* 0x0000008010167836 */ /* 0x000fe20000000000 */
[----:B------:R-:W-:Y:S02]  /*0d30*/  LOP3.LUT R4, R4, 0x1ffffffe, RZ, 0xc0, !PT ;  /* 0x1ffffffe04047812 */ /* 0x000fe400078ec0ff */
[----:B------:R-:W-:Y:S02]  /*0d40*/  SHF.R.S32.HI R202, RZ, 0x1f, R19 ;  /* 0x0000001fffca7819 */ /* 0x000fe40000011413 */
[----:B------:R-:W-:Y:S01]  /*0d50*/  SHF.R.S32.HI R201, RZ, 0x1f, R22 ;  /* 0x0000001fffc97819 */ /* 0x000fe20000011416 */
[----:B------:R-:W-:-:S04]  /*0d60*/  IMAD.IADD R7, R7, 0x1, -R4 ;  /* 0x0000000107077824 */ /* 0x000fc800078e0a04 */
[----:B------:R-:W-:-:S07]  /*0d70*/  IMAD R18, R7, 0x8, R198 ;  /* 0x0000000807127824 */ /* 0x000fce00078e02c6 */
.L_x_5759:
[----:B012---:R-:W0:Y:S01]  /*0d80*/  LDC.64 R2, c[0x0][0xc88] ;  /* 0x00032200ff027b82 */ /* 0x007e220000000a00 */
[----:B------:R-:W-:Y:S01]  /*0d90*/  ULDC.64 UR8, c[0x0][0xa28] ;  /* 0x00028a0000087ab9 */ /* 0x000fe20000000a00 */
[----:B------:R-:W-:Y:S01]  /*0da0*/  ULDC.64 UR10, c[0x0][0xa18] ;  /* 0x00028600000a7ab9 */ /* 0x000fe20000000a00 */
[----:B------:R-:W-:Y:S01]  /*0db0*/  ULDC UR7, c[0x0][0x2f0] ;  /* 0x0000bc0000077ab9 */ /* 0x000fe20000000800 */
        /* <DEDUP_REMOVED lines=21> */
[----:B------:R-:W2:Y:S04]  /*0f10*/  @P0 LDG.E R2, desc[UR36][R2.64] ;  /* 0x0000002402020981 */ /* 0x000ea8000c1e1900 */
[----:B---3--:R-:W3:Y:S01]  /*0f20*/  @P2 LDG.E R4, desc[UR36][R4.64] ;  /* 0x0000002404042981 */ /* 0x008ee2000c1e1900 */
[----:B------:R-:W-:Y:S01]  /*0f30*/  UISETP.NE.U32.AND UP0, UPT, UR8, URZ, UPT ;  /* 0x0000003f0800728c */ /* 0x000fe2000bf05070 */
[----:B------:R-:W-:Y:S01]  /*0f40*/  IMAD.U32 R192, RZ, RZ, UR6 ;  /* 0x00000006ffc07e24 */ /* 0x000fe2000f8e00ff */
[----:B------:R-:W-:-:S02]  /*0f50*/  UMOV UR43, URZ ;  /* 0x0000003f002b7c82 */ /* 0x000fc40008000000 */
[----:B------:R-:W-:-:S03]  /*0f60*/  UISETP.NE.AND.EX UP0, UPT, UR9, URZ, UPT, UP0 ;  /* 0x0000003f0900728c */ /* 0x000fc6000bf05300 */
[----:B------:R-:W-:Y:S01]  /*0f70*/  ULDC.64 UR8, c[0x0][0xa20] ;  /* 0x0002880000087ab9 */ /* 0x000fe20000000a00 */
[----:B------:R-:W-:Y:S01]  /*0f80*/  USEL UR4, UR4, 0x1, UP0 ;  /* 0x0000000104047887 */ /* 0x000fe20008000000 */
[----:B------:R-:W-:-:S03]  /*0f90*/  ISETP.NE.U32.AND P1, PT, RZ, UR8, PT ;  /* 0x00000008ff007c0c */ /* 0x000fc6000bf25070 */
[----:B------:R-:W-:Y:S01]  /*0fa0*/  UIMAD UR4, UR4, UR7, URZ ;  /* 0x00000007040472a4 */ /* 0x000fe2000f8e023f */
[----:B------:R-:W-:Y:S02]  /*0fb0*/  ISETP.NE.AND.EX P1, PT, RZ, UR9, PT, P1 ;  /* 0x00000009ff007c0c */ /* 0x000fe4000bf25310 */
[----:B--2---:R-:W-:Y:S02]  /*0fc0*/  @P0 R2UR UR43, R2 ;  /* 0x00000000022b02ca */ /* 0x004fe400000e0000 */
[----:B---3--:R-:W-:Y:S01]  /*0fd0*/  @P2 R2UR UR42, R4 ;  /* 0x00000000042a22ca */ /* 0x008fe200000e0000 */
[----:B----4-:R-:W-:-:S14]  /*0fe0*/  @P2 BRA `(.L_x_5700) ;  /* 0x0000000000382947 */ /* 0x010fdc0003800000 */
[----:B------:R-:W-:Y:S01]  /*0ff0*/  ULDC.64 UR6, c[0x0][0xa00] ;  /* 0x0002800000067ab9 */ /* 0x000fe20000000a00 */
[----:B------:R-:W-:Y:S01]  /*1000*/  ULDC UR42, c[0x0][0x288] ;  /* 0x0000a200002a7ab9 */ /* 0x000fe20000000800 */
[----:B------:R-:W-:-:S04]  /*1010*/  ISETP.NE.U32.AND P0, PT, RZ, UR6, PT ;  /* 0x00000006ff007c0c */ /* 0x000fc8000bf05070 */
[----:B------:R-:W-:-:S13]  /*1020*/  ISETP.NE.AND.EX P0, PT, RZ, UR7, PT, P0 ;  /* 0x00000007ff007c0c */ /* 0x000fda000bf05300 */
[----:B------:R-:W-:Y:S05]  /*1030*/  @!P0 BRA `(.L_x_5700) ;  /* 0x0000000000248947 */ /* 0x000fea0003800000 */
[----:B------:R-:W-:Y:S02]  /*1040*/  ULDC.64 UR6, c[0x0][0xa00] ;  /* 0x0002800000067ab9 */ /* 0x000fe40000000a00 */
[----:B------:R-:W-:-:S06]  /*1050*/  UIMAD.WIDE UR6, UR61, 0x4, UR6 ;  /* 0x000000043d0678a5 */ /* 0x000fcc000f8e0206 */
[----:B------:R-:W-:Y:S01]  /*1060*/  MOV R2, UR6 ;  /* 0x0000000600027c02 */ /* 0x000fe20008000f00 */
[----:B------:R-:W-:-:S05]  /*1070*/  IMAD.U32 R3, RZ, RZ, UR7 ;  /* 0x00000007ff037e24 */ /* 0x000fca000f8e00ff */
[----:B------:R-:W2:Y:S04]  /*1080*/  LDG.E R4, desc[UR36][R2.64] ;  /* 0x0000002402047981 */ /* 0x000ea8000c1e1900 */
[----:B------:R-:W3:Y:S01]  /*1090*/  LDG.E R0, desc[UR36][R2.64+0x4] ;  /* 0x0000042402007981 */ /* 0x000ee2000c1e1900 */
[----:B--2---:R-:W-:Y:S02]  /*10a0*/  R2UR UR42, R4 ;  /* 0x00000000042a72ca */ /* 0x004fe400000e0000 */
[----:B---3--:R-:W-:-:S13]  /*10b0*/  R2UR UR6, R0 ;  /* 0x00000000000672ca */ /* 0x008fda00000e0000 */
[----:B------:R-:W-:-:S12]  /*10c0*/  UIADD3 UR42, -UR42, UR6, URZ ;  /* 0x000000062a2a7290 */ /* 0x000fd8000fffe13f */
.L_x_5700:
[----:B------:R-:W-:Y:S05]  /*10d0*/  @!P1 BRA `(.L_x_5701) ;  /* 0x0000000000209947 */ /* 0x000fea0003800000 */
[----:B------:R-:W-:Y:S01]  /*10e0*/  R2UR UR6, R193 ;  /* 0x00000000c10672ca */ /* 0x000fe200000e0000 */
[----:B------:R-:W-:-:S06]  /*10f0*/  ULEA UR4, UP0, UR61, UR8, 0x2 ;  /* 0x000000083d047291 */ /* 0x000fcc000f80103f */
[----:B------:R-:W-:-:S06]  /*1100*/  IMAD.U32 R2, RZ, RZ, UR4 ;  /* 0x00000004ff027e24 */ /* 0x000fcc000f8e00ff */
[----:B------:R-:W-:-:S06]  /*1110*/  ULEA.HI.X UR6, UR61, UR9, UR6, 0x2, UP0 ;  /* 0x000000093d067291 */ /* 0x000fcc00080f1406 */
[----:B------:R-:W-:-:S05]  /*1120*/  IMAD.U32 R3, RZ, RZ, UR6 ;  /* 0x00000006ff037e24 */ /* 0x000fca000f8e00ff */
[----:B------:R-:W2:Y:S02]  /*1130*/  LDG.E R2, desc[UR36][R2.64] ;  /* 0x0000002402027981 */ /* 0x000ea4000c1e1900 */
[----:B--2---:R-:W-:Y:S01]  /*1140*/  R2UR UR4, R2 ;  /* 0x00000000020472ca */ /* 0x004fe200000e0000 */
[----:B------:R-:W-:-:S14]  /*1150*/  BRA `(.L_x_5702) ;  /* 0x0000000000347947 */ /* 0x000fdc0003800000 */
.L_x_5701:
        /* <DEDUP_REMOVED lines=13> */
.L_x_5702:
[----:B------:R-:W-:Y:S01]  /*1230*/  UIADD3 UR43, -UR43, UR4, URZ ;  /* 0x000000042b2b7290 */ /* 0x000fe2000fffe13f */
[----:B------:R-:W-:Y:S01]  /*1240*/  PLOP3.LUT P0, PT, PT, PT, PT, 0x80, 0x0 ;  /* 0x000000000000781c */ /* 0x000fe20003f0f070 */
[----:B------:R-:W-:Y:S01]  /*1250*/  USHF.L.U32 UR41, UR5, 0x7, URZ ;  /* 0x0000000705297899 */ /* 0x000fe2000800063f */
[----:B------:R-:W-:Y:S01]  /*1260*/  CS2R R2, SRZ ;  /* 0x0000000000027805 */ /* 0x000fe2000001ff00 */
[----:B------:R-:W-:Y:S01]  /*1270*/  ULDC UR4, c[0x0][0x448] ;  /* 0x0001120000047ab9 */ /* 0x000fe20000000800 */
[----:B------:R-:W-:Y:S01]  /*1280*/  UIADD3 UR7, UR43, 0x60, -UR42 ;  /* 0x000000602b077890 */ /* 0x000fe2000fffe82a */
[----:B------:R-:W-:Y:S01]  /*1290*/  MOV R0, RZ ;  /* 0x000000ff00007202 */ /* 0x000fe20000000f00 */
[----:B------:R-:W-:Y:S01]  /*12a0*/  UISETP.NE.AND UP0, UPT, UR4, 0x1, UPT ;  /* 0x000000010400788c */ /* 0x000fe2000bf05270 */
[----:B------:R-:W-:Y:S01]  /*12b0*/  CS2R R118, SRZ ;  /* 0x0000000000767805 */ /* 0x000fe2000001ff00 */
[----:B------:R-:W-:Y:S01]  /*12c0*/  UIADD3 UR6, UR41, 0x7f, URZ ;  /* 0x0000007f29067890 */ /* 0x000fe2000fffe03f */
[----:B------:R-:W-:Y:S01]  /*12d0*/  CS2R R116, SRZ ;  /* 0x0000000000747805 */ /* 0x000fe2000001ff00 */
[----:B------:R-:W-:Y:S01]  /*12e0*/  UP2UR UR60, UPR, URZ, 0x1 ;  /* 0x000000013f3c7883 */ /* 0x000fe20008000000 */
[----:B------:R-:W-:-:S02]  /*12f0*/  CS2R R114, SRZ ;  /* 0x0000000000727805 */ /* 0x000fc4000001ff00 */
[----:B------:R-:W-:Y:S02]  /*1300*/  CS2R R112, SRZ ;  /* 0x0000000000707805 */ /* 0x000fe4000001ff00 */
[----:B------:R-:W-:Y:S02]  /*1310*/  CS2R R110, SRZ ;  /* 0x00000000006e7805 */ /* 0x000fe4000001ff00 */
[----:B------:R-:W-:Y:S02]  /*1320*/  CS2R R108, SRZ ;  /* 0x00000000006c7805 */ /* 0x000fe4000001ff00 */
[----:B------:R-:W-:Y:S02]  /*1330*/  CS2R R106, SRZ ;  /* 0x00000000006a7805 */ /* 0x000fe4000001ff00 */
[----:B------:R-:W-:Y:S01]  /*1340*/  CS2R R104, SRZ ;  /* 0x0000000000687805 */ /* 0x000fe2000001ff00 */
        /* <DEDUP_REMOVED lines=9> */
[----:B------:R-:W-:Y:S01]  /*13e0*/  IMAD.MOV.U32 R43, RZ, RZ, RZ ;  /* 0x000000ffff2b7224 */ /* 0x000fe200078e00ff */
        /* <DEDUP_REMOVED lines=25> */
[----:B------:R-:W-:Y:S01]  /*1580*/  CS2R R64, SRZ ;  /* 0x0000000000407805 */ /* 0x000fe2000001ff00 */
[----:B------:R-:W-:Y:S01]  /*1590*/  IMAD.U32 R102, RZ, RZ, UR9 ;  /* 0x00000009ff667e24 */ /* 0x000fe2000f8e00ff */
[----:B------:R-:W-:-:S02]  /*15a0*/  CS2R R62, SRZ ;  /* 0x00000000003e7805 */ /* 0x000fc4000001ff00 */
[----:B------:R-:W-:Y:S02]  /*15b0*/  CS2R R60, SRZ ;  /* 0x00000000003c7805 */ /* 0x000fe4000001ff00 */
[----:B------:R-:W-:Y:S02]  /*15c0*/  CS2R R58, SRZ ;  /* 0x00000000003a7805 */ /* 0x000fe4000001ff00 */
[----:B------:R-:W-:Y:S02]  /*15d0*/  PLOP3.LUT P1, PT, PT, PT, UP0, 0x80, 0x0 ;  /* 0x000000000000781c */ /* 0x000fe40003f2f008 */
        /* <DEDUP_REMOVED lines=49> */
.L_x_5704:
        /* <DEDUP_REMOVED lines=11> */
.L_x_5846:
[----:B------:R-:W-:Y:S05]  /*19a0*/  @!P0 BRA `(.L_x_5706) ;  /* 0x0000000000048947 */ /* 0x000fea0003800000 */
[----:B------:R-:W-:Y:S01]  /*19b0*/  BPT.TRAP 0x1 ;  /* 0x000000040000795c */ /* 0x000fe20000300000 */
.L_x_5706:
[----:B0-----:R-:W-:Y:S02]  /*19c0*/  IMAD.U32 R0, RZ, RZ, UR39 ;  /* 0x00000027ff007e24 */ /* 0x001fe4000f8e00ff */
[----:B------:R-:W-:-:S03]  /*19d0*/  IMAD.U32 R3, RZ, RZ, UR38 ;  /* 0x00000026ff037e24 */ /* 0x000fc6000f8e00ff */
[----:B------:R-:W-:Y:S02]  /*19e0*/  LEA R0, R0, UR40, 0x3 ;  /* 0x0000002800007c11 */ /* 0x000fe4000f8e18ff */
[----:B------:R-:W-:-:S04]  /*19f0*/  SHF.L.U32 R3, R3, 0x1f, RZ ;  /* 0x0000001f03037819 */ /* 0x000fc800000006ff */
[----:B------:R0:W1:Y:S01]  /*1a00*/  SYNCS.PHASECHK.TRANS64.TRYWAIT P1, [R0+URZ+0x30830], R3 ;  /* 0x03083003000075a7 */ /* 0x000062000802017f */
[----:B------:R-:W-:Y:S05]  /*1a10*/  @!P0 BRA `(.L_x_5707) ;  /* 0x0000000000048947 */ /* 0x000fea0003800000 */
[----:B------:R-:W-:Y:S01]  /*1a20*/  BPT.TRAP 0x1 ;  /* 0x000000040000795c */ /* 0x000fe20000300000 */
.L_x_5707:
[----:B-1----:R-:W-:Y:S05]  /*1a30*/  @P1 BRA `(.L_x_5708) ;  /* 0x0000000000081947 */ /* 0x002fea0003800000 */
[----:B------:R-:W1:Y:S02]  /*1a40*/  SYNCS.PHASECHK.TRANS64.TRYWAIT P1, [R0+URZ+0x30830], R3 ;  /* 0x03083003000075a7 */ /* 0x000e64000802017f */
[----:B-1----:R-:W-:Y:S05]  /*1a50*/  @!P1 BRA `(.L_x_5709) ;  /* 0x0000010800e49947 */ /* 0x002fea0003800000 */
.L_x_5708:
        /* <DEDUP_REMOVED lines=19> */
[----:B------:R-:W-:Y:S01]  /*1b90*/  MOV R8, UR12 ;  /* 0x0000000c00087c02 */ /* 0x000fe20008000f00 */
        /* <DEDUP_REMOVED lines=83> */
.L_x_5710:
[----:B------:R-:W-:Y:S01]  /*20d0*/  UISETP.NE.AND UP0, UPT, UR60, URZ, UPT ;  /* 0x0000003f3c00728c */ /* 0x000fe2000bf05270 */
[----:B------:R-:W-:Y:S01]  /*20e0*/  IADD3 R11, R18, UR41, RZ ;  /* 0x00000029120b7c10 */ /* 0x000fe2000fffe0ff */
[----:B------:R-:W-:Y:S01]  /*20f0*/  UMOV UR5, 0xffffffa0 ;  /* 0xffffffa000057882 */ /* 0x000fe20000000000 */
[----:B------:R-:W-:Y:S01]  /*2100*/  R2UR UR7, R102 ;  /* 0x00000000660772ca */ /* 0x000fe200000e0000 */
        /* <DEDUP_REMOVED lines=9> */
[----:B------:R-:W-:Y:S01]  /*21a0*/  MUFU.TANH R27, R27 ;  /* 0x0000001b001b7308 */ /* 0x000fe20000002400 */
[----:B------:R-:W-:Y:S01]  /*21b0*/  FMUL.FTZ R31, R31, UR6 ;  /* 0x000000061f1f7c20 */ /* 0x000fe20008410000 */
[----:B------:R-:W-:Y:S01]  /*21c0*/  FMUL.FTZ R34, R34, UR6 ;  /* 0x0000000622227c20 */ /* 0x000fe20008410000 */
[----:B------:R-:W-:Y:S01]  /*21d0*/  UIMAD UR5, UR7, UR5, 0x61 ;  /* 0x00000061070574a4 */ /* 0x000fe2000f8e0205 */
        /* <DEDUP_REMOVED lines=8> */
[----:B------:R-:W-:Y:S01]  /*2260*/  UIMAD UR4, UR7, -0x60, UR43 ;  /* 0xffffffa0070478a4 */ /* 0x000fe2000f8e022b */
[----:B------:R-:W-:-:S02]  /*2270*/  IMAD.U32 R2, RZ, RZ, UR5 ;  /* 0x00000005ff027e24 */ /* 0x000fc4000f8e00ff */
[----:B------:R-:W-:Y:S01]  /*2280*/  FMUL.FTZ R39, R39, UR6 ;  /* 0x0000000627277c20 */ /* 0x000fe20008410000 */
[----:B------:R-:W-:Y:S01]  /*2290*/  FMUL.FTZ R42, R42, UR6 ;  /* 0x000000062a2a7c20 */ /* 0x000fe20008410000 */
[----:B------:R-:W3:Y:S01]  /*22a0*/  SHFL.IDX PT, R14, R11, 0x1, 0x1c1f ;  /* 0x003c1f000b0e7f89 */ /* 0x000ee200000e0000 */
[----:B------:R-:W-:Y:S01]  /*22b0*/  UIADD3 UR4, UR4, 0x60, URZ ;  /* 0x0000006004047890 */ /* 0x000fe2000fffe03f */
[----:B------:R-:W-:Y:S01]  /*22c0*/  IMAD R2, R17, -0x2, R2 ;  /* 0xfffffffe11027824 */ /* 0x000fe200078e0202 */
[----:B------:R-:W-:Y:S01]  /*22d0*/  MUFU.TANH R30, R30 ;  /* 0x0000001e001e7308 */ /* 0x000fe20000002400 */
[----:B------:R-:W-:Y:S01]  /*22e0*/  FMUL.FTZ R33, R33, UR6 ;  /* 0x0000000621217c20 */ /* 0x000fe20008410000 */
[----:B------:R-:W-:Y:S01]  /*22f0*/  FMUL.FTZ R43, R43, UR6 ;  /* 0x000000062b2b7c20 */ /* 0x000fe20008410000 */
[----:B------:R-:W-:Y:S01]  /*2300*/  FMUL.FTZ R46, R46, UR6 ;  /* 0x000000062e2e7c20 */ /* 0x000fe20008410000 */
[----:B------:R-:W-:Y:S01]  /*2310*/  IMAD.U32 R12, RZ, RZ, UR4 ;  /* 0x00000004ff0c7e24 */ /* 0x000fe2000f8e00ff */
[----:B------:R-:W-:Y:S01]  /*2320*/  IADD3 R13, -R13, UR43, R2 ;  /* 0x0000002b0d0d7c10 */ /* 0x000fe2000fffe102 */
        /* <DEDUP_REMOVED lines=15> */
[-CC-:B---3--:R-:W-:Y:S01]  /*2420*/  VIADDMNMX R14, R14, R13.reuse, R12.reuse, PT ;  /* 0x0000000d0e0e7246 */ /* 0x188fe2000380010c */
[----:B------:R-:W-:Y:S01]  /*2430*/  FMUL.FTZ R67, R67, UR6 ;  /* 0x0000000643437c20 */ /* 0x000fe20008410000 */
[----:B------:R-:W-:Y:S01]  /*2440*/  FMUL.FTZ R70, R70, UR6 ;  /* 0x0000000646467c20 */ /* 0x000fe20008410000 */
[----:B------:R-:W-:Y:S01]  /*2450*/  FMUL.FTZ R71, R71, UR6 ;  /* 0x0000000647477c20 */ /* 0x000fe20008410000 */
[C---:B------:R-:W-:Y:S01]  /*2460*/  ISETP.GT.AND P1, PT, R14.reuse, RZ, PT ;  /* 0x000000ff0e00720c */ /* 0x040fe20003f24270 */
[----:B------:R3:W-:Y:S01]  /*2470*/  MUFU.TANH R20, R28 ;  /* 0x0000001c00147308 */ /* 0x0007e20000002400 */
[C---:B------:R-:W-:Y:S01]  /*2480*/  ISETP.GT.AND P2, PT, R14.reuse, 0x1, PT ;  /* 0x000000010e00780c */ /* 0x040fe20003f44270 */
[----:B------:R-:W5:Y:S01]  /*2490*/  SHFL.IDX PT, R11, R11, RZ, 0x1c1f ;  /* 0x001c1fff0b0b7589 */ /* 0x000f6200000e0000 */
[----:B------:R-:W-:Y:S01]  /*24a0*/  ISETP.GT.AND P3, PT, R14, 0x8, PT ;  /* 0x000000080e00780c */ /* 0x000fe20003f64270 */
[----:B01----:R-:W-:Y:S01]  /*24b0*/  FMUL.FTZ R3, R24, UR6 ;  /* 0x0000000618037c20 */ /* 0x003fe20008410000 */
[----:B--2---:R-:W-:Y:S01]  /*24c0*/  FSEL R25, R25, -INF , P1 ;  /* 0xff80000019197808 */ /* 0x004fe20000800000 */
[----:B------:R-:W-:Y:S01]  /*24d0*/  FMUL.FTZ R32, R32, UR6 ;  /* 0x0000000620207c20 */ /* 0x000fe20008410000 */
[----:B------:R-:W-:Y:S01]  /*24e0*/  ISETP.GT.AND P1, PT, R14, 0x9, PT ;  /* 0x000000090e00780c */ /* 0x000fe20003f24270 */
[----:B------:R-:W0:Y:S01]  /*24f0*/  MUFU.TANH R35, R35 ;  /* 0x0000002300237308 */ /* 0x000e220000002400 */
[----:B---3--:R-:W-:Y:S01]  /*2500*/  FSEL R28, R27, -INF , P2 ;  /* 0xff8000001b1c7808 */ /* 0x008fe20001000000 */
[----:B------:R-:W-:Y:S01]  /*2510*/  FMUL.FTZ R36, R36, UR6 ;  /* 0x0000000624247c20 */ /* 0x000fe20008410000 */
[----:B------:R-:W-:Y:S01]  /*2520*/  ISETP.GT.AND P2, PT, R14, 0x10, PT ;  /* 0x000000100e00780c */ /* 0x000fe20003f44270 */
[----:B------:R-:W-:Y:S01]  /*2530*/  FMUL.FTZ R40, R40, UR6 ;  /* 0x0000000628287c20 */ /* 0x000fe20008410000 */
[----:B------:R-:W-:Y:S01]  /*2540*/  FMNMX.FTZ R2, R25, R28, !PT ;  /* 0x0000001c19027209 */ /* 0x000fe20007810000 */
[----:B------:R-:W-:Y:S01]  /*2550*/  ULDC UR14, c[0x0][0x988] ;  /* 0x00026200000e7ab9 */ /* 0x000fe20000000800 */
[----:B----4-:R-:W-:Y:S01]  /*2560*/  FSEL R31, R31, -INF , P1 ;  /* 0xff8000001f1f7808 */ /* 0x010fe20000800000 */
[----:B------:R1:W-:Y:S01]  /*2570*/  MUFU.TANH R21, R29 ;  /* 0x0000001d00157308 */ /* 0x0003e20000002400 */
[----:B------:R-:W-:Y:S01]  /*2580*/  ISETP.GT.AND P1, PT, R14, 0x11, PT ;  /* 0x000000110e00780c */ /* 0x000fe20003f24270 */
[----:B------:R-:W-:Y:S01]  /*2590*/  FMUL.FTZ R44, R44, UR6 ;  /* 0x000000062c2c7c20 */ /* 0x000fe20008410000 */
[----:B------:R-:W-:Y:S01]  /*25a0*/  FMUL.FTZ R45, R45, UR6 ;  /* 0x000000062d2d7c20 */ /* 0x000fe20008410000 */
[----:B------:R-:W-:Y:S01]  /*25b0*/  FMUL.FTZ R48, R48, UR6 ;  /* 0x0000000630307c20 */ /* 0x000fe20008410000 */
[----:B------:R-:W-:Y:S01]  /*25c0*/  FMUL.FTZ R49, R49, UR6 ;  /* 0x0000000631317c20 */ /* 0x000fe20008410000 */
[----:B------:R-:W-:Y:S01]  /*25d0*/  FMUL.FTZ R52, R52, UR6 ;  /* 0x0000000634347c20 */ /* 0x000fe20008410000 */
[----:B------:R-:W-:Y:S01]  /*25e0*/  FMUL.FTZ R53, R53, UR6 ;  /* 0x0000000635357c20 */ /* 0x000fe20008410000 */
[----:B------:R-:W-:Y:S01]  /*25f0*/  MUFU.TANH R38, R38 ;  /* 0x0000002600267308 */ /* 0x000fe20000002400 */
[----:B-1----:R-:W-:Y:S01]  /*2600*/  FSEL R29, R30, -INF , P3 ;  /* 0xff8000001e1d7808 */ /* 0x002fe20001800000 */
[----:B------:R-:W-:Y:S01]  /*2610*/  FMUL.FTZ R56, R56, UR6 ;  /* 0x0000000638387c20 */ /* 0x000fe20008410000 */
[----:B0-----:R-:W-:Y:S01]  /*2620*/  FSEL R35, R35, -INF , P1 ;  /* 0xff80000023237808 */ /* 0x001fe20000800000 */
[----:B------:R-:W-:Y:S01]  /*2630*/  FMUL.FTZ R57, R57, UR6 ;  /* 0x0000000639397c20 */ /* 0x000fe20008410000 */
[----:B------:R-:W-:Y:S01]  /*2640*/  FMNMX.FTZ R2, R29, R2, !PT ;  /* 0x000000021d027209 */ /* 0x000fe20007810000 */
[----:B------:R-:W-:Y:S01]  /*2650*/  FMUL.FTZ R60, R60, UR6 ;  /* 0x000000063c3c7c20 */ /* 0x000fe20008410000 */
[----:B------:R-:W-:Y:S01]  /*2660*/  ISETP.GT.AND P1, PT, R14, 0x19, PT ;  /* 0x000000190e00780c */ /* 0x000fe20003f24270 */
[----:B------:R-:W0:Y:S01]  /*2670*/  MUFU.TANH R39, R39 ;  /* 0x0000002700277308 */ /* 0x000e220000002400 */
[----:B------:R-:W-:Y:S01]  /*2680*/  FMNMX.FTZ R2, R31, R2, !PT ;  /* 0x000000021f027209 */ /* 0x000fe20007810000 */
[----:B------:R-:W-:Y:S01]  /*2690*/  FMUL.FTZ R61, R61, UR6 ;  /* 0x000000063d3d7c20 */ /* 0x000fe20008410000 */
[----:B-----5:R-:W-:Y:S01]  /*26a0*/  VIADDMNMX R12, R11, R13, R12, PT ;  /* 0x0000000d0b0c7246 */ /* 0x020fe2000380010c */
[----:B------:R-:W-:Y:S01]  /*26b0*/  FMUL.FTZ R64, R64, UR6 ;  /* 0x0000000640407c20 */ /* 0x000fe20008410000 */
[----:B------:R-:W-:Y:S01]  /*26c0*/  FMUL.FTZ R65, R65, UR6 ;  /* 0x0000000641417c20 */ /* 0x000fe20008410000 */
[----:B------:R-:W-:Y:S01]  /*26d0*/  FMUL.FTZ R68, R68, UR6 ;  /* 0x0000000644447c20 */ /* 0x000fe20008410000 */
[----:B------:R-:W-:Y:S01]  /*26e0*/  ISETP.GT.AND P3, PT, R12, 0x8, PT ;  /* 0x000000080c00780c */ /* 0x000fe20003f64270 */
[----:B------:R1:W-:Y:S01]  /*26f0*/  MUFU.TANH R26, R33 ;  /* 0x00000021001a7308 */ /* 0x0003e20000002400 */
[----:B------:R-:W-:Y:S01]  /*2700*/  FMUL.FTZ R69, R69, UR6 ;  /* 0x0000000645457c20 */ /* 0x000fe20008410000 */
[----:B------:R-:W-:Y:S01]  /*2710*/  R2UR UR8, R0 ;  /* 0x00000000000872ca */ /* 0x000fe200000e0000 */
[----:B------:R-:W-:Y:S01]  /*2720*/  @UP0 ULDC UR6, c[0x0][0x44c] ;  /* 0x0001130000060ab9 */ /* 0x000fe20000000800 */
[----:B------:R-:W-:Y:S01]  /*2730*/  FSEL R13, R20, -INF , P3 ;  /* 0xff800000140d7808 */ /* 0x000fe20001800000 */
[----:B------:R-:W-:Y:S01]  /*2740*/  UIADD3 UR4, UR7, -0x2, URZ ;  /* 0xfffffffe07047890 */ /* 0x000fe2000fffe03f */
[----:B------:R-:W-:Y:S01]  /*2750*/  ISETP.GT.AND P3, PT, R12, 0x18, PT ;  /* 0x000000180c00780c */ /* 0x000fe20003f64270 */
[----:B------:R-:W-:Y:S01]  /*2760*/  UIMAD.WIDE.U32 UR6, UR41, UR6, URZ ;  /* 0x00000006290672a5 */ /* 0x000fe2000f8e003f */
[----:B------:R-:W2:Y:S01]  /*2770*/  MUFU.TANH R42, R42 ;  /* 0x0000002a002a7308 */ /* 0x000ea20000002400 */
[----:B-1----:R-:W-:Y:S01]  /*2780*/  FSEL R33, R34, -INF , P2 ;  /* 0xff80000022217808 */ /* 0x002fe20001000000 */
[----:B------:R-:W-:Y:S01]  /*2790*/  @UP0 ULDC UR9, c[0x0][0x450] ;  /* 0x0001140000090ab9 */ /* 0x000fe20000000800 */
[C---:B------:R-:W-:Y:S01]  /*27a0*/  ISETP.GT.AND P2, PT, R14.reuse, 0x18, PT ;  /* 0x000000180e00780c */ /* 0x040fe20003f44270 */
[----:B------:R-:W-:Y:S01]  /*27b0*/  UMOV UR5, UR41 ;  /* 0x0000002900057c82 */ /* 0x000fe20008000000 */
[----:B------:R-:W-:Y:S01]  /*27c0*/  FMNMX.FTZ R2, R33, R2, !PT ;  /* 0x0000000221027209 */ /* 0x000fe20007810000 */
[----:B------:R-:W1:Y:S01]  /*27d0*/  S2UR UR10, SR_CgaCtaId ;  /* 0x00000000000a79c3 */ /* 0x000e620000008800 */
[----:B0-----:R-:W-:Y:S01]  /*27e0*/  FSEL R39, R39, -INF , P1 ;  /* 0xff80000027277808 */ /* 0x001fe20000800000 */
[----:B------:R-:W0:Y:S01]  /*27f0*/  MUFU.TANH R43, R43 ;  /* 0x0000002b002b7308 */ /* 0x000e220000002400 */
[----:B------:R-:W-:Y:S01]  /*2800*/  FMNMX.FTZ R2, R35, R2, !PT ;  /* 0x0000000223027209 */ /* 0x000fe20007810000 */
[----:B------:R-:W-:Y:S01]  /*2810*/  @UP0 USHF.R.U32.HI UR5, URZ, UR9, UR7 ;  /* 0x000000093f050299 */ /* 0x000fe20008011607 */
[----:B------:R-:W-:-:S02]  /*2820*/  ISETP.GT.AND P1, PT, R14, 0x21, PT ;  /* 0x000000210e00780c */ /* 0x000fc40003f24270 */
[----:B------:R-:W-:Y:S02]  /*2830*/  CS2R R118, SRZ ;  /* 0x0000000000767805 */ /* 0x000fe4000001ff00 */
[----:B------:R-:W-:Y:S01]  /*2840*/  CS2R R116, SRZ ;  /* 0x0000000000747805 */ /* 0x000fe2000001ff00 */
[----:B------:R-:W-:Y:S01]  /*2850*/  UIADD3 UR6, UR5, UR43, -UR42 ;  /* 0x0000002b05067290 */ /* 0x000fe2000fffe82a */
        /* <DEDUP_REMOVED lines=9> */
[----:B------:R-:W4:Y:S01]  /*28f0*/  MUFU.TANH R46, R46 ;  /* 0x0000002e002e7308 */ /* 0x000f220000002400 */
[----:B---3--:R-:W-:Y:S02]  /*2900*/  FSEL R37, R38, -INF , P2 ;  /* 0xff80000026257808 */ /* 0x008fe40001000000 */
[----:B------:R-:W-:Y:S02]  /*2910*/  CS2R R104, SRZ ;  /* 0x0000000000687805 */ /* 0x000fe4000001ff00 */
[----:B------:R-:W-:Y:S01]  /*2920*/  ISETP.GT.AND P2, PT, R14, 0x20, PT ;  /* 0x000000200e00780c */ /* 0x000fe20003f44270 */
[----:B------:R-:W-:Y:S01]  /*2930*/  ULEA.HI.SX32 UR6, UR7, UR6, 0x1c ;  /* 0x0000000607067291 */ /* 0x000fe2000f8fe23f */
[----:B------:R-:W-:Y:S01]  /*2940*/  FMNMX.FTZ R2, R37, R2, !PT ;  /* 0x0000000225027209 */ /* 0x000fe20007810000 */
[----:B-1----:R-:W-:Y:S01]  /*2950*/  UPRMT UR5, UR10, 0x654, UR5 ;  /* 0x000006540a057896 */ /* 0x002fe20008000005 */
[----:B------:R-:W-:Y:S01]  /*2960*/  CS2R R102, SRZ ;  /* 0x0000000000667805 */ /* 0x000fe2000001ff00 */
[----:B------:R-:W1:Y:S01]  /*2970*/  MUFU.TANH R47, R47 ;  /* 0x0000002f002f7308 */ /* 0x000e620000002400 */
[----:B------:R-:W-:Y:S01]  /*2980*/  FMNMX.FTZ R2, R39, R2, !PT ;  /* 0x0000000227027209 */ /* 0x000fe20007810000 */
[----:B------:R-:W-:Y:S01]  /*2990*/  UISETP.LT.AND UP0, UPT, URZ, UR6, UPT ;  /* 0x000000063f00728c */ /* 0x000fe2000bf01270 */
[----:B------:R-:W-:-:S02]  /*29a0*/  CS2R R100, SRZ ;  /* 0x0000000000647805 */ /* 0x000fc4000001ff00 */
[----:B------:R-:W-:Y:S02]  /*29b0*/  CS2R R98, SRZ ;  /* 0x0000000000627805 */ /* 0x000fe4000001ff00 */
[----:B------:R-:W-:Y:S01]  /*29c0*/  CS2R R96, SRZ ;  /* 0x0000000000607805 */ /* 0x000fe2000001ff00 */
[----:B------:R-:W-:Y:S01]  /*29d0*/  USEL UR10, URZ, UR6, !UP0 ;  /* 0x000000063f0a7287 */ /* 0x000fe2000c000000 */
[----:B------:R-:W-:Y:S01]  /*29e0*/  SYNCS.ARRIVE.TRANS64.RED.A1T0 RZ, [UR5], RZ ;  /* 0x000000ffffff79a7 */ /* 0x000fe20008100405 */
[----:B------:R2:W-:Y:S01]  /*29f0*/  MUFU.TANH R73, R41 ;  /* 0x0000002900497308 */ /* 0x0005e20000002400 */
[----:B------:R-:W-:Y:S01]  /*2a00*/  CS2R R94, SRZ ;  /* 0x00000000005e7805 */ /* 0x000fe2000001ff00 */
[----:B------:R-:W-:Y:S01]  /*2a10*/  UISETP.GE.AND UP0, UPT, UR4, UR10, UPT ;  /* 0x0000000a0400728c */ /* 0x000fe2000bf06270 */
[----:B------:R-:W-:Y:S02]  /*2a20*/  CS2R R92, SRZ ;  /* 0x00000000005c7805 */ /* 0x000fe4000001ff00 */
[----:B------:R-:W-:-:S02]  /*2a30*/  CS2R R90, SRZ ;  /* 0x00000000005a7805 */ /* 0x000fc4000001ff00 */
[----:B------:R-:W-:Y:S02]  /*2a40*/  CS2R R88, SRZ ;  /* 0x0000000000587805 */ /* 0x000fe4000001ff00 */
[----:B------:R-:W-:Y:S02]  /*2a50*/  CS2R R86, SRZ ;  /* 0x0000000000567805 */ /* 0x000fe4000001ff00 */
[----:B------:R-:W-:Y:S01]  /*2a60*/  CS2R R84, SRZ ;  /* 0x0000000000547805 */ /* 0x000fe2000001ff00 */
[----:B------:R-:W3:Y:S01]  /*2a70*/  MUFU.TANH R50, R50 ;  /* 0x0000003200327308 */ /* 0x000ee20000002400 */
[----:B--2---:R-:W-:Y:S02]  /*2a80*/  FSEL R41, R42, -INF , P2 ;  /* 0xff8000002a297808 */ /* 0x004fe40001000000 */
[----:B------:R-:W-:Y:S02]  /*2a90*/  CS2R R82, SRZ ;  /* 0x0000000000527805 */ /* 0x000fe4000001ff00 */
[----:B------:R-:W-:-:S02]  /*2aa0*/  ISETP.GT.AND P2, PT, R14, 0x28, PT ;  /* 0x000000280e00780c */ /* 0x000fc40003f44270 */
[----:B------:R-:W-:Y:S02]  /*2ab0*/  CS2R R80, SRZ ;  /* 0x0000000000507805 */ /* 0x000fe4000001ff00 */
[----:B0-----:R-:W-:Y:S02]  /*2ac0*/  FSEL R42, R43, -INF , P1 ;  /* 0xff8000002b2a7808 */ /* 0x001fe40000800000 */
[----:B------:R-:W-:Y:S02]  /*2ad0*/  CS2R R78, SRZ ;  /* 0x00000000004e7805 */ /* 0x000fe4000001ff00 */
[----:B------:R-:W-:Y:S01]  /*2ae0*/  FMNMX.FTZ R15, R41, R2, !PT ;  /* 0x00000002290f7209 */ /* 0x000fe20007810000 */
[----:B------:R-:W0:Y:S01]  /*2af0*/  MUFU.TANH R51, R51 ;  /* 0x0000003300337308 */ /* 0x000e220000002400 */
[----:B------:R-:W-:Y:S02]  /*2b00*/  ISETP.GT.AND P1, PT, R14, 0x29, PT ;  /* 0x000000290e00780c */ /* 0x000fe40003f24270 */
[----:B------:R-:W-:-:S02]  /*2b10*/  CS2R R76, SRZ ;  /* 0x00000000004c7805 */ /* 0x000fc4000001ff00 */
[----:B----4-:R-:W-:Y:S02]  /*2b20*/  FSEL R43, R46, -INF , P2 ;  /* 0xff8000002e2b7808 */ /* 0x010fe40001000000 */
[----:B------:R-:W-:Y:S02]  /*2b30*/  CS2R R74, SRZ ;  /* 0x00000000004a7805 */ /* 0x000fe4000001ff00 */
[----:B------:R-:W-:Y:S02]  /*2b40*/  FMNMX.FTZ R2, R42, R15, !PT ;  /* 0x0000000f2a027209 */ /* 0x000fe40007810000 */
[----:B------:R-:W-:Y:S01]  /*2b50*/  ISETP.GT.AND P2, PT, R14, 0x30, PT ;  /* 0x000000300e00780c */ /* 0x000fe20003f44270 */
[----:B------:R-:W2:Y:S01]  /*2b60*/  MUFU.TANH R54, R54 ;  /* 0x0000003600367308 */ /* 0x000ea20000002400 */
[----:B-1----:R-:W-:Y:S02]  /*2b70*/  FSEL R46, R47, -INF , P1 ;  /* 0xff8000002f2e7808 */ /* 0x002fe40000800000 */
[----:B------:R-:W-:-:S02]  /*2b80*/  FMNMX.FTZ R15, R43, R2, !PT ;  /* 0x000000022b0f7209 */ /* 0x000fc40007810000 */
[----:B------:R-:W-:Y:S02]  /*2b90*/  ISETP.GT.AND P1, PT, R14, 0x31, PT ;  /* 0x000000310e00780c */ /* 0x000fe40003f24270 */
[----:B---3--:R-:W-:Y:S01]  /*2ba0*/  FSEL R47, R50, -INF , P2 ;  /* 0xff800000322f7808 */ /* 0x008fe20001000000 */
[----:B------:R-:W1:Y:S01]  /*2bb0*/  MUFU.TANH R55, R55 ;  /* 0x0000003700377308 */ /* 0x000e620000002400 */
[----:B------:R-:W-:Y:S02]  /*2bc0*/  FMNMX.FTZ R2, R46, R15, !PT ;  /* 0x0000000f2e027209 */ /* 0x000fe40007810000 */
[C---:B------:R-:W-:Y:S02]  /*2bd0*/  ISETP.GT.AND P2, PT, R14.reuse, 0x38, PT ;  /* 0x000000380e00780c */ /* 0x040fe40003f44270 */
[----:B0-----:R-:W-:Y:S02]  /*2be0*/  FSEL R50, R51, -INF , P1 ;  /* 0xff80000033327808 */ /* 0x001fe40000800000 */
[----:B------:R-:W-:Y:S01]  /*2bf0*/  FMNMX.FTZ R15, R47, R2, !PT ;  /* 0x000000022f0f7209 */ /* 0x000fe20007810000 */
[----:B------:R-:W0:Y:S01]  /*2c00*/  MUFU.TANH R58, R58 ;  /* 0x0000003a003a7308 */ /* 0x000e220000002400 */
[----:B------:R-:W-:-:S02]  /*2c10*/  ISETP.GT.AND P1, PT, R14, 0x39, PT ;  /* 0x000000390e00780c */ /* 0x000fc40003f24270 */
[----:B--2---:R-:W-:Y:S02]  /*2c20*/  FSEL R51, R54, -INF , P2 ;  /* 0xff80000036337808 */ /* 0x004fe40001000000 */
[----:B------:R-:W-:Y:S02]  /*2c30*/  FMNMX.FTZ R2, R50, R15, !PT ;  /* 0x0000000f32027209 */ /* 0x000fe40007810000 */
[C---:B------:R-:W-:Y:S01]  /*2c40*/  ISETP.GT.AND P2, PT, R14.reuse, 0x40, PT ;  /* 0x000000400e00780c */ /* 0x040fe20003f44270 */
[----:B------:R-:W2:Y:S01]  /*2c50*/  MUFU.TANH R59, R59 ;  /* 0x0000003b003b7308 */ /* 0x000ea20000002400 */
[----:B-1----:R-:W-:Y:S02]  /*2c60*/  FSEL R54, R55, -INF , P1 ;  /* 0xff80000037367808 */ /* 0x002fe40000800000 */
[----:B------:R-:W-:Y:S02]  /*2c70*/  FMNMX.FTZ R15, R51, R2, !PT ;  /* 0x00000002330f7209 */ /* 0x000fe40007810000 */
[----:B------:R-:W-:-:S02]  /*2c80*/  ISETP.GT.AND P1, PT, R14, 0x41, PT ;  /* 0x000000410e00780c */ /* 0x000fc40003f24270 */
[----:B------:R-:W-:Y:S01]  /*2c90*/  FMNMX.FTZ R2, R54, R15, !PT ;  /* 0x0000000f36027209 */ /* 0x000fe20007810000 */
[----:B------:R-:W1:Y:S01]  /*2ca0*/  MUFU.TANH R62, R62 ;  /* 0x0000003e003e7308 */ /* 0x000e620000002400 */
[----:B0-----:R-:W-:Y:S02]  /*2cb0*/  FSEL R55, R58, -INF , P2 ;  /* 0xff8000003a377808 */ /* 0x001fe40001000000 */
[----:B------:R-:W-:Y:S02]  /*2cc0*/  ISETP.GT.AND P2, PT, R14, 0x48, PT ;  /* 0x000000480e00780c */ /* 0x000fe40003f44270 */
[----:B------:R-:W-:-:S03]  /*2cd0*/  FMNMX.FTZ R15, R55, R2, !PT ;  /* 0x00000002370f7209 */ /* 0x000fc60007810000 */
[----:B------:R-:W0:Y:S01]  /*2ce0*/  MUFU.TANH R63, R63 ;  /* 0x0000003f003f7308 */ /* 0x000e220000002400 */
[----:B--2---:R-:W-:Y:S02]  /*2cf0*/  FSEL R58, R59, -INF , P1 ;  /* 0xff8000003b3a7808 */ /* 0x004fe40000800000 */
[----:B------:R-:W-:Y:S02]  /*2d00*/  ISETP.GT.AND P1, PT, R14, 0x49, PT ;  /* 0x000000490e00780c */ /* 0x000fe40003f24270 */
[----:B------:R-:W-:-:S03]  /*2d10*/  FMNMX.FTZ R2, R58, R15, !PT ;  /* 0x0000000f3a027209 */ /* 0x000fc60007810000 */
[----:B------:R-:W2:Y:S01]  /*2d20*/  MUFU.TANH R66, R66 ;  /* 0x0000004200427308 */ /* 0x000ea20000002400 */
[----:B-1----:R-:W-:Y:S02]  /*2d30*/  FSEL R59, R62, -INF , P2 ;  /* 0xff8000003e3b7808 */ /* 0x002fe40001000000 */
[----:B------:R-:W-:Y:S02]  /*2d40*/  ISETP.GT.AND P2, PT, R14, 0x50, PT ;  /* 0x000000500e00780c */ /* 0x000fe40003f44270 */
[----:B------:R-:W-:-:S03]  /*2d50*/  FMNMX.FTZ R15, R59, R2, !PT ;  /* 0x000000023b0f7209 */ /* 0x000fc60007810000 */
        /* <DEDUP_REMOVED lines=18> */
[----:B------:R-:W-:Y:S02]  /*2e80*/  ISETP.GT.AND P1, PT, R12, RZ, PT ;  /* 0x000000ff0c00720c */ /* 0x000fe40003f24270 */
[----:B------:R-:W-:-:S03]  /*2e90*/  FMNMX.FTZ R15, R2, R15, !PT ;  /* 0x0000000f020f7209 */ /* 0x000fc60007810000 */
[----:B------:R-:W2:Y:S01]  /*2ea0*/  MUFU.TANH R32, R32 ;  /* 0x0000002000207308 */ /* 0x000ea20000002400 */
[----:B-1----:R-:W-:Y:S01]  /*2eb0*/  FSEL R3, R3, -INF , P1 ;  /* 0xff80000003037808 */ /* 0x002fe20000800000 */
[----:B------:R-:W1:Y:S01]  /*2ec0*/  SHFL.BFLY PT, R14, R15, 0x2, 0x1f ;  /* 0x0c401f000f0e7f89 */ /* 0x000e6200000e0000 */
[----:B------:R-:W-:-:S05]  /*2ed0*/  ISETP.GT.AND P1, PT, R12, 0x9, PT ;  /* 0x000000090c00780c */ /* 0x000fca0003f24270 */
[----:B------:R-:W3:Y:S01]  /*2ee0*/  MUFU.TANH R36, R36 ;  /* 0x0000002400247308 */ /* 0x000ee20000002400 */
[----:B0-----:R-:W-:Y:S02]  /*2ef0*/  FSEL R10, R10, -INF , P2 ;  /* 0xff8000000a0a7808 */ /* 0x001fe40001000000 */
[----:B------:R-:W-:Y:S02]  /*2f00*/  ISETP.GT.AND P2, PT, R12, 0x10, PT ;  /* 0x000000100c00780c */ /* 0x000fe40003f44270 */
[----:B------:R-:W-:-:S03]  /*2f10*/  FMNMX.FTZ R20, R3, R10, !PT ;  /* 0x0000000a03147209 */ /* 0x000fc60007810000 */
[----:B------:R-:W0:Y:S08]  /*2f20*/  MUFU.TANH R40, R40 ;  /* 0x0000002800287308 */ /* 0x000e300000002400 */
[----:B------:R4:W5:Y:S01]  /*2f30*/  MUFU.TANH R38, R44 ;  /* 0x0000002c00267308 */ /* 0x0009620000002400 */
[----:B-1----:R-:W-:-:S05]  /*2f40*/  FMNMX.FTZ R14, R15, R14, !PT ;  /* 0x0000000e0f0e7209 */ /* 0x002fca0007810000 */
[----:B------:R-:W1:Y:S02]  /*2f50*/  SHFL.BFLY PT, R15, R14, 0x1, 0x1f ;  /* 0x0c201f000e0f7f89 */ /* 0x000e6400000e0000 */
[----:B------:R5:W5:Y:S08]  /*2f60*/  MUFU.TANH R70, R45 ;  /* 0x0000002d00467308 */ /* 0x000b700000002400 */
[----:B------:R-:W5:Y:S08]  /*2f70*/  MUFU.TANH R71, R48 ;  /* 0x0000003000477308 */ /* 0x000f700000002400 */
[----:B------:R-:W5:Y:S01]  /*2f80*/  MUFU.TANH R49, R49 ;  /* 0x0000003100317308 */ /* 0x000f620000002400 */
[----:B-1----:R-:W-:-:S07]  /*2f90*/  FMNMX.FTZ R11, R14, R15, !PT ;  /* 0x0000000f0e0b7209 */ /* 0x002fce0007810000 */
[----:B------:R-:W1:Y:S01]  /*2fa0*/  MUFU.TANH R52, R52 ;  /* 0x0000003400347308 */ /* 0x000e620000002400 */
[----:B------:R-:W-:Y:S02]  /*2fb0*/  FSEL R14, R21, -INF , P1 ;  /* 0xff800000150e7808 */ /* 0x000fe40000800000 */
[----:B------:R-:W-:Y:S02]  /*2fc0*/  FMNMX.FTZ R21, R13, R20, !PT ;  /* 0x000000140d157209 */ /* 0x000fe40007810000 */
[----:B------:R-:W-:Y:S02]  /*2fd0*/  ISETP.GT.AND P1, PT, R12, 0x11, PT ;  /* 0x000000110c00780c */ /* 0x000fe40003f24270 */
[----:B--2---:R-:W-:Y:S01]  /*2fe0*/  FSEL R15, R32, -INF , P2 ;  /* 0xff800000200f7808 */ /* 0x004fe20001000000 */
[----:B------:R-:W2:Y:S01]  /*2ff0*/  MUFU.TANH R53, R53 ;  /* 0x0000003500357308 */ /* 0x000ea20000002400 */
[----:B------:R-:W-:Y:S01]  /*3000*/  FMNMX.FTZ R24, R14, R21, !PT ;  /* 0x000000150e187209 */ /* 0x000fe20007810000 */
[C---:B------:R-:W-:Y:S01]  /*3010*/  FMUL.FTZ R21, R11.reuse, UR14 ;  /* 0x0000000e0b157c20 */ /* 0x040fe20008410000 */
[----:B------:R-:W-:-:S02]  /*3020*/  FSETP.NEU.FTZ.AND P2, PT, R11, -INF , PT ;  /* 0xff8000000b00780b */ /* 0x000fc40003f5d000 */
[----:B------:R-:W-:Y:S02]  /*3030*/  FSEL R20, R26, -INF , P1 ;  /* 0xff8000001a147808 */ /* 0x000fe40000800000 */
[----:B------:R-:W-:Y:S01]  /*3040*/  FMNMX.FTZ R27, R15, R24, !PT ;  /* 0x000000180f1b7209 */ /* 0x000fe20007810000 */
[----:B------:R-:W2:Y:S01]  /*3050*/  MUFU.TANH R56, R56 ;  /* 0x0000003800387308 */ /* 0x000ea20000002400 */
[----:B----4-:R-:W-:Y:S02]  /*3060*/  FSEL R44, R21, RZ, P2 ;  /* 0x000000ff152c7208 */ /* 0x010fe40001000000 */
[----:B------:R-:W-:Y:S02]  /*3070*/  ISETP.GT.AND P1, PT, R12, 0x19, PT ;  /* 0x000000190c00780c */ /* 0x000fe40003f24270 */
[----:B---3--:R-:W-:Y:S01]  /*3080*/  FSEL R21, R36, -INF , P3 ;  /* 0xff80000024157808 */ /* 0x008fe20001800000 */
[--C-:B------:R-:W-:Y:S01]  /*3090*/  FFMA.FTZ R32, R25, UR14, -R44.reuse ;  /* 0x0000000e19207c23 */ /* 0x100fe2000801082c */
[----:B------:R-:W-:Y:S01]  /*30a0*/  FMNMX.FTZ R26, R20, R27, !PT ;  /* 0x0000001b141a7209 */ /* 0x000fe20007810000 */
[--C-:B------:R-:W-:Y:S01]  /*30b0*/  FFMA.FTZ R34, R28, UR14, -R44.reuse ;  /* 0x0000000e1c227c23 */ /* 0x100fe2000801082c */
[----:B------:R-:W-:Y:S01]  /*30c0*/  ISETP.GT.AND P2, PT, R12, 0x20, PT ;  /* 0x000000200c00780c */ /* 0x000fe20003f44270 */
[----:B------:R3:W-:Y:S01]  /*30d0*/  MUFU.EX2 R189, R32 ;  /* 0x0000002000bd7308 */ /* 0x0007e20000000800 */
[----:B------:R-:W-:Y:S01]  /*30e0*/  FSEL R24, R72, -INF , P1 ;  /* 0xff80000048187808 */ /* 0x000fe20000800000 */
[--C-:B------:R-:W-:Y:S01]  /*30f0*/  FFMA.FTZ R36, R29, UR14, -R44.reuse ;  /* 0x0000000e1d247c23 */ /* 0x100fe2000801082c */
[----:B------:R-:W-:Y:S01]  /*3100*/  FMNMX.FTZ R27, R21, R26, !PT ;  /* 0x0000001a151b7209 */ /* 0x000fe20007810000 */
[--C-:B------:R-:W-:Y:S01]  /*3110*/  FFMA.FTZ R42, R42, UR14, -R44.reuse ;  /* 0x0000000e2a2a7c23 */ /* 0x100fe2000801082c */
[----:B------:R-:W-:Y:S01]  /*3120*/  ISETP.GT.AND P1, PT, R12, 0x21, PT ;  /* 0x000000210c00780c */ /* 0x000fe20003f24270 */
[--C-:B------:R-:W-:Y:S01]  /*3130*/  FFMA.FTZ R43, R43, UR14, -R44.reuse ;  /* 0x0000000e2b2b7c23 */ /* 0x100fe2000801082c */
[----:B0-----:R-:W-:Y:S01]  /*3140*/  FSEL R25, R40, -INF , P2 ;  /* 0xff80000028197808 */ /* 0x001fe20001000000 */
[----:B------:R-:W0:Y:S01]  /*3150*/  MUFU.TANH R57, R57 ;  /* 0x0000003900397308 */ /* 0x000e220000002400 */
[----:B------:R-:W-:Y:S01]  /*3160*/  FMNMX.FTZ R30, R24, R27, !PT ;  /* 0x0000001b181e7209 */ /* 0x000fe20007810000 */
[--C-:B------:R-:W-:Y:S01]  /*3170*/  FFMA.FTZ R40, R33, UR14, -R44.reuse ;  /* 0x0000000e21287c23 */ /* 0x100fe2000801082c */
[----:B------:R-:W-:Y:S01]  /*3180*/  ISETP.GT.AND P2, PT, R12, 0x28, PT ;  /* 0x000000280c00780c */ /* 0x000fe20003f44270 */
[--C-:B------:R-:W-:Y:S01]  /*3190*/  FFMA.FTZ R46, R46, UR14, -R44.reuse ;  /* 0x0000000e2e2e7c23 */ /* 0x100fe2000801082c */
[----:B------:R-:W-:Y:S01]  /*31a0*/  FSEL R26, R73, -INF , P1 ;  /* 0xff800000491a7808 */ /* 0x000fe20000800000 */
[--C-:B------:R-:W-:Y:S01]  /*31b0*/  FFMA.FTZ R47, R47, UR14, -R44.reuse ;  /* 0x0000000e2f2f7c23 */ /* 0x100fe2000801082c */
[----:B-----5:R-:W-:Y:S01]  /*31c0*/  FMNMX.FTZ R45, R25, R30, !PT ;  /* 0x0000001e192d7209 */ /* 0x020fe20007810000 */
        /* <DEDUP_REMOVED lines=15> */
[----:B------:R-:W-:Y:S01]  /*32c0*/  FSEL R29, R71, -INF , P2 ;  /* 0xff800000471d7808 */ /* 0x000fe20001000000 */
[----:B------:R-:W4:Y:S01]  /*32d0*/  MUFU.TANH R61, R61 ;  /* 0x0000003d003d7308 */ /* 0x000f220000002400 */
[----:B---3--:R-:W-:Y:S01]  /*32e0*/  FMNMX.FTZ R32, R28, R45, !PT ;  /* 0x0000002d1c207209 */ /* 0x008fe20007810000 */
[--C-:B------:R-:W-:Y:S01]  /*32f0*/  FFMA.FTZ R59, R59, UR14, -R44.reuse ;  /* 0x0000000e3b3b7c23 */ /* 0x100fe2000801082c */
[----:B------:R-:W-:Y:S01]  /*3300*/  ISETP.GT.AND P2, PT, R12, 0x38, PT ;  /* 0x000000380c00780c */ /* 0x000fe20003f44270 */
[--C-:B------:R-:W-:Y:S01]  /*3310*/  FFMA.FTZ R62, R62, UR14, -R44.reuse ;  /* 0x0000000e3e3e7c23 */ /* 0x100fe2000801082c */
[----:B------:R-:W-:Y:S01]  /*3320*/  FSEL R30, R49, -INF , P1 ;  /* 0xff800000311e7808 */ /* 0x000fe20000800000 */
[--C-:B------:R-:W-:Y:S01]  /*3330*/  FFMA.FTZ R49, R35, UR14, -R44.reuse ;  /* 0x0000000e23317c23 */ /* 0x100fe2000801082c */
[----:B------:R-:W-:Y:S01]  /*3340*/  FMNMX.FTZ R45, R29, R32, !PT ;  /* 0x000000201d2d7209 */ /* 0x000fe20007810000 */
[----:B------:R-:W3:Y:S01]  /*3350*/  MUFU.TANH R64, R64 ;  /* 0x0000004000407308 */ /* 0x000ee20000002400 */
[----:B------:R-:W-:Y:S01]  /*3360*/  ISETP.GT.AND P1, PT, R12, 0x39, PT ;  /* 0x000000390c00780c */ /* 0x000fe20003f24270 */
[--C-:B------:R-:W-:Y:S01]  /*3370*/  FFMA.FTZ R63, R63, UR14, -R44.reuse ;  /* 0x0000000e3f3f7c23 */ /* 0x100fe2000801082c */
[----:B-1----:R-:W-:Y:S01]  /*3380*/  FSEL R31, R52, -INF , P2 ;  /* 0xff800000341f7808 */ /* 0x002fe20001000000 */
[--C-:B------:R-:W-:Y:S01]  /*3390*/  FFMA.FTZ R66, R66, UR14, -R44.reuse ;  /* 0x0000000e42427c23 */ /* 0x100fe2000801082c */
[----:B-----5:R-:W-:Y:S01]  /*33a0*/  FMNMX.FTZ R34, R30, R45, !PT ;  /* 0x0000002d1e227209 */ /* 0x020fe20007810000 */
[--C-:B------:R-:W-:Y:S01]  /*33b0*/  FFMA.FTZ R67, R67, UR14, -R44.reuse ;  /* 0x0000000e43437c23 */ /* 0x100fe2000801082c */
[----:B------:R-:W-:Y:S01]  /*33c0*/  ISETP.GT.AND P2, PT, R12, 0x40, PT ;  /* 0x000000400c00780c */ /* 0x000fe20003f44270 */
[----:B------:R1:W-:Y:S01]  /*33d0*/  MUFU.EX2 R191, R36 ;  /* 0x0000002400bf7308 */ /* 0x0003e20000000800 */
[----:B--2---:R-:W-:Y:S01]  /*33e0*/  FSEL R32, R53, -INF , P1 ;  /* 0xff80000035207808 */ /* 0x004fe20000800000 */
[--C-:B------:R-:W-:Y:S01]  /*33f0*/  FFMA.FTZ R53, R37, UR14, -R44.reuse ;  /* 0x0000000e25357c23 */ /* 0x100fe2000801082c */
[----:B------:R-:W-:Y:S01]  /*3400*/  FMNMX.FTZ R45, R31, R34, !PT ;  /* 0x000000221f2d7209 */ /* 0x000fe20007810000 */
[----:B------:R-:W-:Y:S01]  /*3410*/  FFMA.FTZ R2, R2, UR14, -R44 ;  /* 0x0000000e02027c23 */ /* 0x000fe2000801082c */
[----:B------:R-:W-:-:S02]  /*3420*/  ISETP.GT.AND P1, PT, R12, 0x41, PT ;  /* 0x000000410c00780c */ /* 0x000fc40003f24270 */
[----:B------:R-:W-:Y:S02]  /*3430*/  CS2R R72, SRZ ;  /* 0x0000000000487805 */ /* 0x000fe4000001ff00 */
[----:B------:R-:W-:Y:S01]  /*3440*/  FSEL R33, R56, -INF , P2 ;  /* 0xff80000038217808 */ /* 0x000fe20001000000 */
[----:B------:R-:W2:Y:S01]  /*3450*/  MUFU.TANH R65, R65 ;  /* 0x0000004100417308 */ /* 0x000ea20000002400 */
[----:B-1----:R-:W-:Y:S02]  /*3460*/  FMNMX.FTZ R36, R32, R45, !PT ;  /* 0x0000002d20247209 */ /* 0x002fe40007810000 */
[----:B------:R-:W-:Y:S02]  /*3470*/  CS2R R70, SRZ ;  /* 0x0000000000467805 */ /* 0x000fe4000001ff00 */
[----:B------:R-:W-:Y:S02]  /*3480*/  ISETP.GT.AND P2, PT, R12, 0x48, PT ;  /* 0x000000480c00780c */ /* 0x000fe40003f44270 */
[----:B0-----:R-:W-:-:S02]  /*3490*/  FSEL R34, R57, -INF , P1 ;  /* 0xff80000039227808 */ /* 0x001fc40000800000 */
[----:B------:R-:W-:Y:S01]  /*34a0*/  FMNMX.FTZ R45, R33, R36, !PT ;  /* 0x00000024212d7209 */ /* 0x000fe20007810000 */
[----:B------:R-:W-:Y:S01]  /*34b0*/  MUFU.TANH R68, R68 ;  /* 0x0000004400447308 */ /* 0x000fe20000002400 */
[----:B------:R-:W-:Y:S02]  /*34c0*/  ISETP.GT.AND P1, PT, R12, 0x49, PT ;  /* 0x000000490c00780c */ /* 0x000fe40003f24270 */
[----:B----4-:R-:W-:Y:S02]  /*34d0*/  FSEL R35, R60, -INF , P2 ;  /* 0xff8000003c237808 */ /* 0x010fe40001000000 */
[C---:B------:R-:W-:Y:S02]  /*34e0*/  ISETP.GT.AND P2, PT, R12.reuse, 0x50, PT ;  /* 0x000000500c00780c */ /* 0x040fe40003f44270 */
[----:B------:R-:W-:Y:S01]  /*34f0*/  FSEL R36, R61, -INF , P1 ;  /* 0xff8000003d247808 */ /* 0x000fe20000800000 */
[----:B------:R0:W-:Y:S01]  /*3500*/  MUFU.EX2 R52, R38 ;  /* 0x0000002600347308 */ /* 0x0001e20000000800 */
[----:B------:R-:W-:-:S02]  /*3510*/  ISETP.GT.AND P1, PT, R12, 0x51, PT ;  /* 0x000000510c00780c */ /* 0x000fc40003f24270 */
[----:B---3--:R-:W-:Y:S02]  /*3520*/  FSEL R37, R64, -INF , P2 ;  /* 0xff80000040257808 */ /* 0x008fe40001000000 */
[----:B------:R-:W-:-:S03]  /*3530*/  ISETP.GT.AND P2, PT, R12, 0x58, PT ;  /* 0x000000580c00780c */ /* 0x000fc60003f44270 */
[----:B------:R-:W1:Y:S01]  /*3540*/  MUFU.TANH R69, R69 ;  /* 0x0000004500457308 */ /* 0x000e620000002400 */
[----:B0-----:R-:W-:-:S04]  /*3550*/  FMNMX.FTZ R38, R34, R45, !PT ;  /* 0x0000002d22267209 */ /* 0x001fc80007810000 */
[----:B------:R-:W-:Y:S02]  /*3560*/  FMNMX.FTZ R45, R35, R38, !PT ;  /* 0x00000026232d7209 */ /* 0x000fe40007810000 */
[----:B--2---:R-:W-:Y:S01]  /*3570*/  FSEL R38, R65, -INF , P1 ;  /* 0xff80000041267808 */ /* 0x004fe20000800000 */
[----:B------:R0:W2:Y:S01]  /*3580*/  MUFU.EX2 R185, R40 ;  /* 0x0000002800b97308 */ /* 0x0000a20000000800 */
[----:B------:R-:W-:-:S07]  /*3590*/  ISETP.GT.AND P1, PT, R12, 0x59, PT ;  /* 0x000000590c00780c */ /* 0x000fce0003f24270 */
[----:B------:R3:W4:Y:S01]  /*35a0*/  MUFU.EX2 R56, R49 ;  /* 0x0000003100387308 */ /* 0x0007220000000800 */
[----:B0-----:R-:W-:-:S04]  /*35b0*/  FMNMX.FTZ R40, R36, R45, !PT ;  /* 0x0000002d24287209 */ /* 0x001fc80007810000 */
[----:B------:R-:W-:Y:S02]  /*35c0*/  FMNMX.FTZ R45, R37, R40, !PT ;  /* 0x00000028252d7209 */ /* 0x000fe40007810000 */
[----:B-1----:R-:W-:Y:S01]  /*35d0*/  FSEL R40, R69, -INF , P1 ;  /* 0xff80000045287808 */ /* 0x002fe20000800000 */
[----:B------:R-:W-:Y:S01]  /*35e0*/  MUFU.EX2 R64, R42 ;  /* 0x0000002a00407308 */ /* 0x000fe20000000800 */
[----:B---3--:R-:W-:Y:S01]  /*35f0*/  FFMA.FTZ R49, R39, UR14, -R44 ;  /* 0x0000000e27317c23 */ /* 0x008fe2000801082c */
[----:B------:R-:W-:Y:S01]  /*3600*/  FSEL R39, R68, -INF , P2 ;  /* 0xff80000044277808 */ /* 0x000fe20001000000 */
[----:B------:R-:W-:Y:S01]  /*3610*/  FADD.FTZ R68, R189, R48 ;  /* 0x00000030bd447221 */ /* 0x000fe20000010000 */
[----:B------:R-:W-:Y:S01]  /*3620*/  FMNMX.FTZ R12, R38, R45, !PT ;  /* 0x0000002d260c7209 */ /* 0x000fe20007810000 */
[----:B------:R-:W-:Y:S01]  /*3630*/  FFMA.FTZ R45, R41, UR14, -R44 ;  /* 0x0000000e292d7c23 */ /* 0x000fe2000801082c */
[----:B------:R-:W-:Y:S01]  /*3640*/  F2FP.BF16.F32.PACK_AB R189, R48, R189 ;  /* 0x000000bd30bd723e */ /* 0x000fe200000010ff */
[----:B------:R-:W-:Y:S01]  /*3650*/  FADD.FTZ R57, R191, R68 ;  /* 0x00000044bf397221 */ /* 0x000fe20000010000 */
[----:B------:R-:W-:Y:S01]  /*3660*/  FMNMX.FTZ R41, R39, R12, !PT ;  /* 0x0000000c27297209 */ /* 0x000fe20007810000 */
[----:B------:R-:W-:Y:S01]  /*3670*/  MUFU.EX2 R60, R49 ;  /* 0x00000031003c7308 */ /* 0x000fe20000000800 */
[C---:B------:R-:W-:Y:S01]  /*3680*/  F2FP.BF16.F32.PACK_AB R191, R52.reuse, R191 ;  /* 0x000000bf34bf723e */ /* 0x040fe200000010ff */
[----:B------:R-:W-:Y:S01]  /*3690*/  FADD.FTZ R68, R52, R57 ;  /* 0x0000003934447221 */ /* 0x000fe20000010000 */
[----:B------:R-:W-:-:S03]  /*36a0*/  FMNMX.FTZ R41, R40, R41, !PT ;  /* 0x0000002928297209 */ /* 0x000fc60007810000 */
[----:B--2---:R-:W-:Y:S01]  /*36b0*/  FADD.FTZ R57, R185, R68 ;  /* 0x00000044b9397221 */ /* 0x004fe20000010000 */
[----:B----4-:R-:W-:Y:S01]  /*36c0*/  F2FP.BF16.F32.PACK_AB R185, R56, R185 ;  /* 0x000000b938b9723e */ /* 0x010fe200000010ff */
[----:B------:R-:W0:Y:S01]  /*36d0*/  SHFL.BFLY PT, R12, R41, 0x2, 0x1f ;  /* 0x0c401f00290c7f89 */ /* 0x000e2200000e0000 */
[----:B------:R-:W1:Y:S01]  /*36e0*/  MUFU.EX2 R53, R53 ;  /* 0x0000003500357308 */ /* 0x000e620000000800 */
[----:B------:R-:W-:-:S07]  /*36f0*/  CS2R R68, SRZ ;  /* 0x0000000000447805 */ /* 0x000fce000001ff00 */
[----:B------:R-:W2:Y:S08]  /*3700*/  MUFU.EX2 R45, R45 ;  /* 0x0000002d002d7308 */ /* 0x000eb00000000800 */
[----:B------:R-:W-:Y:S01]  /*3710*/  MUFU.EX2 R43, R43 ;  /* 0x0000002b002b7308 */ /* 0x000fe20000000800 */
[----:B-1----:R-:W-:Y:S02]  /*3720*/  F2FP.BF16.F32.PACK_AB R187, R60, R53 ;  /* 0x000000353cbb723e */ /* 0x002fe400000010ff */
        /* <DEDUP_REMOVED lines=8> */
[----:B-1----:R-:W-:-:S04]  /*37b0*/  FMNMX.FTZ R12, R42, R41, !PT ;  /* 0x000000292a0c7209 */ /* 0x002fc80007810000 */
[C---:B------:R-:W-:Y:S01]  /*37c0*/  FSETP.NEU.FTZ.AND P1, PT, R12.reuse, -INF , PT ;  /* 0xff8000000c00780b */ /* 0x040fe20003f3d000 */
[----:B------:R-:W-:Y:S02]  /*37d0*/  FMUL.FTZ R41, R12, UR14 ;  /* 0x0000000e0c297c20 */ /* 0x000fe40008410000 */
[----:B------:R-:W0:Y:S01]  /*37e0*/  MUFU.EX2 R54, R54 ;  /* 0x0000003600367308 */ /* 0x000e220000000800 */
[----:B--2---:R-:W-:Y:S02]  /*37f0*/  F2FP.BF16.F32.PACK_AB R177, R50, R47 ;  /* 0x0000002f32b1723e */ /* 0x004fe400000010ff */
        /* <DEDUP_REMOVED lines=41> */
[----:B------:R-:W-:-:S04]  /*3a90*/  FADD.FTZ R42, R56, R57 ;  /* 0x00000039382a7221 */ /* 0x000fc80000010000 */
[----:B------:R-:W-:Y:S01]  /*3aa0*/  FADD.FTZ R57, R53, R42 ;  /* 0x0000002a35397221 */ /* 0x000fe20000010000 */
[----:B------:R-:W-:Y:S01]  /*3ab0*/  CS2R R52, SRZ ;  /* 0x0000000000347805 */ /* 0x000fe2000001ff00 */
[----:B------:R-:W1:Y:S01]  /*3ac0*/  MUFU.EX2 R24, R24 ;  /* 0x0000001800187308 */ /* 0x000e620000000800 */
[----:B--2---:R-:W-:Y:S01]  /*3ad0*/  FADD.FTZ R0, R20, R49 ;  /* 0x0000003114007221 */ /* 0x004fe20000010000 */
[----:B------:R-:W-:Y:S01]  /*3ae0*/  FADD.FTZ R42, R60, R57 ;  /* 0x000000393c2a7221 */ /* 0x000fe20000010000 */
[----:B------:R-:W-:Y:S02]  /*3af0*/  F2FP.BF16.F32.PACK_AB R184, R20, R15 ;  /* 0x0000000f14b8723e */ /* 0x000fe400000010ff */
[----:B------:R-:W-:Y:S01]  /*3b00*/  CS2R R60, SRZ ;  /* 0x00000000003c7805 */ /* 0x000fe2000001ff00 */
[----:B------:R-:W-:Y:S02]  /*3b10*/  FADD.FTZ R57, R45, R42 ;  /* 0x0000002a2d397221 */ /* 0x000fe40000010000 */
[----:B------:R-:W2:Y:S01]  /*3b20*/  MUFU.EX2 R25, R25 ;  /* 0x0000001900197308 */ /* 0x000ea20000000800 */
[----:B0-----:R-:W-:Y:S01]  /*3b30*/  FADD.FTZ R49, R21, R0 ;  /* 0x0000000015317221 */ /* 0x001fe20000010000 */
[----:B------:R-:W-:Y:S01]  /*3b40*/  FADD.FTZ R42, R64, R57 ;  /* 0x00000039402a7221 */ /* 0x000fe20000010000 */
[----:B------:R-:W-:-:S02]  /*3b50*/  CS2R R64, SRZ ;  /* 0x0000000000407805 */ /* 0x000fc4000001ff00 */
[----:B------:R-:W-:-:S03]  /*3b60*/  CS2R R56, SRZ ;  /* 0x0000000000387805 */ /* 0x000fc6000001ff00 */
[----:B------:R-:W0:Y:S01]  /*3b70*/  MUFU.EX2 R26, R26 ;  /* 0x0000001a001a7308 */ /* 0x000e220000000800 */
[C---:B-1----:R-:W-:Y:S01]  /*3b80*/  FADD.FTZ R0, R24.reuse, R49 ;  /* 0x0000003118007221 */ /* 0x042fe20000010000 */
[----:B------:R-:W-:-:S06]  /*3b90*/  F2FP.BF16.F32.PACK_AB R186, R24, R21 ;  /* 0x0000001518ba723e */ /* 0x000fcc00000010ff */
[----:B------:R-:W1:Y:S01]  /*3ba0*/  MUFU.EX2 R27, R27 ;  /* 0x0000001b001b7308 */ /* 0x000e620000000800 */
[----:B--2---:R-:W-:-:S07]  /*3bb0*/  FADD.FTZ R49, R25, R0 ;  /* 0x0000000019317221 */ /* 0x004fce0000010000 */
[----:B------:R-:W2:Y:S01]  /*3bc0*/  MUFU.EX2 R28, R28 ;  /* 0x0000001c001c7308 */ /* 0x000ea20000000800 */
[C---:B0-----:R-:W-:Y:S01]  /*3bd0*/  FADD.FTZ R0, R26.reuse, R49 ;  /* 0x000000311a007221 */ /* 0x041fe20000010000 */
[----:B------:R-:W-:Y:S01]  /*3be0*/  FADD.FTZ R49, R43, R42 ;  /* 0x0000002a2b317221 */ /* 0x000fe20000010000 */
[----:B------:R-:W-:Y:S02]  /*3bf0*/  F2FP.BF16.F32.PACK_AB R180, R26, R25 ;  /* 0x000000191ab4723e */ /* 0x000fe400000010ff */
[----:B------:R-:W-:Y:S01]  /*3c00*/  CS2R R24, SRZ ;  /* 0x0000000000187805 */ /* 0x000fe2000001ff00 */
[----:B------:R-:W-:Y:S01]  /*3c10*/  FADD.FTZ R42, R46, R49 ;  /* 0x000000312e2a7221 */ /* 0x000fe20000010000 */
[----:B------:R-:W-:Y:S01]  /*3c20*/  CS2R R48, SRZ ;  /* 0x0000000000307805 */ /* 0x000fe2000001ff00 */
[----:B------:R-:W0:Y:S01]  /*3c30*/  MUFU.EX2 R29, R29 ;  /* 0x0000001d001d7308 */ /* 0x000e220000000800 */
[----:B-1----:R-:W-:Y:S01]  /*3c40*/  FADD.FTZ R41, R27, R0 ;  /* 0x000000001b297221 */ /* 0x002fe20000010000 */
[----:B------:R-:W-:Y:S01]  /*3c50*/  FADD.FTZ R45, R47, R42 ;  /* 0x0000002a2f2d7221 */ /* 0x000fe20000010000 */
[----:B------:R-:W-:-:S03]  /*3c60*/  CS2R R46, SRZ ;  /* 0x00000000002e7805 */ /* 0x000fc6000001ff00 */
[----:B------:R-:W-:Y:S01]  /*3c70*/  FADD.FTZ R42, R50, R45 ;  /* 0x0000002d322a7221 */ /* 0x000fe20000010000 */
[----:B------:R-:W-:Y:S01]  /*3c80*/  CS2R R44, SRZ ;  /* 0x00000000002c7805 */ /* 0x000fe2000001ff00 */
[----:B------:R-:W1:Y:S01]  /*3c90*/  MUFU.EX2 R30, R30 ;  /* 0x0000001e001e7308 */ /* 0x000e620000000800 */
[C---:B--2---:R-:W-:Y:S01]  /*3ca0*/  FADD.FTZ R0, R28.reuse, R41 ;  /* 0x000000291c007221 */ /* 0x044fe20000010000 */
[----:B------:R-:W-:Y:S01]  /*3cb0*/  FADD.FTZ R13, R51, R42 ;  /* 0x0000002a330d7221 */ /* 0x000fe20000010000 */
[----:B------:R-:W-:Y:S02]  /*3cc0*/  F2FP.BF16.F32.PACK_AB R182, R28, R27 ;  /* 0x0000001b1cb6723e */ /* 0x000fe400000010ff */
[----:B------:R-:W-:Y:S02]  /*3cd0*/  CS2R R50, SRZ ;  /* 0x0000000000327805 */ /* 0x000fe4000001ff00 */
[----:B------:R-:W-:Y:S01]  /*3ce0*/  CS2R R42, SRZ ;  /* 0x00000000002a7805 */ /* 0x000fe2000001ff00 */
[----:B------:R-:W-:Y:S01]  /*3cf0*/  FADD.FTZ R10, R54, R13 ;  /* 0x0000000d360a7221 */ /* 0x000fe20000010000 */
[----:B------:R-:W-:Y:S01]  /*3d00*/  CS2R R26, SRZ ;  /* 0x00000000001a7805 */ /* 0x000fe2000001ff00 */
[----:B------:R-:W2:Y:S01]  /*3d10*/  MUFU.EX2 R31, R31 ;  /* 0x0000001f001f7308 */ /* 0x000ea20000000800 */
[----:B0-----:R-:W-:Y:S01]  /*3d20*/  FADD.FTZ R41, R29, R0 ;  /* 0x000000001d297221 */ /* 0x001fe20000010000 */
[----:B------:R-:W-:-:S06]  /*3d30*/  FADD.FTZ R13, R55, R10 ;  /* 0x0000000a370d7221 */ /* 0x000fcc0000010000 */
[----:B------:R-:W0:Y:S01]  /*3d40*/  MUFU.EX2 R32, R32 ;  /* 0x0000002000207308 */ /* 0x000e220000000800 */
[C---:B-1----:R-:W-:Y:S01]  /*3d50*/  FADD.FTZ R0, R30.reuse, R41 ;  /* 0x000000291e007221 */ /* 0x042fe20000010000 */
[----:B------:R-:W-:Y:S02]  /*3d60*/  F2FP.BF16.F32.PACK_AB R176, R30, R29 ;  /* 0x0000001d1eb0723e */ /* 0x000fe400000010ff */
[----:B------:R-:W-:-:S04]  /*3d70*/  CS2R R28, SRZ ;  /* 0x00000000001c7805 */ /* 0x000fc8000001ff00 */
[----:B------:R-:W1:Y:S01]  /*3d80*/  MUFU.EX2 R33, R33 ;  /* 0x0000002100217308 */ /* 0x000e620000000800 */
[----:B--2---:R-:W-:-:S07]  /*3d90*/  FADD.FTZ R3, R31, R0 ;  /* 0x000000001f037221 */ /* 0x004fce0000010000 */
        /* <DEDUP_REMOVED lines=39> */
[----:B0-----:R-:W-:Y:S01]  /*4010*/  FADD.FTZ R3, R39, R0 ;  /* 0x0000000027037221 */ /* 0x001fe20000010000 */
[----:B------:R-:W-:-:S06]  /*4020*/  IMAD.MOV.U32 R0, RZ, RZ, 0x3f800000 ;  /* 0x3f800000ff007424 */ /* 0x000fcc00078e00ff */
[----:B------:R-:W0:Y:S01]  /*4030*/  MUFU.EX2 R2, R2 ;  /* 0x0000000200027308 */ /* 0x000e220000000800 */
[----:B-1----:R-:W-:Y:S01]  /*4040*/  FADD.FTZ R13, R67, R10 ;  /* 0x0000000a430d7221 */ /* 0x002fe20000010000 */
[C---:B--2---:R-:W-:Y:S01]  /*4050*/  FADD.FTZ R10, R40.reuse, R3 ;  /* 0x00000003280a7221 */ /* 0x044fe20000010000 */
[----:B------:R-:W-:Y:S02]  /*4060*/  F2FP.BF16.F32.PACK_AB R170, R40, R39 ;  /* 0x0000002728aa723e */ /* 0x000fe400000010ff */
[----:B------:R-:W-:Y:S02]  /*4070*/  CS2R R40, SRZ ;  /* 0x0000000000287805 */ /* 0x000fe4000001ff00 */
[----:B------:R-:W-:Y:S01]  /*4080*/  CS2R R38, SRZ ;  /* 0x0000000000267805 */ /* 0x000fe2000001ff00 */
[C---:B0-----:R-:W-:Y:S01]  /*4090*/  FADD.FTZ R3, R2.reuse, R13 ;  /* 0x0000000d02037221 */ /* 0x041fe20000010000 */
[----:B------:R-:W-:Y:S01]  /*40a0*/  F2FP.BF16.F32.PACK_AB R171, R2, R67 ;  /* 0x0000004302ab723e */ /* 0x000fe200000010ff */
[----:B------:R-:W-:Y:S01]  /*40b0*/  IMAD.MOV.U32 R2, RZ, RZ, 0x3f800000 ;  /* 0x3f800000ff027424 */ /* 0x000fe200078e00ff */
[----:B------:R-:W-:Y:S01]  /*40c0*/  CS2R R66, SRZ ;  /* 0x0000000000427805 */ /* 0x000fe2000001ff00 */
[----:B------:R-:W-:Y:S06]  /*40d0*/  @!P1 BRA `(.L_x_5711) ;  /* 0x0000002c00249947 */ /* 0x000fec0003800000 */
[----:B------:R-:W-:Y:S01]  /*40e0*/  MOV R13, R11 ;  /* 0x0000000b000d7202 */ /* 0x000fe20000000f00 */
[----:B------:R-:W-:Y:S01]  /*40f0*/  IMAD.MOV.U32 R14, RZ, RZ, R12 ;  /* 0x000000ffff0e7224 */ /* 0x000fe200078e000c */
[----:B------:R-:W-:Y:S01]  /*4100*/  UMOV UR5, UR38 ;  /* 0x0000002600057c82 */ /* 0x000fe20008000000 */
[----:B------:R-:W-:Y:S01]  /*4110*/  IMAD.MOV.U32 R2, RZ, RZ, 0x3f800000 ;  /* 0x3f800000ff027424 */ /* 0x000fe200078e00ff */
[----:B------:R-:W-:Y:S01]  /*4120*/  UMOV UR6, UR39 ;  /* 0x0000002700067c82 */ /* 0x000fe20008000000 */
[----:B------:R-:W-:Y:S01]  /*4130*/  IMAD.MOV.U32 R119, RZ, RZ, RZ ;  /* 0x000000ffff777224 */ /* 0x000fe200078e00ff */
[----:B------:R-:W-:Y:S01]  /*4140*/  ULDC UR7, c[0x0][0x9d8] ;  /* 0x0002760000077ab9 */ /* 0x000fe20000000800 */
[----:B------:R-:W-:-:S05]  /*4150*/  ULDC UR34, c[0x0][0x988] ;  /* 0x0002620000227ab9 */ /* 0x000fca0000000800 */
.L_x_5722:
[----:B------:R-:W-:-:S04]  /*4160*/  UISETP.NE.AND UP0, UPT, UR6, 0x1, UPT ;  /* 0x000000010600788c */ /* 0x000fc8000bf05270 */
[----:B------:R-:W-:-:S04]  /*4170*/  USEL UR38, URZ, 0x1, UP0 ;  /* 0x000000013f267887 */ /* 0x000fc80008000000 */
[----:B------:R-:W-:Y:S01]  /*4180*/  ULOP3.LUT UR38, UR5, UR38, URZ, 0x3c, !UPT ;  /* 0x0000002605267292 */ /* 0x000fe2000f8e3c3f */
[----:B------:R-:W-:Y:S11]  /*4190*/  @!P0 BRA `(.L_x_5712) ;  /* 0x0000000000048947 */ /* 0x000ff60003800000 */
[----:B------:R-:W-:Y:S01]  /*41a0*/  BPT.TRAP 0x1 ;  /* 0x000000040000795c */ /* 0x000fe20000300000 */
.L_x_5712:
        /* <DEDUP_REMOVED lines=9> */
.L_x_5713:
[----:B-1----:R-:W-:Y:S05]  /*4240*/  @P1 BRA `(.L_x_5714) ;  /* 0x0000000000081947 */ /* 0x002fea0003800000 */
[----:B------:R-:W1:Y:S02]  /*4250*/  SYNCS.PHASECHK.TRANS64.TRYWAIT P1, [UR8+0x30830], R11 ;  /* 0x0308300bff0075a7 */ /* 0x000e640008020148 */
[----:B-1----:R-:W-:Y:S05]  /*4260*/  @!P1 BRA `(.L_x_5715) ;  /* 0x000000e000f49947 */ /* 0x002fea0003800000 */
.L_x_5714:
        /* <DEDUP_REMOVED lines=175> */
.L_x_5716:
[----:B------:R-:W-:Y:S01]  /*4d60*/  ULEA UR9, UR6, UR40, 0x3 ;  /* 0x0000002806097291 */ /* 0x000fe2000f8e183f */
[----:B------:R-:W-:-:S05]  /*4d70*/  IMAD.U32 R0, RZ, RZ, UR5 ;  /* 0x00000005ff007e24 */ /* 0x000fca000f8e00ff */
[----:B------:R-:W-:-:S04]  /*4d80*/  SHF.L.U32 R0, R0, 0x1f, RZ ;  /* 0x0000001f00007819 */ /* 0x000fc800000006ff */
[----:B------:R2:W3:Y:S01]  /*4d90*/  SYNCS.PHASECHK.TRANS64.TRYWAIT P1, [UR9+0x30850], R0 ;  /* 0x03085000ff0075a7 */ /* 0x0004e20008020149 */
[----:B------:R-:W-:Y:S05]  /*4da0*/  @!P0 BRA `(.L_x_5717) ;  /* 0x0000000000048947 */ /* 0x000fea0003800000 */
[----:B------:R-:W-:Y:S01]  /*4db0*/  BPT.TRAP 0x1 ;  /* 0x000000040000795c */ /* 0x000fe20000300000 */
.L_x_5717:
[----:B---3--:R-:W-:Y:S05]  /*4dc0*/  @P1 BRA `(.L_x_5718) ;  /* 0x0000000000081947 */ /* 0x008fea0003800000 */
[----:B------:R-:W3:Y:S02]  /*4dd0*/  SYNCS.PHASECHK.TRANS64.TRYWAIT P1, [UR9+0x30850], R0 ;  /* 0x03085000ff0075a7 */ /* 0x000ee40008020149 */
[----:B---3--:R-:W-:Y:S05]  /*4de0*/  @!P1 BRA `(.L_x_5719) ;  /* 0x000000d8002c9947 */ /* 0x008fea0003800000 */
.L_x_5718:
        /* <DEDUP_REMOVED lines=37> */
.L_x_5720:
[----:B------:R-:W-:Y:S01]  /*5040*/  UISETP.NE.AND UP0, UPT, UR60, URZ, UPT ;  /* 0x0000003f3c00728c */ /* 0x000fe2000bf05270 */
[----:B-1----:R-:W-:Y:S01]  /*5050*/  FMUL.FTZ R12, R129, UR7 ;  /* 0x00000007810c7c20 */ /* 0x002fe20008410000 */
[----:B0-2---:R-:W-:Y:S01]  /*5060*/  FMUL.FTZ R0, R120, UR7 ;  /* 0x0000000778007c20 */ /* 0x005fe20008410000 */
[----:B------:R-:W-:Y:S01]  /*5070*/  FMUL.FTZ R20, R132, UR7 ;  /* 0x0000000784147c20 */ /* 0x000fe20008410000 */
[----:B------:R-:W-:Y:S01]  /*5080*/  FMUL.FTZ R168, R122, UR7 ;  /* 0x000000077aa87c20 */ /* 0x000fe20008410000 */
[----:B------:R0:W-:Y:S01]  /*5090*/  MUFU.TANH R120, R12 ;  /* 0x0000000c00787308 */ /* 0x0001e20000002400 */
[----:B------:R-:W-:Y:S01]  /*50a0*/  PLOP3.LUT P1, PT, PT, PT, UP0, 0x80, 0x0 ;  /* 0x000000000000781c */ /* 0x000fe20003f2f008 */
[----:B------:R-:W-:Y:S01]  /*50b0*/  FMUL.FTZ R2, R121, UR7 ;  /* 0x0000000779027c20 */ /* 0x000fe20008410000 */
[----:B------:R-:W-:Y:S01]  /*50c0*/  PLOP3.LUT P2, PT, PT, PT, UP0, 0x80, 0x0 ;  /* 0x000000000000781c */ /* 0x000fe20003f4f008 */
[----:B------:R-:W-:Y:S02]  /*50d0*/  IMAD.U32 R21, RZ, RZ, UR42 ;  /* 0x0000002aff157e24 */ /* 0x000fe4000f8e00ff */
[----:B------:R-:W-:Y:S01]  /*50e0*/  FMUL.FTZ R15, R124, UR7 ;  /* 0x000000077c0f7c20 */ /* 0x000fe20008410000 */
[----:B------:R-:W-:Y:S01]  /*50f0*/  @UP0 ULDC UR5, c[0x0][0x44c] ;  /* 0x0001130000050ab9 */ /* 0x000fe20000000800 */
[----:B------:R-:W-:Y:S01]  /*5100*/  FMUL.FTZ R11, R125, UR7 ;  /* 0x000000077d0b7c20 */ /* 0x000fe20008410000 */
[----:B------:R1:W-:Y:S01]  /*5110*/  MUFU.TANH R122, R20 ;  /* 0x00000014007a7308 */ /* 0x0003e20000002400 */
[----:B0-----:R-:W-:Y:S01]  /*5120*/  IADD3 R12, R18, UR41, RZ ;  /* 0x00000029120c7c10 */ /* 0x001fe2000fffe0ff */
[----:B------:R-:W-:Y:S01]  /*5130*/  FMUL.FTZ R128, R128, UR7 ;  /* 0x0000000780807c20 */ /* 0x000fe20008410000 */
[----:B------:R-:W-:Y:S01]  /*5140*/  FMUL.FTZ R144, R144, UR7 ;  /* 0x0000000790907c20 */ /* 0x000fe20008410000 */
[----:B------:R-:W-:Y:S01]  /*5150*/  FMUL.FTZ R171, R126, UR7 ;  /* 0x000000077eab7c20 */ /* 0x000fe20008410000 */
[----:B------:R-:W-:Y:S01]  /*5160*/  FMUL.FTZ R136, R136, UR7 ;  /* 0x0000000788887c20 */ /* 0x000fe20008410000 */
[----:B------:R-:W-:Y:S01]  /*5170*/  FMUL.FTZ R132, R135, UR7 ;  /* 0x0000000787847c20 */ /* 0x000fe20008410000 */
[----:B------:R-:W-:Y:S01]  /*5180*/  FMUL.FTZ R133, R133, UR7 ;  /* 0x0000000785857c20 */ /* 0x000fe20008410000 */
[----:B------:R-:W0:Y:S01]  /*5190*/  MUFU.TANH R0, R0 ;  /* 0x0000000000007308 */ /* 0x000e220000002400 */
[----:B-1----:R-:W-:Y:S01]  /*51a0*/  @P1 IMAD.HI.U32 R20, R12, UR5, RZ ;  /* 0x000000050c141c27 */ /* 0x002fe2000f8e00ff */
[----:B------:R-:W-:-:S03]  /*51b0*/  @UP0 ULDC UR5, c[0x0][0x450] ;  /* 0x0001140000050ab9 */ /* 0x000fc60000000800 */
[----:B------:R-:W-:Y:S01]  /*51c0*/  FMUL.FTZ R141, R141, UR7 ;  /* 0x000000078d8d7c20 */ /* 0x000fe20008410000 */
[----:B------:R-:W-:Y:S01]  /*51d0*/  FMUL.FTZ R169, R123, UR7 ;  /* 0x000000077ba97c20 */ /* 0x000fe20008410000 */
[----:B------:R-:W-:Y:S01]  /*51e0*/  FMUL.FTZ R140, R140, UR7 ;  /* 0x000000078c8c7c20 */ /* 0x000fe20008410000 */
[----:B------:R-:W-:Y:S01]  /*51f0*/  @P2 SHF.R.U32.HI R12, RZ, UR5, R20 ;  /* 0x00000005ff0c2c19 */ /* 0x000fe20008011614 */
[----:B------:R-:W-:Y:S01]  /*5200*/  UMOV UR5, 0x1 ;  /* 0x0000000100057882 */ /* 0x000fe20000000000 */
[----:B------:R-:W1:Y:S01]  /*5210*/  MUFU.TANH R2, R2 ;  /* 0x0000000200027308 */ /* 0x000e620000002400 */
[----:B------:R-:W-:Y:S01]  /*5220*/  UIMAD UR5, UR4, -0x60, UR5 ;  /* 0xffffffa0040578a4 */ /* 0x000fe2000f8e0205 */
[----:B------:R-:W-:Y:S01]  /*5230*/  FMUL.FTZ R20, R145, UR7 ;  /* 0x0000000791147c20 */ /* 0x000fe20008410000 */
[----:B------:R-:W2:Y:S01]  /*5240*/  SHFL.IDX PT, R121, R12, RZ, 0x1c1f ;  /* 0x001c1fff0c797589 */ /* 0x000ea200000e0000 */
[----:B------:R-:W-:Y:S01]  /*5250*/  FMUL.FTZ R170, R127, UR7 ;  /* 0x000000077faa7c20 */ /* 0x000fe20008410000 */
[----:B------:R-:W-:Y:S01]  /*5260*/  FMUL.FTZ R137, R137, UR7 ;  /* 0x0000000789897c20 */ /* 0x000fe20008410000 */
[----:B------:R-:W-:Y:S01]  /*5270*/  FMUL.FTZ R129, R130, UR7 ;  /* 0x0000000782817c20 */ /* 0x000fe20008410000 */
[----:B------:R-:W-:Y:S01]  /*5280*/  IMAD.U32 R172, RZ, RZ, UR5 ;  /* 0x00000005ffac7e24 */ /* 0x000fe2000f8e00ff */
[----:B------:R-:W3:Y:S01]  /*5290*/  MUFU.TANH R15, R15 ;  /* 0x0000000f000f7308 */ /* 0x000ee20000002400 */
[----:B------:R-:W-:Y:S01]  /*52a0*/  FMUL.FTZ R130, R131, UR7 ;  /* 0x0000000783827c20 */ /* 0x000fe20008410000 */
[----:B------:R-:W-:Y:S01]  /*52b0*/  FMUL.FTZ R131, R134, UR7 ;  /* 0x0000000786837c20 */ /* 0x000fe20008410000 */
[----:B------:R-:W-:-:S02]  /*52c0*/  IMAD R172, R17, -0x2, R172 ;  /* 0xfffffffe11ac7824 */ /* 0x000fc400078e02ac */
[----:B------:R-:W-:Y:S01]  /*52d0*/  FMUL.FTZ R138, R138, UR7 ;  /* 0x000000078a8a7c20 */ /* 0x000fe20008410000 */
[----:B------:R-:W-:Y:S01]  /*52e0*/  FMUL.FTZ R134, R139, UR7 ;  /* 0x000000078b867c20 */ /* 0x000fe20008410000 */
[----:B------:R-:W-:Y:S01]  /*52f0*/  FMUL.FTZ R148, R148, UR7 ;  /* 0x0000000794947c20 */ /* 0x000fe20008410000 */
[----:B------:R-:W-:Y:S01]  /*5300*/  FMUL.FTZ R149, R149, UR7 ;  /* 0x0000000795957c20 */ /* 0x000fe20008410000 */
[----:B------:R-:W-:Y:S01]  /*5310*/  IADD3 R172, -R21, UR43, R172 ;  /* 0x0000002b15ac7c10 */ /* 0x000fe2000fffe1ac */
        /* <DEDUP_REMOVED lines=8> */
[----:B------:R-:W5:Y:S01]  /*53a0*/  MUFU.TANH R128, R128 ;  /* 0x0000008000807308 */ /* 0x000f620000002400 */
[----:B------:R-:W-:Y:S01]  /*53b0*/  FMUL.FTZ R165, R165, UR7 ;  /* 0x00000007a5a57c20 */ /* 0x000fe20008410000 */
[----:B--2---:R-:W-:Y:S01]  /*53c0*/  IMAD.IADD R121, R172, 0x1, R121 ;  /* 0x00000001ac797824 */ /* 0x004fe200078e0279 */
[----:B------:R-:W-:Y:S01]  /*53d0*/  UMOV UR14, UR34 ;  /* 0x00000022000e7c82 */ /* 0x000fe20008000000 */
[----:B------:R-:W2:Y:S01]  /*53e0*/  S2UR UR6, SR_CgaCtaId ;  /* 0x00000000000679c3 */ /* 0x000ea20000008800 */
[----:B------:R-:W-:-:S02]  /*53f0*/  UIADD3 UR8, UR8, 0x30840, URZ ;  /* 0x0003084008087890 */ /* 0x000fc4000fffe03f */
[C---:B------:R-:W-:Y:S01]  /*5400*/  ISETP.GT.AND P1, PT, R121.reuse, RZ, PT ;  /* 0x000000ff7900720c */ /* 0x040fe20003f24270 */
[----:B------:R1:W-:Y:S01]  /*5410*/  MUFU.TANH R126, R144 ;  /* 0x00000090007e7308 */ /* 0x0003e20000002400 */
[C---:B------:R-:W-:Y:S02]  /*5420*/  ISETP.GT.AND P2, PT, R121.reuse, 0x1, PT ;  /* 0x000000017900780c */ /* 0x040fe40003f44270 */
[----:B0-----:R-:W-:Y:S02]  /*5430*/  FSEL R145, R0, -INF , P1 ;  /* 0xff80000000917808 */ /* 0x001fe40000800000 */
[----:B------:R-:W-:Y:S02]  /*5440*/  ISETP.GT.AND P1, PT, R121, 0x8, PT ;  /* 0x000000087900780c */ /* 0x000fe40003f24270 */
[----:B------:R-:W-:Y:S01]  /*5450*/  FMNMX.FTZ R21, R145, R14, !PT ;  /* 0x0000000e91157209 */ /* 0x000fe20007810000 */
[----:B------:R0:W-:Y:S01]  /*5460*/  MUFU.TANH R135, R136 ;  /* 0x0000008800877308 */ /* 0x0001e20000002400 */
[----:B-1----:R-:W-:-:S02]  /*5470*/  FSEL R144, R2, -INF , P2 ;  /* 0xff80000002907808 */ /* 0x002fc40001000000 */
[----:B------:R-:W-:Y:S02]  /*5480*/  ISETP.GT.AND P2, PT, R121, 0x9, PT ;  /* 0x000000097900780c */ /* 0x000fe40003f44270 */
[----:B------:R-:W-:-:S03]  /*5490*/  FMNMX.FTZ R21, R144, R21, !PT ;  /* 0x0000001590157209 */ /* 0x000fc60007810000 */
[----:B------:R-:W1:Y:S01]  /*54a0*/  MUFU.TANH R123, R133 ;  /* 0x00000085007b7308 */ /* 0x000e620000002400 */
[----:B0-----:R-:W-:Y:S01]  /*54b0*/  FMUL.FTZ R136, R142, UR7 ;  /* 0x000000078e887c20 */ /* 0x001fe20008410000 */
[----:B---3--:R-:W-:Y:S02]  /*54c0*/  FSEL R142, R15, -INF , P1 ;  /* 0xff8000000f8e7808 */ /* 0x008fe40000800000 */
[----:B------:R-:W-:Y:S01]  /*54d0*/  ISETP.GT.AND P1, PT, R121, 0x10, PT ;  /* 0x000000107900780c */ /* 0x000fe20003f24270 */
[----:B--2---:R-:W-:Y:S01]  /*54e0*/  UPRMT UR8, UR6, 0x654, UR8 ;  /* 0x0000065406087896 */ /* 0x004fe20008000008 */
[----:B------:R-:W-:Y:S02]  /*54f0*/  FMNMX.FTZ R0, R142, R21, !PT ;  /* 0x000000158e007209 */ /* 0x000fe40007810000 */
[----:B------:R4:W-:Y:S06]  /*5500*/  MUFU.TANH R125, R141 ;  /* 0x0000008d007d7308 */ /* 0x0009ec0000002400 */
[----:B------:R-:W-:Y:S02]  /*5510*/  SYNCS.ARRIVE.TRANS64.RED.A1T0 RZ, [UR8], RZ ;  /* 0x000000ffffff79a7 */ /* 0x000fe40008100408 */
[----:B------:R5:W-:Y:S01]  /*5520*/  MUFU.TANH R127, R140 ;  /* 0x0000008c007f7308 */ /* 0x000be20000002400 */
[----:B----4-:R-:W-:-:S02]  /*5530*/  FSEL R141, R11, -INF , P2 ;  /* 0xff8000000b8d7808 */ /* 0x010fc40001000000 */
[----:B------:R-:W-:Y:S02]  /*5540*/  ISETP.GT.AND P2, PT, R121, 0x11, PT ;  /* 0x000000117900780c */ /* 0x000fe40003f44270 */
[----:B------:R-:W-:Y:S02]  /*5550*/  FMNMX.FTZ R11, R141, R0, !PT ;  /* 0x000000008d0b7209 */ /* 0x000fe40007810000 */
[----:B------:R-:W-:Y:S01]  /*5560*/  FSEL R139, R120, -INF , P2 ;  /* 0xff800000788b7808 */ /* 0x000fe20001000000 */
[----:B------:R1:W0:Y:S01]  /*5570*/  MUFU.TANH R124, R137 ;  /* 0x00000089007c7308 */ /* 0x0002220000002400 */
[----:B-----5:R-:W-:Y:S02]  /*5580*/  FSEL R140, R128, -INF , P1 ;  /* 0xff800000808c7808 */ /* 0x020fe40000800000 */
[----:B------:R-:W-:Y:S02]  /*5590*/  ISETP.GT.AND P1, PT, R121, 0x18, PT ;  /* 0x000000187900780c */ /* 0x000fe40003f24270 */
[----:B------:R-:W-:-:S02]  /*55a0*/  FMNMX.FTZ R0, R140, R11, !PT ;  /* 0x0000000b8c007209 */ /* 0x000fc40007810000 */
[----:B------:R-:W-:Y:S01]  /*55b0*/  ISETP.GT.AND P2, PT, R121, 0x19, PT ;  /* 0x000000197900780c */ /* 0x000fe20003f44270 */
[----:B------:R2:W-:Y:S01]  /*55c0*/  MUFU.TANH R133, R138 ;  /* 0x0000008a00857308 */ /* 0x0005e20000002400 */
[----:B------:R-:W-:Y:S02]  /*55d0*/  FMNMX.FTZ R11, R139, R0, !PT ;  /* 0x000000008b0b7209 */ /* 0x000fe40007810000 */
[----:B-1----:R-:W-:Y:S02]  /*55e0*/  FSEL R137, R123, -INF , P2 ;  /* 0xff8000007b897808 */ /* 0x002fe40001000000 */
[----:B------:R-:W-:-:S03]  /*55f0*/  ISETP.GT.AND P2, PT, R121, 0x21, PT ;  /* 0x000000217900780c */ /* 0x000fc60003f44270 */
[----:B------:R-:W1:Y:S01]  /*5600*/  MUFU.TANH R20, R20 ;  /* 0x0000001400147308 */ /* 0x000e620000002400 */
[----:B--2---:R-:W-:Y:S02]  /*5610*/  FSEL R138, R122, -INF , P1 ;  /* 0xff8000007a8a7808 */ /* 0x004fe40000800000 */
[----:B------:R-:W-:Y:S02]  /*5620*/  ISETP.GT.AND P1, PT, R121, 0x20, PT ;  /* 0x000000207900780c */ /* 0x000fe40003f24270 */
[----:B------:R-:W-:Y:S02]  /*5630*/  FMNMX.FTZ R0, R138, R11, !PT ;  /* 0x0000000b8a007209 */ /* 0x000fe40007810000 */
[----:B------:R-:W-:Y:S01]  /*5640*/  FSEL R135, R135, -INF , P1 ;  /* 0xff80000087877808 */ /* 0x000fe20000800000 */
[----:B------:R-:W2:Y:S01]  /*5650*/  MUFU.TANH R148, R148 ;  /* 0x0000009400947308 */ /* 0x000ea20000002400 */
[----:B------:R-:W-:Y:S02]  /*5660*/  FMNMX.FTZ R0, R137, R0, !PT ;  /* 0x0000000089007209 */ /* 0x000fe40007810000 */
[----:B------:R-:W-:-:S02]  /*5670*/  ISETP.GT.AND P1, PT, R121, 0x28, PT ;  /* 0x000000287900780c */ /* 0x000fc40003f24270 */
[----:B0-----:R-:W-:Y:S02]  /*5680*/  FSEL R128, R124, -INF , P2 ;  /* 0xff8000007c807808 */ /* 0x001fe40001000000 */
[----:B------:R-:W-:Y:S01]  /*5690*/  FMNMX.FTZ R11, R135, R0, !PT ;  /* 0x00000000870b7209 */ /* 0x000fe20007810000 */
[----:B------:R-:W0:Y:S01]  /*56a0*/  MUFU.TANH R149, R149 ;  /* 0x0000009500957308 */ /* 0x000e220000002400 */
[----:B------:R-:W-:Y:S02]  /*56b0*/  ISETP.GT.AND P2, PT, R121, 0x29, PT ;  /* 0x000000297900780c */ /* 0x000fe40003f44270 */
[----:B------:R-:W-:Y:S02]  /*56c0*/  FSEL R127, R127, -INF , P1 ;  /* 0xff8000007f7f7808 */ /* 0x000fe40000800000 */
[----:B------:R-:W-:Y:S02]  /*56d0*/  FMNMX.FTZ R0, R128, R11, !PT ;  /* 0x0000000b80007209 */ /* 0x000fe40007810000 */
[----:B------:R-:W-:Y:S01]  /*56e0*/  ISETP.GT.AND P1, PT, R121, 0x30, PT ;  /* 0x000000307900780c */ /* 0x000fe20003f24270 */
[----:B------:R-:W3:Y:S01]  /*56f0*/  MUFU.TANH R152, R152 ;  /* 0x0000009800987308 */ /* 0x000ee20000002400 */
[----:B------:R-:W-:-:S02]  /*5700*/  FSEL R122, R125, -INF , P2 ;  /* 0xff8000007d7a7808 */ /* 0x000fc40001000000 */
[----:B------:R-:W-:Y:S02]  /*5710*/  FMNMX.FTZ R11, R127, R0, !PT ;  /* 0x000000007f0b7209 */ /* 0x000fe40007810000 */
[C---:B------:R-:W-:Y:S02]  /*5720*/  ISETP.GT.AND P2, PT, R121.reuse, 0x31, PT ;  /* 0x000000317900780c */ /* 0x040fe40003f44270 */
[----:B------:R-:W-:Y:S01]  /*5730*/  FSEL R123, R126, -INF , P1 ;  /* 0xff8000007e7b7808 */ /* 0x000fe20000800000 */
[----:B------:R-:W4:Y:S01]  /*5740*/  MUFU.TANH R153, R153 ;  /* 0x0000009900997308 */ /* 0x000f220000002400 */
[----:B------:R-:W-:Y:S02]  /*5750*/  FMNMX.FTZ R2, R122, R11, !PT ;  /* 0x0000000b7a027209 */ /* 0x000fe40007810000 */
[----:B------:R-:W-:Y:S02]  /*5760*/  ISETP.GT.AND P1, PT, R121, 0x38, PT ;  /* 0x000000387900780c */ /* 0x000fe40003f24270 */
[----:B-1----:R-:W-:-:S02]  /*5770*/  FSEL R0, R20, -INF , P2 ;  /* 0xff80000014007808 */ /* 0x002fc40001000000 */
[----:B------:R-:W-:Y:S01]  /*5780*/  FMNMX.FTZ R15, R123, R2, !PT ;  /* 0x000000027b0f7209 */ /* 0x000fe20007810000 */
[----:B------:R-:W1:Y:S01]  /*5790*/  MUFU.TANH R156, R156 ;  /* 0x0000009c009c7308 */ /* 0x000e620000002400 */
[----:B------:R-:W-:Y:S02]  /*57a0*/  ISETP.GT.AND P2, PT, R121, 0x39, PT ;  /* 0x000000397900780c */ /* 0x000fe40003f44270 */
[----:B--2---:R-:W-:Y:S01]  /*57b0*/  FSEL R11, R148, -INF , P1 ;  /* 0xff800000940b7808 */ /* 0x004fe20000800000 */
[----:B------:R-:W-:Y:S01]  /*57c0*/  FMUL.FTZ R148, R143, UR7 ;  /* 0x000000078f947c20 */ /* 0x000fe20008410000 */
[----:B------:R-:W-:Y:S02]  /*57d0*/  FMNMX.FTZ R20, R0, R15, !PT ;  /* 0x0000000f00147209 */ /* 0x000fe40007810000 */
[----:B------:R-:W-:Y:S01]  /*57e0*/  ISETP.GT.AND P1, PT, R121, 0x40, PT ;  /* 0x000000407900780c */ /* 0x000fe20003f24270 */
[----:B------:R-:W2:Y:S01]  /*57f0*/  MUFU.TANH R157, R157 ;  /* 0x0000009d009d7308 */ /* 0x000ea20000002400 */
[----:B0-----:R-:W-:Y:S01]  /*5800*/  FSEL R2, R149, -INF , P2 ;  /* 0xff80000095027808 */ /* 0x001fe20001000000 */
[----:B------:R-:W-:Y:S01]  /*5810*/  FMUL.FTZ R149, R146, UR7 ;  /* 0x0000000792957c20 */ /* 0x000fe20008410000 */
[----:B------:R-:W-:-:S02]  /*5820*/  FMNMX.FTZ R21, R11, R20, !PT ;  /* 0x000000140b157209 */ /* 0x000fc40007810000 */
[C---:B------:R-:W-:Y:S02]  /*5830*/  ISETP.GT.AND P2, PT, R121.reuse, 0x41, PT ;  /* 0x000000417900780c */ /* 0x040fe40003f44270 */
[----:B---3--:R-:W-:Y:S01]  /*5840*/  FSEL R15, R152, -INF , P1 ;  /* 0xff800000980f7808 */ /* 0x008fe20000800000 */
[----:B------:R-:W0:Y:S01]  /*5850*/  MUFU.TANH R160, R160 ;  /* 0x000000a000a07308 */ /* 0x000e220000002400 */
[----:B------:R-:W-:Y:S02]  /*5860*/  FMNMX.FTZ R120, R2, R21, !PT ;  /* 0x0000001502787209 */ /* 0x000fe40007810000 */
[----:B------:R-:W-:Y:S02]  /*5870*/  ISETP.GT.AND P1, PT, R121, 0x48, PT ;  /* 0x000000487900780c */ /* 0x000fe40003f24270 */
[----:B----4-:R-:W-:Y:S01]  /*5880*/  FSEL R20, R153, -INF , P2 ;  /* 0xff80000099147808 */ /* 0x010fe20001000000 */
[----:B------:R-:W-:Y:S01]  /*5890*/  FMUL.FTZ R153, R155, UR7 ;  /* 0x000000079b997c20 */ /* 0x000fe20008410000 */
[----:B------:R-:W-:Y:S01]  /*58a0*/  FMNMX.FTZ R125, R15, R120, !PT ;  /* 0x000000780f7d7209 */ /* 0x000fe20007810000 */
[----:B------:R-:W3:Y:S01]  /*58b0*/  MUFU.TANH R161, R161 ;  /* 0x000000a100a17308 */ /* 0x000ee20000002400 */
[----:B------:R-:W-:Y:S01]  /*58c0*/  ISETP.GT.AND P2, PT, R121, 0x49, PT ;  /* 0x000000497900780c */ /* 0x000fe20003f44270 */
[----:B------:R-:W-:Y:S01]  /*58d0*/  FMUL.FTZ R155, R159, UR7 ;  /* 0x000000079f9b7c20 */ /* 0x000fe20008410000 */
[----:B-1----:R-:W-:Y:S01]  /*58e0*/  FSEL R21, R156, -INF , P1 ;  /* 0xff8000009c157808 */ /* 0x002fe20000800000 */
[----:B------:R-:W-:Y:S01]  /*58f0*/  FMUL.FTZ R156, R162, UR7 ;  /* 0x00000007a29c7c20 */ /* 0x000fe20008410000 */
[----:B------:R-:W-:Y:S01]  /*5900*/  FMNMX.FTZ R124, R20, R125, !PT ;  /* 0x0000007d147c7209 */ /* 0x000fe20007810000 */
[----:B------:R-:W-:Y:S01]  /*5910*/  FMUL.FTZ R159, R167, UR7 ;  /* 0x00000007a79f7c20 */ /* 0x000fe20008410000 */
[----:B------:R-:W-:Y:S01]  /*5920*/  ISETP.GT.AND P1, PT, R121, 0x50, PT ;  /* 0x000000507900780c */ /* 0x000fe20003f24270 */
[----:B------:R-:W1:Y:S01]  /*5930*/  MUFU.TANH R126, R164 ;  /* 0x000000a4007e7308 */ /* 0x000e620000002400 */
[----:B--2---:R-:W-:Y:S01]  /*5940*/  FSEL R120, R157, -INF , P2 ;  /* 0xff8000009d787808 */ /* 0x004fe20001000000 */
[----:B------:R-:W-:Y:S01]  /*5950*/  FMUL.FTZ R157, R163, UR7 ;  /* 0x00000007a39d7c20 */ /* 0x000fe20008410000 */
[----:B------:R-:W-:-:S02]  /*5960*/  FMNMX.FTZ R125, R21, R124, !PT ;  /* 0x0000007c157d7209 */ /* 0x000fc40007810000 */
[C---:B------:R-:W-:Y:S02]  /*5970*/  ISETP.GT.AND P2, PT, R121.reuse, 0x51, PT ;  /* 0x000000517900780c */ /* 0x040fe40003f44270 */
[----:B0-----:R-:W-:Y:S01]  /*5980*/  FSEL R124, R160, -INF , P1 ;  /* 0xff800000a07c7808 */ /* 0x001fe20000800000 */
[----:B------:R-:W0:Y:S01]  /*5990*/  MUFU.TANH R165, R165 ;  /* 0x000000a500a57308 */ /* 0x000e220000002400 */
[----:B------:R-:W-:Y:S02]  /*59a0*/  FMNMX.FTZ R143, R120, R125, !PT ;  /* 0x0000007d788f7209 */ /* 0x000fe40007810000 */
[----:B------:R-:W-:Y:S02]  /*59b0*/  ISETP.GT.AND P1, PT, R121, 0x58, PT ;  /* 0x000000587900780c */ /* 0x000fe40003f24270 */
[----:B---3--:R-:W-:Y:S02]  /*59c0*/  FSEL R125, R161, -INF , P2 ;  /* 0xff800000a17d7808 */ /* 0x008fe40001000000 */
[----:B------:R-:W-:Y:S01]  /*59d0*/  FMNMX.FTZ R152, R124, R143, !PT ;  /* 0x0000008f7c987209 */ /* 0x000fe20007810000 */
[----:B------:R-:W2:Y:S01]  /*59e0*/  MUFU.TANH R168, R168 ;  /* 0x000000a800a87308 */ /* 0x000ea20000002400 */
[----:B------:R-:W-:-:S02]  /*59f0*/  ISETP.GT.AND P2, PT, R121, 0x59, PT ;  /* 0x000000597900780c */ /* 0x000fc40003f44270 */
[----:B-1----:R-:W-:Y:S02]  /*5a00*/  FSEL R126, R126, -INF , P1 ;  /* 0xff8000007e7e7808 */ /* 0x002fe40000800000 */
[----:B------:R-:W-:Y:S01]  /*5a10*/  FMNMX.FTZ R143, R125, R152, !PT ;  /* 0x000000987d8f7209 */ /* 0x000fe20007810000 */
[----:B------:R-:W-:Y:S01]  /*5a20*/  FMUL.FTZ R152, R147, UR7 ;  /* 0x0000000793987c20 */ /* 0x000fe20008410000 */
[----:B------:R-:W-:Y:S01]  /*5a30*/  FMUL.FTZ R147, R150, UR7 ;  /* 0x0000000796937c20 */ /* 0x000fe20008410000 */
[----:B------:R-:W1:Y:S01]  /*5a40*/  MUFU.TANH R169, R169 ;  /* 0x000000a900a97308 */ /* 0x000e620000002400 */
[----:B0-----:R-:W-:Y:S01]  /*5a50*/  FSEL R121, R165, -INF , P2 ;  /* 0xff800000a5797808 */ /* 0x001fe20001000000 */
[----:B------:R-:W-:Y:S01]  /*5a60*/  FMUL.FTZ R150, R151, UR7 ;  /* 0x0000000797967c20 */ /* 0x000fe20008410000 */
[----:B------:R-:W-:Y:S01]  /*5a70*/  FMNMX.FTZ R146, R126, R143, !PT ;  /* 0x0000008f7e927209 */ /* 0x000fe20007810000 */
[----:B------:R-:W-:Y:S01]  /*5a80*/  FMUL.FTZ R151, R154, UR7 ;  /* 0x000000079a977c20 */ /* 0x000fe20008410000 */
[----:B------:R-:W-:Y:S01]  /*5a90*/  FMUL.FTZ R154, R158, UR7 ;  /* 0x000000079e9a7c20 */ /* 0x000fe20008410000 */
[----:B------:R-:W-:Y:S01]  /*5aa0*/  FMUL.FTZ R158, R166, UR7 ;  /* 0x00000007a69e7c20 */ /* 0x000fe20008410000 */
[----:B------:R-:W-:Y:S01]  /*5ab0*/  FMNMX.FTZ R146, R121, R146, !PT ;  /* 0x0000009279927209 */ /* 0x000fe20007810000 */
[----:B------:R-:W0:Y:S04]  /*5ac0*/  MUFU.TANH R171, R171 ;  /* 0x000000ab00ab7308 */ /* 0x000e280000002400 */
[----:B------:R-:W3:Y:S04]  /*5ad0*/  SHFL.BFLY PT, R143, R146, 0x2, 0x1f ;  /* 0x0c401f00928f7f89 */ /* 0x000ee800000e0000 */
[----:B------:R-:W4:Y:S08]  /*5ae0*/  MUFU.TANH R170, R170 ;  /* 0x000000aa00aa7308 */ /* 0x000f300000002400 */
[----:B------:R-:W5:Y:S08]  /*5af0*/  MUFU.TANH R129, R129 ;  /* 0x0000008100817308 */ /* 0x000f700000002400 */
[----:B------:R-:W5:Y:S01]  /*5b00*/  MUFU.TANH R130, R130 ;  /* 0x0000008200827308 */ /* 0x000f620000002400 */
[----:B---3--:R-:W-:-:S02]  /*5b10*/  FMNMX.FTZ R160, R146, R143, !PT ;  /* 0x0000008f92a07209 */ /* 0x008fc40007810000 */
[----:B------:R-:W3:Y:S05]  /*5b20*/  SHFL.IDX PT, R143, R12, 0x1, 0x1c1f ;  /* 0x003c1f000c8f7f89 */ /* 0x000eea00000e0000 */
[----:B------:R-:W5:Y:S01]  /*5b30*/  MUFU.TANH R131, R131 ;  /* 0x0000008300837308 */ /* 0x000f620000002400 */
[----:B------:R-:W2:Y:S07]  /*5b40*/  SHFL.BFLY PT, R161, R160, 0x1, 0x1f ;  /* 0x0c201f00a0a17f89 */ /* 0x000eae00000e0000 */
[----:B------:R-:W5:Y:S08]  /*5b50*/  MUFU.TANH R132, R132 ;  /* 0x0000008400847308 */ /* 0x000f700000002400 */
[----:B------:R-:W5:Y:S01]  /*5b60*/  MUFU.TANH R134, R134 ;  /* 0x0000008600867308 */ /* 0x000f620000002400 */
[----:B---3--:R-:W-:-:S07]  /*5b70*/  IMAD.IADD R172, R172, 0x1, R143 ;  /* 0x00000001acac7824 */ /* 0x008fce00078e028f */
[----:B------:R-:W3:Y:S01]  /*5b80*/  MUFU.TANH R136, R136 ;  /* 0x0000008800887308 */ /* 0x000ee20000002400 */
[----:B--2---:R-:W-:Y:S02]  /*5b90*/  FMNMX.FTZ R12, R160, R161, !PT ;  /* 0x000000a1a00c7209 */ /* 0x004fe40007810000 */
[C---:B------:R-:W-:Y:S02]  /*5ba0*/  ISETP.GT.AND P1, PT, R172.reuse, RZ, PT ;  /* 0x000000ffac00720c */ /* 0x040fe40003f24270 */
[----:B------:R-:W-:Y:S01]  /*5bb0*/  ISETP.GT.AND P2, PT, R172, 0x1, PT ;  /* 0x00000001ac00780c */ /* 0x000fe20003f44270 */
[----:B------:R-:W-:Y:S01]  /*5bc0*/  FMUL.FTZ R143, R12, UR14 ;  /* 0x0000000e0c8f7c20 */ /* 0x000fe20008410000 */
[----:B------:R-:W-:Y:S01]  /*5bd0*/  FSEL R168, R168, -INF , P1 ;  /* 0xff800000a8a87808 */ /* 0x000fe20000800000 */
[----:B------:R-:W2:Y:S01]  /*5be0*/  MUFU.TANH R148, R148 ;  /* 0x0000009400947308 */ /* 0x000ea20000002400 */
[----:B------:R-:W-:Y:S02]  /*5bf0*/  ISETP.GT.AND P3, PT, R172, 0x8, PT ;  /* 0x00000008ac00780c */ /* 0x000fe40003f64270 */
[----:B-1----:R-:W-:-:S02]  /*5c00*/  FSEL R169, R169, -INF , P2 ;  /* 0xff800000a9a97808 */ /* 0x002fc40001000000 */
[----:B------:R-:W-:Y:S02]  /*5c10*/  FMNMX.FTZ R146, R168, R13, !PT ;  /* 0x0000000da8927209 */ /* 0x000fe40007810000 */
[----:B------:R-:W-:Y:S01]  /*5c20*/  ISETP.GT.AND P4, PT, R172, 0x9, PT ;  /* 0x00000009ac00780c */ /* 0x000fe20003f84270 */
[----:B------:R-:W1:Y:S01]  /*5c30*/  MUFU.TANH R149, R149 ;  /* 0x0000009500957308 */ /* 0x000e620000002400 */
[----:B0-----:R-:W-:Y:S02]  /*5c40*/  FSEL R171, R171, -INF , P3 ;  /* 0xff800000abab7808 */ /* 0x001fe40001800000 */
[----:B------:R-:W-:Y:S02]  /*5c50*/  FMNMX.FTZ R160, R169, R146, !PT ;  /* 0x00000092a9a07209 */ /* 0x000fe40007810000 */
[----:B------:R-:W-:Y:S02]  /*5c60*/  FSETP.NEU.FTZ.AND P1, PT, R12, -INF , PT ;  /* 0xff8000000c00780b */ /* 0x000fe40003f3d000 */
[----:B------:R-:W-:Y:S01]  /*5c70*/  ISETP.GT.AND P2, PT, R172, 0x10, PT ;  /* 0x00000010ac00780c */ /* 0x000fe20003f44270 */
[----:B------:R-:W0:Y:S01]  /*5c80*/  MUFU.TANH R152, R152 ;  /* 0x0000009800987308 */ /* 0x000e220000002400 */
[----:B----4-:R-:W-:-:S02]  /*5c90*/  FSEL R170, R170, -INF , P4 ;  /* 0xff800000aaaa7808 */ /* 0x010fc40002000000 */
[----:B------:R-:W-:Y:S02]  /*5ca0*/  FMNMX.FTZ R161, R171, R160, !PT ;  /* 0x000000a0aba17209 */ /* 0x000fe40007810000 */
[----:B------:R-:W-:Y:S02]  /*5cb0*/  FSEL R146, R143, RZ, P1 ;  /* 0x000000ff8f927208 */ /* 0x000fe40000800000 */
        /* <DEDUP_REMOVED lines=9> */
[----:B------:R-:W5:Y:S01]  /*5d50*/  MUFU.TANH R150, R150 ;  /* 0x0000009600967308 */ /* 0x000f620000002400 */
[----:B------:R-:W-:Y:S01]  /*5d60*/  FMNMX.FTZ R161, R143, R160, !PT ;  /* 0x000000a08fa17209 */ /* 0x000fe20007810000 */
[--C-:B------:R-:W-:Y:S01]  /*5d70*/  FFMA.FTZ R141, R141, UR14, -R146.reuse ;  /* 0x0000000e8d8d7c23 */ /* 0x100fe20008010892 */
[----:B------:R-:W-:Y:S01]  /*5d80*/  ISETP.GT.AND P3, PT, R172, 0x19, PT ;  /* 0x00000019ac00780c */ /* 0x000fe20003f64270 */
[--C-:B------:R-:W-:Y:S01]  /*5d90*/  FFMA.FTZ R186, R138, UR14, -R146.reuse ;  /* 0x0000000e8aba7c23 */ /* 0x100fe20008010892 */
[----:B------:R-:W-:Y:S01]  /*5da0*/  FSEL R145, R131, -INF , P2 ;  /* 0xff80000083917808 */ /* 0x000fe20001000000 */
[--C-:B------:R-:W-:Y:S01]  /*5db0*/  FFMA.FTZ R180, R135, UR14, -R146.reuse ;  /* 0x0000000e87b47c23 */ /* 0x100fe20008010892 */
[----:B------:R-:W-:Y:S01]  /*5dc0*/  FMNMX.FTZ R144, R130, R161, !PT ;  /* 0x000000a182907209 */ /* 0x000fe20007810000 */
[----:B------:R-:W5:Y:S01]  /*5dd0*/  MUFU.TANH R151, R151 ;  /* 0x0000009700977308 */ /* 0x000f620000002400 */
[----:B------:R-:W-:Y:S01]  /*5de0*/  ISETP.GT.AND P2, PT, R172, 0x20, PT ;  /* 0x00000020ac00780c */ /* 0x000fe20003f44270 */
[--C-:B------:R-:W-:Y:S01]  /*5df0*/  FFMA.FTZ R176, R123, UR14, -R146.reuse ;  /* 0x0000000e7bb07c23 */ /* 0x100fe20008010892 */
[----:B------:R-:W-:Y:S01]  /*5e00*/  FSEL R132, R132, -INF , P3 ;  /* 0xff80000084847808 */ /* 0x000fe20001800000 */
[--C-:B------:R-:W-:Y:S01]  /*5e10*/  FFMA.FTZ R123, R0, UR14, -R146.reuse ;  /* 0x0000000e007b7c23 */ /* 0x100fe20008010892 */
[----:B------:R-:W-:Y:S01]  /*5e20*/  FMNMX.FTZ R131, R145, R144, !PT ;  /* 0x0000009091837209 */ /* 0x000fe20007810000 */
[--C-:B------:R-:W-:Y:S01]  /*5e30*/  FFMA.FTZ R178, R11, UR14, -R146.reuse ;  /* 0x0000000e0bb27c23 */ /* 0x100fe20008010892 */
[----:B------:R-:W-:Y:S01]  /*5e40*/  ISETP.GT.AND P3, PT, R172, 0x21, PT ;  /* 0x00000021ac00780c */ /* 0x000fe20003f64270 */
[----:B------:R-:W5:Y:S01]  /*5e50*/  MUFU.TANH R153, R153 ;  /* 0x0000009900997308 */ /* 0x000f620000002400 */
[----:B------:R-:W-:Y:S01]  /*5e60*/  FSEL R144, R133, -INF , P2 ;  /* 0xff80000085907808 */ /* 0x000fe20001000000 */
        /* <DEDUP_REMOVED lines=11> */
[----:B---3--:R-:W-:Y:S01]  /*5f20*/  FSEL R136, R136, -INF , P2 ;  /* 0xff80000088887808 */ /* 0x008fe20001000000 */
[--C-:B------:R-:W-:Y:S01]  /*5f30*/  FFMA.FTZ R190, R142, UR14, -R146.reuse ;  /* 0x0000000e8ebe7c23 */ /* 0x100fe20008010892 */
[----:B------:R-:W-:Y:S01]  /*5f40*/  FMNMX.FTZ R133, R134, R131, !PT ;  /* 0x0000008386857209 */ /* 0x000fe20007810000 */
[----:B------:R-:W3:Y:S01]  /*5f50*/  MUFU.TANH R155, R155 ;  /* 0x0000009b009b7308 */ /* 0x000ee20000002400 */
[----:B------:R-:W-:Y:S01]  /*5f60*/  ISETP.GT.AND P2, PT, R172, 0x30, PT ;  /* 0x00000030ac00780c */ /* 0x000fe20003f44270 */
[--C-:B------:R-:W-:Y:S01]  /*5f70*/  FFMA.FTZ R137, R137, UR14, -R146.reuse ;  /* 0x0000000e89897c23 */ /* 0x100fe20008010892 */
[----:B--2---:R-:W-:Y:S01]  /*5f80*/  FSEL R148, R148, -INF , P3 ;  /* 0xff80000094947808 */ /* 0x004fe20001800000 */
[----:B------:R-:W-:Y:S01]  /*5f90*/  FFMA.FTZ R121, R121, UR14, -R146 ;  /* 0x0000000e79797c23 */ /* 0x000fe20008010892 */
[----:B------:R-:W-:-:S02]  /*5fa0*/  FMNMX.FTZ R133, R136, R133, !PT ;  /* 0x0000008588857209 */ /* 0x000fc40007810000 */
[----:B------:R-:W-:Y:S01]  /*5fb0*/  ISETP.GT.AND P3, PT, R172, 0x31, PT ;  /* 0x00000031ac00780c */ /* 0x000fe20003f64270 */
[----:B------:R2:W-:Y:S01]  /*5fc0*/  MUFU.EX2 R131, R141 ;  /* 0x0000008d00837308 */ /* 0x0005e20000000800 */
[----:B-1----:R-:W-:Y:S02]  /*5fd0*/  FSEL R149, R149, -INF , P2 ;  /* 0xff80000095957808 */ /* 0x002fe40001000000 */
[----:B------:R-:W-:Y:S02]  /*5fe0*/  FMNMX.FTZ R140, R148, R133, !PT ;  /* 0x00000085948c7209 */ /* 0x000fe40007810000 */
[----:B------:R-:W-:Y:S02]  /*5ff0*/  ISETP.GT.AND P2, PT, R172, 0x38, PT ;  /* 0x00000038ac00780c */ /* 0x000fe40003f44270 */
[----:B0-----:R-:W-:Y:S01]  /*6000*/  FSEL R152, R152, -INF , P3 ;  /* 0xff80000098987808 */ /* 0x001fe20001800000 */
[----:B------:R-:W0:Y:S01]  /*6010*/  MUFU.TANH R156, R156 ;  /* 0x0000009c009c7308 */ /* 0x000e220000002400 */
[----:B------:R-:W-:Y:S01]  /*6020*/  FMNMX.FTZ R133, R149, R140, !PT ;  /* 0x0000008c95857209 */ /* 0x000fe20007810000 */
[----:B--2---:R-:W-:Y:S01]  /*6030*/  FFMA.FTZ R141, R139, UR14, -R146 ;  /* 0x0000000e8b8d7c23 */ /* 0x004fe20008010892 */
[----:B------:R-:W-:-:S02]  /*6040*/  ISETP.GT.AND P3, PT, R172, 0x39, PT ;  /* 0x00000039ac00780c */ /* 0x000fc40003f64270 */
[----:B----4-:R-:W-:Y:S02]  /*6050*/  FSEL R147, R147, -INF , P2 ;  /* 0xff80000093937808 */ /* 0x010fe40001000000 */
[----:B------:R-:W-:Y:S01]  /*6060*/  FMNMX.FTZ R140, R152, R133, !PT ;  /* 0x00000085988c7209 */ /* 0x000fe20007810000 */
[----:B------:R-:W1:Y:S01]  /*6070*/  MUFU.TANH R157, R157 ;  /* 0x0000009d009d7308 */ /* 0x000e620000002400 */
[----:B------:R-:W-:Y:S02]  /*6080*/  ISETP.GT.AND P2, PT, R172, 0x40, PT ;  /* 0x00000040ac00780c */ /* 0x000fe40003f44270 */
[----:B-----5:R-:W-:Y:S02]  /*6090*/  FSEL R150, R150, -INF , P3 ;  /* 0xff80000096967808 */ /* 0x020fe40001800000 */
[----:B------:R-:W-:Y:S02]  /*60a0*/  FMNMX.FTZ R139, R147, R140, !PT ;  /* 0x0000008c938b7209 */ /* 0x000fe40007810000 */
[----:B------:R-:W-:Y:S01]  /*60b0*/  ISETP.GT.AND P3, PT, R172, 0x41, PT ;  /* 0x00000041ac00780c */ /* 0x000fe20003f64270 */
[----:B------:R-:W2:Y:S01]  /*60c0*/  MUFU.TANH R158, R158 ;  /* 0x0000009e009e7308 */ /* 0x000ea20000002400 */
[----:B------:R-:W-:-:S02]  /*60d0*/  FSEL R151, R151, -INF , P2 ;  /* 0xff80000097977808 */ /* 0x000fc40001000000 */
[----:B------:R-:W-:Y:S02]  /*60e0*/  FMNMX.FTZ R138, R150, R139, !PT ;  /* 0x0000008b968a7209 */ /* 0x000fe40007810000 */
[C---:B------:R-:W-:Y:S02]  /*60f0*/  ISETP.GT.AND P2, PT, R172.reuse, 0x48, PT ;  /* 0x00000048ac00780c */ /* 0x040fe40003f44270 */
[----:B------:R-:W-:Y:S01]  /*6100*/  FSEL R153, R153, -INF , P3 ;  /* 0xff80000099997808 */ /* 0x000fe20001800000 */
[----:B------:R-:W4:Y:S01]  /*6110*/  MUFU.TANH R159, R159 ;  /* 0x0000009f009f7308 */ /* 0x000f220000002400 */
[----:B------:R-:W-:Y:S02]  /*6120*/  FMNMX.FTZ R138, R151, R138, !PT ;  /* 0x0000008a978a7209 */ /* 0x000fe40007810000 */
[----:B------:R-:W-:Y:S02]  /*6130*/  ISETP.GT.AND P3, PT, R172, 0x49, PT ;  /* 0x00000049ac00780c */ /* 0x000fe40003f64270 */
[----:B------:R-:W-:-:S02]  /*6140*/  FSEL R154, R154, -INF , P2 ;  /* 0xff8000009a9a7808 */ /* 0x000fc40001000000 */
[----:B------:R-:W-:Y:S01]  /*6150*/  FMNMX.FTZ R139, R153, R138, !PT ;  /* 0x0000008a998b7209 */ /* 0x000fe20007810000 */
[----:B------:R5:W-:Y:S01]  /*6160*/  MUFU.EX2 R133, R141 ;  /* 0x0000008d00857308 */ /* 0x000be20000000800 */
[----:B------:R-:W-:Y:S02]  /*6170*/  ISETP.GT.AND P2, PT, R172, 0x50, PT ;  /* 0x00000050ac00780c */ /* 0x000fe40003f44270 */
[----:B---3--:R-:W-:Y:S02]  /*6180*/  FSEL R155, R155, -INF , P3 ;  /* 0xff8000009b9b7808 */ /* 0x008fe40001800000 */
[----:B------:R-:W-:Y:S02]  /*6190*/  FMNMX.FTZ R138, R154, R139, !PT ;  /* 0x0000008b9a8a7209 */ /* 0x000fe40007810000 */
[----:B------:R-:W-:Y:S01]  /*61a0*/  ISETP.GT.AND P3, PT, R172, 0x51, PT ;  /* 0x00000051ac00780c */ /* 0x000fe20003f64270 */
[----:B------:R-:W-:Y:S01]  /*61b0*/  MUFU.EX2 R129, R129 ;  /* 0x0000008100817308 */ /* 0x000fe20000000800 */
[----:B0-----:R-:W-:-:S02]  /*61c0*/  FSEL R156, R156, -INF , P2 ;  /* 0xff8000009c9c7808 */ /* 0x001fc40001000000 */
[----:B------:R-:W-:Y:S02]  /*61d0*/  FMNMX.FTZ R135, R155, R138, !PT ;  /* 0x0000008a9b877209 */ /* 0x000fe40007810000 */
[----:B------:R-:W-:Y:S02]  /*61e0*/  ISETP.GT.AND P2, PT, R172, 0x58, PT ;  /* 0x00000058ac00780c */ /* 0x000fe40003f44270 */
[----:B-1----:R-:W-:Y:S01]  /*61f0*/  FSEL R157, R157, -INF , P3 ;  /* 0xff8000009d9d7808 */ /* 0x002fe20001800000 */
[----:B------:R-:W-:Y:S01]  /*6200*/  MUFU.EX2 R188, R188 ;  /* 0x000000bc00bc7308 */ /* 0x000fe20000000800 */
[----:B------:R-:W-:Y:S01]  /*6210*/  FMNMX.FTZ R138, R156, R135, !PT ;  /* 0x000000879c8a7209 */ /* 0x000fe20007810000 */
[--C-:B------:R-:W-:Y:S01]  /*6220*/  FFMA.FTZ R135, R128, UR14, -R146.reuse ;  /* 0x0000000e80877c23 */ /* 0x100fe20008010892 */
[----:B------:R-:W-:Y:S01]  /*6230*/  ISETP.GT.AND P3, PT, R172, 0x59, PT ;  /* 0x00000059ac00780c */ /* 0x000fe20003f64270 */
[--C-:B------:R-:W-:Y:S01]  /*6240*/  FFMA.FTZ R172, R15, UR14, -R146.reuse ;  /* 0x0000000e0fac7c23 */ /* 0x100fe20008010892 */
[----:B--2---:R-:W-:Y:S01]  /*6250*/  FSEL R158, R158, -INF , P2 ;  /* 0xff8000009e9e7808 */ /* 0x004fe20001000000 */
[----:B------:R-:W-:Y:S01]  /*6260*/  FFMA.FTZ R15, R124, UR14, -R146 ;  /* 0x0000000e7c0f7c23 */ /* 0x000fe20008010892 */
[----:B------:R-:W-:Y:S01]  /*6270*/  FMNMX.FTZ R139, R157, R138, !PT ;  /* 0x0000008a9d8b7209 */ /* 0x000fe20007810000 */
[----:B------:R-:W-:Y:S01]  /*6280*/  MUFU.EX2 R190, R190 ;  /* 0x000000be00be7308 */ /* 0x000fe20000000800 */
[----:B----4-:R-:W-:-:S02]  /*6290*/  FSEL R159, R159, -INF , P3 ;  /* 0xff8000009f9f7808 */ /* 0x010fc40001800000 */
[----:B------:R-:W-:Y:S01]  /*62a0*/  FMNMX.FTZ R128, R158, R139, !PT ;  /* 0x0000008b9e807209 */ /* 0x000fe20007810000 */
[----:B------:R-:W-:-:S03]  /*62b0*/  FFMA.FTZ R139, R2, UR14, -R146 ;  /* 0x0000000e028b7c23 */ /* 0x000fc60008010892 */
[----:B------:R-:W-:Y:S01]  /*62c0*/  FMNMX.FTZ R128, R159, R128, !PT ;  /* 0x000000809f807209 */ /* 0x000fe20007810000 */
[----:B------:R-:W-:Y:S04]  /*62d0*/  MUFU.EX2 R184, R184 ;  /* 0x000000b800b87308 */ /* 0x000fe80000000800 */
[----:B-----5:R-:W0:Y:S04]  /*62e0*/  SHFL.BFLY PT, R141, R128, 0x2, 0x1f ;  /* 0x0c401f00808d7f89 */ /* 0x020e2800000e0000 */
[----:B------:R-:W-:Y:S08]  /*62f0*/  MUFU.EX2 R186, R186 ;  /* 0x000000ba00ba7308 */ /* 0x000ff00000000800 */
[----:B------:R-:W-:Y:S08]  /*6300*/  MUFU.EX2 R137, R137 ;  /* 0x0000008900897308 */ /* 0x000ff00000000800 */
[----:B------:R-:W-:Y:S01]  /*6310*/  MUFU.EX2 R180, R180 ;  /* 0x000000b400b47308 */ /* 0x000fe20000000800 */
[----:B0-----:R-:W-:Y:S01]  /*6320*/  FMNMX.FTZ R0, R128, R141, !PT ;  /* 0x0000008d80007209 */ /* 0x001fe20007810000 */
[--C-:B------:R-:W-:Y:S01]  /*6330*/  FFMA.FTZ R141, R20, UR14, -R146.reuse ;  /* 0x0000000e148d7c23 */ /* 0x100fe20008010892 */
[----:B------:R-:W-:-:S05]  /*6340*/  FFMA.FTZ R20, R126, UR14, -R146 ;  /* 0x0000000e7e147c23 */ /* 0x000fca0008010892 */
        /* <DEDUP_REMOVED lines=8> */
[----:B------:R-:W-:Y:S01]  /*63d0*/  MUFU.EX2 R123, R123 ;  /* 0x0000007b007b7308 */ /* 0x000fe20000000800 */
[----:B------:R-:W-:Y:S02]  /*63e0*/  FSEL R0, R11, RZ, P2 ;  /* 0x000000ff0b007208 */ /* 0x000fe40001000000 */
[----:B------:R-:W-:-:S03]  /*63f0*/  FSEL R125, R125, RZ, P2 ;  /* 0x000000ff7d7d7208 */ /* 0x000fc60001000000 */
[----:B------:R-:W-:Y:S02]  /*6400*/  FADD.FTZ R2, -R0, R13 ;  /* 0x0000000d00027221 */ /* 0x000fe40000010100 */
[--C-:B------:R-:W-:Y:S01]  /*6410*/  FFMA.FTZ R185, R143, UR14, -R125.reuse ;  /* 0x0000000e8fb97c23 */ /* 0x100fe2000801087d */
[----:B------:R-:W-:Y:S01]  /*6420*/  FSEL R143, R12, RZ, P1 ;  /* 0x000000ff0c8f7208 */ /* 0x000fe20000800000 */
[--C-:B------:R-:W-:Y:S01]  /*6430*/  FFMA.FTZ R189, R168, UR14, -R125.reuse ;  /* 0x0000000ea8bd7c23 */ /* 0x100fe2000801087d */
[----:B------:R-:W-:Y:S01]  /*6440*/  FMUL.FTZ R2, R2, UR14 ;  /* 0x0000000e02027c20 */ /* 0x000fe20008410000 */
[--C-:B------:R-:W-:Y:S01]  /*6450*/  FFMA.FTZ R122, R169, UR14, -R125.reuse ;  /* 0x0000000ea97a7c23 */ /* 0x100fe2000801087d */
[--C-:B------:R-:W-:Y:S01]  /*6460*/  FFMA.FTZ R191, R171, UR14, -R125.reuse ;  /* 0x0000000eabbf7c23 */ /* 0x100fe2000801087d */
[----:B------:R-:W-:Y:S01]  /*6470*/  FADD.FTZ R143, -R143, R14 ;  /* 0x0000000e8f8f7221 */ /* 0x000fe20000010100 */
[--C-:B------:R-:W-:Y:S01]  /*6480*/  FFMA.FTZ R124, R170, UR14, -R125.reuse ;  /* 0x0000000eaa7c7c23 */ /* 0x100fe2000801087d */
[----:B------:R-:W-:Y:S01]  /*6490*/  MUFU.EX2 R189, R189 ;  /* 0x000000bd00bd7308 */ /* 0x000fe20000000800 */
[--C-:B------:R-:W-:Y:S01]  /*64a0*/  FFMA.FTZ R126, R130, UR14, -R125.reuse ;  /* 0x0000000e827e7c23 */ /* 0x100fe2000801087d */
[----:B------:R-:W-:Y:S01]  /*64b0*/  FMUL.FTZ R143, R143, UR14 ;  /* 0x0000000e8f8f7c20 */ /* 0x000fe20008410000 */
        /* <DEDUP_REMOVED lines=16> */
[----:B------:R-:W-:-:S05]  /*65c0*/  FFMA.FTZ R158, R158, UR14, -R125 ;  /* 0x0000000e9e9e7c23 */ /* 0x000fca000801087d */
        /* <DEDUP_REMOVED lines=19> */
[----:B------:R-:W-:Y:S01]  /*6700*/  FADD.FTZ R13, R135, R138 ;  /* 0x0000008a870d7221 */ /* 0x000fe20000010000 */
[----:B------:R-:W-:Y:S01]  /*6710*/  FFMA.FTZ R138, R155, UR14, -R125 ;  /* 0x0000000e9b8a7c23 */ /* 0x000fe2000801087d */
        /* <DEDUP_REMOVED lines=65> */
.L_x_5721:
        /* <DEDUP_REMOVED lines=34> */
[----:B------:R-:W-:Y:S01]  /*6d50*/  MOV R14, R12 ;  /* 0x0000000c000e7202 */ /* 0x000fe20000000f00 */
[----:B------:R-:W-:Y:S06]  /*6d60*/  @P1 BRA `(.L_x_5722) ;  /* 0xffffffd000fc1947 */ /* 0x000fec000383ffff */
.L_x_5711:
[----:B------:R-:W-:-:S13]  /*6d70*/  ISETP.LE.AND P1, PT, RZ, UR4, PT ;  /* 0x00000004ff007c0c */ /* 0x000fda000bf23270 */
[----:B------:R-:W-:Y:S05]  /*6d80*/  @!P1 BRA `(.L_x_5723) ;  /* 0x00000024003c9947 */ /* 0x000fea0003800000 */
[----:B------:R-:W-:Y:S01]  /*6d90*/  IMAD.MOV.U32 R14, RZ, RZ, R11 ;  /* 0x000000ffff0e7224 */ /* 0x000fe200078e000b */
[----:B------:R-:W-:Y:S01]  /*6da0*/  UMOV UR5, UR38 ;  /* 0x0000002600057c82 */ /* 0x000fe20008000000 */
[----:B------:R-:W-:Y:S01]  /*6db0*/  IMAD.MOV.U32 R13, RZ, RZ, R12 ;  /* 0x000000ffff0d7224 */ /* 0x000fe200078e000c */
[----:B------:R-:W-:Y:S01]  /*6dc0*/  UMOV UR6, UR39 ;  /* 0x0000002700067c82 */ /* 0x000fe20008000000 */
[----:B------:R-:W-:Y:S01]  /*6dd0*/  ULDC UR7, c[0x0][0x9d8] ;  /* 0x0002760000077ab9 */ /* 0x000fe20000000800 */
[----:B------:R-:W-:-:S05]  /*6de0*/  ULDC UR10, c[0x0][0x988] ;  /* 0x00026200000a7ab9 */ /* 0x000fca0000000800 */
.L_x_5734:
        /* <DEDUP_REMOVED lines=8> */
.L_x_5724:
[----:B------:R-:W-:Y:S01]  /*6e70*/  ULEA UR8, UR39, UR40, 0x3 ;  /* 0x0000002827087291 */ /* 0x000fe2000f8e183f */
[----:B------:R-:W-:-:S05]  /*6e80*/  IMAD.U32 R11, RZ, RZ, UR38 ;  /* 0x00000026ff0b7e24 */ /* 0x000fca000f8e00ff */
[----:B------:R-:W-:-:S04]  /*6e90*/  SHF.L.U32 R11, R11, 0x1f, RZ ;  /* 0x0000001f0b0b7819 */ /* 0x000fc800000006ff */
[----:B------:R0:W1:Y:S01]  /*6ea0*/  SYNCS.PHASECHK.TRANS64.TRYWAIT P1, [UR8+0x30830], R11 ;  /* 0x0308300bff0075a7 */ /* 0x0000620008020148 */
[----:B------:R-:W-:Y:S05]  /*6eb0*/  @!P0 BRA `(.L_x_5725) ;  /* 0x0000000000048947 */ /* 0x000fea0003800000 */
[----:B------:R-:W-:Y:S01]  /*6ec0*/  BPT.TRAP 0x1 ;  /* 0x000000040000795c */ /* 0x000fe20000300000 */
.L_x_5725:
[----:B-1----:R-:W-:Y:S05]  /*6ed0*/  @P1 BRA `(.L_x_5726) ;  /* 0x0000000000081947 */ /* 0x002fea0003800000 */
[----:B------:R-:W1:Y:S02]  /*6ee0*/  SYNCS.PHASECHK.TRANS64.TRYWAIT P1, [UR8+0x30830], R11 ;  /* 0x0308300bff0075a7 */ /* 0x000e640008020148 */
[----:B-1----:R-:W-:Y:S05]  /*6ef0*/  @!P1 BRA `(.L_x_5727) ;  /* 0x000000b800009947 */ /* 0x002fea0003800000 */
.L_x_5726:
        /* <DEDUP_REMOVED lines=175> */
.L_x_5728:
[----:B------:R-:W-:Y:S01]  /*79f0*/  ULEA UR8, UR6, UR40, 0x3 ;  /* 0x0000002806087291 */ /* 0x000fe2000f8e183f */
[----:B------:R-:W-:-:S05]  /*7a00*/  IMAD.U32 R0, RZ, RZ, UR5 ;  /* 0x00000005ff007e24 */ /* 0x000fca000f8e00ff */
[----:B------:R-:W-:-:S04]  /*7a10*/  SHF.L.U32 R0, R0, 0x1f, RZ ;  /* 0x0000001f00007819 */ /* 0x000fc800000006ff */
[----:B------:R2:W3:Y:S01]  /*7a20*/  SYNCS.PHASECHK.TRANS64.TRYWAIT P1, [UR8+0x30850], R0 ;  /* 0x03085000ff0075a7 */ /* 0x0004e20008020148 */
[----:B------:R-:W-:Y:S05]  /*7a30*/  @!P0 BRA `(.L_x_5729) ;  /* 0x0000000000048947 */ /* 0x000fea0003800000 */
[----:B------:R-:W-:Y:S01]  /*7a40*/  BPT.TRAP 0x1 ;  /* 0x000000040000795c */ /* 0x000fe20000300000 */
.L_x_5729:
[----:B---3--:R-:W-:Y:S05]  /*7a50*/  @P1 BRA `(.L_x_5730) ;  /* 0x0000000000081947 */ /* 0x008fea0003800000 */
[----:B------:R-:W3:Y:S02]  /*7a60*/  SYNCS.PHASECHK.TRANS64.TRYWAIT P1, [UR8+0x30850], R0 ;  /* 0x03085000ff0075a7 */ /* 0x000ee40008020148 */
[----:B---3--:R-:W-:Y:S05]  /*7a70*/  @!P1 BRA `(.L_x_5731) ;  /* 0x000000ac00389947 */ /* 0x008fea0003800000 */
.L_x_5730:
        /* <DEDUP_REMOVED lines=37> */
.L_x_5732:
        /* <DEDUP_REMOVED lines=157> */
[----:B------:R-:W-:Y:S01]  /*86a0*/  FADD.FTZ R13, -R12, R13 ;  /* 0x0000000d0c0d7221 */ /* 0x000fe20000010100 */
[----:B-1----:R-:W-:-:S03]  /*86b0*/  FMNMX.FTZ R11, R157, R158, !PT ;  /* 0x0000009e9d0b7209 */ /* 0x002fc60007810000 */
[----:B------:R-:W-:Y:S02]  /*86c0*/  FMUL.FTZ R158, R13, UR14 ;  /* 0x0000000e0d9e7c20 */ /* 0x000fe40008410000 */
[----:B------:R-:W-:Y:S01]  /*86d0*/  FADD.FTZ R13, -R11, R14 ;  /* 0x0000000e0b0d7221 */ /* 0x000fe20000010100 */
[----:B------:R-:W-:Y:S01]  /*86e0*/  FMUL.FTZ R14, R12, UR14 ;  /* 0x0000000e0c0e7c20 */ /* 0x000fe20008410000 */
[----:B------:R-:W-:Y:S02]  /*86f0*/  MUFU.EX2 R0, R158 ;  /* 0x0000009e00007308 */ /* 0x000fe40000000800 */
[----:B------:R-:W-:Y:S01]  /*8700*/  FMUL.FTZ R2, R13, UR14 ;  /* 0x0000000e0d027c20 */ /* 0x000fe20008410000 */
[--C-:B------:R-:W-:Y:S01]  /*8710*/  FFMA.FTZ R13, R168, UR14, -R14.reuse ;  /* 0x0000000ea80d7c23 */ /* 0x100fe2000801080e */
        /* <DEDUP_REMOVED lines=22> */
[----:B------:R-:W-:Y:S01]  /*8880*/  FFMA.FTZ R155, R155, UR14, -R14 ;  /* 0x0000000e9b9b7c23 */ /* 0x000fe2000801080e */
[----:B------:R-:W-:Y:S01]  /*8890*/  FMUL.FTZ R14, R11, UR14 ;  /* 0x0000000e0b0e7c20 */ /* 0x000fe20008410000 */
[----:B------:R-:W-:Y:S03]  /*88a0*/  MUFU.EX2 R2, R2 ;  /* 0x0000000200027308 */ /* 0x000fe60000000800 */
        /* <DEDUP_REMOVED lines=26> */
[--C-:B------:R-:W-:Y:S01]  /*8a50*/  FFMA.FTZ R152, R152, UR14, -R14.reuse ;  /* 0x0000000e98987c23 */ /* 0x100fe2000801080e */
[----:B------:R-:W-:-:S02]  /*8a60*/  FFMA.FTZ R14, R153, UR14, -R14 ;  /* 0x0000000e990e7c23 */ /* 0x000fc4000801080e */
[----:B------:R-:W0:Y:S01]  /*8a70*/  MUFU.EX2 R20, R20 ;  /* 0x0000001400147308 */ /* 0x000e220000000800 */
[----:B-1----:R-:W-:-:S07]  /*8a80*/  FFMA.FTZ R3, R2, R3, R189 ;  /* 0x0000000302037223 */ /* 0x002fce00000100bd */
        /* <DEDUP_REMOVED lines=92> */
.L_x_5733:
        /* <DEDUP_REMOVED lines=35> */
.L_x_5723:
        /* <DEDUP_REMOVED lines=99> */
.L_x_5735:
[----:B------:R-:W-:Y:S01]  /*98b0*/  ULEA UR5, UR39, UR40, 0x3 ;  /* 0x0000002827057291 */ /* 0x000fe2000f8e183f */
[----:B------:R-:W-:-:S05]  /*98c0*/  IMAD.U32 R0, RZ, RZ, UR38 ;  /* 0x00000026ff007e24 */ /* 0x000fca000f8e00ff */
[----:B------:R-:W-:-:S04]  /*98d0*/  SHF.L.U32 R0, R0, 0x1f, RZ ;  /* 0x0000001f00007819 */ /* 0x000fc800000006ff */
[----:B------:R0:W1:Y:S01]  /*98e0*/  SYNCS.PHASECHK.TRANS64.TRYWAIT P1, [UR5+0x30850], R0 ;  /* 0x03085000ff0075a7 */ /* 0x0000620008020145 */
[----:B------:R-:W-:Y:S05]  /*98f0*/  @!P0 BRA `(.L_x_5736) ;  /* 0x0000000000048947 */ /* 0x000fea0003800000 */
[----:B------:R-:W-:Y:S01]  /*9900*/  BPT.TRAP 0x1 ;  /* 0x000000040000795c */ /* 0x000fe20000300000 */
.L_x_5736:
[----:B-1----:R-:W-:Y:S05]  /*9910*/  @P1 BRA `(.L_x_5737) ;  /* 0x0000000000081947 */ /* 0x002fea0003800000 */
[----:B------:R-:W1:Y:S02]  /*9920*/  SYNCS.PHASECHK.TRANS64.TRYWAIT P1, [UR5+0x30850], R0 ;  /* 0x03085000ff0075a7 */ /* 0x000e640008020145 */
[----:B-1----:R-:W-:Y:S05]  /*9930*/  @!P1 BRA `(.L_x_5738) ;  /* 0x0000008c00a09947 */ /* 0x002fea0003800000 */
.L_x_5737:
        /* <DEDUP_REMOVED lines=8> */
[----:B------:R-:W-:-:S03]  /*99c0*/  IMAD.MOV.U32 R8, RZ, RZ, RZ ;  /* 0x000000ffff087224 */ /* 0x000fc600078e00ff */
        /* <DEDUP_REMOVED lines=12> */
[----:B------:R-:W-:Y:S01]  /*9a90*/  IMAD.U32 R5, RZ, RZ, UR14 ;  /* 0x0000000eff057e24 */ /* 0x000fe2000f8e00ff */
[----:B------:R-:W-:Y:S01]  /*9aa0*/  MOV R0, 0xff800000 ;  /* 0xff80000000007802 */ /* 0x000fe20000000f00 */
[----:B-1----:R-:W-:-:S02]  /*9ab0*/  FADD.FTZ R13, R2, R7 ;  /* 0x00000007020d7221 */ /* 0x002fc40000010000 */
        /* <DEDUP_REMOVED lines=40> */
.L_x_5739:
[----:B------:R-:W0:Y:S01]  /*9d40*/  S2UR UR7, SR_CgaCtaId ;  /* 0x00000000000779c3 */ /* 0x000e220000008800 */
[----:B------:R-:W-:Y:S01]  /*9d50*/  R2UR UR6, R195 ;  /* 0x00000000c30672ca */ /* 0x000fe200000e0000 */
[----:B------:R-:W-:Y:S01]  /*9d60*/  UIADD3 UR4, UR5, 0x30860, URZ ;  /* 0x0003086005047890 */ /* 0x000fe2000fffe03f */
[-C--:B------:R-:W-:Y:S01]  /*9d70*/  FMUL.FTZ R128, R43, R8.reuse ;  /* 0x000000082b807220 */ /* 0x080fe20000410000 */
[----:B------:R-:W-:Y:S01]  /*9d80*/  UIADD3 UR39, UR39, 0x1, URZ ;  /* 0x0000000127277890 */ /* 0x000fe2000fffe03f */
[-C--:B------:R-:W-:Y:S01]  /*9d90*/  FMUL.FTZ R124, R46, R8.reuse ;  /* 0x000000082e7c7220 */ /* 0x080fe20000410000 */
[----:B------:R-:W-:Y:S01]  /*9da0*/  FMUL.FTZ R43, R99, R8 ;  /* 0x00000008632b7220 */ /* 0x000fe20000410000 */
        /* <DEDUP_REMOVED lines=102> */
.L_x_5703:
        /* <DEDUP_REMOVED lines=56> */
[----:B------:R-:W-:Y:S01]  /*a790*/  SHF.R.U64 R10, R10, 0x3, RZ ;  /* 0x000000030a0a7819 */ /* 0x000fe200000012ff */
[--C-:B------:R-:W-:Y:S01]  /*a7a0*/  IMAD.X R37, RZ, RZ, R5.reuse, P6 ;  /* 0x000000ffff257224 */ /* 0x100fe200030e0605 */
[----:B------:R-:W-:Y:S01]  /*a7b0*/  LOP3.LUT R4, R25, R4, RZ, 0x3c, !PT ;  /* 0x0000000419047212 */ /* 0x000fe200078e3cff */
[----:B------:R-:W-:Y:S01]  /*a7c0*/  IMAD.X R25, RZ, RZ, R5, P5 ;  /* 0x000000ffff197224 */ /* 0x000fe200028e0605 */
[----:B------:R-:W-:Y:S02]  /*a7d0*/  LOP3.LUT R10, R10, R135, RZ, 0x3c, !PT ;  /* 0x000000870a0a7212 */ /* 0x000fe400078e3cff */
[----:B------:R-:W-:Y:S02]  /*a7e0*/  LOP3.LUT R8, R103, 0x380, RZ, 0xc0, !PT ;  /* 0x0000038067087812 */ /* 0x000fe400078ec0ff */
[----:B------:R-:W-:Y:S02]  /*a7f0*/  MOV R135, R4 ;  /* 0x0000000400877202 */ /* 0x000fe40000000f00 */
[----:B------:R-:W-:-:S02]  /*a800*/  LOP3.LUT R12, R137, 0x380, RZ, 0xc0, !PT ;  /* 0x00000380890c7812 */ /* 0x000fc400078ec0ff */
[----:B------:R-:W-:Y:S02]  /*a810*/  LOP3.LUT R14, R139, 0x380, RZ, 0xc0, !PT ;  /* 0x000003808b0e7812 */ /* 0x000fe400078ec0ff */
[----:B------:R-:W-:Y:S02]  /*a820*/  F2FP.BF16.F32.PACK_AB R4, R123, R24 ;  /* 0x000000187b04723e */ /* 0x000fe400000010ff */
[----:B------:R-:W-:Y:S02]  /*a830*/  LOP3.LUT R32, R147, 0x380, RZ, 0xc0, !PT ;  /* 0x0000038093207812 */ /* 0x000fe400078ec0ff */
[----:B------:R-:W-:Y:S02]  /*a840*/  LOP3.LUT R24, R149, 0x380, RZ, 0xc0, !PT ;  /* 0x0000038095187812 */ /* 0x000fe400078ec0ff */
[----:B------:R-:W-:Y:S02]  /*a850*/  LOP3.LUT R26, R141, 0x380, RZ, 0xc0, !PT ;  /* 0x000003808d1a7812 */ /* 0x000fe400078ec0ff */
[----:B------:R-:W-:-:S02]  /*a860*/  LOP3.LUT R38, R153, 0x380, RZ, 0xc0, !PT ;  /* 0x0000038099267812 */ /* 0x000fc400078ec0ff */
[----:B------:R-:W-:Y:S02]  /*a870*/  SHF.R.U64 R8, R8, 0x3, RZ ;  /* 0x0000000308087819 */ /* 0x000fe400000012ff */
[----:B------:R-:W-:Y:S02]  /*a880*/  LOP3.LUT R28, R143, 0x380, RZ, 0xc0, !PT ;  /* 0x000003808f1c7812 */ /* 0x000fe400078ec0ff */
[----:B------:R-:W-:Y:S02]  /*a890*/  LOP3.LUT R30, R145, 0x380, RZ, 0xc0, !PT ;  /* 0x00000380911e7812 */ /* 0x000fe400078ec0ff */
[----:B------:R-:W-:Y:S02]  /*a8a0*/  IADD3.X R35, RZ, R5, RZ, P1, !PT ;  /* 0x00000005ff237210 */ /* 0x000fe40000ffe4ff */
[----:B------:R-:W-:Y:S02]  /*a8b0*/  SHF.R.U64 R12, R12, 0x3, RZ ;  /* 0x000000030c0c7819 */ /* 0x000fe400000012ff */
[----:B------:R-:W-:-:S02]  /*a8c0*/  SHF.R.U64 R14, R14, 0x3, RZ ;  /* 0x000000030e0e7819 */ /* 0x000fc400000012ff */
[----:B------:R-:W-:Y:S02]  /*a8d0*/  SHF.R.U64 R32, R32, 0x3, RZ ;  /* 0x0000000320207819 */ /* 0x000fe400000012ff */
[----:B------:R-:W-:Y:S01]  /*a8e0*/  F2FP.BF16.F32.PACK_AB R5, R134, R133 ;  /* 0x000000858605723e */ /* 0x000fe200000010ff */
[----:B------:R-:W-:Y:S01]  /*a8f0*/  BAR.SYNC.DEFER_BLOCKING 0x1, 0x100 ;  /* 0x0044000000007b1d */ /* 0x000fe20000010000 */
[----:B------:R-:W-:Y:S02]  /*a900*/  SHF.R.U64 R24, R24, 0x3, RZ ;  /* 0x0000000318187819 */ /* 0x000fe400000012ff */
[----:B------:R-:W-:Y:S02]  /*a910*/  SHF.R.U64 R26, R26, 0x3, RZ ;  /* 0x000000031a1a7819 */ /* 0x000fe400000012ff */
[----:B------:R-:W-:Y:S02]  /*a920*/  SHF.R.U64 R38, R38, 0x3, RZ ;  /* 0x0000000326267819 */ /* 0x000fe400000012ff */
[----:B------:R-:W-:-:S02]  /*a930*/  LOP3.LUT R8, R8, R103, RZ, 0x3c, !PT ;  /* 0x0000006708087212 */ /* 0x000fc400078e3cff */
[----:B------:R-:W-:Y:S02]  /*a940*/  SHF.R.U64 R28, R28, 0x3, RZ ;  /* 0x000000031c1c7819 */ /* 0x000fe400000012ff */
[----:B------:R-:W-:Y:S02]  /*a950*/  SHF.R.U64 R30, R30, 0x3, RZ ;  /* 0x000000031e1e7819 */ /* 0x000fe400000012ff */
[----:B------:R-:W-:Y:S02]  /*a960*/  LOP3.LUT R12, R12, R137, RZ, 0x3c, !PT ;  /* 0x000000890c0c7212 */ /* 0x000fe400078e3cff */
[----:B------:R-:W-:Y:S02]  /*a970*/  LOP3.LUT R14, R14, R139, RZ, 0x3c, !PT ;  /* 0x0000008b0e0e7212 */ /* 0x000fe400078e3cff */
[----:B------:R-:W-:Y:S02]  /*a980*/  LOP3.LUT R32, R32, R147, RZ, 0x3c, !PT ;  /* 0x0000009320207212 */ /* 0x000fe400078e3cff */
[----:B------:R-:W-:-:S02]  /*a990*/  LOP3.LUT R36, R151, 0x380, RZ, 0xc0, !PT ;  /* 0x0000038097247812 */ /* 0x000fc400078ec0ff */
[----:B------:R-:W-:Y:S02]  /*a9a0*/  LOP3.LUT R34, R24, R149, RZ, 0x3c, !PT ;  /* 0x0000009518227212 */ /* 0x000fe400078e3cff */
[----:B------:R-:W-:Y:S01]  /*a9b0*/  LOP3.LUT R26, R26, R141, RZ, 0x3c, !PT ;  /* 0x0000008d1a1a7212 */ /* 0x000fe200078e3cff */
[----:B------:R0:W-:Y:S01]  /*a9c0*/  STSM.16.M88.4 [R135], R4 ;  /* 0x0000000487007844 */ /* 0x0001e20000000200 */
[----:B------:R-:W-:Y:S02]  /*a9d0*/  LOP3.LUT R24, R38, R153, RZ, 0x3c, !PT ;  /* 0x0000009926187212 */ /* 0x000fe400078e3cff */
[----:B------:R-:W-:Y:S02]  /*a9e0*/  LOP3.LUT R28, R28, R143, RZ, 0x3c, !PT ;  /* 0x0000008f1c1c7212 */ /* 0x000fe400078e3cff */
[----:B------:R-:W-:Y:S02]  /*a9f0*/  LOP3.LUT R30, R30, R145, RZ, 0x3c, !PT ;  /* 0x000000911e1e7212 */ /* 0x000fe400078e3cff */
[----:B------:R-:W-:-:S02]  /*aa00*/  MOV R133, R8 ;  /* 0x0000000800857202 */ /* 0x000fc40000000f00 */
[----:B------:R-:W-:Y:S02]  /*aa10*/  MOV R132, R10 ;  /* 0x0000000a00847202 */ /* 0x000fe40000000f00 */
[----:B------:R-:W-:Y:S02]  /*aa20*/  MOV R131, R12 ;  /* 0x0000000c00837202 */ /* 0x000fe40000000f00 */
[----:B------:R-:W-:Y:S02]  /*aa30*/  MOV R123, R14 ;  /* 0x0000000e007b7202 */ /* 0x000fe40000000f00 */
[----:B------:R-:W-:Y:S02]  /*aa40*/  F2FP.BF16.F32.PACK_AB R8, R41, R40 ;  /* 0x000000282908723e */ /* 0x000fe400000010ff */
[----:B0-----:R-:W-:Y:S02]  /*aa50*/  F2FP.BF16.F32.PACK_AB R4, R121, R120 ;  /* 0x000000787904723e */ /* 0x001fe400000010ff */
[----:B------:R-:W-:-:S02]  /*aa60*/  F2FP.BF16.F32.PACK_AB R5, R130, R127 ;  /* 0x0000007f8205723e */ /* 0x000fc400000010ff */
[----:B------:R-:W-:Y:S02]  /*aa70*/  F2FP.BF16.F32.PACK_AB R6, R122, R3 ;  /* 0x000000037a06723e */ /* 0x000fe400000010ff */
[----:B------:R-:W-:Y:S02]  /*aa80*/  F2FP.BF16.F32.PACK_AB R7, R129, R126 ;  /* 0x0000007e8107723e */ /* 0x000fe400000010ff */
[----:B------:R-:W-:Y:S02]  /*aa90*/  F2FP.BF16.F32.PACK_AB R9, R128, R125 ;  /* 0x0000007d8009723e */ /* 0x000fe400000010ff */
[----:B------:R-:W-:Y:S01]  /*aaa0*/  F2FP.BF16.F32.PACK_AB R10, R45, R44 ;  /* 0x0000002c2d0a723e */ /* 0x000fe200000010ff */
[----:B------:R0:W-:Y:S01]  /*aab0*/  STSM.16.M88.4 [R133], R4 ;  /* 0x0000000485007844 */ /* 0x0001e20000000200 */
[----:B------:R-:W-:Y:S02]  /*aac0*/  F2FP.BF16.F32.PACK_AB R11, R47, R124 ;  /* 0x0000007c2f0b723e */ /* 0x000fe400000010ff */
[----:B------:R-:W-:-:S02]  /*aad0*/  SHF.R.U64 R36, R36, 0x3, RZ ;  /* 0x0000000324247819 */ /* 0x000fc400000012ff */
[----:B------:R-:W-:Y:S01]  /*aae0*/  MOV R33, R32 ;  /* 0x0000002000217202 */ /* 0x000fe20000000f00 */
[----:B------:R1:W-:Y:S01]  /*aaf0*/  STSM.16.M88.4 [R132], R8 ;  /* 0x0000000884007844 */ /* 0x0003e20000000200 */
[----:B------:R-:W-:Y:S02]  /*ab00*/  F2FP.BF16.F32.PACK_AB R12, R49, R48 ;  /* 0x00000030310c723e */ /* 0x000fe400000010ff */
[----:B------:R-:W-:Y:S02]  /*ab10*/  F2FP.BF16.F32.PACK_AB R13, R51, R50 ;  /* 0x00000032330d723e */ /* 0x000fe400000010ff */
[----:B------:R-:W-:Y:S02]  /*ab20*/  F2FP.BF16.F32.PACK_AB R14, R53, R52 ;  /* 0x00000034350e723e */ /* 0x000fe400000010ff */
[----:B------:R-:W-:Y:S02]  /*ab30*/  F2FP.BF16.F32.PACK_AB R15, R55, R54 ;  /* 0x00000036370f723e */ /* 0x000fe400000010ff */
[----:B------:R-:W-:-:S02]  /*ab40*/  MOV R103, R26 ;  /* 0x0000001a00677202 */ /* 0x000fc40000000f00 */
[----:B------:R-:W-:Y:S01]  /*ab50*/  MOV R32, R24 ;  /* 0x0000001800207202 */ /* 0x000fe20000000f00 */
[----:B------:R2:W-:Y:S01]  /*ab60*/  STSM.16.M88.4 [R131], R12 ;  /* 0x0000000c83007844 */ /* 0x0005e20000000200 */
[----:B------:R-:W-:Y:S02]  /*ab70*/  MOV R102, R28 ;  /* 0x0000001c00667202 */ /* 0x000fe40000000f00 */
[----:B------:R-:W-:Y:S02]  /*ab80*/  MOV R38, R30 ;  /* 0x0000001e00267202 */ /* 0x000fe40000000f00 */
[----:B------:R-:W-:Y:S02]  /*ab90*/  F2FP.BF16.F32.PACK_AB R24, R57, R56 ;  /* 0x000000383918723e */ /* 0x000fe400000010ff */
[----:B------:R-:W-:Y:S02]  /*aba0*/  F2FP.BF16.F32.PACK_AB R25, R59, R58 ;  /* 0x0000003a3b19723e */ /* 0x000fe400000010ff */
[----:B------:R-:W-:-:S02]  /*abb0*/  F2FP.BF16.F32.PACK_AB R26, R61, R60 ;  /* 0x0000003c3d1a723e */ /* 0x000fc400000010ff */
[----:B------:R-:W-:Y:S02]  /*abc0*/  F2FP.BF16.F32.PACK_AB R27, R63, R62 ;  /* 0x0000003e3f1b723e */ /* 0x000fe400000010ff */
[----:B------:R-:W-:Y:S02]  /*abd0*/  F2FP.BF16.F32.PACK_AB R28, R65, R64 ;  /* 0x00000040411c723e */ /* 0x000fe400000010ff */
[----:B------:R-:W-:Y:S01]  /*abe0*/  F2FP.BF16.F32.PACK_AB R29, R67, R66 ;  /* 0x00000042431d723e */ /* 0x000fe200000010ff */
[----:B------:R-:W-:Y:S01]  /*abf0*/  STSM.16.M88.4 [R123], R24 ;  /* 0x000000187b007844 */ /* 0x000fe20000000200 */
[----:B------:R-:W-:Y:S02]  /*ac00*/  F2FP.BF16.F32.PACK_AB R30, R69, R68 ;  /* 0x00000044451e723e */ /* 0x000fe400000010ff */
[----:B------:R-:W-:Y:S02]  /*ac10*/  F2FP.BF16.F32.PACK_AB R31, R71, R70 ;  /* 0x00000046471f723e */ /* 0x000fe400000010ff */
[----:B------:R-:W-:-:S02]  /*ac20*/  LOP3.LUT R36, R36, R151, RZ, 0x3c, !PT ;  /* 0x0000009724247212 */ /* 0x000fc400078e3cff */
[----:B0-----:R-:W-:Y:S01]  /*ac30*/  F2FP.BF16.F32.PACK_AB R4, R73, R72 ;  /* 0x000000484904723e */ /* 0x001fe200000010ff */
[----:B------:R-:W-:Y:S01]  /*ac40*/  STSM.16.M88.4 [R103], R28 ;  /* 0x0000001c67007844 */ /* 0x000fe20000000200 */
[----:B------:R-:W-:Y:S02]  /*ac50*/  F2FP.BF16.F32.PACK_AB R5, R75, R74 ;  /* 0x0000004a4b05723e */ /* 0x000fe400000010ff */
[----:B------:R-:W-:Y:S02]  /*ac60*/  F2FP.BF16.F32.PACK_AB R6, R77, R76 ;  /* 0x0000004c4d06723e */ /* 0x000fe400000010ff */
[----:B------:R-:W-:Y:S02]  /*ac70*/  F2FP.BF16.F32.PACK_AB R7, R79, R78 ;  /* 0x0000004e4f07723e */ /* 0x000fe400000010ff */
[----:B-1----:R-:W-:Y:S02]  /*ac80*/  F2FP.BF16.F32.PACK_AB R8, R81, R80 ;  /* 0x000000505108723e */ /* 0x002fe400000010ff */
[----:B------:R-:W-:Y:S01]  /*ac90*/  F2FP.BF16.F32.PACK_AB R9, R83, R82 ;  /* 0x000000525309723e */ /* 0x000fe200000010ff */
[----:B------:R0:W-:Y:S01]  /*aca0*/  STSM.16.M88.4 [R102], R4 ;  /* 0x0000000466007844 */ /* 0x0001e20000000200 */
[----:B------:R-:W-:-:S02]  /*acb0*/  F2FP.BF16.F32.PACK_AB R10, R85, R84 ;  /* 0x00000054550a723e */ /* 0x000fc400000010ff */
[----:B------:R-:W-:Y:S02]  /*acc0*/  F2FP.BF16.F32.PACK_AB R11, R87, R86 ;  /* 0x00000056570b723e */ /* 0x000fe400000010ff */
[----:B--2---:R-:W-:Y:S02]  /*acd0*/  F2FP.BF16.F32.PACK_AB R12, R89, R88 ;  /* 0x00000058590c723e */ /* 0x004fe400000010ff */
[----:B------:R-:W-:Y:S01]  /*ace0*/  F2FP.BF16.F32.PACK_AB R13, R91, R90 ;  /* 0x0000005a5b0d723e */ /* 0x000fe200000010ff */
[----:B------:R1:W-:Y:S01]  /*acf0*/  STSM.16.M88.4 [R38], R8 ;  /* 0x0000000826007844 */ /* 0x0003e20000000200 */
[----:B------:R-:W-:Y:S02]  /*ad00*/  F2FP.BF16.F32.PACK_AB R14, R93, R92 ;  /* 0x0000005c5d0e723e */ /* 0x000fe400000010ff */
[----:B------:R-:W-:Y:S02]  /*ad10*/  F2FP.BF16.F32.PACK_AB R15, R95, R94 ;  /* 0x0000005e5f0f723e */ /* 0x000fe400000010ff */
[----:B------:R-:W-:-:S02]  /*ad20*/  MOV R34, R34 ;  /* 0x0000002200227202 */ /* 0x000fc40000000f00 */
[----:B------:R-:W-:Y:S01]  /*ad30*/  MOV R36, R36 ;  /* 0x0000002400247202 */ /* 0x000fe20000000f00 */
[----:B------:R2:W-:Y:S01]  /*ad40*/  STSM.16.M88.4 [R33], R12 ;  /* 0x0000000c21007844 */ /* 0x0005e20000000200 */
[----:B------:R-:W-:Y:S01]  /*ad50*/  PLOP3.LUT P0, PT, PT, PT, UP0, 0x80, 0x0 ;  /* 0x000000000000781c */ /* 0x000fe20003f0f008 */
[----:B0-----:R-:W-:Y:S02]  /*ad60*/  IMAD.U32 R4, RZ, RZ, UR8 ;  /* 0x00000008ff047e24 */ /* 0x001fe4000f8e00ff */
        /* <DEDUP_REMOVED lines=10> */
[----:B0-----:R-:W-:-:S03]  /*ae10*/  ISETP.NE.AND P1, PT, R38, 0x1, PT ;  /* 0x000000012600780c */ /* 0x001fc60003f25270 */
        /* <DEDUP_REMOVED lines=8> */
[----:B------:R-:W-:Y:S01]  /*aea0*/  IMAD.U32 R11, RZ, RZ, UR9 ;  /* 0x00000009ff0b7e24 */ /* 0x000fe2000f8e00ff */
[----:B---3--:R-:W-:Y:S02]  /*aeb0*/  @P0 R2UR UR4, R3 ;  /* 0x00000000030402ca */ /* 0x008fe400000e0000 */
[----:B------:R-:W-:-:S06]  /*aec0*/  MOV R3, UR7 ;  /* 0x0000000700037c02 */ /* 0x000fcc0008000f00 */
[----:B------:R2:W5:Y:S01]  /*aed0*/  @P2 LDG.E R3, desc[UR36][R10.64] ;  /* 0x000000240a032981 */ /* 0x000562000c1e1900 */
[----:B01----:R-:W-:Y:S06]  /*aee0*/  @P2 BRA `(.L_x_5742) ;  /* 0x0000000000102947 */ /* 0x003fec0003800000 */
[----:B------:R-:W-:Y:S05]  /*aef0*/  @!P0 BRA `(.L_x_5742) ;  /* 0x00000000000c8947 */ /* 0x000fea0003800000 */
[----:B--2---:R-:W2:Y:S04]  /*af00*/  LDG.E R10, desc[UR36][R4.64] ;  /* 0x00000024040a7981 */ /* 0x004ea8000c1e1900 */
[----:B-----5:R-:W2:Y:S02]  /*af10*/  LDG.E R3, desc[UR36][R4.64+0x4] ;  /* 0x0000042404037981 */ /* 0x020ea4000c1e1900 */
[----:B--2---:R-:W-:-:S07]  /*af20*/  IMAD.IADD R3, R3, 0x1, -R10 ;  /* 0x0000000103037824 */ /* 0x004fce00078e0a0a */
.L_x_5742:
[----:B------:R-:W-:Y:S01]  /*af30*/  R2UR UR16, R192 ;  /* 0x00000000c01072ca */ /* 0x000fe200000e0000 */
[----:B------:R-:W-:Y:S01]  /*af40*/  ULDC.64 UR12, c[0x0][0xb90] ;  /* 0x0002e400000c7ab9 */ /* 0x000fe20000000a00 */
[----:B------:R-:W-:Y:S01]  /*af50*/  R2UR UR15, R193 ;  /* 0x00000000c10f72ca */ /* 0x000fe200000e0000 */
[----:B------:R-:W-:Y:S01]  /*af60*/  VIADD R9, R18, UR41 ;  /* 0x0000002912097c36 */ /* 0x000fe20008000000 */
[----:B------:R-:W-:Y:S01]  /*af70*/  USHF.R.S32.HI UR11, URZ, 0x1f, UR4 ;  /* 0x0000001f3f0b7899 */ /* 0x000fe20008011404 */
[----:B------:R-:W-:Y:S01]  /*af80*/  VIADD R26, R198, UR41 ;  /* 0x00000029c61a7c36 */ /* 0x000fe20008000000 */
[----:B------:R-:W-:Y:S01]  /*af90*/  UMOV UR10, UR4 ;  /* 0x00000004000a7c82 */ /* 0x000fe20008000000 */
[----:B------:R-:W-:Y:S01]  /*afa0*/  @P1 IMAD.HI.U32 R5, R9, R6, RZ ;  /* 0x0000000609051227 */ /* 0x000fe200078e00ff */
[----:B------:R-:W-:Y:S01]  /*afb0*/  MOV R4, R9 ;  /* 0x0000000900047202 */ /* 0x000fe20000000f00 */
[----:B------:R-:W-:Y:S02]  /*afc0*/  USEL UR61, UR61, URZ, !UP0 ;  /* 0x0000003f3d3d7287 */ /* 0x000fe4000c000000 */
[----:B-----5:R-:W-:Y:S01]  /*afd0*/  IMAD R43, R3, R38, RZ ;  /* 0x00000026032b7224 */ /* 0x020fe200078e02ff */
[----:B------:R-:W-:Y:S01]  /*afe0*/  @P1 SHF.R.U32.HI R4, RZ, R8, R5 ;  /* 0x00000008ff041219 */ /* 0x000fe20000011605 */
[----:B------:R-:W-:Y:S01]  /*aff0*/  USHF.R.S32.HI UR14, URZ, 0x1f, UR16 ;  /* 0x0000001f3f0e7899 */ /* 0x000fe20008011410 */
[----:B------:R-:W-:Y:S01]  /*b000*/  IMAD R5, R194, 0x40, R16 ;  /* 0x00000040c2057824 */ /* 0x000fe200078e0210 */
[----:B------:R-:W-:-:S02]  /*b010*/  UIMAD.WIDE.U32 UR8, UR16, UR12, UR10 ;  /* 0x0000000c100872a5 */ /* 0x000fc4000f8e000a */
[----:B------:R-:W-:Y:S01]  /*b020*/  UIMAD UR7, UR14, UR12, URZ ;  /* 0x0000000c0e0772a4 */ /* 0x000fe2000f8e023f */
[----:B------:R-:W-:Y:S01]  /*b030*/  IMAD.MOV R7, RZ, RZ, -R4 ;  /* 0x000000ffff077224 */ /* 0x000fe200078e0a04 */
[----:B------:R-:W-:Y:S01]  /*b040*/  USEL UR15, UR15, URZ, !UP0 ;  /* 0x0000003f0f0f7287 */ /* 0x000fe2000c000000 */
[----:B------:R-:W-:Y:S01]  /*b050*/  IMAD.WIDE R20, R5, 0x2, R20 ;  /* 0x0000000205147825 */ /* 0x000fe200078e0214 */
[----:B------:R-:W-:Y:S01]  /*b060*/  UIMAD UR7, UR16, UR13, UR7 ;  /* 0x0000000d100772a4 */ /* 0x000fe2000f8e0207 */
[----:B------:R-:W-:Y:S02]  /*b070*/  SHF.R.S32.HI R5, RZ, 0x1f, R4 ;  /* 0x0000001fff057819 */ /* 0x000fe40000011404 */
[----:B------:R-:W-:Y:S01]  /*b080*/  ULDC.64 UR12, c[0x0][0xb98] ;  /* 0x0002e600000c7ab9 */ /* 0x000fe20000000a00 */
[----:B------:R-:W-:Y:S01]  /*b090*/  UIADD3 UR9, UR9, UR7, URZ ;  /* 0x0000000709097290 */ /* 0x000fe2000fffe03f */
[----:B------:R-:W-:Y:S01]  /*b0a0*/  IMAD R7, R38, R7, R9 ;  /* 0x0000000726077224 */ /* 0x000fe200078e0209 */
[----:B------:R-:W-:Y:S01]  /*b0b0*/  UIMAD UR7, UR15, UR12, URZ ;  /* 0x0000000c0f0772a4 */ /* 0x000fe2000f8e023f */
[C---:B--2---:R-:W-:Y:S01]  /*b0c0*/  IADD3 R13, P2, R20.reuse, 0x1000, RZ ;  /* 0x00001000140d7810 */ /* 0x044fe20007f5e0ff */
[----:B------:R-:W-:Y:S01]  /*b0d0*/  UIMAD.WIDE.U32 UR8, UR61, UR12, UR8 ;  /* 0x0000000c3d0872a5 */ /* 0x000fe2000f8e0008 */
[----:B------:R-:W-:Y:S01]  /*b0e0*/  IADD3 R33, P3, R20, 0x6000, RZ ;  /* 0x0000600014217810 */ /* 0x000fe20007f7e0ff */
[----:B------:R-:W-:Y:S01]  /*b0f0*/  UIMAD UR7, UR61, UR13, UR7 ;  /* 0x0000000d3d0772a4 */ /* 0x000fe2000f8e0207 */
[----:B------:R-:W-:-:S02]  /*b100*/  SHF.R.S32.HI R6, RZ, 0x1f, R7 ;  /* 0x0000001fff067819 */ /* 0x000fc40000011407 */
[----:B------:R-:W-:Y:S01]  /*b110*/  LOP3.LUT R12, R13, 0x380, RZ, 0xc0, !PT ;  /* 0x000003800d0c7812 */ /* 0x000fe200078ec0ff */
[----:B------:R-:W-:Y:S01]  /*b120*/  ULDC.64 UR12, c[0x0][0xaa0] ;  /* 0x0002a800000c7ab9 */ /* 0x000fe20000000a00 */
[----:B------:R-:W-:Y:S01]  /*b130*/  IADD3 R4, P0, R4, UR8, RZ ;  /* 0x0000000804047c10 */ /* 0x000fe2000ff1e0ff */
[----:B------:R-:W-:Y:S01]  /*b140*/  IMAD.U32 R8, RZ, RZ, UR7 ;  /* 0x00000007ff087e24 */ /* 0x000fe2000f8e00ff */
[----:B------:R-:W-:Y:S02]  /*b150*/  SHF.R.U64 R12, R12, 0x3, RZ ;  /* 0x000000030c0c7819 */ /* 0x000fe400000012ff */
[----:B------:R-:W-:Y:S02]  /*b160*/  LOP3.LUT R32, R33, 0x380, RZ, 0xc0, !PT ;  /* 0x0000038021207812 */ /* 0x000fe400078ec0ff */
[----:B------:R-:W-:Y:S01]  /*b170*/  IADD3.X R5, R5, UR9, R8, P0, !PT ;  /* 0x0000000905057c10 */ /* 0x000fe200087fe408 */
[----:B------:R-:W-:Y:S01]  /*b180*/  ULDC.64 UR8, c[0x0][0xb88] ;  /* 0x0002e20000087ab9 */ /* 0x000fe20000000a00 */
[----:B------:R-:W-:Y:S01]  /*b190*/  LOP3.LUT R12, R12, R13, RZ, 0x3c, !PT ;  /* 0x0000000d0c0c7212 */ /* 0x000fe200078e3cff */
[----:B------:R-:W-:Y:S01]  /*b1a0*/  IMAD R6, R6, UR8, RZ ;  /* 0x0000000806067c24 */ /* 0x000fe2000f8e02ff */
[----:B------:R-:W-:Y:S01]  /*b1b0*/  IADD3.X R13, RZ, R21, RZ, P2, !PT ;  /* 0x00000015ff0d7210 */ /* 0x000fe200017fe4ff */
[----:B------:R-:W-:Y:S01]  /*b1c0*/  IMAD.WIDE.U32 R4, R7, UR8, R4 ;  /* 0x0000000807047c25 */ /* 0x000fe2000f8e0004 */
[----:B------:R-:W-:-:S02]  /*b1d0*/  IADD3 R25, P2, R20, 0x7000, RZ ;  /* 0x0000700014197810 */ /* 0x000fc40007f5e0ff */
[----:B------:R-:W-:Y:S01]  /*b1e0*/  SHF.R.U64 R32, R32, 0x3, RZ ;  /* 0x0000000320207819 */ /* 0x000fe200000012ff */
[----:B------:R-:W-:Y:S01]  /*b1f0*/  IMAD R11, R7, UR9, R6 ;  /* 0x00000009070b7c24 */ /* 0x000fe2000f8e0206 */
[----:B------:R-:W-:Y:S01]  /*b200*/  ULDC.64 UR8, c[0x0][0xb50] ;  /* 0x0002d40000087ab9 */ /* 0x000fe20000000a00 */
[----:B------:R-:W-:Y:S01]  /*b210*/  LOP3.LUT R24, R25, 0x380, RZ, 0xc0, !PT ;  /* 0x0000038019187812 */ /* 0x000fe200078ec0ff */
[----:B------:R-:W-:Y:S01]  /*b220*/  VIADD R6, R26, 0x8 ;  /* 0x000000081a067836 */ /* 0x000fe20000000000 */
[----:B------:R-:W-:Y:S01]  /*b230*/  LOP3.LUT R32, R32, R33, RZ, 0x3c, !PT ;  /* 0x0000002120207212 */ /* 0x000fe200078e3cff */
[----:B------:R-:W-:Y:S01]  /*b240*/  IMAD.IADD R5, R5, 0x1, R11 ;  /* 0x0000000105057824 */ /* 0x000fe200078e020b */
[----:B------:R-:W-:Y:S01]  /*b250*/  LEA R11, P0, R4, UR8, 0x2 ;  /* 0x00000008040b7c11 */ /* 0x000fe2000f8010ff */
[----:B------:R-:W-:Y:S01]  /*b260*/  IMAD.X R33, RZ, RZ, R21, P3 ;  /* 0x000000ffff217224 */ /* 0x000fe200018e0615 */
[----:B------:R-:W-:Y:S02]  /*b270*/  SHF.R.U64 R24, R24, 0x3, RZ ;  /* 0x0000000318187819 */ /* 0x000fe400000012ff */
[----:B------:R-:W-:Y:S01]  /*b280*/  LEA.HI.X R14, R4, UR9, R5, 0x2, P0 ;  /* 0x00000009040e7c11 */ /* 0x000fe200080f1405 */
[----:B------:R-:W-:Y:S01]  /*b290*/  SHFL.IDX PT, R36, R11, RZ, 0x1c1f ;  /* 0x001c1fff0b247589 */ /* 0x000fe200000e0000 */
[----:B------:R-:W-:-:S02]  /*b2a0*/  IADD3 R45, P0, R20, 0x5000, RZ ;  /* 0x00005000142d7810 */ /* 0x000fc40007f1e0ff */
[----:B------:R-:W-:Y:S01]  /*b2b0*/  IADD3 R10, P3, R20, 0xb000, RZ ;  /* 0x0000b000140a7810 */ /* 0x000fe20007f7e0ff */
[----:B------:R-:W0:Y:S01]  /*b2c0*/  SHFL.IDX PT, R37, R14, RZ, 0x1c1f ;  /* 0x001c1fff0e257589 */ /* 0x000e2200000e0000 */
[----:B------:R-:W-:Y:S02]  /*b2d0*/  LOP3.LUT R44, R45, 0x380, RZ, 0xc0, !PT ;  /* 0x000003802d2c7812 */ /* 0x000fe400078ec0ff */
[----:B------:R-:W-:Y:S01]  /*b2e0*/  LOP3.LUT R24, R24, R25, RZ, 0x3c, !PT ;  /* 0x0000001918187212 */ /* 0x000fe200078e3cff */
[----:B------:R-:W-:Y:S01]  /*b2f0*/  IMAD.X R25, RZ, RZ, R21, P2 ;  /* 0x000000ffff197224 */ /* 0x000fe200010e0615 */
[----:B------:R-:W-:Y:S01]  /*b300*/  SHF.R.U64 R44, R44, 0x3, RZ ;  /* 0x000000032c2c7819 */ /* 0x000fe200000012ff */
[----:B------:R-:W-:Y:S01]  /*b310*/  SHFL.IDX PT, R40, R11, 0x1, 0x1c1f ;  /* 0x003c1f000b287f89 */ /* 0x000fe200000e0000 */
[----:B------:R-:W-:Y:S02]  /*b320*/  LOP3.LUT R3, R10, 0x380, RZ, 0xc0, !PT ;  /* 0x000003800a037812 */ /* 0x000fe400078ec0ff */
[----:B------:R-:W-:Y:S01]  /*b330*/  IADD3 R9, P6, R20, 0x2000, RZ ;  /* 0x0000200014097810 */ /* 0x000fe20007fde0ff */
[----:B------:R-:W1:Y:S01]  /*b340*/  SHFL.IDX PT, R41, R14, 0x1, 0x1c1f ;  /* 0x003c1f000e297f89 */ /* 0x000e6200000e0000 */
[----:B------:R-:W-:-:S02]  /*b350*/  LOP3.LUT R44, R44, R45, RZ, 0x3c, !PT ;  /* 0x0000002d2c2c7212 */ /* 0x000fc400078e3cff */
[C---:B------:R-:W-:Y:S02]  /*b360*/  IADD3 R53, P4, R20.reuse, 0x4000, RZ ;  /* 0x0000400014357810 */ /* 0x040fe40007f9e0ff */
[----:B------:R-:W-:Y:S01]  /*b370*/  LOP3.LUT R7, R20, 0x380, RZ, 0xc0, !PT ;  /* 0x0000038014077812 */ /* 0x000fe200078ec0ff */
[----:B------:R-:W-:Y:S01]  /*b380*/  UIMAD UR7, UR11, UR12, URZ ;  /* 0x0000000c0b0772a4 */ /* 0x000fe2000f8e023f */
[----:B------:R-:W-:Y:S01]  /*b390*/  IADD3.X R45, RZ, R21, RZ, P0, !PT ;  /* 0x00000015ff2d7210 */ /* 0x000fe200007fe4ff */
[----:B------:R-:W-:Y:S01]  /*b3a0*/  UIMAD.WIDE.U32 UR8, UR4, UR12, URZ ;  /* 0x0000000c040872a5 */ /* 0x000fe2000f8e003f */
[----:B------:R-:W-:Y:S01]  /*b3b0*/  LOP3.LUT P0, RZ, R196, 0x3, RZ, 0xc0, !PT ;  /* 0x00000003c4ff7812 */ /* 0x000fe2000780c0ff */
[----:B------:R-:W-:Y:S01]  /*b3c0*/  ULDC.64 UR10, c[0x0][0xae8] ;  /* 0x0002ba00000a7ab9 */ /* 0x000fe20000000a00 */
[----:B------:R-:W-:Y:S01]  /*b3d0*/  SHF.R.U64 R3, R3, 0x3, RZ ;  /* 0x0000000303037819 */ /* 0x000fe200000012ff */
[----:B------:R-:W-:Y:S01]  /*b3e0*/  IMAD.X R49, RZ, RZ, R21, P3 ;  /* 0x000000ffff317224 */ /* 0x000fe200018e0615 */
[----:B------:R-:W-:-:S02]  /*b3f0*/  ISETP.GE.OR P2, PT, R26, R43, P0 ;  /* 0x0000002b1a00720c */ /* 0x000fc40000746670 */
[----:B------:R-:W-:Y:S02]  /*b400*/  IADD3 R5, P5, R20, 0x3000, RZ ;  /* 0x0000300014057810 */ /* 0x000fe40007fbe0ff */
[----:B------:R-:W-:Y:S02]  /*b410*/  LOP3.LUT R48, R3, R10, RZ, 0x3c, !PT ;  /* 0x0000000a03307212 */ /* 0x000fe400078e3cff */
[----:B------:R-:W2:Y:S01]  /*b420*/  @P1 LDC R3, c[0x0][0xbec] ;  /* 0x0002fb00ff031b82 */ /* 0x000ea20000000800 */
[----:B------:R-:W-:Y:S02]  /*b430*/  LOP3.LUT R8, R9, 0x380, RZ, 0xc0, !PT ;  /* 0x0000038009087812 */ /* 0x000fe400078ec0ff */
[----:B------:R-:W-:Y:S02]  /*b440*/  LOP3.LUT R4, R5, 0x380, RZ, 0xc0, !PT ;  /* 0x0000038005047812 */ /* 0x000fe400078ec0ff */
[----:B------:R-:W-:Y:S02]  /*b450*/  LOP3.LUT R52, R53, 0x380, RZ, 0xc0, !PT ;  /* 0x0000038035347812 */ /* 0x000fe400078ec0ff */
[----:B0-----:R0:W-:Y:S01]  /*b460*/  @!P2 ST.E desc[UR36][R36.64], R0 ;  /* 0x000000002400a985 */ /* 0x0011e2000c101924 */
[----:B------:R-:W-:-:S02]  /*b470*/  ISETP.GE.OR P0, PT, R6, R43, P0 ;  /* 0x0000002b0600720c */ /* 0x000fc40000706670 */
[----:B------:R-:W-:Y:S02]  /*b480*/  SHF.R.U64 R8, R8, 0x3, RZ ;  /* 0x0000000308087819 */ /* 0x000fe400000012ff */
[----:B------:R-:W-:Y:S02]  /*b490*/  SHF.R.U64 R4, R4, 0x3, RZ ;  /* 0x0000000304047819 */ /* 0x000fe400000012ff */
[----:B------:R-:W-:Y:S02]  /*b4a0*/  SHF.R.U64 R52, R52, 0x3, RZ ;  /* 0x0000000334347819 */ /* 0x000fe400000012ff */
[----:B------:R-:W-:Y:S02]  /*b4b0*/  SHF.R.U64 R7, R7, 0x3, RZ ;  /* 0x0000000307077819 */ /* 0x000fe400000012ff */
[----:B------:R-:W-:Y:S01]  /*b4c0*/  LOP3.LUT R8, R8, R9, RZ, 0x3c, !PT ;  /* 0x0000000908087212 */ /* 0x000fe200078e3cff */
[----:B0-----:R-:W0:Y:S01]  /*b4d0*/  @P1 LDC R37, c[0x0][0xbf0] ;  /* 0x0002fc00ff251b82 */ /* 0x001e220000000800 */
[----:B------:R-:W-:Y:S01]  /*b4e0*/  LOP3.LUT R4, R4, R5, RZ, 0x3c, !PT ;  /* 0x0000000504047212 */ /* 0x000fe200078e3cff */
[--C-:B------:R-:W-:Y:S01]  /*b4f0*/  IMAD.X R9, RZ, RZ, R21.reuse, P6 ;  /* 0x000000ffff097224 */ /* 0x100fe200030e0615 */
[----:B------:R-:W-:Y:S01]  /*b500*/  LOP3.LUT R52, R52, R53, RZ, 0x3c, !PT ;  /* 0x0000003534347212 */ /* 0x000fe200078e3cff */
[--C-:B------:R-:W-:Y:S01]  /*b510*/  IMAD.X R5, RZ, RZ, R21.reuse, P5 ;  /* 0x000000ffff057224 */ /* 0x100fe200028e0615 */
[C---:B------:R-:W-:Y:S01]  /*b520*/  IADD3 R65, P6, R20.reuse, 0x8000, RZ ;  /* 0x0000800014417810 */ /* 0x040fe20007fde0ff */
[----:B------:R-:W-:Y:S01]  /*b530*/  IMAD.X R53, RZ, RZ, R21, P4 ;  /* 0x000000ffff357224 */ /* 0x000fe200020e0615 */
[C---:B------:R-:W-:Y:S01]  /*b540*/  IADD3 R61, P5, R20.reuse, 0x9000, RZ ;  /* 0x00009000143d7810 */ /* 0x040fe20007fbe0ff */
[----:B------:R-:W-:Y:S01]  /*b550*/  UIMAD UR7, UR4, UR13, UR7 ;  /* 0x0000000d040772a4 */ /* 0x000fe2000f8e0207 */
[----:B------:R-:W-:Y:S01]  /*b560*/  IADD3 R57, P4, R20, 0xa000, RZ ;  /* 0x0000a00014397810 */ /* 0x000fe20007f9e0ff */
[----:B------:R-:W-:Y:S01]  /*b570*/  IMAD R0, R23, 0x20, R194 ;  /* 0x0000002017007824 */ /* 0x000fe200078e02c2 */
[----:B------:R-:W-:Y:S01]  /*b580*/  LOP3.LUT R20, R7, R20, RZ, 0x3c, !PT ;  /* 0x0000001407147212 */ /* 0x000fe200078e3cff */
[----:B------:R-:W-:Y:S01]  /*b590*/  UIADD3 UR9, UR9, UR7, URZ ;  /* 0x0000000709097290 */ /* 0x000fe2000fffe03f */
[----:B------:R-:W-:Y:S01]  /*b5a0*/  LOP3.LUT R64, R65, 0x380, RZ, 0xc0, !PT ;  /* 0x0000038041407812 */ /* 0x000fe200078ec0ff */
[----:B------:R-:W-:Y:S01]  /*b5b0*/  UIMAD UR4, UR14, UR10, URZ ;  /* 0x0000000a0e0472a4 */ /* 0x000fe2000f8e023f */
[----:B------:R-:W-:Y:S01]  /*b5c0*/  LOP3.LUT R60, R61, 0x380, RZ, 0xc0, !PT ;  /* 0x000003803d3c7812 */ /* 0x000fe200078ec0ff */
[----:B-1----:R1:W-:Y:S01]  /*b5d0*/  @!P0 ST.E desc[UR36][R40.64], R2 ;  /* 0x0000000228008985 */ /* 0x0023e2000c101924 */
[----:B------:R-:W-:Y:S01]  /*b5e0*/  LOP3.LUT R56, R57, 0x380, RZ, 0xc0, !PT ;  /* 0x0000038039387812 */ /* 0x000fe200078ec0ff */
[----:B------:R-:W-:Y:S01]  /*b5f0*/  UIMAD UR4, UR16, UR11, UR4 ;  /* 0x0000000b100472a4 */ /* 0x000fe2000f8e0204 */
[----:B------:R-:W-:Y:S01]  /*b600*/  SHF.R.U64 R64, R64, 0x3, RZ ;  /* 0x0000000340407819 */ /* 0x000fe200000012ff */
[----:B------:R3:W5:Y:S01]  /*b610*/  LD.E.128 R28, desc[UR36][R20.64] ;  /* 0x00000024141c7980 */ /* 0x000762000c101d00 */
[----:B------:R-:W-:Y:S01]  /*b620*/  UIMAD.WIDE.U32 UR8, UR16, UR10, UR8 ;  /* 0x0000000a100872a5 */ /* 0x000fe2000f8e0008 */
[----:B------:R-:W-:-:S02]  /*b630*/  SHF.R.U64 R60, R60, 0x3, RZ ;  /* 0x000000033c3c7819 */ /* 0x000fc400000012ff */
[----:B------:R-:W-:Y:S01]  /*b640*/  SHF.R.U64 R56, R56, 0x3, RZ ;  /* 0x0000000338387819 */ /* 0x000fe200000012ff */
[----:B------:R-:W-:Y:S01]  /*b650*/  ULDC.64 UR10, c[0x0][0xaf0] ;  /* 0x0002bc00000a7ab9 */ /* 0x000fe20000000a00 */
[----:B------:R-:W-:Y:S01]  /*b660*/  LOP3.LUT R64, R64, R65, RZ, 0x3c, !PT ;  /* 0x0000004140407212 */ /* 0x000fe200078e3cff */
[----:B------:R-:W5:Y:S01]  /*b670*/  LD.E.128 R12, desc[UR36][R12.64] ;  /* 0x000000240c0c7980 */ /* 0x000f62000c101d00 */
[----:B---3--:R-:W-:Y:S01]  /*b680*/  VIADD R20, R0, UR41 ;  /* 0x0000002900147c36 */ /* 0x008fe20008000000 */
[----:B------:R-:W-:Y:S01]  /*b690*/  UIADD3 UR9, UR9, UR4, URZ ;  /* 0x0000000409097290 */ /* 0x000fe2000fffe03f */
[----:B------:R-:W-:Y:S01]  /*b6a0*/  LOP3.LUT R60, R60, R61, RZ, 0x3c, !PT ;  /* 0x0000003d3c3c7212 */ /* 0x000fe200078e3cff */
[--C-:B------:R-:W-:Y:S01]  /*b6b0*/  IMAD.X R65, RZ, RZ, R21.reuse, P6 ;  /* 0x000000ffff417224 */ /* 0x100fe200030e0615 */
[----:B------:R-:W-:Y:S01]  /*b6c0*/  LOP3.LUT R56, R56, R57, RZ, 0x3c, !PT ;  /* 0x0000003938387212 */ /* 0x000fe200078e3cff */
[----:B--2---:R-:W-:Y:S01]  /*b6d0*/  @P1 IMAD.HI.U32 R0, R20, R3, RZ ;  /* 0x0000000314001227 */ /* 0x004fe200078e00ff */
[----:B------:R-:W-:Y:S01]  /*b6e0*/  UIMAD UR4, UR15, UR10, URZ ;  /* 0x0000000a0f0472a4 */ /* 0x000fe2000f8e023f */
[----:B------:R-:W-:Y:S01]  /*b6f0*/  IADD3.X R61, RZ, R21, RZ, P5, !PT ;  /* 0x00000015ff3d7210 */ /* 0x000fe20002ffe4ff */
[----:B------:R-:W5:Y:S01]  /*b700*/  LD.E.128 R8, desc[UR36][R8.64] ;  /* 0x0000002408087980 */ /* 0x000f62000c101d00 */
[----:B------:R-:W-:Y:S01]  /*b710*/  IMAD.X R57, RZ, RZ, R21, P4 ;  /* 0x000000ffff397224 */ /* 0x000fe200020e0615 */
[----:B------:R-:W-:Y:S01]  /*b720*/  MOV R21, R20 ;  /* 0x0000001400157202 */ /* 0x000fe20000000f00 */
[----:B------:R-:W-:Y:S01]  /*b730*/  UIMAD UR4, UR61, UR11, UR4 ;  /* 0x0000000b3d0472a4 */ /* 0x000fe2000f8e0204 */
[----:B0-----:R-:W-:Y:S01]  /*b740*/  @P1 SHF.R.U32.HI R21, RZ, R37, R0 ;  /* 0x00000025ff151219 */ /* 0x001fe20000011600 */
[----:B------:R-:W-:Y:S01]  /*b750*/  UIMAD.WIDE.U32 UR8, UR61, UR10, UR8 ;  /* 0x0000000a3d0872a5 */ /* 0x000fe2000f8e0008 */
[----:B------:R-:W5:Y:S02]  /*b760*/  LD.E.128 R4, desc[UR36][R4.64] ;  /* 0x0000002404047980 */ /* 0x000f64000c101d00 */
[--C-:B------:R-:W-:Y:S01]  /*b770*/  SHF.R.S32.HI R0, RZ, 0x1f, R21.reuse ;  /* 0x0000001fff007819 */ /* 0x100fe20000011415 */
[----:B------:R-:W-:Y:S01]  /*b780*/  UIADD3 UR4, UR9, UR4, URZ ;  /* 0x0000000409047290 */ /* 0x000fe2000fffe03f */
[----:B------:R-:W-:Y:S01]  /*b790*/  IMAD.MOV R37, RZ, RZ, -R21 ;  /* 0x000000ffff257224 */ /* 0x000fe200078e0a15 */
[----:B------:R-:W-:Y:S01]  /*b7a0*/  ULDC.64 UR10, c[0x0][0xae0] ;  /* 0x0002b800000a7ab9 */ /* 0x000fe20000000a00 */
[----:B------:R-:W-:Y:S01]  /*b7b0*/  IMAD.U32 R3, RZ, RZ, UR9 ;  /* 0x00000009ff037e24 */ /* 0x000fe2000f8e00ff */
[----:B------:R-:W5:Y:S01]  /*b7c0*/  LD.E.128 R52, desc[UR36][R52.64] ;  /* 0x0000002434347980 */ /* 0x000f62000c101d00 */
[----:B------:R-:W-:-:S02]  /*b7d0*/  IMAD R0, R0, UR10, RZ ;  /* 0x0000000a00007c24 */ /* 0x000fc4000f8e02ff */
[----:B------:R-:W-:Y:S01]  /*b7e0*/  IMAD R37, R38, R37, R20 ;  /* 0x0000002526257224 */ /* 0x000fe200078e0214 */
[----:B------:R-:W5:Y:S01]  /*b7f0*/  LD.E.128 R44, desc[UR36][R44.64] ;  /* 0x000000242c2c7980 */ /* 0x000f62000c101d00 */
[----:B-1----:R-:W-:Y:S01]  /*b800*/  IMAD.U32 R2, RZ, RZ, UR8 ;  /* 0x00000008ff027e24 */ /* 0x002fe2000f8e00ff */
[----:B------:R-:W-:Y:S01]  /*b810*/  ULDC.64 UR8, c[0x0][0xad8] ;  /* 0x0002b60000087ab9 */ /* 0x000fe20000000a00 */
[----:B------:R-:W-:Y:S01]  /*b820*/  IMAD.U32 R3, RZ, RZ, UR4 ;  /* 0x00000004ff037e24 */ /* 0x000fe2000f8e00ff */
[----:B------:R-:W5:Y:S01]  /*b830*/  LD.E.128 R32, desc[UR36][R32.64] ;  /* 0x0000002420207980 */ /* 0x000f62000c101d00 */
[C---:B------:R-:W-:Y:S01]  /*b840*/  IMAD R41, R21.reuse, UR11, R0 ;  /* 0x0000000b15297c24 */ /* 0x040fe2000f8e0200 */
[----:B------:R-:W-:Y:S02]  /*b850*/  SHF.R.S32.HI R0, RZ, 0x1f, R37 ;  /* 0x0000001fff007819 */ /* 0x000fe40000011425 */
[----:B------:R-:W5:Y:S01]  /*b860*/  LD.E.128 R24, desc[UR36][R24.64] ;  /* 0x0000002418187980 */ /* 0x000f62000c101d00 */
[----:B------:R-:W-:-:S03]  /*b870*/  IMAD.WIDE.U32 R2, R21, UR10, R2 ;  /* 0x0000000a15027c25 */ /* 0x000fc6000f8e0002 */
        /* <DEDUP_REMOVED lines=10> */
[----:B------:R-:W-:Y:S01]  /*b920*/  IMAD.IADD R3, R3, 0x1, R41 ;  /* 0x0000000103037824 */ /* 0x000fe200078e0229 */
[----:B------:R-:W-:Y:S01]  /*b930*/  IADD3 R68, R194, UR41, RZ ;  /* 0x00000029c2447c10 */ /* 0x000fe2000fffe0ff */
[----:B------:R-:W-:-:S02]  /*b940*/  IMAD R20, R0, UR8, RZ ;  /* 0x0000000800147c24 */ /* 0x000fc4000f8e02ff */
[----:B------:R-:W-:Y:S01]  /*b950*/  IMAD.WIDE.U32 R2, R37, UR8, R2 ;  /* 0x0000000825027c25 */ /* 0x000fe2000f8e0002 */
[----:B------:R-:W-:-:S03]  /*b960*/  ISETP.GE.AND P2, PT, R68, R43, PT ;  /* 0x0000002b4400720c */ /* 0x000fc60003f46270 */
[----:B------:R-:W-:Y:S01]  /*b970*/  IMAD R21, R37, UR9, R20 ;  /* 0x0000000925157c24 */ /* 0x000fe2000f8e0214 */
[----:B------:R-:W-:Y:S01]  /*b980*/  ULDC.64 UR8, c[0x0][0xa80] ;  /* 0x0002a00000087ab9 */ /* 0x000fe20000000a00 */
[----:B------:R-:W-:Y:S01]  /*b990*/  VIADD R0, R68, 0x20 ;  /* 0x0000002044007836 */ /* 0x000fe20000000000 */
[----:B------:R-:W-:Y:S01]  /*b9a0*/  LEA R38, P3, R2, UR8, 0x1 ;  /* 0x0000000802267c11 */ /* 0x000fe2000f8608ff */
[----:B------:R-:W-:Y:S01]  /*b9b0*/  VIADD R42, R42, 0x30820 ;  /* 0x000308202a2a7836 */ /* 0x000fe20000000000 */
[----:B------:R-:W-:Y:S02]  /*b9c0*/  IADD3 R3, R3, R21, RZ ;  /* 0x0000001503037210 */ /* 0x000fe40007ffe0ff */
        /* <DEDUP_REMOVED lines=23> */
.L_x_5744:
[----:B------:R-:W-:Y:S05]  /*bb40*/  BSYNC B1 ;  /* 0x0000000000017941 */ /* 0x000fea0003800000 */
.L_x_5743:
        /* <DEDUP_REMOVED lines=17> */
.L_x_5746:
[----:B------:R-:W-:Y:S05]  /*bc60*/  BSYNC B1 ;  /* 0x0000000000017941 */ /* 0x000fea0003800000 */
.L_x_5745:
        /* <DEDUP_REMOVED lines=17> */
.L_x_5748:
[----:B------:R-:W-:Y:S05]  /*bd80*/  BSYNC B1 ;  /* 0x0000000000017941 */ /* 0x000fea0003800000 */
.L_x_5747:
        /* <DEDUP_REMOVED lines=20> */
.L_x_5741:
[----:B------:R-:W-:Y:S01]  /*bed0*/  R2UR UR4, R193 ;  /* 0x00000000c10472ca */ /* 0x000fe200000e0000 */
[----:B------:R-:W-:Y:S01]  /*bee0*/  ULDC.64 UR10, c[0x0][0xc00] ;  /* 0x00030000000a7ab9 */ /* 0x000fe20000000a00 */
[----:B------:R-:W-:Y:S01]  /*bef0*/  USHF.L.U32 UR8, UR61, 0x2, URZ ;  /* 0x000000023d087899 */ /* 0x000fe2000800063f */
[----:B------:R-:W0:Y:S01]  /*bf00*/  LDC R11, c[0x0][0xbe8] ;  /* 0x0002fa00ff0b7b82 */ /* 0x000e220000000800 */
[----:B------:R-:W-:Y:S01]  /*bf10*/  UISETP.NE.U32.AND UP0, UPT, UR10, URZ, UPT ;  /* 0x0000003f0a00728c */ /* 0x000fe2000bf05070 */
[----:B------:R-:W-:-:S03]  /*bf20*/  R2UR UR12, R192 ;  /* 0x00000000c00c72ca */ /* 0x000fc600000e0000 */
        /* <DEDUP_REMOVED lines=16> */
[----:B------:R-:W-:-:S04]  /*c030*/  MOV R4, UR8 ;  /* 0x0000000800047c02 */ /* 0x000fc80008000f00 */
        /* <DEDUP_REMOVED lines=14> */
.L_x_5750:
[----:B------:R-:W-:Y:S01]  /*c120*/  R2UR UR7, R193 ;  /* 0x00000000c10772ca */ /* 0x000fe200000e0000 */
[----:B------:R-:W-:Y:S01]  /*c130*/  USEL UR61, UR61, URZ, !UP0 ;  /* 0x0000003f3d3d7287 */ /* 0x000fe2000c000000 */
[----:B------:R-:W-:Y:S11]  /*c140*/  BSSY B1, `(.L_x_5751) ;  /* 0x000002d000017945 */ /* 0x000ff60003800000 */
        /* <DEDUP_REMOVED lines=29> */
[C---:B------:R-:W-:Y:S02]  /*c320*/  IADD3 R5, -R2.reuse, RZ, RZ ;  /* 0x000000ff02057210 */ /* 0x040fe40007ffe1ff */
[----:B------:R-:W-:Y:S02]  /*c330*/  SHF.R.S32.HI R3, RZ, 0x1f, R2 ;  /* 0x0000001fff037819 */ /* 0x000fe40000011402 */
[----:B------:R-:W-:Y:S01]  /*c340*/  IADD3 R2, P1, R2, UR8, RZ ;  /* 0x0000000802027c10 */ /* 0x000fe2000ff3e0ff */
[----:B------:R-:W-:-:S03]  /*c350*/  IMAD R5, R7, R5, R4 ;  /* 0x0000000507057224 */ /* 0x000fc600078e0204 */
[----:B------:R-:W-:Y:S01]  /*c360*/  IADD3.X R3, R3, UR9, R6, P1, !PT ;  /* 0x0000000903037c10 */ /* 0x000fe20008ffe406 */
[----:B------:R-:W-:Y:S01]  /*c370*/  ULDC.64 UR8, c[0x0][0xb50] ;  /* 0x0002d40000087ab9 */ /* 0x000fe20000000a00 */
        /* <DEDUP_REMOVED lines=9> */
.L_x_5752:
[----:B------:R-:W-:Y:S05]  /*c410*/  BSYNC B1 ;  /* 0x0000000000017941 */ /* 0x000fea0003800000 */
.L_x_5751:
[----:B0-----:R-:W0:Y:S01]  /*c420*/  @P0 LDC R3, c[0x0][0xbf0] ;  /* 0x0002fc00ff030b82 */ /* 0x001e220000000800 */
[----:B------:R-:W-:Y:S01]  /*c430*/  ULDC.64 UR14, c[0x0][0xaa0] ;  /* 0x0002a800000e7ab9 */ /* 0x000fe20000000a00 */
[----:B------:R-:W-:Y:S01]  /*c440*/  R2UR UR13, R192 ;  /* 0x00000000c00d72ca */ /* 0x000fe200000e0000 */
[----:B------:R-:W-:Y:S01]  /*c450*/  UIMAD UR7, UR10, UR14, URZ ;  /* 0x0000000e0a0772a4 */ /* 0x000fe2000f8e023f */
[----:B------:R-:W-:Y:S01]  /*c460*/  IMAD R2, R23, 0x20, R194 ;  /* 0x0000002017027824 */ /* 0x000fe200078e02c2 */
[----:B------:R-:W-:Y:S01]  /*c470*/  UIMAD.WIDE.U32 UR8, UR4, UR14, URZ ;  /* 0x0000000e040872a5 */ /* 0x000fe2000f8e003f */
[----:B------:R-:W-:Y:S01]  /*c480*/  BSSY B1, `(.L_x_5753) ;  /* 0x000003c000017945 */ /* 0x000fe20003800000 */
[----:B------:R-:W-:Y:S02]  /*c490*/  UIMAD UR7, UR4, UR15, UR7 ;  /* 0x0000000f040772a4 */ /* 0x000fe4000f8e0207 */
[----:B------:R-:W-:Y:S01]  /*c4a0*/  IADD3 R6, R2, UR41, RZ ;  /* 0x0000002902067c10 */ /* 0x000fe2000fffe0ff */
        /* <DEDUP_REMOVED lines=35> */
[----:B------:R-:W-:Y:S02]  /*c6e0*/  IADD3 R3, R3, R5, RZ ;  /* 0x0000000503037210 */ /* 0x000fe40007ffe0ff */
[----:B------:R-:W-:Y:S02]  /*c6f0*/  LEA R4, P3, R2, UR8, 0x1 ;  /* 0x0000000802047c11 */ /* 0x000fe4000f8608ff */
[-C--:B------:R-:W-:Y:S01]  /*c700*/  ISETP.GE.AND P1, PT, R0, R11.reuse, PT ;  /* 0x0000000b0000720c */ /* 0x080fe20003f26270 */
[----:B------:R-:W-:Y:S01]  /*c710*/  VIADD R0, R6, 0x40 ;  /* 0x0000004006007836 */ /* 0x000fe20000000000 */
[----:B------:R-:W-:Y:S02]  /*c720*/  LEA.HI.X R5, R2, UR9, R3, 0x1, P3 ;  /* 0x0000000902057c11 */ /* 0x000fe400098f0c03 */
[----:B------:R0:W1:Y:S02]  /*c730*/  SHFL.IDX PT, R3, R4, RZ, 0x181f ;  /* 0x00181fff04037589 */ /* 0x00006400000e0000 */
[----:B------:R-:W-:-:S02]  /*c740*/  ISETP.GE.AND P0, PT, R0, R11, PT ;  /* 0x0000000b0000720c */ /* 0x000fc40003f06270 */
        /* <DEDUP_REMOVED lines=15> */
.L_x_5754:
[----:B------:R-:W-:Y:S05]  /*c840*/  BSYNC B1 ;  /* 0x0000000000017941 */ /* 0x000fea0003800000 */
.L_x_5753:
        /* <DEDUP_REMOVED lines=17> */
.L_x_5756:
[----:B------:R-:W-:Y:S05]  /*c960*/  BSYNC B1 ;  /* 0x0000000000017941 */ /* 0x000fea0003800000 */
.L_x_5755:
        /* <DEDUP_REMOVED lines=17> */
.L_x_5758:
[----:B------:R-:W-:Y:S05]  /*ca80*/  BSYNC B1 ;  /* 0x0000000000017941 */ /* 0x000fea0003800000 */
.L_x_5757:
        /* <DEDUP_REMOVED lines=18> */
.L_x_5749:
[----:B------:R-:W-:Y:S05]  /*cbb0*/  BSYNC B0 ;  /* 0x0000000000007941 */ /* 0x000fea0003800000 */
.L_x_5740:
[----:B------:R-:W-:Y:S02]  /*cbc0*/  ULDC UR4, c[0x0][0xc3c] ;  /* 0x00030f0000047ab9 */ /* 0x000fe40000000800 */
[----:B------:R-:W-:-:S13]  /*cbd0*/  ISETP.GE.AND P0, PT, R39, UR4, PT ;  /* 0x0000000427007c0c */ /* 0x000fda000bf06270 */
[----:B------:R-:W-:Y:S05]  /*cbe0*/  @!P0 BRA `(.L_x_5759) ;  /* 0xffffff4000648947 */ /* 0x000fea000383ffff */
[----:B------:R-:W-:Y:S05]  /*cbf0*/  EXIT ;  /* 0x000000000000794d */ /* 0x000fea0003800000 */
.L_x_5698:
        /* <DEDUP_REMOVED lines=16> */
.L_x_5760:
        /* <DEDUP_REMOVED lines=40> */
.L_x_5766:
        /* <DEDUP_REMOVED lines=12> */
.L_x_5765:
[----:B------:R-:W-:Y:S05]  /*d040*/  BSYNC B0 ;  /* 0x0000000000007941 */ /* 0x000fea0003800000 */
.L_x_5764:
[----:B0----5:R-:W0:Y:S02]  /*d050*/  SHFL.UP PT, R2, R0, 0x1, RZ ;  /* 0x0420000000027989 */ /* 0x021e2400000e00ff */
        /* <DEDUP_REMOVED lines=19> */
.L_x_5762:
[----:B------:R-:W-:-:S04]  /*d190*/  IMAD.IADD R11, R4, 0x1, -R3 ;  /* 0x00000001040b7824 */ /* 0x000fc800078e0a03 */
[----:B------:R-:W-:-:S05]  /*d1a0*/  IMAD R2, R6, UR5, R11 ;  /* 0x0000000506027c24 */ /* 0x000fca000f8e020b */
[----:B------:R-:W-:Y:S02]  /*d1b0*/  ISETP.GT.AND P0, PT, R2, UR6, PT ;  /* 0x0000000602007c0c */ /* 0x000fe4000bf04270 */
[----:B------:R-:W0:Y:S11]  /*d1c0*/  LDC.64 R2, c[0x0][0xc90] ;  /* 0x00032400ff027b82 */ /* 0x000e360000000a00 */
[----:B------:R-:W-:-:S04]  /*d1d0*/  VOTE.ANY R8, PT, !P0 ;  /* 0x0000000000087806 */ /* 0x000fc800040e0100 */
[----:B------:R-:W1:Y:S02]  /*d1e0*/  POPC R13, R8 ;  /* 0x00000008000d7309 */ /* 0x000e640000000000 */
[----:B-1----:R-:W-:-:S05]  /*d1f0*/  IADD3 R19, R13, UR4, RZ ;  /* 0x000000040d137c10 */ /* 0x002fca000fffe0ff */
        /* <DEDUP_REMOVED lines=13> */
.L_x_5767:
[----:B-1----:R-:W-:Y:S02]  /*d2d0*/  IMAD.MOV R2, RZ, RZ, -R3 ;  /* 0x000000ffff027224 */ /* 0x002fe400078e0a03 */
[----:B---3--:R-:W-:Y:S02]  /*d2e0*/  IMAD R16, R16, UR5, R11 ;  /* 0x0000000510107c24 */ /* 0x008fe4000f8e020b */
[----:B------:R-:W-:Y:S01]  /*d2f0*/  IMAD.MOV.U32 R11, RZ, RZ, R2 ;  /* 0x000000ffff0b7224 */ /* 0x000fe200078e0002 */
[----:B------:R-:W-:Y:S02]  /*d300*/  IABS R2, R4 ;  /* 0x0000000400027213 */ /* 0x000fe40000000000 */
        /* <DEDUP_REMOVED lines=19> */
[----:B------:R-:W-:-:S05]  /*d440*/  @!P1 LOP3.LUT R2, RZ, R4, RZ, 0x33, !PT ;  /* 0x00000004ff029212 */ /* 0x000fca00078e33ff */
[----:B------:R-:W-:Y:S01]  /*d450*/  IMAD R11, R7, R2, RZ ;  /* 0x00000002070b7224 */ /* 0x000fe200078e02ff */
[----:B------:R-:W-:-:S03]  /*d460*/  IADD3 R2, -R2, RZ, RZ ;  /* 0x000000ff02027210 */ /* 0x000fc60007ffe1ff */
[----:B------:R-:W-:Y:S02]  /*d470*/  IMAD.MOV R6, RZ, RZ, -R11 ;  /* 0x000000ffff067224 */ /* 0x000fe400078e0a0b */
[----:B------:R-:W-:Y:S02]  /*d480*/  IMAD R4, R4, R2, R9 ;  /* 0x0000000204047224 */ /* 0x000fe400078e0209 */
[----:B------:R-:W-:Y:S01]  /*d490*/  IMAD.MOV.U32 R2, RZ, RZ, RZ ;  /* 0x000000ffff027224 */ /* 0x000fe200078e00ff */
[----:B------:R-:W-:Y:S02]  /*d4a0*/  VIADDMNMX R13, R6, UR5, R7, PT ;  /* 0x00000005060d7c46 */ /* 0x000fe4000b800107 */
[----:B------:R-:W-:Y:S02]  /*d4b0*/  IABS R9, R4 ;  /* 0x0000000400097213 */ /* 0x000fe40000000000 */
[-C--:B------:R-:W-:Y:S01]  /*d4c0*/  IABS R8, R13.reuse ;  /* 0x0000000d00087213 */ /* 0x080fe20000000000 */
[----:B------:R-:W-:Y:S01]  /*d4d0*/  IMAD.MOV R18, RZ, RZ, -R13 ;  /* 0x000000ffff127224 */ /* 0x000fe200078e0a0d */
[----:B0-----:R-:W-:-:S02]  /*d4e0*/  IABS R10, R13 ;  /* 0x0000000d000a7213 */ /* 0x001fc40000000000 */
[----:B------:R-:W0:Y:S08]  /*d4f0*/  I2F.RP R6, R8 ;  /* 0x0000000800067306 */ /* 0x000e300000209400 */
[----:B0-----:R-:W0:Y:S02]  /*d500*/  MUFU.RCP R6, R6 ;  /* 0x0000000600067308 */ /* 0x001e240000001000 */
[----:B0-----:R-:W-:-:S06]  /*d510*/  VIADD R3, R6, 0xffffffe ;  /* 0x0ffffffe06037836 */ /* 0x001fcc0000000000 */
        /* <DEDUP_REMOVED lines=22> */
.L_x_5763:
[----:B------:R-:W-:Y:S01]  /*d680*/  ULDC UR4, c[0x0][0xc3c] ;  /* 0x00030f0000047ab9 */ /* 0x000fe20000000800 */
[----:B------:R-:W-:Y:S02]  /*d690*/  IMAD.MOV.U32 R17, RZ, RZ, RZ ;  /* 0x000000ffff117224 */ /* 0x000fe400078e00ff */
[----:B------:R-:W-:Y:S02]  /*d6a0*/  IMAD.U32 R16, RZ, RZ, UR6 ;  /* 0x00000006ff107e24 */ /* 0x000fe4000f8e00ff */
[----:B------:R-:W-:Y:S02]  /*d6b0*/  IMAD.MOV.U32 R18, RZ, RZ, RZ ;  /* 0x000000ffff127224 */ /* 0x000fe400078e00ff */
[----:B------:R-:W-:-:S07]  /*d6c0*/  IMAD.U32 R19, RZ, RZ, UR4 ;  /* 0x00000004ff137e24 */ /* 0x000fce000f8e00ff */
.L_x_5768:
[----:B------:R-:W-:-:S13]  /*d6d0*/  ISETP.NE.AND P0, PT, R5, RZ, PT ;  /* 0x000000ff0500720c */ /* 0x000fda0003f05270 */
[----:B------:R-:W0:Y:S01]  /*d6e0*/  @!P0 S2R R3, SR_CgaCtaId ;  /* 0x0000000000038919 */ /* 0x000e220000008800 */
[----:B------:R-:W-:-:S04]  /*d6f0*/  @!P0 MOV R0, 0x400 ;  /* 0x0000040000008802 */ /* 0x000fc80000000f00 */
[----:B0-----:R-:W-:-:S05]  /*d700*/  @!P0 LEA R0, R3, R0, 0x18 ;  /* 0x0000000003008211 */ /* 0x001fca00078ec0ff */
[----:B------:R1:W-:Y:S01]  /*d710*/  @!P0 STS.128 [R0+0x308d0], R16 ;  /* 0x0308d01000008388 */ /* 0x0003e20000000c00 */
[----:B------:R-:W-:Y:S06]  /*d720*/  BAR.ARV 0x5, 0x180 ;  /* 0x0146000000007b1d */ /* 0x000fec0000002000 */
.L_x_5761:
[----:B------:R2:W-:Y:S01]  /*d730*/  STL [R1+0x20], RZ ;  /* 0x000020ff01007387 */ /* 0x0005e20000100800 */
[----:B------:R-:W-:Y:S01]  /*d740*/  ULDC UR4, c[0x0][0xc3c] ;  /* 0x00030f0000047ab9 */ /* 0x000fe20000000800 */
[----:B------:R-:W-:Y:S01]  /*d750*/  MOV R28, 0x1 ;  /* 0x00000001001c7802 */ /* 0x000fe20000000f00 */
[----:B------:R-:W-:Y:S01]  /*d760*/  IMAD.MOV.U32 R27, RZ, RZ, RZ ;  /* 0x000000ffff1b7224 */ /* 0x000fe200078e00ff */
[----:B0-----:R-:W-:-:S13]  /*d770*/  ISETP.GE.AND P0, PT, R19, UR4, PT ;  /* 0x0000000413007c0c */ /* 0x001fda000bf06270 */
[----:B--2---:R-:W-:Y:S05]  /*d780*/  @P0 BRA `(.L_x_5769) ;  /* 0x0000004800900947 */ /* 0x004fea0003800000 */
[----:B-1----:R-:W2:Y:S01]  /*d790*/  LDL R0, [R1+0x28] ;  /* 0x0000280001007983 */ /* 0x002ea20000100800 */
        /* <DEDUP_REMOVED lines=24> */
.L_x_5832:
        /* <DEDUP_REMOVED lines=17> */
[----:B------:R1:W2:Y:S01]  /*da30*/  @P0 LDG.E R30, desc[UR36][R2.64] ;  /* 0x00000024021e0981 */ /* 0x0002a2000c1e1900 */
        /* <DEDUP_REMOVED lines=31> */
.L_x_5770:
        /* <DEDUP_REMOVED lines=9> */
.L_x_5771:
        /* <DEDUP_REMOVED lines=9> */
.L_x_5772:
[----:B------:R-:W3:Y:S01]  /*dd50*/  LDL R5, [R1+0xc] ;  /* 0x00000c0001057983 */ /* 0x000ee20000100800 */
[----:B-12---:R-:W1:Y:S01]  /*dd60*/  LDC R2, c[0x0][0x448] ;  /* 0x00011200ff027b82 */ /* 0x006e620000000800 */
[----:B-----5:R-:W-:Y:S01]  /*dd70*/  IMAD.IADD R0, R0, 0x1, -R30 ;  /* 0x0000000100007824 */ /* 0x020fe200078e0a1e */
[----:B------:R-:W-:Y:S01]  /*dd80*/  LOP3.LUT R23, R23, 0xffffff7f, RZ, 0xc0, !PT ;  /* 0xffffff7f17177812 */ /* 0x000fe200078ec0ff */
[----:B------:R-:W-:Y:S03]  /*dd90*/  BSSY B7, `(.L_x_5773) ;  /* 0x0000381000077945 */ /* 0x000fe60003800000 */
[----:B------:R2:W-:Y:S01]  /*dda0*/  STL [R1], R0 ;  /* 0x0000000001007387 */ /* 0x0005e20000100800 */
[----:B-1----:R-:W-:Y:S01]  /*ddb0*/  ISETP.NE.AND P0, PT, R2, 0x1, PT ;  /* 0x000000010200780c */ /* 0x002fe20003f05270 */
[----:B------:R-:W-:-:S04]  /*ddc0*/  IMAD.SHL.U32 R2, R17, 0x80, RZ ;  /* 0x0000008011027824 */ /* 0x000fc800078e00ff */
[----:B------:R-:W-:-:S08]  /*ddd0*/  VIADD R2, R2, 0x7f ;  /* 0x0000007f02027836 */ /* 0x000fd00000000000 */
[----:B------:R-:W1:Y:S01]  /*dde0*/  @P0 LDC R3, c[0x0][0x44c] ;  /* 0x00011300ff030b82 */ /* 0x000e620000000800 */
[----:B------:R-:W-:-:S07]  /*ddf0*/  @P0 LOP3.LUT R23, R23, 0x80, RZ, 0xfc, !PT ;  /* 0x0000008017170812 */ /* 0x000fce00078efcff */
[----:B0-----:R-:W0:Y:S01]  /*de00*/  @P0 LDC R4, c[0x0][0x450] ;  /* 0x00011400ff040b82 */ /* 0x001e220000000800 */
[----:B-1----:R-:W-:-:S05]  /*de10*/  @P0 IMAD.HI.U32 R3, R2, R3, RZ ;  /* 0x0000000302030227 */ /* 0x002fca00078e00ff */
[----:B0-----:R-:W-:Y:S02]  /*de20*/  @P0 SHF.R.U32.HI R2, RZ, R4, R3 ;  /* 0x00000004ff020219 */ /* 0x001fe40000011603 */
[C---:B---3--:R-:W-:Y:S01]  /*de30*/  IADD3 R3, R0.reuse, 0x60, -R5 ;  /* 0x0000006000037810 */ /* 0x048fe20007ffe805 */
[----:B--2---:R-:W-:-:S03]  /*de40*/  VIADD R0, R0, 0x5f ;  /* 0x0000005f00007836 */ /* 0x004fc60000000000 */
[----:B------:R-:W-:Y:S01]  /*de50*/  IADD3 R2, R3, R2, RZ ;  /* 0x0000000203027210 */ /* 0x000fe20007ffe0ff */
        /* <DEDUP_REMOVED lines=27> */
.L_x_5774:
        /* <DEDUP_REMOVED lines=20> */
.L_x_5777:
[----:B------:R-:W-:Y:S05]  /*e150*/  BSYNC B6 ;  /* 0x0000000000067941 */ /* 0x000fea0003800000 */
.L_x_5776:
        /* <DEDUP_REMOVED lines=19> */
[----:B-1----:R-:W-:Y:S05]  /*e290*/  CALL.ABS.NOINC R2 ;  /* 0x0000000002007343 */ /* 0x002fea0003c00000 */
.L_x_5780:
        /* <DEDUP_REMOVED lines=15> */
.L_x_5779:
[----:B------:R-:W-:Y:S05]  /*e390*/  BSYNC B6 ;  /* 0x0000000000067941 */ /* 0x000fea0003800000 */
.L_x_5778:
[----:B------:R-:W2:Y:S01]  /*e3a0*/  LDL R26, [R1+0x10] ;  /* 0x00001000011a7983 */ /* 0x000ea20000100800 */
[----:B------:R-:W-:Y:S01]  /*e3b0*/  ULDC.64 UR4, c[0x0][0x9f8] ;  /* 0x00027e0000047ab9 */ /* 0x000fe20000000a00 */
[----:B------:R-:W0:Y:S02]  /*e3c0*/  LDC R6, c[0x0][0x430] ;  /* 0x00010c00ff067b82 */ /* 0x000e240000000800 */
[----:B------:R-:W3:Y:S01]  /*e3d0*/  LDL R2, [R1] ;  /* 0x0000000001027983 */ /* 0x000ee20000100800 */
[----:B------:R-:W-:Y:S01]  /*e3e0*/  ISETP.NE.U32.AND P0, PT, RZ, UR4, PT ;  /* 0x00000004ff007c0c */ /* 0x000fe2000bf05070 */
[----:B------:R-:W1:Y:S03]  /*e3f0*/  S2R R20, SR_TID.X ;  /* 0x0000000000147919 */ /* 0x000e660000002100 */
[----:B------:R-:W-:-:S13]  /*e400*/  ISETP.NE.AND.EX P0, PT, RZ, UR5, PT, P0 ;  /* 0x00000005ff007c0c */ /* 0x000fda000bf05300 */
[----:B------:R-:W-:Y:S01]  /*e410*/  @P0 IADD3 R24, P1, R24, UR4, RZ ;  /* 0x0000000418180c10 */ /* 0x000fe2000ff3e0ff */
[----:B------:R-:W4:Y:S01]  /*e420*/  S2R R21, SR_TID.X ;  /* 0x0000000000157919 */ /* 0x000f220000002100 */
[----:B------:R-:W-:Y:S01]  /*e430*/  LOP3.LUT R23, R23, 0xffffffdf, RZ, 0xc0, !PT ;  /* 0xffffffdf17177812 */ /* 0x000fe200078ec0ff */
[----:B------:R-:W-:Y:S01]  /*e440*/  ULDC UR4, c[0x0][0x2f4] ;  /* 0x0000bd0000047ab9 */ /* 0x000fe20000000800 */
[----:B------:R-:W-:-:S05]  /*e450*/  @P0 IADD3.X R25, R25, UR5, RZ, P1, !PT ;  /* 0x0000000519190c10 */ /* 0x000fca0008ffe4ff */
[----:B------:R-:W3:Y:S01]  /*e460*/  @P0 LDG.E R31, desc[UR36][R24.64] ;  /* 0x00000024181f0981 */ /* 0x000ee2000c1e1900 */
[----:B0-----:R-:W-:Y:S02]  /*e470*/  ISETP.NE.AND P2, PT, R6, 0x1, PT ;  /* 0x000000010600780c */ /* 0x001fe40003f45270 */
[----:B-1----:R-:W-:-:S04]  /*e480*/  LOP3.LUT R20, R20, 0x7f, RZ, 0xc0, !PT ;  /* 0x0000007f14147812 */ /* 0x002fc800078ec0ff */
[----:B------:R-:W-:-:S07]  /*e490*/  SHF.R.U32.HI R0, RZ, 0x3, R20 ;  /* 0x00000003ff007819 */ /* 0x000fce0000011614 */
[----:B------:R-:W0:Y:S01]  /*e4a0*/  @P2 LDC R4, c[0x0][0x434] ;  /* 0x00010d00ff042b82 */ /* 0x000e220000000800 */
[----:B----4-:R-:W-:-:S04]  /*e4b0*/  SHF.L.U32 R20, R21, 0x4, RZ ;  /* 0x0000000415147819 */ /* 0x010fc800000006ff */
[----:B------:R-:W-:-:S03]  /*e4c0*/  LOP3.LUT R20, R0, 0x70, R20, 0xf8, !PT ;  /* 0x0000007000147812 */ /* 0x000fc600078ef814 */
[----:B------:R-:W1:Y:S01]  /*e4d0*/  @P2 LDC R0, c[0x0][0x438] ;  /* 0x00010e00ff002b82 */ /* 0x000e620000000800 */
        /* <DEDUP_REMOVED lines=11> */
[----:B-1----:R-:W-:-:S05]  /*e590*/  @P2 SHF.R.U32.HI R4, RZ, R0, R7 ;  /* 0x00000000ff042219 */ /* 0x002fca0000011607 */
[----:B------:R-:W-:-:S04]  /*e5a0*/  IMAD.MOV R0, RZ, RZ, -R4 ;  /* 0x000000ffff007224 */ /* 0x000fc800078e0a04 */
[----:B------:R-:W-:Y:S01]  /*e5b0*/  IMAD R0, R6, R0, R5 ;  /* 0x0000000006007224 */ /* 0x000fe200078e0205 */
[----:B------:R-:W-:Y:S02]  /*e5c0*/  SHF.R.S32.HI R6, RZ, 0x1f, R31 ;  /* 0x0000001fff067819 */ /* 0x000fe4000001141f */
[----:B------:R-:W-:-:S03]  /*e5d0*/  @!P0 SHF.R.S32.HI R5, RZ, 0x1f, R4 ;  /* 0x0000001fff058819 */ /* 0x000fc60000011404 */
[----:B------:R0:W-:Y:S02]  /*e5e0*/  STL [R1+0x8], R6 ;  /* 0x0000080601007387 */ /* 0x0001e40000100800 */
[-C--:B0-----:R-:W-:Y:S02]  /*e5f0*/  @!P0 IMAD R6, R6, R2.reuse, RZ ;  /* 0x0000000206068224 */ /* 0x081fe400078e02ff */
[----:B------:R-:W-:-:S04]  /*e600*/  @!P0 IMAD.WIDE.U32 R4, R31, R2, R4 ;  /* 0x000000021f048225 */ /* 0x000fc800078e0004 */
[----:B------:R-:W-:Y:S02]  /*e610*/  @!P0 IMAD R6, R31, R3, R6 ;  /* 0x000000031f068224 */ /* 0x000fe400078e0206 */
[----:B------:R-:W0:Y:S01]  /*e620*/  @!P0 LDC.64 R2, c[0x0][0x418] ;  /* 0x00010600ff028b82 */ /* 0x000e220000000a00 */
[----:B------:R-:W-:Y:S02]  /*e630*/  ISETP.GE.AND P2, PT, R32, UR4, PT ;  /* 0x0000000420007c0c */ /* 0x000fe4000bf46270 */
[----:B------:R-:W-:-:S11]  /*e640*/  @!P0 IADD3 R6, R5, R6, RZ ;  /* 0x0000000605068210 */ /* 0x000fd60007ffe0ff */
[----:B------:R-:W-:Y:S02]  /*e650*/  @P2 LOP3.LUT R23, R23, 0x4, RZ, 0xfc, !PT ;  /* 0x0000000417172812 */ /* 0x000fe400078efcff */
[----:B0-----:R-:W-:-:S04]  /*e660*/  @!P0 LEA R2, P1, R4, R2, 0x2 ;  /* 0x0000000204028211 */ /* 0x001fc800078210ff */
[----:B------:R-:W-:Y:S01]  /*e670*/  @!P0 LEA.HI.X R3, R4, R3, R6, 0x2, P1 ;  /* 0x0000000304038211 */ /* 0x000fe200008f1406 */
[----:B------:R-:W-:Y:S01]  /*e680*/  IMAD.MOV.U32 R4, RZ, RZ, RZ ;  /* 0x000000ffff047224 */ /* 0x000fe200078e00ff */
[----:B------:R-:W-:Y:S02]  /*e690*/  ISETP.GE.AND P1, PT, R34, UR4, PT ;  /* 0x0000000422007c0c */ /* 0x000fe4000bf26270 */
[----:B------:R-:W-:-:S03]  /*e6a0*/  LOP3.LUT R23, R23, 0xfffffffd, RZ, 0xc0, !PT ;  /* 0xfffffffd17177812 */ /* 0x000fc600078ec0ff */
[----:B------:R0:W5:Y:S01]  /*e6b0*/  @!P0 LDG.E R4, desc[UR36][R2.64] ;  /* 0x0000002402048981 */ /* 0x000162000c1e1900 */
[----:B------:R-:W-:-:S07]  /*e6c0*/  ISETP.GE.AND P0, PT, R33, UR4, PT ;  /* 0x0000000421007c0c */ /* 0x000fce000bf06270 */
[----:B------:R-:W-:-:S04]  /*e6d0*/  @P1 LOP3.LUT R23, R23, 0x2, RZ, 0xfc, !PT ;  /* 0x0000000217171812 */ /* 0x000fc800078efcff */
[----:B------:R-:W-:Y:S01]  /*e6e0*/  LOP3.LUT R23, R23, 0xfffffffe, RZ, 0xc0, !PT ;  /* 0xfffffffe17177812 */ /* 0x000fe200078ec0ff */
[----:B0-----:R-:W-:-:S03]  /*e6f0*/  IMAD.U32 R2, RZ, RZ, UR38 ;  /* 0x00000026ff027e24 */ /* 0x001fc6000f8e00ff */
[----:B------:R-:W-:Y:S01]  /*e700*/  @P0 LOP3.LUT R23, R23, 0x1, RZ, 0xfc, !PT ;  /* 0x0000000117170812 */ /* 0x000fe200078efcff */
[----:B------:R-:W-:Y:S06]  /*e710*/  BRA.DIV UR5, `(.L_x_5781) ;  /* 0x0000004205407947 */ /* 0x000fec000b800000 */
.L_x_5849:
        /* <DEDUP_REMOVED lines=9> */
.L_x_5782:
        /* <DEDUP_REMOVED lines=25> */
.L_x_5850:
[----:B------:R-:W-:Y:S05]  /*e940*/  BSYNC B0 ;  /* 0x0000000000007941 */ /* 0x000fea0003800000 */
.L_x_5783:
        /* <DEDUP_REMOVED lines=27> */
[----:B--2---:R-:W-:-:S05]  /*eb00*/  IMAD R6, R26, -0x60, R9 ;  /* 0xffffffa01a067824 */ /* 0x004fca00078e0209 */
[----:B------:R-:W-:-:S04]  /*eb10*/  IADD3 R6, -R8, R6, RZ ;  /* 0x0000000608067210 */ /* 0x000fc80007ffe1ff */
        /* <DEDUP_REMOVED lines=64> */
.L_x_5864:
        /* <DEDUP_REMOVED lines=12> */
.L_x_5786:
        /* <DEDUP_REMOVED lines=10> */
.L_x_5787:
        /* <DEDUP_REMOVED lines=28> */
[----:B--2---:R-:W-:Y:S02]  /*f240*/  IMAD.U32 R7, RZ, RZ, UR9 ;  /* 0x00000009ff077e24 */ /* 0x004fe4000f8e00ff */
[----:B------:R-:W-:-:S02]  /*f250*/  IMAD.U32 R10, RZ, RZ, UR4 ;  /* 0x00000004ff0a7e24 */ /* 0x000fc4000f8e00ff */
[----:B------:R-:W-:Y:S02]  /*f260*/  IMAD.MOV.U32 R8, RZ, RZ, 0x70 ;  /* 0x00000070ff087424 */ /* 0x000fe400078e00ff */
[----:B------:R-:W-:Y:S02]  /*f270*/  IMAD.MOV.U32 R12, RZ, RZ, 0x1 ;  /* 0x00000001ff0c7424 */ /* 0x000fe400078e00ff */
[----:B------:R-:W-:-:S07]  /*f280*/  IMAD.MOV.U32 R13, RZ, RZ, RZ ;  /* 0x000000ffff0d7224 */ /* 0x000fce00078e00ff */
[----:B------:R-:W-:-:S07]  /*f290*/  LEPC R20, `(.L_x_5789) ;  /* 0x000000001014794e */ /* 0x000fce0000000000 */
[----:B0-----:R-:W-:Y:S05]  /*f2a0*/  CALL.ABS.NOINC R2 ;  /* 0x0000000002007343 */ /* 0x001fea0003c00000 */
.L_x_5789:
[----:B------:R-:W-:Y:S05]  /*f2b0*/  BSYNC B6 ;  /* 0x0000000000067941 */ /* 0x000fea0003800000 */
.L_x_5788:
[----:B------:R-:W3:Y:S01]  /*f2c0*/  LDL.LU.64 R2, [R1+0x18] ;  /* 0x0000180001027983 */ /* 0x000ee20000300a00 */
[----:B------:R-:W0:Y:S01]  /*f2d0*/  LDC R21, c[0x0][0x448] ;  /* 0x00011200ff157b82 */ /* 0x000e220000000800 */
[----:B------:R-:W-:Y:S02]  /*f2e0*/  ULDC.64 UR4, c[0x0][0x2d8] ;  /* 0x0000b60000047ab9 */ /* 0x000fe40000000a00 */
[----:B------:R-:W4:Y:S01]  /*f2f0*/  LDL.LU R20, [R1+0x24] ;  /* 0x0000240001147983 */ /* 0x000f220000300800 */
[----:B------:R-:W-:-:S03]  /*f300*/  IMAD R0, R30, UR4, RZ ;  /* 0x000000041e007c24 */ /* 0x000fc6000f8e02ff */
[----:B------:R1:W5:Y:S01]  /*f310*/  LDL R9, [R1+0xc] ;  /* 0x00000c0001097983 */ /* 0x0003620000100800 */
[----:B------:R-:W-:Y:S01]  /*f320*/  IMAD R5, R18, UR5, R0 ;  /* 0x0000000512057c24 */ /* 0x000fe2000f8e0200 */
[----:B------:R-:W2:Y:S01]  /*f330*/  S2R R4, SR_TID.X ;  /* 0x0000000000047919 */ /* 0x000ea20000002100 */
[----:B0-----:R-:W-:Y:S02]  /*f340*/  ISETP.NE.AND P6, PT, R21, 0x1, PT ;  /* 0x000000011500780c */ /* 0x001fe40003fc5270 */
[----:B------:R-:W0:Y:S11]  /*f350*/  S2R R21, SR_TID.X ;  /* 0x0000000000157919 */ /* 0x000e360000002100 */
[----:B------:R-:W1:Y:S01]  /*f360*/  @P6 LDC R6, c[0x0][0x44c] ;  /* 0x00011300ff066b82 */ /* 0x000e620000000800 */
[----:B--2---:R-:W-:-:S04]  /*f370*/  LOP3.LUT R4, R4, 0x7f, RZ, 0xc0, !PT ;  /* 0x0000007f04047812 */ /* 0x004fc800078ec0ff */
[----:B------:R-:W-:Y:S01]  /*f380*/  SHF.R.U32.HI R4, RZ, 0x3, R4 ;  /* 0x00000003ff047819 */ /* 0x000fe20000011604 */
[----:B0-----:R-:W-:-:S05]  /*f390*/  IMAD.SHL.U32 R21, R21, 0x10, RZ ;  /* 0x0000001015157824 */ /* 0x001fca00078e00ff */
[----:B------:R-:W-:-:S05]  /*f3a0*/  LOP3.LUT R21, R4, 0x70, R21, 0xf8, !PT ;  /* 0x0000007004157812 */ /* 0x000fca00078ef815 */
[----:B------:R-:W-:-:S04]  /*f3b0*/  IMAD R0, R17, 0x80, R21 ;  /* 0x0000008011007824 */ /* 0x000fc800078e0215 */
[----:B-1----:R-:W-:-:S04]  /*f3c0*/  @P6 IMAD.HI.U32 R6, R0, R6, RZ ;  /* 0x0000000600066227 */ /* 0x002fc800078e00ff */
[----:B------:R-:W-:Y:S02]  /*f3d0*/  IMAD.MOV.U32 R4, RZ, RZ, R0 ;  /* 0x000000ffff047224 */ /* 0x000fe400078e0000 */
[----:B---3--:R-:W-:Y:S02]  /*f3e0*/  IMAD.MOV.U32 R3, RZ, RZ, R35 ;  /* 0x000000ffff037224 */ /* 0x008fe400078e0023 */
[----:B------:R-:W-:Y:S01]  /*f3f0*/  IMAD.WIDE.U32 R2, R18, UR4, R2 ;  /* 0x0000000412027c25 */ /* 0x000fe2000f8e0002 */
[----:B------:R-:W-:-:S04]  /*f400*/  ULDC.64 UR4, c[0x0][0x2e0] ;  /* 0x0000b80000047ab9 */ /* 0x000fc80000000a00 */
[----:B------:R-:W-:Y:S02]  /*f410*/  IADD3 R3, R3, R5, RZ ;  /* 0x0000000503037210 */ /* 0x000fe40007ffe0ff */
[----:B------:R-:W0:Y:S01]  /*f420*/  @P6 LDC R5, c[0x0][0x450] ;  /* 0x00011400ff056b82 */ /* 0x000e220000000800 */
[----:B------:R-:W-:Y:S01]  /*f430*/  IMAD.WIDE.U32 R2, R29, UR4, R2 ;  /* 0x000000041d027c25 */ /* 0x000fe2000f8e0002 */
[----:B0-----:R-:W-:-:S03]  /*f440*/  @P6 SHF.R.U32.HI R4, RZ, R5, R6 ;  /* 0x00000005ff046219 */ /* 0x001fc60000011606 */
[----:B----4-:R-:W-:-:S04]  /*f450*/  IMAD R5, R20, UR4, RZ ;  /* 0x0000000414057c24 */ /* 0x010fc8000f8e02ff */
[----:B------:R-:W-:Y:S01]  /*f460*/  IMAD R5, R29, UR5, R5 ;  /* 0x000000051d057c24 */ /* 0x000fe2000f8e0205 */
[C---:B------:R-:W-:Y:S01]  /*f470*/  IADD3 R6, -R4.reuse, RZ, RZ ;  /* 0x000000ff04067210 */ /* 0x040fe20007ffe1ff */
[----:B------:R-:W0:Y:S01]  /*f480*/  S2R R20, SR_TID.X ;  /* 0x0000000000147919 */ /* 0x000e220000002100 */
[----:B------:R-:W-:Y:S01]  /*f490*/  ULDC.64 UR4, c[0x0][0x2d0] ;  /* 0x0000b40000047ab9 */ /* 0x000fe20000000a00 */
[----:B------:R-:W-:Y:S02]  /*f4a0*/  IMAD.IADD R3, R3, 0x1, R5 ;  /* 0x0000000103037824 */ /* 0x000fe400078e0205 */
[----:B------:R-:W1:Y:S01]  /*f4b0*/  LDC R5, c[0x0][0x448] ;  /* 0x00011200ff057b82 */ /* 0x000e620000000800 */
        /* <DEDUP_REMOVED lines=24> */
[----:B-----5:R-:W-:Y:S02]  /*f640*/  IMAD R5, R9, R5, RZ ;  /* 0x0000000509057224 */ /* 0x020fe400078e02ff */
[----:B------:R-:W-:Y:S01]  /*f650*/  IMAD R17, R17, 0x80, R8 ;  /* 0x0000008011117824 */ /* 0x000fe200078e0208 */
[----:B------:R-:W1:Y:S03]  /*f660*/  SHFL.IDX PT, R2, R4, RZ, 0x181f ;  /* 0x00181fff04027589 */ /* 0x000e6600000e0000 */
[C---:B------:R-:W-:Y:S01]  /*f670*/  VIADD R6, R17.reuse, 0x10 ;  /* 0x0000001011067836 */ /* 0x040fe20000000000 */
[----:B------:R-:W-:-:S13]  /*f680*/  ISETP.GE.AND P1, PT, R17, R5, PT ;  /* 0x000000051100720c */ /* 0x000fda0003f26270 */
[----:B0-----:R-:W-:-:S05]  /*f690*/  @!P1 LEA R14, P4, R32, R14, 0x1 ;  /* 0x0000000e200e9211 */ /* 0x001fca00078808ff */
[----:B-1----:R-:W-:Y:S01]  /*f6a0*/  @!P1 IMAD.X R3, RZ, RZ, R2, P4 ;  /* 0x000000ffff039224 */ /* 0x002fe200020e0602 */
[----:B------:R-:W-:Y:S02]  /*f6b0*/  @!P1 MOV R2, R14 ;  /* 0x0000000e00029202 */ /* 0x000fe40000000f00 */
[----:B------:R-:W0:Y:S04]  /*f6c0*/  SHFL.IDX PT, R14, R0, 0x1, 0x181f ;  /* 0x00381f00000e7f89 */ /* 0x000e2800000e0000 */
        /* <DEDUP_REMOVED lines=35> */
[----:B------:R1:W-:Y:S01]  /*f900*/  @!P1 LDGSTS.E.BYPASS.LTC128B.128 [R37+0x1bc00], desc[UR36][R2.64+0x100], !P0 ;  /* 0x1bc0010002259fae */ /* 0x0003e2000c101d64 */
[----:B------:R-:W-:Y:S01]  /*f910*/  ISETP.GE.AND P1, PT, R6, R5, PT ;  /* 0x000000050600720c */ /* 0x000fe20003f26270 */
[----:B------:R-:W-:-:S02]  /*f920*/  VIADD R6, R17, 0x50 ;  /* 0x0000005011067836 */ /* 0x000fc40000000000 */
[----:B-1----:R-:W1:Y:S10]  /*f930*/  SHFL.IDX PT, R2, R4, 0x4, 0x181f ;  /* 0x00981f0004027f89 */ /* 0x002e7400000e0000 */
[----:B0-----:R-:W-:-:S05]  /*f940*/  @!P1 LEA R14, P4, R32, R14, 0x1 ;  /* 0x0000000e200e9211 */ /* 0x001fca00078808ff */
[----:B-1----:R-:W-:Y:S01]  /*f950*/  @!P1 IMAD.X R7, RZ, RZ, R2, P4 ;  /* 0x000000ffff079224 */ /* 0x002fe200020e0602 */
[----:B------:R-:W-:Y:S02]  /*f960*/  @!P1 MOV R2, R14 ;  /* 0x0000000e00029202 */ /* 0x000fe40000000f00 */
[----:B------:R-:W0:Y:S01]  /*f970*/  SHFL.IDX PT, R14, R0, 0x5, 0x181f ;  /* 0x00b81f00000e7f89 */ /* 0x000e2200000e0000 */
        /* <DEDUP_REMOVED lines=26> */
.L_x_5881:
[----:B-1----:R-:W-:Y:S01]  /*fb20*/  IADD3 R0, R17, 0x70, RZ ;  /* 0x0000007011007810 */ /* 0x002fe20007ffe0ff */
[----:B------:R-:W-:Y:S03]  /*fb30*/  BSSY B0, `(.L_x_5791) ;  /* 0x000000b000007945 */ /* 0x000fe60003800000 */
        /* <DEDUP_REMOVED lines=10> */
.L_x_5792:
[----:B------:R-:W-:Y:S05]  /*fbe0*/  BSYNC B0 ;  /* 0x0000000000007941 */ /* 0x000fea0003800000 */
.L_x_5791:
[----:B------:R-:W-:Y:S01]  /*fbf0*/  NOP ;  /* 0x0000000000007918 */ /* 0x000fe20000000000 */
[----:B------:R-:W-:-:S13]  /*fc00*/  PLOP3.LUT P0, PT, PT, PT, PT, 0x80, 0x0 ;  /* 0x000000000000781c */ /* 0x000fda0003f0f070 */
.L_x_5793:
        /* <DEDUP_REMOVED lines=18> */
.L_x_5882:
[----:B------:R-:W-:Y:S05]  /*fd30*/  BSYNC B0 ;  /* 0x0000000000007941 */ /* 0x000fea0003800000 */
.L_x_5794:
[----:B------:R-:W3:Y:S01]  /*fd40*/  LDL R0, [R1+0x10] ;  /* 0x0000100001007983 */ /* 0x000ee20000100800 */
[----:B------:R-:W-:Y:S01]  /*fd50*/  BSSY B0, `(.L_x_5796) ;  /* 0x0000109000007945 */ /* 0x000fe20003800000 */
[----:B---3--:R-:W-:-:S13]  /*fd60*/  ISETP.GE.AND P0, PT, R0, 0x2, PT ;  /* 0x000000020000780c */ /* 0x008fda0003f06270 */
[----:B------:R-:W-:Y:S05]  /*fd70*/  @!P0 BRA `(.L_x_5797) ;  /* 0x0000001000188947 */ /* 0x000fea0003800000 */
[----:B------:R-:W-:Y:S01]  /*fd80*/  ULDC UR4, c[0x0][0x2f4] ;  /* 0x0000bd0000047ab9 */ /* 0x000fe20000000800 */
[----:B------:R-:W-:Y:S01]  /*fd90*/  VIADD R8, R0, 0xfffffffe ;  /* 0xfffffffe00087836 */ /* 0x000fe20000000000 */
[----:B------:R-:W-:Y:S01]  /*fda0*/  MOV R17, R28 ;  /* 0x0000001c00117202 */ /* 0x000fe20000000f00 */
[----:B------:R-:W-:Y:S01]  /*fdb0*/  IMAD.MOV.U32 R10, RZ, RZ, R27 ;  /* 0x000000ffff0a7224 */ /* 0x000fe200078e001b */
[----:B------:R-:W-:Y:S01]  /*fdc0*/  ISETP.GE.AND P3, PT, R32, UR4, PT ;  /* 0x0000000420007c0c */ /* 0x000fe2000bf66270 */
[----:B------:R-:W-:Y:S01]  /*fdd0*/  IMAD.MOV.U32 R29, RZ, RZ, R26 ;  /* 0x000000ffff1d7224 */ /* 0x000fe200078e001a */
[----:B------:R-:W-:Y:S02]  /*fde0*/  ISETP.GE.AND P2, PT, R34, UR4, PT ;  /* 0x0000000422007c0c */ /* 0x000fe4000bf46270 */
[----:B------:R-:W-:-:S13]  /*fdf0*/  ISETP.GE.AND P1, PT, R33, UR4, PT ;  /* 0x0000000421007c0c */ /* 0x000fda000bf26270 */
.L_x_5810:
        /* <DEDUP_REMOVED lines=17> */
[----:B0-----:R-:W-:Y:S01]  /*ff10*/  @P0 IMAD.HI.U32 R0, R9, R0, RZ ;  /* 0x0000000009000227 */ /* 0x001fe200078e00ff */
[----:B------:R-:W-:-:S04]  /*ff20*/  MOV R11, R9 ;  /* 0x00000009000b7202 */ /* 0x000fc80000000f00 */
[----:B-1----:R-:W-:Y:S01]  /*ff30*/  @P0 SHF.R.U32.HI R11, RZ, R3, R0 ;  /* 0x00000003ff0b0219 */ /* 0x002fe20000011600 */
[----:B----4-:R-:W-:-:S03]  /*ff40*/  @!P5 IMAD R0, R12, R6, RZ ;  /* 0x000000060c00d224 */ /* 0x010fc600078e02ff */
[--C-:B------:R-:W-:Y:S01]  /*ff50*/  @!P5 SHF.R.S32.HI R3, RZ, 0x1f, R11.reuse ;  /* 0x0000001fff03d819 */ /* 0x100fe2000001140b */
[----:B------:R-:W-:Y:S02]  /*ff60*/  @!P5 IMAD.MOV.U32 R2, RZ, RZ, R11 ;  /* 0x000000ffff02d224 */ /* 0x000fe400078e000b */
[C---:B------:R-:W-:Y:S02]  /*ff70*/  @!P5 IMAD R7, R31.reuse, R7, R0 ;  /* 0x000000071f07d224 */ /* 0x040fe400078e0200 */
[----:B------:R-:W-:-:S04]  /*ff80*/  @!P5 IMAD.WIDE.U32 R2, R31, R6, R2 ;  /* 0x000000061f02d225 */ /* 0x000fc800078e0002 */
[----:B------:R-:W-:Y:S01]  /*ff90*/  @!P5 IMAD.IADD R7, R7, 0x1, R3 ;  /* 0x000000010707d824 */ /* 0x000fe200078e0203 */
[----:B--2---:R-:W-:Y:S01]  /*ffa0*/  @!P5 LEA R4, P0, R2, R4, 0x2 ;  /* 0x000000040204d211 */ /* 0x004fe200078010ff */
[----:B------:R-:W-:-:S03]  /*ffb0*/  IMAD.MOV.U32 R0, RZ, RZ, RZ ;  /* 0x000000ffff007224 */ /* 0x000fc600078e00ff */
[----:B------:R-:W-:-:S05]  /*ffc0*/  @!P5 LEA.HI.X R5, R2, R5, R7, 0x2, P0 ;  /* 0x000000050205d211 */ /* 0x000fca00000f1407 */
[----:B------:R0:W5:Y:S01]  /*ffd0*/  @!P5 LDG.E R0, desc[UR36][R4.64] ;  /* 0x000000240400d981 */ /* 0x000162000c1e1900 */
[----:B------:R-:W-:Y:S01]  /*ffe0*/  LOP3.LUT P4, RZ, R23, 0x10, RZ, 0xc0, !PT ;  /* 0x0000001017ff7812 */ /* 0x000fe2000788c0ff */
[----:B------:R-:W-:Y:S01]  /*fff0*/  VIADD R27, R10, 0x1 ;  /* 0x000000010a1b7836 */ /* 0x000fe20000000000 */
[----:B------:R-:W-:Y:S01]  /*10000*/  IADD3 R2, -R11, RZ, RZ ;  /* 0x000000ff0b027210 */ /* 0x000fe20007ffe1ff */
[----:B------:R-:W-:Y:S05]  /*10010*/  YIELD ;  /* 0x0000000000007946 */ /* 0x000fea0003800000 */
[----:B------:R-:W-:Y:S01]  /*10020*/  ISETP.NE.AND P0, PT, R27, 0x2, PT ;  /* 0x000000021b00780c */ /* 0x000fe20003f05270 */
[----:B------:R-:W-:-:S02]  /*10030*/  ULDC UR4, c[0x0][0x430] ;  /* 0x00010c0000047ab9 */ /* 0x000fc40000000800 */
[----:B------:R-:W-:Y:S01]  /*10040*/  IMAD R9, R2, UR4, R9 ;  /* 0x0000000402097c24 */ /* 0x000fe2000f8e0209 */
[----:B------:R-:W-:Y:S01]  /*10050*/  SEL R28, RZ, 0x1, P0 ;  /* 0x00000001ff1c7807 */ /* 0x000fe20000000000 */
[----:B------:R-:W-:Y:S01]  /*10060*/  IMAD.MOV.U32 R26, RZ, RZ, R8 ;  /* 0x000000ffff1a7224 */ /* 0x000fe200078e0008 */
[----:B------:R-:W-:Y:S02]  /*10070*/  SEL R27, R27, RZ, P0 ;  /* 0x000000ff1b1b7207 */ /* 0x000fe40000000000 */
[----:B------:R-:W-:Y:S01]  /*10080*/  LOP3.LUT R28, R17, R28, RZ, 0x3c, !PT ;  /* 0x0000001c111c7212 */ /* 0x000fe200078e3cff */
[----:B0-----:R-:W-:Y:S06]  /*10090*/  @!P4 BRA `(.L_x_5798) ;  /* 0x000000000004c947 */ /* 0x001fec0003800000 */
[----:B------:R-:W-:Y:S01]  /*100a0*/  BPT.TRAP 0x1 ;  /* 0x000000040000795c */ /* 0x000fe20000300000 */
.L_x_5798:
[----:B------:R-:W-:Y:S01]  /*100b0*/  IMAD R7, R27, 0x8, R22 ;  /* 0x000000081b077824 */ /* 0x000fe200078e0216 */
[----:B------:R-:W-:Y:S01]  /*100c0*/  SHF.L.U32 R2, R28, 0x1f, RZ ;  /* 0x0000001f1c027819 */ /* 0x000fe200000006ff */
[----:B------:R-:W-:Y:S03]  /*100d0*/  BSSY B1, `(.L_x_5799) ;  /* 0x0000003000017945 */ /* 0x000fe60003800000 */
[----:B------:R-:W0:Y:S02]  /*100e0*/  SYNCS.PHASECHK.TRANS64.TRYWAIT P0, [R7+URZ+0x30840], R2 ;  /* 0x03084002070075a7 */ /* 0x000e24000800017f */
[----:B0-----:R-:W-:Y:S05]  /*100f0*/  @!P0 BRA `(.L_x_5800) ;  /* 0x0000003800f08947 */ /* 0x001fea0003800000 */
.L_x_5883:
[----:B------:R-:W-:Y:S05]  /*10100*/  BSYNC B1 ;  /* 0x0000000000017941 */ /* 0x000fea0003800000 */
.L_x_5799:
        /* <DEDUP_REMOVED lines=65> */
.L_x_5897:
        /* <DEDUP_REMOVED lines=11> */
.L_x_5802:
        /* <DEDUP_REMOVED lines=10> */
.L_x_5803:
[----:B------:R2:W-:Y:S01]  /*10670*/  SYNCS.ARRIVE.TRANS64.A1T0 RZ, [R7+URZ+0x30830], RZ ;  /* 0x030830ff07ff79a7 */ /* 0x0005e2000810003f */
[----:B------:R-:W-:Y:S05]  /*10680*/  @!P5 BRA `(.L_x_5804) ;  /* 0x000000000004d947 */ /* 0x000fea0003800000 */
[----:B------:R-:W-:Y:S01]  /*10690*/  BPT.TRAP 0x1 ;  /* 0x000000040000795c */ /* 0x000fe20000300000 */
.L_x_5804:
[----:B-1----:R-:W2:Y:S01]  /*106a0*/  LDL R3, [R1] ;  /* 0x0000000001037983 */ /* 0x002ea20000100800 */
[----:B------:R-:W-:Y:S01]  /*106b0*/  SHF.L.U32 R2, R17, 0x1f, RZ ;  /* 0x0000001f11027819 */ /* 0x000fe200000006ff */
[----:B0-----:R-:W-:Y:S01]  /*106c0*/  IMAD R6, R10, 0x8, R22 ;  /* 0x000000080a067824 */ /* 0x001fe200078e0216 */
[----:B------:R-:W-:Y:S03]  /*106d0*/  BSSY B1, `(.L_x_5805) ;  /* 0x0000004000017945 */ /* 0x000fe60003800000 */
[----:B------:R-:W0:Y:S01]  /*106e0*/  SYNCS.PHASECHK.TRANS64.TRYWAIT P0, [R6+URZ+0x30860], R2 ;  /* 0x03086002060075a7 */ /* 0x000e22000800017f */
[----:B--2---:R-:W-:Y:S01]  /*106f0*/  IMAD R7, R29, -0x60, R3 ;  /* 0xffffffa01d077824 */ /* 0x004fe200078e0203 */
[----:B0-----:R-:W-:Y:S06]  /*10700*/  @!P0 BRA `(.L_x_5806) ;  /* 0x0000003c00608947 */ /* 0x001fec0003800000 */
.L_x_5898:
[----:B------:R-:W-:Y:S05]  /*10710*/  BSYNC B1 ;  /* 0x0000000000017941 */ /* 0x000fea0003800000 */
.L_x_5805:
[----:B------:R-:W1:Y:S01]  /*10720*/  S2R R3, SR_TID.X ;  /* 0x0000000000037919 */ /* 0x000e620000002100 */
[----:B------:R-:W-:Y:S01]  /*10730*/  UMOV UR4, 0xffffffff ;  /* 0xffffffff00047882 */ /* 0x000fe20000000000 */
[----:B------:R-:W-:Y:S01]  /*10740*/  IMAD R5, R10, 0x4800, R36 ;  /* 0x000048000a057824 */ /* 0x000fe200078e0224 */
[----:B-1----:R-:W-:-:S04]  /*10750*/  LOP3.LUT R3, R3, 0x7f, RZ, 0xc0, !PT ;  /* 0x0000007f03037812 */ /* 0x002fc800078ec0ff */
[----:B------:R-:W-:-:S04]  /*10760*/  SHF.R.U32.HI R3, RZ, 0x3, R3 ;  /* 0x00000003ff037819 */ /* 0x000fc80000011603 */
[----:B------:R-:W-:Y:S01]  /*10770*/  IADD3 R7, -R3, R7, RZ ;  /* 0x0000000703077210 */ /* 0x000fe20007ffe1ff */
        /* <DEDUP_REMOVED lines=54> */
.L_x_5912:
[----:B01----:R-:W-:Y:S01]  /*10ae0*/  IADD3 R2, P0, R14, R4, RZ ;  /* 0x000000040e027210 */ /* 0x003fe20007f1e0ff */
        /* <DEDUP_REMOVED lines=30> */
.L_x_5808:
        /* <DEDUP_REMOVED lines=10> */
.L_x_5809:
[C---:B------:R-:W-:Y:S01]  /*10d70*/  ISETP.GT.AND P0, PT, R26.reuse, RZ, PT ;  /* 0x000000ff1a00720c */ /* 0x040fe20003f04270 */
[----:B------:R1:W-:Y:S01]  /*10d80*/  SYNCS.ARRIVE.TRANS64.A1T0 RZ, [R6+URZ+0x30850], RZ ;  /* 0x030850ff06ff79a7 */ /* 0x0003e2000810003f */
[----:B------:R-:W-:Y:S02]  /*10d90*/  VIADD R8, R26, 0xffffffff ;  /* 0xffffffff1a087836 */ /* 0x000fe40000000000 */
[----:B------:R-:W-:Y:S02]  /*10da0*/  IMAD.MOV.U32 R17, RZ, RZ, R28 ;  /* 0x000000ffff117224 */ /* 0x000fe400078e001c */
[----:B------:R-:W-:Y:S02]  /*10db0*/  IMAD.MOV.U32 R10, RZ, RZ, R27 ;  /* 0x000000ffff0a7224 */ /* 0x000fe400078e001b */
[----:B------:R-:W-:-:S05]  /*10dc0*/  IMAD.MOV.U32 R29, RZ, RZ, R26 ;  /* 0x000000ffff1d7224 */ /* 0x000fca00078e001a */
[----:B-1----:R-:W-:Y:S05]  /*10dd0*/  @P0 BRA `(.L_x_5810) ;  /* 0xfffffff000080947 */ /* 0x002fea000383ffff */
.L_x_5797:
[----:B------:R-:W-:Y:S05]  /*10de0*/  BSYNC B0 ;  /* 0x0000000000007941 */ /* 0x000fea0003800000 */
.L_x_5796:
        /* <DEDUP_REMOVED lines=17> */
.L_x_5812:
[----:B------:R-:W-:Y:S05]  /*10f00*/  BSYNC B0 ;  /* 0x0000000000007941 */ /* 0x000fea0003800000 */
.L_x_5811:
[----:B------:R-:W-:-:S13]  /*10f10*/  LOP3.LUT P0, RZ, R23, 0x10, RZ, 0xc0, !PT ;  /* 0x0000001017ff7812 */ /* 0x000fda000780c0ff */
[----:B------:R-:W-:Y:S05]  /*10f20*/  @!P0 BRA `(.L_x_5813) ;  /* 0x0000000000048947 */ /* 0x000fea0003800000 */
[----:B------:R-:W-:Y:S01]  /*10f30*/  BPT.TRAP 0x1 ;  /* 0x000000040000795c */ /* 0x000fe20000300000 */
.L_x_5813:
[----:B------:R-:W3:Y:S01]  /*10f40*/  LDL.LU R2, [R1] ;  /* 0x0000000001027983 */ /* 0x000ee20000300800 */
[----:B------:R-:W-:Y:S01]  /*10f50*/  LEA R0, R27, R22, 0x3 ;  /* 0x000000161b007211 */ /* 0x000fe200078e18ff */
[----:B------:R-:W-:Y:S01]  /*10f60*/  BSSY B0, `(.L_x_5814) ;  /* 0x0000005000007945 */ /* 0x000fe20003800000 */
[----:B0-----:R-:W-:-:S04]  /*10f70*/  SHF.L.U32 R3, R28, 0x1f, RZ ;  /* 0x0000001f1c037819 */ /* 0x001fc800000006ff */
[----:B------:R-:W0:Y:S01]  /*10f80*/  SYNCS.PHASECHK.TRANS64.TRYWAIT P0, [R0+URZ+0x30860], R3 ;  /* 0x03086003000075a7 */ /* 0x000e22000800017f */
[----:B---3--:R-:W-:Y:S01]  /*10f90*/  IMAD R6, R26, -0x60, R2 ;  /* 0xffffffa01a067824 */ /* 0x008fe200078e0202 */
[----:B0-----:R-:W-:Y:S06]  /*10fa0*/  @!P0 BRA `(.L_x_5815) ;  /* 0x0000003c005c8947 */ /* 0x001fec0003800000 */
.L_x_5913:
[----:B------:R-:W-:Y:S05]  /*10fb0*/  BSYNC B0 ;  /* 0x0000000000007941 */ /* 0x000fea0003800000 */
.L_x_5814:
        /* <DEDUP_REMOVED lines=27> */
[----:B------:R-:W0:Y:S02]  /*11170*/  SHFL.IDX PT, R14, R24, 0x2, 0x181f ;  /* 0x00581f00180e7f89 */ /* 0x000e2400000e0000 */
[----:B------:R-:W-:Y:S02]  /*11180*/  IADD3.X R3, RZ, R7, RZ, P3, !PT ;  /* 0x00000007ff037210 */ /* 0x000fe40001ffe4ff */
[----:B------:R-:W1:Y:S01]  /*11190*/  SHFL.IDX PT, R7, R25, 0x2, 0x181f ;  /* 0x00581f0019077f89 */ /* 0x000e6200000e0000 */
[----:B------:R-:W-:-:S04]  /*111a0*/  ISETP.LT.OR P3, PT, R6, 0x11, P1 ;  /* 0x000000110600780c */ /* 0x000fc80000f61670 */
[----:B------:R-:W-:Y:S01]  /*111b0*/  LDGSTS.E.BYPASS.LTC128B.128 [R4+0xc00], desc[UR36][R2.64], !P4 ;  /* 0x00c0000002047fae */ /* 0x000fe2000e101d64 */
[----:B------:R-:W-:-:S08]  /*111c0*/  ISETP.LT.OR P4, PT, R6, 0x11, P0 ;  /* 0x000000110600780c */ /* 0x000fd00000781670 */
[----:B------:R-:W-:Y:S05]  /*111d0*/  LDGSTS.E.BYPASS.LTC128B.128 [R4+0x3c00], desc[UR36][R2.64+0x80], !P3 ;  /* 0x03c0008002047fae */ /* 0x000fea000d901d64 */
        /* <DEDUP_REMOVED lines=31> */
.L_x_5927:
        /* <DEDUP_REMOVED lines=13> */
.L_x_5817:
        /* <DEDUP_REMOVED lines=10> */
.L_x_5818:
[----:B------:R1:W-:Y:S01]  /*11540*/  SYNCS.ARRIVE.TRANS64.A1T0 RZ, [R0+URZ+0x30850], RZ ;  /* 0x030850ff00ff79a7 */ /* 0x0003e2000810003f */
[----:B------:R-:W-:-:S04]  /*11550*/  IADD3 R27, R27, 0x1, RZ ;  /* 0x000000011b1b7810 */ /* 0x000fc80007ffe0ff */
[----:B------:R-:W-:-:S04]  /*11560*/  ISETP.NE.AND P0, PT, R27, 0x2, PT ;  /* 0x000000021b00780c */ /* 0x000fc80003f05270 */
[----:B0-----:R-:W-:Y:S02]  /*11570*/  SEL R3, RZ, 0x1, P0 ;  /* 0x00000001ff037807 */ /* 0x001fe40000000000 */
[----:B------:R-:W-:Y:S02]  /*11580*/  SEL R27, R27, RZ, P0 ;  /* 0x000000ff1b1b7207 */ /* 0x000fe40000000000 */
[----:B-1----:R-:W-:-:S07]  /*11590*/  LOP3.LUT R28, R28, R3, RZ, 0x3c, !PT ;  /* 0x000000031c1c7212 */ /* 0x002fce00078e3cff */
.L_x_5775:
[----:B------:R-:W-:Y:S05]  /*115a0*/  BSYNC B7 ;  /* 0x0000000000077941 */ /* 0x000fea0003800000 */
.L_x_5773:
        /* <DEDUP_REMOVED lines=11> */
.L_x_5819:
        /* <DEDUP_REMOVED lines=36> */
.L_x_5937:
[----:B------:R-:W-:Y:S02]  /*118a0*/  ULDC UR4, c[0x0][0xc38] ;  /* 0x00030e0000047ab9 */ /* 0x000fe40000000800 */
[----:B------:R-:W-:-:S05]  /*118b0*/  MOV R7, UR4 ;  /* 0x0000000400077c02 */ /* 0x000fca0008000f00 */
[----:B-1----:R-:W-:-:S04]  /*118c0*/  IMAD R14, R14, R7, RZ ;  /* 0x000000070e0e7224 */ /* 0x002fc800078e02ff */
[----:B------:R-:W-:-:S05]  /*118d0*/  IMAD.IADD R9, R4, 0x1, R14 ;  /* 0x0000000104097824 */ /* 0x000fca00078e020e */
[----:B------:R-:W-:-:S13]  /*118e0*/  ISETP.GT.AND P6, PT, R9, R0, PT ;  /* 0x000000000900720c */ /* 0x000fda0003fc4270 */
[----:B------:R-:W-:Y:S05]  /*118f0*/  @P6 BRA `(.L_x_5822) ;  /* 0x00000000009c6947 */ /* 0x000fea0003800000 */
.L_x_5827:
        /* <DEDUP_REMOVED lines=14> */
.L_x_5825:
[----:B------:R-:W-:Y:S05]  /*119e0*/  BSYNC B0 ;  /* 0x0000000000007941 */ /* 0x000fea0003800000 */
.L_x_5824:
[----:B------:R-:W-:-:S03]  /*119f0*/  UMOV UR4, 0xffffffff ;  /* 0xffffffff00047882 */ /* 0x000fc60000000000 */
[----:B------:R-:W-:Y:S05]  /*11a00*/  BRA.DIV UR4, `(.L_x_5826) ;  /* 0x0000004204007947 */ /* 0x000fea000b800000 */
[----:B-----5:R-:W2:Y:S02]  /*11a10*/  SHFL.UP PT, R14, R5, 0x1, RZ ;  /* 0x04200000050e7989 */ /* 0x020ea400000e00ff */
        /* <DEDUP_REMOVED lines=15> */
.L_x_5945:
[----:B------:R-:W-:Y:S02]  /*11b10*/  ULDC UR4, c[0x0][0xc38] ;  /* 0x00030e0000047ab9 */ /* 0x000fe40000000800 */
[----:B------:R-:W-:-:S05]  /*11b20*/  MOV R7, UR4 ;  /* 0x0000000400077c02 */ /* 0x000fca0008000f00 */
[----:B-1----:R-:W-:-:S04]  /*11b30*/  IMAD R14, R14, R7, RZ ;  /* 0x000000070e0e7224 */ /* 0x002fc800078e02ff */
[----:B------:R-:W-:-:S05]  /*11b40*/  IMAD.IADD R9, R14, 0x1, R9 ;  /* 0x000000010e097824 */ /* 0x000fca00078e0209 */
[----:B------:R-:W-:-:S13]  /*11b50*/  ISETP.GT.AND P6, PT, R9, R0, PT ;  /* 0x000000000900720c */ /* 0x000fda0003fc4270 */
[----:B------:R-:W-:Y:S05]  /*11b60*/  @!P6 BRA `(.L_x_5827) ;  /* 0xfffffffc0064e947 */ /* 0x000fea000383ffff */
.L_x_5822:
        /* <DEDUP_REMOVED lines=8> */
.L_x_5949:
[----:B------:R-:W-:Y:S01]  /*11bf0*/  ISETP.NE.AND P0, PT, R2, RZ, PT ;  /* 0x000000ff0200720c */ /* 0x000fe20003f05270 */
[----:B------:R-:W-:-:S12]  /*11c00*/  IMAD.MOV.U32 R14, RZ, RZ, RZ ;  /* 0x000000ffff0e7224 */ /* 0x000fd800078e00ff */
[----:B------:R-:W-:Y:S05]  /*11c10*/  @!P0 BRA `(.L_x_5829) ;  /* 0x0000000000108947 */ /* 0x000fea0003800000 */
[----:B------:R-:W-:Y:S01]  /*11c20*/  UMOV UR4, 0xffffffff ;  /* 0xffffffff00047882 */ /* 0x000fe20000000000 */
[----:B------:R-:W-:Y:S02]  /*11c30*/  VIADD R12, R4, 0xffffffff ;  /* 0xffffffff040c7836 */ /* 0x000fe40000000000 */
[----:B------:R-:W-:Y:S05]  /*11c40*/  BRA.DIV UR4, `(.L_x_5830) ;  /* 0x0000004204747947 */ /* 0x000fea000b800000 */
[----:B------:R3:W4:Y:S02]  /*11c50*/  SHFL.IDX PT, R14, R6, R12, 0x1f ;  /* 0x00001f0c060e7589 */ /* 0x00072400000e0000 */
.L_x_5829:
[----:B------:R-:W5:Y:S01]  /*11c60*/  LDC.64 R2, c[0x0][0xc90] ;  /* 0x00032400ff027b82 */ /* 0x000f620000000a00 */
[----:B------:R-:W-:-:S05]  /*11c70*/  IADD3 R19, R4, R19, RZ ;  /* 0x0000001304137210 */ /* 0x000fca0007ffe0ff */
        /* <DEDUP_REMOVED lines=36> */
[----:B------:R-:W0:Y:S02]  /*11ec0*/  I2F.RP R8, R7 ;  /* 0x0000000700087306 */ /* 0x000e240000209400 */
[----:B------:R-:W-:-:S06]  /*11ed0*/  IADD3 R4, RZ, -R4, RZ ;  /* 0x80000004ff047210 */ /* 0x000fcc0007ffe0ff */
        /* <DEDUP_REMOVED lines=8> */
[C---:B------:R-:W-:Y:S02]  /*11f60*/  LOP3.LUT R3, R9.reuse, R6, RZ, 0x3c, !PT ;  /* 0x0000000609037212 */ /* 0x040fe400078e3cff */
[----:B------:R-:W-:Y:S01]  /*11f70*/  IADD3 R9, R9, R0, RZ ;  /* 0x0000000009097210 */ /* 0x000fe20007ffe0ff */
        /* <DEDUP_REMOVED lines=16> */
.L_x_5823:
[----:B------:R-:W-:Y:S01]  /*12080*/  UMOV UR4, URZ ;  /* 0x0000003f00047c82 */ /* 0x000fe20008000000 */
[----:B------:R-:W-:Y:S01]  /*12090*/  UMOV UR5, URZ ;  /* 0x0000003f00057c82 */ /* 0x000fe20008000000 */
[----:B------:R-:W-:Y:S01]  /*120a0*/  ULDC UR6, c[0x0][0xc3c] ;  /* 0x00030f0000067ab9 */ /* 0x000fe20000000800 */
[----:B------:R-:W-:Y:S01]  /*120b0*/  IMAD.MOV.U32 R16, RZ, RZ, R0 ;  /* 0x000000ffff107224 */ /* 0x000fe200078e0000 */
[----:B------:R-:W-:Y:S01]  /*120c0*/  MOV R18, UR5 ;  /* 0x0000000500127c02 */ /* 0x000fe20008000f00 */
[----:B------:R-:W-:Y:S02]  /*120d0*/  IMAD.U32 R17, RZ, RZ, UR4 ;  /* 0x00000004ff117e24 */ /* 0x000fe4000f8e00ff */
[----:B------:R-:W-:-:S07]  /*120e0*/  IMAD.U32 R19, RZ, RZ, UR6 ;  /* 0x00000006ff137e24 */ /* 0x000fce000f8e00ff */
.L_x_5831:
        /* <DEDUP_REMOVED lines=10> */
.L_x_5820:
[----:B------:R-:W-:Y:S02]  /*12190*/  ULDC UR4, c[0x0][0xc3c] ;  /* 0x00030f0000047ab9 */ /* 0x000fe40000000800 */
[----:B-1----:R-:W-:-:S13]  /*121a0*/  ISETP.GE.AND P0, PT, R19, UR4, PT ;  /* 0x0000000413007c0c */ /* 0x002fda000bf06270 */
[----:B------:R-:W-:Y:S05]  /*121b0*/  @!P0 BRA `(.L_x_5832) ;  /* 0xffffffb400d88947 */ /* 0x000fea000383ffff */
[----:B------:R-:W-:Y:S05]  /*121c0*/  BSYNC B8 ;  /* 0x0000000000087941 */ /* 0x000fea0003800000 */
.L_x_5769:
        /* <DEDUP_REMOVED lines=12> */
.L_x_5952:
[----:B------:R-:W-:Y:S05]  /*12290*/  BSYNC B0 ;  /* 0x0000000000007941 */ /* 0x000fea0003800000 */
.L_x_5833:
[----:B------:R-:W-:-:S03]  /*122a0*/  UMOV UR4, 0xffffffff ;  /* 0xffffffff00047882 */ /* 0x000fc60000000000 */
[----:B------:R-:W-:Y:S05]  /*122b0*/  BRA.DIV UR4, `(.L_x_5835) ;  /* 0x0000003e04107947 */ /* 0x000fea000b800000 */
[----:B-1----:R-:W1:Y:S02]  /*122c0*/  S2R R0, SR_TID.X ;  /* 0x0000000000007919 */ /* 0x002e640000002100 */
[----:B-1----:R-:W-:-:S04]  /*122d0*/  SHF.R.U32.HI R0, RZ, 0x5, R0 ;  /* 0x00000005ff007819 */ /* 0x002fc80000011600 */
[----:B------:R-:W-:-:S05]  /*122e0*/  LOP3.LUT R0, R0, 0x3, RZ, 0xc0, !PT ;  /* 0x0000000300007812 */ /* 0x000fca00078ec0ff */
[----:B------:R1:W3:Y:S02]  /*122f0*/  SHFL.IDX PT, R14, R0, RZ, 0x1f ;  /* 0x00001fff000e7589 */ /* 0x0002e400000e0000 */
.L_x_5955:
[----:B---3--:R-:W-:Y:S01]  /*12300*/  ISETP.NE.AND P0, PT, R14, RZ, PT ;  /* 0x000000ff0e00720c */ /* 0x008fe20003f05270 */
[----:B------:R-:W-:-:S12]  /*12310*/  BSSY B0, `(.L_x_5836) ;  /* 0x0000026000007945 */ /* 0x000fd80003800000 */
[----:B------:R-:W-:Y:S05]  /*12320*/  @P0 BRA `(.L_x_5837) ;  /* 0x0000000000900947 */ /* 0x000fea0003800000 */
[----:B------:R-:W-:-:S03]  /*12330*/  UMOV UR4, 0xffffffff ;  /* 0xffffffff00047882 */ /* 0x000fc60000000000 */
[----:B------:R-:W-:Y:S05]  /*12340*/  BRA.DIV UR4, `(.L_x_5838) ;  /* 0x0000003e04207947 */ /* 0x000fea000b800000 */
[----:B------:R-:W-:-:S13]  /*12350*/  ELECT P6, URZ, PT ;  /* 0x00000000003f782f */ /* 0x000fda00038c0000 */
.L_x_5958:
        /* <DEDUP_REMOVED lines=8> */
.L_x_5839:
[C---:B------:R-:W-:Y:S01]  /*123e0*/  LEA R5, R27.reuse, R4, 0x3 ;  /* 0x000000041b057211 */ /* 0x040fe200078e18ff */
[----:B------:R-:W-:Y:S01]  /*123f0*/  VIADD R27, R27, 0x1 ;  /* 0x000000011b1b7836 */ /* 0x000fe20000000000 */
[----:B------:R-:W-:-:S04]  /*12400*/  SHF.L.U32 R0, R28, 0x1f, RZ ;  /* 0x0000001f1c007819 */ /* 0x000fc800000006ff */
[----:B------:R-:W1:Y:S01]  /*12410*/  SYNCS.PHASECHK.TRANS64.TRYWAIT P1, [R5+URZ+0x30840], R0 ;  /* 0x03084000050075a7 */ /* 0x000e62000802017f */
[----:B------:R-:W-:-:S04]  /*12420*/  ISETP.NE.AND P2, PT, R27, 0x2, PT ;  /* 0x000000021b00780c */ /* 0x000fc80003f45270 */
[----:B------:R-:W-:Y:S01]  /*12430*/  SEL R3, RZ, 0x1, P2 ;  /* 0x00000001ff037807 */ /* 0x000fe20001000000 */
[----:B-1----:R-:W-:Y:S08]  /*12440*/  @!P1 BRA `(.L_x_5840) ;  /* 0x0000003c00009947 */ /* 0x002ff00003800000 */
.L_x_5959:
[----:B------:R-:W-:Y:S02]  /*12450*/  SEL R27, R27, RZ, P2 ;  /* 0x000000ff1b1b7207 */ /* 0x000fe40001000000 */
[----:B------:R-:W-:Y:S01]  /*12460*/  LOP3.LUT R2, R28, R3, RZ, 0x3c, !PT ;  /* 0x000000031c027212 */ /* 0x000fe200078e3cff */
[----:B------:R-:W-:Y:S06]  /*12470*/  @!P0 BRA `(.L_x_5841) ;  /* 0x0000000000048947 */ /* 0x000fec0003800000 */
[----:B------:R-:W-:Y:S01]  /*12480*/  BPT.TRAP 0x1 ;  /* 0x000000040000795c */ /* 0x000fe20000300000 */
.L_x_5841:
[----:B------:R-:W-:Y:S01]  /*12490*/  IMAD R27, R27, 0x8, R4 ;  /* 0x000000081b1b7824 */ /* 0x000fe200078e0204 */
[----:B------:R-:W-:-:S04]  /*124a0*/  SHF.L.U32 R2, R2, 0x1f, RZ ;  /* 0x0000001f02027819 */ /* 0x000fc800000006ff */
[----:B------:R-:W3:Y:S02]  /*124b0*/  SYNCS.PHASECHK.TRANS64.TRYWAIT P1, [R27+URZ+0x30840], R2 ;  /* 0x030840021b0075a7 */ /* 0x000ee4000802017f */
[----:B---3--:R-:W-:Y:S05]  /*124c0*/  @!P1 BRA `(.L_x_5842) ;  /* 0x0000003800f49947 */ /* 0x008fea0003800000 */
.L_x_5960:
[----:B------:R-:W-:Y:S05]  /*124d0*/  @!P0 BRA `(.L_x_5843) ;  /* 0x0000000000048947 */ /* 0x000fea0003800000 */
[----:B------:R-:W-:Y:S01]  /*124e0*/  BPT.TRAP 0x1 ;  /* 0x000000040000795c */ /* 0x000fe20000300000 */
.L_x_5843:
[----:B------:R-:W4:Y:S02]  /*124f0*/  SYNCS.PHASECHK.TRANS64.TRYWAIT P1, [R5+URZ+0x30860], R0 ;  /* 0x03086000050075a7 */ /* 0x000f24000802017f */
[----:B----4-:R-:W-:Y:S05]  /*12500*/  @!P1 BRA `(.L_x_5844) ;  /* 0x0000003800f89947 */ /* 0x010fea0003800000 */
.L_x_5961:
[----:B------:R-:W-:Y:S05]  /*12510*/  @!P0 BRA `(.L_x_5845) ;  /* 0x0000000000048947 */ /* 0x000fea0003800000 */
[----:B------:R-:W-:Y:S01]  /*12520*/  BPT.TRAP 0x1 ;  /* 0x000000040000795c */ /* 0x000fe20000300000 */
.L_x_5845:
[----:B------:R0:W0:Y:S02]  /*12530*/  SYNCS.PHASECHK.TRANS64.TRYWAIT P0, [R27+URZ+0x30860], R2 ;  /* 0x030860021b0075a7 */ /* 0x000024000800017f */
[----:B0-----:R-:W-:Y:S05]  /*12540*/  @!P0 NANOSLEEP.SYNCS 0x989680 ;  /* 0x009896800000895d */ /* 0x001fea0003900000 */
[----:B------:R-:W0:Y:S02]  /*12550*/  @!P0 SYNCS.PHASECHK.TRANS64 P0, [R27+URZ+0x30860], R2 ;  /* 0x030860021b0085a7 */ /* 0x000e24000800007f */
[----:B0-----:R-:W-:Y:S05]  /*12560*/  @!P0 BRA `(.L_x_5845) ;  /* 0xfffffffc00f08947 */ /* 0x001fea000383ffff */
.L_x_5837:
[----:B------:R-:W-:Y:S05]  /*12570*/  BSYNC B0 ;  /* 0x0000000000007941 */ /* 0x000fea0003800000 */
.L_x_5836:
[----:B------:R-:W-:Y:S05]  /*12580*/  EXIT ;  /* 0x000000000000794d */ /* 0x000fea0003800000 */
.L_x_5705:
[----:B0-----:R-:W-:-:S04]  /*12590*/  IMAD.U32 R3, RZ, RZ, UR40 ;  /* 0x00000028ff037e24 */ /* 0x001fc8000f8e00ff */
[----:B------:R0:W1:Y:S03]  /*125a0*/  SYNCS.PHASECHK.TRANS64.TRYWAIT P1, [R3+URZ+0x30800], R0 ;  /* 0x03080000030075a7 */ /* 0x000066000802017f */
[----:B-1----:R-:W-:Y:S05]  /*125b0*/  @!P1 NANOSLEEP.SYNCS 0x989680 ;  /* 0x009896800000995d */ /* 0x002fea0003900000 */
[----:B------:R-:W1:Y:S02]  /*125c0*/  @!P1 SYNCS.PHASECHK.TRANS64 P1, [R3+URZ+0x30800], R0 ;  /* 0x03080000030095a7 */ /* 0x000e64000802007f */
[----:B-1----:R-:W-:Y:S05]  /*125d0*/  @!P1 BRA `(.L_x_5705) ;  /* 0xfffffffc00ec9947 */ /* 0x002fea000383ffff */
[----:B------:R-:W-:Y:S05]  /*125e0*/  BRA `(.L_x_5846) ;  /* 0xfffffef000ec7947 */ /* 0x000fea000383ffff */
.L_x_5709:
[----:B-1----:R1:W2:Y:S02]  /*125f0*/  SYNCS.PHASECHK.TRANS64.TRYWAIT P1, [R0+URZ+0x30830], R3 ;  /* 0x03083003000075a7 */ /* 0x0022a4000802017f */
[----:B--2---:R-:W-:Y:S05]  /*12600*/  @!P1 NANOSLEEP.SYNCS 0x989680 ;  /* 0x009896800000995d */ /* 0x004fea0003900000 */
[----:B------:R-:W2:Y:S02]  /*12610*/  @!P1 SYNCS.PHASECHK.TRANS64 P1, [R0+URZ+0x30830], R3 ;  /* 0x03083003000095a7 */ /* 0x000ea4000802007f */
[----:B--2---:R-:W-:Y:S05]  /*12620*/  @!P1 BRA `(.L_x_5709) ;  /* 0xfffffffc00f09947 */ /* 0x004fea000383ffff */
[----:B------:R-:W-:Y:S05]  /*12630*/  BRA `(.L_x_5708) ;  /* 0xfffffef400087947 */ /* 0x000fea000383ffff */
.L_x_5715:
[----:B-1----:R-:W-:-:S04]  /*12640*/  IMAD.U32 R12, RZ, RZ, UR8 ;  /* 0x00000008ff0c7e24 */ /* 0x002fc8000f8e00ff */
[----:B------:R1:W2:Y:S03]  /*12650*/  SYNCS.PHASECHK.TRANS64.TRYWAIT P1, [R12+URZ+0x30830], R11 ;  /* 0x0308300b0c0075a7 */ /* 0x0002a6000802017f */
[----:B--2---:R-:W-:Y:S05]  /*12660*/  @!P1 NANOSLEEP.SYNCS 0x989680 ;  /* 0x009896800000995d */ /* 0x004fea0003900000 */
[----:B------:R-:W2:Y:S02]  /*12670*/  @!P1 SYNCS.PHASECHK.TRANS64 P1, [R12+URZ+0x30830], R11 ;  /* 0x0308300b0c0095a7 */ /* 0x000ea4000802007f */
[----:B--2---:R-:W-:Y:S05]  /*12680*/  @!P1 BRA `(.L_x_5715) ;  /* 0xfffffffc00ec9947 */ /* 0x004fea000383ffff */
[----:B------:R-:W-:Y:S05]  /*12690*/  BRA `(.L_x_5714) ;  /* 0xffffff1800f47947 */ /* 0x000fea000383ffff */
.L_x_5719:
[----:B01----:R-:W-:-:S04]  /*126a0*/  MOV R11, UR9 ;  /* 0x00000009000b7c02 */ /* 0x003fc80008000f00 */
[----:B------:R0:W1:Y:S03]  /*126b0*/  SYNCS.PHASECHK.TRANS64.TRYWAIT P1, [R11+URZ+0x30850], R0 ;  /* 0x030850000b0075a7 */ /* 0x000066000802017f */
[----:B-1----:R-:W-:Y:S05]  /*126c0*/  @!P1 NANOSLEEP.SYNCS 0x989680 ;  /* 0x009896800000995d */ /* 0x002fea0003900000 */
[----:B------:R-:W1:Y:S02]  /*126d0*/  @!P1 SYNCS.PHASECHK.TRANS64 P1, [R11+URZ+0x30850], R0 ;  /* 0x030850000b0095a7 */ /* 0x000e64000802007f */
[----:B-1----:R-:W-:Y:S05]  /*126e0*/  @!P1 BRA `(.L_x_5719) ;  /* 0xfffffffc00ec9947 */ /* 0x002fea000383ffff */
[----:B------:R-:W-:Y:S05]  /*126f0*/  BRA `(.L_x_5718) ;  /* 0xffffff2400bc7947 */ /* 0x000fea000383ffff */
.L_x_5727:
[----:B-1----:R-:W-:-:S04]  /*12700*/  IMAD.U32 R12, RZ, RZ, UR8 ;  /* 0x00000008ff0c7e24 */ /* 0x002fc8000f8e00ff */
[----:B------:R1:W2:Y:S03]  /*12710*/  SYNCS.PHASECHK.TRANS64.TRYWAIT P1, [R12+URZ+0x30830], R11 ;  /* 0x0308300b0c0075a7 */ /* 0x0002a6000802017f */
[----:B--2---:R-:W-:Y:S05]  /*12720*/  @!P1 NANOSLEEP.SYNCS 0x989680 ;  /* 0x009896800000995d */ /* 0x004fea0003900000 */
[----:B------:R-:W2:Y:S02]  /*12730*/  @!P1 SYNCS.PHASECHK.TRANS64 P1, [R12+URZ+0x30830], R11 ;  /* 0x0308300b0c0095a7 */ /* 0x000ea4000802007f */
[----:B--2---:R-:W-:Y:S05]  /*12740*/  @!P1 BRA `(.L_x_5727) ;  /* 0xfffffffc00ec9947 */ /* 0x004fea000383ffff */
[----:B------:R-:W-:Y:S05]  /*12750*/  BRA `(.L_x_5726) ;  /* 0xffffff4400e87947 */ /* 0x000fea000383ffff */
.L_x_5731:
[----:B01----:R-:W-:-:S04]  /*12760*/  IMAD.U32 R11, RZ, RZ, UR8 ;  /* 0x00000008ff0b7e24 */ /* 0x003fc8000f8e00ff */
[----:B------:R0:W1:Y:S03]  /*12770*/  SYNCS.PHASECHK.TRANS64.TRYWAIT P1, [R11+URZ+0x30850], R0 ;  /* 0x030850000b0075a7 */ /* 0x000066000802017f */
[----:B-1----:R-:W-:Y:S05]  /*12780*/  @!P1 NANOSLEEP.SYNCS 0x989680 ;  /* 0x009896800000995d */ /* 0x002fea0003900000 */
[----:B------:R-:W1:Y:S02]  /*12790*/  @!P1 SYNCS.PHASECHK.TRANS64 P1, [R11+URZ+0x30850], R0 ;  /* 0x030850000b0095a7 */ /* 0x000e64000802007f */
[----:B-1----:R-:W-:Y:S05]  /*127a0*/  @!P1 BRA `(.L_x_5731) ;  /* 0xfffffffc00ec9947 */ /* 0x002fea000383ffff */
[----:B------:R-:W-:Y:S05]  /*127b0*/  BRA `(.L_x_5730) ;  /* 0xffffff5000b07947 */ /* 0x000fea000383ffff */
.L_x_5738:
[----:B-1----:R-:W-:-:S04]  /*127c0*/  IMAD.U32 R5, RZ, RZ, UR5 ;  /* 0x00000005ff057e24 */ /* 0x002fc8000f8e00ff */
[----:B------:R1:W2:Y:S03]  /*127d0*/  SYNCS.PHASECHK.TRANS64.TRYWAIT P1, [R5+URZ+0x30850], R0 ;  /* 0x03085000050075a7 */ /* 0x0002a6000802017f */
[----:B--2---:R-:W-:Y:S05]  /*127e0*/  @!P1 NANOSLEEP.SYNCS 0x989680 ;  /* 0x009896800000995d */ /* 0x004fea0003900000 */
[----:B------:R-:W2:Y:S02]  /*127f0*/  @!P1 SYNCS.PHASECHK.TRANS64 P1, [R5+URZ+0x30850], R0 ;  /* 0x03085000050095a7 */ /* 0x000ea4000802007f */
[----:B--2---:R-:W-:Y:S05]  /*12800*/  @!P1 BRA `(.L_x_5738) ;  /* 0xfffffffc00ec9947 */ /* 0x004fea000383ffff */
[----:B------:R-:W-:Y:S05]  /*12810*/  BRA `(.L_x_5737) ;  /* 0xffffff7000487947 */ /* 0x000fea000383ffff */
.L_x_5781:
        /* <DEDUP_REMOVED lines=10> */
.L_x_5848:
[----:B------:R-:W-:Y:S05]  /*128c0*/  BSYNC B0 ;  /* 0x0000000000007941 */ /* 0x000fea0003800000 */
.L_x_5847:
[----:B------:R-:W-:Y:S05]  /*128d0*/  BRA `(.L_x_5849) ;  /* 0xffffffbc00907947 */ /* 0x000fea000383ffff */
.L_x_5784:
[----:B0-----:R0:W1:Y:S02]  /*128e0*/  SYNCS.PHASECHK.TRANS64.TRYWAIT P0, [R7+URZ+0x30840], R2 ;  /* 0x03084002070075a7 */ /* 0x001064000800017f */
[----:B-1----:R-:W-:Y:S05]  /*128f0*/  @!P0 NANOSLEEP.SYNCS 0x989680 ;  /* 0x009896800000895d */ /* 0x002fea0003900000 */
[----:B------:R-:W1:Y:S02]  /*12900*/  @!P0 SYNCS.PHASECHK.TRANS64 P0, [R7+URZ+0x30840], R2 ;  /* 0x03084002070085a7 */ /* 0x000e64000800007f */
[----:B-1----:R-:W-:Y:S05]  /*12910*/  @!P0 BRA `(.L_x_5784) ;  /* 0xfffffffc00f08947 */ /* 0x002fea000383ffff */
[----:B------:R-:W-:Y:S05]  /*12920*/  BRA `(.L_x_5850) ;  /* 0xffffffc000047947 */ /* 0x000fea000383ffff */
.L_x_5785:
        /* <DEDUP_REMOVED lines=8> */
.L_x_5852:
[----:B------:R-:W-:Y:S05]  /*129b0*/  BSYNC B0 ;  /* 0x0000000000007941 */ /* 0x000fea0003800000 */
.L_x_5851:
        /* <DEDUP_REMOVED lines=9> */
.L_x_5853:
[----:B------:R-:W-:Y:S01]  /*12a50*/  MOV R13, R0 ;  /* 0x00000000000d7202 */ /* 0x000fe20000000f00 */
[----:B------:R-:W-:Y:S02]  /*12a60*/  IMAD.MOV.U32 R12, RZ, RZ, 0x1 ;  /* 0x00000001ff0c7424 */ /* 0x000fe400078e00ff */
[----:B------:R-:W-:-:S07]  /*12a70*/  IMAD.MOV.U32 R3, RZ, RZ, R14 ;  /* 0x000000ffff037224 */ /* 0x000fce00078e000e */
[----:B------:R-:W-:Y:S05]  /*12a80*/  WARPSYNC.COLLECTIVE R15, `(.L_x_5854) ;  /* 0x000000000f087348 */ /* 0x000fea0003c00000 */
[----:B------:R0:W1:Y:S02]  /*12a90*/  SHFL.IDX P6, R14, R13, R12, R11 ;  /* 0x0000000c0d0e7389 */ /* 0x00006400000c000b */
[----:B01----:R-:W-:Y:S01]  /*12aa0*/  ENDCOLLECTIVE ;  /* 0x000000000000791b */ /* 0x003fe20003800000 */
.L_x_5854:
        /* <DEDUP_REMOVED lines=17> */
.L_x_5855:
[----:B------:R-:W-:Y:S02]  /*12bc0*/  @P1 IMAD R8, R5, 0x2, R22 ;  /* 0x0000000205081824 */ /* 0x000fe400078e0216 */
[----:B------:R-:W-:Y:S02]  /*12bd0*/  IMAD.MOV.U32 R13, RZ, RZ, R0 ;  /* 0x000000ffff0d7224 */ /* 0x000fe400078e0000 */
[----:B------:R-:W-:Y:S02]  /*12be0*/  IMAD.MOV.U32 R12, RZ, RZ, 0x2 ;  /* 0x00000002ff0c7424 */ /* 0x000fe400078e00ff */
[----:B------:R-:W-:-:S07]  /*12bf0*/  IMAD.MOV.U32 R3, RZ, RZ, R14 ;  /* 0x000000ffff037224 */ /* 0x000fce00078e000e */
[----:B------:R-:W-:Y:S05]  /*12c00*/  WARPSYNC.COLLECTIVE R15, `(.L_x_5856) ;  /* 0x000000000f087348 */ /* 0x000fea0003c00000 */
[----:B------:R0:W1:Y:S02]  /*12c10*/  SHFL.IDX P6, R14, R13, R12, R11 ;  /* 0x0000000c0d0e7389 */ /* 0x00006400000c000b */
[----:B01----:R-:W-:Y:S01]  /*12c20*/  ENDCOLLECTIVE ;  /* 0x000000000000791b */ /* 0x003fe20003800000 */
.L_x_5856:
[----:B------:R-:W-:-:S04]  /*12c30*/  @P1 LEA R3, P0, R32, R3, 0x1 ;  /* 0x0000000320031211 */ /* 0x000fc800078008ff */
[----:B------:R-:W-:-:S04]  /*12c40*/  @P1 IADD3.X R2, RZ, R2, RZ, P0, !PT ;  /* 0x00000002ff021210 */ /* 0x000fc800007fe4ff */
        /* <DEDUP_REMOVED lines=15> */
.L_x_5857:
[----:B------:R-:W-:Y:S02]  /*12d40*/  @P1 IMAD R8, R5, 0x2, R22 ;  /* 0x0000000205081824 */ /* 0x000fe400078e0216 */
[----:B------:R-:W-:Y:S01]  /*12d50*/  IMAD.MOV.U32 R13, RZ, RZ, R0 ;  /* 0x000000ffff0d7224 */ /* 0x000fe200078e0000 */
[----:B------:R-:W-:Y:S01]  /*12d60*/  MOV R12, 0x3 ;  /* 0x00000003000c7802 */ /* 0x000fe20000000f00 */
[----:B------:R-:W-:-:S07]  /*12d70*/  IMAD.MOV.U32 R3, RZ, RZ, R14 ;  /* 0x000000ffff037224 */ /* 0x000fce00078e000e */
[----:B------:R-:W-:Y:S05]  /*12d80*/  WARPSYNC.COLLECTIVE R15, `(.L_x_5858) ;  /* 0x000000000f087348 */ /* 0x000fea0003c00000 */
[----:B------:R0:W1:Y:S02]  /*12d90*/  SHFL.IDX P6, R14, R13, R12, R11 ;  /* 0x0000000c0d0e7389 */ /* 0x00006400000c000b */
[----:B01----:R-:W-:Y:S01]  /*12da0*/  ENDCOLLECTIVE ;  /* 0x000000000000791b */ /* 0x003fe20003800000 */
.L_x_5858:
        /* <DEDUP_REMOVED lines=17> */
.L_x_5859:
[----:B------:R-:W-:Y:S01]  /*12ec0*/  @P1 LEA R8, R5, R22, 0x1 ;  /* 0x0000001605081211 */ /* 0x000fe200078e08ff */
[----:B------:R-:W-:Y:S02]  /*12ed0*/  IMAD.MOV.U32 R13, RZ, RZ, R0 ;  /* 0x000000ffff0d7224 */ /* 0x000fe400078e0000 */
[----:B------:R-:W-:Y:S02]  /*12ee0*/  IMAD.MOV.U32 R12, RZ, RZ, 0x4 ;  /* 0x00000004ff0c7424 */ /* 0x000fe400078e00ff */
[----:B------:R-:W-:-:S07]  /*12ef0*/  IMAD.MOV.U32 R3, RZ, RZ, R14 ;  /* 0x000000ffff037224 */ /* 0x000fce00078e000e */
[----:B------:R-:W-:Y:S05]  /*12f00*/  WARPSYNC.COLLECTIVE R15, `(.L_x_5860) ;  /* 0x000000000f087348 */ /* 0x000fea0003c00000 */
[----:B------:R0:W1:Y:S02]  /*12f10*/  SHFL.IDX P6, R14, R13, R12, R11 ;  /* 0x0000000c0d0e7389 */ /* 0x00006400000c000b */
[----:B01----:R-:W-:Y:S01]  /*12f20*/  ENDCOLLECTIVE ;  /* 0x000000000000791b */ /* 0x003fe20003800000 */
.L_x_5860:
        /* <DEDUP_REMOVED lines=17> */
.L_x_5861:
[----:B------:R-:W-:Y:S02]  /*13040*/  @P1 IMAD R8, R5, 0x2, R22 ;  /* 0x0000000205081824 */ /* 0x000fe400078e0216 */
[----:B------:R-:W-:Y:S02]  /*13050*/  IMAD.MOV.U32 R13, RZ, RZ, R0 ;  /* 0x000000ffff0d7224 */ /* 0x000fe400078e0000 */
[----:B------:R-:W-:Y:S01]  /*13060*/  IMAD.MOV.U32 R12, RZ, RZ, 0x5 ;  /* 0x00000005ff0c7424 */ /* 0x000fe200078e00ff */
[----:B------:R-:W-:-:S07]  /*13070*/  MOV R3, R14 ;  /* 0x0000000e00037202 */ /* 0x000fce0000000f00 */
[----:B------:R-:W-:Y:S05]  /*13080*/  WARPSYNC.COLLECTIVE R15, `(.L_x_5862) ;  /* 0x000000000f087348 */ /* 0x000fea0003c00000 */
[----:B------:R0:W1:Y:S02]  /*13090*/  SHFL.IDX P6, R14, R13, R12, R11 ;  /* 0x0000000c0d0e7389 */ /* 0x00006400000c000b */
[----:B01----:R-:W-:Y:S01]  /*130a0*/  ENDCOLLECTIVE ;  /* 0x000000000000791b */ /* 0x003fe20003800000 */
.L_x_5862:
[----:B------:R-:W-:-:S05]  /*130b0*/  @P1 LEA R3, P0, R32, R3, 0x1 ;  /* 0x0000000320031211 */ /* 0x000fca00078008ff */
[----:B------:R-:W-:-:S05]  /*130c0*/  @P1 IMAD.X R2, RZ, RZ, R2, P0 ;  /* 0x000000ffff021224 */ /* 0x000fca00000e0602 */
[----:B------:R-:W-:Y:S01]  /*130d0*/  @P1 LOP3.LUT R3, R3, R2, RZ, 0x3c, !PT ;  /* 0x0000000203031212 */ /* 0x000fe200078e3cff */
[----:B------:R-:W-:-:S03]  /*130e0*/  IMAD.MOV.U32 R13, RZ, RZ, R4 ;  /* 0x000000ffff0d7224 */ /* 0x000fc600078e0004 */
[----:B------:R-:W-:-:S04]  /*130f0*/  @P1 LOP3.LUT R2, R3, R2, RZ, 0x3c, !PT ;  /* 0x0000000203021212 */ /* 0x000fc800078e3cff */
[----:B------:R-:W-:Y:S02]  /*13100*/  @P1 LOP3.LUT R3, R3, R2, RZ, 0x3c, !PT ;  /* 0x0000000203031212 */ /* 0x000fe400078e3cff */
[----:B------:R-:W-:-:S03]  /*13110*/  MOV R0, R14 ;  /* 0x0000000e00007202 */ /* 0x000fc60000000f00 */
[----:B------:R-:W-:Y:S01]  /*13120*/  @!PT LDS RZ, [RZ] ;  /* 0x00000000fffff984 */ /* 0x000fe20000000800 */
[----:B------:R-:W-:Y:S01]  /*13130*/  @!PT LDS RZ, [RZ] ;  /* 0x00000000fffff984 */ /* 0x000fe20000000800 */
[----:B------:R-:W-:Y:S01]  /*13140*/  @!PT LDS RZ, [RZ] ;  /* 0x00000000fffff984 */ /* 0x000fe20000000800 */
[----:B------:R0:W-:Y:S04]  /*13150*/  @P1 LDGSTS.E.BYPASS.LTC128B.128 [R8+0x20400], desc[UR36][R2.64], !P4 ;  /* 0x2040000002081fae */ /* 0x0001e8000e101d64 */
[----:B0-----:R-:W-:Y:S05]  /*13160*/  WARPSYNC.COLLECTIVE R15, `(.L_x_5863) ;  /* 0x000000000f087348 */ /* 0x001fea0003c00000 */
[----:B------:R1:W2:Y:S02]  /*13170*/  SHFL.IDX P6, R14, R13, R12, R11 ;  /* 0x0000000c0d0e7389 */ /* 0x0002a400000c000b */
[----:B012---:R-:W-:Y:S01]  /*13180*/  ENDCOLLECTIVE ;  /* 0x000000000000791b */ /* 0x007fe20003800000 */
.L_x_5863:
[----:B------:R-:W-:Y:S01]  /*13190*/  @!PT LDS RZ, [RZ] ;  /* 0x00000000fffff984 */ /* 0x000fe20000000800 */
[----:B------:R-:W-:Y:S01]  /*131a0*/  @!PT LDS RZ, [RZ] ;  /* 0x00000000fffff984 */ /* 0x000fe20000000800 */
[----:B------:R-:W-:Y:S01]  /*131b0*/  @!PT LDS RZ, [RZ] ;  /* 0x00000000fffff984 */ /* 0x000fe20000000800 */
[----:B------:R-:W-:Y:S04]  /*131c0*/  @P1 LDGSTS.E.BYPASS.LTC128B.128 [R8+0x23400], desc[UR36][R2.64+0x80], !P3 ;  /* 0x2340008002081fae */ /* 0x000fe8000d901d64 */
[----:B------:R0:W-:Y:S02]  /*131d0*/  @P1 LDGSTS.E.BYPASS.LTC128B.128 [R8+0x26400], desc[UR36][R2.64+0x100], !P2 ;  /* 0x2640010002081fae */ /* 0x0001e4000d101d64 */
[----:B0-----:R-:W-:Y:S01]  /*131e0*/  IMAD.MOV.U32 R2, RZ, RZ, R14 ;  /* 0x000000ffff027224 */ /* 0x001fe200078e000e */
[----:B------:R-:W-:Y:S06]  /*131f0*/  BRA `(.L_x_5864) ;  /* 0xffffffbc00487947 */ /* 0x000fec000383ffff */
.L_x_5790:
        /* <DEDUP_REMOVED lines=9> */
.L_x_5865:
[C---:B------:R-:W-:Y:S01]  /*13290*/  VIADD R6, R17.reuse, 0x10 ;  /* 0x0000001011067836 */ /* 0x040fe20000000000 */
[----:B------:R-:W-:Y:S01]  /*132a0*/  ISETP.GE.AND P1, PT, R17, R5, PT ;  /* 0x000000051100720c */ /* 0x000fe20003f26270 */
[----:B------:R-:W-:Y:S02]  /*132b0*/  IMAD.MOV.U32 R13, RZ, RZ, R0 ;  /* 0x000000ffff0d7224 */ /* 0x000fe400078e0000 */
[----:B------:R-:W-:-:S10]  /*132c0*/  IMAD.MOV.U32 R2, RZ, RZ, R14 ;  /* 0x000000ffff027224 */ /* 0x000fd400078e000e */
[----:B------:R-:W-:Y:S05]  /*132d0*/  WARPSYNC.COLLECTIVE R15, `(.L_x_5866) ;  /* 0x000000000f087348 */ /* 0x000fea0003c00000 */
[----:B------:R0:W1:Y:S02]  /*132e0*/  SHFL.IDX P6, R14, R13, R12, R11 ;  /* 0x0000000c0d0e7389 */ /* 0x00006400000c000b */
[----:B01----:R-:W-:Y:S01]  /*132f0*/  ENDCOLLECTIVE ;  /* 0x000000000000791b */ /* 0x003fe20003800000 */
.L_x_5866:
        /* <DEDUP_REMOVED lines=8> */
.L_x_5867:
[----:B------:R-:W-:Y:S01]  /*13380*/  @!PT LDS RZ, [RZ] ;  /* 0x00000000fffff984 */ /* 0x000fe20000000800 */
[----:B------:R-:W-:Y:S01]  /*13390*/  @!PT LDS RZ, [RZ] ;  /* 0x00000000fffff984 */ /* 0x000fe20000000800 */
[----:B------:R-:W-:Y:S01]  /*133a0*/  @!PT LDS RZ, [RZ] ;  /* 0x00000000fffff984 */ /* 0x000fe20000000800 */
[----:B------:R-:W-:Y:S04]  /*133b0*/  @!P1 LDGSTS.E.BYPASS.LTC128B.128 [R37+0x12400], desc[UR36][R2.64], !P3 ;  /* 0x1240000002259fae */ /* 0x000fe8000d901d64 */
[----:B------:R-:W-:Y:S04]  /*133c0*/  @!P1 LDGSTS.E.BYPASS.LTC128B.128 [R37+0x16400], desc[UR36][R2.64+0x80], !P2 ;  /* 0x1640008002259fae */ /* 0x000fe8000d101d64 */
[----:B------:R0:W-:Y:S01]  /*133d0*/  @!P1 LDGSTS.E.BYPASS.LTC128B.128 [R37+0x1a400], desc[UR36][R2.64+0x100], !P0 ;  /* 0x1a40010002259fae */ /* 0x0001e2000c101d64 */
[----:B------:R-:W-:Y:S01]  /*133e0*/  ISETP.GE.AND P1, PT, R6, R5, PT ;  /* 0x000000050600720c */ /* 0x000fe20003f26270 */
[----:B------:R-:W-:Y:S01]  /*133f0*/  IMAD.MOV.U32 R13, RZ, RZ, R0 ;  /* 0x000000ffff0d7224 */ /* 0x000fe200078e0000 */
[----:B------:R-:W-:-:S02]  /*13400*/  IADD3 R6, R17, 0x20, RZ ;  /* 0x0000002011067810 */ /* 0x000fc40007ffe0ff */
[----:B0-----:R-:W-:-:S09]  /*13410*/  MOV R2, R14 ;  /* 0x0000000e00027202 */ /* 0x001fd20000000f00 */
[----:B------:R-:W-:Y:S05]  /*13420*/  WARPSYNC.COLLECTIVE R15, `(.L_x_5868) ;  /* 0x000000000f087348 */ /* 0x000fea0003c00000 */
[----:B------:R0:W1:Y:S02]  /*13430*/  SHFL.IDX P6, R14, R13, R12, R11 ;  /* 0x0000000c0d0e7389 */ /* 0x00006400000c000b */
[----:B01----:R-:W-:Y:S01]  /*13440*/  ENDCOLLECTIVE ;  /* 0x000000000000791b */ /* 0x003fe20003800000 */
.L_x_5868:
        /* <DEDUP_REMOVED lines=8> */
.L_x_5869:
[----:B------:R-:W-:-:S05]  /*134d0*/  @!P1 IMAD.MOV.U32 R3, RZ, RZ, R7 ;  /* 0x000000ffff039224 */ /* 0x000fca00078e0007 */
        /* <DEDUP_REMOVED lines=13> */
.L_x_5870:
        /* <DEDUP_REMOVED lines=8> */
.L_x_5871:
        /* <DEDUP_REMOVED lines=14> */
.L_x_5872:
        /* <DEDUP_REMOVED lines=8> */
.L_x_5873:
[----:B------:R-:W-:-:S05]  /*13790*/  @!P1 MOV R3, R7 ;  /* 0x0000000700039202 */ /* 0x000fca0000000f00 */
[----:B------:R-:W-:Y:S01]  /*137a0*/  @!PT LDS RZ, [RZ] ;  /* 0x00000000fffff984 */ /* 0x000fe20000000800 */
[----:B------:R-:W-:Y:S01]  /*137b0*/  @!PT LDS RZ, [RZ] ;  /* 0x00000000fffff984 */ /* 0x000fe20000000800 */
[----:B------:R-:W-:Y:S01]  /*137c0*/  @!PT LDS RZ, [RZ] ;  /* 0x00000000fffff984 */ /* 0x000fe20000000800 */
[----:B------:R-:W-:Y:S04]  /*137d0*/  @!P1 LDGSTS.E.BYPASS.LTC128B.128 [R37+0x13c00], desc[UR36][R2.64], !P3 ;  /* 0x13c0000002259fae */ /* 0x000fe8000d901d64 */
[----:B------:R-:W-:Y:S01]  /*137e0*/  @!P1 LDGSTS.E.BYPASS.LTC128B.128 [R37+0x17c00], desc[UR36][R2.64+0x80], !P2 ;  /* 0x17c0008002259fae */ /* 0x000fe2000d101d64 */
[----:B------:R-:W-:-:S03]  /*137f0*/  MOV R13, R0 ;  /* 0x00000000000d7202 */ /* 0x000fc60000000f00 */
[----:B------:R0:W-:Y:S01]  /*13800*/  @!P1 LDGSTS.E.BYPASS.LTC128B.128 [R37+0x1bc00], desc[UR36][R2.64+0x100], !P0 ;  /* 0x1bc0010002259fae */ /* 0x0001e2000c101d64 */
[----:B------:R-:W-:Y:S01]  /*13810*/  ISETP.GE.AND P1, PT, R6, R5, PT ;  /* 0x000000050600720c */ /* 0x000fe20003f26270 */
[----:B------:R-:W-:Y:S02]  /*13820*/  VIADD R6, R17, 0x50 ;  /* 0x0000005011067836 */ /* 0x000fe40000000000 */
[----:B0-----:R-:W-:-:S10]  /*13830*/  IMAD.MOV.U32 R2, RZ, RZ, R14 ;  /* 0x000000ffff027224 */ /* 0x001fd400078e000e */
[----:B------:R-:W-:Y:S05]  /*13840*/  WARPSYNC.COLLECTIVE R15, `(.L_x_5874) ;  /* 0x000000000f087348 */ /* 0x000fea0003c00000 */
[----:B------:R0:W1:Y:S02]  /*13850*/  SHFL.IDX P6, R14, R13, R12, R11 ;  /* 0x0000000c0d0e7389 */ /* 0x00006400000c000b */
[----:B01----:R-:W-:Y:S01]  /*13860*/  ENDCOLLECTIVE ;  /* 0x000000000000791b */ /* 0x003fe20003800000 */
.L_x_5874:
        /* <DEDUP_REMOVED lines=8> */
.L_x_5875:
        /* <DEDUP_REMOVED lines=14> */
.L_x_5876:
        /* <DEDUP_REMOVED lines=8> */
.L_x_5877:
        /* <DEDUP_REMOVED lines=13> */
.L_x_5878:
        /* <DEDUP_REMOVED lines=8> */
.L_x_5879:
        /* <DEDUP_REMOVED lines=12> */
.L_x_5880:
[----:B------:R-:W-:Y:S05]  /*13c60*/  BRA `(.L_x_5881) ;  /* 0xffffffbc00ac7947 */ /* 0x000fea000383ffff */
.L_x_5795:
[----:B0-----:R0:W1:Y:S02]  /*13c70*/  SYNCS.PHASECHK.TRANS64.TRYWAIT P0, [R22+URZ+0x30820], R3 ;  /* 0x03082003160075a7 */ /* 0x001064000800017f */
[----:B-1----:R-:W-:Y:S05]  /*13c80*/  @!P0 NANOSLEEP.SYNCS 0x989680 ;  /* 0x009896800000895d */ /* 0x002fea0003900000 */
[----:B------:R-:W1:Y:S02]  /*13c90*/  @!P0 SYNCS.PHASECHK.TRANS64 P0, [R22+URZ+0x30820], R3 ;  /* 0x03082003160085a7 */ /* 0x000e64000800007f */
[----:B-1----:R-:W-:Y:S05]  /*13ca0*/  @!P0 BRA `(.L_x_5795) ;  /* 0xfffffffc00f08947 */ /* 0x002fea000383ffff */
[----:B------:R-:W-:Y:S05]  /*13cb0*/  BRA `(.L_x_5882) ;  /* 0xffffffc0001c7947 */ /* 0x000fea000383ffff */
.L_x_5800:
[----:B0-----:R0:W1:Y:S02]  /*13cc0*/  SYNCS.PHASECHK.TRANS64.TRYWAIT P0, [R7+URZ+0x30840], R2 ;  /* 0x03084002070075a7 */ /* 0x001064000800017f */
[----:B-1----:R-:W-:Y:S05]  /*13cd0*/  @!P0 NANOSLEEP.SYNCS 0x989680 ;  /* 0x009896800000895d */ /* 0x002fea0003900000 */
[----:B------:R-:W1:Y:S02]  /*13ce0*/  @!P0 SYNCS.PHASECHK.TRANS64 P0, [R7+URZ+0x30840], R2 ;  /* 0x03084002070085a7 */ /* 0x000e64000800007f */
[----:B-1----:R-:W-:Y:S05]  /*13cf0*/  @!P0 BRA `(.L_x_5800) ;  /* 0xfffffffc00f08947 */ /* 0x002fea000383ffff */
[----:B------:R-:W-:Y:S05]  /*13d00*/  BRA `(.L_x_5883) ;  /* 0xffffffc000fc7947 */ /* 0x000fea000383ffff */
.L_x_5801:
        /* <DEDUP_REMOVED lines=8> */
.L_x_5885:
[----:B------:R-:W-:Y:S05]  /*13d90*/  BSYNC B1 ;  /* 0x0000000000017941 */ /* 0x000fea0003800000 */
.L_x_5884:
        /* <DEDUP_REMOVED lines=11> */
.L_x_5886:
[----:B------:R-:W-:Y:S01]  /*13e50*/  IMAD R5, R5, 0x2, R22 ;  /* 0x0000000205057824 */ /* 0x000fe200078e0216 */
[----:B------:R-:W-:Y:S01]  /*13e60*/  LOP3.LUT P1, RZ, R23, 0x4, RZ, 0xc0, !PT ;  /* 0x0000000417ff7812 */ /* 0x000fe2000782c0ff */
[----:B------:R-:W-:Y:S02]  /*13e70*/  IMAD.MOV.U32 R13, RZ, RZ, R6 ;  /* 0x000000ffff0d7224 */ /* 0x000fe400078e0006 */
[----:B------:R-:W-:Y:S02]  /*13e80*/  IMAD.MOV.U32 R12, RZ, RZ, 0x1 ;  /* 0x00000001ff0c7424 */ /* 0x000fe400078e00ff */
[----:B------:R-:W-:-:S08]  /*13e90*/  IMAD.MOV.U32 R2, RZ, RZ, R14 ;  /* 0x000000ffff027224 */ /* 0x000fd000078e000e */
[----:B------:R-:W-:Y:S05]  /*13ea0*/  WARPSYNC.COLLECTIVE R15, `(.L_x_5887) ;  /* 0x000000000f087348 */ /* 0x000fea0003c00000 */
[----:B------:R0:W1:Y:S02]  /*13eb0*/  SHFL.IDX P6, R14, R13, R12, R11 ;  /* 0x0000000c0d0e7389 */ /* 0x00006400000c000b */
[----:B01----:R-:W-:Y:S01]  /*13ec0*/  ENDCOLLECTIVE ;  /* 0x000000000000791b */ /* 0x003fe20003800000 */
.L_x_5887:
[----:B------:R-:W-:-:S04]  /*13ed0*/  IADD3 R2, P0, R2, R4, RZ ;  /* 0x0000000402027210 */ /* 0x000fc80007f1e0ff */
[----:B------:R-:W-:-:S05]  /*13ee0*/  IADD3.X R3, RZ, R3, RZ, P0, !PT ;  /* 0x00000003ff037210 */ /* 0x000fca00007fe4ff */
[----:B------:R-:W-:Y:S01]  /*13ef0*/  @!PT LDS RZ, [RZ] ;  /* 0x00000000fffff984 */ /* 0x000fe20000000800 */
[----:B------:R-:W-:Y:S01]  /*13f00*/  @!PT LDS RZ, [RZ] ;  /* 0x00000000fffff984 */ /* 0x000fe20000000800 */
[----:B------:R-:W-:Y:S01]  /*13f10*/  @!PT LDS RZ, [RZ] ;  /* 0x00000000fffff984 */ /* 0x000fe20000000800 */
[----:B------:R-:W-:Y:S01]  /*13f20*/  LDGSTS.E.BYPASS.LTC128B.128 [R5+0x1e400], desc[UR36][R2.64], !P1 ;  /* 0x1e40000002057fae */ /* 0x000fe2000c901d64 */
[----:B------:R-:W-:-:S03]  /*13f30*/  MOV R13, R8 ;  /* 0x00000008000d7202 */ /* 0x000fc60000000f00 */
[----:B------:R-:W-:Y:S04]  /*13f40*/  LDGSTS.E.BYPASS.LTC128B.128 [R5+0x21400], desc[UR36][R2.64+0x80], !P5 ;  /* 0x2140008002057fae */ /* 0x000fe8000e901d64 */
[----:B------:R0:W-:Y:S02]  /*13f50*/  LDGSTS.E.BYPASS.LTC128B.128 [R5+0x24400], desc[UR36][R2.64+0x100], !P4 ;  /* 0x2440010002057fae */ /* 0x0001e4000e101d64 */
[----:B0-----:R-:W-:-:S07]  /*13f60*/  IMAD.MOV.U32 R3, RZ, RZ, R14 ;  /* 0x000000ffff037224 */ /* 0x001fce00078e000e */
[----:B------:R-:W-:Y:S05]  /*13f70*/  WARPSYNC.COLLECTIVE R15, `(.L_x_5888) ;  /* 0x000000000f087348 */ /* 0x000fea0003c00000 */
[----:B------:R0:W1:Y:S02]  /*13f80*/  SHFL.IDX P6, R14, R13, R12, R11 ;  /* 0x0000000c0d0e7389 */ /* 0x00006400000c000b */
[----:B01----:R-:W-:Y:S01]  /*13f90*/  ENDCOLLECTIVE ;  /* 0x000000000000791b */ /* 0x003fe20003800000 */
.L_x_5888:
[----:B------:R-:W-:Y:S02]  /*13fa0*/  IMAD.MOV.U32 R13, RZ, RZ, R6 ;  /* 0x000000ffff0d7224 */ /* 0x000fe400078e0006 */
[----:B------:R-:W-:Y:S02]  /*13fb0*/  IMAD.MOV.U32 R12, RZ, RZ, 0x2 ;  /* 0x00000002ff0c7424 */ /* 0x000fe400078e00ff */
[----:B------:R-:W-:-:S07]  /*13fc0*/  IMAD.MOV.U32 R2, RZ, RZ, R14 ;  /* 0x000000ffff027224 */ /* 0x000fce00078e000e */
[----:B------:R-:W-:Y:S05]  /*13fd0*/  WARPSYNC.COLLECTIVE R15, `(.L_x_5889) ;  /* 0x000000000f087348 */ /* 0x000fea0003c00000 */
[----:B------:R0:W1:Y:S02]  /*13fe0*/  SHFL.IDX P6, R14, R13, R12, R11 ;  /* 0x0000000c0d0e7389 */ /* 0x00006400000c000b */
[----:B01----:R-:W-:Y:S01]  /*13ff0*/  ENDCOLLECTIVE ;  /* 0x000000000000791b */ /* 0x003fe20003800000 */
.L_x_5889:
        /* <DEDUP_REMOVED lines=13> */
.L_x_5890:
[----:B------:R-:W-:Y:S01]  /*140d0*/  IMAD.MOV.U32 R13, RZ, RZ, R6 ;  /* 0x000000ffff0d7224 */ /* 0x000fe200078e0006 */
[----:B------:R-:W-:Y:S01]  /*140e0*/  MOV R12, 0x3 ;  /* 0x00000003000c7802 */ /* 0x000fe20000000f00 */
[----:B------:R-:W-:-:S07]  /*140f0*/  IMAD.MOV.U32 R2, RZ, RZ, R14 ;  /* 0x000000ffff027224 */ /* 0x000fce00078e000e */
[----:B------:R-:W-:Y:S05]  /*14100*/  WARPSYNC.COLLECTIVE R15, `(.L_x_5891) ;  /* 0x000000000f087348 */ /* 0x000fea0003c00000 */
[----:B------:R0:W1:Y:S02]  /*14110*/  SHFL.IDX P6, R14, R13, R12, R11 ;  /* 0x0000000c0d0e7389 */ /* 0x00006400000c000b */
[----:B01----:R-:W-:Y:S01]  /*14120*/  ENDCOLLECTIVE ;  /* 0x000000000000791b */ /* 0x003fe20003800000 */
.L_x_5891:
        /* <DEDUP_REMOVED lines=13> */
.L_x_5892:
[----:B------:R-:W-:Y:S01]  /*14200*/  MOV R13, R6 ;  /* 0x00000006000d7202 */ /* 0x000fe20000000f00 */
[----:B------:R-:W-:Y:S02]  /*14210*/  IMAD.MOV.U32 R12, RZ, RZ, 0x4 ;  /* 0x00000004ff0c7424 */ /* 0x000fe400078e00ff */
[----:B------:R-:W-:-:S07]  /*14220*/  IMAD.MOV.U32 R2, RZ, RZ, R14 ;  /* 0x000000ffff027224 */ /* 0x000fce00078e000e */
[----:B------:R-:W-:Y:S05]  /*14230*/  WARPSYNC.COLLECTIVE R15, `(.L_x_5893) ;  /* 0x000000000f087348 */ /* 0x000fea0003c00000 */
[----:B------:R0:W1:Y:S02]  /*14240*/  SHFL.IDX P6, R14, R13, R12, R11 ;  /* 0x0000000c0d0e7389 */ /* 0x00006400000c000b */
[----:B01----:R-:W-:Y:S01]  /*14250*/  ENDCOLLECTIVE ;  /* 0x000000000000791b */ /* 0x003fe20003800000 */
.L_x_5893:
        /* <DEDUP_REMOVED lines=13> */
.L_x_5894:
[----:B------:R-:W-:Y:S02]  /*14330*/  IMAD.MOV.U32 R13, RZ, RZ, R6 ;  /* 0x000000ffff0d7224 */ /* 0x000fe400078e0006 */
[----:B------:R-:W-:Y:S02]  /*14340*/  IMAD.MOV.U32 R12, RZ, RZ, 0x5 ;  /* 0x00000005ff0c7424 */ /* 0x000fe400078e00ff */
[----:B------:R-:W-:-:S07]  /*14350*/  IMAD.MOV.U32 R2, RZ, RZ, R14 ;  /* 0x000000ffff027224 */ /* 0x000fce00078e000e */
[----:B------:R-:W-:Y:S05]  /*14360*/  WARPSYNC.COLLECTIVE R15, `(.L_x_5895) ;  /* 0x000000000f087348 */ /* 0x000fea0003c00000 */
[----:B------:R0:W1:Y:S02]  /*14370*/  SHFL.IDX P6, R14, R13, R12, R11 ;  /* 0x0000000c0d0e7389 */ /* 0x00006400000c000b */
[----:B01----:R-:W-:Y:S01]  /*14380*/  ENDCOLLECTIVE ;  /* 0x000000000000791b */ /* 0x003fe20003800000 */
.L_x_5895:
[----:B------:R-:W-:-:S04]  /*14390*/  IADD3 R2, P0, R2, R4, RZ ;  /* 0x0000000402027210 */ /* 0x000fc80007f1e0ff */
[----:B------:R-:W-:-:S05]  /*143a0*/  IADD3.X R3, RZ, R35, RZ, P0, !PT ;  /* 0x00000023ff037210 */ /* 0x000fca00007fe4ff */
[----:B------:R-:W-:Y:S01]  /*143b0*/  @!PT LDS RZ, [RZ] ;  /* 0x00000000fffff984 */ /* 0x000fe20000000800 */
[----:B------:R-:W-:Y:S01]  /*143c0*/  @!PT LDS RZ, [RZ] ;  /* 0x00000000fffff984 */ /* 0x000fe20000000800 */
[----:B------:R-:W-:Y:S01]  /*143d0*/  @!PT LDS RZ, [RZ] ;  /* 0x00000000fffff984 */ /* 0x000fe20000000800 */
[----:B------:R0:W-:Y:S01]  /*143e0*/  LDGSTS.E.BYPASS.LTC128B.128 [R5+0x20400], desc[UR36][R2.64], !P1 ;  /* 0x2040000002057fae */ /* 0x0001e2000c901d64 */
[----:B------:R-:W-:Y:S01]  /*143f0*/  LOP3.LUT P1, RZ, R23, 0x200, RZ, 0xc0, !PT ;  /* 0x0000020017ff7812 */ /* 0x000fe2000782c0ff */
[----:B------:R-:W-:Y:S02]  /*14400*/  IMAD.MOV.U32 R13, RZ, RZ, R8 ;  /* 0x000000ffff0d7224 */ /* 0x000fe400078e0008 */
[----:B------:R0:W-:Y:S04]  /*14410*/  LDGSTS.E.BYPASS.LTC128B.128 [R5+0x23400], desc[UR36][R2.64+0x80], !P5 ;  /* 0x2340008002057fae */ /* 0x0001e8000e901d64 */
[----:B------:R0:W-:Y:S01]  /*14420*/  LDGSTS.E.BYPASS.LTC128B.128 [R5+0x26400], desc[UR36][R2.64+0x100], !P4 ;  /* 0x2640010002057fae */ /* 0x0001e2000e101d64 */
[----:B------:R-:W-:-:S07]  /*14430*/  IMAD.MOV.U32 R35, RZ, RZ, R14 ;  /* 0x000000ffff237224 */ /* 0x000fce00078e000e */
[----:B0-----:R-:W-:Y:S05]  /*14440*/  WARPSYNC.COLLECTIVE R15, `(.L_x_5896) ;  /* 0x000000000f087348 */ /* 0x001fea0003c00000 */
[----:B------:R1:W2:Y:S02]  /*14450*/  SHFL.IDX P6, R14, R13, R12, R11 ;  /* 0x0000000c0d0e7389 */ /* 0x0002a400000c000b */
[----:B012---:R-:W-:Y:S01]  /*14460*/  ENDCOLLECTIVE ;  /* 0x000000000000791b */ /* 0x007fe20003800000 */
.L_x_5896:
[----:B------:R-:W-:Y:S01]  /*14470*/  MOV R2, R14 ;  /* 0x0000000e00027202 */ /* 0x000fe20000000f00 */
[----:B------:R-:W-:Y:S06]  /*14480*/  BRA `(.L_x_5897) ;  /* 0xffffffc000247947 */ /* 0x000fec000383ffff */
.L_x_5806:
[----:B0-----:R0:W1:Y:S02]  /*14490*/  SYNCS.PHASECHK.TRANS64.TRYWAIT P0, [R6+URZ+0x30860], R2 ;  /* 0x03086002060075a7 */ /* 0x001064000800017f */
[----:B-1----:R-:W-:Y:S05]  /*144a0*/  @!P0 NANOSLEEP.SYNCS 0x989680 ;  /* 0x009896800000895d */ /* 0x002fea0003900000 */
[----:B------:R-:W1:Y:S02]  /*144b0*/  @!P0 SYNCS.PHASECHK.TRANS64 P0, [R6+URZ+0x30860], R2 ;  /* 0x03086002060085a7 */ /* 0x000e64000800007f */
[----:B-1----:R-:W-:Y:S05]  /*144c0*/  @!P0 BRA `(.L_x_5806) ;  /* 0xfffffffc00f08947 */ /* 0x002fea000383ffff */
[----:B------:R-:W-:Y:S05]  /*144d0*/  BRA `(.L_x_5898) ;  /* 0xffffffc0008c7947 */ /* 0x000fea000383ffff */
.L_x_5807:
        /* <DEDUP_REMOVED lines=8> */
.L_x_5900:
[----:B------:R-:W-:Y:S05]  /*14560*/  BSYNC B1 ;  /* 0x0000000000017941 */ /* 0x000fea0003800000 */
.L_x_5899:
[----:B------:R-:W-:Y:S01]  /*14570*/  IMAD.MOV.U32 R13, RZ, RZ, R24 ;  /* 0x000000ffff0d7224 */ /* 0x000fe200078e0018 */
[----:B------:R-:W-:Y:S01]  /*14580*/  MOV R3, R14 ;  /* 0x0000000e00037202 */ /* 0x000fe20000000f00 */
[----:B------:R-:W-:Y:S02]  /*14590*/  IMAD.MOV.U32 R12, RZ, RZ, RZ ;  /* 0x000000ffff0c7224 */ /* 0x000fe400078e00ff */
[----:B------:R-:W-:Y:S02]  /*145a0*/  IMAD.MOV.U32 R11, RZ, RZ, 0x181f ;  /* 0x0000181fff0b7424 */ /* 0x000fe400078e00ff */
[----:B------:R-:W-:Y:S02]  /*145b0*/  IMAD.MOV.U32 R15, RZ, RZ, -0x1 ;  /* 0xffffffffff0f7424 */ /* 0x000fe400078e00ff */
[----:B------:R-:W-:-:S07]  /*145c0*/  IMAD R5, R5, 0x2, R22 ;  /* 0x0000000205057824 */ /* 0x000fce00078e0216 */
[----:B------:R-:W-:Y:S05]  /*145d0*/  WARPSYNC.COLLECTIVE R15, `(.L_x_5901) ;  /* 0x000000000f087348 */ /* 0x000fea0003c00000 */
[----:B------:R0:W1:Y:S02]  /*145e0*/  SHFL.IDX P6, R14, R13, R12, R11 ;  /* 0x0000000c0d0e7389 */ /* 0x00006400000c000b */
[----:B01----:R-:W-:Y:S01]  /*145f0*/  ENDCOLLECTIVE ;  /* 0x000000000000791b */ /* 0x003fe20003800000 */
.L_x_5901:
[----:B------:R-:W-:Y:S02]  /*14600*/  IMAD.MOV.U32 R13, RZ, RZ, R25 ;  /* 0x000000ffff0d7224 */ /* 0x000fe400078e0019 */
[----:B------:R-:W-:Y:S01]  /*14610*/  IMAD.MOV.U32 R12, RZ, RZ, 0x1 ;  /* 0x00000001ff0c7424 */ /* 0x000fe200078e00ff */
[----:B------:R-:W-:-:S07]  /*14620*/  MOV R2, R14 ;  /* 0x0000000e00027202 */ /* 0x000fce0000000f00 */
[----:B------:R-:W-:Y:S05]  /*14630*/  WARPSYNC.COLLECTIVE R15, `(.L_x_5902) ;  /* 0x000000000f087348 */ /* 0x000fea0003c00000 */
[----:B------:R0:W1:Y:S02]  /*14640*/  SHFL.IDX P6, R14, R13, R12, R11 ;  /* 0x0000000c0d0e7389 */ /* 0x00006400000c000b */
[----:B01----:R-:W-:Y:S01]  /*14650*/  ENDCOLLECTIVE ;  /* 0x000000000000791b */ /* 0x003fe20003800000 */
.L_x_5902:
        /* <DEDUP_REMOVED lines=16> */
.L_x_5903:
[----:B------:R-:W-:Y:S01]  /*14760*/  IMAD.MOV.U32 R13, RZ, RZ, R25 ;  /* 0x000000ffff0d7224 */ /* 0x000fe200078e0019 */
[----:B------:R-:W-:Y:S01]  /*14770*/  MOV R12, 0x2 ;  /* 0x00000002000c7802 */ /* 0x000fe20000000f00 */
[----:B------:R-:W-:-:S07]  /*14780*/  IMAD.MOV.U32 R2, RZ, RZ, R14 ;  /* 0x000000ffff027224 */ /* 0x000fce00078e000e */
[----:B------:R-:W-:Y:S05]  /*14790*/  WARPSYNC.COLLECTIVE R15, `(.L_x_5904) ;  /* 0x000000000f087348 */ /* 0x000fea0003c00000 */
[----:B------:R0:W1:Y:S02]  /*147a0*/  SHFL.IDX P6, R14, R13, R12, R11 ;  /* 0x0000000c0d0e7389 */ /* 0x00006400000c000b */
[----:B01----:R-:W-:Y:S01]  /*147b0*/  ENDCOLLECTIVE ;  /* 0x000000000000791b */ /* 0x003fe20003800000 */
.L_x_5904:
        /* <DEDUP_REMOVED lines=16> */
.L_x_5905:
[----:B------:R-:W-:Y:S01]  /*148c0*/  MOV R13, R25 ;  /* 0x00000019000d7202 */ /* 0x000fe20000000f00 */
[----:B------:R-:W-:Y:S02]  /*148d0*/  IMAD.MOV.U32 R12, RZ, RZ, 0x3 ;  /* 0x00000003ff0c7424 */ /* 0x000fe400078e00ff */
[----:B------:R-:W-:-:S07]  /*148e0*/  IMAD.MOV.U32 R2, RZ, RZ, R14 ;  /* 0x000000ffff027224 */ /* 0x000fce00078e000e */
[----:B------:R-:W-:Y:S05]  /*148f0*/  WARPSYNC.COLLECTIVE R15, `(.L_x_5906) ;  /* 0x000000000f087348 */ /* 0x000fea0003c00000 */
[----:B------:R0:W1:Y:S02]  /*14900*/  SHFL.IDX P6, R14, R13, R12, R11 ;  /* 0x0000000c0d0e7389 */ /* 0x00006400000c000b */
[----:B01----:R-:W-:Y:S01]  /*14910*/  ENDCOLLECTIVE ;  /* 0x000000000000791b */ /* 0x003fe20003800000 */
.L_x_5906:
        /* <DEDUP_REMOVED lines=16> */
.L_x_5907:
[----:B------:R-:W-:Y:S02]  /*14a20*/  IMAD.MOV.U32 R13, RZ, RZ, R25 ;  /* 0x000000ffff0d7224 */ /* 0x000fe400078e0019 */
[----:B------:R-:W-:Y:S02]  /*14a30*/  IMAD.MOV.U32 R12, RZ, RZ, 0x4 ;  /* 0x00000004ff0c7424 */ /* 0x000fe400078e00ff */
[----:B------:R-:W-:-:S07]  /*14a40*/  IMAD.MOV.U32 R2, RZ, RZ, R14 ;  /* 0x000000ffff027224 */ /* 0x000fce00078e000e */
[----:B------:R-:W-:Y:S05]  /*14a50*/  WARPSYNC.COLLECTIVE R15, `(.L_x_5908) ;  /* 0x000000000f087348 */ /* 0x000fea0003c00000 */
[----:B------:R0:W1:Y:S02]  /*14a60*/  SHFL.IDX P6, R14, R13, R12, R11 ;  /* 0x0000000c0d0e7389 */ /* 0x00006400000c000b */
[----:B01----:R-:W-:Y:S01]  /*14a70*/  ENDCOLLECTIVE ;  /* 0x000000000000791b */ /* 0x003fe20003800000 */
.L_x_5908:
        /* <DEDUP_REMOVED lines=16> */
.L_x_5909:
[----:B------:R-:W-:Y:S02]  /*14b80*/  IMAD.MOV.U32 R13, RZ, RZ, R25 ;  /* 0x000000ffff0d7224 */ /* 0x000fe400078e0019 */
[----:B------:R-:W-:Y:S01]  /*14b90*/  IMAD.MOV.U32 R12, RZ, RZ, 0x5 ;  /* 0x00000005ff0c7424 */ /* 0x000fe200078e00ff */
[----:B------:R-:W-:-:S07]  /*14ba0*/  MOV R2, R14 ;  /* 0x0000000e00027202 */ /* 0x000fce0000000f00 */
[----:B------:R-:W-:Y:S05]  /*14bb0*/  WARPSYNC.COLLECTIVE R15, `(.L_x_5910) ;  /* 0x000000000f087348 */ /* 0x000fea0003c00000 */
[----:B------:R0:W1:Y:S02]  /*14bc0*/  SHFL.IDX P6, R14, R13, R12, R11 ;  /* 0x0000000c0d0e7389 */ /* 0x00006400000c000b */
[----:B01----:R-:W-:Y:S01]  /*14bd0*/  ENDCOLLECTIVE ;  /* 0x000000000000791b */ /* 0x003fe20003800000 */
.L_x_5910:
        /* <DEDUP_REMOVED lines=13> */
.L_x_5911:
[----:B------:R-:W-:Y:S01]  /*14cb0*/  @!PT LDS RZ, [RZ] ;  /* 0x00000000fffff984 */ /* 0x000fe20000000800 */
[----:B------:R-:W-:Y:S01]  /*14cc0*/  @!PT LDS RZ, [RZ] ;  /* 0x00000000fffff984 */ /* 0x000fe20000000800 */
[----:B------:R-:W-:Y:S01]  /*14cd0*/  @!PT LDS RZ, [RZ] ;  /* 0x00000000fffff984 */ /* 0x000fe20000000800 */
[----:B------:R1:W-:Y:S01]  /*14ce0*/  LDGSTS.E.BYPASS.LTC128B.128 [R5+0x5400], desc[UR36][R2.64+0x80], !P0 ;  /* 0x0540008002057fae */ /* 0x0003e2000c101d64 */
[----:B------:R-:W-:-:S13]  /*14cf0*/  ISETP.LT.OR P0, PT, R7, 0x41, P1 ;  /* 0x000000410700780c */ /* 0x000fda0000f01670 */
[----:B------:R1:W-:Y:S01]  /*14d00*/  LDGSTS.E.BYPASS.LTC128B.128 [R5+0x8400], desc[UR36][R2.64+0x100], !P0 ;  /* 0x0840010002057fae */ /* 0x0003e2000c101d64 */
[----:B------:R-:W-:Y:S05]  /*14d10*/  BRA `(.L_x_5912) ;  /* 0xffffffbc00707947 */ /* 0x000fea000383ffff */
.L_x_5815:
[----:B0-----:R0:W1:Y:S02]  /*14d20*/  SYNCS.PHASECHK.TRANS64.TRYWAIT P0, [R0+URZ+0x30860], R3 ;  /* 0x03086003000075a7 */ /* 0x001064000800017f */
[----:B-1----:R-:W-:Y:S05]  /*14d30*/  @!P0 NANOSLEEP.SYNCS 0x989680 ;  /* 0x009896800000895d */ /* 0x002fea0003900000 */
[----:B------:R-:W1:Y:S02]  /*14d40*/  @!P0 SYNCS.PHASECHK.TRANS64 P0, [R0+URZ+0x30860], R3 ;  /* 0x03086003000085a7 */ /* 0x000e64000800007f */
[----:B-1----:R-:W-:Y:S05]  /*14d50*/  @!P0 BRA `(.L_x_5815) ;  /* 0xfffffffc00f08947 */ /* 0x002fea000383ffff */
[----:B------:R-:W-:Y:S05]  /*14d60*/  BRA `(.L_x_5913) ;  /* 0xffffffc000907947 */ /* 0x000fea000383ffff */
.L_x_5816:
[----:B------:R-:W-:Y:S01]  /*14d70*/  BSSY B0, `(.L_x_5914) ;  /* 0x0000008000007945 */ /* 0x000fe20003800000 */
[----:B------:R-:W-:Y:S02]  /*14d80*/  IMAD.MOV.U32 R13, RZ, RZ, R25 ;  /* 0x000000ffff0d7224 */ /* 0x000fe400078e0019 */
[----:B------:R-:W-:Y:S02]  /*14d90*/  IMAD.MOV.U32 R12, RZ, RZ, RZ ;  /* 0x000000ffff0c7224 */ /* 0x000fe400078e00ff */
[----:B------:R-:W-:Y:S02]  /*14da0*/  IMAD.MOV.U32 R11, RZ, RZ, 0x181f ;  /* 0x0000181fff0b7424 */ /* 0x000fe400078e00ff */
[----:B------:R-:W-:-:S07]  /*14db0*/  IMAD.MOV.U32 R15, RZ, RZ, -0x1 ;  /* 0xffffffffff0f7424 */ /* 0x000fce00078e00ff */
[----:B0-2---:R-:W-:Y:S05]  /*14dc0*/  WARPSYNC.COLLECTIVE R15, `(.L_x_5915) ;  /* 0x000000000f087348 */ /* 0x005fea0003c00000 */
[----:B--2---:R1:W2:Y:S02]  /*14dd0*/  SHFL.IDX P6, R14, R13, R12, R11 ;  /* 0x0000000c0d0e7389 */ /* 0x0042a400000c000b */
[----:B012---:R-:W-:Y:S01]  /*14de0*/  ENDCOLLECTIVE ;  /* 0x000000000000791b */ /* 0x007fe20003800000 */
.L_x_5915:
[----:B------:R-:W-:Y:S05]  /*14df0*/  BSYNC B0 ;  /* 0x0000000000007941 */ /* 0x000fea0003800000 */
.L_x_5914:
[----:B------:R-:W-:Y:S01]  /*14e00*/  IMAD.MOV.U32 R13, RZ, RZ, R24 ;  /* 0x000000ffff0d7224 */ /* 0x000fe200078e0018 */
[----:B------:R-:W-:Y:S01]  /*14e10*/  MOV R3, R14 ;  /* 0x0000000e00037202 */ /* 0x000fe20000000f00 */
[----:B------:R-:W-:Y:S01]  /*14e20*/  IMAD.MOV.U32 R12, RZ, RZ, RZ ;  /* 0x000000ffff0c7224 */ /* 0x000fe200078e00ff */
[----:B------:R-:W-:Y:S01]  /*14e30*/  SHF.L.U32 R5, R32, 0x1, RZ ;  /* 0x0000000120057819 */ /* 0x000fe200000006ff */
[----:B------:R-:W-:Y:S02]  /*14e40*/  IMAD.MOV.U32 R11, RZ, RZ, 0x181f ;  /* 0x0000181fff0b7424 */ /* 0x000fe400078e00ff */
[----:B------:R-:W-:Y:S02]  /*14e50*/  IMAD.MOV.U32 R15, RZ, RZ, -0x1 ;  /* 0xffffffffff0f7424 */ /* 0x000fe400078e00ff */
[----:B------:R-:W-:-:S07]  /*14e60*/  IMAD R4, R7, 0x2, R22 ;  /* 0x0000000207047824 */ /* 0x000fce00078e0216 */
[----:B------:R-:W-:Y:S05]  /*14e70*/  WARPSYNC.COLLECTIVE R15, `(.L_x_5916) ;  /* 0x000000000f087348 */ /* 0x000fea0003c00000 */
[----:B------:R0:W1:Y:S02]  /*14e80*/  SHFL.IDX P6, R14, R13, R12, R11 ;  /* 0x0000000c0d0e7389 */ /* 0x00006400000c000b */
[----:B01----:R-:W-:Y:S01]  /*14e90*/  ENDCOLLECTIVE ;  /* 0x000000000000791b */ /* 0x003fe20003800000 */
.L_x_5916:
[----:B------:R-:W-:Y:S02]  /*14ea0*/  ULDC UR4, c[0x0][0x2f4] ;  /* 0x0000bd0000047ab9 */ /* 0x000fe40000000800 */
        /* <DEDUP_REMOVED lines=12> */
.L_x_5917:
        /* <DEDUP_REMOVED lines=13> */
.L_x_5918:
[----:B------:R-:W-:Y:S02]  /*15040*/  IMAD.MOV.U32 R13, RZ, RZ, R25 ;  /* 0x000000ffff0d7224 */ /* 0x000fe400078e0019 */
[----:B------:R-:W-:Y:S01]  /*15050*/  IMAD.MOV.U32 R12, RZ, RZ, 0x2 ;  /* 0x00000002ff0c7424 */ /* 0x000fe200078e00ff */
[----:B------:R-:W-:-:S13]  /*15060*/  IADD3 R2, P4, R14, R5, RZ ;  /* 0x000000050e027210 */ /* 0x000fda0007f9e0ff */
[----:B------:R-:W-:Y:S05]  /*15070*/  WARPSYNC.COLLECTIVE R15, `(.L_x_5919) ;  /* 0x000000000f087348 */ /* 0x000fea0003c00000 */
[----:B------:R0:W1:Y:S02]  /*15080*/  SHFL.IDX P6, R14, R13, R12, R11 ;  /* 0x0000000c0d0e7389 */ /* 0x00006400000c000b */
[----:B01----:R-:W-:Y:S01]  /*15090*/  ENDCOLLECTIVE ;  /* 0x000000000000791b */ /* 0x003fe20003800000 */
.L_x_5919:
        /* <DEDUP_REMOVED lines=15> */
.L_x_5920:
[----:B------:R-:W-:Y:S02]  /*15190*/  IMAD.MOV.U32 R13, RZ, RZ, R25 ;  /* 0x000000ffff0d7224 */ /* 0x000fe400078e0019 */
[----:B------:R-:W-:Y:S01]  /*151a0*/  IMAD.MOV.U32 R12, RZ, RZ, 0x3 ;  /* 0x00000003ff0c7424 */ /* 0x000fe200078e00ff */
[----:B------:R-:W-:-:S13]  /*151b0*/  IADD3 R2, P4, R14, R5, RZ ;  /* 0x000000050e027210 */ /* 0x000fda0007f9e0ff */
[----:B------:R-:W-:Y:S05]  /*151c0*/  WARPSYNC.COLLECTIVE R15, `(.L_x_5921) ;  /* 0x000000000f087348 */ /* 0x000fea0003c00000 */
[----:B------:R0:W1:Y:S02]  /*151d0*/  SHFL.IDX P6, R14, R13, R12, R11 ;  /* 0x0000000c0d0e7389 */ /* 0x00006400000c000b */
[----:B01----:R-:W-:Y:S01]  /*151e0*/  ENDCOLLECTIVE ;  /* 0x000000000000791b */ /* 0x003fe20003800000 */
.L_x_5921:
        /* <DEDUP_REMOVED lines=15> */
.L_x_5922:
[----:B------:R-:W-:Y:S02]  /*152e0*/  IMAD.MOV.U32 R13, RZ, RZ, R25 ;  /* 0x000000ffff0d7224 */ /* 0x000fe400078e0019 */
[----:B------:R-:W-:Y:S01]  /*152f0*/  IMAD.MOV.U32 R12, RZ, RZ, 0x4 ;  /* 0x00000004ff0c7424 */ /* 0x000fe200078e00ff */
[----:B------:R-:W-:-:S13]  /*15300*/  IADD3 R2, P4, R14, R5, RZ ;  /* 0x000000050e027210 */ /* 0x000fda0007f9e0ff */
[----:B------:R-:W-:Y:S05]  /*15310*/  WARPSYNC.COLLECTIVE R15, `(.L_x_5923) ;  /* 0x000000000f087348 */ /* 0x000fea0003c00000 */
[----:B------:R0:W1:Y:S02]  /*15320*/  SHFL.IDX P6, R14, R13, R12, R11 ;  /* 0x0000000c0d0e7389 */ /* 0x00006400000c000b */
[----:B01----:R-:W-:Y:S01]  /*15330*/  ENDCOLLECTIVE ;  /* 0x000000000000791b */ /* 0x003fe20003800000 */
.L_x_5923:
        /* <DEDUP_REMOVED lines=15> */
.L_x_5924:
[----:B------:R-:W-:Y:S02]  /*15430*/  IMAD.MOV.U32 R13, RZ, RZ, R25 ;  /* 0x000000ffff0d7224 */ /* 0x000fe400078e0019 */
[----:B------:R-:W-:Y:S01]  /*15440*/  IMAD.MOV.U32 R12, RZ, RZ, 0x5 ;  /* 0x00000005ff0c7424 */ /* 0x000fe200078e00ff */
[----:B------:R-:W-:-:S13]  /*15450*/  IADD3 R2, P4, R14, R5, RZ ;  /* 0x000000050e027210 */ /* 0x000fda0007f9e0ff */
[----:B------:R-:W-:Y:S05]  /*15460*/  WARPSYNC.COLLECTIVE R15, `(.L_x_5925) ;  /* 0x000000000f087348 */ /* 0x000fea0003c00000 */
[----:B------:R0:W1:Y:S02]  /*15470*/  SHFL.IDX P6, R14, R13, R12, R11 ;  /* 0x0000000c0d0e7389 */ /* 0x00006400000c000b */
[----:B01----:R-:W-:Y:S01]  /*15480*/  ENDCOLLECTIVE ;  /* 0x000000000000791b */ /* 0x003fe20003800000 */
.L_x_5925:
        /* <DEDUP_REMOVED lines=14> */
.L_x_5926:
[----:B------:R-:W-:Y:S05]  /*15570*/  BRA `(.L_x_5927) ;  /* 0xffffffbc00947947 */ /* 0x000fea000383ffff */
.L_x_5821:
        /* <DEDUP_REMOVED lines=8> */
.L_x_5929:
[----:B------:R-:W-:Y:S05]  /*15600*/  BSYNC B0 ;  /* 0x0000000000007941 */ /* 0x000fea0003800000 */
.L_x_5928:
        /* <DEDUP_REMOVED lines=9> */
.L_x_5930:
        /* <DEDUP_REMOVED lines=18> */
.L_x_5931:
[----:B------:R-:W-:Y:S01]  /*157c0*/  IMAD.MOV.U32 R12, RZ, RZ, 0x2 ;  /* 0x00000002ff0c7424 */ /* 0x000fe200078e00ff */
[----:B------:R-:W-:-:S05]  /*157d0*/  SEL R6, R14, RZ, P1 ;  /* 0x000000ff0e067207 */ /* 0x000fca0000800000 */
[----:B------:R-:W-:-:S04]  /*157e0*/  IMAD.IADD R6, R5, 0x1, R6 ;  /* 0x0000000105067824 */ /* 0x000fc800078e0206 */
[----:B------:R-:W-:-:S07]  /*157f0*/  IMAD.MOV.U32 R13, RZ, RZ, R6 ;  /* 0x000000ffff0d7224 */ /* 0x000fce00078e0006 */
[----:B------:R-:W-:Y:S05]  /*15800*/  WARPSYNC.COLLECTIVE R15, `(.L_x_5932) ;  /* 0x000000000f087348 */ /* 0x000fea0003c00000 */
[----:B------:R0:W1:Y:S02]  /*15810*/  SHFL.UP P6, R14, R13, R12, R11 ;  /* 0x0400000c0d0e7389 */ /* 0x00006400000c000b */
[----:B01----:R-:W-:Y:S01]  /*15820*/  ENDCOLLECTIVE ;  /* 0x000000000000791b */ /* 0x003fe20003800000 */
.L_x_5932:
[----:B------:R-:W-:Y:S01]  /*15830*/  IMAD.MOV.U32 R12, RZ, RZ, 0x4 ;  /* 0x00000004ff0c7424 */ /* 0x000fe200078e00ff */
[----:B------:R-:W-:-:S04]  /*15840*/  SEL R7, R14, RZ, P2 ;  /* 0x000000ff0e077207 */ /* 0x000fc80001000000 */
[----:B------:R-:W-:-:S05]  /*15850*/  IADD3 R7, R6, R7, RZ ;  /* 0x0000000706077210 */ /* 0x000fca0007ffe0ff */
[----:B------:R-:W-:-:S07]  /*15860*/  IMAD.MOV.U32 R13, RZ, RZ, R7 ;  /* 0x000000ffff0d7224 */ /* 0x000fce00078e0007 */
[----:B------:R-:W-:Y:S05]  /*15870*/  WARPSYNC.COLLECTIVE R15, `(.L_x_5933) ;  /* 0x000000000f087348 */ /* 0x000fea0003c00000 */
[----:B------:R0:W1:Y:S02]  /*15880*/  SHFL.UP P6, R14, R13, R12, R11 ;  /* 0x0400000c0d0e7389 */ /* 0x00006400000c000b */
[----:B01----:R-:W-:Y:S01]  /*15890*/  ENDCOLLECTIVE ;  /* 0x000000000000791b */ /* 0x003fe20003800000 */
.L_x_5933:
[----:B------:R-:W-:Y:S02]  /*158a0*/  MOV R12, 0x8 ;  /* 0x00000008000c7802 */ /* 0x000fe40000000f00 */
[----:B------:R-:W-:-:S05]  /*158b0*/  SEL R2, R14, RZ, P3 ;  /* 0x000000ff0e027207 */ /* 0x000fca0001800000 */
[----:B------:R-:W-:-:S04]  /*158c0*/  IMAD.IADD R2, R7, 0x1, R2 ;  /* 0x0000000107027824 */ /* 0x000fc800078e0202 */
[----:B------:R-:W-:-:S07]  /*158d0*/  IMAD.MOV.U32 R13, RZ, RZ, R2 ;  /* 0x000000ffff0d7224 */ /* 0x000fce00078e0002 */
[----:B------:R-:W-:Y:S05]  /*158e0*/  WARPSYNC.COLLECTIVE R15, `(.L_x_5934) ;  /* 0x000000000f087348 */ /* 0x000fea0003c00000 */
[----:B------:R0:W1:Y:S02]  /*158f0*/  SHFL.UP P6, R14, R13, R12, R11 ;  /* 0x0400000c0d0e7389 */ /* 0x00006400000c000b */
[----:B01----:R-:W-:Y:S01]  /*15900*/  ENDCOLLECTIVE ;  /* 0x000000000000791b */ /* 0x003fe20003800000 */
.L_x_5934:
[----:B------:R-:W-:Y:S01]  /*15910*/  IMAD.MOV.U32 R12, RZ, RZ, 0x10 ;  /* 0x00000010ff0c7424 */ /* 0x000fe200078e00ff */
[----:B------:R-:W-:-:S05]  /*15920*/  SEL R3, R14, RZ, P4 ;  /* 0x000000ff0e037207 */ /* 0x000fca0002000000 */
[----:B------:R-:W-:-:S04]  /*15930*/  IMAD.IADD R3, R2, 0x1, R3 ;  /* 0x0000000102037824 */ /* 0x000fc800078e0203 */
[----:B------:R-:W-:-:S07]  /*15940*/  IMAD.MOV.U32 R13, RZ, RZ, R3 ;  /* 0x000000ffff0d7224 */ /* 0x000fce00078e0003 */
[----:B------:R-:W-:Y:S05]  /*15950*/  WARPSYNC.COLLECTIVE R15, `(.L_x_5935) ;  /* 0x000000000f087348 */ /* 0x000fea0003c00000 */
[----:B------:R0:W1:Y:S02]  /*15960*/  SHFL.UP P6, R14, R13, R12, R11 ;  /* 0x0400000c0d0e7389 */ /* 0x00006400000c000b */
[----:B01----:R-:W-:Y:S01]  /*15970*/  ENDCOLLECTIVE ;  /* 0x000000000000791b */ /* 0x003fe20003800000 */
.L_x_5935:
        /* <DEDUP_REMOVED lines=8> */
.L_x_5936:
[----:B------:R-:W-:Y:S05]  /*15a00*/  BRA `(.L_x_5937) ;  /* 0xffffffbc00a47947 */ /* 0x000fea000383ffff */
.L_x_5826:
        /* <DEDUP_REMOVED lines=8> */
.L_x_5939:
[----:B------:R-:W-:Y:S05]  /*15a90*/  BSYNC B0 ;  /* 0x0000000000007941 */ /* 0x000fea0003800000 */
.L_x_5938:
        /* <DEDUP_REMOVED lines=8> */
.L_x_5940:
[----:B------:R-:W-:Y:S01]  /*15b20*/  IMAD.MOV.U32 R12, RZ, RZ, 0x4 ;  /* 0x00000004ff0c7424 */ /* 0x000fe200078e00ff */
[----:B------:R-:W-:-:S05]  /*15b30*/  SEL R2, R14, RZ, P2 ;  /* 0x000000ff0e027207 */ /* 0x000fca0001000000 */
[----:B------:R-:W-:-:S04]  /*15b40*/  IMAD.IADD R2, R13, 0x1, R2 ;  /* 0x000000010d027824 */ /* 0x000fc800078e0202 */
[----:B------:R-:W-:-:S07]  /*15b50*/  IMAD.MOV.U32 R13, RZ, RZ, R2 ;  /* 0x000000ffff0d7224 */ /* 0x000fce00078e0002 */
[----:B------:R-:W-:Y:S05]  /*15b60*/  WARPSYNC.COLLECTIVE R15, `(.L_x_5941) ;  /* 0x000000000f087348 */ /* 0x000fea0003c00000 */
[----:B------:R0:W1:Y:S02]  /*15b70*/  SHFL.UP P6, R14, R13, R12, R11 ;  /* 0x0400000c0d0e7389 */ /* 0x00006400000c000b */
[----:B01----:R-:W-:Y:S01]  /*15b80*/  ENDCOLLECTIVE ;  /* 0x000000000000791b */ /* 0x003fe20003800000 */
.L_x_5941:
[----:B------:R-:W-:Y:S01]  /*15b90*/  IMAD.MOV.U32 R12, RZ, RZ, 0x8 ;  /* 0x00000008ff0c7424 */ /* 0x000fe200078e00ff */
[----:B------:R-:W-:-:S05]  /*15ba0*/  SEL R3, R14, RZ, P3 ;  /* 0x000000ff0e037207 */ /* 0x000fca0001800000 */
[----:B------:R-:W-:-:S05]  /*15bb0*/  IMAD.IADD R3, R2, 0x1, R3 ;  /* 0x0000000102037824 */ /* 0x000fca00078e0203 */
[----:B------:R-:W-:-:S07]  /*15bc0*/  MOV R13, R3 ;  /* 0x00000003000d7202 */ /* 0x000fce0000000f00 */
[----:B------:R-:W-:Y:S05]  /*15bd0*/  WARPSYNC.COLLECTIVE R15, `(.L_x_5942) ;  /* 0x000000000f087348 */ /* 0x000fea0003c00000 */
[----:B------:R0:W1:Y:S02]  /*15be0*/  SHFL.UP P6, R14, R13, R12, R11 ;  /* 0x0400000c0d0e7389 */ /* 0x00006400000c000b */
[----:B01----:R-:W-:Y:S01]  /*15bf0*/  ENDCOLLECTIVE ;  /* 0x000000000000791b */ /* 0x003fe20003800000 */
.L_x_5942:
[----:B------:R-:W-:Y:S01]  /*15c00*/  IMAD.MOV.U32 R12, RZ, RZ, 0x10 ;  /* 0x00000010ff0c7424 */ /* 0x000fe200078e00ff */
[----:B------:R-:W-:-:S05]  /*15c10*/  SEL R4, R14, RZ, P4 ;  /* 0x000000ff0e047207 */ /* 0x000fca0002000000 */
[----:B------:R-:W-:-:S04]  /*15c20*/  IMAD.IADD R4, R3, 0x1, R4 ;  /* 0x0000000103047824 */ /* 0x000fc800078e0204 */
[----:B------:R-:W-:-:S07]  /*15c30*/  IMAD.MOV.U32 R13, RZ, RZ, R4 ;  /* 0x000000ffff0d7224 */ /* 0x000fce00078e0004 */
[----:B------:R-:W-:Y:S05]  /*15c40*/  WARPSYNC.COLLECTIVE R15, `(.L_x_5943) ;  /* 0x000000000f087348 */ /* 0x000fea0003c00000 */
[----:B------:R0:W1:Y:S02]  /*15c50*/  SHFL.UP P6, R14, R13, R12, R11 ;  /* 0x0400000c0d0e7389 */ /* 0x00006400000c000b */
[----:B01----:R-:W-:Y:S01]  /*15c60*/  ENDCOLLECTIVE ;  /* 0x000000000000791b */ /* 0x003fe20003800000 */
.L_x_5943:
        /* <DEDUP_REMOVED lines=8> */
.L_x_5944:
[----:B------:R-:W-:Y:S05]  /*15cf0*/  BRA `(.L_x_5945) ;  /* 0xffffffbc00847947 */ /* 0x000fea000383ffff */
.L_x_5828:
[----:B------:R-:W-:Y:S01]  /*15d00*/  BSSY B0, `(.L_x_5946) ;  /* 0x0000006000007945 */ /* 0x000fe20003800000 */
[----:B------:R-:W-:Y:S01]  /*15d10*/  PLOP3.LUT P6, PT, P6, PT, PT, 0x8, 0x0 ;  /* 0x000000000000781c */ /* 0x000fe200037ce170 */
[----:B------:R-:W-:-:S12]  /*15d20*/  IMAD.MOV.U32 R15, RZ, RZ, -0x1 ;  /* 0xffffffffff0f7424 */ /* 0x000fd800078e00ff */
[----:B0-----:R-:W-:Y:S05]  /*15d30*/  WARPSYNC.COLLECTIVE R15, `(.L_x_5947) ;  /* 0x000000000f087348 */ /* 0x001fea0003c00000 */
[----:B------:R-:W-:Y:S01]  /*15d40*/  VOTE.ANY R14, PT, P6 ;  /* 0x00000000000e7806 */ /* 0x000fe200030e0100 */
[----:B0-----:R-:W-:Y:S06]  /*15d50*/  ENDCOLLECTIVE ;  /* 0x000000000000791b */ /* 0x001fec0003800000 */
.L_x_5947:
[----:B------:R-:W-:Y:S05]  /*15d60*/  BSYNC B0 ;  /* 0x0000000000007941 */ /* 0x000fea0003800000 */
.L_x_5946:
        /* <DEDUP_REMOVED lines=9> */
.L_x_5948:
[----:B------:R-:W-:Y:S01]  /*15e00*/  MOV R5, R14 ;  /* 0x0000000e00057202 */ /* 0x000fe20000000f00 */
[----:B------:R-:W-:Y:S06]  /*15e10*/  BRA `(.L_x_5949) ;  /* 0xffffffbc00747947 */ /* 0x000fec000383ffff */
.L_x_5830:
[----:B------:R-:W-:Y:S01]  /*15e20*/  BSSY B0, `(.L_x_5950) ;  /* 0x0000007000007945 */ /* 0x000fe20003800000 */
[----:B------:R-:W-:Y:S02]  /*15e30*/  IMAD.MOV.U32 R13, RZ, RZ, R6 ;  /* 0x000000ffff0d7224 */ /* 0x000fe400078e0006 */
[----:B------:R-:W-:Y:S02]  /*15e40*/  IMAD.MOV.U32 R11, RZ, RZ, 0x1f ;  /* 0x0000001fff0b7424 */ /* 0x000fe400078e00ff */
[----:B------:R-:W-:-:S07]  /*15e50*/  IMAD.MOV.U32 R15, RZ, RZ, -0x1 ;  /* 0xffffffffff0f7424 */ /* 0x000fce00078e00ff */
[----:B012---:R-:W-:Y:S05]  /*15e60*/  WARPSYNC.COLLECTIVE R15, `(.L_x_5951) ;  /* 0x000000000f087348 */ /* 0x007fea0003c00000 */
[----:B------:R3:W4:Y:S02]  /*15e70*/  SHFL.IDX P6, R14, R13, R12, R11 ;  /* 0x0000000c0d0e7389 */ /* 0x00072400000c000b */
[----:B01234-:R-:W-:Y:S01]  /*15e80*/  ENDCOLLECTIVE ;  /* 0x000000000000791b */ /* 0x01ffe20003800000 */
.L_x_5951:
[----:B------:R-:W-:Y:S05]  /*15e90*/  BSYNC B0 ;  /* 0x0000000000007941 */ /* 0x000fea0003800000 */
.L_x_5950:
[----:B------:R-:W-:Y:S05]  /*15ea0*/  BRA `(.L_x_5829) ;  /* 0xffffffbc006c7947 */ /* 0x000fea000383ffff */
.L_x_5834:
[----:B-1----:R1:W3:Y:S02]  /*15eb0*/  SYNCS.PHASECHK.TRANS64.TRYWAIT P0, [R4+URZ+0x30820], R0 ;  /* 0x03082000040075a7 */ /* 0x0022e4000800017f */
[----:B---3--:R-:W-:Y:S05]  /*15ec0*/  @!P0 NANOSLEEP.SYNCS 0x989680 ;  /* 0x009896800000895d */ /* 0x008fea0003900000 */
[----:B------:R-:W3:Y:S02]  /*15ed0*/  @!P0 SYNCS.PHASECHK.TRANS64 P0, [R4+URZ+0x30820], R0 ;  /* 0x03082000040085a7 */ /* 0x000ee4000800007f */
[----:B---3--:R-:W-:Y:S05]  /*15ee0*/  @!P0 BRA `(.L_x_5834) ;  /* 0xfffffffc00f08947 */ /* 0x008fea000383ffff */
[----:B------:R-:W-:Y:S05]  /*15ef0*/  BRA `(.L_x_5952) ;  /* 0xffffffc000e47947 */ /* 0x000fea000383ffff */
.L_x_5835:
        /* <DEDUP_REMOVED lines=11> */
.L_x_5954:
[----:B------:R-:W-:Y:S05]  /*15fb0*/  BSYNC B0 ;  /* 0x0000000000007941 */ /* 0x000fea0003800000 */
.L_x_5953:
[----:B------:R-:W-:Y:S05]  /*15fc0*/  BRA `(.L_x_5955) ;  /* 0xffffffc000cc7947 */ /* 0x000fea000383ffff */
.L_x_5838:
[----:B------:R-:W-:Y:S01]  /*15fd0*/  BSSY B1, `(.L_x_5956) ;  /* 0x0000006000017945 */ /* 0x000fe20003800000 */
[----:B------:R-:W-:-:S07]  /*15fe0*/  IMAD.MOV.U32 R15, RZ, RZ, -0x1 ;  /* 0xffffffffff0f7424 */ /* 0x000fce00078e00ff */
[----:B012---:R-:W-:Y:S05]  /*15ff0*/  WARPSYNC.COLLECTIVE R15, `(.L_x_5957) ;  /* 0x000000000f0c7348 */ /* 0x007fea0003c00000 */
[----:B------:R-:W-:Y:S02]  /*16000*/  ELECT P6, UR62, PT ;  /* 0x00000000003e782f */ /* 0x000fe400038c0000 */
[----:B------:R-:W-:Y:S01]  /*16010*/  MOV R14, UR62 ;  /* 0x0000003e000e7c02 */ /* 0x000fe20008000f00 */
[----:B012---:R-:W-:Y:S10]  /*16020*/  ENDCOLLECTIVE ;  /* 0x000000000000791b */ /* 0x007ff40003800000 */
.L_x_5957:
[----:B------:R-:W-:Y:S05]  /*16030*/  BSYNC B1 ;  /* 0x0000000000017941 */ /* 0x000fea0003800000 */
.L_x_5956:
[----:B------:R-:W-:Y:S05]  /*16040*/  BRA `(.L_x_5958) ;  /* 0xffffffc000c47947 */ /* 0x000fea000383ffff */
.L_x_5840:
[----:B-1----:R1:W3:Y:S02]  /*16050*/  SYNCS.PHASECHK.TRANS64.TRYWAIT P1, [R5+URZ+0x30840], R0 ;  /* 0x03084000050075a7 */ /* 0x0022e4000802017f */
[----:B---3--:R-:W-:Y:S05]  /*16060*/  @!P1 NANOSLEEP.SYNCS 0x989680 ;  /* 0x009896800000995d */ /* 0x008fea0003900000 */
[----:B------:R-:W3:Y:S02]  /*16070*/  @!P1 SYNCS.PHASECHK.TRANS64 P1, [R5+URZ+0x30840], R0 ;  /* 0x03084000050095a7 */ /* 0x000ee4000802007f */
[----:B---3--:R-:W-:Y:S05]  /*16080*/  @!P1 BRA `(.L_x_5840) ;  /* 0xfffffffc00f09947 */ /* 0x008fea000383ffff */
[----:B------:R-:W-:Y:S05]  /*16090*/  BRA `(.L_x_5959) ;  /* 0xffffffc000ec7947 */ /* 0x000fea000383ffff */
.L_x_5842:
[----:B---3--:R3:W4:Y:S02]  /*160a0*/  SYNCS.PHASECHK.TRANS64.TRYWAIT P1, [R27+URZ+0x30840], R2 ;  /* 0x030840021b0075a7 */ /* 0x008724000802017f */
[----:B----4-:R-:W-:Y:S05]  /*160b0*/  @!P1 NANOSLEEP.SYNCS 0x989680 ;  /* 0x009896800000995d */ /* 0x010fea0003900000 */
[----:B------:R-:W4:Y:S02]  /*160c0*/  @!P1 SYNCS.PHASECHK.TRANS64 P1, [R27+URZ+0x30840], R2 ;  /* 0x030840021b0095a7 */ /* 0x000f24000802007f */
[----:B----4-:R-:W-:Y:S05]  /*160d0*/  @!P1 BRA `(.L_x_5842) ;  /* 0xfffffffc00f09947 */ /* 0x010fea000383ffff */
[----:B------:R-:W-:Y:S05]  /*160e0*/  BRA `(.L_x_5960) ;  /* 0xffffffc000f87947 */ /* 0x000fea000383ffff */
.L_x_5844:
[----:B----4-:R4:W0:Y:S02]  /*160f0*/  SYNCS.PHASECHK.TRANS64.TRYWAIT P1, [R5+URZ+0x30860], R0 ;  /* 0x03086000050075a7 */ /* 0x010824000802017f */
[----:B0-----:R-:W-:Y:S05]  /*16100*/  @!P1 NANOSLEEP.SYNCS 0x989680 ;  /* 0x009896800000995d */ /* 0x001fea0003900000 */
[----:B------:R-:W0:Y:S02]  /*16110*/  @!P1 SYNCS.PHASECHK.TRANS64 P1, [R5+URZ+0x30860], R0 ;  /* 0x03086000050095a7 */ /* 0x000e24000802007f */
[----:B0-----:R-:W-:Y:S05]  /*16120*/  @!P1 BRA `(.L_x_5844) ;  /* 0xfffffffc00f09947 */ /* 0x001fea000383ffff */
[----:B------:R-:W-:Y:S05]  /*16130*/  BRA `(.L_x_5961) ;  /* 0xffffffc000f47947 */ /* 0x000fea000383ffff */
.L_x_5962:
        /* <DEDUP_REMOVED lines=12> */
.L_x_15842:


//--------------------- .text._ZN7cutlass13device_kernelIN5flash11enable_sm90INS1_16FlashAttnFwdSm90INS1_25CollectiveMainloopFwdSm90ILi2EN4cute5tupleIJNS5_1CILi1EEES8_S8_EEENS6_IJNS7_ILi128EEENS7_ILi96EEENS7_ILi192EEEEEELi192ENS_10bfloat16_tEfNS_4arch4Sm90ELb1ELb0ELb1ELb1ELb1ELb1ELb0ELb1ELb1ELb1ELb0ELb0EEENS1_21CollectiveEpilogueFwdINS6_IJSA_SC_SB_EEES9_SE_SG_Li256ELb1ELb1ELb0ELb0EEENS1_36VarlenDynamicPersistentTileSchedulerILi128ELi96ELi256ELi128ELb0ELb1ELb1ELb1ELb1ELb1EEEEEEEEEvNT_6ParamsE --------------------------
	.section	.text._ZN7cutlass13device_kernelIN5flash11enable_sm90INS1_16FlashAttnFwdSm90INS1_25CollectiveMainloopFwdSm90ILi2EN4cute5tupleIJNS5_1CILi1EEES8_S8_EEENS6_IJNS7_ILi128EEENS7_ILi96EEENS7_ILi192EEEEEELi192ENS_10bfloat16_tEfNS_4arch4Sm90ELb1ELb0ELb1ELb1ELb1ELb1ELb0ELb1ELb1ELb1ELb0ELb0EEENS1_21CollectiveEpilogueFwdINS6_IJSA_SC_SB_EEES9_SE_SG_Li256ELb1ELb1ELb0ELb0EEENS1_36VarlenDynamicPersistentTileSchedulerILi128ELi96ELi256ELi128ELb0ELb1ELb1ELb1ELb1ELb1EEEEEEEEEvNT_6ParamsE,"ax",@progbits
	.align	128
.text._ZN7cutlass13device_kernelIN5flash11enable_sm90INS1_16FlashAttnFwdSm90INS1_25CollectiveMainloopFwdSm90ILi2EN4cute5tupleIJNS5_1CILi1EEES8_S8_EEENS6_IJNS7_ILi128EEENS7_ILi96EEENS7_ILi192EEEEEELi192ENS_10bfloat16_tEfNS_4arch4Sm90ELb1ELb0ELb1ELb1ELb1ELb1ELb0ELb1ELb1ELb1ELb0ELb0EEENS1_21CollectiveEpilogueFwdINS6_IJSA_SC_SB_EEES9_SE_SG_Li256ELb1ELb1ELb0ELb0EEENS1_36VarlenDynamicPersistentTileSchedulerILi128ELi96ELi256ELi128ELb0ELb1ELb1ELb1ELb1ELb1EEEEEEEEEvNT_6ParamsE:
        .type           _ZN7cutlass13device_kernelIN5flash11enable_sm90INS1_16FlashAttnFwdSm90INS1_25CollectiveMainloopFwdSm90ILi2EN4cute5tupleIJNS5_1CILi1EEES8_S8_EEENS6_IJNS7_ILi128EEENS7_ILi96EEENS7_ILi192EEEEEELi192ENS_10bfloat16_tEfNS_4arch4Sm90ELb1ELb0ELb1ELb1ELb1ELb1ELb0ELb1ELb1ELb1ELb0ELb0EEENS1_21CollectiveEpilogueFwdINS6_IJSA_SC_SB_EEES9_SE_SG_Li256ELb1ELb1ELb0ELb0EEENS1_36VarlenDynamicPersistentTileSchedulerILi128ELi96ELi256ELi128ELb0ELb1ELb1ELb1ELb1ELb1EEEEEEEEEvNT_6ParamsE,@function
        .size           _ZN7cutlass13device_kernelIN5flash11enable_sm90INS1_16FlashAttnFwdSm90INS1_25CollectiveMainloopFwdSm90ILi2EN4cute5tupleIJNS5_1CILi1EEES8_S8_EEENS6_IJNS7_ILi128EEENS7_ILi96EEENS7_ILi192EEEEEELi192ENS_10bfloat16_tEfNS_4arch4Sm90ELb1ELb0ELb1ELb1ELb1ELb1ELb0ELb1ELb1ELb1ELb0ELb0EEENS1_21CollectiveEpilogueFwdINS6_IJSA_SC_SB_EEES9_SE_SG_Li256ELb1ELb1ELb0ELb0EEENS1_36VarlenDynamicPersistentTileSchedulerILi128ELi96ELi256ELi128ELb0ELb1ELb1ELb1ELb1ELb1EEEEEEEEEvNT_6ParamsE,(.L_x_15843 - _ZN7cutlass13device_kernelIN5flash11enable_sm90INS1_16FlashAttnFwdSm90INS1_25CollectiveMainloopFwdSm90ILi2EN4cute5tupleIJNS5_1CILi1EEES8_S8_EEENS6_IJNS7_ILi128EEENS7_ILi96EEENS7_ILi192EEEEEELi192ENS_10bfloat16_tEfNS_4arch4Sm90ELb1ELb0ELb1ELb1ELb1ELb1ELb0ELb1ELb1ELb1ELb0ELb0EEENS1_21CollectiveEpilogueFwdINS6_IJSA_SC_SB_EEES9_SE_SG_Li256ELb1ELb1ELb0ELb0EEENS1_36VarlenDynamicPersistentTileSchedulerILi128ELi96ELi256ELi128ELb0ELb1ELb1ELb1ELb1ELb1EEEEEEEEEvNT_6ParamsE)
        .other          _ZN7cutlass13device_kernelIN5flash11enable_sm90INS1_16FlashAttnFwdSm90INS1_25CollectiveMainloopFwdSm90ILi2EN4cute5tupleIJNS5_1CILi1EEES8_S8_EEENS6_IJNS7_ILi128EEENS7_ILi96EEENS7_ILi192EEEEEELi192ENS_10bfloat16_tEfNS_4arch4Sm90ELb1ELb0ELb1ELb1ELb1ELb1ELb0ELb1ELb1ELb1ELb0ELb0EEENS1_21CollectiveEpilogueFwdINS6_IJSA_SC_SB_EEES9_SE_SG_Li256ELb1ELb1ELb0ELb0EEENS1_36VarlenDynamicPersistentTileSchedulerILi128ELi96ELi256ELi128ELb0ELb1ELb1ELb1ELb1ELb1EEEEEEEEEvNT_6ParamsE,@"STO_CUDA_ENTRY STV_DEFAULT"
_ZN7cutlass13device_kernelIN5flash11enable_sm90INS1_16FlashAttnFwdSm90INS1_25CollectiveMainloopFwdSm90ILi2EN4cute5tupleIJNS5_1CILi1EEES8_S8_EEENS6_IJNS7_ILi128EEENS7_ILi96EEENS7_ILi192EEEEEELi192ENS_10bfloat16_tEfNS_4arch4Sm90ELb1ELb0ELb1ELb1ELb1ELb1ELb0ELb1ELb1ELb1ELb0ELb0EEENS1_21CollectiveEpilogueFwdINS6_IJSA_SC_SB_EEES9_SE_SG_Li256ELb1ELb1ELb0ELb0EEENS1_36VarlenDynamicPersistentTileSchedulerILi128ELi96ELi256ELi128ELb0ELb1ELb1ELb1ELb1ELb1EEEEEEEEEvNT_6ParamsE:
        /* <DEDUP_REMOVED lines=18> */
.L_x_5964:
[----:B------:R-:W-:Y:S05]  /*0120*/  BSYNC B0 ;  /* 0x0000000000007941 */ /* 0x000fea0003800000 */
.L_x_5963:
        /* <DEDUP_REMOVED lines=41> */
.L_x_5965:
        /* <DEDUP_REMOVED lines=22> */
.L_x_5966:
        /* <DEDUP_REMOVED lines=18> */
.L_x_5967:
        /* <DEDUP_REMOVED lines=22> */
.L_x_5968:
        /* <DEDUP_REMOVED lines=22> */
.L_x_5969:
        /* <DEDUP_REMOVED lines=10> */
.L_x_5972:
        /* <DEDUP_REMOVED lines=15> */
[----:B0-----:R-:W2:Y:S01]  /*0a90*/  LDL R3, [R1+0x88] ;  /* 0x0000880001037983 */ /* 0x001ea20000100800 */
[----:B------:R-:W-:Y:S01]  /*0aa0*/  VIADD R0, R0, 0xffffff80 ;  /* 0xffffff8000007836 */ /* 0x000fe20000000000 */
[----:B------:R-:W-:Y:S01]  /*0ab0*/  R2UR UR4, R2 ;  /* 0x00000000020472ca */ /* 0x000fe200000e0000 */
[----:B------:R-:W-:Y:S01]  /*0ac0*/  IMAD.MOV.U32 R18, RZ, RZ, RZ ;  /* 0x000000ffff127224 */ /* 0x000fe200078e00ff */
[----:B------:R-:W-:Y:S01]  /*0ad0*/  MOV R204, RZ ;  /* 0x000000ff00cc7202 */ /* 0x000fe20000000f00 */
[----:B------:R-:W-:Y:S02]  /*0ae0*/  IMAD.MOV.U32 R199, RZ, RZ, RZ ;  /* 0x000000ffffc77224 */ /* 0x000fe400078e00ff */
[----:B------:R-:W-:-:S08]  /*0af0*/  IMAD.MOV.U32 R196, RZ, RZ, RZ ;  /* 0x000000ffffc47224 */ /* 0x000fd000078e00ff */
[----:B------:R-:W-:Y:S01]  /*0b00*/  UIADD3 UR4, UR4, 0x12400, URZ ;  /* 0x0001240004047890 */ /* 0x000fe2000fffe03f */
[----:B--2---:R-:W-:Y:S02]  /*0b10*/  R2UR UR5, R3 ;  /* 0x00000000030572ca */ /* 0x004fe400000e0000 */
[----:B------:R-:W-:-:S04]  /*0b20*/  SHF.R.S32.HI R3, RZ, 0x1f, R0 ;  /* 0x0000001fff037819 */ /* 0x000fc80000011400 */
[----:B------:R-:W-:-:S04]  /*0b30*/  LEA.HI R4, R3, R0, RZ, 0x7 ;  /* 0x0000000003047211 */ /* 0x000fc800078f38ff */
[----:B------:R-:W-:Y:S02]  /*0b40*/  LOP3.LUT R5, R4, 0xffffff80, RZ, 0xc0, !PT ;  /* 0xffffff8004057812 */ /* 0x000fe400078ec0ff */
[----:B------:R-:W-:Y:S01]  /*0b50*/  SHF.R.S32.HI R14, RZ, 0x7, R4 ;  /* 0x00000007ff0e7819 */ /* 0x000fe20000011404 */
[----:B------:R-:W-:Y:S02]  /*0b60*/  ULOP3.LUT UR5, UR5, 0x1, URZ, 0xfc, !UPT ;  /* 0x0000000105057892 */ /* 0x000fe4000f8efc3f */
[----:B------:R-:W-:Y:S01]  /*0b70*/  IMAD.IADD R15, R0, 0x1, -R5 ;  /* 0x00000001000f7824 */ /* 0x000fe200078e0a05 */
[----:B------:R-:W-:Y:S02]  /*0b80*/  LEA.HI R5, R3, R0, RZ, 0x4 ;  /* 0x0000000003057211 */ /* 0x000fe400078f20ff */
[----:B------:R-:W-:Y:S02]  /*0b90*/  LEA.HI R4, R4, R14, RZ, 0x1 ;  /* 0x0000000e04047211 */ /* 0x000fe400078f08ff */
[----:B------:R-:W-:Y:S01]  /*0ba0*/  SHF.R.S32.HI R8, RZ, 0x1f, R15 ;  /* 0x0000001fff087819 */ /* 0x000fe2000001140f */
[----:B------:R-:W-:Y:S01]  /*0bb0*/  STL [R1+0x60], R15 ;  /* 0x0000600f01007387 */ /* 0x000fe20000100800 */
[----:B------:R-:W-:-:S02]  /*0bc0*/  SHF.R.S32.HI R6, RZ, 0x4, R5 ;  /* 0x00000004ff067819 */ /* 0x000fc40000011405 */
[CC--:B------:R-:W-:Y:S01]  /*0bd0*/  LEA.HI R9, R8.reuse, R15.reuse, RZ, 0x2 ;  /* 0x0000000f08097211 */ /* 0x0c0fe200078f10ff */
[----:B------:R0:W-:Y:S01]  /*0be0*/  STL [R1+0x7c], R14 ;  /* 0x00007c0e01007387 */ /* 0x0001e20000100800 */
[----:B------:R-:W-:Y:S02]  /*0bf0*/  LEA.HI R8, R8, R15, RZ, 0x5 ;  /* 0x0000000f08087211 */ /* 0x000fe400078f28ff */
[--C-:B------:R-:W-:Y:S02]  /*0c00*/  SHF.R.S32.HI R10, RZ, 0x2, R9.reuse ;  /* 0x00000002ff0a7819 */ /* 0x100fe40000011409 */
[----:B------:R-:W-:Y:S02]  /*0c10*/  SHF.R.S32.HI R7, RZ, 0x1f, R9 ;  /* 0x0000001fff077819 */ /* 0x000fe40000011409 */
[----:B------:R-:W-:Y:S02]  /*0c20*/  SHF.R.S32.HI R8, RZ, 0x5, R8 ;  /* 0x00000005ff087819 */ /* 0x000fe40000011408 */
[----:B------:R-:W-:-:S02]  /*0c30*/  LEA.HI R11, R7, R10, RZ, 0x3 ;  /* 0x0000000a070b7211 */ /* 0x000fc400078f18ff */
[----:B------:R-:W-:Y:S02]  /*0c40*/  LEA.HI R7, R5, R6, RZ, 0x1 ;  /* 0x0000000605077211 */ /* 0x000fe400078f08ff */
[----:B------:R-:W-:Y:S02]  /*0c50*/  LOP3.LUT R11, R11, 0xfffffff8, RZ, 0xc0, !PT ;  /* 0xfffffff80b0b7812 */ /* 0x000fe400078ec0ff */
[----:B------:R-:W-:Y:S02]  /*0c60*/  LOP3.LUT R7, R7, 0x1ffffffe, RZ, 0xc0, !PT ;  /* 0x1ffffffe07077812 */ /* 0x000fe400078ec0ff */
[----:B------:R-:W-:Y:S01]  /*0c70*/  LOP3.LUT R5, R5, 0x3fffff0, RZ, 0xc0, !PT ;  /* 0x03fffff005057812 */ /* 0x000fe200078ec0ff */
[----:B------:R-:W-:Y:S01]  /*0c80*/  IMAD.IADD R11, R10, 0x1, -R11 ;  /* 0x000000010a0b7824 */ /* 0x000fe200078e0a0b */
[CC--:B------:R-:W-:Y:S01]  /*0c90*/  LEA.HI R10, R3.reuse, R0.reuse, RZ, 0x2 ;  /* 0x00000000030a7211 */ /* 0x0c0fe200078f10ff */
[----:B------:R-:W-:Y:S01]  /*0ca0*/  IMAD.IADD R7, R6, 0x1, -R7 ;  /* 0x0000000106077824 */ /* 0x000fe200078e0a07 */
[----:B------:R-:W-:Y:S01]  /*0cb0*/  LEA.HI R6, R3, R0, RZ, 0x5 ;  /* 0x0000000003067211 */ /* 0x000fe200078f28ff */
[----:B------:R-:W-:Y:S01]  /*0cc0*/  IMAD R11, R8, 0x10, R11 ;  /* 0x00000010080b7824 */ /* 0x000fe200078e020b */
[----:B------:R-:W-:Y:S01]  /*0cd0*/  LOP3.LUT R13, R10, 0xfffffffc, RZ, 0xc0, !PT ;  /* 0xfffffffc0a0d7812 */ /* 0x000fe200078ec0ff */
[----:B------:R-:W-:Y:S01]  /*0ce0*/  IMAD.IADD R5, R0, 0x1, -R5 ;  /* 0x0000000100057824 */ /* 0x000fe200078e0a05 */
[----:B------:R-:W-:-:S02]  /*0cf0*/  SHF.R.S32.HI R6, RZ, 0x5, R6 ;  /* 0x00000005ff067819 */ /* 0x000fc40000011406 */
[----:B------:R-:W-:Y:S01]  /*0d00*/  LEA.HI R8, R3, R0, RZ, 0x3 ;  /* 0x0000000003087211 */ /* 0x000fe200078f18ff */
[----:B------:R-:W-:Y:S01]  /*0d10*/  IMAD.IADD R20, R0, 0x1, -R13 ;  /* 0x0000000100147824 */ /* 0x000fe200078e0a0d */
[--C-:B------:R-:W-:Y:S01]  /*0d20*/  SHF.R.S32.HI R203, RZ, 0x2, R10.reuse ;  /* 0x00000002ffcb7819 */ /* 0x100fe2000001140a */
[----:B------:R-:W-:Y:S01]  /*0d30*/  IMAD R12, R6, 0x10, R5 ;  /* 0x00000010060c7824 */ /* 0x000fe200078e0205 */
[----:B------:R-:W-:Y:S01]  /*0d40*/  LOP3.LUT R3, R8, 0xfffffff8, RZ, 0xc0, !PT ;  /* 0xfffffff808037812 */ /* 0x000fe200078ec0ff */
[----:B------:R-:W-:Y:S01]  /*0d50*/  IMAD.SHL.U32 R192, R20, 0x4, RZ ;  /* 0x0000000414c07824 */ /* 0x000fe200078e00ff */
[----:B------:R-:W-:Y:S01]  /*0d60*/  SHF.R.S32.HI R10, RZ, 0x1f, R10 ;  /* 0x0000001fff0a7819 */ /* 0x000fe2000001140a */
[C---:B------:R-:W-:Y:S01]  /*0d70*/  VIADD R5, R203.reuse, 0x40 ;  /* 0x00000040cb057836 */ /* 0x040fe20000000000 */
[----:B------:R-:W-:Y:S01]  /*0d80*/  LOP3.LUT R4, R4, 0x3fffffe, RZ, 0xc0, !PT ;  /* 0x03fffffe04047812 */ /* 0x000fe200078ec0ff */
[----:B------:R-:W-:Y:S01]  /*0d90*/  IMAD.IADD R19, R0, 0x1, -R3 ;  /* 0x0000000100137824 */ /* 0x000fe200078e0a03 */
[----:B------:R-:W-:Y:S01]  /*0da0*/  LEA.HI R10, R10, R203, RZ, 0x3 ;  /* 0x000000cb0a0a7211 */ /* 0x000fe200078f18ff */
[C---:B------:R-:W-:Y:S01]  /*0db0*/  VIADD R206, R192.reuse, 0x20 ;  /* 0x00000020c0ce7836 */ /* 0x040fe20000000000 */
[----:B------:R-:W-:Y:S01]  /*0dc0*/  SHF.R.S32.HI R0, RZ, 0x1f, R5 ;  /* 0x0000001fff007819 */ /* 0x000fe20000011405 */
[----:B------:R-:W-:Y:S01]  /*0dd0*/  VIADD R205, R192, 0x40 ;  /* 0x00000040c0cd7836 */ /* 0x000fe20000000000 */
[----:B------:R-:W-:Y:S01]  /*0de0*/  LOP3.LUT R10, R10, 0xfffffff8, RZ, 0xc0, !PT ;  /* 0xfffffff80a0a7812 */ /* 0x000fe200078ec0ff */
[----:B------:R-:W-:Y:S01]  /*0df0*/  IMAD.IADD R195, R192, 0x1, R206 ;  /* 0x00000001c0c37824 */ /* 0x000fe200078e02ce */
[----:B------:R-:W-:Y:S01]  /*0e00*/  LEA.HI R0, R0, R5, RZ, 0x3 ;  /* 0x0000000500007211 */ /* 0x000fe200078f18ff */
[----:B------:R-:W-:Y:S01]  /*0e10*/  IMAD.IADD R194, R192, 0x1, R205 ;  /* 0x00000001c0c27824 */ /* 0x000fe200078e02cd */
[----:B------:R-:W-:Y:S01]  /*0e20*/  STL [R1+0x54], R20 ;  /* 0x0000541401007387 */ /* 0x000fe20000100800 */
[----:B------:R-:W-:Y:S01]  /*0e30*/  IMAD.IADD R228, R203, 0x1, -R10 ;  /* 0x00000001cbe47824 */ /* 0x000fe200078e0a0a */
[----:B------:R-:W-:Y:S01]  /*0e40*/  SHF.R.S32.HI R8, RZ, 0x3, R8 ;  /* 0x00000003ff087819 */ /* 0x000fe20000011408 */
[----:B------:R-:W-:Y:S01]  /*0e50*/  IMAD.SHL.U32 R223, R0, 0x40, RZ ;  /* 0x0000004000df7824 */ /* 0x000fe200078e00ff */
[----:B------:R-:W-:Y:S01]  /*0e60*/  SHF.R.S32.HI R0, RZ, 0x1f, R195 ;  /* 0x0000001fff007819 */ /* 0x000fe200000114c3 */
[----:B------:R-:W-:Y:S01]  /*0e70*/  IMAD.SHL.U32 R219, R228, 0x40, RZ ;  /* 0x00000040e4db7824 */ /* 0x000fe200078e00ff */
[----:B------:R-:W-:Y:S01]  /*0e80*/  SHF.R.S32.HI R3, RZ, 0x1f, R194 ;  /* 0x0000001fff037819 */ /* 0x000fe200000114c2 */
[----:B------:R-:W-:Y:S01]  /*0e90*/  IMAD.SHL.U32 R216, R5, 0x40, RZ ;  /* 0x0000004005d87824 */ /* 0x000fe200078e00ff */
[-C--:B------:R-:W-:Y:S01]  /*0ea0*/  LEA.HI R197, R0, R195.reuse, RZ, 0x3 ;  /* 0x000000c300c57211 */ /* 0x080fe200078f18ff */
[----:B------:R-:W-:Y:S01]  /*0eb0*/  IMAD.IADD R4, R14, 0x1, -R4 ;  /* 0x000000010e047824 */ /* 0x000fe200078e0a04 */
[----:B------:R-:W-:Y:S01]  /*0ec0*/  LEA.HI R0, R0, R195, RZ, 0x6 ;  /* 0x000000c300007211 */ /* 0x000fe200078f30ff */
[----:B------:R-:W-:Y:S01]  /*0ed0*/  IMAD R12, R12, 0x8, R7 ;  /* 0x000000080c0c7824 */ /* 0x000fe200078e0207 */
[-C--:B------:R-:W-:Y:S01]  /*0ee0*/  LEA.HI R5, R3, R194.reuse, RZ, 0x6 ;  /* 0x000000c203057211 */ /* 0x080fe200078f30ff */
[----:B0-----:R-:W-:Y:S01]  /*0ef0*/  IMAD R14, R4, 0x40, R11 ;  /* 0x00000040040e7824 */ /* 0x001fe200078e020b */
[----:B------:R-:W-:Y:S01]  /*0f00*/  LOP3.LUT R219, R219, 0x1c0, RZ, 0xc0, !PT ;  /* 0x000001c0dbdb7812 */ /* 0x000fe200078ec0ff */
[----:B------:R-:W-:Y:S01]  /*0f10*/  IMAD.SHL.U32 R222, R6, 0x200, RZ ;  /* 0x0000020006de7824 */ /* 0x000fe200078e00ff */
[----:B------:R-:W-:Y:S01]  /*0f20*/  LEA.HI R3, R3, R194, RZ, 0x3 ;  /* 0x000000c203037211 */ /* 0x000fe200078f18ff */
[----:B------:R-:W-:Y:S01]  /*0f30*/  IMAD.SHL.U32 R4, R0, 0x80, RZ ;  /* 0x0000008000047824 */ /* 0x000fe200078e00ff */
[----:B------:R-:W-:Y:S01]  /*0f40*/  LOP3.LUT R216, R216, 0x1c0, RZ, 0xc0, !PT ;  /* 0x000001c0d8d87812 */ /* 0x000fe200078ec0ff */
[----:B------:R-:W-:Y:S01]  /*0f50*/  IMAD.SHL.U32 R7, R5, 0x80, RZ ;  /* 0x0000008005077824 */ /* 0x000fe200078e00ff */
[----:B------:R-:W-:Y:S01]  /*0f60*/  SHF.R.U32.HI R221, RZ, 0x3, R219 ;  /* 0x00000003ffdd7819 */ /* 0x000fe200000116db */
[----:B------:R0:W-:Y:S01]  /*0f70*/  STL [R1+0x3c], R19 ;  /* 0x00003c1301007387 */ /* 0x0001e20000100800 */
[C---:B------:R-:W-:Y:S01]  /*0f80*/  LOP3.LUT R0, R219.reuse, 0x38, R197, 0xf8, !PT ;  /* 0x00000038db007812 */ /* 0x040fe200078ef8c5 */
[----:B------:R-:W-:Y:S01]  /*0f90*/  IMAD.SHL.U32 R16, R20, 0x8, RZ ;  /* 0x0000000814107824 */ /* 0x000fe200078e00ff */
[--C-:B------:R-:W-:Y:S01]  /*0fa0*/  LOP3.LUT R6, R219, 0x38, R3.reuse, 0xf8, !PT ;  /* 0x00000038db067812 */ /* 0x100fe200078ef803 */
[----:B------:R-:W-:Y:S01]  /*0fb0*/  STL [R1+0x80], R14 ;  /* 0x0000800e01007387 */ /* 0x000fe20000100800 */
[----:B------:R-:W-:Y:S01]  /*0fc0*/  SHF.R.U32.HI R13, RZ, 0x3, R216 ;  /* 0x00000003ff0d7819 */ /* 0x000fe200000116d8 */
[----:B------:R-:W-:Y:S01]  /*0fd0*/  IMAD.SHL.U32 R224, R19, 0x8, RZ ;  /* 0x0000000813e07824 */ /* 0x000fe200078e00ff */
[C---:B------:R-:W-:Y:S01]  /*0fe0*/  LOP3.LUT R11, R216.reuse, 0x38, R3, 0xf8, !PT ;  /* 0x00000038d80b7812 */ /* 0x040fe200078ef803 */
[----:B------:R-:W-:Y:S01]  /*0ff0*/  STL [R1+0x50], RZ ;  /* 0x000050ff01007387 */ /* 0x000fe20000100800 */
[----:B------:R-:W-:Y:S01]  /*1000*/  LOP3.LUT R10, R216, 0x38, R197, 0xf8, !PT ;  /* 0x00000038d80a7812 */ /* 0x000fe200078ef8c5 */
[----:B------:R-:W-:Y:S01]  /*1010*/  VIADD R22, R16, 0x60 ;  /* 0x0000006010167836 */ /* 0x000fe20000000000 */
[-C--:B------:R-:W-:Y:S01]  /*1020*/  LOP3.LUT R5, R0, R221.reuse, RZ, 0x3c, !PT ;  /* 0x000000dd00057212 */ /* 0x080fe200078e3cff */
[C---:B0-----:R-:W-:Y:S01]  /*1030*/  VIADD R19, R16.reuse, 0x80 ;  /* 0x0000008010137836 */ /* 0x041fe20000000000 */
[----:B------:R-:W-:Y:S01]  /*1040*/  LOP3.LUT R7, R7, 0xffffe000, RZ, 0xc0, !PT ;  /* 0xffffe00007077812 */ /* 0x000fe200078ec0ff */
[----:B------:R-:W-:Y:S01]  /*1050*/  VIADD R23, R16, 0xa0 ;  /* 0x000000a010177836 */ /* 0x000fe20000000000 */
[----:B------:R-:W-:Y:S01]  /*1060*/  LOP3.LUT R6, R6, R221, RZ, 0x3c, !PT ;  /* 0x000000dd06067212 */ /* 0x000fe200078e3cff */
[C---:B------:R-:W-:Y:S01]  /*1070*/  VIADD R208, R192.reuse, 0x10 ;  /* 0x00000010c0d07836 */ /* 0x040fe20000000000 */
[----:B------:R-:W-:Y:S01]  /*1080*/  LOP3.LUT R223, R223, 0xfffffe00, RZ, 0xc0, !PT ;  /* 0xfffffe00dfdf7812 */ /* 0x000fe200078ec0ff */
[C---:B------:R-:W-:Y:S01]  /*1090*/  VIADD R207, R192.reuse, 0x30 ;  /* 0x00000030c0cf7836 */ /* 0x040fe20000000000 */
[----:B------:R-:W-:Y:S01]  /*10a0*/  LOP3.LUT R0, R11, R13, RZ, 0x3c, !PT ;  /* 0x0000000d0b007212 */ /* 0x000fe200078e3cff */
[----:B------:R-:W-:Y:S01]  /*10b0*/  VIADD R215, R192, 0x50 ;  /* 0x00000050c0d77836 */ /* 0x000fe20000000000 */
[----:B------:R-:W-:-:S02]  /*10c0*/  LOP3.LUT R4, R4, 0xffffe000, RZ, 0xc0, !PT ;  /* 0xffffe00004047812 */ /* 0x000fc400078ec0ff */
[----:B------:R-:W-:Y:S02]  /*10d0*/  LOP3.LUT R10, R10, R13, RZ, 0x3c, !PT ;  /* 0x0000000d0a0a7212 */ /* 0x000fe400078e3cff */
[-CC-:B------:R-:W-:Y:S02]  /*10e0*/  IADD3 R6, R6, R7.reuse, R222.reuse ;  /* 0x0000000706067210 */ /* 0x180fe40007ffe0de */
[--C-:B------:R-:W-:Y:S01]  /*10f0*/  IADD3 R7, R0, R7, R223.reuse ;  /* 0x0000000700077210 */ /* 0x100fe20007ffe0df */
[----:B------:R-:W-:Y:S01]  /*1100*/  IMAD.U32 R0, RZ, RZ, UR5 ;  /* 0x00000005ff007e24 */ /* 0x000fe2000f8e00ff */
[-C--:B------:R-:W-:Y:S02]  /*1110*/  IADD3 R5, R5, R4.reuse, R222 ;  /* 0x0000000405057210 */ /* 0x080fe40007ffe0de */
[----:B------:R-:W-:Y:S01]  /*1120*/  IADD3 R10, R10, R4, R223 ;  /* 0x000000040a0a7210 */ /* 0x000fe20007ffe0df */
[----:B------:R-:W-:Y:S01]  /*1130*/  IMAD.U32 R4, RZ, RZ, UR4 ;  /* 0x00000004ff047e24 */ /* 0x000fe2000f8e00ff */
[----:B------:R0:W-:Y:S01]  /*1140*/  STL [R1+0x4], R0 ;  /* 0x0000040001007387 */ /* 0x0001e20000100800 */
[----:B------:R-:W-:-:S02]  /*1150*/  SHF.R.S32.HI R198, RZ, 0x3, R3 ;  /* 0x00000003ffc67819 */ /* 0x000fc40000011403 */
[----:B------:R-:W-:Y:S01]  /*1160*/  LEA R3, R5, UR4, 0x1 ;  /* 0x0000000405037c11 */ /* 0x000fe2000f8e08ff */
[----:B------:R1:W-:Y:S01]  /*1170*/  STL [R1+0x5c], R8 ;  /* 0x00005c0801007387 */ /* 0x0003e20000100800 */
[----:B------:R-:W-:Y:S02]  /*1180*/  LEA R5, R10, UR4, 0x1 ;  /* 0x000000040a057c11 */ /* 0x000fe4000f8e08ff */
[----:B------:R-:W-:Y:S01]  /*1190*/  LOP3.LUT R229, R9, 0x7ffffffc, RZ, 0xc0, !PT ;  /* 0x7ffffffc09e57812 */ /* 0x000fe200078ec0ff */
[----:B------:R2:W-:Y:S01]  /*11a0*/  STL [R1+0x78], R4 ;  /* 0x0000780401007387 */ /* 0x0005e20000100800 */
[----:B------:R-:W-:Y:S02]  /*11b0*/  SHF.R.S32.HI R17, RZ, 0x1f, R16 ;  /* 0x0000001fff117819 */ /* 0x000fe40000011410 */
[----:B0-----:R-:W-:Y:S01]  /*11c0*/  LEA.HI R0, R20, R20, RZ, 0x1 ;  /* 0x0000001414007211 */ /* 0x001fe200078f08ff */
[----:B------:R-:W-:Y:S01]  /*11d0*/  IMAD.IADD R229, R15, 0x1, -R229 ;  /* 0x000000010fe57824 */ /* 0x000fe200078e0ae5 */
[----:B------:R-:W-:Y:S01]  /*11e0*/  SHF.R.S32.HI R202, RZ, 0x1f, R22 ;  /* 0x0000001fffca7819 */ /* 0x000fe20000011416 */
[----:B-1----:R-:W-:Y:S01]  /*11f0*/  VIADD R8, R224, 0x80 ;  /* 0x00000080e0087836 */ /* 0x002fe20000000000 */
[----:B------:R-:W-:-:S02]  /*1200*/  LOP3.LUT R0, R0, 0x1ffffffe, RZ, 0xc0, !PT ;  /* 0x1ffffffe00007812 */ /* 0x000fc400078ec0ff */
[----:B------:R-:W-:Y:S01]  /*1210*/  SHF.R.S32.HI R201, RZ, 0x1f, R19 ;  /* 0x0000001fffc97819 */ /* 0x000fe20000011413 */
[----:B--2---:R-:W-:Y:S01]  /*1220*/  VIADD R4, R224, 0x40 ;  /* 0x00000040e0047836 */ /* 0x004fe20000000000 */
[----:B------:R-:W-:Y:S01]  /*1230*/  LOP3.LUT R4, R216, 0x38, R16, 0xf8, !PT ;  /* 0x00000038d8047812 */ /* 0x000fe200078ef810 */
[----:B------:R-:W-:Y:S01]  /*1240*/  IMAD.IADD R0, R20, 0x1, -R0 ;  /* 0x0000000114007824 */ /* 0x000fe200078e0a00 */
[----:B------:R-:W-:Y:S01]  /*1250*/  SHF.R.S32.HI R8, RZ, 0x1f, R8 ;  /* 0x0000001fff087819 */ /* 0x000fe20000011408 */
[----:B------:R-:W-:Y:S01]  /*1260*/  IMAD.SHL.U32 R8, R12, 0x8, RZ ;  /* 0x000000080c087824 */ /* 0x000fe200078e00ff */
[----:B------:R-:W-:Y:S01]  /*1270*/  LOP3.LUT R4, R223, R4, R13, 0xf6, !PT ;  /* 0x00000004df047212 */ /* 0x000fe200078ef60d */
[----:B------:R-:W-:Y:S01]  /*1280*/  IMAD R0, R0, 0x8, R14 ;  /* 0x0000000800007824 */ /* 0x000fe200078e020e */
[----:B------:R-:W-:Y:S02]  /*1290*/  SHF.R.S32.HI R200, RZ, 0x1f, R23 ;  /* 0x0000001fffc87819 */ /* 0x000fe40000011417 */
[----:B------:R-:W-:Y:S01]  /*12a0*/  LEA R4, R4, UR4, 0x1 ;  /* 0x0000000404047c11 */ /* 0x000fe2000f8e08ff */
[----:B------:R-:W-:Y:S01]  /*12b0*/  STL [R1+0x84], R8 ;  /* 0x0000840801007387 */ /* 0x000fe20000100800 */
[----:B------:R-:W-:-:S03]  /*12c0*/  SHF.R.S32.HI R197, RZ, 0x3, R197 ;  /* 0x00000003ffc57819 */ /* 0x000fc600000114c5 */
[----:B------:R0:W-:Y:S04]  /*12d0*/  STL [R1+0x70], R4 ;  /* 0x0000700401007387 */ /* 0x0001e80000100800 */
[----:B------:R1:W-:Y:S04]  /*12e0*/  STL [R1+0x74], R3 ;  /* 0x0000740301007387 */ /* 0x0003e80000100800 */
[----:B------:R2:W-:Y:S01]  /*12f0*/  STL [R1+0x68], R5 ;  /* 0x0000680501007387 */ /* 0x0005e20000100800 */
[----:B0-----:R-:W-:Y:S02]  /*1300*/  LEA R4, R6, UR4, 0x1 ;  /* 0x0000000406047c11 */ /* 0x001fe4000f8e08ff */
[----:B-1----:R-:W-:-:S03]  /*1310*/  LEA R3, R7, UR4, 0x1 ;  /* 0x0000000407037c11 */ /* 0x002fc6000f8e08ff */
[----:B------:R2:W-:Y:S04]  /*1320*/  STL [R1+0x6c], R4 ;  /* 0x00006c0401007387 */ /* 0x0005e80000100800 */
[----:B------:R2:W-:Y:S04]  /*1330*/  STL [R1+0x38], R0 ;  /* 0x0000380001007387 */ /* 0x0005e80000100800 */
[----:B------:R2:W-:Y:S02]  /*1340*/  STL [R1+0x64], R3 ;  /* 0x0000640301007387 */ /* 0x0005e40000100800 */
.L_x_6209:
        /* <DEDUP_REMOVED lines=21> */
[----:B------:R-:W-:Y:S01]  /*14a0*/  IADD3 R8, P4, R32, UR6, RZ ;  /* 0x0000000620087c10 */ /* 0x000fe2000ff9e0ff */
[----:B-1----:R1:W-:Y:S01]  /*14b0*/  STL [R1+0x44], R32 ;  /* 0x0000442001007387 */ /* 0x0023e20000100800 */
[----:B0-----:R-:W-:-:S02]  /*14c0*/  IMAD.MOV.U32 R0, RZ, RZ, RZ ;  /* 0x000000ffff007224 */ /* 0x001fc400078e00ff */
[----:B------:R-:W-:Y:S01]  /*14d0*/  IADD3.X R9, R28, UR7, RZ, P4, !PT ;  /* 0x000000071c097c10 */ /* 0x000fe2000a7fe4ff */
[----:B------:R-:W-:Y:S01]  /*14e0*/  IMAD.U32 R226, RZ, RZ, UR4 ;  /* 0x00000004ffe27e24 */ /* 0x000fe2000f8e00ff */
[----:B------:R1:W-:Y:S01]  /*14f0*/  STL [R1+0x48], R28 ;  /* 0x0000481c01007387 */ /* 0x0003e20000100800 */
[----:B------:R-:W-:-:S03]  /*1500*/  ULDC.64 UR4, c[0x0][0x418] ;  /* 0x0001060000047ab9 */ /* 0x000fc60000000a00 */
[----:B------:R1:W5:Y:S01]  /*1510*/  @P2 LDG.E R0, desc[UR60][R4.64] ;  /* 0x0000003c04002981 */ /* 0x000362000c1e1900 */
[----:B------:R-:W-:-:S03]  /*1520*/  @P1 IADD3 R6, P2, R32, UR8, RZ ;  /* 0x0000000820061c10 */ /* 0x000fc6000ff5e0ff */
[----:B------:R1:W5:Y:S01]  /*1530*/  @P0 LDG.E R126, desc[UR60][R8.64] ;  /* 0x0000003c087e0981 */ /* 0x000362000c1e1900 */
[----:B------:R-:W-:-:S03]  /*1540*/  @P1 IADD3.X R7, R28, UR9, RZ, P2, !PT ;  /* 0x000000091c071c10 */ /* 0x000fc600097fe4ff */
[----:B------:R1:W-:Y:S01]  /*1550*/  STL [R1+0x40], R30 ;  /* 0x0000401e01007387 */ /* 0x0003e20000100800 */
[----:B------:R-:W-:Y:S01]  /*1560*/  UISETP.NE.U32.AND UP0, UPT, UR4, URZ, UPT ;  /* 0x0000003f0400728c */ /* 0x000fe2000bf05070 */
[----:B------:R-:W-:Y:S02]  /*1570*/  ULDC.64 UR8, c[0x0][0xa20] ;  /* 0x0002880000087ab9 */ /* 0x000fe40000000a00 */
[----:B------:R1:W5:Y:S01]  /*1580*/  @P1 LDG.E R226, desc[UR60][R6.64] ;  /* 0x0000003c06e21981 */ /* 0x000362000c1e1900 */
[----:B------:R-:W-:Y:S01]  /*1590*/  UISETP.NE.AND.EX UP0, UPT, UR5, URZ, UPT, UP0 ;  /* 0x0000003f0500728c */ /* 0x000fe2000bf05300 */
[----:B------:R-:W-:Y:S01]  /*15a0*/  ISETP.NE.U32.AND P2, PT, RZ, UR8, PT ;  /* 0x00000008ff007c0c */ /* 0x000fe2000bf45070 */
[----:B------:R-:W-:Y:S01]  /*15b0*/  ULDC UR4, c[0x0][0x424] ;  /* 0x0001090000047ab9 */ /* 0x000fe20000000800 */
[----:B------:R-:W-:Y:S01]  /*15c0*/  ULDC UR5, c[0x0][0x2f0] ;  /* 0x0000bc0000057ab9 */ /* 0x000fe20000000800 */
[----:B------:R-:W-:Y:S01]  /*15d0*/  USEL UR4, UR4, 0x1, UP0 ;  /* 0x0000000104047887 */ /* 0x000fe20008000000 */
[----:B------:R-:W-:Y:S01]  /*15e0*/  ISETP.NE.AND.EX P2, PT, RZ, UR9, PT, P2 ;  /* 0x00000009ff007c0c */ /* 0x000fe2000bf45320 */
[----:B------:R-:W-:-:S02]  /*15f0*/  IMAD.MOV.U32 R25, RZ, RZ, R3 ;  /* 0x000000ffff197224 */ /* 0x000fc400078e0003 */
[----:B------:R-:W-:-:S03]  /*1600*/  UIMAD UR4, UR4, UR5, URZ ;  /* 0x00000005040472a4 */ /* 0x000fc6000f8e023f */
[----:B------:R-:W-:Y:S01]  /*1610*/  ULDC UR5, c[0x0][0x348] ;  /* 0x0000d20000057ab9 */ /* 0x000fe20000000800 */
[----:B-1----:R-:W-:Y:S08]  /*1620*/  @P1 BRA `(.L_x_5974) ;  /* 0x0000000000241947 */ /* 0x002ff00003800000 */
        /* <DEDUP_REMOVED lines=9> */
.L_x_5974:
[----:B------:R-:W-:Y:S02]  /*16c0*/  IMAD.U32 R24, RZ, RZ, UR5 ;  /* 0x00000005ff187e24 */ /* 0x000fe4000f8e00ff */
[----:B------:R-:W-:Y:S01]  /*16d0*/  IMAD.U32 R27, RZ, RZ, UR4 ;  /* 0x00000004ff1b7e24 */ /* 0x000fe2000f8e00ff */
[----:B------:R-:W-:Y:S06]  /*16e0*/  @!P2 BRA `(.L_x_5975) ;  /* 0x000000000010a947 */ /* 0x000fec0003800000 */
[----:B------:R-:W-:-:S04]  /*16f0*/  IADD3 R4, P0, R32, UR8, RZ ;  /* 0x0000000820047c10 */ /* 0x000fc8000ff1e0ff */
[----:B------:R-:W-:-:S05]  /*1700*/  IADD3.X R5, R28, UR9, RZ, P0, !PT ;  /* 0x000000091c057c10 */ /* 0x000fca00087fe4ff */
[----:B------:R0:W5:Y:S01]  /*1710*/  LDG.E R27, desc[UR60][R4.64] ;  /* 0x0000003c041b7981 */ /* 0x000162000c1e1900 */
[----:B------:R-:W-:Y:S05]  /*1720*/  BRA `(.L_x_5976) ;  /* 0x0000000000107947 */ /* 0x000fea0003800000 */
.L_x_5975:
[----:B------:R-:W-:Y:S05]  /*1730*/  @!P0 BRA `(.L_x_5976) ;  /* 0x00000000000c8947 */ /* 0x000fea0003800000 */
[----:B------:R-:W2:Y:S04]  /*1740*/  LDG.E R4, desc[UR60][R8.64] ;  /* 0x0000003c08047981 */ /* 0x000ea8000c1e1900 */
[----:B------:R-:W2:Y:S02]  /*1750*/  LDG.E R27, desc[UR60][R8.64+0x4] ;  /* 0x0000043c081b7981 */ /* 0x000ea4000c1e1900 */
[----:B--2---:R-:W-:-:S07]  /*1760*/  IMAD.IADD R27, R27, 0x1, -R4 ;  /* 0x000000011b1b7824 */ /* 0x004fce00078e0a04 */
.L_x_5976:
[----:B------:R-:W-:Y:S01]  /*1770*/  ULDC.64 UR4, c[0x0][0xa10] ;  /* 0x0002840000047ab9 */ /* 0x000fe20000000a00 */
[----:B------:R-:W1:Y:S01]  /*1780*/  LDC R9, c[0x0][0x448] ;  /* 0x00011200ff097b82 */ /* 0x000e620000000800 */
[----:B------:R-:W-:-:S04]  /*1790*/  ISETP.NE.U32.AND P0, PT, RZ, UR4, PT ;  /* 0x00000004ff007c0c */ /* 0x000fc8000bf05070 */
[----:B------:R-:W-:Y:S01]  /*17a0*/  ISETP.NE.AND.EX P0, PT, RZ, UR5, PT, P0 ;  /* 0x00000005ff007c0c */ /* 0x000fe2000bf05300 */
[----:B------:R-:W-:-:S12]  /*17b0*/  ULDC.64 UR4, c[0x0][0xa30] ;  /* 0x00028c0000047ab9 */ /* 0x000fd80000000a00 */
[----:B0-----:R-:W0:Y:S02]  /*17c0*/  @P0 LDC.64 R4, c[0x0][0xa10] ;  /* 0x00028400ff040b82 */ /* 0x001e240000000a00 */
[----:B0-----:R-:W-:-:S05]  /*17d0*/  @P0 IMAD.WIDE R4, R25, 0x4, R4 ;  /* 0x0000000419040825 */ /* 0x001fca00078e0204 */
[----:B------:R-:W2:Y:S04]  /*17e0*/  @P0 LDG.E R3, desc[UR60][R4.64] ;  /* 0x0000003c04030981 */ /* 0x000ea8000c1e1900 */
[----:B------:R0:W2:Y:S01]  /*17f0*/  @P0 LDG.E R8, desc[UR60][R4.64+0x4] ;  /* 0x0000043c04080981 */ /* 0x0000a2000c1e1900 */
[----:B------:R-:W-:Y:S01]  /*1800*/  ISETP.NE.U32.AND P1, PT, RZ, UR4, PT ;  /* 0x00000004ff007c0c */ /* 0x000fe2000bf25070 */
[----:B-----5:R-:W-:-:S03]  /*1810*/  IMAD.MOV.U32 R138, RZ, RZ, R27 ;  /* 0x000000ffff8a7224 */ /* 0x020fc600078e001b */
[----:B------:R-:W-:-:S13]  /*1820*/  ISETP.NE.AND.EX P1, PT, RZ, UR5, PT, P1 ;  /* 0x00000005ff007c0c */ /* 0x000fda000bf25310 */
[----:B------:R-:W-:-:S04]  /*1830*/  @P1 IADD3 R6, P2, R32, UR4, RZ ;  /* 0x0000000420061c10 */ /* 0x000fc8000ff5e0ff */
[----:B------:R-:W-:-:S05]  /*1840*/  @P1 IADD3.X R7, R28, UR5, RZ, P2, !PT ;  /* 0x000000051c071c10 */ /* 0x000fca00097fe4ff */
[----:B------:R3:W5:Y:S01]  /*1850*/  @P1 LDG.E R138, desc[UR60][R6.64] ;  /* 0x0000003c068a1981 */ /* 0x000762000c1e1900 */
[----:B-1----:R-:W-:Y:S01]  /*1860*/  ISETP.NE.AND P1, PT, R9, 0x1, PT ;  /* 0x000000010900780c */ /* 0x002fe20003f25270 */
[----:B------:R-:W-:Y:S01]  /*1870*/  IMAD.SHL.U32 R225, R29, 0x80, RZ ;  /* 0x000000801de17824 */ /* 0x000fe200078e00ff */
[----:B------:R-:W-:-:S03]  /*1880*/  PLOP3.LUT P2, PT, PT, PT, PT, 0x80, 0x0 ;  /* 0x000000000000781c */ /* 0x000fc60003f4f070 */
[----:B0-----:R-:W-:-:S08]  /*1890*/  VIADD R4, R225, 0x7f ;  /* 0x0000007fe1047836 */ /* 0x001fd00000000000 */
[----:B------:R-:W0:Y:S08]  /*18a0*/  @P1 LDC R9, c[0x0][0x44c] ;  /* 0x00011300ff091b82 */ /* 0x000e300000000800 */
[----:B------:R-:W1:Y:S01]  /*18b0*/  @P1 LDC R5, c[0x0][0x450] ;  /* 0x00011400ff051b82 */ /* 0x000e620000000800 */
[----:B--2---:R-:W-:Y:S01]  /*18c0*/  @P0 IMAD.IADD R24, R8, 0x1, -R3 ;  /* 0x0000000108180824 */ /* 0x004fe200078e0a03 */
[----:B------:R-:W-:Y:S01]  /*18d0*/  IADD3 R8, R27, -R0, RZ ;  /* 0x800000001b087210 */ /* 0x000fe20007ffe0ff */
[----:B0-----:R-:W-:-:S04]  /*18e0*/  @P1 IMAD.HI.U32 R0, R4, R9, RZ ;  /* 0x0000000904001227 */ /* 0x001fc800078e00ff */
[----:B------:R-:W-:Y:S01]  /*18f0*/  IMAD.IADD R227, R8, 0x1, R24 ;  /* 0x0000000108e37824 */ /* 0x000fe200078e0218 */
[----:B-1----:R-:W-:Y:S01]  /*1900*/  @P1 SHF.R.U32.HI R4, RZ, R5, R0 ;  /* 0x00000005ff041219 */ /* 0x002fe20000011600 */
[----:B------:R-:W-:Y:S02]  /*1910*/  IMAD.MOV R124, RZ, RZ, -R8 ;  /* 0x000000ffff7c7224 */ /* 0x000fe400078e0a08 */
[C---:B------:R-:W-:Y:S01]  /*1920*/  VIADD R0, R227.reuse, 0x5f ;  /* 0x0000005fe3007836 */ /* 0x040fe20000000000 */
[----:B------:R-:W-:Y:S02]  /*1930*/  IADD3 R139, R227, 0x60, -R226 ;  /* 0x00000060e38b7810 */ /* 0x000fe40007ffe8e2 */
        /* <DEDUP_REMOVED lines=20> */
[----:B---3--:R-:W-:Y:S05]  /*1a80*/  @!P0 BRA `(.L_x_5977) ;  /* 0x00000094007c8947 */ /* 0x008fea0003800000 */
        /* <DEDUP_REMOVED lines=20> */
.L_x_5979:
[----:B------:R-:W-:Y:S05]  /*1bd0*/  BSYNC B6 ;  /* 0x0000000000067941 */ /* 0x000fea0003800000 */
.L_x_5978:
        /* <DEDUP_REMOVED lines=20> */
.L_x_5981:
[----:B------:R-:W-:Y:S05]  /*1d20*/  BSYNC B6 ;  /* 0x0000000000067941 */ /* 0x000fea0003800000 */
.L_x_5980:
[----:B------:R-:W2:Y:S01]  /*1d30*/  LDL R14, [R1+0x54] ;  /* 0x00005400010e7983 */ /* 0x000ea20000100800 */
[----:B------:R-:W-:Y:S01]  /*1d40*/  ULDC.64 UR4, c[0x0][0x9f8] ;  /* 0x00027e0000047ab9 */ /* 0x000fe20000000a00 */
[----:B------:R-:W0:Y:S01]  /*1d50*/  LDC.64 R96, c[0x0][0x3f8] ;  /* 0x0000fe00ff607b82 */ /* 0x000e220000000a00 */
[----:B------:R-:W-:Y:S01]  /*1d60*/  ISETP.NE.U32.AND P0, PT, RZ, UR4, PT ;  /* 0x00000004ff007c0c */ /* 0x000fe2000bf05070 */
[----:B------:R-:W3:Y:S03]  /*1d70*/  LDL.LU R13, [R1] ;  /* 0x00000000010d7983 */ /* 0x000ee60000300800 */
[----:B------:R-:W-:-:S03]  /*1d80*/  ISETP.NE.AND.EX P0, PT, RZ, UR5, PT, P0 ;  /* 0x00000005ff007c0c */ /* 0x000fc6000bf05300 */
[----:B------:R-:W1:Y:S08]  /*1d90*/  LDC R121, c[0x0][0x3f4] ;  /* 0x0000fd00ff797b82 */ /* 0x000e700000000800 */
[----:B------:R-:W4:Y:S02]  /*1da0*/  LDC.64 R90, c[0x0][0x408] ;  /* 0x00010200ff5a7b82 */ /* 0x000f240000000a00 */
[----:B------:R-:W-:Y:S01]  /*1db0*/  @P0 IADD3 R4, P1, R32, UR4, RZ ;  /* 0x0000000420040c10 */ /* 0x000fe2000ff3e0ff */
[----:B------:R-:W-:-:S03]  /*1dc0*/  ULDC UR4, c[0x0][0x2f4] ;  /* 0x0000bd0000047ab9 */ /* 0x000fc60000000800 */
[----:B------:R-:W-:-:S05]  /*1dd0*/  @P0 IADD3.X R5, R28, UR5, RZ, P1, !PT ;  /* 0x000000051c050c10 */ /* 0x000fca0008ffe4ff */
[----:B------:R0:W2:Y:S01]  /*1de0*/  @P0 LDG.E R25, desc[UR60][R4.64] ;  /* 0x0000003c04190981 */ /* 0x0000a2000c1e1900 */
[----:B------:R-:W-:Y:S02]  /*1df0*/  ISETP.GE.AND P1, PT, R195, UR4, PT ;  /* 0x00000004c3007c0c */ /* 0x000fe4000bf26270 */
[----:B------:R-:W-:Y:S02]  /*1e00*/  ISETP.GE.AND P0, PT, R16, UR4, PT ;  /* 0x0000000410007c0c */ /* 0x000fe4000bf06270 */
[----:B------:R-:W-:Y:S02]  /*1e10*/  SEL R3, RZ, 0xffffffff, P1 ;  /* 0xffffffffff037807 */ /* 0x000fe40000800000 */
[----:B------:R-:W-:-:S03]  /*1e20*/  SEL R0, RZ, 0x1, P0 ;  /* 0x00000001ff007807 */ /* 0x000fc60000000000 */
[----:B------:R-:W-:Y:S01]  /*1e30*/  IMAD.SHL.U32 R3, R3, 0x2, RZ ;  /* 0x0000000203037824 */ /* 0x000fe200078e00ff */
[----:B------:R-:W-:Y:S02]  /*1e40*/  ISETP.GE.AND P0, PT, R194, UR4, PT ;  /* 0x00000004c2007c0c */ /* 0x000fe4000bf06270 */
[----:B------:R-:W-:Y:S02]  /*1e50*/  ISETP.GE.AND P1, PT, R22, UR4, PT ;  /* 0x0000000416007c0c */ /* 0x000fe4000bf26270 */
[----:B------:R-:W-:Y:S02]  /*1e60*/  LOP3.LUT R0, R3, 0x2, R0, 0xe2, !PT ;  /* 0x0000000203007812 */ /* 0x000fe400078ee200 */
[----:B0-----:R-:W-:Y:S02]  /*1e70*/  SHF.R.S32.HI R5, RZ, 0x1f, R203 ;  /* 0x0000001fff057819 */ /* 0x001fe400000114cb */
[----:B------:R-:W-:Y:S02]  /*1e80*/  SEL R3, RZ, 0x4, P0 ;  /* 0x00000004ff037807 */ /* 0x000fe40000000000 */
[----:B------:R-:W-:-:S02]  /*1e90*/  SEL R4, RZ, 0x8, P1 ;  /* 0x00000008ff047807 */ /* 0x000fc40000800000 */
[----:B------:R-:W-:Y:S01]  /*1ea0*/  ISETP.GE.AND P2, PT, R19, UR4, PT ;  /* 0x0000000413007c0c */ /* 0x000fe2000bf46270 */
[----:B------:R-:W-:Y:S01]  /*1eb0*/  IMAD R6, R5, R96, RZ ;  /* 0x0000006005067224 */ /* 0x000fe200078e02ff */
[----:B------:R-:W-:Y:S02]  /*1ec0*/  SHF.R.S32.HI R193, RZ, 0x1f, R192 ;  /* 0x0000001fffc17819 */ /* 0x000fe400000114c0 */
[----:B------:R-:W-:Y:S02]  /*1ed0*/  LOP3.LUT R0, R4, R0, R3, 0xfe, !PT ;  /* 0x0000000004007212 */ /* 0x000fe400078efe03 */
[----:B------:R-:W-:Y:S02]  /*1ee0*/  SEL R3, RZ, 0x10, P2 ;  /* 0x00000010ff037807 */ /* 0x000fe40001000000 */
[----:B-1----:R-:W-:Y:S01]  /*1ef0*/  ISETP.GE.AND P0, PT, R16, R121, PT ;  /* 0x000000791000720c */ /* 0x002fe20003f06270 */
[C---:B------:R-:W-:Y:S01]  /*1f00*/  IMAD R7, R203.reuse, R97, R6 ;  /* 0x00000061cb077224 */ /* 0x040fe200078e0206 */
[----:B------:R-:W-:Y:S01]  /*1f10*/  LOP3.LUT R9, R0, R3, RZ, 0xfc, !PT ;  /* 0x0000000300097212 */ /* 0x000fe200078efcff */
[----:B------:R-:W-:Y:S01]  /*1f20*/  IMAD.WIDE.U32 R100, R203, R96, R192 ;  /* 0x00000060cb647225 */ /* 0x000fe200078e00c0 */
[----:B------:R-:W-:-:S03]  /*1f30*/  ISETP.GE.AND P1, PT, R195, R121, PT ;  /* 0x00000079c300720c */ /* 0x000fc60003f26270 */
[----:B------:R-:W-:Y:S01]  /*1f40*/  IMAD.WIDE.U32 R98, R203, R96, R16 ;  /* 0x00000060cb627225 */ /* 0x000fe200078e0010 */
[----:B------:R-:W-:-:S03]  /*1f50*/  SEL R3, R121, RZ, P0 ;  /* 0x000000ff79037207 */ /* 0x000fc60000000000 */
[-C--:B----4-:R-:W-:Y:S02]  /*1f60*/  IMAD R0, R5, R90.reuse, RZ ;  /* 0x0000005a05007224 */ /* 0x090fe400078e02ff */
[----:B------:R-:W-:Y:S02]  /*1f70*/  IMAD.IADD R101, R101, 0x1, R7 ;  /* 0x0000000165657824 */ /* 0x000fe400078e0207 */
[----:B------:R-:W-:Y:S01]  /*1f80*/  IMAD.IADD R99, R7, 0x1, R99 ;  /* 0x0000000107637824 */ /* 0x000fe200078e0263 */
[----:B------:R-:W-:Y:S01]  /*1f90*/  ISETP.GE.AND P3, PT, R194, R121, PT ;  /* 0x00000079c200720c */ /* 0x000fe20003f66270 */
[----:B------:R-:W-:Y:S01]  /*1fa0*/  IMAD R7, R203, R91, R0 ;  /* 0x0000005bcb077224 */ /* 0x000fe200078e0200 */
[C---:B------:R-:W-:Y:S01]  /*1fb0*/  SEL R0, R121.reuse, RZ, P1 ;  /* 0x000000ff79007207 */ /* 0x040fe20000800000 */
[----:B------:R-:W-:Y:S01]  /*1fc0*/  IMAD.IADD R3, R16, 0x1, R3 ;  /* 0x0000000110037824 */ /* 0x000fe200078e0203 */
[----:B------:R-:W-:Y:S01]  /*1fd0*/  SEL R5, R121, RZ, P3 ;  /* 0x000000ff79057207 */ /* 0x000fe20001800000 */
[----:B------:R-:W-:-:S04]  /*1fe0*/  IMAD.WIDE.U32 R94, R203, R90, R192 ;  /* 0x0000005acb5e7225 */ /* 0x000fc800078e00c0 */
[----:B------:R-:W-:Y:S01]  /*1ff0*/  IMAD.IADD R4, R195, 0x1, R0 ;  /* 0x00000001c3047824 */ /* 0x000fe200078e0200 */
[----:B------:R-:W-:Y:S01]  /*2000*/  SHF.R.S32.HI R0, RZ, 0x1f, R3 ;  /* 0x0000001fff007819 */ /* 0x000fe20000011403 */
[----:B------:R-:W-:Y:S01]  /*2010*/  IMAD.WIDE.U32 R92, R203, R90, R16 ;  /* 0x0000005acb5c7225 */ /* 0x000fe200078e0010 */
[----:B------:R-:W-:-:S03]  /*2020*/  LOP3.LUT P2, RZ, R228, 0x4, RZ, 0xc0, !PT ;  /* 0x00000004e4ff7812 */ /* 0x000fc6000784c0ff */
[----:B------:R-:W-:Y:S01]  /*2030*/  IMAD.IADD R10, R194, 0x1, R5 ;  /* 0x00000001c20a7824 */ /* 0x000fe200078e0205 */
[CC--:B------:R-:W-:Y:S01]  /*2040*/  LEA.HI R5, R0.reuse, R3.reuse, RZ, 0x3 ;  /* 0x0000000300057211 */ /* 0x0c0fe200078f18ff */
[----:B------:R-:W-:Y:S01]  /*2050*/  IMAD.IADD R93, R7, 0x1, R93 ;  /* 0x00000001075d7824 */ /* 0x000fe200078e025d */
[----:B------:R-:W-:Y:S02]  /*2060*/  LEA.HI R0, R0, R3, RZ, 0x6 ;  /* 0x0000000300007211 */ /* 0x000fe400078f30ff */
[----:B------:R-:W-:Y:S02]  /*2070*/  IADD3 R95, R95, R7, RZ ;  /* 0x000000075f5f7210 */ /* 0x000fe40007ffe0ff */
[----:B------:R-:W-:Y:S02]  /*2080*/  SHF.R.S32.HI R7, RZ, 0x1f, R4 ;  /* 0x0000001fff077819 */ /* 0x000fe40000011404 */
[----:B------:R-:W-:Y:S01]  /*2090*/  SHF.R.S32.HI R3, RZ, 0x6, R0 ;  /* 0x00000006ff037819 */ /* 0x000fe20000011400 */
[----:B------:R-:W0:Y:S01]  /*20a0*/  S2R R141, SR_TID.X ;  /* 0x00000000008d7919 */ /* 0x000e220000002100 */
[----:B------:R-:W-:-:S02]  /*20b0*/  LEA.HI R8, R7, R4, RZ, 0x6 ;  /* 0x0000000407087211 */ /* 0x000fc400078f30ff */
[----:B------:R-:W-:Y:S02]  /*20c0*/  LEA.HI R6, R7, R4, RZ, 0x3 ;  /* 0x0000000407067211 */ /* 0x000fe400078f18ff */
[--C-:B------:R-:W-:Y:S02]  /*20d0*/  LOP3.LUT R0, R219, 0x38, R5.reuse, 0xf8, !PT ;  /* 0x00000038db007812 */ /* 0x100fe400078ef805 */
[----:B------:R-:W-:Y:S02]  /*20e0*/  LOP3.LUT R7, R216, 0x38, R5, 0xf8, !PT ;  /* 0x00000038d8077812 */ /* 0x000fe400078ef805 */
[----:B------:R-:W-:Y:S01]  /*20f0*/  SHF.R.U32.HI R15, RZ, 0x3, R216 ;  /* 0x00000003ff0f7819 */ /* 0x000fe200000116d8 */
[C---:B------:R-:W-:Y:S01]  /*2100*/  IMAD R136, R3.reuse, 0x1800, R222 ;  /* 0x0000180003887824 */ /* 0x040fe200078e02de */
[----:B------:R-:W-:Y:S01]  /*2110*/  SHF.R.S32.HI R11, RZ, 0x1f, R10 ;  /* 0x0000001fff0b7819 */ /* 0x000fe2000001140a */
[----:B------:R-:W-:Y:S01]  /*2120*/  IMAD R133, R3, 0x1800, R223 ;  /* 0x0000180003857824 */ /* 0x000fe200078e02df */
[----:B------:R-:W-:-:S02]  /*2130*/  SHF.R.S32.HI R8, RZ, 0x6, R8 ;  /* 0x00000006ff087819 */ /* 0x000fc40000011408 */
[----:B------:R-:W-:Y:S02]  /*2140*/  LOP3.LUT R4, R219, 0x38, R6, 0xf8, !PT ;  /* 0x00000038db047812 */ /* 0x000fe400078ef806 */
[----:B------:R-:W-:Y:S02]  /*2150*/  LOP3.LUT R3, R0, R221, RZ, 0x3c, !PT ;  /* 0x000000dd00037212 */ /* 0x000fe400078e3cff */
[----:B------:R-:W-:Y:S02]  /*2160*/  LOP3.LUT R0, R7, R15, RZ, 0x3c, !PT ;  /* 0x0000000f07007212 */ /* 0x000fe400078e3cff */
[CC--:B------:R-:W-:Y:S02]  /*2170*/  LEA.HI R12, R11.reuse, R10.reuse, RZ, 0x3 ;  /* 0x0000000a0b0c7211 */ /* 0x0c0fe400078f18ff */
[----:B------:R-:W-:Y:S01]  /*2180*/  LEA.HI R10, R11, R10, RZ, 0x6 ;  /* 0x0000000a0b0a7211 */ /* 0x000fe200078f30ff */
[----:B------:R-:W-:Y:S01]  /*2190*/  IMAD R135, R8, 0x1800, R222 ;  /* 0x0000180008877824 */ /* 0x000fe200078e02de */
[----:B------:R-:W-:Y:S01]  /*21a0*/  LOP3.LUT R4, R4, R221, RZ, 0x3c, !PT ;  /* 0x000000dd04047212 */ /* 0x000fe200078e3cff */
[----:B------:R-:W-:Y:S01]  /*21b0*/  IMAD.IADD R136, R136, 0x1, R3 ;  /* 0x0000000188887824 */ /* 0x000fe200078e0203 */
[----:B------:R-:W-:Y:S01]  /*21c0*/  LOP3.LUT R3, R216, 0x38, R6, 0xf8, !PT ;  /* 0x00000038d8037812 */ /* 0x000fe200078ef806 */
[----:B------:R-:W-:Y:S01]  /*21d0*/  IMAD.IADD R133, R133, 0x1, R0 ;  /* 0x0000000185857824 */ /* 0x000fe200078e0200 */
[----:B-----5:R-:W-:-:S02]  /*21e0*/  SHF.R.S32.HI R11, RZ, 0x1f, R138 ;  /* 0x0000001fff0b7819 */ /* 0x020fc4000001148a */
[----:B------:R-:W-:Y:S02]  /*21f0*/  SHF.R.S32.HI R10, RZ, 0x6, R10 ;  /* 0x00000006ff0a7819 */ /* 0x000fe4000001140a */
[----:B------:R-:W-:Y:S01]  /*2200*/  LOP3.LUT R0, R219, 0x38, R12, 0xf8, !PT ;  /* 0x00000038db007812 */ /* 0x000fe200078ef80c */
[----:B------:R-:W-:Y:S01]  /*2210*/  IMAD.IADD R135, R135, 0x1, R4 ;  /* 0x0000000187877824 */ /* 0x000fe200078e0204 */
[----:B------:R-:W-:Y:S02]  /*2220*/  LOP3.LUT R7, R216, 0x38, R12, 0xf8, !PT ;  /* 0x00000038d8077812 */ /* 0x000fe400078ef80c */
[----:B------:R-:W-:Y:S01]  /*2230*/  LOP3.LUT R4, R3, R15, RZ, 0x3c, !PT ;  /* 0x0000000f03047212 */ /* 0x000fe200078e3cff */
[----:B------:R-:W-:Y:S01]  /*2240*/  IMAD R132, R10, 0x1800, R222 ;  /* 0x000018000a847824 */ /* 0x000fe200078e02de */
[----:B------:R-:W-:Y:S01]  /*2250*/  LOP3.LUT R3, R0, R221, RZ, 0x3c, !PT ;  /* 0x000000dd00037212 */ /* 0x000fe200078e3cff */
[----:B------:R-:W-:Y:S01]  /*2260*/  IMAD R0, R11, R96, RZ ;  /* 0x000000600b007224 */ /* 0x000fe200078e02ff */
[----:B------:R-:W-:Y:S01]  /*2270*/  LOP3.LUT R7, R7, R15, RZ, 0x3c, !PT ;  /* 0x0000000f07077212 */ /* 0x000fe200078e3cff */
[----:B------:R-:W-:-:S02]  /*2280*/  IMAD R11, R11, R90, RZ ;  /* 0x0000005a0b0b7224 */ /* 0x000fc400078e02ff */
[--C-:B------:R-:W-:Y:S02]  /*2290*/  IMAD R131, R8, 0x1800, R223.reuse ;  /* 0x0000180008837824 */ /* 0x100fe400078e02df */
[----:B------:R-:W-:Y:S01]  /*22a0*/  IMAD R130, R10, 0x1800, R223 ;  /* 0x000018000a827824 */ /* 0x000fe200078e02df */
[----:B------:R-:W-:Y:S01]  /*22b0*/  SHF.L.U64.HI R106, R90, 0x6, R91 ;  /* 0x000000065a6a7819 */ /* 0x000fe2000001025b */
[----:B------:R-:W-:Y:S02]  /*22c0*/  IMAD.IADD R132, R132, 0x1, R3 ;  /* 0x0000000184847824 */ /* 0x000fe400078e0203 */
[----:B------:R-:W-:Y:S02]  /*22d0*/  IMAD R3, R91, 0x60, RZ ;  /* 0x000000605b037824 */ /* 0x000fe400078e02ff */
[----:B------:R-:W-:Y:S02]  /*22e0*/  IMAD R11, R138, R91, R11 ;  /* 0x0000005b8a0b7224 */ /* 0x000fe400078e020b */
[----:B------:R-:W-:-:S02]  /*22f0*/  IMAD.SHL.U32 R107, R90, 0x40, RZ ;  /* 0x000000405a6b7824 */ /* 0x000fc400078e00ff */
[----:B------:R-:W-:-:S04]  /*2300*/  IMAD.WIDE.U32 R94, R138, R90, R94 ;  /* 0x0000005a8a5e7225 */ /* 0x000fc800078e005e */
[----:B------:R-:W-:-:S04]  /*2310*/  IMAD.WIDE.U32 R92, R138, R90, R92 ;  /* 0x0000005a8a5c7225 */ /* 0x000fc800078e005c */
[----:B------:R-:W-:Y:S01]  /*2320*/  IMAD.IADD R131, R131, 0x1, R4 ;  /* 0x0000000183837824 */ /* 0x000fe200078e0204 */
[----:B------:R-:W-:Y:S01]  /*2330*/  LOP3.LUT R4, R219, 0x18, R16, 0xf8, !PT ;  /* 0x00000018db047812 */ /* 0x000fe200078ef810 */
[----:B------:R-:W-:Y:S02]  /*2340*/  IMAD.IADD R130, R130, 0x1, R7 ;  /* 0x0000000182827824 */ /* 0x000fe400078e0207 */
[----:B------:R-:W-:-:S04]  /*2350*/  IMAD.WIDE.U32 R90, R90, 0x60, RZ ;  /* 0x000000605a5a7825 */ /* 0x000fc800078e00ff */
[C---:B------:R-:W-:Y:S02]  /*2360*/  IMAD R7, R138.reuse, R97, R0 ;  /* 0x000000618a077224 */ /* 0x040fe400078e0200 */
[----:B------:R-:W-:-:S04]  /*2370*/  IMAD.WIDE.U32 R100, R138, R96, R100 ;  /* 0x000000608a647225 */ /* 0x000fc800078e0064 */
[----:B------:R-:W-:Y:S01]  /*2380*/  IMAD.WIDE.U32 R98, R138, R96, R98 ;  /* 0x000000608a627225 */ /* 0x000fe200078e0062 */
[----:B------:R-:W-:Y:S02]  /*2390*/  SHF.L.U64.HI R104, R96, 0x6, R97 ;  /* 0x0000000660687819 */ /* 0x000fe40000010261 */
[----:B------:R-:W-:Y:S01]  /*23a0*/  LOP3.LUT R129, R4, R221, RZ, 0x3c, !PT ;  /* 0x000000dd04817212 */ /* 0x000fe200078e3cff */
[----:B------:R-:W-:Y:S01]  /*23b0*/  IMAD.IADD R126, R126, 0x1, R27 ;  /* 0x000000017e7e7824 */ /* 0x000fe200078e021b */
[----:B------:R-:W-:Y:S01]  /*23c0*/  SHF.R.S32.HI R114, RZ, 0x3, R5 ;  /* 0x00000003ff727819 */ /* 0x000fe20000011405 */
[----:B------:R-:W-:Y:S01]  /*23d0*/  IMAD.IADD R128, R91, 0x1, R3 ;  /* 0x000000015b807824 */ /* 0x000fe200078e0203 */
[----:B------:R-:W-:Y:S01]  /*23e0*/  SHF.R.S32.HI R113, RZ, 0x3, R6 ;  /* 0x00000003ff717819 */ /* 0x000fe20000011406 */
[----:B------:R-:W-:Y:S01]  /*23f0*/  IMAD R127, R97, 0x60, RZ ;  /* 0x00000060617f7824 */ /* 0x000fe200078e02ff */
[----:B------:R-:W-:Y:S01]  /*2400*/  LOP3.LUT R5, R5, 0xfffffff8, RZ, 0xc0, !PT ;  /* 0xfffffff805057812 */ /* 0x000fe200078ec0ff */
[----:B------:R-:W-:Y:S01]  /*2410*/  IMAD.SHL.U32 R105, R96, 0x40, RZ ;  /* 0x0000004060697824 */ /* 0x000fe200078e00ff */
[----:B------:R-:W-:Y:S01]  /*2420*/  LOP3.LUT R6, R6, 0xfffffff8, RZ, 0xc0, !PT ;  /* 0xfffffff806067812 */ /* 0x000fe200078ec0ff */
[----:B------:R-:W-:-:S02]  /*2430*/  IMAD.IADD R103, R101, 0x1, R7 ;  /* 0x0000000165677824 */ /* 0x000fc400078e0207 */
[----:B------:R-:W-:Y:S01]  /*2440*/  IMAD.IADD R3, R7, 0x1, R99 ;  /* 0x0000000107037824 */ /* 0x000fe200078e0263 */
[----:B------:R-:W-:Y:S01]  /*2450*/  LOP3.LUT R7, R12, 0xfffffff8, RZ, 0xc0, !PT ;  /* 0xfffffff80c077812 */ /* 0x000fe200078ec0ff */
[----:B------:R-:W-:Y:S01]  /*2460*/  IMAD.WIDE.U32 R96, R96, 0x60, RZ ;  /* 0x0000006060607825 */ /* 0x000fe200078e00ff */
[----:B------:R-:W-:Y:S02]  /*2470*/  SHF.R.S32.HI R0, RZ, 0x1f, R30 ;  /* 0x0000001fff007819 */ /* 0x000fe4000001141e */
[----:B0-----:R-:W-:Y:S01]  /*2480*/  LEA.HI R141, R141, 0x8, RZ, 0x19 ;  /* 0x000000088d8d7811 */ /* 0x001fe200078fc8ff */
[----:B------:R-:W-:Y:S01]  /*2490*/  IMAD.SHL.U32 R121, R121, 0x2, RZ ;  /* 0x0000000279797824 */ /* 0x000fe200078e00ff */
[----:B------:R-:W-:Y:S01]  /*24a0*/  SHF.R.S32.HI R112, RZ, 0x3, R12 ;  /* 0x00000003ff707819 */ /* 0x000fe2000001140c */
[----:B------:R-:W-:Y:S01]  /*24b0*/  IMAD.IADD R129, R222, 0x1, R129 ;  /* 0x00000001de817824 */ /* 0x000fe200078e0281 */
[----:B------:R-:W-:Y:S01]  /*24c0*/  SHF.R.S32.HI R110, RZ, 0x1f, R5 ;  /* 0x0000001fff6e7819 */ /* 0x000fe20000011405 */
[----:B------:R-:W-:Y:S01]  /*24d0*/  IMAD.IADD R127, R97, 0x1, R127 ;  /* 0x00000001617f7824 */ /* 0x000fe200078e027f */
[----:B------:R-:W-:Y:S01]  /*24e0*/  SHF.R.S32.HI R109, RZ, 0x1f, R6 ;  /* 0x0000001fff6d7819 */ /* 0x000fe20000011406 */
[----:B------:R-:W-:Y:S01]  /*24f0*/  IMAD.IADD R102, R95, 0x1, R11 ;  /* 0x000000015f667824 */ /* 0x000fe200078e020b */
[----:B------:R-:W-:Y:S01]  /*2500*/  SHF.R.S32.HI R108, RZ, 0x1f, R7 ;  /* 0x0000001fff6c7819 */ /* 0x000fe20000011407 */
[----:B------:R-:W-:Y:S01]  /*2510*/  IMAD.IADD R4, R11, 0x1, R93 ;  /* 0x000000010b047824 */ /* 0x000fe200078e025d */
[----:B---3--:R-:W-:-:S04]  /*2520*/  LOP3.LUT R13, R13, 0xfffffffe, RZ, 0xc0, !PT ;  /* 0xfffffffe0d0d7812 */ /* 0x008fc800078ec0ff */
[----:B------:R-:W-:-:S04]  /*2530*/  @P3 LOP3.LUT R13, R13, 0x1, RZ, 0xfc, !PT ;  /* 0x000000010d0d3812 */ /* 0x000fc800078efcff */
[----:B------:R-:W-:-:S04]  /*2540*/  LOP3.LUT R13, R13, 0xfffffffb, RZ, 0xc0, !PT ;  /* 0xfffffffb0d0d7812 */ /* 0x000fc800078ec0ff */
[----:B------:R-:W-:-:S05]  /*2550*/  @P2 LOP3.LUT R13, R13, 0x4, RZ, 0xfc, !PT ;  /* 0x000000040d0d2812 */ /* 0x000fca00078efcff */
[----:B------:R0:W-:Y:S01]  /*2560*/  STL [R1], R13 ;  /* 0x0000000d01007387 */ /* 0x0001e20000100800 */
[----:B------:R-:W-:-:S04]  /*2570*/  ISETP.GE.AND P2, PT, R23, UR4, PT ;  /* 0x0000000417007c0c */ /* 0x000fc8000bf46270 */
[----:B------:R-:W-:-:S04]  /*2580*/  SEL R8, RZ, 0x20, P2 ;  /* 0x00000020ff087807 */ /* 0x000fc80001000000 */
[C---:B------:R-:W-:Y:S02]  /*2590*/  LOP3.LUT R27, R9.reuse, R8, RZ, 0xfc, !PT ;  /* 0x00000008091b7212 */ /* 0x040fe400078efcff */
[----:B------:R-:W-:Y:S01]  /*25a0*/  LOP3.LUT R8, R9, 0x1, RZ, 0xc0, !PT ;  /* 0x0000000109087812 */ /* 0x000fe200078ec0ff */
[----:B--2---:R-:W-:Y:S01]  /*25b0*/  IMAD R111, R14, 0x40, R203 ;  /* 0x000000400e6f7824 */ /* 0x004fe200078e02cb */
[C---:B------:R-:W-:Y:S02]  /*25c0*/  LOP3.LUT R9, R27.reuse, 0x2, RZ, 0xc0, !PT ;  /* 0x000000021b097812 */ /* 0x040fe400078ec0ff */
[C---:B------:R-:W-:Y:S02]  /*25d0*/  LOP3.LUT R10, R27.reuse, 0x4, RZ, 0xc0, !PT ;  /* 0x000000041b0a7812 */ /* 0x040fe400078ec0ff */
[C---:B------:R-:W-:Y:S02]  /*25e0*/  LOP3.LUT R20, R27.reuse, 0x8, RZ, 0xc0, !PT ;  /* 0x000000081b147812 */ /* 0x040fe400078ec0ff */
[----:B------:R-:W-:-:S02]  /*25f0*/  LOP3.LUT R21, R27, 0x10, RZ, 0xc0, !PT ;  /* 0x000000101b157812 */ /* 0x000fc400078ec0ff */
[----:B------:R-:W-:Y:S02]  /*2600*/  SHF.R.S32.HI R125, RZ, 0x1f, R25 ;  /* 0x0000001fff7d7819 */ /* 0x000fe40000011419 */
[----:B0-----:R-:W-:-:S07]  /*2610*/  LOP3.LUT R27, R27, 0x20, RZ, 0xc0, !PT ;  /* 0x000000201b1b7812 */ /* 0x001fce00078ec0ff */
.L_x_6087:
[----:B--2-4-:R-:W2:Y:S01]  /*2620*/  LDL.LU R34, [R1] ;  /* 0x0000000001227983 */ /* 0x014ea20000300800 */
[----:B------:R-:W0:Y:S01]  /*2630*/  LDC R32, c[0x0][0x430] ;  /* 0x00010c00ff207b82 */ /* 0x000e220000000800 */
[----:B------:R-:W-:-:S04]  /*2640*/  VIADD R26, R26, 0xffffffff ;  /* 0xffffffff1a1a7836 */ /* 0x000fc80000000000 */
        /* <DEDUP_REMOVED lines=30> */
[----:B------:R-:W-:Y:S01]  /*2830*/  IMAD R29, R32, R29, R33 ;  /* 0x0000001d201d7224 */ /* 0x000fe200078e0221 */
[----:B------:R-:W-:-:S03]  /*2840*/  LEA R31, R14, R115, 0x1 ;  /* 0x000000730e1f7211 */ /* 0x000fc600078e08ff */
        /* <DEDUP_REMOVED lines=30> */
[----:B------:R-:W-:Y:S01]  /*2a30*/  IMAD.IADD R119, R33, 0x1, R119 ;  /* 0x0000000121777824 */ /* 0x000fe200078e0277 */
[----:B------:R-:W-:Y:S01]  /*2a40*/  LEA R120, P3, R32, UR4, 0x1 ;  /* 0x0000000420787c11 */ /* 0x000fe2000f8608ff */
[----:B------:R-:W-:Y:S02]  /*2a50*/  IMAD R35, R11, R96, R14 ;  /* 0x000000600b237224 */ /* 0x000fe400078e020e */
[----:B------:R-:W-:Y:S01]  /*2a60*/  IMAD R87, R26, -0x60, R24 ;  /* 0xffffffa01a577824 */ /* 0x000fe200078e0218 */
[----:B------:R-:W-:Y:S01]  /*2a70*/  LEA.HI.X R119, R32, UR5, R119, 0x1, P3 ;  /* 0x0000000520777c11 */ /* 0x000fe200098f0c77 */
[----:B------:R-:W-:-:S03]  /*2a80*/  IMAD.WIDE.U32 R14, R96, R26, RZ ;  /* 0x0000001a600e7225 */ /* 0x000fc600078e00ff */
[----:B------:R-:W-:Y:S01]  /*2a90*/  VIMNMX R87, R87, 0x60, PT ;  /* 0x0000006057577848 */ /* 0x000fe20003fe0100 */
        /* <DEDUP_REMOVED lines=60> */
.L_x_5986:
[----:B------:R-:W-:Y:S05]  /*2e60*/  BSYNC B1 ;  /* 0x0000000000017941 */ /* 0x000fea0003800000 */
.L_x_5985:
        /* <DEDUP_REMOVED lines=57> */
.L_x_5988:
[----:B------:R-:W-:Y:S05]  /*3200*/  BSYNC B1 ;  /* 0x0000000000017941 */ /* 0x000fea0003800000 */
.L_x_5987:
[----:B------:R-:W2:Y:S01]  /*3210*/  LDL R11, [R1+0x4] ;  /* 0x00000400010b7983 */ /* 0x000ea20000100800 */
        /* <DEDUP_REMOVED lines=31> */
[----:B------:R-:W-:Y:S01]  /*3410*/  PRMT R154, R13, 0x7610, R154 ;  /* 0x000076100d9a7816 */ /* 0x000fe2000000009a */
[----:B-----5:R-:W-:Y:S01]  /*3420*/  IMAD.MOV.U32 R13, RZ, RZ, R36 ;  /* 0x000000ffff0d7224 */ /* 0x020fe200078e0024 */
[----:B------:R-:W-:Y:S01]  /*3430*/  PRMT R181, R12, 0x7610, R181 ;  /* 0x000076100cb57816 */ /* 0x000fe200000000b5 */
[----:B------:R-:W-:Y:S01]  /*3440*/  IMAD.MOV.U32 R12, RZ, RZ, R33 ;  /* 0x000000ffff0c7224 */ /* 0x000fe200078e0021 */
        /* <DEDUP_REMOVED lines=26> */
[----:B------:R-:W-:-:S03]  /*35f0*/  IMAD.MOV.U32 R11, RZ, RZ, R74 ;  /* 0x000000ffff0b7224 */ /* 0x000fc600078e004a */
[----:B------:R-:W-:Y:S01]  /*3600*/  PRMT R116, R12, 0x7610, R116 ;  /* 0x000076100c747816 */ /* 0x000fe20000000074 */
[----:B------:R-:W-:Y:S01]  /*3610*/  IMAD.MOV.U32 R12, RZ, RZ, R40 ;  /* 0x000000ffff0c7224 */ /* 0x000fe200078e0028 */
[----:B------:R-:W-:Y:S01]  /*3620*/  PRMT R123, R123, 0x5410, R11 ;  /* 0x000054107b7b7816 */ /* 0x000fe2000000000b */
[----:B------:R-:W-:-:S03]  /*3630*/  IMAD.MOV.U32 R11, RZ, RZ, R32 ;  /* 0x000000ffff0b7224 */ /* 0x000fc600078e0020 */
        /* <DEDUP_REMOVED lines=31> */
[----:B------:R-:W-:Y:S06]  /*3830*/  @!P2 BRA `(.L_x_5989) ;  /* 0x000000000004a947 */ /* 0x000fec0003800000 */
[----:B------:R-:W-:Y:S01]  /*3840*/  BPT.TRAP 0x1 ;  /* 0x000000040000795c */ /* 0x000fe20000300000 */
.L_x_5989:
[----:B------:R-:W-:Y:S01]  /*3850*/  IMAD R88, R18, 0x8, R2 ;  /* 0x0000000812587824 */ /* 0x000fe200078e0202 */
[----:B------:R-:W-:Y:S01]  /*3860*/  SHF.L.U32 R89, R204, 0x1f, RZ ;  /* 0x0000001fcc597819 */ /* 0x000fe200000006ff */
[----:B------:R-:W-:Y:S03]  /*3870*/  BSSY B1, `(.L_x_5990) ;  /* 0x0000003000017945 */ /* 0x000fe60003800000 */
[----:B------:R-:W0:Y:S02]  /*3880*/  SYNCS.PHASECHK.TRANS64.TRYWAIT P5, [R88+URZ+0x30890], R89 ;  /* 0x03089059580075a7 */ /* 0x000e2400080a017f */
[----:B0-----:R-:W-:Y:S05]  /*3890*/  @!P5 BRA `(.L_x_5991) ;  /* 0x0000022000c4d947 */ /* 0x001fea0003800000 */
.L_x_6334:
[----:B------:R-:W-:Y:S05]  /*38a0*/  BSYNC B1 ;  /* 0x0000000000017941 */ /* 0x000fea0003800000 */
.L_x_5990:
[----:B------:R-:W-:-:S03]  /*38b0*/  UMOV UR4, 0xffffffff ;  /* 0xffffffff00047882 */ /* 0x000fc60000000000 */
[----:B------:R-:W-:Y:S05]  /*38c0*/  BRA.DIV UR4, `(.L_x_5992) ;  /* 0x0000022204cc7947 */ /* 0x000fea000b800000 */
[----:B------:R1:W2:Y:S04]  /*38d0*/  SHFL.IDX PT, R82, R119, RZ, 0x1c1f ;  /* 0x001c1fff77527589 */ /* 0x0002a800000e0000 */
[----:B------:R1:W3:Y:S02]  /*38e0*/  SHFL.IDX PT, R11, R120, RZ, 0x1c1f ;  /* 0x001c1fff780b7589 */ /* 0x0002e400000e0000 */
.L_x_6338:
        /* <DEDUP_REMOVED lines=26> */
[----:B------:R-:W-:Y:S02]  /*3a90*/  PRMT R13, R83, 0x5432, R152 ;  /* 0x00005432530d7816 */ /* 0x000fe40000000098 */
[----:B------:R-:W-:Y:S02]  /*3aa0*/  PRMT R152, R157, 0x5410, R153 ;  /* 0x000054109d987816 */ /* 0x000fe40000000099 */
[C---:B------:R-:W-:Y:S01]  /*3ab0*/  LOP3.LUT R154, R14.reuse, 0xffff0000, RZ, 0xc0, !PT ;  /* 0xffff00000e9a7812 */ /* 0x040fe200078ec0ff */
[C---:B------:R-:W-:Y:S01]  /*3ac0*/  IMAD.U32 R155, R13.reuse, 0x10000, RZ ;  /* 0x000100000d9b7824 */ /* 0x040fe200078e00ff */
[----:B------:R-:W-:Y:S01]  /*3ad0*/  SHF.L.U32 R14, R14, 0x10, RZ ;  /* 0x000000100e0e7819 */ /* 0x000fe200000006ff */
[----:B------:R-:W-:Y:S01]  /*3ae0*/  IMAD.U32 R153, R152, 0x10000, RZ ;  /* 0x0001000098997824 */ /* 0x000fe200078e00ff */
[----:B------:R-:W-:Y:S02]  /*3af0*/  LOP3.LUT R13, R13, 0xffff0000, RZ, 0xc0, !PT ;  /* 0xffff00000d0d7812 */ /* 0x000fe400078ec0ff */
[----:B------:R-:W-:Y:S01]  /*3b00*/  F2FP.BF16.F32.PACK_AB R77, R77, R78 ;  /* 0x0000004e4d4d723e */ /* 0x000fe200000010ff */
[C---:B------:R-:W-:Y:S01]  /*3b10*/  FMUL.FTZ R157, R154.reuse, R153 ;  /* 0x000000999a9d7220 */ /* 0x040fe20000410000 */
[----:B------:R-:W-:-:S03]  /*3b20*/  FMUL.FTZ R154, R154, R155 ;  /* 0x0000009b9a9a7220 */ /* 0x000fc60000410000 */
[C---:B------:R-:W-:Y:S01]  /*3b30*/  FFMA.FTZ R157, R14.reuse, R155, -R157 ;  /* 0x0000009b0e9d7223 */ /* 0x040fe2000001089d */
[----:B------:R-:W-:Y:S01]  /*3b40*/  FFMA.FTZ R154, R14, R153, R154 ;  /* 0x000000990e9a7223 */ /* 0x000fe2000001009a */
[----:B------:R-:W-:Y:S01]  /*3b50*/  LOP3.LUT R153, R152, 0xffff0000, RZ, 0xc0, !PT ;  /* 0xffff000098997812 */ /* 0x000fe200078ec0ff */
[C---:B------:R-:W-:Y:S01]  /*3b60*/  IMAD.U32 R152, R15.reuse, 0x10000, RZ ;  /* 0x000100000f987824 */ /* 0x040fe200078e00ff */
        /* <DEDUP_REMOVED lines=16> */
.L_x_5998:
[----:B------:R-:W-:Y:S05]  /*3c70*/  BSYNC B3 ;  /* 0x0000000000037941 */ /* 0x000fea0003800000 */
.L_x_5997:
[----:B0-----:R4:W-:Y:S02]  /*3c80*/  ST.E.128 desc[UR60][R80.64], R12 ;  /* 0x0000000c50007985 */ /* 0x0019e4000c101d3c */
.L_x_5996:
[----:B------:R-:W-:Y:S05]  /*3c90*/  BSYNC B2 ;  /* 0x0000000000027941 */ /* 0x000fea0003800000 */
.L_x_5995:
[----:B------:R-:W-:Y:S01]  /*3ca0*/  ISETP.NE.AND P3, PT, R9, RZ, PT ;  /* 0x000000ff0900720c */ /* 0x000fe20003f65270 */
[----:B------:R-:W-:-:S12]  /*3cb0*/  BSSY B2, `(.L_x_5999) ;  /* 0x000003a000027945 */ /* 0x000fd80003800000 */
[----:B------:R-:W-:Y:S05]  /*3cc0*/  @!P3 BRA `(.L_x_6000) ;  /* 0x0000000000e0b947 */ /* 0x000fea0003800000 */
[----:B----4-:R4:W0:Y:S01]  /*3cd0*/  LDS.128 R12, [R84+0x1e000] ;  /* 0x01e00000540c7984 */ /* 0x0108220000000c00 */
[----:B------:R-:W-:Y:S01]  /*3ce0*/  ISETP.GE.AND P3, PT, R208, R118, PT ;  /* 0x00000076d000720c */ /* 0x000fe20003f66270 */
[----:B------:R-:W-:Y:S01]  /*3cf0*/  IMAD.SHL.U32 R79, R197, 0x8, RZ ;  /* 0x00000008c54f7824 */ /* 0x000fe200078e00ff */
[----:B------:R-:W-:Y:S01]  /*3d00*/  BSSY B3, `(.L_x_6001) ;  /* 0x0000033000037945 */ /* 0x000fe20003800000 */
[----:B---3--:R-:W-:Y:S02]  /*3d10*/  IMAD.MOV.U32 R76, RZ, RZ, R11 ;  /* 0x000000ffff4c7224 */ /* 0x008fe400078e000b */
[----:B--2---:R-:W-:Y:S02]  /*3d20*/  IMAD.MOV.U32 R77, RZ, RZ, R82 ;  /* 0x000000ffff4d7224 */ /* 0x004fe400078e0052 */
[----:B------:R-:W-:-:S06]  /*3d30*/  IMAD.WIDE R76, R79, 0x2, R76 ;  /* 0x000000024f4c7825 */ /* 0x000fcc00078e024c */
[----:B----4-:R-:W-:Y:S05]  /*3d40*/  @P3 BRA `(.L_x_6002) ;  /* 0x0000000000b83947 */ /* 0x010fea0003800000 */
[----:B------:R-:W-:Y:S02]  /*3d50*/  SHF.R.U64 R79, R72, 0x10, R73 ;  /* 0x00000010484f7819 */ /* 0x000fe40000001249 */
[----:B------:R-:W-:Y:S02]  /*3d60*/  SHF.R.U64 R72, R74, 0x10, R75 ;  /* 0x000000104a487819 */ /* 0x000fe4000000124b */
        /* <DEDUP_REMOVED lines=8> */
[CC--:B------:R-:W-:Y:S01]  /*3df0*/  FMUL.FTZ R152, R78.reuse, R79.reuse ;  /* 0x0000004f4e987220 */ /* 0x0c0fe20000410000 */
[----:B------:R-:W-:Y:S01]  /*3e00*/  SHF.R.U32.HI R73, RZ, 0x10, R73 ;  /* 0x00000010ff497819 */ /* 0x000fe20000011649 */
[-C--:B------:R-:W-:Y:S01]  /*3e10*/  FMUL.FTZ R154, R78, R80.reuse ;  /* 0x000000504e9a7220 */ /* 0x080fe20000410000 */
[----:B------:R-:W-:Y:S01]  /*3e20*/  IMAD.U32 R75, R13, 0x10000, RZ ;  /* 0x000100000d4b7824 */ /* 0x000fe200078e00ff */
[----:B------:R-:W-:Y:S01]  /*3e30*/  PRMT R78, R181, 0x5410, R81 ;  /* 0x00005410b54e7816 */ /* 0x000fe20000000051 */
[----:B------:R-:W-:Y:S01]  /*3e40*/  IMAD.U32 R81, R12, 0x10000, RZ ;  /* 0x000100000c517824 */ /* 0x000fe200078e00ff */
[----:B------:R-:W-:Y:S01]  /*3e50*/  PRMT R73, R178, 0x5410, R73 ;  /* 0x00005410b2497816 */ /* 0x000fe20000000049 */
[C---:B------:R-:W-:Y:S01]  /*3e60*/  FFMA.FTZ R80, R75.reuse, R80, -R152 ;  /* 0x000000504b507223 */ /* 0x040fe20000010898 */
[----:B------:R-:W-:Y:S01]  /*3e70*/  LOP3.LUT R13, R14, 0xffff0000, RZ, 0xc0, !PT ;  /* 0xffff00000e0d7812 */ /* 0x000fe200078ec0ff */
[----:B------:R-:W-:Y:S01]  /*3e80*/  FFMA.FTZ R75, R75, R79, R154 ;  /* 0x0000004f4b4b7223 */ /* 0x000fe2000001009a */
[C---:B------:R-:W-:Y:S01]  /*3e90*/  IMAD.U32 R152, R78.reuse, 0x10000, RZ ;  /* 0x000100004e987824 */ /* 0x040fe200078e00ff */
[----:B------:R-:W-:Y:S01]  /*3ea0*/  LOP3.LUT R78, R78, 0xffff0000, RZ, 0xc0, !PT ;  /* 0xffff00004e4e7812 */ /* 0x000fe200078ec0ff */
[C---:B------:R-:W-:Y:S01]  /*3eb0*/  IMAD.U32 R154, R73.reuse, 0x10000, RZ ;  /* 0x00010000499a7824 */ /* 0x040fe200078e00ff */
[----:B------:R-:W-:Y:S01]  /*3ec0*/  LOP3.LUT R73, R73, 0xffff0000, RZ, 0xc0, !PT ;  /* 0xffff000049497812 */ /* 0x000fe200078ec0ff */
[----:B------:R-:W-:-:S02]  /*3ed0*/  IMAD.U32 R79, R14, 0x10000, RZ ;  /* 0x000100000e4f7824 */ /* 0x000fc400078e00ff */
[----:B------:R-:W-:Y:S01]  /*3ee0*/  FMUL.FTZ R160, R13, R152 ;  /* 0x000000980da07220 */ /* 0x000fe20000410000 */
[----:B------:R-:W-:Y:S01]  /*3ef0*/  LOP3.LUT R14, R15, 0xffff0000, RZ, 0xc0, !PT ;  /* 0xffff00000f0e7812 */ /* 0x000fe200078ec0ff */
[-C--:B------:R-:W-:Y:S01]  /*3f00*/  FMUL.FTZ R162, R13, R154.reuse ;  /* 0x0000009a0da27220 */ /* 0x080fe20000410000 */
[----:B------:R-:W-:Y:S01]  /*3f10*/  LOP3.LUT R12, R12, 0xffff0000, RZ, 0xc0, !PT ;  /* 0xffff00000c0c7812 */ /* 0x000fe200078ec0ff */
[----:B------:R-:W-:Y:S01]  /*3f20*/  FFMA.FTZ R160, R79, R154, -R160 ;  /* 0x0000009a4fa07223 */ /* 0x000fe200000108a0 */
[----:B------:R-:W-:Y:S02]  /*3f30*/  IMAD.U32 R15, R15, 0x10000, RZ ;  /* 0x000100000f0f7824 */ /* 0x000fe400078e00ff */
        /* <DEDUP_REMOVED lines=15> */
.L_x_6002:
[----:B------:R-:W-:Y:S05]  /*4030*/  BSYNC B3 ;  /* 0x0000000000037941 */ /* 0x000fea0003800000 */
.L_x_6001:
[----:B0-----:R0:W-:Y:S02]  /*4040*/  ST.E.128 desc[UR60][R76.64], R12 ;  /* 0x0000000c4c007985 */ /* 0x0011e4000c101d3c */
.L_x_6000:
[----:B------:R-:W-:Y:S05]  /*4050*/  BSYNC B2 ;  /* 0x0000000000027941 */ /* 0x000fea0003800000 */
.L_x_5999:
        /* <DEDUP_REMOVED lines=56> */
.L_x_6006:
[----:B------:R-:W-:Y:S05]  /*43e0*/  BSYNC B3 ;  /* 0x0000000000037941 */ /* 0x000fea0003800000 */
.L_x_6005:
[----:B----4-:R0:W-:Y:S02]  /*43f0*/  ST.E.128 desc[UR60][R72.64], R12 ;  /* 0x0000000c48007985 */ /* 0x0101e4000c101d3c */
.L_x_6004:
[----:B------:R-:W-:Y:S05]  /*4400*/  BSYNC B2 ;  /* 0x0000000000027941 */ /* 0x000fea0003800000 */
.L_x_6003:
        /* <DEDUP_REMOVED lines=14> */
[----:B------:R-:W-:Y:S02]  /*44f0*/  SHF.R.U32.HI R73, RZ, 0x10, R65 ;  /* 0x00000010ff497819 */ /* 0x000fe40000011641 */
        /* <DEDUP_REMOVED lines=8> */
[C---:B------:R-:W-:Y:S01]  /*4580*/  FMUL.FTZ R78, R77.reuse, R74 ;  /* 0x0000004a4d4e7220 */ /* 0x040fe20000410000 */
[----:B------:R-:W-:Y:S01]  /*4590*/  SHF.L.U32 R65, R14, 0x10, RZ ;  /* 0x000000100e417819 */ /* 0x000fe200000006ff */
[----:B------:R-:W-:Y:S01]  /*45a0*/  IMAD.U32 R75, R66, 0x10000, RZ ;  /* 0x00010000424b7824 */ /* 0x000fe200078e00ff */
        /* <DEDUP_REMOVED lines=28> */
.L_x_6010:
[----:B------:R-:W-:Y:S05]  /*4770*/  BSYNC B3 ;  /* 0x0000000000037941 */ /* 0x000fea0003800000 */
.L_x_6009:
[----:B----4-:R0:W-:Y:S02]  /*4780*/  ST.E.128 desc[UR60][R68.64], R12 ;  /* 0x0000000c44007985 */ /* 0x0101e4000c101d3c */
.L_x_6008:
[----:B------:R-:W-:Y:S05]  /*4790*/  BSYNC B2 ;  /* 0x0000000000027941 */ /* 0x000fea0003800000 */
.L_x_6007:
        /* <DEDUP_REMOVED lines=11> */
[--C-:B------:R-:W-:Y:S02]  /*4850*/  SHF.R.U64 R69, R60, 0x10, R61.reuse ;  /* 0x000000103c457819 */ /* 0x100fe4000000123d */
[----:B------:R-:W-:Y:S01]  /*4860*/  SHF.R.U32.HI R66, RZ, 0x10, R61 ;  /* 0x00000010ff427819 */ /* 0x000fe2000001163d */
[----:B----4-:R-:W-:Y:S01]  /*4870*/  IMAD.U32 R61, R14, 0x10000, RZ ;  /* 0x000100000e3d7824 */ /* 0x010fe200078e00ff */
[----:B------:R-:W-:Y:S01]  /*4880*/  PRMT R172, R172, 0x5410, R67 ;  /* 0x00005410acac7816 */ /* 0x000fe20000000043 */
[----:B------:R-:W-:Y:S01]  /*4890*/  IMAD.U32 R67, R13, 0x10000, RZ ;  /* 0x000100000d437824 */ /* 0x000fe200078e00ff */
        /* <DEDUP_REMOVED lines=15> */
[----:B------:R-:W-:Y:S01]  /*4990*/  FMUL.FTZ R14, R14, R63 ;  /* 0x0000003f0e0e7220 */ /* 0x000fe20000410000 */
[----:B------:R-:W-:Y:S01]  /*49a0*/  LOP3.LUT R173, R173, 0xffff0000, RZ, 0xc0, !PT ;  /* 0xffff0000adad7812 */ /* 0x000fe200078ec0ff */
[----:B------:R-:W-:Y:S01]  /*49b0*/  IMAD.U32 R172, R172, 0x10000, RZ ;  /* 0x00010000acac7824 */ /* 0x000fe200078e00ff */
[----:B------:R-:W-:Y:S01]  /*49c0*/  LOP3.LUT R171, R171, 0xffff0000, RZ, 0xc0, !PT ;  /* 0xffff0000abab7812 */ /* 0x000fe200078ec0ff */
[----:B------:R-:W-:-:S02]  /*49d0*/  IMAD.U32 R170, R170, 0x10000, RZ ;  /* 0x00010000aaaa7824 */ /* 0x000fc400078e00ff */
[C---:B------:R-:W-:Y:S01]  /*49e0*/  FFMA.FTZ R68, R67.reuse, R68, -R70 ;  /* 0x0000004443447223 */ /* 0x040fe20000010846 */
[----:B------:R-:W-:Y:S01]  /*49f0*/  FFMA.FTZ R67, R67, R69, R66 ;  /* 0x0000004543437223 */ /* 0x000fe20000010042 */
[C---:B------:R-:W-:Y:S01]  /*4a00*/  FFMA.FTZ R63, R61.reuse, R63, -R72 ;  /* 0x0000003f3d3f7223 */ /* 0x040fe20000010848 */
[----:B------:R-:W-:Y:S01]  /*4a10*/  FFMA.FTZ R62, R61, R62, R14 ;  /* 0x0000003e3d3e7223 */ /* 0x000fe2000001000e */
[----:B------:R-:W-:Y:S02]  /*4a20*/  IMAD.U32 R15, R15, 0x10000, RZ ;  /* 0x000100000f0f7824 */ /* 0x000fe400078e00ff */
        /* <DEDUP_REMOVED lines=13> */
.L_x_6014:
[----:B------:R-:W-:Y:S05]  /*4b00*/  BSYNC B3 ;  /* 0x0000000000037941 */ /* 0x000fea0003800000 */
.L_x_6013:
[----:B----4-:R0:W-:Y:S02]  /*4b10*/  ST.E.128 desc[UR60][R64.64], R12 ;  /* 0x0000000c40007985 */ /* 0x0101e4000c101d3c */
.L_x_6012:
[----:B------:R-:W-:Y:S05]  /*4b20*/  BSYNC B2 ;  /* 0x0000000000027941 */ /* 0x000fea0003800000 */
.L_x_6011:
        /* <DEDUP_REMOVED lines=53> */
.L_x_6016:
[----:B------:R-:W-:Y:S05]  /*4e80*/  BSYNC B2 ;  /* 0x0000000000027941 */ /* 0x000fea0003800000 */
.L_x_6015:
[----:B----4-:R0:W-:Y:S02]  /*4e90*/  ST.E.128 desc[UR60][R60.64], R12 ;  /* 0x0000000c3c007985 */ /* 0x0101e4000c101d3c */
.L_x_5994:
[----:B------:R-:W-:Y:S05]  /*4ea0*/  BSYNC B1 ;  /* 0x0000000000017941 */ /* 0x000fea0003800000 */
.L_x_5993:
[----:B------:R-:W-:-:S03]  /*4eb0*/  UMOV UR4, 0xffffffff ;  /* 0xffffffff00047882 */ /* 0x000fc60000000000 */
[----:B------:R-:W-:Y:S05]  /*4ec0*/  BRA.DIV UR4, `(.L_x_6017) ;  /* 0x0000020e04987947 */ /* 0x000fea000b800000 */
[----:B-1----:R-:W1:Y:S04]  /*4ed0*/  SHFL.IDX PT, R119, R119, 0x1, 0x1c1f ;  /* 0x003c1f0077777f89 */ /* 0x002e6800000e0000 */
[----:B------:R-:W0:Y:S02]  /*4ee0*/  SHFL.IDX PT, R120, R120, 0x1, 0x1c1f ;  /* 0x003c1f0078787f89 */ /* 0x000e2400000e0000 */
.L_x_6342:
        /* <DEDUP_REMOVED lines=19> */
[----:B------:R-:W-:Y:S01]  /*5020*/  LOP3.LUT R53, R13, 0xffff0000, RZ, 0xc0, !PT ;  /* 0xffff00000d357812 */ /* 0x000fe200078ec0ff */
[----:B------:R-:W-:Y:S01]  /*5030*/  IMAD.U32 R55, R163, 0x10000, RZ ;  /* 0x00010000a3377824 */ /* 0x000fe200078e00ff */
[C---:B------:R-:W-:Y:S01]  /*5040*/  LOP3.LUT R60, R164.reuse, 0xffff0000, RZ, 0xc0, !PT ;  /* 0xffff0000a43c7812 */ /* 0x040fe200078ec0ff */
[----:B------:R-:W-:Y:S01]  /*5050*/  IMAD.U32 R164, R164, 0x10000, RZ ;  /* 0x00010000a4a47824 */ /* 0x000fe200078e00ff */
[C---:B------:R-:W-:Y:S01]  /*5060*/  LOP3.LUT R58, R161.reuse, 0xffff0000, RZ, 0xc0, !PT ;  /* 0xffff0000a13a7812 */ /* 0x040fe200078ec0ff */
[----:B------:R-:W-:Y:S01]  /*5070*/  IMAD.U32 R161, R161, 0x10000, RZ ;  /* 0x00010000a1a17824 */ /* 0x000fe200078e00ff */
[----:B------:R-:W-:Y:S01]  /*5080*/  LOP3.LUT R54, R14, 0xffff0000, RZ, 0xc0, !PT ;  /* 0xffff00000e367812 */ /* 0x000fe200078ec0ff */
[C---:B------:R-:W-:Y:S01]  /*5090*/  IMAD.U32 R14, R15.reuse, 0x10000, RZ ;  /* 0x000100000f0e7824 */ /* 0x040fe200078e00ff */
[----:B---3--:R-:W-:Y:S01]  /*50a0*/  LOP3.LUT R11, R15, 0xffff0000, RZ, 0xc0, !PT ;  /* 0xffff00000f0b7812 */ /* 0x008fe200078ec0ff */
[----:B------:R-:W-:Y:S01]  /*50b0*/  FMUL.FTZ R62, R53, R60 ;  /* 0x0000003c353e7220 */ /* 0x000fe20000410000 */
[----:B------:R-:W-:-:S02]  /*50c0*/  IMAD.U32 R15, R13, 0x10000, RZ ;  /* 0x000100000d0f7824 */ /* 0x000fc400078e00ff */
[-C--:B------:R-:W-:Y:S01]  /*50d0*/  FMUL.FTZ R53, R53, R58.reuse ;  /* 0x0000003a35357220 */ /* 0x080fe20000410000 */
[----:B------:R-:W-:Y:S01]  /*50e0*/  SHF.L.U32 R59, R169, 0x10, RZ ;  /* 0x00000010a93b7819 */ /* 0x000fe200000006ff */
[----:B------:R-:W-:Y:S02]  /*50f0*/  IMAD.U32 R13, R12, 0x10000, RZ ;  /* 0x000100000c0d7824 */ /* 0x000fe400078e00ff */
[C---:B------:R-:W-:Y:S01]  /*5100*/  FFMA.FTZ R62, R15.reuse, R58, -R62 ;  /* 0x0000003a0f3e7223 */ /* 0x040fe2000001083e */
[----:B------:R-:W-:Y:S01]  /*5110*/  FFMA.FTZ R53, R15, R60, R53 ;  /* 0x0000003c0f357223 */ /* 0x000fe20000010035 */
[C---:B------:R-:W-:Y:S01]  /*5120*/  FMUL.FTZ R15, R54.reuse, R55 ;  /* 0x00000037360f7220 */ /* 0x040fe20000410000 */
[----:B------:R-:W-:Y:S01]  /*5130*/  LOP3.LUT R169, R169, 0xffff0000, RZ, 0xc0, !PT ;  /* 0xffff0000a9a97812 */ /* 0x000fe200078ec0ff */
[-C--:B------:R-:W-:Y:S01]  /*5140*/  FMUL.FTZ R61, R54, R59.reuse ;  /* 0x0000003b363d7220 */ /* 0x080fe20000410000 */
[----:B------:R-:W-:Y:S01]  /*5150*/  LOP3.LUT R163, R163, 0xffff0000, RZ, 0xc0, !PT ;  /* 0xffff0000a3a37812 */ /* 0x000fe200078ec0ff */
[----:B------:R-:W-:Y:S01]  /*5160*/  FFMA.FTZ R54, R52, R59, R15 ;  /* 0x0000003b34367223 */ /* 0x000fe2000001000f */
[----:B------:R-:W-:Y:S01]  /*5170*/  LOP3.LUT R12, R12, 0xffff0000, RZ, 0xc0, !PT ;  /* 0xffff00000c0c7812 */ /* 0x000fe200078ec0ff */
[----:B------:R-:W-:Y:S01]  /*5180*/  FFMA.FTZ R61, R52, R55, -R61 ;  /* 0x00000037343d7223 */ /* 0x000fe2000001083d */
[C---:B------:R-:W-:Y:S01]  /*5190*/  FMUL.FTZ R15, R11.reuse, R169 ;  /* 0x000000a90b0f7220 */ /* 0x040fe20000410000 */
[----:B------:R-:W-:-:S02]  /*51a0*/  FMUL.FTZ R58, R11, R163 ;  /* 0x000000a30b3a7220 */ /* 0x000fc40000410000 */
        /* <DEDUP_REMOVED lines=8> */
[----:B------:R-:W-:-:S02]  /*5230*/  F2FP.BF16.F32.PACK_AB R14, R54, R61 ;  /* 0x0000003d360e723e */ /* 0x000fc400000010ff */
[----:B------:R-:W-:-:S07]  /*5240*/  F2FP.BF16.F32.PACK_AB R12, R11, R52 ;  /* 0x000000340b0c723e */ /* 0x000fce00000010ff */
.L_x_6022:
[----:B------:R-:W-:Y:S05]  /*5250*/  BSYNC B2 ;  /* 0x0000000000027941 */ /* 0x000fea0003800000 */
.L_x_6021:
[----:B----4-:R0:W-:Y:S02]  /*5260*/  ST.E.128 desc[UR60][R56.64], R12 ;  /* 0x0000000c38007985 */ /* 0x0101e4000c101d3c */
.L_x_6020:
[----:B------:R-:W-:Y:S05]  /*5270*/  BSYNC B1 ;  /* 0x0000000000017941 */ /* 0x000fea0003800000 */
.L_x_6019:
        /* <DEDUP_REMOVED lines=57> */
.L_x_6026:
[----:B------:R-:W-:Y:S05]  /*5610*/  BSYNC B2 ;  /* 0x0000000000027941 */ /* 0x000fea0003800000 */
.L_x_6025:
[----:B----4-:R0:W-:Y:S02]  /*5620*/  ST.E.128 desc[UR60][R52.64], R12 ;  /* 0x0000000c34007985 */ /* 0x0101e4000c101d3c */
.L_x_6024:
[----:B------:R-:W-:Y:S05]  /*5630*/  BSYNC B1 ;  /* 0x0000000000017941 */ /* 0x000fea0003800000 */
.L_x_6023:
        /* <DEDUP_REMOVED lines=57> */
.L_x_6030:
[----:B------:R-:W-:Y:S05]  /*59d0*/  BSYNC B2 ;  /* 0x0000000000027941 */ /* 0x000fea0003800000 */
.L_x_6029:
[----:B----4-:R0:W-:Y:S02]  /*59e0*/  ST.E.128 desc[UR60][R48.64], R12 ;  /* 0x0000000c30007985 */ /* 0x0101e4000c101d3c */
.L_x_6028:
[----:B------:R-:W-:Y:S05]  /*59f0*/  BSYNC B1 ;  /* 0x0000000000017941 */ /* 0x000fea0003800000 */
.L_x_6027:
        /* <DEDUP_REMOVED lines=40> */
[----:B------:R-:W-:Y:S01]  /*5c80*/  SHF.L.U32 R15, R15, 0x10, RZ ;  /* 0x000000100f0f7819 */ /* 0x000fe200000006ff */
[----:B------:R-:W-:Y:S01]  /*5c90*/  FFMA.FTZ R40, R40, R48, R41 ;  /* 0x0000003028287223 */ /* 0x000fe20000010029 */
        /* <DEDUP_REMOVED lines=13> */
.L_x_6034:
[----:B------:R-:W-:Y:S05]  /*5d70*/  BSYNC B2 ;  /* 0x0000000000027941 */ /* 0x000fea0003800000 */
.L_x_6033:
[----:B----4-:R0:W-:Y:S02]  /*5d80*/  ST.E.128 desc[UR60][R44.64], R12 ;  /* 0x0000000c2c007985 */ /* 0x0101e4000c101d3c */
.L_x_6032:
[----:B------:R-:W-:Y:S05]  /*5d90*/  BSYNC B1 ;  /* 0x0000000000017941 */ /* 0x000fea0003800000 */
.L_x_6031:
        /* <DEDUP_REMOVED lines=55> */
.L_x_6038:
[----:B------:R-:W-:Y:S05]  /*6110*/  BSYNC B2 ;  /* 0x0000000000027941 */ /* 0x000fea0003800000 */
.L_x_6037:
[----:B----4-:R0:W-:Y:S02]  /*6120*/  ST.E.128 desc[UR60][R40.64], R12 ;  /* 0x0000000c28007985 */ /* 0x0101e4000c101d3c */
.L_x_6036:
[----:B------:R-:W-:Y:S05]  /*6130*/  BSYNC B1 ;  /* 0x0000000000017941 */ /* 0x000fea0003800000 */
.L_x_6035:
        /* <DEDUP_REMOVED lines=54> */
.L_x_6040:
[----:B------:R-:W-:Y:S05]  /*64a0*/  BSYNC B1 ;  /* 0x0000000000017941 */ /* 0x000fea0003800000 */
.L_x_6039:
[----:B----4-:R0:W-:Y:S01]  /*64b0*/  ST.E.128 desc[UR60][R36.64], R12 ;  /* 0x0000000c24007985 */ /* 0x0101e2000c101d3c */
[----:B------:R-:W-:Y:S05]  /*64c0*/  BRA `(.L_x_6018) ;  /* 0x0000004000c07947 */ /* 0x000fea0003800000 */
.L_x_5984:
        /* <DEDUP_REMOVED lines=47> */
.L_x_6042:
[----:B------:R-:W-:Y:S05]  /*67c0*/  BSYNC B1 ;  /* 0x0000000000017941 */ /* 0x000fea0003800000 */
.L_x_6041:
[----:B0-----:R-:W-:Y:S01]  /*67d0*/  IADD3 R56, R203, 0x40, RZ ;  /* 0x00000040cb387810 */ /* 0x001fe20007ffe0ff */
[----:B------:R-:W-:Y:S01]  /*67e0*/  BSSY B1, `(.L_x_6043) ;  /* 0x000002f000017945 */ /* 0x000fe20003800000 */
[----:B------:R-:W-:Y:S02]  /*67f0*/  CS2R R62, SRZ ;  /* 0x00000000003e7805 */ /* 0x000fe4000001ff00 */
[----:B------:R-:W-:Y:S02]  /*6800*/  CS2R R60, SRZ ;  /* 0x00000000003c7805 */ /* 0x000fe4000001ff00 */
[----:B------:R-:W-:Y:S02]  /*6810*/  ISETP.GE.AND P4, PT, R56, R87, PT ;  /* 0x000000573800720c */ /* 0x000fe40003f86270 */
        /* <DEDUP_REMOVED lines=43> */
.L_x_6044:
[----:B------:R-:W-:Y:S05]  /*6ad0*/  BSYNC B1 ;  /* 0x0000000000017941 */ /* 0x000fea0003800000 */
.L_x_6043:
[----:B------:R-:W2:Y:S01]  /*6ae0*/  LDL R11, [R1+0x4] ;  /* 0x00000400010b7983 */ /* 0x000ea20000100800 */
[----:B0-----:R-:W-:Y:S02]  /*6af0*/  IMAD.MOV.U32 R12, RZ, RZ, R33 ;  /* 0x000000ffff0c7224 */ /* 0x001fe400078e0021 */
        /* <DEDUP_REMOVED lines=12> */
[----:B------:R-:W-:Y:S01]  /*6bc0*/  PRMT R171, R171, 0x5410, R12 ;  /* 0x00005410abab7816 */ /* 0x000fe2000000000c */
[----:B------:R-:W-:-:S05]  /*6bd0*/  IMAD.MOV.U32 R12, RZ, RZ, R47 ;  /* 0x000000ffff0c7224 */ /* 0x000fca00078e002f */
[----:B------:R-:W-:Y:S01]  /*6be0*/  PRMT R163, R12, 0x5410, R14 ;  /* 0x000054100ca37816 */ /* 0x000fe2000000000e */
[----:B------:R-:W-:Y:S02]  /*6bf0*/  IMAD.MOV.U32 R12, RZ, RZ, R51 ;  /* 0x000000ffff0c7224 */ /* 0x000fe400078e0033 */
[----:B------:R-:W-:-:S05]  /*6c00*/  IMAD.MOV.U32 R14, RZ, RZ, R49 ;  /* 0x000000ffff0e7224 */ /* 0x000fca00078e0031 */
[----:B------:R-:W-:Y:S01]  /*6c10*/  PRMT R168, R14, 0x7610, R168 ;  /* 0x000076100ea87816 */ /* 0x000fe200000000a8 */
[----:B------:R-:W-:-:S05]  /*6c20*/  IMAD.MOV.U32 R14, RZ, RZ, R53 ;  /* 0x000000ffff0e7224 */ /* 0x000fca00078e0035 */
[----:B------:R-:W-:Y:S01]  /*6c30*/  PRMT R153, R14, 0x7610, R153 ;  /* 0x000076100e997816 */ /* 0x000fe20000000099 */
[----:B-----5:R-:W-:Y:S01]  /*6c40*/  IMAD.MOV.U32 R14, RZ, RZ, R57 ;  /* 0x000000ffff0e7224 */ /* 0x020fe200078e0039 */
[----:B--2---:R-:W-:Y:S01]  /*6c50*/  R2UR UR4, R11 ;  /* 0x000000000b0472ca */ /* 0x004fe200000e0000 */
[----:B------:R-:W-:-:S05]  /*6c60*/  IMAD.MOV.U32 R11, RZ, RZ, R32 ;  /* 0x000000ffff0b7224 */ /* 0x000fca00078e0020 */
[----:B------:R-:W-:Y:S01]  /*6c70*/  PRMT R164, R11, 0x5410, R81 ;  /* 0x000054100ba47816 */ /* 0x000fe20000000051 */
[----:B------:R-:W-:-:S05]  /*6c80*/  IMAD.MOV.U32 R11, RZ, RZ, R38 ;  /* 0x000000ffff0b7224 */ /* 0x000fca00078e0026 */
[----:B------:R-:W-:Y:S01]  /*6c90*/  PRMT R166, R166, 0x5410, R11 ;  /* 0x00005410a6a67816 */ /* 0x000fe2000000000b */
[----:B------:R-:W-:Y:S01]  /*6ca0*/  IMAD.MOV.U32 R11, RZ, RZ, R42 ;  /* 0x000000ffff0b7224 */ /* 0x000fe200078e002a */
[----:B------:R-:W-:Y:S02]  /*6cb0*/  UISETP.NE.AND UP0, UPT, UR4, 0x3, UPT ;  /* 0x000000030400788c */ /* 0x000fe4000bf05270 */
[----:B------:R-:W-:Y:S01]  /*6cc0*/  PRMT R166, R13, 0x7610, R166 ;  /* 0x000076100da67816 */ /* 0x000fe200000000a6 */
[----:B------:R-:W-:Y:S01]  /*6cd0*/  IMAD.MOV.U32 R13, RZ, RZ, R44 ;  /* 0x000000ffff0d7224 */ /* 0x000fe200078e002c */
[----:B------:R-:W-:Y:S01]  /*6ce0*/  PRMT R170, R170, 0x5410, R11 ;  /* 0x00005410aaaa7816 */ /* 0x000fe2000000000b */
[----:B------:R-:W-:Y:S01]  /*6cf0*/  IMAD.MOV.U32 R11, RZ, RZ, R46 ;  /* 0x000000ffff0b7224 */ /* 0x000fe200078e002e */
[----:B------:R-:W-:-:S04]  /*6d00*/  PLOP3.LUT P2, PT, PT, PT, UP0, 0x80, 0x0 ;  /* 0x000000000000781c */ /* 0x000fc80003f4f008 */
[----:B------:R-:W-:Y:S01]  /*6d10*/  PRMT R162, R11, 0x5410, R13 ;  /* 0x000054100ba27816 */ /* 0x000fe2000000000d */
[----:B------:R-:W-:Y:S02]  /*6d20*/  IMAD.MOV.U32 R11, RZ, RZ, R50 ;  /* 0x000000ffff0b7224 */ /* 0x000fe400078e0032 */
[----:B------:R-:W-:-:S03]  /*6d30*/  IMAD.MOV.U32 R13, RZ, RZ, R48 ;  /* 0x000000ffff0d7224 */ /* 0x000fc600078e0030 */
        /* <DEDUP_REMOVED lines=15> */
[----:B------:R-:W-:Y:S01]  /*6e30*/  MOV R14, R60 ;  /* 0x0000003c000e7202 */ /* 0x000fe20000000f00 */
        /* <DEDUP_REMOVED lines=29> */
.L_x_6045:
[----:B------:R-:W-:Y:S01]  /*7010*/  IMAD R88, R18, 0x8, R2 ;  /* 0x0000000812587824 */ /* 0x000fe200078e0202 */
[----:B------:R-:W-:Y:S01]  /*7020*/  SHF.L.U32 R89, R204, 0x1f, RZ ;  /* 0x0000001fcc597819 */ /* 0x000fe200000006ff */
[----:B------:R-:W0:Y:S01]  /*7030*/  LDC R134, c[0x0][0x2f4] ;  /* 0x0000bd00ff867b82 */ /* 0x000e220000000800 */
[----:B------:R-:W-:Y:S02]  /*7040*/  BSSY B1, `(.L_x_6046) ;  /* 0x0000003000017945 */ /* 0x000fe40003800000 */
[----:B------:R-:W1:Y:S02]  /*7050*/  SYNCS.PHASECHK.TRANS64.TRYWAIT P5, [R88+URZ+0x30890], R89 ;  /* 0x03089059580075a7 */ /* 0x000e6400080a017f */
[----:B-1----:R-:W-:Y:S05]  /*7060*/  @!P5 BRA `(.L_x_6047) ;  /* 0x000001ec007cd947 */ /* 0x002fea0003800000 */
.L_x_6343:
[----:B------:R-:W-:Y:S05]  /*7070*/  BSYNC B1 ;  /* 0x0000000000017941 */ /* 0x000fea0003800000 */
.L_x_6046:
[----:B------:R-:W-:Y:S01]  /*7080*/  UMOV UR4, 0xffffffff ;  /* 0xffffffff00047882 */ /* 0x000fe20000000000 */
[----:B0-----:R-:W-:Y:S02]  /*7090*/  IMAD.IADD R137, R134, 0x1, -R121 ;  /* 0x0000000186897824 */ /* 0x001fe400078e0a79 */
[----:B------:R-:W-:Y:S05]  /*70a0*/  BRA.DIV UR4, `(.L_x_6048) ;  /* 0x000001ee04807947 */ /* 0x000fea000b800000 */
[----:B------:R0:W2:Y:S04]  /*70b0*/  SHFL.IDX PT, R117, R119, RZ, 0x1c1f ;  /* 0x001c1fff77757589 */ /* 0x0000a800000e0000 */
[----:B------:R0:W3:Y:S02]  /*70c0*/  SHFL.IDX PT, R11, R120, RZ, 0x1c1f ;  /* 0x001c1fff780b7589 */ /* 0x0000e400000e0000 */
.L_x_6347:
        /* <DEDUP_REMOVED lines=30> */
[----:B--2---:R-:W-:Y:S01]  /*72b0*/  IMAD.U32 R154, R81, 0x10000, RZ ;  /* 0x00010000519a7824 */ /* 0x004fe200078e00ff */
[----:B------:R-:W-:Y:S02]  /*72c0*/  SHF.R.U32.HI R150, RZ, 0x10, R41 ;  /* 0x00000010ff967819 */ /* 0x000fe40000011629 */
[----:B------:R-:W-:Y:S02]  /*72d0*/  SHF.R.U32.HI R41, RZ, 0x10, R53 ;  /* 0x00000010ff297819 */ /* 0x000fe40000011635 */
[C---:B------:R-:W-:Y:S02]  /*72e0*/  PRMT R150, R153.reuse, 0x5432, R150 ;  /* 0x0000543299967816 */ /* 0x040fe40000000096 */
[----:B------:R-:W-:Y:S02]  /*72f0*/  PRMT R41, R153, 0x5410, R41 ;  /* 0x0000541099297816 */ /* 0x000fe40000000029 */
[--C-:B------:R-:W-:Y:S01]  /*7300*/  SHF.R.U64 R40, R42, 0x10, R43.reuse ;  /* 0x000000102a287819 */ /* 0x100fe2000000122b */
[----:B---3--:R-:W-:Y:S01]  /*7310*/  IMAD.U32 R42, R13, 0x10000, RZ ;  /* 0x000100000d2a7824 */ /* 0x008fe200078e00ff */
[----:B------:R-:W-:Y:S01]  /*7320*/  SHF.R.U32.HI R152, RZ, 0x10, R43 ;  /* 0x00000010ff987819 */ /* 0x000fe2000001162b */
[----:B------:R-:W-:Y:S01]  /*7330*/  IMAD.U32 R153, R41, 0x10000, RZ ;  /* 0x0001000029997824 */ /* 0x000fe200078e00ff */
[----:B------:R-:W-:Y:S01]  /*7340*/  LOP3.LUT R81, R81, 0xffff0000, RZ, 0xc0, !PT ;  /* 0xffff000051517812 */ /* 0x000fe200078ec0ff */
[----:B------:R-:W-:Y:S01]  /*7350*/  IMAD.U32 R43, R150, 0x10000, RZ ;  /* 0x00010000962b7824 */ /* 0x000fe200078e00ff */
[----:B------:R-:W-:Y:S01]  /*7360*/  SHF.R.U64 R52, R52, 0x10, R53 ;  /* 0x0000001034347819 */ /* 0x000fe20000001235 */
[C---:B------:R-:W-:Y:S01]  /*7370*/  FMUL.FTZ R155, R154.reuse, R153 ;  /* 0x000000999a9b7220 */ /* 0x040fe20000410000 */
[----:B------:R-:W-:Y:S01]  /*7380*/  SHF.R.U32.HI R53, RZ, 0x10, R55 ;  /* 0x00000010ff357819 */ /* 0x000fe20000011637 */
[-C--:B------:R-:W-:Y:S01]  /*7390*/  FMUL.FTZ R154, R154, R43.reuse ;  /* 0x0000002b9a9a7220 */ /* 0x080fe20000410000 */
[----:B------:R-:W-:Y:S01]  /*73a0*/  LOP3.LUT R13, R13, 0xffff0000, RZ, 0xc0, !PT ;  /* 0xffff00000d0d7812 */ /* 0x000fe200078ec0ff */
[C---:B------:R-:W-:Y:S01]  /*73b0*/  FFMA.FTZ R43, R42.reuse, R43, -R155 ;  /* 0x0000002b2a2b7223 */ /* 0x040fe2000001089b */
[----:B------:R-:W-:Y:S01]  /*73c0*/  PRMT R53, R169, 0x5410, R53 ;  /* 0x00005410a9357816 */ /* 0x000fe20000000035 */
[----:B------:R-:W-:Y:S01]  /*73d0*/  FFMA.FTZ R42, R42, R153, R154 ;  /* 0x000000992a2a7223 */ /* 0x000fe2000001009a */
[----:B------:R-:W-:Y:S01]  /*73e0*/  LOP3.LUT R153, R150, 0xffff0000, RZ, 0xc0, !PT ;  /* 0xffff000096997812 */ /* 0x000fe200078ec0ff */
[----:B------:R-:W-:Y:S01]  /*73f0*/  IMAD.U32 R154, R83, 0x10000, RZ ;  /* 0x00010000539a7824 */ /* 0x000fe200078e00ff */
[----:B------:R-:W-:-:S02]  /*7400*/  LOP3.LUT R150, R41, 0xffff0000, RZ, 0xc0, !PT ;  /* 0xffff000029967812 */ /* 0x000fc400078ec0ff */
[----:B------:R-:W-:Y:S02]  /*7410*/  PRMT R152, R171, 0x5432, R152 ;  /* 0x00005432ab987816 */ /* 0x000fe40000000098 */
[----:B------:R-:W-:Y:S01]  /*7420*/  LOP3.LUT R83, R83, 0xffff0000, RZ, 0xc0, !PT ;  /* 0xffff000053537812 */ /* 0x000fe200078ec0ff */
[CC--:B------:R-:W-:Y:S01]  /*7430*/  FMUL.FTZ R41, R81.reuse, R150.reuse ;  /* 0x0000009651297220 */ /* 0x0c0fe20000410000 */
[-C--:B------:R-:W-:Y:S01]  /*7440*/  FMUL.FTZ R81, R81, R153.reuse ;  /* 0x0000009951517220 */ /* 0x080fe20000410000 */
[----:B------:R-:W-:Y:S02]  /*7450*/  PRMT R52, R173, 0x5432, R52 ;  /* 0x00005432ad347816 */ /* 0x000fe40000000034 */
[C---:B------:R-:W-:Y:S01]  /*7460*/  FFMA.FTZ R41, R13.reuse, R153, -R41 ;  /* 0x000000990d297223 */ /* 0x040fe20000010829 */
[----:B------:R-:W-:Y:S01]  /*7470*/  FFMA.FTZ R13, R13, R150, R81 ;  /* 0x000000960d0d7223 */ /* 0x000fe20000010051 */
[----:B------:R-:W-:Y:S01]  /*7480*/  IMAD.U32 R153, R53, 0x10000, RZ ;  /* 0x0001000035997824 */ /* 0x000fe200078e00ff */
[----:B------:R-:W-:Y:S01]  /*7490*/  SHF.L.U32 R150, R152, 0x10, RZ ;  /* 0x0000001098967819 */ /* 0x000fe200000006ff */
[C---:B------:R-:W-:Y:S01]  /*74a0*/  IMAD.U32 R81, R15.reuse, 0x10000, RZ ;  /* 0x000100000f517824 */ /* 0x040fe200078e00ff */
[----:B------:R-:W-:Y:S01]  /*74b0*/  LOP3.LUT R15, R15, 0xffff0000, RZ, 0xc0, !PT ;  /* 0xffff00000f0f7812 */ /* 0x000fe200078ec0ff */
[-C--:B------:R-:W-:Y:S01]  /*74c0*/  FMUL.FTZ R155, R154, R153.reuse ;  /* 0x000000999a9b7220 */ /* 0x080fe20000410000 */
[----:B------:R-:W-:Y:S01]  /*74d0*/  PRMT R151, R166, 0x5410, R151 ;  /* 0x00005410a6977816 */ /* 0x000fe20000000097 */
[-C--:B------:R-:W-:Y:S01]  /*74e0*/  FMUL.FTZ R154, R154, R150.reuse ;  /* 0x000000969a9a7220 */ /* 0x080fe20000410000 */
[----:B------:R-:W-:Y:S01]  /*74f0*/  SHF.R.U64 R54, R54, 0x10, R55 ;  /* 0x0000001036367819 */ /* 0x000fe20000001237 */
[C---:B------:R-:W-:Y:S01]  /*7500*/  FFMA.FTZ R150, R81.reuse, R150, -R155 ;  /* 0x0000009651967223 */ /* 0x040fe2000001089b */
[----:B------:R-:W-:Y:S01]  /*7510*/  LOP3.LUT R55, R12, 0xffff0000, RZ, 0xc0, !PT ;  /* 0xffff00000c377812 */ /* 0x000fe200078ec0ff */
[----:B------:R-:W-:Y:S01]  /*7520*/  FFMA.FTZ R81, R81, R153, R154 ;  /* 0x0000009951517223 */ /* 0x000fe2000001009a */
[----:B------:R-:W-:Y:S01]  /*7530*/  LOP3.LUT R153, R152, 0xffff0000, RZ, 0xc0, !PT ;  /* 0xffff000098997812 */ /* 0x000fe200078ec0ff */
[----:B------:R-:W-:Y:S01]  /*7540*/  IMAD.U32 R154, R151, 0x10000, RZ ;  /* 0x00010000979a7824 */ /* 0x000fe200078e00ff */
[----:B------:R-:W-:-:S02]  /*7550*/  LOP3.LUT R152, R53, 0xffff0000, RZ, 0xc0, !PT ;  /* 0xffff000035987812 */ /* 0x000fc400078ec0ff */
[----:B------:R-:W-:Y:S02]  /*7560*/  LOP3.LUT R151, R151, 0xffff0000, RZ, 0xc0, !PT ;  /* 0xffff000097977812 */ /* 0x000fe400078ec0ff */
[----:B------:R-:W-:Y:S01]  /*7570*/  PRMT R54, R172, 0x5432, R54 ;  /* 0x00005432ac367816 */ /* 0x000fe20000000036 */
[CC--:B------:R-:W-:Y:S01]  /*7580*/  FMUL.FTZ R53, R83.reuse, R152.reuse ;  /* 0x0000009853357220 */ /* 0x0c0fe20000410000 */
[-C--:B------:R-:W-:Y:S01]  /*7590*/  FMUL.FTZ R83, R83, R153.reuse ;  /* 0x0000009953537220 */ /* 0x080fe20000410000 */
[----:B------:R-:W-:Y:S02]  /*75a0*/  PRMT R40, R170, 0x5432, R40 ;  /* 0x00005432aa287816 */ /* 0x000fe40000000028 */
        /* <DEDUP_REMOVED lines=10> */
[C---:B------:R-:W-:Y:S01]  /*7650*/  FMUL.FTZ R12, R80.reuse, R52 ;  /* 0x00000034500c7220 */ /* 0x040fe20000410000 */
[----:B------:R-:W-:Y:S01]  /*7660*/  FMUL.FTZ R80, R80, R151 ;  /* 0x0000009750507220 */ /* 0x000fe20000410000 */
[C---:B------:R-:W-:Y:S01]  /*7670*/  FFMA.FTZ R155, R83.reuse, R154, -R155 ;  /* 0x0000009a539b7223 */ /* 0x040fe2000001089b */
[----:B------:R-:W-:Y:S01]  /*7680*/  FFMA.FTZ R153, R83, R152, R153 ;  /* 0x0000009853997223 */ /* 0x000fe20000010099 */
[----:B------:R-:W-:-:S02]  /*7690*/  IMAD.U32 R152, R82, 0x10000, RZ ;  /* 0x0001000052987824 */ /* 0x000fc400078e00ff */
[C---:B------:R-:W-:Y:S01]  /*76a0*/  FFMA.FTZ R52, R55.reuse, R52, R80 ;  /* 0x0000003437347223 */ /* 0x040fe20000010050 */
[----:B------:R-:W-:Y:S02]  /*76b0*/  IMAD.U32 R80, R54, 0x10000, RZ ;  /* 0x0001000036507824 */ /* 0x000fe400078e00ff */
[----:B------:R-:W-:Y:S01]  /*76c0*/  FFMA.FTZ R12, R55, R151, -R12 ;  /* 0x00000097370c7223 */ /* 0x000fe2000001080c */
[----:B------:R-:W-:Y:S01]  /*76d0*/  IMAD.U32 R83, R40, 0x10000, RZ ;  /* 0x0001000028537824 */ /* 0x000fe200078e00ff */
[----:B------:R-:W-:Y:S01]  /*76e0*/  LOP3.LUT R82, R82, 0xffff0000, RZ, 0xc0, !PT ;  /* 0xffff000052527812 */ /* 0x000fe200078ec0ff */
[----:B------:R-:W-:Y:S01]  /*76f0*/  FMUL.FTZ R151, R152, R80 ;  /* 0x0000005098977220 */ /* 0x000fe20000410000 */
[----:B------:R-:W-:Y:S02]  /*7700*/  IMAD.U32 R55, R14, 0x10000, RZ ;  /* 0x000100000e377824 */ /* 0x000fe400078e00ff */
[-C--:B------:R-:W-:Y:S01]  /*7710*/  FMUL.FTZ R152, R152, R83.reuse ;  /* 0x0000005398987220 */ /* 0x080fe20000410000 */
[----:B------:R-:W-:Y:S01]  /*7720*/  LOP3.LUT R54, R54, 0xffff0000, RZ, 0xc0, !PT ;  /* 0xffff000036367812 */ /* 0x000fe200078ec0ff */
[----:B------:R-:W-:-:S02]  /*7730*/  FFMA.FTZ R151, R55, R83, -R151 ;  /* 0x0000005337977223 */ /* 0x000fc40000010897 */
[----:B------:R-:W-:Y:S01]  /*7740*/  FFMA.FTZ R152, R55, R80, R152 ;  /* 0x0000005037987223 */ /* 0x000fe20000010098 */
[----:B------:R-:W-:Y:S01]  /*7750*/  LOP3.LUT R40, R40, 0xffff0000, RZ, 0xc0, !PT ;  /* 0xffff000028287812 */ /* 0x000fe200078ec0ff */
[----:B------:R-:W-:Y:S01]  /*7760*/  FMUL.FTZ R55, R82, R54 ;  /* 0x0000003652377220 */ /* 0x000fe20000410000 */
[----:B------:R-:W-:Y:S02]  /*7770*/  LOP3.LUT R14, R14, 0xffff0000, RZ, 0xc0, !PT ;  /* 0xffff00000e0e7812 */ /* 0x000fe400078ec0ff */
[----:B------:R-:W-:Y:S01]  /*7780*/  F2FP.BF16.F32.PACK_AB R53, R53, R150 ;  /* 0x000000963535723e */ /* 0x000fe200000010ff */
[----:B------:R-:W-:Y:S01]  /*7790*/  FMUL.FTZ R82, R82, R40 ;  /* 0x0000002852527220 */ /* 0x000fe20000410000 */
[----:B------:R-:W-:Y:S01]  /*77a0*/  F2FP.BF16.F32.PACK_AB R42, R13, R42 ;  /* 0x0000002a0d2a723e */ /* 0x000fe200000010ff */
[----:B------:R-:W-:Y:S01]  /*77b0*/  FFMA.FTZ R55, R14, R40, -R55 ;  /* 0x000000280e377223 */ /* 0x000fe20000010837 */
        /* <DEDUP_REMOVED lines=11> */
.L_x_6054:
[----:B------:R-:W-:Y:S05]  /*7870*/  BSYNC B3 ;  /* 0x0000000000037941 */ /* 0x000fea0003800000 */
.L_x_6053:
[----:B------:R-:W-:Y:S01]  /*7880*/  ISETP.GE.AND P3, PT, R149, R134, PT ;  /* 0x000000869500720c */ /* 0x000fe20003f66270 */
[----:B---3--:R3:W-:-:S12]  /*7890*/  ST.E.128 desc[UR60][R122.64], R12 ;  /* 0x0000000c7a007985 */ /* 0x0087d8000c101d3c */
[----:B------:R-:W-:-:S05]  /*78a0*/  @!P3 IMAD.WIDE R40, R149, 0x2, R116 ;  /* 0x000000029528b825 */ /* 0x000fca00078e0274 */
[----:B--2---:R3:W-:Y:S02]  /*78b0*/  @!P3 ST.E.128 desc[UR60][R40.64], R80 ;  /* 0x000000502800b985 */ /* 0x0047e4000c101d3c */
.L_x_6052:
[----:B------:R-:W-:Y:S05]  /*78c0*/  BSYNC B2 ;  /* 0x0000000000027941 */ /* 0x000fea0003800000 */
.L_x_6051:
        /* <DEDUP_REMOVED lines=32> */
[----:B------:R-:W-:Y:S01]  /*7ad0*/  LOP3.LUT R41, R41, 0xffff0000, RZ, 0xc0, !PT ;  /* 0xffff000029297812 */ /* 0x000fe200078ec0ff */
[----:B------:R-:W-:Y:S01]  /*7ae0*/  IMAD.U32 R83, R55, 0x10000, RZ ;  /* 0x0001000037537824 */ /* 0x000fe200078e00ff */
[----:B------:R-:W-:Y:S01]  /*7af0*/  LOP3.LUT R13, R13, 0xffff0000, RZ, 0xc0, !PT ;  /* 0xffff00000d0d7812 */ /* 0x000fe200078ec0ff */
[----:B------:R-:W-:Y:S01]  /*7b00*/  IMAD.U32 R82, R80, 0x10000, RZ ;  /* 0x0001000050527824 */ /* 0x000fe200078e00ff */
[----:B------:R-:W-:Y:S01]  /*7b10*/  SHF.R.U64 R37, R36, 0x10, R37 ;  /* 0x0000001024257819 */ /* 0x000fe20000001225 */
[----:B------:R-:W-:Y:S01]  /*7b20*/  FMUL.FTZ R123, R122, R83 ;  /* 0x000000537a7b7220 */ /* 0x000fe20000410000 */
[----:B------:R-:W-:Y:S01]  /*7b30*/  SHF.R.U64 R48, R48, 0x10, R49 ;  /* 0x0000001030307819 */ /* 0x000fe20000001231 */
[-C--:B------:R-:W-:Y:S01]  /*7b40*/  FMUL.FTZ R122, R122, R82.reuse ;  /* 0x000000527a7a7220 */ /* 0x080fe20000410000 */
[----:B------:R-:W-:Y:S01]  /*7b50*/  PRMT R37, R165, 0x5410, R37 ;  /* 0x00005410a5257816 */ /* 0x000fe20000000025 */
        /* <DEDUP_REMOVED lines=23> */
[----:B------:R-:W-:Y:S01]  /*7cd0*/  PRMT R50, R165, 0x5432, R50 ;  /* 0x00005432a5327816 */ /* 0x000fe20000000032 */
        /* <DEDUP_REMOVED lines=8> */
[C---:B------:R-:W-:Y:S01]  /*7d60*/  IMAD.U32 R83, R40.reuse, 0x10000, RZ ;  /* 0x0001000028537824 */ /* 0x040fe200078e00ff */
[----:B------:R-:W-:Y:S01]  /*7d70*/  LOP3.LUT R40, R40, 0xffff0000, RZ, 0xc0, !PT ;  /* 0xffff000028287812 */ /* 0x000fe200078ec0ff */
[C---:B------:R-:W-:Y:S01]  /*7d80*/  IMAD.U32 R49, R37.reuse, 0x10000, RZ ;  /* 0x0001000025317824 */ /* 0x040fe200078e00ff */
[----:B------:R-:W-:Y:S01]  /*7d90*/  LOP3.LUT R37, R37, 0xffff0000, RZ, 0xc0, !PT ;  /* 0xffff000025257812 */ /* 0x000fe200078ec0ff */
[C---:B------:R-:W-:Y:S01]  /*7da0*/  IMAD.U32 R48, R41.reuse, 0x10000, RZ ;  /* 0x0001000029307824 */ /* 0x040fe200078e00ff */
[----:B------:R-:W-:Y:S01]  /*7db0*/  LOP3.LUT R41, R41, 0xffff0000, RZ, 0xc0, !PT ;  /* 0xffff000029297812 */ /* 0x000fe200078ec0ff */
[C---:B------:R-:W-:Y:S01]  /*7dc0*/  IMAD.U32 R43, R12.reuse, 0x10000, RZ ;  /* 0x000100000c2b7824 */ /* 0x040fe200078e00ff */
[----:B------:R-:W-:Y:S01]  /*7dd0*/  LOP3.LUT R12, R12, 0xffff0000, RZ, 0xc0, !PT ;  /* 0xffff00000c0c7812 */ /* 0x000fe200078ec0ff */
[C---:B------:R-:W-:Y:S01]  /*7de0*/  FMUL.FTZ R80, R83.reuse, R48 ;  /* 0x0000003053507220 */ /* 0x040fe20000410000 */
[----:B------:R-:W-:Y:S01]  /*7df0*/  FMUL.FTZ R83, R83, R49 ;  /* 0x0000003153537220 */ /* 0x000fe20000410000 */
[----:B------:R-:W-:-:S02]  /*7e00*/  PRMT R38, R166, 0x5432, R38 ;  /* 0x00005432a6267816 */ /* 0x000fc40000000026 */
[C---:B------:R-:W-:Y:S01]  /*7e10*/  FFMA.FTZ R80, R43.reuse, R49, -R80 ;  /* 0x000000312b507223 */ /* 0x040fe20000010850 */
[----:B------:R-:W-:Y:S01]  /*7e20*/  FFMA.FTZ R83, R43, R48, R83 ;  /* 0x000000302b537223 */ /* 0x000fe20000010053 */
[----:B------:R-:W-:Y:S01]  /*7e30*/  FMUL.FTZ R48, R40, R41 ;  /* 0x0000002928307220 */ /* 0x000fe20000410000 */
[----:B------:R-:W-:Y:S01]  /*7e40*/  SHF.L.U32 R39, R14, 0x10, RZ ;  /* 0x000000100e277819 */ /* 0x000fe200000006ff */
[-C--:B------:R-:W-:Y:S01]  /*7e50*/  FMUL.FTZ R40, R40, R37.reuse ;  /* 0x0000002528287220 */ /* 0x080fe20000410000 */
[----:B------:R-:W-:Y:S01]  /*7e60*/  LOP3.LUT R43, R14, 0xffff0000, RZ, 0xc0, !PT ;  /* 0xffff00000e2b7812 */ /* 0x000fe200078ec0ff */
        /* <DEDUP_REMOVED lines=29> */
.L_x_6058:
[----:B------:R-:W-:Y:S05]  /*8040*/  BSYNC B3 ;  /* 0x0000000000037941 */ /* 0x000fea0003800000 */
.L_x_6057:
[----:B------:R-:W-:Y:S01]  /*8050*/  ISETP.GE.AND P3, PT, R54, R134, PT ;  /* 0x000000863600720c */ /* 0x000fe20003f66270 */
[----:B--2---:R4:W-:-:S12]  /*8060*/  ST.E.128 desc[UR60][R52.64], R12 ;  /* 0x0000000c34007985 */ /* 0x0049d8000c101d3c */
[----:B------:R-:W-:-:S05]  /*8070*/  @!P3 IMAD.WIDE R36, R54, 0x2, R116 ;  /* 0x000000023624b825 */ /* 0x000fca00078e0274 */
[----:B---3--:R4:W-:Y:S02]  /*8080*/  @!P3 ST.E.128 desc[UR60][R36.64], R40 ;  /* 0x000000282400b985 */ /* 0x0089e4000c101d3c */
.L_x_6056:
[----:B------:R-:W-:Y:S05]  /*8090*/  BSYNC B2 ;  /* 0x0000000000027941 */ /* 0x000fea0003800000 */
.L_x_6055:
        /* <DEDUP_REMOVED lines=33> */
[----:B------:R-:W-:Y:S01]  /*82b0*/  SHF.R.U64 R32, R32, 0x10, R33 ;  /* 0x0000001020207819 */ /* 0x000fe20000001221 */
[----:B------:R-:W-:Y:S01]  /*82c0*/  IMAD.U32 R53, R38, 0x10000, RZ ;  /* 0x0001000026357824 */ /* 0x000fe200078e00ff */
[----:B------:R-:W-:Y:S01]  /*82d0*/  SHF.R.U32.HI R44, RZ, 0x10, R45 ;  /* 0x00000010ff2c7819 */ /* 0x000fe2000001162d */
[----:B------:R-:W-:Y:S01]  /*82e0*/  IMAD.U32 R45, R13, 0x10000, RZ ;  /* 0x000100000d2d7824 */ /* 0x000fe200078e00ff */
[----:B------:R-:W-:Y:S01]  /*82f0*/  SHF.R.U32.HI R33, RZ, 0x10, R33 ;  /* 0x00000010ff217819 */ /* 0x000fe20000011621 */
[----:B------:R-:W-:Y:S01]  /*8300*/  IMAD.U32 R50, R14, 0x10000, RZ ;  /* 0x000100000e327824 */ /* 0x000fe200078e00ff */
[----:B------:R-:W-:-:S02]  /*8310*/  PRMT R44, R163, 0x5432, R44 ;  /* 0x00005432a32c7816 */ /* 0x000fc4000000002c */
[----:B------:R-:W-:Y:S02]  /*8320*/  PRMT R33, R161, 0x5410, R33 ;  /* 0x00005410a1217816 */ /* 0x000fe40000000021 */
[--C-:B------:R-:W-:Y:S01]  /*8330*/  SHF.R.U64 R43, R46, 0x10, R47.reuse ;  /* 0x000000102e2b7819 */ /* 0x100fe2000000122f */
[----:B------:R-:W-:Y:S01]  /*8340*/  IMAD.U32 R54, R44, 0x10000, RZ ;  /* 0x000100002c367824 */ /* 0x000fe200078e00ff */
[----:B------:R-:W-:Y:S01]  /*8350*/  SHF.R.U32.HI R46, RZ, 0x10, R47 ;  /* 0x00000010ff2e7819 */ /* 0x000fe2000001162f */
[----:B------:R-:W-:Y:S01]  /*8360*/  IMAD.U32 R55, R33, 0x10000, RZ ;  /* 0x0001000021377824 */ /* 0x000fe200078e00ff */
[C---:B------:R-:W-:Y:S02]  /*8370*/  PRMT R35, R162.reuse, 0x5432, R35 ;  /* 0x00005432a2237816 */ /* 0x040fe40000000023 */
[----:B------:R-:W-:Y:S01]  /*8380*/  PRMT R162, R162, 0x5410, R43 ;  /* 0x00005410a2a27816 */ /* 0x000fe2000000002b */
[CC--:B------:R-:W-:Y:S01]  /*8390*/  FMUL.FTZ R43, R48.reuse, R54.reuse ;  /* 0x00000036302b7220 */ /* 0x0c0fe20000410000 */
[----:B------:R-:W-:Y:S01]  /*83a0*/  LOP3.LUT R49, R37, 0xffff0000, RZ, 0xc0, !PT ;  /* 0xffff000025317812 */ /* 0x000fe200078ec0ff */
[-C--:B------:R-:W-:Y:S01]  /*83b0*/  FMUL.FTZ R48, R48, R55.reuse ;  /* 0x0000003730307220 */ /* 0x080fe20000410000 */
[----:B------:R-:W-:Y:S01]  /*83c0*/  LOP3.LUT R44, R44, 0xffff0000, RZ, 0xc0, !PT ;  /* 0xffff00002c2c7812 */ /* 0x000fe200078ec0ff */
[----:B------:R-:W-:Y:S01]  /*83d0*/  FFMA.FTZ R43, R45, R55, -R43 ;  /* 0x000000372d2b7223 */ /* 0x000fe2000001082b */
[----:B------:R-:W-:Y:S01]  /*83e0*/  PRMT R42, R161, 0x5432, R42 ;  /* 0x00005432a12a7816 */ /* 0x000fe2000000002a */
[----:B------:R-:W-:Y:S01]  /*83f0*/  FFMA.FTZ R48, R45, R54, R48 ;  /* 0x000000362d307223 */ /* 0x000fe20000010030 */
[----:B------:R-:W-:Y:S01]  /*8400*/  PRMT R46, R163, 0x5410, R46 ;  /* 0x00005410a32e7816 */ /* 0x000fe2000000002e */
[-C--:B------:R-:W-:Y:S01]  /*8410*/  FMUL.FTZ R80, R49, R44.reuse ;  /* 0x0000002c31507220 */ /* 0x080fe20000410000 */
[----:B------:R-:W-:Y:S01]  /*8420*/  LOP3.LUT R33, R33, 0xffff0000, RZ, 0xc0, !PT ;  /* 0xffff000021217812 */ /* 0x000fe200078ec0ff */
[----:B------:R-:W-:Y:S01]  /*8430*/  IMAD.U32 R45, R42, 0x10000, RZ ;  /* 0x000100002a2d7824 */ /* 0x000fe200078e00ff */
[----:B------:R-:W-:Y:S01]  /*8440*/  LOP3.LUT R47, R13, 0xffff0000, RZ, 0xc0, !PT ;  /* 0xffff00000d2f7812 */ /* 0x000fe200078ec0ff */
[----:B------:R-:W-:Y:S01]  /*8450*/  IMAD.U32 R55, R46, 0x10000, RZ ;  /* 0x000100002e377824 */ /* 0x000fe200078e00ff */
[----:B------:R-:W-:Y:S01]  /*8460*/  PRMT R32, R164, 0x5410, R32 ;  /* 0x00005410a4207816 */ /* 0x000fe20000000020 */
[-C--:B------:R-:W-:Y:S01]  /*8470*/  FMUL.FTZ R49, R49, R33.reuse ;  /* 0x0000002131317220 */ /* 0x080fe20000410000 */
[----:B------:R-:W-:Y:S01]  /*8480*/  LOP3.LUT R39, R39, 0xffff0000, RZ, 0xc0, !PT ;  /* 0xffff000027277812 */ /* 0x000fe200078ec0ff */
[----:B------:R-:W-:Y:S01]  /*8490*/  IMAD.U32 R37, R36, 0x10000, RZ ;  /* 0x0001000024257824 */ /* 0x000fe200078e00ff */
[----:B------:R-:W-:Y:S01]  /*84a0*/  LOP3.LUT R46, R46, 0xffff0000, RZ, 0xc0, !PT ;  /* 0xffff00002e2e7812 */ /* 0x000fe200078ec0ff */
[C---:B------:R-:W-:Y:S01]  /*84b0*/  FFMA.FTZ R80, R47.reuse, R33, -R80 ;  /* 0x000000212f507223 */ /* 0x040fe20000010850 */
[----:B------:R-:W-:Y:S01]  /*84c0*/  LOP3.LUT R42, R42, 0xffff0000, RZ, 0xc0, !PT ;  /* 0xffff00002a2a7812 */ /* 0x000fe200078ec0ff */
[----:B------:R-:W-:Y:S01]  /*84d0*/  FFMA.FTZ R49, R47, R44, R49 ;  /* 0x0000002c2f317223 */ /* 0x000fe20000010031 */
[C---:B------:R-:W-:Y:S01]  /*84e0*/  IMAD.U32 R54, R35.reuse, 0x10000, RZ ;  /* 0x0001000023367824 */ /* 0x040fe200078e00ff */
[----:B------:R-:W-:Y:S01]  /*84f0*/  LOP3.LUT R36, R36, 0xffff0000, RZ, 0xc0, !PT ;  /* 0xffff000024247812 */ /* 0x000fe200078ec0ff */
[----:B------:R-:W-:Y:S01]  /*8500*/  FMUL.FTZ R33, R52, R55 ;  /* 0x0000003734217220 */ /* 0x000fe20000410000 */
[C---:B------:R-:W-:Y:S01]  /*8510*/  IMAD.U32 R44, R32.reuse, 0x10000, RZ ;  /* 0x00010000202c7824 */ /* 0x040fe200078e00ff */
[----:B------:R-:W-:Y:S01]  /*8520*/  LOP3.LUT R35, R35, 0xffff0000, RZ, 0xc0, !PT ;  /* 0xffff000023237812 */ /* 0x000fe200078ec0ff */
[C---:B------:R-:W-:Y:S01]  /*8530*/  FMUL.FTZ R82, R39.reuse, R46 ;  /* 0x0000002e27527220 */ /* 0x040fe20000410000 */
[----:B------:R-:W-:Y:S01]  /*8540*/  FMUL.FTZ R122, R39, R42 ;  /* 0x0000002a277a7220 */ /* 0x000fe20000410000 */
[----:B------:R-:W-:Y:S01]  /*8550*/  LOP3.LUT R39, R32, 0xffff0000, RZ, 0xc0, !PT ;  /* 0xffff000020277812 */ /* 0x000fe200078ec0ff */
[----:B------:R-:W-:-:S02]  /*8560*/  IMAD.U32 R13, R12, 0x10000, RZ ;  /* 0x000100000c0d7824 */ /* 0x000fc400078e00ff */
[----:B------:R-:W-:Y:S01]  /*8570*/  FMUL.FTZ R32, R37, R54 ;  /* 0x0000003625207220 */ /* 0x000fe20000410000 */
[----:B------:R-:W-:Y:S01]  /*8580*/  LOP3.LUT R12, R12, 0xffff0000, RZ, 0xc0, !PT ;  /* 0xffff00000c0c7812 */ /* 0x000fe200078ec0ff */
[-C--:B------:R-:W-:Y:S01]  /*8590*/  FMUL.FTZ R52, R52, R45.reuse ;  /* 0x0000002d34347220 */ /* 0x080fe20000410000 */
[----:B------:R-:W-:Y:S01]  /*85a0*/  FFMA.FTZ R33, R51, R45, -R33 ;  /* 0x0000002d33217223 */ /* 0x000fe20000010821 */
[-C--:B------:R-:W-:Y:S01]  /*85b0*/  FMUL.FTZ R37, R37, R44.reuse ;  /* 0x0000002c25257220 */ /* 0x080fe20000410000 */
[----:B------:R-:W-:Y:S01]  /*85c0*/  FMUL.FTZ R45, R36, R35 ;  /* 0x00000023242d7220 */ /* 0x000fe20000410000 */
[----:B------:R-:W-:Y:S01]  /*85d0*/  LOP3.LUT R15, R15, 0xffff0000, RZ, 0xc0, !PT ;  /* 0xffff00000f0f7812 */ /* 0x000fe200078ec0ff */
[C---:B------:R-:W-:Y:S01]  /*85e0*/  FFMA.FTZ R32, R13.reuse, R44, -R32 ;  /* 0x0000002c0d207223 */ /* 0x040fe20000010820 */
[----:B------:R-:W-:Y:S01]  /*85f0*/  PRMT R34, R164, 0x5432, R34 ;  /* 0x00005432a4227816 */ /* 0x000fe20000000022 */
[----:B------:R-:W-:Y:S01]  /*8600*/  FFMA.FTZ R37, R13, R54, R37 ;  /* 0x000000360d257223 */ /* 0x000fe20000010025 */
[-C--:B------:R-:W-:Y:S01]  /*8610*/  FMUL.FTZ R13, R36, R39.reuse ;  /* 0x00000027240d7220 */ /* 0x080fe20000410000 */
[----:B------:R-:W-:Y:S01]  /*8620*/  FFMA.FTZ R45, R12, R39, -R45 ;  /* 0x000000270c2d7223 */ /* 0x000fe2000001082d */
[----:B------:R-:W-:Y:S01]  /*8630*/  LOP3.LUT R38, R38, 0xffff0000, RZ, 0xc0, !PT ;  /* 0xffff000026267812 */ /* 0x000fe200078ec0ff */
[----:B------:R-:W-:Y:S01]  /*8640*/  FFMA.FTZ R82, R15, R42, -R82 ;  /* 0x0000002a0f527223 */ /* 0x000fe20000010852 */
[C---:B------:R-:W-:Y:S01]  /*8650*/  LOP3.LUT R39, R162.reuse, 0xffff0000, RZ, 0xc0, !PT ;  /* 0xffff0000a2277812 */ /* 0x040fe200078ec0ff */
[----:B------:R-:W-:Y:S01]  /*8660*/  IMAD.U32 R36, R162, 0x10000, RZ ;  /* 0x00010000a2247824 */ /* 0x000fe200078e00ff */
[C---:B------:R-:W-:Y:S01]  /*8670*/  LOP3.LUT R47, R34.reuse, 0xffff0000, RZ, 0xc0, !PT ;  /* 0xffff0000222f7812 */ /* 0x040fe200078ec0ff */
[----:B------:R-:W-:-:S02]  /*8680*/  IMAD.U32 R42, R34, 0x10000, RZ ;  /* 0x00010000222a7824 */ /* 0x000fc400078e00ff */
[----:B------:R-:W-:Y:S01]  /*8690*/  FFMA.FTZ R12, R12, R35, R13 ;  /* 0x000000230c0c7223 */ /* 0x000fe2000001000d */
[----:B------:R-:W-:Y:S01]  /*86a0*/  LOP3.LUT R14, R14, 0xffff0000, RZ, 0xc0, !PT ;  /* 0xffff00000e0e7812 */ /* 0x000fe200078ec0ff */
[----:B------:R-:W-:Y:S01]  /*86b0*/  FFMA.FTZ R52, R51, R55, R52 ;  /* 0x0000003733347223 */ /* 0x000fe20000010034 */
[----:B------:R-:W-:Y:S01]  /*86c0*/  FFMA.FTZ R15, R15, R46, R122 ;  /* 0x0000002e0f0f7223 */ /* 0x000fe2000001007a */
[C---:B------:R-:W-:Y:S01]  /*86d0*/  FMUL.FTZ R13, R53.reuse, R36 ;  /* 0x00000024350d7220 */ /* 0x040fe20000410000 */
[C---:B------:R-:W-:Y:S01]  /*86e0*/  FMUL.FTZ R35, R38.reuse, R39 ;  /* 0x0000002726237220 */ /* 0x040fe20000410000 */
        /* <DEDUP_REMOVED lines=17> */
[----:B------:R-:W-:Y:S01]  /*8800*/  MOV R37, R48 ;  /* 0x0000003000257202 */ /* 0x000fe20000000f00 */
[----:B------:R-:W-:-:S07]  /*8810*/  IMAD.MOV.U32 R39, RZ, RZ, R52 ;  /* 0x000000ffff277224 */ /* 0x000fce00078e0034 */
.L_x_6060:
[----:B------:R-:W-:Y:S05]  /*8820*/  BSYNC B2 ;  /* 0x0000000000027941 */ /* 0x000fea0003800000 */
.L_x_6059:
[----:B------:R-:W-:Y:S01]  /*8830*/  ISETP.GE.AND P3, PT, R11, R134, PT ;  /* 0x000000860b00720c */ /* 0x000fe20003f66270 */
[----:B--2---:R2:W-:-:S12]  /*8840*/  ST.E.128 desc[UR60][R40.64], R12 ;  /* 0x0000000c28007985 */ /* 0x0045d8000c101d3c */
[----:B------:R-:W-:-:S05]  /*8850*/  @!P3 IMAD.WIDE R116, R11, 0x2, R116 ;  /* 0x000000020b74b825 */ /* 0x000fca00078e0274 */
[----:B---3--:R2:W-:Y:S02]  /*8860*/  @!P3 ST.E.128 desc[UR60][R116.64], R36 ;  /* 0x000000247400b985 */ /* 0x0085e4000c101d3c */
.L_x_6050:
[----:B------:R-:W-:Y:S05]  /*8870*/  BSYNC B1 ;  /* 0x0000000000017941 */ /* 0x000fea0003800000 */
.L_x_6049:
[----:B------:R-:W-:-:S03]  /*8880*/  UMOV UR4, 0xffffffff ;  /* 0xffffffff00047882 */ /* 0x000fc60000000000 */
[----:B------:R-:W-:Y:S05]  /*8890*/  BRA.DIV UR4, `(.L_x_6061) ;  /* 0x000001d604d07947 */ /* 0x000fea000b800000 */
[----:B0-----:R-:W0:Y:S04]  /*88a0*/  SHFL.IDX PT, R119, R119, 0x1, 0x1c1f ;  /* 0x003c1f0077777f89 */ /* 0x001e2800000e0000 */
[----:B--2-4-:R2:W4:Y:S02]  /*88b0*/  SHFL.IDX PT, R36, R120, 0x1, 0x1c1f ;  /* 0x003c1f0078247f89 */ /* 0x01452400000e0000 */
.L_x_6351:
        /* <DEDUP_REMOVED lines=33> */
[----:B0-----:R-:W-:Y:S01]  /*8ad0*/  SHF.R.U64 R11, R64, 0x10, R65 ;  /* 0x00000010400b7819 */ /* 0x001fe20000001241 */
[----:B---3--:R-:W-:Y:S01]  /*8ae0*/  IMAD.U32 R45, R13, 0x10000, RZ ;  /* 0x000100000d2d7824 */ /* 0x008fe200078e00ff */
[----:B------:R-:W-:Y:S01]  /*8af0*/  SHF.R.U32.HI R77, RZ, 0x10, R77 ;  /* 0x00000010ff4d7819 */ /* 0x000fe2000001164d */
[----:B------:R-:W-:Y:S01]  /*8b00*/  IMAD.U32 R52, R35, 0x10000, RZ ;  /* 0x0001000023347824 */ /* 0x000fe200078e00ff */
[----:B------:R-:W-:Y:S01]  /*8b10*/  SHF.R.U32.HI R65, RZ, 0x10, R65 ;  /* 0x00000010ff417819 */ /* 0x000fe20000011641 */
[----:B------:R-:W-:Y:S01]  /*8b20*/  IMAD.U32 R50, R15, 0x10000, RZ ;  /* 0x000100000f327824 */ /* 0x000fe200078e00ff */
[----:B------:R-:W-:Y:S01]  /*8b30*/  PRMT R77, R160, 0x5432, R77 ;  /* 0x00005432a04d7816 */ /* 0x000fe2000000004d */
[----:B------:R-:W-:Y:S01]  /*8b40*/  IMAD.U32 R49, R14, 0x10000, RZ ;  /* 0x000100000e317824 */ /* 0x000fe200078e00ff */
[----:B------:R-:W-:-:S02]  /*8b50*/  PRMT R65, R158, 0x5432, R65 ;  /* 0x000054329e417816 */ /* 0x000fc40000000041 */
[----:B------:R-:W-:Y:S01]  /*8b60*/  SHF.R.U64 R44, R78, 0x10, R79 ;  /* 0x000000104e2c7819 */ /* 0x000fe2000000124f */
[----:B------:R-:W-:Y:S01]  /*8b70*/  IMAD.U32 R54, R77, 0x10000, RZ ;  /* 0x000100004d367824 */ /* 0x000fe200078e00ff */
[----:B------:R-:W-:Y:S01]  /*8b80*/  SHF.R.U64 R42, R66, 0x10, R67 ;  /* 0x00000010422a7819 */ /* 0x000fe20000001243 */
[----:B------:R-:W-:Y:S01]  /*8b90*/  IMAD.U32 R64, R65, 0x10000, RZ ;  /* 0x0001000041407824 */ /* 0x000fe200078e00ff */
[----:B------:R-:W-:Y:S01]  /*8ba0*/  SHF.R.U32.HI R78, RZ, 0x10, R79 ;  /* 0x00000010ff4e7819 */ /* 0x000fe2000001164f */
[C---:B------:R-:W-:Y:S01]  /*8bb0*/  FMUL.FTZ R76, R47.reuse, R54 ;  /* 0x000000362f4c7220 */ /* 0x040fe20000410000 */
[----:B------:R-:W-:Y:S01]  /*8bc0*/  SHF.R.U32.HI R66, RZ, 0x10, R67 ;  /* 0x00000010ff427819 */ /* 0x000fe20000011643 */
[----:B------:R-:W-:Y:S01]  /*8bd0*/  FMUL.FTZ R80, R47, R64 ;  /* 0x000000402f507220 */ /* 0x000fe20000410000 */
[----:B------:R-:W-:Y:S01]  /*8be0*/  LOP3.LUT R48, R33, 0xffff0000, RZ, 0xc0, !PT ;  /* 0xffff000021307812 */ /* 0x000fe200078ec0ff */
[----:B------:R-:W-:Y:S01]  /*8bf0*/  IMAD.U32 R33, R32, 0x10000, RZ ;  /* 0x0001000020217824 */ /* 0x000fe200078e00ff */
[----:B------:R-:W-:-:S02]  /*8c00*/  LOP3.LUT R77, R77, 0xffff0000, RZ, 0xc0, !PT ;  /* 0xffff00004d4d7812 */ /* 0x000fc400078ec0ff */
[----:B------:R-:W-:Y:S02]  /*8c10*/  PRMT R78, R159, 0x5432, R78 ;  /* 0x000054329f4e7816 */ /* 0x000fe4000000004e */
[----:B------:R-:W-:Y:S01]  /*8c20*/  PRMT R66, R157, 0x5432, R66 ;  /* 0x000054329d427816 */ /* 0x000fe20000000042 */
[----:B------:R-:W-:Y:S01]  /*8c30*/  FMUL.FTZ R55, R48, R77 ;  /* 0x0000004d30377220 */ /* 0x000fe20000410000 */
[----:B------:R-:W-:Y:S01]  /*8c40*/  LOP3.LUT R65, R65, 0xffff0000, RZ, 0xc0, !PT ;  /* 0xffff000041417812 */ /* 0x000fe200078ec0ff */
[----:B------:R-:W-:Y:S01]  /*8c50*/  IMAD.U32 R53, R78, 0x10000, RZ ;  /* 0x000100004e357824 */ /* 0x000fe200078e00ff */
[----:B------:R-:W-:Y:S01]  /*8c60*/  LOP3.LUT R46, R13, 0xffff0000, RZ, 0xc0, !PT ;  /* 0xffff00000d2e7812 */ /* 0x000fe200078ec0ff */
[----:B------:R-:W-:Y:S01]  /*8c70*/  IMAD.U32 R47, R66, 0x10000, RZ ;  /* 0x00010000422f7824 */ /* 0x000fe200078e00ff */
[----:B------:R-:W-:Y:S01]  /*8c80*/  PRMT R160, R160, 0x5410, R43 ;  /* 0x00005410a0a07816 */ /* 0x000fe2000000002b */
[C---:B------:R-:W-:Y:S01]  /*8c90*/  FFMA.FTZ R43, R45.reuse, R64, -R76 ;  /* 0x000000402d2b7223 */ /* 0x040fe2000001084c */
[----:B------:R-:W-:Y:S01]  /*8ca0*/  FFMA.FTZ R45, R45, R54, R80 ;  /* 0x000000362d2d7223 */ /* 0x000fe20000010050 */
[-C--:B------:R-:W-:Y:S01]  /*8cb0*/  FMUL.FTZ R67, R48, R65.reuse ;  /* 0x0000004130437220 */ /* 0x080fe20000410000 */
[----:B------:R-:W-:Y:S01]  /*8cc0*/  LOP3.LUT R35, R35, 0xffff0000, RZ, 0xc0, !PT ;  /* 0xffff000023237812 */ /* 0x000fe200078ec0ff */
[----:B------:R-:W-:Y:S01]  /*8cd0*/  FFMA.FTZ R48, R46, R65, -R55 ;  /* 0x000000412e307223 */ /* 0x000fe20000010837 */
[----:B------:R-:W-:Y:S01]  /*8ce0*/  LOP3.LUT R54, R78, 0xffff0000, RZ, 0xc0, !PT ;  /* 0xffff00004e367812 */ /* 0x000fe200078ec0ff */
[----:B------:R-:W-:Y:S01]  /*8cf0*/  FMUL.FTZ R55, R52, R53 ;  /* 0x0000003534377220 */ /* 0x000fe20000410000 */
[----:B------:R-:W-:Y:S01]  /*8d00*/  PRMT R11, R158, 0x5410, R11 ;  /* 0x000054109e0b7816 */ /* 0x000fe2000000000b */
[-C--:B------:R-:W-:Y:S01]  /*8d10*/  FMUL.FTZ R64, R52, R47.reuse ;  /* 0x0000002f34407220 */ /* 0x080fe20000410000 */
[----:B------:R-:W-:Y:S01]  /*8d20*/  LOP3.LUT R52, R66, 0xffff0000, RZ, 0xc0, !PT ;  /* 0xffff000042347812 */ /* 0x000fe200078ec0ff */
[C---:B------:R-:W-:Y:S01]  /*8d30*/  FFMA.FTZ R47, R50.reuse, R47, -R55 ;  /* 0x0000002f322f7223 */ /* 0x040fe20000010837 */
[----:B------:R-:W-:Y:S01]  /*8d40*/  LOP3.LUT R15, R15, 0xffff0000, RZ, 0xc0, !PT ;  /* 0xffff00000f0f7812 */ /* 0x000fe200078ec0ff */
[----:B------:R-:W-:Y:S01]  /*8d50*/  FMUL.FTZ R76, R35, R54 ;  /* 0x00000036234c7220 */ /* 0x000fe20000410000 */
[----:B------:R-:W-:Y:S01]  /*8d60*/  FFMA.FTZ R50, R50, R53, R64 ;  /* 0x0000003532327223 */ /* 0x000fe20000010040 */
[----:B------:R-:W-:-:S02]  /*8d70*/  IMAD.U32 R66, R160, 0x10000, RZ ;  /* 0x00010000a0427824 */ /* 0x000fc400078e00ff */
[-C--:B------:R-:W-:Y:S01]  /*8d80*/  FMUL.FTZ R78, R35, R52.reuse ;  /* 0x00000034234e7220 */ /* 0x080fe20000410000 */
[----:B------:R-:W-:Y:S02]  /*8d90*/  IMAD.U32 R64, R11, 0x10000, RZ ;  /* 0x000100000b407824 */ /* 0x000fe400078e00ff */
[----:B------:R-:W-:Y:S01]  /*8da0*/  FFMA.FTZ R52, R15, R52, -R76 ;  /* 0x000000340f347223 */ /* 0x000fe2000001084c */
[----:B------:R-:W-:Y:S02]  /*8db0*/  IMAD.U32 R13, R12, 0x10000, RZ ;  /* 0x000100000c0d7824 */ /* 0x000fe400078e00ff */
[C---:B------:R-:W-:Y:S01]  /*8dc0*/  FMUL.FTZ R76, R33.reuse, R66 ;  /* 0x00000042214c7220 */ /* 0x040fe20000410000 */
[----:B------:R-:W-:Y:S01]  /*8dd0*/  LOP3.LUT R32, R32, 0xffff0000, RZ, 0xc0, !PT ;  /* 0xffff000020207812 */ /* 0x000fe200078ec0ff */
[----:B------:R-:W-:Y:S01]  /*8de0*/  FMUL.FTZ R33, R33, R64 ;  /* 0x0000004021217220 */ /* 0x000fe20000410000 */
[----:B------:R-:W-:Y:S01]  /*8df0*/  PRMT R44, R159, 0x5410, R44 ;  /* 0x000054109f2c7816 */ /* 0x000fe2000000002c */
[----:B------:R-:W-:Y:S01]  /*8e00*/  FFMA.FTZ R15, R15, R54, R78 ;  /* 0x000000360f0f7223 */ /* 0x000fe2000001004e */
[----:B------:R-:W-:Y:S01]  /*8e10*/  LOP3.LUT R53, R160, 0xffff0000, RZ, 0xc0, !PT ;  /* 0xffff0000a0357812 */ /* 0x000fe200078ec0ff */
[----:B------:R-:W-:Y:S01]  /*8e20*/  FFMA.FTZ R46, R46, R77, R67 ;  /* 0x0000004d2e2e7223 */ /* 0x000fe20000010043 */
[----:B------:R-:W-:Y:S01]  /*8e30*/  LOP3.LUT R35, R11, 0xffff0000, RZ, 0xc0, !PT ;  /* 0xffff00000b237812 */ /* 0x000fe200078ec0ff */
[----:B------:R-:W-:Y:S01]  /*8e40*/  FFMA.FTZ R11, R13, R64, -R76 ;  /* 0x000000400d0b7223 */ /* 0x000fe2000001084c */
[----:B------:R-:W-:Y:S01]  /*8e50*/  PRMT R42, R157, 0x5410, R42 ;  /* 0x000054109d2a7816 */ /* 0x000fe2000000002a */
[----:B------:R-:W-:Y:S01]  /*8e60*/  FFMA.FTZ R13, R13, R66, R33 ;  /* 0x000000420d0d7223 */ /* 0x000fe20000010021 */
[----:B------:R-:W-:Y:S01]  /*8e70*/  LOP3.LUT R51, R14, 0xffff0000, RZ, 0xc0, !PT ;  /* 0xffff00000e337812 */ /* 0x000fe200078ec0ff */
[----:B------:R-:W-:-:S02]  /*8e80*/  IMAD.U32 R14, R34, 0x10000, RZ ;  /* 0x00010000220e7824 */ /* 0x000fc400078e00ff */
[C---:B------:R-:W-:Y:S01]  /*8e90*/  FMUL.FTZ R55, R32.reuse, R53 ;  /* 0x0000003520377220 */ /* 0x040fe20000410000 */
[----:B------:R-:W-:Y:S01]  /*8ea0*/  FMUL.FTZ R65, R32, R35 ;  /* 0x0000002320417220 */ /* 0x000fe20000410000 */
        /* <DEDUP_REMOVED lines=9> */
[C---:B------:R-:W-:Y:S01]  /*8f40*/  FFMA.FTZ R64, R49.reuse, R32, -R64 ;  /* 0x0000002031407223 */ /* 0x040fe20000010840 */
[----:B------:R-:W-:Y:S01]  /*8f50*/  FFMA.FTZ R54, R12, R35, -R55 ;  /* 0x000000230c367223 */ /* 0x000fe20000010837 */
[----:B------:R-:W-:Y:S01]  /*8f60*/  FFMA.FTZ R14, R49, R33, R14 ;  /* 0x00000021310e7223 */ /* 0x000fe2000001000e */
[-C--:B------:R-:W-:Y:S01]  /*8f70*/  FMUL.FTZ R35, R34, R42.reuse ;  /* 0x0000002a22237220 */ /* 0x080fe20000410000 */
[C---:B------:R-:W-:Y:S01]  /*8f80*/  FFMA.FTZ R33, R51.reuse, R42, -R66 ;  /* 0x0000002a33217223 */ /* 0x040fe20000010842 */
[----:B------:R-:W-:Y:S01]  /*8f90*/  FFMA.FTZ R12, R12, R53, R65 ;  /* 0x000000350c0c7223 */ /* 0x000fe20000010041 */
[----:B------:R-:W-:Y:S01]  /*8fa0*/  F2FP.BF16.F32.PACK_AB R45, R46, R45 ;  /* 0x0000002d2e2d723e */ /* 0x000fe200000010ff */
        /* <DEDUP_REMOVED lines=14> */
.L_x_6065:
[----:B------:R-:W-:Y:S05]  /*9090*/  BSYNC B2 ;  /* 0x0000000000027941 */ /* 0x000fea0003800000 */
.L_x_6064:
[----:B---3--:R3:W-:Y:S04]  /*90a0*/  ST.E.128 desc[UR60][R38.64], R12 ;  /* 0x0000000c26007985 */ /* 0x0087e8000c101d3c */
[----:B----4-:R3:W-:Y:S02]  /*90b0*/  @!P3 ST.E.128 desc[UR60][R40.64], R32 ;  /* 0x000000202800b985 */ /* 0x0107e4000c101d3c */
.L_x_6063:
[----:B------:R-:W-:Y:S05]  /*90c0*/  BSYNC B1 ;  /* 0x0000000000017941 */ /* 0x000fea0003800000 */
.L_x_6062:
        /* <DEDUP_REMOVED lines=19> */
[----:B------:R-:W-:-:S04]  /*9200*/  LOP3.LUT R11, R11, R13, RZ, 0x3c, !PT ;  /* 0x0000000d0b0b7212 */ /* 0x000fc800078e3cff */
[----:B------:R-:W-:Y:S01]  /*9210*/  IADD3 R13, R12, R11, RZ ;  /* 0x0000000b0c0d7210 */ /* 0x000fe20007ffe0ff */
[----:B------:R-:W-:Y:S02]  /*9220*/  IMAD R11, R18, 0x4800, R131 ;  /* 0x00004800120b7824 */ /* 0x000fe400078e0283 */
[----:B------:R-:W-:-:S04]  /*9230*/  @!P3 IMAD.WIDE R40, R41, 0x2, R36 ;  /* 0x000000022928b825 */ /* 0x000fc800078e0224 */
        /* <DEDUP_REMOVED lines=8> */
[----:B------:R-:W-:Y:S01]  /*92c0*/  SHF.R.U32.HI R53, RZ, 0x10, R73 ;  /* 0x00000010ff357819 */ /* 0x000fe20000011649 */
[----:B------:R-:W-:Y:S01]  /*92d0*/  IMAD.U32 R51, R35, 0x10000, RZ ;  /* 0x0001000023337824 */ /* 0x000fe200078e00ff */
[----:B------:R-:W-:Y:S01]  /*92e0*/  SHF.R.U32.HI R60, RZ, 0x10, R61 ;  /* 0x00000010ff3c7819 */ /* 0x000fe2000001163d */
[----:B---3--:R-:W-:Y:S01]  /*92f0*/  IMAD.U32 R44, R13, 0x10000, RZ ;  /* 0x000100000d2c7824 */ /* 0x008fe200078e00ff */
[----:B------:R-:W-:Y:S01]  /*9300*/  SHF.R.U64 R55, R62, 0x10, R63 ;  /* 0x000000103e377819 */ /* 0x000fe2000000123f */
[----:B------:R-:W-:Y:S01]  /*9310*/  IMAD.U32 R50, R15, 0x10000, RZ ;  /* 0x000100000f327824 */ /* 0x000fe200078e00ff */
[----:B------:R-:W-:Y:S01]  /*9320*/  PRMT R48, R147, 0x5410, R48 ;  /* 0x0000541093307816 */ /* 0x000fe20000000030 */
[----:B------:R-:W-:Y:S01]  /*9330*/  IMAD.U32 R42, R32, 0x10000, RZ ;  /* 0x00010000202a7824 */ /* 0x000fe200078e00ff */
[----:B------:R-:W-:Y:S01]  /*9340*/  PRMT R53, R156, 0x5432, R53 ;  /* 0x000054329c357816 */ /* 0x000fe20000000035 */
[----:B0-----:R-:W-:Y:S01]  /*9350*/  IMAD.U32 R11, R14, 0x10000, RZ ;  /* 0x000100000e0b7824 */ /* 0x001fe200078e00ff */
[----:B------:R-:W-:-:S02]  /*9360*/  SHF.R.U64 R45, R74, 0x10, R75 ;  /* 0x000000104a2d7819 */ /* 0x000fc4000000124b */
[----:B------:R-:W-:Y:S02]  /*9370*/  PRMT R147, R147, 0x5432, R60 ;  /* 0x0000543293937816 */ /* 0x000fe4000000003c */
[----:B------:R-:W-:Y:S02]  /*9380*/  SHF.R.U32.HI R75, RZ, 0x10, R75 ;  /* 0x00000010ff4b7819 */ /* 0x000fe4000001164b */
[----:B------:R-:W-:Y:S02]  /*9390*/  SHF.R.U32.HI R63, RZ, 0x10, R63 ;  /* 0x00000010ff3f7819 */ /* 0x000fe4000001163f */
[----:B------:R-:W-:Y:S02]  /*93a0*/  LOP3.LUT R46, R33, 0xffff0000, RZ, 0xc0, !PT ;  /* 0xffff0000212e7812 */ /* 0x000fe400078ec0ff */
[----:B------:R-:W-:Y:S02]  /*93b0*/  SHF.R.U64 R61, R72, 0x10, R73 ;  /* 0x00000010483d7819 */ /* 0x000fe40000001249 */
[----:B------:R-:W-:Y:S01]  /*93c0*/  PRMT R33, R146, 0x5410, R55 ;  /* 0x0000541092217816 */ /* 0x000fe20000000037 */
[----:B------:R-:W-:Y:S01]  /*93d0*/  IMAD.U32 R55, R53, 0x10000, RZ ;  /* 0x0001000035377824 */ /* 0x000fe200078e00ff */
[----:B------:R-:W-:Y:S01]  /*93e0*/  LOP3.LUT R47, R35, 0xffff0000, RZ, 0xc0, !PT ;  /* 0xffff0000232f7812 */ /* 0x000fe200078ec0ff */
[----:B------:R-:W-:Y:S01]  /*93f0*/  IMAD.U32 R35, R147, 0x10000, RZ ;  /* 0x0001000093237824 */ /* 0x000fe200078e00ff */
[----:B------:R-:W-:-:S02]  /*9400*/  PRMT R45, R148, 0x5410, R45 ;  /* 0x00005410942d7816 */ /* 0x000fc4000000002d */
[----:B------:R-:W-:Y:S02]  /*9410*/  PRMT R148, R148, 0x5432, R75 ;  /* 0x0000543294947816 */ /* 0x000fe4000000004b */
[----:B------:R-:W-:Y:S01]  /*9420*/  PRMT R146, R146, 0x5432, R63 ;  /* 0x0000543292927816 */ /* 0x000fe2000000003f */
[----:B------:R-:W-:Y:S01]  /*9430*/  FMUL.FTZ R63, R52, R35 ;  /* 0x00000023343f7220 */ /* 0x000fe20000410000 */
[----:B------:R-:W-:Y:S01]  /*9440*/  PRMT R156, R156, 0x5410, R61 ;  /* 0x000054109c9c7816 */ /* 0x000fe2000000003d */
[----:B------:R-:W-:Y:S01]  /*9450*/  FMUL.FTZ R61, R52, R55 ;  /* 0x00000037343d7220 */ /* 0x000fe20000410000 */
[----:B------:R-:W-:Y:S01]  /*9460*/  IMAD.U32 R54, R148, 0x10000, RZ ;  /* 0x0001000094367824 */ /* 0x000fe200078e00ff */
[----:B------:R-:W-:Y:S01]  /*9470*/  LOP3.LUT R53, R53, 0xffff0000, RZ, 0xc0, !PT ;  /* 0xffff000035357812 */ /* 0x000fe200078ec0ff */
[----:B------:R-:W-:Y:S02]  /*9480*/  IMAD.U32 R52, R146, 0x10000, RZ ;  /* 0x0001000092347824 */ /* 0x000fe400078e00ff */
[C---:B------:R-:W-:Y:S01]  /*9490*/  FFMA.FTZ R35, R44.reuse, R35, -R61 ;  /* 0x000000232c237223 */ /* 0x040fe2000001083d */
[----:B------:R-:W-:Y:S01]  /*94a0*/  FFMA.FTZ R44, R44, R55, R63 ;  /* 0x000000372c2c7223 */ /* 0x000fe2000001003f */
        /* <DEDUP_REMOVED lines=8> */
[----:B------:R-:W-:Y:S01]  /*9530*/  FMUL.FTZ R62, R46, R147 ;  /* 0x000000932e3e7220 */ /* 0x000fe20000410000 */
[----:B------:R-:W-:Y:S01]  /*9540*/  FFMA.FTZ R55, R50, R52, -R55 ;  /* 0x0000003432377223 */ /* 0x000fe20000010837 */
[----:B------:R-:W-:-:S02]  /*9550*/  IMAD.U32 R51, R156, 0x10000, RZ ;  /* 0x000100009c337824 */ /* 0x000fc400078e00ff */
[----:B------:R-:W-:Y:S01]  /*9560*/  FFMA.FTZ R46, R49, R147, -R60 ;  /* 0x00000093312e7223 */ /* 0x000fe2000001083c */
[C---:B------:R-:W-:Y:S02]  /*9570*/  IMAD.U32 R50, R48.reuse, 0x10000, RZ ;  /* 0x0001000030327824 */ /* 0x040fe400078e00ff */
[C---:B------:R-:W-:Y:S01]  /*9580*/  FMUL.FTZ R52, R47.reuse, R148 ;  /* 0x000000942f347220 */ /* 0x040fe20000410000 */
[----:B------:R-:W-:Y:S01]  /*9590*/  FMUL.FTZ R60, R47, R146 ;  /* 0x000000922f3c7220 */ /* 0x000fe20000410000 */
[----:B------:R-:W-:Y:S01]  /*95a0*/  LOP3.LUT R47, R48, 0xffff0000, RZ, 0xc0, !PT ;  /* 0xffff0000302f7812 */ /* 0x000fe200078ec0ff */
[----:B------:R-:W-:Y:S01]  /*95b0*/  FFMA.FTZ R49, R49, R53, R62 ;  /* 0x0000003531317223 */ /* 0x000fe2000001003e */
[----:B------:R-:W-:Y:S01]  /*95c0*/  LOP3.LUT R43, R15, 0xffff0000, RZ, 0xc0, !PT ;  /* 0xffff00000f2b7812 */ /* 0x000fe200078ec0ff */
[-C--:B------:R-:W-:Y:S01]  /*95d0*/  FMUL.FTZ R48, R42, R51.reuse ;  /* 0x000000332a307220 */ /* 0x080fe20000410000 */
[----:B------:R-:W-:Y:S01]  /*95e0*/  IMAD.U32 R13, R12, 0x10000, RZ ;  /* 0x000100000c0d7824 */ /* 0x000fe200078e00ff */
[----:B------:R-:W-:Y:S01]  /*95f0*/  LOP3.LUT R32, R32, 0xffff0000, RZ, 0xc0, !PT ;  /* 0xffff000020207812 */ /* 0x000fe200078ec0ff */
[----:B------:R-:W-:Y:S01]  /*9600*/  FMUL.FTZ R42, R42, R50 ;  /* 0x000000322a2a7220 */ /* 0x000fe20000410000 */
[----:B------:R-:W-:Y:S01]  /*9610*/  LOP3.LUT R53, R156, 0xffff0000, RZ, 0xc0, !PT ;  /* 0xffff00009c357812 */ /* 0x000fe200078ec0ff */
[C---:B------:R-:W-:Y:S01]  /*9620*/  FFMA.FTZ R52, R43.reuse, R146, -R52 ;  /* 0x000000922b347223 */ /* 0x040fe20000010834 */
[----:B------:R-:W-:Y:S01]  /*9630*/  FFMA.FTZ R61, R43, R148, R60 ;  /* 0x000000942b3d7223 */ /* 0x000fe2000001003c */
[----:B------:R-:W-:Y:S01]  /*9640*/  FFMA.FTZ R42, R13, R51, R42 ;  /* 0x000000330d2a7223 */ /* 0x000fe2000001002a */
[----:B------:R-:W-:Y:S01]  /*9650*/  LOP3.LUT R12, R12, 0xffff0000, RZ, 0xc0, !PT ;  /* 0xffff00000c0c7812 */ /* 0x000fe200078ec0ff */
[----:B------:R-:W-:Y:S01]  /*9660*/  FMUL.FTZ R43, R32, R53 ;  /* 0x00000035202b7220 */ /* 0x000fe20000410000 */
[----:B------:R-:W-:Y:S01]  /*9670*/  LOP3.LUT R15, R14, 0xffff0000, RZ, 0xc0, !PT ;  /* 0xffff00000e0f7812 */ /* 0x000fe200078ec0ff */
[----:B------:R-:W-:Y:S01]  /*9680*/  FMUL.FTZ R51, R32, R47 ;  /* 0x0000002f20337220 */ /* 0x000fe20000410000 */
[----:B------:R-:W-:-:S02]  /*9690*/  IMAD.U32 R14, R34, 0x10000, RZ ;  /* 0x00010000220e7824 */ /* 0x000fc400078e00ff */
[----:B------:R-:W-:Y:S01]  /*96a0*/  FFMA.FTZ R48, R13, R50, -R48 ;  /* 0x000000320d307223 */ /* 0x000fe20000010830 */
        /* <DEDUP_REMOVED lines=25> */
.L_x_6069:
[----:B------:R-:W-:Y:S05]  /*9840*/  BSYNC B2 ;  /* 0x0000000000027941 */ /* 0x000fea0003800000 */
.L_x_6068:
[----:B---3--:R3:W-:Y:S04]  /*9850*/  ST.E.128 desc[UR60][R38.64], R12 ;  /* 0x0000000c26007985 */ /* 0x0087e8000c101d3c */
[----:B----4-:R3:W-:Y:S02]  /*9860*/  @!P3 ST.E.128 desc[UR60][R40.64], R32 ;  /* 0x000000202800b985 */ /* 0x0107e4000c101d3c */
.L_x_6067:
[----:B------:R-:W-:Y:S05]  /*9870*/  BSYNC B1 ;  /* 0x0000000000017941 */ /* 0x000fea0003800000 */
.L_x_6066:
        /* <DEDUP_REMOVED lines=25> */
[----:B------:R-:W0:Y:S04]  /*9a10*/  LDS.128 R12, [R13+0x1e400] ;  /* 0x01e400000d0c7984 */ /* 0x000e280000000c00 */
[----:B------:R-:W3:Y:S01]  /*9a20*/  LDS.128 R32, [R32+0x1e400] ;  /* 0x01e4000020207984 */ /* 0x000ee20000000c00 */
[----:B------:R-:W-:Y:S05]  /*9a30*/  @P3 BRA `(.L_x_6071) ;  /* 0x00000004006c3947 */ /* 0x000fea0003800000 */
[----:B------:R-:W-:Y:S01]  /*9a40*/  SHF.R.U64 R48, R56, 0x10, R57 ;  /* 0x0000001038307819 */ /* 0x000fe20000001239 */
[----:B---3--:R-:W-:Y:S01]  /*9a50*/  IMAD.U32 R45, R33, 0x10000, RZ ;  /* 0x00010000212d7824 */ /* 0x008fe200078e00ff */
[----:B------:R-:W-:Y:S01]  /*9a60*/  SHF.R.U64 R50, R68, 0x10, R69 ;  /* 0x0000001044327819 */ /* 0x000fe20000001245 */
[----:B0-----:R-:W-:Y:S01]  /*9a70*/  IMAD.U32 R41, R13, 0x10000, RZ ;  /* 0x000100000d297824 */ /* 0x001fe200078e00ff */
[----:B------:R-:W-:Y:S01]  /*9a80*/  SHF.R.U32.HI R56, RZ, 0x10, R57 ;  /* 0x00000010ff387819 */ /* 0x000fe20000011639 */
[----:B------:R-:W-:Y:S01]  /*9a90*/  IMAD.U32 R43, R32, 0x10000, RZ ;  /* 0x00010000202b7824 */ /* 0x000fe200078e00ff */
[----:B------:R-:W-:Y:S01]  /*9aa0*/  SHF.R.U32.HI R68, RZ, 0x10, R69 ;  /* 0x00000010ff447819 */ /* 0x000fe20000011645 */
[----:B------:R-:W-:Y:S01]  /*9ab0*/  IMAD.U32 R40, R12, 0x10000, RZ ;  /* 0x000100000c287824 */ /* 0x000fe200078e00ff */
[C---:B------:R-:W-:Y:S02]  /*9ac0*/  PRMT R48, R143.reuse, 0x5410, R48 ;  /* 0x000054108f307816 */ /* 0x040fe40000000030 */
[----:B------:R-:W-:-:S02]  /*9ad0*/  PRMT R143, R143, 0x5432, R56 ;  /* 0x000054328f8f7816 */ /* 0x000fc40000000038 */
[----:B------:R-:W-:Y:S02]  /*9ae0*/  PRMT R51, R145, 0x5432, R68 ;  /* 0x0000543291337816 */ /* 0x000fe40000000044 */
[--C-:B------:R-:W-:Y:S02]  /*9af0*/  SHF.R.U64 R53, R70, 0x10, R71.reuse ;  /* 0x0000001046357819 */ /* 0x100fe40000001247 */
[----:B------:R-:W-:Y:S01]  /*9b00*/  SHF.R.U32.HI R71, RZ, 0x10, R71 ;  /* 0x00000010ff477819 */ /* 0x000fe20000011647 */
[----:B------:R-:W-:Y:S01]  /*9b10*/  IMAD.U32 R52, R51, 0x10000, RZ ;  /* 0x0001000033347824 */ /* 0x000fe200078e00ff */
[--C-:B------:R-:W-:Y:S02]  /*9b20*/  SHF.R.U64 R49, R58, 0x10, R59.reuse ;  /* 0x000000103a317819 */ /* 0x100fe4000000123b */
[----:B------:R-:W-:Y:S01]  /*9b30*/  PRMT R145, R145, 0x5410, R50 ;  /* 0x0000541091917816 */ /* 0x000fe20000000032 */
[----:B------:R-:W-:Y:S01]  /*9b40*/  IMAD.U32 R50, R143, 0x10000, RZ ;  /* 0x000100008f327824 */ /* 0x000fe200078e00ff */
[----:B------:R-:W-:Y:S01]  /*9b50*/  SHF.R.U32.HI R59, RZ, 0x10, R59 ;  /* 0x00000010ff3b7819 */ /* 0x000fe2000001163b */
[C---:B------:R-:W-:Y:S01]  /*9b60*/  FMUL.FTZ R54, R45.reuse, R52 ;  /* 0x000000342d367220 */ /* 0x040fe20000410000 */
[C---:B------:R-:W-:Y:S01]  /*9b70*/  PRMT R53, R144.reuse, 0x5410, R53 ;  /* 0x0000541090357816 */ /* 0x040fe20000000035 */
[-C--:B------:R-:W-:Y:S01]  /*9b80*/  FMUL.FTZ R56, R45, R50.reuse ;  /* 0x000000322d387220 */ /* 0x080fe20000410000 */
[----:B------:R-:W-:Y:S01]  /*9b90*/  PRMT R144, R144, 0x5432, R71 ;  /* 0x0000543290907816 */ /* 0x000fe20000000047 */
[C---:B------:R-:W-:Y:S01]  /*9ba0*/  FFMA.FTZ R54, R41.reuse, R50, -R54 ;  /* 0x0000003229367223 */ /* 0x040fe20000010836 */
[C---:B------:R-:W-:Y:S01]  /*9bb0*/  PRMT R49, R142.reuse, 0x5410, R49 ;  /* 0x000054108e317816 */ /* 0x040fe20000000031 */
[----:B------:R-:W-:Y:S01]  /*9bc0*/  FFMA.FTZ R56, R41, R52, R56 ;  /* 0x0000003429387223 */ /* 0x000fe20000010038 */
[----:B------:R-:W-:Y:S01]  /*9bd0*/  PRMT R142, R142, 0x5432, R59 ;  /* 0x000054328e8e7816 */ /* 0x000fe2000000003b */
[----:B------:R-:W-:Y:S01]  /*9be0*/  IMAD.U32 R45, R144, 0x10000, RZ ;  /* 0x00010000902d7824 */ /* 0x000fe200078e00ff */
[----:B------:R-:W-:-:S02]  /*9bf0*/  SHF.L.U32 R47, R35, 0x10, RZ ;  /* 0x00000010232f7819 */ /* 0x000fc400000006ff */
[----:B------:R-:W-:Y:S01]  /*9c00*/  LOP3.LUT R46, R33, 0xffff0000, RZ, 0xc0, !PT ;  /* 0xffff0000212e7812 */ /* 0x000fe200078ec0ff */
[----:B------:R-:W-:Y:S01]  /*9c10*/  IMAD.U32 R41, R142, 0x10000, RZ ;  /* 0x000100008e297824 */ /* 0x000fe200078e00ff */
[----:B------:R-:W-:Y:S01]  /*9c20*/  LOP3.LUT R51, R51, 0xffff0000, RZ, 0xc0, !PT ;  /* 0xffff000033337812 */ /* 0x000fe200078ec0ff */
[----:B------:R-:W-:Y:S01]  /*9c30*/  FMUL.FTZ R59, R47, R45 ;  /* 0x0000002d2f3b7220 */ /* 0x000fe20000410000 */
[----:B------:R-:W-:Y:S02]  /*9c40*/  LOP3.LUT R143, R143, 0xffff0000, RZ, 0xc0, !PT ;  /* 0xffff00008f8f7812 */ /* 0x000fe400078ec0ff */
[----:B------:R-:W-:Y:S01]  /*9c50*/  LOP3.LUT R44, R32, 0xffff0000, RZ, 0xc0, !PT ;  /* 0xffff0000202c7812 */ /* 0x000fe200078ec0ff */
[----:B------:R-:W-:Y:S01]  /*9c60*/  IMAD.U32 R32, R15, 0x10000, RZ ;  /* 0x000100000f207824 */ /* 0x000fe200078e00ff */
[----:B------:R-:W-:Y:S01]  /*9c70*/  LOP3.LUT R42, R13, 0xffff0000, RZ, 0xc0, !PT ;  /* 0xffff00000d2a7812 */ /* 0x000fe200078ec0ff */
[C---:B------:R-:W-:Y:S01]  /*9c80*/  FMUL.FTZ R55, R46.reuse, R51 ;  /* 0x000000332e377220 */ /* 0x040fe20000410000 */
[----:B------:R-:W-:Y:S01]  /*9c90*/  FMUL.FTZ R57, R46, R143 ;  /* 0x0000008f2e397220 */ /* 0x000fe20000410000 */
[----:B------:R-:W-:Y:S01]  /*9ca0*/  LOP3.LUT R35, R35, 0xffff0000, RZ, 0xc0, !PT ;  /* 0xffff000023237812 */ /* 0x000fe200078ec0ff */
[-C--:B------:R-:W-:Y:S01]  /*9cb0*/  FMUL.FTZ R46, R47, R41.reuse ;  /* 0x000000292f2e7220 */ /* 0x080fe20000410000 */
[----:B------:R-:W-:Y:S01]  /*9cc0*/  LOP3.LUT R144, R144, 0xffff0000, RZ, 0xc0, !PT ;  /* 0xffff000090907812 */ /* 0x000fe200078ec0ff */
[----:B------:R-:W-:Y:S01]  /*9cd0*/  FFMA.FTZ R59, R32, R41, -R59 ;  /* 0x00000029203b7223 */ /* 0x000fe2000001083b */
[----:B------:R-:W-:Y:S01]  /*9ce0*/  LOP3.LUT R142, R142, 0xffff0000, RZ, 0xc0, !PT ;  /* 0xffff00008e8e7812 */ /* 0x000fe200078ec0ff */
[----:B------:R-:W-:Y:S01]  /*9cf0*/  IMAD.U32 R41, R145, 0x10000, RZ ;  /* 0x0001000091297824 */ /* 0x000fe200078e00ff */
[----:B------:R-:W-:Y:S01]  /*9d00*/  LOP3.LUT R33, R15, 0xffff0000, RZ, 0xc0, !PT ;  /* 0xffff00000f217812 */ /* 0x000fe200078ec0ff */
[C---:B------:R-:W-:Y:S01]  /*9d10*/  FFMA.FTZ R55, R42.reuse, R143, -R55 ;  /* 0x0000008f2a377223 */ /* 0x040fe20000010837 */
[----:B------:R-:W-:Y:S01]  /*9d20*/  FFMA.FTZ R57, R42, R51, R57 ;  /* 0x000000332a397223 */ /* 0x000fe20000010039 */
[----:B------:R-:W-:Y:S01]  /*9d30*/  FFMA.FTZ R45, R32, R45, R46 ;  /* 0x0000002d202d7223 */ /* 0x000fe2000001002e */
[C---:B------:R-:W-:Y:S01]  /*9d40*/  FMUL.FTZ R42, R35.reuse, R144 ;  /* 0x00000090232a7220 */ /* 0x040fe20000410000 */
[----:B------:R-:W-:Y:S01]  /*9d50*/  FMUL.FTZ R46, R35, R142 ;  /* 0x0000008e232e7220 */ /* 0x000fe20000410000 */
[----:B------:R-:W-:-:S02]  /*9d60*/  IMAD.U32 R32, R48, 0x10000, RZ ;  /* 0x0001000030207824 */ /* 0x000fc400078e00ff */
[----:B------:R-:W-:Y:S01]  /*9d70*/  FMUL.FTZ R35, R43, R41 ;  /* 0x000000292b237220 */ /* 0x000fe20000410000 */
[----:B------:R-:W-:Y:S01]  /*9d80*/  LOP3.LUT R145, R145, 0xffff0000, RZ, 0xc0, !PT ;  /* 0xffff000091917812 */ /* 0x000fe200078ec0ff */
[C---:B------:R-:W-:Y:S01]  /*9d90*/  FFMA.FTZ R142, R33.reuse, R142, -R42 ;  /* 0x0000008e218e7223 */ /* 0x040fe2000001082a */
[----:B------:R-:W-:Y:S01]  /*9da0*/  FFMA.FTZ R144, R33, R144, R46 ;  /* 0x0000009021907223 */ /* 0x000fe2000001002e */
[----:B------:R-:W-:Y:S02]  /*9db0*/  IMAD.U32 R15, R34, 0x10000, RZ ;  /* 0x00010000220f7824 */ /* 0x000fe400078e00ff */
[-C--:B------:R-:W-:Y:S01]  /*9dc0*/  FMUL.FTZ R42, R43, R32.reuse ;  /* 0x000000202b2a7220 */ /* 0x080fe20000410000 */
[----:B------:R-:W-:Y:S01]  /*9dd0*/  FFMA.FTZ R35, R40, R32, -R35 ;  /* 0x0000002028237223 */ /* 0x000fe20000010823 */
[----:B------:R-:W-:Y:S01]  /*9de0*/  IMAD.U32 R33, R53, 0x10000, RZ ;  /* 0x0001000035217824 */ /* 0x000fe200078e00ff */
[----:B------:R-:W-:Y:S01]  /*9df0*/  LOP3.LUT R13, R12, 0xffff0000, RZ, 0xc0, !PT ;  /* 0xffff00000c0d7812 */ /* 0x000fe200078ec0ff */
[----:B------:R-:W-:Y:S01]  /*9e00*/  IMAD.U32 R32, R49, 0x10000, RZ ;  /* 0x0001000031207824 */ /* 0x000fe200078e00ff */
[----:B------:R-:W-:Y:S01]  /*9e10*/  LOP3.LUT R34, R34, 0xffff0000, RZ, 0xc0, !PT ;  /* 0xffff000022227812 */ /* 0x000fe200078ec0ff */
[----:B------:R-:W-:Y:S01]  /*9e20*/  FMUL.FTZ R46, R44, R145 ;  /* 0x000000912c2e7220 */ /* 0x000fe20000410000 */
        /* <DEDUP_REMOVED lines=8> */
[CC--:B------:R-:W-:Y:S01]  /*9eb0*/  FFMA.FTZ R46, R13.reuse, R48.reuse, -R46 ;  /* 0x000000300d2e7223 */ /* 0x0c0fe2000001082e */
[----:B------:R-:W-:Y:S01]  /*9ec0*/  FMUL.FTZ R15, R34, R53 ;  /* 0x00000035220f7220 */ /* 0x000fe20000410000 */
[----:B------:R-:W-:Y:S01]  /*9ed0*/  FMUL.FTZ R44, R44, R48 ;  /* 0x000000302c2c7220 */ /* 0x000fe20000410000 */
[----:B------:R-:W-:Y:S01]  /*9ee0*/  FMUL.FTZ R34, R34, R49 ;  /* 0x0000003122227220 */ /* 0x000fe20000410000 */
[C---:B------:R-:W-:Y:S01]  /*9ef0*/  FFMA.FTZ R41, R12.reuse, R32, -R41 ;  /* 0x000000200c297223 */ /* 0x040fe20000010829 */
[----:B------:R-:W-:Y:S01]  /*9f00*/  FFMA.FTZ R40, R12, R33, R40 ;  /* 0x000000210c287223 */ /* 0x000fe20000010028 */
[----:B------:R-:W-:Y:S01]  /*9f10*/  FFMA.FTZ R12, R14, R49, -R15 ;  /* 0x000000310e0c7223 */ /* 0x000fe2000001080f */
[----:B------:R-:W-:Y:S01]  /*9f20*/  FFMA.FTZ R13, R13, R145, R44 ;  /* 0x000000910d0d7223 */ /* 0x000fe2000001002c */
[----:B------:R-:W-:Y:S01]  /*9f30*/  F2FP.BF16.F32.PACK_AB R35, R46, R35 ;  /* 0x000000232e23723e */ /* 0x000fe200000010ff */
[----:B------:R-:W-:Y:S01]  /*9f40*/  FFMA.FTZ R53, R14, R53, R34 ;  /* 0x000000350e357223 */ /* 0x000fe20000010022 */
        /* <DEDUP_REMOVED lines=10> */
.L_x_6071:
[----:B------:R-:W-:Y:S05]  /*9ff0*/  BSYNC B1 ;  /* 0x0000000000017941 */ /* 0x000fea0003800000 */
.L_x_6070:
[----:B0-----:R0:W-:Y:S01]  /*a000*/  ST.E.128 desc[UR60][R38.64], R12 ;  /* 0x0000000c26007985 */ /* 0x0011e2000c101d3c */
[----:B------:R-:W-:-:S13]  /*a010*/  ISETP.GE.AND P3, PT, R11, R134, PT ;  /* 0x000000860b00720c */ /* 0x000fda0003f66270 */
[----:B------:R-:W-:Y:S05]  /*a020*/  @P3 BRA `(.L_x_6018) ;  /* 0x0000000400e83947 */ /* 0x000fea0003800000 */
[----:B------:R-:W-:-:S05]  /*a030*/  IMAD.WIDE R36, R11, 0x2, R36 ;  /* 0x000000020b247825 */ /* 0x000fca00078e0224 */
[----:B---3--:R3:W-:Y:S01]  /*a040*/  ST.E.128 desc[UR60][R36.64], R32 ;  /* 0x0000002024007985 */ /* 0x0087e2000c101d3c */
[----:B------:R-:W-:Y:S05]  /*a050*/  BRA `(.L_x_6018) ;  /* 0x0000000400dc7947 */ /* 0x000fea0003800000 */
.L_x_5983:
[----:B------:R-:W2:Y:S02]  /*a060*/  LDL R11, [R1+0x4] ;  /* 0x00000400010b7983 */ /* 0x000ea40000100800 */
[----:B--2---:R-:W-:-:S13]  /*a070*/  R2UR UR4, R11 ;  /* 0x000000000b0472ca */ /* 0x004fda00000e0000 */
[----:B------:R-:W-:-:S06]  /*a080*/  UISETP.NE.AND UP0, UPT, UR4, 0x3, UPT ;  /* 0x000000030400788c */ /* 0x000fcc000bf05270 */
[----:B------:R-:W-:-:S13]  /*a090*/  PLOP3.LUT P2, PT, PT, PT, UP0, 0x80, 0x0 ;  /* 0x000000000000781c */ /* 0x000fda0003f4f008 */
[----:B------:R-:W-:Y:S05]  /*a0a0*/  @!P2 BRA `(.L_x_6072) ;  /* 0x000000000004a947 */ /* 0x000fea0003800000 */
[----:B------:R-:W-:Y:S01]  /*a0b0*/  BPT.TRAP 0x1 ;  /* 0x000000040000795c */ /* 0x000fe20000300000 */
.L_x_6072:
[----:B------:R-:W-:Y:S01]  /*a0c0*/  IMAD R88, R18, 0x8, R2 ;  /* 0x0000000812587824 */ /* 0x000fe200078e0202 */
[----:B------:R-:W-:Y:S01]  /*a0d0*/  SHF.L.U32 R89, R204, 0x1f, RZ ;  /* 0x0000001fcc597819 */ /* 0x000fe200000006ff */
[----:B------:R-:W-:Y:S01]  /*a0e0*/  BSSY B1, `(.L_x_6073) ;  /* 0x0000004000017945 */ /* 0x000fe20003800000 */
[----:B------:R-:W-:Y:S02]  /*a0f0*/  SHF.R.S32.HI R85, RZ, 0x1f, R29 ;  /* 0x0000001fff557819 */ /* 0x000fe4000001141d */
[----:B------:R-:W0:Y:S02]  /*a100*/  SYNCS.PHASECHK.TRANS64.TRYWAIT P3, [R88+URZ+0x30890], R89 ;  /* 0x03089059580075a7 */ /* 0x000e24000806017f */
[----:B0-----:R-:W-:Y:S05]  /*a110*/  @!P3 BRA `(.L_x_6074) ;  /* 0x000001bc00fcb947 */ /* 0x001fea0003800000 */
.L_x_6352:
[----:B------:R-:W-:Y:S05]  /*a120*/  BSYNC B1 ;  /* 0x0000000000017941 */ /* 0x000fea0003800000 */
.L_x_6073:
        /* <DEDUP_REMOVED lines=19> */
[C---:B------:R-:W-:Y:S01]  /*a260*/  LEA R40, P3, R12.reuse, UR4, 0x1 ;  /* 0x000000040c287c11 */ /* 0x040fe2000f8608ff */
[----:B------:R-:W-:Y:S01]  /*a270*/  IMAD.IADD R42, R87, 0x1, -R203 ;  /* 0x00000001572a7824 */ /* 0x000fe200078e0acb */
[----:B------:R-:W-:Y:S02]  /*a280*/  UMOV UR4, 0xffffffff ;  /* 0xffffffff00047882 */ /* 0x000fe40000000000 */
[----:B------:R-:W-:Y:S02]  /*a290*/  LEA.HI.X R41, R12, UR5, R11, 0x1, P3 ;  /* 0x000000050c297c11 */ /* 0x000fe400098f0c0b */
[----:B------:R-:W-:Y:S01]  /*a2a0*/  ISETP.GE.AND P3, PT, R42, 0x1, PT ;  /* 0x000000012a00780c */ /* 0x000fe20003f66270 */
[----:B------:R-:W-:-:S12]  /*a2b0*/  BRA.DIV UR4, `(.L_x_6075) ;  /* 0x000001be04a87947 */ /* 0x000fd8000b800000 */
[----:B------:R1:W2:Y:S04]  /*a2c0*/  SHFL.IDX PT, R39, R41, RZ, 0x1c1f ;  /* 0x001c1fff29277589 */ /* 0x0002a800000e0000 */
[----:B------:R1:W3:Y:S02]  /*a2d0*/  SHFL.IDX PT, R38, R40, RZ, 0x1c1f ;  /* 0x001c1fff28267589 */ /* 0x0002e400000e0000 */
.L_x_6356:
        /* <DEDUP_REMOVED lines=37> */
.L_x_6077:
[----:B------:R-:W-:Y:S05]  /*a530*/  BSYNC B1 ;  /* 0x0000000000017941 */ /* 0x000fea0003800000 */
.L_x_6076:
[----:B------:R-:W-:-:S03]  /*a540*/  UMOV UR4, 0xffffffff ;  /* 0xffffffff00047882 */ /* 0x000fc60000000000 */
[----:B------:R-:W-:Y:S05]  /*a550*/  BRA.DIV UR4, `(.L_x_6078) ;  /* 0x000001be044c7947 */ /* 0x000fea000b800000 */
[----:B--2---:R2:W0:Y:S04]  /*a560*/  SHFL.IDX PT, R39, R41, 0x1, 0x1c1f ;  /* 0x003c1f0029277f89 */ /* 0x00442800000e0000 */
[----:B---3--:R2:W3:Y:S02]  /*a570*/  SHFL.IDX PT, R38, R40, 0x1, 0x1c1f ;  /* 0x003c1f0028267f89 */ /* 0x0084e400000e0000 */
.L_x_6360:
        /* <DEDUP_REMOVED lines=23> */
[----:B------:R-:W-:Y:S02]  /*a6f0*/  @!P5 IMAD.SHL.U32 R11, R198, 0x8, RZ ;  /* 0x00000008c60bd824 */ /* 0x000fe400078e00ff */
        /* <DEDUP_REMOVED lines=13> */
.L_x_6018:
[----:B------:R-:W-:Y:S05]  /*a7d0*/  BSYNC B0 ;  /* 0x0000000000007941 */ /* 0x000fea0003800000 */
.L_x_5982:
        /* <DEDUP_REMOVED lines=17> */
.L_x_6080:
[----:B------:R-:W-:Y:S05]  /*a8f0*/  BSYNC B0 ;  /* 0x0000000000007941 */ /* 0x000fea0003800000 */
.L_x_6079:
[----:B------:R-:W3:Y:S01]  /*a900*/  SYNCS.PHASECHK.TRANS64.TRYWAIT P2, [R88+URZ+0x308b0], R89 ;  /* 0x0308b059580075a7 */ /* 0x000ee2000804017f */
[----:B------:R-:W-:Y:S04]  /*a910*/  BSSY B0, `(.L_x_6081) ;  /* 0x0000002000007945 */ /* 0x000fe80003800000 */
[----:B---3--:R-:W-:Y:S05]  /*a920*/  @!P2 BRA `(.L_x_6082) ;  /* 0x000001b800a4a947 */ /* 0x008fea0003800000 */
.L_x_6361:
[----:B------:R-:W-:Y:S05]  /*a930*/  BSYNC B0 ;  /* 0x0000000000007941 */ /* 0x000fea0003800000 */
.L_x_6081:
[----:B------:R-:W-:Y:S01]  /*a940*/  ULDC.64 UR4, c[0x0][0x328] ;  /* 0x0000ca0000047ab9 */ /* 0x000fe20000000a00 */
[----:B------:R-:W-:Y:S01]  /*a950*/  IMAD.IADD R87, R87, 0x1, -R203 ;  /* 0x0000000157577824 */ /* 0x000fe200078e0acb */
[----:B------:R-:W-:Y:S01]  /*a960*/  BSSY B0, `(.L_x_6083) ;  /* 0x0000037000007945 */ /* 0x000fe20003800000 */
[----:B----4-:R-:W-:Y:S02]  /*a970*/  IMAD R14, R85, UR4, RZ ;  /* 0x00000004550e7c24 */ /* 0x010fe4000f8e02ff */
[----:B------:R-:W-:-:S04]  /*a980*/  IMAD.WIDE.U32 R12, R29, UR4, RZ ;  /* 0x000000041d0c7c25 */ /* 0x000fc8000f8e00ff */
[----:B------:R-:W-:Y:S01]  /*a990*/  IMAD R29, R29, UR5, R14 ;  /* 0x000000051d1d7c24 */ /* 0x000fe2000f8e020e */
[----:B------:R-:W-:Y:S02]  /*a9a0*/  ULDC.64 UR4, c[0x0][0x338] ;  /* 0x0000ce0000047ab9 */ /* 0x000fe40000000a00 */
[----:B0-----:R-:W-:Y:S02]  /*a9b0*/  IMAD R11, R86, UR4, RZ ;  /* 0x00000004560b7c24 */ /* 0x001fe4000f8e02ff */
        /* <DEDUP_REMOVED lines=16> */
[----:B------:R-:W-:Y:S02]  /*aac0*/  ULDC UR4, c[0x0][0x2f4] ;  /* 0x0000bd0000047ab9 */ /* 0x000fe40000000800 */
        /* <DEDUP_REMOVED lines=32> */
.L_x_6084:
[----:B------:R-:W-:Y:S05]  /*acd0*/  BSYNC B0 ;  /* 0x0000000000007941 */ /* 0x000fea0003800000 */
.L_x_6083:
[----:B------:R-:W-:Y:S01]  /*ace0*/  ISETP.GE.AND P2, PT, R87, 0x41, PT ;  /* 0x000000415700780c */ /* 0x000fe20003f46270 */
[----:B0-----:R0:W0:Y:S01]  /*acf0*/  SHFL.IDX PT, R35, R11, 0x1, 0x1c1f ;  /* 0x003c1f000b237f89 */ /* 0x00102200000e0000 */
[----:B------:R-:W-:Y:S03]  /*ad00*/  BSSY B0, `(.L_x_6085) ;  /* 0x0000024000007945 */ /* 0x000fe60003800000 */
[----:B----4-:R4:W0:Y:S08]  /*ad10*/  SHFL.IDX PT, R34, R38, 0x1, 0x1c1f ;  /* 0x003c1f0026227f89 */ /* 0x01083000000e0000 */
[----:B----4-:R-:W-:Y:S05]  /*ad20*/  @!P2 BRA `(.L_x_6086) ;  /* 0x000000000084a947 */ /* 0x010fea0003800000 */
[----:B------:R-:W-:Y:S02]  /*ad30*/  ULDC UR4, c[0x0][0x2f4] ;  /* 0x0000bd0000047ab9 */ /* 0x000fe40000000800 */
        /* <DEDUP_REMOVED lines=32> */
.L_x_6086:
[----:B------:R-:W-:Y:S05]  /*af40*/  BSYNC B0 ;  /* 0x0000000000007941 */ /* 0x000fea0003800000 */
.L_x_6085:
        /* <DEDUP_REMOVED lines=19> */
.L_x_5977:
[----:B------:R-:W0:Y:S01]  /*b080*/  LDC R0, c[0x0][0x448] ;  /* 0x00011200ff007b82 */ /* 0x000e220000000800 */
[----:B------:R-:W-:Y:S01]  /*b090*/  BSSY B0, `(.L_x_6088) ;  /* 0x0000045000007945 */ /* 0x000fe20003800000 */
        /* <DEDUP_REMOVED lines=10> */
[----:B------:R-:W-:Y:S01]  /*b140*/  IMAD.MOV.U32 R103, RZ, RZ, RZ ;  /* 0x000000ffff677224 */ /* 0x000fe200078e00ff */
[----:B------:R-:W-:Y:S02]  /*b150*/  CS2R R98, SRZ ;  /* 0x0000000000627805 */ /* 0x000fe4000001ff00 */
[----:B------:R-:W-:-:S02]  /*b160*/  CS2R R100, SRZ ;  /* 0x0000000000647805 */ /* 0x000fc4000001ff00 */
[----:B----4-:R-:W-:Y:S02]  /*b170*/  CS2R R86, SRZ ;  /* 0x0000000000567805 */ /* 0x010fe4000001ff00 */
[----:B------:R-:W-:Y:S01]  /*b180*/  CS2R R96, SRZ ;  /* 0x0000000000607805 */ /* 0x000fe2000001ff00 */
[----:B------:R-:W-:Y:S01]  /*b190*/  IMAD.MOV.U32 R95, RZ, RZ, RZ ;  /* 0x000000ffff5f7224 */ /* 0x000fe200078e00ff */
[----:B------:R-:W-:Y:S02]  /*b1a0*/  CS2R R90, SRZ ;  /* 0x00000000005a7805 */ /* 0x000fe4000001ff00 */
[----:B------:R-:W-:Y:S02]  /*b1b0*/  CS2R R92, SRZ ;  /* 0x00000000005c7805 */ /* 0x000fe4000001ff00 */
[----:B------:R-:W-:Y:S02]  /*b1c0*/  CS2R R88, SRZ ;  /* 0x0000000000587805 */ /* 0x000fe4000001ff00 */
[----:B------:R-:W-:-:S02]  /*b1d0*/  CS2R R122, SRZ ;  /* 0x00000000007a7805 */ /* 0x000fc4000001ff00 */
[----:B--2---:R-:W-:Y:S02]  /*b1e0*/  CS2R R82, SRZ ;  /* 0x0000000000527805 */ /* 0x004fe4000001ff00 */
[----:B------:R-:W-:Y:S02]  /*b1f0*/  CS2R R84, SRZ ;  /* 0x0000000000547805 */ /* 0x000fe4000001ff00 */
[----:B0-----:R-:W-:Y:S01]  /*b200*/  ISETP.NE.AND P0, PT, R0, 0x1, PT ;  /* 0x000000010000780c */ /* 0x001fe20003f05270 */
[----:B------:R-:W-:Y:S01]  /*b210*/  VIADD R0, R225, 0x7f ;  /* 0x0000007fe1007836 */ /* 0x000fe20000000000 */
[----:B------:R-:W-:Y:S02]  /*b220*/  CS2R R124, SRZ ;  /* 0x00000000007c7805 */ /* 0x000fe4000001ff00 */
[----:B------:R-:W-:Y:S02]  /*b230*/  CS2R R80, SRZ ;  /* 0x0000000000507805 */ /* 0x000fe4000001ff00 */
[----:B------:R-:W-:-:S02]  /*b240*/  CS2R R76, SRZ ;  /* 0x00000000004c7805 */ /* 0x000fc4000001ff00 */
[----:B------:R-:W-:Y:S01]  /*b250*/  CS2R R126, SRZ ;  /* 0x00000000007e7805 */ /* 0x000fe2000001ff00 */
[----:B------:R-:W-:Y:S01]  /*b260*/  IMAD.MOV.U32 R73, RZ, RZ, RZ ;  /* 0x000000ffff497224 */ /* 0x000fe200078e00ff */
[----:B------:R-:W-:Y:S02]  /*b270*/  CS2R R120, SRZ ;  /* 0x0000000000787805 */ /* 0x000fe4000001ff00 */
[----:B------:R-:W-:Y:S02]  /*b280*/  CS2R R68, SRZ ;  /* 0x0000000000447805 */ /* 0x000fe4000001ff00 */
[----:B------:R-:W-:Y:S02]  /*b290*/  CS2R R128, SRZ ;  /* 0x0000000000807805 */ /* 0x000fe4000001ff00 */
[----:B------:R-:W-:Y:S02]  /*b2a0*/  CS2R R64, SRZ ;  /* 0x0000000000407805 */ /* 0x000fe4000001ff00 */
[----:B------:R-:W-:-:S02]  /*b2b0*/  CS2R R60, SRZ ;  /* 0x00000000003c7805 */ /* 0x000fc4000001ff00 */
[----:B------:R-:W-:Y:S01]  /*b2c0*/  CS2R R130, SRZ ;  /* 0x0000000000827805 */ /* 0x000fe2000001ff00 */
[----:B------:R-:W0:Y:S01]  /*b2d0*/  @P0 LDC R3, c[0x0][0x44c] ;  /* 0x00011300ff030b82 */ /* 0x000e220000000800 */
[----:B------:R-:W-:Y:S02]  /*b2e0*/  CS2R R56, SRZ ;  /* 0x0000000000387805 */ /* 0x000fe4000001ff00 */
[----:B------:R-:W-:Y:S02]  /*b2f0*/  CS2R R50, SRZ ;  /* 0x0000000000327805 */ /* 0x000fe4000001ff00 */
[----:B------:R-:W-:Y:S02]  /*b300*/  CS2R R52, SRZ ;  /* 0x0000000000347805 */ /* 0x000fe4000001ff00 */
[----:B------:R-:W-:Y:S02]  /*b310*/  CS2R R132, SRZ ;  /* 0x0000000000847805 */ /* 0x000fe4000001ff00 */
[----:B------:R-:W-:-:S02]  /*b320*/  CS2R R48, SRZ ;  /* 0x0000000000307805 */ /* 0x000fc4000001ff00 */
[----:B------:R-:W-:Y:S02]  /*b330*/  CS2R R42, SRZ ;  /* 0x00000000002a7805 */ /* 0x000fe4000001ff00 */
[----:B------:R-:W-:Y:S01]  /*b340*/  CS2R R44, SRZ ;  /* 0x00000000002c7805 */ /* 0x000fe2000001ff00 */
[----:B------:R-:W1:Y:S01]  /*b350*/  @P0 LDC R4, c[0x0][0x450] ;  /* 0x00011400ff040b82 */ /* 0x000e620000000800 */
        /* <DEDUP_REMOVED lines=8> */
[----:B0-----:R-:W-:-:S05]  /*b3e0*/  @P0 IMAD.HI.U32 R3, R0, R3, RZ ;  /* 0x0000000300030227 */ /* 0x001fca00078e00ff */
[----:B-1----:R-:W-:Y:S02]  /*b3f0*/  @P0 SHF.R.U32.HI R0, RZ, R4, R3 ;  /* 0x00000004ff000219 */ /* 0x002fe40000011603 */
[----:B------:R-:W-:Y:S02]  /*b400*/  CS2R R4, SRZ ;  /* 0x0000000000047805 */ /* 0x000fe4000001ff00 */
[----:B------:R-:W-:Y:S01]  /*b410*/  PLOP3.LUT P0, PT, PT, PT, PT, 0x80, 0x0 ;  /* 0x000000000000781c */ /* 0x000fe20003f0f070 */
[----:B------:R-:W-:Y:S02]  /*b420*/  IMAD.IADD R0, R139, 0x1, R0 ;  /* 0x000000018b007824 */ /* 0x000fe400078e0200 */
[----:B------:R-:W-:Y:S02]  /*b430*/  IMAD.MOV.U32 R139, RZ, RZ, RZ ;  /* 0x000000ffff8b7224 */ /* 0x000fe400078e00ff */
[----:B------:R-:W-:-:S05]  /*b440*/  IMAD.HI R0, R0, 0x2aaaaaab, RZ ;  /* 0x2aaaaaab00007827 */ /* 0x000fca00078e02ff */
[----:B------:R-:W-:-:S04]  /*b450*/  SHF.R.U32.HI R3, RZ, 0x1f, R0 ;  /* 0x0000001fff037819 */ /* 0x000fc80000011600 */
[----:B------:R-:W-:Y:S01]  /*b460*/  LEA.HI.SX32 R3, R0, R3, 0x1c ;  /* 0x0000000300037211 */ /* 0x000fe200078fe2ff */
[----:B------:R-:W-:-:S03]  /*b470*/  IMAD.MOV.U32 R0, RZ, RZ, RZ ;  /* 0x000000ffff007224 */ /* 0x000fc600078e00ff */
[----:B------:R-:W-:Y:S01]  /*b480*/  VIMNMX R72, R140, R3, PT ;  /* 0x000000038c487248 */ /* 0x000fe20003fe0100 */
[----:B------:R-:W-:-:S03]  /*b490*/  IMAD.MOV.U32 R3, RZ, RZ, RZ ;  /* 0x000000ffff037224 */ /* 0x000fc600078e00ff */
[----:B------:R-:W-:Y:S01]  /*b4a0*/  ISETP.GE.AND P1, PT, R72, 0x1, PT ;  /* 0x000000014800780c */ /* 0x000fe20003f26270 */
[----:B------:R-:W-:-:S12]  /*b4b0*/  @P2 BRA `(.L_x_6089) ;  /* 0x0000000000082947 */ /* 0x000fd80003800000 */
[----:B------:R-:W0:Y:S02]  /*b4c0*/  FENCE.VIEW.ASYNC.G ;  /* 0x00000000000073c6 */ /* 0x000e240000000100 */
[----:B0-----:R-:W-:Y:S06]  /*b4d0*/  BAR.ARV 0xc, 0x180 ;  /* 0x0306000000007b1d */ /* 0x001fec0000002000 */
.L_x_6089:
[----:B------:R-:W-:Y:S05]  /*b4e0*/  BSYNC B0 ;  /* 0x0000000000007941 */ /* 0x000fea0003800000 */
.L_x_6088:
[----:B------:R-:W-:Y:S01]  /*b4f0*/  CS2R R24, SRZ ;  /* 0x0000000000187805 */ /* 0x000fe2000001ff00 */
[----:B------:R-:W-:Y:S06]  /*b500*/  @!P1 BRA `(.L_x_6090) ;  /* 0x0000010c00749947 */ /* 0x000fec0003800000 */
[----:B------:R-:W2:Y:S04]  /*b510*/  LDL R9, [R1+0x7c] ;  /* 0x00007c0001097983 */ /* 0x000ea80000100800 */
[----:B------:R-:W3:Y:S04]  /*b520*/  LDL R10, [R1+0x78] ;  /* 0x00007800010a7983 */ /* 0x000ee80000100800 */
[----:B--2---:R-:W0:Y:S01]  /*b530*/  SHFL.IDX PT, R0, R9, RZ, 0x1f ;  /* 0x00001fff09007589 */ /* 0x004e2200000e0000 */
[----:B---3--:R-:W-:-:S13]  /*b540*/  R2UR UR4, R10 ;  /* 0x000000000a0472ca */ /* 0x008fda00000e0000 */
[----:B------:R-:W-:Y:S01]  /*b550*/  ULOP3.LUT UP0, URZ, UR4, 0x1bf, URZ, 0xc0, !UPT ;  /* 0x000001bf043f7892 */ /* 0x000fe2000f80c03f */
[----:B0-----:R-:W-:-:S04]  /*b560*/  LEA.HI R3, R0, R0, RZ, 0x1 ;  /* 0x0000000000037211 */ /* 0x001fc800078f08ff */
[----:B------:R-:W-:Y:S02]  /*b570*/  LOP3.LUT R3, R3, 0x1e, RZ, 0xc0, !PT ;  /* 0x0000001e03037812 */ /* 0x000fe400078ec0ff */
[----:B------:R-:W-:-:S03]  /*b580*/  PLOP3.LUT P0, PT, PT, PT, UP0, 0x80, 0x0 ;  /* 0x000000000000781c */ /* 0x000fc60003f0f008 */
        /* <DEDUP_REMOVED lines=20> */
[----:B-1---5:R-:W-:Y:S05]  /*b6d0*/  CALL.ABS.NOINC R14 ;  /* 0x000000000e007343 */ /* 0x022fea0003c00000 */
.L_x_6091:
        /* <DEDUP_REMOVED lines=13> */
.L_x_6095:
[----:B-1----:R1:W2:Y:S02]  /*b7b0*/  SYNCS.PHASECHK.TRANS64.TRYWAIT P0, [R2+URZ+0x30800], R3 ;  /* 0x03080003020075a7 */ /* 0x0022a4000800017f */
[----:B--2---:R-:W-:Y:S05]  /*b7c0*/  @!P0 NANOSLEEP.SYNCS 0x989680 ;  /* 0x009896800000895d */ /* 0x004fea0003900000 */
[----:B------:R-:W2:Y:S02]  /*b7d0*/  @!P0 SYNCS.PHASECHK.TRANS64 P0, [R2+URZ+0x30800], R3 ;  /* 0x03080003020085a7 */ /* 0x000ea4000800007f */
[----:B--2---:R-:W-:Y:S05]  /*b7e0*/  @!P0 BRA `(.L_x_6095) ;  /* 0xfffffffc00f08947 */ /* 0x004fea000383ffff */
.L_x_6094:
[----:B------:R-:W-:Y:S05]  /*b7f0*/  BSYNC B0 ;  /* 0x0000000000007941 */ /* 0x000fea0003800000 */
.L_x_6093:
[----:B------:R-:W-:Y:S05]  /*b800*/  BRA `(.L_x_6096) ;  /* 0x0000007400607947 */ /* 0x000fea0003800000 */
.L_x_6092:
[----:B------:R-:W2:Y:S01]  /*b810*/  LDL R0, [R1+0x78] ;  /* 0x0000780001007983 */ /* 0x000ea20000100800 */
[----:B------:R-:W-:Y:S01]  /*b820*/  ULDC.64 UR6, c[0x0][0x408] ;  /* 0x0001020000067ab9 */ /* 0x000fe20000000a00 */
[----:B--2---:R-:W-:Y:S02]  /*b830*/  R2UR UR4, R0 ;  /* 0x00000000000472ca */ /* 0x004fe400000e0000 */
[----:B-----5:R-:W-:-:S05]  /*b840*/  SHF.R.S32.HI R0, RZ, 0x1f, R138 ;  /* 0x0000001fff007819 */ /* 0x020fca000001148a */
[----:B------:R-:W-:-:S04]  /*b850*/  IMAD R5, R0, UR6, RZ ;  /* 0x0000000600057c24 */ /* 0x000fc8000f8e02ff */
[----:B------:R-:W-:Y:S02]  /*b860*/  IMAD R5, R138, UR7, R5 ;  /* 0x000000078a057c24 */ /* 0x000fe4000f8e0205 */
[----:B------:R-:W-:-:S03]  /*b870*/  ULOP3.LUT UP0, URZ, UR4, 0x3ff, URZ, 0xc0, !UPT ;  /* 0x000003ff043f7892 */ /* 0x000fc6000f80c03f */
[----:B------:R-:W-:Y:S02]  /*b880*/  ULDC.64 UR4, c[0x0][0x3f8] ;  /* 0x0000fe0000047ab9 */ /* 0x000fe40000000a00 */
[----:B------:R-:W-:Y:S01]  /*b890*/  IMAD R3, R0, UR4, RZ ;  /* 0x0000000400037c24 */ /* 0x000fe2000f8e02ff */
[----:B------:R-:W-:Y:S01]  /*b8a0*/  PLOP3.LUT P0, PT, PT, PT, UP0, 0x80, 0x0 ;  /* 0x000000000000781c */ /* 0x000fe20003f0f008 */
[----:B------:R-:W-:-:S04]  /*b8b0*/  IMAD.WIDE.U32 R24, R138, UR4, RZ ;  /* 0x000000048a187c25 */ /* 0x000fc8000f8e00ff */
        /* <DEDUP_REMOVED lines=21> */
.L_x_6097:
[----:B------:R-:W-:Y:S01]  /*ba10*/  ULDC.U8 UR4, c[0x0][0x410] ;  /* 0x0001040000047ab9 */ /* 0x000fe20000000000 */
[----:B------:R-:W-:Y:S01]  /*ba20*/  BSSY B0, `(.L_x_6098) ;  /* 0x000072e000007945 */ /* 0x000fe20003800000 */
[----:B------:R-:W-:Y:S01]  /*ba30*/  ISETP.NE.AND P0, PT, RZ, UR4, PT ;  /* 0x00000004ff007c0c */ /* 0x000fe2000bf05270 */
[----:B------:R-:W-:-:S12]  /*ba40*/  IMAD.IADD R63, R203, 0x1, R225 ;  /* 0x00000001cb3f7824 */ /* 0x000fd800078e02e1 */
[----:B------:R-:W-:Y:S05]  /*ba50*/  @!P0 BRA `(.L_x_6099) ;  /* 0x0000003800808947 */ /* 0x000fea0003800000 */
[----:B------:R-:W2:Y:S01]  /*ba60*/  LDL R20, [R1+0x54] ;  /* 0x0000540001147983 */ /* 0x000ea20000100800 */
        /* <DEDUP_REMOVED lines=12> */
[----:B0-----:R-:W-:-:S13]  /*bb30*/  ISETP.NE.AND P0, PT, R21, 0x1, PT ;  /* 0x000000011500780c */ /* 0x001fda0003f05270 */
[----:B------:R-:W0:Y:S08]  /*bb40*/  @P0 LDC R0, c[0x0][0x44c] ;  /* 0x00011300ff000b82 */ /* 0x000e300000000800 */
[----:B------:R-:W1:Y:S01]  /*bb50*/  @P0 LDC R5, c[0x0][0x450] ;  /* 0x00011400ff050b82 */ /* 0x000e620000000800 */
[----:B--2---:R-:W-:-:S04]  /*bb60*/  IMAD R3, R20, 0x40, R63 ;  /* 0x0000004014037824 */ /* 0x004fc800078e023f */
        /* <DEDUP_REMOVED lines=23> */
.L_x_6367:
        /* <DEDUP_REMOVED lines=28> */
[C---:B------:R-:W-:Y:S01]  /*bea0*/  @!P1 IMAD.SHL.U32 R13, R207.reuse, 0x2, RZ ;  /* 0x00000002cf0d9824 */ /* 0x040fe200078e00ff */
[-C--:B--2---:R-:W-:Y:S02]  /*beb0*/  @!P3 IADD3 R26, P6, R0, R29.reuse, RZ ;  /* 0x0000001d001ab210 */ /* 0x084fe40007fde0ff */
[----:B----4-:R-:W-:Y:S01]  /*bec0*/  @!P3 IADD3 R28, P5, R14, R29, RZ ;  /* 0x0000001d0e1cb210 */ /* 0x010fe20007fbe0ff */
[----:B------:R-:W-:Y:S01]  /*bed0*/  @!P4 IMAD.MOV.U32 R30, RZ, RZ, R0 ;  /* 0x000000ffff1ec224 */ /* 0x000fe200078e0000 */
[----:B------:R-:W-:Y:S01]  /*bee0*/  @!P1 SHF.L.U64.HI R32, R207, 0x1, R66 ;  /* 0x00000001cf209819 */ /* 0x000fe20000010242 */
[--C-:B-1----:R-:W-:Y:S01]  /*bef0*/  @!P3 IMAD.X R27, R3, 0x1, R8.reuse, P6 ;  /* 0x00000001031bb824 */ /* 0x102fe200030e0608 */
[-C--:B------:R-:W-:Y:S01]  /*bf00*/  @!P2 IADD3 R20, P6, R0, R25.reuse, RZ ;  /* 0x000000190014a210 */ /* 0x080fe20007fde0ff */
[----:B---3--:R-:W-:Y:S01]  /*bf10*/  @!P3 IMAD.X R29, R5, 0x1, R8, P5 ;  /* 0x00000001051db824 */ /* 0x008fe200028e0608 */
[----:B------:R-:W-:Y:S01]  /*bf20*/  @!P2 IADD3 R24, P5, R14, R25, RZ ;  /* 0x000000190e18a210 */ /* 0x000fe20007fbe0ff */
[----:B------:R-:W-:Y:S01]  /*bf30*/  @!P4 IMAD.MOV.U32 R31, RZ, RZ, R3 ;  /* 0x000000ffff1fc224 */ /* 0x000fe200078e0003 */
[----:B------:R-:W-:Y:S01]  /*bf40*/  @!P0 SHF.L.U32 R37, R205, 0x1, RZ ;  /* 0x00000001cd258819 */ /* 0x000fe200000006ff */
[--C-:B------:R-:W-:Y:S01]  /*bf50*/  @!P2 IMAD.X R21, R3, 0x1, R12.reuse, P6 ;  /* 0x000000010315a824 */ /* 0x100fe200030e060c */
[-C--:B------:R-:W-:Y:S01]  /*bf60*/  @!P1 IADD3 R8, P6, R0, R13.reuse, RZ ;  /* 0x0000000d00089210 */ /* 0x080fe20007fde0ff */
[----:B------:R-:W-:Y:S01]  /*bf70*/  @!P2 IMAD.X R25, R5, 0x1, R12, P5 ;  /* 0x000000010519a824 */ /* 0x000fe200028e060c */
[----:B------:R-:W-:Y:S01]  /*bf80*/  ISETP.GE.AND P5, PT, R215, UR4, PT ;  /* 0x00000004d7007c0c */ /* 0x000fe2000bfa6270 */
[----:B------:R-:W-:Y:S01]  /*bf90*/  @!P4 IMAD.MOV.U32 R15, RZ, RZ, R5 ;  /* 0x000000ffff0fc224 */ /* 0x000fe200078e0005 */
[----:B------:R-:W-:Y:S01]  /*bfa0*/  @!P0 SHF.L.U64.HI R40, R205, 0x1, R64 ;  /* 0x00000001cd288819 */ /* 0x000fe20000010240 */
[----:B------:R-:W-:Y:S01]  /*bfb0*/  @!P1 IMAD.X R9, R3, 0x1, R32, P6 ;  /* 0x0000000103099824 */ /* 0x000fe200030e0620 */
[----:B------:R-:W-:Y:S01]  /*bfc0*/  @!P1 IADD3 R12, P6, R14, R13, RZ ;  /* 0x0000000d0e0c9210 */ /* 0x000fe20007fde0ff */
[----:B------:R-:W-:-:S04]  /*bfd0*/  @!P4 IMAD.WIDE R30, R192, 0x2, R30 ;  /* 0x00000002c01ec825 */ /* 0x000fc800078e021e */
[----:B------:R-:W-:Y:S01]  /*bfe0*/  @!P1 IMAD.X R13, R5, 0x1, R32, P6 ;  /* 0x00000001050d9824 */ /* 0x000fe200030e0620 */
[-C--:B------:R-:W-:Y:S01]  /*bff0*/  @!P0 IADD3 R34, P6, R0, R37.reuse, RZ ;  /* 0x0000002500228210 */ /* 0x080fe20007fde0ff */
[----:B------:R-:W-:Y:S01]  /*c000*/  @!P4 IMAD.WIDE R32, R192, 0x2, R14 ;  /* 0x00000002c020c825 */ /* 0x000fe200078e020e */
[----:B------:R-:W5:Y:S03]  /*c010*/  @!P4 LD.E.64 R58, desc[UR60][R30.64] ;  /* 0x0000003c1e3ac980 */ /* 0x000f66000c101b00 */
        /* <DEDUP_REMOVED lines=18> */
[----:B-1----:R-:W-:Y:S02]  /*c140*/  CS2R R32, SRZ ;  /* 0x0000000000207805 */ /* 0x002fe4000001ff00 */
        /* <DEDUP_REMOVED lines=11> */
.L_x_6102:
[----:B------:R-:W-:Y:S05]  /*c200*/  BSYNC B1 ;  /* 0x0000000000017941 */ /* 0x000fea0003800000 */
.L_x_6101:
[----:B-1---5:R-:W-:Y:S01]  /*c210*/  IMAD.MOV.U32 R8, RZ, RZ, R41 ;  /* 0x000000ffff087224 */ /* 0x022fe200078e0029 */
[----:B------:R-:W-:Y:S01]  /*c220*/  UMOV UR4, 0xffffffff ;  /* 0xffffffff00047882 */ /* 0x000fe20000000000 */
[----:B--2---:R-:W-:Y:S02]  /*c230*/  IMAD.MOV.U32 R0, RZ, RZ, R32 ;  /* 0x000000ffff007224 */ /* 0x004fe400078e0020 */
        /* <DEDUP_REMOVED lines=42> */
[----:B------:R-:W-:Y:S02]  /*c4e0*/  PRMT R112, R8, 0x7610, R112 ;  /* 0x0000761008707816 */ /* 0x000fe40000000070 */
[----:B------:R-:W-:Y:S02]  /*c4f0*/  CS2R R8, SRZ ;  /* 0x0000000000087805 */ /* 0x000fe4000001ff00 */
[----:B------:R-:W-:Y:S02]  /*c500*/  PRMT R99, R0, 0x7610, R99 ;  /* 0x0000761000637816 */ /* 0x000fe40000000063 */
[----:B------:R-:W-:Y:S02]  /*c510*/  PRMT R100, R3, 0x7610, R100 ;  /* 0x0000761003647816 */ /* 0x000fe40000000064 */
[----:B------:R-:W-:Y:S01]  /*c520*/  PRMT R111, R5, 0x7610, R111 ;  /* 0x00007610056f7816 */ /* 0x000fe2000000006f */
[----:B------:R-:W-:Y:S06]  /*c530*/  BRA.DIV UR4, `(.L_x_6103) ;  /* 0x000001a204247947 */ /* 0x000fec000b800000 */
[----:B------:R1:W2:Y:S04]  /*c540*/  SHFL.IDX PT, R3, R7, 0x1, 0x1c1f ;  /* 0x003c1f0007037f89 */ /* 0x0002a800000e0000 */
[----:B------:R1:W3:Y:S04]  /*c550*/  SHFL.IDX PT, R0, R6, 0x1, 0x1c1f ;  /* 0x003c1f0006007f89 */ /* 0x0002e800000e0000 */
[----:B------:R1:W1:Y:S04]  /*c560*/  SHFL.IDX PT, R5, R10, 0x1, 0x1c1f ;  /* 0x003c1f000a057f89 */ /* 0x00026800000e0000 */
[----:B0-----:R-:W0:Y:S02]  /*c570*/  SHFL.IDX PT, R4, R4, 0x1, 0x1c1f ;  /* 0x003c1f0004047f89 */ /* 0x001e2400000e0000 */
.L_x_6373:
[----:B------:R-:W-:Y:S01]  /*c580*/  VIADD R63, R63, 0x40 ;  /* 0x000000403f3f7836 */ /* 0x000fe20000000000 */
[----:B-1----:R-:W-:Y:S01]  /*c590*/  LOP3.LUT R6, R219, 0x18, R16, 0xf8, !PT ;  /* 0x00000018db067812 */ /* 0x002fe200078ef810 */
[----:B------:R-:W-:Y:S01]  /*c5a0*/  BSSY B1, `(.L_x_6104) ;  /* 0x0000053000017945 */ /* 0x000fe20003800000 */
[----:B------:R-:W-:Y:S02]  /*c5b0*/  LOP3.LUT P0, RZ, R228, 0x4, RZ, 0xc0, !PT ;  /* 0x00000004e4ff7812 */ /* 0x000fe4000780c0ff */
[----:B------:R-:W-:Y:S02]  /*c5c0*/  CS2R R12, SRZ ;  /* 0x00000000000c7805 */ /* 0x000fe4000001ff00 */
[----:B------:R-:W-:Y:S02]  /*c5d0*/  ISETP.GE.AND P1, PT, R63, R80, PT ;  /* 0x000000503f00720c */ /* 0x000fe40003f26270 */
[----:B------:R-:W-:Y:S02]  /*c5e0*/  CS2R R20, SRZ ;  /* 0x0000000000147805 */ /* 0x000fe4000001ff00 */
[----:B------:R-:W-:-:S02]  /*c5f0*/  LOP3.LUT R7, R6, R221, RZ, 0x3c, !PT ;  /* 0x000000dd06077212 */ /* 0x000fc400078e3cff */
[----:B------:R-:W-:Y:S02]  /*c600*/  CS2R R26, SRZ ;  /* 0x00000000001a7805 */ /* 0x000fe4000001ff00 */
[----:B------:R-:W-:Y:S02]  /*c610*/  CS2R R34, SRZ ;  /* 0x0000000000227805 */ /* 0x000fe4000001ff00 */
[----:B------:R-:W-:Y:S02]  /*c620*/  CS2R R42, SRZ ;  /* 0x00000000002a7805 */ /* 0x000fe4000001ff00 */
[----:B------:R-:W-:Y:S01]  /*c630*/  CS2R R10, SRZ ;  /* 0x00000000000a7805 */ /* 0x000fe2000001ff00 */
[----:B------:R-:W-:Y:S01]  /*c640*/  IMAD.IADD R7, R222, 0x1, R7 ;  /* 0x00000001de077824 */ /* 0x000fe200078e0207 */
[----:B----4-:R-:W-:Y:S02]  /*c650*/  CS2R R14, SRZ ;  /* 0x00000000000e7805 */ /* 0x010fe4000001ff00 */
[----:B------:R-:W-:-:S02]  /*c660*/  CS2R R24, SRZ ;  /* 0x0000000000187805 */ /* 0x000fc4000001ff00 */
[----:B------:R-:W-:Y:S02]  /*c670*/  CS2R R28, SRZ ;  /* 0x00000000001c7805 */ /* 0x000fe4000001ff00 */
[----:B------:R-:W-:Y:S01]  /*c680*/  CS2R R36, SRZ ;  /* 0x0000000000247805 */ /* 0x000fe2000001ff00 */
[----:B------:R-:W-:Y:S01]  /*c690*/  IMAD R62, R7, 0x2, R2 ;  /* 0x00000002073e7824 */ /* 0x000fe200078e0202 */
        /* <DEDUP_REMOVED lines=17> */
[----:B------:R-:W-:Y:S01]  /*c7b0*/  @!P2 SHF.L.U64.HI R14, R207, 0x1, R66 ;  /* 0x00000001cf0ea819 */ /* 0x000fe20000010242 */
[--C-:B--2---:R-:W-:Y:S01]  /*c7c0*/  @!P4 IMAD.X R11, R3, 0x1, R6.reuse, P5 ;  /* 0x00000001030bc824 */ /* 0x104fe200028e0606 */
[-C--:B------:R-:W-:Y:S01]  /*c7d0*/  @!P3 IADD3 R78, P5, R0, R75.reuse, RZ ;  /* 0x0000004b004eb210 */ /* 0x080fe20007fbe0ff */
[----:B------:R-:W-:Y:S01]  /*c7e0*/  @!P4 IMAD.X R9, R5, 0x1, R6, P6 ;  /* 0x000000010509c824 */ /* 0x000fe200030e0606 */
        /* <DEDUP_REMOVED lines=16> */
[----:B------:R-:W-:-:S04]  /*c8f0*/  @!P6 IMAD.WIDE R14, R192, 0x2, R4 ;  /* 0x00000002c00ee825 */ /* 0x000fc800078e0204 */
[----:B------:R-:W-:Y:S01]  /*c900*/  @!P6 IMAD.WIDE R12, R192, 0x2, R12 ;  /* 0x00000002c00ce825 */ /* 0x000fe200078e020c */
[----:B------:R-:W5:Y:S03]  /*c910*/  @!P6 LD.E.64 R44, desc[UR60][R14.64] ;  /* 0x0000003c0e2ce980 */ /* 0x000f66000c101b00 */
        /* <DEDUP_REMOVED lines=16> */
[----:B------:R-:W-:Y:S01]  /*ca20*/  CS2R R14, SRZ ;  /* 0x00000000000e7805 */ /* 0x000fe2000001ff00 */
[----:B------:R4:W5:Y:S01]  /*ca30*/  @!P3 LD.E.64 R26, desc[UR60][R78.64] ;  /* 0x0000003c4e1ab980 */ /* 0x000962000c101b00 */
[----:B-1----:R-:W-:-:S03]  /*ca40*/  CS2R R10, SRZ ;  /* 0x00000000000a7805 */ /* 0x002fc6000001ff00 */
[----:B------:R4:W5:Y:S01]  /*ca50*/  @!P3 LD.E.64 R28, desc[UR60][R74.64] ;  /* 0x0000003c4a1cb980 */ /* 0x000962000c101b00 */
[----:B--2---:R-:W-:-:S03]  /*ca60*/  CS2R R8, SRZ ;  /* 0x0000000000087805 */ /* 0x004fc6000001ff00 */
[----:B------:R4:W5:Y:S04]  /*ca70*/  @!P2 LD.E.64 R20, desc[UR60][R70.64] ;  /* 0x0000003c4614a980 */ /* 0x000968000c101b00 */
[----:B------:R4:W5:Y:S04]  /*ca80*/  @!P2 LD.E.64 R24, desc[UR60][R66.64] ;  /* 0x0000003c4218a980 */ /* 0x000968000c101b00 */
[----:B------:R4:W5:Y:S04]  /*ca90*/  @!P1 LD.E.64 R12, desc[UR60][R64.64] ;  /* 0x0000003c400c9980 */ /* 0x000968000c101b00 */
[----:B------:R4:W5:Y:S04]  /*caa0*/  @!P1 LD.E.64 R14, desc[UR60][R6.64] ;  /* 0x0000003c060e9980 */ /* 0x000968000c101b00 */
[----:B------:R4:W5:Y:S04]  /*cab0*/  @!P5 LD.E.64 R8, desc[UR60][R76.64] ;  /* 0x0000003c4c08d980 */ /* 0x000968000c101b00 */
[----:B------:R4:W5:Y:S02]  /*cac0*/  @!P5 LD.E.64 R10, desc[UR60][R4.64] ;  /* 0x0000003c040ad980 */ /* 0x000964000c101b00 */
.L_x_6105:
[----:B------:R-:W-:Y:S05]  /*cad0*/  BSYNC B1 ;  /* 0x0000000000017941 */ /* 0x000fea0003800000 */
.L_x_6104:
[----:B----4-:R-:W0:Y:S01]  /*cae0*/  LDL R64, [R1+0x50] ;  /* 0x0000500001407983 */ /* 0x010e220000100800 */
[----:B------:R-:W-:Y:S01]  /*caf0*/  VIADD R5, R62, 0x12400 ;  /* 0x000124003e057836 */ /* 0x000fe20000000000 */
[----:B------:R-:W-:Y:S01]  /*cb00*/  VIADDMNMX R80, R80, -R225, 0x80, PT ;  /* 0x0000008050507446 */ /* 0x000fe200038009e1 */
[----:B---3--:R-:W-:Y:S01]  /*cb10*/  VIADD R0, R62, 0x12440 ;  /* 0x000124403e007836 */ /* 0x008fe20000000000 */
[----:B------:R-:W-:Y:S01]  /*cb20*/  BSSY B1, `(.L_x_6106) ;  /* 0x0000034000017945 */ /* 0x000fe20003800000 */
[----:B------:R-:W-:Y:S01]  /*cb30*/  @P0 VIADD R0, R5, 0xffffffc0 ;  /* 0xffffffc005000836 */ /* 0x000fe20000000000 */
[----:B------:R-:W-:Y:S01]  /*cb40*/  ISETP.GE.AND P1, PT, R203, R80, PT ;  /* 0x00000050cb00720c */ /* 0x000fe20003f26270 */
[----:B-----5:R-:W-:Y:S02]  /*cb50*/  IMAD.MOV.U32 R5, RZ, RZ, R9 ;  /* 0x000000ffff057224 */ /* 0x020fe400078e0009 */
[----:B------:R-:W-:Y:S02]  /*cb60*/  IMAD.MOV.U32 R6, RZ, RZ, R12 ;  /* 0x000000ffff067224 */ /* 0x000fe400078e000c */
[----:B------:R-:W-:Y:S01]  /*cb70*/  IMAD.MOV.U32 R7, RZ, RZ, R13 ;  /* 0x000000ffff077224 */ /* 0x000fe200078e000d */
[----:B------:R-:W-:Y:S01]  /*cb80*/  PRMT R63, R5, 0x7610, R63 ;  /* 0x00007610053f7816 */ /* 0x000fe2000000003f */
[----:B--2---:R-:W-:Y:S01]  /*cb90*/  IMAD.MOV.U32 R3, RZ, RZ, R8 ;  /* 0x000000ffff037224 */ /* 0x004fe200078e0008 */
        /* <DEDUP_REMOVED lines=18> */
[----:B------:R-:W-:Y:S02]  /*ccc0*/  PRMT R103, R7, 0x7610, R103 ;  /* 0x0000761007677816 */ /* 0x000fe40000000067 */
[----:B0-----:R-:W-:-:S04]  /*ccd0*/  LEA.HI R4, R64, R64, RZ, 0x1 ;  /* 0x0000004040047211 */ /* 0x001fc800078f08ff */
[----:B------:R-:W-:-:S05]  /*cce0*/  LOP3.LUT R4, R4, 0xfffffffe, RZ, 0xc0, !PT ;  /* 0xfffffffe04047812 */ /* 0x000fca00078ec0ff */
[----:B------:R-:W-:Y:S02]  /*ccf0*/  IMAD.IADD R4, R64, 0x1, -R4 ;  /* 0x0000000140047824 */ /* 0x000fe400078e0a04 */
[----:B------:R-:W-:-:S03]  /*cd00*/  IMAD.MOV.U32 R64, RZ, RZ, R26 ;  /* 0x000000ffff407224 */ /* 0x000fc600078e001a */
[----:B------:R-:W-:Y:S01]  /*cd10*/  SHF.L.U32 R5, R4, 0x1f, RZ ;  /* 0x0000001f04057819 */ /* 0x000fe200000006ff */
[----:B------:R-:W-:Y:S01]  /*cd20*/  IMAD.MOV.U32 R4, RZ, RZ, R27 ;  /* 0x000000ffff047224 */ /* 0x000fe200078e001b */
[----:B------:R-:W-:Y:S01]  /*cd30*/  PRMT R78, R64, 0x7610, R78 ;  /* 0x00007610404e7816 */ /* 0x000fe2000000004e */
[----:B------:R-:W-:Y:S01]  /*cd40*/  IMAD.MOV.U32 R64, RZ, RZ, R42 ;  /* 0x000000ffff407224 */ /* 0x000fe200078e002a */
[----:B------:R-:W0:Y:S02]  /*cd50*/  SYNCS.PHASECHK.TRANS64.TRYWAIT P0, [R2+URZ+0x30800], R5 ;  /* 0x03080005020075a7 */ /* 0x000e24000800017f */
[----:B------:R-:W-:Y:S01]  /*cd60*/  PRMT R79, R4, 0x7610, R79 ;  /* 0x00007610044f7816 */ /* 0x000fe2000000004f */
[----:B------:R-:W-:Y:S01]  /*cd70*/  IMAD.MOV.U32 R4, RZ, RZ, R43 ;  /* 0x000000ffff047224 */ /* 0x000fe200078e002b */
[----:B------:R-:W-:Y:S02]  /*cd80*/  PRMT R105, R64, 0x7610, R105 ;  /* 0x0000761040697816 */ /* 0x000fe40000000069 */
[----:B------:R-:W-:Y:S01]  /*cd90*/  PRMT R64, R6, 0x7610, R64 ;  /* 0x0000761006407816 */ /* 0x000fe20000000040 */
[----:B------:R-:W-:Y:S01]  /*cda0*/  IMAD.MOV.U32 R6, RZ, RZ, R24 ;  /* 0x000000ffff067224 */ /* 0x000fe200078e0018 */
        /* <DEDUP_REMOVED lines=10> */
[----:B0-----:R-:W-:Y:S06]  /*ce50*/  @!P0 BRA `(.L_x_6107) ;  /* 0x0000019800508947 */ /* 0x001fec0003800000 */
.L_x_6374:
[----:B------:R-:W-:Y:S05]  /*ce60*/  BSYNC B1 ;  /* 0x0000000000017941 */ /* 0x000fea0003800000 */
.L_x_6106:
        /* <DEDUP_REMOVED lines=9> */
[-C--:B------:R-:W-:Y:S02]  /*cf00*/  ISETP.GE.AND P3, PT, R207, R4.reuse, PT ;  /* 0x00000004cf00720c */ /* 0x080fe40003f66270 */
[----:B------:R-:W-:-:S02]  /*cf10*/  ISETP.GE.AND P4, PT, R205, R4, PT ;  /* 0x00000004cd00720c */ /* 0x000fc40003f86270 */
[----:B------:R-:W-:-:S03]  /*cf20*/  ISETP.GE.AND P5, PT, R215, R4, PT ;  /* 0x00000004d700720c */ /* 0x000fc60003fa6270 */
[----:B------:R-:W-:Y:S10]  /*cf30*/  @P0 BRA `(.L_x_6111) ;  /* 0x0000000000b80947 */ /* 0x000ff40003800000 */
[----:B0-----:R-:W0:Y:S01]  /*cf40*/  LDS.128 R4, [R62+0x12400] ;  /* 0x012400003e047984 */ /* 0x001e220000000c00 */
[----:B------:R-:W-:Y:S02]  /*cf50*/  SHF.R.U64 R114, R58, 0x10, R59 ;  /* 0x000000103a727819 */ /* 0x000fe4000000123b */
[--C-:B------:R-:W-:Y:S02]  /*cf60*/  SHF.R.U64 R58, R60, 0x10, R61.reuse ;  /* 0x000000103c3a7819 */ /* 0x100fe4000000123d */
        /* <DEDUP_REMOVED lines=43> */
.L_x_6111:
[----:B------:R-:W-:Y:S05]  /*d220*/  BSYNC B2 ;  /* 0x0000000000027941 */ /* 0x000fea0003800000 */
.L_x_6110:
[----:B------:R-:W-:Y:S04]  /*d230*/  BSSY B2, `(.L_x_6112) ;  /* 0x0000030000027945 */ /* 0x000fe80003800000 */
[----:B------:R-:W-:Y:S05]  /*d240*/  @P1 BRA `(.L_x_6113) ;  /* 0x0000000000b81947 */ /* 0x000fea0003800000 */
[----:B01----:R-:W0:Y:S01]  /*d250*/  LDS.128 R4, [R0] ;  /* 0x0000000000047984 */ /* 0x003e220000000c00 */
        /* <DEDUP_REMOVED lines=8> */
[C---:B------:R-:W-:Y:S02]  /*d2e0*/  SHF.L.U32 R59, R100.reuse, 0x10, RZ ;  /* 0x00000010643b7819 */ /* 0x040fe400000006ff */
[----:B------:R-:W-:Y:S02]  /*d2f0*/  LOP3.LUT R100, R100, 0xffff0000, RZ, 0xc0, !PT ;  /* 0xffff000064647812 */ /* 0x000fe400078ec0ff */
        /* <DEDUP_REMOVED lines=35> */
.L_x_6113:
[----:B------:R-:W-:Y:S05]  /*d530*/  BSYNC B2 ;  /* 0x0000000000027941 */ /* 0x000fea0003800000 */
.L_x_6112:
        /* <DEDUP_REMOVED lines=48> */
.L_x_6115:
[----:B------:R-:W-:Y:S05]  /*d840*/  BSYNC B2 ;  /* 0x0000000000027941 */ /* 0x000fea0003800000 */
.L_x_6114:
        /* <DEDUP_REMOVED lines=48> */
.L_x_6117:
[----:B------:R-:W-:Y:S05]  /*db50*/  BSYNC B2 ;  /* 0x0000000000027941 */ /* 0x000fea0003800000 */
.L_x_6116:
[----:B------:R-:W-:Y:S04]  /*db60*/  BSSY B2, `(.L_x_6118) ;  /* 0x0000030000027945 */ /* 0x000fe80003800000 */
        /* <DEDUP_REMOVED lines=47> */
.L_x_6119:
[----:B------:R-:W-:Y:S05]  /*de60*/  BSYNC B2 ;  /* 0x0000000000027941 */ /* 0x000fea0003800000 */
.L_x_6118:
        /* <DEDUP_REMOVED lines=17> */
[----:B------:R-:W-:Y:S01]  /*df80*/  IMAD.U32 R32, R7, 0x10000, RZ ;  /* 0x0001000007207824 */ /* 0x000fe200078e00ff */
[----:B------:R-:W-:Y:S01]  /*df90*/  SHF.L.U32 R6, R4, 0x10, RZ ;  /* 0x0000001004067819 */ /* 0x000fe200000006ff */
[C---:B------:R-:W-:Y:S01]  /*dfa0*/  FMUL.FTZ R46, R31.reuse, R38 ;  /* 0x000000261f2e7220 */ /* 0x040fe20000410000 */
[----:B------:R-:W-:Y:S01]  /*dfb0*/  FMUL.FTZ R41, R31, R39 ;  /* 0x000000271f297220 */ /* 0x000fe20000410000 */
[----:B------:R-:W-:Y:S01]  /*dfc0*/  FMUL.FTZ R31, R33, R69 ;  /* 0x00000045211f7220 */ /* 0x000fe20000410000 */
[----:B------:R-:W-:-:S02]  /*dfd0*/  IMAD.U32 R7, R5, 0x10000, RZ ;  /* 0x0001000005077824 */ /* 0x000fc400078e00ff */
[----:B------:R-:W-:Y:S01]  /*dfe0*/  FFMA.FTZ R47, R30, R39, R46 ;  /* 0x000000271e2f7223 */ /* 0x000fe2000001002e */
[-C--:B------:R-:W-:Y:S01]  /*dff0*/  FMUL.FTZ R39, R33, R81.reuse ;  /* 0x0000005121277220 */ /* 0x080fe20000410000 */
[----:B------:R-:W-:Y:S01]  /*e000*/  FFMA.FTZ R81, R32, R81, -R31 ;  /* 0x0000005120517223 */ /* 0x000fe2000001081f */
        /* <DEDUP_REMOVED lines=21> */
.L_x_6109:
[----:B------:R-:W-:Y:S05]  /*e160*/  BSYNC B1 ;  /* 0x0000000000017941 */ /* 0x000fea0003800000 */
.L_x_6108:
        /* <DEDUP_REMOVED lines=58> */
.L_x_6122:
[----:B------:R-:W-:Y:S05]  /*e510*/  BSYNC B1 ;  /* 0x0000000000017941 */ /* 0x000fea0003800000 */
.L_x_6121:
[----:B------:R-:W-:Y:S04]  /*e520*/  BSSY B1, `(.L_x_6123) ;  /* 0x0000030000017945 */ /* 0x000fe80003800000 */
[----:B------:R-:W-:Y:S05]  /*e530*/  @P1 BRA `(.L_x_6124) ;  /* 0x0000000000b81947 */ /* 0x000fea0003800000 */
[----:B0-----:R-:W0:Y:S01]  /*e540*/  LDS.128 R4, [R0+0x2000] ;  /* 0x0020000000047984 */ /* 0x001e220000000c00 */
        /* <DEDUP_REMOVED lines=45> */
.L_x_6124:
[----:B------:R-:W-:Y:S05]  /*e820*/  BSYNC B1 ;  /* 0x0000000000017941 */ /* 0x000fea0003800000 */
.L_x_6123:
        /* <DEDUP_REMOVED lines=48> */
.L_x_6126:
[----:B------:R-:W-:Y:S05]  /*eb30*/  BSYNC B1 ;  /* 0x0000000000017941 */ /* 0x000fea0003800000 */
.L_x_6125:
        /* <DEDUP_REMOVED lines=16> */
[C---:B------:R-:W-:Y:S01]  /*ec40*/  IMAD.U32 R24, R7.reuse, 0x10000, RZ ;  /* 0x0001000007187824 */ /* 0x040fe200078e00ff */
[----:B------:R-:W-:Y:S01]  /*ec50*/  LOP3.LUT R25, R7, 0xffff0000, RZ, 0xc0, !PT ;  /* 0xffff000007197812 */ /* 0x000fe200078ec0ff */
        /* <DEDUP_REMOVED lines=9> */
[----:B------:R-:W-:Y:S01]  /*ecf0*/  IMAD.U32 R25, R76, 0x10000, RZ ;  /* 0x000100004c197824 */ /* 0x000fe200078e00ff */
[----:B------:R-:W-:Y:S01]  /*ed00*/  LOP3.LUT R4, R4, 0xffff0000, RZ, 0xc0, !PT ;  /* 0xffff000004047812 */ /* 0x000fe200078ec0ff */
[----:B------:R-:W-:Y:S01]  /*ed10*/  IMAD.U32 R21, R74, 0x10000, RZ ;  /* 0x000100004a157824 */ /* 0x000fe200078e00ff */
[----:B------:R-:W-:Y:S01]  /*ed20*/  LOP3.LUT R5, R5, 0xffff0000, RZ, 0xc0, !PT ;  /* 0xffff000005057812 */ /* 0x000fe200078ec0ff */
[----:B------:R-:W-:Y:S01]  /*ed30*/  FFMA.FTZ R26, R20, R26, -R29 ;  /* 0x0000001a141a7223 */ /* 0x000fe2000001081d */
        /* <DEDUP_REMOVED lines=16> */
.L_x_6128:
[----:B------:R-:W-:Y:S05]  /*ee40*/  BSYNC B1 ;  /* 0x0000000000017941 */ /* 0x000fea0003800000 */
.L_x_6127:
        /* <DEDUP_REMOVED lines=48> */
.L_x_6130:
[----:B------:R-:W-:Y:S05]  /*f150*/  BSYNC B1 ;  /* 0x0000000000017941 */ /* 0x000fea0003800000 */
.L_x_6129:
[----:B------:R-:W-:Y:S05]  /*f160*/  @P5 BRA `(.L_x_6120) ;  /* 0x0000003800e45947 */ /* 0x000fea0003800000 */
[----:B01234-:R-:W0:Y:S01]  /*f170*/  LDS.128 R4, [R0+0xa000] ;  /* 0x00a0000000047984 */ /* 0x01fe220000000c00 */
        /* <DEDUP_REMOVED lines=13> */
[C---:B------:R-:W-:Y:S01]  /*f250*/  IMAD.U32 R10, R7.reuse, 0x10000, RZ ;  /* 0x00010000070a7824 */ /* 0x040fe200078e00ff */
[----:B------:R-:W-:Y:S01]  /*f260*/  LOP3.LUT R7, R7, 0xffff0000, RZ, 0xc0, !PT ;  /* 0xffff000007077812 */ /* 0x000fe200078ec0ff */
[----:B------:R-:W-:-:S02]  /*f270*/  IMAD.U32 R8, R6, 0x10000, RZ ;  /* 0x0001000006087824 */ /* 0x000fc400078e00ff */
[CC--:B------:R-:W-:Y:S01]  /*f280*/  FMUL.FTZ R14, R9.reuse, R12.reuse ;  /* 0x0000000c090e7220 */ /* 0x0c0fe20000410000 */
[----:B------:R-:W-:Y:S01]  /*f290*/  FMUL.FTZ R15, R9, R13 ;  /* 0x0000000d090f7220 */ /* 0x000fe20000410000 */
[C---:B------:R-:W-:Y:S01]  /*f2a0*/  FMUL.FTZ R9, R7.reuse, R65 ;  /* 0x0000004107097220 */ /* 0x040fe20000410000 */
[----:B------:R-:W-:Y:S02]  /*f2b0*/  IMAD.U32 R3, R4, 0x10000, RZ ;  /* 0x0001000004037824 */ /* 0x000fe400078e00ff */
[C---:B------:R-:W-:Y:S01]  /*f2c0*/  FFMA.FTZ R21, R8.reuse, R13, R14 ;  /* 0x0000000d08157223 */ /* 0x040fe2000001000e */
[----:B------:R-:W-:Y:S01]  /*f2d0*/  FFMA.FTZ R12, R8, R12, -R15 ;  /* 0x0000000c080c7223 */ /* 0x000fe2000001080f */
        /* <DEDUP_REMOVED lines=24> */
.L_x_6099:
[----:B------:R-:W2:Y:S01]  /*f460*/  LDL R3, [R1+0x54] ;  /* 0x0000540001037983 */ /* 0x000ea20000100800 */
[----:B------:R-:W0:Y:S01]  /*f470*/  LDC R25, c[0x0][0x448] ;  /* 0x00011200ff197b82 */ /* 0x000e220000000800 */
[----:B------:R-:W-:Y:S01]  /*f480*/  ULDC.64 UR4, c[0x0][0x3f8] ;  /* 0x0000fe0000047ab9 */ /* 0x000fe20000000a00 */
[----:B------:R-:W-:Y:S01]  /*f490*/  ULDC.64 UR6, c[0x0][0x408] ;  /* 0x0001020000067ab9 */ /* 0x000fe20000000a00 */
[----:B------:R-:W-:Y:S02]  /*f4a0*/  IMAD.MOV.U32 R4, RZ, RZ, R24 ;  /* 0x000000ffff047224 */ /* 0x000fe400078e0018 */
[----:B------:R-:W-:Y:S02]  /*f4b0*/  IMAD.MOV.U32 R8, RZ, RZ, R138 ;  /* 0x000000ffff087224 */ /* 0x000fe400078e008a */
[----:B------:R-:W-:Y:S01]  /*f4c0*/  IMAD.MOV.U32 R9, RZ, RZ, R29 ;  /* 0x000000ffff097224 */ /* 0x000fe200078e001d */
[----:B0-----:R-:W-:-:S13]  /*f4d0*/  ISETP.NE.AND P0, PT, R25, 0x1, PT ;  /* 0x000000011900780c */ /* 0x001fda0003f05270 */
[----:B------:R-:W0:Y:S08]  /*f4e0*/  @P0 LDC R0, c[0x0][0x44c] ;  /* 0x00011300ff000b82 */ /* 0x000e300000000800 */
[----:B------:R-:W1:Y:S01]  /*f4f0*/  @P0 LDC R5, c[0x0][0x450] ;  /* 0x00011400ff050b82 */ /* 0x000e620000000800 */
[----:B--2---:R-:W-:-:S04]  /*f500*/  IMAD R3, R3, 0x40, R63 ;  /* 0x0000004003037824 */ /* 0x004fc800078e023f */
        /* <DEDUP_REMOVED lines=24> */
.L_x_6380:
        /* <DEDUP_REMOVED lines=17> */
[----:B--2---:R-:W-:Y:S01]  /*f7a0*/  IMAD.MOV.U32 R10, RZ, RZ, R0 ;  /* 0x000000ffff0a7224 */ /* 0x004fe200078e0000 */
[----:B------:R-:W-:Y:S01]  /*f7b0*/  ISETP.GE.AND P2, PT, R16, UR4, PT ;  /* 0x0000000410007c0c */ /* 0x000fe2000bf46270 */
[----:B-1----:R-:W-:Y:S01]  /*f7c0*/  IMAD.MOV.U32 R11, RZ, RZ, R3 ;  /* 0x000000ffff0b7224 */ /* 0x002fe200078e0003 */
[----:B------:R-:W-:Y:S01]  /*f7d0*/  ISETP.GE.AND P3, PT, R195, UR4, PT ;  /* 0x00000004c3007c0c */ /* 0x000fe2000bf66270 */
[----:B---3--:R-:W-:Y:S01]  /*f7e0*/  IMAD.MOV.U32 R15, RZ, RZ, R5 ;  /* 0x000000ffff0f7224 */ /* 0x008fe200078e0005 */
[----:B------:R-:W-:Y:S02]  /*f7f0*/  ISETP.GE.AND P4, PT, R194, UR4, PT ;  /* 0x00000004c2007c0c */ /* 0x000fe4000bf86270 */
[----:B------:R-:W-:Y:S02]  /*f800*/  CS2R R28, SRZ ;  /* 0x00000000001c7805 */ /* 0x000fe4000001ff00 */
[----:B------:R-:W-:-:S02]  /*f810*/  CS2R R30, SRZ ;  /* 0x00000000001e7805 */ /* 0x000fc4000001ff00 */
[----:B------:R-:W-:Y:S02]  /*f820*/  CS2R R40, SRZ ;  /* 0x0000000000287805 */ /* 0x000fe4000001ff00 */
[----:B------:R-:W-:Y:S02]  /*f830*/  CS2R R42, SRZ ;  /* 0x00000000002a7805 */ /* 0x000fe4000001ff00 */
[----:B------:R-:W-:Y:S01]  /*f840*/  @!P2 SHF.L.U32 R9, R16, 0x1, RZ ;  /* 0x000000011009a819 */ /* 0x000fe200000006ff */
[----:B------:R-:W-:Y:S02]  /*f850*/  @!P3 IMAD.SHL.U32 R25, R197, 0x8, RZ ;  /* 0x00000008c519b824 */ /* 0x000fe400078e00ff */
[----:B------:R-:W-:Y:S01]  /*f860*/  @!P4 IMAD.SHL.U32 R27, R198, 0x8, RZ ;  /* 0x00000008c61bc824 */ /* 0x000fe200078e00ff */
[-C--:B------:R-:W-:Y:S02]  /*f870*/  @!P2 IADD3 R48, P0, R0, R9.reuse, RZ ;  /* 0x000000090030a210 */ /* 0x080fe40007f1e0ff */
[----:B----4-:R-:W-:Y:S01]  /*f880*/  @!P2 IADD3 R4, P1, R14, R9, RZ ;  /* 0x000000090e04a210 */ /* 0x010fe20007f3e0ff */
[----:B------:R-:W-:Y:S01]  /*f890*/  @!P3 IMAD.WIDE R8, R25, 0x2, R10 ;  /* 0x000000021908b825 */ /* 0x000fe200078e020a */
[----:B------:R-:W-:-:S03]  /*f8a0*/  @!P2 SHF.L.U64.HI R0, R16, 0x1, R17 ;  /* 0x000000011000a819 */ /* 0x000fc60000010211 */
[----:B------:R-:W-:Y:S01]  /*f8b0*/  @!P4 IMAD.WIDE R12, R27, 0x2, R10 ;  /* 0x000000021b0cc825 */ /* 0x000fe200078e020a */
[----:B------:R-:W-:Y:S02]  /*f8c0*/  CS2R R36, SRZ ;  /* 0x0000000000247805 */ /* 0x000fe4000001ff00 */
[----:B------:R-:W-:Y:S02]  /*f8d0*/  CS2R R38, SRZ ;  /* 0x0000000000267805 */ /* 0x000fe4000001ff00 */
        /* <DEDUP_REMOVED lines=9> */
[--C-:B------:R-:W-:Y:S02]  /*f970*/  @!P2 IMAD.X R49, R3, 0x1, R0.reuse, P0 ;  /* 0x000000010331a824 */ /* 0x100fe400000e0600 */
[----:B------:R-:W-:Y:S01]  /*f980*/  @!P2 IMAD.X R5, R5, 0x1, R0, P1 ;  /* 0x000000010505a824 */ /* 0x000fe200008e0600 */
[----:B------:R1:W5:Y:S04]  /*f990*/  @!P3 LD.E.128 R40, desc[UR60][R10.64] ;  /* 0x0000003c0a28b980 */ /* 0x000368000c101d00 */
[----:B------:R1:W5:Y:S04]  /*f9a0*/  @!P4 LD.E.128 R24, desc[UR60][R12.64] ;  /* 0x0000003c0c18c980 */ /* 0x000368000c101d00 */
[----:B------:R1:W5:Y:S04]  /*f9b0*/  @!P4 LD.E.128 R36, desc[UR60][R14.64] ;  /* 0x0000003c0e24c980 */ /* 0x000368000c101d00 */
[----:B------:R1:W5:Y:S04]  /*f9c0*/  @!P2 LD.E.128 R32, desc[UR60][R48.64] ;  /* 0x0000003c3020a980 */ /* 0x000368000c101d00 */
[----:B------:R1:W5:Y:S02]  /*f9d0*/  @!P2 LD.E.128 R44, desc[UR60][R4.64] ;  /* 0x0000003c042ca980 */ /* 0x000364000c101d00 */
.L_x_6133:
[----:B------:R-:W-:Y:S05]  /*f9e0*/  BSYNC B1 ;  /* 0x0000000000017941 */ /* 0x000fea0003800000 */
.L_x_6132:
[----:B-1---5:R-:W-:Y:S01]  /*f9f0*/  IMAD.MOV.U32 R4, RZ, RZ, R46 ;  /* 0x000000ffff047224 */ /* 0x022fe200078e002e */
[----:B------:R-:W-:Y:S01]  /*fa00*/  UMOV UR4, 0xffffffff ;  /* 0xffffffff00047882 */ /* 0x000fe20000000000 */
[----:B--2---:R-:W-:Y:S02]  /*fa10*/  IMAD.MOV.U32 R0, RZ, RZ, R44 ;  /* 0x000000ffff007224 */ /* 0x004fe400078e002c */
[----:B------:R-:W-:Y:S01]  /*fa20*/  IMAD.MOV.U32 R3, RZ, RZ, R45 ;  /* 0x000000ffff037224 */ /* 0x000fe200078e002d */
[----:B------:R-:W-:Y:S01]  /*fa30*/  PRMT R69, R69, 0x5410, R4 ;  /* 0x0000541045457816 */ /* 0x000fe20000000004 */
        /* <DEDUP_REMOVED lines=41> */
[----:B------:R-:W-:Y:S02]  /*fcd0*/  PRMT R90, R5, 0x7610, R90 ;  /* 0x00007610055a7816 */ /* 0x000fe4000000005a */
[----:B------:R-:W-:Y:S02]  /*fce0*/  CS2R R4, SRZ ;  /* 0x0000000000047805 */ /* 0x000fe4000001ff00 */
[----:B------:R-:W-:Y:S02]  /*fcf0*/  PRMT R87, R0, 0x7610, R87 ;  /* 0x0000761000577816 */ /* 0x000fe40000000057 */
[----:B------:R-:W-:Y:S01]  /*fd00*/  PRMT R88, R3, 0x7610, R88 ;  /* 0x0000761003587816 */ /* 0x000fe20000000058 */
[----:B------:R-:W-:Y:S06]  /*fd10*/  BRA.DIV UR4, `(.L_x_6134) ;  /* 0x0000016e04247947 */ /* 0x000fec000b800000 */
[----:B------:R1:W2:Y:S04]  /*fd20*/  SHFL.IDX PT, R3, R7, 0x1, 0x1c1f ;  /* 0x003c1f0007037f89 */ /* 0x0002a800000e0000 */
[----:B------:R1:W3:Y:S04]  /*fd30*/  SHFL.IDX PT, R0, R6, 0x1, 0x1c1f ;  /* 0x003c1f0006007f89 */ /* 0x0002e800000e0000 */
[----:B0-----:R-:W0:Y:S04]  /*fd40*/  SHFL.IDX PT, R21, R21, 0x1, 0x1c1f ;  /* 0x003c1f0015157f89 */ /* 0x001e2800000e0000 */
[----:B-1----:R-:W0:Y:S02]  /*fd50*/  SHFL.IDX PT, R20, R20, 0x1, 0x1c1f ;  /* 0x003c1f0014147f89 */ /* 0x002e2400000e0000 */
.L_x_6386:
[----:B------:R-:W-:Y:S01]  /*fd60*/  VIADD R63, R63, 0x40 ;  /* 0x000000403f3f7836 */ /* 0x000fe20000000000 */
[----:B------:R-:W-:Y:S01]  /*fd70*/  BSSY B1, `(.L_x_6135) ;  /* 0x0000032000017945 */ /* 0x000fe20003800000 */
[----:B------:R-:W-:Y:S02]  /*fd80*/  CS2R R6, SRZ ;  /* 0x0000000000067805 */ /* 0x000fe4000001ff00 */
[----:B------:R-:W-:Y:S02]  /*fd90*/  CS2R R8, SRZ ;  /* 0x0000000000087805 */ /* 0x000fe4000001ff00 */
[----:B------:R-:W-:Y:S02]  /*fda0*/  CS2R R10, SRZ ;  /* 0x00000000000a7805 */ /* 0x000fe4000001ff00 */
[----:B------:R-:W-:Y:S02]  /*fdb0*/  ISETP.GE.AND P0, PT, R63, R80, PT ;  /* 0x000000503f00720c */ /* 0x000fe40003f06270 */
[----:B------:R-:W-:-:S02]  /*fdc0*/  CS2R R12, SRZ ;  /* 0x00000000000c7805 */ /* 0x000fc4000001ff00 */
[----:B----4-:R-:W-:Y:S02]  /*fdd0*/  CS2R R14, SRZ ;  /* 0x00000000000e7805 */ /* 0x010fe4000001ff00 */
[----:B------:R-:W-:Y:S02]  /*fde0*/  CS2R R48, SRZ ;  /* 0x0000000000307805 */ /* 0x000fe4000001ff00 */
[----:B------:R-:W-:Y:S02]  /*fdf0*/  CS2R R50, SRZ ;  /* 0x0000000000327805 */ /* 0x000fe4000001ff00 */
[----:B------:R-:W-:Y:S02]  /*fe00*/  CS2R R52, SRZ ;  /* 0x0000000000347805 */ /* 0x000fe4000001ff00 */
[----:B------:R-:W-:Y:S02]  /*fe10*/  CS2R R54, SRZ ;  /* 0x0000000000367805 */ /* 0x000fe4000001ff00 */
[----:B------:R-:W-:-:S02]  /*fe20*/  CS2R R56, SRZ ;  /* 0x0000000000387805 */ /* 0x000fc4000001ff00 */
[----:B------:R-:W-:Y:S01]  /*fe30*/  CS2R R58, SRZ ;  /* 0x00000000003a7805 */ /* 0x000fe2000001ff00 */
[----:B------:R-:W-:Y:S06]  /*fe40*/  @P0 BRA `(.L_x_6136) ;  /* 0x0000000000900947 */ /* 0x000fec0003800000 */
[----:B------:R-:W-:Y:S01]  /*fe50*/  ULDC UR4, c[0x0][0x3f4] ;  /* 0x0000fd0000047ab9 */ /* 0x000fe20000000800 */
[----:B---3--:R-:W-:Y:S01]  /*fe60*/  IMAD.MOV.U32 R4, RZ, RZ, R0 ;  /* 0x000000ffff047224 */ /* 0x008fe200078e0000 */
[----:B------:R-:W-:Y:S01]  /*fe70*/  ISETP.GE.AND P2, PT, R16, UR4, PT ;  /* 0x0000000410007c0c */ /* 0x000fe2000bf46270 */
[----:B--2---:R-:W-:Y:S01]  /*fe80*/  IMAD.MOV.U32 R5, RZ, RZ, R3 ;  /* 0x000000ffff057224 */ /* 0x004fe200078e0003 */
[----:B------:R-:W-:Y:S02]  /*fe90*/  ISETP.GE.AND P3, PT, R195, UR4, PT ;  /* 0x00000004c3007c0c */ /* 0x000fe4000bf66270 */
[----:B------:R-:W-:Y:S02]  /*fea0*/  CS2R R52, SRZ ;  /* 0x0000000000347805 */ /* 0x000fe4000001ff00 */
[----:B------:R-:W-:Y:S02]  /*feb0*/  ISETP.GE.AND P4, PT, R194, UR4, PT ;  /* 0x00000004c2007c0c */ /* 0x000fe4000bf86270 */
[----:B------:R-:W-:-:S02]  /*fec0*/  CS2R R54, SRZ ;  /* 0x0000000000367805 */ /* 0x000fc4000001ff00 */
        /* <DEDUP_REMOVED lines=9> */
[----:B0-----:R-:W-:-:S02]  /*ff60*/  @!P2 IADD3 R62, P1, R20, R63, RZ ;  /* 0x0000003f143ea210 */ /* 0x001fc40007f3e0ff */
        /* <DEDUP_REMOVED lines=8> */
[--C-:B------:R-:W-:Y:S01]  /*fff0*/  @!P3 IMAD.WIDE R74, R75, 0x2, R20.reuse ;  /* 0x000000024b4ab825 */ /* 0x100fe200078e0214 */
        /* <DEDUP_REMOVED lines=9> */
.L_x_6136:
[----:B------:R-:W-:Y:S05]  /*10090*/  BSYNC B1 ;  /* 0x0000000000017941 */ /* 0x000fea0003800000 */
.L_x_6135:
[----:B-1----:R-:W3:Y:S01]  /*100a0*/  LDL R60, [R1+0x50] ;  /* 0x00005000013c7983 */ /* 0x002ee20000100800 */
[----:B--2--5:R-:W-:Y:S01]  /*100b0*/  IMAD.MOV.U32 R3, RZ, RZ, R4 ;  /* 0x000000ffff037224 */ /* 0x024fe200078e0004 */
[----:B------:R-:W-:Y:S01]  /*100c0*/  VIADDMNMX R70, R80, -R225, 0x80, PT ;  /* 0x0000008050467446 */ /* 0x000fe200038009e1 */
[----:B0-----:R-:W-:Y:S01]  /*100d0*/  IMAD.MOV.U32 R20, RZ, RZ, R5 ;  /* 0x000000ffff147224 */ /* 0x001fe200078e0005 */
[----:B------:R-:W-:Y:S01]  /*100e0*/  MOV R64, R57 ;  /* 0x0000003900407202 */ /* 0x000fe20000000f00 */
        /* <DEDUP_REMOVED lines=24> */
[----:B------:R-:W-:Y:S01]  /*10270*/  IMAD.MOV.U32 R62, RZ, RZ, R55 ;  /* 0x000000ffff3e7224 */ /* 0x000fe200078e0037 */
[----:B------:R-:W-:Y:S01]  /*10280*/  ISETP.GE.AND P1, PT, R203, R70, PT ;  /* 0x00000046cb00720c */ /* 0x000fe20003f26270 */
[----:B------:R-:W-:Y:S01]  /*10290*/  IMAD.MOV.U32 R63, RZ, RZ, R56 ;  /* 0x000000ffff3f7224 */ /* 0x000fe200078e0038 */
[----:B------:R-:W-:-:S02]  /*102a0*/  PRMT R71, R64, 0x7610, R71 ;  /* 0x0000761040477816 */ /* 0x000fc40000000047 */
[----:B------:R-:W-:Y:S01]  /*102b0*/  PRMT R82, R62, 0x7610, R82 ;  /* 0x000076103e527816 */ /* 0x000fe20000000052 */
[----:B------:R-:W-:Y:S01]  /*102c0*/  IMAD.MOV.U32 R62, RZ, RZ, R59 ;  /* 0x000000ffff3e7224 */ /* 0x000fe200078e003b */
[----:B------:R-:W-:Y:S02]  /*102d0*/  PRMT R69, R63, 0x7610, R69 ;  /* 0x000076103f457816 */ /* 0x000fe40000000045 */
[----:B---3--:R-:W-:-:S04]  /*102e0*/  LEA.HI R0, R60, R60, RZ, 0x1 ;  /* 0x0000003c3c007211 */ /* 0x008fc800078f08ff */
        /* <DEDUP_REMOVED lines=8> */
[----:B------:R-:W-:Y:S02]  /*10370*/  PRMT R78, R0, 0x7610, R78 ;  /* 0x00007610004e7816 */ /* 0x000fe4000000004e */
[----:B------:R-:W-:Y:S01]  /*10380*/  PRMT R99, R60, 0x7610, R99 ;  /* 0x000076103c637816 */ /* 0x000fe20000000063 */
[----:B------:R-:W-:Y:S01]  /*10390*/  IMAD.MOV.U32 R60, RZ, RZ, R54 ;  /* 0x000000ffff3c7224 */ /* 0x000fe200078e0036 */
[----:B------:R-:W-:-:S02]  /*103a0*/  PRMT R0, R3, 0x7610, R0 ;  /* 0x0000761003007816 */ /* 0x000fc40000000000 */
[----:B------:R-:W-:Y:S02]  /*103b0*/  PRMT R3, R20, 0x7610, R3 ;  /* 0x0000761014037816 */ /* 0x000fe40000000003 */
[----:B------:R-:W-:Y:S01]  /*103c0*/  PRMT R20, R21, 0x7610, R20 ;  /* 0x0000761015147816 */ /* 0x000fe20000000014 */
[----:B------:R-:W-:Y:S01]  /*103d0*/  IMAD.MOV.U32 R21, RZ, RZ, R15 ;  /* 0x000000ffff157224 */ /* 0x000fe200078e000f */
[----:B------:R-:W-:Y:S01]  /*103e0*/  PRMT R81, R60, 0x7610, R81 ;  /* 0x000076103c517816 */ /* 0x000fe20000000051 */
[----:B------:R-:W-:Y:S01]  /*103f0*/  IMAD.MOV.U32 R60, RZ, RZ, R58 ;  /* 0x000000ffff3c7224 */ /* 0x000fe200078e003a */
[----:B0-----:R-:W-:Y:S06]  /*10400*/  @!P0 BRA `(.L_x_6138) ;  /* 0x0000016400dc8947 */ /* 0x001fec0003800000 */
.L_x_6387:
[----:B------:R-:W-:Y:S05]  /*10410*/  BSYNC B1 ;  /* 0x0000000000017941 */ /* 0x000fea0003800000 */
.L_x_6137:
        /* <DEDUP_REMOVED lines=10> */
[----:B------:R-:W2:Y:S01]  /*104c0*/  LDL R63, [R1+0x54] ;  /* 0x00005400013f7983 */ /* 0x000ea20000100800 */
[----:B------:R-:W-:Y:S02]  /*104d0*/  LOP3.LUT R60, R219, 0x38, R16, 0xf8, !PT ;  /* 0x00000038db3c7812 */ /* 0x000fe400078ef810 */
[--C-:B------:R-:W-:Y:S02]  /*104e0*/  SHF.R.U64 R115, R32, 0x10, R33.reuse ;  /* 0x0000001020737819 */ /* 0x100fe40000001221 */
[----:B0-----:R-:W-:Y:S02]  /*104f0*/  LOP3.LUT R61, R60, R221, RZ, 0x3c, !PT ;  /* 0x000000dd3c3d7212 */ /* 0x001fe400078e3cff */
[----:B------:R-:W-:Y:S02]  /*10500*/  SHF.R.U32.HI R114, RZ, 0x10, R33 ;  /* 0x00000010ff727819 */ /* 0x000fe40000011621 */
[----:B------:R-:W-:Y:S01]  /*10510*/  SHF.R.U64 R33, R34, 0x10, R35 ;  /* 0x0000001022217819 */ /* 0x000fe20000001223 */
[----:B------:R-:W-:Y:S01]  /*10520*/  IMAD.IADD R61, R222, 0x1, R61 ;  /* 0x00000001de3d7824 */ /* 0x000fe200078e023d */
[----:B------:R-:W-:-:S02]  /*10530*/  SHF.R.U32.HI R32, RZ, 0x10, R35 ;  /* 0x00000010ff207819 */ /* 0x000fc40000011623 */
[--C-:B------:R-:W-:Y:S01]  /*10540*/  SHF.R.U64 R35, R44, 0x10, R45.reuse ;  /* 0x000000102c237819 */ /* 0x100fe2000000122d */
[----:B------:R-:W-:Y:S01]  /*10550*/  IMAD R108, R61, 0x2, R2 ;  /* 0x000000023d6c7824 */ /* 0x000fe200078e0202 */
[----:B------:R-:W-:Y:S02]  /*10560*/  SHF.R.U32.HI R120, RZ, 0x10, R45 ;  /* 0x00000010ff787819 */ /* 0x000fe4000001162d */
[----:B------:R-:W-:Y:S02]  /*10570*/  PRMT R118, R110, 0x5410, R35 ;  /* 0x000054106e767816 */ /* 0x000fe40000000023 */
[----:B------:R-:W-:Y:S02]  /*10580*/  PRMT R116, R112, 0x5410, R115 ;  /* 0x0000541070747816 */ /* 0x000fe40000000073 */
[--C-:B------:R-:W-:Y:S01]  /*10590*/  SHF.R.U64 R34, R46, 0x10, R47.reuse ;  /* 0x000000102e227819 */ /* 0x100fe2000000122f */
[----:B------:R-:W-:Y:S01]  /*105a0*/  IMAD.U32 R119, R118, 0x10000, RZ ;  /* 0x0001000076777824 */ /* 0x000fe200078e00ff */
[----:B------:R-:W-:-:S02]  /*105b0*/  SHF.R.U32.HI R46, RZ, 0x10, R47 ;  /* 0x00000010ff2e7819 */ /* 0x000fc4000001162f */
[----:B------:R-:W-:Y:S02]  /*105c0*/  PRMT R120, R111, 0x5410, R120 ;  /* 0x000054106f787816 */ /* 0x000fe40000000078 */
[----:B------:R-:W-:Y:S02]  /*105d0*/  PRMT R45, R69, 0x5432, R34 ;  /* 0x00005432452d7816 */ /* 0x000fe40000000022 */
[----:B------:R-:W-:Y:S01]  /*105e0*/  PRMT R117, R113, 0x5410, R114 ;  /* 0x0000541071757816 */ /* 0x000fe20000000072 */
[----:B------:R-:W-:Y:S01]  /*105f0*/  IMAD.U32 R121, R120, 0x10000, RZ ;  /* 0x0001000078797824 */ /* 0x000fe200078e00ff */
[----:B------:R-:W-:Y:S02]  /*10600*/  PRMT R35, R73, 0x5432, R46 ;  /* 0x0000543249237816 */ /* 0x000fe4000000002e */
[----:B------:R-:W-:Y:S02]  /*10610*/  PRMT R32, R77, 0x5432, R32 ;  /* 0x000054324d207816 */ /* 0x000fe40000000020 */
[----:B------:R-:W-:Y:S01]  /*10620*/  LOP3.LUT R118, R118, 0xffff0000, RZ, 0xc0, !PT ;  /* 0xffff000076767812 */ /* 0x000fe200078ec0ff */
[----:B------:R-:W-:Y:S01]  /*10630*/  IMAD.U32 R122, R35, 0x10000, RZ ;  /* 0x00010000237a7824 */ /* 0x000fe200078e00ff */
[----:B------:R-:W-:-:S02]  /*10640*/  LOP3.LUT R120, R120, 0xffff0000, RZ, 0xc0, !PT ;  /* 0xffff000078787812 */ /* 0x000fc400078ec0ff */
[----:B------:R-:W-:Y:S02]  /*10650*/  PRMT R33, R76, 0x5432, R33 ;  /* 0x000054324c217816 */ /* 0x000fe40000000021 */
        /* <DEDUP_REMOVED lines=14> */
[----:B------:R-:W-:Y:S01]  /*10740*/  IMAD.U32 R60, R116, 0x10000, RZ ;  /* 0x00010000743c7824 */ /* 0x000fe200078e00ff */
[C---:B------:R-:W-:Y:S01]  /*10750*/  LOP3.LUT R34, R62.reuse, 0xffff0000, RZ, 0xc0, !PT ;  /* 0xffff00003e227812 */ /* 0x040fe200078ec0ff */
[----:B------:R-:W-:Y:S01]  /*10760*/  IMAD.U32 R44, R62, 0x10000, RZ ;  /* 0x000100003e2c7824 */ /* 0x000fe200078e00ff */
[C---:B------:R-:W-:Y:S01]  /*10770*/  LOP3.LUT R62, R63.reuse, 0xffff0000, RZ, 0xc0, !PT ;  /* 0xffff00003f3e7812 */ /* 0x040fe200078ec0ff */
[----:B------:R-:W-:Y:S01]  /*10780*/  IMAD.U32 R113, R63, 0x10000, RZ ;  /* 0x000100003f717824 */ /* 0x000fe200078e00ff */
[----:B------:R-:W-:Y:S01]  /*10790*/  LOP3.LUT R116, R116, 0xffff0000, RZ, 0xc0, !PT ;  /* 0xffff000074747812 */ /* 0x000fe200078ec0ff */
[C---:B-1----:R-:W-:Y:S01]  /*107a0*/  IMAD.U32 R47, R64.reuse, 0x10000, RZ ;  /* 0x00010000402f7824 */ /* 0x042fe200078e00ff */
[----:B------:R-:W-:Y:S01]  /*107b0*/  LOP3.LUT R63, R64, 0xffff0000, RZ, 0xc0, !PT ;  /* 0xffff0000403f7812 */ /* 0x000fe200078ec0ff */
[C---:B------:R-:W-:Y:S01]  /*107c0*/  IMAD.U32 R114, R65.reuse, 0x10000, RZ ;  /* 0x0001000041727824 */ /* 0x040fe200078e00ff */
[----:B------:R-:W-:Y:S01]  /*107d0*/  LOP3.LUT R64, R65, 0xffff0000, RZ, 0xc0, !PT ;  /* 0xffff000041407812 */ /* 0x000fe200078ec0ff */
[C---:B------:R-:W-:Y:S01]  /*107e0*/  FMUL.FTZ R123, R47.reuse, R119 ;  /* 0x000000772f7b7220 */ /* 0x040fe20000410000 */
[-C--:B------:R-:W-:Y:S01]  /*107f0*/  FMUL.FTZ R125, R47, R60.reuse ;  /* 0x0000003c2f7d7220 */ /* 0x080fe20000410000 */
[C---:B------:R-:W-:Y:S01]  /*10800*/  IMAD.U32 R65, R66.reuse, 0x10000, RZ ;  /* 0x0001000042417824 */ /* 0x040fe200078e00ff */
[----:B------:R-:W-:Y:S01]  /*10810*/  LOP3.LUT R46, R66, 0xffff0000, RZ, 0xc0, !PT ;  /* 0xffff0000422e7812 */ /* 0x000fe200078ec0ff */
[C---:B------:R-:W-:Y:S01]  /*10820*/  IMAD.U32 R115, R67.reuse, 0x10000, RZ ;  /* 0x0001000043737824 */ /* 0x040fe200078e00ff */
[----:B------:R-:W-:Y:S01]  /*10830*/  LOP3.LUT R66, R67, 0xffff0000, RZ, 0xc0, !PT ;  /* 0xffff000043427812 */ /* 0x000fe200078ec0ff */
[----:B------:R-:W-:Y:S01]  /*10840*/  FFMA.FTZ R47, R110, R60, -R123 ;  /* 0x0000003c6e2f7223 */ /* 0x000fe2000001087b */
[----:B------:R-:W-:-:S02]  /*10850*/  IMAD.U32 R67, R117, 0x10000, RZ ;  /* 0x0001000075437824 */ /* 0x000fc400078e00ff */
[----:B------:R-:W-:Y:S01]  /*10860*/  FFMA.FTZ R60, R110, R119, R125 ;  /* 0x000000776e3c7223 */ /* 0x000fe2000001007d */
[----:B------:R-:W-:Y:S02]  /*10870*/  IMAD.U32 R110, R32, 0x10000, RZ ;  /* 0x00010000206e7824 */ /* 0x000fe400078e00ff */
[C---:B------:R-:W-:Y:S01]  /*10880*/  FMUL.FTZ R123, R114.reuse, R121 ;  /* 0x00000079727b7220 */ /* 0x040fe20000410000 */
[----:B------:R-:W-:Y:S01]  /*10890*/  FMUL.FTZ R119, R114, R67 ;  /* 0x0000004372777220 */ /* 0x000fe20000410000 */
[----:B------:R-:W-:Y:S02]  /*108a0*/  IMAD.U32 R112, R61, 0x10000, RZ ;  /* 0x000100003d707824 */ /* 0x000fe400078e00ff */
[C---:B------:R-:W-:Y:S01]  /*108b0*/  FMUL.FTZ R114, R115.reuse, R122 ;  /* 0x0000007a73727220 */ /* 0x040fe20000410000 */
[-C--:B------:R-:W-:Y:S01]  /*108c0*/  FMUL.FTZ R115, R115, R110.reuse ;  /* 0x0000006e73737220 */ /* 0x080fe20000410000 */
[----:B------:R-:W-:Y:S01]  /*108d0*/  LOP3.LUT R117, R117, 0xffff0000, RZ, 0xc0, !PT ;  /* 0xffff000075757812 */ /* 0x000fe200078ec0ff */
[C---:B------:R-:W-:Y:S01]  /*108e0*/  FFMA.FTZ R119, R112.reuse, R121, R119 ;  /* 0x0000007970777223 */ /* 0x040fe20000010077 */
[----:B------:R-:W-:Y:S01]  /*108f0*/  LOP3.LUT R61, R61, 0xffff0000, RZ, 0xc0, !PT ;  /* 0xffff00003d3d7812 */ /* 0x000fe200078ec0ff */
[----:B------:R-:W-:Y:S01]  /*10900*/  FFMA.FTZ R123, R112, R67, -R123 ;  /* 0x00000043707b7223 */ /* 0x000fe2000001087b */
[C---:B------:R-:W-:Y:S01]  /*10910*/  FFMA.FTZ R121, R113.reuse, R110, -R114 ;  /* 0x0000006e71797223 */ /* 0x040fe20000010872 */
[----:B------:R-:W-:Y:S01]  /*10920*/  FFMA.FTZ R122, R113, R122, R115 ;  /* 0x0000007a717a7223 */ /* 0x000fe20000010073 */
[C---:B------:R-:W-:Y:S01]  /*10930*/  FMUL.FTZ R110, R63.reuse, R118 ;  /* 0x000000763f6e7220 */ /* 0x040fe20000410000 */
[----:B------:R-:W-:Y:S01]  /*10940*/  FMUL.FTZ R112, R63, R116 ;  /* 0x000000743f707220 */ /* 0x000fe20000410000 */
[----:B------:R-:W-:-:S02]  /*10950*/  IMAD.U32 R67, R45, 0x10000, RZ ;  /* 0x000100002d437824 */ /* 0x000fc400078e00ff */
[CC--:B------:R-:W-:Y:S01]  /*10960*/  FMUL.FTZ R114, R64.reuse, R120.reuse ;  /* 0x0000007840727220 */ /* 0x0c0fe20000410000 */
[----:B------:R-:W-:Y:S01]  /*10970*/  FMUL.FTZ R113, R64, R117 ;  /* 0x0000007540717220 */ /* 0x000fe20000410000 */
[----:B------:R-:W-:Y:S02]  /*10980*/  IMAD.U32 R63, R33, 0x10000, RZ ;  /* 0x00010000213f7824 */ /* 0x000fe400078e00ff */
[----:B------:R-:W-:Y:S01]  /*10990*/  FMUL.FTZ R115, R65, R67 ;  /* 0x0000004341737220 */ /* 0x000fe20000410000 */
        /* <DEDUP_REMOVED lines=11> */
[C---:B------:R-:W-:Y:S01]  /*10a50*/  FFMA.FTZ R110, R111.reuse, R116, -R110 ;  /* 0x000000746f6e7223 */ /* 0x040fe2000001086e */
[-C--:B------:R-:W-:Y:S01]  /*10a60*/  FMUL.FTZ R32, R46, R33.reuse ;  /* 0x000000212e207220 */ /* 0x080fe20000410000 */
[----:B------:R-:W-:Y:S01]  /*10a70*/  FFMA.FTZ R46, R34, R33, -R63 ;  /* 0x00000021222e7223 */ /* 0x000fe2000001083f */
[-C--:B------:R-:W-:Y:S01]  /*10a80*/  FMUL.FTZ R44, R66, R35.reuse ;  /* 0x00000023422c7220 */ /* 0x080fe20000410000 */
        /* <DEDUP_REMOVED lines=10> */
[----:B------:R1:W-:Y:S01]  /*10b30*/  STS.128 [R108+0x12400], R32 ;  /* 0x012400206c007388 */ /* 0x0003e20000000c00 */
[----:B------:R-:W-:-:S02]  /*10b40*/  F2FP.BF16.F32.PACK_AB R46, R64, R65 ;  /* 0x00000041402e723e */ /* 0x000fc400000010ff */
[----:B------:R-:W-:-:S05]  /*10b50*/  F2FP.BF16.F32.PACK_AB R47, R61, R122 ;  /* 0x0000007a3d2f723e */ /* 0x000fca00000010ff */
[----:B------:R1:W-:Y:S02]  /*10b60*/  STS.128 [R109+0x12400], R44 ;  /* 0x0124002c6d007388 */ /* 0x0003e40000000c00 */
.L_x_6142:
[----:B------:R-:W-:Y:S05]  /*10b70*/  BSYNC B2 ;  /* 0x0000000000027941 */ /* 0x000fea0003800000 */
.L_x_6141:
[----:B------:R-:W-:Y:S04]  /*10b80*/  BSSY B2, `(.L_x_6143) ;  /* 0x0000069000027945 */ /* 0x000fe80003800000 */
[----:B------:R-:W-:Y:S05]  /*10b90*/  @P1 BRA `(.L_x_6144) ;  /* 0x00000004009c1947 */ /* 0x000fea0003800000 */
[----:B------:R-:W2:Y:S01]  /*10ba0*/  LDL R66, [R1+0x74] ;  /* 0x0000740001427983 */ /* 0x000ea20000100800 */
[----:B-1----:R-:W-:Y:S02]  /*10bb0*/  LEA.HI R32, R91, R197, RZ, 0x1d ;  /* 0x000000c55b207211 */ /* 0x002fe400078fe8ff */
[--C-:B------:R-:W-:Y:S02]  /*10bc0*/  SHF.R.U64 R63, R28, 0x10, R29.reuse ;  /* 0x000000101c3f7819 */ /* 0x100fe4000000121d */
[----:B------:R-:W-:Y:S01]  /*10bd0*/  SHF.R.S32.HI R33, RZ, 0x1f, R32 ;  /* 0x0000001fff217819 */ /* 0x000fe20000011420 */
[----:B------:R-:W-:Y:S01]  /*10be0*/  IMAD.SHL.U32 R34, R32, 0x8, RZ ;  /* 0x0000000820227824 */ /* 0x000fe200078e00ff */
[----:B------:R-:W-:Y:S02]  /*10bf0*/  SHF.R.U32.HI R28, RZ, 0x10, R29 ;  /* 0x00000010ff1c7819 */ /* 0x000fe4000001161d */
[----:B------:R-:W-:Y:S02]  /*10c00*/  LEA.HI R33, R33, R32, RZ, 0x3 ;  /* 0x0000002021217211 */ /* 0x000fe400078f18ff */
[----:B------:R-:W-:-:S02]  /*10c10*/  LOP3.LUT R34, R219, 0x38, R34, 0xf8, !PT ;  /* 0x00000038db227812 */ /* 0x000fc400078ef822 */
[--C-:B0-----:R-:W-:Y:S01]  /*10c20*/  SHF.R.U64 R61, R30, 0x10, R31.reuse ;  /* 0x000000101e3d7819 */ /* 0x101fe2000000121f */
[----:B------:R-:W-:Y:S01]  /*10c30*/  IMAD.SHL.U32 R33, R33, 0x400, RZ ;  /* 0x0000040021217824 */ /* 0x000fe200078e00ff */
[----:B------:R-:W-:Y:S02]  /*10c40*/  LOP3.LUT R34, R34, R221, RZ, 0x3c, !PT ;  /* 0x000000dd22227212 */ /* 0x000fe400078e3cff */
[----:B------:R-:W-:Y:S02]  /*10c50*/  SHF.R.U32.HI R30, RZ, 0x10, R31 ;  /* 0x00000010ff1e7819 */ /* 0x000fe4000001161f */
[----:B------:R-:W-:Y:S02]  /*10c60*/  LOP3.LUT R33, R33, 0x7fffe000, RZ, 0xc0, !PT ;  /* 0x7fffe00021217812 */ /* 0x000fe400078ec0ff */
[----:B------:R-:W-:Y:S02]  /*10c70*/  SHF.R.U64 R29, R42, 0x10, R43 ;  /* 0x000000102a1d7819 */ /* 0x000fe4000000122b */
[----:B------:R-:W-:-:S02]  /*10c80*/  IADD3 R45, R34, R33, R222 ;  /* 0x00000021222d7210 */ /* 0x000fc40007ffe0de */
[--C-:B------:R-:W-:Y:S02]  /*10c90*/  SHF.R.U64 R31, R40, 0x10, R41.reuse ;  /* 0x00000010281f7819 */ /* 0x100fe40000001229 */
[----:B------:R-:W-:Y:S01]  /*10ca0*/  SHF.R.U32.HI R40, RZ, 0x10, R41 ;  /* 0x00000010ff287819 */ /* 0x000fe20000011629 */
[----:B------:R-:W-:Y:S01]  /*10cb0*/  IMAD R60, R45, 0x2, R2 ;  /* 0x000000022d3c7824 */ /* 0x000fe200078e0202 */
[----:B------:R-:W-:Y:S02]  /*10cc0*/  PRMT R105, R105, 0x5410, R28 ;  /* 0x0000541069697816 */ /* 0x000fe4000000001c */
[----:B------:R-:W-:Y:S02]  /*10cd0*/  PRMT R102, R102, 0x5410, R29 ;  /* 0x0000541066667816 */ /* 0x000fe4000000001d */
[----:B------:R-:W0:Y:S01]  /*10ce0*/  LDS.128 R44, [R60+0x12400] ;  /* 0x012400003c2c7984 */ /* 0x000e220000000c00 */
[----:B------:R-:W-:Y:S02]  /*10cf0*/  PRMT R107, R107, 0x5410, R30 ;  /* 0x000054106b6b7816 */ /* 0x000fe4000000001e */
[----:B------:R-:W-:-:S02]  /*10d00*/  PRMT R100, R100, 0x5410, R31 ;  /* 0x0000541064647816 */ /* 0x000fc4000000001f */
[----:B------:R-:W-:Y:S02]  /*10d10*/  SHF.R.U32.HI R42, RZ, 0x10, R43 ;  /* 0x00000010ff2a7819 */ /* 0x000fe4000001162b */
[----:B------:R-:W-:Y:S02]  /*10d20*/  PRMT R101, R101, 0x5410, R40 ;  /* 0x0000541065657816 */ /* 0x000fe40000000028 */
[----:B------:R-:W-:Y:S01]  /*10d30*/  PRMT R104, R104, 0x5410, R63 ;  /* 0x0000541068687816 */ /* 0x000fe2000000003f */
[----:B------:R-:W-:Y:S01]  /*10d40*/  IMAD.U32 R63, R100, 0x10000, RZ ;  /* 0x00010000643f7824 */ /* 0x000fe200078e00ff */
[----:B------:R-:W-:Y:S02]  /*10d50*/  PRMT R103, R103, 0x5410, R42 ;  /* 0x0000541067677816 */ /* 0x000fe4000000002a */
[----:B------:R-:W-:Y:S01]  /*10d60*/  PRMT R106, R106, 0x5410, R61 ;  /* 0x000054106a6a7816 */ /* 0x000fe2000000003d */
[----:B------:R-:W-:Y:S01]  /*10d70*/  IMAD.U32 R62, R104, 0x10000, RZ ;  /* 0x00010000683e7824 */ /* 0x000fe200078e00ff */
[----:B------:R-:W-:-:S02]  /*10d80*/  LOP3.LUT R100, R100, 0xffff0000, RZ, 0xc0, !PT ;  /* 0xffff000064647812 */ /* 0x000fc400078ec0ff */
[----:B------:R-:W-:Y:S02]  /*10d90*/  LOP3.LUT R104, R104, 0xffff0000, RZ, 0xc0, !PT ;  /* 0xffff000068687812 */ /* 0x000fe400078ec0ff */
[----:B0-----:R-:W-:Y:S01]  /*10da0*/  LOP3.LUT R41, R44, 0xffff0000, RZ, 0xc0, !PT ;  /* 0xffff00002c297812 */ /* 0x001fe200078ec0ff */
[----:B------:R-:W-:Y:S02]  /*10db0*/  IMAD.U32 R42, R45, 0x10000, RZ ;  /* 0x000100002d2a7824 */ /* 0x000fe400078e00ff */
[----:B------:R-:W-:Y:S02]  /*10dc0*/  IMAD.U32 R43, R46, 0x10000, RZ ;  /* 0x000100002e2b7824 */ /* 0x000fe400078e00ff */
[----:B------:R-:W-:Y:S01]  /*10dd0*/  IMAD.U32 R61, R47, 0x10000, RZ ;  /* 0x000100002f3d7824 */ /* 0x000fe200078e00ff */
        /* <DEDUP_REMOVED lines=8> */
[----:B------:R-:W-:-:S02]  /*10e60*/  LOP3.LUT R34, R35, 0xffff0000, RZ, 0xc0, !PT ;  /* 0xffff000023227812 */ /* 0x000fc400078ec0ff */
[----:B------:R-:W-:Y:S02]  /*10e70*/  SHF.L.U32 R35, R44, 0x10, RZ ;  /* 0x000000102c237819 */ /* 0x000fe400000006ff */
[----:B------:R-:W-:Y:S02]  /*10e80*/  LOP3.LUT R44, R45, 0xffff0000, RZ, 0xc0, !PT ;  /* 0xffff00002d2c7812 */ /* 0x000fe400078ec0ff */
[----:B------:R-:W-:Y:S01]  /*10e90*/  LOP3.LUT R45, R46, 0xffff0000, RZ, 0xc0, !PT ;  /* 0xffff00002e2d7812 */ /* 0x000fe200078ec0ff */
[----:B------:R-:W-:Y:S01]  /*10ea0*/  FMUL.FTZ R65, R35, R63 ;  /* 0x0000003f23417220 */ /* 0x000fe20000410000 */
[----:B------:R-:W-:Y:S01]  /*10eb0*/  LOP3.LUT R46, R47, 0xffff0000, RZ, 0xc0, !PT ;  /* 0xffff00002f2e7812 */ /* 0x000fe200078ec0ff */
[----:B------:R-:W-:Y:S02]  /*10ec0*/  IMAD.U32 R47, R101, 0x10000, RZ ;  /* 0x00010000652f7824 */ /* 0x000fe400078e00ff */
[-C--:B------:R-:W-:Y:S01]  /*10ed0*/  FMUL.FTZ R67, R35, R62.reuse ;  /* 0x0000003e23437220 */ /* 0x080fe20000410000 */
[----:B------:R-:W-:Y:S01]  /*10ee0*/  FFMA.FTZ R65, R28, R62, -R65 ;  /* 0x0000003e1c417223 */ /* 0x000fe20000010841 */
[----:B------:R-:W-:-:S02]  /*10ef0*/  IMAD.U32 R35, R105, 0x10000, RZ ;  /* 0x0001000069237824 */ /* 0x000fc400078e00ff */
[----:B------:R-:W-:Y:S01]  /*10f00*/  FMUL.FTZ R109, R42, R47 ;  /* 0x0000002f2a6d7220 */ /* 0x000fe20000410000 */
[----:B------:R-:W-:Y:S02]  /*10f10*/  IMAD.U32 R62, R103, 0x10000, RZ ;  /* 0x00010000673e7824 */ /* 0x000fe400078e00ff */
[----:B------:R-:W-:Y:S01]  /*10f20*/  FFMA.FTZ R67, R28, R63, R67 ;  /* 0x0000003f1c437223 */ /* 0x000fe20000010043 */
[----:B------:R-:W-:Y:S02]  /*10f30*/  IMAD.U32 R28, R107, 0x10000, RZ ;  /* 0x000100006b1c7824 */ /* 0x000fe400078e00ff */
[-C--:B------:R-:W-:Y:S01]  /*10f40*/  FMUL.FTZ R63, R42, R35.reuse ;  /* 0x000000232a3f7220 */ /* 0x080fe20000410000 */
[C---:B------:R-:W-:Y:S01]  /*10f50*/  FFMA.FTZ R109, R30.reuse, R35, -R109 ;  /* 0x000000231e6d7223 */ /* 0x040fe2000001086d */
[C---:B------:R-:W-:Y:S01]  /*10f60*/  FMUL.FTZ R35, R61.reuse, R62 ;  /* 0x0000003e3d237220 */ /* 0x040fe20000410000 */
[-C--:B------:R-:W-:Y:S01]  /*10f70*/  FMUL.FTZ R61, R61, R28.reuse ;  /* 0x0000001c3d3d7220 */ /* 0x080fe20000410000 */
[----:B------:R-:W-:Y:S01]  /*10f80*/  FFMA.FTZ R63, R30, R47, R63 ;  /* 0x0000002f1e3f7223 */ /* 0x000fe2000001003f */
[----:B------:R-:W-:Y:S01]  /*10f90*/  LOP3.LUT R101, R101, 0xffff0000, RZ, 0xc0, !PT ;  /* 0xffff000065657812 */ /* 0x000fe200078ec0ff */
[C---:B------:R-:W-:Y:S01]  /*10fa0*/  FFMA.FTZ R47, R40.reuse, R28, -R35 ;  /* 0x0000001c282f7223 */ /* 0x040fe20000010823 */
[----:B------:R-:W-:Y:S01]  /*10fb0*/  LOP3.LUT R105, R105, 0xffff0000, RZ, 0xc0, !PT ;  /* 0xffff000069697812 */ /* 0x000fe200078ec0ff */
[----:B------:R-:W-:Y:S01]  /*10fc0*/  FMUL.FTZ R28, R41, R100 ;  /* 0x00000064291c7220 */ /* 0x000fe20000410000 */
[----:B------:R-:W-:Y:S01]  /*10fd0*/  FFMA.FTZ R61, R40, R62, R61 ;  /* 0x0000003e283d7223 */ /* 0x000fe2000001003d */
[----:B------:R-:W-:-:S02]  /*10fe0*/  IMAD.U32 R30, R102, 0x10000, RZ ;  /* 0x00010000661e7824 */ /* 0x000fc400078e00ff */
[-C--:B------:R-:W-:Y:S01]  /*10ff0*/  FMUL.FTZ R40, R41, R104.reuse ;  /* 0x0000006829287220 */ /* 0x080fe20000410000 */
[C---:B------:R-:W-:Y:S01]  /*11000*/  FMUL.FTZ R35, R44.reuse, R101 ;  /* 0x000000652c237220 */ /* 0x040fe20000410000 */
[----:B------:R-:W-:Y:S01]  /*11010*/  FFMA.FTZ R104, R29, R104, -R28 ;  /* 0x000000681d687223 */ /* 0x000fe2000001081c */
[-C--:B------:R-:W-:Y:S01]  /*11020*/  FMUL.FTZ R44, R44, R105.reuse ;  /* 0x000000692c2c7220 */ /* 0x080fe20000410000 */
[----:B------:R-:W-:Y:S02]  /*11030*/  IMAD.U32 R28, R106, 0x10000, RZ ;  /* 0x000100006a1c7824 */ /* 0x000fe400078e00ff */
[----:B------:R-:W-:Y:S01]  /*11040*/  FMUL.FTZ R62, R43, R30 ;  /* 0x0000001e2b3e7220 */ /* 0x000fe20000410000 */
[----:B------:R-:W-:Y:S01]  /*11050*/  LOP3.LUT R102, R102, 0xffff0000, RZ, 0xc0, !PT ;  /* 0xffff000066667812 */ /* 0x000fe200078ec0ff */
[----:B------:R-:W-:Y:S01]  /*11060*/  FFMA.FTZ R42, R32, R105, -R35 ;  /* 0x00000069202a7223 */ /* 0x000fe20000010823 */
[----:B------:R-:W-:Y:S01]  /*11070*/  LOP3.LUT R106, R106, 0xffff0000, RZ, 0xc0, !PT ;  /* 0xffff00006a6a7812 */ /* 0x000fe200078ec0ff */
[----:B------:R-:W-:Y:S01]  /*11080*/  FFMA.FTZ R44, R32, R101, R44 ;  /* 0x00000065202c7223 */ /* 0x000fe2000001002c */
[----:B------:R-:W-:Y:S01]  /*11090*/  LOP3.LUT R103, R103, 0xffff0000, RZ, 0xc0, !PT ;  /* 0xffff000067677812 */ /* 0x000fe200078ec0ff */
[-C--:B------:R-:W-:Y:S01]  /*110a0*/  FMUL.FTZ R32, R43, R28.reuse ;  /* 0x0000001c2b207220 */ /* 0x080fe20000410000 */
[----:B------:R-:W-:Y:S01]  /*110b0*/  LOP3.LUT R107, R107, 0xffff0000, RZ, 0xc0, !PT ;  /* 0xffff00006b6b7812 */ /* 0x000fe200078ec0ff */
[----:B------:R-:W-:Y:S01]  /*110c0*/  FFMA.FTZ R62, R31, R28, -R62 ;  /* 0x0000001c1f3e7223 */ /* 0x000fe2000001083e */
[----:B------:R-:W-:Y:S01]  /*110d0*/  FMUL.FTZ R28, R45, R102 ;  /* 0x000000662d1c7220 */ /* 0x000fe20000410000 */
[----:B------:R-:W-:Y:S01]  /*110e0*/  FFMA.FTZ R40, R29, R100, R40 ;  /* 0x000000641d287223 */ /* 0x000fe20000010028 */
[----:B------:R-:W-:Y:S01]  /*110f0*/  FMUL.FTZ R45, R45, R106 ;  /* 0x0000006a2d2d7220 */ /* 0x000fe20000410000 */
[----:B------:R-:W-:Y:S01]  /*11100*/  FFMA.FTZ R31, R31, R30, R32 ;  /* 0x0000001e1f1f7223 */ /* 0x000fe20000010020 */
[C---:B------:R-:W-:Y:S01]  /*11110*/  FMUL.FTZ R29, R46.reuse, R103 ;  /* 0x000000672e1d7220 */ /* 0x040fe20000410000 */
[-C--:B------:R-:W-:Y:S01]  /*11120*/  FMUL.FTZ R30, R46, R107.reuse ;  /* 0x0000006b2e1e7220 */ /* 0x080fe20000410000 */
        /* <DEDUP_REMOVED lines=14> */
.L_x_6144:
[----:B------:R-:W-:Y:S05]  /*11210*/  BSYNC B2 ;  /* 0x0000000000027941 */ /* 0x000fea0003800000 */
.L_x_6143:
[----:B------:R-:W-:Y:S05]  /*11220*/  @P2 BRA `(.L_x_6140) ;  /* 0x00000004009c2947 */ /* 0x000fea0003800000 */
[----:B-1----:R-:W3:Y:S01]  /*11230*/  LDL R46, [R1+0x6c] ;  /* 0x00006c00012e7983 */ /* 0x002ee20000100800 */
[----:B------:R-:W-:Y:S02]  /*11240*/  LEA.HI R91, R91, R198, RZ, 0x1d ;  /* 0x000000c65b5b7211 */ /* 0x000fe400078fe8ff */
[----:B------:R-:W-:Y:S02]  /*11250*/  SHF.R.U64 R44, R24, 0x10, R25 ;  /* 0x00000010182c7819 */ /* 0x000fe40000001219 */
[----:B--2---:R-:W-:Y:S01]  /*11260*/  SHF.R.S32.HI R30, RZ, 0x1f, R91 ;  /* 0x0000001fff1e7819 */ /* 0x004fe2000001145b */
        /* <DEDUP_REMOVED lines=11> */
[----:B------:R-:W-:Y:S02]  /*11320*/  SHF.R.U32.HI R27, RZ, 0x10, R27 ;  /* 0x00000010ff1b7819 */ /* 0x000fe4000001161b */
[----:B------:R-:W-:Y:S01]  /*11330*/  SHF.R.U32.HI R37, RZ, 0x10, R37 ;  /* 0x00000010ff257819 */ /* 0x000fe20000011625 */
[----:B------:R-:W-:Y:S01]  /*11340*/  IMAD R40, R33, 0x2, R2 ;  /* 0x0000000221287824 */ /* 0x000fe200078e0202 */
[----:B------:R-:W-:Y:S02]  /*11350*/  PRMT R88, R88, 0x5410, R25 ;  /* 0x0000541058587816 */ /* 0x000fe40000000019 */
[----:B------:R-:W-:Y:S02]  /*11360*/  PRMT R83, R83, 0x5410, R26 ;  /* 0x0000541053537816 */ /* 0x000fe4000000001a */
[----:B------:R-:W1:Y:S01]  /*11370*/  LDS.128 R32, [R40+0x12400] ;  /* 0x0124000028207984 */ /* 0x000e620000000c00 */
[----:B------:R-:W-:Y:S02]  /*11380*/  PRMT R85, R85, 0x5410, R24 ;  /* 0x0000541055557816 */ /* 0x000fe40000000018 */
[----:B------:R-:W-:-:S02]  /*11390*/  PRMT R90, R90, 0x5410, R27 ;  /* 0x000054105a5a7816 */ /* 0x000fc4000000001b */
[----:B------:R-:W-:Y:S02]  /*113a0*/  PRMT R87, R87, 0x5410, R44 ;  /* 0x0000541057577816 */ /* 0x000fe4000000002c */
[----:B------:R-:W-:Y:S01]  /*113b0*/  PRMT R89, R89, 0x5410, R42 ;  /* 0x0000541059597816 */ /* 0x000fe2000000002a */
[----:B------:R-:W-:Y:S01]  /*113c0*/  IMAD.U32 R42, R83, 0x10000, RZ ;  /* 0x00010000532a7824 */ /* 0x000fe200078e00ff */
        /* <DEDUP_REMOVED lines=8> */
[C---:B-1----:R-:W-:Y:S01]  /*11450*/  IMAD.U32 R37, R33.reuse, 0x10000, RZ ;  /* 0x0001000021257824 */ /* 0x042fe200078e00ff */
[----:B------:R-:W-:Y:S01]  /*11460*/  LOP3.LUT R33, R33, 0xffff0000, RZ, 0xc0, !PT ;  /* 0xffff000021217812 */ /* 0x000fe200078ec0ff */
[C---:B------:R-:W-:Y:S01]  /*11470*/  IMAD.U32 R39, R35.reuse, 0x10000, RZ ;  /* 0x0001000023277824 */ /* 0x040fe200078e00ff */
[----:B------:R-:W-:Y:S01]  /*11480*/  LOP3.LUT R35, R35, 0xffff0000, RZ, 0xc0, !PT ;  /* 0xffff000023237812 */ /* 0x000fe200078ec0ff */
[----:B0-----:R-:W-:Y:S01]  /*11490*/  FMUL.FTZ R61, R37, R43 ;  /* 0x0000002b253d7220 */ /* 0x001fe20000410000 */
[C---:B------:R-:W-:Y:S01]  /*114a0*/  IMAD.U32 R38, R34.reuse, 0x10000, RZ ;  /* 0x0001000022267824 */ /* 0x040fe200078e00ff */
[----:B------:R-:W-:Y:S01]  /*114b0*/  LOP3.LUT R34, R34, 0xffff0000, RZ, 0xc0, !PT ;  /* 0xffff000022227812 */ /* 0x000fe200078ec0ff */
[----:B---3--:R-:W0:Y:S02]  /*114c0*/  LDS.128 R28, [R46] ;  /* 0x000000002e1c7984 */ /* 0x008e240000000c00 */
        /* <DEDUP_REMOVED lines=14> */
[----:B------:R-:W-:Y:S01]  /*115b0*/  FFMA.FTZ R45, R24, R41, -R45 ;  /* 0x00000029182d7223 */ /* 0x000fe2000001082d */
        /* <DEDUP_REMOVED lines=10> */
[----:B------:R-:W-:Y:S01]  /*11660*/  FMUL.FTZ R24, R32, R83 ;  /* 0x0000005320187220 */ /* 0x000fe20000410000 */
[----:B------:R-:W-:Y:S01]  /*11670*/  FFMA.FTZ R41, R36, R41, R42 ;  /* 0x0000002924297223 */ /* 0x000fe2000001002a */
[-C--:B------:R-:W-:Y:S01]  /*11680*/  FMUL.FTZ R36, R32, R87.reuse ;  /* 0x0000005720247220 */ /* 0x080fe20000410000 */
[----:B------:R-:W-:Y:S01]  /*11690*/  FMUL.FTZ R42, R38, R26 ;  /* 0x0000001a262a7220 */ /* 0x000fe20000410000 */
[----:B------:R-:W-:Y:S01]  /*116a0*/  FFMA.FTZ R32, R25, R87, -R24 ;  /* 0x0000005719207223 */ /* 0x000fe20000010818 */
[----:B------:R-:W-:Y:S01]  /*116b0*/  IMAD.U32 R24, R89, 0x10000, RZ ;  /* 0x0001000059187824 */ /* 0x000fe200078e00ff */
[----:B------:R-:W-:Y:S01]  /*116c0*/  LOP3.LUT R85, R85, 0xffff0000, RZ, 0xc0, !PT ;  /* 0xffff000055557812 */ /* 0x000fe200078ec0ff */
[----:B------:R-:W-:Y:S01]  /*116d0*/  FFMA.FTZ R36, R25, R83, R36 ;  /* 0x0000005319247223 */ /* 0x000fe20000010024 */
[----:B------:R-:W-:Y:S01]  /*116e0*/  LOP3.LUT R86, R86, 0xffff0000, RZ, 0xc0, !PT ;  /* 0xffff000056567812 */ /* 0x000fe200078ec0ff */
[-C--:B------:R-:W-:Y:S01]  /*116f0*/  FMUL.FTZ R38, R38, R24.reuse ;  /* 0x0000001826267220 */ /* 0x080fe20000410000 */
[----:B------:R-:W-:Y:S01]  /*11700*/  LOP3.LUT R89, R89, 0xffff0000, RZ, 0xc0, !PT ;  /* 0xffff000059597812 */ /* 0x000fe200078ec0ff */
[----:B------:R-:W-:Y:S01]  /*11710*/  FFMA.FTZ R42, R27, R24, -R42 ;  /* 0x000000181b2a7223 */ /* 0x000fe2000001082a */
[----:B------:R-:W-:Y:S01]  /*11720*/  LOP3.LUT R90, R90, 0xffff0000, RZ, 0xc0, !PT ;  /* 0xffff00005a5a7812 */ /* 0x000fe200078ec0ff */
[----:B------:R-:W-:Y:S01]  /*11730*/  FMUL.FTZ R31, R33, R84 ;  /* 0x00000054211f7220 */ /* 0x000fe20000410000 */
[C---:B------:R-:W-:Y:S01]  /*11740*/  FMUL.FTZ R24, R34.reuse, R85 ;  /* 0x0000005522187220 */ /* 0x040fe20000410000 */
[----:B------:R-:W-:Y:S01]  /*11750*/  FMUL.FTZ R25, R35, R86 ;  /* 0x0000005623197220 */ /* 0x000fe20000410000 */
[----:B------:R-:W-:Y:S01]  /*11760*/  FMUL.FTZ R33, R33, R88 ;  /* 0x0000005821217220 */ /* 0x000fe20000410000 */
[-C--:B------:R-:W-:Y:S01]  /*11770*/  FMUL.FTZ R34, R34, R89.reuse ;  /* 0x0000005922227220 */ /* 0x080fe20000410000 */
[----:B------:R-:W-:Y:S01]  /*11780*/  FMUL.FTZ R35, R35, R90 ;  /* 0x0000005a23237220 */ /* 0x000fe20000410000 */
[----:B------:R-:W-:Y:S01]  /*11790*/  FFMA.FTZ R88, R28, R88, -R31 ;  /* 0x000000581c587223 */ /* 0x000fe2000001081f */
        /* <DEDUP_REMOVED lines=16> */
.L_x_6140:
[----:B------:R-:W-:Y:S05]  /*118a0*/  BSYNC B1 ;  /* 0x0000000000017941 */ /* 0x000fea0003800000 */
.L_x_6139:
[----:B---3--:R-:W-:-:S04]  /*118b0*/  IADD3 R24, R203, 0x40, RZ ;  /* 0x00000040cb187810 */ /* 0x008fc80007ffe0ff */
[----:B------:R-:W-:-:S13]  /*118c0*/  ISETP.GE.AND P0, PT, R24, R70, PT ;  /* 0x000000461800720c */ /* 0x000fda0003f06270 */
[----:B------:R-:W-:Y:S05]  /*118d0*/  @P0 BRA `(.L_x_6120) ;  /* 0x0000001400080947 */ /* 0x000fea0003800000 */
[----:B-12---:R-:W1:Y:S01]  /*118e0*/  LDC R33, c[0x0][0x3f4] ;  /* 0x0000fd00ff217b82 */ /* 0x006e620000000800 */
[----:B------:R-:W-:Y:S01]  /*118f0*/  BSSY B1, `(.L_x_6145) ;  /* 0x000006e000017945 */ /* 0x000fe20003800000 */
[----:B------:R-:W-:Y:S02]  /*11900*/  SHF.R.U32.HI R44, RZ, 0x3, R216 ;  /* 0x00000003ff2c7819 */ /* 0x000fe400000116d8 */
[-C--:B-1----:R-:W-:Y:S02]  /*11910*/  ISETP.GE.AND P0, PT, R16, R33.reuse, PT ;  /* 0x000000211000720c */ /* 0x082fe40003f06270 */
[-C--:B------:R-:W-:Y:S02]  /*11920*/  ISETP.GE.AND P1, PT, R195, R33.reuse, PT ;  /* 0x00000021c300720c */ /* 0x080fe40003f26270 */
[----:B------:R-:W-:-:S09]  /*11930*/  ISETP.GE.AND P2, PT, R194, R33, PT ;  /* 0x00000021c200720c */ /* 0x000fd20003f46270 */
        /* <DEDUP_REMOVED lines=8> */
[----:B------:R-:W-:Y:S02]  /*119c0*/  PRMT R92, R92, 0x5410, R35 ;  /* 0x000054105c5c7816 */ /* 0x000fe40000000023 */
[----:B------:R-:W-:Y:S02]  /*119d0*/  PRMT R93, R93, 0x5410, R4 ;  /* 0x000054105d5d7816 */ /* 0x000fe40000000004 */
[----:B------:R-:W-:Y:S02]  /*119e0*/  PRMT R94, R94, 0x5410, R5 ;  /* 0x000054105e5e7816 */ /* 0x000fe40000000005 */
[----:B------:R-:W-:Y:S01]  /*119f0*/  PRMT R95, R95, 0x5410, R6 ;  /* 0x000054105f5f7816 */ /* 0x000fe20000000006 */
[----:B------:R-:W-:Y:S01]  /*11a00*/  IMAD.U32 R40, R93, 0x10000, RZ ;  /* 0x000100005d287824 */ /* 0x000fe200078e00ff */
[----:B------:R-:W-:Y:S01]  /*11a10*/  PRMT R96, R96, 0x5410, R39 ;  /* 0x0000541060607816 */ /* 0x000fe20000000027 */
[----:B------:R-:W-:Y:S01]  /*11a20*/  IMAD.U32 R39, R92, 0x10000, RZ ;  /* 0x000100005c277824 */ /* 0x000fe200078e00ff */
[----:B------:R-:W-:-:S02]  /*11a30*/  SHF.R.U32.HI R48, RZ, 0x10, R49 ;  /* 0x00000010ff307819 */ /* 0x000fc40000011631 */
[--C-:B------:R-:W-:Y:S01]  /*11a40*/  SHF.R.U64 R37, R50, 0x10, R51.reuse ;  /* 0x0000001032257819 */ /* 0x100fe20000001233 */
[----:B------:R-:W-:Y:S01]  /*11a50*/  IMAD.U32 R38, R96, 0x10000, RZ ;  /* 0x0001000060267824 */ /* 0x000fe200078e00ff */
[----:B------:R-:W-:Y:S02]  /*11a60*/  SHF.R.U32.HI R50, RZ, 0x10, R51 ;  /* 0x00000010ff327819 */ /* 0x000fe40000011633 */
[----:B------:R-:W-:Y:S02]  /*11a70*/  PRMT R97, R97, 0x5410, R48 ;  /* 0x0000541061617816 */ /* 0x000fe40000000030 */
[----:B------:R-:W-:Y:S02]  /*11a80*/  PRMT R99, R99, 0x5410, R50 ;  /* 0x0000541063637816 */ /* 0x000fe40000000032 */
[----:B------:R-:W-:Y:S02]  /*11a90*/  PRMT R98, R98, 0x5410, R37 ;  /* 0x0000541062627816 */ /* 0x000fe40000000025 */
[----:B------:R-:W-:-:S02]  /*11aa0*/  LOP3.LUT R92, R92, 0xffff0000, RZ, 0xc0, !PT ;  /* 0xffff00005c5c7812 */ /* 0x000fc400078ec0ff */
[----:B------:R-:W-:Y:S02]  /*11ab0*/  LOP3.LUT R96, R96, 0xffff0000, RZ, 0xc0, !PT ;  /* 0xffff000060607812 */ /* 0x000fe400078ec0ff */
        /* <DEDUP_REMOVED lines=10> */
[----:B---3--:R-:W1:Y:S03]  /*11b60*/  LDS.128 R24, [R46] ;  /* 0x000000002e187984 */ /* 0x008e660000000c00 */
[----:B------:R-:W-:-:S05]  /*11b70*/  IMAD R32, R29, 0x2, R2 ;  /* 0x000000021d207824 */ /* 0x000fca00078e0202 */
[----:B------:R-:W2:Y:S01]  /*11b80*/  LDS.128 R28, [R32+0x12400] ;  /* 0x01240000201c7984 */ /* 0x000ea20000000c00 */
        /* <DEDUP_REMOVED lines=26> */
[----:B------:R-:W-:-:S02]  /*11d30*/  IMAD.U32 R36, R30, 0x10000, RZ ;  /* 0x000100001e247824 */ /* 0x000fc400078e00ff */
[----:B------:R-:W-:Y:S01]  /*11d40*/  FFMA.FTZ R37, R34, R4, -R27 ;  /* 0x0000000422257223 */ /* 0x000fe2000001081b */
[C---:B------:R-:W-:Y:S01]  /*11d50*/  FMUL.FTZ R4, R28.reuse, R92 ;  /* 0x0000005c1c047220 */ /* 0x040fe20000410000 */
[-C--:B------:R-:W-:Y:S01]  /*11d60*/  FMUL.FTZ R28, R28, R96.reuse ;  /* 0x000000601c1c7220 */ /* 0x080fe20000410000 */
[----:B------:R-:W-:Y:S01]  /*11d70*/  IMAD.U32 R6, R94, 0x10000, RZ ;  /* 0x000100005e067824 */ /* 0x000fe200078e00ff */
[----:B------:R-:W-:Y:S01]  /*11d80*/  LOP3.LUT R30, R30, 0xffff0000, RZ, 0xc0, !PT ;  /* 0xffff00001e1e7812 */ /* 0x000fe200078ec0ff */
[----:B------:R-:W-:Y:S01]  /*11d90*/  FFMA.FTZ R96, R5, R96, -R4 ;  /* 0x0000006005607223 */ /* 0x000fe20000010804 */
[----:B------:R-:W-:Y:S01]  /*11da0*/  IMAD.U32 R4, R98, 0x10000, RZ ;  /* 0x0001000062047824 */ /* 0x000fe200078e00ff */
[----:B------:R-:W-:Y:S01]  /*11db0*/  LOP3.LUT R97, R97, 0xffff0000, RZ, 0xc0, !PT ;  /* 0xffff000061617812 */ /* 0x000fe200078ec0ff */
[----:B------:R-:W-:Y:S01]  /*11dc0*/  FMUL.FTZ R40, R36, R6 ;  /* 0x0000000624287220 */ /* 0x000fe20000410000 */
[----:B------:R-:W-:Y:S01]  /*11dd0*/  LOP3.LUT R94, R94, 0xffff0000, RZ, 0xc0, !PT ;  /* 0xffff00005e5e7812 */ /* 0x000fe200078ec0ff */
[----:B------:R-:W-:Y:S01]  /*11de0*/  FMUL.FTZ R36, R36, R4 ;  /* 0x0000000424247220 */ /* 0x000fe20000410000 */
[----:B------:R-:W-:Y:S01]  /*11df0*/  LOP3.LUT R31, R31, 0xffff0000, RZ, 0xc0, !PT ;  /* 0xffff00001f1f7812 */ /* 0x000fe200078ec0ff */
[----:B------:R-:W-:Y:S01]  /*11e00*/  FFMA.FTZ R39, R34, R38, R39 ;  /* 0x0000002622277223 */ /* 0x000fe20000010027 */
[----:B------:R-:W-:Y:S01]  /*11e10*/  LOP3.LUT R98, R98, 0xffff0000, RZ, 0xc0, !PT ;  /* 0xffff000062627812 */ /* 0x000fe200078ec0ff */
[----:B------:R-:W-:Y:S01]  /*11e20*/  FFMA.FTZ R40, R7, R4, -R40 ;  /* 0x0000000407287223 */ /* 0x000fe20000010828 */
[----:B------:R-:W-:Y:S01]  /*11e30*/  LOP3.LUT R95, R95, 0xffff0000, RZ, 0xc0, !PT ;  /* 0xffff00005f5f7812 */ /* 0x000fe200078ec0ff */
[----:B------:R-:W-:Y:S01]  /*11e40*/  FMUL.FTZ R27, R29, R93 ;  /* 0x0000005d1d1b7220 */ /* 0x000fe20000410000 */
[----:B------:R-:W-:Y:S01]  /*11e50*/  LOP3.LUT R99, R99, 0xffff0000, RZ, 0xc0, !PT ;  /* 0xffff000063637812 */ /* 0x000fe200078ec0ff */
[----:B------:R-:W-:Y:S01]  /*11e60*/  FMUL.FTZ R38, R29, R97 ;  /* 0x000000611d267220 */ /* 0x000fe20000410000 */
[----:B------:R-:W-:Y:S01]  /*11e70*/  FFMA.FTZ R28, R5, R92, R28 ;  /* 0x0000005c051c7223 */ /* 0x000fe2000001001c */
[C---:B------:R-:W-:Y:S01]  /*11e80*/  FMUL.FTZ R4, R30.reuse, R94 ;  /* 0x0000005e1e047220 */ /* 0x040fe20000410000 */
[----:B------:R-:W-:Y:S01]  /*11e90*/  FFMA.FTZ R36, R7, R6, R36 ;  /* 0x0000000607247223 */ /* 0x000fe20000010024 */
[-C--:B------:R-:W-:Y:S01]  /*11ea0*/  FMUL.FTZ R5, R30, R98.reuse ;  /* 0x000000621e057220 */ /* 0x080fe20000410000 */
[C---:B------:R-:W-:Y:S01]  /*11eb0*/  FMUL.FTZ R29, R31.reuse, R95 ;  /* 0x0000005f1f1d7220 */ /* 0x040fe20000410000 */
[----:B------:R-:W-:Y:S01]  /*11ec0*/  FMUL.FTZ R6, R31, R99 ;  /* 0x000000631f067220 */ /* 0x000fe20000410000 */
[----:B------:R-:W-:Y:S01]  /*11ed0*/  FFMA.FTZ R34, R24, R97, -R27 ;  /* 0x0000006118227223 */ /* 0x000fe2000001081b */
        /* <DEDUP_REMOVED lines=15> */
.L_x_6146:
[----:B------:R-:W-:Y:S05]  /*11fd0*/  BSYNC B1 ;  /* 0x0000000000017941 */ /* 0x000fea0003800000 */
.L_x_6145:
[----:B------:R-:W-:Y:S04]  /*11fe0*/  BSSY B1, `(.L_x_6147) ;  /* 0x0000069000017945 */ /* 0x000fe80003800000 */
[----:B------:R-:W-:Y:S05]  /*11ff0*/  @P1 BRA `(.L_x_6148) ;  /* 0x00000004009c1947 */ /* 0x000fea0003800000 */
[----:B------:R-:W2:Y:S01]  /*12000*/  LDL R41, [R1+0x68] ;  /* 0x0000680001297983 */ /* 0x000ea20000100800 */
[----:B-1----:R-:W-:Y:S02]  /*12010*/  LEA.HI R4, R33, R197, RZ, 0x1d ;  /* 0x000000c521047211 */ /* 0x002fe400078fe8ff */
        /* <DEDUP_REMOVED lines=18> */
[----:B------:R-:W-:Y:S02]  /*12140*/  SHF.R.U64 R8, R10, 0x10, R11 ;  /* 0x000000100a087819 */ /* 0x000fe4000000120b */
[----:B------:R-:W-:Y:S02]  /*12150*/  PRMT R76, R76, 0x5410, R9 ;  /* 0x000054104c4c7816 */ /* 0x000fe40000000009 */
[----:B------:R-:W1:Y:S01]  /*12160*/  LDS.128 R24, [R28+0x12400] ;  /* 0x012400001c187984 */ /* 0x000e620000000c00 */
[----:B------:R-:W-:Y:S02]  /*12170*/  SHF.R.U32.HI R55, RZ, 0x10, R55 ;  /* 0x00000010ff377819 */ /* 0x000fe40000011637 */
[----:B------:R-:W-:Y:S01]  /*12180*/  SHF.R.U32.HI R11, RZ, 0x10, R11 ;  /* 0x00000010ff0b7819 */ /* 0x000fe2000001160b */
[----:B------:R-:W-:Y:S01]  /*12190*/  IMAD.U32 R36, R76, 0x10000, RZ ;  /* 0x000100004c247824 */ /* 0x000fe200078e00ff */
[----:B------:R-:W-:-:S02]  /*121a0*/  PRMT R80, R80, 0x5410, R53 ;  /* 0x0000541050507816 */ /* 0x000fc40000000035 */
[----:B------:R-:W-:Y:S02]  /*121b0*/  PRMT R77, R77, 0x5410, R8 ;  /* 0x000054104d4d7816 */ /* 0x000fe40000000008 */
[----:B------:R-:W-:Y:S02]  /*121c0*/  PRMT R82, R82, 0x5410, R55 ;  /* 0x0000541052527816 */ /* 0x000fe40000000037 */
[----:B------:R-:W-:Y:S02]  /*121d0*/  PRMT R78, R78, 0x5410, R11 ;  /* 0x000054104e4e7816 */ /* 0x000fe4000000000b */
[----:B------:R-:W-:Y:S02]  /*121e0*/  PRMT R81, R81, 0x5410, R32 ;  /* 0x0000541051517816 */ /* 0x000fe40000000020 */
[----:B------:R-:W-:Y:S02]  /*121f0*/  LOP3.LUT R75, R75, 0xffff0000, RZ, 0xc0, !PT ;  /* 0xffff00004b4b7812 */ /* 0x000fe400078ec0ff */
[----:B------:R-:W-:-:S02]  /*12200*/  LOP3.LUT R79, R79, 0xffff0000, RZ, 0xc0, !PT ;  /* 0xffff00004f4f7812 */ /* 0x000fc400078ec0ff */
[----:B------:R-:W-:Y:S01]  /*12210*/  LOP3.LUT R76, R76, 0xffff0000, RZ, 0xc0, !PT ;  /* 0xffff00004c4c7812 */ /* 0x000fe200078ec0ff */
[C---:B-1----:R-:W-:Y:S01]  /*12220*/  IMAD.U32 R29, R24.reuse, 0x10000, RZ ;  /* 0x00010000181d7824 */ /* 0x042fe200078e00ff */
[----:B------:R-:W-:Y:S01]  /*12230*/  SHF.L.U32 R32, R27, 0x10, RZ ;  /* 0x000000101b207819 */ /* 0x000fe200000006ff */
[----:B------:R-:W-:Y:S01]  /*12240*/  IMAD.U32 R30, R25, 0x10000, RZ ;  /* 0x00010000191e7824 */ /* 0x000fe200078e00ff */
[----:B------:R-:W-:Y:S01]  /*12250*/  LOP3.LUT R24, R24, 0xffff0000, RZ, 0xc0, !PT ;  /* 0xffff000018187812 */ /* 0x000fe200078ec0ff */
[C---:B------:R-:W-:Y:S01]  /*12260*/  FMUL.FTZ R37, R29.reuse, R35 ;  /* 0x000000231d257220 */ /* 0x040fe20000410000 */
[----:B------:R-:W-:Y:S01]  /*12270*/  FMUL.FTZ R39, R29, R34 ;  /* 0x000000221d277220 */ /* 0x000fe20000410000 */
[----:B------:R-:W-:Y:S02]  /*12280*/  IMAD.U32 R29, R80, 0x10000, RZ ;  /* 0x00010000501d7824 */ /* 0x000fe400078e00ff */
[----:B------:R-:W-:Y:S01]  /*12290*/  FMUL.FTZ R38, R30, R36 ;  /* 0x000000241e267220 */ /* 0x000fe20000410000 */
[----:B------:R-:W-:Y:S01]  /*122a0*/  LOP3.LUT R25, R25, 0xffff0000, RZ, 0xc0, !PT ;  /* 0xffff000019197812 */ /* 0x000fe200078ec0ff */
[----:B------:R-:W-:-:S02]  /*122b0*/  IMAD.U32 R31, R26, 0x10000, RZ ;  /* 0x000100001a1f7824 */ /* 0x000fc400078e00ff */
[----:B------:R-:W-:Y:S01]  /*122c0*/  FMUL.FTZ R30, R30, R29 ;  /* 0x0000001d1e1e7220 */ /* 0x000fe20000410000 */
[----:B------:R-:W-:Y:S02]  /*122d0*/  LOP3.LUT R80, R80, 0xffff0000, RZ, 0xc0, !PT ;  /* 0xffff000050507812 */ /* 0x000fe400078ec0ff */
[----:B------:R-:W-:Y:S02]  /*122e0*/  LOP3.LUT R26, R26, 0xffff0000, RZ, 0xc0, !PT ;  /* 0xffff00001a1a7812 */ /* 0x000fe400078ec0ff */
[----:B------:R-:W-:Y:S01]  /*122f0*/  LOP3.LUT R27, R27, 0xffff0000, RZ, 0xc0, !PT ;  /* 0xffff00001b1b7812 */ /* 0x000fe200078ec0ff */
[----:B--2---:R-:W1:Y:S02]  /*12300*/  LDS.128 R4, [R41] ;  /* 0x0000000029047984 */ /* 0x004e640000000c00 */
[C---:B-1----:R-:W-:Y:S01]  /*12310*/  IMAD.U32 R8, R4.reuse, 0x10000, RZ ;  /* 0x0001000004087824 */ /* 0x042fe200078e00ff */
[----:B------:R-:W-:Y:S01]  /*12320*/  LOP3.LUT R4, R4, 0xffff0000, RZ, 0xc0, !PT ;  /* 0xffff000004047812 */ /* 0x000fe200078ec0ff */
[C---:B------:R-:W-:Y:S01]  /*12330*/  IMAD.U32 R9, R5.reuse, 0x10000, RZ ;  /* 0x0001000005097824 */ /* 0x040fe200078e00ff */
[----:B------:R-:W-:Y:S01]  /*12340*/  LOP3.LUT R5, R5, 0xffff0000, RZ, 0xc0, !PT ;  /* 0xffff000005057812 */ /* 0x000fe200078ec0ff */
[C---:B------:R-:W-:Y:S01]  /*12350*/  FFMA.FTZ R37, R8.reuse, R34, -R37 ;  /* 0x0000002208257223 */ /* 0x040fe20000010825 */
[----:B------:R-:W-:Y:S01]  /*12360*/  FFMA.FTZ R39, R8, R35, R39 ;  /* 0x0000002308277223 */ /* 0x000fe20000010027 */
[----:B------:R-:W-:-:S02]  /*12370*/  IMAD.U32 R34, R78, 0x10000, RZ ;  /* 0x000100004e227824 */ /* 0x000fc400078e00ff */
[C---:B------:R-:W-:Y:S01]  /*12380*/  FFMA.FTZ R38, R9.reuse, R29, -R38 ;  /* 0x0000001d09267223 */ /* 0x040fe20000010826 */
[----:B------:R-:W-:Y:S02]  /*12390*/  IMAD.U32 R8, R82, 0x10000, RZ ;  /* 0x0001000052087824 */ /* 0x000fe400078e00ff */
[----:B------:R-:W-:Y:S01]  /*123a0*/  FFMA.FTZ R36, R9, R36, R30 ;  /* 0x0000002409247223 */ /* 0x000fe2000001001e */
[----:B------:R-:W-:Y:S02]  /*123b0*/  IMAD.U32 R11, R7, 0x10000, RZ ;  /* 0x00010000070b7824 */ /* 0x000fe400078e00ff */
[C---:B------:R-:W-:Y:S01]  /*123c0*/  FMUL.FTZ R40, R32.reuse, R34 ;  /* 0x0000002220287220 */ /* 0x040fe20000410000 */
[----:B------:R-:W-:Y:S01]  /*123d0*/  FMUL.FTZ R29, R32, R8 ;  /* 0x00000008201d7220 */ /* 0x000fe20000410000 */
[C---:B------:R-:W-:Y:S01]  /*123e0*/  FMUL.FTZ R9, R24.reuse, R75 ;  /* 0x0000004b18097220 */ /* 0x040fe20000410000 */
[----:B------:R-:W-:Y:S01]  /*123f0*/  FMUL.FTZ R32, R25, R76 ;  /* 0x0000004c19207220 */ /* 0x000fe20000410000 */
[C---:B------:R-:W-:Y:S01]  /*12400*/  FFMA.FTZ R40, R11.reuse, R8, -R40 ;  /* 0x000000080b287223 */ /* 0x040fe20000010828 */
[----:B------:R-:W-:Y:S01]  /*12410*/  FFMA.FTZ R34, R11, R34, R29 ;  /* 0x000000220b227223 */ /* 0x000fe2000001001d */
[-C--:B------:R-:W-:Y:S01]  /*12420*/  FMUL.FTZ R11, R24, R79.reuse ;  /* 0x0000004f180b7220 */ /* 0x080fe20000410000 */
[----:B------:R-:W-:Y:S01]  /*12430*/  FFMA.FTZ R24, R4, R79, -R9 ;  /* 0x0000004f04187223 */ /* 0x000fe20000010809 */
[----:B------:R-:W-:-:S02]  /*12440*/  IMAD.U32 R9, R77, 0x10000, RZ ;  /* 0x000100004d097824 */ /* 0x000fc400078e00ff */
[----:B------:R-:W-:Y:S01]  /*12450*/  FMUL.FTZ R25, R25, R80 ;  /* 0x0000005019197220 */ /* 0x000fe20000410000 */
[----:B------:R-:W-:Y:S01]  /*12460*/  IMAD.U32 R8, R81, 0x10000, RZ ;  /* 0x0001000051087824 */ /* 0x000fe200078e00ff */
[----:B------:R-:W-:Y:S01]  /*12470*/  LOP3.LUT R77, R77, 0xffff0000, RZ, 0xc0, !PT ;  /* 0xffff00004d4d7812 */ /* 0x000fe200078ec0ff */
[----:B------:R-:W-:Y:S02]  /*12480*/  IMAD.U32 R10, R6, 0x10000, RZ ;  /* 0x00010000060a7824 */ /* 0x000fe400078e00ff */
[C---:B------:R-:W-:Y:S01]  /*12490*/  FMUL.FTZ R29, R31.reuse, R9 ;  /* 0x000000091f1d7220 */ /* 0x040fe20000410000 */
[----:B------:R-:W-:Y:S01]  /*124a0*/  LOP3.LUT R78, R78, 0xffff0000, RZ, 0xc0, !PT ;  /* 0xffff00004e4e7812 */ /* 0x000fe200078ec0ff */
[----:B------:R-:W-:Y:S01]  /*124b0*/  FMUL.FTZ R31, R31, R8 ;  /* 0x000000081f1f7220 */ /* 0x000fe20000410000 */
[----:B------:R-:W-:Y:S01]  /*124c0*/  LOP3.LUT R81, R81, 0xffff0000, RZ, 0xc0, !PT ;  /* 0xffff000051517812 */ /* 0x000fe200078ec0ff */
[----:B------:R-:W-:Y:S01]  /*124d0*/  FFMA.FTZ R30, R4, R75, R11 ;  /* 0x0000004b041e7223 */ /* 0x000fe2000001000b */
[----:B------:R-:W-:Y:S01]  /*124e0*/  LOP3.LUT R82, R82, 0xffff0000, RZ, 0xc0, !PT ;  /* 0xffff000052527812 */ /* 0x000fe200078ec0ff */
[C---:B------:R-:W-:Y:S01]  /*124f0*/  FFMA.FTZ R11, R5.reuse, R80, -R32 ;  /* 0x00000050050b7223 */ /* 0x040fe20000010820 */
        /* <DEDUP_REMOVED lines=23> */
.L_x_6148:
[----:B------:R-:W-:Y:S05]  /*12670*/  BSYNC B1 ;  /* 0x0000000000017941 */ /* 0x000fea0003800000 */
.L_x_6147:
[----:B------:R-:W-:Y:S05]  /*12680*/  @P2 BRA `(.L_x_6120) ;  /* 0x00000004009c2947 */ /* 0x000fea0003800000 */
[----:B------:R-:W3:Y:S01]  /*12690*/  LDL R34, [R1+0x64] ;  /* 0x0000640001227983 */ /* 0x000ee20000100800 */
[----:B------:R-:W-:Y:S02]  /*126a0*/  LEA.HI R33, R33, R198, RZ, 0x1d ;  /* 0x000000c621217211 */ /* 0x000fe400078fe8ff */
[----:B-1----:R-:W-:Y:S02]  /*126b0*/  SHF.R.U64 R26, R58, 0x10, R59 ;  /* 0x000000103a1a7819 */ /* 0x002fe4000000123b */
        /* <DEDUP_REMOVED lines=10> */
[----:B------:R-:W-:Y:S02]  /*12760*/  PRMT R73, R73, 0x5410, R26 ;  /* 0x0000541049497816 */ /* 0x000fe4000000001a */
[----:B------:R-:W-:-:S02]  /*12770*/  IADD3 R9, R4, R9, R223 ;  /* 0x0000000904097210 */ /* 0x000fc40007ffe0df */
[----:B------:R-:W-:Y:S02]  /*12780*/  SHF.R.U64 R30, R56, 0x10, R57 ;  /* 0x00000010381e7819 */ /* 0x000fe40000001239 */
[----:B------:R-:W-:Y:S01]  /*12790*/  SHF.R.U32.HI R14, RZ, 0x10, R15 ;  /* 0x00000010ff0e7819 */ /* 0x000fe2000001160f */
[----:B------:R-:W-:Y:S01]  /*127a0*/  IMAD R24, R9, 0x2, R2 ;  /* 0x0000000209187824 */ /* 0x000fe200078e0202 */
[----:B------:R-:W-:Y:S02]  /*127b0*/  PRMT R26, R0, 0x5410, R25 ;  /* 0x00005410001a7816 */ /* 0x000fe40000000019 */
[----:B------:R-:W-:Y:S02]  /*127c0*/  PRMT R69, R69, 0x5410, R30 ;  /* 0x0000541045457816 */ /* 0x000fe4000000001e */
[----:B------:R-:W1:Y:S01]  /*127d0*/  LDS.128 R8, [R24+0x12400] ;  /* 0x0124000018087984 */ /* 0x000e620000000c00 */
[----:B------:R-:W-:Y:S01]  /*127e0*/  PRMT R31, R21, 0x5410, R14 ;  /* 0x00005410151f7816 */ /* 0x000fe2000000000e */
[----:B------:R-:W-:Y:S01]  /*127f0*/  IMAD.U32 R27, R26, 0x10000, RZ ;  /* 0x000100001a1b7824 */ /* 0x000fe200078e00ff */
[----:B------:R-:W-:Y:S01]  /*12800*/  SHF.R.U32.HI R56, RZ, 0x10, R57 ;  /* 0x00000010ff387819 */ /* 0x000fe20000011639 */
[----:B------:R-:W-:Y:S01]  /*12810*/  IMAD.U32 R25, R69, 0x10000, RZ ;  /* 0x0001000045197824 */ /* 0x000fe200078e00ff */
        /* <DEDUP_REMOVED lines=8> */
[----:B------:R-:W-:Y:S02]  /*128a0*/  LOP3.LUT R69, R69, 0xffff0000, RZ, 0xc0, !PT ;  /* 0xffff000045457812 */ /* 0x000fe400078ec0ff */
        /* <DEDUP_REMOVED lines=11> */
[C---:B------:R-:W-:Y:S01]  /*12960*/  IMAD.U32 R20, R10.reuse, 0x10000, RZ ;  /* 0x000100000a147824 */ /* 0x040fe200078e00ff */
[----:B------:R-:W-:Y:S01]  /*12970*/  LOP3.LUT R10, R10, 0xffff0000, RZ, 0xc0, !PT ;  /* 0xffff00000a0a7812 */ /* 0x000fe200078ec0ff */
[----:B---3--:R-:W1:Y:S02]  /*12980*/  LDS.128 R4, [R34] ;  /* 0x0000000022047984 */ /* 0x008e640000000c00 */
[C---:B-1----:R-:W-:Y:S01]  /*12990*/  IMAD.U32 R0, R4.reuse, 0x10000, RZ ;  /* 0x0001000004007824 */ /* 0x042fe200078e00ff */
[----:B------:R-:W-:Y:S01]  /*129a0*/  LOP3.LUT R3, R4, 0xffff0000, RZ, 0xc0, !PT ;  /* 0xffff000004037812 */ /* 0x000fe200078ec0ff */
[C---:B------:R-:W-:Y:S01]  /*129b0*/  IMAD.U32 R12, R5.reuse, 0x10000, RZ ;  /* 0x00010000050c7824 */ /* 0x040fe200078e00ff */
[----:B------:R-:W-:Y:S01]  /*129c0*/  LOP3.LUT R4, R5, 0xffff0000, RZ, 0xc0, !PT ;  /* 0xffff000005047812 */ /* 0x000fe200078ec0ff */
[C---:B------:R-:W-:Y:S01]  /*129d0*/  FFMA.FTZ R33, R0.reuse, R25, -R33 ;  /* 0x0000001900217223 */ /* 0x040fe20000010821 */
[----:B------:R-:W-:Y:S01]  /*129e0*/  FMUL.FTZ R25, R15, R29 ;  /* 0x0000001d0f197220 */ /* 0x000fe20000410000 */
[----:B------:R-:W-:Y:S01]  /*129f0*/  FFMA.FTZ R35, R0, R27, R35 ;  /* 0x0000001b00237223 */ /* 0x000fe20000010023 */
[----:B------:R-:W-:-:S02]  /*12a00*/  IMAD.U32 R0, R74, 0x10000, RZ ;  /* 0x000100004a007824 */ /* 0x000fc400078e00ff */
[-C--:B------:R-:W-:Y:S01]  /*12a10*/  FMUL.FTZ R15, R15, R14.reuse ;  /* 0x0000000e0f0f7220 */ /* 0x080fe20000410000 */
[C---:B------:R-:W-:Y:S01]  /*12a20*/  FFMA.FTZ R25, R12.reuse, R14, -R25 ;  /* 0x0000000e0c197223 */ /* 0x040fe20000010819 */
[----:B------:R-:W-:Y:S02]  /*12a30*/  IMAD.U32 R13, R7, 0x10000, RZ ;  /* 0x00010000070d7824 */ /* 0x000fe400078e00ff */
[C---:B------:R-:W-:Y:S01]  /*12a40*/  FMUL.FTZ R14, R21.reuse, R32 ;  /* 0x00000020150e7220 */ /* 0x040fe20000410000 */
[-C--:B------:R-:W-:Y:S01]  /*12a50*/  FMUL.FTZ R27, R21, R0.reuse ;  /* 0x00000000151b7220 */ /* 0x080fe20000410000 */
[----:B------:R-:W-:Y:S01]  /*12a60*/  FFMA.FTZ R15, R12, R29, R15 ;  /* 0x0000001d0c0f7223 */ /* 0x000fe2000001000f */
[----:B------:R-:W-:Y:S02]  /*12a70*/  IMAD.U32 R5, R6, 0x10000, RZ ;  /* 0x0001000006057824 */ /* 0x000fe400078e00ff */
[----:B------:R-:W-:Y:S01]  /*12a80*/  FFMA.FTZ R21, R13, R0, -R14 ;  /* 0x000000000d157223 */ /* 0x000fe2000001080e */
[C---:B------:R-:W-:Y:S01]  /*12a90*/  FMUL.FTZ R0, R8.reuse, R26 ;  /* 0x0000001a08007220 */ /* 0x040fe20000410000 */
[----:B------:R-:W-:Y:S01]  /*12aa0*/  FMUL.FTZ R14, R8, R69 ;  /* 0x00000045080e7220 */ /* 0x000fe20000410000 */
[----:B------:R-:W-:-:S02]  /*12ab0*/  IMAD.U32 R8, R30, 0x10000, RZ ;  /* 0x000100001e087824 */ /* 0x000fc400078e00ff */
[----:B------:R-:W-:Y:S01]  /*12ac0*/  FFMA.FTZ R27, R13, R32, R27 ;  /* 0x000000200d1b7223 */ /* 0x000fe2000001001b */
[----:B------:R-:W-:Y:S01]  /*12ad0*/  FFMA.FTZ R12, R3, R69, -R0 ;  /* 0x00000045030c7223 */ /* 0x000fe20000010800 */
[----:B------:R-:W-:Y:S02]  /*12ae0*/  IMAD.U32 R0, R73, 0x10000, RZ ;  /* 0x0001000049007824 */ /* 0x000fe400078e00ff */
[C---:B------:R-:W-:Y:S01]  /*12af0*/  FMUL.FTZ R32, R20.reuse, R8 ;  /* 0x0000000814207220 */ /* 0x040fe20000410000 */
[----:B------:R-:W-:Y:S01]  /*12b00*/  FMUL.FTZ R13, R9, R28 ;  /* 0x0000001c090d7220 */ /* 0x000fe20000410000 */
[----:B------:R-:W-:Y:S01]  /*12b10*/  FFMA.FTZ R14, R3, R26, R14 ;  /* 0x0000001a030e7223 */ /* 0x000fe2000001000e */
[-C--:B------:R-:W-:Y:S01]  /*12b20*/  FMUL.FTZ R20, R20, R0.reuse ;  /* 0x0000000014147220 */ /* 0x080fe20000410000 */
[----:B------:R-:W-:Y:S01]  /*12b30*/  FFMA.FTZ R32, R5, R0, -R32 ;  /* 0x0000000005207223 */ /* 0x000fe20000010820 */
[-C--:B------:R-:W-:Y:S01]  /*12b40*/  FMUL.FTZ R9, R9, R71.reuse ;  /* 0x0000004709097220 */ /* 0x080fe20000410000 */
[----:B------:R-:W-:Y:S01]  /*12b50*/  LOP3.LUT R3, R30, 0xffff0000, RZ, 0xc0, !PT ;  /* 0xffff00001e037812 */ /* 0x000fe200078ec0ff */
[C---:B------:R-:W-:Y:S01]  /*12b60*/  FFMA.FTZ R26, R4.reuse, R71, -R13 ;  /* 0x00000047041a7223 */ /* 0x040fe2000001080d */
[----:B------:R-:W-:Y:S01]  /*12b70*/  LOP3.LUT R0, R31, 0xffff0000, RZ, 0xc0, !PT ;  /* 0xffff00001f007812 */ /* 0x000fe200078ec0ff */
        /* <DEDUP_REMOVED lines=9> */
[-C--:B------:R-:W-:Y:S01]  /*12c10*/  FMUL.FTZ R11, R11, R74.reuse ;  /* 0x0000004a0b0b7220 */ /* 0x080fe20000410000 */
[----:B------:R-:W-:Y:S01]  /*12c20*/  FFMA.FTZ R73, R6, R73, -R5 ;  /* 0x0000004906497223 */ /* 0x000fe20000010805 */
        /* <DEDUP_REMOVED lines=13> */
.L_x_6120:
[----:B------:R-:W-:Y:S05]  /*12d00*/  BSYNC B0 ;  /* 0x0000000000007941 */ /* 0x000fea0003800000 */
.L_x_6098:
        /* <DEDUP_REMOVED lines=8> */
.L_x_6096:
[----:B01-3--:R-:W3:Y:S02]  /*12d90*/  LDL R0, [R1+0x4] ;  /* 0x0000040001007983 */ /* 0x00bee40000100800 */
[----:B---3--:R-:W-:-:S13]  /*12da0*/  R2UR UR4, R0 ;  /* 0x00000000000472ca */ /* 0x008fda00000e0000 */
[----:B------:R-:W-:-:S05]  /*12db0*/  IMAD.U32 R0, RZ, RZ, UR4 ;  /* 0x00000004ff007e24 */ /* 0x000fca000f8e00ff */
[----:B------:R-:W-:-:S13]  /*12dc0*/  ISETP.NE.AND P0, PT, R0, 0x3, PT ;  /* 0x000000030000780c */ /* 0x000fda0003f05270 */
[----:B------:R-:W-:Y:S05]  /*12dd0*/  @!P0 BRA `(.L_x_6149) ;  /* 0x0000000000048947 */ /* 0x000fea0003800000 */
[----:B------:R-:W-:Y:S01]  /*12de0*/  BPT.TRAP 0x1 ;  /* 0x000000040000795c */ /* 0x000fe20000300000 */
.L_x_6149:
[----:B--2-4-:R-:W-:Y:S01]  /*12df0*/  IMAD R5, R196, 0x8, R2 ;  /* 0x00000008c4057824 */ /* 0x014fe200078e0202 */
[----:B------:R-:W-:-:S04]  /*12e00*/  SHF.L.U32 R0, R199, 0x1f, RZ ;  /* 0x0000001fc7007819 */ /* 0x000fc800000006ff */
[----:B------:R0:W1:Y:S01]  /*12e10*/  SYNCS.PHASECHK.TRANS64.TRYWAIT P1, [R5+URZ+0x30830], R0 ;  /* 0x03083000050075a7 */ /* 0x000062000802017f */
[----:B------:R-:W-:Y:S05]  /*12e20*/  @!P0 BRA `(.L_x_6150) ;  /* 0x0000000000048947 */ /* 0x000fea0003800000 */
[----:B------:R-:W-:Y:S01]  /*12e30*/  BPT.TRAP 0x1 ;  /* 0x000000040000795c */ /* 0x000fe20000300000 */
.L_x_6150:
[----:B-1----:R-:W-:Y:S05]  /*12e40*/  @P1 BRA `(.L_x_6151) ;  /* 0x0000000000081947 */ /* 0x002fea0003800000 */
[----:B------:R-:W1:Y:S02]  /*12e50*/  SYNCS.PHASECHK.TRANS64.TRYWAIT P1, [R5+URZ+0x30830], R0 ;  /* 0x03083000050075a7 */ /* 0x000e64000802017f */
[----:B-1----:R-:W-:Y:S05]  /*12e60*/  @!P1 BRA `(.L_x_6152) ;  /* 0x0000013c00589947 */ /* 0x002fea0003800000 */
.L_x_6151:
[----:B------:R-:W-:Y:S05]  /*12e70*/  WARPSYNC.ALL ;  /* 0x0000000000007948 */ /* 0x000fea0003800000 */
[----:B01----:R-:W-:Y:S01]  /*12e80*/  VIADD R0, R2, 0x1e400 ;  /* 0x0001e40002007836 */ /* 0x003fe20000000000 */
[----:B------:R-:W-:Y:S01]  /*12e90*/  R2UR UR4, R68 ;  /* 0x00000000440472ca */ /* 0x000fe200000e0000 */
[----:B------:R-:W-:Y:S01]  /*12ea0*/  UMOV UR9, 0x40000040 ;  /* 0x4000004000097882 */ /* 0x000fe20000000000 */
[----:B------:R-:W-:Y:S01]  /*12eb0*/  MOV R7, 0x40000040 ;  /* 0x4000004000077802 */ /* 0x000fe20000000f00 */
[----:B------:R-:W-:Y:S01]  /*12ec0*/  WARPGROUP.ARRIVE ;  /* 0x00000000000079c5 */ /* 0x000fe20000000000 */
        /* <DEDUP_REMOVED lines=33> */
[----:B------:R-:W-:Y:S01]  /*130e0*/  IMAD.MOV.U32 R9, RZ, RZ, 0x40000040 ;  /* 0x40000040ff097424 */ /* 0x000fe200078e00ff */
[----:B------:R-:W-:Y:S01]  /*130f0*/  UIADD3 UR36, UR4, 0x806, URZ ;  /* 0x0000080604247890 */ /* 0x000fe2000fffe03f */
[----:B0-----:R-:W-:Y:S01]  /*13100*/  IMAD.U32 R10, RZ, RZ, UR8 ;  /* 0x00000008ff0a7e24 */ /* 0x001fe2000f8e00ff */
[----:B------:R-:W-:Y:S01]  /*13110*/  UMOV UR37, 0x40000040 ;  /* 0x4000004000257882 */ /* 0x000fe20000000000 */
        /* <DEDUP_REMOVED lines=56> */
[----:B------:R-:W-:Y:S01]  /*134a0*/  R2UR UR54, R8 ;  /* 0x00000000083672ca */ /* 0x000fe200000e0000 */
[----:B------:R-:W-:Y:S01]  /*134b0*/  VIADD R8, R6, 0x600 ;  /* 0x0000060006087836 */ /* 0x000fe20000000000 */
[----:B------:R-:W-:Y:S01]  /*134c0*/  R2UR UR55, R9 ;  /* 0x00000000093772ca */ /* 0x000fe200000e0000 */
[----:B------:R-:W-:Y:S01]  /*134d0*/  IMAD.MOV.U32 R9, RZ, RZ, 0x40000040 ;  /* 0x40000040ff097424 */ /* 0x000fe200078e00ff */
[----:B------:R0:W-:Y:S02]  /*134e0*/  STL.64 [R1+0x8], R10 ;  /* 0x0000080a01007387 */ /* 0x0001e40000100a00 */
[----:B------:R-:W-:Y:S01]  /*134f0*/  R2UR UR50, R8 ;  /* 0x00000000083272ca */ /* 0x000fe200000e0000 */
[----:B------:R-:W-:Y:S01]  /*13500*/  VIADD R8, R6, 0x602 ;  /* 0x0000060206087836 */ /* 0x000fe20000000000 */
[----:B------:R-:W-:Y:S02]  /*13510*/  R2UR UR51, R9 ;  /* 0x00000000093372ca */ /* 0x000fe400000e0000 */
[----:B------:R-:W-:-:S02]  /*13520*/  MOV R9, 0x40000040 ;  /* 0x4000004000097802 */ /* 0x000fc40000000f00 */
[----:B------:R-:W-:Y:S01]  /*13530*/  R2UR UR46, R8 ;  /* 0x00000000082e72ca */ /* 0x000fe200000e0000 */
[C---:B------:R-:W-:Y:S01]  /*13540*/  VIADD R8, R6.reuse, 0x604 ;  /* 0x0000060406087836 */ /* 0x040fe20000000000 */
[----:B------:R-:W-:Y:S01]  /*13550*/  R2UR UR47, R9 ;  /* 0x00000000092f72ca */ /* 0x000fe200000e0000 */
[----:B------:R-:W-:Y:S02]  /*13560*/  IMAD.MOV.U32 R9, RZ, RZ, 0x40000040 ;  /* 0x40000040ff097424 */ /* 0x000fe400078e00ff */
[----:B------:R-:W-:Y:S01]  /*13570*/  VIADD R6, R6, 0x606 ;  /* 0x0000060606067836 */ /* 0x000fe20000000000 */
[----:B------:R-:W-:Y:S02]  /*13580*/  R2UR UR42, R8 ;  /* 0x00000000082a72ca */ /* 0x000fe400000e0000 */
[----:B------:R-:W-:Y:S02]  /*13590*/  R2UR UR43, R9 ;  /* 0x00000000092b72ca */ /* 0x000fe400000e0000 */
[----:B------:R-:W-:Y:S01]  /*135a0*/  R2UR UR38, R6 ;  /* 0x00000000062672ca */ /* 0x000fe200000e0000 */
[----:B------:R-:W-:-:S02]  /*135b0*/  WARPGROUP.DEPBAR.LE gsb0, 0x0 ;  /* 0x00008000000079c5 */ /* 0x000fc40000010000 */
        /* <DEDUP_REMOVED lines=23> */
.L_x_6153:
[----:B------:R-:W2:Y:S01]  /*13730*/  LDL R12, [R1+0x38] ;  /* 0x00003800010c7983 */ /* 0x000ea20000100800 */
[----:B------:R-:W0:Y:S01]  /*13740*/  LDC R4, c[0x0][0x448] ;  /* 0x00011200ff047b82 */ /* 0x000e220000000800 */
        /* <DEDUP_REMOVED lines=23> */
[----:B0-----:R-:W-:Y:S01]  /*138c0*/  ISETP.NE.AND P1, PT, R4, 0x1, PT ;  /* 0x000000010400780c */ /* 0x001fe20003f25270 */
        /* <DEDUP_REMOVED lines=12> */
[----:B------:R-:W1:Y:S01]  /*13990*/  @P1 LDC R21, c[0x0][0x44c] ;  /* 0x00011300ff151b82 */ /* 0x000e620000000800 */
[----:B------:R-:W-:Y:S01]  /*139a0*/  FMUL.FTZ R71, R71, UR4 ;  /* 0x0000000447477c20 */ /* 0x000fe20008410000 */
[----:B------:R-:W-:Y:S01]  /*139b0*/  FMUL.FTZ R7, R29, UR4 ;  /* 0x000000041d077c20 */ /* 0x000fe20008410000 */
[----:B------:R-:W-:Y:S01]  /*139c0*/  FMUL.FTZ R9, R33, UR4 ;  /* 0x0000000421097c20 */ /* 0x000fe20008410000 */
[----:B------:R-:W4:Y:S01]  /*139d0*/  MUFU.TANH R34, R34 ;  /* 0x0000002200227308 */ /* 0x000f220000002400 */
[----:B------:R-:W-:Y:S01]  /*139e0*/  FMUL.FTZ R10, R37, UR4 ;  /* 0x00000004250a7c20 */ /* 0x000fe20008410000 */
[----:B------:R-:W-:Y:S01]  /*139f0*/  FMUL.FTZ R13, R41, UR4 ;  /* 0x00000004290d7c20 */ /* 0x000fe20008410000 */
[----:B------:R-:W-:Y:S01]  /*13a00*/  FMUL.FTZ R45, R45, UR4 ;  /* 0x000000042d2d7c20 */ /* 0x000fe20008410000 */
[----:B------:R-:W3:Y:S01]  /*13a10*/  @P1 LDC R25, c[0x0][0x450] ;  /* 0x00011400ff191b82 */ /* 0x000ee20000000800 */
        /* <DEDUP_REMOVED lines=13> */
[----:B------:R-:W-:Y:S01]  /*13af0*/  ULDC UR39, c[0x0][0x9d8] ;  /* 0x0002760000277ab9 */ /* 0x000fe20000000800 */
[----:B------:R-:W-:Y:S01]  /*13b00*/  ULDC UR42, c[0x0][0x988] ;  /* 0x00026200002a7ab9 */ /* 0x000fe20000000800 */
[----:B------:R-:W-:Y:S01]  /*13b10*/  ULDC UR43, c[0x0][0x988] ;  /* 0x00026200002b7ab9 */ /* 0x000fe20000000800 */
[----:B------:R-:W-:Y:S01]  /*13b20*/  BSSY B0, `(.L_x_6154) ;  /* 0x00004c7000007945 */ /* 0x000fe20003800000 */
[----:B------:R-:W-:-:S02]  /*13b30*/  CS2R R118, SRZ ;  /* 0x0000000000767805 */ /* 0x000fc4000001ff00 */
[----:B------:R-:W-:Y:S01]  /*13b40*/  CS2R R116, SRZ ;  /* 0x0000000000747805 */ /* 0x000fe2000001ff00 */
[----:B------:R-:W4:Y:S01]  /*13b50*/  MUFU.TANH R28, R39 ;  /* 0x00000027001c7308 */ /* 0x000f220000002400 */
[----:B------:R-:W-:Y:S02]  /*13b60*/  CS2R R114, SRZ ;  /* 0x0000000000727805 */ /* 0x000fe4000001ff00 */
[----:B------:R-:W-:Y:S02]  /*13b70*/  CS2R R112, SRZ ;  /* 0x0000000000707805 */ /* 0x000fe4000001ff00 */
[----:B------:R-:W-:Y:S02]  /*13b80*/  CS2R R110, SRZ ;  /* 0x00000000006e7805 */ /* 0x000fe4000001ff00 */
[----:B------:R-:W-:Y:S02]  /*13b90*/  CS2R R108, SRZ ;  /* 0x00000000006c7805 */ /* 0x000fe4000001ff00 */
[----:B------:R-:W-:-:S02]  /*13ba0*/  CS2R R106, SRZ ;  /* 0x00000000006a7805 */ /* 0x000fc4000001ff00 */
[----:B------:R-:W-:Y:S02]  /*13bb0*/  CS2R R104, SRZ ;  /* 0x0000000000687805 */ /* 0x000fe4000001ff00 */
[----:B------:R-:W-:Y:S01]  /*13bc0*/  CS2R R102, SRZ ;  /* 0x0000000000667805 */ /* 0x000fe2000001ff00 */
[----:B------:R-:W4:Y:S08]  /*13bd0*/  MUFU.TANH R42, R42 ;  /* 0x0000002a002a7308 */ /* 0x000f300000002400 */
[----:B------:R-:W4:Y:S08]  /*13be0*/  MUFU.TANH R43, R43 ;  /* 0x0000002b002b7308 */ /* 0x000f300000002400 */
[----:B------:R4:W4:Y:S08]  /*13bf0*/  MUFU.TANH R24, R46 ;  /* 0x0000002e00187308 */ /* 0x0009300000002400 */
[----:B------:R-:W4:Y:S08]  /*13c00*/  MUFU.TANH R47, R47 ;  /* 0x0000002f002f7308 */ /* 0x000f300000002400 */
[----:B------:R-:W4:Y:S08]  /*13c10*/  MUFU.TANH R50, R50 ;  /* 0x0000003200327308 */ /* 0x000f300000002400 */
[----:B------:R-:W4:Y:S08]  /*13c20*/  MUFU.TANH R51, R51 ;  /* 0x0000003300337308 */ /* 0x000f300000002400 */
[----:B------:R-:W4:Y:S08]  /*13c30*/  MUFU.TANH R32, R54 ;  /* 0x0000003600207308 */ /* 0x000f300000002400 */
[----:B------:R-:W4:Y:S08]  /*13c40*/  MUFU.TANH R55, R55 ;  /* 0x0000003700377308 */ /* 0x000f300000002400 */
[----:B------:R-:W4:Y:S08]  /*13c50*/  MUFU.TANH R36, R58 ;  /* 0x0000003a00247308 */ /* 0x000f300000002400 */
[----:B------:R-:W-:Y:S08]  /*13c60*/  MUFU.TANH R40, R62 ;  /* 0x0000003e00287308 */ /* 0x000ff00000002400 */
        /* <DEDUP_REMOVED lines=18> */
[----:B------:R-:W-:Y:S01]  /*13d90*/  MUFU.TANH R53, R53 ;  /* 0x0000003500357308 */ /* 0x000fe20000002400 */
[----:B--2---:R-:W-:-:S04]  /*13da0*/  IMAD.IADD R4, R12, 0x1, R225 ;  /* 0x000000010c047824 */ /* 0x004fc800078e02e1 */
[----:B-1----:R-:W-:-:S03]  /*13db0*/  @P1 IMAD.HI.U32 R12, R4, R21, RZ ;  /* 0x00000015040c1227 */ /* 0x002fc600078e00ff */
[----:B------:R-:W-:Y:S01]  /*13dc0*/  MUFU.TANH R56, R56 ;  /* 0x0000003800387308 */ /* 0x000fe20000002400 */
[----:B------:R-:W-:Y:S01]  /*13dd0*/  IMAD.MOV.U32 R21, RZ, RZ, -0x60 ;  /* 0xffffffa0ff157424 */ /* 0x000fe200078e00ff */
[----:B---3--:R-:W-:Y:S01]  /*13de0*/  @P1 SHF.R.U32.HI R4, RZ, R25, R12 ;  /* 0x00000019ff041219 */ /* 0x008fe2000001160c */
[C---:B------:R-:W-:Y:S02]  /*13df0*/  IMAD R12, R72.reuse, -0x60, R227 ;  /* 0xffffffa0480c7824 */ /* 0x040fe400078e02e3 */
[----:B------:R-:W-:Y:S02]  /*13e00*/  IMAD R14, R72, R21, 0x61 ;  /* 0x00000061480e7424 */ /* 0x000fe400078e0215 */
[----:B------:R-:W1:Y:S01]  /*13e10*/  SHFL.IDX PT, R20, R4, 0x1, 0x1c1f ;  /* 0x003c1f0004147f89 */ /* 0x000e6200000e0000 */
[----:B------:R-:W-:Y:S01]  /*13e20*/  VIADD R12, R12, 0x60 ;  /* 0x000000600c0c7836 */ /* 0x000fe20000000000 */
[----:B------:R-:W-:Y:S01]  /*13e30*/  MUFU.TANH R57, R57 ;  /* 0x0000003900397308 */ /* 0x000fe20000002400 */
[C---:B------:R-:W-:Y:S01]  /*13e40*/  IMAD R14, R229.reuse, -0x2, R14 ;  /* 0xfffffffee50e7824 */ /* 0x040fe200078e020e */
[----:B------:R-:W2:Y:S01]  /*13e50*/  SHFL.IDX PT, R4, R4, RZ, 0x1c1f ;  /* 0x001c1fff04047589 */ /* 0x000ea200000e0000 */
[----:B------:R-:W-:-:S03]  /*13e60*/  IMAD R21, R229, -0x2, R12 ;  /* 0xfffffffee5157824 */ /* 0x000fc600078e020c */
[----:B------:R-:W-:Y:S02]  /*13e70*/  IADD3 R86, -R226, R14, R227 ;  /* 0x0000000ee2567210 */ /* 0x000fe40007ffe1e3 */
[----:B------:R-:W-:Y:S08]  /*13e80*/  MUFU.TANH R60, R60 ;  /* 0x0000003c003c7308 */ /* 0x000ff00000002400 */
[----:B------:R-:W-:Y:S01]  /*13e90*/  MUFU.TANH R61, R61 ;  /* 0x0000003d003d7308 */ /* 0x000fe20000002400 */
[----:B-1----:R-:W-:-:S07]  /*13ea0*/  VIADDMNMX R27, R20, R86, R21, PT ;  /* 0x00000056141b7246 */ /* 0x002fce0003800115 */
[----:B------:R-:W-:Y:S01]  /*13eb0*/  MUFU.TANH R33, R64 ;  /* 0x0000004000217308 */ /* 0x000fe20000002400 */
[C---:B------:R-:W-:Y:S02]  /*13ec0*/  ISETP.GT.AND P2, PT, R27.reuse, RZ, PT ;  /* 0x000000ff1b00720c */ /* 0x040fe40003f44270 */
[C---:B------:R-:W-:Y:S02]  /*13ed0*/  ISETP.GT.AND P3, PT, R27.reuse, 0x1, PT ;  /* 0x000000011b00780c */ /* 0x040fe40003f64270 */
[C---:B------:R-:W-:Y:S02]  /*13ee0*/  ISETP.GT.AND P4, PT, R27.reuse, 0x8, PT ;  /* 0x000000081b00780c */ /* 0x040fe40003f84270 */
[----:B------:R-:W-:Y:S01]  /*13ef0*/  FSEL R84, R26, -INF , P2 ;  /* 0xff8000001a547808 */ /* 0x000fe20001000000 */
[----:B------:R-:W-:Y:S01]  /*13f00*/  MUFU.TANH R65, R65 ;  /* 0x0000004100417308 */ /* 0x000fe20000002400 */
[----:B------:R-:W-:Y:S02]  /*13f10*/  FSEL R82, R82, -INF , P3 ;  /* 0xff80000052527808 */ /* 0x000fe40001800000 */
[----:B------:R-:W-:-:S02]  /*13f20*/  ISETP.GT.AND P2, PT, R27, 0x9, PT ;  /* 0x000000091b00780c */ /* 0x000fc40003f44270 */
[----:B0-----:R-:W-:Y:S02]  /*13f30*/  FSEL R80, R30, -INF , P4 ;  /* 0xff8000001e507808 */ /* 0x001fe40002000000 */
[----:B------:R-:W-:Y:S01]  /*13f40*/  FMNMX.FTZ R25, R84, R82, !PT ;  /* 0x0000005254197209 */ /* 0x000fe20007810000 */
[----:B------:R-:W-:Y:S01]  /*13f50*/  MUFU.TANH R69, R69 ;  /* 0x0000004500457308 */ /* 0x000fe20000002400 */
[----:B------:R-:W-:Y:S02]  /*13f60*/  ISETP.GT.AND P3, PT, R27, 0x10, PT ;  /* 0x000000101b00780c */ /* 0x000fe40003f64270 */
[----:B----4-:R-:W-:Y:S02]  /*13f70*/  FSEL R78, R31, -INF , P2 ;  /* 0xff8000001f4e7808 */ /* 0x010fe40001000000 */
[----:B------:R-:W-:Y:S02]  /*13f80*/  FMNMX.FTZ R25, R80, R25, !PT ;  /* 0x0000001950197209 */ /* 0x000fe40007810000 */
[----:B------:R-:W-:-:S02]  /*13f90*/  ISETP.GT.AND P2, PT, R27, 0x11, PT ;  /* 0x000000111b00780c */ /* 0x000fc40003f44270 */
[----:B------:R-:W-:Y:S02]  /*13fa0*/  FSEL R76, R34, -INF , P3 ;  /* 0xff800000224c7808 */ /* 0x000fe40001800000 */
[----:B------:R-:W-:Y:S02]  /*13fb0*/  FMNMX.FTZ R25, R78, R25, !PT ;  /* 0x000000194e197209 */ /* 0x000fe40007810000 */
[----:B------:R-:W-:Y:S02]  /*13fc0*/  ISETP.GT.AND P3, PT, R27, 0x18, PT ;  /* 0x000000181b00780c */ /* 0x000fe40003f64270 */
[----:B------:R-:W-:Y:S01]  /*13fd0*/  FSEL R74, R35, -INF , P2 ;  /* 0xff800000234a7808 */ /* 0x000fe20001000000 */
[----:B------:R-:W-:Y:S01]  /*13fe0*/  IMAD.MOV.U32 R35, RZ, RZ, R225 ;  /* 0x000000ffff237224 */ /* 0x000fe200078e00e1 */
[----:B------:R-:W-:Y:S02]  /*13ff0*/  FMNMX.FTZ R25, R76, R25, !PT ;  /* 0x000000194c197209 */ /* 0x000fe40007810000 */
[----:B------:R-:W-:-:S02]  /*14000*/  ISETP.GT.AND P2, PT, R27, 0x19, PT ;  /* 0x000000191b00780c */ /* 0x000fc40003f44270 */
[----:B------:R-:W-:Y:S02]  /*14010*/  FSEL R46, R38, -INF , P3 ;  /* 0xff800000262e7808 */ /* 0x000fe40001800000 */
[----:B------:R-:W-:Y:S01]  /*14020*/  FMNMX.FTZ R25, R74, R25, !PT ;  /* 0x000000194a197209 */ /* 0x000fe20007810000 */
[----:B------:R-:W0:Y:S01]  /*14030*/  MUFU.TANH R38, R59 ;  /* 0x0000003b00267308 */ /* 0x000e220000002400 */
[C---:B------:R-:W-:Y:S02]  /*14040*/  ISETP.GT.AND P3, PT, R27.reuse, 0x20, PT ;  /* 0x000000201b00780c */ /* 0x040fe40003f64270 */
[----:B------:R-:W-:Y:S02]  /*14050*/  FSEL R28, R28, -INF , P2 ;  /* 0xff8000001c1c7808 */ /* 0x000fe40001000000 */
[----:B------:R-:W-:Y:S02]  /*14060*/  FMNMX.FTZ R25, R46, R25, !PT ;  /* 0x000000192e197209 */ /* 0x000fe40007810000 */
[----:B------:R-:W-:-:S02]  /*14070*/  ISETP.GT.AND P2, PT, R27, 0x21, PT ;  /* 0x000000211b00780c */ /* 0x000fc40003f44270 */
[----:B------:R-:W-:Y:S02]  /*14080*/  FSEL R12, R42, -INF , P3 ;  /* 0xff8000002a0c7808 */ /* 0x000fe40001800000 */
[----:B------:R-:W-:Y:S01]  /*14090*/  FMNMX.FTZ R25, R28, R25, !PT ;  /* 0x000000191c197209 */ /* 0x000fe20007810000 */
[----:B------:R-:W1:Y:S01]  /*140a0*/  MUFU.TANH R42, R66 ;  /* 0x00000042002a7308 */ /* 0x000e620000002400 */
        /* <DEDUP_REMOVED lines=25> */
[----:B0-----:R-:W-:Y:S02]  /*14240*/  FSEL R38, R38, -INF , P2 ;  /* 0xff80000026267808 */ /* 0x001fe40001000000 */
[----:B------:R-:W-:Y:S02]  /*14250*/  FMNMX.FTZ R25, R36, R25, !PT ;  /* 0x0000001924197209 */ /* 0x000fe40007810000 */
[----:B------:R-:W-:-:S02]  /*14260*/  ISETP.GT.AND P2, PT, R27, 0x49, PT ;  /* 0x000000491b00780c */ /* 0x000fc40003f44270 */
[----:B------:R-:W-:Y:S02]  /*14270*/  FSEL R40, R40, -INF , P3 ;  /* 0xff80000028287808 */ /* 0x000fe40001800000 */
[----:B------:R-:W-:Y:S02]  /*14280*/  FMNMX.FTZ R25, R38, R25, !PT ;  /* 0x0000001926197209 */ /* 0x000fe40007810000 */
[----:B------:R-:W-:Y:S02]  /*14290*/  ISETP.GT.AND P3, PT, R27, 0x50, PT ;  /* 0x000000501b00780c */ /* 0x000fe40003f64270 */
[----:B------:R-:W-:Y:S02]  /*142a0*/  FSEL R50, R63, -INF , P2 ;  /* 0xff8000003f327808 */ /* 0x000fe40001000000 */
[----:B------:R-:W-:Y:S01]  /*142b0*/  FMNMX.FTZ R29, R40, R25, !PT ;  /* 0x00000019281d7209 */ /* 0x000fe20007810000 */
[----:B------:R-:W-:Y:S01]  /*142c0*/  FMUL.FTZ R25, R44, UR4 ;  /* 0x000000042c197c20 */ /* 0x000fe20008410000 */
[----:B------:R-:W-:-:S02]  /*142d0*/  ISETP.GT.AND P2, PT, R27, 0x51, PT ;  /* 0x000000511b00780c */ /* 0x000fc40003f44270 */
[----:B-1----:R-:W-:Y:S01]  /*142e0*/  FSEL R42, R42, -INF , P3 ;  /* 0xff8000002a2a7808 */ /* 0x002fe20001800000 */
[----:B------:R0:W1:Y:S01]  /*142f0*/  MUFU.TANH R31, R25 ;  /* 0x00000019001f7308 */ /* 0x0000620000002400 */
[----:B------:R-:W-:Y:S02]  /*14300*/  FMNMX.FTZ R29, R50, R29, !PT ;  /* 0x0000001d321d7209 */ /* 0x000fe40007810000 */
[----:B------:R-:W-:Y:S02]  /*14310*/  ISETP.GT.AND P3, PT, R27, 0x58, PT ;  /* 0x000000581b00780c */ /* 0x000fe40003f64270 */
[----:B------:R-:W-:Y:S02]  /*14320*/  FSEL R44, R67, -INF , P2 ;  /* 0xff800000432c7808 */ /* 0x000fe40001000000 */
[----:B------:R-:W-:Y:S02]  /*14330*/  FMNMX.FTZ R29, R42, R29, !PT ;  /* 0x0000001d2a1d7209 */ /* 0x000fe40007810000 */
[----:B------:R-:W-:Y:S01]  /*14340*/  ISETP.GT.AND P2, PT, R27, 0x59, PT ;  /* 0x000000591b00780c */ /* 0x000fe20003f44270 */
[----:B0-----:R-:W-:Y:S01]  /*14350*/  FMUL.FTZ R25, R68, UR4 ;  /* 0x0000000444197c20 */ /* 0x001fe20008410000 */
[----:B------:R-:W-:Y:S01]  /*14360*/  FSEL R58, R58, -INF , P3 ;  /* 0xff8000003a3a7808 */ /* 0x000fe20001800000 */
[----:B------:R-:W-:Y:S01]  /*14370*/  ULDC UR4, c[0x0][0x988] ;  /* 0x0002620000047ab9 */ /* 0x000fe20000000800 */
[----:B------:R-:W-:-:S02]  /*14380*/  FMNMX.FTZ R29, R44, R29, !PT ;  /* 0x0000001d2c1d7209 */ /* 0x000fc40007810000 */
[----:B------:R-:W-:Y:S01]  /*14390*/  FSEL R54, R54, -INF , P2 ;  /* 0xff80000036367808 */ /* 0x000fe20001000000 */
[----:B------:R-:W0:Y:S01]  /*143a0*/  MUFU.TANH R25, R25 ;  /* 0x0000001900197308 */ /* 0x000e220000002400 */
[----:B------:R-:W-:Y:S02]  /*143b0*/  FMNMX.FTZ R29, R58, R29, !PT ;  /* 0x0000001d3a1d7209 */ /* 0x000fe40007810000 */
[----:B--2---:R-:W-:Y:S02]  /*143c0*/  VIADDMNMX R27, R4, R86, R21, PT ;  /* 0x00000056041b7246 */ /* 0x004fe40003800115 */
[----:B------:R-:W-:Y:S02]  /*143d0*/  FMNMX.FTZ R29, R54, R29, !PT ;  /* 0x0000001d361d7209 */ /* 0x000fe40007810000 */
[C---:B------:R-:W-:Y:S02]  /*143e0*/  ISETP.GT.AND P2, PT, R27.reuse, RZ, PT ;  /* 0x000000ff1b00720c */ /* 0x040fe40003f44270 */
[C---:B------:R-:W-:Y:S01]  /*143f0*/  ISETP.GT.AND P3, PT, R27.reuse, 0x1, PT ;  /* 0x000000011b00780c */ /* 0x040fe20003f64270 */
[----:B------:R-:W2:Y:S01]  /*14400*/  SHFL.BFLY PT, R62, R29, 0x2, 0x1f ;  /* 0x0c401f001d3e7f89 */ /* 0x000ea200000e0000 */
[----:B------:R-:W-:-:S02]  /*14410*/  ISETP.GT.AND P4, PT, R27, 0x8, PT ;  /* 0x000000081b00780c */ /* 0x000fc40003f84270 */
[----:B------:R-:W-:Y:S02]  /*14420*/  FSEL R21, R0, -INF , P2 ;  /* 0xff80000000157808 */ /* 0x000fe40001000000 */
[----:B------:R-:W-:Y:S01]  /*14430*/  FSEL R88, R3, -INF , P3 ;  /* 0xff80000003587808 */ /* 0x000fe20001800000 */
[----:B------:R-:W-:Y:S01]  /*14440*/  IMAD.U32 R3, RZ, RZ, UR4 ;  /* 0x00000004ff037e24 */ /* 0x000fe2000f8e00ff */
[C---:B------:R-:W-:Y:S02]  /*14450*/  ISETP.GT.AND P2, PT, R27.reuse, 0x9, PT ;  /* 0x000000091b00780c */ /* 0x040fe40003f44270 */
[----:B------:R-:W-:Y:S02]  /*14460*/  FSEL R66, R6, -INF , P4 ;  /* 0xff80000006427808 */ /* 0x000fe40002000000 */
[----:B------:R-:W-:Y:S02]  /*14470*/  ISETP.GT.AND P3, PT, R27, 0x10, PT ;  /* 0x000000101b00780c */ /* 0x000fe40003f64270 */
[----:B------:R-:W-:-:S02]  /*14480*/  FSEL R68, R7, -INF , P2 ;  /* 0xff80000007447808 */ /* 0x000fc40001000000 */
[C---:B------:R-:W-:Y:S02]  /*14490*/  ISETP.GT.AND P2, PT, R27.reuse, 0x11, PT ;  /* 0x000000111b00780c */ /* 0x040fe40003f44270 */
[----:B------:R-:W-:Y:S02]  /*144a0*/  FSEL R70, R8, -INF , P3 ;  /* 0xff80000008467808 */ /* 0x000fe40001800000 */
[----:B------:R-:W-:Y:S02]  /*144b0*/  ISETP.GT.AND P4, PT, R27, 0x18, PT ;  /* 0x000000181b00780c */ /* 0x000fe40003f84270 */
[----:B------:R-:W-:Y:S02]  /*144c0*/  FSEL R86, R9, -INF , P2 ;  /* 0xff80000009567808 */ /* 0x000fe40001000000 */
[----:B------:R-:W-:Y:S02]  /*144d0*/  ISETP.GT.AND P2, PT, R27, 0x19, PT ;  /* 0x000000191b00780c */ /* 0x000fe40003f44270 */
[----:B--2---:R-:W-:-:S02]  /*144e0*/  FMNMX.FTZ R62, R29, R62, !PT ;  /* 0x0000003e1d3e7209 */ /* 0x004fc40007810000 */
[----:B------:R-:W-:Y:S02]  /*144f0*/  FSEL R90, R11, -INF , P4 ;  /* 0xff8000000b5a7808 */ /* 0x000fe40002000000 */
[----:B------:R-:W-:Y:S01]  /*14500*/  FSEL R92, R10, -INF , P2 ;  /* 0xff8000000a5c7808 */ /* 0x000fe20001000000 */
[----:B------:R-:W2:Y:S01]  /*14510*/  SHFL.BFLY PT, R29, R62, 0x1, 0x1f ;  /* 0x0c201f003e1d7f89 */ /* 0x000ea200000e0000 */
[----:B------:R-:W-:-:S04]  /*14520*/  ISETP.GT.AND P2, PT, R27, 0x21, PT ;  /* 0x000000211b00780c */ /* 0x000fc80003f44270 */
[----:B------:R-:W-:Y:S02]  /*14530*/  FSEL R94, R13, -INF , P2 ;  /* 0xff8000000d5e7808 */ /* 0x000fe40001000000 */
[----:B------:R-:W-:-:S04]  /*14540*/  ISETP.GT.AND P2, PT, R27, 0x29, PT ;  /* 0x000000291b00780c */ /* 0x000fc80003f44270 */
[----:B------:R-:W-:Y:S02]  /*14550*/  FSEL R96, R45, -INF , P2 ;  /* 0xff8000002d607808 */ /* 0x000fe40001000000 */
[----:B------:R-:W-:-:S04]  /*14560*/  ISETP.GT.AND P2, PT, R27, 0x31, PT ;  /* 0x000000311b00780c */ /* 0x000fc80003f44270 */
[----:B------:R-:W-:Y:S02]  /*14570*/  FSEL R100, R49, -INF , P2 ;  /* 0xff80000031647808 */ /* 0x000fe40001000000 */
[----:B------:R-:W-:Y:S02]  /*14580*/  ISETP.GT.AND P2, PT, R27, 0x39, PT ;  /* 0x000000391b00780c */ /* 0x000fe40003f44270 */
[----:B--2---:R-:W-:Y:S02]  /*14590*/  FMNMX.FTZ R4, R62, R29, !PT ;  /* 0x0000001d3e047209 */ /* 0x004fe40007810000 */
[----:B------:R-:W-:Y:S02]  /*145a0*/  FMNMX.FTZ R29, R21, R88, !PT ;  /* 0x00000058151d7209 */ /* 0x000fe40007810000 */
[C---:B------:R-:W-:Y:S01]  /*145b0*/  FSETP.NEU.FTZ.AND P3, PT, R4.reuse, -INF , PT ;  /* 0xff8000000400780b */ /* 0x040fe20003f7d000 */
[----:B------:R-:W-:Y:S01]  /*145c0*/  FMUL.FTZ R7, R4, R3 ;  /* 0x0000000304077220 */ /* 0x000fe20000410000 */
[----:B------:R-:W-:-:S04]  /*145d0*/  FMNMX.FTZ R29, R66, R29, !PT ;  /* 0x0000001d421d7209 */ /* 0x000fc80007810000 */
[----:B------:R-:W-:Y:S02]  /*145e0*/  FMNMX.FTZ R29, R68, R29, !PT ;  /* 0x0000001d441d7209 */ /* 0x000fe40007810000 */
[----:B------:R-:W-:Y:S02]  /*145f0*/  FSEL R7, R7, RZ, P3 ;  /* 0x000000ff07077208 */ /* 0x000fe40001800000 */
[----:B------:R-:W-:Y:S02]  /*14600*/  FMNMX.FTZ R29, R70, R29, !PT ;  /* 0x0000001d461d7209 */ /* 0x000fe40007810000 */
[----:B------:R-:W-:Y:S01]  /*14610*/  ISETP.GT.AND P3, PT, R27, 0x20, PT ;  /* 0x000000201b00780c */ /* 0x000fe20003f64270 */
[--C-:B------:R-:W-:Y:S01]  /*14620*/  FFMA.FTZ R189, R84, R3, -R7.reuse ;  /* 0x0000000354bd7223 */ /* 0x100fe20000010807 */
[----:B------:R-:W-:Y:S01]  /*14630*/  FMNMX.FTZ R29, R86, R29, !PT ;  /* 0x0000001d561d7209 */ /* 0x000fe20007810000 */
[-CC-:B------:R-:W-:Y:S01]  /*14640*/  FFMA.FTZ R6, R82, R3.reuse, -R7.reuse ;  /* 0x0000000352067223 */ /* 0x180fe20000010807 */
[----:B------:R-:W-:Y:S01]  /*14650*/  FSEL R84, R15, -INF , P3 ;  /* 0xff8000000f547808 */ /* 0x000fe20001800000 */
[--C-:B------:R-:W-:Y:S01]  /*14660*/  FFMA.FTZ R191, R80, R3, -R7.reuse ;  /* 0x0000000350bf7223 */ /* 0x100fe20000010807 */
[----:B------:R-:W-:Y:S01]  /*14670*/  FMNMX.FTZ R29, R90, R29, !PT ;  /* 0x0000001d5a1d7209 */ /* 0x000fe20007810000 */
[-CC-:B------:R-:W-:Y:S01]  /*14680*/  FFMA.FTZ R8, R78, R3.reuse, -R7.reuse ;  /* 0x000000034e087223 */ /* 0x180fe20000010807 */
[----:B------:R-:W-:Y:S01]  /*14690*/  ISETP.GT.AND P3, PT, R27, 0x28, PT ;  /* 0x000000281b00780c */ /* 0x000fe20003f64270 */
[--C-:B------:R-:W-:Y:S01]  /*146a0*/  FFMA.FTZ R185, R76, R3, -R7.reuse ;  /* 0x000000034cb97223 */ /* 0x100fe20000010807 */
[----:B------:R-:W-:Y:S01]  /*146b0*/  FMNMX.FTZ R29, R92, R29, !PT ;  /* 0x0000001d5c1d7209 */ /* 0x000fe20007810000 */
[-CC-:B------:R-:W-:Y:S01]  /*146c0*/  FFMA.FTZ R187, R46, R3.reuse, -R7.reuse ;  /* 0x000000032ebb7223 */ /* 0x180fe20000010807 */
[----:B-1----:R-:W-:Y:S01]  /*146d0*/  FSEL R82, R31, -INF , P3 ;  /* 0xff8000001f527808 */ /* 0x002fe20001800000 */
[--C-:B------:R-:W-:Y:S01]  /*146e0*/  FFMA.FTZ R173, R36, R3, -R7.reuse ;  /* 0x0000000324ad7223 */ /* 0x100fe20000010807 */
[----:B------:R-:W-:Y:S01]  /*146f0*/  FMNMX.FTZ R29, R84, R29, !PT ;  /* 0x0000001d541d7209 */ /* 0x000fe20007810000 */
[----:B------:R-:W-:Y:S01]  /*14700*/  MUFU.EX2 R189, R189 ;  /* 0x000000bd00bd7308 */ /* 0x000fe20000000800 */
[C---:B------:R-:W-:Y:S01]  /*14710*/  ISETP.GT.AND P3, PT, R27.reuse, 0x30, PT ;  /* 0x000000301b00780c */ /* 0x040fe20003f64270 */
[----:B------:R-:W1:Y:S01]  /*14720*/  @P1 LDC R36, c[0x0][0x44c] ;  /* 0x00011300ff241b82 */ /* 0x000e620000000800 */
[----:B------:R-:W-:Y:S01]  /*14730*/  FMNMX.FTZ R29, R94, R29, !PT ;  /* 0x0000001d5e1d7209 */ /* 0x000fe20007810000 */
[-CC-:B------:R-:W-:Y:S01]  /*14740*/  FFMA.FTZ R179, R32, R3.reuse, -R7.reuse ;  /* 0x0000000320b37223 */ /* 0x180fe20000010807 */
[----:B------:R-:W-:Y:S01]  /*14750*/  FSEL R80, R48, -INF , P3 ;  /* 0xff80000030507808 */ /* 0x000fe20001800000 */
[--C-:B------:R-:W-:Y:S01]  /*14760*/  FFMA.FTZ R32, R34, R3, -R7.reuse ;  /* 0x0000000322207223 */ /* 0x100fe20000010807 */
[----:B------:R-:W-:Y:S01]  /*14770*/  FMNMX.FTZ R29, R82, R29, !PT ;  /* 0x0000001d521d7209 */ /* 0x000fe20007810000 */
[----:B------:R-:W2:Y:S01]  /*14780*/  MUFU.EX2 R6, R6 ;  /* 0x0000000600067308 */ /* 0x000ea20000000800 */
[----:B------:R-:W-:Y:S01]  /*14790*/  ISETP.GT.AND P3, PT, R27, 0x38, PT ;  /* 0x000000381b00780c */ /* 0x000fe20003f64270 */
[----:B------:R-:W-:Y:S01]  /*147a0*/  VIADD R34, R5, 0x30840 ;  /* 0x0003084005227836 */ /* 0x000fe20000000000 */
[----:B------:R-:W-:Y:S01]  /*147b0*/  FMNMX.FTZ R29, R96, R29, !PT ;  /* 0x0000001d601d7209 */ /* 0x000fe20007810000 */
[-CC-:B------:R-:W-:Y:S01]  /*147c0*/  FFMA.FTZ R10, R74, R3.reuse, -R7.reuse ;  /* 0x000000034a0a7223 */ /* 0x180fe20000010807 */
[----:B------:R-:W-:Y:S01]  /*147d0*/  FSEL R98, R52, -INF , P3 ;  /* 0xff80000034627808 */ /* 0x000fe20001800000 */
[--C-:B------:R-:W-:Y:S01]  /*147e0*/  FFMA.FTZ R28, R28, R3, -R7.reuse ;  /* 0x000000031c1c7223 */ /* 0x100fe20000010807 */
[----:B------:R-:W-:Y:S01]  /*147f0*/  FMNMX.FTZ R29, R80, R29, !PT ;  /* 0x0000001d501d7209 */ /* 0x000fe20007810000 */
[----:B------:R-:W3:Y:S01]  /*14800*/  MUFU.EX2 R191, R191 ;  /* 0x000000bf00bf7308 */ /* 0x000ee20000000800 */
[----:B------:R-:W-:Y:S01]  /*14810*/  ISETP.GT.AND P3, PT, R27, 0x40, PT ;  /* 0x000000401b00780c */ /* 0x000fe20003f64270 */
[--C-:B------:R-:W-:Y:S01]  /*14820*/  FFMA.FTZ R181, R12, R3, -R7.reuse ;  /* 0x000000030cb57223 */ /* 0x100fe20000010807 */
[----:B------:R-:W-:Y:S01]  /*14830*/  FMNMX.FTZ R29, R100, R29, !PT ;  /* 0x0000001d641d7209 */ /* 0x000fe20007810000 */
[-CC-:B------:R-:W-:Y:S01]  /*14840*/  FFMA.FTZ R183, R20, R3.reuse, -R7.reuse ;  /* 0x0000000314b77223 */ /* 0x180fe20000010807 */
[----:B------:R-:W-:Y:S01]  /*14850*/  FSEL R78, R53, -INF , P2 ;  /* 0xff800000354e7808 */ /* 0x000fe20001000000 */
[--C-:B------:R-:W-:Y:S01]  /*14860*/  FFMA.FTZ R177, R26, R3, -R7.reuse ;  /* 0x000000031ab17223 */ /* 0x100fe20000010807 */
[----:B------:R-:W-:Y:S01]  /*14870*/  FMNMX.FTZ R29, R98, R29, !PT ;  /* 0x0000001d621d7209 */ /* 0x000fe20007810000 */
[----:B------:R-:W4:Y:S01]  /*14880*/  MUFU.EX2 R8, R8 ;  /* 0x0000000800087308 */ /* 0x000f220000000800 */
[C---:B------:R-:W-:Y:S01]  /*14890*/  ISETP.GT.AND P2, PT, R27.reuse, 0x41, PT ;  /* 0x000000411b00780c */ /* 0x040fe20003f44270 */
[-CC-:B------:R-:W-:Y:S01]  /*148a0*/  FFMA.FTZ R12, R14, R3.reuse, -R7.reuse ;  /* 0x000000030e0c7223 */ /* 0x180fe20000010807 */
[----:B------:R-:W-:Y:S01]  /*148b0*/  FSEL R76, R56, -INF , P3 ;  /* 0xff800000384c7808 */ /* 0x000fe20001800000 */
[--C-:B------:R-:W-:Y:S01]  /*148c0*/  FFMA.FTZ R20, R24, R3, -R7.reuse ;  /* 0x0000000318147223 */ /* 0x100fe20000010807 */
[----:B------:R-:W-:Y:S01]  /*148d0*/  FMNMX.FTZ R29, R78, R29, !PT ;  /* 0x0000001d4e1d7209 */ /* 0x000fe20007810000 */
[----:B------:R-:W-:Y:S01]  /*148e0*/  FFMA.FTZ R26, R30, R3, -R7 ;  /* 0x000000031e1a7223 */ /* 0x000fe20000010807 */
[----:B------:R-:W-:Y:S01]  /*148f0*/  ISETP.GT.AND P3, PT, R27, 0x48, PT ;  /* 0x000000481b00780c */ /* 0x000fe20003f64270 */
[----:B------:R-:W-:Y:S01]  /*14900*/  MUFU.EX2 R185, R185 ;  /* 0x000000b900b97308 */ /* 0x000fe20000000800 */
[----:B------:R-:W-:Y:S01]  /*14910*/  FSEL R62, R57, -INF , P2 ;  /* 0xff800000393e7808 */ /* 0x000fe20001000000 */
[----:B-1----:R-:W-:Y:S01]  /*14920*/  @P1 IMAD.HI.U32 R5, R225, R36, RZ ;  /* 0x00000024e1051227 */ /* 0x002fe200078e00ff */
[----:B------:R-:W-:-:S03]  /*14930*/  FMNMX.FTZ R29, R76, R29, !PT ;  /* 0x0000001d4c1d7209 */ /* 0x000fc60007810000 */
[-CC-:B------:R-:W-:Y:S01]  /*14940*/  FFMA.FTZ R14, R38, R3.reuse, -R7.reuse ;  /* 0x00000003260e7223 */ /* 0x180fe20000010807 */
[C---:B------:R-:W-:Y:S01]  /*14950*/  ISETP.GT.AND P2, PT, R27.reuse, 0x49, PT ;  /* 0x000000491b00780c */ /* 0x040fe20003f44270 */
[--C-:B------:R-:W-:Y:S01]  /*14960*/  FFMA.FTZ R175, R40, R3, -R7.reuse ;  /* 0x0000000328af7223 */ /* 0x100fe20000010807 */
[----:B------:R-:W-:Y:S01]  /*14970*/  FSEL R64, R60, -INF , P3 ;  /* 0xff8000003c407808 */ /* 0x000fe20001800000 */
[----:B------:R-:W-:Y:S01]  /*14980*/  MUFU.EX2 R10, R10 ;  /* 0x0000000a000a7308 */ /* 0x000fe20000000800 */
[----:B------:R-:W-:Y:S01]  /*14990*/  FMNMX.FTZ R29, R62, R29, !PT ;  /* 0x0000001d3e1d7209 */ /* 0x000fe20007810000 */
[-CC-:B------:R-:W-:Y:S01]  /*149a0*/  FFMA.FTZ R24, R50, R3.reuse, -R7.reuse ;  /* 0x0000000332187223 */ /* 0x180fe20000010807 */
[----:B------:R-:W-:Y:S01]  /*149b0*/  ISETP.GT.AND P3, PT, R27, 0x50, PT ;  /* 0x000000501b00780c */ /* 0x000fe20003f64270 */
[-CC-:B------:R-:W-:Y:S01]  /*149c0*/  FFMA.FTZ R169, R42, R3.reuse, -R7.reuse ;  /* 0x000000032aa97223 */ /* 0x180fe20000010807 */
[----:B------:R-:W-:Y:S01]  /*149d0*/  FSEL R48, R61, -INF , P2 ;  /* 0xff8000003d307808 */ /* 0x000fe20001000000 */
[--C-:B------:R-:W-:Y:S01]  /*149e0*/  FFMA.FTZ R30, R44, R3, -R7.reuse ;  /* 0x000000032c1e7223 */ /* 0x100fe20000010807 */
[----:B------:R-:W-:Y:S01]  /*149f0*/  FMNMX.FTZ R29, R64, R29, !PT ;  /* 0x0000001d401d7209 */ /* 0x000fe20007810000 */
[----:B------:R-:W-:Y:S01]  /*14a00*/  MUFU.EX2 R187, R187 ;  /* 0x000000bb00bb7308 */ /* 0x000fe20000000800 */
[----:B------:R-:W-:Y:S01]  /*14a10*/  ISETP.GT.AND P2, PT, R27, 0x51, PT ;  /* 0x000000511b00780c */ /* 0x000fe20003f44270 */
[-CC-:B------:R-:W-:Y:S01]  /*14a20*/  FFMA.FTZ R171, R58, R3.reuse, -R7.reuse ;  /* 0x000000033aab7223 */ /* 0x180fe20000010807 */
[----:B------:R-:W-:Y:S01]  /*14a30*/  FSEL R46, R33, -INF , P3 ;  /* 0xff800000212e7808 */ /* 0x000fe20001800000 */
[----:B------:R-:W-:Y:S01]  /*14a40*/  FFMA.FTZ R54, R54, R3, -R7 ;  /* 0x0000000336367223 */ /* 0x000fe20000010807 */
[----:B------:R-:W-:Y:S01]  /*14a50*/  FMNMX.FTZ R29, R48, R29, !PT ;  /* 0x0000001d301d7209 */ /* 0x000fe20007810000 */
[----:B------:R-:W1:Y:S01]  /*14a60*/  @P1 LDC R38, c[0x0][0x450] ;  /* 0x00011400ff261b82 */ /* 0x000e620000000800 */
[----:B------:R-:W-:Y:S01]  /*14a70*/  ISETP.GT.AND P3, PT, R27, 0x58, PT ;  /* 0x000000581b00780c */ /* 0x000fe20003f64270 */
[----:B------:R-:W-:Y:S01]  /*14a80*/  MUFU.EX2 R28, R28 ;  /* 0x0000001c001c7308 */ /* 0x000fe20000000800 */
[----:B------:R-:W-:-:S02]  /*14a90*/  FSEL R52, R65, -INF , P2 ;  /* 0xff80000041347808 */ /* 0x000fc40001000000 */
[----:B------:R-:W-:Y:S02]  /*14aa0*/  CS2R R74, SRZ ;  /* 0x00000000004a7805 */ /* 0x000fe4000001ff00 */
[----:B------:R-:W-:Y:S02]  /*14ab0*/  FMNMX.FTZ R29, R46, R29, !PT ;  /* 0x0000001d2e1d7209 */ /* 0x000fe40007810000 */
[----:B------:R-:W-:Y:S02]  /*14ac0*/  CS2R R58, SRZ ;  /* 0x00000000003a7805 */ /* 0x000fe4000001ff00 */
[----:B------:R-:W-:Y:S02]  /*14ad0*/  ISETP.GT.AND P2, PT, R27, 0x59, PT ;  /* 0x000000591b00780c */ /* 0x000fe40003f44270 */
[----:B------:R-:W-:Y:S02]  /*14ae0*/  CS2R R50, SRZ ;  /* 0x0000000000327805 */ /* 0x000fe4000001ff00 */
[----:B0-----:R-:W-:Y:S01]  /*14af0*/  FSEL R56, R25, -INF , P3 ;  /* 0xff80000019387808 */ /* 0x001fe20001800000 */
[----:B------:R-:W-:Y:S01]  /*14b00*/  MUFU.EX2 R181, R181 ;  /* 0x000000b500b57308 */ /* 0x000fe20000000800 */
[----:B------:R-:W-:-:S02]  /*14b10*/  FMNMX.FTZ R29, R52, R29, !PT ;  /* 0x0000001d341d7209 */ /* 0x000fc40007810000 */
[----:B------:R-:W-:Y:S02]  /*14b20*/  CS2R R44, SRZ ;  /* 0x00000000002c7805 */ /* 0x000fe4000001ff00 */
[----:B------:R-:W-:Y:S02]  /*14b30*/  FSEL R60, R69, -INF , P2 ;  /* 0xff800000453c7808 */ /* 0x000fe40001000000 */
[----:B------:R-:W-:Y:S02]  /*14b40*/  CS2R R42, SRZ ;  /* 0x00000000002a7805 */ /* 0x000fe4000001ff00 */
[----:B------:R-:W-:Y:S02]  /*14b50*/  FMNMX.FTZ R29, R56, R29, !PT ;  /* 0x0000001d381d7209 */ /* 0x000fe40007810000 */
[----:B------:R-:W-:Y:S02]  /*14b60*/  CS2R R40, SRZ ;  /* 0x0000000000287805 */ /* 0x000fe4000001ff00 */
[----:B------:R-:W-:Y:S01]  /*14b70*/  PRMT R34, R217, 0x654, R34 ;  /* 0x00000654d9227816 */ /* 0x000fe20000000022 */
[----:B------:R-:W-:Y:S01]  /*14b80*/  MUFU.EX2 R12, R12 ;  /* 0x0000000c000c7308 */ /* 0x000fe20000000800 */
[----:B------:R-:W-:-:S02]  /*14b90*/  FMNMX.FTZ R29, R60, R29, !PT ;  /* 0x0000001d3c1d7209 */ /* 0x000fc40007810000 */
[----:B------:R2:W-:Y:S03]  /*14ba0*/  SYNCS.ARRIVE.TRANS64.RED.A1T0 RZ, [R34+URZ], RZ ;  /* 0x000000ff22ff79a7 */ /* 0x0005e6000810043f */
[----:B------:R-:W0:Y:S01]  /*14bb0*/  SHFL.BFLY PT, R0, R29, 0x2, 0x1f ;  /* 0x0c401f001d007f89 */ /* 0x000e2200000e0000 */
[----:B-1----:R-:W-:Y:S01]  /*14bc0*/  @P1 SHF.R.U32.HI R35, RZ, R38, R5 ;  /* 0x00000026ff231219 */ /* 0x002fe20000011605 */
[----:B------:R-:W-:Y:S01]  /*14bd0*/  MUFU.EX2 R183, R183 ;  /* 0x000000b700b77308 */ /* 0x000fe20000000800 */
[----:B------:R-:W-:Y:S01]  /*14be0*/  CS2R R38, SRZ ;  /* 0x0000000000267805 */ /* 0x000fe2000001ff00 */
[----:B--2---:R-:W-:Y:S01]  /*14bf0*/  FADD.FTZ R34, R189, R6 ;  /* 0x00000006bd227221 */ /* 0x004fe20000010000 */
[----:B------:R-:W-:Y:S02]  /*14c00*/  IADD3 R35, R35, R227, -R226 ;  /* 0x000000e323237210 */ /* 0x000fe40007ffe8e2 */
[----:B------:R-:W-:Y:S01]  /*14c10*/  F2FP.BF16.F32.PACK_AB R189, R6, R189 ;  /* 0x000000bd06bd723e */ /* 0x000fe200000010ff */
[----:B---3--:R-:W-:-:S02]  /*14c20*/  FADD.FTZ R33, R191, R34 ;  /* 0x00000022bf217221 */ /* 0x008fc40000010000 */
[----:B------:R-:W-:Y:S01]  /*14c30*/  MUFU.EX2 R20, R20 ;  /* 0x0000001400147308 */ /* 0x000fe20000000800 */
[----:B------:R-:W-:Y:S01]  /*14c40*/  IMAD.HI R35, R35, 0x2aaaaaab, RZ ;  /* 0x2aaaaaab23237827 */ /* 0x000fe200078e02ff */
[----:B----4-:R-:W-:-:S03]  /*14c50*/  F2FP.BF16.F32.PACK_AB R191, R8, R191 ;  /* 0x000000bf08bf723e */ /* 0x010fc600000010ff */
[----:B------:R-:W-:Y:S01]  /*14c60*/  FADD.FTZ R36, R8, R33 ;  /* 0x0000002108247221 */ /* 0x000fe20000010000 */
[----:B------:R-:W-:Y:S02]  /*14c70*/  SHF.R.U32.HI R220, RZ, 0x1f, R35 ;  /* 0x0000001fffdc7819 */ /* 0x000fe40000011623 */
[----:B------:R-:W-:Y:S02]  /*14c80*/  MUFU.EX2 R177, R177 ;  /* 0x000000b100b17308 */ /* 0x000fe40000000800 */
[----:B------:R-:W-:Y:S02]  /*14c90*/  LEA.HI.SX32 R220, R35, R220, 0x1c ;  /* 0x000000dc23dc7211 */ /* 0x000fe400078fe2ff */
[----:B0-----:R-:W-:-:S04]  /*14ca0*/  FMNMX.FTZ R9, R29, R0, !PT ;  /* 0x000000001d097209 */ /* 0x001fc80007810000 */
[----:B------:R-:W-:Y:S01]  /*14cb0*/  MUFU.EX2 R26, R26 ;  /* 0x0000001a001a7308 */ /* 0x000fe20000000800 */
[----:B------:R-:W-:Y:S01]  /*14cc0*/  VIMNMX R220, RZ, R220, !PT ;  /* 0x000000dcffdc7248 */ /* 0x000fe20007fe0100 */
[----:B------:R-:W0:Y:S06]  /*14cd0*/  SHFL.BFLY PT, R0, R9, 0x1, 0x1f ;  /* 0x0c201f0009007f89 */ /* 0x000e2c00000e0000 */
[----:B------:R-:W-:Y:S08]  /*14ce0*/  MUFU.EX2 R179, R179 ;  /* 0x000000b300b37308 */ /* 0x000ff00000000800 */
[----:B------:R-:W-:Y:S08]  /*14cf0*/  MUFU.EX2 R32, R32 ;  /* 0x0000002000207308 */ /* 0x000ff00000000800 */
[----:B------:R-:W-:Y:S01]  /*14d00*/  MUFU.EX2 R173, R173 ;  /* 0x000000ad00ad7308 */ /* 0x000fe20000000800 */
[----:B0-----:R-:W-:-:S04]  /*14d10*/  FMNMX.FTZ R0, R9, R0, !PT ;  /* 0x0000000009007209 */ /* 0x001fc80007810000 */
[C---:B------:R-:W-:Y:S01]  /*14d20*/  FSETP.NEU.FTZ.AND P2, PT, R0.reuse, -INF , PT ;  /* 0xff8000000000780b */ /* 0x040fe20003f5d000 */
[----:B------:R-:W-:Y:S02]  /*14d30*/  FMUL.FTZ R9, R0, R3 ;  /* 0x0000000300097220 */ /* 0x000fe40000410000 */
[----:B------:R-:W-:Y:S03]  /*14d40*/  MUFU.EX2 R14, R14 ;  /* 0x0000000e000e7308 */ /* 0x000fe60000000800 */
[----:B------:R-:W-:-:S05]  /*14d50*/  FSEL R9, R9, RZ, P2 ;  /* 0x000000ff09097208 */ /* 0x000fca0001000000 */
        /* <DEDUP_REMOVED lines=28> */
[----:B------:R2:W3:Y:S01]  /*14f20*/  MUFU.EX2 R11, R68 ;  /* 0x00000044000b7308 */ /* 0x0004e20000000800 */
[----:B0-----:R-:W-:Y:S01]  /*14f30*/  FADD.FTZ R31, R21, R88 ;  /* 0x00000058151f7221 */ /* 0x001fe20000010000 */
[----:B------:R-:W-:Y:S02]  /*14f40*/  F2FP.BF16.F32.PACK_AB R188, R88, R21 ;  /* 0x0000001558bc723e */ /* 0x000fe400000010ff */
[----:B------:R-:W-:-:S04]  /*14f50*/  CS2R R88, SRZ ;  /* 0x0000000000587805 */ /* 0x000fc8000001ff00 */
[----:B------:R-:W0:Y:S01]  /*14f60*/  MUFU.EX2 R70, R70 ;  /* 0x0000004600467308 */ /* 0x000e220000000800 */
[----:B-1----:R-:W-:Y:S01]  /*14f70*/  FADD.FTZ R34, R66, R31 ;  /* 0x0000001f42227221 */ /* 0x002fe20000010000 */
[----:B------:R-:W-:Y:S01]  /*14f80*/  FADD.FTZ R31, R185, R36 ;  /* 0x00000024b91f7221 */ /* 0x000fe20000010000 */
[C---:B------:R-:W-:Y:S02]  /*14f90*/  F2FP.BF16.F32.PACK_AB R185, R10.reuse, R185 ;  /* 0x000000b90ab9723e */ /* 0x040fe400000010ff */
[----:B--2---:R-:W-:Y:S01]  /*14fa0*/  CS2R R68, SRZ ;  /* 0x0000000000447805 */ /* 0x004fe2000001ff00 */
[----:B------:R-:W-:Y:S02]  /*14fb0*/  FADD.FTZ R36, R10, R31 ;  /* 0x0000001f0a247221 */ /* 0x000fe40000010000 */
[----:B------:R1:W2:Y:S01]  /*14fc0*/  MUFU.EX2 R13, R86 ;  /* 0x00000056000d7308 */ /* 0x0002a20000000800 */
[----:B---3--:R-:W-:Y:S01]  /*14fd0*/  FADD.FTZ R7, R11, R34 ;  /* 0x000000220b077221 */ /* 0x008fe20000010000 */
[----:B------:R-:W-:Y:S01]  /*14fe0*/  FADD.FTZ R33, R187, R36 ;  /* 0x00000024bb217221 */ /* 0x000fe20000010000 */
[----:B------:R-:W-:-:S02]  /*14ff0*/  F2FP.BF16.F32.PACK_AB R190, R11, R66 ;  /* 0x000000420bbe723e */ /* 0x000fc400000010ff */
[----:B------:R-:W-:Y:S02]  /*15000*/  CS2R R66, SRZ ;  /* 0x0000000000427805 */ /* 0x000fe4000001ff00 */
[C---:B------:R-:W-:Y:S01]  /*15010*/  F2FP.BF16.F32.PACK_AB R187, R28.reuse, R187 ;  /* 0x000000bb1cbb723e */ /* 0x040fe200000010ff */
[----:B------:R-:W-:Y:S01]  /*15020*/  FADD.FTZ R36, R28, R33 ;  /* 0x000000211c247221 */ /* 0x000fe20000010000 */
[----:B------:R-:W3:Y:S01]  /*15030*/  MUFU.EX2 R90, R90 ;  /* 0x0000005a005a7308 */ /* 0x000ee20000000800 */
[----:B0-----:R-:W-:Y:S02]  /*15040*/  FADD.FTZ R34, R70, R7 ;  /* 0x0000000746227221 */ /* 0x001fe40000010000 */
[----:B------:R-:W-:Y:S01]  /*15050*/  FADD.FTZ R33, R181, R36 ;  /* 0x00000024b5217221 */ /* 0x000fe20000010000 */
[C---:B------:R-:W-:Y:S02]  /*15060*/  F2FP.BF16.F32.PACK_AB R181, R12.reuse, R181 ;  /* 0x000000b50cb5723e */ /* 0x040fe400000010ff */
[----:B-1----:R-:W-:Y:S01]  /*15070*/  CS2R R86, SRZ ;  /* 0x0000000000567805 */ /* 0x002fe2000001ff00 */
[----:B------:R-:W-:Y:S01]  /*15080*/  FADD.FTZ R36, R12, R33 ;  /* 0x000000210c247221 */ /* 0x000fe20000010000 */
[----:B------:R-:W-:Y:S01]  /*15090*/  VIADD R12, R72, 0xfffffffe ;  /* 0xfffffffe480c7836 */ /* 0x000fe20000000000 */
[----:B------:R0:W1:Y:S01]  /*150a0*/  MUFU.EX2 R15, R92 ;  /* 0x0000005c000f7308 */ /* 0x0000620000000800 */
[----:B--2---:R-:W-:Y:S01]  /*150b0*/  FADD.FTZ R31, R13, R34 ;  /* 0x000000220d1f7221 */ /* 0x004fe20000010000 */
[----:B------:R-:W-:Y:S01]  /*150c0*/  FADD.FTZ R33, R183, R36 ;  /* 0x00000024b7217221 */ /* 0x000fe20000010000 */
[----:B------:R-:W-:-:S02]  /*150d0*/  F2FP.BF16.F32.PACK_AB R184, R13, R70 ;  /* 0x000000460db8723e */ /* 0x000fc400000010ff */
[----:B------:R-:W-:Y:S02]  /*150e0*/  CS2R R72, SRZ ;  /* 0x0000000000487805 */ /* 0x000fe4000001ff00 */
[----:B------:R-:W-:Y:S01]  /*150f0*/  ISETP.GE.AND P2, PT, R12, R220, PT ;  /* 0x000000dc0c00720c */ /* 0x000fe20003f46270 */
[C---:B------:R-:W-:Y:S01]  /*15100*/  FADD.FTZ R6, R20.reuse, R33 ;  /* 0x0000002114067221 */ /* 0x040fe20000010000 */
[----:B------:R-:W-:Y:S01]  /*15110*/  F2FP.BF16.F32.PACK_AB R183, R20, R183 ;  /* 0x000000b714b7723e */ /* 0x000fe200000010ff */
[----:B------:R-:W2:Y:S01]  /*15120*/  MUFU.EX2 R84, R84 ;  /* 0x0000005400547308 */ /* 0x000ea20000000800 */
[----:B---3--:R-:W-:Y:S01]  /*15130*/  FADD.FTZ R34, R90, R31 ;  /* 0x0000001f5a227221 */ /* 0x008fe20000010000 */
[----:B------:R-:W-:Y:S01]  /*15140*/  FADD.FTZ R33, R177, R6 ;  /* 0x00000006b1217221 */ /* 0x000fe20000010000 */
[----:B------:R-:W-:Y:S02]  /*15150*/  F2FP.BF16.F32.PACK_AB R177, R26, R177 ;  /* 0x000000b11ab1723e */ /* 0x000fe400000010ff */
[----:B0-----:R-:W-:-:S02]  /*15160*/  CS2R R92, SRZ ;  /* 0x00000000005c7805 */ /* 0x001fc4000001ff00 */
[----:B------:R-:W-:Y:S01]  /*15170*/  CS2R R70, SRZ ;  /* 0x0000000000467805 */ /* 0x000fe2000001ff00 */
[----:B------:R-:W-:Y:S01]  /*15180*/  FADD.FTZ R8, R26, R33 ;  /* 0x000000211a087221 */ /* 0x000fe20000010000 */
[----:B------:R-:W-:Y:S01]  /*15190*/  CS2R R36, SRZ ;  /* 0x0000000000247805 */ /* 0x000fe2000001ff00 */
[----:B------:R0:W3:Y:S01]  /*151a0*/  MUFU.EX2 R25, R94 ;  /* 0x0000005e00197308 */ /* 0x0000e20000000800 */
[----:B-1----:R-:W-:Y:S01]  /*151b0*/  FADD.FTZ R31, R15, R34 ;  /* 0x000000220f1f7221 */ /* 0x002fe20000010000 */
[----:B------:R-:W-:Y:S01]  /*151c0*/  FADD.FTZ R35, R179, R8 ;  /* 0x00000008b3237221 */ /* 0x000fe20000010000 */
[----:B------:R-:W-:Y:S02]  /*151d0*/  F2FP.BF16.F32.PACK_AB R186, R15, R90 ;  /* 0x0000005a0fba723e */ /* 0x000fe400000010ff */
[----:B------:R-:W-:Y:S02]  /*151e0*/  CS2R R90, SRZ ;  /* 0x00000000005a7805 */ /* 0x000fe4000001ff00 */
[C---:B------:R-:W-:Y:S01]  /*151f0*/  F2FP.BF16.F32.PACK_AB R179, R32.reuse, R179 ;  /* 0x000000b320b3723e */ /* 0x040fe200000010ff */
[----:B------:R-:W-:Y:S01]  /*15200*/  FADD.FTZ R8, R32, R35 ;  /* 0x0000002320087221 */ /* 0x000fe20000010000 */
[----:B------:R-:W1:Y:S01]  /*15210*/  MUFU.EX2 R82, R82 ;  /* 0x0000005200527308 */ /* 0x000e620000000800 */
[----:B--2---:R-:W-:-:S02]  /*15220*/  FADD.FTZ R34, R84, R31 ;  /* 0x0000001f54227221 */ /* 0x004fc40000010000 */
[----:B------:R-:W-:Y:S01]  /*15230*/  FADD.FTZ R13, R173, R8 ;  /* 0x00000008ad0d7221 */ /* 0x000fe20000010000 */
[----:B------:R-:W-:Y:S02]  /*15240*/  F2FP.BF16.F32.PACK_AB R173, R14, R173 ;  /* 0x000000ad0ead723e */ /* 0x000fe400000010ff */
[----:B0-----:R-:W-:Y:S02]  /*15250*/  CS2R R94, SRZ ;  /* 0x00000000005e7805 */ /* 0x001fe4000001ff00 */
[----:B------:R0:W2:Y:S01]  /*15260*/  MUFU.EX2 R27, R96 ;  /* 0x00000060001b7308 */ /* 0x0000a20000000800 */
[C---:B---3--:R-:W-:Y:S01]  /*15270*/  FADD.FTZ R31, R25.reuse, R34 ;  /* 0x00000022191f7221 */ /* 0x048fe20000010000 */
[----:B------:R-:W-:Y:S02]  /*15280*/  F2FP.BF16.F32.PACK_AB R180, R25, R84 ;  /* 0x0000005419b4723e */ /* 0x000fe400000010ff */
[----:B------:R-:W-:-:S04]  /*15290*/  CS2R R84, SRZ ;  /* 0x0000000000547805 */ /* 0x000fc8000001ff00 */
[----:B------:R-:W3:Y:S01]  /*152a0*/  MUFU.EX2 R80, R80 ;  /* 0x0000005000507308 */ /* 0x000ee20000000800 */
[----:B-1----:R-:W-:Y:S01]  /*152b0*/  FADD.FTZ R34, R82, R31 ;  /* 0x0000001f52227221 */ /* 0x002fe20000010000 */
[----:B0-----:R-:W-:-:S06]  /*152c0*/  CS2R R96, SRZ ;  /* 0x0000000000607805 */ /* 0x001fcc000001ff00 */
[----:B------:R0:W1:Y:S01]  /*152d0*/  MUFU.EX2 R29, R100 ;  /* 0x00000064001d7308 */ /* 0x0000620000000800 */
[C---:B--2---:R-:W-:Y:S01]  /*152e0*/  FADD.FTZ R31, R27.reuse, R34 ;  /* 0x000000221b1f7221 */ /* 0x044fe20000010000 */
[----:B------:R-:W-:Y:S02]  /*152f0*/  F2FP.BF16.F32.PACK_AB R182, R27, R82 ;  /* 0x000000521bb6723e */ /* 0x000fe400000010ff */
[----:B------:R-:W-:Y:S02]  /*15300*/  CS2R R82, SRZ ;  /* 0x0000000000527805 */ /* 0x000fe4000001ff00 */
[----:B------:R-:W-:Y:S02]  /*15310*/  CS2R R34, SRZ ;  /* 0x0000000000227805 */ /* 0x000fe4000001ff00 */
[----:B------:R-:W-:Y:S01]  /*15320*/  CS2R R26, SRZ ;  /* 0x00000000001a7805 */ /* 0x000fe2000001ff00 */
[----:B------:R-:W2:Y:S01]  /*15330*/  MUFU.EX2 R98, R98 ;  /* 0x0000006200627308 */ /* 0x000ea20000000800 */
[----:B---3--:R-:W-:Y:S01]  /*15340*/  FADD.FTZ R6, R80, R31 ;  /* 0x0000001f50067221 */ /* 0x008fe20000010000 */
[----:B0-----:R-:W-:-:S06]  /*15350*/  CS2R R100, SRZ ;  /* 0x0000000000647805 */ /* 0x001fcc000001ff00 */
[----:B------:R0:W3:Y:S01]  /*15360*/  MUFU.EX2 R5, R78 ;  /* 0x0000004e00057308 */ /* 0x0000e20000000800 */
[C---:B-1----:R-:W-:Y:S01]  /*15370*/  FADD.FTZ R33, R29.reuse, R6 ;  /* 0x000000061d217221 */ /* 0x042fe20000010000 */
[----:B------:R-:W-:Y:S02]  /*15380*/  F2FP.BF16.F32.PACK_AB R176, R29, R80 ;  /* 0x000000501db0723e */ /* 0x000fe400000010ff */
[----:B------:R-:W-:Y:S02]  /*15390*/  CS2R R80, SRZ ;  /* 0x0000000000507805 */ /* 0x000fe4000001ff00 */
[----:B------:R-:W-:Y:S02]  /*153a0*/  CS2R R28, SRZ ;  /* 0x00000000001c7805 */ /* 0x000fe4000001ff00 */
[----:B------:R-:W1:Y:S01]  /*153b0*/  MUFU.EX2 R76, R76 ;  /* 0x0000004c004c7308 */ /* 0x000e620000000800 */
[----:B--2---:R-:W-:Y:S01]  /*153c0*/  FADD.FTZ R6, R98, R33 ;  /* 0x0000002162067221 */ /* 0x004fe20000010000 */
[----:B0-----:R-:W-:-:S06]  /*153d0*/  CS2R R78, SRZ ;  /* 0x00000000004e7805 */ /* 0x001fcc000001ff00 */
[----:B------:R0:W2:Y:S01]  /*153e0*/  MUFU.EX2 R7, R62 ;  /* 0x0000003e00077308 */ /* 0x0000a20000000800 */
[C---:B---3--:R-:W-:Y:S01]  /*153f0*/  FADD.FTZ R33, R5.reuse, R6 ;  /* 0x0000000605217221 */ /* 0x048fe20000010000 */
[----:B------:R-:W-:Y:S02]  /*15400*/  F2FP.BF16.F32.PACK_AB R178, R5, R98 ;  /* 0x0000006205b2723e */ /* 0x000fe400000010ff */
[----:B------:R-:W-:-:S04]  /*15410*/  CS2R R98, SRZ ;  /* 0x0000000000627805 */ /* 0x000fc8000001ff00 */
[----:B------:R-:W3:Y:S01]  /*15420*/  MUFU.EX2 R64, R64 ;  /* 0x0000004000407308 */ /* 0x000ee20000000800 */
[----:B-1----:R-:W-:Y:S01]  /*15430*/  FADD.FTZ R6, R76, R33 ;  /* 0x000000214c067221 */ /* 0x002fe20000010000 */
[----:B0-----:R-:W-:Y:S02]  /*15440*/  CS2R R62, SRZ ;  /* 0x00000000003e7805 */ /* 0x001fe4000001ff00 */
[----:B------:R-:W-:-:S04]  /*15450*/  CS2R R32, SRZ ;  /* 0x0000000000207805 */ /* 0x000fc8000001ff00 */
[----:B------:R-:W0:Y:S01]  /*15460*/  MUFU.EX2 R24, R24 ;  /* 0x0000001800187308 */ /* 0x000e220000000800 */
[C---:B--2---:R-:W-:Y:S01]  /*15470*/  FADD.FTZ R15, R7.reuse, R6 ;  /* 0x00000006070f7221 */ /* 0x044fe20000010000 */
[----:B------:R-:W-:Y:S01]  /*15480*/  FADD.FTZ R6, R14, R13 ;  /* 0x0000000d0e067221 */ /* 0x000fe20000010000 */
[----:B------:R-:W-:Y:S01]  /*15490*/  F2FP.BF16.F32.PACK_AB R172, R7, R76 ;  /* 0x0000004c07ac723e */ /* 0x000fe200000010ff */
[----:B------:R-:W-:Y:S01]  /*154a0*/  IMAD.MOV.U32 R14, RZ, RZ, 0x3f800000 ;  /* 0x3f800000ff0e7424 */ /* 0x000fe200078e00ff */
[----:B------:R-:W-:Y:S01]  /*154b0*/  CS2R R76, SRZ ;  /* 0x00000000004c7805 */ /* 0x000fe2000001ff00 */
[----:B------:R-:W-:Y:S02]  /*154c0*/  FADD.FTZ R13, R175, R6 ;  /* 0x00000006af0d7221 */ /* 0x000fe40000010000 */
[----:B------:R1:W2:Y:S01]  /*154d0*/  MUFU.EX2 R9, R48 ;  /* 0x0000003000097308 */ /* 0x0002a20000000800 */
[----:B---3--:R-:W-:-:S07]  /*154e0*/  FADD.FTZ R8, R64, R15 ;  /* 0x0000000f40087221 */ /* 0x008fce0000010000 */
[----:B------:R-:W3:Y:S01]  /*154f0*/  MUFU.EX2 R169, R169 ;  /* 0x000000a900a97308 */ /* 0x000ee20000000800 */
[C---:B0-----:R-:W-:Y:S01]  /*15500*/  FADD.FTZ R6, R24.reuse, R13 ;  /* 0x0000000d18067221 */ /* 0x041fe20000010000 */
[----:B------:R-:W-:Y:S02]  /*15510*/  F2FP.BF16.F32.PACK_AB R175, R24, R175 ;  /* 0x000000af18af723e */ /* 0x000fe400000010ff */
[----:B-1----:R-:W-:Y:S02]  /*15520*/  CS2R R48, SRZ ;  /* 0x0000000000307805 */ /* 0x002fe4000001ff00 */
[----:B------:R-:W-:Y:S02]  /*15530*/  CS2R R24, SRZ ;  /* 0x0000000000187805 */ /* 0x000fe4000001ff00 */
[----:B------:R-:W0:Y:S01]  /*15540*/  MUFU.EX2 R46, R46 ;  /* 0x0000002e002e7308 */ /* 0x000e220000000800 */
[C---:B--2---:R-:W-:Y:S01]  /*15550*/  FADD.FTZ R15, R9.reuse, R8 ;  /* 0x00000008090f7221 */ /* 0x044fe20000010000 */
[----:B------:R-:W-:-:S02]  /*15560*/  F2FP.BF16.F32.PACK_AB R174, R9, R64 ;  /* 0x0000004009ae723e */ /* 0x000fc400000010ff */
[----:B------:R-:W-:-:S04]  /*15570*/  CS2R R64, SRZ ;  /* 0x0000000000407805 */ /* 0x000fc8000001ff00 */
[----:B------:R-:W1:Y:S01]  /*15580*/  MUFU.EX2 R30, R30 ;  /* 0x0000001e001e7308 */ /* 0x000e620000000800 */
[----:B---3--:R-:W-:-:S07]  /*15590*/  FADD.FTZ R5, R169, R6 ;  /* 0x00000006a9057221 */ /* 0x008fce0000010000 */
[----:B------:R2:W3:Y:S01]  /*155a0*/  MUFU.EX2 R31, R52 ;  /* 0x00000034001f7308 */ /* 0x0004e20000000800 */
[----:B0-----:R-:W-:-:S07]  /*155b0*/  FADD.FTZ R8, R46, R15 ;  /* 0x0000000f2e087221 */ /* 0x001fce0000010000 */
[----:B------:R-:W0:Y:S01]  /*155c0*/  MUFU.EX2 R171, R171 ;  /* 0x000000ab00ab7308 */ /* 0x000e220000000800 */
[C---:B-1----:R-:W-:Y:S01]  /*155d0*/  FADD.FTZ R6, R30.reuse, R5 ;  /* 0x000000051e067221 */ /* 0x042fe20000010000 */
[----:B------:R-:W-:Y:S02]  /*155e0*/  F2FP.BF16.F32.PACK_AB R169, R30, R169 ;  /* 0x000000a91ea9723e */ /* 0x000fe400000010ff */
[----:B--2---:R-:W-:-:S04]  /*155f0*/  CS2R R52, SRZ ;  /* 0x0000000000347805 */ /* 0x004fc8000001ff00 */
[----:B------:R-:W1:Y:S01]  /*15600*/  MUFU.EX2 R56, R56 ;  /* 0x0000003800387308 */ /* 0x000e620000000800 */
[C---:B---3--:R-:W-:Y:S01]  /*15610*/  FADD.FTZ R7, R31.reuse, R8 ;  /* 0x000000081f077221 */ /* 0x048fe20000010000 */
[----:B------:R-:W-:Y:S02]  /*15620*/  F2FP.BF16.F32.PACK_AB R168, R31, R46 ;  /* 0x0000002e1fa8723e */ /* 0x000fe400000010ff */
[----:B------:R-:W-:Y:S02]  /*15630*/  CS2R R46, SRZ ;  /* 0x00000000002e7805 */ /* 0x000fe4000001ff00 */
[----:B------:R-:W-:Y:S02]  /*15640*/  CS2R R30, SRZ ;  /* 0x00000000001e7805 */ /* 0x000fe4000001ff00 */
[----:B------:R2:W3:Y:S01]  /*15650*/  MUFU.EX2 R11, R60 ;  /* 0x0000003c000b7308 */ /* 0x0004e20000000800 */
[----:B0-----:R-:W-:-:S07]  /*15660*/  FADD.FTZ R5, R171, R6 ;  /* 0x00000006ab057221 */ /* 0x001fce0000010000 */
[----:B------:R-:W0:Y:S01]  /*15670*/  MUFU.EX2 R54, R54 ;  /* 0x0000003600367308 */ /* 0x000e220000000800 */
[----:B-1----:R-:W-:Y:S01]  /*15680*/  FADD.FTZ R8, R56, R7 ;  /* 0x0000000738087221 */ /* 0x002fe20000010000 */
[----:B--2---:R-:W-:Y:S02]  /*15690*/  CS2R R60, SRZ ;  /* 0x00000000003c7805 */ /* 0x004fe4000001ff00 */
[C---:B---3--:R-:W-:Y:S01]  /*156a0*/  F2FP.BF16.F32.PACK_AB R170, R11.reuse, R56 ;  /* 0x000000380baa723e */ /* 0x048fe200000010ff */
[----:B------:R-:W-:Y:S01]  /*156b0*/  FADD.FTZ R7, R11, R8 ;  /* 0x000000080b077221 */ /* 0x000fe20000010000 */
[----:B------:R-:W-:Y:S01]  /*156c0*/  CS2R R56, SRZ ;  /* 0x0000000000387805 */ /* 0x000fe2000001ff00 */
[C---:B0-----:R-:W-:Y:S01]  /*156d0*/  FADD.FTZ R6, R54.reuse, R5 ;  /* 0x0000000536067221 */ /* 0x041fe20000010000 */
[----:B------:R-:W-:Y:S01]  /*156e0*/  F2FP.BF16.F32.PACK_AB R171, R54, R171 ;  /* 0x000000ab36ab723e */ /* 0x000fe200000010ff */
[----:B------:R-:W-:Y:S01]  /*156f0*/  IMAD.MOV.U32 R5, RZ, RZ, 0x3f800000 ;  /* 0x3f800000ff057424 */ /* 0x000fe200078e00ff */
[----:B------:R-:W-:Y:S01]  /*15700*/  CS2R R54, SRZ ;  /* 0x0000000000367805 */ /* 0x000fe2000001ff00 */
[----:B------:R-:W-:Y:S06]  /*15710*/  @!P2 BRA `(.L_x_6155) ;  /* 0x00000030001ca947 */ /* 0x000fec0003800000 */
[----:B------:R-:W-:Y:S01]  /*15720*/  BSSY B1, `(.L_x_6155) ;  /* 0x0000306000017945 */ /* 0x000fe20003800000 */
[----:B------:R-:W-:Y:S02]  /*15730*/  IMAD.MOV.U32 R10, RZ, RZ, R4 ;  /* 0x000000ffff0a7224 */ /* 0x000fe400078e0004 */
[----:B------:R-:W-:Y:S02]  /*15740*/  IMAD.MOV.U32 R11, RZ, RZ, R0 ;  /* 0x000000ffff0b7224 */ /* 0x000fe400078e0000 */
[----:B------:R-:W-:Y:S02]  /*15750*/  IMAD.MOV.U32 R8, RZ, RZ, R199 ;  /* 0x000000ffff087224 */ /* 0x000fe400078e00c7 */
[----:B------:R-:W-:Y:S02]  /*15760*/  IMAD.MOV.U32 R9, RZ, RZ, R196 ;  /* 0x000000ffff097224 */ /* 0x000fe400078e00c4 */
[----:B------:R-:W-:Y:S02]  /*15770*/  IMAD.MOV.U32 R5, RZ, RZ, 0x3f800000 ;  /* 0x3f800000ff057424 */ /* 0x000fe400078e00ff */
[----:B------:R-:W-:-:S07]  /*15780*/  IMAD.MOV.U32 R119, RZ, RZ, RZ ;  /* 0x000000ffff777224 */ /* 0x000fce00078e00ff */
.L_x_6168:
[----:B------:R-:W-:-:S04]  /*15790*/  ISETP.NE.AND P2, PT, R9, 0x1, PT ;  /* 0x000000010900780c */ /* 0x000fc80003f45270 */
[----:B------:R-:W-:-:S04]  /*157a0*/  SEL R199, RZ, 0x1, P2 ;  /* 0x00000001ffc77807 */ /* 0x000fc80001000000 */
[----:B------:R-:W-:Y:S01]  /*157b0*/  LOP3.LUT R199, R8, R199, RZ, 0x3c, !PT ;  /* 0x000000c708c77212 */ /* 0x000fe200078e3cff */
[----:B------:R-:W-:Y:S06]  /*157c0*/  @!P0 BRA `(.L_x_6156) ;  /* 0x0000000000048947 */ /* 0x000fec0003800000 */
[----:B------:R-:W-:Y:S01]  /*157d0*/  BPT.TRAP 0x1 ;  /* 0x000000040000795c */ /* 0x000fe20000300000 */
.L_x_6156:
        /* <DEDUP_REMOVED lines=8> */
.L_x_6157:
[----:B------:R-:W-:Y:S01]  /*15860*/  IMAD R126, R196, 0x900, R218 ;  /* 0x00000900c47e7824 */ /* 0x000fe200078e02da */
[----:B------:R-:W-:Y:S03]  /*15870*/  BSSY B2, `(.L_x_6158) ;  /* 0x0000006000027945 */ /* 0x000fe60003800000 */
[C---:B------:R-:W-:Y:S02]  /*15880*/  VIADD R122, R126.reuse, 0x2 ;  /* 0x000000027e7a7836 */ /* 0x040fe40000000000 */
[----:B------:R-:W-:Y:S01]  /*15890*/  VIADD R124, R126, 0x4 ;  /* 0x000000047e7c7836 */ /* 0x000fe20000000000 */
[----:B-1----:R-:W-:Y:S06]  /*158a0*/  @P2 BRA `(.L_x_6159) ;  /* 0x0000000000082947 */ /* 0x002fec0003800000 */
[----:B------:R-:W1:Y:S02]  /*158b0*/  SYNCS.PHASECHK.TRANS64.TRYWAIT P2, [R13+URZ+0x30830], R0 ;  /* 0x030830000d0075a7 */ /* 0x000e64000804017f */
[----:B-1----:R-:W-:Y:S05]  /*158c0*/  @!P2 BRA `(.L_x_6160) ;  /* 0x0000011000d4a947 */ /* 0x002fea0003800000 */
.L_x_6159:
[----:B------:R-:W-:Y:S05]  /*158d0*/  BSYNC B2 ;  /* 0x0000000000027941 */ /* 0x000fea0003800000 */
.L_x_6158:
[----:B------:R-:W2:Y:S04]  /*158e0*/  LDL.64 R128, [R1+0x30] ;  /* 0x0000300001807983 */ /* 0x000ea80000100a00 */
[----:B------:R3:W-:Y:S04]  /*158f0*/  STL.64 [R1+0x90], R6 ;  /* 0x0000900601007387 */ /* 0x0007e80000100a00 */
[----:B---3--:R-:W3:Y:S01]  /*15900*/  LDL.64 R6, [R1+0x28] ;  /* 0x0000280001067983 */ /* 0x008ee20000100a00 */
[----:B------:R-:W-:Y:S01]  /*15910*/  IMAD.MOV.U32 R120, RZ, RZ, R126 ;  /* 0x000000ffff787224 */ /* 0x000fe200078e007e */
[----:B------:R-:W-:Y:S01]  /*15920*/  R2UR UR46, R122 ;  /* 0x000000007a2e72ca */ /* 0x000fe200000e0000 */
[----:B------:R-:W-:Y:S01]  /*15930*/  IMAD.MOV.U32 R122, RZ, RZ, R124 ;  /* 0x000000ffff7a7224 */ /* 0x000fe200078e007c */
[----:B------:R-:W-:Y:S01]  /*15940*/  MOV R21, UR42 ;  /* 0x0000002a00157c02 */ /* 0x000fe20008000f00 */
[----:B------:R-:W-:Y:S01]  /*15950*/  IMAD.MOV.U32 R121, RZ, RZ, 0x40000040 ;  /* 0x40000040ff797424 */ /* 0x000fe200078e00ff */
[----:B------:R-:W-:Y:S01]  /*15960*/  R2UR UR50, R120 ;  /* 0x00000000783272ca */ /* 0x000fe200000e0000 */
[----:B------:R-:W-:Y:S01]  /*15970*/  VIADD R120, R126, 0x6 ;  /* 0x000000067e787836 */ /* 0x000fe20000000000 */
[----:B------:R-:W-:Y:S01]  /*15980*/  MOV R3, UR38 ;  /* 0x0000002600037c02 */ /* 0x000fe20008000f00 */
[----:B------:R-:W-:Y:S01]  /*15990*/  IMAD.MOV.U32 R123, RZ, RZ, 0x40000040 ;  /* 0x40000040ff7b7424 */ /* 0x000fe200078e00ff */
[----:B------:R-:W-:Y:S01]  /*159a0*/  R2UR UR42, R122 ;  /* 0x000000007a2a72ca */ /* 0x000fe200000e0000 */
[----:B------:R-:W-:Y:S01]  /*159b0*/  VIADD R122, R126, 0x300 ;  /* 0x000003007e7a7836 */ /* 0x000fe20000000000 */
[----:B------:R-:W-:Y:S01]  /*159c0*/  R2UR UR38, R120 ;  /* 0x00000000782672ca */ /* 0x000fe200000e0000 */
[C---:B------:R-:W-:Y:S01]  /*159d0*/  VIADD R120, R126.reuse, 0x304 ;  /* 0x000003047e787836 */ /* 0x040fe20000000000 */
[----:B------:R-:W-:Y:S01]  /*159e0*/  IADD3 R124, R126, 0x302, RZ ;  /* 0x000003027e7c7810 */ /* 0x000fe20007ffe0ff */
[----:B------:R-:W-:Y:S01]  /*159f0*/  IMAD.MOV.U32 R125, RZ, RZ, 0x40000040 ;  /* 0x40000040ff7d7424 */ /* 0x000fe200078e00ff */
[----:B------:R-:W-:Y:S01]  /*15a00*/  R2UR UR34, R122 ;  /* 0x000000007a2272ca */ /* 0x000fe200000e0000 */
[----:B------:R-:W-:Y:S01]  /*15a10*/  VIADD R122, R126, 0x306 ;  /* 0x000003067e7a7836 */ /* 0x000fe20000000000 */
[----:B------:R-:W-:Y:S01]  /*15a20*/  R2UR UR26, R120 ;  /* 0x00000000781a72ca */ /* 0x000fe200000e0000 */
[----:B------:R-:W-:Y:S01]  /*15a30*/  VIADD R120, R126, 0x602 ;  /* 0x000006027e787836 */ /* 0x000fe20000000000 */
[----:B------:R-:W-:Y:S01]  /*15a40*/  MOV R213, UR49 ;  /* 0x0000003100d57c02 */ /* 0x000fe20008000f00 */
[-C--:B------:R-:W-:Y:S01]  /*15a50*/  FMUL.FTZ R24, R24, R14.reuse ;  /* 0x0000000e18187220 */ /* 0x080fe20000410000 */
[----:B------:R-:W-:Y:S01]  /*15a60*/  MOV R214, UR48 ;  /* 0x0000003000d67c02 */ /* 0x000fe20008000f00 */
[-C--:B------:R-:W-:Y:S01]  /*15a70*/  FMUL.FTZ R25, R25, R14.reuse ;  /* 0x0000000e19197220 */ /* 0x080fe20000410000 */
        /* <DEDUP_REMOVED lines=8> */
[----:B------:R-:W-:Y:S01]  /*15b00*/  MOV R20, UR43 ;  /* 0x0000002b00147c02 */ /* 0x000fe20008000f00 */
[-C--:B------:R-:W-:Y:S01]  /*15b10*/  FMUL.FTZ R29, R29, R14.reuse ;  /* 0x0000000e1d1d7220 */ /* 0x080fe20000410000 */
[----:B01----:R-:W-:Y:S01]  /*15b20*/  MOV R0, UR39 ;  /* 0x0000002700007c02 */ /* 0x003fe20008000f00 */
        /* <DEDUP_REMOVED lines=120> */
[----:B------:R-:W-:Y:S01]  /*162b0*/  UMOV UR24, UR56 ;  /* 0x0000003800187c82 */ /* 0x000fe20008000000 */
[----:B------:R-:W-:Y:S01]  /*162c0*/  UMOV UR25, UR57 ;  /* 0x0000003900197c82 */ /* 0x000fe20008000000 */
[----:B------:R-:W-:Y:S01]  /*162d0*/  UMOV UR20, UR52 ;  /* 0x0000003400147c82 */ /* 0x000fe20008000000 */
[----:B------:R-:W-:Y:S01]  /*162e0*/  UMOV UR21, UR53 ;  /* 0x0000003500157c82 */ /* 0x000fe20008000000 */
[----:B------:R-:W-:Y:S01]  /*162f0*/  R2UR UR48, R214 ;  /* 0x00000000d63072ca */ /* 0x000fe200000e0000 */
[----:B------:R-:W-:-:S02]  /*16300*/  WARPGROUP.DEPBAR.LE gsb0, 0x0 ;  /* 0x00008000000079c5 */ /* 0x000fc40000010000 */
[----:B------:R-:W-:-:S06]  /*16310*/  WARPGROUP.ARRIVE ;  /* 0x00000000000079c5 */ /* 0x000fcc0000000000 */
        /* <DEDUP_REMOVED lines=14> */
[----:B------:R-:W4:Y:S01]  /*16400*/  LDL.64 R20, [R1+0x10] ;  /* 0x0000100001147983 */ /* 0x000f220000100a00 */
[----:B------:R-:W-:Y:S02]  /*16410*/  WARPGROUP.DEPBAR.LE gsb0, 0x0 ;  /* 0x00008000000079c5 */ /* 0x000fe40000010000 */
[----:B------:R-:W-:Y:S01]  /*16420*/  WARPGROUP.ARRIVE ;  /* 0x00000000000079c5 */ /* 0x000fe20000000000 */
[----:B---3--:R-:W-:Y:S02]  /*16430*/  R2UR UR36, R210 ;  /* 0x00000000d22472ca */ /* 0x008fe400000e0000 */
[----:B------:R-:W-:-:S13]  /*16440*/  R2UR UR37, R211 ;  /* 0x00000000d32572ca */ /* 0x000fda00000e0000 */
[----:B------:R-:W-:Y:S01]  /*16450*/  HGMMA.64x96x16.F32.BF16 R120, gdesc[UR36], R120, gsb0 ;  /* 0x01600000247879f0 */ /* 0x000fe20008001878 */
[----:B----4-:R-:W-:Y:S02]  /*16460*/  R2UR UR32, R20 ;  /* 0x00000000142072ca */ /* 0x010fe400000e0000 */
[----:B------:R-:W-:Y:S02]  /*16470*/  R2UR UR33, R21 ;  /* 0x00000000152172ca */ /* 0x000fe400000e0000 */
[----:B--2---:R-:W-:Y:S02]  /*16480*/  R2UR UR28, R212 ;  /* 0x00000000d41c72ca */ /* 0x004fe400000e0000 */
        /* <DEDUP_REMOVED lines=24> */
[----:B------:R-:W-:-:S03]  /*16610*/  UMOV UR4, UR40 ;  /* 0x0000002800047c82 */ /* 0x000fc60008000000 */
[----:B------:R-:W-:Y:S01]  /*16620*/  UMOV UR5, UR41 ;  /* 0x0000002900057c82 */ /* 0x000fe20008000000 */
[----:B------:R-:W-:Y:S02]  /*16630*/  R2UR UR37, R4 ;  /* 0x00000000042572ca */ /* 0x000fe400000e0000 */
[----:B------:R-:W-:Y:S01]  /*16640*/  R2UR UR36, R15 ;  /* 0x000000000f2472ca */ /* 0x000fe200000e0000 */
[----:B------:R-:W-:Y:S02]  /*16650*/  WARPGROUP.DEPBAR.LE gsb0, 0x0 ;  /* 0x00008000000079c5 */ /* 0x000fe40000010000 */
[----:B------:R-:W-:-:S06]  /*16660*/  WARPGROUP.ARRIVE ;  /* 0x00000000000079c5 */ /* 0x000fcc0000000000 */
[----:B------:R-:W-:Y:S04]  /*16670*/  HGMMA.64x96x16.F32.BF16 R120, gdesc[UR4], R120, gsb0 ;  /* 0x01600000047879f0 */ /* 0x000fe80008001878 */
[----:B------:R-:W-:Y:S01]  /*16680*/  UMOV UR8, UR36 ;  /* 0x0000002400087c82 */ /* 0x000fe20008000000 */
[----:B------:R-:W-:Y:S01]  /*16690*/  UMOV UR9, UR37 ;  /* 0x0000002500097c82 */ /* 0x000fe20008000000 */
[----:B------:R-:W-:Y:S01]  /*166a0*/  R2UR UR39, R0 ;  /* 0x00000000002772ca */ /* 0x000fe200000e0000 */
[----:B------:R-:W-:Y:S02]  /*166b0*/  WARPGROUP.DEPBAR.LE gsb0, 0x0 ;  /* 0x00008000000079c5 */ /* 0x000fe40000010000 */
[----:B------:R-:W-:-:S06]  /*166c0*/  WARPGROUP.ARRIVE ;  /* 0x00000000000079c5 */ /* 0x000fcc0000000000 */
[----:B------:R-:W-:Y:S01]  /*166d0*/  HGMMA.64x96x16.F32.BF16 R120, gdesc[UR8], R120, gsb0 ;  /* 0x01600000087879f0 */ /* 0x000fe20008001878 */
[----:B------:R-:W-:Y:S02]  /*166e0*/  R2UR UR38, R3 ;  /* 0x00000000032672ca */ /* 0x000fe400000e0000 */
[----:B------:R-:W-:Y:S02]  /*166f0*/  WARPGROUP.DEPBAR.LE gsb0, 0x0 ;  /* 0x00008000000079c5 */ /* 0x000fe40000010000 */
[----:B0-----:R-:W-:Y:S11]  /*16700*/  @!P0 BRA `(.L_x_6161) ;  /* 0x0000000000048947 */ /* 0x001ff60003800000 */
[----:B------:R-:W-:Y:S01]  /*16710*/  BPT.TRAP 0x1 ;  /* 0x000000040000795c */ /* 0x000fe20000300000 */
.L_x_6161:
[----:B------:R-:W-:Y:S01]  /*16720*/  SHF.L.U32 R0, R8, 0x1f, RZ ;  /* 0x0000001f08007819 */ /* 0x000fe200000006ff */
[----:B------:R-:W-:-:S04]  /*16730*/  IMAD R15, R9, 0x8, R2 ;  /* 0x00000008090f7824 */ /* 0x000fc800078e0202 */
[----:B------:R0:W1:Y:S01]  /*16740*/  SYNCS.PHASECHK.TRANS64.TRYWAIT P2, [R15+URZ+0x30850], R0 ;  /* 0x030850000f0075a7 */ /* 0x000062000804017f */
[----:B------:R-:W-:Y:S05]  /*16750*/  @!P0 BRA `(.L_x_6162) ;  /* 0x0000000000048947 */ /* 0x000fea0003800000 */
[----:B------:R-:W-:Y:S01]  /*16760*/  BPT.TRAP 0x1 ;  /* 0x000000040000795c */ /* 0x000fe20000300000 */
.L_x_6162:
[----:B------:R-:W-:Y:S04]  /*16770*/  BSSY B2, `(.L_x_6163) ;  /* 0x0000004000027945 */ /* 0x000fe80003800000 */
[----:B-1----:R-:W-:Y:S05]  /*16780*/  @P2 BRA `(.L_x_6164) ;  /* 0x0000000000082947 */ /* 0x002fea0003800000 */
[----:B------:R-:W1:Y:S02]  /*16790*/  SYNCS.PHASECHK.TRANS64.TRYWAIT P2, [R15+URZ+0x30850], R0 ;  /* 0x030850000f0075a7 */ /* 0x000e64000804017f */
[----:B-1----:R-:W-:Y:S05]  /*167a0*/  @!P2 BRA `(.L_x_6165) ;  /* 0x000001040030a947 */ /* 0x002fea0003800000 */
.L_x_6164:
[----:B------:R-:W-:Y:S05]  /*167b0*/  BSYNC B2 ;  /* 0x0000000000027941 */ /* 0x000fea0003800000 */
.L_x_6163:
        /* <DEDUP_REMOVED lines=48> */
.L_x_6166:
[----:B------:R-:W2:Y:S01]  /*16ac0*/  LDL R0, [R1+0x38] ;  /* 0x0000380001007983 */ /* 0x000ea20000100800 */
        /* <DEDUP_REMOVED lines=37> */
[----:B------:R-:W-:-:S05]  /*16d20*/  VIADD R13, R13, 0x30840 ;  /* 0x000308400d0d7836 */ /* 0x000fca0000000000 */
[----:B------:R-:W-:Y:S02]  /*16d30*/  PRMT R13, R217, 0x654, R13 ;  /* 0x00000654d90d7816 */ /* 0x000fe4000000000d */
[----:B------:R-:W-:Y:S02]  /*16d40*/  MUFU.TANH R126, R126 ;  /* 0x0000007e007e7308 */ /* 0x000fe40000002400 */
[----:B------:R4:W-:Y:S06]  /*16d50*/  SYNCS.ARRIVE.TRANS64.RED.A1T0 RZ, [R13+URZ], RZ ;  /* 0x000000ff0dff79a7 */ /* 0x0009ec000810043f */
        /* <DEDUP_REMOVED lines=21> */
[----:B0-----:R-:W-:-:S05]  /*16eb0*/  @P1 IMAD.HI.U32 R4, R0, R4, RZ ;  /* 0x0000000400041227 */ /* 0x001fca00078e00ff */
[----:B-1----:R-:W-:Y:S01]  /*16ec0*/  @P1 SHF.R.U32.HI R0, RZ, R3, R4 ;  /* 0x00000003ff001219 */ /* 0x002fe20000011604 */
[----:B------:R-:W-:Y:S01]  /*16ed0*/  FMUL.FTZ R3, R122, UR39 ;  /* 0x000000277a037c20 */ /* 0x000fe20008410000 */
[----:B------:R-:W-:Y:S01]  /*16ee0*/  FMUL.FTZ R122, R125, UR39 ;  /* 0x000000277d7a7c20 */ /* 0x000fe20008410000 */
[----:B------:R-:W-:Y:S01]  /*16ef0*/  FMUL.FTZ R125, R132, UR39 ;  /* 0x00000027847d7c20 */ /* 0x000fe20008410000 */
[----:B------:R-:W-:Y:S01]  /*16f00*/  IMAD.MOV.U32 R132, RZ, RZ, -0x60 ;  /* 0xffffffa0ff847424 */ /* 0x000fe200078e00ff */
[----:B------:R-:W0:Y:S01]  /*16f10*/  SHFL.IDX PT, R141, R0, RZ, 0x1c1f ;  /* 0x001c1fff008d7589 */ /* 0x000e2200000e0000 */
[----:B------:R-:W-:Y:S01]  /*16f20*/  FMUL.FTZ R4, R123, UR39 ;  /* 0x000000277b047c20 */ /* 0x000fe20008410000 */
[----:B------:R-:W-:Y:S01]  /*16f30*/  FMUL.FTZ R123, R128, UR39 ;  /* 0x00000027807b7c20 */ /* 0x000fe20008410000 */
[----:B------:R-:W-:Y:S01]  /*16f40*/  IMAD R132, R12, R132, 0x1 ;  /* 0x000000010c847424 */ /* 0x000fe200078e0284 */
[----:B------:R-:W1:Y:S01]  /*16f50*/  MUFU.TANH R122, R122 ;  /* 0x0000007a007a7308 */ /* 0x000e620000002400 */
[----:B------:R-:W-:Y:S01]  /*16f60*/  FMUL.FTZ R128, R148, UR39 ;  /* 0x0000002794807c20 */ /* 0x000fe20008410000 */
[----:B------:R-:W-:Y:S01]  /*16f70*/  FMUL.FTZ R148, R160, UR39 ;  /* 0x00000027a0947c20 */ /* 0x000fe20008410000 */
[----:B------:R-:W-:Y:S01]  /*16f80*/  IMAD R140, R229, -0x2, R132 ;  /* 0xfffffffee58c7824 */ /* 0x000fe200078e0284 */
[----:B------:R-:W2:Y:S04]  /*16f90*/  SHFL.IDX PT, R161, R0, 0x1, 0x1c1f ;  /* 0x003c1f0000a17f89 */ /* 0x000ea800000e0000 */
[----:B------:R-:W-:Y:S01]  /*16fa0*/  IADD3 R140, -R226, R140, R227 ;  /* 0x0000008ce28c7210 */ /* 0x000fe20007ffe1e3 */
[----:B------:R-:W1:Y:S08]  /*16fb0*/  MUFU.TANH R123, R123 ;  /* 0x0000007b007b7308 */ /* 0x000e700000002400 */
[----:B------:R-:W1:Y:S01]  /*16fc0*/  MUFU.TANH R125, R125 ;  /* 0x0000007d007d7308 */ /* 0x000e620000002400 */
[----:B0-----:R-:W-:-:S05]  /*16fd0*/  IMAD.IADD R141, R140, 0x1, R141 ;  /* 0x000000018c8d7824 */ /* 0x001fca00078e028d */
[C---:B------:R-:W-:Y:S02]  /*16fe0*/  ISETP.GT.AND P5, PT, R141.reuse, RZ, PT ;  /* 0x000000ff8d00720c */ /* 0x040fe40003fa4270 */
[----:B------:R-:W0:Y:S01]  /*16ff0*/  MUFU.TANH R128, R128 ;  /* 0x0000008000807308 */ /* 0x000e220000002400 */
[C---:B------:R-:W-:Y:S01]  /*17000*/  ISETP.GT.AND P2, PT, R141.reuse, 0x1, PT ;  /* 0x000000018d00780c */ /* 0x040fe20003f44270 */
[----:B--2---:R-:W-:Y:S01]  /*17010*/  IMAD.IADD R140, R140, 0x1, R161 ;  /* 0x000000018c8c7824 */ /* 0x004fe200078e02a1 */
[C---:B------:R-:W-:Y:S02]  /*17020*/  ISETP.GT.AND P4, PT, R141.reuse, 0x8, PT ;  /* 0x000000088d00780c */ /* 0x040fe40003f84270 */
[C---:B------:R-:W-:Y:S02]  /*17030*/  ISETP.GT.AND P3, PT, R141.reuse, 0x9, PT ;  /* 0x000000098d00780c */ /* 0x040fe40003f64270 */
[----:B------:R-:W-:Y:S01]  /*17040*/  ISETP.GT.AND P6, PT, R141, 0x10, PT ;  /* 0x000000108d00780c */ /* 0x000fe20003fc4270 */
[----:B------:R2:W0:Y:S01]  /*17050*/  MUFU.TANH R132, R153 ;  /* 0x0000009900847308 */ /* 0x0004220000002400 */
[----:B---3--:R-:W-:-:S02]  /*17060*/  FSEL R135, R21, -INF , P5 ;  /* 0xff80000015877808 */ /* 0x008fc40002800000 */
[C---:B------:R-:W-:Y:S02]  /*17070*/  ISETP.GT.AND P5, PT, R141.reuse, 0x11, PT ;  /* 0x000000118d00780c */ /* 0x040fe40003fa4270 */
[----:B----4-:R-:W-:Y:S02]  /*17080*/  FSEL R21, R120, -INF , P2 ;  /* 0xff80000078157808 */ /* 0x010fe40001000000 */
[----:B------:R-:W-:Y:S01]  /*17090*/  ISETP.GT.AND P2, PT, R141, 0x18, PT ;  /* 0x000000188d00780c */ /* 0x000fe20003f44270 */
[----:B------:R-:W3:Y:S01]  /*170a0*/  MUFU.TANH R148, R148 ;  /* 0x0000009400947308 */ /* 0x000ee20000002400 */
[----:B------:R-:W-:Y:S01]  /*170b0*/  FSEL R120, R121, -INF , P4 ;  /* 0xff80000079787808 */ /* 0x000fe20002000000 */
[----:B--2---:R-:W-:Y:S01]  /*170c0*/  FMUL.FTZ R153, R165, UR39 ;  /* 0x00000027a5997c20 */ /* 0x004fe20008410000 */
[----:B------:R-:W-:Y:S02]  /*170d0*/  ISETP.GT.AND P4, PT, R141, 0x19, PT ;  /* 0x000000198d00780c */ /* 0x000fe40003f84270 */
[----:B-1----:R-:W-:-:S02]  /*170e0*/  FSEL R121, R122, -INF , P3 ;  /* 0xff8000007a797808 */ /* 0x002fc40001800000 */
[----:B------:R-:W-:Y:S01]  /*170f0*/  ISETP.GT.AND P3, PT, R141, 0x20, PT ;  /* 0x000000208d00780c */ /* 0x000fe20003f64270 */
[----:B------:R-:W-:Y:S01]  /*17100*/  MUFU.TANH R153, R153 ;  /* 0x0000009900997308 */ /* 0x000fe20000002400 */
[----:B------:R-:W-:Y:S02]  /*17110*/  FSEL R122, R123, -INF , P6 ;  /* 0xff8000007b7a7808 */ /* 0x000fe40003000000 */
[----:B------:R-:W-:Y:S02]  /*17120*/  FSEL R123, R124, -INF , P5 ;  /* 0xff8000007c7b7808 */ /* 0x000fe40002800000 */
[----:B------:R-:W-:Y:S02]  /*17130*/  FSEL R124, R125, -INF , P2 ;  /* 0xff8000007d7c7808 */ /* 0x000fe40001000000 */
[----:B------:R-:W-:Y:S01]  /*17140*/  FSEL R125, R126, -INF , P4 ;  /* 0xff8000007e7d7808 */ /* 0x000fe20002000000 */
[----:B------:R-:W1:Y:S01]  /*17150*/  MUFU.TANH R3, R3 ;  /* 0x0000000300037308 */ /* 0x000e620000002400 */
[----:B------:R-:W-:-:S02]  /*17160*/  FSEL R126, R127, -INF , P3 ;  /* 0xff8000007f7e7808 */ /* 0x000fc40001800000 */
[C---:B------:R-:W-:Y:S02]  /*17170*/  ISETP.GT.AND P6, PT, R141.reuse, 0x21, PT ;  /* 0x000000218d00780c */ /* 0x040fe40003fc4270 */
[C---:B------:R-:W-:Y:S02]  /*17180*/  ISETP.GT.AND P5, PT, R141.reuse, 0x28, PT ;  /* 0x000000288d00780c */ /* 0x040fe40003fa4270 */
[C---:B------:R-:W-:Y:S01]  /*17190*/  ISETP.GT.AND P2, PT, R141.reuse, 0x29, PT ;  /* 0x000000298d00780c */ /* 0x040fe20003f44270 */
[----:B------:R-:W-:Y:S01]  /*171a0*/  MUFU.TANH R4, R4 ;  /* 0x0000000400047308 */ /* 0x000fe20000002400 */
[C---:B------:R-:W-:Y:S02]  /*171b0*/  ISETP.GT.AND P4, PT, R141.reuse, 0x30, PT ;  /* 0x000000308d00780c */ /* 0x040fe40003f84270 */
[----:B------:R-:W-:Y:S02]  /*171c0*/  ISETP.GT.AND P3, PT, R141, 0x31, PT ;  /* 0x000000318d00780c */ /* 0x000fe40003f64270 */
[----:B------:R-:W-:-:S02]  /*171d0*/  FSEL R134, R134, -INF , P6 ;  /* 0xff80000086867808 */ /* 0x000fc40003000000 */
[----:B------:R-:W-:Y:S02]  /*171e0*/  FSEL R137, R137, -INF , P5 ;  /* 0xff80000089897808 */ /* 0x000fe40002800000 */
[----:B------:R-:W-:Y:S02]  /*171f0*/  FSEL R136, R136, -INF , P2 ;  /* 0xff80000088887808 */ /* 0x000fe40001000000 */
[----:B------:R-:W-:Y:S02]  /*17200*/  FSEL R127, R133, -INF , P4 ;  /* 0xff800000857f7808 */ /* 0x000fe40002000000 */
[----:B------:R-:W-:Y:S02]  /*17210*/  FSEL R131, R131, -INF , P3 ;  /* 0xff80000083837808 */ /* 0x000fe40001800000 */
[C---:B------:R-:W-:Y:S02]  /*17220*/  ISETP.GT.AND P6, PT, R141.reuse, 0x38, PT ;  /* 0x000000388d00780c */ /* 0x040fe40003fc4270 */
[----:B------:R-:W-:-:S02]  /*17230*/  ISETP.GT.AND P5, PT, R141, 0x39, PT ;  /* 0x000000398d00780c */ /* 0x000fc40003fa4270 */
[C---:B------:R-:W-:Y:S02]  /*17240*/  ISETP.GT.AND P2, PT, R141.reuse, 0x40, PT ;  /* 0x000000408d00780c */ /* 0x040fe40003f44270 */
[C---:B------:R-:W-:Y:S02]  /*17250*/  ISETP.GT.AND P4, PT, R141.reuse, 0x41, PT ;  /* 0x000000418d00780c */ /* 0x040fe40003f84270 */
[----:B------:R-:W-:Y:S02]  /*17260*/  ISETP.GT.AND P3, PT, R141, 0x48, PT ;  /* 0x000000488d00780c */ /* 0x000fe40003f64270 */
[----:B0-----:R-:W-:Y:S02]  /*17270*/  FSEL R128, R128, -INF , P6 ;  /* 0xff80000080807808 */ /* 0x001fe40003000000 */
[----:B------:R-:W-:Y:S02]  /*17280*/  FSEL R129, R129, -INF , P5 ;  /* 0xff80000081817808 */ /* 0x000fe40002800000 */
[----:B------:R-:W-:-:S02]  /*17290*/  FSEL R130, R130, -INF , P2 ;  /* 0xff80000082827808 */ /* 0x000fc40001000000 */
[----:B------:R-:W-:Y:S02]  /*172a0*/  FSEL R132, R132, -INF , P4 ;  /* 0xff80000084847808 */ /* 0x000fe40002000000 */
[----:B------:R-:W-:Y:S02]  /*172b0*/  FSEL R133, R145, -INF , P3 ;  /* 0xff80000091857808 */ /* 0x000fe40001800000 */
[C---:B------:R-:W-:Y:S02]  /*172c0*/  ISETP.GT.AND P6, PT, R141.reuse, 0x49, PT ;  /* 0x000000498d00780c */ /* 0x040fe40003fc4270 */
[C---:B------:R-:W-:Y:S02]  /*172d0*/  ISETP.GT.AND P5, PT, R141.reuse, 0x50, PT ;  /* 0x000000508d00780c */ /* 0x040fe40003fa4270 */
[C---:B------:R-:W-:Y:S02]  /*172e0*/  ISETP.GT.AND P2, PT, R141.reuse, 0x51, PT ;  /* 0x000000518d00780c */ /* 0x040fe40003f44270 */
[----:B------:R-:W-:-:S02]  /*172f0*/  ISETP.GT.AND P4, PT, R141, 0x58, PT ;  /* 0x000000588d00780c */ /* 0x000fc40003f84270 */
[----:B------:R-:W-:Y:S02]  /*17300*/  ISETP.GT.AND P3, PT, R141, 0x59, PT ;  /* 0x000000598d00780c */ /* 0x000fe40003f64270 */
[----:B------:R0:W-:Y:S01]  /*17310*/  MUFU.TANH R141, R144 ;  /* 0x00000090008d7308 */ /* 0x0001e20000002400 */
[----:B---3--:R-:W-:Y:S02]  /*17320*/  FSEL R148, R148, -INF , P5 ;  /* 0xff80000094947808 */ /* 0x008fe40002800000 */
[----:B------:R-:W-:Y:S02]  /*17330*/  FSEL R149, R149, -INF , P2 ;  /* 0xff80000095957808 */ /* 0x000fe40001000000 */
[C---:B------:R-:W-:Y:S02]  /*17340*/  ISETP.GT.AND P5, PT, R140.reuse, RZ, PT ;  /* 0x000000ff8c00720c */ /* 0x040fe40003fa4270 */
[----:B------:R-:W-:Y:S02]  /*17350*/  ISETP.GT.AND P2, PT, R140, 0x9, PT ;  /* 0x000000098c00780c */ /* 0x000fe40003f44270 */
[----:B0-----:R-:W-:-:S02]  /*17360*/  FMNMX.FTZ R144, R135, R11, !PT ;  /* 0x0000000b87907209 */ /* 0x001fc40007810000 */
[----:B-1----:R-:W-:Y:S01]  /*17370*/  FSEL R161, R3, -INF , P5 ;  /* 0xff80000003a17808 */ /* 0x002fe20002800000 */
[----:B------:R-:W-:Y:S01]  /*17380*/  IMAD.U32 R3, RZ, RZ, UR43 ;  /* 0x0000002bff037e24 */ /* 0x000fe2000f8e00ff */
[----:B------:R-:W-:Y:S02]  /*17390*/  FMNMX.FTZ R144, R21, R144, !PT ;  /* 0x0000009015907209 */ /* 0x000fe40007810000 */
[----:B------:R-:W-:Y:S02]  /*173a0*/  FSEL R8, R8, -INF , P2 ;  /* 0xff80000008087808 */ /* 0x000fe40001000000 */
[----:B------:R-:W-:Y:S02]  /*173b0*/  FMNMX.FTZ R144, R120, R144, !PT ;  /* 0x0000009078907209 */ /* 0x000fe40007810000 */
[----:B------:R-:W-:Y:S02]  /*173c0*/  ISETP.GT.AND P5, PT, R140, 0x11, PT ;  /* 0x000000118c00780c */ /* 0x000fe40003fa4270 */
[----:B------:R-:W-:-:S02]  /*173d0*/  FMNMX.FTZ R144, R121, R144, !PT ;  /* 0x0000009079907209 */ /* 0x000fc40007810000 */
[----:B------:R-:W-:Y:S02]  /*173e0*/  FSEL R14, R14, -INF , P5 ;  /* 0xff8000000e0e7808 */ /* 0x000fe40002800000 */
[----:B------:R-:W-:Y:S02]  /*173f0*/  FMNMX.FTZ R144, R122, R144, !PT ;  /* 0x000000907a907209 */ /* 0x000fe40007810000 */
[----:B------:R-:W-:Y:S02]  /*17400*/  ISETP.GT.AND P2, PT, R140, 0x20, PT ;  /* 0x000000208c00780c */ /* 0x000fe40003f44270 */
[----:B------:R-:W-:Y:S02]  /*17410*/  FMNMX.FTZ R144, R123, R144, !PT ;  /* 0x000000907b907209 */ /* 0x000fe40007810000 */
[----:B------:R-:W-:Y:S02]  /*17420*/  FSEL R138, R138, -INF , P2 ;  /* 0xff8000008a8a7808 */ /* 0x000fe40001000000 */
[----:B------:R-:W-:-:S02]  /*17430*/  FMNMX.FTZ R144, R124, R144, !PT ;  /* 0x000000907c907209 */ /* 0x000fc40007810000 */
[----:B------:R-:W-:Y:S02]  /*17440*/  ISETP.GT.AND P5, PT, R140, 0x28, PT ;  /* 0x000000288c00780c */ /* 0x000fe40003fa4270 */
[----:B------:R-:W-:Y:S02]  /*17450*/  FMNMX.FTZ R144, R125, R144, !PT ;  /* 0x000000907d907209 */ /* 0x000fe40007810000 */
[----:B------:R-:W-:Y:S02]  /*17460*/  FSEL R142, R142, -INF , P5 ;  /* 0xff8000008e8e7808 */ /* 0x000fe40002800000 */
[----:B------:R-:W-:Y:S02]  /*17470*/  FMNMX.FTZ R144, R126, R144, !PT ;  /* 0x000000907e907209 */ /* 0x000fe40007810000 */
[----:B------:R-:W-:Y:S02]  /*17480*/  ISETP.GT.AND P2, PT, R140, 0x31, PT ;  /* 0x000000318c00780c */ /* 0x000fe40003f44270 */
[----:B------:R-:W-:-:S02]  /*17490*/  FMNMX.FTZ R145, R134, R144, !PT ;  /* 0x0000009086917209 */ /* 0x000fc40007810000 */
[----:B------:R-:W0:Y:S01]  /*174a0*/  MUFU.TANH R144, R157 ;  /* 0x0000009d00907308 */ /* 0x000e220000002400 */
[----:B------:R-:W-:Y:S02]  /*174b0*/  FSEL R147, R147, -INF , P2 ;  /* 0xff80000093937808 */ /* 0x000fe40001000000 */
[----:B------:R-:W-:Y:S02]  /*174c0*/  FMNMX.FTZ R145, R137, R145, !PT ;  /* 0x0000009189917209 */ /* 0x000fe40007810000 */
[----:B------:R-:W-:Y:S02]  /*174d0*/  ISETP.GT.AND P5, PT, R140, 0x39, PT ;  /* 0x000000398c00780c */ /* 0x000fe40003fa4270 */
[----:B------:R-:W-:Y:S02]  /*174e0*/  FMNMX.FTZ R145, R136, R145, !PT ;  /* 0x0000009188917209 */ /* 0x000fe40007810000 */
[----:B------:R-:W-:Y:S02]  /*174f0*/  ISETP.GT.AND P2, PT, R140, 0x48, PT ;  /* 0x000000488c00780c */ /* 0x000fe40003f44270 */
[----:B------:R-:W-:-:S04]  /*17500*/  FMNMX.FTZ R145, R127, R145, !PT ;  /* 0x000000917f917209 */ /* 0x000fc80007810000 */
[----:B------:R-:W-:Y:S02]  /*17510*/  FMNMX.FTZ R145, R131, R145, !PT ;  /* 0x0000009183917209 */ /* 0x000fe40007810000 */
[----:B0-----:R-:W-:Y:S02]  /*17520*/  FSEL R144, R144, -INF , P6 ;  /* 0xff80000090907808 */ /* 0x001fe40003000000 */
[----:B------:R-:W-:Y:S02]  /*17530*/  FMNMX.FTZ R145, R128, R145, !PT ;  /* 0x0000009180917209 */ /* 0x000fe40007810000 */
[----:B------:R-:W-:Y:S02]  /*17540*/  ISETP.GT.AND P6, PT, R140, 0x10, PT ;  /* 0x000000108c00780c */ /* 0x000fe40003fc4270 */
[----:B------:R-:W-:Y:S02]  /*17550*/  FMNMX.FTZ R152, R129, R145, !PT ;  /* 0x0000009181987209 */ /* 0x000fe40007810000 */
[----:B------:R-:W0:Y:S01]  /*17560*/  MUFU.TANH R145, R164 ;  /* 0x000000a400917308 */ /* 0x000e220000002400 */
[----:B------:R-:W-:-:S02]  /*17570*/  FSEL R9, R9, -INF , P6 ;  /* 0xff80000009097808 */ /* 0x000fc40003000000 */
[----:B------:R-:W-:Y:S02]  /*17580*/  FMNMX.FTZ R152, R130, R152, !PT ;  /* 0x0000009882987209 */ /* 0x000fe40007810000 */
[----:B------:R-:W-:Y:S02]  /*17590*/  ISETP.GT.AND P6, PT, R140, 0x21, PT ;  /* 0x000000218c00780c */ /* 0x000fe40003fc4270 */
[----:B------:R-:W-:Y:S02]  /*175a0*/  FMNMX.FTZ R152, R132, R152, !PT ;  /* 0x0000009884987209 */ /* 0x000fe40007810000 */
[----:B------:R-:W-:Y:S02]  /*175b0*/  FSEL R139, R139, -INF , P6 ;  /* 0xff8000008b8b7808 */ /* 0x000fe40003000000 */
[----:B------:R-:W-:Y:S02]  /*175c0*/  FMNMX.FTZ R152, R133, R152, !PT ;  /* 0x0000009885987209 */ /* 0x000fe40007810000 */
[----:B------:R-:W-:-:S02]  /*175d0*/  ISETP.GT.AND P6, PT, R140, 0x38, PT ;  /* 0x000000388c00780c */ /* 0x000fc40003fc4270 */
[----:B------:R-:W-:Y:S02]  /*175e0*/  FMNMX.FTZ R156, R144, R152, !PT ;  /* 0x00000098909c7209 */ /* 0x000fe40007810000 */
[----:B0-----:R-:W-:Y:S01]  /*175f0*/  FSEL R145, R145, -INF , P4 ;  /* 0xff80000091917808 */ /* 0x001fe20002000000 */
[----:B------:R0:W1:Y:S01]  /*17600*/  MUFU.TANH R152, R146 ;  /* 0x0000009200987308 */ /* 0x0000620000002400 */
[----:B------:R-:W-:Y:S02]  /*17610*/  FMNMX.FTZ R156, R148, R156, !PT ;  /* 0x0000009c949c7209 */ /* 0x000fe40007810000 */
[----:B------:R-:W-:Y:S02]  /*17620*/  ISETP.GT.AND P4, PT, R140, 0x8, PT ;  /* 0x000000088c00780c */ /* 0x000fe40003f84270 */
[----:B------:R-:W-:Y:S02]  /*17630*/  FMNMX.FTZ R156, R149, R156, !PT ;  /* 0x0000009c959c7209 */ /* 0x000fe40007810000 */
[----:B------:R-:W-:-:S02]  /*17640*/  FSEL R5, R5, -INF , P4 ;  /* 0xff80000005057808 */ /* 0x000fc40002000000 */
[----:B0-----:R-:W-:Y:S01]  /*17650*/  FSEL R146, R153, -INF , P3 ;  /* 0xff80000099927808 */ /* 0x001fe20001800000 */
[----:B------:R-:W-:Y:S01]  /*17660*/  FMUL.FTZ R153, R150, UR39 ;  /* 0x0000002796997c20 */ /* 0x000fe20008410000 */
[----:B------:R-:W-:Y:S01]  /*17670*/  FMNMX.FTZ R156, R145, R156, !PT ;  /* 0x0000009c919c7209 */ /* 0x000fe20007810000 */
[----:B------:R-:W-:Y:S01]  /*17680*/  FMUL.FTZ R150, R151, UR39 ;  /* 0x0000002797967c20 */ /* 0x000fe20008410000 */
[----:B------:R-:W-:Y:S01]  /*17690*/  ISETP.GT.AND P3, PT, R140, 0x1, PT ;  /* 0x000000018c00780c */ /* 0x000fe20003f64270 */
[----:B------:R-:W-:Y:S01]  /*176a0*/  FMUL.FTZ R151, R154, UR39 ;  /* 0x000000279a977c20 */ /* 0x000fe20008410000 */
[----:B------:R-:W-:Y:S01]  /*176b0*/  FMNMX.FTZ R156, R146, R156, !PT ;  /* 0x0000009c929c7209 */ /* 0x000fe20007810000 */
[----:B------:R-:W0:Y:S01]  /*176c0*/  MUFU.TANH R153, R153 ;  /* 0x0000009900997308 */ /* 0x000e220000002400 */
[----:B------:R-:W-:Y:S01]  /*176d0*/  ISETP.GT.AND P4, PT, R140, 0x19, PT ;  /* 0x000000198c00780c */ /* 0x000fe20003f84270 */
[----:B------:R-:W-:Y:S01]  /*176e0*/  FMUL.FTZ R154, R155, UR39 ;  /* 0x000000279b9a7c20 */ /* 0x000fe20008410000 */
[----:B------:R-:W-:Y:S01]  /*176f0*/  FMUL.FTZ R155, R158, UR39 ;  /* 0x000000279e9b7c20 */ /* 0x000fe20008410000 */
[----:B------:R-:W2:Y:S01]  /*17700*/  SHFL.BFLY PT, R157, R156, 0x2, 0x1f ;  /* 0x0c401f009c9d7f89 */ /* 0x000ea200000e0000 */
[----:B------:R-:W-:Y:S01]  /*17710*/  FSEL R141, R141, -INF , P4 ;  /* 0xff8000008d8d7808 */ /* 0x000fe20002000000 */
[----:B------:R-:W-:Y:S01]  /*17720*/  FMUL.FTZ R158, R163, UR39 ;  /* 0x00000027a39e7c20 */ /* 0x000fe20008410000 */
[----:B------:R-:W-:Y:S01]  /*17730*/  ISETP.GT.AND P4, PT, R140, 0x30, PT ;  /* 0x000000308c00780c */ /* 0x000fe20003f84270 */
[----:B------:R-:W3:Y:S03]  /*17740*/  MUFU.TANH R150, R150 ;  /* 0x0000009600967308 */ /* 0x000ee60000002400 */
[----:B-1----:R-:W-:-:S02]  /*17750*/  FSEL R152, R152, -INF , P4 ;  /* 0xff80000098987808 */ /* 0x002fc40002000000 */
[----:B------:R-:W-:-:S03]  /*17760*/  ISETP.GT.AND P4, PT, R140, 0x41, PT ;  /* 0x000000418c00780c */ /* 0x000fc60003f84270 */
[----:B------:R-:W1:Y:S01]  /*17770*/  MUFU.TANH R151, R151 ;  /* 0x0000009700977308 */ /* 0x000e620000002400 */
[----:B0-----:R-:W-:Y:S02]  /*17780*/  FSEL R153, R153, -INF , P6 ;  /* 0xff80000099997808 */ /* 0x001fe40003000000 */
[----:B------:R-:W-:-:S05]  /*17790*/  ISETP.GT.AND P6, PT, R140, 0x49, PT ;  /* 0x000000498c00780c */ /* 0x000fca0003fc4270 */
[----:B------:R-:W0:Y:S01]  /*177a0*/  MUFU.TANH R154, R154 ;  /* 0x0000009a009a7308 */ /* 0x000e220000002400 */
[----:B---3--:R-:W-:Y:S02]  /*177b0*/  FSEL R150, R150, -INF , P5 ;  /* 0xff80000096967808 */ /* 0x008fe40002800000 */
[----:B------:R-:W-:Y:S02]  /*177c0*/  ISETP.GT.AND P5, PT, R140, 0x50, PT ;  /* 0x000000508c00780c */ /* 0x000fe40003fa4270 */
[----:B--2---:R-:W-:Y:S01]  /*177d0*/  FMNMX.FTZ R160, R156, R157, !PT ;  /* 0x0000009d9ca07209 */ /* 0x004fe20007810000 */
[----:B------:R-:W-:Y:S01]  /*177e0*/  FMUL.FTZ R157, R162, UR39 ;  /* 0x00000027a29d7c20 */ /* 0x000fe20008410000 */
[----:B------:R-:W-:Y:S01]  /*177f0*/  FSEL R162, R4, -INF , P3 ;  /* 0xff80000004a27808 */ /* 0x000fe20001800000 */
[----:B------:R-:W-:Y:S01]  /*17800*/  FMUL.FTZ R156, R159, UR39 ;  /* 0x000000279f9c7c20 */ /* 0x000fe20008410000 */
[----:B------:R-:W-:Y:S01]  /*17810*/  FMNMX.FTZ R4, R161, R10, !PT ;  /* 0x0000000aa1047209 */ /* 0x000fe20007810000 */
[----:B------:R-:W2:Y:S01]  /*17820*/  SHFL.BFLY PT, R0, R160, 0x1, 0x1f ;  /* 0x0c201f00a0007f89 */ /* 0x000ea200000e0000 */
[----:B------:R-:W-:Y:S01]  /*17830*/  ISETP.GT.AND P3, PT, R140, 0x18, PT ;  /* 0x000000188c00780c */ /* 0x000fe20003f64270 */
[----:B------:R-:W3:Y:S01]  /*17840*/  MUFU.TANH R155, R155 ;  /* 0x0000009b009b7308 */ /* 0x000ee20000002400 */
[----:B------:R-:W-:Y:S01]  /*17850*/  FMNMX.FTZ R4, R162, R4, !PT ;  /* 0x00000004a2047209 */ /* 0x000fe20007810000 */
[----:B------:R-:W-:Y:S01]  /*17860*/  FMUL.FTZ R159, R166, UR39 ;  /* 0x00000027a69f7c20 */ /* 0x000fe20008410000 */
[----:B------:R-:W-:-:S02]  /*17870*/  FSEL R20, R20, -INF , P3 ;  /* 0xff80000014147808 */ /* 0x000fc40001800000 */
[----:B------:R-:W-:Y:S02]  /*17880*/  FMNMX.FTZ R4, R5, R4, !PT ;  /* 0x0000000405047209 */ /* 0x000fe40007810000 */
[----:B------:R-:W-:Y:S01]  /*17890*/  ISETP.GT.AND P3, PT, R140, 0x29, PT ;  /* 0x000000298c00780c */ /* 0x000fe20003f64270 */
[----:B------:R-:W4:Y:S01]  /*178a0*/  MUFU.TANH R156, R156 ;  /* 0x0000009c009c7308 */ /* 0x000f220000002400 */
[----:B------:R-:W-:Y:S02]  /*178b0*/  FMNMX.FTZ R4, R8, R4, !PT ;  /* 0x0000000408047209 */ /* 0x000fe40007810000 */
[----:B------:R-:W-:Y:S02]  /*178c0*/  FSEL R143, R143, -INF , P3 ;  /* 0xff8000008f8f7808 */ /* 0x000fe40001800000 */
[----:B------:R-:W-:Y:S02]  /*178d0*/  FMNMX.FTZ R4, R9, R4, !PT ;  /* 0x0000000409047209 */ /* 0x000fe40007810000 */
[----:B------:R-:W-:Y:S01]  /*178e0*/  ISETP.GT.AND P3, PT, R140, 0x40, PT ;  /* 0x000000408c00780c */ /* 0x000fe20003f64270 */
[----:B------:R-:W4:Y:S01]  /*178f0*/  MUFU.TANH R157, R157 ;  /* 0x0000009d009d7308 */ /* 0x000f220000002400 */
[----:B------:R-:W-:-:S02]  /*17900*/  FMNMX.FTZ R4, R14, R4, !PT ;  /* 0x000000040e047209 */ /* 0x000fc40007810000 */
[----:B-1----:R-:W-:Y:S02]  /*17910*/  FSEL R151, R151, -INF , P3 ;  /* 0xff80000097977808 */ /* 0x002fe40001800000 */
[----:B------:R-:W-:Y:S02]  /*17920*/  FMNMX.FTZ R4, R20, R4, !PT ;  /* 0x0000000414047209 */ /* 0x000fe40007810000 */
[----:B0-----:R-:W-:Y:S01]  /*17930*/  FSEL R154, R154, -INF , P4 ;  /* 0xff8000009a9a7808 */ /* 0x001fe20002000000 */
[----:B------:R-:W0:Y:S01]  /*17940*/  MUFU.TANH R158, R158 ;  /* 0x0000009e009e7308 */ /* 0x000e220000002400 */
[----:B------:R-:W-:Y:S02]  /*17950*/  FMNMX.FTZ R4, R141, R4, !PT ;  /* 0x000000048d047209 */ /* 0x000fe40007810000 */
[----:B---3--:R-:W-:Y:S02]  /*17960*/  FSEL R155, R155, -INF , P2 ;  /* 0xff8000009b9b7808 */ /* 0x008fe40001000000 */
[----:B------:R-:W-:-:S02]  /*17970*/  FMNMX.FTZ R4, R138, R4, !PT ;  /* 0x000000048a047209 */ /* 0x000fc40007810000 */
[----:B--2---:R-:W-:Y:S01]  /*17980*/  FMNMX.FTZ R0, R160, R0, !PT ;  /* 0x00000000a0007209 */ /* 0x004fe20007810000 */
[----:B------:R-:W1:Y:S01]  /*17990*/  MUFU.TANH R159, R159 ;  /* 0x0000009f009f7308 */ /* 0x000e620000002400 */
[----:B------:R-:W-:Y:S02]  /*179a0*/  FMNMX.FTZ R4, R139, R4, !PT ;  /* 0x000000048b047209 */ /* 0x000fe40007810000 */
[----:B----4-:R-:W-:Y:S01]  /*179b0*/  FSEL R156, R156, -INF , P6 ;  /* 0xff8000009c9c7808 */ /* 0x010fe20003000000 */
[----:B------:R-:W-:Y:S01]  /*179c0*/  FMUL.FTZ R164, R0, R3 ;  /* 0x0000000300a47220 */ /* 0x000fe20000410000 */
[----:B------:R-:W-:Y:S02]  /*179d0*/  FMNMX.FTZ R4, R142, R4, !PT ;  /* 0x000000048e047209 */ /* 0x000fe40007810000 */
[----:B------:R-:W-:Y:S01]  /*179e0*/  ISETP.GT.AND P4, PT, R140, 0x51, PT ;  /* 0x000000518c00780c */ /* 0x000fe20003f84270 */
[----:B------:R-:W2:Y:S01]  /*179f0*/  MUFU.TANH R160, R167 ;  /* 0x000000a700a07308 */ /* 0x000ea20000002400 */
[----:B------:R-:W-:-:S02]  /*17a00*/  FMNMX.FTZ R4, R143, R4, !PT ;  /* 0x000000048f047209 */ /* 0x000fc40007810000 */
[----:B------:R-:W-:Y:S02]  /*17a10*/  FSEL R157, R157, -INF , P5 ;  /* 0xff8000009d9d7808 */ /* 0x000fe40002800000 */
[----:B------:R-:W-:Y:S02]  /*17a20*/  FMNMX.FTZ R4, R152, R4, !PT ;  /* 0x0000000498047209 */ /* 0x000fe40007810000 */
[----:B------:R-:W-:Y:S02]  /*17a30*/  ISETP.GT.AND P2, PT, R140, 0x58, PT ;  /* 0x000000588c00780c */ /* 0x000fe40003f44270 */
[----:B------:R-:W-:Y:S02]  /*17a40*/  FMNMX.FTZ R4, R147, R4, !PT ;  /* 0x0000000493047209 */ /* 0x000fe40007810000 */
[----:B0-----:R-:W-:Y:S02]  /*17a50*/  FSEL R158, R158, -INF , P4 ;  /* 0xff8000009e9e7808 */ /* 0x001fe40002000000 */
[----:B------:R-:W-:-:S02]  /*17a60*/  FMNMX.FTZ R4, R153, R4, !PT ;  /* 0x0000000499047209 */ /* 0x000fc40007810000 */
[----:B------:R-:W-:Y:S02]  /*17a70*/  ISETP.GT.AND P6, PT, R140, 0x59, PT ;  /* 0x000000598c00780c */ /* 0x000fe40003fc4270 */
[----:B------:R-:W-:Y:S02]  /*17a80*/  FMNMX.FTZ R4, R150, R4, !PT ;  /* 0x0000000496047209 */ /* 0x000fe40007810000 */
[----:B-1----:R-:W-:Y:S02]  /*17a90*/  FSEL R159, R159, -INF , P2 ;  /* 0xff8000009f9f7808 */ /* 0x002fe40001000000 */
[----:B------:R-:W-:Y:S02]  /*17aa0*/  FMNMX.FTZ R4, R151, R4, !PT ;  /* 0x0000000497047209 */ /* 0x000fe40007810000 */
[----:B------:R-:W-:Y:S02]  /*17ab0*/  FSETP.NEU.FTZ.AND P3, PT, R0, -INF , PT ;  /* 0xff8000000000780b */ /* 0x000fe40003f7d000 */
[----:B------:R-:W-:-:S02]  /*17ac0*/  FMNMX.FTZ R4, R154, R4, !PT ;  /* 0x000000049a047209 */ /* 0x000fc40007810000 */
[----:B--2---:R-:W-:Y:S02]  /*17ad0*/  FSEL R160, R160, -INF , P6 ;  /* 0xff800000a0a07808 */ /* 0x004fe40003000000 */
[----:B------:R-:W-:Y:S02]  /*17ae0*/  FMNMX.FTZ R4, R155, R4, !PT ;  /* 0x000000049b047209 */ /* 0x000fe40007810000 */
[----:B------:R-:W-:Y:S02]  /*17af0*/  FSEL R164, R164, RZ, P3 ;  /* 0x000000ffa4a47208 */ /* 0x000fe40001800000 */
[----:B------:R-:W-:-:S03]  /*17b00*/  FMNMX.FTZ R4, R156, R4, !PT ;  /* 0x000000049c047209 */ /* 0x000fc60007810000 */
[-CC-:B------:R-:W-:Y:S01]  /*17b10*/  FFMA.FTZ R190, R120, R3.reuse, -R164.reuse ;  /* 0x0000000378be7223 */ /* 0x180fe200000108a4 */
[----:B------:R-:W-:Y:S01]  /*17b20*/  FMNMX.FTZ R4, R157, R4, !PT ;  /* 0x000000049d047209 */ /* 0x000fe20007810000 */
[-CC-:B------:R-:W-:Y:S01]  /*17b30*/  FFMA.FTZ R120, R123, R3.reuse, -R164.reuse ;  /* 0x000000037b787223 */ /* 0x180fe200000108a4 */
[-CC-:B------:R-:W-:Y:S01]  /*17b40*/  FFMA.FTZ R178, R128, R3.reuse, -R164.reuse ;  /* 0x0000000380b27223 */ /* 0x180fe200000108a4 */
        /* <DEDUP_REMOVED lines=10> */
[----:B------:R-:W-:Y:S01]  /*17bf0*/  MUFU.EX2 R188, R188 ;  /* 0x000000bc00bc7308 */ /* 0x000fe20000000800 */
[-CC-:B------:R-:W-:Y:S01]  /*17c00*/  FFMA.FTZ R176, R127, R3.reuse, -R164.reuse ;  /* 0x000000037fb07223 */ /* 0x180fe200000108a4 */
[-CC-:B------:R-:W-:Y:S01]  /*17c10*/  FFMA.FTZ R121, R121, R3.reuse, -R164.reuse ;  /* 0x0000000379797223 */ /* 0x180fe200000108a4 */
[-CC-:B------:R-:W-:Y:S01]  /*17c20*/  FFMA.FTZ R127, R131, R3.reuse, -R164.reuse ;  /* 0x00000003837f7223 */ /* 0x180fe200000108a4 */
[----:B------:R-:W0:Y:S01]  /*17c30*/  SHFL.BFLY PT, R123, R4, 0x2, 0x1f ;  /* 0x0c401f00047b7f89 */ /* 0x000e2200000e0000 */
        /* <DEDUP_REMOVED lines=9> */
[----:B------:R-:W-:-:S02]  /*17cd0*/  FFMA.FTZ R170, R145, R3, -R164 ;  /* 0x0000000391aa7223 */ /* 0x000fc400000108a4 */
        /* <DEDUP_REMOVED lines=10> */
[----:B------:R-:W-:-:S03]  /*17d80*/  FFMA.FTZ R128, R146, R3, -R164 ;  /* 0x0000000392807223 */ /* 0x000fc600000108a4 */
[C---:B------:R-:W-:Y:S01]  /*17d90*/  FSETP.NEU.FTZ.AND P2, PT, R4.reuse, -INF , PT ;  /* 0xff8000000400780b */ /* 0x040fe20003f5d000 */
[----:B------:R-:W-:Y:S02]  /*17da0*/  FMUL.FTZ R130, R4, R3 ;  /* 0x0000000304827220 */ /* 0x000fe40000410000 */
[----:B------:R-:W-:Y:S03]  /*17db0*/  MUFU.EX2 R180, R180 ;  /* 0x000000b400b47308 */ /* 0x000fe60000000800 */
[----:B------:R-:W-:-:S05]  /*17dc0*/  FSEL R130, R130, RZ, P2 ;  /* 0x000000ff82827208 */ /* 0x000fca0001000000 */
[-CC-:B------:R-:W-:Y:S01]  /*17dd0*/  FFMA.FTZ R191, R5, R3.reuse, -R130.reuse ;  /* 0x0000000305bf7223 */ /* 0x180fe20000010882 */
[----:B------:R-:W-:Y:S01]  /*17de0*/  FSEL R5, R0, RZ, P3 ;  /* 0x000000ff00057208 */ /* 0x000fe20001800000 */
[-CC-:B------:R-:W-:Y:S01]  /*17df0*/  FFMA.FTZ R129, R14, R3.reuse, -R130.reuse ;  /* 0x000000030e817223 */ /* 0x180fe20000010882 */
[----:B------:R-:W-:Y:S01]  /*17e00*/  FSEL R14, R4, RZ, P2 ;  /* 0x000000ff040e7208 */ /* 0x000fe20001000000 */
[-CC-:B------:R-:W-:Y:S01]  /*17e10*/  FFMA.FTZ R189, R161, R3.reuse, -R130.reuse ;  /* 0x00000003a1bd7223 */ /* 0x180fe20000010882 */
[-CC-:B------:R-:W-:Y:S01]  /*17e20*/  FFMA.FTZ R132, R162, R3.reuse, -R130.reuse ;  /* 0x00000003a2847223 */ /* 0x180fe20000010882 */
[----:B------:R-:W-:Y:S01]  /*17e30*/  FADD.FTZ R5, -R5, R11 ;  /* 0x0000000b05057221 */ /* 0x000fe20000010100 */
[-C--:B------:R-:W-:Y:S01]  /*17e40*/  FFMA.FTZ R131, R8, R3.reuse, -R130 ;  /* 0x0000000308837223 */ /* 0x080fe20000010882 */
[----:B------:R-:W-:Y:S01]  /*17e50*/  FADD.FTZ R10, -R14, R10 ;  /* 0x0000000a0e0a7221 */ /* 0x000fe20000010100 */
[----:B------:R-:W-:Y:S01]  /*17e60*/  MUFU.EX2 R191, R191 ;  /* 0x000000bf00bf7308 */ /* 0x000fe20000000800 */
[-C--:B------:R-:W-:Y:S01]  /*17e70*/  FMUL.FTZ R5, R5, R3.reuse ;  /* 0x0000000305057220 */ /* 0x080fe20000410000 */
[-CC-:B------:R-:W-:Y:S01]  /*17e80*/  FFMA.FTZ R185, R9, R3.reuse, -R130.reuse ;  /* 0x0000000309b97223 */ /* 0x180fe20000010882 */
[-C--:B------:R-:W-:Y:S01]  /*17e90*/  FMUL.FTZ R10, R10, R3.reuse ;  /* 0x000000030a0a7220 */ /* 0x080fe20000410000 */
        /* <DEDUP_REMOVED lines=19> */
[----:B------:R1:W2:Y:S01]  /*17fd0*/  MUFU.EX2 R5, R10 ;  /* 0x0000000a00057308 */ /* 0x0002a20000000800 */
[----:B0----5:R-:W-:-:S04]  /*17fe0*/  FFMA.FTZ R7, R14, R7, R188 ;  /* 0x000000070e077223 */ /* 0x021fc800000100bc */
[----:B------:R-:W-:-:S03]  /*17ff0*/  FADD.FTZ R7, R135, R7 ;  /* 0x0000000787077221 */ /* 0x000fc60000010000 */
[----:B------:R-:W0:Y:S01]  /*18000*/  MUFU.EX2 R132, R132 ;  /* 0x0000008400847308 */ /* 0x000e220000000800 */
[----:B-1----:R-:W-:-:S07]  /*18010*/  FFMA.FTZ R10, R160, R3, -R130 ;  /* 0x00000003a00a7223 */ /* 0x002fce0000010882 */
[----:B------:R-:W1:Y:S01]  /*18020*/  MUFU.EX2 R131, R131 ;  /* 0x0000008300837308 */ /* 0x000e620000000800 */
[----:B--2---:R-:W-:-:S07]  /*18030*/  FFMA.FTZ R6, R5, R6, R189 ;  /* 0x0000000605067223 */ /* 0x004fce00000100bd */
[----:B------:R-:W2:Y:S01]  /*18040*/  MUFU.EX2 R185, R185 ;  /* 0x000000b900b97308 */ /* 0x000ea20000000800 */
[----:B0-----:R-:W-:Y:S01]  /*18050*/  FADD.FTZ R130, R132, R6 ;  /* 0x0000000684827221 */ /* 0x001fe20000010000 */
[----:B------:R-:W-:-:S03]  /*18060*/  FADD.FTZ R6, R190, R7 ;  /* 0x00000007be067221 */ /* 0x000fc60000010000 */
[----:B------:R-:W-:Y:S01]  /*18070*/  FADD.FTZ R7, R191, R130 ;  /* 0x00000082bf077221 */ /* 0x000fe20000010000 */
        /* <DEDUP_REMOVED lines=78> */
.L_x_6167:
[C---:B------:R-:W-:Y:S01]  /*18560*/  ISETP.GT.AND P2, PT, R12.reuse, R220, PT ;  /* 0x000000dc0c00720c */ /* 0x040fe20003f44270 */
[----:B------:R-:W-:Y:S01]  /*18570*/  VIADD R15, R15, 0x30860 ;  /* 0x000308600f0f7836 */ /* 0x000fe20000000000 */
[----:B------:R-:W-:Y:S01]  /*18580*/  F2FP.BF16.F32.PACK_AB R187, R9, R187 ;  /* 0x000000bb09bb723e */ /* 0x000fe200000010ff */
[----:B------:R-:W-:Y:S01]  /*18590*/  VIADD R12, R12, 0xffffffff ;  /* 0xffffffff0c0c7836 */ /* 0x000fe20000000000 */
[----:B------:R-:W-:Y:S01]  /*185a0*/  F2FP.BF16.F32.PACK_AB R181, R8, R181 ;  /* 0x000000b508b5723e */ /* 0x000fe200000010ff */
[----:B------:R-:W-:Y:S01]  /*185b0*/  IMAD.MOV.U32 R8, RZ, RZ, R199 ;  /* 0x000000ffff087224 */ /* 0x000fe200078e00c7 */
[----:B------:R-:W-:Y:S01]  /*185c0*/  PRMT R15, R217, 0x654, R15 ;  /* 0x00000654d90f7816 */ /* 0x000fe2000000000f */
[----:B------:R-:W-:Y:S01]  /*185d0*/  IMAD.MOV.U32 R9, RZ, RZ, R196 ;  /* 0x000000ffff097224 */ /* 0x000fe200078e00c4 */
[----:B------:R-:W-:Y:S02]  /*185e0*/  F2FP.BF16.F32.PACK_AB R183, R11, R183 ;  /* 0x000000b70bb7723e */ /* 0x000fe400000010ff */
        /* <DEDUP_REMOVED lines=24> */
[----:B0-----:R-:W-:Y:S06]  /*18770*/  @P2 BRA `(.L_x_6168) ;  /* 0xffffffd000042947 */ /* 0x001fec000383ffff */
[----:B------:R-:W-:Y:S05]  /*18780*/  BSYNC B1 ;  /* 0x0000000000017941 */ /* 0x000fea0003800000 */
.L_x_6155:
[----:B------:R-:W-:Y:S05]  /*18790*/  BSYNC B0 ;  /* 0x0000000000007941 */ /* 0x000fea0003800000 */
.L_x_6154:
[----:B------:R-:W-:Y:S01]  /*187a0*/  ISETP.GE.AND P1, PT, R12, RZ, PT ;  /* 0x000000ff0c00720c */ /* 0x000fe20003f26270 */
[----:B------:R-:W-:-:S12]  /*187b0*/  BSSY B0, `(.L_x_6169) ;  /* 0x0000290000007945 */ /* 0x000fd80003800000 */
[----:B------:R-:W-:Y:S05]  /*187c0*/  @!P1 BRA `(.L_x_6170) ;  /* 0x0000002800389947 */ /* 0x000fea0003800000 */
[----:B------:R-:W-:Y:S02]  /*187d0*/  IMAD.MOV.U32 R10, RZ, RZ, R4 ;  /* 0x000000ffff0a7224 */ /* 0x000fe400078e0004 */
[----:B------:R-:W-:Y:S02]  /*187e0*/  IMAD.MOV.U32 R11, RZ, RZ, R0 ;  /* 0x000000ffff0b7224 */ /* 0x000fe400078e0000 */
[----:B------:R-:W-:Y:S02]  /*187f0*/  IMAD.MOV.U32 R8, RZ, RZ, R199 ;  /* 0x000000ffff087224 */ /* 0x000fe400078e00c7 */
[----:B------:R-:W-:-:S07]  /*18800*/  IMAD.MOV.U32 R9, RZ, RZ, R196 ;  /* 0x000000ffff097224 */ /* 0x000fce00078e00c4 */
.L_x_6183:
        /* <DEDUP_REMOVED lines=8> */
.L_x_6171:
[----:B------:R-:W-:Y:S01]  /*18890*/  IMAD R0, R196, 0x8, R2 ;  /* 0x00000008c4007824 */ /* 0x000fe200078e0202 */
[----:B------:R-:W-:-:S04]  /*188a0*/  SHF.L.U32 R3, R199, 0x1f, RZ ;  /* 0x0000001fc7037819 */ /* 0x000fc800000006ff */
[----:B------:R0:W1:Y:S01]  /*188b0*/  SYNCS.PHASECHK.TRANS64.TRYWAIT P1, [R0+URZ+0x30830], R3 ;  /* 0x03083003000075a7 */ /* 0x000062000802017f */
[----:B------:R-:W-:Y:S05]  /*188c0*/  @!P0 BRA `(.L_x_6172) ;  /* 0x0000000000048947 */ /* 0x000fea0003800000 */
[----:B------:R-:W-:Y:S01]  /*188d0*/  BPT.TRAP 0x1 ;  /* 0x000000040000795c */ /* 0x000fe20000300000 */
.L_x_6172:
[----:B------:R-:W-:Y:S01]  /*188e0*/  IMAD R126, R196, 0x900, R218 ;  /* 0x00000900c47e7824 */ /* 0x000fe200078e02da */
[----:B------:R-:W-:Y:S03]  /*188f0*/  BSSY B1, `(.L_x_6173) ;  /* 0x0000006000017945 */ /* 0x000fe60003800000 */
[C---:B------:R-:W-:Y:S02]  /*18900*/  VIADD R122, R126.reuse, 0x2 ;  /* 0x000000027e7a7836 */ /* 0x040fe40000000000 */
[----:B------:R-:W-:Y:S01]  /*18910*/  VIADD R124, R126, 0x4 ;  /* 0x000000047e7c7836 */ /* 0x000fe20000000000 */
[----:B-1----:R-:W-:Y:S06]  /*18920*/  @P1 BRA `(.L_x_6174) ;  /* 0x0000000000081947 */ /* 0x002fec0003800000 */
[----:B------:R-:W1:Y:S02]  /*18930*/  SYNCS.PHASECHK.TRANS64.TRYWAIT P1, [R0+URZ+0x30830], R3 ;  /* 0x03083003000075a7 */ /* 0x000e64000802017f */
[----:B-1----:R-:W-:Y:S05]  /*18940*/  @!P1 BRA `(.L_x_6175) ;  /* 0x000000e000dc9947 */ /* 0x002fea0003800000 */
.L_x_6174:
[----:B------:R-:W-:Y:S05]  /*18950*/  BSYNC B1 ;  /* 0x0000000000017941 */ /* 0x000fea0003800000 */
.L_x_6173:
[----:B------:R-:W2:Y:S04]  /*18960*/  LDL.64 R128, [R1+0x30] ;  /* 0x0000300001807983 */ /* 0x000ea80000100a00 */
[----:B------:R-:W3:Y:S01]  /*18970*/  LDL.64 R226, [R1+0x28] ;  /* 0x0000280001e27983 */ /* 0x000ee20000100a00 */
[----:B------:R-:W-:Y:S01]  /*18980*/  IMAD.MOV.U32 R120, RZ, RZ, R126 ;  /* 0x000000ffff787224 */ /* 0x000fe200078e007e */
[----:B------:R-:W-:Y:S01]  /*18990*/  R2UR UR46, R122 ;  /* 0x000000007a2e72ca */ /* 0x000fe200000e0000 */
[----:B------:R-:W-:Y:S01]  /*189a0*/  IMAD.MOV.U32 R122, RZ, RZ, R124 ;  /* 0x000000ffff7a7224 */ /* 0x000fe200078e007c */
[----:B------:R-:W-:Y:S01]  /*189b0*/  MOV R21, UR42 ;  /* 0x0000002a00157c02 */ /* 0x000fe20008000f00 */
[----:B------:R-:W-:Y:S01]  /*189c0*/  IMAD.MOV.U32 R121, RZ, RZ, 0x40000040 ;  /* 0x40000040ff797424 */ /* 0x000fe200078e00ff */
[----:B------:R-:W-:Y:S01]  /*189d0*/  R2UR UR50, R120 ;  /* 0x00000000783272ca */ /* 0x000fe200000e0000 */
[C---:B------:R-:W-:Y:S01]  /*189e0*/  VIADD R120, R126.reuse, 0x6 ;  /* 0x000000067e787836 */ /* 0x040fe20000000000 */
[----:B01----:R-:W-:Y:S01]  /*189f0*/  MOV R3, UR38 ;  /* 0x0000002600037c02 */ /* 0x003fe20008000f00 */
[----:B------:R-:W-:Y:S01]  /*18a00*/  VIADD R124, R126, 0x302 ;  /* 0x000003027e7c7836 */ /* 0x000fe20000000000 */
[----:B------:R-:W-:Y:S01]  /*18a10*/  R2UR UR42, R122 ;  /* 0x000000007a2a72ca */ /* 0x000fe200000e0000 */
[----:B------:R-:W-:Y:S01]  /*18a20*/  VIADD R122, R126, 0x300 ;  /* 0x000003007e7a7836 */ /* 0x000fe20000000000 */
[----:B------:R-:W-:Y:S01]  /*18a30*/  R2UR UR38, R120 ;  /* 0x00000000782672ca */ /* 0x000fe200000e0000 */
[----:B------:R-:W-:Y:S01]  /*18a40*/  VIADD R120, R126, 0x304 ;  /* 0x000003047e787836 */ /* 0x000fe20000000000 */
[----:B------:R-:W-:Y:S01]  /*18a50*/  MOV R213, UR49 ;  /* 0x0000003100d57c02 */ /* 0x000fe20008000f00 */
[----:B------:R-:W-:Y:S01]  /*18a60*/  IMAD.MOV.U32 R123, RZ, RZ, 0x40000040 ;  /* 0x40000040ff7b7424 */ /* 0x000fe200078e00ff */
[----:B------:R-:W-:Y:S01]  /*18a70*/  R2UR UR34, R122 ;  /* 0x000000007a2272ca */ /* 0x000fe200000e0000 */
[----:B------:R-:W-:Y:S01]  /*18a80*/  VIADD R122, R126, 0x306 ;  /* 0x000003067e7a7836 */ /* 0x000fe20000000000 */
[----:B------:R-:W-:Y:S01]  /*18a90*/  R2UR UR26, R120 ;  /* 0x00000000781a72ca */ /* 0x000fe200000e0000 */
[----:B------:R-:W-:Y:S01]  /*18aa0*/  VIADD R120, R126, 0x602 ;  /* 0x000006027e787836 */ /* 0x000fe20000000000 */
[----:B------:R-:W-:Y:S01]  /*18ab0*/  MOV R214, UR48 ;  /* 0x0000003000d67c02 */ /* 0x000fe20008000f00 */
[----:B------:R-:W-:Y:S01]  /*18ac0*/  IMAD.MOV.U32 R125, RZ, RZ, 0x40000040 ;  /* 0x40000040ff7d7424 */ /* 0x000fe200078e00ff */
        /* <DEDUP_REMOVED lines=127> */
[----:B-----5:R-:W-:Y:S01]  /*192c0*/  WARPGROUP.ARRIVE ;  /* 0x00000000000079c5 */ /* 0x020fe20000000000 */
[----:B---3--:R-:W-:Y:S02]  /*192d0*/  R2UR UR44, R226 ;  /* 0x00000000e22c72ca */ /* 0x008fe400000e0000 */
[----:B------:R-:W-:Y:S02]  /*192e0*/  R2UR UR45, R227 ;  /* 0x00000000e32d72ca */ /* 0x000fe400000e0000 */
[----:B------:R-:W2:Y:S06]  /*192f0*/  LDL.64 R226, [R1+0x10] ;  /* 0x0000100001e27983 */ /* 0x000eac0000100a00 */
[----:B------:R-:W-:Y:S01]  /*19300*/  HGMMA.64x96x16.F32.BF16 R120, gdesc[UR48], RZ, !UPT, gsb0 ;  /* 0x01600000307879f0 */ /* 0x000fe2000c0018ff */
[----:B------:R-:W-:Y:S01]  /*19310*/  R2UR UR49, R213 ;  /* 0x00000000d53172ca */ /* 0x000fe200000e0000 */
        /* <DEDUP_REMOVED lines=9> */
[----:B------:R-:W3:Y:S01]  /*193b0*/  LDL.64 R212, [R1+0x20] ;  /* 0x0000200001d47983 */ /* 0x000ee20000100a00 */
[----:B------:R-:W-:Y:S02]  /*193c0*/  WARPGROUP.DEPBAR.LE gsb0, 0x0 ;  /* 0x00008000000079c5 */ /* 0x000fe40000010000 */
[----:B------:R-:W-:Y:S01]  /*193d0*/  WARPGROUP.ARRIVE ;  /* 0x00000000000079c5 */ /* 0x000fe20000000000 */
[----:B---3--:R-:W-:Y:S02]  /*193e0*/  R2UR UR40, R212 ;  /* 0x00000000d42872ca */ /* 0x008fe400000e0000 */
[----:B------:R-:W-:Y:S02]  /*193f0*/  R2UR UR41, R213 ;  /* 0x00000000d52972ca */ /* 0x000fe400000e0000 */
[----:B------:R-:W3:Y:S11]  /*19400*/  LDL.64 R212, [R1+0x8] ;  /* 0x0000080001d47983 */ /* 0x000ef60000100a00 */
[----:B------:R-:W-:Y:S01]  /*19410*/  HGMMA.64x96x16.F32.BF16 R120, gdesc[UR40], R120, gsb0 ;  /* 0x01600000287879f0 */ /* 0x000fe20008001878 */
[----:B------:R-:W-:-:S02]  /*19420*/  R2UR UR43, R20 ;  /* 0x00000000142b72ca */ /* 0x000fc400000e0000 */
[----:B------:R-:W-:Y:S02]  /*19430*/  R2UR UR42, R21 ;  /* 0x00000000152a72ca */ /* 0x000fe400000e0000 */
[----:B------:R-:W4:Y:S01]  /*19440*/  LDL.64 R20, [R1+0x18] ;  /* 0x0000180001147983 */ /* 0x000f220000100a00 */
[----:B--2---:R-:W-:Y:S02]  /*19450*/  R2UR UR32, R226 ;  /* 0x00000000e22072ca */ /* 0x004fe400000e0000 */
[----:B------:R-:W-:Y:S01]  /*19460*/  R2UR UR33, R227 ;  /* 0x00000000e32172ca */ /* 0x000fe200000e0000 */
[----:B------:R-:W-:Y:S02]  /*19470*/  WARPGROUP.DEPBAR.LE gsb0, 0x0 ;  /* 0x00008000000079c5 */ /* 0x000fe40000010000 */
[----:B------:R-:W-:Y:S01]  /*19480*/  WARPGROUP.ARRIVE ;  /* 0x00000000000079c5 */ /* 0x000fe20000000000 */
[----:B----4-:R-:W-:Y:S02]  /*19490*/  R2UR UR36, R20 ;  /* 0x00000000142472ca */ /* 0x010fe400000e0000 */
[----:B------:R-:W-:-:S13]  /*194a0*/  R2UR UR37, R21 ;  /* 0x00000000152572ca */ /* 0x000fda00000e0000 */
[----:B------:R-:W-:Y:S01]  /*194b0*/  HGMMA.64x96x16.F32.BF16 R120, gdesc[UR36], R120, gsb0 ;  /* 0x01600000247879f0 */ /* 0x000fe20008001878 */
[----:B---3--:R-:W-:Y:S02]  /*194c0*/  R2UR UR28, R212 ;  /* 0x00000000d41c72ca */ /* 0x008fe400000e0000 */
        /* <DEDUP_REMOVED lines=41> */
[----:B------:R-:W-:Y:S11]  /*19760*/  @!P0 BRA `(.L_x_6176) ;  /* 0x0000000000048947 */ /* 0x000ff60003800000 */
[----:B------:R-:W-:Y:S01]  /*19770*/  BPT.TRAP 0x1 ;  /* 0x000000040000795c */ /* 0x000fe20000300000 */
.L_x_6176:
[----:B------:R-:W-:Y:S01]  /*19780*/  SHF.L.U32 R0, R8, 0x1f, RZ ;  /* 0x0000001f08007819 */ /* 0x000fe200000006ff */
[----:B------:R-:W-:-:S04]  /*19790*/  IMAD R15, R9, 0x8, R2 ;  /* 0x00000008090f7824 */ /* 0x000fc800078e0202 */
[----:B------:R0:W1:Y:S01]  /*197a0*/  SYNCS.PHASECHK.TRANS64.TRYWAIT P1, [R15+URZ+0x30850], R0 ;  /* 0x030850000f0075a7 */ /* 0x000062000802017f */
[----:B------:R-:W-:Y:S05]  /*197b0*/  @!P0 BRA `(.L_x_6177) ;  /* 0x0000000000048947 */ /* 0x000fea0003800000 */
[----:B------:R-:W-:Y:S01]  /*197c0*/  BPT.TRAP 0x1 ;  /* 0x000000040000795c */ /* 0x000fe20000300000 */
.L_x_6177:
[----:B------:R-:W-:Y:S04]  /*197d0*/  BSSY B1, `(.L_x_6178) ;  /* 0x0000004000017945 */ /* 0x000fe80003800000 */
[----:B-1----:R-:W-:Y:S05]  /*197e0*/  @P1 BRA `(.L_x_6179) ;  /* 0x0000000000081947 */ /* 0x002fea0003800000 */
[----:B------:R-:W1:Y:S02]  /*197f0*/  SYNCS.PHASECHK.TRANS64.TRYWAIT P1, [R15+URZ+0x30850], R0 ;  /* 0x030850000f0075a7 */ /* 0x000e64000802017f */
[----:B-1----:R-:W-:Y:S05]  /*19800*/  @!P1 BRA `(.L_x_6180) ;  /* 0x000000d400409947 */ /* 0x002fea0003800000 */
.L_x_6179:
[----:B------:R-:W-:Y:S05]  /*19810*/  BSYNC B1 ;  /* 0x0000000000017941 */ /* 0x000fea0003800000 */
.L_x_6178:
        /* <DEDUP_REMOVED lines=8> */
[----:B------:R-:W-:Y:S01]  /*198a0*/  IMAD R4, R9, 0x900, R0 ;  /* 0x0000090009047824 */ /* 0x000fe200078e0200 */
[----:B------:R-:W-:-:S03]  /*198b0*/  MOV R9, 0x40000040 ;  /* 0x4000004000097802 */ /* 0x000fc60000000f00 */
        /* <DEDUP_REMOVED lines=38> */
.L_x_6181:
        /* <DEDUP_REMOVED lines=60> */
[----:B------:R-:W-:-:S02]  /*19ee0*/  IMAD R13, R13, 0x8, R2 ;  /* 0x000000080d0d7824 */ /* 0x000fc400078e0202 */
        /* <DEDUP_REMOVED lines=82> */
[----:B-1----:R-:W-:Y:S02]  /*1a410*/  FMNMX.FTZ R4, R163, R4, !PT ;  /* 0x00000004a3047209 */ /* 0x002fe40007810000 */
[----:B--2---:R-:W-:-:S03]  /*1a420*/  FMNMX.FTZ R0, R161, R3, !PT ;  /* 0x00000003a1007209 */ /* 0x004fc60007810000 */
[----:B------:R-:W0:Y:S04]  /*1a430*/  SHFL.BFLY PT, R3, R4, 0x2, 0x1f ;  /* 0x0c401f0004037f89 */ /* 0x000e2800000e0000 */
[----:B------:R-:W1:Y:S01]  /*1a440*/  SHFL.BFLY PT, R5, R0, 0x2, 0x1f ;  /* 0x0c401f0000057f89 */ /* 0x000e6200000e0000 */
[----:B0-----:R-:W-:Y:S02]  /*1a450*/  FMNMX.FTZ R4, R4, R3, !PT ;  /* 0x0000000304047209 */ /* 0x001fe40007810000 */
[----:B-1----:R-:W-:-:S03]  /*1a460*/  FMNMX.FTZ R0, R0, R5, !PT ;  /* 0x0000000500007209 */ /* 0x002fc60007810000 */
[----:B------:R-:W0:Y:S04]  /*1a470*/  SHFL.BFLY PT, R3, R4, 0x1, 0x1f ;  /* 0x0c201f0004037f89 */ /* 0x000e2800000e0000 */
        /* <DEDUP_REMOVED lines=9> */
[-C--:B------:R-:W-:Y:S01]  /*1a510*/  FMUL.FTZ R132, R4, R3.reuse ;  /* 0x0000000304847220 */ /* 0x080fe20000410000 */
[-C--:B------:R-:W-:Y:S01]  /*1a520*/  FMUL.FTZ R14, R14, R3.reuse ;  /* 0x000000030e0e7220 */ /* 0x080fe20000410000 */
[-CC-:B------:R-:W-:Y:S01]  /*1a530*/  FFMA.FTZ R188, R8, R3.reuse, -R10.reuse ;  /* 0x0000000308bc7223 */ /* 0x180fe2000001080a */
[-C--:B------:R-:W-:Y:S01]  /*1a540*/  FFMA.FTZ R186, R128, R3.reuse, -R10 ;  /* 0x0000000380ba7223 */ /* 0x080fe2000001080a */
[-C--:B------:R-:W-:Y:S01]  /*1a550*/  FFMA.FTZ R189, R20, R3.reuse, -R132 ;  /* 0x0000000314bd7223 */ /* 0x080fe20000010884 */
[-CC-:B------:R-:W-:Y:S01]  /*1a560*/  FFMA.FTZ R166, R9, R3.reuse, -R10.reuse ;  /* 0x0000000309a67223 */ /* 0x180fe2000001080a */
[-C--:B------:R-:W-:Y:S01]  /*1a570*/  FFMA.FTZ R128, R129, R3.reuse, -R10 ;  /* 0x0000000381807223 */ /* 0x080fe2000001080a */
[-C--:B------:R-:W-:Y:S01]  /*1a580*/  FFMA.FTZ R129, R21, R3.reuse, -R132 ;  /* 0x0000000315817223 */ /* 0x080fe20000010884 */
[----:B------:R-:W-:Y:S01]  /*1a590*/  MUFU.EX2 R14, R14 ;  /* 0x0000000e000e7308 */ /* 0x000fe20000000800 */
[-C--:B------:R-:W-:Y:S01]  /*1a5a0*/  FFMA.FTZ R190, R120, R3.reuse, -R10 ;  /* 0x0000000378be7223 */ /* 0x080fe2000001080a */
[-C--:B------:R-:W-:Y:S01]  /*1a5b0*/  FFMA.FTZ R191, R122, R3.reuse, -R132 ;  /* 0x000000037abf7223 */ /* 0x080fe20000010884 */
[-C--:B------:R-:W-:Y:S01]  /*1a5c0*/  FFMA.FTZ R165, R121, R3.reuse, -R10 ;  /* 0x0000000379a57223 */ /* 0x080fe2000001080a */
[-C--:B------:R-:W-:Y:S01]  /*1a5d0*/  FFMA.FTZ R123, R123, R3.reuse, -R132 ;  /* 0x000000037b7b7223 */ /* 0x080fe20000010884 */
[-C--:B------:R-:W-:Y:S01]  /*1a5e0*/  FFMA.FTZ R184, R124, R3.reuse, -R10 ;  /* 0x000000037cb87223 */ /* 0x080fe2000001080a */
[-C--:B------:R-:W-:Y:S01]  /*1a5f0*/  FFMA.FTZ R185, R126, R3.reuse, -R132 ;  /* 0x000000037eb97223 */ /* 0x080fe20000010884 */
[----:B------:R-:W-:Y:S01]  /*1a600*/  VIADD R126, R13, 0x30840 ;  /* 0x000308400d7e7836 */ /* 0x000fe20000000000 */
[----:B------:R-:W0:Y:S01]  /*1a610*/  MUFU.EX2 R188, R188 ;  /* 0x000000bc00bc7308 */ /* 0x000e220000000800 */
[-C--:B------:R-:W-:Y:S01]  /*1a620*/  FFMA.FTZ R164, R125, R3.reuse, -R10 ;  /* 0x000000037da47223 */ /* 0x080fe2000001080a */
[-CC-:B------:R-:W-:Y:S01]  /*1a630*/  FFMA.FTZ R122, R127, R3.reuse, -R132.reuse ;  /* 0x000000037f7a7223 */ /* 0x180fe20000010884 */
[-C--:B------:R-:W-:Y:S01]  /*1a640*/  FFMA.FTZ R187, R130, R3.reuse, -R132 ;  /* 0x0000000382bb7223 */ /* 0x080fe20000010884 */
[----:B------:R-:W-:Y:S01]  /*1a650*/  PRMT R126, R217, 0x654, R126 ;  /* 0x00000654d97e7816 */ /* 0x000fe2000000007e */
[-C--:B------:R-:W-:Y:S01]  /*1a660*/  FFMA.FTZ R125, R133, R3.reuse, -R10 ;  /* 0x00000003857d7223 */ /* 0x080fe2000001080a */
[-CC-:B------:R-:W-:Y:S01]  /*1a670*/  FFMA.FTZ R21, R131, R3.reuse, -R132.reuse ;  /* 0x0000000383157223 */ /* 0x180fe20000010884 */
[-CC-:B------:R-:W-:Y:S01]  /*1a680*/  FFMA.FTZ R181, R134, R3.reuse, -R132.reuse ;  /* 0x0000000386b57223 */ /* 0x180fe20000010884 */
[----:B------:R-:W-:Y:S01]  /*1a690*/  MUFU.EX2 R5, R5 ;  /* 0x0000000500057308 */ /* 0x000fe20000000800 */
[----:B------:R1:W-:Y:S01]  /*1a6a0*/  SYNCS.ARRIVE.TRANS64.RED.A1T0 RZ, [R126+URZ], RZ ;  /* 0x000000ff7eff79a7 */ /* 0x0003e2000810043f */
[-CC-:B------:R-:W-:Y:S01]  /*1a6b0*/  FFMA.FTZ R20, R135, R3.reuse, -R132.reuse ;  /* 0x0000000387147223 */ /* 0x180fe20000010884 */
[-CC-:B------:R-:W-:Y:S01]  /*1a6c0*/  FFMA.FTZ R183, R138, R3.reuse, -R132.reuse ;  /* 0x000000038ab77223 */ /* 0x180fe20000010884 */
[-CC-:B------:R-:W-:Y:S01]  /*1a6d0*/  FFMA.FTZ R139, R139, R3.reuse, -R132.reuse ;  /* 0x000000038b8b7223 */ /* 0x180fe20000010884 */
[-CC-:B------:R-:W-:Y:S01]  /*1a6e0*/  FFMA.FTZ R177, R142, R3.reuse, -R132.reuse ;  /* 0x000000038eb17223 */ /* 0x180fe20000010884 */
[-CC-:B------:R-:W-:Y:S01]  /*1a6f0*/  FFMA.FTZ R131, R143, R3.reuse, -R132.reuse ;  /* 0x000000038f837223 */ /* 0x180fe20000010884 */
[----:B------:R-:W-:Y:S01]  /*1a700*/  FFMA.FTZ R179, R146, R3, -R132 ;  /* 0x0000000392b37223 */ /* 0x000fe20000010884 */
[----:B------:R-:W2:Y:S01]  /*1a710*/  MUFU.EX2 R189, R189 ;  /* 0x000000bd00bd7308 */ /* 0x000ea20000000800 */
        /* <DEDUP_REMOVED lines=10> */
[-C--:B-1----:R-:W-:Y:S01]  /*1a7c0*/  FFMA.FTZ R126, R163, R3.reuse, -R132 ;  /* 0x00000003a37e7223 */ /* 0x082fe20000010884 */
[-CC-:B------:R-:W-:Y:S01]  /*1a7d0*/  FFMA.FTZ R182, R136, R3.reuse, -R10.reuse ;  /* 0x0000000388b67223 */ /* 0x180fe2000001080a */
[-CC-:B------:R-:W-:Y:S01]  /*1a7e0*/  FFMA.FTZ R124, R137, R3.reuse, -R10.reuse ;  /* 0x00000003897c7223 */ /* 0x180fe2000001080a */
[-CC-:B------:R-:W-:Y:S01]  /*1a7f0*/  FFMA.FTZ R176, R140, R3.reuse, -R10.reuse ;  /* 0x000000038cb07223 */ /* 0x180fe2000001080a */
[-CC-:B------:R-:W-:Y:S01]  /*1a800*/  FFMA.FTZ R121, R141, R3.reuse, -R10.reuse ;  /* 0x000000038d797223 */ /* 0x180fe2000001080a */
[----:B------:R-:W1:Y:S01]  /*1a810*/  MUFU.EX2 R129, R129 ;  /* 0x0000008100817308 */ /* 0x000e620000000800 */
[----:B--2---:R-:W-:Y:S01]  /*1a820*/  FFMA.FTZ R6, R5, R6, R189 ;  /* 0x0000000605067223 */ /* 0x004fe200000100bd */
[-CC-:B------:R-:W-:Y:S01]  /*1a830*/  FFMA.FTZ R178, R144, R3.reuse, -R10.reuse ;  /* 0x0000000390b27223 */ /* 0x180fe2000001080a */
[-CC-:B------:R-:W-:Y:S01]  /*1a840*/  FFMA.FTZ R120, R145, R3.reuse, -R10.reuse ;  /* 0x0000000391787223 */ /* 0x180fe2000001080a */
[-CC-:B------:R-:W-:Y:S01]  /*1a850*/  FFMA.FTZ R172, R148, R3.reuse, -R10.reuse ;  /* 0x0000000394ac7223 */ /* 0x180fe2000001080a */
[-CC-:B------:R-:W-:Y:S01]  /*1a860*/  FFMA.FTZ R11, R149, R3.reuse, -R10.reuse ;  /* 0x00000003950b7223 */ /* 0x180fe2000001080a */
[-CC-:B------:R-:W-:Y:S01]  /*1a870*/  FFMA.FTZ R174, R152, R3.reuse, -R10.reuse ;  /* 0x0000000398ae7223 */ /* 0x180fe2000001080a */
[-CC-:B------:R-:W-:Y:S01]  /*1a880*/  FFMA.FTZ R9, R153, R3.reuse, -R10.reuse ;  /* 0x0000000399097223 */ /* 0x180fe2000001080a */
[----:B------:R-:W2:Y:S01]  /*1a890*/  MUFU.EX2 R190, R190 ;  /* 0x000000be00be7308 */ /* 0x000ea20000000800 */
[----:B0-----:R-:W-:Y:S01]  /*1a8a0*/  FADD.FTZ R7, R166, R7 ;  /* 0x00000007a6077221 */ /* 0x001fe20000010000 */
[-CC-:B------:R-:W-:Y:S01]  /*1a8b0*/  FFMA.FTZ R168, R156, R3.reuse, -R10.reuse ;  /* 0x000000039ca87223 */ /* 0x180fe2000001080a */
[-CC-:B------:R-:W-:Y:S01]  /*1a8c0*/  FFMA.FTZ R8, R157, R3.reuse, -R10.reuse ;  /* 0x000000039d087223 */ /* 0x180fe2000001080a */
[-CC-:B------:R-:W-:Y:S01]  /*1a8d0*/  FFMA.FTZ R170, R160, R3.reuse, -R10.reuse ;  /* 0x00000003a0aa7223 */ /* 0x180fe2000001080a */
[----:B------:R-:W-:-:S03]  /*1a8e0*/  FFMA.FTZ R10, R161, R3, -R10 ;  /* 0x00000003a10a7223 */ /* 0x000fc6000001080a */
        /* <DEDUP_REMOVED lines=90> */
.L_x_6182:
        /* <DEDUP_REMOVED lines=34> */
.L_x_6170:
[----:B------:R-:W-:Y:S05]  /*1b0b0*/  BSYNC B0 ;  /* 0x0000000000007941 */ /* 0x000fea0003800000 */
.L_x_6169:
        /* <DEDUP_REMOVED lines=99> */
.L_x_6184:
[----:B------:R-:W-:Y:S01]  /*1b6f0*/  IMAD R10, R196, 0x8, R2 ;  /* 0x00000008c40a7824 */ /* 0x000fe200078e0202 */
[----:B------:R-:W-:-:S04]  /*1b700*/  SHF.L.U32 R5, R199, 0x1f, RZ ;  /* 0x0000001fc7057819 */ /* 0x000fc800000006ff */
[----:B------:R0:W1:Y:S01]  /*1b710*/  SYNCS.PHASECHK.TRANS64.TRYWAIT P1, [R10+URZ+0x30850], R5 ;  /* 0x030850050a0075a7 */ /* 0x000062000802017f */
[----:B------:R-:W-:Y:S05]  /*1b720*/  @!P0 BRA `(.L_x_6185) ;  /* 0x0000000000048947 */ /* 0x000fea0003800000 */
[----:B------:R-:W-:Y:S01]  /*1b730*/  BPT.TRAP 0x1 ;  /* 0x000000040000795c */ /* 0x000fe20000300000 */
.L_x_6185:
        /* <DEDUP_REMOVED lines=9> */
.L_x_6187:
[----:B------:R-:W-:Y:S05]  /*1b7d0*/  BSYNC B0 ;  /* 0x0000000000007941 */ /* 0x000fea0003800000 */
.L_x_6186:
[----:B------:R-:W-:Y:S01]  /*1b7e0*/  IMAD.MOV.U32 R8, RZ, RZ, R2 ;  /* 0x000000ffff087224 */ /* 0x000fe200078e0002 */
[----:B------:R-:W-:Y:S01]  /*1b7f0*/  WARPGROUP.ARRIVE ;  /* 0x00000000000079c5 */ /* 0x000fe20000000000 */
[----:B------:R-:W-:-:S03]  /*1b800*/  IMAD.MOV.U32 R9, RZ, RZ, 0x40000040 ;  /* 0x40000040ff097424 */ /* 0x000fc600078e00ff */
        /* <DEDUP_REMOVED lines=26> */
[----:B------:R-:W-:Y:S02]  /*1b9b0*/  R2UR UR6, R8 ;  /* 0x00000000080672ca */ /* 0x000fe400000e0000 */
[----:B------:R-:W-:Y:S01]  /*1b9c0*/  R2UR UR7, R9 ;  /* 0x00000000090772ca */ /* 0x000fe200000e0000 */
[----:B------:R-:W-:Y:S01]  /*1b9d0*/  IMAD.MOV.U32 R9, RZ, RZ, 0x40000040 ;  /* 0x40000040ff097424 */ /* 0x000fe200078e00ff */
[----:B------:R-:W-:Y:S02]  /*1b9e0*/  IADD3 R8, R2, 0x280, RZ ;  /* 0x0000028002087810 */ /* 0x000fe40007ffe0ff */
[----:B------:R-:W0:Y:S02]  /*1b9f0*/  SHFL.BFLY PT, R2, R7, 0x2, 0x1f ;  /* 0x0c401f0007027f89 */ /* 0x000e2400000e0000 */
[----:B01----:R-:W-:Y:S01]  /*1ba00*/  FADD.FTZ R5, R2, R7 ;  /* 0x0000000702057221 */ /* 0x003fe20000010000 */
[----:B------:R-:W-:-:S04]  /*1ba10*/  IMAD.MOV.U32 R7, RZ, RZ, RZ ;  /* 0x000000ffff077224 */ /* 0x000fc800078e00ff */
[----:B------:R-:W0:Y:S02]  /*1ba20*/  SHFL.BFLY PT, R2, R5, 0x1, 0x1f ;  /* 0x0c201f0005027f89 */ /* 0x000e2400000e0000 */
[----:B0-----:R-:W-:Y:S01]  /*1ba30*/  FADD.FTZ R12, R5, R2 ;  /* 0x00000002050c7221 */ /* 0x001fe20000010000 */
[----:B------:R-:W-:Y:S02]  /*1ba40*/  IMAD.MOV.U32 R2, RZ, RZ, RZ ;  /* 0x000000ffff027224 */ /* 0x000fe400078e00ff */
[----:B------:R-:W-:Y:S02]  /*1ba50*/  IMAD.MOV.U32 R5, RZ, RZ, -0x800000 ;  /* 0xff800000ff057424 */ /* 0x000fe400078e00ff */
[----:B------:R-:W-:-:S13]  /*1ba60*/  FSETP.NE.FTZ.AND P1, PT, R12, RZ, PT ;  /* 0x000000ff0c00720b */ /* 0x000fda0003f35000 */
[----:B------:R-:W-:Y:S01]  /*1ba70*/  @P1 MUFU.RCP R7, R12 ;  /* 0x0000000c00071308 */ /* 0x000fe20000001000 */
[----:B------:R-:W-:Y:S02]  /*1ba80*/  WARPGROUP.DEPBAR.LE gsb0, 0x0 ;  /* 0x00008000000079c5 */ /* 0x000fe40000010000 */
[----:B------:R-:W-:-:S06]  /*1ba90*/  WARPGROUP.ARRIVE ;  /* 0x00000000000079c5 */ /* 0x000fcc0000000000 */
[----:B------:R-:W-:Y:S01]  /*1baa0*/  HGMMA.64x192x16.F32.BF16 R24, R172, gdesc[UR4].tnspB, R24, gsb0 ;  /* 0x42e00004ac187df0 */ /* 0x000fe20008001818 */
[----:B------:R-:W-:Y:S02]  /*1bab0*/  R2UR UR6, R8 ;  /* 0x00000000080672ca */ /* 0x000fe400000e0000 */
[----:B------:R-:W-:Y:S02]  /*1bac0*/  R2UR UR7, R9 ;  /* 0x00000000090772ca */ /* 0x000fe400000e0000 */
[----:B------:R-:W0:Y:S02]  /*1bad0*/  SHFL.BFLY PT, R9, R6, 0x2, 0x1f ;  /* 0x0c401f0006097f89 */ /* 0x000e2400000e0000 */
[----:B0-----:R-:W-:Y:S01]  /*1bae0*/  FADD.FTZ R9, R9, R6 ;  /* 0x0000000609097221 */ /* 0x001fe20000010000 */
[----:B------:R-:W-:-:S04]  /*1baf0*/  IMAD.MOV.U32 R6, RZ, RZ, -0x800000 ;  /* 0xff800000ff067424 */ /* 0x000fc800078e00ff */
[----:B------:R-:W0:Y:S02]  /*1bb00*/  SHFL.BFLY PT, R8, R9, 0x1, 0x1f ;  /* 0x0c201f0009087f89 */ /* 0x000e2400000e0000 */
[----:B0-----:R-:W-:Y:S01]  /*1bb10*/  FADD.FTZ R13, R9, R8 ;  /* 0x00000008090d7221 */ /* 0x001fe20000010000 */
[----:B------:R-:W-:Y:S01]  /*1bb20*/  @P1 FMUL.FTZ R9, R3, 0.69314718246459960938 ;  /* 0x3f31721803091820 */ /* 0x000fe20000410000 */
[----:B------:R-:W0:Y:S03]  /*1bb30*/  @P1 MUFU.LG2 R8, R12 ;  /* 0x0000000c00081308 */ /* 0x000e260000000c00 */
[----:B------:R-:W-:-:S13]  /*1bb40*/  FSETP.NE.FTZ.AND P2, PT, R13, RZ, PT ;  /* 0x000000ff0d00720b */ /* 0x000fda0003f55000 */
[----:B------:R-:W1:Y:S01]  /*1bb50*/  @P2 MUFU.LG2 R11, R13 ;  /* 0x0000000d000b2308 */ /* 0x000e620000000c00 */
[----:B------:R-:W-:Y:S01]  /*1bb60*/  @P2 FMUL.FTZ R14, R3, 0.69314718246459960938 ;  /* 0x3f317218030e2820 */ /* 0x000fe20000410000 */
[----:B0-----:R-:W-:-:S04]  /*1bb70*/  @P1 FMUL.FTZ R8, R8, 0.69314718246459960938 ;  /* 0x3f31721808081820 */ /* 0x001fc80000410000 */
[----:B------:R-:W-:Y:S02]  /*1bb80*/  @P1 FFMA.FTZ R5, R9, R0, R8 ;  /* 0x0000000009051223 */ /* 0x000fe40000010008 */
[----:B------:R0:W2:Y:S01]  /*1bb90*/  @P2 MUFU.RCP R2, R13 ;  /* 0x0000000d00022308 */ /* 0x0000a20000001000 */
[----:B-1----:R-:W-:-:S04]  /*1bba0*/  @P2 FMUL.FTZ R11, R11, 0.69314718246459960938 ;  /* 0x3f3172180b0b2820 */ /* 0x002fc80000410000 */
[----:B------:R-:W-:Y:S01]  /*1bbb0*/  @P2 FFMA.FTZ R6, R14, R4, R11 ;  /* 0x000000040e062223 */ /* 0x000fe2000001000b */
[----:B------:R-:W-:Y:S02]  /*1bbc0*/  WARPGROUP.DEPBAR.LE gsb0, 0x0 ;  /* 0x00008000000079c5 */ /* 0x000fe40000010000 */
[----:B------:R-:W-:-:S06]  /*1bbd0*/  WARPGROUP.ARRIVE ;  /* 0x00000000000079c5 */ /* 0x000fcc0000000000 */
[----:B------:R-:W-:Y:S03]  /*1bbe0*/  HGMMA.64x192x16.F32.BF16 R24, R168, gdesc[UR4].tnspB, R24, gsb0 ;  /* 0x42e00004a8187df0 */ /* 0x000fe60008001818 */
[----:B------:R-:W-:Y:S02]  /*1bbf0*/  WARPGROUP.DEPBAR.LE gsb0, 0x0 ;  /* 0x00008000000079c5 */ /* 0x000fe40000010000 */
[----:B0-2---:R-:W-:Y:S05]  /*1bc00*/  @!P0 BRA `(.L_x_6189) ;  /* 0x0000000000048947 */ /* 0x005fea0003800000 */
[----:B------:R-:W-:Y:S01]  /*1bc10*/  BPT.TRAP 0x1 ;  /* 0x000000040000795c */ /* 0x000fe20000300000 */
.L_x_6189:
        /* <DEDUP_REMOVED lines=108> */
.L_x_6090:
        /* <DEDUP_REMOVED lines=10> */
[----:B0-----:R-:W0:Y:S01]  /*1c380*/  S2R R9, SR_SWINHI ;  /* 0x0000000000097919 */ /* 0x001e220000002f00 */
[----:B------:R-:W-:Y:S01]  /*1c390*/  F2FP.BF16.F32.PACK_AB R24, R25, R24 ;  /* 0x000000181918723e */ /* 0x000fe200000010ff */
[----:B------:R-:W-:Y:S01]  /*1c3a0*/  ULDC.64 UR4, c[0x0][0xc00] ;  /* 0x0003000000047ab9 */ /* 0x000fe20000000a00 */
[----:B------:R-:W4:Y:S04]  /*1c3b0*/  LDL.LU R102, [R1+0x44] ;  /* 0x0000440001667983 */ /* 0x000f280000300800 */
[----:B------:R-:W4:Y:S01]  /*1c3c0*/  LDL.LU R94, [R1+0x48] ;  /* 0x00004800015e7983 */ /* 0x000f220000300800 */
        /* <DEDUP_REMOVED lines=37> */
[----:B---3--:R-:W-:-:S03]  /*1c620*/  IMAD.WIDE R74, R10, 0x2, R12 ;  /* 0x000000020a4a7825 */ /* 0x008fc600078e020c */
[----:B------:R-:W-:-:S04]  /*1c630*/  IADD3 R111, P2, R74, 0x20, RZ ;  /* 0x000000204a6f7810 */ /* 0x000fc80007f5e0ff */
[----:B------:R-:W-:Y:S02]  /*1c640*/  LOP3.LUT R10, R111, 0x380, RZ, 0xc0, !PT ;  /* 0x000003806f0a7812 */ /* 0x000fe400078ec0ff */
[----:B------:R-:W-:Y:S02]  /*1c650*/  IADD3 R143, P6, R74, 0x60, RZ ;  /* 0x000000604a8f7810 */ /* 0x000fe40007fde0ff */
[----:B------:R-:W-:Y:S02]  /*1c660*/  SHF.R.U64 R10, R10, 0x3, RZ ;  /* 0x000000030a0a7819 */ /* 0x000fe400000012ff */
[C---:B------:R-:W-:Y:S02]  /*1c670*/  IADD3 R46, P0, R74.reuse, 0x4020, RZ ;  /* 0x000040204a2e7810 */ /* 0x040fe40007f1e0ff */
[----:B------:R-:W-:Y:S02]  /*1c680*/  IADD3 R141, P1, R74, 0x40, RZ ;  /* 0x000000404a8d7810 */ /* 0x000fe40007f3e0ff */
[----:B------:R-:W-:-:S02]  /*1c690*/  LOP3.LUT R20, R143, 0x380, RZ, 0xc0, !PT ;  /* 0x000003808f147812 */ /* 0x000fc400078ec0ff */
[----:B------:R-:W-:Y:S02]  /*1c6a0*/  IADD3 R145, P5, R74, 0x4000, RZ ;  /* 0x000040004a917810 */ /* 0x000fe40007fbe0ff */
[----:B------:R-:W-:Y:S02]  /*1c6b0*/  LOP3.LUT R10, R10, R111, RZ, 0x3c, !PT ;  /* 0x0000006f0a0a7212 */ /* 0x000fe400078e3cff */
[----:B------:R-:W-:Y:S02]  /*1c6c0*/  LOP3.LUT R111, R46, 0x380, RZ, 0xc0, !PT ;  /* 0x000003802e6f7812 */ /* 0x000fe400078ec0ff */
[----:B------:R-:W-:Y:S01]  /*1c6d0*/  LOP3.LUT R14, R141, 0x380, RZ, 0xc0, !PT ;  /* 0x000003808d0e7812 */ /* 0x000fe200078ec0ff */
[--C-:B------:R-:W-:Y:S01]  /*1c6e0*/  IMAD.X R15, RZ, RZ, R75.reuse, P1 ;  /* 0x000000ffff0f7224 */ /* 0x100fe200008e064b */
[----:B------:R-:W-:Y:S02]  /*1c6f0*/  LOP3.LUT R9, R74, 0x380, RZ, 0xc0, !PT ;  /* 0x000003804a097812 */ /* 0x000fe400078ec0ff */
[----:B------:R-:W-:Y:S01]  /*1c700*/  SHF.R.U64 R20, R20, 0x3, RZ ;  /* 0x0000000314147819 */ /* 0x000fe200000012ff */
[----:B------:R-:W-:Y:S01]  /*1c710*/  IMAD.X R39, RZ, RZ, R75, P5 ;  /* 0x000000ffff277224 */ /* 0x000fe200028e064b */
[----:B------:R-:W-:-:S02]  /*1c720*/  IADD3 R58, P3, R74, 0x4060, RZ ;  /* 0x000040604a3a7810 */ /* 0x000fc40007f7e0ff */
[C---:B--2---:R-:W-:Y:S02]  /*1c730*/  IADD3 R28, P1, R74.reuse, 0x8020, RZ ;  /* 0x000080204a1c7810 */ /* 0x044fe40007f3e0ff */
[----:B------:R-:W-:Y:S02]  /*1c740*/  LOP3.LUT R38, R145, 0x380, RZ, 0xc0, !PT ;  /* 0x0000038091267812 */ /* 0x000fe400078ec0ff */
[----:B------:R-:W-:Y:S02]  /*1c750*/  SHF.R.U64 R111, R111, 0x3, RZ ;  /* 0x000000036f6f7819 */ /* 0x000fe400000012ff */
[----:B------:R-:W-:Y:S02]  /*1c760*/  IADD3 R72, P5, R74, 0x8060, RZ ;  /* 0x000080604a487810 */ /* 0x000fe40007fbe0ff */
[----:B------:R-:W-:Y:S02]  /*1c770*/  SHF.R.U64 R14, R14, 0x3, RZ ;  /* 0x000000030e0e7819 */ /* 0x000fe400000012ff */
[----:B------:R-:W-:-:S02]  /*1c780*/  IADD3 R54, P4, R74, 0x4040, RZ ;  /* 0x000040404a367810 */ /* 0x000fc40007f9e0ff */
[----:B------:R-:W-:Y:S02]  /*1c790*/  SHF.R.U64 R9, R9, 0x3, RZ ;  /* 0x0000000309097819 */ /* 0x000fe400000012ff */
[----:B------:R-:W-:Y:S01]  /*1c7a0*/  LOP3.LUT R20, R20, R143, RZ, 0x3c, !PT ;  /* 0x0000008f14147212 */ /* 0x000fe200078e3cff */
[--C-:B------:R-:W-:Y:S01]  /*1c7b0*/  IMAD.X R11, RZ, RZ, R75.reuse, P2 ;  /* 0x000000ffff0b7224 */ /* 0x100fe200010e064b */
[----:B------:R-:W-:Y:S01]  /*1c7c0*/  LOP3.LUT R143, R58, 0x380, RZ, 0xc0, !PT ;  /* 0x000003803a8f7812 */ /* 0x000fe200078ec0ff */
[----:B------:R-:W-:Y:S01]  /*1c7d0*/  IMAD.X R21, RZ, RZ, R75, P6 ;  /* 0x000000ffff157224 */ /* 0x000fe200030e064b */
[----:B------:R-:W-:Y:S02]  /*1c7e0*/  SHF.R.U64 R38, R38, 0x3, RZ ;  /* 0x0000000326267819 */ /* 0x000fe400000012ff */
[----:B------:R-:W-:Y:S02]  /*1c7f0*/  LOP3.LUT R46, R111, R46, RZ, 0x3c, !PT ;  /* 0x0000002e6f2e7212 */ /* 0x000fe400078e3cff */
[----:B------:R-:W-:-:S02]  /*1c800*/  LOP3.LUT R66, R28, 0x380, RZ, 0xc0, !PT ;  /* 0x000003801c427812 */ /* 0x000fc400078ec0ff */
[C---:B------:R-:W-:Y:S02]  /*1c810*/  IADD3 R62, P2, R74.reuse, 0x8000, RZ ;  /* 0x000080004a3e7810 */ /* 0x040fe40007f5e0ff */
[----:B------:R-:W-:Y:S02]  /*1c820*/  IADD3 R70, P6, R74, 0x8040, RZ ;  /* 0x000080404a467810 */ /* 0x000fe40007fde0ff */
[----:B------:R-:W-:Y:S02]  /*1c830*/  LOP3.LUT R14, R14, R141, RZ, 0x3c, !PT ;  /* 0x0000008d0e0e7212 */ /* 0x000fe400078e3cff */
[----:B------:R-:W-:Y:S02]  /*1c840*/  LOP3.LUT R111, R72, 0x380, RZ, 0xc0, !PT ;  /* 0x00000380486f7812 */ /* 0x000fe400078ec0ff */
[----:B------:R-:W-:Y:S02]  /*1c850*/  LOP3.LUT R74, R9, R74, RZ, 0x3c, !PT ;  /* 0x0000004a094a7212 */ /* 0x000fe400078e3cff */
[----:B------:R-:W-:-:S02]  /*1c860*/  LOP3.LUT R141, R54, 0x380, RZ, 0xc0, !PT ;  /* 0x00000380368d7812 */ /* 0x000fc400078ec0ff */
[----:B------:R-:W-:Y:S02]  /*1c870*/  SHF.R.U64 R143, R143, 0x3, RZ ;  /* 0x000000038f8f7819 */ /* 0x000fe400000012ff */
[----:B------:R-:W-:Y:S02]  /*1c880*/  LOP3.LUT R38, R38, R145, RZ, 0x3c, !PT ;  /* 0x0000009126267212 */ /* 0x000fe400078e3cff */
[----:B------:R-:W-:Y:S01]  /*1c890*/  SHF.R.U64 R3, R66, 0x3, RZ ;  /* 0x0000000342037819 */ /* 0x000fe200000012ff */
[--C-:B------:R-:W-:Y:S01]  /*1c8a0*/  IMAD.X R47, RZ, RZ, R75.reuse, P0 ;  /* 0x000000ffff2f7224 */ /* 0x100fe200000e064b */
[----:B------:R-:W-:Y:S01]  /*1c8b0*/  LOP3.LUT R145, R62, 0x380, RZ, 0xc0, !PT ;  /* 0x000003803e917812 */ /* 0x000fe200078ec0ff */
[--C-:B------:R-:W-:Y:S01]  /*1c8c0*/  IMAD.X R55, RZ, RZ, R75.reuse, P4 ;  /* 0x000000ffff377224 */ /* 0x100fe200020e064b */
[----:B------:R-:W-:Y:S01]  /*1c8d0*/  SHF.R.U64 R111, R111, 0x3, RZ ;  /* 0x000000036f6f7819 */ /* 0x000fe200000012ff */
[--C-:B------:R-:W-:Y:S01]  /*1c8e0*/  IMAD.X R59, RZ, RZ, R75.reuse, P3 ;  /* 0x000000ffff3b7224 */ /* 0x100fe200018e064b */
[----:B------:R-:W-:Y:S01]  /*1c8f0*/  SHF.R.U64 R141, R141, 0x3, RZ ;  /* 0x000000038d8d7819 */ /* 0x000fe200000012ff */
[--C-:B------:R-:W-:Y:S01]  /*1c900*/  IMAD.X R63, RZ, RZ, R75.reuse, P2 ;  /* 0x000000ffff3f7224 */ /* 0x100fe200010e064b */
[----:B------:R-:W-:Y:S01]  /*1c910*/  MOV R74, R74 ;  /* 0x0000004a004a7202 */ /* 0x000fe20000000f00 */
[----:B------:R-:W-:Y:S01]  /*1c920*/  BAR.SYNC.DEFER_BLOCKING 0x1, 0x100 ;  /* 0x0044000000007b1d */ /* 0x000fe20000010000 */
[--C-:B------:R-:W-:Y:S01]  /*1c930*/  IMAD.X R67, RZ, RZ, R75.reuse, P1 ;  /* 0x000000ffff437224 */ /* 0x100fe200008e064b */
[----:B------:R-:W-:Y:S01]  /*1c940*/  LOP3.LUT R58, R143, R58, RZ, 0x3c, !PT ;  /* 0x0000003a8f3a7212 */ /* 0x000fe200078e3cff */
[----:B------:R-:W-:-:S02]  /*1c950*/  IMAD.X R71, RZ, RZ, R75, P6 ;  /* 0x000000ffff477224 */ /* 0x000fc400030e064b */
[----:B------:R-:W-:Y:S01]  /*1c960*/  IMAD.X R9, RZ, RZ, R75, P5 ;  /* 0x000000ffff097224 */ /* 0x000fe200028e064b */
[----:B------:R-:W-:Y:S02]  /*1c970*/  LOP3.LUT R75, R70, 0x380, RZ, 0xc0, !PT ;  /* 0x00000380464b7812 */ /* 0x000fe400078ec0ff */
[----:B------:R-:W-:Y:S02]  /*1c980*/  LOP3.LUT R66, R3, R28, RZ, 0x3c, !PT ;  /* 0x0000001c03427212 */ /* 0x000fe400078e3cff */
[----:B------:R-:W-:Y:S02]  /*1c990*/  MOV R10, R10 ;  /* 0x0000000a000a7202 */ /* 0x000fe40000000f00 */
[----:B------:R-:W-:Y:S02]  /*1c9a0*/  SHF.R.U64 R145, R145, 0x3, RZ ;  /* 0x0000000391917819 */ /* 0x000fe400000012ff */
[----:B------:R-:W-:Y:S02]  /*1c9b0*/  LOP3.LUT R8, R111, R72, RZ, 0x3c, !PT ;  /* 0x000000486f087212 */ /* 0x000fe400078e3cff */
[----:B------:R-:W-:-:S02]  /*1c9c0*/  LOP3.LUT R54, R141, R54, RZ, 0x3c, !PT ;  /* 0x000000368d367212 */ /* 0x000fc400078e3cff */
[----:B------:R-:W-:Y:S02]  /*1c9d0*/  MOV R14, R14 ;  /* 0x0000000e000e7202 */ /* 0x000fe40000000f00 */
[----:B------:R-:W-:Y:S02]  /*1c9e0*/  SHF.R.U64 R75, R75, 0x3, RZ ;  /* 0x000000034b4b7819 */ /* 0x000fe400000012ff */
[----:B------:R-:W-:Y:S02]  /*1c9f0*/  MOV R20, R20 ;  /* 0x0000001400147202 */ /* 0x000fe40000000f00 */
[----:B------:R-:W-:Y:S01]  /*1ca00*/  MOV R3, R58 ;  /* 0x0000003a00037202 */ /* 0x000fe20000000f00 */
[----:B------:R-:W-:Y:S01]  /*1ca10*/  STSM.16.M88.4 [R74], R24 ;  /* 0x000000184a007844 */ /* 0x000fe20000000200 */
[----:B------:R-:W-:Y:S02]  /*1ca20*/  MOV R38, R38 ;  /* 0x0000002600267202 */ /* 0x000fe40000000f00 */
[----:B------:R-:W-:Y:S01]  /*1ca30*/  MOV R0, R66 ;  /* 0x0000004200007202 */ /* 0x000fe20000000f00 */
[----:B------:R0:W-:Y:S01]  /*1ca40*/  STSM.16.M88.4 [R10], R32 ;  /* 0x000000200a007844 */ /* 0x0001e20000000200 */
[----:B------:R-:W-:-:S02]  /*1ca50*/  F2FP.BF16.F32.PACK_AB R58, R61, R60 ;  /* 0x0000003c3d3a723e */ /* 0x000fc400000010ff */
[----:B------:R-:W-:Y:S02]  /*1ca60*/  F2FP.BF16.F32.PACK_AB R59, R129, R112 ;  /* 0x00000070813b723e */ /* 0x000fe400000010ff */
[----:B------:R-:W-:Y:S02]  /*1ca70*/  LOP3.LUT R62, R145, R62, RZ, 0x3c, !PT ;  /* 0x0000003e913e7212 */ /* 0x000fe400078e3cff */
[----:B------:R-:W-:Y:S02]  /*1ca80*/  MOV R46, R46 ;  /* 0x0000002e002e7202 */ /* 0x000fe40000000f00 */
[----:B------:R-:W-:Y:S02]  /*1ca90*/  MOV R21, R8 ;  /* 0x0000000800157202 */ /* 0x000fe40000000f00 */
[----:B------:R-:W-:Y:S02]  /*1caa0*/  F2FP.BF16.F32.PACK_AB R66, R69, R68 ;  /* 0x000000444542723e */ /* 0x000fe400000010ff */
[----:B------:R-:W-:Y:S01]  /*1cab0*/  F2FP.BF16.F32.PACK_AB R67, R127, R121 ;  /* 0x000000797f43723e */ /* 0x000fe200000010ff */
[----:B------:R-:W-:Y:S01]  /*1cac0*/  STSM.16.M88.4 [R14], R40 ;  /* 0x000000280e007844 */ /* 0x000fe20000000200 */
[----:B------:R-:W-:-:S02]  /*1cad0*/  MOV R54, R54 ;  /* 0x0000003600367202 */ /* 0x000fc40000000f00 */
[----:B------:R-:W-:Y:S02]  /*1cae0*/  F2FP.BF16.F32.PACK_AB R8, R73, R4 ;  /* 0x000000044908723e */ /* 0x000fe400000010ff */
[----:B------:R-:W-:Y:S02]  /*1caf0*/  F2FP.BF16.F32.PACK_AB R9, R126, R122 ;  /* 0x0000007a7e09723e */ /* 0x000fe400000010ff */
[----:B0-----:R-:W-:Y:S02]  /*1cb00*/  F2FP.BF16.F32.PACK_AB R10, R77, R76 ;  /* 0x0000004c4d0a723e */ /* 0x001fe400000010ff */
[----:B------:R-:W-:Y:S01]  /*1cb10*/  F2FP.BF16.F32.PACK_AB R11, R125, R78 ;  /* 0x0000004e7d0b723e */ /* 0x000fe200000010ff */
[----:B------:R-:W-:Y:S01]  /*1cb20*/  STSM.16.M88.4 [R20], R48 ;  /* 0x0000003014007844 */ /* 0x000fe20000000200 */
[----:B------:R-:W-:Y:S02]  /*1cb30*/  LOP3.LUT R70, R75, R70, RZ, 0x3c, !PT ;  /* 0x000000464b467212 */ /* 0x000fe400078e3cff */
[----:B------:R-:W-:Y:S01]  /*1cb40*/  MOV R62, R62 ;  /* 0x0000003e003e7202 */ /* 0x000fe20000000f00 */
[----:B------:R-:W-:Y:S01]  /*1cb50*/  STSM.16.M88.4 [R38], R56 ;  /* 0x0000003826007844 */ /* 0x000fe20000000200 */
[----:B------:R-:W-:-:S02]  /*1cb60*/  ISETP.NE.U32.AND P0, PT, RZ, UR4, PT ;  /* 0x00000004ff007c0c */ /* 0x000fc4000bf05070 */
[----:B----4-:R-:W-:Y:S01]  /*1cb70*/  IADD3 R24, P1, R102, UR4, RZ ;  /* 0x0000000466187c10 */ /* 0x010fe2000ff3e0ff */
[----:B------:R-:W-:Y:S01]  /*1cb80*/  STSM.16.M88.4 [R46], R64 ;  /* 0x000000402e007844 */ /* 0x000fe20000000200 */
[----:B------:R-:W-:-:S03]  /*1cb90*/  MOV R70, R70 ;  /* 0x0000004600467202 */ /* 0x000fc60000000f00 */
[----:B------:R0:W-:Y:S01]  /*1cba0*/  STSM.16.M88.4 [R54], R8 ;  /* 0x0000000836007844 */ /* 0x0001e20000000200 */
[----:B------:R-:W-:Y:S02]  /*1cbb0*/  ISETP.NE.AND.EX P0, PT, RZ, UR5, PT, P0 ;  /* 0x00000005ff007c0c */ /* 0x000fe4000bf05300 */
[----:B------:R-:W-:Y:S01]  /*1cbc0*/  IADD3.X R25, R94, UR5, RZ, P1, !PT ;  /* 0x000000055e197c10 */ /* 0x000fe20008ffe4ff */
[----:B------:R2:W-:Y:S01]  /*1cbd0*/  STSM.16.M88.4 [R3], R80 ;  /* 0x0000005003007844 */ /* 0x0005e20000000200 */
[----:B------:R-:W-:-:S03]  /*1cbe0*/  ULDC.64 UR4, c[0x0][0xc08] ;  /* 0x0003020000047ab9 */ /* 0x000fc60000000a00 */
[----:B------:R-:W-:Y:S01]  /*1cbf0*/  STSM.16.M88.4 [R62], R88 ;  /* 0x000000583e007844 */ /* 0x000fe20000000200 */
[----:B------:R-:W-:-:S03]  /*1cc00*/  ISETP.NE.U32.AND P2, PT, RZ, UR4, PT ;  /* 0x00000004ff007c0c */ /* 0x000fc6000bf45070 */
[----:B------:R3:W-:Y:S01]  /*1cc10*/  STSM.16.M88.4 [R0], R96 ;  /* 0x0000006000007844 */ /* 0x0007e20000000200 */
[----:B0-----:R-:W-:Y:S02]  /*1cc20*/  F2FP.BF16.F32.PACK_AB R8, R113, R139 ;  /* 0x0000008b7108723e */ /* 0x001fe400000010ff */
[----:B------:R-:W-:Y:S02]  /*1cc30*/  F2FP.BF16.F32.PACK_AB R9, R115, R114 ;  /* 0x000000727309723e */ /* 0x000fe400000010ff */
[----:B------:R-:W-:Y:S02]  /*1cc40*/  F2FP.BF16.F32.PACK_AB R10, R117, R116 ;  /* 0x00000074750a723e */ /* 0x000fe400000010ff */
[----:B------:R-:W-:Y:S01]  /*1cc50*/  F2FP.BF16.F32.PACK_AB R11, R119, R118 ;  /* 0x00000076770b723e */ /* 0x000fe200000010ff */
[----:B------:R0:W-:Y:S01]  /*1cc60*/  STSM.16.M88.4 [R70], R104 ;  /* 0x0000006846007844 */ /* 0x0001e20000000200 */
[----:B------:R-:W-:Y:S01]  /*1cc70*/  ISETP.NE.AND.EX P2, PT, RZ, UR5, PT, P2 ;  /* 0x00000005ff007c0c */ /* 0x000fe2000bf45320 */
[----:B------:R-:W-:Y:S01]  /*1cc80*/  IMAD.MOV.U32 R20, RZ, RZ, RZ ;  /* 0x000000ffff147224 */ /* 0x000fe200078e00ff */
[----:B--2---:R-:W2:Y:S01]  /*1cc90*/  LDC R3, c[0x0][0xbe8] ;  /* 0x0002fa00ff037b82 */ /* 0x004ea20000000800 */
[----:B------:R0:W-:Y:S07]  /*1cca0*/  STSM.16.M88.4 [R21], R8 ;  /* 0x0000000815007844 */ /* 0x0001ee0000000200 */
[----:B------:R-:W-:Y:S03]  /*1ccb0*/  BAR.SYNC.DEFER_BLOCKING 0x1, 0x100 ;  /* 0x0044000000007b1d */ /* 0x000fe60000010000 */
[----:B------:R-:W-:-:S03]  /*1ccc0*/  @P2 IADD3 R14, P3, R102, UR4, RZ ;  /* 0x00000004660e2c10 */ /* 0x000fc6000ff7e0ff */
[----:B------:R-:W-:Y:S02]  /*1ccd0*/  ULDC UR4, c[0x0][0xa88] ;  /* 0x0002a20000047ab9 */ /* 0x000fe40000000800 */
[----:B------:R-:W-:Y:S01]  /*1cce0*/  IMAD.U32 R4, RZ, RZ, UR4 ;  /* 0x00000004ff047e24 */ /* 0x000fe2000f8e00ff */
[----:B------:R-:W-:Y:S01]  /*1ccf0*/  @P2 IADD3.X R15, R94, UR5, RZ, P3, !PT ;  /* 0x000000055e0f2c10 */ /* 0x000fe20009ffe4ff */
[----:B------:R0:W5:Y:S04]  /*1cd00*/  @P0 LDG.E R20, desc[UR60][R24.64] ;  /* 0x0000003c18140981 */ /* 0x000168000c1e1900 */
[----:B------:R0:W5:Y:S01]  /*1cd10*/  @P2 LDG.E R4, desc[UR60][R14.64] ;  /* 0x0000003c0e042981 */ /* 0x000162000c1e1900 */
[----:B--2---:R-:W-:-:S13]  /*1cd20*/  ISETP.NE.AND P1, PT, R3, 0x1, PT ;  /* 0x000000010300780c */ /* 0x004fda0003f25270 */
[----:B---3--:R-:W2:Y:S08]  /*1cd30*/  @P1 LDC R0, c[0x0][0xbec] ;  /* 0x0002fb00ff001b82 */ /* 0x008eb00000000800 */
[----:B------:R-:W3:Y:S01]  /*1cd40*/  @P1 LDC R27, c[0x0][0xbf0] ;  /* 0x0002fc00ff1b1b82 */ /* 0x000ee20000000800 */
[----:B0-----:R-:W-:Y:S05]  /*1cd50*/  @P2 BRA `(.L_x_6192) ;  /* 0x0000000000102947 */ /* 0x001fea0003800000 */
[----:B------:R-:W-:Y:S05]  /*1cd60*/  @!P0 BRA `(.L_x_6192) ;  /* 0x00000000000c8947 */ /* 0x000fea0003800000 */
[----:B------:R-:W4:Y:S04]  /*1cd70*/  LDG.E R7, desc[UR60][R24.64] ;  /* 0x0000003c18077981 */ /* 0x000f28000c1e1900 */
[----:B-----5:R-:W4:Y:S02]  /*1cd80*/  LDG.E R4, desc[UR60][R24.64+0x4] ;  /* 0x0000043c18047981 */ /* 0x020f24000c1e1900 */
[----:B----4-:R-:W-:-:S07]  /*1cd90*/  IMAD.IADD R4, R4, 0x1, -R7 ;  /* 0x0000000104047824 */ /* 0x010fce00078e0a07 */
.L_x_6192:
[----:B------:R-:W4:Y:S01]  /*1cda0*/  LDL R7, [R1+0x38] ;  /* 0x0000380001077983 */ /* 0x000f220000100800 */
[----:B------:R-:W-:Y:S01]  /*1cdb0*/  ULDC.64 UR4, c[0x0][0xb90] ;  /* 0x0002e40000047ab9 */ /* 0x000fe20000000a00 */
[----:B-----5:R-:W-:Y:S01]  /*1cdc0*/  SHF.R.S32.HI R21, RZ, 0x1f, R20 ;  /* 0x0000001fff157819 */ /* 0x020fe20000011414 */
[----:B------:R-:W0:Y:S01]  /*1cdd0*/  @P1 LDC R69, c[0x0][0xbec] ;  /* 0x0002fb00ff451b82 */ /* 0x000e220000000800 */
[----:B------:R-:W3:Y:S04]  /*1cde0*/  LDL.LU R14, [R1+0x58] ;  /* 0x00005800010e7983 */ /* 0x000ee80000300800 */
[----:B------:R-:W3:Y:S03]  /*1cdf0*/  LDL.LU R10, [R1+0x4c] ;  /* 0x00004c00010a7983 */ /* 0x000ee60000300800 */
[----:B------:R-:W1:Y:S01]  /*1ce00*/  @P1 LDC R71, c[0x0][0xbf0] ;  /* 0x0002fc00ff471b82 */ /* 0x000e620000000800 */
[----:B------:R-:W3:Y:S04]  /*1ce10*/  LDL.LU R70, [R1+0x40] ;  /* 0x0000400001467983 */ /* 0x000ee80000300800 */
[----:B------:R-:W3:Y:S04]  /*1ce20*/  LDL R68, [R1+0x5c] ;  /* 0x00005c0001447983 */ /* 0x000ee80000100800 */
[----:B------:R-:W3:Y:S04]  /*1ce30*/  LDL R66, [R1+0x3c] ;  /* 0x00003c0001427983 */ /* 0x000ee80000100800 */
[----:B------:R-:W3:Y:S01]  /*1ce40*/  LDL R34, [R1+0x80] ;  /* 0x0000800001227983 */ /* 0x000ee20000100800 */
[----:B----4-:R-:W-:-:S04]  /*1ce50*/  IMAD.IADD R25, R7, 0x1, R225 ;  /* 0x0000000107197824 */ /* 0x010fc800078e02e1 */
[----:B--2---:R-:W-:-:S04]  /*1ce60*/  @P1 IMAD.HI.U32 R0, R25, R0, RZ ;  /* 0x0000000019001227 */ /* 0x004fc800078e00ff */
[----:B------:R-:W-:Y:S01]  /*1ce70*/  IMAD.MOV.U32 R11, RZ, RZ, R25 ;  /* 0x000000ffff0b7224 */ /* 0x000fe200078e0019 */
[----:B---3--:R-:W-:Y:S02]  /*1ce80*/  @P1 SHF.R.U32.HI R11, RZ, R27, R0 ;  /* 0x0000001bff0b1219 */ /* 0x008fe40000011600 */
[----:B------:R-:W2:Y:S01]  /*1ce90*/  LDL R27, [R1+0x60] ;  /* 0x00006000011b7983 */ /* 0x000ea20000100800 */
[----:B------:R-:W-:Y:S01]  /*1cea0*/  SHF.R.S32.HI R64, RZ, 0x1f, R70 ;  /* 0x0000001fff407819 */ /* 0x000fe20000011446 */
[----:B------:R-:W-:Y:S01]  /*1ceb0*/  IMAD.WIDE.U32 R8, R70, UR4, R20 ;  /* 0x0000000446087c25 */ /* 0x000fe2000f8e0014 */
[----:B------:R-:W-:Y:S02]  /*1cec0*/  SEL R28, R10, RZ, !P0 ;  /* 0x000000ff0a1c7207 */ /* 0x000fe40004000000 */
[----:B------:R-:W-:Y:S01]  /*1ced0*/  SEL R0, R14, RZ, !P0 ;  /* 0x000000ff0e007207 */ /* 0x000fe20004000000 */
[----:B------:R-:W-:-:S04]  /*1cee0*/  IMAD R7, R64, UR4, RZ ;  /* 0x0000000440077c24 */ /* 0x000fc8000f8e02ff */
[----:B------:R-:W-:Y:S01]  /*1cef0*/  IMAD R15, R70, UR5, R7 ;  /* 0x00000005460f7c24 */ /* 0x000fe2000f8e0207 */
[----:B------:R-:W-:Y:S01]  /*1cf00*/  ULDC.64 UR4, c[0x0][0xb98] ;  /* 0x0002e60000047ab9 */ /* 0x000fe20000000a00 */
[----:B------:R-:W-:Y:S02]  /*1cf10*/  IMAD R7, R68, 0x40, R224 ;  /* 0x0000004044077824 */ /* 0x000fe400078e02e0 */
[----:B------:R-:W-:Y:S02]  /*1cf20*/  IMAD.IADD R9, R9, 0x1, R15 ;  /* 0x0000000109097824 */ /* 0x000fe400078e020f */
        /* <DEDUP_REMOVED lines=15> */
[----:B------:R-:W-:Y:S01]  /*1d020*/  LOP3.LUT R8, R25, 0x380, RZ, 0xc0, !PT ;  /* 0x0000038019087812 */ /* 0x000fe200078ec0ff */
[----:B------:R-:W-:Y:S02]  /*1d030*/  ULDC.64 UR4, c[0x0][0xb50] ;  /* 0x0002d40000047ab9 */ /* 0x000fe40000000a00 */
[----:B------:R-:W-:Y:S01]  /*1d040*/  IMAD.IADD R7, R11, 0x1, R9 ;  /* 0x000000010b077824 */ /* 0x000fe200078e0209 */
[----:B------:R-:W-:Y:S02]  /*1d050*/  LEA R11, P0, R10, UR4, 0x2 ;  /* 0x000000040a0b7c11 */ /* 0x000fe4000f8010ff */
[----:B------:R-:W-:Y:S02]  /*1d060*/  SHF.R.U64 R8, R8, 0x3, RZ ;  /* 0x0000000308087819 */ /* 0x000fe400000012ff */
[----:B------:R-:W-:Y:S01]  /*1d070*/  LEA.HI.X R26, R10, UR5, R7, 0x2, P0 ;  /* 0x000000050a1a7c11 */ /* 0x000fe200080f1407 */
[----:B------:R-:W-:Y:S01]  /*1d080*/  ULDC.64 UR4, c[0x0][0xaa0] ;  /* 0x0002a80000047ab9 */ /* 0x000fe20000000a00 */
[----:B------:R-:W-:-:S02]  /*1d090*/  LOP3.LUT R8, R8, R25, RZ, 0x3c, !PT ;  /* 0x0000001908087212 */ /* 0x000fc400078e3cff */
[C---:B------:R-:W-:Y:S02]  /*1d0a0*/  IADD3 R37, P0, R12.reuse, 0x5000, RZ ;  /* 0x000050000c257810 */ /* 0x040fe40007f1e0ff */
[C---:B------:R-:W-:Y:S02]  /*1d0b0*/  IADD3 R15, P6, R12.reuse, 0x2000, RZ ;  /* 0x000020000c0f7810 */ /* 0x040fe40007fde0ff */
[C---:B------:R-:W-:Y:S02]  /*1d0c0*/  IADD3 R25, P5, R12.reuse, 0x3000, RZ ;  /* 0x000030000c197810 */ /* 0x040fe40007fbe0ff */
[C---:B------:R-:W-:Y:S01]  /*1d0d0*/  IADD3 R33, P4, R12.reuse, 0x4000, RZ ;  /* 0x000040000c217810 */ /* 0x040fe20007f9e0ff */
[----:B------:R-:W-:Y:S01]  /*1d0e0*/  IMAD R21, R21, UR4, RZ ;  /* 0x0000000415157c24 */ /* 0x000fe2000f8e02ff */
[----:B------:R-:W-:Y:S02]  /*1d0f0*/  IADD3 R41, P3, R12, 0x6000, RZ ;  /* 0x000060000c297810 */ /* 0x000fe40007f7e0ff */
[----:B------:R-:W-:-:S02]  /*1d100*/  IADD3.X R9, RZ, R13, RZ, P2, !PT ;  /* 0x0000000dff097210 */ /* 0x000fc400017fe4ff */
[----:B------:R-:W-:Y:S02]  /*1d110*/  LOP3.LUT R36, R37, 0x380, RZ, 0xc0, !PT ;  /* 0x0000038025247812 */ /* 0x000fe400078ec0ff */
[----:B------:R-:W-:Y:S02]  /*1d120*/  IADD3 R45, P2, R12, 0x7000, RZ ;  /* 0x000070000c2d7810 */ /* 0x000fe40007f5e0ff */
[----:B------:R-:W-:Y:S02]  /*1d130*/  LOP3.LUT R14, R15, 0x380, RZ, 0xc0, !PT ;  /* 0x000003800f0e7812 */ /* 0x000fe400078ec0ff */
[----:B------:R-:W-:Y:S02]  /*1d140*/  LOP3.LUT R24, R25, 0x380, RZ, 0xc0, !PT ;  /* 0x0000038019187812 */ /* 0x000fe400078ec0ff */
[----:B------:R-:W-:Y:S01]  /*1d150*/  LOP3.LUT R32, R33, 0x380, RZ, 0xc0, !PT ;  /* 0x0000038021207812 */ /* 0x000fe200078ec0ff */
[----:B------:R-:W-:Y:S01]  /*1d160*/  SHFL.IDX PT, R54, R11, RZ, 0x1c1f ;  /* 0x001c1fff0b367589 */ /* 0x000fe200000e0000 */
[----:B------:R-:W-:Y:S01]  /*1d170*/  LOP3.LUT R40, R41, 0x380, RZ, 0xc0, !PT ;  /* 0x0000038029287812 */ /* 0x000fe200078ec0ff */
[----:B------:R-:W-:Y:S01]  /*1d180*/  IMAD R67, R20, UR5, R21 ;  /* 0x0000000514437c24 */ /* 0x000fe2000f8e0215 */
[----:B------:R-:W-:Y:S01]  /*1d190*/  SHF.R.U64 R36, R36, 0x3, RZ ;  /* 0x0000000324247819 */ /* 0x000fe200000012ff */
[----:B------:R-:W3:Y:S01]  /*1d1a0*/  SHFL.IDX PT, R55, R26, RZ, 0x1c1f ;  /* 0x001c1fff1a377589 */ /* 0x000ee200000e0000 */
[----:B------:R-:W-:Y:S01]  /*1d1b0*/  LOP3.LUT R44, R45, 0x380, RZ, 0xc0, !PT ;  /* 0x000003802d2c7812 */ /* 0x000fe200078ec0ff */
[----:B------:R-:W-:Y:S01]  /*1d1c0*/  IMAD.WIDE.U32 R20, R20, UR4, RZ ;  /* 0x0000000414147c25 */ /* 0x000fe2000f8e00ff */
[----:B------:R-:W-:Y:S01]  /*1d1d0*/  SHF.R.U64 R14, R14, 0x3, RZ ;  /* 0x000000030e0e7819 */ /* 0x000fe200000012ff */
[----:B------:R-:W-:Y:S01]  /*1d1e0*/  SHFL.IDX PT, R58, R11, 0x1, 0x1c1f ;  /* 0x003c1f000b3a7f89 */ /* 0x000fe200000e0000 */
[----:B------:R-:W-:Y:S01]  /*1d1f0*/  SHF.R.U64 R24, R24, 0x3, RZ ;  /* 0x0000000318187819 */ /* 0x000fe200000012ff */
[----:B------:R-:W-:Y:S01]  /*1d200*/  IMAD R66, R66, 0x20, R68 ;  /* 0x0000002042427824 */ /* 0x000fe200078e0244 */
[----:B------:R-:W-:Y:S01]  /*1d210*/  SHF.R.U64 R32, R32, 0x3, RZ ;  /* 0x0000000320207819 */ /* 0x000fe200000012ff */
[----:B------:R-:W4:Y:S01]  /*1d220*/  SHFL.IDX PT, R59, R26, 0x1, 0x1c1f ;  /* 0x003c1f001a3b7f89 */ /* 0x000f2200000e0000 */
[----:B------:R-:W-:Y:S01]  /*1d230*/  SHF.R.U64 R40, R40, 0x3, RZ ;  /* 0x0000000328287819 */ /* 0x000fe200000012ff */
[----:B------:R-:W-:Y:S01]  /*1d240*/  IMAD.IADD R34, R34, 0x1, R225 ;  /* 0x0000000122227824 */ /* 0x000fe200078e02e1 */
[----:B------:R-:W-:Y:S01]  /*1d250*/  ULDC.64 UR4, c[0x0][0xae8] ;  /* 0x0002ba0000047ab9 */ /* 0x000fe20000000a00 */
[----:B------:R-:W-:Y:S01]  /*1d260*/  LOP3.LUT R36, R36, R37, RZ, 0x3c, !PT ;  /* 0x0000002524247212 */ /* 0x000fe200078e3cff */
[----:B------:R-:W-:Y:S01]  /*1d270*/  IMAD.IADD R21, R21, 0x1, R67 ;  /* 0x0000000115157824 */ /* 0x000fe200078e0243 */
[----:B------:R-:W-:Y:S01]  /*1d280*/  SHF.R.U64 R44, R44, 0x3, RZ ;  /* 0x000000032c2c7819 */ /* 0x000fe200000012ff */
[----:B------:R-:W-:Y:S01]  /*1d290*/  IMAD R64, R64, UR4, RZ ;  /* 0x0000000440407c24 */ /* 0x000fe2000f8e02ff */
[----:B------:R-:W-:Y:S01]  /*1d2a0*/  LOP3.LUT R14, R14, R15, RZ, 0x3c, !PT ;  /* 0x0000000f0e0e7212 */ /* 0x000fe200078e3cff */
[--C-:B------:R-:W-:Y:S01]  /*1d2b0*/  IMAD.X R37, RZ, RZ, R13.reuse, P0 ;  /* 0x000000ffff257224 */ /* 0x100fe200000e060d */
[----:B------:R-:W-:Y:S01]  /*1d2c0*/  LOP3.LUT R24, R24, R25, RZ, 0x3c, !PT ;  /* 0x0000001918187212 */ /* 0x000fe200078e3cff */
[----:B------:R-:W-:Y:S01]  /*1d2d0*/  IMAD R65, R4, R3, RZ ;  /* 0x0000000304417224 */ /* 0x000fe200078e02ff */
[----:B------:R-:W-:Y:S01]  /*1d2e0*/  LOP3.LUT R32, R32, R33, RZ, 0x3c, !PT ;  /* 0x0000002120207212 */ /* 0x000fe200078e3cff */
[----:B------:R-:W-:Y:S01]  /*1d2f0*/  IMAD.IADD R66, R225, 0x1, R66 ;  /* 0x00000001e1427824 */ /* 0x000fe200078e0242 */
[----:B------:R-:W-:Y:S01]  /*1d300*/  LOP3.LUT R40, R40, R41, RZ, 0x3c, !PT ;  /* 0x0000002928287212 */ /* 0x000fe200078e3cff */
[--C-:B------:R-:W-:Y:S01]  /*1d310*/  IMAD.X R15, RZ, RZ, R13.reuse, P6 ;  /* 0x000000ffff0f7224 */ /* 0x100fe200030e060d */
[C---:B------:R-:W-:Y:S01]  /*1d320*/  IADD3 R49, P6, R12.reuse, 0x8000, RZ ;  /* 0x000080000c317810 */ /* 0x040fe20007fde0ff */
[--C-:B------:R-:W-:Y:S01]  /*1d330*/  IMAD.X R25, RZ, RZ, R13.reuse, P5 ;  /* 0x000000ffff197224 */ /* 0x100fe200028e060d */
[C---:B------:R-:W-:Y:S01]  /*1d340*/  IADD3 R53, P5, R12.reuse, 0x9000, RZ ;  /* 0x000090000c357810 */ /* 0x040fe20007fbe0ff */
[--C-:B------:R-:W-:Y:S01]  /*1d350*/  IMAD.X R33, RZ, RZ, R13.reuse, P4 ;  /* 0x000000ffff217224 */ /* 0x100fe200020e060d */
[----:B------:R-:W-:Y:S01]  /*1d360*/  IADD3 R57, P4, R12, 0xa000, RZ ;  /* 0x0000a0000c397810 */ /* 0x000fe20007f9e0ff */
[----:B------:R-:W-:Y:S01]  /*1d370*/  VIADD R10, R34, 0x8 ;  /* 0x00000008220a7836 */ /* 0x000fe20000000000 */
[----:B------:R-:W-:Y:S01]  /*1d380*/  LOP3.LUT R44, R44, R45, RZ, 0x3c, !PT ;  /* 0x0000002d2c2c7212 */ /* 0x000fe200078e3cff */
[----:B------:R-:W-:Y:S01]  /*1d390*/  IMAD.X R41, RZ, RZ, R13, P3 ;  /* 0x000000ffff297224 */ /* 0x000fe200018e060d */
[----:B------:R-:W-:Y:S01]  /*1d3a0*/  IADD3 R7, P3, R12, 0xb000, RZ ;  /* 0x0000b0000c077810 */ /* 0x000fe20007f7e0ff */
[----:B------:R-:W-:-:S02]  /*1d3b0*/  IMAD R67, R70, UR5, R64 ;  /* 0x0000000546437c24 */ /* 0x000fc4000f8e0240 */
[----:B------:R-:W-:Y:S01]  /*1d3c0*/  IMAD.WIDE.U32 R20, R70, UR4, R20 ;  /* 0x0000000446147c25 */ /* 0x000fe2000f8e0014 */
[----:B------:R-:W-:Y:S01]  /*1d3d0*/  LOP3.LUT R48, R49, 0x380, RZ, 0xc0, !PT ;  /* 0x0000038031307812 */ /* 0x000fe200078ec0ff */
[----:B------:R-:W-:Y:S02]  /*1d3e0*/  ULDC.64 UR4, c[0x0][0xaf0] ;  /* 0x0002bc0000047ab9 */ /* 0x000fe40000000a00 */
[----:B------:R-:W-:Y:S02]  /*1d3f0*/  IMAD.X R45, RZ, RZ, R13, P2 ;  /* 0x000000ffff2d7224 */ /* 0x000fe400010e060d */
[----:B0-----:R-:W-:Y:S01]  /*1d400*/  @P1 IMAD.HI.U32 R64, R66, R69, RZ ;  /* 0x0000004542401227 */ /* 0x001fe200078e00ff */
[----:B------:R-:W-:Y:S02]  /*1d410*/  LOP3.LUT R52, R53, 0x380, RZ, 0xc0, !PT ;  /* 0x0000038035347812 */ /* 0x000fe400078ec0ff */
[----:B------:R-:W-:Y:S01]  /*1d420*/  LOP3.LUT R56, R57, 0x380, RZ, 0xc0, !PT ;  /* 0x0000038039387812 */ /* 0x000fe200078ec0ff */
[----:B------:R-:W-:Y:S01]  /*1d430*/  IMAD.IADD R21, R21, 0x1, R67 ;  /* 0x0000000115157824 */ /* 0x000fe200078e0243 */
[----:B------:R-:W-:Y:S01]  /*1d440*/  LOP3.LUT R61, R12, 0x380, RZ, 0xc0, !PT ;  /* 0x000003800c3d7812 */ /* 0x000fe200078ec0ff */
[----:B------:R-:W-:Y:S01]  /*1d450*/  IMAD.MOV.U32 R67, RZ, RZ, R66 ;  /* 0x000000ffff437224 */ /* 0x000fe200078e0042 */
[----:B------:R-:W-:Y:S01]  /*1d460*/  LOP3.LUT R4, R7, 0x380, RZ, 0xc0, !PT ;  /* 0x0000038007047812 */ /* 0x000fe200078ec0ff */
[----:B------:R-:W-:Y:S01]  /*1d470*/  IMAD R69, R0, UR4, RZ ;  /* 0x0000000400457c24 */ /* 0x000fe2000f8e02ff */
[----:B-1----:R-:W-:-:S02]  /*1d480*/  @P1 SHF.R.U32.HI R67, RZ, R71, R64 ;  /* 0x00000047ff431219 */ /* 0x002fc40000011640 */
[----:B------:R-:W-:Y:S02]  /*1d490*/  SHF.R.U64 R48, R48, 0x3, RZ ;  /* 0x0000000330307819 */ /* 0x000fe400000012ff */
[----:B------:R-:W-:Y:S02]  /*1d4a0*/  SHF.R.U64 R52, R52, 0x3, RZ ;  /* 0x0000000334347819 */ /* 0x000fe400000012ff */
[----:B------:R-:W-:Y:S02]  /*1d4b0*/  SHF.R.U64 R56, R56, 0x3, RZ ;  /* 0x0000000338387819 */ /* 0x000fe400000012ff */
[----:B------:R-:W-:Y:S02]  /*1d4c0*/  SHF.R.U64 R61, R61, 0x3, RZ ;  /* 0x000000033d3d7819 */ /* 0x000fe400000012ff */
[----:B------:R-:W-:Y:S01]  /*1d4d0*/  SHF.R.U64 R4, R4, 0x3, RZ ;  /* 0x0000000304047819 */ /* 0x000fe200000012ff */
[C---:B------:R-:W-:Y:S01]  /*1d4e0*/  IMAD R69, R28.reuse, UR5, R69 ;  /* 0x000000051c457c24 */ /* 0x040fe2000f8e0245 */
[----:B------:R-:W-:Y:S01]  /*1d4f0*/  SHF.R.S32.HI R0, RZ, 0x1f, R67 ;  /* 0x0000001fff007819 */ /* 0x000fe20000011443 */
[----:B------:R-:W-:Y:S01]  /*1d500*/  IMAD.WIDE.U32 R20, R28, UR4, R20 ;  /* 0x000000041c147c25 */ /* 0x000fe2000f8e0014 */
[----:B------:R-:W-:Y:S01]  /*1d510*/  LOP3.LUT R48, R48, R49, RZ, 0x3c, !PT ;  /* 0x0000003130307212 */ /* 0x000fe200078e3cff */
[----:B------:R-:W-:Y:S01]  /*1d520*/  ULDC.64 UR4, c[0x0][0xae0] ;  /* 0x0002b80000047ab9 */ /* 0x000fe20000000a00 */
[----:B------:R-:W-:Y:S01]  /*1d530*/  LOP3.LUT R52, R52, R53, RZ, 0x3c, !PT ;  /* 0x0000003534347212 */ /* 0x000fe200078e3cff */
[----:B------:R-:W-:Y:S01]  /*1d540*/  IMAD.MOV R28, RZ, RZ, -R67 ;  /* 0x000000ffff1c7224 */ /* 0x000fe200078e0a43 */
[----:B------:R-:W-:Y:S01]  /*1d550*/  LOP3.LUT R56, R56, R57, RZ, 0x3c, !PT ;  /* 0x0000003938387212 */ /* 0x000fe200078e3cff */
[--C-:B------:R-:W-:Y:S01]  /*1d560*/  IMAD.X R49, RZ, RZ, R13.reuse, P6 ;  /* 0x000000ffff317224 */ /* 0x100fe200030e060d */
[----:B------:R-:W-:Y:S01]  /*1d570*/  LOP3.LUT R60, R61, R12, RZ, 0x3c, !PT ;  /* 0x0000000c3d3c7212 */ /* 0x000fe200078e3cff */
[--C-:B------:R-:W-:Y:S01]  /*1d580*/  IMAD.X R53, RZ, RZ, R13.reuse, P5 ;  /* 0x000000ffff357224 */ /* 0x100fe200028e060d */
[----:B------:R-:W-:Y:S01]  /*1d590*/  LOP3.LUT R62, R4, R7, RZ, 0x3c, !PT ;  /* 0x00000007043e7212 */ /* 0x000fe200078e3cff */
[----:B------:R-:W-:-:S02]  /*1d5a0*/  IMAD.X R57, RZ, RZ, R13, P4 ;  /* 0x000000ffff397224 */ /* 0x000fc400020e060d */
[--C-:B------:R-:W-:Y:S02]  /*1d5b0*/  IMAD.X R63, RZ, RZ, R13.reuse, P3 ;  /* 0x000000ffff3f7224 */ /* 0x100fe400018e060d */
[----:B------:R-:W-:Y:S02]  /*1d5c0*/  IMAD.MOV.U32 R61, RZ, RZ, R13 ;  /* 0x000000ffff3d7224 */ /* 0x000fe400078e000d */
[----:B------:R-:W-:Y:S02]  /*1d5d0*/  IMAD R0, R0, UR4, RZ ;  /* 0x0000000400007c24 */ /* 0x000fe4000f8e02ff */
[----:B------:R-:W-:Y:S02]  /*1d5e0*/  IMAD R3, R3, R28, R66 ;  /* 0x0000001c03037224 */ /* 0x000fe400078e0242 */
[----:B------:R-:W-:Y:S02]  /*1d5f0*/  IMAD.IADD R21, R21, 0x1, R69 ;  /* 0x0000000115157824 */ /* 0x000fe400078e0245 */
[C---:B------:R-:W-:Y:S01]  /*1d600*/  IMAD R69, R67.reuse, UR5, R0 ;  /* 0x0000000543457c24 */ /* 0x040fe2000f8e0200 */
[----:B------:R-:W-:Y:S01]  /*1d610*/  SHF.R.S32.HI R0, RZ, 0x1f, R3 ;  /* 0x0000001fff007819 */ /* 0x000fe20000011403 */
[----:B------:R-:W-:Y:S01]  /*1d620*/  IMAD.WIDE.U32 R20, R67, UR4, R20 ;  /* 0x0000000443147c25 */ /* 0x000fe2000f8e0014 */
[----:B------:R-:W-:-:S03]  /*1d630*/  ULDC.64 UR4, c[0x0][0xad8] ;  /* 0x0002b60000047ab9 */ /* 0x000fc60000000a00 */
[----:B------:R-:W-:Y:S02]  /*1d640*/  IMAD.IADD R70, R68, 0x1, R225 ;  /* 0x0000000144467824 */ /* 0x000fe400078e02e1 */
[----:B------:R-:W-:Y:S02]  /*1d650*/  IMAD.IADD R21, R21, 0x1, R69 ;  /* 0x0000000115157824 */ /* 0x000fe400078e0245 */
[----:B------:R-:W-:Y:S02]  /*1d660*/  IMAD R28, R0, UR4, RZ ;  /* 0x00000004001c7c24 */ /* 0x000fe4000f8e02ff */
[----:B------:R-:W-:Y:S02]  /*1d670*/  VIADD R0, R70, 0x20 ;  /* 0x0000002046007836 */ /* 0x000fe40000000000 */
[C---:B------:R-:W-:Y:S02]  /*1d680*/  IMAD R67, R3.reuse, UR5, R28 ;  /* 0x0000000503437c24 */ /* 0x040fe4000f8e021c */
[----:B------:R-:W-:Y:S01]  /*1d690*/  IMAD.WIDE.U32 R20, R3, UR4, R20 ;  /* 0x0000000403147c25 */ /* 0x000fe2000f8e0014 */
[----:B------:R-:W-:Y:S01]  /*1d6a0*/  ULDC.64 UR4, c[0x0][0xa80] ;  /* 0x0002a00000047ab9 */ /* 0x000fe20000000a00 */
[----:B------:R-:W-:-:S02]  /*1d6b0*/  ISETP.GE.AND P1, PT, R0, R65, PT ;  /* 0x000000410000720c */ /* 0x000fc40003f26270 */
[----:B------:R-:W-:Y:S01]  /*1d6c0*/  IMAD.IADD R3, R21, 0x1, R67 ;  /* 0x0000000115037824 */ /* 0x000fe200078e0243 */
[----:B------:R-:W-:Y:S01]  /*1d6d0*/  LEA R64, P3, R20, UR4, 0x1 ;  /* 0x0000000414407c11 */ /* 0x000fe2000f8608ff */
[----:B------:R-:W-:-:S03]  /*1d6e0*/  VIADD R0, R2, 0x30820 ;  /* 0x0003082002007836 */ /* 0x000fc60000000000 */
[----:B------:R-:W-:Y:S01]  /*1d6f0*/  LEA.HI.X R3, R20, UR5, R3, 0x1, P3 ;  /* 0x0000000514037c11 */ /* 0x000fe200098f0c03 */
[----:B------:R-:W-:Y:S01]  /*1d700*/  VIADD R28, R70, 0x40 ;  /* 0x00000040461c7836 */ /* 0x000fe20000000000 */
[----:B------:R-:W-:Y:S01]  /*1d710*/  PRMT R0, RZ, 0x654, R0 ;  /* 0x00000654ff007816 */ /* 0x000fe20000000000 */
[C---:B------:R-:W-:Y:S02]  /*1d720*/  VIADD R74, R224.reuse, 0x40 ;  /* 0x00000040e04a7836 */ /* 0x040fe40000000000 */
[C---:B------:R-:W-:Y:S01]  /*1d730*/  VIADD R71, R224.reuse, 0x80 ;  /* 0x00000080e0477836 */ /* 0x040fe20000000000 */
[----:B------:R-:W0:Y:S01]  /*1d740*/  SHFL.IDX PT, R67, R64, RZ, 0x181f ;  /* 0x00181fff40437589 */ /* 0x000e2200000e0000 */
[----:B------:R-:W-:Y:S03]  /*1d750*/  BSSY B1, `(.L_x_6193) ;  /* 0x000002e000017945 */ /* 0x000fe60003800000 */
[----:B------:R-:W1:Y:S01]  /*1d760*/  SHFL.IDX PT, R69, R3, RZ, 0x181f ;  /* 0x00181fff03457589 */ /* 0x000e6200000e0000 */
[----:B------:R-:W-:Y:S01]  /*1d770*/  SHF.R.S32.HI R72, RZ, 0x1f, R74 ;  /* 0x0000001fff487819 */ /* 0x000fe2000001144a */
[----:B------:R-:W-:Y:S01]  /*1d780*/  VIADD R73, R224, 0x80 ;  /* 0x00000080e0497836 */ /* 0x000fe20000000000 */
[----:B------:R-:W-:-:S02]  /*1d790*/  SHF.R.S32.HI R71, RZ, 0x1f, R71 ;  /* 0x0000001fff477819 */ /* 0x000fc40000011447 */
[----:B--2---:R-:W-:-:S04]  /*1d7a0*/  LOP3.LUT P0, RZ, R27, 0x3, RZ, 0xc0, !PT ;  /* 0x000000031bff7812 */ /* 0x004fc8000780c0ff */
[-C--:B------:R-:W-:Y:S02]  /*1d7b0*/  ISETP.GE.OR P2, PT, R34, R65.reuse, P0 ;  /* 0x000000412200720c */ /* 0x080fe40000746670 */
[----:B------:R-:W-:-:S11]  /*1d7c0*/  ISETP.GE.OR P0, PT, R10, R65, P0 ;  /* 0x000000410a00720c */ /* 0x000fd60000706670 */
[----:B---3--:R-:W-:Y:S04]  /*1d7d0*/  @!P2 ST.E desc[UR60][R54.64], R5 ;  /* 0x000000053600a985 */ /* 0x008fe8000c10193c */
[----:B----4-:R2:W-:Y:S04]  /*1d7e0*/  @!P0 ST.E desc[UR60][R58.64], R6 ;  /* 0x000000063a008985 */ /* 0x0105e8000c10193c */
[----:B------:R-:W5:Y:S04]  /*1d7f0*/  LD.E.128 R8, desc[UR60][R8.64] ;  /* 0x0000003c08087980 */ /* 0x000f68000c101d00 */
[----:B------:R-:W5:Y:S04]  /*1d800*/  LD.E.128 R12, desc[UR60][R14.64] ;  /* 0x0000003c0e0c7980 */ /* 0x000f68000c101d00 */
[----:B--2---:R2:W5:Y:S04]  /*1d810*/  LD.E.128 R4, desc[UR60][R60.64] ;  /* 0x0000003c3c047980 */ /* 0x004568000c101d00 */
        /* <DEDUP_REMOVED lines=14> */
[----:B---3--:R-:W3:Y:S01]  /*1d900*/  FENCE.VIEW.ASYNC.S ;  /* 0x00000000000073c6 */ /* 0x008ee20000000000 */
[----:B------:R-:W-:-:S02]  /*1d910*/  ISETP.GE.AND P2, PT, R70, R65, PT ;  /* 0x000000414600720c */ /* 0x000fc40003f46270 */
[----:B------:R-:W-:Y:S02]  /*1d920*/  ISETP.GE.AND P0, PT, R28, R65, PT ;  /* 0x000000411c00720c */ /* 0x000fe40003f06270 */
[----:B------:R-:W-:Y:S01]  /*1d930*/  SHF.R.S32.HI R28, RZ, 0x1f, R224 ;  /* 0x0000001fff1c7819 */ /* 0x000fe200000114e0 */
[----:B---3--:R2:W-:Y:S08]  /*1d940*/  SYNCS.ARRIVE.TRANS64.RED.A1T0 RZ, [R0+URZ], RZ ;  /* 0x000000ff00ff79a7 */ /* 0x0085f0000810043f */
[----:B012---:R-:W-:Y:S05]  /*1d950*/  @P2 BRA `(.L_x_6194) ;  /* 0x0000000000342947 */ /* 0x007fea0003800000 */
[----:B------:R-:W-:Y:S02]  /*1d960*/  ULDC UR4, c[0x0][0xac8] ;  /* 0x0002b20000047ab9 */ /* 0x000fe40000000800 */
[----:B------:R-:W-:Y:S02]  /*1d970*/  ISETP.GE.AND P4, PT, R224, UR4, PT ;  /* 0x00000004e0007c0c */ /* 0x000fe4000bf86270 */
[----:B------:R-:W-:Y:S02]  /*1d980*/  ISETP.GE.AND P3, PT, R74, UR4, PT ;  /* 0x000000044a007c0c */ /* 0x000fe4000bf66270 */
[----:B------:R-:W-:-:S09]  /*1d990*/  ISETP.GE.AND P2, PT, R73, UR4, PT ;  /* 0x0000000449007c0c */ /* 0x000fd2000bf46270 */
[-C--:B------:R-:W-:Y:S02]  /*1d9a0*/  @!P4 LEA R20, P6, R224, R67.reuse, 0x1 ;  /* 0x00000043e014c211 */ /* 0x080fe400078c08ff */
[----:B------:R-:W-:Y:S02]  /*1d9b0*/  @!P3 LEA R66, P5, R74, R67, 0x1 ;  /* 0x000000434a42b211 */ /* 0x000fe400078a08ff */
[----:B------:R-:W-:Y:S02]  /*1d9c0*/  @!P4 LEA.HI.X R21, R224, R69, R28, 0x1, P6 ;  /* 0x00000045e015c211 */ /* 0x000fe400030f0c1c */
[C---:B------:R-:W-:Y:S02]  /*1d9d0*/  @!P2 LEA R68, P6, R73.reuse, R67, 0x1 ;  /* 0x000000434944a211 */ /* 0x040fe400078c08ff */
[-C--:B------:R-:W-:Y:S01]  /*1d9e0*/  @!P3 LEA.HI.X R67, R74, R69.reuse, R72, 0x1, P5 ;  /* 0x000000454a43b211 */ /* 0x080fe200028f0c48 */
[----:B-----5:R0:W-:Y:S01]  /*1d9f0*/  @!P4 ST.E.128 desc[UR60][R20.64], R4 ;  /* 0x000000041400c985 */ /* 0x0201e2000c101d3c */
[----:B------:R-:W-:-:S03]  /*1da00*/  @!P2 LEA.HI.X R69, R73, R69, R71, 0x1, P6 ;  /* 0x000000454945a211 */ /* 0x000fc600030f0c47 */
[----:B------:R0:W-:Y:S04]  /*1da10*/  @!P3 ST.E.128 desc[UR60][R66.64], R32 ;  /* 0x000000204200b985 */ /* 0x0001e8000c101d3c */
[----:B------:R0:W-:Y:S02]  /*1da20*/  @!P2 ST.E.128 desc[UR60][R68.64], R48 ;  /* 0x000000304400a985 */ /* 0x0001e4000c101d3c */
.L_x_6194:
[----:B------:R-:W-:Y:S05]  /*1da30*/  BSYNC B1 ;  /* 0x0000000000017941 */ /* 0x000fea0003800000 */
.L_x_6193:
[----:B0-----:R0:W1:Y:S01]  /*1da40*/  SHFL.IDX PT, R21, R3, 0x1, 0x181f ;  /* 0x00381f0003157f89 */ /* 0x00106200000e0000 */
[----:B------:R-:W-:Y:S03]  /*1da50*/  BSSY B1, `(.L_x_6195) ;  /* 0x0000010000017945 */ /* 0x000fe60003800000 */
[----:B-----5:R0:W2:Y:S01]  /*1da60*/  SHFL.IDX PT, R5, R64, 0x1, 0x181f ;  /* 0x00381f0040057f89 */ /* 0x0200a200000e0000 */
        /* <DEDUP_REMOVED lines=8> */
[-C--:B-1----:R-:W-:Y:S02]  /*1daf0*/  @!P4 LEA.HI.X R5, R224, R21.reuse, R28, 0x1, P1 ;  /* 0x00000015e005c211 */ /* 0x082fe400008f0c1c */
[-C--:B------:R-:W-:Y:S02]  /*1db00*/  @!P5 LEA.HI.X R7, R74, R21.reuse, R72, 0x1, P2 ;  /* 0x000000154a07d211 */ /* 0x080fe400010f0c48 */
[----:B------:R-:W-:Y:S01]  /*1db10*/  @!P6 LEA.HI.X R21, R73, R21, R71, 0x1, P3 ;  /* 0x000000154915e211 */ /* 0x000fe200018f0c47 */
[----:B------:R3:W-:Y:S04]  /*1db20*/  @!P4 ST.E.128 desc[UR60][R4.64], R8 ;  /* 0x000000080400c985 */ /* 0x0007e8000c101d3c */
[----:B------:R3:W-:Y:S04]  /*1db30*/  @!P5 ST.E.128 desc[UR60][R6.64], R36 ;  /* 0x000000240600d985 */ /* 0x0007e8000c101d3c */
[----:B------:R3:W-:Y:S02]  /*1db40*/  @!P6 ST.E.128 desc[UR60][R20.64], R52 ;  /* 0x000000341400e985 */ /* 0x0007e4000c101d3c */
.L_x_6196:
[----:B------:R-:W-:Y:S05]  /*1db50*/  BSYNC B1 ;  /* 0x0000000000017941 */ /* 0x000fea0003800000 */
.L_x_6195:
[----:B---3--:R3:W4:Y:S01]  /*1db60*/  SHFL.IDX PT, R9, R3, 0x2, 0x181f ;  /* 0x00581f0003097f89 */ /* 0x00872200000e0000 */
[----:B------:R-:W-:Y:S03]  /*1db70*/  BSSY B1, `(.L_x_6197) ;  /* 0x0000010000017945 */ /* 0x000fe60003800000 */
[----:B--2---:R3:W2:Y:S01]  /*1db80*/  SHFL.IDX PT, R5, R64, 0x2, 0x181f ;  /* 0x00581f0040057f89 */ /* 0x0046a200000e0000 */
        /* <DEDUP_REMOVED lines=14> */
.L_x_6198:
[----:B------:R-:W-:Y:S05]  /*1dc70*/  BSYNC B1 ;  /* 0x0000000000017941 */ /* 0x000fea0003800000 */
.L_x_6197:
[----:B------:R-:W-:Y:S01]  /*1dc80*/  IADD3 R0, R70, 0x60, RZ ;  /* 0x0000006046007810 */ /* 0x000fe20007ffe0ff */
[----:B0--3--:R-:W0:Y:S03]  /*1dc90*/  SHFL.IDX PT, R3, R3, 0x3, 0x181f ;  /* 0x00781f0003037f89 */ /* 0x009e2600000e0000 */
[----:B------:R-:W-:Y:S01]  /*1dca0*/  ISETP.GE.AND P0, PT, R0, R65, PT ;  /* 0x000000410000720c */ /* 0x000fe20003f06270 */
[----:B--2-4-:R2:W3:-:S12]  /*1dcb0*/  SHFL.IDX PT, R9, R64, 0x3, 0x181f ;  /* 0x00781f0040097f89 */ /* 0x0144d800000e0000 */
[----:B--2---:R-:W-:Y:S05]  /*1dcc0*/  @P0 BRA `(.L_x_6199) ;  /* 0x0000000c00600947 */ /* 0x004fea0003800000 */
[----:B------:R-:W-:Y:S02]  /*1dcd0*/  ULDC UR4, c[0x0][0xac8] ;  /* 0x0002b20000047ab9 */ /* 0x000fe40000000800 */
[----:B------:R-:W-:Y:S02]  /*1dce0*/  ISETP.GE.AND P2, PT, R224, UR4, PT ;  /* 0x00000004e0007c0c */ /* 0x000fe4000bf46270 */
[----:B------:R-:W-:-:S11]  /*1dcf0*/  ISETP.GE.AND P3, PT, R74, UR4, PT ;  /* 0x000000044a007c0c */ /* 0x000fd6000bf66270 */
[-C--:B---3--:R-:W-:Y:S02]  /*1dd00*/  @!P2 LEA R4, P0, R224, R9.reuse, 0x1 ;  /* 0x00000009e004a211 */ /* 0x088fe400078008ff */
[----:B------:R-:W-:Y:S02]  /*1dd10*/  @!P3 LEA R6, P1, R74, R9, 0x1 ;  /* 0x000000094a06b211 */ /* 0x000fe400078208ff */
[-C--:B0-----:R-:W-:Y:S02]  /*1dd20*/  @!P2 LEA.HI.X R5, R224, R3.reuse, R28, 0x1, P0 ;  /* 0x00000003e005a211 */ /* 0x081fe400000f0c1c */
[----:B------:R-:W-:Y:S02]  /*1dd30*/  @!P3 LEA.HI.X R7, R74, R3, R72, 0x1, P1 ;  /* 0x000000034a07b211 */ /* 0x000fe400008f0c48 */
[----:B------:R-:W-:Y:S01]  /*1dd40*/  ISETP.GE.AND P0, PT, R73, UR4, PT ;  /* 0x0000000449007c0c */ /* 0x000fe2000bf06270 */
[----:B------:R2:W-:Y:S04]  /*1dd50*/  @!P2 ST.E.128 desc[UR60][R4.64], R24 ;  /* 0x000000180400a985 */ /* 0x0005e8000c101d3c */
[----:B------:R2:W-:Y:S08]  /*1dd60*/  @!P3 ST.E.128 desc[UR60][R6.64], R44 ;  /* 0x0000002c0600b985 */ /* 0x0005f0000c101d3c */
[----:B------:R-:W-:Y:S05]  /*1dd70*/  @P0 BRA `(.L_x_6199) ;  /* 0x0000000c00340947 */ /* 0x000fea0003800000 */
[----:B--2---:R-:W-:-:S04]  /*1dd80*/  LEA R4, P0, R73, R9, 0x1 ;  /* 0x0000000949047211 */ /* 0x004fc800078008ff */
[----:B------:R-:W-:-:S05]  /*1dd90*/  LEA.HI.X R5, R73, R3, R71, 0x1, P0 ;  /* 0x0000000349057211 */ /* 0x000fca00000f0c47 */
[----:B------:R4:W-:Y:S01]  /*1dda0*/  ST.E.128 desc[UR60][R4.64], R60 ;  /* 0x0000003c04007985 */ /* 0x0009e2000c101d3c */
[----:B------:R-:W-:Y:S05]  /*1ddb0*/  BRA `(.L_x_6199) ;  /* 0x0000000c00247947 */ /* 0x000fea0003800000 */
.L_x_6191:
[----:B------:R-:W3:Y:S01]  /*1ddc0*/  LDL.LU R6, [R1+0x44] ;  /* 0x0000440001067983 */ /* 0x000ee20000300800 */
[----:B------:R-:W-:Y:S01]  /*1ddd0*/  ULDC.64 UR4, c[0x0][0xc00] ;  /* 0x0003000000047ab9 */ /* 0x000fe20000000a00 */
[----:B------:R-:W-:Y:S01]  /*1dde0*/  IMAD.MOV.U32 R3, RZ, RZ, RZ ;  /* 0x000000ffff037224 */ /* 0x000fe200078e00ff */
[----:B------:R-:W4:Y:S01]  /*1ddf0*/  LDC R21, c[0x0][0xbe8] ;  /* 0x0002fa00ff157b82 */ /* 0x000f220000000800 */
[----:B------:R-:W2:Y:S01]  /*1de00*/  LDL.LU R0, [R1+0x48] ;  /* 0x0000480001007983 */ /* 0x000ea20000300800 */
[----:B------:R-:W-:-:S04]  /*1de10*/  ISETP.NE.U32.AND P0, PT, RZ, UR4, PT ;  /* 0x00000004ff007c0c */ /* 0x000fc8000bf05070 */
[----:B------:R-:W-:Y:S02]  /*1de20*/  ISETP.NE.AND.EX P0, PT, RZ, UR5, PT, P0 ;  /* 0x00000005ff007c0c */ /* 0x000fe4000bf05300 */
[----:B---3--:R-:W-:-:S04]  /*1de30*/  IADD3 R4, P1, R6, UR4, RZ ;  /* 0x0000000406047c10 */ /* 0x008fc8000ff3e0ff */
[----:B--2---:R-:W-:Y:S01]  /*1de40*/  IADD3.X R5, R0, UR5, RZ, P1, !PT ;  /* 0x0000000500057c10 */ /* 0x004fe20008ffe4ff */
[----:B------:R-:W-:Y:S02]  /*1de50*/  ULDC.64 UR4, c[0x0][0xc08] ;  /* 0x0003020000047ab9 */ /* 0x000fe40000000a00 */
[----:B------:R-:W-:-:S04]  /*1de60*/  ISETP.NE.U32.AND P1, PT, RZ, UR4, PT ;  /* 0x00000004ff007c0c */ /* 0x000fc8000bf25070 */
[----:B------:R2:W5:Y:S01]  /*1de70*/  @P0 LDG.E R3, desc[UR60][R4.64] ;  /* 0x0000003c04030981 */ /* 0x000562000c1e1900 */
[----:B------:R-:W-:-:S13]  /*1de80*/  ISETP.NE.AND.EX P1, PT, RZ, UR5, PT, P1 ;  /* 0x00000005ff007c0c */ /* 0x000fda000bf25310 */
[----:B------:R-:W-:Y:S01]  /*1de90*/  @P1 IADD3 R6, P2, R6, UR4, RZ ;  /* 0x0000000406061c10 */ /* 0x000fe2000ff5e0ff */
[----:B------:R-:W-:-:S03]  /*1dea0*/  ULDC UR4, c[0x0][0xa88] ;  /* 0x0002a20000047ab9 */ /* 0x000fc60000000800 */
[----:B------:R-:W-:Y:S01]  /*1deb0*/  @P1 IADD3.X R7, R0, UR5, RZ, P2, !PT ;  /* 0x0000000500071c10 */ /* 0x000fe200097fe4ff */
[----:B------:R-:W-:-:S06]  /*1dec0*/  IMAD.U32 R0, RZ, RZ, UR4 ;  /* 0x00000004ff007e24 */ /* 0x000fcc000f8e00ff */
[----:B------:R2:W5:Y:S01]  /*1ded0*/  @P1 LDG.E R0, desc[UR60][R6.64] ;  /* 0x0000003c06001981 */ /* 0x000562000c1e1900 */
[----:B----4-:R-:W-:Y:S01]  /*1dee0*/  ISETP.NE.AND P2, PT, R21, 0x1, PT ;  /* 0x000000011500780c */ /* 0x010fe20003f45270 */
[----:B------:R-:W0:-:S12]  /*1def0*/  S2R R8, SR_TID.X ;  /* 0x0000000000087919 */ /* 0x000e180000002100 */
[----:B------:R-:W3:Y:S08]  /*1df00*/  @P2 LDC R24, c[0x0][0xbec] ;  /* 0x0002fb00ff182b82 */ /* 0x000ef00000000800 */
[----:B------:R-:W4:Y:S01]  /*1df10*/  @P2 LDC R25, c[0x0][0xbf0] ;  /* 0x0002fc00ff192b82 */ /* 0x000f220000000800 */
[----:B0-----:R-:W-:-:S05]  /*1df20*/  VIADD R9, R8, 0xffffff80 ;  /* 0xffffff8008097836 */ /* 0x001fca0000000000 */
[----:B------:R-:W-:Y:S01]  /*1df30*/  ISETP.GE.AND P3, PT, R9, 0x80, PT ;  /* 0x000000800900780c */ /* 0x000fe20003f66270 */
[----:B--2---:R-:W-:-:S12]  /*1df40*/  @P1 BRA `(.L_x_6200) ;  /* 0x0000000000101947 */ /* 0x004fd80003800000 */
[----:B------:R-:W-:Y:S05]  /*1df50*/  @!P0 BRA `(.L_x_6200) ;  /* 0x00000000000c8947 */ /* 0x000fea0003800000 */
[----:B------:R-:W2:Y:S04]  /*1df60*/  LDG.E R7, desc[UR60][R4.64] ;  /* 0x0000003c04077981 */ /* 0x000ea8000c1e1900 */
[----:B-----5:R-:W2:Y:S02]  /*1df70*/  LDG.E R0, desc[UR60][R4.64+0x4] ;  /* 0x0000043c04007981 */ /* 0x020ea4000c1e1900 */
[----:B--2---:R-:W-:-:S07]  /*1df80*/  IMAD.IADD R0, R0, 0x1, -R7 ;  /* 0x0000000100007824 */ /* 0x004fce00078e0a07 */
.L_x_6200:
[----:B------:R-:W2:Y:S04]  /*1df90*/  LDL.LU R5, [R1+0x4c] ;  /* 0x00004c0001057983 */ /* 0x000ea80000300800 */
[----:B------:R-:W3:Y:S04]  /*1dfa0*/  LDL.LU R4, [R1+0x58] ;  /* 0x0000580001047983 */ /* 0x000ee80000300800 */
[----:B------:R-:W4:Y:S01]  /*1dfb0*/  LDL R26, [R1+0x40] ;  /* 0x00004000011a7983 */ /* 0x000f220000100800 */
[----:B------:R-:W-:Y:S01]  /*1dfc0*/  BSSY B1, `(.L_x_6201) ;  /* 0x000002c000017945 */ /* 0x000fe20003800000 */
[----:B-----5:R-:W-:-:S02]  /*1dfd0*/  SHF.R.S32.HI R10, RZ, 0x1f, R3 ;  /* 0x0000001fff0a7819 */ /* 0x020fc40000011403 */
[----:B--2---:R-:W-:Y:S02]  /*1dfe0*/  SEL R13, R5, RZ, !P0 ;  /* 0x000000ff050d7207 */ /* 0x004fe40004000000 */
[----:B---3--:R-:W-:Y:S02]  /*1dff0*/  SEL R14, R4, RZ, !P0 ;  /* 0x000000ff040e7207 */ /* 0x008fe40004000000 */
[----:B----4-:R-:W-:Y:S01]  /*1e000*/  SHF.R.S32.HI R12, RZ, 0x1f, R26 ;  /* 0x0000001fff0c7819 */ /* 0x010fe2000001141a */
[----:B------:R-:W-:Y:S06]  /*1e010*/  @P3 BRA `(.L_x_6202) ;  /* 0x0000000000983947 */ /* 0x000fec0003800000 */
[----:B------:R-:W0:Y:S01]  /*1e020*/  LDC R20, c[0x0][0xbe8] ;  /* 0x0002fa00ff147b82 */ /* 0x000e220000000800 */
[----:B------:R-:W-:Y:S01]  /*1e030*/  IADD3 R11, R225, -0x80, R8 ;  /* 0xffffff80e10b7810 */ /* 0x000fe20007ffe008 */
[----:B0-----:R-:W-:-:S05]  /*1e040*/  IMAD R4, R0, R20, RZ ;  /* 0x0000001400047224 */ /* 0x001fca00078e02ff */
        /* <DEDUP_REMOVED lines=13> */
[----:B------:R-:W2:Y:S01]  /*1e120*/  @P0 LDC R15, c[0x0][0xbf0] ;  /* 0x0002fc00ff0f0b82 */ /* 0x000ea20000000800 */
[----:B------:R-:W-:-:S04]  /*1e130*/  IMAD.WIDE.U32 R4, R13, UR4, R4 ;  /* 0x000000040d047c25 */ /* 0x000fc8000f8e0004 */
[----:B0-----:R-:W-:-:S05]  /*1e140*/  @P0 IMAD.HI.U32 R6, R11, R6, RZ ;  /* 0x000000060b060227 */ /* 0x001fca00078e00ff */
[----:B--2---:R-:W-:Y:S01]  /*1e150*/  @P0 SHF.R.U32.HI R7, RZ, R15, R6 ;  /* 0x0000000fff070219 */ /* 0x004fe20000011606 */
[----:B------:R-:W-:-:S03]  /*1e160*/  IMAD R6, R14, UR4, RZ ;  /* 0x000000040e067c24 */ /* 0x000fc6000f8e02ff */
[----:B------:R-:W-:Y:S01]  /*1e170*/  IADD3 R4, P0, R7, R4, RZ ;  /* 0x0000000407047210 */ /* 0x000fe20007f1e0ff */
[----:B------:R-:W-:Y:S02]  /*1e180*/  IMAD.MOV R9, RZ, RZ, -R7 ;  /* 0x000000ffff097224 */ /* 0x000fe400078e0a07 */
[----:B------:R-:W-:Y:S01]  /*1e190*/  IMAD R8, R13, UR5, R6 ;  /* 0x000000050d087c24 */ /* 0x000fe2000f8e0206 */
[----:B------:R-:W-:Y:S01]  /*1e1a0*/  ULDC.64 UR4, c[0x0][0xb88] ;  /* 0x0002e20000047ab9 */ /* 0x000fe20000000a00 */
[----:B------:R-:W-:Y:S01]  /*1e1b0*/  IMAD R9, R20, R9, R11 ;  /* 0x0000000914097224 */ /* 0x000fe200078e020b */
[----:B------:R-:W-:-:S04]  /*1e1c0*/  SHF.R.S32.HI R11, RZ, 0x1f, R7 ;  /* 0x0000001fff0b7819 */ /* 0x000fc80000011407 */
        /* <DEDUP_REMOVED lines=11> */
.L_x_6202:
[----:B------:R-:W-:Y:S05]  /*1e280*/  BSYNC B1 ;  /* 0x0000000000017941 */ /* 0x000fea0003800000 */
.L_x_6201:
[----:B0-----:R-:W2:Y:S01]  /*1e290*/  LDL R6, [R1+0x3c] ;  /* 0x00003c0001067983 */ /* 0x001ea20000100800 */
[----:B------:R-:W-:-:S03]  /*1e2a0*/  ULDC.64 UR4, c[0x0][0xaa0] ;  /* 0x0002a80000047ab9 */ /* 0x000fc60000000a00 */
[----:B------:R-:W2:Y:S01]  /*1e2b0*/  LDL R11, [R1+0x5c] ;  /* 0x00005c00010b7983 */ /* 0x000ea20000100800 */
[----:B------:R-:W-:Y:S01]  /*1e2c0*/  IMAD R4, R10, UR4, RZ ;  /* 0x000000040a047c24 */ /* 0x000fe2000f8e02ff */
[----:B------:R-:W-:Y:S01]  /*1e2d0*/  BSSY B1, `(.L_x_6203) ;  /* 0x0000041000017945 */ /* 0x000fe20003800000 */
[----:B------:R-:W-:Y:S02]  /*1e2e0*/  VIADD R20, R224, 0x80 ;  /* 0x00000080e0147836 */ /* 0x000fe40000000000 */
[C---:B------:R-:W-:Y:S02]  /*1e2f0*/  IMAD R7, R3.reuse, UR5, R4 ;  /* 0x0000000503077c24 */ /* 0x040fe4000f8e0204 */
[----:B------:R-:W-:Y:S01]  /*1e300*/  IMAD.WIDE.U32 R4, R3, UR4, RZ ;  /* 0x0000000403047c25 */ /* 0x000fe2000f8e00ff */
[----:B------:R-:W-:Y:S01]  /*1e310*/  ULDC.64 UR4, c[0x0][0xae8] ;  /* 0x0002ba0000047ab9 */ /* 0x000fe20000000a00 */
[----:B------:R-:W-:Y:S02]  /*1e320*/  SHF.R.S32.HI R20, RZ, 0x1f, R20 ;  /* 0x0000001fff147819 */ /* 0x000fe40000011414 */
[----:B------:R-:W-:-:S02]  /*1e330*/  IMAD.IADD R5, R5, 0x1, R7 ;  /* 0x0000000105057824 */ /* 0x000fc400078e0207 */
[----:B------:R-:W-:Y:S02]  /*1e340*/  IMAD R7, R12, UR4, RZ ;  /* 0x000000040c077c24 */ /* 0x000fe4000f8e02ff */
[----:B------:R-:W-:-:S04]  /*1e350*/  IMAD.WIDE.U32 R4, R26, UR4, R4 ;  /* 0x000000041a047c25 */ /* 0x000fc8000f8e0004 */
[----:B------:R-:W-:Y:S01]  /*1e360*/  IMAD R7, R26, UR5, R7 ;  /* 0x000000051a077c24 */ /* 0x000fe2000f8e0207 */
[----:B------:R-:W-:Y:S01]  /*1e370*/  ULDC.64 UR4, c[0x0][0xaf0] ;  /* 0x0002bc0000047ab9 */ /* 0x000fe20000000a00 */
[----:B------:R-:W-:Y:S02]  /*1e380*/  VIADD R26, R224, 0x40 ;  /* 0x00000040e01a7836 */ /* 0x000fe40000000000 */
[----:B------:R-:W-:Y:S02]  /*1e390*/  IMAD R8, R14, UR4, RZ ;  /* 0x000000040e087c24 */ /* 0x000fe4000f8e02ff */
[----:B------:R-:W-:Y:S01]  /*1e3a0*/  IMAD.IADD R5, R5, 0x1, R7 ;  /* 0x0000000105057824 */ /* 0x000fe200078e0207 */
[----:B------:R-:W-:Y:S01]  /*1e3b0*/  SHF.R.S32.HI R10, RZ, 0x1f, R26 ;  /* 0x0000001fff0a7819 */ /* 0x000fe2000001141a */
[C---:B------:R-:W-:Y:S02]  /*1e3c0*/  IMAD R7, R13.reuse, UR5, R8 ;  /* 0x000000050d077c24 */ /* 0x040fe4000f8e0208 */
[----:B------:R-:W-:Y:S01]  /*1e3d0*/  IMAD.WIDE.U32 R4, R13, UR4, R4 ;  /* 0x000000040d047c25 */ /* 0x000fe2000f8e0004 */
[----:B------:R-:W-:-:S03]  /*1e3e0*/  ULDC.64 UR4, c[0x0][0xae0] ;  /* 0x0002b80000047ab9 */ /* 0x000fc60000000a00 */
[----:B------:R-:W-:Y:S02]  /*1e3f0*/  IMAD.IADD R5, R5, 0x1, R7 ;  /* 0x0000000105057824 */ /* 0x000fe400078e0207 */
[----:B--2---:R-:W-:-:S04]  /*1e400*/  IMAD R6, R6, 0x20, R11 ;  /* 0x0000002006067824 */ /* 0x004fc800078e020b */
[----:B------:R-:W-:-:S04]  /*1e410*/  IMAD.IADD R9, R225, 0x1, R6 ;  /* 0x00000001e1097824 */ /* 0x000fc800078e0206 */
[----:B------:R-:W-:-:S04]  /*1e420*/  @P2 IMAD.HI.U32 R6, R9, R24, RZ ;  /* 0x0000001809062227 */ /* 0x000fc800078e00ff */
[----:B------:R-:W-:Y:S01]  /*1e430*/  IMAD.MOV.U32 R3, RZ, RZ, R9 ;  /* 0x000000ffff037224 */ /* 0x000fe200078e0009 */
[----:B------:R-:W-:-:S04]  /*1e440*/  @P2 SHF.R.U32.HI R3, RZ, R25, R6 ;  /* 0x00000019ff032219 */ /* 0x000fc80000011606 */
[--C-:B------:R-:W-:Y:S01]  /*1e450*/  SHF.R.S32.HI R6, RZ, 0x1f, R3.reuse ;  /* 0x0000001fff067819 */ /* 0x100fe20000011403 */
[----:B------:R-:W-:Y:S02]  /*1e460*/  IMAD.MOV R8, RZ, RZ, -R3 ;  /* 0x000000ffff087224 */ /* 0x000fe400078e0a03 */
[----:B------:R-:W-:-:S04]  /*1e470*/  IMAD.WIDE.U32 R4, R3, UR4, R4 ;  /* 0x0000000403047c25 */ /* 0x000fc8000f8e0004 */
[----:B------:R-:W-:Y:S02]  /*1e480*/  IMAD R6, R6, UR4, RZ ;  /* 0x0000000406067c24 */ /* 0x000fe4000f8e02ff */
[----:B------:R-:W-:Y:S02]  /*1e490*/  IMAD R7, R21, R8, R9 ;  /* 0x0000000815077224 */ /* 0x000fe400078e0209 */
[----:B------:R-:W-:Y:S01]  /*1e4a0*/  IMAD R9, R3, UR5, R6 ;  /* 0x0000000503097c24 */ /* 0x000fe2000f8e0206 */
[----:B------:R-:W-:Y:S01]  /*1e4b0*/  ULDC.64 UR4, c[0x0][0xad8] ;  /* 0x0002b60000047ab9 */ /* 0x000fe20000000a00 */
[----:B------:R-:W-:Y:S01]  /*1e4c0*/  IMAD.IADD R8, R11, 0x1, R225 ;  /* 0x000000010b087824 */ /* 0x000fe200078e02e1 */
[----:B------:R-:W-:Y:S01]  /*1e4d0*/  SHF.R.S32.HI R3, RZ, 0x1f, R7 ;  /* 0x0000001fff037819 */ /* 0x000fe20000011407 */
[----:B------:R-:W-:Y:S01]  /*1e4e0*/  IMAD.IADD R5, R5, 0x1, R9 ;  /* 0x0000000105057824 */ /* 0x000fe200078e0209 */
[----:B------:R-:W-:Y:S01]  /*1e4f0*/  SHF.R.S32.HI R9, RZ, 0x1f, R224 ;  /* 0x0000001fff097819 */ /* 0x000fe200000114e0 */
        /* <DEDUP_REMOVED lines=8> */
[----:B------:R-:W-:Y:S02]  /*1e580*/  IMAD.IADD R3, R5, 0x1, R3 ;  /* 0x0000000105037824 */ /* 0x000fe400078e0203 */
[----:B------:R-:W-:Y:S01]  /*1e590*/  VIADD R11, R224, 0x80 ;  /* 0x00000080e00b7836 */ /* 0x000fe20000000000 */
[-C--:B------:R-:W-:Y:S01]  /*1e5a0*/  ISETP.GE.AND P1, PT, R0, R21.reuse, PT ;  /* 0x000000150000720c */ /* 0x080fe20003f26270 */
[----:B------:R-:W-:Y:S01]  /*1e5b0*/  VIADD R0, R8, 0x40 ;  /* 0x0000004008007836 */ /* 0x000fe20000000000 */
[----:B------:R-:W-:Y:S01]  /*1e5c0*/  LEA.HI.X R3, R4, UR5, R3, 0x1, P3 ;  /* 0x0000000504037c11 */ /* 0x000fe200098f0c03 */
[----:B------:R0:W2:Y:S03]  /*1e5d0*/  SHFL.IDX PT, R7, R6, RZ, 0x181f ;  /* 0x00181fff06077589 */ /* 0x0000a600000e0000 */
[----:B------:R-:W-:Y:S01]  /*1e5e0*/  ISETP.GE.AND P0, PT, R0, R21, PT ;  /* 0x000000150000720c */ /* 0x000fe20003f06270 */
[----:B------:R0:W3:Y:S01]  /*1e5f0*/  SHFL.IDX PT, R5, R3, RZ, 0x181f ;  /* 0x00181fff03057589 */ /* 0x0000e200000e0000 */
[----:B------:R-:W-:Y:S11]  /*1e600*/  @P2 BRA `(.L_x_6204) ;  /* 0x0000000000342947 */ /* 0x000ff60003800000 */
[----:B------:R-:W-:Y:S02]  /*1e610*/  ULDC UR4, c[0x0][0xac8] ;  /* 0x0002b20000047ab9 */ /* 0x000fe40000000800 */
[----:B------:R-:W-:Y:S02]  /*1e620*/  ISETP.GE.AND P4, PT, R224, UR4, PT ;  /* 0x00000004e0007c0c */ /* 0x000fe4000bf86270 */
[----:B------:R-:W-:Y:S02]  /*1e630*/  ISETP.GE.AND P3, PT, R26, UR4, PT ;  /* 0x000000041a007c0c */ /* 0x000fe4000bf66270 */
[----:B------:R-:W-:-:S09]  /*1e640*/  ISETP.GE.AND P2, PT, R11, UR4, PT ;  /* 0x000000040b007c0c */ /* 0x000fd2000bf46270 */
[-C--:B--2---:R-:W-:Y:S02]  /*1e650*/  @!P4 LEA R12, P6, R224, R7.reuse, 0x1 ;  /* 0x00000007e00cc211 */ /* 0x084fe400078c08ff */
[----:B------:R-:W-:Y:S02]  /*1e660*/  @!P3 LEA R14, P5, R26, R7, 0x1 ;  /* 0x000000071a0eb211 */ /* 0x000fe400078a08ff */
[----:B---3--:R-:W-:Y:S02]  /*1e670*/  @!P4 LEA.HI.X R13, R224, R5, R9, 0x1, P6 ;  /* 0x00000005e00dc211 */ /* 0x008fe400030f0c09 */
[C---:B------:R-:W-:Y:S02]  /*1e680*/  @!P2 LEA R4, P6, R11.reuse, R7, 0x1 ;  /* 0x000000070b04a211 */ /* 0x040fe400078c08ff */
[-C--:B------:R-:W-:Y:S01]  /*1e690*/  @!P3 LEA.HI.X R15, R26, R5.reuse, R10, 0x1, P5 ;  /* 0x000000051a0fb211 */ /* 0x080fe200028f0c0a */
[----:B------:R4:W-:Y:S01]  /*1e6a0*/  @!P4 ST.E.128 desc[UR60][R12.64], RZ ;  /* 0x000000ff0c00c985 */ /* 0x0009e2000c101d3c */
[----:B------:R-:W-:-:S03]  /*1e6b0*/  @!P2 LEA.HI.X R5, R11, R5, R20, 0x1, P6 ;  /* 0x000000050b05a211 */ /* 0x000fc600030f0c14 */
[----:B------:R4:W-:Y:S04]  /*1e6c0*/  @!P3 ST.E.128 desc[UR60][R14.64], RZ ;  /* 0x000000ff0e00b985 */ /* 0x0009e8000c101d3c */
[----:B------:R4:W-:Y:S02]  /*1e6d0*/  @!P2 ST.E.128 desc[UR60][R4.64], RZ ;  /* 0x000000ff0400a985 */ /* 0x0009e4000c101d3c */
.L_x_6204:
[----:B------:R-:W-:Y:S05]  /*1e6e0*/  BSYNC B1 ;  /* 0x0000000000017941 */ /* 0x000fea0003800000 */
.L_x_6203:
[----:B---34-:R3:W4:Y:S01]  /*1e6f0*/  SHFL.IDX PT, R5, R3, 0x1, 0x181f ;  /* 0x00381f0003057f89 */ /* 0x01872200000e0000 */
        /* <DEDUP_REMOVED lines=13> */
[----:B------:R2:W-:Y:S04]  /*1e7d0*/  @!P4 ST.E.128 desc[UR60][R12.64], RZ ;  /* 0x000000ff0c00c985 */ /* 0x0005e8000c101d3c */
[----:B------:R2:W-:Y:S04]  /*1e7e0*/  @!P5 ST.E.128 desc[UR60][R14.64], RZ ;  /* 0x000000ff0e00d985 */ /* 0x0005e8000c101d3c */
[----:B------:R2:W-:Y:S02]  /*1e7f0*/  @!P6 ST.E.128 desc[UR60][R4.64], RZ ;  /* 0x000000ff0400e985 */ /* 0x0005e4000c101d3c */
.L_x_6206:
[----:B------:R-:W-:Y:S05]  /*1e800*/  BSYNC B1 ;  /* 0x0000000000017941 */ /* 0x000fea0003800000 */
.L_x_6205:
[----:B--2-4-:R2:W4:Y:S01]  /*1e810*/  SHFL.IDX PT, R5, R3, 0x2, 0x181f ;  /* 0x00581f0003057f89 */ /* 0x01452200000e0000 */
        /* <DEDUP_REMOVED lines=16> */
.L_x_6208:
[----:B------:R-:W-:Y:S05]  /*1e920*/  BSYNC B1 ;  /* 0x0000000000017941 */ /* 0x000fea0003800000 */
.L_x_6207:
[----:B------:R-:W-:Y:S01]  /*1e930*/  VIADD R0, R8, 0x60 ;  /* 0x0000006008007836 */ /* 0x000fe20000000000 */
[----:B0-23--:R-:W0:Y:S04]  /*1e940*/  SHFL.IDX PT, R3, R3, 0x3, 0x181f ;  /* 0x00781f0003037f89 */ /* 0x00de2800000e0000 */
[----:B------:R-:W-:Y:S01]  /*1e950*/  ISETP.GE.AND P0, PT, R0, R21, PT ;  /* 0x000000150000720c */ /* 0x000fe20003f06270 */
[----:B----4-:R2:W3:-:S12]  /*1e960*/  SHFL.IDX PT, R5, R6, 0x3, 0x181f ;  /* 0x00781f0006057f89 */ /* 0x0104d800000e0000 */
[----:B--2---:R-:W-:Y:S05]  /*1e970*/  @P0 BRA `(.L_x_6199) ;  /* 0x0000000000340947 */ /* 0x004fea0003800000 */
        /* <DEDUP_REMOVED lines=13> */
.L_x_6199:
[----:B------:R-:W-:Y:S05]  /*1ea50*/  BSYNC B0 ;  /* 0x0000000000007941 */ /* 0x000fea0003800000 */
.L_x_6190:
[----:B------:R-:W-:Y:S02]  /*1ea60*/  ULDC UR4, c[0x0][0xc3c] ;  /* 0x00030f0000047ab9 */ /* 0x000fe40000000800 */
[----:B------:R-:W-:-:S13]  /*1ea70*/  ISETP.GE.AND P0, PT, R31, UR4, PT ;  /* 0x000000041f007c0c */ /* 0x000fda000bf06270 */
[----:B------:R-:W-:Y:S05]  /*1ea80*/  @!P0 BRA `(.L_x_6209) ;  /* 0xfffffe2800308947 */ /* 0x000fea000383ffff */
[----:B------:R-:W-:Y:S05]  /*1ea90*/  BRA `(.L_x_5973) ;  /* 0x00000070003c7947 */ /* 0x000fea0003800000 */
.L_x_5971:
[----:B------:R-:W-:-:S08]  /*1eaa0*/  NOP ;  /* 0x0000000000007918 */ /* 0x000fd00000000000 */
[----:B0-----:R-:W0:-:S00]  /*1eab0*/  USETMAXREG.DEALLOC.CTAPOOL 0x28 ;  /* 0x00000028000079c8 */ /* 0x001e0000080e0500 */
        /* <DEDUP_REMOVED lines=16> */
.L_x_6210:
        /* <DEDUP_REMOVED lines=41> */
.L_x_6216:
        /* <DEDUP_REMOVED lines=12> */
.L_x_6215:
[----:B------:R-:W-:Y:S05]  /*1ef10*/  BSYNC B0 ;  /* 0x0000000000007941 */ /* 0x000fea0003800000 */
.L_x_6214:
        /* <DEDUP_REMOVED lines=20> */
.L_x_6212:
        /* <DEDUP_REMOVED lines=20> */
.L_x_6217:
        /* <DEDUP_REMOVED lines=33> */
[----:B0-----:R-:W-:-:S06]  /*1f3b0*/  IADD3 R3, R7, 0xffffffe, RZ ;  /* 0x0ffffffe07037810 */ /* 0x001fcc0007ffe0ff */
        /* <DEDUP_REMOVED lines=25> */
.L_x_6213:
[----:B------:R-:W-:Y:S02]  /*1f550*/  IMAD.MOV.U32 R17, RZ, RZ, RZ ;  /* 0x000000ffff117224 */ /* 0x000fe400078e00ff */
[----:B------:R-:W-:Y:S02]  /*1f560*/  IMAD.U32 R16, RZ, RZ, UR6 ;  /* 0x00000006ff107e24 */ /* 0x000fe4000f8e00ff */
[----:B------:R-:W-:-:S07]  /*1f570*/  IMAD.MOV.U32 R18, RZ, RZ, RZ ;  /* 0x000000ffff127224 */ /* 0x000fce00078e00ff */
.L_x_6218:
[----:B------:R-:W-:-:S13]  /*1f580*/  ISETP.NE.AND P0, PT, R5, RZ, PT ;  /* 0x000000ff0500720c */ /* 0x000fda0003f05270 */
[----:B------:R-:W0:Y:S01]  /*1f590*/  @!P0 S2R R3, SR_CgaCtaId ;  /* 0x0000000000038919 */ /* 0x000e220000008800 */
[----:B------:R-:W-:-:S04]  /*1f5a0*/  @!P0 MOV R2, 0x400 ;  /* 0x0000040000028802 */ /* 0x000fc80000000f00 */
[----:B0-----:R-:W-:-:S05]  /*1f5b0*/  @!P0 LEA R2, R3, R2, 0x18 ;  /* 0x0000000203028211 */ /* 0x001fca00078ec0ff */
[----:B------:R0:W-:Y:S01]  /*1f5c0*/  @!P0 STS.128 [R2+0x308d0], R16 ;  /* 0x0308d01002008388 */ /* 0x0001e20000000c00 */
[----:B------:R-:W-:Y:S06]  /*1f5d0*/  BAR.ARV 0x5, 0x180 ;  /* 0x0146000000007b1d */ /* 0x000fec0000002000 */
.L_x_6211:
        /* <DEDUP_REMOVED lines=8> */
[C---:B------:R-:W-:Y:S01]  /*1f660*/  IMAD.SHL.U32 R33, R0.reuse, 0x8, RZ ;  /* 0x0000000800217824 */ /* 0x040fe200078e00ff */
[----:B------:R-:W-:Y:S01]  /*1f670*/  LOP3.LUT R4, R0, 0x7f, RZ, 0xc0, !PT ;  /* 0x0000007f00047812 */ /* 0x000fe200078ec0ff */
[----:B------:R1:W-:Y:S01]  /*1f680*/  STL [R1+0x28], RZ ;  /* 0x000028ff01007387 */ /* 0x0003e20000100800 */
[----:B------:R-:W-:Y:S01]  /*1f690*/  BSSY B8, `(.L_x_6219) ;  /* 0x0000616000087945 */ /* 0x000fe20003800000 */
[----:B------:R-:W-:Y:S01]  /*1f6a0*/  IMAD.MOV.U32 R29, RZ, RZ, 0x1 ;  /* 0x00000001ff1d7424 */ /* 0x000fe200078e00ff */
[C---:B------:R-:W-:Y:S01]  /*1f6b0*/  LOP3.LUT R3, R33.reuse, 0x1f8, RZ, 0xc0, !PT ;  /* 0x000001f821037812 */ /* 0x040fe200078ec0ff */
[----:B------:R-:W-:Y:S01]  /*1f6c0*/  IMAD.SHL.U32 R37, R4, 0x8, RZ ;  /* 0x0000000804257824 */ /* 0x000fe200078e00ff */
[----:B------:R-:W-:Y:S02]  /*1f6d0*/  LOP3.LUT R33, R33, 0x38, RZ, 0xc0, !PT ;  /* 0x0000003821217812 */ /* 0x000fe400078ec0ff */
[----:B------:R-:W-:Y:S01]  /*1f6e0*/  CS2R R26, SRZ ;  /* 0x00000000001a7805 */ /* 0x000fe2000001ff00 */
[----:B------:R-:W-:Y:S01]  /*1f6f0*/  IMAD.MOV.U32 R28, RZ, RZ, 0x1 ;  /* 0x00000001ff1c7424 */ /* 0x000fe200078e00ff */
[----:B------:R-:W-:Y:S01]  /*1f700*/  ULDC.64 UR36, c[0x0][0x198] ;  /* 0x0000660000247ab9 */ /* 0x000fe20000000a00 */
[C---:B------:R-:W-:Y:S01]  /*1f710*/  LOP3.LUT R36, R33.reuse, 0x40, RZ, 0xfc, !PT ;  /* 0x0000004021247812 */ /* 0x040fe200078efcff */
[----:B------:R-:W-:Y:S01]  /*1f720*/  ULDC UR38, c[0x0][0xc] ;  /* 0x0000030000267ab9 */ /* 0x000fe20000000800 */
[----:B------:R-:W-:-:S02]  /*1f730*/  LOP3.LUT R35, R33, 0x80, RZ, 0xfc, !PT ;  /* 0x0000008021237812 */ /* 0x000fc400078efcff */
[----:B--2---:R-:W-:Y:S02]  /*1f740*/  R2UR UR4, R2 ;  /* 0x00000000020472ca */ /* 0x004fe400000e0000 */
[----:B------:R-:W-:Y:S01]  /*1f750*/  LOP3.LUT R2, R3, 0x38, R0, 0x78, !PT ;  /* 0x0000003803027812 */ /* 0x000fe200078e7800 */
[----:B------:R-:W-:-:S03]  /*1f760*/  IMAD.SHL.U32 R0, R0, 0x10, RZ ;  /* 0x0000001000007824 */ /* 0x000fc600078e00ff */
[----:B------:R-:W-:Y:S02]  /*1f770*/  LOP3.LUT R37, R2, 0x200, R37, 0xf8, !PT ;  /* 0x0000020002257812 */ /* 0x000fe400078ef825 */
[----:B------:R-:W-:-:S04]  /*1f780*/  SHF.R.U32.HI R2, RZ, 0x3, R4 ;  /* 0x00000003ff027819 */ /* 0x000fc80000011604 */
[----:B------:R-:W-:Y:S01]  /*1f790*/  LOP3.LUT R0, R2, 0x70, R0, 0xf8, !PT ;  /* 0x0000007002007812 */ /* 0x000fe200078ef800 */
[----:B------:R-:W-:-:S03]  /*1f7a0*/  ULOP3.LUT UR39, UR4, 0x2, URZ, 0xfc, !UPT ;  /* 0x0000000204277892 */ /* 0x000fc6000f8efc3f */
[----:B------:R-:W-:Y:S02]  /*1f7b0*/  UMOV UR4, 0x400 ;  /* 0x0000040000047882 */ /* 0x000fe40000000000 */
[----:B0-----:R-:W-:-:S06]  /*1f7c0*/  ULEA UR4, UR5, UR4, 0x18 ;  /* 0x0000000405047291 */ /* 0x001fcc000f8ec03f */
[----:B------:R-:W-:-:S04]  /*1f7d0*/  IMAD.U32 R22, RZ, RZ, UR4 ;  /* 0x00000004ff167e24 */ /* 0x000fc8000f8e00ff */
[----:B------:R-:W-:-:S05]  /*1f7e0*/  IMAD R0, R37, 0x2, R22 ;  /* 0x0000000225007824 */ /* 0x000fca00078e0216 */
[----:B------:R1:W-:Y:S02]  /*1f7f0*/  STL [R1+0x4], R0 ;  /* 0x0000040001007387 */ /* 0x0003e40000100800 */
.L_x_6322:
[----:B0-----:R-:W0:Y:S02]  /*1f800*/  LDC.64 R30, c[0x0][0xc88] ;  /* 0x00032200ff1e7b82 */ /* 0x001e240000000a00 */
[----:B0-----:R-:W-:-:S06]  /*1f810*/  IMAD.WIDE R30, R19, 0x4, R30 ;  /* 0x00000004131e7825 */ /* 0x001fcc00078e021e */
[----:B-1----:R-:W1:Y:S01]  /*1f820*/  LDG.E R30, desc[UR60][R30.64] ;  /* 0x0000003c1e1e7981 */ /* 0x002e62000c1e1900 */
        /* <DEDUP_REMOVED lines=10> */
[----:B-1----:R-:W-:-:S05]  /*1f8d0*/  SHF.R.S32.HI R0, RZ, 0x1f, R30 ;  /* 0x0000001fff007819 */ /* 0x002fca000001141e */
        /* <DEDUP_REMOVED lines=23> */
[----:B---3--:R0:W3:Y:S01]  /*1fa50*/  @P2 LDG.E R8, desc[UR60][R6.64] ;  /* 0x0000003c06082981 */ /* 0x0080e2000c1e1900 */
        /* <DEDUP_REMOVED lines=10> */
[----:B------:R-:W-:-:S03]  /*1fb00*/  MOV R10, R8 ;  /* 0x00000008000a7202 */ /* 0x000fc60000000f00 */
[----:B--2---:R0:W-:Y:S01]  /*1fb10*/  STL [R1+0xc], R11 ;  /* 0x00000c0b01007387 */ /* 0x0041e20000100800 */
[----:B------:R-:W-:Y:S05]  /*1fb20*/  @P2 BRA `(.L_x_6220) ;  /* 0x0000000000142947 */ /* 0x000fea0003800000 */
[----:B------:R-:W-:Y:S05]  /*1fb30*/  @!P0 BRA `(.L_x_6220) ;  /* 0x0000000000108947 */ /* 0x000fea0003800000 */
[----:B------:R-:W2:Y:S04]  /*1fb40*/  LDG.E R9, desc[UR60][R2.64] ;  /* 0x0000003c02097981 */ /* 0x000ea8000c1e1900 */
[----:B0-----:R-:W2:Y:S02]  /*1fb50*/  LDG.E R8, desc[UR60][R2.64+0x4] ;  /* 0x0000043c02087981 */ /* 0x001ea4000c1e1900 */
[----:B--2---:R-:W-:-:S05]  /*1fb60*/  IMAD.IADD R10, R8, 0x1, -R9 ;  /* 0x00000001080a7824 */ /* 0x004fca00078e0a09 */
[----:B------:R1:W-:Y:S02]  /*1fb70*/  STL [R1+0x18], R10 ;  /* 0x0000180a01007387 */ /* 0x0003e40000100800 */
.L_x_6220:
        /* <DEDUP_REMOVED lines=9> */
.L_x_6221:
        /* <DEDUP_REMOVED lines=8> */
[----:B--2---:R-:W-:-:S07]  /*1fc90*/  IMAD.IADD R7, R8, 0x1, -R7 ;  /* 0x0000000108077824 */ /* 0x004fce00078e0a07 */
.L_x_6222:
[----:B--2---:R-:W2:Y:S01]  /*1fca0*/  @P1 LDG.E R2, desc[UR60][R4.64] ;  /* 0x0000003c04021981 */ /* 0x004ea2000c1e1900 */
[----:B------:R-:W3:Y:S03]  /*1fcb0*/  LDC R3, c[0x0][0x448] ;  /* 0x00011200ff037b82 */ /* 0x000ee60000000800 */
[----:B------:R-:W2:Y:S01]  /*1fcc0*/  @P1 LDG.E R9, desc[UR60][R4.64+0x4] ;  /* 0x0000043c04091981 */ /* 0x000ea2000c1e1900 */
[----:B-----5:R-:W-:Y:S01]  /*1fcd0*/  IMAD.IADD R7, R7, 0x1, -R11 ;  /* 0x0000000107077824 */ /* 0x020fe200078e0a0b */
[----:B------:R-:W-:Y:S01]  /*1fce0*/  BSSY B0, `(.L_x_6223) ;  /* 0x0000165000007945 */ /* 0x000fe20003800000 */
[----:B---3--:R-:W-:-:S13]  /*1fcf0*/  ISETP.NE.AND P0, PT, R3, 0x1, PT ;  /* 0x000000010300780c */ /* 0x008fda0003f05270 */
[----:B0-----:R-:W0:Y:S08]  /*1fd00*/  @P0 LDC R8, c[0x0][0x44c] ;  /* 0x00011300ff080b82 */ /* 0x001e300000000800 */
[----:B------:R-:W3:Y:S01]  /*1fd10*/  @P0 LDC R3, c[0x0][0x450] ;  /* 0x00011400ff030b82 */ /* 0x000ee20000000800 */
[----:B--2---:R-:W-:Y:S02]  /*1fd20*/  @P1 IMAD.IADD R6, R9, 0x1, -R2 ;  /* 0x0000000109061824 */ /* 0x004fe400078e0a02 */
[----:B------:R-:W-:-:S02]  /*1fd30*/  IMAD.SHL.U32 R9, R17, 0x80, RZ ;  /* 0x0000008011097824 */ /* 0x000fc400078e00ff */
[----:B------:R-:W-:Y:S02]  /*1fd40*/  IMAD.IADD R5, R7, 0x1, R6 ;  /* 0x0000000107057824 */ /* 0x000fe400078e0206 */
[----:B------:R-:W-:Y:S02]  /*1fd50*/  VIADD R9, R9, 0x7f ;  /* 0x0000007f09097836 */ /* 0x000fe40000000000 */
[----:B------:R-:W-:Y:S01]  /*1fd60*/  VIADD R2, R5, 0x5f ;  /* 0x0000005f05027836 */ /* 0x000fe20000000000 */
[----:B------:R2:W-:Y:S01]  /*1fd70*/  STL [R1+0x8], R5 ;  /* 0x0000080501007387 */ /* 0x0005e20000100800 */
[----:B0-----:R-:W-:-:S04]  /*1fd80*/  @P0 IMAD.HI.U32 R8, R9, R8, RZ ;  /* 0x0000000809080227 */ /* 0x001fc800078e00ff */
[----:B------:R-:W-:-:S04]  /*1fd90*/  IMAD.HI R2, R2, 0x2aaaaaab, RZ ;  /* 0x2aaaaaab02027827 */ /* 0x000fc800078e02ff */
[----:B------:R-:W-:Y:S01]  /*1fda0*/  IMAD.MOV.U32 R4, RZ, RZ, R9 ;  /* 0x000000ffff047224 */ /* 0x000fe200078e0009 */
[----:B---3--:R-:W-:Y:S02]  /*1fdb0*/  @P0 SHF.R.U32.HI R4, RZ, R3, R8 ;  /* 0x00000003ff040219 */ /* 0x008fe40000011608 */
        /* <DEDUP_REMOVED lines=30> */
.L_x_6390:
[----:B--2---:R-:W-:Y:S02]  /*1ffa0*/  ISETP.NE.AND P0, PT, R14, RZ, PT ;  /* 0x000000ff0e00720c */ /* 0x004fe40003f05270 */
[----:B------:R-:W-:-:S11]  /*1ffb0*/  PLOP3.LUT P6, PT, PT, PT, PT, 0x8, 0x0 ;  /* 0x000000000000781c */ /* 0x000fd60003fce170 */
[----:B------:R-:W-:Y:S05]  /*1ffc0*/  @P0 BRA `(.L_x_6226) ;  /* 0x00000000000c0947 */ /* 0x000fea0003800000 */
[----:B------:R-:W-:-:S03]  /*1ffd0*/  UMOV UR4, 0xffffffff ;  /* 0xffffffff00047882 */ /* 0x000fc60000000000 */
[----:B------:R-:W-:Y:S05]  /*1ffe0*/  BRA.DIV UR4, `(.L_x_6227) ;  /* 0x0000006e04a47947 */ /* 0x000fea000b800000 */
[----:B------:R-:W-:-:S13]  /*1fff0*/  ELECT P6, URZ, PT ;  /* 0x00000000003f782f */ /* 0x000fda00038c0000 */
.L_x_6226:
        /* <DEDUP_REMOVED lines=9> */
.L_x_6393:
[----:B------:R-:W-:Y:S05]  /*20090*/  BSYNC B1 ;  /* 0x0000000000017941 */ /* 0x000fea0003800000 */
.L_x_6228:
        /* <DEDUP_REMOVED lines=10> */
.L_x_6394:
[----:B------:R-:W-:Y:S05]  /*20140*/  BSYNC B2 ;  /* 0x0000000000027941 */ /* 0x000fea0003800000 */
.L_x_6232:
        /* <DEDUP_REMOVED lines=9> */
.L_x_6235:
[----:B------:R-:W-:Y:S05]  /*201e0*/  BSYNC B2 ;  /* 0x0000000000027941 */ /* 0x000fea0003800000 */
.L_x_6234:
        /* <DEDUP_REMOVED lines=12> */
.L_x_6236:
        /* <DEDUP_REMOVED lines=16> */
.L_x_6237:
        /* <DEDUP_REMOVED lines=16> */
.L_x_6238:
        /* <DEDUP_REMOVED lines=13> */
.L_x_6395:
[----:B------:R-:W-:Y:S05]  /*20580*/  BSYNC B2 ;  /* 0x0000000000027941 */ /* 0x000fea0003800000 */
.L_x_6239:
[----:B------:R-:W-:Y:S01]  /*20590*/  BSSY B2, `(.L_x_6241) ;  /* 0x000000b000027945 */ /* 0x000fe20003800000 */
[----:B------:R-:W-:Y:S01]  /*205a0*/  IMAD.MOV.U32 R12, RZ, RZ, 0x0 ;  /* 0x00000000ff0c7424 */ /* 0x000fe200078e00ff */
[----:B------:R-:W-:Y:S02]  /*205b0*/  MOV R13, 0x12f00000 ;  /* 0x12f00000000d7802 */ /* 0x000fe40000000f00 */
        /* <DEDUP_REMOVED lines=8> */
.L_x_6242:
[----:B------:R-:W-:Y:S05]  /*20640*/  BSYNC B2 ;  /* 0x0000000000027941 */ /* 0x000fea0003800000 */
.L_x_6241:
        /* <DEDUP_REMOVED lines=8> */
.L_x_6243:
        /* <DEDUP_REMOVED lines=15> */
.L_x_6244:
        /* <DEDUP_REMOVED lines=15> */
.L_x_6245:
        /* <DEDUP_REMOVED lines=10> */
.L_x_6231:
[----:B------:R-:W-:Y:S05]  /*20950*/  BSYNC B1 ;  /* 0x0000000000017941 */ /* 0x000fea0003800000 */
.L_x_6230:
        /* <DEDUP_REMOVED lines=9> */
.L_x_6262:
        /* <DEDUP_REMOVED lines=11> */
.L_x_6396:
[----:B------:R-:W-:Y:S05]  /*20aa0*/  BSYNC B2 ;  /* 0x0000000000027941 */ /* 0x000fea0003800000 */
.L_x_6248:
        /* <DEDUP_REMOVED lines=9> */
.L_x_6251:
[----:B------:R-:W-:Y:S05]  /*20b40*/  BSYNC B2 ;  /* 0x0000000000027941 */ /* 0x000fea0003800000 */
.L_x_6250:
        /* <DEDUP_REMOVED lines=11> */
.L_x_6252:
        /* <DEDUP_REMOVED lines=16> */
.L_x_6253:
        /* <DEDUP_REMOVED lines=16> */
.L_x_6254:
        /* <DEDUP_REMOVED lines=13> */
.L_x_6397:
[----:B------:R-:W-:Y:S05]  /*20ed0*/  BSYNC B2 ;  /* 0x0000000000027941 */ /* 0x000fea0003800000 */
.L_x_6255:
        /* <DEDUP_REMOVED lines=11> */
.L_x_6258:
[----:B------:R-:W-:Y:S05]  /*20f90*/  BSYNC B2 ;  /* 0x0000000000027941 */ /* 0x000fea0003800000 */
.L_x_6257:
        /* <DEDUP_REMOVED lines=8> */
.L_x_6259:
        /* <DEDUP_REMOVED lines=15> */
.L_x_6260:
        /* <DEDUP_REMOVED lines=15> */
.L_x_6261:
        /* <DEDUP_REMOVED lines=10> */
.L_x_6247:
[----:B------:R-:W-:Y:S05]  /*212a0*/  BSYNC B1 ;  /* 0x0000000000017941 */ /* 0x000fea0003800000 */
.L_x_6246:
        /* <DEDUP_REMOVED lines=8> */
.L_x_6224:
[----:B------:R-:W-:Y:S05]  /*21330*/  BSYNC B0 ;  /* 0x0000000000007941 */ /* 0x000fea0003800000 */
.L_x_6223:
[----:B------:R-:W2:Y:S01]  /*21340*/  LDC R0, c[0x0][0x448] ;  /* 0x00011200ff007b82 */ /* 0x000ea20000000800 */
[----:B------:R-:W-:Y:S01]  /*21350*/  LEA R5, R17, 0x7f, 0x7 ;  /* 0x0000007f11057811 */ /* 0x000fe200078e38ff */
[----:B------:R-:W-:Y:S05]  /*21360*/  @!P0 WARPSYNC.ALL ;  /* 0x0000000000008948 */ /* 0x000fea0003800000 */
[----:B------:R-:W-:Y:S01]  /*21370*/  BSSY B7, `(.L_x_6263) ;  /* 0x0000385000077945 */ /* 0x000fe20003800000 */
[----:B------:R-:W-:Y:S01]  /*21380*/  @!P0 BAR.SYNC.DEFER_BLOCKING 0xc, 0x180 ;  /* 0x0306000000008b1d */ /* 0x000fe20000010000 */
[----:B--2---:R-:W-:-:S13]  /*21390*/  ISETP.NE.AND P1, PT, R0, 0x1, PT ;  /* 0x000000010000780c */ /* 0x004fda0003f25270 */
[----:B------:R-:W0:Y:S08]  /*213a0*/  @P1 LDC R4, c[0x0][0x44c] ;  /* 0x00011300ff041b82 */ /* 0x000e300000000800 */
        /* <DEDUP_REMOVED lines=28> */
.L_x_6264:
        /* <DEDUP_REMOVED lines=20> */
.L_x_6267:
[----:B------:R-:W-:Y:S05]  /*216b0*/  BSYNC B6 ;  /* 0x0000000000067941 */ /* 0x000fea0003800000 */
.L_x_6266:
        /* <DEDUP_REMOVED lines=20> */
.L_x_6270:
        /* <DEDUP_REMOVED lines=15> */
.L_x_6269:
[----:B------:R-:W-:Y:S05]  /*218f0*/  BSYNC B6 ;  /* 0x0000000000067941 */ /* 0x000fea0003800000 */
.L_x_6268:
[----:B------:R-:W-:Y:S01]  /*21900*/  IMAD.MOV.U32 R25, RZ, RZ, R31 ;  /* 0x000000ffff197224 */ /* 0x000fe200078e001f */
[----:B------:R-:W-:Y:S01]  /*21910*/  ULDC.64 UR4, c[0x0][0x9f8] ;  /* 0x00027e0000047ab9 */ /* 0x000fe20000000a00 */
[----:B------:R-:W2:Y:S01]  /*21920*/  LDL R31, [R1+0x8] ;  /* 0x00000800011f7983 */ /* 0x000ea20000100800 */
[----:B------:R-:W-:Y:S01]  /*21930*/  ISETP.NE.U32.AND P0, PT, RZ, UR4, PT ;  /* 0x00000004ff007c0c */ /* 0x000fe2000bf05070 */
[----:B------:R-:W0:Y:S02]  /*21940*/  LDC R0, c[0x0][0x430] ;  /* 0x00010c00ff007b82 */ /* 0x000e240000000800 */
[----:B------:R-:W3:Y:S01]  /*21950*/  LDL R21, [R1+0xc] ;  /* 0x00000c0001157983 */ /* 0x000ee20000100800 */
[----:B------:R-:W-:-:S03]  /*21960*/  ISETP.NE.AND.EX P0, PT, RZ, UR5, PT, P0 ;  /* 0x00000005ff007c0c */ /* 0x000fc6000bf05300 */
[----:B------:R-:W4:Y:S01]  /*21970*/  LDL.LU R8, [R1] ;  /* 0x0000000001087983 */ /* 0x000f220000300800 */
[----:B------:R-:W1:Y:S09]  /*21980*/  S2R R20, SR_TID.X ;  /* 0x0000000000147919 */ /* 0x000e720000002100 */
[----:B------:R-:W-:Y:S01]  /*21990*/  @P0 IADD3 R2, P1, R23, UR4, RZ ;  /* 0x0000000417020c10 */ /* 0x000fe2000ff3e0ff */
[----:B------:R-:W-:Y:S01]  /*219a0*/  VIADD R25, R25, 0xffffffff ;  /* 0xffffffff19197836 */ /* 0x000fe20000000000 */
[----:B------:R-:W-:-:S02]  /*219b0*/  ULDC UR4, c[0x0][0x2f4] ;  /* 0x0000bd0000047ab9 */ /* 0x000fc40000000800 */
[----:B------:R-:W-:-:S05]  /*219c0*/  @P0 IADD3.X R3, R24, UR5, RZ, P1, !PT ;  /* 0x0000000518030c10 */ /* 0x000fca0008ffe4ff */
[----:B------:R3:W4:Y:S01]  /*219d0*/  @P0 LDG.E R32, desc[UR60][R2.64] ;  /* 0x0000003c02200981 */ /* 0x000722000c1e1900 */
[----:B-1----:R-:W-:-:S04]  /*219e0*/  LOP3.LUT R20, R20, 0x7f, RZ, 0xc0, !PT ;  /* 0x0000007f14147812 */ /* 0x002fc800078ec0ff */
[----:B------:R-:W-:Y:S02]  /*219f0*/  SHF.R.U32.HI R4, RZ, 0x3, R20 ;  /* 0x00000003ff047819 */ /* 0x000fe40000011614 */
[----:B------:R-:W1:Y:S01]  /*21a00*/  S2R R20, SR_TID.X ;  /* 0x0000000000147919 */ /* 0x000e620000002100 */
[----:B0-----:R-:W-:-:S13]  /*21a10*/  ISETP.NE.AND P1, PT, R0, 0x1, PT ;  /* 0x000000010000780c */ /* 0x001fda0003f25270 */
[----:B------:R-:W0:Y:S08]  /*21a20*/  @P1 LDC R7, c[0x0][0x434] ;  /* 0x00010d00ff071b82 */ /* 0x000e300000000800 */
[----:B------:R-:W0:Y:S01]  /*21a30*/  @P1 LDC R5, c[0x0][0x438] ;  /* 0x00010e00ff051b82 */ /* 0x000e220000000800 */
[----:B-1----:R-:W-:-:S05]  /*21a40*/  IMAD.SHL.U32 R20, R20, 0x10, RZ ;  /* 0x0000001014147824 */ /* 0x002fca00078e00ff */
[----:B------:R-:W-:-:S05]  /*21a50*/  LOP3.LUT R20, R4, 0x70, R20, 0xf8, !PT ;  /* 0x0000007004147812 */ /* 0x000fca00078ef814 */
[----:B------:R-:W-:Y:S01]  /*21a60*/  IMAD R6, R25, 0x60, R20 ;  /* 0x0000006019067824 */ /* 0x000fe200078e0214 */
[----:B------:R-:W-:Y:S01]  /*21a70*/  ISETP.GE.AND P3, PT, R33, UR4, PT ;  /* 0x0000000421007c0c */ /* 0x000fe2000bf66270 */
[----:B------:R-:W-:-:S03]  /*21a80*/  UMOV UR5, 0xffffffff ;  /* 0xffffffff00057882 */ /* 0x000fc60000000000 */
[----:B--2---:R-:W-:-:S04]  /*21a90*/  ISETP.GE.AND P0, PT, R6, R31, PT ;  /* 0x0000001f0600720c */ /* 0x004fc80003f06270 */
[----:B------:R-:W-:Y:S01]  /*21aa0*/  ISETP.GT.U32.OR P0, PT, R20, 0x5f, P0 ;  /* 0x0000005f1400780c */ /* 0x000fe20000704470 */
[----:B---3--:R-:W-:-:S04]  /*21ab0*/  IMAD.IADD R6, R6, 0x1, R21 ;  /* 0x0000000106067824 */ /* 0x008fc800078e0215 */
[----:B0-----:R-:W-:-:S08]  /*21ac0*/  @P1 IMAD.HI.U32 R7, R6, R7, RZ ;  /* 0x0000000706071227 */ /* 0x001fd000078e00ff */
[----:B------:R-:W0:Y:S01]  /*21ad0*/  @!P0 LDC.64 R2, c[0x0][0x428] ;  /* 0x00010a00ff028b82 */ /* 0x000e220000000a00 */
[----:B------:R-:W-:Y:S02]  /*21ae0*/  MOV R4, R6 ;  /* 0x0000000600047202 */ /* 0x000fe40000000f00 */
[----:B------:R-:W-:-:S05]  /*21af0*/  @P1 SHF.R.U32.HI R4, RZ, R5, R7 ;  /* 0x00000005ff041219 */ /* 0x000fca0000011607 */
[----:B------:R-:W-:Y:S01]  /*21b00*/  IMAD.MOV R5, RZ, RZ, -R4 ;  /* 0x000000ffff057224 */ /* 0x000fe200078e0a04 */
[----:B----4-:R-:W-:-:S03]  /*21b10*/  SHF.R.S32.HI R9, RZ, 0x1f, R32 ;  /* 0x0000001fff097819 */ /* 0x010fc60000011420 */
        /* <DEDUP_REMOVED lines=26> */
[----:B------:R0:W-:Y:S04]  /*21cc0*/  STL [R1+0x10], R9 ;  /* 0x0000100901007387 */ /* 0x0001e80000100800 */
[----:B------:R0:W-:Y:S01]  /*21cd0*/  STL [R1], R8 ;  /* 0x0000000801007387 */ /* 0x0001e20000100800 */
[----:B------:R-:W-:Y:S05]  /*21ce0*/  BRA.DIV UR5, `(.L_x_6271) ;  /* 0x0000005205e87947 */ /* 0x000fea000b800000 */
.L_x_6400:
[----:B------:R-:W-:Y:S01]  /*21cf0*/  SHF.R.S32.HI R31, RZ, 0x1f, R18 ;  /* 0x0000001fff1f7819 */ /* 0x000fe20000011412 */
[----:B------:R-:W-:Y:S06]  /*21d00*/  @!P2 BRA `(.L_x_6272) ;  /* 0x000000000004a947 */ /* 0x000fec0003800000 */
[----:B------:R-:W-:Y:S01]  /*21d10*/  BPT.TRAP 0x1 ;  /* 0x000000040000795c */ /* 0x000fe20000300000 */
.L_x_6272:
        /* <DEDUP_REMOVED lines=25> */
.L_x_6401:
[----:B------:R-:W-:Y:S05]  /*21eb0*/  BSYNC B0 ;  /* 0x0000000000007941 */ /* 0x000fea0003800000 */
.L_x_6273:
        /* <DEDUP_REMOVED lines=19> */
[----:B------:R-:W-:Y:S02]  /*21ff0*/  IMAD.IADD R3, R3, 0x1, R6 ;  /* 0x0000000103037824 */ /* 0x000fe400078e0206 */
[----:B------:R-:W-:Y:S02]  /*22000*/  IMAD R0, R31, UR4, RZ ;  /* 0x000000041f007c24 */ /* 0x000fe4000f8e02ff */
[----:B------:R-:W-:-:S04]  /*22010*/  IMAD.WIDE.U32 R2, R18, UR4, R2 ;  /* 0x0000000412027c25 */ /* 0x000fc8000f8e0002 */
[----:B------:R-:W-:Y:S01]  /*22020*/  IMAD R0, R18, UR5, R0 ;  /* 0x0000000512007c24 */ /* 0x000fe2000f8e0200 */
[----:B------:R-:W-:Y:S01]  /*22030*/  ULDC.64 UR4, c[0x0][0x2e8] ;  /* 0x0000ba0000047ab9 */ /* 0x000fe20000000a00 */
[----:B---3--:R-:W-:Y:S01]  /*22040*/  IMAD R6, R25, -0x60, R9 ;  /* 0xffffffa019067824 */ /* 0x008fe200078e0209 */
[----:B------:R-:W-:Y:S01]  /*22050*/  LEA R4, P0, R2, UR4, 0x1 ;  /* 0x0000000402047c11 */ /* 0x000fe2000f8008ff */
[----:B------:R-:W-:Y:S01]  /*22060*/  IMAD.IADD R0, R3, 0x1, R0 ;  /* 0x0000000103007824 */ /* 0x000fe200078e0200 */
[----:B------:R-:W-:Y:S01]  /*22070*/  UMOV UR4, 0xffffffff ;  /* 0xffffffff00047882 */ /* 0x000fe20000000000 */
[----:B------:R-:W-:-:S03]  /*22080*/  IMAD.IADD R6, R6, 0x1, -R8 ;  /* 0x0000000106067824 */ /* 0x000fc600078e0a08 */
        /* <DEDUP_REMOVED lines=65> */
.L_x_6415:
        /* <DEDUP_REMOVED lines=12> */
.L_x_6276:
[----:B------:R-:W-:Y:S02]  /*22560*/  PLOP3.LUT P1, PT, P1, P0, PT, 0xa2, 0x0 ;  /* 0x000000000000781c */ /* 0x000fe40000f21472 */
[----:B------:R-:W-:-:S08]  /*22570*/  @P0 R2UR P1, UR4, R7 ;  /* 0x00000000070402ca */ /* 0x000fd00000020000 */
[----:B------:R-:W-:-:S05]  /*22580*/  @P0 PLOP3.LUT P0, PT, P1, PT, PT, 0x80, 0x0 ;  /* 0x000000000000081c */ /* 0x000fca0000f0f070 */
[----:B------:R-:W-:Y:S01]  /*22590*/  @!P1 SYNCS.ARRIVE.TRANS64.RED.A0T1 RZ, [UR4+0x30830], RZ ;  /* 0x030830ffffff99a7 */ /* 0x000fe20008200404 */
[----:B------:R-:W-:Y:S07]  /*225a0*/  @!P1 ARRIVES.LDGSTSBAR.64.TRANSCNT [UR4+0x30830] ;  /* 0x03083000ff0099b0 */ /* 0x000fee0008000a84 */
[----:B------:R-:W-:Y:S05]  /*225b0*/  @P0 BRA.U.ANY `(.L_x_6276) ;  /* 0xfffffffd00e80947 */ /* 0x000fea000393ffff */
[----:B------:R-:W-:Y:S01]  /*225c0*/  NOP ;  /* 0x0000000000007918 */ /* 0x000fe20000000000 */
[----:B------:R-:W2:Y:S02]  /*225d0*/  LDL R0, [R1] ;  /* 0x0000000001007983 */ /* 0x000ea40000100800 */
[----:B--2---:R-:W-:-:S13]  /*225e0*/  LOP3.LUT P2, RZ, R0, 0x10, RZ, 0xc0, !PT ;  /* 0x0000001000ff7812 */ /* 0x004fda000784c0ff */
[----:B------:R-:W-:Y:S05]  /*225f0*/  @!P2 BRA `(.L_x_6277) ;  /* 0x000000000004a947 */ /* 0x000fea0003800000 */
[----:B------:R-:W-:Y:S01]  /*22600*/  BPT.TRAP 0x1 ;  /* 0x000000040000795c */ /* 0x000fe20000300000 */
.L_x_6277:
        /* <DEDUP_REMOVED lines=26> */
[----:B-1----:R-:W-:Y:S01]  /*227b0*/  MOV R7, UR7 ;  /* 0x0000000700077c02 */ /* 0x002fe20008000f00 */
        /* <DEDUP_REMOVED lines=10> */
.L_x_6279:
[----:B------:R-:W-:Y:S05]  /*22860*/  BSYNC B6 ;  /* 0x0000000000067941 */ /* 0x000fea0003800000 */
.L_x_6278:
[----:B------:R-:W2:Y:S01]  /*22870*/  LDL.LU R20, [R1+0x2c] ;  /* 0x00002c0001147983 */ /* 0x000ea20000300800 */
[----:B------:R-:W-:Y:S01]  /*22880*/  ULDC.64 UR4, c[0x0][0x2d8] ;  /* 0x0000b60000047ab9 */ /* 0x000fe20000000a00 */
[----:B------:R-:W3:Y:S02]  /*22890*/  LDC R6, c[0x0][0x448] ;  /* 0x00011200ff067b82 */ /* 0x000ee40000000800 */
[----:B0-----:R-:W4:Y:S01]  /*228a0*/  LDL.LU.64 R2, [R1+0x20] ;  /* 0x0000200001027983 */ /* 0x001f220000300a00 */
[----:B------:R-:W-:-:S03]  /*228b0*/  IMAD R0, R31, UR4, RZ ;  /* 0x000000041f007c24 */ /* 0x000fc6000f8e02ff */
[----:B------:R0:W5:Y:S01]  /*228c0*/  LDL R10, [R1+0x18] ;  /* 0x00001800010a7983 */ /* 0x0001620000100800 */
[----:B------:R-:W-:-:S03]  /*228d0*/  IMAD R5, R18, UR5, R0 ;  /* 0x0000000512057c24 */ /* 0x000fc6000f8e0200 */
[----:B------:R0:W5:Y:S01]  /*228e0*/  LDL R8, [R1+0x4] ;  /* 0x0000040001087983 */ /* 0x0001620000100800 */
[----:B---3--:R-:W-:-:S13]  /*228f0*/  ISETP.NE.AND P0, PT, R6, 0x1, PT ;  /* 0x000000010600780c */ /* 0x008fda0003f05270 */
[----:B-1----:R-:W1:Y:S01]  /*22900*/  @P0 LDC R7, c[0x0][0x44c] ;  /* 0x00011300ff070b82 */ /* 0x002e620000000800 */
[----:B----4-:R-:W-:Y:S02]  /*22910*/  IMAD.MOV.U32 R3, RZ, RZ, R34 ;  /* 0x000000ffff037224 */ /* 0x010fe400078e0022 */
[----:B------:R-:W-:Y:S01]  /*22920*/  IMAD.WIDE.U32 R2, R18, UR4, R2 ;  /* 0x0000000412027c25 */ /* 0x000fe2000f8e0002 */
[----:B------:R-:W-:-:S03]  /*22930*/  ULDC.64 UR4, c[0x0][0x2e0] ;  /* 0x0000b80000047ab9 */ /* 0x000fc60000000a00 */
[----:B------:R-:W-:Y:S02]  /*22940*/  IMAD.IADD R3, R3, 0x1, R5 ;  /* 0x0000000103037824 */ /* 0x000fe400078e0205 */
[----:B--2---:R-:W-:Y:S02]  /*22950*/  IMAD R5, R20, UR4, RZ ;  /* 0x0000000414057c24 */ /* 0x004fe4000f8e02ff */
        /* <DEDUP_REMOVED lines=12> */
[----:B-1----:R-:W-:-:S04]  /*22a20*/  @P0 IMAD.HI.U32 R7, R5, R7, RZ ;  /* 0x0000000705070227 */ /* 0x002fc800078e00ff */
[----:B------:R-:W-:Y:S01]  /*22a30*/  IMAD.MOV.U32 R4, RZ, RZ, R5 ;  /* 0x000000ffff047224 */ /* 0x000fe200078e0005 */
[----:B---3--:R-:W-:Y:S01]  /*22a40*/  @P0 SHF.R.U32.HI R4, RZ, R0, R7 ;  /* 0x00000000ff040219 */ /* 0x008fe20000011607 */
[----:B------:R-:W1:Y:S04]  /*22a50*/  S2R R20, SR_TID.X ;  /* 0x0000000000147919 */ /* 0x000e680000002100 */
        /* <DEDUP_REMOVED lines=103> */
.L_x_6432:
        /* <DEDUP_REMOVED lines=12> */
.L_x_6282:
[----:B------:R-:W-:Y:S05]  /*23190*/  BSYNC B0 ;  /* 0x0000000000007941 */ /* 0x000fea0003800000 */
.L_x_6281:
[----:B------:R-:W-:Y:S01]  /*231a0*/  NOP ;  /* 0x0000000000007918 */ /* 0x000fe20000000000 */
[----:B------:R-:W-:-:S13]  /*231b0*/  PLOP3.LUT P0, PT, PT, PT, PT, 0x80, 0x0 ;  /* 0x000000000000781c */ /* 0x000fda0003f0f070 */
.L_x_6283:
        /* <DEDUP_REMOVED lines=18> */
.L_x_6433:
[----:B------:R-:W-:Y:S05]  /*232e0*/  BSYNC B0 ;  /* 0x0000000000007941 */ /* 0x000fea0003800000 */
.L_x_6284:
[----:B------:R-:W3:Y:S01]  /*232f0*/  LDL R0, [R1+0x1c] ;  /* 0x00001c0001007983 */ /* 0x000ee20000100800 */
[----:B------:R-:W-:Y:S01]  /*23300*/  BSSY B0, `(.L_x_6286) ;  /* 0x000010e000007945 */ /* 0x000fe20003800000 */
[----:B---3--:R-:W-:-:S13]  /*23310*/  ISETP.GE.AND P0, PT, R0, 0x2, PT ;  /* 0x000000020000780c */ /* 0x008fda0003f06270 */
[----:B------:R-:W-:Y:S05]  /*23320*/  @!P0 BRA `(.L_x_6287) ;  /* 0x00000010002c8947 */ /* 0x000fea0003800000 */
[----:B------:R-:W-:Y:S01]  /*23330*/  ULDC UR4, c[0x0][0x2f4] ;  /* 0x0000bd0000047ab9 */ /* 0x000fe20000000800 */
[----:B------:R-:W-:Y:S01]  /*23340*/  VIADD R6, R0, 0xfffffffe ;  /* 0xfffffffe00067836 */ /* 0x000fe20000000000 */
[----:B------:R-:W-:Y:S01]  /*23350*/  ISETP.GE.AND P3, PT, R33, UR4, PT ;  /* 0x0000000421007c0c */ /* 0x000fe2000bf66270 */
[----:B------:R-:W-:Y:S01]  /*23360*/  IMAD.MOV.U32 R10, RZ, RZ, R26 ;  /* 0x000000ffff0a7224 */ /* 0x000fe200078e001a */
[----:B------:R-:W-:Y:S01]  /*23370*/  ISETP.GE.AND P2, PT, R36, UR4, PT ;  /* 0x0000000424007c0c */ /* 0x000fe2000bf46270 */
[----:B------:R-:W-:Y:S01]  /*23380*/  IMAD.MOV.U32 R17, RZ, RZ, R28 ;  /* 0x000000ffff117224 */ /* 0x000fe200078e001c */
[----:B------:R-:W-:Y:S01]  /*23390*/  ISETP.GE.AND P1, PT, R35, UR4, PT ;  /* 0x0000000423007c0c */ /* 0x000fe2000bf26270 */
[----:B------:R-:W-:-:S12]  /*233a0*/  IMAD.MOV.U32 R30, RZ, RZ, R25 ;  /* 0x000000ffff1e7224 */ /* 0x000fd800078e0019 */
.L_x_6300:
[----:B------:R-:W3:Y:S01]  /*233b0*/  LDL R2, [R1] ;  /* 0x0000000001027983 */ /* 0x000ee20000100800 */
[----:B------:R-:W1:Y:S03]  /*233c0*/  LDC R7, c[0x0][0x430] ;  /* 0x00010c00ff077b82 */ /* 0x000e660000000800 */
[----:B------:R-:W4:Y:S04]  /*233d0*/  LDL R4, [R1+0xc] ;  /* 0x00000c0001047983 */ /* 0x000f280000100800 */
[----:B------:R-:W2:Y:S01]  /*233e0*/  LDL R8, [R1+0x10] ;  /* 0x0000100001087983 */ /* 0x000ea20000100800 */
[----:B------:R-:W0:Y:S02]  /*233f0*/  S2R R0, SR_TID.X ;  /* 0x0000000000007919 */ /* 0x000e240000002100 */
[----:B0-----:R-:W-:-:S02]  /*23400*/  LOP3.LUT R0, R0, 0x7f, RZ, 0xc0, !PT ;  /* 0x0000007f00007812 */ /* 0x001fc400078ec0ff */
[----:B-1----:R-:W-:-:S13]  /*23410*/  ISETP.NE.AND P0, PT, R7, 0x1, PT ;  /* 0x000000010700780c */ /* 0x002fda0003f05270 */
[----:B------:R-:W0:Y:S01]  /*23420*/  @P0 LDC R3, c[0x0][0x438] ;  /* 0x00010e00ff030b82 */ /* 0x000e220000000800 */
[----:B---3--:R-:W-:Y:S02]  /*23430*/  LOP3.LUT P4, RZ, R2, 0x10, RZ, 0xc0, !PT ;  /* 0x0000001002ff7812 */ /* 0x008fe4000788c0ff */
[----:B------:R-:W-:Y:S02]  /*23440*/  SHF.R.U32.HI R2, RZ, 0x3, R0 ;  /* 0x00000003ff027819 */ /* 0x000fe40000011600 */
[----:B------:R-:W1:Y:S01]  /*23450*/  S2R R0, SR_TID.X ;  /* 0x0000000000007919 */ /* 0x000e620000002100 */
[----:B----4-:R-:W-:Y:S02]  /*23460*/  IMAD R9, R6, 0x60, R4 ;  /* 0x0000006006097824 */ /* 0x010fe400078e0204 */
[----:B-1----:R-:W-:-:S05]  /*23470*/  IMAD.SHL.U32 R0, R0, 0x10, RZ ;  /* 0x0000001000007824 */ /* 0x002fca00078e00ff */
[----:B------:R-:W-:Y:S02]  /*23480*/  LOP3.LUT R0, R2, 0x70, R0, 0xf8, !PT ;  /* 0x0000007002007812 */ /* 0x000fe400078ef800 */
[----:B------:R-:W1:Y:S02]  /*23490*/  @P0 LDC R2, c[0x0][0x434] ;  /* 0x00010d00ff020b82 */ /* 0x000e640000000800 */
[C---:B------:R-:W-:Y:S01]  /*234a0*/  ISETP.GT.U32.AND P5, PT, R0.reuse, 0x5f, PT ;  /* 0x0000005f0000780c */ /* 0x040fe20003fa4070 */
[----:B------:R-:W-:-:S12]  /*234b0*/  IMAD.IADD R9, R0, 0x1, R9 ;  /* 0x0000000100097824 */ /* 0x000fd800078e0209 */
[----:B------:R-:W2:Y:S01]  /*234c0*/  @!P5 LDC.64 R4, c[0x0][0x428] ;  /* 0x00010a00ff04db82 */ /* 0x000ea20000000a00 */
[----:B------:R-:W-:Y:S02]  /*234d0*/  IMAD.MOV.U32 R0, RZ, RZ, R9 ;  /* 0x000000ffff007224 */ /* 0x000fe400078e0009 */
[----:B-1----:R-:W-:-:S05]  /*234e0*/  @P0 IMAD.HI.U32 R2, R9, R2, RZ ;  /* 0x0000000209020227 */ /* 0x002fca00078e00ff */
[----:B0-----:R-:W-:-:S04]  /*234f0*/  @P0 SHF.R.U32.HI R0, RZ, R3, R2 ;  /* 0x00000003ff000219 */ /* 0x001fc80000011602 */
[--C-:B------:R-:W-:Y:S01]  /*23500*/  @!P5 SHF.R.S32.HI R3, RZ, 0x1f, R0.reuse ;  /* 0x0000001fff03d819 */ /* 0x100fe20000011400 */
[----:B------:R-:W-:Y:S02]  /*23510*/  @!P5 IMAD.MOV.U32 R2, RZ, RZ, R0 ;  /* 0x000000ffff02d224 */ /* 0x000fe400078e0000 */
[-C--:B--2---:R-:W-:Y:S02]  /*23520*/  @!P5 IMAD R8, R8, R4.reuse, RZ ;  /* 0x000000040808d224 */ /* 0x084fe400078e02ff */
        /* <DEDUP_REMOVED lines=19> */
.L_x_6288:
[----:B------:R-:W-:Y:S01]  /*23660*/  IMAD R7, R26, 0x8, R22 ;  /* 0x000000081a077824 */ /* 0x000fe200078e0216 */
[----:B------:R-:W-:Y:S01]  /*23670*/  SHF.L.U32 R2, R28, 0x1f, RZ ;  /* 0x0000001f1c027819 */ /* 0x000fe200000006ff */
[----:B------:R-:W-:Y:S03]  /*23680*/  BSSY B1, `(.L_x_6289) ;  /* 0x0000003000017945 */ /* 0x000fe60003800000 */
[----:B------:R-:W0:Y:S02]  /*23690*/  SYNCS.PHASECHK.TRANS64.TRYWAIT P0, [R7+URZ+0x30840], R2 ;  /* 0x03084002070075a7 */ /* 0x000e24000800017f */
[----:B0-----:R-:W-:Y:S05]  /*236a0*/  @!P0 BRA `(.L_x_6290) ;  /* 0x0000004c00988947 */ /* 0x001fea0003800000 */
.L_x_6434:
[----:B------:R-:W-:Y:S05]  /*236b0*/  BSYNC B1 ;  /* 0x0000000000017941 */ /* 0x000fea0003800000 */
.L_x_6289:
        /* <DEDUP_REMOVED lines=67> */
.L_x_6448:
        /* <DEDUP_REMOVED lines=12> */
.L_x_6292:
[----:B------:R-:W-:Y:S02]  /*23bb0*/  PLOP3.LUT P4, PT, P4, P0, PT, 0xa2, 0x0 ;  /* 0x000000000000781c */ /* 0x000fe40002781472 */
[----:B------:R-:W-:-:S08]  /*23bc0*/  @P0 R2UR P4, UR4, R7 ;  /* 0x00000000070402ca */ /* 0x000fd00000080000 */
[----:B------:R-:W-:-:S05]  /*23bd0*/  @P0 PLOP3.LUT P0, PT, P4, PT, PT, 0x80, 0x0 ;  /* 0x000000000000081c */ /* 0x000fca000270f070 */
[----:B------:R-:W-:Y:S01]  /*23be0*/  @!P4 SYNCS.ARRIVE.TRANS64.RED.A0T1 RZ, [UR4+0x30830], RZ ;  /* 0x030830ffffffc9a7 */ /* 0x000fe20008200404 */
[----:B------:R-:W-:Y:S07]  /*23bf0*/  @!P4 ARRIVES.LDGSTSBAR.64.TRANSCNT [UR4+0x30830] ;  /* 0x03083000ff00c9b0 */ /* 0x000fee0008000a84 */
[----:B------:R-:W-:Y:S05]  /*23c00*/  @P0 BRA.U.ANY `(.L_x_6292) ;  /* 0xfffffffd00e80947 */ /* 0x000fea000393ffff */
[----:B------:R-:W-:Y:S01]  /*23c10*/  NOP ;  /* 0x0000000000007918 */ /* 0x000fe20000000000 */
[----:B-1----:R-:W2:Y:S02]  /*23c20*/  LDL R2, [R1] ;  /* 0x0000000001027983 */ /* 0x002ea40000100800 */
[----:B--2---:R-:W-:-:S13]  /*23c30*/  LOP3.LUT P5, RZ, R2, 0x10, RZ, 0xc0, !PT ;  /* 0x0000001002ff7812 */ /* 0x004fda00078ac0ff */
[----:B------:R-:W-:Y:S05]  /*23c40*/  @!P5 BRA `(.L_x_6293) ;  /* 0x000000000004d947 */ /* 0x000fea0003800000 */
[----:B------:R-:W-:Y:S01]  /*23c50*/  BPT.TRAP 0x1 ;  /* 0x000000040000795c */ /* 0x000fe20000300000 */
.L_x_6293:
[----:B------:R1:W-:Y:S01]  /*23c60*/  SYNCS.ARRIVE.TRANS64.A1T0 RZ, [R7+URZ+0x30830], RZ ;  /* 0x030830ff07ff79a7 */ /* 0x0003e2000810003f */
[----:B------:R-:W-:Y:S05]  /*23c70*/  @!P5 BRA `(.L_x_6294) ;  /* 0x000000000004d947 */ /* 0x000fea0003800000 */
[----:B------:R-:W-:Y:S01]  /*23c80*/  BPT.TRAP 0x1 ;  /* 0x000000040000795c */ /* 0x000fe20000300000 */
.L_x_6294:
[----:B------:R-:W-:Y:S01]  /*23c90*/  SHF.L.U32 R2, R17, 0x1f, RZ ;  /* 0x0000001f11027819 */ /* 0x000fe200000006ff */
[----:B0-----:R-:W-:Y:S01]  /*23ca0*/  IMAD R6, R10, 0x8, R22 ;  /* 0x000000080a067824 */ /* 0x001fe200078e0216 */
[----:B------:R-:W-:Y:S03]  /*23cb0*/  BSSY B1, `(.L_x_6295) ;  /* 0x0000003000017945 */ /* 0x000fe60003800000 */
[----:B------:R-:W0:Y:S02]  /*23cc0*/  SYNCS.PHASECHK.TRANS64.TRYWAIT P0, [R6+URZ+0x30860], R2 ;  /* 0x03086002060075a7 */ /* 0x000e24000800017f */
[----:B0-----:R-:W-:Y:S05]  /*23cd0*/  @!P0 BRA `(.L_x_6296) ;  /* 0x00000050001c8947 */ /* 0x001fea0003800000 */
.L_x_6449:
[----:B------:R-:W-:Y:S05]  /*23ce0*/  BSYNC B1 ;  /* 0x0000000000017941 */ /* 0x000fea0003800000 */
.L_x_6295:
        /* <DEDUP_REMOVED lines=62> */
.L_x_6463:
        /* <DEDUP_REMOVED lines=31> */
.L_x_6298:
        /* <DEDUP_REMOVED lines=11> */
.L_x_6299:
[C---:B------:R-:W-:Y:S01]  /*24370*/  ISETP.GT.AND P0, PT, R25.reuse, RZ, PT ;  /* 0x000000ff1900720c */ /* 0x040fe20003f04270 */
[----:B------:R0:W-:Y:S01]  /*24380*/  SYNCS.ARRIVE.TRANS64.A1T0 RZ, [R6+URZ+0x30850], RZ ;  /* 0x030850ff06ff79a7 */ /* 0x0001e2000810003f */
[----:B------:R-:W-:Y:S02]  /*24390*/  IMAD.MOV.U32 R10, RZ, RZ, R26 ;  /* 0x000000ffff0a7224 */ /* 0x000fe400078e001a */
[----:B------:R-:W-:Y:S02]  /*243a0*/  IMAD.MOV.U32 R17, RZ, RZ, R28 ;  /* 0x000000ffff117224 */ /* 0x000fe400078e001c */
[----:B------:R-:W-:Y:S02]  /*243b0*/  IMAD.MOV.U32 R30, RZ, RZ, R25 ;  /* 0x000000ffff1e7224 */ /* 0x000fe400078e0019 */
[----:B0-----:R-:W-:-:S05]  /*243c0*/  VIADD R6, R25, 0xffffffff ;  /* 0xffffffff19067836 */ /* 0x001fca0000000000 */
[----:B------:R-:W-:Y:S05]  /*243d0*/  @P0 BRA `(.L_x_6300) ;  /* 0xffffffec00f40947 */ /* 0x000fea000383ffff */
.L_x_6287:
[----:B------:R-:W-:Y:S05]  /*243e0*/  BSYNC B0 ;  /* 0x0000000000007941 */ /* 0x000fea0003800000 */
.L_x_6286:
        /* <DEDUP_REMOVED lines=17> */
.L_x_6302:
[----:B------:R-:W-:Y:S05]  /*24500*/  BSYNC B0 ;  /* 0x0000000000007941 */ /* 0x000fea0003800000 */
.L_x_6301:
[----:B------:R-:W3:Y:S02]  /*24510*/  LDL R0, [R1] ;  /* 0x0000000001007983 */ /* 0x000ee40000100800 */
[----:B---3--:R-:W-:-:S13]  /*24520*/  LOP3.LUT P0, RZ, R0, 0x10, RZ, 0xc0, !PT ;  /* 0x0000001000ff7812 */ /* 0x008fda000780c0ff */
[----:B------:R-:W-:Y:S05]  /*24530*/  @!P0 BRA `(.L_x_6303) ;  /* 0x0000000000048947 */ /* 0x000fea0003800000 */
[----:B------:R-:W-:Y:S01]  /*24540*/  BPT.TRAP 0x1 ;  /* 0x000000040000795c */ /* 0x000fe20000300000 */
.L_x_6303:
[----:B------:R-:W3:Y:S01]  /*24550*/  LDL.LU R2, [R1+0x8] ;  /* 0x0000080001027983 */ /* 0x000ee20000300800 */
[----:B------:R-:W-:Y:S01]  /*24560*/  IMAD R0, R26, 0x8, R22 ;  /* 0x000000081a007824 */ /* 0x000fe200078e0216 */
[----:B0-----:R-:W-:Y:S01]  /*24570*/  SHF.L.U32 R3, R28, 0x1f, RZ ;  /* 0x0000001f1c037819 */ /* 0x001fe200000006ff */
[----:B------:R-:W-:Y:S03]  /*24580*/  BSSY B0, `(.L_x_6304) ;  /* 0x0000004000007945 */ /* 0x000fe60003800000 */
[----:B------:R-:W0:Y:S01]  /*24590*/  SYNCS.PHASECHK.TRANS64.TRYWAIT P0, [R0+URZ+0x30860], R3 ;  /* 0x03086003000075a7 */ /* 0x000e22000800017f */
[----:B---3--:R-:W-:Y:S01]  /*245a0*/  IMAD R6, R25, -0x60, R2 ;  /* 0xffffffa019067824 */ /* 0x008fe200078e0202 */
[----:B0-----:R-:W-:Y:S06]  /*245b0*/  @!P0 BRA `(.L_x_6305) ;  /* 0x0000005000088947 */ /* 0x001fec0003800000 */
.L_x_6464:
[----:B------:R-:W-:Y:S05]  /*245c0*/  BSYNC B0 ;  /* 0x0000000000007941 */ /* 0x000fea0003800000 */
.L_x_6304:
        /* <DEDUP_REMOVED lines=65> */
.L_x_6478:
        /* <DEDUP_REMOVED lines=13> */
.L_x_6307:
[----:B------:R-:W-:Y:S02]  /*24ab0*/  PLOP3.LUT P1, PT, P1, P0, PT, 0xa2, 0x0 ;  /* 0x000000000000781c */ /* 0x000fe40000f21472 */
[----:B------:R-:W-:-:S08]  /*24ac0*/  @P0 R2UR P1, UR4, R0 ;  /* 0x00000000000402ca */ /* 0x000fd00000020000 */
[----:B------:R-:W-:-:S05]  /*24ad0*/  @P0 PLOP3.LUT P0, PT, P1, PT, PT, 0x80, 0x0 ;  /* 0x000000000000081c */ /* 0x000fca0000f0f070 */
[----:B------:R-:W-:Y:S01]  /*24ae0*/  @!P1 SYNCS.ARRIVE.TRANS64.RED.A0T1 RZ, [UR4+0x30850], RZ ;  /* 0x030850ffffff99a7 */ /* 0x000fe20008200404 */
[----:B------:R-:W-:Y:S07]  /*24af0*/  @!P1 ARRIVES.LDGSTSBAR.64.TRANSCNT [UR4+0x30850] ;  /* 0x03085000ff0099b0 */ /* 0x000fee0008000a84 */
[----:B------:R-:W-:Y:S05]  /*24b00*/  @P0 BRA.U.ANY `(.L_x_6307) ;  /* 0xfffffffd00e80947 */ /* 0x000fea000393ffff */
[----:B------:R-:W-:Y:S01]  /*24b10*/  NOP ;  /* 0x0000000000007918 */ /* 0x000fe20000000000 */
[----:B0-----:R-:W2:Y:S02]  /*24b20*/  LDL R2, [R1] ;  /* 0x0000000001027983 */ /* 0x001ea40000100800 */
[----:B--2---:R-:W-:-:S13]  /*24b30*/  LOP3.LUT P2, RZ, R2, 0x10, RZ, 0xc0, !PT ;  /* 0x0000001002ff7812 */ /* 0x004fda000784c0ff */
[----:B------:R-:W-:Y:S05]  /*24b40*/  @!P2 BRA `(.L_x_6308) ;  /* 0x000000000004a947 */ /* 0x000fea0003800000 */
[----:B------:R-:W-:Y:S01]  /*24b50*/  BPT.TRAP 0x1 ;  /* 0x000000040000795c */ /* 0x000fe20000300000 */
.L_x_6308:
[----:B------:R0:W-:Y:S01]  /*24b60*/  SYNCS.ARRIVE.TRANS64.A1T0 RZ, [R0+URZ+0x30850], RZ ;  /* 0x030850ff00ff79a7 */ /* 0x0001e2000810003f */
[----:B------:R-:W-:-:S05]  /*24b70*/  VIADD R26, R26, 0x1 ;  /* 0x000000011a1a7836 */ /* 0x000fca0000000000 */
[----:B------:R-:W-:-:S04]  /*24b80*/  ISETP.NE.AND P0, PT, R26, 0x2, PT ;  /* 0x000000021a00780c */ /* 0x000fc80003f05270 */
[----:B------:R-:W-:Y:S02]  /*24b90*/  SEL R3, RZ, 0x1, P0 ;  /* 0x00000001ff037807 */ /* 0x000fe40000000000 */
[----:B------:R-:W-:Y:S02]  /*24ba0*/  SEL R26, R26, RZ, P0 ;  /* 0x000000ff1a1a7207 */ /* 0x000fe40000000000 */
[----:B0-----:R-:W-:-:S07]  /*24bb0*/  LOP3.LUT R28, R28, R3, RZ, 0x3c, !PT ;  /* 0x000000031c1c7212 */ /* 0x001fce00078e3cff */
.L_x_6265:
[----:B------:R-:W-:Y:S05]  /*24bc0*/  BSYNC B7 ;  /* 0x0000000000077941 */ /* 0x000fea0003800000 */
.L_x_6263:
[----:B------:R-:W2:Y:S02]  /*24bd0*/  LDL R0, [R1] ;  /* 0x0000000001007983 */ /* 0x000ea40000100800 */
[----:B--2---:R-:W-:-:S13]  /*24be0*/  LOP3.LUT P0, RZ, R0, 0x20, RZ, 0xc0, !PT ;  /* 0x0000002000ff7812 */ /* 0x004fda000780c0ff */
[----:B------:R-:W-:Y:S05]  /*24bf0*/  @!P0 BRA `(.L_x_6309) ;  /* 0x0000000000248947 */ /* 0x000fea0003800000 */
[----:B------:R-:W-:Y:S05]  /*24c00*/  WARPSYNC.ALL ;  /* 0x0000000000007948 */ /* 0x000fea0003800000 */
[----:B------:R-:W0:Y:S08]  /*24c10*/  S2UR UR5, SR_CgaCtaId ;  /* 0x00000000000579c3 */ /* 0x000e300000008800 */
[----:B------:R-:W-:Y:S06]  /*24c20*/  BAR.SYNC.DEFER_BLOCKING 0x5, 0x180 ;  /* 0x0146000000007b1d */ /* 0x000fec0000010000 */
[----:B------:R-:W-:-:S02]  /*24c30*/  UMOV UR4, 0x400 ;  /* 0x0000040000047882 */ /* 0x000fc40000000000 */
[----:B0-----:R-:W-:-:S06]  /*24c40*/  ULEA UR4, UR5, UR4, 0x18 ;  /* 0x0000000405047291 */ /* 0x001fcc000f8ec03f */
[----:B------:R-:W-:-:S05]  /*24c50*/  IMAD.U32 R22, RZ, RZ, UR4 ;  /* 0x00000004ff167e24 */ /* 0x000fca000f8e00ff */
[----:B------:R0:W2:Y:S01]  /*24c60*/  LDS.128 R16, [R22+0x308d0] ;  /* 0x0308d00016107984 */ /* 0x0000a20000000c00 */
[----:B------:R-:W-:Y:S06]  /*24c70*/  BAR.ARV 0x4, 0x180 ;  /* 0x0106000000007b1d */ /* 0x000fec0000002000 */
[----:B------:R-:W-:Y:S05]  /*24c80*/  BRA `(.L_x_6310) ;  /* 0x0000000800cc7947 */ /* 0x000fea0003800000 */
.L_x_6309:
        /* <DEDUP_REMOVED lines=36> */
.L_x_6488:
[----:B------:R-:W-:Y:S02]  /*24ed0*/  ULDC UR4, c[0x0][0xc38] ;  /* 0x00030e0000047ab9 */ /* 0x000fe40000000800 */
[----:B------:R-:W-:-:S04]  /*24ee0*/  IMAD.U32 R7, RZ, RZ, UR4 ;  /* 0x00000004ff077e24 */ /* 0x000fc8000f8e00ff */
[----:B--2---:R-:W-:-:S04]  /*24ef0*/  IMAD R14, R14, R7, RZ ;  /* 0x000000070e0e7224 */ /* 0x004fc800078e02ff */
[----:B------:R-:W-:-:S05]  /*24f00*/  IMAD.IADD R9, R4, 0x1, R14 ;  /* 0x0000000104097824 */ /* 0x000fca00078e020e */
[----:B------:R-:W-:-:S13]  /*24f10*/  ISETP.GT.AND P6, PT, R9, R0, PT ;  /* 0x000000000900720c */ /* 0x000fda0003fc4270 */
[----:B------:R-:W-:Y:S05]  /*24f20*/  @P6 BRA `(.L_x_6312) ;  /* 0x00000000009c6947 */ /* 0x000fea0003800000 */
.L_x_6317:
        /* <DEDUP_REMOVED lines=14> */
.L_x_6315:
[----:B------:R-:W-:Y:S05]  /*25010*/  BSYNC B0 ;  /* 0x0000000000007941 */ /* 0x000fea0003800000 */
.L_x_6314:
        /* <DEDUP_REMOVED lines=18> */
.L_x_6496:
[----:B------:R-:W-:Y:S02]  /*25140*/  ULDC UR4, c[0x0][0xc38] ;  /* 0x00030e0000047ab9 */ /* 0x000fe40000000800 */
[----:B------:R-:W-:-:S04]  /*25150*/  IMAD.U32 R7, RZ, RZ, UR4 ;  /* 0x00000004ff077e24 */ /* 0x000fc8000f8e00ff */
[----:B--2---:R-:W-:-:S04]  /*25160*/  IMAD R14, R14, R7, RZ ;  /* 0x000000070e0e7224 */ /* 0x004fc800078e02ff */
[----:B------:R-:W-:-:S05]  /*25170*/  IMAD.IADD R9, R14, 0x1, R9 ;  /* 0x000000010e097824 */ /* 0x000fca00078e0209 */
[----:B------:R-:W-:-:S13]  /*25180*/  ISETP.GT.AND P6, PT, R9, R0, PT ;  /* 0x000000000900720c */ /* 0x000fda0003fc4270 */
[----:B------:R-:W-:Y:S05]  /*25190*/  @!P6 BRA `(.L_x_6317) ;  /* 0xfffffffc0064e947 */ /* 0x000fea000383ffff */
.L_x_6312:
        /* <DEDUP_REMOVED lines=8> */
.L_x_6500:
[----:B------:R-:W-:Y:S02]  /*25220*/  ISETP.NE.AND P0, PT, R3, RZ, PT ;  /* 0x000000ff0300720c */ /* 0x000fe40003f05270 */
[----:B------:R-:W-:-:S11]  /*25230*/  MOV R14, RZ ;  /* 0x000000ff000e7202 */ /* 0x000fd60000000f00 */
[----:B------:R-:W-:Y:S05]  /*25240*/  @!P0 BRA `(.L_x_6319) ;  /* 0x0000000000108947 */ /* 0x000fea0003800000 */
[----:B------:R-:W-:Y:S01]  /*25250*/  UMOV UR4, 0xffffffff ;  /* 0xffffffff00047882 */ /* 0x000fe20000000000 */
[----:B------:R-:W-:Y:S02]  /*25260*/  VIADD R12, R4, 0xffffffff ;  /* 0xffffffff040c7836 */ /* 0x000fe40000000000 */
[----:B------:R-:W-:Y:S05]  /*25270*/  BRA.DIV UR4, `(.L_x_6320) ;  /* 0x0000005604187947 */ /* 0x000fea000b800000 */
[----:B------:R4:W0:Y:S02]  /*25280*/  SHFL.IDX PT, R14, R2, R12, 0x1f ;  /* 0x00001f0c020e7589 */ /* 0x00082400000e0000 */
.L_x_6319:
        /* <DEDUP_REMOVED lines=8> */
[----:B-1----:R-:W0:Y:S08]  /*25310*/  I2F.RP R10, R8 ;  /* 0x00000008000a7306 */ /* 0x002e300000209400 */
        /* <DEDUP_REMOVED lines=57> */
.L_x_6313:
[----:B------:R-:W-:Y:S01]  /*256b0*/  UMOV UR4, URZ ;  /* 0x0000003f00047c82 */ /* 0x000fe20008000000 */
[----:B------:R-:W-:Y:S01]  /*256c0*/  UMOV UR5, URZ ;  /* 0x0000003f00057c82 */ /* 0x000fe20008000000 */
[----:B------:R-:W-:Y:S01]  /*256d0*/  ULDC UR6, c[0x0][0xc3c] ;  /* 0x00030f0000067ab9 */ /* 0x000fe20000000800 */
[----:B------:R-:W-:Y:S02]  /*256e0*/  IMAD.MOV.U32 R16, RZ, RZ, R0 ;  /* 0x000000ffff107224 */ /* 0x000fe400078e0000 */
[----:B------:R-:W-:Y:S02]  /*256f0*/  IMAD.U32 R17, RZ, RZ, UR4 ;  /* 0x00000004ff117e24 */ /* 0x000fe4000f8e00ff */
[----:B------:R-:W-:Y:S02]  /*25700*/  IMAD.U32 R18, RZ, RZ, UR5 ;  /* 0x00000005ff127e24 */ /* 0x000fe4000f8e00ff */
[----:B------:R-:W-:-:S07]  /*25710*/  IMAD.U32 R19, RZ, RZ, UR6 ;  /* 0x00000006ff137e24 */ /* 0x000fce000f8e00ff */
.L_x_6321:
        /* <DEDUP_REMOVED lines=10> */
.L_x_6310:
[----:B------:R-:W-:Y:S02]  /*257c0*/  ULDC UR4, c[0x0][0xc3c] ;  /* 0x00030f0000047ab9 */ /* 0x000fe40000000800 */
[----:B--2---:R-:W-:-:S13]  /*257d0*/  ISETP.GE.AND P0, PT, R19, UR4, PT ;  /* 0x0000000413007c0c */ /* 0x004fda000bf06270 */
[----:B------:R-:W-:Y:S05]  /*257e0*/  @!P0 BRA `(.L_x_6322) ;  /* 0xffffffa000048947 */ /* 0x000fea000383ffff */
[----:B------:R-:W-:Y:S05]  /*257f0*/  BSYNC B8 ;  /* 0x0000000000087941 */ /* 0x000fea0003800000 */
.L_x_6219:
[----:B------:R-:W2:Y:S01]  /*25800*/  LDL.LU R0, [R1+0x28] ;  /* 0x0000280001007983 */ /* 0x000ea20000300800 */
[----:B------:R-:W-:Y:S01]  /*25810*/  BSSY B0, `(.L_x_6323) ;  /* 0x000000b000007945 */ /* 0x000fe20003800000 */
[----:B------:R-:W4:Y:S01]  /*25820*/  S2R R5, SR_CgaCtaId ;  /* 0x0000000000057919 */ /* 0x000f220000008800 */
[----:B--2---:R-:W-:-:S05]  /*25830*/  VIADD R0, R0, 0x1 ;  /* 0x0000000100007836 */ /* 0x004fca0000000000 */
[----:B0-----:R-:W-:-:S04]  /*25840*/  LEA.HI R2, R0, R0, RZ, 0x1 ;  /* 0x0000000000027211 */ /* 0x001fc800078f08ff */
[----:B------:R-:W-:Y:S02]  /*25850*/  LOP3.LUT R3, R2, 0xfffffffe, RZ, 0xc0, !PT ;  /* 0xfffffffe02037812 */ /* 0x000fe400078ec0ff */
[----:B------:R-:W-:Y:S02]  /*25860*/  MOV R2, 0x400 ;  /* 0x0000040000027802 */ /* 0x000fe40000000f00 */
[----:B------:R-:W-:Y:S02]  /*25870*/  IADD3 R0, R0, -R3, RZ ;  /* 0x8000000300007210 */ /* 0x000fe40007ffe0ff */
[----:B----4-:R-:W-:Y:S02]  /*25880*/  LEA R7, R5, R2, 0x18 ;  /* 0x0000000205077211 */ /* 0x010fe400078ec0ff */
[----:B------:R-:W-:-:S04]  /*25890*/  SHF.L.U32 R0, R0, 0x1f, RZ ;  /* 0x0000001f00007819 */ /* 0x000fc800000006ff */
[----:B------:R-:W0:Y:S02]  /*258a0*/  SYNCS.PHASECHK.TRANS64.TRYWAIT P0, [R7+URZ+0x30820], R0 ;  /* 0x03082000070075a7 */ /* 0x000e24000800017f */
[----:B0-----:R-:W-:Y:S05]  /*258b0*/  @!P0 BRA `(.L_x_6324) ;  /* 0x0000004c00ac8947 */ /* 0x001fea0003800000 */
.L_x_6503:
[----:B------:R-:W-:Y:S05]  /*258c0*/  BSYNC B0 ;  /* 0x0000000000007941 */ /* 0x000fea0003800000 */
.L_x_6323:
[----:B------:R-:W-:-:S03]  /*258d0*/  UMOV UR4, 0xffffffff ;  /* 0xffffffff00047882 */ /* 0x000fc60000000000 */
[----:B------:R-:W-:Y:S05]  /*258e0*/  BRA.DIV UR4, `(.L_x_6325) ;  /* 0x0000004e04b47947 */ /* 0x000fea000b800000 */
[----:B0-----:R-:W0:Y:S02]  /*258f0*/  S2R R0, SR_TID.X ;  /* 0x0000000000007919 */ /* 0x001e240000002100 */
[----:B0-----:R-:W-:-:S04]  /*25900*/  SHF.R.U32.HI R0, RZ, 0x5, R0 ;  /* 0x00000005ff007819 */ /* 0x001fc80000011600 */
[----:B------:R-:W-:-:S05]  /*25910*/  LOP3.LUT R0, R0, 0x3, RZ, 0xc0, !PT ;  /* 0x0000000300007812 */ /* 0x000fca00078ec0ff */
[----:B------:R0:W2:Y:S02]  /*25920*/  SHFL.IDX PT, R14, R0, RZ, 0x1f ;  /* 0x00001fff000e7589 */ /* 0x0000a400000e0000 */
.L_x_6506:
[----:B--2---:R-:W-:-:S13]  /*25930*/  ISETP.NE.AND P0, PT, R14, RZ, PT ;  /* 0x000000ff0e00720c */ /* 0x004fda0003f05270 */
[----:B------:R-:W-:Y:S05]  /*25940*/  @P0 BRA `(.L_x_5973) ;  /* 0x0000000000900947 */ /* 0x000fea0003800000 */
[----:B------:R-:W-:-:S03]  /*25950*/  UMOV UR4, 0xffffffff ;  /* 0xffffffff00047882 */ /* 0x000fc60000000000 */
[----:B------:R-:W-:Y:S05]  /*25960*/  BRA.DIV UR4, `(.L_x_6326) ;  /* 0x0000004e04c87947 */ /* 0x000fea000b800000 */
[----:B------:R-:W-:-:S13]  /*25970*/  ELECT P6, URZ, PT ;  /* 0x00000000003f782f */ /* 0x000fda00038c0000 */
.L_x_6509:
        /* <DEDUP_REMOVED lines=8> */
.L_x_6327:
[----:B------:R-:W-:Y:S01]  /*25a00*/  IMAD R5, R26, 0x8, R7 ;  /* 0x000000081a057824 */ /* 0x000fe200078e0207 */
[----:B------:R-:W-:Y:S01]  /*25a10*/  SHF.L.U32 R0, R28, 0x1f, RZ ;  /* 0x0000001f1c007819 */ /* 0x000fe200000006ff */
[----:B------:R-:W-:-:S03]  /*25a20*/  VIADD R26, R26, 0x1 ;  /* 0x000000011a1a7836 */ /* 0x000fc60000000000 */
[----:B------:R-:W0:Y:S02]  /*25a30*/  SYNCS.PHASECHK.TRANS64.TRYWAIT P1, [R5+URZ+0x30840], R0 ;  /* 0x03084000050075a7 */ /* 0x000e24000802017f */
[----:B------:R-:W-:-:S04]  /*25a40*/  ISETP.NE.AND P2, PT, R26, 0x2, PT ;  /* 0x000000021a00780c */ /* 0x000fc80003f45270 */
[----:B------:R-:W-:Y:S01]  /*25a50*/  SEL R3, RZ, 0x1, P2 ;  /* 0x00000001ff037807 */ /* 0x000fe20001000000 */
[----:B0-----:R-:W-:Y:S08]  /*25a60*/  @!P1 BRA `(.L_x_6328) ;  /* 0x0000004c00a89947 */ /* 0x001ff00003800000 */
.L_x_6510:
[----:B------:R-:W-:Y:S02]  /*25a70*/  SEL R26, R26, RZ, P2 ;  /* 0x000000ff1a1a7207 */ /* 0x000fe40001000000 */
[----:B------:R-:W-:Y:S01]  /*25a80*/  LOP3.LUT R2, R28, R3, RZ, 0x3c, !PT ;  /* 0x000000031c027212 */ /* 0x000fe200078e3cff */
[----:B------:R-:W-:Y:S06]  /*25a90*/  @!P0 BRA `(.L_x_6329) ;  /* 0x0000000000048947 */ /* 0x000fec0003800000 */
[----:B------:R-:W-:Y:S01]  /*25aa0*/  BPT.TRAP 0x1 ;  /* 0x000000040000795c */ /* 0x000fe20000300000 */
.L_x_6329:
[----:B------:R-:W-:Y:S01]  /*25ab0*/  IMAD R3, R26, 0x8, R7 ;  /* 0x000000081a037824 */ /* 0x000fe200078e0207 */
[----:B------:R-:W-:-:S04]  /*25ac0*/  SHF.L.U32 R2, R2, 0x1f, RZ ;  /* 0x0000001f02027819 */ /* 0x000fc800000006ff */
[----:B------:R-:W2:Y:S02]  /*25ad0*/  SYNCS.PHASECHK.TRANS64.TRYWAIT P1, [R3+URZ+0x30840], R2 ;  /* 0x03084002030075a7 */ /* 0x000ea4000802017f */
[----:B--2---:R-:W-:Y:S05]  /*25ae0*/  @!P1 BRA `(.L_x_6330) ;  /* 0x0000004c009c9947 */ /* 0x004fea0003800000 */
.L_x_6511:
[----:B------:R-:W-:Y:S05]  /*25af0*/  @!P0 BRA `(.L_x_6331) ;  /* 0x0000000000048947 */ /* 0x000fea0003800000 */
[----:B------:R-:W-:Y:S01]  /*25b00*/  BPT.TRAP 0x1 ;  /* 0x000000040000795c */ /* 0x000fe20000300000 */
.L_x_6331:
[----:B------:R-:W4:Y:S02]  /*25b10*/  SYNCS.PHASECHK.TRANS64.TRYWAIT P1, [R5+URZ+0x30860], R0 ;  /* 0x03086000050075a7 */ /* 0x000f24000802017f */
[----:B----4-:R-:W-:Y:S05]  /*25b20*/  @!P1 BRA `(.L_x_6332) ;  /* 0x0000004c00a09947 */ /* 0x010fea0003800000 */
.L_x_6512:
[----:B------:R-:W-:Y:S05]  /*25b30*/  @!P0 BRA `(.L_x_6333) ;  /* 0x0000000000048947 */ /* 0x000fea0003800000 */
[----:B------:R-:W-:Y:S01]  /*25b40*/  BPT.TRAP 0x1 ;  /* 0x000000040000795c */ /* 0x000fe20000300000 */
.L_x_6333:
[----:B------:R0:W0:Y:S02]  /*25b50*/  SYNCS.PHASECHK.TRANS64.TRYWAIT P0, [R3+URZ+0x30860], R2 ;  /* 0x03086002030075a7 */ /* 0x000024000800017f */
[----:B0-----:R-:W-:Y:S05]  /*25b60*/  @!P0 NANOSLEEP.SYNCS 0x989680 ;  /* 0x009896800000895d */ /* 0x001fea0003900000 */
[----:B------:R-:W0:Y:S02]  /*25b70*/  @!P0 SYNCS.PHASECHK.TRANS64 P0, [R3+URZ+0x30860], R2 ;  /* 0x03086002030085a7 */ /* 0x000e24000800007f */
[----:B0-----:R-:W-:Y:S05]  /*25b80*/  @!P0 BRA `(.L_x_6333) ;  /* 0xfffffffc00f08947 */ /* 0x001fea000383ffff */
.L_x_5973:
[----:B------:R-:W-:Y:S05]  /*25b90*/  BSYNC B9 ;  /* 0x0000000000097941 */ /* 0x000fea0003800000 */
.L_x_5970:
[----:B------:R-:W-:Y:S05]  /*25ba0*/  EXIT ;  /* 0x000000000000794d */ /* 0x000fea0003800000 */
.L_x_5991:
[----:B0-----:R0:W1:Y:S02]  /*25bb0*/  SYNCS.PHASECHK.TRANS64.TRYWAIT P5, [R88+URZ+0x30890], R89 ;  /* 0x03089059580075a7 */ /* 0x00106400080a017f */
[----:B-1----:R-:W-:Y:S05]  /*25bc0*/  @!P5 NANOSLEEP.SYNCS 0x989680 ;  /* 0x009896800000d95d */ /* 0x002fea0003900000 */
[----:B------:R-:W1:Y:S02]  /*25bd0*/  @!P5 SYNCS.PHASECHK.TRANS64 P5, [R88+URZ+0x30890], R89 ;  /* 0x030890595800d5a7 */ /* 0x000e6400080a007f */
[----:B-1----:R-:W-:Y:S05]  /*25be0*/  @!P5 BRA `(.L_x_5991) ;  /* 0xfffffffc00f0d947 */ /* 0x002fea000383ffff */
[----:B------:R-:W-:Y:S05]  /*25bf0*/  BRA `(.L_x_6334) ;  /* 0xfffffddc00287947 */ /* 0x000fea000383ffff */
.L_x_5992:
        /* <DEDUP_REMOVED lines=8> */
.L_x_6336:
[----:B------:R-:W-:Y:S05]  /*25c80*/  BSYNC B1 ;  /* 0x0000000000017941 */ /* 0x000fea0003800000 */
.L_x_6335:
        /* <DEDUP_REMOVED lines=8> */
.L_x_6337:
[----:B------:R-:W-:Y:S01]  /*25d10*/  IMAD.MOV.U32 R11, RZ, RZ, R14 ;  /* 0x000000ffff0b7224 */ /* 0x000fe200078e000e */
[----:B------:R-:W-:Y:S06]  /*25d20*/  BRA `(.L_x_6338) ;  /* 0xfffffdd800f07947 */ /* 0x000fec000383ffff */
.L_x_6017:
[----:B------:R-:W-:Y:S01]  /*25d30*/  BSSY B1, `(.L_x_6339) ;  /* 0x0000008000017945 */ /* 0x000fe20003800000 */
[----:B0---4-:R-:W-:Y:S02]  /*25d40*/  IMAD.MOV.U32 R13, RZ, RZ, R119 ;  /* 0x000000ffff0d7224 */ /* 0x011fe400078e0077 */
[----:B------:R-:W-:Y:S02]  /*25d50*/  IMAD.MOV.U32 R12, RZ, RZ, 0x1 ;  /* 0x00000001ff0c7424 */ /* 0x000fe400078e00ff */
[----:B---3--:R-:W-:Y:S02]  /*25d60*/  IMAD.MOV.U32 R11, RZ, RZ, 0x1c1f ;  /* 0x00001c1fff0b7424 */ /* 0x008fe400078e00ff */
[----:B------:R-:W-:-:S07]  /*25d70*/  IMAD.MOV.U32 R15, RZ, RZ, -0x1 ;  /* 0xffffffffff0f7424 */ /* 0x000fce00078e00ff */
[----:B-12---:R-:W-:Y:S05]  /*25d80*/  WARPSYNC.COLLECTIVE R15, `(.L_x_6340) ;  /* 0x000000000f087348 */ /* 0x006fea0003c00000 */
[----:B------:R0:W3:Y:S02]  /*25d90*/  SHFL.IDX P6, R14, R13, R12, R11 ;  /* 0x0000000c0d0e7389 */ /* 0x0000e400000c000b */
[----:B0123--:R-:W-:Y:S01]  /*25da0*/  ENDCOLLECTIVE ;  /* 0x000000000000791b */ /* 0x00ffe20003800000 */
.L_x_6340:
[----:B------:R-:W-:Y:S05]  /*25db0*/  BSYNC B1 ;  /* 0x0000000000017941 */ /* 0x000fea0003800000 */
.L_x_6339:
        /* <DEDUP_REMOVED lines=8> */
.L_x_6341:
[----:B------:R-:W-:Y:S01]  /*25e40*/  IMAD.MOV.U32 R120, RZ, RZ, R14 ;  /* 0x000000ffff787224 */ /* 0x000fe200078e000e */
[----:B------:R-:W-:Y:S06]  /*25e50*/  BRA `(.L_x_6342) ;  /* 0xfffffdf000247947 */ /* 0x000fec000383ffff */
.L_x_6047:
[----:B-1----:R1:W2:Y:S02]  /*25e60*/  SYNCS.PHASECHK.TRANS64.TRYWAIT P5, [R88+URZ+0x30890], R89 ;  /* 0x03089059580075a7 */ /* 0x0022a400080a017f */
[----:B--2---:R-:W-:Y:S05]  /*25e70*/  @!P5 NANOSLEEP.SYNCS 0x989680 ;  /* 0x009896800000d95d */ /* 0x004fea0003900000 */
[----:B------:R-:W2:Y:S02]  /*25e80*/  @!P5 SYNCS.PHASECHK.TRANS64 P5, [R88+URZ+0x30890], R89 ;  /* 0x030890595800d5a7 */ /* 0x000ea400080a007f */
[----:B--2---:R-:W-:Y:S05]  /*25e90*/  @!P5 BRA `(.L_x_6047) ;  /* 0xfffffffc00f0d947 */ /* 0x004fea000383ffff */
[----:B------:R-:W-:Y:S05]  /*25ea0*/  BRA `(.L_x_6343) ;  /* 0xfffffe1000707947 */ /* 0x000fea000383ffff */
.L_x_6048:
        /* <DEDUP_REMOVED lines=8> */
.L_x_6345:
[----:B------:R-:W-:Y:S05]  /*25f30*/  BSYNC B1 ;  /* 0x0000000000017941 */ /* 0x000fea0003800000 */
.L_x_6344:
        /* <DEDUP_REMOVED lines=8> */
.L_x_6346:
[----:B------:R-:W-:Y:S01]  /*25fc0*/  IMAD.MOV.U32 R11, RZ, RZ, R14 ;  /* 0x000000ffff0b7224 */ /* 0x000fe200078e000e */
[----:B------:R-:W-:Y:S06]  /*25fd0*/  BRA `(.L_x_6347) ;  /* 0xfffffe10003c7947 */ /* 0x000fec000383ffff */
.L_x_6061:
        /* <DEDUP_REMOVED lines=8> */
.L_x_6349:
[----:B------:R-:W-:Y:S05]  /*26060*/  BSYNC B1 ;  /* 0x0000000000017941 */ /* 0x000fea0003800000 */
.L_x_6348:
        /* <DEDUP_REMOVED lines=8> */
.L_x_6350:
[----:B------:R-:W-:Y:S01]  /*260f0*/  IMAD.MOV.U32 R36, RZ, RZ, R14 ;  /* 0x000000ffff247224 */ /* 0x000fe200078e000e */
[----:B------:R-:W-:Y:S06]  /*26100*/  BRA `(.L_x_6351) ;  /* 0xfffffe2400ec7947 */ /* 0x000fec000383ffff */
.L_x_6074:
[----:B0-----:R0:W1:Y:S02]  /*26110*/  SYNCS.PHASECHK.TRANS64.TRYWAIT P3, [R88+URZ+0x30890], R89 ;  /* 0x03089059580075a7 */ /* 0x001064000806017f */
[----:B-1----:R-:W-:Y:S05]  /*26120*/  @!P3 NANOSLEEP.SYNCS 0x989680 ;  /* 0x009896800000b95d */ /* 0x002fea0003900000 */
[----:B------:R-:W1:Y:S02]  /*26130*/  @!P3 SYNCS.PHASECHK.TRANS64 P3, [R88+URZ+0x30890], R89 ;  /* 0x030890595800b5a7 */ /* 0x000e64000806007f */
[----:B-1----:R-:W-:Y:S05]  /*26140*/  @!P3 BRA `(.L_x_6074) ;  /* 0xfffffffc00f0b947 */ /* 0x002fea000383ffff */
[----:B------:R-:W-:Y:S05]  /*26150*/  BRA `(.L_x_6352) ;  /* 0xfffffe3c00f07947 */ /* 0x000fea000383ffff */
.L_x_6075:
        /* <DEDUP_REMOVED lines=8> */
.L_x_6354:
[----:B------:R-:W-:Y:S05]  /*261e0*/  BSYNC B1 ;  /* 0x0000000000017941 */ /* 0x000fea0003800000 */
.L_x_6353:
        /* <DEDUP_REMOVED lines=8> */
.L_x_6355:
[----:B------:R-:W-:Y:S01]  /*26270*/  IMAD.MOV.U32 R38, RZ, RZ, R14 ;  /* 0x000000ffff267224 */ /* 0x000fe200078e000e */
[----:B------:R-:W-:Y:S06]  /*26280*/  BRA `(.L_x_6356) ;  /* 0xfffffe4000147947 */ /* 0x000fec000383ffff */
.L_x_6078:
        /* <DEDUP_REMOVED lines=8> */
.L_x_6358:
[----:B------:R-:W-:Y:S05]  /*26310*/  BSYNC B1 ;  /* 0x0000000000017941 */ /* 0x000fea0003800000 */
.L_x_6357:
[----:B------:R-:W-:Y:S01]  /*26320*/  MOV R13, R40 ;  /* 0x00000028000d7202 */ /* 0x000fe20000000f00 */
[----:B------:R-:W-:Y:S02]  /*26330*/  IMAD.MOV.U32 R12, RZ, RZ, 0x1 ;  /* 0x00000001ff0c7424 */ /* 0x000fe400078e00ff */
[----:B------:R-:W-:Y:S02]  /*26340*/  IMAD.MOV.U32 R11, RZ, RZ, 0x1c1f ;  /* 0x00001c1fff0b7424 */ /* 0x000fe400078e00ff */
[----:B------:R-:W-:Y:S02]  /*26350*/  IMAD.MOV.U32 R15, RZ, RZ, -0x1 ;  /* 0xffffffffff0f7424 */ /* 0x000fe400078e00ff */
[----:B------:R-:W-:-:S07]  /*26360*/  IMAD.MOV.U32 R39, RZ, RZ, R14 ;  /* 0x000000ffff277224 */ /* 0x000fce00078e000e */
[----:B------:R-:W-:Y:S05]  /*26370*/  WARPSYNC.COLLECTIVE R15, `(.L_x_6359) ;  /* 0x000000000f087348 */ /* 0x000fea0003c00000 */
[----:B------:R0:W1:Y:S02]  /*26380*/  SHFL.IDX P6, R14, R13, R12, R11 ;  /* 0x0000000c0d0e7389 */ /* 0x00006400000c000b */
[----:B01----:R-:W-:Y:S01]  /*26390*/  ENDCOLLECTIVE ;  /* 0x000000000000791b */ /* 0x003fe20003800000 */
.L_x_6359:
[----:B------:R-:W-:Y:S01]  /*263a0*/  IMAD.MOV.U32 R38, RZ, RZ, R14 ;  /* 0x000000ffff267224 */ /* 0x000fe200078e000e */
[----:B------:R-:W-:Y:S06]  /*263b0*/  BRA `(.L_x_6360) ;  /* 0xfffffe4000707947 */ /* 0x000fec000383ffff */
.L_x_6082:
[----:B---3--:R3:W0:Y:S02]  /*263c0*/  SYNCS.PHASECHK.TRANS64.TRYWAIT P2, [R88+URZ+0x308b0], R89 ;  /* 0x0308b059580075a7 */ /* 0x008624000804017f */
[----:B0-----:R-:W-:Y:S05]  /*263d0*/  @!P2 NANOSLEEP.SYNCS 0x989680 ;  /* 0x009896800000a95d */ /* 0x001fea0003900000 */
[----:B------:R-:W0:Y:S02]  /*263e0*/  @!P2 SYNCS.PHASECHK.TRANS64 P2, [R88+URZ+0x308b0], R89 ;  /* 0x0308b0595800a5a7 */ /* 0x000e24000804007f */
[----:B0-----:R-:W-:Y:S05]  /*263f0*/  @!P2 BRA `(.L_x_6082) ;  /* 0xfffffffc00f0a947 */ /* 0x001fea000383ffff */
[----:B------:R-:W-:Y:S05]  /*26400*/  BRA `(.L_x_6361) ;  /* 0xfffffe4400487947 */ /* 0x000fea000383ffff */
.L_x_6100:
        /* <DEDUP_REMOVED lines=8> */
.L_x_6363:
[----:B------:R-:W-:Y:S05]  /*26490*/  BSYNC B1 ;  /* 0x0000000000017941 */ /* 0x000fea0003800000 */
.L_x_6362:
        /* <DEDUP_REMOVED lines=8> */
.L_x_6364:
[----:B------:R-:W-:Y:S02]  /*26520*/  IMAD.MOV.U32 R13, RZ, RZ, R10 ;  /* 0x000000ffff0d7224 */ /* 0x000fe400078e000a */
[----:B------:R-:W-:-:S07]  /*26530*/  IMAD.MOV.U32 R0, RZ, RZ, R14 ;  /* 0x000000ffff007224 */ /* 0x000fce00078e000e */
[----:B------:R-:W-:Y:S05]  /*26540*/  WARPSYNC.COLLECTIVE R15, `(.L_x_6365) ;  /* 0x000000000f087348 */ /* 0x000fea0003c00000 */
[----:B------:R0:W1:Y:S02]  /*26550*/  SHFL.IDX P6, R14, R13, R12, R11 ;  /* 0x0000000c0d0e7389 */ /* 0x00006400000c000b */
[----:B01----:R-:W-:Y:S01]  /*26560*/  ENDCOLLECTIVE ;  /* 0x000000000000791b */ /* 0x003fe20003800000 */
.L_x_6365:
[----:B------:R-:W-:Y:S02]  /*26570*/  IMAD.MOV.U32 R13, RZ, RZ, R4 ;  /* 0x000000ffff0d7224 */ /* 0x000fe400078e0004 */
[----:B------:R-:W-:-:S07]  /*26580*/  IMAD.MOV.U32 R5, RZ, RZ, R14 ;  /* 0x000000ffff057224 */ /* 0x000fce00078e000e */
[----:B------:R-:W-:Y:S05]  /*26590*/  WARPSYNC.COLLECTIVE R15, `(.L_x_6366) ;  /* 0x000000000f087348 */ /* 0x000fea0003c00000 */
[----:B------:R0:W1:Y:S02]  /*265a0*/  SHFL.IDX P6, R14, R13, R12, R11 ;  /* 0x0000000c0d0e7389 */ /* 0x00006400000c000b */
[----:B01----:R-:W-:Y:S01]  /*265b0*/  ENDCOLLECTIVE ;  /* 0x000000000000791b */ /* 0x003fe20003800000 */
.L_x_6366:
[----:B------:R-:W-:Y:S05]  /*265c0*/  BRA `(.L_x_6367) ;  /* 0xfffffe5400c47947 */ /* 0x000fea000383ffff */
.L_x_6103:
        /* <DEDUP_REMOVED lines=8> */
.L_x_6369:
[----:B------:R-:W-:Y:S05]  /*26650*/  BSYNC B1 ;  /* 0x0000000000017941 */ /* 0x000fea0003800000 */
.L_x_6368:
        /* <DEDUP_REMOVED lines=8> */
.L_x_6370:
[----:B------:R-:W-:Y:S02]  /*266e0*/  IMAD.MOV.U32 R13, RZ, RZ, R10 ;  /* 0x000000ffff0d7224 */ /* 0x000fe400078e000a */
[----:B------:R-:W-:-:S07]  /*266f0*/  IMAD.MOV.U32 R0, RZ, RZ, R14 ;  /* 0x000000ffff007224 */ /* 0x000fce00078e000e */
[----:B------:R-:W-:Y:S05]  /*26700*/  WARPSYNC.COLLECTIVE R15, `(.L_x_6371) ;  /* 0x000000000f087348 */ /* 0x000fea0003c00000 */
[----:B------:R0:W1:Y:S02]  /*26710*/  SHFL.IDX P6, R14, R13, R12, R11 ;  /* 0x0000000c0d0e7389 */ /* 0x00006400000c000b */
[----:B01----:R-:W-:Y:S01]  /*26720*/  ENDCOLLECTIVE ;  /* 0x000000000000791b */ /* 0x003fe20003800000 */
.L_x_6371:
[----:B------:R-:W-:Y:S01]  /*26730*/  MOV R13, R4 ;  /* 0x00000004000d7202 */ /* 0x000fe20000000f00 */
[----:B------:R-:W-:-:S07]  /*26740*/  IMAD.MOV.U32 R5, RZ, RZ, R14 ;  /* 0x000000ffff057224 */ /* 0x000fce00078e000e */
[----:B------:R-:W-:Y:S05]  /*26750*/  WARPSYNC.COLLECTIVE R15, `(.L_x_6372) ;  /* 0x000000000f087348 */ /* 0x000fea0003c00000 */
[----:B------:R0:W1:Y:S02]  /*26760*/  SHFL.IDX P6, R14, R13, R12, R11 ;  /* 0x0000000c0d0e7389 */ /* 0x00006400000c000b */
[----:B01----:R-:W-:Y:S01]  /*26770*/  ENDCOLLECTIVE ;  /* 0x000000000000791b */ /* 0x003fe20003800000 */
.L_x_6372:
[----:B------:R-:W-:Y:S01]  /*26780*/  IMAD.MOV.U32 R4, RZ, RZ, R14 ;  /* 0x000000ffff047224 */ /* 0x000fe200078e000e */
[----:B------:R-:W-:Y:S06]  /*26790*/  BRA `(.L_x_6373) ;  /* 0xfffffe5c00787947 */ /* 0x000fec000383ffff */
.L_x_6107:
[----:B0-----:R0:W1:Y:S02]  /*267a0*/  SYNCS.PHASECHK.TRANS64.TRYWAIT P0, [R2+URZ+0x30800], R5 ;  /* 0x03080005020075a7 */ /* 0x001064000800017f */
[----:B-1----:R-:W-:Y:S05]  /*267b0*/  @!P0 NANOSLEEP.SYNCS 0x989680 ;  /* 0x009896800000895d */ /* 0x002fea0003900000 */
[----:B------:R-:W1:Y:S02]  /*267c0*/  @!P0 SYNCS.PHASECHK.TRANS64 P0, [R2+URZ+0x30800], R5 ;  /* 0x03080005020085a7 */ /* 0x000e64000800007f */
[----:B-1----:R-:W-:Y:S05]  /*267d0*/  @!P0 BRA `(.L_x_6107) ;  /* 0xfffffffc00f08947 */ /* 0x002fea000383ffff */
[----:B------:R-:W-:Y:S05]  /*267e0*/  BRA `(.L_x_6374) ;  /* 0xfffffe64009c7947 */ /* 0x000fea000383ffff */
.L_x_6131:
        /* <DEDUP_REMOVED lines=8> */
.L_x_6376:
[----:B------:R-:W-:Y:S05]  /*26870*/  BSYNC B1 ;  /* 0x0000000000017941 */ /* 0x000fea0003800000 */
.L_x_6375:
        /* <DEDUP_REMOVED lines=8> */
.L_x_6377:
[----:B------:R-:W-:Y:S02]  /*26900*/  IMAD.MOV.U32 R13, RZ, RZ, R21 ;  /* 0x000000ffff0d7224 */ /* 0x000fe400078e0015 */
[----:B------:R-:W-:-:S07]  /*26910*/  IMAD.MOV.U32 R0, RZ, RZ, R14 ;  /* 0x000000ffff007224 */ /* 0x000fce00078e000e */
[----:B------:R-:W-:Y:S05]  /*26920*/  WARPSYNC.COLLECTIVE R15, `(.L_x_6378) ;  /* 0x000000000f087348 */ /* 0x000fea0003c00000 */
[----:B------:R0:W1:Y:S02]  /*26930*/  SHFL.IDX P6, R14, R13, R12, R11 ;  /* 0x0000000c0d0e7389 */ /* 0x00006400000c000b */
[----:B01----:R-:W-:Y:S01]  /*26940*/  ENDCOLLECTIVE ;  /* 0x000000000000791b */ /* 0x003fe20003800000 */
.L_x_6378:
[----:B------:R-:W-:Y:S02]  /*26950*/  IMAD.MOV.U32 R13, RZ, RZ, R20 ;  /* 0x000000ffff0d7224 */ /* 0x000fe400078e0014 */
[----:B------:R-:W-:-:S07]  /*26960*/  IMAD.MOV.U32 R5, RZ, RZ, R14 ;  /* 0x000000ffff057224 */ /* 0x000fce00078e000e */
[----:B------:R-:W-:Y:S05]  /*26970*/  WARPSYNC.COLLECTIVE R15, `(.L_x_6379) ;  /* 0x000000000f087348 */ /* 0x000fea0003c00000 */
[----:B------:R0:W1:Y:S02]  /*26980*/  SHFL.IDX P6, R14, R13, R12, R11 ;  /* 0x0000000c0d0e7389 */ /* 0x00006400000c000b */
[----:B01----:R-:W-:Y:S01]  /*26990*/  ENDCOLLECTIVE ;  /* 0x000000000000791b */ /* 0x003fe20003800000 */
.L_x_6379:
[----:B------:R-:W-:Y:S05]  /*269a0*/  BRA `(.L_x_6380) ;  /* 0xfffffe8c00387947 */ /* 0x000fea000383ffff */
.L_x_6134:
        /* <DEDUP_REMOVED lines=8> */
.L_x_6382:
[----:B------:R-:W-:Y:S05]  /*26a30*/  BSYNC B1 ;  /* 0x0000000000017941 */ /* 0x000fea0003800000 */
.L_x_6381:
        /* <DEDUP_REMOVED lines=8> */
.L_x_6383:
[----:B------:R-:W-:Y:S02]  /*26ac0*/  IMAD.MOV.U32 R13, RZ, RZ, R21 ;  /* 0x000000ffff0d7224 */ /* 0x000fe400078e0015 */
[----:B------:R-:W-:-:S07]  /*26ad0*/  IMAD.MOV.U32 R0, RZ, RZ, R14 ;  /* 0x000000ffff007224 */ /* 0x000fce00078e000e */
[----:B------:R-:W-:Y:S05]  /*26ae0*/  WARPSYNC.COLLECTIVE R15, `(.L_x_6384) ;  /* 0x000000000f087348 */ /* 0x000fea0003c00000 */
[----:B------:R0:W1:Y:S02]  /*26af0*/  SHFL.IDX P6, R14, R13, R12, R11 ;  /* 0x0000000c0d0e7389 */ /* 0x00006400000c000b */
[----:B01----:R-:W-:Y:S01]  /*26b00*/  ENDCOLLECTIVE ;  /* 0x000000000000791b */ /* 0x003fe20003800000 */
.L_x_6384:
[----:B------:R-:W-:Y:S02]  /*26b10*/  IMAD.MOV.U32 R13, RZ, RZ, R20 ;  /* 0x000000ffff0d7224 */ /* 0x000fe400078e0014 */
[----:B------:R-:W-:-:S07]  /*26b20*/  IMAD.MOV.U32 R21, RZ, RZ, R14 ;  /* 0x000000ffff157224 */ /* 0x000fce00078e000e */
[----:B------:R-:W-:Y:S05]  /*26b30*/  WARPSYNC.COLLECTIVE R15, `(.L_x_6385) ;  /* 0x000000000f087348 */ /* 0x000fea0003c00000 */
[----:B------:R0:W1:Y:S02]  /*26b40*/  SHFL.IDX P6, R14, R13, R12, R11 ;  /* 0x0000000c0d0e7389 */ /* 0x00006400000c000b */
[----:B01----:R-:W-:Y:S01]  /*26b50*/  ENDCOLLECTIVE ;  /* 0x000000000000791b */ /* 0x003fe20003800000 */
.L_x_6385:
[----:B------:R-:W-:Y:S01]  /*26b60*/  IMAD.MOV.U32 R20, RZ, RZ, R14 ;  /* 0x000000ffff147224 */ /* 0x000fe200078e000e */
[----:B------:R-:W-:Y:S06]  /*26b70*/  BRA `(.L_x_6386) ;  /* 0xfffffe9000787947 */ /* 0x000fec000383ffff */
.L_x_6138:
[----:B0-----:R0:W1:Y:S02]  /*26b80*/  SYNCS.PHASECHK.TRANS64.TRYWAIT P0, [R2+URZ+0x30800], R61 ;  /* 0x0308003d020075a7 */ /* 0x001064000800017f */
[----:B-1----:R-:W-:Y:S05]  /*26b90*/  @!P0 NANOSLEEP.SYNCS 0x989680 ;  /* 0x009896800000895d */ /* 0x002fea0003900000 */
[----:B------:R-:W1:Y:S02]  /*26ba0*/  @!P0 SYNCS.PHASECHK.TRANS64 P0, [R2+URZ+0x30800], R61 ;  /* 0x0308003d020085a7 */ /* 0x000e64000800007f */
[----:B-1----:R-:W-:Y:S05]  /*26bb0*/  @!P0 BRA `(.L_x_6138) ;  /* 0xfffffffc00f08947 */ /* 0x002fea000383ffff */
[----:B------:R-:W-:Y:S05]  /*26bc0*/  BRA `(.L_x_6387) ;  /* 0xfffffe9800107947 */ /* 0x000fea000383ffff */
.L_x_6152:
[----:B-1----:R1:W2:Y:S02]  /*26bd0*/  SYNCS.PHASECHK.TRANS64.TRYWAIT P1, [R5+URZ+0x30830], R0 ;  /* 0x03083000050075a7 */ /* 0x0022a4000802017f */
[----:B--2---:R-:W-:Y:S05]  /*26be0*/  @!P1 NANOSLEEP.SYNCS 0x989680 ;  /* 0x009896800000995d */ /* 0x004fea0003900000 */
[----:B------:R-:W2:Y:S02]  /*26bf0*/  @!P1 SYNCS.PHASECHK.TRANS64 P1, [R5+URZ+0x30830], R0 ;  /* 0x03083000050095a7 */ /* 0x000ea4000802007f */
[----:B--2---:R-:W-:Y:S05]  /*26c00*/  @!P1 BRA `(.L_x_6152) ;  /* 0xfffffffc00f09947 */ /* 0x004fea000383ffff */
[----:B------:R-:W-:Y:S05]  /*26c10*/  BRA `(.L_x_6151) ;  /* 0xfffffec000947947 */ /* 0x000fea000383ffff */
.L_x_6160:
[----:B-1----:R1:W2:Y:S02]  /*26c20*/  SYNCS.PHASECHK.TRANS64.TRYWAIT P2, [R13+URZ+0x30830], R0 ;  /* 0x030830000d0075a7 */ /* 0x0022a4000804017f */
[----:B--2---:R-:W-:Y:S05]  /*26c30*/  @!P2 NANOSLEEP.SYNCS 0x989680 ;  /* 0x009896800000a95d */ /* 0x004fea0003900000 */
[----:B------:R-:W2:Y:S02]  /*26c40*/  @!P2 SYNCS.PHASECHK.TRANS64 P2, [R13+URZ+0x30830], R0 ;  /* 0x030830000d00a5a7 */ /* 0x000ea4000804007f */
[----:B--2---:R-:W-:Y:S05]  /*26c50*/  @!P2 BRA `(.L_x_6160) ;  /* 0xfffffffc00f0a947 */ /* 0x004fea000383ffff */
[----:B------:R-:W-:Y:S05]  /*26c60*/  BRA `(.L_x_6159) ;  /* 0xfffffeec00187947 */ /* 0x000fea000383ffff */
.L_x_6165:
[----:B-1----:R1:W2:Y:S02]  /*26c70*/  SYNCS.PHASECHK.TRANS64.TRYWAIT P2, [R15+URZ+0x30850], R0 ;  /* 0x030850000f0075a7 */ /* 0x0022a4000804017f */
[----:B--2---:R-:W-:Y:S05]  /*26c80*/  @!P2 NANOSLEEP.SYNCS 0x989680 ;  /* 0x009896800000a95d */ /* 0x004fea0003900000 */
[----:B------:R-:W2:Y:S02]  /*26c90*/  @!P2 SYNCS.PHASECHK.TRANS64 P2, [R15+URZ+0x30850], R0 ;  /* 0x030850000f00a5a7 */ /* 0x000ea4000804007f */
[----:B--2---:R-:W-:Y:S05]  /*26ca0*/  @!P2 BRA `(.L_x_6165) ;  /* 0xfffffffc00f0a947 */ /* 0x004fea000383ffff */
[----:B------:R-:W-:Y:S05]  /*26cb0*/  BRA `(.L_x_6164) ;  /* 0xfffffef800bc7947 */ /* 0x000fea000383ffff */
.L_x_6175:
[----:B-1----:R1:W2:Y:S02]  /*26cc0*/  SYNCS.PHASECHK.TRANS64.TRYWAIT P1, [R0+URZ+0x30830], R3 ;  /* 0x03083003000075a7 */ /* 0x0022a4000802017f */
[----:B--2---:R-:W-:Y:S05]  /*26cd0*/  @!P1 NANOSLEEP.SYNCS 0x989680 ;  /* 0x009896800000995d */ /* 0x004fea0003900000 */
[----:B------:R-:W2:Y:S02]  /*26ce0*/  @!P1 SYNCS.PHASECHK.TRANS64 P1, [R0+URZ+0x30830], R3 ;  /* 0x03083003000095a7 */ /* 0x000ea4000802007f */
[----:B--2---:R-:W-:Y:S05]  /*26cf0*/  @!P1 BRA `(.L_x_6175) ;  /* 0xfffffffc00f09947 */ /* 0x004fea000383ffff */
[----:B------:R-:W-:Y:S05]  /*26d00*/  BRA `(.L_x_6174) ;  /* 0xffffff1c00107947 */ /* 0x000fea000383ffff */
.L_x_6180:
[----:B-1----:R1:W2:Y:S02]  /*26d10*/  SYNCS.PHASECHK.TRANS64.TRYWAIT P1, [R15+URZ+0x30850], R0 ;  /* 0x030850000f0075a7 */ /* 0x0022a4000802017f */
[----:B--2---:R-:W-:Y:S05]  /*26d20*/  @!P1 NANOSLEEP.SYNCS 0x989680 ;  /* 0x009896800000995d */ /* 0x004fea0003900000 */
[----:B------:R-:W2:Y:S02]  /*26d30*/  @!P1 SYNCS.PHASECHK.TRANS64 P1, [R15+URZ+0x30850], R0 ;  /* 0x030850000f0095a7 */ /* 0x000ea4000802007f */
[----:B--2---:R-:W-:Y:S05]  /*26d40*/  @!P1 BRA `(.L_x_6180) ;  /* 0xfffffffc00f09947 */ /* 0x004fea000383ffff */
[----:B------:R-:W-:Y:S05]  /*26d50*/  BRA `(.L_x_6179) ;  /* 0xffffff2800ac7947 */ /* 0x000fea000383ffff */
.L_x_6188:
[----:B-1----:R1:W2:Y:S02]  /*26d60*/  SYNCS.PHASECHK.TRANS64.TRYWAIT P1, [R10+URZ+0x30850], R5 ;  /* 0x030850050a0075a7 */ /* 0x0022a4000802017f */
[----:B--2---:R-:W-:Y:S05]  /*26d70*/  @!P1 NANOSLEEP.SYNCS 0x989680 ;  /* 0x009896800000995d */ /* 0x004fea0003900000 */
[----:B------:R-:W2:Y:S02]  /*26d80*/  @!P1 SYNCS.PHASECHK.TRANS64 P1, [R10+URZ+0x30850], R5 ;  /* 0x030850050a0095a7 */ /* 0x000ea4000802007f */
[----:B--2---:R-:W-:Y:S05]  /*26d90*/  @!P1 BRA `(.L_x_6188) ;  /* 0xfffffffc00f09947 */ /* 0x004fea000383ffff */
[----:B------:R-:W-:Y:S05]  /*26da0*/  BRA `(.L_x_6187) ;  /* 0xffffff4800887947 */ /* 0x000fea000383ffff */
.L_x_6225:
[----:B------:R-:W0:Y:S01]  /*26db0*/  S2R R8, SR_TID.X ;  /* 0x0000000000087919 */ /* 0x000e220000002100 */
[----:B------:R-:W-:Y:S01]  /*26dc0*/  BSSY B1, `(.L_x_6388) ;  /* 0x000000a000017945 */ /* 0x000fe20003800000 */
[----:B------:R-:W-:Y:S01]  /*26dd0*/  MOV R12, RZ ;  /* 0x000000ff000c7202 */ /* 0x000fe20000000f00 */
        /* <DEDUP_REMOVED lines=8> */
.L_x_6389:
[----:B------:R-:W-:Y:S05]  /*26e60*/  BSYNC B1 ;  /* 0x0000000000017941 */ /* 0x000fea0003800000 */
.L_x_6388:
[----:B------:R-:W-:Y:S05]  /*26e70*/  BRA `(.L_x_6390) ;  /* 0xffffff9000487947 */ /* 0x000fea000383ffff */
.L_x_6227:
[----:B------:R-:W-:Y:S01]  /*26e80*/  BSSY B1, `(.L_x_6391) ;  /* 0x0000006000017945 */ /* 0x000fe20003800000 */
[----:B------:R-:W-:-:S07]  /*26e90*/  IMAD.MOV.U32 R15, RZ, RZ, -0x1 ;  /* 0xffffffffff0f7424 */ /* 0x000fce00078e00ff */
[----:B01----:R-:W-:Y:S05]  /*26ea0*/  WARPSYNC.COLLECTIVE R15, `(.L_x_6392) ;  /* 0x000000000f0c7348 */ /* 0x003fea0003c00000 */
[----:B------:R-:W-:Y:S02]  /*26eb0*/  ELECT P6, UR62, PT ;  /* 0x00000000003e782f */ /* 0x000fe400038c0000 */
[----:B------:R-:W-:Y:S01]  /*26ec0*/  MOV R14, UR62 ;  /* 0x0000003e000e7c02 */ /* 0x000fe20008000f00 */
[----:B01----:R-:W-:Y:S10]  /*26ed0*/  ENDCOLLECTIVE ;  /* 0x000000000000791b */ /* 0x003ff40003800000 */
.L_x_6392:
[----:B------:R-:W-:Y:S05]  /*26ee0*/  BSYNC B1 ;  /* 0x0000000000017941 */ /* 0x000fea0003800000 */
.L_x_6391:
[----:B------:R-:W-:Y:S05]  /*26ef0*/  BRA `(.L_x_6226) ;  /* 0xffffff9000407947 */ /* 0x000fea000383ffff */
.L_x_6229:
[----:B0-----:R0:W2:Y:S02]  /*26f00*/  SYNCS.PHASECHK.TRANS64.TRYWAIT P0, [R22+URZ+0x30820], R7 ;  /* 0x03082007160075a7 */ /* 0x0010a4000800017f */
[----:B--2---:R-:W-:Y:S05]  /*26f10*/  @!P0 NANOSLEEP.SYNCS 0x989680 ;  /* 0x009896800000895d */ /* 0x004fea0003900000 */
[----:B------:R-:W2:Y:S02]  /*26f20*/  @!P0 SYNCS.PHASECHK.TRANS64 P0, [R22+URZ+0x30820], R7 ;  /* 0x03082007160085a7 */ /* 0x000ea4000800007f */
[----:B--2---:R-:W-:Y:S05]  /*26f30*/  @!P0 BRA `(.L_x_6229) ;  /* 0xfffffffc00f08947 */ /* 0x004fea000383ffff */
[----:B------:R-:W-:Y:S05]  /*26f40*/  BRA `(.L_x_6393) ;  /* 0xffffff9000507947 */ /* 0x000fea000383ffff */
.L_x_6233:
[----:B-1----:R1:W2:Y:S02]  /*26f50*/  SYNCS.PHASECHK.TRANS64.TRYWAIT P0, [R11+URZ+0x308a0], R10 ;  /* 0x0308a00a0b0075a7 */ /* 0x0022a4000800017f */
[----:B--2---:R-:W-:Y:S05]  /*26f60*/  @!P0 NANOSLEEP.SYNCS 0x989680 ;  /* 0x009896800000895d */ /* 0x004fea0003900000 */
[----:B------:R-:W2:Y:S02]  /*26f70*/  @!P0 SYNCS.PHASECHK.TRANS64 P0, [R11+URZ+0x308a0], R10 ;  /* 0x0308a00a0b0085a7 */ /* 0x000ea4000800007f */
[----:B--2---:R-:W-:Y:S05]  /*26f80*/  @!P0 BRA `(.L_x_6233) ;  /* 0xfffffffc00f08947 */ /* 0x004fea000383ffff */
[----:B------:R-:W-:Y:S05]  /*26f90*/  BRA `(.L_x_6394) ;  /* 0xffffff9000687947 */ /* 0x000fea000383ffff */
.L_x_6240:
[----:B0-----:R0:W2:Y:S02]  /*26fa0*/  SYNCS.PHASECHK.TRANS64.TRYWAIT P0, [R11+URZ+0x308c0], R10 ;  /* 0x0308c00a0b0075a7 */ /* 0x0010a4000800017f */
[----:B--2---:R-:W-:Y:S05]  /*26fb0*/  @!P0 NANOSLEEP.SYNCS 0x989680 ;  /* 0x009896800000895d */ /* 0x004fea0003900000 */
[----:B------:R-:W2:Y:S02]  /*26fc0*/  @!P0 SYNCS.PHASECHK.TRANS64 P0, [R11+URZ+0x308c0], R10 ;  /* 0x0308c00a0b0085a7 */ /* 0x000ea4000800007f */
[----:B--2---:R-:W-:Y:S05]  /*26fd0*/  @!P0 BRA `(.L_x_6240) ;  /* 0xfffffffc00f08947 */ /* 0x004fea000383ffff */
[----:B------:R-:W-:Y:S05]  /*26fe0*/  BRA `(.L_x_6395) ;  /* 0xffffff9400647947 */ /* 0x000fea000383ffff */
.L_x_6249:
[----:B-1----:R1:W2:Y:S02]  /*26ff0*/  SYNCS.PHASECHK.TRANS64.TRYWAIT P1, [R10+URZ+0x308a0], R9 ;  /* 0x0308a0090a0075a7 */ /* 0x0022a4000802017f */
[----:B--2---:R-:W-:Y:S05]  /*27000*/  @!P1 NANOSLEEP.SYNCS 0x989680 ;  /* 0x009896800000995d */ /* 0x004fea0003900000 */
[----:B------:R-:W2:Y:S02]  /*27010*/  @!P1 SYNCS.PHASECHK.TRANS64 P1, [R10+URZ+0x308a0], R9 ;  /* 0x0308a0090a0095a7 */ /* 0x000ea4000802007f */
[----:B--2---:R-:W-:Y:S05]  /*27020*/  @!P1 BRA `(.L_x_6249) ;  /* 0xfffffffc00f09947 */ /* 0x004fea000383ffff */
[----:B------:R-:W-:Y:S05]  /*27030*/  BRA `(.L_x_6396) ;  /* 0xffffff9800987947 */ /* 0x000fea000383ffff */
.L_x_6256:
[----:B0-----:R0:W2:Y:S02]  /*27040*/  SYNCS.PHASECHK.TRANS64.TRYWAIT P1, [R10+URZ+0x308c0], R9 ;  /* 0x0308c0090a0075a7 */ /* 0x0010a4000802017f */
[----:B--2---:R-:W-:Y:S05]  /*27050*/  @!P1 NANOSLEEP.SYNCS 0x989680 ;  /* 0x009896800000995d */ /* 0x004fea0003900000 */
[----:B------:R-:W2:Y:S02]  /*27060*/  @!P1 SYNCS.PHASECHK.TRANS64 P1, [R10+URZ+0x308c0], R9 ;  /* 0x0308c0090a0095a7 */ /* 0x000ea4000802007f */
[----:B--2---:R-:W-:Y:S05]  /*27070*/  @!P1 BRA `(.L_x_6256) ;  /* 0xfffffffc00f09947 */ /* 0x004fea000383ffff */
[----:B------:R-:W-:Y:S05]  /*27080*/  BRA `(.L_x_6397) ;  /* 0xffffff9c00907947 */ /* 0x000fea000383ffff */
.L_x_6271:
        /* <DEDUP_REMOVED lines=11> */
.L_x_6399:
[----:B------:R-:W-:Y:S05]  /*27140*/  BSYNC B0 ;  /* 0x0000000000007941 */ /* 0x000fea0003800000 */
.L_x_6398:
[----:B------:R-:W-:Y:S05]  /*27150*/  BRA `(.L_x_6400) ;  /* 0xffffffa800e47947 */ /* 0x000fea000383ffff */
.L_x_6274:
[----:B0-----:R0:W1:Y:S02]  /*27160*/  SYNCS.PHASECHK.TRANS64.TRYWAIT P0, [R7+URZ+0x30840], R2 ;  /* 0x03084002070075a7 */ /* 0x001064000800017f */
[----:B-1----:R-:W-:Y:S05]  /*27170*/  @!P0 NANOSLEEP.SYNCS 0x989680 ;  /* 0x009896800000895d */ /* 0x002fea0003900000 */
[----:B------:R-:W1:Y:S02]  /*27180*/  @!P0 SYNCS.PHASECHK.TRANS64 P0, [R7+URZ+0x30840], R2 ;  /* 0x03084002070085a7 */ /* 0x000e64000800007f */
[----:B-1----:R-:W-:Y:S05]  /*27190*/  @!P0 BRA `(.L_x_6274) ;  /* 0xfffffffc00f08947 */ /* 0x002fea000383ffff */
[----:B------:R-:W-:Y:S05]  /*271a0*/  BRA `(.L_x_6401) ;  /* 0xffffffac00407947 */ /* 0x000fea000383ffff */
.L_x_6275:
        /* <DEDUP_REMOVED lines=8> */
.L_x_6403:
[----:B------:R-:W-:Y:S05]  /*27230*/  BSYNC B0 ;  /* 0x0000000000007941 */ /* 0x000fea0003800000 */
.L_x_6402:
        /* <DEDUP_REMOVED lines=9> */
.L_x_6404:
[----:B------:R-:W-:Y:S02]  /*272d0*/  IMAD.MOV.U32 R13, RZ, RZ, R0 ;  /* 0x000000ffff0d7224 */ /* 0x000fe400078e0000 */
[----:B------:R-:W-:Y:S02]  /*272e0*/  IMAD.MOV.U32 R12, RZ, RZ, 0x1 ;  /* 0x00000001ff0c7424 */ /* 0x000fe400078e00ff */
[----:B------:R-:W-:-:S07]  /*272f0*/  IMAD.MOV.U32 R3, RZ, RZ, R14 ;  /* 0x000000ffff037224 */ /* 0x000fce00078e000e */
[----:B------:R-:W-:Y:S05]  /*27300*/  WARPSYNC.COLLECTIVE R15, `(.L_x_6405) ;  /* 0x000000000f087348 */ /* 0x000fea0003c00000 */
[----:B------:R0:W1:Y:S02]  /*27310*/  SHFL.IDX P6, R14, R13, R12, R11 ;  /* 0x0000000c0d0e7389 */ /* 0x00006400000c000b */
[----:B01----:R-:W-:Y:S01]  /*27320*/  ENDCOLLECTIVE ;  /* 0x000000000000791b */ /* 0x003fe20003800000 */
.L_x_6405:
        /* <DEDUP_REMOVED lines=17> */
.L_x_6406:
[----:B------:R-:W-:Y:S02]  /*27440*/  @P1 IMAD R8, R5, 0x2, R22 ;  /* 0x0000000205081824 */ /* 0x000fe400078e0216 */
[----:B------:R-:W-:Y:S02]  /*27450*/  IMAD.MOV.U32 R13, RZ, RZ, R0 ;  /* 0x000000ffff0d7224 */ /* 0x000fe400078e0000 */
[----:B------:R-:W-:Y:S02]  /*27460*/  IMAD.MOV.U32 R12, RZ, RZ, 0x2 ;  /* 0x00000002ff0c7424 */ /* 0x000fe400078e00ff */
[----:B------:R-:W-:-:S07]  /*27470*/  IMAD.MOV.U32 R3, RZ, RZ, R14 ;  /* 0x000000ffff037224 */ /* 0x000fce00078e000e */
[----:B------:R-:W-:Y:S05]  /*27480*/  WARPSYNC.COLLECTIVE R15, `(.L_x_6407) ;  /* 0x000000000f087348 */ /* 0x000fea0003c00000 */
[----:B------:R0:W1:Y:S02]  /*27490*/  SHFL.IDX P6, R14, R13, R12, R11 ;  /* 0x0000000c0d0e7389 */ /* 0x00006400000c000b */
[----:B01----:R-:W-:Y:S01]  /*274a0*/  ENDCOLLECTIVE ;  /* 0x000000000000791b */ /* 0x003fe20003800000 */
.L_x_6407:
        /* <DEDUP_REMOVED lines=17> */
.L_x_6408:
[----:B------:R-:W-:Y:S02]  /*275c0*/  @P1 IMAD R8, R5, 0x2, R22 ;  /* 0x0000000205081824 */ /* 0x000fe400078e0216 */
[----:B------:R-:W-:Y:S02]  /*275d0*/  IMAD.MOV.U32 R13, RZ, RZ, R0 ;  /* 0x000000ffff0d7224 */ /* 0x000fe400078e0000 */
[----:B------:R-:W-:Y:S02]  /*275e0*/  IMAD.MOV.U32 R12, RZ, RZ, 0x3 ;  /* 0x00000003ff0c7424 */ /* 0x000fe400078e00ff */
[----:B------:R-:W-:-:S07]  /*275f0*/  IMAD.MOV.U32 R3, RZ, RZ, R14 ;  /* 0x000000ffff037224 */ /* 0x000fce00078e000e */
[----:B------:R-:W-:Y:S05]  /*27600*/  WARPSYNC.COLLECTIVE R15, `(.L_x_6409) ;  /* 0x000000000f087348 */ /* 0x000fea0003c00000 */
[----:B------:R0:W1:Y:S02]  /*27610*/  SHFL.IDX P6, R14, R13, R12, R11 ;  /* 0x0000000c0d0e7389 */ /* 0x00006400000c000b */
[----:B01----:R-:W-:Y:S01]  /*27620*/  ENDCOLLECTIVE ;  /* 0x000000000000791b */ /* 0x003fe20003800000 */
.L_x_6409:
        /* <DEDUP_REMOVED lines=17> */
.L_x_6410:
[----:B------:R-:W-:Y:S02]  /*27740*/  @P1 IMAD R8, R5, 0x2, R22 ;  /* 0x0000000205081824 */ /* 0x000fe400078e0216 */
[----:B------:R-:W-:Y:S02]  /*27750*/  IMAD.MOV.U32 R13, RZ, RZ, R0 ;  /* 0x000000ffff0d7224 */ /* 0x000fe400078e0000 */
[----:B------:R-:W-:Y:S02]  /*27760*/  IMAD.MOV.U32 R12, RZ, RZ, 0x4 ;  /* 0x00000004ff0c7424 */ /* 0x000fe400078e00ff */
[----:B------:R-:W-:-:S07]  /*27770*/  IMAD.MOV.U32 R3, RZ, RZ, R14 ;  /* 0x000000ffff037224 */ /* 0x000fce00078e000e */
[----:B------:R-:W-:Y:S05]  /*27780*/  WARPSYNC.COLLECTIVE R15, `(.L_x_6411) ;  /* 0x000000000f087348 */ /* 0x000fea0003c00000 */
[----:B------:R0:W1:Y:S02]  /*27790*/  SHFL.IDX P6, R14, R13, R12, R11 ;  /* 0x0000000c0d0e7389 */ /* 0x00006400000c000b */
[----:B01----:R-:W-:Y:S01]  /*277a0*/  ENDCOLLECTIVE ;  /* 0x000000000000791b */ /* 0x003fe20003800000 */
.L_x_6411:
        /* <DEDUP_REMOVED lines=17> */
.L_x_6412:
[----:B------:R-:W-:Y:S02]  /*278c0*/  @P1 IMAD R8, R5, 0x2, R22 ;  /* 0x0000000205081824 */ /* 0x000fe400078e0216 */
[----:B------:R-:W-:Y:S02]  /*278d0*/  IMAD.MOV.U32 R13, RZ, RZ, R0 ;  /* 0x000000ffff0d7224 */ /* 0x000fe400078e0000 */
[----:B------:R-:W-:Y:S02]  /*278e0*/  IMAD.MOV.U32 R12, RZ, RZ, 0x5 ;  /* 0x00000005ff0c7424 */ /* 0x000fe400078e00ff */
[----:B------:R-:W-:-:S07]  /*278f0*/  IMAD.MOV.U32 R3, RZ, RZ, R14 ;  /* 0x000000ffff037224 */ /* 0x000fce00078e000e */
[----:B------:R-:W-:Y:S05]  /*27900*/  WARPSYNC.COLLECTIVE R15, `(.L_x_6413) ;  /* 0x000000000f087348 */ /* 0x000fea0003c00000 */
[----:B------:R0:W1:Y:S02]  /*27910*/  SHFL.IDX P6, R14, R13, R12, R11 ;  /* 0x0000000c0d0e7389 */ /* 0x00006400000c000b */
[----:B01----:R-:W-:Y:S01]  /*27920*/  ENDCOLLECTIVE ;  /* 0x000000000000791b */ /* 0x003fe20003800000 */
.L_x_6413:
        /* <DEDUP_REMOVED lines=10> */
.L_x_6414:
        /* <DEDUP_REMOVED lines=8> */
.L_x_6280:
        /* <DEDUP_REMOVED lines=9> */
.L_x_6416:
[C---:B------:R-:W-:Y:S01]  /*27ae0*/  VIADD R6, R17.reuse, 0x10 ;  /* 0x0000001011067836 */ /* 0x040fe20000000000 */
[----:B------:R-:W-:Y:S01]  /*27af0*/  ISETP.GE.AND P1, PT, R17, R5, PT ;  /* 0x000000051100720c */ /* 0x000fe20003f26270 */
[----:B------:R-:W-:Y:S02]  /*27b00*/  IMAD.MOV.U32 R13, RZ, RZ, R0 ;  /* 0x000000ffff0d7224 */ /* 0x000fe400078e0000 */
[----:B------:R-:W-:-:S10]  /*27b10*/  IMAD.MOV.U32 R2, RZ, RZ, R14 ;  /* 0x000000ffff027224 */ /* 0x000fd400078e000e */
[----:B------:R-:W-:Y:S05]  /*27b20*/  WARPSYNC.COLLECTIVE R15, `(.L_x_6417) ;  /* 0x000000000f087348 */ /* 0x000fea0003c00000 */
[----:B------:R0:W1:Y:S02]  /*27b30*/  SHFL.IDX P6, R14, R13, R12, R11 ;  /* 0x0000000c0d0e7389 */ /* 0x00006400000c000b */
[----:B01----:R-:W-:Y:S01]  /*27b40*/  ENDCOLLECTIVE ;  /* 0x000000000000791b */ /* 0x003fe20003800000 */
.L_x_6417:
        /* <DEDUP_REMOVED lines=8> */
.L_x_6418:
        /* <DEDUP_REMOVED lines=8> */
[----:B------:R-:W-:Y:S02]  /*27c50*/  VIADD R6, R17, 0x20 ;  /* 0x0000002011067836 */ /* 0x000fe40000000000 */
[----:B0-----:R-:W-:-:S08]  /*27c60*/  IMAD.MOV.U32 R2, RZ, RZ, R14 ;  /* 0x000000ffff027224 */ /* 0x001fd000078e000e */
[----:B------:R-:W-:Y:S05]  /*27c70*/  WARPSYNC.COLLECTIVE R15, `(.L_x_6419) ;  /* 0x000000000f087348 */ /* 0x000fea0003c00000 */
[----:B------:R0:W1:Y:S02]  /*27c80*/  SHFL.IDX P6, R14, R13, R12, R11 ;  /* 0x0000000c0d0e7389 */ /* 0x00006400000c000b */
[----:B01----:R-:W-:Y:S01]  /*27c90*/  ENDCOLLECTIVE ;  /* 0x000000000000791b */ /* 0x003fe20003800000 */
.L_x_6419:
        /* <DEDUP_REMOVED lines=8> */
.L_x_6420:
        /* <DEDUP_REMOVED lines=14> */
.L_x_6421:
        /* <DEDUP_REMOVED lines=8> */
.L_x_6422:
        /* <DEDUP_REMOVED lines=14> */
.L_x_6423:
        /* <DEDUP_REMOVED lines=8> */
.L_x_6424:
[----:B------:R-:W-:-:S05]  /*27fe0*/  @!P1 IMAD.MOV.U32 R3, RZ, RZ, R7 ;  /* 0x000000ffff039224 */ /* 0x000fca00078e0007 */
        /* <DEDUP_REMOVED lines=13> */
.L_x_6425:
        /* <DEDUP_REMOVED lines=8> */
.L_x_6426:
        /* <DEDUP_REMOVED lines=14> */
.L_x_6427:
        /* <DEDUP_REMOVED lines=8> */
.L_x_6428:
        /* <DEDUP_REMOVED lines=13> */
.L_x_6429:
        /* <DEDUP_REMOVED lines=8> */
.L_x_6430:
        /* <DEDUP_REMOVED lines=12> */
.L_x_6431:
[----:B------:R-:W-:Y:S05]  /*284b0*/  BRA `(.L_x_6432) ;  /* 0xffffffac00047947 */ /* 0x000fea000383ffff */
.L_x_6285:
[----:B0-----:R0:W1:Y:S02]  /*284c0*/  SYNCS.PHASECHK.TRANS64.TRYWAIT P0, [R22+URZ+0x30820], R3 ;  /* 0x03082003160075a7 */ /* 0x001064000800017f */
[----:B-1----:R-:W-:Y:S05]  /*284d0*/  @!P0 NANOSLEEP.SYNCS 0x989680 ;  /* 0x009896800000895d */ /* 0x002fea0003900000 */
[----:B------:R-:W1:Y:S02]  /*284e0*/  @!P0 SYNCS.PHASECHK.TRANS64 P0, [R22+URZ+0x30820], R3 ;  /* 0x03082003160085a7 */ /* 0x000e64000800007f */
[----:B-1----:R-:W-:Y:S05]  /*284f0*/  @!P0 BRA `(.L_x_6285) ;  /* 0xfffffffc00f08947 */ /* 0x002fea000383ffff */
[----:B------:R-:W-:Y:S05]  /*28500*/  BRA `(.L_x_6433) ;  /* 0xffffffac00747947 */ /* 0x000fea000383ffff */
.L_x_6290:
[----:B0-----:R0:W1:Y:S02]  /*28510*/  SYNCS.PHASECHK.TRANS64.TRYWAIT P0, [R7+URZ+0x30840], R2 ;  /* 0x03084002070075a7 */ /* 0x001064000800017f */
[----:B-1----:R-:W-:Y:S05]  /*28520*/  @!P0 NANOSLEEP.SYNCS 0x989680 ;  /* 0x009896800000895d */ /* 0x002fea0003900000 */
[----:B------:R-:W1:Y:S02]  /*28530*/  @!P0 SYNCS.PHASECHK.TRANS64 P0, [R7+URZ+0x30840], R2 ;  /* 0x03084002070085a7 */ /* 0x000e64000800007f */
[----:B-1----:R-:W-:Y:S05]  /*28540*/  @!P0 BRA `(.L_x_6290) ;  /* 0xfffffffc00f08947 */ /* 0x002fea000383ffff */
[----:B------:R-:W-:Y:S05]  /*28550*/  BRA `(.L_x_6434) ;  /* 0xffffffb000547947 */ /* 0x000fea000383ffff */
.L_x_6291:
        /* <DEDUP_REMOVED lines=8> */
.L_x_6436:
[----:B------:R-:W-:Y:S05]  /*285e0*/  BSYNC B1 ;  /* 0x0000000000017941 */ /* 0x000fea0003800000 */
.L_x_6435:
[----:B------:R0:W-:Y:S04]  /*285f0*/  STL [R1+0x8c], R0 ;  /* 0x00008c0001007387 */ /* 0x0001e80000100800 */
[----:B0-----:R0:W5:Y:S01]  /*28600*/  LDL.LU R0, [R1] ;  /* 0x0000000001007983 */ /* 0x0011620000300800 */
[----:B------:R-:W-:Y:S01]  /*28610*/  IMAD.MOV.U32 R13, RZ, RZ, R8 ;  /* 0x000000ffff0d7224 */ /* 0x000fe200078e0008 */
[----:B------:R-:W-:Y:S01]  /*28620*/  MOV R12, RZ ;  /* 0x000000ff000c7202 */ /* 0x000fe20000000f00 */
[----:B------:R-:W-:Y:S02]  /*28630*/  IMAD.MOV.U32 R11, RZ, RZ, 0x181f ;  /* 0x0000181fff0b7424 */ /* 0x000fe400078e00ff */
[----:B------:R-:W-:Y:S02]  /*28640*/  IMAD.MOV.U32 R15, RZ, RZ, -0x1 ;  /* 0xffffffffff0f7424 */ /* 0x000fe400078e00ff */
[----:B------:R-:W-:-:S02]  /*28650*/  IMAD.MOV.U32 R3, RZ, RZ, R14 ;  /* 0x000000ffff037224 */ /* 0x000fc400078e000e */
[----:B0-----:R-:W-:-:S07]  /*28660*/  IMAD.SHL.U32 R4, R33, 0x2, RZ ;  /* 0x0000000221047824 */ /* 0x001fce00078e00ff */
[----:B-----5:R-:W-:Y:S05]  /*28670*/  WARPSYNC.COLLECTIVE R15, `(.L_x_6437) ;  /* 0x000000000f087348 */ /* 0x020fea0003c00000 */
[----:B------:R0:W1:Y:S02]  /*28680*/  SHFL.IDX P6, R14, R13, R12, R11 ;  /* 0x0000000c0d0e7389 */ /* 0x00006400000c000b */
[----:B01---5:R-:W-:Y:S01]  /*28690*/  ENDCOLLECTIVE ;  /* 0x000000000000791b */ /* 0x023fe20003800000 */
.L_x_6437:
[----:B------:R-:W-:Y:S02]  /*286a0*/  IMAD R5, R5, 0x2, R22 ;  /* 0x0000000205057824 */ /* 0x000fe400078e0216 */
[----:B------:R-:W-:Y:S02]  /*286b0*/  IMAD.MOV.U32 R13, RZ, RZ, R6 ;  /* 0x000000ffff0d7224 */ /* 0x000fe400078e0006 */
[----:B------:R-:W-:Y:S02]  /*286c0*/  IMAD.MOV.U32 R12, RZ, RZ, 0x1 ;  /* 0x00000001ff0c7424 */ /* 0x000fe400078e00ff */
[----:B------:R-:W-:-:S07]  /*286d0*/  IMAD.MOV.U32 R2, RZ, RZ, R14 ;  /* 0x000000ffff027224 */ /* 0x000fce00078e000e */
[----:B------:R-:W-:Y:S05]  /*286e0*/  WARPSYNC.COLLECTIVE R15, `(.L_x_6438) ;  /* 0x000000000f087348 */ /* 0x000fea0003c00000 */
[----:B------:R0:W1:Y:S02]  /*286f0*/  SHFL.IDX P6, R14, R13, R12, R11 ;  /* 0x0000000c0d0e7389 */ /* 0x00006400000c000b */
[----:B01----:R-:W-:Y:S01]  /*28700*/  ENDCOLLECTIVE ;  /* 0x000000000000791b */ /* 0x003fe20003800000 */
.L_x_6438:
        /* <DEDUP_REMOVED lines=17> */
.L_x_6439:
[----:B------:R-:W-:Y:S02]  /*28820*/  IMAD.MOV.U32 R13, RZ, RZ, R6 ;  /* 0x000000ffff0d7224 */ /* 0x000fe400078e0006 */
[----:B------:R-:W-:Y:S02]  /*28830*/  IMAD.MOV.U32 R12, RZ, RZ, 0x2 ;  /* 0x00000002ff0c7424 */ /* 0x000fe400078e00ff */
[----:B------:R-:W-:-:S07]  /*28840*/  IMAD.MOV.U32 R2, RZ, RZ, R14 ;  /* 0x000000ffff027224 */ /* 0x000fce00078e000e */
[----:B------:R-:W-:Y:S05]  /*28850*/  WARPSYNC.COLLECTIVE R15, `(.L_x_6440) ;  /* 0x000000000f087348 */ /* 0x000fea0003c00000 */
[----:B------:R0:W1:Y:S02]  /*28860*/  SHFL.IDX P6, R14, R13, R12, R11 ;  /* 0x0000000c0d0e7389 */ /* 0x00006400000c000b */
[----:B01----:R-:W-:Y:S01]  /*28870*/  ENDCOLLECTIVE ;  /* 0x000000000000791b */ /* 0x003fe20003800000 */
.L_x_6440:
        /* <DEDUP_REMOVED lines=13> */
.L_x_6441:
[----:B------:R-:W-:Y:S02]  /*28950*/  IMAD.MOV.U32 R13, RZ, RZ, R6 ;  /* 0x000000ffff0d7224 */ /* 0x000fe400078e0006 */
[----:B------:R-:W-:Y:S02]  /*28960*/  IMAD.MOV.U32 R12, RZ, RZ, 0x3 ;  /* 0x00000003ff0c7424 */ /* 0x000fe400078e00ff */
[----:B------:R-:W-:-:S07]  /*28970*/  IMAD.MOV.U32 R2, RZ, RZ, R14 ;  /* 0x000000ffff027224 */ /* 0x000fce00078e000e */
[----:B------:R-:W-:Y:S05]  /*28980*/  WARPSYNC.COLLECTIVE R15, `(.L_x_6442) ;  /* 0x000000000f087348 */ /* 0x000fea0003c00000 */
[----:B------:R0:W1:Y:S02]  /*28990*/  SHFL.IDX P6, R14, R13, R12, R11 ;  /* 0x0000000c0d0e7389 */ /* 0x00006400000c000b */
[----:B01----:R-:W-:Y:S01]  /*289a0*/  ENDCOLLECTIVE ;  /* 0x000000000000791b */ /* 0x003fe20003800000 */
.L_x_6442:
        /* <DEDUP_REMOVED lines=13> */
.L_x_6443:
[----:B------:R-:W-:Y:S02]  /*28a80*/  IMAD.MOV.U32 R13, RZ, RZ, R6 ;  /* 0x000000ffff0d7224 */ /* 0x000fe400078e0006 */
[----:B------:R-:W-:Y:S02]  /*28a90*/  IMAD.MOV.U32 R12, RZ, RZ, 0x4 ;  /* 0x00000004ff0c7424 */ /* 0x000fe400078e00ff */
[----:B------:R-:W-:-:S07]  /*28aa0*/  IMAD.MOV.U32 R2, RZ, RZ, R14 ;  /* 0x000000ffff027224 */ /* 0x000fce00078e000e */
[----:B------:R-:W-:Y:S05]  /*28ab0*/  WARPSYNC.COLLECTIVE R15, `(.L_x_6444) ;  /* 0x000000000f087348 */ /* 0x000fea0003c00000 */
[----:B------:R0:W1:Y:S02]  /*28ac0*/  SHFL.IDX P6, R14, R13, R12, R11 ;  /* 0x0000000c0d0e7389 */ /* 0x00006400000c000b */
[----:B01----:R-:W-:Y:S01]  /*28ad0*/  ENDCOLLECTIVE ;  /* 0x000000000000791b */ /* 0x003fe20003800000 */
.L_x_6444:
        /* <DEDUP_REMOVED lines=13> */
.L_x_6445:
[----:B------:R-:W-:-:S05]  /*28bb0*/  IMAD.MOV.U32 R2, RZ, RZ, R14 ;  /* 0x000000ffff027224 */ /* 0x000fca00078e000e */
[----:B------:R-:W-:-:S04]  /*28bc0*/  IADD3 R2, P0, R2, R4, RZ ;  /* 0x0000000402027210 */ /* 0x000fc80007f1e0ff */
[----:B------:R-:W-:-:S05]  /*28bd0*/  IADD3.X R3, RZ, R34, RZ, P0, !PT ;  /* 0x00000022ff037210 */ /* 0x000fca00007fe4ff */
        /* <DEDUP_REMOVED lines=12> */
.L_x_6446:
        /* <DEDUP_REMOVED lines=9> */
.L_x_6447:
[----:B------:R-:W-:Y:S01]  /*28d30*/  IMAD.MOV.U32 R2, RZ, RZ, R14 ;  /* 0x000000ffff027224 */ /* 0x000fe200078e000e */
[----:B------:R-:W-:Y:S06]  /*28d40*/  BRA `(.L_x_6448) ;  /* 0xffffffac00687947 */ /* 0x000fec000383ffff */
.L_x_6296:
[----:B0-----:R0:W2:Y:S02]  /*28d50*/  SYNCS.PHASECHK.TRANS64.TRYWAIT P0, [R6+URZ+0x30860], R2 ;  /* 0x03086002060075a7 */ /* 0x0010a4000800017f */
[----:B--2---:R-:W-:Y:S05]  /*28d60*/  @!P0 NANOSLEEP.SYNCS 0x989680 ;  /* 0x009896800000895d */ /* 0x004fea0003900000 */
[----:B------:R-:W2:Y:S02]  /*28d70*/  @!P0 SYNCS.PHASECHK.TRANS64 P0, [R6+URZ+0x30860], R2 ;  /* 0x03086002060085a7 */ /* 0x000ea4000800007f */
[----:B--2---:R-:W-:Y:S05]  /*28d80*/  @!P0 BRA `(.L_x_6296) ;  /* 0xfffffffc00f08947 */ /* 0x004fea000383ffff */
[----:B------:R-:W-:Y:S05]  /*28d90*/  BRA `(.L_x_6449) ;  /* 0xffffffac00d07947 */ /* 0x000fea000383ffff */
.L_x_6297:
        /* <DEDUP_REMOVED lines=8> */
.L_x_6451:
[----:B------:R-:W-:Y:S05]  /*28e20*/  BSYNC B1 ;  /* 0x0000000000017941 */ /* 0x000fea0003800000 */
.L_x_6450:
        /* <DEDUP_REMOVED lines=9> */
.L_x_6452:
[----:B------:R-:W-:Y:S02]  /*28ec0*/  IMAD.MOV.U32 R13, RZ, RZ, R24 ;  /* 0x000000ffff0d7224 */ /* 0x000fe400078e0018 */
[----:B------:R-:W-:Y:S02]  /*28ed0*/  IMAD.MOV.U32 R12, RZ, RZ, 0x1 ;  /* 0x00000001ff0c7424 */ /* 0x000fe400078e00ff */
[----:B------:R-:W-:-:S07]  /*28ee0*/  IMAD.MOV.U32 R2, RZ, RZ, R14 ;  /* 0x000000ffff027224 */ /* 0x000fce00078e000e */
[----:B------:R-:W-:Y:S05]  /*28ef0*/  WARPSYNC.COLLECTIVE R15, `(.L_x_6453) ;  /* 0x000000000f087348 */ /* 0x000fea0003c00000 */
[----:B------:R0:W1:Y:S02]  /*28f00*/  SHFL.IDX P6, R14, R13, R12, R11 ;  /* 0x0000000c0d0e7389 */ /* 0x00006400000c000b */
[----:B01----:R-:W-:Y:S01]  /*28f10*/  ENDCOLLECTIVE ;  /* 0x000000000000791b */ /* 0x003fe20003800000 */
.L_x_6453:
        /* <DEDUP_REMOVED lines=16> */
.L_x_6454:
[----:B------:R-:W-:Y:S02]  /*29020*/  IMAD.MOV.U32 R13, RZ, RZ, R24 ;  /* 0x000000ffff0d7224 */ /* 0x000fe400078e0018 */
[----:B------:R-:W-:Y:S02]  /*29030*/  IMAD.MOV.U32 R12, RZ, RZ, 0x2 ;  /* 0x00000002ff0c7424 */ /* 0x000fe400078e00ff */
[----:B------:R-:W-:-:S07]  /*29040*/  IMAD.MOV.U32 R2, RZ, RZ, R14 ;  /* 0x000000ffff027224 */ /* 0x000fce00078e000e */
[----:B------:R-:W-:Y:S05]  /*29050*/  WARPSYNC.COLLECTIVE R15, `(.L_x_6455) ;  /* 0x000000000f087348 */ /* 0x000fea0003c00000 */
[----:B------:R0:W1:Y:S02]  /*29060*/  SHFL.IDX P6, R14, R13, R12, R11 ;  /* 0x0000000c0d0e7389 */ /* 0x00006400000c000b */
[----:B01----:R-:W-:Y:S01]  /*29070*/  ENDCOLLECTIVE ;  /* 0x000000000000791b */ /* 0x003fe20003800000 */
.L_x_6455:
        /* <DEDUP_REMOVED lines=16> */
.L_x_6456:
[----:B------:R-:W-:Y:S01]  /*29180*/  MOV R13, R24 ;  /* 0x00000018000d7202 */ /* 0x000fe20000000f00 */
[----:B------:R-:W-:Y:S02]  /*29190*/  IMAD.MOV.U32 R12, RZ, RZ, 0x3 ;  /* 0x00000003ff0c7424 */ /* 0x000fe400078e00ff */
[----:B------:R-:W-:-:S07]  /*291a0*/  IMAD.MOV.U32 R2, RZ, RZ, R14 ;  /* 0x000000ffff027224 */ /* 0x000fce00078e000e */
[----:B------:R-:W-:Y:S05]  /*291b0*/  WARPSYNC.COLLECTIVE R15, `(.L_x_6457) ;  /* 0x000000000f087348 */ /* 0x000fea0003c00000 */
[----:B------:R0:W1:Y:S02]  /*291c0*/  SHFL.IDX P6, R14, R13, R12, R11 ;  /* 0x0000000c0d0e7389 */ /* 0x00006400000c000b */
[----:B01----:R-:W-:Y:S01]  /*291d0*/  ENDCOLLECTIVE ;  /* 0x000000000000791b */ /* 0x003fe20003800000 */
.L_x_6457:
        /* <DEDUP_REMOVED lines=16> */
.L_x_6458:
[----:B------:R-:W-:Y:S02]  /*292e0*/  IMAD.MOV.U32 R13, RZ, RZ, R24 ;  /* 0x000000ffff0d7224 */ /* 0x000fe400078e0018 */
[----:B------:R-:W-:Y:S02]  /*292f0*/  IMAD.MOV.U32 R12, RZ, RZ, 0x4 ;  /* 0x00000004ff0c7424 */ /* 0x000fe400078e00ff */
[----:B------:R-:W-:-:S07]  /*29300*/  IMAD.MOV.U32 R2, RZ, RZ, R14 ;  /* 0x000000ffff027224 */ /* 0x000fce00078e000e */
[----:B------:R-:W-:Y:S05]  /*29310*/  WARPSYNC.COLLECTIVE R15, `(.L_x_6459) ;  /* 0x000000000f087348 */ /* 0x000fea0003c00000 */
[----:B------:R0:W1:Y:S02]  /*29320*/  SHFL.IDX P6, R14, R13, R12, R11 ;  /* 0x0000000c0d0e7389 */ /* 0x00006400000c000b */
[----:B01----:R-:W-:Y:S01]  /*29330*/  ENDCOLLECTIVE ;  /* 0x000000000000791b */ /* 0x003fe20003800000 */
.L_x_6459:
        /* <DEDUP_REMOVED lines=16> */
.L_x_6460:
[----:B------:R-:W-:Y:S02]  /*29440*/  IMAD.MOV.U32 R13, RZ, RZ, R24 ;  /* 0x000000ffff0d7224 */ /* 0x000fe400078e0018 */
[----:B------:R-:W-:Y:S02]  /*29450*/  IMAD.MOV.U32 R12, RZ, RZ, 0x5 ;  /* 0x00000005ff0c7424 */ /* 0x000fe400078e00ff */
[----:B------:R-:W-:-:S07]  /*29460*/  IMAD.MOV.U32 R2, RZ, RZ, R14 ;  /* 0x000000ffff027224 */ /* 0x000fce00078e000e */
[----:B------:R-:W-:Y:S05]  /*29470*/  WARPSYNC.COLLECTIVE R15, `(.L_x_6461) ;  /* 0x000000000f087348 */ /* 0x000fea0003c00000 */
[----:B------:R0:W1:Y:S02]  /*29480*/  SHFL.IDX P6, R14, R13, R12, R11 ;  /* 0x0000000c0d0e7389 */ /* 0x00006400000c000b */
[----:B01----:R-:W-:Y:S01]  /*29490*/  ENDCOLLECTIVE ;  /* 0x000000000000791b */ /* 0x003fe20003800000 */
.L_x_6461:
        /* <DEDUP_REMOVED lines=13> */
.L_x_6462:
[----:B------:R-:W-:Y:S01]  /*29570*/  @!PT LDS RZ, [RZ] ;  /* 0x00000000fffff984 */ /* 0x000fe20000000800 */
[----:B------:R-:W-:Y:S01]  /*29580*/  @!PT LDS RZ, [RZ] ;  /* 0x00000000fffff984 */ /* 0x000fe20000000800 */
[----:B------:R-:W-:Y:S01]  /*29590*/  @!PT LDS RZ, [RZ] ;  /* 0x00000000fffff984 */ /* 0x000fe20000000800 */
[----:B------:R0:W-:Y:S01]  /*295a0*/  LDGSTS.E.BYPASS.LTC128B.128 [R5+0x5400], desc[UR60][R2.64+0x80], !P0 ;  /* 0x0540008002057fae */ /* 0x0001e2000c101d7c */
[----:B------:R-:W-:-:S13]  /*295b0*/  ISETP.LT.OR P0, PT, R7, 0x41, P1 ;  /* 0x000000410700780c */ /* 0x000fda0000f01670 */
[----:B------:R0:W-:Y:S01]  /*295c0*/  LDGSTS.E.BYPASS.LTC128B.128 [R5+0x8400], desc[UR60][R2.64+0x100], !P0 ;  /* 0x0840010002057fae */ /* 0x0001e2000c101d7c */
[----:B------:R-:W-:Y:S05]  /*295d0*/  BRA `(.L_x_6463) ;  /* 0xffffffa800bc7947 */ /* 0x000fea000383ffff */
.L_x_6305:
[----:B0-----:R0:W1:Y:S02]  /*295e0*/  SYNCS.PHASECHK.TRANS64.TRYWAIT P0, [R0+URZ+0x30860], R3 ;  /* 0x03086003000075a7 */ /* 0x001064000800017f */
[----:B-1----:R-:W-:Y:S05]  /*295f0*/  @!P0 NANOSLEEP.SYNCS 0x989680 ;  /* 0x009896800000895d */ /* 0x002fea0003900000 */
[----:B------:R-:W1:Y:S02]  /*29600*/  @!P0 SYNCS.PHASECHK.TRANS64 P0, [R0+URZ+0x30860], R3 ;  /* 0x03086003000085a7 */ /* 0x000e64000800007f */
[----:B-1----:R-:W-:Y:S05]  /*29610*/  @!P0 BRA `(.L_x_6305) ;  /* 0xfffffffc00f08947 */ /* 0x002fea000383ffff */
[----:B------:R-:W-:Y:S05]  /*29620*/  BRA `(.L_x_6464) ;  /* 0xffffffac00e47947 */ /* 0x000fea000383ffff */
.L_x_6306:
        /* <DEDUP_REMOVED lines=8> */
.L_x_6466:
[----:B------:R-:W-:Y:S05]  /*296b0*/  BSYNC B0 ;  /* 0x0000000000007941 */ /* 0x000fea0003800000 */
.L_x_6465:
        /* <DEDUP_REMOVED lines=9> */
.L_x_6467:
        /* <DEDUP_REMOVED lines=14> */
.L_x_6468:
        /* <DEDUP_REMOVED lines=13> */
.L_x_6469:
[----:B------:R-:W-:Y:S02]  /*29900*/  IMAD.MOV.U32 R13, RZ, RZ, R24 ;  /* 0x000000ffff0d7224 */ /* 0x000fe400078e0018 */
[----:B------:R-:W-:Y:S01]  /*29910*/  IMAD.MOV.U32 R12, RZ, RZ, 0x2 ;  /* 0x00000002ff0c7424 */ /* 0x000fe200078e00ff */
[----:B------:R-:W-:-:S13]  /*29920*/  IADD3 R2, P4, R14, R5, RZ ;  /* 0x000000050e027210 */ /* 0x000fda0007f9e0ff */
[----:B------:R-:W-:Y:S05]  /*29930*/  WARPSYNC.COLLECTIVE R15, `(.L_x_6470) ;  /* 0x000000000f087348 */ /* 0x000fea0003c00000 */
[----:B------:R0:W1:Y:S02]  /*29940*/  SHFL.IDX P6, R14, R13, R12, R11 ;  /* 0x0000000c0d0e7389 */ /* 0x00006400000c000b */
[----:B01----:R-:W-:Y:S01]  /*29950*/  ENDCOLLECTIVE ;  /* 0x000000000000791b */ /* 0x003fe20003800000 */
.L_x_6470:
        /* <DEDUP_REMOVED lines=15> */
.L_x_6471:
[----:B------:R-:W-:Y:S02]  /*29a50*/  IMAD.MOV.U32 R13, RZ, RZ, R24 ;  /* 0x000000ffff0d7224 */ /* 0x000fe400078e0018 */
[----:B------:R-:W-:Y:S01]  /*29a60*/  IMAD.MOV.U32 R12, RZ, RZ, 0x3 ;  /* 0x00000003ff0c7424 */ /* 0x000fe200078e00ff */
[----:B------:R-:W-:-:S13]  /*29a70*/  IADD3 R2, P4, R14, R5, RZ ;  /* 0x000000050e027210 */ /* 0x000fda0007f9e0ff */
[----:B------:R-:W-:Y:S05]  /*29a80*/  WARPSYNC.COLLECTIVE R15, `(.L_x_6472) ;  /* 0x000000000f087348 */ /* 0x000fea0003c00000 */
[----:B------:R0:W1:Y:S02]  /*29a90*/  SHFL.IDX P6, R14, R13, R12, R11 ;  /* 0x0000000c0d0e7389 */ /* 0x00006400000c000b */
[----:B01----:R-:W-:Y:S01]  /*29aa0*/  ENDCOLLECTIVE ;  /* 0x000000000000791b */ /* 0x003fe20003800000 */
.L_x_6472:
        /* <DEDUP_REMOVED lines=15> */
.L_x_6473:
[----:B------:R-:W-:Y:S02]  /*29ba0*/  IMAD.MOV.U32 R13, RZ, RZ, R24 ;  /* 0x000000ffff0d7224 */ /* 0x000fe400078e0018 */
[----:B------:R-:W-:Y:S01]  /*29bb0*/  IMAD.MOV.U32 R12, RZ, RZ, 0x4 ;  /* 0x00000004ff0c7424 */ /* 0x000fe200078e00ff */
[----:B------:R-:W-:-:S13]  /*29bc0*/  IADD3 R2, P4, R14, R5, RZ ;  /* 0x000000050e027210 */ /* 0x000fda0007f9e0ff */
[----:B------:R-:W-:Y:S05]  /*29bd0*/  WARPSYNC.COLLECTIVE R15, `(.L_x_6474) ;  /* 0x000000000f087348 */ /* 0x000fea0003c00000 */
[----:B------:R0:W1:Y:S02]  /*29be0*/  SHFL.IDX P6, R14, R13, R12, R11 ;  /* 0x0000000c0d0e7389 */ /* 0x00006400000c000b */
[----:B01----:R-:W-:Y:S01]  /*29bf0*/  ENDCOLLECTIVE ;  /* 0x000000000000791b */ /* 0x003fe20003800000 */
.L_x_6474:
        /* <DEDUP_REMOVED lines=15> */
.L_x_6475:
[----:B------:R-:W-:Y:S02]  /*29cf0*/  IMAD.MOV.U32 R13, RZ, RZ, R24 ;  /* 0x000000ffff0d7224 */ /* 0x000fe400078e0018 */
[----:B------:R-:W-:Y:S01]  /*29d00*/  IMAD.MOV.U32 R12, RZ, RZ, 0x5 ;  /* 0x00000005ff0c7424 */ /* 0x000fe200078e00ff */
[----:B------:R-:W-:-:S13]  /*29d10*/  IADD3 R2, P4, R14, R5, RZ ;  /* 0x000000050e027210 */ /* 0x000fda0007f9e0ff */
[----:B------:R-:W-:Y:S05]  /*29d20*/  WARPSYNC.COLLECTIVE R15, `(.L_x_6476) ;  /* 0x000000000f087348 */ /* 0x000fea0003c00000 */
[----:B------:R0:W1:Y:S02]  /*29d30*/  SHFL.IDX P6, R14, R13, R12, R11 ;  /* 0x0000000c0d0e7389 */ /* 0x00006400000c000b */
[----:B01----:R-:W-:Y:S01]  /*29d40*/  ENDCOLLECTIVE ;  /* 0x000000000000791b */ /* 0x003fe20003800000 */
.L_x_6476:
        /* <DEDUP_REMOVED lines=14> */
.L_x_6477:
[----:B------:R-:W-:Y:S05]  /*29e30*/  BRA `(.L_x_6478) ;  /* 0xffffffa800e87947 */ /* 0x000fea000383ffff */
.L_x_6311:
        /* <DEDUP_REMOVED lines=8> */
.L_x_6480:
[----:B------:R-:W-:Y:S05]  /*29ec0*/  BSYNC B0 ;  /* 0x0000000000007941 */ /* 0x000fea0003800000 */
.L_x_6479:
        /* <DEDUP_REMOVED lines=9> */
.L_x_6481:
        /* <DEDUP_REMOVED lines=18> */
.L_x_6482:
[----:B------:R-:W-:Y:S01]  /*2a080*/  IMAD.MOV.U32 R12, RZ, RZ, 0x2 ;  /* 0x00000002ff0c7424 */ /* 0x000fe200078e00ff */
[----:B------:R-:W-:-:S05]  /*2a090*/  SEL R6, R14, RZ, P1 ;  /* 0x000000ff0e067207 */ /* 0x000fca0000800000 */
[----:B------:R-:W-:-:S04]  /*2a0a0*/  IMAD.IADD R6, R5, 0x1, R6 ;  /* 0x0000000105067824 */ /* 0x000fc800078e0206 */
[----:B------:R-:W-:-:S07]  /*2a0b0*/  IMAD.MOV.U32 R13, RZ, RZ, R6 ;  /* 0x000000ffff0d7224 */ /* 0x000fce00078e0006 */
[----:B------:R-:W-:Y:S05]  /*2a0c0*/  WARPSYNC.COLLECTIVE R15, `(.L_x_6483) ;  /* 0x000000000f087348 */ /* 0x000fea0003c00000 */
[----:B------:R0:W1:Y:S02]  /*2a0d0*/  SHFL.UP P6, R14, R13, R12, R11 ;  /* 0x0400000c0d0e7389 */ /* 0x00006400000c000b */
[----:B01----:R-:W-:Y:S01]  /*2a0e0*/  ENDCOLLECTIVE ;  /* 0x000000000000791b */ /* 0x003fe20003800000 */
.L_x_6483:
[----:B------:R-:W-:Y:S01]  /*2a0f0*/  IMAD.MOV.U32 R12, RZ, RZ, 0x4 ;  /* 0x00000004ff0c7424 */ /* 0x000fe200078e00ff */
[----:B------:R-:W-:-:S05]  /*2a100*/  SEL R7, R14, RZ, P2 ;  /* 0x000000ff0e077207 */ /* 0x000fca0001000000 */
[----:B------:R-:W-:-:S04]  /*2a110*/  IMAD.IADD R7, R6, 0x1, R7 ;  /* 0x0000000106077824 */ /* 0x000fc800078e0207 */
[----:B------:R-:W-:-:S07]  /*2a120*/  IMAD.MOV.U32 R13, RZ, RZ, R7 ;  /* 0x000000ffff0d7224 */ /* 0x000fce00078e0007 */
[----:B------:R-:W-:Y:S05]  /*2a130*/  WARPSYNC.COLLECTIVE R15, `(.L_x_6484) ;  /* 0x000000000f087348 */ /* 0x000fea0003c00000 */
[----:B------:R0:W1:Y:S02]  /*2a140*/  SHFL.UP P6, R14, R13, R12, R11 ;  /* 0x0400000c0d0e7389 */ /* 0x00006400000c000b */
[----:B01----:R-:W-:Y:S01]  /*2a150*/  ENDCOLLECTIVE ;  /* 0x000000000000791b */ /* 0x003fe20003800000 */
.L_x_6484:
[----:B------:R-:W-:Y:S01]  /*2a160*/  IMAD.MOV.U32 R12, RZ, RZ, 0x8 ;  /* 0x00000008ff0c7424 */ /* 0x000fe200078e00ff */
[----:B------:R-:W-:-:S05]  /*2a170*/  SEL R2, R14, RZ, P3 ;  /* 0x000000ff0e027207 */ /* 0x000fca0001800000 */
[----:B------:R-:W-:-:S04]  /*2a180*/  IMAD.IADD R2, R7, 0x1, R2 ;  /* 0x0000000107027824 */ /* 0x000fc800078e0202 */
[----:B------:R-:W-:-:S07]  /*2a190*/  IMAD.MOV.U32 R13, RZ, RZ, R2 ;  /* 0x000000ffff0d7224 */ /* 0x000fce00078e0002 */
[----:B------:R-:W-:Y:S05]  /*2a1a0*/  WARPSYNC.COLLECTIVE R15, `(.L_x_6485) ;  /* 0x000000000f087348 */ /* 0x000fea0003c00000 */
[----:B------:R0:W1:Y:S02]  /*2a1b0*/  SHFL.UP P6, R14, R13, R12, R11 ;  /* 0x0400000c0d0e7389 */ /* 0x00006400000c000b */
[----:B01----:R-:W-:Y:S01]  /*2a1c0*/  ENDCOLLECTIVE ;  /* 0x000000000000791b */ /* 0x003fe20003800000 */
.L_x_6485:
[----:B------:R-:W-:Y:S01]  /*2a1d0*/  IMAD.MOV.U32 R12, RZ, RZ, 0x10 ;  /* 0x00000010ff0c7424 */ /* 0x000fe200078e00ff */
[----:B------:R-:W-:-:S05]  /*2a1e0*/  SEL R3, R14, RZ, P4 ;  /* 0x000000ff0e037207 */ /* 0x000fca0002000000 */
[----:B------:R-:W-:-:S04]  /*2a1f0*/  IMAD.IADD R3, R2, 0x1, R3 ;  /* 0x0000000102037824 */ /* 0x000fc800078e0203 */
[----:B------:R-:W-:-:S07]  /*2a200*/  IMAD.MOV.U32 R13, RZ, RZ, R3 ;  /* 0x000000ffff0d7224 */ /* 0x000fce00078e0003 */
[----:B------:R-:W-:Y:S05]  /*2a210*/  WARPSYNC.COLLECTIVE R15, `(.L_x_6486) ;  /* 0x000000000f087348 */ /* 0x000fea0003c00000 */
[----:B------:R0:W1:Y:S02]  /*2a220*/  SHFL.UP P6, R14, R13, R12, R11 ;  /* 0x0400000c0d0e7389 */ /* 0x00006400000c000b */
[----:B01----:R-:W-:Y:S01]  /*2a230*/  ENDCOLLECTIVE ;  /* 0x000000000000791b */ /* 0x003fe20003800000 */
.L_x_6486:
        /* <DEDUP_REMOVED lines=8> */
.L_x_6487:
[----:B------:R-:W-:Y:S05]  /*2a2c0*/  BRA `(.L_x_6488) ;  /* 0xffffffac00007947 */ /* 0x000fea000383ffff */
.L_x_6316:
        /* <DEDUP_REMOVED lines=8> */
.L_x_6490:
[----:B------:R-:W-:Y:S05]  /*2a350*/  BSYNC B0 ;  /* 0x0000000000007941 */ /* 0x000fea0003800000 */
.L_x_6489:
        /* <DEDUP_REMOVED lines=8> */
.L_x_6491:
[----:B------:R-:W-:Y:S01]  /*2a3e0*/  IMAD.MOV.U32 R12, RZ, RZ, 0x4 ;  /* 0x00000004ff0c7424 */ /* 0x000fe200078e00ff */
[----:B------:R-:W-:-:S05]  /*2a3f0*/  SEL R2, R14, RZ, P2 ;  /* 0x000000ff0e027207 */ /* 0x000fca0001000000 */
[----:B------:R-:W-:-:S04]  /*2a400*/  IMAD.IADD R2, R13, 0x1, R2 ;  /* 0x000000010d027824 */ /* 0x000fc800078e0202 */
[----:B------:R-:W-:-:S07]  /*2a410*/  IMAD.MOV.U32 R13, RZ, RZ, R2 ;  /* 0x000000ffff0d7224 */ /* 0x000fce00078e0002 */
[----:B------:R-:W-:Y:S05]  /*2a420*/  WARPSYNC.COLLECTIVE R15, `(.L_x_6492) ;  /* 0x000000000f087348 */ /* 0x000fea0003c00000 */
[----:B------:R0:W1:Y:S02]  /*2a430*/  SHFL.UP P6, R14, R13, R12, R11 ;  /* 0x0400000c0d0e7389 */ /* 0x00006400000c000b */
[----:B01----:R-:W-:Y:S01]  /*2a440*/  ENDCOLLECTIVE ;  /* 0x000000000000791b */ /* 0x003fe20003800000 */
.L_x_6492:
[----:B------:R-:W-:Y:S01]  /*2a450*/  IMAD.MOV.U32 R12, RZ, RZ, 0x8 ;  /* 0x00000008ff0c7424 */ /* 0x000fe200078e00ff */
[----:B------:R-:W-:-:S05]  /*2a460*/  SEL R3, R14, RZ, P3 ;  /* 0x000000ff0e037207 */ /* 0x000fca0001800000 */
[----:B------:R-:W-:-:S04]  /*2a470*/  IMAD.IADD R3, R2, 0x1, R3 ;  /* 0x0000000102037824 */ /* 0x000fc800078e0203 */
[----:B------:R-:W-:-:S07]  /*2a480*/  IMAD.MOV.U32 R13, RZ, RZ, R3 ;  /* 0x000000ffff0d7224 */ /* 0x000fce00078e0003 */
[----:B------:R-:W-:Y:S05]  /*2a490*/  WARPSYNC.COLLECTIVE R15, `(.L_x_6493) ;  /* 0x000000000f087348 */ /* 0x000fea0003c00000 */
[----:B------:R0:W1:Y:S02]  /*2a4a0*/  SHFL.UP P6, R14, R13, R12, R11 ;  /* 0x0400000c0d0e7389 */ /* 0x00006400000c000b */
[----:B01----:R-:W-:Y:S01]  /*2a4b0*/  ENDCOLLECTIVE ;  /* 0x000000000000791b */ /* 0x003fe20003800000 */
.L_x_6493:
[----:B------:R-:W-:Y:S01]  /*2a4c0*/  IMAD.MOV.U32 R12, RZ, RZ, 0x10 ;  /* 0x00000010ff0c7424 */ /* 0x000fe200078e00ff */
[----:B------:R-:W-:-:S05]  /*2a4d0*/  SEL R4, R14, RZ, P4 ;  /* 0x000000ff0e047207 */ /* 0x000fca0002000000 */
[----:B------:R-:W-:-:S04]  /*2a4e0*/  IMAD.IADD R4, R3, 0x1, R4 ;  /* 0x0000000103047824 */ /* 0x000fc800078e0204 */
[----:B------:R-:W-:-:S07]  /*2a4f0*/  IMAD.MOV.U32 R13, RZ, RZ, R4 ;  /* 0x000000ffff0d7224 */ /* 0x000fce00078e0004 */
[----:B------:R-:W-:Y:S05]  /*2a500*/  WARPSYNC.COLLECTIVE R15, `(.L_x_6494) ;  /* 0x000000000f087348 */ /* 0x000fea0003c00000 */
[----:B------:R0:W1:Y:S02]  /*2a510*/  SHFL.UP P6, R14, R13, R12, R11 ;  /* 0x0400000c0d0e7389 */ /* 0x00006400000c000b */
[----:B01----:R-:W-:Y:S01]  /*2a520*/  ENDCOLLECTIVE ;  /* 0x000000000000791b */ /* 0x003fe20003800000 */
.L_x_6494:
        /* <DEDUP_REMOVED lines=8> */
.L_x_6495:
[----:B------:R-:W-:Y:S05]  /*2a5b0*/  BRA `(.L_x_6496) ;  /* 0xffffffa800e07947 */ /* 0x000fea000383ffff */
.L_x_6318:
[----:B------:R-:W-:Y:S01]  /*2a5c0*/  BSSY B0, `(.L_x_6497) ;  /* 0x0000006000007945 */ /* 0x000fe20003800000 */
[----:B------:R-:W-:Y:S01]  /*2a5d0*/  PLOP3.LUT P6, PT, P6, PT, PT, 0x8, 0x0 ;  /* 0x000000000000781c */ /* 0x000fe200037ce170 */
[----:B------:R-:W-:-:S12]  /*2a5e0*/  IMAD.MOV.U32 R15, RZ, RZ, -0x1 ;  /* 0xffffffffff0f7424 */ /* 0x000fd800078e00ff */
[----:B01----:R-:W-:Y:S05]  /*2a5f0*/  WARPSYNC.COLLECTIVE R15, `(.L_x_6498) ;  /* 0x000000000f087348 */ /* 0x003fea0003c00000 */
[----:B------:R-:W-:Y:S01]  /*2a600*/  VOTE.ANY R14, PT, P6 ;  /* 0x00000000000e7806 */ /* 0x000fe200030e0100 */
[----:B01----:R-:W-:Y:S06]  /*2a610*/  ENDCOLLECTIVE ;  /* 0x000000000000791b */ /* 0x003fec0003800000 */
.L_x_6498:
[----:B------:R-:W-:Y:S05]  /*2a620*/  BSYNC B0 ;  /* 0x0000000000007941 */ /* 0x000fea0003800000 */
.L_x_6497:
        /* <DEDUP_REMOVED lines=9> */
.L_x_6499:
[----:B------:R-:W-:Y:S01]  /*2a6c0*/  IMAD.MOV.U32 R5, RZ, RZ, R14 ;  /* 0x000000ffff057224 */ /* 0x000fe200078e000e */
[----:B------:R-:W-:Y:S06]  /*2a6d0*/  BRA `(.L_x_6500) ;  /* 0xffffffa800d07947 */ /* 0x000fec000383ffff */
.L_x_6320:
[----:B------:R-:W-:Y:S01]  /*2a6e0*/  BSSY B0, `(.L_x_6501) ;  /* 0x0000007000007945 */ /* 0x000fe20003800000 */
[----:B------:R-:W-:Y:S02]  /*2a6f0*/  IMAD.MOV.U32 R13, RZ, RZ, R2 ;  /* 0x000000ffff0d7224 */ /* 0x000fe400078e0002 */
[----:B------:R-:W-:Y:S02]  /*2a700*/  IMAD.MOV.U32 R11, RZ, RZ, 0x1f ;  /* 0x0000001fff0b7424 */ /* 0x000fe400078e00ff */
[----:B------:R-:W-:-:S07]  /*2a710*/  IMAD.MOV.U32 R15, RZ, RZ, -0x1 ;  /* 0xffffffffff0f7424 */ /* 0x000fce00078e00ff */
[----:B0123--:R-:W-:Y:S05]  /*2a720*/  WARPSYNC.COLLECTIVE R15, `(.L_x_6502) ;  /* 0x000000000f087348 */ /* 0x00ffea0003c00000 */
[----:B------:R4:W0:Y:S02]  /*2a730*/  SHFL.IDX P6, R14, R13, R12, R11 ;  /* 0x0000000c0d0e7389 */ /* 0x00082400000c000b */
[----:B01234-:R-:W-:Y:S01]  /*2a740*/  ENDCOLLECTIVE ;  /* 0x000000000000791b */ /* 0x01ffe20003800000 */
.L_x_6502:
[----:B------:R-:W-:Y:S05]  /*2a750*/  BSYNC B0 ;  /* 0x0000000000007941 */ /* 0x000fea0003800000 */
.L_x_6501:
[----:B------:R-:W-:Y:S05]  /*2a760*/  BRA `(.L_x_6319) ;  /* 0xffffffa800c87947 */ /* 0x000fea000383ffff */
.L_x_6324:
[----:B0-----:R0:W2:Y:S02]  /*2a770*/  SYNCS.PHASECHK.TRANS64.TRYWAIT P0, [R7+URZ+0x30820], R0 ;  /* 0x03082000070075a7 */ /* 0x0010a4000800017f */
[----:B--2---:R-:W-:Y:S05]  /*2a780*/  @!P0 NANOSLEEP.SYNCS 0x989680 ;  /* 0x009896800000895d */ /* 0x004fea0003900000 */
[----:B------:R-:W2:Y:S02]  /*2a790*/  @!P0 SYNCS.PHASECHK.TRANS64 P0, [R7+URZ+0x30820], R0 ;  /* 0x03082000070085a7 */ /* 0x000ea4000800007f */
[----:B--2---:R-:W-:Y:S05]  /*2a7a0*/  @!P0 BRA `(.L_x_6324) ;  /* 0xfffffffc00f08947 */ /* 0x004fea000383ffff */
[----:B------:R-:W-:Y:S05]  /*2a7b0*/  BRA `(.L_x_6503) ;  /* 0xffffffb000407947 */ /* 0x000fea000383ffff */
.L_x_6325:
        /* <DEDUP_REMOVED lines=11> */
.L_x_6505:
[----:B------:R-:W-:Y:S05]  /*2a870*/  BSYNC B0 ;  /* 0x0000000000007941 */ /* 0x000fea0003800000 */
.L_x_6504:
[----:B------:R-:W-:Y:S05]  /*2a880*/  BRA `(.L_x_6506) ;  /* 0xffffffb000287947 */ /* 0x000fea000383ffff */
.L_x_6326:
[----:B------:R-:W-:Y:S01]  /*2a890*/  BSSY B0, `(.L_x_6507) ;  /* 0x0000006000007945 */ /* 0x000fe20003800000 */
[----:B------:R-:W-:-:S07]  /*2a8a0*/  IMAD.MOV.U32 R15, RZ, RZ, -0x1 ;  /* 0xffffffffff0f7424 */ /* 0x000fce00078e00ff */
[----:B01-3--:R-:W-:Y:S05]  /*2a8b0*/  WARPSYNC.COLLECTIVE R15, `(.L_x_6508) ;  /* 0x000000000f0c7348 */ /* 0x00bfea0003c00000 */
[----:B------:R-:W-:Y:S02]  /*2a8c0*/  ELECT P6, UR62, PT ;  /* 0x00000000003e782f */ /* 0x000fe400038c0000 */
[----:B------:R-:W-:Y:S01]  /*2a8d0*/  MOV R14, UR62 ;  /* 0x0000003e000e7c02 */ /* 0x000fe20008000f00 */
[----:B01-3--:R-:W-:Y:S10]  /*2a8e0*/  ENDCOLLECTIVE ;  /* 0x000000000000791b */ /* 0x00bff40003800000 */
.L_x_6508:
[----:B------:R-:W-:Y:S05]  /*2a8f0*/  BSYNC B0 ;  /* 0x0000000000007941 */ /* 0x000fea0003800000 */
.L_x_6507:
[----:B------:R-:W-:Y:S05]  /*2a900*/  BRA `(.L_x_6509) ;  /* 0xffffffb0001c7947 */ /* 0x000fea000383ffff */
.L_x_6328:
[----:B0-----:R0:W2:Y:S02]  /*2a910*/  SYNCS.PHASECHK.TRANS64.TRYWAIT P1, [R5+URZ+0x30840], R0 ;  /* 0x03084000050075a7 */ /* 0x0010a4000802017f */
[----:B--2---:R-:W-:Y:S05]  /*2a920*/  @!P1 NANOSLEEP.SYNCS 0x989680 ;  /* 0x009896800000995d */ /* 0x004fea0003900000 */
[----:B------:R-:W2:Y:S02]  /*2a930*/  @!P1 SYNCS.PHASECHK.TRANS64 P1, [R5+URZ+0x30840], R0 ;  /* 0x03084000050095a7 */ /* 0x000ea4000802007f */
[----:B--2---:R-:W-:Y:S05]  /*2a940*/  @!P1 BRA `(.L_x_6328) ;  /* 0xfffffffc00f09947 */ /* 0x004fea000383ffff */
[----:B------:R-:W-:Y:S05]  /*2a950*/  BRA `(.L_x_6510) ;  /* 0xffffffb000447947 */ /* 0x000fea000383ffff */
.L_x_6330:
[----:B--2---:R2:W4:Y:S02]  /*2a960*/  SYNCS.PHASECHK.TRANS64.TRYWAIT P1, [R3+URZ+0x30840], R2 ;  /* 0x03084002030075a7 */ /* 0x004524000802017f */
[----:B----4-:R-:W-:Y:S05]  /*2a970*/  @!P1 NANOSLEEP.SYNCS 0x989680 ;  /* 0x009896800000995d */ /* 0x010fea0003900000 */
[----:B------:R-:W4:Y:S02]  /*2a980*/  @!P1 SYNCS.PHASECHK.TRANS64 P1, [R3+URZ+0x30840], R2 ;  /* 0x03084002030095a7 */ /* 0x000f24000802007f */
[----:B----4-:R-:W-:Y:S05]  /*2a990*/  @!P1 BRA `(.L_x_6330) ;  /* 0xfffffffc00f09947 */ /* 0x010fea000383ffff */
[----:B------:R-:W-:Y:S05]  /*2a9a0*/  BRA `(.L_x_6511) ;  /* 0xffffffb000507947 */ /* 0x000fea000383ffff */
.L_x_6332:
[----:B----4-:R4:W0:Y:S02]  /*2a9b0*/  SYNCS.PHASECHK.TRANS64.TRYWAIT P1, [R5+URZ+0x30860], R0 ;  /* 0x03086000050075a7 */ /* 0x010824000802017f */
[----:B0-----:R-:W-:Y:S05]  /*2a9c0*/  @!P1 NANOSLEEP.SYNCS 0x989680 ;  /* 0x009896800000995d */ /* 0x001fea0003900000 */
[----:B------:R-:W0:Y:S02]  /*2a9d0*/  @!P1 SYNCS.PHASECHK.TRANS64 P1, [R5+URZ+0x30860], R0 ;  /* 0x03086000050095a7 */ /* 0x000e24000802007f */
[----:B0-----:R-:W-:Y:S05]  /*2a9e0*/  @!P1 BRA `(.L_x_6332) ;  /* 0xfffffffc00f09947 */ /* 0x001fea000383ffff */
[----:B------:R-:W-:Y:S05]  /*2a9f0*/  BRA `(.L_x_6512) ;  /* 0xffffffb0004c7947 */ /* 0x000fea000383ffff */
.L_x_6513:
        /* <DEDUP_REMOVED lines=16> */
.L_x_15843:


//--------------------- .text._ZN7cutlass13device_kernelIN5flash11enable_sm90INS1_16FlashAttnFwdSm90INS1_25CollectiveMainloopFwdSm90ILi2EN4cute5tupleIJNS5_1CILi1EEES8_S8_EEENS6_IJNS7_ILi128EEESA_SA_EEELi128ENS_10bfloat16_tEfNS_4arch4Sm90ELb0ELb0ELb1ELb0ELb1ELb0ELb0ELb1ELb1ELb1ELb0ELb0EEENS1_21CollectiveEpilogueFwdISB_S9_SC_SE_Li256ELb0ELb1ELb0ELb0EEENS1_29StaticPersistentTileSchedulerILb0EEEEEEEEEvNT_6ParamsE --------------------------
	.section	.text._ZN7cutlass13device_kernelIN5flash11enable_sm90INS1_16FlashAttnFwdSm90INS1_25CollectiveMainloopFwdSm90ILi2EN4cute5tupleIJNS5_1CILi1EEES8_S8_EEENS6_IJNS7_ILi128EEESA_SA_EEELi128ENS_10bfloat16_tEfNS_4arch4Sm90ELb0ELb0ELb1ELb0ELb1ELb0ELb0ELb1ELb1ELb1ELb0ELb0EEENS1_21CollectiveEpilogueFwdISB_S9_SC_SE_Li256ELb0ELb1ELb0ELb0EEENS1_29StaticPersistentTileSchedulerILb0EEEEEEEEEvNT_6ParamsE,"ax",@progbits
	.align	128
.text._ZN7cutlass13device_kernelIN5flash11enable_sm90INS1_16FlashAttnFwdSm90INS1_25CollectiveMainloopFwdSm90ILi2EN4cute5tupleIJNS5_1CILi1EEES8_S8_EEENS6_IJNS7_ILi128EEESA_SA_EEELi128ENS_10bfloat16_tEfNS_4arch4Sm90ELb0ELb0ELb1ELb0ELb1ELb0ELb0ELb1ELb1ELb1ELb0ELb0EEENS1_21CollectiveEpilogueFwdISB_S9_SC_SE_Li256ELb0ELb1ELb0ELb0EEENS1_29StaticPersistentTileSchedulerILb0EEEEEEEEEvNT_6ParamsE:
        .type           _ZN7cutlass13device_kernelIN5flash11enable_sm90INS1_16FlashAttnFwdSm90INS1_25CollectiveMainloopFwdSm90ILi2EN4cute5tupleIJNS5_1CILi1EEES8_S8_EEENS6_IJNS7_ILi128EEESA_SA_EEELi128ENS_10bfloat16_tEfNS_4arch4Sm90ELb0ELb0ELb1ELb0ELb1ELb0ELb0ELb1ELb1ELb1ELb0ELb0EEENS1_21CollectiveEpilogueFwdISB_S9_SC_SE_Li256ELb0ELb1ELb0ELb0EEENS1_29StaticPersistentTileSchedulerILb0EEEEEEEEEvNT_6ParamsE,@function
        .size           _ZN7cutlass13device_kernelIN5flash11enable_sm90INS1_16FlashAttnFwdSm90INS1_25CollectiveMainloopFwdSm90ILi2EN4cute5tupleIJNS5_1CILi1EEES8_S8_EEENS6_IJNS7_ILi128EEESA_SA_EEELi128ENS_10bfloat16_tEfNS_4arch4Sm90ELb0ELb0ELb1ELb0ELb1ELb0ELb0ELb1ELb1ELb1ELb0ELb0EEENS1_21CollectiveEpilogueFwdISB_S9_SC_SE_Li256ELb0ELb1ELb0ELb0EEENS1_29StaticPersistentTileSchedulerILb0EEEEEEEEEvNT_6ParamsE,(.L_x_15844 - _ZN7cutlass13device_kernelIN5flash11enable_sm90INS1_16FlashAttnFwdSm90INS1_25CollectiveMainloopFwdSm90ILi2EN4cute5tupleIJNS5_1CILi1EEES8_S8_EEENS6_IJNS7_ILi128EEESA_SA_EEELi128ENS_10bfloat16_tEfNS_4arch4Sm90ELb0ELb0ELb1ELb0ELb1ELb0ELb0ELb1ELb1ELb1ELb0ELb0EEENS1_21CollectiveEpilogueFwdISB_S9_SC_SE_Li256ELb0ELb1ELb0ELb0EEENS1_29StaticPersistentTileSchedulerILb0EEEEEEEEEvNT_6ParamsE)
        .other          _ZN7cutlass13device_kernelIN5flash11enable_sm90INS1_16FlashAttnFwdSm90INS1_25CollectiveMainloopFwdSm90ILi2EN4cute5tupleIJNS5_1CILi1EEES8_S8_EEENS6_IJNS7_ILi128EEESA_SA_EEELi128ENS_10bfloat16_tEfNS_4arch4Sm90ELb0ELb0ELb1ELb0ELb1ELb0ELb0ELb1ELb1ELb1ELb0ELb0EEENS1_21CollectiveEpilogueFwdISB_S9_SC_SE_Li256ELb0ELb1ELb0ELb0EEENS1_29StaticPersistentTileSchedulerILb0EEEEEEEEEvNT_6ParamsE,@"STO_CUDA_ENTRY STV_DEFAULT"
_ZN7cutlass13device_kernelIN5flash11enable_sm90INS1_16FlashAttnFwdSm90INS1_25CollectiveMainloopFwdSm90ILi2EN4cute5tupleIJNS5_1CILi1EEES8_S8_EEENS6_IJNS7_ILi128EEESA_SA_EEELi128ENS_10bfloat16_tEfNS_4arch4Sm90ELb0ELb0ELb1ELb0ELb1ELb0ELb0ELb1ELb1ELb1ELb0ELb0EEENS1_21CollectiveEpilogueFwdISB_S9_SC_SE_Li256ELb0ELb1ELb0ELb0EEENS1_29StaticPersistentTileSchedulerILb0EEEEEEEEEvNT_6ParamsE:
[----:B------:R-:W0:Y:S01]  /*0000*/  LDC R1, c[0x0][0x28] ;  /* 0x00000a00ff017b82 */ /* 0x000e220000000800 */
[----:B------:R-:W1:Y:S01]  /*0010*/  S2R R5, SR_TID.X ;  /* 0x0000000000057919 */ /* 0x000e620000002100 */
[----:B------:R-:W-:Y:S01]  /*0020*/  ELECT P0, URZ, PT ;  /* 0x00000000003f782f */ /* 0x000fe20003800000 */
[----:B------:R-:W-:Y:S01]  /*0030*/  UMOV UR4, 0x80 ;  /* 0x0000008000047882 */ /* 0x000fe20000000000 */
[----:B------:R-:W-:Y:S01]  /*0040*/  UMOV UR7, 0x100 ;  /* 0x0000010000077882 */ /* 0x000fe20000000000 */
[----:B-1----:R-:W-:-:S05]  /*0050*/  SHF.R.U32.HI R0, RZ, 0x5, R5 ;  /* 0x00000005ff007819 */ /* 0x002fca0000011605 */
[----:B------:R-:W1:Y:S02]  /*0060*/  SHFL.IDX PT, R2, R0, RZ, 0x1f ;  /* 0x00001fff00027589 */ /* 0x000e6400000e0000 */
[C---:B-1----:R-:W-:Y:S02]  /*0070*/  ISETP.NE.OR P0, PT, R2.reuse, RZ, !P0 ;  /* 0x000000ff0200720c */ /* 0x042fe40004705670 */
[----:B------:R-:W-:Y:S02]  /*0080*/  ISETP.NE.AND P1, PT, R2, RZ, PT ;  /* 0x000000ff0200720c */ /* 0x000fe40003f25270 */
[----:B------:R-:W-:-:S05]  /*0090*/  SHF.R.U32.HI R2, RZ, 0x7, R5 ;  /* 0x00000007ff027819 */ /* 0x000fca0000011605 */
[----:B------:R1:W2:Y:S04]  /*00a0*/  SHFL.IDX PT, R4, R2, RZ, 0x1f ;  /* 0x00001fff02047589 */ /* 0x0002a800000e0000 */
[----:B------:R-:W-:Y:S01]  /*00b0*/  VOTEU.ALL UP0, P0 ;  /* 0x00000000003f7886 */ /* 0x000fe20000000000 */
[----:B------:R-:W-:-:S04]  /*00c0*/  VOTEU.ALL UP1, P0 ;  /* 0x00000000003f7886 */ /* 0x000fc80000020000 */
[----:B------:R-:W3:Y:S01]  /*00d0*/  @!UP0 S2UR UR8, SR_CgaCtaId ;  /* 0x00000000000889c3 */ /* 0x000ee20000008800 */
[----:B------:R-:W-:Y:S01]  /*00e0*/  @!UP0 UMOV UR6, 0x400 ;  /* 0x0000040000068882 */ /* 0x000fe20000000000 */
[----:B------:R-:W-:-:S04]  /*00f0*/  @!UP0 UIADD3 UR4, -UR4, 0x100000, URZ ;  /* 0x0010000004048890 */ /* 0x000fc8000fffe13f */
[----:B------:R-:W-:Y:S02]  /*0100*/  @!UP0 USHF.L.U32 UR5, UR4, 0xb, URZ ;  /* 0x0000000b04058899 */ /* 0x000fe4000800063f */
[----:B------:R-:W-:Y:S02]  /*0110*/  @!UP0 USHF.L.U32 UR4, UR4, 0x1, URZ ;  /* 0x0000000104048899 */ /* 0x000fe4000800063f */
[----:B---3--:R-:W-:Y:S02]  /*0120*/  @!UP0 ULEA UR8, UR8, UR6, 0x18 ;  /* 0x0000000608088291 */ /* 0x008fe4000f8ec03f */
[----:B------:R-:W-:-:S04]  /*0130*/  @!UP0 UIADD3 UR6, -UR7, 0x100000, URZ ;  /* 0x0010000007068890 */ /* 0x000fc8000fffe13f */
[----:B------:R-:W-:Y:S02]  /*0140*/  @!UP0 USHF.L.U32 UR7, UR6, 0xb, URZ ;  /* 0x0000000b06078899 */ /* 0x000fe4000800063f */
[----:B------:R-:W-:Y:S01]  /*0150*/  @!UP0 USHF.L.U32 UR6, UR6, 0x1, URZ ;  /* 0x0000000106068899 */ /* 0x000fe2000800063f */
[----:B------:R-:W-:-:S05]  /*0160*/  VOTEU.ALL UP0, P0 ;  /* 0x00000000003f7886 */ /* 0x000fca0000000000 */
[----:B------:R1:W3:Y:S06]  /*0170*/  @!UP0 SYNCS.EXCH.64 URZ, [UR8+0x28800], UR4 ;  /* 0x02880004083f85b2 */ /* 0x0002ec0008000100 */
[----:B------:R1:W4:Y:S02]  /*0180*/  @!UP1 SYNCS.EXCH.64 URZ, [UR8+0x28820], UR6 ;  /* 0x02882006083f95b2 */ /* 0x0003240008000100 */
[----:B012---:R-:W-:Y:S05]  /*0190*/  @P1 BRA `(.L_x_6514) ;  /* 0x0000000000481947 */ /* 0x007fea0003800000 */
        /* <DEDUP_REMOVED lines=14> */
[----:B------:R0:W2:Y:S01]  /*0280*/  SYNCS.EXCH.64 URZ, [UR8+0x28840], UR6 ;  /* 0x02884006083f75b2 */ /* 0x0000a20008000100 */
[----:B------:R0:W0:Y:S01]  /*0290*/  SYNCS.EXCH.64 URZ, [UR8+0x28838], UR4 ;  /* 0x02883804083f75b2 */ /* 0x0000220008000100 */
[----:B------:R0:W0:Y:S01]  /*02a0*/  SYNCS.EXCH.64 URZ, [UR8+0x28848], UR6 ;  /* 0x02884806083f75b2 */ /* 0x0000220008000100 */
[----:B------:R-:W-:Y:S01]  /*02b0*/  NOP ;  /* 0x0000000000007918 */ /* 0x000fe20000000000 */
.L_x_6514:
        /* <DEDUP_REMOVED lines=22> */
.L_x_6515:
        /* <DEDUP_REMOVED lines=18> */
.L_x_6516:
        /* <DEDUP_REMOVED lines=22> */
.L_x_6517:
        /* <DEDUP_REMOVED lines=23> */
.L_x_6518:
[----:B------:R-:W-:Y:S01]  /*0810*/  UISETP.NE.AND UP0, UPT, UR9, URZ, UPT ;  /* 0x0000003f0900728c */ /* 0x000fe2000bf05270 */
[----:B------:R-:W-:Y:S01]  /*0820*/  NOP ;  /* 0x0000000000007918 */ /* 0x000fe20000000000 */
[----:B------:R-:W-:Y:S01]  /*0830*/  UMOV UR36, 0x1 ;  /* 0x0000000100247882 */ /* 0x000fe20000000000 */
[----:B------:R-:W-:Y:S01]  /*0840*/  ULDC.64 UR48, c[0x0][0x208] ;  /* 0x0000820000307ab9 */ /* 0x000fe20000000a00 */
[----:B------:R-:W-:Y:S01]  /*0850*/  USEL UR36, UR36, 0x2, !UP0 ;  /* 0x0000000224247887 */ /* 0x000fe2000c000000 */
[----:B01234-:R-:W-:Y:S01]  /*0860*/  BAR.SYNC.DEFER_BLOCKING 0x0 ;  /* 0x0000000000007b1d */ /* 0x01ffe20000010000 */
[----:B------:R-:W-:-:S13]  /*0870*/  PLOP3.LUT P0, PT, PT, PT, UP0, 0x80, 0x0 ;  /* 0x000000000000781c */ /* 0x000fda0003f0f008 */
[----:B------:R-:W-:Y:S05]  /*0880*/  @!P0 BRA `(.L_x_6519) ;  /* 0x0000007800648947 */ /* 0x000fea0003800000 */
.L_x_6520:
[----:B------:R-:W-:-:S08]  /*0890*/  NOP ;  /* 0x0000000000007918 */ /* 0x000fd00000000000 */
[----:B------:R-:W0:Y:S02]  /*08a0*/  USETMAXREG.TRY_ALLOC.CTAPOOL UP0, 0xe8 ;  /* 0x000000e8000079c8 */ /* 0x000e240008000600 */
[----:B0-----:R-:W-:-:S13]  /*08b0*/  PLOP3.LUT P0, PT, PT, PT, UP0, 0x80, 0x0 ;  /* 0x000000000000781c */ /* 0x001fda0003f0f008 */
[----:B------:R-:W-:Y:S05]  /*08c0*/  @!P0 BRA `(.L_x_6520) ;  /* 0xfffffffc00f08947 */ /* 0x000fea000383ffff */
[----:B------:R-:W-:Y:S01]  /*08d0*/  LOP3.LUT R0, R5, 0xffffff80, RZ, 0xc0, !PT ;  /* 0xffffff8005007812 */ /* 0x000fe200078ec0ff */
[----:B------:R-:W0:Y:S08]  /*08e0*/  S2UR UR41, SR_CTAID.X ;  /* 0x00000000002979c3 */ /* 0x000e300000002500 */
[----:B------:R-:W-:Y:S06]  /*08f0*/  BAR.ARV 0x8, 0x180 ;  /* 0x0206000000007b1d */ /* 0x000fec0000002000 */
[----:B------:R-:W-:-:S02]  /*0900*/  ISETP.NE.AND P0, PT, R0, 0x80, PT ;  /* 0x000000800000780c */ /* 0x000fc40003f05270 */
[----:B------:R-:W0:Y:S11]  /*0910*/  LDC R0, c[0x0][0xc34] ;  /* 0x00030d00ff007b82 */ /* 0x000e360000000800 */
[----:B------:R-:W-:Y:S06]  /*0920*/  @!P0 BAR.ARV 0x9, 0x100 ;  /* 0x0244000000008b1d */ /* 0x000fec0000002000 */
[----:B0-----:R-:W-:-:S13]  /*0930*/  ISETP.LE.AND P0, PT, R0, UR41, PT ;  /* 0x0000002900007c0c */ /* 0x001fda000bf03270 */
[----:B------:R-:W-:Y:S05]  /*0940*/  @P0 EXIT ;  /* 0x000000000000094d */ /* 0x000fea0003800000 */
[----:B------:R-:W-:Y:S01]  /*0950*/  VIADD R153, R5, 0xffffff80 ;  /* 0xffffff8005997836 */ /* 0x000fe20000000000 */
[----:B------:R-:W-:Y:S01]  /*0960*/  ULOP3.LUT UR46, UR36, 0x1, URZ, 0xfc, !UPT ;  /* 0x00000001242e7892 */ /* 0x000fe2000f8efc3f */
[----:B------:R-:W-:Y:S01]  /*0970*/  UMOV UR45, URZ ;  /* 0x0000003f002d7c82 */ /* 0x000fe20008000000 */
[----:B------:R-:W-:Y:S02]  /*0980*/  UMOV UR44, URZ ;  /* 0x0000003f002c7c82 */ /* 0x000fe40008000000 */
[----:B------:R-:W-:Y:S01]  /*0990*/  SHF.R.S32.HI R0, RZ, 0x1f, R153 ;  /* 0x0000001fff007819 */ /* 0x000fe20000011499 */
[----:B------:R-:W-:-:S03]  /*09a0*/  UMOV UR43, URZ ;  /* 0x0000003f002b7c82 */ /* 0x000fc60008000000 */
[CC--:B------:R-:W-:Y:S02]  /*09b0*/  LEA.HI R4, R0.reuse, R153.reuse, RZ, 0x7 ;  /* 0x0000009900047211 */ /* 0x0c0fe400078f38ff */
[-C--:B------:R-:W-:Y:S02]  /*09c0*/  LEA.HI R3, R0, R153.reuse, RZ, 0x5 ;  /* 0x0000009900037211 */ /* 0x080fe400078f28ff */
[----:B------:R-:W-:Y:S02]  /*09d0*/  LOP3.LUT R154, R4, 0xffffff80, RZ, 0xc0, !PT ;  /* 0xffffff80049a7812 */ /* 0x000fe400078ec0ff */
[CC--:B------:R-:W-:Y:S01]  /*09e0*/  LEA.HI R6, R0.reuse, R153.reuse, RZ, 0x4 ;  /* 0x0000009900067211 */ /* 0x0c0fe200078f20ff */
[----:B------:R-:W-:Y:S01]  /*09f0*/  IMAD.SHL.U32 R3, R3, 0x20, RZ ;  /* 0x0000002003037824 */ /* 0x000fe200078e00ff */
[----:B------:R-:W-:Y:S01]  /*0a00*/  LEA.HI R10, R0, R153, RZ, 0x2 ;  /* 0x00000099000a7211 */ /* 0x000fe200078f10ff */
[----:B------:R-:W-:Y:S01]  /*0a10*/  IMAD.IADD R154, R153, 0x1, -R154 ;  /* 0x00000001999a7824 */ /* 0x000fe200078e0a9a */
[----:B------:R-:W-:-:S02]  /*0a20*/  LOP3.LUT R8, R6, 0x3fffff0, RZ, 0xc0, !PT ;  /* 0x03fffff006087812 */ /* 0x000fc400078ec0ff */
[----:B------:R-:W-:Y:S02]  /*0a30*/  LOP3.LUT R9, R3, 0xfffffc00, RZ, 0xc0, !PT ;  /* 0xfffffc0003097812 */ /* 0x000fe400078ec0ff */
[----:B------:R-:W-:Y:S02]  /*0a40*/  SHF.R.S32.HI R3, RZ, 0x1f, R154 ;  /* 0x0000001fff037819 */ /* 0x000fe4000001149a */
[----:B------:R-:W-:Y:S02]  /*0a50*/  IADD3 R8, R153, -R8, RZ ;  /* 0x8000000899087210 */ /* 0x000fe40007ffe0ff */
[----:B------:R-:W-:Y:S02]  /*0a60*/  LEA.HI R5, R3, R154, RZ, 0x2 ;  /* 0x0000009a03057211 */ /* 0x000fe400078f10ff */
[----:B------:R-:W-:Y:S01]  /*0a70*/  SHF.R.S32.HI R7, RZ, 0x4, R6 ;  /* 0x00000004ff077819 */ /* 0x000fe20000011406 */
[----:B------:R-:W-:Y:S01]  /*0a80*/  IMAD R9, R8, 0x40, R9 ;  /* 0x0000004008097824 */ /* 0x000fe200078e0209 */
[----:B------:R-:W-:-:S02]  /*0a90*/  SHF.R.S32.HI R8, RZ, 0x2, R5 ;  /* 0x00000002ff087819 */ /* 0x000fc40000011405 */
[----:B------:R-:W-:Y:S02]  /*0aa0*/  SHF.R.S32.HI R11, RZ, 0x1f, R5 ;  /* 0x0000001fff0b7819 */ /* 0x000fe40000011405 */
[----:B------:R-:W-:Y:S02]  /*0ab0*/  LOP3.LUT R10, R10, 0xfffffffc, RZ, 0xc0, !PT ;  /* 0xfffffffc0a0a7812 */ /* 0x000fe400078ec0ff */
[----:B------:R-:W-:Y:S02]  /*0ac0*/  LEA.HI R17, R0, R153, RZ, 0x3 ;  /* 0x0000009900117211 */ /* 0x000fe400078f18ff */
[----:B------:R-:W-:Y:S01]  /*0ad0*/  LEA.HI R11, R11, R8, RZ, 0x3 ;  /* 0x000000080b0b7211 */ /* 0x000fe200078f18ff */
[----:B------:R-:W-:Y:S01]  /*0ae0*/  IMAD.IADD R10, R153, 0x1, -R10 ;  /* 0x00000001990a7824 */ /* 0x000fe200078e0a0a */
[----:B------:R-:W-:Y:S02]  /*0af0*/  SHF.R.S32.HI R23, RZ, 0x7, R4 ;  /* 0x00000007ff177819 */ /* 0x000fe40000011404 */
[----:B------:R-:W-:-:S02]  /*0b00*/  LEA.HI R6, R6, R7, RZ, 0x1 ;  /* 0x0000000706067211 */ /* 0x000fc400078f08ff */
[----:B------:R-:W-:Y:S02]  /*0b10*/  LOP3.LUT R0, R17, 0xfffffff8, RZ, 0xc0, !PT ;  /* 0xfffffff811007812 */ /* 0x000fe400078ec0ff */
[----:B------:R-:W-:Y:S02]  /*0b20*/  LOP3.LUT R11, R11, 0xfffffff8, RZ, 0xc0, !PT ;  /* 0xfffffff80b0b7812 */ /* 0x000fe400078ec0ff */
[----:B------:R-:W-:Y:S02]  /*0b30*/  LEA.HI R3, R3, R154, RZ, 0x5 ;  /* 0x0000009a03037211 */ /* 0x000fe400078f28ff */
[----:B------:R-:W-:Y:S01]  /*0b40*/  LEA.HI R4, R4, R23, RZ, 0x1 ;  /* 0x0000001704047211 */ /* 0x000fe200078f08ff */
[----:B------:R-:W-:Y:S01]  /*0b50*/  IMAD.IADD R8, R8, 0x1, -R11 ;  /* 0x0000000108087824 */ /* 0x000fe200078e0a0b */
[----:B------:R-:W-:Y:S02]  /*0b60*/  LOP3.LUT R6, R6, 0x1ffffffe, RZ, 0xc0, !PT ;  /* 0x1ffffffe06067812 */ /* 0x000fe400078ec0ff */
[----:B------:R-:W-:-:S02]  /*0b70*/  IADD3 R153, R153, -R0, RZ ;  /* 0x8000000099997210 */ /* 0x000fc40007ffe0ff */
[----:B------:R-:W-:Y:S01]  /*0b80*/  LEA.HI R0, R10, R10, RZ, 0x1 ;  /* 0x0000000a0a007211 */ /* 0x000fe200078f08ff */
[----:B------:R-:W-:Y:S01]  /*0b90*/  IMAD.IADD R6, R7, 0x1, -R6 ;  /* 0x0000000107067824 */ /* 0x000fe200078e0a06 */
[----:B------:R-:W-:Y:S02]  /*0ba0*/  SHF.R.S32.HI R3, RZ, 0x5, R3 ;  /* 0x00000005ff037819 */ /* 0x000fe40000011403 */
[----:B------:R-:W-:Y:S01]  /*0bb0*/  LOP3.LUT R4, R4, 0x3fffffe, RZ, 0xc0, !PT ;  /* 0x03fffffe04047812 */ /* 0x000fe200078ec0ff */
[----:B------:R-:W-:Y:S01]  /*0bc0*/  IMAD R152, R6, 0x8, R9 ;  /* 0x0000000806987824 */ /* 0x000fe200078e0209 */
[----:B------:R-:W-:Y:S01]  /*0bd0*/  SHF.L.U32 R22, R153, 0x3, RZ ;  /* 0x0000000399167819 */ /* 0x000fe200000006ff */
[----:B------:R-:W-:Y:S01]  /*0be0*/  IMAD R3, R3, 0x10, R8 ;  /* 0x0000001003037824 */ /* 0x000fe200078e0208 */
[----:B------:R-:W-:Y:S01]  /*0bf0*/  LOP3.LUT R5, R5, 0x7ffffffc, RZ, 0xc0, !PT ;  /* 0x7ffffffc05057812 */ /* 0x000fe200078ec0ff */
[----:B------:R-:W-:Y:S01]  /*0c00*/  IMAD.IADD R4, R23, 0x1, -R4 ;  /* 0x0000000117047824 */ /* 0x000fe200078e0a04 */
[----:B------:R-:W-:Y:S01]  /*0c10*/  LOP3.LUT R7, R0, 0x1ffffffe, RZ, 0xc0, !PT ;  /* 0x1ffffffe00077812 */ /* 0x000fe200078ec0ff */
[----:B------:R-:W-:Y:S01]  /*0c20*/  VIADD R18, R22, 0x40 ;  /* 0x0000004016127836 */ /* 0x000fe20000000000 */
[----:B------:R-:W-:Y:S01]  /*0c30*/  IADD3 R5, R154, -R5, RZ ;  /* 0x800000059a057210 */ /* 0x000fe20007ffe0ff */
[----:B------:R-:W-:Y:S01]  /*0c40*/  IMAD.MOV.U32 R6, RZ, RZ, -0x2 ;  /* 0xfffffffeff067424 */ /* 0x000fe200078e00ff */
[----:B------:R-:W-:Y:S01]  /*0c50*/  SHF.R.S32.HI R17, RZ, 0x3, R17 ;  /* 0x00000003ff117819 */ /* 0x000fe20000011411 */
[----:B------:R-:W-:Y:S01]  /*0c60*/  IMAD.IADD R16, R10, 0x1, -R7 ;  /* 0x000000010a107824 */ /* 0x000fe200078e0a07 */
[----:B------:R-:W-:Y:S01]  /*0c70*/  SHF.R.S32.HI R188, RZ, 0x1f, R18 ;  /* 0x0000001fffbc7819 */ /* 0x000fe20000011412 */
[----:B------:R-:W-:-:S02]  /*0c80*/  IMAD R19, R4, 0x40, R3 ;  /* 0x0000004004137824 */ /* 0x000fc400078e0203 */
[----:B------:R-:W-:Y:S02]  /*0c90*/  IMAD R155, R5, R6, 0x80 ;  /* 0x00000080059b7424 */ /* 0x000fe400078e0206 */
[----:B------:R-:W-:-:S07]  /*0ca0*/  IMAD R16, R16, 0x8, R19 ;  /* 0x0000000810107824 */ /* 0x000fce00078e0213 */
.L_x_6553:
[----:B------:R-:W0:Y:S01]  /*0cb0*/  SHFL.IDX PT, R0, R23, RZ, 0x1f ;  /* 0x00001fff17007589 */ /* 0x000e2200000e0000 */
[----:B-1----:R-:W1:Y:S01]  /*0cc0*/  S2UR UR37, SR_CgaCtaId ;  /* 0x00000000002579c3 */ /* 0x002e620000008800 */
[----:B------:R-:W-:Y:S01]  /*0cd0*/  ULDC UR4, c[0x0][0xc38] ;  /* 0x00030e0000047ab9 */ /* 0x000fe20000000800 */
[----:B------:R-:W-:Y:S01]  /*0ce0*/  UMOV UR42, UR41 ;  /* 0x00000029002a7c82 */ /* 0x000fe20008000000 */
[----:B------:R-:W-:Y:S01]  /*0cf0*/  UISETP.NE.AND UP0, UPT, UR4, 0x1, UPT ;  /* 0x000000010400788c */ /* 0x000fe2000bf05270 */
[----:B------:R-:W-:Y:S02]  /*0d00*/  ULDC.64 UR8, c[0x0][0x418] ;  /* 0x0001060000087ab9 */ /* 0x000fe40000000a00 */
[----:B------:R-:W-:Y:S01]  /*0d10*/  ULDC UR4, c[0x0][0xc44] ;  /* 0x0003110000047ab9 */ /* 0x000fe20000000800 */
[----:B------:R-:W-:Y:S01]  /*0d20*/  UMOV UR39, 0x400 ;  /* 0x0000040000277882 */ /* 0x000fe20000000000 */
[----:B------:R-:W-:Y:S01]  /*0d30*/  UISETP.NE.AND UP1, UPT, UR4, 0x1, UPT ;  /* 0x000000010400788c */ /* 0x000fe2000bf25270 */
[----:B------:R-:W-:-:S05]  /*0d40*/  ULDC UR50, c[0x0][0x424] ;  /* 0x0001090000327ab9 */ /* 0x000fca0000000800 */
[----:B------:R-:W-:Y:S01]  /*0d50*/  @UP0 ULDC UR4, c[0x0][0xc3c] ;  /* 0x00030f0000040ab9 */ /* 0x000fe20000000800 */
[----:B------:R-:W-:Y:S01]  /*0d60*/  @UP0 ULDC UR6, c[0x0][0xc40] ;  /* 0x0003100000060ab9 */ /* 0x000fe20000000800 */
[----:B------:R-:W-:-:S04]  /*0d70*/  UIMAD.WIDE.U32 UR4, UR41, UR4, URZ ;  /* 0x00000004290472a5 */ /* 0x000fc8000f8e003f */
[----:B------:R-:W-:Y:S02]  /*0d80*/  @UP0 USHF.R.U32.HI UR42, URZ, UR6, UR5 ;  /* 0x000000063f2a0299 */ /* 0x000fe40008011605 */
[----:B------:R-:W-:Y:S01]  /*0d90*/  UISETP.NE.U32.AND UP0, UPT, UR8, URZ, UPT ;  /* 0x0000003f0800728c */ /* 0x000fe2000bf05070 */
[----:B0-----:R-:W-:Y:S01]  /*0da0*/  R2UR UR38, R0 ;  /* 0x00000000002672ca */ /* 0x001fe200000e0000 */
[----:B------:R-:W-:Y:S01]  /*0db0*/  @UP1 ULDC.64 UR6, c[0x0][0xc48] ;  /* 0x0003120000061ab9 */ /* 0x000fe20000000a00 */
[----:B-1----:R-:W-:Y:S02]  /*0dc0*/  ULEA UR39, UR37, UR39, 0x18 ;  /* 0x0000002725277291 */ /* 0x002fe4000f8ec03f */
[----:B------:R-:W-:Y:S02]  /*0dd0*/  UIMAD.WIDE.U32 UR4, UR42, UR6, URZ ;  /* 0x000000062a0472a5 */ /* 0x000fe4000f8e003f */
[----:B------:R-:W-:Y:S02]  /*0de0*/  UISETP.NE.AND.EX UP0, UPT, UR9, URZ, UPT, UP0 ;  /* 0x0000003f0900728c */ /* 0x000fe4000bf05300 */
[----:B------:R-:W-:Y:S01]  /*0df0*/  UIADD3 UR6, UR39, 0x10400, URZ ;  /* 0x0001040027067890 */ /* 0x000fe2000fffe03f */
[----:B------:R-:W-:Y:S01]  /*0e00*/  UMOV UR40, UR42 ;  /* 0x0000002a00287c82 */ /* 0x000fe20008000000 */
[----:B------:R-:W-:-:S03]  /*0e10*/  USEL UR50, UR50, 0x1, UP0 ;  /* 0x0000000132327887 */ /* 0x000fc60008000000 */
[----:B------:R-:W-:Y:S02]  /*0e20*/  ULEA.HI UR4, UR38, UR38, URZ, 0x1 ;  /* 0x0000002626047291 */ /* 0x000fe4000f8f083f */
[----:B------:R-:W-:Y:S02]  /*0e30*/  @UP1 USHF.R.U32.HI UR40, URZ, UR7, UR5 ;  /* 0x000000073f281299 */ /* 0x000fe40008011605 */
[----:B------:R-:W-:Y:S01]  /*0e40*/  ULOP3.LUT UP0, URZ, UR6, 0x3ff, URZ, 0xc0, !UPT ;  /* 0x000003ff063f7892 */ /* 0x000fe2000f80c03f */
[----:B------:R-:W-:Y:S01]  /*0e50*/  ULDC UR5, c[0x0][0x2f0] ;  /* 0x0000bc0000057ab9 */ /* 0x000fe20000000800 */
[----:B------:R-:W-:Y:S02]  /*0e60*/  ULOP3.LUT UR4, UR4, 0x1e, URZ, 0xc0, !UPT ;  /* 0x0000001e04047892 */ /* 0x000fe4000f8ec03f */
[----:B------:R-:W-:Y:S02]  /*0e70*/  UIMAD UR50, UR50, UR5, URZ ;  /* 0x00000005323272a4 */ /* 0x000fe4000f8e023f */
[----:B------:R-:W-:Y:S01]  /*0e80*/  PLOP3.LUT P0, PT, PT, PT, UP0, 0x80, 0x0 ;  /* 0x000000000000781c */ /* 0x000fe20003f0f008 */
[----:B------:R-:W-:-:S02]  /*0e90*/  UIADD3 UR5, UR38, -UR4, URZ ;  /* 0x8000000426057290 */ /* 0x000fc4000fffe03f */
[----:B------:R-:W-:Y:S02]  /*0ea0*/  UIADD3 UR4, UR50, 0x7f, URZ ;  /* 0x0000007f32047890 */ /* 0x000fe4000fffe03f */
[----:B------:R-:W-:Y:S02]  /*0eb0*/  ULEA UR6, UR5, UR6, 0xd ;  /* 0x0000000605067291 */ /* 0x000fe4000f8e683f */
[----:B------:R-:W-:Y:S02]  /*0ec0*/  USHF.R.S32.HI UR5, URZ, 0x1f, UR4 ;  /* 0x0000001f3f057899 */ /* 0x000fe40008011404 */
[----:B------:R-:W-:Y:S02]  /*0ed0*/  USHF.R.U32.HI UR6, URZ, 0x4, UR6 ;  /* 0x000000043f067899 */ /* 0x000fe40008011606 */
[----:B------:R-:W-:Y:S02]  /*0ee0*/  ULEA.HI UR5, UR5, UR4, URZ, 0x7 ;  /* 0x0000000405057291 */ /* 0x000fe4000f8f383f */
[----:B------:R-:W-:-:S02]  /*0ef0*/  ULOP3.LUT UR51, UR6, 0x3fff, URZ, 0xc0, !UPT ;  /* 0x00003fff06337892 */ /* 0x000fc4000f8ec03f */
[----:B------:R-:W-:Y:S01]  /*0f00*/  USHF.R.S32.HI UR52, URZ, 0x7, UR5 ;  /* 0x000000073f347899 */ /* 0x000fe20008011405 */
[----:B---3-5:R-:W-:Y:S11]  /*0f10*/  @!P0 BRA `(.L_x_6521) ;  /* 0x0000000000408947 */ /* 0x028ff60003800000 */
[----:B------:R-:W-:Y:S01]  /*0f20*/  MOV R0, 0x0 ;  /* 0x0000000000007802 */ /* 0x000fe20000000f00 */
[----:B------:R-:W-:Y:S01]  /*0f30*/  ULDC.64 UR4, c[0x4][0x138] ;  /* 0x01004e0000047ab9 */ /* 0x000fe20000000a00 */
[----:B------:R-:W-:Y:S01]  /*0f40*/  ULDC.64 UR6, c[0x4][0x68] ;  /* 0x01001a0000067ab9 */ /* 0x000fe20000000a00 */
[----:B------:R-:W-:Y:S01]  /*0f50*/  MOV R4, UR4 ;  /* 0x0000000400047c02 */ /* 0x000fe20008000f00 */
        /* <DEDUP_REMOVED lines=11> */
[----:B-1----:R-:W-:Y:S05]  /*1010*/  CALL.ABS.NOINC R14 ;  /* 0x000000000e007343 */ /* 0x002fea0003c00000 */
.L_x_6521:
[----:B------:R-:W-:Y:S01]  /*1020*/  ULOP3.LUT UR4, UR45, 0x1, URZ, 0xc0, !UPT ;  /* 0x000000012d047892 */ /* 0x000fe2000f8ec03f */
[----:B------:R-:W-:-:S05]  /*1030*/  IMAD.U32 R3, RZ, RZ, UR46 ;  /* 0x0000002eff037e24 */ /* 0x000fca000f8e00ff */
[----:B------:R-:W-:Y:S01]  /*1040*/  IMAD.U32 R0, RZ, RZ, UR4 ;  /* 0x00000004ff007e24 */ /* 0x000fe2000f8e00ff */
[----:B------:R-:W-:-:S04]  /*1050*/  ISETP.NE.AND P0, PT, R3, 0x3, PT ;  /* 0x000000030300780c */ /* 0x000fc80003f05270 */
[----:B------:R-:W-:-:S04]  /*1060*/  SHF.L.U32 R0, R0, 0x1f, RZ ;  /* 0x0000001f00007819 */ /* 0x000fc800000006ff */
[----:B------:R-:W0:Y:S02]  /*1070*/  SYNCS.PHASECHK.TRANS64.TRYWAIT P1, [UR39+0x28800], R0 ;  /* 0x02880000ff0075a7 */ /* 0x000e240008020167 */
[----:B0-----:R-:W-:Y:S05]  /*1080*/  @!P1 BRA `(.L_x_6522) ;  /* 0x000000a800d09947 */ /* 0x001fea0003800000 */
.L_x_6603:
[----:B------:R-:W-:Y:S05]  /*1090*/  @!P0 BRA `(.L_x_6523) ;  /* 0x0000000000048947 */ /* 0x000fea0003800000 */
[----:B------:R-:W-:Y:S01]  /*10a0*/  BPT.TRAP 0x1 ;  /* 0x000000040000795c */ /* 0x000fe20000300000 */
.L_x_6523:
[----:B0-----:R-:W-:Y:S01]  /*10b0*/  IMAD.U32 R0, RZ, RZ, UR43 ;  /* 0x0000002bff007e24 */ /* 0x001fe2000f8e00ff */
[----:B------:R-:W-:-:S04]  /*10c0*/  MOV R3, UR44 ;  /* 0x0000002c00037c02 */ /* 0x000fc80008000f00 */
[----:B------:R-:W-:Y:S02]  /*10d0*/  LEA R0, R0, UR39, 0x3 ;  /* 0x0000002700007c11 */ /* 0x000fe4000f8e18ff */
[----:B------:R-:W-:-:S04]  /*10e0*/  SHF.L.U32 R3, R3, 0x1f, RZ ;  /* 0x0000001f03037819 */ /* 0x000fc800000006ff */
[----:B------:R0:W1:Y:S01]  /*10f0*/  SYNCS.PHASECHK.TRANS64.TRYWAIT P1, [R0+URZ+0x28830], R3 ;  /* 0x02883003000075a7 */ /* 0x000062000802017f */
[----:B------:R-:W-:Y:S05]  /*1100*/  @!P0 BRA `(.L_x_6524) ;  /* 0x0000000000048947 */ /* 0x000fea0003800000 */
[----:B------:R-:W-:Y:S01]  /*1110*/  BPT.TRAP 0x1 ;  /* 0x000000040000795c */ /* 0x000fe20000300000 */
.L_x_6524:
[----:B------:R-:W-:Y:S01]  /*1120*/  IMAD.MOV.U32 R151, RZ, RZ, RZ ;  /* 0x000000ffff977224 */ /* 0x000fe200078e00ff */
[----:B-1----:R-:W-:Y:S06]  /*1130*/  @P1 BRA `(.L_x_6525) ;  /* 0x0000000000081947 */ /* 0x002fec0003800000 */
[----:B------:R-:W1:Y:S02]  /*1140*/  SYNCS.PHASECHK.TRANS64.TRYWAIT P1, [R0+URZ+0x28830], R3 ;  /* 0x02883003000075a7 */ /* 0x000e64000802017f */
[----:B-1----:R-:W-:Y:S05]  /*1150*/  @!P1 BRA `(.L_x_6526) ;  /* 0x000000a800b49947 */ /* 0x002fea0003800000 */
.L_x_6525:
        /* <DEDUP_REMOVED lines=8> */
[----:B------:R-:W-:Y:S01]  /*11e0*/  UMOV UR5, 0x40000040 ;  /* 0x4000004000057882 */ /* 0x000fe20000000000 */
[----:B------:R-:W-:Y:S02]  /*11f0*/  UMOV UR7, 0x40000040 ;  /* 0x4000004000077882 */ /* 0x000fe40000000000 */
[----:B------:R-:W-:Y:S02]  /*1200*/  ULOP3.LUT UR47, UR4, 0x10000, URZ, 0xfc, !UPT ;  /* 0x00010000042f7892 */ /* 0x000fe4000f8efc3f */
[----:B------:R-:W-:Y:S02]  /*1210*/  UIADD3 UR4, UR32, 0x2, URZ ;  /* 0x0000000220047890 */ /* 0x000fe4000fffe03f */
[----:B------:R-:W-:Y:S02]  /*1220*/  ULEA UR34, UR43, UR47, 0xb ;  /* 0x0000002f2b227291 */ /* 0x000fe4000f8e583f */
[----:B------:R-:W-:-:S02]  /*1230*/  UIADD3 UR8, UR32, 0x4, URZ ;  /* 0x0000000420087890 */ /* 0x000fc4000fffe03f */
[----:B------:R-:W-:Y:S02]  /*1240*/  UIADD3 UR6, UR34, 0x2, URZ ;  /* 0x0000000222067890 */ /* 0x000fe4000fffe03f */
[----:B------:R-:W-:Y:S01]  /*1250*/  UIADD3 UR10, UR34, 0x4, URZ ;  /* 0x00000004220a7890 */ /* 0x000fe2000fffe03f */
[----:B------:R-:W-:Y:S02]  /*1260*/  UMOV UR9, 0x40000040 ;  /* 0x4000004000097882 */ /* 0x000fe40000000000 */
[----:B------:R-:W-:Y:S01]  /*1270*/  HGMMA.64x128x16.F32.BF16 R24, gdesc[UR32], RZ, !UPT, gsb0 ;  /* 0x01e00000201879f0 */ /* 0x000fe2000c0018ff */
        /* <DEDUP_REMOVED lines=21> */
[----:B------:R-:W-:Y:S02]  /*13d0*/  WARPGROUP.DEPBAR.LE gsb0, 0x0 ;  /* 0x00008000000079c5 */ /* 0x000fe40000010000 */
[----:B------:R-:W-:-:S06]  /*13e0*/  WARPGROUP.ARRIVE ;  /* 0x00000000000079c5 */ /* 0x000fcc0000000000 */
[----:B------:R-:W-:Y:S03]  /*13f0*/  HGMMA.64x128x16.F32.BF16 R24, gdesc[UR4], R24, gsb0 ;  /* 0x01e00000041879f0 */ /* 0x000fe60008001818 */
[----:B------:R-:W-:Y:S02]  /*1400*/  WARPGROUP.DEPBAR.LE gsb0, 0x0 ;  /* 0x00008000000079c5 */ /* 0x000fe40000010000 */
[----:B------:R-:W-:-:S07]  /*1410*/  WARPGROUP.ARRIVE ;  /* 0x00000000000079c5 */ /* 0x000fce0000000000 */
        /* <DEDUP_REMOVED lines=17> */
[----:B------:R-:W-:Y:S05]  /*1530*/  @!P0 BRA `(.L_x_6527) ;  /* 0x0000000000048947 */ /* 0x000fea0003800000 */
[----:B------:R-:W-:Y:S01]  /*1540*/  BPT.TRAP 0x1 ;  /* 0x000000040000795c */ /* 0x000fe20000300000 */
.L_x_6527:
        /* <DEDUP_REMOVED lines=8> */
[----:B------:R-:W2:Y:S01]  /*15d0*/  MUFU.TANH R24, R24 ;  /* 0x0000001800187308 */ /* 0x000ea20000002400 */
[----:B------:R-:W-:Y:S01]  /*15e0*/  FMUL.FTZ R33, R33, UR6 ;  /* 0x0000000621217c20 */ /* 0x000fe20008410000 */
[----:B------:R-:W-:-:S02]  /*15f0*/  IMAD R6, R7, -0x80, R6 ;  /* 0xffffff8007067824 */ /* 0x000fc400078e0206 */
[----:B------:R-:W-:Y:S01]  /*1600*/  FMUL.FTZ R26, R26, UR6 ;  /* 0x000000061a1a7c20 */ /* 0x000fe20008410000 */
[----:B------:R-:W-:Y:S01]  /*1610*/  FMUL.FTZ R36, R36, UR6 ;  /* 0x0000000624247c20 */ /* 0x000fe20008410000 */
[----:B------:R-:W-:Y:S01]  /*1620*/  FMUL.FTZ R27, R27, UR6 ;  /* 0x000000061b1b7c20 */ /* 0x000fe20008410000 */
[----:B------:R-:W-:Y:S01]  /*1630*/  FMUL.FTZ R37, R37, UR6 ;  /* 0x0000000625257c20 */ /* 0x000fe20008410000 */
[C---:B------:R-:W-:Y:S01]  /*1640*/  ISETP.GT.AND P2, PT, R6.reuse, RZ, PT ;  /* 0x000000ff0600720c */ /* 0x040fe20003f44270 */
[----:B------:R-:W3:Y:S01]  /*1650*/  MUFU.TANH R25, R25 ;  /* 0x0000001900197308 */ /* 0x000ee20000002400 */
[----:B------:R-:W-:Y:S01]  /*1660*/  ISETP.GT.AND P1, PT, R6, 0x1, PT ;  /* 0x000000010600780c */ /* 0x000fe20003f24270 */
[----:B------:R-:W-:Y:S01]  /*1670*/  FMUL.FTZ R30, R30, UR6 ;  /* 0x000000061e1e7c20 */ /* 0x000fe20008410000 */
[----:B------:R-:W-:Y:S01]  /*1680*/  ISETP.GT.AND P6, PT, R6, 0x8, PT ;  /* 0x000000080600780c */ /* 0x000fe20003fc4270 */
[----:B------:R-:W-:Y:S01]  /*1690*/  FMUL.FTZ R40, R40, UR6 ;  /* 0x0000000628287c20 */ /* 0x000fe20008410000 */
[C---:B------:R-:W-:Y:S01]  /*16a0*/  ISETP.GT.AND P5, PT, R6.reuse, 0x9, PT ;  /* 0x000000090600780c */ /* 0x040fe20003fa4270 */
[----:B------:R-:W-:Y:S01]  /*16b0*/  FMUL.FTZ R31, R31, UR6 ;  /* 0x000000061f1f7c20 */ /* 0x000fe20008410000 */
[----:B------:R-:W-:Y:S01]  /*16c0*/  ISETP.GT.AND P4, PT, R6, 0x10, PT ;  /* 0x000000100600780c */ /* 0x000fe20003f84270 */
[----:B------:R-:W4:Y:S01]  /*16d0*/  MUFU.TANH R28, R28 ;  /* 0x0000001c001c7308 */ /* 0x000f220000002400 */
[----:B--2---:R-:W-:Y:S01]  /*16e0*/  FSEL R9, R24, -INF , P2 ;  /* 0xff80000018097808 */ /* 0x004fe20001000000 */
[----:B------:R-:W-:Y:S01]  /*16f0*/  FMUL.FTZ R41, R41, UR6 ;  /* 0x0000000629297c20 */ /* 0x000fe20008410000 */
[----:B------:R-:W-:Y:S01]  /*1700*/  FMUL.FTZ R34, R34, UR6 ;  /* 0x0000000622227c20 */ /* 0x000fe20008410000 */
[----:B------:R-:W-:Y:S01]  /*1710*/  ISETP.GT.AND P3, PT, R6, 0x11, PT ;  /* 0x000000110600780c */ /* 0x000fe20003f64270 */
[----:B------:R-:W-:Y:S01]  /*1720*/  FMUL.FTZ R44, R44, UR6 ;  /* 0x000000062c2c7c20 */ /* 0x000fe20008410000 */
[----:B------:R-:W-:Y:S01]  /*1730*/  FMUL.FTZ R35, R35, UR6 ;  /* 0x0000000623237c20 */ /* 0x000fe20008410000 */
[----:B------:R-:W-:Y:S01]  /*1740*/  FMUL.FTZ R45, R45, UR6 ;  /* 0x000000062d2d7c20 */ /* 0x000fe20008410000 */
[----:B------:R-:W2:Y:S01]  /*1750*/  MUFU.TANH R29, R29 ;  /* 0x0000001d001d7308 */ /* 0x000ea20000002400 */
[----:B---3--:R-:W-:Y:S01]  /*1760*/  FSEL R8, R25, -INF , P1 ;  /* 0xff80000019087808 */ /* 0x008fe20000800000 */
[----:B------:R-:W-:Y:S01]  /*1770*/  FMUL.FTZ R38, R38, UR6 ;  /* 0x0000000626267c20 */ /* 0x000fe20008410000 */
[----:B------:R-:W-:Y:S01]  /*1780*/  FMUL.FTZ R39, R39, UR6 ;  /* 0x0000000627277c20 */ /* 0x000fe20008410000 */
[----:B------:R-:W-:Y:S01]  /*1790*/  FMUL.FTZ R48, R48, UR6 ;  /* 0x0000000630307c20 */ /* 0x000fe20008410000 */
[----:B------:R-:W-:Y:S01]  /*17a0*/  FMNMX.FTZ R12, R9, R8, !PT ;  /* 0x00000008090c7209 */ /* 0x000fe20007810000 */
[----:B------:R-:W-:Y:S01]  /*17b0*/  FMUL.FTZ R49, R49, UR6 ;  /* 0x0000000631317c20 */ /* 0x000fe20008410000 */
[----:B------:R-:W-:Y:S01]  /*17c0*/  FMUL.FTZ R42, R42, UR6 ;  /* 0x000000062a2a7c20 */ /* 0x000fe20008410000 */
[----:B------:R-:W3:Y:S01]  /*17d0*/  MUFU.TANH R32, R32 ;  /* 0x0000002000207308 */ /* 0x000ee20000002400 */
[----:B----4-:R-:W-:Y:S01]  /*17e0*/  FSEL R89, R28, -INF , P6 ;  /* 0xff8000001c597808 */ /* 0x010fe20003000000 */
[----:B------:R-:W-:Y:S01]  /*17f0*/  FMUL.FTZ R43, R43, UR6 ;  /* 0x000000062b2b7c20 */ /* 0x000fe20008410000 */
[----:B------:R-:W-:Y:S01]  /*1800*/  FMUL.FTZ R52, R52, UR6 ;  /* 0x0000000634347c20 */ /* 0x000fe20008410000 */
[----:B------:R-:W-:Y:S01]  /*1810*/  FMUL.FTZ R53, R53, UR6 ;  /* 0x0000000635357c20 */ /* 0x000fe20008410000 */
[----:B------:R-:W-:Y:S01]  /*1820*/  FMNMX.FTZ R12, R89, R12, !PT ;  /* 0x0000000c590c7209 */ /* 0x000fe20007810000 */
[----:B------:R-:W-:Y:S01]  /*1830*/  FMUL.FTZ R46, R46, UR6 ;  /* 0x000000062e2e7c20 */ /* 0x000fe20008410000 */
[----:B------:R-:W-:Y:S01]  /*1840*/  FMUL.FTZ R47, R47, UR6 ;  /* 0x000000062f2f7c20 */ /* 0x000fe20008410000 */
[----:B01----:R-:W0:Y:S01]  /*1850*/  MUFU.TANH R3, R26 ;  /* 0x0000001a00037308 */ /* 0x003e220000002400 */
[----:B--2---:R-:W-:Y:S01]  /*1860*/  FSEL R91, R29, -INF , P5 ;  /* 0xff8000001d5b7808 */ /* 0x004fe20002800000 */
[----:B------:R-:W-:Y:S01]  /*1870*/  FMUL.FTZ R56, R56, UR6 ;  /* 0x0000000638387c20 */ /* 0x000fe20008410000 */
[----:B------:R-:W-:Y:S01]  /*1880*/  FMUL.FTZ R57, R57, UR6 ;  /* 0x0000000639397c20 */ /* 0x000fe20008410000 */
[----:B------:R-:W-:Y:S01]  /*1890*/  FMUL.FTZ R50, R50, UR6 ;  /* 0x0000000632327c20 */ /* 0x000fe20008410000 */
[----:B------:R-:W-:Y:S01]  /*18a0*/  FMNMX.FTZ R12, R91, R12, !PT ;  /* 0x0000000c5b0c7209 */ /* 0x000fe20007810000 */
[----:B------:R-:W-:Y:S01]  /*18b0*/  FMUL.FTZ R51, R51, UR6 ;  /* 0x0000000633337c20 */ /* 0x000fe20008410000 */
[----:B------:R-:W-:Y:S01]  /*18c0*/  FMUL.FTZ R60, R60, UR6 ;  /* 0x000000063c3c7c20 */ /* 0x000fe20008410000 */
[----:B------:R-:W1:Y:S01]  /*18d0*/  MUFU.TANH R33, R33 ;  /* 0x0000002100217308 */ /* 0x000e620000002400 */
[----:B---3--:R-:W-:Y:S01]  /*18e0*/  FSEL R93, R32, -INF , P4 ;  /* 0xff800000205d7808 */ /* 0x008fe20002000000 */
        /* <DEDUP_REMOVED lines=27> */
[----:B------:R-:W-:Y:S01]  /*1aa0*/  FMUL.FTZ R77, R77, UR6 ;  /* 0x000000064d4d7c20 */ /* 0x000fe20008410000 */
        /* <DEDUP_REMOVED lines=12> */
[----:B------:R-:W-:Y:S01]  /*1b70*/  ULDC UR7, c[0x0][0x988] ;  /* 0x0002620000077ab9 */ /* 0x000fe20000000800 */
[----:B------:R-:W-:Y:S01]  /*1b80*/  ISETP.GT.AND P6, PT, R6, 0x20, PT ;  /* 0x000000200600780c */ /* 0x000fe20003fc4270 */
[----:B------:R-:W-:Y:S01]  /*1b90*/  FMUL.FTZ R78, R78, UR6 ;  /* 0x000000064e4e7c20 */ /* 0x000fe20008410000 */
[----:B------:R-:W-:Y:S01]  /*1ba0*/  P2R R10, PR, RZ, 0x1 ;  /* 0x00000001ff0a7803 */ /* 0x000fe20000000000 */
        /* <DEDUP_REMOVED lines=8> */
[----:B------:R-:W-:Y:S01]  /*1c30*/  UISETP.GE.AND UP0, UPT, UR50, 0x81, UPT ;  /* 0x000000813200788c */ /* 0x000fe2000bf06270 */
[----:B------:R-:W-:Y:S01]  /*1c40*/  R2UR UR6, R0 ;  /* 0x00000000000672ca */ /* 0x000fe200000e0000 */
        /* <DEDUP_REMOVED lines=9> */
[----:B------:R-:W-:Y:S01]  /*1ce0*/  UIADD3 UR6, UR6, 0x28840, URZ ;  /* 0x0002884006067890 */ /* 0x000fe2000fffe03f */
[----:B------:R-:W-:Y:S01]  /*1cf0*/  FMNMX.FTZ R12, R101, R12, !PT ;  /* 0x0000000c650c7209 */ /* 0x000fe20007810000 */
[--C-:B------:R-:W-:Y:S02]  /*1d00*/  IMAD.MOV.U32 R144, RZ, RZ, R151.reuse ;  /* 0x000000ffff907224 */ /* 0x100fe400078e0097 */
[----:B------:R-:W1:Y:S01]  /*1d10*/  MUFU.TANH R15, R35 ;  /* 0x00000023000f7308 */ /* 0x000e620000002400 */
[----:B--2---:R-:W-:Y:S01]  /*1d20*/  FSEL R13, R13, -INF , P4 ;  /* 0xff8000000d0d7808 */ /* 0x004fe20002000000 */
[----:B------:R-:W-:Y:S01]  /*1d30*/  UPRMT UR6, UR37, 0x654, UR6 ;  /* 0x0000065425067896 */ /* 0x000fe20008000006 */
[----:B------:R-:W-:Y:S01]  /*1d40*/  ISETP.GT.AND P4, PT, R6, 0x28, PT ;  /* 0x000000280600780c */ /* 0x000fe20003f84270 */
[----:B------:R-:W-:-:S02]  /*1d50*/  IMAD.MOV.U32 R142, RZ, RZ, R151 ;  /* 0x000000ffff8e7224 */ /* 0x000fc400078e0097 */
[--C-:B------:R-:W-:Y:S02]  /*1d60*/  IMAD.MOV.U32 R140, RZ, RZ, R151.reuse ;  /* 0x000000ffff8c7224 */ /* 0x100fe400078e0097 */
[----:B------:R-:W2:Y:S01]  /*1d70*/  MUFU.TANH R44, R44 ;  /* 0x0000002c002c7308 */ /* 0x000ea20000002400 */
[----:B0-----:R-:W-:Y:S01]  /*1d80*/  FSEL R103, R41, -INF , P5 ;  /* 0xff80000029677808 */ /* 0x001fe20002800000 */
[--C-:B------:R-:W-:Y:S01]  /*1d90*/  IMAD.MOV.U32 R138, RZ, RZ, R151.reuse ;  /* 0x000000ffff8a7224 */ /* 0x100fe200078e0097 */
[----:B------:R-:W-:Y:S01]  /*1da0*/  SYNCS.ARRIVE.TRANS64.RED.A1T0 RZ, [UR6], RZ ;  /* 0x000000ffffff79a7 */ /* 0x000fe20008100406 */
        /* <DEDUP_REMOVED lines=48> */
[----:B------:R-:W-:Y:S01]  /*20b0*/  IMAD.MOV.U32 R88, RZ, RZ, R151 ;  /* 0x000000ffff587224 */ /* 0x000fe200078e0097 */
        /* <DEDUP_REMOVED lines=99> */
[----:B------:R-:W-:Y:S02]  /*26f0*/  ISETP.GT.AND P1, PT, R6, 0x79, PT ;  /* 0x000000790600780c */ /* 0x000fe40003f24270 */
[----:B------:R-:W-:-:S03]  /*2700*/  MOV R6, UR7 ;  /* 0x0000000700067c02 */ /* 0x000fc60008000f00 */
[----:B------:R-:W2:Y:S01]  /*2710*/  MUFU.TANH R78, R78 ;  /* 0x0000004e004e7308 */ /* 0x000ea20000002400 */
[----:B0-----:R-:W-:-:S04]  /*2720*/  FSEL R145, R84, -INF , P2 ;  /* 0xff80000054917808 */ /* 0x001fc80001000000 */
[----:B------:R-:W-:-:S03]  /*2730*/  FMNMX.FTZ R12, R145, R12, !PT ;  /* 0x0000000c910c7209 */ /* 0x000fc60007810000 */
[----:B------:R-:W-:Y:S01]  /*2740*/  MUFU.TANH R79, R79 ;  /* 0x0000004f004f7308 */ /* 0x000fe20000002400 */
[----:B-1----:R-:W-:-:S04]  /*2750*/  FSEL R147, R85, -INF , P1 ;  /* 0xff80000055937808 */ /* 0x002fc80000800000 */
[----:B------:R-:W-:-:S03]  /*2760*/  FMNMX.FTZ R12, R147, R12, !PT ;  /* 0x0000000c930c7209 */ /* 0x000fc60007810000 */
[----:B------:R-:W-:Y:S01]  /*2770*/  MUFU.TANH R82, R82 ;  /* 0x0000005200527308 */ /* 0x000fe20000002400 */
[----:B--2---:R-:W-:Y:S01]  /*2780*/  FSEL R85, R78, -INF , P6 ;  /* 0xff8000004e557808 */ /* 0x004fe20003000000 */
[----:B------:R-:W0:Y:S06]  /*2790*/  SHFL.BFLY PT, R7, R12, 0x2, 0x1f ;  /* 0x0c401f000c077f89 */ /* 0x000e2c00000e0000 */
[----:B------:R-:W1:Y:S08]  /*27a0*/  MUFU.TANH R83, R83 ;  /* 0x0000005300537308 */ /* 0x000e700000002400 */
[----:B------:R-:W-:Y:S08]  /*27b0*/  MUFU.TANH R86, R86 ;  /* 0x0000005600567308 */ /* 0x000ff00000002400 */
[----:B------:R-:W2:Y:S01]  /*27c0*/  MUFU.TANH R87, R87 ;  /* 0x0000005700577308 */ /* 0x000ea20000002400 */
[----:B-1----:R-:W-:-:S02]  /*27d0*/  FSEL R83, R83, -INF , P3 ;  /* 0xff80000053537808 */ /* 0x002fc40001800000 */
[----:B0-----:R-:W-:-:S05]  /*27e0*/  FMNMX.FTZ R14, R12, R7, !PT ;  /* 0x000000070c0e7209 */ /* 0x001fca0007810000 */
[----:B------:R-:W0:Y:S01]  /*27f0*/  SHFL.BFLY PT, R7, R14, 0x1, 0x1f ;  /* 0x0c201f000e077f89 */ /* 0x000e2200000e0000 */
[----:B--2---:R-:W-:Y:S02]  /*2800*/  FSEL R87, R87, -INF , P1 ;  /* 0xff80000057577808 */ /* 0x004fe40000800000 */
[----:B0-----:R-:W-:-:S04]  /*2810*/  FMNMX.FTZ R7, R14, R7, !PT ;  /* 0x000000070e077209 */ /* 0x001fc80007810000 */
[C---:B------:R-:W-:Y:S01]  /*2820*/  FSETP.NEU.FTZ.AND P0, PT, R7.reuse, -INF , PT ;  /* 0xff8000000700780b */ /* 0x040fe20003f1d000 */
[----:B------:R-:W-:-:S05]  /*2830*/  FMUL.FTZ R20, R7, R6 ;  /* 0x0000000607147220 */ /* 0x000fca0000410000 */
[----:B------:R-:W-:Y:S02]  /*2840*/  FSEL R20, R20, RZ, P0 ;  /* 0x000000ff14147208 */ /* 0x000fe40000000000 */
[----:B------:R-:W-:-:S03]  /*2850*/  ISETP.NE.AND P0, PT, R10, RZ, PT ;  /* 0x000000ff0a00720c */ /* 0x000fc60003f05270 */
[--C-:B------:R-:W-:Y:S01]  /*2860*/  FFMA.FTZ R63, R8, R6, -R20.reuse ;  /* 0x00000006083f7223 */ /* 0x100fe20000010814 */
[----:B------:R-:W-:Y:S01]  /*2870*/  FMNMX.FTZ R8, R3, R4, !PT ;  /* 0x0000000403087209 */ /* 0x000fe20007810000 */
[-CC-:B------:R-:W-:Y:S01]  /*2880*/  FFMA.FTZ R158, R89, R6.reuse, -R20.reuse ;  /* 0x00000006599e7223 */ /* 0x180fe20000010814 */
[----:B------:R-:W-:Y:S01]  /*2890*/  FSEL R89, R79, -INF , P5 ;  /* 0xff8000004f597808 */ /* 0x000fe20002800000 */
[--C-:B------:R-:W-:Y:S01]  /*28a0*/  FFMA.FTZ R65, R91, R6, -R20.reuse ;  /* 0x000000065b417223 */ /* 0x100fe20000010814 */
[----:B------:R-:W-:Y:S01]  /*28b0*/  FMNMX.FTZ R8, R5, R8, !PT ;  /* 0x0000000805087209 */ /* 0x000fe20007810000 */
[-CC-:B------:R-:W-:Y:S01]  /*28c0*/  FFMA.FTZ R160, R93, R6.reuse, -R20.reuse ;  /* 0x000000065da07223 */ /* 0x180fe20000010814 */
[----:B------:R-:W-:Y:S01]  /*28d0*/  FSEL R91, R82, -INF , P4 ;  /* 0xff800000525b7808 */ /* 0x000fe20002000000 */
[--C-:B------:R-:W-:Y:S01]  /*28e0*/  FFMA.FTZ R156, R9, R6, -R20.reuse ;  /* 0x00000006099c7223 */ /* 0x100fe20000010814 */
[----:B------:R-:W-:Y:S01]  /*28f0*/  FMNMX.FTZ R8, R11, R8, !PT ;  /* 0x000000080b087209 */ /* 0x000fe20007810000 */
[----:B------:R-:W-:Y:S01]  /*2900*/  MUFU.EX2 R63, R63 ;  /* 0x0000003f003f7308 */ /* 0x000fe20000000800 */
[----:B------:R-:W-:Y:S01]  /*2910*/  FSEL R93, R86, -INF , P2 ;  /* 0xff800000565d7808 */ /* 0x000fe20001000000 */
        /* <DEDUP_REMOVED lines=18> */
[-CC-:B------:R-:W-:Y:S01]  /*2a40*/  FFMA.FTZ R172, R117, R6.reuse, -R20.reuse ;  /* 0x0000000675ac7223 */ /* 0x180fe20000010814 */
[-CC-:B------:R-:W-:Y:S01]  /*2a50*/  FFMA.FTZ R79, R119, R6.reuse, -R20.reuse ;  /* 0x00000006774f7223 */ /* 0x180fe20000010814 */
[--C-:B------:R-:W-:Y:S01]  /*2a60*/  FFMA.FTZ R174, R121, R6, -R20.reuse ;  /* 0x0000000679ae7223 */ /* 0x100fe20000010814 */
[----:B------:R-:W-:Y:S01]  /*2a70*/  FMNMX.FTZ R8, R29, R8, !PT ;  /* 0x000000081d087209 */ /* 0x000fe20007810000 */
[----:B------:R-:W2:Y:S01]  /*2a80*/  MUFU.EX2 R65, R65 ;  /* 0x0000004100417308 */ /* 0x000ea20000000800 */
[-CC-:B------:R-:W-:Y:S01]  /*2a90*/  FFMA.FTZ R81, R123, R6.reuse, -R20.reuse ;  /* 0x000000067b517223 */ /* 0x180fe20000010814 */
[--C-:B------:R-:W-:Y:S01]  /*2aa0*/  FFMA.FTZ R125, R125, R6, -R20.reuse ;  /* 0x000000067d7d7223 */ /* 0x100fe20000010814 */
[----:B------:R-:W-:Y:S01]  /*2ab0*/  FMNMX.FTZ R8, R31, R8, !PT ;  /* 0x000000081f087209 */ /* 0x000fe20007810000 */
[-CC-:B------:R-:W-:Y:S01]  /*2ac0*/  FFMA.FTZ R127, R127, R6.reuse, -R20.reuse ;  /* 0x000000067f7f7223 */ /* 0x180fe20000010814 */
[-CC-:B------:R-:W-:Y:S01]  /*2ad0*/  FFMA.FTZ R129, R129, R6.reuse, -R20.reuse ;  /* 0x0000000681817223 */ /* 0x180fe20000010814 */
[--C-:B------:R-:W-:Y:S01]  /*2ae0*/  FFMA.FTZ R131, R131, R6, -R20.reuse ;  /* 0x0000000683837223 */ /* 0x100fe20000010814 */
[----:B------:R-:W-:Y:S01]  /*2af0*/  FMNMX.FTZ R8, R33, R8, !PT ;  /* 0x0000000821087209 */ /* 0x000fe20007810000 */
[----:B------:R-:W3:Y:S01]  /*2b00*/  MUFU.EX2 R160, R160 ;  /* 0x000000a000a07308 */ /* 0x000ee20000000800 */
[-CC-:B------:R-:W-:Y:S01]  /*2b10*/  FFMA.FTZ R133, R133, R6.reuse, -R20.reuse ;  /* 0x0000000685857223 */ /* 0x180fe20000010814 */
[--C-:B------:R-:W-:Y:S01]  /*2b20*/  FFMA.FTZ R135, R135, R6, -R20.reuse ;  /* 0x0000000687877223 */ /* 0x100fe20000010814 */
[----:B------:R-:W-:Y:S01]  /*2b30*/  FMNMX.FTZ R8, R35, R8, !PT ;  /* 0x0000000823087209 */ /* 0x000fe20007810000 */
[-CC-:B------:R-:W-:Y:S01]  /*2b40*/  FFMA.FTZ R137, R137, R6.reuse, -R20.reuse ;  /* 0x0000000689897223 */ /* 0x180fe20000010814 */
[-CC-:B------:R-:W-:Y:S01]  /*2b50*/  FFMA.FTZ R139, R139, R6.reuse, -R20.reuse ;  /* 0x000000068b8b7223 */ /* 0x180fe20000010814 */
[--C-:B------:R-:W-:Y:S01]  /*2b60*/  FFMA.FTZ R141, R141, R6, -R20.reuse ;  /* 0x000000068d8d7223 */ /* 0x100fe20000010814 */
[----:B------:R-:W-:Y:S01]  /*2b70*/  FMNMX.FTZ R8, R37, R8, !PT ;  /* 0x0000000825087209 */ /* 0x000fe20007810000 */
[----:B------:R-:W4:Y:S01]  /*2b80*/  MUFU.EX2 R67, R67 ;  /* 0x0000004300437308 */ /* 0x000f220000000800 */
[-CC-:B------:R-:W-:Y:S01]  /*2b90*/  FFMA.FTZ R143, R143, R6.reuse, -R20.reuse ;  /* 0x000000068f8f7223 */ /* 0x180fe20000010814 */
[--C-:B------:R-:W-:Y:S01]  /*2ba0*/  FFMA.FTZ R145, R145, R6, -R20.reuse ;  /* 0x0000000691917223 */ /* 0x100fe20000010814 */
[----:B------:R-:W-:Y:S01]  /*2bb0*/  FMNMX.FTZ R8, R39, R8, !PT ;  /* 0x0000000827087209 */ /* 0x000fe20007810000 */
[----:B------:R-:W-:Y:S01]  /*2bc0*/  FFMA.FTZ R20, R147, R6, -R20 ;  /* 0x0000000693147223 */ /* 0x000fe20000010814 */
[-C--:B------:R-:W-:Y:S01]  /*2bd0*/  MOV R147, R151.reuse ;  /* 0x0000009700937202 */ /* 0x080fe20000000f00 */
[--C-:B------:R-:W-:Y:S01]  /*2be0*/  IMAD.MOV.U32 R121, RZ, RZ, R151.reuse ;  /* 0x000000ffff797224 */ /* 0x100fe200078e0097 */
[----:B------:R-:W-:Y:S01]  /*2bf0*/  FMNMX.FTZ R8, R41, R8, !PT ;  /* 0x0000000829087209 */ /* 0x000fe20007810000 */
[----:B------:R-:W5:Y:S01]  /*2c00*/  MUFU.EX2 R162, R162 ;  /* 0x000000a200a27308 */ /* 0x000f620000000800 */
[-C--:B------:R-:W-:Y:S01]  /*2c10*/  MOV R123, R151.reuse ;  /* 0x00000097007b7202 */ /* 0x080fe20000000f00 */
[--C-:B------:R-:W-:Y:S01]  /*2c20*/  IMAD.MOV.U32 R117, RZ, RZ, R151.reuse ;  /* 0x000000ffff757224 */ /* 0x100fe200078e0097 */
[----:B------:R-:W-:Y:S01]  /*2c30*/  FMNMX.FTZ R8, R43, R8, !PT ;  /* 0x000000082b087209 */ /* 0x000fe20007810000 */
[--C-:B------:R-:W-:Y:S01]  /*2c40*/  IMAD.MOV.U32 R113, RZ, RZ, R151.reuse ;  /* 0x000000ffff717224 */ /* 0x100fe200078e0097 */
[-C--:B------:R-:W-:Y:S01]  /*2c50*/  MOV R119, R151.reuse ;  /* 0x0000009700777202 */ /* 0x080fe20000000f00 */
[--C-:B------:R-:W-:Y:S01]  /*2c60*/  IMAD.MOV.U32 R109, RZ, RZ, R151.reuse ;  /* 0x000000ffff6d7224 */ /* 0x100fe200078e0097 */
[----:B------:R-:W-:Y:S01]  /*2c70*/  FMNMX.FTZ R8, R45, R8, !PT ;  /* 0x000000082d087209 */ /* 0x000fe20007810000 */
[----:B------:R-:W-:Y:S01]  /*2c80*/  MUFU.EX2 R69, R69 ;  /* 0x0000004500457308 */ /* 0x000fe20000000800 */
[-C--:B------:R-:W-:Y:S01]  /*2c90*/  MOV R115, R151.reuse ;  /* 0x0000009700737202 */ /* 0x080fe20000000f00 */
[--C-:B------:R-:W-:Y:S01]  /*2ca0*/  IMAD.MOV.U32 R105, RZ, RZ, R151.reuse ;  /* 0x000000ffff697224 */ /* 0x100fe200078e0097 */
[----:B------:R-:W-:Y:S01]  /*2cb0*/  FMNMX.FTZ R8, R47, R8, !PT ;  /* 0x000000082f087209 */ /* 0x000fe20007810000 */
[--C-:B------:R-:W-:Y:S01]  /*2cc0*/  IMAD.MOV.U32 R101, RZ, RZ, R151.reuse ;  /* 0x000000ffff657224 */ /* 0x100fe200078e0097 */
[-C--:B------:R-:W-:Y:S01]  /*2cd0*/  MOV R111, R151.reuse ;  /* 0x00000097006f7202 */ /* 0x080fe20000000f00 */
[----:B------:R-:W-:Y:S01]  /*2ce0*/  IMAD.MOV.U32 R97, RZ, RZ, R151 ;  /* 0x000000ffff617224 */ /* 0x000fe200078e0097 */
[----:B------:R-:W-:Y:S01]  /*2cf0*/  FMNMX.FTZ R8, R49, R8, !PT ;  /* 0x0000000831087209 */ /* 0x000fe20007810000 */
[----:B------:R-:W-:Y:S01]  /*2d00*/  MUFU.EX2 R164, R164 ;  /* 0x000000a400a47308 */ /* 0x000fe20000000800 */
[----:B------:R-:W-:-:S02]  /*2d10*/  MOV R107, R151 ;  /* 0x00000097006b7202 */ /* 0x000fc40000000f00 */
[----:B------:R-:W-:Y:S02]  /*2d20*/  FMNMX.FTZ R8, R51, R8, !PT ;  /* 0x0000000833087209 */ /* 0x000fe40007810000 */
[-C--:B------:R-:W-:Y:S02]  /*2d30*/  MOV R103, R151.reuse ;  /* 0x0000009700677202 */ /* 0x080fe40000000f00 */
[----:B------:R-:W-:Y:S01]  /*2d40*/  FMNMX.FTZ R8, R53, R8, !PT ;  /* 0x0000000835087209 */ /* 0x000fe20007810000 */
[----:B------:R-:W-:Y:S01]  /*2d50*/  MUFU.EX2 R71, R71 ;  /* 0x0000004700477308 */ /* 0x000fe20000000800 */
[-C--:B------:R-:W-:Y:S02]  /*2d60*/  MOV R99, R151.reuse ;  /* 0x0000009700637202 */ /* 0x080fe40000000f00 */
[----:B------:R-:W-:Y:S02]  /*2d70*/  FMNMX.FTZ R8, R55, R8, !PT ;  /* 0x0000000837087209 */ /* 0x000fe40007810000 */
[----:B------:R-:W-:-:S02]  /*2d80*/  MOV R95, R151 ;  /* 0x00000097005f7202 */ /* 0x000fc40000000f00 */
        /* <DEDUP_REMOVED lines=23> */
[----:B------:R1:W-:Y:S01]  /*2f00*/  MUFU.EX2 R176, R127 ;  /* 0x0000007f00b07308 */ /* 0x0003e20000000800 */
[----:B0-----:R-:W-:-:S04]  /*2f10*/  FMNMX.FTZ R9, R10, R9, !PT ;  /* 0x000000090a097209 */ /* 0x001fc80007810000 */
[C---:B------:R-:W-:Y:S01]  /*2f20*/  FSETP.NEU.FTZ.AND P1, PT, R9.reuse, -INF , PT ;  /* 0xff8000000900780b */ /* 0x040fe20003f3d000 */
[----:B------:R-:W-:Y:S02]  /*2f30*/  FMUL.FTZ R8, R9, R6 ;  /* 0x0000000609087220 */ /* 0x000fe40000410000 */
[----:B------:R-:W-:Y:S01]  /*2f40*/  MUFU.EX2 R129, R129 ;  /* 0x0000008100817308 */ /* 0x000fe20000000800 */
[----:B-1----:R-:W-:Y:S02]  /*2f50*/  MOV R127, R151 ;  /* 0x00000097007f7202 */ /* 0x002fe40000000f00 */
[----:B------:R-:W-:Y:S02]  /*2f60*/  FSEL R8, R8, RZ, P1 ;  /* 0x000000ff08087208 */ /* 0x000fe40000800000 */
[----:B------:R-:W-:-:S03]  /*2f70*/  PLOP3.LUT P1, PT, PT, PT, UP0, 0x80, 0x0 ;  /* 0x000000000000781c */ /* 0x000fc60003f2f008 */
        /* <DEDUP_REMOVED lines=21> */
[----:B--2---:R-:W-:Y:S01]  /*30d0*/  FADD.FTZ R11, R65, R32 ;  /* 0x00000020410b7221 */ /* 0x004fe20000010000 */
[-CC-:B------:R-:W-:Y:S01]  /*30e0*/  FFMA.FTZ R43, R43, R6.reuse, -R8.reuse ;  /* 0x000000062b2b7223 */ /* 0x180fe20000010808 */
[-CC-:B------:R-:W-:Y:S01]  /*30f0*/  FFMA.FTZ R45, R45, R6.reuse, -R8.reuse ;  /* 0x000000062d2d7223 */ /* 0x180fe20000010808 */
[-CC-:B------:R-:W-:Y:S01]  /*3100*/  FFMA.FTZ R47, R47, R6.reuse, -R8.reuse ;  /* 0x000000062f2f7223 */ /* 0x180fe20000010808 */
[----:B---3--:R-:W-:Y:S01]  /*3110*/  FADD.FTZ R34, R160, R11 ;  /* 0x0000000ba0227221 */ /* 0x008fe20000010000 */
[-CC-:B------:R-:W-:Y:S01]  /*3120*/  FFMA.FTZ R49, R49, R6.reuse, -R8.reuse ;  /* 0x0000000631317223 */ /* 0x180fe20000010808 */
[-C--:B------:R-:W-:Y:S01]  /*3130*/  FFMA.FTZ R51, R51, R6.reuse, -R8 ;  /* 0x0000000633337223 */ /* 0x080fe20000010808 */
[----:B------:R-:W1:Y:S01]  /*3140*/  MUFU.EX2 R5, R5 ;  /* 0x0000000500057308 */ /* 0x000e620000000800 */
[----:B----4-:R-:W-:Y:S01]  /*3150*/  FADD.FTZ R11, R67, R34 ;  /* 0x00000022430b7221 */ /* 0x010fe20000010000 */
[-CC-:B------:R-:W-:Y:S01]  /*3160*/  FFMA.FTZ R53, R53, R6.reuse, -R8.reuse ;  /* 0x0000000635357223 */ /* 0x180fe20000010808 */
[-CC-:B------:R-:W-:Y:S01]  /*3170*/  FFMA.FTZ R55, R55, R6.reuse, -R8.reuse ;  /* 0x0000000637377223 */ /* 0x180fe20000010808 */
[-CC-:B------:R-:W-:Y:S01]  /*3180*/  FFMA.FTZ R57, R57, R6.reuse, -R8.reuse ;  /* 0x0000000639397223 */ /* 0x180fe20000010808 */
[----:B-----5:R-:W-:Y:S01]  /*3190*/  FADD.FTZ R36, R162, R11 ;  /* 0x0000000ba2247221 */ /* 0x020fe20000010000 */
[-CC-:B------:R-:W-:Y:S01]  /*31a0*/  FFMA.FTZ R59, R59, R6.reuse, -R8.reuse ;  /* 0x000000063b3b7223 */ /* 0x180fe20000010808 */
[-C--:B------:R-:W-:Y:S01]  /*31b0*/  FFMA.FTZ R61, R61, R6.reuse, -R8 ;  /* 0x000000063d3d7223 */ /* 0x080fe20000010808 */
[----:B------:R-:W2:Y:S01]  /*31c0*/  MUFU.EX2 R13, R13 ;  /* 0x0000000d000d7308 */ /* 0x000ea20000000800 */
[----:B0-----:R-:W-:Y:S01]  /*31d0*/  FADD.FTZ R34, R3, R4 ;  /* 0x0000000403227221 */ /* 0x001fe20000010000 */
[-CC-:B------:R-:W-:Y:S01]  /*31e0*/  FFMA.FTZ R85, R85, R6.reuse, -R8.reuse ;  /* 0x0000000655557223 */ /* 0x180fe20000010808 */
[-CC-:B------:R-:W-:Y:S01]  /*31f0*/  FFMA.FTZ R89, R89, R6.reuse, -R8.reuse ;  /* 0x0000000659597223 */ /* 0x180fe20000010808 */
[-CC-:B------:R-:W-:Y:S01]  /*3200*/  FFMA.FTZ R91, R91, R6.reuse, -R8.reuse ;  /* 0x000000065b5b7223 */ /* 0x180fe20000010808 */
[-CC-:B------:R-:W-:Y:S01]  /*3210*/  FFMA.FTZ R83, R83, R6.reuse, -R8.reuse ;  /* 0x0000000653537223 */ /* 0x180fe20000010808 */
[-CC-:B------:R-:W-:Y:S01]  /*3220*/  FFMA.FTZ R93, R93, R6.reuse, -R8.reuse ;  /* 0x000000065d5d7223 */ /* 0x180fe20000010808 */
[----:B------:R-:W-:Y:S01]  /*3230*/  FFMA.FTZ R87, R87, R6, -R8 ;  /* 0x0000000657577223 */ /* 0x000fe20000010808 */
[----:B------:R0:W3:Y:S01]  /*3240*/  MUFU.EX2 R12, R15 ;  /* 0x0000000f000c7308 */ /* 0x0000e20000000800 */
[----:B-1----:R-:W-:Y:S01]  /*3250*/  FADD.FTZ R11, R5, R34 ;  /* 0x00000022050b7221 */ /* 0x002fe20000010000 */
[----:B------:R-:W-:-:S02]  /*3260*/  F2FP.BF16.F32.PACK_AB R157, R4, R3 ;  /* 0x00000003049d723e */ /* 0x000fc400000010ff */
[C---:B------:R-:W-:Y:S02]  /*3270*/  F2FP.BF16.F32.PACK_AB R159, R10.reuse, R5 ;  /* 0x000000050a9f723e */ /* 0x040fe400000010ff */
[----:B------:R-:W-:Y:S02]  /*3280*/  F2FP.BF16.F32.PACK_AB R156, R63, R156 ;  /* 0x0000009c3f9c723e */ /* 0x000fe400000010ff */
[----:B------:R-:W1:Y:S01]  /*3290*/  MUFU.EX2 R21, R21 ;  /* 0x0000001500157308 */ /* 0x000e620000000800 */
[----:B0-----:R-:W-:Y:S01]  /*32a0*/  FADD.FTZ R15, R69, R36 ;  /* 0x00000024450f7221 */ /* 0x001fe20000010000 */
[----:B------:R-:W-:Y:S01]  /*32b0*/  FADD.FTZ R36, R10, R11 ;  /* 0x0000000b0a247221 */ /* 0x000fe20000010000 */
[----:B------:R-:W-:Y:S02]  /*32c0*/  F2FP.BF16.F32.PACK_AB R158, R65, R158 ;  /* 0x0000009e419e723e */ /* 0x000fe400000010ff */
[----:B------:R-:W-:Y:S01]  /*32d0*/  FADD.FTZ R38, R164, R15 ;  /* 0x0000000fa4267221 */ /* 0x000fe20000010000 */
[----:B--2---:R-:W-:Y:S01]  /*32e0*/  FADD.FTZ R11, R13, R36 ;  /* 0x000000240d0b7221 */ /* 0x004fe20000010000 */
[----:B------:R-:W-:Y:S01]  /*32f0*/  F2FP.BF16.F32.PACK_AB R160, R67, R160 ;  /* 0x000000a043a0723e */ /* 0x000fe200000010ff */
[----:B------:R-:W0:Y:S01]  /*3300*/  MUFU.EX2 R14, R25 ;  /* 0x00000019000e7308 */ /* 0x000e220000000800 */
[----:B------:R-:W-:Y:S01]  /*3310*/  FADD.FTZ R15, R71, R38 ;  /* 0x00000026470f7221 */ /* 0x000fe20000010000 */
[----:B---3--:R-:W-:Y:S01]  /*3320*/  FADD.FTZ R36, R12, R11 ;  /* 0x0000000b0c247221 */ /* 0x008fe20000010000 */
[----:B------:R-:W-:-:S02]  /*3330*/  F2FP.BF16.F32.PACK_AB R162, R69, R162 ;  /* 0x000000a245a2723e */ /* 0x000fc400000010ff */
[----:B------:R-:W-:Y:S01]  /*3340*/  FADD.FTZ R38, R166, R15 ;  /* 0x0000000fa6267221 */ /* 0x000fe20000010000 */
[----:B------:R-:W-:Y:S02]  /*3350*/  F2FP.BF16.F32.PACK_AB R164, R71, R164 ;  /* 0x000000a447a4723e */ /* 0x000fe400000010ff */
[----:B------:R-:W2:Y:S01]  /*3360*/  MUFU.EX2 R27, R27 ;  /* 0x0000001b001b7308 */ /* 0x000ea20000000800 */
[----:B------:R-:W-:Y:S01]  /*3370*/  FADD.FTZ R15, R73, R38 ;  /* 0x00000026490f7221 */ /* 0x000fe20000010000 */
[----:B-1----:R-:W-:Y:S01]  /*3380*/  FADD.FTZ R11, R21, R36 ;  /* 0x00000024150b7221 */ /* 0x002fe20000010000 */
[----:B------:R-:W-:Y:S02]  /*3390*/  F2FP.BF16.F32.PACK_AB R166, R73, R166 ;  /* 0x000000a649a6723e */ /* 0x000fe400000010ff */
[----:B------:R-:W-:Y:S01]  /*33a0*/  FADD.FTZ R40, R168, R15 ;  /* 0x0000000fa8287221 */ /* 0x000fe20000010000 */
[C---:B------:R-:W-:Y:S02]  /*33b0*/  F2FP.BF16.F32.PACK_AB R168, R75.reuse, R168 ;  /* 0x000000a84ba8723e */ /* 0x040fe400000010ff */
[----:B------:R-:W1:Y:S01]  /*33c0*/  MUFU.EX2 R24, R29 ;  /* 0x0000001d00187308 */ /* 0x000e620000000800 */
[----:B0-----:R-:W-:Y:S01]  /*33d0*/  FADD.FTZ R38, R14, R11 ;  /* 0x0000000b0e267221 */ /* 0x001fe20000010000 */
[----:B------:R-:W-:Y:S01]  /*33e0*/  FADD.FTZ R15, R75, R40 ;  /* 0x000000284b0f7221 */ /* 0x000fe20000010000 */
[----:B------:R-:W-:-:S02]  /*33f0*/  F2FP.BF16.F32.PACK_AB R161, R12, R13 ;  /* 0x0000000d0ca1723e */ /* 0x000fc400000010ff */
[----:B------:R-:W-:-:S03]  /*3400*/  F2FP.BF16.F32.PACK_AB R163, R14, R21 ;  /* 0x000000150ea3723e */ /* 0x000fc600000010ff */
[----:B------:R-:W0:Y:S01]  /*3410*/  MUFU.EX2 R31, R31 ;  /* 0x0000001f001f7308 */ /* 0x000e220000000800 */
[----:B--2---:R-:W-:Y:S01]  /*3420*/  FADD.FTZ R11, R27, R38 ;  /* 0x000000261b0b7221 */ /* 0x004fe20000010000 */
[----:B------:R-:W-:Y:S01]  /*3430*/  FADD.FTZ R38, R170, R15 ;  /* 0x0000000faa267221 */ /* 0x000fe20000010000 */
[----:B------:R-:W-:-:S03]  /*3440*/  F2FP.BF16.F32.PACK_AB R170, R77, R170 ;  /* 0x000000aa4daa723e */ /* 0x000fc600000010ff */
[----:B------:R-:W-:Y:S02]  /*3450*/  FADD.FTZ R15, R77, R38 ;  /* 0x000000264d0f7221 */ /* 0x000fe40000010000 */
[----:B------:R-:W2:Y:S01]  /*3460*/  MUFU.EX2 R26, R33 ;  /* 0x00000021001a7308 */ /* 0x000ea20000000800 */
[----:B-1----:R-:W-:Y:S01]  /*3470*/  FADD.FTZ R0, R24, R11 ;  /* 0x0000000b18007221 */ /* 0x002fe20000010000 */
[----:B------:R-:W-:Y:S01]  /*3480*/  FADD.FTZ R40, R172, R15 ;  /* 0x0000000fac287221 */ /* 0x000fe20000010000 */
[C---:B------:R-:W-:Y:S02]  /*3490*/  F2FP.BF16.F32.PACK_AB R172, R79.reuse, R172 ;  /* 0x000000ac4fac723e */ /* 0x040fe400000010ff */
[----:B------:R-:W-:Y:S01]  /*34a0*/  F2FP.BF16.F32.PACK_AB R165, R24, R27 ;  /* 0x0000001b18a5723e */ /* 0x000fe200000010ff */
[----:B------:R-:W-:Y:S02]  /*34b0*/  FADD.FTZ R15, R79, R40 ;  /* 0x000000284f0f7221 */ /* 0x000fe40000010000 */
[----:B------:R-:W1:Y:S01]  /*34c0*/  MUFU.EX2 R35, R35 ;  /* 0x0000002300237308 */ /* 0x000e620000000800 */
[----:B0-----:R-:W-:Y:S01]  /*34d0*/  FADD.FTZ R11, R31, R0 ;  /* 0x000000001f0b7221 */ /* 0x001fe20000010000 */
[----:B------:R-:W-:Y:S01]  /*34e0*/  FADD.FTZ R40, R174, R15 ;  /* 0x0000000fae287221 */ /* 0x000fe20000010000 */
[----:B------:R-:W-:-:S03]  /*34f0*/  F2FP.BF16.F32.PACK_AB R174, R81, R174 ;  /* 0x000000ae51ae723e */ /* 0x000fc600000010ff */
[----:B------:R-:W-:Y:S02]  /*3500*/  FADD.FTZ R40, R81, R40 ;  /* 0x0000002851287221 */ /* 0x000fe40000010000 */
[----:B------:R-:W0:Y:S01]  /*3510*/  MUFU.EX2 R28, R37 ;  /* 0x00000025001c7308 */ /* 0x000e220000000800 */
[C---:B--2---:R-:W-:Y:S01]  /*3520*/  FADD.FTZ R0, R26.reuse, R11 ;  /* 0x0000000b1a007221 */ /* 0x044fe20000010000 */
[----:B------:R-:W-:Y:S01]  /*3530*/  FADD.FTZ R15, R125, R40 ;  /* 0x000000287d0f7221 */ /* 0x000fe20000010000 */
[----:B------:R-:W-:-:S03]  /*3540*/  F2FP.BF16.F32.PACK_AB R167, R26, R31 ;  /* 0x0000001f1aa7723e */ /* 0x000fc600000010ff */
[C---:B------:R-:W-:Y:S01]  /*3550*/  FADD.FTZ R40, R176.reuse, R15 ;  /* 0x0000000fb0287221 */ /* 0x040fe20000010000 */
[----:B------:R-:W-:Y:S01]  /*3560*/  F2FP.BF16.F32.PACK_AB R176, R176, R125 ;  /* 0x0000007db0b0723e */ /* 0x000fe200000010ff */
[----:B------:R-:W2:Y:S01]  /*3570*/  MUFU.EX2 R39, R39 ;  /* 0x0000002700277308 */ /* 0x000ea20000000800 */
[----:B-1----:R-:W-:Y:S01]  /*3580*/  FADD.FTZ R11, R35, R0 ;  /* 0x00000000230b7221 */ /* 0x002fe20000010000 */
[----:B------:R-:W-:Y:S01]  /*3590*/  FADD.FTZ R15, R129, R40 ;  /* 0x00000028810f7221 */ /* 0x000fe20000010000 */
[----:B------:R-:W-:-:S05]  /*35a0*/  IMAD.MOV.U32 R125, RZ, RZ, R151 ;  /* 0x000000ffff7d7224 */ /* 0x000fca00078e0097 */
[----:B------:R-:W1:Y:S01]  /*35b0*/  MUFU.EX2 R30, R41 ;  /* 0x00000029001e7308 */ /* 0x000e620000000800 */
[C---:B0-----:R-:W-:Y:S01]  /*35c0*/  FADD.FTZ R0, R28.reuse, R11 ;  /* 0x0000000b1c007221 */ /* 0x041fe20000010000 */
[----:B------:R-:W-:-:S06]  /*35d0*/  F2FP.BF16.F32.PACK_AB R169, R28, R35 ;  /* 0x000000231ca9723e */ /* 0x000fcc00000010ff */
[----:B------:R-:W0:Y:S01]  /*35e0*/  MUFU.EX2 R43, R43 ;  /* 0x0000002b002b7308 */ /* 0x000e220000000800 */
[----:B--2---:R-:W-:-:S07]  /*35f0*/  FADD.FTZ R11, R39, R0 ;  /* 0x00000000270b7221 */ /* 0x004fce0000010000 */
[----:B------:R-:W2:Y:S01]  /*3600*/  MUFU.EX2 R32, R45 ;  /* 0x0000002d00207308 */ /* 0x000ea20000000800 */
[C---:B-1----:R-:W-:Y:S01]  /*3610*/  FADD.FTZ R0, R30.reuse, R11 ;  /* 0x0000000b1e007221 */ /* 0x042fe20000010000 */
[----:B------:R-:W-:-:S06]  /*3620*/  F2FP.BF16.F32.PACK_AB R171, R30, R39 ;  /* 0x000000271eab723e */ /* 0x000fcc00000010ff */
[----:B------:R1:W3:Y:S01]  /*3630*/  MUFU.EX2 R178, R131 ;  /* 0x0000008300b27308 */ /* 0x0002e20000000800 */
[----:B0-----:R-:W-:-:S07]  /*3640*/  FADD.FTZ R11, R43, R0 ;  /* 0x000000002b0b7221 */ /* 0x001fce0000010000 */
[----:B------:R-:W0:Y:S01]  /*3650*/  MUFU.EX2 R47, R47 ;  /* 0x0000002f002f7308 */ /* 0x000e220000000800 */
[C---:B--2---:R-:W-:Y:S01]  /*3660*/  FADD.FTZ R0, R32.reuse, R11 ;  /* 0x0000000b20007221 */ /* 0x044fe20000010000 */
[----:B------:R-:W-:Y:S02]  /*3670*/  F2FP.BF16.F32.PACK_AB R173, R32, R43 ;  /* 0x0000002b20ad723e */ /* 0x000fe400000010ff */
[----:B-1----:R-:W-:-:S04]  /*3680*/  MOV R131, R151 ;  /* 0x0000009700837202 */ /* 0x002fc80000000f00 */
[----:B------:R-:W1:Y:S01]  /*3690*/  MUFU.EX2 R133, R133 ;  /* 0x0000008500857308 */ /* 0x000e620000000800 */
[C---:B---3--:R-:W-:Y:S01]  /*36a0*/  FADD.FTZ R40, R178.reuse, R15 ;  /* 0x0000000fb2287221 */ /* 0x048fe20000010000 */
[----:B------:R-:W-:Y:S01]  /*36b0*/  F2FP.BF16.F32.PACK_AB R178, R178, R129 ;  /* 0x00000081b2b2723e */ /* 0x000fe200000010ff */
[----:B------:R-:W-:-:S05]  /*36c0*/  IMAD.MOV.U32 R129, RZ, RZ, R151 ;  /* 0x000000ffff817224 */ /* 0x000fca00078e0097 */
[----:B------:R-:W2:Y:S01]  /*36d0*/  MUFU.EX2 R34, R49 ;  /* 0x0000003100227308 */ /* 0x000ea20000000800 */
[----:B0-----:R-:W-:-:S07]  /*36e0*/  FADD.FTZ R11, R47, R0 ;  /* 0x000000002f0b7221 */ /* 0x001fce0000010000 */
[----:B------:R0:W3:Y:S01]  /*36f0*/  MUFU.EX2 R180, R135 ;  /* 0x0000008700b47308 */ /* 0x0000e20000000800 */
[----:B-1----:R-:W-:-:S07]  /*3700*/  FADD.FTZ R15, R133, R40 ;  /* 0x00000028850f7221 */ /* 0x002fce0000010000 */
[----:B------:R-:W1:Y:S01]  /*3710*/  MUFU.EX2 R51, R51 ;  /* 0x0000003300337308 */ /* 0x000e620000000800 */
[C---:B--2---:R-:W-:Y:S01]  /*3720*/  FADD.FTZ R0, R34.reuse, R11 ;  /* 0x0000000b22007221 */ /* 0x044fe20000010000 */
[----:B------:R-:W-:Y:S02]  /*3730*/  F2FP.BF16.F32.PACK_AB R175, R34, R47 ;  /* 0x0000002f22af723e */ /* 0x000fe400000010ff */
[----:B0-----:R-:W-:-:S04]  /*3740*/  MOV R135, R151 ;  /* 0x0000009700877202 */ /* 0x001fc80000000f00 */
[----:B------:R-:W0:Y:S01]  /*3750*/  MUFU.EX2 R137, R137 ;  /* 0x0000008900897308 */ /* 0x000e220000000800 */
[C---:B---3--:R-:W-:Y:S01]  /*3760*/  FADD.FTZ R42, R180.reuse, R15 ;  /* 0x0000000fb42a7221 */ /* 0x048fe20000010000 */
[----:B------:R-:W-:Y:S01]  /*3770*/  F2FP.BF16.F32.PACK_AB R180, R180, R133 ;  /* 0x00000085b4b4723e */ /* 0x000fe200000010ff */
[----:B------:R-:W-:-:S05]  /*3780*/  IMAD.MOV.U32 R133, RZ, RZ, R151 ;  /* 0x000000ffff857224 */ /* 0x000fca00078e0097 */
[----:B------:R-:W2:Y:S01]  /*3790*/  MUFU.EX2 R36, R53 ;  /* 0x0000003500247308 */ /* 0x000ea20000000800 */
[----:B-1----:R-:W-:-:S07]  /*37a0*/  FADD.FTZ R11, R51, R0 ;  /* 0x00000000330b7221 */ /* 0x002fce0000010000 */
        /* <DEDUP_REMOVED lines=24> */
[----:B------:R-:W1:Y:S01]  /*3930*/  MUFU.EX2 R85, R85 ;  /* 0x0000005500557308 */ /* 0x000e620000000800 */
[----:B0-----:R-:W-:-:S07]  /*3940*/  FADD.FTZ R15, R145, R44 ;  /* 0x0000002c910f7221 */ /* 0x001fce0000010000 */
[----:B------:R0:W3:Y:S01]  /*3950*/  MUFU.EX2 R40, R89 ;  /* 0x0000005900287308 */ /* 0x0000e20000000800 */
[C---:B--2---:R-:W-:Y:S01]  /*3960*/  FADD.FTZ R44, R8.reuse, R11 ;  /* 0x0000000b082c7221 */ /* 0x044fe20000010000 */
[----:B------:R-:W-:-:S06]  /*3970*/  F2FP.BF16.F32.PACK_AB R181, R8, R59 ;  /* 0x0000003b08b5723e */ /* 0x000fcc00000010ff */
[----:B------:R-:W2:Y:S01]  /*3980*/  MUFU.EX2 R91, R91 ;  /* 0x0000005b005b7308 */ /* 0x000ea20000000800 */
[----:B-1----:R-:W-:Y:S01]  /*3990*/  FADD.FTZ R3, R85, R44 ;  /* 0x0000002c55037221 */ /* 0x002fe20000010000 */
[----:B0-----:R-:W-:-:S06]  /*39a0*/  IMAD.MOV.U32 R89, RZ, RZ, R151 ;  /* 0x000000ffff597224 */ /* 0x001fcc00078e0097 */
[----:B------:R-:W0:Y:S01]  /*39b0*/  MUFU.EX2 R42, R83 ;  /* 0x00000053002a7308 */ /* 0x000e220000000800 */
[C---:B---3--:R-:W-:Y:S01]  /*39c0*/  FADD.FTZ R10, R40.reuse, R3 ;  /* 0x00000003280a7221 */ /* 0x048fe20000010000 */
[----:B------:R-:W-:-:S06]  /*39d0*/  F2FP.BF16.F32.PACK_AB R183, R40, R85 ;  /* 0x0000005528b7723e */ /* 0x000fcc00000010ff */
[----:B------:R-:W1:Y:S01]  /*39e0*/  MUFU.EX2 R93, R93 ;  /* 0x0000005d005d7308 */ /* 0x000e620000000800 */
[----:B--2---:R-:W-:-:S07]  /*39f0*/  FADD.FTZ R3, R91, R10 ;  /* 0x0000000a5b037221 */ /* 0x004fce0000010000 */
[----:B------:R-:W2:Y:S01]  /*3a00*/  MUFU.EX2 R20, R20 ;  /* 0x0000001400147308 */ /* 0x000ea20000000800 */
[C---:B0-----:R-:W-:Y:S01]  /*3a10*/  FADD.FTZ R10, R42.reuse, R3 ;  /* 0x000000032a0a7221 */ /* 0x041fe20000010000 */
[----:B------:R-:W-:Y:S02]  /*3a20*/  F2FP.BF16.F32.PACK_AB R185, R42, R91 ;  /* 0x0000005b2ab9723e */ /* 0x000fe400000010ff */
[----:B------:R-:W-:-:S04]  /*3a30*/  MOV R91, R151 ;  /* 0x00000097005b7202 */ /* 0x000fc80000000f00 */
[----:B------:R-:W0:Y:S01]  /*3a40*/  MUFU.EX2 R4, R87 ;  /* 0x0000005700047308 */ /* 0x000e220000000800 */
[----:B-1----:R-:W-:Y:S01]  /*3a50*/  FADD.FTZ R3, R93, R10 ;  /* 0x0000000a5d037221 */ /* 0x002fe20000010000 */
[C---:B--2---:R-:W-:Y:S01]  /*3a60*/  F2FP.BF16.F32.PACK_AB R186, R20.reuse, R145 ;  /* 0x0000009114ba723e */ /* 0x044fe200000010ff */
[----:B------:R-:W-:Y:S01]  /*3a70*/  FADD.FTZ R0, R20, R15 ;  /* 0x0000000f14007221 */ /* 0x000fe20000010000 */
[----:B------:R-:W-:Y:S01]  /*3a80*/  IMAD.MOV.U32 R145, RZ, RZ, R151 ;  /* 0x000000ffff917224 */ /* 0x000fe200078e0097 */
[C---:B0-----:R-:W-:Y:S01]  /*3a90*/  F2FP.BF16.F32.PACK_AB R187, R4.reuse, R93 ;  /* 0x0000005d04bb723e */ /* 0x041fe200000010ff */
[----:B------:R-:W-:Y:S01]  /*3aa0*/  FADD.FTZ R3, R4, R3 ;  /* 0x0000000304037221 */ /* 0x000fe20000010000 */
[----:B------:R-:W-:Y:S01]  /*3ab0*/  IMAD.MOV.U32 R93, RZ, RZ, R151 ;  /* 0x000000ffff5d7224 */ /* 0x000fe200078e0097 */
[----:B------:R-:W-:Y:S06]  /*3ac0*/  @!P1 BRA `(.L_x_6528) ;  /* 0x0000002800989947 */ /* 0x000fec0003800000 */
[----:B------:R-:W-:Y:S01]  /*3ad0*/  MOV R5, R9 ;  /* 0x0000000900057202 */ /* 0x000fe20000000f00 */
[----:B------:R-:W-:Y:S01]  /*3ae0*/  IMAD.MOV.U32 R4, RZ, RZ, R7 ;  /* 0x000000ffff047224 */ /* 0x000fe200078e0007 */
        /* <DEDUP_REMOVED lines=32> */
[----:B------:R-:W-:Y:S01]  /*3cf0*/  UIADD3 UR52, UR52, -0x2, URZ ;  /* 0xfffffffe34347890 */ /* 0x000fe2000fffe03f */
[----:B------:R-:W-:Y:S01]  /*3d00*/  UMOV UR53, UR44 ;  /* 0x0000002c00357c82 */ /* 0x000fe20008000000 */
[----:B------:R-:W-:Y:S01]  /*3d10*/  UMOV UR51, UR43 ;  /* 0x0000002b00337c82 */ /* 0x000fe20008000000 */
[----:B------:R-:W-:-:S09]  /*3d20*/  ULDC UR50, c[0x0][0x9d8] ;  /* 0x0002760000327ab9 */ /* 0x000fd20000000800 */
.L_x_6539:
[----:B------:R-:W-:Y:S01]  /*3d30*/  ISETP.NE.AND P2, PT, RZ, UR38, PT ;  /* 0x00000026ff007c0c */ /* 0x000fe2000bf45270 */
[----:B------:R-:W-:-:S04]  /*3d40*/  UISETP.NE.AND UP0, UPT, UR51, 0x1, UPT ;  /* 0x000000013300788c */ /* 0x000fc8000bf05270 */
[----:B------:R-:W-:-:S04]  /*3d50*/  USEL UR44, URZ, 0x1, UP0 ;  /* 0x000000013f2c7887 */ /* 0x000fc80008000000 */
[----:B------:R-:W-:-:S04]  /*3d60*/  ULOP3.LUT UR44, UR53, UR44, URZ, 0x3c, !UPT ;  /* 0x0000002c352c7292 */ /* 0x000fc8000f8e3c3f */
[----:B------:R-:W-:Y:S08]  /*3d70*/  @P2 BRA `(.L_x_6529) ;  /* 0x0000000000382947 */ /* 0x000ff00003800000 */
[----:B------:R-:W-:Y:S05]  /*3d80*/  @!P0 BRA `(.L_x_6530) ;  /* 0x0000000000048947 */ /* 0x000fea0003800000 */
[----:B------:R-:W-:Y:S01]  /*3d90*/  BPT.TRAP 0x1 ;  /* 0x000000040000795c */ /* 0x000fe20000300000 */
.L_x_6530:
        /* <DEDUP_REMOVED lines=9> */
.L_x_6531:
[----:B-1----:R-:W-:Y:S05]  /*3e30*/  @P1 BRA `(.L_x_6529) ;  /* 0x0000000000081947 */ /* 0x002fea0003800000 */
[----:B------:R-:W1:Y:S02]  /*3e40*/  SYNCS.PHASECHK.TRANS64.TRYWAIT P1, [UR6+0x28830], R6 ;  /* 0x02883006ff0075a7 */ /* 0x000e640008020146 */
[----:B-1----:R-:W-:Y:S05]  /*3e50*/  @!P1 BRA `(.L_x_6532) ;  /* 0x0000007c00889947 */ /* 0x002fea0003800000 */
.L_x_6529:
[----:B01----:R-:W-:Y:S01]  /*3e60*/  VIADD R6, R2, 0x8 ;  /* 0x0000000802067836 */ /* 0x003fe20000000000 */
[----:B------:R-:W-:Y:S01]  /*3e70*/  UIADD3 UR43, UR51, 0x1, URZ ;  /* 0x00000001332b7890 */ /* 0x000fe2000fffe03f */
[----:B------:R-:W-:Y:S01]  /*3e80*/  UMOV UR35, 0x40000040 ;  /* 0x4000004000237882 */ /* 0x000fe20000000000 */
[----:B------:R-:W-:Y:S02]  /*3e90*/  UMOV UR7, 0x40000040 ;  /* 0x4000004000077882 */ /* 0x000fe40000000000 */
[----:B------:R0:W-:Y:S01]  /*3ea0*/  BAR.SYNC.DEFER_BLOCKING R6, 0x100 ;  /* 0x000400060000751d */ /* 0x0001e20000010000 */
[----:B------:R-:W-:-:S04]  /*3eb0*/  UISETP.NE.AND UP0, UPT, UR43, 0x2, UPT ;  /* 0x000000022b00788c */ /* 0x000fc8000bf05270 */
[----:B------:R-:W-:Y:S01]  /*3ec0*/  USEL UR43, UR43, URZ, UP0 ;  /* 0x0000003f2b2b7287 */ /* 0x000fe20008000000 */
[----:B------:R-:W-:Y:S01]  /*3ed0*/  UMOV UR11, 0x40000040 ;  /* 0x40000040000b7882 */ /* 0x000fe20000000000 */
[----:B------:R-:W-:Y:S02]  /*3ee0*/  UMOV UR15, 0x40000040 ;  /* 0x40000040000f7882 */ /* 0x000fe40000000000 */
[----:B------:R-:W-:Y:S01]  /*3ef0*/  ULEA UR34, UR43, UR47, 0xb ;  /* 0x0000002f2b227291 */ /* 0x000fe2000f8e583f */
[----:B------:R-:W-:Y:S01]  /*3f00*/  UMOV UR19, 0x40000040 ;  /* 0x4000004000137882 */ /* 0x000fe20000000000 */
[----:B------:R-:W-:Y:S02]  /*3f10*/  UMOV UR23, 0x40000040 ;  /* 0x4000004000177882 */ /* 0x000fe40000000000 */
[----:B------:R-:W-:Y:S02]  /*3f20*/  UIADD3 UR6, UR34, 0x2, URZ ;  /* 0x0000000222067890 */ /* 0x000fe4000fffe03f */
[----:B------:R-:W-:-:S02]  /*3f30*/  UIADD3 UR10, UR34, 0x4, URZ ;  /* 0x00000004220a7890 */ /* 0x000fc4000fffe03f */
[----:B------:R-:W-:Y:S02]  /*3f40*/  UIADD3 UR14, UR34, 0x6, URZ ;  /* 0x00000006220e7890 */ /* 0x000fe4000fffe03f */
[----:B------:R-:W-:Y:S02]  /*3f50*/  UIADD3 UR18, UR34, 0x400, URZ ;  /* 0x0000040022127890 */ /* 0x000fe4000fffe03f */
[----:B------:R-:W-:Y:S02]  /*3f60*/  UIADD3 UR22, UR34, 0x402, URZ ;  /* 0x0000040222167890 */ /* 0x000fe4000fffe03f */
[----:B------:R-:W-:Y:S01]  /*3f70*/  UIADD3 UR26, UR34, 0x404, URZ ;  /* 0x00000404221a7890 */ /* 0x000fe2000fffe03f */
[----:B------:R-:W-:Y:S01]  /*3f80*/  WARPGROUP.ARRIVE ;  /* 0x00000000000079c5 */ /* 0x000fe20000000000 */
[----:B------:R-:W-:Y:S01]  /*3f90*/  UMOV UR27, 0x40000040 ;  /* 0x40000040001b7882 */ /* 0x000fe20000000000 */
[----:B------:R-:W-:Y:S01]  /*3fa0*/  UIADD3 UR30, UR34, 0x406, URZ ;  /* 0x00000406221e7890 */ /* 0x000fe2000fffe03f */
[----:B------:R-:W-:-:S03]  /*3fb0*/  UMOV UR31, 0x40000040 ;  /* 0x40000040001f7882 */ /* 0x000fc60000000000 */
[----:B------:R-:W-:Y:S03]  /*3fc0*/  HGMMA.64x128x16.F32.BF16 R24, gdesc[UR32], RZ, !UPT, gsb0 ;  /* 0x01e00000201879f0 */ /* 0x000fe6000c0018ff */
        /* <DEDUP_REMOVED lines=22> */
[----:B0-----:R-:W-:Y:S05]  /*4130*/  @P2 BRA `(.L_x_6533) ;  /* 0x00000000002c2947 */ /* 0x001fea0003800000 */
[----:B------:R-:W-:Y:S05]  /*4140*/  @!P0 BRA `(.L_x_6534) ;  /* 0x0000000000048947 */ /* 0x000fea0003800000 */
[----:B------:R-:W-:Y:S01]  /*4150*/  BPT.TRAP 0x1 ;  /* 0x000000040000795c */ /* 0x000fe20000300000 */
.L_x_6534:
[----:B------:R-:W-:Y:S01]  /*4160*/  ULEA UR6, UR51, UR39, 0x3 ;  /* 0x0000002733067291 */ /* 0x000fe2000f8e183f */
[----:B------:R-:W-:-:S04]  /*4170*/  MOV R6, UR53 ;  /* 0x0000003500067c02 */ /* 0x000fc80008000f00 */
[----:B------:R-:W-:-:S04]  /*4180*/  SHF.L.U32 R6, R6, 0x1f, RZ ;  /* 0x0000001f06067819 */ /* 0x000fc800000006ff */
[----:B------:R0:W1:Y:S01]  /*4190*/  SYNCS.PHASECHK.TRANS64.TRYWAIT P1, [UR6+0x28850], R6 ;  /* 0x02885006ff0075a7 */ /* 0x0000620008020146 */
[----:B------:R-:W-:Y:S05]  /*41a0*/  @!P0 BRA `(.L_x_6535) ;  /* 0x0000000000048947 */ /* 0x000fea0003800000 */
[----:B------:R-:W-:Y:S01]  /*41b0*/  BPT.TRAP 0x1 ;  /* 0x000000040000795c */ /* 0x000fe20000300000 */
.L_x_6535:
[----:B-1----:R-:W-:Y:S05]  /*41c0*/  @P1 BRA `(.L_x_6533) ;  /* 0x0000000000081947 */ /* 0x002fea0003800000 */
[----:B------:R-:W1:Y:S02]  /*41d0*/  SYNCS.PHASECHK.TRANS64.TRYWAIT P1, [UR6+0x28850], R6 ;  /* 0x02885006ff0075a7 */ /* 0x000e640008020146 */
[----:B-1----:R-:W-:Y:S05]  /*41e0*/  @!P1 BRA `(.L_x_6536) ;  /* 0x0000007800bc9947 */ /* 0x002fea0003800000 */
.L_x_6533:
[----:B------:R-:W-:Y:S01]  /*41f0*/  UIADD3 UR6, UR39, 0x400, URZ ;  /* 0x0000040027067890 */ /* 0x000fe2000fffe03f */
[----:B------:R-:W-:Y:S01]  /*4200*/  WARPGROUP.ARRIVE ;  /* 0x00000000000079c5 */ /* 0x000fe20000000000 */
[----:B------:R-:W-:Y:S01]  /*4210*/  UMOV UR7, 0x40000040 ;  /* 0x4000004000077882 */ /* 0x000fe20000000000 */
[----:B01----:R-:W-:Y:S01]  /*4220*/  IADD3 R6, -R2, 0xb, RZ ;  /* 0x0000000b02067810 */ /* 0x003fe20007ffe1ff */
[----:B------:R-:W-:-:S04]  /*4230*/  USHF.R.U32.HI UR6, URZ, 0x4, UR6 ;  /* 0x000000043f067899 */ /* 0x000fc80008011606 */
[----:B------:R-:W-:-:S04]  /*4240*/  ULOP3.LUT UR6, UR6, 0x3fff, URZ, 0xc0, !UPT ;  /* 0x00003fff06067892 */ /* 0x000fc8000f8ec03f */
[----:B------:R-:W-:-:S04]  /*4250*/  ULOP3.LUT UR6, UR6, 0x4000000, URZ, 0xfc, !UPT ;  /* 0x0400000006067892 */ /* 0x000fc8000f8efc3f */
[----:B------:R-:W-:-:S07]  /*4260*/  ULEA UR10, UR51, UR6, 0xb ;  /* 0x00000006330a7291 */ /* 0x000fce000f8e583f */
[----:B------:R-:W-:Y:S02]  /*4270*/  UMOV UR6, UR10 ;  /* 0x0000000a00067c82 */ /* 0x000fe40008000000 */
[----:B------:R-:W-:Y:S01]  /*4280*/  HGMMA.64x128x16.F32.BF16 R88, R156, gdesc[UR4].tnspB, R88, gsb0 ;  /* 0x41e000049c587df0 */ /* 0x000fe20008001858 */
[----:B------:R-:W-:Y:S01]  /*4290*/  UIADD3 UR6, UR10, 0x80, URZ ;  /* 0x000000800a067890 */ /* 0x000fe2000fffe03f */
[----:B------:R-:W-:Y:S01]  /*42a0*/  UMOV UR7, 0x40000040 ;  /* 0x4000004000077882 */ /* 0x000fe20000000000 */
[----:B------:R-:W-:Y:S02]  /*42b0*/  WARPGROUP.DEPBAR.LE gsb0, 0x0 ;  /* 0x00008000000079c5 */ /* 0x000fe40000010000 */
[----:B------:R-:W-:-:S07]  /*42c0*/  WARPGROUP.ARRIVE ;  /* 0x00000000000079c5 */ /* 0x000fce0000000000 */
        /* <DEDUP_REMOVED lines=30> */
[----:B------:R-:W-:Y:S03]  /*44b0*/  HGMMA.64x128x16.F32.BF16 R88, R184, gdesc[UR4].tnspB, R88, gsb0 ;  /* 0x41e00004b8587df0 */ /* 0x000fe60008001858 */
[----:B------:R-:W-:Y:S02]  /*44c0*/  WARPGROUP.DEPBAR.LE gsb0, 0x0 ;  /* 0x00008000000079c5 */ /* 0x000fe40000010000 */
[----:B------:R0:W-:Y:S06]  /*44d0*/  BAR.ARV R6, 0x100 ;  /* 0x000400060000751d */ /* 0x0001ec0000002000 */
[----:B------:R-:W-:Y:S05]  /*44e0*/  @!P0 BRA `(.L_x_6537) ;  /* 0x0000000000048947 */ /* 0x000fea0003800000 */
[----:B------:R-:W-:Y:S01]  /*44f0*/  BPT.TRAP 0x1 ;  /* 0x000000040000795c */ /* 0x000fe20000300000 */
.L_x_6537:
        /* <DEDUP_REMOVED lines=82> */
[----:B------:R-:W-:-:S04]  /*4a20*/  ULEA UR6, UR43, UR39, 0x3 ;  /* 0x000000272b067291 */ /* 0x000fc8000f8e183f */
[----:B------:R-:W1:Y:S01]  /*4a30*/  MUFU.TANH R21, R21 ;  /* 0x0000001500157308 */ /* 0x000e620000002400 */
[----:B--2---:R-:W-:Y:S01]  /*4a40*/  FMNMX.FTZ R10, R15, R10, !PT ;  /* 0x0000000a0f0a7209 */ /* 0x004fe20007810000 */
[----:B------:R-:W-:-:S04]  /*4a50*/  UIADD3 UR6, UR6, 0x28840, URZ ;  /* 0x0002884006067890 */ /* 0x000fc8000fffe03f */
[----:B------:R-:W-:Y:S02]  /*4a60*/  UPRMT UR6, UR37, 0x654, UR6 ;  /* 0x0000065425067896 */ /* 0x000fe40008000006 */
[----:B------:R-:W2:Y:S01]  /*4a70*/  MUFU.TANH R169, R169 ;  /* 0x000000a900a97308 */ /* 0x000ea20000002400 */
[----:B0-----:R-:W-:-:S06]  /*4a80*/  FMNMX.FTZ R6, R167, R6, !PT ;  /* 0x00000006a7067209 */ /* 0x001fcc0007810000 */
[----:B------:R-:W-:Y:S01]  /*4a90*/  SYNCS.ARRIVE.TRANS64.RED.A1T0 RZ, [UR6], RZ ;  /* 0x000000ffffff79a7 */ /* 0x000fe20008100406 */
        /* <DEDUP_REMOVED lines=103> */
[----:B-1----:R-:W-:Y:S02]  /*5110*/  FMNMX.FTZ R12, R211, R6, !PT ;  /* 0x00000006d30c7209 */ /* 0x002fe40007810000 */
[----:B------:R-:W1:Y:S03]  /*5120*/  LDC R6, c[0x0][0x988] ;  /* 0x00026200ff067b82 */ /* 0x000e660000000800 */
[----:B------:R-:W3:Y:S01]  /*5130*/  SHFL.BFLY PT, R7, R12, 0x2, 0x1f ;  /* 0x0c401f000c077f89 */ /* 0x000ee200000e0000 */
[----:B--2---:R-:W-:-:S04]  /*5140*/  FMNMX.FTZ R10, R83, R10, !PT ;  /* 0x0000000a530a7209 */ /* 0x004fc80007810000 */
[----:B0-----:R-:W-:-:S05]  /*5150*/  FMNMX.FTZ R10, R85, R10, !PT ;  /* 0x0000000a550a7209 */ /* 0x001fca0007810000 */
[----:B------:R-:W0:Y:S01]  /*5160*/  SHFL.BFLY PT, R9, R10, 0x2, 0x1f ;  /* 0x0c401f000a097f89 */ /* 0x000e2200000e0000 */
[----:B---3--:R-:W-:-:S05]  /*5170*/  FMNMX.FTZ R14, R12, R7, !PT ;  /* 0x000000070c0e7209 */ /* 0x008fca0007810000 */
        /* <DEDUP_REMOVED lines=10> */
[-CC-:B------:R-:W-:Y:S01]  /*5220*/  FFMA.FTZ R160, R165, R6.reuse, -R10.reuse ;  /* 0x00000006a5a07223 */ /* 0x180fe2000001080a */
[-CC-:B------:R-:W-:Y:S01]  /*5230*/  FFMA.FTZ R69, R73, R6.reuse, -R10.reuse ;  /* 0x0000000649457223 */ /* 0x180fe2000001080a */
[-CC-:B------:R-:W-:Y:S01]  /*5240*/  FFMA.FTZ R161, R167, R6.reuse, -R10.reuse ;  /* 0x00000006a7a17223 */ /* 0x180fe2000001080a */
[----:B0-----:R-:W-:Y:S01]  /*5250*/  FMNMX.FTZ R9, R20, R9, !PT ;  /* 0x0000000914097209 */ /* 0x001fe20007810000 */
[-CC-:B------:R-:W-:Y:S01]  /*5260*/  FFMA.FTZ R162, R169, R6.reuse, -R10.reuse ;  /* 0x00000006a9a27223 */ /* 0x180fe2000001080a */
[-CC-:B------:R-:W-:Y:S01]  /*5270*/  FFMA.FTZ R164, R173, R6.reuse, -R10.reuse ;  /* 0x00000006ada47223 */ /* 0x180fe2000001080a */
[-CC-:B------:R-:W-:Y:S01]  /*5280*/  FFMA.FTZ R165, R175, R6.reuse, -R10.reuse ;  /* 0x00000006afa57223 */ /* 0x180fe2000001080a */
[-CC-:B------:R-:W-:Y:S01]  /*5290*/  FFMA.FTZ R166, R177, R6.reuse, -R10.reuse ;  /* 0x00000006b1a67223 */ /* 0x180fe2000001080a */
[----:B------:R-:W-:Y:S01]  /*52a0*/  FADD.FTZ R87, -R9, R5 ;  /* 0x0000000509577221 */ /* 0x000fe20000010100 */
[-CC-:B------:R-:W-:Y:S01]  /*52b0*/  FFMA.FTZ R73, R77, R6.reuse, -R10.reuse ;  /* 0x000000064d497223 */ /* 0x180fe2000001080a */
        /* <DEDUP_REMOVED lines=23> */
[----:B------:R0:W-:Y:S03]  /*5430*/  MUFU.EX2 R5, R24 ;  /* 0x0000001800057308 */ /* 0x0001e60000000800 */
        /* <DEDUP_REMOVED lines=12> */
[-CC-:B0-----:R-:W-:Y:S01]  /*5500*/  FFMA.FTZ R24, R33, R6.reuse, -R10.reuse ;  /* 0x0000000621187223 */ /* 0x181fe2000001080a */
        /* <DEDUP_REMOVED lines=8> */
[----:B------:R-:W0:Y:S01]  /*5590*/  MUFU.EX2 R157, R157 ;  /* 0x0000009d009d7308 */ /* 0x000e220000000800 */
[----:B-1----:R-:W-:Y:S01]  /*55a0*/  FFMA.FTZ R0, R5, R0, R156 ;  /* 0x0000000005007223 */ /* 0x002fe2000001009c */
        /* <DEDUP_REMOVED lines=10> */
[----:B------:R-:W-:-:S04]  /*5650*/  FFMA.FTZ R83, R83, R6, -R10 ;  /* 0x0000000653537223 */ /* 0x000fc8000001080a */
[----:B------:R-:W2:Y:S01]  /*5660*/  MUFU.EX2 R8, R8 ;  /* 0x0000000800087308 */ /* 0x000ea20000000800 */
[----:B0-----:R-:W-:-:S07]  /*5670*/  FFMA.FTZ R3, R4, R3, R157 ;  /* 0x0000000304037223 */ /* 0x001fce000001009d */
[----:B------:R-:W0:Y:S01]  /*5680*/  MUFU.EX2 R158, R158 ;  /* 0x0000009e009e7308 */ /* 0x000e220000000800 */
[----:B-1----:R-:W-:-:S07]  /*5690*/  FADD.FTZ R35, R87, R0 ;  /* 0x0000000057237221 */ /* 0x002fce0000010000 */
[----:B------:R-:W1:Y:S01]  /*56a0*/  MUFU.EX2 R11, R11 ;  /* 0x0000000b000b7308 */ /* 0x000e620000000800 */
[----:B--2---:R-:W-:-:S07]  /*56b0*/  FADD.FTZ R0, R8, R3 ;  /* 0x0000000308007221 */ /* 0x004fce0000010000 */
[----:B------:R-:W2:Y:S01]  /*56c0*/  MUFU.EX2 R159, R159 ;  /* 0x0000009f009f7308 */ /* 0x000ea20000000800 */
[----:B0-----:R-:W-:Y:S01]  /*56d0*/  FADD.FTZ R36, R158, R35 ;  /* 0x000000239e247221 */ /* 0x001fe20000010000 */
[----:B------:R-:W-:-:S06]  /*56e0*/  FFMA.FTZ R35, R55, R6, -R10 ;  /* 0x0000000637237223 */ /* 0x000fcc000001080a */
        /* <DEDUP_REMOVED lines=12> */
[-CC-:B------:R-:W-:Y:S01]  /*57b0*/  FFMA.FTZ R36, R57, R6.reuse, -R10.reuse ;  /* 0x0000000639247223 */ /* 0x180fe2000001080a */
[----:B------:R-:W-:-:S05]  /*57c0*/  FFMA.FTZ R10, R85, R6, -R10 ;  /* 0x00000006550a7223 */ /* 0x000fca000001080a */
        /* <DEDUP_REMOVED lines=106> */
.L_x_6538:
[----:B------:R-:W-:Y:S01]  /*5e70*/  ULEA UR6, UR51, UR39, 0x3 ;  /* 0x0000002733067291 */ /* 0x000fe2000f8e183f */
[----:B------:R-:W-:Y:S01]  /*5e80*/  ISETP.LT.AND P1, PT, RZ, UR52, PT ;  /* 0x00000034ff007c0c */ /* 0x000fe2000bf21270 */
[----:B------:R-:W-:Y:S01]  /*5e90*/  UIADD3 UR7, UR52, -0x1, URZ ;  /* 0xffffffff34077890 */ /* 0x000fe2000fffe03f */
[----:B------:R-:W-:Y:S01]  /*5ea0*/  F2FP.BF16.F32.PACK_AB R158, R159, R158 ;  /* 0x0000009e9f9e723e */ /* 0x000fe200000010ff */
[----:B------:R-:W-:Y:S01]  /*5eb0*/  UIADD3 UR6, UR6, 0x28860, URZ ;  /* 0x0002886006067890 */ /* 0x000fe2000fffe03f */
[----:B------:R-:W-:Y:S01]  /*5ec0*/  F2FP.BF16.F32.PACK_AB R160, R161, R160 ;  /* 0x000000a0a1a0723e */ /* 0x000fe200000010ff */
[----:B------:R-:W-:Y:S01]  /*5ed0*/  UMOV UR53, UR44 ;  /* 0x0000002c00357c82 */ /* 0x000fe20008000000 */
[----:B------:R-:W-:Y:S01]  /*5ee0*/  UMOV UR51, UR43 ;  /* 0x0000002b00337c82 */ /* 0x000fe20008000000 */
[----:B------:R-:W-:Y:S01]  /*5ef0*/  UPRMT UR6, UR37, 0x654, UR6 ;  /* 0x0000065425067896 */ /* 0x000fe20008000006 */
[----:B------:R-:W-:Y:S01]  /*5f00*/  F2FP.BF16.F32.PACK_AB R162, R163, R162 ;  /* 0x000000a2a3a2723e */ /* 0x000fe200000010ff */
[----:B------:R-:W-:Y:S01]  /*5f10*/  UMOV UR52, UR7 ;  /* 0x0000000700347c82 */ /* 0x000fe20008000000 */
[----:B------:R-:W-:Y:S01]  /*5f20*/  F2FP.BF16.F32.PACK_AB R164, R165, R164 ;  /* 0x000000a4a5a4723e */ /* 0x000fe200000010ff */
[-C--:B------:R-:W-:Y:S01]  /*5f30*/  FMUL.FTZ R88, R88, R5.reuse ;  /* 0x0000000558587220 */ /* 0x080fe20000410000 */
[----:B------:R-:W-:Y:S01]  /*5f40*/  F2FP.BF16.F32.PACK_AB R166, R167, R166 ;  /* 0x000000a6a7a6723e */ /* 0x000fe200000010ff */
[-C--:B------:R-:W-:Y:S01]  /*5f50*/  FMUL.FTZ R89, R89, R5.reuse ;  /* 0x0000000559597220 */ /* 0x080fe20000410000 */
[----:B------:R-:W-:Y:S01]  /*5f60*/  F2FP.BF16.F32.PACK_AB R168, R169, R168 ;  /* 0x000000a8a9a8723e */ /* 0x000fe200000010ff */
[-C--:B------:R-:W-:Y:S01]  /*5f70*/  FMUL.FTZ R92, R92, R5.reuse ;  /* 0x000000055c5c7220 */ /* 0x080fe20000410000 */
[----:B------:R-:W-:Y:S01]  /*5f80*/  SYNCS.ARRIVE.TRANS64.RED.A1T0 RZ, [UR6], RZ ;  /* 0x000000ffffff79a7 */ /* 0x000fe20008100406 */
[----:B------:R-:W-:Y:S01]  /*5f90*/  F2FP.BF16.F32.PACK_AB R170, R171, R170 ;  /* 0x000000aaabaa723e */ /* 0x000fe200000010ff */
[-C--:B------:R-:W-:Y:S01]  /*5fa0*/  FMUL.FTZ R93, R93, R5.reuse ;  /* 0x000000055d5d7220 */ /* 0x080fe20000410000 */
        /* <DEDUP_REMOVED lines=87> */
[----:B------:R-:W-:Y:S06]  /*6520*/  @P1 BRA `(.L_x_6539) ;  /* 0xffffffd800001947 */ /* 0x000fec000383ffff */
.L_x_6528:
[----:B------:R-:W-:Y:S06]  /*6530*/  BAR.ARV 0x8, 0x180 ;  /* 0x0206000000007b1d */ /* 0x000fec0000002000 */
[----:B------:R-:W-:Y:S05]  /*6540*/  @!P0 BRA `(.L_x_6540) ;  /* 0x0000000000048947 */ /* 0x000fea0003800000 */
[----:B------:R-:W-:Y:S01]  /*6550*/  BPT.TRAP 0x1 ;  /* 0x000000040000795c */ /* 0x000fe20000300000 */
.L_x_6540:
[----:B------:R-:W-:Y:S01]  /*6560*/  ULEA UR10, UR43, UR39, 0x3 ;  /* 0x000000272b0a7291 */ /* 0x000fe2000f8e183f */
[----:B------:R-:W-:-:S05]  /*6570*/  IMAD.U32 R4, RZ, RZ, UR44 ;  /* 0x0000002cff047e24 */ /* 0x000fca000f8e00ff */
[----:B------:R-:W-:-:S04]  /*6580*/  SHF.L.U32 R4, R4, 0x1f, RZ ;  /* 0x0000001f04047819 */ /* 0x000fc800000006ff */
[----:B------:R0:W1:Y:S01]  /*6590*/  SYNCS.PHASECHK.TRANS64.TRYWAIT P1, [UR10+0x28850], R4 ;  /* 0x02885004ff0075a7 */ /* 0x000062000802014a */
[----:B------:R-:W-:Y:S05]  /*65a0*/  @!P0 BRA `(.L_x_6541) ;  /* 0x0000000000048947 */ /* 0x000fea0003800000 */
[----:B------:R-:W-:Y:S01]  /*65b0*/  BPT.TRAP 0x1 ;  /* 0x000000040000795c */ /* 0x000fe20000300000 */
.L_x_6541:
[----:B-1----:R-:W-:Y:S05]  /*65c0*/  @P1 BRA `(.L_x_6542) ;  /* 0x0000000000081947 */ /* 0x002fea0003800000 */
[----:B------:R-:W1:Y:S02]  /*65d0*/  SYNCS.PHASECHK.TRANS64.TRYWAIT P1, [UR10+0x28850], R4 ;  /* 0x02885004ff0075a7 */ /* 0x000e64000802014a */
[----:B-1----:R-:W-:Y:S05]  /*65e0*/  @!P1 BRA `(.L_x_6543) ;  /* 0x0000005400d49947 */ /* 0x002fea0003800000 */
.L_x_6542:
[----:B------:R-:W-:Y:S01]  /*65f0*/  UIADD3 UR4, UR39, 0x400, URZ ;  /* 0x0000040027047890 */ /* 0x000fe2000fffe03f */
[----:B------:R-:W-:Y:S01]  /*6600*/  WARPGROUP.ARRIVE ;  /* 0x00000000000079c5 */ /* 0x000fe20000000000 */
[----:B------:R-:W-:Y:S01]  /*6610*/  UMOV UR7, 0x40000040 ;  /* 0x4000004000077882 */ /* 0x000fe20000000000 */
[----:B-1----:R-:W1:Y:S01]  /*6620*/  SHFL.BFLY PT, R5, R0, 0x2, 0x1f ;  /* 0x0c401f0000057f89 */ /* 0x002e6200000e0000 */
[----:B------:R-:W-:Y:S01]  /*6630*/  USHF.R.U32.HI UR4, URZ, 0x4, UR4 ;  /* 0x000000043f047899 */ /* 0x000fe20008011604 */
[----:B------:R-:W-:Y:S02]  /*6640*/  MOV R61, RZ ;  /* 0x000000ff003d7202 */ /* 0x000fe40000000f00 */
[----:B0-----:R-:W0:Y:S01]  /*6650*/  SHFL.BFLY PT, R4, R3, 0x2, 0x1f ;  /* 0x0c401f0003047f89 */ /* 0x001e2200000e0000 */
[----:B------:R-:W-:-:S04]  /*6660*/  ULOP3.LUT UR4, UR4, 0x3fff, URZ, 0xc0, !UPT ;  /* 0x00003fff04047892 */ /* 0x000fc8000f8ec03f */
[----:B------:R-:W-:-:S04]  /*6670*/  ULOP3.LUT UR4, UR4, 0x4000000, URZ, 0xfc, !UPT ;  /* 0x0400000004047892 */ /* 0x000fc8000f8efc3f */
[----:B------:R-:W-:-:S07]  /*6680*/  ULEA UR4, UR43, UR4, 0xb ;  /* 0x000000042b047291 */ /* 0x000fce000f8e583f */
[----:B------:R-:W-:Y:S02]  /*6690*/  UMOV UR6, UR4 ;  /* 0x0000000400067c82 */ /* 0x000fe40008000000 */
[----:B------:R-:W-:Y:S01]  /*66a0*/  HGMMA.64x128x16.F32.BF16 R88, R156, gdesc[UR4].tnspB, R88, gsb0 ;  /* 0x41e000049c587df0 */ /* 0x000fe20008001858 */
[----:B------:R-:W-:Y:S01]  /*66b0*/  UIADD3 UR6, UR4, 0x80, URZ ;  /* 0x0000008004067890 */ /* 0x000fe2000fffe03f */
[----:B-1----:R-:W-:Y:S01]  /*66c0*/  FADD.FTZ R5, R5, R0 ;  /* 0x0000000005057221 */ /* 0x002fe20000010000 */
[----:B------:R-:W-:Y:S01]  /*66d0*/  UMOV UR7, 0x40000040 ;  /* 0x4000004000077882 */ /* 0x000fe20000000000 */
[----:B------:R-:W-:Y:S02]  /*66e0*/  IMAD.MOV.U32 R0, RZ, RZ, -0x800000 ;  /* 0xff800000ff007424 */ /* 0x000fe400078e00ff */
[----:B0-----:R-:W-:Y:S01]  /*66f0*/  FADD.FTZ R8, R4, R3 ;  /* 0x0000000304087221 */ /* 0x001fe20000010000 */
[----:B------:R-:W-:Y:S01]  /*6700*/  IMAD.MOV.U32 R3, RZ, RZ, -0x800000 ;  /* 0xff800000ff037424 */ /* 0x000fe200078e00ff */
[----:B------:R-:W0:Y:S04]  /*6710*/  SHFL.BFLY PT, R4, R5, 0x1, 0x1f ;  /* 0x0c201f0005047f89 */ /* 0x000e2800000e0000 */
[----:B------:R-:W1:Y:S01]  /*6720*/  SHFL.BFLY PT, R11, R8, 0x1, 0x1f ;  /* 0x0c201f00080b7f89 */ /* 0x000e6200000e0000 */
[----:B0-----:R-:W-:Y:S01]  /*6730*/  FADD.FTZ R13, R5, R4 ;  /* 0x00000004050d7221 */ /* 0x001fe20000010000 */
[----:B-1----:R-:W-:-:S04]  /*6740*/  FADD.FTZ R14, R8, R11 ;  /* 0x0000000b080e7221 */ /* 0x002fc80000010000 */
[----:B------:R-:W-:Y:S01]  /*6750*/  FSETP.NE.FTZ.AND P1, PT, R13, RZ, PT ;  /* 0x000000ff0d00720b */ /* 0x000fe20003f35000 */
[----:B------:R-:W-:Y:S01]  /*6760*/  IMAD.MOV.U32 R11, RZ, RZ, RZ ;  /* 0x000000ffff0b7224 */ /* 0x000fe200078e00ff */
        /* <DEDUP_REMOVED lines=36> */
[----:B------:R-:W-:Y:S01]  /*69b0*/  UIADD3 UR4, UR4, 0x380, URZ ;  /* 0x0000038004047890 */ /* 0x000fe2000fffe03f */
[----:B------:R-:W-:Y:S02]  /*69c0*/  WARPGROUP.DEPBAR.LE gsb0, 0x0 ;  /* 0x00008000000079c5 */ /* 0x000fe40000010000 */
[----:B------:R-:W-:-:S06]  /*69d0*/  WARPGROUP.ARRIVE ;  /* 0x00000000000079c5 */ /* 0x000fcc0000000000 */
[----:B------:R-:W-:Y:S01]  /*69e0*/  HGMMA.64x128x16.F32.BF16 R88, R180, gdesc[UR4].tnspB, R88, gsb0 ;  /* 0x41e00004b4587df0 */ /* 0x000fe20008001858 */
[----:B------:R-:W-:Y:S01]  /*69f0*/  UMOV UR6, UR4 ;  /* 0x0000000400067c82 */ /* 0x000fe20008000000 */
[----:B------:R-:W-:Y:S01]  /*6a00*/  UMOV UR7, 0x40000040 ;  /* 0x4000004000077882 */ /* 0x000fe20000000000 */
[----:B------:R-:W-:Y:S02]  /*6a10*/  WARPGROUP.DEPBAR.LE gsb0, 0x0 ;  /* 0x00008000000079c5 */ /* 0x000fe40000010000 */
[----:B------:R-:W-:-:S07]  /*6a20*/  WARPGROUP.ARRIVE ;  /* 0x00000000000079c5 */ /* 0x000fce0000000000 */
[----:B------:R-:W-:Y:S03]  /*6a30*/  HGMMA.64x128x16.F32.BF16 R88, R184, gdesc[UR4].tnspB, R88, gsb0 ;  /* 0x41e00004b8587df0 */ /* 0x000fe60008001858 */
[----:B------:R-:W-:Y:S02]  /*6a40*/  WARPGROUP.DEPBAR.LE gsb0, 0x0 ;  /* 0x00008000000079c5 */ /* 0x000fe40000010000 */
[----:B0-23--:R-:W-:Y:S05]  /*6a50*/  @!P0 BRA `(.L_x_6544) ;  /* 0x0000000000048947 */ /* 0x00dfea0003800000 */
[----:B------:R-:W-:Y:S01]  /*6a60*/  BPT.TRAP 0x1 ;  /* 0x000000040000795c */ /* 0x000fe20000300000 */
.L_x_6544:
[----:B------:R-:W0:Y:S01]  /*6a70*/  S2UR UR6, SR_SWINHI ;  /* 0x00000000000679c3 */ /* 0x000e220000002f00 */
[----:B------:R-:W-:Y:S01]  /*6a80*/  IMAD R9, R17, 0x40, R22 ;  /* 0x0000004011097824 */ /* 0x000fe200078e0216 */
[----:B------:R-:W-:Y:S01]  /*6a90*/  ULDC UR7, c[0x0][0xc44] ;  /* 0x0003110000077ab9 */ /* 0x000fe20000000800 */
[----:B------:R-:W-:Y:S01]  /*6aa0*/  FMUL.FTZ R62, R113, R61 ;  /* 0x0000003d713e7220 */ /* 0x000fe20000410000 */
[-C--:B------:R-:W-:Y:S01]  /*6ab0*/  FMUL.FTZ R113, R98, R11.reuse ;  /* 0x0000000b62717220 */ /* 0x080fe20000410000 */
[----:B------:R-:W-:Y:S01]  /*6ac0*/  FMUL.FTZ R98, R103, R11 ;  /* 0x0000000b67627220 */ /* 0x000fe20000410000 */
[----:B------:R-:W-:Y:S01]  /*6ad0*/  ULDC.64 UR8, c[0x0][0xb90] ;  /* 0x0002e40000087ab9 */ /* 0x000fe20000000a00 */
[----:B------:R-:W-:Y:S01]  /*6ae0*/  FMUL.FTZ R69, R108, R61 ;  /* 0x0000003d6c457220 */ /* 0x000fe20000410000 */
[----:B------:R-:W1:Y:S01]  /*6af0*/  LDC R59, c[0x0][0xbe8] ;  /* 0x0002fa00ff3b7b82 */ /* 0x000e620000000800 */
[-C--:B------:R-:W-:Y:S01]  /*6b00*/  FMUL.FTZ R108, R99, R11.reuse ;  /* 0x0000000b636c7220 */ /* 0x080fe20000410000 */
[----:B------:R-:W-:Y:S01]  /*6b10*/  FMUL.FTZ R99, R110, R11 ;  /* 0x0000000b6e637220 */ /* 0x000fe20000410000 */
[-C--:B------:R-:W-:Y:S01]  /*6b20*/  FMUL.FTZ R7, R92, R61.reuse ;  /* 0x0000003d5c077220 */ /* 0x080fe20000410000 */
[----:B------:R-:W-:Y:S01]  /*6b30*/  FMUL.FTZ R68, R109, R61 ;  /* 0x0000003d6d447220 */ /* 0x000fe20000410000 */
[-C--:B------:R-:W-:Y:S01]  /*6b40*/  FMUL.FTZ R92, R111, R11.reuse ;  /* 0x0000000b6f5c7220 */ /* 0x080fe20000410000 */
[-C--:B------:R-:W-:Y:S01]  /*6b50*/  FMUL.FTZ R109, R94, R11.reuse ;  /* 0x0000000b5e6d7220 */ /* 0x080fe20000410000 */
[----:B------:R-:W-:Y:S01]  /*6b60*/  FMUL.FTZ R94, R107, R11 ;  /* 0x0000000b6b5e7220 */ /* 0x000fe20000410000 */
[----:B------:R-:W2:Y:S01]  /*6b70*/  LDC R103, c[0x0][0xc38] ;  /* 0x00030e00ff677b82 */ /* 0x000ea20000000800 */
        /* <DEDUP_REMOVED lines=9> */
[-C--:B------:R-:W-:Y:S01]  /*6c10*/  FMUL.FTZ R72, R97, R61.reuse ;  /* 0x0000003d61487220 */ /* 0x080fe20000410000 */
[----:B------:R-:W-:Y:S01]  /*6c20*/  MOV R36, UR4 ;  /* 0x0000000400247c02 */ /* 0x000fe20008000f00 */
[----:B------:R-:W-:Y:S01]  /*6c30*/  IMAD.U32 R37, RZ, RZ, UR5 ;  /* 0x00000005ff257e24 */ /* 0x000fe2000f8e00ff */
[----:B------:R-:W-:Y:S01]  /*6c40*/  UIADD3 UR4, -UR40, URZ, URZ ;  /* 0x0000003f28047290 */ /* 0x000fe2000fffe13f */
[-C--:B------:R-:W-:Y:S01]  /*6c50*/  FMUL.FTZ R70, R101, R61.reuse ;  /* 0x0000003d65467220 */ /* 0x080fe20000410000 */
[----:B------:R-:W-:Y:S01]  /*6c60*/  FMUL.FTZ R64, R117, R61 ;  /* 0x0000003d75407220 */ /* 0x000fe20000410000 */
[----:B------:R-:W-:Y:S01]  /*6c70*/  IMAD.WIDE R4, R152, 0x2, R36 ;  /* 0x0000000298047825 */ /* 0x000fe200078e0224 */
[----:B------:R-:W-:-:S03]  /*6c80*/  UIMAD UR7, UR7, UR4, UR42 ;  /* 0x00000004070772a4 */ /* 0x000fc6000f8e022a */
[-C--:B------:R-:W-:Y:S01]  /*6c90*/  FMUL.FTZ R100, R91, R11.reuse ;  /* 0x0000000b5b647220 */ /* 0x080fe20000410000 */
[-C--:B------:R-:W-:Y:S01]  /*6ca0*/  FMUL.FTZ R105, R90, R11.reuse ;  /* 0x0000000b5a697220 */ /* 0x080fe20000410000 */
[----:B------:R-:W-:Y:S01]  /*6cb0*/  IMAD.WIDE R36, R9, 0x2, R36 ;  /* 0x0000000209247825 */ /* 0x000fe200078e0224 */
[C---:B------:R-:W-:Y:S01]  /*6cc0*/  IADD3 R31, P1, R4.reuse, 0x4040, RZ ;  /* 0x00004040041f7810 */ /* 0x040fe20007f3e0ff */
[----:B------:R-:W-:Y:S01]  /*6cd0*/  UIMAD.WIDE.U32 UR4, UR7, UR8, URZ ;  /* 0x00000008070472a5 */ /* 0x000fe2000f8e003f */
[----:B------:R-:W-:Y:S01]  /*6ce0*/  IADD3 R13, P6, R4, 0x20, RZ ;  /* 0x00000020040d7810 */ /* 0x000fe20007fde0ff */
[----:B------:R-:W-:Y:S01]  /*6cf0*/  FMUL.FTZ R104, R95, R11 ;  /* 0x0000000b5f687220 */ /* 0x000fe20000410000 */
[----:B------:R-:W-:Y:S01]  /*6d00*/  IADD3.X R43, RZ, R5, RZ, P1, !PT ;  /* 0x00000005ff2b7210 */ /* 0x000fe20000ffe4ff */
[-C--:B------:R-:W-:Y:S01]  /*6d10*/  FMUL.FTZ R117, R102, R11.reuse ;  /* 0x0000000b66757220 */ /* 0x080fe20000410000 */
[----:B-1----:R-:W-:Y:S01]  /*6d20*/  ISETP.NE.AND P1, PT, R59, 0x1, PT ;  /* 0x000000013b00780c */ /* 0x002fe20003f25270 */
[----:B------:R-:W-:Y:S01]  /*6d30*/  IMAD.X R15, RZ, RZ, R5, P6 ;  /* 0x000000ffff0f7224 */ /* 0x000fe200030e0605 */
[----:B------:R-:W-:Y:S01]  /*6d40*/  LOP3.LUT R12, R31, 0x380, RZ, 0xc0, !PT ;  /* 0x000003801f0c7812 */ /* 0x000fe200078ec0ff */
[-C--:B------:R-:W-:Y:S01]  /*6d50*/  FMUL.FTZ R101, R106, R11.reuse ;  /* 0x0000000b6a657220 */ /* 0x080fe20000410000 */
[----:B------:R-:W-:Y:S01]  /*6d60*/  IADD3 R35, P6, R36, 0x1000, RZ ;  /* 0x0000100024237810 */ /* 0x000fe20007fde0ff */
[-C--:B------:R-:W-:Y:S01]  /*6d70*/  FMUL.FTZ R88, R115, R11.reuse ;  /* 0x0000000b73587220 */ /* 0x080fe20000410000 */
[----:B------:R-:W-:Y:S01]  /*6d80*/  SHF.R.U64 R12, R12, 0x3, RZ ;  /* 0x000000030c0c7819 */ /* 0x000fe200000012ff */
[-C--:B------:R-:W-:Y:S01]  /*6d90*/  FMUL.FTZ R97, R114, R11.reuse ;  /* 0x0000000b72617220 */ /* 0x080fe20000410000 */
[----:B------:R-:W-:Y:S01]  /*6da0*/  IADD3 R45, P0, R4, 0x4060, RZ ;  /* 0x00004060042d7810 */ /* 0x000fe20007f1e0ff */
[----:B------:R-:W-:Y:S01]  /*6db0*/  FMUL.FTZ R90, R119, R11 ;  /* 0x0000000b775a7220 */ /* 0x000fe20000410000 */
[----:B------:R-:W-:Y:S01]  /*6dc0*/  LOP3.LUT R42, R12, R31, RZ, 0x3c, !PT ;  /* 0x0000001f0c2a7212 */ /* 0x000fe200078e3cff */
[----:B------:R-:W-:Y:S01]  /*6dd0*/  IMAD.U32 R12, RZ, RZ, UR4 ;  /* 0x00000004ff0c7e24 */ /* 0x000fe2000f8e00ff */
[----:B------:R-:W-:Y:S01]  /*6de0*/  LOP3.LUT R34, R35, 0x380, RZ, 0xc0, !PT ;  /* 0x0000038023227812 */ /* 0x000fe200078ec0ff */
[----:B------:R-:W-:Y:S01]  /*6df0*/  UIADD3 UR4, UR10, 0x28860, URZ ;  /* 0x000288600a047890 */ /* 0x000fe2000fffe03f */
[----:B------:R-:W-:Y:S01]  /*6e00*/  LOP3.LUT R9, R4, 0x380, RZ, 0xc0, !PT ;  /* 0x0000038004097812 */ /* 0x000fe200078ec0ff */
[----:B------:R-:W0:Y:S01]  /*6e10*/  @P1 LDC R110, c[0x0][0xbec] ;  /* 0x0002fb00ff6e1b82 */ /* 0x000e220000000800 */
[----:B------:R-:W-:Y:S01]  /*6e20*/  LOP3.LUT R44, R45, 0x380, RZ, 0xc0, !PT ;  /* 0x000003802d2c7812 */ /* 0x000fe200078ec0ff */
[----:B------:R-:W-:Y:S01]  /*6e30*/  UPRMT UR4, UR37, 0x654, UR4 ;  /* 0x0000065425047896 */ /* 0x000fe20008000004 */
[----:B------:R-:W-:Y:S01]  /*6e40*/  SHF.R.U64 R34, R34, 0x3, RZ ;  /* 0x0000000322227819 */ /* 0x000fe200000012ff */
[-C--:B------:R-:W-:Y:S01]  /*6e50*/  FMUL.FTZ R95, R118, R11.reuse ;  /* 0x0000000b765f7220 */ /* 0x080fe20000410000 */
[----:B------:R-:W-:Y:S01]  /*6e60*/  SHF.R.U64 R9, R9, 0x3, RZ ;  /* 0x0000000309097819 */ /* 0x000fe200000012ff */
[-C--:B------:R-:W-:Y:S01]  /*6e70*/  FMUL.FTZ R80, R123, R11.reuse ;  /* 0x0000000b7b507220 */ /* 0x080fe20000410000 */
[----:B------:R-:W-:Y:S01]  /*6e80*/  SHF.R.U64 R44, R44, 0x3, RZ ;  /* 0x000000032c2c7819 */ /* 0x000fe200000012ff */
[----:B------:R-:W1:Y:S01]  /*6e90*/  @P1 LDC R111, c[0x0][0xbf0] ;  /* 0x0002fc00ff6f1b82 */ /* 0x000e620000000800 */
[----:B------:R-:W-:Y:S01]  /*6ea0*/  IADD3 R29, P2, R4, 0x4020, RZ ;  /* 0x00004020041d7810 */ /* 0x000fe20007f5e0ff */
[-C--:B------:R-:W-:Y:S01]  /*6eb0*/  FMUL.FTZ R93, R122, R11.reuse ;  /* 0x0000000b7a5d7220 */ /* 0x080fe20000410000 */
[C---:B------:R-:W-:Y:S01]  /*6ec0*/  IADD3 R27, P3, R4.reuse, 0x4000, RZ ;  /* 0x00004000041b7810 */ /* 0x040fe20007f7e0ff */
[-C--:B------:R-:W-:Y:S01]  /*6ed0*/  FMUL.FTZ R79, R127, R11.reuse ;  /* 0x0000000b7f4f7220 */ /* 0x080fe20000410000 */
[----:B------:R-:W-:Y:S01]  /*6ee0*/  IADD3 R25, P4, R4, 0x60, RZ ;  /* 0x0000006004197810 */ /* 0x000fe20007f9e0ff */
[-C--:B------:R-:W-:Y:S01]  /*6ef0*/  FMUL.FTZ R86, R126, R11.reuse ;  /* 0x0000000b7e567220 */ /* 0x080fe20000410000 */
[----:B------:R-:W-:Y:S01]  /*6f00*/  IADD3 R21, P5, R4, 0x40, RZ ;  /* 0x0000004004157810 */ /* 0x000fe20007fbe0ff */
[----:B------:R-:W-:Y:S01]  /*6f10*/  FMUL.FTZ R76, R131, R11 ;  /* 0x0000000b834c7220 */ /* 0x000fe20000410000 */
[----:B------:R-:W-:Y:S01]  /*6f20*/  LOP3.LUT R34, R34, R35, RZ, 0x3c, !PT ;  /* 0x0000002322227212 */ /* 0x000fe200078e3cff */
[----:B------:R-:W-:Y:S01]  /*6f30*/  IMAD.X R35, RZ, RZ, R37, P6 ;  /* 0x000000ffff237224 */ /* 0x000fe200030e0625 */
[----:B------:R-:W-:Y:S01]  /*6f40*/  LOP3.LUT R4, R9, R4, RZ, 0x3c, !PT ;  /* 0x0000000409047212 */ /* 0x000fe200078e3cff */
[-C--:B------:R-:W-:Y:S01]  /*6f50*/  FMUL.FTZ R91, R130, R11.reuse ;  /* 0x0000000b825b7220 */ /* 0x080fe20000410000 */
[----:B------:R-:W-:Y:S01]  /*6f60*/  IADD3 R107, P6, R36, 0x7000, RZ ;  /* 0x00007000246b7810 */ /* 0x000fe20007fde0ff */
[-C--:B------:R-:W-:Y:S01]  /*6f70*/  FMUL.FTZ R78, R135, R11.reuse ;  /* 0x0000000b874e7220 */ /* 0x080fe20000410000 */
[----:B------:R-:W-:Y:S01]  /*6f80*/  IADD3 R96, RZ, -UR42, RZ ;  /* 0x8000002aff607c10 */ /* 0x000fe2000fffe0ff */
        /* <DEDUP_REMOVED lines=9> */
[----:B------:R-:W-:Y:S01]  /*7020*/  LOP3.LUT R44, R44, R45, RZ, 0x3c, !PT ;  /* 0x0000002d2c2c7212 */ /* 0x000fe200078e3cff */
[--C-:B------:R-:W-:Y:S01]  /*7030*/  IMAD.X R45, RZ, RZ, R5.reuse, P0 ;  /* 0x000000ffff2d7224 */ /* 0x100fe200000e0605 */
[-C--:B------:R-:W-:Y:S01]  /*7040*/  IADD3.X R11, RZ, R5.reuse, RZ, P4, !PT ;  /* 0x00000005ff0b7210 */ /* 0x080fe200027fe4ff */
[--C-:B------:R-:W-:Y:S01]  /*7050*/  IMAD.X R41, RZ, RZ, R5.reuse, P2 ;  /* 0x000000ffff297224 */ /* 0x100fe200010e0605 */
[----:B------:R-:W-:Y:S01]  /*7060*/  MOV R106, R4 ;  /* 0x00000004006a7202 */ /* 0x000fe20000000f00 */
[--C-:B------:R-:W-:Y:S01]  /*7070*/  IMAD.X R39, RZ, RZ, R5.reuse, P3 ;  /* 0x000000ffff277224 */ /* 0x100fe200018e0605 */
[----:B------:R-:W-:Y:S01]  /*7080*/  LOP3.LUT R10, R29, 0x380, RZ, 0xc0, !PT ;  /* 0x000003801d0a7812 */ /* 0x000fe200078ec0ff */
[----:B------:R-:W-:Y:S01]  /*7090*/  IMAD.X R9, RZ, RZ, R5, P5 ;  /* 0x000000ffff097224 */ /* 0x000fe200028e0605 */
[----:B------:R-:W-:Y:S01]  /*70a0*/  LOP3.LUT R5, R107, 0x380, RZ, 0xc0, !PT ;  /* 0x000003806b057812 */ /* 0x000fe200078ec0ff */
[----:B------:R-:W-:Y:S01]  /*70b0*/  SYNCS.ARRIVE.TRANS64.RED.A1T0 RZ, [UR4], RZ ;  /* 0x000000ffffff79a7 */ /* 0x000fe20008100404 */
[----:B--2---:R-:W-:Y:S01]  /*70c0*/  IMAD R96, R103, R96, UR41 ;  /* 0x0000002967607e24 */ /* 0x004fe2000f8e0260 */
[----:B------:R-:W-:Y:S01]  /*70d0*/  LOP3.LUT R8, R27, 0x380, RZ, 0xc0, !PT ;  /* 0x000003801b087812 */ /* 0x000fe200078ec0ff */
[----:B------:R-:W-:Y:S01]  /*70e0*/  USHF.R.S32.HI UR11, URZ, 0x1f, UR7 ;  /* 0x0000001f3f0b7899 */ /* 0x000fe20008011407 */
[----:B------:R-:W-:Y:S01]  /*70f0*/  F2FP.BF16.F32.PACK_AB R4, R20, R77 ;  /* 0x0000004d1404723e */ /* 0x000fe200000010ff */
[----:B------:R-:W-:Y:S01]  /*7100*/  USHF.R.S32.HI UR10, URZ, 0x1f, UR40 ;  /* 0x0000001f3f0a7899 */ /* 0x000fe20008011428 */
[----:B------:R-:W-:Y:S01]  /*7110*/  SHF.R.U64 R10, R10, 0x3, RZ ;  /* 0x000000030a0a7819 */ /* 0x000fe200000012ff */
[----:B------:R-:W-:Y:S01]  /*7120*/  UIMAD UR6, UR11, UR8, URZ ;  /* 0x000000080b0672a4 */ /* 0x000fe2000f8e023f */
[----:B------:R-:W2:Y:S01]  /*7130*/  LDC.64 R102, c[0x0][0xb98] ;  /* 0x0002e600ff667b82 */ /* 0x000ea20000000a00 */
[----:B------:R-:W-:Y:S01]  /*7140*/  SHF.R.U64 R20, R5, 0x3, RZ ;  /* 0x0000000305147819 */ /* 0x000fe200000012ff */
[----:B------:R-:W-:Y:S01]  /*7150*/  FMUL.FTZ R67, R112, R61 ;  /* 0x0000003d70437220 */ /* 0x000fe20000410000 */
[----:B------:R-:W-:Y:S01]  /*7160*/  SHF.R.U64 R8, R8, 0x3, RZ ;  /* 0x0000000308087819 */ /* 0x000fe200000012ff */
[----:B------:R-:W-:Y:S01]  /*7170*/  UIMAD UR6, UR7, UR9, UR6 ;  /* 0x00000009070672a4 */ /* 0x000fe2000f8e0206 */
[----:B------:R-:W-:Y:S01]  /*7180*/  LOP3.LUT R40, R10, R29, RZ, 0x3c, !PT ;  /* 0x0000001d0a287212 */ /* 0x000fe200078e3cff */
[----:B------:R-:W-:Y:S01]  /*7190*/  FMUL.FTZ R65, R116, R61 ;  /* 0x0000003d74417220 */ /* 0x000fe20000410000 */
[----:B------:R-:W-:Y:S01]  /*71a0*/  LOP3.LUT R20, R20, R107, RZ, 0x3c, !PT ;  /* 0x0000006b14147212 */ /* 0x000fe200078e3cff */
[----:B------:R-:W-:Y:S01]  /*71b0*/  IMAD R107, R96, 0x80, R16 ;  /* 0x00000080606b7824 */ /* 0x000fe200078e0210 */
[----:B------:R-:W-:Y:S01]  /*71c0*/  LOP3.LUT R10, R25, 0x380, RZ, 0xc0, !PT ;  /* 0x00000380190a7812 */ /* 0x000fe200078ec0ff */
[----:B------:R-:W-:Y:S01]  /*71d0*/  UIADD3 UR6, UR5, UR6, URZ ;  /* 0x0000000605067290 */ /* 0x000fe2000fffe03f */
[----:B------:R-:W-:Y:S01]  /*71e0*/  LOP3.LUT R38, R8, R27, RZ, 0x3c, !PT ;  /* 0x0000001b08267212 */ /* 0x000fe200078e3cff */
[-C--:B------:R-:W-:Y:S01]  /*71f0*/  FMUL.FTZ R60, R121, R61.reuse ;  /* 0x0000003d793c7220 */ /* 0x080fe20000410000 */
[----:B------:R-:W-:Y:S01]  /*7200*/  LOP3.LUT R8, R13, 0x380, RZ, 0xc0, !PT ;  /* 0x000003800d087812 */ /* 0x000fe200078ec0ff */
[----:B------:R-:W-:Y:S01]  /*7210*/  FMUL.FTZ R63, R120, R61 ;  /* 0x0000003d783f7220 */ /* 0x000fe20000410000 */
[----:B------:R-:W-:Y:S01]  /*7220*/  MOV R77, R44 ;  /* 0x0000002c004d7202 */ /* 0x000fe20000000f00 */
[----:B0-----:R-:W-:Y:S01]  /*7230*/  @P1 IMAD.HI.U32 R44, R107, R110, RZ ;  /* 0x0000006e6b2c1227 */ /* 0x001fe200078e00ff */
[----:B------:R-:W-:-:S03]  /*7240*/  SHF.R.U64 R10, R10, 0x3, RZ ;  /* 0x000000030a0a7819 */ /* 0x000fc600000012ff */
[----:B------:R-:W-:Y:S01]  /*7250*/  FMUL.FTZ R51, R125, R61 ;  /* 0x0000003d7d337220 */ /* 0x000fe20000410000 */
[----:B------:R-:W-:Y:S01]  /*7260*/  SHF.R.U64 R8, R8, 0x3, RZ ;  /* 0x0000000308087819 */ /* 0x000fe200000012ff */
[----:B------:R-:W-:Y:S01]  /*7270*/  IMAD.MOV.U32 R45, RZ, RZ, R107 ;  /* 0x000000ffff2d7224 */ /* 0x000fe200078e006b */
[----:B------:R-:W-:Y:S01]  /*7280*/  LOP3.LUT R10, R10, R25, RZ, 0x3c, !PT ;  /* 0x000000190a0a7212 */ /* 0x000fe200078e3cff */
[-C--:B------:R-:W-:Y:S01]  /*7290*/  FMUL.FTZ R58, R124, R61.reuse ;  /* 0x0000003d7c3a7220 */ /* 0x080fe20000410000 */
[----:B------:R-:W-:Y:S01]  /*72a0*/  IADD3 R25, P0, R36, 0x6000, RZ ;  /* 0x0000600024197810 */ /* 0x000fe20007f1e0ff */
[----:B------:R-:W-:Y:S01]  /*72b0*/  FMUL.FTZ R52, R129, R61 ;  /* 0x0000003d81347220 */ /* 0x000fe20000410000 */
[----:B-1----:R-:W-:Y:S01]  /*72c0*/  @P1 SHF.R.U32.HI R45, RZ, R111, R44 ;  /* 0x0000006fff2d1219 */ /* 0x002fe2000001162c */
[----:B------:R-:W-:Y:S01]  /*72d0*/  FMUL.FTZ R57, R128, R61 ;  /* 0x0000003d80397220 */ /* 0x000fe20000410000 */
[----:B------:R-:W-:Y:S01]  /*72e0*/  F2FP.BF16.F32.PACK_AB R6, R6, R7 ;  /* 0x000000070606723e */ /* 0x000fe200000010ff */
[----:B------:R-:W-:Y:S01]  /*72f0*/  FMUL.FTZ R49, R133, R61 ;  /* 0x0000003d85317220 */ /* 0x000fe20000410000 */
[----:B------:R-:W-:Y:S01]  /*7300*/  LOP3.LUT R14, R8, R13, RZ, 0x3c, !PT ;  /* 0x0000000d080e7212 */ /* 0x000fe200078e3cff */
[----:B------:R-:W-:Y:S01]  /*7310*/  IMAD.U32 R13, RZ, RZ, UR5 ;  /* 0x00000005ff0d7e24 */ /* 0x000fe2000f8e00ff */
[----:B------:R-:W-:Y:S01]  /*7320*/  F2FP.BF16.F32.PACK_AB R5, R100, R105 ;  /* 0x000000696405723e */ /* 0x000fe200000010ff */
[----:B------:R-:W-:Y:S01]  /*7330*/  ULDC.64 UR4, c[0x0][0xb88] ;  /* 0x0002e20000047ab9 */ /* 0x000fe20000000a00 */
[----:B------:R-:W-:Y:S01]  /*7340*/  F2FP.BF16.F32.PACK_AB R7, R104, R109 ;  /* 0x0000006d6807723e */ /* 0x000fe200000010ff */
[----:B------:R-:W-:Y:S01]  /*7350*/  BAR.SYNC.DEFER_BLOCKING 0x1, 0x100 ;  /* 0x0044000000007b1d */ /* 0x000fe20000010000 */
[----:B------:R-:W-:Y:S01]  /*7360*/  MOV R13, UR6 ;  /* 0x00000006000d7c02 */ /* 0x000fe20008000f00 */
[-C--:B------:R-:W-:Y:S01]  /*7370*/  FMUL.FTZ R56, R132, R61.reuse ;  /* 0x0000003d84387220 */ /* 0x080fe20000410000 */
[----:B------:R-:W-:Y:S01]  /*7380*/  LOP3.LUT R24, R25, 0x380, RZ, 0xc0, !PT ;  /* 0x0000038019187812 */ /* 0x000fe200078ec0ff */
[----:B------:R-:W-:Y:S01]  /*7390*/  FMUL.FTZ R50, R137, R61 ;  /* 0x0000003d89327220 */ /* 0x000fe20000410000 */
[----:B------:R-:W-:Y:S01]  /*73a0*/  MOV R105, R38 ;  /* 0x0000002600697202 */ /* 0x000fe20000000f00 */
[----:B------:R-:W-:Y:S01]  /*73b0*/  IMAD.MOV R38, RZ, RZ, -R45 ;  /* 0x000000ffff267224 */ /* 0x000fe200078e0a2d */
[----:B------:R-:W-:Y:S01]  /*73c0*/  SHF.R.U64 R24, R24, 0x3, RZ ;  /* 0x0000000318187819 */ /* 0x000fe200000012ff */
[----:B--2---:R-:W-:Y:S01]  /*73d0*/  IMAD.WIDE.U32 R12, R102, UR40, R12 ;  /* 0x00000028660c7c25 */ /* 0x004fe2000f8e000c */
[----:B------:R-:W-:Y:S01]  /*73e0*/  LOP3.LUT R8, R21, 0x380, RZ, 0xc0, !PT ;  /* 0x0000038015087812 */ /* 0x000fe200078ec0ff */
[----:B------:R-:W-:Y:S01]  /*73f0*/  ULDC UR6, c[0x0][0xa88] ;  /* 0x0002a20000067ab9 */ /* 0x000fe20000000800 */
[----:B------:R-:W-:Y:S01]  /*7400*/  LOP3.LUT R24, R24, R25, RZ, 0x3c, !PT ;  /* 0x0000001918187212 */ /* 0x000fe200078e3cff */
[----:B------:R-:W-:Y:S01]  /*7410*/  IMAD.X R25, RZ, RZ, R37, P0 ;  /* 0x000000ffff197224 */ /* 0x000fe200000e0625 */
[----:B------:R-:W-:Y:S01]  /*7420*/  IADD3 R29, P3, R36, 0x4000, RZ ;  /* 0x00004000241d7810 */ /* 0x000fe20007f7e0ff */
[-C--:B------:R-:W-:Y:S01]  /*7430*/  FMUL.FTZ R55, R136, R61.reuse ;  /* 0x0000003d88377220 */ /* 0x080fe20000410000 */
[----:B------:R-:W-:Y:S01]  /*7440*/  SHF.R.S32.HI R39, RZ, 0x1f, R45 ;  /* 0x0000001fff277819 */ /* 0x000fe2000001142d */
[-C--:B------:R-:W-:Y:S01]  /*7450*/  FMUL.FTZ R47, R141, R61.reuse ;  /* 0x0000003d8d2f7220 */ /* 0x080fe20000410000 */
[----:B------:R-:W-:Y:S01]  /*7460*/  IADD3 R12, P0, R45, R12, RZ ;  /* 0x0000000c2d0c7210 */ /* 0x000fe20007f1e0ff */
[-C--:B------:R-:W-:Y:S01]  /*7470*/  FMUL.FTZ R54, R140, R61.reuse ;  /* 0x0000003d8c367220 */ /* 0x080fe20000410000 */
[----:B------:R-:W-:Y:S01]  /*7480*/  SHF.R.U64 R8, R8, 0x3, RZ ;  /* 0x0000000308087819 */ /* 0x000fe200000012ff */
[-C--:B------:R-:W-:Y:S01]  /*7490*/  FMUL.FTZ R48, R145, R61.reuse ;  /* 0x0000003d91307220 */ /* 0x080fe20000410000 */
[----:B------:R-:W-:Y:S01]  /*74a0*/  IADD3 R27, P2, R36, 0x5000, RZ ;  /* 0x00005000241b7810 */ /* 0x000fe20007f5e0ff */
[----:B------:R-:W-:Y:S01]  /*74b0*/  FMUL.FTZ R53, R144, R61 ;  /* 0x0000003d90357220 */ /* 0x000fe20000410000 */
[----:B------:R-:W-:Y:S01]  /*74c0*/  LOP3.LUT R28, R29, 0x380, RZ, 0xc0, !PT ;  /* 0x000003801d1c7812 */ /* 0x000fe200078ec0ff */
[----:B------:R0:W-:Y:S01]  /*74d0*/  STSM.16.M88.4 [R106], R4 ;  /* 0x000000046a007844 */ /* 0x0001e20000000200 */
[----:B------:R-:W-:Y:S01]  /*74e0*/  LOP3.LUT R8, R8, R21, RZ, 0x3c, !PT ;  /* 0x0000001508087212 */ /* 0x000fe200078e3cff */
[-C--:B------:R-:W-:Y:S01]  /*74f0*/  FMUL.FTZ R46, R149, R61.reuse ;  /* 0x0000003d952e7220 */ /* 0x080fe20000410000 */
[----:B------:R-:W-:Y:S01]  /*7500*/  LOP3.LUT R26, R27, 0x380, RZ, 0xc0, !PT ;  /* 0x000003801b1a7812 */ /* 0x000fe200078ec0ff */
[----:B------:R-:W-:Y:S01]  /*7510*/  FMUL.FTZ R61, R148, R61 ;  /* 0x0000003d943d7220 */ /* 0x000fe20000410000 */
[----:B------:R-:W-:Y:S01]  /*7520*/  MOV R104, R40 ;  /* 0x0000002800687202 */ /* 0x000fe20000000f00 */
[----:B------:R-:W-:Y:S01]  /*7530*/  ULDC.64 UR8, c[0x0][0xae8] ;  /* 0x0002ba0000087ab9 */ /* 0x000fe20000000a00 */
[----:B------:R-:W-:-:S02]  /*7540*/  MOV R15, R14 ;  /* 0x0000000e000f7202 */ /* 0x000fc40000000f00 */
[----:B------:R-:W-:Y:S02]  /*7550*/  SHF.R.U64 R28, R28, 0x3, RZ ;  /* 0x000000031c1c7819 */ /* 0x000fe400000012ff */
[----:B------:R-:W-:Y:S02]  /*7560*/  LEA R41, R96, R19, 0x7 ;  /* 0x0000001360297211 */ /* 0x000fe400078e38ff */
[----:B------:R-:W-:Y:S02]  /*7570*/  MOV R14, R8 ;  /* 0x00000008000e7202 */ /* 0x000fe40000000f00 */
[----:B------:R-:W-:Y:S01]  /*7580*/  SHF.R.U64 R26, R26, 0x3, RZ ;  /* 0x000000031a1a7819 */ /* 0x000fe200000012ff */
[----:B0-----:R-:W-:Y:S01]  /*7590*/  IMAD R4, R102, UR10, RZ ;  /* 0x0000000a66047c24 */ /* 0x001fe2000f8e02ff */
[----:B------:R-:W-:Y:S01]  /*75a0*/  MOV R106, R10 ;  /* 0x0000000a006a7202 */ /* 0x000fe20000000f00 */
[----:B------:R-:W-:Y:S01]  /*75b0*/  IMAD R11, R59, R38, R107 ;  /* 0x000000263b0b7224 */ /* 0x000fe200078e026b */
[----:B------:R-:W-:Y:S01]  /*75c0*/  F2FP.BF16.F32.PACK_AB R5, R108, R113 ;  /* 0x000000716c05723e */ /* 0x000fe200000010ff */
[----:B------:R-:W-:Y:S01]  /*75d0*/  IMAD R103, R103, UR40, R4 ;  /* 0x0000002867677c24 */ /* 0x000fe2000f8e0204 */
[----:B------:R-:W-:-:S02]  /*75e0*/  F2FP.BF16.F32.PACK_AB R4, R72, R75 ;  /* 0x0000004b4804723e */ /* 0x000fc400000010ff */
[----:B------:R-:W-:Y:S02]  /*75f0*/  SHF.R.S32.HI R10, RZ, 0x1f, R11 ;  /* 0x0000001fff0a7819 */ /* 0x000fe4000001140b */
[----:B------:R-:W-:Y:S02]  /*7600*/  IADD3.X R13, R39, R13, R103, P0, !PT ;  /* 0x0000000d270d7210 */ /* 0x000fe400007fe467 */
[----:B------:R-:W-:Y:S01]  /*7610*/  F2FP.BF16.F32.PACK_AB R6, R70, R73 ;  /* 0x000000494606723e */ /* 0x000fe200000010ff */
[----:B------:R-:W-:Y:S01]  /*7620*/  IMAD R10, R10, UR4, RZ ;  /* 0x000000040a0a7c24 */ /* 0x000fe2000f8e02ff */
[----:B------:R-:W-:Y:S01]  /*7630*/  F2FP.BF16.F32.PACK_AB R7, R98, R117 ;  /* 0x000000756207723e */ /* 0x000fe200000010ff */
[C---:B------:R-:W-:Y:S01]  /*7640*/  IMAD.WIDE.U32 R12, R11.reuse, UR4, R12 ;  /* 0x000000040b0c7c25 */ /* 0x040fe2000f8e000c */
[----:B------:R-:W-:Y:S02]  /*7650*/  F2FP.BF16.F32.PACK_AB R8, R66, R71 ;  /* 0x000000474208723e */ /* 0x000fe400000010ff */
[----:B------:R-:W-:Y:S01]  /*7660*/  LOP3.LUT R28, R28, R29, RZ, 0x3c, !PT ;  /* 0x0000001d1c1c7212 */ /* 0x000fe200078e3cff */
[----:B------:R-:W-:Y:S01]  /*7670*/  IMAD R39, R11, UR5, R10 ;  /* 0x000000050b277c24 */ /* 0x000fe2000f8e020a */
[----:B------:R0:W-:Y:S01]  /*7680*/  STSM.16.M88.4 [R15], R4 ;  /* 0x000000040f007844 */ /* 0x0001e20000000200 */
[----:B------:R-:W-:Y:S01]  /*7690*/  ULDC.64 UR4, c[0x0][0xb50] ;  /* 0x0002d40000047ab9 */ /* 0x000fe20000000a00 */
[----:B------:R-:W-:Y:S01]  /*76a0*/  IMAD R66, R59, UR6, RZ ;  /* 0x000000063b427c24 */ /* 0x000fe2000f8e02ff */
[----:B------:R-:W-:-:S02]  /*76b0*/  IADD3.X R29, RZ, R37, RZ, P3, !PT ;  /* 0x00000025ff1d7210 */ /* 0x000fc40001ffe4ff */
[----:B------:R-:W-:Y:S02]  /*76c0*/  LOP3.LUT P0, RZ, R154, 0x3, RZ, 0xc0, !PT ;  /* 0x000000039aff7812 */ /* 0x000fe4000780c0ff */
[----:B------:R-:W-:Y:S02]  /*76d0*/  F2FP.BF16.F32.PACK_AB R9, R94, R101 ;  /* 0x000000655e09723e */ /* 0x000fe400000010ff */
[----:B------:R-:W-:Y:S02]  /*76e0*/  F2FP.BF16.F32.PACK_AB R10, R68, R69 ;  /* 0x00000045440a723e */ /* 0x000fe400000010ff */
[----:B------:R-:W-:Y:S02]  /*76f0*/  F2FP.BF16.F32.PACK_AB R11, R92, R99 ;  /* 0x000000635c0b723e */ /* 0x000fe400000010ff */
[----:B------:R-:W-:Y:S02]  /*7700*/  LEA R38, P3, R12, UR4, 0x2 ;  /* 0x000000040c267c11 */ /* 0x000fe4000f8610ff */
[----:B------:R-:W-:Y:S01]  /*7710*/  LOP3.LUT R26, R26, R27, RZ, 0x3c, !PT ;  /* 0x0000001b1a1a7212 */ /* 0x000fe200078e3cff */
[----:B0-----:R-:W-:Y:S01]  /*7720*/  VIADD R5, R41, 0x8 ;  /* 0x0000000829057836 */ /* 0x001fe20000000000 */
[----:B------:R0:W-:Y:S01]  /*7730*/  STSM.16.M88.4 [R14], R8 ;  /* 0x000000080e007844 */ /* 0x0001e20000000200 */
[----:B------:R-:W-:Y:S01]  /*7740*/  IMAD.IADD R7, R13, 0x1, R39 ;  /* 0x000000010d077824 */ /* 0x000fe200078e0227 */
[----:B------:R-:W-:Y:S01]  /*7750*/  F2FP.BF16.F32.PACK_AB R4, R62, R67 ;  /* 0x000000433e04723e */ /* 0x000fe200000010ff */
[----:B------:R-:W-:Y:S01]  /*7760*/  IMAD.X R27, RZ, RZ, R37, P2 ;  /* 0x000000ffff1b7224 */ /* 0x000fe200010e0625 */
[-C--:B------:R-:W-:Y:S01]  /*7770*/  ISETP.GE.OR P2, PT, R41, R66.reuse, P0 ;  /* 0x000000422900720c */ /* 0x080fe20000746670 */
[----:B------:R-:W-:Y:S01]  /*7780*/  SHFL.IDX PT, R62, R38, 0x1, 0x1c1f ;  /* 0x003c1f00263e7f89 */ /* 0x000fe200000e0000 */
[----:B------:R-:W-:-:S02]  /*7790*/  ISETP.GE.OR P0, PT, R5, R66, P0 ;  /* 0x000000420500720c */ /* 0x000fc40000706670 */
[----:B------:R-:W-:Y:S02]  /*77a0*/  LEA.HI.X R39, R12, UR5, R7, 0x2, P3 ;  /* 0x000000050c277c11 */ /* 0x000fe400098f1407 */
[----:B------:R-:W-:Y:S02]  /*77b0*/  F2FP.BF16.F32.PACK_AB R5, R88, R97 ;  /* 0x000000615805723e */ /* 0x000fe400000010ff */
[----:B------:R-:W-:Y:S02]  /*77c0*/  F2FP.BF16.F32.PACK_AB R6, R64, R65 ;  /* 0x000000414006723e */ /* 0x000fe400000010ff */
[----:B------:R-:W-:Y:S01]  /*77d0*/  F2FP.BF16.F32.PACK_AB R7, R90, R95 ;  /* 0x0000005f5a07723e */ /* 0x000fe200000010ff */
[----:B------:R-:W-:Y:S01]  /*77e0*/  SHFL.IDX PT, R64, R38, RZ, 0x1c1f ;  /* 0x001c1fff26407589 */ /* 0x000fe200000e0000 */
[----:B------:R-:W-:Y:S02]  /*77f0*/  F2FP.BF16.F32.PACK_AB R12, R60, R63 ;  /* 0x0000003f3c0c723e */ /* 0x000fe400000010ff */
[----:B------:R-:W-:Y:S01]  /*7800*/  F2FP.BF16.F32.PACK_AB R13, R80, R93 ;  /* 0x0000005d500d723e */ /* 0x000fe200000010ff */
[----:B------:R-:W-:Y:S01]  /*7810*/  STSM.16.M88.4 [R106], R4 ;  /* 0x000000046a007844 */ /* 0x000fe20000000200 */
[----:B0-----:R-:W-:-:S02]  /*7820*/  F2FP.BF16.F32.PACK_AB R14, R51, R58 ;  /* 0x0000003a330e723e */ /* 0x001fc400000010ff */
[----:B------:R-:W-:Y:S01]  /*7830*/  F2FP.BF16.F32.PACK_AB R15, R79, R86 ;  /* 0x000000564f0f723e */ /* 0x000fe200000010ff */
[----:B------:R-:W0:Y:S01]  /*7840*/  SHFL.IDX PT, R65, R39, RZ, 0x1c1f ;  /* 0x001c1fff27417589 */ /* 0x000e2200000e0000 */
[----:B------:R-:W-:Y:S02]  /*7850*/  F2FP.BF16.F32.PACK_AB R8, R52, R57 ;  /* 0x000000393408723e */ /* 0x000fe400000010ff */
[----:B------:R-:W-:Y:S01]  /*7860*/  F2FP.BF16.F32.PACK_AB R9, R76, R91 ;  /* 0x0000005b4c09723e */ /* 0x000fe200000010ff */
[----:B------:R-:W-:Y:S01]  /*7870*/  STSM.16.M88.4 [R105], R12 ;  /* 0x0000000c69007844 */ /* 0x000fe20000000200 */
[----:B------:R-:W-:Y:S01]  /*7880*/  F2FP.BF16.F32.PACK_AB R10, R49, R56 ;  /* 0x00000038310a723e */ /* 0x000fe200000010ff */
[----:B------:R-:W1:Y:S01]  /*7890*/  @P1 LDC R57, c[0x0][0xbec] ;  /* 0x0002fb00ff391b82 */ /* 0x000e620000000800 */
[----:B------:R-:W-:Y:S01]  /*78a0*/  F2FP.BF16.F32.PACK_AB R11, R78, R89 ;  /* 0x000000594e0b723e */ /* 0x000fe200000010ff */
[----:B------:R-:W2:Y:S01]  /*78b0*/  SHFL.IDX PT, R63, R39, 0x1, 0x1c1f ;  /* 0x003c1f00273f7f89 */ /* 0x000ea200000e0000 */
[----:B------:R-:W-:-:S02]  /*78c0*/  F2FP.BF16.F32.PACK_AB R71, R81, R84 ;  /* 0x000000545147723e */ /* 0x000fc400000010ff */
[----:B------:R-:W-:Y:S01]  /*78d0*/  MOV R100, R42 ;  /* 0x0000002a00647202 */ /* 0x000fe20000000f00 */
[----:B------:R-:W-:Y:S01]  /*78e0*/  STSM.16.M88.4 [R104], R8 ;  /* 0x0000000868007844 */ /* 0x000fe20000000200 */
[----:B------:R-:W-:Y:S02]  /*78f0*/  F2FP.BF16.F32.PACK_AB R68, R50, R55 ;  /* 0x000000373244723e */ /* 0x000fe400000010ff */
[----:B------:R-:W-:Y:S02]  /*7900*/  F2FP.BF16.F32.PACK_AB R69, R74, R87 ;  /* 0x000000574a45723e */ /* 0x000fe400000010ff */
[----:B------:R-:W-:Y:S02]  /*7910*/  F2FP.BF16.F32.PACK_AB R70, R47, R54 ;  /* 0x000000362f46723e */ /* 0x000fe400000010ff */
[----:B------:R-:W-:Y:S02]  /*7920*/  F2FP.BF16.F32.PACK_AB R81, R82, R85 ;  /* 0x000000555251723e */ /* 0x000fe400000010ff */
[----:B------:R-:W-:Y:S01]  /*7930*/  F2FP.BF16.F32.PACK_AB R80, R48, R53 ;  /* 0x000000353050723e */ /* 0x000fe200000010ff */
[----:B------:R-:W-:Y:S01]  /*7940*/  STSM.16.M88.4 [R100], R68 ;  /* 0x0000004464007844 */ /* 0x000fe20000000200 */
[----:B------:R-:W-:-:S02]  /*7950*/  F2FP.BF16.F32.PACK_AB R82, R46, R61 ;  /* 0x0000003d2e52723e */ /* 0x000fc400000010ff */
[----:B------:R-:W-:Y:S01]  /*7960*/  F2FP.BF16.F32.PACK_AB R83, R83, R150 ;  /* 0x000000965353723e */ /* 0x000fe200000010ff */
[----:B------:R-:W3:Y:S01]  /*7970*/  @P1 LDC R61, c[0x0][0xbf0] ;  /* 0x0002fc00ff3d1b82 */ /* 0x000ee20000000800 */
[C---:B------:R-:W-:Y:S02]  /*7980*/  LOP3.LUT R21, R36.reuse, 0x380, RZ, 0xc0, !PT ;  /* 0x0000038024157812 */ /* 0x040fe400078ec0ff */
[C---:B------:R-:W-:Y:S01]  /*7990*/  IADD3 R33, P5, R36.reuse, 0x2000, RZ ;  /* 0x0000200024217810 */ /* 0x040fe20007fbe0ff */
[----:B------:R-:W-:Y:S01]  /*79a0*/  STSM.16.M88.4 [R77], R80 ;  /* 0x000000504d007844 */ /* 0x000fe20000000200 */
[----:B------:R-:W-:Y:S01]  /*79b0*/  SHF.R.U64 R21, R21, 0x3, RZ ;  /* 0x0000000315157819 */ /* 0x000fe200000012ff */
[----:B------:R-:W-:Y:S02]  /*79c0*/  UIMAD UR6, UR11, UR8, URZ ;  /* 0x000000080b0672a4 */ /* 0x000fe4000f8e023f */
[----:B------:R-:W-:Y:S01]  /*79d0*/  BAR.SYNC.DEFER_BLOCKING 0x1, 0x100 ;  /* 0x0044000000007b1d */ /* 0x000fe20000010000 */
[----:B------:R-:W-:-:S02]  /*79e0*/  IADD3 R31, P4, R36, 0x3000, RZ ;  /* 0x00003000241f7810 */ /* 0x000fc40007f9e0ff */
[----:B------:R-:W-:Y:S01]  /*79f0*/  LOP3.LUT R36, R21, R36, RZ, 0x3c, !PT ;  /* 0x0000002415247212 */ /* 0x000fe200078e3cff */
[----:B------:R-:W-:Y:S01]  /*7a00*/  IMAD.X R21, RZ, RZ, R37, P6 ;  /* 0x000000ffff157224 */ /* 0x000fe200030e0625 */
[----:B------:R-:W-:Y:S01]  /*7a10*/  UIMAD.WIDE.U32 UR4, UR7, UR8, URZ ;  /* 0x00000008070472a5 */ /* 0x000fe2000f8e003f */
[----:B------:R-:W-:Y:S01]  /*7a20*/  LOP3.LUT R32, R33, 0x380, RZ, 0xc0, !PT ;  /* 0x0000038021207812 */ /* 0x000fe200078ec0ff */
[----:B------:R-:W-:Y:S01]  /*7a30*/  UIMAD UR6, UR7, UR9, UR6 ;  /* 0x00000009070672a4 */ /* 0x000fe2000f8e0206 */
[----:B------:R-:W-:Y:S02]  /*7a40*/  LOP3.LUT R30, R31, 0x380, RZ, 0xc0, !PT ;  /* 0x000003801f1e7812 */ /* 0x000fe400078ec0ff */
[----:B------:R-:W-:Y:S01]  /*7a50*/  ULDC.64 UR8, c[0x0][0xaf0] ;  /* 0x0002bc0000087ab9 */ /* 0x000fe20000000a00 */
[----:B0-----:R0:W-:Y:S01]  /*7a60*/  @!P2 ST.E desc[UR48][R64.64], R3 ;  /* 0x000000034000a985 */ /* 0x0011e2000c101930 */
[----:B------:R-:W-:Y:S01]  /*7a70*/  UIADD3 UR5, UR5, UR6, URZ ;  /* 0x0000000605057290 */ /* 0x000fe2000fffe03f */
[----:B------:R-:W-:-:S02]  /*7a80*/  SHF.R.U64 R32, R32, 0x3, RZ ;  /* 0x0000000320207819 */ /* 0x000fc400000012ff */
[----:B--2---:R1:W-:Y:S01]  /*7a90*/  @!P0 ST.E desc[UR48][R62.64], R0 ;  /* 0x000000003e008985 */ /* 0x0043e2000c101930 */
[----:B------:R-:W-:Y:S01]  /*7aa0*/  SHF.R.U64 R30, R30, 0x3, RZ ;  /* 0x000000031e1e7819 */ /* 0x000fe200000012ff */
[----:B0-----:R-:W-:Y:S02]  /*7ab0*/  IMAD R3, R153, 0x20, R17 ;  /* 0x0000002099037824 */ /* 0x001fe400078e0211 */
[----:B------:R0:W5:Y:S01]  /*7ac0*/  LD.E.128 R44, desc[UR48][R34.64] ;  /* 0x00000030222c7980 */ /* 0x000162000c101d00 */
[----:B------:R-:W-:Y:S01]  /*7ad0*/  UIMAD UR6, UR10, UR8, URZ ;  /* 0x000000080a0672a4 */ /* 0x000fe2000f8e023f */
[----:B------:R-:W-:Y:S01]  /*7ae0*/  LOP3.LUT R32, R32, R33, RZ, 0x3c, !PT ;  /* 0x0000002120207212 */ /* 0x000fe200078e3cff */
[----:B------:R-:W-:Y:S01]  /*7af0*/  UIMAD.WIDE.U32 UR4, UR40, UR8, UR4 ;  /* 0x00000008280472a5 */ /* 0x000fe2000f8e0004 */
[----:B------:R2:W5:Y:S01]  /*7b00*/  LD.E.128 R48, desc[UR48][R28.64] ;  /* 0x000000301c307980 */ /* 0x000562000c101d00 */
[----:B------:R-:W-:-:S03]  /*7b10*/  LOP3.LUT R30, R30, R31, RZ, 0x3c, !PT ;  /* 0x0000001f1e1e7212 */ /* 0x000fc600078e3cff */
[----:B------:R4:W5:Y:S01]  /*7b20*/  LD.E.128 R8, desc[UR48][R20.64] ;  /* 0x0000003014087980 */ /* 0x000962000c101d00 */
[----:B0-----:R-:W0:Y:S01]  /*7b30*/  LDC.64 R34, c[0x0][0xae0] ;  /* 0x0002b800ff227b82 */ /* 0x001e220000000a00 */
[----:B------:R-:W-:Y:S01]  /*7b40*/  UIMAD UR6, UR40, UR9, UR6 ;  /* 0x00000009280672a4 */ /* 0x000fe2000f8e0206 */
[--C-:B------:R-:W-:Y:S01]  /*7b50*/  IMAD.X R33, RZ, RZ, R37.reuse, P5 ;  /* 0x000000ffff217224 */ /* 0x100fe200028e0625 */
[----:B------:R-:W5:Y:S01]  /*7b60*/  LD.E.128 R52, desc[UR48][R26.64] ;  /* 0x000000301a347980 */ /* 0x000f62000c101d00 */
[----:B--2---:R-:W-:Y:S01]  /*7b70*/  LEA R28, R96, R3, 0x7 ;  /* 0x00000003601c7211 */ /* 0x004fe200078e38ff */
[----:B------:R-:W-:Y:S01]  /*7b80*/  IMAD.X R31, RZ, RZ, R37, P4 ;  /* 0x000000ffff1f7224 */ /* 0x000fe200020e0625 */
[----:B------:R-:W-:Y:S01]  /*7b90*/  UIADD3 UR5, UR5, UR6, URZ ;  /* 0x0000000605057290 */ /* 0x000fe2000fffe03f */
[----:B------:R-:W5:Y:S02]  /*7ba0*/  LD.E.128 R36, desc[UR48][R36.64] ;  /* 0x0000003024247980 */ /* 0x000f64000c101d00 */
[----:B-1----:R-:W-:Y:S01]  /*7bb0*/  @P1 IMAD.HI.U32 R0, R28, R57, RZ ;  /* 0x000000391c001227 */ /* 0x002fe200078e00ff */
[----:B------:R-:W-:Y:S01]  /*7bc0*/  ULDC.64 UR6, c[0x0][0xad8] ;  /* 0x0002b60000067ab9 */ /* 0x000fe20000000a00 */
[----:B------:R-:W5:Y:S02]  /*7bd0*/  LD.E.128 R40, desc[UR48][R32.64] ;  /* 0x0000003020287980 */ /* 0x000f64000c101d00 */
[----:B----4-:R-:W-:Y:S01]  /*7be0*/  IMAD.MOV.U32 R20, RZ, RZ, R28 ;  /* 0x000000ffff147224 */ /* 0x010fe200078e001c */
[----:B---3--:R-:W-:Y:S01]  /*7bf0*/  @P1 SHF.R.U32.HI R20, RZ, R61, R0 ;  /* 0x0000003dff141219 */ /* 0x008fe20000011600 */
[----:B------:R-:W5:Y:S03]  /*7c00*/  LD.E.128 R4, desc[UR48][R30.64] ;  /* 0x000000301e047980 */ /* 0x000f66000c101d00 */
[--C-:B------:R-:W-:Y:S01]  /*7c10*/  SHF.R.S32.HI R3, RZ, 0x1f, R20.reuse ;  /* 0x0000001fff037819 */ /* 0x100fe20000011414 */
[----:B------:R-:W-:Y:S01]  /*7c20*/  IMAD.MOV R0, RZ, RZ, -R20 ;  /* 0x000000ffff007224 */ /* 0x000fe200078e0a14 */
[----:B------:R1:W5:Y:S03]  /*7c30*/  LD.E.128 R12, desc[UR48][R24.64] ;  /* 0x00000030180c7980 */ /* 0x000366000c101d00 */
[----:B------:R-:W-:Y:S01]  /*7c40*/  IMAD R59, R59, R0, R28 ;  /* 0x000000003b3b7224 */ /* 0x000fe200078e021c */
[----:B------:R-:W-:Y:S01]  /*7c50*/  @!PT LDS RZ, [RZ] ;  /* 0x00000000fffff984 */ /* 0x000fe20000000800 */
[----:B------:R-:W-:Y:S01]  /*7c60*/  @!PT LDS RZ, [RZ] ;  /* 0x00000000fffff984 */ /* 0x000fe20000000800 */
[----:B------:R-:W-:Y:S01]  /*7c70*/  @!PT LDS RZ, [RZ] ;  /* 0x00000000fffff984 */ /* 0x000fe20000000800 */
[----:B------:R-:W-:Y:S01]  /*7c80*/  @!PT LDS RZ, [RZ] ;  /* 0x00000000fffff984 */ /* 0x000fe20000000800 */
[----:B------:R2:W-:Y:S06]  /*7c90*/  MEMBAR.ALL.CTA ;  /* 0x0000000000007992 */ /* 0x0005ec0000008000 */
[----:B--2---:R-:W2:Y:S01]  /*7ca0*/  FENCE.VIEW.ASYNC.S ;  /* 0x00000000000073c6 */ /* 0x004ea20000000000 */
[----:B0-----:R-:W-:Y:S01]  /*7cb0*/  IMAD R3, R3, R34, RZ ;  /* 0x0000002203037224 */ /* 0x001fe200078e02ff */
[----:B------:R-:W-:-:S03]  /*7cc0*/  SHF.R.S32.HI R0, RZ, 0x1f, R59 ;  /* 0x0000001fff007819 */ /* 0x000fc6000001143b */
[C---:B------:R-:W-:Y:S02]  /*7cd0*/  IMAD R3, R20.reuse, R35, R3 ;  /* 0x0000002314037224 */ /* 0x040fe400078e0203 */
[----:B------:R-:W-:Y:S01]  /*7ce0*/  IMAD.WIDE.U32 R20, R20, R34, UR4 ;  /* 0x0000000414147e25 */ /* 0x000fe2000f8e0022 */
[----:B------:R-:W-:-:S03]  /*7cf0*/  LEA R29, R96, R17, 0x7 ;  /* 0x00000011601d7211 */ /* 0x000fc600078e38ff */
[----:B------:R-:W-:Y:S02]  /*7d00*/  IMAD.IADD R21, R21, 0x1, R3 ;  /* 0x0000000115157824 */ /* 0x000fe400078e0203 */
[----:B------:R-:W-:Y:S01]  /*7d10*/  IMAD R0, R0, UR6, RZ ;  /* 0x0000000600007c24 */ /* 0x000fe2000f8e02ff */
[----:B------:R-:W-:Y:S01]  /*7d20*/  UIADD3 UR39, UR39, 0x28820, URZ ;  /* 0x0002882027277890 */ /* 0x000fe2000fffe03f */
[----:B------:R-:W-:Y:S01]  /*7d30*/  IMAD.WIDE.U32 R20, R59, UR6, R20 ;  /* 0x000000063b147c25 */ /* 0x000fe2000f8e0014 */
[----:B------:R-:W-:Y:S01]  /*7d40*/  UIADD3 UR43, UR43, 0x1, URZ ;  /* 0x000000012b2b7890 */ /* 0x000fe2000fffe03f */
[----:B------:R-:W-:Y:S02]  /*7d50*/  ISETP.GE.AND P1, PT, R29, R66, PT ;  /* 0x000000421d00720c */ /* 0x000fe40003f26270 */
[----:B-1----:R-:W-:Y:S01]  /*7d60*/  IMAD R25, R59, UR7, R0 ;  /* 0x000000073b197c24 */ /* 0x002fe2000f8e0200 */
[----:B------:R-:W-:Y:S01]  /*7d70*/  ULDC.64 UR6, c[0x0][0xa80] ;  /* 0x0002a00000067ab9 */ /* 0x000fe20000000a00 */
[----:B------:R-:W-:Y:S01]  /*7d80*/  UPRMT UR39, URZ, 0x654, UR39 ;  /* 0x000006543f277896 */ /* 0x000fe20008000027 */
[----:B------:R-:W-:Y:S01]  /*7d90*/  LEA R0, P2, R20, UR6, 0x1 ;  /* 0x0000000614007c11 */ /* 0x000fe2000f8408ff */
[----:B------:R-:W-:Y:S01]  /*7da0*/  IMAD.IADD R21, R21, 0x1, R25 ;  /* 0x0000000115157824 */ /* 0x000fe200078e0219 */
[----:B------:R-:W-:Y:S01]  /*7db0*/  UISETP.NE.AND UP0, UPT, UR43, 0x2, UPT ;  /* 0x000000022b00788c */ /* 0x000fe2000bf05270 */
[----:B------:R-:W-:-:S03]  /*7dc0*/  VIADD R3, R29, 0x20 ;  /* 0x000000201d037836 */ /* 0x000fc60000000000 */
[----:B------:R-:W-:Y:S01]  /*7dd0*/  LEA.HI.X R28, R20, UR7, R21, 0x1, P2 ;  /* 0x00000007141c7c11 */ /* 0x000fe200090f0c15 */
[----:B------:R-:W-:Y:S01]  /*7de0*/  USEL UR5, URZ, 0x1, UP0 ;  /* 0x000000013f057887 */ /* 0x000fe20008000000 */
[-C--:B------:R-:W-:Y:S01]  /*7df0*/  ISETP.GE.AND P3, PT, R3, R66.reuse, PT ;  /* 0x000000420300720c */ /* 0x080fe20003f66270 */
[----:B------:R-:W-:Y:S01]  /*7e00*/  ULDC UR4, c[0x0][0xc] ;  /* 0x0000030000047ab9 */ /* 0x000fe20000000800 */
[----:B------:R-:W-:Y:S01]  /*7e10*/  VIADD R3, R29, 0x40 ;  /* 0x000000401d037836 */ /* 0x000fe20000000000 */
[----:B------:R-:W-:Y:S01]  /*7e20*/  UIADD3 UR41, UR4, UR41, URZ ;  /* 0x0000002904297290 */ /* 0x000fe2000fffe03f */
[----:B--2---:R0:W1:Y:S01]  /*7e30*/  SHFL.IDX PT, R26, R0, RZ, 0x181f ;  /* 0x00181fff001a7589 */ /* 0x00406200000e0000 */
[----:B------:R-:W-:Y:S01]  /*7e40*/  USEL UR43, UR43, URZ, UP0 ;  /* 0x0000003f2b2b7287 */ /* 0x000fe20008000000 */
[----:B------:R-:W-:Y:S01]  /*7e50*/  SYNCS.ARRIVE.TRANS64.RED.A1T0 RZ, [UR39], RZ ;  /* 0x000000ffffff79a7 */ /* 0x000fe20008100427 */
[----:B------:R-:W-:Y:S01]  /*7e60*/  ULOP3.LUT UR44, UR44, UR5, URZ, 0x3c, !UPT ;  /* 0x000000052c2c7292 */ /* 0x000fe2000f8e3c3f */
[----:B------:R0:W2:Y:S01]  /*7e70*/  SHFL.IDX PT, R27, R28, RZ, 0x181f ;  /* 0x00181fff1c1b7589 */ /* 0x0000a200000e0000 */
[----:B------:R-:W-:Y:S01]  /*7e80*/  BSSY B0, `(.L_x_6545) ;  /* 0x000000b000007945 */ /* 0x000fe20003800000 */
[----:B------:R-:W-:-:S03]  /*7e90*/  ISETP.GE.AND P0, PT, R3, R66, PT ;  /* 0x000000420300720c */ /* 0x000fc60003f06270 */
[----:B------:R-:W-:Y:S10]  /*7ea0*/  @P1 BRA `(.L_x_6546) ;  /* 0x0000000000201947 */ /* 0x000ff40003800000 */
[----:B------:R-:W-:Y:S02]  /*7eb0*/  ULDC UR4, c[0x0][0xac8] ;  /* 0x0002b20000047ab9 */ /* 0x000fe40000000800 */
[----:B------:R-:W-:Y:S02]  /*7ec0*/  ISETP.GE.AND P2, PT, R18, UR4, PT ;  /* 0x0000000412007c0c */ /* 0x000fe4000bf46270 */
[----:B------:R-:W-:-:S11]  /*7ed0*/  ISETP.GE.AND P1, PT, R22, UR4, PT ;  /* 0x0000000416007c0c */ /* 0x000fd6000bf26270 */
[----:B-1----:R-:W-:Y:S02]  /*7ee0*/  @!P2 LEA R24, P4, R18, R26, 0x1 ;  /* 0x0000001a1218a211 */ /* 0x002fe400078808ff */
[----:B--2---:R-:W-:Y:S02]  /*7ef0*/  @!P1 IMAD.WIDE R20, R22, 0x2, R26 ;  /* 0x0000000216149825 */ /* 0x004fe400078e021a */
[----:B------:R-:W-:-:S03]  /*7f00*/  @!P2 LEA.HI.X R25, R18, R27, R188, 0x1, P4 ;  /* 0x0000001b1219a211 */ /* 0x000fc600020f0cbc */
[----:B-----5:R3:W-:Y:S04]  /*7f10*/  @!P1 ST.E.128 desc[UR48][R20.64], R36 ;  /* 0x0000002414009985 */ /* 0x0207e8000c101d30 */
[----:B------:R3:W-:Y:S02]  /*7f20*/  @!P2 ST.E.128 desc[UR48][R24.64], R48 ;  /* 0x000000301800a985 */ /* 0x0007e4000c101d30 */
.L_x_6546:
[----:B------:R-:W-:Y:S05]  /*7f30*/  BSYNC B0 ;  /* 0x0000000000007941 */ /* 0x000fea0003800000 */
.L_x_6545:
[----:B--2---:R2:W4:Y:S01]  /*7f40*/  SHFL.IDX PT, R27, R28, 0x1, 0x181f ;  /* 0x00381f001c1b7f89 */ /* 0x00452200000e0000 */
[----:B------:R-:W-:Y:S03]  /*7f50*/  BSSY B0, `(.L_x_6547) ;  /* 0x000000b000007945 */ /* 0x000fe60003800000 */
[----:B-1----:R2:W1:Y:S01]  /*7f60*/  SHFL.IDX PT, R26, R0, 0x1, 0x181f ;  /* 0x00381f00001a7f89 */ /* 0x00246200000e0000 */
[----:B------:R-:W-:Y:S05]  /*7f70*/  @P3 BRA `(.L_x_6548) ;  /* 0x0000000000203947 */ /* 0x000fea0003800000 */
[----:B------:R-:W-:Y:S02]  /*7f80*/  ULDC UR4, c[0x0][0xac8] ;  /* 0x0002b20000047ab9 */ /* 0x000fe40000000800 */
[----:B------:R-:W-:Y:S02]  /*7f90*/  ISETP.GE.AND P3, PT, R18, UR4, PT ;  /* 0x0000000412007c0c */ /* 0x000fe4000bf66270 */
[----:B------:R-:W-:-:S11]  /*7fa0*/  ISETP.GE.AND P2, PT, R22, UR4, PT ;  /* 0x0000000416007c0c */ /* 0x000fd6000bf46270 */
[----:B-1-3--:R-:W-:Y:S02]  /*7fb0*/  @!P3 LEA R24, P1, R18, R26, 0x1 ;  /* 0x0000001a1218b211 */ /* 0x00afe400078208ff */
[----:B----4-:R-:W-:Y:S02]  /*7fc0*/  @!P2 IMAD.WIDE R20, R22, 0x2, R26 ;  /* 0x000000021614a825 */ /* 0x010fe400078e021a */
[----:B------:R-:W-:-:S03]  /*7fd0*/  @!P3 LEA.HI.X R25, R18, R27, R188, 0x1, P1 ;  /* 0x0000001b1219b211 */ /* 0x000fc600008f0cbc */
[----:B-----5:R1:W-:Y:S04]  /*7fe0*/  @!P2 ST.E.128 desc[UR48][R20.64], R44 ;  /* 0x0000002c1400a985 */ /* 0x0203e8000c101d30 */
[----:B------:R1:W-:Y:S02]  /*7ff0*/  @!P3 ST.E.128 desc[UR48][R24.64], R52 ;  /* 0x000000341800b985 */ /* 0x0003e4000c101d30 */
.L_x_6548:
[----:B------:R-:W-:Y:S05]  /*8000*/  BSYNC B0 ;  /* 0x0000000000007941 */ /* 0x000fea0003800000 */
.L_x_6547:
[----:B----4-:R4:W0:Y:S01]  /*8010*/  SHFL.IDX PT, R27, R28, 0x2, 0x181f ;  /* 0x00581f001c1b7f89 */ /* 0x01082200000e0000 */
[----:B------:R-:W-:Y:S03]  /*8020*/  BSSY B0, `(.L_x_6549) ;  /* 0x000000b000007945 */ /* 0x000fe60003800000 */
[----:B-1----:R4:W1:Y:S01]  /*8030*/  SHFL.IDX PT, R26, R0, 0x2, 0x181f ;  /* 0x00581f00001a7f89 */ /* 0x00286200000e0000 */
[----:B------:R-:W-:Y:S05]  /*8040*/  @P0 BRA `(.L_x_6550) ;  /* 0x0000000000200947 */ /* 0x000fea0003800000 */
[----:B------:R-:W-:Y:S02]  /*8050*/  ULDC UR4, c[0x0][0xac8] ;  /* 0x0002b20000047ab9 */ /* 0x000fe40000000800 */
[----:B------:R-:W-:Y:S02]  /*8060*/  ISETP.GE.AND P2, PT, R18, UR4, PT ;  /* 0x0000000412007c0c */ /* 0x000fe4000bf46270 */
[----:B------:R-:W-:-:S11]  /*8070*/  ISETP.GE.AND P1, PT, R22, UR4, PT ;  /* 0x0000000416007c0c */ /* 0x000fd6000bf26270 */
[----:B-1-3--:R-:W-:Y:S02]  /*8080*/  @!P2 LEA R24, P0, R18, R26, 0x1 ;  /* 0x0000001a1218a211 */ /* 0x00afe400078008ff */
[----:B0-----:R-:W-:Y:S02]  /*8090*/  @!P1 IMAD.WIDE R20, R22, 0x2, R26 ;  /* 0x0000000216149825 */ /* 0x001fe400078e021a */
[----:B------:R-:W-:-:S03]  /*80a0*/  @!P2 LEA.HI.X R25, R18, R27, R188, 0x1, P0 ;  /* 0x0000001b1219a211 */ /* 0x000fc600000f0cbc */
[----:B-----5:R0:W-:Y:S04]  /*80b0*/  @!P1 ST.E.128 desc[UR48][R20.64], R40 ;  /* 0x0000002814009985 */ /* 0x0201e8000c101d30 */
[----:B------:R0:W-:Y:S02]  /*80c0*/  @!P2 ST.E.128 desc[UR48][R24.64], R12 ;  /* 0x0000000c1800a985 */ /* 0x0001e4000c101d30 */
.L_x_6550:
[----:B------:R-:W-:Y:S05]  /*80d0*/  BSYNC B0 ;  /* 0x0000000000007941 */ /* 0x000fea0003800000 */
.L_x_6549:
[----:B------:R-:W-:Y:S01]  /*80e0*/  IADD3 R3, R29, 0x60, RZ ;  /* 0x000000601d037810 */ /* 0x000fe20007ffe0ff */
[----:B0--3--:R0:W3:Y:S01]  /*80f0*/  SHFL.IDX PT, R21, R28, 0x3, 0x181f ;  /* 0x00781f001c157f89 */ /* 0x0090e200000e0000 */
[----:B------:R-:W-:Y:S01]  /*8100*/  UIADD3 UR45, UR45, 0x1, URZ ;  /* 0x000000012d2d7890 */ /* 0x000fe2000fffe03f */
[----:B------:R-:W-:Y:S01]  /*8110*/  BSSY B0, `(.L_x_6551) ;  /* 0x000000c000007945 */ /* 0x000fe20003800000 */
[----:B------:R-:W-:Y:S01]  /*8120*/  ISETP.GE.AND P0, PT, R3, R66, PT ;  /* 0x000000420300720c */ /* 0x000fe20003f06270 */
[----:B------:R0:W0:-:S12]  /*8130*/  SHFL.IDX PT, R20, R0, 0x3, 0x181f ;  /* 0x00781f0000147f89 */ /* 0x00001800000e0000 */
[----:B------:R-:W-:Y:S05]  /*8140*/  @P0 BRA `(.L_x_6552) ;  /* 0x0000000000200947 */ /* 0x000fea0003800000 */
[----:B------:R-:W-:Y:S02]  /*8150*/  ULDC UR4, c[0x0][0xac8] ;  /* 0x0002b20000047ab9 */ /* 0x000fe40000000800 */
[----:B------:R-:W-:Y:S02]  /*8160*/  ISETP.GE.AND P2, PT, R18, UR4, PT ;  /* 0x0000000412007c0c */ /* 0x000fe4000bf46270 */
[----:B------:R-:W-:-:S11]  /*8170*/  ISETP.GE.AND P1, PT, R22, UR4, PT ;  /* 0x0000000416007c0c */ /* 0x000fd6000bf26270 */
[----:B0----5:R-:W-:Y:S02]  /*8180*/  @!P2 LEA R14, P0, R18, R20, 0x1 ;  /* 0x00000014120ea211 */ /* 0x021fe400078008ff */
[----:B---3--:R-:W-:Y:S02]  /*8190*/  @!P1 IMAD.WIDE R12, R22, 0x2, R20 ;  /* 0x00000002160c9825 */ /* 0x008fe400078e0214 */
[----:B------:R-:W-:-:S03]  /*81a0*/  @!P2 LEA.HI.X R15, R18, R21, R188, 0x1, P0 ;  /* 0x00000015120fa211 */ /* 0x000fc600000f0cbc */
[----:B------:R0:W-:Y:S04]  /*81b0*/  @!P1 ST.E.128 desc[UR48][R12.64], R4 ;  /* 0x000000040c009985 */ /* 0x0001e8000c101d30 */
[----:B------:R0:W-:Y:S02]  /*81c0*/  @!P2 ST.E.128 desc[UR48][R14.64], R8 ;  /* 0x000000080e00a985 */ /* 0x0001e4000c101d30 */
.L_x_6552:
[----:B------:R-:W-:Y:S05]  /*81d0*/  BSYNC B0 ;  /* 0x0000000000007941 */ /* 0x000fea0003800000 */
.L_x_6551:
[----:B0-2-4-:R-:W0:Y:S02]  /*81e0*/  LDC R0, c[0x0][0xc34] ;  /* 0x00030d00ff007b82 */ /* 0x015e240000000800 */
[----:B0-----:R-:W-:-:S13]  /*81f0*/  ISETP.LE.AND P0, PT, R0, UR41, PT ;  /* 0x0000002900007c0c */ /* 0x001fda000bf03270 */
[----:B------:R-:W-:Y:S05]  /*8200*/  @!P0 BRA `(.L_x_6553) ;  /* 0xffffff8800a88947 */ /* 0x000fea000383ffff */
[----:B------:R-:W-:Y:S05]  /*8210*/  EXIT ;  /* 0x000000000000794d */ /* 0x000fea0003800000 */
.L_x_6519:
[----:B------:R-:W-:-:S08]  /*8220*/  NOP ;  /* 0x0000000000007918 */ /* 0x000fd00000000000 */
[----:B------:R-:W0:-:S00]  /*8230*/  USETMAXREG.DEALLOC.CTAPOOL 0x28 ;  /* 0x00000028000079c8 */ /* 0x000e0000080e0500 */
[----:B------:R-:W1:Y:S01]  /*8240*/  S2UR UR10, SR_CTAID.X ;  /* 0x00000000000a79c3 */ /* 0x000e620000002500 */
[----:B0-----:R-:W-:Y:S02]  /*8250*/  IMAD.MOV.U32 R25, RZ, RZ, 0x1 ;  /* 0x00000001ff197424 */ /* 0x001fe400078e00ff */
[----:B------:R-:W-:Y:S02]  /*8260*/  IMAD.MOV.U32 R22, RZ, RZ, RZ ;  /* 0x000000ffff167224 */ /* 0x000fe400078e00ff */
[----:B------:R-:W-:-:S03]  /*8270*/  IMAD.MOV.U32 R37, RZ, RZ, 0x1 ;  /* 0x00000001ff257424 */ /* 0x000fc600078e00ff */
[----:B------:R-:W1:Y:S02]  /*8280*/  LDC R2, c[0x0][0xc34] ;  /* 0x00030d00ff027b82 */ /* 0x000e640000000800 */
[----:B-1----:R-:W-:-:S13]  /*8290*/  ISETP.LE.AND P0, PT, R2, UR10, PT ;  /* 0x0000000a02007c0c */ /* 0x002fda000bf03270 */
[----:B------:R-:W-:Y:S05]  /*82a0*/  @P0 BRA `(.L_x_6554) ;  /* 0x0000003400740947 */ /* 0x000fea0003800000 */
[C---:B------:R-:W-:Y:S01]  /*82b0*/  SHF.L.U32 R28, R5.reuse, 0x3, RZ ;  /* 0x00000003051c7819 */ /* 0x040fe200000006ff */
[----:B------:R-:W-:Y:S01]  /*82c0*/  ULDC.64 UR6, c[0x0][0x2f0] ;  /* 0x0000bc0000067ab9 */ /* 0x000fe20000000a00 */
[----:B------:R-:W-:Y:S01]  /*82d0*/  ULDC UR9, c[0x0][0x2b8] ;  /* 0x0000ae0000097ab9 */ /* 0x000fe20000000800 */
[----:B------:R-:W-:Y:S01]  /*82e0*/  LOP3.LUT R18, R18, 0xfffffffe, RZ, 0xc0, !PT ;  /* 0xfffffffe12127812 */ /* 0x000fe200078ec0ff */
[----:B------:R-:W-:Y:S01]  /*82f0*/  ULDC.64 UR4, c[0x0][0x418] ;  /* 0x0001060000047ab9 */ /* 0x000fe20000000a00 */
[C---:B------:R-:W-:Y:S01]  /*8300*/  LOP3.LUT R0, R28.reuse, 0x1f8, RZ, 0xc0, !PT ;  /* 0x000001f81c007812 */ /* 0x040fe200078ec0ff */
[----:B------:R-:W-:Y:S01]  /*8310*/  UISETP.NE.U32.AND UP0, UPT, UR4, URZ, UPT ;  /* 0x0000003f0400728c */ /* 0x000fe2000bf05070 */
[----:B------:R-:W-:Y:S01]  /*8320*/  LOP3.LUT R34, R28, 0x38, RZ, 0xc0, !PT ;  /* 0x000000381c227812 */ /* 0x000fe200078ec0ff */
[----:B------:R-:W0:Y:S01]  /*8330*/  S2UR UR8, SR_CgaCtaId ;  /* 0x00000000000879c3 */ /* 0x000e220000008800 */
[--C-:B------:R-:W-:Y:S01]  /*8340*/  LOP3.LUT R3, R0, 0x38, R5.reuse, 0x78, !PT ;  /* 0x0000003800037812 */ /* 0x100fe200078e7805 */
[----:B------:R-:W-:Y:S01]  /*8350*/  UISETP.NE.AND.EX UP0, UPT, UR5, URZ, UPT, UP0 ;  /* 0x0000003f0500728c */ /* 0x000fe2000bf05300 */
[----:B------:R-:W-:Y:S01]  /*8360*/  LOP3.LUT R0, R34, 0x40, RZ, 0xfc, !PT ;  /* 0x0000004022007812 */ /* 0x000fe200078efcff */
[----:B------:R-:W-:Y:S01]  /*8370*/  ULDC UR4, c[0x0][0x424] ;  /* 0x0001090000047ab9 */ /* 0x000fe20000000800 */
[----:B------:R-:W-:Y:S01]  /*8380*/  ULDC UR38, c[0x0][0x448] ;  /* 0x0001120000267ab9 */ /* 0x000fe20000000800 */
[----:B------:R-:W-:Y:S01]  /*8390*/  USEL UR4, UR4, 0x1, UP0 ;  /* 0x0000000104047887 */ /* 0x000fe20008000000 */
[C---:B------:R-:W-:Y:S01]  /*83a0*/  ISETP.GE.AND P2, PT, R0.reuse, UR7, PT ;  /* 0x0000000700007c0c */ /* 0x040fe2000bf46270 */
[----:B------:R-:W-:Y:S01]  /*83b0*/  UMOV UR39, 0x400 ;  /* 0x0000040000277882 */ /* 0x000fe20000000000 */
[C---:B------:R-:W-:Y:S01]  /*83c0*/  ISETP.GE.AND P1, PT, R0.reuse, UR9, PT ;  /* 0x0000000900007c0c */ /* 0x040fe2000bf26270 */
[----:B------:R-:W-:Y:S01]  /*83d0*/  UIMAD UR37, UR4, UR6, URZ ;  /* 0x00000006042572a4 */ /* 0x000fe2000f8e023f */
[----:B------:R-:W-:Y:S01]  /*83e0*/  ISETP.GE.AND P0, PT, R0, UR7, PT ;  /* 0x0000000700007c0c */ /* 0x000fe2000bf06270 */
[----:B------:R-:W-:Y:S01]  /*83f0*/  IMAD.SHL.U32 R0, R5, 0x10, RZ ;  /* 0x0000001005007824 */ /* 0x000fe200078e00ff */
[----:B------:R-:W-:Y:S01]  /*8400*/  ULDC UR4, c[0x0][0x288] ;  /* 0x0000a20000047ab9 */ /* 0x000fe20000000800 */
[----:B------:R-:W-:Y:S01]  /*8410*/  UIADD3 UR5, UR37, 0x7f, URZ ;  /* 0x0000007f25057890 */ /* 0x000fe2000fffe03f */
[----:B------:R-:W-:Y:S01]  /*8420*/  SHF.R.U32.HI R35, RZ, 0x3, R5 ;  /* 0x00000003ff237819 */ /* 0x000fe20000011605 */
[----:B------:R-:W-:Y:S01]  /*8430*/  UIMAD UR38, UR38, UR4, URZ ;  /* 0x00000004262672a4 */ /* 0x000fe2000f8e023f */
[----:B------:R-:W-:Y:S01]  /*8440*/  LOP3.LUT R28, R3, 0x200, R28, 0xf8, !PT ;  /* 0x00000200031c7812 */ /* 0x000fe200078ef81c */
[----:B------:R-:W-:Y:S01]  /*8450*/  USHF.R.S32.HI UR6, URZ, 0x1f, UR5 ;  /* 0x0000001f3f067899 */ /* 0x000fe20008011405 */
[----:B------:R-:W-:Y:S01]  /*8460*/  LOP3.LUT R35, R35, 0xf, RZ, 0xc0, !PT ;  /* 0x0000000f23237812 */ /* 0x000fe200078ec0ff */
[----:B------:R-:W-:Y:S01]  /*8470*/  IMAD.U32 R33, RZ, RZ, UR10 ;  /* 0x0000000aff217e24 */ /* 0x000fe2000f8e00ff */
[----:B------:R-:W-:Y:S01]  /*8480*/  @P2 LOP3.LUT R18, R18, 0x1, RZ, 0xfc, !PT ;  /* 0x0000000112122812 */ /* 0x000fe200078efcff */
[----:B------:R-:W-:Y:S01]  /*8490*/  ULEA.HI UR6, UR6, UR5, URZ, 0x7 ;  /* 0x0000000506067291 */ /* 0x000fe2000f8f383f */
[----:B------:R-:W-:Y:S01]  /*84a0*/  LOP3.LUT R2, R0, 0x70, RZ, 0xc0, !PT ;  /* 0x0000007000027812 */ /* 0x000fe200078ec0ff */
[----:B0-----:R-:W-:Y:S01]  /*84b0*/  ULEA UR39, UR8, UR39, 0x18 ;  /* 0x0000002708277291 */ /* 0x001fe2000f8ec03f */
[----:B------:R-:W-:Y:S01]  /*84c0*/  LOP3.LUT R18, R18, 0xffffffbf, RZ, 0xc0, !PT ;  /* 0xffffffbf12127812 */ /* 0x000fe200078ec0ff */
[----:B------:R-:W-:Y:S01]  /*84d0*/  ULEA.HI.SX32 UR42, UR6, 0xffffffff, 0x19 ;  /* 0xffffffff062a7891 */ /* 0x000fe2000f8fca3f */
[----:B------:R-:W-:Y:S01]  /*84e0*/  IMAD.MOV.U32 R25, RZ, RZ, 0x1 ;  /* 0x00000001ff197424 */ /* 0x000fe200078e00ff */
[----:B------:R-:W-:Y:S01]  /*84f0*/  MOV R37, RZ ;  /* 0x000000ff00257202 */ /* 0x000fe20000000f00 */
[----:B------:R-:W-:Y:S01]  /*8500*/  IMAD.MOV.U32 R22, RZ, RZ, RZ ;  /* 0x000000ffff167224 */ /* 0x000fe200078e00ff */
[----:B------:R-:W-:Y:S01]  /*8510*/  @P1 LOP3.LUT R18, R18, 0x40, RZ, 0xfc, !PT ;  /* 0x0000004012121812 */ /* 0x000fe200078efcff */
[----:B------:R-:W-:Y:S01]  /*8520*/  USHF.L.U32 UR4, UR42, 0x7, URZ ;  /* 0x000000072a047899 */ /* 0x000fe2000800063f */
[----:B------:R-:W-:Y:S01]  /*8530*/  ISETP.GE.AND P1, PT, R34, UR7, PT ;  /* 0x0000000722007c0c */ /* 0x000fe2000bf26270 */
[----:B------:R-:W-:Y:S01]  /*8540*/  ULOP3.LUT UR41, UR36, 0x2, URZ, 0xfc, !UPT ;  /* 0x0000000224297892 */ /* 0x000fe2000f8efc3f */
[----:B------:R-:W-:Y:S01]  /*8550*/  LOP3.LUT R18, R18, 0xfffffffb, RZ, 0xc0, !PT ;  /* 0xfffffffb12127812 */ /* 0x000fe200078ec0ff */
[----:B------:R-:W-:Y:S01]  /*8560*/  ULEA.HI.SX32 UR40, UR6, 0xfffffffe, 0x19 ;  /* 0xfffffffe06287891 */ /* 0x000fe2000f8fca3f */
[----:B------:R-:W-:Y:S01]  /*8570*/  LEA R0, R28, UR39, 0x1 ;  /* 0x000000271c007c11 */ /* 0x000fe2000f8e08ff */
[----:B------:R-:W-:Y:S01]  /*8580*/  IMAD.U32 R30, RZ, RZ, UR4 ;  /* 0x00000004ff1e7e24 */ /* 0x000fe2000f8e00ff */
[----:B------:R-:W-:Y:S01]  /*8590*/  @P0 LOP3.LUT R18, R18, 0x4, RZ, 0xfc, !PT ;  /* 0x0000000412120812 */ /* 0x000fe200078efcff */
[----:B------:R-:W-:Y:S01]  /*85a0*/  ULDC UR43, c[0x0][0xc] ;  /* 0x00000300002b7ab9 */ /* 0x000fe20000000800 */
[----:B------:R-:W-:-:S02]  /*85b0*/  ISETP.GE.AND P0, PT, R34, UR7, PT ;  /* 0x0000000722007c0c */ /* 0x000fc4000bf06270 */
[----:B------:R-:W-:Y:S02]  /*85c0*/  LOP3.LUT R18, R18, 0xfffffffd, RZ, 0xc0, !PT ;  /* 0xfffffffd12127812 */ /* 0x000fe400078ec0ff */
[C---:B------:R-:W-:Y:S02]  /*85d0*/  LOP3.LUT R36, R35.reuse, UR4, R2, 0xfe, !PT ;  /* 0x0000000423247c12 */ /* 0x040fe4000f8efe02 */
[----:B------:R-:W-:Y:S02]  /*85e0*/  @P1 LOP3.LUT R18, R18, 0x2, RZ, 0xfc, !PT ;  /* 0x0000000212121812 */ /* 0x000fe400078efcff */
[----:B------:R-:W-:Y:S02]  /*85f0*/  IADD3 R30, -R35, UR37, -R30 ;  /* 0x00000025231e7c10 */ /* 0x000fe4000fffe91e */
[----:B------:R-:W-:-:S04]  /*8600*/  LOP3.LUT R18, R18, 0xfffffff7, RZ, 0xc0, !PT ;  /* 0xfffffff712127812 */ /* 0x000fc800078ec0ff */
[----:B------:R-:W-:Y:S02]  /*8610*/  @P0 LOP3.LUT R18, R18, 0x8, RZ, 0xfc, !PT ;  /* 0x0000000812120812 */ /* 0x000fe400078efcff */
[----:B------:R-:W-:Y:S02]  /*8620*/  ISETP.GE.AND P0, PT, R34, UR9, PT ;  /* 0x0000000922007c0c */ /* 0x000fe4000bf06270 */
[----:B------:R-:W-:-:S11]  /*8630*/  LOP3.LUT R18, R18, 0xffffff7f, RZ, 0xc0, !PT ;  /* 0xffffff7f12127812 */ /* 0x000fd600078ec0ff */
[----:B------:R-:W-:-:S07]  /*8640*/  @P0 LOP3.LUT R18, R18, 0x80, RZ, 0xfc, !PT ;  /* 0x0000008012120812 */ /* 0x000fce00078efcff */
.L_x_6589:
[----:B------:R-:W0:Y:S01]  /*8650*/  LDC R0, c[0x0][0xc38] ;  /* 0x00030e00ff007b82 */ /* 0x000e220000000800 */
[----:B------:R-:W-:Y:S01]  /*8660*/  IMAD.MOV.U32 R24, RZ, RZ, R33 ;  /* 0x000000ffff187224 */ /* 0x000fe200078e0021 */
[----:B------:R-:W-:Y:S05]  /*8670*/  YIELD ;  /* 0x0000000000007946 */ /* 0x000fea0003800000 */
[----:B------:R-:W-:Y:S01]  /*8680*/  ULDC.64 UR4, c[0x0][0xa28] ;  /* 0x00028a0000047ab9 */ /* 0x000fe20000000a00 */
[----:B------:R-:W1:Y:S01]  /*8690*/  LDC R2, c[0x0][0xc44] ;  /* 0x00031100ff027b82 */ /* 0x000e620000000800 */
[----:B------:R-:W-:Y:S01]  /*86a0*/  IMAD.MOV.U32 R32, RZ, RZ, RZ ;  /* 0x000000ffff207224 */ /* 0x000fe200078e00ff */
[----:B0-----:R-:W-:-:S13]  /*86b0*/  ISETP.NE.AND P0, PT, R0, 0x1, PT ;  /* 0x000000010000780c */ /* 0x001fda0003f05270 */
[----:B------:R-:W0:Y:S08]  /*86c0*/  @P0 LDC R0, c[0x0][0xc3c] ;  /* 0x00030f00ff000b82 */ /* 0x000e300000000800 */
[----:B------:R-:W2:Y:S01]  /*86d0*/  @P0 LDC R3, c[0x0][0xc40] ;  /* 0x00031000ff030b82 */ /* 0x000ea20000000800 */
[----:B0-----:R-:W-:-:S05]  /*86e0*/  @P0 IMAD.HI.U32 R0, R33, R0, RZ ;  /* 0x0000000021000227 */ /* 0x001fca00078e00ff */
[----:B--2---:R-:W-:Y:S02]  /*86f0*/  @P0 SHF.R.U32.HI R24, RZ, R3, R0 ;  /* 0x00000003ff180219 */ /* 0x004fe40000011600 */
[----:B-1----:R-:W-:Y:S02]  /*8700*/  ISETP.NE.AND P0, PT, R2, 0x1, PT ;  /* 0x000000010200780c */ /* 0x002fe40003f05270 */
[----:B------:R-:W-:-:S11]  /*8710*/  MOV R23, R24 ;  /* 0x0000001800177202 */ /* 0x000fd60000000f00 */
        /* <DEDUP_REMOVED lines=28> */
.L_x_6555:
        /* <DEDUP_REMOVED lines=20> */
.L_x_6557:
        /* <DEDUP_REMOVED lines=15> */
.L_x_6556:
[----:B------:R-:W-:Y:S01]  /*8b10*/  ULDC.64 UR4, c[0x0][0x9f8] ;  /* 0x00027e0000047ab9 */ /* 0x000fe20000000a00 */
[----:B------:R-:W-:Y:S01]  /*8b20*/  IMAD.MOV.U32 R29, RZ, RZ, R23 ;  /* 0x000000ffff1d7224 */ /* 0x000fe200078e0017 */
[----:B------:R-:W-:Y:S01]  /*8b30*/  ISETP.NE.U32.AND P0, PT, RZ, UR4, PT ;  /* 0x00000004ff007c0c */ /* 0x000fe2000bf05070 */
[----:B------:R-:W0:Y:S01]  /*8b40*/  LDC R8, c[0x0][0x430] ;  /* 0x00010c00ff087b82 */ /* 0x000e220000000800 */
[----:B-----5:R-:W-:Y:S01]  /*8b50*/  IMAD.IADD R0, R36, 0x1, R32 ;  /* 0x0000000124007824 */ /* 0x020fe200078e0220 */
[----:B------:R-:W-:Y:S01]  /*8b60*/  LOP3.LUT R18, R18, 0xffffffdf, RZ, 0xc0, !PT ;  /* 0xffffffdf12127812 */ /* 0x000fe200078ec0ff */
[----:B------:R-:W-:Y:S01]  /*8b70*/  ULDC UR4, c[0x0][0xc44] ;  /* 0x0003110000047ab9 */ /* 0x000fe20000000800 */
[----:B------:R-:W-:-:S13]  /*8b80*/  ISETP.NE.AND.EX P0, PT, RZ, UR5, PT, P0 ;  /* 0x00000005ff007c0c */ /* 0x000fda000bf05300 */
[----:B------:R-:W1:Y:S02]  /*8b90*/  @P0 LDC.64 R2, c[0x0][0x9f8] ;  /* 0x00027e00ff020b82 */ /* 0x000e640000000a00 */
[----:B-1----:R-:W-:-:S05]  /*8ba0*/  @P0 IMAD.WIDE R2, R23, 0x4, R2 ;  /* 0x0000000417020825 */ /* 0x002fca00078e0202 */
[----:B------:R1:W2:Y:S01]  /*8bb0*/  @P0 LDG.E R29, desc[UR48][R2.64] ;  /* 0x00000030021d0981 */ /* 0x0002a2000c1e1900 */
[----:B0-----:R-:W-:Y:S01]  /*8bc0*/  ISETP.NE.AND P1, PT, R8, 0x1, PT ;  /* 0x000000010800780c */ /* 0x001fe20003f25270 */
[----:B------:R-:W-:Y:S01]  /*8bd0*/  IMAD.MOV.U32 R9, RZ, RZ, R0 ;  /* 0x000000ffff097224 */ /* 0x000fe200078e0000 */
[----:B------:R-:W-:-:S11]  /*8be0*/  ISETP.GE.AND P0, PT, R36, UR37, PT ;  /* 0x0000002524007c0c */ /* 0x000fd6000bf06270 */
[----:B------:R-:W0:Y:S01]  /*8bf0*/  @P1 LDC R5, c[0x0][0x434] ;  /* 0x00010d00ff051b82 */ /* 0x000e220000000800 */
[----:B------:R-:W-:-:S07]  /*8c00*/  @P1 LOP3.LUT R18, R18, 0x20, RZ, 0xfc, !PT ;  /* 0x0000002012121812 */ /* 0x000fce00078efcff */
[----:B------:R-:W3:Y:S08]  /*8c10*/  @P1 LDC R11, c[0x0][0x438] ;  /* 0x00010e00ff0b1b82 */ /* 0x000ef00000000800 */
[----:B------:R-:W4:Y:S01]  /*8c20*/  @!P0 LDC.64 R6, c[0x0][0x428] ;  /* 0x00010a00ff068b82 */ /* 0x000f220000000a00 */
[----:B0-----:R-:W-:-:S05]  /*8c30*/  @P1 IMAD.HI.U32 R4, R0, R5, RZ ;  /* 0x0000000500041227 */ /* 0x001fca00078e00ff */
[----:B---3--:R-:W-:Y:S02]  /*8c40*/  @P1 SHF.R.U32.HI R9, RZ, R11, R4 ;  /* 0x0000000bff091219 */ /* 0x008fe40000011604 */
[----:B------:R-:W0:Y:S02]  /*8c50*/  @!P0 LDC.64 R4, c[0x0][0x418] ;  /* 0x00010600ff048b82 */ /* 0x000e240000000a00 */
[----:B-1----:R-:W-:Y:S02]  /*8c60*/  @!P0 SHF.R.S32.HI R3, RZ, 0x1f, R9 ;  /* 0x0000001fff038819 */ /* 0x002fe40000011409 */
[----:B------:R-:W-:Y:S01]  /*8c70*/  IADD3 R19, -R23, RZ, RZ ;  /* 0x000000ff17137210 */ /* 0x000fe20007ffe1ff */
[----:B------:R-:W-:-:S04]  /*8c80*/  UMOV UR5, 0xffffffff ;  /* 0xffffffff00057882 */ /* 0x000fc80000000000 */
[----:B------:R-:W-:Y:S01]  /*8c90*/  IMAD R19, R19, UR4, R24 ;  /* 0x0000000413137c24 */ /* 0x000fe2000f8e0218 */
[----:B--2---:R-:W-:-:S05]  /*8ca0*/  SHF.R.S32.HI R31, RZ, 0x1f, R29 ;  /* 0x0000001fff1f7819 */ /* 0x004fca000001141d */
[----:B----4-:R-:W-:-:S04]  /*8cb0*/  @!P0 IMAD R2, R31, R6, RZ ;  /* 0x000000061f028224 */ /* 0x010fc800078e02ff */
[----:B------:R-:W-:Y:S01]  /*8cc0*/  @!P0 IMAD R7, R29, R7, R2 ;  /* 0x000000071d078224 */ /* 0x000fe200078e0202 */
[----:B------:R-:W-:-:S05]  /*8cd0*/  @!P0 MOV R2, R9 ;  /* 0x0000000900028202 */ /* 0x000fca0000000f00 */
[----:B------:R-:W-:-:S04]  /*8ce0*/  @!P0 IMAD.WIDE.U32 R2, R29, R6, R2 ;  /* 0x000000061d028225 */ /* 0x000fc800078e0002 */
[----:B------:R-:W-:Y:S01]  /*8cf0*/  @!P0 IMAD.IADD R3, R3, 0x1, R7 ;  /* 0x0000000103038824 */ /* 0x000fe200078e0207 */
[----:B0-----:R-:W-:Y:S01]  /*8d00*/  @!P0 LEA R4, P1, R2, R4, 0x2 ;  /* 0x0000000402048211 */ /* 0x001fe200078210ff */
[----:B------:R-:W-:-:S03]  /*8d10*/  IMAD.MOV.U32 R6, RZ, RZ, RZ ;  /* 0x000000ffff067224 */ /* 0x000fc600078e00ff */
[----:B------:R-:W-:Y:S01]  /*8d20*/  @!P0 LEA.HI.X R5, R2, R5, R3, 0x2, P1 ;  /* 0x0000000502058211 */ /* 0x000fe200008f1403 */
[----:B------:R-:W-:Y:S02]  /*8d30*/  IMAD.MOV R3, RZ, RZ, -R9 ;  /* 0x000000ffff037224 */ /* 0x000fe400078e0a09 */
[----:B------:R-:W-:Y:S02]  /*8d40*/  IMAD.U32 R2, RZ, RZ, UR41 ;  /* 0x00000029ff027e24 */ /* 0x000fe4000f8e00ff */
[----:B------:R0:W5:Y:S02]  /*8d50*/  @!P0 LDG.E R6, desc[UR48][R4.64] ;  /* 0x0000003004068981 */ /* 0x000164000c1e1900 */
[----:B0-----:R-:W-:Y:S01]  /*8d60*/  IMAD R4, R8, R3, R0 ;  /* 0x0000000308047224 */ /* 0x001fe200078e0200 */
[----:B------:R-:W-:Y:S06]  /*8d70*/  BRA.DIV UR5, `(.L_x_6558) ;  /* 0x0000003205087947 */ /* 0x000fec000b800000 */
.L_x_6606:
[----:B------:R-:W-:Y:S02]  /*8d80*/  ISETP.NE.AND P0, PT, R2, 0x3, PT ;  /* 0x000000030200780c */ /* 0x000fe40003f05270 */
[----:B------:R-:W-:Y:S02]  /*8d90*/  LOP3.LUT R18, R18, 0xffffffef, RZ, 0xc0, !PT ;  /* 0xffffffef12127812 */ /* 0x000fe400078ec0ff */
[----:B------:R-:W-:-:S09]  /*8da0*/  SHF.R.S32.HI R27, RZ, 0x1f, R19 ;  /* 0x0000001fff1b7819 */ /* 0x000fd20000011413 */
[----:B------:R-:W-:Y:S01]  /*8db0*/  @P0 LOP3.LUT R18, R18, 0x10, RZ, 0xfc, !PT ;  /* 0x0000001012120812 */ /* 0x000fe200078efcff */
[----:B------:R-:W-:Y:S06]  /*8dc0*/  @!P0 BRA `(.L_x_6559) ;  /* 0x0000000000048947 */ /* 0x000fec0003800000 */
[----:B------:R-:W-:Y:S01]  /*8dd0*/  BPT.TRAP 0x1 ;  /* 0x000000040000795c */ /* 0x000fe20000300000 */
.L_x_6559:
        /* <DEDUP_REMOVED lines=19> */
[C---:B------:R-:W-:Y:S02]  /*8f10*/  LEA R16, P0, R2.reuse, UR4, 0x1 ;  /* 0x0000000402107c11 */ /* 0x040fe4000f8008ff */
[----:B------:R-:W-:Y:S02]  /*8f20*/  IADD3 R17, R3, R17, RZ ;  /* 0x0000001103117210 */ /* 0x000fe40007ffe0ff */
[----:B------:R-:W-:Y:S02]  /*8f30*/  SHF.L.U32 R3, R25, 0x1f, RZ ;  /* 0x0000001f19037819 */ /* 0x000fe400000006ff */
[----:B------:R-:W-:-:S06]  /*8f40*/  LEA.HI.X R17, R2, UR5, R17, 0x1, P0 ;  /* 0x0000000502117c11 */ /* 0x000fcc00080f0c11 */
[----:B------:R-:W0:Y:S02]  /*8f50*/  SYNCS.PHASECHK.TRANS64.TRYWAIT P0, [R0+URZ+0x28840], R3 ;  /* 0x02884003000075a7 */ /* 0x000e24000800017f */
[----:B0-----:R-:W-:Y:S05]  /*8f60*/  @!P0 BRA `(.L_x_6561) ;  /* 0x0000002c00c08947 */ /* 0x001fea0003800000 */
.L_x_6607:
[----:B------:R-:W-:Y:S05]  /*8f70*/  BSYNC B0 ;  /* 0x0000000000007941 */ /* 0x000fea0003800000 */
.L_x_6560:
[----:B------:R-:W-:Y:S01]  /*8f80*/  ULDC.64 UR4, c[0x0][0x300] ;  /* 0x0000c00000047ab9 */ /* 0x000fe20000000a00 */
[C---:B------:R-:W-:Y:S01]  /*8f90*/  LOP3.LUT P3, RZ, R18.reuse, 0x2, RZ, 0xc0, !PT ;  /* 0x0000000212ff7812 */ /* 0x040fe2000786c0ff */
[----:B------:R-:W-:Y:S01]  /*8fa0*/  IMAD R7, R7, UR4, RZ ;  /* 0x0000000407077c24 */ /* 0x000fe2000f8e02ff */
[----:B------:R-:W-:Y:S01]  /*8fb0*/  LOP3.LUT P2, RZ, R18, 0x1, RZ, 0xc0, !PT ;  /* 0x0000000112ff7812 */ /* 0x000fe2000784c0ff */
        /* <DEDUP_REMOVED lines=16> */
[----:B------:R-:W-:-:S03]  /*90c0*/  LEA R5, R22, R28, 0xe ;  /* 0x0000001c16057211 */ /* 0x000fc600078e70ff */
[----:B------:R-:W-:Y:S01]  /*90d0*/  LEA.HI.X R6, R2, UR5, R3, 0x1, P0 ;  /* 0x0000000502067c11 */ /* 0x000fe200080f0c03 */
[----:B------:R-:W-:Y:S06]  /*90e0*/  BRA.DIV UR4, `(.L_x_6562) ;  /* 0x0000002e04747947 */ /* 0x000fec000b800000 */
        /* <DEDUP_REMOVED lines=10> */
[----:B------:R1:W-:Y:S01]  /*9190*/  @P0 LDGSTS.E.BYPASS.LTC128B.128 [R7+0x1c400], desc[UR48][R2.64+0x80], !P2 ;  /* 0x1c40008002070fae */ /* 0x0003e2000d101d70 */
[----:B------:R-:W-:-:S03]  /*91a0*/  ISETP.GE.AND P0, PT, R30, 0x11, PT ;  /* 0x000000111e00780c */ /* 0x000fc60003f06270 */
[----:B-1----:R-:W-:Y:S10]  /*91b0*/  SHFL.IDX PT, R7, R6, 0x2, 0x181f ;  /* 0x00581f0006077f89 */ /* 0x002ff400000e0000 */
[----:B------:R-:W-:-:S02]  /*91c0*/  @P0 LEA R21, R5, UR39, 0x1 ;  /* 0x0000002705150c11 */ /* 0x000fc4000f8e08ff */
[----:B0-----:R-:W-:-:S04]  /*91d0*/  @P0 LEA R14, P1, R34, R14, 0x1 ;  /* 0x0000000e220e0211 */ /* 0x001fc800078208ff */
[----:B------:R-:W-:Y:S01]  /*91e0*/  @P0 MOV R2, R14 ;  /* 0x0000000e00020202 */ /* 0x000fe20000000f00 */
[----:B------:R-:W-:Y:S01]  /*91f0*/  @P0 IMAD.X R9, RZ, RZ, R8, P1 ;  /* 0x000000ffff090224 */ /* 0x000fe200008e0608 */
[----:B------:R-:W0:Y:S03]  /*9200*/  SHFL.IDX PT, R14, R4, 0x2, 0x181f ;  /* 0x00581f00040e7f89 */ /* 0x000e2600000e0000 */
[----:B------:R-:W-:-:S05]  /*9210*/  @P0 IMAD.MOV.U32 R3, RZ, RZ, R9 ;  /* 0x000000ffff030224 */ /* 0x000fca00078e0009 */
        /* <DEDUP_REMOVED lines=11> */
[----:B------:R2:W-:Y:S01]  /*92d0*/  @P0 LDGSTS.E.BYPASS.LTC128B.128 [R9+0x1d400], desc[UR48][R2.64+0x80], !P2 ;  /* 0x1d40008002090fae */ /* 0x0005e2000d101d70 */
[----:B------:R-:W-:-:S13]  /*92e0*/  ISETP.GE.AND P0, PT, R30, 0x31, PT ;  /* 0x000000311e00780c */ /* 0x000fda0003f06270 */
[----:B0-----:R-:W-:Y:S02]  /*92f0*/  @P0 LEA R14, P1, R34, R14, 0x1 ;  /* 0x0000000e220e0211 */ /* 0x001fe400078208ff */
[----:B------:R-:W-:-:S03]  /*9300*/  @P0 LEA R21, R5, UR39, 0x1 ;  /* 0x0000002705150c11 */ /* 0x000fc6000f8e08ff */
[----:B-1----:R-:W-:Y:S02]  /*9310*/  @P0 IMAD.X R7, RZ, RZ, R7, P1 ;  /* 0x000000ffff070224 */ /* 0x002fe400008e0607 */
[----:B--2---:R-:W-:Y:S02]  /*9320*/  @P0 IMAD.MOV.U32 R2, RZ, RZ, R14 ;  /* 0x000000ffff020224 */ /* 0x004fe400078e000e */
[----:B------:R-:W0:Y:S01]  /*9330*/  SHFL.IDX PT, R14, R4, 0x4, 0x181f ;  /* 0x00981f00040e7f89 */ /* 0x000e2200000e0000 */
[----:B------:R-:W-:-:S03]  /*9340*/  @P0 IMAD.MOV.U32 R3, RZ, RZ, R7 ;  /* 0x000000ffff030224 */ /* 0x000fc600078e0007 */
[----:B------:R-:W1:Y:S04]  /*9350*/  SHFL.IDX PT, R7, R6, 0x4, 0x181f ;  /* 0x00981f0006077f89 */ /* 0x000e6800000e0000 */
        /* <DEDUP_REMOVED lines=11> */
[----:B------:R2:W-:Y:S01]  /*9410*/  @P0 LDGSTS.E.BYPASS.LTC128B.128 [R9+0x1e400], desc[UR48][R2.64+0x80], !P2 ;  /* 0x1e40008002090fae */ /* 0x0005e2000d101d70 */
[----:B------:R-:W-:-:S13]  /*9420*/  ISETP.GE.AND P0, PT, R30, 0x51, PT ;  /* 0x000000511e00780c */ /* 0x000fda0003f06270 */
[----:B0-----:R-:W-:Y:S02]  /*9430*/  @P0 LEA R14, P1, R34, R14, 0x1 ;  /* 0x0000000e220e0211 */ /* 0x001fe400078208ff */
[----:B------:R-:W-:Y:S02]  /*9440*/  @P0 LEA R21, R5, UR39, 0x1 ;  /* 0x0000002705150c11 */ /* 0x000fe4000f8e08ff */
[----:B--2---:R-:W-:Y:S01]  /*9450*/  @P0 MOV R2, R14 ;  /* 0x0000000e00020202 */ /* 0x004fe20000000f00 */
[----:B-1----:R-:W-:Y:S01]  /*9460*/  @P0 IMAD.X R7, RZ, RZ, R7, P1 ;  /* 0x000000ffff070224 */ /* 0x002fe200008e0607 */
[----:B------:R-:W0:Y:S03]  /*9470*/  SHFL.IDX PT, R14, R4, 0x6, 0x181f ;  /* 0x00d81f00040e7f89 */ /* 0x000e2600000e0000 */
[----:B------:R-:W-:Y:S02]  /*9480*/  @P0 IMAD.MOV.U32 R3, RZ, RZ, R7 ;  /* 0x000000ffff030224 */ /* 0x000fe400078e0007 */
        /* <DEDUP_REMOVED lines=12> */
[----:B------:R0:W-:Y:S02]  /*9550*/  @P0 LDGSTS.E.BYPASS.LTC128B.128 [R9+0x1f400], desc[UR48][R2.64+0x80], !P2 ;  /* 0x1f40008002090fae */ /* 0x0001e4000d101d70 */
.L_x_6625:
[----:B------:R-:W-:-:S13]  /*9560*/  ISETP.GE.AND P0, PT, R30, 0x71, PT ;  /* 0x000000711e00780c */ /* 0x000fda0003f06270 */
[----:B01----:R-:W-:Y:S02]  /*9570*/  @P0 LEA R2, P1, R34, R14, 0x1 ;  /* 0x0000000e22020211 */ /* 0x003fe400078208ff */
[----:B------:R-:W-:-:S03]  /*9580*/  @P0 LEA R5, R5, UR39, 0x1 ;  /* 0x0000002705050c11 */ /* 0x000fc6000f8e08ff */
[----:B--2---:R-:W-:-:S05]  /*9590*/  @P0 IMAD.X R3, RZ, RZ, R7, P1 ;  /* 0x000000ffff030224 */ /* 0x004fca00008e0607 */
[----:B------:R-:W-:Y:S01]  /*95a0*/  @!PT LDS RZ, [RZ] ;  /* 0x00000000fffff984 */ /* 0x000fe20000000800 */
[----:B------:R-:W-:Y:S01]  /*95b0*/  @!PT LDS RZ, [RZ] ;  /* 0x00000000fffff984 */ /* 0x000fe20000000800 */
[----:B------:R-:W-:Y:S01]  /*95c0*/  @!PT LDS RZ, [RZ] ;  /* 0x00000000fffff984 */ /* 0x000fe20000000800 */
[----:B------:R0:W-:Y:S04]  /*95d0*/  @P0 LDGSTS.E.BYPASS.LTC128B.128 [R5+0x1bc00], desc[UR48][R2.64], !P3 ;  /* 0x1bc0000002050fae */ /* 0x0001e8000d901d70 */
[----:B------:R0:W-:Y:S01]  /*95e0*/  @P0 LDGSTS.E.BYPASS.LTC128B.128 [R5+0x1fc00], desc[UR48][R2.64+0x80], !P2 ;  /* 0x1fc0008002050fae */ /* 0x0001e2000d101d70 */
[----:B------:R-:W-:Y:S01]  /*95f0*/  PLOP3.LUT P0, PT, PT, PT, PT, 0x80, 0x0 ;  /* 0x000000000000781c */ /* 0x000fe20003f0f070 */
[----:B------:R-:W-:-:S12]  /*9600*/  NOP ;  /* 0x0000000000007918 */ /* 0x000fd80000000000 */
.L_x_6563:
        /* <DEDUP_REMOVED lines=11> */
.L_x_6564:
[----:B------:R0:W-:Y:S02]  /*96c0*/  SYNCS.ARRIVE.TRANS64.A1T0 RZ, [R0+URZ+0x28830], RZ ;  /* 0x028830ff00ff79a7 */ /* 0x0001e4000810003f */
[----:B------:R-:W-:Y:S05]  /*96d0*/  WARPSYNC.ALL ;  /* 0x0000000000007948 */ /* 0x000fea0003800000 */
[----:B------:R-:W-:-:S04]  /*96e0*/  UIADD3 UR4, UR39, 0x10400, URZ ;  /* 0x0001040027047890 */ /* 0x000fc8000fffe03f */
[----:B------:R-:W-:Y:S01]  /*96f0*/  ULOP3.LUT UP0, URZ, UR4, 0x3ff, URZ, 0xc0, !UPT ;  /* 0x000003ff043f7892 */ /* 0x000fe2000f80c03f */
[----:B------:R-:W-:Y:S05]  /*9700*/  BAR.SYNC.DEFER_BLOCKING 0x8, 0x180 ;  /* 0x0206000000007b1d */ /* 0x000fea0000010000 */
[----:B------:R-:W-:-:S13]  /*9710*/  PLOP3.LUT P0, PT, PT, PT, UP0, 0x80, 0x0 ;  /* 0x000000000000781c */ /* 0x000fda0003f0f008 */
        /* <DEDUP_REMOVED lines=8> */
[----:B------:R-:W-:Y:S01]  /*97a0*/  IMAD.U32 R6, RZ, RZ, UR6 ;  /* 0x00000006ff067e24 */ /* 0x000fe2000f8e00ff */
[----:B------:R-:W-:Y:S01]  /*97b0*/  MOV R11, UR9 ;  /* 0x00000009000b7c02 */ /* 0x000fe20008000f00 */
[----:B------:R-:W-:Y:S02]  /*97c0*/  IMAD.U32 R7, RZ, RZ, UR7 ;  /* 0x00000007ff077e24 */ /* 0x000fe4000f8e00ff */
[----:B------:R-:W-:-:S02]  /*97d0*/  IMAD.U32 R10, RZ, RZ, UR8 ;  /* 0x00000008ff0a7e24 */ /* 0x000fc4000f8e00ff */
[----:B------:R-:W-:Y:S02]  /*97e0*/  IMAD.MOV.U32 R8, RZ, RZ, 0x70 ;  /* 0x00000070ff087424 */ /* 0x000fe400078e00ff */
[----:B------:R-:W-:Y:S02]  /*97f0*/  IMAD.MOV.U32 R12, RZ, RZ, 0x1 ;  /* 0x00000001ff0c7424 */ /* 0x000fe400078e00ff */
[----:B------:R-:W-:-:S07]  /*9800*/  IMAD.MOV.U32 R13, RZ, RZ, RZ ;  /* 0x000000ffff0d7224 */ /* 0x000fce00078e00ff */
[----:B------:R-:W-:-:S07]  /*9810*/  LEPC R20, `(.L_x_6565) ;  /* 0x000000001014794e */ /* 0x000fce0000000000 */
[----:B01----:R-:W-:Y:S05]  /*9820*/  CALL.ABS.NOINC R2 ;  /* 0x0000000002007343 */ /* 0x003fea0003c00000 */
.L_x_6565:
[----:B0-----:R-:W0:Y:S01]  /*9830*/  LDC R0, c[0x0][0x448] ;  /* 0x00011200ff007b82 */ /* 0x001e220000000800 */
[----:B------:R-:W1:Y:S01]  /*9840*/  S2R R20, SR_TID.X ;  /* 0x0000000000147919 */ /* 0x000e620000002100 */
[----:B------:R-:W-:Y:S01]  /*9850*/  IADD3 R4, -R24, RZ, RZ ;  /* 0x000000ff18047210 */ /* 0x000fe20007ffe1ff */
[----:B------:R-:W-:Y:S01]  /*9860*/  ULDC UR4, c[0x0][0xc38] ;  /* 0x00030e0000047ab9 */ /* 0x000fe20000000800 */
[----:B------:R-:W-:Y:S02]  /*9870*/  SHF.R.S32.HI R6, RZ, 0x1f, R23 ;  /* 0x0000001fff067819 */ /* 0x000fe40000011417 */
[----:B------:R-:W-:Y:S01]  /*9880*/  LOP3.LUT P4, RZ, R18, 0x80, RZ, 0xc0, !PT ;  /* 0x0000008012ff7812 */ /* 0x000fe2000788c0ff */
[----:B------:R-:W-:Y:S01]  /*9890*/  IMAD R4, R4, UR4, R33 ;  /* 0x0000000404047c24 */ /* 0x000fe2000f8e0221 */
[----:B------:R-:W-:Y:S01]  /*98a0*/  ULDC.64 UR4, c[0x0][0x2d8] ;  /* 0x0000b60000047ab9 */ /* 0x000fe20000000a00 */
[----:B------:R-:W-:Y:S02]  /*98b0*/  LOP3.LUT P5, RZ, R18, 0x40, RZ, 0xc0, !PT ;  /* 0x0000004012ff7812 */ /* 0x000fe400078ac0ff */
[----:B------:R-:W-:Y:S01]  /*98c0*/  IMAD.SHL.U32 R4, R4, 0x80, RZ ;  /* 0x0000008004047824 */ /* 0x000fe200078e00ff */
[----:B------:R-:W-:-:S02]  /*98d0*/  LEA R8, R28, UR39, 0x1 ;  /* 0x000000271c087c11 */ /* 0x000fc4000f8e08ff */
[----:B0-----:R-:W-:Y:S01]  /*98e0*/  ISETP.NE.AND P0, PT, R0, 0x1, PT ;  /* 0x000000010000780c */ /* 0x001fe20003f05270 */
[----:B-1----:R-:W-:-:S12]  /*98f0*/  IMAD.SHL.U32 R20, R20, 0x10, RZ ;  /* 0x0000001014147824 */ /* 0x002fd800078e00ff */
[----:B------:R-:W0:Y:S01]  /*9900*/  @P0 LDC R2, c[0x0][0x44c] ;  /* 0x00011300ff020b82 */ /* 0x000e220000000800 */
[----:B------:R-:W-:-:S04]  /*9910*/  LOP3.LUT R20, R20, 0x70, RZ, 0xc0, !PT ;  /* 0x0000007014147812 */ /* 0x000fc800078ec0ff */
[----:B------:R-:W-:-:S03]  /*9920*/  LOP3.LUT R7, R4, R35, R20, 0xfe, !PT ;  /* 0x0000002304077212 */ /* 0x000fc600078efe14 */
[----:B------:R-:W1:Y:S02]  /*9930*/  @P0 LDC R3, c[0x0][0x450] ;  /* 0x00011400ff030b82 */ /* 0x000e640000000800 */
[----:B------:R-:W-:Y:S02]  /*9940*/  IMAD.MOV.U32 R5, RZ, RZ, R7 ;  /* 0x000000ffff057224 */ /* 0x000fe400078e0007 */
[----:B0-----:R-:W-:-:S05]  /*9950*/  @P0 IMAD.HI.U32 R2, R7, R2, RZ ;  /* 0x0000000207020227 */ /* 0x001fca00078e00ff */
[----:B-1----:R-:W-:Y:S01]  /*9960*/  @P0 SHF.R.U32.HI R5, RZ, R3, R2 ;  /* 0x00000003ff050219 */ /* 0x002fe20000011602 */
[----:B------:R-:W-:-:S04]  /*9970*/  IMAD R2, R27, UR4, RZ ;  /* 0x000000041b027c24 */ /* 0x000fc8000f8e02ff */
[C---:B------:R-:W-:Y:S02]  /*9980*/  IMAD R9, R19.reuse, UR5, R2 ;  /* 0x0000000513097c24 */ /* 0x040fe4000f8e0202 */
[----:B------:R-:W-:Y:S01]  /*9990*/  IMAD.WIDE.U32 R2, R19, UR4, RZ ;  /* 0x0000000413027c25 */ /* 0x000fe2000f8e00ff */
[----:B------:R-:W-:-:S03]  /*99a0*/  ULDC.64 UR4, c[0x0][0x2e0] ;  /* 0x0000b80000047ab9 */ /* 0x000fc60000000a00 */
[----:B------:R-:W-:Y:S01]  /*99b0*/  IMAD R6, R6, UR4, RZ ;  /* 0x0000000406067c24 */ /* 0x000fe2000f8e02ff */
[----:B------:R-:W-:-:S03]  /*99c0*/  IADD3 R3, R3, R9, RZ ;  /* 0x0000000903037210 */ /* 0x000fc60007ffe0ff */
[C---:B------:R-:W-:Y:S02]  /*99d0*/  IMAD R9, R23.reuse, UR5, R6 ;  /* 0x0000000517097c24 */ /* 0x040fe4000f8e0206 */
[----:B------:R-:W-:Y:S02]  /*99e0*/  IMAD.MOV R6, RZ, RZ, -R5 ;  /* 0x000000ffff067224 */ /* 0x000fe400078e0a05 */
        /* <DEDUP_REMOVED lines=21> */
[----:B------:R-:W-:-:S03]  /*9b40*/  IMAD.IADD R4, R35, 0x1, R4 ;  /* 0x0000000123047824 */ /* 0x000fc600078e0204 */
[----:B------:R-:W1:Y:S02]  /*9b50*/  SHFL.IDX PT, R2, R5, RZ, 0x181f ;  /* 0x00181fff05027589 */ /* 0x000e6400000e0000 */
[C---:B------:R-:W-:Y:S02]  /*9b60*/  ISETP.GE.AND P0, PT, R4.reuse, UR38, PT ;  /* 0x0000002604007c0c */ /* 0x040fe4000bf06270 */
[----:B------:R-:W-:Y:S01]  /*9b70*/  SHFL.IDX PT, R6, R5, 0x1, 0x181f ;  /* 0x00381f0005067f89 */ /* 0x000fe200000e0000 */
[----:B------:R-:W-:-:S10]  /*9b80*/  IADD3 R7, R4, 0x10, RZ ;  /* 0x0000001004077810 */ /* 0x000fd40007ffe0ff */
[----:B0-----:R-:W-:-:S05]  /*9b90*/  @!P0 LEA R14, P1, R34, R14, 0x1 ;  /* 0x0000000e220e8211 */ /* 0x001fca00078208ff */
[----:B-1----:R-:W-:Y:S02]  /*9ba0*/  @!P0 IMAD.X R3, RZ, RZ, R2, P1 ;  /* 0x000000ffff038224 */ /* 0x002fe400008e0602 */
[----:B------:R-:W-:Y:S02]  /*9bb0*/  @!P0 IMAD.MOV.U32 R2, RZ, RZ, R14 ;  /* 0x000000ffff028224 */ /* 0x000fe400078e000e */
[----:B------:R-:W0:Y:S04]  /*9bc0*/  SHFL.IDX PT, R14, R0, 0x1, 0x181f ;  /* 0x00381f00000e7f89 */ /* 0x000e2800000e0000 */
[----:B------:R-:W-:Y:S04]  /*9bd0*/  @!P0 LDGSTS.E.BYPASS.LTC128B.128 [R8+0x10400], desc[UR48][R2.64], !P4 ;  /* 0x1040000002088fae */ /* 0x000fe8000e101d70 */
[----:B------:R1:W-:Y:S01]  /*9be0*/  @!P0 LDGSTS.E.BYPASS.LTC128B.128 [R8+0x14400], desc[UR48][R2.64+0x80], !P5 ;  /* 0x1440008002088fae */ /* 0x0003e2000e901d70 */
[----:B------:R-:W-:-:S13]  /*9bf0*/  ISETP.GE.AND P0, PT, R7, UR38, PT ;  /* 0x0000002607007c0c */ /* 0x000fda000bf06270 */
[----:B0-----:R-:W-:-:S05]  /*9c00*/  @!P0 LEA R14, P1, R34, R14, 0x1 ;  /* 0x0000000e220e8211 */ /* 0x001fca00078208ff */
[----:B-1----:R-:W-:Y:S02]  /*9c10*/  @!P0 IMAD.MOV.U32 R2, RZ, RZ, R14 ;  /* 0x000000ffff028224 */ /* 0x002fe400078e000e */
[----:B------:R-:W-:Y:S01]  /*9c20*/  @!P0 IMAD.X R7, RZ, RZ, R6, P1 ;  /* 0x000000ffff078224 */ /* 0x000fe200008e0606 */
[----:B------:R-:W0:Y:S03]  /*9c30*/  SHFL.IDX PT, R14, R0, 0x2, 0x181f ;  /* 0x00581f00000e7f89 */ /* 0x000e2600000e0000 */
[----:B------:R-:W-:Y:S01]  /*9c40*/  @!P0 IMAD.MOV.U32 R3, RZ, RZ, R7 ;  /* 0x000000ffff038224 */ /* 0x000fe200078e0007 */
[----:B------:R-:W1:Y:S01]  /*9c50*/  SHFL.IDX PT, R6, R5, 0x2, 0x181f ;  /* 0x00581f0005067f89 */ /* 0x000e6200000e0000 */
[----:B------:R-:W-:-:S03]  /*9c60*/  IADD3 R7, R4, 0x20, RZ ;  /* 0x0000002004077810 */ /* 0x000fc60007ffe0ff */
[----:B------:R-:W-:Y:S04]  /*9c70*/  @!P0 LDGSTS.E.BYPASS.LTC128B.128 [R8+0x10c00], desc[UR48][R2.64], !P4 ;  /* 0x10c0000002088fae */ /* 0x000fe8000e101d70 */
[----:B------:R2:W-:Y:S01]  /*9c80*/  @!P0 LDGSTS.E.BYPASS.LTC128B.128 [R8+0x14c00], desc[UR48][R2.64+0x80], !P5 ;  /* 0x14c0008002088fae */ /* 0x0005e2000e901d70 */
[----:B------:R-:W-:-:S13]  /*9c90*/  ISETP.GE.AND P0, PT, R7, UR38, PT ;  /* 0x0000002607007c0c */ /* 0x000fda000bf06270 */
[----:B0-----:R-:W-:-:S05]  /*9ca0*/  @!P0 LEA R14, P1, R34, R14, 0x1 ;  /* 0x0000000e220e8211 */ /* 0x001fca00078208ff */
[----:B--2---:R-:W-:Y:S02]  /*9cb0*/  @!P0 IMAD.MOV.U32 R2, RZ, RZ, R14 ;  /* 0x000000ffff028224 */ /* 0x004fe400078e000e */
[----:B-1----:R-:W-:Y:S01]  /*9cc0*/  @!P0 IMAD.X R7, RZ, RZ, R6, P1 ;  /* 0x000000ffff078224 */ /* 0x002fe200008e0606 */
        /* <DEDUP_REMOVED lines=38> */
[----:B-1----:R-:W-:Y:S02]  /*9f30*/  @!P0 IMAD.X R7, RZ, RZ, R6, P1 ;  /* 0x000000ffff078224 */ /* 0x002fe400008e0606 */
[----:B--2---:R-:W-:Y:S01]  /*9f40*/  @!P0 IMAD.MOV.U32 R2, RZ, RZ, R14 ;  /* 0x000000ffff028224 */ /* 0x004fe200078e000e */
[----:B------:R0:W1:Y:S01]  /*9f50*/  SHFL.IDX PT, R6, R5, 0x7, 0x181f ;  /* 0x00f81f0005067f89 */ /* 0x00006200000e0000 */
[----:B------:R-:W-:-:S03]  /*9f60*/  @!P0 IMAD.MOV.U32 R3, RZ, RZ, R7 ;  /* 0x000000ffff038224 */ /* 0x000fc600078e0007 */
[----:B------:R0:W2:Y:S04]  /*9f70*/  SHFL.IDX PT, R14, R0, 0x7, 0x181f ;  /* 0x00f81f00000e7f89 */ /* 0x0000a800000e0000 */
[----:B------:R0:W-:Y:S04]  /*9f80*/  @!P0 LDGSTS.E.BYPASS.LTC128B.128 [R8+0x13400], desc[UR48][R2.64], !P4 ;  /* 0x1340000002088fae */ /* 0x0001e8000e101d70 */
[----:B------:R0:W-:Y:S02]  /*9f90*/  @!P0 LDGSTS.E.BYPASS.LTC128B.128 [R8+0x17400], desc[UR48][R2.64+0x80], !P5 ;  /* 0x1740008002088fae */ /* 0x0001e4000e901d70 */
.L_x_6642:
[----:B------:R-:W-:Y:S02]  /*9fa0*/  IADD3 R4, R4, 0x70, RZ ;  /* 0x0000007004047810 */ /* 0x000fe40007ffe0ff */
[----:B0-----:R-:W-:Y:S02]  /*9fb0*/  LOP3.LUT R0, R37, 0x1, RZ, 0xc, !PT ;  /* 0x0000000125007812 */ /* 0x001fe400078e0cff */
[----:B------:R-:W-:Y:S02]  /*9fc0*/  ISETP.GE.AND P0, PT, R4, UR38, PT ;  /* 0x0000002604007c0c */ /* 0x000fe4000bf06270 */
[----:B------:R-:W-:-:S11]  /*9fd0*/  SHF.L.U32 R0, R0, 0x1f, RZ ;  /* 0x0000001f00007819 */ /* 0x000fd600000006ff */
[----:B--2---:R-:W-:-:S05]  /*9fe0*/  @!P0 LEA R2, P1, R34, R14, 0x1 ;  /* 0x0000000e22028211 */ /* 0x004fca00078208ff */
[----:B-1----:R-:W-:-:S05]  /*9ff0*/  @!P0 IMAD.X R3, RZ, RZ, R6, P1 ;  /* 0x000000ffff038224 */ /* 0x002fca00008e0606 */
[----:B------:R-:W-:Y:S01]  /*a000*/  @!PT LDS RZ, [RZ] ;  /* 0x00000000fffff984 */ /* 0x000fe20000000800 */
[----:B------:R-:W-:Y:S01]  /*a010*/  @!PT LDS RZ, [RZ] ;  /* 0x00000000fffff984 */ /* 0x000fe20000000800 */
[----:B------:R-:W-:Y:S01]  /*a020*/  @!PT LDS RZ, [RZ] ;  /* 0x00000000fffff984 */ /* 0x000fe20000000800 */
[----:B------:R0:W-:Y:S04]  /*a030*/  @!P0 LDGSTS.E.BYPASS.LTC128B.128 [R8+0x13c00], desc[UR48][R2.64], !P4 ;  /* 0x13c0000002088fae */ /* 0x0001e8000e101d70 */
[----:B------:R0:W-:Y:S01]  /*a040*/  @!P0 LDGSTS.E.BYPASS.LTC128B.128 [R8+0x17c00], desc[UR48][R2.64+0x80], !P5 ;  /* 0x17c0008002088fae */ /* 0x0001e2000e901d70 */
[----:B------:R-:W-:Y:S01]  /*a050*/  NOP ;  /* 0x0000000000007918 */ /* 0x000fe20000000000 */
[----:B------:R-:W-:Y:S02]  /*a060*/  SYNCS.ARRIVE.TRANS64.RED.A0T1 RZ, [UR39+0x28800], RZ ;  /* 0x028800ffffff79a7 */ /* 0x000fe40008200427 */
[----:B------:R-:W-:Y:S01]  /*a070*/  ARRIVES.LDGSTSBAR.64.TRANSCNT [UR39+0x28800] ;  /* 0x02880000ff0079b0 */ /* 0x000fe20008000aa7 */
[----:B------:R-:W-:Y:S01]  /*a080*/  NOP ;  /* 0x0000000000007918 */ /* 0x000fe20000000000 */
[----:B------:R-:W-:Y:S01]  /*a090*/  SYNCS.ARRIVE.TRANS64.A1T0 RZ, [UR39+0x28800], RZ ;  /* 0x028800ffffff79a7 */ /* 0x000fe20008100027 */
[----:B------:R-:W-:Y:S01]  /*a0a0*/  BSSY B0, `(.L_x_6567) ;  /* 0x0000003000007945 */ /* 0x000fe20003800000 */
[----:B------:R-:W1:Y:S03]  /*a0b0*/  SYNCS.PHASECHK.TRANS64.TRYWAIT P0, [UR39+0x28820], R0 ;  /* 0x02882000ff0075a7 */ /* 0x000e660008000167 */
[----:B01----:R-:W-:Y:S05]  /*a0c0*/  @!P0 BRA `(.L_x_6568) ;  /* 0x0000003000888947 */ /* 0x003fea0003800000 */
.L_x_6643:
[----:B------:R-:W-:Y:S05]  /*a0d0*/  BSYNC B0 ;  /* 0x0000000000007941 */ /* 0x000fea0003800000 */
.L_x_6567:
[----:B------:R-:W-:Y:S01]  /*a0e0*/  UISETP.GE.AND UP0, UPT, UR37, 0x81, UPT ;  /* 0x000000812500788c */ /* 0x000fe2000bf06270 */
[----:B------:R-:W-:-:S05]  /*a0f0*/  IMAD.U32 R20, RZ, RZ, UR42 ;  /* 0x0000002aff147e24 */ /* 0x000fca000f8e00ff */
[----:B------:R-:W-:-:S13]  /*a100*/  PLOP3.LUT P0, PT, PT, PT, UP0, 0x40, 0x0 ;  /* 0x000000000000781c */ /* 0x000fda0003f0e808 */
[----:B------:R-:W-:Y:S05]  /*a110*/  @P0 BRA `(.L_x_6569) ;  /* 0x0000001000180947 */ /* 0x000fea0003800000 */
[----:B------:R-:W-:Y:S01]  /*a120*/  BSSY B0, `(.L_x_6569) ;  /* 0x0000105000007945 */ /* 0x000fe20003800000 */
[----:B------:R-:W-:Y:S01]  /*a130*/  IMAD.MOV.U32 R21, RZ, RZ, R25 ;  /* 0x000000ffff157224 */ /* 0x000fe200078e0019 */
[----:B------:R-:W-:Y:S01]  /*a140*/  MOV R10, R22 ;  /* 0x00000016000a7202 */ /* 0x000fe20000000f00 */
[----:B------:R-:W-:Y:S02]  /*a150*/  IMAD.U32 R6, RZ, RZ, UR40 ;  /* 0x00000028ff067e24 */ /* 0x000fe4000f8e00ff */
[----:B------:R-:W-:-:S07]  /*a160*/  IMAD.U32 R26, RZ, RZ, UR42 ;  /* 0x0000002aff1a7e24 */ /* 0x000fce000f8e00ff */
.L_x_6582:
[----:B0-----:R-:W0:Y:S01]  /*a170*/  LDC R0, c[0x0][0x430] ;  /* 0x00010c00ff007b82 */ /* 0x001e220000000800 */
[----:B------:R-:W1:Y:S01]  /*a180*/  S2R R4, SR_TID.X ;  /* 0x0000000000047919 */ /* 0x000e620000002100 */
[----:B------:R-:W-:Y:S01]  /*a190*/  LEA R7, R6, R35, 0x7 ;  /* 0x0000002306077211 */ /* 0x000fe200078e38ff */
[----:B------:R-:W-:Y:S01]  /*a1a0*/  ULDC.64 UR4, c[0x0][0x428] ;  /* 0x00010a0000047ab9 */ /* 0x000fe20000000a00 */
[----:B------:R-:W-:Y:S02]  /*a1b0*/  IADD3 R22, R10, 0x1, RZ ;  /* 0x000000010a167810 */ /* 0x000fe40007ffe0ff */
[----:B0-----:R-:W-:Y:S01]  /*a1c0*/  ISETP.NE.AND P0, PT, R0, 0x1, PT ;  /* 0x000000010000780c */ /* 0x001fe20003f05270 */
[----:B-1----:R-:W-:-:S12]  /*a1d0*/  IMAD.SHL.U32 R4, R4, 0x10, RZ ;  /* 0x0000001004047824 */ /* 0x002fd800078e00ff */
[----:B------:R-:W0:Y:S01]  /*a1e0*/  @P0 LDC R0, c[0x0][0x434] ;  /* 0x00010d00ff000b82 */ /* 0x000e220000000800 */
[----:B------:R-:W-:-:S04]  /*a1f0*/  LOP3.LUT R4, R4, 0x70, RZ, 0xc0, !PT ;  /* 0x0000007004047812 */ /* 0x000fc800078ec0ff */
[----:B------:R-:W-:-:S03]  /*a200*/  IADD3 R7, R4, R7, R32 ;  /* 0x0000000704077210 */ /* 0x000fc60007ffe020 */
[----:B------:R-:W1:Y:S02]  /*a210*/  @P0 LDC R3, c[0x0][0x438] ;  /* 0x00010e00ff030b82 */ /* 0x000e640000000800 */
[----:B------:R-:W-:Y:S02]  /*a220*/  IMAD.MOV.U32 R9, RZ, RZ, R7 ;  /* 0x000000ffff097224 */ /* 0x000fe400078e0007 */
[----:B0-----:R-:W-:-:S05]  /*a230*/  @P0 IMAD.HI.U32 R0, R7, R0, RZ ;  /* 0x0000000007000227 */ /* 0x001fca00078e00ff */
[----:B-1----:R-:W-:Y:S01]  /*a240*/  @P0 SHF.R.U32.HI R9, RZ, R3, R0 ;  /* 0x00000003ff090219 */ /* 0x002fe20000011600 */
[----:B------:R-:W-:-:S03]  /*a250*/  IMAD R0, R31, UR4, RZ ;  /* 0x000000041f007c24 */ /* 0x000fc6000f8e02ff */
[--C-:B------:R-:W-:Y:S01]  /*a260*/  SHF.R.S32.HI R3, RZ, 0x1f, R9.reuse ;  /* 0x0000001fff037819 */ /* 0x100fe20000011409 */
[----:B------:R-:W-:Y:S02]  /*a270*/  IMAD.MOV.U32 R2, RZ, RZ, R9 ;  /* 0x000000ffff027224 */ /* 0x000fe400078e0009 */
[C---:B------:R-:W-:Y:S02]  /*a280*/  IMAD R5, R29.reuse, UR5, R0 ;  /* 0x000000051d057c24 */ /* 0x040fe4000f8e0200 */
[----:B------:R-:W-:Y:S01]  /*a290*/  IMAD.WIDE.U32 R2, R29, UR4, R2 ;  /* 0x000000041d027c25 */ /* 0x000fe2000f8e0002 */
[----:B------:R-:W-:-:S03]  /*a2a0*/  ULDC.64 UR4, c[0x0][0x418] ;  /* 0x0001060000047ab9 */ /* 0x000fc60000000a00 */
[----:B------:R-:W-:Y:S01]  /*a2b0*/  IMAD.IADD R3, R5, 0x1, R3 ;  /* 0x0000000105037824 */ /* 0x000fe200078e0203 */
[C---:B------:R-:W-:Y:S01]  /*a2c0*/  LEA R4, P0, R2.reuse, UR4, 0x2 ;  /* 0x0000000402047c11 */ /* 0x040fe2000f8010ff */
[----:B------:R-:W-:Y:S01]  /*a2d0*/  IMAD.U32 R11, RZ, RZ, UR41 ;  /* 0x00000029ff0b7e24 */ /* 0x000fe2000f8e00ff */
[----:B------:R-:W-:Y:S02]  /*a2e0*/  ULDC UR4, c[0x0][0x430] ;  /* 0x00010c0000047ab9 */ /* 0x000fe40000000800 */
[----:B------:R-:W-:Y:S02]  /*a2f0*/  LEA.HI.X R5, R2, UR5, R3, 0x2, P0 ;  /* 0x0000000502057c11 */ /* 0x000fe400080f1403 */
[----:B------:R-:W-:Y:S01]  /*a300*/  ISETP.NE.AND P1, PT, R11, 0x3, PT ;  /* 0x000000030b00780c */ /* 0x000fe20003f25270 */
[----:B------:R-:W-:Y:S01]  /*a310*/  IMAD.MOV R8, RZ, RZ, -R9 ;  /* 0x000000ffff087224 */ /* 0x000fe200078e0a09 */
[C---:B------:R-:W-:Y:S01]  /*a320*/  ISETP.NE.AND P0, PT, R22.reuse, 0x2, PT ;  /* 0x000000021600780c */ /* 0x040fe20003f05270 */
[----:B------:R0:W2:Y:S03]  /*a330*/  LDG.E R0, desc[UR48][R4.64] ;  /* 0x0000003004007981 */ /* 0x0000a6000c1e1900 */
[----:B------:R-:W-:Y:S01]  /*a340*/  SEL R2, RZ, 0x1, P0 ;  /* 0x00000001ff027807 */ /* 0x000fe20000000000 */
[----:B------:R-:W-:Y:S01]  /*a350*/  IMAD.MOV.U32 R20, RZ, RZ, R6 ;  /* 0x000000ffff147224 */ /* 0x000fe200078e0006 */
[----:B------:R-:W-:-:S02]  /*a360*/  SEL R22, R22, RZ, P0 ;  /* 0x000000ff16167207 */ /* 0x000fc40000000000 */
[----:B------:R-:W-:Y:S01]  /*a370*/  LOP3.LUT R25, R21, R2, RZ, 0x3c, !PT ;  /* 0x0000000215197212 */ /* 0x000fe200078e3cff */
[----:B0-----:R-:W-:Y:S01]  /*a380*/  IMAD R4, R8, UR4, R7 ;  /* 0x0000000408047c24 */ /* 0x001fe2000f8e0207 */
[----:B--2---:R-:W-:Y:S01]  /*a390*/  SHF.R.S32.HI R24, RZ, 0x1f, R0 ;  /* 0x0000001fff187819 */ /* 0x004fe20000011400 */
[----:B------:R-:W-:Y:S06]  /*a3a0*/  @!P1 BRA `(.L_x_6570) ;  /* 0x0000000000049947 */ /* 0x000fec0003800000 */
[----:B------:R-:W-:Y:S01]  /*a3b0*/  BPT.TRAP 0x1 ;  /* 0x000000040000795c */ /* 0x000fe20000300000 */
.L_x_6570:
[----:B------:R-:W-:Y:S01]  /*a3c0*/  LEA R6, R22, UR39, 0x3 ;  /* 0x0000002716067c11 */ /* 0x000fe2000f8e18ff */
[----:B------:R-:W-:Y:S01]  /*a3d0*/  BSSY B1, `(.L_x_6571) ;  /* 0x0000004000017945 */ /* 0x000fe20003800000 */
[----:B------:R-:W-:-:S04]  /*a3e0*/  SHF.L.U32 R3, R25, 0x1f, RZ ;  /* 0x0000001f19037819 */ /* 0x000fc800000006ff */
[----:B------:R-:W0:Y:S02]  /*a3f0*/  SYNCS.PHASECHK.TRANS64.TRYWAIT P0, [R6+URZ+0x28840], R3 ;  /* 0x02884003060075a7 */ /* 0x000e24000800017f */
[----:B0-----:R-:W-:Y:S05]  /*a400*/  @!P0 BRA `(.L_x_6572) ;  /* 0x0000002c00d08947 */ /* 0x001fea0003800000 */
.L_x_6644:
[----:B------:R-:W-:Y:S05]  /*a410*/  BSYNC B1 ;  /* 0x0000000000017941 */ /* 0x000fea0003800000 */
.L_x_6571:
[----:B------:R-:W-:Y:S01]  /*a420*/  SHF.R.S32.HI R23, RZ, 0x1f, R4 ;  /* 0x0000001fff177819 */ /* 0x000fe20000011404 */
[----:B------:R-:W-:Y:S01]  /*a430*/  ULDC.64 UR4, c[0x0][0x300] ;  /* 0x0000c00000047ab9 */ /* 0x000fe20000000a00 */
[C---:B------:R-:W-:Y:S02]  /*a440*/  LOP3.LUT P2, RZ, R18.reuse, 0x2, RZ, 0xc0, !PT ;  /* 0x0000000212ff7812 */ /* 0x040fe4000784c0ff */
[----:B------:R-:W-:Y:S01]  /*a450*/  LOP3.LUT P1, RZ, R18, 0x1, RZ, 0xc0, !PT ;  /* 0x0000000112ff7812 */ /* 0x000fe2000782c0ff */
[----:B0-----:R-:W-:-:S04]  /*a460*/  IMAD R3, R23, UR4, RZ ;  /* 0x0000000417037c24 */ /* 0x001fc8000f8e02ff */
[C---:B------:R-:W-:Y:S02]  /*a470*/  IMAD R5, R4.reuse, UR5, R3 ;  /* 0x0000000504057c24 */ /* 0x040fe4000f8e0203 */
[----:B------:R-:W-:Y:S01]  /*a480*/  IMAD.WIDE.U32 R2, R4, UR4, RZ ;  /* 0x0000000404027c25 */ /* 0x000fe2000f8e00ff */
        /* <DEDUP_REMOVED lines=14> */
[----:B------:R-:W-:-:S04]  /*a570*/  UMOV UR4, 0xffffffff ;  /* 0xffffffff00047882 */ /* 0x000fc80000000000 */
[----:B------:R-:W-:Y:S01]  /*a580*/  LEA.HI.X R9, R2, UR5, R9, 0x1, P0 ;  /* 0x0000000502097c11 */ /* 0x000fe200080f0c09 */
[----:B------:R-:W-:Y:S06]  /*a590*/  BRA.DIV UR4, `(.L_x_6573) ;  /* 0x0000002e04807947 */ /* 0x000fec000b800000 */
[----:B------:R-:W0:Y:S01]  /*a5a0*/  SHFL.IDX PT, R14, R7, RZ, 0x181f ;  /* 0x00181fff070e7589 */ /* 0x000e2200000e0000 */
[----:B------:R-:W-:Y:S02]  /*a5b0*/  SHF.L.U32 R5, R34, 0x1, RZ ;  /* 0x0000000122057819 */ /* 0x000fe400000006ff */
[----:B------:R-:W-:Y:S01]  /*a5c0*/  LEA R8, R8, UR39, 0x1 ;  /* 0x0000002708087c11 */ /* 0x000fe2000f8e08ff */
[----:B------:R-:W1:Y:S01]  /*a5d0*/  SHFL.IDX PT, R3, R9, RZ, 0x181f ;  /* 0x00181fff09037589 */ /* 0x000e6200000e0000 */
[----:B0-----:R-:W-:-:S03]  /*a5e0*/  IADD3 R2, P0, R14, R5, RZ ;  /* 0x000000050e027210 */ /* 0x001fc60007f1e0ff */
[----:B------:R-:W0:Y:S02]  /*a5f0*/  SHFL.IDX PT, R14, R7, 0x1, 0x181f ;  /* 0x00381f00070e7f89 */ /* 0x000e2400000e0000 */
[----:B-1----:R-:W-:-:S05]  /*a600*/  IMAD.X R3, RZ, RZ, R3, P0 ;  /* 0x000000ffff037224 */ /* 0x002fca00000e0603 */
[----:B------:R-:W-:Y:S04]  /*a610*/  LDGSTS.E.BYPASS.LTC128B.128 [R8+0x18400], desc[UR48][R2.64], !P2 ;  /* 0x1840000002087fae */ /* 0x000fe8000d101d70 */
[----:B------:R1:W-:Y:S04]  /*a620*/  LDGSTS.E.BYPASS.LTC128B.128 [R8+0x1c400], desc[UR48][R2.64+0x80], !P1 ;  /* 0x1c40008002087fae */ /* 0x0003e8000c901d70 */
[----:B-1----:R-:W1:Y:S01]  /*a630*/  SHFL.IDX PT, R3, R9, 0x1, 0x181f ;  /* 0x00381f0009037f89 */ /* 0x002e6200000e0000 */
        /* <DEDUP_REMOVED lines=13> */
[----:B------:R-:W0:Y:S01]  /*a710*/  SHFL.IDX PT, R14, R7, 0x4, 0x181f ;  /* 0x00981f00070e7f89 */ /* 0x000e2200000e0000 */
[----:B-1----:R-:W-:-:S05]  /*a720*/  IADD3.X R3, RZ, R3, RZ, P0, !PT ;  /* 0x00000003ff037210 */ /* 0x002fca00007fe4ff */
        /* <DEDUP_REMOVED lines=16> */
[----:B------:R0:W2:Y:S04]  /*a830*/  SHFL.IDX PT, R14, R7, 0x7, 0x181f ;  /* 0x00f81f00070e7f89 */ /* 0x0000a800000e0000 */
[----:B------:R-:W3:Y:S01]  /*a840*/  SHFL.IDX PT, R9, R9, 0x7, 0x181f ;  /* 0x00f81f0009097f89 */ /* 0x000ee200000e0000 */
[----:B-1----:R-:W-:-:S05]  /*a850*/  IMAD.X R3, RZ, RZ, R3, P0 ;  /* 0x000000ffff037224 */ /* 0x002fca00000e0603 */
[----:B------:R0:W-:Y:S04]  /*a860*/  LDGSTS.E.BYPASS.LTC128B.128 [R8+0x1b400], desc[UR48][R2.64], !P2 ;  /* 0x1b40000002087fae */ /* 0x0001e8000d101d70 */
[----:B--23--:R0:W-:Y:S02]  /*a870*/  LDGSTS.E.BYPASS.LTC128B.128 [R8+0x1f400], desc[UR48][R2.64+0x80], !P1 ;  /* 0x1f40008002087fae */ /* 0x00c1e4000c901d70 */
.L_x_6662:
[----:B0-----:R-:W-:-:S04]  /*a880*/  IADD3 R2, P0, R14, R5, RZ ;  /* 0x000000050e027210 */ /* 0x001fc80007f1e0ff */
[----:B------:R-:W-:Y:S02]  /*a890*/  IADD3.X R3, RZ, R9, RZ, P0, !PT ;  /* 0x00000009ff037210 */ /* 0x000fe400007fe4ff */
[----:B------:R-:W-:-:S03]  /*a8a0*/  PLOP3.LUT P0, PT, PT, PT, PT, 0x80, 0x0 ;  /* 0x000000000000781c */ /* 0x000fc60003f0f070 */
[----:B------:R-:W-:Y:S01]  /*a8b0*/  @!PT LDS RZ, [RZ] ;  /* 0x00000000fffff984 */ /* 0x000fe20000000800 */
[----:B------:R-:W-:Y:S01]  /*a8c0*/  @!PT LDS RZ, [RZ] ;  /* 0x00000000fffff984 */ /* 0x000fe20000000800 */
[----:B------:R-:W-:Y:S01]  /*a8d0*/  @!PT LDS RZ, [RZ] ;  /* 0x00000000fffff984 */ /* 0x000fe20000000800 */
[----:B------:R0:W-:Y:S04]  /*a8e0*/  LDGSTS.E.BYPASS.LTC128B.128 [R8+0x1bc00], desc[UR48][R2.64], !P2 ;  /* 0x1bc0000002087fae */ /* 0x0001e8000d101d70 */
[----:B------:R0:W-:Y:S01]  /*a8f0*/  LDGSTS.E.BYPASS.LTC128B.128 [R8+0x1fc00], desc[UR48][R2.64+0x80], !P1 ;  /* 0x1fc0008002087fae */ /* 0x0001e2000c901d70 */
[----:B------:R-:W-:-:S05]  /*a900*/  NOP ;  /* 0x0000000000007918 */ /* 0x000fca0000000000 */
.L_x_6574:
        /* <DEDUP_REMOVED lines=11> */
.L_x_6575:
[----:B------:R0:W-:Y:S01]  /*a9c0*/  SYNCS.ARRIVE.TRANS64.A1T0 RZ, [R6+URZ+0x28830], RZ ;  /* 0x028830ff06ff79a7 */ /* 0x0001e2000810003f */
[----:B------:R-:W-:Y:S05]  /*a9d0*/  @!P2 BRA `(.L_x_6576) ;  /* 0x000000000004a947 */ /* 0x000fea0003800000 */
[----:B------:R-:W-:Y:S01]  /*a9e0*/  BPT.TRAP 0x1 ;  /* 0x000000040000795c */ /* 0x000fe20000300000 */
.L_x_6576:
[----:B------:R-:W-:Y:S01]  /*a9f0*/  IMAD.MOV.U32 R3, RZ, RZ, -0x80 ;  /* 0xffffff80ff037424 */ /* 0x000fe200078e00ff */
[----:B0-----:R-:W-:Y:S01]  /*aa00*/  LEA R6, R10, UR39, 0x3 ;  /* 0x000000270a067c11 */ /* 0x001fe2000f8e18ff */
[----:B------:R-:W-:Y:S02]  /*aa10*/  BSSY B1, `(.L_x_6577) ;  /* 0x0000005000017945 */ /* 0x000fe40003800000 */
[----:B------:R-:W-:Y:S01]  /*aa20*/  IMAD R8, R26, R3, UR37 ;  /* 0x000000251a087e24 */ /* 0x000fe2000f8e0203 */
[----:B------:R-:W-:-:S04]  /*aa30*/  SHF.L.U32 R3, R21, 0x1f, RZ ;  /* 0x0000001f15037819 */ /* 0x000fc800000006ff */
[----:B------:R-:W0:Y:S02]  /*aa40*/  SYNCS.PHASECHK.TRANS64.TRYWAIT P0, [R6+URZ+0x28860], R3 ;  /* 0x02886003060075a7 */ /* 0x000e24000800017f */
[----:B0-----:R-:W-:Y:S05]  /*aa50*/  @!P0 BRA `(.L_x_6578) ;  /* 0x00000030007c8947 */ /* 0x001fea0003800000 */
.L_x_6663:
[----:B------:R-:W-:Y:S05]  /*aa60*/  BSYNC B1 ;  /* 0x0000000000017941 */ /* 0x000fea0003800000 */
.L_x_6577:
[----:B------:R-:W-:Y:S01]  /*aa70*/  UMOV UR4, 0xffffffff ;  /* 0xffffffff00047882 */ /* 0x000fe20000000000 */
[----:B------:R-:W-:Y:S01]  /*aa80*/  LOP3.LUT P2, RZ, R18, 0x8, RZ, 0xc0, !PT ;  /* 0x0000000812ff7812 */ /* 0x000fe2000784c0ff */
[----:B------:R-:W-:Y:S01]  /*aa90*/  IMAD R7, R10, 0x4000, R28 ;  /* 0x000040000a077824 */ /* 0x000fe200078e021c */
[----:B------:R-:W-:Y:S02]  /*aaa0*/  LOP3.LUT P1, RZ, R18, 0x4, RZ, 0xc0, !PT ;  /* 0x0000000412ff7812 */ /* 0x000fe4000782c0ff */
[----:B------:R-:W-:Y:S01]  /*aab0*/  IADD3 R8, -R35, R8, RZ ;  /* 0x0000000823087210 */ /* 0x000fe20007ffe1ff */
[----:B------:R-:W-:Y:S10]  /*aac0*/  BRA.DIV UR4, `(.L_x_6579) ;  /* 0x0000003204747947 */ /* 0x000ff4000b800000 */
[----:B------:R-:W1:Y:S01]  /*aad0*/  SHFL.IDX PT, R14, R16, RZ, 0x181f ;  /* 0x00181fff100e7589 */ /* 0x000e6200000e0000 */
[----:B------:R-:W-:-:S03]  /*aae0*/  LEA R7, R7, UR39, 0x1 ;  /* 0x0000002707077c11 */ /* 0x000fc6000f8e08ff */
[----:B0-----:R-:W0:Y:S01]  /*aaf0*/  SHFL.IDX PT, R3, R17, RZ, 0x181f ;  /* 0x00181fff11037589 */ /* 0x001e2200000e0000 */
[----:B-1----:R-:W-:-:S03]  /*ab00*/  IADD3 R2, P0, R14, R5, RZ ;  /* 0x000000050e027210 */ /* 0x002fc60007f1e0ff */
[----:B------:R-:W1:Y:S02]  /*ab10*/  SHFL.IDX PT, R14, R16, 0x1, 0x181f ;  /* 0x00381f00100e7f89 */ /* 0x000e6400000e0000 */
[----:B0-----:R-:W-:Y:S01]  /*ab20*/  IMAD.X R3, RZ, RZ, R3, P0 ;  /* 0x000000ffff037224 */ /* 0x001fe200000e0603 */
[----:B------:R-:W-:-:S13]  /*ab30*/  ISETP.LT.OR P0, PT, R8, 0x1, P2 ;  /* 0x000000010800780c */ /* 0x000fda0001701670 */
[----:B------:R-:W-:Y:S01]  /*ab40*/  LDGSTS.E.BYPASS.LTC128B.128 [R7+0x400], desc[UR48][R2.64], !P0 ;  /* 0x0040000002077fae */ /* 0x000fe2000c101d70 */
[----:B------:R-:W-:-:S13]  /*ab50*/  ISETP.LT.OR P0, PT, R8, 0x1, P1 ;  /* 0x000000010800780c */ /* 0x000fda0000f01670 */
[----:B------:R0:W-:Y:S04]  /*ab60*/  LDGSTS.E.BYPASS.LTC128B.128 [R7+0x4400], desc[UR48][R2.64+0x80], !P0 ;  /* 0x0440008002077fae */ /* 0x0001e8000c101d70 */
[----:B0-----:R-:W0:Y:S01]  /*ab70*/  SHFL.IDX PT, R3, R17, 0x1, 0x181f ;  /* 0x00381f0011037f89 */ /* 0x001e2200000e0000 */
        /* <DEDUP_REMOVED lines=17> */
[----:B------:R-:W1:Y:S01]  /*ac90*/  SHFL.IDX PT, R14, R16, 0x4, 0x181f ;  /* 0x00981f00100e7f89 */ /* 0x000e6200000e0000 */
[----:B0-----:R-:W-:Y:S02]  /*aca0*/  IADD3.X R3, RZ, R3, RZ, P0, !PT ;  /* 0x00000003ff037210 */ /* 0x001fe400007fe4ff */
        /* <DEDUP_REMOVED lines=22> */
[----:B------:R-:W1:Y:S04]  /*ae10*/  SHFL.IDX PT, R17, R17, 0x7, 0x181f ;  /* 0x00f81f0011117f89 */ /* 0x000e6800000e0000 */
[----:B------:R2:W3:Y:S01]  /*ae20*/  SHFL.IDX PT, R14, R16, 0x7, 0x181f ;  /* 0x00f81f00100e7f89 */ /* 0x0004e200000e0000 */
[----:B0-----:R-:W-:Y:S01]  /*ae30*/  IMAD.X R3, RZ, RZ, R3, P0 ;  /* 0x000000ffff037224 */ /* 0x001fe200000e0603 */
[----:B------:R-:W-:-:S13]  /*ae40*/  ISETP.LT.OR P0, PT, R8, 0x61, P2 ;  /* 0x000000610800780c */ /* 0x000fda0001701670 */
[----:B------:R2:W-:Y:S01]  /*ae50*/  LDGSTS.E.BYPASS.LTC128B.128 [R7+0x3400], desc[UR48][R2.64], !P0 ;  /* 0x0340000002077fae */ /* 0x0005e2000c101d70 */
[----:B------:R-:W-:-:S13]  /*ae60*/  ISETP.LT.OR P0, PT, R8, 0x61, P1 ;  /* 0x000000610800780c */ /* 0x000fda0000f01670 */
[----:B-1-3--:R2:W-:Y:S02]  /*ae70*/  LDGSTS.E.BYPASS.LTC128B.128 [R7+0x7400], desc[UR48][R2.64+0x80], !P0 ;  /* 0x0740008002077fae */ /* 0x00a5e4000c101d70 */
.L_x_6681:
[----:B0-2---:R-:W-:Y:S01]  /*ae80*/  IADD3 R2, P0, R14, R5, RZ ;  /* 0x000000050e027210 */ /* 0x005fe20007f1e0ff */
[----:B------:R-:W-:Y:S02]  /*ae90*/  ULDC.64 UR4, c[0x0][0x328] ;  /* 0x0000ca0000047ab9 */ /* 0x000fe40000000a00 */
[----:B------:R-:W-:Y:S01]  /*aea0*/  IMAD R23, R23, UR4, RZ ;  /* 0x0000000417177c24 */ /* 0x000fe2000f8e02ff */
[----:B------:R-:W-:Y:S02]  /*aeb0*/  IADD3.X R3, RZ, R17, RZ, P0, !PT ;  /* 0x00000011ff037210 */ /* 0x000fe400007fe4ff */
[----:B------:R-:W-:Y:S01]  /*aec0*/  ISETP.LT.OR P0, PT, R8, 0x71, P2 ;  /* 0x000000710800780c */ /* 0x000fe20001701670 */
[----:B------:R-:W-:-:S12]  /*aed0*/  IMAD R23, R4, UR5, R23 ;  /* 0x0000000504177c24 */ /* 0x000fd8000f8e0217 */
[----:B------:R-:W-:Y:S01]  /*aee0*/  @!PT LDS RZ, [RZ] ;  /* 0x00000000fffff984 */ /* 0x000fe20000000800 */
[----:B------:R-:W-:Y:S01]  /*aef0*/  @!PT LDS RZ, [RZ] ;  /* 0x00000000fffff984 */ /* 0x000fe20000000800 */
[----:B------:R-:W-:Y:S01]  /*af00*/  @!PT LDS RZ, [RZ] ;  /* 0x00000000fffff984 */ /* 0x000fe20000000800 */
        /* <DEDUP_REMOVED lines=20> */
.L_x_6580:
[----:B------:R-:W-:Y:S02]  /*b050*/  PLOP3.LUT P1, PT, P1, P0, PT, 0xa2, 0x0 ;  /* 0x000000000000781c */ /* 0x000fe40000f21472 */
[----:B------:R-:W-:-:S08]  /*b060*/  @P0 R2UR P1, UR4, R6 ;  /* 0x00000000060402ca */ /* 0x000fd00000020000 */
[----:B------:R-:W-:-:S05]  /*b070*/  @P0 PLOP3.LUT P0, PT, P1, PT, PT, 0x80, 0x0 ;  /* 0x000000000000081c */ /* 0x000fca0000f0f070 */
[----:B------:R-:W-:Y:S01]  /*b080*/  @!P1 SYNCS.ARRIVE.TRANS64.RED.A0T1 RZ, [UR4+0x28850], RZ ;  /* 0x028850ffffff99a7 */ /* 0x000fe20008200404 */
[----:B------:R-:W-:Y:S07]  /*b090*/  @!P1 ARRIVES.LDGSTSBAR.64.TRANSCNT [UR4+0x28850] ;  /* 0x02885000ff0099b0 */ /* 0x000fee0008000a84 */
[----:B------:R-:W-:Y:S05]  /*b0a0*/  @P0 BRA.U.ANY `(.L_x_6580) ;  /* 0xfffffffd00e80947 */ /* 0x000fea000393ffff */
[----:B------:R-:W-:Y:S01]  /*b0b0*/  NOP ;  /* 0x0000000000007918 */ /* 0x000fe20000000000 */
[----:B------:R-:W-:-:S04]  /*b0c0*/  MOV R0, UR41 ;  /* 0x0000002900007c02 */ /* 0x000fc80008000f00 */
[----:B------:R-:W-:-:S13]  /*b0d0*/  ISETP.NE.AND P2, PT, R0, 0x3, PT ;  /* 0x000000030000780c */ /* 0x000fda0003f45270 */
[----:B------:R-:W-:Y:S05]  /*b0e0*/  @!P2 BRA `(.L_x_6581) ;  /* 0x000000000004a947 */ /* 0x000fea0003800000 */
[----:B------:R-:W-:Y:S01]  /*b0f0*/  BPT.TRAP 0x1 ;  /* 0x000000040000795c */ /* 0x000fe20000300000 */
.L_x_6581:
[C---:B------:R-:W-:Y:S01]  /*b100*/  ISETP.GT.AND P0, PT, R20.reuse, RZ, PT ;  /* 0x000000ff1400720c */ /* 0x040fe20003f04270 */
[----:B------:R0:W-:Y:S01]  /*b110*/  SYNCS.ARRIVE.TRANS64.A1T0 RZ, [R6+URZ+0x28850], RZ ;  /* 0x028850ff06ff79a7 */ /* 0x0001e2000810003f */
[----:B------:R-:W-:Y:S01]  /*b120*/  IMAD.MOV.U32 R21, RZ, RZ, R25 ;  /* 0x000000ffff157224 */ /* 0x000fe200078e0019 */
[----:B------:R-:W-:Y:S01]  /*b130*/  MOV R26, R20 ;  /* 0x00000014001a7202 */ /* 0x000fe20000000f00 */
[----:B------:R-:W-:Y:S02]  /*b140*/  IMAD.MOV.U32 R10, RZ, RZ, R22 ;  /* 0x000000ffff0a7224 */ /* 0x000fe400078e0016 */
[----:B0-----:R-:W-:-:S07]  /*b150*/  VIADD R6, R20, 0xffffffff ;  /* 0xffffffff14067836 */ /* 0x001fce0000000000 */
[----:B------:R-:W-:Y:S05]  /*b160*/  @P0 BRA `(.L_x_6582) ;  /* 0xfffffff000000947 */ /* 0x000fea000383ffff */
[----:B------:R-:W-:Y:S05]  /*b170*/  BSYNC B0 ;  /* 0x0000000000007941 */ /* 0x000fea0003800000 */
.L_x_6569:
[----:B0-----:R-:W-:-:S05]  /*b180*/  IMAD.U32 R0, RZ, RZ, UR41 ;  /* 0x00000029ff007e24 */ /* 0x001fca000f8e00ff */
[----:B------:R-:W-:-:S13]  /*b190*/  ISETP.NE.AND P0, PT, R0, 0x3, PT ;  /* 0x000000030000780c */ /* 0x000fda0003f05270 */
[----:B------:R-:W-:Y:S05]  /*b1a0*/  @!P0 BRA `(.L_x_6583) ;  /* 0x0000000000048947 */ /* 0x000fea0003800000 */
[----:B------:R-:W-:Y:S01]  /*b1b0*/  BPT.TRAP 0x1 ;  /* 0x000000040000795c */ /* 0x000fe20000300000 */
.L_x_6583:
[----:B------:R-:W-:Y:S01]  /*b1c0*/  LEA R4, R22, UR39, 0x3 ;  /* 0x0000002716047c11 */ /* 0x000fe2000f8e18ff */
[----:B------:R-:W-:Y:S01]  /*b1d0*/  IMAD.MOV.U32 R5, RZ, RZ, -0x80 ;  /* 0xffffff80ff057424 */ /* 0x000fe200078e00ff */
[----:B------:R-:W-:Y:S01]  /*b1e0*/  SHF.L.U32 R3, R25, 0x1f, RZ ;  /* 0x0000001f19037819 */ /* 0x000fe200000006ff */
[----:B------:R-:W-:Y:S02]  /*b1f0*/  BSSY B0, `(.L_x_6584) ;  /* 0x0000004000007945 */ /* 0x000fe40003800000 */
[----:B------:R-:W-:Y:S01]  /*b200*/  IMAD R20, R20, R5, UR37 ;  /* 0x0000002514147e24 */ /* 0x000fe2000f8e0205 */
[----:B------:R-:W0:Y:S02]  /*b210*/  SYNCS.PHASECHK.TRANS64.TRYWAIT P0, [R4+URZ+0x28860], R3 ;  /* 0x02886003040075a7 */ /* 0x000e24000800017f */
[----:B0-----:R-:W-:Y:S05]  /*b220*/  @!P0 BRA `(.L_x_6585) ;  /* 0x0000003400088947 */ /* 0x001fea0003800000 */
.L_x_6682:
[----:B------:R-:W-:Y:S05]  /*b230*/  BSYNC B0 ;  /* 0x0000000000007941 */ /* 0x000fea0003800000 */
.L_x_6584:
[----:B------:R-:W-:Y:S01]  /*b240*/  UMOV UR4, 0xffffffff ;  /* 0xffffffff00047882 */ /* 0x000fe20000000000 */
[----:B------:R-:W-:Y:S01]  /*b250*/  LOP3.LUT P2, RZ, R18, 0x8, RZ, 0xc0, !PT ;  /* 0x0000000812ff7812 */ /* 0x000fe2000784c0ff */
[----:B------:R-:W-:Y:S01]  /*b260*/  IMAD R7, R22, 0x4000, R28 ;  /* 0x0000400016077824 */ /* 0x000fe200078e021c */
[----:B------:R-:W-:Y:S02]  /*b270*/  LOP3.LUT P1, RZ, R18, 0x4, RZ, 0xc0, !PT ;  /* 0x0000000412ff7812 */ /* 0x000fe4000782c0ff */
[----:B------:R-:W-:Y:S01]  /*b280*/  IADD3 R5, -R35, R20, RZ ;  /* 0x0000001423057210 */ /* 0x000fe20007ffe1ff */
[----:B------:R-:W-:Y:S10]  /*b290*/  BRA.DIV UR4, `(.L_x_6586) ;  /* 0x0000003604007947 */ /* 0x000ff4000b800000 */
[----:B------:R-:W1:Y:S01]  /*b2a0*/  SHFL.IDX PT, R14, R16, RZ, 0x181f ;  /* 0x00181fff100e7589 */ /* 0x000e6200000e0000 */
[----:B------:R-:W-:-:S03]  /*b2b0*/  IMAD.SHL.U32 R6, R34, 0x2, RZ ;  /* 0x0000000222067824 */ /* 0x000fc600078e00ff */
[----:B------:R-:W0:Y:S02]  /*b2c0*/  SHFL.IDX PT, R0, R17, RZ, 0x181f ;  /* 0x00181fff11007589 */ /* 0x000e2400000e0000 */
[----:B-1----:R-:W-:Y:S02]  /*b2d0*/  IADD3 R2, P0, R14, R6, RZ ;  /* 0x000000060e027210 */ /* 0x002fe40007f1e0ff */
[----:B------:R-:W1:Y:S03]  /*b2e0*/  SHFL.IDX PT, R14, R16, 0x1, 0x181f ;  /* 0x00381f00100e7f89 */ /* 0x000e6600000e0000 */
[----:B0-----:R-:W-:Y:S01]  /*b2f0*/  IMAD.X R3, RZ, RZ, R0, P0 ;  /* 0x000000ffff037224 */ /* 0x001fe200000e0600 */
[----:B------:R-:W-:Y:S02]  /*b300*/  ISETP.LT.OR P0, PT, R5, 0x1, P2 ;  /* 0x000000010500780c */ /* 0x000fe40001701670 */
[----:B------:R-:W-:-:S02]  /*b310*/  LEA R0, R7, UR39, 0x1 ;  /* 0x0000002707007c11 */ /* 0x000fc4000f8e08ff */
[----:B------:R-:W0:Y:S09]  /*b320*/  SHFL.IDX PT, R7, R17, 0x1, 0x181f ;  /* 0x00381f0011077f89 */ /* 0x000e3200000e0000 */
        /* <DEDUP_REMOVED lines=44> */
[----:B------:R1:W2:Y:S02]  /*b5f0*/  SHFL.IDX PT, R14, R16, 0x7, 0x181f ;  /* 0x00f81f00100e7f89 */ /* 0x0002a400000e0000 */
[----:B0-----:R-:W-:Y:S02]  /*b600*/  IADD3.X R3, RZ, R7, RZ, P0, !PT ;  /* 0x00000007ff037210 */ /* 0x001fe400007fe4ff */
[----:B------:R-:W-:Y:S01]  /*b610*/  ISETP.LT.OR P0, PT, R5, 0x61, P2 ;  /* 0x000000610500780c */ /* 0x000fe20001701670 */
[----:B------:R1:W3:-:S12]  /*b620*/  SHFL.IDX PT, R7, R17, 0x7, 0x181f ;  /* 0x00f81f0011077f89 */ /* 0x0002d800000e0000 */
[----:B------:R1:W-:Y:S01]  /*b630*/  LDGSTS.E.BYPASS.LTC128B.128 [R0+0x3400], desc[UR48][R2.64], !P0 ;  /* 0x0340000002007fae */ /* 0x0003e2000c101d70 */
[----:B------:R-:W-:-:S13]  /*b640*/  ISETP.LT.OR P0, PT, R5, 0x61, P1 ;  /* 0x000000610500780c */ /* 0x000fda0000f01670 */
[----:B--23--:R1:W-:Y:S02]  /*b650*/  LDGSTS.E.BYPASS.LTC128B.128 [R0+0x7400], desc[UR48][R2.64+0x80], !P0 ;  /* 0x0740008002007fae */ /* 0x00c3e4000c101d70 */
.L_x_6700:
        /* <DEDUP_REMOVED lines=9> */
[----:B------:R-:W-:Y:S01]  /*b6f0*/  PLOP3.LUT P0, PT, PT, PT, PT, 0x80, 0x0 ;  /* 0x000000000000781c */ /* 0x000fe20003f0f070 */
[----:B------:R-:W-:-:S12]  /*b700*/  NOP ;  /* 0x0000000000007918 */ /* 0x000fd80000000000 */
.L_x_6587:
        /* <DEDUP_REMOVED lines=11> */
.L_x_6588:
[----:B------:R-:W-:Y:S01]  /*b7c0*/  VIADD R22, R22, 0x1 ;  /* 0x0000000116167836 */ /* 0x000fe20000000000 */
[----:B------:R-:W-:Y:S01]  /*b7d0*/  IADD3 R33, R33, UR43, RZ ;  /* 0x0000002b21217c10 */ /* 0x000fe2000fffe0ff */
[----:B------:R-:W-:Y:S01]  /*b7e0*/  ULDC UR4, c[0x0][0xc34] ;  /* 0x00030d0000047ab9 */ /* 0x000fe20000000800 */
[----:B------:R0:W-:Y:S01]  /*b7f0*/  SYNCS.ARRIVE.TRANS64.A1T0 RZ, [R4+URZ+0x28850], RZ ;  /* 0x028850ff04ff79a7 */ /* 0x0001e2000810003f */
[----:B------:R-:W-:Y:S01]  /*b800*/  VIADD R37, R37, 0x1 ;  /* 0x0000000125257836 */ /* 0x000fe20000000000 */
[----:B------:R-:W-:-:S04]  /*b810*/  ISETP.NE.AND P0, PT, R22, 0x2, PT ;  /* 0x000000021600780c */ /* 0x000fc80003f05270 */
[----:B------:R-:W-:Y:S02]  /*b820*/  SEL R22, R22, RZ, P0 ;  /* 0x000000ff16167207 */ /* 0x000fe40000000000 */
[----:B------:R-:W-:Y:S02]  /*b830*/  SEL R0, RZ, 0x1, P0 ;  /* 0x00000001ff007807 */ /* 0x000fe40000000000 */
[----:B------:R-:W-:Y:S02]  /*b840*/  ISETP.GE.AND P0, PT, R33, UR4, PT ;  /* 0x0000000421007c0c */ /* 0x000fe4000bf06270 */
[----:B------:R-:W-:-:S11]  /*b850*/  LOP3.LUT R25, R25, R0, RZ, 0x3c, !PT ;  /* 0x0000000019197212 */ /* 0x000fd600078e3cff */
[----:B0-----:R-:W-:Y:S05]  /*b860*/  @!P0 BRA `(.L_x_6589) ;  /* 0xffffffcc00788947 */ /* 0x001fea000383ffff */
[----:B------:R-:W-:-:S07]  /*b870*/  LOP3.LUT R37, R37, 0x1, RZ, 0xc, !PT ;  /* 0x0000000125257812 */ /* 0x000fce00078e0cff */
.L_x_6554:
[----:B------:R-:W0:Y:S01]  /*b880*/  S2R R3, SR_CgaCtaId ;  /* 0x0000000000037919 */ /* 0x000e220000008800 */
[----:B------:R-:W-:Y:S01]  /*b890*/  MOV R0, 0x400 ;  /* 0x0000040000007802 */ /* 0x000fe20000000f00 */
[----:B------:R-:W-:Y:S01]  /*b8a0*/  BSSY B0, `(.L_x_6590) ;  /* 0x0000005000007945 */ /* 0x000fe20003800000 */
[----:B------:R-:W-:Y:S02]  /*b8b0*/  SHF.L.U32 R37, R37, 0x1f, RZ ;  /* 0x0000001f25257819 */ /* 0x000fe400000006ff */
[----:B0-----:R-:W-:-:S04]  /*b8c0*/  LEA R5, R3, R0, 0x18 ;  /* 0x0000000003057211 */ /* 0x001fc800078ec0ff */
[----:B------:R-:W0:Y:S02]  /*b8d0*/  SYNCS.PHASECHK.TRANS64.TRYWAIT P0, [R5+URZ+0x28820], R37 ;  /* 0x02882025050075a7 */ /* 0x000e24000800017f */
[----:B0-----:R-:W-:Y:S05]  /*b8e0*/  @!P0 BRA `(.L_x_6591) ;  /* 0x0000003800248947 */ /* 0x001fea0003800000 */
.L_x_6701:
[----:B------:R-:W-:Y:S05]  /*b8f0*/  BSYNC B0 ;  /* 0x0000000000007941 */ /* 0x000fea0003800000 */
.L_x_6590:
[----:B------:R-:W-:-:S03]  /*b900*/  UMOV UR4, 0xffffffff ;  /* 0xffffffff00047882 */ /* 0x000fc60000000000 */
[----:B------:R-:W-:Y:S05]  /*b910*/  BRA.DIV UR4, `(.L_x_6592) ;  /* 0x0000003a042c7947 */ /* 0x000fea000b800000 */
[----:B------:R-:W1:Y:S02]  /*b920*/  S2R R0, SR_TID.X ;  /* 0x0000000000007919 */ /* 0x000e640000002100 */
[----:B-1----:R-:W-:-:S04]  /*b930*/  SHF.R.U32.HI R0, RZ, 0x5, R0 ;  /* 0x00000005ff007819 */ /* 0x002fc80000011600 */
[----:B------:R-:W-:-:S05]  /*b940*/  LOP3.LUT R0, R0, 0x3, RZ, 0xc0, !PT ;  /* 0x0000000300007812 */ /* 0x000fca00078ec0ff */
[----:B------:R1:W2:Y:S02]  /*b950*/  SHFL.IDX PT, R14, R0, RZ, 0x1f ;  /* 0x00001fff000e7589 */ /* 0x0002a400000e0000 */
.L_x_6704:
[----:B--2---:R-:W-:Y:S01]  /*b960*/  ISETP.NE.AND P0, PT, R14, RZ, PT ;  /* 0x000000ff0e00720c */ /* 0x004fe20003f05270 */
[----:B------:R-:W-:-:S12]  /*b970*/  BSSY B0, `(.L_x_6593) ;  /* 0x0000024000007945 */ /* 0x000fd80003800000 */
[----:B------:R-:W-:Y:S05]  /*b980*/  @P0 BRA `(.L_x_6594) ;  /* 0x0000000000880947 */ /* 0x000fea0003800000 */
[----:B------:R-:W-:-:S03]  /*b990*/  UMOV UR4, 0xffffffff ;  /* 0xffffffff00047882 */ /* 0x000fc60000000000 */
[----:B------:R-:W-:Y:S05]  /*b9a0*/  BRA.DIV UR4, `(.L_x_6595) ;  /* 0x0000003a043c7947 */ /* 0x000fea000b800000 */
[----:B------:R-:W-:-:S13]  /*b9b0*/  ELECT P6, URZ, PT ;  /* 0x00000000003f782f */ /* 0x000fda00038c0000 */
.L_x_6707:
[----:B------:R-:W-:Y:S05]  /*b9c0*/  @!P6 BRA `(.L_x_6594) ;  /* 0x000000000078e947 */ /* 0x000fea0003800000 */
[----:B------:R-:W-:-:S06]  /*b9d0*/  ULOP3.LUT UR4, UR36, 0x2, URZ, 0xfc, !UPT ;  /* 0x0000000224047892 */ /* 0x000fcc000f8efc3f */
[----:B-1----:R-:W-:-:S05]  /*b9e0*/  IMAD.U32 R0, RZ, RZ, UR4 ;  /* 0x00000004ff007e24 */ /* 0x002fca000f8e00ff */
[----:B------:R-:W-:-:S13]  /*b9f0*/  ISETP.NE.AND P0, PT, R0, 0x3, PT ;  /* 0x000000030000780c */ /* 0x000fda0003f05270 */
[----:B------:R-:W-:Y:S05]  /*ba00*/  @!P0 BRA `(.L_x_6596) ;  /* 0x0000000000048947 */ /* 0x000fea0003800000 */
[----:B------:R-:W-:Y:S01]  /*ba10*/  BPT.TRAP 0x1 ;  /* 0x000000040000795c */ /* 0x000fe20000300000 */
.L_x_6596:
[C---:B------:R-:W-:Y:S01]  /*ba20*/  LEA R3, R22.reuse, R5, 0x3 ;  /* 0x0000000516037211 */ /* 0x040fe200078e18ff */
[----:B------:R-:W-:Y:S01]  /*ba30*/  VIADD R22, R22, 0x1 ;  /* 0x0000000116167836 */ /* 0x000fe20000000000 */
[----:B------:R-:W-:-:S04]  /*ba40*/  SHF.L.U32 R2, R25, 0x1f, RZ ;  /* 0x0000001f19027819 */ /* 0x000fc800000006ff */
[----:B------:R-:W1:Y:S01]  /*ba50*/  SYNCS.PHASECHK.TRANS64.TRYWAIT P1, [R3+URZ+0x28840], R2 ;  /* 0x02884002030075a7 */ /* 0x000e62000802017f */
[----:B------:R-:W-:-:S04]  /*ba60*/  ISETP.NE.AND P2, PT, R22, 0x2, PT ;  /* 0x000000021600780c */ /* 0x000fc80003f45270 */
[----:B------:R-:W-:Y:S01]  /*ba70*/  SEL R0, RZ, 0x1, P2 ;  /* 0x00000001ff007807 */ /* 0x000fe20001000000 */
[----:B-1----:R-:W-:Y:S08]  /*ba80*/  @!P1 BRA `(.L_x_6597) ;  /* 0x0000003800249947 */ /* 0x002ff00003800000 */
.L_x_6708:
[----:B------:R-:W-:Y:S02]  /*ba90*/  SEL R22, R22, RZ, P2 ;  /* 0x000000ff16167207 */ /* 0x000fe40001000000 */
[----:B------:R-:W-:Y:S01]  /*baa0*/  LOP3.LUT R0, R25, R0, RZ, 0x3c, !PT ;  /* 0x0000000019007212 */ /* 0x000fe200078e3cff */
[----:B------:R-:W-:Y:S06]  /*bab0*/  @!P0 BRA `(.L_x_6598) ;  /* 0x0000000000048947 */ /* 0x000fec0003800000 */
[----:B------:R-:W-:Y:S01]  /*bac0*/  BPT.TRAP 0x1 ;  /* 0x000000040000795c */ /* 0x000fe20000300000 */
.L_x_6598:
[----:B0-----:R-:W-:Y:S01]  /*bad0*/  IMAD R5, R22, 0x8, R5 ;  /* 0x0000000816057824 */ /* 0x001fe200078e0205 */
[----:B------:R-:W-:-:S04]  /*bae0*/  SHF.L.U32 R0, R0, 0x1f, RZ ;  /* 0x0000001f00007819 */ /* 0x000fc800000006ff */
[----:B------:R-:W0:Y:S02]  /*baf0*/  SYNCS.PHASECHK.TRANS64.TRYWAIT P1, [R5+URZ+0x28840], R0 ;  /* 0x02884000050075a7 */ /* 0x000e24000802017f */
[----:B0-----:R-:W-:Y:S05]  /*bb00*/  @!P1 BRA `(.L_x_6599) ;  /* 0x0000003800189947 */ /* 0x001fea0003800000 */
.L_x_6709:
[----:B------:R-:W-:Y:S05]  /*bb10*/  @!P0 BRA `(.L_x_6600) ;  /* 0x0000000000048947 */ /* 0x000fea0003800000 */
[----:B------:R-:W-:Y:S01]  /*bb20*/  BPT.TRAP 0x1 ;  /* 0x000000040000795c */ /* 0x000fe20000300000 */
.L_x_6600:
[----:B------:R-:W2:Y:S02]  /*bb30*/  SYNCS.PHASECHK.TRANS64.TRYWAIT P1, [R3+URZ+0x28860], R2 ;  /* 0x02886002030075a7 */ /* 0x000ea4000802017f */
[----:B--2---:R-:W-:Y:S05]  /*bb40*/  @!P1 BRA `(.L_x_6601) ;  /* 0x00000038001c9947 */ /* 0x004fea0003800000 */
.L_x_6710:
[----:B------:R-:W-:Y:S05]  /*bb50*/  @!P0 BRA `(.L_x_6602) ;  /* 0x0000000000048947 */ /* 0x000fea0003800000 */
[----:B------:R-:W-:Y:S01]  /*bb60*/  BPT.TRAP 0x1 ;  /* 0x000000040000795c */ /* 0x000fe20000300000 */
.L_x_6602:
[----:B---3--:R3:W4:Y:S02]  /*bb70*/  SYNCS.PHASECHK.TRANS64.TRYWAIT P0, [R5+URZ+0x28860], R0 ;  /* 0x02886000050075a7 */ /* 0x008724000800017f */
[----:B----4-:R-:W-:Y:S05]  /*bb80*/  @!P0 NANOSLEEP.SYNCS 0x989680 ;  /* 0x009896800000895d */ /* 0x010fea0003900000 */
[----:B------:R-:W4:Y:S02]  /*bb90*/  @!P0 SYNCS.PHASECHK.TRANS64 P0, [R5+URZ+0x28860], R0 ;  /* 0x02886000050085a7 */ /* 0x000f24000800007f */
[----:B----4-:R-:W-:Y:S05]  /*bba0*/  @!P0 BRA `(.L_x_6602) ;  /* 0xfffffffc00f08947 */ /* 0x010fea000383ffff */
.L_x_6594:
[----:B------:R-:W-:Y:S05]  /*bbb0*/  BSYNC B0 ;  /* 0x0000000000007941 */ /* 0x000fea0003800000 */
.L_x_6593:
[----:B------:R-:W-:Y:S05]  /*bbc0*/  EXIT ;  /* 0x000000000000794d */ /* 0x000fea0003800000 */
.L_x_6522:
[----:B0-----:R-:W-:-:S04]  /*bbd0*/  MOV R3, UR39 ;  /* 0x0000002700037c02 */ /* 0x001fc80008000f00 */
[----:B------:R0:W1:Y:S03]  /*bbe0*/  SYNCS.PHASECHK.TRANS64.TRYWAIT P1, [R3+URZ+0x28800], R0 ;  /* 0x02880000030075a7 */ /* 0x000066000802017f */
[----:B-1----:R-:W-:Y:S05]  /*bbf0*/  @!P1 NANOSLEEP.SYNCS 0x989680 ;  /* 0x009896800000995d */ /* 0x002fea0003900000 */
[----:B------:R-:W1:Y:S02]  /*bc00*/  @!P1 SYNCS.PHASECHK.TRANS64 P1, [R3+URZ+0x28800], R0 ;  /* 0x02880000030095a7 */ /* 0x000e64000802007f */
[----:B-1----:R-:W-:Y:S05]  /*bc10*/  @!P1 BRA `(.L_x_6522) ;  /* 0xfffffffc00ec9947 */ /* 0x002fea000383ffff */
[----:B------:R-:W-:Y:S05]  /*bc20*/  BRA `(.L_x_6603) ;  /* 0xffffff5400187947 */ /* 0x000fea000383ffff */
.L_x_6526:
[----:B-1----:R1:W2:Y:S02]  /*bc30*/  SYNCS.PHASECHK.TRANS64.TRYWAIT P1, [R0+URZ+0x28830], R3 ;  /* 0x02883003000075a7 */ /* 0x0022a4000802017f */
[----:B--2---:R-:W-:Y:S05]  /*bc40*/  @!P1 NANOSLEEP.SYNCS 0x989680 ;  /* 0x009896800000995d */ /* 0x004fea0003900000 */
[----:B------:R-:W2:Y:S02]  /*bc50*/  @!P1 SYNCS.PHASECHK.TRANS64 P1, [R0+URZ+0x28830], R3 ;  /* 0x02883003000095a7 */ /* 0x000ea4000802007f */
[----:B--2---:R-:W-:Y:S05]  /*bc60*/  @!P1 BRA `(.L_x_6526) ;  /* 0xfffffffc00f09947 */ /* 0x004fea000383ffff */
[----:B------:R-:W-:Y:S05]  /*bc70*/  BRA `(.L_x_6525) ;  /* 0xffffff5400387947 */ /* 0x000fea000383ffff */
.L_x_6532:
[----:B-1----:R-:W-:-:S04]  /*bc80*/  IMAD.U32 R7, RZ, RZ, UR6 ;  /* 0x00000006ff077e24 */ /* 0x002fc8000f8e00ff */
[----:B------:R1:W2:Y:S03]  /*bc90*/  SYNCS.PHASECHK.TRANS64.TRYWAIT P1, [R7+URZ+0x28830], R6 ;  /* 0x02883006070075a7 */ /* 0x0002a6000802017f */
[----:B--2---:R-:W-:Y:S05]  /*bca0*/  @!P1 NANOSLEEP.SYNCS 0x989680 ;  /* 0x009896800000995d */ /* 0x004fea0003900000 */
[----:B------:R-:W2:Y:S02]  /*bcb0*/  @!P1 SYNCS.PHASECHK.TRANS64 P1, [R7+URZ+0x28830], R6 ;  /* 0x02883006070095a7 */ /* 0x000ea4000802007f */
[----:B--2---:R-:W-:Y:S05]  /*bcc0*/  @!P1 BRA `(.L_x_6532) ;  /* 0xfffffffc00ec9947 */ /* 0x004fea000383ffff */
[----:B------:R-:W-:Y:S05]  /*bcd0*/  BRA `(.L_x_6529) ;  /* 0xffffff8000607947 */ /* 0x000fea000383ffff */
.L_x_6536:
[----:B-1----:R-:W-:-:S04]  /*bce0*/  IMAD.U32 R7, RZ, RZ, UR6 ;  /* 0x00000006ff077e24 */ /* 0x002fc8000f8e00ff */
[----:B------:R1:W2:Y:S03]  /*bcf0*/  SYNCS.PHASECHK.TRANS64.TRYWAIT P1, [R7+URZ+0x28850], R6 ;  /* 0x02885006070075a7 */ /* 0x0002a6000802017f */
[----:B--2---:R-:W-:Y:S05]  /*bd00*/  @!P1 NANOSLEEP.SYNCS 0x989680 ;  /* 0x009896800000995d */ /* 0x004fea0003900000 */
[----:B------:R-:W2:Y:S02]  /*bd10*/  @!P1 SYNCS.PHASECHK.TRANS64 P1, [R7+URZ+0x28850], R6 ;  /* 0x02885006070095a7 */ /* 0x000ea4000802007f */
[----:B--2---:R-:W-:Y:S05]  /*bd20*/  @!P1 BRA `(.L_x_6536) ;  /* 0xfffffffc00ec9947 */ /* 0x004fea000383ffff */
[----:B------:R-:W-:Y:S05]  /*bd30*/  BRA `(.L_x_6533) ;  /* 0xffffff84002c7947 */ /* 0x000fea000383ffff */
.L_x_6543:
[----:B-1----:R-:W-:-:S04]  /*bd40*/  MOV R5, UR10 ;  /* 0x0000000a00057c02 */ /* 0x002fc80008000f00 */
[----:B------:R1:W2:Y:S03]  /*bd50*/  SYNCS.PHASECHK.TRANS64.TRYWAIT P1, [R5+URZ+0x28850], R4 ;  /* 0x02885004050075a7 */ /* 0x0002a6000802017f */
[----:B--2---:R-:W-:Y:S05]  /*bd60*/  @!P1 NANOSLEEP.SYNCS 0x989680 ;  /* 0x009896800000995d */ /* 0x004fea0003900000 */
[----:B------:R-:W2:Y:S02]  /*bd70*/  @!P1 SYNCS.PHASECHK.TRANS64 P1, [R5+URZ+0x28850], R4 ;  /* 0x02885004050095a7 */ /* 0x000ea4000802007f */
[----:B--2---:R-:W-:Y:S05]  /*bd80*/  @!P1 BRA `(.L_x_6543) ;  /* 0xfffffffc00ec9947 */ /* 0x004fea000383ffff */
[----:B------:R-:W-:Y:S05]  /*bd90*/  BRA `(.L_x_6542) ;  /* 0xffffffa800147947 */ /* 0x000fea000383ffff */
.L_x_6558:
        /* <DEDUP_REMOVED lines=11> */
.L_x_6605:
[----:B------:R-:W-:Y:S05]  /*be50*/  BSYNC B0 ;  /* 0x0000000000007941 */ /* 0x000fea0003800000 */
.L_x_6604:
[----:B------:R-:W-:Y:S05]  /*be60*/  BRA `(.L_x_6606) ;  /* 0xffffffcc00c47947 */ /* 0x000fea000383ffff */
.L_x_6561:
[----:B0-----:R0:W1:Y:S02]  /*be70*/  SYNCS.PHASECHK.TRANS64.TRYWAIT P0, [R0+URZ+0x28840], R3 ;  /* 0x02884003000075a7 */ /* 0x001064000800017f */
[----:B-1----:R-:W-:Y:S05]  /*be80*/  @!P0 NANOSLEEP.SYNCS 0x989680 ;  /* 0x009896800000895d */ /* 0x002fea0003900000 */
[----:B------:R-:W1:Y:S02]  /*be90*/  @!P0 SYNCS.PHASECHK.TRANS64 P0, [R0+URZ+0x28840], R3 ;  /* 0x02884003000085a7 */ /* 0x000e64000800007f */
[----:B-1----:R-:W-:Y:S05]  /*bea0*/  @!P0 BRA `(.L_x_6561) ;  /* 0xfffffffc00f08947 */ /* 0x002fea000383ffff */
[----:B------:R-:W-:Y:S05]  /*beb0*/  BRA `(.L_x_6607) ;  /* 0xffffffd0002c7947 */ /* 0x000fea000383ffff */
.L_x_6562:
        /* <DEDUP_REMOVED lines=8> */
.L_x_6609:
[----:B------:R-:W-:Y:S05]  /*bf40*/  BSYNC B0 ;  /* 0x0000000000007941 */ /* 0x000fea0003800000 */
.L_x_6608:
[----:B------:R-:W-:Y:S01]  /*bf50*/  IMAD.MOV.U32 R13, RZ, RZ, R4 ;  /* 0x000000ffff0d7224 */ /* 0x000fe200078e0004 */
[----:B------:R-:W-:Y:S01]  /*bf60*/  MOV R11, 0x181f ;  /* 0x0000181f000b7802 */ /* 0x000fe20000000f00 */
[----:B------:R-:W-:Y:S01]  /*bf70*/  IMAD.MOV.U32 R12, RZ, RZ, RZ ;  /* 0x000000ffff0c7224 */ /* 0x000fe200078e00ff */
[----:B------:R-:W-:Y:S01]  /*bf80*/  MOV R2, R14 ;  /* 0x0000000e00027202 */ /* 0x000fe20000000f00 */
[----:B------:R-:W-:Y:S01]  /*bf90*/  IMAD.MOV.U32 R15, RZ, RZ, -0x1 ;  /* 0xffffffffff0f7424 */ /* 0x000fe200078e00ff */
[----:B------:R-:W-:-:S13]  /*bfa0*/  ISETP.GE.AND P0, PT, R30, 0x1, PT ;  /* 0x000000011e00780c */ /* 0x000fda0003f06270 */
[----:B------:R-:W-:Y:S05]  /*bfb0*/  WARPSYNC.COLLECTIVE R15, `(.L_x_6610) ;  /* 0x000000000f087348 */ /* 0x000fea0003c00000 */
[----:B------:R0:W1:Y:S02]  /*bfc0*/  SHFL.IDX P6, R14, R13, R12, R11 ;  /* 0x0000000c0d0e7389 */ /* 0x00006400000c000b */
[----:B01----:R-:W-:Y:S01]  /*bfd0*/  ENDCOLLECTIVE ;  /* 0x000000000000791b */ /* 0x003fe20003800000 */
.L_x_6610:
        /* <DEDUP_REMOVED lines=9> */
.L_x_6611:
[----:B------:R-:W-:Y:S01]  /*c070*/  @!PT LDS RZ, [RZ] ;  /* 0x00000000fffff984 */ /* 0x000fe20000000800 */
[----:B------:R-:W-:Y:S01]  /*c080*/  @!PT LDS RZ, [RZ] ;  /* 0x00000000fffff984 */ /* 0x000fe20000000800 */
[----:B------:R-:W-:Y:S01]  /*c090*/  @!PT LDS RZ, [RZ] ;  /* 0x00000000fffff984 */ /* 0x000fe20000000800 */
[----:B------:R0:W-:Y:S04]  /*c0a0*/  @P0 LDGSTS.E.BYPASS.LTC128B.128 [R7+0x18400], desc[UR48][R2.64], !P3 ;  /* 0x1840000002070fae */ /* 0x0001e8000d901d70 */
[----:B------:R0:W-:Y:S01]  /*c0b0*/  @P0 LDGSTS.E.BYPASS.LTC128B.128 [R7+0x1c400], desc[UR48][R2.64+0x80], !P2 ;  /* 0x1c40008002070fae */ /* 0x0001e2000d101d70 */
[----:B------:R-:W-:Y:S01]  /*c0c0*/  ISETP.GE.AND P0, PT, R30, 0x11, PT ;  /* 0x000000111e00780c */ /* 0x000fe20003f06270 */
[----:B------:R-:W-:-:S12]  /*c0d0*/  IMAD.MOV.U32 R13, RZ, RZ, R4 ;  /* 0x000000ffff0d7224 */ /* 0x000fd800078e0004 */
[----:B------:R-:W-:Y:S02]  /*c0e0*/  @P0 LEA R21, R5, UR39, 0x1 ;  /* 0x0000002705150c11 */ /* 0x000fe4000f8e08ff */
[----:B0-----:R-:W-:-:S07]  /*c0f0*/  MOV R8, R14 ;  /* 0x0000000e00087202 */ /* 0x001fce0000000f00 */
[----:B------:R-:W-:Y:S05]  /*c100*/  WARPSYNC.COLLECTIVE R15, `(.L_x_6612) ;  /* 0x000000000f087348 */ /* 0x000fea0003c00000 */
[----:B------:R0:W1:Y:S02]  /*c110*/  SHFL.IDX P6, R14, R13, R12, R11 ;  /* 0x0000000c0d0e7389 */ /* 0x00006400000c000b */
[----:B01----:R-:W-:Y:S01]  /*c120*/  ENDCOLLECTIVE ;  /* 0x000000000000791b */ /* 0x003fe20003800000 */
.L_x_6612:
        /* <DEDUP_REMOVED lines=8> */
.L_x_6613:
[----:B------:R-:W-:-:S05]  /*c1b0*/  @P0 IMAD.MOV.U32 R3, RZ, RZ, R9 ;  /* 0x000000ffff030224 */ /* 0x000fca00078e0009 */
[----:B------:R-:W-:Y:S01]  /*c1c0*/  @!PT LDS RZ, [RZ] ;  /* 0x00000000fffff984 */ /* 0x000fe20000000800 */
[----:B------:R-:W-:Y:S01]  /*c1d0*/  @!PT LDS RZ, [RZ] ;  /* 0x00000000fffff984 */ /* 0x000fe20000000800 */
[----:B------:R-:W-:Y:S01]  /*c1e0*/  @!PT LDS RZ, [RZ] ;  /* 0x00000000fffff984 */ /* 0x000fe20000000800 */
[----:B------:R0:W-:Y:S04]  /*c1f0*/  @P0 LDGSTS.E.BYPASS.LTC128B.128 [R21+0x18c00], desc[UR48][R2.64], !P3 ;  /* 0x18c0000002150fae */ /* 0x0001e8000d901d70 */
[----:B------:R0:W-:Y:S01]  /*c200*/  @P0 LDGSTS.E.BYPASS.LTC128B.128 [R21+0x1cc00], desc[UR48][R2.64+0x80], !P2 ;  /* 0x1cc0008002150fae */ /* 0x0001e2000d101d70 */
[----:B------:R-:W-:Y:S01]  /*c210*/  ISETP.GE.AND P0, PT, R30, 0x21, PT ;  /* 0x000000211e00780c */ /* 0x000fe20003f06270 */
[----:B------:R-:W-:Y:S02]  /*c220*/  IMAD.MOV.U32 R13, RZ, RZ, R4 ;  /* 0x000000ffff0d7224 */ /* 0x000fe400078e0004 */
[----:B------:R-:W-:-:S10]  /*c230*/  IMAD.MOV.U32 R7, RZ, RZ, R14 ;  /* 0x000000ffff077224 */ /* 0x000fd400078e000e */
[----:B0-----:R-:W-:Y:S05]  /*c240*/  WARPSYNC.COLLECTIVE R15, `(.L_x_6614) ;  /* 0x000000000f087348 */ /* 0x001fea0003c00000 */
[----:B------:R1:W2:Y:S02]  /*c250*/  SHFL.IDX P6, R14, R13, R12, R11 ;  /* 0x0000000c0d0e7389 */ /* 0x0002a400000c000b */
[----:B012---:R-:W-:Y:S01]  /*c260*/  ENDCOLLECTIVE ;  /* 0x000000000000791b */ /* 0x007fe20003800000 */
.L_x_6614:
        /* <DEDUP_REMOVED lines=9> */
.L_x_6615:
[----:B------:R-:W-:-:S05]  /*c300*/  @P0 IMAD.MOV.U32 R3, RZ, RZ, R7 ;  /* 0x000000ffff030224 */ /* 0x000fca00078e0007 */
[----:B------:R-:W-:Y:S01]  /*c310*/  @!PT LDS RZ, [RZ] ;  /* 0x00000000fffff984 */ /* 0x000fe20000000800 */
[----:B------:R-:W-:Y:S01]  /*c320*/  @!PT LDS RZ, [RZ] ;  /* 0x00000000fffff984 */ /* 0x000fe20000000800 */
[----:B------:R-:W-:Y:S01]  /*c330*/  @!PT LDS RZ, [RZ] ;  /* 0x00000000fffff984 */ /* 0x000fe20000000800 */
[----:B------:R0:W-:Y:S04]  /*c340*/  @P0 LDGSTS.E.BYPASS.LTC128B.128 [R9+0x19400], desc[UR48][R2.64], !P3 ;  /* 0x1940000002090fae */ /* 0x0001e8000d901d70 */
[----:B------:R0:W-:Y:S01]  /*c350*/  @P0 LDGSTS.E.BYPASS.LTC128B.128 [R9+0x1d400], desc[UR48][R2.64+0x80], !P2 ;  /* 0x1d40008002090fae */ /* 0x0001e2000d101d70 */
[----:B------:R-:W-:Y:S02]  /*c360*/  ISETP.GE.AND P0, PT, R30, 0x31, PT ;  /* 0x000000311e00780c */ /* 0x000fe40003f06270 */
[----:B------:R-:W-:Y:S01]  /*c370*/  MOV R13, R4 ;  /* 0x00000004000d7202 */ /* 0x000fe20000000f00 */
[----:B------:R-:W-:-:S10]  /*c380*/  IMAD.MOV.U32 R7, RZ, RZ, R14 ;  /* 0x000000ffff077224 */ /* 0x000fd400078e000e */
[----:B0-----:R-:W-:-:S07]  /*c390*/  @P0 LEA R21, R5, UR39, 0x1 ;  /* 0x0000002705150c11 */ /* 0x001fce000f8e08ff */
[----:B------:R-:W-:Y:S05]  /*c3a0*/  WARPSYNC.COLLECTIVE R15, `(.L_x_6616) ;  /* 0x000000000f087348 */ /* 0x000fea0003c00000 */
[----:B------:R0:W1:Y:S02]  /*c3b0*/  SHFL.IDX P6, R14, R13, R12, R11 ;  /* 0x0000000c0d0e7389 */ /* 0x00006400000c000b */
[----:B01----:R-:W-:Y:S01]  /*c3c0*/  ENDCOLLECTIVE ;  /* 0x000000000000791b */ /* 0x003fe20003800000 */
.L_x_6616:
[----:B------:R-:W-:Y:S02]  /*c3d0*/  IMAD.MOV.U32 R13, RZ, RZ, R6 ;  /* 0x000000ffff0d7224 */ /* 0x000fe400078e0006 */
[----:B------:R-:W-:Y:S01]  /*c3e0*/  IMAD.MOV.U32 R12, RZ, RZ, 0x4 ;  /* 0x00000004ff0c7424 */ /* 0x000fe200078e00ff */
[----:B------:R-:W-:-:S05]  /*c3f0*/  @P0 LEA R14, P1, R34, R14, 0x1 ;  /* 0x0000000e220e0211 */ /* 0x000fca00078208ff */
[----:B------:R-:W-:-:S08]  /*c400*/  @P0 IMAD.MOV.U32 R2, RZ, RZ, R14 ;  /* 0x000000ffff020224 */ /* 0x000fd000078e000e */
[----:B------:R-:W-:Y:S05]  /*c410*/  WARPSYNC.COLLECTIVE R15, `(.L_x_6617) ;  /* 0x000000000f087348 */ /* 0x000fea0003c00000 */
[----:B------:R0:W1:Y:S02]  /*c420*/  SHFL.IDX P6, R14, R13, R12, R11 ;  /* 0x0000000c0d0e7389 */ /* 0x00006400000c000b */
[----:B01----:R-:W-:Y:S01]  /*c430*/  ENDCOLLECTIVE ;  /* 0x000000000000791b */ /* 0x003fe20003800000 */
.L_x_6617:
[----:B------:R-:W-:-:S05]  /*c440*/  @P0 IMAD.X R7, RZ, RZ, R7, P1 ;  /* 0x000000ffff070224 */ /* 0x000fca00008e0607 */
[----:B------:R-:W-:-:S05]  /*c450*/  @P0 MOV R3, R7 ;  /* 0x0000000700030202 */ /* 0x000fca0000000f00 */
[----:B------:R-:W-:Y:S01]  /*c460*/  @!PT LDS RZ, [RZ] ;  /* 0x00000000fffff984 */ /* 0x000fe20000000800 */
[----:B------:R-:W-:Y:S01]  /*c470*/  @!PT LDS RZ, [RZ] ;  /* 0x00000000fffff984 */ /* 0x000fe20000000800 */
[----:B------:R-:W-:Y:S01]  /*c480*/  @!PT LDS RZ, [RZ] ;  /* 0x00000000fffff984 */ /* 0x000fe20000000800 */
        /* <DEDUP_REMOVED lines=8> */
.L_x_6618:
        /* <DEDUP_REMOVED lines=9> */
.L_x_6619:
        /* <DEDUP_REMOVED lines=12> */
.L_x_6620:
        /* <DEDUP_REMOVED lines=9> */
.L_x_6621:
        /* <DEDUP_REMOVED lines=13> */
.L_x_6622:
[----:B------:R-:W-:Y:S02]  /*c7c0*/  IMAD.MOV.U32 R13, RZ, RZ, R6 ;  /* 0x000000ffff0d7224 */ /* 0x000fe400078e0006 */
[----:B------:R-:W-:Y:S01]  /*c7d0*/  IMAD.MOV.U32 R12, RZ, RZ, 0x7 ;  /* 0x00000007ff0c7424 */ /* 0x000fe200078e00ff */
[----:B------:R-:W-:-:S05]  /*c7e0*/  @P0 LEA R14, P1, R34, R14, 0x1 ;  /* 0x0000000e220e0211 */ /* 0x000fca00078208ff */
[----:B------:R-:W-:-:S08]  /*c7f0*/  @P0 IMAD.MOV.U32 R2, RZ, RZ, R14 ;  /* 0x000000ffff020224 */ /* 0x000fd000078e000e */
[----:B------:R-:W-:Y:S05]  /*c800*/  WARPSYNC.COLLECTIVE R15, `(.L_x_6623) ;  /* 0x000000000f087348 */ /* 0x000fea0003c00000 */
[----:B------:R0:W1:Y:S02]  /*c810*/  SHFL.IDX P6, R14, R13, R12, R11 ;  /* 0x0000000c0d0e7389 */ /* 0x00006400000c000b */
[----:B01----:R-:W-:Y:S01]  /*c820*/  ENDCOLLECTIVE ;  /* 0x000000000000791b */ /* 0x003fe20003800000 */
.L_x_6623:
        /* <DEDUP_REMOVED lines=8> */
[----:B------:R-:W-:-:S07]  /*c8b0*/  MOV R7, R14 ;  /* 0x0000000e00077202 */ /* 0x000fce0000000f00 */
[----:B0-----:R-:W-:Y:S05]  /*c8c0*/  WARPSYNC.COLLECTIVE R15, `(.L_x_6624) ;  /* 0x000000000f087348 */ /* 0x001fea0003c00000 */
[----:B------:R1:W2:Y:S02]  /*c8d0*/  SHFL.IDX P6, R14, R13, R12, R11 ;  /* 0x0000000c0d0e7389 */ /* 0x0002a400000c000b */
[----:B012---:R-:W-:Y:S01]  /*c8e0*/  ENDCOLLECTIVE ;  /* 0x000000000000791b */ /* 0x007fe20003800000 */
.L_x_6624:
[----:B------:R-:W-:Y:S05]  /*c8f0*/  BRA `(.L_x_6625) ;  /* 0xffffffcc00187947 */ /* 0x000fea000383ffff */
.L_x_6566:
        /* <DEDUP_REMOVED lines=8> */
.L_x_6626:
[C---:B------:R-:W-:Y:S01]  /*c980*/  VIADD R6, R4.reuse, 0x10 ;  /* 0x0000001004067836 */ /* 0x040fe20000000000 */
[----:B------:R-:W-:Y:S01]  /*c990*/  ISETP.GE.AND P0, PT, R4, UR38, PT ;  /* 0x0000002604007c0c */ /* 0x000fe2000bf06270 */
[----:B------:R-:W-:Y:S01]  /*c9a0*/  IMAD.MOV.U32 R13, RZ, RZ, R0 ;  /* 0x000000ffff0d7224 */ /* 0x000fe200078e0000 */
[----:B------:R-:W-:-:S11]  /*c9b0*/  MOV R2, R14 ;  /* 0x0000000e00027202 */ /* 0x000fd60000000f00 */
[----:B------:R-:W-:Y:S05]  /*c9c0*/  WARPSYNC.COLLECTIVE R15, `(.L_x_6627) ;  /* 0x000000000f087348 */ /* 0x000fea0003c00000 */
[----:B------:R0:W1:Y:S02]  /*c9d0*/  SHFL.IDX P6, R14, R13, R12, R11 ;  /* 0x0000000c0d0e7389 */ /* 0x00006400000c000b */
[----:B01----:R-:W-:Y:S01]  /*c9e0*/  ENDCOLLECTIVE ;  /* 0x000000000000791b */ /* 0x003fe20003800000 */
.L_x_6627:
        /* <DEDUP_REMOVED lines=8> */
.L_x_6628:
[----:B------:R-:W-:Y:S01]  /*ca70*/  @!PT LDS RZ, [RZ] ;  /* 0x00000000fffff984 */ /* 0x000fe20000000800 */
[----:B------:R-:W-:Y:S01]  /*ca80*/  @!PT LDS RZ, [RZ] ;  /* 0x00000000fffff984 */ /* 0x000fe20000000800 */
[----:B------:R-:W-:Y:S01]  /*ca90*/  @!PT LDS RZ, [RZ] ;  /* 0x00000000fffff984 */ /* 0x000fe20000000800 */
        /* <DEDUP_REMOVED lines=8> */
.L_x_6629:
[----:B------:R-:W-:Y:S01]  /*cb20*/  IMAD.MOV.U32 R13, RZ, RZ, R5 ;  /* 0x000000ffff0d7224 */ /* 0x000fe200078e0005 */
[----:B------:R-:W-:Y:S02]  /*cb30*/  MOV R12, 0x2 ;  /* 0x00000002000c7802 */ /* 0x000fe40000000f00 */
[----:B------:R-:W-:-:S05]  /*cb40*/  @!P0 LEA R14, P1, R34, R14, 0x1 ;  /* 0x0000000e220e8211 */ /* 0x000fca00078208ff */
[----:B------:R-:W-:-:S08]  /*cb50*/  @!P0 IMAD.MOV.U32 R2, RZ, RZ, R14 ;  /* 0x000000ffff028224 */ /* 0x000fd000078e000e */
[----:B------:R-:W-:Y:S05]  /*cb60*/  WARPSYNC.COLLECTIVE R15, `(.L_x_6630) ;  /* 0x000000000f087348 */ /* 0x000fea0003c00000 */
[----:B------:R0:W1:Y:S02]  /*cb70*/  SHFL.IDX P6, R14, R13, R12, R11 ;  /* 0x0000000c0d0e7389 */ /* 0x00006400000c000b */
[----:B01----:R-:W-:Y:S01]  /*cb80*/  ENDCOLLECTIVE ;  /* 0x000000000000791b */ /* 0x003fe20003800000 */
.L_x_6630:
        /* <DEDUP_REMOVED lines=14> */
.L_x_6631:
        /* <DEDUP_REMOVED lines=9> */
.L_x_6632:
[----:B------:R-:W-:-:S05]  /*cd00*/  @!P0 IMAD.MOV.U32 R3, RZ, RZ, R7 ;  /* 0x000000ffff038224 */ /* 0x000fca00078e0007 */
[----:B------:R-:W-:Y:S01]  /*cd10*/  @!PT LDS RZ, [RZ] ;  /* 0x00000000fffff984 */ /* 0x000fe20000000800 */
[----:B------:R-:W-:Y:S01]  /*cd20*/  @!PT LDS RZ, [RZ] ;  /* 0x00000000fffff984 */ /* 0x000fe20000000800 */
[----:B------:R-:W-:Y:S01]  /*cd30*/  @!PT LDS RZ, [RZ] ;  /* 0x00000000fffff984 */ /* 0x000fe20000000800 */
[----:B------:R0:W-:Y:S04]  /*cd40*/  @!P0 LDGSTS.E.BYPASS.LTC128B.128 [R8+0x11400], desc[UR48][R2.64], !P4 ;  /* 0x1140000002088fae */ /* 0x0001e8000e101d70 */
[----:B------:R0:W-:Y:S01]  /*cd50*/  @!P0 LDGSTS.E.BYPASS.LTC128B.128 [R8+0x15400], desc[UR48][R2.64+0x80], !P5 ;  /* 0x1540008002088fae */ /* 0x0001e2000e901d70 */
[----:B------:R-:W-:Y:S01]  /*cd60*/  ISETP.GE.AND P0, PT, R6, UR38, PT ;  /* 0x0000002606007c0c */ /* 0x000fe2000bf06270 */
[----:B------:R-:W-:Y:S01]  /*cd70*/  IMAD.MOV.U32 R13, RZ, RZ, R0 ;  /* 0x000000ffff0d7224 */ /* 0x000fe200078e0000 */
[----:B------:R-:W-:-:S11]  /*cd80*/  MOV R6, R14 ;  /* 0x0000000e00067202 */ /* 0x000fd60000000f00 */
[----:B0-----:R-:W-:Y:S05]  /*cd90*/  WARPSYNC.COLLECTIVE R15, `(.L_x_6633) ;  /* 0x000000000f087348 */ /* 0x001fea0003c00000 */
[----:B------:R1:W2:Y:S02]  /*cda0*/  SHFL.IDX P6, R14, R13, R12, R11 ;  /* 0x0000000c0d0e7389 */ /* 0x0002a400000c000b */
[----:B012---:R-:W-:Y:S01]  /*cdb0*/  ENDCOLLECTIVE ;  /* 0x000000000000791b */ /* 0x007fe20003800000 */
.L_x_6633:
        /* <DEDUP_REMOVED lines=8> */
.L_x_6634:
[----:B------:R-:W-:Y:S02]  /*ce40*/  VIADD R6, R4, 0x40 ;  /* 0x0000004004067836 */ /* 0x000fe40000000000 */
[----:B------:R-:W-:-:S05]  /*ce50*/  @!P0 IMAD.MOV.U32 R3, RZ, RZ, R7 ;  /* 0x000000ffff038224 */ /* 0x000fca00078e0007 */
        /* <DEDUP_REMOVED lines=11> */
.L_x_6635:
[----:B------:R-:W-:Y:S01]  /*cf10*/  IMAD.MOV.U32 R13, RZ, RZ, R5 ;  /* 0x000000ffff0d7224 */ /* 0x000fe200078e0005 */
[----:B------:R-:W-:Y:S02]  /*cf20*/  MOV R12, 0x5 ;  /* 0x00000005000c7802 */ /* 0x000fe40000000f00 */
[----:B------:R-:W-:-:S05]  /*cf30*/  @!P0 LEA R14, P1, R34, R14, 0x1 ;  /* 0x0000000e220e8211 */ /* 0x000fca00078208ff */
[----:B------:R-:W-:-:S08]  /*cf40*/  @!P0 IMAD.MOV.U32 R2, RZ, RZ, R14 ;  /* 0x000000ffff028224 */ /* 0x000fd000078e000e */
[----:B------:R-:W-:Y:S05]  /*cf50*/  WARPSYNC.COLLECTIVE R15, `(.L_x_6636) ;  /* 0x000000000f087348 */ /* 0x000fea0003c00000 */
[----:B------:R0:W1:Y:S02]  /*cf60*/  SHFL.IDX P6, R14, R13, R12, R11 ;  /* 0x0000000c0d0e7389 */ /* 0x00006400000c000b */
[----:B01----:R-:W-:Y:S01]  /*cf70*/  ENDCOLLECTIVE ;  /* 0x000000000000791b */ /* 0x003fe20003800000 */
.L_x_6636:
        /* <DEDUP_REMOVED lines=14> */
.L_x_6637:
        /* <DEDUP_REMOVED lines=9> */
.L_x_6638:
        /* <DEDUP_REMOVED lines=12> */
.L_x_6639:
        /* <DEDUP_REMOVED lines=8> */
.L_x_6640:
[----:B------:R-:W-:-:S05]  /*d230*/  @!P0 IMAD.MOV.U32 R3, RZ, RZ, R7 ;  /* 0x000000ffff038224 */ /* 0x000fca00078e0007 */
[----:B------:R-:W-:Y:S01]  /*d240*/  @!PT LDS RZ, [RZ] ;  /* 0x00000000fffff984 */ /* 0x000fe20000000800 */
[----:B------:R-:W-:Y:S01]  /*d250*/  @!PT LDS RZ, [RZ] ;  /* 0x00000000fffff984 */ /* 0x000fe20000000800 */
[----:B------:R-:W-:Y:S01]  /*d260*/  @!PT LDS RZ, [RZ] ;  /* 0x00000000fffff984 */ /* 0x000fe20000000800 */
[----:B------:R0:W-:Y:S04]  /*d270*/  @!P0 LDGSTS.E.BYPASS.LTC128B.128 [R8+0x13400], desc[UR48][R2.64], !P4 ;  /* 0x1340000002088fae */ /* 0x0001e8000e101d70 */
[----:B------:R0:W-:Y:S01]  /*d280*/  @!P0 LDGSTS.E.BYPASS.LTC128B.128 [R8+0x17400], desc[UR48][R2.64+0x80], !P5 ;  /* 0x1740008002088fae */ /* 0x0001e2000e901d70 */
[----:B------:R-:W-:Y:S02]  /*d290*/  IMAD.MOV.U32 R13, RZ, RZ, R0 ;  /* 0x000000ffff0d7224 */ /* 0x000fe400078e0000 */
[----:B------:R-:W-:-:S07]  /*d2a0*/  IMAD.MOV.U32 R6, RZ, RZ, R14 ;  /* 0x000000ffff067224 */ /* 0x000fce00078e000e */
[----:B0-----:R-:W-:Y:S05]  /*d2b0*/  WARPSYNC.COLLECTIVE R15, `(.L_x_6641) ;  /* 0x000000000f087348 */ /* 0x001fea0003c00000 */
[----:B------:R1:W2:Y:S02]  /*d2c0*/  SHFL.IDX P6, R14, R13, R12, R11 ;  /* 0x0000000c0d0e7389 */ /* 0x0002a400000c000b */
[----:B012---:R-:W-:Y:S01]  /*d2d0*/  ENDCOLLECTIVE ;  /* 0x000000000000791b */ /* 0x007fe20003800000 */
.L_x_6641:
[----:B------:R-:W-:Y:S05]  /*d2e0*/  BRA `(.L_x_6642) ;  /* 0xffffffcc002c7947 */ /* 0x000fea000383ffff */
.L_x_6568:
[----:B0-----:R-:W-:-:S04]  /*d2f0*/  MOV R3, UR39 ;  /* 0x0000002700037c02 */ /* 0x001fc80008000f00 */
[----:B------:R0:W1:Y:S03]  /*d300*/  SYNCS.PHASECHK.TRANS64.TRYWAIT P0, [R3+URZ+0x28820], R0 ;  /* 0x02882000030075a7 */ /* 0x000066000800017f */
[----:B-1----:R-:W-:Y:S05]  /*d310*/  @!P0 NANOSLEEP.SYNCS 0x989680 ;  /* 0x009896800000895d */ /* 0x002fea0003900000 */
[----:B------:R-:W1:Y:S02]  /*d320*/  @!P0 SYNCS.PHASECHK.TRANS64 P0, [R3+URZ+0x28820], R0 ;  /* 0x02882000030085a7 */ /* 0x000e64000800007f */
[----:B-1----:R-:W-:Y:S05]  /*d330*/  @!P0 BRA `(.L_x_6568) ;  /* 0xfffffffc00ec8947 */ /* 0x002fea000383ffff */
[----:B------:R-:W-:Y:S05]  /*d340*/  BRA `(.L_x_6643) ;  /* 0xffffffcc00607947 */ /* 0x000fea000383ffff */
.L_x_6572:
[----:B0-----:R0:W1:Y:S02]  /*d350*/  SYNCS.PHASECHK.TRANS64.TRYWAIT P0, [R6+URZ+0x28840], R3 ;  /* 0x02884003060075a7 */ /* 0x001064000800017f */
[----:B-1----:R-:W-:Y:S05]  /*d360*/  @!P0 NANOSLEEP.SYNCS 0x989680 ;  /* 0x009896800000895d */ /* 0x002fea0003900000 */
[----:B------:R-:W1:Y:S02]  /*d370*/  @!P0 SYNCS.PHASECHK.TRANS64 P0, [R6+URZ+0x28840], R3 ;  /* 0x02884003060085a7 */ /* 0x000e64000800007f */
[----:B-1----:R-:W-:Y:S05]  /*d380*/  @!P0 BRA `(.L_x_6572) ;  /* 0xfffffffc00f08947 */ /* 0x002fea000383ffff */
[----:B------:R-:W-:Y:S05]  /*d390*/  BRA `(.L_x_6644) ;  /* 0xffffffd0001c7947 */ /* 0x000fea000383ffff */
.L_x_6573:
        /* <DEDUP_REMOVED lines=8> */
.L_x_6646:
[----:B------:R-:W-:Y:S05]  /*d420*/  BSYNC B1 ;  /* 0x0000000000017941 */ /* 0x000fea0003800000 */
.L_x_6645:
        /* <DEDUP_REMOVED lines=10> */
.L_x_6647:
[----:B------:R-:W-:Y:S01]  /*d4d0*/  MOV R13, R9 ;  /* 0x00000009000d7202 */ /* 0x000fe20000000f00 */
[----:B------:R-:W-:Y:S01]  /*d4e0*/  IMAD.MOV.U32 R12, RZ, RZ, 0x1 ;  /* 0x00000001ff0c7424 */ /* 0x000fe200078e00ff */
[----:B------:R-:W-:-:S13]  /*d4f0*/  IADD3 R2, P0, R14, R5, RZ ;  /* 0x000000050e027210 */ /* 0x000fda0007f1e0ff */
[----:B------:R-:W-:Y:S05]  /*d500*/  WARPSYNC.COLLECTIVE R15, `(.L_x_6648) ;  /* 0x000000000f087348 */ /* 0x000fea0003c00000 */
[----:B------:R0:W1:Y:S02]  /*d510*/  SHFL.IDX P6, R14, R13, R12, R11 ;  /* 0x0000000c0d0e7389 */ /* 0x00006400000c000b */
[----:B01----:R-:W-:Y:S01]  /*d520*/  ENDCOLLECTIVE ;  /* 0x000000000000791b */ /* 0x003fe20003800000 */
.L_x_6648:
[----:B------:R-:W-:-:S05]  /*d530*/  IMAD.X R3, RZ, RZ, R3, P0 ;  /* 0x000000ffff037224 */ /* 0x000fca00000e0603 */
[----:B------:R-:W-:Y:S01]  /*d540*/  @!PT LDS RZ, [RZ] ;  /* 0x00000000fffff984 */ /* 0x000fe20000000800 */
[----:B------:R-:W-:Y:S01]  /*d550*/  @!PT LDS RZ, [RZ] ;  /* 0x00000000fffff984 */ /* 0x000fe20000000800 */
[----:B------:R-:W-:Y:S01]  /*d560*/  @!PT LDS RZ, [RZ] ;  /* 0x00000000fffff984 */ /* 0x000fe20000000800 */
[----:B------:R-:W-:Y:S04]  /*d570*/  LDGSTS.E.BYPASS.LTC128B.128 [R8+0x18400], desc[UR48][R2.64], !P2 ;  /* 0x1840000002087fae */ /* 0x000fe8000d101d70 */
[----:B------:R0:W-:Y:S01]  /*d580*/  LDGSTS.E.BYPASS.LTC128B.128 [R8+0x1c400], desc[UR48][R2.64+0x80], !P1 ;  /* 0x1c40008002087fae */ /* 0x0001e2000c901d70 */
[----:B------:R-:W-:Y:S01]  /*d590*/  MOV R13, R7 ;  /* 0x00000007000d7202 */ /* 0x000fe20000000f00 */
[----:B0-----:R-:W-:-:S07]  /*d5a0*/  IMAD.MOV.U32 R3, RZ, RZ, R14 ;  /* 0x000000ffff037224 */ /* 0x001fce00078e000e */
[----:B------:R-:W-:Y:S05]  /*d5b0*/  WARPSYNC.COLLECTIVE R15, `(.L_x_6649) ;  /* 0x000000000f087348 */ /* 0x000fea0003c00000 */
[----:B------:R0:W1:Y:S02]  /*d5c0*/  SHFL.IDX P6, R14, R13, R12, R11 ;  /* 0x0000000c0d0e7389 */ /* 0x00006400000c000b */
[----:B01----:R-:W-:Y:S01]  /*d5d0*/  ENDCOLLECTIVE ;  /* 0x000000000000791b */ /* 0x003fe20003800000 */
.L_x_6649:
[----:B------:R-:W-:Y:S01]  /*d5e0*/  IMAD.MOV.U32 R13, RZ, RZ, R9 ;  /* 0x000000ffff0d7224 */ /* 0x000fe200078e0009 */
[----:B------:R-:W-:Y:S02]  /*d5f0*/  MOV R12, 0x2 ;  /* 0x00000002000c7802 */ /* 0x000fe40000000f00 */
[----:B------:R-:W-:-:S13]  /*d600*/  IADD3 R2, P0, R14, R5, RZ ;  /* 0x000000050e027210 */ /* 0x000fda0007f1e0ff */
[----:B------:R-:W-:Y:S05]  /*d610*/  WARPSYNC.COLLECTIVE R15, `(.L_x_6650) ;  /* 0x000000000f087348 */ /* 0x000fea0003c00000 */
[----:B------:R0:W1:Y:S02]  /*d620*/  SHFL.IDX P6, R14, R13, R12, R11 ;  /* 0x0000000c0d0e7389 */ /* 0x00006400000c000b */
[----:B01----:R-:W-:Y:S01]  /*d630*/  ENDCOLLECTIVE ;  /* 0x000000000000791b */ /* 0x003fe20003800000 */
.L_x_6650:
[----:B------:R-:W-:-:S05]  /*d640*/  IMAD.X R3, RZ, RZ, R3, P0 ;  /* 0x000000ffff037224 */ /* 0x000fca00000e0603 */
[----:B------:R-:W-:Y:S01]  /*d650*/  @!PT LDS RZ, [RZ] ;  /* 0x00000000fffff984 */ /* 0x000fe20000000800 */
[----:B------:R-:W-:Y:S01]  /*d660*/  @!PT LDS RZ, [RZ] ;  /* 0x00000000fffff984 */ /* 0x000fe20000000800 */
[----:B------:R-:W-:Y:S01]  /*d670*/  @!PT LDS RZ, [RZ] ;  /* 0x00000000fffff984 */ /* 0x000fe20000000800 */
[----:B------:R-:W-:Y:S04]  /*d680*/  LDGSTS.E.BYPASS.LTC128B.128 [R8+0x18c00], desc[UR48][R2.64], !P2 ;  /* 0x18c0000002087fae */ /* 0x000fe8000d101d70 */
[----:B------:R0:W-:Y:S01]  /*d690*/  LDGSTS.E.BYPASS.LTC128B.128 [R8+0x1cc00], desc[UR48][R2.64+0x80], !P1 ;  /* 0x1cc0008002087fae */ /* 0x0001e2000c901d70 */
[----:B------:R-:W-:Y:S02]  /*d6a0*/  IMAD.MOV.U32 R13, RZ, RZ, R7 ;  /* 0x000000ffff0d7224 */ /* 0x000fe400078e0007 */
[----:B0-----:R-:W-:-:S07]  /*d6b0*/  IMAD.MOV.U32 R3, RZ, RZ, R14 ;  /* 0x000000ffff037224 */ /* 0x001fce00078e000e */
[----:B------:R-:W-:Y:S05]  /*d6c0*/  WARPSYNC.COLLECTIVE R15, `(.L_x_6651) ;  /* 0x000000000f087348 */ /* 0x000fea0003c00000 */
[----:B------:R0:W1:Y:S02]  /*d6d0*/  SHFL.IDX P6, R14, R13, R12, R11 ;  /* 0x0000000c0d0e7389 */ /* 0x00006400000c000b */
[----:B01----:R-:W-:Y:S01]  /*d6e0*/  ENDCOLLECTIVE ;  /* 0x000000000000791b */ /* 0x003fe20003800000 */
.L_x_6651:
[----:B------:R-:W-:Y:S02]  /*d6f0*/  IMAD.MOV.U32 R13, RZ, RZ, R9 ;  /* 0x000000ffff0d7224 */ /* 0x000fe400078e0009 */
[----:B------:R-:W-:Y:S01]  /*d700*/  IMAD.MOV.U32 R12, RZ, RZ, 0x3 ;  /* 0x00000003ff0c7424 */ /* 0x000fe200078e00ff */
[----:B------:R-:W-:-:S13]  /*d710*/  IADD3 R2, P0, R14, R5, RZ ;  /* 0x000000050e027210 */ /* 0x000fda0007f1e0ff */
[----:B------:R-:W-:Y:S05]  /*d720*/  WARPSYNC.COLLECTIVE R15, `(.L_x_6652) ;  /* 0x000000000f087348 */ /* 0x000fea0003c00000 */
[----:B------:R0:W1:Y:S02]  /*d730*/  SHFL.IDX P6, R14, R13, R12, R11 ;  /* 0x0000000c0d0e7389 */ /* 0x00006400000c000b */
[----:B01----:R-:W-:Y:S01]  /*d740*/  ENDCOLLECTIVE ;  /* 0x000000000000791b */ /* 0x003fe20003800000 */
.L_x_6652:
[----:B------:R-:W-:-:S05]  /*d750*/  IADD3.X R3, RZ, R3, RZ, P0, !PT ;  /* 0x00000003ff037210 */ /* 0x000fca00007fe4ff */
[----:B------:R-:W-:Y:S01]  /*d760*/  @!PT LDS RZ, [RZ] ;  /* 0x00000000fffff984 */ /* 0x000fe20000000800 */
[----:B------:R-:W-:Y:S01]  /*d770*/  @!PT LDS RZ, [RZ] ;  /* 0x00000000fffff984 */ /* 0x000fe20000000800 */
[----:B------:R-:W-:Y:S01]  /*d780*/  @!PT LDS RZ, [RZ] ;  /* 0x00000000fffff984 */ /* 0x000fe20000000800 */
[----:B------:R-:W-:Y:S04]  /*d790*/  LDGSTS.E.BYPASS.LTC128B.128 [R8+0x19400], desc[UR48][R2.64], !P2 ;  /* 0x1940000002087fae */ /* 0x000fe8000d101d70 */
[----:B------:R0:W-:Y:S01]  /*d7a0*/  LDGSTS.E.BYPASS.LTC128B.128 [R8+0x1d400], desc[UR48][R2.64+0x80], !P1 ;  /* 0x1d40008002087fae */ /* 0x0001e2000c901d70 */
[----:B------:R-:W-:Y:S01]  /*d7b0*/  IMAD.MOV.U32 R13, RZ, RZ, R7 ;  /* 0x000000ffff0d7224 */ /* 0x000fe200078e0007 */
[----:B0-----:R-:W-:-:S07]  /*d7c0*/  MOV R3, R14 ;  /* 0x0000000e00037202 */ /* 0x001fce0000000f00 */
[----:B------:R-:W-:Y:S05]  /*d7d0*/  WARPSYNC.COLLECTIVE R15, `(.L_x_6653) ;  /* 0x000000000f087348 */ /* 0x000fea0003c00000 */
[----:B------:R0:W1:Y:S02]  /*d7e0*/  SHFL.IDX P6, R14, R13, R12, R11 ;  /* 0x0000000c0d0e7389 */ /* 0x00006400000c000b */
[----:B01----:R-:W-:Y:S01]  /*d7f0*/  ENDCOLLECTIVE ;  /* 0x000000000000791b */ /* 0x003fe20003800000 */
.L_x_6653:
[----:B------:R-:W-:Y:S01]  /*d800*/  MOV R13, R9 ;  /* 0x00000009000d7202 */ /* 0x000fe20000000f00 */
[----:B------:R-:W-:Y:S01]  /*d810*/  IMAD.MOV.U32 R12, RZ, RZ, 0x4 ;  /* 0x00000004ff0c7424 */ /* 0x000fe200078e00ff */
[----:B------:R-:W-:-:S13]  /*d820*/  IADD3 R2, P0, R14, R5, RZ ;  /* 0x000000050e027210 */ /* 0x000fda0007f1e0ff */
[----:B------:R-:W-:Y:S05]  /*d830*/  WARPSYNC.COLLECTIVE R15, `(.L_x_6654) ;  /* 0x000000000f087348 */ /* 0x000fea0003c00000 */
[----:B------:R0:W1:Y:S02]  /*d840*/  SHFL.IDX P6, R14, R13, R12, R11 ;  /* 0x0000000c0d0e7389 */ /* 0x00006400000c000b */
[----:B01----:R-:W-:Y:S01]  /*d850*/  ENDCOLLECTIVE ;  /* 0x000000000000791b */ /* 0x003fe20003800000 */
.L_x_6654:
        /* <DEDUP_REMOVED lines=11> */
.L_x_6655:
[----:B------:R-:W-:Y:S01]  /*d910*/  IMAD.MOV.U32 R13, RZ, RZ, R9 ;  /* 0x000000ffff0d7224 */ /* 0x000fe200078e0009 */
[----:B------:R-:W-:Y:S02]  /*d920*/  MOV R12, 0x5 ;  /* 0x00000005000c7802 */ /* 0x000fe40000000f00 */
[----:B------:R-:W-:-:S13]  /*d930*/  IADD3 R2, P0, R14, R5, RZ ;  /* 0x000000050e027210 */ /* 0x000fda0007f1e0ff */
[----:B------:R-:W-:Y:S05]  /*d940*/  WARPSYNC.COLLECTIVE R15, `(.L_x_6656) ;  /* 0x000000000f087348 */ /* 0x000fea0003c00000 */
[----:B------:R0:W1:Y:S02]  /*d950*/  SHFL.IDX P6, R14, R13, R12, R11 ;  /* 0x0000000c0d0e7389 */ /* 0x00006400000c000b */
[----:B01----:R-:W-:Y:S01]  /*d960*/  ENDCOLLECTIVE ;  /* 0x000000000000791b */ /* 0x003fe20003800000 */
.L_x_6656:
        /* <DEDUP_REMOVED lines=11> */
.L_x_6657:
[----:B------:R-:W-:Y:S02]  /*da20*/  IMAD.MOV.U32 R13, RZ, RZ, R9 ;  /* 0x000000ffff0d7224 */ /* 0x000fe400078e0009 */
[----:B------:R-:W-:Y:S01]  /*da30*/  IMAD.MOV.U32 R12, RZ, RZ, 0x6 ;  /* 0x00000006ff0c7424 */ /* 0x000fe200078e00ff */
[----:B------:R-:W-:-:S13]  /*da40*/  IADD3 R2, P0, R14, R5, RZ ;  /* 0x000000050e027210 */ /* 0x000fda0007f1e0ff */
[----:B------:R-:W-:Y:S05]  /*da50*/  WARPSYNC.COLLECTIVE R15, `(.L_x_6658) ;  /* 0x000000000f087348 */ /* 0x000fea0003c00000 */
[----:B------:R0:W1:Y:S02]  /*da60*/  SHFL.IDX P6, R14, R13, R12, R11 ;  /* 0x0000000c0d0e7389 */ /* 0x00006400000c000b */
[----:B01----:R-:W-:Y:S01]  /*da70*/  ENDCOLLECTIVE ;  /* 0x000000000000791b */ /* 0x003fe20003800000 */
.L_x_6658:
        /* <DEDUP_REMOVED lines=11> */
.L_x_6659:
[----:B------:R-:W-:Y:S01]  /*db30*/  MOV R13, R9 ;  /* 0x00000009000d7202 */ /* 0x000fe20000000f00 */
[----:B------:R-:W-:Y:S01]  /*db40*/  IMAD.MOV.U32 R12, RZ, RZ, 0x7 ;  /* 0x00000007ff0c7424 */ /* 0x000fe200078e00ff */
[----:B------:R-:W-:-:S13]  /*db50*/  IADD3 R2, P0, R14, R5, RZ ;  /* 0x000000050e027210 */ /* 0x000fda0007f1e0ff */
[----:B------:R-:W-:Y:S05]  /*db60*/  WARPSYNC.COLLECTIVE R15, `(.L_x_6660) ;  /* 0x000000000f087348 */ /* 0x000fea0003c00000 */
[----:B------:R0:W1:Y:S02]  /*db70*/  SHFL.IDX P6, R14, R13, R12, R11 ;  /* 0x0000000c0d0e7389 */ /* 0x00006400000c000b */
[----:B01----:R-:W-:Y:S01]  /*db80*/  ENDCOLLECTIVE ;  /* 0x000000000000791b */ /* 0x003fe20003800000 */
.L_x_6660:
[----:B------:R-:W-:-:S05]  /*db90*/  IMAD.X R3, RZ, RZ, R3, P0 ;  /* 0x000000ffff037224 */ /* 0x000fca00000e0603 */
[----:B------:R-:W-:Y:S01]  /*dba0*/  @!PT LDS RZ, [RZ] ;  /* 0x00000000fffff984 */ /* 0x000fe20000000800 */
[----:B------:R-:W-:Y:S01]  /*dbb0*/  @!PT LDS RZ, [RZ] ;  /* 0x00000000fffff984 */ /* 0x000fe20000000800 */
[----:B------:R-:W-:Y:S01]  /*dbc0*/  @!PT LDS RZ, [RZ] ;  /* 0x00000000fffff984 */ /* 0x000fe20000000800 */
[----:B------:R0:W-:Y:S04]  /*dbd0*/  LDGSTS.E.BYPASS.LTC128B.128 [R8+0x1b400], desc[UR48][R2.64], !P2 ;  /* 0x1b40000002087fae */ /* 0x0001e8000d101d70 */
[----:B------:R0:W-:Y:S01]  /*dbe0*/  LDGSTS.E.BYPASS.LTC128B.128 [R8+0x1f400], desc[UR48][R2.64+0x80], !P1 ;  /* 0x1f40008002087fae */ /* 0x0001e2000c901d70 */
[----:B------:R-:W-:Y:S01]  /*dbf0*/  MOV R13, R7 ;  /* 0x00000007000d7202 */ /* 0x000fe20000000f00 */
[----:B------:R-:W-:-:S07]  /*dc00*/  IMAD.MOV.U32 R9, RZ, RZ, R14 ;  /* 0x000000ffff097224 */ /* 0x000fce00078e000e */
[----:B0-----:R-:W-:Y:S05]  /*dc10*/  WARPSYNC.COLLECTIVE R15, `(.L_x_6661) ;  /* 0x000000000f087348 */ /* 0x001fea0003c00000 */
[----:B------:R1:W2:Y:S02]  /*dc20*/  SHFL.IDX P6, R14, R13, R12, R11 ;  /* 0x0000000c0d0e7389 */ /* 0x0002a400000c000b */
[----:B012---:R-:W-:Y:S01]  /*dc30*/  ENDCOLLECTIVE ;  /* 0x000000000000791b */ /* 0x007fe20003800000 */
.L_x_6661:
[----:B------:R-:W-:Y:S05]  /*dc40*/  BRA `(.L_x_6662) ;  /* 0xffffffcc000c7947 */ /* 0x000fea000383ffff */
.L_x_6578:
[----:B0-----:R0:W1:Y:S02]  /*dc50*/  SYNCS.PHASECHK.TRANS64.TRYWAIT P0, [R6+URZ+0x28860], R3 ;  /* 0x02886003060075a7 */ /* 0x001064000800017f */
[----:B-1----:R-:W-:Y:S05]  /*dc60*/  @!P0 NANOSLEEP.SYNCS 0x989680 ;  /* 0x009896800000895d */ /* 0x002fea0003900000 */
[----:B------:R-:W1:Y:S02]  /*dc70*/  @!P0 SYNCS.PHASECHK.TRANS64 P0, [R6+URZ+0x28860], R3 ;  /* 0x02886003060085a7 */ /* 0x000e64000800007f */
[----:B-1----:R-:W-:Y:S05]  /*dc80*/  @!P0 BRA `(.L_x_6578) ;  /* 0xfffffffc00f08947 */ /* 0x002fea000383ffff */
[----:B------:R-:W-:Y:S05]  /*dc90*/  BRA `(.L_x_6663) ;  /* 0xffffffcc00707947 */ /* 0x000fea000383ffff */
.L_x_6579:
        /* <DEDUP_REMOVED lines=8> */
.L_x_6665:
[----:B------:R-:W-:Y:S05]  /*dd20*/  BSYNC B1 ;  /* 0x0000000000017941 */ /* 0x000fea0003800000 */
.L_x_6664:
        /* <DEDUP_REMOVED lines=9> */
.L_x_6666:
[----:B------:R-:W-:Y:S01]  /*ddc0*/  IMAD.MOV.U32 R13, RZ, RZ, R17 ;  /* 0x000000ffff0d7224 */ /* 0x000fe200078e0011 */
[----:B------:R-:W-:Y:S02]  /*ddd0*/  MOV R12, 0x1 ;  /* 0x00000001000c7802 */ /* 0x000fe40000000f00 */
[----:B------:R-:W-:-:S13]  /*dde0*/  IADD3 R2, P0, R14, R5, RZ ;  /* 0x000000050e027210 */ /* 0x000fda0007f1e0ff */
[----:B------:R-:W-:Y:S05]  /*ddf0*/  WARPSYNC.COLLECTIVE R15, `(.L_x_6667) ;  /* 0x000000000f087348 */ /* 0x000fea0003c00000 */
[----:B------:R0:W1:Y:S02]  /*de00*/  SHFL.IDX P6, R14, R13, R12, R11 ;  /* 0x0000000c0d0e7389 */ /* 0x00006400000c000b */
[----:B01----:R-:W-:Y:S01]  /*de10*/  ENDCOLLECTIVE ;  /* 0x000000000000791b */ /* 0x003fe20003800000 */
.L_x_6667:
        /* <DEDUP_REMOVED lines=8> */
[----:B------:R0:W-:Y:S02]  /*dea0*/  LDGSTS.E.BYPASS.LTC128B.128 [R7+0x4400], desc[UR48][R2.64+0x80], !P0 ;  /* 0x0440008002077fae */ /* 0x0001e4000c101d70 */
[----:B0-----:R-:W-:-:S07]  /*deb0*/  IMAD.MOV.U32 R3, RZ, RZ, R14 ;  /* 0x000000ffff037224 */ /* 0x001fce00078e000e */
[----:B------:R-:W-:Y:S05]  /*dec0*/  WARPSYNC.COLLECTIVE R15, `(.L_x_6668) ;  /* 0x000000000f087348 */ /* 0x000fea0003c00000 */
[----:B------:R0:W1:Y:S02]  /*ded0*/  SHFL.IDX P6, R14, R13, R12, R11 ;  /* 0x0000000c0d0e7389 */ /* 0x00006400000c000b */
[----:B01----:R-:W-:Y:S01]  /*dee0*/  ENDCOLLECTIVE ;  /* 0x000000000000791b */ /* 0x003fe20003800000 */
.L_x_6668:
[----:B------:R-:W-:Y:S02]  /*def0*/  IMAD.MOV.U32 R13, RZ, RZ, R17 ;  /* 0x000000ffff0d7224 */ /* 0x000fe400078e0011 */
[----:B------:R-:W-:Y:S01]  /*df00*/  IMAD.MOV.U32 R12, RZ, RZ, 0x2 ;  /* 0x00000002ff0c7424 */ /* 0x000fe200078e00ff */
[----:B------:R-:W-:-:S13]  /*df10*/  IADD3 R2, P0, R14, R5, RZ ;  /* 0x000000050e027210 */ /* 0x000fda0007f1e0ff */
[----:B------:R-:W-:Y:S05]  /*df20*/  WARPSYNC.COLLECTIVE R15, `(.L_x_6669) ;  /* 0x000000000f087348 */ /* 0x000fea0003c00000 */
[----:B------:R0:W1:Y:S02]  /*df30*/  SHFL.IDX P6, R14, R13, R12, R11 ;  /* 0x0000000c0d0e7389 */ /* 0x00006400000c000b */
[----:B01----:R-:W-:Y:S01]  /*df40*/  ENDCOLLECTIVE ;  /* 0x000000000000791b */ /* 0x003fe20003800000 */
.L_x_6669:
        /* <DEDUP_REMOVED lines=9> */
[----:B0-----:R-:W-:-:S07]  /*dfe0*/  MOV R3, R14 ;  /* 0x0000000e00037202 */ /* 0x001fce0000000f00 */
[----:B------:R-:W-:Y:S05]  /*dff0*/  WARPSYNC.COLLECTIVE R15, `(.L_x_6670) ;  /* 0x000000000f087348 */ /* 0x000fea0003c00000 */
[----:B------:R0:W1:Y:S02]  /*e000*/  SHFL.IDX P6, R14, R13, R12, R11 ;  /* 0x0000000c0d0e7389 */ /* 0x00006400000c000b */
[----:B01----:R-:W-:Y:S01]  /*e010*/  ENDCOLLECTIVE ;  /* 0x000000000000791b */ /* 0x003fe20003800000 */
.L_x_6670:
[----:B------:R-:W-:Y:S01]  /*e020*/  MOV R13, R17 ;  /* 0x00000011000d7202 */ /* 0x000fe20000000f00 */
[----:B------:R-:W-:Y:S01]  /*e030*/  IMAD.MOV.U32 R12, RZ, RZ, 0x3 ;  /* 0x00000003ff0c7424 */ /* 0x000fe200078e00ff */
[----:B------:R-:W-:-:S13]  /*e040*/  IADD3 R2, P0, R14, R5, RZ ;  /* 0x000000050e027210 */ /* 0x000fda0007f1e0ff */
[----:B------:R-:W-:Y:S05]  /*e050*/  WARPSYNC.COLLECTIVE R15, `(.L_x_6671) ;  /* 0x000000000f087348 */ /* 0x000fea0003c00000 */
[----:B------:R0:W1:Y:S02]  /*e060*/  SHFL.IDX P6, R14, R13, R12, R11 ;  /* 0x0000000c0d0e7389 */ /* 0x00006400000c000b */
[----:B01----:R-:W-:Y:S01]  /*e070*/  ENDCOLLECTIVE ;  /* 0x000000000000791b */ /* 0x003fe20003800000 */
.L_x_6671:
        /* <DEDUP_REMOVED lines=13> */
.L_x_6672:
[----:B------:R-:W-:Y:S01]  /*e150*/  IMAD.MOV.U32 R13, RZ, RZ, R17 ;  /* 0x000000ffff0d7224 */ /* 0x000fe200078e0011 */
[----:B------:R-:W-:Y:S02]  /*e160*/  MOV R12, 0x4 ;  /* 0x00000004000c7802 */ /* 0x000fe40000000f00 */
[----:B------:R-:W-:-:S13]  /*e170*/  IADD3 R2, P0, R14, R5, RZ ;  /* 0x000000050e027210 */ /* 0x000fda0007f1e0ff */
[----:B------:R-:W-:Y:S05]  /*e180*/  WARPSYNC.COLLECTIVE R15, `(.L_x_6673) ;  /* 0x000000000f087348 */ /* 0x000fea0003c00000 */
[----:B------:R0:W1:Y:S02]  /*e190*/  SHFL.IDX P6, R14, R13, R12, R11 ;  /* 0x0000000c0d0e7389 */ /* 0x00006400000c000b */
[----:B01----:R-:W-:Y:S01]  /*e1a0*/  ENDCOLLECTIVE ;  /* 0x000000000000791b */ /* 0x003fe20003800000 */
.L_x_6673:
        /* <DEDUP_REMOVED lines=13> */
.L_x_6674:
[----:B------:R-:W-:Y:S02]  /*e280*/  IMAD.MOV.U32 R13, RZ, RZ, R17 ;  /* 0x000000ffff0d7224 */ /* 0x000fe400078e0011 */
[----:B------:R-:W-:Y:S01]  /*e290*/  IMAD.MOV.U32 R12, RZ, RZ, 0x5 ;  /* 0x00000005ff0c7424 */ /* 0x000fe200078e00ff */
[----:B------:R-:W-:-:S13]  /*e2a0*/  IADD3 R2, P0, R14, R5, RZ ;  /* 0x000000050e027210 */ /* 0x000fda0007f1e0ff */
[----:B------:R-:W-:Y:S05]  /*e2b0*/  WARPSYNC.COLLECTIVE R15, `(.L_x_6675) ;  /* 0x000000000f087348 */ /* 0x000fea0003c00000 */
[----:B------:R0:W1:Y:S02]  /*e2c0*/  SHFL.IDX P6, R14, R13, R12, R11 ;  /* 0x0000000c0d0e7389 */ /* 0x00006400000c000b */
[----:B01----:R-:W-:Y:S01]  /*e2d0*/  ENDCOLLECTIVE ;  /* 0x000000000000791b */ /* 0x003fe20003800000 */
.L_x_6675:
        /* <DEDUP_REMOVED lines=13> */
.L_x_6676:
[----:B------:R-:W-:Y:S01]  /*e3b0*/  MOV R13, R17 ;  /* 0x00000011000d7202 */ /* 0x000fe20000000f00 */
[----:B------:R-:W-:Y:S01]  /*e3c0*/  IMAD.MOV.U32 R12, RZ, RZ, 0x6 ;  /* 0x00000006ff0c7424 */ /* 0x000fe200078e00ff */
[----:B------:R-:W-:-:S13]  /*e3d0*/  IADD3 R2, P0, R14, R5, RZ ;  /* 0x000000050e027210 */ /* 0x000fda0007f1e0ff */
[----:B------:R-:W-:Y:S05]  /*e3e0*/  WARPSYNC.COLLECTIVE R15, `(.L_x_6677) ;  /* 0x000000000f087348 */ /* 0x000fea0003c00000 */
[----:B------:R0:W1:Y:S02]  /*e3f0*/  SHFL.IDX P6, R14, R13, R12, R11 ;  /* 0x0000000c0d0e7389 */ /* 0x00006400000c000b */
[----:B01----:R-:W-:Y:S01]  /*e400*/  ENDCOLLECTIVE ;  /* 0x000000000000791b */ /* 0x003fe20003800000 */
.L_x_6677:
        /* <DEDUP_REMOVED lines=13> */
.L_x_6678:
[----:B------:R-:W-:Y:S01]  /*e4e0*/  IMAD.MOV.U32 R13, RZ, RZ, R17 ;  /* 0x000000ffff0d7224 */ /* 0x000fe200078e0011 */
[----:B------:R-:W-:Y:S02]  /*e4f0*/  MOV R12, 0x7 ;  /* 0x00000007000c7802 */ /* 0x000fe40000000f00 */
[----:B------:R-:W-:-:S13]  /*e500*/  IADD3 R2, P0, R14, R5, RZ ;  /* 0x000000050e027210 */ /* 0x000fda0007f1e0ff */
[----:B------:R-:W-:Y:S05]  /*e510*/  WARPSYNC.COLLECTIVE R15, `(.L_x_6679) ;  /* 0x000000000f087348 */ /* 0x000fea0003c00000 */
[----:B------:R0:W1:Y:S02]  /*e520*/  SHFL.IDX P6, R14, R13, R12, R11 ;  /* 0x0000000c0d0e7389 */ /* 0x00006400000c000b */
[----:B01----:R-:W-:Y:S01]  /*e530*/  ENDCOLLECTIVE ;  /* 0x000000000000791b */ /* 0x003fe20003800000 */
.L_x_6679:
        /* <DEDUP_REMOVED lines=12> */
.L_x_6680:
[----:B------:R-:W-:Y:S01]  /*e600*/  @!PT LDS RZ, [RZ] ;  /* 0x00000000fffff984 */ /* 0x000fe20000000800 */
[----:B------:R-:W-:Y:S01]  /*e610*/  @!PT LDS RZ, [RZ] ;  /* 0x00000000fffff984 */ /* 0x000fe20000000800 */
[----:B------:R-:W-:Y:S01]  /*e620*/  @!PT LDS RZ, [RZ] ;  /* 0x00000000fffff984 */ /* 0x000fe20000000800 */
[----:B------:R0:W-:Y:S01]  /*e630*/  LDGSTS.E.BYPASS.LTC128B.128 [R7+0x7400], desc[UR48][R2.64+0x80], !P0 ;  /* 0x0740008002077fae */ /* 0x0001e2000c101d70 */
[----:B------:R-:W-:Y:S05]  /*e640*/  BRA `(.L_x_6681) ;  /* 0xffffffc8000c7947 */ /* 0x000fea000383ffff */
.L_x_6585:
[----:B0-----:R0:W1:Y:S02]  /*e650*/  SYNCS.PHASECHK.TRANS64.TRYWAIT P0, [R4+URZ+0x28860], R3 ;  /* 0x02886003040075a7 */ /* 0x001064000800017f */
[----:B-1----:R-:W-:Y:S05]  /*e660*/  @!P0 NANOSLEEP.SYNCS 0x989680 ;  /* 0x009896800000895d */ /* 0x002fea0003900000 */
[----:B------:R-:W1:Y:S02]  /*e670*/  @!P0 SYNCS.PHASECHK.TRANS64 P0, [R4+URZ+0x28860], R3 ;  /* 0x02886003040085a7 */ /* 0x000e64000800007f */
[----:B-1----:R-:W-:Y:S05]  /*e680*/  @!P0 BRA `(.L_x_6585) ;  /* 0xfffffffc00f08947 */ /* 0x002fea000383ffff */
[----:B------:R-:W-:Y:S05]  /*e690*/  BRA `(.L_x_6682) ;  /* 0xffffffc800e47947 */ /* 0x000fea000383ffff */
.L_x_6586:
        /* <DEDUP_REMOVED lines=8> */
.L_x_6684:
[----:B------:R-:W-:Y:S05]  /*e720*/  BSYNC B0 ;  /* 0x0000000000007941 */ /* 0x000fea0003800000 */
.L_x_6683:
        /* <DEDUP_REMOVED lines=9> */
.L_x_6685:
[----:B------:R-:W-:Y:S01]  /*e7c0*/  IMAD.MOV.U32 R13, RZ, RZ, R17 ;  /* 0x000000ffff0d7224 */ /* 0x000fe200078e0011 */
[----:B------:R-:W-:Y:S02]  /*e7d0*/  MOV R12, 0x1 ;  /* 0x00000001000c7802 */ /* 0x000fe40000000f00 */
[----:B------:R-:W-:-:S13]  /*e7e0*/  IADD3 R2, P0, R14, R6, RZ ;  /* 0x000000060e027210 */ /* 0x000fda0007f1e0ff */
[----:B------:R-:W-:Y:S05]  /*e7f0*/  WARPSYNC.COLLECTIVE R15, `(.L_x_6686) ;  /* 0x000000000f087348 */ /* 0x000fea0003c00000 */
[----:B------:R0:W1:Y:S02]  /*e800*/  SHFL.IDX P6, R14, R13, R12, R11 ;  /* 0x0000000c0d0e7389 */ /* 0x00006400000c000b */
[----:B01----:R-:W-:Y:S01]  /*e810*/  ENDCOLLECTIVE ;  /* 0x000000000000791b */ /* 0x003fe20003800000 */
.L_x_6686:
        /* <DEDUP_REMOVED lines=13> */
.L_x_6687:
[----:B------:R-:W-:Y:S01]  /*e8f0*/  @!PT LDS RZ, [RZ] ;  /* 0x00000000fffff984 */ /* 0x000fe20000000800 */
[----:B------:R-:W-:Y:S01]  /*e900*/  @!PT LDS RZ, [RZ] ;  /* 0x00000000fffff984 */ /* 0x000fe20000000800 */
[----:B------:R-:W-:Y:S01]  /*e910*/  @!PT LDS RZ, [RZ] ;  /* 0x00000000fffff984 */ /* 0x000fe20000000800 */
[----:B------:R0:W-:Y:S01]  /*e920*/  LDGSTS.E.BYPASS.LTC128B.128 [R0+0x4400], desc[UR48][R2.64+0x80], !P0 ;  /* 0x0440008002007fae */ /* 0x0001e2000c101d70 */
[----:B------:R-:W-:Y:S02]  /*e930*/  IMAD.MOV.U32 R13, RZ, RZ, R17 ;  /* 0x000000ffff0d7224 */ /* 0x000fe400078e0011 */
[----:B------:R-:W-:Y:S01]  /*e940*/  IMAD.MOV.U32 R12, RZ, RZ, 0x2 ;  /* 0x00000002ff0c7424 */ /* 0x000fe200078e00ff */
[----:B0-----:R-:W-:-:S13]  /*e950*/  IADD3 R2, P0, R14, R6, RZ ;  /* 0x000000060e027210 */ /* 0x001fda0007f1e0ff */
[----:B------:R-:W-:Y:S05]  /*e960*/  WARPSYNC.COLLECTIVE R15, `(.L_x_6688) ;  /* 0x000000000f087348 */ /* 0x000fea0003c00000 */
[----:B------:R0:W1:Y:S02]  /*e970*/  SHFL.IDX P6, R14, R13, R12, R11 ;  /* 0x0000000c0d0e7389 */ /* 0x00006400000c000b */
[----:B01----:R-:W-:Y:S01]  /*e980*/  ENDCOLLECTIVE ;  /* 0x000000000000791b */ /* 0x003fe20003800000 */
.L_x_6688:
        /* <DEDUP_REMOVED lines=12> */
.L_x_6689:
[----:B------:R-:W-:Y:S01]  /*ea50*/  @!PT LDS RZ, [RZ] ;  /* 0x00000000fffff984 */ /* 0x000fe20000000800 */
[----:B------:R-:W-:Y:S01]  /*ea60*/  @!PT LDS RZ, [RZ] ;  /* 0x00000000fffff984 */ /* 0x000fe20000000800 */
[----:B------:R-:W-:Y:S01]  /*ea70*/  @!PT LDS RZ, [RZ] ;  /* 0x00000000fffff984 */ /* 0x000fe20000000800 */
[----:B------:R0:W-:Y:S01]  /*ea80*/  LDGSTS.E.BYPASS.LTC128B.128 [R0+0x4c00], desc[UR48][R2.64+0x80], !P0 ;  /* 0x04c0008002007fae */ /* 0x0001e2000c101d70 */
[----:B------:R-:W-:Y:S01]  /*ea90*/  MOV R13, R17 ;  /* 0x00000011000d7202 */ /* 0x000fe20000000f00 */
[----:B------:R-:W-:Y:S01]  /*eaa0*/  IMAD.MOV.U32 R12, RZ, RZ, 0x3 ;  /* 0x00000003ff0c7424 */ /* 0x000fe200078e00ff */
[----:B0-----:R-:W-:-:S13]  /*eab0*/  IADD3 R2, P0, R14, R6, RZ ;  /* 0x000000060e027210 */ /* 0x001fda0007f1e0ff */
[----:B------:R-:W-:Y:S05]  /*eac0*/  WARPSYNC.COLLECTIVE R15, `(.L_x_6690) ;  /* 0x000000000f087348 */ /* 0x000fea0003c00000 */
[----:B------:R0:W1:Y:S02]  /*ead0*/  SHFL.IDX P6, R14, R13, R12, R11 ;  /* 0x0000000c0d0e7389 */ /* 0x00006400000c000b */
[----:B01----:R-:W-:Y:S01]  /*eae0*/  ENDCOLLECTIVE ;  /* 0x000000000000791b */ /* 0x003fe20003800000 */
.L_x_6690:
        /* <DEDUP_REMOVED lines=12> */
.L_x_6691:
[----:B------:R-:W-:Y:S01]  /*ebb0*/  @!PT LDS RZ, [RZ] ;  /* 0x00000000fffff984 */ /* 0x000fe20000000800 */
[----:B------:R-:W-:Y:S01]  /*ebc0*/  @!PT LDS RZ, [RZ] ;  /* 0x00000000fffff984 */ /* 0x000fe20000000800 */
[----:B------:R-:W-:Y:S01]  /*ebd0*/  @!PT LDS RZ, [RZ] ;  /* 0x00000000fffff984 */ /* 0x000fe20000000800 */
[----:B------:R0:W-:Y:S01]  /*ebe0*/  LDGSTS.E.BYPASS.LTC128B.128 [R0+0x5400], desc[UR48][R2.64+0x80], !P0 ;  /* 0x0540008002007fae */ /* 0x0001e2000c101d70 */
[----:B------:R-:W-:Y:S01]  /*ebf0*/  IMAD.MOV.U32 R13, RZ, RZ, R17 ;  /* 0x000000ffff0d7224 */ /* 0x000fe200078e0011 */
[----:B------:R-:W-:Y:S02]  /*ec00*/  MOV R12, 0x4 ;  /* 0x00000004000c7802 */ /* 0x000fe40000000f00 */
[----:B0-----:R-:W-:-:S13]  /*ec10*/  IADD3 R2, P0, R14, R6, RZ ;  /* 0x000000060e027210 */ /* 0x001fda0007f1e0ff */
[----:B------:R-:W-:Y:S05]  /*ec20*/  WARPSYNC.COLLECTIVE R15, `(.L_x_6692) ;  /* 0x000000000f087348 */ /* 0x000fea0003c00000 */
[----:B------:R0:W1:Y:S02]  /*ec30*/  SHFL.IDX P6, R14, R13, R12, R11 ;  /* 0x0000000c0d0e7389 */ /* 0x00006400000c000b */
[----:B01----:R-:W-:Y:S01]  /*ec40*/  ENDCOLLECTIVE ;  /* 0x000000000000791b */ /* 0x003fe20003800000 */
.L_x_6692:
        /* <DEDUP_REMOVED lines=12> */
.L_x_6693:
        /* <DEDUP_REMOVED lines=10> */
.L_x_6694:
        /* <DEDUP_REMOVED lines=12> */
.L_x_6695:
        /* <DEDUP_REMOVED lines=10> */
.L_x_6696:
        /* <DEDUP_REMOVED lines=12> */
.L_x_6697:
        /* <DEDUP_REMOVED lines=10> */
.L_x_6698:
        /* <DEDUP_REMOVED lines=12> */
.L_x_6699:
[----:B------:R-:W-:Y:S01]  /*f130*/  @!PT LDS RZ, [RZ] ;  /* 0x00000000fffff984 */ /* 0x000fe20000000800 */
[----:B------:R-:W-:Y:S01]  /*f140*/  @!PT LDS RZ, [RZ] ;  /* 0x00000000fffff984 */ /* 0x000fe20000000800 */
[----:B------:R-:W-:Y:S01]  /*f150*/  @!PT LDS RZ, [RZ] ;  /* 0x00000000fffff984 */ /* 0x000fe20000000800 */
[----:B------:R0:W-:Y:S01]  /*f160*/  LDGSTS.E.BYPASS.LTC128B.128 [R0+0x7400], desc[UR48][R2.64+0x80], !P0 ;  /* 0x0740008002007fae */ /* 0x0001e2000c101d70 */
[----:B------:R-:W-:Y:S05]  /*f170*/  BRA `(.L_x_6700) ;  /* 0xffffffc400387947 */ /* 0x000fea000383ffff */
.L_x_6591:
[----:B0-----:R0:W1:Y:S02]  /*f180*/  SYNCS.PHASECHK.TRANS64.TRYWAIT P0, [R5+URZ+0x28820], R37 ;  /* 0x02882025050075a7 */ /* 0x001064000800017f */
[----:B-1----:R-:W-:Y:S05]  /*f190*/  @!P0 NANOSLEEP.SYNCS 0x989680 ;  /* 0x009896800000895d */ /* 0x002fea0003900000 */
[----:B------:R-:W1:Y:S02]  /*f1a0*/  @!P0 SYNCS.PHASECHK.TRANS64 P0, [R5+URZ+0x28820], R37 ;  /* 0x02882025050085a7 */ /* 0x000e64000800007f */
[----:B-1----:R-:W-:Y:S05]  /*f1b0*/  @!P0 BRA `(.L_x_6591) ;  /* 0xfffffffc00f08947 */ /* 0x002fea000383ffff */
[----:B------:R-:W-:Y:S05]  /*f1c0*/  BRA `(.L_x_6701) ;  /* 0xffffffc400c87947 */ /* 0x000fea000383ffff */
.L_x_6592:
        /* <DEDUP_REMOVED lines=11> */
.L_x_6703:
[----:B------:R-:W-:Y:S05]  /*f280*/  BSYNC B0 ;  /* 0x0000000000007941 */ /* 0x000fea0003800000 */
.L_x_6702:
[----:B------:R-:W-:Y:S05]  /*f290*/  BRA `(.L_x_6704) ;  /* 0xffffffc400b07947 */ /* 0x000fea000383ffff */
.L_x_6595:
[----:B------:R-:W-:Y:S01]  /*f2a0*/  BSSY B1, `(.L_x_6705) ;  /* 0x0000006000017945 */ /* 0x000fe20003800000 */
[----:B------:R-:W-:-:S07]  /*f2b0*/  IMAD.MOV.U32 R15, RZ, RZ, -0x1 ;  /* 0xffffffffff0f7424 */ /* 0x000fce00078e00ff */
[----:B01----:R-:W-:Y:S05]  /*f2c0*/  WARPSYNC.COLLECTIVE R15, `(.L_x_6706) ;  /* 0x000000000f0c7348 */ /* 0x003fea0003c00000 */
[----:B------:R-:W-:Y:S02]  /*f2d0*/  ELECT P6, UR62, PT ;  /* 0x00000000003e782f */ /* 0x000fe400038c0000 */
[----:B------:R-:W-:Y:S01]  /*f2e0*/  MOV R14, UR62 ;  /* 0x0000003e000e7c02 */ /* 0x000fe20008000f00 */
[----:B01----:R-:W-:Y:S10]  /*f2f0*/  ENDCOLLECTIVE ;  /* 0x000000000000791b */ /* 0x003ff40003800000 */
.L_x_6706:
[----:B------:R-:W-:Y:S05]  /*f300*/  BSYNC B1 ;  /* 0x0000000000017941 */ /* 0x000fea0003800000 */
.L_x_6705:
[----:B------:R-:W-:Y:S05]  /*f310*/  BRA `(.L_x_6707) ;  /* 0xffffffc400a87947 */ /* 0x000fea000383ffff */
.L_x_6597:
[----:B-1----:R1:W2:Y:S02]  /*f320*/  SYNCS.PHASECHK.TRANS64.TRYWAIT P1, [R3+URZ+0x28840], R2 ;  /* 0x02884002030075a7 */ /* 0x0022a4000802017f */
[----:B--2---:R-:W-:Y:S05]  /*f330*/  @!P1 NANOSLEEP.SYNCS 0x989680 ;  /* 0x009896800000995d */ /* 0x004fea0003900000 */
[----:B------:R-:W2:Y:S02]  /*f340*/  @!P1 SYNCS.PHASECHK.TRANS64 P1, [R3+URZ+0x28840], R2 ;  /* 0x02884002030095a7 */ /* 0x000ea4000802007f */
[----:B--2---:R-:W-:Y:S05]  /*f350*/  @!P1 BRA `(.L_x_6597) ;  /* 0xfffffffc00f09947 */ /* 0x004fea000383ffff */
[----:B------:R-:W-:Y:S05]  /*f360*/  BRA `(.L_x_6708) ;  /* 0xffffffc400c87947 */ /* 0x000fea000383ffff */
.L_x_6599:
[----:B0-----:R0:W2:Y:S02]  /*f370*/  SYNCS.PHASECHK.TRANS64.TRYWAIT P1, [R5+URZ+0x28840], R0 ;  /* 0x02884000050075a7 */ /* 0x0010a4000802017f */
[----:B--2---:R-:W-:Y:S05]  /*f380*/  @!P1 NANOSLEEP.SYNCS 0x989680 ;  /* 0x009896800000995d */ /* 0x004fea0003900000 */
[----:B------:R-:W2:Y:S02]  /*f390*/  @!P1 SYNCS.PHASECHK.TRANS64 P1, [R5+URZ+0x28840], R0 ;  /* 0x02884000050095a7 */ /* 0x000ea4000802007f */
[----:B--2---:R-:W-:Y:S05]  /*f3a0*/  @!P1 BRA `(.L_x_6599) ;  /* 0xfffffffc00f09947 */ /* 0x004fea000383ffff */
[----:B------:R-:W-:Y:S05]  /*f3b0*/  BRA `(.L_x_6709) ;  /* 0xffffffc400d47947 */ /* 0x000fea000383ffff */
.L_x_6601:
[----:B--2---:R2:W3:Y:S02]  /*f3c0*/  SYNCS.PHASECHK.TRANS64.TRYWAIT P1, [R3+URZ+0x28860], R2 ;  /* 0x02886002030075a7 */ /* 0x0044e4000802017f */
[----:B---3--:R-:W-:Y:S05]  /*f3d0*/  @!P1 NANOSLEEP.SYNCS 0x989680 ;  /* 0x009896800000995d */ /* 0x008fea0003900000 */
[----:B------:R-:W3:Y:S02]  /*f3e0*/  @!P1 SYNCS.PHASECHK.TRANS64 P1, [R3+URZ+0x28860], R2 ;  /* 0x02886002030095a7 */ /* 0x000ee4000802007f */
[----:B---3--:R-:W-:Y:S05]  /*f3f0*/  @!P1 BRA `(.L_x_6601) ;  /* 0xfffffffc00f09947 */ /* 0x008fea000383ffff */
[----:B------:R-:W-:Y:S05]  /*f400*/  BRA `(.L_x_6710) ;  /* 0xffffffc400d07947 */ /* 0x000fea000383ffff */
.L_x_6711:
        /* <DEDUP_REMOVED lines=15> */
.L_x_15844:


//--------------------- .text._ZN7cutlass13device_kernelIN5flash11enable_sm90INS1_16FlashAttnFwdSm90INS1_25CollectiveMainloopFwdSm90ILi2EN4cute5tupleIJNS5_1CILi1EEES8_S8_EEENS6_IJNS7_ILi128EEESA_SA_EEELi128ENS_10bfloat16_tEfNS_4arch4Sm90ELb0ELb0ELb1ELb1ELb1ELb0ELb0ELb1ELb1ELb1ELb0ELb0EEENS1_21CollectiveEpilogueFwdISB_S9_SC_SE_Li256ELb1ELb1ELb0ELb0EEENS1_36VarlenDynamicPersistentTileSchedulerILi128ELi128ELi256ELi128ELb0ELb1ELb1ELb0ELb1ELb1EEEEEEEEEvNT_6ParamsE --------------------------
	.section	.text._ZN7cutlass13device_kernelIN5flash11enable_sm90INS1_16FlashAttnFwdSm90INS1_25CollectiveMainloopFwdSm90ILi2EN4cute5tupleIJNS5_1CILi1EEES8_S8_EEENS6_IJNS7_ILi128EEESA_SA_EEELi128ENS_10bfloat16_tEfNS_4arch4Sm90ELb0ELb0ELb1ELb1ELb1ELb0ELb0ELb1ELb1ELb1ELb0ELb0EEENS1_21CollectiveEpilogueFwdISB_S9_SC_SE_Li256ELb1ELb1ELb0ELb0EEENS1_36VarlenDynamicPersistentTileSchedulerILi128ELi128ELi256ELi128ELb0ELb1ELb1ELb0ELb1ELb1EEEEEEEEEvNT_6ParamsE,"ax",@progbits
	.align	128
.text._ZN7cutlass13device_kernelIN5flash11enable_sm90INS1_16FlashAttnFwdSm90INS1_25CollectiveMainloopFwdSm90ILi2EN4cute5tupleIJNS5_1CILi1EEES8_S8_EEENS6_IJNS7_ILi128EEESA_SA_EEELi128ENS_10bfloat16_tEfNS_4arch4Sm90ELb0ELb0ELb1ELb1ELb1ELb0ELb0ELb1ELb1ELb1ELb0ELb0EEENS1_21CollectiveEpilogueFwdISB_S9_SC_SE_Li256ELb1ELb1ELb0ELb0EEENS1_36VarlenDynamicPersistentTileSchedulerILi128ELi128ELi256ELi128ELb0ELb1ELb1ELb0ELb1ELb1EEEEEEEEEvNT_6ParamsE:
        .type           _ZN7cutlass13device_kernelIN5flash11enable_sm90INS1_16FlashAttnFwdSm90INS1_25CollectiveMainloopFwdSm90ILi2EN4cute5tupleIJNS5_1CILi1EEES8_S8_EEENS6_IJNS7_ILi128EEESA_SA_EEELi128ENS_10bfloat16_tEfNS_4arch4Sm90ELb0ELb0ELb1ELb1ELb1ELb0ELb0ELb1ELb1ELb1ELb0ELb0EEENS1_21CollectiveEpilogueFwdISB_S9_SC_SE_Li256ELb1ELb1ELb0ELb0EEENS1_36VarlenDynamicPersistentTileSchedulerILi128ELi128ELi256ELi128ELb0ELb1ELb1ELb0ELb1ELb1EEEEEEEEEvNT_6ParamsE,@function
        .size           _ZN7cutlass13device_kernelIN5flash11enable_sm90INS1_16FlashAttnFwdSm90INS1_25CollectiveMainloopFwdSm90ILi2EN4cute5tupleIJNS5_1CILi1EEES8_S8_EEENS6_IJNS7_ILi128EEESA_SA_EEELi128ENS_10bfloat16_tEfNS_4arch4Sm90ELb0ELb0ELb1ELb1ELb1ELb0ELb0ELb1ELb1ELb1ELb0ELb0EEENS1_21CollectiveEpilogueFwdISB_S9_SC_SE_Li256ELb1ELb1ELb0ELb0EEENS1_36VarlenDynamicPersistentTileSchedulerILi128ELi128ELi256ELi128ELb0ELb1ELb1ELb0ELb1ELb1EEEEEEEEEvNT_6ParamsE,(.L_x_15845 - _ZN7cutlass13device_kernelIN5flash11enable_sm90INS1_16FlashAttnFwdSm90INS1_25CollectiveMainloopFwdSm90ILi2EN4cute5tupleIJNS5_1CILi1EEES8_S8_EEENS6_IJNS7_ILi128EEESA_SA_EEELi128ENS_10bfloat16_tEfNS_4arch4Sm90ELb0ELb0ELb1ELb1ELb1ELb0ELb0ELb1ELb1ELb1ELb0ELb0EEENS1_21CollectiveEpilogueFwdISB_S9_SC_SE_Li256ELb1ELb1ELb0ELb0EEENS1_36VarlenDynamicPersistentTileSchedulerILi128ELi128ELi256ELi128ELb0ELb1ELb1ELb0ELb1ELb1EEEEEEEEEvNT_6ParamsE)
        .other          _ZN7cutlass13device_kernelIN5flash11enable_sm90INS1_16FlashAttnFwdSm90INS1_25CollectiveMainloopFwdSm90ILi2EN4cute5tupleIJNS5_1CILi1EEES8_S8_EEENS6_IJNS7_ILi128EEESA_SA_EEELi128ENS_10bfloat16_tEfNS_4arch4Sm90ELb0ELb0ELb1ELb1ELb1ELb0ELb0ELb1ELb1ELb1ELb0ELb0EEENS1_21CollectiveEpilogueFwdISB_S9_SC_SE_Li256ELb1ELb1ELb0ELb0EEENS1_36VarlenDynamicPersistentTileSchedulerILi128ELi128ELi256ELi128ELb0ELb1ELb1ELb0ELb1ELb1EEEEEEEEEvNT_6ParamsE,@"STO_CUDA_ENTRY STV_DEFAULT"
_ZN7cutlass13device_kernelIN5flash11enable_sm90INS1_16FlashAttnFwdSm90INS1_25CollectiveMainloopFwdSm90ILi2EN4cute5tupleIJNS5_1CILi1EEES8_S8_EEENS6_IJNS7_ILi128EEESA_SA_EEELi128ENS_10bfloat16_tEfNS_4arch4Sm90ELb0ELb0ELb1ELb1ELb1ELb0ELb0ELb1ELb1ELb1ELb0ELb0EEENS1_21CollectiveEpilogueFwdISB_S9_SC_SE_Li256ELb1ELb1ELb0ELb0EEENS1_36VarlenDynamicPersistentTileSchedulerILi128ELi128ELi256ELi128ELb0ELb1ELb1ELb0ELb1ELb1EEEEEEEEEvNT_6ParamsE:
        /* <DEDUP_REMOVED lines=10> */
[----:B------:R-:W-:-:S05]  /*00a0*/  SHF.R.U32.HI R2, RZ, 0x7, R3 ;  /* 0x00000007ff027819 */ /* 0x000fca0000011603 */
[----:B------:R0:W1:Y:S04]  /*00b0*/  SHFL.IDX PT, R4, R2, RZ, 0x1f ;  /* 0x00001fff02047589 */ /* 0x00006800000e0000 */
[----:B------:R-:W-:Y:S01]  /*00c0*/  VOTEU.ALL UP0, P0 ;  /* 0x00000000003f7886 */ /* 0x000fe20000000000 */
[----:B------:R-:W-:-:S04]  /*00d0*/  VOTEU.ALL UP1, P0 ;  /* 0x00000000003f7886 */ /* 0x000fc80000020000 */
[----:B------:R-:W2:Y:S01]  /*00e0*/  @!UP0 S2UR UR8, SR_CgaCtaId ;  /* 0x00000000000889c3 */ /* 0x000ea20000008800 */
[----:B------:R-:W-:Y:S01]  /*00f0*/  @!UP0 UMOV UR6, 0x400 ;  /* 0x0000040000068882 */ /* 0x000fe20000000000 */
[----:B------:R-:W-:-:S04]  /*0100*/  @!UP0 UIADD3 UR4, -UR4, 0x100000, URZ ;  /* 0x0010000004048890 */ /* 0x000fc8000fffe13f */
[----:B------:R-:W-:Y:S02]  /*0110*/  @!UP0 USHF.L.U32 UR5, UR4, 0xb, URZ ;  /* 0x0000000b04058899 */ /* 0x000fe4000800063f */
[----:B------:R-:W-:Y:S02]  /*0120*/  @!UP0 USHF.L.U32 UR4, UR4, 0x1, URZ ;  /* 0x0000000104048899 */ /* 0x000fe4000800063f */
[----:B--2---:R-:W-:Y:S02]  /*0130*/  @!UP0 ULEA UR8, UR8, UR6, 0x18 ;  /* 0x0000000608088291 */ /* 0x004fe4000f8ec03f */
        /* <DEDUP_REMOVED lines=25> */
.L_x_6712:
        /* <DEDUP_REMOVED lines=22> */
.L_x_6713:
        /* <DEDUP_REMOVED lines=18> */
.L_x_6714:
        /* <DEDUP_REMOVED lines=22> */
.L_x_6715:
        /* <DEDUP_REMOVED lines=23> */
.L_x_6716:
        /* <DEDUP_REMOVED lines=8> */
.L_x_6718:
[----:B------:R-:W-:-:S08]  /*08a0*/  NOP ;  /* 0x0000000000007918 */ /* 0x000fd00000000000 */
[----:B------:R-:W0:Y:S02]  /*08b0*/  USETMAXREG.TRY_ALLOC.CTAPOOL UP0, 0xe8 ;  /* 0x000000e8000079c8 */ /* 0x000e240008000600 */
[----:B0-----:R-:W-:-:S13]  /*08c0*/  PLOP3.LUT P0, PT, PT, PT, UP0, 0x80, 0x0 ;  /* 0x000000000000781c */ /* 0x001fda0003f0f008 */
[----:B------:R-:W-:Y:S05]  /*08d0*/  @!P0 BRA `(.L_x_6718) ;  /* 0xfffffffc00f08947 */ /* 0x000fea000383ffff */
[----:B------:R-:W0:Y:S01]  /*08e0*/  S2R R3, SR_TID.X ;  /* 0x0000000000037919 */ /* 0x000e220000002100 */
[----:B------:R-:W1:Y:S01]  /*08f0*/  S2UR UR5, SR_CgaCtaId ;  /* 0x00000000000579c3 */ /* 0x000e620000008800 */
[----:B------:R-:W-:-:S07]  /*0900*/  UMOV UR4, 0x400 ;  /* 0x0000040000047882 */ /* 0x000fce0000000000 */
[----:B------:R-:W-:Y:S06]  /*0910*/  BAR.ARV 0x8, 0x180 ;  /* 0x0206000000007b1d */ /* 0x000fec0000002000 */
[----:B-1----:R-:W-:Y:S01]  /*0920*/  ULEA UR4, UR5, UR4, 0x18 ;  /* 0x0000000405047291 */ /* 0x002fe2000f8ec03f */
[----:B0-----:R-:W-:-:S04]  /*0930*/  LOP3.LUT R0, R3, 0xffffff80, RZ, 0xc0, !PT ;  /* 0xffffff8003007812 */ /* 0x001fc800078ec0ff */
[----:B------:R-:W-:-:S13]  /*0940*/  ISETP.NE.AND P0, PT, R0, 0x80, PT ;  /* 0x000000800000780c */ /* 0x000fda0003f05270 */
[----:B------:R-:W-:Y:S08]  /*0950*/  @!P0 BAR.ARV 0x9, 0x100 ;  /* 0x0244000000008b1d */ /* 0x000ff00000002000 */
[----:B------:R-:W-:Y:S06]  /*0960*/  BAR.SYNC.DEFER_BLOCKING 0x5, 0x180 ;  /* 0x0146000000007b1d */ /* 0x000fec0000010000 */
[----:B------:R-:W0:Y:S01]  /*0970*/  LDS.128 R48, [UR4+0x288d0] ;  /* 0x0288d004ff307984 */ /* 0x000e220008000c00 */
[----:B------:R-:W-:Y:S01]  /*0980*/  ULDC UR4, c[0x0][0xc3c] ;  /* 0x00030f0000047ab9 */ /* 0x000fe20000000800 */
[----:B------:R-:W-:Y:S06]  /*0990*/  BAR.ARV 0x4, 0x180 ;  /* 0x0106000000007b1d */ /* 0x000fec0000002000 */
[----:B0-----:R-:W-:-:S13]  /*09a0*/  ISETP.GE.AND P0, PT, R51, UR4, PT ;  /* 0x0000000433007c0c */ /* 0x001fda000bf06270 */
[----:B------:R-:W-:Y:S05]  /*09b0*/  @P0 EXIT ;  /* 0x000000000000094d */ /* 0x000fea0003800000 */
[----:B------:R-:W-:Y:S01]  /*09c0*/  VIADD R190, R3, 0xffffff80 ;  /* 0xffffff8003be7836 */ /* 0x000fe20000000000 */
[----:B------:R-:W-:Y:S01]  /*09d0*/  R2UR UR5, R49 ;  /* 0x00000000310572ca */ /* 0x000fe200000e0000 */
[----:B------:R-:W-:Y:S01]  /*09e0*/  ULOP3.LUT UR45, UR36, 0x1, URZ, 0xfc, !UPT ;  /* 0x00000001242d7892 */ /* 0x000fe2000f8efc3f */
[----:B------:R-:W-:Y:S01]  /*09f0*/  R2UR UR6, R50 ;  /* 0x00000000320672ca */ /* 0x000fe200000e0000 */
[----:B------:R-:W-:Y:S01]  /*0a00*/  UMOV UR44, URZ ;  /* 0x0000003f002c7c82 */ /* 0x000fe20008000000 */
[----:B------:R-:W-:Y:S01]  /*0a10*/  SHF.R.S32.HI R3, RZ, 0x1f, R190 ;  /* 0x0000001fff037819 */ /* 0x000fe200000114be */
[----:B------:R-:W-:Y:S01]  /*0a20*/  UMOV UR43, URZ ;  /* 0x0000003f002b7c82 */ /* 0x000fe20008000000 */
[----:B------:R-:W-:Y:S01]  /*0a30*/  MOV R12, 0xfffffffe ;  /* 0xfffffffe000c7802 */ /* 0x000fe20000000f00 */
[----:B------:R-:W-:Y:S01]  /*0a40*/  UMOV UR42, URZ ;  /* 0x0000003f002a7c82 */ /* 0x000fe20008000000 */
[CC--:B------:R-:W-:Y:S02]  /*0a50*/  LEA.HI R0, R3.reuse, R190.reuse, RZ, 0x7 ;  /* 0x000000be03007211 */ /* 0x0c0fe400078f38ff */
[----:B------:R-:W-:-:S02]  /*0a60*/  LEA.HI R4, R3, R190, RZ, 0x4 ;  /* 0x000000be03047211 */ /* 0x000fc400078f20ff */
[----:B------:R-:W-:Y:S02]  /*0a70*/  LOP3.LUT R5, R0, 0xffffff80, RZ, 0xc0, !PT ;  /* 0xffffff8000057812 */ /* 0x000fe400078ec0ff */
[----:B------:R-:W-:Y:S02]  /*0a80*/  SHF.R.S32.HI R7, RZ, 0x4, R4 ;  /* 0x00000004ff077819 */ /* 0x000fe40000011404 */
[----:B------:R-:W-:Y:S01]  /*0a90*/  SHF.R.S32.HI R153, RZ, 0x7, R0 ;  /* 0x00000007ff997819 */ /* 0x000fe20000011400 */
[----:B------:R-:W-:Y:S01]  /*0aa0*/  IMAD.IADD R154, R190, 0x1, -R5 ;  /* 0x00000001be9a7824 */ /* 0x000fe200078e0a05 */
[----:B------:R-:W-:Y:S02]  /*0ab0*/  LEA.HI R5, R3, R190, RZ, 0x5 ;  /* 0x000000be03057211 */ /* 0x000fe400078f28ff */
[----:B------:R-:W-:Y:S02]  /*0ac0*/  LEA.HI R0, R0, R153, RZ, 0x1 ;  /* 0x0000009900007211 */ /* 0x000fe400078f08ff */
[----:B------:R-:W-:Y:S01]  /*0ad0*/  SHF.R.S32.HI R9, RZ, 0x1f, R154 ;  /* 0x0000001fff097819 */ /* 0x000fe2000001149a */
[----:B------:R-:W-:Y:S01]  /*0ae0*/  IMAD.SHL.U32 R6, R5, 0x20, RZ ;  /* 0x0000002005067824 */ /* 0x000fe200078e00ff */
[----:B------:R-:W-:-:S02]  /*0af0*/  LOP3.LUT R5, R4, 0x3fffff0, RZ, 0xc0, !PT ;  /* 0x03fffff004057812 */ /* 0x000fc400078ec0ff */
[----:B------:R-:W-:Y:S02]  /*0b00*/  LEA.HI R4, R4, R7, RZ, 0x1 ;  /* 0x0000000704047211 */ /* 0x000fe400078f08ff */
[----:B------:R-:W-:Y:S02]  /*0b10*/  LOP3.LUT R6, R6, 0xfffffc00, RZ, 0xc0, !PT ;  /* 0xfffffc0006067812 */ /* 0x000fe400078ec0ff */
[----:B------:R-:W-:Y:S02]  /*0b20*/  IADD3 R5, R190, -R5, RZ ;  /* 0x80000005be057210 */ /* 0x000fe40007ffe0ff */
[----:B------:R-:W-:Y:S02]  /*0b30*/  LOP3.LUT R4, R4, 0x1ffffffe, RZ, 0xc0, !PT ;  /* 0x1ffffffe04047812 */ /* 0x000fe400078ec0ff */
[----:B------:R-:W-:Y:S01]  /*0b40*/  LEA.HI R8, R9, R154, RZ, 0x2 ;  /* 0x0000009a09087211 */ /* 0x000fe200078f10ff */
[----:B------:R-:W-:Y:S01]  /*0b50*/  IMAD R5, R5, 0x40, R6 ;  /* 0x0000004005057824 */ /* 0x000fe200078e0206 */
[----:B------:R-:W-:Y:S01]  /*0b60*/  LEA.HI R6, R3, R190, RZ, 0x2 ;  /* 0x000000be03067211 */ /* 0x000fe200078f10ff */
[----:B------:R-:W-:Y:S01]  /*0b70*/  IMAD.IADD R4, R7, 0x1, -R4 ;  /* 0x0000000107047824 */ /* 0x000fe200078e0a04 */
[----:B------:R-:W-:-:S02]  /*0b80*/  SHF.R.S32.HI R10, RZ, 0x2, R8 ;  /* 0x00000002ff0a7819 */ /* 0x000fc40000011408 */
[----:B------:R-:W-:Y:S01]  /*0b90*/  SHF.R.S32.HI R11, RZ, 0x1f, R8 ;  /* 0x0000001fff0b7819 */ /* 0x000fe20000011408 */
[----:B------:R-:W-:Y:S01]  /*0ba0*/  IMAD R155, R4, 0x8, R5 ;  /* 0x00000008049b7824 */ /* 0x000fe200078e0205 */
[----:B------:R-:W-:Y:S02]  /*0bb0*/  LOP3.LUT R5, R6, 0xfffffffc, RZ, 0xc0, !PT ;  /* 0xfffffffc06057812 */ /* 0x000fe400078ec0ff */
[----:B------:R-:W-:Y:S02]  /*0bc0*/  LEA.HI R11, R11, R10, RZ, 0x3 ;  /* 0x0000000a0b0b7211 */ /* 0x000fe400078f18ff */
[----:B------:R-:W-:Y:S01]  /*0bd0*/  LEA.HI R3, R3, R190, RZ, 0x3 ;  /* 0x000000be03037211 */ /* 0x000fe200078f18ff */
[----:B------:R-:W-:Y:S01]  /*0be0*/  IMAD.IADD R4, R190, 0x1, -R5 ;  /* 0x00000001be047824 */ /* 0x000fe200078e0a05 */
[----:B------:R-:W-:Y:S02]  /*0bf0*/  LOP3.LUT R11, R11, 0xfffffff8, RZ, 0xc0, !PT ;  /* 0xfffffff80b0b7812 */ /* 0x000fe400078ec0ff */
[----:B------:R-:W-:-:S02]  /*0c00*/  LOP3.LUT R5, R3, 0xfffffff8, RZ, 0xc0, !PT ;  /* 0xfffffff803057812 */ /* 0x000fc400078ec0ff */
[----:B------:R-:W-:Y:S01]  /*0c10*/  LEA.HI R9, R9, R154, RZ, 0x5 ;  /* 0x0000009a09097211 */ /* 0x000fe200078f28ff */
[----:B------:R-:W-:Y:S01]  /*0c20*/  IMAD.IADD R10, R10, 0x1, -R11 ;  /* 0x000000010a0a7824 */ /* 0x000fe200078e0a0b */
[----:B------:R-:W-:Y:S01]  /*0c30*/  LEA.HI R6, R4, R4, RZ, 0x1 ;  /* 0x0000000404067211 */ /* 0x000fe200078f08ff */
[----:B------:R-:W-:Y:S01]  /*0c40*/  IMAD.IADD R152, R190, 0x1, -R5 ;  /* 0x00000001be987824 */ /* 0x000fe200078e0a05 */
[----:B------:R-:W-:Y:S02]  /*0c50*/  SHF.R.S32.HI R9, RZ, 0x5, R9 ;  /* 0x00000005ff097819 */ /* 0x000fe40000011409 */
[----:B------:R-:W-:Y:S01]  /*0c60*/  LOP3.LUT R0, R0, 0x3fffffe, RZ, 0xc0, !PT ;  /* 0x03fffffe00007812 */ /* 0x000fe200078ec0ff */
[----:B------:R-:W-:Y:S01]  /*0c70*/  IMAD.SHL.U32 R22, R152, 0x8, RZ ;  /* 0x0000000898167824 */ /* 0x000fe200078e00ff */
[----:B------:R-:W-:Y:S01]  /*0c80*/  LOP3.LUT R7, R6, 0x1ffffffe, RZ, 0xc0, !PT ;  /* 0x1ffffffe06077812 */ /* 0x000fe200078ec0ff */
[----:B------:R-:W-:Y:S01]  /*0c90*/  IMAD R9, R9, 0x10, R10 ;  /* 0x0000001009097824 */ /* 0x000fe200078e020a */
[----:B------:R-:W-:Y:S01]  /*0ca0*/  IADD3 R0, R153, -R0, RZ ;  /* 0x8000000099007210 */ /* 0x000fe20007ffe0ff */
[----:B------:R-:W-:Y:S01]  /*0cb0*/  VIADD R18, R22, 0x40 ;  /* 0x0000004016127836 */ /* 0x000fe20000000000 */
[----:B------:R-:W-:Y:S01]  /*0cc0*/  LOP3.LUT R11, R8, 0x7ffffffc, RZ, 0xc0, !PT ;  /* 0x7ffffffc080b7812 */ /* 0x000fe200078ec0ff */
[----:B------:R-:W-:Y:S01]  /*0cd0*/  IMAD.IADD R16, R4, 0x1, -R7 ;  /* 0x0000000104107824 */ /* 0x000fe200078e0a07 */
[----:B------:R-:W-:Y:S01]  /*0ce0*/  SHF.R.S32.HI R17, RZ, 0x3, R3 ;  /* 0x00000003ff117819 */ /* 0x000fe20000011403 */
[----:B------:R-:W-:Y:S01]  /*0cf0*/  IMAD R19, R0, 0x40, R9 ;  /* 0x0000004000137824 */ /* 0x000fe200078e0209 */
[----:B------:R-:W-:Y:S01]  /*0d00*/  SHF.R.S32.HI R189, RZ, 0x1f, R22 ;  /* 0x0000001fffbd7819 */ /* 0x000fe20000011416 */
[----:B------:R-:W-:Y:S01]  /*0d10*/  IMAD.IADD R11, R154, 0x1, -R11 ;  /* 0x000000019a0b7824 */ /* 0x000fe200078e0a0b */
[----:B------:R-:W-:-:S02]  /*0d20*/  SHF.R.S32.HI R188, RZ, 0x1f, R18 ;  /* 0x0000001fffbc7819 */ /* 0x000fc40000011412 */
[----:B------:R-:W-:Y:S01]  /*0d30*/  LEA R16, R16, R19, 0x3 ;  /* 0x0000001310107211 */ /* 0x000fe200078e18ff */
[----:B------:R-:W-:-:S07]  /*0d40*/  IMAD R23, R11, R12, 0x80 ;  /* 0x000000800b177424 */ /* 0x000fce00078e020c */
.L_x_6764:
        /* <DEDUP_REMOVED lines=17> */
[----:B------:R-:W-:Y:S01]  /*0e60*/  @UP1 ULEA.HI.X UR11, UR37, UR11, UR38, 0x2, UP3 ;  /* 0x0000000b250b1291 */ /* 0x000fe200098f1426 */
[----:B------:R-:W-:Y:S02]  /*0e70*/  IMAD.U32 R4, RZ, RZ, UR8 ;  /* 0x00000008ff047e24 */ /* 0x000fe4000f8e00ff */
[----:B------:R-:W-:-:S02]  /*0e80*/  IMAD.U32 R6, RZ, RZ, UR10 ;  /* 0x0000000aff067e24 */ /* 0x000fc4000f8e00ff */
[----:B------:R-:W-:Y:S01]  /*0e90*/  IMAD.U32 R5, RZ, RZ, UR9 ;  /* 0x00000009ff057e24 */ /* 0x000fe2000f8e00ff */
[----:B------:R-:W-:Y:S01]  /*0ea0*/  ULDC.64 UR8, c[0x0][0x418] ;  /* 0x0001060000087ab9 */ /* 0x000fe20000000a00 */
[----:B------:R-:W-:-:S03]  /*0eb0*/  IMAD.U32 R7, RZ, RZ, UR11 ;  /* 0x0000000bff077e24 */ /* 0x000fc6000f8e00ff */
[----:B------:R-:W2:Y:S04]  /*0ec0*/  @P0 LDG.E R4, desc[UR50][R4.64] ;  /* 0x0000003204040981 */ /* 0x000ea8000c1e1900 */
[----:B---3--:R-:W3:Y:S01]  /*0ed0*/  @P1 LDG.E R6, desc[UR50][R6.64] ;  /* 0x0000003206061981 */ /* 0x008ee2000c1e1900 */
[----:B------:R-:W-:Y:S01]  /*0ee0*/  UISETP.NE.U32.AND UP0, UPT, UR8, URZ, UPT ;  /* 0x0000003f0800728c */ /* 0x000fe2000bf05070 */
[----:B------:R-:W-:Y:S01]  /*0ef0*/  MOV R3, RZ ;  /* 0x000000ff00037202 */ /* 0x000fe20000000f00 */
[----:B------:R-:W-:Y:S01]  /*0f00*/  UMOV UR39, UR5 ;  /* 0x0000000500277c82 */ /* 0x000fe20008000000 */
[----:B------:R-:W-:Y:S01]  /*0f10*/  ULDC UR5, c[0x0][0x2f0] ;  /* 0x0000bc0000057ab9 */ /* 0x000fe20000000800 */
[----:B------:R-:W-:Y:S01]  /*0f20*/  UISETP.NE.AND.EX UP0, UPT, UR9, URZ, UPT, UP0 ;  /* 0x0000003f0900728c */ /* 0x000fe2000bf05300 */
[----:B------:R-:W-:Y:S01]  /*0f30*/  IMAD.MOV.U32 R0, RZ, RZ, RZ ;  /* 0x000000ffff007224 */ /* 0x000fe200078e00ff */
[----:B------:R-:W-:Y:S01]  /*0f40*/  UMOV UR48, URZ ;  /* 0x0000003f00307c82 */ /* 0x000fe20008000000 */
[----:B------:R-:W-:Y:S01]  /*0f50*/  UMOV UR40, UR6 ;  /* 0x0000000600287c82 */ /* 0x000fe20008000000 */
[----:B------:R-:W-:Y:S01]  /*0f60*/  USEL UR4, UR4, 0x1, UP0 ;  /* 0x0000000104047887 */ /* 0x000fe20008000000 */
[----:B------:R-:W-:Y:S01]  /*0f70*/  IMAD.MOV.U32 R151, RZ, RZ, RZ ;  /* 0x000000ffff977224 */ /* 0x000fe200078e00ff */
[----:B------:R-:W-:Y:S01]  /*0f80*/  CS2R R32, SRZ ;  /* 0x0000000000207805 */ /* 0x000fe2000001ff00 */
[----:B------:R-:W-:Y:S01]  /*0f90*/  IMAD.MOV.U32 R29, RZ, RZ, RZ ;  /* 0x000000ffff1d7224 */ /* 0x000fe200078e00ff */
[----:B------:R-:W-:Y:S01]  /*0fa0*/  UIMAD UR4, UR4, UR5, URZ ;  /* 0x00000005040472a4 */ /* 0x000fe2000f8e023f */
        /* <DEDUP_REMOVED lines=24> */
[----:B--2---:R-:W-:Y:S02]  /*1130*/  @P0 R2UR UR48, R4 ;  /* 0x00000000043002ca */ /* 0x004fe400000e0000 */
[----:B------:R-:W-:-:S02]  /*1140*/  PLOP3.LUT P0, PT, PT, PT, PT, 0x80, 0x0 ;  /* 0x000000000000781c */ /* 0x000fc40003f0f070 */
        /* <DEDUP_REMOVED lines=15> */
.L_x_6719:
[----:B------:R-:W-:Y:S01]  /*1240*/  UIADD3 UR48, -UR48, UR4, URZ ;  /* 0x0000000430307290 */ /* 0x000fe2000fffe13f */
[----:B------:R-:W-:Y:S01]  /*1250*/  CS2R R86, SRZ ;  /* 0x0000000000567805 */ /* 0x000fe2000001ff00 */
[----:B------:R-:W-:Y:S01]  /*1260*/  IMAD.MOV.U32 R85, RZ, RZ, RZ ;  /* 0x000000ffff557224 */ /* 0x000fe200078e00ff */
[----:B------:R-:W-:Y:S01]  /*1270*/  CS2R R88, SRZ ;  /* 0x0000000000587805 */ /* 0x000fe2000001ff00 */
[----:B------:R-:W-:Y:S01]  /*1280*/  UISETP.GE.AND UP0, UPT, UR48, 0x1, UPT ;  /* 0x000000013000788c */ /* 0x000fe2000bf06270 */
[----:B------:R-:W-:Y:S01]  /*1290*/  CS2R R92, SRZ ;  /* 0x00000000005c7805 */ /* 0x000fe2000001ff00 */
[----:B------:R-:W-:Y:S01]  /*12a0*/  UIADD3 UR4, UR48, 0x7f, URZ ;  /* 0x0000007f30047890 */ /* 0x000fe2000fffe03f */
[----:B------:R-:W-:Y:S01]  /*12b0*/  CS2R R6, SRZ ;  /* 0x0000000000067805 */ /* 0x000fe2000001ff00 */
[----:B------:R-:W-:Y:S01]  /*12c0*/  IMAD.MOV.U32 R8, RZ, RZ, RZ ;  /* 0x000000ffff087224 */ /* 0x000fe200078e00ff */
[----:B------:R-:W-:Y:S01]  /*12d0*/  MOV R24, RZ ;  /* 0x000000ff00187202 */ /* 0x000fe20000000f00 */
[----:B------:R-:W-:Y:S01]  /*12e0*/  USHF.R.S32.HI UR5, URZ, 0x1f, UR4 ;  /* 0x0000001f3f057899 */ /* 0x000fe20008011404 */
[----:B------:R-:W-:Y:S01]  /*12f0*/  PLOP3.LUT P1, PT, PT, PT, UP0, 0x80, 0x0 ;  /* 0x000000000000781c */ /* 0x000fe20003f2f008 */
[----:B------:R-:W-:-:S02]  /*1300*/  IMAD.MOV.U32 R10, RZ, RZ, RZ ;  /* 0x000000ffff0a7224 */ /* 0x000fc400078e00ff */
[----:B------:R-:W-:Y:S01]  /*1310*/  ULEA.HI UR5, UR5, UR4, URZ, 0x7 ;  /* 0x0000000405057291 */ /* 0x000fe2000f8f383f */
[----:B------:R-:W-:-:S09]  /*1320*/  IMAD.MOV.U32 R157, RZ, RZ, RZ ;  /* 0x000000ffff9d7224 */ /* 0x000fd200078e00ff */
[----:B------:R-:W-:Y:S05]  /*1330*/  @!P1 BRA `(.L_x_6720) ;  /* 0x00000060008c9947 */ /* 0x000fea0003800000 */
[----:B------:R-:W0:Y:S01]  /*1340*/  SHFL.IDX PT, R0, R153, RZ, 0x1f ;  /* 0x00001fff99007589 */ /* 0x000e2200000e0000 */
[----:B------:R-:W1:Y:S01]  /*1350*/  S2UR UR46, SR_CgaCtaId ;  /* 0x00000000002e79c3 */ /* 0x000e620000008800 */
[----:B------:R-:W-:Y:S01]  /*1360*/  UMOV UR49, 0x400 ;  /* 0x0000040000317882 */ /* 0x000fe20000000000 */
[----:B------:R-:W-:Y:S01]  /*1370*/  USHF.R.S32.HI UR47, URZ, 0x7, UR5 ;  /* 0x000000073f2f7899 */ /* 0x000fe20008011405 */
        /* <DEDUP_REMOVED lines=28> */
.L_x_6721:
[----:B------:R-:W-:Y:S01]  /*1540*/  ULEA.HI UR4, UR44, UR44, URZ, 0x1 ;  /* 0x0000002c2c047291 */ /* 0x000fe2000f8f083f */
[----:B------:R-:W-:-:S03]  /*1550*/  IMAD.U32 R3, RZ, RZ, UR45 ;  /* 0x0000002dff037e24 */ /* 0x000fc6000f8e00ff */
[----:B------:R-:W-:Y:S02]  /*1560*/  ULOP3.LUT UR4, UR4, 0xfffffffe, URZ, 0xc0, !UPT ;  /* 0xfffffffe04047892 */ /* 0x000fe4000f8ec03f */
[----:B------:R-:W-:Y:S02]  /*1570*/  ISETP.NE.AND P0, PT, R3, 0x3, PT ;  /* 0x000000030300780c */ /* 0x000fe40003f05270 */
[----:B------:R-:W-:-:S06]  /*1580*/  UIADD3 UR4, UR44, -UR4, URZ ;  /* 0x800000042c047290 */ /* 0x000fcc000fffe03f */
[----:B------:R-:W-:-:S05]  /*1590*/  IMAD.U32 R0, RZ, RZ, UR4 ;  /* 0x00000004ff007e24 */ /* 0x000fca000f8e00ff */
[----:B------:R-:W-:-:S04]  /*15a0*/  SHF.L.U32 R0, R0, 0x1f, RZ ;  /* 0x0000001f00007819 */ /* 0x000fc800000006ff */
[----:B------:R-:W0:Y:S02]  /*15b0*/  SYNCS.PHASECHK.TRANS64.TRYWAIT P1, [UR49+0x28800], R0 ;  /* 0x02880000ff0075a7 */ /* 0x000e240008020171 */
[----:B0-----:R-:W-:Y:S05]  /*15c0*/  @!P1 BRA `(.L_x_6722) ;  /* 0x000000d400489947 */ /* 0x001fea0003800000 */
.L_x_6851:
[----:B------:R-:W-:Y:S05]  /*15d0*/  @!P0 BRA `(.L_x_6723) ;  /* 0x0000000000048947 */ /* 0x000fea0003800000 */
[----:B------:R-:W-:Y:S01]  /*15e0*/  BPT.TRAP 0x1 ;  /* 0x000000040000795c */ /* 0x000fe20000300000 */
.L_x_6723:
[----:B0-----:R-:W-:Y:S02]  /*15f0*/  IMAD.U32 R0, RZ, RZ, UR42 ;  /* 0x0000002aff007e24 */ /* 0x001fe4000f8e00ff */
[----:B------:R-:W-:-:S03]  /*1600*/  IMAD.U32 R3, RZ, RZ, UR43 ;  /* 0x0000002bff037e24 */ /* 0x000fc6000f8e00ff */
[----:B------:R-:W-:Y:S02]  /*1610*/  LEA R0, R0, UR49, 0x3 ;  /* 0x0000003100007c11 */ /* 0x000fe4000f8e18ff */
[----:B------:R-:W-:-:S04]  /*1620*/  SHF.L.U32 R3, R3, 0x1f, RZ ;  /* 0x0000001f03037819 */ /* 0x000fc800000006ff */
[----:B------:R0:W1:Y:S01]  /*1630*/  SYNCS.PHASECHK.TRANS64.TRYWAIT P1, [R0+URZ+0x28830], R3 ;  /* 0x02883003000075a7 */ /* 0x000062000802017f */
[----:B------:R-:W-:Y:S05]  /*1640*/  @!P0 BRA `(.L_x_6724) ;  /* 0x0000000000048947 */ /* 0x000fea0003800000 */
[----:B------:R-:W-:Y:S01]  /*1650*/  BPT.TRAP 0x1 ;  /* 0x000000040000795c */ /* 0x000fe20000300000 */
.L_x_6724:
[----:B------:R-:W-:Y:S01]  /*1660*/  MOV R151, RZ ;  /* 0x000000ff00977202 */ /* 0x000fe20000000f00 */
[----:B-1----:R-:W-:Y:S06]  /*1670*/  @P1 BRA `(.L_x_6725) ;  /* 0x0000000000081947 */ /* 0x002fec0003800000 */
[----:B------:R-:W1:Y:S02]  /*1680*/  SYNCS.PHASECHK.TRANS64.TRYWAIT P1, [R0+URZ+0x28830], R3 ;  /* 0x02883003000075a7 */ /* 0x000e64000802017f */
[----:B-1----:R-:W-:Y:S05]  /*1690*/  @!P1 BRA `(.L_x_6726) ;  /* 0x000000d4002c9947 */ /* 0x002fea0003800000 */
.L_x_6725:
[----:B------:R-:W-:Y:S05]  /*16a0*/  WARPSYNC.ALL ;  /* 0x0000000000007948 */ /* 0x000fea0003800000 */
[----:B------:R-:W-:Y:S01]  /*16b0*/  UIADD3 UR49, UR49, 0x18400, URZ ;  /* 0x0001840031317890 */ /* 0x000fe2000fffe03f */
[----:B------:R-:W-:Y:S01]  /*16c0*/  WARPGROUP.ARRIVE ;  /* 0x00000000000079c5 */ /* 0x000fe20000000000 */
[----:B------:R-:W-:Y:S02]  /*16d0*/  ULOP3.LUT UR32, UR52, 0x10000, URZ, 0xfc, !UPT ;  /* 0x0001000034207892 */ /* 0x000fe4000f8efc3f */
[----:B------:R-:W-:Y:S01]  /*16e0*/  USHF.R.U32.HI UR49, URZ, 0x4, UR49 ;  /* 0x000000043f317899 */ /* 0x000fe20008011631 */
[----:B------:R-:W-:Y:S01]  /*16f0*/  UMOV UR33, 0x40000040 ;  /* 0x4000004000217882 */ /* 0x000fe20000000000 */
[----:B------:R-:W-:-:S02]  /*1700*/  UMOV UR35, 0x40000040 ;  /* 0x4000004000237882 */ /* 0x000fc40000000000 */
[----:B------:R-:W-:Y:S02]  /*1710*/  ULOP3.LUT UR49, UR49, 0x3fff, URZ, 0xc0, !UPT ;  /* 0x00003fff31317892 */ /* 0x000fe4000f8ec03f */
[----:B------:R-:W-:Y:S02]  /*1720*/  UIADD3 UR4, UR32, 0x2, URZ ;  /* 0x0000000220047890 */ /* 0x000fe4000fffe03f */
[----:B------:R-:W-:Y:S01]  /*1730*/  ULOP3.LUT UR49, UR49, 0x10000, URZ, 0xfc, !UPT ;  /* 0x0001000031317892 */ /* 0x000fe2000f8efc3f */
[----:B------:R-:W-:Y:S01]  /*1740*/  UMOV UR5, 0x40000040 ;  /* 0x4000004000057882 */ /* 0x000fe20000000000 */
[----:B------:R-:W-:Y:S02]  /*1750*/  UMOV UR7, 0x40000040 ;  /* 0x4000004000077882 */ /* 0x000fe40000000000 */
        /* <DEDUP_REMOVED lines=51> */
.L_x_6727:
        /* <DEDUP_REMOVED lines=123> */
[-C--:B------:R-:W-:Y:S01]  /*2240*/  MOV R134, R151.reuse ;  /* 0x0000009700867202 */ /* 0x080fe20000000f00 */
[----:B------:R-:W-:Y:S01]  /*2250*/  UIADD3 UR6, UR6, 0x28840, URZ ;  /* 0x0002884006067890 */ /* 0x000fe2000fffe03f */
[----:B------:R-:W-:Y:S01]  /*2260*/  FMNMX.FTZ R12, R101, R12, !PT ;  /* 0x0000000c650c7209 */ /* 0x000fe20007810000 */
[--C-:B------:R-:W-:Y:S01]  /*2270*/  IMAD.MOV.U32 R140, RZ, RZ, R151.reuse ;  /* 0x000000ffff8c7224 */ /* 0x100fe200078e0097 */
[-C--:B------:R-:W-:Y:S01]  /*2280*/  MOV R124, R151.reuse ;  /* 0x00000097007c7202 */ /* 0x080fe20000000f00 */
[----:B------:R-:W1:Y:S01]  /*2290*/  MUFU.TANH R15, R35 ;  /* 0x00000023000f7308 */ /* 0x000e620000002400 */
[----:B--2---:R-:W-:Y:S01]  /*22a0*/  FSEL R13, R13, -INF , P4 ;  /* 0xff8000000d0d7808 */ /* 0x004fe20002000000 */
[----:B------:R-:W-:Y:S01]  /*22b0*/  UPRMT UR6, UR46, 0x654, UR6 ;  /* 0x000006542e067896 */ /* 0x000fe20008000006 */
[C---:B------:R-:W-:Y:S01]  /*22c0*/  ISETP.GT.AND P4, PT, R6.reuse, 0x28, PT ;  /* 0x000000280600780c */ /* 0x040fe20003f84270 */
[--C-:B------:R-:W-:Y:S01]  /*22d0*/  IMAD.MOV.U32 R138, RZ, RZ, R151.reuse ;  /* 0x000000ffff8a7224 */ /* 0x100fe200078e0097 */
[-C--:B------:R-:W-:Y:S01]  /*22e0*/  MOV R114, R151.reuse ;  /* 0x0000009700727202 */ /* 0x080fe20000000f00 */
[--C-:B------:R-:W-:Y:S01]  /*22f0*/  IMAD.MOV.U32 R136, RZ, RZ, R151.reuse ;  /* 0x000000ffff887224 */ /* 0x100fe200078e0097 */
[-C--:B------:R-:W-:Y:S01]  /*2300*/  MOV R104, R151.reuse ;  /* 0x0000009700687202 */ /* 0x080fe20000000f00 */
[----:B------:R-:W2:Y:S01]  /*2310*/  MUFU.TANH R44, R44 ;  /* 0x0000002c002c7308 */ /* 0x000ea20000002400 */
[----:B0-----:R-:W-:Y:S01]  /*2320*/  FSEL R103, R41, -INF , P5 ;  /* 0xff80000029677808 */ /* 0x001fe20002800000 */
[--C-:B------:R-:W-:Y:S01]  /*2330*/  IMAD.MOV.U32 R132, RZ, RZ, R151.reuse ;  /* 0x000000ffff847224 */ /* 0x100fe200078e0097 */
[----:B------:R-:W-:Y:S01]  /*2340*/  SYNCS.ARRIVE.TRANS64.RED.A1T0 RZ, [UR6], RZ ;  /* 0x000000ffffff79a7 */ /* 0x000fe20008100406 */
        /* <DEDUP_REMOVED lines=142> */
[----:B------:R-:W-:Y:S01]  /*2c30*/  ISETP.GT.AND P1, PT, R6, 0x79, PT ;  /* 0x000000790600780c */ /* 0x000fe20003f24270 */
[----:B------:R-:W-:-:S04]  /*2c40*/  IMAD.U32 R6, RZ, RZ, UR7 ;  /* 0x00000007ff067e24 */ /* 0x000fc8000f8e00ff */
        /* <DEDUP_REMOVED lines=9> */
[----:B------:R-:W-:Y:S08]  /*2ce0*/  MUFU.TANH R83, R83 ;  /* 0x0000005300537308 */ /* 0x000ff00000002400 */
[----:B------:R-:W-:Y:S08]  /*2cf0*/  MUFU.TANH R86, R86 ;  /* 0x0000005600567308 */ /* 0x000ff00000002400 */
[----:B------:R-:W1:Y:S01]  /*2d00*/  MUFU.TANH R87, R87 ;  /* 0x0000005700577308 */ /* 0x000e620000002400 */
[----:B0-----:R-:W-:-:S05]  /*2d10*/  FMNMX.FTZ R14, R12, R7, !PT ;  /* 0x000000070c0e7209 */ /* 0x001fca0007810000 */
[----:B------:R-:W0:Y:S01]  /*2d20*/  SHFL.BFLY PT, R7, R14, 0x1, 0x1f ;  /* 0x0c201f000e077f89 */ /* 0x000e2200000e0000 */
[----:B-1----:R-:W-:Y:S02]  /*2d30*/  FSEL R87, R87, -INF , P1 ;  /* 0xff80000057577808 */ /* 0x002fe40000800000 */
[----:B0-----:R-:W-:-:S04]  /*2d40*/  FMNMX.FTZ R7, R14, R7, !PT ;  /* 0x000000070e077209 */ /* 0x001fc80007810000 */
[C---:B------:R-:W-:Y:S01]  /*2d50*/  FSETP.NEU.FTZ.AND P0, PT, R7.reuse, -INF , PT ;  /* 0xff8000000700780b */ /* 0x040fe20003f1d000 */
[----:B------:R-:W-:-:S05]  /*2d60*/  FMUL.FTZ R20, R7, R6 ;  /* 0x0000000607147220 */ /* 0x000fca0000410000 */
[----:B------:R-:W-:Y:S02]  /*2d70*/  FSEL R20, R20, RZ, P0 ;  /* 0x000000ff14147208 */ /* 0x000fe40000000000 */
[----:B------:R-:W-:Y:S02]  /*2d80*/  ISETP.NE.AND P0, PT, R8, RZ, PT ;  /* 0x000000ff0800720c */ /* 0x000fe40003f05270 */
        /* <DEDUP_REMOVED lines=55> */
[----:B------:R-:W-:Y:S01]  /*3100*/  FFMA.FTZ R20, R147, R6, -R20 ;  /* 0x0000000693147223 */ /* 0x000fe20000010814 */
[----:B------:R-:W-:Y:S01]  /*3110*/  FMNMX.FTZ R8, R41, R8, !PT ;  /* 0x0000000829087209 */ /* 0x000fe20007810000 */
[--C-:B------:R-:W-:Y:S01]  /*3120*/  IMAD.MOV.U32 R147, RZ, RZ, R151.reuse ;  /* 0x000000ffff937224 */ /* 0x100fe200078e0097 */
[-C--:B------:R-:W-:Y:S01]  /*3130*/  MOV R129, R151.reuse ;  /* 0x0000009700817202 */ /* 0x080fe20000000f00 */
[--C-:B------:R-:W-:Y:S01]  /*3140*/  IMAD.MOV.U32 R127, RZ, RZ, R151.reuse ;  /* 0x000000ffff7f7224 */ /* 0x100fe200078e0097 */
[----:B------:R-:W-:Y:S01]  /*3150*/  FMNMX.FTZ R8, R43, R8, !PT ;  /* 0x000000082b087209 */ /* 0x000fe20007810000 */
[----:B------:R-:W4:Y:S01]  /*3160*/  MUFU.EX2 R162, R162 ;  /* 0x000000a200a27308 */ /* 0x000f220000000800 */
[--C-:B------:R-:W-:Y:S01]  /*3170*/  IMAD.MOV.U32 R125, RZ, RZ, R151.reuse ;  /* 0x000000ffff7d7224 */ /* 0x100fe200078e0097 */
        /* <DEDUP_REMOVED lines=15> */
[----:B------:R-:W-:Y:S01]  /*3270*/  MUFU.EX2 R164, R164 ;  /* 0x000000a400a47308 */ /* 0x000fe20000000800 */
[--C-:B------:R-:W-:Y:S02]  /*3280*/  IMAD.MOV.U32 R105, RZ, RZ, R151.reuse ;  /* 0x000000ffff697224 */ /* 0x100fe400078e0097 */
[----:B------:R-:W-:Y:S01]  /*3290*/  FMNMX.FTZ R8, R53, R8, !PT ;  /* 0x0000000835087209 */ /* 0x000fe20007810000 */
[--C-:B------:R-:W-:Y:S02]  /*32a0*/  IMAD.MOV.U32 R103, RZ, RZ, R151.reuse ;  /* 0x000000ffff677224 */ /* 0x100fe400078e0097 */
[--C-:B------:R-:W-:Y:S01]  /*32b0*/  IMAD.MOV.U32 R101, RZ, RZ, R151.reuse ;  /* 0x000000ffff657224 */ /* 0x100fe200078e0097 */
[----:B------:R-:W-:Y:S01]  /*32c0*/  FMNMX.FTZ R8, R55, R8, !PT ;  /* 0x0000000837087209 */ /* 0x000fe20007810000 */
[----:B------:R-:W-:Y:S01]  /*32d0*/  MUFU.EX2 R71, R71 ;  /* 0x0000004700477308 */ /* 0x000fe20000000800 */
[----:B------:R-:W-:-:S02]  /*32e0*/  IMAD.MOV.U32 R97, RZ, RZ, R151 ;  /* 0x000000ffff617224 */ /* 0x000fc400078e0097 */
        /* <DEDUP_REMOVED lines=13> */
[----:B------:R-:W5:Y:S01]  /*33c0*/  SHFL.BFLY PT, R9, R8, 0x2, 0x1f ;  /* 0x0c401f0008097f89 */ /* 0x000f6200000e0000 */
[----:B------:R-:W-:Y:S08]  /*33d0*/  MUFU.EX2 R170, R170 ;  /* 0x000000aa00aa7308 */ /* 0x000ff00000000800 */
[----:B------:R-:W-:Y:S08]  /*33e0*/  MUFU.EX2 R77, R77 ;  /* 0x0000004d004d7308 */ /* 0x000ff00000000800 */
[----:B------:R-:W-:Y:S01]  /*33f0*/  MUFU.EX2 R172, R172 ;  /* 0x000000ac00ac7308 */ /* 0x000fe20000000800 */
[----:B-----5:R-:W-:-:S07]  /*3400*/  FMNMX.FTZ R10, R8, R9, !PT ;  /* 0x00000009080a7209 */ /* 0x020fce0007810000 */
[----:B------:R-:W-:Y:S01]  /*3410*/  MUFU.EX2 R79, R79 ;  /* 0x0000004f004f7308 */ /* 0x000fe20000000800 */
[----:B------:R-:W5:Y:S07]  /*3420*/  SHFL.BFLY PT, R9, R10, 0x1, 0x1f ;  /* 0x0c201f000a097f89 */ /* 0x000f6e00000e0000 */
[----:B------:R-:W-:Y:S08]  /*3430*/  MUFU.EX2 R174, R174 ;  /* 0x000000ae00ae7308 */ /* 0x000ff00000000800 */
[----:B------:R-:W-:Y:S08]  /*3440*/  MUFU.EX2 R81, R81 ;  /* 0x0000005100517308 */ /* 0x000ff00000000800 */
[----:B------:R-:W-:Y:S01]  /*3450*/  MUFU.EX2 R176, R176 ;  /* 0x000000b000b07308 */ /* 0x000fe20000000800 */
[----:B-----5:R-:W-:-:S04]  /*3460*/  FMNMX.FTZ R9, R10, R9, !PT ;  /* 0x000000090a097209 */ /* 0x020fc80007810000 */
[C---:B------:R-:W-:Y:S01]  /*3470*/  FSETP.NEU.FTZ.AND P1, PT, R9.reuse, -INF , PT ;  /* 0xff8000000900780b */ /* 0x040fe20003f3d000 */
[----:B------:R-:W-:Y:S02]  /*3480*/  FMUL.FTZ R8, R9, R6 ;  /* 0x0000000609087220 */ /* 0x000fe40000410000 */
[----:B------:R-:W-:Y:S03]  /*3490*/  MUFU.EX2 R83, R83 ;  /* 0x0000005300537308 */ /* 0x000fe60000000800 */
        /* <DEDUP_REMOVED lines=27> */
[----:B-1----:R-:W-:Y:S01]  /*3650*/  FADD.FTZ R11, R65, R32 ;  /* 0x00000020410b7221 */ /* 0x002fe20000010000 */
[-CC-:B------:R-:W-:Y:S01]  /*3660*/  FFMA.FTZ R49, R49, R6.reuse, -R8.reuse ;  /* 0x0000000631317223 */ /* 0x180fe20000010808 */
[-CC-:B------:R-:W-:Y:S01]  /*3670*/  FFMA.FTZ R51, R51, R6.reuse, -R8.reuse ;  /* 0x0000000633337223 */ /* 0x180fe20000010808 */
[-CC-:B------:R-:W-:Y:S01]  /*3680*/  FFMA.FTZ R53, R53, R6.reuse, -R8.reuse ;  /* 0x0000000635357223 */ /* 0x180fe20000010808 */
[----:B--2---:R-:W-:Y:S01]  /*3690*/  FADD.FTZ R34, R160, R11 ;  /* 0x0000000ba0227221 */ /* 0x004fe20000010000 */
[-CC-:B------:R-:W-:Y:S01]  /*36a0*/  FFMA.FTZ R55, R55, R6.reuse, -R8.reuse ;  /* 0x0000000637377223 */ /* 0x180fe20000010808 */
[-C--:B------:R-:W-:Y:S01]  /*36b0*/  FFMA.FTZ R57, R57, R6.reuse, -R8 ;  /* 0x0000000639397223 */ /* 0x080fe20000010808 */
[----:B------:R-:W1:Y:S01]  /*36c0*/  MUFU.EX2 R5, R5 ;  /* 0x0000000500057308 */ /* 0x000e620000000800 */
[----:B---3--:R-:W-:Y:S01]  /*36d0*/  FADD.FTZ R11, R67, R34 ;  /* 0x00000022430b7221 */ /* 0x008fe20000010000 */
[-CC-:B------:R-:W-:Y:S01]  /*36e0*/  FFMA.FTZ R59, R59, R6.reuse, -R8.reuse ;  /* 0x000000063b3b7223 */ /* 0x180fe20000010808 */
[-CC-:B------:R-:W-:Y:S01]  /*36f0*/  FFMA.FTZ R61, R61, R6.reuse, -R8.reuse ;  /* 0x000000063d3d7223 */ /* 0x180fe20000010808 */
[-CC-:B------:R-:W-:Y:S01]  /*3700*/  FFMA.FTZ R85, R85, R6.reuse, -R8.reuse ;  /* 0x0000000655557223 */ /* 0x180fe20000010808 */
[----:B----4-:R-:W-:Y:S01]  /*3710*/  FADD.FTZ R36, R162, R11 ;  /* 0x0000000ba2247221 */ /* 0x010fe20000010000 */
[-CC-:B------:R-:W-:Y:S01]  /*3720*/  FFMA.FTZ R89, R89, R6.reuse, -R8.reuse ;  /* 0x0000000659597223 */ /* 0x180fe20000010808 */
[-C--:B------:R-:W-:Y:S01]  /*3730*/  FFMA.FTZ R91, R91, R6.reuse, -R8 ;  /* 0x000000065b5b7223 */ /* 0x080fe20000010808 */
[----:B------:R-:W2:Y:S01]  /*3740*/  MUFU.EX2 R13, R13 ;  /* 0x0000000d000d7308 */ /* 0x000ea20000000800 */
[----:B0-----:R-:W-:Y:S01]  /*3750*/  FADD.FTZ R34, R3, R4 ;  /* 0x0000000403227221 */ /* 0x001fe20000010000 */
[-CC-:B------:R-:W-:Y:S01]  /*3760*/  FFMA.FTZ R93, R93, R6.reuse, -R8.reuse ;  /* 0x000000065d5d7223 */ /* 0x180fe20000010808 */
[-CC-:B------:R-:W-:Y:S01]  /*3770*/  FFMA.FTZ R95, R95, R6.reuse, -R8.reuse ;  /* 0x000000065f5f7223 */ /* 0x180fe20000010808 */
[----:B------:R-:W-:Y:S01]  /*3780*/  FFMA.FTZ R87, R87, R6, -R8 ;  /* 0x0000000657577223 */ /* 0x000fe20000010808 */
[----:B------:R-:W-:-:S02]  /*3790*/  F2FP.BF16.F32.PACK_AB R157, R4, R3 ;  /* 0x00000003049d723e */ /* 0x000fc400000010ff */
[----:B------:R-:W-:Y:S01]  /*37a0*/  F2FP.BF16.F32.PACK_AB R156, R63, R156 ;  /* 0x0000009c3f9c723e */ /* 0x000fe200000010ff */
[----:B------:R0:W3:Y:S01]  /*37b0*/  MUFU.EX2 R12, R15 ;  /* 0x0000000f000c7308 */ /* 0x0000e20000000800 */
[----:B-1----:R-:W-:Y:S01]  /*37c0*/  FADD.FTZ R11, R5, R34 ;  /* 0x00000022050b7221 */ /* 0x002fe20000010000 */
[C---:B------:R-:W-:Y:S02]  /*37d0*/  F2FP.BF16.F32.PACK_AB R159, R10.reuse, R5 ;  /* 0x000000050a9f723e */ /* 0x040fe400000010ff */
[----:B------:R-:W-:Y:S02]  /*37e0*/  F2FP.BF16.F32.PACK_AB R158, R65, R158 ;  /* 0x0000009e419e723e */ /* 0x000fe400000010ff */
[----:B------:R-:W-:Y:S02]  /*37f0*/  F2FP.BF16.F32.PACK_AB R160, R67, R160 ;  /* 0x000000a043a0723e */ /* 0x000fe400000010ff */
[----:B------:R-:W1:Y:S01]  /*3800*/  MUFU.EX2 R21, R21 ;  /* 0x0000001500157308 */ /* 0x000e620000000800 */
[C---:B0-----:R-:W-:Y:S01]  /*3810*/  FADD.FTZ R15, R69.reuse, R36 ;  /* 0x00000024450f7221 */ /* 0x041fe20000010000 */
[----:B------:R-:W-:Y:S01]  /*3820*/  FADD.FTZ R36, R10, R11 ;  /* 0x0000000b0a247221 */ /* 0x000fe20000010000 */
[----:B------:R-:W-:-:S02]  /*3830*/  F2FP.BF16.F32.PACK_AB R162, R69, R162 ;  /* 0x000000a245a2723e */ /* 0x000fc400000010ff */
[----:B------:R-:W-:Y:S01]  /*3840*/  FADD.FTZ R38, R164, R15 ;  /* 0x0000000fa4267221 */ /* 0x000fe20000010000 */
[----:B--2---:R-:W-:Y:S01]  /*3850*/  FADD.FTZ R11, R13, R36 ;  /* 0x000000240d0b7221 */ /* 0x004fe20000010000 */
[C---:B------:R-:W-:Y:S01]  /*3860*/  F2FP.BF16.F32.PACK_AB R164, R71.reuse, R164 ;  /* 0x000000a447a4723e */ /* 0x040fe200000010ff */
[----:B------:R-:W0:Y:S01]  /*3870*/  MUFU.EX2 R14, R25 ;  /* 0x00000019000e7308 */ /* 0x000e220000000800 */
[----:B------:R-:W-:Y:S01]  /*3880*/  FADD.FTZ R15, R71, R38 ;  /* 0x00000026470f7221 */ /* 0x000fe20000010000 */
[C---:B---3--:R-:W-:Y:S01]  /*3890*/  FADD.FTZ R36, R12.reuse, R11 ;  /* 0x0000000b0c247221 */ /* 0x048fe20000010000 */
[----:B------:R-:W-:Y:S02]  /*38a0*/  F2FP.BF16.F32.PACK_AB R161, R12, R13 ;  /* 0x0000000d0ca1723e */ /* 0x000fe400000010ff */
[----:B------:R-:W-:Y:S01]  /*38b0*/  FADD.FTZ R38, R166, R15 ;  /* 0x0000000fa6267221 */ /* 0x000fe20000010000 */
[C---:B------:R-:W-:Y:S02]  /*38c0*/  F2FP.BF16.F32.PACK_AB R166, R73.reuse, R166 ;  /* 0x000000a649a6723e */ /* 0x040fe400000010ff */
[----:B------:R-:W2:Y:S01]  /*38d0*/  MUFU.EX2 R27, R27 ;  /* 0x0000001b001b7308 */ /* 0x000ea20000000800 */
[----:B------:R-:W-:Y:S01]  /*38e0*/  FADD.FTZ R15, R73, R38 ;  /* 0x00000026490f7221 */ /* 0x000fe20000010000 */
[----:B-1----:R-:W-:-:S03]  /*38f0*/  FADD.FTZ R11, R21, R36 ;  /* 0x00000024150b7221 */ /* 0x002fc60000010000 */
[----:B------:R-:W-:Y:S01]  /*3900*/  FADD.FTZ R40, R168, R15 ;  /* 0x0000000fa8287221 */ /* 0x000fe20000010000 */
[C---:B------:R-:W-:Y:S02]  /*3910*/  F2FP.BF16.F32.PACK_AB R168, R75.reuse, R168 ;  /* 0x000000a84ba8723e */ /* 0x040fe400000010ff */
[----:B------:R-:W1:Y:S01]  /*3920*/  MUFU.EX2 R24, R29 ;  /* 0x0000001d00187308 */ /* 0x000e620000000800 */
[C---:B0-----:R-:W-:Y:S01]  /*3930*/  FADD.FTZ R38, R14.reuse, R11 ;  /* 0x0000000b0e267221 */ /* 0x041fe20000010000 */
[----:B------:R-:W-:Y:S01]  /*3940*/  FADD.FTZ R15, R75, R40 ;  /* 0x000000284b0f7221 */ /* 0x000fe20000010000 */
[----:B------:R-:W-:-:S05]  /*3950*/  F2FP.BF16.F32.PACK_AB R163, R14, R21 ;  /* 0x000000150ea3723e */ /* 0x000fca00000010ff */
        /* <DEDUP_REMOVED lines=17> */
[----:B--2---:R-:W-:Y:S01]  /*3a70*/  FADD.FTZ R0, R26, R11 ;  /* 0x0000000b1a007221 */ /* 0x004fe20000010000 */
[----:B------:R-:W-:Y:S01]  /*3a80*/  FADD.FTZ R40, R176, R15 ;  /* 0x0000000fb0287221 */ /* 0x000fe20000010000 */
[C---:B------:R-:W-:Y:S02]  /*3a90*/  F2FP.BF16.F32.PACK_AB R176, R83.reuse, R176 ;  /* 0x000000b053b0723e */ /* 0x040fe400000010ff */
[----:B------:R-:W-:Y:S01]  /*3aa0*/  F2FP.BF16.F32.PACK_AB R167, R26, R31 ;  /* 0x0000001f1aa7723e */ /* 0x000fe200000010ff */
[----:B------:R-:W-:Y:S02]  /*3ab0*/  FADD.FTZ R15, R83, R40 ;  /* 0x00000028530f7221 */ /* 0x000fe40000010000 */
[----:B------:R-:W2:Y:S01]  /*3ac0*/  MUFU.EX2 R39, R39 ;  /* 0x0000002700277308 */ /* 0x000ea20000000800 */
[----:B-1----:R-:W-:Y:S01]  /*3ad0*/  FADD.FTZ R11, R35, R0 ;  /* 0x00000000230b7221 */ /* 0x002fe20000010000 */
[----:B------:R-:W-:-:S06]  /*3ae0*/  FADD.FTZ R40, R178, R15 ;  /* 0x0000000fb2287221 */ /* 0x000fcc0000010000 */
        /* <DEDUP_REMOVED lines=8> */
[----:B------:R-:W1:Y:S01]  /*3b70*/  MUFU.EX2 R131, R131 ;  /* 0x0000008300837308 */ /* 0x000e620000000800 */
[----:B0-----:R-:W-:-:S07]  /*3b80*/  FADD.FTZ R11, R43, R0 ;  /* 0x000000002b0b7221 */ /* 0x001fce0000010000 */
[----:B------:R-:W0:Y:S01]  /*3b90*/  MUFU.EX2 R47, R47 ;  /* 0x0000002f002f7308 */ /* 0x000e220000000800 */
[C---:B--2---:R-:W-:Y:S01]  /*3ba0*/  FADD.FTZ R0, R32.reuse, R11 ;  /* 0x0000000b20007221 */ /* 0x044fe20000010000 */
[----:B------:R-:W-:-:S06]  /*3bb0*/  F2FP.BF16.F32.PACK_AB R173, R32, R43 ;  /* 0x0000002b20ad723e */ /* 0x000fcc00000010ff */
[----:B------:R-:W2:Y:S01]  /*3bc0*/  MUFU.EX2 R133, R133 ;  /* 0x0000008500857308 */ /* 0x000ea20000000800 */
[C---:B-1----:R-:W-:Y:S01]  /*3bd0*/  FADD.FTZ R40, R131.reuse, R40 ;  /* 0x0000002883287221 */ /* 0x042fe20000010000 */
[----:B------:R-:W-:Y:S01]  /*3be0*/  F2FP.BF16.F32.PACK_AB R178, R131, R178 ;  /* 0x000000b283b2723e */ /* 0x000fe200000010ff */
[----:B------:R-:W-:-:S05]  /*3bf0*/  IMAD.MOV.U32 R131, RZ, RZ, R151 ;  /* 0x000000ffff837224 */ /* 0x000fca00078e0097 */
[----:B------:R-:W1:Y:S01]  /*3c00*/  MUFU.EX2 R34, R49 ;  /* 0x0000003100227308 */ /* 0x000e620000000800 */
[----:B0-----:R-:W-:-:S07]  /*3c10*/  FADD.FTZ R11, R47, R0 ;  /* 0x000000002f0b7221 */ /* 0x001fce0000010000 */
[----:B------:R0:W3:Y:S01]  /*3c20*/  MUFU.EX2 R180, R135 ;  /* 0x0000008700b47308 */ /* 0x0000e20000000800 */
[----:B--2---:R-:W-:-:S07]  /*3c30*/  FADD.FTZ R15, R133, R40 ;  /* 0x00000028850f7221 */ /* 0x004fce0000010000 */
[----:B------:R-:W2:Y:S01]  /*3c40*/  MUFU.EX2 R51, R51 ;  /* 0x0000003300337308 */ /* 0x000ea20000000800 */
[C---:B-1----:R-:W-:Y:S01]  /*3c50*/  FADD.FTZ R0, R34.reuse, R11 ;  /* 0x0000000b22007221 */ /* 0x042fe20000010000 */
[----:B------:R-:W-:Y:S01]  /*3c60*/  F2FP.BF16.F32.PACK_AB R175, R34, R47 ;  /* 0x0000002f22af723e */ /* 0x000fe200000010ff */
[----:B0-----:R-:W-:-:S05]  /*3c70*/  IMAD.MOV.U32 R135, RZ, RZ, R151 ;  /* 0x000000ffff877224 */ /* 0x001fca00078e0097 */
[----:B------:R-:W0:Y:S01]  /*3c80*/  MUFU.EX2 R137, R137 ;  /* 0x0000008900897308 */ /* 0x000e220000000800 */
[C---:B---3--:R-:W-:Y:S01]  /*3c90*/  FADD.FTZ R42, R180.reuse, R15 ;  /* 0x0000000fb42a7221 */ /* 0x048fe20000010000 */
[----:B------:R-:W-:Y:S01]  /*3ca0*/  F2FP.BF16.F32.PACK_AB R180, R180, R133 ;  /* 0x00000085b4b4723e */ /* 0x000fe200000010ff */
[----:B------:R-:W-:-:S05]  /*3cb0*/  IMAD.MOV.U32 R133, RZ, RZ, R151 ;  /* 0x000000ffff857224 */ /* 0x000fca00078e0097 */
[----:B------:R-:W1:Y:S01]  /*3cc0*/  MUFU.EX2 R36, R53 ;  /* 0x0000003500247308 */ /* 0x000e620000000800 */
[----:B--2---:R-:W-:-:S07]  /*3cd0*/  FADD.FTZ R11, R51, R0 ;  /* 0x00000000330b7221 */ /* 0x004fce0000010000 */
[----:B------:R2:W3:Y:S01]  /*3ce0*/  MUFU.EX2 R182, R139 ;  /* 0x0000008b00b67308 */ /* 0x0004e20000000800 */
[----:B0-----:R-:W-:-:S07]  /*3cf0*/  FADD.FTZ R15, R137, R42 ;  /* 0x0000002a890f7221 */ /* 0x001fce0000010000 */
[----:B------:R-:W0:Y:S01]  /*3d00*/  MUFU.EX2 R55, R55 ;  /* 0x0000003700377308 */ /* 0x000e220000000800 */
[C---:B-1----:R-:W-:Y:S01]  /*3d10*/  FADD.FTZ R0, R36.reuse, R11 ;  /* 0x0000000b24007221 */ /* 0x042fe20000010000 */
[----:B------:R-:W-:Y:S02]  /*3d20*/  F2FP.BF16.F32.PACK_AB R177, R36, R51 ;  /* 0x0000003324b1723e */ /* 0x000fe400000010ff */
[----:B--2---:R-:W-:-:S04]  /*3d30*/  MOV R139, R151 ;  /* 0x00000097008b7202 */ /* 0x004fc80000000f00 */
        /* <DEDUP_REMOVED lines=10> */
[----:B------:R-:W-:Y:S01]  /*3de0*/  F2FP.BF16.F32.PACK_AB R179, R38, R55 ;  /* 0x0000003726b3723e */ /* 0x000fe200000010ff */
[----:B0-----:R-:W-:-:S05]  /*3df0*/  IMAD.MOV.U32 R143, RZ, RZ, R151 ;  /* 0x000000ffff8f7224 */ /* 0x001fca00078e0097 */
        /* <DEDUP_REMOVED lines=13> */
[----:B0-----:R-:W-:-:S06]  /*3ed0*/  MOV R89, R151 ;  /* 0x0000009700597202 */ /* 0x001fcc0000000f00 */
[----:B------:R0:W1:Y:S01]  /*3ee0*/  MUFU.EX2 R42, R93 ;  /* 0x0000005d002a7308 */ /* 0x0000620000000800 */
[C---:B---3--:R-:W-:Y:S01]  /*3ef0*/  FADD.FTZ R10, R40.reuse, R3 ;  /* 0x00000003280a7221 */ /* 0x048fe20000010000 */
[----:B------:R-:W-:-:S06]  /*3f00*/  F2FP.BF16.F32.PACK_AB R183, R40, R85 ;  /* 0x0000005528b7723e */ /* 0x000fcc00000010ff */
[----:B------:R-:W3:Y:S01]  /*3f10*/  MUFU.EX2 R95, R95 ;  /* 0x0000005f005f7308 */ /* 0x000ee20000000800 */
[----:B--2---:R-:W-:Y:S01]  /*3f20*/  FADD.FTZ R3, R91, R10 ;  /* 0x0000000a5b037221 */ /* 0x004fe20000010000 */
[----:B0-----:R-:W-:-:S06]  /*3f30*/  IMAD.MOV.U32 R93, RZ, RZ, R151 ;  /* 0x000000ffff5d7224 */ /* 0x001fcc00078e0097 */
[----:B------:R-:W0:Y:S01]  /*3f40*/  MUFU.EX2 R20, R20 ;  /* 0x0000001400147308 */ /* 0x000e220000000800 */
[C---:B-1----:R-:W-:Y:S01]  /*3f50*/  FADD.FTZ R10, R42.reuse, R3 ;  /* 0x000000032a0a7221 */ /* 0x042fe20000010000 */
[----:B------:R-:W-:Y:S01]  /*3f60*/  F2FP.BF16.F32.PACK_AB R185, R42, R91 ;  /* 0x0000005b2ab9723e */ /* 0x000fe200000010ff */
[----:B------:R-:W-:-:S05]  /*3f70*/  IMAD.MOV.U32 R91, RZ, RZ, R151 ;  /* 0x000000ffff5b7224 */ /* 0x000fca00078e0097 */
[----:B------:R-:W1:Y:S01]  /*3f80*/  MUFU.EX2 R4, R87 ;  /* 0x0000005700047308 */ /* 0x000e620000000800 */
[----:B---3--:R-:W-:Y:S01]  /*3f90*/  FADD.FTZ R3, R95, R10 ;  /* 0x0000000a5f037221 */ /* 0x008fe20000010000 */
[C---:B0-----:R-:W-:Y:S01]  /*3fa0*/  F2FP.BF16.F32.PACK_AB R186, R20.reuse, R145 ;  /* 0x0000009114ba723e */ /* 0x041fe200000010ff */
[----:B------:R-:W-:Y:S01]  /*3fb0*/  FADD.FTZ R0, R20, R15 ;  /* 0x0000000f14007221 */ /* 0x000fe20000010000 */
[----:B------:R-:W-:Y:S01]  /*3fc0*/  IMAD.MOV.U32 R145, RZ, RZ, R151 ;  /* 0x000000ffff917224 */ /* 0x000fe200078e0097 */
[C---:B-1----:R-:W-:Y:S01]  /*3fd0*/  F2FP.BF16.F32.PACK_AB R187, R4.reuse, R95 ;  /* 0x0000005f04bb723e */ /* 0x042fe200000010ff */
[----:B------:R-:W-:Y:S01]  /*3fe0*/  FADD.FTZ R3, R4, R3 ;  /* 0x0000000304037221 */ /* 0x000fe20000010000 */
[----:B------:R-:W-:Y:S01]  /*3ff0*/  IMAD.MOV.U32 R95, RZ, RZ, R151 ;  /* 0x000000ffff5f7224 */ /* 0x000fe200078e0097 */
[----:B------:R-:W-:Y:S06]  /*4000*/  @!P1 BRA `(.L_x_6728) ;  /* 0x0000002800bc9947 */ /* 0x000fec0003800000 */
[----:B------:R-:W-:Y:S01]  /*4010*/  IMAD.MOV.U32 R5, RZ, RZ, R9 ;  /* 0x000000ffff057224 */ /* 0x000fe200078e0009 */
[----:B------:R-:W-:Y:S01]  /*4020*/  CS2R R150, SRZ ;  /* 0x0000000000967805 */ /* 0x000fe2000001ff00 */
        /* <DEDUP_REMOVED lines=33> */
[----:B------:R-:W-:Y:S02]  /*4240*/  UMOV UR52, UR43 ;  /* 0x0000002b00347c82 */ /* 0x000fe40008000000 */
[----:B------:R-:W-:Y:S01]  /*4250*/  UMOV UR47, UR42 ;  /* 0x0000002a002f7c82 */ /* 0x000fe20008000000 */
[----:B------:R-:W-:-:S08]  /*4260*/  ULDC UR46, c[0x0][0x9d8] ;  /* 0x00027600002e7ab9 */ /* 0x000fd00000000800 */
.L_x_6739:
[----:B------:R-:W-:Y:S01]  /*4270*/  ISETP.NE.AND P2, PT, RZ, UR41, PT ;  /* 0x00000029ff007c0c */ /* 0x000fe2000bf45270 */
[----:B------:R-:W-:-:S04]  /*4280*/  UISETP.NE.AND UP0, UPT, UR47, 0x1, UPT ;  /* 0x000000012f00788c */ /* 0x000fc8000bf05270 */
[----:B------:R-:W-:-:S04]  /*4290*/  USEL UR43, URZ, 0x1, UP0 ;  /* 0x000000013f2b7887 */ /* 0x000fc80008000000 */
[----:B------:R-:W-:-:S04]  /*42a0*/  ULOP3.LUT UR43, UR52, UR43, URZ, 0x3c, !UPT ;  /* 0x0000002b342b7292 */ /* 0x000fc8000f8e3c3f */
[----:B------:R-:W-:Y:S08]  /*42b0*/  @P2 BRA `(.L_x_6729) ;  /* 0x0000000000442947 */ /* 0x000ff00003800000 */
[----:B------:R-:W-:Y:S05]  /*42c0*/  @!P0 BRA `(.L_x_6730) ;  /* 0x0000000000048947 */ /* 0x000fea0003800000 */
[----:B------:R-:W-:Y:S01]  /*42d0*/  BPT.TRAP 0x1 ;  /* 0x000000040000795c */ /* 0x000fe20000300000 */
.L_x_6730:
[----:B------:R-:W0:Y:S01]  /*42e0*/  S2UR UR10, SR_CgaCtaId ;  /* 0x00000000000a79c3 */ /* 0x000e220000008800 */
[----:B------:R-:W-:Y:S01]  /*42f0*/  UIADD3 UR6, UR47, 0x1, URZ ;  /* 0x000000012f067890 */ /* 0x000fe2000fffe03f */
[----:B------:R-:W-:Y:S01]  /*4300*/  IMAD.U32 R6, RZ, RZ, UR43 ;  /* 0x0000002bff067e24 */ /* 0x000fe2000f8e00ff */
[----:B------:R-:W-:Y:S02]  /*4310*/  UMOV UR7, 0x400 ;  /* 0x0000040000077882 */ /* 0x000fe40000000000 */
[----:B------:R-:W-:Y:S02]  /*4320*/  UISETP.NE.AND UP0, UPT, UR6, 0x2, UPT ;  /* 0x000000020600788c */ /* 0x000fe4000bf05270 */
[----:B------:R-:W-:Y:S02]  /*4330*/  SHF.L.U32 R6, R6, 0x1f, RZ ;  /* 0x0000001f06067819 */ /* 0x000fe400000006ff */
[----:B------:R-:W-:Y:S02]  /*4340*/  USEL UR6, UR6, URZ, UP0 ;  /* 0x0000003f06067287 */ /* 0x000fe40008000000 */
[----:B0-----:R-:W-:-:S04]  /*4350*/  ULEA UR7, UR10, UR7, 0x18 ;  /* 0x000000070a077291 */ /* 0x001fc8000f8ec03f */
[----:B------:R-:W-:-:S09]  /*4360*/  ULEA UR6, UR6, UR7, 0x3 ;  /* 0x0000000706067291 */ /* 0x000fd2000f8e183f */
[----:B------:R0:W1:Y:S01]  /*4370*/  SYNCS.PHASECHK.TRANS64.TRYWAIT P1, [UR6+0x28830], R6 ;  /* 0x02883006ff0075a7 */ /* 0x0000620008020146 */
[----:B------:R-:W-:Y:S05]  /*4380*/  @!P0 BRA `(.L_x_6731) ;  /* 0x0000000000048947 */ /* 0x000fea0003800000 */
[----:B------:R-:W-:Y:S01]  /*4390*/  BPT.TRAP 0x1 ;  /* 0x000000040000795c */ /* 0x000fe20000300000 */
.L_x_6731:
[----:B-1----:R-:W-:Y:S05]  /*43a0*/  @P1 BRA `(.L_x_6729) ;  /* 0x0000000000081947 */ /* 0x002fea0003800000 */
[----:B------:R-:W1:Y:S02]  /*43b0*/  SYNCS.PHASECHK.TRANS64.TRYWAIT P1, [UR6+0x28830], R6 ;  /* 0x02883006ff0075a7 */ /* 0x000e640008020146 */
[----:B-1----:R-:W-:Y:S05]  /*43c0*/  @!P1 BRA `(.L_x_6732) ;  /* 0x000000a400f49947 */ /* 0x002fea0003800000 */
.L_x_6729:
[----:B01----:R-:W-:Y:S01]  /*43d0*/  IADD3 R6, R2, 0x8, RZ ;  /* 0x0000000802067810 */ /* 0x003fe20007ffe0ff */
        /* <DEDUP_REMOVED lines=47> */
.L_x_6734:
        /* <DEDUP_REMOVED lines=9> */
.L_x_6735:
[----:B-1----:R-:W-:Y:S05]  /*4760*/  @P1 BRA `(.L_x_6733) ;  /* 0x0000000000081947 */ /* 0x002fea0003800000 */
[----:B------:R-:W1:Y:S02]  /*4770*/  SYNCS.PHASECHK.TRANS64.TRYWAIT P1, [UR6+0x28850], R6 ;  /* 0x02885006ff0075a7 */ /* 0x000e640008020146 */
[----:B-1----:R-:W-:Y:S05]  /*4780*/  @!P1 BRA `(.L_x_6736) ;  /* 0x000000a4001c9947 */ /* 0x002fea0003800000 */
.L_x_6733:
[----:B------:R-:W2:Y:S01]  /*4790*/  S2UR UR10, SR_CgaCtaId ;  /* 0x00000000000a79c3 */ /* 0x000ea20000008800 */
[----:B------:R-:W-:Y:S01]  /*47a0*/  UMOV UR11, 0x400 ;  /* 0x00000400000b7882 */ /* 0x000fe20000000000 */
[----:B------:R-:W-:Y:S01]  /*47b0*/  WARPGROUP.ARRIVE ;  /* 0x00000000000079c5 */ /* 0x000fe20000000000 */
[----:B------:R-:W-:Y:S01]  /*47c0*/  UMOV UR7, 0x40000040 ;  /* 0x4000004000077882 */ /* 0x000fe20000000000 */
[----:B01----:R-:W-:Y:S01]  /*47d0*/  IADD3 R6, -R2, 0xb, RZ ;  /* 0x0000000b02067810 */ /* 0x003fe20007ffe1ff */
[----:B--2---:R-:W-:-:S04]  /*47e0*/  ULEA UR11, UR10, UR11, 0x18 ;  /* 0x0000000b0a0b7291 */ /* 0x004fc8000f8ec03f */
[----:B------:R-:W-:-:S04]  /*47f0*/  UIADD3 UR6, UR11, 0x400, URZ ;  /* 0x000004000b067890 */ /* 0x000fc8000fffe03f */
        /* <DEDUP_REMOVED lines=45> */
.L_x_6737:
        /* <DEDUP_REMOVED lines=315> */
[-CC-:B------:R-:W-:Y:S01]  /*5e80*/  FFMA.FTZ R38, R61, R6.reuse, -R10.reuse ;  /* 0x000000063d267223 */ /* 0x180fe2000001080a */
[----:B------:R-:W-:-:S05]  /*5e90*/  FFMA.FTZ R10, R85, R6, -R10 ;  /* 0x00000006550a7223 */ /* 0x000fca000001080a */
        /* <DEDUP_REMOVED lines=90> */
.L_x_6738:
        /* <DEDUP_REMOVED lines=108> */
.L_x_6728:
[----:B------:R-:W-:Y:S06]  /*6b00*/  BAR.ARV 0x8, 0x180 ;  /* 0x0206000000007b1d */ /* 0x000fec0000002000 */
[----:B------:R-:W-:Y:S05]  /*6b10*/  @!P0 BRA `(.L_x_6740) ;  /* 0x0000000000048947 */ /* 0x000fea0003800000 */
[----:B------:R-:W-:Y:S01]  /*6b20*/  BPT.TRAP 0x1 ;  /* 0x000000040000795c */ /* 0x000fe20000300000 */
.L_x_6740:
        /* <DEDUP_REMOVED lines=9> */
.L_x_6741:
[----:B-1----:R-:W-:Y:S05]  /*6bc0*/  @P1 BRA `(.L_x_6742) ;  /* 0x0000000000081947 */ /* 0x002fea0003800000 */
[----:B------:R-:W1:Y:S02]  /*6bd0*/  SYNCS.PHASECHK.TRANS64.TRYWAIT P1, [UR5+0x28850], R4 ;  /* 0x02885004ff0075a7 */ /* 0x000e640008020145 */
[----:B-1----:R-:W-:Y:S05]  /*6be0*/  @!P1 BRA `(.L_x_6743) ;  /* 0x00000080001c9947 */ /* 0x002fea0003800000 */
.L_x_6742:
        /* <DEDUP_REMOVED lines=9> */
[----:B------:R-:W-:-:S04]  /*6c80*/  ULEA UR4, UR42, UR4, 0xb ;  /* 0x000000042a047291 */ /* 0x000fc8000f8e583f */
[----:B------:R-:W-:-:S03]  /*6c90*/  UIADD3 UR6, UR4, 0x80, URZ ;  /* 0x0000008004067890 */ /* 0x000fc6000fffe03f */
[----:B------:R-:W-:Y:S02]  /*6ca0*/  UMOV UR10, UR4 ;  /* 0x00000004000a7c82 */ /* 0x000fe40008000000 */
[----:B------:R-:W-:Y:S01]  /*6cb0*/  HGMMA.64x128x16.F32.BF16 R88, R156, gdesc[UR8].tnspB, R88, gsb0 ;  /* 0x41e000089c587df0 */ /* 0x000fe20008001858 */
[----:B------:R-:W-:Y:S01]  /*6cc0*/  UMOV UR11, 0x40000040 ;  /* 0x40000040000b7882 */ /* 0x000fe20000000000 */
[----:B------:R-:W-:Y:S01]  /*6cd0*/  UMOV UR10, UR6 ;  /* 0x00000006000a7c82 */ /* 0x000fe20008000000 */
[----:B------:R-:W-:Y:S01]  /*6ce0*/  UIADD3 UR6, UR4, 0x100, URZ ;  /* 0x0000010004067890 */ /* 0x000fe2000fffe03f */
[----:B-1----:R-:W-:Y:S01]  /*6cf0*/  FADD.FTZ R5, R5, R0 ;  /* 0x0000000005057221 */ /* 0x002fe20000010000 */
        /* <DEDUP_REMOVED lines=23> */
[----:B------:R-:W-:Y:S01]  /*6e70*/  UMOV UR10, UR6 ;  /* 0x00000006000a7c82 */ /* 0x000fe20008000000 */
[----:B------:R-:W-:Y:S01]  /*6e80*/  UMOV UR11, 0x40000040 ;  /* 0x40000040000b7882 */ /* 0x000fe20000000000 */
[----:B------:R-:W-:Y:S01]  /*6e90*/  UIADD3 UR6, UR4, 0x180, URZ ;  /* 0x0000018004067890 */ /* 0x000fe2000fffe03f */
        /* <DEDUP_REMOVED lines=17> */
[----:B------:R-:W-:Y:S02]  /*6fb0*/  UIADD3 UR6, UR4, 0x300, URZ ;  /* 0x0000030004067890 */ /* 0x000fe4000fffe03f */
        /* <DEDUP_REMOVED lines=17> */
.L_x_6744:
        /* <DEDUP_REMOVED lines=36> */
[----:B------:R-:W-:Y:S01]  /*7310*/  USEL UR4, URZ, 0x1, UP0 ;  /* 0x000000013f047887 */ /* 0x000fe20008000000 */
        /* <DEDUP_REMOVED lines=32> */
[-C--:B------:R-:W-:Y:S01]  /*7520*/  FMUL.FTZ R32, R150, R11.reuse ;  /* 0x0000000b96207220 */ /* 0x080fe20000410000 */
[----:B------:R-:W-:Y:S01]  /*7530*/  FMUL.FTZ R151, R151, R11 ;  /* 0x0000000b97977220 */ /* 0x000fe20000410000 */
[----:B------:R-:W-:-:S02]  /*7540*/  UIADD3 UR44, UR44, 0x1, URZ ;  /* 0x000000012c2c7890 */ /* 0x000fc4000fffe03f */
[----:B------:R-:W-:Y:S02]  /*7550*/  USEL UR42, UR42, URZ, UP0 ;  /* 0x0000003f2a2a7287 */ /* 0x000fe40008000000 */
[----:B------:R-:W-:-:S12]  /*7560*/  ULOP3.LUT UR43, UR43, UR4, URZ, 0x3c, !UPT ;  /* 0x000000042b2b7292 */ /* 0x000fd8000f8e3c3f */
.L_x_6720:
        /* <DEDUP_REMOVED lines=19> */
[----:B------:R-:W-:Y:S01]  /*76a0*/  ULDC.64 UR8, c[0x0][0xc00] ;  /* 0x0003000000087ab9 */ /* 0x000fe20000000a00 */
[----:B------:R-:W-:Y:S01]  /*76b0*/  F2FP.BF16.F32.PACK_AB R151, R151, R32 ;  /* 0x000000209797723e */ /* 0x000fe200000010ff */
[----:B------:R-:W-:Y:S01]  /*76c0*/  UIMAD.WIDE UR8, UR37, 0x4, UR8 ;  /* 0x00000004250878a5 */ /* 0x000fe2000f8e0208 */
[----:B------:R-:W-:-:S02]  /*76d0*/  MOV R20, R28 ;  /* 0x0000001c00147202 */ /* 0x000fc40000000f00 */
[----:B0-----:R-:W-:-:S03]  /*76e0*/  MOV R21, R5 ;  /* 0x0000000500157202 */ /* 0x001fc60000000f00 */
[----:B------:R-:W-:-:S03]  /*76f0*/  IMAD.WIDE R4, R155, 0x2, R20 ;  /* 0x000000029b047825 */ /* 0x000fc600078e0214 */
[C---:B------:R-:W-:Y:S02]  /*7700*/  IADD3 R91, P5, R4.reuse, 0x40, RZ ;  /* 0x00000040045b7810 */ /* 0x040fe40007fbe0ff */
[C---:B------:R-:W-:Y:S02]  /*7710*/  LOP3.LUT R9, R4.reuse, 0x380, RZ, 0xc0, !PT ;  /* 0x0000038004097812 */ /* 0x040fe400078ec0ff */
[----:B------:R-:W-:Y:S02]  /*7720*/  LOP3.LUT R14, R91, 0x380, RZ, 0xc0, !PT ;  /* 0x000003805b0e7812 */ /* 0x000fe400078ec0ff */
[C---:B------:R-:W-:Y:S02]  /*7730*/  IADD3 R95, P4, R4.reuse, 0x60, RZ ;  /* 0x00000060045f7810 */ /* 0x040fe40007f9e0ff */
[----:B------:R-:W-:Y:S02]  /*7740*/  SHF.R.U64 R9, R9, 0x3, RZ ;  /* 0x0000000309097819 */ /* 0x000fe400000012ff */
[C---:B------:R-:W-:Y:S01]  /*7750*/  IADD3 R49, P6, R4.reuse, 0x20, RZ ;  /* 0x0000002004317810 */ /* 0x040fe20007fde0ff */
[----:B------:R-:W-:Y:S01]  /*7760*/  IMAD.X R15, RZ, RZ, R5, P4 ;  /* 0x000000ffff0f7224 */ /* 0x000fe200020e0605 */
[----:B------:R-:W-:-:S02]  /*7770*/  IADD3 R97, P3, R4, 0x4000, RZ ;  /* 0x0000400004617810 */ /* 0x000fc40007f7e0ff */
[C---:B------:R-:W-:Y:S01]  /*7780*/  IADD3 R99, P2, R4.reuse, 0x4020, RZ ;  /* 0x0000402004637810 */ /* 0x040fe20007f5e0ff */
[--C-:B------:R-:W-:Y:S01]  /*7790*/  IMAD.X R31, RZ, RZ, R5.reuse, P6 ;  /* 0x000000ffff1f7224 */ /* 0x100fe200030e0605 */
[C---:B------:R-:W-:Y:S01]  /*77a0*/  IADD3 R101, P1, R4.reuse, 0x4040, RZ ;  /* 0x0000404004657810 */ /* 0x040fe20007f3e0ff */
[--C-:B------:R-:W-:Y:S01]  /*77b0*/  IMAD.X R13, RZ, RZ, R5.reuse, P3 ;  /* 0x000000ffff0d7224 */ /* 0x100fe200018e0605 */
[----:B------:R-:W-:Y:S01]  /*77c0*/  IADD3 R103, P0, R4, 0x4060, RZ ;  /* 0x0000406004677810 */ /* 0x000fe20007f1e0ff */
[--C-:B------:R-:W-:Y:S01]  /*77d0*/  IMAD.X R11, RZ, RZ, R5.reuse, P2 ;  /* 0x000000ffff0b7224 */ /* 0x100fe200010e0605 */
[----:B------:R-:W-:Y:S02]  /*77e0*/  SHF.R.U64 R14, R14, 0x3, RZ ;  /* 0x000000030e0e7819 */ /* 0x000fe400000012ff */
[----:B------:R-:W-:Y:S01]  /*77f0*/  LOP3.LUT R4, R9, R4, RZ, 0x3c, !PT ;  /* 0x0000000409047212 */ /* 0x000fe200078e3cff */
[----:B------:R-:W-:Y:S01]  /*7800*/  IMAD.X R9, RZ, RZ, R5, P1 ;  /* 0x000000ffff097224 */ /* 0x000fe200008e0605 */
[----:B------:R-:W-:-:S02]  /*7810*/  LOP3.LUT R48, R95, 0x380, RZ, 0xc0, !PT ;  /* 0x000003805f307812 */ /* 0x000fc400078ec0ff */
[----:B------:R-:W-:Y:S02]  /*7820*/  LOP3.LUT R26, R14, R91, RZ, 0x3c, !PT ;  /* 0x0000005b0e1a7212 */ /* 0x000fe400078e3cff */
[-C--:B------:R-:W-:Y:S02]  /*7830*/  IADD3.X R27, RZ, R5.reuse, RZ, P5, !PT ;  /* 0x00000005ff1b7210 */ /* 0x080fe40002ffe4ff */
[-C--:B------:R-:W-:Y:S02]  /*7840*/  IADD3.X R25, RZ, R5.reuse, RZ, P0, !PT ;  /* 0x00000005ff197210 */ /* 0x080fe400007fe4ff */
[----:B------:R-:W-:Y:S02]  /*7850*/  SHF.R.U64 R48, R48, 0x3, RZ ;  /* 0x0000000330307819 */ /* 0x000fe400000012ff */
[----:B------:R-:W-:Y:S02]  /*7860*/  MOV R91, R4 ;  /* 0x00000004005b7202 */ /* 0x000fe40000000f00 */
[----:B------:R-:W-:-:S02]  /*7870*/  LOP3.LUT R12, R49, 0x380, RZ, 0xc0, !PT ;  /* 0x00000380310c7812 */ /* 0x000fc400078ec0ff */
[----:B------:R-:W-:Y:S02]  /*7880*/  F2FP.BF16.F32.PACK_AB R4, R24, R157 ;  /* 0x0000009d1804723e */ /* 0x000fe400000010ff */
[----:B------:R-:W-:Y:S01]  /*7890*/  F2FP.BF16.F32.PACK_AB R5, R10, R93 ;  /* 0x0000005d0a05723e */ /* 0x000fe200000010ff */
[----:B------:R-:W-:Y:S01]  /*78a0*/  BAR.SYNC.DEFER_BLOCKING 0x1, 0x100 ;  /* 0x0044000000007b1d */ /* 0x000fe20000010000 */
[----:B------:R-:W-:Y:S02]  /*78b0*/  LOP3.LUT R10, R99, 0x380, RZ, 0xc0, !PT ;  /* 0x00000380630a7812 */ /* 0x000fe400078ec0ff */
[----:B------:R-:W-:Y:S02]  /*78c0*/  LOP3.LUT R24, R101, 0x380, RZ, 0xc0, !PT ;  /* 0x0000038065187812 */ /* 0x000fe400078ec0ff */
[----:B------:R-:W-:Y:S02]  /*78d0*/  LOP3.LUT R14, R48, R95, RZ, 0x3c, !PT ;  /* 0x0000005f300e7212 */ /* 0x000fe400078e3cff */
[----:B------:R-:W-:-:S02]  /*78e0*/  LOP3.LUT R50, R97, 0x380, RZ, 0xc0, !PT ;  /* 0x0000038061327812 */ /* 0x000fc400078ec0ff */
[----:B------:R-:W-:Y:S02]  /*78f0*/  SHF.R.U64 R12, R12, 0x3, RZ ;  /* 0x000000030c0c7819 */ /* 0x000fe400000012ff */
[----:B------:R-:W-:Y:S02]  /*7900*/  LOP3.LUT R48, R103, 0x380, RZ, 0xc0, !PT ;  /* 0x0000038067307812 */ /* 0x000fe400078ec0ff */
[----:B------:R-:W-:Y:S02]  /*7910*/  SHF.R.U64 R10, R10, 0x3, RZ ;  /* 0x000000030a0a7819 */ /* 0x000fe400000012ff */
[----:B------:R-:W-:Y:S02]  /*7920*/  SHF.R.U64 R24, R24, 0x3, RZ ;  /* 0x0000000318187819 */ /* 0x000fe400000012ff */
[----:B------:R-:W-:Y:S02]  /*7930*/  SHF.R.U64 R50, R50, 0x3, RZ ;  /* 0x0000000332327819 */ /* 0x000fe400000012ff */
[----:B------:R-:W-:-:S02]  /*7940*/  LOP3.LUT R30, R12, R49, RZ, 0x3c, !PT ;  /* 0x000000310c1e7212 */ /* 0x000fc400078e3cff */
[----:B------:R-:W-:Y:S02]  /*7950*/  SHF.R.U64 R48, R48, 0x3, RZ ;  /* 0x0000000330307819 */ /* 0x000fe400000012ff */
        /* <DEDUP_REMOVED lines=8> */
[----:B------:R-:W-:Y:S02]  /*79e0*/  F2FP.BF16.F32.PACK_AB R8, R87, R92 ;  /* 0x0000005c5708723e */ /* 0x000fe400000010ff */
[----:B------:R-:W-:Y:S02]  /*79f0*/  F2FP.BF16.F32.PACK_AB R9, R85, R88 ;  /* 0x000000585509723e */ /* 0x000fe400000010ff */
[----:B------:R-:W-:Y:S02]  /*7a00*/  F2FP.BF16.F32.PACK_AB R10, R83, R86 ;  /* 0x00000056530a723e */ /* 0x000fe400000010ff */
[----:B------:R-:W-:-:S02]  /*7a10*/  F2FP.BF16.F32.PACK_AB R11, R81, R84 ;  /* 0x00000054510b723e */ /* 0x000fc400000010ff */
[----:B------:R-:W-:Y:S02]  /*7a20*/  MOV R89, R26 ;  /* 0x0000001a00597202 */ /* 0x000fe40000000f00 */
[----:B------:R-:W-:Y:S01]  /*7a30*/  MOV R50, R14 ;  /* 0x0000000e00327202 */ /* 0x000fe20000000f00 */
[----:B------:R-:W-:Y:S01]  /*7a40*/  STSM.16.M88.4 [R90], R8 ;  /* 0x000000085a007844 */ /* 0x000fe20000000200 */
[----:B------:R-:W-:Y:S02]  /*7a50*/  MOV R49, R12 ;  /* 0x0000000c00317202 */ /* 0x000fe40000000f00 */
        /* <DEDUP_REMOVED lines=8> */
[----:B------:R-:W-:Y:S02]  /*7ae0*/  F2FP.BF16.F32.PACK_AB R15, R65, R68 ;  /* 0x00000044410f723e */ /* 0x000fe400000010ff */
[----:B------:R-:W-:-:S02]  /*7af0*/  MOV R30, R24 ;  /* 0x00000018001e7202 */ /* 0x000fc40000000f00 */
[----:B------:R-:W-:Y:S01]  /*7b00*/  F2FP.BF16.F32.PACK_AB R24, R63, R66 ;  /* 0x000000423f18723e */ /* 0x000fe200000010ff */
[----:B------:R1:W-:Y:S01]  /*7b10*/  STSM.16.M88.4 [R50], R12 ;  /* 0x0000000c32007844 */ /* 0x0003e20000000200 */
[----:B------:R-:W-:Y:S02]  /*7b20*/  F2FP.BF16.F32.PACK_AB R25, R61, R64 ;  /* 0x000000403d19723e */ /* 0x000fe400000010ff */
[----:B------:R-:W-:Y:S02]  /*7b30*/  F2FP.BF16.F32.PACK_AB R26, R59, R62 ;  /* 0x0000003e3b1a723e */ /* 0x000fe400000010ff */
[----:B------:R-:W-:Y:S02]  /*7b40*/  F2FP.BF16.F32.PACK_AB R27, R57, R60 ;  /* 0x0000003c391b723e */ /* 0x000fe400000010ff */
[----:B------:R-:W-:Y:S01]  /*7b50*/  F2FP.BF16.F32.PACK_AB R60, R55, R58 ;  /* 0x0000003a373c723e */ /* 0x000fe200000010ff */
[----:B0-----:R-:W-:Y:S01]  /*7b60*/  IMAD.U32 R4, RZ, RZ, UR8 ;  /* 0x00000008ff047e24 */ /* 0x001fe2000f8e00ff */
[----:B------:R-:W-:Y:S01]  /*7b70*/  F2FP.BF16.F32.PACK_AB R61, R53, R56 ;  /* 0x00000038353d723e */ /* 0x000fe200000010ff */
[----:B------:R-:W-:Y:S01]  /*7b80*/  STSM.16.M88.4 [R49], R24 ;  /* 0x0000001831007844 */ /* 0x000fe20000000200 */
[----:B------:R-:W-:Y:S01]  /*7b90*/  F2FP.BF16.F32.PACK_AB R62, R47, R54 ;  /* 0x000000362f3e723e */ /* 0x000fe200000010ff */
[----:B------:R-:W-:Y:S01]  /*7ba0*/  IMAD.U32 R5, RZ, RZ, UR9 ;  /* 0x00000009ff057e24 */ /* 0x000fe2000f8e00ff */
[----:B------:R-:W-:Y:S01]  /*7bb0*/  F2FP.BF16.F32.PACK_AB R63, R45, R52 ;  /* 0x000000342d3f723e */ /* 0x000fe200000010ff */
[----:B------:R-:W-:Y:S01]  /*7bc0*/  ULDC.64 UR8, c[0x0][0xc08] ;  /* 0x0003020000087ab9 */ /* 0x000fe20000000a00 */
[----:B------:R-:W-:Y:S01]  /*7bd0*/  F2FP.BF16.F32.PACK_AB R8, R43, R46 ;  /* 0x0000002e2b08723e */ /* 0x000fe200000010ff */
[----:B------:R-:W-:Y:S01]  /*7be0*/  ULDC UR7, c[0x0][0xa88] ;  /* 0x0002a20000077ab9 */ /* 0x000fe20000000800 */
[----:B------:R-:W-:Y:S01]  /*7bf0*/  F2FP.BF16.F32.PACK_AB R9, R41, R44 ;  /* 0x0000002c2909723e */ /* 0x000fe200000010ff */
[----:B------:R-:W-:Y:S01]  /*7c00*/  STSM.16.M88.4 [R48], R60 ;  /* 0x0000003c30007844 */ /* 0x000fe20000000200 */
[----:B------:R-:W-:-:S02]  /*7c10*/  F2FP.BF16.F32.PACK_AB R10, R39, R42 ;  /* 0x0000002a270a723e */ /* 0x000fc400000010ff */
[----:B------:R-:W-:Y:S01]  /*7c20*/  F2FP.BF16.F32.PACK_AB R11, R37, R40 ;  /* 0x00000028250b723e */ /* 0x000fe200000010ff */
[----:B------:R-:W-:Y:S01]  /*7c30*/  UISETP.NE.U32.AND UP1, UPT, UR8, URZ, UPT ;  /* 0x0000003f0800728c */ /* 0x000fe2000bf25070 */
[----:B------:R-:W-:Y:S01]  /*7c40*/  PLOP3.LUT P0, PT, PT, PT, UP0, 0x80, 0x0 ;  /* 0x000000000000781c */ /* 0x000fe20003f0f008 */
[----:B-1----:R-:W0:Y:S02]  /*7c50*/  LDC R50, c[0x0][0xbe8] ;  /* 0x0002fa00ff327b82 */ /* 0x002e240000000800 */
[----:B------:R1:W-:Y:S04]  /*7c60*/  STSM.16.M88.4 [R31], R8 ;  /* 0x000000081f007844 */ /* 0x0003e80000000200 */
[----:B------:R2:W-:Y:S02]  /*7c70*/  STSM.16.M88.4 [R30], R148 ;  /* 0x000000941e007844 */ /* 0x0005e40000000200 */
[----:B------:R-:W-:Y:S01]  /*7c80*/  BAR.SYNC.DEFER_BLOCKING 0x1, 0x100 ;  /* 0x0044000000007b1d */ /* 0x000fe20000010000 */
[----:B------:R-:W-:-:S06]  /*7c90*/  UISETP.NE.AND.EX UP1, UPT, UR9, URZ, UPT, UP1 ;  /* 0x0000003f0900728c */ /* 0x000fcc000bf25310 */
[----:B------:R-:W-:-:S05]  /*7ca0*/  PLOP3.LUT P2, PT, PT, PT, UP1, 0x80, 0x0 ;  /* 0x000000000000781c */ /* 0x000fca0003f4f018 */
[----:B------:R-:W-:-:S04]  /*7cb0*/  @UP1 ULEA UR8, UP2, UR37, UR8, 0x2 ;  /* 0x0000000825081291 */ /* 0x000fc8000f84103f */
[----:B------:R-:W-:Y:S01]  /*7cc0*/  @UP1 ULEA.HI.X UR9, UR37, UR9, UR38, 0x2, UP2 ;  /* 0x0000000925091291 */ /* 0x000fe200090f1426 */
[----:B------:R-:W-:Y:S02]  /*7cd0*/  IMAD.U32 R7, RZ, RZ, UR7 ;  /* 0x00000007ff077e24 */ /* 0x000fe4000f8e00ff */
[----:B-1----:R-:W-:-:S03]  /*7ce0*/  IMAD.U32 R8, RZ, RZ, UR8 ;  /* 0x00000008ff087e24 */ /* 0x002fc6000f8e00ff */
[----:B------:R-:W-:Y:S01]  /*7cf0*/  MOV R9, UR9 ;  /* 0x0000000900097c02 */ /* 0x000fe20008000f00 */
[----:B------:R-:W3:Y:S01]  /*7d00*/  @P0 LDG.E R6, desc[UR50][R4.64] ;  /* 0x0000003204060981 */ /* 0x000ee2000c1e1900 */
[----:B0-----:R-:W-:Y:S01]  /*7d10*/  ISETP.NE.AND P1, PT, R50, 0x1, PT ;  /* 0x000000013200780c */ /* 0x001fe20003f25270 */
[----:B------:R-:W-:Y:S01]  /*7d20*/  UMOV UR4, URZ ;  /* 0x0000003f00047c82 */ /* 0x000fe20008000000 */
[----:B------:R-:W-:Y:S01]  /*7d30*/  IMAD.U32 R11, RZ, RZ, UR39 ;  /* 0x00000027ff0b7e24 */ /* 0x000fe2000f8e00ff */
[----:B------:R2:W5:Y:S10]  /*7d40*/  @P2 LDG.E R7, desc[UR50][R8.64] ;  /* 0x0000003208072981 */ /* 0x000574000c1e1900 */
[----:B------:R-:W0:Y:S08]  /*7d50*/  @P1 LDC R12, c[0x0][0xbec] ;  /* 0x0002fb00ff0c1b82 */ /* 0x000e300000000800 */
[----:B------:R-:W1:Y:S01]  /*7d60*/  @P1 LDC R14, c[0x0][0xbf0] ;  /* 0x0002fc00ff0e1b82 */ /* 0x000e620000000800 */
[----:B---3--:R-:W-:Y:S01]  /*7d70*/  @P0 R2UR UR4, R6 ;  /* 0x00000000060402ca */ /* 0x008fe200000e0000 */
[----:B012---:R-:W-:-:S14]  /*7d80*/  @P2 BRA `(.L_x_6747) ;  /* 0x0000000000102947 */ /* 0x007fdc0003800000 */
[----:B------:R-:W-:Y:S05]  /*7d90*/  @!P0 BRA `(.L_x_6747) ;  /* 0x00000000000c8947 */ /* 0x000fea0003800000 */
[----:B------:R-:W2:Y:S04]  /*7da0*/  LDG.E R6, desc[UR50][R4.64] ;  /* 0x0000003204067981 */ /* 0x000ea8000c1e1900 */
[----:B-----5:R-:W2:Y:S02]  /*7db0*/  LDG.E R7, desc[UR50][R4.64+0x4] ;  /* 0x0000043204077981 */ /* 0x020ea4000c1e1900 */
[----:B--2---:R-:W-:-:S07]  /*7dc0*/  IMAD.IADD R7, R7, 0x1, -R6 ;  /* 0x0000000107077824 */ /* 0x004fce00078e0a06 */
.L_x_6747:
[----:B------:R-:W-:Y:S01]  /*7dd0*/  USHF.R.S32.HI UR14, URZ, 0x1f, UR40 ;  /* 0x0000001f3f0e7899 */ /* 0x000fe20008011428 */
[----:B------:R-:W-:Y:S01]  /*7de0*/  IMAD R11, R11, 0x80, R16 ;  /* 0x000000800b0b7824 */ /* 0x000fe200078e0210 */
[----:B------:R-:W-:Y:S01]  /*7df0*/  ULDC.64 UR12, c[0x0][0xb90] ;  /* 0x0002e400000c7ab9 */ /* 0x000fe20000000a00 */
[----:B------:R-:W-:Y:S01]  /*7e00*/  USHF.R.S32.HI UR11, URZ, 0x1f, UR4 ;  /* 0x0000001f3f0b7899 */ /* 0x000fe20008011404 */
[----:B------:R-:W-:Y:S01]  /*7e10*/  IMAD.U32 R24, RZ, RZ, UR39 ;  /* 0x00000027ff187e24 */ /* 0x000fe2000f8e00ff */
[----:B------:R-:W-:Y:S01]  /*7e20*/  UIMAD UR7, UR14, UR12, URZ ;  /* 0x0000000c0e0772a4 */ /* 0x000fe2000f8e023f */
[----:B------:R-:W-:Y:S01]  /*7e30*/  @P1 IMAD.HI.U32 R5, R11, R12, RZ ;  /* 0x0000000c0b051227 */ /* 0x000fe200078e00ff */
[----:B------:R-:W-:Y:S01]  /*7e40*/  UMOV UR10, UR4 ;  /* 0x00000004000a7c82 */ /* 0x000fe20008000000 */
[----:B------:R-:W-:Y:S01]  /*7e50*/  USEL UR38, UR38, URZ, !UP0 ;  /* 0x0000003f26267287 */ /* 0x000fe2000c000000 */
[----:B------:R-:W-:Y:S01]  /*7e60*/  LEA R24, R24, R19, 0x7 ;  /* 0x0000001318187211 */ /* 0x000fe200078e38ff */
        /* <DEDUP_REMOVED lines=15> */
[----:B------:R-:W-:Y:S01]  /*7f60*/  IADD3 R13, P3, R20, 0x2000, RZ ;  /* 0x00002000140d7810 */ /* 0x000fe20007f7e0ff */
[----:B-----5:R-:W-:Y:S01]  /*7f70*/  IMAD R53, R7, R50, RZ ;  /* 0x0000003207357224 */ /* 0x020fe200078e02ff */
[----:B------:R-:W-:Y:S01]  /*7f80*/  IADD3 R4, P2, R4, UR8, RZ ;  /* 0x0000000804047c10 */ /* 0x000fe2000ff5e0ff */
[----:B------:R-:W0:Y:S01]  /*7f90*/  @P1 LDC R29, c[0x0][0xbec] ;  /* 0x0002fb00ff1d1b82 */ /* 0x000e220000000800 */
[----:B------:R-:W-:Y:S01]  /*7fa0*/  IMAD.U32 R6, RZ, RZ, UR7 ;  /* 0x00000007ff067e24 */ /* 0x000fe2000f8e00ff */
[----:B------:R-:W-:Y:S01]  /*7fb0*/  LOP3.LUT R8, R13, 0x380, RZ, 0xc0, !PT ;  /* 0x000003800d087812 */ /* 0x000fe200078ec0ff */
[----:B------:R-:W-:Y:S01]  /*7fc0*/  ULDC.64 UR12, c[0x0][0xaa0] ;  /* 0x0002a800000c7ab9 */ /* 0x000fe20000000a00 */
[----:B------:R-:W-:-:S02]  /*7fd0*/  IADD3 R15, P0, R20, 0x1000, RZ ;  /* 0x00001000140f7810 */ /* 0x000fc40007f1e0ff */
[----:B------:R-:W-:Y:S01]  /*7fe0*/  IADD3.X R5, R5, UR9, R6, P2, !PT ;  /* 0x0000000905057c10 */ /* 0x000fe200097fe406 */
[----:B------:R-:W-:Y:S01]  /*7ff0*/  ULDC.64 UR8, c[0x0][0xb88] ;  /* 0x0002e20000087ab9 */ /* 0x000fe20000000a00 */
[----:B------:R-:W-:Y:S02]  /*8000*/  SHF.R.S32.HI R6, RZ, 0x1f, R9 ;  /* 0x0000001fff067819 */ /* 0x000fe40000011409 */
[----:B------:R-:W-:Y:S01]  /*8010*/  SHF.R.U64 R8, R8, 0x3, RZ ;  /* 0x0000000308087819 */ /* 0x000fe200000012ff */
[----:B------:R-:W-:Y:S01]  /*8020*/  IMAD.WIDE.U32 R4, R9, UR8, R4 ;  /* 0x0000000809047c25 */ /* 0x000fe2000f8e0004 */
[----:B------:R-:W-:Y:S02]  /*8030*/  IADD3 R11, P2, R20, 0x3000, RZ ;  /* 0x00003000140b7810 */ /* 0x000fe40007f5e0ff */
[----:B------:R-:W-:Y:S01]  /*8040*/  LOP3.LUT R8, R8, R13, RZ, 0x3c, !PT ;  /* 0x0000000d08087212 */ /* 0x000fe200078e3cff */
[----:B------:R-:W-:Y:S01]  /*8050*/  IMAD R10, R6, UR8, RZ ;  /* 0x00000008060a7c24 */ /* 0x000fe2000f8e02ff */
[----:B------:R-:W-:Y:S01]  /*8060*/  LOP3.LUT R6, R11, 0x380, RZ, 0xc0, !PT ;  /* 0x000003800b067812 */ /* 0x000fe200078ec0ff */
[--C-:B------:R-:W-:Y:S01]  /*8070*/  IMAD.X R7, RZ, RZ, R21.reuse, P2 ;  /* 0x000000ffff077224 */ /* 0x100fe200010e0615 */
[----:B------:R-:W-:Y:S01]  /*8080*/  IADD3 R45, P6, R20, 0x4000, RZ ;  /* 0x00004000142d7810 */ /* 0x000fe20007fde0ff */
        /* <DEDUP_REMOVED lines=8> */
[----:B------:R-:W-:Y:S01]  /*8110*/  LOP3.LUT P0, RZ, R154, 0x3, RZ, 0xc0, !PT ;  /* 0x000000039aff7812 */ /* 0x000fe2000780c0ff */
[----:B------:R-:W-:Y:S01]  /*8120*/  SHFL.IDX PT, R30, R10, RZ, 0x1c1f ;  /* 0x001c1fff0a1e7589 */ /* 0x000fe200000e0000 */
[----:B------:R-:W-:Y:S01]  /*8130*/  LEA.HI.X R14, R4, UR9, R5, 0x2, P4 ;  /* 0x00000009040e7c11 */ /* 0x000fe2000a0f1405 */
[C---:B------:R-:W-:Y:S01]  /*8140*/  VIADD R4, R24.reuse, 0x8 ;  /* 0x0000000818047836 */ /* 0x040fe20000000000 */
[----:B------:R-:W-:Y:S01]  /*8150*/  ISETP.GE.OR P2, PT, R24, R53, P0 ;  /* 0x000000351800720c */ /* 0x000fe20000746670 */
[----:B------:R-:W-:Y:S01]  /*8160*/  SHFL.IDX PT, R48, R10, 0x1, 0x1c1f ;  /* 0x003c1f000a307f89 */ /* 0x000fe200000e0000 */
[----:B------:R-:W-:-:S02]  /*8170*/  IADD3 R41, P5, R20, 0x5000, RZ ;  /* 0x0000500014297810 */ /* 0x000fc40007fbe0ff */
[----:B------:R-:W-:Y:S01]  /*8180*/  ISETP.GE.OR P0, PT, R4, R53, P0 ;  /* 0x000000350400720c */ /* 0x000fe20000706670 */
[----:B------:R-:W1:Y:S01]  /*8190*/  SHFL.IDX PT, R31, R14, RZ, 0x1c1f ;  /* 0x001c1fff0e1f7589 */ /* 0x000e6200000e0000 */
[C---:B------:R-:W-:Y:S02]  /*81a0*/  IADD3 R37, P4, R20.reuse, 0x6000, RZ ;  /* 0x0000600014257810 */ /* 0x040fe40007f9e0ff */
[----:B------:R-:W-:Y:S01]  /*81b0*/  LOP3.LUT R11, R20, 0x380, RZ, 0xc0, !PT ;  /* 0x00000380140b7812 */ /* 0x000fe200078ec0ff */
[----:B------:R-:W2:Y:S01]  /*81c0*/  SHFL.IDX PT, R49, R14, 0x1, 0x1c1f ;  /* 0x003c1f000e317f89 */ /* 0x000ea200000e0000 */
[----:B------:R-:W-:Y:S02]  /*81d0*/  LOP3.LUT R44, R45, 0x380, RZ, 0xc0, !PT ;  /* 0x000003802d2c7812 */ /* 0x000fe400078ec0ff */
[----:B------:R-:W-:Y:S02]  /*81e0*/  LOP3.LUT R40, R41, 0x380, RZ, 0xc0, !PT ;  /* 0x0000038029287812 */ /* 0x000fe400078ec0ff */
[----:B------:R-:W-:-:S02]  /*81f0*/  LOP3.LUT R36, R37, 0x380, RZ, 0xc0, !PT ;  /* 0x0000038025247812 */ /* 0x000fc400078ec0ff */
[----:B------:R-:W-:Y:S02]  /*8200*/  SHF.R.U64 R11, R11, 0x3, RZ ;  /* 0x000000030b0b7819 */ /* 0x000fe400000012ff */
[----:B------:R-:W-:Y:S02]  /*8210*/  IADD3 R5, P3, R20, 0x7000, RZ ;  /* 0x0000700014057810 */ /* 0x000fe40007f7e0ff */
[----:B------:R-:W-:Y:S02]  /*8220*/  SHF.R.U64 R44, R44, 0x3, RZ ;  /* 0x000000032c2c7819 */ /* 0x000fe400000012ff */
[----:B------:R-:W-:Y:S01]  /*8230*/  SHF.R.U64 R40, R40, 0x3, RZ ;  /* 0x0000000328287819 */ /* 0x000fe200000012ff */
[----:B------:R-:W-:Y:S01]  /*8240*/  IMAD.X R33, RZ, RZ, R21, P3 ;  /* 0x000000ffff217224 */ /* 0x000fe200018e0615 */
[----:B------:R-:W-:Y:S02]  /*8250*/  SHF.R.U64 R36, R36, 0x3, RZ ;  /* 0x0000000324247819 */ /* 0x000fe400000012ff */
[----:B------:R-:W-:-:S02]  /*8260*/  LOP3.LUT R20, R11, R20, RZ, 0x3c, !PT ;  /* 0x000000140b147212 */ /* 0x000fc400078e3cff */
[----:B------:R-:W-:Y:S01]  /*8270*/  LOP3.LUT R44, R44, R45, RZ, 0x3c, !PT ;  /* 0x0000002d2c2c7212 */ /* 0x000fe200078e3cff */
[----:B-1----:R1:W-:Y:S01]  /*8280*/  @!P2 ST.E desc[UR50][R30.64], R0 ;  /* 0x000000001e00a985 */ /* 0x0023e2000c101932 */
[----:B------:R-:W-:Y:S01]  /*8290*/  LOP3.LUT R40, R40, R41, RZ, 0x3c, !PT ;  /* 0x0000002928287212 */ /* 0x000fe200078e3cff */
[--C-:B------:R-:W-:Y:S01]  /*82a0*/  IMAD.X R41, RZ, RZ, R21.reuse, P5 ;  /* 0x000000ffff297224 */ /* 0x100fe200028e0615 */
[----:B------:R-:W-:Y:S01]  /*82b0*/  LOP3.LUT R36, R36, R37, RZ, 0x3c, !PT ;  /* 0x0000002524247212 */ /* 0x000fe200078e3cff */
[----:B--2---:R2:W-:Y:S01]  /*82c0*/  @!P0 ST.E desc[UR50][R48.64], R3 ;  /* 0x0000000330008985 */ /* 0x0045e2000c101932 */
[----:B------:R-:W-:Y:S01]  /*82d0*/  IADD3.X R45, RZ, R21, RZ, P6, !PT ;  /* 0x00000015ff2d7210 */ /* 0x000fe200037fe4ff */
[----:B------:R-:W-:Y:S01]  /*82e0*/  IMAD.X R37, RZ, RZ, R21, P4 ;  /* 0x000000ffff257224 */ /* 0x000fe200020e0615 */
[----:B------:R-:W-:Y:S01]  /*82f0*/  UIMAD UR7, UR11, UR12, URZ ;  /* 0x0000000c0b0772a4 */ /* 0x000fe2000f8e023f */
[----:B------:R3:W5:Y:S01]  /*8300*/  LD.E.128 R24, desc[UR50][R20.64] ;  /* 0x0000003214187980 */ /* 0x000762000c101d00 */
[----:B------:R-:W-:Y:S01]  /*8310*/  UIMAD.WIDE.U32 UR8, UR4, UR12, URZ ;  /* 0x0000000c040872a5 */ /* 0x000fe2000f8e003f */
[----:B------:R-:W-:Y:S01]  /*8320*/  LOP3.LUT R12, R15, 0x380, RZ, 0xc0, !PT ;  /* 0x000003800f0c7812 */ /* 0x000fe200078ec0ff */
[----:B------:R-:W-:Y:S01]  /*8330*/  UIMAD UR7, UR4, UR13, UR7 ;  /* 0x0000000d040772a4 */ /* 0x000fe2000f8e0207 */
[----:B-1----:R-:W-:Y:S01]  /*8340*/  IMAD R0, R152, 0x20, R17 ;  /* 0x0000002098007824 */ /* 0x002fe200078e0211 */
[----:B------:R-:W-:Y:S01]  /*8350*/  ULDC.64 UR10, c[0x0][0xae8] ;  /* 0x0002ba00000a7ab9 */ /* 0x000fe20000000a00 */
[----:B------:R-:W-:Y:S01]  /*8360*/  LOP3.LUT R4, R5, 0x380, RZ, 0xc0, !PT ;  /* 0x0000038005047812 */ /* 0x000fe200078ec0ff */
[----:B------:R-:W5:Y:S01]  /*8370*/  LD.E.128 R8, desc[UR50][R8.64] ;  /* 0x0000003208087980 */ /* 0x000f62000c101d00 */
[----:B---3--:R-:W1:Y:S01]  /*8380*/  @P1 LDC R21, c[0x0][0xbf0] ;  /* 0x0002fc00ff151b82 */ /* 0x008e620000000800 */
[----:B--2---:R-:W-:Y:S01]  /*8390*/  MOV R3, UR39 ;  /* 0x0000002700037c02 */ /* 0x004fe20008000f00 */
[----:B------:R-:W-:Y:S01]  /*83a0*/  UIADD3 UR9, UR9, UR7, URZ ;  /* 0x0000000709097290 */ /* 0x000fe2000fffe03f */
[----:B------:R-:W-:Y:S01]  /*83b0*/  SHF.R.U64 R12, R12, 0x3, RZ ;  /* 0x000000030c0c7819 */ /* 0x000fe200000012ff */
[----:B------:R-:W-:Y:S01]  /*83c0*/  UIMAD UR4, UR14, UR10, URZ ;  /* 0x0000000a0e0472a4 */ /* 0x000fe2000f8e023f */
[----:B------:R-:W-:Y:S01]  /*83d0*/  SHF.R.U64 R4, R4, 0x3, RZ ;  /* 0x0000000304047819 */ /* 0x000fe200000012ff */
[----:B------:R-:W-:Y:S01]  /*83e0*/  UIMAD.WIDE.U32 UR8, UR40, UR10, UR8 ;  /* 0x0000000a280872a5 */ /* 0x000fe2000f8e0008 */
[----:B------:R-:W-:Y:S01]  /*83f0*/  IMAD R30, R3, 0x80, R0 ;  /* 0x00000080031e7824 */ /* 0x000fe200078e0200 */
[----:B------:R-:W-:Y:S01]  /*8400*/  UIMAD UR4, UR40, UR11, UR4 ;  /* 0x0000000b280472a4 */ /* 0x000fe2000f8e0204 */
[----:B------:R-:W-:Y:S01]  /*8410*/  LOP3.LUT R12, R12, R15, RZ, 0x3c, !PT ;  /* 0x0000000f0c0c7212 */ /* 0x000fe200078e3cff */
[----:B------:R-:W5:Y:S01]  /*8420*/  LD.E.128 R44, desc[UR50][R44.64] ;  /* 0x000000322c2c7980 */ /* 0x000f62000c101d00 */
[----:B------:R-:W-:Y:S01]  /*8430*/  ULDC.64 UR10, c[0x0][0xaf0] ;  /* 0x0002bc00000a7ab9 */ /* 0x000fe20000000a00 */
[----:B------:R-:W-:Y:S01]  /*8440*/  UIADD3 UR9, UR9, UR4, URZ ;  /* 0x0000000409097290 */ /* 0x000fe2000fffe03f */
[----:B0-----:R-:W-:Y:S01]  /*8450*/  @P1 IMAD.HI.U32 R0, R30, R29, RZ ;  /* 0x0000001d1e001227 */ /* 0x001fe200078e00ff */
[----:B------:R-:W-:Y:S01]  /*8460*/  UIMAD UR4, UR38, UR10, URZ ;  /* 0x0000000a260472a4 */ /* 0x000fe2000f8e023f */
[----:B------:R-:W-:Y:S01]  /*8470*/  LOP3.LUT R32, R4, R5, RZ, 0x3c, !PT ;  /* 0x0000000504207212 */ /* 0x000fe200078e3cff */
[----:B------:R-:W-:Y:S01]  /*8480*/  UIMAD.WIDE.U32 UR8, UR37, UR10, UR8 ;  /* 0x0000000a250872a5 */ /* 0x000fe2000f8e0008 */
[----:B------:R-:W-:Y:S01]  /*8490*/  IMAD.MOV.U32 R3, RZ, RZ, R30 ;  /* 0x000000ffff037224 */ /* 0x000fe200078e001e */
[----:B------:R-:W-:Y:S01]  /*84a0*/  UIMAD UR4, UR37, UR11, UR4 ;  /* 0x0000000b250472a4 */ /* 0x000fe2000f8e0204 */
[----:B------:R-:W5:Y:S04]  /*84b0*/  LD.E.128 R12, desc[UR50][R12.64] ;  /* 0x000000320c0c7980 */ /* 0x000f68000c101d00 */
[----:B------:R-:W5:Y:S01]  /*84c0*/  LD.E.128 R4, desc[UR50][R6.64] ;  /* 0x0000003206047980 */ /* 0x000f62000c101d00 */
[----:B-1----:R-:W-:Y:S01]  /*84d0*/  @P1 SHF.R.U32.HI R3, RZ, R21, R0 ;  /* 0x00000015ff031219 */ /* 0x002fe20000011600 */
[----:B------:R-:W-:Y:S01]  /*84e0*/  UIADD3 UR4, UR9, UR4, URZ ;  /* 0x0000000409047290 */ /* 0x000fe2000fffe03f */
[----:B------:R-:W-:Y:S01]  /*84f0*/  IMAD.U32 R20, RZ, RZ, UR8 ;  /* 0x00000008ff147e24 */ /* 0x000fe2000f8e00ff */
[----:B------:R-:W5:Y:S01]  /*8500*/  LD.E.128 R40, desc[UR50][R40.64] ;  /* 0x0000003228287980 */ /* 0x000f62000c101d00 */
[--C-:B------:R-:W-:Y:S01]  /*8510*/  SHF.R.S32.HI R0, RZ, 0x1f, R3.reuse ;  /* 0x0000001fff007819 */ /* 0x100fe20000011403 */
[----:B------:R-:W-:-:S02]  /*8520*/  IMAD.MOV R29, RZ, RZ, -R3 ;  /* 0x000000ffff1d7224 */ /* 0x000fc400078e0a03 */
[----:B------:R-:W-:Y:S01]  /*8530*/  IMAD.U32 R21, RZ, RZ, UR9 ;  /* 0x00000009ff157e24 */ /* 0x000fe2000f8e00ff */
[----:B------:R-:W-:Y:S01]  /*8540*/  ULDC.64 UR8, c[0x0][0xae0] ;  /* 0x0002b80000087ab9 */ /* 0x000fe20000000a00 */
[----:B------:R-:W-:Y:S01]  /*8550*/  IMAD R29, R50, R29, R30 ;  /* 0x0000001d321d7224 */ /* 0x000fe200078e021e */
[----:B------:R-:W-:Y:S01]  /*8560*/  MOV R21, UR4 ;  /* 0x0000000400157c02 */ /* 0x000fe20008000f00 */
[----:B------:R-:W-:Y:S01]  /*8570*/  IMAD R0, R0, UR8, RZ ;  /* 0x0000000800007c24 */ /* 0x000fe2000f8e02ff */
[----:B------:R-:W5:Y:S03]  /*8580*/  LD.E.128 R36, desc[UR50][R36.64] ;  /* 0x0000003224247980 */ /* 0x000f66000c101d00 */
[C---:B------:R-:W-:Y:S01]  /*8590*/  IMAD R31, R3.reuse, UR9, R0 ;  /* 0x00000009031f7c24 */ /* 0x040fe2000f8e0200 */
        /* <DEDUP_REMOVED lines=10> */
[----:B------:R-:W-:-:S02]  /*8640*/  IMAD.U32 R48, RZ, RZ, UR39 ;  /* 0x00000027ff307e24 */ /* 0x000fc4000f8e00ff */
[----:B------:R-:W-:Y:S02]  /*8650*/  IMAD.IADD R21, R21, 0x1, R31 ;  /* 0x0000000115157824 */ /* 0x000fe400078e021f */
[----:B------:R-:W-:Y:S02]  /*8660*/  IMAD R30, R0, UR8, RZ ;  /* 0x00000008001e7c24 */ /* 0x000fe4000f8e02ff */
[----:B------:R-:W-:Y:S02]  /*8670*/  IMAD R48, R48, 0x80, R17 ;  /* 0x0000008030307824 */ /* 0x000fe400078e0211 */
[C---:B------:R-:W-:Y:S02]  /*8680*/  IMAD R3, R29.reuse, UR9, R30 ;  /* 0x000000091d037c24 */ /* 0x040fe4000f8e021e */
[----:B------:R-:W-:Y:S01]  /*8690*/  IMAD.WIDE.U32 R20, R29, UR8, R20 ;  /* 0x000000081d147c25 */ /* 0x000fe2000f8e0014 */
[----:B------:R-:W-:Y:S01]  /*86a0*/  ISETP.GE.AND P2, PT, R48, R53, PT ;  /* 0x000000353000720c */ /* 0x000fe20003f46270 */
[----:B------:R-:W-:-:S02]  /*86b0*/  ULDC.64 UR8, c[0x0][0xa80] ;  /* 0x0002a00000087ab9 */ /* 0x000fc40000000a00 */
[----:B------:R-:W-:Y:S01]  /*86c0*/  IMAD.IADD R3, R21, 0x1, R3 ;  /* 0x0000000115037824 */ /* 0x000fe200078e0203 */
[----:B------:R-:W-:Y:S01]  /*86d0*/  LEA R30, P3, R20, UR8, 0x1 ;  /* 0x00000008141e7c11 */ /* 0x000fe2000f8608ff */
[----:B------:R-:W-:Y:S01]  /*86e0*/  VIADD R28, R28, 0x28820 ;  /* 0x000288201c1c7836 */ /* 0x000fe20000000000 */
[----:B------:R-:W-:Y:S02]  /*86f0*/  IADD3 R0, R48, 0x20, RZ ;  /* 0x0000002030007810 */ /* 0x000fe40007ffe0ff */
[----:B------:R-:W-:Y:S02]  /*8700*/  LEA.HI.X R3, R20, UR9, R3, 0x1, P3 ;  /* 0x0000000914037c11 */ /* 0x000fe400098f0c03 */
[----:B------:R-:W-:Y:S02]  /*8710*/  PRMT R28, RZ, 0x654, R28 ;  /* 0x00000654ff1c7816 */ /* 0x000fe4000000001c */
[-C--:B------:R-:W-:Y:S01]  /*8720*/  ISETP.GE.AND P0, PT, R0, R53.reuse, PT ;  /* 0x000000350000720c */ /* 0x080fe20003f06270 */
[----:B------:R-:W-:Y:S01]  /*8730*/  VIADD R0, R48, 0x40 ;  /* 0x0000004030007836 */ /* 0x000fe20000000000 */
[----:B0-----:R0:W-:Y:S01]  /*8740*/  SYNCS.ARRIVE.TRANS64.RED.A1T0 RZ, [R28+URZ], RZ ;  /* 0x000000ff1cff79a7 */ /* 0x0011e2000810043f */
[----:B------:R0:W1:Y:S01]  /*8750*/  SHFL.IDX PT, R21, R30, RZ, 0x181f ;  /* 0x00181fff1e157589 */ /* 0x00006200000e0000 */
[----:B------:R-:W-:Y:S03]  /*8760*/  BSSY B1, `(.L_x_6748) ;  /* 0x000000d000017945 */ /* 0x000fe60003800000 */
[----:B------:R0:W2:Y:S01]  /*8770*/  SHFL.IDX PT, R29, R3, RZ, 0x181f ;  /* 0x00181fff031d7589 */ /* 0x0000a200000e0000 */
[----:B------:R-:W-:Y:S01]  /*8780*/  ISETP.GE.AND P1, PT, R0, R53, PT ;  /* 0x000000350000720c */ /* 0x000fe20003f26270 */
[----:B------:R-:W-:-:S12]  /*8790*/  @P2 BRA `(.L_x_6749) ;  /* 0x0000000000242947 */ /* 0x000fd80003800000 */
[----:B------:R-:W-:Y:S02]  /*87a0*/  ULDC UR4, c[0x0][0xac8] ;  /* 0x0002b20000047ab9 */ /* 0x000fe40000000800 */
[----:B------:R-:W-:Y:S02]  /*87b0*/  ISETP.GE.AND P2, PT, R22, UR4, PT ;  /* 0x0000000416007c0c */ /* 0x000fe4000bf46270 */
[----:B------:R-:W-:-:S11]  /*87c0*/  ISETP.GE.AND P3, PT, R18, UR4, PT ;  /* 0x0000000412007c0c */ /* 0x000fd6000bf66270 */
[-C--:B-1----:R-:W-:Y:S02]  /*87d0*/  @!P2 LEA R20, P4, R22, R21.reuse, 0x1 ;  /* 0x000000151614a211 */ /* 0x082fe400078808ff */
[----:B0-----:R-:W-:Y:S02]  /*87e0*/  @!P3 LEA R28, P5, R18, R21, 0x1 ;  /* 0x00000015121cb211 */ /* 0x001fe400078a08ff */
[-C--:B--2---:R-:W-:Y:S02]  /*87f0*/  @!P2 LEA.HI.X R21, R22, R29.reuse, R189, 0x1, P4 ;  /* 0x0000001d1615a211 */ /* 0x084fe400020f0cbd */
[----:B------:R-:W-:-:S03]  /*8800*/  @!P3 LEA.HI.X R29, R18, R29, R188, 0x1, P5 ;  /* 0x0000001d121db211 */ /* 0x000fc600028f0cbc */
[----:B-----5:R3:W-:Y:S04]  /*8810*/  @!P2 ST.E.128 desc[UR50][R20.64], R24 ;  /* 0x000000181400a985 */ /* 0x0207e8000c101d32 */
[----:B------:R3:W-:Y:S02]  /*8820*/  @!P3 ST.E.128 desc[UR50][R28.64], R44 ;  /* 0x0000002c1c00b985 */ /* 0x0007e4000c101d32 */
.L_x_6749:
[----:B------:R-:W-:Y:S05]  /*8830*/  BSYNC B1 ;  /* 0x0000000000017941 */ /* 0x000fea0003800000 */
.L_x_6748:
[----:B---3-5:R3:W4:Y:S01]  /*8840*/  SHFL.IDX PT, R25, R3, 0x1, 0x181f ;  /* 0x00381f0003197f89 */ /* 0x02872200000e0000 */
[----:B------:R-:W-:Y:S03]  /*8850*/  BSSY B1, `(.L_x_6750) ;  /* 0x000000c000017945 */ /* 0x000fe60003800000 */
[----:B-1----:R3:W1:Y:S01]  /*8860*/  SHFL.IDX PT, R21, R30, 0x1, 0x181f ;  /* 0x00381f001e157f89 */ /* 0x00266200000e0000 */
[----:B------:R-:W-:Y:S05]  /*8870*/  @P0 BRA `(.L_x_6751) ;  /* 0x0000000000240947 */ /* 0x000fea0003800000 */
[----:B------:R-:W-:Y:S02]  /*8880*/  ULDC UR4, c[0x0][0xac8] ;  /* 0x0002b20000047ab9 */ /* 0x000fe40000000800 */
[----:B------:R-:W-:Y:S02]  /*8890*/  ISETP.GE.AND P3, PT, R22, UR4, PT ;  /* 0x0000000416007c0c */ /* 0x000fe4000bf66270 */
[----:B------:R-:W-:-:S11]  /*88a0*/  ISETP.GE.AND P4, PT, R18, UR4, PT ;  /* 0x0000000412007c0c */ /* 0x000fd6000bf86270 */
[-C--:B-1----:R-:W-:Y:S02]  /*88b0*/  @!P3 LEA R20, P0, R22, R21.reuse, 0x1 ;  /* 0x000000151614b211 */ /* 0x082fe400078008ff */
[----:B------:R-:W-:Y:S02]  /*88c0*/  @!P4 LEA R24, P2, R18, R21, 0x1 ;  /* 0x000000151218c211 */ /* 0x000fe400078408ff */
[-C--:B----4-:R-:W-:Y:S02]  /*88d0*/  @!P3 LEA.HI.X R21, R22, R25.reuse, R189, 0x1, P0 ;  /* 0x000000191615b211 */ /* 0x090fe400000f0cbd */
[----:B------:R-:W-:-:S03]  /*88e0*/  @!P4 LEA.HI.X R25, R18, R25, R188, 0x1, P2 ;  /* 0x000000191219c211 */ /* 0x000fc600010f0cbc */
[----:B------:R1:W-:Y:S04]  /*88f0*/  @!P3 ST.E.128 desc[UR50][R20.64], R12 ;  /* 0x0000000c1400b985 */ /* 0x0003e8000c101d32 */
[----:B------:R1:W-:Y:S02]  /*8900*/  @!P4 ST.E.128 desc[UR50][R24.64], R40 ;  /* 0x000000281800c985 */ /* 0x0003e4000c101d32 */
.L_x_6751:
[----:B------:R-:W-:Y:S05]  /*8910*/  BSYNC B1 ;  /* 0x0000000000017941 */ /* 0x000fea0003800000 */
.L_x_6750:
[----:B-1----:R1:W0:Y:S01]  /*8920*/  SHFL.IDX PT, R15, R3, 0x2, 0x181f ;  /* 0x00581f00030f7f89 */ /* 0x00222200000e0000 */
[----:B------:R-:W-:Y:S03]  /*8930*/  BSSY B1, `(.L_x_6752) ;  /* 0x000000c000017945 */ /* 0x000fe60003800000 */
[----:B------:R1:W0:Y:S01]  /*8940*/  SHFL.IDX PT, R13, R30, 0x2, 0x181f ;  /* 0x00581f001e0d7f89 */ /* 0x00022200000e0000 */
[----:B------:R-:W-:Y:S05]  /*8950*/  @P1 BRA `(.L_x_6753) ;  /* 0x0000000000241947 */ /* 0x000fea0003800000 */
[----:B------:R-:W-:Y:S02]  /*8960*/  ULDC UR4, c[0x0][0xac8] ;  /* 0x0002b20000047ab9 */ /* 0x000fe40000000800 */
[----:B------:R-:W-:Y:S02]  /*8970*/  ISETP.GE.AND P2, PT, R22, UR4, PT ;  /* 0x0000000416007c0c */ /* 0x000fe4000bf46270 */
[----:B------:R-:W-:-:S11]  /*8980*/  ISETP.GE.AND P3, PT, R18, UR4, PT ;  /* 0x0000000412007c0c */ /* 0x000fd6000bf66270 */
[-C--:B0-----:R-:W-:Y:S02]  /*8990*/  @!P2 LEA R12, P0, R22, R13.reuse, 0x1 ;  /* 0x0000000d160ca211 */ /* 0x081fe400078008ff */
[----:B------:R-:W-:Y:S02]  /*89a0*/  @!P3 LEA R14, P1, R18, R13, 0x1 ;  /* 0x0000000d120eb211 */ /* 0x000fe400078208ff */
[-C--:B------:R-:W-:Y:S02]  /*89b0*/  @!P2 LEA.HI.X R13, R22, R15.reuse, R189, 0x1, P0 ;  /* 0x0000000f160da211 */ /* 0x080fe400000f0cbd */
[----:B------:R-:W-:-:S03]  /*89c0*/  @!P3 LEA.HI.X R15, R18, R15, R188, 0x1, P1 ;  /* 0x0000000f120fb211 */ /* 0x000fc600008f0cbc */
[----:B------:R0:W-:Y:S04]  /*89d0*/  @!P2 ST.E.128 desc[UR50][R12.64], R8 ;  /* 0x000000080c00a985 */ /* 0x0001e8000c101d32 */
[----:B------:R0:W-:Y:S02]  /*89e0*/  @!P3 ST.E.128 desc[UR50][R14.64], R36 ;  /* 0x000000240e00b985 */ /* 0x0001e4000c101d32 */
.L_x_6753:
[----:B------:R-:W-:Y:S05]  /*89f0*/  BSYNC B1 ;  /* 0x0000000000017941 */ /* 0x000fea0003800000 */
.L_x_6752:
[----:B------:R-:W-:Y:S01]  /*8a00*/  VIADD R0, R48, 0x60 ;  /* 0x0000006030007836 */ /* 0x000fe20000000000 */
[----:B01-3--:R-:W0:Y:S04]  /*8a10*/  SHFL.IDX PT, R3, R3, 0x3, 0x181f ;  /* 0x00781f0003037f89 */ /* 0x00be2800000e0000 */
[----:B------:R-:W-:Y:S01]  /*8a20*/  ISETP.GE.AND P0, PT, R0, R53, PT ;  /* 0x000000350000720c */ /* 0x000fe20003f06270 */
[----:B------:R1:W3:-:S12]  /*8a30*/  SHFL.IDX PT, R11, R30, 0x3, 0x181f ;  /* 0x00781f001e0b7f89 */ /* 0x0002d800000e0000 */
[----:B-1----:R-:W-:Y:S05]  /*8a40*/  @P0 BRA `(.L_x_6754) ;  /* 0x0000000c001c0947 */ /* 0x002fea0003800000 */
[----:B------:R-:W-:Y:S02]  /*8a50*/  ULDC UR4, c[0x0][0xac8] ;  /* 0x0002b20000047ab9 */ /* 0x000fe40000000800 */
[----:B------:R-:W-:-:S13]  /*8a60*/  ISETP.GE.AND P1, PT, R22, UR4, PT ;  /* 0x0000000416007c0c */ /* 0x000fda000bf26270 */
[----:B---3--:R-:W-:-:S04]  /*8a70*/  @!P1 LEA R8, P0, R22, R11, 0x1 ;  /* 0x0000000b16089211 */ /* 0x008fc800078008ff */
[----:B0-----:R-:W-:Y:S02]  /*8a80*/  @!P1 LEA.HI.X R9, R22, R3, R189, 0x1, P0 ;  /* 0x0000000316099211 */ /* 0x001fe400000f0cbd */
[----:B------:R-:W-:-:S03]  /*8a90*/  ISETP.GE.AND P0, PT, R18, UR4, PT ;  /* 0x0000000412007c0c */ /* 0x000fc6000bf06270 */
[----:B------:R1:W-:Y:S10]  /*8aa0*/  @!P1 ST.E.128 desc[UR50][R8.64], R4 ;  /* 0x0000000408009985 */ /* 0x0003f4000c101d32 */
[----:B------:R-:W-:Y:S05]  /*8ab0*/  @P0 BRA `(.L_x_6754) ;  /* 0x0000000c00000947 */ /* 0x000fea0003800000 */
[----:B-1----:R-:W-:-:S04]  /*8ac0*/  LEA R4, P0, R18, R11, 0x1 ;  /* 0x0000000b12047211 */ /* 0x002fc800078008ff */
[----:B------:R-:W-:-:S05]  /*8ad0*/  LEA.HI.X R5, R18, R3, R188, 0x1, P0 ;  /* 0x0000000312057211 */ /* 0x000fca00000f0cbc */
[----:B------:R0:W-:Y:S01]  /*8ae0*/  ST.E.128 desc[UR50][R4.64], R32 ;  /* 0x0000002004007985 */ /* 0x0001e2000c101d32 */
[----:B------:R-:W-:Y:S05]  /*8af0*/  BRA `(.L_x_6754) ;  /* 0x0000000800f07947 */ /* 0x000fea0003800000 */
.L_x_6746:
[----:B------:R-:W-:Y:S01]  /*8b00*/  ULDC.64 UR10, c[0x0][0xc00] ;  /* 0x00030000000a7ab9 */ /* 0x000fe20000000a00 */
[----:B------:R-:W-:Y:S01]  /*8b10*/  USHF.L.U32 UR8, UR37, 0x2, URZ ;  /* 0x0000000225087899 */ /* 0x000fe2000800063f */
[----:B------:R-:W0:Y:S01]  /*8b20*/  LDC R11, c[0x0][0xbe8] ;  /* 0x0002fa00ff0b7b82 */ /* 0x000e220000000800 */
[----:B------:R-:W-:Y:S02]  /*8b30*/  UISETP.NE.U32.AND UP0, UPT, UR10, URZ, UPT ;  /* 0x0000003f0a00728c */ /* 0x000fe4000bf05070 */
[----:B------:R-:W-:Y:S02]  /*8b40*/  USHF.L.U64.HI UR9, UR37, 0x2, UR38 ;  /* 0x0000000225097899 */ /* 0x000fe40008010226 */
[----:B------:R-:W-:Y:S02]  /*8b50*/  UISETP.NE.AND.EX UP0, UPT, UR11, URZ, UPT, UP0 ;  /* 0x0000003f0b00728c */ /* 0x000fe4000bf05300 */
[----:B------:R-:W-:-:S04]  /*8b60*/  UIADD3 UR4, UP1, UR8, UR10, URZ ;  /* 0x0000000a08047290 */ /* 0x000fc8000ff3e03f */
[----:B------:R-:W-:Y:S01]  /*8b70*/  PLOP3.LUT P2, PT, PT, PT, UP0, 0x80, 0x0 ;  /* 0x000000000000781c */ /* 0x000fe20003f4f008 */
[----:B------:R-:W-:Y:S01]  /*8b80*/  UIADD3.X UR7, UR9, UR11, URZ, UP1, !UPT ;  /* 0x0000000b09077290 */ /* 0x000fe20008ffe43f */
[----:B------:R-:W-:Y:S02]  /*8b90*/  MOV R4, UR4 ;  /* 0x0000000400047c02 */ /* 0x000fe40008000f00 */
[----:B------:R-:W-:Y:S02]  /*8ba0*/  ULDC.64 UR10, c[0x0][0xc08] ;  /* 0x00030200000a7ab9 */ /* 0x000fe40000000a00 */
[----:B------:R-:W-:Y:S01]  /*8bb0*/  UISETP.NE.U32.AND UP1, UPT, UR10, URZ, UPT ;  /* 0x0000003f0a00728c */ /* 0x000fe2000bf25070 */
[----:B------:R-:W-:-:S03]  /*8bc0*/  IMAD.U32 R5, RZ, RZ, UR7 ;  /* 0x00000007ff057e24 */ /* 0x000fc6000f8e00ff */
[----:B------:R-:W-:-:S03]  /*8bd0*/  UISETP.NE.AND.EX UP1, UPT, UR11, URZ, UPT, UP1 ;  /* 0x0000003f0b00728c */ /* 0x000fc6000bf25310 */
[----:B------:R-:W2:Y:S01]  /*8be0*/  @P2 LDG.E R3, desc[UR50][R4.64] ;  /* 0x0000003204032981 */ /* 0x000ea2000c1e1900 */
[----:B------:R-:W-:Y:S02]  /*8bf0*/  ULDC UR4, c[0x0][0xa88] ;  /* 0x0002a20000047ab9 */ /* 0x000fe40000000800 */
[----:B------:R-:W-:Y:S01]  /*8c00*/  PLOP3.LUT P3, PT, PT, PT, UP1, 0x80, 0x0 ;  /* 0x000000000000781c */ /* 0x000fe20003f6f018 */
[----:B------:R-:W-:-:S04]  /*8c10*/  IMAD.U32 R0, RZ, RZ, UR4 ;  /* 0x00000004ff007e24 */ /* 0x000fc8000f8e00ff */
        /* <DEDUP_REMOVED lines=16> */
[----:B--2---:R-:W-:-:S07]  /*8d20*/  IADD3 R0, -R3, R0, RZ ;  /* 0x0000000003007210 */ /* 0x004fce0007ffe1ff */
.L_x_6755:
[----:B------:R-:W-:Y:S01]  /*8d30*/  USEL UR37, UR37, URZ, !UP0 ;  /* 0x0000003f25257287 */ /* 0x000fe2000c000000 */
[----:B------:R-:W-:Y:S01]  /*8d40*/  BSSY B1, `(.L_x_6756) ;  /* 0x000002d000017945 */ /* 0x000fe20003800000 */
[----:B------:R-:W-:-:S03]  /*8d50*/  USEL UR38, UR38, URZ, !UP0 ;  /* 0x0000003f26267287 */ /* 0x000fc6000c000000 */
[----:B------:R-:W-:Y:S09]  /*8d60*/  @P1 BRA `(.L_x_6757) ;  /* 0x0000000000a81947 */ /* 0x000ff20003800000 */
[----:B------:R-:W0:Y:S01]  /*8d70*/  S2R R4, SR_TID.X ;  /* 0x0000000000047919 */ /* 0x000e220000002100 */
[----:B------:R-:W1:Y:S01]  /*8d80*/  LDC R6, c[0x0][0xbe8] ;  /* 0x0002fa00ff067b82 */ /* 0x000e620000000800 */
        /* <DEDUP_REMOVED lines=10> */
[----:B------:R-:W-:Y:S02]  /*8e30*/  UMOV UR9, UR10 ;  /* 0x0000000a00097c82 */ /* 0x000fe40008000000 */
[----:B------:R-:W-:Y:S02]  /*8e40*/  UIMAD.WIDE.U32 UR8, UR40, UR12, UR8 ;  /* 0x0000000c280872a5 */ /* 0x000fe4000f8e0008 */
[----:B------:R-:W-:-:S03]  /*8e50*/  UIMAD UR7, UR40, UR13, UR7 ;  /* 0x0000000d280772a4 */ /* 0x000fc6000f8e0207 */
[----:B------:R-:W-:Y:S02]  /*8e60*/  ULDC.64 UR12, c[0x0][0xb98] ;  /* 0x0002e600000c7ab9 */ /* 0x000fe40000000a00 */
[----:B------:R-:W0:Y:S01]  /*8e70*/  @P1 LDC R4, c[0x0][0xbec] ;  /* 0x0002fb00ff041b82 */ /* 0x000e220000000800 */
[----:B------:R-:W-:Y:S02]  /*8e80*/  UIADD3 UR9, UR9, UR7, URZ ;  /* 0x0000000709097290 */ /* 0x000fe4000fffe03f */
[----:B------:R-:W-:Y:S02]  /*8e90*/  UIMAD UR7, UR38, UR12, URZ ;  /* 0x0000000c260772a4 */ /* 0x000fe4000f8e023f */
[----:B------:R-:W-:Y:S02]  /*8ea0*/  UIMAD.WIDE.U32 UR8, UR37, UR12, UR8 ;  /* 0x0000000c250872a5 */ /* 0x000fe4000f8e0008 */
[----:B------:R-:W-:Y:S01]  /*8eb0*/  UIMAD UR7, UR37, UR13, UR7 ;  /* 0x0000000d250772a4 */ /* 0x000fe2000f8e0207 */
[----:B------:R-:W1:Y:S02]  /*8ec0*/  @P1 LDC R8, c[0x0][0xbf0] ;  /* 0x0002fc00ff081b82 */ /* 0x000e640000000800 */
[----:B------:R-:W-:Y:S01]  /*8ed0*/  ULDC.64 UR12, c[0x0][0xb88] ;  /* 0x0002e200000c7ab9 */ /* 0x000fe20000000a00 */
[----:B0-----:R-:W-:-:S04]  /*8ee0*/  @P1 IMAD.HI.U32 R3, R5, R4, RZ ;  /* 0x0000000405031227 */ /* 0x001fc800078e00ff */
[----:B------:R-:W-:Y:S01]  /*8ef0*/  IMAD.MOV.U32 R4, RZ, RZ, R5 ;  /* 0x000000ffff047224 */ /* 0x000fe200078e0005 */
[----:B-1----:R-:W-:Y:S01]  /*8f00*/  @P1 SHF.R.U32.HI R4, RZ, R8, R3 ;  /* 0x00000008ff041219 */ /* 0x002fe20000011603 */
[----:B------:R-:W-:-:S03]  /*8f10*/  IMAD.U32 R8, RZ, RZ, UR7 ;  /* 0x00000007ff087e24 */ /* 0x000fc6000f8e00ff */
[----:B------:R-:W-:-:S05]  /*8f20*/  IADD3 R3, -R4, RZ, RZ ;  /* 0x000000ff04037210 */ /* 0x000fca0007ffe1ff */
[----:B------:R-:W-:Y:S01]  /*8f30*/  IMAD R3, R6, R3, R5 ;  /* 0x0000000306037224 */ /* 0x000fe200078e0205 */
[----:B------:R-:W-:Y:S02]  /*8f40*/  SHF.R.S32.HI R5, RZ, 0x1f, R4 ;  /* 0x0000001fff057819 */ /* 0x000fe40000011404 */
        /* <DEDUP_REMOVED lines=12> */
.L_x_6757:
[----:B------:R-:W-:Y:S05]  /*9010*/  BSYNC B1 ;  /* 0x0000000000017941 */ /* 0x000fea0003800000 */
.L_x_6756:
[----:B------:R-:W1:Y:S01]  /*9020*/  @P0 LDC R5, c[0x0][0xbf0] ;  /* 0x0002fc00ff050b82 */ /* 0x000e620000000800 */
[----:B------:R-:W-:Y:S01]  /*9030*/  ULDC.64 UR12, c[0x0][0xaa0] ;  /* 0x0002a800000c7ab9 */ /* 0x000fe20000000a00 */
[----:B------:R-:W-:Y:S01]  /*9040*/  MOV R8, UR39 ;  /* 0x0000002700087c02 */ /* 0x000fe20008000f00 */
[----:B------:R-:W-:Y:S01]  /*9050*/  UIMAD UR7, UR10, UR12, URZ ;  /* 0x0000000c0a0772a4 */ /* 0x000fe2000f8e023f */
[----:B0-----:R-:W-:Y:S01]  /*9060*/  IMAD R3, R152, 0x20, R17 ;  /* 0x0000002098037824 */ /* 0x001fe200078e0211 */
[----:B------:R-:W-:Y:S01]  /*9070*/  UIMAD.WIDE.U32 UR8, UR4, UR12, URZ ;  /* 0x0000000c040872a5 */ /* 0x000fe2000f8e003f */
[----:B------:R-:W-:Y:S01]  /*9080*/  BSSY B1, `(.L_x_6758) ;  /* 0x0000039000017945 */ /* 0x000fe20003800000 */
[----:B------:R-:W-:Y:S01]  /*9090*/  UIMAD UR7, UR4, UR13, UR7 ;  /* 0x0000000d040772a4 */ /* 0x000fe2000f8e0207 */
[----:B------:R-:W-:Y:S02]  /*90a0*/  IMAD R8, R8, 0x80, R3 ;  /* 0x0000008008087824 */ /* 0x000fe400078e0203 */
        /* <DEDUP_REMOVED lines=8> */
[----:B------:R-:W-:Y:S02]  /*9130*/  UIADD3 UR9, UR9, UR4, URZ ;  /* 0x0000000409097290 */ /* 0x000fe4000fffe03f */
[----:B------:R-:W-:Y:S01]  /*9140*/  UIMAD UR4, UR38, UR10, URZ ;  /* 0x0000000a260472a4 */ /* 0x000fe2000f8e023f */
[----:B-1----:R-:W-:Y:S01]  /*9150*/  @P0 SHF.R.U32.HI R3, RZ, R5, R4 ;  /* 0x00000005ff030219 */ /* 0x002fe20000011604 */
[----:B------:R-:W-:Y:S02]  /*9160*/  UIMAD.WIDE.U32 UR8, UR37, UR10, UR8 ;  /* 0x0000000a250872a5 */ /* 0x000fe4000f8e0008 */
[----:B------:R-:W-:Y:S01]  /*9170*/  UIMAD UR4, UR37, UR11, UR4 ;  /* 0x0000000b250472a4 */ /* 0x000fe2000f8e0204 */
[--C-:B------:R-:W-:Y:S01]  /*9180*/  SHF.R.S32.HI R4, RZ, 0x1f, R3.reuse ;  /* 0x0000001fff047819 */ /* 0x100fe20000011403 */
[----:B------:R-:W-:Y:S01]  /*9190*/  IMAD.MOV R7, RZ, RZ, -R3 ;  /* 0x000000ffff077224 */ /* 0x000fe200078e0a03 */
[----:B------:R-:W-:Y:S01]  /*91a0*/  ULDC.64 UR10, c[0x0][0xae0] ;  /* 0x0002b800000a7ab9 */ /* 0x000fe20000000a00 */
[----:B------:R-:W-:-:S02]  /*91b0*/  UIADD3 UR4, UR9, UR4, URZ ;  /* 0x0000000409047290 */ /* 0x000fc4000fffe03f */
[----:B------:R-:W-:Y:S01]  /*91c0*/  MOV R5, UR9 ;  /* 0x0000000900057c02 */ /* 0x000fe20008000f00 */
[----:B------:R-:W-:Y:S02]  /*91d0*/  IMAD R6, R4, UR10, RZ ;  /* 0x0000000a04067c24 */ /* 0x000fe4000f8e02ff */
[----:B------:R-:W-:Y:S01]  /*91e0*/  IMAD.U32 R4, RZ, RZ, UR8 ;  /* 0x00000008ff047e24 */ /* 0x000fe2000f8e00ff */
[----:B------:R-:W-:Y:S01]  /*91f0*/  ULDC.64 UR8, c[0x0][0xad8] ;  /* 0x0002b60000087ab9 */ /* 0x000fe20000000a00 */
[----:B------:R-:W-:Y:S02]  /*9200*/  IMAD.U32 R5, RZ, RZ, UR4 ;  /* 0x00000004ff057e24 */ /* 0x000fe4000f8e00ff */
[----:B------:R-:W-:Y:S02]  /*9210*/  IMAD R7, R11, R7, R8 ;  /* 0x000000070b077224 */ /* 0x000fe400078e0208 */
[C---:B------:R-:W-:Y:S02]  /*9220*/  IMAD R9, R3.reuse, UR11, R6 ;  /* 0x0000000b03097c24 */ /* 0x040fe4000f8e0206 */
[----:B------:R-:W-:Y:S01]  /*9230*/  IMAD.WIDE.U32 R4, R3, UR10, R4 ;  /* 0x0000000a03047c25 */ /* 0x000fe2000f8e0004 */
[----:B------:R-:W-:-:S03]  /*9240*/  SHF.R.S32.HI R3, RZ, 0x1f, R7 ;  /* 0x0000001fff037819 */ /* 0x000fc60000011407 */
[----:B------:R-:W-:Y:S02]  /*9250*/  IMAD.U32 R8, RZ, RZ, UR39 ;  /* 0x00000027ff087e24 */ /* 0x000fe4000f8e00ff */
[----:B------:R-:W-:Y:S02]  /*9260*/  IMAD.IADD R5, R5, 0x1, R9 ;  /* 0x0000000105057824 */ /* 0x000fe400078e0209 */
[----:B------:R-:W-:Y:S02]  /*9270*/  IMAD R6, R3, UR8, RZ ;  /* 0x0000000803067c24 */ /* 0x000fe4000f8e02ff */
[----:B------:R-:W-:Y:S02]  /*9280*/  IMAD R8, R8, 0x80, R17 ;  /* 0x0000008008087824 */ /* 0x000fe400078e0211 */
[----:B-----5:R-:W-:Y:S02]  /*9290*/  IMAD R11, R0, R11, RZ ;  /* 0x0000000b000b7224 */ /* 0x020fe400078e02ff */
[C---:B------:R-:W-:Y:S01]  /*92a0*/  IMAD R3, R7.reuse, UR9, R6 ;  /* 0x0000000907037c24 */ /* 0x040fe2000f8e0206 */
[C---:B------:R-:W-:Y:S01]  /*92b0*/  IADD3 R0, R8.reuse, 0x20, RZ ;  /* 0x0000002008007810 */ /* 0x040fe20007ffe0ff */
[----:B------:R-:W-:Y:S01]  /*92c0*/  IMAD.WIDE.U32 R4, R7, UR8, R4 ;  /* 0x0000000807047c25 */ /* 0x000fe2000f8e0004 */
[-C--:B------:R-:W-:Y:S01]  /*92d0*/  ISETP.GE.AND P2, PT, R8, R11.reuse, PT ;  /* 0x0000000b0800720c */ /* 0x080fe20003f46270 */
[----:B------:R-:W-:Y:S01]  /*92e0*/  ULDC.64 UR8, c[0x0][0xa80] ;  /* 0x0002a00000087ab9 */ /* 0x000fe20000000a00 */
[----:B------:R-:W-:Y:S01]  /*92f0*/  ISETP.GE.AND P1, PT, R0, R11, PT ;  /* 0x0000000b0000720c */ /* 0x000fe20003f26270 */
[----:B------:R-:W-:Y:S01]  /*9300*/  IMAD.IADD R3, R5, 0x1, R3 ;  /* 0x0000000105037824 */ /* 0x000fe200078e0203 */
[----:B------:R-:W-:Y:S01]  /*9310*/  LEA R6, P3, R4, UR8, 0x1 ;  /* 0x0000000804067c11 */ /* 0x000fe2000f8608ff */
[----:B------:R-:W-:-:S03]  /*9320*/  VIADD R0, R8, 0x40 ;  /* 0x0000004008007836 */ /* 0x000fc60000000000 */
[----:B------:R-:W-:Y:S01]  /*9330*/  LEA.HI.X R3, R4, UR9, R3, 0x1, P3 ;  /* 0x0000000904037c11 */ /* 0x000fe200098f0c03 */
[----:B------:R0:W1:Y:S01]  /*9340*/  SHFL.IDX PT, R7, R6, RZ, 0x181f ;  /* 0x00181fff06077589 */ /* 0x00006200000e0000 */
[----:B------:R-:W-:-:S03]  /*9350*/  ISETP.GE.AND P0, PT, R0, R11, PT ;  /* 0x0000000b0000720c */ /* 0x000fc60003f06270 */
[----:B------:R0:W2:Y:S01]  /*9360*/  SHFL.IDX PT, R5, R3, RZ, 0x181f ;  /* 0x00181fff03057589 */ /* 0x0000a200000e0000 */
[----:B------:R-:W-:Y:S09]  /*9370*/  @P2 BRA `(.L_x_6759) ;  /* 0x0000000000242947 */ /* 0x000ff20003800000 */
[----:B------:R-:W-:Y:S02]  /*9380*/  ULDC UR4, c[0x0][0xac8] ;  /* 0x0002b20000047ab9 */ /* 0x000fe40000000800 */
[----:B------:R-:W-:Y:S02]  /*9390*/  ISETP.GE.AND P4, PT, R22, UR4, PT ;  /* 0x0000000416007c0c */ /* 0x000fe4000bf86270 */
[----:B------:R-:W-:-:S11]  /*93a0*/  ISETP.GE.AND P5, PT, R18, UR4, PT ;  /* 0x0000000412007c0c */ /* 0x000fd6000bfa6270 */
[-C--:B-1----:R-:W-:Y:S02]  /*93b0*/  @!P4 LEA R12, P2, R22, R7.reuse, 0x1 ;  /* 0x00000007160cc211 */ /* 0x082fe400078408ff */
[----:B------:R-:W-:Y:S02]  /*93c0*/  @!P5 LEA R4, P3, R18, R7, 0x1 ;  /* 0x000000071204d211 */ /* 0x000fe400078608ff */
[-C--:B--2---:R-:W-:Y:S02]  /*93d0*/  @!P4 LEA.HI.X R13, R22, R5.reuse, R189, 0x1, P2 ;  /* 0x00000005160dc211 */ /* 0x084fe400010f0cbd */
[----:B------:R-:W-:-:S03]  /*93e0*/  @!P5 LEA.HI.X R5, R18, R5, R188, 0x1, P3 ;  /* 0x000000051205d211 */ /* 0x000fc600018f0cbc */
[----:B------:R3:W-:Y:S04]  /*93f0*/  @!P4 ST.E.128 desc[UR50][R12.64], RZ ;  /* 0x000000ff0c00c985 */ /* 0x0007e8000c101d32 */
[----:B------:R3:W-:Y:S02]  /*9400*/  @!P5 ST.E.128 desc[UR50][R4.64], RZ ;  /* 0x000000ff0400d985 */ /* 0x0007e4000c101d32 */
.L_x_6759:
[----:B------:R-:W-:Y:S05]  /*9410*/  BSYNC B1 ;  /* 0x0000000000017941 */ /* 0x000fea0003800000 */
.L_x_6758:
[----:B--23--:R2:W3:Y:S01]  /*9420*/  SHFL.IDX PT, R5, R3, 0x1, 0x181f ;  /* 0x00381f0003057f89 */ /* 0x00c4e200000e0000 */
        /* <DEDUP_REMOVED lines=8> */
[-C--:B---3--:R-:W-:Y:S02]  /*94b0*/  @!P3 LEA.HI.X R13, R22, R5.reuse, R189, 0x1, P1 ;  /* 0x00000005160db211 */ /* 0x088fe400008f0cbd */
[----:B------:R-:W-:-:S03]  /*94c0*/  @!P4 LEA.HI.X R5, R18, R5, R188, 0x1, P2 ;  /* 0x000000051205c211 */ /* 0x000fc600010f0cbc */
[----:B------:R4:W-:Y:S04]  /*94d0*/  @!P3 ST.E.128 desc[UR50][R12.64], RZ ;  /* 0x000000ff0c00b985 */ /* 0x0009e8000c101d32 */
[----:B------:R4:W-:Y:S02]  /*94e0*/  @!P4 ST.E.128 desc[UR50][R4.64], RZ ;  /* 0x000000ff0400c985 */ /* 0x0009e4000c101d32 */
.L_x_6761:
[----:B------:R-:W-:Y:S05]  /*94f0*/  BSYNC B1 ;  /* 0x0000000000017941 */ /* 0x000fea0003800000 */
.L_x_6760:
[----:B---34-:R3:W4:Y:S01]  /*9500*/  SHFL.IDX PT, R5, R3, 0x2, 0x181f ;  /* 0x00581f0003057f89 */ /* 0x01872200000e0000 */
        /* <DEDUP_REMOVED lines=10> */
[----:B------:R1:W-:Y:S04]  /*95b0*/  @!P2 ST.E.128 desc[UR50][R12.64], RZ ;  /* 0x000000ff0c00a985 */ /* 0x0003e8000c101d32 */
[----:B------:R1:W-:Y:S02]  /*95c0*/  @!P3 ST.E.128 desc[UR50][R4.64], RZ ;  /* 0x000000ff0400b985 */ /* 0x0003e4000c101d32 */
.L_x_6763:
[----:B------:R-:W-:Y:S05]  /*95d0*/  BSYNC B1 ;  /* 0x0000000000017941 */ /* 0x000fea0003800000 */
.L_x_6762:
[----:B------:R-:W-:Y:S01]  /*95e0*/  VIADD R0, R8, 0x60 ;  /* 0x0000006008007836 */ /* 0x000fe20000000000 */
[----:B0-23--:R-:W0:Y:S04]  /*95f0*/  SHFL.IDX PT, R3, R3, 0x3, 0x181f ;  /* 0x00781f0003037f89 */ /* 0x00de2800000e0000 */
[----:B------:R-:W-:Y:S01]  /*9600*/  ISETP.GE.AND P0, PT, R0, R11, PT ;  /* 0x0000000b0000720c */ /* 0x000fe20003f06270 */
[----:B-1--4-:R1:W2:-:S12]  /*9610*/  SHFL.IDX PT, R5, R6, 0x3, 0x181f ;  /* 0x00781f0006057f89 */ /* 0x01229800000e0000 */
[----:B-1----:R-:W-:Y:S05]  /*9620*/  @P0 BRA `(.L_x_6754) ;  /* 0x0000000000240947 */ /* 0x002fea0003800000 */
[----:B------:R-:W-:Y:S02]  /*9630*/  ULDC UR4, c[0x0][0xac8] ;  /* 0x0002b20000047ab9 */ /* 0x000fe40000000800 */
[----:B------:R-:W-:Y:S02]  /*9640*/  ISETP.GE.AND P2, PT, R22, UR4, PT ;  /* 0x0000000416007c0c */ /* 0x000fe4000bf46270 */
[----:B------:R-:W-:-:S11]  /*9650*/  ISETP.GE.AND P3, PT, R18, UR4, PT ;  /* 0x0000000412007c0c */ /* 0x000fd6000bf66270 */
[-C--:B--2---:R-:W-:Y:S02]  /*9660*/  @!P2 LEA R6, P0, R22, R5.reuse, 0x1 ;  /* 0x000000051606a211 */ /* 0x084fe400078008ff */
[----:B------:R-:W-:Y:S02]  /*9670*/  @!P3 LEA R4, P1, R18, R5, 0x1 ;  /* 0x000000051204b211 */ /* 0x000fe400078208ff */
[-C--:B0-----:R-:W-:Y:S02]  /*9680*/  @!P2 LEA.HI.X R7, R22, R3.reuse, R189, 0x1, P0 ;  /* 0x000000031607a211 */ /* 0x081fe400000f0cbd */
[----:B------:R-:W-:-:S03]  /*9690*/  @!P3 LEA.HI.X R5, R18, R3, R188, 0x1, P1 ;  /* 0x000000031205b211 */ /* 0x000fc600008f0cbc */
[----:B------:R0:W-:Y:S04]  /*96a0*/  @!P2 ST.E.128 desc[UR50][R6.64], RZ ;  /* 0x000000ff0600a985 */ /* 0x0001e8000c101d32 */
[----:B------:R0:W-:Y:S02]  /*96b0*/  @!P3 ST.E.128 desc[UR50][R4.64], RZ ;  /* 0x000000ff0400b985 */ /* 0x0001e4000c101d32 */
.L_x_6754:
[----:B------:R-:W-:Y:S05]  /*96c0*/  BSYNC B0 ;  /* 0x0000000000007941 */ /* 0x000fea0003800000 */
.L_x_6745:
[----:B------:R-:W-:Y:S02]  /*96d0*/  ULDC UR4, c[0x0][0xc3c] ;  /* 0x00030f0000047ab9 */ /* 0x000fe40000000800 */
[----:B------:R-:W-:-:S13]  /*96e0*/  ISETP.GE.AND P0, PT, R51, UR4, PT ;  /* 0x0000000433007c0c */ /* 0x000fda000bf06270 */
[----:B------:R-:W-:Y:S05]  /*96f0*/  @!P0 BRA `(.L_x_6764) ;  /* 0xffffff7400948947 */ /* 0x000fea000383ffff */
[----:B------:R-:W-:Y:S05]  /*9700*/  EXIT ;  /* 0x000000000000794d */ /* 0x000fea0003800000 */
.L_x_6717:
[----:B------:R-:W-:-:S08]  /*9710*/  NOP ;  /* 0x0000000000007918 */ /* 0x000fd00000000000 */
[----:B------:R-:W0:-:S00]  /*9720*/  USETMAXREG.DEALLOC.CTAPOOL 0x28 ;  /* 0x00000028000079c8 */ /* 0x000e0000080e0500 */
        /* <DEDUP_REMOVED lines=14> */
.L_x_6765:
        /* <DEDUP_REMOVED lines=12> */
[C---:B------:R-:W-:Y:S02]  /*98d0*/  ISETP.GE.U32.AND P2, PT, R5.reuse, 0x2, PT ;  /* 0x000000020500780c */ /* 0x040fe40003f46070 */
[C---:B------:R-:W-:Y:S02]  /*98e0*/  ISETP.GE.U32.AND P3, PT, R5.reuse, 0x4, PT ;  /* 0x000000040500780c */ /* 0x040fe40003f66070 */
[C---:B------:R-:W-:Y:S02]  /*98f0*/  ISETP.GE.U32.AND P4, PT, R5.reuse, 0x8, PT ;  /* 0x000000080500780c */ /* 0x040fe40003f86070 */
[----:B------:R-:W-:Y:S02]  /*9900*/  ISETP.GE.U32.AND P5, PT, R5, 0x10, PT ;  /* 0x000000100500780c */ /* 0x000fe40003fa6070 */
[----:B------:R-:W-:Y:S01]  /*9910*/  MOV R16, RZ ;  /* 0x000000ff00107202 */ /* 0x000fe20000000f00 */
        /* <DEDUP_REMOVED lines=23> */
.L_x_6771:
        /* <DEDUP_REMOVED lines=12> */
.L_x_6770:
[----:B------:R-:W-:Y:S05]  /*9b50*/  BSYNC B0 ;  /* 0x0000000000007941 */ /* 0x000fea0003800000 */
.L_x_6769:
        /* <DEDUP_REMOVED lines=21> */
.L_x_6767:
        /* <DEDUP_REMOVED lines=15> */
.L_x_6772:
[----:B---3--:R-:W-:Y:S01]  /*9da0*/  IMAD R16, R16, UR5, R8 ;  /* 0x0000000510107c24 */ /* 0x008fe2000f8e0208 */
[----:B0-----:R-:W-:Y:S02]  /*9db0*/  IABS R2, R10 ;  /* 0x0000000a00027213 */ /* 0x001fe40000000000 */
[----:B-1----:R-:W-:Y:S02]  /*9dc0*/  IADD3 R0, RZ, -R3, RZ ;  /* 0x80000003ff007210 */ /* 0x002fe40007ffe0ff */
[----:B------:R-:W-:Y:S01]  /*9dd0*/  IADD3 R11, -R16, UR6, RZ ;  /* 0x00000006100b7c10 */ /* 0x000fe2000fffe1ff */
[----:B------:R-:W-:Y:S01]  /*9de0*/  IMAD.MOV R4, RZ, RZ, -R2 ;  /* 0x000000ffff047224 */ /* 0x000fe200078e0a02 */
[----:B------:R-:W-:Y:S01]  /*9df0*/  IADD3 R19, R19, UR4, RZ ;  /* 0x0000000413137c10 */ /* 0x000fe2000fffe0ff */
[----:B--2---:R-:W-:Y:S01]  /*9e00*/  IMAD R7, R0, R9, RZ ;  /* 0x0000000900077224 */ /* 0x004fe200078e02ff */
        /* <DEDUP_REMOVED lines=8> */
[-C--:B------:R-:W-:Y:S01]  /*9e90*/  @!P1 IADD3 R0, R0, -R9.reuse, RZ ;  /* 0x8000000900009210 */ /* 0x080fe20007ffe0ff */
        /* <DEDUP_REMOVED lines=12> */
.L_x_6768:
[----:B------:R-:W-:Y:S01]  /*9f60*/  ULDC UR4, c[0x0][0xc3c] ;  /* 0x00030f0000047ab9 */ /* 0x000fe20000000800 */
[----:B------:R-:W-:Y:S01]  /*9f70*/  IMAD.MOV.U32 R17, RZ, RZ, RZ ;  /* 0x000000ffff117224 */ /* 0x000fe200078e00ff */
[----:B------:R-:W-:Y:S01]  /*9f80*/  MOV R19, UR4 ;  /* 0x0000000400137c02 */ /* 0x000fe20008000f00 */
[----:B------:R-:W-:Y:S02]  /*9f90*/  IMAD.U32 R16, RZ, RZ, UR6 ;  /* 0x00000006ff107e24 */ /* 0x000fe4000f8e00ff */
[----:B------:R-:W-:-:S07]  /*9fa0*/  IMAD.MOV.U32 R18, RZ, RZ, RZ ;  /* 0x000000ffff127224 */ /* 0x000fce00078e00ff */
.L_x_6773:
[----:B------:R-:W-:-:S13]  /*9fb0*/  ISETP.NE.AND P0, PT, R5, RZ, PT ;  /* 0x000000ff0500720c */ /* 0x000fda0003f05270 */
[----:B------:R-:W0:Y:S01]  /*9fc0*/  @!P0 S2R R3, SR_CgaCtaId ;  /* 0x0000000000038919 */ /* 0x000e220000008800 */
[----:B------:R-:W-:-:S04]  /*9fd0*/  @!P0 MOV R0, 0x400 ;  /* 0x0000040000008802 */ /* 0x000fc80000000f00 */
[----:B0-----:R-:W-:-:S05]  /*9fe0*/  @!P0 LEA R0, R3, R0, 0x18 ;  /* 0x0000000003008211 */ /* 0x001fca00078ec0ff */
[----:B------:R1:W-:Y:S01]  /*9ff0*/  @!P0 STS.128 [R0+0x288d0], R16 ;  /* 0x0288d01000008388 */ /* 0x0003e20000000c00 */
[----:B------:R-:W-:Y:S06]  /*a000*/  BAR.ARV 0x5, 0x180 ;  /* 0x0146000000007b1d */ /* 0x000fec0000002000 */
.L_x_6766:
[----:B------:R2:W-:Y:S01]  /*a010*/  STL [R1+0x1c], RZ ;  /* 0x00001cff01007387 */ /* 0x0005e20000100800 */
[----:B------:R-:W-:Y:S01]  /*a020*/  ULDC UR4, c[0x0][0xc3c] ;  /* 0x00030f0000047ab9 */ /* 0x000fe20000000800 */
[----:B------:R-:W-:Y:S01]  /*a030*/  IMAD.MOV.U32 R28, RZ, RZ, 0x1 ;  /* 0x00000001ff1c7424 */ /* 0x000fe200078e00ff */
[----:B0-----:R-:W-:Y:S01]  /*a040*/  ISETP.GE.AND P0, PT, R19, UR4, PT ;  /* 0x0000000413007c0c */ /* 0x001fe2000bf06270 */
[----:B------:R-:W-:-:S12]  /*a050*/  IMAD.MOV.U32 R25, RZ, RZ, RZ ;  /* 0x000000ffff197224 */ /* 0x000fd800078e00ff */
[----:B--2---:R-:W-:Y:S05]  /*a060*/  @P0 BRA `(.L_x_6774) ;  /* 0x0000004400b80947 */ /* 0x004fea0003800000 */
[----:B------:R-:W0:Y:S01]  /*a070*/  S2R R3, SR_TID.X ;  /* 0x0000000000037919 */ /* 0x000e220000002100 */
[----:B------:R-:W2:Y:S01]  /*a080*/  S2UR UR5, SR_CgaCtaId ;  /* 0x00000000000579c3 */ /* 0x000ea20000008800 */
[----:B------:R-:W-:Y:S01]  /*a090*/  UMOV UR4, 0x400 ;  /* 0x0000040000047882 */ /* 0x000fe20000000000 */
[----:B------:R-:W-:Y:S01]  /*a0a0*/  BSSY B8, `(.L_x_6774) ;  /* 0x000046a000087945 */ /* 0x000fe20003800000 */
[----:B------:R3:W-:Y:S01]  /*a0b0*/  STL [R1+0x1c], RZ ;  /* 0x00001cff01007387 */ /* 0x0007e20000100800 */
[----:B------:R-:W-:Y:S01]  /*a0c0*/  IMAD.MOV.U32 R28, RZ, RZ, 0x1 ;  /* 0x00000001ff1c7424 */ /* 0x000fe200078e00ff */
[----:B------:R-:W-:Y:S01]  /*a0d0*/  MOV R25, RZ ;  /* 0x000000ff00197202 */ /* 0x000fe20000000f00 */
[----:B------:R-:W-:Y:S01]  /*a0e0*/  ULOP3.LUT UR37, UR36, 0x2, URZ, 0xfc, !UPT ;  /* 0x0000000224257892 */ /* 0x000fe2000f8efc3f */
[----:B------:R-:W-:Y:S01]  /*a0f0*/  ULDC UR38, c[0x0][0xc] ;  /* 0x0000030000267ab9 */ /* 0x000fe20000000800 */
[----:B--2---:R-:W-:-:S06]  /*a100*/  ULEA UR4, UR5, UR4, 0x18 ;  /* 0x0000000405047291 */ /* 0x004fcc000f8ec03f */
[----:B------:R-:W-:Y:S02]  /*a110*/  IMAD.U32 R22, RZ, RZ, UR4 ;  /* 0x00000004ff167e24 */ /* 0x000fe4000f8e00ff */
[----:B0-----:R-:W-:-:S05]  /*a120*/  IMAD.SHL.U32 R30, R3, 0x8, RZ ;  /* 0x00000008031e7824 */ /* 0x001fca00078e00ff */
[----:B-1----:R-:W-:-:S04]  /*a130*/  LOP3.LUT R0, R30, 0x1f8, RZ, 0xc0, !PT ;  /* 0x000001f81e007812 */ /* 0x002fc800078ec0ff */
[----:B------:R-:W-:-:S04]  /*a140*/  LOP3.LUT R3, R0, 0x38, R3, 0x78, !PT ;  /* 0x0000003800037812 */ /* 0x000fc800078e7803 */
[----:B------:R-:W-:Y:S02]  /*a150*/  LOP3.LUT R34, R3, 0x200, R30, 0xf8, !PT ;  /* 0x0000020003227812 */ /* 0x000fe400078ef81e */
[----:B------:R-:W-:-:S03]  /*a160*/  LOP3.LUT R30, R30, 0x38, RZ, 0xc0, !PT ;  /* 0x000000381e1e7812 */ /* 0x000fc600078ec0ff */
[----:B------:R-:W-:Y:S01]  /*a170*/  IMAD R0, R34, 0x2, R22 ;  /* 0x0000000222007824 */ /* 0x000fe200078e0216 */
[----:B------:R-:W-:-:S04]  /*a180*/  LOP3.LUT R29, R30, 0x40, RZ, 0xfc, !PT ;  /* 0x000000401e1d7812 */ /* 0x000fc800078efcff */
[----:B------:R3:W-:Y:S03]  /*a190*/  STL [R1], R0 ;  /* 0x0000000001007387 */ /* 0x0007e60000100800 */
.L_x_6837:
[----:B0-----:R-:W0:Y:S02]  /*a1a0*/  LDC.64 R2, c[0x0][0xc88] ;  /* 0x00032200ff027b82 */ /* 0x001e240000000a00 */
[----:B0-----:R-:W-:-:S05]  /*a1b0*/  IMAD.WIDE R2, R19, 0x4, R2 ;  /* 0x0000000413027825 */ /* 0x001fca00078e0202 */
[----:B---3--:R-:W3:Y:S01]  /*a1c0*/  LDG.E R31, desc[UR50][R2.64] ;  /* 0x00000032021f7981 */ /* 0x008ee2000c1e1900 */
[----:B------:R-:W-:Y:S05]  /*a1d0*/  YIELD ;  /* 0x0000000000007946 */ /* 0x000fea0003800000 */
[----:B------:R-:W-:Y:S01]  /*a1e0*/  ULDC.64 UR4, c[0x0][0xa28] ;  /* 0x00028a0000047ab9 */ /* 0x000fe20000000a00 */
[----:B------:R-:W-:Y:S01]  /*a1f0*/  IMAD.MOV.U32 R36, RZ, RZ, RZ ;  /* 0x000000ffff247224 */ /* 0x000fe200078e00ff */
[----:B------:R-:W-:Y:S01]  /*a200*/  ISETP.NE.U32.AND P0, PT, RZ, UR4, PT ;  /* 0x00000004ff007c0c */ /* 0x000fe2000bf05070 */
[----:B------:R-:W-:-:S03]  /*a210*/  ULDC.64 UR6, c[0x0][0xa18] ;  /* 0x0002860000067ab9 */ /* 0x000fc60000000a00 */
[----:B------:R-:W-:Y:S02]  /*a220*/  ISETP.NE.AND.EX P0, PT, RZ, UR5, PT, P0 ;  /* 0x00000005ff007c0c */ /* 0x000fe4000bf05300 */
[----:B---3--:R-:W-:-:S11]  /*a230*/  SHF.R.S32.HI R0, RZ, 0x1f, R31 ;  /* 0x0000001fff007819 */ /* 0x008fd6000001141f */
[C---:B------:R-:W-:Y:S01]  /*a240*/  @P0 LEA R2, P1, R31.reuse, UR4, 0x2 ;  /* 0x000000041f020c11 */ /* 0x040fe2000f8210ff */
[C---:B------:R-:W-:Y:S01]  /*a250*/  IMAD.SHL.U32 R23, R31.reuse, 0x4, RZ ;  /* 0x000000041f177824 */ /* 0x040fe200078e00ff */
[C-C-:B------:R-:W-:Y:S01]  /*a260*/  SHF.L.U64.HI R24, R31.reuse, 0x2, R0.reuse ;  /* 0x000000021f187819 */ /* 0x140fe20000010200 */
[----:B------:R0:W-:Y:S01]  /*a270*/  STL [R1+0x10], R0 ;  /* 0x0000100001007387 */ /* 0x0001e20000100800 */
[----:B------:R-:W-:Y:S01]  /*a280*/  @P0 LEA.HI.X R3, R31, UR5, R0, 0x2, P1 ;  /* 0x000000051f030c11 */ /* 0x000fe200088f1400 */
[----:B------:R-:W-:-:S04]  /*a290*/  ULDC.64 UR4, c[0x0][0xa00] ;  /* 0x0002800000047ab9 */ /* 0x000fc80000000a00 */
[----:B-1----:R1:W5:Y:S01]  /*a2a0*/  @P0 LDG.E R36, desc[UR50][R2.64] ;  /* 0x0000003202240981 */ /* 0x002362000c1e1900 */
[----:B------:R-:W-:Y:S02]  /*a2b0*/  ISETP.NE.U32.AND P0, PT, RZ, UR4, PT ;  /* 0x00000004ff007c0c */ /* 0x000fe4000bf05070 */
[----:B------:R-:W-:Y:S02]  /*a2c0*/  LOP3.LUT R27, R27, 0xffffffef, RZ, 0xc0, !PT ;  /* 0xffffffef1b1b7812 */ /* 0x000fe400078ec0ff */
[----:B------:R-:W-:Y:S02]  /*a2d0*/  ISETP.NE.AND.EX P2, PT, RZ, UR5, PT, P0 ;  /* 0x00000005ff007c0c */ /* 0x000fe4000bf45300 */
[----:B0-----:R-:W-:Y:S02]  /*a2e0*/  MOV R0, RZ ;  /* 0x000000ff00007202 */ /* 0x001fe40000000f00 */
[----:B------:R-:W-:Y:S02]  /*a2f0*/  ISETP.NE.U32.AND P0, PT, RZ, UR6, PT ;  /* 0x00000006ff007c0c */ /* 0x000fe4000bf05070 */
[----:B-1----:R-:W-:-:S02]  /*a300*/  IADD3 R2, P1, R23, UR4, RZ ;  /* 0x0000000417027c10 */ /* 0x002fc4000ff3e0ff */
[----:B------:R-:W-:Y:S02]  /*a310*/  ISETP.NE.AND.EX P0, PT, RZ, UR7, PT, P0 ;  /* 0x00000007ff007c0c */ /* 0x000fe4000bf05300 */
[----:B------:R-:W-:Y:S01]  /*a320*/  IADD3.X R3, R24, UR5, RZ, P1, !PT ;  /* 0x0000000518037c10 */ /* 0x000fe20008ffe4ff */
[----:B------:R-:W-:Y:S02]  /*a330*/  ULDC.64 UR4, c[0x0][0x418] ;  /* 0x0001060000047ab9 */ /* 0x000fe40000000a00 */
[----:B------:R-:W-:Y:S02]  /*a340*/  @P2 LOP3.LUT R27, R27, 0x10, RZ, 0xfc, !PT ;  /* 0x000000101b1b2812 */ /* 0x000fe400078efcff */
[----:B------:R-:W2:Y:S06]  /*a350*/  @P2 LDG.E R0, desc[UR50][R2.64] ;  /* 0x0000003202002981 */ /* 0x000eac000c1e1900 */
[----:B------:R-:W-:-:S04]  /*a360*/  @P0 IADD3 R4, P1, R23, UR6, RZ ;  /* 0x0000000617040c10 */ /* 0x000fc8000ff3e0ff */
[----:B------:R-:W-:Y:S01]  /*a370*/  @P0 IADD3.X R5, R24, UR7, RZ, P1, !PT ;  /* 0x0000000718050c10 */ /* 0x000fe20008ffe4ff */
[----:B--2---:R0:W-:Y:S04]  /*a380*/  STL [R1+0x4], R0 ;  /* 0x0000040001007387 */ /* 0x0041e80000100800 */
[----:B0-----:R-:W2:Y:S01]  /*a390*/  @P0 LDG.E R0, desc[UR50][R4.64] ;  /* 0x0000003204000981 */ /* 0x001ea2000c1e1900 */
[----:B------:R-:W-:-:S03]  /*a3a0*/  UISETP.NE.U32.AND UP0, UPT, UR4, URZ, UPT ;  /* 0x0000003f0400728c */ /* 0x000fc6000bf05070 */
[----:B------:R-:W-:Y:S01]  /*a3b0*/  ULDC UR4, c[0x0][0x424] ;  /* 0x0001090000047ab9 */ /* 0x000fe20000000800 */
[----:B------:R-:W-:-:S03]  /*a3c0*/  UISETP.NE.AND.EX UP0, UPT, UR5, URZ, UPT, UP0 ;  /* 0x0000003f0500728c */ /* 0x000fc6000bf05300 */
[----:B------:R-:W-:Y:S01]  /*a3d0*/  ULDC UR5, c[0x0][0x2f0] ;  /* 0x0000bc0000057ab9 */ /* 0x000fe20000000800 */
[----:B------:R-:W-:-:S04]  /*a3e0*/  USEL UR4, UR4, 0x1, UP0 ;  /* 0x0000000104047887 */ /* 0x000fc80008000000 */
[----:B------:R-:W-:-:S06]  /*a3f0*/  UIMAD UR4, UR4, UR5, URZ ;  /* 0x00000005040472a4 */ /* 0x000fcc000f8e023f */
[----:B------:R-:W-:Y:S01]  /*a400*/  IMAD.U32 R35, RZ, RZ, UR4 ;  /* 0x00000004ff237e24 */ /* 0x000fe2000f8e00ff */
[----:B--2---:R0:W-:Y:S01]  /*a410*/  @P0 STL [R1+0x14], R0 ;  /* 0x0000140001000387 */ /* 0x0041e20000100800 */
[----:B------:R-:W-:Y:S05]  /*a420*/  @P0 BRA `(.L_x_6775) ;  /* 0x0000000000200947 */ /* 0x000fea0003800000 */
[----:B------:R-:W-:Y:S02]  /*a430*/  ULDC UR4, c[0x0][0x288] ;  /* 0x0000a20000047ab9 */ /* 0x000fe40000000800 */
[----:B0-----:R-:W-:-:S05]  /*a440*/  IMAD.U32 R0, RZ, RZ, UR4 ;  /* 0x00000004ff007e24 */ /* 0x001fca000f8e00ff */
[----:B------:R1:W-:Y:S01]  /*a450*/  STL [R1+0x14], R0 ;  /* 0x0000140001007387 */ /* 0x0003e20000100800 */
[----:B------:R-:W-:Y:S05]  /*a460*/  @!P2 BRA `(.L_x_6775) ;  /* 0x000000000010a947 */ /* 0x000fea0003800000 */
[----:B------:R-:W2:Y:S04]  /*a470*/  LDG.E R5, desc[UR50][R2.64] ;  /* 0x0000003202057981 */ /* 0x000ea8000c1e1900 */
[----:B-1----:R-:W2:Y:S02]  /*a480*/  LDG.E R0, desc[UR50][R2.64+0x4] ;  /* 0x0000043202007981 */ /* 0x002ea4000c1e1900 */
[----:B--2---:R-:W-:-:S05]  /*a490*/  IMAD.IADD R0, R0, 0x1, -R5 ;  /* 0x0000000100007824 */ /* 0x004fca00078e0a05 */
[----:B------:R2:W-:Y:S02]  /*a4a0*/  STL [R1+0x14], R0 ;  /* 0x0000140001007387 */ /* 0x0005e40000100800 */
.L_x_6775:
        /* <DEDUP_REMOVED lines=9> */
.L_x_6776:
[----:B------:R-:W-:Y:S02]  /*a540*/  ULDC.64 UR4, c[0x0][0xa08] ;  /* 0x0002820000047ab9 */ /* 0x000fe40000000a00 */
[----:B------:R-:W-:-:S04]  /*a550*/  ISETP.NE.U32.AND P0, PT, RZ, UR4, PT ;  /* 0x00000004ff007c0c */ /* 0x000fc8000bf05070 */
[----:B------:R-:W-:-:S13]  /*a560*/  ISETP.NE.AND.EX P0, PT, RZ, UR5, PT, P0 ;  /* 0x00000005ff007c0c */ /* 0x000fda000bf05300 */
[----:B------:R-:W-:Y:S05]  /*a570*/  @!P0 BRA `(.L_x_6777) ;  /* 0x0000000000148947 */ /* 0x000fea0003800000 */
[----:B------:R-:W3:Y:S02]  /*a580*/  LDC.64 R2, c[0x0][0xa08] ;  /* 0x00028200ff027b82 */ /* 0x000ee40000000a00 */
[----:B---3--:R-:W-:-:S05]  /*a590*/  IMAD.WIDE R2, R33, 0x4, R2 ;  /* 0x0000000421027825 */ /* 0x008fca00078e0202 */
[----:B------:R-:W3:Y:S04]  /*a5a0*/  LDG.E R35, desc[UR50][R2.64] ;  /* 0x0000003202237981 */ /* 0x000ee8000c1e1900 */
[----:B012---:R-:W3:Y:S02]  /*a5b0*/  LDG.E R0, desc[UR50][R2.64+0x4] ;  /* 0x0000043202007981 */ /* 0x007ee4000c1e1900 */
[----:B---3--:R-:W-:-:S07]  /*a5c0*/  IADD3 R35, -R35, R0, RZ ;  /* 0x0000000023237210 */ /* 0x008fce0007ffe1ff */
.L_x_6777:
[----:B-----5:R-:W-:Y:S01]  /*a5d0*/  IMAD.IADD R35, R35, 0x1, -R36 ;  /* 0x0000000123237824 */ /* 0x020fe200078e0a24 */
[----:B------:R-:W-:Y:S03]  /*a5e0*/  BSSY B7, `(.L_x_6778) ;  /* 0x0000377000077945 */ /* 0x000fe60003800000 */
[C---:B012---:R-:W-:Y:S01]  /*a5f0*/  VIADD R0, R35.reuse, 0x7f ;  /* 0x0000007f23007836 */ /* 0x047fe20000000000 */
[----:B------:R-:W-:-:S04]  /*a600*/  ISETP.GT.AND P0, PT, R35, RZ, PT ;  /* 0x000000ff2300720c */ /* 0x000fc80003f04270 */
[----:B---3--:R-:W-:-:S04]  /*a610*/  SHF.R.S32.HI R3, RZ, 0x1f, R0 ;  /* 0x0000001fff037819 */ /* 0x008fc80000011400 */
[----:B------:R-:W-:-:S05]  /*a620*/  LEA.HI R32, R3, R0, RZ, 0x7 ;  /* 0x0000000003207211 */ /* 0x000fca00078f38ff */
[----:B------:R0:W-:Y:S01]  /*a630*/  STL [R1+0x18], R32 ;  /* 0x0000182001007387 */ /* 0x0001e20000100800 */
[----:B------:R-:W-:Y:S05]  /*a640*/  @P0 BRA `(.L_x_6779) ;  /* 0x0000000000440947 */ /* 0x000fea0003800000 */
[----:B------:R-:W1:Y:S02]  /*a650*/  S2R R2, SR_TID.X ;  /* 0x0000000000027919 */ /* 0x000e640000002100 */
        /* <DEDUP_REMOVED lines=10> */
[----:B------:R-:W1:Y:S02]  /*a700*/  S2R R4, SR_LTMASK ;  /* 0x0000000000047919 */ /* 0x000e640000003900 */
[----:B-1----:R-:W-:-:S04]  /*a710*/  LOP3.LUT R4, R4, UR4, RZ, 0xc0, !PT ;  /* 0x0000000404047c12 */ /* 0x002fc8000f8ec0ff */
[----:B------:R-:W1:Y:S01]  /*a720*/  POPC R7, R4 ;  /* 0x0000000400077309 */ /* 0x000e620000000000 */
[----:B--2---:R-:W1:Y:S02]  /*a730*/  SHFL.IDX PT, R0, R3, R0, 0x1f ;  /* 0x00001f0003007589 */ /* 0x004e6400000e0000 */
[----:B-1----:R-:W-:Y:S01]  /*a740*/  IADD3 R16, R0, UR38, R7 ;  /* 0x0000002600107c10 */ /* 0x002fe2000fffe007 */
[----:B------:R-:W-:Y:S06]  /*a750*/  BRA `(.L_x_6780) ;  /* 0x00000034007c7947 */ /* 0x000fec0003800000 */
.L_x_6779:
        /* <DEDUP_REMOVED lines=19> */
[----:B01----:R-:W-:Y:S05]  /*a890*/  CALL.ABS.NOINC R2 ;  /* 0x0000000002007343 */ /* 0x003fea0003c00000 */
.L_x_6782:
[----:B------:R-:W-:Y:S05]  /*a8a0*/  BSYNC B6 ;  /* 0x0000000000067941 */ /* 0x000fea0003800000 */
.L_x_6781:
        /* <DEDUP_REMOVED lines=19> */
[----:B0-2---:R-:W-:Y:S05]  /*a9e0*/  CALL.ABS.NOINC R2 ;  /* 0x0000000002007343 */ /* 0x005fea0003c00000 */
.L_x_6785:
        /* <DEDUP_REMOVED lines=15> */
.L_x_6784:
[----:B------:R-:W-:Y:S05]  /*aae0*/  BSYNC B6 ;  /* 0x0000000000067941 */ /* 0x000fea0003800000 */
.L_x_6783:
[----:B------:R-:W-:Y:S01]  /*aaf0*/  ULDC.64 UR4, c[0x0][0x9f8] ;  /* 0x00027e0000047ab9 */ /* 0x000fe20000000a00 */
[----:B------:R-:W1:Y:S01]  /*ab00*/  S2R R20, SR_TID.X ;  /* 0x0000000000147919 */ /* 0x000e620000002100 */
[----:B------:R-:W-:Y:S01]  /*ab10*/  ISETP.NE.U32.AND P0, PT, RZ, UR4, PT ;  /* 0x00000004ff007c0c */ /* 0x000fe2000bf05070 */
[----:B------:R-:W2:Y:S03]  /*ab20*/  LDC R6, c[0x0][0x430] ;  /* 0x00010c00ff067b82 */ /* 0x000ea60000000800 */
[----:B------:R-:W-:-:S13]  /*ab30*/  ISETP.NE.AND.EX P0, PT, RZ, UR5, PT, P0 ;  /* 0x00000005ff007c0c */ /* 0x000fda000bf05300 */
[----:B------:R-:W-:Y:S01]  /*ab40*/  @P0 IADD3 R2, P1, R23, UR4, RZ ;  /* 0x0000000417020c10 */ /* 0x000fe2000ff3e0ff */
[----:B------:R-:W3:Y:S01]  /*ab50*/  S2R R21, SR_TID.X ;  /* 0x0000000000157919 */ /* 0x000ee20000002100 */
[----:B------:R-:W-:Y:S01]  /*ab60*/  LEA.HI.SX32 R26, R32, 0xffffffff, 0x19 ;  /* 0xffffffff201a7811 */ /* 0x000fe200078fcaff */
[----:B------:R-:W-:Y:S01]  /*ab70*/  IMAD.U32 R10, RZ, RZ, UR37 ;  /* 0x00000025ff0a7e24 */ /* 0x000fe2000f8e00ff */
[----:B------:R-:W-:Y:S01]  /*ab80*/  @P0 IADD3.X R3, R24, UR5, RZ, P1, !PT ;  /* 0x0000000518030c10 */ /* 0x000fe20008ffe4ff */
[----:B------:R-:W-:-:S04]  /*ab90*/  ULDC UR4, c[0x0][0x2f4] ;  /* 0x0000bd0000047ab9 */ /* 0x000fc80000000800 */
[----:B------:R4:W4:Y:S01]  /*aba0*/  @P0 LDG.E R33, desc[UR50][R2.64] ;  /* 0x0000003202210981 */ /* 0x000922000c1e1900 */
[----:B--2---:R-:W-:Y:S01]  /*abb0*/  ISETP.NE.AND P2, PT, R6, 0x1, PT ;  /* 0x000000010600780c */ /* 0x004fe20003f45270 */
[----:B------:R-:W-:Y:S01]  /*abc0*/  IMAD.SHL.U32 R8, R26, 0x80, RZ ;  /* 0x000000801a087824 */ /* 0x000fe200078e00ff */
[----:B------:R-:W-:Y:S02]  /*abd0*/  LOP3.LUT R27, R27, 0xfffffff7, RZ, 0xc0, !PT ;  /* 0xfffffff71b1b7812 */ /* 0x000fe400078ec0ff */
[----:B-1----:R-:W-:-:S04]  /*abe0*/  LOP3.LUT R20, R20, 0x7f, RZ, 0xc0, !PT ;  /* 0x0000007f14147812 */ /* 0x002fc800078ec0ff */
[----:B------:R-:W-:-:S05]  /*abf0*/  SHF.R.U32.HI R20, RZ, 0x3, R20 ;  /* 0x00000003ff147819 */ /* 0x000fca0000011614 */
[----:B------:R-:W1:Y:S01]  /*ac00*/  @P2 LDC R0, c[0x0][0x434] ;  /* 0x00010d00ff002b82 */ /* 0x000e620000000800 */
[----:B------:R-:W-:-:S07]  /*ac10*/  @P2 LOP3.LUT R27, R27, 0x8, RZ, 0xfc, !PT ;  /* 0x000000081b1b2812 */ /* 0x000fce00078efcff */
[----:B------:R-:W2:Y:S01]  /*ac20*/  @P2 LDC R7, c[0x0][0x438] ;  /* 0x00010e00ff072b82 */ /* 0x000ea20000000800 */
[----:B---3--:R-:W-:-:S05]  /*ac30*/  IMAD.SHL.U32 R21, R21, 0x10, RZ ;  /* 0x0000001015157824 */ /* 0x008fca00078e00ff */
[----:B------:R-:W-:-:S04]  /*ac40*/  LOP3.LUT R21, R21, 0x70, RZ, 0xc0, !PT ;  /* 0x0000007015157812 */ /* 0x000fc800078ec0ff */
[----:B------:R-:W-:-:S04]  /*ac50*/  LOP3.LUT R4, R8, R20, R21, 0xfe, !PT ;  /* 0x0000001408047212 */ /* 0x000fc800078efe15 */
[C---:B------:R-:W-:Y:S01]  /*ac60*/  ISETP.GE.AND P0, PT, R4.reuse, R35, PT ;  /* 0x000000230400720c */ /* 0x040fe20003f06270 */
[----:B------:R-:W-:-:S04]  /*ac70*/  IMAD.IADD R9, R4, 0x1, R36 ;  /* 0x0000000104097824 */ /* 0x000fc800078e0224 */
[----:B-1----:R-:W-:Y:S01]  /*ac80*/  @P2 IMAD.HI.U32 R0, R9, R0, RZ ;  /* 0x0000000009002227 */ /* 0x002fe200078e00ff */
[----:B----4-:R-:W-:-:S04]  /*ac90*/  MOV R2, R9 ;  /* 0x0000000900027202 */ /* 0x010fc80000000f00 */
[----:B--2---:R-:W-:-:S03]  /*aca0*/  @P2 SHF.R.U32.HI R2, RZ, R7, R0 ;  /* 0x00000007ff022219 */ /* 0x004fc60000011600 */
[----:B------:R-:W1:Y:S01]  /*acb0*/  @!P0 LDC.64 R4, c[0x0][0x428] ;  /* 0x00010a00ff048b82 */ /* 0x000e620000000a00 */
[--C-:B------:R-:W-:Y:S01]  /*acc0*/  @!P0 SHF.R.S32.HI R3, RZ, 0x1f, R2.reuse ;  /* 0x0000001fff038819 */ /* 0x100fe20000011402 */
[----:B------:R-:W-:-:S04]  /*acd0*/  IMAD.MOV R0, RZ, RZ, -R2 ;  /* 0x000000ffff007224 */ /* 0x000fc800078e0a02 */
[----:B------:R-:W-:Y:S01]  /*ace0*/  IMAD R0, R6, R0, R9 ;  /* 0x0000000006007224 */ /* 0x000fe200078e0209 */
[----:B------:R-:W-:Y:S02]  /*acf0*/  ISETP.NE.AND P2, PT, R10, 0x3, PT ;  /* 0x000000030a00780c */ /* 0x000fe40003f45270 */
[----:B------:R-:W-:-:S11]  /*ad00*/  LOP3.LUT R27, R27, 0xfffffffb, RZ, 0xc0, !PT ;  /* 0xfffffffb1b1b7812 */ /* 0x000fd600078ec0ff */
[----:B------:R-:W-:-:S04]  /*ad10*/  @P2 LOP3.LUT R27, R27, 0x4, RZ, 0xfc, !PT ;  /* 0x000000041b1b2812 */ /* 0x000fc800078efcff */
[----:B------:R-:W-:Y:S01]  /*ad20*/  LOP3.LUT R27, R27, 0xfffffffd, RZ, 0xc0, !PT ;  /* 0xfffffffd1b1b7812 */ /* 0x000fe200078ec0ff */
[----:B------:R-:W-:Y:S01]  /*ad30*/  UMOV UR5, 0xffffffff ;  /* 0xffffffff00057882 */ /* 0x000fe20000000000 */
[-C--:B-1----:R-:W-:Y:S01]  /*ad40*/  @!P0 IMAD.WIDE.U32 R6, R33, R4.reuse, R2 ;  /* 0x0000000421068225 */ /* 0x082fe200078e0002 */
[----:B------:R-:W-:Y:S01]  /*ad50*/  SHF.R.S32.HI R37, RZ, 0x1f, R33 ;  /* 0x0000001fff257819 */ /* 0x000fe20000011421 */
[----:B------:R-:W1:Y:S04]  /*ad60*/  @!P0 LDC.64 R2, c[0x0][0x418] ;  /* 0x00010600ff028b82 */ /* 0x000e680000000a00 */
[----:B------:R-:W-:Y:S02]  /*ad70*/  @!P0 IMAD R9, R37, R4, RZ ;  /* 0x0000000425098224 */ /* 0x000fe400078e02ff */
[----:B------:R-:W-:-:S02]  /*ad80*/  IMAD.MOV.U32 R4, RZ, RZ, RZ ;  /* 0x000000ffff047224 */ /* 0x000fc400078e00ff */
[----:B------:R-:W-:-:S04]  /*ad90*/  @!P0 IMAD R5, R33, R5, R9 ;  /* 0x0000000521058224 */ /* 0x000fc800078e0209 */
[----:B------:R-:W-:Y:S01]  /*ada0*/  @!P0 IMAD.IADD R5, R7, 0x1, R5 ;  /* 0x0000000107058824 */ /* 0x000fe200078e0205 */
[----:B-1----:R-:W-:-:S04]  /*adb0*/  @!P0 LEA R2, P1, R6, R2, 0x2 ;  /* 0x0000000206028211 */ /* 0x002fc800078210ff */
[----:B------:R-:W-:-:S05]  /*adc0*/  @!P0 LEA.HI.X R3, R6, R3, R5, 0x2, P1 ;  /* 0x0000000306038211 */ /* 0x000fca00008f1405 */
[----:B------:R1:W5:Y:S01]  /*add0*/  @!P0 LDG.E R4, desc[UR50][R2.64] ;  /* 0x0000003202048981 */ /* 0x000362000c1e1900 */
[----:B------:R-:W-:-:S13]  /*ade0*/  ISETP.GE.AND P0, PT, R30, UR4, PT ;  /* 0x000000041e007c0c */ /* 0x000fda000bf06270 */
[----:B------:R-:W-:Y:S02]  /*adf0*/  @P0 LOP3.LUT R27, R27, 0x2, RZ, 0xfc, !PT ;  /* 0x000000021b1b0812 */ /* 0x000fe400078efcff */
[----:B------:R-:W-:Y:S02]  /*ae00*/  ISETP.GE.AND P0, PT, R29, UR4, PT ;  /* 0x000000041d007c0c */ /* 0x000fe4000bf06270 */
[----:B------:R-:W-:-:S11]  /*ae10*/  LOP3.LUT R27, R27, 0xfffffffe, RZ, 0xc0, !PT ;  /* 0xfffffffe1b1b7812 */ /* 0x000fd600078ec0ff */
[----:B------:R-:W-:Y:S01]  /*ae20*/  @P0 LOP3.LUT R27, R27, 0x1, RZ, 0xfc, !PT ;  /* 0x000000011b1b0812 */ /* 0x000fe200078efcff */
[----:B-1----:R-:W-:Y:S06]  /*ae30*/  BRA.DIV UR5, `(.L_x_6786) ;  /* 0x0000003e05a07947 */ /* 0x002fec000b800000 */
.L_x_6854:
[----:B0-----:R-:W-:Y:S01]  /*ae40*/  SHF.R.S32.HI R32, RZ, 0x1f, R18 ;  /* 0x0000001fff207819 */ /* 0x001fe20000011412 */
[----:B------:R-:W-:Y:S06]  /*ae50*/  @!P2 BRA `(.L_x_6787) ;  /* 0x000000000004a947 */ /* 0x000fec0003800000 */
[----:B------:R-:W-:Y:S01]  /*ae60*/  BPT.TRAP 0x1 ;  /* 0x000000040000795c */ /* 0x000fe20000300000 */
.L_x_6787:
[----:B------:R-:W-:Y:S01]  /*ae70*/  SHF.R.S32.HI R6, RZ, 0x1f, R0 ;  /* 0x0000001fff067819 */ /* 0x000fe20000011400 */
[----:B------:R-:W-:Y:S01]  /*ae80*/  ULDC.64 UR4, c[0x0][0x328] ;  /* 0x0000ca0000047ab9 */ /* 0x000fe20000000a00 */
[----:B------:R-:W-:Y:S01]  /*ae90*/  BSSY B0, `(.L_x_6788) ;  /* 0x0000017000007945 */ /* 0x000fe20003800000 */
[----:B------:R-:W-:-:S04]  /*aea0*/  IMAD.WIDE.U32 R2, R0, UR4, RZ ;  /* 0x0000000400027c25 */ /* 0x000fc8000f8e00ff */
[----:B------:R-:W-:-:S04]  /*aeb0*/  IMAD R5, R6, UR4, RZ ;  /* 0x0000000406057c24 */ /* 0x000fc8000f8e02ff */
[----:B------:R-:W-:Y:S01]  /*aec0*/  IMAD R5, R0, UR5, R5 ;  /* 0x0000000500057c24 */ /* 0x000fe2000f8e0205 */
        /* <DEDUP_REMOVED lines=19> */
.L_x_6855:
[----:B------:R-:W-:Y:S05]  /*b000*/  BSYNC B0 ;  /* 0x0000000000007941 */ /* 0x000fea0003800000 */
.L_x_6788:
[----:B------:R-:W1:Y:S01]  /*b010*/  S2R R9, SR_TID.X ;  /* 0x0000000000097919 */ /* 0x000e620000002100 */
        /* <DEDUP_REMOVED lines=17> */
[----:B------:R-:W-:Y:S01]  /*b130*/  ULDC.64 UR4, c[0x0][0x2e8] ;  /* 0x0000ba0000047ab9 */ /* 0x000fe20000000a00 */
[----:B-1----:R-:W-:Y:S02]  /*b140*/  LOP3.LUT R9, R9, 0x7f, RZ, 0xc0, !PT ;  /* 0x0000007f09097812 */ /* 0x002fe400078ec0ff */
[----:B------:R-:W-:Y:S01]  /*b150*/  IMAD.IADD R0, R3, 0x1, R0 ;  /* 0x0000000103007824 */ /* 0x000fe200078e0200 */
[----:B------:R-:W-:Y:S01]  /*b160*/  LEA R4, P0, R2, UR4, 0x1 ;  /* 0x0000000402047c11 */ /* 0x000fe2000f8008ff */
[----:B------:R-:W-:Y:S01]  /*b170*/  UMOV UR4, 0xffffffff ;  /* 0xffffffff00047882 */ /* 0x000fe20000000000 */
[----:B------:R-:W-:-:S02]  /*b180*/  SHF.R.U32.HI R9, RZ, 0x3, R9 ;  /* 0x00000003ff097819 */ /* 0x000fc40000011609 */
[----:B------:R-:W-:Y:S02]  /*b190*/  LEA.HI.X R0, R2, UR5, R0, 0x1, P0 ;  /* 0x0000000502007c11 */ /* 0x000fe400080f0c00 */
[----:B------:R-:W-:-:S04]  /*b1a0*/  IADD3 R6, -R9, R35, -R8 ;  /* 0x0000002309067210 */ /* 0x000fc80007ffe908 */
        /* <DEDUP_REMOVED lines=79> */
[----:B------:R0:W-:Y:S04]  /*b6a0*/  @P1 LDGSTS.E.BYPASS.LTC128B.128 [R8+0x1f400], desc[UR50][R2.64+0x80], !P2 ;  /* 0x1f40008002081fae */ /* 0x0001e8000d101d72 */
[----:B0-2---:R0:W1:Y:S02]  /*b6b0*/  SHFL.IDX PT, R2, R4, 0x7, 0x181f ;  /* 0x00f81f0004027f89 */ /* 0x00506400000e0000 */
.L_x_6873:
        /* <DEDUP_REMOVED lines=8> */
[----:B------:R1:W-:Y:S01]  /*b740*/  @P0 LDGSTS.E.BYPASS.LTC128B.128 [R5+0x1fc00], desc[UR50][R2.64+0x80], !P2 ;  /* 0x1fc0008002050fae */ /* 0x0003e2000d101d72 */
[----:B------:R-:W-:Y:S01]  /*b750*/  PLOP3.LUT P0, PT, PT, PT, PT, 0x80, 0x0 ;  /* 0x000000000000781c */ /* 0x000fe20003f0f070 */
[----:B------:R-:W-:-:S12]  /*b760*/  NOP ;  /* 0x0000000000007918 */ /* 0x000fd80000000000 */
.L_x_6791:
        /* <DEDUP_REMOVED lines=11> */
.L_x_6792:
[----:B-1----:R1:W5:Y:S01]  /*b820*/  LDL.LU R3, [R1+0x4] ;  /* 0x0000040001037983 */ /* 0x0023620000300800 */
[----:B------:R1:W-:Y:S03]  /*b830*/  SYNCS.ARRIVE.TRANS64.A1T0 RZ, [R7+URZ+0x28830], RZ ;  /* 0x028830ff07ff79a7 */ /* 0x0003e6000810003f */
[----:B0-----:R1:W5:Y:S02]  /*b840*/  LDL.LU R4, [R1+0x10] ;  /* 0x0000100001047983 */ /* 0x0013640000300800 */
[----:B------:R-:W-:Y:S05]  /*b850*/  WARPSYNC.ALL ;  /* 0x0000000000007948 */ /* 0x000fea0003800000 */
[----:B------:R-:W-:Y:S01]  /*b860*/  ULDC.64 UR4, c[0x0][0x298] ;  /* 0x0000a60000047ab9 */ /* 0x000fe20000000a00 */
[----:B------:R-:W-:Y:S01]  /*b870*/  IADD3 R2, R22, 0x10400, RZ ;  /* 0x0001040016027810 */ /* 0x000fe20007ffe0ff */
[----:B------:R-:W-:Y:S01]  /*b880*/  BSSY B6, `(.L_x_6793) ;  /* 0x000001f000067945 */ /* 0x000fe20003800000 */
[----:B------:R-:W-:Y:S01]  /*b890*/  BAR.SYNC.DEFER_BLOCKING 0x8, 0x180 ;  /* 0x0206000000007b1d */ /* 0x000fe20000010000 */
[----:B------:R-:W-:Y:S02]  /*b8a0*/  LOP3.LUT P1, RZ, R27, 0x10, RZ, 0xc0, !PT ;  /* 0x000000101bff7812 */ /* 0x000fe4000782c0ff */
[----:B------:R-:W-:-:S02]  /*b8b0*/  LOP3.LUT P0, RZ, R2, 0x3ff, RZ, 0xc0, !PT ;  /* 0x000003ff02ff7812 */ /* 0x000fc4000780c0ff */
[----:B------:R-:W-:Y:S02]  /*b8c0*/  SEL R31, R31, RZ, !P1 ;  /* 0x000000ff1f1f7207 */ /* 0x000fe40004800000 */
[----:B-----5:R-:W-:Y:S02]  /*b8d0*/  SHF.R.S32.HI R0, RZ, 0x1f, R3 ;  /* 0x0000001fff007819 */ /* 0x020fe40000011403 */
[----:B------:R-:W-:-:S03]  /*b8e0*/  SEL R4, R4, RZ, !P1 ;  /* 0x000000ff04047207 */ /* 0x000fc60004800000 */
[----:B------:R-:W-:-:S04]  /*b8f0*/  IMAD R0, R0, UR4, RZ ;  /* 0x0000000400007c24 */ /* 0x000fc8000f8e02ff */
[C---:B------:R-:W-:Y:S02]  /*b900*/  IMAD R0, R3.reuse, UR5, R0 ;  /* 0x0000000503007c24 */ /* 0x040fe4000f8e0200 */
[----:B------:R-:W-:-:S04]  /*b910*/  IMAD.WIDE.U32 R2, R3, UR4, RZ ;  /* 0x0000000403027c25 */ /* 0x000fc8000f8e00ff */
[----:B------:R-:W-:Y:S01]  /*b920*/  IMAD.IADD R0, R3, 0x1, R0 ;  /* 0x0000000103007824 */ /* 0x000fe200078e0200 */
[----:B------:R0:W-:Y:S04]  /*b930*/  STL.64 [R1+0x8], R2 ;  /* 0x0000080201007387 */ /* 0x0001e80000100a00 */
[----:B------:R0:W-:Y:S04]  /*b940*/  STL [R1+0x10], R4 ;  /* 0x0000100401007387 */ /* 0x0001e80000100800 */
[----:B------:R0:W-:Y:S01]  /*b950*/  STL [R1+0x4], R0 ;  /* 0x0000040001007387 */ /* 0x0001e20000100800 */
[----:B------:R-:W-:Y:S05]  /*b960*/  @!P0 BRA `(.L_x_6794) ;  /* 0x0000000000408947 */ /* 0x000fea0003800000 */
[----:B0-----:R-:W-:Y:S01]  /*b970*/  MOV R2, 0x0 ;  /* 0x0000000000027802 */ /* 0x001fe20000000f00 */
[----:B------:R-:W-:Y:S01]  /*b980*/  ULDC.64 UR4, c[0x4][0x138] ;  /* 0x01004e0000047ab9 */ /* 0x000fe20000000a00 */
[----:B------:R-:W-:Y:S01]  /*b990*/  ULDC.64 UR6, c[0x4][0x140] ;  /* 0x0100500000067ab9 */ /* 0x000fe20000000a00 */
[----:B------:R-:W-:Y:S01]  /*b9a0*/  ULDC.64 UR8, c[0x4][0x68] ;  /* 0x01001a0000087ab9 */ /* 0x000fe20000000a00 */
[----:B------:R-:W-:Y:S01]  /*b9b0*/  IMAD.U32 R4, RZ, RZ, UR4 ;  /* 0x00000004ff047e24 */ /* 0x000fe2000f8e00ff */
[----:B-1----:R-:W-:Y:S01]  /*b9c0*/  MOV R7, UR7 ;  /* 0x0000000700077c02 */ /* 0x002fe20008000f00 */
        /* <DEDUP_REMOVED lines=10> */
.L_x_6794:
[----:B------:R-:W-:Y:S05]  /*ba70*/  BSYNC B6 ;  /* 0x0000000000067941 */ /* 0x000fea0003800000 */
.L_x_6793:
[----:B------:R-:W2:Y:S01]  /*ba80*/  LDL.LU R21, [R1+0x4] ;  /* 0x0000040001157983 */ /* 0x000ea20000300800 */
[----:B------:R-:W3:Y:S01]  /*ba90*/  LDC R6, c[0x0][0x448] ;  /* 0x00011200ff067b82 */ /* 0x000ee20000000800 */
[----:B------:R-:W-:Y:S02]  /*baa0*/  ULDC.64 UR4, c[0x0][0x2d8] ;  /* 0x0000b60000047ab9 */ /* 0x000fe40000000a00 */
[----:B0-----:R-:W2:Y:S04]  /*bab0*/  LDL.LU.64 R2, [R1+0x8] ;  /* 0x0000080001027983 */ /* 0x001ea80000300a00 */
[----:B------:R-:W4:Y:S01]  /*bac0*/  LDL.LU R20, [R1+0x10] ;  /* 0x0000100001147983 */ /* 0x000f220000300800 */
[----:B------:R-:W-:-:S03]  /*bad0*/  IMAD R0, R32, UR4, RZ ;  /* 0x0000000420007c24 */ /* 0x000fc6000f8e02ff */
[----:B------:R0:W5:Y:S01]  /*bae0*/  LDL R10, [R1] ;  /* 0x00000000010a7983 */ /* 0x0001620000100800 */
[----:B------:R-:W-:Y:S01]  /*baf0*/  IMAD R5, R18, UR5, R0 ;  /* 0x0000000512057c24 */ /* 0x000fe2000f8e0200 */
[----:B------:R-:W0:Y:S01]  /*bb00*/  S2R R4, SR_TID.X ;  /* 0x0000000000047919 */ /* 0x000e220000002100 */
[----:B---3--:R-:W-:-:S13]  /*bb10*/  ISETP.NE.AND P0, PT, R6, 0x1, PT ;  /* 0x000000010600780c */ /* 0x008fda0003f05270 */
[----:B-1----:R-:W1:Y:S01]  /*bb20*/  @P0 LDC R7, c[0x0][0x450] ;  /* 0x00011400ff070b82 */ /* 0x002e620000000800 */
[----:B0-----:R-:W-:Y:S01]  /*bb30*/  IMAD.SHL.U32 R8, R4, 0x10, RZ ;  /* 0x0000001004087824 */ /* 0x001fe200078e00ff */
[----:B------:R-:W-:-:S04]  /*bb40*/  SHF.L.U32 R4, R17, 0x7, RZ ;  /* 0x0000000711047819 */ /* 0x000fc800000006ff */
[----:B------:R-:W-:Y:S01]  /*bb50*/  LOP3.LUT R8, R8, 0x70, RZ, 0xc0, !PT ;  /* 0x0000007008087812 */ /* 0x000fe200078ec0ff */
[----:B--2---:R-:W-:Y:S02]  /*bb60*/  IMAD.MOV.U32 R3, RZ, RZ, R21 ;  /* 0x000000ffff037224 */ /* 0x004fe400078e0015 */
[----:B------:R0:W5:Y:S01]  /*bb70*/  LDL R21, [R1+0x14] ;  /* 0x0000140001157983 */ /* 0x0001620000100800 */
[----:B------:R-:W-:Y:S01]  /*bb80*/  IMAD.WIDE.U32 R2, R18, UR4, R2 ;  /* 0x0000000412027c25 */ /* 0x000fe2000f8e0002 */
[----:B------:R-:W-:-:S03]  /*bb90*/  ULDC.64 UR4, c[0x0][0x2e0] ;  /* 0x0000b80000047ab9 */ /* 0x000fc60000000a00 */
[----:B----4-:R-:W-:Y:S02]  /*bba0*/  IMAD R0, R20, UR4, RZ ;  /* 0x0000000414007c24 */ /* 0x010fe4000f8e02ff */
[----:B------:R-:W2:Y:S01]  /*bbb0*/  S2R R20, SR_TID.X ;  /* 0x0000000000147919 */ /* 0x000ea20000002100 */
[----:B------:R-:W-:Y:S02]  /*bbc0*/  IMAD.IADD R3, R3, 0x1, R5 ;  /* 0x0000000103037824 */ /* 0x000fe400078e0205 */
[----:B------:R-:W3:Y:S01]  /*bbd0*/  @P0 LDC R5, c[0x0][0x44c] ;  /* 0x00011300ff050b82 */ /* 0x000ee20000000800 */
[C---:B------:R-:W-:Y:S02]  /*bbe0*/  IMAD R0, R31.reuse, UR5, R0 ;  /* 0x000000051f007c24 */ /* 0x040fe4000f8e0200 */
[----:B------:R-:W-:Y:S01]  /*bbf0*/  IMAD.WIDE.U32 R2, R31, UR4, R2 ;  /* 0x000000041f027c25 */ /* 0x000fe2000f8e0002 */
[----:B------:R-:W-:-:S03]  /*bc00*/  ULDC.64 UR4, c[0x0][0x2d0] ;  /* 0x0000b40000047ab9 */ /* 0x000fc60000000a00 */
[----:B------:R-:W-:Y:S01]  /*bc10*/  IMAD.IADD R3, R3, 0x1, R0 ;  /* 0x0000000103037824 */ /* 0x000fe200078e0200 */
[----:B--2---:R-:W-:-:S04]  /*bc20*/  LOP3.LUT R20, R20, 0x7f, RZ, 0xc0, !PT ;  /* 0x0000007f14147812 */ /* 0x004fc800078ec0ff */
[----:B------:R-:W-:-:S04]  /*bc30*/  SHF.R.U32.HI R20, RZ, 0x3, R20 ;  /* 0x00000003ff147819 */ /* 0x000fc80000011614 */
[----:B------:R-:W-:-:S05]  /*bc40*/  LOP3.LUT R0, R4, R20, R8, 0xfe, !PT ;  /* 0x0000001404007212 */ /* 0x000fca00078efe08 */
[----:B---3--:R-:W-:-:S04]  /*bc50*/  @P0 IMAD.HI.U32 R8, R0, R5, RZ ;  /* 0x0000000500080227 */ /* 0x008fc800078e00ff */
[----:B------:R-:W-:Y:S01]  /*bc60*/  IMAD.MOV.U32 R9, RZ, RZ, R0 ;  /* 0x000000ffff097224 */ /* 0x000fe200078e0000 */
[----:B-1----:R-:W-:-:S04]  /*bc70*/  @P0 SHF.R.U32.HI R9, RZ, R7, R8 ;  /* 0x00000007ff090219 */ /* 0x002fc80000011608 */
[--C-:B------:R-:W-:Y:S01]  /*bc80*/  SHF.R.S32.HI R8, RZ, 0x1f, R9.reuse ;  /* 0x0000001fff087819 */ /* 0x100fe20000011409 */
[----:B------:R-:W-:-:S04]  /*bc90*/  IMAD.MOV R5, RZ, RZ, -R9 ;  /* 0x000000ffff057224 */ /* 0x000fc800078e0a09 */
[----:B------:R-:W-:Y:S02]  /*bca0*/  IMAD R0, R6, R5, R0 ;  /* 0x0000000506007224 */ /* 0x000fe400078e0200 */
[----:B------:R-:W-:Y:S02]  /*bcb0*/  IMAD R8, R8, UR4, RZ ;  /* 0x0000000408087c24 */ /* 0x000fe4000f8e02ff */
[----:B------:R-:W-:Y:S01]  /*bcc0*/  IMAD.WIDE.U32 R2, R9, UR4, R2 ;  /* 0x0000000409027c25 */ /* 0x000fe2000f8e0002 */
[----:B------:R-:W-:-:S03]  /*bcd0*/  SHF.R.S32.HI R7, RZ, 0x1f, R0 ;  /* 0x0000001fff077819 */ /* 0x000fc60000011400 */
        /* <DEDUP_REMOVED lines=8> */
[C---:B------:R-:W-:Y:S01]  /*bd60*/  LEA R0, P0, R2.reuse, UR4, 0x1 ;  /* 0x0000000402007c11 */ /* 0x040fe2000f8008ff */
[----:B------:R-:W-:Y:S02]  /*bd70*/  ULDC UR4, c[0x0][0x2b8] ;  /* 0x0000ae0000047ab9 */ /* 0x000fe40000000800 */
[----:B------:R-:W-:Y:S02]  /*bd80*/  ISETP.GE.AND P1, PT, R29, UR4, PT ;  /* 0x000000041d007c0c */ /* 0x000fe4000bf26270 */
[----:B------:R-:W-:Y:S02]  /*bd90*/  LEA.HI.X R5, R2, UR5, R5, 0x1, P0 ;  /* 0x0000000502057c11 */ /* 0x000fe400080f0c05 */
[----:B------:R-:W-:Y:S01]  /*bda0*/  ISETP.GE.AND P0, PT, R30, UR4, PT ;  /* 0x000000041e007c0c */ /* 0x000fe2000bf06270 */
[----:B------:R-:W-:-:S03]  /*bdb0*/  UMOV UR4, 0xffffffff ;  /* 0xffffffff00047882 */ /* 0x000fc60000000000 */
[----:B0-----:R-:W-:Y:S09]  /*bdc0*/  BRA.DIV UR4, `(.L_x_6795) ;  /* 0x0000003a04dc7947 */ /* 0x001ff2000b800000 */
[----:B------:R-:W0:Y:S01]  /*bdd0*/  SHFL.IDX PT, R14, R0, RZ, 0x181f ;  /* 0x00181fff000e7589 */ /* 0x000e2200000e0000 */
[----:B-----5:R-:W-:Y:S01]  /*bde0*/  IMAD R6, R21, R6, RZ ;  /* 0x0000000615067224 */ /* 0x020fe200078e02ff */
[----:B------:R-:W-:Y:S02]  /*bdf0*/  IADD3 R4, R20, R4, RZ ;  /* 0x0000000414047210 */ /* 0x000fe40007ffe0ff */
[----:B------:R-:W1:Y:S02]  /*be00*/  SHFL.IDX PT, R2, R5, RZ, 0x181f ;  /* 0x00181fff05027589 */ /* 0x000e6400000e0000 */
[C---:B------:R-:W-:Y:S01]  /*be10*/  ISETP.GE.AND P2, PT, R4.reuse, R6, PT ;  /* 0x000000060400720c */ /* 0x040fe20003f46270 */
[----:B------:R-:W-:-:S12]  /*be20*/  VIADD R7, R4, 0x10 ;  /* 0x0000001004077836 */ /* 0x000fd80000000000 */
[----:B0-----:R-:W-:-:S05]  /*be30*/  @!P2 LEA R14, P3, R30, R14, 0x1 ;  /* 0x0000000e1e0ea211 */ /* 0x001fca00078608ff */
[----:B-1----:R-:W-:Y:S02]  /*be40*/  @!P2 IMAD.X R3, RZ, RZ, R2, P3 ;  /* 0x000000ffff03a224 */ /* 0x002fe400018e0602 */
[----:B------:R-:W-:Y:S02]  /*be50*/  @!P2 IMAD.MOV.U32 R2, RZ, RZ, R14 ;  /* 0x000000ffff02a224 */ /* 0x000fe400078e000e */
[----:B------:R-:W0:Y:S04]  /*be60*/  SHFL.IDX PT, R14, R0, 0x1, 0x181f ;  /* 0x00381f00000e7f89 */ /* 0x000e2800000e0000 */
        /* <DEDUP_REMOVED lines=51> */
[----:B------:R1:W-:Y:S01]  /*c1a0*/  @!P2 LDGSTS.E.BYPASS.LTC128B.128 [R10+0x16c00], desc[UR50][R2.64+0x80], !P1 ;  /* 0x16c00080020aafae */ /* 0x0003e2000c901d72 */
[----:B------:R-:W-:-:S03]  /*c1b0*/  ISETP.GE.AND P2, PT, R7, R6, PT ;  /* 0x000000060700720c */ /* 0x000fc60003f46270 */
[----:B-1----:R-:W1:Y:S10]  /*c1c0*/  SHFL.IDX PT, R2, R5, 0x6, 0x181f ;  /* 0x00d81f0005027f89 */ /* 0x002e7400000e0000 */
[----:B0-----:R-:W-:Y:S01]  /*c1d0*/  @!P2 LEA R14, P3, R30, R14, 0x1 ;  /* 0x0000000e1e0ea211 */ /* 0x001fe200078608ff */
[----:B------:R-:W0:Y:S04]  /*c1e0*/  SHFL.IDX PT, R5, R5, 0x7, 0x181f ;  /* 0x00f81f0005057f89 */ /* 0x000e2800000e0000 */
[----:B-1----:R-:W-:Y:S01]  /*c1f0*/  @!P2 IMAD.X R7, RZ, RZ, R2, P3 ;  /* 0x000000ffff07a224 */ /* 0x002fe200018e0602 */
[----:B------:R-:W-:-:S02]  /*c200*/  @!P2 MOV R2, R14 ;  /* 0x0000000e0002a202 */ /* 0x000fc40000000f00 */
[----:B------:R1:W2:Y:S01]  /*c210*/  SHFL.IDX PT, R14, R0, 0x7, 0x181f ;  /* 0x00f81f00000e7f89 */ /* 0x0002a200000e0000 */
[----:B------:R-:W-:-:S05]  /*c220*/  @!P2 IMAD.MOV.U32 R3, RZ, RZ, R7 ;  /* 0x000000ffff03a224 */ /* 0x000fca00078e0007 */
[----:B------:R1:W-:Y:S04]  /*c230*/  @!P2 LDGSTS.E.BYPASS.LTC128B.128 [R10+0x13400], desc[UR50][R2.64], !P0 ;  /* 0x13400000020aafae */ /* 0x0003e8000c101d72 */
[----:B0-----:R1:W-:Y:S02]  /*c240*/  @!P2 LDGSTS.E.BYPASS.LTC128B.128 [R10+0x17400], desc[UR50][R2.64+0x80], !P1 ;  /* 0x17400080020aafae */ /* 0x0013e4000c901d72 */
.L_x_6890:
        /* <DEDUP_REMOVED lines=10> */
[----:B------:R0:W-:Y:S02]  /*c2f0*/  LDGSTS.E.BYPASS.LTC128B.128 [R10+0x17c00], desc[UR50][R2.64+0x80], !P1 ;  /* 0x17c00080020a7fae */ /* 0x0001e4000c901d72 */
.L_x_6797:
[----:B------:R-:W-:Y:S05]  /*c300*/  BSYNC B0 ;  /* 0x0000000000007941 */ /* 0x000fea0003800000 */
.L_x_6796:
[----:B------:R-:W-:Y:S01]  /*c310*/  NOP ;  /* 0x0000000000007918 */ /* 0x000fe20000000000 */
[----:B------:R-:W-:-:S13]  /*c320*/  PLOP3.LUT P0, PT, PT, PT, PT, 0x80, 0x0 ;  /* 0x000000000000781c */ /* 0x000fda0003f0f070 */
.L_x_6798:
        /* <DEDUP_REMOVED lines=10> */
[----:B------:R-:W-:-:S04]  /*c3d0*/  LOP3.LUT R0, R0, 0xfffffffe, RZ, 0xc0, !PT ;  /* 0xfffffffe00007812 */ /* 0x000fc800078ec0ff */
[----:B------:R-:W-:-:S04]  /*c3e0*/  IADD3 R0, R2, -R0, RZ ;  /* 0x8000000002007210 */ /* 0x000fc80007ffe0ff */
[----:B------:R-:W-:Y:S01]  /*c3f0*/  SHF.L.U32 R3, R0, 0x1f, RZ ;  /* 0x0000001f00037819 */ /* 0x000fe200000006ff */
[----:B------:R-:W-:Y:S01]  /*c400*/  NOP ;  /* 0x0000000000007918 */ /* 0x000fe20000000000 */
[----:B------:R0:W-:Y:S01]  /*c410*/  SYNCS.ARRIVE.TRANS64.A1T0 RZ, [R22+URZ+0x28800], RZ ;  /* 0x028800ff16ff79a7 */ /* 0x0001e2000810003f */
[----:B------:R-:W-:Y:S01]  /*c420*/  BSSY B0, `(.L_x_6799) ;  /* 0x0000004000007945 */ /* 0x000fe20003800000 */
[----:B------:R-:W-:Y:S01]  /*c430*/  ISETP.GE.AND P0, PT, R35, 0x81, PT ;  /* 0x000000812300780c */ /* 0x000fe20003f06270 */
[----:B------:R-:W1:Y:S02]  /*c440*/  SYNCS.PHASECHK.TRANS64.TRYWAIT P1, [R22+URZ+0x28820], R3 ;  /* 0x02882003160075a7 */ /* 0x000e64000802017f */
[----:B01----:R-:W-:Y:S10]  /*c450*/  @!P1 BRA `(.L_x_6800) ;  /* 0x0000003c00b89947 */ /* 0x003ff40003800000 */
.L_x_6891:
[----:B------:R-:W-:Y:S05]  /*c460*/  BSYNC B0 ;  /* 0x0000000000007941 */ /* 0x000fea0003800000 */
.L_x_6799:
[----:B------:R-:W-:Y:S04]  /*c470*/  BSSY B0, `(.L_x_6801) ;  /* 0x000010e000007945 */ /* 0x000fe80003800000 */
        /* <DEDUP_REMOVED lines=8> */
[----:B---3--:R-:W-:-:S11]  /*c500*/  LEA.HI.SX32 R6, R0, 0xfffffffe, 0x19 ;  /* 0xfffffffe00067811 */ /* 0x008fd600078fcaff */
.L_x_6815:
[----:B0-----:R-:W0:Y:S01]  /*c510*/  S2R R3, SR_TID.X ;  /* 0x0000000000037919 */ /* 0x001e220000002100 */
[----:B------:R-:W1:Y:S01]  /*c520*/  LDC R4, c[0x0][0x430] ;  /* 0x00010c00ff047b82 */ /* 0x000e620000000800 */
[----:B------:R-:W-:Y:S05]  /*c530*/  YIELD ;  /* 0x0000000000007946 */ /* 0x000fea0003800000 */
[----:B------:R-:W-:Y:S01]  /*c540*/  ULDC.64 UR4, c[0x0][0x428] ;  /* 0x00010a0000047ab9 */ /* 0x000fe20000000a00 */
[----:B------:R-:W-:Y:S01]  /*c550*/  VIADD R25, R10, 0x1 ;  /* 0x000000010a197836 */ /* 0x000fe20000000000 */
[----:B-1----:R-:W-:Y:S02]  /*c560*/  ISETP.NE.AND P0, PT, R4, 0x1, PT ;  /* 0x000000010400780c */ /* 0x002fe40003f05270 */
[C---:B0-----:R-:W-:Y:S01]  /*c570*/  LOP3.LUT R0, R3.reuse, 0x7f, RZ, 0xc0, !PT ;  /* 0x0000007f03007812 */ /* 0x041fe200078ec0ff */
[----:B------:R-:W-:-:S03]  /*c580*/  IMAD.SHL.U32 R4, R3, 0x10, RZ ;  /* 0x0000001003047824 */ /* 0x000fc600078e00ff */
[----:B------:R-:W-:-:S07]  /*c590*/  SHF.R.U32.HI R5, RZ, 0x3, R0 ;  /* 0x00000003ff057819 */ /* 0x000fce0000011600 */
[----:B------:R-:W0:Y:S01]  /*c5a0*/  @P0 LDC R0, c[0x0][0x434] ;  /* 0x00010d00ff000b82 */ /* 0x000e220000000800 */
[----:B------:R-:W-:Y:S02]  /*c5b0*/  LOP3.LUT R4, R4, 0x70, RZ, 0xc0, !PT ;  /* 0x0000007004047812 */ /* 0x000fe400078ec0ff */
[----:B------:R-:W-:-:S04]  /*c5c0*/  LEA R7, R6, R5, 0x7 ;  /* 0x0000000506077211 */ /* 0x000fc800078e38ff */
[----:B------:R-:W-:Y:S01]  /*c5d0*/  IADD3 R7, R4, R7, R36 ;  /* 0x0000000704077210 */ /* 0x000fe20007ffe024 */
[----:B------:R-:W1:Y:S04]  /*c5e0*/  @P0 LDC R3, c[0x0][0x438] ;  /* 0x00010e00ff030b82 */ /* 0x000e680000000800 */
        /* <DEDUP_REMOVED lines=10> */
[----:B------:R-:W-:Y:S01]  /*c690*/  LEA R4, P0, R2, UR4, 0x2 ;  /* 0x0000000402047c11 */ /* 0x000fe2000f8010ff */
[----:B------:R-:W-:-:S03]  /*c6a0*/  ULDC UR4, c[0x0][0x430] ;  /* 0x00010c0000047ab9 */ /* 0x000fc60000000800 */
[----:B------:R-:W-:Y:S02]  /*c6b0*/  LEA.HI.X R5, R2, UR5, R3, 0x2, P0 ;  /* 0x0000000502057c11 */ /* 0x000fe400080f1403 */
[----:B------:R-:W-:Y:S01]  /*c6c0*/  MOV R9, UR37 ;  /* 0x0000002500097c02 */ /* 0x000fe20008000f00 */
[----:B------:R-:W-:Y:S01]  /*c6d0*/  IMAD.MOV R2, RZ, RZ, -R8 ;  /* 0x000000ffff027224 */ /* 0x000fe200078e0a08 */
[----:B------:R-:W-:Y:S01]  /*c6e0*/  ISETP.NE.AND P0, PT, R25, 0x2, PT ;  /* 0x000000021900780c */ /* 0x000fe20003f05270 */
[----:B------:R0:W3:Y:S01]  /*c6f0*/  LDG.E R0, desc[UR50][R4.64] ;  /* 0x0000003204007981 */ /* 0x0000e2000c1e1900 */
[----:B------:R-:W-:Y:S02]  /*c700*/  ISETP.NE.AND P3, PT, R9, 0x3, PT ;  /* 0x000000030900780c */ /* 0x000fe40003f65270 */
[----:B------:R-:W-:Y:S01]  /*c710*/  SEL R28, RZ, 0x1, P0 ;  /* 0x00000001ff1c7807 */ /* 0x000fe20000000000 */
[----:B------:R-:W-:Y:S01]  /*c720*/  IMAD.MOV.U32 R26, RZ, RZ, R6 ;  /* 0x000000ffff1a7224 */ /* 0x000fe200078e0006 */
[----:B------:R-:W-:-:S02]  /*c730*/  SEL R25, R25, RZ, P0 ;  /* 0x000000ff19197207 */ /* 0x000fc40000000000 */
[----:B------:R-:W-:Y:S01]  /*c740*/  LOP3.LUT R28, R17, R28, RZ, 0x3c, !PT ;  /* 0x0000001c111c7212 */ /* 0x000fe200078e3cff */
[----:B0-----:R-:W-:Y:S01]  /*c750*/  IMAD R4, R2, UR4, R7 ;  /* 0x0000000402047c24 */ /* 0x001fe2000f8e0207 */
[----:B---3--:R-:W-:-:S05]  /*c760*/  SHF.R.S32.HI R21, RZ, 0x1f, R0 ;  /* 0x0000001fff157819 */ /* 0x008fca0000011400 */
[----:B------:R-:W-:Y:S05]  /*c770*/  @!P3 BRA `(.L_x_6803) ;  /* 0x000000000004b947 */ /* 0x000fea0003800000 */
[----:B------:R-:W-:Y:S01]  /*c780*/  BPT.TRAP 0x1 ;  /* 0x000000040000795c */ /* 0x000fe20000300000 */
.L_x_6803:
[----:B------:R-:W-:Y:S01]  /*c790*/  IMAD R6, R25, 0x8, R22 ;  /* 0x0000000819067824 */ /* 0x000fe200078e0216 */
[----:B------:R-:W-:Y:S01]  /*c7a0*/  SHF.L.U32 R3, R28, 0x1f, RZ ;  /* 0x0000001f1c037819 */ /* 0x000fe200000006ff */
[----:B------:R-:W-:Y:S03]  /*c7b0*/  BSSY B1, `(.L_x_6804) ;  /* 0x0000003000017945 */ /* 0x000fe60003800000 */
[----:B------:R-:W0:Y:S02]  /*c7c0*/  SYNCS.PHASECHK.TRANS64.TRYWAIT P0, [R6+URZ+0x28840], R3 ;  /* 0x02884003060075a7 */ /* 0x000e24000800017f */
[----:B0-----:R-:W-:Y:S05]  /*c7d0*/  @!P0 BRA `(.L_x_6805) ;  /* 0x0000003800ec8947 */ /* 0x001fea0003800000 */
.L_x_6892:
[----:B------:R-:W-:Y:S05]  /*c7e0*/  BSYNC B1 ;  /* 0x0000000000017941 */ /* 0x000fea0003800000 */
.L_x_6804:
[----:B------:R-:W-:Y:S01]  /*c7f0*/  SHF.R.S32.HI R20, RZ, 0x1f, R4 ;  /* 0x0000001fff147819 */ /* 0x000fe20000011404 */
[----:B------:R-:W-:Y:S01]  /*c800*/  ULDC.64 UR4, c[0x0][0x300] ;  /* 0x0000c00000047ab9 */ /* 0x000fe20000000a00 */
[C---:B------:R-:W-:Y:S01]  /*c810*/  LOP3.LUT P4, RZ, R27.reuse, 0x2, RZ, 0xc0, !PT ;  /* 0x000000021bff7812 */ /* 0x040fe2000788c0ff */
        /* <DEDUP_REMOVED lines=24> */
[----:B------:R-:W1:Y:S02]  /*c9a0*/  SHFL.IDX PT, R3, R9, RZ, 0x181f ;  /* 0x00181fff09037589 */ /* 0x000e6400000e0000 */
[----:B0-----:R-:W-:-:S05]  /*c9b0*/  IADD3 R2, P0, R2, R5, RZ ;  /* 0x0000000502027210 */ /* 0x001fca0007f1e0ff */
[----:B-1----:R-:W-:-:S05]  /*c9c0*/  IMAD.X R3, RZ, RZ, R3, P0 ;  /* 0x000000ffff037224 */ /* 0x002fca00000e0603 */
[----:B------:R-:W-:Y:S01]  /*c9d0*/  @!PT LDS RZ, [RZ] ;  /* 0x00000000fffff984 */ /* 0x000fe20000000800 */
[----:B------:R-:W-:Y:S04]  /*c9e0*/  LDGSTS.E.BYPASS.LTC128B.128 [R8+0x18400], desc[UR50][R2.64], !P4 ;  /* 0x1840000002087fae */ /* 0x000fe8000e101d72 */
[----:B------:R0:W-:Y:S04]  /*c9f0*/  LDGSTS.E.BYPASS.LTC128B.128 [R8+0x1c400], desc[UR50][R2.64+0x80], !P3 ;  /* 0x1c40008002087fae */ /* 0x0001e8000d901d72 */
[----:B0-----:R-:W0:Y:S04]  /*ca00*/  SHFL.IDX PT, R2, R7, 0x1, 0x181f ;  /* 0x00381f0007027f89 */ /* 0x001e2800000e0000 */
[----:B------:R-:W1:Y:S01]  /*ca10*/  SHFL.IDX PT, R3, R9, 0x1, 0x181f ;  /* 0x00381f0009037f89 */ /* 0x000e6200000e0000 */
[----:B0-----:R-:W-:-:S05]  /*ca20*/  IADD3 R2, P0, R2, R5, RZ ;  /* 0x0000000502027210 */ /* 0x001fca0007f1e0ff */
[----:B-1----:R-:W-:-:S05]  /*ca30*/  IMAD.X R3, RZ, RZ, R3, P0 ;  /* 0x000000ffff037224 */ /* 0x002fca00000e0603 */
        /* <DEDUP_REMOVED lines=22> */
[----:B0-----:R-:W-:-:S04]  /*cba0*/  IADD3 R2, P0, R2, R5, RZ ;  /* 0x0000000502027210 */ /* 0x001fc80007f1e0ff */
[----:B-1----:R-:W-:-:S05]  /*cbb0*/  IADD3.X R3, RZ, R3, RZ, P0, !PT ;  /* 0x00000003ff037210 */ /* 0x002fca00007fe4ff */
[----:B------:R-:W-:Y:S04]  /*cbc0*/  LDGSTS.E.BYPASS.LTC128B.128 [R8+0x1ac00], desc[UR50][R2.64], !P4 ;  /* 0x1ac0000002087fae */ /* 0x000fe8000e101d72 */
[----:B------:R0:W-:Y:S04]  /*cbd0*/  LDGSTS.E.BYPASS.LTC128B.128 [R8+0x1ec00], desc[UR50][R2.64+0x80], !P3 ;  /* 0x1ec0008002087fae */ /* 0x0001e8000d901d72 */
[----:B0-----:R-:W0:Y:S04]  /*cbe0*/  SHFL.IDX PT, R2, R7, 0x6, 0x181f ;  /* 0x00d81f0007027f89 */ /* 0x001e2800000e0000 */
[----:B------:R-:W1:Y:S04]  /*cbf0*/  SHFL.IDX PT, R3, R9, 0x6, 0x181f ;  /* 0x00d81f0009037f89 */ /* 0x000e6800000e0000 */
[----:B------:R-:W3:Y:S01]  /*cc00*/  SHFL.IDX PT, R9, R9, 0x7, 0x181f ;  /* 0x00f81f0009097f89 */ /* 0x000ee200000e0000 */
[----:B0-----:R-:W-:-:S05]  /*cc10*/  IADD3 R2, P0, R2, R5, RZ ;  /* 0x0000000502027210 */ /* 0x001fca0007f1e0ff */
[----:B-1----:R-:W-:-:S05]  /*cc20*/  IMAD.X R3, RZ, RZ, R3, P0 ;  /* 0x000000ffff037224 */ /* 0x002fca00000e0603 */
[----:B------:R-:W-:Y:S04]  /*cc30*/  LDGSTS.E.BYPASS.LTC128B.128 [R8+0x1b400], desc[UR50][R2.64], !P4 ;  /* 0x1b40000002087fae */ /* 0x000fe8000e101d72 */
[----:B------:R0:W-:Y:S04]  /*cc40*/  LDGSTS.E.BYPASS.LTC128B.128 [R8+0x1f400], desc[UR50][R2.64+0x80], !P3 ;  /* 0x1f40008002087fae */ /* 0x0001e8000d901d72 */
[----:B0--3--:R0:W1:Y:S02]  /*cc50*/  SHFL.IDX PT, R2, R7, 0x7, 0x181f ;  /* 0x00f81f0007027f89 */ /* 0x00906400000e0000 */
.L_x_6910:
[----:B-1----:R-:W-:-:S05]  /*cc60*/  IADD3 R2, P0, R2, R5, RZ ;  /* 0x0000000502027210 */ /* 0x002fca0007f1e0ff */
[----:B------:R-:W-:Y:S01]  /*cc70*/  IMAD.X R3, RZ, RZ, R9, P0 ;  /* 0x000000ffff037224 */ /* 0x000fe200000e0609 */
[----:B------:R-:W-:-:S04]  /*cc80*/  PLOP3.LUT P0, PT, PT, PT, PT, 0x80, 0x0 ;  /* 0x000000000000781c */ /* 0x000fc80003f0f070 */
[----:B------:R-:W-:Y:S01]  /*cc90*/  @!PT LDS RZ, [RZ] ;  /* 0x00000000fffff984 */ /* 0x000fe20000000800 */
[----:B------:R-:W-:Y:S01]  /*cca0*/  @!PT LDS RZ, [RZ] ;  /* 0x00000000fffff984 */ /* 0x000fe20000000800 */
[----:B------:R-:W-:Y:S01]  /*ccb0*/  @!PT LDS RZ, [RZ] ;  /* 0x00000000fffff984 */ /* 0x000fe20000000800 */
[----:B------:R1:W-:Y:S04]  /*ccc0*/  LDGSTS.E.BYPASS.LTC128B.128 [R8+0x1bc00], desc[UR50][R2.64], !P4 ;  /* 0x1bc0000002087fae */ /* 0x0003e8000e101d72 */
[----:B------:R1:W-:Y:S01]  /*ccd0*/  LDGSTS.E.BYPASS.LTC128B.128 [R8+0x1fc00], desc[UR50][R2.64+0x80], !P3 ;  /* 0x1fc0008002087fae */ /* 0x0003e2000d901d72 */
[----:B------:R-:W-:-:S04]  /*cce0*/  NOP ;  /* 0x0000000000007918 */ /* 0x000fc80000000000 */
.L_x_6807:
        /* <DEDUP_REMOVED lines=11> */
.L_x_6808:
[----:B------:R1:W-:Y:S01]  /*cda0*/  SYNCS.ARRIVE.TRANS64.A1T0 RZ, [R6+URZ+0x28830], RZ ;  /* 0x028830ff06ff79a7 */ /* 0x0003e2000810003f */
[----:B------:R-:W-:Y:S05]  /*cdb0*/  @!P4 BRA `(.L_x_6809) ;  /* 0x000000000004c947 */ /* 0x000fea0003800000 */
[----:B------:R-:W-:Y:S01]  /*cdc0*/  BPT.TRAP 0x1 ;  /* 0x000000040000795c */ /* 0x000fe20000300000 */
.L_x_6809:
[----:B------:R-:W-:Y:S01]  /*cdd0*/  SHF.L.U32 R3, R17, 0x1f, RZ ;  /* 0x0000001f11037819 */ /* 0x000fe200000006ff */
[----:B-1----:R-:W-:Y:S01]  /*cde0*/  IMAD R6, R10, 0x8, R22 ;  /* 0x000000080a067824 */ /* 0x002fe200078e0216 */
[----:B------:R-:W-:Y:S01]  /*cdf0*/  BSSY B1, `(.L_x_6810) ;  /* 0x0000004000017945 */ /* 0x000fe20003800000 */
[----:B------:R-:W-:Y:S02]  /*ce00*/  IMAD R8, R31, -0x80, R35 ;  /* 0xffffff801f087824 */ /* 0x000fe400078e0223 */
[----:B------:R-:W1:Y:S02]  /*ce10*/  SYNCS.PHASECHK.TRANS64.TRYWAIT P0, [R6+URZ+0x28860], R3 ;  /* 0x02886003060075a7 */ /* 0x000e64000800017f */
[----:B-1----:R-:W-:Y:S05]  /*ce20*/  @!P0 BRA `(.L_x_6811) ;  /* 0x0000003c00b88947 */ /* 0x002fea0003800000 */
.L_x_6911:
[----:B------:R-:W-:Y:S05]  /*ce30*/  BSYNC B1 ;  /* 0x0000000000017941 */ /* 0x000fea0003800000 */
.L_x_6810:
[----:B------:R-:W3:Y:S01]  /*ce40*/  S2R R2, SR_TID.X ;  /* 0x0000000000027919 */ /* 0x000ee20000002100 */
[----:B------:R-:W-:Y:S01]  /*ce50*/  UMOV UR4, 0xffffffff ;  /* 0xffffffff00047882 */ /* 0x000fe20000000000 */
[----:B0-----:R-:W-:Y:S02]  /*ce60*/  LEA R7, R10, R34, 0xe ;  /* 0x000000220a077211 */ /* 0x001fe400078e70ff */
[----:B---3--:R-:W-:-:S04]  /*ce70*/  LOP3.LUT R2, R2, 0x7f, RZ, 0xc0, !PT ;  /* 0x0000007f02027812 */ /* 0x008fc800078ec0ff */
[----:B------:R-:W-:-:S05]  /*ce80*/  SHF.R.U32.HI R2, RZ, 0x3, R2 ;  /* 0x00000003ff027819 */ /* 0x000fca0000011602 */
[----:B------:R-:W-:Y:S01]  /*ce90*/  IMAD.IADD R8, R8, 0x1, -R2 ;  /* 0x0000000108087824 */ /* 0x000fe200078e0a02 */
[----:B------:R-:W-:Y:S06]  /*cea0*/  BRA.DIV UR4, `(.L_x_6812) ;  /* 0x0000003e04ac7947 */ /* 0x000fec000b800000 */
[----:B--2---:R-:W0:Y:S01]  /*ceb0*/  SHFL.IDX PT, R14, R23, RZ, 0x181f ;  /* 0x00181fff170e7589 */ /* 0x004e2200000e0000 */
[----:B------:R-:W-:-:S03]  /*cec0*/  IMAD R7, R7, 0x2, R22 ;  /* 0x0000000207077824 */ /* 0x000fc600078e0216 */
[----:B-1----:R-:W1:Y:S01]  /*ced0*/  SHFL.IDX PT, R3, R24, RZ, 0x181f ;  /* 0x00181fff18037589 */ /* 0x002e6200000e0000 */
[----:B0-----:R-:W-:-:S03]  /*cee0*/  IADD3 R2, P0, R14, R5, RZ ;  /* 0x000000050e027210 */ /* 0x001fc60007f1e0ff */
[----:B------:R-:W0:Y:S02]  /*cef0*/  SHFL.IDX PT, R14, R23, 0x1, 0x181f ;  /* 0x00381f00170e7f89 */ /* 0x000e2400000e0000 */
[----:B-1----:R-:W-:Y:S01]  /*cf00*/  IMAD.X R3, RZ, RZ, R3, P0 ;  /* 0x000000ffff037224 */ /* 0x002fe200000e0603 */
        /* <DEDUP_REMOVED lines=52> */
[----:B--2-4-:R3:W-:Y:S02]  /*d250*/  LDGSTS.E.BYPASS.LTC128B.128 [R7+0x7400], desc[UR50][R2.64+0x80], !P0 ;  /* 0x0740008002077fae */ /* 0x0147e4000c101d72 */
.L_x_6929:
[----:B0--3--:R-:W-:Y:S01]  /*d260*/  IADD3 R2, P0, R14, R5, RZ ;  /* 0x000000050e027210 */ /* 0x009fe20007f1e0ff */
        /* <DEDUP_REMOVED lines=28> */
.L_x_6813:
        /* <DEDUP_REMOVED lines=11> */
.L_x_6814:
[C---:B------:R-:W-:Y:S01]  /*d4e0*/  ISETP.GT.AND P0, PT, R26.reuse, RZ, PT ;  /* 0x000000ff1a00720c */ /* 0x040fe20003f04270 */
[----:B------:R0:W-:Y:S01]  /*d4f0*/  SYNCS.ARRIVE.TRANS64.A1T0 RZ, [R6+URZ+0x28850], RZ ;  /* 0x028850ff06ff79a7 */ /* 0x0001e2000810003f */
[----:B------:R-:W-:Y:S02]  /*d500*/  IMAD.MOV.U32 R17, RZ, RZ, R28 ;  /* 0x000000ffff117224 */ /* 0x000fe400078e001c */
[----:B------:R-:W-:Y:S02]  /*d510*/  IMAD.MOV.U32 R10, RZ, RZ, R25 ;  /* 0x000000ffff0a7224 */ /* 0x000fe400078e0019 */
[----:B------:R-:W-:Y:S01]  /*d520*/  IMAD.MOV.U32 R31, RZ, RZ, R26 ;  /* 0x000000ffff1f7224 */ /* 0x000fe200078e001a */
[----:B0-----:R-:W-:-:S06]  /*d530*/  IADD3 R6, R26, -0x1, RZ ;  /* 0xffffffff1a067810 */ /* 0x001fcc0007ffe0ff */
[----:B------:R-:W-:Y:S05]  /*d540*/  @P0 BRA `(.L_x_6815) ;  /* 0xffffffec00f00947 */ /* 0x000fea000383ffff */
.L_x_6802:
[----:B------:R-:W-:Y:S05]  /*d550*/  BSYNC B0 ;  /* 0x0000000000007941 */ /* 0x000fea0003800000 */
.L_x_6801:
        /* <DEDUP_REMOVED lines=17> */
.L_x_6817:
[----:B------:R-:W-:Y:S05]  /*d670*/  BSYNC B0 ;  /* 0x0000000000007941 */ /* 0x000fea0003800000 */
.L_x_6816:
[----:B------:R-:W-:-:S05]  /*d680*/  IMAD.U32 R0, RZ, RZ, UR37 ;  /* 0x00000025ff007e24 */ /* 0x000fca000f8e00ff */
[----:B------:R-:W-:-:S13]  /*d690*/  ISETP.NE.AND P0, PT, R0, 0x3, PT ;  /* 0x000000030000780c */ /* 0x000fda0003f05270 */
[----:B------:R-:W-:Y:S05]  /*d6a0*/  @!P0 BRA `(.L_x_6818) ;  /* 0x0000000000048947 */ /* 0x000fea0003800000 */
[----:B------:R-:W-:Y:S01]  /*d6b0*/  BPT.TRAP 0x1 ;  /* 0x000000040000795c */ /* 0x000fe20000300000 */
.L_x_6818:
[----:B------:R-:W-:Y:S01]  /*d6c0*/  LEA R0, R25, R22, 0x3 ;  /* 0x0000001619007211 */ /* 0x000fe200078e18ff */
[----:B------:R-:W-:Y:S01]  /*d6d0*/  BSSY B0, `(.L_x_6819) ;  /* 0x0000005000007945 */ /* 0x000fe20003800000 */
[----:B0-----:R-:W-:Y:S01]  /*d6e0*/  SHF.L.U32 R3, R28, 0x1f, RZ ;  /* 0x0000001f1c037819 */ /* 0x001fe200000006ff */
[----:B------:R-:W-:-:S03]  /*d6f0*/  IMAD R6, R26, -0x80, R35 ;  /* 0xffffff801a067824 */ /* 0x000fc600078e0223 */
[----:B------:R-:W0:Y:S02]  /*d700*/  SYNCS.PHASECHK.TRANS64.TRYWAIT P0, [R0+URZ+0x28860], R3 ;  /* 0x02886003000075a7 */ /* 0x000e24000800017f */
[----:B0-----:R-:W-:Y:S05]  /*d710*/  @!P0 BRA `(.L_x_6820) ;  /* 0x0000003c00fc8947 */ /* 0x001fea0003800000 */
.L_x_6930:
[----:B------:R-:W-:Y:S05]  /*d720*/  BSYNC B0 ;  /* 0x0000000000007941 */ /* 0x000fea0003800000 */
.L_x_6819:
        /* <DEDUP_REMOVED lines=12> */
[----:B------:R-:W-:Y:S01]  /*d7f0*/  ISETP.GE.AND P0, PT, R29, UR4, PT ;  /* 0x000000041d007c0c */ /* 0x000fe2000bf06270 */
[----:B------:R-:W-:Y:S01]  /*d800*/  IMAD R4, R9, 0x2, R22 ;  /* 0x0000000209047824 */ /* 0x000fe200078e0216 */
[C---:B------:R-:W-:Y:S01]  /*d810*/  ISETP.LT.OR P2, PT, R6.reuse, 0x1, P1 ;  /* 0x000000010600780c */ /* 0x040fe20000f41670 */
[----:B------:R-:W2:Y:S01]  /*d820*/  SHFL.IDX PT, R10, R23, 0x1, 0x181f ;  /* 0x00381f00170a7f89 */ /* 0x000ea200000e0000 */
[----:B------:R-:W-:-:S03]  /*d830*/  ISETP.LT.OR P3, PT, R6, 0x1, P0 ;  /* 0x000000010600780c */ /* 0x000fc60000761670 */
[----:B------:R-:W3:Y:S04]  /*d840*/  SHFL.IDX PT, R7, R24, 0x1, 0x181f ;  /* 0x00381f0018077f89 */ /* 0x000ee800000e0000 */
[----:B------:R-:W-:Y:S01]  /*d850*/  SHFL.IDX PT, R8, R24, 0x2, 0x181f ;  /* 0x00581f0018087f89 */ /* 0x000fe200000e0000 */
[----:B-1----:R-:W-:-:S03]  /*d860*/  IADD3 R2, P4, R14, R5, RZ ;  /* 0x000000050e027210 */ /* 0x002fc60007f9e0ff */
[----:B------:R-:W1:Y:S01]  /*d870*/  SHFL.IDX PT, R14, R23, 0x2, 0x181f ;  /* 0x00581f00170e7f89 */ /* 0x000e6200000e0000 */
[----:B0-----:R-:W-:-:S05]  /*d880*/  IADD3.X R3, RZ, R3, RZ, P4, !PT ;  /* 0x00000003ff037210 */ /* 0x001fca00027fe4ff */
[----:B------:R-:W-:Y:S01]  /*d890*/  LDGSTS.E.BYPASS.LTC128B.128 [R4+0x400], desc[UR50][R2.64], !P2 ;  /* 0x0040000002047fae */ /* 0x000fe2000d101d72 */
[----:B------:R-:W-:-:S03]  /*d8a0*/  ISETP.LT.OR P2, PT, R6, 0x11, P1 ;  /* 0x000000110600780c */ /* 0x000fc60000f41670 */
[----:B------:R2:W-:Y:S01]  /*d8b0*/  LDGSTS.E.BYPASS.LTC128B.128 [R4+0x4400], desc[UR50][R2.64+0x80], !P3 ;  /* 0x0440008002047fae */ /* 0x0005e2000d901d72 */
[----:B------:R-:W-:Y:S02]  /*d8c0*/  ISETP.LT.OR P3, PT, R6, 0x11, P0 ;  /* 0x000000110600780c */ /* 0x000fe40000761670 */
[----:B--2---:R-:W-:Y:S02]  /*d8d0*/  IADD3 R2, P4, R10, R5, RZ ;  /* 0x000000050a027210 */ /* 0x004fe40007f9e0ff */
[----:B------:R-:W-:Y:S03]  /*d8e0*/  SHFL.IDX PT, R10, R23, 0x4, 0x181f ;  /* 0x00981f00170a7f89 */ /* 0x000fe600000e0000 */
[----:B---3--:R-:W-:Y:S02]  /*d8f0*/  IMAD.X R3, RZ, RZ, R7, P4 ;  /* 0x000000ffff037224 */ /* 0x008fe400020e0607 */
[----:B------:R-:W-:Y:S04]  /*d900*/  SHFL.IDX PT, R7, R24, 0x3, 0x181f ;  /* 0x00781f0018077f89 */ /* 0x000fe800000e0000 */
[----:B------:R-:W-:Y:S01]  /*d910*/  LDGSTS.E.BYPASS.LTC128B.128 [R4+0xc00], desc[UR50][R2.64], !P2 ;  /* 0x00c0000002047fae */ /* 0x000fe2000d101d72 */
[----:B------:R-:W-:-:S03]  /*d920*/  ISETP.LT.OR P2, PT, R6, 0x21, P1 ;  /* 0x000000210600780c */ /* 0x000fc60000f41670 */
[----:B------:R1:W-:Y:S01]  /*d930*/  LDGSTS.E.BYPASS.LTC128B.128 [R4+0x4c00], desc[UR50][R2.64+0x80], !P3 ;  /* 0x04c0008002047fae */ /* 0x0003e2000d901d72 */
[----:B------:R-:W-:Y:S02]  /*d940*/  ISETP.LT.OR P3, PT, R6, 0x21, P0 ;  /* 0x000000210600780c */ /* 0x000fe40000761670 */
[----:B-1----:R-:W-:Y:S02]  /*d950*/  IADD3 R2, P4, R14, R5, RZ ;  /* 0x000000050e027210 */ /* 0x002fe40007f9e0ff */
[----:B------:R-:W0:Y:S03]  /*d960*/  SHFL.IDX PT, R14, R23, 0x3, 0x181f ;  /* 0x00781f00170e7f89 */ /* 0x000e2600000e0000 */
[----:B------:R-:W-:Y:S02]  /*d970*/  IMAD.X R3, RZ, RZ, R8, P4 ;  /* 0x000000ffff037224 */ /* 0x000fe400020e0608 */
[----:B------:R-:W1:Y:S04]  /*d980*/  SHFL.IDX PT, R8, R24, 0x4, 0x181f ;  /* 0x00981f0018087f89 */ /* 0x000e6800000e0000 */
[----:B------:R-:W-:Y:S01]  /*d990*/  LDGSTS.E.BYPASS.LTC128B.128 [R4+0x1400], desc[UR50][R2.64], !P2 ;  /* 0x0140000002047fae */ /* 0x000fe2000d101d72 */
[----:B------:R-:W-:-:S03]  /*d9a0*/  ISETP.LT.OR P2, PT, R6, 0x31, P1 ;  /* 0x000000310600780c */ /* 0x000fc60000f41670 */
[----:B------:R0:W-:Y:S01]  /*d9b0*/  LDGSTS.E.BYPASS.LTC128B.128 [R4+0x5400], desc[UR50][R2.64+0x80], !P3 ;  /* 0x0540008002047fae */ /* 0x0001e2000d901d72 */
[----:B------:R-:W-:Y:S02]  /*d9c0*/  ISETP.LT.OR P3, PT, R6, 0x31, P0 ;  /* 0x000000310600780c */ /* 0x000fe40000761670 */
[----:B0-----:R-:W-:Y:S02]  /*d9d0*/  IADD3 R2, P4, R14, R5, RZ ;  /* 0x000000050e027210 */ /* 0x001fe40007f9e0ff */
[----:B------:R-:W0:Y:S03]  /*d9e0*/  SHFL.IDX PT, R14, R23, 0x5, 0x181f ;  /* 0x00b81f00170e7f89 */ /* 0x000e2600000e0000 */
[----:B------:R-:W-:Y:S02]  /*d9f0*/  IMAD.X R3, RZ, RZ, R7, P4 ;  /* 0x000000ffff037224 */ /* 0x000fe400020e0607 */
[----:B------:R-:W2:Y:S04]  /*da00*/  SHFL.IDX PT, R7, R24, 0x5, 0x181f ;  /* 0x00b81f0018077f89 */ /* 0x000ea800000e0000 */
[----:B------:R-:W-:Y:S01]  /*da10*/  LDGSTS.E.BYPASS.LTC128B.128 [R4+0x1c00], desc[UR50][R2.64], !P2 ;  /* 0x01c0000002047fae */ /* 0x000fe2000d101d72 */
[----:B------:R-:W-:-:S03]  /*da20*/  ISETP.LT.OR P2, PT, R6, 0x41, P1 ;  /* 0x000000410600780c */ /* 0x000fc60000f41670 */
[----:B------:R3:W-:Y:S01]  /*da30*/  LDGSTS.E.BYPASS.LTC128B.128 [R4+0x5c00], desc[UR50][R2.64+0x80], !P3 ;  /* 0x05c0008002047fae */ /* 0x0007e2000d901d72 */
[----:B------:R-:W-:Y:S02]  /*da40*/  ISETP.LT.OR P3, PT, R6, 0x41, P0 ;  /* 0x000000410600780c */ /* 0x000fe40000761670 */
[----:B---3--:R-:W-:Y:S02]  /*da50*/  IADD3 R2, P4, R10, R5, RZ ;  /* 0x000000050a027210 */ /* 0x008fe40007f9e0ff */
[----:B------:R-:W3:Y:S03]  /*da60*/  SHFL.IDX PT, R10, R23, 0x6, 0x181f ;  /* 0x00d81f00170a7f89 */ /* 0x000ee600000e0000 */
[----:B-1----:R-:W-:Y:S02]  /*da70*/  IMAD.X R3, RZ, RZ, R8, P4 ;  /* 0x000000ffff037224 */ /* 0x002fe400020e0608 */
[----:B------:R-:W1:Y:S04]  /*da80*/  SHFL.IDX PT, R8, R24, 0x6, 0x181f ;  /* 0x00d81f0018087f89 */ /* 0x000e6800000e0000 */
[----:B------:R-:W-:Y:S01]  /*da90*/  LDGSTS.E.BYPASS.LTC128B.128 [R4+0x2400], desc[UR50][R2.64], !P2 ;  /* 0x0240000002047fae */ /* 0x000fe2000d101d72 */
[----:B------:R-:W-:-:S03]  /*daa0*/  ISETP.LT.OR P2, PT, R6, 0x51, P1 ;  /* 0x000000510600780c */ /* 0x000fc60000f41670 */
[----:B------:R0:W-:Y:S01]  /*dab0*/  LDGSTS.E.BYPASS.LTC128B.128 [R4+0x6400], desc[UR50][R2.64+0x80], !P3 ;  /* 0x0640008002047fae */ /* 0x0001e2000d901d72 */
[----:B------:R-:W-:-:S03]  /*dac0*/  ISETP.LT.OR P3, PT, R6, 0x51, P0 ;  /* 0x000000510600780c */ /* 0x000fc60000761670 */
[----:B------:R-:W4:Y:S01]  /*dad0*/  SHFL.IDX PT, R24, R24, 0x7, 0x181f ;  /* 0x00f81f0018187f89 */ /* 0x000f2200000e0000 */
[----:B0-----:R-:W-:-:S03]  /*dae0*/  IADD3 R2, P4, R14, R5, RZ ;  /* 0x000000050e027210 */ /* 0x001fc60007f9e0ff */
[----:B------:R0:W0:Y:S01]  /*daf0*/  SHFL.IDX PT, R14, R23, 0x7, 0x181f ;  /* 0x00f81f00170e7f89 */ /* 0x00002200000e0000 */
[----:B--2---:R-:W-:-:S05]  /*db00*/  IADD3.X R3, RZ, R7, RZ, P4, !PT ;  /* 0x00000007ff037210 */ /* 0x004fca00027fe4ff */
[----:B------:R-:W-:Y:S01]  /*db10*/  LDGSTS.E.BYPASS.LTC128B.128 [R4+0x2c00], desc[UR50][R2.64], !P2 ;  /* 0x02c0000002047fae */ /* 0x000fe2000d101d72 */
[----:B------:R-:W-:-:S03]  /*db20*/  ISETP.LT.OR P2, PT, R6, 0x61, P1 ;  /* 0x000000610600780c */ /* 0x000fc60000f41670 */
[----:B------:R3:W-:Y:S01]  /*db30*/  LDGSTS.E.BYPASS.LTC128B.128 [R4+0x6c00], desc[UR50][R2.64+0x80], !P3 ;  /* 0x06c0008002047fae */ /* 0x0007e2000d901d72 */
[----:B------:R-:W-:Y:S02]  /*db40*/  ISETP.LT.OR P3, PT, R6, 0x61, P0 ;  /* 0x000000610600780c */ /* 0x000fe40000761670 */
[----:B---3--:R-:W-:-:S05]  /*db50*/  IADD3 R2, P4, R10, R5, RZ ;  /* 0x000000050a027210 */ /* 0x008fca0007f9e0ff */
[----:B-1----:R-:W-:-:S05]  /*db60*/  IMAD.X R3, RZ, RZ, R8, P4 ;  /* 0x000000ffff037224 */ /* 0x002fca00020e0608 */
[----:B------:R1:W-:Y:S04]  /*db70*/  LDGSTS.E.BYPASS.LTC128B.128 [R4+0x3400], desc[UR50][R2.64], !P2 ;  /* 0x0340000002047fae */ /* 0x0003e8000d101d72 */
[----:B0---4-:R1:W-:Y:S02]  /*db80*/  LDGSTS.E.BYPASS.LTC128B.128 [R4+0x7400], desc[UR50][R2.64+0x80], !P3 ;  /* 0x0740008002047fae */ /* 0x0113e4000d901d72 */
.L_x_6948:
[C---:B------:R-:W-:Y:S02]  /*db90*/  ISETP.LT.OR P1, PT, R6.reuse, 0x71, P1 ;  /* 0x000000710600780c */ /* 0x040fe40000f21670 */
[----:B------:R-:W-:Y:S02]  /*dba0*/  ISETP.LT.OR P0, PT, R6, 0x71, P0 ;  /* 0x000000710600780c */ /* 0x000fe40000701670 */
[----:B-1----:R-:W-:-:S05]  /*dbb0*/  IADD3 R2, P2, R14, R5, RZ ;  /* 0x000000050e027210 */ /* 0x002fca0007f5e0ff */
[----:B------:R-:W-:-:S05]  /*dbc0*/  IMAD.X R3, RZ, RZ, R24, P2 ;  /* 0x000000ffff037224 */ /* 0x000fca00010e0618 */
[----:B------:R-:W-:Y:S01]  /*dbd0*/  @!PT LDS RZ, [RZ] ;  /* 0x00000000fffff984 */ /* 0x000fe20000000800 */
[----:B------:R-:W-:Y:S01]  /*dbe0*/  @!PT LDS RZ, [RZ] ;  /* 0x00000000fffff984 */ /* 0x000fe20000000800 */
[----:B------:R-:W-:Y:S01]  /*dbf0*/  @!PT LDS RZ, [RZ] ;  /* 0x00000000fffff984 */ /* 0x000fe20000000800 */
[----:B------:R0:W-:Y:S04]  /*dc00*/  LDGSTS.E.BYPASS.LTC128B.128 [R4+0x3c00], desc[UR50][R2.64], !P1 ;  /* 0x03c0000002047fae */ /* 0x0001e8000c901d72 */
[----:B------:R0:W-:Y:S01]  /*dc10*/  LDGSTS.E.BYPASS.LTC128B.128 [R4+0x7c00], desc[UR50][R2.64+0x80], !P0 ;  /* 0x07c0008002047fae */ /* 0x0001e2000c101d72 */
[----:B------:R-:W-:Y:S01]  /*dc20*/  PLOP3.LUT P0, PT, PT, PT, PT, 0x80, 0x0 ;  /* 0x000000000000781c */ /* 0x000fe20003f0f070 */
[----:B------:R-:W-:-:S12]  /*dc30*/  NOP ;  /* 0x0000000000007918 */ /* 0x000fd80000000000 */
.L_x_6822:
        /* <DEDUP_REMOVED lines=11> */
.L_x_6823:
[----:B------:R1:W-:Y:S01]  /*dcf0*/  SYNCS.ARRIVE.TRANS64.A1T0 RZ, [R0+URZ+0x28850], RZ ;  /* 0x028850ff00ff79a7 */ /* 0x0003e2000810003f */
[----:B------:R-:W-:-:S05]  /*dd00*/  VIADD R25, R25, 0x1 ;  /* 0x0000000119197836 */ /* 0x000fca0000000000 */
[----:B------:R-:W-:-:S04]  /*dd10*/  ISETP.NE.AND P0, PT, R25, 0x2, PT ;  /* 0x000000021900780c */ /* 0x000fc80003f05270 */
[----:B------:R-:W-:Y:S02]  /*dd20*/  SEL R3, RZ, 0x1, P0 ;  /* 0x00000001ff037807 */ /* 0x000fe40000000000 */
[----:B------:R-:W-:Y:S02]  /*dd30*/  SEL R25, R25, RZ, P0 ;  /* 0x000000ff19197207 */ /* 0x000fe40000000000 */
[----:B-1----:R-:W-:-:S07]  /*dd40*/  LOP3.LUT R28, R28, R3, RZ, 0x3c, !PT ;  /* 0x000000031c1c7212 */ /* 0x002fce00078e3cff */
.L_x_6780:
[----:B------:R-:W-:Y:S05]  /*dd50*/  BSYNC B7 ;  /* 0x0000000000077941 */ /* 0x000fea0003800000 */
.L_x_6778:
[----:B------:R-:W-:-:S13]  /*dd60*/  LOP3.LUT P0, RZ, R27, 0x20, RZ, 0xc0, !PT ;  /* 0x000000201bff7812 */ /* 0x000fda000780c0ff */
[----:B------:R-:W-:Y:S05]  /*dd70*/  @!P0 BRA `(.L_x_6824) ;  /* 0x0000000000248947 */ /* 0x000fea0003800000 */
[----:B------:R-:W-:Y:S05]  /*dd80*/  WARPSYNC.ALL ;  /* 0x0000000000007948 */ /* 0x000fea0003800000 */
[----:B------:R-:W1:Y:S08]  /*dd90*/  S2UR UR5, SR_CgaCtaId ;  /* 0x00000000000579c3 */ /* 0x000e700000008800 */
[----:B------:R-:W-:Y:S06]  /*dda0*/  BAR.SYNC.DEFER_BLOCKING 0x5, 0x180 ;  /* 0x0146000000007b1d */ /* 0x000fec0000010000 */
[----:B------:R-:W-:-:S02]  /*ddb0*/  UMOV UR4, 0x400 ;  /* 0x0000040000047882 */ /* 0x000fc40000000000 */
[----:B-1----:R-:W-:-:S06]  /*ddc0*/  ULEA UR4, UR5, UR4, 0x18 ;  /* 0x0000000405047291 */ /* 0x002fcc000f8ec03f */
[----:B------:R-:W-:-:S05]  /*ddd0*/  MOV R22, UR4 ;  /* 0x0000000400167c02 */ /* 0x000fca0008000f00 */
[----:B------:R1:W2:Y:S01]  /*dde0*/  LDS.128 R16, [R22+0x288d0] ;  /* 0x0288d00016107984 */ /* 0x0002a20000000c00 */
[----:B------:R-:W-:Y:S06]  /*ddf0*/  BAR.ARV 0x4, 0x180 ;  /* 0x0106000000007b1d */ /* 0x000fec0000002000 */
[----:B------:R-:W-:Y:S05]  /*de00*/  BRA `(.L_x_6825) ;  /* 0x0000000800407947 */ /* 0x000fea0003800000 */
.L_x_6824:
        /* <DEDUP_REMOVED lines=19> */
[----:B------:R-:W1:Y:S02]  /*df40*/  SHFL.UP PT, R14, R4, 0x1, RZ ;  /* 0x04200000040e7989 */ /* 0x000e6400000e00ff */
[----:B-1----:R-:W-:-:S05]  /*df50*/  SEL R5, R14, RZ, P1 ;  /* 0x000000ff0e057207 */ /* 0x002fca0000800000 */
[----:B------:R-:W-:Y:S02]  /*df60*/  IMAD.IADD R6, R4, 0x1, R5 ;  /* 0x0000000104067824 */ /* 0x000fe400078e0205 */
[----:B------:R-:W-:Y:S04]  /*df70*/  SHFL.IDX PT, R5, R16, RZ, 0x1f ;  /* 0x00001fff10057589 */ /* 0x000fe800000e0000 */
        /* <DEDUP_REMOVED lines=13> */
.L_x_6958:
[----:B------:R-:W-:Y:S02]  /*e050*/  ULDC UR4, c[0x0][0xc38] ;  /* 0x00030e0000047ab9 */ /* 0x000fe40000000800 */
[----:B------:R-:W-:-:S04]  /*e060*/  IMAD.U32 R7, RZ, RZ, UR4 ;  /* 0x00000004ff077e24 */ /* 0x000fc8000f8e00ff */
[----:B--2---:R-:W-:-:S05]  /*e070*/  IMAD R3, R14, R7, RZ ;  /* 0x000000070e037224 */ /* 0x004fca00078e02ff */
[----:B------:R-:W-:-:S04]  /*e080*/  IADD3 R8, R0, R3, RZ ;  /* 0x0000000300087210 */ /* 0x000fc80007ffe0ff */
[----:B------:R-:W-:-:S13]  /*e090*/  ISETP.GT.AND P6, PT, R8, R5, PT ;  /* 0x000000050800720c */ /* 0x000fda0003fc4270 */
[----:B------:R-:W-:Y:S05]  /*e0a0*/  @P6 BRA `(.L_x_6827) ;  /* 0x00000000009c6947 */ /* 0x000fea0003800000 */
.L_x_6832:
        /* <DEDUP_REMOVED lines=14> */
.L_x_6830:
[----:B------:R-:W-:Y:S05]  /*e190*/  BSYNC B0 ;  /* 0x0000000000007941 */ /* 0x000fea0003800000 */
.L_x_6829:
[----:B------:R-:W-:-:S03]  /*e1a0*/  UMOV UR4, 0xffffffff ;  /* 0xffffffff00047882 */ /* 0x000fc60000000000 */
[----:B------:R-:W-:Y:S05]  /*e1b0*/  BRA.DIV UR4, `(.L_x_6831) ;  /* 0x0000004604087947 */ /* 0x000fea000b800000 */
[----:B-----5:R-:W3:Y:S02]  /*e1c0*/  SHFL.UP PT, R14, R4, 0x1, RZ ;  /* 0x04200000040e7989 */ /* 0x020ee400000e00ff */
[----:B---3--:R-:W-:-:S05]  /*e1d0*/  SEL R13, R14, RZ, P1 ;  /* 0x000000ff0e0d7207 */ /* 0x008fca0000800000 */
[----:B------:R-:W-:-:S05]  /*e1e0*/  IMAD.IADD R13, R4, 0x1, R13 ;  /* 0x00000001040d7824 */ /* 0x000fca00078e020d */
[----:B------:R-:W3:Y:S02]  /*e1f0*/  SHFL.UP PT, R14, R13, 0x2, RZ ;  /* 0x044000000d0e7989 */ /* 0x000ee400000e00ff */
[----:B---3--:R-:W-:-:S04]  /*e200*/  SEL R0, R14, RZ, P2 ;  /* 0x000000ff0e007207 */ /* 0x008fc80001000000 */
[----:B------:R-:W-:-:S05]  /*e210*/  IADD3 R0, R13, R0, RZ ;  /* 0x000000000d007210 */ /* 0x000fca0007ffe0ff */
[----:B------:R-:W2:Y:S02]  /*e220*/  SHFL.UP PT, R14, R0, 0x4, RZ ;  /* 0x04800000000e7989 */ /* 0x000ea400000e00ff */
[----:B--2---:R-:W-:-:S05]  /*e230*/  SEL R3, R14, RZ, P3 ;  /* 0x000000ff0e037207 */ /* 0x004fca0001800000 */
[----:B------:R-:W-:-:S05]  /*e240*/  IMAD.IADD R2, R0, 0x1, R3 ;  /* 0x0000000100027824 */ /* 0x000fca00078e0203 */
[----:B------:R-:W2:Y:S02]  /*e250*/  SHFL.UP PT, R14, R2, 0x8, RZ ;  /* 0x05000000020e7989 */ /* 0x000ea400000e00ff */
[----:B--2---:R-:W-:-:S05]  /*e260*/  SEL R3, R14, RZ, P4 ;  /* 0x000000ff0e037207 */ /* 0x004fca0002000000 */
[----:B------:R-:W-:-:S05]  /*e270*/  IMAD.IADD R3, R2, 0x1, R3 ;  /* 0x0000000102037824 */ /* 0x000fca00078e0203 */
[----:B------:R-:W1:Y:S02]  /*e280*/  SHFL.UP PT, R14, R3, 0x10, RZ ;  /* 0x06000000030e7989 */ /* 0x000e6400000e00ff */
[----:B-1----:R-:W-:-:S05]  /*e290*/  SEL R6, R14, RZ, P5 ;  /* 0x000000ff0e067207 */ /* 0x002fca0002800000 */
[----:B------:R-:W-:-:S05]  /*e2a0*/  IMAD.IADD R6, R3, 0x1, R6 ;  /* 0x0000000103067824 */ /* 0x000fca00078e0206 */
[----:B------:R1:W2:Y:S02]  /*e2b0*/  SHFL.IDX PT, R14, R6, 0x1f, 0x1f ;  /* 0x03e01f00060e7f89 */ /* 0x0002a400000e0000 */
.L_x_6966:
[----:B------:R-:W-:Y:S02]  /*e2c0*/  ULDC UR4, c[0x0][0xc38] ;  /* 0x00030e0000047ab9 */ /* 0x000fe40000000800 */
[----:B------:R-:W-:-:S04]  /*e2d0*/  IMAD.U32 R7, RZ, RZ, UR4 ;  /* 0x00000004ff077e24 */ /* 0x000fc8000f8e00ff */
[----:B--2---:R-:W-:-:S05]  /*e2e0*/  IMAD R3, R14, R7, RZ ;  /* 0x000000070e037224 */ /* 0x004fca00078e02ff */
[----:B------:R-:W-:-:S04]  /*e2f0*/  IADD3 R8, R3, R8, RZ ;  /* 0x0000000803087210 */ /* 0x000fc80007ffe0ff */
[----:B------:R-:W-:-:S13]  /*e300*/  ISETP.GT.AND P6, PT, R8, R5, PT ;  /* 0x000000050800720c */ /* 0x000fda0003fc4270 */
[----:B------:R-:W-:Y:S05]  /*e310*/  @!P6 BRA `(.L_x_6832) ;  /* 0xfffffffc0064e947 */ /* 0x000fea000383ffff */
.L_x_6827:
        /* <DEDUP_REMOVED lines=8> */
.L_x_6970:
[----:B------:R-:W-:Y:S01]  /*e3a0*/  ISETP.NE.AND P0, PT, R2, RZ, PT ;  /* 0x000000ff0200720c */ /* 0x000fe20003f05270 */
[----:B------:R-:W-:-:S12]  /*e3b0*/  IMAD.MOV.U32 R14, RZ, RZ, RZ ;  /* 0x000000ffff0e7224 */ /* 0x000fd800078e00ff */
[----:B------:R-:W-:Y:S05]  /*e3c0*/  @!P0 BRA `(.L_x_6834) ;  /* 0x0000000000108947 */ /* 0x000fea0003800000 */
[----:B------:R-:W-:Y:S01]  /*e3d0*/  UMOV UR4, 0xffffffff ;  /* 0xffffffff00047882 */ /* 0x000fe20000000000 */
[----:B------:R-:W-:Y:S02]  /*e3e0*/  VIADD R12, R0, 0xffffffff ;  /* 0xffffffff000c7836 */ /* 0x000fe40000000000 */
[----:B------:R-:W-:Y:S05]  /*e3f0*/  BRA.DIV UR4, `(.L_x_6835) ;  /* 0x00000046047c7947 */ /* 0x000fea000b800000 */
[----:B------:R4:W0:Y:S02]  /*e400*/  SHFL.IDX PT, R14, R6, R12, 0x1f ;  /* 0x00001f0c060e7589 */ /* 0x00082400000e0000 */
.L_x_6834:
[----:B-1-34-:R-:W-:Y:S01]  /*e410*/  IABS R6, R4 ;  /* 0x0000000400067213 */ /* 0x01afe20000000000 */
[----:B0-----:R-:W-:Y:S02]  /*e420*/  IMAD R16, R14, R7, R8 ;  /* 0x000000070e107224 */ /* 0x001fe400078e0208 */
[----:B------:R-:W-:Y:S01]  /*e430*/  IMAD.IADD R19, R0, 0x1, R19 ;  /* 0x0000000100137824 */ /* 0x000fe200078e0213 */
[----:B------:R-:W0:Y:S08]  /*e440*/  I2F.RP R9, R6 ;  /* 0x0000000600097306 */ /* 0x000e300000209400 */
[----:B0-----:R-:W0:Y:S02]  /*e450*/  MUFU.RCP R9, R9 ;  /* 0x0000000900097308 */ /* 0x001e240000001000 */
[----:B0-----:R-:W-:-:S06]  /*e460*/  VIADD R2, R9, 0xffffffe ;  /* 0x0ffffffe09027836 */ /* 0x001fcc0000000000 */
[----:B------:R0:W1:Y:S02]  /*e470*/  F2I.FTZ.U32.TRUNC.NTZ R3, R2 ;  /* 0x0000000200037305 */ /* 0x000064000021f000 */
[----:B0-----:R-:W-:Y:S01]  /*e480*/  IMAD.MOV.U32 R2, RZ, RZ, RZ ;  /* 0x000000ffff027224 */ /* 0x001fe200078e00ff */
[----:B-1----:R-:W-:-:S05]  /*e490*/  IADD3 R7, RZ, -R3, RZ ;  /* 0x80000003ff077210 */ /* 0x002fca0007ffe0ff */
        /* <DEDUP_REMOVED lines=17> */
[----:B------:R-:W-:-:S04]  /*e5b0*/  @!P1 LOP3.LUT R3, RZ, R4, RZ, 0x33, !PT ;  /* 0x00000004ff039212 */ /* 0x000fc800078e33ff */
[----:B------:R-:W-:Y:S01]  /*e5c0*/  MOV R18, R3 ;  /* 0x0000000300127202 */ /* 0x000fe20000000f00 */
[----:B------:R-:W-:-:S04]  /*e5d0*/  IMAD.MOV R17, RZ, RZ, -R3 ;  /* 0x000000ffff117224 */ /* 0x000fc800078e0a03 */
[----:B------:R-:W-:Y:S01]  /*e5e0*/  IMAD R17, R4, R17, R7 ;  /* 0x0000001104117224 */ /* 0x000fe200078e0207 */
[----:B------:R-:W-:Y:S06]  /*e5f0*/  BRA `(.L_x_6836) ;  /* 0x00000000001c7947 */ /* 0x000fec0003800000 */
.L_x_6828:
[----:B------:R-:W-:Y:S01]  /*e600*/  UMOV UR4, URZ ;  /* 0x0000003f00047c82 */ /* 0x000fe20008000000 */
[----:B------:R-:W-:Y:S01]  /*e610*/  UMOV UR5, URZ ;  /* 0x0000003f00057c82 */ /* 0x000fe20008000000 */
[----:B------:R-:W-:Y:S01]  /*e620*/  ULDC UR6, c[0x0][0xc3c] ;  /* 0x00030f0000067ab9 */ /* 0x000fe20000000800 */
[----:B------:R-:W-:Y:S02]  /*e630*/  IMAD.MOV.U32 R16, RZ, RZ, R5 ;  /* 0x000000ffff107224 */ /* 0x000fe400078e0005 */
[----:B------:R-:W-:Y:S02]  /*e640*/  IMAD.U32 R17, RZ, RZ, UR4 ;  /* 0x00000004ff117e24 */ /* 0x000fe4000f8e00ff */
[----:B------:R-:W-:Y:S02]  /*e650*/  IMAD.U32 R18, RZ, RZ, UR5 ;  /* 0x00000005ff127e24 */ /* 0x000fe4000f8e00ff */
[----:B------:R-:W-:-:S07]  /*e660*/  IMAD.U32 R19, RZ, RZ, UR6 ;  /* 0x00000006ff137e24 */ /* 0x000fce000f8e00ff */
.L_x_6836:
[----:B--2---:R-:W2:Y:S01]  /*e670*/  S2R R0, SR_TID.X ;  /* 0x0000000000007919 */ /* 0x004ea20000002100 */
        /* <DEDUP_REMOVED lines=9> */
.L_x_6825:
[----:B------:R-:W-:Y:S02]  /*e710*/  ULDC UR4, c[0x0][0xc3c] ;  /* 0x00030f0000047ab9 */ /* 0x000fe40000000800 */
[----:B--2---:R-:W-:-:S13]  /*e720*/  ISETP.GE.AND P0, PT, R19, UR4, PT ;  /* 0x0000000413007c0c */ /* 0x004fda000bf06270 */
[----:B------:R-:W-:Y:S05]  /*e730*/  @!P0 BRA `(.L_x_6837) ;  /* 0xffffffb800988947 */ /* 0x000fea000383ffff */
[----:B------:R-:W-:Y:S05]  /*e740*/  BSYNC B8 ;  /* 0x0000000000087941 */ /* 0x000fea0003800000 */
.L_x_6774:
[----:B-1----:R-:W2:Y:S01]  /*e750*/  LDL.LU R0, [R1+0x1c] ;  /* 0x00001c0001007983 */ /* 0x002ea20000300800 */
        /* <DEDUP_REMOVED lines=11> */
.L_x_6973:
[----:B------:R-:W-:Y:S05]  /*e810*/  BSYNC B0 ;  /* 0x0000000000007941 */ /* 0x000fea0003800000 */
.L_x_6838:
[----:B------:R-:W-:-:S03]  /*e820*/  UMOV UR4, 0xffffffff ;  /* 0xffffffff00047882 */ /* 0x000fc60000000000 */
[----:B------:R-:W-:Y:S05]  /*e830*/  BRA.DIV UR4, `(.L_x_6840) ;  /* 0x0000004204a47947 */ /* 0x000fea000b800000 */
[----:B-1----:R-:W1:Y:S02]  /*e840*/  S2R R0, SR_TID.X ;  /* 0x0000000000007919 */ /* 0x002e640000002100 */
[----:B-1----:R-:W-:-:S04]  /*e850*/  SHF.R.U32.HI R0, RZ, 0x5, R0 ;  /* 0x00000005ff007819 */ /* 0x002fc80000011600 */
[----:B------:R-:W-:-:S05]  /*e860*/  LOP3.LUT R0, R0, 0x3, RZ, 0xc0, !PT ;  /* 0x0000000300007812 */ /* 0x000fca00078ec0ff */
[----:B------:R1:W2:Y:S02]  /*e870*/  SHFL.IDX PT, R14, R0, RZ, 0x1f ;  /* 0x00001fff000e7589 */ /* 0x0002a400000e0000 */
.L_x_6976:
[----:B--2---:R-:W-:Y:S01]  /*e880*/  ISETP.NE.AND P0, PT, R14, RZ, PT ;  /* 0x000000ff0e00720c */ /* 0x004fe20003f05270 */
[----:B------:R-:W-:-:S12]  /*e890*/  BSSY B0, `(.L_x_6841) ;  /* 0x0000024000007945 */ /* 0x000fd80003800000 */
[----:B------:R-:W-:Y:S05]  /*e8a0*/  @P0 BRA `(.L_x_6842) ;  /* 0x0000000000880947 */ /* 0x000fea0003800000 */
[----:B------:R-:W-:-:S03]  /*e8b0*/  UMOV UR4, 0xffffffff ;  /* 0xffffffff00047882 */ /* 0x000fc60000000000 */
[----:B------:R-:W-:Y:S05]  /*e8c0*/  BRA.DIV UR4, `(.L_x_6843) ;  /* 0x0000004204b47947 */ /* 0x000fea000b800000 */
[----:B------:R-:W-:-:S13]  /*e8d0*/  ELECT P6, URZ, PT ;  /* 0x00000000003f782f */ /* 0x000fda00038c0000 */
.L_x_6979:
[----:B------:R-:W-:Y:S05]  /*e8e0*/  @!P6 BRA `(.L_x_6842) ;  /* 0x000000000078e947 */ /* 0x000fea0003800000 */
[----:B------:R-:W-:-:S06]  /*e8f0*/  ULOP3.LUT UR4, UR36, 0x2, URZ, 0xfc, !UPT ;  /* 0x0000000224047892 */ /* 0x000fcc000f8efc3f */
[----:B-1----:R-:W-:-:S05]  /*e900*/  IMAD.U32 R0, RZ, RZ, UR4 ;  /* 0x00000004ff007e24 */ /* 0x002fca000f8e00ff */
[----:B------:R-:W-:-:S13]  /*e910*/  ISETP.NE.AND P0, PT, R0, 0x3, PT ;  /* 0x000000030000780c */ /* 0x000fda0003f05270 */
[----:B------:R-:W-:Y:S05]  /*e920*/  @!P0 BRA `(.L_x_6844) ;  /* 0x0000000000048947 */ /* 0x000fea0003800000 */
[----:B------:R-:W-:Y:S01]  /*e930*/  BPT.TRAP 0x1 ;  /* 0x000000040000795c */ /* 0x000fe20000300000 */
.L_x_6844:
[C---:B------:R-:W-:Y:S01]  /*e940*/  IMAD R5, R25.reuse, 0x8, R4 ;  /* 0x0000000819057824 */ /* 0x040fe200078e0204 */
[----:B------:R-:W-:Y:S01]  /*e950*/  SHF.L.U32 R0, R28, 0x1f, RZ ;  /* 0x0000001f1c007819 */ /* 0x000fe200000006ff */
[----:B------:R-:W-:-:S03]  /*e960*/  VIADD R25, R25, 0x1 ;  /* 0x0000000119197836 */ /* 0x000fc60000000000 */
[----:B------:R-:W1:Y:S02]  /*e970*/  SYNCS.PHASECHK.TRANS64.TRYWAIT P1, [R5+URZ+0x28840], R0 ;  /* 0x02884000050075a7 */ /* 0x000e64000802017f */
[----:B------:R-:W-:-:S04]  /*e980*/  ISETP.NE.AND P2, PT, R25, 0x2, PT ;  /* 0x000000021900780c */ /* 0x000fc80003f45270 */
[----:B------:R-:W-:Y:S01]  /*e990*/  SEL R3, RZ, 0x1, P2 ;  /* 0x00000001ff037807 */ /* 0x000fe20001000000 */
[----:B-1----:R-:W-:Y:S08]  /*e9a0*/  @!P1 BRA `(.L_x_6845) ;  /* 0x00000040009c9947 */ /* 0x002ff00003800000 */
.L_x_6980:
[----:B------:R-:W-:Y:S02]  /*e9b0*/  SEL R25, R25, RZ, P2 ;  /* 0x000000ff19197207 */ /* 0x000fe40001000000 */
[----:B------:R-:W-:Y:S01]  /*e9c0*/  LOP3.LUT R2, R28, R3, RZ, 0x3c, !PT ;  /* 0x000000031c027212 */ /* 0x000fe200078e3cff */
[----:B------:R-:W-:Y:S06]  /*e9d0*/  @!P0 BRA `(.L_x_6846) ;  /* 0x0000000000048947 */ /* 0x000fec0003800000 */
[----:B------:R-:W-:Y:S01]  /*e9e0*/  BPT.TRAP 0x1 ;  /* 0x000000040000795c */ /* 0x000fe20000300000 */
.L_x_6846:
[----:B------:R-:W-:Y:S02]  /*e9f0*/  LEA R25, R25, R4, 0x3 ;  /* 0x0000000419197211 */ /* 0x000fe400078e18ff */
[----:B------:R-:W-:-:S04]  /*ea00*/  SHF.L.U32 R2, R2, 0x1f, RZ ;  /* 0x0000001f02027819 */ /* 0x000fc800000006ff */
[----:B------:R-:W2:Y:S02]  /*ea10*/  SYNCS.PHASECHK.TRANS64.TRYWAIT P1, [R25+URZ+0x28840], R2 ;  /* 0x02884002190075a7 */ /* 0x000ea4000802017f */
[----:B--2---:R-:W-:Y:S05]  /*ea20*/  @!P1 BRA `(.L_x_6847) ;  /* 0x0000004000909947 */ /* 0x004fea0003800000 */
.L_x_6981:
[----:B------:R-:W-:Y:S05]  /*ea30*/  @!P0 BRA `(.L_x_6848) ;  /* 0x0000000000048947 */ /* 0x000fea0003800000 */
[----:B------:R-:W-:Y:S01]  /*ea40*/  BPT.TRAP 0x1 ;  /* 0x000000040000795c */ /* 0x000fe20000300000 */
.L_x_6848:
[----:B------:R-:W4:Y:S02]  /*ea50*/  SYNCS.PHASECHK.TRANS64.TRYWAIT P1, [R5+URZ+0x28860], R0 ;  /* 0x02886000050075a7 */ /* 0x000f24000802017f */
[----:B----4-:R-:W-:Y:S05]  /*ea60*/  @!P1 BRA `(.L_x_6849) ;  /* 0x0000004000949947 */ /* 0x010fea0003800000 */
.L_x_6982:
[----:B------:R-:W-:Y:S05]  /*ea70*/  @!P0 BRA `(.L_x_6850) ;  /* 0x0000000000048947 */ /* 0x000fea0003800000 */
[----:B------:R-:W-:Y:S01]  /*ea80*/  BPT.TRAP 0x1 ;  /* 0x000000040000795c */ /* 0x000fe20000300000 */
.L_x_6850:
[----:B------:R0:W0:Y:S02]  /*ea90*/  SYNCS.PHASECHK.TRANS64.TRYWAIT P0, [R25+URZ+0x28860], R2 ;  /* 0x02886002190075a7 */ /* 0x000024000800017f */
[----:B0-----:R-:W-:Y:S05]  /*eaa0*/  @!P0 NANOSLEEP.SYNCS 0x989680 ;  /* 0x009896800000895d */ /* 0x001fea0003900000 */
[----:B------:R-:W0:Y:S02]  /*eab0*/  @!P0 SYNCS.PHASECHK.TRANS64 P0, [R25+URZ+0x28860], R2 ;  /* 0x02886002190085a7 */ /* 0x000e24000800007f */
[----:B0-----:R-:W-:Y:S05]  /*eac0*/  @!P0 BRA `(.L_x_6850) ;  /* 0xfffffffc00f08947 */ /* 0x001fea000383ffff */
.L_x_6842:
[----:B------:R-:W-:Y:S05]  /*ead0*/  BSYNC B0 ;  /* 0x0000000000007941 */ /* 0x000fea0003800000 */
.L_x_6841:
[----:B------:R-:W-:Y:S05]  /*eae0*/  EXIT ;  /* 0x000000000000794d */ /* 0x000fea0003800000 */
.L_x_6722:
[----:B0-----:R-:W-:-:S04]  /*eaf0*/  IMAD.U32 R3, RZ, RZ, UR49 ;  /* 0x00000031ff037e24 */ /* 0x001fc8000f8e00ff */
[----:B------:R0:W1:Y:S03]  /*eb00*/  SYNCS.PHASECHK.TRANS64.TRYWAIT P1, [R3+URZ+0x28800], R0 ;  /* 0x02880000030075a7 */ /* 0x000066000802017f */
[----:B-1----:R-:W-:Y:S05]  /*eb10*/  @!P1 NANOSLEEP.SYNCS 0x989680 ;  /* 0x009896800000995d */ /* 0x002fea0003900000 */
[----:B------:R-:W1:Y:S02]  /*eb20*/  @!P1 SYNCS.PHASECHK.TRANS64 P1, [R3+URZ+0x28800], R0 ;  /* 0x02880000030095a7 */ /* 0x000e64000802007f */
[----:B-1----:R-:W-:Y:S05]  /*eb30*/  @!P1 BRA `(.L_x_6722) ;  /* 0xfffffffc00ec9947 */ /* 0x002fea000383ffff */
[----:B------:R-:W-:Y:S05]  /*eb40*/  BRA `(.L_x_6851) ;  /* 0xffffff2800a07947 */ /* 0x000fea000383ffff */
.L_x_6726:
[----:B-1----:R1:W2:Y:S02]  /*eb50*/  SYNCS.PHASECHK.TRANS64.TRYWAIT P1, [R0+URZ+0x28830], R3 ;  /* 0x02883003000075a7 */ /* 0x0022a4000802017f */
[----:B--2---:R-:W-:Y:S05]  /*eb60*/  @!P1 NANOSLEEP.SYNCS 0x989680 ;  /* 0x009896800000995d */ /* 0x004fea0003900000 */
[----:B------:R-:W2:Y:S02]  /*eb70*/  @!P1 SYNCS.PHASECHK.TRANS64 P1, [R0+URZ+0x28830], R3 ;  /* 0x02883003000095a7 */ /* 0x000ea4000802007f */
[----:B--2---:R-:W-:Y:S05]  /*eb80*/  @!P1 BRA `(.L_x_6726) ;  /* 0xfffffffc00f09947 */ /* 0x004fea000383ffff */
[----:B------:R-:W-:Y:S05]  /*eb90*/  BRA `(.L_x_6725) ;  /* 0xffffff2800c07947 */ /* 0x000fea000383ffff */
.L_x_6732:
[----:B-1----:R-:W-:-:S04]  /*eba0*/  IMAD.U32 R7, RZ, RZ, UR6 ;  /* 0x00000006ff077e24 */ /* 0x002fc8000f8e00ff */
[----:B------:R1:W2:Y:S03]  /*ebb0*/  SYNCS.PHASECHK.TRANS64.TRYWAIT P1, [R7+URZ+0x28830], R6 ;  /* 0x02883006070075a7 */ /* 0x0002a6000802017f */
[----:B--2---:R-:W-:Y:S05]  /*ebc0*/  @!P1 NANOSLEEP.SYNCS 0x989680 ;  /* 0x009896800000995d */ /* 0x004fea0003900000 */
[----:B------:R-:W2:Y:S02]  /*ebd0*/  @!P1 SYNCS.PHASECHK.TRANS64 P1, [R7+URZ+0x28830], R6 ;  /* 0x02883006070095a7 */ /* 0x000ea4000802007f */
[----:B--2---:R-:W-:Y:S05]  /*ebe0*/  @!P1 BRA `(.L_x_6732) ;  /* 0xfffffffc00ec9947 */ /* 0x004fea000383ffff */
[----:B------:R-:W-:Y:S05]  /*ebf0*/  BRA `(.L_x_6729) ;  /* 0xffffff5400f47947 */ /* 0x000fea000383ffff */
.L_x_6736:
[----:B-1----:R-:W-:-:S04]  /*ec00*/  IMAD.U32 R7, RZ, RZ, UR6 ;  /* 0x00000006ff077e24 */ /* 0x002fc8000f8e00ff */
[----:B------:R1:W2:Y:S03]  /*ec10*/  SYNCS.PHASECHK.TRANS64.TRYWAIT P1, [R7+URZ+0x28850], R6 ;  /* 0x02885006070075a7 */ /* 0x0002a6000802017f */
[----:B--2---:R-:W-:Y:S05]  /*ec20*/  @!P1 NANOSLEEP.SYNCS 0x989680 ;  /* 0x009896800000995d */ /* 0x004fea0003900000 */
[----:B------:R-:W2:Y:S02]  /*ec30*/  @!P1 SYNCS.PHASECHK.TRANS64 P1, [R7+URZ+0x28850], R6 ;  /* 0x02885006070095a7 */ /* 0x000ea4000802007f */
[----:B--2---:R-:W-:Y:S05]  /*ec40*/  @!P1 BRA `(.L_x_6736) ;  /* 0xfffffffc00ec9947 */ /* 0x004fea000383ffff */
[----:B------:R-:W-:Y:S05]  /*ec50*/  BRA `(.L_x_6733) ;  /* 0xffffff5800cc7947 */ /* 0x000fea000383ffff */
.L_x_6743:
[----:B-1----:R-:W-:-:S04]  /*ec60*/  IMAD.U32 R5, RZ, RZ, UR5 ;  /* 0x00000005ff057e24 */ /* 0x002fc8000f8e00ff */
[----:B------:R1:W2:Y:S03]  /*ec70*/  SYNCS.PHASECHK.TRANS64.TRYWAIT P1, [R5+URZ+0x28850], R4 ;  /* 0x02885004050075a7 */ /* 0x0002a6000802017f */
[----:B--2---:R-:W-:Y:S05]  /*ec80*/  @!P1 NANOSLEEP.SYNCS 0x989680 ;  /* 0x009896800000995d */ /* 0x004fea0003900000 */
[----:B------:R-:W2:Y:S02]  /*ec90*/  @!P1 SYNCS.PHASECHK.TRANS64 P1, [R5+URZ+0x28850], R4 ;  /* 0x02885004050095a7 */ /* 0x000ea4000802007f */
[----:B--2---:R-:W-:Y:S05]  /*eca0*/  @!P1 BRA `(.L_x_6743) ;  /* 0xfffffffc00ec9947 */ /* 0x004fea000383ffff */
[----:B------:R-:W-:Y:S05]  /*ecb0*/  BRA `(.L_x_6742) ;  /* 0xffffff7c00cc7947 */ /* 0x000fea000383ffff */
.L_x_6786:
[----:B------:R-:W1:Y:S01]  /*ecc0*/  S2R R20, SR_TID.X ;  /* 0x0000000000147919 */ /* 0x000e620000002100 */
[----:B------:R-:W-:Y:S01]  /*ecd0*/  BSSY B0, `(.L_x_6852) ;  /* 0x000000a000007945 */ /* 0x000fe20003800000 */
[----:B------:R-:W-:Y:S02]  /*ece0*/  IMAD.MOV.U32 R12, RZ, RZ, RZ ;  /* 0x000000ffff0c7224 */ /* 0x000fe400078e00ff */
[----:B------:R-:W-:Y:S02]  /*ecf0*/  IMAD.MOV.U32 R11, RZ, RZ, 0x1f ;  /* 0x0000001fff0b7424 */ /* 0x000fe400078e00ff */
[----:B------:R-:W-:Y:S01]  /*ed00*/  IMAD.MOV.U32 R15, RZ, RZ, -0x1 ;  /* 0xffffffffff0f7424 */ /* 0x000fe200078e00ff */
[----:B-1----:R-:W-:-:S04]  /*ed10*/  SHF.R.U32.HI R10, RZ, 0x5, R20 ;  /* 0x00000005ff0a7819 */ /* 0x002fc80000011614 */
[----:B------:R-:W-:-:S04]  /*ed20*/  LOP3.LUT R10, R10, 0x3, RZ, 0xc0, !PT ;  /* 0x000000030a0a7812 */ /* 0x000fc800078ec0ff */
[----:B------:R-:W-:-:S07]  /*ed30*/  MOV R13, R10 ;  /* 0x0000000a000d7202 */ /* 0x000fce0000000f00 */
[----:B0----5:R-:W-:Y:S05]  /*ed40*/  WARPSYNC.COLLECTIVE R15, `(.L_x_6853) ;  /* 0x000000000f087348 */ /* 0x021fea0003c00000 */
[----:B------:R1:W2:Y:S02]  /*ed50*/  SHFL.IDX P6, R14, R13, R12, R11 ;  /* 0x0000000c0d0e7389 */ /* 0x0002a400000c000b */
[----:B012--5:R-:W-:Y:S01]  /*ed60*/  ENDCOLLECTIVE ;  /* 0x000000000000791b */ /* 0x027fe20003800000 */
.L_x_6853:
[----:B------:R-:W-:Y:S05]  /*ed70*/  BSYNC B0 ;  /* 0x0000000000007941 */ /* 0x000fea0003800000 */
.L_x_6852:
[----:B------:R-:W-:Y:S05]  /*ed80*/  BRA `(.L_x_6854) ;  /* 0xffffffc0002c7947 */ /* 0x000fea000383ffff */
.L_x_6789:
[----:B0-----:R0:W1:Y:S02]  /*ed90*/  SYNCS.PHASECHK.TRANS64.TRYWAIT P0, [R7+URZ+0x28840], R2 ;  /* 0x02884002070075a7 */ /* 0x001064000800017f */
[----:B-1----:R-:W-:Y:S05]  /*eda0*/  @!P0 NANOSLEEP.SYNCS 0x989680 ;  /* 0x009896800000895d */ /* 0x002fea0003900000 */
[----:B------:R-:W1:Y:S02]  /*edb0*/  @!P0 SYNCS.PHASECHK.TRANS64 P0, [R7+URZ+0x28840], R2 ;  /* 0x02884002070085a7 */ /* 0x000e64000800007f */
[----:B-1----:R-:W-:Y:S05]  /*edc0*/  @!P0 BRA `(.L_x_6789) ;  /* 0xfffffffc00f08947 */ /* 0x002fea000383ffff */
[----:B------:R-:W-:Y:S05]  /*edd0*/  BRA `(.L_x_6855) ;  /* 0xffffffc000887947 */ /* 0x000fea000383ffff */
.L_x_6790:
        /* <DEDUP_REMOVED lines=8> */
.L_x_6857:
[----:B------:R-:W-:Y:S05]  /*ee60*/  BSYNC B0 ;  /* 0x0000000000007941 */ /* 0x000fea0003800000 */
.L_x_6856:
[----:B------:R-:W-:Y:S01]  /*ee70*/  IMAD.MOV.U32 R13, RZ, RZ, R4 ;  /* 0x000000ffff0d7224 */ /* 0x000fe200078e0004 */
[----:B------:R-:W-:Y:S01]  /*ee80*/  MOV R12, RZ ;  /* 0x000000ff000c7202 */ /* 0x000fe20000000f00 */
[----:B------:R-:W-:Y:S01]  /*ee90*/  IMAD.MOV.U32 R11, RZ, RZ, 0x181f ;  /* 0x0000181fff0b7424 */ /* 0x000fe200078e00ff */
[----:B------:R-:W-:Y:S01]  /*eea0*/  @P0 LEA R8, R5, R22, 0x1 ;  /* 0x0000001605080211 */ /* 0x000fe200078e08ff */
[----:B------:R-:W-:Y:S02]  /*eeb0*/  IMAD.MOV.U32 R15, RZ, RZ, -0x1 ;  /* 0xffffffffff0f7424 */ /* 0x000fe400078e00ff */
[----:B------:R-:W-:-:S07]  /*eec0*/  IMAD.MOV.U32 R2, RZ, RZ, R14 ;  /* 0x000000ffff027224 */ /* 0x000fce00078e000e */
[----:B------:R-:W-:Y:S05]  /*eed0*/  WARPSYNC.COLLECTIVE R15, `(.L_x_6858) ;  /* 0x000000000f087348 */ /* 0x000fea0003c00000 */
[----:B------:R0:W1:Y:S02]  /*eee0*/  SHFL.IDX P6, R14, R13, R12, R11 ;  /* 0x0000000c0d0e7389 */ /* 0x00006400000c000b */
[----:B01----:R-:W-:Y:S01]  /*eef0*/  ENDCOLLECTIVE ;  /* 0x000000000000791b */ /* 0x003fe20003800000 */
.L_x_6858:
[----:B------:R-:W-:Y:S02]  /*ef00*/  IMAD.MOV.U32 R13, RZ, RZ, R0 ;  /* 0x000000ffff0d7224 */ /* 0x000fe400078e0000 */
[----:B------:R-:W-:Y:S02]  /*ef10*/  IMAD.MOV.U32 R12, RZ, RZ, 0x1 ;  /* 0x00000001ff0c7424 */ /* 0x000fe400078e00ff */
[----:B------:R-:W-:-:S07]  /*ef20*/  IMAD.MOV.U32 R3, RZ, RZ, R14 ;  /* 0x000000ffff037224 */ /* 0x000fce00078e000e */
[----:B------:R-:W-:Y:S05]  /*ef30*/  WARPSYNC.COLLECTIVE R15, `(.L_x_6859) ;  /* 0x000000000f087348 */ /* 0x000fea0003c00000 */
[----:B------:R0:W1:Y:S02]  /*ef40*/  SHFL.IDX P6, R14, R13, R12, R11 ;  /* 0x0000000c0d0e7389 */ /* 0x00006400000c000b */
[----:B01----:R-:W-:Y:S01]  /*ef50*/  ENDCOLLECTIVE ;  /* 0x000000000000791b */ /* 0x003fe20003800000 */
.L_x_6859:
        /* <DEDUP_REMOVED lines=11> */
[----:B------:R0:W-:Y:S02]  /*f010*/  @P0 LDGSTS.E.BYPASS.LTC128B.128 [R8+0x1c400], desc[UR50][R2.64+0x80], !P2 ;  /* 0x1c40008002080fae */ /* 0x0001e4000d101d72 */
[----:B0-----:R-:W-:-:S07]  /*f020*/  IMAD.MOV.U32 R2, RZ, RZ, R14 ;  /* 0x000000ffff027224 */ /* 0x001fce00078e000e */
[----:B------:R-:W-:Y:S05]  /*f030*/  WARPSYNC.COLLECTIVE R15, `(.L_x_6860) ;  /* 0x000000000f087348 */ /* 0x000fea0003c00000 */
[----:B------:R0:W1:Y:S02]  /*f040*/  SHFL.IDX P6, R14, R13, R12, R11 ;  /* 0x0000000c0d0e7389 */ /* 0x00006400000c000b */
[----:B01----:R-:W-:Y:S01]  /*f050*/  ENDCOLLECTIVE ;  /* 0x000000000000791b */ /* 0x003fe20003800000 */
.L_x_6860:
[----:B------:R-:W-:Y:S02]  /*f060*/  @P1 IMAD R8, R5, 0x2, R22 ;  /* 0x0000000205081824 */ /* 0x000fe400078e0216 */
[----:B------:R-:W-:Y:S02]  /*f070*/  IMAD.MOV.U32 R13, RZ, RZ, R0 ;  /* 0x000000ffff0d7224 */ /* 0x000fe400078e0000 */
[----:B------:R-:W-:Y:S01]  /*f080*/  IMAD.MOV.U32 R12, RZ, RZ, 0x2 ;  /* 0x00000002ff0c7424 */ /* 0x000fe200078e00ff */
[----:B------:R-:W-:-:S07]  /*f090*/  MOV R3, R14 ;  /* 0x0000000e00037202 */ /* 0x000fce0000000f00 */
[----:B------:R-:W-:Y:S05]  /*f0a0*/  WARPSYNC.COLLECTIVE R15, `(.L_x_6861) ;  /* 0x000000000f087348 */ /* 0x000fea0003c00000 */
[----:B------:R0:W1:Y:S02]  /*f0b0*/  SHFL.IDX P6, R14, R13, R12, R11 ;  /* 0x0000000c0d0e7389 */ /* 0x00006400000c000b */
[----:B01----:R-:W-:Y:S01]  /*f0c0*/  ENDCOLLECTIVE ;  /* 0x000000000000791b */ /* 0x003fe20003800000 */
.L_x_6861:
        /* <DEDUP_REMOVED lines=10> */
[----:B------:R0:W-:Y:S01]  /*f170*/  @P1 LDGSTS.E.BYPASS.LTC128B.128 [R8+0x1cc00], desc[UR50][R2.64+0x80], !P2 ;  /* 0x1cc0008002081fae */ /* 0x0001e2000d101d72 */
[----:B------:R-:W-:Y:S02]  /*f180*/  ISETP.GE.AND P1, PT, R6, 0x21, PT ;  /* 0x000000210600780c */ /* 0x000fe40003f26270 */
[----:B0-----:R-:W-:-:S11]  /*f190*/  MOV R2, R14 ;  /* 0x0000000e00027202 */ /* 0x001fd60000000f00 */
[----:B------:R-:W-:Y:S05]  /*f1a0*/  WARPSYNC.COLLECTIVE R15, `(.L_x_6862) ;  /* 0x000000000f087348 */ /* 0x000fea0003c00000 */
[----:B------:R0:W1:Y:S02]  /*f1b0*/  SHFL.IDX P6, R14, R13, R12, R11 ;  /* 0x0000000c0d0e7389 */ /* 0x00006400000c000b */
[----:B01----:R-:W-:Y:S01]  /*f1c0*/  ENDCOLLECTIVE ;  /* 0x000000000000791b */ /* 0x003fe20003800000 */
.L_x_6862:
[----:B------:R-:W-:Y:S01]  /*f1d0*/  @P1 IMAD R8, R5, 0x2, R22 ;  /* 0x0000000205081824 */ /* 0x000fe200078e0216 */
[----:B------:R-:W-:Y:S01]  /*f1e0*/  MOV R13, R0 ;  /* 0x00000000000d7202 */ /* 0x000fe20000000f00 */
[----:B------:R-:W-:Y:S02]  /*f1f0*/  IMAD.MOV.U32 R12, RZ, RZ, 0x3 ;  /* 0x00000003ff0c7424 */ /* 0x000fe400078e00ff */
[----:B------:R-:W-:-:S07]  /*f200*/  IMAD.MOV.U32 R3, RZ, RZ, R14 ;  /* 0x000000ffff037224 */ /* 0x000fce00078e000e */
[----:B------:R-:W-:Y:S05]  /*f210*/  WARPSYNC.COLLECTIVE R15, `(.L_x_6863) ;  /* 0x000000000f087348 */ /* 0x000fea0003c00000 */
[----:B------:R0:W1:Y:S02]  /*f220*/  SHFL.IDX P6, R14, R13, R12, R11 ;  /* 0x0000000c0d0e7389 */ /* 0x00006400000c000b */
[----:B01----:R-:W-:Y:S01]  /*f230*/  ENDCOLLECTIVE ;  /* 0x000000000000791b */ /* 0x003fe20003800000 */
.L_x_6863:
        /* <DEDUP_REMOVED lines=11> */
[----:B------:R-:W-:Y:S01]  /*f2f0*/  ISETP.GE.AND P1, PT, R6, 0x31, PT ;  /* 0x000000310600780c */ /* 0x000fe20003f26270 */
[----:B0-----:R-:W-:-:S12]  /*f300*/  IMAD.MOV.U32 R2, RZ, RZ, R14 ;  /* 0x000000ffff027224 */ /* 0x001fd800078e000e */
[----:B------:R-:W-:Y:S05]  /*f310*/  WARPSYNC.COLLECTIVE R15, `(.L_x_6864) ;  /* 0x000000000f087348 */ /* 0x000fea0003c00000 */
[----:B------:R0:W1:Y:S02]  /*f320*/  SHFL.IDX P6, R14, R13, R12, R11 ;  /* 0x0000000c0d0e7389 */ /* 0x00006400000c000b */
[----:B01----:R-:W-:Y:S01]  /*f330*/  ENDCOLLECTIVE ;  /* 0x000000000000791b */ /* 0x003fe20003800000 */
.L_x_6864:
[----:B------:R-:W-:Y:S02]  /*f340*/  @P1 IMAD R8, R5, 0x2, R22 ;  /* 0x0000000205081824 */ /* 0x000fe400078e0216 */
[----:B------:R-:W-:Y:S02]  /*f350*/  IMAD.MOV.U32 R13, RZ, RZ, R0 ;  /* 0x000000ffff0d7224 */ /* 0x000fe400078e0000 */
[----:B------:R-:W-:Y:S02]  /*f360*/  IMAD.MOV.U32 R12, RZ, RZ, 0x4 ;  /* 0x00000004ff0c7424 */ /* 0x000fe400078e00ff */
[----:B------:R-:W-:-:S07]  /*f370*/  IMAD.MOV.U32 R3, RZ, RZ, R14 ;  /* 0x000000ffff037224 */ /* 0x000fce00078e000e */
[----:B------:R-:W-:Y:S05]  /*f380*/  WARPSYNC.COLLECTIVE R15, `(.L_x_6865) ;  /* 0x000000000f087348 */ /* 0x000fea0003c00000 */
[----:B------:R0:W1:Y:S02]  /*f390*/  SHFL.IDX P6, R14, R13, R12, R11 ;  /* 0x0000000c0d0e7389 */ /* 0x00006400000c000b */
[----:B01----:R-:W-:Y:S01]  /*f3a0*/  ENDCOLLECTIVE ;  /* 0x000000000000791b */ /* 0x003fe20003800000 */
.L_x_6865:
        /* <DEDUP_REMOVED lines=16> */
.L_x_6866:
[----:B------:R-:W-:Y:S02]  /*f4b0*/  @P1 IMAD R8, R5, 0x2, R22 ;  /* 0x0000000205081824 */ /* 0x000fe400078e0216 */
[----:B------:R-:W-:Y:S01]  /*f4c0*/  IMAD.MOV.U32 R13, RZ, RZ, R0 ;  /* 0x000000ffff0d7224 */ /* 0x000fe200078e0000 */
[----:B------:R-:W-:Y:S01]  /*f4d0*/  MOV R12, 0x5 ;  /* 0x00000005000c7802 */ /* 0x000fe20000000f00 */
[----:B------:R-:W-:-:S07]  /*f4e0*/  IMAD.MOV.U32 R3, RZ, RZ, R14 ;  /* 0x000000ffff037224 */ /* 0x000fce00078e000e */
[----:B------:R-:W-:Y:S05]  /*f4f0*/  WARPSYNC.COLLECTIVE R15, `(.L_x_6867) ;  /* 0x000000000f087348 */ /* 0x000fea0003c00000 */
[----:B------:R0:W1:Y:S02]  /*f500*/  SHFL.IDX P6, R14, R13, R12, R11 ;  /* 0x0000000c0d0e7389 */ /* 0x00006400000c000b */
[----:B01----:R-:W-:Y:S01]  /*f510*/  ENDCOLLECTIVE ;  /* 0x000000000000791b */ /* 0x003fe20003800000 */
.L_x_6867:
        /* <DEDUP_REMOVED lines=16> */
.L_x_6868:
[----:B------:R-:W-:Y:S01]  /*f620*/  @P1 LEA R8, R5, R22, 0x1 ;  /* 0x0000001605081211 */ /* 0x000fe200078e08ff */
[----:B------:R-:W-:Y:S02]  /*f630*/  IMAD.MOV.U32 R13, RZ, RZ, R0 ;  /* 0x000000ffff0d7224 */ /* 0x000fe400078e0000 */
[----:B------:R-:W-:Y:S02]  /*f640*/  IMAD.MOV.U32 R12, RZ, RZ, 0x6 ;  /* 0x00000006ff0c7424 */ /* 0x000fe400078e00ff */
[----:B------:R-:W-:-:S07]  /*f650*/  IMAD.MOV.U32 R3, RZ, RZ, R14 ;  /* 0x000000ffff037224 */ /* 0x000fce00078e000e */
[----:B------:R-:W-:Y:S05]  /*f660*/  WARPSYNC.COLLECTIVE R15, `(.L_x_6869) ;  /* 0x000000000f087348 */ /* 0x000fea0003c00000 */
[----:B------:R0:W1:Y:S02]  /*f670*/  SHFL.IDX P6, R14, R13, R12, R11 ;  /* 0x0000000c0d0e7389 */ /* 0x00006400000c000b */
[----:B01----:R-:W-:Y:S01]  /*f680*/  ENDCOLLECTIVE ;  /* 0x000000000000791b */ /* 0x003fe20003800000 */
.L_x_6869:
        /* <DEDUP_REMOVED lines=16> */
.L_x_6870:
[----:B------:R-:W-:Y:S02]  /*f790*/  @P1 IMAD R8, R5, 0x2, R22 ;  /* 0x0000000205081824 */ /* 0x000fe400078e0216 */
[----:B------:R-:W-:Y:S02]  /*f7a0*/  IMAD.MOV.U32 R13, RZ, RZ, R0 ;  /* 0x000000ffff0d7224 */ /* 0x000fe400078e0000 */
[----:B------:R-:W-:Y:S01]  /*f7b0*/  IMAD.MOV.U32 R12, RZ, RZ, 0x7 ;  /* 0x00000007ff0c7424 */ /* 0x000fe200078e00ff */
[----:B------:R-:W-:-:S07]  /*f7c0*/  MOV R3, R14 ;  /* 0x0000000e00037202 */ /* 0x000fce0000000f00 */
[----:B------:R-:W-:Y:S05]  /*f7d0*/  WARPSYNC.COLLECTIVE R15, `(.L_x_6871) ;  /* 0x000000000f087348 */ /* 0x000fea0003c00000 */
[----:B------:R0:W1:Y:S02]  /*f7e0*/  SHFL.IDX P6, R14, R13, R12, R11 ;  /* 0x0000000c0d0e7389 */ /* 0x00006400000c000b */
[----:B01----:R-:W-:Y:S01]  /*f7f0*/  ENDCOLLECTIVE ;  /* 0x000000000000791b */ /* 0x003fe20003800000 */
.L_x_6871:
        /* <DEDUP_REMOVED lines=14> */
.L_x_6872:
[----:B------:R-:W-:Y:S01]  /*f8e0*/  @!PT LDS RZ, [RZ] ;  /* 0x00000000fffff984 */ /* 0x000fe20000000800 */
[----:B------:R-:W-:Y:S01]  /*f8f0*/  @!PT LDS RZ, [RZ] ;  /* 0x00000000fffff984 */ /* 0x000fe20000000800 */
[----:B------:R-:W-:Y:S01]  /*f900*/  @!PT LDS RZ, [RZ] ;  /* 0x00000000fffff984 */ /* 0x000fe20000000800 */
[----:B------:R0:W-:Y:S02]  /*f910*/  @P1 LDGSTS.E.BYPASS.LTC128B.128 [R8+0x1f400], desc[UR50][R2.64+0x80], !P2 ;  /* 0x1f40008002081fae */ /* 0x0001e4000d101d72 */
[----:B0-----:R-:W-:Y:S01]  /*f920*/  IMAD.MOV.U32 R2, RZ, RZ, R14 ;  /* 0x000000ffff027224 */ /* 0x001fe200078e000e */
[----:B------:R-:W-:Y:S06]  /*f930*/  BRA `(.L_x_6873) ;  /* 0xffffffbc00607947 */ /* 0x000fec000383ffff */
.L_x_6795:
[----:B------:R-:W-:Y:S01]  /*f940*/  IMAD.MOV.U32 R13, RZ, RZ, R5 ;  /* 0x000000ffff0d7224 */ /* 0x000fe200078e0005 */
[----:B------:R-:W-:Y:S01]  /*f950*/  MOV R11, 0x181f ;  /* 0x0000181f000b7802 */ /* 0x000fe20000000f00 */
[----:B------:R-:W-:Y:S02]  /*f960*/  IMAD.MOV.U32 R12, RZ, RZ, RZ ;  /* 0x000000ffff0c7224 */ /* 0x000fe400078e00ff */
[----:B------:R-:W-:Y:S02]  /*f970*/  IMAD.MOV.U32 R15, RZ, RZ, -0x1 ;  /* 0xffffffffff0f7424 */ /* 0x000fe400078e00ff */
[----:B-----5:R-:W-:Y:S02]  /*f980*/  IMAD R6, R21, R6, RZ ;  /* 0x0000000615067224 */ /* 0x020fe400078e02ff */
[----:B------:R-:W-:-:S07]  /*f990*/  IMAD.IADD R4, R20, 0x1, R4 ;  /* 0x0000000114047824 */ /* 0x000fce00078e0204 */
[----:B------:R-:W-:Y:S05]  /*f9a0*/  WARPSYNC.COLLECTIVE R15, `(.L_x_6874) ;  /* 0x000000000f087348 */ /* 0x000fea0003c00000 */
[----:B------:R0:W1:Y:S02]  /*f9b0*/  SHFL.IDX P6, R14, R13, R12, R11 ;  /* 0x0000000c0d0e7389 */ /* 0x00006400000c000b */
[----:B01----:R-:W-:Y:S01]  /*f9c0*/  ENDCOLLECTIVE ;  /* 0x000000000000791b */ /* 0x003fe20003800000 */
.L_x_6874:
[C---:B------:R-:W-:Y:S01]  /*f9d0*/  VIADD R7, R4.reuse, 0x10 ;  /* 0x0000001004077836 */ /* 0x040fe20000000000 */
[----:B------:R-:W-:Y:S01]  /*f9e0*/  ISETP.GE.AND P2, PT, R4, R6, PT ;  /* 0x000000060400720c */ /* 0x000fe20003f46270 */
[----:B------:R-:W-:Y:S02]  /*f9f0*/  IMAD.MOV.U32 R13, RZ, RZ, R0 ;  /* 0x000000ffff0d7224 */ /* 0x000fe400078e0000 */
[----:B------:R-:W-:-:S10]  /*fa00*/  IMAD.MOV.U32 R2, RZ, RZ, R14 ;  /* 0x000000ffff027224 */ /* 0x000fd400078e000e */
[----:B------:R-:W-:Y:S05]  /*fa10*/  WARPSYNC.COLLECTIVE R15, `(.L_x_6875) ;  /* 0x000000000f087348 */ /* 0x000fea0003c00000 */
[----:B------:R0:W1:Y:S02]  /*fa20*/  SHFL.IDX P6, R14, R13, R12, R11 ;  /* 0x0000000c0d0e7389 */ /* 0x00006400000c000b */
[----:B01----:R-:W-:Y:S01]  /*fa30*/  ENDCOLLECTIVE ;  /* 0x000000000000791b */ /* 0x003fe20003800000 */
.L_x_6875:
        /* <DEDUP_REMOVED lines=8> */
.L_x_6876:
[----:B------:R-:W-:Y:S01]  /*fac0*/  @!PT LDS RZ, [RZ] ;  /* 0x00000000fffff984 */ /* 0x000fe20000000800 */
[----:B------:R-:W-:Y:S01]  /*fad0*/  @!PT LDS RZ, [RZ] ;  /* 0x00000000fffff984 */ /* 0x000fe20000000800 */
[----:B------:R-:W-:Y:S01]  /*fae0*/  @!PT LDS RZ, [RZ] ;  /* 0x00000000fffff984 */ /* 0x000fe20000000800 */
[----:B------:R-:W-:Y:S04]  /*faf0*/  @!P2 LDGSTS.E.BYPASS.LTC128B.128 [R10+0x10400], desc[UR50][R2.64], !P0 ;  /* 0x10400000020aafae */ /* 0x000fe8000c101d72 */
[----:B------:R0:W-:Y:S01]  /*fb00*/  @!P2 LDGSTS.E.BYPASS.LTC128B.128 [R10+0x14400], desc[UR50][R2.64+0x80], !P1 ;  /* 0x14400080020aafae */ /* 0x0001e2000c901d72 */
[----:B------:R-:W-:Y:S01]  /*fb10*/  ISETP.GE.AND P2, PT, R7, R6, PT ;  /* 0x000000060700720c */ /* 0x000fe20003f46270 */
[----:B------:R-:W-:Y:S01]  /*fb20*/  IMAD.MOV.U32 R13, RZ, RZ, R0 ;  /* 0x000000ffff0d7224 */ /* 0x000fe200078e0000 */
[----:B0-----:R-:W-:-:S11]  /*fb30*/  MOV R2, R14 ;  /* 0x0000000e00027202 */ /* 0x001fd60000000f00 */
[----:B------:R-:W-:Y:S05]  /*fb40*/  WARPSYNC.COLLECTIVE R15, `(.L_x_6877) ;  /* 0x000000000f087348 */ /* 0x000fea0003c00000 */
[----:B------:R0:W1:Y:S02]  /*fb50*/  SHFL.IDX P6, R14, R13, R12, R11 ;  /* 0x0000000c0d0e7389 */ /* 0x00006400000c000b */
[----:B01----:R-:W-:Y:S01]  /*fb60*/  ENDCOLLECTIVE ;  /* 0x000000000000791b */ /* 0x003fe20003800000 */
.L_x_6877:
        /* <DEDUP_REMOVED lines=8> */
.L_x_6878:
[----:B------:R-:W-:Y:S01]  /*fbf0*/  @!P2 IMAD.MOV.U32 R3, RZ, RZ, R7 ;  /* 0x000000ffff03a224 */ /* 0x000fe200078e0007 */
[----:B------:R-:W-:-:S04]  /*fc00*/  IADD3 R7, R4, 0x20, RZ ;  /* 0x0000002004077810 */ /* 0x000fc80007ffe0ff */
[----:B------:R-:W-:Y:S01]  /*fc10*/  @!PT LDS RZ, [RZ] ;  /* 0x00000000fffff984 */ /* 0x000fe20000000800 */
[----:B------:R-:W-:Y:S01]  /*fc20*/  @!PT LDS RZ, [RZ] ;  /* 0x00000000fffff984 */ /* 0x000fe20000000800 */
[----:B------:R-:W-:Y:S01]  /*fc30*/  @!PT LDS RZ, [RZ] ;  /* 0x00000000fffff984 */ /* 0x000fe20000000800 */
[----:B------:R-:W-:Y:S04]  /*fc40*/  @!P2 LDGSTS.E.BYPASS.LTC128B.128 [R10+0x10c00], desc[UR50][R2.64], !P0 ;  /* 0x10c00000020aafae */ /* 0x000fe8000c101d72 */
[----:B------:R0:W-:Y:S01]  /*fc50*/  @!P2 LDGSTS.E.BYPASS.LTC128B.128 [R10+0x14c00], desc[UR50][R2.64+0x80], !P1 ;  /* 0x14c00080020aafae */ /* 0x0001e2000c901d72 */
[----:B------:R-:W-:Y:S01]  /*fc60*/  ISETP.GE.AND P2, PT, R7, R6, PT ;  /* 0x000000060700720c */ /* 0x000fe20003f46270 */
[----:B------:R-:W-:Y:S02]  /*fc70*/  IMAD.MOV.U32 R13, RZ, RZ, R0 ;  /* 0x000000ffff0d7224 */ /* 0x000fe400078e0000 */
[----:B0-----:R-:W-:-:S10]  /*fc80*/  IMAD.MOV.U32 R2, RZ, RZ, R14 ;  /* 0x000000ffff027224 */ /* 0x001fd400078e000e */
[----:B------:R-:W-:Y:S05]  /*fc90*/  WARPSYNC.COLLECTIVE R15, `(.L_x_6879) ;  /* 0x000000000f087348 */ /* 0x000fea0003c00000 */
[----:B------:R0:W1:Y:S02]  /*fca0*/  SHFL.IDX P6, R14, R13, R12, R11 ;  /* 0x0000000c0d0e7389 */ /* 0x00006400000c000b */
[----:B01----:R-:W-:Y:S01]  /*fcb0*/  ENDCOLLECTIVE ;  /* 0x000000000000791b */ /* 0x003fe20003800000 */
.L_x_6879:
        /* <DEDUP_REMOVED lines=8> */
.L_x_6880:
[----:B------:R-:W-:Y:S02]  /*fd40*/  @!P2 IMAD.MOV.U32 R3, RZ, RZ, R7 ;  /* 0x000000ffff03a224 */ /* 0x000fe400078e0007 */
[----:B------:R-:W-:-:S03]  /*fd50*/  VIADD R7, R4, 0x30 ;  /* 0x0000003004077836 */ /* 0x000fc60000000000 */
        /* <DEDUP_REMOVED lines=11> */
.L_x_6881:
        /* <DEDUP_REMOVED lines=8> */
.L_x_6882:
[----:B------:R-:W-:Y:S01]  /*fe90*/  @!P2 MOV R3, R7 ;  /* 0x000000070003a202 */ /* 0x000fe20000000f00 */
[----:B------:R-:W-:-:S04]  /*fea0*/  VIADD R7, R4, 0x40 ;  /* 0x0000004004077836 */ /* 0x000fc80000000000 */
[----:B------:R-:W-:Y:S01]  /*feb0*/  @!PT LDS RZ, [RZ] ;  /* 0x00000000fffff984 */ /* 0x000fe20000000800 */
[----:B------:R-:W-:Y:S01]  /*fec0*/  @!PT LDS RZ, [RZ] ;  /* 0x00000000fffff984 */ /* 0x000fe20000000800 */
[----:B------:R-:W-:Y:S01]  /*fed0*/  @!PT LDS RZ, [RZ] ;  /* 0x00000000fffff984 */ /* 0x000fe20000000800 */
[----:B------:R-:W-:Y:S04]  /*fee0*/  @!P2 LDGSTS.E.BYPASS.LTC128B.128 [R10+0x11c00], desc[UR50][R2.64], !P0 ;  /* 0x11c00000020aafae */ /* 0x000fe8000c101d72 */
[----:B------:R0:W-:Y:S01]  /*fef0*/  @!P2 LDGSTS.E.BYPASS.LTC128B.128 [R10+0x15c00], desc[UR50][R2.64+0x80], !P1 ;  /* 0x15c00080020aafae */ /* 0x0001e2000c901d72 */
[----:B------:R-:W-:Y:S02]  /*ff00*/  ISETP.GE.AND P2, PT, R7, R6, PT ;  /* 0x000000060700720c */ /* 0x000fe40003f46270 */
[----:B------:R-:W-:Y:S01]  /*ff10*/  MOV R13, R0 ;  /* 0x00000000000d7202 */ /* 0x000fe20000000f00 */
[----:B0-----:R-:W-:-:S10]  /*ff20*/  IMAD.MOV.U32 R2, RZ, RZ, R14 ;  /* 0x000000ffff027224 */ /* 0x001fd400078e000e */
[----:B------:R-:W-:Y:S05]  /*ff30*/  WARPSYNC.COLLECTIVE R15, `(.L_x_6883) ;  /* 0x000000000f087348 */ /* 0x000fea0003c00000 */
[----:B------:R0:W1:Y:S02]  /*ff40*/  SHFL.IDX P6, R14, R13, R12, R11 ;  /* 0x0000000c0d0e7389 */ /* 0x00006400000c000b */
[----:B01----:R-:W-:Y:S01]  /*ff50*/  ENDCOLLECTIVE ;  /* 0x000000000000791b */ /* 0x003fe20003800000 */
.L_x_6883:
        /* <DEDUP_REMOVED lines=8> */
.L_x_6884:
        /* <DEDUP_REMOVED lines=13> */
.L_x_6885:
        /* <DEDUP_REMOVED lines=8> */
.L_x_6886:
        /* <DEDUP_REMOVED lines=13> */
.L_x_6887:
        /* <DEDUP_REMOVED lines=8> */
.L_x_6888:
        /* <DEDUP_REMOVED lines=11> */
.L_x_6889:
[----:B------:R-:W-:Y:S05]  /*10330*/  BRA `(.L_x_6890) ;  /* 0xffffffbc00c47947 */ /* 0x000fea000383ffff */
.L_x_6800:
[----:B0-----:R0:W1:Y:S02]  /*10340*/  SYNCS.PHASECHK.TRANS64.TRYWAIT P1, [R22+URZ+0x28820], R3 ;  /* 0x02882003160075a7 */ /* 0x001064000802017f */
[----:B-1----:R-:W-:Y:S05]  /*10350*/  @!P1 NANOSLEEP.SYNCS 0x989680 ;  /* 0x009896800000995d */ /* 0x002fea0003900000 */
[----:B------:R-:W1:Y:S02]  /*10360*/  @!P1 SYNCS.PHASECHK.TRANS64 P1, [R22+URZ+0x28820], R3 ;  /* 0x02882003160095a7 */ /* 0x000e64000802007f */
[----:B-1----:R-:W-:Y:S05]  /*10370*/  @!P1 BRA `(.L_x_6800) ;  /* 0xfffffffc00f09947 */ /* 0x002fea000383ffff */
[----:B------:R-:W-:Y:S05]  /*10380*/  BRA `(.L_x_6891) ;  /* 0xffffffc000347947 */ /* 0x000fea000383ffff */
.L_x_6805:
[----:B0-----:R0:W1:Y:S02]  /*10390*/  SYNCS.PHASECHK.TRANS64.TRYWAIT P0, [R6+URZ+0x28840], R3 ;  /* 0x02884003060075a7 */ /* 0x001064000800017f */
[----:B-1----:R-:W-:Y:S05]  /*103a0*/  @!P0 NANOSLEEP.SYNCS 0x989680 ;  /* 0x009896800000895d */ /* 0x002fea0003900000 */
[----:B------:R-:W1:Y:S02]  /*103b0*/  @!P0 SYNCS.PHASECHK.TRANS64 P0, [R6+URZ+0x28840], R3 ;  /* 0x02884003060085a7 */ /* 0x000e64000800007f */
[----:B-1----:R-:W-:Y:S05]  /*103c0*/  @!P0 BRA `(.L_x_6805) ;  /* 0xfffffffc00f08947 */ /* 0x002fea000383ffff */
[----:B------:R-:W-:Y:S05]  /*103d0*/  BRA `(.L_x_6892) ;  /* 0xffffffc400007947 */ /* 0x000fea000383ffff */
.L_x_6806:
[----:B------:R-:W-:Y:S01]  /*103e0*/  BSSY B1, `(.L_x_6893) ;  /* 0x0000008000017945 */ /* 0x000fe20003800000 */
[----:B------:R-:W-:Y:S01]  /*103f0*/  IMAD.MOV.U32 R13, RZ, RZ, R9 ;  /* 0x000000ffff0d7224 */ /* 0x000fe200078e0009 */
[----:B------:R-:W-:Y:S01]  /*10400*/  MOV R12, RZ ;  /* 0x000000ff000c7202 */ /* 0x000fe20000000f00 */
[----:B------:R-:W-:Y:S02]  /*10410*/  IMAD.MOV.U32 R11, RZ, RZ, 0x181f ;  /* 0x0000181fff0b7424 */ /* 0x000fe400078e00ff */
[----:B------:R-:W-:-:S07]  /*10420*/  IMAD.MOV.U32 R15, RZ, RZ, -0x1 ;  /* 0xffffffffff0f7424 */ /* 0x000fce00078e00ff */
[----:B--2---:R-:W-:Y:S05]  /*10430*/  WARPSYNC.COLLECTIVE R15, `(.L_x_6894) ;  /* 0x000000000f087348 */ /* 0x004fea0003c00000 */
[----:B--2---:R0:W1:Y:S02]  /*10440*/  SHFL.IDX P6, R14, R13, R12, R11 ;  /* 0x0000000c0d0e7389 */ /* 0x00406400000c000b */
[----:B01----:R-:W-:Y:S01]  /*10450*/  ENDCOLLECTIVE ;  /* 0x000000000000791b */ /* 0x003fe20003800000 */
.L_x_6894:
[----:B------:R-:W-:Y:S05]  /*10460*/  BSYNC B1 ;  /* 0x0000000000017941 */ /* 0x000fea0003800000 */
.L_x_6893:
        /* <DEDUP_REMOVED lines=9> */
.L_x_6895:
[----:B------:R-:W-:Y:S02]  /*10500*/  IMAD R8, R8, 0x2, R22 ;  /* 0x0000000208087824 */ /* 0x000fe400078e0216 */
[----:B------:R-:W-:Y:S02]  /*10510*/  IMAD.MOV.U32 R13, RZ, RZ, R9 ;  /* 0x000000ffff0d7224 */ /* 0x000fe400078e0009 */
[----:B------:R-:W-:Y:S02]  /*10520*/  IMAD.MOV.U32 R12, RZ, RZ, 0x1 ;  /* 0x00000001ff0c7424 */ /* 0x000fe400078e00ff */
[----:B------:R-:W-:-:S07]  /*10530*/  IMAD.MOV.U32 R2, RZ, RZ, R14 ;  /* 0x000000ffff027224 */ /* 0x000fce00078e000e */
[----:B------:R-:W-:Y:S05]  /*10540*/  WARPSYNC.COLLECTIVE R15, `(.L_x_6896) ;  /* 0x000000000f087348 */ /* 0x000fea0003c00000 */
[----:B------:R0:W1:Y:S02]  /*10550*/  SHFL.IDX P6, R14, R13, R12, R11 ;  /* 0x0000000c0d0e7389 */ /* 0x00006400000c000b */
[----:B01----:R-:W-:Y:S01]  /*10560*/  ENDCOLLECTIVE ;  /* 0x000000000000791b */ /* 0x003fe20003800000 */
.L_x_6896:
[----:B------:R-:W-:-:S04]  /*10570*/  IADD3 R2, P0, R2, R5, RZ ;  /* 0x0000000502027210 */ /* 0x000fc80007f1e0ff */
[----:B------:R-:W-:-:S05]  /*10580*/  IADD3.X R3, RZ, R3, RZ, P0, !PT ;  /* 0x00000003ff037210 */ /* 0x000fca00007fe4ff */
[----:B------:R-:W-:Y:S01]  /*10590*/  @!PT LDS RZ, [RZ] ;  /* 0x00000000fffff984 */ /* 0x000fe20000000800 */
[----:B------:R-:W-:Y:S01]  /*105a0*/  @!PT LDS RZ, [RZ] ;  /* 0x00000000fffff984 */ /* 0x000fe20000000800 */
[----:B------:R-:W-:Y:S01]  /*105b0*/  @!PT LDS RZ, [RZ] ;  /* 0x00000000fffff984 */ /* 0x000fe20000000800 */
[----:B------:R-:W-:Y:S01]  /*105c0*/  LDGSTS.E.BYPASS.LTC128B.128 [R8+0x18400], desc[UR50][R2.64], !P4 ;  /* 0x1840000002087fae */ /* 0x000fe2000e101d72 */
[----:B------:R-:W-:-:S03]  /*105d0*/  MOV R13, R7 ;  /* 0x00000007000d7202 */ /* 0x000fc60000000f00 */
[----:B------:R0:W-:Y:S02]  /*105e0*/  LDGSTS.E.BYPASS.LTC128B.128 [R8+0x1c400], desc[UR50][R2.64+0x80], !P3 ;  /* 0x1c40008002087fae */ /* 0x0001e4000d901d72 */
[----:B0-----:R-:W-:-:S07]  /*105f0*/  IMAD.MOV.U32 R3, RZ, RZ, R14 ;  /* 0x000000ffff037224 */ /* 0x001fce00078e000e */
[----:B------:R-:W-:Y:S05]  /*10600*/  WARPSYNC.COLLECTIVE R15, `(.L_x_6897) ;  /* 0x000000000f087348 */ /* 0x000fea0003c00000 */
[----:B------:R0:W1:Y:S02]  /*10610*/  SHFL.IDX P6, R14, R13, R12, R11 ;  /* 0x0000000c0d0e7389 */ /* 0x00006400000c000b */
[----:B01----:R-:W-:Y:S01]  /*10620*/  ENDCOLLECTIVE ;  /* 0x000000000000791b */ /* 0x003fe20003800000 */
.L_x_6897:
[----:B------:R-:W-:Y:S02]  /*10630*/  IMAD.MOV.U32 R13, RZ, RZ, R9 ;  /* 0x000000ffff0d7224 */ /* 0x000fe400078e0009 */
[----:B------:R-:W-:Y:S02]  /*10640*/  IMAD.MOV.U32 R12, RZ, RZ, 0x2 ;  /* 0x00000002ff0c7424 */ /* 0x000fe400078e00ff */
[----:B------:R-:W-:-:S07]  /*10650*/  IMAD.MOV.U32 R2, RZ, RZ, R14 ;  /* 0x000000ffff027224 */ /* 0x000fce00078e000e */
[----:B------:R-:W-:Y:S05]  /*10660*/  WARPSYNC.COLLECTIVE R15, `(.L_x_6898) ;  /* 0x000000000f087348 */ /* 0x000fea0003c00000 */
[----:B------:R0:W1:Y:S02]  /*10670*/  SHFL.IDX P6, R14, R13, R12, R11 ;  /* 0x0000000c0d0e7389 */ /* 0x00006400000c000b */
[----:B01----:R-:W-:Y:S01]  /*10680*/  ENDCOLLECTIVE ;  /* 0x000000000000791b */ /* 0x003fe20003800000 */
.L_x_6898:
[----:B------:R-:W-:-:S05]  /*10690*/  IADD3 R2, P0, R2, R5, RZ ;  /* 0x0000000502027210 */ /* 0x000fca0007f1e0ff */
[----:B------:R-:W-:-:S05]  /*106a0*/  IMAD.X R3, RZ, RZ, R3, P0 ;  /* 0x000000ffff037224 */ /* 0x000fca00000e0603 */
[----:B------:R-:W-:Y:S01]  /*106b0*/  @!PT LDS RZ, [RZ] ;  /* 0x00000000fffff984 */ /* 0x000fe20000000800 */
[----:B------:R-:W-:Y:S01]  /*106c0*/  @!PT LDS RZ, [RZ] ;  /* 0x00000000fffff984 */ /* 0x000fe20000000800 */
[----:B------:R-:W-:Y:S01]  /*106d0*/  @!PT LDS RZ, [RZ] ;  /* 0x00000000fffff984 */ /* 0x000fe20000000800 */
[----:B------:R-:W-:Y:S01]  /*106e0*/  LDGSTS.E.BYPASS.LTC128B.128 [R8+0x18c00], desc[UR50][R2.64], !P4 ;  /* 0x18c0000002087fae */ /* 0x000fe2000e101d72 */
[----:B------:R-:W-:-:S03]  /*106f0*/  IMAD.MOV.U32 R13, RZ, RZ, R7 ;  /* 0x000000ffff0d7224 */ /* 0x000fc600078e0007 */
[----:B------:R0:W-:Y:S02]  /*10700*/  LDGSTS.E.BYPASS.LTC128B.128 [R8+0x1cc00], desc[UR50][R2.64+0x80], !P3 ;  /* 0x1cc0008002087fae */ /* 0x0001e4000d901d72 */
[----:B0-----:R-:W-:-:S07]  /*10710*/  MOV R3, R14 ;  /* 0x0000000e00037202 */ /* 0x001fce0000000f00 */
[----:B------:R-:W-:Y:S05]  /*10720*/  WARPSYNC.COLLECTIVE R15, `(.L_x_6899) ;  /* 0x000000000f087348 */ /* 0x000fea0003c00000 */
[----:B------:R0:W1:Y:S02]  /*10730*/  SHFL.IDX P6, R14, R13, R12, R11 ;  /* 0x0000000c0d0e7389 */ /* 0x00006400000c000b */
[----:B01----:R-:W-:Y:S01]  /*10740*/  ENDCOLLECTIVE ;  /* 0x000000000000791b */ /* 0x003fe20003800000 */
.L_x_6899:
[----:B------:R-:W-:Y:S01]  /*10750*/  IMAD.MOV.U32 R13, RZ, RZ, R9 ;  /* 0x000000ffff0d7224 */ /* 0x000fe200078e0009 */
[----:B------:R-:W-:Y:S01]  /*10760*/  MOV R12, 0x3 ;  /* 0x00000003000c7802 */ /* 0x000fe20000000f00 */
[----:B------:R-:W-:-:S07]  /*10770*/  IMAD.MOV.U32 R2, RZ, RZ, R14 ;  /* 0x000000ffff027224 */ /* 0x000fce00078e000e */
[----:B------:R-:W-:Y:S05]  /*10780*/  WARPSYNC.COLLECTIVE R15, `(.L_x_6900) ;  /* 0x000000000f087348 */ /* 0x000fea0003c00000 */
[----:B------:R0:W1:Y:S02]  /*10790*/  SHFL.IDX P6, R14, R13, R12, R11 ;  /* 0x0000000c0d0e7389 */ /* 0x00006400000c000b */
[----:B01----:R-:W-:Y:S01]  /*107a0*/  ENDCOLLECTIVE ;  /* 0x000000000000791b */ /* 0x003fe20003800000 */
.L_x_6900:
        /* <DEDUP_REMOVED lines=8> */
[----:B0-----:R-:W-:-:S07]  /*10830*/  IMAD.MOV.U32 R3, RZ, RZ, R14 ;  /* 0x000000ffff037224 */ /* 0x001fce00078e000e */
[----:B------:R-:W-:Y:S05]  /*10840*/  WARPSYNC.COLLECTIVE R15, `(.L_x_6901) ;  /* 0x000000000f087348 */ /* 0x000fea0003c00000 */
[----:B------:R0:W1:Y:S02]  /*10850*/  SHFL.IDX P6, R14, R13, R12, R11 ;  /* 0x0000000c0d0e7389 */ /* 0x00006400000c000b */
[----:B01----:R-:W-:Y:S01]  /*10860*/  ENDCOLLECTIVE ;  /* 0x000000000000791b */ /* 0x003fe20003800000 */
.L_x_6901:
[----:B------:R-:W-:Y:S01]  /*10870*/  MOV R13, R9 ;  /* 0x00000009000d7202 */ /* 0x000fe20000000f00 */
[----:B------:R-:W-:Y:S02]  /*10880*/  IMAD.MOV.U32 R12, RZ, RZ, 0x4 ;  /* 0x00000004ff0c7424 */ /* 0x000fe400078e00ff */
[----:B------:R-:W-:-:S07]  /*10890*/  IMAD.MOV.U32 R2, RZ, RZ, R14 ;  /* 0x000000ffff027224 */ /* 0x000fce00078e000e */
[----:B------:R-:W-:Y:S05]  /*108a0*/  WARPSYNC.COLLECTIVE R15, `(.L_x_6902) ;  /* 0x000000000f087348 */ /* 0x000fea0003c00000 */
[----:B------:R0:W1:Y:S02]  /*108b0*/  SHFL.IDX P6, R14, R13, R12, R11 ;  /* 0x0000000c0d0e7389 */ /* 0x00006400000c000b */
[----:B01----:R-:W-:Y:S01]  /*108c0*/  ENDCOLLECTIVE ;  /* 0x000000000000791b */ /* 0x003fe20003800000 */
.L_x_6902:
        /* <DEDUP_REMOVED lines=12> */
.L_x_6903:
[----:B------:R-:W-:Y:S02]  /*10990*/  IMAD.MOV.U32 R13, RZ, RZ, R9 ;  /* 0x000000ffff0d7224 */ /* 0x000fe400078e0009 */
[----:B------:R-:W-:Y:S02]  /*109a0*/  IMAD.MOV.U32 R12, RZ, RZ, 0x5 ;  /* 0x00000005ff0c7424 */ /* 0x000fe400078e00ff */
[----:B------:R-:W-:-:S07]  /*109b0*/  IMAD.MOV.U32 R2, RZ, RZ, R14 ;  /* 0x000000ffff027224 */ /* 0x000fce00078e000e */
[----:B------:R-:W-:Y:S05]  /*109c0*/  WARPSYNC.COLLECTIVE R15, `(.L_x_6904) ;  /* 0x000000000f087348 */ /* 0x000fea0003c00000 */
[----:B------:R0:W1:Y:S02]  /*109d0*/  SHFL.IDX P6, R14, R13, R12, R11 ;  /* 0x0000000c0d0e7389 */ /* 0x00006400000c000b */
[----:B01----:R-:W-:Y:S01]  /*109e0*/  ENDCOLLECTIVE ;  /* 0x000000000000791b */ /* 0x003fe20003800000 */
.L_x_6904:
[----:B------:R-:W-:-:S04]  /*109f0*/  IADD3 R2, P0, R2, R5, RZ ;  /* 0x0000000502027210 */ /* 0x000fc80007f1e0ff */
[----:B------:R-:W-:-:S05]  /*10a00*/  IADD3.X R3, RZ, R3, RZ, P0, !PT ;  /* 0x00000003ff037210 */ /* 0x000fca00007fe4ff */
        /* <DEDUP_REMOVED lines=10> */
.L_x_6905:
[----:B------:R-:W-:Y:S02]  /*10ab0*/  IMAD.MOV.U32 R13, RZ, RZ, R9 ;  /* 0x000000ffff0d7224 */ /* 0x000fe400078e0009 */
[----:B------:R-:W-:Y:S01]  /*10ac0*/  IMAD.MOV.U32 R12, RZ, RZ, 0x6 ;  /* 0x00000006ff0c7424 */ /* 0x000fe200078e00ff */
[----:B------:R-:W-:-:S07]  /*10ad0*/  MOV R2, R14 ;  /* 0x0000000e00027202 */ /* 0x000fce0000000f00 */
[----:B------:R-:W-:Y:S05]  /*10ae0*/  WARPSYNC.COLLECTIVE R15, `(.L_x_6906) ;  /* 0x000000000f087348 */ /* 0x000fea0003c00000 */
[----:B------:R0:W1:Y:S02]  /*10af0*/  SHFL.IDX P6, R14, R13, R12, R11 ;  /* 0x0000000c0d0e7389 */ /* 0x00006400000c000b */
[----:B01----:R-:W-:Y:S01]  /*10b00*/  ENDCOLLECTIVE ;  /* 0x000000000000791b */ /* 0x003fe20003800000 */
.L_x_6906:
[----:B------:R-:W-:-:S05]  /*10b10*/  IADD3 R2, P0, R2, R5, RZ ;  /* 0x0000000502027210 */ /* 0x000fca0007f1e0ff */
[----:B------:R-:W-:-:S05]  /*10b20*/  IMAD.X R3, RZ, RZ, R3, P0 ;  /* 0x000000ffff037224 */ /* 0x000fca00000e0603 */
        /* <DEDUP_REMOVED lines=10> */
.L_x_6907:
[----:B------:R-:W-:Y:S02]  /*10bd0*/  IMAD.MOV.U32 R13, RZ, RZ, R9 ;  /* 0x000000ffff0d7224 */ /* 0x000fe400078e0009 */
[----:B------:R-:W-:Y:S02]  /*10be0*/  IMAD.MOV.U32 R12, RZ, RZ, 0x7 ;  /* 0x00000007ff0c7424 */ /* 0x000fe400078e00ff */
[----:B------:R-:W-:-:S07]  /*10bf0*/  IMAD.MOV.U32 R2, RZ, RZ, R14 ;  /* 0x000000ffff027224 */ /* 0x000fce00078e000e */
[----:B------:R-:W-:Y:S05]  /*10c00*/  WARPSYNC.COLLECTIVE R15, `(.L_x_6908) ;  /* 0x000000000f087348 */ /* 0x000fea0003c00000 */
[----:B------:R0:W1:Y:S02]  /*10c10*/  SHFL.IDX P6, R14, R13, R12, R11 ;  /* 0x0000000c0d0e7389 */ /* 0x00006400000c000b */
[----:B01----:R-:W-:Y:S01]  /*10c20*/  ENDCOLLECTIVE ;  /* 0x000000000000791b */ /* 0x003fe20003800000 */
.L_x_6908:
[----:B------:R-:W-:-:S05]  /*10c30*/  IADD3 R2, P0, R2, R5, RZ ;  /* 0x0000000502027210 */ /* 0x000fca0007f1e0ff */
[----:B------:R-:W-:-:S05]  /*10c40*/  IMAD.X R3, RZ, RZ, R3, P0 ;  /* 0x000000ffff037224 */ /* 0x000fca00000e0603 */
[----:B------:R-:W-:Y:S01]  /*10c50*/  @!PT LDS RZ, [RZ] ;  /* 0x00000000fffff984 */ /* 0x000fe20000000800 */
[----:B------:R-:W-:Y:S01]  /*10c60*/  @!PT LDS RZ, [RZ] ;  /* 0x00000000fffff984 */ /* 0x000fe20000000800 */
[----:B------:R-:W-:Y:S01]  /*10c70*/  @!PT LDS RZ, [RZ] ;  /* 0x00000000fffff984 */ /* 0x000fe20000000800 */
[----:B------:R0:W-:Y:S01]  /*10c80*/  LDGSTS.E.BYPASS.LTC128B.128 [R8+0x1b400], desc[UR50][R2.64], !P4 ;  /* 0x1b40000002087fae */ /* 0x0001e2000e101d72 */
[----:B------:R-:W-:-:S03]  /*10c90*/  IMAD.MOV.U32 R13, RZ, RZ, R7 ;  /* 0x000000ffff0d7224 */ /* 0x000fc600078e0007 */
[----:B------:R0:W-:Y:S01]  /*10ca0*/  LDGSTS.E.BYPASS.LTC128B.128 [R8+0x1f400], desc[UR50][R2.64+0x80], !P3 ;  /* 0x1f40008002087fae */ /* 0x0001e2000d901d72 */
[----:B------:R-:W-:-:S07]  /*10cb0*/  MOV R9, R14 ;  /* 0x0000000e00097202 */ /* 0x000fce0000000f00 */
[----:B0-----:R-:W-:Y:S05]  /*10cc0*/  WARPSYNC.COLLECTIVE R15, `(.L_x_6909) ;  /* 0x000000000f087348 */ /* 0x001fea0003c00000 */
[----:B------:R1:W2:Y:S02]  /*10cd0*/  SHFL.IDX P6, R14, R13, R12, R11 ;  /* 0x0000000c0d0e7389 */ /* 0x0002a400000c000b */
[----:B012---:R-:W-:Y:S01]  /*10ce0*/  ENDCOLLECTIVE ;  /* 0x000000000000791b */ /* 0x007fe20003800000 */
.L_x_6909:
[----:B------:R-:W-:Y:S01]  /*10cf0*/  IMAD.MOV.U32 R2, RZ, RZ, R14 ;  /* 0x000000ffff027224 */ /* 0x000fe200078e000e */
[----:B------:R-:W-:Y:S06]  /*10d00*/  BRA `(.L_x_6910) ;  /* 0xffffffbc00d47947 */ /* 0x000fec000383ffff */
.L_x_6811:
[----:B-1----:R1:W3:Y:S02]  /*10d10*/  SYNCS.PHASECHK.TRANS64.TRYWAIT P0, [R6+URZ+0x28860], R3 ;  /* 0x02886003060075a7 */ /* 0x0022e4000800017f */
[----:B---3--:R-:W-:Y:S05]  /*10d20*/  @!P0 NANOSLEEP.SYNCS 0x989680 ;  /* 0x009896800000895d */ /* 0x008fea0003900000 */
[----:B------:R-:W3:Y:S02]  /*10d30*/  @!P0 SYNCS.PHASECHK.TRANS64 P0, [R6+URZ+0x28860], R3 ;  /* 0x02886003060085a7 */ /* 0x000ee4000800007f */
[----:B---3--:R-:W-:Y:S05]  /*10d40*/  @!P0 BRA `(.L_x_6811) ;  /* 0xfffffffc00f08947 */ /* 0x008fea000383ffff */
[----:B------:R-:W-:Y:S05]  /*10d50*/  BRA `(.L_x_6911) ;  /* 0xffffffc000347947 */ /* 0x000fea000383ffff */
.L_x_6812:
[----:B------:R-:W-:Y:S01]  /*10d60*/  BSSY B1, `(.L_x_6912) ;  /* 0x0000008000017945 */ /* 0x000fe20003800000 */
[----:B------:R-:W-:Y:S01]  /*10d70*/  IMAD.MOV.U32 R13, RZ, RZ, R24 ;  /* 0x000000ffff0d7224 */ /* 0x000fe200078e0018 */
[----:B------:R-:W-:Y:S01]  /*10d80*/  MOV R11, 0x181f ;  /* 0x0000181f000b7802 */ /* 0x000fe20000000f00 */
[----:B------:R-:W-:Y:S02]  /*10d90*/  IMAD.MOV.U32 R12, RZ, RZ, RZ ;  /* 0x000000ffff0c7224 */ /* 0x000fe400078e00ff */
[----:B------:R-:W-:-:S07]  /*10da0*/  IMAD.MOV.U32 R15, RZ, RZ, -0x1 ;  /* 0xffffffffff0f7424 */ /* 0x000fce00078e00ff */
[----:B-12---:R-:W-:Y:S05]  /*10db0*/  WARPSYNC.COLLECTIVE R15, `(.L_x_6913) ;  /* 0x000000000f087348 */ /* 0x006fea0003c00000 */
[----:B--2---:R0:W2:Y:S02]  /*10dc0*/  SHFL.IDX P6, R14, R13, R12, R11 ;  /* 0x0000000c0d0e7389 */ /* 0x0040a400000c000b */
[----:B012---:R-:W-:Y:S01]  /*10dd0*/  ENDCOLLECTIVE ;  /* 0x000000000000791b */ /* 0x007fe20003800000 */
.L_x_6913:
[----:B------:R-:W-:Y:S05]  /*10de0*/  BSYNC B1 ;  /* 0x0000000000017941 */ /* 0x000fea0003800000 */
.L_x_6912:
        /* <DEDUP_REMOVED lines=9> */
.L_x_6914:
[----:B------:R-:W-:Y:S01]  /*10e80*/  IMAD.MOV.U32 R13, RZ, RZ, R24 ;  /* 0x000000ffff0d7224 */ /* 0x000fe200078e0018 */
[----:B------:R-:W-:Y:S02]  /*10e90*/  MOV R12, 0x1 ;  /* 0x00000001000c7802 */ /* 0x000fe40000000f00 */
[----:B------:R-:W-:-:S13]  /*10ea0*/  IADD3 R2, P0, R14, R5, RZ ;  /* 0x000000050e027210 */ /* 0x000fda0007f1e0ff */
[----:B------:R-:W-:Y:S05]  /*10eb0*/  WARPSYNC.COLLECTIVE R15, `(.L_x_6915) ;  /* 0x000000000f087348 */ /* 0x000fea0003c00000 */
[----:B------:R0:W1:Y:S02]  /*10ec0*/  SHFL.IDX P6, R14, R13, R12, R11 ;  /* 0x0000000c0d0e7389 */ /* 0x00006400000c000b */
[----:B01----:R-:W-:Y:S01]  /*10ed0*/  ENDCOLLECTIVE ;  /* 0x000000000000791b */ /* 0x003fe20003800000 */
.L_x_6915:
        /* <DEDUP_REMOVED lines=13> */
.L_x_6916:
[----:B------:R-:W-:Y:S01]  /*10fb0*/  IMAD.MOV.U32 R13, RZ, RZ, R24 ;  /* 0x000000ffff0d7224 */ /* 0x000fe200078e0018 */
[----:B------:R-:W-:Y:S02]  /*10fc0*/  MOV R12, 0x2 ;  /* 0x00000002000c7802 */ /* 0x000fe40000000f00 */
[----:B------:R-:W-:-:S13]  /*10fd0*/  IADD3 R2, P0, R14, R5, RZ ;  /* 0x000000050e027210 */ /* 0x000fda0007f1e0ff */
[----:B------:R-:W-:Y:S05]  /*10fe0*/  WARPSYNC.COLLECTIVE R15, `(.L_x_6917) ;  /* 0x000000000f087348 */ /* 0x000fea0003c00000 */
[----:B------:R0:W1:Y:S02]  /*10ff0*/  SHFL.IDX P6, R14, R13, R12, R11 ;  /* 0x0000000c0d0e7389 */ /* 0x00006400000c000b */
[----:B01----:R-:W-:Y:S01]  /*11000*/  ENDCOLLECTIVE ;  /* 0x000000000000791b */ /* 0x003fe20003800000 */
.L_x_6917:
        /* <DEDUP_REMOVED lines=13> */
.L_x_6918:
[----:B------:R-:W-:Y:S01]  /*110e0*/  IMAD.MOV.U32 R13, RZ, RZ, R24 ;  /* 0x000000ffff0d7224 */ /* 0x000fe200078e0018 */
[----:B------:R-:W-:Y:S02]  /*110f0*/  MOV R12, 0x3 ;  /* 0x00000003000c7802 */ /* 0x000fe40000000f00 */
[----:B------:R-:W-:-:S13]  /*11100*/  IADD3 R2, P0, R14, R5, RZ ;  /* 0x000000050e027210 */ /* 0x000fda0007f1e0ff */
[----:B------:R-:W-:Y:S05]  /*11110*/  WARPSYNC.COLLECTIVE R15, `(.L_x_6919) ;  /* 0x000000000f087348 */ /* 0x000fea0003c00000 */
[----:B------:R0:W1:Y:S02]  /*11120*/  SHFL.IDX P6, R14, R13, R12, R11 ;  /* 0x0000000c0d0e7389 */ /* 0x00006400000c000b */
[----:B01----:R-:W-:Y:S01]  /*11130*/  ENDCOLLECTIVE ;  /* 0x000000000000791b */ /* 0x003fe20003800000 */
.L_x_6919:
        /* <DEDUP_REMOVED lines=13> */
.L_x_6920:
[----:B------:R-:W-:Y:S01]  /*11210*/  IMAD.MOV.U32 R13, RZ, RZ, R24 ;  /* 0x000000ffff0d7224 */ /* 0x000fe200078e0018 */
[----:B------:R-:W-:Y:S02]  /*11220*/  MOV R12, 0x4 ;  /* 0x00000004000c7802 */ /* 0x000fe40000000f00 */
[----:B------:R-:W-:-:S13]  /*11230*/  IADD3 R2, P0, R14, R5, RZ ;  /* 0x000000050e027210 */ /* 0x000fda0007f1e0ff */
[----:B------:R-:W-:Y:S05]  /*11240*/  WARPSYNC.COLLECTIVE R15, `(.L_x_6921) ;  /* 0x000000000f087348 */ /* 0x000fea0003c00000 */
[----:B------:R0:W1:Y:S02]  /*11250*/  SHFL.IDX P6, R14, R13, R12, R11 ;  /* 0x0000000c0d0e7389 */ /* 0x00006400000c000b */
[----:B01----:R-:W-:Y:S01]  /*11260*/  ENDCOLLECTIVE ;  /* 0x000000000000791b */ /* 0x003fe20003800000 */
.L_x_6921:
        /* <DEDUP_REMOVED lines=13> */
.L_x_6922:
[----:B------:R-:W-:Y:S01]  /*11340*/  IMAD.MOV.U32 R13, RZ, RZ, R24 ;  /* 0x000000ffff0d7224 */ /* 0x000fe200078e0018 */
[----:B------:R-:W-:Y:S02]  /*11350*/  MOV R12, 0x5 ;  /* 0x00000005000c7802 */ /* 0x000fe40000000f00 */
[----:B------:R-:W-:-:S13]  /*11360*/  IADD3 R2, P0, R14, R5, RZ ;  /* 0x000000050e027210 */ /* 0x000fda0007f1e0ff */
[----:B------:R-:W-:Y:S05]  /*11370*/  WARPSYNC.COLLECTIVE R15, `(.L_x_6923) ;  /* 0x000000000f087348 */ /* 0x000fea0003c00000 */
[----:B------:R0:W1:Y:S02]  /*11380*/  SHFL.IDX P6, R14, R13, R12, R11 ;  /* 0x0000000c0d0e7389 */ /* 0x00006400000c000b */
[----:B01----:R-:W-:Y:S01]  /*11390*/  ENDCOLLECTIVE ;  /* 0x000000000000791b */ /* 0x003fe20003800000 */
.L_x_6923:
        /* <DEDUP_REMOVED lines=13> */
.L_x_6924:
[----:B------:R-:W-:Y:S01]  /*11470*/  IMAD.MOV.U32 R13, RZ, RZ, R24 ;  /* 0x000000ffff0d7224 */ /* 0x000fe200078e0018 */
[----:B------:R-:W-:Y:S02]  /*11480*/  MOV R12, 0x6 ;  /* 0x00000006000c7802 */ /* 0x000fe40000000f00 */
[----:B------:R-:W-:-:S13]  /*11490*/  IADD3 R2, P0, R14, R5, RZ ;  /* 0x000000050e027210 */ /* 0x000fda0007f1e0ff */
[----:B------:R-:W-:Y:S05]  /*114a0*/  WARPSYNC.COLLECTIVE R15, `(.L_x_6925) ;  /* 0x000000000f087348 */ /* 0x000fea0003c00000 */
[----:B------:R0:W1:Y:S02]  /*114b0*/  SHFL.IDX P6, R14, R13, R12, R11 ;  /* 0x0000000c0d0e7389 */ /* 0x00006400000c000b */
[----:B01----:R-:W-:Y:S01]  /*114c0*/  ENDCOLLECTIVE ;  /* 0x000000000000791b */ /* 0x003fe20003800000 */
.L_x_6925:
        /* <DEDUP_REMOVED lines=13> */
.L_x_6926:
[----:B------:R-:W-:Y:S01]  /*115a0*/  IMAD.MOV.U32 R13, RZ, RZ, R24 ;  /* 0x000000ffff0d7224 */ /* 0x000fe200078e0018 */
[----:B------:R-:W-:Y:S02]  /*115b0*/  MOV R12, 0x7 ;  /* 0x00000007000c7802 */ /* 0x000fe40000000f00 */
[----:B------:R-:W-:-:S13]  /*115c0*/  IADD3 R2, P0, R14, R5, RZ ;  /* 0x000000050e027210 */ /* 0x000fda0007f1e0ff */
[----:B------:R-:W-:Y:S05]  /*115d0*/  WARPSYNC.COLLECTIVE R15, `(.L_x_6927) ;  /* 0x000000000f087348 */ /* 0x000fea0003c00000 */
[----:B------:R0:W1:Y:S02]  /*115e0*/  SHFL.IDX P6, R14, R13, R12, R11 ;  /* 0x0000000c0d0e7389 */ /* 0x00006400000c000b */
[----:B01----:R-:W-:Y:S01]  /*115f0*/  ENDCOLLECTIVE ;  /* 0x000000000000791b */ /* 0x003fe20003800000 */
.L_x_6927:
        /* <DEDUP_REMOVED lines=12> */
.L_x_6928:
[----:B------:R-:W-:Y:S01]  /*116c0*/  @!PT LDS RZ, [RZ] ;  /* 0x00000000fffff984 */ /* 0x000fe20000000800 */
[----:B------:R-:W-:Y:S01]  /*116d0*/  @!PT LDS RZ, [RZ] ;  /* 0x00000000fffff984 */ /* 0x000fe20000000800 */
[----:B------:R-:W-:Y:S01]  /*116e0*/  @!PT LDS RZ, [RZ] ;  /* 0x00000000fffff984 */ /* 0x000fe20000000800 */
[----:B------:R0:W-:Y:S01]  /*116f0*/  LDGSTS.E.BYPASS.LTC128B.128 [R7+0x7400], desc[UR50][R2.64+0x80], !P0 ;  /* 0x0740008002077fae */ /* 0x0001e2000c101d72 */
[----:B------:R-:W-:Y:S05]  /*11700*/  BRA `(.L_x_6929) ;  /* 0xffffffb800d47947 */ /* 0x000fea000383ffff */
.L_x_6820:
[----:B0-----:R0:W1:Y:S02]  /*11710*/  SYNCS.PHASECHK.TRANS64.TRYWAIT P0, [R0+URZ+0x28860], R3 ;  /* 0x02886003000075a7 */ /* 0x001064000800017f */
[----:B-1----:R-:W-:Y:S05]  /*11720*/  @!P0 NANOSLEEP.SYNCS 0x989680 ;  /* 0x009896800000895d */ /* 0x002fea0003900000 */
[----:B------:R-:W1:Y:S02]  /*11730*/  @!P0 SYNCS.PHASECHK.TRANS64 P0, [R0+URZ+0x28860], R3 ;  /* 0x02886003000085a7 */ /* 0x000e64000800007f */
[----:B-1----:R-:W-:Y:S05]  /*11740*/  @!P0 BRA `(.L_x_6820) ;  /* 0xfffffffc00f08947 */ /* 0x002fea000383ffff */
[----:B------:R-:W-:Y:S05]  /*11750*/  BRA `(.L_x_6930) ;  /* 0xffffffbc00f07947 */ /* 0x000fea000383ffff */
.L_x_6821:
[----:B------:R-:W-:Y:S01]  /*11760*/  BSSY B0, `(.L_x_6931) ;  /* 0x0000008000007945 */ /* 0x000fe20003800000 */
[----:B------:R-:W-:Y:S01]  /*11770*/  IMAD.MOV.U32 R13, RZ, RZ, R24 ;  /* 0x000000ffff0d7224 */ /* 0x000fe200078e0018 */
[----:B------:R-:W-:Y:S01]  /*11780*/  MOV R11, 0x181f ;  /* 0x0000181f000b7802 */ /* 0x000fe20000000f00 */
[----:B------:R-:W-:Y:S02]  /*11790*/  IMAD.MOV.U32 R12, RZ, RZ, RZ ;  /* 0x000000ffff0c7224 */ /* 0x000fe400078e00ff */
[----:B------:R-:W-:-:S07]  /*117a0*/  IMAD.MOV.U32 R15, RZ, RZ, -0x1 ;  /* 0xffffffffff0f7424 */ /* 0x000fce00078e00ff */
[----:B0-2---:R-:W-:Y:S05]  /*117b0*/  WARPSYNC.COLLECTIVE R15, `(.L_x_6932) ;  /* 0x000000000f087348 */ /* 0x005fea0003c00000 */
[----:B--2---:R1:W2:Y:S02]  /*117c0*/  SHFL.IDX P6, R14, R13, R12, R11 ;  /* 0x0000000c0d0e7389 */ /* 0x0042a400000c000b */
[----:B012---:R-:W-:Y:S01]  /*117d0*/  ENDCOLLECTIVE ;  /* 0x000000000000791b */ /* 0x007fe20003800000 */
.L_x_6932:
[----:B------:R-:W-:Y:S05]  /*117e0*/  BSYNC B0 ;  /* 0x0000000000007941 */ /* 0x000fea0003800000 */
.L_x_6931:
        /* <DEDUP_REMOVED lines=9> */
.L_x_6933:
[----:B------:R-:W-:Y:S01]  /*11880*/  ULDC UR4, c[0x0][0x2f4] ;  /* 0x0000bd0000047ab9 */ /* 0x000fe20000000800 */
[----:B------:R-:W-:Y:S01]  /*11890*/  IMAD R4, R9, 0x2, R22 ;  /* 0x0000000209047824 */ /* 0x000fe200078e0216 */
[----:B------:R-:W-:Y:S02]  /*118a0*/  ISETP.GE.AND P1, PT, R30, UR4, PT ;  /* 0x000000041e007c0c */ /* 0x000fe4000bf26270 */
[----:B------:R-:W-:Y:S02]  /*118b0*/  ISETP.GE.AND P0, PT, R29, UR4, PT ;  /* 0x000000041d007c0c */ /* 0x000fe4000bf06270 */
[C---:B------:R-:W-:Y:S02]  /*118c0*/  ISETP.LT.OR P3, PT, R6.reuse, 0x1, P1 ;  /* 0x000000010600780c */ /* 0x040fe40000f61670 */
[----:B------:R-:W-:Y:S02]  /*118d0*/  ISETP.LT.OR P4, PT, R6, 0x1, P0 ;  /* 0x000000010600780c */ /* 0x000fe40000781670 */
[----:B------:R-:W-:Y:S01]  /*118e0*/  MOV R13, R24 ;  /* 0x00000018000d7202 */ /* 0x000fe20000000f00 */
[----:B------:R-:W-:Y:S01]  /*118f0*/  IMAD.MOV.U32 R12, RZ, RZ, 0x1 ;  /* 0x00000001ff0c7424 */ /* 0x000fe200078e00ff */
[----:B------:R-:W-:-:S13]  /*11900*/  IADD3 R2, P2, R14, R5, RZ ;  /* 0x000000050e027210 */ /* 0x000fda0007f5e0ff */
[----:B------:R-:W-:Y:S05]  /*11910*/  WARPSYNC.COLLECTIVE R15, `(.L_x_6934) ;  /* 0x000000000f087348 */ /* 0x000fea0003c00000 */
[----:B------:R0:W1:Y:S02]  /*11920*/  SHFL.IDX P6, R14, R13, R12, R11 ;  /* 0x0000000c0d0e7389 */ /* 0x00006400000c000b */
[----:B01----:R-:W-:Y:S01]  /*11930*/  ENDCOLLECTIVE ;  /* 0x000000000000791b */ /* 0x003fe20003800000 */
.L_x_6934:
[----:B------:R-:W-:-:S05]  /*11940*/  IMAD.X R3, RZ, RZ, R3, P2 ;  /* 0x000000ffff037224 */ /* 0x000fca00010e0603 */
[----:B------:R-:W-:Y:S01]  /*11950*/  @!PT LDS RZ, [RZ] ;  /* 0x00000000fffff984 */ /* 0x000fe20000000800 */
[----:B------:R-:W-:Y:S01]  /*11960*/  @!PT LDS RZ, [RZ] ;  /* 0x00000000fffff984 */ /* 0x000fe20000000800 */
[----:B------:R-:W-:Y:S01]  /*11970*/  @!PT LDS RZ, [RZ] ;  /* 0x00000000fffff984 */ /* 0x000fe20000000800 */
[----:B------:R0:W-:Y:S01]  /*11980*/  LDGSTS.E.BYPASS.LTC128B.128 [R4+0x400], desc[UR50][R2.64], !P3 ;  /* 0x0040000002047fae */ /* 0x0001e2000d901d72 */
[----:B------:R-:W-:-:S03]  /*11990*/  ISETP.LT.OR P3, PT, R6, 0x11, P1 ;  /* 0x000000110600780c */ /* 0x000fc60000f61670 */
[----:B------:R0:W-:Y:S01]  /*119a0*/  LDGSTS.E.BYPASS.LTC128B.128 [R4+0x4400], desc[UR50][R2.64+0x80], !P4 ;  /* 0x0440008002047fae */ /* 0x0001e2000e101d72 */
[----:B------:R-:W-:Y:S01]  /*119b0*/  ISETP.LT.OR P4, PT, R6, 0x11, P0 ;  /* 0x000000110600780c */ /* 0x000fe20000781670 */
[----:B------:R-:W-:Y:S02]  /*119c0*/  IMAD.MOV.U32 R13, RZ, RZ, R23 ;  /* 0x000000ffff0d7224 */ /* 0x000fe400078e0017 */
[----:B------:R-:W-:-:S10]  /*119d0*/  IMAD.MOV.U32 R7, RZ, RZ, R14 ;  /* 0x000000ffff077224 */ /* 0x000fd400078e000e */
[----:B0-----:R-:W-:Y:S05]  /*119e0*/  WARPSYNC.COLLECTIVE R15, `(.L_x_6935) ;  /* 0x000000000f087348 */ /* 0x001fea0003c00000 */
[----:B------:R1:W2:Y:S02]  /*119f0*/  SHFL.IDX P6, R14, R13, R12, R11 ;  /* 0x0000000c0d0e7389 */ /* 0x0002a400000c000b */
[----:B012---:R-:W-:Y:S01]  /*11a00*/  ENDCOLLECTIVE ;  /* 0x000000000000791b */ /* 0x007fe20003800000 */
.L_x_6935:
[----:B------:R-:W-:Y:S02]  /*11a10*/  IMAD.MOV.U32 R13, RZ, RZ, R24 ;  /* 0x000000ffff0d7224 */ /* 0x000fe400078e0018 */
[----:B------:R-:W-:Y:S02]  /*11a20*/  IMAD.MOV.U32 R12, RZ, RZ, 0x2 ;  /* 0x00000002ff0c7424 */ /* 0x000fe400078e00ff */
[----:B------:R-:W-:-:S07]  /*11a30*/  IMAD.MOV.U32 R10, RZ, RZ, R14 ;  /* 0x000000ffff0a7224 */ /* 0x000fce00078e000e */
[----:B------:R-:W-:Y:S05]  /*11a40*/  WARPSYNC.COLLECTIVE R15, `(.L_x_6936) ;  /* 0x000000000f087348 */ /* 0x000fea0003c00000 */
[----:B------:R0:W1:Y:S02]  /*11a50*/  SHFL.IDX P6, R14, R13, R12, R11 ;  /* 0x0000000c0d0e7389 */ /* 0x00006400000c000b */
[----:B01----:R-:W-:Y:S01]  /*11a60*/  ENDCOLLECTIVE ;  /* 0x000000000000791b */ /* 0x003fe20003800000 */
.L_x_6936:
[----:B------:R-:W-:-:S04]  /*11a70*/  IADD3 R2, P2, R10, R5, RZ ;  /* 0x000000050a027210 */ /* 0x000fc80007f5e0ff */
[----:B------:R-:W-:-:S05]  /*11a80*/  IADD3.X R3, RZ, R7, RZ, P2, !PT ;  /* 0x00000007ff037210 */ /* 0x000fca00017fe4ff */
[----:B------:R-:W-:Y:S01]  /*11a90*/  @!PT LDS RZ, [RZ] ;  /* 0x00000000fffff984 */ /* 0x000fe20000000800 */
[----:B------:R-:W-:Y:S01]  /*11aa0*/  @!PT LDS RZ, [RZ] ;  /* 0x00000000fffff984 */ /* 0x000fe20000000800 */
[----:B------:R-:W-:Y:S01]  /*11ab0*/  @!PT LDS RZ, [RZ] ;  /* 0x00000000fffff984 */ /* 0x000fe20000000800 */
[----:B------:R0:W-:Y:S01]  /*11ac0*/  LDGSTS.E.BYPASS.LTC128B.128 [R4+0xc00], desc[UR50][R2.64], !P3 ;  /* 0x00c0000002047fae */ /* 0x0001e2000d901d72 */
[C---:B------:R-:W-:Y:S01]  /*11ad0*/  ISETP.LT.OR P3, PT, R6.reuse, 0x21, P1 ;  /* 0x000000210600780c */ /* 0x040fe20000f61670 */
[----:B------:R-:W-:Y:S02]  /*11ae0*/  IMAD.MOV.U32 R13, RZ, RZ, R23 ;  /* 0x000000ffff0d7224 */ /* 0x000fe400078e0017 */
[----:B------:R0:W-:Y:S01]  /*11af0*/  LDGSTS.E.BYPASS.LTC128B.128 [R4+0x4c00], desc[UR50][R2.64+0x80], !P4 ;  /* 0x04c0008002047fae */ /* 0x0001e2000e101d72 */
[----:B------:R-:W-:Y:S01]  /*11b00*/  ISETP.LT.OR P4, PT, R6, 0x21, P0 ;  /* 0x000000210600780c */ /* 0x000fe20000781670 */
[----:B------:R-:W-:-:S12]  /*11b10*/  IMAD.MOV.U32 R8, RZ, RZ, R14 ;  /* 0x000000ffff087224 */ /* 0x000fd800078e000e */
[----:B0-----:R-:W-:Y:S05]  /*11b20*/  WARPSYNC.COLLECTIVE R15, `(.L_x_6937) ;  /* 0x000000000f087348 */ /* 0x001fea0003c00000 */
[----:B------:R1:W2:Y:S02]  /*11b30*/  SHFL.IDX P6, R14, R13, R12, R11 ;  /* 0x0000000c0d0e7389 */ /* 0x0002a400000c000b */
[----:B012---:R-:W-:Y:S01]  /*11b40*/  ENDCOLLECTIVE ;  /* 0x000000000000791b */ /* 0x007fe20003800000 */
.L_x_6937:
[----:B------:R-:W-:Y:S02]  /*11b50*/  IMAD.MOV.U32 R13, RZ, RZ, R24 ;  /* 0x000000ffff0d7224 */ /* 0x000fe400078e0018 */
[----:B------:R-:W-:Y:S01]  /*11b60*/  IMAD.MOV.U32 R12, RZ, RZ, 0x3 ;  /* 0x00000003ff0c7424 */ /* 0x000fe200078e00ff */
[----:B------:R-:W-:-:S13]  /*11b70*/  IADD3 R2, P2, R14, R5, RZ ;  /* 0x000000050e027210 */ /* 0x000fda0007f5e0ff */
[----:B------:R-:W-:Y:S05]  /*11b80*/  WARPSYNC.COLLECTIVE R15, `(.L_x_6938) ;  /* 0x000000000f087348 */ /* 0x000fea0003c00000 */
[----:B------:R0:W1:Y:S02]  /*11b90*/  SHFL.IDX P6, R14, R13, R12, R11 ;  /* 0x0000000c0d0e7389 */ /* 0x00006400000c000b */
[----:B01----:R-:W-:Y:S01]  /*11ba0*/  ENDCOLLECTIVE ;  /* 0x000000000000791b */ /* 0x003fe20003800000 */
.L_x_6938:
[----:B------:R-:W-:-:S05]  /*11bb0*/  IADD3.X R3, RZ, R8, RZ, P2, !PT ;  /* 0x00000008ff037210 */ /* 0x000fca00017fe4ff */
        /* <DEDUP_REMOVED lines=12> */
.L_x_6939:
[----:B------:R-:W-:Y:S02]  /*11c80*/  IMAD.MOV.U32 R13, RZ, RZ, R24 ;  /* 0x000000ffff0d7224 */ /* 0x000fe400078e0018 */
[----:B------:R-:W-:Y:S01]  /*11c90*/  IMAD.MOV.U32 R12, RZ, RZ, 0x4 ;  /* 0x00000004ff0c7424 */ /* 0x000fe200078e00ff */
[----:B------:R-:W-:-:S13]  /*11ca0*/  IADD3 R2, P2, R14, R5, RZ ;  /* 0x000000050e027210 */ /* 0x000fda0007f5e0ff */
[----:B------:R-:W-:Y:S05]  /*11cb0*/  WARPSYNC.COLLECTIVE R15, `(.L_x_6940) ;  /* 0x000000000f087348 */ /* 0x000fea0003c00000 */
[----:B------:R0:W1:Y:S02]  /*11cc0*/  SHFL.IDX P6, R14, R13, R12, R11 ;  /* 0x0000000c0d0e7389 */ /* 0x00006400000c000b */
[----:B01----:R-:W-:Y:S01]  /*11cd0*/  ENDCOLLECTIVE ;  /* 0x000000000000791b */ /* 0x003fe20003800000 */
.L_x_6940:
        /* <DEDUP_REMOVED lines=13> */
.L_x_6941:
[----:B------:R-:W-:Y:S02]  /*11db0*/  IMAD.MOV.U32 R13, RZ, RZ, R24 ;  /* 0x000000ffff0d7224 */ /* 0x000fe400078e0018 */
[----:B------:R-:W-:Y:S01]  /*11dc0*/  IMAD.MOV.U32 R12, RZ, RZ, 0x5 ;  /* 0x00000005ff0c7424 */ /* 0x000fe200078e00ff */
[----:B------:R-:W-:-:S07]  /*11dd0*/  MOV R10, R14 ;  /* 0x0000000e000a7202 */ /* 0x000fce0000000f00 */
[----:B------:R-:W-:Y:S05]  /*11de0*/  WARPSYNC.COLLECTIVE R15, `(.L_x_6942) ;  /* 0x000000000f087348 */ /* 0x000fea0003c00000 */
[----:B------:R0:W1:Y:S02]  /*11df0*/  SHFL.IDX P6, R14, R13, R12, R11 ;  /* 0x0000000c0d0e7389 */ /* 0x00006400000c000b */
[----:B01----:R-:W-:Y:S01]  /*11e00*/  ENDCOLLECTIVE ;  /* 0x000000000000791b */ /* 0x003fe20003800000 */
.L_x_6942:
[----:B------:R-:W-:-:S05]  /*11e10*/  IADD3 R2, P2, R10, R5, RZ ;  /* 0x000000050a027210 */ /* 0x000fca0007f5e0ff */
[----:B------:R-:W-:-:S05]  /*11e20*/  IMAD.X R3, RZ, RZ, R8, P2 ;  /* 0x000000ffff037224 */ /* 0x000fca00010e0608 */
[----:B------:R-:W-:Y:S01]  /*11e30*/  @!PT LDS RZ, [RZ] ;  /* 0x00000000fffff984 */ /* 0x000fe20000000800 */
[----:B------:R-:W-:Y:S01]  /*11e40*/  @!PT LDS RZ, [RZ] ;  /* 0x00000000fffff984 */ /* 0x000fe20000000800 */
[----:B------:R-:W-:Y:S01]  /*11e50*/  @!PT LDS RZ, [RZ] ;  /* 0x00000000fffff984 */ /* 0x000fe20000000800 */
[----:B------:R0:W-:Y:S01]  /*11e60*/  LDGSTS.E.BYPASS.LTC128B.128 [R4+0x2400], desc[UR50][R2.64], !P3 ;  /* 0x0240000002047fae */ /* 0x0001e2000d901d72 */
[C---:B------:R-:W-:Y:S02]  /*11e70*/  ISETP.LT.OR P3, PT, R6.reuse, 0x51, P1 ;  /* 0x000000510600780c */ /* 0x040fe40000f61670 */
[----:B------:R-:W-:Y:S01]  /*11e80*/  MOV R13, R23 ;  /* 0x00000017000d7202 */ /* 0x000fe20000000f00 */
[----:B------:R0:W-:Y:S01]  /*11e90*/  LDGSTS.E.BYPASS.LTC128B.128 [R4+0x6400], desc[UR50][R2.64+0x80], !P4 ;  /* 0x0640008002047fae */ /* 0x0001e2000e101d72 */
[----:B------:R-:W-:Y:S01]  /*11ea0*/  ISETP.LT.OR P4, PT, R6, 0x51, P0 ;  /* 0x000000510600780c */ /* 0x000fe20000781670 */
[----:B------:R-:W-:-:S12]  /*11eb0*/  IMAD.MOV.U32 R7, RZ, RZ, R14 ;  /* 0x000000ffff077224 */ /* 0x000fd800078e000e */
[----:B0-----:R-:W-:Y:S05]  /*11ec0*/  WARPSYNC.COLLECTIVE R15, `(.L_x_6943) ;  /* 0x000000000f087348 */ /* 0x001fea0003c00000 */
[----:B------:R1:W2:Y:S02]  /*11ed0*/  SHFL.IDX P6, R14, R13, R12, R11 ;  /* 0x0000000c0d0e7389 */ /* 0x0002a400000c000b */
[----:B012---:R-:W-:Y:S01]  /*11ee0*/  ENDCOLLECTIVE ;  /* 0x000000000000791b */ /* 0x007fe20003800000 */
.L_x_6943:
[----:B------:R-:W-:Y:S02]  /*11ef0*/  IMAD.MOV.U32 R13, RZ, RZ, R24 ;  /* 0x000000ffff0d7224 */ /* 0x000fe400078e0018 */
[----:B------:R-:W-:Y:S01]  /*11f00*/  IMAD.MOV.U32 R12, RZ, RZ, 0x6 ;  /* 0x00000006ff0c7424 */ /* 0x000fe200078e00ff */
[----:B------:R-:W-:-:S13]  /*11f10*/  IADD3 R2, P2, R14, R5, RZ ;  /* 0x000000050e027210 */ /* 0x000fda0007f5e0ff */
[----:B------:R-:W-:Y:S05]  /*11f20*/  WARPSYNC.COLLECTIVE R15, `(.L_x_6944) ;  /* 0x000000000f087348 */ /* 0x000fea0003c00000 */
[----:B------:R0:W1:Y:S02]  /*11f30*/  SHFL.IDX P6, R14, R13, R12, R11 ;  /* 0x0000000c0d0e7389 */ /* 0x00006400000c000b */
[----:B01----:R-:W-:Y:S01]  /*11f40*/  ENDCOLLECTIVE ;  /* 0x000000000000791b */ /* 0x003fe20003800000 */
.L_x_6944:
[----:B------:R-:W-:-:S05]  /*11f50*/  IMAD.X R3, RZ, RZ, R7, P2 ;  /* 0x000000ffff037224 */ /* 0x000fca00010e0607 */
[----:B------:R-:W-:Y:S01]  /*11f60*/  @!PT LDS RZ, [RZ] ;  /* 0x00000000fffff984 */ /* 0x000fe20000000800 */
[----:B------:R-:W-:Y:S01]  /*11f70*/  @!PT LDS RZ, [RZ] ;  /* 0x00000000fffff984 */ /* 0x000fe20000000800 */
[----:B------:R-:W-:Y:S01]  /*11f80*/  @!PT LDS RZ, [RZ] ;  /* 0x00000000fffff984 */ /* 0x000fe20000000800 */
[----:B------:R0:W-:Y:S01]  /*11f90*/  LDGSTS.E.BYPASS.LTC128B.128 [R4+0x2c00], desc[UR50][R2.64], !P3 ;  /* 0x02c0000002047fae */ /* 0x0001e2000d901d72 */
[----:B------:R-:W-:-:S03]  /*11fa0*/  ISETP.LT.OR P3, PT, R6, 0x61, P1 ;  /* 0x000000610600780c */ /* 0x000fc60000f61670 */
[----:B------:R0:W-:Y:S01]  /*11fb0*/  LDGSTS.E.BYPASS.LTC128B.128 [R4+0x6c00], desc[UR50][R2.64+0x80], !P4 ;  /* 0x06c0008002047fae */ /* 0x0001e2000e101d72 */
[----:B------:R-:W-:Y:S02]  /*11fc0*/  ISETP.LT.OR P4, PT, R6, 0x61, P0 ;  /* 0x000000610600780c */ /* 0x000fe40000781670 */
[----:B------:R-:W-:Y:S01]  /*11fd0*/  MOV R13, R23 ;  /* 0x00000017000d7202 */ /* 0x000fe20000000f00 */
[----:B------:R-:W-:-:S10]  /*11fe0*/  IMAD.MOV.U32 R8, RZ, RZ, R14 ;  /* 0x000000ffff087224 */ /* 0x000fd400078e000e */
[----:B0-----:R-:W-:Y:S05]  /*11ff0*/  WARPSYNC.COLLECTIVE R15, `(.L_x_6945) ;  /* 0x000000000f087348 */ /* 0x001fea0003c00000 */
[----:B------:R1:W2:Y:S02]  /*12000*/  SHFL.IDX P6, R14, R13, R12, R11 ;  /* 0x0000000c0d0e7389 */ /* 0x0002a400000c000b */
[----:B012---:R-:W-:Y:S01]  /*12010*/  ENDCOLLECTIVE ;  /* 0x000000000000791b */ /* 0x007fe20003800000 */
.L_x_6945:
[----:B------:R-:W-:Y:S02]  /*12020*/  IMAD.MOV.U32 R13, RZ, RZ, R24 ;  /* 0x000000ffff0d7224 */ /* 0x000fe400078e0018 */
[----:B------:R-:W-:Y:S02]  /*12030*/  IMAD.MOV.U32 R12, RZ, RZ, 0x7 ;  /* 0x00000007ff0c7424 */ /* 0x000fe400078e00ff */
[----:B------:R-:W-:-:S07]  /*12040*/  IMAD.MOV.U32 R10, RZ, RZ, R14 ;  /* 0x000000ffff0a7224 */ /* 0x000fce00078e000e */
[----:B------:R-:W-:Y:S05]  /*12050*/  WARPSYNC.COLLECTIVE R15, `(.L_x_6946) ;  /* 0x000000000f087348 */ /* 0x000fea0003c00000 */
[----:B------:R0:W1:Y:S02]  /*12060*/  SHFL.IDX P6, R14, R13, R12, R11 ;  /* 0x0000000c0d0e7389 */ /* 0x00006400000c000b */
[----:B01----:R-:W-:Y:S01]  /*12070*/  ENDCOLLECTIVE ;  /* 0x000000000000791b */ /* 0x003fe20003800000 */
.L_x_6946:
        /* <DEDUP_REMOVED lines=12> */
.L_x_6947:
[----:B------:R-:W-:Y:S05]  /*12140*/  BRA `(.L_x_6948) ;  /* 0xffffffb800907947 */ /* 0x000fea000383ffff */
.L_x_6826:
        /* <DEDUP_REMOVED lines=8> */
.L_x_6950:
[----:B------:R-:W-:Y:S05]  /*121d0*/  BSYNC B0 ;  /* 0x0000000000007941 */ /* 0x000fea0003800000 */
.L_x_6949:
        /* <DEDUP_REMOVED lines=9> */
.L_x_6951:
        /* <DEDUP_REMOVED lines=18> */
.L_x_6952:
[----:B------:R-:W-:Y:S01]  /*12390*/  IMAD.MOV.U32 R12, RZ, RZ, 0x2 ;  /* 0x00000002ff0c7424 */ /* 0x000fe200078e00ff */
[----:B------:R-:W-:-:S05]  /*123a0*/  SEL R7, R14, RZ, P1 ;  /* 0x000000ff0e077207 */ /* 0x000fca0000800000 */
[----:B------:R-:W-:-:S05]  /*123b0*/  IMAD.IADD R6, R4, 0x1, R7 ;  /* 0x0000000104067824 */ /* 0x000fca00078e0207 */
[----:B------:R-:W-:-:S07]  /*123c0*/  MOV R13, R6 ;  /* 0x00000006000d7202 */ /* 0x000fce0000000f00 */
[----:B------:R-:W-:Y:S05]  /*123d0*/  WARPSYNC.COLLECTIVE R15, `(.L_x_6953) ;  /* 0x000000000f087348 */ /* 0x000fea0003c00000 */
[----:B------:R0:W1:Y:S02]  /*123e0*/  SHFL.UP P6, R14, R13, R12, R11 ;  /* 0x0400000c0d0e7389 */ /* 0x00006400000c000b */
[----:B01----:R-:W-:Y:S01]  /*123f0*/  ENDCOLLECTIVE ;  /* 0x000000000000791b */ /* 0x003fe20003800000 */
.L_x_6953:
[----:B------:R-:W-:Y:S02]  /*12400*/  MOV R12, 0x4 ;  /* 0x00000004000c7802 */ /* 0x000fe40000000f00 */
[----:B------:R-:W-:-:S05]  /*12410*/  SEL R7, R14, RZ, P2 ;  /* 0x000000ff0e077207 */ /* 0x000fca0001000000 */
[----:B------:R-:W-:-:S04]  /*12420*/  IMAD.IADD R7, R6, 0x1, R7 ;  /* 0x0000000106077824 */ /* 0x000fc800078e0207 */
[----:B------:R-:W-:-:S07]  /*12430*/  IMAD.MOV.U32 R13, RZ, RZ, R7 ;  /* 0x000000ffff0d7224 */ /* 0x000fce00078e0007 */
[----:B------:R-:W-:Y:S05]  /*12440*/  WARPSYNC.COLLECTIVE R15, `(.L_x_6954) ;  /* 0x000000000f087348 */ /* 0x000fea0003c00000 */
[----:B------:R0:W1:Y:S02]  /*12450*/  SHFL.UP P6, R14, R13, R12, R11 ;  /* 0x0400000c0d0e7389 */ /* 0x00006400000c000b */
[----:B01----:R-:W-:Y:S01]  /*12460*/  ENDCOLLECTIVE ;  /* 0x000000000000791b */ /* 0x003fe20003800000 */
.L_x_6954:
[----:B------:R-:W-:Y:S01]  /*12470*/  IMAD.MOV.U32 R12, RZ, RZ, 0x8 ;  /* 0x00000008ff0c7424 */ /* 0x000fe200078e00ff */
[----:B------:R-:W-:-:S05]  /*12480*/  SEL R2, R14, RZ, P3 ;  /* 0x000000ff0e027207 */ /* 0x000fca0001800000 */
[----:B------:R-:W-:-:S04]  /*12490*/  IMAD.IADD R2, R7, 0x1, R2 ;  /* 0x0000000107027824 */ /* 0x000fc800078e0202 */
[----:B------:R-:W-:-:S07]  /*124a0*/  IMAD.MOV.U32 R13, RZ, RZ, R2 ;  /* 0x000000ffff0d7224 */ /* 0x000fce00078e0002 */
[----:B------:R-:W-:Y:S05]  /*124b0*/  WARPSYNC.COLLECTIVE R15, `(.L_x_6955) ;  /* 0x000000000f087348 */ /* 0x000fea0003c00000 */
[----:B------:R0:W1:Y:S02]  /*124c0*/  SHFL.UP P6, R14, R13, R12, R11 ;  /* 0x0400000c0d0e7389 */ /* 0x00006400000c000b */
[----:B01----:R-:W-:Y:S01]  /*124d0*/  ENDCOLLECTIVE ;  /* 0x000000000000791b */ /* 0x003fe20003800000 */
.L_x_6955:
[----:B------:R-:W-:Y:S01]  /*124e0*/  IMAD.MOV.U32 R12, RZ, RZ, 0x10 ;  /* 0x00000010ff0c7424 */ /* 0x000fe200078e00ff */
[----:B------:R-:W-:-:S04]  /*124f0*/  SEL R3, R14, RZ, P4 ;  /* 0x000000ff0e037207 */ /* 0x000fc80002000000 */
[----:B------:R-:W-:-:S05]  /*12500*/  IADD3 R3, R2, R3, RZ ;  /* 0x0000000302037210 */ /* 0x000fca0007ffe0ff */
[----:B------:R-:W-:-:S07]  /*12510*/  IMAD.MOV.U32 R13, RZ, RZ, R3 ;  /* 0x000000ffff0d7224 */ /* 0x000fce00078e0003 */
[----:B------:R-:W-:Y:S05]  /*12520*/  WARPSYNC.COLLECTIVE R15, `(.L_x_6956) ;  /* 0x000000000f087348 */ /* 0x000fea0003c00000 */
[----:B------:R0:W1:Y:S02]  /*12530*/  SHFL.UP P6, R14, R13, R12, R11 ;  /* 0x0400000c0d0e7389 */ /* 0x00006400000c000b */
[----:B01----:R-:W-:Y:S01]  /*12540*/  ENDCOLLECTIVE ;  /* 0x000000000000791b */ /* 0x003fe20003800000 */
.L_x_6956:
        /* <DEDUP_REMOVED lines=8> */
.L_x_6957:
[----:B------:R-:W-:Y:S05]  /*125d0*/  BRA `(.L_x_6958) ;  /* 0xffffffb8009c7947 */ /* 0x000fea000383ffff */
.L_x_6831:
[----:B------:R-:W-:Y:S01]  /*125e0*/  BSSY B0, `(.L_x_6959) ;  /* 0x0000008000007945 */ /* 0x000fe20003800000 */
[----:B-----5:R-:W-:Y:S01]  /*125f0*/  IMAD.MOV.U32 R13, RZ, RZ, R4 ;  /* 0x000000ffff0d7224 */ /* 0x020fe200078e0004 */
[----:B------:R-:W-:Y:S01]  /*12600*/  MOV R12, 0x1 ;  /* 0x00000001000c7802 */ /* 0x000fe20000000f00 */
[----:B------:R-:W-:Y:S02]  /*12610*/  IMAD.MOV.U32 R11, RZ, RZ, RZ ;  /* 0x000000ffff0b7224 */ /* 0x000fe400078e00ff */
[----:B------:R-:W-:-:S07]  /*12620*/  IMAD.MOV.U32 R15, RZ, RZ, -0x1 ;  /* 0xffffffffff0f7424 */ /* 0x000fce00078e00ff */
[----:B012---:R-:W-:Y:S05]  /*12630*/  WARPSYNC.COLLECTIVE R15, `(.L_x_6960) ;  /* 0x000000000f087348 */ /* 0x007fea0003c00000 */
[----:B------:R3:W4:Y:S02]  /*12640*/  SHFL.UP P6, R14, R13, R12, R11 ;  /* 0x0400000c0d0e7389 */ /* 0x00072400000c000b */
[----:B01234-:R-:W-:Y:S01]  /*12650*/  ENDCOLLECTIVE ;  /* 0x000000000000791b */ /* 0x01ffe20003800000 */
.L_x_6960:
[----:B------:R-:W-:Y:S05]  /*12660*/  BSYNC B0 ;  /* 0x0000000000007941 */ /* 0x000fea0003800000 */
.L_x_6959:
        /* <DEDUP_REMOVED lines=8> */
.L_x_6961:
[----:B------:R-:W-:Y:S01]  /*126f0*/  IMAD.MOV.U32 R12, RZ, RZ, 0x4 ;  /* 0x00000004ff0c7424 */ /* 0x000fe200078e00ff */
[----:B------:R-:W-:-:S05]  /*12700*/  SEL R0, R14, RZ, P2 ;  /* 0x000000ff0e007207 */ /* 0x000fca0001000000 */
[----:B------:R-:W-:-:S05]  /*12710*/  IMAD.IADD R0, R13, 0x1, R0 ;  /* 0x000000010d007824 */ /* 0x000fca00078e0200 */
[----:B------:R-:W-:-:S07]  /*12720*/  MOV R13, R0 ;  /* 0x00000000000d7202 */ /* 0x000fce0000000f00 */
[----:B------:R-:W-:Y:S05]  /*12730*/  WARPSYNC.COLLECTIVE R15, `(.L_x_6962) ;  /* 0x000000000f087348 */ /* 0x000fea0003c00000 */
[----:B------:R0:W1:Y:S02]  /*12740*/  SHFL.UP P6, R14, R13, R12, R11 ;  /* 0x0400000c0d0e7389 */ /* 0x00006400000c000b */
[----:B01----:R-:W-:Y:S01]  /*12750*/  ENDCOLLECTIVE ;  /* 0x000000000000791b */ /* 0x003fe20003800000 */
.L_x_6962:
[----:B------:R-:W-:Y:S02]  /*12760*/  MOV R12, 0x8 ;  /* 0x00000008000c7802 */ /* 0x000fe40000000f00 */
[----:B------:R-:W-:-:S05]  /*12770*/  SEL R3, R14, RZ, P3 ;  /* 0x000000ff0e037207 */ /* 0x000fca0001800000 */
[----:B------:R-:W-:-:S04]  /*12780*/  IMAD.IADD R2, R0, 0x1, R3 ;  /* 0x0000000100027824 */ /* 0x000fc800078e0203 */
[----:B------:R-:W-:-:S07]  /*12790*/  IMAD.MOV.U32 R13, RZ, RZ, R2 ;  /* 0x000000ffff0d7224 */ /* 0x000fce00078e0002 */
[----:B------:R-:W-:Y:S05]  /*127a0*/  WARPSYNC.COLLECTIVE R15, `(.L_x_6963) ;  /* 0x000000000f087348 */ /* 0x000fea0003c00000 */
[----:B------:R0:W1:Y:S02]  /*127b0*/  SHFL.UP P6, R14, R13, R12, R11 ;  /* 0x0400000c0d0e7389 */ /* 0x00006400000c000b */
[----:B01----:R-:W-:Y:S01]  /*127c0*/  ENDCOLLECTIVE ;  /* 0x000000000000791b */ /* 0x003fe20003800000 */
.L_x_6963:
[----:B------:R-:W-:Y:S01]  /*127d0*/  IMAD.MOV.U32 R12, RZ, RZ, 0x10 ;  /* 0x00000010ff0c7424 */ /* 0x000fe200078e00ff */
[----:B------:R-:W-:-:S05]  /*127e0*/  SEL R3, R14, RZ, P4 ;  /* 0x000000ff0e037207 */ /* 0x000fca0002000000 */
[----:B------:R-:W-:-:S04]  /*127f0*/  IMAD.IADD R3, R2, 0x1, R3 ;  /* 0x0000000102037824 */ /* 0x000fc800078e0203 */
[----:B------:R-:W-:-:S07]  /*12800*/  IMAD.MOV.U32 R13, RZ, RZ, R3 ;  /* 0x000000ffff0d7224 */ /* 0x000fce00078e0003 */
[----:B------:R-:W-:Y:S05]  /*12810*/  WARPSYNC.COLLECTIVE R15, `(.L_x_6964) ;  /* 0x000000000f087348 */ /* 0x000fea0003c00000 */
[----:B------:R0:W1:Y:S02]  /*12820*/  SHFL.UP P6, R14, R13, R12, R11 ;  /* 0x0400000c0d0e7389 */ /* 0x00006400000c000b */
[----:B01----:R-:W-:Y:S01]  /*12830*/  ENDCOLLECTIVE ;  /* 0x000000000000791b */ /* 0x003fe20003800000 */
.L_x_6964:
        /* <DEDUP_REMOVED lines=8> */
.L_x_6965:
[----:B------:R-:W-:Y:S05]  /*128c0*/  BRA `(.L_x_6966) ;  /* 0xffffffb8007c7947 */ /* 0x000fea000383ffff */
.L_x_6833:
[----:B------:R-:W-:Y:S01]  /*128d0*/  BSSY B0, `(.L_x_6967) ;  /* 0x0000006000007945 */ /* 0x000fe20003800000 */
[----:B------:R-:W-:Y:S02]  /*128e0*/  PLOP3.LUT P6, PT, P6, PT, PT, 0x8, 0x0 ;  /* 0x000000000000781c */ /* 0x000fe400037ce170 */
[----:B------:R-:W-:-:S11]  /*128f0*/  MOV R15, 0xffffffff ;  /* 0xffffffff000f7802 */ /* 0x000fd60000000f00 */
[----:B01----:R-:W-:Y:S05]  /*12900*/  WARPSYNC.COLLECTIVE R15, `(.L_x_6968) ;  /* 0x000000000f087348 */ /* 0x003fea0003c00000 */
[----:B------:R-:W-:Y:S01]  /*12910*/  VOTE.ANY R14, PT, P6 ;  /* 0x00000000000e7806 */ /* 0x000fe200030e0100 */
[----:B01----:R-:W-:Y:S06]  /*12920*/  ENDCOLLECTIVE ;  /* 0x000000000000791b */ /* 0x003fec0003800000 */
.L_x_6968:
[----:B------:R-:W-:Y:S05]  /*12930*/  BSYNC B0 ;  /* 0x0000000000007941 */ /* 0x000fea0003800000 */
.L_x_6967:
        /* <DEDUP_REMOVED lines=9> */
.L_x_6969:
[----:B------:R-:W-:Y:S01]  /*129d0*/  IMAD.MOV.U32 R4, RZ, RZ, R14 ;  /* 0x000000ffff047224 */ /* 0x000fe200078e000e */
[----:B------:R-:W-:Y:S06]  /*129e0*/  BRA `(.L_x_6970) ;  /* 0xffffffb8006c7947 */ /* 0x000fec000383ffff */
.L_x_6835:
[----:B------:R-:W-:Y:S01]  /*129f0*/  BSSY B0, `(.L_x_6971) ;  /* 0x0000007000007945 */ /* 0x000fe20003800000 */
[----:B------:R-:W-:Y:S01]  /*12a00*/  IMAD.MOV.U32 R13, RZ, RZ, R6 ;  /* 0x000000ffff0d7224 */ /* 0x000fe200078e0006 */
[----:B------:R-:W-:Y:S01]  /*12a10*/  MOV R11, 0x1f ;  /* 0x0000001f000b7802 */ /* 0x000fe20000000f00 */
[----:B------:R-:W-:-:S07]  /*12a20*/  IMAD.MOV.U32 R15, RZ, RZ, -0x1 ;  /* 0xffffffffff0f7424 */ /* 0x000fce00078e00ff */
[----:B0123--:R-:W-:Y:S05]  /*12a30*/  WARPSYNC.COLLECTIVE R15, `(.L_x_6972) ;  /* 0x000000000f087348 */ /* 0x00ffea0003c00000 */
[----:B------:R4:W0:Y:S02]  /*12a40*/  SHFL.IDX P6, R14, R13, R12, R11 ;  /* 0x0000000c0d0e7389 */ /* 0x00082400000c000b */
[----:B01234-:R-:W-:Y:S01]  /*12a50*/  ENDCOLLECTIVE ;  /* 0x000000000000791b */ /* 0x01ffe20003800000 */
.L_x_6972:
[----:B------:R-:W-:Y:S05]  /*12a60*/  BSYNC B0 ;  /* 0x0000000000007941 */ /* 0x000fea0003800000 */
.L_x_6971:
[----:B------:R-:W-:Y:S05]  /*12a70*/  BRA `(.L_x_6834) ;  /* 0xffffffb800647947 */ /* 0x000fea000383ffff */
.L_x_6839:
[----:B-1----:R1:W2:Y:S02]  /*12a80*/  SYNCS.PHASECHK.TRANS64.TRYWAIT P0, [R4+URZ+0x28820], R0 ;  /* 0x02882000040075a7 */ /* 0x0022a4000800017f */
[----:B--2---:R-:W-:Y:S05]  /*12a90*/  @!P0 NANOSLEEP.SYNCS 0x989680 ;  /* 0x009896800000895d */ /* 0x004fea0003900000 */
[----:B------:R-:W2:Y:S02]  /*12aa0*/  @!P0 SYNCS.PHASECHK.TRANS64 P0, [R4+URZ+0x28820], R0 ;  /* 0x02882000040085a7 */ /* 0x000ea4000800007f */
[----:B--2---:R-:W-:Y:S05]  /*12ab0*/  @!P0 BRA `(.L_x_6839) ;  /* 0xfffffffc00f08947 */ /* 0x004fea000383ffff */
[----:B------:R-:W-:Y:S05]  /*12ac0*/  BRA `(.L_x_6973) ;  /* 0xffffffbc00507947 */ /* 0x000fea000383ffff */
.L_x_6840:
        /* <DEDUP_REMOVED lines=11> */
.L_x_6975:
[----:B------:R-:W-:Y:S05]  /*12b80*/  BSYNC B0 ;  /* 0x0000000000007941 */ /* 0x000fea0003800000 */
.L_x_6974:
[----:B------:R-:W-:Y:S05]  /*12b90*/  BRA `(.L_x_6976) ;  /* 0xffffffbc00387947 */ /* 0x000fea000383ffff */
.L_x_6843:
[----:B------:R-:W-:Y:S01]  /*12ba0*/  BSSY B1, `(.L_x_6977) ;  /* 0x0000006000017945 */ /* 0x000fe20003800000 */
[----:B------:R-:W-:-:S07]  /*12bb0*/  IMAD.MOV.U32 R15, RZ, RZ, -0x1 ;  /* 0xffffffffff0f7424 */ /* 0x000fce00078e00ff */
[----:B01-3--:R-:W-:Y:S05]  /*12bc0*/  WARPSYNC.COLLECTIVE R15, `(.L_x_6978) ;  /* 0x000000000f0c7348 */ /* 0x00bfea0003c00000 */
[----:B------:R-:W-:Y:S02]  /*12bd0*/  ELECT P6, UR62, PT ;  /* 0x00000000003e782f */ /* 0x000fe400038c0000 */
[----:B------:R-:W-:Y:S01]  /*12be0*/  MOV R14, UR62 ;  /* 0x0000003e000e7c02 */ /* 0x000fe20008000f00 */
[----:B01-3--:R-:W-:Y:S10]  /*12bf0*/  ENDCOLLECTIVE ;  /* 0x000000000000791b */ /* 0x00bff40003800000 */
.L_x_6978:
[----:B------:R-:W-:Y:S05]  /*12c00*/  BSYNC B1 ;  /* 0x0000000000017941 */ /* 0x000fea0003800000 */
.L_x_6977:
[----:B------:R-:W-:Y:S05]  /*12c10*/  BRA `(.L_x_6979) ;  /* 0xffffffbc00307947 */ /* 0x000fea000383ffff */
.L_x_6845:
[----:B-1----:R1:W2:Y:S02]  /*12c20*/  SYNCS.PHASECHK.TRANS64.TRYWAIT P1, [R5+URZ+0x28840], R0 ;  /* 0x02884000050075a7 */ /* 0x0022a4000802017f */
[----:B--2---:R-:W-:Y:S05]  /*12c30*/  @!P1 NANOSLEEP.SYNCS 0x989680 ;  /* 0x009896800000995d */ /* 0x004fea0003900000 */
[----:B------:R-:W2:Y:S02]  /*12c40*/  @!P1 SYNCS.PHASECHK.TRANS64 P1, [R5+URZ+0x28840], R0 ;  /* 0x02884000050095a7 */ /* 0x000ea4000802007f */
[----:B--2---:R-:W-:Y:S05]  /*12c50*/  @!P1 BRA `(.L_x_6845) ;  /* 0xfffffffc00f09947 */ /* 0x004fea000383ffff */
[----:B------:R-:W-:Y:S05]  /*12c60*/  BRA `(.L_x_6980) ;  /* 0xffffffbc00507947 */ /* 0x000fea000383ffff */
.L_x_6847:
[----:B--2---:R2:W4:Y:S02]  /*12c70*/  SYNCS.PHASECHK.TRANS64.TRYWAIT P1, [R25+URZ+0x28840], R2 ;  /* 0x02884002190075a7 */ /* 0x004524000802017f */
[----:B----4-:R-:W-:Y:S05]  /*12c80*/  @!P1 NANOSLEEP.SYNCS 0x989680 ;  /* 0x009896800000995d */ /* 0x010fea0003900000 */
[----:B------:R-:W4:Y:S02]  /*12c90*/  @!P1 SYNCS.PHASECHK.TRANS64 P1, [R25+URZ+0x28840], R2 ;  /* 0x02884002190095a7 */ /* 0x000f24000802007f */
[----:B----4-:R-:W-:Y:S05]  /*12ca0*/  @!P1 BRA `(.L_x_6847) ;  /* 0xfffffffc00f09947 */ /* 0x010fea000383ffff */
[----:B------:R-:W-:Y:S05]  /*12cb0*/  BRA `(.L_x_6981) ;  /* 0xffffffbc005c7947 */ /* 0x000fea000383ffff */
.L_x_6849:
[----:B----4-:R4:W0:Y:S02]  /*12cc0*/  SYNCS.PHASECHK.TRANS64.TRYWAIT P1, [R5+URZ+0x28860], R0 ;  /* 0x02886000050075a7 */ /* 0x010824000802017f */
[----:B0-----:R-:W-:Y:S05]  /*12cd0*/  @!P1 NANOSLEEP.SYNCS 0x989680 ;  /* 0x009896800000995d */ /* 0x001fea0003900000 */
[----:B------:R-:W0:Y:S02]  /*12ce0*/  @!P1 SYNCS.PHASECHK.TRANS64 P1, [R5+URZ+0x28860], R0 ;  /* 0x02886000050095a7 */ /* 0x000e24000802007f */
[----:B0-----:R-:W-:Y:S05]  /*12cf0*/  @!P1 BRA `(.L_x_6849) ;  /* 0xfffffffc00f09947 */ /* 0x001fea000383ffff */
[----:B------:R-:W-:Y:S05]  /*12d00*/  BRA `(.L_x_6982) ;  /* 0xffffffbc00587947 */ /* 0x000fea000383ffff */
.L_x_6983:
        /* <DEDUP_REMOVED lines=15> */
.L_x_15845:


//--------------------- .text._ZN7cutlass13device_kernelIN5flash11enable_sm90INS1_16FlashAttnFwdSm90INS1_25CollectiveMainloopFwdSm90ILi2EN4cute5tupleIJNS5_1CILi1EEES8_S8_EEENS6_IJNS7_ILi128EEESA_SA_EEELi128ENS_10bfloat16_tEfNS_4arch4Sm90ELb0ELb0ELb1ELb1ELb1ELb1ELb0ELb1ELb1ELb1ELb0ELb0EEENS1_21CollectiveEpilogueFwdISB_S9_SC_SE_Li256ELb1ELb1ELb0ELb0EEENS1_36VarlenDynamicPersistentTileSchedulerILi128ELi128ELi256ELi128ELb0ELb1ELb1ELb0ELb1ELb1EEEEEEEEEvNT_6ParamsE --------------------------
	.section	.text._ZN7cutlass13device_kernelIN5flash11enable_sm90INS1_16FlashAttnFwdSm90INS1_25CollectiveMainloopFwdSm90ILi2EN4cute5tupleIJNS5_1CILi1EEES8_S8_EEENS6_IJNS7_ILi128EEESA_SA_EEELi128ENS_10bfloat16_tEfNS_4arch4Sm90ELb0ELb0ELb1ELb1ELb1ELb1ELb0ELb1ELb1ELb1ELb0ELb0EEENS1_21CollectiveEpilogueFwdISB_S9_SC_SE_Li256ELb1ELb1ELb0ELb0EEENS1_36VarlenDynamicPersistentTileSchedulerILi128ELi128ELi256ELi128ELb0ELb1ELb1ELb0ELb1ELb1EEEEEEEEEvNT_6ParamsE,"ax",@progbits
	.align	128
.text._ZN7cutlass13device_kernelIN5flash11enable_sm90INS1_16FlashAttnFwdSm90INS1_25CollectiveMainloopFwdSm90ILi2EN4cute5tupleIJNS5_1CILi1EEES8_S8_EEENS6_IJNS7_ILi128EEESA_SA_EEELi128ENS_10bfloat16_tEfNS_4arch4Sm90ELb0ELb0ELb1ELb1ELb1ELb1ELb0ELb1ELb1ELb1ELb0ELb0EEENS1_21CollectiveEpilogueFwdISB_S9_SC_SE_Li256ELb1ELb1ELb0ELb0EEENS1_36VarlenDynamicPersistentTileSchedulerILi128ELi128ELi256ELi128ELb0ELb1ELb1ELb0ELb1ELb1EEEEEEEEEvNT_6ParamsE:
        .type           _ZN7cutlass13device_kernelIN5flash11enable_sm90INS1_16FlashAttnFwdSm90INS1_25CollectiveMainloopFwdSm90ILi2EN4cute5tupleIJNS5_1CILi1EEES8_S8_EEENS6_IJNS7_ILi128EEESA_SA_EEELi128ENS_10bfloat16_tEfNS_4arch4Sm90ELb0ELb0ELb1ELb1ELb1ELb1ELb0ELb1ELb1ELb1ELb0ELb0EEENS1_21CollectiveEpilogueFwdISB_S9_SC_SE_Li256ELb1ELb1ELb0ELb0EEENS1_36VarlenDynamicPersistentTileSchedulerILi128ELi128ELi256ELi128ELb0ELb1ELb1ELb0ELb1ELb1EEEEEEEEEvNT_6ParamsE,@function
        .size           _ZN7cutlass13device_kernelIN5flash11enable_sm90INS1_16FlashAttnFwdSm90INS1_25CollectiveMainloopFwdSm90ILi2EN4cute5tupleIJNS5_1CILi1EEES8_S8_EEENS6_IJNS7_ILi128EEESA_SA_EEELi128ENS_10bfloat16_tEfNS_4arch4Sm90ELb0ELb0ELb1ELb1ELb1ELb1ELb0ELb1ELb1ELb1ELb0ELb0EEENS1_21CollectiveEpilogueFwdISB_S9_SC_SE_Li256ELb1ELb1ELb0ELb0EEENS1_36VarlenDynamicPersistentTileSchedulerILi128ELi128ELi256ELi128ELb0ELb1ELb1ELb0ELb1ELb1EEEEEEEEEvNT_6ParamsE,(.L_x_15846 - _ZN7cutlass13device_kernelIN5flash11enable_sm90INS1_16FlashAttnFwdSm90INS1_25CollectiveMainloopFwdSm90ILi2EN4cute5tupleIJNS5_1CILi1EEES8_S8_EEENS6_IJNS7_ILi128EEESA_SA_EEELi128ENS_10bfloat16_tEfNS_4arch4Sm90ELb0ELb0ELb1ELb1ELb1ELb1ELb0ELb1ELb1ELb1ELb0ELb0EEENS1_21CollectiveEpilogueFwdISB_S9_SC_SE_Li256ELb1ELb1ELb0ELb0EEENS1_36VarlenDynamicPersistentTileSchedulerILi128ELi128ELi256ELi128ELb0ELb1ELb1ELb0ELb1ELb1EEEEEEEEEvNT_6ParamsE)
        .other          _ZN7cutlass13device_kernelIN5flash11enable_sm90INS1_16FlashAttnFwdSm90INS1_25CollectiveMainloopFwdSm90ILi2EN4cute5tupleIJNS5_1CILi1EEES8_S8_EEENS6_IJNS7_ILi128EEESA_SA_EEELi128ENS_10bfloat16_tEfNS_4arch4Sm90ELb0ELb0ELb1ELb1ELb1ELb1ELb0ELb1ELb1ELb1ELb0ELb0EEENS1_21CollectiveEpilogueFwdISB_S9_SC_SE_Li256ELb1ELb1ELb0ELb0EEENS1_36VarlenDynamicPersistentTileSchedulerILi128ELi128ELi256ELi128ELb0ELb1ELb1ELb0ELb1ELb1EEEEEEEEEvNT_6ParamsE,@"STO_CUDA_ENTRY STV_DEFAULT"
_ZN7cutlass13device_kernelIN5flash11enable_sm90INS1_16FlashAttnFwdSm90INS1_25CollectiveMainloopFwdSm90ILi2EN4cute5tupleIJNS5_1CILi1EEES8_S8_EEENS6_IJNS7_ILi128EEESA_SA_EEELi128ENS_10bfloat16_tEfNS_4arch4Sm90ELb0ELb0ELb1ELb1ELb1ELb1ELb0ELb1ELb1ELb1ELb0ELb0EEENS1_21CollectiveEpilogueFwdISB_S9_SC_SE_Li256ELb1ELb1ELb0ELb0EEENS1_36VarlenDynamicPersistentTileSchedulerILi128ELi128ELi256ELi128ELb0ELb1ELb1ELb0ELb1ELb1EEEEEEEEEvNT_6ParamsE:
        /* <DEDUP_REMOVED lines=17> */
.L_x_6985:
[----:B------:R-:W-:Y:S05]  /*0110*/  BSYNC B0 ;  /* 0x0000000000007941 */ /* 0x000fea0003800000 */
.L_x_6984:
[----:B------:R-:W-:Y:S01]  /*0120*/  VOTEU.ANY UP0, P0 ;  /* 0x00000000003f7886 */ /* 0x000fe20000000100 */
[----:B------:R-:W0:Y:S01]  /*0130*/  SHFL.IDX PT, R3, R2, RZ, 0x1f ;  /* 0x00001fff02037589 */ /* 0x000e2200000e0000 */
[----:B------:R-:W-:Y:S01]  /*0140*/  UMOV UR4, 0x80 ;  /* 0x0000008000047882 */ /* 0x000fe20000000000 */
[----:B------:R-:W-:Y:S01]  /*0150*/  UMOV UR7, 0x100 ;  /* 0x0000010000077882 */ /* 0x000fe20000000000 */
[----:B------:R-:W-:Y:S01]  /*0160*/  SHF.R.U32.HI R4, RZ, 0x7, R0 ;  /* 0x00000007ff047819 */ /* 0x000fe20000011600 */
[----:B------:R-:W1:Y:S01]  /*0170*/  @UP0 S2UR UR8, SR_CgaCtaId ;  /* 0x00000000000809c3 */ /* 0x000e620000008800 */
[----:B------:R-:W-:Y:S01]  /*0180*/  @UP0 UMOV UR6, 0x400 ;  /* 0x0000040000060882 */ /* 0x000fe20000000000 */
[----:B------:R-:W-:-:S04]  /*0190*/  @UP0 UIADD3 UR4, -UR4, 0x100000, URZ ;  /* 0x0010000004040890 */ /* 0x000fc8000fffe13f */
[----:B------:R-:W-:Y:S02]  /*01a0*/  @UP0 USHF.L.U32 UR5, UR4, 0xb, URZ ;  /* 0x0000000b04050899 */ /* 0x000fe4000800063f */
[----:B------:R-:W-:Y:S01]  /*01b0*/  @UP0 USHF.L.U32 UR4, UR4, 0x1, URZ ;  /* 0x0000000104040899 */ /* 0x000fe2000800063f */
[----:B------:R-:W-:Y:S01]  /*01c0*/  VOTEU.ANY UP1, P0 ;  /* 0x00000000003f7886 */ /* 0x000fe20000020100 */
[----:B0-----:R-:W-:Y:S02]  /*01d0*/  ISETP.NE.AND P1, PT, R3, RZ, PT ;  /* 0x000000ff0300720c */ /* 0x001fe40003f25270 */
[----:B------:R0:W2:Y:S01]  /*01e0*/  SHFL.IDX PT, R3, R4, RZ, 0x1f ;  /* 0x00001fff04037589 */ /* 0x0000a200000e0000 */
[----:B-1----:R-:W-:Y:S02]  /*01f0*/  @UP0 ULEA UR8, UR8, UR6, 0x18 ;  /* 0x0000000608080291 */ /* 0x002fe4000f8ec03f */
[----:B------:R-:W-:-:S04]  /*0200*/  @UP0 UIADD3 UR6, -UR7, 0x100000, URZ ;  /* 0x0010000007060890 */ /* 0x000fc8000fffe13f */
[----:B------:R-:W-:Y:S02]  /*0210*/  @UP0 USHF.L.U32 UR7, UR6, 0xb, URZ ;  /* 0x0000000b06070899 */ /* 0x000fe4000800063f */
[----:B------:R-:W-:Y:S01]  /*0220*/  @UP0 USHF.L.U32 UR6, UR6, 0x1, URZ ;  /* 0x0000000106060899 */ /* 0x000fe2000800063f */
[----:B------:R-:W-:Y:S01]  /*0230*/  VOTEU.ANY UP0, P0 ;  /* 0x00000000003f7886 */ /* 0x000fe20000000100 */
[----:B------:R-:W1:Y:S04]  /*0240*/  FENCE.VIEW.ASYNC.S ;  /* 0x00000000000073c6 */ /* 0x000e680000000000 */
[----:B-1----:R0:W1:Y:S06]  /*0250*/  @UP0 SYNCS.EXCH.64 URZ, [UR8+0x28800], UR4 ;  /* 0x02880004083f05b2 */ /* 0x00206c0008000100 */
[----:B------:R0:W3:Y:S02]  /*0260*/  @UP1 SYNCS.EXCH.64 URZ, [UR8+0x28820], UR6 ;  /* 0x02882006083f15b2 */ /* 0x0000e40008000100 */
[----:B0-----:R-:W-:Y:S05]  /*0270*/  @P1 BRA `(.L_x_6986) ;  /* 0x0000000000481947 */ /* 0x001fea0003800000 */
        /* <DEDUP_REMOVED lines=16> */
[----:B------:R0:W0:Y:S01]  /*0380*/  SYNCS.EXCH.64 URZ, [UR8+0x28848], UR6 ;  /* 0x02884806083f75b2 */ /* 0x0000220008000100 */
[----:B------:R-:W-:Y:S01]  /*0390*/  NOP ;  /* 0x0000000000007918 */ /* 0x000fe20000000000 */
.L_x_6986:
        /* <DEDUP_REMOVED lines=22> */
.L_x_6987:
        /* <DEDUP_REMOVED lines=18> */
.L_x_6988:
        /* <DEDUP_REMOVED lines=22> */
.L_x_6989:
        /* <DEDUP_REMOVED lines=22> */
.L_x_6990:
[----:B--2---:R-:W-:Y:S01]  /*08e0*/  ISETP.NE.AND P0, PT, R3, RZ, PT ;  /* 0x000000ff0300720c */ /* 0x004fe20003f05270 */
[----:B------:R-:W-:Y:S01]  /*08f0*/  IMAD.MOV.U32 R3, RZ, RZ, 0x1 ;  /* 0x00000001ff037424 */ /* 0x000fe200078e00ff */
[----:B------:R-:W-:Y:S01]  /*0900*/  NOP ;  /* 0x0000000000007918 */ /* 0x000fe20000000000 */
[----:B------:R-:W-:Y:S01]  /*0910*/  ULDC.64 UR38, c[0x0][0x208] ;  /* 0x0000820000267ab9 */ /* 0x000fe20000000a00 */
[----:B------:R-:W-:Y:S02]  /*0920*/  BSSY B9, `(.L_x_6991) ;  /* 0x0001a32000097945 */ /* 0x000fe40003800000 */
[----:B------:R-:W-:-:S05]  /*0930*/  SEL R3, R3, 0x2, !P0 ;  /* 0x0000000203037807 */ /* 0x000fca0004000000 */
[----:B------:R2:W-:Y:S01]  /*0940*/  STL [R1+0xc], R3 ;  /* 0x00000c0301007387 */ /* 0x0005e20000100800 */
[----:B01-34-:R-:W-:Y:S06]  /*0950*/  BAR.SYNC.DEFER_BLOCKING 0x0 ;  /* 0x0000000000007b1d */ /* 0x01bfec0000010000 */
[----:B------:R-:W-:Y:S05]  /*0960*/  @!P0 BRA `(.L_x_6992) ;  /* 0x0000013c00208947 */ /* 0x000fea0003800000 */
.L_x_6993:
[----:B------:R-:W-:-:S08]  /*0970*/  NOP ;  /* 0x0000000000007918 */ /* 0x000fd00000000000 */
[----:B------:R-:W0:Y:S02]  /*0980*/  USETMAXREG.TRY_ALLOC.CTAPOOL UP0, 0xe8 ;  /* 0x000000e8000079c8 */ /* 0x000e240008000600 */
[----:B0-----:R-:W-:-:S13]  /*0990*/  PLOP3.LUT P0, PT, PT, PT, UP0, 0x80, 0x0 ;  /* 0x000000000000781c */ /* 0x001fda0003f0f008 */
[----:B------:R-:W-:Y:S05]  /*09a0*/  @!P0 BRA `(.L_x_6993) ;  /* 0xfffffffc00f08947 */ /* 0x000fea000383ffff */
[----:B------:R-:W-:Y:S01]  /*09b0*/  SHF.R.U32.HI R2, RZ, 0x7, R0 ;  /* 0x00000007ff027819 */ /* 0x000fe20000011600 */
[----:B------:R-:W0:Y:S01]  /*09c0*/  S2R R222, SR_CgaCtaId ;  /* 0x0000000000de7919 */ /* 0x000e220000008800 */
[----:B--2---:R-:W-:Y:S01]  /*09d0*/  MOV R3, 0x400 ;  /* 0x0000040000037802 */ /* 0x004fe20000000f00 */
[----:B------:R-:W-:Y:S01]  /*09e0*/  ULDC UR4, c[0x0][0xc3c] ;  /* 0x00030f0000047ab9 */ /* 0x000fe20000000800 */
[----:B------:R-:W-:Y:S06]  /*09f0*/  BAR.ARV 0x8, 0x180 ;  /* 0x0206000000007b1d */ /* 0x000fec0000002000 */
[----:B------:R-:W-:-:S13]  /*0a00*/  ISETP.NE.AND P0, PT, R2, 0x1, PT ;  /* 0x000000010200780c */ /* 0x000fda0003f05270 */
[----:B------:R-:W-:Y:S08]  /*0a10*/  @!P0 BAR.ARV 0x9, 0x100 ;  /* 0x0244000000008b1d */ /* 0x000ff00000002000 */
[----:B------:R-:W-:Y:S01]  /*0a20*/  BAR.SYNC.DEFER_BLOCKING 0x5, 0x180 ;  /* 0x0146000000007b1d */ /* 0x000fe20000010000 */
[----:B0-----:R-:W-:-:S05]  /*0a30*/  LEA R156, R222, R3, 0x18 ;  /* 0x00000003de9c7211 */ /* 0x001fca00078ec0ff */
[----:B------:R-:W0:Y:S02]  /*0a40*/  LDS.128 R40, [R156+0x288d0] ;  /* 0x0288d0009c287984 */ /* 0x000e240000000c00 */
[----:B------:R-:W-:Y:S06]  /*0a50*/  BAR.ARV 0x4, 0x180 ;  /* 0x0106000000007b1d */ /* 0x000fec0000002000 */
[----:B0-----:R-:W-:-:S13]  /*0a60*/  ISETP.GE.AND P0, PT, R43, UR4, PT ;  /* 0x000000042b007c0c */ /* 0x001fda000bf06270 */
[----:B------:R-:W-:Y:S05]  /*0a70*/  @P0 BRA `(.L_x_6994) ;  /* 0x000001a000700947 */ /* 0x000fea0003800000 */
[----:B------:R-:W2:Y:S01]  /*0a80*/  LDL.LU R14, [R1+0xc] ;  /* 0x00000c00010e7983 */ /* 0x000ea20000300800 */
[----:B------:R-:W-:Y:S01]  /*0a90*/  VIADD R13, R0, 0xffffff80 ;  /* 0xffffff80000d7836 */ /* 0x000fe20000000000 */
[----:B------:R-:W-:Y:S01]  /*0aa0*/  IADD3 R211, R156, 0x10400, RZ ;  /* 0x000104009cd37810 */ /* 0x000fe20007ffe0ff */
[----:B------:R-:W-:Y:S01]  /*0ab0*/  IMAD.MOV.U32 R12, RZ, RZ, -0x2 ;  /* 0xfffffffeff0c7424 */ /* 0x000fe200078e00ff */
[----:B------:R-:W-:Y:S01]  /*0ac0*/  CS2R R154, SRZ ;  /* 0x00000000009a7805 */ /* 0x000fe2000001ff00 */
[----:B------:R-:W-:Y:S01]  /*0ad0*/  IMAD.MOV.U32 R207, RZ, RZ, RZ ;  /* 0x000000ffffcf7224 */ /* 0x000fe200078e00ff */
[----:B------:R-:W-:Y:S01]  /*0ae0*/  SHF.R.S32.HI R0, RZ, 0x1f, R13 ;  /* 0x0000001fff007819 */ /* 0x000fe2000001140d */
[----:B------:R-:W-:Y:S02]  /*0af0*/  IMAD.MOV.U32 R158, RZ, RZ, RZ ;  /* 0x000000ffff9e7224 */ /* 0x000fe400078e00ff */
[----:B------:R-:W-:Y:S01]  /*0b00*/  IMAD.MOV.U32 R152, RZ, RZ, RZ ;  /* 0x000000ffff987224 */ /* 0x000fe200078e00ff */
[----:B------:R-:W-:-:S02]  /*0b10*/  LEA.HI R2, R0, R13, RZ, 0x7 ;  /* 0x0000000d00027211 */ /* 0x000fc400078f38ff */
[-C--:B------:R-:W-:Y:S02]  /*0b20*/  LEA.HI R4, R0, R13.reuse, RZ, 0x5 ;  /* 0x0000000d00047211 */ /* 0x080fe400078f28ff */
[----:B------:R-:W-:Y:S02]  /*0b30*/  LOP3.LUT R212, R2, 0xffffff80, RZ, 0xc0, !PT ;  /* 0xffffff8002d47812 */ /* 0x000fe400078ec0ff */
[----:B------:R-:W-:Y:S01]  /*0b40*/  SHF.R.S32.HI R221, RZ, 0x7, R2 ;  /* 0x00000007ffdd7819 */ /* 0x000fe20000011402 */
[----:B------:R-:W-:Y:S01]  /*0b50*/  IMAD.SHL.U32 R5, R4, 0x20, RZ ;  /* 0x0000002004057824 */ /* 0x000fe200078e00ff */
[----:B------:R-:W-:Y:S01]  /*0b60*/  LEA.HI R3, R0, R13, RZ, 0x4 ;  /* 0x0000000d00037211 */ /* 0x000fe200078f20ff */
[----:B------:R-:W-:Y:S01]  /*0b70*/  IMAD.IADD R212, R13, 0x1, -R212 ;  /* 0x000000010dd47824 */ /* 0x000fe200078e0ad4 */
[----:B------:R-:W-:Y:S02]  /*0b80*/  LEA.HI R2, R2, R221, RZ, 0x1 ;  /* 0x000000dd02027211 */ /* 0x000fe400078f08ff */
[----:B------:R-:W-:-:S02]  /*0b90*/  LEA.HI R11, R0, R13, RZ, 0x2 ;  /* 0x0000000d000b7211 */ /* 0x000fc400078f10ff */
[----:B------:R-:W-:Y:S02]  /*0ba0*/  SHF.R.S32.HI R7, RZ, 0x1f, R212 ;  /* 0x0000001fff077819 */ /* 0x000fe400000114d4 */
[----:B------:R-:W-:Y:S02]  /*0bb0*/  LOP3.LUT R2, R2, 0x3fffffe, RZ, 0xc0, !PT ;  /* 0x03fffffe02027812 */ /* 0x000fe400078ec0ff */
[CC--:B------:R-:W-:Y:S02]  /*0bc0*/  LEA.HI R8, R7.reuse, R212.reuse, RZ, 0x2 ;  /* 0x000000d407087211 */ /* 0x0c0fe400078f10ff */
[----:B------:R-:W-:Y:S01]  /*0bd0*/  LEA.HI R7, R7, R212, RZ, 0x5 ;  /* 0x000000d407077211 */ /* 0x000fe200078f28ff */
[----:B------:R-:W-:Y:S01]  /*0be0*/  IMAD.IADD R2, R221, 0x1, -R2 ;  /* 0x00000001dd027824 */ /* 0x000fe200078e0a02 */
[--C-:B------:R-:W-:Y:S02]  /*0bf0*/  SHF.R.S32.HI R9, RZ, 0x2, R8.reuse ;  /* 0x00000002ff097819 */ /* 0x100fe40000011408 */
[----:B------:R-:W-:-:S02]  /*0c00*/  SHF.R.S32.HI R10, RZ, 0x1f, R8 ;  /* 0x0000001fff0a7819 */ /* 0x000fc40000011408 */
[----:B------:R-:W-:Y:S02]  /*0c10*/  SHF.R.S32.HI R7, RZ, 0x5, R7 ;  /* 0x00000005ff077819 */ /* 0x000fe40000011407 */
[----:B------:R-:W-:Y:S02]  /*0c20*/  LEA.HI R10, R10, R9, RZ, 0x3 ;  /* 0x000000090a0a7211 */ /* 0x000fe400078f18ff */
[----:B------:R-:W-:Y:S02]  /*0c30*/  SHF.R.S32.HI R6, RZ, 0x4, R3 ;  /* 0x00000004ff067819 */ /* 0x000fe40000011403 */
[----:B------:R-:W-:Y:S02]  /*0c40*/  LOP3.LUT R10, R10, 0xfffffff8, RZ, 0xc0, !PT ;  /* 0xfffffff80a0a7812 */ /* 0x000fe400078ec0ff */
[----:B------:R-:W-:Y:S02]  /*0c50*/  LOP3.LUT R4, R3, 0x3fffff0, RZ, 0xc0, !PT ;  /* 0x03fffff003047812 */ /* 0x000fe400078ec0ff */
[----:B------:R-:W-:-:S02]  /*0c60*/  IADD3 R10, R9, -R10, RZ ;  /* 0x8000000a090a7210 */ /* 0x000fc40007ffe0ff */
[----:B------:R-:W-:Y:S01]  /*0c70*/  LOP3.LUT R11, R11, 0xfffffffc, RZ, 0xc0, !PT ;  /* 0xfffffffc0b0b7812 */ /* 0x000fe200078ec0ff */
[----:B------:R-:W-:Y:S01]  /*0c80*/  IMAD.IADD R4, R13, 0x1, -R4 ;  /* 0x000000010d047824 */ /* 0x000fe200078e0a04 */
[----:B------:R-:W-:Y:S01]  /*0c90*/  LOP3.LUT R5, R5, 0xfffffc00, RZ, 0xc0, !PT ;  /* 0xfffffc0005057812 */ /* 0x000fe200078ec0ff */
[----:B------:R-:W-:Y:S01]  /*0ca0*/  IMAD R7, R7, 0x10, R10 ;  /* 0x0000001007077824 */ /* 0x000fe200078e020a */
[----:B------:R-:W-:Y:S01]  /*0cb0*/  LEA.HI R3, R3, R6, RZ, 0x1 ;  /* 0x0000000603037211 */ /* 0x000fe200078f08ff */
[----:B------:R-:W-:Y:S01]  /*0cc0*/  IMAD.IADD R11, R13, 0x1, -R11 ;  /* 0x000000010d0b7824 */ /* 0x000fe200078e0a0b */
[----:B------:R-:W-:Y:S01]  /*0cd0*/  LOP3.LUT R9, R8, 0x7ffffffc, RZ, 0xc0, !PT ;  /* 0x7ffffffc08097812 */ /* 0x000fe200078ec0ff */
[----:B------:R-:W-:Y:S01]  /*0ce0*/  IMAD R223, R2, 0x40, R7 ;  /* 0x0000004002df7824 */ /* 0x000fe200078e0207 */
[-C--:B------:R-:W-:Y:S01]  /*0cf0*/  LEA.HI R2, R0, R13.reuse, RZ, 0x6 ;  /* 0x0000000d00027211 */ /* 0x080fe200078f30ff */
[----:B------:R-:W-:Y:S01]  /*0d00*/  IMAD R4, R4, 0x40, R5 ;  /* 0x0000004004047824 */ /* 0x000fe200078e0205 */
[----:B------:R-:W-:Y:S01]  /*0d10*/  LEA.HI R0, R0, R13, RZ, 0x3 ;  /* 0x0000000d00007211 */ /* 0x000fe200078f18ff */
[----:B------:R-:W-:Y:S01]  /*0d20*/  IMAD.IADD R9, R212, 0x1, -R9 ;  /* 0x00000001d4097824 */ /* 0x000fe200078e0a09 */
[----:B------:R-:W-:Y:S01]  /*0d30*/  LOP3.LUT R3, R3, 0x1ffffffe, RZ, 0xc0, !PT ;  /* 0x1ffffffe03037812 */ /* 0x000fe200078ec0ff */
[----:B------:R-:W-:Y:S01]  /*0d40*/  IMAD.SHL.U32 R2, R2, 0x8, RZ ;  /* 0x0000000802027824 */ /* 0x000fe200078e00ff */
[----:B------:R-:W-:Y:S01]  /*0d50*/  SHF.R.S32.HI R153, RZ, 0x3, R0 ;  /* 0x00000003ff997819 */ /* 0x000fe20000011400 */
[----:B------:R-:W-:Y:S01]  /*0d60*/  IMAD R225, R9, R12, 0x80 ;  /* 0x0000008009e17424 */ /* 0x000fe200078e020c */
[----:B------:R-:W-:Y:S01]  /*0d70*/  LEA.HI R5, R11, R11, RZ, 0x1 ;  /* 0x0000000b0b057211 */ /* 0x000fe200078f08ff */
[----:B------:R-:W-:Y:S01]  /*0d80*/  IMAD.IADD R3, R6, 0x1, -R3 ;  /* 0x0000000106037824 */ /* 0x000fe200078e0a03 */
[C---:B------:R-:W-:Y:S01]  /*0d90*/  IADD3 R218, R153.reuse, 0x60, RZ ;  /* 0x0000006099da7810 */ /* 0x040fe20007ffe0ff */
[----:B------:R-:W-:Y:S01]  /*0da0*/  VIADD R220, R153, 0x20 ;  /* 0x0000002099dc7836 */ /* 0x000fe20000000000 */
[----:B------:R-:W-:Y:S01]  /*0db0*/  LOP3.LUT R6, R5, 0x1ffffffe, RZ, 0xc0, !PT ;  /* 0x1ffffffe05067812 */ /* 0x000fe200078ec0ff */
[C---:B------:R-:W-:Y:S01]  /*0dc0*/  VIADD R219, R153.reuse, 0x40 ;  /* 0x0000004099db7836 */ /* 0x040fe20000000000 */
[----:B------:R-:W-:Y:S01]  /*0dd0*/  LOP3.LUT R202, R0, 0xfffffff8, RZ, 0xc0, !PT ;  /* 0xfffffff800ca7812 */ /* 0x000fe200078ec0ff */
[----:B------:R-:W-:Y:S01]  /*0de0*/  IMAD.SHL.U32 R228, R153, 0x40, RZ ;  /* 0x0000004099e47824 */ /* 0x000fe200078e00ff */
[----:B------:R-:W-:Y:S01]  /*0df0*/  SHF.R.S32.HI R5, RZ, 0x1f, R220 ;  /* 0x0000001fff057819 */ /* 0x000fe200000114dc */
[----:B------:R-:W-:Y:S01]  /*0e00*/  IMAD.SHL.U32 R193, R220, 0x40, RZ ;  /* 0x00000040dcc17824 */ /* 0x000fe200078e00ff */
[----:B------:R-:W-:Y:S01]  /*0e10*/  SHF.R.S32.HI R7, RZ, 0x1f, R218 ;  /* 0x0000001fff077819 */ /* 0x000fe200000114da */
[----:B------:R-:W-:Y:S01]  /*0e20*/  IMAD.IADD R202, R13, 0x1, -R202 ;  /* 0x000000010dca7824 */ /* 0x000fe200078e0aca */
[----:B------:R-:W-:Y:S01]  /*0e30*/  SHF.R.S32.HI R0, RZ, 0x1f, R219 ;  /* 0x0000001fff007819 */ /* 0x000fe200000114db */
[----:B------:R-:W-:Y:S01]  /*0e40*/  IMAD.SHL.U32 R192, R219, 0x40, RZ ;  /* 0x00000040dbc07824 */ /* 0x000fe200078e00ff */
[----:B------:R-:W-:Y:S01]  /*0e50*/  LEA.HI R5, R5, R220, RZ, 0x3 ;  /* 0x000000dc05057211 */ /* 0x000fe200078f18ff */
[----:B------:R-:W-:Y:S01]  /*0e60*/  IMAD.SHL.U32 R159, R218, 0x40, RZ ;  /* 0x00000040da9f7824 */ /* 0x000fe200078e00ff */
[----:B------:R-:W-:Y:S01]  /*0e70*/  LEA.HI R7, R7, R218, RZ, 0x3 ;  /* 0x000000da07077211 */ /* 0x000fe200078f18ff */
[----:B------:R-:W-:Y:S01]  /*0e80*/  IMAD R226, R3, 0x8, R4 ;  /* 0x0000000803e27824 */ /* 0x000fe200078e0204 */
[----:B------:R-:W-:Y:S01]  /*0e90*/  LEA.HI R0, R0, R219, RZ, 0x3 ;  /* 0x000000db00007211 */ /* 0x000fe200078f18ff */
[----:B------:R-:W-:Y:S01]  /*0ea0*/  IMAD.SHL.U32 R16, R202, 0x8, RZ ;  /* 0x00000008ca107824 */ /* 0x000fe200078e00ff */
[----:B------:R-:W-:Y:S01]  /*0eb0*/  LOP3.LUT R3, R228, 0x1c0, RZ, 0xc0, !PT ;  /* 0x000001c0e4037812 */ /* 0x000fe200078ec0ff */
[----:B------:R-:W-:Y:S01]  /*0ec0*/  IMAD.SHL.U32 R5, R5, 0x40, RZ ;  /* 0x0000004005057824 */ /* 0x000fe200078e00ff */
[----:B------:R-:W-:Y:S01]  /*0ed0*/  LOP3.LUT R193, R193, 0x1c0, RZ, 0xc0, !PT ;  /* 0x000001c0c1c17812 */ /* 0x000fe200078ec0ff */
[----:B------:R-:W-:Y:S01]  /*0ee0*/  IMAD.SHL.U32 R7, R7, 0x40, RZ ;  /* 0x0000004007077824 */ /* 0x000fe200078e00ff */
[----:B------:R-:W-:Y:S01]  /*0ef0*/  LOP3.LUT R192, R192, 0x1c0, RZ, 0xc0, !PT ;  /* 0x000001c0c0c07812 */ /* 0x000fe200078ec0ff */
[----:B------:R-:W-:Y:S01]  /*0f00*/  IMAD.SHL.U32 R18, R202, 0x4, RZ ;  /* 0x00000004ca127824 */ /* 0x000fe200078e00ff */
[----:B------:R-:W-:Y:S01]  /*0f10*/  LOP3.LUT R159, R159, 0x1c0, RZ, 0xc0, !PT ;  /* 0x000001c09f9f7812 */ /* 0x000fe200078ec0ff */
[----:B------:R-:W-:Y:S01]  /*0f20*/  IMAD.IADD R6, R11, 0x1, -R6 ;  /* 0x000000010b067824 */ /* 0x000fe200078e0a06 */
[----:B------:R-:W-:Y:S01]  /*0f30*/  SHF.L.U32 R0, R0, 0x6, RZ ;  /* 0x0000000600007819 */ /* 0x000fe200000006ff */
[----:B------:R-:W-:Y:S01]  /*0f40*/  VIADD R23, R18, 0x20 ;  /* 0x0000002012177836 */ /* 0x000fe20000000000 */
[----:B------:R-:W-:Y:S01]  /*0f50*/  SHF.R.U32.HI R198, RZ, 0x3, R3 ;  /* 0x00000003ffc67819 */ /* 0x000fe20000011603 */
[----:B------:R-:W-:Y:S01]  /*0f60*/  VIADD R22, R16, 0x40 ;  /* 0x0000004010167836 */ /* 0x000fe20000000000 */
[----:B------:R-:W-:Y:S01]  /*0f70*/  LOP3.LUT R201, R3, 0x38, R16, 0xf8, !PT ;  /* 0x0000003803c97812 */ /* 0x000fe200078ef810 */
[----:B------:R-:W-:Y:S01]  /*0f80*/  IMAD.SHL.U32 R214, R23, 0x2, RZ ;  /* 0x0000000217d67824 */ /* 0x000fe200078e00ff */
[----:B------:R-:W-:Y:S01]  /*0f90*/  LOP3.LUT R199, R2, 0xfffffe00, RZ, 0xc0, !PT ;  /* 0xfffffe0002c77812 */ /* 0x000fe200078ec0ff */
[----:B------:R-:W-:Y:S01]  /*0fa0*/  IMAD R224, R6, 0x8, R223 ;  /* 0x0000000806e07824 */ /* 0x000fe200078e02df */
[----:B------:R-:W-:-:S02]  /*0fb0*/  SHF.R.U32.HI R11, RZ, 0x3, R193 ;  /* 0x00000003ff0b7819 */ /* 0x000fc400000116c1 */
[----:B------:R-:W-:Y:S02]  /*0fc0*/  LOP3.LUT R4, R193, 0x38, R16, 0xf8, !PT ;  /* 0x00000038c1047812 */ /* 0x000fe400078ef810 */
[----:B------:R-:W-:Y:S02]  /*0fd0*/  SHF.R.U32.HI R9, RZ, 0x3, R192 ;  /* 0x00000003ff097819 */ /* 0x000fe400000116c0 */
[--C-:B------:R-:W-:Y:S02]  /*0fe0*/  LOP3.LUT R3, R192, 0x38, R16.reuse, 0xf8, !PT ;  /* 0x00000038c0037812 */ /* 0x100fe400078ef810 */
[----:B------:R-:W-:Y:S02]  /*0ff0*/  SHF.R.U32.HI R229, RZ, 0x3, R159 ;  /* 0x00000003ffe57819 */ /* 0x000fe4000001169f */
[----:B------:R-:W-:Y:S02]  /*1000*/  LOP3.LUT R8, R159, 0x38, R16, 0xf8, !PT ;  /* 0x000000389f087812 */ /* 0x000fe400078ef810 */
[----:B------:R-:W-:-:S02]  /*1010*/  LOP3.LUT R197, R5, 0xfffffe00, RZ, 0xc0, !PT ;  /* 0xfffffe0005c57812 */ /* 0x000fc400078ec0ff */
[----:B------:R-:W-:Y:S02]  /*1020*/  LOP3.LUT R196, R0, 0xfffffe00, RZ, 0xc0, !PT ;  /* 0xfffffe0000c47812 */ /* 0x000fe400078ec0ff */
[----:B------:R-:W-:Y:S02]  /*1030*/  LOP3.LUT R195, R7, 0xfffffe00, RZ, 0xc0, !PT ;  /* 0xfffffe0007c37812 */ /* 0x000fe400078ec0ff */
[----:B------:R-:W-:Y:S02]  /*1040*/  LOP3.LUT R201, R199, R201, R198, 0xf6, !PT ;  /* 0x000000c9c7c97212 */ /* 0x000fe400078ef6c6 */
[----:B------:R-:W-:Y:S02]  /*1050*/  LOP3.LUT R4, R197, R4, R11, 0xf6, !PT ;  /* 0x00000004c5047212 */ /* 0x000fe400078ef60b */
[----:B------:R-:W-:Y:S01]  /*1060*/  LOP3.LUT R216, R196, R3, R9, 0xf6, !PT ;  /* 0x00000003c4d87212 */ /* 0x000fe200078ef609 */
[----:B------:R-:W-:Y:S01]  /*1070*/  IMAD R200, R201, 0x2, R211 ;  /* 0x00000002c9c87824 */ /* 0x000fe200078e02d3 */
[----:B------:R-:W-:Y:S01]  /*1080*/  LOP3.LUT R8, R195, R8, R229, 0xf6, !PT ;  /* 0x00000008c3087212 */ /* 0x000fe200078ef6e5 */
[----:B------:R-:W-:Y:S01]  /*1090*/  IMAD R217, R4, 0x2, R211 ;  /* 0x0000000204d97824 */ /* 0x000fe200078e02d3 */
[----:B------:R-:W-:Y:S01]  /*10a0*/  SHF.R.S32.HI R10, RZ, 0x1f, R23 ;  /* 0x0000001fff0a7819 */ /* 0x000fe20000011417 */
[----:B------:R-:W-:Y:S01]  /*10b0*/  IMAD R216, R216, 0x2, R211 ;  /* 0x00000002d8d87824 */ /* 0x000fe200078e02d3 */
[----:B------:R-:W-:Y:S01]  /*10c0*/  SHF.R.S32.HI R227, RZ, 0x1f, R153 ;  /* 0x0000001fffe37819 */ /* 0x000fe20000011499 */
[----:B------:R-:W-:Y:S01]  /*10d0*/  IMAD R215, R8, 0x2, R211 ;  /* 0x0000000208d77824 */ /* 0x000fe200078e02d3 */
[----:B------:R-:W-:-:S02]  /*10e0*/  SHF.R.S32.HI R19, RZ, 0x1f, R18 ;  /* 0x0000001fff137819 */ /* 0x000fc40000011412 */
[----:B------:R-:W-:Y:S02]  /*10f0*/  SHF.R.S32.HI R17, RZ, 0x1f, R16 ;  /* 0x0000001fff117819 */ /* 0x000fe40000011410 */
[----:B------:R-:W-:Y:S02]  /*1100*/  SHF.R.S32.HI R2, RZ, 0x1f, R22 ;  /* 0x0000001fff027819 */ /* 0x000fe40000011416 */
[----:B------:R-:W-:Y:S02]  /*1110*/  SHF.L.U64.HI R213, R23, 0x1, R10 ;  /* 0x0000000117d57819 */ /* 0x000fe4000001020a */
[----:B--2---:R-:W-:-:S07]  /*1120*/  LOP3.LUT R157, R14, 0x1, RZ, 0xfc, !PT ;  /* 0x000000010e9d7812 */ /* 0x004fce00078efcff */
.L_x_7190:
[----:B0-----:R-:W0:Y:S02]  /*1130*/  LDC.64 R4, c[0x0][0xc88] ;  /* 0x00032200ff047b82 */ /* 0x001e240000000a00 */
[----:B0-----:R-:W-:-:S05]  /*1140*/  IMAD.WIDE R4, R43, 0x4, R4 ;  /* 0x000000042b047825 */ /* 0x001fca00078e0204 */
[----:B--2---:R-:W2:Y:S01]  /*1150*/  LDG.E R206, desc[UR38][R4.64] ;  /* 0x0000002604ce7981 */ /* 0x004ea2000c1e1900 */
[----:B------:R-:W-:Y:S05]  /*1160*/  YIELD ;  /* 0x0000000000007946 */ /* 0x000fea0003800000 */
[----:B------:R-:W-:Y:S01]  /*1170*/  ULDC.64 UR4, c[0x0][0xa28] ;  /* 0x00028a0000047ab9 */ /* 0x000fe20000000a00 */
[----:B------:R-:W-:Y:S01]  /*1180*/  ULDC.64 UR8, c[0x0][0xa18] ;  /* 0x0002860000087ab9 */ /* 0x000fe20000000a00 */
[----:B------:R-:W-:Y:S01]  /*1190*/  ISETP.NE.U32.AND P1, PT, RZ, UR4, PT ;  /* 0x00000004ff007c0c */ /* 0x000fe2000bf25070 */
[----:B------:R-:W-:Y:S01]  /*11a0*/  ULDC.64 UR6, c[0x0][0xa08] ;  /* 0x0002820000067ab9 */ /* 0x000fe20000000a00 */
[----:B------:R-:W-:Y:S01]  /*11b0*/  MOV R0, RZ ;  /* 0x000000ff00007202 */ /* 0x000fe20000000f00 */
[----:B------:R-:W-:Y:S01]  /*11c0*/  IMAD.MOV.U32 R30, RZ, RZ, RZ ;  /* 0x000000ffff1e7224 */ /* 0x000fe200078e00ff */
[----:B------:R-:W-:-:S02]  /*11d0*/  ISETP.NE.AND.EX P1, PT, RZ, UR5, PT, P1 ;  /* 0x00000005ff007c0c */ /* 0x000fc4000bf25310 */
[----:B------:R-:W-:-:S04]  /*11e0*/  ISETP.NE.U32.AND P0, PT, RZ, UR6, PT ;  /* 0x00000006ff007c0c */ /* 0x000fc8000bf05070 */
[----:B------:R-:W-:Y:S02]  /*11f0*/  ISETP.NE.AND.EX P0, PT, RZ, UR7, PT, P0 ;  /* 0x00000007ff007c0c */ /* 0x000fe4000bf05300 */
[----:B--2---:R-:W-:Y:S01]  /*1200*/  SHF.R.S32.HI R209, RZ, 0x1f, R206 ;  /* 0x0000001fffd17819 */ /* 0x004fe200000114ce */
[----:B------:R-:W-:-:S04]  /*1210*/  IMAD.SHL.U32 R204, R206, 0x4, RZ ;  /* 0x00000004cecc7824 */ /* 0x000fc800078e00ff */
[C---:B------:R-:W-:Y:S02]  /*1220*/  @P1 LEA R6, P2, R206.reuse, UR4, 0x2 ;  /* 0x00000004ce061c11 */ /* 0x040fe4000f8410ff */
[C-C-:B------:R-:W-:Y:S02]  /*1230*/  SHF.L.U64.HI R205, R206.reuse, 0x2, R209.reuse ;  /* 0x00000002cecd7819 */ /* 0x140fe400000102d1 */
[----:B----4-:R-:W-:Y:S02]  /*1240*/  @P1 LEA.HI.X R7, R206, UR5, R209, 0x2, P2 ;  /* 0x00000005ce071c11 */ /* 0x010fe400090f14d1 */
[----:B------:R-:W-:Y:S01]  /*1250*/  ISETP.NE.U32.AND P2, PT, RZ, UR8, PT ;  /* 0x00000008ff007c0c */ /* 0x000fe2000bf45070 */
[----:B------:R-:W-:Y:S01]  /*1260*/  ULDC UR4, c[0x0][0x288] ;  /* 0x0000a20000047ab9 */ /* 0x000fe20000000800 */
[----:B------:R-:W-:Y:S01]  /*1270*/  IADD3 R8, P3, R204, UR6, RZ ;  /* 0x00000006cc087c10 */ /* 0x000fe2000ff7e0ff */
[----:B------:R0:W5:Y:S01]  /*1280*/  @P1 LDG.E R0, desc[UR38][R6.64] ;  /* 0x0000002606001981 */ /* 0x000162000c1e1900 */
[----:B------:R-:W-:Y:S01]  /*1290*/  ISETP.NE.AND.EX P2, PT, RZ, UR9, PT, P2 ;  /* 0x00000009ff007c0c */ /* 0x000fe2000bf45320 */
[----:B------:R-:W-:Y:S01]  /*12a0*/  IMAD.U32 R95, RZ, RZ, UR4 ;  /* 0x00000004ff5f7e24 */ /* 0x000fe2000f8e00ff */
[----:B------:R-:W-:Y:S01]  /*12b0*/  IADD3.X R9, R205, UR7, RZ, P3, !PT ;  /* 0x00000007cd097c10 */ /* 0x000fe20009ffe4ff */
[----:B------:R-:W-:-:S04]  /*12c0*/  ULDC.64 UR4, c[0x0][0x418] ;  /* 0x0001060000047ab9 */ /* 0x000fc80000000a00 */
[----:B------:R0:W5:Y:S06]  /*12d0*/  @P0 LDG.E R30, desc[UR38][R8.64] ;  /* 0x00000026081e0981 */ /* 0x00016c000c1e1900 */
[----:B------:R-:W-:-:S04]  /*12e0*/  @P2 IADD3 R4, P1, R204, UR8, RZ ;  /* 0x00000008cc042c10 */ /* 0x000fc8000ff3e0ff */
[----:B------:R-:W-:-:S05]  /*12f0*/  @P2 IADD3.X R5, R205, UR9, RZ, P1, !PT ;  /* 0x00000009cd052c10 */ /* 0x000fca0008ffe4ff */
[----:B------:R0:W5:Y:S01]  /*1300*/  @P2 LDG.E R95, desc[UR38][R4.64] ;  /* 0x00000026045f2981 */ /* 0x000162000c1e1900 */
[----:B------:R-:W-:-:S03]  /*1310*/  UISETP.NE.U32.AND UP0, UPT, UR4, URZ, UPT ;  /* 0x0000003f0400728c */ /* 0x000fc6000bf05070 */
[----:B------:R-:W-:Y:S01]  /*1320*/  ULDC UR4, c[0x0][0x424] ;  /* 0x0001090000047ab9 */ /* 0x000fe20000000800 */
[----:B------:R-:W-:-:S03]  /*1330*/  UISETP.NE.AND.EX UP0, UPT, UR5, URZ, UPT, UP0 ;  /* 0x0000003f0500728c */ /* 0x000fc6000bf05300 */
[----:B------:R-:W-:Y:S01]  /*1340*/  ULDC UR5, c[0x0][0x2f0] ;  /* 0x0000bc0000057ab9 */ /* 0x000fe20000000800 */
[----:B------:R-:W-:-:S04]  /*1350*/  USEL UR4, UR4, 0x1, UP0 ;  /* 0x0000000104047887 */ /* 0x000fc80008000000 */
[----:B------:R-:W-:-:S03]  /*1360*/  UIMAD UR4, UR4, UR5, URZ ;  /* 0x00000005040472a4 */ /* 0x000fc6000f8e023f */
[----:B------:R-:W-:Y:S02]  /*1370*/  ULDC UR5, c[0x0][0x348] ;  /* 0x0000d20000057ab9 */ /* 0x000fe40000000800 */
[----:B------:R-:W-:Y:S02]  /*1380*/  IMAD.U32 R25, RZ, RZ, UR5 ;  /* 0x00000005ff197e24 */ /* 0x000fe4000f8e00ff */
[----:B------:R-:W-:Y:S02]  /*1390*/  IMAD.U32 R29, RZ, RZ, UR4 ;  /* 0x00000004ff1d7e24 */ /* 0x000fe4000f8e00ff */
[----:B------:R-:W-:Y:S01]  /*13a0*/  IMAD.MOV.U32 R26, RZ, RZ, R206 ;  /* 0x000000ffff1a7224 */ /* 0x000fe200078e00ce */
[----:B0--3--:R-:W-:Y:S06]  /*13b0*/  @P2 BRA `(.L_x_6995) ;  /* 0x0000000000242947 */ /* 0x009fec0003800000 */
        /* <DEDUP_REMOVED lines=9> */
.L_x_6995:
[----:B------:R-:W-:Y:S01]  /*1450*/  ULDC.64 UR4, c[0x0][0xa20] ;  /* 0x0002880000047ab9 */ /* 0x000fe20000000a00 */
[----:B------:R-:W-:Y:S01]  /*1460*/  IMAD.MOV.U32 R208, RZ, RZ, R41 ;  /* 0x000000ffffd07224 */ /* 0x000fe200078e0029 */
[----:B------:R-:W-:Y:S01]  /*1470*/  ISETP.NE.U32.AND P1, PT, RZ, UR4, PT ;  /* 0x00000004ff007c0c */ /* 0x000fe2000bf25070 */
[----:B------:R-:W-:-:S03]  /*1480*/  IMAD.MOV.U32 R203, RZ, RZ, R42 ;  /* 0x000000ffffcb7224 */ /* 0x000fc600078e002a */
[----:B------:R-:W-:-:S13]  /*1490*/  ISETP.NE.AND.EX P1, PT, RZ, UR5, PT, P1 ;  /* 0x00000005ff007c0c */ /* 0x000fda000bf25310 */
[----:B------:R-:W-:Y:S05]  /*14a0*/  @!P1 BRA `(.L_x_6996) ;  /* 0x0000000000109947 */ /* 0x000fea0003800000 */
[----:B------:R-:W-:-:S04]  /*14b0*/  IADD3 R4, P0, R204, UR4, RZ ;  /* 0x00000004cc047c10 */ /* 0x000fc8000ff1e0ff */
[----:B------:R-:W-:-:S05]  /*14c0*/  IADD3.X R5, R205, UR5, RZ, P0, !PT ;  /* 0x00000005cd057c10 */ /* 0x000fca00087fe4ff */
[----:B------:R0:W5:Y:S01]  /*14d0*/  LDG.E R29, desc[UR38][R4.64] ;  /* 0x00000026041d7981 */ /* 0x000162000c1e1900 */
[----:B------:R-:W-:Y:S05]  /*14e0*/  BRA `(.L_x_6997) ;  /* 0x0000000000107947 */ /* 0x000fea0003800000 */
.L_x_6996:
[----:B------:R-:W-:Y:S05]  /*14f0*/  @!P0 BRA `(.L_x_6997) ;  /* 0x00000000000c8947 */ /* 0x000fea0003800000 */
[----:B------:R-:W2:Y:S04]  /*1500*/  LDG.E R4, desc[UR38][R8.64] ;  /* 0x0000002608047981 */ /* 0x000ea8000c1e1900 */
[----:B------:R-:W2:Y:S02]  /*1510*/  LDG.E R29, desc[UR38][R8.64+0x4] ;  /* 0x00000426081d7981 */ /* 0x000ea4000c1e1900 */
[----:B--2---:R-:W-:-:S07]  /*1520*/  IADD3 R29, -R4, R29, RZ ;  /* 0x0000001d041d7210 */ /* 0x004fce0007ffe1ff */
.L_x_6997:
[----:B------:R-:W-:Y:S02]  /*1530*/  ULDC.64 UR4, c[0x0][0xa10] ;  /* 0x0002840000047ab9 */ /* 0x000fe40000000a00 */
[----:B------:R-:W-:-:S04]  /*1540*/  ISETP.NE.U32.AND P0, PT, RZ, UR4, PT ;  /* 0x00000004ff007c0c */ /* 0x000fc8000bf05070 */
[----:B------:R-:W-:Y:S01]  /*1550*/  ISETP.NE.AND.EX P0, PT, RZ, UR5, PT, P0 ;  /* 0x00000005ff007c0c */ /* 0x000fe2000bf05300 */
[----:B-----5:R-:W-:Y:S01]  /*1560*/  IMAD.IADD R10, R29, 0x1, -R0 ;  /* 0x000000011d0a7824 */ /* 0x020fe200078e0a00 */
[----:B------:R-:W-:-:S11]  /*1570*/  ULDC.64 UR4, c[0x0][0xa30] ;  /* 0x00028c0000047ab9 */ /* 0x000fd60000000a00 */
[----:B0-----:R-:W0:Y:S02]  /*1580*/  @P0 LDC.64 R4, c[0x0][0xa10] ;  /* 0x00028400ff040b82 */ /* 0x001e240000000a00 */
        /* <DEDUP_REMOVED lines=13> */
[----:B------:R-:W-:-:S05]  /*1660*/  VIADD R0, R96, 0x7f ;  /* 0x0000007f60007836 */ /* 0x000fca0000000000 */
[----:B------:R-:W-:-:S04]  /*1670*/  SHF.R.S32.HI R3, RZ, 0x1f, R0 ;  /* 0x0000001fff037819 */ /* 0x000fc80000011400 */
[----:B------:R-:W-:-:S04]  /*1680*/  LEA.HI R3, R3, R0, RZ, 0x7 ;  /* 0x0000000003037211 */ /* 0x000fc800078f38ff */
[----:B------:R-:W-:Y:S02]  /*1690*/  LOP3.LUT R0, R3, 0xffffff80, RZ, 0xc0, !PT ;  /* 0xffffff8003007812 */ /* 0x000fe400078ec0ff */
[----:B------:R-:W-:Y:S02]  /*16a0*/  SHF.R.S32.HI R210, RZ, 0x7, R3 ;  /* 0x00000007ffd27819 */ /* 0x000fe40000011403 */
[----:B------:R-:W-:-:S04]  /*16b0*/  VIADDMNMX R0, R0, -R10, R25, PT ;  /* 0x8000000a00007246 */ /* 0x000fc80003800119 */
[----:B------:R-:W-:Y:S02]  /*16c0*/  ISETP.GT.AND P0, PT, R0, R27, PT ;  /* 0x0000001b0000720c */ /* 0x000fe40003f04270 */
[----:B------:R-:W-:-:S05]  /*16d0*/  SHF.R.U32.HI R27, RZ, 0x7, R27 ;  /* 0x00000007ff1b7819 */ /* 0x000fca000001161b */
[----:B------:R-:W-:-:S06]  /*16e0*/  IMAD.MOV.U32 R28, RZ, RZ, R27 ;  /* 0x000000ffff1c7224 */ /* 0x000fcc00078e001b */
[----:B------:R-:W-:-:S05]  /*16f0*/  @P0 VIADD R0, R0, 0x7f ;  /* 0x0000007f00000836 */ /* 0x000fca0000000000 */
[----:B------:R-:W-:-:S04]  /*1700*/  @P0 SHF.R.S32.HI R5, RZ, 0x1f, R0 ;  /* 0x0000001fff050819 */ /* 0x000fc80000011400 */
[----:B------:R-:W-:-:S04]  /*1710*/  @P0 LEA.HI R5, R5, R0, RZ, 0x7 ;  /* 0x0000000005050211 */ /* 0x000fc800078f38ff */
[----:B------:R-:W-:Y:S02]  /*1720*/  @P0 SHF.R.S32.HI R28, RZ, 0x7, R5 ;  /* 0x00000007ff1c0819 */ /* 0x000fe40000011405 */
[----:B------:R-:W-:Y:S02]  /*1730*/  PLOP3.LUT P0, PT, PT, PT, PT, 0x80, 0x0 ;  /* 0x000000000000781c */ /* 0x000fe40003f0f070 */
[----:B------:R-:W-:-:S13]  /*1740*/  ISETP.GT.AND P1, PT, R28, R27, PT ;  /* 0x0000001b1c00720c */ /* 0x000fda0003f24270 */
[----:B0-----:R-:W-:Y:S05]  /*1750*/  @!P1 BRA `(.L_x_6998) ;  /* 0x0000006c00b89947 */ /* 0x001fea0003800000 */
[----:B------:R-:W-:Y:S01]  /*1760*/  IADD3 R0, R156, 0x18400, RZ ;  /* 0x000184009c007810 */ /* 0x000fe20007ffe0ff */
[----:B------:R-:W-:Y:S03]  /*1770*/  BSSY B6, `(.L_x_6999) ;  /* 0x0000013000067945 */ /* 0x000fe60003800000 */
        /* <DEDUP_REMOVED lines=18> */
.L_x_7000:
[----:B------:R-:W-:Y:S05]  /*18a0*/  BSYNC B6 ;  /* 0x0000000000067941 */ /* 0x000fea0003800000 */
.L_x_6999:
        /* <DEDUP_REMOVED lines=20> */
.L_x_7002:
[----:B------:R-:W-:Y:S05]  /*19f0*/  BSYNC B6 ;  /* 0x0000000000067941 */ /* 0x000fea0003800000 */
.L_x_7001:
[----:B------:R-:W-:Y:S01]  /*1a00*/  ULDC.64 UR4, c[0x0][0x9f8] ;  /* 0x00027e0000047ab9 */ /* 0x000fe20000000a00 */
[----:B------:R-:W0:Y:S01]  /*1a10*/  LDC R37, c[0x0][0x3f4] ;  /* 0x0000fd00ff257b82 */ /* 0x000e220000000800 */
[----:B------:R-:W-:-:S04]  /*1a20*/  ISETP.NE.U32.AND P0, PT, RZ, UR4, PT ;  /* 0x00000004ff007c0c */ /* 0x000fc8000bf05070 */
[----:B------:R-:W-:-:S03]  /*1a30*/  ISETP.NE.AND.EX P0, PT, RZ, UR5, PT, P0 ;  /* 0x00000005ff007c0c */ /* 0x000fc6000bf05300 */
[----:B------:R-:W1:Y:S08]  /*1a40*/  LDC.64 R14, c[0x0][0x3f8] ;  /* 0x0000fe00ff0e7b82 */ /* 0x000e700000000a00 */
[----:B------:R-:W2:Y:S02]  /*1a50*/  LDC.64 R34, c[0x0][0x408] ;  /* 0x00010200ff227b82 */ /* 0x000ea40000000a00 */
[----:B------:R-:W-:-:S04]  /*1a60*/  @P0 IADD3 R4, P1, R204, UR4, RZ ;  /* 0x00000004cc040c10 */ /* 0x000fc8000ff3e0ff */
[----:B------:R-:W-:-:S05]  /*1a70*/  @P0 IADD3.X R5, R205, UR5, RZ, P1, !PT ;  /* 0x00000005cd050c10 */ /* 0x000fca0008ffe4ff */
[----:B------:R3:W4:Y:S01]  /*1a80*/  @P0 LDG.E R26, desc[UR38][R4.64] ;  /* 0x00000026041a0981 */ /* 0x000722000c1e1900 */
[----:B0-----:R-:W-:Y:S01]  /*1a90*/  ISETP.GE.AND P0, PT, R16, R37, PT ;  /* 0x000000251000720c */ /* 0x001fe20003f06270 */
[----:B------:R-:W-:Y:S01]  /*1aa0*/  IMAD.IADD R0, R30, 0x1, R29 ;  /* 0x000000011e007824 */ /* 0x000fe200078e021d */
[----:B------:R-:W-:Y:S01]  /*1ab0*/  SHF.R.U32.HI R21, RZ, 0x3, R193 ;  /* 0x00000003ff157819 */ /* 0x000fe200000116c1 */
[----:B------:R-:W0:Y:S01]  /*1ac0*/  S2R R38, SR_TID.X ;  /* 0x0000000000267919 */ /* 0x000e220000002100 */
[----:B------:R-:W-:Y:S01]  /*1ad0*/  SEL R3, R37, RZ, P0 ;  /* 0x000000ff25037207 */ /* 0x000fe20000000000 */
[----:B-1----:R-:W-:Y:S01]  /*1ae0*/  IMAD.WIDE.U32 R6, R153, R14, R18 ;  /* 0x0000000e99067225 */ /* 0x002fe200078e0012 */
[----:B------:R-:W-:-:S03]  /*1af0*/  SHF.R.U32.HI R20, RZ, 0x3, R192 ;  /* 0x00000003ff147819 */ /* 0x000fc600000116c0 */
[----:B------:R-:W-:Y:S01]  /*1b00*/  IMAD.IADD R3, R16, 0x1, R3 ;  /* 0x0000000110037824 */ /* 0x000fe200078e0203 */
[----:B------:R-:W-:Y:S01]  /*1b10*/  MOV R84, R6 ;  /* 0x0000000600547202 */ /* 0x000fe20000000f00 */
[C---:B------:R-:W-:Y:S01]  /*1b20*/  IMAD R8, R227.reuse, R14, RZ ;  /* 0x0000000ee3087224 */ /* 0x040fe200078e02ff */
[C---:B--2---:R-:W-:Y:S01]  /*1b30*/  SHF.L.U64.HI R29, R34.reuse, 0x5, R35 ;  /* 0x00000005221d7819 */ /* 0x044fe20000010223 */
[-C--:B------:R-:W-:Y:S01]  /*1b40*/  IMAD R10, R227, R34.reuse, RZ ;  /* 0x00000022e30a7224 */ /* 0x080fe200078e02ff */
[----:B------:R-:W-:Y:S01]  /*1b50*/  SHF.R.S32.HI R6, RZ, 0x1f, R3 ;  /* 0x0000001fff067819 */ /* 0x000fe20000011403 */
[CC--:B---3--:R-:W-:Y:S01]  /*1b60*/  IMAD.WIDE.U32 R4, R153.reuse, R34.reuse, R18 ;  /* 0x0000002299047225 */ /* 0x0c8fe200078e0012 */
[--C-:B------:R-:W-:Y:S02]  /*1b70*/  SHF.L.U64.HI R30, R34, 0x6, R35.reuse ;  /* 0x00000006221e7819 */ /* 0x100fe40000010223 */
[----:B------:R-:W-:Y:S01]  /*1b80*/  LEA.HI R12, R6, R3, RZ, 0x3 ;  /* 0x00000003060c7211 */ /* 0x000fe200078f18ff */
[C---:B------:R-:W-:Y:S01]  /*1b90*/  IMAD R91, R153.reuse, R35, R10 ;  /* 0x00000023995b7224 */ /* 0x040fe200078e020a */
[----:B------:R-:W-:Y:S01]  /*1ba0*/  SHF.L.U64.HI R31, R34, 0x7, R35 ;  /* 0x00000007221f7819 */ /* 0x000fe20000010223 */
[----:B------:R-:W-:Y:S01]  /*1bb0*/  IMAD.WIDE.U32 R10, R153, R34, R16 ;  /* 0x00000022990a7225 */ /* 0x000fe200078e0010 */
[----:B------:R-:W-:-:S02]  /*1bc0*/  LOP3.LUT R43, R12, 0xfffffff8, RZ, 0xc0, !PT ;  /* 0xfffffff80c2b7812 */ /* 0x000fc400078ec0ff */
[----:B------:R-:W-:Y:S01]  /*1bd0*/  SHF.R.S32.HI R81, RZ, 0x3, R12 ;  /* 0x00000003ff517819 */ /* 0x000fe2000001140c */
[----:B------:R-:W-:Y:S01]  /*1be0*/  IMAD.MOV.U32 R88, RZ, RZ, R4 ;  /* 0x000000ffff587224 */ /* 0x000fe200078e0004 */
[----:B------:R-:W-:Y:S01]  /*1bf0*/  LEA.HI R4, R6, R3, RZ, 0x6 ;  /* 0x0000000306047211 */ /* 0x000fe200078f30ff */
[----:B------:R-:W-:Y:S01]  /*1c00*/  IMAD.IADD R89, R5, 0x1, R91 ;  /* 0x0000000105597824 */ /* 0x000fe200078e025b */
[----:B------:R-:W-:Y:S01]  /*1c10*/  LOP3.LUT R3, R12, 0x38, RZ, 0xc0, !PT ;  /* 0x000000380c037812 */ /* 0x000fe200078ec0ff */
[----:B------:R-:W-:Y:S01]  /*1c20*/  IMAD R87, R153, R15, R8 ;  /* 0x0000000f99577224 */ /* 0x000fe200078e0208 */
[----:B------:R-:W-:Y:S01]  /*1c30*/  LOP3.LUT R5, R193, 0x38, R12, 0xf8, !PT ;  /* 0x00000038c1057812 */ /* 0x000fe200078ef80c */
[----:B------:R-:W-:Y:S01]  /*1c40*/  IMAD.IADD R91, R91, 0x1, R11 ;  /* 0x000000015b5b7824 */ /* 0x000fe200078e020b */
[----:B-----5:R-:W-:Y:S01]  /*1c50*/  SHF.R.S32.HI R11, RZ, 0x1f, R24 ;  /* 0x0000001fff0b7819 */ /* 0x020fe20000011418 */
[----:B------:R-:W-:Y:S01]  /*1c60*/  IMAD.WIDE.U32 R8, R153, R14, R16 ;  /* 0x0000000e99087225 */ /* 0x000fe200078e0010 */
[----:B------:R-:W-:-:S02]  /*1c70*/  LOP3.LUT R3, R3, 0x1c0, R228, 0xf8, !PT ;  /* 0x000001c003037812 */ /* 0x000fc400078ef8e4 */
[----:B0-----:R-:W-:Y:S01]  /*1c80*/  SHF.R.U32.HI R38, RZ, 0x7, R38 ;  /* 0x00000007ff267819 */ /* 0x001fe20000011626 */
[----:B------:R-:W-:Y:S01]  /*1c90*/  IMAD.SHL.U32 R4, R4, 0x80, RZ ;  /* 0x0000008004047824 */ /* 0x000fe200078e00ff */
[----:B------:R-:W-:Y:S01]  /*1ca0*/  LOP3.LUT R5, R5, R21, RZ, 0x3c, !PT ;  /* 0x0000001505057212 */ /* 0x000fe200078e3cff */
[----:B------:R-:W-:Y:S01]  /*1cb0*/  IMAD.IADD R85, R7, 0x1, R87 ;  /* 0x0000000107557824 */ /* 0x000fe200078e0257 */
[----:B------:R-:W-:Y:S01]  /*1cc0*/  ISETP.NE.AND P6, PT, R38, 0x1, PT ;  /* 0x000000012600780c */ /* 0x000fe20003fc5270 */
[----:B------:R-:W-:Y:S01]  /*1cd0*/  IMAD.MOV.U32 R86, RZ, RZ, R8 ;  /* 0x000000ffff567224 */ /* 0x000fe200078e0008 */
[----:B------:R-:W-:Y:S01]  /*1ce0*/  LOP3.LUT R7, R192, 0x38, R12, 0xf8, !PT ;  /* 0x00000038c0077812 */ /* 0x000fe200078ef80c */
[----:B------:R-:W-:Y:S01]  /*1cf0*/  IMAD.MOV.U32 R90, RZ, RZ, R10 ;  /* 0x000000ffff5a7224 */ /* 0x000fe200078e000a */
[----:B------:R-:W-:Y:S01]  /*1d00*/  LOP3.LUT R8, R159, 0x38, R12, 0xf8, !PT ;  /* 0x000000389f087812 */ /* 0x000fe200078ef80c */
[----:B------:R-:W-:Y:S01]  /*1d10*/  IMAD R10, R11, R14, RZ ;  /* 0x0000000e0b0a7224 */ /* 0x000fe200078e02ff */
[----:B------:R-:W-:Y:S01]  /*1d20*/  LOP3.LUT R6, R4, 0xffffe000, RZ, 0xc0, !PT ;  /* 0xffffe00004067812 */ /* 0x000fe200078ec0ff */
[----:B------:R-:W-:Y:S01]  /*1d30*/  IMAD.IADD R87, R87, 0x1, R9 ;  /* 0x0000000157577824 */ /* 0x000fe200078e0209 */
[----:B------:R-:W-:Y:S01]  /*1d40*/  LOP3.LUT R9, R7, R20, RZ, 0x3c, !PT ;  /* 0x0000001407097212 */ /* 0x000fe200078e3cff */
[----:B------:R-:W-:Y:S01]  /*1d50*/  IMAD R11, R11, R34, RZ ;  /* 0x000000220b0b7224 */ /* 0x000fe200078e02ff */
[----:B------:R-:W-:Y:S01]  /*1d60*/  LOP3.LUT R8, R8, R229, RZ, 0x3c, !PT ;  /* 0x000000e508087212 */ /* 0x000fe200078e3cff */
[C---:B------:R-:W-:Y:S01]  /*1d70*/  IMAD R39, R24.reuse, R15, R10 ;  /* 0x0000000f18277224 */ /* 0x040fe200078e020a */
[----:B------:R-:W-:Y:S01]  /*1d80*/  LOP3.LUT R7, R3, R198, RZ, 0x3c, !PT ;  /* 0x000000c603077212 */ /* 0x000fe200078e3cff */
[----:B------:R-:W-:Y:S05]  /*1d90*/  @!P6 WARPSYNC.ALL ;  /* 0x000000000000e948 */ /* 0x000fea0003800000 */
[C---:B------:R-:W-:Y:S01]  /*1da0*/  IMAD.WIDE.U32 R84, R24.reuse, R14, R84 ;  /* 0x0000000e18547225 */ /* 0x040fe200078e0054 */
[-C--:B------:R-:W-:Y:S01]  /*1db0*/  IADD3 R3, R5, R6.reuse, R197 ;  /* 0x0000000605037210 */ /* 0x080fe20007ffe0c5 */
[----:B------:R-:W-:Y:S01]  /*1dc0*/  ULDC UR4, c[0x0][0x2f4] ;  /* 0x0000bd0000047ab9 */ /* 0x000fe20000000800 */
[----:B------:R-:W-:Y:S01]  /*1dd0*/  IADD3 R4, R9, R6, R196 ;  /* 0x0000000609047210 */ /* 0x000fe20007ffe0c4 */
[----:B------:R-:W-:Y:S01]  /*1de0*/  IMAD.WIDE.U32 R86, R24, R14, R86 ;  /* 0x0000000e18567225 */ /* 0x000fe200078e0056 */
[----:B------:R-:W-:-:S02]  /*1df0*/  IADD3 R5, R8, R6, R195 ;  /* 0x0000000608057210 */ /* 0x000fc40007ffe0c3 */
[----:B------:R-:W-:Y:S01]  /*1e00*/  IADD3 R6, R7, R6, R199 ;  /* 0x0000000607067210 */ /* 0x000fe20007ffe0c7 */
[----:B------:R-:W-:Y:S01]  /*1e10*/  IMAD R11, R24, R35, R11 ;  /* 0x00000023180b7224 */ /* 0x000fe200078e020b */
[----:B------:R-:W-:Y:S01]  /*1e20*/  SHF.L.U64.HI R7, R14, 0x5, R15 ;  /* 0x000000050e077819 */ /* 0x000fe2000001020f */
[-C--:B------:R-:W-:Y:S01]  /*1e30*/  IMAD.WIDE.U32 R88, R24, R34.reuse, R88 ;  /* 0x0000002218587225 */ /* 0x080fe200078e0058 */
[C-C-:B------:R-:W-:Y:S02]  /*1e40*/  SHF.L.U64.HI R8, R14.reuse, 0x6, R15.reuse ;  /* 0x000000060e087819 */ /* 0x140fe4000001020f */
[----:B------:R-:W-:Y:S01]  /*1e50*/  SHF.L.U64.HI R9, R14, 0x7, R15 ;  /* 0x000000070e097819 */ /* 0x000fe2000001020f */
[----:B------:R-:W-:Y:S01]  /*1e60*/  IMAD.WIDE.U32 R90, R24, R34, R90 ;  /* 0x00000022185a7225 */ /* 0x000fe200078e005a */
[----:B------:R-:W-:Y:S02]  /*1e70*/  SHF.L.U32 R20, R14, 0x6, RZ ;  /* 0x000000060e147819 */ /* 0x000fe400000006ff */
[----:B------:R-:W-:Y:S01]  /*1e80*/  SHF.R.S32.HI R35, RZ, 0x1f, R42 ;  /* 0x0000001fff237819 */ /* 0x000fe2000001142a */
[----:B------:R-:W-:Y:S01]  /*1e90*/  VIADD R97, R38, 0x8 ;  /* 0x0000000826617836 */ /* 0x000fe20000000000 */
[----:B------:R-:W-:Y:S01]  /*1ea0*/  IADD3 R38, R85, R39, RZ ;  /* 0x0000002755267210 */ /* 0x000fe20007ffe0ff */
[----:B------:R-:W-:Y:S01]  /*1eb0*/  IMAD.SHL.U32 R32, R34, 0x20, RZ ;  /* 0x0000002022207824 */ /* 0x000fe200078e00ff */
[----:B------:R-:W-:Y:S01]  /*1ec0*/  ISETP.GE.AND P1, PT, R16, UR4, PT ;  /* 0x0000000410007c0c */ /* 0x000fe2000bf26270 */
[----:B------:R-:W-:Y:S01]  /*1ed0*/  IMAD.SHL.U32 R33, R34, 0x40, RZ ;  /* 0x0000004022217824 */ /* 0x000fe200078e00ff */
[----:B------:R-:W-:Y:S01]  /*1ee0*/  ISETP.GE.AND P2, PT, R22, UR4, PT ;  /* 0x0000000416007c0c */ /* 0x000fe2000bf46270 */
[C---:B------:R-:W-:Y:S01]  /*1ef0*/  IMAD.SHL.U32 R10, R14.reuse, 0x20, RZ ;  /* 0x000000200e0a7824 */ /* 0x040fe200078e00ff */
[----:B------:R-:W-:Y:S01]  /*1f00*/  SHF.R.S32.HI R83, RZ, 0x1f, R43 ;  /* 0x0000001fff537819 */ /* 0x000fe2000001142b */
[----:B------:R-:W-:-:S02]  /*1f10*/  IMAD.SHL.U32 R21, R14, 0x80, RZ ;  /* 0x000000800e157824 */ /* 0x000fc400078e00ff */
[----:B------:R-:W-:Y:S02]  /*1f20*/  IMAD.SHL.U32 R34, R34, 0x80, RZ ;  /* 0x0000008022227824 */ /* 0x000fe400078e00ff */
[----:B------:R-:W-:Y:S02]  /*1f30*/  IMAD R36, R202, 0x20, R153 ;  /* 0x00000020ca247824 */ /* 0x000fe400078e0299 */
[----:B------:R-:W-:Y:S02]  /*1f40*/  IMAD.SHL.U32 R37, R37, 0x2, RZ ;  /* 0x0000000225257824 */ /* 0x000fe400078e00ff */
[----:B------:R-:W-:Y:S02]  /*1f50*/  IMAD.IADD R39, R39, 0x1, R87 ;  /* 0x0000000127277824 */ /* 0x000fe400078e0257 */
[----:B------:R-:W-:Y:S02]  /*1f60*/  IMAD.IADD R40, R89, 0x1, R11 ;  /* 0x0000000159287824 */ /* 0x000fe400078e020b */
[----:B------:R-:W-:Y:S01]  /*1f70*/  IMAD.IADD R80, R11, 0x1, R91 ;  /* 0x000000010b507824 */ /* 0x000fe200078e025b */
[----:B------:R-:W-:Y:S01]  /*1f80*/  @!P6 BAR.SYNC.DEFER_BLOCKING 0x9, 0x100 ;  /* 0x024400000000eb1d */ /* 0x000fe20000010000 */
[----:B----4-:R-:W-:-:S07]  /*1f90*/  SHF.R.S32.HI R82, RZ, 0x1f, R26 ;  /* 0x0000001fff527819 */ /* 0x010fce000001141a */
.L_x_7100:
[----:B------:R-:W0:Y:S01]  /*1fa0*/  LDC R101, c[0x0][0x430] ;  /* 0x00010c00ff657b82 */ /* 0x000e220000000800 */
        /* <DEDUP_REMOVED lines=10> */
[----:B--2---:R-:W2:Y:S08]  /*2050*/  @!P3 LDC.64 R46, c[0x0][0x418] ;  /* 0x00010600ff2ebb82 */ /* 0x004eb00000000a00 */
[----:B---3--:R-:W3:Y:S08]  /*2060*/  @P4 LDC R12, c[0x0][0x434] ;  /* 0x00010d00ff0c4b82 */ /* 0x008ef00000000800 */
[----:B------:R-:W4:Y:S01]  /*2070*/  @P4 LDC R13, c[0x0][0x438] ;  /* 0x00010e00ff0d4b82 */ /* 0x000f220000000800 */
[----:B---3--:R-:W-:-:S05]  /*2080*/  @P4 IMAD.HI.U32 R12, R45, R12, RZ ;  /* 0x0000000c2d0c4227 */ /* 0x008fca00078e00ff */
[----:B----4-:R-:W-:Y:S01]  /*2090*/  @P4 SHF.R.U32.HI R11, RZ, R13, R12 ;  /* 0x0000000dff0b4219 */ /* 0x010fe2000001160c */
[----:B0-----:R-:W-:-:S03]  /*20a0*/  @!P3 IMAD R12, R82, R14, RZ ;  /* 0x0000000e520cb224 */ /* 0x001fc600078e02ff */
[----:B------:R-:W-:Y:S01]  /*20b0*/  @!P3 SHF.R.S32.HI R13, RZ, 0x1f, R11 ;  /* 0x0000001fff0db819 */ /* 0x000fe2000001140b */
[----:B------:R-:W-:Y:S01]  /*20c0*/  @!P3 IMAD R15, R26, R15, R12 ;  /* 0x0000000f1a0fb224 */ /* 0x000fe200078e020c */
[----:B------:R-:W-:-:S05]  /*20d0*/  @!P3 MOV R12, R11 ;  /* 0x0000000b000cb202 */ /* 0x000fca0000000f00 */
[----:B------:R-:W-:-:S04]  /*20e0*/  @!P3 IMAD.WIDE.U32 R12, R26, R14, R12 ;  /* 0x0000000e1a0cb225 */ /* 0x000fc800078e000c */
[----:B------:R-:W-:Y:S01]  /*20f0*/  @!P3 IMAD.IADD R13, R13, 0x1, R15 ;  /* 0x000000010d0db824 */ /* 0x000fe200078e020f */
[----:B--2---:R-:W-:-:S04]  /*2100*/  @!P3 LEA R14, P4, R12, R46, 0x2 ;  /* 0x0000002e0c0eb211 */ /* 0x004fc800078810ff */
[----:B------:R-:W-:-:S05]  /*2110*/  @!P3 LEA.HI.X R15, R12, R47, R13, 0x2, P4 ;  /* 0x0000002f0c0fb211 */ /* 0x000fca00020f140d */
[----:B------:R0:W5:Y:S01]  /*2120*/  @!P3 LDG.E R102, desc[UR38][R14.64] ;  /* 0x000000260e66b981 */ /* 0x000162000c1e1900 */
[----:B-1----:R-:W-:Y:S01]  /*2130*/  ISETP.GE.AND P3, PT, R104, 0x1, PT ;  /* 0x000000016800780c */ /* 0x002fe20003f66270 */
[----:B------:R-:W-:Y:S01]  /*2140*/  IMAD.MOV R12, RZ, RZ, -R11 ;  /* 0x000000ffff0c7224 */ /* 0x000fe200078e0a0b */
[----:B------:R-:W-:Y:S01]  /*2150*/  ISETP.GT.AND P4, PT, R28, R27, PT ;  /* 0x0000001b1c00720c */ /* 0x000fe20003f84270 */
[----:B------:R-:W-:Y:S01]  /*2160*/  IMAD R11, R155, 0x4000, R201 ;  /* 0x000040009b0b7824 */ /* 0x000fe200078e02c9 */
[----:B------:R-:W-:Y:S05]  /*2170*/  YIELD ;  /* 0x0000000000007946 */ /* 0x000fea0003800000 */
[----:B------:R-:W-:Y:S01]  /*2180*/  BSSY B0, `(.L_x_7003) ;  /* 0x00005cb000007945 */ /* 0x000fe20003800000 */
[----:B------:R-:W-:Y:S01]  /*2190*/  IMAD R101, R101, R12, R45 ;  /* 0x0000000c65657224 */ /* 0x000fe200078e022d */
[----:B------:R-:W-:Y:S01]  /*21a0*/  P2R R93, PR, RZ, 0x10 ;  /* 0x00000010ff5d7803 */ /* 0x000fe20000000000 */
        /* <DEDUP_REMOVED lines=26> */
[----:B------:R-:W-:Y:S01]  /*2350*/  IMAD R98, R28, -0x80, R25 ;  /* 0xffffff801c627824 */ /* 0x000fe200078e0219 */
[----:B------:R-:W-:Y:S01]  /*2360*/  IADD3 R11, R109, R11, RZ ;  /* 0x0000000b6d0b7210 */ /* 0x000fe20007ffe0ff */
[-C--:B------:R-:W-:Y:S01]  /*2370*/  IMAD.WIDE.U32 R14, R21, R28.reuse, RZ ;  /* 0x0000001c150e7225 */ /* 0x080fe200078e00ff */
[----:B------:R-:W-:Y:S02]  /*2380*/  LEA R109, P4, R108, UR4, 0x1 ;  /* 0x000000046c6d7c11 */ /* 0x000fe4000f8808ff */
[----:B------:R-:W-:Y:S01]  /*2390*/  VIMNMX R98, R98, 0x80, PT ;  /* 0x0000008062627848 */ /* 0x000fe20003fe0100 */
[----:B------:R-:W-:Y:S01]  /*23a0*/  IMAD.WIDE.U32 R12, R34, R28, RZ ;  /* 0x0000001c220c7225 */ /* 0x000fe200078e00ff */
[----:B------:R-:W-:-:S03]  /*23b0*/  LEA.HI.X R108, R108, UR5, R11, 0x1, P4 ;  /* 0x000000056c6c7c11 */ /* 0x000fc6000a0f0c0b */
        /* <DEDUP_REMOVED lines=8> */
[----:B------:R-:W-:Y:S02]  /*2440*/  P2R R140, PR, RZ, 0x8 ;  /* 0x00000008ff8c7803 */ /* 0x000fe40000000000 */
[----:B------:R-:W-:-:S02]  /*2450*/  CS2R R70, SRZ ;  /* 0x0000000000467805 */ /* 0x000fc4000001ff00 */
        /* <DEDUP_REMOVED lines=22> */
.L_x_7007:
[----:B------:R-:W-:Y:S05]  /*25c0*/  BSYNC B1 ;  /* 0x0000000000017941 */ /* 0x000fea0003800000 */
.L_x_7006:
[----:B------:R-:W-:Y:S01]  /*25d0*/  ISETP.GE.AND P3, PT, R220, R98, PT ;  /* 0x00000062dc00720c */ /* 0x000fe20003f66270 */
[----:B0----5:R-:W-:Y:S01]  /*25e0*/  IMAD.MOV.U32 R44, RZ, RZ, R68 ;  /* 0x000000ffff2c7224 */ /* 0x021fe200078e0044 */
[----:B------:R-:W-:Y:S01]  /*25f0*/  MOV R47, R73 ;  /* 0x00000049002f7202 */ /* 0x000fe20000000f00 */
        /* <DEDUP_REMOVED lines=11> */
[----:B------:R-:W-:-:S02]  /*26b0*/  P2R R137, PR, RZ, 0x8 ;  /* 0x00000008ff897803 */ /* 0x000fc40000000000 */
[----:B------:R-:W-:Y:S02]  /*26c0*/  CS2R R64, SRZ ;  /* 0x0000000000407805 */ /* 0x000fe4000001ff00 */
[----:B------:R-:W-:Y:S02]  /*26d0*/  PRMT R125, R44, 0x7610, R125 ;  /* 0x000076102c7d7816 */ /* 0x000fe4000000007d */
[----:B------:R-:W-:Y:S02]  /*26e0*/  CS2R R62, SRZ ;  /* 0x00000000003e7805 */ /* 0x000fe4000001ff00 */
[----:B------:R-:W-:Y:S02]  /*26f0*/  PRMT R126, R45, 0x7610, R126 ;  /* 0x000076102d7e7816 */ /* 0x000fe4000000007e */
[----:B------:R-:W-:Y:S02]  /*2700*/  CS2R R66, SRZ ;  /* 0x0000000000427805 */ /* 0x000fe4000001ff00 */
[----:B------:R-:W-:-:S02]  /*2710*/  PRMT R136, R46, 0x7610, R136 ;  /* 0x000076102e887816 */ /* 0x000fc40000000088 */
[----:B------:R-:W-:Y:S01]  /*2720*/  PRMT R135, R47, 0x7610, R135 ;  /* 0x000076102f877816 */ /* 0x000fe20000000087 */
        /* <DEDUP_REMOVED lines=21> */
.L_x_7009:
[----:B------:R-:W-:Y:S05]  /*2880*/  BSYNC B1 ;  /* 0x0000000000017941 */ /* 0x000fea0003800000 */
.L_x_7008:
        /* <DEDUP_REMOVED lines=23> */
[----:B------:R-:W-:Y:S02]  /*2a00*/  CS2R R48, SRZ ;  /* 0x0000000000307805 */ /* 0x000fe4000001ff00 */
[----:B------:R-:W-:Y:S02]  /*2a10*/  CS2R R46, SRZ ;  /* 0x00000000002e7805 */ /* 0x000fe4000001ff00 */
[----:B------:R-:W-:Y:S01]  /*2a20*/  CS2R R50, SRZ ;  /* 0x0000000000327805 */ /* 0x000fe2000001ff00 */
        /* <DEDUP_REMOVED lines=21> */
.L_x_7011:
[----:B------:R-:W-:Y:S05]  /*2b80*/  BSYNC B1 ;  /* 0x0000000000017941 */ /* 0x000fea0003800000 */
.L_x_7010:
[----:B------:R-:W-:Y:S01]  /*2b90*/  ISETP.GE.AND P4, PT, R218, R98, PT ;  /* 0x00000062da00720c */ /* 0x000fe20003f86270 */
[----:B------:R-:W-:-:S12]  /*2ba0*/  BSSY B1, `(.L_x_7012) ;  /* 0x000001e000017945 */ /* 0x000fd80003800000 */
[----:B------:R-:W-:Y:S05]  /*2bb0*/  @P4 BRA `(.L_x_7013) ;  /* 0x0000000000704947 */ /* 0x000fea0003800000 */
[----:B------:R-:W1:Y:S01]  /*2bc0*/  LDC.64 R44, c[0x0][0x3f8] ;  /* 0x0000fe00ff2c7b82 */ /* 0x000e620000000a00 */
[----:B------:R-:W-:Y:S01]  /*2bd0*/  IMAD.MOV.U32 R15, RZ, RZ, R103 ;  /* 0x000000ffff0f7224 */ /* 0x000fe200078e0067 */
[----:B------:R-:W-:Y:S01]  /*2be0*/  ULDC.64 UR4, c[0x0][0x3e8] ;  /* 0x0000fa0000047ab9 */ /* 0x000fe20000000a00 */
[----:B------:R-:W-:Y:S02]  /*2bf0*/  CS2R R48, SRZ ;  /* 0x0000000000307805 */ /* 0x000fe4000001ff00 */
[----:B------:R-:W-:Y:S01]  /*2c00*/  CS2R R50, SRZ ;  /* 0x0000000000327805 */ /* 0x000fe2000001ff00 */
[----:B-1----:R-:W-:-:S04]  /*2c10*/  IMAD.WIDE.U32 R14, R44, 0x60, R14 ;  /* 0x000000602c0e7825 */ /* 0x002fc800078e000e */
[----:B------:R-:W-:Y:S01]  /*2c20*/  IMAD R13, R45, 0x60, RZ ;  /* 0x000000602d0d7824 */ /* 0x000fe200078e02ff */
[----:B------:R-:W-:-:S04]  /*2c30*/  IADD3 R45, P5, R84, R14, RZ ;  /* 0x0000000e542d7210 */ /* 0x000fc80007fbe0ff */
[----:B------:R-:W-:Y:S01]  /*2c40*/  IADD3.X R46, R38, R15, R13, P5, !PT ;  /* 0x0000000f262e7210 */ /* 0x000fe20002ffe40d */
[----:B------:R-:W-:Y:S01]  /*2c50*/  IMAD.MOV.U32 R13, RZ, RZ, R11 ;  /* 0x000000ffff0d7224 */ /* 0x000fe200078e000b */
[----:B------:R-:W1:Y:S02]  /*2c60*/  LDC.64 R14, c[0x0][0x408] ;  /* 0x00010200ff0e7b82 */ /* 0x000e640000000a00 */
[----:B-1----:R-:W-:-:S04]  /*2c70*/  IMAD.WIDE.U32 R12, R14, 0x60, R12 ;  /* 0x000000600e0c7825 */ /* 0x002fc800078e000c */
[----:B------:R-:W-:Y:S01]  /*2c80*/  IMAD R15, R15, 0x60, RZ ;  /* 0x000000600f0f7824 */ /* 0x000fe200078e02ff */
[----:B------:R-:W-:-:S04]  /*2c90*/  IADD3 R11, P5, R88, R12, RZ ;  /* 0x0000000c580b7210 */ /* 0x000fc80007fbe0ff */
[----:B------:R-:W-:Y:S02]  /*2ca0*/  IADD3.X R44, R40, R13, R15, P5, !PT ;  /* 0x0000000d282c7210 */ /* 0x000fe40002ffe40f */
        /* <DEDUP_REMOVED lines=13> */
.L_x_7013:
[----:B------:R-:W-:Y:S05]  /*2d80*/  BSYNC B1 ;  /* 0x0000000000017941 */ /* 0x000fea0003800000 */
.L_x_7012:
[----:B-----5:R-:W-:Y:S01]  /*2d90*/  IMAD.MOV.U32 R11, RZ, RZ, R52 ;  /* 0x000000ffff0b7224 */ /* 0x020fe200078e0034 */
[----:B-1----:R-:W-:Y:S01]  /*2da0*/  MOV R12, R53 ;  /* 0x00000035000c7202 */ /* 0x002fe20000000f00 */
[----:B------:R-:W-:Y:S01]  /*2db0*/  IMAD.MOV.U32 R13, RZ, RZ, R56 ;  /* 0x000000ffff0d7224 */ /* 0x000fe200078e0038 */
[----:B------:R-:W-:Y:S01]  /*2dc0*/  ISETP.NE.AND P5, PT, R157, 0x3, PT ;  /* 0x000000039d00780c */ /* 0x000fe20003fa5270 */
        /* <DEDUP_REMOVED lines=17> */
[----:B0-----:R-:W-:Y:S01]  /*2ee0*/  PRMT R78, R11, 0x7610, R78 ;  /* 0x000076100b4e7816 */ /* 0x001fe2000000004e */
        /* <DEDUP_REMOVED lines=13> */
.L_x_7014:
[----:B------:R-:W-:Y:S01]  /*2fc0*/  IMAD R92, R155, 0x8, R156 ;  /* 0x000000089b5c7824 */ /* 0x000fe200078e029c */
[----:B------:R-:W-:Y:S01]  /*2fd0*/  SHF.L.U32 R103, R154, 0x1f, RZ ;  /* 0x0000001f9a677819 */ /* 0x000fe200000006ff */
[----:B------:R-:W-:Y:S03]  /*2fe0*/  BSSY B1, `(.L_x_7015) ;  /* 0x0000003000017945 */ /* 0x000fe60003800000 */
[----:B------:R-:W0:Y:S02]  /*2ff0*/  SYNCS.PHASECHK.TRANS64.TRYWAIT P6, [R92+URZ+0x28890], R103 ;  /* 0x028890675c0075a7 */ /* 0x000e2400080c017f */
[----:B0-----:R-:W-:Y:S05]  /*3000*/  @!P6 BRA `(.L_x_7016) ;  /* 0x0000017c0014e947 */ /* 0x001fea0003800000 */
.L_x_7311:
[----:B------:R-:W-:Y:S05]  /*3010*/  BSYNC B1 ;  /* 0x0000000000017941 */ /* 0x000fea0003800000 */
.L_x_7015:
[----:B------:R-:W-:-:S03]  /*3020*/  UMOV UR4, 0xffffffff ;  /* 0xffffffff00047882 */ /* 0x000fc60000000000 */
[----:B------:R-:W-:Y:S05]  /*3030*/  BRA.DIV UR4, `(.L_x_7017) ;  /* 0x0000017e041c7947 */ /* 0x000fea000b800000 */
[----:B------:R1:W2:Y:S04]  /*3040*/  SHFL.IDX PT, R79, R108, RZ, 0x181f ;  /* 0x00181fff6c4f7589 */ /* 0x0002a800000e0000 */
[----:B------:R1:W3:Y:S02]  /*3050*/  SHFL.IDX PT, R105, R109, RZ, 0x181f ;  /* 0x00181fff6d697589 */ /* 0x0002e400000e0000 */
.L_x_7315:
[----:B------:R-:W-:Y:S01]  /*3060*/  ISETP.NE.AND P6, PT, R140, RZ, PT ;  /* 0x000000ff8c00720c */ /* 0x000fe20003fc5270 */
[----:B------:R-:W-:-:S12]  /*3070*/  BSSY B1, `(.L_x_7018) ;  /* 0x0000072000017945 */ /* 0x000fd80003800000 */
[----:B------:R-:W-:Y:S05]  /*3080*/  @P6 BRA `(.L_x_7019) ;  /* 0x0000000400c06947 */ /* 0x000fea0003800000 */
[----:B------:R-:W-:Y:S04]  /*3090*/  BSSY B2, `(.L_x_7020) ;  /* 0x0000038000027945 */ /* 0x000fe80003800000 */
[----:B------:R-:W-:Y:S05]  /*30a0*/  @P1 BRA `(.L_x_7021) ;  /* 0x0000000000d81947 */ /* 0x000fea0003800000 */
[----:B------:R4:W0:Y:S01]  /*30b0*/  LDS.128 R12, [R94+0x18400] ;  /* 0x018400005e0c7984 */ /* 0x0008220000000c00 */
[C---:B---3--:R-:W-:Y:S01]  /*30c0*/  LEA R76, P6, R16.reuse, R105, 0x1 ;  /* 0x00000069104c7211 */ /* 0x048fe200078c08ff */
[----:B------:R-:W-:Y:S03]  /*30d0*/  BSSY B3, `(.L_x_7022) ;  /* 0x0000032000037945 */ /* 0x000fe60003800000 */
[----:B--2---:R-:W-:Y:S02]  /*30e0*/  LEA.HI.X R77, R16, R79, R17, 0x1, P6 ;  /* 0x0000004f104d7211 */ /* 0x004fe400030f0c11 */
[----:B------:R-:W-:-:S13]  /*30f0*/  ISETP.GE.AND P6, PT, R18, R104, PT ;  /* 0x000000681200720c */ /* 0x000fda0003fc6270 */
[----:B----4-:R-:W-:Y:S05]  /*3100*/  @P6 BRA `(.L_x_7023) ;  /* 0x0000000000b86947 */ /* 0x010fea0003800000 */
[----:B------:R-:W-:Y:S02]  /*3110*/  SHF.R.U32.HI R141, RZ, 0x10, R73 ;  /* 0x00000010ff8d7819 */ /* 0x000fe40000011649 */
[--C-:B------:R-:W-:Y:S02]  /*3120*/  SHF.R.U64 R11, R74, 0x10, R75.reuse ;  /* 0x000000104a0b7819 */ /* 0x100fe4000000124b */
[----:B------:R-:W-:Y:S02]  /*3130*/  SHF.R.U32.HI R140, RZ, 0x10, R75 ;  /* 0x00000010ff8c7819 */ /* 0x000fe4000001164b */
[----:B------:R-:W-:Y:S02]  /*3140*/  SHF.R.U64 R142, R72, 0x10, R73 ;  /* 0x00000010488e7819 */ /* 0x000fe40000001249 */
[----:B------:R-:W-:Y:S02]  /*3150*/  PRMT R138, R138, 0x5410, R141 ;  /* 0x000054108a8a7816 */ /* 0x000fe4000000008d */
[----:B------:R-:W-:Y:S01]  /*3160*/  PRMT R136, R136, 0x5410, R11 ;  /* 0x0000541088887816 */ /* 0x000fe2000000000b */
[----:B0-----:R-:W-:Y:S01]  /*3170*/  IMAD.U32 R11, R12, 0x10000, RZ ;  /* 0x000100000c0b7824 */ /* 0x001fe200078e00ff */
[----:B------:R-:W-:Y:S01]  /*3180*/  PRMT R141, R135, 0x5410, R140 ;  /* 0x00005410878d7816 */ /* 0x000fe2000000008c */
[----:B------:R-:W-:Y:S01]  /*3190*/  IMAD.U32 R135, R138, 0x10000, RZ ;  /* 0x000100008a877824 */ /* 0x000fe200078e00ff */
[----:B------:R-:W-:-:S02]  /*31a0*/  PRMT R139, R139, 0x5410, R142 ;  /* 0x000054108b8b7816 */ /* 0x000fc4000000008e */
[C---:B------:R-:W-:Y:S01]  /*31b0*/  SHF.L.U32 R72, R14.reuse, 0x10, RZ ;  /* 0x000000100e487819 */ /* 0x040fe200000006ff */
[----:B------:R-:W-:Y:S01]  /*31c0*/  IMAD.U32 R142, R141, 0x10000, RZ ;  /* 0x000100008d8e7824 */ /* 0x000fe200078e00ff */
[----:B------:R-:W-:Y:S01]  /*31d0*/  LOP3.LUT R73, R14, 0xffff0000, RZ, 0xc0, !PT ;  /* 0xffff00000e497812 */ /* 0x000fe200078ec0ff */
[C---:B------:R-:W-:Y:S01]  /*31e0*/  IMAD.U32 R14, R13.reuse, 0x10000, RZ ;  /* 0x000100000d0e7824 */ /* 0x040fe200078e00ff */
[----:B------:R-:W-:Y:S02]  /*31f0*/  LOP3.LUT R13, R13, 0xffff0000, RZ, 0xc0, !PT ;  /* 0xffff00000d0d7812 */ /* 0x000fe400078ec0ff */
[----:B------:R-:W-:Y:S01]  /*3200*/  LOP3.LUT R140, R136, 0xffff0000, RZ, 0xc0, !PT ;  /* 0xffff0000888c7812 */ /* 0x000fe200078ec0ff */
[----:B------:R-:W-:Y:S01]  /*3210*/  FMUL.FTZ R145, R73, R142 ;  /* 0x0000008e49917220 */ /* 0x000fe20000410000 */
[----:B------:R-:W-:Y:S01]  /*3220*/  LOP3.LUT R75, R139, 0xffff0000, RZ, 0xc0, !PT ;  /* 0xffff00008b4b7812 */ /* 0x000fe200078ec0ff */
[----:B------:R-:W-:Y:S01]  /*3230*/  FMUL.FTZ R73, R73, R135 ;  /* 0x0000008749497220 */ /* 0x000fe20000410000 */
[----:B------:R-:W-:Y:S01]  /*3240*/  LOP3.LUT R74, R15, 0xffff0000, RZ, 0xc0, !PT ;  /* 0xffff00000f4a7812 */ /* 0x000fe200078ec0ff */
[C---:B------:R-:W-:Y:S01]  /*3250*/  FMUL.FTZ R143, R13.reuse, R140 ;  /* 0x0000008c0d8f7220 */ /* 0x040fe20000410000 */
[----:B------:R-:W-:Y:S01]  /*3260*/  LOP3.LUT R12, R12, 0xffff0000, RZ, 0xc0, !PT ;  /* 0xffff00000c0c7812 */ /* 0x000fe200078ec0ff */
[----:B------:R-:W-:Y:S01]  /*3270*/  FMUL.FTZ R13, R13, R75 ;  /* 0x0000004b0d0d7220 */ /* 0x000fe20000410000 */
[----:B------:R-:W-:Y:S01]  /*3280*/  LOP3.LUT R141, R141, 0xffff0000, RZ, 0xc0, !PT ;  /* 0xffff00008d8d7812 */ /* 0x000fe200078ec0ff */
[----:B------:R-:W-:Y:S01]  /*3290*/  IMAD.U32 R136, R136, 0x10000, RZ ;  /* 0x0001000088887824 */ /* 0x000fe200078e00ff */
[----:B------:R-:W-:Y:S01]  /*32a0*/  LOP3.LUT R138, R138, 0xffff0000, RZ, 0xc0, !PT ;  /* 0xffff00008a8a7812 */ /* 0x000fe200078ec0ff */
[----:B------:R-:W-:-:S02]  /*32b0*/  IMAD.U32 R139, R139, 0x10000, RZ ;  /* 0x000100008b8b7824 */ /* 0x000fc400078e00ff */
[----:B------:R-:W-:Y:S01]  /*32c0*/  FFMA.FTZ R145, R72, R135, -R145 ;  /* 0x0000008748917223 */ /* 0x000fe20000010891 */
[C---:B------:R-:W-:Y:S01]  /*32d0*/  FFMA.FTZ R143, R14.reuse, R75, -R143 ;  /* 0x0000004b0e8f7223 */ /* 0x040fe2000001088f */
[----:B------:R-:W-:Y:S01]  /*32e0*/  FFMA.FTZ R140, R14, R140, R13 ;  /* 0x0000008c0e8c7223 */ /* 0x000fe2000001000d */
        /* <DEDUP_REMOVED lines=15> */
[----:B------:R-:W-:-:S07]  /*33e0*/  MOV R14, R72 ;  /* 0x00000048000e7202 */ /* 0x000fce0000000f00 */
.L_x_7023:
[----:B------:R-:W-:Y:S05]  /*33f0*/  BSYNC B3 ;  /* 0x0000000000037941 */ /* 0x000fea0003800000 */
.L_x_7022:
[----:B0-----:R4:W-:Y:S02]  /*3400*/  ST.E.128 desc[UR38][R76.64], R12 ;  /* 0x0000000c4c007985 */ /* 0x0019e4000c101d26 */
.L_x_7021:
[----:B------:R-:W-:Y:S05]  /*3410*/  BSYNC B2 ;  /* 0x0000000000027941 */ /* 0x000fea0003800000 */
.L_x_7020:
[----:B------:R-:W-:Y:S05]  /*3420*/  @P2 BRA `(.L_x_7019) ;  /* 0x0000000000d82947 */ /* 0x000fea0003800000 */
        /* <DEDUP_REMOVED lines=32> */
[----:B------:R-:W-:Y:S01]  /*3630*/  FFMA.FTZ R77, R14, R71, -R77 ;  /* 0x000000470e4d7223 */ /* 0x000fe2000001084d */
[----:B------:R-:W-:Y:S01]  /*3640*/  LOP3.LUT R124, R124, 0xffff0000, RZ, 0xc0, !PT ;  /* 0xffff00007c7c7812 */ /* 0x000fe200078ec0ff */
        /* <DEDUP_REMOVED lines=18> */
.L_x_7025:
[----:B------:R-:W-:Y:S05]  /*3770*/  BSYNC B2 ;  /* 0x0000000000027941 */ /* 0x000fea0003800000 */
.L_x_7024:
[----:B0-----:R0:W-:Y:S02]  /*3780*/  ST.E.128 desc[UR38][R72.64], R12 ;  /* 0x0000000c48007985 */ /* 0x0011e4000c101d26 */
.L_x_7019:
[----:B------:R-:W-:Y:S05]  /*3790*/  BSYNC B1 ;  /* 0x0000000000017941 */ /* 0x000fea0003800000 */
.L_x_7018:
[----:B------:R-:W-:-:S03]  /*37a0*/  UMOV UR4, 0xffffffff ;  /* 0xffffffff00047882 */ /* 0x000fc60000000000 */
[----:B------:R-:W-:Y:S05]  /*37b0*/  BRA.DIV UR4, `(.L_x_7026) ;  /* 0x0000017604887947 */ /* 0x000fea000b800000 */
[----:B------:R1:W1:Y:S04]  /*37c0*/  SHFL.IDX PT, R71, R108, 0x1, 0x181f ;  /* 0x00381f006c477f89 */ /* 0x00026800000e0000 */
[----:B0-----:R0:W0:Y:S02]  /*37d0*/  SHFL.IDX PT, R73, R109, 0x1, 0x181f ;  /* 0x00381f006d497f89 */ /* 0x00102400000e0000 */
.L_x_7319:
[----:B------:R-:W-:Y:S01]  /*37e0*/  ISETP.NE.AND P6, PT, R137, RZ, PT ;  /* 0x000000ff8900720c */ /* 0x000fe20003fc5270 */
[----:B------:R-:W-:-:S12]  /*37f0*/  BSSY B1, `(.L_x_7027) ;  /* 0x0000072000017945 */ /* 0x000fd80003800000 */
[----:B------:R-:W-:Y:S05]  /*3800*/  @P6 BRA `(.L_x_7028) ;  /* 0x0000000400c06947 */ /* 0x000fea0003800000 */
[----:B------:R-:W-:Y:S04]  /*3810*/  BSSY B2, `(.L_x_7029) ;  /* 0x0000038000027945 */ /* 0x000fe80003800000 */
[----:B------:R-:W-:Y:S05]  /*3820*/  @P1 BRA `(.L_x_7030) ;  /* 0x0000000000d81947 */ /* 0x000fea0003800000 */
[----:B----4-:R4:W2:Y:S01]  /*3830*/  LDS.128 R12, [R94+0x19400] ;  /* 0x019400005e0c7984 */ /* 0x0108a20000000c00 */
[C---:B0-----:R-:W-:Y:S01]  /*3840*/  LEA R68, P6, R16.reuse, R73, 0x1 ;  /* 0x0000004910447211 */ /* 0x041fe200078c08ff */
[----:B------:R-:W-:Y:S03]  /*3850*/  BSSY B3, `(.L_x_7031) ;  /* 0x0000032000037945 */ /* 0x000fe60003800000 */
[----:B-1----:R-:W-:Y:S02]  /*3860*/  LEA.HI.X R69, R16, R71, R17, 0x1, P6 ;  /* 0x0000004710457211 */ /* 0x002fe400030f0c11 */
[----:B------:R-:W-:-:S13]  /*3870*/  ISETP.GE.AND P6, PT, R18, R104, PT ;  /* 0x000000681200720c */ /* 0x000fda0003fc6270 */
[----:B----4-:R-:W-:Y:S05]  /*3880*/  @P6 BRA `(.L_x_7032) ;  /* 0x0000000000b86947 */ /* 0x010fea0003800000 */
[----:B------:R-:W-:Y:S02]  /*3890*/  SHF.R.U64 R70, R66, 0x10, R67 ;  /* 0x0000001042467819 */ /* 0x000fe40000001243 */
[----:B------:R-:W-:Y:S01]  /*38a0*/  SHF.R.U64 R72, R64, 0x10, R65 ;  /* 0x0000001040487819 */ /* 0x000fe20000001241 */
[----:B--2---:R-:W-:Y:S01]  /*38b0*/  IMAD.U32 R64, R14, 0x10000, RZ ;  /* 0x000100000e407824 */ /* 0x004fe200078e00ff */
[----:B------:R-:W-:Y:S02]  /*38c0*/  SHF.R.U32.HI R67, RZ, 0x10, R67 ;  /* 0x00000010ff437819 */ /* 0x000fe40000011643 */
[----:B------:R-:W-:Y:S02]  /*38d0*/  SHF.R.U32.HI R11, RZ, 0x10, R65 ;  /* 0x00000010ff0b7819 */ /* 0x000fe40000011641 */
[----:B------:R-:W-:Y:S02]  /*38e0*/  PRMT R121, R121, 0x5410, R70 ;  /* 0x0000541079797816 */ /* 0x000fe40000000046 */
[----:B------:R-:W-:-:S02]  /*38f0*/  PRMT R119, R119, 0x5410, R72 ;  /* 0x0000541077777816 */ /* 0x000fc40000000048 */
[----:B------:R-:W-:Y:S01]  /*3900*/  LOP3.LUT R65, R14, 0xffff0000, RZ, 0xc0, !PT ;  /* 0xffff00000e417812 */ /* 0x000fe200078ec0ff */
[C---:B------:R-:W-:Y:S01]  /*3910*/  IMAD.U32 R14, R13.reuse, 0x10000, RZ ;  /* 0x000100000d0e7824 */ /* 0x040fe200078e00ff */
        /* <DEDUP_REMOVED lines=11> */
[----:B------:R-:W-:Y:S01]  /*39d0*/  FMUL.FTZ R13, R13, R67 ;  /* 0x000000430d0d7220 */ /* 0x000fe20000410000 */
[----:B------:R-:W-:Y:S01]  /*39e0*/  LOP3.LUT R66, R15, 0xffff0000, RZ, 0xc0, !PT ;  /* 0xffff00000f427812 */ /* 0x000fe200078ec0ff */
[C---:B------:R-:W-:Y:S01]  /*39f0*/  FMUL.FTZ R77, R65.reuse, R74 ;  /* 0x0000004a414d7220 */ /* 0x040fe20000410000 */
        /* <DEDUP_REMOVED lines=23> */
.L_x_7032:
[----:B------:R-:W-:Y:S05]  /*3b70*/  BSYNC B3 ;  /* 0x0000000000037941 */ /* 0x000fea0003800000 */
.L_x_7031:
[----:B--2---:R0:W-:Y:S02]  /*3b80*/  ST.E.128 desc[UR38][R68.64], R12 ;  /* 0x0000000c44007985 */ /* 0x0041e4000c101d26 */
.L_x_7030:
[----:B------:R-:W-:Y:S05]  /*3b90*/  BSYNC B2 ;  /* 0x0000000000027941 */ /* 0x000fea0003800000 */
.L_x_7029:
[----:B------:R-:W-:Y:S05]  /*3ba0*/  @P2 BRA `(.L_x_7028) ;  /* 0x0000000000d82947 */ /* 0x000fea0003800000 */
        /* <DEDUP_REMOVED lines=17> */
[C---:B------:R-:W-:Y:S01]  /*3cc0*/  SHF.L.U32 R14, R13.reuse, 0x10, RZ ;  /* 0x000000100d0e7819 */ /* 0x040fe200000006ff */
[----:B------:R-:W-:Y:S01]  /*3cd0*/  IMAD.U32 R11, R12, 0x10000, RZ ;  /* 0x000100000c0b7824 */ /* 0x000fe200078e00ff */
[----:B------:R-:W-:Y:S01]  /*3ce0*/  LOP3.LUT R13, R13, 0xffff0000, RZ, 0xc0, !PT ;  /* 0xffff00000d0d7812 */ /* 0x000fe200078ec0ff */
[----:B------:R-:W-:Y:S01]  /*3cf0*/  IMAD.U32 R66, R112, 0x10000, RZ ;  /* 0x0001000070427824 */ /* 0x000fe200078e00ff */
[C---:B------:R-:W-:Y:S01]  /*3d00*/  LOP3.LUT R67, R113.reuse, 0xffff0000, RZ, 0xc0, !PT ;  /* 0xffff000071437812 */ /* 0x040fe200078ec0ff */
[----:B------:R-:W-:Y:S01]  /*3d10*/  IMAD.U32 R113, R113, 0x10000, RZ ;  /* 0x0001000071717824 */ /* 0x000fe200078e00ff */
[C---:B------:R-:W-:Y:S01]  /*3d20*/  LOP3.LUT R63, R111.reuse, 0xffff0000, RZ, 0xc0, !PT ;  /* 0xffff00006f3f7812 */ /* 0x040fe200078ec0ff */
        /* <DEDUP_REMOVED lines=28> */
.L_x_7034:
[----:B------:R-:W-:Y:S05]  /*3ef0*/  BSYNC B2 ;  /* 0x0000000000027941 */ /* 0x000fea0003800000 */
.L_x_7033:
[----:B----4-:R0:W-:Y:S02]  /*3f00*/  ST.E.128 desc[UR38][R64.64], R12 ;  /* 0x0000000c40007985 */ /* 0x0101e4000c101d26 */
.L_x_7028:
[----:B------:R-:W-:Y:S05]  /*3f10*/  BSYNC B1 ;  /* 0x0000000000017941 */ /* 0x000fea0003800000 */
.L_x_7027:
[----:B------:R-:W-:-:S03]  /*3f20*/  UMOV UR4, 0xffffffff ;  /* 0xffffffff00047882 */ /* 0x000fc60000000000 */
[----:B------:R-:W-:Y:S05]  /*3f30*/  BRA.DIV UR4, `(.L_x_7035) ;  /* 0x0000016e04f47947 */ /* 0x000fea000b800000 */
[----:B------:R1:W1:Y:S04]  /*3f40*/  SHFL.IDX PT, R63, R108, 0x2, 0x181f ;  /* 0x00581f006c3f7f89 */ /* 0x00026800000e0000 */
[----:B0-----:R0:W0:Y:S02]  /*3f50*/  SHFL.IDX PT, R65, R109, 0x2, 0x181f ;  /* 0x00581f006d417f89 */ /* 0x00102400000e0000 */
.L_x_7323:
[----:B------:R-:W-:Y:S04]  /*3f60*/  BSSY B1, `(.L_x_7036) ;  /* 0x0000072000017945 */ /* 0x000fe80003800000 */
        /* <DEDUP_REMOVED lines=10> */
[----:B------:R-:W-:Y:S02]  /*4010*/  SHF.R.U64 R64, R56, 0x10, R57 ;  /* 0x0000001038407819 */ /* 0x000fe40000001239 */
[----:B------:R-:W-:Y:S02]  /*4020*/  SHF.R.U32.HI R59, RZ, 0x10, R59 ;  /* 0x00000010ff3b7819 */ /* 0x000fe4000001163b */
[----:B------:R-:W-:Y:S02]  /*4030*/  SHF.R.U32.HI R11, RZ, 0x10, R57 ;  /* 0x00000010ff0b7819 */ /* 0x000fe40000011639 */
[----:B------:R-:W-:Y:S02]  /*4040*/  PRMT R133, R133, 0x5410, R62 ;  /* 0x0000541085857816 */ /* 0x000fe4000000003e */
[----:B------:R-:W-:-:S02]  /*4050*/  PRMT R131, R131, 0x5410, R64 ;  /* 0x0000541083837816 */ /* 0x000fc40000000040 */
[C---:B--2---:R-:W-:Y:S02]  /*4060*/  SHF.L.U32 R56, R14.reuse, 0x10, RZ ;  /* 0x000000100e387819 */ /* 0x044fe400000006ff */
[----:B------:R-:W-:Y:S01]  /*4070*/  LOP3.LUT R57, R14, 0xffff0000, RZ, 0xc0, !PT ;  /* 0xffff00000e397812 */ /* 0x000fe200078ec0ff */
[C---:B------:R-:W-:Y:S01]  /*4080*/  IMAD.U32 R14, R13.reuse, 0x10000, RZ ;  /* 0x000100000d0e7824 */ /* 0x040fe200078e00ff */
[----:B------:R-:W-:Y:S02]  /*4090*/  PRMT R134, R134, 0x5410, R59 ;  /* 0x0000541086867816 */ /* 0x000fe4000000003b */
        /* <DEDUP_REMOVED lines=13> */
[----:B------:R-:W-:Y:S01]  /*4170*/  IMAD.U32 R133, R133, 0x10000, RZ ;  /* 0x0001000085857824 */ /* 0x000fe200078e00ff */
[----:B------:R-:W-:Y:S01]  /*4180*/  LOP3.LUT R132, R132, 0xffff0000, RZ, 0xc0, !PT ;  /* 0xffff000084847812 */ /* 0x000fe200078ec0ff */
[----:B------:R-:W-:-:S02]  /*4190*/  IMAD.U32 R131, R131, 0x10000, RZ ;  /* 0x0001000083837824 */ /* 0x000fc400078e00ff */
[----:B------:R-:W-:Y:S01]  /*41a0*/  FMUL.FTZ R57, R57, R62 ;  /* 0x0000003e39397220 */ /* 0x000fe20000410000 */
[C---:B------:R-:W-:Y:S01]  /*41b0*/  FFMA.FTZ R67, R14.reuse, R59, -R67 ;  /* 0x0000003b0e437223 */ /* 0x040fe20000010843 */
[----:B------:R-:W-:Y:S01]  /*41c0*/  FFMA.FTZ R64, R14, R64, R13 ;  /* 0x000000400e407223 */ /* 0x000fe2000001000d */
[----:B------:R-:W-:Y:S01]  /*41d0*/  FFMA.FTZ R69, R56, R62, -R69 ;  /* 0x0000003e38457223 */ /* 0x000fe20000010845 */
[----:B------:R-:W-:Y:S01]  /*41e0*/  FMUL.FTZ R14, R12, R133 ;  /* 0x000000850c0e7220 */ /* 0x000fe20000410000 */
[----:B------:R-:W-:Y:S02]  /*41f0*/  IMAD.U32 R15, R15, 0x10000, RZ ;  /* 0x000100000f0f7824 */ /* 0x000fe400078e00ff */
[C---:B------:R-:W-:Y:S01]  /*4200*/  FMUL.FTZ R62, R58.reuse, R134 ;  /* 0x000000863a3e7220 */ /* 0x040fe20000410000 */
[----:B------:R-:W-:Y:S01]  /*4210*/  FMUL.FTZ R13, R58, R132 ;  /* 0x000000843a0d7220 */ /* 0x000fe20000410000 */
[-C--:B------:R-:W-:Y:S01]  /*4220*/  FMUL.FTZ R12, R12, R131.reuse ;  /* 0x000000830c0c7220 */ /* 0x080fe20000410000 */
[----:B------:R-:W-:Y:S01]  /*4230*/  FFMA.FTZ R56, R56, R66, R57 ;  /* 0x0000004238387223 */ /* 0x000fe20000010039 */
        /* <DEDUP_REMOVED lines=10> */
.L_x_7041:
[----:B------:R-:W-:Y:S05]  /*42e0*/  BSYNC B3 ;  /* 0x0000000000037941 */ /* 0x000fea0003800000 */
.L_x_7040:
[----:B--2---:R0:W-:Y:S02]  /*42f0*/  ST.E.128 desc[UR38][R60.64], R12 ;  /* 0x0000000c3c007985 */ /* 0x0041e4000c101d26 */
.L_x_7039:
[----:B------:R-:W-:Y:S05]  /*4300*/  BSYNC B2 ;  /* 0x0000000000027941 */ /* 0x000fea0003800000 */
.L_x_7038:
        /* <DEDUP_REMOVED lines=53> */
.L_x_7043:
[----:B------:R-:W-:Y:S05]  /*4660*/  BSYNC B2 ;  /* 0x0000000000027941 */ /* 0x000fea0003800000 */
.L_x_7042:
[----:B----4-:R0:W-:Y:S02]  /*4670*/  ST.E.128 desc[UR38][R56.64], R12 ;  /* 0x0000000c38007985 */ /* 0x0101e4000c101d26 */
.L_x_7037:
[----:B------:R-:W-:Y:S05]  /*4680*/  BSYNC B1 ;  /* 0x0000000000017941 */ /* 0x000fea0003800000 */
.L_x_7036:
[----:B------:R-:W-:-:S03]  /*4690*/  UMOV UR4, 0xffffffff ;  /* 0xffffffff00047882 */ /* 0x000fc60000000000 */
[----:B------:R-:W-:Y:S05]  /*46a0*/  BRA.DIV UR4, `(.L_x_7044) ;  /* 0x0000016a04647947 */ /* 0x000fea000b800000 */
[----:B------:R2:W2:Y:S04]  /*46b0*/  SHFL.IDX PT, R55, R108, 0x3, 0x181f ;  /* 0x00781f006c377f89 */ /* 0x0004a800000e0000 */
[----:B01----:R-:W0:Y:S02]  /*46c0*/  SHFL.IDX PT, R109, R109, 0x3, 0x181f ;  /* 0x00781f006d6d7f89 */ /* 0x003e2400000e0000 */
.L_x_7327:
[----:B------:R-:W-:Y:S05]  /*46d0*/  @P4 BRA `(.L_x_7045) ;  /* 0x0000003400d44947 */ /* 0x000fea0003800000 */
[----:B------:R-:W-:Y:S04]  /*46e0*/  BSSY B1, `(.L_x_7046) ;  /* 0x0000038000017945 */ /* 0x000fe80003800000 */
[----:B------:R-:W-:Y:S05]  /*46f0*/  @P1 BRA `(.L_x_7047) ;  /* 0x0000000000d81947 */ /* 0x000fea0003800000 */
[----:B----4-:R1:W4:Y:S01]  /*4700*/  LDS.128 R12, [R94+0x1b400] ;  /* 0x01b400005e0c7984 */ /* 0x0103220000000c00 */
[C---:B0-----:R-:W-:Y:S01]  /*4710*/  LEA R52, P3, R16.reuse, R109, 0x1 ;  /* 0x0000006d10347211 */ /* 0x041fe200078608ff */
[----:B------:R-:W-:Y:S03]  /*4720*/  BSSY B2, `(.L_x_7048) ;  /* 0x0000032000027945 */ /* 0x000fe60003800000 */
[----:B--2---:R-:W-:Y:S02]  /*4730*/  LEA.HI.X R53, R16, R55, R17, 0x1, P3 ;  /* 0x0000003710357211 */ /* 0x004fe400018f0c11 */
[----:B------:R-:W-:-:S13]  /*4740*/  ISETP.GE.AND P3, PT, R18, R104, PT ;  /* 0x000000681200720c */ /* 0x000fda0003f66270 */
[----:B-1----:R-:W-:Y:S05]  /*4750*/  @P3 BRA `(.L_x_7049) ;  /* 0x0000000000b83947 */ /* 0x002fea0003800000 */
[----:B------:R-:W-:Y:S02]  /*4760*/  SHF.R.U64 R54, R50, 0x10, R51 ;  /* 0x0000001032367819 */ /* 0x000fe40000001233 */
[----:B------:R-:W-:Y:S01]  /*4770*/  SHF.R.U64 R56, R48, 0x10, R49 ;  /* 0x0000001030387819 */ /* 0x000fe20000001231 */
[----:B----4-:R-:W-:Y:S01]  /*4780*/  IMAD.U32 R48, R14, 0x10000, RZ ;  /* 0x000100000e307824 */ /* 0x010fe200078e00ff */
        /* <DEDUP_REMOVED lines=43> */
.L_x_7049:
[----:B------:R-:W-:Y:S05]  /*4a40*/  BSYNC B2 ;  /* 0x0000000000027941 */ /* 0x000fea0003800000 */
.L_x_7048:
[----:B----4-:R1:W-:Y:S02]  /*4a50*/  ST.E.128 desc[UR38][R52.64], R12 ;  /* 0x0000000c34007985 */ /* 0x0103e4000c101d26 */
.L_x_7047:
[----:B------:R-:W-:Y:S05]  /*4a60*/  BSYNC B1 ;  /* 0x0000000000017941 */ /* 0x000fea0003800000 */
.L_x_7046:
[----:B------:R-:W-:Y:S05]  /*4a70*/  @P2 BRA `(.L_x_7045) ;  /* 0x0000003000ec2947 */ /* 0x000fea0003800000 */
[----:B-1--4-:R1:W4:Y:S01]  /*4a80*/  LDS.128 R12, [R94+0x1f400] ;  /* 0x01f400005e0c7984 */ /* 0x0123220000000c00 */
[C---:B0-----:R-:W-:Y:S01]  /*4a90*/  LEA R48, P3, R22.reuse, R109, 0x1 ;  /* 0x0000006d16307211 */ /* 0x041fe200078608ff */
[----:B------:R-:W-:Y:S03]  /*4aa0*/  BSSY B1, `(.L_x_7050) ;  /* 0x0000032000017945 */ /* 0x000fe60003800000 */
[----:B--2---:R-:W-:Y:S02]  /*4ab0*/  LEA.HI.X R49, R22, R55, R2, 0x1, P3 ;  /* 0x0000003716317211 */ /* 0x004fe400018f0c02 */
[----:B------:R-:W-:-:S13]  /*4ac0*/  ISETP.GE.AND P3, PT, R23, R104, PT ;  /* 0x000000681700720c */ /* 0x000fda0003f66270 */
[----:B-1----:R-:W-:Y:S05]  /*4ad0*/  @P3 BRA `(.L_x_7051) ;  /* 0x0000000000b83947 */ /* 0x002fea0003800000 */
        /* <DEDUP_REMOVED lines=46> */
.L_x_7051:
[----:B------:R-:W-:Y:S05]  /*4dc0*/  BSYNC B1 ;  /* 0x0000000000017941 */ /* 0x000fea0003800000 */
.L_x_7050:
[----:B----4-:R0:W-:Y:S01]  /*4dd0*/  ST.E.128 desc[UR38][R48.64], R12 ;  /* 0x0000000c30007985 */ /* 0x0101e2000c101d26 */
[----:B------:R-:W-:Y:S05]  /*4de0*/  BRA `(.L_x_7045) ;  /* 0x0000003000107947 */ /* 0x000fea0003800000 */
.L_x_7005:
[----:B------:R-:W-:Y:S02]  /*4df0*/  ISETP.GE.AND P4, PT, R220, R98, PT ;  /* 0x00000062dc00720c */ /* 0x000fe40003f86270 */
[----:B------:R-:W-:Y:S02]  /*4e00*/  CS2R R50, SRZ ;  /* 0x0000000000327805 */ /* 0x000fe4000001ff00 */
[----:B------:R-:W-:-:S13]  /*4e10*/  ISETP.GE.OR P4, PT, R16, R104, P4 ;  /* 0x000000681000720c */ /* 0x000fda0002786670 */
[----:B------:R-:W-:Y:S01]  /*4e20*/  @!P4 IADD3 R46, P3, P5, R86, R14, R10 ;  /* 0x0000000e562ec210 */ /* 0x000fe20007d7e00a */
[----:B------:R-:W0:Y:S03]  /*4e30*/  @!P4 LDC.64 R60, c[0x0][0x3e8] ;  /* 0x0000fa00ff3ccb82 */ /* 0x000e260000000a00 */
[----:B------:R-:W-:Y:S02]  /*4e40*/  @!P4 IADD3.X R47, R39, R103, R7, P3, P5 ;  /* 0x00000067272fc210 */ /* 0x000fe40001fea407 */
[----:B------:R-:W-:-:S03]  /*4e50*/  @!P4 IADD3 R44, P3, P5, R90, R12, R32 ;  /* 0x0000000c5a2cc210 */ /* 0x000fc60007d7e020 */
[----:B------:R-:W1:Y:S01]  /*4e60*/  @!P4 LDC.64 R62, c[0x0][0x400] ;  /* 0x00010000ff3ecb82 */ /* 0x000e620000000a00 */
[----:B------:R-:W-:Y:S02]  /*4e70*/  @!P4 IADD3.X R45, R80, R11, R29, P3, P5 ;  /* 0x0000000b502dc210 */ /* 0x000fe40001fea41d */
[----:B------:R-:W-:-:S04]  /*4e80*/  ISETP.GE.AND P3, PT, R219, R98, PT ;  /* 0x00000062db00720c */ /* 0x000fc80003f66270 */
[----:B------:R-:W-:-:S13]  /*4e90*/  ISETP.GE.OR P3, PT, R16, R104, P3 ;  /* 0x000000681000720c */ /* 0x000fda0001f66670 */
[----:B------:R-:W-:Y:S01]  /*4ea0*/  @!P3 IADD3 R66, P5, P6, R86, R20, R14 ;  /* 0x000000145642b210 */ /* 0x000fe20007ebe00e */
[----:B------:R-:W2:Y:S03]  /*4eb0*/  @!P3 LDC.64 R68, c[0x0][0x3e8] ;  /* 0x0000fa00ff44bb82 */ /* 0x000ea60000000a00 */
[----:B------:R-:W-:Y:S02]  /*4ec0*/  @!P3 IADD3.X R67, R39, R8, R103, P5, P6 ;  /* 0x000000082743b210 */ /* 0x000fe40002fec467 */
[----:B------:R-:W-:-:S03]  /*4ed0*/  @!P3 IADD3 R64, P5, P6, R90, R33, R12 ;  /* 0x000000215a40b210 */ /* 0x000fc60007ebe00c */
[----:B------:R-:W3:Y:S01]  /*4ee0*/  @!P3 LDC.64 R70, c[0x0][0x400] ;  /* 0x00010000ff46bb82 */ /* 0x000ee20000000a00 */
[----:B------:R-:W-:Y:S02]  /*4ef0*/  @!P3 IADD3.X R65, R80, R30, R11, P5, P6 ;  /* 0x0000001e5041b210 */ /* 0x000fe40002fec40b */
[----:B------:R-:W-:-:S04]  /*4f00*/  ISETP.GE.AND P5, PT, R153, R98, PT ;  /* 0x000000629900720c */ /* 0x000fc80003fa6270 */
[----:B------:R-:W-:-:S13]  /*4f10*/  ISETP.GE.OR P5, PT, R16, R104, P5 ;  /* 0x000000681000720c */ /* 0x000fda0002fa6670 */
[----:B------:R-:W4:Y:S01]  /*4f20*/  @!P5 LDC.64 R52, c[0x0][0x3e8] ;  /* 0x0000fa00ff34db82 */ /* 0x000f220000000a00 */
[----:B------:R-:W-:-:S04]  /*4f30*/  @!P5 IADD3 R48, P6, R86, R14, RZ ;  /* 0x0000000e5630d210 */ /* 0x000fc80007fde0ff */
[----:B------:R-:W-:-:S03]  /*4f40*/  @!P5 IADD3.X R49, R103, R39, RZ, P6, !PT ;  /* 0x000000276731d210 */ /* 0x000fc600037fe4ff */
[----:B------:R-:W0:Y:S01]  /*4f50*/  @!P5 LDC.64 R54, c[0x0][0x400] ;  /* 0x00010000ff36db82 */ /* 0x000e220000000a00 */
[----:B----4-:R-:W-:-:S04]  /*4f60*/  @!P5 LEA R52, P6, R48, R52, 0x1 ;  /* 0x000000343034d211 */ /* 0x010fc800078c08ff */
[----:B------:R-:W-:Y:S02]  /*4f70*/  @!P5 LEA.HI.X R53, R48, R53, R49, 0x1, P6 ;  /* 0x000000353035d211 */ /* 0x000fe400030f0c31 */
[----:B------:R-:W-:-:S05]  /*4f80*/  @!P5 IADD3 R48, P6, R90, R12, RZ ;  /* 0x0000000c5a30d210 */ /* 0x000fca0007fde0ff */
[----:B------:R-:W-:Y:S01]  /*4f90*/  @!P5 IMAD.X R49, R11, 0x1, R80, P6 ;  /* 0x000000010b31d824 */ /* 0x000fe200030e0650 */
[----:B0-----:R-:W-:-:S04]  /*4fa0*/  @!P5 LEA R54, P6, R48, R54, 0x1 ;  /* 0x000000363036d211 */ /* 0x001fc800078c08ff */
[----:B------:R-:W-:Y:S02]  /*4fb0*/  @!P5 LEA.HI.X R55, R48, R55, R49, 0x1, P6 ;  /* 0x000000373037d211 */ /* 0x000fe400030f0c31 */
[----:B------:R-:W-:Y:S02]  /*4fc0*/  CS2R R48, SRZ ;  /* 0x0000000000307805 */ /* 0x000fe4000001ff00 */
[----:B------:R-:W-:-:S04]  /*4fd0*/  @!P4 LEA R60, P6, R46, R60, 0x1 ;  /* 0x0000003c2e3cc211 */ /* 0x000fc800078c08ff */
[----:B------:R-:W-:Y:S02]  /*4fe0*/  @!P4 LEA.HI.X R61, R46, R61, R47, 0x1, P6 ;  /* 0x0000003d2e3dc211 */ /* 0x000fe400030f0c2f */
[----:B------:R-:W-:Y:S02]  /*4ff0*/  CS2R R46, SRZ ;  /* 0x00000000002e7805 */ /* 0x000fe4000001ff00 */
[C---:B-1----:R-:W-:Y:S01]  /*5000*/  @!P4 LEA R62, P6, R44.reuse, R62, 0x1 ;  /* 0x0000003e2c3ec211 */ /* 0x042fe200078c08ff */
[----:B------:R0:W5:Y:S03]  /*5010*/  @!P5 LDG.E.128 R48, desc[UR38][R54.64] ;  /* 0x000000263630d981 */ /* 0x000166000c1e1d00 */
[----:B------:R-:W-:Y:S02]  /*5020*/  @!P4 LEA.HI.X R63, R44, R63, R45, 0x1, P6 ;  /* 0x0000003f2c3fc211 */ /* 0x000fe400030f0c2d */
[----:B------:R-:W-:-:S02]  /*5030*/  CS2R R44, SRZ ;  /* 0x00000000002c7805 */ /* 0x000fc4000001ff00 */
[----:B------:R-:W-:Y:S02]  /*5040*/  CS2R R58, SRZ ;  /* 0x00000000003a7805 */ /* 0x000fe4000001ff00 */
[----:B------:R-:W-:Y:S02]  /*5050*/  CS2R R56, SRZ ;  /* 0x0000000000387805 */ /* 0x000fe4000001ff00 */
[----:B------:R1:W5:Y:S01]  /*5060*/  @!P5 LDG.E.128 R44, desc[UR38][R52.64] ;  /* 0x00000026342cd981 */ /* 0x000362000c1e1d00 */
[----:B0-----:R-:W-:-:S03]  /*5070*/  CS2R R54, SRZ ;  /* 0x0000000000367805 */ /* 0x001fc6000001ff00 */
[----:B------:R0:W5:Y:S01]  /*5080*/  @!P4 LDG.E.128 R56, desc[UR38][R62.64] ;  /* 0x000000263e38c981 */ /* 0x000162000c1e1d00 */
[----:B-1----:R-:W-:-:S06]  /*5090*/  CS2R R52, SRZ ;  /* 0x0000000000347805 */ /* 0x002fcc000001ff00 */
[----:B------:R1:W5:Y:S01]  /*50a0*/  @!P4 LDG.E.128 R52, desc[UR38][R60.64] ;  /* 0x000000263c34c981 */ /* 0x000362000c1e1d00 */
[----:B--2---:R-:W-:-:S04]  /*50b0*/  @!P3 LEA R68, P4, R66, R68, 0x1 ;  /* 0x000000444244b211 */ /* 0x004fc800078808ff */
[----:B------:R-:W-:Y:S02]  /*50c0*/  @!P3 LEA.HI.X R69, R66, R69, R67, 0x1, P4 ;  /* 0x000000454245b211 */ /* 0x000fe400020f0c43 */
[----:B---3--:R-:W-:-:S04]  /*50d0*/  @!P3 LEA R70, P4, R64, R70, 0x1 ;  /* 0x000000464046b211 */ /* 0x008fc800078808ff */
[----:B------:R-:W-:Y:S02]  /*50e0*/  @!P3 LEA.HI.X R71, R64, R71, R65, 0x1, P4 ;  /* 0x000000474047b211 */ /* 0x000fe400020f0c41 */
[----:B------:R-:W-:-:S04]  /*50f0*/  ISETP.GE.AND P4, PT, R218, R98, PT ;  /* 0x00000062da00720c */ /* 0x000fc80003f86270 */
[----:B------:R-:W-:Y:S02]  /*5100*/  ISETP.GE.OR P4, PT, R16, R104, P4 ;  /* 0x000000681000720c */ /* 0x000fe40002786670 */
[----:B0-----:R-:W-:Y:S02]  /*5110*/  CS2R R62, SRZ ;  /* 0x00000000003e7805 */ /* 0x001fe4000001ff00 */
[----:B-1----:R-:W-:Y:S02]  /*5120*/  CS2R R60, SRZ ;  /* 0x00000000003c7805 */ /* 0x002fe4000001ff00 */
[----:B------:R-:W-:Y:S02]  /*5130*/  CS2R R66, SRZ ;  /* 0x0000000000427805 */ /* 0x000fe4000001ff00 */
[----:B------:R-:W-:Y:S01]  /*5140*/  CS2R R64, SRZ ;  /* 0x0000000000407805 */ /* 0x000fe2000001ff00 */
[----:B------:R-:W-:Y:S01]  /*5150*/  BSSY B1, `(.L_x_7052) ;  /* 0x000001d000017945 */ /* 0x000fe20003800000 */
[----:B------:R-:W-:-:S02]  /*5160*/  CS2R R74, SRZ ;  /* 0x00000000004a7805 */ /* 0x000fc4000001ff00 */
[----:B------:R-:W-:Y:S01]  /*5170*/  CS2R R72, SRZ ;  /* 0x0000000000487805 */ /* 0x000fe2000001ff00 */
[----:B------:R0:W5:Y:S04]  /*5180*/  @!P3 LDG.E.128 R60, desc[UR38][R68.64] ;  /* 0x00000026443cb981 */ /* 0x000168000c1e1d00 */
[----:B------:R1:W5:Y:S01]  /*5190*/  @!P3 LDG.E.128 R64, desc[UR38][R70.64] ;  /* 0x000000264640b981 */ /* 0x000362000c1e1d00 */
[----:B------:R-:W-:Y:S02]  /*51a0*/  ISETP.GE.AND P3, PT, R16, R104, PT ;  /* 0x000000681000720c */ /* 0x000fe40003f66270 */
[----:B0-----:R-:W-:Y:S02]  /*51b0*/  CS2R R68, SRZ ;  /* 0x0000000000447805 */ /* 0x001fe4000001ff00 */
[----:B-1----:R-:W-:Y:S01]  /*51c0*/  CS2R R70, SRZ ;  /* 0x0000000000467805 */ /* 0x002fe2000001ff00 */
[----:B------:R-:W-:Y:S08]  /*51d0*/  @P4 BRA `(.L_x_7053) ;  /* 0x0000000000504947 */ /* 0x000ff00003800000 */
[----:B------:R-:W0:Y:S01]  /*51e0*/  LDC.64 R68, c[0x0][0x3f8] ;  /* 0x0000fe00ff447b82 */ /* 0x000e220000000a00 */
[----:B------:R-:W-:Y:S01]  /*51f0*/  IMAD.MOV.U32 R15, RZ, RZ, R103 ;  /* 0x000000ffff0f7224 */ /* 0x000fe200078e0067 */
[----:B------:R-:W-:Y:S01]  /*5200*/  ULDC.64 UR4, c[0x0][0x3e8] ;  /* 0x0000fa0000047ab9 */ /* 0x000fe20000000a00 */
[----:B------:R-:W-:Y:S01]  /*5210*/  IMAD.MOV.U32 R13, RZ, RZ, R11 ;  /* 0x000000ffff0d7224 */ /* 0x000fe200078e000b */
[----:B------:R-:W-:-:S04]  /*5220*/  ULDC.64 UR6, c[0x0][0x400] ;  /* 0x0001000000067ab9 */ /* 0x000fc80000000a00 */
[----:B------:R-:W1:Y:S01]  /*5230*/  LDC.64 R70, c[0x0][0x408] ;  /* 0x00010200ff467b82 */ /* 0x000e620000000a00 */
[----:B0-----:R-:W-:-:S04]  /*5240*/  IMAD.WIDE.U32 R14, R68, 0x60, R14 ;  /* 0x00000060440e7825 */ /* 0x001fc800078e000e */
[----:B------:R-:W-:Y:S01]  /*5250*/  IMAD R69, R69, 0x60, RZ ;  /* 0x0000006045457824 */ /* 0x000fe200078e02ff */
[----:B------:R-:W-:Y:S01]  /*5260*/  IADD3 R14, P4, R86, R14, RZ ;  /* 0x0000000e560e7210 */ /* 0x000fe20007f9e0ff */
[----:B-1----:R-:W-:-:S03]  /*5270*/  IMAD.WIDE.U32 R12, R70, 0x60, R12 ;  /* 0x00000060460c7825 */ /* 0x002fc600078e000c */
[----:B------:R-:W-:Y:S01]  /*5280*/  IADD3.X R15, R39, R15, R69, P4, !PT ;  /* 0x0000000f270f7210 */ /* 0x000fe200027fe445 */
[----:B------:R-:W-:Y:S01]  /*5290*/  IMAD R71, R71, 0x60, RZ ;  /* 0x0000006047477824 */ /* 0x000fe200078e02ff */
[----:B------:R-:W-:-:S04]  /*52a0*/  IADD3 R11, P4, R90, R12, RZ ;  /* 0x0000000c5a0b7210 */ /* 0x000fc80007f9e0ff */
[----:B------:R-:W-:Y:S02]  /*52b0*/  IADD3.X R12, R80, R13, R71, P4, !PT ;  /* 0x0000000d500c7210 */ /* 0x000fe400027fe447 */
[----:B------:R-:W-:-:S04]  /*52c0*/  LEA R68, P4, R14, UR4, 0x1 ;  /* 0x000000040e447c11 */ /* 0x000fc8000f8808ff */
[----:B------:R-:W-:Y:S02]  /*52d0*/  LEA.HI.X R69, R14, UR5, R15, 0x1, P4 ;  /* 0x000000050e457c11 */ /* 0x000fe4000a0f0c0f */
[----:B------:R-:W-:-:S04]  /*52e0*/  LEA R72, P4, R11, UR6, 0x1 ;  /* 0x000000060b487c11 */ /* 0x000fc8000f8808ff */
[----:B------:R-:W-:Y:S01]  /*52f0*/  LEA.HI.X R73, R11, UR7, R12, 0x1, P4 ;  /* 0x000000070b497c11 */ /* 0x000fe2000a0f0c0c */
[----:B------:R-:W5:Y:S05]  /*5300*/  LDG.E.128 R68, desc[UR38][R68.64] ;  /* 0x0000002644447981 */ /* 0x000f6a000c1e1d00 */
[----:B------:R-:W5:Y:S03]  /*5310*/  LDG.E.128 R72, desc[UR38][R72.64] ;  /* 0x0000002648487981 */ /* 0x000f66000c1e1d00 */
.L_x_7053:
[----:B------:R-:W-:Y:S05]  /*5320*/  BSYNC B1 ;  /* 0x0000000000017941 */ /* 0x000fea0003800000 */
.L_x_7052:
[----:B-----5:R-:W-:Y:S01]  /*5330*/  IMAD.MOV.U32 R12, RZ, RZ, R71 ;  /* 0x000000ffff0c7224 */ /* 0x020fe200078e0047 */
[----:B------:R-:W-:Y:S01]  /*5340*/  ISETP.NE.AND P5, PT, R157, 0x3, PT ;  /* 0x000000039d00780c */ /* 0x000fe20003fa5270 */
        /* <DEDUP_REMOVED lines=65> */
.L_x_7054:
[----:B------:R-:W-:Y:S01]  /*5760*/  IMAD R92, R155, 0x8, R156 ;  /* 0x000000089b5c7824 */ /* 0x000fe200078e029c */
[----:B------:R-:W-:Y:S01]  /*5770*/  SHF.L.U32 R103, R154, 0x1f, RZ ;  /* 0x0000001f9a677819 */ /* 0x000fe200000006ff */
[----:B------:R-:W0:Y:S01]  /*5780*/  LDC R110, c[0x0][0x2f4] ;  /* 0x0000bd00ff6e7b82 */ /* 0x000e220000000800 */
[----:B------:R-:W-:Y:S02]  /*5790*/  BSSY B1, `(.L_x_7055) ;  /* 0x0000003000017945 */ /* 0x000fe40003800000 */
[----:B------:R-:W1:Y:S02]  /*57a0*/  SYNCS.PHASECHK.TRANS64.TRYWAIT P4, [R92+URZ+0x28890], R103 ;  /* 0x028890675c0075a7 */ /* 0x000e64000808017f */
[----:B-1----:R-:W-:Y:S05]  /*57b0*/  @!P4 BRA `(.L_x_7056) ;  /* 0x00000158006cc947 */ /* 0x002fea0003800000 */
.L_x_7328:
[----:B------:R-:W-:Y:S05]  /*57c0*/  BSYNC B1 ;  /* 0x0000000000017941 */ /* 0x000fea0003800000 */
.L_x_7055:
[----:B------:R-:W-:Y:S01]  /*57d0*/  UMOV UR4, 0xffffffff ;  /* 0xffffffff00047882 */ /* 0x000fe20000000000 */
[----:B0-----:R-:W-:Y:S02]  /*57e0*/  IMAD.IADD R112, R110, 0x1, -R37 ;  /* 0x000000016e707824 */ /* 0x001fe400078e0a25 */
[----:B------:R-:W-:Y:S05]  /*57f0*/  BRA.DIV UR4, `(.L_x_7057) ;  /* 0x0000015a04707947 */ /* 0x000fea000b800000 */
[----:B------:R0:W2:Y:S04]  /*5800*/  SHFL.IDX PT, R107, R108, RZ, 0x181f ;  /* 0x00181fff6c6b7589 */ /* 0x0000a800000e0000 */
[----:B------:R0:W3:Y:S02]  /*5810*/  SHFL.IDX PT, R106, R109, RZ, 0x181f ;  /* 0x00181fff6d6a7589 */ /* 0x0000e400000e0000 */
.L_x_7332:
[----:B------:R-:W-:Y:S01]  /*5820*/  ISETP.GE.OR P4, PT, R153, R98, P1 ;  /* 0x000000629900720c */ /* 0x000fe20000f86670 */
[----:B------:R-:W-:-:S12]  /*5830*/  BSSY B1, `(.L_x_7058) ;  /* 0x000007a000017945 */ /* 0x000fd80003800000 */
[----:B------:R-:W-:Y:S05]  /*5840*/  @P4 BRA `(.L_x_7059) ;  /* 0x0000000400e04947 */ /* 0x000fea0003800000 */
[----:B------:R-:W-:Y:S01]  /*5850*/  SEL R11, R37, R112, !P0 ;  /* 0x00000070250b7207 */ /* 0x000fe20004000000 */
[----:B------:R-:W-:Y:S01]  /*5860*/  BSSY B2, `(.L_x_7060) ;  /* 0x0000072000027945 */ /* 0x000fe20003800000 */
[C---:B---3--:R-:W-:Y:S02]  /*5870*/  LEA R104, P4, R43.reuse, R106, 0x1 ;  /* 0x0000006a2b687211 */ /* 0x048fe400078808ff */
[----:B------:R-:W-:Y:S02]  /*5880*/  SHF.R.S32.HI R12, RZ, 0x1f, R11 ;  /* 0x0000001fff0c7819 */ /* 0x000fe4000001140b */
[----:B--2---:R-:W-:Y:S02]  /*5890*/  LEA.HI.X R105, R43, R107, R83, 0x1, P4 ;  /* 0x0000006b2b697211 */ /* 0x004fe400020f0c53 */
[----:B------:R-:W-:-:S04]  /*58a0*/  LEA.HI R12, R12, R11, RZ, 0x4 ;  /* 0x0000000b0c0c7211 */ /* 0x000fc800078f20ff */
[----:B------:R-:W-:-:S04]  /*58b0*/  LEA.HI.SX32 R12, R12, R81, 0x1c ;  /* 0x000000510c0c7211 */ /* 0x000fc800078fe2ff */
[----:B------:R-:W-:Y:S01]  /*58c0*/  SHF.R.S32.HI R13, RZ, 0x1f, R12 ;  /* 0x0000001fff0d7819 */ /* 0x000fe2000001140c */
[----:B------:R-:W-:-:S03]  /*58d0*/  IMAD.SHL.U32 R11, R12, 0x8, RZ ;  /* 0x000000080c0b7824 */ /* 0x000fc600078e00ff */
[----:B------:R-:W-:Y:S02]  /*58e0*/  LEA.HI R12, R13, R12, RZ, 0x3 ;  /* 0x0000000c0d0c7211 */ /* 0x000fe400078f18ff */
[----:B------:R-:W-:-:S03]  /*58f0*/  LOP3.LUT R13, R11, 0x38, RZ, 0xc0, !PT ;  /* 0x000000380b0d7812 */ /* 0x000fc600078ec0ff */
[----:B------:R-:W-:Y:S01]  /*5900*/  IMAD.SHL.U32 R12, R12, 0x400, RZ ;  /* 0x000004000c0c7824 */ /* 0x000fe200078e00ff */
[----:B------:R-:W-:-:S04]  /*5910*/  LOP3.LUT R13, R13, 0x1c0, R228, 0xf8, !PT ;  /* 0x000001c00d0d7812 */ /* 0x000fc800078ef8e4 */
[----:B------:R-:W-:Y:S02]  /*5920*/  LOP3.LUT R12, R12, 0x7fffe000, RZ, 0xc0, !PT ;  /* 0x7fffe0000c0c7812 */ /* 0x000fe400078ec0ff */
[----:B------:R-:W-:-:S04]  /*5930*/  LOP3.LUT R13, R13, R198, RZ, 0x3c, !PT ;  /* 0x000000c60d0d7212 */ /* 0x000fc800078e3cff */
[----:B------:R-:W-:Y:S02]  /*5940*/  IADD3 R12, R13, R12, R199 ;  /* 0x0000000c0d0c7210 */ /* 0x000fe40007ffe0c7 */
[----:B------:R-:W-:-:S03]  /*5950*/  LEA R13, R155, R6, 0xe ;  /* 0x000000069b0d7211 */ /* 0x000fc600078e70ff */
[----:B------:R-:W-:Y:S02]  /*5960*/  IMAD R15, R155, 0x4000, R12 ;  /* 0x000040009b0f7824 */ /* 0x000fe400078e020c */
[--C-:B------:R-:W-:Y:S02]  /*5970*/  IMAD R13, R13, 0x2, R156.reuse ;  /* 0x000000020d0d7824 */ /* 0x100fe400078e029c */
[----:B------:R-:W-:-:S04]  /*5980*/  IMAD R76, R15, 0x2, R156 ;  /* 0x000000020f4c7824 */ /* 0x000fc800078e029c */
[----:B------:R-:W2:Y:S04]  /*5990*/  LDS.128 R12, [R13+0x18400] ;  /* 0x018400000d0c7984 */ /* 0x000ea80000000c00 */
[----:B------:R-:W3:Y:S01]  /*59a0*/  LDS.128 R76, [R76+0x18400] ;  /* 0x018400004c4c7984 */ /* 0x000ee20000000c00 */
[----:B------:R-:W-:Y:S05]  /*59b0*/  @P3 BRA `(.L_x_7061) ;  /* 0x0000000400703947 */ /* 0x000fea0003800000 */
[----:B------:R-:W-:Y:S01]  /*59c0*/  SHF.R.U32.HI R147, RZ, 0x10, R49 ;  /* 0x00000010ff937819 */ /* 0x000fe20000011631 */
[C---:B---3--:R-:W-:Y:S01]  /*59d0*/  IMAD.U32 R144, R79.reuse, 0x10000, RZ ;  /* 0x000100004f907824 */ /* 0x048fe200078e00ff */
[--C-:B------:R-:W-:Y:S02]  /*59e0*/  SHF.R.U64 R50, R50, 0x10, R51.reuse ;  /* 0x0000001032327819 */ /* 0x100fe40000001233 */
[----:B------:R-:W-:Y:S02]  /*59f0*/  SHF.R.U32.HI R145, RZ, 0x10, R51 ;  /* 0x00000010ff917819 */ /* 0x000fe40000011633 */
[----:B------:R-:W-:Y:S02]  /*5a00*/  SHF.R.U32.HI R146, RZ, 0x10, R45 ;  /* 0x00000010ff927819 */ /* 0x000fe4000001162d */
[----:B------:R-:W-:Y:S02]  /*5a10*/  LOP3.LUT R51, R79, 0xffff0000, RZ, 0xc0, !PT ;  /* 0xffff00004f337812 */ /* 0x000fe400078ec0ff */
[----:B------:R-:W-:-:S02]  /*5a20*/  PRMT R79, R142, 0x5410, R147 ;  /* 0x000054108e4f7816 */ /* 0x000fc40000000093 */
[----:B------:R-:W-:Y:S01]  /*5a30*/  SHF.R.U64 R149, R48, 0x10, R49 ;  /* 0x0000001030957819 */ /* 0x000fe20000001231 */
[----:B--2---:R-:W-:Y:S01]  /*5a40*/  IMAD.U32 R49, R13, 0x10000, RZ ;  /* 0x000100000d317824 */ /* 0x004fe200078e00ff */
[----:B------:R-:W-:Y:S01]  /*5a50*/  PRMT R141, R141, 0x5410, R146 ;  /* 0x000054108d8d7816 */ /* 0x000fe20000000092 */
[----:B------:R-:W-:Y:S01]  /*5a60*/  IMAD.U32 R146, R79, 0x10000, RZ ;  /* 0x000100004f927824 */ /* 0x000fe200078e00ff */
[----:B------:R-:W-:Y:S01]  /*5a70*/  SHF.R.U64 R161, R44, 0x10, R45 ;  /* 0x000000102ca17819 */ /* 0x000fe2000000122d */
[----:B------:R-:W-:Y:S01]  /*5a80*/  IMAD.U32 R45, R77, 0x10000, RZ ;  /* 0x000100004d2d7824 */ /* 0x000fe200078e00ff */
[----:B------:R-:W-:Y:S01]  /*5a90*/  SHF.R.U32.HI R151, RZ, 0x10, R47 ;  /* 0x00000010ff977819 */ /* 0x000fe2000001162f */
[----:B------:R-:W-:Y:S01]  /*5aa0*/  IMAD.U32 R44, R12, 0x10000, RZ ;  /* 0x000100000c2c7824 */ /* 0x000fe200078e00ff */
[----:B------:R-:W-:Y:S01]  /*5ab0*/  PRMT R142, R138, 0x5410, R149 ;  /* 0x000054108a8e7816 */ /* 0x000fe20000000095 */
[----:B------:R-:W-:Y:S01]  /*5ac0*/  IMAD.U32 R138, R141, 0x10000, RZ ;  /* 0x000100008d8a7824 */ /* 0x000fe200078e00ff */
[----:B------:R-:W-:Y:S01]  /*5ad0*/  LOP3.LUT R143, R77, 0xffff0000, RZ, 0xc0, !PT ;  /* 0xffff00004d8f7812 */ /* 0x000fe200078ec0ff */
[----:B------:R-:W-:Y:S01]  /*5ae0*/  FMUL.FTZ R150, R45, R146 ;  /* 0x000000922d967220 */ /* 0x000fe20000410000 */
        /* <DEDUP_REMOVED lines=9> */
[----:B------:R-:W-:-:S02]  /*5b80*/  IMAD.U32 R138, R145, 0x10000, RZ ;  /* 0x00010000918a7824 */ /* 0x000fc400078e00ff */
[----:B------:R-:W-:Y:S01]  /*5b90*/  FFMA.FTZ R49, R49, R146, R160 ;  /* 0x0000009231317223 */ /* 0x000fe200000100a0 */
[-C--:B------:R-:W-:Y:S01]  /*5ba0*/  FMUL.FTZ R146, R143, R136.reuse ;  /* 0x000000888f927220 */ /* 0x080fe20000410000 */
[----:B------:R-:W-:Y:S01]  /*5bb0*/  SHF.L.U32 R139, R15, 0x10, RZ ;  /* 0x000000100f8b7819 */ /* 0x000fe200000006ff */
[----:B------:R-:W-:Y:S01]  /*5bc0*/  FFMA.FTZ R136, R137, R136, -R150 ;  /* 0x0000008889887223 */ /* 0x000fe20000010896 */
[CC--:B------:R-:W-:Y:S01]  /*5bd0*/  FMUL.FTZ R150, R144.reuse, R138.reuse ;  /* 0x0000008a90967220 */ /* 0x0c0fe20000410000 */
[----:B------:R-:W-:Y:S01]  /*5be0*/  LOP3.LUT R145, R145, 0xffff0000, RZ, 0xc0, !PT ;  /* 0xffff000091917812 */ /* 0x000fe200078ec0ff */
[-C--:B------:R-:W-:Y:S01]  /*5bf0*/  FMUL.FTZ R141, R144, R79.reuse ;  /* 0x0000004f908d7220 */ /* 0x080fe20000410000 */
[----:B------:R-:W-:Y:S01]  /*5c00*/  LOP3.LUT R140, R140, 0xffff0000, RZ, 0xc0, !PT ;  /* 0xffff00008c8c7812 */ /* 0x000fe200078ec0ff */
[C---:B------:R-:W-:Y:S01]  /*5c10*/  FFMA.FTZ R150, R139.reuse, R79, -R150 ;  /* 0x0000004f8b967223 */ /* 0x040fe20000010896 */
[----:B------:R-:W-:Y:S01]  /*5c20*/  PRMT R77, R114, 0x5432, R161 ;  /* 0x00005432724d7816 */ /* 0x000fe200000000a1 */
[----:B------:R-:W-:Y:S01]  /*5c30*/  FFMA.FTZ R141, R139, R138, R141 ;  /* 0x0000008a8b8d7223 */ /* 0x000fe2000001008d */
[----:B------:R-:W-:Y:S01]  /*5c40*/  SHF.R.U64 R46, R46, 0x10, R47 ;  /* 0x000000102e2e7819 */ /* 0x000fe2000000122f */
[C---:B------:R-:W-:Y:S01]  /*5c50*/  IMAD.U32 R47, R76.reuse, 0x10000, RZ ;  /* 0x000100004c2f7824 */ /* 0x040fe200078e00ff */
[----:B------:R-:W-:Y:S01]  /*5c60*/  LOP3.LUT R48, R15, 0xffff0000, RZ, 0xc0, !PT ;  /* 0xffff00000f307812 */ /* 0x000fe200078ec0ff */
[----:B------:R-:W-:Y:S01]  /*5c70*/  FFMA.FTZ R146, R137, R148, R146 ;  /* 0x0000009489927223 */ /* 0x000fe20000010092 */
[----:B------:R-:W-:Y:S01]  /*5c80*/  FMUL.FTZ R139, R51, R145 ;  /* 0x00000091338b7220 */ /* 0x000fe20000410000 */
[----:B------:R-:W-:Y:S01]  /*5c90*/  SHF.L.U32 R79, R77, 0x10, RZ ;  /* 0x000000104d4f7819 */ /* 0x000fe200000006ff */
[-C--:B------:R-:W-:Y:S01]  /*5ca0*/  FMUL.FTZ R147, R51, R140.reuse ;  /* 0x0000008c33937220 */ /* 0x080fe20000410000 */
[----:B------:R-:W-:Y:S01]  /*5cb0*/  LOP3.LUT R76, R76, 0xffff0000, RZ, 0xc0, !PT ;  /* 0xffff00004c4c7812 */ /* 0x000fe200078ec0ff */
[C---:B------:R-:W-:Y:S01]  /*5cc0*/  IMAD.U32 R137, R142.reuse, 0x10000, RZ ;  /* 0x000100008e897824 */ /* 0x040fe200078e00ff */
[----:B------:R-:W-:Y:S01]  /*5cd0*/  LOP3.LUT R51, R142, 0xffff0000, RZ, 0xc0, !PT ;  /* 0xffff00008e337812 */ /* 0x000fe200078ec0ff */
[----:B------:R-:W-:Y:S01]  /*5ce0*/  FFMA.FTZ R143, R48, R140, -R139 ;  /* 0x0000008c308f7223 */ /* 0x000fe2000001088b */
[----:B------:R-:W-:Y:S01]  /*5cf0*/  LOP3.LUT R12, R12, 0xffff0000, RZ, 0xc0, !PT ;  /* 0xffff00000c0c7812 */ /* 0x000fe200078ec0ff */
[----:B------:R-:W-:Y:S01]  /*5d00*/  FMUL.FTZ R139, R47, R137 ;  /* 0x000000892f8b7220 */ /* 0x000fe20000410000 */
[----:B------:R-:W-:Y:S01]  /*5d10*/  LOP3.LUT R77, R77, 0xffff0000, RZ, 0xc0, !PT ;  /* 0xffff00004d4d7812 */ /* 0x000fe200078ec0ff */
[----:B------:R-:W-:Y:S01]  /*5d20*/  FMUL.FTZ R138, R47, R79 ;  /* 0x0000004f2f8a7220 */ /* 0x000fe20000410000 */
[----:B------:R-:W-:Y:S01]  /*5d30*/  PRMT R50, R111, 0x5432, R50 ;  /* 0x000054326f327816 */ /* 0x000fe20000000032 */
[----:B------:R-:W-:Y:S01]  /*5d40*/  FMUL.FTZ R47, R76, R51 ;  /* 0x000000334c2f7220 */ /* 0x000fe20000410000 */
[----:B------:R-:W-:Y:S01]  /*5d50*/  PRMT R46, R113, 0x5432, R46 ;  /* 0x00005432712e7816 */ /* 0x000fe2000000002e */
[----:B------:R-:W-:Y:S01]  /*5d60*/  FFMA.FTZ R140, R48, R145, R147 ;  /* 0x00000091308c7223 */ /* 0x000fe20000010093 */
[----:B------:R-:W-:Y:S01]  /*5d70*/  FFMA.FTZ R139, R44, R79, -R139 ;  /* 0x0000004f2c8b7223 */ /* 0x000fe2000001088b */
[C---:B------:R-:W-:Y:S01]  /*5d80*/  IMAD.U32 R13, R14.reuse, 0x10000, RZ ;  /* 0x000100000e0d7824 */ /* 0x040fe200078e00ff */
[----:B------:R-:W-:Y:S01]  /*5d90*/  LOP3.LUT R15, R14, 0xffff0000, RZ, 0xc0, !PT ;  /* 0xffff00000e0f7812 */ /* 0x000fe200078ec0ff */
[-C--:B------:R-:W-:Y:S01]  /*5da0*/  FMUL.FTZ R79, R76, R77.reuse ;  /* 0x0000004d4c4f7220 */ /* 0x080fe20000410000 */
[----:B------:R-:W-:Y:S01]  /*5db0*/  FFMA.FTZ R48, R12, R77, -R47 ;  /* 0x0000004d0c307223 */ /* 0x000fe2000001082f */
[----:B------:R-:W-:-:S02]  /*5dc0*/  IMAD.U32 R14, R78, 0x10000, RZ ;  /* 0x000100004e0e7824 */ /* 0x000fc400078e00ff */
[----:B------:R-:W-:Y:S01]  /*5dd0*/  FFMA.FTZ R138, R44, R137, R138 ;  /* 0x000000892c8a7223 */ /* 0x000fe2000001008a */
[----:B------:R-:W-:Y:S01]  /*5de0*/  IMAD.U32 R47, R50, 0x10000, RZ ;  /* 0x00010000322f7824 */ /* 0x000fe200078e00ff */
[----:B------:R-:W-:Y:S01]  /*5df0*/  LOP3.LUT R78, R78, 0xffff0000, RZ, 0xc0, !PT ;  /* 0xffff00004e4e7812 */ /* 0x000fe200078ec0ff */
[----:B------:R-:W-:Y:S01]  /*5e00*/  IMAD.U32 R44, R46, 0x10000, RZ ;  /* 0x000100002e2c7824 */ /* 0x000fe200078e00ff */
[----:B------:R-:W-:Y:S01]  /*5e10*/  LOP3.LUT R50, R50, 0xffff0000, RZ, 0xc0, !PT ;  /* 0xffff000032327812 */ /* 0x000fe200078ec0ff */
[----:B------:R-:W-:Y:S01]  /*5e20*/  FFMA.FTZ R79, R12, R51, R79 ;  /* 0x000000330c4f7223 */ /* 0x000fe2000001004f */
[----:B------:R-:W-:Y:S01]  /*5e30*/  FMUL.FTZ R12, R14, R47 ;  /* 0x0000002f0e0c7220 */ /* 0x000fe20000410000 */
[----:B------:R-:W-:Y:S01]  /*5e40*/  LOP3.LUT R46, R46, 0xffff0000, RZ, 0xc0, !PT ;  /* 0xffff00002e2e7812 */ /* 0x000fe200078ec0ff */
[----:B------:R-:W-:Y:S01]  /*5e50*/  FMUL.FTZ R14, R14, R44 ;  /* 0x0000002c0e0e7220 */ /* 0x000fe20000410000 */
[----:B------:R-:W-:Y:S01]  /*5e60*/  FMUL.FTZ R76, R78, R50 ;  /* 0x000000324e4c7220 */ /* 0x000fe20000410000 */
[C---:B------:R-:W-:Y:S01]  /*5e70*/  FFMA.FTZ R12, R13.reuse, R44, -R12 ;  /* 0x0000002c0d0c7223 */ /* 0x040fe2000001080c */
[----:B------:R-:W-:Y:S01]  /*5e80*/  F2FP.BF16.F32.PACK_AB R45, R136, R45 ;  /* 0x0000002d882d723e */ /* 0x000fe200000010ff */
[----:B------:R-:W-:Y:S01]  /*5e90*/  FFMA.FTZ R14, R13, R47, R14 ;  /* 0x0000002f0d0e7223 */ /* 0x000fe2000001000e */
[-C--:B------:R-:W-:Y:S01]  /*5ea0*/  FMUL.FTZ R51, R78, R46.reuse ;  /* 0x0000002e4e337220 */ /* 0x080fe20000410000 */
[----:B------:R-:W-:Y:S01]  /*5eb0*/  FFMA.FTZ R13, R15, R46, -R76 ;  /* 0x0000002e0f0d7223 */ /* 0x000fe2000001084c */
[----:B------:R-:W-:-:S02]  /*5ec0*/  F2FP.BF16.F32.PACK_AB R140, R140, R141 ;  /* 0x0000008d8c8c723e */ /* 0x000fc400000010ff */
[----:B------:R-:W-:Y:S01]  /*5ed0*/  FFMA.FTZ R51, R15, R50, R51 ;  /* 0x000000320f337223 */ /* 0x000fe20000010033 */
        /* <DEDUP_REMOVED lines=10> */
.L_x_7061:
[----:B------:R-:W-:Y:S05]  /*5f80*/  BSYNC B2 ;  /* 0x0000000000027941 */ /* 0x000fea0003800000 */
.L_x_7060:
[----:B------:R-:W-:Y:S01]  /*5f90*/  ISETP.GE.AND P4, PT, R11, R110, PT ;  /* 0x0000006e0b00720c */ /* 0x000fe20003f86270 */
[----:B--2---:R4:W-:-:S12]  /*5fa0*/  ST.E.128 desc[UR38][R104.64], R12 ;  /* 0x0000000c68007985 */ /* 0x0049d8000c101d26 */
[----:B------:R-:W-:-:S05]  /*5fb0*/  @!P4 IMAD.WIDE R106, R11, 0x2, R106 ;  /* 0x000000020b6ac825 */ /* 0x000fca00078e026a */
[----:B---3--:R4:W-:Y:S02]  /*5fc0*/  @!P4 ST.E.128 desc[UR38][R106.64], R76 ;  /* 0x0000004c6a00c985 */ /* 0x0089e4000c101d26 */
.L_x_7059:
[----:B------:R-:W-:Y:S05]  /*5fd0*/  BSYNC B1 ;  /* 0x0000000000017941 */ /* 0x000fea0003800000 */
.L_x_7058:
[----:B------:R-:W-:-:S03]  /*5fe0*/  UMOV UR4, 0xffffffff ;  /* 0xffffffff00047882 */ /* 0x000fc60000000000 */
[----:B------:R-:W-:Y:S05]  /*5ff0*/  BRA.DIV UR4, `(.L_x_7062) ;  /* 0x0000015204bc7947 */ /* 0x000fea000b800000 */
[----:B------:R0:W0:Y:S04]  /*6000*/  SHFL.IDX PT, R51, R108, 0x1, 0x181f ;  /* 0x00381f006c337f89 */ /* 0x00002800000e0000 */
[----:B------:R0:W0:Y:S02]  /*6010*/  SHFL.IDX PT, R50, R109, 0x1, 0x181f ;  /* 0x00381f006d327f89 */ /* 0x00002400000e0000 */
.L_x_7336:
[----:B------:R-:W-:Y:S01]  /*6020*/  ISETP.GE.OR P4, PT, R220, R98, P1 ;  /* 0x00000062dc00720c */ /* 0x000fe20000f86670 */
[----:B------:R-:W-:-:S12]  /*6030*/  BSSY B1, `(.L_x_7063) ;  /* 0x0000078000017945 */ /* 0x000fd80003800000 */
[----:B------:R-:W-:Y:S05]  /*6040*/  @P4 BRA `(.L_x_7064) ;  /* 0x0000000400d84947 */ /* 0x000fea0003800000 */
[----:B------:R-:W-:Y:S01]  /*6050*/  SEL R11, R37, R112, !P0 ;  /* 0x00000070250b7207 */ /* 0x000fe20004000000 */
[----:B------:R-:W-:Y:S01]  /*6060*/  BSSY B2, `(.L_x_7065) ;  /* 0x0000070000027945 */ /* 0x000fe20003800000 */
[----:B----4-:R-:W-:Y:S02]  /*6070*/  SHF.R.U32.HI R14, RZ, 0x3, R193 ;  /* 0x00000003ff0e7819 */ /* 0x010fe400000116c1 */
[----:B------:R-:W-:Y:S02]  /*6080*/  SHF.R.S32.HI R12, RZ, 0x1f, R11 ;  /* 0x0000001fff0c7819 */ /* 0x000fe4000001140b */
[C---:B0-----:R-:W-:Y:S02]  /*6090*/  LEA R48, P4, R43.reuse, R50, 0x1 ;  /* 0x000000322b307211 */ /* 0x041fe400078808ff */
[----:B------:R-:W-:Y:S02]  /*60a0*/  LEA.HI R12, R12, R11, RZ, 0x4 ;  /* 0x0000000b0c0c7211 */ /* 0x000fe400078f20ff */
[----:B------:R-:W-:-:S02]  /*60b0*/  LEA.HI.X R49, R43, R51, R83, 0x1, P4 ;  /* 0x000000332b317211 */ /* 0x000fc400020f0c53 */
[----:B------:R-:W-:-:S04]  /*60c0*/  LEA.HI.SX32 R12, R12, R81, 0x1c ;  /* 0x000000510c0c7211 */ /* 0x000fc800078fe2ff */
[----:B------:R-:W-:Y:S02]  /*60d0*/  SHF.R.S32.HI R13, RZ, 0x1f, R12 ;  /* 0x0000001fff0d7819 */ /* 0x000fe4000001140c */
[----:B------:R-:W-:Y:S02]  /*60e0*/  SHF.L.U32 R11, R12, 0x3, RZ ;  /* 0x000000030c0b7819 */ /* 0x000fe400000006ff */
[----:B------:R-:W-:Y:S02]  /*60f0*/  LEA.HI R13, R13, R12, RZ, 0x3 ;  /* 0x0000000c0d0d7211 */ /* 0x000fe400078f18ff */
[----:B------:R-:W-:-:S03]  /*6100*/  LOP3.LUT R12, R193, 0x38, R11, 0xf8, !PT ;  /* 0x00000038c10c7812 */ /* 0x000fc600078ef80b */
[----:B------:R-:W-:Y:S01]  /*6110*/  IMAD.SHL.U32 R13, R13, 0x400, RZ ;  /* 0x000004000d0d7824 */ /* 0x000fe200078e00ff */
[----:B------:R-:W-:-:S04]  /*6120*/  LOP3.LUT R12, R12, R14, RZ, 0x3c, !PT ;  /* 0x0000000e0c0c7212 */ /* 0x000fc800078e3cff */
[----:B------:R-:W-:-:S04]  /*6130*/  LOP3.LUT R13, R13, 0x7fffe000, RZ, 0xc0, !PT ;  /* 0x7fffe0000d0d7812 */ /* 0x000fc800078ec0ff */
[----:B------:R-:W-:Y:S01]  /*6140*/  IADD3 R12, R12, R13, R197 ;  /* 0x0000000d0c0c7210 */ /* 0x000fe20007ffe0c5 */
[----:B------:R-:W-:-:S04]  /*6150*/  IMAD R13, R155, 0x4000, R3 ;  /* 0x000040009b0d7824 */ /* 0x000fc800078e0203 */
[----:B------:R-:W-:Y:S02]  /*6160*/  IMAD R15, R155, 0x4000, R12 ;  /* 0x000040009b0f7824 */ /* 0x000fe400078e020c */
[--C-:B------:R-:W-:Y:S02]  /*6170*/  IMAD R13, R13, 0x2, R156.reuse ;  /* 0x000000020d0d7824 */ /* 0x100fe400078e029c */
[----:B------:R-:W-:-:S04]  /*6180*/  IMAD R44, R15, 0x2, R156 ;  /* 0x000000020f2c7824 */ /* 0x000fc800078e029c */
[----:B------:R-:W0:Y:S04]  /*6190*/  LDS.128 R12, [R13+0x18400] ;  /* 0x018400000d0c7984 */ /* 0x000e280000000c00 */
[----:B------:R-:W4:Y:S01]  /*61a0*/  LDS.128 R44, [R44+0x18400] ;  /* 0x018400002c2c7984 */ /* 0x000f220000000c00 */
[----:B------:R-:W-:Y:S05]  /*61b0*/  @P3 BRA `(.L_x_7066) ;  /* 0x0000000400683947 */ /* 0x000fea0003800000 */
[----:B------:R-:W-:Y:S02]  /*61c0*/  SHF.R.U32.HI R76, RZ, 0x10, R57 ;  /* 0x00000010ff4c7819 */ /* 0x000fe40000011639 */
[----:B------:R-:W-:Y:S02]  /*61d0*/  SHF.R.U32.HI R78, RZ, 0x10, R53 ;  /* 0x00000010ff4e7819 */ /* 0x000fe40000011635 */
[----:B------:R-:W-:Y:S02]  /*61e0*/  PRMT R135, R135, 0x5410, R76 ;  /* 0x0000541087877816 */ /* 0x000fe4000000004c */
[----:B------:R-:W-:Y:S01]  /*61f0*/  SHF.R.U64 R79, R56, 0x10, R57 ;  /* 0x00000010384f7819 */ /* 0x000fe20000001239 */
[----:B----4-:R-:W-:Y:S01]  /*6200*/  IMAD.U32 R56, R44, 0x10000, RZ ;  /* 0x000100002c387824 */ /* 0x010fe200078e00ff */
[----:B------:R-:W-:Y:S01]  /*6210*/  PRMT R131, R131, 0x5410, R78 ;  /* 0x0000541083837816 */ /* 0x000fe2000000004e */
[----:B------:R-:W-:Y:S01]  /*6220*/  IMAD.U32 R78, R135, 0x10000, RZ ;  /* 0x00010000874e7824 */ /* 0x000fe200078e00ff */
[----:B------:R-:W-:-:S02]  /*6230*/  SHF.R.U32.HI R104, RZ, 0x10, R55 ;  /* 0x00000010ff687819 */ /* 0x000fc40000011637 */
[----:B------:R-:W-:Y:S01]  /*6240*/  SHF.L.U32 R57, R45, 0x10, RZ ;  /* 0x000000102d397819 */ /* 0x000fe200000006ff */
[----:B------:R-:W-:Y:S01]  /*6250*/  IMAD.U32 R76, R131, 0x10000, RZ ;  /* 0x00010000834c7824 */ /* 0x000fe200078e00ff */
[----:B---3--:R-:W-:Y:S02]  /*6260*/  SHF.R.U32.HI R106, RZ, 0x10, R59 ;  /* 0x00000010ff6a7819 */ /* 0x008fe4000001163b */
[----:B--2---:R-:W-:Y:S01]  /*6270*/  SHF.R.U64 R107, R52, 0x10, R53 ;  /* 0x00000010346b7819 */ /* 0x004fe20000001235 */
[----:B0-----:R-:W-:Y:S01]  /*6280*/  IMAD.U32 R53, R13, 0x10000, RZ ;  /* 0x000100000d357824 */ /* 0x001fe200078e00ff */
        /* <DEDUP_REMOVED lines=9> */
[----:B------:R-:W-:Y:S01]  /*6320*/  FFMA.FTZ R106, R53, R78, R106 ;  /* 0x0000004e356a7223 */ /* 0x000fe2000001006a */
[----:B------:R-:W-:Y:S01]  /*6330*/  LOP3.LUT R131, R131, 0xffff0000, RZ, 0xc0, !PT ;  /* 0xffff000083837812 */ /* 0x000fe200078ec0ff */
[----:B------:R-:W-:Y:S01]  /*6340*/  IMAD.U32 R76, R129, 0x10000, RZ ;  /* 0x00010000814c7824 */ /* 0x000fe200078e00ff */
[----:B------:R-:W-:Y:S01]  /*6350*/  SHF.L.U32 R104, R133, 0x10, RZ ;  /* 0x0000001085687819 */ /* 0x000fe200000006ff */
[----:B------:R-:W-:Y:S01]  /*6360*/  IMAD.U32 R45, R15, 0x10000, RZ ;  /* 0x000100000f2d7824 */ /* 0x000fe200078e00ff */
[----:B------:R-:W-:Y:S01]  /*6370*/  SHF.R.U64 R105, R54, 0x10, R55 ;  /* 0x0000001036697819 */ /* 0x000fe20000001237 */
[----:B------:R-:W-:Y:S01]  /*6380*/  FMUL.FTZ R53, R58, R131 ;  /* 0x000000833a357220 */ /* 0x000fe20000410000 */
[----:B------:R-:W-:Y:S01]  /*6390*/  LOP3.LUT R54, R13, 0xffff0000, RZ, 0xc0, !PT ;  /* 0xffff00000d367812 */ /* 0x000fe200078ec0ff */
[C---:B------:R-:W-:Y:S01]  /*63a0*/  FMUL.FTZ R136, R59.reuse, R104 ;  /* 0x000000683b887220 */ /* 0x040fe20000410000 */
[----:B------:R-:W-:Y:S01]  /*63b0*/  PRMT R132, R132, 0x5410, R77 ;  /* 0x0000541084847816 */ /* 0x000fe2000000004d */
[----:B------:R-:W-:Y:S01]  /*63c0*/  FMUL.FTZ R77, R58, R135 ;  /* 0x000000873a4d7220 */ /* 0x000fe20000410000 */
[----:B------:R-:W-:Y:S01]  /*63d0*/  PRMT R134, R134, 0x5410, R79 ;  /* 0x0000541086867816 */ /* 0x000fe2000000004f */
[-C--:B------:R-:W-:Y:S01]  /*63e0*/  FMUL.FTZ R59, R59, R76.reuse ;  /* 0x0000004c3b3b7220 */ /* 0x080fe20000410000 */
[----:B------:R-:W-:Y:S01]  /*63f0*/  PRMT R130, R130, 0x5410, R107 ;  /* 0x0000541082827816 */ /* 0x000fe2000000006b */
[C---:B------:R-:W-:Y:S01]  /*6400*/  FFMA.FTZ R78, R54.reuse, R131, -R77 ;  /* 0x00000083364e7223 */ /* 0x040fe2000001084d */
[----:B------:R-:W-:Y:S01]  /*6410*/  FFMA.FTZ R135, R54, R135, R53 ;  /* 0x0000008736877223 */ /* 0x000fe20000010035 */
[----:B------:R-:W-:Y:S01]  /*6420*/  LOP3.LUT R47, R47, 0xffff0000, RZ, 0xc0, !PT ;  /* 0xffff00002f2f7812 */ /* 0x000fe200078ec0ff */
[----:B------:R-:W-:Y:S01]  /*6430*/  FFMA.FTZ R136, R45, R76, -R136 ;  /* 0x0000004c2d887223 */ /* 0x000fe20000010888 */
[----:B------:R-:W-:Y:S01]  /*6440*/  LOP3.LUT R58, R133, 0xffff0000, RZ, 0xc0, !PT ;  /* 0xffff0000853a7812 */ /* 0x000fe200078ec0ff */
[----:B------:R-:W-:Y:S01]  /*6450*/  FFMA.FTZ R104, R45, R104, R59 ;  /* 0x000000682d687223 */ /* 0x000fe2000001003b */
[----:B------:R-:W-:Y:S01]  /*6460*/  LOP3.LUT R54, R129, 0xffff0000, RZ, 0xc0, !PT ;  /* 0xffff000081367812 */ /* 0x000fe200078ec0ff */
[----:B------:R-:W-:Y:S01]  /*6470*/  IMAD.U32 R53, R134, 0x10000, RZ ;  /* 0x0001000086357824 */ /* 0x000fe200078e00ff */
[----:B------:R-:W-:Y:S01]  /*6480*/  LOP3.LUT R55, R15, 0xffff0000, RZ, 0xc0, !PT ;  /* 0xffff00000f377812 */ /* 0x000fe200078ec0ff */
[----:B------:R-:W-:-:S02]  /*6490*/  IMAD.U32 R45, R130, 0x10000, RZ ;  /* 0x00010000822d7824 */ /* 0x000fc400078e00ff */
[C---:B------:R-:W-:Y:S01]  /*64a0*/  FMUL.FTZ R76, R47.reuse, R58 ;  /* 0x0000003a2f4c7220 */ /* 0x040fe20000410000 */
[-C--:B------:R-:W-:Y:S01]  /*64b0*/  FMUL.FTZ R138, R47, R54.reuse ;  /* 0x000000362f8a7220 */ /* 0x080fe20000410000 */
[----:B------:R-:W-:Y:S01]  /*64c0*/  LOP3.LUT R44, R44, 0xffff0000, RZ, 0xc0, !PT ;  /* 0xffff00002c2c7812 */ /* 0x000fe200078ec0ff */
[----:B------:R-:W-:Y:S01]  /*64d0*/  FMUL.FTZ R47, R56, R53 ;  /* 0x00000035382f7220 */ /* 0x000fe20000410000 */
[----:B------:R-:W-:Y:S01]  /*64e0*/  LOP3.LUT R134, R134, 0xffff0000, RZ, 0xc0, !PT ;  /* 0xffff000086867812 */ /* 0x000fe200078ec0ff */
[----:B------:R-:W-:Y:S01]  /*64f0*/  IMAD.U32 R52, R12, 0x10000, RZ ;  /* 0x000100000c347824 */ /* 0x000fe200078e00ff */
[----:B------:R-:W-:Y:S01]  /*6500*/  LOP3.LUT R130, R130, 0xffff0000, RZ, 0xc0, !PT ;  /* 0xffff000082827812 */ /* 0x000fe200078ec0ff */
[-C--:B------:R-:W-:Y:S01]  /*6510*/  FMUL.FTZ R56, R56, R45.reuse ;  /* 0x0000002d38387220 */ /* 0x080fe20000410000 */
[----:B------:R-:W-:Y:S01]  /*6520*/  PRMT R128, R128, 0x5410, R105 ;  /* 0x0000541080807816 */ /* 0x000fe20000000069 */
[C---:B------:R-:W-:Y:S01]  /*6530*/  FFMA.FTZ R77, R55.reuse, R54, -R76 ;  /* 0x00000036374d7223 */ /* 0x040fe2000001084c */
[----:B------:R-:W-:Y:S01]  /*6540*/  LOP3.LUT R13, R12, 0xffff0000, RZ, 0xc0, !PT ;  /* 0xffff00000c0d7812 */ /* 0x000fe200078ec0ff */
[----:B------:R-:W-:Y:S01]  /*6550*/  FFMA.FTZ R79, R55, R58, R138 ;  /* 0x0000003a374f7223 */ /* 0x000fe2000001008a */
[----:B------:R-:W-:Y:S01]  /*6560*/  FMUL.FTZ R58, R44, R134 ;  /* 0x000000862c3a7220 */ /* 0x000fe20000410000 */
[C---:B------:R-:W-:Y:S01]  /*6570*/  FFMA.FTZ R54, R52.reuse, R45, -R47 ;  /* 0x0000002d34367223 */ /* 0x040fe2000001082f */
        /* <DEDUP_REMOVED lines=30> */
.L_x_7066:
[----:B------:R-:W-:Y:S05]  /*6760*/  BSYNC B2 ;  /* 0x0000000000027941 */ /* 0x000fea0003800000 */
.L_x_7065:
[----:B------:R-:W-:Y:S01]  /*6770*/  ISETP.GE.AND P4, PT, R11, R110, PT ;  /* 0x0000006e0b00720c */ /* 0x000fe20003f86270 */
[----:B0-----:R0:W-:-:S12]  /*6780*/  ST.E.128 desc[UR38][R48.64], R12 ;  /* 0x0000000c30007985 */ /* 0x0011d8000c101d26 */
[----:B------:R-:W-:-:S05]  /*6790*/  @!P4 IMAD.WIDE R50, R11, 0x2, R50 ;  /* 0x000000020b32c825 */ /* 0x000fca00078e0232 */
[----:B----4-:R0:W-:Y:S02]  /*67a0*/  @!P4 ST.E.128 desc[UR38][R50.64], R44 ;  /* 0x0000002c3200c985 */ /* 0x0101e4000c101d26 */
.L_x_7064:
[----:B------:R-:W-:Y:S05]  /*67b0*/  BSYNC B1 ;  /* 0x0000000000017941 */ /* 0x000fea0003800000 */
.L_x_7063:
[----:B------:R-:W-:-:S03]  /*67c0*/  UMOV UR4, 0xffffffff ;  /* 0xffffffff00047882 */ /* 0x000fc60000000000 */
[----:B------:R-:W-:Y:S05]  /*67d0*/  BRA.DIV UR4, `(.L_x_7067) ;  /* 0x0000014e04107947 */ /* 0x000fea000b800000 */
[----:B0-----:R0:W0:Y:S04]  /*67e0*/  SHFL.IDX PT, R51, R108, 0x2, 0x181f ;  /* 0x00581f006c337f89 */ /* 0x00102800000e0000 */
[----:B------:R0:W0:Y:S02]  /*67f0*/  SHFL.IDX PT, R50, R109, 0x2, 0x181f ;  /* 0x00581f006d327f89 */ /* 0x00002400000e0000 */
.L_x_7340:
        /* <DEDUP_REMOVED lines=26> */
[--C-:B------:R-:W-:Y:S01]  /*69a0*/  SHF.R.U64 R79, R60, 0x10, R61.reuse ;  /* 0x000000103c4f7819 */ /* 0x100fe2000000123d */
[----:B0-----:R-:W-:Y:S01]  /*69b0*/  IMAD.U32 R52, R13, 0x10000, RZ ;  /* 0x000100000d347824 */ /* 0x001fe200078e00ff */
[----:B------:R-:W-:Y:S01]  /*69c0*/  SHF.R.U32.HI R60, RZ, 0x10, R61 ;  /* 0x00000010ff3c7819 */ /* 0x000fe2000001163d */
[----:B----4-:R-:W-:Y:S01]  /*69d0*/  IMAD.U32 R58, R47, 0x10000, RZ ;  /* 0x000100002f3a7824 */ /* 0x010fe200078e00ff */
[--C-:B------:R-:W-:Y:S01]  /*69e0*/  SHF.R.U64 R61, R64, 0x10, R65.reuse ;  /* 0x00000010403d7819 */ /* 0x100fe20000001241 */
[----:B------:R-:W-:Y:S01]  /*69f0*/  IMAD.U32 R54, R44, 0x10000, RZ ;  /* 0x000100002c367824 */ /* 0x000fe200078e00ff */
[----:B------:R-:W-:Y:S02]  /*6a00*/  SHF.R.U32.HI R64, RZ, 0x10, R65 ;  /* 0x00000010ff407819 */ /* 0x000fe40000011641 */
[----:B------:R-:W-:Y:S02]  /*6a10*/  PRMT R123, R123, 0x5410, R60 ;  /* 0x000054107b7b7816 */ /* 0x000fe4000000003c */
[----:B------:R-:W-:-:S02]  /*6a20*/  PRMT R127, R127, 0x5410, R64 ;  /* 0x000054107f7f7816 */ /* 0x000fc40000000040 */
[--C-:B------:R-:W-:Y:S02]  /*6a30*/  SHF.R.U64 R77, R62, 0x10, R63.reuse ;  /* 0x000000103e4d7819 */ /* 0x100fe4000000123f */
[----:B------:R-:W-:Y:S01]  /*6a40*/  SHF.R.U32.HI R62, RZ, 0x10, R63 ;  /* 0x00000010ff3e7819 */ /* 0x000fe2000001163f */
[----:B------:R-:W-:Y:S01]  /*6a50*/  IMAD.U32 R63, R127, 0x10000, RZ ;  /* 0x000100007f3f7824 */ /* 0x000fe200078e00ff */
[----:B------:R-:W-:Y:S02]  /*6a60*/  SHF.R.U64 R65, R66, 0x10, R67 ;  /* 0x0000001042417819 */ /* 0x000fe40000001243 */
[----:B------:R-:W-:Y:S02]  /*6a70*/  SHF.L.U32 R56, R45, 0x10, RZ ;  /* 0x000000102d387819 */ /* 0x000fe400000006ff */
[----:B------:R-:W-:Y:S01]  /*6a80*/  PRMT R126, R126, 0x5410, R61 ;  /* 0x000054107e7e7816 */ /* 0x000fe2000000003d */
[----:B------:R-:W-:Y:S01]  /*6a90*/  IMAD.U32 R61, R123, 0x10000, RZ ;  /* 0x000100007b3d7824 */ /* 0x000fe200078e00ff */
[----:B------:R-:W-:-:S02]  /*6aa0*/  SHF.R.U32.HI R66, RZ, 0x10, R67 ;  /* 0x00000010ff427819 */ /* 0x000fc40000011643 */
[----:B------:R-:W-:Y:S01]  /*6ab0*/  PRMT R124, R124, 0x5410, R65 ;  /* 0x000054107c7c7816 */ /* 0x000fe20000000041 */
[C---:B------:R-:W-:Y:S01]  /*6ac0*/  FMUL.FTZ R65, R56.reuse, R63 ;  /* 0x0000003f38417220 */ /* 0x040fe20000410000 */
[----:B------:R-:W-:Y:S01]  /*6ad0*/  LOP3.LUT R57, R45, 0xffff0000, RZ, 0xc0, !PT ;  /* 0xffff00002d397812 */ /* 0x000fe200078ec0ff */
[----:B------:R-:W-:Y:S01]  /*6ae0*/  FMUL.FTZ R67, R56, R61 ;  /* 0x0000003d38437220 */ /* 0x000fe20000410000 */
[----:B------:R-:W-:Y:S02]  /*6af0*/  PRMT R125, R125, 0x5410, R66 ;  /* 0x000054107d7d7816 */ /* 0x000fe40000000042 */
[----:B------:R-:W-:Y:S01]  /*6b00*/  LOP3.LUT R60, R127, 0xffff0000, RZ, 0xc0, !PT ;  /* 0xffff00007f3c7812 */ /* 0x000fe200078ec0ff */
[C---:B------:R-:W-:Y:S01]  /*6b10*/  FFMA.FTZ R67, R52.reuse, R63, R67 ;  /* 0x0000003f34437223 */ /* 0x040fe20000010043 */
[----:B------:R-:W-:Y:S01]  /*6b20*/  PRMT R121, R121, 0x5410, R62 ;  /* 0x0000541079797816 */ /* 0x000fe2000000003e */
[----:B------:R-:W-:Y:S01]  /*6b30*/  FFMA.FTZ R62, R52, R61, -R65 ;  /* 0x0000003d343e7223 */ /* 0x000fe20000010841 */
[----:B------:R-:W-:Y:S01]  /*6b40*/  LOP3.LUT R56, R123, 0xffff0000, RZ, 0xc0, !PT ;  /* 0xffff00007b387812 */ /* 0x000fe200078ec0ff */
[----:B------:R-:W-:Y:S01]  /*6b50*/  FMUL.FTZ R64, R57, R60 ;  /* 0x0000003c39407220 */ /* 0x000fe20000410000 */
[----:B------:R-:W-:Y:S01]  /*6b60*/  LOP3.LUT R53, R13, 0xffff0000, RZ, 0xc0, !PT ;  /* 0xffff00000d357812 */ /* 0x000fe200078ec0ff */
[----:B------:R-:W-:Y:S01]  /*6b70*/  IMAD.U32 R61, R121, 0x10000, RZ ;  /* 0x00010000793d7824 */ /* 0x000fe200078e00ff */
[----:B------:R-:W-:Y:S01]  /*6b80*/  SHF.L.U32 R65, R125, 0x10, RZ ;  /* 0x000000107d417819 */ /* 0x000fe200000006ff */
[-C--:B------:R-:W-:Y:S01]  /*6b90*/  FMUL.FTZ R52, R57, R56.reuse ;  /* 0x0000003839347220 */ /* 0x080fe20000410000 */
[----:B------:R-:W-:Y:S01]  /*6ba0*/  LOP3.LUT R55, R44, 0xffff0000, RZ, 0xc0, !PT ;  /* 0xffff00002c377812 */ /* 0x000fe200078ec0ff */
[----:B------:R-:W-:Y:S01]  /*6bb0*/  FFMA.FTZ R57, R53, R56, -R64 ;  /* 0x0000003835397223 */ /* 0x000fe20000010840 */
[----:B------:R-:W-:-:S02]  /*6bc0*/  IMAD.U32 R44, R15, 0x10000, RZ ;  /* 0x000100000f2c7824 */ /* 0x000fc400078e00ff */
[C---:B------:R-:W-:Y:S01]  /*6bd0*/  FMUL.FTZ R63, R58.reuse, R65 ;  /* 0x000000413a3f7220 */ /* 0x040fe20000410000 */
[----:B------:R-:W-:Y:S01]  /*6be0*/  LOP3.LUT R59, R47, 0xffff0000, RZ, 0xc0, !PT ;  /* 0xffff00002f3b7812 */ /* 0x000fe200078ec0ff */
[----:B------:R-:W-:Y:S01]  /*6bf0*/  FMUL.FTZ R58, R58, R61 ;  /* 0x0000003d3a3a7220 */ /* 0x000fe20000410000 */
[----:B------:R-:W-:Y:S01]  /*6c00*/  LOP3.LUT R56, R125, 0xffff0000, RZ, 0xc0, !PT ;  /* 0xffff00007d387812 */ /* 0x000fe200078ec0ff */
[----:B------:R-:W-:Y:S01]  /*6c10*/  FFMA.FTZ R60, R53, R60, R52 ;  /* 0x0000003c353c7223 */ /* 0x000fe20000010034 */
[----:B------:R-:W-:Y:S01]  /*6c20*/  PRMT R122, R122, 0x5410, R79 ;  /* 0x000054107a7a7816 */ /* 0x000fe2000000004f */
[C---:B------:R-:W-:Y:S01]  /*6c30*/  FFMA.FTZ R65, R44.reuse, R65, R58 ;  /* 0x000000412c417223 */ /* 0x040fe2000001003a */
[----:B------:R-:W-:Y:S01]  /*6c40*/  LOP3.LUT R52, R121, 0xffff0000, RZ, 0xc0, !PT ;  /* 0xffff000079347812 */ /* 0x000fe200078ec0ff */
[----:B------:R-:W-:Y:S01]  /*6c50*/  FFMA.FTZ R63, R44, R61, -R63 ;  /* 0x0000003d2c3f7223 */ /* 0x000fe2000001083f */
[----:B------:R-:W-:Y:S01]  /*6c60*/  LOP3.LUT R45, R15, 0xffff0000, RZ, 0xc0, !PT ;  /* 0xffff00000f2d7812 */ /* 0x000fe200078ec0ff */
        /* <DEDUP_REMOVED lines=13> */
[----:B------:R-:W-:Y:S01]  /*6d40*/  PRMT R120, R120, 0x5410, R77 ;  /* 0x0000541078787816 */ /* 0x000fe2000000004d */
        /* <DEDUP_REMOVED lines=31> */
.L_x_7071:
[----:B------:R-:W-:Y:S05]  /*6f40*/  BSYNC B2 ;  /* 0x0000000000027941 */ /* 0x000fea0003800000 */
.L_x_7070:
[----:B------:R-:W-:Y:S01]  /*6f50*/  ISETP.GE.AND P4, PT, R11, R110, PT ;  /* 0x0000006e0b00720c */ /* 0x000fe20003f86270 */
[----:B0-----:R0:W-:-:S12]  /*6f60*/  ST.E.128 desc[UR38][R48.64], R12 ;  /* 0x0000000c30007985 */ /* 0x0011d8000c101d26 */
[----:B------:R-:W-:-:S05]  /*6f70*/  @!P4 IMAD.WIDE R50, R11, 0x2, R50 ;  /* 0x000000020b32c825 */ /* 0x000fca00078e0232 */
[----:B----4-:R0:W-:Y:S02]  /*6f80*/  @!P4 ST.E.128 desc[UR38][R50.64], R44 ;  /* 0x0000002c3200c985 */ /* 0x0101e4000c101d26 */
.L_x_7069:
[----:B------:R-:W-:Y:S05]  /*6f90*/  BSYNC B1 ;  /* 0x0000000000017941 */ /* 0x000fea0003800000 */
.L_x_7068:
[----:B------:R-:W-:-:S03]  /*6fa0*/  UMOV UR4, 0xffffffff ;  /* 0xffffffff00047882 */ /* 0x000fc60000000000 */
[----:B------:R-:W-:Y:S05]  /*6fb0*/  BRA.DIV UR4, `(.L_x_7072) ;  /* 0x0000014604647947 */ /* 0x000fea000b800000 */
[----:B0-----:R-:W0:Y:S04]  /*6fc0*/  SHFL.IDX PT, R108, R108, 0x3, 0x181f ;  /* 0x00781f006c6c7f89 */ /* 0x001e2800000e0000 */
[----:B------:R0:W0:Y:S02]  /*6fd0*/  SHFL.IDX PT, R50, R109, 0x3, 0x181f ;  /* 0x00781f006d327f89 */ /* 0x00002400000e0000 */
.L_x_7344:
[----:B------:R-:W-:-:S13]  /*6fe0*/  ISETP.GE.OR P4, PT, R218, R98, P1 ;  /* 0x00000062da00720c */ /* 0x000fda0000f86670 */
[----:B------:R-:W-:Y:S05]  /*6ff0*/  @P4 BRA `(.L_x_7045) ;  /* 0x0000000c008c4947 */ /* 0x000fea0003800000 */
[----:B------:R-:W-:Y:S01]  /*7000*/  SEL R112, R37, R112, !P0 ;  /* 0x0000007025707207 */ /* 0x000fe20004000000 */
[----:B------:R-:W-:Y:S01]  /*7010*/  BSSY B1, `(.L_x_7073) ;  /* 0x0000070000017945 */ /* 0x000fe20003800000 */
[C---:B0-----:R-:W-:Y:S02]  /*7020*/  LEA R48, P4, R43.reuse, R50, 0x1 ;  /* 0x000000322b307211 */ /* 0x041fe400078808ff */
[----:B------:R-:W-:Y:S02]  /*7030*/  SHF.R.S32.HI R11, RZ, 0x1f, R112 ;  /* 0x0000001fff0b7819 */ /* 0x000fe40000011470 */
[----:B------:R-:W-:Y:S02]  /*7040*/  LEA.HI.X R49, R43, R108, R83, 0x1, P4 ;  /* 0x0000006c2b317211 */ /* 0x000fe400020f0c53 */
[----:B------:R-:W-:-:S04]  /*7050*/  LEA.HI R112, R11, R112, RZ, 0x4 ;  /* 0x000000700b707211 */ /* 0x000fc800078f20ff */
[----:B------:R-:W-:-:S04]  /*7060*/  LEA.HI.SX32 R112, R112, R81, 0x1c ;  /* 0x0000005170707211 */ /* 0x000fc800078fe2ff */
[----:B----4-:R-:W-:Y:S02]  /*7070*/  SHF.R.S32.HI R13, RZ, 0x1f, R112 ;  /* 0x0000001fff0d7819 */ /* 0x010fe40000011470 */
        /* <DEDUP_REMOVED lines=14> */
[----:B------:R-:W-:Y:S01]  /*7160*/  SHF.R.U64 R63, R68, 0x10, R69 ;  /* 0x00000010443f7819 */ /* 0x000fe20000001245 */
[----:B0-----:R-:W-:Y:S01]  /*7170*/  IMAD.U32 R51, R13, 0x10000, RZ ;  /* 0x000100000d337824 */ /* 0x001fe200078e00ff */
[----:B------:R-:W-:Y:S01]  /*7180*/  SHF.R.U64 R61, R72, 0x10, R73 ;  /* 0x00000010483d7819 */ /* 0x000fe20000001249 */
[----:B----4-:R-:W-:Y:S01]  /*7190*/  IMAD.U32 R57, R47, 0x10000, RZ ;  /* 0x000100002f397824 */ /* 0x010fe200078e00ff */
[----:B------:R-:W-:Y:S01]  /*71a0*/  SHF.R.U32.HI R68, RZ, 0x10, R69 ;  /* 0x00000010ff447819 */ /* 0x000fe20000011645 */
[----:B------:R-:W-:Y:S01]  /*71b0*/  IMAD.U32 R53, R44, 0x10000, RZ ;  /* 0x000100002c357824 */ /* 0x000fe200078e00ff */
[----:B------:R-:W-:Y:S02]  /*71c0*/  SHF.R.U32.HI R72, RZ, 0x10, R73 ;  /* 0x00000010ff487819 */ /* 0x000fe40000011649 */
[----:B------:R-:W-:Y:S02]  /*71d0*/  SHF.R.U64 R60, R70, 0x10, R71 ;  /* 0x00000010463c7819 */ /* 0x000fe40000001247 */
[----:B------:R-:W-:-:S02]  /*71e0*/  PRMT R115, R115, 0x5410, R68 ;  /* 0x0000541073737816 */ /* 0x000fc40000000044 */
[----:B------:R-:W-:Y:S02]  /*71f0*/  PRMT R119, R119, 0x5410, R72 ;  /* 0x0000541077777816 */ /* 0x000fe40000000048 */
[----:B------:R-:W-:Y:S02]  /*7200*/  SHF.L.U32 R55, R45, 0x10, RZ ;  /* 0x000000102d377819 */ /* 0x000fe400000006ff */
[----:B------:R-:W-:Y:S01]  /*7210*/  PRMT R111, R111, 0x5410, R60 ;  /* 0x000054106f6f7816 */ /* 0x000fe2000000003c */
[----:B------:R-:W-:Y:S01]  /*7220*/  IMAD.U32 R62, R119, 0x10000, RZ ;  /* 0x00010000773e7824 */ /* 0x000fe200078e00ff */
[----:B------:R-:W-:Y:S01]  /*7230*/  SHF.R.U32.HI R70, RZ, 0x10, R71 ;  /* 0x00000010ff467819 */ /* 0x000fe20000011647 */
[----:B------:R-:W-:Y:S01]  /*7240*/  IMAD.U32 R60, R115, 0x10000, RZ ;  /* 0x00010000733c7824 */ /* 0x000fe200078e00ff */
[--C-:B------:R-:W-:Y:S01]  /*7250*/  SHF.R.U64 R59, R74, 0x10, R75.reuse ;  /* 0x000000104a3b7819 */ /* 0x100fe2000000124b */
[C---:B------:R-:W-:Y:S01]  /*7260*/  FMUL.FTZ R64, R55.reuse, R62 ;  /* 0x0000003e37407220 */ /* 0x040fe20000410000 */
[----:B------:R-:W-:Y:S01]  /*7270*/  SHF.R.U32.HI R74, RZ, 0x10, R75 ;  /* 0x00000010ff4a7819 */ /* 0x000fe2000001164b */
[-C--:B------:R-:W-:Y:S01]  /*7280*/  FMUL.FTZ R66, R55, R60.reuse ;  /* 0x0000003c37427220 */ /* 0x080fe20000410000 */
[----:B------:R-:W-:Y:S01]  /*7290*/  PRMT R113, R113, 0x5410, R70 ;  /* 0x0000541071717816 */ /* 0x000fe20000000046 */
[----:B------:R-:W-:Y:S01]  /*72a0*/  FFMA.FTZ R64, R51, R60, -R64 ;  /* 0x0000003c33407223 */ /* 0x000fe20000010840 */
[----:B------:R-:W-:Y:S01]  /*72b0*/  PRMT R117, R117, 0x5410, R74 ;  /* 0x0000541075757816 */ /* 0x000fe2000000004a */
[----:B------:R-:W-:Y:S01]  /*72c0*/  FFMA.FTZ R66, R51, R62, R66 ;  /* 0x0000003e33427223 */ /* 0x000fe20000010042 */
[----:B------:R-:W-:Y:S01]  /*72d0*/  LOP3.LUT R56, R45, 0xffff0000, RZ, 0xc0, !PT ;  /* 0xffff00002d387812 */ /* 0x000fe200078ec0ff */
[----:B------:R-:W-:Y:S01]  /*72e0*/  IMAD.U32 R51, R113, 0x10000, RZ ;  /* 0x0001000071337824 */ /* 0x000fe200078e00ff */
[----:B------:R-:W-:-:S02]  /*72f0*/  LOP3.LUT R119, R119, 0xffff0000, RZ, 0xc0, !PT ;  /* 0xffff000077777812 */ /* 0x000fc400078ec0ff */
[----:B------:R-:W-:Y:S02]  /*7300*/  LOP3.LUT R115, R115, 0xffff0000, RZ, 0xc0, !PT ;  /* 0xffff000073737812 */ /* 0x000fe400078ec0ff */
[----:B------:R-:W-:Y:S02]  /*7310*/  SHF.L.U32 R55, R117, 0x10, RZ ;  /* 0x0000001075377819 */ /* 0x000fe400000006ff */
[----:B------:R-:W-:Y:S01]  /*7320*/  PRMT R118, R118, 0x5410, R61 ;  /* 0x0000541076767816 */ /* 0x000fe2000000003d */
[----:B------:R-:W-:Y:S01]  /*7330*/  FMUL.FTZ R61, R56, R115 ;  /* 0x00000073383d7220 */ /* 0x000fe20000410000 */
[----:B------:R-:W-:Y:S01]  /*7340*/  PRMT R116, R116, 0x5410, R59 ;  /* 0x0000541074747816 */ /* 0x000fe2000000003b */
[----:B------:R-:W-:Y:S01]  /*7350*/  FMUL.FTZ R59, R56, R119 ;  /* 0x00000077383b7220 */ /* 0x000fe20000410000 */
[----:B------:R-:W-:Y:S01]  /*7360*/  LOP3.LUT R54, R44, 0xffff0000, RZ, 0xc0, !PT ;  /* 0xffff00002c367812 */ /* 0x000fe200078ec0ff */
[----:B------:R-:W-:Y:S01]  /*7370*/  IMAD.U32 R44, R15, 0x10000, RZ ;  /* 0x000100000f2c7824 */ /* 0x000fe200078e00ff */
[----:B------:R-:W-:Y:S01]  /*7380*/  LOP3.LUT R52, R13, 0xffff0000, RZ, 0xc0, !PT ;  /* 0xffff00000d347812 */ /* 0x000fe200078ec0ff */
[----:B------:R-:W-:Y:S01]  /*7390*/  FMUL.FTZ R56, R57, R51 ;  /* 0x0000003339387220 */ /* 0x000fe20000410000 */
[----:B------:R-:W-:Y:S01]  /*73a0*/  LOP3.LUT R58, R47, 0xffff0000, RZ, 0xc0, !PT ;  /* 0xffff00002f3a7812 */ /* 0x000fe200078ec0ff */
[----:B------:R-:W-:Y:S01]  /*73b0*/  IMAD.U32 R13, R12, 0x10000, RZ ;  /* 0x000100000c0d7824 */ /* 0x000fe200078e00ff */
[----:B------:R-:W-:Y:S01]  /*73c0*/  LOP3.LUT R117, R117, 0xffff0000, RZ, 0xc0, !PT ;  /* 0xffff000075757812 */ /* 0x000fe200078ec0ff */
[-C--:B------:R-:W-:Y:S01]  /*73d0*/  FFMA.FTZ R60, R44, R55.reuse, R56 ;  /* 0x000000372c3c7223 */ /* 0x080fe20000010038 */
[----:B------:R-:W-:Y:S01]  /*73e0*/  PRMT R114, R114, 0x5410, R63 ;  /* 0x0000541072727816 */ /* 0x000fe2000000003f */
[----:B------:R-:W-:Y:S01]  /*73f0*/  FMUL.FTZ R63, R57, R55 ;  /* 0x00000037393f7220 */ /* 0x000fe20000410000 */
[----:B------:R-:W-:Y:S01]  /*7400*/  LOP3.LUT R113, R113, 0xffff0000, RZ, 0xc0, !PT ;  /* 0xffff000071717812 */ /* 0x000fe200078ec0ff */
[C---:B------:R-:W-:Y:S01]  /*7410*/  FFMA.FTZ R59, R52.reuse, R115, -R59 ;  /* 0x00000073343b7223 */ /* 0x040fe2000001083b */
[----:B------:R-:W-:Y:S01]  /*7420*/  LOP3.LUT R45, R15, 0xffff0000, RZ, 0xc0, !PT ;  /* 0xffff00000f2d7812 */ /* 0x000fe200078ec0ff */
[----:B------:R-:W-:Y:S01]  /*7430*/  FFMA.FTZ R61, R52, R119, R61 ;  /* 0x00000077343d7223 */ /* 0x000fe2000001003d */
[----:B------:R-:W-:Y:S01]  /*7440*/  FMUL.FTZ R56, R58, R117 ;  /* 0x000000753a387220 */ /* 0x000fe20000410000 */
[----:B------:R-:W-:Y:S01]  /*7450*/  FFMA.FTZ R63, R44, R51, -R63 ;  /* 0x000000332c3f7223 */ /* 0x000fe2000001083f */
[----:B------:R-:W-:-:S02]  /*7460*/  IMAD.U32 R52, R118, 0x10000, RZ ;  /* 0x0001000076347824 */ /* 0x000fc400078e00ff */
[-C--:B------:R-:W-:Y:S01]  /*7470*/  FMUL.FTZ R62, R58, R113.reuse ;  /* 0x000000713a3e7220 */ /* 0x080fe20000410000 */
[----:B------:R-:W-:Y:S02]  /*7480*/  IMAD.U32 R44, R114, 0x10000, RZ ;  /* 0x00010000722c7824 */ /* 0x000fe400078e00ff */
[----:B------:R-:W-:Y:S01]  /*7490*/  FFMA.FTZ R58, R45, R113, -R56 ;  /* 0x000000712d3a7223 */ /* 0x000fe20000010838 */
[C---:B------:R-:W-:Y:S01]  /*74a0*/  FMUL.FTZ R56, R53.reuse, R52 ;  /* 0x0000003435387220 */ /* 0x040fe20000410000 */
[----:B------:R-:W-:Y:S01]  /*74b0*/  LOP3.LUT R55, R118, 0xffff0000, RZ, 0xc0, !PT ;  /* 0xffff000076377812 */ /* 0x000fe200078ec0ff */
[-C--:B------:R-:W-:Y:S01]  /*74c0*/  FMUL.FTZ R53, R53, R44.reuse ;  /* 0x0000002c35357220 */ /* 0x080fe20000410000 */
[----:B------:R-:W-:Y:S01]  /*74d0*/  LOP3.LUT R12, R12, 0xffff0000, RZ, 0xc0, !PT ;  /* 0xffff00000c0c7812 */ /* 0x000fe200078ec0ff */
[----:B------:R-:W-:Y:S01]  /*74e0*/  IMAD.U32 R47, R46, 0x10000, RZ ;  /* 0x000100002e2f7824 */ /* 0x000fe200078e00ff */
[----:B------:R-:W-:Y:S01]  /*74f0*/  LOP3.LUT R51, R114, 0xffff0000, RZ, 0xc0, !PT ;  /* 0xffff000072337812 */ /* 0x000fe200078ec0ff */
[----:B------:R-:W-:Y:S01]  /*7500*/  FFMA.FTZ R117, R45, R117, R62 ;  /* 0x000000752d757223 */ /* 0x000fe2000001003e */
        /* <DEDUP_REMOVED lines=9> */
[-C--:B------:R-:W-:Y:S01]  /*75a0*/  FMUL.FTZ R57, R54, R51.reuse ;  /* 0x0000003336397220 */ /* 0x080fe20000410000 */
[----:B------:R-:W-:Y:S01]  /*75b0*/  FFMA.FTZ R45, R12, R51, -R45 ;  /* 0x000000330c2d7223 */ /* 0x000fe2000001082d */
[----:B------:R-:W-:Y:S01]  /*75c0*/  LOP3.LUT R14, R14, 0xffff0000, RZ, 0xc0, !PT ;  /* 0xffff00000e0e7812 */ /* 0x000fe200078ec0ff */
[C---:B------:R-:W-:Y:S01]  /*75d0*/  FMUL.FTZ R54, R47.reuse, R52 ;  /* 0x000000342f367220 */ /* 0x040fe20000410000 */
[C---:B------:R-:W-:Y:S01]  /*75e0*/  FMUL.FTZ R51, R46.reuse, R13 ;  /* 0x0000000d2e337220 */ /* 0x040fe20000410000 */
[-C--:B------:R-:W-:Y:S01]  /*75f0*/  FMUL.FTZ R47, R47, R44.reuse ;  /* 0x0000002c2f2f7220 */ /* 0x080fe20000410000 */
[----:B------:R-:W-:Y:S01]  /*7600*/  FMUL.FTZ R46, R46, R111 ;  /* 0x0000006f2e2e7220 */ /* 0x000fe20000410000 */
[----:B------:R-:W-:Y:S01]  /*7610*/  FFMA.FTZ R12, R12, R55, R57 ;  /* 0x000000370c0c7223 */ /* 0x000fe20000010039 */
[C---:B------:R-:W-:Y:S01]  /*7620*/  FFMA.FTZ R54, R15.reuse, R44, -R54 ;  /* 0x0000002c0f367223 */ /* 0x040fe20000010836 */
[----:B------:R-:W-:Y:S01]  /*7630*/  FFMA.FTZ R47, R15, R52, R47 ;  /* 0x000000340f2f7223 */ /* 0x000fe2000001002f */
        /* <DEDUP_REMOVED lines=12> */
[----:B------:R-:W-:-:S07]  /*7700*/  MOV R47, R60 ;  /* 0x0000003c002f7202 */ /* 0x000fce0000000f00 */
.L_x_7074:
[----:B------:R-:W-:Y:S05]  /*7710*/  BSYNC B1 ;  /* 0x0000000000017941 */ /* 0x000fea0003800000 */
.L_x_7073:
[----:B0-----:R0:W-:Y:S01]  /*7720*/  ST.E.128 desc[UR38][R48.64], R12 ;  /* 0x0000000c30007985 */ /* 0x0011e2000c101d26 */
[----:B------:R-:W-:Y:S01]  /*7730*/  ISETP.GE.AND P3, PT, R11, R110, PT ;  /* 0x0000006e0b00720c */ /* 0x000fe20003f66270 */
[----:B------:R-:W-:-:S12]  /*7740*/  IMAD.MOV.U32 R51, RZ, RZ, R108 ;  /* 0x000000ffff337224 */ /* 0x000fd800078e006c */
[----:B------:R-:W-:Y:S05]  /*7750*/  @P3 BRA `(.L_x_7045) ;  /* 0x0000000400b43947 */ /* 0x000fea0003800000 */
[----:B0-----:R-:W-:-:S05]  /*7760*/  IMAD.WIDE R12, R11, 0x2, R50 ;  /* 0x000000020b0c7825 */ /* 0x001fca00078e0232 */
[----:B----4-:R0:W-:Y:S01]  /*7770*/  ST.E.128 desc[UR38][R12.64], R44 ;  /* 0x0000002c0c007985 */ /* 0x0101e2000c101d26 */
[----:B------:R-:W-:Y:S05]  /*7780*/  BRA `(.L_x_7045) ;  /* 0x0000000400a87947 */ /* 0x000fea0003800000 */
.L_x_7004:
[----:B------:R-:W-:-:S13]  /*7790*/  ISETP.NE.AND P5, PT, R157, 0x3, PT ;  /* 0x000000039d00780c */ /* 0x000fda0003fa5270 */
[----:B------:R-:W-:Y:S05]  /*77a0*/  @!P5 BRA `(.L_x_7075) ;  /* 0x000000000004d947 */ /* 0x000fea0003800000 */
[----:B------:R-:W-:Y:S01]  /*77b0*/  BPT.TRAP 0x1 ;  /* 0x000000040000795c */ /* 0x000fe20000300000 */
.L_x_7075:
[----:B------:R-:W-:Y:S01]  /*77c0*/  IMAD R92, R155, 0x8, R156 ;  /* 0x000000089b5c7824 */ /* 0x000fe200078e029c */
[----:B------:R-:W-:Y:S01]  /*77d0*/  SHF.L.U32 R103, R154, 0x1f, RZ ;  /* 0x0000001f9a677819 */ /* 0x000fe200000006ff */
[----:B------:R-:W-:Y:S01]  /*77e0*/  BSSY B1, `(.L_x_7076) ;  /* 0x0000004000017945 */ /* 0x000fe20003800000 */
[----:B------:R-:W-:Y:S02]  /*77f0*/  SHF.R.S32.HI R100, RZ, 0x1f, R101 ;  /* 0x0000001fff647819 */ /* 0x000fe40000011465 */
[----:B------:R-:W0:Y:S02]  /*7800*/  SYNCS.PHASECHK.TRANS64.TRYWAIT P3, [R92+URZ+0x28890], R103 ;  /* 0x028890675c0075a7 */ /* 0x000e24000806017f */
[----:B0-----:R-:W-:Y:S05]  /*7810*/  @!P3 BRA `(.L_x_7077) ;  /* 0x0000013c0098b947 */ /* 0x001fea0003800000 */
.L_x_7345:
[----:B------:R-:W-:Y:S05]  /*7820*/  BSYNC B1 ;  /* 0x0000000000017941 */ /* 0x000fea0003800000 */
.L_x_7076:
        /* <DEDUP_REMOVED lines=27> */
.L_x_7349:
[----:B------:R-:W-:Y:S04]  /*79e0*/  BSSY B1, `(.L_x_7079) ;  /* 0x000000d000017945 */ /* 0x000fe80003800000 */
[----:B------:R-:W-:Y:S05]  /*79f0*/  @!P3 BRA `(.L_x_7080) ;  /* 0x00000000002cb947 */ /* 0x000fea0003800000 */
[----:B------:R-:W-:Y:S02]  /*7a00*/  ULDC UR4, c[0x0][0x2f4] ;  /* 0x0000bd0000047ab9 */ /* 0x000fe40000000800 */
[----:B------:R-:W-:-:S13]  /*7a10*/  ISETP.GE.AND P3, PT, R16, UR4, PT ;  /* 0x0000000410007c0c */ /* 0x000fda000bf66270 */
[----:B---3--:R-:W-:-:S04]  /*7a20*/  @!P3 LEA R50, P4, R16, R14, 0x1 ;  /* 0x0000000e1032b211 */ /* 0x008fc800078808ff */
[----:B--2---:R-:W-:Y:S02]  /*7a30*/  @!P3 LEA.HI.X R51, R16, R45, R17, 0x1, P4 ;  /* 0x0000002d1033b211 */ /* 0x004fe400020f0c11 */
[----:B------:R-:W-:-:S13]  /*7a40*/  ISETP.GE.AND P4, PT, R22, UR4, PT ;  /* 0x0000000416007c0c */ /* 0x000fda000bf86270 */
[C---:B------:R-:W-:Y:S02]  /*7a50*/  @!P4 LEA R48, P6, R22.reuse, R14, 0x1 ;  /* 0x0000000e1630c211 */ /* 0x040fe400078c08ff */
[----:B------:R-:W2:Y:S02]  /*7a60*/  @!P3 LDS.128 R12, [R94+0x18400] ;  /* 0x018400005e0cb984 */ /* 0x000ea40000000c00 */
[----:B------:R-:W-:Y:S02]  /*7a70*/  @!P4 LEA.HI.X R49, R22, R45, R2, 0x1, P6 ;  /* 0x0000002d1631c211 */ /* 0x000fe400030f0c02 */
[----:B--2---:R-:W-:Y:S04]  /*7a80*/  @!P3 ST.E.128 desc[UR38][R50.64], R12 ;  /* 0x0000000c3200b985 */ /* 0x004fe8000c101d26 */
[----:B------:R-:W2:Y:S04]  /*7a90*/  @!P4 LDS.128 R12, [R94+0x1c400] ;  /* 0x01c400005e0cc984 */ /* 0x000ea80000000c00 */
[----:B--2---:R4:W-:Y:S02]  /*7aa0*/  @!P4 ST.E.128 desc[UR38][R48.64], R12 ;  /* 0x0000000c3000c985 */ /* 0x0049e4000c101d26 */
.L_x_7080:
[----:B------:R-:W-:Y:S05]  /*7ab0*/  BSYNC B1 ;  /* 0x0000000000017941 */ /* 0x000fea0003800000 */
.L_x_7079:
[----:B------:R-:W-:-:S03]  /*7ac0*/  UMOV UR4, 0xffffffff ;  /* 0xffffffff00047882 */ /* 0x000fc60000000000 */
[----:B------:R-:W-:Y:S05]  /*7ad0*/  BRA.DIV UR4, `(.L_x_7081) ;  /* 0x0000013e04447947 */ /* 0x000fea000b800000 */
[----:B--2---:R2:W0:Y:S04]  /*7ae0*/  SHFL.IDX PT, R45, R46, 0x1, 0x181f ;  /* 0x00381f002e2d7f89 */ /* 0x00442800000e0000 */
[----:B---34-:R2:W3:Y:S02]  /*7af0*/  SHFL.IDX PT, R14, R44, 0x1, 0x181f ;  /* 0x00381f002c0e7f89 */ /* 0x0184e400000e0000 */
.L_x_7353:
[----:B------:R-:W-:Y:S01]  /*7b00*/  ISETP.GE.AND P3, PT, R47, 0x21, PT ;  /* 0x000000212f00780c */ /* 0x000fe20003f66270 */
[----:B------:R-:W-:-:S12]  /*7b10*/  BSSY B1, `(.L_x_7082) ;  /* 0x000000d000017945 */ /* 0x000fd80003800000 */
[----:B------:R-:W-:Y:S05]  /*7b20*/  @!P3 BRA `(.L_x_7083) ;  /* 0x00000000002cb947 */ /* 0x000fea0003800000 */
[----:B------:R-:W-:Y:S02]  /*7b30*/  ULDC UR4, c[0x0][0x2f4] ;  /* 0x0000bd0000047ab9 */ /* 0x000fe40000000800 */
[----:B------:R-:W-:-:S13]  /*7b40*/  ISETP.GE.AND P3, PT, R16, UR4, PT ;  /* 0x0000000410007c0c */ /* 0x000fda000bf66270 */
[----:B---3--:R-:W-:-:S04]  /*7b50*/  @!P3 LEA R50, P4, R16, R14, 0x1 ;  /* 0x0000000e1032b211 */ /* 0x008fc800078808ff */
[----:B0-----:R-:W-:Y:S02]  /*7b60*/  @!P3 LEA.HI.X R51, R16, R45, R17, 0x1, P4 ;  /* 0x0000002d1033b211 */ /* 0x001fe400020f0c11 */
[----:B------:R-:W-:-:S13]  /*7b70*/  ISETP.GE.AND P4, PT, R22, UR4, PT ;  /* 0x0000000416007c0c */ /* 0x000fda000bf86270 */
[C---:B------:R-:W-:Y:S02]  /*7b80*/  @!P4 LEA R48, P6, R22.reuse, R14, 0x1 ;  /* 0x0000000e1630c211 */ /* 0x040fe400078c08ff */
[----:B------:R-:W0:Y:S02]  /*7b90*/  @!P3 LDS.128 R12, [R94+0x19400] ;  /* 0x019400005e0cb984 */ /* 0x000e240000000c00 */
[----:B------:R-:W-:Y:S02]  /*7ba0*/  @!P4 LEA.HI.X R49, R22, R45, R2, 0x1, P6 ;  /* 0x0000002d1631c211 */ /* 0x000fe400030f0c02 */
[----:B0-----:R-:W-:Y:S04]  /*7bb0*/  @!P3 ST.E.128 desc[UR38][R50.64], R12 ;  /* 0x0000000c3200b985 */ /* 0x001fe8000c101d26 */
[----:B------:R-:W0:Y:S04]  /*7bc0*/  @!P4 LDS.128 R12, [R94+0x1d400] ;  /* 0x01d400005e0cc984 */ /* 0x000e280000000c00 */
[----:B0-----:R4:W-:Y:S02]  /*7bd0*/  @!P4 ST.E.128 desc[UR38][R48.64], R12 ;  /* 0x0000000c3000c985 */ /* 0x0019e4000c101d26 */
.L_x_7083:
[----:B------:R-:W-:Y:S05]  /*7be0*/  BSYNC B1 ;  /* 0x0000000000017941 */ /* 0x000fea0003800000 */
.L_x_7082:
[----:B------:R-:W-:-:S03]  /*7bf0*/  UMOV UR4, 0xffffffff ;  /* 0xffffffff00047882 */ /* 0x000fc60000000000 */
[----:B------:R-:W-:Y:S05]  /*7c00*/  BRA.DIV UR4, `(.L_x_7084) ;  /* 0x0000013e04407947 */ /* 0x000fea000b800000 */
[----:B0-----:R0:W0:Y:S04]  /*7c10*/  SHFL.IDX PT, R45, R46, 0x2, 0x181f ;  /* 0x00581f002e2d7f89 */ /* 0x00102800000e0000 */
[----:B---34-:R3:W4:Y:S02]  /*7c20*/  SHFL.IDX PT, R14, R44, 0x2, 0x181f ;  /* 0x00581f002c0e7f89 */ /* 0x01872400000e0000 */
.L_x_7357:
[----:B------:R-:W-:Y:S01]  /*7c30*/  ISETP.GE.AND P3, PT, R47, 0x41, PT ;  /* 0x000000412f00780c */ /* 0x000fe20003f66270 */
[----:B------:R-:W-:-:S12]  /*7c40*/  BSSY B1, `(.L_x_7085) ;  /* 0x000000d000017945 */ /* 0x000fd80003800000 */
[----:B------:R-:W-:Y:S05]  /*7c50*/  @!P3 BRA `(.L_x_7086) ;  /* 0x00000000002cb947 */ /* 0x000fea0003800000 */
[----:B------:R-:W-:Y:S02]  /*7c60*/  ULDC UR4, c[0x0][0x2f4] ;  /* 0x0000bd0000047ab9 */ /* 0x000fe40000000800 */
[----:B------:R-:W-:-:S13]  /*7c70*/  ISETP.GE.AND P3, PT, R16, UR4, PT ;  /* 0x0000000410007c0c */ /* 0x000fda000bf66270 */
[----:B----4-:R-:W-:-:S04]  /*7c80*/  @!P3 LEA R50, P4, R16, R14, 0x1 ;  /* 0x0000000e1032b211 */ /* 0x010fc800078808ff */
        /* <DEDUP_REMOVED lines=8> */
.L_x_7086:
[----:B------:R-:W-:Y:S05]  /*7d10*/  BSYNC B1 ;  /* 0x0000000000017941 */ /* 0x000fea0003800000 */
.L_x_7085:
[----:B------:R-:W-:-:S03]  /*7d20*/  UMOV UR4, 0xffffffff ;  /* 0xffffffff00047882 */ /* 0x000fc60000000000 */
[----:B------:R-:W-:Y:S05]  /*7d30*/  BRA.DIV UR4, `(.L_x_7087) ;  /* 0x0000013e043c7947 */ /* 0x000fea000b800000 */
[----:B0-----:R0:W0:Y:S04]  /*7d40*/  SHFL.IDX PT, R45, R46, 0x3, 0x181f ;  /* 0x00781f002e2d7f89 */ /* 0x00102800000e0000 */
[----:B----4-:R4:W0:Y:S02]  /*7d50*/  SHFL.IDX PT, R14, R44, 0x3, 0x181f ;  /* 0x00781f002c0e7f89 */ /* 0x01082400000e0000 */
.L_x_7361:
[----:B------:R-:W-:-:S13]  /*7d60*/  ISETP.GE.AND P3, PT, R47, 0x61, PT ;  /* 0x000000612f00780c */ /* 0x000fda0003f66270 */
[----:B------:R-:W-:Y:S05]  /*7d70*/  @!P3 BRA `(.L_x_7045) ;  /* 0x00000000002cb947 */ /* 0x000fea0003800000 */
[----:B------:R-:W-:Y:S02]  /*7d80*/  ULDC UR4, c[0x0][0x2f4] ;  /* 0x0000bd0000047ab9 */ /* 0x000fe40000000800 */
[----:B------:R-:W-:-:S13]  /*7d90*/  ISETP.GE.AND P3, PT, R16, UR4, PT ;  /* 0x0000000410007c0c */ /* 0x000fda000bf66270 */
[----:B012---:R-:W-:-:S04]  /*7da0*/  @!P3 LEA R46, P4, R16, R14, 0x1 ;  /* 0x0000000e102eb211 */ /* 0x007fc800078808ff */
[----:B------:R-:W-:Y:S02]  /*7db0*/  @!P3 LEA.HI.X R47, R16, R45, R17, 0x1, P4 ;  /* 0x0000002d102fb211 */ /* 0x000fe400020f0c11 */
[----:B------:R-:W-:-:S13]  /*7dc0*/  ISETP.GE.AND P4, PT, R22, UR4, PT ;  /* 0x0000000416007c0c */ /* 0x000fda000bf86270 */
[C---:B---34-:R-:W-:Y:S02]  /*7dd0*/  @!P4 LEA R44, P6, R22.reuse, R14, 0x1 ;  /* 0x0000000e162cc211 */ /* 0x058fe400078c08ff */
[----:B------:R-:W0:Y:S02]  /*7de0*/  @!P3 LDS.128 R12, [R94+0x1b400] ;  /* 0x01b400005e0cb984 */ /* 0x000e240000000c00 */
[----:B------:R-:W-:Y:S02]  /*7df0*/  @!P4 LEA.HI.X R45, R22, R45, R2, 0x1, P6 ;  /* 0x0000002d162dc211 */ /* 0x000fe400030f0c02 */
[----:B0-----:R-:W-:Y:S04]  /*7e00*/  @!P3 ST.E.128 desc[UR38][R46.64], R12 ;  /* 0x0000000c2e00b985 */ /* 0x001fe8000c101d26 */
[----:B------:R-:W0:Y:S04]  /*7e10*/  @!P4 LDS.128 R12, [R94+0x1f400] ;  /* 0x01f400005e0cc984 */ /* 0x000e280000000c00 */
[----:B0-----:R0:W-:Y:S02]  /*7e20*/  @!P4 ST.E.128 desc[UR38][R44.64], R12 ;  /* 0x0000000c2c00c985 */ /* 0x0011e4000c101d26 */
.L_x_7045:
[----:B------:R-:W-:Y:S05]  /*7e30*/  BSYNC B0 ;  /* 0x0000000000007941 */ /* 0x000fea0003800000 */
.L_x_7003:
[----:B------:R-:W5:Y:S01]  /*7e40*/  S2R R11, SR_TID.X ;  /* 0x00000000000b7919 */ /* 0x000f620000002100 */
        /* <DEDUP_REMOVED lines=8> */
[----:B-----5:R-:W-:Y:S01]  /*7ed0*/  LOP3.LUT R11, R11, 0x7f, RZ, 0xc0, !PT ;  /* 0x0000007f0b0b7812 */ /* 0x020fe200078ec0ff */
[----:B---3--:R3:W-:Y:S03]  /*7ee0*/  BAR.SYNC.DEFER_BLOCKING R97, 0x80 ;  /* 0x000200610000751d */ /* 0x0087e60000010000 */
[----:B------:R-:W-:-:S13]  /*7ef0*/  ISETP.NE.AND P3, PT, R11, RZ, PT ;  /* 0x000000ff0b00720c */ /* 0x000fda0003f65270 */
[----:B------:R-:W-:-:S05]  /*7f00*/  @!P3 VIADD R11, R92, 0x288a0 ;  /* 0x000288a05c0bb836 */ /* 0x000fca0000000000 */
[----:B------:R-:W-:-:S04]  /*7f10*/  @!P3 PRMT R11, RZ, 0x654, R11 ;  /* 0x00000654ff0bb816 */ /* 0x000fc8000000000b */
[----:B------:R3:W-:Y:S01]  /*7f20*/  @!P3 SYNCS.ARRIVE.TRANS64.RED.A1T0 RZ, [R11+URZ], RZ ;  /* 0x000000ff0bffb9a7 */ /* 0x0007e2000810043f */
[----:B------:R-:W-:Y:S05]  /*7f30*/  @!P5 BRA `(.L_x_7089) ;  /* 0x000000000004d947 */ /* 0x000fea0003800000 */
[----:B------:R-:W-:Y:S01]  /*7f40*/  BPT.TRAP 0x1 ;  /* 0x000000040000795c */ /* 0x000fe20000300000 */
.L_x_7089:
[----:B------:R-:W-:Y:S05]  /*7f50*/  BSYNC B0 ;  /* 0x0000000000007941 */ /* 0x000fea0003800000 */
.L_x_7088:
[----:B------:R-:W5:Y:S01]  /*7f60*/  SYNCS.PHASECHK.TRANS64.TRYWAIT P4, [R92+URZ+0x288b0], R103 ;  /* 0x0288b0675c0075a7 */ /* 0x000f62000808017f */
[----:B------:R-:W-:Y:S01]  /*7f70*/  ULDC UR36, c[0x0][0x2f4] ;  /* 0x0000bd0000247ab9 */ /* 0x000fe20000000800 */
[----:B------:R-:W-:Y:S04]  /*7f80*/  BSSY B0, `(.L_x_7090) ;  /* 0x0000002000007945 */ /* 0x000fe80003800000 */
[----:B-----5:R-:W-:Y:S05]  /*7f90*/  @!P4 BRA `(.L_x_7091) ;  /* 0x0000013800ecc947 */ /* 0x020fea0003800000 */
.L_x_7362:
[----:B------:R-:W-:Y:S05]  /*7fa0*/  BSYNC B0 ;  /* 0x0000000000007941 */ /* 0x000fea0003800000 */
.L_x_7090:
[----:B------:R-:W-:Y:S01]  /*7fb0*/  ULDC.64 UR4, c[0x0][0x328] ;  /* 0x0000ca0000047ab9 */ /* 0x000fe20000000a00 */
[----:B------:R-:W-:Y:S01]  /*7fc0*/  IMAD.IADD R98, R98, 0x1, -R153 ;  /* 0x0000000162627824 */ /* 0x000fe200078e0a99 */
[----:B------:R-:W-:Y:S01]  /*7fd0*/  BSSY B0, `(.L_x_7092) ;  /* 0x0000020000007945 */ /* 0x000fe20003800000 */
[----:B------:R-:W-:Y:S02]  /*7fe0*/  IMAD R100, R100, UR4, RZ ;  /* 0x0000000464647c24 */ /* 0x000fe4000f8e02ff */
[----:B01--4-:R-:W-:-:S04]  /*7ff0*/  IMAD.WIDE.U32 R12, R101, UR4, RZ ;  /* 0x00000004650c7c25 */ /* 0x013fc8000f8e00ff */
[----:B------:R-:W-:Y:S01]  /*8000*/  IMAD R101, R101, UR5, R100 ;  /* 0x0000000565657c24 */ /* 0x000fe2000f8e0264 */
[----:B------:R-:W-:Y:S02]  /*8010*/  ULDC.64 UR4, c[0x0][0x338] ;  /* 0x0000ce0000047ab9 */ /* 0x000fe40000000a00 */
[----:B------:R-:W-:Y:S02]  /*8020*/  IMAD R99, R99, UR4, RZ ;  /* 0x0000000463637c24 */ /* 0x000fe4000f8e02ff */
[----:B------:R-:W-:Y:S02]  /*8030*/  IADD3 R13, R13, R101, RZ ;  /* 0x000000650d0d7210 */ /* 0x000fe40007ffe0ff */
[C---:B------:R-:W-:Y:S02]  /*8040*/  IMAD R99, R102.reuse, UR5, R99 ;  /* 0x0000000566637c24 */ /* 0x040fe4000f8e0263 */
[----:B------:R-:W-:Y:S01]  /*8050*/  IMAD.WIDE.U32 R102, R102, UR4, R12 ;  /* 0x0000000466667c25 */ /* 0x000fe2000f8e000c */
[----:B------:R-:W-:-:S03]  /*8060*/  ULDC.64 UR4, c[0x0][0x330] ;  /* 0x0000cc0000047ab9 */ /* 0x000fc60000000a00 */
[----:B---3--:R-:W-:Y:S02]  /*8070*/  IMAD R11, R35, UR4, RZ ;  /* 0x00000004230b7c24 */ /* 0x008fe4000f8e02ff */
[----:B------:R-:W-:Y:S02]  /*8080*/  IMAD.IADD R103, R103, 0x1, R99 ;  /* 0x0000000167677824 */ /* 0x000fe400078e0263 */
[C---:B------:R-:W-:Y:S02]  /*8090*/  IMAD R11, R42.reuse, UR5, R11 ;  /* 0x000000052a0b7c24 */ /* 0x040fe4000f8e020b */
[----:B------:R-:W-:Y:S01]  /*80a0*/  IMAD.WIDE.U32 R12, R42, UR4, R102 ;  /* 0x000000042a0c7c25 */ /* 0x000fe2000f8e0066 */
[----:B------:R-:W-:-:S03]  /*80b0*/  ULDC.64 UR4, c[0x0][0x318] ;  /* 0x0000c60000047ab9 */ /* 0x000fc60000000a00 */
[----:B------:R-:W-:Y:S01]  /*80c0*/  IMAD.IADD R11, R13, 0x1, R11 ;  /* 0x000000010d0b7824 */ /* 0x000fe200078e020b */
[----:B------:R-:W-:-:S04]  /*80d0*/  LEA R48, P4, R12, UR4, 0x1 ;  /* 0x000000040c307c11 */ /* 0x000fc8000f8808ff */
[----:B------:R-:W-:Y:S01]  /*80e0*/  LEA.HI.X R11, R12, UR5, R11, 0x1, P4 ;  /* 0x000000050c0b7c11 */ /* 0x000fe2000a0f0c0b */
[----:B------:R0:W1:Y:S01]  /*80f0*/  SHFL.IDX PT, R47, R48, RZ, 0x181f ;  /* 0x00181fff302f7589 */ /* 0x00006200000e0000 */
[----:B------:R-:W-:-:S03]  /*8100*/  ISETP.GE.AND P4, PT, R98, 0x1, PT ;  /* 0x000000016200780c */ /* 0x000fc60003f86270 */
[----:B------:R0:W3:Y:S10]  /*8110*/  SHFL.IDX PT, R13, R11, RZ, 0x181f ;  /* 0x00181fff0b0d7589 */ /* 0x0000f400000e0000 */
[----:B0-----:R-:W-:Y:S05]  /*8120*/  @!P4 BRA `(.L_x_7093) ;  /* 0x000000000028c947 */ /* 0x001fea0003800000 */
[----:B------:R-:W-:-:S13]  /*8130*/  ISETP.GE.AND P4, PT, R16, UR36, PT ;  /* 0x0000002410007c0c */ /* 0x000fda000bf86270 */
[----:B-12---:R-:W-:-:S04]  /*8140*/  @!P4 LEA R44, P5, R16, R47, 0x1 ;  /* 0x0000002f102cc211 */ /* 0x006fc800078a08ff */
[----:B---3--:R-:W-:Y:S02]  /*8150*/  @!P4 LEA.HI.X R45, R16, R13, R17, 0x1, P5 ;  /* 0x0000000d102dc211 */ /* 0x008fe400028f0c11 */
[----:B------:R-:W-:-:S13]  /*8160*/  ISETP.GE.AND P5, PT, R22, UR36, PT ;  /* 0x0000002416007c0c */ /* 0x000fda000bfa6270 */
[----:B------:R-:W-:-:S04]  /*8170*/  @!P5 LEA R46, P6, R22, R47, 0x1 ;  /* 0x0000002f162ed211 */ /* 0x000fc800078c08ff */
[----:B------:R-:W-:Y:S02]  /*8180*/  @!P5 LEA.HI.X R47, R22, R13, R2, 0x1, P6 ;  /* 0x0000000d162fd211 */ /* 0x000fe400030f0c02 */
[----:B------:R-:W0:Y:S04]  /*8190*/  @!P4 LDS.128 R12, [R94+0x400] ;  /* 0x000400005e0cc984 */ /* 0x000e280000000c00 */
[----:B0-----:R-:W-:Y:S04]  /*81a0*/  @!P4 ST.E.128 desc[UR38][R44.64], R12 ;  /* 0x0000000c2c00c985 */ /* 0x001fe8000c101d26 */
[----:B------:R-:W0:Y:S04]  /*81b0*/  @!P5 LDS.128 R12, [R94+0x4400] ;  /* 0x004400005e0cd984 */ /* 0x000e280000000c00 */
[----:B0-----:R0:W-:Y:S02]  /*81c0*/  @!P5 ST.E.128 desc[UR38][R46.64], R12 ;  /* 0x0000000c2e00d985 */ /* 0x0011e4000c101d26 */
.L_x_7093:
[----:B------:R-:W-:Y:S05]  /*81d0*/  BSYNC B0 ;  /* 0x0000000000007941 */ /* 0x000fea0003800000 */
.L_x_7092:
[----:B------:R-:W-:Y:S01]  /*81e0*/  ISETP.GE.AND P4, PT, R98, 0x21, PT ;  /* 0x000000216200780c */ /* 0x000fe20003f86270 */
[----:B0--3--:R0:W3:Y:S01]  /*81f0*/  SHFL.IDX PT, R13, R11, 0x1, 0x181f ;  /* 0x00381f000b0d7f89 */ /* 0x0090e200000e0000 */
[----:B------:R-:W-:Y:S03]  /*8200*/  BSSY B0, `(.L_x_7094) ;  /* 0x000000d000007945 */ /* 0x000fe60003800000 */
[----:B-1----:R0:W1:Y:S08]  /*8210*/  SHFL.IDX PT, R47, R48, 0x1, 0x181f ;  /* 0x00381f00302f7f89 */ /* 0x00207000000e0000 */
        /* <DEDUP_REMOVED lines=11> */
.L_x_7095:
[----:B------:R-:W-:Y:S05]  /*82d0*/  BSYNC B0 ;  /* 0x0000000000007941 */ /* 0x000fea0003800000 */
.L_x_7094:
        /* <DEDUP_REMOVED lines=15> */
.L_x_7097:
[----:B------:R-:W-:Y:S05]  /*83d0*/  BSYNC B0 ;  /* 0x0000000000007941 */ /* 0x000fea0003800000 */
.L_x_7096:
[----:B------:R-:W-:Y:S01]  /*83e0*/  ISETP.GE.AND P4, PT, R98, 0x61, PT ;  /* 0x000000616200780c */ /* 0x000fe20003f86270 */
[----:B------:R-:W4:Y:S01]  /*83f0*/  SHFL.IDX PT, R11, R11, 0x3, 0x181f ;  /* 0x00781f000b0b7f89 */ /* 0x000f2200000e0000 */
[----:B------:R-:W-:Y:S03]  /*8400*/  BSSY B0, `(.L_x_7098) ;  /* 0x000000d000007945 */ /* 0x000fe60003800000 */
[----:B01----:R0:W1:Y:S08]  /*8410*/  SHFL.IDX PT, R47, R48, 0x3, 0x181f ;  /* 0x00781f00302f7f89 */ /* 0x00307000000e0000 */
[----:B0-----:R-:W-:Y:S05]  /*8420*/  @!P4 BRA `(.L_x_7099) ;  /* 0x000000000028c947 */ /* 0x001fea0003800000 */
[----:B------:R-:W-:-:S13]  /*8430*/  ISETP.GE.AND P4, PT, R16, UR36, PT ;  /* 0x0000002410007c0c */ /* 0x000fda000bf86270 */
[----:B---3--:R-:W0:Y:S01]  /*8440*/  @!P4 LDS.128 R12, [R94+0x3400] ;  /* 0x003400005e0cc984 */ /* 0x008e220000000c00 */
[----:B-12---:R-:W-:-:S04]  /*8450*/  @!P4 LEA R44, P5, R16, R47, 0x1 ;  /* 0x0000002f102cc211 */ /* 0x006fc800078a08ff */
[----:B----4-:R-:W-:Y:S02]  /*8460*/  @!P4 LEA.HI.X R45, R16, R11, R17, 0x1, P5 ;  /* 0x0000000b102dc211 */ /* 0x010fe400028f0c11 */
[----:B------:R-:W-:-:S13]  /*8470*/  ISETP.GE.AND P5, PT, R22, UR36, PT ;  /* 0x0000002416007c0c */ /* 0x000fda000bfa6270 */
[----:B------:R-:W-:-:S04]  /*8480*/  @!P5 LEA R46, P6, R22, R47, 0x1 ;  /* 0x0000002f162ed211 */ /* 0x000fc800078c08ff */
[----:B------:R-:W-:Y:S01]  /*8490*/  @!P5 LEA.HI.X R47, R22, R11, R2, 0x1, P6 ;  /* 0x0000000b162fd211 */ /* 0x000fe200030f0c02 */
[----:B0-----:R-:W-:Y:S04]  /*84a0*/  @!P4 ST.E.128 desc[UR38][R44.64], R12 ;  /* 0x0000000c2c00c985 */ /* 0x001fe8000c101d26 */
[----:B------:R-:W0:Y:S04]  /*84b0*/  @!P5 LDS.128 R12, [R94+0x7400] ;  /* 0x007400005e0cd984 */ /* 0x000e280000000c00 */
[----:B0-----:R0:W-:Y:S02]  /*84c0*/  @!P5 ST.E.128 desc[UR38][R46.64], R12 ;  /* 0x0000000c2e00d985 */ /* 0x0011e4000c101d26 */
.L_x_7099:
[----:B------:R-:W-:Y:S05]  /*84d0*/  BSYNC B0 ;  /* 0x0000000000007941 */ /* 0x000fea0003800000 */
.L_x_7098:
[----:B------:R-:W-:Y:S01]  /*84e0*/  @!PT LDS RZ, [RZ] ;  /* 0x00000000fffff984 */ /* 0x000fe20000000800 */
[----:B------:R-:W-:Y:S01]  /*84f0*/  @!PT LDS RZ, [RZ] ;  /* 0x00000000fffff984 */ /* 0x000fe20000000800 */
[----:B------:R-:W-:Y:S01]  /*8500*/  @!PT LDS RZ, [RZ] ;  /* 0x00000000fffff984 */ /* 0x000fe20000000800 */
[----:B------:R-:W-:Y:S01]  /*8510*/  @!PT LDS RZ, [RZ] ;  /* 0x00000000fffff984 */ /* 0x000fe20000000800 */
[----:B------:R5:W-:Y:S06]  /*8520*/  MEMBAR.ALL.CTA ;  /* 0x0000000000007992 */ /* 0x000bec0000008000 */
[----:B-----5:R-:W5:Y:S01]  /*8530*/  FENCE.VIEW.ASYNC.S ;  /* 0x00000000000073c6 */ /* 0x020f620000000000 */
[----:B------:R-:W-:Y:S01]  /*8540*/  @!P3 VIADD R92, R92, 0x288c0 ;  /* 0x000288c05c5cb836 */ /* 0x000fe20000000000 */
[----:B-----5:R0:W-:Y:S01]  /*8550*/  BAR.SYNC.DEFER_BLOCKING R97, 0x80 ;  /* 0x000200610000751d */ /* 0x0201e20000010000 */
[----:B------:R-:W-:Y:S01]  /*8560*/  ISETP.NE.AND P4, PT, R93, RZ, PT ;  /* 0x000000ff5d00720c */ /* 0x000fe20003f85270 */
[----:B------:R-:W-:-:S02]  /*8570*/  VIADD R155, R155, 0x1 ;  /* 0x000000019b9b7836 */ /* 0x000fc40000000000 */
[----:B------:R-:W-:-:S04]  /*8580*/  @!P3 PRMT R92, RZ, 0x654, R92 ;  /* 0x00000654ff5cb816 */ /* 0x000fc8000000005c */
[----:B------:R0:W-:Y:S01]  /*8590*/  @!P3 SYNCS.ARRIVE.TRANS64.RED.A1T0 RZ, [R92+URZ], RZ ;  /* 0x000000ff5cffb9a7 */ /* 0x0001e2000810043f */
[----:B------:R-:W-:-:S04]  /*85a0*/  ISETP.NE.AND P3, PT, R155, 0x2, PT ;  /* 0x000000029b00780c */ /* 0x000fc80003f65270 */
[----:B----4-:R-:W-:Y:S02]  /*85b0*/  SEL R11, RZ, 0x1, P3 ;  /* 0x00000001ff0b7807 */ /* 0x010fe40001800000 */
[----:B------:R-:W-:Y:S02]  /*85c0*/  SEL R155, R155, RZ, P3 ;  /* 0x000000ff9b9b7207 */ /* 0x000fe40001800000 */
[----:B------:R-:W-:Y:S01]  /*85d0*/  LOP3.LUT R154, R154, R11, RZ, 0x3c, !PT ;  /* 0x0000000b9a9a7212 */ /* 0x000fe200078e3cff */
[----:B0-----:R-:W-:Y:S06]  /*85e0*/  @P4 BRA `(.L_x_7100) ;  /* 0xffffff98006c4947 */ /* 0x001fec000383ffff */
[----:B------:R-:W0:Y:S01]  /*85f0*/  S2R R12, SR_TID.X ;  /* 0x00000000000c7919 */ /* 0x000e220000002100 */
[----:B------:R-:W-:Y:S02]  /*8600*/  PLOP3.LUT P0, PT, PT, PT, PT, 0x8, 0x0 ;  /* 0x000000000000781c */ /* 0x000fe40003f0e170 */
[----:B0-----:R-:W-:-:S04]  /*8610*/  SHF.R.U32.HI R12, RZ, 0x7, R12 ;  /* 0x00000007ff0c7819 */ /* 0x001fc8000001160c */
[----:B------:R-:W-:-:S13]  /*8620*/  ISETP.NE.AND P4, PT, R12, 0x1, PT ;  /* 0x000000010c00780c */ /* 0x000fda0003f85270 */
[----:B------:R-:W-:Y:S06]  /*8630*/  @!P4 BAR.ARV 0x9, 0x100 ;  /* 0x024400000000cb1d */ /* 0x000fec0000002000 */
.L_x_6998:
[----:B------:R-:W-:Y:S01]  /*8640*/  ISETP.GE.AND P2, PT, R96, 0x1, PT ;  /* 0x000000016000780c */ /* 0x000fe20003f46270 */
[----:B------:R-:W-:Y:S01]  /*8650*/  IMAD.MOV.U32 R3, RZ, RZ, RZ ;  /* 0x000000ffff037224 */ /* 0x000fe200078e00ff */
[----:B------:R-:W-:Y:S01]  /*8660*/  PLOP3.LUT P1, PT, PT, PT, PT, 0x80, 0x0 ;  /* 0x000000000000781c */ /* 0x000fe20003f2f070 */
[----:B------:R-:W-:Y:S01]  /*8670*/  IMAD.MOV.U32 R0, RZ, RZ, RZ ;  /* 0x000000ffff007224 */ /* 0x000fe200078e00ff */
[----:B------:R-:W-:Y:S02]  /*8680*/  MOV R151, RZ ;  /* 0x000000ff00977202 */ /* 0x000fe40000000f00 */
[----:B------:R-:W-:Y:S02]  /*8690*/  CS2R R64, SRZ ;  /* 0x0000000000407805 */ /* 0x000fe4000001ff00 */
[----:B------:R-:W-:Y:S02]  /*86a0*/  CS2R R36, SRZ ;  /* 0x0000000000247805 */ /* 0x000fe4000001ff00 */
[----:B------:R-:W-:-:S02]  /*86b0*/  CS2R R66, SRZ ;  /* 0x0000000000427805 */ /* 0x000fc4000001ff00 */
[----:B------:R-:W-:Y:S02]  /*86c0*/  CS2R R38, SRZ ;  /* 0x0000000000267805 */ /* 0x000fe4000001ff00 */
[----:B------:R-:W-:Y:S02]  /*86d0*/  CS2R R68, SRZ ;  /* 0x0000000000447805 */ /* 0x000fe4000001ff00 */
[----:B------:R-:W-:Y:S02]  /*86e0*/  CS2R R34, SRZ ;  /* 0x0000000000227805 */ /* 0x000fe4000001ff00 */
[----:B------:R-:W-:Y:S02]  /*86f0*/  CS2R R70, SRZ ;  /* 0x0000000000467805 */ /* 0x000fe4000001ff00 */
[----:B--2---:R-:W-:Y:S02]  /*8700*/  CS2R R44, SRZ ;  /* 0x00000000002c7805 */ /* 0x004fe4000001ff00 */
[----:B------:R-:W-:-:S02]  /*8710*/  CS2R R32, SRZ ;  /* 0x0000000000207805 */ /* 0x000fc4000001ff00 */
[----:B------:R-:W-:Y:S02]  /*8720*/  CS2R R72, SRZ ;  /* 0x0000000000487805 */ /* 0x000fe4000001ff00 */
[----:B------:R-:W-:Y:S02]  /*8730*/  CS2R R30, SRZ ;  /* 0x00000000001e7805 */ /* 0x000fe4000001ff00 */
[----:B------:R-:W-:Y:S02]  /*8740*/  CS2R R74, SRZ ;  /* 0x00000000004a7805 */ /* 0x000fe4000001ff00 */
[----:B------:R-:W-:Y:S02]  /*8750*/  CS2R R76, SRZ ;  /* 0x00000000004c7805 */ /* 0x000fe4000001ff00 */
[----:B------:R-:W-:Y:S02]  /*8760*/  CS2R R54, SRZ ;  /* 0x0000000000367805 */ /* 0x000fe4000001ff00 */
[----:B-1----:R-:W-:-:S02]  /*8770*/  CS2R R46, SRZ ;  /* 0x00000000002e7805 */ /* 0x002fc4000001ff00 */
        /* <DEDUP_REMOVED lines=16> */
[----:B------:R-:W-:Y:S06]  /*8880*/  @P0 BRA `(.L_x_7101) ;  /* 0x00000000000c0947 */ /* 0x000fec0003800000 */
[----:B------:R-:W0:Y:S01]  /*8890*/  FENCE.VIEW.ASYNC.G ;  /* 0x00000000000073c6 */ /* 0x000e220000000100 */
[----:B------:R-:W-:Y:S05]  /*88a0*/  WARPSYNC.ALL ;  /* 0x0000000000007948 */ /* 0x000fea0003800000 */
[----:B0-----:R-:W-:Y:S06]  /*88b0*/  BAR.ARV 0xc, 0x180 ;  /* 0x0306000000007b1d */ /* 0x001fec0000002000 */
.L_x_7101:
[----:B------:R-:W-:Y:S01]  /*88c0*/  CS2R R10, SRZ ;  /* 0x00000000000a7805 */ /* 0x000fe2000001ff00 */
[----:B------:R-:W-:Y:S06]  /*88d0*/  @!P2 BRA `(.L_x_7102) ;  /* 0x0000009c0034a947 */ /* 0x000fec0003800000 */
[----:B------:R-:W-:-:S03]  /*88e0*/  UMOV UR4, 0xffffffff ;  /* 0xffffffff00047882 */ /* 0x000fc60000000000 */
[----:B------:R-:W-:Y:S05]  /*88f0*/  BRA.DIV UR4, `(.L_x_7103) ;  /* 0x0000013204a87947 */ /* 0x000fea000b800000 */
[----:B------:R0:W1:Y:S02]  /*8900*/  SHFL.IDX PT, R194, R221, RZ, 0x1f ;  /* 0x00001fffddc27589 */ /* 0x00006400000e0000 */
.L_x_7365:
[----:B-1----:R-:W-:Y:S02]  /*8910*/  LEA.HI R0, R194, R194, RZ, 0x1 ;  /* 0x000000c2c2007211 */ /* 0x002fe400078f08ff */
[----:B------:R-:W-:Y:S02]  /*8920*/  LOP3.LUT P0, RZ, R211, 0x3ff, RZ, 0xc0, !PT ;  /* 0x000003ffd3ff7812 */ /* 0x000fe4000780c0ff */
[----:B------:R-:W-:Y:S02]  /*8930*/  LOP3.LUT R3, R0, 0x1e, RZ, 0xc0, !PT ;  /* 0x0000001e00037812 */ /* 0x000fe400078ec0ff */
[----:B------:R-:W-:-:S03]  /*8940*/  P2R R25, PR, RZ, 0x1 ;  /* 0x00000001ff197803 */ /* 0x000fc60000000000 */
[----:B------:R-:W-:-:S04]  /*8950*/  IMAD.IADD R0, R194, 0x1, -R3 ;  /* 0x00000001c2007824 */ /* 0x000fc800078e0a03 */
[----:B------:R-:W-:-:S05]  /*8960*/  IMAD R0, R0, 0x2000, R211 ;  /* 0x0000200000007824 */ /* 0x000fca00078e02d3 */
[----:B------:R-:W-:-:S04]  /*8970*/  SHF.R.U32.HI R0, RZ, 0x4, R0 ;  /* 0x00000004ff007819 */ /* 0x000fc80000011600 */
[----:B------:R-:W-:Y:S01]  /*8980*/  LOP3.LUT R26, R0, 0x3fff, RZ, 0xc0, !PT ;  /* 0x00003fff001a7812 */ /* 0x000fe200078ec0ff */
[----:B------:R-:W-:Y:S06]  /*8990*/  @!P0 BRA `(.L_x_7104) ;  /* 0x0000000000408947 */ /* 0x000fec0003800000 */
[----:B------:R-:W-:Y:S01]  /*89a0*/  MOV R0, 0x0 ;  /* 0x0000000000007802 */ /* 0x000fe20000000f00 */
[----:B------:R-:W-:Y:S01]  /*89b0*/  ULDC.64 UR4, c[0x4][0x138] ;  /* 0x01004e0000047ab9 */ /* 0x000fe20000000a00 */
[----:B------:R-:W-:Y:S01]  /*89c0*/  ULDC.64 UR6, c[0x4][0x140] ;  /* 0x0100500000067ab9 */ /* 0x000fe20000000a00 */
[----:B------:R-:W-:Y:S01]  /*89d0*/  IMAD.U32 R4, RZ, RZ, UR4 ;  /* 0x00000004ff047e24 */ /* 0x000fe2000f8e00ff */
[----:B------:R1:W2:Y:S01]  /*89e0*/  LDC.64 R14, c[0x4][R0] ;  /* 0x01000000000e7b82 */ /* 0x0002a20000000a00 */
        /* <DEDUP_REMOVED lines=8> */
[----:B-1-3--:R-:W-:-:S07]  /*8a70*/  IMAD.MOV.U32 R13, RZ, RZ, RZ ;  /* 0x000000ffff0d7224 */ /* 0x00afce00078e00ff */
[----:B------:R-:W-:-:S07]  /*8a80*/  LEPC R20, `(.L_x_7104) ;  /* 0x000000001014794e */ /* 0x000fce0000000000 */
[----:B0-2--5:R-:W-:Y:S05]  /*8a90*/  CALL.ABS.NOINC R14 ;  /* 0x000000000e007343 */ /* 0x025fea0003c00000 */
.L_x_7104:
[----:B------:R-:W-:Y:S02]  /*8aa0*/  ULDC UR4, c[0x0][0x3f4] ;  /* 0x0000fd0000047ab9 */ /* 0x000fe40000000800 */
[----:B------:R-:W-:-:S13]  /*8ab0*/  ISETP.LT.AND P0, PT, RZ, UR4, PT ;  /* 0x00000004ff007c0c */ /* 0x000fda000bf01270 */
[----:B------:R-:W-:Y:S05]  /*8ac0*/  @P0 BRA `(.L_x_7105) ;  /* 0x00000000003c0947 */ /* 0x000fea0003800000 */
[----:B------:R-:W-:-:S04]  /*8ad0*/  LEA.HI R0, R207, R207, RZ, 0x1 ;  /* 0x000000cfcf007211 */ /* 0x000fc800078f08ff */
[----:B------:R-:W-:-:S05]  /*8ae0*/  LOP3.LUT R0, R0, 0xfffffffe, RZ, 0xc0, !PT ;  /* 0xfffffffe00007812 */ /* 0x000fca00078ec0ff */
[----:B------:R-:W-:-:S05]  /*8af0*/  IMAD.IADD R0, R207, 0x1, -R0 ;  /* 0x00000001cf007824 */ /* 0x000fca00078e0a00 */
[----:B------:R-:W-:-:S04]  /*8b00*/  SHF.L.U32 R3, R0, 0x1f, RZ ;  /* 0x0000001f00037819 */ /* 0x000fc800000006ff */
[----:B------:R1:W2:Y:S03]  /*8b10*/  SYNCS.PHASECHK.TRANS64.TRYWAIT P0, [R156+URZ+0x28800], R3 ;  /* 0x028800039c0075a7 */ /* 0x0002a6000800017f */
[----:B--2---:R-:W-:Y:S05]  /*8b20*/  @!P0 NANOSLEEP.SYNCS 0x989680 ;  /* 0x009896800000895d */ /* 0x004fea0003900000 */
[----:B------:R-:W2:Y:S01]  /*8b30*/  @!P0 SYNCS.PHASECHK.TRANS64 P0, [R156+URZ+0x28800], R3 ;  /* 0x028800039c0085a7 */ /* 0x000ea2000800007f */
[----:B------:R-:W-:Y:S04]  /*8b40*/  BSSY B0, `(.L_x_7106) ;  /* 0x0000006000007945 */ /* 0x000fe80003800000 */
[----:B--2---:R-:W-:Y:S05]  /*8b50*/  @P0 BRA `(.L_x_7107) ;  /* 0x0000000000100947 */ /* 0x004fea0003800000 */
.L_x_7108:
[----:B--2---:R2:W4:Y:S02]  /*8b60*/  SYNCS.PHASECHK.TRANS64.TRYWAIT P0, [R156+URZ+0x28800], R3 ;  /* 0x028800039c0075a7 */ /* 0x004524000800017f */
[----:B----4-:R-:W-:Y:S05]  /*8b70*/  @!P0 NANOSLEEP.SYNCS 0x989680 ;  /* 0x009896800000895d */ /* 0x010fea0003900000 */
[----:B------:R-:W4:Y:S02]  /*8b80*/  @!P0 SYNCS.PHASECHK.TRANS64 P0, [R156+URZ+0x28800], R3 ;  /* 0x028800039c0085a7 */ /* 0x000f24000800007f */
[----:B----4-:R-:W-:Y:S05]  /*8b90*/  @!P0 BRA `(.L_x_7108) ;  /* 0xfffffffc00f08947 */ /* 0x010fea000383ffff */
.L_x_7107:
[----:B------:R-:W-:Y:S05]  /*8ba0*/  BSYNC B0 ;  /* 0x0000000000007941 */ /* 0x000fea0003800000 */
.L_x_7106:
[----:B------:R-:W-:Y:S05]  /*8bb0*/  BRA `(.L_x_7109) ;  /* 0x0000003400f07947 */ /* 0x000fea0003800000 */
.L_x_7105:
[----:B-----5:R-:W-:Y:S01]  /*8bc0*/  SHF.R.S32.HI R0, RZ, 0x1f, R24 ;  /* 0x0000001fff007819 */ /* 0x020fe20000011418 */
[----:B------:R-:W-:Y:S01]  /*8bd0*/  ULDC.64 UR4, c[0x0][0x3f8] ;  /* 0x0000fe0000047ab9 */ /* 0x000fe20000000a00 */
[----:B------:R-:W-:Y:S01]  /*8be0*/  ULDC.64 UR6, c[0x0][0x408] ;  /* 0x0001020000067ab9 */ /* 0x000fe20000000a00 */
[----:B------:R-:W-:Y:S01]  /*8bf0*/  ISETP.NE.AND P2, PT, R25, RZ, PT ;  /* 0x000000ff1900720c */ /* 0x000fe20003f45270 */
[----:B------:R-:W-:-:S04]  /*8c00*/  IMAD.WIDE.U32 R4, R24, UR4, RZ ;  /* 0x0000000418047c25 */ /* 0x000fc8000f8e00ff */
[C---:B------:R-:W-:Y:S02]  /*8c10*/  IMAD R3, R0.reuse, UR4, RZ ;  /* 0x0000000400037c24 */ /* 0x040fe4000f8e02ff */
[----:B------:R-:W-:Y:S02]  /*8c20*/  IMAD R7, R0, UR6, RZ ;  /* 0x0000000600077c24 */ /* 0x000fe4000f8e02ff */
[C---:B------:R-:W-:Y:S01]  /*8c30*/  IMAD R3, R24.reuse, UR5, R3 ;  /* 0x0000000518037c24 */ /* 0x040fe2000f8e0203 */
[----:B------:R-:W-:Y:S01]  /*8c40*/  ULDC.64 UR4, c[0x0][0x3e8] ;  /* 0x0000fa0000047ab9 */ /* 0x000fe20000000a00 */
[----:B------:R-:W-:-:S04]  /*8c50*/  IMAD.WIDE.U32 R28, R24, UR6, RZ ;  /* 0x00000006181c7c25 */ /* 0x000fc8000f8e00ff */
[----:B------:R-:W-:Y:S01]  /*8c60*/  IMAD R7, R24, UR7, R7 ;  /* 0x0000000718077c24 */ /* 0x000fe2000f8e0207 */
[----:B------:R-:W-:Y:S01]  /*8c70*/  ULDC.64 UR6, c[0x0][0x400] ;  /* 0x0001000000067ab9 */ /* 0x000fe20000000a00 */
[----:B------:R-:W-:Y:S01]  /*8c80*/  IMAD.IADD R25, R3, 0x1, R5 ;  /* 0x0000000103197824 */ /* 0x000fe200078e0205 */
[----:B------:R-:W-:Y:S01]  /*8c90*/  LEA R24, P0, R4, UR4, 0x1 ;  /* 0x0000000404187c11 */ /* 0x000fe2000f8008ff */
[----:B------:R-:W-:Y:S01]  /*8ca0*/  IMAD.IADD R3, R7, 0x1, R29 ;  /* 0x0000000107037824 */ /* 0x000fe200078e021d */
[----:B------:R-:W-:Y:S02]  /*8cb0*/  LEA R27, P1, R28, UR6, 0x1 ;  /* 0x000000061c1b7c11 */ /* 0x000fe4000f8208ff */
[----:B------:R-:W-:Y:S02]  /*8cc0*/  LEA.HI.X R25, R4, UR5, R25, 0x1, P0 ;  /* 0x0000000504197c11 */ /* 0x000fe400080f0c19 */
[----:B------:R-:W-:Y:S01]  /*8cd0*/  LEA.HI.X R28, R28, UR7, R3, 0x1, P1 ;  /* 0x000000071c1c7c11 */ /* 0x000fe200088f0c03 */
[----:B------:R-:W-:Y:S08]  /*8ce0*/  @!P2 BRA `(.L_x_7110) ;  /* 0x000000000040a947 */ /* 0x000ff00003800000 */
[----:B------:R-:W-:Y:S01]  /*8cf0*/  MOV R0, 0x0 ;  /* 0x0000000000007802 */ /* 0x000fe20000000f00 */
[----:B------:R-:W-:Y:S01]  /*8d00*/  ULDC.64 UR4, c[0x4][0x138] ;  /* 0x01004e0000047ab9 */ /* 0x000fe20000000a00 */
[----:B------:R-:W-:Y:S01]  /*8d10*/  ULDC.64 UR6, c[0x4][0x68] ;  /* 0x01001a0000067ab9 */ /* 0x000fe20000000a00 */
[----:B------:R-:W-:Y:S01]  /*8d20*/  MOV R4, UR4 ;  /* 0x0000000400047c02 */ /* 0x000fe20008000f00 */
[----:B------:R1:W2:Y:S01]  /*8d30*/  LDC.64 R14, c[0x4][R0] ;  /* 0x01000000000e7b82 */ /* 0x0002a20000000a00 */
[----:B------:R-:W-:Y:S01]  /*8d40*/  IMAD.U32 R5, RZ, RZ, UR5 ;  /* 0x00000005ff057e24 */ /* 0x000fe2000f8e00ff */
[----:B------:R-:W-:Y:S01]  /*8d50*/  ULDC.64 UR4, c[0x4][0x140] ;  /* 0x0100500000047ab9 */ /* 0x000fe20000000a00 */
[----:B------:R-:W-:Y:S01]  /*8d60*/  IMAD.U32 R10, RZ, RZ, UR6 ;  /* 0x00000006ff0a7e24 */ /* 0x000fe2000f8e00ff */
[----:B---3--:R-:W-:Y:S01]  /*8d70*/  MOV R13, RZ ;  /* 0x000000ff000d7202 */ /* 0x008fe20000000f00 */
[----:B------:R-:W-:Y:S02]  /*8d80*/  IMAD.U32 R6, RZ, RZ, UR4 ;  /* 0x00000004ff067e24 */ /* 0x000fe4000f8e00ff */
[----:B------:R-:W-:-:S02]  /*8d90*/  IMAD.U32 R7, RZ, RZ, UR5 ;  /* 0x00000005ff077e24 */ /* 0x000fc4000f8e00ff */
[----:B------:R-:W-:Y:S02]  /*8da0*/  IMAD.U32 R11, RZ, RZ, UR7 ;  /* 0x00000007ff0b7e24 */ /* 0x000fe4000f8e00ff */
[----:B------:R-:W-:Y:S02]  /*8db0*/  IMAD.MOV.U32 R8, RZ, RZ, 0x70 ;  /* 0x00000070ff087424 */ /* 0x000fe400078e00ff */
[----:B-1----:R-:W-:-:S07]  /*8dc0*/  IMAD.MOV.U32 R12, RZ, RZ, 0x1 ;  /* 0x00000001ff0c7424 */ /* 0x002fce00078e00ff */
[----:B------:R-:W-:-:S07]  /*8dd0*/  LEPC R20, `(.L_x_7110) ;  /* 0x000000001014794e */ /* 0x000fce0000000000 */
[----:B0-2---:R-:W-:Y:S05]  /*8de0*/  CALL.ABS.NOINC R14 ;  /* 0x000000000e007343 */ /* 0x005fea0003c00000 */
.L_x_7110:
[----:B------:R-:W-:Y:S01]  /*8df0*/  ULDC.U8 UR4, c[0x0][0x410] ;  /* 0x0001040000047ab9 */ /* 0x000fe20000000000 */
[----:B------:R-:W-:Y:S01]  /*8e00*/  BSSY B0, `(.L_x_7111) ;  /* 0x000034f000007945 */ /* 0x000fe20003800000 */
[----:B------:R-:W-:Y:S01]  /*8e10*/  ISETP.NE.AND P0, PT, RZ, UR4, PT ;  /* 0x00000004ff007c0c */ /* 0x000fe2000bf05270 */
[----:B------:R-:W-:-:S12]  /*8e20*/  IMAD R5, R41, 0x80, R153 ;  /* 0x0000008029057824 */ /* 0x000fd800078e0299 */
[----:B------:R-:W-:Y:S05]  /*8e30*/  @!P0 BRA `(.L_x_7112) ;  /* 0x0000001800888947 */ /* 0x000fea0003800000 */
[----:B------:R-:W-:-:S03]  /*8e40*/  UMOV UR4, 0xffffffff ;  /* 0xffffffff00047882 */ /* 0x000fc60000000000 */
[----:B------:R-:W-:Y:S05]  /*8e50*/  BRA.DIV UR4, `(.L_x_7113) ;  /* 0x0000012e047c7947 */ /* 0x000fea000b800000 */
[----:B------:R1:W2:Y:S04]  /*8e60*/  SHFL.IDX PT, R0, R25, RZ, 0x181f ;  /* 0x00181fff19007589 */ /* 0x0002a800000e0000 */
[----:B------:R1:W4:Y:S04]  /*8e70*/  SHFL.IDX PT, R3, R24, RZ, 0x181f ;  /* 0x00181fff18037589 */ /* 0x00032800000e0000 */
[----:B------:R1:W0:Y:S04]  /*8e80*/  SHFL.IDX PT, R4, R28, RZ, 0x181f ;  /* 0x00181fff1c047589 */ /* 0x00022800000e0000 */
[----:B------:R1:W0:Y:S02]  /*8e90*/  SHFL.IDX PT, R14, R27, RZ, 0x181f ;  /* 0x00181fff1b0e7589 */ /* 0x00022400000e0000 */
.L_x_7371:
[----:B------:R-:W-:Y:S01]  /*8ea0*/  ULDC UR4, c[0x0][0x448] ;  /* 0x0001120000047ab9 */ /* 0x000fe20000000800 */
[----:B------:R-:W-:Y:S01]  /*8eb0*/  LEA.HI R6, R207, R207, RZ, 0x1 ;  /* 0x000000cfcf067211 */ /* 0x000fe200078f08ff */
[----:B------:R-:W-:Y:S01]  /*8ec0*/  IMAD R30, R95, UR4, RZ ;  /* 0x000000045f1e7c24 */ /* 0x000fe2000f8e02ff */
[----:B------:R-:W-:Y:S01]  /*8ed0*/  BSSY B1, `(.L_x_7114) ;  /* 0x000001f000017945 */ /* 0x000fe20003800000 */
[----:B------:R-:W-:Y:S02]  /*8ee0*/  CS2R R8, SRZ ;  /* 0x0000000000087805 */ /* 0x000fe4000001ff00 */
[----:B------:R-:W-:Y:S02]  /*8ef0*/  LOP3.LUT R6, R6, 0xfffffffe, RZ, 0xc0, !PT ;  /* 0xfffffffe06067812 */ /* 0x000fe400078ec0ff */
[----:B------:R-:W-:Y:S02]  /*8f00*/  CS2R R10, SRZ ;  /* 0x00000000000a7805 */ /* 0x000fe4000001ff00 */
[----:B------:R-:W-:-:S02]  /*8f10*/  ISETP.GE.AND P0, PT, R5, R30, PT ;  /* 0x0000001e0500720c */ /* 0x000fc40003f06270 */
[----:B---3--:R-:W-:Y:S01]  /*8f20*/  CS2R R12, SRZ ;  /* 0x00000000000c7805 */ /* 0x008fe2000001ff00 */
[----:B------:R-:W-:Y:S01]  /*8f30*/  IMAD.IADD R5, R207, 0x1, -R6 ;  /* 0x00000001cf057824 */ /* 0x000fe200078e0a06 */
[----:B------:R-:W-:-:S04]  /*8f40*/  CS2R R6, SRZ ;  /* 0x0000000000067805 */ /* 0x000fc8000001ff00 */
[----:B------:R-:W-:-:S05]  /*8f50*/  SHF.L.U32 R5, R5, 0x1f, RZ ;  /* 0x0000001f05057819 */ /* 0x000fca00000006ff */
[----:B------:R-:W-:Y:S05]  /*8f60*/  @P0 BRA `(.L_x_7115) ;  /* 0x0000000000540947 */ /* 0x000fea0003800000 */
[----:B------:R-:W-:Y:S01]  /*8f70*/  ULDC UR4, c[0x0][0x3f4] ;  /* 0x0000fd0000047ab9 */ /* 0x000fe20000000800 */
[----:B------:R-:W-:Y:S02]  /*8f80*/  CS2R R12, SRZ ;  /* 0x00000000000c7805 */ /* 0x000fe4000001ff00 */
[----:B------:R-:W-:Y:S02]  /*8f90*/  ISETP.GE.AND P4, PT, R18, UR4, PT ;  /* 0x0000000412007c0c */ /* 0x000fe4000bf86270 */
[----:B------:R-:W-:Y:S02]  /*8fa0*/  CS2R R8, SRZ ;  /* 0x0000000000087805 */ /* 0x000fe4000001ff00 */
[----:B------:R-:W-:-:S09]  /*8fb0*/  ISETP.GE.AND P5, PT, R23, UR4, PT ;  /* 0x0000000417007c0c */ /* 0x000fd2000bfa6270 */
[C---:B-1----:R-:W-:Y:S01]  /*8fc0*/  @!P4 IMAD.SHL.U32 R24, R18.reuse, 0x2, RZ ;  /* 0x000000021218c824 */ /* 0x042fe200078e00ff */
[----:B------:R-:W-:-:S03]  /*8fd0*/  @!P4 SHF.L.U64.HI R7, R18, 0x1, R19 ;  /* 0x000000011207c819 */ /* 0x000fc60000010213 */
[C---:B----4-:R-:W-:Y:S02]  /*8fe0*/  @!P5 IADD3 R28, P2, R3.reuse, R214, RZ ;  /* 0x000000d6031cd210 */ /* 0x050fe40007f5e0ff */
[-C--:B------:R-:W-:Y:S02]  /*8ff0*/  @!P4 IADD3 R20, P0, R3, R24.reuse, RZ ;  /* 0x000000180314c210 */ /* 0x080fe40007f1e0ff */
[C---:B0-----:R-:W-:Y:S02]  /*9000*/  @!P4 IADD3 R24, P1, R14.reuse, R24, RZ ;  /* 0x000000180e18c210 */ /* 0x041fe40007f3e0ff */
[----:B------:R-:W-:Y:S02]  /*9010*/  CS2R R10, SRZ ;  /* 0x00000000000a7805 */ /* 0x000fe4000001ff00 */
[----:B------:R-:W-:Y:S01]  /*9020*/  @!P5 IADD3 R14, P3, R14, R214, RZ ;  /* 0x000000d60e0ed210 */ /* 0x000fe20007f7e0ff */
[--C-:B--2---:R-:W-:Y:S02]  /*9030*/  @!P4 IMAD.X R21, R0, 0x1, R7.reuse, P0 ;  /* 0x000000010015c824 */ /* 0x104fe400000e0607 */
[----:B------:R-:W-:Y:S01]  /*9040*/  @!P4 IMAD.X R25, R4, 0x1, R7, P1 ;  /* 0x000000010419c824 */ /* 0x000fe200008e0607 */
[----:B------:R-:W-:Y:S01]  /*9050*/  CS2R R6, SRZ ;  /* 0x0000000000067805 */ /* 0x000fe2000001ff00 */
[--C-:B------:R-:W-:Y:S01]  /*9060*/  @!P5 IMAD.X R29, R0, 0x1, R213.reuse, P2 ;  /* 0x00000001001dd824 */ /* 0x100fe200010e06d5 */
[----:B------:R3:W5:Y:S01]  /*9070*/  @!P4 LD.E.64 R10, desc[UR38][R20.64] ;  /* 0x00000026140ac980 */ /* 0x000762000c101b00 */
[----:B------:R-:W-:-:S03]  /*9080*/  @!P5 IMAD.X R15, R4, 0x1, R213, P3 ;  /* 0x00000001040fd824 */ /* 0x000fc600018e06d5 */
[----:B------:R3:W5:Y:S04]  /*9090*/  @!P5 LD.E.64 R12, desc[UR38][R28.64] ;  /* 0x000000261c0cd980 */ /* 0x000768000c101b00 */
[----:B------:R3:W5:Y:S04]  /*90a0*/  @!P5 LD.E.64 R8, desc[UR38][R14.64] ;  /* 0x000000260e08d980 */ /* 0x000768000c101b00 */
[----:B------:R3:W5:Y:S02]  /*90b0*/  @!P4 LD.E.64 R6, desc[UR38][R24.64] ;  /* 0x000000261806c980 */ /* 0x000764000c101b00 */
.L_x_7115:
[----:B------:R-:W-:Y:S05]  /*90c0*/  BSYNC B1 ;  /* 0x0000000000017941 */ /* 0x000fea0003800000 */
.L_x_7114:
[----:B------:R-:W0:Y:S01]  /*90d0*/  SYNCS.PHASECHK.TRANS64.TRYWAIT P0, [R156+URZ+0x28800], R5 ;  /* 0x028800059c0075a7 */ /* 0x000e22000800017f */
[----:B--2---:R-:W-:Y:S01]  /*90e0*/  IMAD R0, R41, -0x80, R30 ;  /* 0xffffff8029007824 */ /* 0x004fe200078e021e */
[----:B----45:R-:W-:Y:S01]  /*90f0*/  MOV R3, R10 ;  /* 0x0000000a00037202 */ /* 0x030fe20000000f00 */
[--C-:B---3--:R-:W-:Y:S01]  /*9100*/  IMAD.MOV.U32 R15, RZ, RZ, R11.reuse ;  /* 0x000000ffff0f7224 */ /* 0x108fe200078e000b */
[--C-:B------:R-:W-:Y:S01]  /*9110*/  SHF.R.U64 R32, R10, 0x10, R11.reuse ;  /* 0x000000100a207819 */ /* 0x100fe2000000120b */
[----:B------:R-:W-:Y:S01]  /*9120*/  IMAD.MOV.U32 R20, RZ, RZ, R12 ;  /* 0x000000ffff147224 */ /* 0x000fe200078e000c */
[----:B------:R-:W-:Y:S01]  /*9130*/  SHF.R.U32.HI R30, RZ, 0x10, R11 ;  /* 0x00000010ff1e7819 */ /* 0x000fe2000001160b */
[--C-:B------:R-:W-:Y:S01]  /*9140*/  IMAD.MOV.U32 R21, RZ, RZ, R13.reuse ;  /* 0x000000ffff157224 */ /* 0x100fe200078e000d */
[--C-:B-1----:R-:W-:Y:S01]  /*9150*/  SHF.R.U64 R27, R12, 0x10, R13.reuse ;  /* 0x000000100c1b7819 */ /* 0x102fe2000000120d */
[----:B------:R-:W-:Y:S01]  /*9160*/  BSSY B1, `(.L_x_7116) ;  /* 0x0000011000017945 */ /* 0x000fe20003800000 */
[----:B------:R-:W-:Y:S01]  /*9170*/  SHF.R.U32.HI R28, RZ, 0x10, R13 ;  /* 0x00000010ff1c7819 */ /* 0x000fe2000001160d */
[----:B------:R-:W-:Y:S01]  /*9180*/  IMAD.MOV.U32 R13, RZ, RZ, R6 ;  /* 0x000000ffff0d7224 */ /* 0x000fe200078e0006 */
[----:B------:R-:W-:Y:S01]  /*9190*/  VIMNMX R10, R0, 0x80, PT ;  /* 0x00000080000a7848 */ /* 0x000fe20003fe0100 */
[--C-:B0-----:R-:W-:Y:S01]  /*91a0*/  IMAD.MOV.U32 R14, RZ, RZ, R7.reuse ;  /* 0x000000ffff0e7224 */ /* 0x101fe200078e0007 */
[----:B------:R-:W-:Y:S01]  /*91b0*/  SHF.R.U64 R24, R6, 0x10, R7 ;  /* 0x0000001006187819 */ /* 0x000fe20000001207 */
[----:B------:R-:W-:Y:S01]  /*91c0*/  IMAD.MOV.U32 R6, RZ, RZ, R9 ;  /* 0x000000ffff067224 */ /* 0x000fe200078e0009 */
[----:B------:R-:W-:Y:S01]  /*91d0*/  SHF.R.U32.HI R25, RZ, 0x10, R7 ;  /* 0x00000010ff197819 */ /* 0x000fe20000011607 */
[----:B------:R-:W-:Y:S01]  /*91e0*/  IMAD.MOV.U32 R4, RZ, RZ, R8 ;  /* 0x000000ffff047224 */ /* 0x000fe200078e0008 */
[----:B------:R-:W-:-:S02]  /*91f0*/  SHF.R.U64 R7, R8, 0x10, R9 ;  /* 0x0000001008077819 */ /* 0x000fc40000001209 */
[----:B------:R-:W-:Y:S02]  /*9200*/  PRMT R11, R3, 0x5410, R32 ;  /* 0x00005410030b7816 */ /* 0x000fe40000000020 */
[----:B------:R-:W-:Y:S02]  /*9210*/  ISETP.GE.AND P1, PT, R153, R10, PT ;  /* 0x0000000a9900720c */ /* 0x000fe40003f26270 */
[----:B------:R-:W-:Y:S02]  /*9220*/  SHF.R.U32.HI R9, RZ, 0x10, R9 ;  /* 0x00000010ff097819 */ /* 0x000fe40000011609 */
[----:B------:R-:W-:Y:S02]  /*9230*/  PRMT R12, R15, 0x5410, R30 ;  /* 0x000054100f0c7816 */ /* 0x000fe4000000001e */
[----:B------:R-:W-:Y:S02]  /*9240*/  PRMT R0, R20, 0x5410, R27 ;  /* 0x0000541014007816 */ /* 0x000fe4000000001b */
[----:B------:R-:W-:Y:S01]  /*9250*/  PRMT R3, R21, 0x5410, R28 ;  /* 0x0000541015037816 */ /* 0x000fe2000000001c */
[----:B------:R-:W-:Y:S06]  /*9260*/  @!P0 BRA `(.L_x_7117) ;  /* 0x0000012800e88947 */ /* 0x000fec0003800000 */
.L_x_7372:
[----:B------:R-:W-:Y:S05]  /*9270*/  BSYNC B1 ;  /* 0x0000000000017941 */ /* 0x000fea0003800000 */
.L_x_7116:
        /* <DEDUP_REMOVED lines=9> */
[----:B------:R-:W-:-:S11]  /*9310*/  ISETP.GE.AND P1, PT, R23, R4, PT ;  /* 0x000000041700720c */ /* 0x000fd60003f26270 */
[----:B------:R-:W-:Y:S05]  /*9320*/  @P0 BRA `(.L_x_7121) ;  /* 0x0000000000980947 */ /* 0x000fea0003800000 */
[----:B0-----:R-:W0:Y:S01]  /*9330*/  LDS.128 R4, [R200] ;  /* 0x00000000c8047984 */ /* 0x001e220000000c00 */
[----:B------:R-:W-:Y:S01]  /*9340*/  IMAD.U32 R28, R13, 0x10000, RZ ;  /* 0x000100000d1c7824 */ /* 0x000fe200078e00ff */
[C---:B------:R-:W-:Y:S01]  /*9350*/  LOP3.LUT R27, R11.reuse, 0xffff0000, RZ, 0xc0, !PT ;  /* 0xffff00000b1b7812 */ /* 0x040fe200078ec0ff */
[----:B------:R-:W-:Y:S01]  /*9360*/  IMAD.U32 R25, R11, 0x10000, RZ ;  /* 0x000100000b197824 */ /* 0x000fe200078e00ff */
        /* <DEDUP_REMOVED lines=10> */
[C---:B------:R-:W-:Y:S01]  /*9410*/  FMUL.FTZ R33, R5.reuse, R29 ;  /* 0x0000001d05217220 */ /* 0x040fe20000410000 */
[----:B------:R-:W-:Y:S01]  /*9420*/  FMUL.FTZ R35, R5, R27 ;  /* 0x0000001b05237220 */ /* 0x000fe20000410000 */
[----:B------:R-:W-:Y:S01]  /*9430*/  FFMA.FTZ R30, R15, R25, -R30 ;  /* 0x000000190f1e7223 */ /* 0x000fe2000001081e */
[----:B------:R-:W-:Y:S01]  /*9440*/  LOP3.LUT R7, R7, 0xffff0000, RZ, 0xc0, !PT ;  /* 0xffff000007077812 */ /* 0x000fe200078ec0ff */
[----:B------:R-:W-:Y:S01]  /*9450*/  FFMA.FTZ R31, R15, R28, R31 ;  /* 0x0000001c0f1f7223 */ /* 0x000fe2000001001f */
[C---:B------:R-:W-:Y:S01]  /*9460*/  LOP3.LUT R25, R14.reuse, 0xffff0000, RZ, 0xc0, !PT ;  /* 0xffff00000e197812 */ /* 0x040fe200078ec0ff */
[----:B------:R-:W-:Y:S01]  /*9470*/  IMAD.U32 R15, R14, 0x10000, RZ ;  /* 0x000100000e0f7824 */ /* 0x000fe200078e00ff */
[C---:B------:R-:W-:Y:S01]  /*9480*/  LOP3.LUT R5, R12.reuse, 0xffff0000, RZ, 0xc0, !PT ;  /* 0xffff00000c057812 */ /* 0x040fe200078ec0ff */
[----:B------:R-:W-:-:S02]  /*9490*/  IMAD.U32 R4, R12, 0x10000, RZ ;  /* 0x000100000c047824 */ /* 0x000fc400078e00ff */
[----:B------:R-:W-:Y:S01]  /*94a0*/  FFMA.FTZ R33, R20, R27, -R33 ;  /* 0x0000001b14217223 */ /* 0x000fe20000010821 */
[C---:B------:R-:W-:Y:S01]  /*94b0*/  FMUL.FTZ R28, R6.reuse, R15 ;  /* 0x0000000f061c7220 */ /* 0x040fe20000410000 */
[C---:B------:R-:W-:Y:S01]  /*94c0*/  FMUL.FTZ R27, R7.reuse, R25 ;  /* 0x00000019071b7220 */ /* 0x040fe20000410000 */
        /* <DEDUP_REMOVED lines=12> */
.L_x_7121:
[----:B------:R-:W-:Y:S05]  /*9590*/  BSYNC B2 ;  /* 0x0000000000027941 */ /* 0x000fea0003800000 */
.L_x_7120:
[----:B------:R-:W-:Y:S05]  /*95a0*/  @P1 BRA `(.L_x_7119) ;  /* 0x0000000000981947 */ /* 0x000fea0003800000 */
[----:B01----:R-:W0:Y:S01]  /*95b0*/  LDS.128 R4, [R200+0x4000] ;  /* 0x00400000c8047984 */ /* 0x003e220000000c00 */
        /* <DEDUP_REMOVED lines=37> */
.L_x_7119:
[----:B------:R-:W-:Y:S05]  /*9810*/  BSYNC B1 ;  /* 0x0000000000017941 */ /* 0x000fea0003800000 */
.L_x_7118:
[----:B------:R-:W-:Y:S01]  /*9820*/  ISETP.GE.AND P0, PT, R220, R10, PT ;  /* 0x0000000adc00720c */ /* 0x000fe20003f06270 */
[----:B------:R-:W-:-:S12]  /*9830*/  BSSY B1, `(.L_x_7122) ;  /* 0x0000055000017945 */ /* 0x000fd80003800000 */
[----:B------:R-:W-:Y:S05]  /*9840*/  @P0 BRA `(.L_x_7123) ;  /* 0x00000004004c0947 */ /* 0x000fea0003800000 */
[----:B-12---:R-:W1:Y:S01]  /*9850*/  LDC R4, c[0x0][0x3f4] ;  /* 0x0000fd00ff047b82 */ /* 0x006e620000000800 */
[----:B------:R-:W-:Y:S01]  /*9860*/  BSSY B2, `(.L_x_7124) ;  /* 0x000002a000027945 */ /* 0x000fe20003800000 */
[-C--:B-1----:R-:W-:Y:S02]  /*9870*/  ISETP.GE.AND P0, PT, R18, R4.reuse, PT ;  /* 0x000000041200720c */ /* 0x082fe40003f06270 */
[----:B------:R-:W-:-:S11]  /*9880*/  ISETP.GE.AND P1, PT, R23, R4, PT ;  /* 0x000000041700720c */ /* 0x000fd60003f26270 */
[----:B------:R-:W-:Y:S05]  /*9890*/  @P0 BRA `(.L_x_7125) ;  /* 0x0000000000980947 */ /* 0x000fea0003800000 */
[----:B0-----:R-:W0:Y:S01]  /*98a0*/  LDS.128 R4, [R200+0x1000] ;  /* 0x00100000c8047984 */ /* 0x001e220000000c00 */
        /* <DEDUP_REMOVED lines=17> */
[----:B------:R-:W-:Y:S01]  /*99c0*/  FFMA.FTZ R4, R27, R15, -R28 ;  /* 0x0000000f1b047223 */ /* 0x000fe2000001081c */
[C---:B------:R-:W-:Y:S01]  /*99d0*/  FMUL.FTZ R27, R32.reuse, R5 ;  /* 0x00000005201b7220 */ /* 0x040fe20000410000 */
[----:B------:R-:W-:Y:S01]  /*99e0*/  FFMA.FTZ R5, R32, R20, -R25 ;  /* 0x0000001420057223 */ /* 0x000fe20000010819 */
[----:B------:R-:W-:Y:S01]  /*99f0*/  FFMA.FTZ R15, R29, R15, R30 ;  /* 0x0000000f1d0f7223 */ /* 0x000fe2000001001e */
[C---:B------:R-:W-:Y:S01]  /*9a00*/  LOP3.LUT R32, R12.reuse, 0xffff0000, RZ, 0xc0, !PT ;  /* 0xffff00000c207812 */ /* 0x040fe200078ec0ff */
[----:B------:R-:W-:-:S02]  /*9a10*/  IMAD.U32 R29, R12, 0x10000, RZ ;  /* 0x000100000c1d7824 */ /* 0x000fc400078e00ff */
        /* <DEDUP_REMOVED lines=9> */
[----:B------:R-:W-:Y:S02]  /*9ab0*/  F2FP.BF16.F32.PACK_AB R4, R15, R4 ;  /* 0x000000040f04723e */ /* 0x000fe400000010ff */
[----:B------:R-:W-:-:S02]  /*9ac0*/  F2FP.BF16.F32.PACK_AB R5, R20, R5 ;  /* 0x000000051405723e */ /* 0x000fc400000010ff */
[----:B------:R-:W-:Y:S02]  /*9ad0*/  F2FP.BF16.F32.PACK_AB R6, R21, R6 ;  /* 0x000000061506723e */ /* 0x000fe400000010ff */
[----:B------:R-:W-:-:S05]  /*9ae0*/  F2FP.BF16.F32.PACK_AB R7, R24, R7 ;  /* 0x000000071807723e */ /* 0x000fca00000010ff */
[----:B------:R1:W-:Y:S02]  /*9af0*/  STS.128 [R200+0x1000], R4 ;  /* 0x00100004c8007388 */ /* 0x0003e40000000c00 */
.L_x_7125:
[----:B------:R-:W-:Y:S05]  /*9b00*/  BSYNC B2 ;  /* 0x0000000000027941 */ /* 0x000fea0003800000 */
.L_x_7124:
        /* <DEDUP_REMOVED lines=39> */
.L_x_7123:
[----:B------:R-:W-:Y:S05]  /*9d80*/  BSYNC B1 ;  /* 0x0000000000017941 */ /* 0x000fea0003800000 */
.L_x_7122:
[----:B------:R-:W-:Y:S01]  /*9d90*/  ISETP.GE.AND P0, PT, R219, R10, PT ;  /* 0x0000000adb00720c */ /* 0x000fe20003f06270 */
[----:B------:R-:W-:-:S12]  /*9da0*/  BSSY B1, `(.L_x_7126) ;  /* 0x0000055000017945 */ /* 0x000fd80003800000 */
[----:B------:R-:W-:Y:S05]  /*9db0*/  @P0 BRA `(.L_x_7127) ;  /* 0x00000004004c0947 */ /* 0x000fea0003800000 */
[----:B-123--:R-:W1:Y:S01]  /*9dc0*/  LDC R4, c[0x0][0x3f4] ;  /* 0x0000fd00ff047b82 */ /* 0x00ee620000000800 */
        /* <DEDUP_REMOVED lines=42> */
.L_x_7129:
[----:B------:R-:W-:Y:S05]  /*a070*/  BSYNC B2 ;  /* 0x0000000000027941 */ /* 0x000fea0003800000 */
.L_x_7128:
        /* <DEDUP_REMOVED lines=39> */
.L_x_7127:
[----:B------:R-:W-:Y:S05]  /*a2f0*/  BSYNC B1 ;  /* 0x0000000000017941 */ /* 0x000fea0003800000 */
.L_x_7126:
[----:B------:R-:W-:-:S13]  /*a300*/  ISETP.GE.AND P0, PT, R218, R10, PT ;  /* 0x0000000ada00720c */ /* 0x000fda0003f06270 */
[----:B------:R-:W-:Y:S05]  /*a310*/  @P0 BRA `(.L_x_7130) ;  /* 0x0000001c00f40947 */ /* 0x000fea0003800000 */
[----:B-1234-:R-:W1:Y:S01]  /*a320*/  LDC R4, c[0x0][0x3f4] ;  /* 0x0000fd00ff047b82 */ /* 0x01ee620000000800 */
[----:B------:R-:W-:Y:S01]  /*a330*/  BSSY B1, `(.L_x_7131) ;  /* 0x000002a000017945 */ /* 0x000fe20003800000 */
[-C--:B-1----:R-:W-:Y:S02]  /*a340*/  ISETP.GE.AND P0, PT, R18, R4.reuse, PT ;  /* 0x000000041200720c */ /* 0x082fe40003f06270 */
[----:B------:R-:W-:-:S11]  /*a350*/  ISETP.GE.AND P1, PT, R23, R4, PT ;  /* 0x000000041700720c */ /* 0x000fd60003f26270 */
[----:B------:R-:W-:Y:S05]  /*a360*/  @P0 BRA `(.L_x_7132) ;  /* 0x0000000000980947 */ /* 0x000fea0003800000 */
[----:B0-----:R-:W0:Y:S01]  /*a370*/  LDS.128 R4, [R200+0x3000] ;  /* 0x00300000c8047984 */ /* 0x001e220000000c00 */
[----:B------:R-:W-:Y:S01]  /*a380*/  IMAD.U32 R24, R11, 0x10000, RZ ;  /* 0x000100000b187824 */ /* 0x000fe200078e00ff */
[C---:B------:R-:W-:Y:S01]  /*a390*/  LOP3.LUT R29, R13.reuse, 0xffff0000, RZ, 0xc0, !PT ;  /* 0xffff00000d1d7812 */ /* 0x040fe200078ec0ff */
[----:B------:R-:W-:Y:S01]  /*a3a0*/  IMAD.U32 R28, R13, 0x10000, RZ ;  /* 0x000100000d1c7824 */ /* 0x000fe200078e00ff */
        /* <DEDUP_REMOVED lines=11> */
[C---:B------:R-:W-:Y:S01]  /*a460*/  FMUL.FTZ R25, R24.reuse, R4 ;  /* 0x0000000418197220 */ /* 0x040fe20000410000 */
[-C--:B------:R-:W-:Y:S01]  /*a470*/  FMUL.FTZ R20, R29, R5.reuse ;  /* 0x000000051d147220 */ /* 0x080fe20000410000 */
[----:B------:R-:W-:Y:S01]  /*a480*/  LOP3.LUT R7, R7, 0xffff0000, RZ, 0xc0, !PT ;  /* 0xffff000007077812 */ /* 0x000fe200078ec0ff */
[-C--:B------:R-:W-:Y:S01]  /*a490*/  FFMA.FTZ R4, R24, R10.reuse, -R21 ;  /* 0x0000000a18047223 */ /* 0x080fe20000010815 */
[----:B------:R-:W-:Y:S01]  /*a4a0*/  FFMA.FTZ R25, R28, R10, R25 ;  /* 0x0000000a1c197223 */ /* 0x000fe20000010019 */
[C---:B------:R-:W-:Y:S01]  /*a4b0*/  FMUL.FTZ R10, R27.reuse, R5 ;  /* 0x000000051b0a7220 */ /* 0x040fe20000410000 */
[----:B------:R-:W-:Y:S01]  /*a4c0*/  FFMA.FTZ R5, R27, R15, -R20 ;  /* 0x0000000f1b057223 */ /* 0x000fe20000010814 */
[C---:B------:R-:W-:Y:S01]  /*a4d0*/  LOP3.LUT R27, R12.reuse, 0xffff0000, RZ, 0xc0, !PT ;  /* 0xffff00000c1b7812 */ /* 0x040fe200078ec0ff */
[----:B------:R-:W-:-:S02]  /*a4e0*/  IMAD.U32 R21, R12, 0x10000, RZ ;  /* 0x000100000c157824 */ /* 0x000fc400078e00ff */
[-C--:B------:R-:W-:Y:S01]  /*a4f0*/  FMUL.FTZ R12, R31, R6.reuse ;  /* 0x000000061f0c7220 */ /* 0x080fe20000410000 */
[----:B------:R-:W-:Y:S01]  /*a500*/  FMUL.FTZ R20, R33, R7 ;  /* 0x0000000721147220 */ /* 0x000fe20000410000 */
        /* <DEDUP_REMOVED lines=12> */
.L_x_7132:
[----:B------:R-:W-:Y:S05]  /*a5d0*/  BSYNC B1 ;  /* 0x0000000000017941 */ /* 0x000fea0003800000 */
.L_x_7131:
        /* <DEDUP_REMOVED lines=40> */
.L_x_7112:
[----:B------:R-:W-:-:S03]  /*a860*/  UMOV UR4, 0xffffffff ;  /* 0xffffffff00047882 */ /* 0x000fc60000000000 */
[----:B------:R-:W-:Y:S05]  /*a870*/  BRA.DIV UR4, `(.L_x_7133) ;  /* 0x0000011604787947 */ /* 0x000fea000b800000 */
[----:B------:R1:W2:Y:S04]  /*a880*/  SHFL.IDX PT, R0, R25, RZ, 0x181f ;  /* 0x00181fff19007589 */ /* 0x0002a800000e0000 */
[----:B------:R1:W4:Y:S04]  /*a890*/  SHFL.IDX PT, R3, R24, RZ, 0x181f ;  /* 0x00181fff18037589 */ /* 0x00032800000e0000 */
[----:B------:R1:W0:Y:S04]  /*a8a0*/  SHFL.IDX PT, R20, R28, RZ, 0x181f ;  /* 0x00181fff1c147589 */ /* 0x00022800000e0000 */
[----:B------:R1:W0:Y:S02]  /*a8b0*/  SHFL.IDX PT, R14, R27, RZ, 0x181f ;  /* 0x00181fff1b0e7589 */ /* 0x00022400000e0000 */
.L_x_7378:
[----:B------:R-:W-:Y:S01]  /*a8c0*/  ULDC UR4, c[0x0][0x448] ;  /* 0x0001120000047ab9 */ /* 0x000fe20000000800 */
[----:B---3--:R-:W3:Y:S01]  /*a8d0*/  LDC R13, c[0x0][0x3f4] ;  /* 0x0000fd00ff0d7b82 */ /* 0x008ee20000000800 */
[----:B------:R-:W-:Y:S01]  /*a8e0*/  IMAD R12, R95, UR4, RZ ;  /* 0x000000045f0c7c24 */ /* 0x000fe2000f8e02ff */
[----:B------:R-:W-:Y:S01]  /*a8f0*/  LEA.HI R4, R207, R207, RZ, 0x1 ;  /* 0x000000cfcf047211 */ /* 0x000fe200078f08ff */
[----:B------:R-:W-:Y:S01]  /*a900*/  BSSY B1, `(.L_x_7134) ;  /* 0x0000016000017945 */ /* 0x000fe20003800000 */
[----:B------:R-:W-:Y:S02]  /*a910*/  CS2R R6, SRZ ;  /* 0x0000000000067805 */ /* 0x000fe4000001ff00 */
[----:B------:R-:W-:Y:S02]  /*a920*/  CS2R R8, SRZ ;  /* 0x0000000000087805 */ /* 0x000fe4000001ff00 */
[----:B------:R-:W-:Y:S02]  /*a930*/  ISETP.GE.AND P0, PT, R5, R12, PT ;  /* 0x0000000c0500720c */ /* 0x000fe40003f06270 */
[----:B------:R-:W-:-:S02]  /*a940*/  CS2R R10, SRZ ;  /* 0x00000000000a7805 */ /* 0x000fc4000001ff00 */
[----:B------:R-:W-:-:S04]  /*a950*/  LOP3.LUT R4, R4, 0xfffffffe, RZ, 0xc0, !PT ;  /* 0xfffffffe04047812 */ /* 0x000fc800078ec0ff */
[----:B-1----:R-:W-:Y:S02]  /*a960*/  IADD3 R27, R207, -R4, RZ ;  /* 0x80000004cf1b7210 */ /* 0x002fe40007ffe0ff */
[----:B------:R-:W-:Y:S02]  /*a970*/  CS2R R4, SRZ ;  /* 0x0000000000047805 */ /* 0x000fe4000001ff00 */
[----:B------:R-:W-:Y:S01]  /*a980*/  SHF.L.U32 R27, R27, 0x1f, RZ ;  /* 0x0000001f1b1b7819 */ /* 0x000fe200000006ff */
[----:B------:R-:W-:Y:S06]  /*a990*/  @P0 BRA `(.L_x_7135) ;  /* 0x0000000000300947 */ /* 0x000fec0003800000 */
[----:B------:R-:W-:Y:S01]  /*a9a0*/  ULDC UR4, c[0x0][0x3f4] ;  /* 0x0000fd0000047ab9 */ /* 0x000fe20000000800 */
[C---:B------:R-:W-:Y:S01]  /*a9b0*/  IMAD.SHL.U32 R15, R16.reuse, 0x2, RZ ;  /* 0x00000002100f7824 */ /* 0x040fe200078e00ff */
[C---:B------:R-:W-:Y:S02]  /*a9c0*/  ISETP.GE.AND P2, PT, R16.reuse, UR4, PT ;  /* 0x0000000410007c0c */ /* 0x040fe4000bf46270 */
[----:B------:R-:W-:Y:S02]  /*a9d0*/  SHF.L.U64.HI R5, R16, 0x1, R17 ;  /* 0x0000000110057819 */ /* 0x000fe40000010211 */
[-C--:B----4-:R-:W-:Y:S02]  /*a9e0*/  IADD3 R24, P0, R3, R15.reuse, RZ ;  /* 0x0000000f03187210 */ /* 0x090fe40007f1e0ff */
[----:B0-----:R-:W-:-:S03]  /*a9f0*/  IADD3 R14, P1, R14, R15, RZ ;  /* 0x0000000f0e0e7210 */ /* 0x001fc60007f3e0ff */
[--C-:B--2---:R-:W-:Y:S02]  /*aa00*/  IMAD.X R25, R0, 0x1, R5.reuse, P0 ;  /* 0x0000000100197824 */ /* 0x104fe400000e0605 */
[----:B------:R-:W-:Y:S01]  /*aa10*/  IMAD.X R15, R20, 0x1, R5, P1 ;  /* 0x00000001140f7824 */ /* 0x000fe200008e0605 */
[----:B------:R-:W-:Y:S01]  /*aa20*/  CS2R R4, SRZ ;  /* 0x0000000000047805 */ /* 0x000fe2000001ff00 */
[----:B------:R-:W-:Y:S06]  /*aa30*/  @P2 BRA `(.L_x_7135) ;  /* 0x0000000000082947 */ /* 0x000fec0003800000 */
[----:B------:R1:W5:Y:S04]  /*aa40*/  LD.E.128 R4, desc[UR38][R24.64] ;  /* 0x0000002618047980 */ /* 0x000368000c101d00 */
[----:B------:R1:W5:Y:S02]  /*aa50*/  LD.E.128 R8, desc[UR38][R14.64] ;  /* 0x000000260e087980 */ /* 0x000364000c101d00 */
.L_x_7135:
[----:B------:R-:W-:Y:S05]  /*aa60*/  BSYNC B1 ;  /* 0x0000000000017941 */ /* 0x000fea0003800000 */
.L_x_7134:
[----:B------:R-:W3:Y:S01]  /*aa70*/  SYNCS.PHASECHK.TRANS64.TRYWAIT P4, [R156+URZ+0x28800], R27 ;  /* 0x0288001b9c0075a7 */ /* 0x000ee2000808017f */
[----:B--2---:R-:W-:Y:S01]  /*aa80*/  IMAD R0, R41, -0x80, R12 ;  /* 0xffffff8029007824 */ /* 0x004fe200078e020c */
[--C-:B-----5:R-:W-:Y:S01]  /*aa90*/  SHF.R.U64 R29, R6, 0x10, R7.reuse ;  /* 0x00000010061d7819 */ /* 0x120fe20000001207 */
[----:B----4-:R-:W-:Y:S01]  /*aaa0*/  IMAD.MOV.U32 R3, RZ, RZ, R4 ;  /* 0x000000ffff037224 */ /* 0x010fe200078e0004 */
[--C-:B-1----:R-:W-:Y:S01]  /*aab0*/  SHF.R.U32.HI R25, RZ, 0x10, R7.reuse ;  /* 0x00000010ff197819 */ /* 0x102fe20000011607 */
[----:B0-----:R-:W-:Y:S01]  /*aac0*/  IMAD.MOV.U32 R14, RZ, RZ, R7 ;  /* 0x000000ffff0e7224 */ /* 0x001fe200078e0007 */
[----:B------:R-:W-:Y:S01]  /*aad0*/  MOV R15, R8 ;  /* 0x00000008000f7202 */ /* 0x000fe20000000f00 */
[--C-:B------:R-:W-:Y:S01]  /*aae0*/  IMAD.MOV.U32 R12, RZ, RZ, R5.reuse ;  /* 0x000000ffff0c7224 */ /* 0x100fe200078e0005 */
[----:B------:R-:W-:Y:S01]  /*aaf0*/  SHF.R.U64 R28, R4, 0x10, R5 ;  /* 0x00000010041c7819 */ /* 0x000fe20000001205 */
[--C-:B------:R-:W-:Y:S01]  /*ab00*/  IMAD.MOV.U32 R20, RZ, RZ, R9.reuse ;  /* 0x000000ffff147224 */ /* 0x100fe200078e0009 */
[--C-:B------:R-:W-:Y:S01]  /*ab10*/  SHF.R.U64 R8, R8, 0x10, R9.reuse ;  /* 0x0000001008087819 */ /* 0x100fe20000001209 */
[----:B------:R-:W-:Y:S01]  /*ab20*/  IMAD.MOV.U32 R4, RZ, RZ, R6 ;  /* 0x000000ffff047224 */ /* 0x000fe200078e0006 */
[----:B------:R-:W-:Y:S01]  /*ab30*/  SHF.R.U32.HI R7, RZ, 0x10, R9 ;  /* 0x00000010ff077819 */ /* 0x000fe20000011609 */
[----:B------:R-:W-:Y:S01]  /*ab40*/  IMAD.MOV.U32 R21, RZ, RZ, R10 ;  /* 0x000000ffff157224 */ /* 0x000fe200078e000a */
[----:B------:R-:W-:Y:S01]  /*ab50*/  SHF.R.U32.HI R31, RZ, 0x10, R5 ;  /* 0x00000010ff1f7819 */ /* 0x000fe20000011605 */
[----:B------:R-:W-:Y:S01]  /*ab60*/  IMAD.MOV.U32 R24, RZ, RZ, R11 ;  /* 0x000000ffff187224 */ /* 0x000fe200078e000b */
[----:B---3--:R-:W-:Y:S01]  /*ab70*/  ISETP.GE.AND P0, PT, R16, R13, PT ;  /* 0x0000000d1000720c */ /* 0x008fe20003f06270 */
[----:B------:R-:W-:Y:S01]  /*ab80*/  BSSY B1, `(.L_x_7136) ;  /* 0x0000011000017945 */ /* 0x000fe20003800000 */
[----:B------:R-:W-:-:S02]  /*ab90*/  VIMNMX R9, R0, 0x80, PT ;  /* 0x0000008000097848 */ /* 0x000fc40003fe0100 */
[--C-:B------:R-:W-:Y:S02]  /*aba0*/  SHF.R.U64 R6, R10, 0x10, R11.reuse ;  /* 0x000000100a067819 */ /* 0x100fe4000000120b */
[----:B------:R-:W-:Y:S02]  /*abb0*/  SHF.R.U32.HI R5, RZ, 0x10, R11 ;  /* 0x00000010ff057819 */ /* 0x000fe4000001160b */
[----:B------:R-:W-:Y:S02]  /*abc0*/  PRMT R0, R3, 0x5410, R28 ;  /* 0x0000541003007816 */ /* 0x000fe4000000001c */
[-C--:B------:R-:W-:Y:S02]  /*abd0*/  ISETP.GE.OR P3, PT, R153, R9.reuse, P0 ;  /* 0x000000099900720c */ /* 0x080fe40000766670 */
[-C--:B------:R-:W-:Y:S02]  /*abe0*/  ISETP.GE.OR P2, PT, R220, R9.reuse, P0 ;  /* 0x00000009dc00720c */ /* 0x080fe40000746670 */
[----:B------:R-:W-:-:S02]  /*abf0*/  ISETP.GE.OR P1, PT, R219, R9, P0 ;  /* 0x00000009db00720c */ /* 0x000fc40000726670 */
[----:B------:R-:W-:Y:S02]  /*ac00*/  PRMT R3, R12, 0x5410, R31 ;  /* 0x000054100c037816 */ /* 0x000fe4000000001f */
[----:B------:R-:W-:Y:S02]  /*ac10*/  ISETP.GE.OR P0, PT, R218, R9, P0 ;  /* 0x00000009da00720c */ /* 0x000fe40000706670 */
[----:B------:R-:W-:Y:S02]  /*ac20*/  PRMT R12, R4, 0x5410, R29 ;  /* 0x00005410040c7816 */ /* 0x000fe4000000001d */
[----:B------:R-:W-:Y:S02]  /*ac30*/  PRMT R14, R14, 0x5410, R25 ;  /* 0x000054100e0e7816 */ /* 0x000fe40000000019 */
[----:B------:R-:W-:Y:S02]  /*ac40*/  PRMT R15, R15, 0x5410, R8 ;  /* 0x000054100f0f7816 */ /* 0x000fe40000000008 */
[----:B------:R-:W-:-:S02]  /*ac50*/  PRMT R20, R20, 0x5410, R7 ;  /* 0x0000541014147816 */ /* 0x000fc40000000007 */
[----:B------:R-:W-:Y:S02]  /*ac60*/  PRMT R21, R21, 0x5410, R6 ;  /* 0x0000541015157816 */ /* 0x000fe40000000006 */
[----:B------:R-:W-:Y:S01]  /*ac70*/  PRMT R24, R24, 0x5410, R5 ;  /* 0x0000541018187816 */ /* 0x000fe20000000005 */
[----:B------:R-:W-:Y:S06]  /*ac80*/  @!P4 BRA `(.L_x_7137) ;  /* 0x0000011000e4c947 */ /* 0x000fec0003800000 */
.L_x_7379:
[----:B------:R-:W-:Y:S05]  /*ac90*/  BSYNC B1 ;  /* 0x0000000000017941 */ /* 0x000fea0003800000 */
.L_x_7136:
[----:B------:R-:W-:Y:S04]  /*aca0*/  BSSY B1, `(.L_x_7138) ;  /* 0x0000059000017945 */ /* 0x000fe80003800000 */
[----:B------:R-:W-:Y:S05]  /*acb0*/  @P3 BRA `(.L_x_7139) ;  /* 0x00000004005c3947 */ /* 0x000fea0003800000 */
[----:B------:R-:W-:Y:S01]  /*acc0*/  LEA.HI R4, R13, R202, RZ, 0x1d ;  /* 0x000000ca0d047211 */ /* 0x000fe200078fe8ff */
[C---:B------:R-:W-:Y:S01]  /*acd0*/  IMAD.U32 R38, R15.reuse, 0x10000, RZ ;  /* 0x000100000f267824 */ /* 0x040fe200078e00ff */
[----:B------:R-:W-:Y:S01]  /*ace0*/  LOP3.LUT R35, R15, 0xffff0000, RZ, 0xc0, !PT ;  /* 0xffff00000f237812 */ /* 0x000fe200078ec0ff */
[----:B------:R-:W-:Y:S01]  /*acf0*/  IMAD.U32 R36, R0, 0x10000, RZ ;  /* 0x0001000000247824 */ /* 0x000fe200078e00ff */
[----:B------:R-:W-:Y:S01]  /*ad00*/  SHF.R.S32.HI R7, RZ, 0x1f, R4 ;  /* 0x0000001fff077819 */ /* 0x000fe20000011404 */
[----:B------:R-:W-:Y:S02]  /*ad10*/  IMAD.SHL.U32 R5, R4, 0x8, RZ ;  /* 0x0000000804057824 */ /* 0x000fe400078e00ff */
[----:B------:R-:W-:Y:S01]  /*ad20*/  IMAD.U32 R37, R20, 0x10000, RZ ;  /* 0x0001000014257824 */ /* 0x000fe200078e00ff */
[----:B------:R-:W-:Y:S02]  /*ad30*/  LEA.HI R7, R7, R4, RZ, 0x3 ;  /* 0x0000000407077211 */ /* 0x000fe400078f18ff */
[----:B------:R-:W-:-:S03]  /*ad40*/  LOP3.LUT R5, R5, 0x38, RZ, 0xc0, !PT ;  /* 0x0000003805057812 */ /* 0x000fc600078ec0ff */
[----:B------:R-:W-:Y:S01]  /*ad50*/  IMAD.SHL.U32 R7, R7, 0x400, RZ ;  /* 0x0000040007077824 */ /* 0x000fe200078e00ff */
[----:B------:R-:W-:-:S04]  /*ad60*/  LOP3.LUT R5, R5, 0x1c0, R228, 0xf8, !PT ;  /* 0x000001c005057812 */ /* 0x000fc800078ef8e4 */
        /* <DEDUP_REMOVED lines=15> */
[----:B------:R-:W-:Y:S01]  /*ae60*/  IMAD.U32 R32, R9, 0x10000, RZ ;  /* 0x0001000009207824 */ /* 0x000fe200078e00ff */
[----:B------:R-:W-:Y:S01]  /*ae70*/  SHF.L.U32 R34, R11, 0x10, RZ ;  /* 0x000000100b227819 */ /* 0x000fe200000006ff */
        /* <DEDUP_REMOVED lines=28> */
[----:B------:R-:W-:Y:S01]  /*b040*/  FFMA.FTZ R35, R6, R35, R10 ;  /* 0x0000002306237223 */ /* 0x000fe2000001000a */
[----:B------:R-:W-:Y:S01]  /*b050*/  LOP3.LUT R9, R9, 0xffff0000, RZ, 0xc0, !PT ;  /* 0xffff000009097812 */ /* 0x000fe200078ec0ff */
[----:B------:R-:W-:Y:S01]  /*b060*/  FMUL.FTZ R29, R34, R33 ;  /* 0x00000021221d7220 */ /* 0x000fe20000410000 */
[----:B------:R-:W-:Y:S01]  /*b070*/  LOP3.LUT R11, R11, 0xffff0000, RZ, 0xc0, !PT ;  /* 0xffff00000b0b7812 */ /* 0x000fe200078ec0ff */
        /* <DEDUP_REMOVED lines=27> */
.L_x_7139:
[----:B------:R-:W-:Y:S05]  /*b230*/  BSYNC B1 ;  /* 0x0000000000017941 */ /* 0x000fea0003800000 */
.L_x_7138:
[----:B------:R-:W-:Y:S04]  /*b240*/  BSSY B1, `(.L_x_7140) ;  /* 0x0000059000017945 */ /* 0x000fe80003800000 */
[----:B------:R-:W-:Y:S05]  /*b250*/  @P2 BRA `(.L_x_7141) ;  /* 0x00000004005c2947 */ /* 0x000fea0003800000 */
[----:B-1----:R-:W-:Y:S01]  /*b260*/  LEA.HI R4, R13, R202, RZ, 0x1d ;  /* 0x000000ca0d047211 */ /* 0x002fe200078fe8ff */
[----:B------:R-:W-:Y:S01]  /*b270*/  IMAD.U32 R35, R0, 0x10000, RZ ;  /* 0x0001000000237824 */ /* 0x000fe200078e00ff */
[----:B------:R-:W-:Y:S01]  /*b280*/  SHF.R.U32.HI R7, RZ, 0x3, R193 ;  /* 0x00000003ff077819 */ /* 0x000fe200000116c1 */
[----:B------:R-:W-:Y:S01]  /*b290*/  IMAD.U32 R46, R20, 0x10000, RZ ;  /* 0x00010000142e7824 */ /* 0x000fe200078e00ff */
[----:B------:R-:W-:Y:S01]  /*b2a0*/  SHF.R.S32.HI R5, RZ, 0x1f, R4 ;  /* 0x0000001fff057819 */ /* 0x000fe20000011404 */
[----:B------:R-:W-:Y:S01]  /*b2b0*/  IMAD.SHL.U32 R6, R4, 0x8, RZ ;  /* 0x0000000804067824 */ /* 0x000fe200078e00ff */
[----:B------:R-:W-:Y:S01]  /*b2c0*/  SHF.L.U32 R37, R15, 0x10, RZ ;  /* 0x000000100f257819 */ /* 0x000fe200000006ff */
[----:B------:R-:W-:Y:S01]  /*b2d0*/  IMAD.U32 R42, R3, 0x10000, RZ ;  /* 0x00010000032a7824 */ /* 0x000fe200078e00ff */
[----:B------:R-:W-:Y:S01]  /*b2e0*/  LEA.HI R5, R5, R4, RZ, 0x3 ;  /* 0x0000000405057211 */ /* 0x000fe200078f18ff */
[----:B------:R-:W-:Y:S01]  /*b2f0*/  IMAD.U32 R41, R21, 0x10000, RZ ;  /* 0x0001000015297824 */ /* 0x000fe200078e00ff */
[----:B------:R-:W-:Y:S01]  /*b300*/  LOP3.LUT R4, R193, 0x38, R6, 0xf8, !PT ;  /* 0x00000038c1047812 */ /* 0x000fe200078ef806 */
[----:B------:R-:W-:Y:S01]  /*b310*/  IMAD.U32 R39, R12, 0x10000, RZ ;  /* 0x000100000c277824 */ /* 0x000fe200078e00ff */
[----:B------:R-:W-:-:S02]  /*b320*/  SHF.L.U32 R5, R5, 0xa, RZ ;  /* 0x0000000a05057819 */ /* 0x000fc400000006ff */
[----:B------:R-:W-:Y:S02]  /*b330*/  LOP3.LUT R4, R4, R7, RZ, 0x3c, !PT ;  /* 0x0000000704047212 */ /* 0x000fe400078e3cff */
[----:B------:R-:W-:Y:S02]  /*b340*/  LOP3.LUT R5, R5, 0x7fffe000, RZ, 0xc0, !PT ;  /* 0x7fffe00005057812 */ /* 0x000fe400078ec0ff */
[----:B------:R-:W-:Y:S02]  /*b350*/  LOP3.LUT R44, R15, 0xffff0000, RZ, 0xc0, !PT ;  /* 0xffff00000f2c7812 */ /* 0x000fe400078ec0ff */
[----:B------:R-:W-:Y:S02]  /*b360*/  IADD3 R9, R4, R5, R197 ;  /* 0x0000000504097210 */ /* 0x000fe40007ffe0c5 */
[----:B------:R-:W0:Y:S01]  /*b370*/  LDS.128 R4, [R217] ;  /* 0x00000000d9047984 */ /* 0x000e220000000c00 */
[----:B------:R-:W-:Y:S02]  /*b380*/  LOP3.LUT R40, R0, 0xffff0000, RZ, 0xc0, !PT ;  /* 0xffff000000287812 */ /* 0x000fe400078ec0ff */
[----:B------:R-:W-:Y:S01]  /*b390*/  IMAD R25, R9, 0x2, R156 ;  /* 0x0000000209197824 */ /* 0x000fe200078e029c */
[----:B------:R-:W-:-:S02]  /*b3a0*/  LOP3.LUT R47, R20, 0xffff0000, RZ, 0xc0, !PT ;  /* 0xffff0000142f7812 */ /* 0x000fc400078ec0ff */
[----:B------:R-:W-:Y:S02]  /*b3b0*/  LOP3.LUT R49, R24, 0xffff0000, RZ, 0xc0, !PT ;  /* 0xffff000018317812 */ /* 0x000fe400078ec0ff */
[----:B------:R-:W1:Y:S01]  /*b3c0*/  LDS.128 R8, [R25+0x10400] ;  /* 0x0104000019087984 */ /* 0x000e620000000c00 */
        /* <DEDUP_REMOVED lines=21> */
[-C--:B------:R-:W-:Y:S01]  /*b520*/  FMUL.FTZ R35, R46, R32.reuse ;  /* 0x000000202e237220 */ /* 0x080fe20000410000 */
[----:B------:R-:W-:Y:S01]  /*b530*/  FMUL.FTZ R37, R42, R32 ;  /* 0x000000202a257220 */ /* 0x000fe20000410000 */
[-C--:B------:R-:W-:Y:S01]  /*b540*/  FFMA.FTZ R31, R40, R4.reuse, -R31 ;  /* 0x00000004281f7223 */ /* 0x080fe2000001081f */
[----:B------:R-:W-:Y:S01]  /*b550*/  FFMA.FTZ R27, R44, R4, R27 ;  /* 0x000000042c1b7223 */ /* 0x000fe2000001001b */
[----:B------:R-:W-:Y:S01]  /*b560*/  LOP3.LUT R10, R10, 0xffff0000, RZ, 0xc0, !PT ;  /* 0xffff00000a0a7812 */ /* 0x000fe200078ec0ff */
[-C--:B------:R-:W-:Y:S01]  /*b570*/  FMUL.FTZ R4, R41, R33.reuse ;  /* 0x0000002129047220 */ /* 0x080fe20000410000 */
[----:B------:R-:W-:Y:S01]  /*b580*/  LOP3.LUT R32, R12, 0xffff0000, RZ, 0xc0, !PT ;  /* 0xffff00000c207812 */ /* 0x000fe200078ec0ff */
[-C--:B------:R-:W-:Y:S01]  /*b590*/  FFMA.FTZ R35, R42, R28.reuse, -R35 ;  /* 0x0000001c2a237223 */ /* 0x080fe20000010823 */
[----:B------:R-:W-:Y:S01]  /*b5a0*/  LOP3.LUT R40, R21, 0xffff0000, RZ, 0xc0, !PT ;  /* 0xffff000015287812 */ /* 0x000fe200078ec0ff */
[----:B------:R-:W-:Y:S01]  /*b5b0*/  FFMA.FTZ R37, R46, R28, R37 ;  /* 0x0000001c2e257223 */ /* 0x000fe20000010025 */
[----:B------:R-:W-:Y:S01]  /*b5c0*/  FMUL.FTZ R28, R39, R33 ;  /* 0x00000021271c7220 */ /* 0x000fe20000410000 */
[----:B------:R-:W-:Y:S01]  /*b5d0*/  SHF.L.U32 R42, R24, 0x10, RZ ;  /* 0x00000010182a7819 */ /* 0x000fe200000006ff */
[----:B------:R-:W-:-:S02]  /*b5e0*/  IMAD.U32 R34, R11, 0x10000, RZ ;  /* 0x000100000b227824 */ /* 0x000fc400078e00ff */
[-C--:B------:R-:W-:Y:S01]  /*b5f0*/  FFMA.FTZ R8, R39, R29.reuse, -R4 ;  /* 0x0000001d27087223 */ /* 0x080fe20000010804 */
[-C--:B------:R-:W-:Y:S01]  /*b600*/  FMUL.FTZ R33, R40, R10.reuse ;  /* 0x0000000a28217220 */ /* 0x080fe20000410000 */
[----:B------:R-:W-:Y:S01]  /*b610*/  FMUL.FTZ R39, R32, R10 ;  /* 0x0000000a20277220 */ /* 0x000fe20000410000 */
[----:B------:R-:W-:Y:S01]  /*b620*/  FFMA.FTZ R10, R41, R29, R28 ;  /* 0x0000001d290a7223 */ /* 0x000fe2000001001c */
[----:B------:R-:W-:Y:S01]  /*b630*/  LOP3.LUT R11, R11, 0xffff0000, RZ, 0xc0, !PT ;  /* 0xffff00000b0b7812 */ /* 0x000fe200078ec0ff */
[----:B------:R-:W-:Y:S02]  /*b640*/  IMAD.U32 R4, R14, 0x10000, RZ ;  /* 0x000100000e047824 */ /* 0x000fe400078e00ff */
[----:B------:R-:W-:Y:S01]  /*b650*/  FMUL.FTZ R29, R42, R34 ;  /* 0x000000222a1d7220 */ /* 0x000fe20000410000 */
[-C--:B------:R-:W-:Y:S01]  /*b660*/  FFMA.FTZ R33, R32, R6.reuse, -R33 ;  /* 0x0000000620217223 */ /* 0x080fe20000010821 */
[----:B------:R-:W-:Y:S01]  /*b670*/  FFMA.FTZ R39, R40, R6, R39 ;  /* 0x0000000628277223 */ /* 0x000fe20000010027 */
[C---:B------:R-:W-:Y:S01]  /*b680*/  FMUL.FTZ R41, R4.reuse, R34 ;  /* 0x0000002204297220 */ /* 0x040fe20000410000 */
[-C--:B------:R-:W-:Y:S01]  /*b690*/  FFMA.FTZ R29, R4, R30.reuse, -R29 ;  /* 0x0000001e041d7223 */ /* 0x080fe2000001081d */
[----:B------:R-:W-:Y:S01]  /*b6a0*/  FMUL.FTZ R4, R47, R9 ;  /* 0x000000092f047220 */ /* 0x000fe20000410000 */
[----:B------:R-:W-:Y:S01]  /*b6b0*/  FMUL.FTZ R32, R49, R11 ;  /* 0x0000000b31207220 */ /* 0x000fe20000410000 */
[----:B------:R-:W-:Y:S01]  /*b6c0*/  FMUL.FTZ R6, R43, R9 ;  /* 0x000000092b067220 */ /* 0x000fe20000410000 */
[----:B------:R-:W-:Y:S01]  /*b6d0*/  FMUL.FTZ R34, R45, R11 ;  /* 0x0000000b2d227220 */ /* 0x000fe20000410000 */
        /* <DEDUP_REMOVED lines=15> */
.L_x_7141:
[----:B------:R-:W-:Y:S05]  /*b7d0*/  BSYNC B1 ;  /* 0x0000000000017941 */ /* 0x000fea0003800000 */
.L_x_7140:
[----:B------:R-:W-:Y:S04]  /*b7e0*/  BSSY B1, `(.L_x_7142) ;  /* 0x0000059000017945 */ /* 0x000fe80003800000 */
[----:B------:R-:W-:Y:S05]  /*b7f0*/  @P1 BRA `(.L_x_7143) ;  /* 0x00000004005c1947 */ /* 0x000fea0003800000 */
[----:B-12---:R-:W-:Y:S01]  /*b800*/  LEA.HI R4, R13, R202, RZ, 0x1d ;  /* 0x000000ca0d047211 */ /* 0x006fe200078fe8ff */
[C---:B------:R-:W-:Y:S01]  /*b810*/  IMAD.U32 R37, R15.reuse, 0x10000, RZ ;  /* 0x000100000f257824 */ /* 0x040fe200078e00ff */
[----:B------:R-:W-:Y:S01]  /*b820*/  SHF.R.U32.HI R6, RZ, 0x3, R192 ;  /* 0x00000003ff067819 */ /* 0x000fe200000116c0 */
[----:B------:R-:W-:Y:S01]  /*b830*/  IMAD.U32 R35, R0, 0x10000, RZ ;  /* 0x0001000000237824 */ /* 0x000fe200078e00ff */
[----:B------:R-:W-:Y:S01]  /*b840*/  SHF.R.S32.HI R7, RZ, 0x1f, R4 ;  /* 0x0000001fff077819 */ /* 0x000fe20000011404 */
        /* <DEDUP_REMOVED lines=10> */
[----:B------:R-:W-:Y:S02]  /*b8f0*/  SHF.L.U32 R42, R3, 0x10, RZ ;  /* 0x00000010032a7819 */ /* 0x000fe400000006ff */
        /* <DEDUP_REMOVED lines=9> */
[C---:B0-----:R-:W-:Y:S01]  /*b990*/  IMAD.U32 R27, R4.reuse, 0x10000, RZ ;  /* 0x00010000041b7824 */ /* 0x041fe200078e00ff */
[----:B------:R-:W-:Y:S01]  /*b9a0*/  LOP3.LUT R4, R4, 0xffff0000, RZ, 0xc0, !PT ;  /* 0xffff000004047812 */ /* 0x000fe200078ec0ff */
[----:B------:R-:W-:Y:S01]  /*b9b0*/  IMAD.U32 R28, R5, 0x10000, RZ ;  /* 0x00010000051c7824 */ /* 0x000fe200078e00ff */
[----:B------:R-:W-:Y:S01]  /*b9c0*/  SHF.L.U32 R30, R7, 0x10, RZ ;  /* 0x00000010071e7819 */ /* 0x000fe200000006ff */
[C---:B------:R-:W-:Y:S01]  /*b9d0*/  IMAD.U32 R29, R6.reuse, 0x10000, RZ ;  /* 0x00010000061d7824 */ /* 0x040fe200078e00ff */
[----:B------:R-:W-:Y:S02]  /*b9e0*/  LOP3.LUT R6, R6, 0xffff0000, RZ, 0xc0, !PT ;  /* 0xffff000006067812 */ /* 0x000fe400078ec0ff */
        /* <DEDUP_REMOVED lines=23> */
[----:B------:R-:W-:-:S02]  /*bb60*/  IMAD.U32 R34, R11, 0x10000, RZ ;  /* 0x000100000b227824 */ /* 0x000fc400078e00ff */
[-C--:B------:R-:W-:Y:S01]  /*bb70*/  FFMA.FTZ R8, R39, R29.reuse, -R4 ;  /* 0x0000001d27087223 */ /* 0x080fe20000010804 */
[----:B------:R-:W-:Y:S02]  /*bb80*/  IMAD.U32 R42, R24, 0x10000, RZ ;  /* 0x00010000182a7824 */ /* 0x000fe400078e00ff */
[-C--:B------:R-:W-:Y:S01]  /*bb90*/  FMUL.FTZ R33, R40, R10.reuse ;  /* 0x0000000a28217220 */ /* 0x080fe20000410000 */
[----:B------:R-:W-:Y:S01]  /*bba0*/  FMUL.FTZ R39, R32, R10 ;  /* 0x0000000a20277220 */ /* 0x000fe20000410000 */
[----:B------:R-:W-:Y:S01]  /*bbb0*/  FFMA.FTZ R10, R41, R29, R28 ;  /* 0x0000001d290a7223 */ /* 0x000fe2000001001c */
[----:B------:R-:W-:Y:S01]  /*bbc0*/  LOP3.LUT R11, R11, 0xffff0000, RZ, 0xc0, !PT ;  /* 0xffff00000b0b7812 */ /* 0x000fe200078ec0ff */
[----:B------:R-:W-:Y:S02]  /*bbd0*/  IMAD.U32 R4, R14, 0x10000, RZ ;  /* 0x000100000e047824 */ /* 0x000fe400078e00ff */
[----:B------:R-:W-:Y:S01]  /*bbe0*/  FMUL.FTZ R29, R42, R34 ;  /* 0x000000222a1d7220 */ /* 0x000fe20000410000 */
[----:B------:R-:W-:Y:S01]  /*bbf0*/  LOP3.LUT R7, R7, 0xffff0000, RZ, 0xc0, !PT ;  /* 0xffff000007077812 */ /* 0x000fe200078ec0ff */
[----:B------:R-:W-:Y:S01]  /*bc00*/  FFMA.FTZ R33, R32, R6, -R33 ;  /* 0x0000000620217223 */ /* 0x000fe20000010821 */
[C---:B------:R-:W-:Y:S01]  /*bc10*/  FMUL.FTZ R41, R4.reuse, R34 ;  /* 0x0000002204297220 */ /* 0x040fe20000410000 */
[----:B------:R-:W-:Y:S01]  /*bc20*/  FFMA.FTZ R29, R4, R30, -R29 ;  /* 0x0000001e041d7223 */ /* 0x000fe2000001081d */
[----:B------:R-:W-:Y:S01]  /*bc30*/  FFMA.FTZ R39, R40, R6, R39 ;  /* 0x0000000628277223 */ /* 0x000fe20000010027 */
        /* <DEDUP_REMOVED lines=19> */
.L_x_7143:
[----:B------:R-:W-:Y:S05]  /*bd70*/  BSYNC B1 ;  /* 0x0000000000017941 */ /* 0x000fea0003800000 */
.L_x_7142:
[----:B------:R-:W-:Y:S05]  /*bd80*/  @P0 BRA `(.L_x_7130) ;  /* 0x0000000400580947 */ /* 0x000fea0003800000 */
[----:B------:R-:W-:Y:S01]  /*bd90*/  LEA.HI R13, R13, R202, RZ, 0x1d ;  /* 0x000000ca0d0d7211 */ /* 0x000fe200078fe8ff */
[C---:B------:R-:W-:Y:S01]  /*bda0*/  IMAD.U32 R37, R15.reuse, 0x10000, RZ ;  /* 0x000100000f257824 */ /* 0x040fe200078e00ff */
[----:B------:R-:W-:Y:S01]  /*bdb0*/  LOP3.LUT R36, R15, 0xffff0000, RZ, 0xc0, !PT ;  /* 0xffff00000f247812 */ /* 0x000fe200078ec0ff */
[C---:B------:R-:W-:Y:S01]  /*bdc0*/  IMAD.U32 R35, R0.reuse, 0x10000, RZ ;  /* 0x0001000000237824 */ /* 0x040fe200078e00ff */
[----:B-123--:R-:W-:Y:S01]  /*bdd0*/  SHF.R.S32.HI R6, RZ, 0x1f, R13 ;  /* 0x0000001fff067819 */ /* 0x00efe2000001140d */
[----:B------:R-:W-:Y:S01]  /*bde0*/  IMAD.SHL.U32 R4, R13, 0x8, RZ ;  /* 0x000000080d047824 */ /* 0x000fe200078e00ff */
[----:B------:R-:W-:Y:S01]  /*bdf0*/  LOP3.LUT R0, R0, 0xffff0000, RZ, 0xc0, !PT ;  /* 0xffff000000007812 */ /* 0x000fe200078ec0ff */
[----:B------:R-:W-:Y:S01]  /*be00*/  IMAD.U32 R39, R20, 0x10000, RZ ;  /* 0x0001000014277824 */ /* 0x000fe200078e00ff */
[----:B------:R-:W-:Y:S01]  /*be10*/  LEA.HI R6, R6, R13, RZ, 0x3 ;  /* 0x0000000d06067211 */ /* 0x000fe200078f18ff */
[----:B------:R-:W-:Y:S01]  /*be20*/  IMAD.U32 R38, R21, 0x10000, RZ ;  /* 0x0001000015267824 */ /* 0x000fe200078e00ff */
[----:B------:R-:W-:Y:S01]  /*be30*/  LOP3.LUT R4, R159, 0x38, R4, 0xf8, !PT ;  /* 0x000000389f047812 */ /* 0x000fe200078ef804 */
[----:B------:R-:W-:-:S02]  /*be40*/  IMAD.U32 R41, R24, 0x10000, RZ ;  /* 0x0001000018297824 */ /* 0x000fc400078e00ff */
[----:B------:R-:W-:Y:S01]  /*be50*/  IMAD.SHL.U32 R6, R6, 0x400, RZ ;  /* 0x0000040006067824 */ /* 0x000fe200078e00ff */
[----:B------:R-:W-:-:S04]  /*be60*/  LOP3.LUT R4, R4, R229, RZ, 0x3c, !PT ;  /* 0x000000e504047212 */ /* 0x000fc800078e3cff */
[----:B------:R-:W-:-:S04]  /*be70*/  LOP3.LUT R6, R6, 0x7fffe000, RZ, 0xc0, !PT ;  /* 0x7fffe00006067812 */ /* 0x000fc800078ec0ff */
[----:B------:R-:W-:Y:S02]  /*be80*/  IADD3 R9, R4, R6, R195 ;  /* 0x0000000604097210 */ /* 0x000fe40007ffe0c3 */
[----:B------:R-:W1:Y:S03]  /*be90*/  LDS.128 R4, [R215] ;  /* 0x00000000d7047984 */ /* 0x000e660000000c00 */
[----:B------:R-:W-:-:S05]  /*bea0*/  IMAD R13, R9, 0x2, R156 ;  /* 0x00000002090d7824 */ /* 0x000fca00078e029c */
[----:B------:R-:W2:Y:S01]  /*beb0*/  LDS.128 R8, [R13+0x10400] ;  /* 0x010400000d087984 */ /* 0x000ea20000000c00 */
[C---:B-1----:R-:W-:Y:S01]  /*bec0*/  SHF.L.U32 R25, R4.reuse, 0x10, RZ ;  /* 0x0000001004197819 */ /* 0x042fe200000006ff */
[----:B0-----:R-:W-:Y:S01]  /*bed0*/  IMAD.U32 R27, R5, 0x10000, RZ ;  /* 0x00010000051b7824 */ /* 0x001fe200078e00ff */
[----:B------:R-:W-:Y:S01]  /*bee0*/  LOP3.LUT R4, R4, 0xffff0000, RZ, 0xc0, !PT ;  /* 0xffff000004047812 */ /* 0x000fe200078ec0ff */
[C---:B------:R-:W-:Y:S01]  /*bef0*/  IMAD.U32 R28, R6.reuse, 0x10000, RZ ;  /* 0x00010000061c7824 */ /* 0x040fe200078e00ff */
[----:B------:R-:W-:Y:S01]  /*bf00*/  LOP3.LUT R6, R6, 0xffff0000, RZ, 0xc0, !PT ;  /* 0xffff000006067812 */ /* 0x000fe200078ec0ff */
[----:B------:R-:W-:Y:S01]  /*bf10*/  IMAD.U32 R29, R7, 0x10000, RZ ;  /* 0x00010000071d7824 */ /* 0x000fe200078e00ff */
[----:B------:R-:W-:Y:S01]  /*bf20*/  LOP3.LUT R5, R5, 0xffff0000, RZ, 0xc0, !PT ;  /* 0xffff000005057812 */ /* 0x000fe200078ec0ff */
[C---:B--2---:R-:W-:Y:S01]  /*bf30*/  IMAD.U32 R30, R8.reuse, 0x10000, RZ ;  /* 0x00010000081e7824 */ /* 0x044fe200078e00ff */
[----:B------:R-:W-:Y:S01]  /*bf40*/  LOP3.LUT R8, R8, 0xffff0000, RZ, 0xc0, !PT ;  /* 0xffff000008087812 */ /* 0x000fe200078ec0ff */
[----:B------:R-:W-:Y:S01]  /*bf50*/  IMAD.U32 R31, R9, 0x10000, RZ ;  /* 0x00010000091f7824 */ /* 0x000fe200078e00ff */
[----:B------:R-:W-:Y:S01]  /*bf60*/  SHF.L.U32 R32, R10, 0x10, RZ ;  /* 0x000000100a207819 */ /* 0x000fe200000006ff */
[-C--:B------:R-:W-:Y:S01]  /*bf70*/  FMUL.FTZ R34, R37, R30.reuse ;  /* 0x0000001e25227220 */ /* 0x080fe20000410000 */
[C---:B------:R-:W-:Y:S01]  /*bf80*/  FMUL.FTZ R30, R35.reuse, R30 ;  /* 0x0000001e231e7220 */ /* 0x040fe20000410000 */
[----:B------:R-:W-:Y:S01]  /*bf90*/  FMUL.FTZ R15, R36, R8 ;  /* 0x00000008240f7220 */ /* 0x000fe20000410000 */
[----:B------:R-:W-:Y:S01]  /*bfa0*/  LOP3.LUT R10, R10, 0xffff0000, RZ, 0xc0, !PT ;  /* 0xffff00000a0a7812 */ /* 0x000fe200078ec0ff */
[----:B------:R-:W-:Y:S01]  /*bfb0*/  FFMA.FTZ R34, R35, R25, -R34 ;  /* 0x0000001923227223 */ /* 0x000fe20000010822 */
[----:B------:R-:W-:-:S02]  /*bfc0*/  IMAD.U32 R35, R3, 0x10000, RZ ;  /* 0x0001000003237824 */ /* 0x000fc400078e00ff */
[----:B------:R-:W-:Y:S01]  /*bfd0*/  FFMA.FTZ R30, R37, R25, R30 ;  /* 0x00000019251e7223 */ /* 0x000fe2000001001e */
[C---:B------:R-:W-:Y:S01]  /*bfe0*/  FMUL.FTZ R25, R0.reuse, R8 ;  /* 0x0000000800197220 */ /* 0x040fe20000410000 */
[-C--:B------:R-:W-:Y:S01]  /*bff0*/  FFMA.FTZ R15, R0, R4.reuse, -R15 ;  /* 0x00000004000f7223 */ /* 0x080fe2000001080f */
[-C--:B------:R-:W-:Y:S01]  /*c000*/  FMUL.FTZ R0, R39, R31.reuse ;  /* 0x0000001f27007220 */ /* 0x080fe20000410000 */
[C---:B------:R-:W-:Y:S01]  /*c010*/  FMUL.FTZ R8, R35.reuse, R31 ;  /* 0x0000001f23087220 */ /* 0x040fe20000410000 */
[----:B------:R-:W-:Y:S01]  /*c020*/  FFMA.FTZ R25, R36, R4, R25 ;  /* 0x0000000424197223 */ /* 0x000fe20000010019 */
[C---:B------:R-:W-:Y:S02]  /*c030*/  IMAD.U32 R4, R12.reuse, 0x10000, RZ ;  /* 0x000100000c047824 */ /* 0x040fe400078e00ff */
[-C--:B------:R-:W-:Y:S01]  /*c040*/  FFMA.FTZ R0, R35, R27.reuse, -R0 ;  /* 0x0000001b23007223 */ /* 0x080fe20000010800 */
[----:B------:R-:W-:Y:S01]  /*c050*/  FFMA.FTZ R27, R39, R27, R8 ;  /* 0x0000001b271b7223 */ /* 0x000fe20000010008 */
[----:B------:R-:W-:Y:S01]  /*c060*/  LOP3.LUT R8, R12, 0xffff0000, RZ, 0xc0, !PT ;  /* 0xffff00000c087812 */ /* 0x000fe200078ec0ff */
[----:B------:R-:W-:Y:S01]  /*c070*/  FMUL.FTZ R31, R38, R32 ;  /* 0x00000020261f7220 */ /* 0x000fe20000410000 */
[----:B------:R-:W-:Y:S01]  /*c080*/  LOP3.LUT R12, R21, 0xffff0000, RZ, 0xc0, !PT ;  /* 0xffff0000150c7812 */ /* 0x000fe200078ec0ff */
[----:B------:R-:W-:-:S02]  /*c090*/  IMAD.U32 R33, R11, 0x10000, RZ ;  /* 0x000100000b217824 */ /* 0x000fc400078e00ff */
[C---:B------:R-:W-:Y:S01]  /*c0a0*/  FMUL.FTZ R21, R4.reuse, R32 ;  /* 0x0000002004157220 */ /* 0x040fe20000410000 */
[----:B------:R-:W-:Y:S01]  /*c0b0*/  FFMA.FTZ R31, R4, R28, -R31 ;  /* 0x0000001c041f7223 */ /* 0x000fe2000001081f */
[-C--:B------:R-:W-:Y:S01]  /*c0c0*/  FMUL.FTZ R37, R8, R10.reuse ;  /* 0x0000000a08257220 */ /* 0x080fe20000410000 */
[----:B------:R-:W-:Y:S01]  /*c0d0*/  FMUL.FTZ R35, R12, R10 ;  /* 0x0000000a0c237220 */ /* 0x000fe20000410000 */
[----:B------:R-:W-:Y:S02]  /*c0e0*/  IMAD.U32 R39, R14, 0x10000, RZ ;  /* 0x000100000e277824 */ /* 0x000fe400078e00ff */
[-C--:B------:R-:W-:Y:S01]  /*c0f0*/  FMUL.FTZ R4, R41, R33.reuse ;  /* 0x0000002129047220 */ /* 0x080fe20000410000 */
[----:B------:R-:W-:Y:S01]  /*c100*/  FFMA.FTZ R10, R38, R28, R21 ;  /* 0x0000001c260a7223 */ /* 0x000fe20000010015 */
[-C--:B------:R-:W-:Y:S01]  /*c110*/  FFMA.FTZ R8, R8, R6.reuse, -R35 ;  /* 0x0000000608087223 */ /* 0x080fe20000010823 */
[----:B------:R-:W-:Y:S01]  /*c120*/  FFMA.FTZ R37, R12, R6, R37 ;  /* 0x000000060c257223 */ /* 0x000fe20000010025 */
[C---:B------:R-:W-:Y:S01]  /*c130*/  FMUL.FTZ R6, R39.reuse, R33 ;  /* 0x0000002127067220 */ /* 0x040fe20000410000 */
[----:B------:R-:W-:Y:S01]  /*c140*/  FFMA.FTZ R21, R39, R29, -R4 ;  /* 0x0000001d27157223 */ /* 0x000fe20000010804 */
[----:B------:R-:W-:-:S02]  /*c150*/  LOP3.LUT R9, R9, 0xffff0000, RZ, 0xc0, !PT ;  /* 0xffff000009097812 */ /* 0x000fc400078ec0ff */
[----:B------:R-:W-:Y:S01]  /*c160*/  LOP3.LUT R11, R11, 0xffff0000, RZ, 0xc0, !PT ;  /* 0xffff00000b0b7812 */ /* 0x000fe200078ec0ff */
[----:B------:R-:W-:Y:S01]  /*c170*/  FFMA.FTZ R29, R41, R29, R6 ;  /* 0x0000001d291d7223 */ /* 0x000fe20000010006 */
[----:B------:R-:W-:Y:S02]  /*c180*/  LOP3.LUT R35, R20, 0xffff0000, RZ, 0xc0, !PT ;  /* 0xffff000014237812 */ /* 0x000fe400078ec0ff */
[----:B------:R-:W-:Y:S02]  /*c190*/  LOP3.LUT R39, R24, 0xffff0000, RZ, 0xc0, !PT ;  /* 0xffff000018277812 */ /* 0x000fe400078ec0ff */
        /* <DEDUP_REMOVED lines=21> */
.L_x_7130:
[----:B------:R-:W-:Y:S05]  /*c2f0*/  BSYNC B0 ;  /* 0x0000000000007941 */ /* 0x000fea0003800000 */
.L_x_7111:
        /* <DEDUP_REMOVED lines=8> */
.L_x_7109:
[----:B------:R-:W-:-:S13]  /*c380*/  ISETP.NE.AND P0, PT, R157, 0x3, PT ;  /* 0x000000039d00780c */ /* 0x000fda0003f05270 */
[----:B------:R-:W-:Y:S05]  /*c390*/  @!P0 BRA `(.L_x_7144) ;  /* 0x0000000000048947 */ /* 0x000fea0003800000 */
[----:B------:R-:W-:Y:S01]  /*c3a0*/  BPT.TRAP 0x1 ;  /* 0x000000040000795c */ /* 0x000fe20000300000 */
.L_x_7144:
[----:B-12---:R-:W-:Y:S02]  /*c3b0*/  LEA R3, R152, R156, 0x3 ;  /* 0x0000009c98037211 */ /* 0x006fe400078e18ff */
[----:B------:R-:W-:-:S04]  /*c3c0*/  SHF.L.U32 R0, R158, 0x1f, RZ ;  /* 0x0000001f9e007819 */ /* 0x000fc800000006ff */
[----:B------:R1:W2:Y:S01]  /*c3d0*/  SYNCS.PHASECHK.TRANS64.TRYWAIT P1, [R3+URZ+0x28830], R0 ;  /* 0x02883000030075a7 */ /* 0x0002a2000802017f */
[----:B------:R-:W-:Y:S05]  /*c3e0*/  @!P0 BRA `(.L_x_7145) ;  /* 0x0000000000048947 */ /* 0x000fea0003800000 */
[----:B------:R-:W-:Y:S01]  /*c3f0*/  BPT.TRAP 0x1 ;  /* 0x000000040000795c */ /* 0x000fe20000300000 */
.L_x_7145:
[----:B------:R-:W-:Y:S01]  /*c400*/  IMAD.MOV.U32 R151, RZ, RZ, RZ ;  /* 0x000000ffff977224 */ /* 0x000fe200078e00ff */
[----:B--2---:R-:W-:Y:S06]  /*c410*/  @P1 BRA `(.L_x_7146) ;  /* 0x0000000000081947 */ /* 0x004fec0003800000 */
[----:B------:R-:W2:Y:S02]  /*c420*/  SYNCS.PHASECHK.TRANS64.TRYWAIT P1, [R3+URZ+0x28830], R0 ;  /* 0x02883000030075a7 */ /* 0x000ea4000802017f */
[----:B--2---:R-:W-:Y:S05]  /*c430*/  @!P1 BRA `(.L_x_7147) ;  /* 0x000000fc000c9947 */ /* 0x004fea0003800000 */
.L_x_7146:
[----:B------:R-:W-:Y:S05]  /*c440*/  WARPSYNC.ALL ;  /* 0x0000000000007948 */ /* 0x000fea0003800000 */
[----:B-12---:R-:W-:Y:S01]  /*c450*/  VIADD R0, R156, 0x18400 ;  /* 0x000184009c007836 */ /* 0x006fe20000000000 */
[----:B------:R-:W-:Y:S01]  /*c460*/  R2UR UR4, R26 ;  /* 0x000000001a0472ca */ /* 0x000fe200000e0000 */
[----:B0--34-:R-:W-:Y:S01]  /*c470*/  IMAD.MOV.U32 R5, RZ, RZ, 0x40000040 ;  /* 0x40000040ff057424 */ /* 0x019fe200078e00ff */
[----:B-----5:R-:W-:Y:S01]  /*c480*/  WARPGROUP.ARRIVE ;  /* 0x00000000000079c5 */ /* 0x020fe20000000000 */
[----:B------:R-:W-:Y:S01]  /*c490*/  UMOV UR5, 0x40000040 ;  /* 0x4000004000057882 */ /* 0x000fe20000000000 */
[----:B------:R-:W-:Y:S01]  /*c4a0*/  SHF.R.U32.HI R0, RZ, 0x4, R0 ;  /* 0x00000004ff007819 */ /* 0x000fe20000011600 */
[----:B------:R-:W-:Y:S01]  /*c4b0*/  IMAD.MOV.U32 R7, RZ, RZ, 0x40000040 ;  /* 0x40000040ff077424 */ /* 0x000fe200078e00ff */
[----:B------:R-:W-:Y:S01]  /*c4c0*/  R2UR UR7, R5 ;  /* 0x00000000050772ca */ /* 0x000fe200000e0000 */
[----:B------:R-:W-:Y:S01]  /*c4d0*/  UMOV UR9, 0x40000040 ;  /* 0x4000004000097882 */ /* 0x000fe20000000000 */
[----:B------:R-:W-:Y:S01]  /*c4e0*/  LOP3.LUT R0, R0, 0x3fff, RZ, 0xc0, !PT ;  /* 0x00003fff00007812 */ /* 0x000fe200078ec0ff */
[----:B------:R-:W-:Y:S01]  /*c4f0*/  UMOV UR13, 0x40000040 ;  /* 0x40000040000d7882 */ /* 0x000fe20000000000 */
[----:B------:R-:W-:Y:S01]  /*c500*/  R2UR UR11, R7 ;  /* 0x00000000070b72ca */ /* 0x000fe200000e0000 */
[----:B------:R-:W-:Y:S01]  /*c510*/  UMOV UR17, 0x40000040 ;  /* 0x4000004000117882 */ /* 0x000fe20000000000 */
[----:B------:R-:W-:Y:S01]  /*c520*/  LOP3.LUT R0, R0, 0x10000, RZ, 0xfc, !PT ;  /* 0x0001000000007812 */ /* 0x000fe200078efcff */
[----:B------:R-:W-:Y:S01]  /*c530*/  ULOP3.LUT UR4, UR4, 0x10000, URZ, 0xfc, !UPT ;  /* 0x0001000004047892 */ /* 0x000fe2000f8efc3f */
[----:B------:R-:W-:Y:S01]  /*c540*/  MOV R7, 0x40000040 ;  /* 0x4000004000077802 */ /* 0x000fe20000000f00 */
[----:B------:R-:W-:Y:S01]  /*c550*/  UMOV UR21, 0x40000040 ;  /* 0x4000004000157882 */ /* 0x000fe20000000000 */
[----:B------:R-:W-:Y:S01]  /*c560*/  UMOV UR25, 0x40000040 ;  /* 0x4000004000197882 */ /* 0x000fe20000000000 */
[----:B------:R-:W-:Y:S01]  /*c570*/  IMAD R4, R152, 0x800, R0 ;  /* 0x0000080098047824 */ /* 0x000fe200078e0200 */
[----:B------:R-:W-:Y:S01]  /*c580*/  UIADD3 UR8, UR4, 0x2, URZ ;  /* 0x0000000204087890 */ /* 0x000fe2000fffe03f */
[----:B------:R-:W-:Y:S01]  /*c590*/  R2UR UR15, R7 ;  /* 0x00000000070f72ca */ /* 0x000fe200000e0000 */
[----:B------:R-:W-:Y:S01]  /*c5a0*/  UIADD3 UR12, UR4, 0x4, URZ ;  /* 0x00000004040c7890 */ /* 0x000fe2000fffe03f */
[C---:B------:R-:W-:Y:S01]  /*c5b0*/  VIADD R6, R4.reuse, 0x2 ;  /* 0x0000000204067836 */ /* 0x040fe20000000000 */
[----:B------:R-:W-:Y:S01]  /*c5c0*/  R2UR UR6, R4 ;  /* 0x00000000040672ca */ /* 0x000fe200000e0000 */
[----:B------:R-:W-:Y:S01]  /*c5d0*/  IMAD.MOV.U32 R7, RZ, RZ, 0x40000040 ;  /* 0x40000040ff077424 */ /* 0x000fe200078e00ff */
[----:B------:R-:W-:Y:S01]  /*c5e0*/  UIADD3 UR16, UR4, 0x6, URZ ;  /* 0x0000000604107890 */ /* 0x000fe2000fffe03f */
[----:B------:R-:W-:Y:S01]  /*c5f0*/  IMAD.MOV.U32 R5, RZ, RZ, 0x40000040 ;  /* 0x40000040ff057424 */ /* 0x000fe200078e00ff */
[----:B------:R-:W-:Y:S01]  /*c600*/  R2UR UR10, R6 ;  /* 0x00000000060a72ca */ /* 0x000fe200000e0000 */
[----:B------:R-:W-:Y:S01]  /*c610*/  VIADD R6, R4, 0x4 ;  /* 0x0000000404067836 */ /* 0x000fe20000000000 */
[----:B------:R-:W-:Y:S01]  /*c620*/  R2UR UR19, R7 ;  /* 0x00000000071372ca */ /* 0x000fe200000e0000 */
[----:B------:R-:W-:Y:S01]  /*c630*/  IMAD.MOV.U32 R7, RZ, RZ, 0x40000040 ;  /* 0x40000040ff077424 */ /* 0x000fe200078e00ff */
[----:B------:R-:W-:Y:S01]  /*c640*/  UIADD3 UR20, UR4, 0x400, URZ ;  /* 0x0000040004147890 */ /* 0x000fe2000fffe03f */
[----:B------:R-:W-:Y:S01]  /*c650*/  R2UR UR35, R5 ;  /* 0x00000000052372ca */ /* 0x000fe200000e0000 */
[----:B------:R-:W-:Y:S01]  /*c660*/  UIADD3 UR24, UR4, 0x402, URZ ;  /* 0x0000040204187890 */ /* 0x000fe2000fffe03f */
[----:B------:R-:W-:Y:S01]  /*c670*/  R2UR UR14, R6 ;  /* 0x00000000060e72ca */ /* 0x000fe200000e0000 */
[----:B------:R-:W-:Y:S01]  /*c680*/  VIADD R6, R4, 0x6 ;  /* 0x0000000604067836 */ /* 0x000fe20000000000 */
[----:B------:R-:W-:Y:S01]  /*c690*/  HGMMA.64x128x16.F32.BF16 R24, gdesc[UR4], RZ, !UPT, gsb0 ;  /* 0x01e00000041879f0 */ /* 0x000fe2000c0018ff */
[----:B------:R-:W-:Y:S01]  /*c6a0*/  R2UR UR23, R7 ;  /* 0x00000000071772ca */ /* 0x000fe200000e0000 */
[----:B------:R-:W-:Y:S01]  /*c6b0*/  IMAD.MOV.U32 R7, RZ, RZ, 0x40000040 ;  /* 0x40000040ff077424 */ /* 0x000fe200078e00ff */
[----:B------:R-:W-:Y:S01]  /*c6c0*/  UIADD3 UR28, UR4, 0x404, URZ ;  /* 0x00000404041c7890 */ /* 0x000fe2000fffe03f */
[----:B------:R-:W-:Y:S01]  /*c6d0*/  R2UR UR18, R6 ;  /* 0x00000000061272ca */ /* 0x000fe200000e0000 */
[----:B------:R-:W-:Y:S01]  /*c6e0*/  VIADD R6, R4, 0x400 ;  /* 0x0000040004067836 */ /* 0x000fe20000000000 */
[----:B------:R-:W-:Y:S01]  /*c6f0*/  UMOV UR29, 0x40000040 ;  /* 0x40000040001d7882 */ /* 0x000fe20000000000 */
[----:B------:R-:W-:Y:S01]  /*c700*/  R2UR UR27, R7 ;  /* 0x00000000071b72ca */ /* 0x000fe200000e0000 */
[----:B------:R-:W-:Y:S01]  /*c710*/  UIADD3 UR32, UR4, 0x406, URZ ;  /* 0x0000040604207890 */ /* 0x000fe2000fffe03f */
[----:B------:R-:W-:Y:S01]  /*c720*/  MOV R7, 0x40000040 ;  /* 0x4000004000077802 */ /* 0x000fe20000000f00 */
[----:B------:R-:W-:Y:S01]  /*c730*/  UMOV UR33, 0x40000040 ;  /* 0x4000004000217882 */ /* 0x000fe20000000000 */
[----:B------:R-:W-:Y:S01]  /*c740*/  R2UR UR22, R6 ;  /* 0x00000000061672ca */ /* 0x000fe200000e0000 */
[----:B------:R-:W-:Y:S01]  /*c750*/  VIADD R6, R4, 0x402 ;  /* 0x0000040204067836 */ /* 0x000fe20000000000 */
[----:B------:R-:W-:-:S04]  /*c760*/  R2UR UR31, R7 ;  /* 0x00000000071f72ca */ /* 0x000fc800000e0000 */
[----:B------:R-:W-:Y:S01]  /*c770*/  R2UR UR26, R6 ;  /* 0x00000000061a72ca */ /* 0x000fe200000e0000 */
[C---:B------:R-:W-:Y:S02]  /*c780*/  VIADD R6, R4.reuse, 0x404 ;  /* 0x0000040404067836 */ /* 0x040fe40000000000 */
[----:B------:R-:W-:-:S03]  /*c790*/  VIADD R4, R4, 0x406 ;  /* 0x0000040604047836 */ /* 0x000fc60000000000 */
[----:B------:R-:W-:Y:S02]  /*c7a0*/  R2UR UR30, R6 ;  /* 0x00000000061e72ca */ /* 0x000fe400000e0000 */
[----:B------:R-:W-:Y:S01]  /*c7b0*/  R2UR UR34, R4 ;  /* 0x00000000042272ca */ /* 0x000fe200000e0000 */
        /* <DEDUP_REMOVED lines=24> */
.L_x_7148:
[----:B------:R-:W-:Y:S01]  /*c940*/  ULDC UR6, c[0x0][0x9d8] ;  /* 0x0002760000067ab9 */ /* 0x000fe20000000800 */
[----:B------:R-:W-:Y:S01]  /*c950*/  ULDC UR7, c[0x0][0x988] ;  /* 0x0002620000077ab9 */ /* 0x000fe20000000800 */
[----:B------:R-:W-:Y:S01]  /*c960*/  FMUL.FTZ R6, R24, UR6 ;  /* 0x0000000618067c20 */ /* 0x000fe20008410000 */
[----:B------:R-:W-:Y:S01]  /*c970*/  FMUL.FTZ R7, R25, UR6 ;  /* 0x0000000619077c20 */ /* 0x000fe20008410000 */
[----:B------:R-:W-:Y:S01]  /*c980*/  FMUL.FTZ R10, R28, UR6 ;  /* 0x000000061c0a7c20 */ /* 0x000fe20008410000 */
[----:B------:R-:W-:Y:S01]  /*c990*/  FMUL.FTZ R11, R29, UR6 ;  /* 0x000000061d0b7c20 */ /* 0x000fe20008410000 */
[----:B------:R-:W-:Y:S01]  /*c9a0*/  FMUL.FTZ R12, R35, UR6 ;  /* 0x00000006230c7c20 */ /* 0x000fe20008410000 */
[----:B------:R-:W-:Y:S01]  /*c9b0*/  IMAD.IADD R35, R225, 0x1, R96 ;  /* 0x00000001e1237824 */ /* 0x000fe200078e0260 */
[----:B------:R-:W0:Y:S01]  /*c9c0*/  MUFU.TANH R6, R6 ;  /* 0x0000000600067308 */ /* 0x000e220000002400 */
[----:B------:R-:W-:Y:S01]  /*c9d0*/  FMUL.FTZ R5, R26, UR6 ;  /* 0x000000061a057c20 */ /* 0x000fe20008410000 */
[----:B------:R-:W-:Y:S01]  /*c9e0*/  FMUL.FTZ R14, R32, UR6 ;  /* 0x00000006200e7c20 */ /* 0x000fe20008410000 */
[----:B------:R-:W-:Y:S01]  /*c9f0*/  FMUL.FTZ R25, R37, UR6 ;  /* 0x0000000625197c20 */ /* 0x000fe20008410000 */
[----:B------:R-:W-:-:S02]  /*ca00*/  IMAD R37, R210, -0x80, R35 ;  /* 0xffffff80d2257824 */ /* 0x000fc400078e0223 */
[----:B------:R-:W-:Y:S01]  /*ca10*/  FMUL.FTZ R4, R27, UR6 ;  /* 0x000000061b047c20 */ /* 0x000fe20008410000 */
[----:B------:R-:W-:Y:S01]  /*ca20*/  FMUL.FTZ R15, R33, UR6 ;  /* 0x00000006210f7c20 */ /* 0x000fe20008410000 */
[----:B------:R-:W-:Y:S01]  /*ca30*/  FMUL.FTZ R69, R69, UR6 ;  /* 0x0000000645457c20 */ /* 0x000fe20008410000 */
[----:B------:R-:W-:Y:S01]  /*ca40*/  MUFU.TANH R7, R7 ;  /* 0x0000000700077308 */ /* 0x000fe20000002400 */
[----:B------:R-:W-:Y:S01]  /*ca50*/  FMUL.FTZ R9, R30, UR6 ;  /* 0x000000061e097c20 */ /* 0x000fe20008410000 */
[C---:B------:R-:W-:Y:S01]  /*ca60*/  ISETP.GT.AND P4, PT, R37.reuse, RZ, PT ;  /* 0x000000ff2500720c */ /* 0x040fe20003f84270 */
[----:B------:R-:W-:Y:S01]  /*ca70*/  FMUL.FTZ R24, R36, UR6 ;  /* 0x0000000624187c20 */ /* 0x000fe20008410000 */
[----:B------:R-:W-:Y:S01]  /*ca80*/  ISETP.GT.AND P5, PT, R37, 0x1, PT ;  /* 0x000000012500780c */ /* 0x000fe20003fa4270 */
[----:B------:R-:W-:Y:S01]  /*ca90*/  FMUL.FTZ R77, R77, UR6 ;  /* 0x000000064d4d7c20 */ /* 0x000fe20008410000 */
[----:B------:R-:W-:Y:S01]  /*caa0*/  ISETP.GT.AND P1, PT, R37, 0x8, PT ;  /* 0x000000082500780c */ /* 0x000fe20003f24270 */
[----:B------:R-:W-:Y:S01]  /*cab0*/  FMUL.FTZ R8, R31, UR6 ;  /* 0x000000061f087c20 */ /* 0x000fe20008410000 */
[----:B------:R-:W-:Y:S01]  /*cac0*/  MUFU.TANH R10, R10 ;  /* 0x0000000a000a7308 */ /* 0x000fe20000002400 */
[----:B0-----:R-:W-:Y:S01]  /*cad0*/  FSEL R6, R6, -INF , P4 ;  /* 0xff80000006067808 */ /* 0x001fe20002000000 */
[----:B------:R-:W-:Y:S01]  /*cae0*/  FMUL.FTZ R81, R81, UR6 ;  /* 0x0000000651517c20 */ /* 0x000fe20008410000 */
[----:B------:R-:W-:Y:S01]  /*caf0*/  FMUL.FTZ R13, R34, UR6 ;  /* 0x00000006220d7c20 */ /* 0x000fe20008410000 */
[C---:B------:R-:W-:Y:S01]  /*cb00*/  ISETP.GT.AND P2, PT, R37.reuse, 0x9, PT ;  /* 0x000000092500780c */ /* 0x040fe20003f44270 */
[----:B------:R-:W-:Y:S01]  /*cb10*/  FMUL.FTZ R28, R40, UR6 ;  /* 0x00000006281c7c20 */ /* 0x000fe20008410000 */
[----:B------:R-:W-:Y:S01]  /*cb20*/  ISETP.GT.AND P3, PT, R37, 0x10, PT ;  /* 0x000000102500780c */ /* 0x000fe20003f64270 */
        /* <DEDUP_REMOVED lines=41> */
[----:B------:R1:W-:Y:S01]  /*cdc0*/  MUFU.TANH R115, R69 ;  /* 0x0000004500737308 */ /* 0x0003e20000002400 */
[----:B--2---:R-:W-:Y:S01]  /*cdd0*/  FSEL R4, R4, -INF , P5 ;  /* 0xff80000004047808 */ /* 0x004fe20002800000 */
        /* <DEDUP_REMOVED lines=9> */
[----:B------:R-:W-:Y:S01]  /*ce70*/  ISETP.GT.AND P5, PT, R37, 0x18, PT ;  /* 0x000000182500780c */ /* 0x000fe20003fa4270 */
[----:B------:R-:W-:Y:S01]  /*ce80*/  FMUL.FTZ R84, R84, UR6 ;  /* 0x0000000654547c20 */ /* 0x000fe20008410000 */
[----:B0-----:R-:W-:Y:S01]  /*ce90*/  FSEL R91, R15, -INF , P4 ;  /* 0xff8000000f5b7808 */ /* 0x001fe20002000000 */
[----:B------:R-:W-:-:S02]  /*cea0*/  IMAD.U32 R38, RZ, RZ, UR7 ;  /* 0x00000007ff267e24 */ /* 0x000fc4000f8e00ff */
[----:B------:R-:W-:Y:S01]  /*ceb0*/  FMUL.FTZ R79, R79, UR6 ;  /* 0x000000064f4f7c20 */ /* 0x000fe20008410000 */
[----:B------:R0:W-:Y:S01]  /*cec0*/  MUFU.TANH R123, R77 ;  /* 0x0000004d007b7308 */ /* 0x0001e20000002400 */
[----:B------:R-:W-:Y:S01]  /*ced0*/  FMUL.FTZ R82, R82, UR6 ;  /* 0x0000000652527c20 */ /* 0x000fe20008410000 */
[----:B------:R-:W-:Y:S01]  /*cee0*/  FMUL.FTZ R83, R83, UR6 ;  /* 0x0000000653537c20 */ /* 0x000fe20008410000 */
[----:B------:R-:W-:Y:S01]  /*cef0*/  FMUL.FTZ R86, R86, UR6 ;  /* 0x0000000656567c20 */ /* 0x000fe20008410000 */
[----:B------:R-:W-:Y:S01]  /*cf00*/  FMUL.FTZ R87, R87, UR6 ;  /* 0x0000000657577c20 */ /* 0x000fe20008410000 */
[----:B------:R-:W-:Y:S01]  /*cf10*/  VIADD R3, R3, 0x28840 ;  /* 0x0002884003037836 */ /* 0x000fe20000000000 */
[----:B------:R-:W-:Y:S01]  /*cf20*/  ULDC UR37, c[0x0][0x9d8] ;  /* 0x0002760000257ab9 */ /* 0x000fe20000000800 */
[--C-:B------:R-:W-:Y:S01]  /*cf30*/  IMAD.MOV.U32 R150, RZ, RZ, R151.reuse ;  /* 0x000000ffff967224 */ /* 0x100fe200078e0097 */
[----:B------:R-:W1:Y:S01]  /*cf40*/  MUFU.TANH R24, R24 ;  /* 0x0000001800187308 */ /* 0x000e620000002400 */
[----:B0-----:R-:W-:Y:S01]  /*cf50*/  FSEL R77, R10, -INF , P1 ;  /* 0xff8000000a4d7808 */ /* 0x001fe20000800000 */
[--C-:B------:R-:W-:Y:S01]  /*cf60*/  IMAD.MOV.U32 R149, RZ, RZ, R151.reuse ;  /* 0x000000ffff957224 */ /* 0x100fe200078e0097 */
[----:B------:R-:W-:Y:S01]  /*cf70*/  FMNMX.FTZ R10, R6, R69, !PT ;  /* 0x00000045060a7209 */ /* 0x000fe20007810000 */
[--C-:B------:R-:W-:Y:S01]  /*cf80*/  IMAD.MOV.U32 R147, RZ, RZ, R151.reuse ;  /* 0x000000ffff937224 */ /* 0x100fe200078e0097 */
[----:B--2---:R-:W-:Y:S01]  /*cf90*/  FSEL R9, R9, -INF , P1 ;  /* 0xff80000009097808 */ /* 0x004fe20000800000 */
[--C-:B------:R-:W-:Y:S01]  /*cfa0*/  IMAD.MOV.U32 R146, RZ, RZ, R151.reuse ;  /* 0x000000ffff927224 */ /* 0x100fe200078e0097 */
[----:B------:R-:W-:Y:S01]  /*cfb0*/  FMNMX.FTZ R10, R77, R10, !PT ;  /* 0x0000000a4d0a7209 */ /* 0x000fe20007810000 */
[----:B------:R-:W0:Y:S01]  /*cfc0*/  MUFU.TANH R8, R8 ;  /* 0x0000000800087308 */ /* 0x000e220000002400 */
[----:B------:R-:W-:Y:S01]  /*cfd0*/  ISETP.GT.AND P1, PT, R37, 0x19, PT ;  /* 0x000000192500780c */ /* 0x000fe20003f24270 */
[----:B------:R-:W-:Y:S01]  /*cfe0*/  IMAD.MOV.U32 R145, RZ, RZ, R151 ;  /* 0x000000ffff917224 */ /* 0x000fe200078e0097 */
[----:B------:R-:W-:Y:S01]  /*cff0*/  PRMT R3, R222, 0x654, R3 ;  /* 0x00000654de037816 */ /* 0x000fe20000000003 */
[--C-:B------:R-:W-:Y:S01]  /*d000*/  IMAD.MOV.U32 R144, RZ, RZ, R151.reuse ;  /* 0x000000ffff907224 */ /* 0x100fe200078e0097 */
[-C--:B------:R-:W-:Y:S01]  /*d010*/  MOV R148, R151.reuse ;  /* 0x0000009700947202 */ /* 0x080fe20000000f00 */
[--C-:B------:R-:W-:Y:S01]  /*d020*/  IMAD.MOV.U32 R143, RZ, RZ, R151.reuse ;  /* 0x000000ffff8f7224 */ /* 0x100fe200078e0097 */
[----:B------:R2:W-:Y:S01]  /*d030*/  SYNCS.ARRIVE.TRANS64.RED.A1T0 RZ, [R3+URZ], RZ ;  /* 0x000000ff03ff79a7 */ /* 0x0005e2000810043f */
[----:B------:R-:W3:Y:S01]  /*d040*/  MUFU.TANH R25, R25 ;  /* 0x0000001900197308 */ /* 0x000ee20000002400 */
[----:B-1----:R-:W-:Y:S01]  /*d050*/  FSEL R109, R24, -INF , P5 ;  /* 0xff800000186d7808 */ /* 0x002fe20002800000 */
[--C-:B------:R-:W-:Y:S01]  /*d060*/  IMAD.MOV.U32 R142, RZ, RZ, R151.reuse ;  /* 0x000000ffff8e7224 */ /* 0x100fe200078e0097 */
[-C--:B------:R-:W-:Y:S01]  /*d070*/  MOV R140, R151.reuse ;  /* 0x00000097008c7202 */ /* 0x080fe20000000f00 */
[--C-:B------:R-:W-:Y:S01]  /*d080*/  IMAD.MOV.U32 R141, RZ, RZ, R151.reuse ;  /* 0x000000ffff8d7224 */ /* 0x100fe200078e0097 */
[-C--:B------:R-:W-:Y:S01]  /*d090*/  MOV R132, R151.reuse ;  /* 0x0000009700847202 */ /* 0x080fe20000000f00 */
[--C-:B------:R-:W-:Y:S01]  /*d0a0*/  IMAD.MOV.U32 R139, RZ, RZ, R151.reuse ;  /* 0x000000ffff8b7224 */ /* 0x100fe200078e0097 */
[-C--:B------:R-:W-:Y:S01]  /*d0b0*/  MOV R124, R151.reuse ;  /* 0x00000097007c7202 */ /* 0x080fe20000000f00 */
[----:B------:R1:W-:Y:S01]  /*d0c0*/  MUFU.TANH R127, R81 ;  /* 0x00000051007f7308 */ /* 0x0003e20000002400 */
[----:B0-----:R-:W-:Y:S01]  /*d0d0*/  FSEL R7, R8, -INF , P2 ;  /* 0xff80000008077808 */ /* 0x001fe20001000000 */
[--C-:B------:R-:W-:Y:S01]  /*d0e0*/  IMAD.MOV.U32 R138, RZ, RZ, R151.reuse ;  /* 0x000000ffff8a7224 */ /* 0x100fe200078e0097 */
[-C--:B------:R-:W-:Y:S01]  /*d0f0*/  MOV R116, R151.reuse ;  /* 0x0000009700747202 */ /* 0x080fe20000000f00 */
[--C-:B------:R-:W-:Y:S01]  /*d100*/  IMAD.MOV.U32 R137, RZ, RZ, R151.reuse ;  /* 0x000000ffff897224 */ /* 0x100fe200078e0097 */
[-C--:B------:R-:W-:Y:S01]  /*d110*/  MOV R108, R151.reuse ;  /* 0x00000097006c7202 */ /* 0x080fe20000000f00 */
[--C-:B------:R-:W-:Y:S01]  /*d120*/  IMAD.MOV.U32 R136, RZ, RZ, R151.reuse ;  /* 0x000000ffff887224 */ /* 0x100fe200078e0097 */
[-C--:B------:R-:W-:Y:S01]  /*d130*/  MOV R100, R151.reuse ;  /* 0x0000009700647202 */ /* 0x080fe20000000f00 */
[----:B------:R-:W0:Y:S01]  /*d140*/  MUFU.TANH R13, R13 ;  /* 0x0000000d000d7308 */ /* 0x000e220000002400 */
[----:B-1----:R-:W-:Y:S01]  /*d150*/  FSEL R81, R11, -INF , P2 ;  /* 0xff8000000b517808 */ /* 0x002fe20001000000 */
[--C-:B------:R-:W-:Y:S01]  /*d160*/  IMAD.MOV.U32 R135, RZ, RZ, R151.reuse ;  /* 0x000000ffff877224 */ /* 0x100fe200078e0097 */
[----:B------:R-:W-:Y:S01]  /*d170*/  ISETP.GT.AND P2, PT, R37, 0x20, PT ;  /* 0x000000202500780c */ /* 0x000fe20003f44270 */
[--C-:B------:R-:W-:Y:S01]  /*d180*/  IMAD.MOV.U32 R134, RZ, RZ, R151.reuse ;  /* 0x000000ffff867224 */ /* 0x100fe200078e0097 */
[----:B------:R-:W-:Y:S01]  /*d190*/  FMNMX.FTZ R10, R81, R10, !PT ;  /* 0x0000000a510a7209 */ /* 0x000fe20007810000 */
[--C-:B------:R-:W-:Y:S01]  /*d1a0*/  IMAD.MOV.U32 R133, RZ, RZ, R151.reuse ;  /* 0x000000ffff857224 */ /* 0x100fe200078e0097 */
[----:B---3--:R-:W-:Y:S01]  /*d1b0*/  FSEL R95, R25, -INF , P1 ;  /* 0xff800000195f7808 */ /* 0x008fe20000800000 */
[----:B------:R-:W1:Y:S01]  /*d1c0*/  MUFU.TANH R28, R28 ;  /* 0x0000001c001c7308 */ /* 0x000e620000002400 */
[----:B------:R-:W-:Y:S01]  /*d1d0*/  FMNMX.FTZ R10, R111, R10, !PT ;  /* 0x0000000a6f0a7209 */ /* 0x000fe20007810000 */
[--C-:B------:R-:W-:Y:S01]  /*d1e0*/  IMAD.MOV.U32 R130, RZ, RZ, R151.reuse ;  /* 0x000000ffff827224 */ /* 0x100fe200078e0097 */
[----:B------:R-:W-:Y:S01]  /*d1f0*/  MOV R92, R151 ;  /* 0x00000097005c7202 */ /* 0x000fe20000000f00 */
[--C-:B------:R-:W-:Y:S01]  /*d200*/  IMAD.MOV.U32 R128, RZ, RZ, R151.reuse ;  /* 0x000000ffff807224 */ /* 0x100fe200078e0097 */
[----:B------:R-:W-:Y:S01]  /*d210*/  FMNMX.FTZ R10, R91, R10, !PT ;  /* 0x0000000a5b0a7209 */ /* 0x000fe20007810000 */
[----:B------:R-:W-:-:S02]  /*d220*/  IMAD.MOV.U32 R126, RZ, RZ, R151 ;  /* 0x000000ffff7e7224 */ /* 0x000fc400078e0097 */
[----:B------:R-:W3:Y:S01]  /*d230*/  MUFU.TANH R12, R12 ;  /* 0x0000000c000c7308 */ /* 0x000ee20000002400 */
[----:B------:R-:W-:Y:S01]  /*d240*/  FMNMX.FTZ R10, R109, R10, !PT ;  /* 0x0000000a6d0a7209 */ /* 0x000fe20007810000 */
[--C-:B------:R-:W-:Y:S01]  /*d250*/  IMAD.MOV.U32 R122, RZ, RZ, R151.reuse ;  /* 0x000000ffff7a7224 */ /* 0x100fe200078e0097 */
[----:B0-----:R-:W-:Y:S01]  /*d260*/  FSEL R13, R13, -INF , P3 ;  /* 0xff8000000d0d7808 */ /* 0x001fe20001800000 */
[--C-:B------:R-:W-:Y:S01]  /*d270*/  IMAD.MOV.U32 R120, RZ, RZ, R151.reuse ;  /* 0x000000ffff787224 */ /* 0x100fe200078e0097 */
[----:B------:R-:W-:Y:S01]  /*d280*/  ISETP.GT.AND P3, PT, R37, 0x21, PT ;  /* 0x000000212500780c */ /* 0x000fe20003f64270 */
[--C-:B------:R-:W-:Y:S01]  /*d290*/  IMAD.MOV.U32 R118, RZ, RZ, R151.reuse ;  /* 0x000000ffff767224 */ /* 0x100fe200078e0097 */
[----:B------:R-:W-:Y:S01]  /*d2a0*/  FMNMX.FTZ R10, R95, R10, !PT ;  /* 0x0000000a5f0a7209 */ /* 0x000fe20007810000 */
[----:B------:R-:W0:Y:S01]  /*d2b0*/  MUFU.TANH R29, R29 ;  /* 0x0000001d001d7308 */ /* 0x000e220000002400 */
[----:B-1----:R-:W-:Y:S01]  /*d2c0*/  FSEL R107, R28, -INF , P2 ;  /* 0xff8000001c6b7808 */ /* 0x002fe20001000000 */
[----:B------:R-:W-:-:S02]  /*d2d0*/  IMAD.MOV.U32 R114, RZ, RZ, R151 ;  /* 0x000000ffff727224 */ /* 0x000fc400078e0097 */
[--C-:B------:R-:W-:Y:S01]  /*d2e0*/  IMAD.MOV.U32 R112, RZ, RZ, R151.reuse ;  /* 0x000000ffff707224 */ /* 0x100fe200078e0097 */
[----:B------:R-:W-:Y:S01]  /*d2f0*/  FMNMX.FTZ R10, R107, R10, !PT ;  /* 0x0000000a6b0a7209 */ /* 0x000fe20007810000 */
[--C-:B------:R-:W-:Y:S02]  /*d300*/  IMAD.MOV.U32 R110, RZ, RZ, R151.reuse ;  /* 0x000000ffff6e7224 */ /* 0x100fe400078e0097 */
[----:B------:R-:W1:Y:S01]  /*d310*/  MUFU.TANH R21, R21 ;  /* 0x0000001500157308 */ /* 0x000e620000002400 */
[----:B---3--:R-:W-:Y:S01]  /*d320*/  FSEL R11, R12, -INF , P4 ;  /* 0xff8000000c0b7808 */ /* 0x008fe20002000000 */
[--C-:B------:R-:W-:Y:S01]  /*d330*/  IMAD.MOV.U32 R106, RZ, RZ, R151.reuse ;  /* 0x000000ffff6a7224 */ /* 0x100fe200078e0097 */
[----:B------:R-:W-:Y:S01]  /*d340*/  ISETP.GT.AND P4, PT, R37, 0x28, PT ;  /* 0x000000282500780c */ /* 0x000fe20003f84270 */
[--C-:B------:R-:W-:Y:S02]  /*d350*/  IMAD.MOV.U32 R104, RZ, RZ, R151.reuse ;  /* 0x000000ffff687224 */ /* 0x100fe400078e0097 */
[----:B------:R-:W-:-:S02]  /*d360*/  IMAD.MOV.U32 R102, RZ, RZ, R151 ;  /* 0x000000ffff667224 */ /* 0x000fc400078e0097 */
[----:B------:R-:W3:Y:S01]  /*d370*/  MUFU.TANH R44, R44 ;  /* 0x0000002c002c7308 */ /* 0x000ee20000002400 */
[----:B0-----:R-:W-:Y:S01]  /*d380*/  FSEL R89, R29, -INF , P3 ;  /* 0xff8000001d597808 */ /* 0x001fe20001800000 */
[--C-:B------:R-:W-:Y:S02]  /*d390*/  IMAD.MOV.U32 R98, RZ, RZ, R151.reuse ;  /* 0x000000ffff627224 */ /* 0x100fe400078e0097 */
[--C-:B------:R-:W-:Y:S01]  /*d3a0*/  IMAD.MOV.U32 R94, RZ, RZ, R151.reuse ;  /* 0x000000ffff5e7224 */ /* 0x100fe200078e0097 */
[----:B------:R-:W-:Y:S01]  /*d3b0*/  FMNMX.FTZ R10, R89, R10, !PT ;  /* 0x0000000a590a7209 */ /* 0x000fe20007810000 */
[--C-:B------:R-:W-:Y:S02]  /*d3c0*/  IMAD.MOV.U32 R90, RZ, RZ, R151.reuse ;  /* 0x000000ffff5a7224 */ /* 0x100fe400078e0097 */
[----:B------:R-:W0:Y:S01]  /*d3d0*/  MUFU.TANH R20, R20 ;  /* 0x0000001400147308 */ /* 0x000e220000002400 */
[----:B-1----:R-:W-:Y:S01]  /*d3e0*/  FSEL R21, R21, -INF , P5 ;  /* 0xff80000015157808 */ /* 0x002fe20002800000 */
[----:B------:R-:W-:Y:S01]  /*d3f0*/  IMAD.MOV.U32 R88, RZ, RZ, R151 ;  /* 0x000000ffff587224 */ /* 0x000fe200078e0097 */
[----:B------:R-:W-:-:S05]  /*d400*/  ISETP.GT.AND P5, PT, R37, 0x29, PT ;  /* 0x000000292500780c */ /* 0x000fca0003fa4270 */
[----:B------:R-:W1:Y:S01]  /*d410*/  MUFU.TANH R32, R32 ;  /* 0x0000002000207308 */ /* 0x000e620000002400 */
[----:B---3--:R-:W-:-:S04]  /*d420*/  FSEL R105, R44, -INF , P4 ;  /* 0xff8000002c697808 */ /* 0x008fc80002000000 */
[----:B------:R-:W-:-:S03]  /*d430*/  FMNMX.FTZ R10, R105, R10, !PT ;  /* 0x0000000a690a7209 */ /* 0x000fc60007810000 */
[----:B------:R-:W3:Y:S01]  /*d440*/  MUFU.TANH R27, R27 ;  /* 0x0000001b001b7308 */ /* 0x000ee20000002400 */
[----:B0-----:R-:W-:Y:S02]  /*d450*/  FSEL R15, R20, -INF , P1 ;  /* 0xff800000140f7808 */ /* 0x001fe40000800000 */
[----:B------:R-:W-:-:S05]  /*d460*/  ISETP.GT.AND P1, PT, R37, 0x30, PT ;  /* 0x000000302500780c */ /* 0x000fca0003f24270 */
[----:B------:R-:W0:Y:S01]  /*d470*/  MUFU.TANH R48, R48 ;  /* 0x0000003000307308 */ /* 0x000e220000002400 */
[----:B-1----:R-:W-:-:S04]  /*d480*/  FSEL R93, R32, -INF , P5 ;  /* 0xff800000205d7808 */ /* 0x002fc80002800000 */
[----:B------:R-:W-:-:S03]  /*d490*/  FMNMX.FTZ R10, R93, R10, !PT ;  /* 0x0000000a5d0a7209 */ /* 0x000fc60007810000 */
[----:B------:R-:W1:Y:S01]  /*d4a0*/  MUFU.TANH R26, R26 ;  /* 0x0000001a001a7308 */ /* 0x000e620000002400 */
[----:B---3--:R-:W-:Y:S02]  /*d4b0*/  FSEL R27, R27, -INF , P2 ;  /* 0xff8000001b1b7808 */ /* 0x008fe40001000000 */
[----:B------:R-:W-:-:S05]  /*d4c0*/  ISETP.GT.AND P2, PT, R37, 0x31, PT ;  /* 0x000000312500780c */ /* 0x000fca0003f44270 */
[----:B------:R-:W3:Y:S01]  /*d4d0*/  MUFU.TANH R49, R49 ;  /* 0x0000003100317308 */ /* 0x000ee20000002400 */
[----:B0-----:R-:W-:-:S04]  /*d4e0*/  FSEL R103, R48, -INF , P1 ;  /* 0xff80000030677808 */ /* 0x001fc80000800000 */
[----:B------:R-:W-:-:S03]  /*d4f0*/  FMNMX.FTZ R10, R103, R10, !PT ;  /* 0x0000000a670a7209 */ /* 0x000fc60007810000 */
[----:B------:R-:W0:Y:S01]  /*d500*/  MUFU.TANH R31, R31 ;  /* 0x0000001f001f7308 */ /* 0x000e220000002400 */
[----:B-1----:R-:W-:Y:S02]  /*d510*/  FSEL R25, R26, -INF , P3 ;  /* 0xff8000001a197808 */ /* 0x002fe40001800000 */
[----:B------:R-:W-:-:S05]  /*d520*/  ISETP.GT.AND P3, PT, R37, 0x38, PT ;  /* 0x000000382500780c */ /* 0x000fca0003f64270 */
[----:B------:R-:W1:Y:S01]  /*d530*/  MUFU.TANH R52, R52 ;  /* 0x0000003400347308 */ /* 0x000e620000002400 */
[----:B---3--:R-:W-:-:S04]  /*d540*/  FSEL R97, R49, -INF , P2 ;  /* 0xff80000031617808 */ /* 0x008fc80001000000 */
[----:B------:R-:W-:-:S03]  /*d550*/  FMNMX.FTZ R10, R97, R10, !PT ;  /* 0x0000000a610a7209 */ /* 0x000fc60007810000 */
[----:B------:R-:W3:Y:S01]  /*d560*/  MUFU.TANH R30, R30 ;  /* 0x0000001e001e7308 */ /* 0x000ee20000002400 */
[----:B0-----:R-:W-:Y:S02]  /*d570*/  FSEL R31, R31, -INF , P4 ;  /* 0xff8000001f1f7808 */ /* 0x001fe40002000000 */
[----:B------:R-:W-:-:S05]  /*d580*/  ISETP.GT.AND P4, PT, R37, 0x39, PT ;  /* 0x000000392500780c */ /* 0x000fca0003f84270 */
[----:B------:R-:W-:Y:S01]  /*d590*/  MUFU.TANH R53, R53 ;  /* 0x0000003500357308 */ /* 0x000fe20000002400 */
[----:B-1----:R-:W-:-:S04]  /*d5a0*/  FSEL R101, R52, -INF , P3 ;  /* 0xff80000034657808 */ /* 0x002fc80001800000 */
[----:B------:R-:W-:-:S03]  /*d5b0*/  FMNMX.FTZ R10, R101, R10, !PT ;  /* 0x0000000a650a7209 */ /* 0x000fc60007810000 */
[----:B------:R-:W0:Y:S01]  /*d5c0*/  MUFU.TANH R34, R34 ;  /* 0x0000002200227308 */ /* 0x000e220000002400 */
[----:B---3--:R-:W-:Y:S02]  /*d5d0*/  FSEL R29, R30, -INF , P5 ;  /* 0xff8000001e1d7808 */ /* 0x008fe40002800000 */
[----:B------:R-:W-:-:S05]  /*d5e0*/  ISETP.GT.AND P5, PT, R37, 0x40, PT ;  /* 0x000000402500780c */ /* 0x000fca0003fa4270 */
[----:B------:R-:W-:Y:S08]  /*d5f0*/  MUFU.TANH R56, R56 ;  /* 0x0000003800387308 */ /* 0x000ff00000002400 */
[----:B------:R-:W1:Y:S01]  /*d600*/  MUFU.TANH R33, R33 ;  /* 0x0000002100217308 */ /* 0x000e620000002400 */
[----:B0-----:R-:W-:Y:S02]  /*d610*/  FSEL R35, R34, -INF , P1 ;  /* 0xff80000022237808 */ /* 0x001fe40000800000 */
[----:B------:R-:W-:-:S05]  /*d620*/  ISETP.GT.AND P1, PT, R37, 0x41, PT ;  /* 0x000000412500780c */ /* 0x000fca0003f24270 */
[----:B------:R-:W0:Y:S08]  /*d630*/  MUFU.TANH R57, R57 ;  /* 0x0000003900397308 */ /* 0x000e300000002400 */
[----:B------:R-:W3:Y:S01]  /*d640*/  MUFU.TANH R39, R39 ;  /* 0x0000002700277308 */ /* 0x000ee20000002400 */
[----:B-1----:R-:W-:Y:S02]  /*d650*/  FSEL R33, R33, -INF , P2 ;  /* 0xff80000021217808 */ /* 0x002fe40001000000 */
[----:B------:R-:W-:-:S05]  /*d660*/  ISETP.GT.AND P2, PT, R37, 0x48, PT ;  /* 0x000000482500780c */ /* 0x000fca0003f44270 */
[----:B------:R-:W-:Y:S01]  /*d670*/  MUFU.TANH R60, R60 ;  /* 0x0000003c003c7308 */ /* 0x000fe20000002400 */
[----:B0-----:R-:W-:-:S07]  /*d680*/  FSEL R49, R57, -INF , P1 ;  /* 0xff80000039317808 */ /* 0x001fce0000800000 */
[----:B------:R-:W0:Y:S01]  /*d690*/  MUFU.TANH R41, R41 ;  /* 0x0000002900297308 */ /* 0x000e220000002400 */
[----:B---3--:R-:W-:Y:S02]  /*d6a0*/  FSEL R39, R39, -INF , P3 ;  /* 0xff80000027277808 */ /* 0x008fe40001800000 */
[----:B------:R-:W-:-:S05]  /*d6b0*/  ISETP.GT.AND P3, PT, R37, 0x49, PT ;  /* 0x000000492500780c */ /* 0x000fca0003f64270 */
[----:B------:R-:W-:Y:S08]  /*d6c0*/  MUFU.TANH R61, R61 ;  /* 0x0000003d003d7308 */ /* 0x000ff00000002400 */
[----:B------:R1:W-:Y:S01]  /*d6d0*/  MUFU.TANH R131, R85 ;  /* 0x0000005500837308 */ /* 0x0003e20000002400 */
[----:B0-----:R-:W-:-:S07]  /*d6e0*/  FSEL R41, R41, -INF , P4 ;  /* 0xff80000029297808 */ /* 0x001fce0002000000 */
[----:B------:R-:W0:Y:S01]  /*d6f0*/  MUFU.TANH R43, R43 ;  /* 0x0000002b002b7308 */ /* 0x000e220000002400 */
[----:B-1----:R-:W-:Y:S02]  /*d700*/  FSEL R85, R53, -INF , P4 ;  /* 0xff80000035557808 */ /* 0x002fe40002000000 */
[----:B------:R-:W-:Y:S02]  /*d710*/  ISETP.GT.AND P4, PT, R37, 0x50, PT ;  /* 0x000000502500780c */ /* 0x000fe40003f84270 */
[----:B------:R-:W-:-:S03]  /*d720*/  FMNMX.FTZ R10, R85, R10, !PT ;  /* 0x0000000a550a7209 */ /* 0x000fc60007810000 */
[----:B------:R-:W-:Y:S08]  /*d730*/  MUFU.TANH R64, R64 ;  /* 0x0000004000407308 */ /* 0x000ff00000002400 */
[----:B------:R1:W-:Y:S01]  /*d740*/  MUFU.TANH R59, R71 ;  /* 0x00000047003b7308 */ /* 0x0003e20000002400 */
[----:B0-----:R-:W-:-:S07]  /*d750*/  FSEL R43, R43, -INF , P5 ;  /* 0xff8000002b2b7808 */ /* 0x001fce0002800000 */
[----:B------:R-:W0:Y:S01]  /*d760*/  MUFU.TANH R45, R45 ;  /* 0x0000002d002d7308 */ /* 0x000e220000002400 */
[----:B-1----:R-:W-:Y:S02]  /*d770*/  FSEL R71, R56, -INF , P5 ;  /* 0xff80000038477808 */ /* 0x002fe40002800000 */
[----:B------:R-:W-:Y:S02]  /*d780*/  ISETP.GT.AND P5, PT, R37, 0x51, PT ;  /* 0x000000512500780c */ /* 0x000fe40003fa4270 */
[----:B------:R-:W-:-:S03]  /*d790*/  FMNMX.FTZ R10, R71, R10, !PT ;  /* 0x0000000a470a7209 */ /* 0x000fc60007810000 */
[----:B------:R-:W1:Y:S01]  /*d7a0*/  MUFU.TANH R65, R65 ;  /* 0x0000004100417308 */ /* 0x000e620000002400 */
[----:B------:R-:W-:-:S07]  /*d7b0*/  FMNMX.FTZ R10, R49, R10, !PT ;  /* 0x0000000a310a7209 */ /* 0x000fce0007810000 */
[----:B------:R-:W3:Y:S01]  /*d7c0*/  MUFU.TANH R47, R62 ;  /* 0x0000003e002f7308 */ /* 0x000ee20000002400 */
[----:B0-----:R-:W-:Y:S02]  /*d7d0*/  FSEL R45, R45, -INF , P1 ;  /* 0xff8000002d2d7808 */ /* 0x001fe40000800000 */
[----:B------:R-:W-:-:S05]  /*d7e0*/  ISETP.GT.AND P1, PT, R37, 0x58, PT ;  /* 0x000000582500780c */ /* 0x000fca0003f24270 */
[----:B------:R0:W4:Y:S01]  /*d7f0*/  MUFU.TANH R36, R67 ;  /* 0x0000004300247308 */ /* 0x0001220000002400 */
[----:B-1----:R-:W-:-:S07]  /*d800*/  FSEL R99, R65, -INF , P5 ;  /* 0xff80000041637808 */ /* 0x002fce0002800000 */
[----:B------:R-:W1:Y:S01]  /*d810*/  MUFU.TANH R68, R68 ;  /* 0x0000004400447308 */ /* 0x000e620000002400 */
[----:B0-----:R-:W-:Y:S02]  /*d820*/  FSEL R67, R60, -INF , P2 ;  /* 0xff8000003c437808 */ /* 0x001fe40001000000 */
[----:B---3--:R-:W-:Y:S02]  /*d830*/  FSEL R47, R47, -INF , P2 ;  /* 0xff8000002f2f7808 */ /* 0x008fe40001000000 */
[----:B------:R-:W-:Y:S02]  /*d840*/  FMNMX.FTZ R10, R67, R10, !PT ;  /* 0x0000000a430a7209 */ /* 0x000fe40007810000 */
[----:B------:R-:W-:Y:S01]  /*d850*/  ISETP.GT.AND P2, PT, R37, 0x59, PT ;  /* 0x000000592500780c */ /* 0x000fe20003f44270 */
[----:B------:R-:W0:Y:S01]  /*d860*/  MUFU.TANH R51, R63 ;  /* 0x0000003f00337308 */ /* 0x000e220000002400 */
[----:B----4-:R-:W-:Y:S02]  /*d870*/  FSEL R57, R36, -INF , P5 ;  /* 0xff80000024397808 */ /* 0x010fe40002800000 */
[----:B------:R-:W-:-:S02]  /*d880*/  FSEL R115, R115, -INF , P2 ;  /* 0xff80000073737808 */ /* 0x000fc40001000000 */
[----:B------:R-:W-:Y:S02]  /*d890*/  ISETP.GT.AND P5, PT, R37, 0x68, PT ;  /* 0x000000682500780c */ /* 0x000fe40003fa4270 */
[----:B------:R-:W-:Y:S01]  /*d8a0*/  FSEL R59, R59, -INF , P2 ;  /* 0xff8000003b3b7808 */ /* 0x000fe20001000000 */
[----:B------:R3:W-:Y:S01]  /*d8b0*/  MUFU.TANH R119, R73 ;  /* 0x0000004900777308 */ /* 0x0007e20000002400 */
[----:B-1----:R-:W-:Y:S02]  /*d8c0*/  FSEL R113, R68, -INF , P1 ;  /* 0xff80000044717808 */ /* 0x002fe40000800000 */
[----:B------:R-:W-:-:S05]  /*d8d0*/  ISETP.GT.AND P2, PT, R37, 0x70, PT ;  /* 0x000000702500780c */ /* 0x000fca0003f44270 */
[----:B------:R-:W1:Y:S01]  /*d8e0*/  MUFU.TANH R66, R66 ;  /* 0x0000004200427308 */ /* 0x000e620000002400 */
[----:B---3--:R-:W-:Y:S02]  /*d8f0*/  FSEL R73, R61, -INF , P3 ;  /* 0xff8000003d497808 */ /* 0x008fe40001800000 */
[----:B0-----:R-:W-:Y:S02]  /*d900*/  FSEL R51, R51, -INF , P3 ;  /* 0xff80000033337808 */ /* 0x001fe40001800000 */
[----:B------:R-:W-:Y:S02]  /*d910*/  FMNMX.FTZ R10, R73, R10, !PT ;  /* 0x0000000a490a7209 */ /* 0x000fe40007810000 */
[----:B------:R-:W-:Y:S01]  /*d920*/  ISETP.GT.AND P3, PT, R37, 0x60, PT ;  /* 0x000000602500780c */ /* 0x000fe20003f64270 */
[----:B------:R-:W0:Y:S08]  /*d930*/  MUFU.TANH R72, R72 ;  /* 0x0000004800487308 */ /* 0x000e300000002400 */
[----:B------:R3:W4:Y:S01]  /*d940*/  MUFU.TANH R63, R75 ;  /* 0x0000004b003f7308 */ /* 0x0007220000002400 */
[----:B-1----:R-:W-:-:S07]  /*d950*/  FSEL R53, R66, -INF , P4 ;  /* 0xff80000042357808 */ /* 0x002fce0002000000 */
[----:B------:R-:W1:Y:S01]  /*d960*/  MUFU.TANH R55, R70 ;  /* 0x0000004600377308 */ /* 0x000e620000002400 */
[----:B---3--:R-:W-:Y:S02]  /*d970*/  FSEL R75, R64, -INF , P4 ;  /* 0xff800000404b7808 */ /* 0x008fe40002000000 */
[----:B------:R-:W-:Y:S02]  /*d980*/  ISETP.GT.AND P4, PT, R37, 0x61, PT ;  /* 0x000000612500780c */ /* 0x000fe40003f84270 */
[----:B------:R-:W-:Y:S02]  /*d990*/  FMNMX.FTZ R10, R75, R10, !PT ;  /* 0x0000000a4b0a7209 */ /* 0x000fe40007810000 */
[----:B0-----:R-:W-:Y:S01]  /*d9a0*/  FSEL R117, R72, -INF , P3 ;  /* 0xff80000048757808 */ /* 0x001fe20001800000 */
[----:B------:R-:W0:Y:S01]  /*d9b0*/  MUFU.TANH R76, R76 ;  /* 0x0000004c004c7308 */ /* 0x000e220000002400 */
[----:B------:R-:W-:Y:S02]  /*d9c0*/  FMNMX.FTZ R10, R99, R10, !PT ;  /* 0x0000000a630a7209 */ /* 0x000fe40007810000 */
[----:B------:R-:W-:-:S02]  /*d9d0*/  FSEL R119, R119, -INF , P4 ;  /* 0xff80000077777808 */ /* 0x000fc40002000000 */
[----:B------:R-:W-:Y:S02]  /*d9e0*/  FMNMX.FTZ R10, R113, R10, !PT ;  /* 0x0000000a710a7209 */ /* 0x000fe40007810000 */
[----:B----4-:R-:W-:Y:S01]  /*d9f0*/  FSEL R63, R63, -INF , P4 ;  /* 0xff8000003f3f7808 */ /* 0x010fe20002000000 */
[----:B------:R-:W3:Y:S01]  /*da00*/  MUFU.TANH R74, R74 ;  /* 0x0000004a004a7308 */ /* 0x000ee20000002400 */
[----:B------:R-:W-:Y:S02]  /*da10*/  FMNMX.FTZ R10, R115, R10, !PT ;  /* 0x0000000a730a7209 */ /* 0x000fe40007810000 */
[----:B-1----:R-:W-:Y:S02]  /*da20*/  FSEL R55, R55, -INF , P1 ;  /* 0xff80000037377808 */ /* 0x002fe40000800000 */
[----:B------:R-:W-:Y:S02]  /*da30*/  FMNMX.FTZ R10, R117, R10, !PT ;  /* 0x0000000a750a7209 */ /* 0x000fe40007810000 */
[----:B------:R-:W-:Y:S01]  /*da40*/  ISETP.GT.AND P1, PT, R37, 0x69, PT ;  /* 0x000000692500780c */ /* 0x000fe20003f24270 */
[----:B------:R-:W1:Y:S01]  /*da50*/  MUFU.TANH R80, R80 ;  /* 0x0000005000507308 */ /* 0x000e620000002400 */
[----:B0-----:R-:W-:-:S02]  /*da60*/  FSEL R121, R76, -INF , P5 ;  /* 0xff8000004c797808 */ /* 0x001fc40002800000 */
[----:B------:R-:W-:Y:S02]  /*da70*/  FMNMX.FTZ R10, R119, R10, !PT ;  /* 0x0000000a770a7209 */ /* 0x000fe40007810000 */
[----:B------:R-:W-:Y:S02]  /*da80*/  FSEL R123, R123, -INF , P1 ;  /* 0xff8000007b7b7808 */ /* 0x000fe40000800000 */
[----:B------:R-:W-:Y:S01]  /*da90*/  FMNMX.FTZ R10, R121, R10, !PT ;  /* 0x0000000a790a7209 */ /* 0x000fe20007810000 */
[----:B------:R-:W0:Y:S01]  /*daa0*/  MUFU.TANH R78, R78 ;  /* 0x0000004e004e7308 */ /* 0x000e220000002400 */
[----:B---3--:R-:W-:Y:S02]  /*dab0*/  FSEL R61, R74, -INF , P3 ;  /* 0xff8000004a3d7808 */ /* 0x008fe40001800000 */
[----:B------:R-:W-:Y:S02]  /*dac0*/  ISETP.GT.AND P3, PT, R37, 0x71, PT ;  /* 0x000000712500780c */ /* 0x000fe40003f64270 */
[----:B------:R-:W-:-:S02]  /*dad0*/  FMNMX.FTZ R10, R123, R10, !PT ;  /* 0x0000000a7b0a7209 */ /* 0x000fc40007810000 */
[----:B------:R-:W-:Y:S01]  /*dae0*/  ISETP.GT.AND P4, PT, R37, 0x78, PT ;  /* 0x000000782500780c */ /* 0x000fe20003f84270 */
[----:B------:R-:W3:Y:S01]  /*daf0*/  MUFU.TANH R84, R84 ;  /* 0x0000005400547308 */ /* 0x000ee20000002400 */
[----:B-1----:R-:W-:Y:S02]  /*db00*/  FSEL R125, R80, -INF , P2 ;  /* 0xff800000507d7808 */ /* 0x002fe40001000000 */
[----:B------:R-:W-:Y:S02]  /*db10*/  FSEL R127, R127, -INF , P3 ;  /* 0xff8000007f7f7808 */ /* 0x000fe40001800000 */
[----:B------:R-:W-:-:S03]  /*db20*/  FMNMX.FTZ R10, R125, R10, !PT ;  /* 0x0000000a7d0a7209 */ /* 0x000fc60007810000 */
[----:B------:R-:W-:Y:S01]  /*db30*/  MUFU.TANH R82, R82 ;  /* 0x0000005200527308 */ /* 0x000fe20000002400 */
[----:B0-----:R-:W-:Y:S02]  /*db40*/  FSEL R65, R78, -INF , P5 ;  /* 0xff8000004e417808 */ /* 0x001fe40002800000 */
[----:B------:R-:W-:Y:S02]  /*db50*/  ISETP.GT.AND P5, PT, R37, 0x79, PT ;  /* 0x000000792500780c */ /* 0x000fe40003fa4270 */
[----:B------:R-:W-:Y:S02]  /*db60*/  FMNMX.FTZ R10, R127, R10, !PT ;  /* 0x0000000a7f0a7209 */ /* 0x000fe40007810000 */
[----:B------:R-:W-:Y:S01]  /*db70*/  FSEL R131, R131, -INF , P5 ;  /* 0xff80000083837808 */ /* 0x000fe20002800000 */
[----:B------:R-:W-:Y:S01]  /*db80*/  MUFU.TANH R86, R86 ;  /* 0x0000005600567308 */ /* 0x000fe20000002400 */
[----:B---3--:R-:W-:-:S04]  /*db90*/  FSEL R129, R84, -INF , P4 ;  /* 0xff80000054817808 */ /* 0x008fc80002000000 */
[----:B------:R-:W-:-:S04]  /*dba0*/  FMNMX.FTZ R10, R129, R10, !PT ;  /* 0x0000000a810a7209 */ /* 0x000fc80007810000 */
[----:B------:R-:W-:Y:S02]  /*dbb0*/  FMNMX.FTZ R12, R131, R10, !PT ;  /* 0x0000000a830c7209 */ /* 0x000fe40007810000 */
[----:B------:R0:W1:Y:S03]  /*dbc0*/  MUFU.TANH R10, R79 ;  /* 0x0000004f000a7308 */ /* 0x0000660000002400 */
[----:B------:R-:W3:Y:S02]  /*dbd0*/  SHFL.BFLY PT, R37, R12, 0x2, 0x1f ;  /* 0x0c401f000c257f89 */ /* 0x000ee400000e0000 */
[----:B---3--:R-:W-:-:S03]  /*dbe0*/  FMNMX.FTZ R14, R12, R37, !PT ;  /* 0x000000250c0e7209 */ /* 0x008fc60007810000 */
[----:B------:R-:W3:Y:S02]  /*dbf0*/  MUFU.TANH R12, R83 ;  /* 0x00000053000c7308 */ /* 0x000ee40000002400 */
[----:B------:R-:W4:Y:S02]  /*dc00*/  SHFL.BFLY PT, R37, R14, 0x1, 0x1f ;  /* 0x0c201f000e257f89 */ /* 0x000f2400000e0000 */
[----:B----4-:R-:W-:-:S04]  /*dc10*/  FMNMX.FTZ R37, R14, R37, !PT ;  /* 0x000000250e257209 */ /* 0x010fc80007810000 */
[----:B------:R4:W5:Y:S01]  /*dc20*/  MUFU.TANH R14, R87 ;  /* 0x00000057000e7308 */ /* 0x0009620000002400 */
[C---:B------:R-:W-:Y:S01]  /*dc30*/  FSETP.NEU.FTZ.AND P6, PT, R37.reuse, -INF , PT ;  /* 0xff8000002500780b */ /* 0x040fe20003fdd000 */
[----:B------:R-:W-:-:S05]  /*dc40*/  FMUL.FTZ R8, R37, R38 ;  /* 0x0000002625087220 */ /* 0x000fca0000410000 */
[----:B------:R-:W-:-:S05]  /*dc50*/  FSEL R8, R8, RZ, P6 ;  /* 0x000000ff08087208 */ /* 0x000fca0003000000 */
[--C-:B------:R-:W-:Y:S01]  /*dc60*/  FFMA.FTZ R160, R6, R38, -R8.reuse ;  /* 0x0000002606a07223 */ /* 0x100fe20000010808 */
[----:B------:R-:W-:Y:S01]  /*dc70*/  FMNMX.FTZ R6, R5, R4, !PT ;  /* 0x0000000405067209 */ /* 0x000fe20007810000 */
[-CC-:B0-----:R-:W-:Y:S01]  /*dc80*/  FFMA.FTZ R79, R91, R38.reuse, -R8.reuse ;  /* 0x000000265b4f7223 */ /* 0x181fe20000010808 */
[----:B-1----:R-:W-:Y:S01]  /*dc90*/  FSEL R91, R10, -INF , P1 ;  /* 0xff8000000a5b7808 */ /* 0x002fe20000800000 */
[--C-:B----4-:R-:W-:Y:S01]  /*dca0*/  FFMA.FTZ R87, R93, R38, -R8.reuse ;  /* 0x000000265d577223 */ /* 0x110fe20000010808 */
[----:B------:R-:W-:Y:S01]  /*dcb0*/  FMNMX.FTZ R6, R9, R6, !PT ;  /* 0x0000000609067209 */ /* 0x000fe20007810000 */
[-CC-:B------:R-:W-:Y:S01]  /*dcc0*/  FFMA.FTZ R162, R77, R38.reuse, -R8.reuse ;  /* 0x000000264da27223 */ /* 0x180fe20000010808 */
[----:B------:R-:W-:Y:S01]  /*dcd0*/  FSEL R93, R82, -INF , P2 ;  /* 0xff800000525d7808 */ /* 0x000fe20001000000 */
[--C-:B------:R-:W-:Y:S01]  /*dce0*/  FFMA.FTZ R77, R81, R38, -R8.reuse ;  /* 0x00000026514d7223 */ /* 0x100fe20000010808 */
[----:B------:R-:W-:Y:S01]  /*dcf0*/  FMNMX.FTZ R6, R7, R6, !PT ;  /* 0x0000000607067209 */ /* 0x000fe20007810000 */
[-CC-:B------:R-:W-:Y:S01]  /*dd00*/  FFMA.FTZ R81, R95, R38.reuse, -R8.reuse ;  /* 0x000000265f517223 */ /* 0x180fe20000010808 */
[----:B---3--:R-:W-:Y:S01]  /*dd10*/  FSEL R95, R12, -INF , P3 ;  /* 0xff8000000c5f7808 */ /* 0x008fe20001800000 */
[--C-:B------:R-:W-:Y:S01]  /*dd20*/  FFMA.FTZ R83, R89, R38, -R8.reuse ;  /* 0x0000002659537223 */ /* 0x100fe20000010808 */
[----:B------:R-:W-:Y:S01]  /*dd30*/  FMNMX.FTZ R6, R13, R6, !PT ;  /* 0x000000060d067209 */ /* 0x000fe20007810000 */
[-CC-:B------:R-:W-:Y:S01]  /*dd40*/  FFMA.FTZ R89, R97, R38.reuse, -R8.reuse ;  /* 0x0000002661597223 */ /* 0x180fe20000010808 */
[----:B------:R-:W-:Y:S01]  /*dd50*/  FSEL R97, R86, -INF , P4 ;  /* 0xff80000056617808 */ /* 0x000fe20002000000 */
[--C-:B------:R-:W-:Y:S01]  /*dd60*/  FFMA.FTZ R174, R101, R38, -R8.reuse ;  /* 0x0000002665ae7223 */ /* 0x100fe20000010808 */
[----:B------:R-:W-:Y:S01]  /*dd70*/  FMNMX.FTZ R6, R11, R6, !PT ;  /* 0x000000060b067209 */ /* 0x000fe20007810000 */
[-CC-:B------:R-:W-:Y:S01]  /*dd80*/  FFMA.FTZ R176, R71, R38.reuse, -R8.reuse ;  /* 0x0000002647b07223 */ /* 0x180fe20000010808 */
[----:B-----5:R-:W-:Y:S01]  /*dd90*/  FSEL R101, R14, -INF , P5 ;  /* 0xff8000000e657808 */ /* 0x020fe20002800000 */
[--C-:B------:R-:W-:Y:S01]  /*dda0*/  FFMA.FTZ R71, R49, R38, -R8.reuse ;  /* 0x0000002631477223 */ /* 0x100fe20000010808 */
[----:B------:R-:W-:Y:S01]  /*ddb0*/  FMNMX.FTZ R6, R21, R6, !PT ;  /* 0x0000000615067209 */ /* 0x000fe20007810000 */
[-CC-:B------:R-:W-:Y:S01]  /*ddc0*/  FFMA.FTZ R69, R69, R38.reuse, -R8.reuse ;  /* 0x0000002645457223 */ /* 0x180fe20000010808 */
[----:B------:R-:W-:Y:S01]  /*ddd0*/  MUFU.EX2 R160, R160 ;  /* 0x000000a000a07308 */ /* 0x000fe20000000800 */
[--C-:B------:R-:W-:Y:S01]  /*dde0*/  FFMA.FTZ R178, R67, R38, -R8.reuse ;  /* 0x0000002643b27223 */ /* 0x100fe20000010808 */
[----:B------:R-:W-:Y:S01]  /*ddf0*/  FMNMX.FTZ R6, R15, R6, !PT ;  /* 0x000000060f067209 */ /* 0x000fe20007810000 */
[-CC-:B------:R-:W-:Y:S01]  /*de00*/  FFMA.FTZ R67, R73, R38.reuse, -R8.reuse ;  /* 0x0000002649437223 */ /* 0x180fe20000010808 */
[-CC-:B------:R-:W-:Y:S01]  /*de10*/  FFMA.FTZ R168, R107, R38.reuse, -R8.reuse ;  /* 0x000000266ba87223 */ /* 0x180fe20000010808 */
[--C-:B------:R-:W-:Y:S01]  /*de20*/  FFMA.FTZ R170, R105, R38, -R8.reuse ;  /* 0x0000002669aa7223 */ /* 0x100fe20000010808 */
[----:B------:R-:W-:Y:S01]  /*de30*/  FMNMX.FTZ R6, R27, R6, !PT ;  /* 0x000000061b067209 */ /* 0x000fe20007810000 */
[-CC-:B------:R-:W-:Y:S01]  /*de40*/  FFMA.FTZ R172, R103, R38.reuse, -R8.reuse ;  /* 0x0000002667ac7223 */ /* 0x180fe20000010808 */
[----:B------:R-:W0:Y:S01]  /*de50*/  MUFU.EX2 R69, R69 ;  /* 0x0000004500457308 */ /* 0x000e220000000800 */
[--C-:B------:R-:W-:Y:S01]  /*de60*/  FFMA.FTZ R180, R75, R38, -R8.reuse ;  /* 0x000000264bb47223 */ /* 0x100fe20000010808 */
[----:B------:R-:W-:Y:S01]  /*de70*/  FMNMX.FTZ R6, R25, R6, !PT ;  /* 0x0000000619067209 */ /* 0x000fe20007810000 */
[-CC-:B------:R-:W-:Y:S01]  /*de80*/  FFMA.FTZ R73, R99, R38.reuse, -R8.reuse ;  /* 0x0000002663497223 */ /* 0x180fe20000010808 */
[-CC-:B------:R-:W-:Y:S01]  /*de90*/  FFMA.FTZ R164, R111, R38.reuse, -R8.reuse ;  /* 0x000000266fa47223 */ /* 0x180fe20000010808 */
[--C-:B------:R-:W-:Y:S01]  /*dea0*/  FFMA.FTZ R166, R109, R38, -R8.reuse ;  /* 0x000000266da67223 */ /* 0x100fe20000010808 */
[----:B------:R-:W-:Y:S01]  /*deb0*/  FMNMX.FTZ R6, R31, R6, !PT ;  /* 0x000000061f067209 */ /* 0x000fe20007810000 */
[-CC-:B------:R-:W-:Y:S01]  /*dec0*/  FFMA.FTZ R85, R85, R38.reuse, -R8.reuse ;  /* 0x0000002655557223 */ /* 0x180fe20000010808 */
[----:B------:R-:W1:Y:S01]  /*ded0*/  MUFU.EX2 R162, R162 ;  /* 0x000000a200a27308 */ /* 0x000e620000000800 */
        /* <DEDUP_REMOVED lines=14> */
[----:B------:R-:W3:Y:S01]  /*dfc0*/  MUFU.EX2 R77, R77 ;  /* 0x0000004d004d7308 */ /* 0x000ee20000000800 */
[----:B------:R-:W-:-:S02]  /*dfd0*/  IMAD.MOV.U32 R131, RZ, RZ, R151 ;  /* 0x000000ffff837224 */ /* 0x000fc400078e0097 */
[----:B------:R-:W-:Y:S01]  /*dfe0*/  FMNMX.FTZ R6, R41, R6, !PT ;  /* 0x0000000629067209 */ /* 0x000fe20007810000 */
[--C-:B------:R-:W-:Y:S02]  /*dff0*/  IMAD.MOV.U32 R129, RZ, RZ, R151.reuse ;  /* 0x000000ffff817224 */ /* 0x100fe400078e0097 */
[--C-:B------:R-:W-:Y:S01]  /*e000*/  IMAD.MOV.U32 R127, RZ, RZ, R151.reuse ;  /* 0x000000ffff7f7224 */ /* 0x100fe200078e0097 */
[----:B------:R-:W-:Y:S01]  /*e010*/  FMNMX.FTZ R6, R43, R6, !PT ;  /* 0x000000062b067209 */ /* 0x000fe20007810000 */
[----:B------:R-:W4:Y:S01]  /*e020*/  MUFU.EX2 R164, R164 ;  /* 0x000000a400a47308 */ /* 0x000f220000000800 */
[--C-:B------:R-:W-:Y:S02]  /*e030*/  IMAD.MOV.U32 R125, RZ, RZ, R151.reuse ;  /* 0x000000ffff7d7224 */ /* 0x100fe400078e0097 */
[----:B------:R-:W-:Y:S01]  /*e040*/  FMNMX.FTZ R6, R45, R6, !PT ;  /* 0x000000062d067209 */ /* 0x000fe20007810000 */
[--C-:B------:R-:W-:Y:S02]  /*e050*/  IMAD.MOV.U32 R123, RZ, RZ, R151.reuse ;  /* 0x000000ffff7b7224 */ /* 0x100fe400078e0097 */
[--C-:B------:R-:W-:Y:S01]  /*e060*/  IMAD.MOV.U32 R121, RZ, RZ, R151.reuse ;  /* 0x000000ffff797224 */ /* 0x100fe200078e0097 */
[----:B------:R-:W-:Y:S01]  /*e070*/  FMNMX.FTZ R6, R47, R6, !PT ;  /* 0x000000062f067209 */ /* 0x000fe20007810000 */
[----:B------:R-:W5:Y:S01]  /*e080*/  MUFU.EX2 R79, R79 ;  /* 0x0000004f004f7308 */ /* 0x000f620000000800 */
[----:B------:R-:W-:-:S02]  /*e090*/  IMAD.MOV.U32 R119, RZ, RZ, R151 ;  /* 0x000000ffff777224 */ /* 0x000fc400078e0097 */
[----:B------:R-:W-:Y:S01]  /*e0a0*/  FMNMX.FTZ R6, R51, R6, !PT ;  /* 0x0000000633067209 */ /* 0x000fe20007810000 */
[--C-:B------:R-:W-:Y:S02]  /*e0b0*/  IMAD.MOV.U32 R117, RZ, RZ, R151.reuse ;  /* 0x000000ffff757224 */ /* 0x100fe400078e0097 */
[--C-:B------:R-:W-:Y:S01]  /*e0c0*/  IMAD.MOV.U32 R115, RZ, RZ, R151.reuse ;  /* 0x000000ffff737224 */ /* 0x100fe200078e0097 */
[----:B------:R-:W-:Y:S01]  /*e0d0*/  FMNMX.FTZ R6, R53, R6, !PT ;  /* 0x0000000635067209 */ /* 0x000fe20007810000 */
[----:B------:R-:W2:Y:S01]  /*e0e0*/  MUFU.EX2 R166, R166 ;  /* 0x000000a600a67308 */ /* 0x000ea20000000800 */
[--C-:B------:R-:W-:Y:S02]  /*e0f0*/  IMAD.MOV.U32 R113, RZ, RZ, R151.reuse ;  /* 0x000000ffff717224 */ /* 0x100fe400078e0097 */
[----:B------:R-:W-:Y:S01]  /*e100*/  FMNMX.FTZ R6, R57, R6, !PT ;  /* 0x0000000639067209 */ /* 0x000fe20007810000 */
[--C-:B------:R-:W-:Y:S02]  /*e110*/  IMAD.MOV.U32 R111, RZ, RZ, R151.reuse ;  /* 0x000000ffff6f7224 */ /* 0x100fe400078e0097 */
[----:B------:R-:W-:Y:S01]  /*e120*/  IMAD.MOV.U32 R109, RZ, RZ, R151 ;  /* 0x000000ffff6d7224 */ /* 0x000fe200078e0097 */
[----:B------:R-:W-:Y:S01]  /*e130*/  FMNMX.FTZ R6, R55, R6, !PT ;  /* 0x0000000637067209 */ /* 0x000fe20007810000 */
[----:B------:R-:W2:Y:S03]  /*e140*/  MUFU.EX2 R81, R81 ;  /* 0x0000005100517308 */ /* 0x000ea60000000800 */
        /* <DEDUP_REMOVED lines=25> */
[-C--:B------:R-:W-:Y:S02]  /*e2e0*/  FMUL.FTZ R6, R49, R38.reuse ;  /* 0x0000002631067220 */ /* 0x080fe40000410000 */
[----:B------:R-:W-:Y:S03]  /*e2f0*/  MUFU.EX2 R67, R67 ;  /* 0x0000004300437308 */ /* 0x000fe60000000800 */
[----:B------:R-:W-:Y:S02]  /*e300*/  FSEL R8, R6, RZ, P1 ;  /* 0x000000ff06087208 */ /* 0x000fe40000800000 */
[----:B------:R-:W-:Y:S01]  /*e310*/  ISETP.GE.AND P1, PT, R96, 0x81, PT ;  /* 0x000000816000780c */ /* 0x000fe20003f26270 */
[----:B------:R-:W-:Y:S02]  /*e320*/  IMAD.MOV.U32 R96, RZ, RZ, R151 ;  /* 0x000000ffff607224 */ /* 0x000fe400078e0097 */
[----:B------:R-:W-:Y:S01]  /*e330*/  MUFU.EX2 R180, R180 ;  /* 0x000000b400b47308 */ /* 0x000fe20000000800 */
[-CC-:B------:R-:W-:Y:S01]  /*e340*/  FFMA.FTZ R161, R5, R38.reuse, -R8.reuse ;  /* 0x0000002605a17223 */ /* 0x180fe20000010808 */
[-CC-:B------:R-:W-:Y:S01]  /*e350*/  FFMA.FTZ R4, R4, R38.reuse, -R8.reuse ;  /* 0x0000002604047223 */ /* 0x180fe20000010808 */
[-CC-:B------:R-:W-:Y:S01]  /*e360*/  FFMA.FTZ R163, R9, R38.reuse, -R8.reuse ;  /* 0x0000002609a37223 */ /* 0x180fe20000010808 */
[----:B------:R-:W-:Y:S01]  /*e370*/  FADD.FTZ R5, R160, R69 ;  /* 0x00000045a0057221 */ /* 0x000fe20000010000 */
[-CC-:B------:R-:W-:Y:S01]  /*e380*/  FFMA.FTZ R6, R7, R38.reuse, -R8.reuse ;  /* 0x0000002607067223 */ /* 0x180fe20000010808 */
[-CC-:B------:R-:W-:Y:S01]  /*e390*/  FFMA.FTZ R165, R13, R38.reuse, -R8.reuse ;  /* 0x000000260da57223 */ /* 0x180fe20000010808 */
[-CC-:B------:R-:W-:Y:S01]  /*e3a0*/  FFMA.FTZ R10, R11, R38.reuse, -R8.reuse ;  /* 0x000000260b0a7223 */ /* 0x180fe20000010808 */
[----:B------:R-:W-:Y:S01]  /*e3b0*/  MUFU.EX2 R161, R161 ;  /* 0x000000a100a17308 */ /* 0x000fe20000000800 */
[----:B-1----:R-:W-:Y:S01]  /*e3c0*/  FADD.FTZ R28, R162, R5 ;  /* 0x00000005a21c7221 */ /* 0x002fe20000010000 */
[-CC-:B------:R-:W-:Y:S01]  /*e3d0*/  FFMA.FTZ R167, R21, R38.reuse, -R8.reuse ;  /* 0x0000002615a77223 */ /* 0x180fe20000010808 */
[-CC-:B------:R-:W-:Y:S01]  /*e3e0*/  FFMA.FTZ R12, R15, R38.reuse, -R8.reuse ;  /* 0x000000260f0c7223 */ /* 0x180fe20000010808 */
[-C--:B------:R-:W-:Y:S01]  /*e3f0*/  FFMA.FTZ R169, R27, R38.reuse, -R8 ;  /* 0x000000261ba97223 */ /* 0x080fe20000010808 */
[----:B---3--:R-:W-:Y:S01]  /*e400*/  FADD.FTZ R5, R77, R28 ;  /* 0x0000001c4d057221 */ /* 0x008fe20000010000 */
[-CC-:B------:R-:W-:Y:S01]  /*e410*/  FFMA.FTZ R14, R25, R38.reuse, -R8.reuse ;  /* 0x00000026190e7223 */ /* 0x180fe20000010808 */
[-CC-:B------:R-:W-:Y:S01]  /*e420*/  FFMA.FTZ R171, R31, R38.reuse, -R8.reuse ;  /* 0x000000261fab7223 */ /* 0x180fe20000010808 */
[----:B------:R-:W0:Y:S01]  /*e430*/  MUFU.EX2 R4, R4 ;  /* 0x0000000400047308 */ /* 0x000e220000000800 */
[----:B----4-:R-:W-:Y:S01]  /*e440*/  FADD.FTZ R30, R164, R5 ;  /* 0x00000005a41e7221 */ /* 0x010fe20000010000 */
[-CC-:B------:R-:W-:Y:S01]  /*e450*/  FFMA.FTZ R20, R29, R38.reuse, -R8.reuse ;  /* 0x000000261d147223 */ /* 0x180fe20000010808 */
[-CC-:B------:R-:W-:Y:S01]  /*e460*/  FFMA.FTZ R173, R35, R38.reuse, -R8.reuse ;  /* 0x0000002623ad7223 */ /* 0x180fe20000010808 */
[-C--:B------:R-:W-:Y:S01]  /*e470*/  FFMA.FTZ R24, R33, R38.reuse, -R8 ;  /* 0x0000002621187223 */ /* 0x080fe20000010808 */
[----:B-----5:R-:W-:Y:S01]  /*e480*/  FADD.FTZ R5, R79, R30 ;  /* 0x0000001e4f057221 */ /* 0x020fe20000010000 */
[-CC-:B------:R-:W-:Y:S01]  /*e490*/  FFMA.FTZ R175, R39, R38.reuse, -R8.reuse ;  /* 0x0000002627af7223 */ /* 0x180fe20000010808 */
[-CC-:B------:R-:W-:Y:S01]  /*e4a0*/  FFMA.FTZ R26, R41, R38.reuse, -R8.reuse ;  /* 0x00000026291a7223 */ /* 0x180fe20000010808 */
[----:B------:R-:W1:Y:S01]  /*e4b0*/  MUFU.EX2 R163, R163 ;  /* 0x000000a300a37308 */ /* 0x000e620000000800 */
[----:B--2---:R-:W-:Y:S01]  /*e4c0*/  FADD.FTZ R30, R166, R5 ;  /* 0x00000005a61e7221 */ /* 0x004fe20000010000 */
[-CC-:B------:R-:W-:Y:S01]  /*e4d0*/  FFMA.FTZ R177, R43, R38.reuse, -R8.reuse ;  /* 0x000000262bb17223 */ /* 0x180fe20000010808 */
[-CC-:B------:R-:W-:Y:S01]  /*e4e0*/  FFMA.FTZ R28, R45, R38.reuse, -R8.reuse ;  /* 0x000000262d1c7223 */ /* 0x180fe20000010808 */
[-C--:B------:R-:W-:Y:S01]  /*e4f0*/  FFMA.FTZ R179, R47, R38.reuse, -R8 ;  /* 0x000000262fb37223 */ /* 0x080fe20000010808 */
[----:B------:R-:W-:Y:S01]  /*e500*/  FADD.FTZ R7, R81, R30 ;  /* 0x0000001e51077221 */ /* 0x000fe20000010000 */
[-CC-:B------:R-:W-:Y:S01]  /*e510*/  FFMA.FTZ R30, R51, R38.reuse, -R8.reuse ;  /* 0x00000026331e7223 */ /* 0x180fe20000010808 */
[-C--:B------:R-:W-:Y:S01]  /*e520*/  FFMA.FTZ R53, R53, R38.reuse, -R8 ;  /* 0x0000002635357223 */ /* 0x080fe20000010808 */
[----:B------:R-:W2:Y:S01]  /*e530*/  MUFU.EX2 R6, R6 ;  /* 0x0000000600067308 */ /* 0x000ea20000000800 */
[----:B0-----:R-:W-:Y:S01]  /*e540*/  FADD.FTZ R32, R161, R4 ;  /* 0x00000004a1207221 */ /* 0x001fe20000010000 */
[----:B------:R-:W-:Y:S01]  /*e550*/  FADD.FTZ R34, R168, R7 ;  /* 0x00000007a8227221 */ /* 0x000fe20000010000 */
[-CC-:B------:R-:W-:Y:S01]  /*e560*/  FFMA.FTZ R57, R57, R38.reuse, -R8.reuse ;  /* 0x0000002639397223 */ /* 0x180fe20000010808 */
[-CC-:B------:R-:W-:Y:S01]  /*e570*/  FFMA.FTZ R55, R55, R38.reuse, -R8.reuse ;  /* 0x0000002637377223 */ /* 0x180fe20000010808 */
[-C--:B------:R-:W-:Y:S01]  /*e580*/  FFMA.FTZ R59, R59, R38.reuse, -R8 ;  /* 0x000000263b3b7223 */ /* 0x080fe20000010808 */
[----:B------:R-:W-:Y:S01]  /*e590*/  FADD.FTZ R7, R83, R34 ;  /* 0x0000002253077221 */ /* 0x000fe20000010000 */
[-C--:B------:R-:W-:Y:S01]  /*e5a0*/  FFMA.FTZ R61, R61, R38.reuse, -R8 ;  /* 0x000000263d3d7223 */ /* 0x080fe20000010808 */
[----:B------:R-:W0:Y:S01]  /*e5b0*/  MUFU.EX2 R165, R165 ;  /* 0x000000a500a57308 */ /* 0x000e220000000800 */
[----:B-1----:R-:W-:Y:S01]  /*e5c0*/  FADD.FTZ R5, R163, R32 ;  /* 0x00000020a3057221 */ /* 0x002fe20000010000 */
[----:B------:R-:W-:Y:S01]  /*e5d0*/  FADD.FTZ R34, R170, R7 ;  /* 0x00000007aa227221 */ /* 0x000fe20000010000 */
[-CC-:B------:R-:W-:Y:S01]  /*e5e0*/  FFMA.FTZ R63, R63, R38.reuse, -R8.reuse ;  /* 0x000000263f3f7223 */ /* 0x180fe20000010808 */
[-CC-:B------:R-:W-:Y:S01]  /*e5f0*/  FFMA.FTZ R65, R65, R38.reuse, -R8.reuse ;  /* 0x0000002641417223 */ /* 0x180fe20000010808 */
[-C--:B------:R-:W-:Y:S01]  /*e600*/  FFMA.FTZ R91, R91, R38.reuse, -R8 ;  /* 0x000000265b5b7223 */ /* 0x080fe20000010808 */
[----:B------:R-:W-:Y:S01]  /*e610*/  FADD.FTZ R7, R87, R34 ;  /* 0x0000002257077221 */ /* 0x000fe20000010000 */
[-CC-:B------:R-:W-:Y:S01]  /*e620*/  FFMA.FTZ R93, R93, R38.reuse, -R8.reuse ;  /* 0x000000265d5d7223 */ /* 0x180fe20000010808 */
[----:B------:R-:W1:Y:S01]  /*e630*/  MUFU.EX2 R10, R10 ;  /* 0x0000000a000a7308 */ /* 0x000e620000000800 */
[----:B--2---:R-:W-:Y:S01]  /*e640*/  FADD.FTZ R32, R6, R5 ;  /* 0x0000000506207221 */ /* 0x004fe20000010000 */
[----:B------:R-:W-:Y:S01]  /*e650*/  FADD.FTZ R36, R172, R7 ;  /* 0x00000007ac247221 */ /* 0x000fe20000010000 */
[-CC-:B------:R-:W-:Y:S01]  /*e660*/  FFMA.FTZ R95, R95, R38.reuse, -R8.reuse ;  /* 0x000000265f5f7223 */ /* 0x180fe20000010808 */
[-CC-:B------:R-:W-:Y:S01]  /*e670*/  FFMA.FTZ R97, R97, R38.reuse, -R8.reuse ;  /* 0x0000002661617223 */ /* 0x180fe20000010808 */
[----:B------:R-:W-:Y:S01]  /*e680*/  FFMA.FTZ R101, R101, R38, -R8 ;  /* 0x0000002665657223 */ /* 0x000fe20000010808 */
[----:B------:R-:W-:Y:S01]  /*e690*/  FADD.FTZ R7, R89, R36 ;  /* 0x0000002459077221 */ /* 0x000fe20000010000 */
[----:B------:R-:W-:Y:S01]  /*e6a0*/  F2FP.BF16.F32.PACK_AB R161, R4, R161 ;  /* 0x000000a104a1723e */ /* 0x000fe200000010ff */
[----:B------:R-:W2:Y:S01]  /*e6b0*/  MUFU.EX2 R167, R167 ;  /* 0x000000a700a77308 */ /* 0x000ea20000000800 */
[----:B0-----:R-:W-:Y:S01]  /*e6c0*/  FADD.FTZ R5, R165, R32 ;  /* 0x00000020a5057221 */ /* 0x001fe20000010000 */
[----:B------:R-:W-:Y:S01]  /*e6d0*/  FADD.FTZ R36, R174, R7 ;  /* 0x00000007ae247221 */ /* 0x000fe20000010000 */
[----:B------:R-:W-:-:S02]  /*e6e0*/  F2FP.BF16.F32.PACK_AB R163, R6, R163 ;  /* 0x000000a306a3723e */ /* 0x000fc400000010ff */
[----:B------:R-:W-:Y:S01]  /*e6f0*/  F2FP.BF16.F32.PACK_AB R172, R89, R172 ;  /* 0x000000ac59ac723e */ /* 0x000fe200000010ff */
[----:B------:R-:W-:Y:S01]  /*e700*/  IMAD.MOV.U32 R89, RZ, RZ, R151 ;  /* 0x000000ffff597224 */ /* 0x000fe200078e0097 */
[----:B------:R-:W-:Y:S01]  /*e710*/  F2FP.BF16.F32.PACK_AB R160, R69, R160 ;  /* 0x000000a045a0723e */ /* 0x000fe200000010ff */
[----:B------:R-:W0:Y:S01]  /*e720*/  MUFU.EX2 R12, R12 ;  /* 0x0000000c000c7308 */ /* 0x000e220000000800 */
[----:B-1----:R-:W-:Y:S01]  /*e730*/  FADD.FTZ R32, R10, R5 ;  /* 0x000000050a207221 */ /* 0x002fe20000010000 */
[----:B------:R-:W-:Y:S02]  /*e740*/  F2FP.BF16.F32.PACK_AB R162, R77, R162 ;  /* 0x000000a24da2723e */ /* 0x000fe400000010ff */
[----:B------:R-:W-:Y:S02]  /*e750*/  F2FP.BF16.F32.PACK_AB R164, R79, R164 ;  /* 0x000000a44fa4723e */ /* 0x000fe400000010ff */
[----:B------:R-:W-:Y:S02]  /*e760*/  F2FP.BF16.F32.PACK_AB R166, R81, R166 ;  /* 0x000000a651a6723e */ /* 0x000fe400000010ff */
[----:B------:R-:W1:Y:S01]  /*e770*/  MUFU.EX2 R169, R169 ;  /* 0x000000a900a97308 */ /* 0x000e620000000800 */
[----:B--2---:R-:W-:Y:S01]  /*e780*/  FADD.FTZ R5, R167, R32 ;  /* 0x00000020a7057221 */ /* 0x004fe20000010000 */
[----:B------:R-:W-:-:S02]  /*e790*/  F2FP.BF16.F32.PACK_AB R168, R83, R168 ;  /* 0x000000a853a8723e */ /* 0x000fc400000010ff */
[----:B------:R-:W-:Y:S02]  /*e7a0*/  F2FP.BF16.F32.PACK_AB R170, R87, R170 ;  /* 0x000000aa57aa723e */ /* 0x000fe400000010ff */
[----:B------:R-:W-:Y:S02]  /*e7b0*/  F2FP.BF16.F32.PACK_AB R174, R85, R174 ;  /* 0x000000ae55ae723e */ /* 0x000fe400000010ff */
[----:B------:R-:W2:Y:S01]  /*e7c0*/  MUFU.EX2 R14, R14 ;  /* 0x0000000e000e7308 */ /* 0x000ea20000000800 */
[----:B0-----:R-:W-:Y:S01]  /*e7d0*/  FADD.FTZ R34, R12, R5 ;  /* 0x000000050c227221 */ /* 0x001fe20000010000 */
[----:B------:R-:W-:Y:S02]  /*e7e0*/  F2FP.BF16.F32.PACK_AB R165, R10, R165 ;  /* 0x000000a50aa5723e */ /* 0x000fe400000010ff */
[----:B------:R-:W-:-:S04]  /*e7f0*/  F2FP.BF16.F32.PACK_AB R167, R12, R167 ;  /* 0x000000a70ca7723e */ /* 0x000fc800000010ff */
[----:B------:R-:W0:Y:S01]  /*e800*/  MUFU.EX2 R171, R171 ;  /* 0x000000ab00ab7308 */ /* 0x000e220000000800 */
[----:B-1----:R-:W-:-:S07]  /*e810*/  FADD.FTZ R5, R169, R34 ;  /* 0x00000022a9057221 */ /* 0x002fce0000010000 */
[----:B------:R-:W1:Y:S01]  /*e820*/  MUFU.EX2 R20, R20 ;  /* 0x0000001400147308 */ /* 0x000e620000000800 */
[C---:B--2---:R-:W-:Y:S01]  /*e830*/  FADD.FTZ R34, R14.reuse, R5 ;  /* 0x000000050e227221 */ /* 0x044fe20000010000 */
[----:B------:R-:W-:Y:S01]  /*e840*/  FADD.FTZ R5, R85, R36 ;  /* 0x0000002455057221 */ /* 0x000fe20000010000 */
[----:B------:R-:W-:-:S03]  /*e850*/  F2FP.BF16.F32.PACK_AB R169, R14, R169 ;  /* 0x000000a90ea9723e */ /* 0x000fc600000010ff */
[----:B------:R-:W-:Y:S01]  /*e860*/  FADD.FTZ R40, R176, R5 ;  /* 0x00000005b0287221 */ /* 0x000fe20000010000 */
[----:B------:R-:W-:Y:S01]  /*e870*/  F2FP.BF16.F32.PACK_AB R176, R71, R176 ;  /* 0x000000b047b0723e */ /* 0x000fe200000010ff */
[----:B------:R-:W2:Y:S01]  /*e880*/  MUFU.EX2 R173, R173 ;  /* 0x000000ad00ad7308 */ /* 0x000ea20000000800 */
[----:B0-----:R-:W-:Y:S01]  /*e890*/  FADD.FTZ R3, R171, R34 ;  /* 0x00000022ab037221 */ /* 0x001fe20000010000 */
[----:B------:R-:W-:-:S04]  /*e8a0*/  FADD.FTZ R5, R71, R40 ;  /* 0x0000002847057221 */ /* 0x000fc80000010000 */
[----:B------:R-:W-:Y:S01]  /*e8b0*/  FADD.FTZ R40, R178, R5 ;  /* 0x00000005b2287221 */ /* 0x000fe20000010000 */
[C---:B------:R-:W-:Y:S01]  /*e8c0*/  F2FP.BF16.F32.PACK_AB R178, R67.reuse, R178 ;  /* 0x000000b243b2723e */ /* 0x040fe200000010ff */
[----:B------:R-:W0:Y:S01]  /*e8d0*/  MUFU.EX2 R24, R24 ;  /* 0x0000001800187308 */ /* 0x000e220000000800 */
[C---:B-1----:R-:W-:Y:S01]  /*e8e0*/  FADD.FTZ R36, R20.reuse, R3 ;  /* 0x0000000314247221 */ /* 0x042fe20000010000 */
[----:B------:R-:W-:Y:S01]  /*e8f0*/  FADD.FTZ R5, R67, R40 ;  /* 0x0000002843057221 */ /* 0x000fe20000010000 */
[----:B------:R-:W-:-:S03]  /*e900*/  F2FP.BF16.F32.PACK_AB R171, R20, R171 ;  /* 0x000000ab14ab723e */ /* 0x000fc600000010ff */
[----:B------:R-:W-:Y:S02]  /*e910*/  FADD.FTZ R40, R180, R5 ;  /* 0x00000005b4287221 */ /* 0x000fe40000010000 */
        /* <DEDUP_REMOVED lines=35> */
[----:B------:R-:W-:-:S05]  /*eb50*/  IMAD.MOV.U32 R99, RZ, RZ, R151 ;  /* 0x000000ffff637224 */ /* 0x000fca00078e0097 */
        /* <DEDUP_REMOVED lines=9> */
[----:B------:R-:W-:Y:S01]  /*ebf0*/  F2FP.BF16.F32.PACK_AB R186, R103, R186 ;  /* 0x000000ba67ba723e */ /* 0x000fe200000010ff */
[----:B------:R-:W-:-:S05]  /*ec00*/  IMAD.MOV.U32 R103, RZ, RZ, R151 ;  /* 0x000000ffff677224 */ /* 0x000fca00078e0097 */
        /* <DEDUP_REMOVED lines=9> */
[----:B------:R-:W-:Y:S01]  /*eca0*/  F2FP.BF16.F32.PACK_AB R188, R105, R188 ;  /* 0x000000bc69bc723e */ /* 0x000fe200000010ff */
[----:B------:R-:W-:-:S05]  /*ecb0*/  IMAD.MOV.U32 R105, RZ, RZ, R151 ;  /* 0x000000ffff697224 */ /* 0x000fca00078e0097 */
[----:B------:R2:W3:Y:S01]  /*ecc0*/  MUFU.EX2 R40, R91 ;  /* 0x0000005b00287308 */ /* 0x0004e20000000800 */
[C---:B0-----:R-:W-:Y:S01]  /*ecd0*/  FADD.FTZ R44, R36.reuse, R3 ;  /* 0x00000003242c7221 */ /* 0x041fe20000010000 */
[----:B------:R-:W-:-:S06]  /*ece0*/  F2FP.BF16.F32.PACK_AB R185, R36, R61 ;  /* 0x0000003d24b9723e */ /* 0x000fcc00000010ff */
[----:B------:R-:W0:Y:S01]  /*ecf0*/  MUFU.EX2 R93, R93 ;  /* 0x0000005d005d7308 */ /* 0x000e220000000800 */
[----:B-1----:R-:W-:Y:S01]  /*ed00*/  FADD.FTZ R3, R65, R44 ;  /* 0x0000002c41037221 */ /* 0x002fe20000010000 */
[----:B--2---:R-:W-:-:S06]  /*ed10*/  IMAD.MOV.U32 R91, RZ, RZ, R151 ;  /* 0x000000ffff5b7224 */ /* 0x004fcc00078e0097 */
[----:B------:R1:W2:Y:S01]  /*ed20*/  MUFU.EX2 R42, R95 ;  /* 0x0000005f002a7308 */ /* 0x0002a20000000800 */
[C---:B---3--:R-:W-:Y:S01]  /*ed30*/  FADD.FTZ R6, R40.reuse, R3 ;  /* 0x0000000328067221 */ /* 0x048fe20000010000 */
[----:B------:R-:W-:-:S06]  /*ed40*/  F2FP.BF16.F32.PACK_AB R187, R40, R65 ;  /* 0x0000004128bb723e */ /* 0x000fcc00000010ff */
[----:B------:R-:W3:Y:S01]  /*ed50*/  MUFU.EX2 R190, R190 ;  /* 0x000000be00be7308 */ /* 0x000ee20000000800 */
[----:B0-----:R-:W-:Y:S01]  /*ed60*/  FADD.FTZ R3, R93, R6 ;  /* 0x000000065d037221 */ /* 0x001fe20000010000 */
[----:B-1----:R-:W-:-:S06]  /*ed70*/  IMAD.MOV.U32 R95, RZ, RZ, R151 ;  /* 0x000000ffff5f7224 */ /* 0x002fcc00078e0097 */
[----:B------:R-:W0:Y:S01]  /*ed80*/  MUFU.EX2 R97, R97 ;  /* 0x0000006100617308 */ /* 0x000e220000000800 */
[C---:B--2---:R-:W-:Y:S01]  /*ed90*/  FADD.FTZ R6, R42.reuse, R3 ;  /* 0x000000032a067221 */ /* 0x044fe20000010000 */
[----:B------:R-:W-:Y:S01]  /*eda0*/  F2FP.BF16.F32.PACK_AB R189, R42, R93 ;  /* 0x0000005d2abd723e */ /* 0x000fe200000010ff */
[----:B------:R-:W-:-:S05]  /*edb0*/  IMAD.MOV.U32 R93, RZ, RZ, R151 ;  /* 0x000000ffff5d7224 */ /* 0x000fca00078e0097 */
[----:B------:R-:W1:Y:S01]  /*edc0*/  MUFU.EX2 R107, R107 ;  /* 0x0000006b006b7308 */ /* 0x000e620000000800 */
[----:B---3--:R-:W-:-:S07]  /*edd0*/  FADD.FTZ R8, R190, R5 ;  /* 0x00000005be087221 */ /* 0x008fce0000010000 */
[----:B------:R2:W3:Y:S01]  /*ede0*/  MUFU.EX2 R4, R101 ;  /* 0x0000006500047308 */ /* 0x0004e20000000800 */
[----:B0-----:R-:W-:Y:S01]  /*edf0*/  FADD.FTZ R3, R97, R6 ;  /* 0x0000000661037221 */ /* 0x001fe20000010000 */
[C---:B-1----:R-:W-:Y:S01]  /*ee00*/  FADD.FTZ R8, R107.reuse, R8 ;  /* 0x000000086b087221 */ /* 0x042fe20000010000 */
[----:B------:R-:W-:Y:S01]  /*ee10*/  F2FP.BF16.F32.PACK_AB R190, R107, R190 ;  /* 0x000000be6bbe723e */ /* 0x000fe200000010ff */
[--C-:B------:R-:W-:Y:S02]  /*ee20*/  IMAD.MOV.U32 R107, RZ, RZ, R151.reuse ;  /* 0x000000ffff6b7224 */ /* 0x100fe400078e0097 */
[----:B--2---:R-:W-:Y:S01]  /*ee30*/  IMAD.MOV.U32 R101, RZ, RZ, R151 ;  /* 0x000000ffff657224 */ /* 0x004fe200078e0097 */
[C---:B---3--:R-:W-:Y:S01]  /*ee40*/  F2FP.BF16.F32.PACK_AB R191, R4.reuse, R97 ;  /* 0x0000006104bf723e */ /* 0x048fe200000010ff */
[----:B------:R-:W-:Y:S01]  /*ee50*/  FADD.FTZ R3, R4, R3 ;  /* 0x0000000304037221 */ /* 0x000fe20000010000 */
        /* <DEDUP_REMOVED lines=38> */
[----:B------:R-:W-:-:S07]  /*f0c0*/  CS2R R88, SRZ ;  /* 0x0000000000587805 */ /* 0x000fce000001ff00 */
.L_x_7161:
[----:B------:R-:W-:Y:S01]  /*f0d0*/  ISETP.NE.AND P1, PT, R11, 0x1, PT ;  /* 0x000000010b00780c */ /* 0x000fe20003f25270 */
[----:B------:R-:W-:Y:S05]  /*f0e0*/  YIELD ;  /* 0x0000000000007946 */ /* 0x000fea0003800000 */
[----:B------:R-:W-:Y:S02]  /*f0f0*/  SEL R5, RZ, 0x1, P1 ;  /* 0x00000001ff057807 */ /* 0x000fe40000800000 */
[----:B------:R-:W-:Y:S02]  /*f100*/  ISETP.NE.AND P1, PT, R194, RZ, PT ;  /* 0x000000ffc200720c */ /* 0x000fe40003f25270 */
[----:B------:R-:W-:-:S11]  /*f110*/  LOP3.LUT R158, R4, R5, RZ, 0x3c, !PT ;  /* 0x00000005049e7212 */ /* 0x000fd600078e3cff */
[----:B------:R-:W-:Y:S05]  /*f120*/  @P1 BRA `(.L_x_7150) ;  /* 0x00000000003c1947 */ /* 0x000fea0003800000 */
[----:B------:R-:W-:Y:S05]  /*f130*/  @!P0 BRA `(.L_x_7151) ;  /* 0x0000000000048947 */ /* 0x000fea0003800000 */
[----:B------:R-:W-:Y:S01]  /*f140*/  BPT.TRAP 0x1 ;  /* 0x000000040000795c */ /* 0x000fe20000300000 */
.L_x_7151:
        /* <DEDUP_REMOVED lines=8> */
.L_x_7152:
[----:B------:R-:W-:Y:S04]  /*f1d0*/  BSSY B0, `(.L_x_7150) ;  /* 0x0000004000007945 */ /* 0x000fe80003800000 */
[----:B-1----:R-:W-:Y:S05]  /*f1e0*/  @P2 BRA `(.L_x_7153) ;  /* 0x0000000000082947 */ /* 0x002fea0003800000 */
[----:B------:R-:W1:Y:S02]  /*f1f0*/  SYNCS.PHASECHK.TRANS64.TRYWAIT P2, [R5+URZ+0x28830], R6 ;  /* 0x02883006050075a7 */ /* 0x000e64000804017f */
[----:B-1----:R-:W-:Y:S05]  /*f200*/  @!P2 BRA `(.L_x_7154) ;  /* 0x000000cc00aca947 */ /* 0x002fea0003800000 */
.L_x_7153:
[----:B------:R-:W-:Y:S05]  /*f210*/  BSYNC B0 ;  /* 0x0000000000007941 */ /* 0x000fea0003800000 */
.L_x_7150:
[----:B01----:R-:W0:Y:S01]  /*f220*/  S2R R5, SR_TID.X ;  /* 0x0000000000057919 */ /* 0x003e220000002100 */
[----:B------:R-:W-:Y:S01]  /*f230*/  VIADD R152, R11, 0x1 ;  /* 0x000000010b987836 */ /* 0x000fe20000000000 */
[----:B------:R-:W-:Y:S05]  /*f240*/  WARPSYNC.ALL ;  /* 0x0000000000007948 */ /* 0x000fea0003800000 */
[C---:B------:R-:W-:Y:S01]  /*f250*/  ISETP.NE.AND P2, PT, R152.reuse, 0x2, PT ;  /* 0x000000029800780c */ /* 0x040fe20003f45270 */
[----:B------:R-:W-:Y:S02]  /*f260*/  IMAD.MOV.U32 R7, RZ, RZ, 0x40000040 ;  /* 0x40000040ff077424 */ /* 0x000fe400078e00ff */
[----:B------:R-:W-:Y:S01]  /*f270*/  IMAD.MOV.U32 R15, RZ, RZ, 0x40000040 ;  /* 0x40000040ff0f7424 */ /* 0x000fe200078e00ff */
[----:B------:R-:W-:Y:S01]  /*f280*/  SEL R152, R152, RZ, P2 ;  /* 0x000000ff98987207 */ /* 0x000fe20001000000 */
[----:B------:R-:W-:Y:S01]  /*f290*/  IMAD.MOV.U32 R21, RZ, RZ, 0x40000040 ;  /* 0x40000040ff157424 */ /* 0x000fe200078e00ff */
[----:B------:R-:W-:Y:S01]  /*f2a0*/  R2UR UR7, R7 ;  /* 0x00000000070772ca */ /* 0x000fe200000e0000 */
[----:B------:R-:W-:Y:S01]  /*f2b0*/  IMAD.MOV.U32 R13, RZ, RZ, 0x40000040 ;  /* 0x40000040ff0d7424 */ /* 0x000fe200078e00ff */
[----:B------:R-:W-:Y:S01]  /*f2c0*/  R2UR UR11, R15 ;  /* 0x000000000f0b72ca */ /* 0x000fe200000e0000 */
[----:B------:R-:W-:Y:S01]  /*f2d0*/  IMAD R6, R152, 0x800, R0 ;  /* 0x0000080098067824 */ /* 0x000fe200078e0200 */
[----:B------:R-:W-:-:S02]  /*f2e0*/  R2UR UR15, R21 ;  /* 0x00000000150f72ca */ /* 0x000fc400000e0000 */
[----:B------:R-:W-:Y:S01]  /*f2f0*/  R2UR UR19, R13 ;  /* 0x000000000d1372ca */ /* 0x000fe200000e0000 */
[C---:B------:R-:W-:Y:S01]  /*f300*/  VIADD R14, R6.reuse, 0x2 ;  /* 0x00000002060e7836 */ /* 0x040fe20000000000 */
[C---:B------:R-:W-:Y:S01]  /*f310*/  R2UR UR6, R6.reuse ;  /* 0x00000000060672ca */ /* 0x040fe200000e0000 */
[C---:B------:R-:W-:Y:S01]  /*f320*/  VIADD R12, R6.reuse, 0x6 ;  /* 0x00000006060c7836 */ /* 0x040fe20000000000 */
[----:B------:R-:W-:Y:S02]  /*f330*/  IADD3 R20, R6, 0x4, RZ ;  /* 0x0000000406147810 */ /* 0x000fe40007ffe0ff */
[----:B------:R-:W-:Y:S01]  /*f340*/  R2UR UR10, R14 ;  /* 0x000000000e0a72ca */ /* 0x000fe200000e0000 */
[----:B------:R-:W-:Y:S01]  /*f350*/  VIADD R14, R6, 0x400 ;  /* 0x00000400060e7836 */ /* 0x000fe20000000000 */
[----:B------:R-:W-:Y:S02]  /*f360*/  R2UR UR14, R20 ;  /* 0x00000000140e72ca */ /* 0x000fe400000e0000 */
[----:B------:R-:W-:Y:S01]  /*f370*/  R2UR UR18, R12 ;  /* 0x000000000c1272ca */ /* 0x000fe200000e0000 */
[----:B------:R-:W-:Y:S01]  /*f380*/  VIADD R12, R6, 0x402 ;  /* 0x00000402060c7836 */ /* 0x000fe20000000000 */
[----:B------:R-:W-:-:S02]  /*f390*/  R2UR UR22, R14 ;  /* 0x000000000e1672ca */ /* 0x000fc400000e0000 */
[----:B0-----:R-:W-:Y:S02]  /*f3a0*/  SHF.R.U32.HI R5, RZ, 0x7, R5 ;  /* 0x00000007ff057819 */ /* 0x001fe40000011605 */
[----:B------:R-:W-:Y:S02]  /*f3b0*/  R2UR UR23, R15 ;  /* 0x000000000f1772ca */ /* 0x000fe400000e0000 */
[----:B------:R-:W-:Y:S01]  /*f3c0*/  R2UR UR26, R12 ;  /* 0x000000000c1a72ca */ /* 0x000fe200000e0000 */
[----:B------:R-:W-:Y:S01]  /*f3d0*/  VIADD R5, R5, 0x8 ;  /* 0x0000000805057836 */ /* 0x000fe20000000000 */
[----:B------:R-:W-:Y:S02]  /*f3e0*/  R2UR UR27, R13 ;  /* 0x000000000d1b72ca */ /* 0x000fe400000e0000 */
[C---:B------:R-:W-:Y:S01]  /*f3f0*/  IADD3 R20, R6.reuse, 0x404, RZ ;  /* 0x0000040406147810 */ /* 0x040fe20007ffe0ff */
[----:B------:R-:W-:Y:S01]  /*f400*/  VIADD R6, R6, 0x406 ;  /* 0x0000040606067836 */ /* 0x000fe20000000000 */
[----:B------:R0:W-:Y:S01]  /*f410*/  BAR.SYNC.DEFER_BLOCKING R5, 0x100 ;  /* 0x000400050000751d */ /* 0x0001e20000010000 */
[----:B------:R-:W-:-:S02]  /*f420*/  R2UR UR31, R21 ;  /* 0x00000000151f72ca */ /* 0x000fc400000e0000 */
[----:B------:R-:W-:Y:S02]  /*f430*/  R2UR UR30, R20 ;  /* 0x00000000141e72ca */ /* 0x000fe400000e0000 */
[----:B------:R-:W-:Y:S02]  /*f440*/  R2UR UR34, R6 ;  /* 0x00000000062272ca */ /* 0x000fe400000e0000 */
[----:B------:R-:W-:Y:S01]  /*f450*/  R2UR UR35, R7 ;  /* 0x00000000072372ca */ /* 0x000fe200000e0000 */
[----:B------:R-:W-:-:S06]  /*f460*/  WARPGROUP.ARRIVE ;  /* 0x00000000000079c5 */ /* 0x000fcc0000000000 */
        /* <DEDUP_REMOVED lines=26> */
.L_x_7156:
[----:B------:R-:W-:Y:S01]  /*f610*/  SHF.L.U32 R4, R4, 0x1f, RZ ;  /* 0x0000001f04047819 */ /* 0x000fe200000006ff */
[----:B------:R-:W-:-:S04]  /*f620*/  IMAD R5, R11, 0x8, R156 ;  /* 0x000000080b057824 */ /* 0x000fc800078e029c */
[----:B------:R0:W1:Y:S01]  /*f630*/  SYNCS.PHASECHK.TRANS64.TRYWAIT P1, [R5+URZ+0x28850], R4 ;  /* 0x02885004050075a7 */ /* 0x000062000802017f */
[----:B------:R-:W-:Y:S05]  /*f640*/  @!P0 BRA `(.L_x_7157) ;  /* 0x0000000000048947 */ /* 0x000fea0003800000 */
[----:B------:R-:W-:Y:S01]  /*f650*/  BPT.TRAP 0x1 ;  /* 0x000000040000795c */ /* 0x000fe20000300000 */
.L_x_7157:
[----:B-1----:R-:W-:Y:S05]  /*f660*/  @P1 BRA `(.L_x_7155) ;  /* 0x0000000000081947 */ /* 0x002fea0003800000 */
[----:B------:R-:W1:Y:S02]  /*f670*/  SYNCS.PHASECHK.TRANS64.TRYWAIT P1, [R5+URZ+0x28850], R4 ;  /* 0x02885004050075a7 */ /* 0x000e64000802017f */
[----:B-1----:R-:W-:Y:S05]  /*f680*/  @!P1 BRA `(.L_x_7158) ;  /* 0x000000c800a09947 */ /* 0x002fea0003800000 */
.L_x_7155:
[----:B01----:R-:W-:Y:S01]  /*f690*/  VIADD R4, R156, 0x400 ;  /* 0x000004009c047836 */ /* 0x003fe20000000000 */
[----:B------:R-:W-:Y:S05]  /*f6a0*/  WARPSYNC.ALL ;  /* 0x0000000000007948 */ /* 0x000fea0003800000 */
[----:B------:R-:W-:Y:S01]  /*f6b0*/  SHF.R.U32.HI R4, RZ, 0x4, R4 ;  /* 0x00000004ff047819 */ /* 0x000fe20000011604 */
[----:B------:R-:W-:Y:S01]  /*f6c0*/  IMAD.MOV.U32 R5, RZ, RZ, 0x40000040 ;  /* 0x40000040ff057424 */ /* 0x000fe200078e00ff */
[----:B------:R-:W-:Y:S01]  /*f6d0*/  WARPGROUP.ARRIVE ;  /* 0x00000000000079c5 */ /* 0x000fe20000000000 */
[----:B------:R-:W-:Y:S01]  /*f6e0*/  IMAD.MOV.U32 R7, RZ, RZ, 0x40000040 ;  /* 0x40000040ff077424 */ /* 0x000fe200078e00ff */
[----:B------:R-:W-:-:S04]  /*f6f0*/  LOP3.LUT R4, R4, 0x3fff, RZ, 0xc0, !PT ;  /* 0x00003fff04047812 */ /* 0x000fc800078ec0ff */
[----:B------:R-:W0:Y:S01]  /*f700*/  S2R R12, SR_TID.X ;  /* 0x00000000000c7919 */ /* 0x000e220000002100 */
[----:B------:R-:W-:Y:S01]  /*f710*/  R2UR UR7, R5 ;  /* 0x00000000050772ca */ /* 0x000fe200000e0000 */
[----:B------:R-:W-:Y:S01]  /*f720*/  IMAD.MOV.U32 R5, RZ, RZ, 0x40000040 ;  /* 0x40000040ff057424 */ /* 0x000fe200078e00ff */
[----:B------:R-:W-:-:S05]  /*f730*/  LOP3.LUT R4, R4, 0x4000000, RZ, 0xfc, !PT ;  /* 0x0400000004047812 */ /* 0x000fca00078efcff */
[----:B------:R-:W-:-:S04]  /*f740*/  IMAD R4, R11, 0x800, R4 ;  /* 0x000008000b047824 */ /* 0x000fc800078e0204 */
[C---:B------:R-:W-:Y:S01]  /*f750*/  VIADD R6, R4.reuse, 0x80 ;  /* 0x0000008004067836 */ /* 0x040fe20000000000 */
[----:B------:R-:W-:-:S13]  /*f760*/  R2UR UR6, R4 ;  /* 0x00000000040672ca */ /* 0x000fda00000e0000 */
[----:B------:R-:W-:Y:S01]  /*f770*/  HGMMA.64x128x16.F32.BF16 R88, R160, gdesc[UR4].tnspB, R88, gsb0 ;  /* 0x41e00004a0587df0 */ /* 0x000fe20008001858 */
[----:B------:R-:W-:Y:S02]  /*f780*/  R2UR UR6, R6 ;  /* 0x00000000060672ca */ /* 0x000fe400000e0000 */
[----:B------:R-:W-:Y:S01]  /*f790*/  R2UR UR7, R7 ;  /* 0x00000000070772ca */ /* 0x000fe200000e0000 */
[----:B------:R-:W-:Y:S01]  /*f7a0*/  IMAD.MOV.U32 R7, RZ, RZ, 0x40000040 ;  /* 0x40000040ff077424 */ /* 0x000fe200078e00ff */
[----:B------:R-:W-:Y:S02]  /*f7b0*/  IADD3 R6, R4, 0x100, RZ ;  /* 0x0000010004067810 */ /* 0x000fe40007ffe0ff */
[----:B0-----:R-:W-:Y:S01]  /*f7c0*/  SHF.R.U32.HI R12, RZ, 0x7, R12 ;  /* 0x00000007ff0c7819 */ /* 0x001fe2000001160c */
[----:B------:R-:W-:Y:S02]  /*f7d0*/  WARPGROUP.DEPBAR.LE gsb0, 0x0 ;  /* 0x00008000000079c5 */ /* 0x000fe40000010000 */
[----:B------:R-:W-:-:S06]  /*f7e0*/  WARPGROUP.ARRIVE ;  /* 0x00000000000079c5 */ /* 0x000fcc0000000000 */
[----:B------:R-:W-:Y:S01]  /*f7f0*/  HGMMA.64x128x16.F32.BF16 R88, R164, gdesc[UR4].tnspB, R88, gsb0 ;  /* 0x41e00004a4587df0 */ /* 0x000fe20008001858 */
[----:B------:R-:W-:Y:S01]  /*f800*/  R2UR UR6, R6 ;  /* 0x00000000060672ca */ /* 0x000fe200000e0000 */
[----:B------:R-:W-:Y:S01]  /*f810*/  VIADD R6, R4, 0x180 ;  /* 0x0000018004067836 */ /* 0x000fe20000000000 */
[----:B------:R-:W-:Y:S01]  /*f820*/  R2UR UR7, R7 ;  /* 0x00000000070772ca */ /* 0x000fe200000e0000 */
[----:B------:R-:W-:Y:S01]  /*f830*/  IMAD.MOV.U32 R7, RZ, RZ, 0x40000040 ;  /* 0x40000040ff077424 */ /* 0x000fe200078e00ff */
[----:B------:R-:W-:Y:S02]  /*f840*/  WARPGROUP.DEPBAR.LE gsb0, 0x0 ;  /* 0x00008000000079c5 */ /* 0x000fe40000010000 */
[----:B------:R-:W-:-:S09]  /*f850*/  WARPGROUP.ARRIVE ;  /* 0x00000000000079c5 */ /* 0x000fd20000000000 */
        /* <DEDUP_REMOVED lines=15> */
[----:B------:R-:W-:Y:S02]  /*f950*/  R2UR UR6, R6 ;  /* 0x00000000060672ca */ /* 0x000fe400000e0000 */
[----:B------:R-:W-:Y:S01]  /*f960*/  R2UR UR7, R7 ;  /* 0x00000000070772ca */ /* 0x000fe200000e0000 */
[----:B------:R-:W-:Y:S01]  /*f970*/  IMAD.MOV.U32 R7, RZ, RZ, 0x40000040 ;  /* 0x40000040ff077424 */ /* 0x000fe200078e00ff */
[C---:B------:R-:W-:Y:S01]  /*f980*/  IADD3 R6, R4.reuse, 0x300, RZ ;  /* 0x0000030004067810 */ /* 0x040fe20007ffe0ff */
[----:B------:R-:W-:Y:S01]  /*f990*/  VIADD R4, R4, 0x380 ;  /* 0x0000038004047836 */ /* 0x000fe20000000000 */
[----:B------:R-:W-:Y:S02]  /*f9a0*/  WARPGROUP.DEPBAR.LE gsb0, 0x0 ;  /* 0x00008000000079c5 */ /* 0x000fe40000010000 */
[----:B------:R-:W-:-:S07]  /*f9b0*/  WARPGROUP.ARRIVE ;  /* 0x00000000000079c5 */ /* 0x000fce0000000000 */
[----:B------:R-:W-:Y:S01]  /*f9c0*/  HGMMA.64x128x16.F32.BF16 R88, R180, gdesc[UR4].tnspB, R88, gsb0 ;  /* 0x41e00004b4587df0 */ /* 0x000fe20008001858 */
[----:B------:R-:W-:Y:S02]  /*f9d0*/  R2UR UR6, R6 ;  /* 0x00000000060672ca */ /* 0x000fe400000e0000 */
[----:B------:R-:W-:Y:S01]  /*f9e0*/  R2UR UR7, R7 ;  /* 0x00000000070772ca */ /* 0x000fe200000e0000 */
[----:B------:R-:W-:Y:S02]  /*f9f0*/  WARPGROUP.DEPBAR.LE gsb0, 0x0 ;  /* 0x00008000000079c5 */ /* 0x000fe40000010000 */
[----:B------:R-:W-:-:S10]  /*fa00*/  WARPGROUP.ARRIVE ;  /* 0x00000000000079c5 */ /* 0x000fd40000000000 */
[----:B------:R-:W-:Y:S01]  /*fa10*/  HGMMA.64x128x16.F32.BF16 R88, R184, gdesc[UR4].tnspB, R88, gsb0 ;  /* 0x41e00004b8587df0 */ /* 0x000fe20008001858 */
[----:B------:R-:W-:Y:S02]  /*fa20*/  R2UR UR6, R4 ;  /* 0x00000000040672ca */ /* 0x000fe400000e0000 */
[----:B------:R-:W-:Y:S02]  /*fa30*/  R2UR UR7, R5 ;  /* 0x00000000050772ca */ /* 0x000fe400000e0000 */
[----:B------:R-:W-:Y:S01]  /*fa40*/  IADD3 R4, -R12, 0xb, RZ ;  /* 0x0000000b0c047810 */ /* 0x000fe20007ffe1ff */
[----:B------:R-:W-:Y:S02]  /*fa50*/  WARPGROUP.DEPBAR.LE gsb0, 0x0 ;  /* 0x00008000000079c5 */ /* 0x000fe40000010000 */
[----:B------:R-:W-:-:S08]  /*fa60*/  WARPGROUP.ARRIVE ;  /* 0x00000000000079c5 */ /* 0x000fd00000000000 */
[----:B------:R-:W-:Y:S03]  /*fa70*/  HGMMA.64x128x16.F32.BF16 R88, R188, gdesc[UR4].tnspB, R88, gsb0 ;  /* 0x41e00004bc587df0 */ /* 0x000fe60008001858 */
[----:B------:R-:W-:Y:S02]  /*fa80*/  WARPGROUP.DEPBAR.LE gsb0, 0x0 ;  /* 0x00008000000079c5 */ /* 0x000fe40000010000 */
[----:B------:R0:W-:Y:S06]  /*fa90*/  BAR.ARV R4, 0x100 ;  /* 0x000400040000751d */ /* 0x0001ec0000002000 */
[----:B------:R-:W-:Y:S05]  /*faa0*/  @!P0 BRA `(.L_x_7159) ;  /* 0x0000000000048947 */ /* 0x000fea0003800000 */
[----:B------:R-:W-:Y:S01]  /*fab0*/  BPT.TRAP 0x1 ;  /* 0x000000040000795c */ /* 0x000fe20000300000 */
.L_x_7159:
[----:B------:R-:W-:Y:S01]  /*fac0*/  FMUL.FTZ R5, R24, UR37 ;  /* 0x0000002518057c20 */ /* 0x000fe20008410000 */
[----:B------:R-:W-:Y:S01]  /*fad0*/  FMUL.FTZ R6, R26, UR37 ;  /* 0x000000251a067c20 */ /* 0x000fe20008410000 */
[----:B0-----:R-:W-:Y:S01]  /*fae0*/  FMUL.FTZ R4, R25, UR37 ;  /* 0x0000002519047c20 */ /* 0x001fe20008410000 */
        /* <DEDUP_REMOVED lines=187> */
[----:B------:R-:W1:Y:S01]  /*106a0*/  LDC R38, c[0x0][0x988] ;  /* 0x00026200ff267b82 */ /* 0x000e620000000800 */
[----:B--2---:R-:W-:Y:S02]  /*106b0*/  FMNMX.FTZ R42, R40, R37, !PT ;  /* 0x00000025282a7209 */ /* 0x004fe40007810000 */
[----:B------:R-:W2:Y:S02]  /*106c0*/  SHFL.BFLY PT, R37, R44, 0x2, 0x1f ;  /* 0x0c401f002c257f89 */ /* 0x000ea400000e0000 */
[----:B0-----:R-:W-:-:S05]  /*106d0*/  FMNMX.FTZ R42, R87, R42, !PT ;  /* 0x0000002a572a7209 */ /* 0x001fca0007810000 */
[----:B------:R-:W0:Y:S01]  /*106e0*/  SHFL.BFLY PT, R49, R42, 0x2, 0x1f ;  /* 0x0c401f002a317f89 */ /* 0x000e2200000e0000 */
[----:B--2---:R-:W-:-:S05]  /*106f0*/  FMNMX.FTZ R46, R44, R37, !PT ;  /* 0x000000252c2e7209 */ /* 0x004fca0007810000 */
        /* <DEDUP_REMOVED lines=8> */
[----:B0-----:R-:W-:Y:S01]  /*10780*/  FMNMX.FTZ R49, R50, R49, !PT ;  /* 0x0000003132317209 */ /* 0x001fe20007810000 */
[-CC-:B------:R-:W-:Y:S01]  /*10790*/  FFMA.FTZ R174, R51, R38.reuse, -R48.reuse ;  /* 0x0000002633ae7223 */ /* 0x180fe20000010830 */
[-CC-:B------:R-:W-:Y:S01]  /*107a0*/  FFMA.FTZ R160, R5, R38.reuse, -R48.reuse ;  /* 0x0000002605a07223 */ /* 0x180fe20000010830 */
[-CC-:B------:R-:W-:Y:S01]  /*107b0*/  FFMA.FTZ R51, R53, R38.reuse, -R48.reuse ;  /* 0x0000002635337223 */ /* 0x180fe20000010830 */
[-CC-:B------:R-:W-:Y:S01]  /*107c0*/  FFMA.FTZ R46, R4, R38.reuse, -R48.reuse ;  /* 0x00000026042e7223 */ /* 0x180fe20000010830 */
[C---:B------:R-:W-:Y:S01]  /*107d0*/  FADD.FTZ R10, -R49.reuse, R9 ;  /* 0x00000009310a7221 */ /* 0x040fe20000010100 */
[-C--:B------:R-:W-:Y:S01]  /*107e0*/  FMUL.FTZ R30, R49, R38.reuse ;  /* 0x00000026311e7220 */ /* 0x080fe20000410000 */
[----:B------:R-:W-:Y:S01]  /*107f0*/  MUFU.EX2 R9, R52 ;  /* 0x0000003400097308 */ /* 0x000fe20000000800 */
[-C--:B------:R-:W-:Y:S01]  /*10800*/  FFMA.FTZ R162, R12, R38.reuse, -R48 ;  /* 0x000000260ca27223 */ /* 0x080fe20000010830 */
[-C--:B------:R-:W-:Y:S01]  /*10810*/  FMUL.FTZ R10, R10, R38.reuse ;  /* 0x000000260a0a7220 */ /* 0x080fe20000410000 */
[-CC-:B------:R-:W-:Y:S01]  /*10820*/  FFMA.FTZ R53, R6, R38.reuse, -R30.reuse ;  /* 0x0000002606357223 */ /* 0x180fe2000001081e */
[-C--:B------:R-:W-:Y:S01]  /*10830*/  FFMA.FTZ R6, R7, R38.reuse, -R30 ;  /* 0x0000002607067223 */ /* 0x080fe2000001081e */
[-C--:B------:R-:W-:Y:S01]  /*10840*/  FFMA.FTZ R176, R163, R38.reuse, -R48 ;  /* 0x00000026a3b07223 */ /* 0x080fe20000010830 */
[-C--:B------:R-:W-:Y:S01]  /*10850*/  FFMA.FTZ R163, R14, R38.reuse, -R30 ;  /* 0x000000260ea37223 */ /* 0x080fe2000001081e */
[-C--:B------:R-:W-:Y:S01]  /*10860*/  FFMA.FTZ R44, R13, R38.reuse, -R48 ;  /* 0x000000260d2c7223 */ /* 0x080fe20000010830 */
[----:B------:R-:W0:Y:S01]  /*10870*/  MUFU.EX2 R160, R160 ;  /* 0x000000a000a07308 */ /* 0x000e220000000800 */
[-C--:B------:R-:W-:Y:S01]  /*10880*/  FFMA.FTZ R14, R15, R38.reuse, -R30 ;  /* 0x000000260f0e7223 */ /* 0x080fe2000001081e */
[-CC-:B------:R-:W-:Y:S01]  /*10890*/  FFMA.FTZ R4, R43, R38.reuse, -R48.reuse ;  /* 0x000000262b047223 */ /* 0x180fe20000010830 */
[-CC-:B------:R-:W-:Y:S01]  /*108a0*/  FFMA.FTZ R164, R20, R38.reuse, -R48.reuse ;  /* 0x0000002614a47223 */ /* 0x180fe20000010830 */
[-C--:B------:R-:W-:Y:S01]  /*108b0*/  FFMA.FTZ R43, R165, R38.reuse, -R48 ;  /* 0x00000026a52b7223 */ /* 0x080fe20000010830 */
[-C--:B------:R-:W-:Y:S01]  /*108c0*/  FFMA.FTZ R165, R24, R38.reuse, -R30 ;  /* 0x0000002618a57223 */ /* 0x080fe2000001081e */
[-C--:B------:R-:W-:Y:S01]  /*108d0*/  FFMA.FTZ R42, R21, R38.reuse, -R48 ;  /* 0x00000026152a7223 */ /* 0x080fe20000010830 */
[-C--:B------:R-:W-:Y:S01]  /*108e0*/  FFMA.FTZ R24, R25, R38.reuse, -R30 ;  /* 0x0000002619187223 */ /* 0x080fe2000001081e */
[----:B------:R-:W-:Y:S01]  /*108f0*/  MUFU.EX2 R10, R10 ;  /* 0x0000000a000a7308 */ /* 0x000fe20000000800 */
[-CC-:B------:R-:W-:Y:S01]  /*10900*/  FFMA.FTZ R166, R26, R38.reuse, -R48.reuse ;  /* 0x000000261aa67223 */ /* 0x180fe20000010830 */
[-C--:B------:R-:W-:Y:S01]  /*10910*/  FFMA.FTZ R178, R167, R38.reuse, -R48 ;  /* 0x00000026a7b27223 */ /* 0x080fe20000010830 */
[-C--:B------:R-:W-:Y:S01]  /*10920*/  FFMA.FTZ R167, R28, R38.reuse, -R30 ;  /* 0x000000261ca77223 */ /* 0x080fe2000001081e */
[-C--:B------:R-:W-:Y:S01]  /*10930*/  FFMA.FTZ R26, R27, R38.reuse, -R48 ;  /* 0x000000261b1a7223 */ /* 0x080fe20000010830 */
[-C--:B------:R-:W-:Y:S01]  /*10940*/  FFMA.FTZ R28, R29, R38.reuse, -R30 ;  /* 0x000000261d1c7223 */ /* 0x080fe2000001081e */
[-CC-:B------:R-:W-:Y:S01]  /*10950*/  FFMA.FTZ R172, R41, R38.reuse, -R48.reuse ;  /* 0x0000002629ac7223 */ /* 0x180fe20000010830 */
[----:B------:R-:W-:Y:S01]  /*10960*/  FFMA.FTZ R41, R169, R38, -R48 ;  /* 0x00000026a9297223 */ /* 0x000fe20000010830 */
[----:B------:R-:W1:Y:S01]  /*10970*/  MUFU.EX2 R53, R53 ;  /* 0x0000003500357308 */ /* 0x000e620000000800 */
[----:B0-----:R-:W-:Y:S01]  /*10980*/  FFMA.FTZ R7, R9, R8, R160 ;  /* 0x0000000809077223 */ /* 0x001fe200000100a0 */
[-C--:B------:R-:W-:Y:S01]  /*10990*/  FFMA.FTZ R169, R32, R38.reuse, -R30 ;  /* 0x0000002620a97223 */ /* 0x080fe2000001081e */
[-C--:B------:R-:W-:Y:S01]  /*109a0*/  FFMA.FTZ R20, R31, R38.reuse, -R48 ;  /* 0x000000261f147223 */ /* 0x080fe20000010830 */
[-C--:B------:R-:W-:Y:S01]  /*109b0*/  FFMA.FTZ R32, R33, R38.reuse, -R30 ;  /* 0x0000002621207223 */ /* 0x080fe2000001081e */
[-CC-:B------:R-:W-:Y:S01]  /*109c0*/  FFMA.FTZ R170, R34, R38.reuse, -R48.reuse ;  /* 0x0000002622aa7223 */ /* 0x180fe20000010830 */
[-C--:B------:R-:W-:Y:S01]  /*109d0*/  FFMA.FTZ R180, R171, R38.reuse, -R48 ;  /* 0x00000026abb47223 */ /* 0x080fe20000010830 */
[-C--:B------:R-:W-:Y:S01]  /*109e0*/  FFMA.FTZ R171, R36, R38.reuse, -R30 ;  /* 0x0000002624ab7223 */ /* 0x080fe2000001081e */
[----:B------:R-:W0:Y:S01]  /*109f0*/  MUFU.EX2 R46, R46 ;  /* 0x0000002e002e7308 */ /* 0x000e220000000800 */
[-C--:B------:R-:W-:Y:S01]  /*10a00*/  FFMA.FTZ R12, R35, R38.reuse, -R48 ;  /* 0x00000026230c7223 */ /* 0x080fe20000010830 */
[-C--:B------:R-:W-:Y:S01]  /*10a10*/  FFMA.FTZ R34, R39, R38.reuse, -R30 ;  /* 0x0000002627227223 */ /* 0x080fe2000001081e */
[-C--:B------:R-:W-:Y:S01]  /*10a20*/  FFMA.FTZ R35, R173, R38.reuse, -R48 ;  /* 0x00000026ad237223 */ /* 0x080fe20000010830 */
[-CC-:B------:R-:W-:Y:S01]  /*10a30*/  FFMA.FTZ R173, R45, R38.reuse, -R30.reuse ;  /* 0x000000262dad7223 */ /* 0x180fe2000001081e */
[-C--:B------:R-:W-:Y:S01]  /*10a40*/  FFMA.FTZ R36, R47, R38.reuse, -R30 ;  /* 0x000000262f247223 */ /* 0x080fe2000001081e */
[-C--:B------:R-:W-:Y:S01]  /*10a50*/  FFMA.FTZ R182, R175, R38.reuse, -R48 ;  /* 0x00000026afb67223 */ /* 0x080fe20000010830 */
[-C--:B------:R-:W-:Y:S01]  /*10a60*/  FFMA.FTZ R175, R161, R38.reuse, -R30 ;  /* 0x00000026a1af7223 */ /* 0x080fe2000001081e */
[----:B------:R-:W2:Y:S01]  /*10a70*/  MUFU.EX2 R6, R6 ;  /* 0x0000000600067308 */ /* 0x000ea20000000800 */
        /* <DEDUP_REMOVED lines=11> */
[-C--:B------:R-:W-:Y:S01]  /*10b30*/  FFMA.FTZ R5, R85, R38.reuse, -R48 ;  /* 0x0000002655057223 */ /* 0x080fe20000010830 */
[-CC-:B------:R-:W-:Y:S01]  /*10b40*/  FFMA.FTZ R48, R55, R38.reuse, -R30.reuse ;  /* 0x0000002637307223 */ /* 0x180fe2000001081e */
[-CC-:B------:R-:W-:Y:S01]  /*10b50*/  FFMA.FTZ R177, R57, R38.reuse, -R30.reuse ;  /* 0x0000002639b17223 */ /* 0x180fe2000001081e */
[-CC-:B------:R-:W-:Y:S01]  /*10b60*/  FFMA.FTZ R50, R59, R38.reuse, -R30.reuse ;  /* 0x000000263b327223 */ /* 0x180fe2000001081e */
[----:B------:R-:W0:Y:S01]  /*10b70*/  MUFU.EX2 R163, R163 ;  /* 0x000000a300a37308 */ /* 0x000e220000000800 */
[----:B--2---:R-:W-:Y:S01]  /*10b80*/  FADD.FTZ R8, R6, R3 ;  /* 0x0000000306087221 */ /* 0x004fe20000010000 */
[-CC-:B------:R-:W-:Y:S01]  /*10b90*/  FFMA.FTZ R179, R61, R38.reuse, -R30.reuse ;  /* 0x000000263db37223 */ /* 0x180fe2000001081e */
[-CC-:B------:R-:W-:Y:S01]  /*10ba0*/  FFMA.FTZ R52, R63, R38.reuse, -R30.reuse ;  /* 0x000000263f347223 */ /* 0x180fe2000001081e */
[-CC-:B------:R-:W-:Y:S01]  /*10bb0*/  FFMA.FTZ R181, R65, R38.reuse, -R30.reuse ;  /* 0x0000002641b57223 */ /* 0x180fe2000001081e */
[-CC-:B------:R-:W-:Y:S01]  /*10bc0*/  FFMA.FTZ R54, R67, R38.reuse, -R30.reuse ;  /* 0x0000002643367223 */ /* 0x180fe2000001081e */
[-CC-:B------:R-:W-:Y:S01]  /*10bd0*/  FFMA.FTZ R183, R69, R38.reuse, -R30.reuse ;  /* 0x0000002645b77223 */ /* 0x180fe2000001081e */
[-CC-:B------:R-:W-:Y:S01]  /*10be0*/  FFMA.FTZ R56, R71, R38.reuse, -R30.reuse ;  /* 0x0000002647387223 */ /* 0x180fe2000001081e */
[----:B------:R-:W2:Y:S01]  /*10bf0*/  MUFU.EX2 R44, R44 ;  /* 0x0000002c002c7308 */ /* 0x000ea20000000800 */
[----:B-1----:R-:W-:Y:S01]  /*10c00*/  FADD.FTZ R7, R162, R7 ;  /* 0x00000007a2077221 */ /* 0x002fe20000010000 */
[-CC-:B------:R-:W-:Y:S01]  /*10c10*/  FFMA.FTZ R185, R73, R38.reuse, -R30.reuse ;  /* 0x0000002649b97223 */ /* 0x180fe2000001081e */
[-CC-:B------:R-:W-:Y:S01]  /*10c20*/  FFMA.FTZ R58, R75, R38.reuse, -R30.reuse ;  /* 0x000000264b3a7223 */ /* 0x180fe2000001081e */
[-CC-:B------:R-:W-:Y:S01]  /*10c30*/  FFMA.FTZ R187, R77, R38.reuse, -R30.reuse ;  /* 0x000000264dbb7223 */ /* 0x180fe2000001081e */
[-CC-:B------:R-:W-:Y:S01]  /*10c40*/  FFMA.FTZ R189, R81, R38.reuse, -R30.reuse ;  /* 0x0000002651bd7223 */ /* 0x180fe2000001081e */
[----:B------:R-:W-:-:S02]  /*10c50*/  FFMA.FTZ R191, R40, R38, -R30 ;  /* 0x0000002628bf7223 */ /* 0x000fc4000001081e */
        /* <DEDUP_REMOVED lines=60> */
[----:B------:R-:W-:-:S06]  /*11020*/  FFMA.FTZ R60, R79, R38, -R30 ;  /* 0x000000264f3c7223 */ /* 0x000fcc000001081e */
        /* <DEDUP_REMOVED lines=28> */
[----:B------:R-:W-:-:S04]  /*111f0*/  IMAD R3, R152, 0x8, R156 ;  /* 0x0000000898037824 */ /* 0x000fc800078e029c */
[----:B------:R-:W-:Y:S02]  /*11200*/  VIADD R3, R3, 0x28840 ;  /* 0x0002884003037836 */ /* 0x000fe40000000000 */
[----:B------:R-:W0:Y:S01]  /*11210*/  MUFU.EX2 R27, R27 ;  /* 0x0000001b001b7308 */ /* 0x000e220000000800 */
[----:B--2---:R-:W-:Y:S02]  /*11220*/  FADD.FTZ R40, R184, R7 ;  /* 0x00000007b8287221 */ /* 0x004fe40000010000 */
[----:B------:R-:W-:-:S04]  /*11230*/  PRMT R3, R222, 0x654, R3 ;  /* 0x00000654de037816 */ /* 0x000fc80000000003 */
[----:B------:R2:W-:Y:S01]  /*11240*/  SYNCS.ARRIVE.TRANS64.RED.A1T0 RZ, [R3+URZ], RZ ;  /* 0x000000ff03ff79a7 */ /* 0x0005e2000810043f */
[----:B------:R-:W3:Y:S01]  /*11250*/  MUFU.EX2 R58, R58 ;  /* 0x0000003a003a7308 */ /* 0x000ee20000000800 */
[----:B-1----:R-:W-:-:S07]  /*11260*/  FADD.FTZ R7, R185, R8 ;  /* 0x00000008b9077221 */ /* 0x002fce0000010000 */
[----:B------:R-:W1:Y:S01]  /*11270*/  MUFU.EX2 R186, R186 ;  /* 0x000000ba00ba7308 */ /* 0x000e620000000800 */
[----:B0-----:R-:W-:-:S07]  /*11280*/  FADD.FTZ R15, R27, R40 ;  /* 0x000000281b0f7221 */ /* 0x001fce0000010000 */
        /* <DEDUP_REMOVED lines=26> */
.L_x_7160:
[----:B------:R-:W-:Y:S01]  /*11430*/  IMAD R7, R11, 0x8, R156 ;  /* 0x000000080b077824 */ /* 0x000fe200078e029c */
[----:B------:R-:W-:Y:S01]  /*11440*/  ISETP.GT.AND P1, PT, R210, RZ, PT ;  /* 0x000000ffd200720c */ /* 0x000fe20003f24270 */
[-C--:B------:R-:W-:Y:S01]  /*11450*/  FMUL.FTZ R88, R88, R9.reuse ;  /* 0x0000000958587220 */ /* 0x080fe20000410000 */
[----:B------:R-:W-:Y:S01]  /*11460*/  F2FP.BF16.F32.PACK_AB R172, R4, R172 ;  /* 0x000000ac04ac723e */ /* 0x000fe200000010ff */
[----:B------:R-:W-:Y:S02]  /*11470*/  VIADD R7, R7, 0x28860 ;  /* 0x0002886007077836 */ /* 0x000fe40000000000 */
[-C--:B------:R-:W-:Y:S01]  /*11480*/  FMUL.FTZ R89, R89, R9.reuse ;  /* 0x0000000959597220 */ /* 0x080fe20000410000 */
[-C--:B------:R-:W-:Y:S01]  /*11490*/  FMUL.FTZ R92, R92, R9.reuse ;  /* 0x000000095c5c7220 */ /* 0x080fe20000410000 */
[-C--:B------:R-:W-:Y:S01]  /*114a0*/  FMUL.FTZ R93, R93, R9.reuse ;  /* 0x000000095d5d7220 */ /* 0x080fe20000410000 */
[-C--:B------:R-:W-:Y:S01]  /*114b0*/  FMUL.FTZ R96, R96, R9.reuse ;  /* 0x0000000960607220 */ /* 0x080fe20000410000 */
[----:B------:R-:W-:Y:S01]  /*114c0*/  PRMT R7, R222, 0x654, R7 ;  /* 0x00000654de077816 */ /* 0x000fe20000000007 */
[-C--:B------:R-:W-:Y:S01]  /*114d0*/  FMUL.FTZ R97, R97, R9.reuse ;  /* 0x0000000961617220 */ /* 0x080fe20000410000 */
[-C--:B------:R-:W-:Y:S01]  /*114e0*/  FMUL.FTZ R100, R100, R9.reuse ;  /* 0x0000000964647220 */ /* 0x080fe20000410000 */
        /* <DEDUP_REMOVED lines=93> */
[----:B------:R-:W-:Y:S01]  /*11ac0*/  IADD3 R210, R210, -0x1, RZ ;  /* 0xffffffffd2d27810 */ /* 0x000fe20007ffe0ff */
[----:B0-----:R-:W-:Y:S06]  /*11ad0*/  @P1 BRA `(.L_x_7161) ;  /* 0xffffffd4007c1947 */ /* 0x001fec000383ffff */
.L_x_7149:
[----:B------:R-:W-:Y:S05]  /*11ae0*/  WARPSYNC.ALL ;  /* 0x0000000000007948 */ /* 0x000fea0003800000 */
[----:B------:R-:W-:Y:S06]  /*11af0*/  BAR.ARV 0x8, 0x180 ;  /* 0x0206000000007b1d */ /* 0x000fec0000002000 */
[----:B------:R-:W-:Y:S05]  /*11b00*/  @!P0 BRA `(.L_x_7162) ;  /* 0x0000000000048947 */ /* 0x000fea0003800000 */
[----:B------:R-:W-:Y:S01]  /*11b10*/  BPT.TRAP 0x1 ;  /* 0x000000040000795c */ /* 0x000fe20000300000 */
.L_x_7162:
[----:B------:R-:W-:Y:S01]  /*11b20*/  IMAD R11, R152, 0x8, R156 ;  /* 0x00000008980b7824 */ /* 0x000fe200078e029c */
[----:B------:R-:W-:-:S04]  /*11b30*/  SHF.L.U32 R0, R158, 0x1f, RZ ;  /* 0x0000001f9e007819 */ /* 0x000fc800000006ff */
[----:B------:R0:W1:Y:S01]  /*11b40*/  SYNCS.PHASECHK.TRANS64.TRYWAIT P1, [R11+URZ+0x28850], R0 ;  /* 0x028850000b0075a7 */ /* 0x000062000802017f */
[----:B------:R-:W-:Y:S05]  /*11b50*/  @!P0 BRA `(.L_x_7163) ;  /* 0x0000000000048947 */ /* 0x000fea0003800000 */
[----:B------:R-:W-:Y:S01]  /*11b60*/  BPT.TRAP 0x1 ;  /* 0x000000040000795c */ /* 0x000fe20000300000 */
.L_x_7163:
[----:B------:R-:W-:-:S05]  /*11b70*/  VIADD R156, R156, 0x400 ;  /* 0x000004009c9c7836 */ /* 0x000fca0000000000 */
[----:B------:R-:W-:-:S04]  /*11b80*/  SHF.R.U32.HI R156, RZ, 0x4, R156 ;  /* 0x00000004ff9c7819 */ /* 0x000fc8000001169c */
[----:B------:R-:W-:-:S04]  /*11b90*/  LOP3.LUT R156, R156, 0x3fff, RZ, 0xc0, !PT ;  /* 0x00003fff9c9c7812 */ /* 0x000fc800078ec0ff */
[----:B------:R-:W-:Y:S01]  /*11ba0*/  LOP3.LUT R5, R156, 0x4000000, RZ, 0xfc, !PT ;  /* 0x040000009c057812 */ /* 0x000fe200078efcff */
[----:B-1----:R-:W-:Y:S06]  /*11bb0*/  @P1 BRA `(.L_x_7164) ;  /* 0x0000000000081947 */ /* 0x002fec0003800000 */
[----:B------:R-:W1:Y:S02]  /*11bc0*/  SYNCS.PHASECHK.TRANS64.TRYWAIT P1, [R11+URZ+0x28850], R0 ;  /* 0x028850000b0075a7 */ /* 0x000e64000802017f */
[----:B-1----:R-:W-:Y:S05]  /*11bd0*/  @!P1 BRA `(.L_x_7165) ;  /* 0x000000a400609947 */ /* 0x002fea0003800000 */
.L_x_7164:
[----:B------:R-:W-:Y:S01]  /*11be0*/  IMAD R4, R152, 0x800, R5 ;  /* 0x0000080098047824 */ /* 0x000fe200078e0205 */
[----:B------:R-:W-:Y:S01]  /*11bf0*/  MOV R5, 0x40000040 ;  /* 0x4000004000057802 */ /* 0x000fe20000000f00 */
[----:B------:R-:W-:Y:S05]  /*11c00*/  WARPSYNC.ALL ;  /* 0x0000000000007948 */ /* 0x000fea0003800000 */
[C---:B------:R-:W-:Y:S01]  /*11c10*/  R2UR UR6, R4.reuse ;  /* 0x00000000040672ca */ /* 0x040fe200000e0000 */
[----:B------:R-:W-:Y:S01]  /*11c20*/  WARPGROUP.ARRIVE ;  /* 0x00000000000079c5 */ /* 0x000fe20000000000 */
[----:B------:R-:W-:Y:S01]  /*11c30*/  R2UR UR7, R5 ;  /* 0x00000000050772ca */ /* 0x000fe200000e0000 */
[----:B------:R-:W-:Y:S01]  /*11c40*/  VIADD R6, R4, 0x80 ;  /* 0x0000008004067836 */ /* 0x000fe20000000000 */
[----:B01----:R-:W0:Y:S01]  /*11c50*/  SHFL.BFLY PT, R0, R3, 0x2, 0x1f ;  /* 0x0c401f0003007f89 */ /* 0x003e2200000e0000 */
[----:B------:R-:W-:-:S02]  /*11c60*/  IMAD.MOV.U32 R7, RZ, RZ, 0x40000040 ;  /* 0x40000040ff077424 */ /* 0x000fc400078e00ff */
[----:B------:R-:W-:-:S08]  /*11c70*/  IMAD.MOV.U32 R5, RZ, RZ, 0x40000040 ;  /* 0x40000040ff057424 */ /* 0x000fd000078e00ff */
        /* <DEDUP_REMOVED lines=17> */
[----:B------:R-:W-:Y:S02]  /*11d90*/  R2UR UR7, R7 ;  /* 0x00000000070772ca */ /* 0x000fe400000e0000 */
[----:B------:R-:W-:Y:S01]  /*11da0*/  MOV R7, 0x40000040 ;  /* 0x4000004000077802 */ /* 0x000fe20000000f00 */
[----:B------:R-:W-:Y:S02]  /*11db0*/  WARPGROUP.DEPBAR.LE gsb0, 0x0 ;  /* 0x00008000000079c5 */ /* 0x000fe40000010000 */
[----:B------:R-:W-:-:S08]  /*11dc0*/  WARPGROUP.ARRIVE ;  /* 0x00000000000079c5 */ /* 0x000fd00000000000 */
        /* <DEDUP_REMOVED lines=9> */
[C---:B------:R-:W-:Y:S01]  /*11e60*/  VIADD R6, R4.reuse, 0x300 ;  /* 0x0000030004067836 */ /* 0x040fe20000000000 */
[----:B------:R-:W-:Y:S01]  /*11e70*/  R2UR UR7, R7 ;  /* 0x00000000070772ca */ /* 0x000fe200000e0000 */
[----:B------:R-:W-:Y:S02]  /*11e80*/  IMAD.MOV.U32 R7, RZ, RZ, 0x40000040 ;  /* 0x40000040ff077424 */ /* 0x000fe400078e00ff */
[----:B------:R-:W-:Y:S01]  /*11e90*/  VIADD R4, R4, 0x380 ;  /* 0x0000038004047836 */ /* 0x000fe20000000000 */
[----:B------:R-:W-:Y:S02]  /*11ea0*/  WARPGROUP.DEPBAR.LE gsb0, 0x0 ;  /* 0x00008000000079c5 */ /* 0x000fe40000010000 */
[----:B------:R-:W-:-:S07]  /*11eb0*/  WARPGROUP.ARRIVE ;  /* 0x00000000000079c5 */ /* 0x000fce0000000000 */
[----:B------:R-:W-:Y:S01]  /*11ec0*/  HGMMA.64x128x16.F32.BF16 R88, R180, gdesc[UR4].tnspB, R88, gsb0 ;  /* 0x41e00004b4587df0 */ /* 0x000fe20008001858 */
[----:B------:R-:W-:Y:S01]  /*11ed0*/  R2UR UR6, R6 ;  /* 0x00000000060672ca */ /* 0x000fe200000e0000 */
[----:B------:R-:W-:Y:S01]  /*11ee0*/  IMAD.MOV.U32 R6, RZ, RZ, RZ ;  /* 0x000000ffff067224 */ /* 0x000fe200078e00ff */
[----:B------:R-:W-:Y:S01]  /*11ef0*/  R2UR UR7, R7 ;  /* 0x00000000070772ca */ /* 0x000fe200000e0000 */
[----:B------:R-:W-:Y:S02]  /*11f00*/  WARPGROUP.DEPBAR.LE gsb0, 0x0 ;  /* 0x00008000000079c5 */ /* 0x000fe40000010000 */
[----:B------:R-:W-:-:S10]  /*11f10*/  WARPGROUP.ARRIVE ;  /* 0x00000000000079c5 */ /* 0x000fd40000000000 */
[----:B------:R-:W-:Y:S01]  /*11f20*/  HGMMA.64x128x16.F32.BF16 R88, R184, gdesc[UR4].tnspB, R88, gsb0 ;  /* 0x41e00004b8587df0 */ /* 0x000fe20008001858 */
[----:B------:R-:W-:Y:S01]  /*11f30*/  R2UR UR6, R4 ;  /* 0x00000000040672ca */ /* 0x000fe200000e0000 */
[----:B0-----:R-:W-:Y:S01]  /*11f40*/  FADD.FTZ R4, R0, R3 ;  /* 0x0000000300047221 */ /* 0x001fe20000010000 */
[----:B------:R-:W-:Y:S01]  /*11f50*/  R2UR UR7, R5 ;  /* 0x00000000050772ca */ /* 0x000fe200000e0000 */
[----:B------:R-:W-:Y:S01]  /*11f60*/  IMAD.MOV.U32 R3, RZ, RZ, -0x800000 ;  /* 0xff800000ff037424 */ /* 0x000fe200078e00ff */
[----:B------:R-:W0:Y:S04]  /*11f70*/  SHFL.BFLY PT, R5, R8, 0x2, 0x1f ;  /* 0x0c401f0008057f89 */ /* 0x000e2800000e0000 */
[----:B------:R-:W1:Y:S01]  /*11f80*/  SHFL.BFLY PT, R7, R4, 0x1, 0x1f ;  /* 0x0c201f0004077f89 */ /* 0x000e6200000e0000 */
[----:B0-----:R-:W-:Y:S01]  /*11f90*/  FADD.FTZ R5, R5, R8 ;  /* 0x0000000805057221 */ /* 0x001fe20000010000 */
[----:B------:R-:W-:Y:S01]  /*11fa0*/  MOV R8, RZ ;  /* 0x000000ff00087202 */ /* 0x000fe20000000f00 */
[----:B-1----:R-:W-:-:S03]  /*11fb0*/  FADD.FTZ R13, R4, R7 ;  /* 0x00000007040d7221 */ /* 0x002fc60000010000 */
[----:B------:R-:W0:Y:S02]  /*11fc0*/  SHFL.BFLY PT, R0, R5, 0x1, 0x1f ;  /* 0x0c201f0005007f89 */ /* 0x000e2400000e0000 */
[----:B------:R-:W-:-:S13]  /*11fd0*/  FSETP.NE.FTZ.AND P2, PT, R13, RZ, PT ;  /* 0x000000ff0d00720b */ /* 0x000fda0003f55000 */
[----:B------:R-:W1:Y:S01]  /*11fe0*/  @P2 MUFU.LG2 R9, R13 ;  /* 0x0000000d00092308 */ /* 0x000e620000000c00 */
[----:B0-----:R-:W-:-:S07]  /*11ff0*/  FADD.FTZ R12, R5, R0 ;  /* 0x00000000050c7221 */ /* 0x001fce0000010000 */
[----:B------:R-:W-:Y:S01]  /*12000*/  @P2 MUFU.RCP R8, R13 ;  /* 0x0000000d00082308 */ /* 0x000fe20000001000 */
[----:B------:R-:W-:Y:S01]  /*12010*/  @P2 FMUL.FTZ R5, R38, 0.69314718246459960938 ;  /* 0x3f31721826052820 */ /* 0x000fe20000410000 */
        /* <DEDUP_REMOVED lines=11> */
[----:B------:R-:W-:Y:S03]  /*120d0*/  HGMMA.64x128x16.F32.BF16 R88, R188, gdesc[UR4].tnspB, R88, gsb0 ;  /* 0x41e00004bc587df0 */ /* 0x000fe60008001858 */
[----:B------:R-:W-:Y:S02]  /*120e0*/  WARPGROUP.DEPBAR.LE gsb0, 0x0 ;  /* 0x00008000000079c5 */ /* 0x000fe40000010000 */
[----:B-12---:R-:W-:Y:S05]  /*120f0*/  @!P0 BRA `(.L_x_7166) ;  /* 0x0000000000048947 */ /* 0x006fea0003800000 */
[----:B------:R-:W-:Y:S01]  /*12100*/  BPT.TRAP 0x1 ;  /* 0x000000040000795c */ /* 0x000fe20000300000 */
.L_x_7166:
        /* <DEDUP_REMOVED lines=8> */
[----:B------:R-:W-:Y:S01]  /*12190*/  FMUL.FTZ R62, R92, R6 ;  /* 0x000000065c3e7220 */ /* 0x000fe20000410000 */
[----:B------:R0:W-:Y:S01]  /*121a0*/  SYNCS.ARRIVE.TRANS64.RED.A1T0 RZ, [R5+URZ], RZ ;  /* 0x000000ff05ff79a7 */ /* 0x0001e2000810043f */
[-C--:B------:R-:W-:Y:S01]  /*121b0*/  FMUL.FTZ R100, R90, R8.reuse ;  /* 0x000000085a647220 */ /* 0x080fe20000410000 */
[----:B------:R-:W-:Y:S01]  /*121c0*/  FMUL.FTZ R93, R91, R8 ;  /* 0x000000085b5d7220 */ /* 0x000fe20000410000 */
        /* <DEDUP_REMOVED lines=59> */
[----:B------:R-:W-:Y:S01]  /*12580*/  LOP3.LUT R158, R158, R5, RZ, 0x3c, !PT ;  /* 0x000000059e9e7212 */ /* 0x000fe200078e3cff */
[----:B------:R-:W-:Y:S01]  /*12590*/  VIADD R207, R207, 0x1 ;  /* 0x00000001cfcf7836 */ /* 0x000fe20000000000 */
[----:B------:R-:W-:-:S07]  /*125a0*/  SEL R152, R152, RZ, P0 ;  /* 0x000000ff98987207 */ /* 0x000fce0000000000 */
.L_x_7102:
[----:B------:R-:W-:Y:S05]  /*125b0*/  WARPSYNC.ALL ;  /* 0x0000000000007948 */ /* 0x000fea0003800000 */
        /* <DEDUP_REMOVED lines=9> */
[----:B------:R-:W-:Y:S05]  /*12650*/  WARPSYNC.ALL ;  /* 0x0000000000007948 */ /* 0x000fea0003800000 */
[----:B------:R-:W-:Y:S01]  /*12660*/  BAR.SYNC.DEFER_BLOCKING 0x1, 0x100 ;  /* 0x0044000000007b1d */ /* 0x000fe20000010000 */
[----:B------:R-:W-:Y:S02]  /*12670*/  F2FP.BF16.F32.PACK_AB R30, R33, R30 ;  /* 0x0000001e211e723e */ /* 0x000fe400000010ff */
[----:B------:R-:W-:Y:S02]  /*12680*/  F2FP.BF16.F32.PACK_AB R34, R35, R34 ;  /* 0x000000222322723e */ /* 0x000fe400000010ff */
[----:B------:R-:W-:Y:S01]  /*12690*/  F2FP.BF16.F32.PACK_AB R32, R45, R32 ;  /* 0x000000202d20723e */ /* 0x000fe200000010ff */
[----:B------:R-:W-:Y:S01]  /*126a0*/  ULDC.64 UR4, c[0x0][0xc00] ;  /* 0x0003000000047ab9 */ /* 0x000fe20000000a00 */
[----:B------:R-:W-:-:S02]  /*126b0*/  F2FP.BF16.F32.PACK_AB R33, R69, R70 ;  /* 0x000000464521723e */ /* 0x000fc400000010ff */
[----:B------:R-:W-:Y:S02]  /*126c0*/  F2FP.BF16.F32.PACK_AB R35, R67, R68 ;  /* 0x000000444323723e */ /* 0x000fe400000010ff */
[----:B------:R-:W-:Y:S02]  /*126d0*/  MOV R20, R156 ;  /* 0x0000009c00147202 */ /* 0x000fe40000000f00 */
[----:B--2---:R-:W-:-:S03]  /*126e0*/  MOV R21, R5 ;  /* 0x0000000500157202 */ /* 0x004fc60000000f00 */
[----:B------:R-:W-:-:S03]  /*126f0*/  IMAD.WIDE R8, R226, 0x2, R20 ;  /* 0x00000002e2087825 */ /* 0x000fc600078e0214 */
[C---:B------:R-:W-:Y:S02]  /*12700*/  LOP3.LUT R29, R8.reuse, 0x380, RZ, 0xc0, !PT ;  /* 0x00000380081d7812 */ /* 0x040fe400078ec0ff */
[C---:B------:R-:W-:Y:S02]  /*12710*/  IADD3 R95, P5, R8.reuse, 0x20, RZ ;  /* 0x00000020085f7810 */ /* 0x040fe40007fbe0ff */
[----:B------:R-:W-:Y:S02]  /*12720*/  IADD3 R97, P0, R8, 0x40, RZ ;  /* 0x0000004008617810 */ /* 0x000fe40007f1e0ff */
[----:B------:R-:W-:Y:S01]  /*12730*/  SHF.R.U64 R29, R29, 0x3, RZ ;  /* 0x000000031d1d7819 */ /* 0x000fe200000012ff */
[--C-:B------:R-:W-:Y:S01]  /*12740*/  IMAD.X R5, RZ, RZ, R9.reuse, P5 ;  /* 0x000000ffff057224 */ /* 0x100fe200028e0609 */
[----:B------:R-:W-:Y:S01]  /*12750*/  LOP3.LUT R4, R95, 0x380, RZ, 0xc0, !PT ;  /* 0x000003805f047812 */ /* 0x000fe200078ec0ff */
[----:B------:R-:W-:Y:S01]  /*12760*/  IMAD.X R7, RZ, RZ, R9, P0 ;  /* 0x000000ffff077224 */ /* 0x000fe200000e0609 */
[----:B------:R-:W-:-:S02]  /*12770*/  LOP3.LUT R6, R97, 0x380, RZ, 0xc0, !PT ;  /* 0x0000038061067812 */ /* 0x000fc400078ec0ff */
[C---:B------:R-:W-:Y:S02]  /*12780*/  IADD3 R99, P1, R8.reuse, 0x60, RZ ;  /* 0x0000006008637810 */ /* 0x040fe40007f3e0ff */
[C---:B------:R-:W-:Y:S02]  /*12790*/  IADD3 R101, P2, R8.reuse, 0x4000, RZ ;  /* 0x0000400008657810 */ /* 0x040fe40007f5e0ff */
[C---:B------:R-:W-:Y:S02]  /*127a0*/  IADD3 R103, P3, R8.reuse, 0x4020, RZ ;  /* 0x0000402008677810 */ /* 0x040fe40007f7e0ff */
        /* <DEDUP_REMOVED lines=8> */
[----:B------:R-:W-:-:S02]  /*12830*/  SHF.R.U64 R6, R6, 0x3, RZ ;  /* 0x0000000306067819 */ /* 0x000fc400000012ff */
[----:B------:R-:W-:Y:S02]  /*12840*/  LOP3.LUT R12, R99, 0x380, RZ, 0xc0, !PT ;  /* 0x00000380630c7812 */ /* 0x000fe400078ec0ff */
[----:B------:R-:W-:Y:S02]  /*12850*/  LOP3.LUT R14, R101, 0x380, RZ, 0xc0, !PT ;  /* 0x00000380650e7812 */ /* 0x000fe400078ec0ff */
[----:B-1----:R-:W-:Y:S02]  /*12860*/  MOV R40, R8 ;  /* 0x0000000800287202 */ /* 0x002fe40000000f00 */
[----:B---3--:R-:W-:Y:S02]  /*12870*/  IADD3.X R13, RZ, R9, RZ, P1, !PT ;  /* 0x00000009ff0d7210 */ /* 0x008fe40000ffe4ff */
[----:B-----5:R-:W-:Y:S02]  /*12880*/  LOP3.LUT R24, R103, 0x380, RZ, 0xc0, !PT ;  /* 0x0000038067187812 */ /* 0x020fe400078ec0ff */
[----:B------:R-:W-:-:S02]  /*12890*/  LOP3.LUT R26, R105, 0x380, RZ, 0xc0, !PT ;  /* 0x00000380691a7812 */ /* 0x000fc400078ec0ff */
[----:B------:R-:W-:Y:S02]  /*128a0*/  LOP3.LUT R28, R107, 0x380, RZ, 0xc0, !PT ;  /* 0x000003806b1c7812 */ /* 0x000fe400078ec0ff */
[----:B------:R-:W-:Y:S02]  /*128b0*/  F2FP.BF16.F32.PACK_AB R8, R11, R10 ;  /* 0x0000000a0b08723e */ /* 0x000fe400000010ff */
[----:B------:R-:W-:Y:S02]  /*128c0*/  LOP3.LUT R4, R4, R95, RZ, 0x3c, !PT ;  /* 0x0000005f04047212 */ /* 0x000fe400078e3cff */
[----:B------:R-:W-:Y:S02]  /*128d0*/  LOP3.LUT R6, R6, R97, RZ, 0x3c, !PT ;  /* 0x0000006106067212 */ /* 0x000fe400078e3cff */
[----:B------:R-:W-:Y:S02]  /*128e0*/  F2FP.BF16.F32.PACK_AB R9, R93, R100 ;  /* 0x000000645d09723e */ /* 0x000fe400000010ff */
[----:B------:R-:W-:-:S02]  /*128f0*/  F2FP.BF16.F32.PACK_AB R10, R63, R62 ;  /* 0x0000003e3f0a723e */ /* 0x000fc400000010ff */
[----:B------:R-:W-:Y:S02]  /*12900*/  F2FP.BF16.F32.PACK_AB R11, R91, R92 ;  /* 0x0000005c5b0b723e */ /* 0x000fe400000010ff */
[----:B------:R-:W-:Y:S02]  /*12910*/  SHF.R.U64 R12, R12, 0x3, RZ ;  /* 0x000000030c0c7819 */ /* 0x000fe400000012ff */
[----:B------:R-:W-:Y:S01]  /*12920*/  SHF.R.U64 R14, R14, 0x3, RZ ;  /* 0x000000030e0e7819 */ /* 0x000fe200000012ff */
[----:B------:R1:W-:Y:S01]  /*12930*/  STSM.16.M88.4 [R40], R8 ;  /* 0x0000000828007844 */ /* 0x0003e20000000200 */
[----:B------:R-:W-:Y:S02]  /*12940*/  SHF.R.U64 R24, R24, 0x3, RZ ;  /* 0x0000000318187819 */ /* 0x000fe400000012ff */
[----:B------:R-:W-:Y:S02]  /*12950*/  SHF.R.U64 R26, R26, 0x3, RZ ;  /* 0x000000031a1a7819 */ /* 0x000fe400000012ff */
[----:B------:R-:W-:-:S02]  /*12960*/  SHF.R.U64 R28, R28, 0x3, RZ ;  /* 0x000000031c1c7819 */ /* 0x000fc400000012ff */
[----:B------:R-:W-:Y:S02]  /*12970*/  MOV R94, R4 ;  /* 0x00000004005e7202 */ /* 0x000fe40000000f00 */
[----:B------:R-:W-:Y:S02]  /*12980*/  MOV R93, R6 ;  /* 0x00000006005d7202 */ /* 0x000fe40000000f00 */
[----:B------:R-:W-:Y:S02]  /*12990*/  F2FP.BF16.F32.PACK_AB R4, R54, R53 ;  /* 0x000000353604723e */ /* 0x000fe400000010ff */
[----:B------:R-:W-:Y:S02]  /*129a0*/  F2FP.BF16.F32.PACK_AB R5, R89, R90 ;  /* 0x0000005a5905723e */ /* 0x000fe400000010ff */
[----:B------:R-:W-:Y:S02]  /*129b0*/  F2FP.BF16.F32.PACK_AB R6, R61, R52 ;  /* 0x000000343d06723e */ /* 0x000fe400000010ff */
[----:B------:R-:W-:-:S02]  /*129c0*/  F2FP.BF16.F32.PACK_AB R7, R87, R88 ;  /* 0x000000585707723e */ /* 0x000fc400000010ff */
[----:B------:R-:W-:Y:S02]  /*129d0*/  LOP3.LUT R12, R12, R99, RZ, 0x3c, !PT ;  /* 0x000000630c0c7212 */ /* 0x000fe400078e3cff */
[----:B------:R-:W-:Y:S01]  /*129e0*/  LOP3.LUT R14, R14, R101, RZ, 0x3c, !PT ;  /* 0x000000650e0e7212 */ /* 0x000fe200078e3cff */
[----:B------:R-:W-:Y:S01]  /*129f0*/  STSM.16.M88.4 [R94], R4 ;  /* 0x000000045e007844 */ /* 0x000fe20000000200 */
[----:B-1----:R-:W-:Y:S02]  /*12a00*/  F2FP.BF16.F32.PACK_AB R8, R60, R51 ;  /* 0x000000333c08723e */ /* 0x002fe400000010ff */
[----:B------:R-:W-:Y:S02]  /*12a10*/  F2FP.BF16.F32.PACK_AB R9, R85, R86 ;  /* 0x000000565509723e */ /* 0x000fe400000010ff */
[----:B------:R-:W-:Y:S02]  /*12a20*/  F2FP.BF16.F32.PACK_AB R10, R59, R50 ;  /* 0x000000323b0a723e */ /* 0x000fe400000010ff */
[----:B------:R-:W-:-:S02]  /*12a30*/  F2FP.BF16.F32.PACK_AB R11, R83, R84 ;  /* 0x00000054530b723e */ /* 0x000fc400000010ff */
[----:B------:R-:W-:Y:S02]  /*12a40*/  LOP3.LUT R24, R24, R103, RZ, 0x3c, !PT ;  /* 0x0000006718187212 */ /* 0x000fe400078e3cff */
[----:B------:R-:W-:Y:S01]  /*12a50*/  LOP3.LUT R26, R26, R105, RZ, 0x3c, !PT ;  /* 0x000000691a1a7212 */ /* 0x000fe200078e3cff */
[----:B------:R1:W-:Y:S01]  /*12a60*/  STSM.16.M88.4 [R93], R8 ;  /* 0x000000085d007844 */ /* 0x0003e20000000200 */
[----:B------:R-:W-:Y:S02]  /*12a70*/  LOP3.LUT R28, R28, R107, RZ, 0x3c, !PT ;  /* 0x0000006b1c1c7212 */ /* 0x000fe400078e3cff */
[----:B------:R-:W-:Y:S02]  /*12a80*/  MOV R92, R12 ;  /* 0x0000000c005c7202 */ /* 0x000fe40000000f00 */
[----:B------:R-:W-:Y:S02]  /*12a90*/  MOV R91, R14 ;  /* 0x0000000e005b7202 */ /* 0x000fe40000000f00 */
[----:B------:R-:W-:-:S02]  /*12aa0*/  MOV R63, R24 ;  /* 0x00000018003f7202 */ /* 0x000fc40000000f00 */
[----:B------:R-:W-:Y:S02]  /*12ab0*/  MOV R62, R26 ;  /* 0x0000001a003e7202 */ /* 0x000fe40000000f00 */
[----:B------:R-:W-:Y:S02]  /*12ac0*/  F2FP.BF16.F32.PACK_AB R12, R58, R49 ;  /* 0x000000313a0c723e */ /* 0x000fe400000010ff */
[----:B------:R-:W-:Y:S02]  /*12ad0*/  F2FP.BF16.F32.PACK_AB R13, R81, R82 ;  /* 0x00000052510d723e */ /* 0x000fe400000010ff */
[----:B------:R-:W-:Y:S01]  /*12ae0*/  F2FP.BF16.F32.PACK_AB R14, R57, R48 ;  /* 0x00000030390e723e */ /* 0x000fe200000010ff */
[----:B------:R-:W-:Y:S01]  /*12af0*/  IMAD.MOV.U32 R48, RZ, RZ, RZ ;  /* 0x000000ffff307224 */ /* 0x000fe200078e00ff */
[----:B------:R-:W-:Y:S02]  /*12b00*/  F2FP.BF16.F32.PACK_AB R15, R79, R80 ;  /* 0x000000504f0f723e */ /* 0x000fe400000010ff */
[----:B------:R-:W-:-:S02]  /*12b10*/  MOV R40, R28 ;  /* 0x0000001c00287202 */ /* 0x000fc40000000f00 */
[----:B------:R-:W-:Y:S01]  /*12b20*/  F2FP.BF16.F32.PACK_AB R24, R56, R47 ;  /* 0x0000002f3818723e */ /* 0x000fe200000010ff */
[----:B------:R-:W-:Y:S01]  /*12b30*/  STSM.16.M88.4 [R92], R12 ;  /* 0x0000000c5c007844 */ /* 0x000fe20000000200 */
[----:B------:R-:W-:Y:S02]  /*12b40*/  F2FP.BF16.F32.PACK_AB R25, R77, R78 ;  /* 0x0000004e4d19723e */ /* 0x000fe400000010ff */
[----:B------:R-:W-:Y:S02]  /*12b50*/  F2FP.BF16.F32.PACK_AB R26, R55, R46 ;  /* 0x0000002e371a723e */ /* 0x000fe400000010ff */
[----:B------:R-:W-:Y:S01]  /*12b60*/  F2FP.BF16.F32.PACK_AB R27, R75, R76 ;  /* 0x0000004c4b1b723e */ /* 0x000fe200000010ff */
[----:B------:R-:W2:Y:S01]  /*12b70*/  LDC R55, c[0x0][0xbe8] ;  /* 0x0002fa00ff377b82 */ /* 0x000ea20000000800 */
[----:B------:R-:W-:Y:S02]  /*12b80*/  F2FP.BF16.F32.PACK_AB R28, R44, R31 ;  /* 0x0000001f2c1c723e */ /* 0x000fe400000010ff */
[----:B------:R-:W-:Y:S01]  /*12b90*/  ISETP.NE.U32.AND P0, PT, RZ, UR4, PT ;  /* 0x00000004ff007c0c */ /* 0x000fe2000bf05070 */
[----:B------:R-:W-:Y:S01]  /*12ba0*/  STSM.16.M88.4 [R91], R24 ;  /* 0x000000185b007844 */ /* 0x000fe20000000200 */
[----:B-1----:R-:W-:-:S02]  /*12bb0*/  IADD3 R8, P1, R204, UR4, RZ ;  /* 0x00000004cc087c10 */ /* 0x002fc4000ff3e0ff */
[----:B------:R-:W-:Y:S02]  /*12bc0*/  F2FP.BF16.F32.PACK_AB R29, R73, R74 ;  /* 0x0000004a491d723e */ /* 0x000fe400000010ff */
[----:B------:R-:W-:Y:S02]  /*12bd0*/  F2FP.BF16.F32.PACK_AB R31, R71, R72 ;  /* 0x00000048471f723e */ /* 0x000fe400000010ff */
[----:B------:R-:W-:Y:S02]  /*12be0*/  F2FP.BF16.F32.PACK_AB R4, R39, R38 ;  /* 0x000000262704723e */ /* 0x000fe400000010ff */
[----:B------:R-:W-:Y:S01]  /*12bf0*/  F2FP.BF16.F32.PACK_AB R5, R65, R66 ;  /* 0x000000424105723e */ /* 0x000fe200000010ff */
[----:B------:R-:W-:Y:S01]  /*12c00*/  STSM.16.M88.4 [R63], R28 ;  /* 0x0000001c3f007844 */ /* 0x000fe20000000200 */
[----:B------:R-:W-:Y:S02]  /*12c10*/  F2FP.BF16.F32.PACK_AB R6, R37, R36 ;  /* 0x000000242506723e */ /* 0x000fe400000010ff */
[----:B------:R-:W-:Y:S01]  /*12c20*/  F2FP.BF16.F32.PACK_AB R7, R151, R64 ;  /* 0x000000409707723e */ /* 0x000fe200000010ff */
[----:B------:R-:W-:Y:S01]  /*12c30*/  STSM.16.M88.4 [R62], R32 ;  /* 0x000000203e007844 */ /* 0x000fe20000000200 */
[----:B------:R-:W-:-:S02]  /*12c40*/  ISETP.NE.AND.EX P0, PT, RZ, UR5, PT, P0 ;  /* 0x00000005ff007c0c */ /* 0x000fc4000bf05300 */
[----:B------:R-:W-:Y:S01]  /*12c50*/  IADD3.X R9, R205, UR5, RZ, P1, !PT ;  /* 0x00000005cd097c10 */ /* 0x000fe20008ffe4ff */
[----:B------:R-:W-:Y:S01]  /*12c60*/  ULDC.64 UR4, c[0x0][0xc08] ;  /* 0x0003020000047ab9 */ /* 0x000fe20000000a00 */
[----:B------:R1:W-:Y:S01]  /*12c70*/  STSM.16.M88.4 [R40], R4 ;  /* 0x0000000428007844 */ /* 0x0003e20000000200 */
[----:B------:R-:W-:Y:S01]  /*12c80*/  BAR.SYNC.DEFER_BLOCKING 0x1, 0x100 ;  /* 0x0044000000007b1d */ /* 0x000fe20000010000 */
[----:B------:R-:W-:-:S04]  /*12c90*/  ISETP.NE.U32.AND P2, PT, RZ, UR4, PT ;  /* 0x00000004ff007c0c */ /* 0x000fc8000bf45070 */
[----:B------:R-:W-:-:S13]  /*12ca0*/  ISETP.NE.AND.EX P2, PT, RZ, UR5, PT, P2 ;  /* 0x00000005ff007c0c */ /* 0x000fda000bf45320 */
[----:B------:R-:W-:Y:S01]  /*12cb0*/  @P2 IADD3 R204, P3, R204, UR4, RZ ;  /* 0x00000004cccc2c10 */ /* 0x000fe2000ff7e0ff */
[----:B------:R-:W-:Y:S02]  /*12cc0*/  ULDC UR4, c[0x0][0xa88] ;  /* 0x0002a20000047ab9 */ /* 0x000fe40000000800 */
[----:B-1----:R-:W-:Y:S01]  /*12cd0*/  IMAD.U32 R6, RZ, RZ, UR4 ;  /* 0x00000004ff067e24 */ /* 0x002fe2000f8e00ff */
[----:B------:R-:W-:Y:S01]  /*12ce0*/  @P2 IADD3.X R205, R205, UR5, RZ, P3, !PT ;  /* 0x00000005cdcd2c10 */ /* 0x000fe20009ffe4ff */
[----:B------:R1:W5:Y:S01]  /*12cf0*/  @P0 LDG.E R48, desc[UR38][R8.64] ;  /* 0x0000002608300981 */ /* 0x000362000c1e1900 */
[----:B--2---:R-:W-:Y:S01]  /*12d00*/  ISETP.NE.AND P1, PT, R55, 0x1, PT ;  /* 0x000000013700780c */ /* 0x004fe20003f25270 */
[----:B------:R-:W-:Y:S02]  /*12d10*/  IMAD R13, R208, 0x80, R224 ;  /* 0x00000080d00d7824 */ /* 0x000fe400078e02e0 */
[----:B------:R1:W5:Y:S10]  /*12d20*/  @P2 LDG.E R6, desc[UR38][R204.64] ;  /* 0x00000026cc062981 */ /* 0x000374000c1e1900 */
[----:B------:R-:W2:Y:S08]  /*12d30*/  @P1 LDC R10, c[0x0][0xbec] ;  /* 0x0002fb00ff0a1b82 */ /* 0x000eb00000000800 */
[----:B------:R-:W3:Y:S01]  /*12d40*/  @P1 LDC R11, c[0x0][0xbf0] ;  /* 0x0002fc00ff0b1b82 */ /* 0x000ee20000000800 */
[----:B-1----:R-:W-:Y:S05]  /*12d50*/  @P2 BRA `(.L_x_7169) ;  /* 0x0000000000102947 */ /* 0x002fea0003800000 */
[----:B------:R-:W-:Y:S05]  /*12d60*/  @!P0 BRA `(.L_x_7169) ;  /* 0x00000000000c8947 */ /* 0x000fea0003800000 */
[----:B------:R-:W4:Y:S04]  /*12d70*/  LDG.E R5, desc[UR38][R8.64] ;  /* 0x0000002608057981 */ /* 0x000f28000c1e1900 */
[----:B-----5:R-:W4:Y:S02]  /*12d80*/  LDG.E R6, desc[UR38][R8.64+0x4] ;  /* 0x0000042608067981 */ /* 0x020f24000c1e1900 */
[----:B----4-:R-:W-:-:S07]  /*12d90*/  IADD3 R6, -R5, R6, RZ ;  /* 0x0000000605067210 */ /* 0x010fce0007ffe1ff */
.L_x_7169:
[----:B------:R-:W-:Y:S01]  /*12da0*/  SHF.R.S32.HI R54, RZ, 0x1f, R203 ;  /* 0x0000001fff367819 */ /* 0x000fe200000114cb */
[----:B--2---:R-:W-:Y:S01]  /*12db0*/  @P1 IMAD.HI.U32 R4, R13, R10, RZ ;  /* 0x0000000a0d041227 */ /* 0x004fe200078e00ff */
[----:B------:R-:W-:Y:S01]  /*12dc0*/  ULDC.64 UR4, c[0x0][0xb90] ;  /* 0x0002e40000047ab9 */ /* 0x000fe20000000a00 */
[----:B-----5:R-:W-:Y:S02]  /*12dd0*/  SHF.R.S32.HI R49, RZ, 0x1f, R48 ;  /* 0x0000001fff317819 */ /* 0x020fe40000011430 */
[----:B------:R-:W-:Y:S01]  /*12de0*/  IMAD R8, R54, UR4, RZ ;  /* 0x0000000436087c24 */ /* 0x000fe2000f8e02ff */
[----:B------:R-:W-:Y:S01]  /*12df0*/  SEL R40, R209, RZ, !P0 ;  /* 0x000000ffd1287207 */ /* 0x000fe20004000000 */
[----:B------:R-:W-:Y:S01]  /*12e00*/  IMAD.MOV.U32 R7, RZ, RZ, R13 ;  /* 0x000000ffff077224 */ /* 0x000fe200078e000d */
[----:B---3--:R-:W-:Y:S01]  /*12e10*/  @P1 SHF.R.U32.HI R7, RZ, R11, R4 ;  /* 0x0000000bff071219 */ /* 0x008fe20000011604 */
[----:B------:R-:W-:Y:S01]  /*12e20*/  IMAD.WIDE.U32 R4, R203, UR4, R48 ;  /* 0x00000004cb047c25 */ /* 0x000fe2000f8e0030 */
[----:B------:R-:W-:-:S03]  /*12e30*/  SEL R57, R206, RZ, !P0 ;  /* 0x000000ffce397207 */ /* 0x000fc60004000000 */
[----:B------:R-:W-:Y:S01]  /*12e40*/  IMAD R9, R203, UR5, R8 ;  /* 0x00000005cb097c24 */ /* 0x000fe2000f8e0208 */
[----:B------:R-:W-:Y:S01]  /*12e50*/  ULDC.64 UR4, c[0x0][0xb98] ;  /* 0x0002e60000047ab9 */ /* 0x000fe20000000a00 */
[----:B------:R-:W-:Y:S02]  /*12e60*/  IMAD.MOV R8, RZ, RZ, -R7 ;  /* 0x000000ffff087224 */ /* 0x000fe400078e0a07 */
[----:B------:R-:W-:Y:S02]  /*12e70*/  IMAD.IADD R5, R5, 0x1, R9 ;  /* 0x0000000105057824 */ /* 0x000fe400078e0209 */
[----:B------:R-:W-:Y:S02]  /*12e80*/  IMAD R9, R55, R8, R13 ;  /* 0x0000000837097224 */ /* 0x000fe400078e020d */
[----:B------:R-:W-:Y:S02]  /*12e90*/  IMAD.IADD R11, R16, 0x1, R228 ;  /* 0x00000001100b7824 */ /* 0x000fe400078e02e4 */
[----:B------:R-:W-:-:S02]  /*12ea0*/  IMAD R8, R40, UR4, RZ ;  /* 0x0000000428087c24 */ /* 0x000fc4000f8e02ff */
[----:B------:R-:W-:-:S04]  /*12eb0*/  IMAD.WIDE.U32 R4, R57, UR4, R4 ;  /* 0x0000000439047c25 */ /* 0x000fc8000f8e0004 */
[----:B------:R-:W-:Y:S01]  /*12ec0*/  IMAD.WIDE R20, R11, 0x2, R20 ;  /* 0x000000020b147825 */ /* 0x000fe200078e0214 */
[----:B------:R-:W-:Y:S02]  /*12ed0*/  SHF.R.S32.HI R11, RZ, 0x1f, R7 ;  /* 0x0000001fff0b7819 */ /* 0x000fe40000011407 */
[----:B------:R-:W-:Y:S01]  /*12ee0*/  IADD3 R4, P2, R7, R4, RZ ;  /* 0x0000000407047210 */ /* 0x000fe20007f5e0ff */
[----:B------:R-:W-:Y:S01]  /*12ef0*/  IMAD R10, R57, UR5, R8 ;  /* 0x00000005390a7c24 */ /* 0x000fe2000f8e0208 */
[----:B------:R-:W-:Y:S01]  /*12f00*/  SHF.R.S32.HI R8, RZ, 0x1f, R9 ;  /* 0x0000001fff087819 */ /* 0x000fe20000011409 */
[----:B------:R-:W-:Y:S01]  /*12f10*/  ULDC.64 UR4, c[0x0][0xb88] ;  /* 0x0002e20000047ab9 */ /* 0x000fe20000000a00 */
[----:B------:R-:W-:Y:S01]  /*12f20*/  IADD3 R7, P0, R20, 0x1000, RZ ;  /* 0x0000100014077810 */ /* 0x000fe20007f1e0ff */
[----:B------:R-:W-:Y:S01]  /*12f30*/  IMAD R59, R6, R55, RZ ;  /* 0x00000037063b7224 */ /* 0x000fe200078e02ff */
[----:B------:R-:W-:Y:S01]  /*12f40*/  IADD3.X R5, R11, R5, R10, P2, !PT ;  /* 0x000000050b057210 */ /* 0x000fe200017fe40a */
[----:B------:R-:W-:Y:S01]  /*12f50*/  IMAD R12, R8, UR4, RZ ;  /* 0x00000004080c7c24 */ /* 0x000fe2000f8e02ff */
[----:B------:R-:W-:-:S02]  /*12f60*/  IADD3 R29, P3, R20, 0x4000, RZ ;  /* 0x00004000141d7810 */ /* 0x000fc40007f7e0ff */
[----:B------:R-:W-:Y:S01]  /*12f70*/  IADD3 R13, P4, R20, 0x2000, RZ ;  /* 0x00002000140d7810 */ /* 0x000fe20007f9e0ff */
[----:B------:R-:W-:Y:S01]  /*12f80*/  IMAD R11, R9, UR5, R12 ;  /* 0x00000005090b7c24 */ /* 0x000fe2000f8e020c */
[----:B------:R-:W-:Y:S01]  /*12f90*/  LOP3.LUT R28, R29, 0x380, RZ, 0xc0, !PT ;  /* 0x000003801d1c7812 */ /* 0x000fe200078ec0ff */
[----:B------:R-:W-:Y:S01]  /*12fa0*/  IMAD.WIDE.U32 R4, R9, UR4, R4 ;  /* 0x0000000409047c25 */ /* 0x000fe2000f8e0004 */
[----:B------:R-:W-:Y:S01]  /*12fb0*/  ULDC.64 UR4, c[0x0][0xb50] ;  /* 0x0002d40000047ab9 */ /* 0x000fe20000000a00 */
[----:B------:R-:W-:Y:S02]  /*12fc0*/  LOP3.LUT R12, R13, 0x380, RZ, 0xc0, !PT ;  /* 0x000003800d0c7812 */ /* 0x000fe400078ec0ff */
[----:B------:R-:W-:Y:S01]  /*12fd0*/  IMAD.IADD R5, R5, 0x1, R11 ;  /* 0x0000000105057824 */ /* 0x000fe200078e020b */
[----:B------:R-:W-:Y:S01]  /*12fe0*/  LEA R10, P2, R4, UR4, 0x2 ;  /* 0x00000004040a7c11 */ /* 0x000fe2000f8410ff */
[----:B------:R-:W-:Y:S01]  /*12ff0*/  IMAD.X R9, RZ, RZ, R21, P0 ;  /* 0x000000ffff097224 */ /* 0x000fe200000e0615 */
[----:B------:R-:W-:-:S02]  /*13000*/  LOP3.LUT P0, RZ, R212, 0x3, RZ, 0xc0, !PT ;  /* 0x00000003d4ff7812 */ /* 0x000fc4000780c0ff */
[----:B------:R-:W-:Y:S01]  /*13010*/  LEA.HI.X R11, R4, UR5, R5, 0x2, P2 ;  /* 0x00000005040b7c11 */ /* 0x000fe200090f1405 */
[----:B------:R-:W-:Y:S01]  /*13020*/  SHFL.IDX PT, R50, R10, RZ, 0x1c1f ;  /* 0x001c1fff0a327589 */ /* 0x000fe200000e0000 */
[----:B------:R-:W-:Y:S01]  /*13030*/  IADD3 R25, P2, R20, 0x3000, RZ ;  /* 0x0000300014197810 */ /* 0x000fe20007f5e0ff */
[----:B------:R-:W-:Y:S01]  /*13040*/  IMAD R4, R208, 0x80, R223 ;  /* 0x00000080d0047824 */ /* 0x000fe200078e02df */
[----:B------:R-:W-:Y:S01]  /*13050*/  LOP3.LUT R8, R7, 0x380, RZ, 0xc0, !PT ;  /* 0x0000038007087812 */ /* 0x000fe200078ec0ff */
[----:B------:R-:W1:Y:S01]  /*13060*/  SHFL.IDX PT, R51, R11, RZ, 0x1c1f ;  /* 0x001c1fff0b337589 */ /* 0x000e6200000e0000 */
[----:B------:R-:W-:Y:S01]  /*13070*/  LOP3.LUT R24, R25, 0x380, RZ, 0xc0, !PT ;  /* 0x0000038019187812 */ /* 0x000fe200078ec0ff */
[----:B------:R-:W-:Y:S01]  /*13080*/  ULDC.64 UR4, c[0x0][0xaa0] ;  /* 0x0002a80000047ab9 */ /* 0x000fe20000000a00 */
[----:B------:R-:W-:Y:S01]  /*13090*/  SHF.R.U64 R28, R28, 0x3, RZ ;  /* 0x000000031c1c7819 */ /* 0x000fe200000012ff */
[----:B------:R-:W-:Y:S01]  /*130a0*/  SHFL.IDX PT, R52, R10, 0x1, 0x1c1f ;  /* 0x003c1f000a347f89 */ /* 0x000fe200000e0000 */
[----:B------:R-:W-:-:S02]  /*130b0*/  SHF.R.U64 R24, R24, 0x3, RZ ;  /* 0x0000000318187819 */ /* 0x000fc400000012ff */
[----:B------:R-:W-:Y:S01]  /*130c0*/  SHF.R.U64 R12, R12, 0x3, RZ ;  /* 0x000000030c0c7819 */ /* 0x000fe200000012ff */
[----:B------:R-:W2:Y:S01]  /*130d0*/  SHFL.IDX PT, R53, R11, 0x1, 0x1c1f ;  /* 0x003c1f000b357f89 */ /* 0x000ea200000e0000 */
[----:B------:R-:W-:Y:S01]  /*130e0*/  LOP3.LUT R24, R24, R25, RZ, 0x3c, !PT ;  /* 0x0000001918187212 */ /* 0x000fe200078e3cff */
[--C-:B------:R-:W-:Y:S01]  /*130f0*/  IMAD.X R25, RZ, RZ, R21.reuse, P2 ;  /* 0x000000ffff197224 */ /* 0x100fe200010e0615 */
[C---:B------:R-:W-:Y:S01]  /*13100*/  ISETP.GE.OR P2, PT, R4.reuse, R59, P0 ;  /* 0x0000003b0400720c */ /* 0x040fe20000746670 */
[----:B------:R-:W-:Y:S01]  /*13110*/  VIADD R4, R4, 0x8 ;  /* 0x0000000804047836 */ /* 0x000fe20000000000 */
[----:B------:R-:W-:Y:S02]  /*13120*/  SHF.R.U64 R8, R8, 0x3, RZ ;  /* 0x0000000308087819 */ /* 0x000fe400000012ff */
[----:B------:R-:W-:Y:S01]  /*13130*/  LOP3.LUT R28, R28, R29, RZ, 0x3c, !PT ;  /* 0x0000001d1c1c7212 */ /* 0x000fe200078e3cff */
[----:B------:R-:W-:Y:S01]  /*13140*/  IMAD.X R29, RZ, RZ, R21, P3 ;  /* 0x000000ffff1d7224 */ /* 0x000fe200018e0615 */
[----:B------:R-:W-:-:S02]  /*13150*/  ISETP.GE.OR P0, PT, R4, R59, P0 ;  /* 0x0000003b0400720c */ /* 0x000fc40000706670 */
[----:B------:R-:W-:Y:S02]  /*13160*/  LOP3.LUT R12, R12, R13, RZ, 0x3c, !PT ;  /* 0x0000000d0c0c7212 */ /* 0x000fe400078e3cff */
[----:B------:R-:W-:Y:S02]  /*13170*/  LOP3.LUT R8, R8, R7, RZ, 0x3c, !PT ;  /* 0x0000000708087212 */ /* 0x000fe400078e3cff */
[----:B------:R-:W-:Y:S01]  /*13180*/  IADD3.X R13, RZ, R21, RZ, P4, !PT ;  /* 0x00000015ff0d7210 */ /* 0x000fe200027fe4ff */
[----:B-1----:R1:W-:Y:S01]  /*13190*/  @!P2 ST.E desc[UR38][R50.64], R0 ;  /* 0x000000003200a985 */ /* 0x0023e2000c101926 */
[C---:B------:R-:W-:Y:S02]  /*131a0*/  IADD3 R5, P3, R20.reuse, 0x7000, RZ ;  /* 0x0000700014057810 */ /* 0x040fe40007f7e0ff */
[C---:B------:R-:W-:Y:S02]  /*131b0*/  IADD3 R33, P5, R20.reuse, 0x5000, RZ ;  /* 0x0000500014217810 */ /* 0x040fe40007fbe0ff */
[C---:B------:R-:W-:Y:S01]  /*131c0*/  IADD3 R37, P4, R20.reuse, 0x6000, RZ ;  /* 0x0000600014257810 */ /* 0x040fe20007f9e0ff */
[----:B------:R-:W-:Y:S01]  /*131d0*/  IMAD.X R45, RZ, RZ, R21, P3 ;  /* 0x000000ffff2d7224 */ /* 0x000fe200018e0615 */
[----:B------:R-:W-:Y:S01]  /*131e0*/  LOP3.LUT R7, R20, 0x380, RZ, 0xc0, !PT ;  /* 0x0000038014077812 */ /* 0x000fe200078ec0ff */
[----:B--2---:R2:W-:Y:S01]  /*131f0*/  @!P0 ST.E desc[UR38][R52.64], R3 ;  /* 0x0000000334008985 */ /* 0x0045e2000c101926 */
[----:B------:R-:W-:-:S02]  /*13200*/  LOP3.LUT R4, R5, 0x380, RZ, 0xc0, !PT ;  /* 0x0000038005047812 */ /* 0x000fc400078ec0ff */
[----:B------:R-:W-:Y:S01]  /*13210*/  LOP3.LUT R32, R33, 0x380, RZ, 0xc0, !PT ;  /* 0x0000038021207812 */ /* 0x000fe200078ec0ff */
[----:B-1----:R-:W1:Y:S01]  /*13220*/  @P1 LDC R51, c[0x0][0xbec] ;  /* 0x0002fb00ff331b82 */ /* 0x002e620000000800 */
[----:B------:R-:W-:Y:S01]  /*13230*/  LOP3.LUT R36, R37, 0x380, RZ, 0xc0, !PT ;  /* 0x0000038025247812 */ /* 0x000fe200078ec0ff */
[----:B------:R-:W5:Y:S01]  /*13240*/  LD.E.128 R8, desc[UR38][R8.64] ;  /* 0x0000002608087980 */ /* 0x000f62000c101d00 */
[----:B------:R-:W-:Y:S02]  /*13250*/  SHF.R.U64 R7, R7, 0x3, RZ ;  /* 0x0000000307077819 */ /* 0x000fe400000012ff */
[----:B------:R-:W-:Y:S01]  /*13260*/  SHF.R.U64 R4, R4, 0x3, RZ ;  /* 0x0000000304047819 */ /* 0x000fe200000012ff */
[----:B------:R-:W5:Y:S01]  /*13270*/  LD.E.128 R12, desc[UR38][R12.64] ;  /* 0x000000260c0c7980 */ /* 0x000f62000c101d00 */
[----:B------:R-:W-:Y:S01]  /*13280*/  SHF.R.U64 R32, R32, 0x3, RZ ;  /* 0x0000000320207819 */ /* 0x000fe200000012ff */
[----:B--2---:R-:W-:Y:S01]  /*13290*/  IMAD R3, R49, UR4, RZ ;  /* 0x0000000431037c24 */ /* 0x004fe2000f8e02ff */
[----:B------:R-:W-:Y:S01]  /*132a0*/  SHF.R.U64 R36, R36, 0x3, RZ ;  /* 0x0000000324247819 */ /* 0x000fe200000012ff */
[----:B------:R-:W2:Y:S01]  /*132b0*/  @P1 LDC R49, c[0x0][0xbf0] ;  /* 0x0002fc00ff311b82 */ /* 0x000ea20000000800 */
[----:B------:R-:W-:Y:S01]  /*132c0*/  LOP3.LUT R20, R7, R20, RZ, 0x3c, !PT ;  /* 0x0000001407147212 */ /* 0x000fe200078e3cff */
[----:B------:R-:W5:Y:S01]  /*132d0*/  LD.E.128 R24, desc[UR38][R24.64] ;  /* 0x0000002618187980 */ /* 0x000f62000c101d00 */
[----:B------:R-:W-:Y:S01]  /*132e0*/  LOP3.LUT R32, R32, R33, RZ, 0x3c, !PT ;  /* 0x0000002120207212 */ /* 0x000fe200078e3cff */
[--C-:B------:R-:W-:Y:S01]  /*132f0*/  IMAD.X R33, RZ, RZ, R21.reuse, P5 ;  /* 0x000000ffff217224 */ /* 0x100fe200028e0615 */
[----:B------:R-:W-:Y:S01]  /*13300*/  LOP3.LUT R36, R36, R37, RZ, 0x3c, !PT ;  /* 0x0000002524247212 */ /* 0x000fe200078e3cff */
[----:B------:R-:W-:Y:S01]  /*13310*/  IMAD.X R37, RZ, RZ, R21, P4 ;  /* 0x000000ffff257224 */ /* 0x000fe200020e0615 */
[----:B------:R-:W-:Y:S01]  /*13320*/  LOP3.LUT R44, R4, R5, RZ, 0x3c, !PT ;  /* 0x00000005042c7212 */ /* 0x000fe200078e3cff */
[C---:B------:R-:W-:Y:S01]  /*13330*/  IMAD R3, R48.reuse, UR5, R3 ;  /* 0x0000000530037c24 */ /* 0x040fe2000f8e0203 */
[----:B------:R3:W5:Y:S04]  /*13340*/  LD.E.128 R4, desc[UR38][R20.64] ;  /* 0x0000002614047980 */ /* 0x000768000c101d00 */
[----:B------:R-:W5:Y:S04]  /*13350*/  LD.E.128 R28, desc[UR38][R28.64] ;  /* 0x000000261c1c7980 */ /* 0x000f68000c101d00 */
[----:B------:R-:W5:Y:S01]  /*13360*/  LD.E.128 R32, desc[UR38][R32.64] ;  /* 0x0000002620207980 */ /* 0x000f62000c101d00 */
[----:B---3--:R-:W-:Y:S01]  /*13370*/  IMAD.WIDE.U32 R20, R48, UR4, RZ ;  /* 0x0000000430147c25 */ /* 0x008fe2000f8e00ff */
[----:B------:R-:W-:-:S02]  /*13380*/  ULDC.64 UR4, c[0x0][0xae8] ;  /* 0x0002ba0000047ab9 */ /* 0x000fc40000000a00 */
[----:B------:R-:W5:Y:S01]  /*13390*/  LD.E.128 R36, desc[UR38][R36.64] ;  /* 0x0000002624247980 */ /* 0x000f62000c101d00 */
[----:B------:R-:W-:Y:S01]  /*133a0*/  IMAD.IADD R21, R21, 0x1, R3 ;  /* 0x0000000115157824 */ /* 0x000fe200078e0203 */
[----:B------:R-:W-:Y:S01]  /*133b0*/  LEA R3, R202, R153, 0x5 ;  /* 0x00000099ca037211 */ /* 0x000fe200078e28ff */
[----:B------:R-:W-:Y:S01]  /*133c0*/  IMAD R0, R54, UR4, RZ ;  /* 0x0000000436007c24 */ /* 0x000fe2000f8e02ff */
[----:B------:R-:W5:Y:S03]  /*133d0*/  LD.E.128 R44, desc[UR38][R44.64] ;  /* 0x000000262c2c7980 */ /* 0x000f66000c101d00 */
[----:B------:R-:W-:Y:S01]  /*133e0*/  IMAD R48, R208, 0x80, R3 ;  /* 0x00000080d0307824 */ /* 0x000fe200078e0203 */
[----:B------:R-:W-:Y:S01]  /*133f0*/  @!PT LDS RZ, [RZ] ;  /* 0x00000000fffff984 */ /* 0x000fe20000000800 */
[----:B------:R-:W-:Y:S01]  /*13400*/  @!PT LDS RZ, [RZ] ;  /* 0x00000000fffff984 */ /* 0x000fe20000000800 */
[----:B------:R-:W-:Y:S01]  /*13410*/  @!PT LDS RZ, [RZ] ;  /* 0x00000000fffff984 */ /* 0x000fe20000000800 */
[----:B------:R-:W-:Y:S01]  /*13420*/  @!PT LDS RZ, [RZ] ;  /* 0x00000000fffff984 */ /* 0x000fe20000000800 */
[----:B------:R3:W-:Y:S06]  /*13430*/  MEMBAR.ALL.CTA ;  /* 0x0000000000007992 */ /* 0x0007ec0000008000 */
[----:B---3--:R-:W3:Y:S01]  /*13440*/  FENCE.VIEW.ASYNC.S ;  /* 0x00000000000073c6 */ /* 0x008ee20000000000 */
[----:B------:R-:W-:-:S02]  /*13450*/  IMAD R3, R203, UR5, R0 ;  /* 0x00000005cb037c24 */ /* 0x000fc4000f8e0200 */
[----:B------:R-:W-:Y:S01]  /*13460*/  IMAD.WIDE.U32 R20, R203, UR4, R20 ;  /* 0x00000004cb147c25 */ /* 0x000fe2000f8e0014 */
[----:B------:R-:W-:-:S03]  /*13470*/  ULDC.64 UR4, c[0x0][0xaf0] ;  /* 0x0002bc0000047ab9 */ /* 0x000fc60000000a00 */
[----:B-1----:R-:W-:-:S04]  /*13480*/  @P1 IMAD.HI.U32 R0, R48, R51, RZ ;  /* 0x0000003330001227 */ /* 0x002fc800078e00ff */
[----:B------:R-:W-:Y:S02]  /*13490*/  IMAD.IADD R21, R21, 0x1, R3 ;  /* 0x0000000115157824 */ /* 0x000fe400078e0203 */
[----:B------:R-:W-:Y:S01]  /*134a0*/  IMAD.MOV.U32 R3, RZ, RZ, R48 ;  /* 0x000000ffff037224 */ /* 0x000fe200078e0030 */
[----:B--2---:R-:W-:Y:S01]  /*134b0*/  @P1 SHF.R.U32.HI R3, RZ, R49, R0 ;  /* 0x00000031ff031219 */ /* 0x004fe20000011600 */
        /* <DEDUP_REMOVED lines=13> */
[----:B------:R-:W-:Y:S02]  /*13590*/  IMAD R50, R208, 0x80, R153 ;  /* 0x00000080d0327824 */ /* 0x000fe400078e0299 */
[----:B------:R-:W-:Y:S02]  /*135a0*/  IMAD.IADD R21, R21, 0x1, R51 ;  /* 0x0000000115157824 */ /* 0x000fe400078e0233 */
[----:B------:R-:W-:Y:S01]  /*135b0*/  IMAD R40, R0, UR4, RZ ;  /* 0x0000000400287c24 */ /* 0x000fe2000f8e02ff */
[C---:B------:R-:W-:Y:S01]  /*135c0*/  IADD3 R0, R50.reuse, 0x20, RZ ;  /* 0x0000002032007810 */ /* 0x040fe20007ffe0ff */
[----:B------:R-:W-:Y:S01]  /*135d0*/  IMAD.WIDE.U32 R20, R49, UR4, R20 ;  /* 0x0000000431147c25 */ /* 0x000fe2000f8e0014 */
[----:B------:R-:W-:-:S03]  /*135e0*/  ISETP.GE.AND P2, PT, R50, R59, PT ;  /* 0x0000003b3200720c */ /* 0x000fc60003f46270 */
[----:B------:R-:W-:Y:S01]  /*135f0*/  IMAD R51, R49, UR5, R40 ;  /* 0x0000000531337c24 */ /* 0x000fe2000f8e0228 */
[----:B------:R-:W-:Y:S01]  /*13600*/  ULDC.64 UR4, c[0x0][0xa80] ;  /* 0x0002a00000047ab9 */ /* 0x000fe20000000a00 */
[----:B------:R-:W-:Y:S01]  /*13610*/  VIADD R3, R50, 0x40 ;  /* 0x0000004032037836 */ /* 0x000fe20000000000 */
[-C--:B------:R-:W-:Y:S01]  /*13620*/  ISETP.GE.AND P0, PT, R0, R59.reuse, PT ;  /* 0x0000003b0000720c */ /* 0x080fe20003f06270 */
[----:B------:R-:W-:Y:S01]  /*13630*/  IMAD.IADD R21, R21, 0x1, R51 ;  /* 0x0000000115157824 */ /* 0x000fe200078e0233 */
[----:B------:R-:W-:Y:S01]  /*13640*/  LEA R40, P3, R20, UR4, 0x1 ;  /* 0x0000000414287c11 */ /* 0x000fe2000f8608ff */
[----:B------:R-:W-:Y:S01]  /*13650*/  VIADD R0, R156, 0x28820 ;  /* 0x000288209c007836 */ /* 0x000fe20000000000 */
[----:B------:R-:W-:Y:S02]  /*13660*/  ISETP.GE.AND P1, PT, R3, R59, PT ;  /* 0x0000003b0300720c */ /* 0x000fe40003f26270 */
[----:B------:R-:W-:Y:S02]  /*13670*/  LEA.HI.X R3, R20, UR5, R21, 0x1, P3 ;  /* 0x0000000514037c11 */ /* 0x000fe400098f0c15 */
[----:B------:R-:W-:Y:S01]  /*13680*/  PRMT R0, RZ, 0x654, R0 ;  /* 0x00000654ff007816 */ /* 0x000fe20000000000 */
[----:B---3--:R1:W2:Y:S01]  /*13690*/  SHFL.IDX PT, R21, R40, RZ, 0x181f ;  /* 0x00181fff28157589 */ /* 0x0082a200000e0000 */
[----:B------:R-:W-:Y:S02]  /*136a0*/  BSSY B1, `(.L_x_7170) ;  /* 0x000000d000017945 */ /* 0x000fe40003800000 */
[----:B------:R1:W-:Y:S01]  /*136b0*/  SYNCS.ARRIVE.TRANS64.RED.A1T0 RZ, [R0+URZ], RZ ;  /* 0x000000ff00ff79a7 */ /* 0x0003e2000810043f */
[----:B------:R1:W3:Y:S01]  /*136c0*/  SHFL.IDX PT, R49, R3, RZ, 0x181f ;  /* 0x00181fff03317589 */ /* 0x0002e200000e0000 */
[----:B------:R-:W-:Y:S05]  /*136d0*/  @P2 BRA `(.L_x_7171) ;  /* 0x0000000000242947 */ /* 0x000fea0003800000 */
[----:B------:R-:W-:Y:S02]  /*136e0*/  ULDC UR4, c[0x0][0xac8] ;  /* 0x0002b20000047ab9 */ /* 0x000fe40000000800 */
[----:B------:R-:W-:Y:S02]  /*136f0*/  ISETP.GE.AND P2, PT, R16, UR4, PT ;  /* 0x0000000410007c0c */ /* 0x000fe4000bf46270 */
[----:B------:R-:W-:-:S11]  /*13700*/  ISETP.GE.AND P3, PT, R22, UR4, PT ;  /* 0x0000000416007c0c */ /* 0x000fd6000bf66270 */
[-C--:B--2---:R-:W-:Y:S02]  /*13710*/  @!P2 LEA R20, P4, R16, R21.reuse, 0x1 ;  /* 0x000000151014a211 */ /* 0x084fe400078808ff */
[----:B------:R-:W-:Y:S02]  /*13720*/  @!P3 LEA R48, P5, R22, R21, 0x1 ;  /* 0x000000151630b211 */ /* 0x000fe400078a08ff */
[-C--:B---3--:R-:W-:Y:S02]  /*13730*/  @!P2 LEA.HI.X R21, R16, R49.reuse, R17, 0x1, P4 ;  /* 0x000000311015a211 */ /* 0x088fe400020f0c11 */
[----:B------:R-:W-:-:S03]  /*13740*/  @!P3 LEA.HI.X R49, R22, R49, R2, 0x1, P5 ;  /* 0x000000311631b211 */ /* 0x000fc600028f0c02 */
[----:B-----5:R4:W-:Y:S04]  /*13750*/  @!P2 ST.E.128 desc[UR38][R20.64], R4 ;  /* 0x000000041400a985 */ /* 0x0209e8000c101d26 */
[----:B------:R4:W-:Y:S02]  /*13760*/  @!P3 ST.E.128 desc[UR38][R48.64], R28 ;  /* 0x0000001c3000b985 */ /* 0x0009e4000c101d26 */
.L_x_7171:
[----:B------:R-:W-:Y:S05]  /*13770*/  BSYNC B1 ;  /* 0x0000000000017941 */ /* 0x000fea0003800000 */
.L_x_7170:
[----:B----45:R4:W0:Y:S01]  /*13780*/  SHFL.IDX PT, R7, R3, 0x1, 0x181f ;  /* 0x00381f0003077f89 */ /* 0x03082200000e0000 */
        /* <DEDUP_REMOVED lines=12> */
.L_x_7173:
[----:B------:R-:W-:Y:S05]  /*13850*/  BSYNC B1 ;  /* 0x0000000000017941 */ /* 0x000fea0003800000 */
.L_x_7172:
[----:B0-----:R0:W0:Y:S01]  /*13860*/  SHFL.IDX PT, R7, R3, 0x2, 0x181f ;  /* 0x00581f0003077f89 */ /* 0x00102200000e0000 */
        /* <DEDUP_REMOVED lines=12> */
.L_x_7175:
[----:B------:R-:W-:Y:S05]  /*13930*/  BSYNC B1 ;  /* 0x0000000000017941 */ /* 0x000fea0003800000 */
.L_x_7174:
[----:B-1----:R-:W-:Y:S01]  /*13940*/  VIADD R0, R50, 0x60 ;  /* 0x0000006032007836 */ /* 0x002fe20000000000 */
[----:B0---4-:R-:W0:Y:S04]  /*13950*/  SHFL.IDX PT, R3, R3, 0x3, 0x181f ;  /* 0x00781f0003037f89 */ /* 0x011e2800000e0000 */
[----:B------:R-:W-:Y:S01]  /*13960*/  ISETP.GE.AND P0, PT, R0, R59, PT ;  /* 0x0000003b0000720c */ /* 0x000fe20003f06270 */
[----:B------:R1:W4:-:S12]  /*13970*/  SHFL.IDX PT, R7, R40, 0x3, 0x181f ;  /* 0x00781f0028077f89 */ /* 0x00031800000e0000 */
[----:B-1----:R-:W-:Y:S05]  /*13980*/  @P0 BRA `(.L_x_7176) ;  /* 0x0000000c00040947 */ /* 0x002fea0003800000 */
[----:B------:R-:W-:Y:S02]  /*13990*/  ULDC UR4, c[0x0][0xac8] ;  /* 0x0002b20000047ab9 */ /* 0x000fe40000000800 */
[----:B------:R-:W-:-:S13]  /*139a0*/  ISETP.GE.AND P1, PT, R16, UR4, PT ;  /* 0x0000000410007c0c */ /* 0x000fda000bf26270 */
[----:B----4-:R-:W-:-:S04]  /*139b0*/  @!P1 LEA R4, P0, R16, R7, 0x1 ;  /* 0x0000000710049211 */ /* 0x010fc800078008ff */
        /* <DEDUP_REMOVED lines=8> */
.L_x_7168:
[----:B------:R-:W-:Y:S01]  /*13a40*/  ULDC.64 UR4, c[0x0][0xc00] ;  /* 0x0003000000047ab9 */ /* 0x000fe20000000a00 */
[----:B------:R-:W-:Y:S01]  /*13a50*/  IMAD.MOV.U32 R0, RZ, RZ, RZ ;  /* 0x000000ffff007224 */ /* 0x000fe200078e00ff */
[----:B------:R-:W-:Y:S01]  /*13a60*/  ISETP.NE.U32.AND P0, PT, RZ, UR4, PT ;  /* 0x00000004ff007c0c */ /* 0x000fe2000bf05070 */
[----:B------:R-:W2:Y:S01]  /*13a70*/  LDC R21, c[0x0][0xbe8] ;  /* 0x0002fa00ff157b82 */ /* 0x000ea20000000800 */
        /* <DEDUP_REMOVED lines=12> */
[----:B--2---:R-:W-:Y:S01]  /*13b40*/  ISETP.NE.AND P2, PT, R21, 0x1, PT ;  /* 0x000000011500780c */ /* 0x004fe20003f45270 */
[----:B------:R-:W2:-:S12]  /*13b50*/  S2R R3, SR_TID.X ;  /* 0x0000000000037919 */ /* 0x000e980000002100 */
[----:B------:R-:W0:Y:S08]  /*13b60*/  @P2 LDC R20, c[0x0][0xbec] ;  /* 0x0002fb00ff142b82 */ /* 0x000e300000000800 */
[----:B------:R-:W0:Y:S01]  /*13b70*/  @P2 LDC R25, c[0x0][0xbf0] ;  /* 0x0002fc00ff192b82 */ /* 0x000e220000000800 */
[----:B--2---:R-:W-:-:S05]  /*13b80*/  VIADD R3, R3, 0xffffff80 ;  /* 0xffffff8003037836 */ /* 0x004fca0000000000 */
[----:B------:R-:W-:Y:S01]  /*13b90*/  ISETP.GE.AND P3, PT, R3, 0x80, PT ;  /* 0x000000800300780c */ /* 0x000fe20003f66270 */
[----:B----4-:R-:W-:-:S12]  /*13ba0*/  @P1 BRA `(.L_x_7177) ;  /* 0x0000000000101947 */ /* 0x010fd80003800000 */
[----:B------:R-:W-:Y:S05]  /*13bb0*/  @!P0 BRA `(.L_x_7177) ;  /* 0x00000000000c8947 */ /* 0x000fea0003800000 */
[----:B------:R-:W2:Y:S04]  /*13bc0*/  LDG.E R3, desc[UR38][R4.64] ;  /* 0x0000002604037981 */ /* 0x000ea8000c1e1900 */
[----:B-----5:R-:W2:Y:S02]  /*13bd0*/  LDG.E R8, desc[UR38][R4.64+0x4] ;  /* 0x0000042604087981 */ /* 0x020ea4000c1e1900 */
[----:B--2---:R-:W-:-:S07]  /*13be0*/  IADD3 R8, -R3, R8, RZ ;  /* 0x0000000803087210 */ /* 0x004fce0007ffe1ff */
.L_x_7177:
[----:B------:R-:W-:Y:S01]  /*13bf0*/  BSSY B1, `(.L_x_7178) ;  /* 0x000002e000017945 */ /* 0x000fe20003800000 */
[----:B------:R-:W-:Y:S02]  /*13c00*/  SHF.R.S32.HI R12, RZ, 0x1f, R203 ;  /* 0x0000001fff0c7819 */ /* 0x000fe400000114cb */
[----:B---3--:R-:W-:Y:S02]  /*13c10*/  SEL R13, R206, RZ, !P0 ;  /* 0x000000ffce0d7207 */ /* 0x008fe40004000000 */
[----:B------:R-:W-:Y:S02]  /*13c20*/  SEL R209, R209, RZ, !P0 ;  /* 0x000000ffd1d17207 */ /* 0x000fe40004000000 */
[----:B-----5:R-:W-:Y:S01]  /*13c30*/  SHF.R.S32.HI R11, RZ, 0x1f, R0 ;  /* 0x0000001fff0b7819 */ /* 0x020fe20000011400 */
[----:B------:R-:W-:Y:S06]  /*13c40*/  @P3 BRA `(.L_x_7179) ;  /* 0x0000000000a03947 */ /* 0x000fec0003800000 */
[----:B------:R-:W2:Y:S01]  /*13c50*/  S2R R3, SR_TID.X ;  /* 0x0000000000037919 */ /* 0x000ea20000002100 */
[----:B------:R-:W3:Y:S02]  /*13c60*/  LDC R14, c[0x0][0xbe8] ;  /* 0x0002fa00ff0e7b82 */ /* 0x000ee40000000800 */
[----:B---3--:R-:W-:Y:S02]  /*13c70*/  IMAD R4, R8, R14, RZ ;  /* 0x0000000e08047224 */ /* 0x008fe400078e02ff */
[----:B--2---:R-:W-:-:S04]  /*13c80*/  IMAD R3, R208, 0x80, R3 ;  /* 0x00000080d0037824 */ /* 0x004fc800078e0203 */
[----:B------:R-:W-:-:S05]  /*13c90*/  VIADD R9, R3, 0xffffff80 ;  /* 0xffffff8003097836 */ /* 0x000fca0000000000 */
        /* <DEDUP_REMOVED lines=30> */
[----:B------:R-:W-:Y:S02]  /*13e80*/  LEA R6, P0, R4, UR4, 0x2 ;  /* 0x0000000404067c11 */ /* 0x000fe4000f8010ff */
[----:B------:R-:W-:-:S04]  /*13e90*/  IADD3 R3, R5, R3, RZ ;  /* 0x0000000305037210 */ /* 0x000fc80007ffe0ff */
[----:B------:R-:W-:Y:S01]  /*13ea0*/  LEA.HI.X R7, R4, UR5, R3, 0x2, P0 ;  /* 0x0000000504077c11 */ /* 0x000fe200080f1403 */
[----:B------:R-:W-:-:S05]  /*13eb0*/  IMAD.MOV.U32 R3, RZ, RZ, -0x800000 ;  /* 0xff800000ff037424 */ /* 0x000fca00078e00ff */
[----:B------:R2:W-:Y:S02]  /*13ec0*/  STG.E desc[UR38][R6.64], R3 ;  /* 0x0000000306007986 */ /* 0x0005e4000c101926 */
.L_x_7179:
[----:B------:R-:W-:Y:S05]  /*13ed0*/  BSYNC B1 ;  /* 0x0000000000017941 */ /* 0x000fea0003800000 */
.L_x_7178:
[----:B------:R-:W-:Y:S01]  /*13ee0*/  ULDC.64 UR4, c[0x0][0xaa0] ;  /* 0x0002a80000047ab9 */ /* 0x000fe20000000a00 */
[----:B--2---:R-:W-:Y:S02]  /*13ef0*/  IMAD R7, R202, 0x20, R153 ;  /* 0x00000020ca077824 */ /* 0x004fe400078e0299 */
[----:B------:R-:W-:Y:S02]  /*13f00*/  IMAD R3, R11, UR4, RZ ;  /* 0x000000040b037c24 */ /* 0x000fe4000f8e02ff */
[----:B------:R-:W-:-:S04]  /*13f10*/  IMAD.WIDE.U32 R4, R0, UR4, RZ ;  /* 0x0000000400047c25 */ /* 0x000fc8000f8e00ff */
[----:B------:R-:W-:Y:S01]  /*13f20*/  IMAD R3, R0, UR5, R3 ;  /* 0x0000000500037c24 */ /* 0x000fe2000f8e0203 */
[----:B------:R-:W-:Y:S01]  /*13f30*/  ULDC.64 UR4, c[0x0][0xae8] ;  /* 0x0002ba0000047ab9 */ /* 0x000fe20000000a00 */
[----:B------:R-:W-:Y:S02]  /*13f40*/  IMAD R9, R208, 0x80, R7 ;  /* 0x00000080d0097824 */ /* 0x000fe400078e0207 */
[----:B------:R-:W-:Y:S02]  /*13f50*/  IMAD.IADD R5, R5, 0x1, R3 ;  /* 0x0000000105057824 */ /* 0x000fe400078e0203 */
[----:B------:R-:W-:Y:S02]  /*13f60*/  IMAD R6, R12, UR4, RZ ;  /* 0x000000040c067c24 */ /* 0x000fe4000f8e02ff */
[----:B0-----:R-:W-:-:S04]  /*13f70*/  @P2 IMAD.HI.U32 R0, R9, R20, RZ ;  /* 0x0000001409002227 */ /* 0x001fc800078e00ff */
[C---:B------:R-:W-:Y:S02]  /*13f80*/  IMAD R7, R203.reuse, UR5, R6 ;  /* 0x00000005cb077c24 */ /* 0x040fe4000f8e0206 */
[----:B------:R-:W-:Y:S01]  /*13f90*/  IMAD.WIDE.U32 R4, R203, UR4, R4 ;  /* 0x00000004cb047c25 */ /* 0x000fe2000f8e0004 */
[----:B------:R-:W-:-:S03]  /*13fa0*/  ULDC.64 UR4, c[0x0][0xaf0] ;  /* 0x0002bc0000047ab9 */ /* 0x000fc60000000a00 */
[----:B------:R-:W-:Y:S01]  /*13fb0*/  IMAD.MOV.U32 R3, RZ, RZ, R9 ;  /* 0x000000ffff037224 */ /* 0x000fe200078e0009 */
[----:B------:R-:W-:Y:S01]  /*13fc0*/  @P2 SHF.R.U32.HI R3, RZ, R25, R0 ;  /* 0x00000019ff032219 */ /* 0x000fe20000011600 */
[----:B------:R-:W-:Y:S02]  /*13fd0*/  IMAD R6, R209, UR4, RZ ;  /* 0x00000004d1067c24 */ /* 0x000fe4000f8e02ff */
[----:B------:R-:W-:Y:S01]  /*13fe0*/  IMAD.IADD R5, R5, 0x1, R7 ;  /* 0x0000000105057824 */ /* 0x000fe200078e0207 */
[----:B------:R-:W-:Y:S01]  /*13ff0*/  SHF.R.S32.HI R0, RZ, 0x1f, R3 ;  /* 0x0000001fff007819 */ /* 0x000fe20000011403 */
[C---:B------:R-:W-:Y:S02]  /*14000*/  IMAD R7, R13.reuse, UR5, R6 ;  /* 0x000000050d077c24 */ /* 0x040fe4000f8e0206 */
[----:B------:R-:W-:Y:S01]  /*14010*/  IMAD.WIDE.U32 R4, R13, UR4, R4 ;  /* 0x000000040d047c25 */ /* 0x000fe2000f8e0004 */
[----:B------:R-:W-:-:S03]  /*14020*/  ULDC.64 UR4, c[0x0][0xae0] ;  /* 0x0002b80000047ab9 */ /* 0x000fc60000000a00 */
[----:B------:R-:W-:Y:S01]  /*14030*/  IMAD.MOV R6, RZ, RZ, -R3 ;  /* 0x000000ffff067224 */ /* 0x000fe200078e0a03 */
[----:B------:R-:W-:Y:S01]  /*14040*/  IADD3 R5, R5, R7, RZ ;  /* 0x0000000705057210 */ /* 0x000fe20007ffe0ff */
        /* <DEDUP_REMOVED lines=17> */
[----:B------:R0:W2:Y:S04]  /*14160*/  SHFL.IDX PT, R3, R4, RZ, 0x181f ;  /* 0x00181fff04037589 */ /* 0x0000a800000e0000 */
[----:B------:R0:W3:Y:S02]  /*14170*/  SHFL.IDX PT, R14, R0, RZ, 0x181f ;  /* 0x00181fff000e7589 */ /* 0x0000e400000e0000 */
.L_x_7382:
[----:B------:R-:W-:Y:S01]  /*14180*/  IMAD R8, R8, R21, RZ ;  /* 0x0000001508087224 */ /* 0x000fe200078e02ff */
[----:B------:R-:W-:Y:S04]  /*14190*/  BSSY B1, `(.L_x_7181) ;  /* 0x000000c000017945 */ /* 0x000fe80003800000 */
[----:B------:R-:W-:-:S13]  /*141a0*/  ISETP.GE.AND P0, PT, R6, R8, PT ;  /* 0x000000080600720c */ /* 0x000fda0003f06270 */
[----:B------:R-:W-:Y:S05]  /*141b0*/  @P0 BRA `(.L_x_7182) ;  /* 0x0000000000240947 */ /* 0x000fea0003800000 */
[----:B------:R-:W-:Y:S02]  /*141c0*/  ULDC UR4, c[0x0][0xac8] ;  /* 0x0002b20000047ab9 */ /* 0x000fe40000000800 */
[----:B------:R-:W-:Y:S02]  /*141d0*/  ISETP.GE.AND P2, PT, R16, UR4, PT ;  /* 0x0000000410007c0c */ /* 0x000fe4000bf46270 */
[----:B------:R-:W-:-:S11]  /*141e0*/  ISETP.GE.AND P3, PT, R22, UR4, PT ;  /* 0x0000000416007c0c */ /* 0x000fd6000bf66270 */
[-C--:B---3--:R-:W-:Y:S02]  /*141f0*/  @!P2 LEA R10, P0, R16, R14.reuse, 0x1 ;  /* 0x0000000e100aa211 */ /* 0x088fe400078008ff */
[----:B------:R-:W-:Y:S02]  /*14200*/  @!P3 LEA R14, P1, R22, R14, 0x1 ;  /* 0x0000000e160eb211 */ /* 0x000fe400078208ff */
[-C--:B--2---:R-:W-:Y:S02]  /*14210*/  @!P2 LEA.HI.X R11, R16, R3.reuse, R17, 0x1, P0 ;  /* 0x00000003100ba211 */ /* 0x084fe400000f0c11 */
[----:B------:R-:W-:-:S03]  /*14220*/  @!P3 LEA.HI.X R15, R22, R3, R2, 0x1, P1 ;  /* 0x00000003160fb211 */ /* 0x000fc600008f0c02 */
[----:B------:R4:W-:Y:S04]  /*14230*/  @!P2 ST.E.128 desc[UR38][R10.64], RZ ;  /* 0x000000ff0a00a985 */ /* 0x0009e8000c101d26 */
[----:B------:R4:W-:Y:S02]  /*14240*/  @!P3 ST.E.128 desc[UR38][R14.64], RZ ;  /* 0x000000ff0e00b985 */ /* 0x0009e4000c101d26 */
.L_x_7182:
[----:B------:R-:W-:Y:S05]  /*14250*/  BSYNC B1 ;  /* 0x0000000000017941 */ /* 0x000fea0003800000 */
.L_x_7181:
[----:B------:R-:W-:-:S03]  /*14260*/  UMOV UR4, 0xffffffff ;  /* 0xffffffff00047882 */ /* 0x000fc60000000000 */
[----:B------:R-:W-:Y:S05]  /*14270*/  BRA.DIV UR4, `(.L_x_7183) ;  /* 0x0000008204007947 */ /* 0x000fea000b800000 */
[----:B--2---:R2:W0:Y:S04]  /*14280*/  SHFL.IDX PT, R3, R4, 0x1, 0x181f ;  /* 0x00381f0004037f89 */ /* 0x00442800000e0000 */
[----:B---34-:R2:W3:Y:S02]  /*14290*/  SHFL.IDX PT, R14, R0, 0x1, 0x181f ;  /* 0x00381f00000e7f89 */ /* 0x0184e400000e0000 */
.L_x_7386:
[----:B------:R-:W-:Y:S01]  /*142a0*/  VIADD R5, R6, 0x20 ;  /* 0x0000002006057836 */ /* 0x000fe20000000000 */
        /* <DEDUP_REMOVED lines=8> */
[-C--:B0-----:R-:W-:Y:S02]  /*14330*/  @!P2 LEA.HI.X R11, R16, R3.reuse, R17, 0x1, P0 ;  /* 0x00000003100ba211 */ /* 0x081fe400000f0c11 */
[----:B------:R-:W-:-:S03]  /*14340*/  @!P3 LEA.HI.X R15, R22, R3, R2, 0x1, P1 ;  /* 0x00000003160fb211 */ /* 0x000fc600008f0c02 */
[----:B------:R4:W-:Y:S04]  /*14350*/  @!P2 ST.E.128 desc[UR38][R10.64], RZ ;  /* 0x000000ff0a00a985 */ /* 0x0009e8000c101d26 */
[----:B------:R4:W-:Y:S02]  /*14360*/  @!P3 ST.E.128 desc[UR38][R14.64], RZ ;  /* 0x000000ff0e00b985 */ /* 0x0009e4000c101d26 */
.L_x_7185:
[----:B------:R-:W-:Y:S05]  /*14370*/  BSYNC B1 ;  /* 0x0000000000017941 */ /* 0x000fea0003800000 */
.L_x_7184:
[----:B------:R-:W-:-:S03]  /*14380*/  UMOV UR4, 0xffffffff ;  /* 0xffffffff00047882 */ /* 0x000fc60000000000 */
[----:B------:R-:W-:Y:S05]  /*14390*/  BRA.DIV UR4, `(.L_x_7186) ;  /* 0x0000008204007947 */ /* 0x000fea000b800000 */
[----:B0-----:R0:W0:Y:S04]  /*143a0*/  SHFL.IDX PT, R3, R4, 0x2, 0x181f ;  /* 0x00581f0004037f89 */ /* 0x00102800000e0000 */
[----:B---34-:R3:W4:Y:S02]  /*143b0*/  SHFL.IDX PT, R14, R0, 0x2, 0x181f ;  /* 0x00581f00000e7f89 */ /* 0x01872400000e0000 */
.L_x_7390:
[----:B------:R-:W-:Y:S01]  /*143c0*/  VIADD R5, R6, 0x40 ;  /* 0x0000004006057836 */ /* 0x000fe20000000000 */
[----:B------:R-:W-:Y:S04]  /*143d0*/  BSSY B1, `(.L_x_7187) ;  /* 0x000000c000017945 */ /* 0x000fe80003800000 */
[----:B------:R-:W-:-:S13]  /*143e0*/  ISETP.GE.AND P0, PT, R5, R8, PT ;  /* 0x000000080500720c */ /* 0x000fda0003f06270 */
[----:B------:R-:W-:Y:S05]  /*143f0*/  @P0 BRA `(.L_x_7188) ;  /* 0x0000000000240947 */ /* 0x000fea0003800000 */
[----:B------:R-:W-:Y:S02]  /*14400*/  ULDC UR4, c[0x0][0xac8] ;  /* 0x0002b20000047ab9 */ /* 0x000fe40000000800 */
[----:B------:R-:W-:Y:S02]  /*14410*/  ISETP.GE.AND P2, PT, R16, UR4, PT ;  /* 0x0000000410007c0c */ /* 0x000fe4000bf46270 */
[----:B------:R-:W-:-:S11]  /*14420*/  ISETP.GE.AND P3, PT, R22, UR4, PT ;  /* 0x0000000416007c0c */ /* 0x000fd6000bf66270 */
[-C--:B----4-:R-:W-:Y:S02]  /*14430*/  @!P2 LEA R10, P0, R16, R14.reuse, 0x1 ;  /* 0x0000000e100aa211 */ /* 0x090fe400078008ff */
[----:B------:R-:W-:Y:S02]  /*14440*/  @!P3 LEA R14, P1, R22, R14, 0x1 ;  /* 0x0000000e160eb211 */ /* 0x000fe400078208ff */
[-C--:B0-----:R-:W-:Y:S02]  /*14450*/  @!P2 LEA.HI.X R11, R16, R3.reuse, R17, 0x1, P0 ;  /* 0x00000003100ba211 */ /* 0x081fe400000f0c11 */
[----:B------:R-:W-:-:S03]  /*14460*/  @!P3 LEA.HI.X R15, R22, R3, R2, 0x1, P1 ;  /* 0x00000003160fb211 */ /* 0x000fc600008f0c02 */
[----:B------:R0:W-:Y:S04]  /*14470*/  @!P2 ST.E.128 desc[UR38][R10.64], RZ ;  /* 0x000000ff0a00a985 */ /* 0x0001e8000c101d26 */
[----:B------:R0:W-:Y:S02]  /*14480*/  @!P3 ST.E.128 desc[UR38][R14.64], RZ ;  /* 0x000000ff0e00b985 */ /* 0x0001e4000c101d26 */
.L_x_7188:
[----:B------:R-:W-:Y:S05]  /*14490*/  BSYNC B1 ;  /* 0x0000000000017941 */ /* 0x000fea0003800000 */
.L_x_7187:
[----:B------:R-:W-:-:S03]  /*144a0*/  UMOV UR4, 0xffffffff ;  /* 0xffffffff00047882 */ /* 0x000fc60000000000 */
[----:B------:R-:W-:Y:S05]  /*144b0*/  BRA.DIV UR4, `(.L_x_7189) ;  /* 0x0000008204007947 */ /* 0x000fea000b800000 */
[----:B0-----:R0:W0:Y:S04]  /*144c0*/  SHFL.IDX PT, R3, R4, 0x3, 0x181f ;  /* 0x00781f0004037f89 */ /* 0x00102800000e0000 */
[----:B----4-:R4:W0:Y:S02]  /*144d0*/  SHFL.IDX PT, R14, R0, 0x3, 0x181f ;  /* 0x00781f00000e7f89 */ /* 0x01082400000e0000 */
.L_x_7394:
[----:B--234-:R-:W-:-:S05]  /*144e0*/  VIADD R0, R6, 0x60 ;  /* 0x0000006006007836 */ /* 0x01cfca0000000000 */
[----:B------:R-:W-:-:S13]  /*144f0*/  ISETP.GE.AND P0, PT, R0, R8, PT ;  /* 0x000000080000720c */ /* 0x000fda0003f06270 */
        /* <DEDUP_REMOVED lines=8> */
[----:B------:R0:W-:Y:S04]  /*14580*/  @!P2 ST.E.128 desc[UR38][R4.64], RZ ;  /* 0x000000ff0400a985 */ /* 0x0001e8000c101d26 */
[----:B------:R0:W-:Y:S02]  /*14590*/  @!P3 ST.E.128 desc[UR38][R14.64], RZ ;  /* 0x000000ff0e00b985 */ /* 0x0001e4000c101d26 */
.L_x_7176:
[----:B------:R-:W-:Y:S05]  /*145a0*/  BSYNC B0 ;  /* 0x0000000000007941 */ /* 0x000fea0003800000 */
.L_x_7167:
[----:B------:R-:W-:Y:S02]  /*145b0*/  ULDC UR4, c[0x0][0xc3c] ;  /* 0x00030f0000047ab9 */ /* 0x000fe40000000800 */
[----:B-1----:R-:W-:-:S13]  /*145c0*/  ISETP.GE.AND P0, PT, R43, UR4, PT ;  /* 0x000000042b007c0c */ /* 0x002fda000bf06270 */
[----:B------:R-:W-:Y:S05]  /*145d0*/  @!P0 BRA `(.L_x_7190) ;  /* 0xfffffec800d48947 */ /* 0x000fea000383ffff */
[----:B------:R-:W-:Y:S05]  /*145e0*/  BRA `(.L_x_6994) ;  /* 0x0000006400947947 */ /* 0x000fea0003800000 */
.L_x_6992:
[----:B------:R-:W-:-:S08]  /*145f0*/  NOP ;  /* 0x0000000000007918 */ /* 0x000fd00000000000 */
[----:B--2---:R-:W0:-:S00]  /*14600*/  USETMAXREG.DEALLOC.CTAPOOL 0x28 ;  /* 0x00000028000079c8 */ /* 0x004e0000080e0500 */
        /* <DEDUP_REMOVED lines=14> */
.L_x_7191:
        /* <DEDUP_REMOVED lines=41> */
.L_x_7197:
[----:B------:R-:W-:Y:S01]  /*14980*/  UIADD3 UR4, UR4, 0x1f, URZ ;  /* 0x0000001f04047890 */ /* 0x000fe2000fffe03f */
[----:B------:R-:W-:-:S05]  /*14990*/  MOV R19, UR7 ;  /* 0x0000000700137c02 */ /* 0x000fca0008000f00 */
        /* <DEDUP_REMOVED lines=10> */
.L_x_7196:
[----:B------:R-:W-:Y:S05]  /*14a40*/  BSYNC B0 ;  /* 0x0000000000007941 */ /* 0x000fea0003800000 */
.L_x_7195:
        /* <DEDUP_REMOVED lines=21> */
.L_x_7193:
        /* <DEDUP_REMOVED lines=15> */
.L_x_7198:
[----:B---3--:R-:W-:Y:S01]  /*14c90*/  IMAD R16, R16, UR5, R9 ;  /* 0x0000000510107c24 */ /* 0x008fe2000f8e0209 */
[----:B0-----:R-:W-:Y:S01]  /*14ca0*/  IABS R2, R4 ;  /* 0x0000000400027213 */ /* 0x001fe20000000000 */
[----:B-12---:R-:W-:Y:S02]  /*14cb0*/  IMAD.MOV R7, RZ, RZ, -R3 ;  /* 0x000000ffff077224 */ /* 0x006fe400078e0a03 */
[----:B------:R-:W-:Y:S01]  /*14cc0*/  VIADD R19, R19, UR4 ;  /* 0x0000000413137c36 */ /* 0x000fe20008000000 */
[----:B------:R-:W-:Y:S01]  /*14cd0*/  IADD3 R9, -R16, UR6, RZ ;  /* 0x0000000610097c10 */ /* 0x000fe2000fffe1ff */
[----:B------:R-:W-:Y:S02]  /*14ce0*/  IMAD.MOV R8, RZ, RZ, -R2 ;  /* 0x000000ffff087224 */ /* 0x000fe400078e0a02 */
[----:B------:R-:W-:Y:S01]  /*14cf0*/  IMAD R7, R7, R10, RZ ;  /* 0x0000000a07077224 */ /* 0x000fe200078e02ff */
[----:B------:R-:W-:Y:S01]  /*14d00*/  IABS R6, R9 ;  /* 0x0000000900067213 */ /* 0x000fe20000000000 */
[----:B------:R-:W-:-:S04]  /*14d10*/  IMAD.MOV.U32 R2, RZ, RZ, RZ ;  /* 0x000000ffff027224 */ /* 0x000fc800078e00ff */
[----:B------:R-:W-:Y:S01]  /*14d20*/  IMAD.HI.U32 R2, R3, R7, R2 ;  /* 0x0000000703027227 */ /* 0x000fe200078e0002 */
[----:B------:R-:W-:-:S03]  /*14d30*/  MOV R3, R6 ;  /* 0x0000000600037202 */ /* 0x000fc60000000f00 */
        /* <DEDUP_REMOVED lines=17> */
.L_x_7194:
[----:B------:R-:W-:Y:S02]  /*14e50*/  IMAD.MOV.U32 R17, RZ, RZ, RZ ;  /* 0x000000ffff117224 */ /* 0x000fe400078e00ff */
[----:B------:R-:W-:Y:S02]  /*14e60*/  IMAD.U32 R16, RZ, RZ, UR6 ;  /* 0x00000006ff107e24 */ /* 0x000fe4000f8e00ff */
[----:B------:R-:W-:-:S07]  /*14e70*/  IMAD.MOV.U32 R18, RZ, RZ, RZ ;  /* 0x000000ffff127224 */ /* 0x000fce00078e00ff */
.L_x_7199:
[----:B------:R-:W-:-:S13]  /*14e80*/  ISETP.NE.AND P0, PT, R5, RZ, PT ;  /* 0x000000ff0500720c */ /* 0x000fda0003f05270 */
[----:B------:R-:W0:Y:S01]  /*14e90*/  @!P0 S2R R3, SR_CgaCtaId ;  /* 0x0000000000038919 */ /* 0x000e220000008800 */
[----:B------:R-:W-:-:S04]  /*14ea0*/  @!P0 MOV R2, 0x400 ;  /* 0x0000040000028802 */ /* 0x000fc80000000f00 */
[----:B0-----:R-:W-:-:S05]  /*14eb0*/  @!P0 LEA R2, R3, R2, 0x18 ;  /* 0x0000000203028211 */ /* 0x001fca00078ec0ff */
[----:B------:R1:W-:Y:S01]  /*14ec0*/  @!P0 STS.128 [R2+0x288d0], R16 ;  /* 0x0288d01002008388 */ /* 0x0003e20000000c00 */
[----:B------:R-:W-:Y:S06]  /*14ed0*/  BAR.ARV 0x5, 0x180 ;  /* 0x0146000000007b1d */ /* 0x000fec0000002000 */
.L_x_7192:
        /* <DEDUP_REMOVED lines=8> */
[C---:B------:R-:W-:Y:S01]  /*14f60*/  IMAD.SHL.U32 R31, R0.reuse, 0x8, RZ ;  /* 0x00000008001f7824 */ /* 0x040fe200078e00ff */
[----:B------:R-:W-:Y:S01]  /*14f70*/  LOP3.LUT R4, R0, 0x7f, RZ, 0xc0, !PT ;  /* 0x0000007f00047812 */ /* 0x000fe200078ec0ff */
[----:B------:R-:W-:Y:S01]  /*14f80*/  UMOV UR4, 0x400 ;  /* 0x0000040000047882 */ /* 0x000fe20000000000 */
[----:B------:R-:W-:Y:S01]  /*14f90*/  BSSY B8, `(.L_x_7200) ;  /* 0x0000593000087945 */ /* 0x000fe20003800000 */
[----:B------:R-:W-:Y:S01]  /*14fa0*/  MOV R29, 0x1 ;  /* 0x00000001001d7802 */ /* 0x000fe20000000f00 */
[----:B------:R-:W-:Y:S01]  /*14fb0*/  IMAD.MOV.U32 R27, RZ, RZ, RZ ;  /* 0x000000ffff1b7224 */ /* 0x000fe200078e00ff */
[C---:B------:R-:W-:Y:S01]  /*14fc0*/  LOP3.LUT R3, R31.reuse, 0x1f8, RZ, 0xc0, !PT ;  /* 0x000001f81f037812 */ /* 0x040fe200078ec0ff */
[----:B------:R-:W-:Y:S01]  /*14fd0*/  IMAD.SHL.U32 R36, R4, 0x8, RZ ;  /* 0x0000000804247824 */ /* 0x000fe200078e00ff */
[----:B------:R-:W-:Y:S01]  /*14fe0*/  LOP3.LUT R31, R31, 0x38, RZ, 0xc0, !PT ;  /* 0x000000381f1f7812 */ /* 0x000fe200078ec0ff */
[----:B------:R-:W-:Y:S01]  /*14ff0*/  IMAD.MOV.U32 R28, RZ, RZ, 0x1 ;  /* 0x00000001ff1c7424 */ /* 0x000fe200078e00ff */
[----:B------:R-:W-:Y:S01]  /*15000*/  LOP3.LUT R3, R3, 0x38, R0, 0x78, !PT ;  /* 0x0000003803037812 */ /* 0x000fe200078e7800 */
[----:B------:R-:W-:Y:S01]  /*15010*/  IMAD.MOV.U32 R25, RZ, RZ, RZ ;  /* 0x000000ffff197224 */ /* 0x000fe200078e00ff */
[----:B------:R-:W-:Y:S01]  /*15020*/  LOP3.LUT R30, R31, 0x40, RZ, 0xfc, !PT ;  /* 0x000000401f1e7812 */ /* 0x000fe200078efcff */
[----:B------:R-:W-:Y:S01]  /*15030*/  ULDC.64 UR40, c[0x0][0x198] ;  /* 0x0000660000287ab9 */ /* 0x000fe20000000a00 */
[----:B------:R-:W-:Y:S01]  /*15040*/  LOP3.LUT R36, R3, 0x200, R36, 0xf8, !PT ;  /* 0x0000020003247812 */ /* 0x000fe200078ef824 */
[----:B------:R-:W-:Y:S01]  /*15050*/  ULDC UR36, c[0x0][0xc] ;  /* 0x0000030000247ab9 */ /* 0x000fe20000000800 */
[----:B0-----:R-:W-:-:S06]  /*15060*/  ULEA UR4, UR5, UR4, 0x18 ;  /* 0x0000000405047291 */ /* 0x001fcc000f8ec03f */
[----:B------:R-:W-:Y:S01]  /*15070*/  IMAD.U32 R22, RZ, RZ, UR4 ;  /* 0x00000004ff167e24 */ /* 0x000fe2000f8e00ff */
[----:B--2---:R-:W-:-:S05]  /*15080*/  LOP3.LUT R0, R2, 0x2, RZ, 0xfc, !PT ;  /* 0x0000000202007812 */ /* 0x004fca00078efcff */
[----:B------:R0:W-:Y:S04]  /*15090*/  STL [R1+0x2c], R0 ;  /* 0x00002c0001007387 */ /* 0x0001e80000100800 */
[----:B------:R1:W-:Y:S01]  /*150a0*/  STL [R1+0x24], RZ ;  /* 0x000024ff01007387 */ /* 0x0003e20000100800 */
[----:B0-----:R-:W-:-:S05]  /*150b0*/  IMAD R0, R36, 0x2, R22 ;  /* 0x0000000224007824 */ /* 0x001fca00078e0216 */
[----:B------:R1:W-:Y:S02]  /*150c0*/  STL [R1+0x8], R0 ;  /* 0x0000080001007387 */ /* 0x0003e40000100800 */
.L_x_7299:
[----:B0-----:R-:W0:Y:S02]  /*150d0*/  LDC.64 R2, c[0x0][0xc88] ;  /* 0x00032200ff027b82 */ /* 0x001e240000000a00 */
[----:B0-----:R-:W-:-:S05]  /*150e0*/  IMAD.WIDE R2, R19, 0x4, R2 ;  /* 0x0000000413027825 */ /* 0x001fca00078e0202 */
[----:B-1----:R-:W1:Y:S01]  /*150f0*/  LDG.E R33, desc[UR38][R2.64] ;  /* 0x0000002602217981 */ /* 0x002e62000c1e1900 */
[----:B------:R-:W-:Y:S05]  /*15100*/  YIELD ;  /* 0x0000000000007946 */ /* 0x000fea0003800000 */
[----:B------:R-:W-:Y:S01]  /*15110*/  ULDC.64 UR4, c[0x0][0xa28] ;  /* 0x00028a0000047ab9 */ /* 0x000fe20000000a00 */
[----:B------:R-:W-:Y:S01]  /*15120*/  IMAD.MOV.U32 R9, RZ, RZ, RZ ;  /* 0x000000ffff097224 */ /* 0x000fe200078e00ff */
[----:B------:R-:W-:Y:S01]  /*15130*/  ISETP.NE.U32.AND P0, PT, RZ, UR4, PT ;  /* 0x00000004ff007c0c */ /* 0x000fe2000bf05070 */
[----:B------:R-:W-:Y:S01]  /*15140*/  ULDC.64 UR8, c[0x0][0xa18] ;  /* 0x0002860000087ab9 */ /* 0x000fe20000000a00 */
[----:B------:R-:W-:Y:S01]  /*15150*/  MOV R6, RZ ;  /* 0x000000ff00067202 */ /* 0x000fe20000000f00 */
[----:B------:R-:W-:Y:S01]  /*15160*/  ULDC.64 UR6, c[0x0][0xa10] ;  /* 0x0002840000067ab9 */ /* 0x000fe20000000a00 */
[----:B------:R-:W-:-:S02]  /*15170*/  ISETP.NE.AND.EX P0, PT, RZ, UR5, PT, P0 ;  /* 0x00000005ff007c0c */ /* 0x000fc4000bf05300 */
[----:B-1----:R-:W-:-:S11]  /*15180*/  SHF.R.S32.HI R0, RZ, 0x1f, R33 ;  /* 0x0000001fff007819 */ /* 0x002fd60000011421 */
        /* <DEDUP_REMOVED lines=12> */
[----:B------:R-:W-:Y:S02]  /*15250*/  ISETP.NE.U32.AND P1, PT, RZ, UR6, PT ;  /* 0x00000006ff007c0c */ /* 0x000fe4000bf25070 */
[----:B-1----:R-:W-:-:S02]  /*15260*/  IADD3 R2, P3, R23, UR4, RZ ;  /* 0x0000000417027c10 */ /* 0x002fc4000ff7e0ff */
[----:B------:R-:W-:Y:S02]  /*15270*/  ISETP.NE.AND.EX P1, PT, RZ, UR7, PT, P1 ;  /* 0x00000007ff007c0c */ /* 0x000fe4000bf25310 */
[----:B------:R-:W-:Y:S02]  /*15280*/  IADD3.X R3, R24, UR5, RZ, P3, !PT ;  /* 0x0000000518037c10 */ /* 0x000fe40009ffe4ff */
[----:B------:R-:W-:-:S03]  /*15290*/  IADD3 R4, P4, R23, UR6, RZ ;  /* 0x0000000617047c10 */ /* 0x000fc6000ff9e0ff */
[----:B------:R-:W3:Y:S01]  /*152a0*/  @P0 LDG.E R6, desc[UR38][R2.64] ;  /* 0x0000002602060981 */ /* 0x000ee2000c1e1900 */
[----:B------:R-:W-:Y:S01]  /*152b0*/  ULDC UR4, c[0x0][0x288] ;  /* 0x0000a20000047ab9 */ /* 0x000fe20000000800 */
[----:B------:R-:W-:Y:S01]  /*152c0*/  IADD3.X R5, R24, UR7, RZ, P4, !PT ;  /* 0x0000000718057c10 */ /* 0x000fe2000a7fe4ff */
[----:B------:R-:W-:Y:S01]  /*152d0*/  IMAD.U32 R8, RZ, RZ, UR4 ;  /* 0x00000004ff087e24 */ /* 0x000fe2000f8e00ff */
[----:B------:R-:W-:-:S03]  /*152e0*/  ULDC.64 UR4, c[0x0][0x418] ;  /* 0x0001060000047ab9 */ /* 0x000fc60000000a00 */
[----:B------:R-:W5:Y:S04]  /*152f0*/  @P1 LDG.E R0, desc[UR38][R4.64] ;  /* 0x0000002604001981 */ /* 0x000f68000c1e1900 */
[----:B---3--:R0:W-:Y:S02]  /*15300*/  STL [R1+0x10], R6 ;  /* 0x0000100601007387 */ /* 0x0081e40000100800 */
[----:B0-----:R-:W-:-:S04]  /*15310*/  @P2 IADD3 R6, P3, R23, UR8, RZ ;  /* 0x0000000817062c10 */ /* 0x001fc8000ff7e0ff */
[----:B------:R-:W-:-:S05]  /*15320*/  @P2 IADD3.X R7, R24, UR9, RZ, P3, !PT ;  /* 0x0000000918072c10 */ /* 0x000fca0009ffe4ff */
[----:B------:R0:W3:Y:S01]  /*15330*/  @P2 LDG.E R8, desc[UR38][R6.64] ;  /* 0x0000002606082981 */ /* 0x0000e2000c1e1900 */
[----:B------:R-:W-:-:S03]  /*15340*/  UISETP.NE.U32.AND UP0, UPT, UR4, URZ, UPT ;  /* 0x0000003f0400728c */ /* 0x000fc6000bf05070 */
[----:B------:R-:W-:Y:S01]  /*15350*/  ULDC UR4, c[0x0][0x424] ;  /* 0x0001090000047ab9 */ /* 0x000fe20000000800 */
[----:B------:R-:W-:-:S03]  /*15360*/  UISETP.NE.AND.EX UP0, UPT, UR5, URZ, UPT, UP0 ;  /* 0x0000003f0500728c */ /* 0x000fc6000bf05300 */
[----:B------:R-:W-:Y:S01]  /*15370*/  ULDC UR5, c[0x0][0x2f0] ;  /* 0x0000bc0000057ab9 */ /* 0x000fe20000000800 */
[----:B------:R-:W-:-:S04]  /*15380*/  USEL UR4, UR4, 0x1, UP0 ;  /* 0x0000000104047887 */ /* 0x000fc80008000000 */
[----:B------:R-:W-:Y:S01]  /*15390*/  UIMAD UR4, UR4, UR5, URZ ;  /* 0x00000005040472a4 */ /* 0x000fe2000f8e023f */
[----:B--2---:R-:W-:Y:S02]  /*153a0*/  STL [R1], R9 ;  /* 0x0000000901007387 */ /* 0x004fe40000100800 */
[----:B------:R-:W-:Y:S02]  /*153b0*/  ULDC UR5, c[0x0][0x348] ;  /* 0x0000d20000057ab9 */ /* 0x000fe40000000800 */
[----:B0-----:R-:W-:Y:S01]  /*153c0*/  IMAD.U32 R6, RZ, RZ, UR5 ;  /* 0x00000005ff067e24 */ /* 0x001fe2000f8e00ff */
        /* <DEDUP_REMOVED lines=8> */
.L_x_7201:
        /* <DEDUP_REMOVED lines=9> */
.L_x_7202:
        /* <DEDUP_REMOVED lines=9> */
.L_x_7203:
[----:B-1----:R-:W2:Y:S04]  /*15570*/  @P1 LDG.E R3, desc[UR38][R4.64] ;  /* 0x0000002604031981 */ /* 0x002ea8000c1e1900 */
[----:B0-----:R-:W2:Y:S01]  /*15580*/  @P1 LDG.E R2, desc[UR38][R4.64+0x4] ;  /* 0x0000042604021981 */ /* 0x001ea2000c1e1900 */
[----:B------:R-:W-:Y:S01]  /*15590*/  BSSY B0, `(.L_x_7204) ;  /* 0x000011a000007945 */ /* 0x000fe20003800000 */
[----:B--2---:R-:W-:Y:S01]  /*155a0*/  @P1 IADD3 R6, -R3, R2, RZ ;  /* 0x0000000203061210 */ /* 0x004fe20007ffe1ff */
[----:B-----5:R-:W-:-:S04]  /*155b0*/  IMAD.IADD R3, R8, 0x1, -R9 ;  /* 0x0000000108037824 */ /* 0x020fc800078e0a09 */
[----:B------:R-:W-:-:S04]  /*155c0*/  IMAD.IADD R37, R3, 0x1, R6 ;  /* 0x0000000103257824 */ /* 0x000fc800078e0206 */
[----:B------:R-:W-:-:S05]  /*155d0*/  VIADD R2, R37, 0x7f ;  /* 0x0000007f25027836 */ /* 0x000fca0000000000 */
[----:B------:R-:W-:-:S04]  /*155e0*/  SHF.R.S32.HI R7, RZ, 0x1f, R2 ;  /* 0x0000001fff077819 */ /* 0x000fc80000011402 */
[----:B------:R-:W-:-:S04]  /*155f0*/  LEA.HI R4, R7, R2, RZ, 0x7 ;  /* 0x0000000207047211 */ /* 0x000fc800078f38ff */
[----:B------:R-:W-:Y:S01]  /*15600*/  LOP3.LUT R2, R4, 0xffffff80, RZ, 0xc0, !PT ;  /* 0xffffff8004027812 */ /* 0x000fe200078ec0ff */
[----:B------:R0:W-:Y:S03]  /*15610*/  STL [R1+0x20], R4 ;  /* 0x0000200401007387 */ /* 0x0001e60000100800 */
[----:B------:R-:W-:Y:S01]  /*15620*/  VIADDMNMX R7, R2, -R3, R6, PT ;  /* 0x8000000302077246 */ /* 0x000fe20003800106 */
[----:B------:R-:W-:-:S05]  /*15630*/  IMAD.MOV R2, RZ, RZ, -R3 ;  /* 0x000000ffff027224 */ /* 0x000fca00078e0a03 */
[----:B------:R-:W-:-:S04]  /*15640*/  VIMNMX R2, RZ, R2, !PT ;  /* 0x00000002ff027248 */ /* 0x000fc80007fe0100 */
[----:B------:R-:W-:Y:S02]  /*15650*/  ISETP.GT.AND P0, PT, R7, R2, PT ;  /* 0x000000020700720c */ /* 0x000fe40003f04270 */
[----:B0-----:R-:W-:-:S11]  /*15660*/  SHF.R.U32.HI R4, RZ, 0x7, R2 ;  /* 0x00000007ff047819 */ /* 0x001fd60000011602 */
        /* <DEDUP_REMOVED lines=15> */
.L_x_7397:
[----:B-1----:R-:W-:Y:S02]  /*15760*/  ISETP.NE.AND P0, PT, R14, RZ, PT ;  /* 0x000000ff0e00720c */ /* 0x002fe40003f05270 */
[----:B------:R-:W-:-:S11]  /*15770*/  PLOP3.LUT P6, PT, PT, PT, PT, 0x8, 0x0 ;  /* 0x000000000000781c */ /* 0x000fd60003fce170 */
[----:B------:R-:W-:Y:S05]  /*15780*/  @P0 BRA `(.L_x_7207) ;  /* 0x00000000000c0947 */ /* 0x000fea0003800000 */
[----:B------:R-:W-:-:S03]  /*15790*/  UMOV UR4, 0xffffffff ;  /* 0xffffffff00047882 */ /* 0x000fc60000000000 */
[----:B------:R-:W-:Y:S05]  /*157a0*/  BRA.DIV UR4, `(.L_x_7208) ;  /* 0x0000006e04c07947 */ /* 0x000fea000b800000 */
[----:B------:R-:W-:-:S13]  /*157b0*/  ELECT P6, URZ, PT ;  /* 0x00000000003f782f */ /* 0x000fda00038c0000 */
.L_x_7207:
[----:B0-----:R-:W2:Y:S01]  /*157c0*/  LDL R5, [R1+0x24] ;  /* 0x0000240001057983 */ /* 0x001ea20000100800 */
[----:B------:R-:W-:Y:S01]  /*157d0*/  BSSY B1, `(.L_x_7209) ;  /* 0x0000008000017945 */ /* 0x000fe20003800000 */
[----:B--2---:R-:W-:-:S05]  /*157e0*/  VIADD R5, R5, 0x1 ;  /* 0x0000000105057836 */ /* 0x004fca0000000000 */
[----:B------:R-:W-:-:S04]  /*157f0*/  LEA.HI R6, R5, R5, RZ, 0x1 ;  /* 0x0000000505067211 */ /* 0x000fc800078f08ff */
[----:B------:R-:W-:-:S04]  /*15800*/  LOP3.LUT R6, R6, 0xfffffffe, RZ, 0xc0, !PT ;  /* 0xfffffffe06067812 */ /* 0x000fc800078ec0ff */
[----:B------:R-:W-:-:S04]  /*15810*/  IADD3 R5, R5, -R6, RZ ;  /* 0x8000000605057210 */ /* 0x000fc80007ffe0ff */
[----:B------:R-:W-:-:S04]  /*15820*/  SHF.L.U32 R5, R5, 0x1f, RZ ;  /* 0x0000001f05057819 */ /* 0x000fc800000006ff */
[----:B------:R-:W0:Y:S02]  /*15830*/  SYNCS.PHASECHK.TRANS64.TRYWAIT P0, [R22+URZ+0x28820], R5 ;  /* 0x02882005160075a7 */ /* 0x000e24000800017f */
[----:B0-----:R-:W-:Y:S05]  /*15840*/  @!P0 BRA `(.L_x_7210) ;  /* 0x0000006c00b88947 */ /* 0x001fea0003800000 */
.L_x_7400:
[----:B------:R-:W-:Y:S05]  /*15850*/  BSYNC B1 ;  /* 0x0000000000017941 */ /* 0x000fea0003800000 */
.L_x_7209:
[----:B------:R-:W-:Y:S04]  /*15860*/  BSSY B1, `(.L_x_7211) ;  /* 0x000006e000017945 */ /* 0x000fe80003800000 */
[----:B------:R-:W-:Y:S05]  /*15870*/  @!P6 BRA `(.L_x_7212) ;  /* 0x0000000400b0e947 */ /* 0x000fea0003800000 */
[----:B0-----:R-:W-:Y:S01]  /*15880*/  IMAD R5, R27, 0x8, R22 ;  /* 0x000000081b057824 */ /* 0x001fe200078e0216 */
[----:B------:R-:W-:Y:S01]  /*15890*/  SHF.L.U32 R6, R29, 0x1f, RZ ;  /* 0x0000001f1d067819 */ /* 0x000fe200000006ff */
[----:B------:R-:W0:Y:S01]  /*158a0*/  S2R R7, SR_TID.X ;  /* 0x0000000000077919 */ /* 0x000e220000002100 */
[----:B------:R-:W-:Y:S02]  /*158b0*/  BSSY B2, `(.L_x_7213) ;  /* 0x0000005000027945 */ /* 0x000fe40003800000 */
[----:B------:R-:W1:Y:S01]  /*158c0*/  SYNCS.PHASECHK.TRANS64.TRYWAIT P0, [R5+URZ+0x288a0], R6 ;  /* 0x0288a006050075a7 */ /* 0x000e62000800017f */
[----:B0-----:R-:W-:-:S04]  /*158d0*/  LOP3.LUT R7, R7, 0x7f, RZ, 0xc0, !PT ;  /* 0x0000007f07077812 */ /* 0x001fc800078ec0ff */
[----:B------:R-:W-:Y:S01]  /*158e0*/  ISETP.NE.AND P1, PT, R7, RZ, PT ;  /* 0x000000ff0700720c */ /* 0x000fe20003f25270 */
[----:B-1----:R-:W-:-:S12]  /*158f0*/  @!P0 BRA `(.L_x_7214) ;  /* 0x0000006c00a08947 */ /* 0x002fd80003800000 */
.L_x_7401:
[----:B------:R-:W-:Y:S05]  /*15900*/  BSYNC B2 ;  /* 0x0000000000027941 */ /* 0x000fea0003800000 */
.L_x_7213:
[----:B------:R-:W-:Y:S04]  /*15910*/  BSSY B2, `(.L_x_7215) ;  /* 0x0000009000027945 */ /* 0x000fe80003800000 */
[----:B------:R-:W-:Y:S05]  /*15920*/  @P1 BRA `(.L_x_7216) ;  /* 0x00000000001c1947 */ /* 0x000fea0003800000 */
[----:B------:R-:W1:Y:S01]  /*15930*/  S2R R8, SR_TID.X ;  /* 0x0000000000087919 */ /* 0x000e620000002100 */
[----:B------:R-:W-:-:S04]  /*15940*/  IMAD.MOV.U32 R7, RZ, RZ, 0x8000 ;  /* 0x00008000ff077424 */ /* 0x000fc800078e00ff */
[----:B------:R2:W-:Y:S01]  /*15950*/  SYNCS.ARRIVE.TRANS64 RZ, [R5+URZ+0x28890], R7 ;  /* 0x0288900705ff79a7 */ /* 0x0005e2000800003f */
[----:B-1----:R-:W-:-:S04]  /*15960*/  LOP3.LUT R8, R8, 0x1f, RZ, 0xc0, !PT ;  /* 0x0000001f08087812 */ /* 0x002fc800078ec0ff */
[----:B------:R-:W-:-:S13]  /*15970*/  ISETP.NE.AND P0, PT, R8, RZ, PT ;  /* 0x000000ff0800720c */ /* 0x000fda0003f05270 */
[----:B--2---:R-:W-:Y:S05]  /*15980*/  @!P0 BRA `(.L_x_7216) ;  /* 0x0000000000048947 */ /* 0x004fea0003800000 */
[----:B------:R-:W-:Y:S01]  /*15990*/  BPT.TRAP 0x1 ;  /* 0x000000040000795c */ /* 0x000fe20000300000 */
.L_x_7216:
[----:B------:R-:W-:Y:S05]  /*159a0*/  BSYNC B2 ;  /* 0x0000000000027941 */ /* 0x000fea0003800000 */
.L_x_7215:
[----:B------:R-:W-:Y:S01]  /*159b0*/  IMAD.MOV.U32 R12, RZ, RZ, RZ ;  /* 0x000000ffff0c7224 */ /* 0x000fe200078e00ff */
[----:B------:R-:W-:Y:S01]  /*159c0*/  UIADD3 UR4, UP0, UR40, 0x570, URZ ;  /* 0x0000057028047890 */ /* 0x000fe2000ff1e03f */
[----:B------:R-:W-:Y:S01]  /*159d0*/  IMAD R7, R3, 0x80, R0 ;  /* 0x0000008003077824 */ /* 0x000fe200078e0200 */
[----:B------:R-:W-:Y:S01]  /*159e0*/  PLOP3.LUT P0, PT, PT, PT, PT, 0x80, 0x0 ;  /* 0x000000000000781c */ /* 0x000fe20003f0f070 */
[----:B------:R-:W-:Y:S01]  /*159f0*/  IMAD R8, R27, 0x8000, R22 ;  /* 0x000080001b087824 */ /* 0x000fe200078e0216 */
[----:B------:R-:W-:Y:S01]  /*15a00*/  R2UR UR10, R12 ;  /* 0x000000000c0a72ca */ /* 0x000fe200000e0000 */
[----:B------:R-:W-:Y:S01]  /*15a10*/  VIADD R7, R7, 0xffffff80 ;  /* 0xffffff8007077836 */ /* 0x000fe20000000000 */
[----:B------:R-:W-:Y:S01]  /*15a20*/  IADD3 R10, R5, 0x28890, RZ ;  /* 0x00028890050a7810 */ /* 0x000fe20007ffe0ff */
[----:B------:R-:W-:Y:S01]  /*15a30*/  IMAD.SHL.U32 R9, R27, 0x4000, RZ ;  /* 0x000040001b097824 */ /* 0x000fe200078e00ff */
[----:B------:R-:W-:Y:S01]  /*15a40*/  UIADD3.X UR5, URZ, UR41, URZ, UP0, !UPT ;  /* 0x000000293f057290 */ /* 0x000fe200087fe43f */
[----:B------:R-:W-:Y:S01]  /*15a50*/  VIADD R11, R8, 0x18400 ;  /* 0x00018400080b7836 */ /* 0x000fe20000000000 */
[----:B------:R-:W-:Y:S01]  /*15a60*/  UMOV UR6, 0x0 ;  /* 0x0000000000067882 */ /* 0x000fe20000000000 */
[----:B------:R-:W-:-:S09]  /*15a70*/  UMOV UR7, 0x12f00000 ;  /* 0x12f0000000077882 */ /* 0x000fd20000000000 */
.L_x_7217:
        /* <DEDUP_REMOVED lines=10> */
[----:B------:R-:W-:Y:S01]  /*15b20*/  IMAD.MOV.U32 R13, RZ, RZ, 0x40 ;  /* 0x00000040ff0d7424 */ /* 0x000fe200078e00ff */
[----:B------:R-:W-:Y:S01]  /*15b30*/  PLOP3.LUT P0, PT, PT, PT, PT, 0x80, 0x0 ;  /* 0x000000000000781c */ /* 0x000fe20003f0f070 */
[----:B------:R-:W-:Y:S01]  /*15b40*/  VIADD R8, R8, 0x1c400 ;  /* 0x0001c40008087836 */ /* 0x000fe20000000000 */
[----:B------:R-:W-:Y:S01]  /*15b50*/  UMOV UR6, 0x0 ;  /* 0x0000000000067882 */ /* 0x000fe20000000000 */
[----:B------:R-:W-:Y:S01]  /*15b60*/  UMOV UR7, 0x12f00000 ;  /* 0x12f0000000077882 */ /* 0x000fe20000000000 */
[----:B------:R-:W-:-:S15]  /*15b70*/  R2UR UR10, R13 ;  /* 0x000000000d0a72ca */ /* 0x000fde00000e0000 */
.L_x_7218:
        /* <DEDUP_REMOVED lines=10> */
[----:B------:R-:W1:Y:S01]  /*15c20*/  SYNCS.PHASECHK.TRANS64.TRYWAIT P0, [R5+URZ+0x288c0], R6 ;  /* 0x0288c006050075a7 */ /* 0x000e62000800017f */
[----:B------:R-:W-:Y:S04]  /*15c30*/  BSSY B2, `(.L_x_7219) ;  /* 0x0000002000027945 */ /* 0x000fe80003800000 */
[----:B-1----:R-:W-:Y:S05]  /*15c40*/  @!P0 BRA `(.L_x_7220) ;  /* 0x0000006800e08947 */ /* 0x002fea0003800000 */
.L_x_7402:
[----:B------:R-:W-:Y:S05]  /*15c50*/  BSYNC B2 ;  /* 0x0000000000027941 */ /* 0x000fea0003800000 */
.L_x_7219:
[----:B------:R-:W-:Y:S01]  /*15c60*/  BSSY B2, `(.L_x_7221) ;  /* 0x000000b000027945 */ /* 0x000fe20003800000 */
[----:B------:R-:W-:Y:S02]  /*15c70*/  IMAD.MOV.U32 R10, RZ, RZ, 0x0 ;  /* 0x00000000ff0a7424 */ /* 0x000fe400078e00ff */
[----:B------:R-:W-:Y:S01]  /*15c80*/  IMAD.MOV.U32 R11, RZ, RZ, 0x12f00000 ;  /* 0x12f00000ff0b7424 */ /* 0x000fe200078e00ff */
[----:B------:R-:W-:Y:S06]  /*15c90*/  @P1 BRA `(.L_x_7222) ;  /* 0x00000000001c1947 */ /* 0x000fec0003800000 */
[----:B------:R-:W2:Y:S01]  /*15ca0*/  S2R R8, SR_TID.X ;  /* 0x0000000000087919 */ /* 0x000ea20000002100 */
[----:B01----:R-:W-:-:S04]  /*15cb0*/  IMAD.MOV.U32 R6, RZ, RZ, 0x8000 ;  /* 0x00008000ff067424 */ /* 0x003fc800078e00ff */
[----:B------:R3:W-:Y:S01]  /*15cc0*/  SYNCS.ARRIVE.TRANS64 RZ, [R5+URZ+0x288b0], R6 ;  /* 0x0288b00605ff79a7 */ /* 0x0007e2000800003f */
[----:B--2---:R-:W-:-:S04]  /*15cd0*/  LOP3.LUT R8, R8, 0x1f, RZ, 0xc0, !PT ;  /* 0x0000001f08087812 */ /* 0x004fc800078ec0ff */
[----:B------:R-:W-:-:S13]  /*15ce0*/  ISETP.NE.AND P0, PT, R8, RZ, PT ;  /* 0x000000ff0800720c */ /* 0x000fda0003f05270 */
[----:B---3--:R-:W-:Y:S05]  /*15cf0*/  @!P0 BRA `(.L_x_7222) ;  /* 0x0000000000048947 */ /* 0x008fea0003800000 */
[----:B------:R-:W-:Y:S01]  /*15d00*/  BPT.TRAP 0x1 ;  /* 0x000000040000795c */ /* 0x000fe20000300000 */
.L_x_7222:
[----:B------:R-:W-:Y:S05]  /*15d10*/  BSYNC B2 ;  /* 0x0000000000027941 */ /* 0x000fea0003800000 */
.L_x_7221:
[----:B------:R-:W-:Y:S01]  /*15d20*/  R2UR UR10, R12 ;  /* 0x000000000c0a72ca */ /* 0x000fe200000e0000 */
[----:B------:R-:W-:Y:S01]  /*15d30*/  IMAD R9, R9, 0x2, R22 ;  /* 0x0000000209097824 */ /* 0x000fe200078e0216 */
[----:B------:R-:W-:Y:S01]  /*15d40*/  R2UR UR6, R10 ;  /* 0x000000000a0672ca */ /* 0x000fe200000e0000 */
[----:B------:R-:W-:Y:S01]  /*15d50*/  UIADD3 UR4, UP0, UR40, 0x670, URZ ;  /* 0x0000067028047890 */ /* 0x000fe2000ff1e03f */
[----:B------:R-:W-:Y:S01]  /*15d60*/  R2UR UR7, R11 ;  /* 0x000000000b0772ca */ /* 0x000fe200000e0000 */
[----:B01----:R-:W-:Y:S01]  /*15d70*/  VIADD R6, R9, 0x400 ;  /* 0x0000040009067836 */ /* 0x003fe20000000000 */
[----:B------:R-:W-:Y:S01]  /*15d80*/  PLOP3.LUT P0, PT, PT, PT, PT, 0x80, 0x0 ;  /* 0x000000000000781c */ /* 0x000fe20003f0f070 */
[----:B------:R-:W-:Y:S01]  /*15d90*/  UIADD3.X UR5, URZ, UR41, URZ, UP0, !UPT ;  /* 0x000000293f057290 */ /* 0x000fe200087fe43f */
[----:B------:R-:W-:-:S11]  /*15da0*/  IADD3 R5, R5, 0x288b0, RZ ;  /* 0x000288b005057810 */ /* 0x000fd60007ffe0ff */
.L_x_7223:
        /* <DEDUP_REMOVED lines=15> */
.L_x_7224:
        /* <DEDUP_REMOVED lines=10> */
.L_x_7212:
[----:B------:R-:W-:Y:S05]  /*15f40*/  BSYNC B1 ;  /* 0x0000000000017941 */ /* 0x000fea0003800000 */
.L_x_7211:
        /* <DEDUP_REMOVED lines=9> */
.L_x_7239:
        /* <DEDUP_REMOVED lines=11> */
.L_x_7403:
[----:B------:R-:W-:Y:S05]  /*16090*/  BSYNC B2 ;  /* 0x0000000000027941 */ /* 0x000fea0003800000 */
.L_x_7227:
        /* <DEDUP_REMOVED lines=9> */
.L_x_7230:
[----:B------:R-:W-:Y:S05]  /*16130*/  BSYNC B2 ;  /* 0x0000000000027941 */ /* 0x000fea0003800000 */
.L_x_7229:
[----:B------:R-:W-:Y:S01]  /*16140*/  IMAD.MOV.U32 R12, RZ, RZ, RZ ;  /* 0x000000ffff0c7224 */ /* 0x000fe200078e00ff */
[----:B------:R-:W-:Y:S01]  /*16150*/  LEA R6, R27, R22, 0xf ;  /* 0x000000161b067211 */ /* 0x000fe200078e78ff */
[----:B------:R-:W-:Y:S01]  /*16160*/  UIADD3 UR4, UP0, UR40, 0x570, URZ ;  /* 0x0000057028047890 */ /* 0x000fe2000ff1e03f */
        /* <DEDUP_REMOVED lines=8> */
.L_x_7231:
        /* <DEDUP_REMOVED lines=16> */
.L_x_7232:
        /* <DEDUP_REMOVED lines=13> */
.L_x_7404:
[----:B------:R-:W-:Y:S05]  /*163c0*/  BSYNC B2 ;  /* 0x0000000000027941 */ /* 0x000fea0003800000 */
.L_x_7233:
[----:B------:R-:W-:Y:S01]  /*163d0*/  BSSY B2, `(.L_x_7235) ;  /* 0x000000b000027945 */ /* 0x000fe20003800000 */
[----:B------:R-:W-:Y:S02]  /*163e0*/  IMAD.MOV.U32 R10, RZ, RZ, 0x0 ;  /* 0x00000000ff0a7424 */ /* 0x000fe400078e00ff */
[----:B------:R-:W-:Y:S01]  /*163f0*/  IMAD.MOV.U32 R11, RZ, RZ, 0x12f00000 ;  /* 0x12f00000ff0b7424 */ /* 0x000fe200078e00ff */
[----:B------:R-:W-:Y:S06]  /*16400*/  @P2 BRA `(.L_x_7236) ;  /* 0x00000000001c2947 */ /* 0x000fec0003800000 */
[----:B------:R-:W2:Y:S01]  /*16410*/  S2R R14, SR_TID.X ;  /* 0x00000000000e7919 */ /* 0x000ea20000002100 */
[----:B------:R-:W-:-:S04]  /*16420*/  MOV R3, 0x8000 ;  /* 0x0000800000037802 */ /* 0x000fc80000000f00 */
[----:B------:R3:W-:Y:S01]  /*16430*/  SYNCS.ARRIVE.TRANS64 RZ, [R8+URZ+0x288b0], R3 ;  /* 0x0288b00308ff79a7 */ /* 0x0007e2000800003f */
[----:B--2---:R-:W-:-:S04]  /*16440*/  LOP3.LUT R14, R14, 0x1f, RZ, 0xc0, !PT ;  /* 0x0000001f0e0e7812 */ /* 0x004fc800078ec0ff */
[----:B------:R-:W-:-:S13]  /*16450*/  ISETP.NE.AND P1, PT, R14, RZ, PT ;  /* 0x000000ff0e00720c */ /* 0x000fda0003f25270 */
[----:B---3--:R-:W-:Y:S05]  /*16460*/  @!P1 BRA `(.L_x_7236) ;  /* 0x0000000000049947 */ /* 0x008fea0003800000 */
[----:B------:R-:W-:Y:S01]  /*16470*/  BPT.TRAP 0x1 ;  /* 0x000000040000795c */ /* 0x000fe20000300000 */
.L_x_7236:
[----:B------:R-:W-:Y:S05]  /*16480*/  BSYNC B2 ;  /* 0x0000000000027941 */ /* 0x000fea0003800000 */
.L_x_7235:
        /* <DEDUP_REMOVED lines=8> */
.L_x_7237:
        /* <DEDUP_REMOVED lines=15> */
.L_x_7238:
        /* <DEDUP_REMOVED lines=10> */
.L_x_7226:
[----:B------:R-:W-:Y:S05]  /*166a0*/  BSYNC B1 ;  /* 0x0000000000017941 */ /* 0x000fea0003800000 */
.L_x_7225:
        /* <DEDUP_REMOVED lines=8> */
.L_x_7205:
[----:B------:R-:W-:Y:S05]  /*16730*/  BSYNC B0 ;  /* 0x0000000000007941 */ /* 0x000fea0003800000 */
.L_x_7204:
[----:B------:R-:W-:Y:S05]  /*16740*/  @!P0 WARPSYNC.ALL ;  /* 0x0000000000008948 */ /* 0x000fea0003800000 */
[----:B------:R-:W-:Y:S01]  /*16750*/  @!P0 BAR.SYNC.DEFER_BLOCKING 0xc, 0x180 ;  /* 0x0306000000008b1d */ /* 0x000fe20000010000 */
[----:B------:R-:W-:-:S05]  /*16760*/  ISETP.GT.AND P0, PT, R37, RZ, PT ;  /* 0x000000ff2500720c */ /* 0x000fca0003f04270 */
[----:B------:R-:W-:Y:S08]  /*16770*/  BSSY B7, `(.L_x_7240) ;  /* 0x0000376000077945 */ /* 0x000ff00003800000 */
        /* <DEDUP_REMOVED lines=18> */
.L_x_7241:
        /* <DEDUP_REMOVED lines=9> */
[----:B0-----:R-:W-:Y:S01]  /*16930*/  MOV R5, UR7 ;  /* 0x0000000700057c02 */ /* 0x001fe20008000f00 */
        /* <DEDUP_REMOVED lines=10> */
.L_x_7244:
[----:B------:R-:W-:Y:S05]  /*169e0*/  BSYNC B6 ;  /* 0x0000000000067941 */ /* 0x000fea0003800000 */
.L_x_7243:
[----:B------:R-:W-:Y:S01]  /*169f0*/  IADD3 R0, R22, 0x400, RZ ;  /* 0x0000040016007810 */ /* 0x000fe20007ffe0ff */
[----:B------:R-:W-:Y:S03]  /*16a00*/  BSSY B6, `(.L_x_7245) ;  /* 0x0000022000067945 */ /* 0x000fe60003800000 */
        /* <DEDUP_REMOVED lines=8> */
[----:B------:R-:W-:Y:S01]  /*16a90*/  MOV R12, 0x1 ;  /* 0x00000001000c7802 */ /* 0x000fe20000000f00 */
[----:B0-----:R-:W-:Y:S02]  /*16aa0*/  IMAD.U32 R5, RZ, RZ, UR7 ;  /* 0x00000007ff057e24 */ /* 0x001fe4000f8e00ff */
[----:B------:R-:W-:Y:S02]  /*16ab0*/  IMAD.U32 R6, RZ, RZ, UR8 ;  /* 0x00000008ff067e24 */ /* 0x000fe4000f8e00ff */
[----:B------:R-:W-:-:S02]  /*16ac0*/  IMAD.U32 R7, RZ, RZ, UR9 ;  /* 0x00000009ff077e24 */ /* 0x000fc4000f8e00ff */
[----:B------:R-:W-:Y:S02]  /*16ad0*/  IMAD.U32 R10, RZ, RZ, UR4 ;  /* 0x00000004ff0a7e24 */ /* 0x000fe4000f8e00ff */
[----:B------:R-:W-:Y:S02]  /*16ae0*/  IMAD.U32 R11, RZ, RZ, UR5 ;  /* 0x00000005ff0b7e24 */ /* 0x000fe4000f8e00ff */
[----:B------:R-:W-:Y:S02]  /*16af0*/  IMAD.MOV.U32 R8, RZ, RZ, 0x70 ;  /* 0x00000070ff087424 */ /* 0x000fe400078e00ff */
[----:B-1----:R-:W-:-:S07]  /*16b00*/  IMAD.MOV.U32 R13, RZ, RZ, RZ ;  /* 0x000000ffff0d7224 */ /* 0x002fce00078e00ff */
[----:B------:R-:W-:-:S07]  /*16b10*/  LEPC R20, `(.L_x_7247) ;  /* 0x000000001014794e */ /* 0x000fce0000000000 */
[----:B--2---:R-:W-:Y:S05]  /*16b20*/  CALL.ABS.NOINC R2 ;  /* 0x0000000002007343 */ /* 0x004fea0003c00000 */
.L_x_7247:
        /* <DEDUP_REMOVED lines=15> */
.L_x_7246:
[----:B------:R-:W-:Y:S05]  /*16c20*/  BSYNC B6 ;  /* 0x0000000000067941 */ /* 0x000fea0003800000 */
.L_x_7245:
[----:B------:R-:W2:Y:S01]  /*16c30*/  LDL R26, [R1+0x20] ;  /* 0x00002000011a7983 */ /* 0x000ea20000100800 */
[----:B------:R-:W-:Y:S01]  /*16c40*/  ULDC.64 UR4, c[0x0][0x9f8] ;  /* 0x00027e0000047ab9 */ /* 0x000fe20000000a00 */
[----:B------:R-:W1:Y:S01]  /*16c50*/  LDC R7, c[0x0][0x430] ;  /* 0x00010c00ff077b82 */ /* 0x000e620000000800 */
[----:B------:R-:W-:Y:S01]  /*16c60*/  ISETP.NE.U32.AND P0, PT, RZ, UR4, PT ;  /* 0x00000004ff007c0c */ /* 0x000fe2000bf05070 */
[----:B------:R-:W0:Y:S03]  /*16c70*/  LDL R21, [R1] ;  /* 0x0000000001157983 */ /* 0x000e260000100800 */
[----:B------:R-:W-:Y:S01]  /*16c80*/  ISETP.NE.AND.EX P0, PT, RZ, UR5, PT, P0 ;  /* 0x00000005ff007c0c */ /* 0x000fe2000bf05300 */
[----:B------:R-:W3:Y:S01]  /*16c90*/  LDL R20, [R1+0x2c] ;  /* 0x00002c0001147983 */ /* 0x000ee20000100800 */
[----:B------:R-:W4:Y:S11]  /*16ca0*/  S2R R35, SR_TID.X ;  /* 0x0000000000237919 */ /* 0x000f360000002100 */
[----:B------:R-:W-:Y:S01]  /*16cb0*/  @P0 IADD3 R2, P1, R23, UR4, RZ ;  /* 0x0000000417020c10 */ /* 0x000fe2000ff3e0ff */
[----:B------:R-:W4:Y:S01]  /*16cc0*/  S2R R0, SR_TID.X ;  /* 0x0000000000007919 */ /* 0x000f220000002100 */
[----:B------:R-:W-:-:S02]  /*16cd0*/  ULDC UR4, c[0x0][0x2f4] ;  /* 0x0000bd0000047ab9 */ /* 0x000fc40000000800 */
[----:B------:R-:W-:-:S05]  /*16ce0*/  @P0 IADD3.X R3, R24, UR5, RZ, P1, !PT ;  /* 0x0000000518030c10 */ /* 0x000fca0008ffe4ff */
[----:B------:R0:W3:Y:S01]  /*16cf0*/  @P0 LDG.E R34, desc[UR38][R2.64] ;  /* 0x0000002602220981 */ /* 0x0000e2000c1e1900 */
[----:B-1----:R-:W-:-:S13]  /*16d00*/  ISETP.NE.AND P1, PT, R7, 0x1, PT ;  /* 0x000000010700780c */ /* 0x002fda0003f25270 */
[----:B------:R-:W1:Y:S01]  /*16d10*/  @P1 LDC R6, c[0x0][0x434] ;  /* 0x00010d00ff061b82 */ /* 0x000e620000000800 */
[----:B----4-:R-:W-:-:S04]  /*16d20*/  LOP3.LUT R35, R35, 0x7f, RZ, 0xc0, !PT ;  /* 0x0000007f23237812 */ /* 0x010fc800078ec0ff */
[----:B------:R-:W-:Y:S01]  /*16d30*/  SHF.R.U32.HI R35, RZ, 0x3, R35 ;  /* 0x00000003ff237819 */ /* 0x000fe20000011623 */
[----:B------:R-:W-:-:S05]  /*16d40*/  IMAD.SHL.U32 R0, R0, 0x10, RZ ;  /* 0x0000001000007824 */ /* 0x000fca00078e00ff */
[----:B------:R-:W-:Y:S02]  /*16d50*/  LOP3.LUT R0, R0, 0x70, RZ, 0xc0, !PT ;  /* 0x0000007000007812 */ /* 0x000fe400078ec0ff */
[----:B------:R-:W-:Y:S01]  /*16d60*/  LOP3.LUT R32, R32, 0xfffffffb, RZ, 0xc0, !PT ;  /* 0xfffffffb20207812 */ /* 0x000fe200078ec0ff */
[----:B------:R-:W-:Y:S01]  /*16d70*/  UMOV UR5, 0xffffffff ;  /* 0xffffffff00057882 */ /* 0x000fe20000000000 */
[----:B--2---:R-:W-:-:S05]  /*16d80*/  LEA.HI.SX32 R26, R26, 0xffffffff, 0x19 ;  /* 0xffffffff1a1a7811 */ /* 0x004fca00078fcaff */
[----:B------:R-:W-:-:S05]  /*16d90*/  IMAD.SHL.U32 R8, R26, 0x80, RZ ;  /* 0x000000801a087824 */ /* 0x000fca00078e00ff */
[----:B------:R-:W-:Y:S02]  /*16da0*/  LOP3.LUT R4, R8, R35, R0, 0xfe, !PT ;  /* 0x0000002308047212 */ /* 0x000fe400078efe00 */
[----:B------:R-:W2:Y:S02]  /*16db0*/  @P1 LDC R0, c[0x0][0x438] ;  /* 0x00010e00ff001b82 */ /* 0x000ea40000000800 */
[C---:B------:R-:W-:Y:S01]  /*16dc0*/  ISETP.GE.AND P0, PT, R4.reuse, R37, PT ;  /* 0x000000250400720c */ /* 0x040fe20003f06270 */
[----:B0-----:R-:W-:-:S04]  /*16dd0*/  IMAD.IADD R5, R4, 0x1, R21 ;  /* 0x0000000104057824 */ /* 0x001fc800078e0215 */
[----:B-1----:R-:W-:-:S08]  /*16de0*/  @P1 IMAD.HI.U32 R6, R5, R6, RZ ;  /* 0x0000000605061227 */ /* 0x002fd000078e00ff */
[----:B------:R-:W0:Y:S01]  /*16df0*/  @!P0 LDC.64 R2, c[0x0][0x428] ;  /* 0x00010a00ff028b82 */ /* 0x000e220000000a00 */
[----:B------:R-:W-:Y:S01]  /*16e00*/  IMAD.MOV.U32 R4, RZ, RZ, R5 ;  /* 0x000000ffff047224 */ /* 0x000fe200078e0005 */
[----:B---3--:R-:W-:Y:S02]  /*16e10*/  SHF.R.S32.HI R9, RZ, 0x1f, R34 ;  /* 0x0000001fff097819 */ /* 0x008fe40000011422 */
[----:B--2---:R-:W-:-:S05]  /*16e20*/  @P1 SHF.R.U32.HI R4, RZ, R0, R6 ;  /* 0x00000000ff041219 */ /* 0x004fca0000011606 */
[----:B------:R-:W-:-:S04]  /*16e30*/  IMAD.MOV R0, RZ, RZ, -R4 ;  /* 0x000000ffff007224 */ /* 0x000fc800078e0a04 */
[----:B------:R-:W-:Y:S01]  /*16e40*/  IMAD R0, R7, R0, R5 ;  /* 0x0000000007007224 */ /* 0x000fe200078e0205 */
[--C-:B------:R-:W-:Y:S01]  /*16e50*/  @!P0 SHF.R.S32.HI R5, RZ, 0x1f, R4.reuse ;  /* 0x0000001fff058819 */ /* 0x100fe20000011404 */
[-C--:B0-----:R-:W-:Y:S02]  /*16e60*/  @!P0 IMAD R6, R9, R2.reuse, RZ ;  /* 0x0000000209068224 */ /* 0x081fe400078e02ff */
[----:B------:R-:W-:-:S04]  /*16e70*/  @!P0 IMAD.WIDE.U32 R4, R34, R2, R4 ;  /* 0x0000000222048225 */ /* 0x000fc800078e0004 */
[----:B------:R-:W-:Y:S02]  /*16e80*/  @!P0 IMAD R6, R34, R3, R6 ;  /* 0x0000000322068224 */ /* 0x000fe400078e0206 */
[----:B------:R-:W0:Y:S03]  /*16e90*/  @!P0 LDC.64 R2, c[0x0][0x418] ;  /* 0x00010600ff028b82 */ /* 0x000e260000000a00 */
[----:B------:R-:W-:Y:S02]  /*16ea0*/  @!P0 IADD3 R6, R5, R6, RZ ;  /* 0x0000000605068210 */ /* 0x000fe40007ffe0ff */
[----:B------:R-:W-:Y:S02]  /*16eb0*/  ISETP.NE.AND P2, PT, R20, 0x3, PT ;  /* 0x000000031400780c */ /* 0x000fe40003f45270 */
[----:B0-----:R-:W-:-:S04]  /*16ec0*/  @!P0 LEA R2, P1, R4, R2, 0x2 ;  /* 0x0000000204028211 */ /* 0x001fc800078210ff */
[----:B------:R-:W-:Y:S01]  /*16ed0*/  @!P0 LEA.HI.X R3, R4, R3, R6, 0x2, P1 ;  /* 0x0000000304038211 */ /* 0x000fe200008f1406 */
[----:B------:R-:W-:-:S06]  /*16ee0*/  IMAD.MOV.U32 R4, RZ, RZ, RZ ;  /* 0x000000ffff047224 */ /* 0x000fcc00078e00ff */
[----:B------:R0:W5:Y:S01]  /*16ef0*/  @!P0 LDG.E R4, desc[UR38][R2.64] ;  /* 0x0000002602048981 */ /* 0x000162000c1e1900 */
[----:B------:R-:W-:Y:S02]  /*16f00*/  ISETP.GE.AND P0, PT, R31, UR4, PT ;  /* 0x000000041f007c0c */ /* 0x000fe4000bf06270 */
[----:B------:R-:W-:Y:S01]  /*16f10*/  @P2 LOP3.LUT R32, R32, 0x4, RZ, 0xfc, !PT ;  /* 0x0000000420202812 */ /* 0x000fe200078efcff */
[----:B------:R0:W-:Y:S03]  /*16f20*/  STL [R1+0x4], R9 ;  /* 0x0000040901007387 */ /* 0x0001e60000100800 */
[----:B------:R-:W-:-:S07]  /*16f30*/  LOP3.LUT R32, R32, 0xfffffffd, RZ, 0xc0, !PT ;  /* 0xfffffffd20207812 */ /* 0x000fce00078ec0ff */
[----:B------:R-:W-:Y:S02]  /*16f40*/  @P0 LOP3.LUT R32, R32, 0x2, RZ, 0xfc, !PT ;  /* 0x0000000220200812 */ /* 0x000fe400078efcff */
[----:B------:R-:W-:Y:S02]  /*16f50*/  ISETP.GE.AND P0, PT, R30, UR4, PT ;  /* 0x000000041e007c0c */ /* 0x000fe4000bf06270 */
[----:B------:R-:W-:-:S11]  /*16f60*/  LOP3.LUT R32, R32, 0xfffffffe, RZ, 0xc0, !PT ;  /* 0xfffffffe20207812 */ /* 0x000fd600078ec0ff */
[----:B------:R-:W-:Y:S01]  /*16f70*/  @P0 LOP3.LUT R32, R32, 0x1, RZ, 0xfc, !PT ;  /* 0x0000000120200812 */ /* 0x000fe200078efcff */
[----:B0-----:R-:W-:Y:S06]  /*16f80*/  BRA.DIV UR5, `(.L_x_7248) ;  /* 0x0000005a054c7947 */ /* 0x001fec000b800000 */
.L_x_7407:
[----:B------:R-:W-:Y:S01]  /*16f90*/  SHF.R.S32.HI R35, RZ, 0x1f, R18 ;  /* 0x0000001fff237819 */ /* 0x000fe20000011412 */
[----:B------:R-:W-:Y:S06]  /*16fa0*/  @!P2 BRA `(.L_x_7249) ;  /* 0x000000000004a947 */ /* 0x000fec0003800000 */
[----:B------:R-:W-:Y:S01]  /*16fb0*/  BPT.TRAP 0x1 ;  /* 0x000000040000795c */ /* 0x000fe20000300000 */
.L_x_7249:
[----:B------:R-:W-:Y:S01]  /*16fc0*/  SHF.R.S32.HI R5, RZ, 0x1f, R0 ;  /* 0x0000001fff057819 */ /* 0x000fe20000011400 */
[----:B------:R-:W-:Y:S01]  /*16fd0*/  ULDC.64 UR4, c[0x0][0x328] ;  /* 0x0000ca0000047ab9 */ /* 0x000fe20000000a00 */
[----:B------:R-:W-:Y:S01]  /*16fe0*/  BSSY B0, `(.L_x_7250) ;  /* 0x0000017000007945 */ /* 0x000fe20003800000 */
[----:B------:R-:W-:-:S04]  /*16ff0*/  IMAD.WIDE.U32 R2, R0, UR4, RZ ;  /* 0x0000000400027c25 */ /* 0x000fc8000f8e00ff */
[----:B------:R-:W-:-:S04]  /*17000*/  IMAD R6, R5, UR4, RZ ;  /* 0x0000000405067c24 */ /* 0x000fc8000f8e02ff */
[----:B------:R-:W-:Y:S01]  /*17010*/  IMAD R6, R0, UR5, R6 ;  /* 0x0000000500067c24 */ /* 0x000fe2000f8e0206 */
        /* <DEDUP_REMOVED lines=19> */
.L_x_7408:
[----:B------:R-:W-:Y:S05]  /*17150*/  BSYNC B0 ;  /* 0x0000000000007941 */ /* 0x000fea0003800000 */
.L_x_7250:
        /* <DEDUP_REMOVED lines=18> */
[----:B-1----:R-:W-:Y:S01]  /*17280*/  LOP3.LUT R9, R9, 0x7f, RZ, 0xc0, !PT ;  /* 0x0000007f09097812 */ /* 0x002fe200078ec0ff */
[----:B------:R-:W-:Y:S01]  /*17290*/  IMAD R5, R25, 0x4000, R36 ;  /* 0x0000400019057824 */ /* 0x000fe200078e0224 */
[----:B------:R-:W-:Y:S01]  /*172a0*/  LEA R4, P0, R2, UR4, 0x1 ;  /* 0x0000000402047c11 */ /* 0x000fe2000f8008ff */
[----:B------:R-:W-:Y:S01]  /*172b0*/  UMOV UR4, 0xffffffff ;  /* 0xffffffff00047882 */ /* 0x000fe20000000000 */
[----:B------:R-:W-:Y:S02]  /*172c0*/  SHF.R.U32.HI R9, RZ, 0x3, R9 ;  /* 0x00000003ff097819 */ /* 0x000fe40000011609 */
[----:B------:R-:W-:Y:S02]  /*172d0*/  IADD3 R0, R3, R0, RZ ;  /* 0x0000000003007210 */ /* 0x000fe40007ffe0ff */
[----:B------:R-:W-:-:S02]  /*172e0*/  IADD3 R6, -R9, R37, -R8 ;  /* 0x0000002509067210 */ /* 0x000fc40007ffe908 */
[----:B------:R-:W-:Y:S02]  /*172f0*/  LEA.HI.X R0, R2, UR5, R0, 0x1, P0 ;  /* 0x0000000502007c11 */ /* 0x000fe400080f0c00 */
[----:B------:R-:W-:Y:S01]  /*17300*/  ISETP.GE.AND P0, PT, R6, 0x1, PT ;  /* 0x000000010600780c */ /* 0x000fe20003f06270 */
[----:B------:R-:W-:-:S12]  /*17310*/  BRA.DIV UR4, `(.L_x_7252) ;  /* 0x0000005604b07947 */ /* 0x000fd8000b800000 */
[----:B------:R-:W0:Y:S01]  /*17320*/  SHFL.IDX PT, R3, R4, RZ, 0x181f ;  /* 0x00181fff04037589 */ /* 0x000e2200000e0000 */
[----:B------:R-:W-:-:S03]  /*17330*/  @P0 IMAD R8, R5, 0x2, R22 ;  /* 0x0000000205080824 */ /* 0x000fc600078e0216 */
[----:B------:R-:W1:Y:S01]  /*17340*/  SHFL.IDX PT, R2, R0, RZ, 0x181f ;  /* 0x00181fff00027589 */ /* 0x000e6200000e0000 */
[----:B0-----:R-:W-:-:S05]  /*17350*/  @P0 LEA R3, P1, R31, R3, 0x1 ;  /* 0x000000031f030211 */ /* 0x001fca00078208ff */
[----:B-1----:R-:W-:-:S05]  /*17360*/  @P0 IMAD.X R2, RZ, RZ, R2, P1 ;  /* 0x000000ffff020224 */ /* 0x002fca00008e0602 */
[----:B------:R-:W-:-:S04]  /*17370*/  @P0 LOP3.LUT R3, R3, R2, RZ, 0x3c, !PT ;  /* 0x0000000203030212 */ /* 0x000fc800078e3cff */
[----:B------:R-:W-:-:S04]  /*17380*/  @P0 LOP3.LUT R2, R3, R2, RZ, 0x3c, !PT ;  /* 0x0000000203020212 */ /* 0x000fc800078e3cff */
[----:B------:R-:W-:-:S05]  /*17390*/  @P0 LOP3.LUT R3, R3, R2, RZ, 0x3c, !PT ;  /* 0x0000000203030212 */ /* 0x000fca00078e3cff */
[----:B------:R-:W-:Y:S01]  /*173a0*/  @!PT LDS RZ, [RZ] ;  /* 0x00000000fffff984 */ /* 0x000fe20000000800 */
        /* <DEDUP_REMOVED lines=68> */
[----:B------:R0:W-:Y:S04]  /*177f0*/  @P0 LDGSTS.E.BYPASS.LTC128B.128 [R8+0x1f400], desc[UR38][R2.64+0x80], !P2 ;  /* 0x1f40008002080fae */ /* 0x0001e8000d101d66 */
[----:B0-2---:R0:W1:Y:S02]  /*17800*/  SHFL.IDX PT, R2, R4, 0x7, 0x181f ;  /* 0x00f81f0004027f89 */ /* 0x00506400000e0000 */
.L_x_7426:
[----:B------:R-:W-:-:S13]  /*17810*/  ISETP.GE.AND P0, PT, R6, 0x71, PT ;  /* 0x000000710600780c */ /* 0x000fda0003f06270 */
[----:B-1----:R-:W-:Y:S01]  /*17820*/  @P0 LEA R2, P1, R31, R2, 0x1 ;  /* 0x000000021f020211 */ /* 0x002fe200078208ff */
[----:B------:R-:W-:-:S03]  /*17830*/  @P0 IMAD R5, R5, 0x2, R22 ;  /* 0x0000000205050824 */ /* 0x000fc600078e0216 */
[----:B------:R-:W-:-:S05]  /*17840*/  @P0 IADD3.X R3, RZ, R0, RZ, P1, !PT ;  /* 0x00000000ff030210 */ /* 0x000fca0000ffe4ff */
[----:B------:R-:W-:Y:S01]  /*17850*/  @!PT LDS RZ, [RZ] ;  /* 0x00000000fffff984 */ /* 0x000fe20000000800 */
[----:B------:R-:W-:Y:S01]  /*17860*/  @!PT LDS RZ, [RZ] ;  /* 0x00000000fffff984 */ /* 0x000fe20000000800 */
[----:B------:R-:W-:Y:S01]  /*17870*/  @!PT LDS RZ, [RZ] ;  /* 0x00000000fffff984 */ /* 0x000fe20000000800 */
[----:B------:R1:W-:Y:S04]  /*17880*/  @P0 LDGSTS.E.BYPASS.LTC128B.128 [R5+0x1bc00], desc[UR38][R2.64], !P3 ;  /* 0x1bc0000002050fae */ /* 0x0003e8000d901d66 */
[----:B------:R1:W-:Y:S01]  /*17890*/  @P0 LDGSTS.E.BYPASS.LTC128B.128 [R5+0x1fc00], desc[UR38][R2.64+0x80], !P2 ;  /* 0x1fc0008002050fae */ /* 0x0003e2000d101d66 */
[----:B------:R-:W-:Y:S01]  /*178a0*/  PLOP3.LUT P0, PT, PT, PT, PT, 0x80, 0x0 ;  /* 0x000000000000781c */ /* 0x000fe20003f0f070 */
[----:B------:R-:W-:-:S12]  /*178b0*/  NOP ;  /* 0x0000000000007918 */ /* 0x000fd80000000000 */
.L_x_7253:
        /* <DEDUP_REMOVED lines=11> */
.L_x_7254:
[----:B-1----:R1:W5:Y:S01]  /*17970*/  LDL.LU R3, [R1+0x10] ;  /* 0x0000100001037983 */ /* 0x0023620000300800 */
[----:B------:R1:W-:Y:S03]  /*17980*/  SYNCS.ARRIVE.TRANS64.A1T0 RZ, [R7+URZ+0x28830], RZ ;  /* 0x028830ff07ff79a7 */ /* 0x0003e6000810003f */
[----:B0-----:R1:W5:Y:S02]  /*17990*/  LDL.LU R4, [R1+0x18] ;  /* 0x0000180001047983 */ /* 0x0013640000300800 */
[----:B------:R-:W-:Y:S05]  /*179a0*/  WARPSYNC.ALL ;  /* 0x0000000000007948 */ /* 0x000fea0003800000 */
[----:B------:R-:W-:Y:S01]  /*179b0*/  ULDC.64 UR4, c[0x0][0x298] ;  /* 0x0000a60000047ab9 */ /* 0x000fe20000000a00 */
[----:B------:R-:W-:Y:S01]  /*179c0*/  ULDC.64 UR6, c[0x0][0xa00] ;  /* 0x0002800000067ab9 */ /* 0x000fe20000000a00 */
[----:B------:R-:W-:Y:S01]  /*179d0*/  VIADD R2, R22, 0x10400 ;  /* 0x0001040016027836 */ /* 0x000fe20000000000 */
[----:B------:R-:W-:Y:S01]  /*179e0*/  BAR.SYNC.DEFER_BLOCKING 0x8, 0x180 ;  /* 0x0206000000007b1d */ /* 0x000fe20000010000 */
[----:B------:R-:W-:-:S03]  /*179f0*/  ISETP.NE.U32.AND P0, PT, RZ, UR6, PT ;  /* 0x00000006ff007c0c */ /* 0x000fc6000bf05070 */
[----:B------:R-:W-:Y:S02]  /*17a00*/  LOP3.LUT P1, RZ, R2, 0x3ff, RZ, 0xc0, !PT ;  /* 0x000003ff02ff7812 */ /* 0x000fe4000782c0ff */
[----:B------:R-:W-:Y:S01]  /*17a10*/  ISETP.NE.AND.EX P0, PT, RZ, UR7, PT, P0 ;  /* 0x00000007ff007c0c */ /* 0x000fe2000bf05300 */
[----:B------:R-:W-:Y:S03]  /*17a20*/  BSSY B6, `(.L_x_7255) ;  /* 0x000001c000067945 */ /* 0x000fe60003800000 */
        /* <DEDUP_REMOVED lines=27> */
.L_x_7256:
[----:B------:R-:W-:Y:S05]  /*17be0*/  BSYNC B6 ;  /* 0x0000000000067941 */ /* 0x000fea0003800000 */
.L_x_7255:
[----:B------:R-:W2:Y:S01]  /*17bf0*/  LDL.LU R20, [R1+0x28] ;  /* 0x0000280001147983 */ /* 0x000ea20000300800 */
[----:B------:R-:W-:Y:S01]  /*17c00*/  ULDC.64 UR4, c[0x0][0x2d8] ;  /* 0x0000b60000047ab9 */ /* 0x000fe20000000a00 */
[----:B------:R-:W3:Y:S01]  /*17c10*/  LDC R8, c[0x0][0x448] ;  /* 0x00011200ff087b82 */ /* 0x000ee20000000800 */
[----:B------:R-:W4:Y:S01]  /*17c20*/  S2R R6, SR_TID.X ;  /* 0x0000000000067919 */ /* 0x000f220000002100 */
[----:B0-----:R-:W-:Y:S01]  /*17c30*/  IMAD.SHL.U32 R4, R17, 0x80, RZ ;  /* 0x0000008011047824 */ /* 0x001fe200078e00ff */
[----:B------:R-:W-:Y:S01]  /*17c40*/  ULDC.64 UR6, c[0x0][0x280] ;  /* 0x0000a00000067ab9 */ /* 0x000fe20000000a00 */
[----:B------:R-:W4:Y:S04]  /*17c50*/  LDL.LU R21, [R1+0x18] ;  /* 0x0000180001157983 */ /* 0x000f280000300800 */
[----:B------:R-:W4:Y:S01]  /*17c60*/  LDL.LU.64 R2, [R1+0x10] ;  /* 0x0000100001027983 */ /* 0x000f220000300a00 */
[----:B------:R-:W-:-:S03]  /*17c70*/  IMAD R0, R35, UR4, RZ ;  /* 0x0000000423007c24 */ /* 0x000fc6000f8e02ff */
[----:B------:R0:W5:Y:S01]  /*17c80*/  LDL R9, [R1+0x8] ;  /* 0x0000080001097983 */ /* 0x0001620000100800 */
[----:B------:R-:W-:Y:S01]  /*17c90*/  IMAD R5, R18, UR5, R0 ;  /* 0x0000000512057c24 */ /* 0x000fe2000f8e0200 */
[----:B---3--:R-:W-:Y:S01]  /*17ca0*/  ISETP.NE.AND P0, PT, R8, 0x1, PT ;  /* 0x000000010800780c */ /* 0x008fe20003f05270 */
[----:B----4-:R-:W-:Y:S02]  /*17cb0*/  IMAD.MOV.U32 R3, RZ, RZ, R21 ;  /* 0x000000ffff037224 */ /* 0x010fe400078e0015 */
[----:B------:R-:W-:Y:S01]  /*17cc0*/  IMAD.WIDE.U32 R2, R18, UR4, R2 ;  /* 0x0000000412027c25 */ /* 0x000fe2000f8e0002 */
[----:B------:R-:W-:-:S03]  /*17cd0*/  ULDC.64 UR4, c[0x0][0x2e0] ;  /* 0x0000b80000047ab9 */ /* 0x000fc60000000a00 */
[----:B--2---:R-:W-:Y:S02]  /*17ce0*/  IMAD R0, R20, UR4, RZ ;  /* 0x0000000414007c24 */ /* 0x004fe4000f8e02ff */
[----:B------:R-:W2:Y:S01]  /*17cf0*/  S2R R20, SR_TID.X ;  /* 0x0000000000147919 */ /* 0x000ea20000002100 */
[----:B------:R-:W-:Y:S02]  /*17d00*/  IMAD.IADD R3, R3, 0x1, R5 ;  /* 0x0000000103037824 */ /* 0x000fe400078e0205 */
[C---:B------:R-:W-:Y:S01]  /*17d10*/  IMAD R0, R33.reuse, UR5, R0 ;  /* 0x0000000521007c24 */ /* 0x040fe2000f8e0200 */
[----:B------:R-:W1:Y:S01]  /*17d20*/  @P0 LDC R5, c[0x0][0x44c] ;  /* 0x00011300ff050b82 */ /* 0x000e620000000800 */
[----:B------:R-:W-:Y:S01]  /*17d30*/  IMAD.WIDE.U32 R2, R33, UR4, R2 ;  /* 0x0000000421027c25 */ /* 0x000fe2000f8e0002 */
[----:B------:R-:W-:Y:S01]  /*17d40*/  SHF.L.U32 R6, R6, 0x4, RZ ;  /* 0x0000000406067819 */ /* 0x000fe200000006ff */
[----:B------:R-:W-:Y:S02]  /*17d50*/  ULDC.64 UR4, c[0x0][0x2d0] ;  /* 0x0000b40000047ab9 */ /* 0x000fe40000000a00 */
[----:B------:R-:W-:-:S03]  /*17d60*/  IMAD.IADD R3, R3, 0x1, R0 ;  /* 0x0000000103037824 */ /* 0x000fc600078e0200 */
[----:B------:R-:W3:Y:S01]  /*17d70*/  @P0 LDC R0, c[0x0][0x450] ;  /* 0x00011400ff000b82 */ /* 0x000ee20000000800 */
[----:B--2---:R-:W-:-:S04]  /*17d80*/  LOP3.LUT R20, R20, 0x7f, RZ, 0xc0, !PT ;  /* 0x0000007f14147812 */ /* 0x004fc800078ec0ff */
[----:B------:R-:W-:Y:S02]  /*17d90*/  SHF.R.U32.HI R10, RZ, 0x3, R20 ;  /* 0x00000003ff0a7819 */ /* 0x000fe40000011614 */
[----:B------:R0:W5:Y:S01]  /*17da0*/  LDL R20, [R1+0x1c] ;  /* 0x00001c0001147983 */ /* 0x0001620000100800 */
[----:B------:R-:W-:-:S04]  /*17db0*/  LOP3.LUT R6, R6, 0x70, RZ, 0xc0, !PT ;  /* 0x0000007006067812 */ /* 0x000fc800078ec0ff */
[----:B------:R-:W-:-:S05]  /*17dc0*/  LOP3.LUT R6, R4, R10, R6, 0xfe, !PT ;  /* 0x0000000a04067212 */ /* 0x000fca00078efe06 */
[----:B-1----:R-:W-:-:S04]  /*17dd0*/  @P0 IMAD.HI.U32 R7, R6, R5, RZ ;  /* 0x0000000506070227 */ /* 0x002fc800078e00ff */
[----:B------:R-:W-:Y:S01]  /*17de0*/  IMAD.MOV.U32 R5, RZ, RZ, R6 ;  /* 0x000000ffff057224 */ /* 0x000fe200078e0006 */
[----:B---3--:R-:W-:-:S05]  /*17df0*/  @P0 SHF.R.U32.HI R5, RZ, R0, R7 ;  /* 0x00000000ff050219 */ /* 0x008fca0000011607 */
[----:B------:R-:W-:-:S04]  /*17e00*/  IMAD.MOV R0, RZ, RZ, -R5 ;  /* 0x000000ffff007224 */ /* 0x000fc800078e0a05 */
[----:B------:R-:W-:Y:S01]  /*17e10*/  IMAD R0, R8, R0, R6 ;  /* 0x0000000008007224 */ /* 0x000fe200078e0206 */
[----:B------:R-:W-:Y:S01]  /*17e20*/  SHF.R.S32.HI R6, RZ, 0x1f, R5 ;  /* 0x0000001fff067819 */ /* 0x000fe20000011405 */
[----:B------:R-:W-:-:S04]  /*17e30*/  IMAD.WIDE.U32 R2, R5, UR4, R2 ;  /* 0x0000000405027c25 */ /* 0x000fc8000f8e0002 */
[----:B------:R-:W-:-:S04]  /*17e40*/  IMAD R6, R6, UR4, RZ ;  /* 0x0000000406067c24 */ /* 0x000fc8000f8e02ff */
[----:B------:R-:W-:Y:S01]  /*17e50*/  IMAD R5, R5, UR5, R6 ;  /* 0x0000000505057c24 */ /* 0x000fe2000f8e0206 */
[----:B------:R-:W-:-:S03]  /*17e60*/  ULDC.64 UR4, c[0x0][0x2c8] ;  /* 0x0000b20000047ab9 */ /* 0x000fc60000000a00 */
[----:B------:R-:W-:Y:S01]  /*17e70*/  IMAD.IADD R3, R3, 0x1, R5 ;  /* 0x0000000103037824 */ /* 0x000fe200078e0205 */
[----:B------:R-:W-:-:S05]  /*17e80*/  SHF.R.S32.HI R5, RZ, 0x1f, R0 ;  /* 0x0000001fff057819 */ /* 0x000fca0000011400 */
[----:B------:R-:W-:Y:S02]  /*17e90*/  IMAD R5, R5, UR4, RZ ;  /* 0x0000000405057c24 */ /* 0x000fe4000f8e02ff */
[----:B------:R-:W-:Y:S01]  /*17ea0*/  IMAD.WIDE.U32 R2, R0, UR4, R2 ;  /* 0x0000000400027c25 */ /* 0x000fe2000f8e0002 */
[----:B------:R-:W-:-:S03]  /*17eb0*/  ULDC UR4, c[0x0][0x2b8] ;  /* 0x0000ae0000047ab9 */ /* 0x000fc60000000800 */
[----:B------:R-:W-:Y:S01]  /*17ec0*/  IMAD R5, R0, UR5, R5 ;  /* 0x0000000500057c24 */ /* 0x000fe2000f8e0205 */
[----:B------:R-:W-:-:S03]  /*17ed0*/  LEA R0, P2, R2, UR6, 0x1 ;  /* 0x0000000602007c11 */ /* 0x000fc6000f8408ff */
[----:B------:R-:W-:Y:S01]  /*17ee0*/  IMAD.IADD R5, R3, 0x1, R5 ;  /* 0x0000000103057824 */ /* 0x000fe200078e0205 */
[----:B------:R-:W-:Y:S02]  /*17ef0*/  ISETP.GE.AND P0, PT, R31, UR4, PT ;  /* 0x000000041f007c0c */ /* 0x000fe4000bf06270 */
[----:B------:R-:W-:Y:S01]  /*17f00*/  ISETP.GE.AND P1, PT, R30, UR4, PT ;  /* 0x000000041e007c0c */ /* 0x000fe2000bf26270 */
[----:B------:R-:W-:Y:S01]  /*17f10*/  UMOV UR4, 0xffffffff ;  /* 0xffffffff00047882 */ /* 0x000fe20000000000 */
[----:B------:R-:W-:Y:S02]  /*17f20*/  LEA.HI.X R5, R2, UR7, R5, 0x1, P2 ;  /* 0x0000000702057c11 */ /* 0x000fe400090f0c05 */
[----:B0-----:R-:W-:Y:S09]  /*17f30*/  BRA.DIV UR4, `(.L_x_7257) ;  /* 0x0000005604747947 */ /* 0x001ff2000b800000 */
[----:B------:R-:W0:Y:S01]  /*17f40*/  SHFL.IDX PT, R14, R0, RZ, 0x181f ;  /* 0x00181fff000e7589 */ /* 0x000e2200000e0000 */
[----:B-----5:R-:W-:Y:S02]  /*17f50*/  IMAD R6, R20, R8, RZ ;  /* 0x0000000814067224 */ /* 0x020fe400078e02ff */
[----:B------:R-:W-:Y:S01]  /*17f60*/  IMAD.IADD R4, R10, 0x1, R4 ;  /* 0x000000010a047824 */ /* 0x000fe200078e0204 */
        /* <DEDUP_REMOVED lines=65> */
[----:B------:R1:W2:Y:S01]  /*18380*/  SHFL.IDX PT, R14, R0, 0x7, 0x181f ;  /* 0x00f81f00000e7f89 */ /* 0x0002a200000e0000 */
[----:B------:R-:W-:-:S05]  /*18390*/  @!P3 MOV R3, R7 ;  /* 0x000000070003b202 */ /* 0x000fca0000000f00 */
[----:B------:R1:W-:Y:S04]  /*183a0*/  @!P3 LDGSTS.E.BYPASS.LTC128B.128 [R9+0x13400], desc[UR38][R2.64], !P0 ;  /* 0x134000000209bfae */ /* 0x0003e8000c101d66 */
[----:B0-----:R1:W-:Y:S02]  /*183b0*/  @!P3 LDGSTS.E.BYPASS.LTC128B.128 [R9+0x17400], desc[UR38][R2.64+0x80], !P1 ;  /* 0x174000800209bfae */ /* 0x0013e4000c901d66 */
.L_x_7443:
        /* <DEDUP_REMOVED lines=11> */
.L_x_7259:
[----:B------:R-:W-:Y:S05]  /*18470*/  BSYNC B0 ;  /* 0x0000000000007941 */ /* 0x000fea0003800000 */
.L_x_7258:
[----:B------:R-:W-:Y:S01]  /*18480*/  NOP ;  /* 0x0000000000007918 */ /* 0x000fe20000000000 */
[----:B------:R-:W-:-:S13]  /*18490*/  PLOP3.LUT P0, PT, PT, PT, PT, 0x80, 0x0 ;  /* 0x000000000000781c */ /* 0x000fda0003f0f070 */
.L_x_7260:
        /* <DEDUP_REMOVED lines=16> */
[----:B------:R-:W-:Y:S01]  /*185a0*/  ISETP.GE.AND P1, PT, R37, 0x81, PT ;  /* 0x000000812500780c */ /* 0x000fe20003f26270 */
[----:B------:R-:W1:Y:S02]  /*185b0*/  SYNCS.PHASECHK.TRANS64.TRYWAIT P0, [R22+URZ+0x28820], R3 ;  /* 0x02882003160075a7 */ /* 0x000e64000800017f */
[----:B01----:R-:W-:Y:S10]  /*185c0*/  @!P0 BRA `(.L_x_7262) ;  /* 0x0000005800508947 */ /* 0x003ff40003800000 */
.L_x_7444:
[----:B------:R-:W-:Y:S05]  /*185d0*/  BSYNC B0 ;  /* 0x0000000000007941 */ /* 0x000fea0003800000 */
.L_x_7261:
        /* <DEDUP_REMOVED lines=10> */
.L_x_7277:
[----:B------:R-:W3:Y:S01]  /*18680*/  LDL R9, [R1] ;  /* 0x0000000001097983 */ /* 0x000ee20000100800 */
[----:B------:R-:W1:Y:S03]  /*18690*/  LDC R0, c[0x0][0x430] ;  /* 0x00010c00ff007b82 */ /* 0x000e660000000800 */
[----:B------:R-:W4:Y:S01]  /*186a0*/  LDL R5, [R1+0x4] ;  /* 0x0000040001057983 */ /* 0x000f220000100800 */
[----:B------:R-:W5:Y:S01]  /*186b0*/  S2R R2, SR_TID.X ;  /* 0x0000000000027919 */ /* 0x000f620000002100 */
[----:B------:R-:W2:Y:S02]  /*186c0*/  S2R R4, SR_TID.X ;  /* 0x0000000000047919 */ /* 0x000ea40000002100 */
[----:B------:R-:W4:Y:S01]  /*186d0*/  LDL R7, [R1+0x2c] ;  /* 0x00002c0001077983 */ /* 0x000f220000100800 */
[----:B------:R-:W-:Y:S05]  /*186e0*/  YIELD ;  /* 0x0000000000007946 */ /* 0x000fea0003800000 */
[----:B------:R-:W-:Y:S01]  /*186f0*/  ULDC.64 UR4, c[0x0][0x428] ;  /* 0x00010a0000047ab9 */ /* 0x000fe20000000a00 */
[----:B-1----:R-:W-:-:S13]  /*18700*/  ISETP.NE.AND P0, PT, R0, 0x1, PT ;  /* 0x000000010000780c */ /* 0x002fda0003f05270 */
[----:B0-----:R-:W0:Y:S01]  /*18710*/  @P0 LDC R3, c[0x0][0x434] ;  /* 0x00010d00ff030b82 */ /* 0x001e220000000800 */
[----:B-----5:R-:W-:-:S04]  /*18720*/  LOP3.LUT R2, R2, 0x7f, RZ, 0xc0, !PT ;  /* 0x0000007f02027812 */ /* 0x020fc800078ec0ff */
[----:B------:R-:W-:-:S03]  /*18730*/  SHF.R.U32.HI R2, RZ, 0x3, R2 ;  /* 0x00000003ff027819 */ /* 0x000fc60000011602 */
[----:B------:R-:W1:Y:S01]  /*18740*/  @P0 LDC R8, c[0x0][0x438] ;  /* 0x00010e00ff080b82 */ /* 0x000e620000000800 */
[----:B--2---:R-:W-:Y:S01]  /*18750*/  SHF.L.U32 R4, R4, 0x4, RZ ;  /* 0x0000000404047819 */ /* 0x004fe200000006ff */
[----:B------:R-:W-:-:S03]  /*18760*/  IMAD R2, R6, 0x80, R2 ;  /* 0x0000008006027824 */ /* 0x000fc600078e0202 */
[----:B------:R-:W-:-:S04]  /*18770*/  LOP3.LUT R4, R4, 0x70, RZ, 0xc0, !PT ;  /* 0x0000007004047812 */ /* 0x000fc800078ec0ff */
[----:B---3--:R-:W-:Y:S01]  /*18780*/  IADD3 R4, R4, R2, R9 ;  /* 0x0000000204047210 */ /* 0x008fe20007ffe009 */
[----:B----4-:R-:W-:-:S04]  /*18790*/  IMAD R5, R5, UR4, RZ ;  /* 0x0000000405057c24 */ /* 0x010fc8000f8e02ff */
[----:B0-----:R-:W-:-:S04]  /*187a0*/  @P0 IMAD.HI.U32 R3, R4, R3, RZ ;  /* 0x0000000304030227 */ /* 0x001fc800078e00ff */
[----:B------:R-:W-:Y:S01]  /*187b0*/  IMAD.MOV.U32 R2, RZ, RZ, R4 ;  /* 0x000000ffff027224 */ /* 0x000fe200078e0004 */
[----:B-1----:R-:W-:Y:S01]  /*187c0*/  @P0 SHF.R.U32.HI R2, RZ, R8, R3 ;  /* 0x00000008ff020219 */ /* 0x002fe20000011603 */
[----:B------:R-:W-:-:S04]  /*187d0*/  IMAD R5, R34, UR5, R5 ;  /* 0x0000000522057c24 */ /* 0x000fc8000f8e0205 */
[----:B------:R-:W-:-:S04]  /*187e0*/  IMAD.MOV R3, RZ, RZ, -R2 ;  /* 0x000000ffff037224 */ /* 0x000fc800078e0a02 */
[----:B------:R-:W-:Y:S01]  /*187f0*/  IMAD R0, R0, R3, R4 ;  /* 0x0000000300007224 */ /* 0x000fe200078e0204 */
[----:B------:R-:W-:-:S03]  /*18800*/  SHF.R.S32.HI R3, RZ, 0x1f, R2 ;  /* 0x0000001fff037819 */ /* 0x000fc60000011402 */
[----:B------:R-:W-:Y:S01]  /*18810*/  IMAD.WIDE.U32 R2, R34, UR4, R2 ;  /* 0x0000000422027c25 */ /* 0x000fe2000f8e0002 */
[----:B------:R-:W-:-:S03]  /*18820*/  ULDC.64 UR4, c[0x0][0x418] ;  /* 0x0001060000047ab9 */ /* 0x000fc60000000a00 */
[----:B------:R-:W-:Y:S01]  /*18830*/  IMAD.IADD R3, R5, 0x1, R3 ;  /* 0x0000000105037824 */ /* 0x000fe200078e0203 */
[----:B------:R-:W-:-:S04]  /*18840*/  LEA R4, P0, R2, UR4, 0x2 ;  /* 0x0000000402047c11 */ /* 0x000fc8000f8010ff */
[----:B------:R-:W-:-:S05]  /*18850*/  LEA.HI.X R5, R2, UR5, R3, 0x2, P0 ;  /* 0x0000000502057c11 */ /* 0x000fca00080f1403 */
[----:B------:R-:W2:Y:S01]  /*18860*/  LDG.E R4, desc[UR38][R4.64] ;  /* 0x0000002604047981 */ /* 0x000ea2000c1e1900 */
[----:B------:R-:W-:Y:S01]  /*18870*/  ISETP.NE.AND P3, PT, R7, 0x3, PT ;  /* 0x000000030700780c */ /* 0x000fe20003f65270 */
[----:B------:R-:W-:Y:S02]  /*18880*/  VIADD R25, R10, 0x1 ;  /* 0x000000010a197836 */ /* 0x000fe40000000000 */
[----:B------:R-:W-:-:S03]  /*18890*/  IMAD.MOV.U32 R26, RZ, RZ, R6 ;  /* 0x000000ffff1a7224 */ /* 0x000fc600078e0006 */
[----:B------:R-:W-:-:S04]  /*188a0*/  ISETP.NE.AND P0, PT, R25, 0x2, PT ;  /* 0x000000021900780c */ /* 0x000fc80003f05270 */
[----:B------:R-:W-:Y:S02]  /*188b0*/  SEL R28, RZ, 0x1, P0 ;  /* 0x00000001ff1c7807 */ /* 0x000fe40000000000 */
[----:B------:R-:W-:Y:S02]  /*188c0*/  SEL R25, R25, RZ, P0 ;  /* 0x000000ff19197207 */ /* 0x000fe40000000000 */
[----:B------:R-:W-:Y:S02]  /*188d0*/  LOP3.LUT R28, R17, R28, RZ, 0x3c, !PT ;  /* 0x0000001c111c7212 */ /* 0x000fe400078e3cff */
[----:B--2---:R-:W-:Y:S01]  /*188e0*/  SHF.R.S32.HI R21, RZ, 0x1f, R4 ;  /* 0x0000001fff157819 */ /* 0x004fe20000011404 */
[----:B------:R-:W-:Y:S06]  /*188f0*/  @!P3 BRA `(.L_x_7265) ;  /* 0x000000000004b947 */ /* 0x000fec0003800000 */
[----:B------:R-:W-:Y:S01]  /*18900*/  BPT.TRAP 0x1 ;  /* 0x000000040000795c */ /* 0x000fe20000300000 */
.L_x_7265:
[----:B------:R-:W-:Y:S01]  /*18910*/  IMAD R6, R25, 0x8, R22 ;  /* 0x0000000819067824 */ /* 0x000fe200078e0216 */
[----:B------:R-:W-:Y:S01]  /*18920*/  SHF.L.U32 R3, R28, 0x1f, RZ ;  /* 0x0000001f1c037819 */ /* 0x000fe200000006ff */
[----:B------:R-:W-:Y:S03]  /*18930*/  BSSY B1, `(.L_x_7266) ;  /* 0x0000003000017945 */ /* 0x000fe60003800000 */
[----:B------:R-:W0:Y:S02]  /*18940*/  SYNCS.PHASECHK.TRANS64.TRYWAIT P0, [R6+URZ+0x28840], R3 ;  /* 0x02884003060075a7 */ /* 0x000e24000800017f */
[----:B0-----:R-:W-:Y:S05]  /*18950*/  @!P0 BRA `(.L_x_7267) ;  /* 0x0000005400808947 */ /* 0x001fea0003800000 */
.L_x_7445:
[----:B------:R-:W-:Y:S05]  /*18960*/  BSYNC B1 ;  /* 0x0000000000017941 */ /* 0x000fea0003800000 */
.L_x_7266:
[----:B------:R-:W-:Y:S01]  /*18970*/  SHF.R.S32.HI R20, RZ, 0x1f, R0 ;  /* 0x0000001fff147819 */ /* 0x000fe20000011400 */
[----:B------:R-:W-:Y:S01]  /*18980*/  ULDC.64 UR4, c[0x0][0x300] ;  /* 0x0000c00000047ab9 */ /* 0x000fe20000000a00 */
[----:B------:R-:W-:Y:S01]  /*18990*/  LOP3.LUT P4, RZ, R32, 0x2, RZ, 0xc0, !PT ;  /* 0x0000000220ff7812 */ /* 0x000fe2000788c0ff */
[----:B0-----:R-:W-:Y:S01]  /*189a0*/  IMAD.WIDE.U32 R2, R0, UR4, RZ ;  /* 0x0000000400027c25 */ /* 0x001fe2000f8e00ff */
[----:B------:R-:W-:-:S03]  /*189b0*/  LOP3.LUT P3, RZ, R32, 0x1, RZ, 0xc0, !PT ;  /* 0x0000000120ff7812 */ /* 0x000fc6000786c0ff */
[----:B------:R-:W-:Y:S02]  /*189c0*/  IMAD R5, R20, UR4, RZ ;  /* 0x0000000414057c24 */ /* 0x000fe4000f8e02ff */
[----:B------:R-:W-:Y:S02]  /*189d0*/  IMAD R8, R25, 0x4000, R36 ;  /* 0x0000400019087824 */ /* 0x000fe400078e0224 */
[----:B------:R-:W-:Y:S01]  /*189e0*/  IMAD R5, R0, UR5, R5 ;  /* 0x0000000500057c24 */ /* 0x000fe2000f8e0205 */
        /* <DEDUP_REMOVED lines=56> */
[----:B------:R-:W1:Y:S04]  /*18d70*/  SHFL.IDX PT, R3, R9, 0x6, 0x181f ;  /* 0x00d81f0009037f89 */ /* 0x000e6800000e0000 */
[----:B------:R-:W2:Y:S01]  /*18d80*/  SHFL.IDX PT, R9, R9, 0x7, 0x181f ;  /* 0x00f81f0009097f89 */ /* 0x000ea200000e0000 */
[----:B0-----:R-:W-:-:S05]  /*18d90*/  IADD3 R2, P0, R2, R5, RZ ;  /* 0x0000000502027210 */ /* 0x001fca0007f1e0ff */
[----:B-1----:R-:W-:-:S05]  /*18da0*/  IMAD.X R3, RZ, RZ, R3, P0 ;  /* 0x000000ffff037224 */ /* 0x002fca00000e0603 */
[----:B------:R-:W-:Y:S04]  /*18db0*/  LDGSTS.E.BYPASS.LTC128B.128 [R8+0x1b400], desc[UR38][R2.64], !P4 ;  /* 0x1b40000002087fae */ /* 0x000fe8000e101d66 */
[----:B------:R0:W-:Y:S04]  /*18dc0*/  LDGSTS.E.BYPASS.LTC128B.128 [R8+0x1f400], desc[UR38][R2.64+0x80], !P3 ;  /* 0x1f40008002087fae */ /* 0x0001e8000d901d66 */
[----:B0-2---:R0:W1:Y:S02]  /*18dd0*/  SHFL.IDX PT, R2, R7, 0x7, 0x181f ;  /* 0x00f81f0007027f89 */ /* 0x00506400000e0000 */
.L_x_7463:
        /* <DEDUP_REMOVED lines=9> */
.L_x_7269:
        /* <DEDUP_REMOVED lines=11> */
.L_x_7270:
[----:B------:R1:W-:Y:S01]  /*18f20*/  SYNCS.ARRIVE.TRANS64.A1T0 RZ, [R6+URZ+0x28830], RZ ;  /* 0x028830ff06ff79a7 */ /* 0x0003e2000810003f */
[----:B------:R-:W-:Y:S05]  /*18f30*/  @!P4 BRA `(.L_x_7271) ;  /* 0x000000000004c947 */ /* 0x000fea0003800000 */
[----:B------:R-:W-:Y:S01]  /*18f40*/  BPT.TRAP 0x1 ;  /* 0x000000040000795c */ /* 0x000fe20000300000 */
.L_x_7271:
[----:B------:R-:W-:Y:S01]  /*18f50*/  SHF.L.U32 R2, R17, 0x1f, RZ ;  /* 0x0000001f11027819 */ /* 0x000fe200000006ff */
[----:B-1----:R-:W-:Y:S01]  /*18f60*/  IMAD R6, R10, 0x8, R22 ;  /* 0x000000080a067824 */ /* 0x002fe200078e0216 */
[----:B------:R-:W-:Y:S03]  /*18f70*/  BSSY B1, `(.L_x_7272) ;  /* 0x0000003000017945 */ /* 0x000fe60003800000 */
[----:B------:R-:W1:Y:S02]  /*18f80*/  SYNCS.PHASECHK.TRANS64.TRYWAIT P0, [R6+URZ+0x28860], R2 ;  /* 0x02886002060075a7 */ /* 0x000e64000800017f */
[----:B-1----:R-:W-:Y:S05]  /*18f90*/  @!P0 BRA `(.L_x_7273) ;  /* 0x0000005800508947 */ /* 0x002fea0003800000 */
.L_x_7464:
[----:B------:R-:W-:Y:S05]  /*18fa0*/  BSYNC B1 ;  /* 0x0000000000017941 */ /* 0x000fea0003800000 */
.L_x_7272:
[----:B------:R-:W2:Y:S01]  /*18fb0*/  S2R R3, SR_TID.X ;  /* 0x0000000000037919 */ /* 0x000ea20000002100 */
[----:B------:R-:W-:Y:S01]  /*18fc0*/  IMAD R8, R33, -0x80, R37 ;  /* 0xffffff8021087824 */ /* 0x000fe200078e0225 */
[----:B------:R-:W-:Y:S01]  /*18fd0*/  UMOV UR4, 0xffffffff ;  /* 0xffffffff00047882 */ /* 0x000fe20000000000 */
[----:B0-----:R-:W-:Y:S01]  /*18fe0*/  IMAD R7, R10, 0x4000, R36 ;  /* 0x000040000a077824 */ /* 0x001fe200078e0224 */
[----:B--2---:R-:W-:-:S04]  /*18ff0*/  LOP3.LUT R3, R3, 0x7f, RZ, 0xc0, !PT ;  /* 0x0000007f03037812 */ /* 0x004fc800078ec0ff */
[----:B------:R-:W-:-:S04]  /*19000*/  SHF.R.U32.HI R3, RZ, 0x3, R3 ;  /* 0x00000003ff037819 */ /* 0x000fc80000011603 */
[----:B------:R-:W-:Y:S01]  /*19010*/  IADD3 R8, -R3, R8, RZ ;  /* 0x0000000803087210 */ /* 0x000fe20007ffe1ff */
        /* <DEDUP_REMOVED lines=52> */
[----:B------:R-:W1:Y:S04]  /*19360*/  SHFL.IDX PT, R3, R24, 0x6, 0x181f ;  /* 0x00d81f0018037f89 */ /* 0x000e6800000e0000 */
[----:B------:R-:W2:Y:S01]  /*19370*/  SHFL.IDX PT, R24, R24, 0x7, 0x181f ;  /* 0x00f81f0018187f89 */ /* 0x000ea200000e0000 */
[----:B0-----:R-:W-:-:S04]  /*19380*/  IADD3 R2, P0, R2, R5, RZ ;  /* 0x0000000502027210 */ /* 0x001fc80007f1e0ff */
[----:B-1----:R-:W-:Y:S02]  /*19390*/  IADD3.X R3, RZ, R3, RZ, P0, !PT ;  /* 0x00000003ff037210 */ /* 0x002fe400007fe4ff */
[----:B------:R-:W-:-:S13]  /*193a0*/  ISETP.LT.OR P0, PT, R8, 0x61, P2 ;  /* 0x000000610800780c */ /* 0x000fda0001701670 */
[----:B------:R1:W-:Y:S01]  /*193b0*/  LDGSTS.E.BYPASS.LTC128B.128 [R7+0x3400], desc[UR38][R2.64], !P0 ;  /* 0x0340000002077fae */ /* 0x0003e2000c101d66 */
[----:B------:R-:W-:-:S13]  /*193c0*/  ISETP.LT.OR P0, PT, R8, 0x61, P1 ;  /* 0x000000610800780c */ /* 0x000fda0000f01670 */
[----:B--2---:R1:W-:Y:S02]  /*193d0*/  LDGSTS.E.BYPASS.LTC128B.128 [R7+0x7400], desc[UR38][R2.64+0x80], !P0 ;  /* 0x0740008002077fae */ /* 0x0043e4000c101d66 */
.L_x_7482:
        /* <DEDUP_REMOVED lines=13> */
[----:B------:R-:W-:Y:S01]  /*194b0*/  ULDC.64 UR4, c[0x0][0x338] ;  /* 0x0000ce0000047ab9 */ /* 0x000fe20000000a00 */
[----:B------:R-:W-:Y:S02]  /*194c0*/  NOP ;  /* 0x0000000000007918 */ /* 0x000fe40000000000 */
        /* <DEDUP_REMOVED lines=14> */
.L_x_7275:
        /* <DEDUP_REMOVED lines=11> */
.L_x_7276:
[C---:B------:R-:W-:Y:S01]  /*19660*/  ISETP.GT.AND P0, PT, R26.reuse, RZ, PT ;  /* 0x000000ff1a00720c */ /* 0x040fe20003f04270 */
[----:B------:R0:W-:Y:S01]  /*19670*/  SYNCS.ARRIVE.TRANS64.A1T0 RZ, [R6+URZ+0x28850], RZ ;  /* 0x028850ff06ff79a7 */ /* 0x0001e2000810003f */
[----:B------:R-:W-:Y:S01]  /*19680*/  IMAD.MOV.U32 R17, RZ, RZ, R28 ;  /* 0x000000ffff117224 */ /* 0x000fe200078e001c */
[----:B------:R-:W-:Y:S01]  /*19690*/  MOV R33, R26 ;  /* 0x0000001a00217202 */ /* 0x000fe20000000f00 */
[----:B------:R-:W-:Y:S02]  /*196a0*/  IMAD.MOV.U32 R10, RZ, RZ, R25 ;  /* 0x000000ffff0a7224 */ /* 0x000fe400078e0019 */
[----:B0-----:R-:W-:-:S07]  /*196b0*/  VIADD R6, R26, 0xffffffff ;  /* 0xffffffff1a067836 */ /* 0x001fce0000000000 */
[----:B------:R-:W-:Y:S05]  /*196c0*/  @P0 BRA `(.L_x_7277) ;  /* 0xffffffec00ec0947 */ /* 0x000fea000383ffff */
.L_x_7264:
[----:B------:R-:W-:Y:S05]  /*196d0*/  BSYNC B0 ;  /* 0x0000000000007941 */ /* 0x000fea0003800000 */
.L_x_7263:
        /* <DEDUP_REMOVED lines=17> */
.L_x_7279:
[----:B------:R-:W-:Y:S05]  /*197f0*/  BSYNC B0 ;  /* 0x0000000000007941 */ /* 0x000fea0003800000 */
.L_x_7278:
[----:B------:R-:W3:Y:S02]  /*19800*/  LDL R0, [R1+0x2c] ;  /* 0x00002c0001007983 */ /* 0x000ee40000100800 */
[----:B---3--:R-:W-:-:S13]  /*19810*/  ISETP.NE.AND P0, PT, R0, 0x3, PT ;  /* 0x000000030000780c */ /* 0x008fda0003f05270 */
[----:B------:R-:W-:Y:S05]  /*19820*/  @!P0 BRA `(.L_x_7280) ;  /* 0x0000000000048947 */ /* 0x000fea0003800000 */
[----:B------:R-:W-:Y:S01]  /*19830*/  BPT.TRAP 0x1 ;  /* 0x000000040000795c */ /* 0x000fe20000300000 */
.L_x_7280:
[----:B------:R-:W-:Y:S01]  /*19840*/  IMAD R0, R25, 0x8, R22 ;  /* 0x0000000819007824 */ /* 0x000fe200078e0216 */
[----:B0-----:R-:W-:Y:S01]  /*19850*/  SHF.L.U32 R3, R28, 0x1f, RZ ;  /* 0x0000001f1c037819 */ /* 0x001fe200000006ff */
[----:B------:R-:W-:Y:S01]  /*19860*/  BSSY B0, `(.L_x_7281) ;  /* 0x0000004000007945 */ /* 0x000fe20003800000 */
[----:B------:R-:W-:Y:S02]  /*19870*/  IMAD R6, R26, -0x80, R37 ;  /* 0xffffff801a067824 */ /* 0x000fe400078e0225 */
[----:B------:R-:W0:Y:S02]  /*19880*/  SYNCS.PHASECHK.TRANS64.TRYWAIT P0, [R0+URZ+0x28860], R3 ;  /* 0x02886003000075a7 */ /* 0x000e24000800017f */
[----:B0-----:R-:W-:Y:S05]  /*19890*/  @!P0 BRA `(.L_x_7282) ;  /* 0x0000005800ac8947 */ /* 0x001fea0003800000 */
.L_x_7483:
[----:B------:R-:W-:Y:S05]  /*198a0*/  BSYNC B0 ;  /* 0x0000000000007941 */ /* 0x000fea0003800000 */
.L_x_7281:
        /* <DEDUP_REMOVED lines=20> */
[----:B------:R-:W1:Y:S02]  /*199f0*/  SHFL.IDX PT, R14, R23, 0x2, 0x181f ;  /* 0x00581f00170e7f89 */ /* 0x000e6400000e0000 */
[----:B0-----:R-:W-:-:S05]  /*19a00*/  IMAD.X R3, RZ, RZ, R3, P4 ;  /* 0x000000ffff037224 */ /* 0x001fca00020e0603 */
        /* <DEDUP_REMOVED lines=13> */
[----:B------:R-:W0:Y:S02]  /*19ae0*/  SHFL.IDX PT, R14, R23, 0x3, 0x181f ;  /* 0x00781f00170e7f89 */ /* 0x000e2400000e0000 */
[----:B------:R-:W-:Y:S02]  /*19af0*/  IADD3.X R3, RZ, R8, RZ, P4, !PT ;  /* 0x00000008ff037210 */ /* 0x000fe400027fe4ff */
        /* <DEDUP_REMOVED lines=23> */
[----:B------:R0:W0:Y:S02]  /*19c70*/  SHFL.IDX PT, R14, R23, 0x7, 0x181f ;  /* 0x00f81f00170e7f89 */ /* 0x00002400000e0000 */
[----:B--2---:R-:W-:-:S05]  /*19c80*/  IMAD.X R3, RZ, RZ, R7, P4 ;  /* 0x000000ffff037224 */ /* 0x004fca00020e0607 */
        /* <DEDUP_REMOVED lines=8> */
.L_x_7501:
        /* <DEDUP_REMOVED lines=11> */
.L_x_7284:
        /* <DEDUP_REMOVED lines=11> */
.L_x_7285:
[----:B------:R0:W-:Y:S01]  /*19e70*/  SYNCS.ARRIVE.TRANS64.A1T0 RZ, [R0+URZ+0x28850], RZ ;  /* 0x028850ff00ff79a7 */ /* 0x0001e2000810003f */
[----:B------:R-:W-:-:S05]  /*19e80*/  VIADD R25, R25, 0x1 ;  /* 0x0000000119197836 */ /* 0x000fca0000000000 */
[----:B------:R-:W-:-:S04]  /*19e90*/  ISETP.NE.AND P0, PT, R25, 0x2, PT ;  /* 0x000000021900780c */ /* 0x000fc80003f05270 */
[----:B------:R-:W-:Y:S02]  /*19ea0*/  SEL R3, RZ, 0x1, P0 ;  /* 0x00000001ff037807 */ /* 0x000fe40000000000 */
[----:B------:R-:W-:Y:S02]  /*19eb0*/  SEL R25, R25, RZ, P0 ;  /* 0x000000ff19197207 */ /* 0x000fe40000000000 */
[----:B0-----:R-:W-:-:S07]  /*19ec0*/  LOP3.LUT R28, R28, R3, RZ, 0x3c, !PT ;  /* 0x000000031c1c7212 */ /* 0x001fce00078e3cff */
.L_x_7242:
[----:B------:R-:W-:Y:S05]  /*19ed0*/  BSYNC B7 ;  /* 0x0000000000077941 */ /* 0x000fea0003800000 */
.L_x_7240:
        /* <DEDUP_REMOVED lines=8> */
[----:B------:R2:W3:Y:S01]  /*19f60*/  LDS.128 R16, [R22+0x288d0] ;  /* 0x0288d00016107984 */ /* 0x0004e20000000c00 */
[----:B------:R-:W-:Y:S06]  /*19f70*/  BAR.ARV 0x4, 0x180 ;  /* 0x0106000000007b1d */ /* 0x000fec0000002000 */
[----:B------:R-:W-:Y:S05]  /*19f80*/  BRA `(.L_x_7287) ;  /* 0x0000000800407947 */ /* 0x000fea0003800000 */
.L_x_7286:
[----:B------:R-:W1:Y:S01]  /*19f90*/  S2R R8, SR_TID.X ;  /* 0x0000000000087919 */ /* 0x000e620000002100 */
[----:B------:R-:W-:Y:S01]  /*19fa0*/  UMOV UR4, 0xffffffff ;  /* 0xffffffff00047882 */ /* 0x000fe20000000000 */
[----:B-1----:R-:W-:-:S04]  /*19fb0*/  LOP3.LUT R8, R8, 0x1f, RZ, 0xc0, !PT ;  /* 0x0000001f08087812 */ /* 0x002fc800078ec0ff */
[----:B------:R-:W-:Y:S01]  /*19fc0*/  ISETP.NE.AND P0, PT, R8, 0x1f, PT ;  /* 0x0000001f0800780c */ /* 0x000fe20003f05270 */
[----:B------:R-:W-:-:S12]  /*19fd0*/  BRA.DIV UR4, `(.L_x_7288) ;  /* 0x0000005e046c7947 */ /* 0x000fd8000b800000 */
[----:B0-----:R-:W-:Y:S01]  /*19fe0*/  IADD3 R5, R19, R8, RZ ;  /* 0x0000000813057210 */ /* 0x001fe20007ffe0ff */
[----:B------:R-:W-:-:S03]  /*19ff0*/  ULDC UR4, c[0x0][0xc3c] ;  /* 0x00030f0000047ab9 */ /* 0x000fc60000000800 */
        /* <DEDUP_REMOVED lines=29> */
.L_x_7511:
[----:B------:R-:W-:Y:S02]  /*1a1d0*/  ULDC UR4, c[0x0][0xc38] ;  /* 0x00030e0000047ab9 */ /* 0x000fe40000000800 */
[----:B------:R-:W-:-:S05]  /*1a1e0*/  MOV R7, UR4 ;  /* 0x0000000400077c02 */ /* 0x000fca0008000f00 */
[----:B-1----:R-:W-:-:S04]  /*1a1f0*/  IMAD R3, R14, R7, RZ ;  /* 0x000000070e037224 */ /* 0x002fc800078e02ff */
[----:B------:R-:W-:-:S05]  /*1a200*/  IMAD.IADD R6, R0, 0x1, R3 ;  /* 0x0000000100067824 */ /* 0x000fca00078e0203 */
[----:B------:R-:W-:-:S13]  /*1a210*/  ISETP.GT.AND P6, PT, R6, R5, PT ;  /* 0x000000050600720c */ /* 0x000fda0003fc4270 */
[----:B------:R-:W-:Y:S05]  /*1a220*/  @P6 BRA `(.L_x_7289) ;  /* 0x00000000009c6947 */ /* 0x000fea0003800000 */
.L_x_7294:
        /* <DEDUP_REMOVED lines=14> */
.L_x_7292:
[----:B------:R-:W-:Y:S05]  /*1a310*/  BSYNC B0 ;  /* 0x0000000000007941 */ /* 0x000fea0003800000 */
.L_x_7291:
        /* <DEDUP_REMOVED lines=17> */
[----:B------:R0:W1:Y:S02]  /*1a430*/  SHFL.IDX PT, R14, R2, 0x1f, 0x1f ;  /* 0x03e01f00020e7f89 */ /* 0x00006400000e0000 */
.L_x_7519:
[----:B------:R-:W-:Y:S02]  /*1a440*/  ULDC UR4, c[0x0][0xc38] ;  /* 0x00030e0000047ab9 */ /* 0x000fe40000000800 */
[----:B------:R-:W-:-:S04]  /*1a450*/  IMAD.U32 R7, RZ, RZ, UR4 ;  /* 0x00000004ff077e24 */ /* 0x000fc8000f8e00ff */
[----:B-1----:R-:W-:-:S04]  /*1a460*/  IMAD R3, R14, R7, RZ ;  /* 0x000000070e037224 */ /* 0x002fc800078e02ff */
[----:B------:R-:W-:-:S05]  /*1a470*/  IMAD.IADD R6, R3, 0x1, R6 ;  /* 0x0000000103067824 */ /* 0x000fca00078e0206 */
[----:B------:R-:W-:-:S13]  /*1a480*/  ISETP.GT.AND P6, PT, R6, R5, PT ;  /* 0x000000050600720c */ /* 0x000fda0003fc4270 */
[----:B------:R-:W-:Y:S05]  /*1a490*/  @!P6 BRA `(.L_x_7294) ;  /* 0xfffffffc0064e947 */ /* 0x000fea000383ffff */
.L_x_7289:
        /* <DEDUP_REMOVED lines=8> */
.L_x_7523:
[----:B------:R-:W-:Y:S01]  /*1a520*/  ISETP.NE.AND P0, PT, R3, RZ, PT ;  /* 0x000000ff0300720c */ /* 0x000fe20003f05270 */
[----:B------:R-:W-:-:S12]  /*1a530*/  IMAD.MOV.U32 R14, RZ, RZ, RZ ;  /* 0x000000ffff0e7224 */ /* 0x000fd800078e00ff */
[----:B------:R-:W-:Y:S05]  /*1a540*/  @!P0 BRA `(.L_x_7296) ;  /* 0x0000000000108947 */ /* 0x000fea0003800000 */
[----:B------:R-:W-:Y:S01]  /*1a550*/  UMOV UR4, 0xffffffff ;  /* 0xffffffff00047882 */ /* 0x000fe20000000000 */
[----:B------:R-:W-:Y:S02]  /*1a560*/  VIADD R12, R0, 0xffffffff ;  /* 0xffffffff000c7836 */ /* 0x000fe40000000000 */
[----:B------:R-:W-:Y:S05]  /*1a570*/  BRA.DIV UR4, `(.L_x_7297) ;  /* 0x00000062042c7947 */ /* 0x000fea000b800000 */
[----:B------:R3:W4:Y:S02]  /*1a580*/  SHFL.IDX PT, R14, R2, R12, 0x1f ;  /* 0x00001f0c020e7589 */ /* 0x00072400000e0000 */
.L_x_7296:
[----:B--2---:R-:W-:Y:S01]  /*1a590*/  IABS R8, R4 ;  /* 0x0000000400087213 */ /* 0x004fe20000000000 */
[----:B----4-:R-:W-:Y:S02]  /*1a5a0*/  IMAD R16, R14, R7, R6 ;  /* 0x000000070e107224 */ /* 0x010fe400078e0206 */
[----:B------:R-:W-:Y:S01]  /*1a5b0*/  IMAD.IADD R19, R0, 0x1, R19 ;  /* 0x0000000100137824 */ /* 0x000fe200078e0213 */
[----:B------:R-:W2:Y:S08]  /*1a5c0*/  I2F.RP R9, R8 ;  /* 0x0000000800097306 */ /* 0x000eb00000209400 */
[----:B--2---:R-:W0:Y:S02]  /*1a5d0*/  MUFU.RCP R9, R9 ;  /* 0x0000000900097308 */ /* 0x004e240000001000 */
[----:B0--3--:R-:W-:-:S06]  /*1a5e0*/  VIADD R2, R9, 0xffffffe ;  /* 0x0ffffffe09027836 */ /* 0x009fcc0000000000 */
        /* <DEDUP_REMOVED lines=25> */
.L_x_7290:
[----:B------:R-:W-:Y:S01]  /*1a780*/  UMOV UR4, URZ ;  /* 0x0000003f00047c82 */ /* 0x000fe20008000000 */
[----:B------:R-:W-:Y:S01]  /*1a790*/  UMOV UR5, URZ ;  /* 0x0000003f00057c82 */ /* 0x000fe20008000000 */
[----:B------:R-:W-:Y:S01]  /*1a7a0*/  ULDC UR6, c[0x0][0xc3c] ;  /* 0x00030f0000067ab9 */ /* 0x000fe20000000800 */
[----:B------:R-:W-:Y:S02]  /*1a7b0*/  IMAD.MOV.U32 R16, RZ, RZ, R5 ;  /* 0x000000ffff107224 */ /* 0x000fe400078e0005 */
[----:B------:R-:W-:Y:S02]  /*1a7c0*/  IMAD.U32 R17, RZ, RZ, UR4 ;  /* 0x00000004ff117e24 */ /* 0x000fe4000f8e00ff */
[----:B------:R-:W-:Y:S02]  /*1a7d0*/  IMAD.U32 R18, RZ, RZ, UR5 ;  /* 0x00000005ff127e24 */ /* 0x000fe4000f8e00ff */
[----:B------:R-:W-:-:S07]  /*1a7e0*/  IMAD.U32 R19, RZ, RZ, UR6 ;  /* 0x00000006ff137e24 */ /* 0x000fce000f8e00ff */
.L_x_7298:
        /* <DEDUP_REMOVED lines=10> */
.L_x_7287:
[----:B------:R-:W-:Y:S02]  /*1a890*/  ULDC UR4, c[0x0][0xc3c] ;  /* 0x00030f0000047ab9 */ /* 0x000fe40000000800 */
[----:B---3--:R-:W-:-:S13]  /*1a8a0*/  ISETP.GE.AND P0, PT, R19, UR4, PT ;  /* 0x0000000413007c0c */ /* 0x008fda000bf06270 */
[----:B------:R-:W-:Y:S05]  /*1a8b0*/  @!P0 BRA `(.L_x_7299) ;  /* 0xffffffa800048947 */ /* 0x000fea000383ffff */
[----:B------:R-:W-:Y:S05]  /*1a8c0*/  BSYNC B8 ;  /* 0x0000000000087941 */ /* 0x000fea0003800000 */
.L_x_7200:
[----:B------:R-:W3:Y:S01]  /*1a8d0*/  LDL.LU R0, [R1+0x24] ;  /* 0x0000240001007983 */ /* 0x000ee20000300800 */
[----:B------:R-:W-:Y:S01]  /*1a8e0*/  BSSY B0, `(.L_x_7300) ;  /* 0x000000b000007945 */ /* 0x000fe20003800000 */
[----:B------:R-:W4:Y:S01]  /*1a8f0*/  S2R R5, SR_CgaCtaId ;  /* 0x0000000000057919 */ /* 0x000f220000008800 */
[----:B---3--:R-:W-:-:S05]  /*1a900*/  VIADD R0, R0, 0x1 ;  /* 0x0000000100007836 */ /* 0x008fca0000000000 */
[----:B01----:R-:W-:-:S04]  /*1a910*/  LEA.HI R2, R0, R0, RZ, 0x1 ;  /* 0x0000000000027211 */ /* 0x003fc800078f08ff */
[----:B------:R-:W-:Y:S02]  /*1a920*/  LOP3.LUT R3, R2, 0xfffffffe, RZ, 0xc0, !PT ;  /* 0xfffffffe02037812 */ /* 0x000fe400078ec0ff */
[----:B------:R-:W-:Y:S02]  /*1a930*/  MOV R2, 0x400 ;  /* 0x0000040000027802 */ /* 0x000fe40000000f00 */
[----:B------:R-:W-:Y:S02]  /*1a940*/  IADD3 R0, R0, -R3, RZ ;  /* 0x8000000300007210 */ /* 0x000fe40007ffe0ff */
[----:B----4-:R-:W-:Y:S02]  /*1a950*/  LEA R4, R5, R2, 0x18 ;  /* 0x0000000205047211 */ /* 0x010fe400078ec0ff */
[----:B------:R-:W-:-:S04]  /*1a960*/  SHF.L.U32 R0, R0, 0x1f, RZ ;  /* 0x0000001f00007819 */ /* 0x000fc800000006ff */
[----:B------:R-:W0:Y:S02]  /*1a970*/  SYNCS.PHASECHK.TRANS64.TRYWAIT P0, [R4+URZ+0x28820], R0 ;  /* 0x02882000040075a7 */ /* 0x000e24000800017f */
[----:B0-----:R-:W-:Y:S05]  /*1a980*/  @!P0 BRA `(.L_x_7301) ;  /* 0x0000005c004c8947 */ /* 0x001fea0003800000 */
.L_x_7526:
[----:B------:R-:W-:Y:S05]  /*1a990*/  BSYNC B0 ;  /* 0x0000000000007941 */ /* 0x000fea0003800000 */
.L_x_7300:
[----:B------:R-:W-:-:S03]  /*1a9a0*/  UMOV UR4, 0xffffffff ;  /* 0xffffffff00047882 */ /* 0x000fc60000000000 */
[----:B------:R-:W-:Y:S05]  /*1a9b0*/  BRA.DIV UR4, `(.L_x_7302) ;  /* 0x0000005e04547947 */ /* 0x000fea000b800000 */
[----:B0-----:R-:W0:Y:S02]  /*1a9c0*/  S2R R0, SR_TID.X ;  /* 0x0000000000007919 */ /* 0x001e240000002100 */
[----:B0-----:R-:W-:-:S04]  /*1a9d0*/  SHF.R.U32.HI R0, RZ, 0x5, R0 ;  /* 0x00000005ff007819 */ /* 0x001fc80000011600 */
[----:B------:R-:W-:-:S05]  /*1a9e0*/  LOP3.LUT R0, R0, 0x3, RZ, 0xc0, !PT ;  /* 0x0000000300007812 */ /* 0x000fca00078ec0ff */
[----:B------:R0:W1:Y:S02]  /*1a9f0*/  SHFL.IDX PT, R14, R0, RZ, 0x1f ;  /* 0x00001fff000e7589 */ /* 0x00006400000e0000 */
.L_x_7529:
[----:B-1----:R-:W-:-:S13]  /*1aa00*/  ISETP.NE.AND P0, PT, R14, RZ, PT ;  /* 0x000000ff0e00720c */ /* 0x002fda0003f05270 */
[----:B------:R-:W-:Y:S05]  /*1aa10*/  @P0 BRA `(.L_x_6994) ;  /* 0x0000000000880947 */ /* 0x000fea0003800000 */
[----:B------:R-:W-:-:S03]  /*1aa20*/  UMOV UR4, 0xffffffff ;  /* 0xffffffff00047882 */ /* 0x000fc60000000000 */
[----:B------:R-:W-:Y:S05]  /*1aa30*/  BRA.DIV UR4, `(.L_x_7303) ;  /* 0x0000005e04687947 */ /* 0x000fea000b800000 */
[----:B------:R-:W-:-:S13]  /*1aa40*/  ELECT P6, URZ, PT ;  /* 0x00000000003f782f */ /* 0x000fda00038c0000 */
.L_x_7532:
[----:B------:R-:W-:Y:S05]  /*1aa50*/  @!P6 BRA `(.L_x_6994) ;  /* 0x000000000078e947 */ /* 0x000fea0003800000 */
[----:B0-----:R-:W3:Y:S02]  /*1aa60*/  LDL.LU R0, [R1+0xc] ;  /* 0x00000c0001007983 */ /* 0x001ee40000300800 */
[----:B---3--:R-:W-:-:S04]  /*1aa70*/  LOP3.LUT R0, R0, 0x2, RZ, 0xfc, !PT ;  /* 0x0000000200007812 */ /* 0x008fc800078efcff */
[----:B------:R-:W-:-:S13]  /*1aa80*/  ISETP.NE.AND P0, PT, R0, 0x3, PT ;  /* 0x000000030000780c */ /* 0x000fda0003f05270 */
[----:B------:R-:W-:Y:S05]  /*1aa90*/  @!P0 BRA `(.L_x_7304) ;  /* 0x0000000000048947 */ /* 0x000fea0003800000 */
[----:B------:R-:W-:Y:S01]  /*1aaa0*/  BPT.TRAP 0x1 ;  /* 0x000000040000795c */ /* 0x000fe20000300000 */
.L_x_7304:
[C---:B------:R-:W-:Y:S01]  /*1aab0*/  IMAD R5, R25.reuse, 0x8, R4 ;  /* 0x0000000819057824 */ /* 0x040fe200078e0204 */
[----:B------:R-:W-:Y:S01]  /*1aac0*/  SHF.L.U32 R0, R28, 0x1f, RZ ;  /* 0x0000001f1c007819 */ /* 0x000fe200000006ff */
[----:B------:R-:W-:-:S03]  /*1aad0*/  VIADD R25, R25, 0x1 ;  /* 0x0000000119197836 */ /* 0x000fc60000000000 */
[----:B------:R-:W0:Y:S02]  /*1aae0*/  SYNCS.PHASECHK.TRANS64.TRYWAIT P1, [R5+URZ+0x28840], R0 ;  /* 0x02884000050075a7 */ /* 0x000e24000802017f */
[----:B------:R-:W-:-:S04]  /*1aaf0*/  ISETP.NE.AND P2, PT, R25, 0x2, PT ;  /* 0x000000021900780c */ /* 0x000fc80003f45270 */
[----:B------:R-:W-:Y:S01]  /*1ab00*/  SEL R3, RZ, 0x1, P2 ;  /* 0x00000001ff037807 */ /* 0x000fe20001000000 */
[----:B0-----:R-:W-:Y:S08]  /*1ab10*/  @!P1 BRA `(.L_x_7305) ;  /* 0x0000005c00509947 */ /* 0x001ff00003800000 */
.L_x_7533:
[----:B------:R-:W-:Y:S02]  /*1ab20*/  SEL R25, R25, RZ, P2 ;  /* 0x000000ff19197207 */ /* 0x000fe40001000000 */
[----:B------:R-:W-:Y:S01]  /*1ab30*/  LOP3.LUT R2, R28, R3, RZ, 0x3c, !PT ;  /* 0x000000031c027212 */ /* 0x000fe200078e3cff */
[----:B------:R-:W-:Y:S06]  /*1ab40*/  @!P0 BRA `(.L_x_7306) ;  /* 0x0000000000048947 */ /* 0x000fec0003800000 */
[----:B------:R-:W-:Y:S01]  /*1ab50*/  BPT.TRAP 0x1 ;  /* 0x000000040000795c */ /* 0x000fe20000300000 */
.L_x_7306:
[----:B------:R-:W-:Y:S01]  /*1ab60*/  IMAD R25, R25, 0x8, R4 ;  /* 0x0000000819197824 */ /* 0x000fe200078e0204 */
[----:B------:R-:W-:-:S04]  /*1ab70*/  SHF.L.U32 R2, R2, 0x1f, RZ ;  /* 0x0000001f02027819 */ /* 0x000fc800000006ff */
[----:B------:R-:W1:Y:S02]  /*1ab80*/  SYNCS.PHASECHK.TRANS64.TRYWAIT P1, [R25+URZ+0x28840], R2 ;  /* 0x02884002190075a7 */ /* 0x000e64000802017f */
[----:B-1----:R-:W-:Y:S05]  /*1ab90*/  @!P1 BRA `(.L_x_7307) ;  /* 0x0000005c00449947 */ /* 0x002fea0003800000 */
.L_x_7534:
[----:B------:R-:W-:Y:S05]  /*1aba0*/  @!P0 BRA `(.L_x_7308) ;  /* 0x0000000000048947 */ /* 0x000fea0003800000 */
[----:B------:R-:W-:Y:S01]  /*1abb0*/  BPT.TRAP 0x1 ;  /* 0x000000040000795c */ /* 0x000fe20000300000 */
.L_x_7308:
[----:B------:R-:W3:Y:S02]  /*1abc0*/  SYNCS.PHASECHK.TRANS64.TRYWAIT P1, [R5+URZ+0x28860], R0 ;  /* 0x02886000050075a7 */ /* 0x000ee4000802017f */
[----:B---3--:R-:W-:Y:S05]  /*1abd0*/  @!P1 BRA `(.L_x_7309) ;  /* 0x0000005c00489947 */ /* 0x008fea0003800000 */
.L_x_7535:
[----:B------:R-:W-:Y:S05]  /*1abe0*/  @!P0 BRA `(.L_x_7310) ;  /* 0x0000000000048947 */ /* 0x000fea0003800000 */
[----:B------:R-:W-:Y:S01]  /*1abf0*/  BPT.TRAP 0x1 ;  /* 0x000000040000795c */ /* 0x000fe20000300000 */
.L_x_7310:
[----:B----4-:R4:W0:Y:S02]  /*1ac00*/  SYNCS.PHASECHK.TRANS64.TRYWAIT P0, [R25+URZ+0x28860], R2 ;  /* 0x02886002190075a7 */ /* 0x010824000800017f */
[----:B0-----:R-:W-:Y:S05]  /*1ac10*/  @!P0 NANOSLEEP.SYNCS 0x989680 ;  /* 0x009896800000895d */ /* 0x001fea0003900000 */
[----:B------:R-:W0:Y:S02]  /*1ac20*/  @!P0 SYNCS.PHASECHK.TRANS64 P0, [R25+URZ+0x28860], R2 ;  /* 0x02886002190085a7 */ /* 0x000e24000800007f */
[----:B0-----:R-:W-:Y:S05]  /*1ac30*/  @!P0 BRA `(.L_x_7310) ;  /* 0xfffffffc00f08947 */ /* 0x001fea000383ffff */
.L_x_6994:
[----:B------:R-:W-:Y:S05]  /*1ac40*/  BSYNC B9 ;  /* 0x0000000000097941 */ /* 0x000fea0003800000 */
.L_x_6991:
[----:B------:R-:W-:Y:S05]  /*1ac50*/  EXIT ;  /* 0x000000000000794d */ /* 0x000fea0003800000 */
.L_x_7016:
[----:B0-----:R0:W1:Y:S02]  /*1ac60*/  SYNCS.PHASECHK.TRANS64.TRYWAIT P6, [R92+URZ+0x28890], R103 ;  /* 0x028890675c0075a7 */ /* 0x00106400080c017f */
[----:B-1----:R-:W-:Y:S05]  /*1ac70*/  @!P6 NANOSLEEP.SYNCS 0x989680 ;  /* 0x009896800000e95d */ /* 0x002fea0003900000 */
[----:B------:R-:W1:Y:S02]  /*1ac80*/  @!P6 SYNCS.PHASECHK.TRANS64 P6, [R92+URZ+0x28890], R103 ;  /* 0x028890675c00e5a7 */ /* 0x000e6400080c007f */
[----:B-1----:R-:W-:Y:S05]  /*1ac90*/  @!P6 BRA `(.L_x_7016) ;  /* 0xfffffffc00f0e947 */ /* 0x002fea000383ffff */
[----:B------:R-:W-:Y:S05]  /*1aca0*/  BRA `(.L_x_7311) ;  /* 0xfffffe8000d87947 */ /* 0x000fea000383ffff */
.L_x_7017:
        /* <DEDUP_REMOVED lines=8> */
.L_x_7313:
[----:B------:R-:W-:Y:S05]  /*1ad30*/  BSYNC B1 ;  /* 0x0000000000017941 */ /* 0x000fea0003800000 */
.L_x_7312:
[----:B------:R-:W-:Y:S01]  /*1ad40*/  IMAD.MOV.U32 R13, RZ, RZ, R109 ;  /* 0x000000ffff0d7224 */ /* 0x000fe200078e006d */
[----:B------:R-:W-:Y:S01]  /*1ad50*/  MOV R79, R14 ;  /* 0x0000000e004f7202 */ /* 0x000fe20000000f00 */
[----:B------:R-:W-:Y:S02]  /*1ad60*/  IMAD.MOV.U32 R12, RZ, RZ, RZ ;  /* 0x000000ffff0c7224 */ /* 0x000fe400078e00ff */
[----:B------:R-:W-:Y:S02]  /*1ad70*/  IMAD.MOV.U32 R11, RZ, RZ, 0x181f ;  /* 0x0000181fff0b7424 */ /* 0x000fe400078e00ff */
[----:B------:R-:W-:-:S07]  /*1ad80*/  IMAD.MOV.U32 R15, RZ, RZ, -0x1 ;  /* 0xffffffffff0f7424 */ /* 0x000fce00078e00ff */
[----:B------:R-:W-:Y:S05]  /*1ad90*/  WARPSYNC.COLLECTIVE R15, `(.L_x_7314) ;  /* 0x000000000f087348 */ /* 0x000fea0003c00000 */
[----:B------:R0:W1:Y:S02]  /*1ada0*/  SHFL.IDX P6, R14, R13, R12, R11 ;  /* 0x0000000c0d0e7389 */ /* 0x00006400000c000b */
[----:B01----:R-:W-:Y:S01]  /*1adb0*/  ENDCOLLECTIVE ;  /* 0x000000000000791b */ /* 0x003fe20003800000 */
.L_x_7314:
[----:B------:R-:W-:Y:S01]  /*1adc0*/  IMAD.MOV.U32 R105, RZ, RZ, R14 ;  /* 0x000000ffff697224 */ /* 0x000fe200078e000e */
[----:B------:R-:W-:Y:S06]  /*1add0*/  BRA `(.L_x_7315) ;  /* 0xfffffe8000a07947 */ /* 0x000fec000383ffff */
.L_x_7026:
[----:B------:R-:W-:Y:S01]  /*1ade0*/  BSSY B1, `(.L_x_7316) ;  /* 0x0000008000017945 */ /* 0x000fe20003800000 */
[----:B0---4-:R-:W-:Y:S01]  /*1adf0*/  IMAD.MOV.U32 R13, RZ, RZ, R108 ;  /* 0x000000ffff0d7224 */ /* 0x011fe200078e006c */
[----:B------:R-:W-:Y:S01]  /*1ae00*/  MOV R11, 0x181f ;  /* 0x0000181f000b7802 */ /* 0x000fe20000000f00 */
[----:B------:R-:W-:Y:S02]  /*1ae10*/  IMAD.MOV.U32 R12, RZ, RZ, 0x1 ;  /* 0x00000001ff0c7424 */ /* 0x000fe400078e00ff */
[----:B------:R-:W-:-:S07]  /*1ae20*/  IMAD.MOV.U32 R15, RZ, RZ, -0x1 ;  /* 0xffffffffff0f7424 */ /* 0x000fce00078e00ff */
[----:B-123--:R-:W-:Y:S05]  /*1ae30*/  WARPSYNC.COLLECTIVE R15, `(.L_x_7317) ;  /* 0x000000000f087348 */ /* 0x00efea0003c00000 */
[----:B------:R0:W4:Y:S02]  /*1ae40*/  SHFL.IDX P6, R14, R13, R12, R11 ;  /* 0x0000000c0d0e7389 */ /* 0x00012400000c000b */
[----:B01234-:R-:W-:Y:S01]  /*1ae50*/  ENDCOLLECTIVE ;  /* 0x000000000000791b */ /* 0x01ffe20003800000 */
.L_x_7317:
[----:B------:R-:W-:Y:S05]  /*1ae60*/  BSYNC B1 ;  /* 0x0000000000017941 */ /* 0x000fea0003800000 */
.L_x_7316:
        /* <DEDUP_REMOVED lines=8> */
.L_x_7318:
[----:B------:R-:W-:Y:S01]  /*1aef0*/  IMAD.MOV.U32 R73, RZ, RZ, R14 ;  /* 0x000000ffff497224 */ /* 0x000fe200078e000e */
[----:B------:R-:W-:Y:S06]  /*1af00*/  BRA `(.L_x_7319) ;  /* 0xfffffe8800347947 */ /* 0x000fec000383ffff */
.L_x_7035:
[----:B------:R-:W-:Y:S01]  /*1af10*/  BSSY B1, `(.L_x_7320) ;  /* 0x0000008000017945 */ /* 0x000fe20003800000 */
[----:B0---4-:R-:W-:Y:S01]  /*1af20*/  MOV R13, R108 ;  /* 0x0000006c000d7202 */ /* 0x011fe20000000f00 */
[----:B------:R-:W-:Y:S02]  /*1af30*/  IMAD.MOV.U32 R12, RZ, RZ, 0x2 ;  /* 0x00000002ff0c7424 */ /* 0x000fe400078e00ff */
[----:B------:R-:W-:Y:S02]  /*1af40*/  IMAD.MOV.U32 R11, RZ, RZ, 0x181f ;  /* 0x0000181fff0b7424 */ /* 0x000fe400078e00ff */
[----:B------:R-:W-:-:S07]  /*1af50*/  IMAD.MOV.U32 R15, RZ, RZ, -0x1 ;  /* 0xffffffffff0f7424 */ /* 0x000fce00078e00ff */
[----:B-123--:R-:W-:Y:S05]  /*1af60*/  WARPSYNC.COLLECTIVE R15, `(.L_x_7321) ;  /* 0x000000000f087348 */ /* 0x00efea0003c00000 */
[----:B------:R0:W4:Y:S02]  /*1af70*/  SHFL.IDX P6, R14, R13, R12, R11 ;  /* 0x0000000c0d0e7389 */ /* 0x00012400000c000b */
[----:B01234-:R-:W-:Y:S01]  /*1af80*/  ENDCOLLECTIVE ;  /* 0x000000000000791b */ /* 0x01ffe20003800000 */
.L_x_7321:
[----:B------:R-:W-:Y:S05]  /*1af90*/  BSYNC B1 ;  /* 0x0000000000017941 */ /* 0x000fea0003800000 */
.L_x_7320:
        /* <DEDUP_REMOVED lines=8> */
.L_x_7322:
[----:B------:R-:W-:Y:S01]  /*1b020*/  IMAD.MOV.U32 R65, RZ, RZ, R14 ;  /* 0x000000ffff417224 */ /* 0x000fe200078e000e */
[----:B------:R-:W-:Y:S06]  /*1b030*/  BRA `(.L_x_7323) ;  /* 0xfffffe8c00c87947 */ /* 0x000fec000383ffff */
.L_x_7044:
        /* <DEDUP_REMOVED lines=8> */
.L_x_7325:
[----:B------:R-:W-:Y:S05]  /*1b0c0*/  BSYNC B1 ;  /* 0x0000000000017941 */ /* 0x000fea0003800000 */
.L_x_7324:
        /* <DEDUP_REMOVED lines=8> */
.L_x_7326:
[----:B------:R-:W-:Y:S01]  /*1b150*/  IMAD.MOV.U32 R109, RZ, RZ, R14 ;  /* 0x000000ffff6d7224 */ /* 0x000fe200078e000e */
[----:B------:R-:W-:Y:S06]  /*1b160*/  BRA `(.L_x_7327) ;  /* 0xfffffe9400587947 */ /* 0x000fec000383ffff */
.L_x_7056:
[----:B-1----:R1:W2:Y:S02]  /*1b170*/  SYNCS.PHASECHK.TRANS64.TRYWAIT P4, [R92+URZ+0x28890], R103 ;  /* 0x028890675c0075a7 */ /* 0x0022a4000808017f */
[----:B--2---:R-:W-:Y:S05]  /*1b180*/  @!P4 NANOSLEEP.SYNCS 0x989680 ;  /* 0x009896800000c95d */ /* 0x004fea0003900000 */
[----:B------:R-:W2:Y:S02]  /*1b190*/  @!P4 SYNCS.PHASECHK.TRANS64 P4, [R92+URZ+0x28890], R103 ;  /* 0x028890675c00c5a7 */ /* 0x000ea4000808007f */
[----:B--2---:R-:W-:Y:S05]  /*1b1a0*/  @!P4 BRA `(.L_x_7056) ;  /* 0xfffffffc00f0c947 */ /* 0x004fea000383ffff */
[----:B------:R-:W-:Y:S05]  /*1b1b0*/  BRA `(.L_x_7328) ;  /* 0xfffffea400807947 */ /* 0x000fea000383ffff */
.L_x_7057:
        /* <DEDUP_REMOVED lines=8> */
.L_x_7330:
[----:B------:R-:W-:Y:S05]  /*1b240*/  BSYNC B1 ;  /* 0x0000000000017941 */ /* 0x000fea0003800000 */
.L_x_7329:
        /* <DEDUP_REMOVED lines=8> */
.L_x_7331:
[----:B------:R-:W-:Y:S01]  /*1b2d0*/  IMAD.MOV.U32 R106, RZ, RZ, R14 ;  /* 0x000000ffff6a7224 */ /* 0x000fe200078e000e */
[----:B------:R-:W-:Y:S06]  /*1b2e0*/  BRA `(.L_x_7332) ;  /* 0xfffffea4004c7947 */ /* 0x000fec000383ffff */
.L_x_7062:
[----:B------:R-:W-:Y:S01]  /*1b2f0*/  BSSY B1, `(.L_x_7333) ;  /* 0x0000008000017945 */ /* 0x000fe20003800000 */
[----:B----4-:R-:W-:Y:S01]  /*1b300*/  IMAD.MOV.U32 R13, RZ, RZ, R108 ;  /* 0x000000ffff0d7224 */ /* 0x010fe200078e006c */
[----:B------:R-:W-:Y:S01]  /*1b310*/  MOV R11, 0x181f ;  /* 0x0000181f000b7802 */ /* 0x000fe20000000f00 */
[----:B------:R-:W-:Y:S02]  /*1b320*/  IMAD.MOV.U32 R12, RZ, RZ, 0x1 ;  /* 0x00000001ff0c7424 */ /* 0x000fe400078e00ff */
[----:B------:R-:W-:-:S07]  /*1b330*/  IMAD.MOV.U32 R15, RZ, RZ, -0x1 ;  /* 0xffffffffff0f7424 */ /* 0x000fce00078e00ff */
[----:B0123--:R-:W-:Y:S05]  /*1b340*/  WARPSYNC.COLLECTIVE R15, `(.L_x_7334) ;  /* 0x000000000f087348 */ /* 0x00ffea0003c00000 */
[----:B------:R4:W0:Y:S02]  /*1b350*/  SHFL.IDX P6, R14, R13, R12, R11 ;  /* 0x0000000c0d0e7389 */ /* 0x00082400000c000b */
[----:B01234-:R-:W-:Y:S01]  /*1b360*/  ENDCOLLECTIVE ;  /* 0x000000000000791b */ /* 0x01ffe20003800000 */
.L_x_7334:
[----:B------:R-:W-:Y:S05]  /*1b370*/  BSYNC B1 ;  /* 0x0000000000017941 */ /* 0x000fea0003800000 */
.L_x_7333:
        /* <DEDUP_REMOVED lines=8> */
.L_x_7335:
[----:B------:R-:W-:Y:S01]  /*1b400*/  IMAD.MOV.U32 R50, RZ, RZ, R14 ;  /* 0x000000ffff327224 */ /* 0x000fe200078e000e */
[----:B------:R-:W-:Y:S06]  /*1b410*/  BRA `(.L_x_7336) ;  /* 0xfffffeac00007947 */ /* 0x000fec000383ffff */
.L_x_7067:
        /* <DEDUP_REMOVED lines=8> */
.L_x_7338:
[----:B------:R-:W-:Y:S05]  /*1b4a0*/  BSYNC B1 ;  /* 0x0000000000017941 */ /* 0x000fea0003800000 */
.L_x_7337:
        /* <DEDUP_REMOVED lines=8> */
.L_x_7339:
[----:B------:R-:W-:Y:S01]  /*1b530*/  IMAD.MOV.U32 R50, RZ, RZ, R14 ;  /* 0x000000ffff327224 */ /* 0x000fe200078e000e */
[----:B------:R-:W-:Y:S06]  /*1b540*/  BRA `(.L_x_7340) ;  /* 0xfffffeb000ac7947 */ /* 0x000fec000383ffff */
.L_x_7072:
        /* <DEDUP_REMOVED lines=8> */
.L_x_7342:
[----:B------:R-:W-:Y:S05]  /*1b5d0*/  BSYNC B1 ;  /* 0x0000000000017941 */ /* 0x000fea0003800000 */
.L_x_7341:
        /* <DEDUP_REMOVED lines=8> */
.L_x_7343:
[----:B------:R-:W-:Y:S01]  /*1b660*/  IMAD.MOV.U32 R50, RZ, RZ, R14 ;  /* 0x000000ffff327224 */ /* 0x000fe200078e000e */
[----:B------:R-:W-:Y:S06]  /*1b670*/  BRA `(.L_x_7344) ;  /* 0xfffffeb800587947 */ /* 0x000fec000383ffff */
.L_x_7077:
[----:B0-----:R0:W1:Y:S02]  /*1b680*/  SYNCS.PHASECHK.TRANS64.TRYWAIT P3, [R92+URZ+0x28890], R103 ;  /* 0x028890675c0075a7 */ /* 0x001064000806017f */
[----:B-1----:R-:W-:Y:S05]  /*1b690*/  @!P3 NANOSLEEP.SYNCS 0x989680 ;  /* 0x009896800000b95d */ /* 0x002fea0003900000 */
[----:B------:R-:W1:Y:S02]  /*1b6a0*/  @!P3 SYNCS.PHASECHK.TRANS64 P3, [R92+URZ+0x28890], R103 ;  /* 0x028890675c00b5a7 */ /* 0x000e64000806007f */
[----:B-1----:R-:W-:Y:S05]  /*1b6b0*/  @!P3 BRA `(.L_x_7077) ;  /* 0xfffffffc00f0b947 */ /* 0x002fea000383ffff */
[----:B------:R-:W-:Y:S05]  /*1b6c0*/  BRA `(.L_x_7345) ;  /* 0xfffffec000547947 */ /* 0x000fea000383ffff */
.L_x_7078:
        /* <DEDUP_REMOVED lines=8> */
.L_x_7347:
[----:B------:R-:W-:Y:S05]  /*1b750*/  BSYNC B1 ;  /* 0x0000000000017941 */ /* 0x000fea0003800000 */
.L_x_7346:
        /* <DEDUP_REMOVED lines=8> */
.L_x_7348:
[----:B------:R-:W-:Y:S05]  /*1b7e0*/  BRA `(.L_x_7349) ;  /* 0xfffffec0007c7947 */ /* 0x000fea000383ffff */
.L_x_7081:
[----:B------:R-:W-:Y:S01]  /*1b7f0*/  BSSY B1, `(.L_x_7350) ;  /* 0x0000008000017945 */ /* 0x000fe20003800000 */
[----:B----4-:R-:W-:Y:S01]  /*1b800*/  IMAD.MOV.U32 R13, RZ, RZ, R46 ;  /* 0x000000ffff0d7224 */ /* 0x010fe200078e002e */
[----:B------:R-:W-:Y:S01]  /*1b810*/  MOV R15, 0xffffffff ;  /* 0xffffffff000f7802 */ /* 0x000fe20000000f00 */
[----:B------:R-:W-:Y:S02]  /*1b820*/  IMAD.MOV.U32 R12, RZ, RZ, 0x1 ;  /* 0x00000001ff0c7424 */ /* 0x000fe400078e00ff */
[----:B------:R-:W-:-:S07]  /*1b830*/  IMAD.MOV.U32 R11, RZ, RZ, 0x181f ;  /* 0x0000181fff0b7424 */ /* 0x000fce00078e00ff */
[----:B0123--:R-:W-:Y:S05]  /*1b840*/  WARPSYNC.COLLECTIVE R15, `(.L_x_7351) ;  /* 0x000000000f087348 */ /* 0x00ffea0003c00000 */
[----:B---3--:R3:W4:Y:S02]  /*1b850*/  SHFL.IDX P6, R14, R13, R12, R11 ;  /* 0x0000000c0d0e7389 */ /* 0x00872400000c000b */
[----:B01234-:R-:W-:Y:S01]  /*1b860*/  ENDCOLLECTIVE ;  /* 0x000000000000791b */ /* 0x01ffe20003800000 */
.L_x_7351:
[----:B------:R-:W-:Y:S05]  /*1b870*/  BSYNC B1 ;  /* 0x0000000000017941 */ /* 0x000fea0003800000 */
.L_x_7350:
        /* <DEDUP_REMOVED lines=8> */
.L_x_7352:
[----:B------:R-:W-:Y:S05]  /*1b900*/  BRA `(.L_x_7353) ;  /* 0xfffffec0007c7947 */ /* 0x000fea000383ffff */
.L_x_7084:
[----:B------:R-:W-:Y:S01]  /*1b910*/  BSSY B1, `(.L_x_7354) ;  /* 0x0000008000017945 */ /* 0x000fe20003800000 */
[----:B----4-:R-:W-:Y:S01]  /*1b920*/  IMAD.MOV.U32 R13, RZ, RZ, R46 ;  /* 0x000000ffff0d7224 */ /* 0x010fe200078e002e */
[----:B------:R-:W-:Y:S01]  /*1b930*/  MOV R11, 0x181f ;  /* 0x0000181f000b7802 */ /* 0x000fe20000000f00 */
[----:B------:R-:W-:Y:S02]  /*1b940*/  IMAD.MOV.U32 R12, RZ, RZ, 0x2 ;  /* 0x00000002ff0c7424 */ /* 0x000fe400078e00ff */
[----:B------:R-:W-:-:S07]  /*1b950*/  IMAD.MOV.U32 R15, RZ, RZ, -0x1 ;  /* 0xffffffffff0f7424 */ /* 0x000fce00078e00ff */
[----:B0123--:R-:W-:Y:S05]  /*1b960*/  WARPSYNC.COLLECTIVE R15, `(.L_x_7355) ;  /* 0x000000000f087348 */ /* 0x00ffea0003c00000 */
[----:B---3--:R3:W4:Y:S02]  /*1b970*/  SHFL.IDX P6, R14, R13, R12, R11 ;  /* 0x0000000c0d0e7389 */ /* 0x00872400000c000b */
[----:B01234-:R-:W-:Y:S01]  /*1b980*/  ENDCOLLECTIVE ;  /* 0x000000000000791b */ /* 0x01ffe20003800000 */
.L_x_7355:
[----:B------:R-:W-:Y:S05]  /*1b990*/  BSYNC B1 ;  /* 0x0000000000017941 */ /* 0x000fea0003800000 */
.L_x_7354:
        /* <DEDUP_REMOVED lines=8> */
.L_x_7356:
[----:B------:R-:W-:Y:S05]  /*1ba20*/  BRA `(.L_x_7357) ;  /* 0xfffffec000807947 */ /* 0x000fea000383ffff */
.L_x_7087:
[----:B------:R-:W-:Y:S01]  /*1ba30*/  BSSY B1, `(.L_x_7358) ;  /* 0x0000008000017945 */ /* 0x000fe20003800000 */
[----:B0-----:R-:W-:Y:S01]  /*1ba40*/  IMAD.MOV.U32 R13, RZ, RZ, R46 ;  /* 0x000000ffff0d7224 */ /* 0x001fe200078e002e */
[----:B------:R-:W-:Y:S01]  /*1ba50*/  MOV R12, 0x3 ;  /* 0x00000003000c7802 */ /* 0x000fe20000000f00 */
[----:B------:R-:W-:Y:S02]  /*1ba60*/  IMAD.MOV.U32 R11, RZ, RZ, 0x181f ;  /* 0x0000181fff0b7424 */ /* 0x000fe400078e00ff */
[----:B------:R-:W-:-:S07]  /*1ba70*/  IMAD.MOV.U32 R15, RZ, RZ, -0x1 ;  /* 0xffffffffff0f7424 */ /* 0x000fce00078e00ff */
[----:B-1234-:R-:W-:Y:S05]  /*1ba80*/  WARPSYNC.COLLECTIVE R15, `(.L_x_7359) ;  /* 0x000000000f087348 */ /* 0x01efea0003c00000 */
[----:B----4-:R0:W4:Y:S02]  /*1ba90*/  SHFL.IDX P6, R14, R13, R12, R11 ;  /* 0x0000000c0d0e7389 */ /* 0x01012400000c000b */
[----:B01234-:R-:W-:Y:S01]  /*1baa0*/  ENDCOLLECTIVE ;  /* 0x000000000000791b */ /* 0x01ffe20003800000 */
.L_x_7359:
[----:B------:R-:W-:Y:S05]  /*1bab0*/  BSYNC B1 ;  /* 0x0000000000017941 */ /* 0x000fea0003800000 */
.L_x_7358:
        /* <DEDUP_REMOVED lines=8> */
.L_x_7360:
[----:B------:R-:W-:Y:S05]  /*1bb40*/  BRA `(.L_x_7361) ;  /* 0xfffffec000847947 */ /* 0x000fea000383ffff */
.L_x_7091:
[----:B------:R0:W0:Y:S02]  /*1bb50*/  SYNCS.PHASECHK.TRANS64.TRYWAIT P4, [R92+URZ+0x288b0], R103 ;  /* 0x0288b0675c0075a7 */ /* 0x000024000808017f */
[----:B0-----:R-:W-:Y:S05]  /*1bb60*/  @!P4 NANOSLEEP.SYNCS 0x989680 ;  /* 0x009896800000c95d */ /* 0x001fea0003900000 */
[----:B------:R-:W0:Y:S02]  /*1bb70*/  @!P4 SYNCS.PHASECHK.TRANS64 P4, [R92+URZ+0x288b0], R103 ;  /* 0x0288b0675c00c5a7 */ /* 0x000e24000808007f */
[----:B0-----:R-:W-:Y:S05]  /*1bb80*/  @!P4 BRA `(.L_x_7091) ;  /* 0xfffffffc00f0c947 */ /* 0x001fea000383ffff */
[----:B------:R-:W-:Y:S05]  /*1bb90*/  BRA `(.L_x_7362) ;  /* 0xfffffec400007947 */ /* 0x000fea000383ffff */
.L_x_7103:
[----:B------:R-:W-:Y:S01]  /*1bba0*/  BSSY B0, `(.L_x_7363) ;  /* 0x0000008000007945 */ /* 0x000fe20003800000 */
[----:B---3--:R-:W-:Y:S01]  /*1bbb0*/  MOV R13, R221 ;  /* 0x000000dd000d7202 */ /* 0x008fe20000000f00 */
[----:B------:R-:W-:Y:S02]  /*1bbc0*/  IMAD.MOV.U32 R12, RZ, RZ, RZ ;  /* 0x000000ffff0c7224 */ /* 0x000fe400078e00ff */
[----:B------:R-:W-:Y:S02]  /*1bbd0*/  IMAD.MOV.U32 R11, RZ, RZ, 0x1f ;  /* 0x0000001fff0b7424 */ /* 0x000fe400078e00ff */
[----:B------:R-:W-:-:S07]  /*1bbe0*/  IMAD.MOV.U32 R15, RZ, RZ, -0x1 ;  /* 0xffffffffff0f7424 */ /* 0x000fce00078e00ff */
[----:B-----5:R-:W-:Y:S05]  /*1bbf0*/  WARPSYNC.COLLECTIVE R15, `(.L_x_7364) ;  /* 0x000000000f087348 */ /* 0x020fea0003c00000 */
[----:B------:R0:W1:Y:S02]  /*1bc00*/  SHFL.IDX P6, R14, R13, R12, R11 ;  /* 0x0000000c0d0e7389 */ /* 0x00006400000c000b */
[----:B01---5:R-:W-:Y:S01]  /*1bc10*/  ENDCOLLECTIVE ;  /* 0x000000000000791b */ /* 0x023fe20003800000 */
.L_x_7364:
[----:B------:R-:W-:Y:S05]  /*1bc20*/  BSYNC B0 ;  /* 0x0000000000007941 */ /* 0x000fea0003800000 */
.L_x_7363:
[----:B------:R-:W-:Y:S01]  /*1bc30*/  IMAD.MOV.U32 R194, RZ, RZ, R14 ;  /* 0x000000ffffc27224 */ /* 0x000fe200078e000e */
[----:B------:R-:W-:Y:S06]  /*1bc40*/  BRA `(.L_x_7365) ;  /* 0xfffffecc00307947 */ /* 0x000fec000383ffff */
.L_x_7113:
[----:B------:R-:W-:Y:S01]  /*1bc50*/  BSSY B1, `(.L_x_7366) ;  /* 0x0000008000017945 */ /* 0x000fe20003800000 */
[----:B---3--:R-:W-:Y:S01]  /*1bc60*/  IMAD.MOV.U32 R13, RZ, RZ, R25 ;  /* 0x000000ffff0d7224 */ /* 0x008fe200078e0019 */
[----:B------:R-:W-:Y:S01]  /*1bc70*/  MOV R15, 0xffffffff ;  /* 0xffffffff000f7802 */ /* 0x000fe20000000f00 */
[----:B------:R-:W-:Y:S02]  /*1bc80*/  IMAD.MOV.U32 R12, RZ, RZ, RZ ;  /* 0x000000ffff0c7224 */ /* 0x000fe400078e00ff */
[----:B------:R-:W-:-:S07]  /*1bc90*/  IMAD.MOV.U32 R11, RZ, RZ, 0x181f ;  /* 0x0000181fff0b7424 */ /* 0x000fce00078e00ff */
[----:B0-----:R-:W-:Y:S05]  /*1bca0*/  WARPSYNC.COLLECTIVE R15, `(.L_x_7367) ;  /* 0x000000000f087348 */ /* 0x001fea0003c00000 */
[----:B------:R1:W2:Y:S02]  /*1bcb0*/  SHFL.IDX P6, R14, R13, R12, R11 ;  /* 0x0000000c0d0e7389 */ /* 0x0002a400000c000b */
[----:B012---:R-:W-:Y:S01]  /*1bcc0*/  ENDCOLLECTIVE ;  /* 0x000000000000791b */ /* 0x007fe20003800000 */
.L_x_7367:
[----:B------:R-:W-:Y:S05]  /*1bcd0*/  BSYNC B1 ;  /* 0x0000000000017941 */ /* 0x000fea0003800000 */
.L_x_7366:
        /* <DEDUP_REMOVED lines=8> */
.L_x_7368:
[----:B------:R-:W-:Y:S02]  /*1bd60*/  IMAD.MOV.U32 R13, RZ, RZ, R28 ;  /* 0x000000ffff0d7224 */ /* 0x000fe400078e001c */
[----:B------:R-:W-:-:S07]  /*1bd70*/  IMAD.MOV.U32 R3, RZ, RZ, R14 ;  /* 0x000000ffff037224 */ /* 0x000fce00078e000e */
[----:B------:R-:W-:Y:S05]  /*1bd80*/  WARPSYNC.COLLECTIVE R15, `(.L_x_7369) ;  /* 0x000000000f087348 */ /* 0x000fea0003c00000 */
[----:B------:R0:W1:Y:S02]  /*1bd90*/  SHFL.IDX P6, R14, R13, R12, R11 ;  /* 0x0000000c0d0e7389 */ /* 0x00006400000c000b */
[----:B01----:R-:W-:Y:S01]  /*1bda0*/  ENDCOLLECTIVE ;  /* 0x000000000000791b */ /* 0x003fe20003800000 */
.L_x_7369:
[----:B------:R-:W-:Y:S01]  /*1bdb0*/  IMAD.MOV.U32 R13, RZ, RZ, R27 ;  /* 0x000000ffff0d7224 */ /* 0x000fe200078e001b */
[----:B------:R-:W-:-:S07]  /*1bdc0*/  MOV R4, R14 ;  /* 0x0000000e00047202 */ /* 0x000fce0000000f00 */
[----:B------:R-:W-:Y:S05]  /*1bdd0*/  WARPSYNC.COLLECTIVE R15, `(.L_x_7370) ;  /* 0x000000000f087348 */ /* 0x000fea0003c00000 */
[----:B------:R0:W1:Y:S02]  /*1bde0*/  SHFL.IDX P6, R14, R13, R12, R11 ;  /* 0x0000000c0d0e7389 */ /* 0x00006400000c000b */
[----:B01----:R-:W-:Y:S01]  /*1bdf0*/  ENDCOLLECTIVE ;  /* 0x000000000000791b */ /* 0x003fe20003800000 */
.L_x_7370:
[----:B------:R-:W-:Y:S05]  /*1be00*/  BRA `(.L_x_7371) ;  /* 0xfffffed000247947 */ /* 0x000fea000383ffff */
.L_x_7117:
[----:B0-----:R0:W1:Y:S02]  /*1be10*/  SYNCS.PHASECHK.TRANS64.TRYWAIT P0, [R156+URZ+0x28800], R5 ;  /* 0x028800059c0075a7 */ /* 0x001064000800017f */
[----:B-1----:R-:W-:Y:S05]  /*1be20*/  @!P0 NANOSLEEP.SYNCS 0x989680 ;  /* 0x009896800000895d */ /* 0x002fea0003900000 */
[----:B------:R-:W1:Y:S02]  /*1be30*/  @!P0 SYNCS.PHASECHK.TRANS64 P0, [R156+URZ+0x28800], R5 ;  /* 0x028800059c0085a7 */ /* 0x000e64000800007f */
[----:B-1----:R-:W-:Y:S05]  /*1be40*/  @!P0 BRA `(.L_x_7117) ;  /* 0xfffffffc00f08947 */ /* 0x002fea000383ffff */
[----:B------:R-:W-:Y:S05]  /*1be50*/  BRA `(.L_x_7372) ;  /* 0xfffffed400047947 */ /* 0x000fea000383ffff */
.L_x_7133:
[----:B------:R-:W-:Y:S01]  /*1be60*/  BSSY B1, `(.L_x_7373) ;  /* 0x0000008000017945 */ /* 0x000fe20003800000 */
[----:B---3--:R-:W-:Y:S02]  /*1be70*/  IMAD.MOV.U32 R13, RZ, RZ, R25 ;  /* 0x000000ffff0d7224 */ /* 0x008fe400078e0019 */
[----:B------:R-:W-:Y:S02]  /*1be80*/  IMAD.MOV.U32 R12, RZ, RZ, RZ ;  /* 0x000000ffff0c7224 */ /* 0x000fe400078e00ff */
[----:B------:R-:W-:Y:S02]  /*1be90*/  IMAD.MOV.U32 R11, RZ, RZ, 0x181f ;  /* 0x0000181fff0b7424 */ /* 0x000fe400078e00ff */
[----:B------:R-:W-:-:S07]  /*1bea0*/  IMAD.MOV.U32 R15, RZ, RZ, -0x1 ;  /* 0xffffffffff0f7424 */ /* 0x000fce00078e00ff */
[----:B0-----:R-:W-:Y:S05]  /*1beb0*/  WARPSYNC.COLLECTIVE R15, `(.L_x_7374) ;  /* 0x000000000f087348 */ /* 0x001fea0003c00000 */
[----:B------:R1:W2:Y:S02]  /*1bec0*/  SHFL.IDX P6, R14, R13, R12, R11 ;  /* 0x0000000c0d0e7389 */ /* 0x0002a400000c000b */
[----:B012---:R-:W-:Y:S01]  /*1bed0*/  ENDCOLLECTIVE ;  /* 0x000000000000791b */ /* 0x007fe20003800000 */
.L_x_7374:
[----:B------:R-:W-:Y:S05]  /*1bee0*/  BSYNC B1 ;  /* 0x0000000000017941 */ /* 0x000fea0003800000 */
.L_x_7373:
        /* <DEDUP_REMOVED lines=8> */
.L_x_7375:
[----:B------:R-:W-:Y:S02]  /*1bf70*/  IMAD.MOV.U32 R13, RZ, RZ, R28 ;  /* 0x000000ffff0d7224 */ /* 0x000fe400078e001c */
[----:B------:R-:W-:-:S07]  /*1bf80*/  IMAD.MOV.U32 R3, RZ, RZ, R14 ;  /* 0x000000ffff037224 */ /* 0x000fce00078e000e */
[----:B------:R-:W-:Y:S05]  /*1bf90*/  WARPSYNC.COLLECTIVE R15, `(.L_x_7376) ;  /* 0x000000000f087348 */ /* 0x000fea0003c00000 */
[----:B------:R0:W1:Y:S02]  /*1bfa0*/  SHFL.IDX P6, R14, R13, R12, R11 ;  /* 0x0000000c0d0e7389 */ /* 0x00006400000c000b */
[----:B01----:R-:W-:Y:S01]  /*1bfb0*/  ENDCOLLECTIVE ;  /* 0x000000000000791b */ /* 0x003fe20003800000 */
.L_x_7376:
[----:B------:R-:W-:Y:S02]  /*1bfc0*/  IMAD.MOV.U32 R13, RZ, RZ, R27 ;  /* 0x000000ffff0d7224 */ /* 0x000fe400078e001b */
[----:B------:R-:W-:-:S07]  /*1bfd0*/  IMAD.MOV.U32 R20, RZ, RZ, R14 ;  /* 0x000000ffff147224 */ /* 0x000fce00078e000e */
[----:B------:R-:W-:Y:S05]  /*1bfe0*/  WARPSYNC.COLLECTIVE R15, `(.L_x_7377) ;  /* 0x000000000f087348 */ /* 0x000fea0003c00000 */
[----:B------:R0:W1:Y:S02]  /*1bff0*/  SHFL.IDX P6, R14, R13, R12, R11 ;  /* 0x0000000c0d0e7389 */ /* 0x00006400000c000b */
[----:B01----:R-:W-:Y:S01]  /*1c000*/  ENDCOLLECTIVE ;  /* 0x000000000000791b */ /* 0x003fe20003800000 */
.L_x_7377:
[----:B------:R-:W-:Y:S05]  /*1c010*/  BRA `(.L_x_7378) ;  /* 0xfffffee800287947 */ /* 0x000fea000383ffff */
.L_x_7137:
[----:B0-----:R0:W1:Y:S02]  /*1c020*/  SYNCS.PHASECHK.TRANS64.TRYWAIT P4, [R156+URZ+0x28800], R27 ;  /* 0x0288001b9c0075a7 */ /* 0x001064000808017f */
[----:B-1----:R-:W-:Y:S05]  /*1c030*/  @!P4 NANOSLEEP.SYNCS 0x989680 ;  /* 0x009896800000c95d */ /* 0x002fea0003900000 */
[----:B------:R-:W1:Y:S02]  /*1c040*/  @!P4 SYNCS.PHASECHK.TRANS64 P4, [R156+URZ+0x28800], R27 ;  /* 0x0288001b9c00c5a7 */ /* 0x000e64000808007f */
[----:B-1----:R-:W-:Y:S05]  /*1c050*/  @!P4 BRA `(.L_x_7137) ;  /* 0xfffffffc00f0c947 */ /* 0x002fea000383ffff */
[----:B------:R-:W-:Y:S05]  /*1c060*/  BRA `(.L_x_7379) ;  /* 0xfffffeec00087947 */ /* 0x000fea000383ffff */
.L_x_7147:
[----:B--2---:R2:W0:Y:S02]  /*1c070*/  SYNCS.PHASECHK.TRANS64.TRYWAIT P1, [R3+URZ+0x28830], R0 ;  /* 0x02883000030075a7 */ /* 0x004424000802017f */
[----:B0-----:R-:W-:Y:S05]  /*1c080*/  @!P1 NANOSLEEP.SYNCS 0x989680 ;  /* 0x009896800000995d */ /* 0x001fea0003900000 */
[----:B------:R-:W0:Y:S02]  /*1c090*/  @!P1 SYNCS.PHASECHK.TRANS64 P1, [R3+URZ+0x28830], R0 ;  /* 0x02883000030095a7 */ /* 0x000e24000802007f */
[----:B0-----:R-:W-:Y:S05]  /*1c0a0*/  @!P1 BRA `(.L_x_7147) ;  /* 0xfffffffc00f09947 */ /* 0x001fea000383ffff */
[----:B------:R-:W-:Y:S05]  /*1c0b0*/  BRA `(.L_x_7146) ;  /* 0xffffff0000e07947 */ /* 0x000fea000383ffff */
.L_x_7154:
[----:B-1----:R1:W2:Y:S02]  /*1c0c0*/  SYNCS.PHASECHK.TRANS64.TRYWAIT P2, [R5+URZ+0x28830], R6 ;  /* 0x02883006050075a7 */ /* 0x0022a4000804017f */
[----:B--2---:R-:W-:Y:S05]  /*1c0d0*/  @!P2 NANOSLEEP.SYNCS 0x989680 ;  /* 0x009896800000a95d */ /* 0x004fea0003900000 */
[----:B------:R-:W2:Y:S02]  /*1c0e0*/  @!P2 SYNCS.PHASECHK.TRANS64 P2, [R5+URZ+0x28830], R6 ;  /* 0x028830060500a5a7 */ /* 0x000ea4000804007f */
[----:B--2---:R-:W-:Y:S05]  /*1c0f0*/  @!P2 BRA `(.L_x_7154) ;  /* 0xfffffffc00f0a947 */ /* 0x004fea000383ffff */
[----:B------:R-:W-:Y:S05]  /*1c100*/  BRA `(.L_x_7153) ;  /* 0xffffff3000407947 */ /* 0x000fea000383ffff */
.L_x_7158:
[----:B-1----:R1:W2:Y:S02]  /*1c110*/  SYNCS.PHASECHK.TRANS64.TRYWAIT P1, [R5+URZ+0x28850], R4 ;  /* 0x02885004050075a7 */ /* 0x0022a4000802017f */
[----:B--2---:R-:W-:Y:S05]  /*1c120*/  @!P1 NANOSLEEP.SYNCS 0x989680 ;  /* 0x009896800000995d */ /* 0x004fea0003900000 */
[----:B------:R-:W2:Y:S02]  /*1c130*/  @!P1 SYNCS.PHASECHK.TRANS64 P1, [R5+URZ+0x28850], R4 ;  /* 0x02885004050095a7 */ /* 0x000ea4000802007f */
[----:B--2---:R-:W-:Y:S05]  /*1c140*/  @!P1 BRA `(.L_x_7158) ;  /* 0xfffffffc00f09947 */ /* 0x004fea000383ffff */
[----:B------:R-:W-:Y:S05]  /*1c150*/  BRA `(.L_x_7155) ;  /* 0xffffff34004c7947 */ /* 0x000fea000383ffff */
.L_x_7165:
[----:B-1----:R1:W2:Y:S02]  /*1c160*/  SYNCS.PHASECHK.TRANS64.TRYWAIT P1, [R11+URZ+0x28850], R0 ;  /* 0x028850000b0075a7 */ /* 0x0022a4000802017f */
[----:B--2---:R-:W-:Y:S05]  /*1c170*/  @!P1 NANOSLEEP.SYNCS 0x989680 ;  /* 0x009896800000995d */ /* 0x004fea0003900000 */
[----:B------:R-:W2:Y:S02]  /*1c180*/  @!P1 SYNCS.PHASECHK.TRANS64 P1, [R11+URZ+0x28850], R0 ;  /* 0x028850000b0095a7 */ /* 0x000ea4000802007f */
[----:B--2---:R-:W-:Y:S05]  /*1c190*/  @!P1 BRA `(.L_x_7165) ;  /* 0xfffffffc00f09947 */ /* 0x004fea000383ffff */
[----:B------:R-:W-:Y:S05]  /*1c1a0*/  BRA `(.L_x_7164) ;  /* 0xffffff58008c7947 */ /* 0x000fea000383ffff */
.L_x_7180:
[----:B------:R-:W-:Y:S01]  /*1c1b0*/  IMAD.MOV.U32 R13, RZ, RZ, R4 ;  /* 0x000000ffff0d7224 */ /* 0x000fe200078e0004 */
[----:B------:R-:W-:Y:S01]  /*1c1c0*/  MOV R12, RZ ;  /* 0x000000ff000c7202 */ /* 0x000fe20000000f00 */
[----:B------:R-:W-:Y:S02]  /*1c1d0*/  IMAD.MOV.U32 R11, RZ, RZ, 0x181f ;  /* 0x0000181fff0b7424 */ /* 0x000fe400078e00ff */
[----:B------:R-:W-:-:S07]  /*1c1e0*/  IMAD.MOV.U32 R15, RZ, RZ, -0x1 ;  /* 0xffffffffff0f7424 */ /* 0x000fce00078e00ff */
[----:B-1----:R-:W-:Y:S05]  /*1c1f0*/  WARPSYNC.COLLECTIVE R15, `(.L_x_7380) ;  /* 0x000000000f087348 */ /* 0x002fea0003c00000 */
[----:B------:R0:W2:Y:S02]  /*1c200*/  SHFL.IDX P6, R14, R13, R12, R11 ;  /* 0x0000000c0d0e7389 */ /* 0x0000a400000c000b */
[----:B012---:R-:W-:Y:S01]  /*1c210*/  ENDCOLLECTIVE ;  /* 0x000000000000791b */ /* 0x007fe20003800000 */
.L_x_7380:
[----:B------:R-:W-:Y:S02]  /*1c220*/  IMAD.MOV.U32 R13, RZ, RZ, R0 ;  /* 0x000000ffff0d7224 */ /* 0x000fe400078e0000 */
[----:B------:R-:W-:-:S07]  /*1c230*/  IMAD.MOV.U32 R3, RZ, RZ, R14 ;  /* 0x000000ffff037224 */ /* 0x000fce00078e000e */
[----:B------:R-:W-:Y:S05]  /*1c240*/  WARPSYNC.COLLECTIVE R15, `(.L_x_7381) ;  /* 0x000000000f087348 */ /* 0x000fea0003c00000 */
[----:B------:R0:W1:Y:S02]  /*1c250*/  SHFL.IDX P6, R14, R13, R12, R11 ;  /* 0x0000000c0d0e7389 */ /* 0x00006400000c000b */
[----:B01----:R-:W-:Y:S01]  /*1c260*/  ENDCOLLECTIVE ;  /* 0x000000000000791b */ /* 0x003fe20003800000 */
.L_x_7381:
[----:B------:R-:W-:Y:S05]  /*1c270*/  BRA `(.L_x_7382) ;  /* 0xffffff7c00c07947 */ /* 0x000fea000383ffff */
.L_x_7183:
[----:B------:R-:W-:Y:S01]  /*1c280*/  BSSY B1, `(.L_x_7383) ;  /* 0x0000008000017945 */ /* 0x000fe20003800000 */
[----:B------:R-:W-:Y:S01]  /*1c290*/  IMAD.MOV.U32 R13, RZ, RZ, R4 ;  /* 0x000000ffff0d7224 */ /* 0x000fe200078e0004 */
[----:B----4-:R-:W-:Y:S01]  /*1c2a0*/  MOV R15, 0xffffffff ;  /* 0xffffffff000f7802 */ /* 0x010fe20000000f00 */
[----:B------:R-:W-:Y:S02]  /*1c2b0*/  IMAD.MOV.U32 R12, RZ, RZ, 0x1 ;  /* 0x00000001ff0c7424 */ /* 0x000fe400078e00ff */
[----:B------:R-:W-:-:S07]  /*1c2c0*/  IMAD.MOV.U32 R11, RZ, RZ, 0x181f ;  /* 0x0000181fff0b7424 */ /* 0x000fce00078e00ff */
[----:B0123--:R-:W-:Y:S05]  /*1c2d0*/  WARPSYNC.COLLECTIVE R15, `(.L_x_7384) ;  /* 0x000000000f087348 */ /* 0x00ffea0003c00000 */
[----:B---3--:R3:W4:Y:S02]  /*1c2e0*/  SHFL.IDX P6, R14, R13, R12, R11 ;  /* 0x0000000c0d0e7389 */ /* 0x00872400000c000b */
[----:B01234-:R-:W-:Y:S01]  /*1c2f0*/  ENDCOLLECTIVE ;  /* 0x000000000000791b */ /* 0x01ffe20003800000 */
.L_x_7384:
[----:B------:R-:W-:Y:S05]  /*1c300*/  BSYNC B1 ;  /* 0x0000000000017941 */ /* 0x000fea0003800000 */
.L_x_7383:
        /* <DEDUP_REMOVED lines=8> */
.L_x_7385:
[----:B------:R-:W-:Y:S05]  /*1c390*/  BRA `(.L_x_7386) ;  /* 0xffffff7c00c07947 */ /* 0x000fea000383ffff */
.L_x_7186:
[----:B------:R-:W-:Y:S01]  /*1c3a0*/  BSSY B1, `(.L_x_7387) ;  /* 0x0000008000017945 */ /* 0x000fe20003800000 */
[----:B------:R-:W-:Y:S01]  /*1c3b0*/  IMAD.MOV.U32 R13, RZ, RZ, R4 ;  /* 0x000000ffff0d7224 */ /* 0x000fe200078e0004 */
[----:B----4-:R-:W-:Y:S01]  /*1c3c0*/  MOV R11, 0x181f ;  /* 0x0000181f000b7802 */ /* 0x010fe20000000f00 */
[----:B------:R-:W-:Y:S02]  /*1c3d0*/  IMAD.MOV.U32 R12, RZ, RZ, 0x2 ;  /* 0x00000002ff0c7424 */ /* 0x000fe400078e00ff */
[----:B------:R-:W-:-:S07]  /*1c3e0*/  IMAD.MOV.U32 R15, RZ, RZ, -0x1 ;  /* 0xffffffffff0f7424 */ /* 0x000fce00078e00ff */
[----:B0123--:R-:W-:Y:S05]  /*1c3f0*/  WARPSYNC.COLLECTIVE R15, `(.L_x_7388) ;  /* 0x000000000f087348 */ /* 0x00ffea0003c00000 */
[----:B---3--:R3:W4:Y:S02]  /*1c400*/  SHFL.IDX P6, R14, R13, R12, R11 ;  /* 0x0000000c0d0e7389 */ /* 0x00872400000c000b */
[----:B01234-:R-:W-:Y:S01]  /*1c410*/  ENDCOLLECTIVE ;  /* 0x000000000000791b */ /* 0x01ffe20003800000 */
.L_x_7388:
[----:B------:R-:W-:Y:S05]  /*1c420*/  BSYNC B1 ;  /* 0x0000000000017941 */ /* 0x000fea0003800000 */
.L_x_7387:
        /* <DEDUP_REMOVED lines=8> */
.L_x_7389:
[----:B------:R-:W-:Y:S05]  /*1c4b0*/  BRA `(.L_x_7390) ;  /* 0xffffff7c00c07947 */ /* 0x000fea000383ffff */
.L_x_7189:
[----:B------:R-:W-:Y:S01]  /*1c4c0*/  BSSY B1, `(.L_x_7391) ;  /* 0x0000008000017945 */ /* 0x000fe20003800000 */
[----:B------:R-:W-:Y:S01]  /*1c4d0*/  IMAD.MOV.U32 R13, RZ, RZ, R4 ;  /* 0x000000ffff0d7224 */ /* 0x000fe200078e0004 */
[----:B------:R-:W-:Y:S01]  /*1c4e0*/  MOV R12, 0x3 ;  /* 0x00000003000c7802 */ /* 0x000fe20000000f00 */
[----:B0-----:R-:W-:Y:S02]  /*1c4f0*/  IMAD.MOV.U32 R11, RZ, RZ, 0x181f ;  /* 0x0000181fff0b7424 */ /* 0x001fe400078e00ff */
[----:B------:R-:W-:-:S07]  /*1c500*/  IMAD.MOV.U32 R15, RZ, RZ, -0x1 ;  /* 0xffffffffff0f7424 */ /* 0x000fce00078e00ff */
[----:B-1234-:R-:W-:Y:S05]  /*1c510*/  WARPSYNC.COLLECTIVE R15, `(.L_x_7392) ;  /* 0x000000000f087348 */ /* 0x01efea0003c00000 */
[----:B----4-:R0:W4:Y:S02]  /*1c520*/  SHFL.IDX P6, R14, R13, R12, R11 ;  /* 0x0000000c0d0e7389 */ /* 0x01012400000c000b */
[----:B01234-:R-:W-:Y:S01]  /*1c530*/  ENDCOLLECTIVE ;  /* 0x000000000000791b */ /* 0x01ffe20003800000 */
.L_x_7392:
[----:B------:R-:W-:Y:S05]  /*1c540*/  BSYNC B1 ;  /* 0x0000000000017941 */ /* 0x000fea0003800000 */
.L_x_7391:
        /* <DEDUP_REMOVED lines=8> */
.L_x_7393:
[----:B------:R-:W-:Y:S05]  /*1c5d0*/  BRA `(.L_x_7394) ;  /* 0xffffff7c00c07947 */ /* 0x000fea000383ffff */
.L_x_7206:
[----:B------:R-:W0:Y:S01]  /*1c5e0*/  S2R R9, SR_TID.X ;  /* 0x0000000000097919 */ /* 0x000e220000002100 */
[----:B------:R-:W-:Y:S01]  /*1c5f0*/  BSSY B1, `(.L_x_7395) ;  /* 0x000000a000017945 */ /* 0x000fe20003800000 */
[----:B------:R-:W-:Y:S02]  /*1c600*/  IMAD.MOV.U32 R12, RZ, RZ, RZ ;  /* 0x000000ffff0c7224 */ /* 0x000fe400078e00ff */
[----:B------:R-:W-:Y:S02]  /*1c610*/  IMAD.MOV.U32 R11, RZ, RZ, 0x1f ;  /* 0x0000001fff0b7424 */ /* 0x000fe400078e00ff */
[----:B------:R-:W-:Y:S01]  /*1c620*/  IMAD.MOV.U32 R15, RZ, RZ, -0x1 ;  /* 0xffffffffff0f7424 */ /* 0x000fe200078e00ff */
[----:B0-----:R-:W-:-:S04]  /*1c630*/  SHF.R.U32.HI R9, RZ, 0x5, R9 ;  /* 0x00000005ff097819 */ /* 0x001fc80000011609 */
[----:B------:R-:W-:-:S04]  /*1c640*/  LOP3.LUT R9, R9, 0x3, RZ, 0xc0, !PT ;  /* 0x0000000309097812 */ /* 0x000fc800078ec0ff */
[----:B------:R-:W-:-:S07]  /*1c650*/  MOV R13, R9 ;  /* 0x00000009000d7202 */ /* 0x000fce0000000f00 */
[----:B------:R-:W-:Y:S05]  /*1c660*/  WARPSYNC.COLLECTIVE R15, `(.L_x_7396) ;  /* 0x000000000f087348 */ /* 0x000fea0003c00000 */
[----:B------:R0:W1:Y:S02]  /*1c670*/  SHFL.IDX P6, R14, R13, R12, R11 ;  /* 0x0000000c0d0e7389 */ /* 0x00006400000c000b */
[----:B01----:R-:W-:Y:S01]  /*1c680*/  ENDCOLLECTIVE ;  /* 0x000000000000791b */ /* 0x003fe20003800000 */
.L_x_7396:
[----:B------:R-:W-:Y:S05]  /*1c690*/  BSYNC B1 ;  /* 0x0000000000017941 */ /* 0x000fea0003800000 */
.L_x_7395:
[----:B------:R-:W-:Y:S05]  /*1c6a0*/  BRA `(.L_x_7397) ;  /* 0xffffff90002c7947 */ /* 0x000fea000383ffff */
.L_x_7208:
[----:B------:R-:W-:Y:S01]  /*1c6b0*/  BSSY B1, `(.L_x_7398) ;  /* 0x0000006000017945 */ /* 0x000fe20003800000 */
[----:B------:R-:W-:-:S07]  /*1c6c0*/  IMAD.MOV.U32 R15, RZ, RZ, -0x1 ;  /* 0xffffffffff0f7424 */ /* 0x000fce00078e00ff */
[----:B0-----:R-:W-:Y:S05]  /*1c6d0*/  WARPSYNC.COLLECTIVE R15, `(.L_x_7399) ;  /* 0x000000000f0c7348 */ /* 0x001fea0003c00000 */
[----:B------:R-:W-:Y:S02]  /*1c6e0*/  ELECT P6, UR62, PT ;  /* 0x00000000003e782f */ /* 0x000fe400038c0000 */
[----:B------:R-:W-:Y:S01]  /*1c6f0*/  MOV R14, UR62 ;  /* 0x0000003e000e7c02 */ /* 0x000fe20008000f00 */
[----:B0-----:R-:W-:Y:S10]  /*1c700*/  ENDCOLLECTIVE ;  /* 0x000000000000791b */ /* 0x001ff40003800000 */
.L_x_7399:
[----:B------:R-:W-:Y:S05]  /*1c710*/  BSYNC B1 ;  /* 0x0000000000017941 */ /* 0x000fea0003800000 */
.L_x_7398:
[----:B------:R-:W-:Y:S05]  /*1c720*/  BRA `(.L_x_7207) ;  /* 0xffffff9000247947 */ /* 0x000fea000383ffff */
.L_x_7210:
[----:B0-----:R0:W1:Y:S02]  /*1c730*/  SYNCS.PHASECHK.TRANS64.TRYWAIT P0, [R22+URZ+0x28820], R5 ;  /* 0x02882005160075a7 */ /* 0x001064000800017f */
[----:B-1----:R-:W-:Y:S05]  /*1c740*/  @!P0 NANOSLEEP.SYNCS 0x989680 ;  /* 0x009896800000895d */ /* 0x002fea0003900000 */
[----:B------:R-:W1:Y:S02]  /*1c750*/  @!P0 SYNCS.PHASECHK.TRANS64 P0, [R22+URZ+0x28820], R5 ;  /* 0x02882005160085a7 */ /* 0x000e64000800007f */
[----:B-1----:R-:W-:Y:S05]  /*1c760*/  @!P0 BRA `(.L_x_7210) ;  /* 0xfffffffc00f08947 */ /* 0x002fea000383ffff */
[----:B------:R-:W-:Y:S05]  /*1c770*/  BRA `(.L_x_7400) ;  /* 0xffffff9000347947 */ /* 0x000fea000383ffff */
.L_x_7214:
[----:B0-----:R0:W1:Y:S02]  /*1c780*/  SYNCS.PHASECHK.TRANS64.TRYWAIT P0, [R5+URZ+0x288a0], R6 ;  /* 0x0288a006050075a7 */ /* 0x001064000800017f */
[----:B-1----:R-:W-:Y:S05]  /*1c790*/  @!P0 NANOSLEEP.SYNCS 0x989680 ;  /* 0x009896800000895d */ /* 0x002fea0003900000 */
[----:B------:R-:W1:Y:S02]  /*1c7a0*/  @!P0 SYNCS.PHASECHK.TRANS64 P0, [R5+URZ+0x288a0], R6 ;  /* 0x0288a006050085a7 */ /* 0x000e64000800007f */
[----:B-1----:R-:W-:Y:S05]  /*1c7b0*/  @!P0 BRA `(.L_x_7214) ;  /* 0xfffffffc00f08947 */ /* 0x002fea000383ffff */
[----:B------:R-:W-:Y:S05]  /*1c7c0*/  BRA `(.L_x_7401) ;  /* 0xffffff90004c7947 */ /* 0x000fea000383ffff */
.L_x_7220:
[----:B-1----:R1:W2:Y:S02]  /*1c7d0*/  SYNCS.PHASECHK.TRANS64.TRYWAIT P0, [R5+URZ+0x288c0], R6 ;  /* 0x0288c006050075a7 */ /* 0x0022a4000800017f */
[----:B--2---:R-:W-:Y:S05]  /*1c7e0*/  @!P0 NANOSLEEP.SYNCS 0x989680 ;  /* 0x009896800000895d */ /* 0x004fea0003900000 */
[----:B------:R-:W2:Y:S02]  /*1c7f0*/  @!P0 SYNCS.PHASECHK.TRANS64 P0, [R5+URZ+0x288c0], R6 ;  /* 0x0288c006050085a7 */ /* 0x000ea4000800007f */
[----:B--2---:R-:W-:Y:S05]  /*1c800*/  @!P0 BRA `(.L_x_7220) ;  /* 0xfffffffc00f08947 */ /* 0x004fea000383ffff */
[----:B------:R-:W-:Y:S05]  /*1c810*/  BRA `(.L_x_7402) ;  /* 0xffffff94000c7947 */ /* 0x000fea000383ffff */
.L_x_7228:
[----:B-1----:R1:W2:Y:S02]  /*1c820*/  SYNCS.PHASECHK.TRANS64.TRYWAIT P1, [R8+URZ+0x288a0], R7 ;  /* 0x0288a007080075a7 */ /* 0x0022a4000802017f */
[----:B--2---:R-:W-:Y:S05]  /*1c830*/  @!P1 NANOSLEEP.SYNCS 0x989680 ;  /* 0x009896800000995d */ /* 0x004fea0003900000 */
[----:B------:R-:W2:Y:S02]  /*1c840*/  @!P1 SYNCS.PHASECHK.TRANS64 P1, [R8+URZ+0x288a0], R7 ;  /* 0x0288a007080095a7 */ /* 0x000ea4000802007f */
[----:B--2---:R-:W-:Y:S05]  /*1c850*/  @!P1 BRA `(.L_x_7228) ;  /* 0xfffffffc00f09947 */ /* 0x004fea000383ffff */
[----:B------:R-:W-:Y:S05]  /*1c860*/  BRA `(.L_x_7403) ;  /* 0xffffff9800087947 */ /* 0x000fea000383ffff */
.L_x_7234:
[----:B0-----:R0:W2:Y:S02]  /*1c870*/  SYNCS.PHASECHK.TRANS64.TRYWAIT P1, [R8+URZ+0x288c0], R7 ;  /* 0x0288c007080075a7 */ /* 0x0010a4000802017f */
[----:B--2---:R-:W-:Y:S05]  /*1c880*/  @!P1 NANOSLEEP.SYNCS 0x989680 ;  /* 0x009896800000995d */ /* 0x004fea0003900000 */
[----:B------:R-:W2:Y:S02]  /*1c890*/  @!P1 SYNCS.PHASECHK.TRANS64 P1, [R8+URZ+0x288c0], R7 ;  /* 0x0288c007080095a7 */ /* 0x000ea4000802007f */
[----:B--2---:R-:W-:Y:S05]  /*1c8a0*/  @!P1 BRA `(.L_x_7234) ;  /* 0xfffffffc00f09947 */ /* 0x004fea000383ffff */
[----:B------:R-:W-:Y:S05]  /*1c8b0*/  BRA `(.L_x_7404) ;  /* 0xffffff9800c07947 */ /* 0x000fea000383ffff */
.L_x_7248:
[----:B------:R-:W0:Y:S01]  /*1c8c0*/  S2R R9, SR_TID.X ;  /* 0x0000000000097919 */ /* 0x000e220000002100 */
[----:B------:R-:W-:Y:S01]  /*1c8d0*/  BSSY B0, `(.L_x_7405) ;  /* 0x000000a000007945 */ /* 0x000fe20003800000 */
[----:B------:R-:W-:Y:S01]  /*1c8e0*/  IMAD.MOV.U32 R12, RZ, RZ, RZ ;  /* 0x000000ffff0c7224 */ /* 0x000fe200078e00ff */
[----:B------:R-:W-:Y:S01]  /*1c8f0*/  MOV R15, 0xffffffff ;  /* 0xffffffff000f7802 */ /* 0x000fe20000000f00 */
[----:B------:R-:W-:Y:S01]  /*1c900*/  IMAD.MOV.U32 R11, RZ, RZ, 0x1f ;  /* 0x0000001fff0b7424 */ /* 0x000fe200078e00ff */
[----:B0-----:R-:W-:-:S04]  /*1c910*/  SHF.R.U32.HI R9, RZ, 0x5, R9 ;  /* 0x00000005ff097819 */ /* 0x001fc80000011609 */
[----:B------:R-:W-:-:S05]  /*1c920*/  LOP3.LUT R9, R9, 0x3, RZ, 0xc0, !PT ;  /* 0x0000000309097812 */ /* 0x000fca00078ec0ff */
[----:B------:R-:W-:-:S07]  /*1c930*/  IMAD.MOV.U32 R13, RZ, RZ, R9 ;  /* 0x000000ffff0d7224 */ /* 0x000fce00078e0009 */
[----:B-----5:R-:W-:Y:S05]  /*1c940*/  WARPSYNC.COLLECTIVE R15, `(.L_x_7406) ;  /* 0x000000000f087348 */ /* 0x020fea0003c00000 */
[----:B------:R0:W1:Y:S02]  /*1c950*/  SHFL.IDX P6, R14, R13, R12, R11 ;  /* 0x0000000c0d0e7389 */ /* 0x00006400000c000b */
[----:B01---5:R-:W-:Y:S01]  /*1c960*/  ENDCOLLECTIVE ;  /* 0x000000000000791b */ /* 0x023fe20003800000 */
.L_x_7406:
[----:B------:R-:W-:Y:S05]  /*1c970*/  BSYNC B0 ;  /* 0x0000000000007941 */ /* 0x000fea0003800000 */
.L_x_7405:
[----:B------:R-:W-:Y:S05]  /*1c980*/  BRA `(.L_x_7407) ;  /* 0xffffffa400807947 */ /* 0x000fea000383ffff */
.L_x_7251:
[----:B0-----:R0:W1:Y:S02]  /*1c990*/  SYNCS.PHASECHK.TRANS64.TRYWAIT P0, [R7+URZ+0x28840], R2 ;  /* 0x02884002070075a7 */ /* 0x001064000800017f */
[----:B-1----:R-:W-:Y:S05]  /*1c9a0*/  @!P0 NANOSLEEP.SYNCS 0x989680 ;  /* 0x009896800000895d */ /* 0x002fea0003900000 */
[----:B------:R-:W1:Y:S02]  /*1c9b0*/  @!P0 SYNCS.PHASECHK.TRANS64 P0, [R7+URZ+0x28840], R2 ;  /* 0x02884002070085a7 */ /* 0x000e64000800007f */
[----:B-1----:R-:W-:Y:S05]  /*1c9c0*/  @!P0 BRA `(.L_x_7251) ;  /* 0xfffffffc00f08947 */ /* 0x002fea000383ffff */
[----:B------:R-:W-:Y:S05]  /*1c9d0*/  BRA `(.L_x_7408) ;  /* 0xffffffa400dc7947 */ /* 0x000fea000383ffff */
.L_x_7252:
        /* <DEDUP_REMOVED lines=8> */
.L_x_7410:
[----:B------:R-:W-:Y:S05]  /*1ca60*/  BSYNC B0 ;  /* 0x0000000000007941 */ /* 0x000fea0003800000 */
.L_x_7409:
        /* <DEDUP_REMOVED lines=9> */
.L_x_7411:
[----:B------:R-:W-:Y:S02]  /*1cb00*/  IMAD.MOV.U32 R13, RZ, RZ, R0 ;  /* 0x000000ffff0d7224 */ /* 0x000fe400078e0000 */
[----:B------:R-:W-:Y:S02]  /*1cb10*/  IMAD.MOV.U32 R12, RZ, RZ, 0x1 ;  /* 0x00000001ff0c7424 */ /* 0x000fe400078e00ff */
[----:B------:R-:W-:-:S07]  /*1cb20*/  IMAD.MOV.U32 R3, RZ, RZ, R14 ;  /* 0x000000ffff037224 */ /* 0x000fce00078e000e */
[----:B------:R-:W-:Y:S05]  /*1cb30*/  WARPSYNC.COLLECTIVE R15, `(.L_x_7412) ;  /* 0x000000000f087348 */ /* 0x000fea0003c00000 */
[----:B------:R0:W1:Y:S02]  /*1cb40*/  SHFL.IDX P6, R14, R13, R12, R11 ;  /* 0x0000000c0d0e7389 */ /* 0x00006400000c000b */
[----:B01----:R-:W-:Y:S01]  /*1cb50*/  ENDCOLLECTIVE ;  /* 0x000000000000791b */ /* 0x003fe20003800000 */
.L_x_7412:
        /* <DEDUP_REMOVED lines=16> */
.L_x_7413:
[----:B------:R-:W-:Y:S02]  /*1cc60*/  @P0 IMAD R8, R5, 0x2, R22 ;  /* 0x0000000205080824 */ /* 0x000fe400078e0216 */
[----:B------:R-:W-:Y:S02]  /*1cc70*/  IMAD.MOV.U32 R13, RZ, RZ, R0 ;  /* 0x000000ffff0d7224 */ /* 0x000fe400078e0000 */
[----:B------:R-:W-:Y:S02]  /*1cc80*/  IMAD.MOV.U32 R12, RZ, RZ, 0x2 ;  /* 0x00000002ff0c7424 */ /* 0x000fe400078e00ff */
[----:B------:R-:W-:-:S07]  /*1cc90*/  IMAD.MOV.U32 R3, RZ, RZ, R14 ;  /* 0x000000ffff037224 */ /* 0x000fce00078e000e */
[----:B------:R-:W-:Y:S05]  /*1cca0*/  WARPSYNC.COLLECTIVE R15, `(.L_x_7414) ;  /* 0x000000000f087348 */ /* 0x000fea0003c00000 */
[----:B------:R0:W1:Y:S02]  /*1ccb0*/  SHFL.IDX P6, R14, R13, R12, R11 ;  /* 0x0000000c0d0e7389 */ /* 0x00006400000c000b */
[----:B01----:R-:W-:Y:S01]  /*1ccc0*/  ENDCOLLECTIVE ;  /* 0x000000000000791b */ /* 0x003fe20003800000 */
.L_x_7414:
        /* <DEDUP_REMOVED lines=16> */
.L_x_7415:
[----:B------:R-:W-:Y:S02]  /*1cdd0*/  @P0 IMAD R8, R5, 0x2, R22 ;  /* 0x0000000205080824 */ /* 0x000fe400078e0216 */
[----:B------:R-:W-:Y:S02]  /*1cde0*/  IMAD.MOV.U32 R13, RZ, RZ, R0 ;  /* 0x000000ffff0d7224 */ /* 0x000fe400078e0000 */
[----:B------:R-:W-:Y:S01]  /*1cdf0*/  IMAD.MOV.U32 R12, RZ, RZ, 0x3 ;  /* 0x00000003ff0c7424 */ /* 0x000fe200078e00ff */
[----:B------:R-:W-:-:S07]  /*1ce00*/  MOV R3, R14 ;  /* 0x0000000e00037202 */ /* 0x000fce0000000f00 */
[----:B------:R-:W-:Y:S05]  /*1ce10*/  WARPSYNC.COLLECTIVE R15, `(.L_x_7416) ;  /* 0x000000000f087348 */ /* 0x000fea0003c00000 */
[----:B------:R0:W1:Y:S02]  /*1ce20*/  SHFL.IDX P6, R14, R13, R12, R11 ;  /* 0x0000000c0d0e7389 */ /* 0x00006400000c000b */
[----:B01----:R-:W-:Y:S01]  /*1ce30*/  ENDCOLLECTIVE ;  /* 0x000000000000791b */ /* 0x003fe20003800000 */
.L_x_7416:
        /* <DEDUP_REMOVED lines=16> */
.L_x_7417:
[----:B------:R-:W-:Y:S02]  /*1cf40*/  @P0 IMAD R8, R5, 0x2, R22 ;  /* 0x0000000205080824 */ /* 0x000fe400078e0216 */
[----:B------:R-:W-:Y:S02]  /*1cf50*/  IMAD.MOV.U32 R13, RZ, RZ, R0 ;  /* 0x000000ffff0d7224 */ /* 0x000fe400078e0000 */
[----:B------:R-:W-:Y:S02]  /*1cf60*/  IMAD.MOV.U32 R12, RZ, RZ, 0x4 ;  /* 0x00000004ff0c7424 */ /* 0x000fe400078e00ff */
[----:B------:R-:W-:-:S07]  /*1cf70*/  IMAD.MOV.U32 R3, RZ, RZ, R14 ;  /* 0x000000ffff037224 */ /* 0x000fce00078e000e */
[----:B------:R-:W-:Y:S05]  /*1cf80*/  WARPSYNC.COLLECTIVE R15, `(.L_x_7418) ;  /* 0x000000000f087348 */ /* 0x000fea0003c00000 */
[----:B------:R0:W1:Y:S02]  /*1cf90*/  SHFL.IDX P6, R14, R13, R12, R11 ;  /* 0x0000000c0d0e7389 */ /* 0x00006400000c000b */
[----:B01----:R-:W-:Y:S01]  /*1cfa0*/  ENDCOLLECTIVE ;  /* 0x000000000000791b */ /* 0x003fe20003800000 */
.L_x_7418:
        /* <DEDUP_REMOVED lines=16> */
.L_x_7419:
[----:B------:R-:W-:Y:S01]  /*1d0b0*/  @P0 LEA R8, R5, R22, 0x1 ;  /* 0x0000001605080211 */ /* 0x000fe200078e08ff */
[----:B------:R-:W-:Y:S02]  /*1d0c0*/  IMAD.MOV.U32 R13, RZ, RZ, R0 ;  /* 0x000000ffff0d7224 */ /* 0x000fe400078e0000 */
[----:B------:R-:W-:Y:S02]  /*1d0d0*/  IMAD.MOV.U32 R12, RZ, RZ, 0x5 ;  /* 0x00000005ff0c7424 */ /* 0x000fe400078e00ff */
[----:B------:R-:W-:-:S07]  /*1d0e0*/  IMAD.MOV.U32 R3, RZ, RZ, R14 ;  /* 0x000000ffff037224 */ /* 0x000fce00078e000e */
[----:B------:R-:W-:Y:S05]  /*1d0f0*/  WARPSYNC.COLLECTIVE R15, `(.L_x_7420) ;  /* 0x000000000f087348 */ /* 0x000fea0003c00000 */
[----:B------:R0:W1:Y:S02]  /*1d100*/  SHFL.IDX P6, R14, R13, R12, R11 ;  /* 0x0000000c0d0e7389 */ /* 0x00006400000c000b */
[----:B01----:R-:W-:Y:S01]  /*1d110*/  ENDCOLLECTIVE ;  /* 0x000000000000791b */ /* 0x003fe20003800000 */
.L_x_7420:
        /* <DEDUP_REMOVED lines=16> */
.L_x_7421:
[----:B------:R-:W-:Y:S01]  /*1d220*/  @P0 IMAD R8, R5, 0x2, R22 ;  /* 0x0000000205080824 */ /* 0x000fe200078e0216 */
[----:B------:R-:W-:Y:S01]  /*1d230*/  MOV R13, R0 ;  /* 0x00000000000d7202 */ /* 0x000fe20000000f00 */
[----:B------:R-:W-:Y:S02]  /*1d240*/  IMAD.MOV.U32 R12, RZ, RZ, 0x6 ;  /* 0x00000006ff0c7424 */ /* 0x000fe400078e00ff */
[----:B------:R-:W-:-:S07]  /*1d250*/  IMAD.MOV.U32 R3, RZ, RZ, R14 ;  /* 0x000000ffff037224 */ /* 0x000fce00078e000e */
[----:B------:R-:W-:Y:S05]  /*1d260*/  WARPSYNC.COLLECTIVE R15, `(.L_x_7422) ;  /* 0x000000000f087348 */ /* 0x000fea0003c00000 */
[----:B------:R0:W1:Y:S02]  /*1d270*/  SHFL.IDX P6, R14, R13, R12, R11 ;  /* 0x0000000c0d0e7389 */ /* 0x00006400000c000b */
[----:B01----:R-:W-:Y:S01]  /*1d280*/  ENDCOLLECTIVE ;  /* 0x000000000000791b */ /* 0x003fe20003800000 */
.L_x_7422:
        /* <DEDUP_REMOVED lines=16> */
.L_x_7423:
[----:B------:R-:W-:Y:S02]  /*1d390*/  @P0 IMAD R8, R5, 0x2, R22 ;  /* 0x0000000205080824 */ /* 0x000fe400078e0216 */
[----:B------:R-:W-:Y:S01]  /*1d3a0*/  IMAD.MOV.U32 R13, RZ, RZ, R0 ;  /* 0x000000ffff0d7224 */ /* 0x000fe200078e0000 */
[----:B------:R-:W-:Y:S01]  /*1d3b0*/  MOV R12, 0x7 ;  /* 0x00000007000c7802 */ /* 0x000fe20000000f00 */
[----:B------:R-:W-:-:S07]  /*1d3c0*/  IMAD.MOV.U32 R3, RZ, RZ, R14 ;  /* 0x000000ffff037224 */ /* 0x000fce00078e000e */
[----:B------:R-:W-:Y:S05]  /*1d3d0*/  WARPSYNC.COLLECTIVE R15, `(.L_x_7424) ;  /* 0x000000000f087348 */ /* 0x000fea0003c00000 */
[----:B------:R0:W1:Y:S02]  /*1d3e0*/  SHFL.IDX P6, R14, R13, R12, R11 ;  /* 0x0000000c0d0e7389 */ /* 0x00006400000c000b */
[----:B01----:R-:W-:Y:S01]  /*1d3f0*/  ENDCOLLECTIVE ;  /* 0x000000000000791b */ /* 0x003fe20003800000 */
.L_x_7424:
        /* <DEDUP_REMOVED lines=10> */
.L_x_7425:
[----:B------:R-:W-:Y:S01]  /*1d4a0*/  @!PT LDS RZ, [RZ] ;  /* 0x00000000fffff984 */ /* 0x000fe20000000800 */
[----:B------:R-:W-:Y:S01]  /*1d4b0*/  @!PT LDS RZ, [RZ] ;  /* 0x00000000fffff984 */ /* 0x000fe20000000800 */
[----:B------:R-:W-:Y:S01]  /*1d4c0*/  @!PT LDS RZ, [RZ] ;  /* 0x00000000fffff984 */ /* 0x000fe20000000800 */
[----:B------:R-:W-:Y:S04]  /*1d4d0*/  @P0 LDGSTS.E.BYPASS.LTC128B.128 [R8+0x1b400], desc[UR38][R2.64], !P3 ;  /* 0x1b40000002080fae */ /* 0x000fe8000d901d66 */
[----:B------:R0:W-:Y:S02]  /*1d4e0*/  @P0 LDGSTS.E.BYPASS.LTC128B.128 [R8+0x1f400], desc[UR38][R2.64+0x80], !P2 ;  /* 0x1f40008002080fae */ /* 0x0001e4000d101d66 */
[----:B0-----:R-:W-:Y:S01]  /*1d4f0*/  IMAD.MOV.U32 R2, RZ, RZ, R14 ;  /* 0x000000ffff027224 */ /* 0x001fe200078e000e */
[----:B------:R-:W-:Y:S06]  /*1d500*/  BRA `(.L_x_7426) ;  /* 0xffffffa000c07947 */ /* 0x000fec000383ffff */
.L_x_7257:
        /* <DEDUP_REMOVED lines=9> */
.L_x_7427:
[C---:B------:R-:W-:Y:S01]  /*1d5a0*/  VIADD R7, R4.reuse, 0x10 ;  /* 0x0000001004077836 */ /* 0x040fe20000000000 */
[----:B------:R-:W-:Y:S01]  /*1d5b0*/  ISETP.GE.AND P3, PT, R4, R6, PT ;  /* 0x000000060400720c */ /* 0x000fe20003f66270 */
[----:B------:R-:W-:Y:S01]  /*1d5c0*/  IMAD.MOV.U32 R13, RZ, RZ, R0 ;  /* 0x000000ffff0d7224 */ /* 0x000fe200078e0000 */
[----:B------:R-:W-:-:S11]  /*1d5d0*/  MOV R2, R14 ;  /* 0x0000000e00027202 */ /* 0x000fd60000000f00 */
[----:B------:R-:W-:Y:S05]  /*1d5e0*/  WARPSYNC.COLLECTIVE R15, `(.L_x_7428) ;  /* 0x000000000f087348 */ /* 0x000fea0003c00000 */
[----:B------:R0:W1:Y:S02]  /*1d5f0*/  SHFL.IDX P6, R14, R13, R12, R11 ;  /* 0x0000000c0d0e7389 */ /* 0x00006400000c000b */
[----:B01----:R-:W-:Y:S01]  /*1d600*/  ENDCOLLECTIVE ;  /* 0x000000000000791b */ /* 0x003fe20003800000 */
.L_x_7428:
        /* <DEDUP_REMOVED lines=8> */
.L_x_7429:
        /* <DEDUP_REMOVED lines=11> */
.L_x_7430:
        /* <DEDUP_REMOVED lines=8> */
.L_x_7431:
        /* <DEDUP_REMOVED lines=13> */
.L_x_7432:
        /* <DEDUP_REMOVED lines=8> */
.L_x_7433:
        /* <DEDUP_REMOVED lines=13> */
.L_x_7434:
        /* <DEDUP_REMOVED lines=8> */
.L_x_7435:
        /* <DEDUP_REMOVED lines=13> */
.L_x_7436:
        /* <DEDUP_REMOVED lines=8> */
.L_x_7437:
        /* <DEDUP_REMOVED lines=13> */
.L_x_7438:
        /* <DEDUP_REMOVED lines=8> */
.L_x_7439:
[----:B------:R-:W-:-:S05]  /*1dd00*/  @!P3 IMAD.MOV.U32 R3, RZ, RZ, R7 ;  /* 0x000000ffff03b224 */ /* 0x000fca00078e0007 */
[----:B------:R-:W-:Y:S01]  /*1dd10*/  @!PT LDS RZ, [RZ] ;  /* 0x00000000fffff984 */ /* 0x000fe20000000800 */
[----:B------:R-:W-:Y:S01]  /*1dd20*/  @!PT LDS RZ, [RZ] ;  /* 0x00000000fffff984 */ /* 0x000fe20000000800 */
[----:B------:R-:W-:Y:S01]  /*1dd30*/  @!PT LDS RZ, [RZ] ;  /* 0x00000000fffff984 */ /* 0x000fe20000000800 */
[----:B------:R-:W-:Y:S04]  /*1dd40*/  @!P3 LDGSTS.E.BYPASS.LTC128B.128 [R9+0x12c00], desc[UR38][R2.64], !P0 ;  /* 0x12c000000209bfae */ /* 0x000fe8000c101d66 */
[----:B------:R0:W-:Y:S01]  /*1dd50*/  @!P3 LDGSTS.E.BYPASS.LTC128B.128 [R9+0x16c00], desc[UR38][R2.64+0x80], !P1 ;  /* 0x16c000800209bfae */ /* 0x0001e2000c901d66 */
[----:B------:R-:W-:Y:S01]  /*1dd60*/  MOV R13, R0 ;  /* 0x00000000000d7202 */ /* 0x000fe20000000f00 */
[----:B0-----:R-:W-:Y:S02]  /*1dd70*/  VIADD R3, R4, 0x60 ;  /* 0x0000006004037836 */ /* 0x001fe40000000000 */
[----:B------:R-:W-:-:S07]  /*1dd80*/  IMAD.MOV.U32 R2, RZ, RZ, R14 ;  /* 0x000000ffff027224 */ /* 0x000fce00078e000e */
[----:B------:R-:W-:Y:S05]  /*1dd90*/  WARPSYNC.COLLECTIVE R15, `(.L_x_7440) ;  /* 0x000000000f087348 */ /* 0x000fea0003c00000 */
[----:B------:R0:W1:Y:S02]  /*1dda0*/  SHFL.IDX P6, R14, R13, R12, R11 ;  /* 0x0000000c0d0e7389 */ /* 0x00006400000c000b */
[----:B01----:R-:W-:Y:S01]  /*1ddb0*/  ENDCOLLECTIVE ;  /* 0x000000000000791b */ /* 0x003fe20003800000 */
.L_x_7440:
[----:B------:R-:W-:Y:S01]  /*1ddc0*/  ISETP.GE.AND P3, PT, R3, R6, PT ;  /* 0x000000060300720c */ /* 0x000fe20003f66270 */
[----:B------:R-:W-:Y:S02]  /*1ddd0*/  IMAD.MOV.U32 R13, RZ, RZ, R5 ;  /* 0x000000ffff0d7224 */ /* 0x000fe400078e0005 */
[----:B------:R-:W-:-:S10]  /*1dde0*/  IMAD.MOV.U32 R12, RZ, RZ, 0x7 ;  /* 0x00000007ff0c7424 */ /* 0x000fd400078e00ff */
[----:B------:R-:W-:-:S05]  /*1ddf0*/  @!P3 LEA R14, P2, R31, R14, 0x1 ;  /* 0x0000000e1f0eb211 */ /* 0x000fca00078408ff */
[----:B------:R-:W-:Y:S02]  /*1de00*/  @!P3 IMAD.X R7, RZ, RZ, R2, P2 ;  /* 0x000000ffff07b224 */ /* 0x000fe400010e0602 */
[----:B------:R-:W-:-:S07]  /*1de10*/  @!P3 IMAD.MOV.U32 R2, RZ, RZ, R14 ;  /* 0x000000ffff02b224 */ /* 0x000fce00078e000e */
[----:B------:R-:W-:Y:S05]  /*1de20*/  WARPSYNC.COLLECTIVE R15, `(.L_x_7441) ;  /* 0x000000000f087348 */ /* 0x000fea0003c00000 */
[----:B------:R0:W1:Y:S02]  /*1de30*/  SHFL.IDX P6, R14, R13, R12, R11 ;  /* 0x0000000c0d0e7389 */ /* 0x00006400000c000b */
[----:B01----:R-:W-:Y:S01]  /*1de40*/  ENDCOLLECTIVE ;  /* 0x000000000000791b */ /* 0x003fe20003800000 */
.L_x_7441:
[----:B------:R-:W-:-:S05]  /*1de50*/  @!P3 IMAD.MOV.U32 R3, RZ, RZ, R7 ;  /* 0x000000ffff03b224 */ /* 0x000fca00078e0007 */
[----:B------:R-:W-:Y:S01]  /*1de60*/  @!PT LDS RZ, [RZ] ;  /* 0x00000000fffff984 */ /* 0x000fe20000000800 */
[----:B------:R-:W-:Y:S01]  /*1de70*/  @!PT LDS RZ, [RZ] ;  /* 0x00000000fffff984 */ /* 0x000fe20000000800 */
[----:B------:R-:W-:Y:S01]  /*1de80*/  @!PT LDS RZ, [RZ] ;  /* 0x00000000fffff984 */ /* 0x000fe20000000800 */
[----:B------:R0:W-:Y:S04]  /*1de90*/  @!P3 LDGSTS.E.BYPASS.LTC128B.128 [R9+0x13400], desc[UR38][R2.64], !P0 ;  /* 0x134000000209bfae */ /* 0x0001e8000c101d66 */
[----:B------:R0:W-:Y:S01]  /*1dea0*/  @!P3 LDGSTS.E.BYPASS.LTC128B.128 [R9+0x17400], desc[UR38][R2.64+0x80], !P1 ;  /* 0x174000800209bfae */ /* 0x0001e2000c901d66 */
[----:B------:R-:W-:Y:S01]  /*1deb0*/  MOV R13, R0 ;  /* 0x00000000000d7202 */ /* 0x000fe20000000f00 */
[----:B------:R-:W-:-:S07]  /*1dec0*/  IMAD.MOV.U32 R5, RZ, RZ, R14 ;  /* 0x000000ffff057224 */ /* 0x000fce00078e000e */
[----:B0-----:R-:W-:Y:S05]  /*1ded0*/  WARPSYNC.COLLECTIVE R15, `(.L_x_7442) ;  /* 0x000000000f087348 */ /* 0x001fea0003c00000 */
[----:B------:R1:W2:Y:S02]  /*1dee0*/  SHFL.IDX P6, R14, R13, R12, R11 ;  /* 0x0000000c0d0e7389 */ /* 0x0002a400000c000b */
[----:B012---:R-:W-:Y:S01]  /*1def0*/  ENDCOLLECTIVE ;  /* 0x000000000000791b */ /* 0x007fe20003800000 */
.L_x_7442:
[----:B------:R-:W-:Y:S05]  /*1df00*/  BRA `(.L_x_7443) ;  /* 0xffffffa4002c7947 */ /* 0x000fea000383ffff */
.L_x_7262:
[----:B0-----:R0:W1:Y:S02]  /*1df10*/  SYNCS.PHASECHK.TRANS64.TRYWAIT P0, [R22+URZ+0x28820], R3 ;  /* 0x02882003160075a7 */ /* 0x001064000800017f */
[----:B-1----:R-:W-:Y:S05]  /*1df20*/  @!P0 NANOSLEEP.SYNCS 0x989680 ;  /* 0x009896800000895d */ /* 0x002fea0003900000 */
[----:B------:R-:W1:Y:S02]  /*1df30*/  @!P0 SYNCS.PHASECHK.TRANS64 P0, [R22+URZ+0x28820], R3 ;  /* 0x02882003160085a7 */ /* 0x000e64000800007f */
[----:B-1----:R-:W-:Y:S05]  /*1df40*/  @!P0 BRA `(.L_x_7262) ;  /* 0xfffffffc00f08947 */ /* 0x002fea000383ffff */
[----:B------:R-:W-:Y:S05]  /*1df50*/  BRA `(.L_x_7444) ;  /* 0xffffffa4009c7947 */ /* 0x000fea000383ffff */
.L_x_7267:
[----:B0-----:R0:W1:Y:S02]  /*1df60*/  SYNCS.PHASECHK.TRANS64.TRYWAIT P0, [R6+URZ+0x28840], R3 ;  /* 0x02884003060075a7 */ /* 0x001064000800017f */
[----:B-1----:R-:W-:Y:S05]  /*1df70*/  @!P0 NANOSLEEP.SYNCS 0x989680 ;  /* 0x009896800000895d */ /* 0x002fea0003900000 */
[----:B------:R-:W1:Y:S02]  /*1df80*/  @!P0 SYNCS.PHASECHK.TRANS64 P0, [R6+URZ+0x28840], R3 ;  /* 0x02884003060085a7 */ /* 0x000e64000800007f */
[----:B-1----:R-:W-:Y:S05]  /*1df90*/  @!P0 BRA `(.L_x_7267) ;  /* 0xfffffffc00f08947 */ /* 0x002fea000383ffff */
[----:B------:R-:W-:Y:S05]  /*1dfa0*/  BRA `(.L_x_7445) ;  /* 0xffffffa8006c7947 */ /* 0x000fea000383ffff */
.L_x_7268:
        /* <DEDUP_REMOVED lines=8> */
.L_x_7447:
[----:B------:R-:W-:Y:S05]  /*1e030*/  BSYNC B1 ;  /* 0x0000000000017941 */ /* 0x000fea0003800000 */
.L_x_7446:
        /* <DEDUP_REMOVED lines=9> */
.L_x_7448:
[----:B------:R-:W-:Y:S02]  /*1e0d0*/  IMAD R8, R8, 0x2, R22 ;  /* 0x0000000208087824 */ /* 0x000fe400078e0216 */
[----:B------:R-:W-:Y:S02]  /*1e0e0*/  IMAD.MOV.U32 R13, RZ, RZ, R9 ;  /* 0x000000ffff0d7224 */ /* 0x000fe400078e0009 */
[----:B------:R-:W-:Y:S02]  /*1e0f0*/  IMAD.MOV.U32 R12, RZ, RZ, 0x1 ;  /* 0x00000001ff0c7424 */ /* 0x000fe400078e00ff */
[----:B------:R-:W-:-:S07]  /*1e100*/  IMAD.MOV.U32 R2, RZ, RZ, R14 ;  /* 0x000000ffff027224 */ /* 0x000fce00078e000e */
[----:B------:R-:W-:Y:S05]  /*1e110*/  WARPSYNC.COLLECTIVE R15, `(.L_x_7449) ;  /* 0x000000000f087348 */ /* 0x000fea0003c00000 */
[----:B------:R0:W1:Y:S02]  /*1e120*/  SHFL.IDX P6, R14, R13, R12, R11 ;  /* 0x0000000c0d0e7389 */ /* 0x00006400000c000b */
[----:B01----:R-:W-:Y:S01]  /*1e130*/  ENDCOLLECTIVE ;  /* 0x000000000000791b */ /* 0x003fe20003800000 */
.L_x_7449:
        /* <DEDUP_REMOVED lines=12> */
.L_x_7450:
[----:B------:R-:W-:Y:S02]  /*1e200*/  IMAD.MOV.U32 R13, RZ, RZ, R9 ;  /* 0x000000ffff0d7224 */ /* 0x000fe400078e0009 */
[----:B------:R-:W-:Y:S02]  /*1e210*/  IMAD.MOV.U32 R12, RZ, RZ, 0x2 ;  /* 0x00000002ff0c7424 */ /* 0x000fe400078e00ff */
[----:B------:R-:W-:-:S07]  /*1e220*/  IMAD.MOV.U32 R2, RZ, RZ, R14 ;  /* 0x000000ffff027224 */ /* 0x000fce00078e000e */
[----:B------:R-:W-:Y:S05]  /*1e230*/  WARPSYNC.COLLECTIVE R15, `(.L_x_7451) ;  /* 0x000000000f087348 */ /* 0x000fea0003c00000 */
[----:B------:R0:W1:Y:S02]  /*1e240*/  SHFL.IDX P6, R14, R13, R12, R11 ;  /* 0x0000000c0d0e7389 */ /* 0x00006400000c000b */
[----:B01----:R-:W-:Y:S01]  /*1e250*/  ENDCOLLECTIVE ;  /* 0x000000000000791b */ /* 0x003fe20003800000 */
.L_x_7451:
        /* <DEDUP_REMOVED lines=12> */
.L_x_7452:
[----:B------:R-:W-:Y:S02]  /*1e320*/  IMAD.MOV.U32 R13, RZ, RZ, R9 ;  /* 0x000000ffff0d7224 */ /* 0x000fe400078e0009 */
[----:B------:R-:W-:Y:S01]  /*1e330*/  IMAD.MOV.U32 R12, RZ, RZ, 0x3 ;  /* 0x00000003ff0c7424 */ /* 0x000fe200078e00ff */
[----:B------:R-:W-:-:S07]  /*1e340*/  MOV R2, R14 ;  /* 0x0000000e00027202 */ /* 0x000fce0000000f00 */
[----:B------:R-:W-:Y:S05]  /*1e350*/  WARPSYNC.COLLECTIVE R15, `(.L_x_7453) ;  /* 0x000000000f087348 */ /* 0x000fea0003c00000 */
[----:B------:R0:W1:Y:S02]  /*1e360*/  SHFL.IDX P6, R14, R13, R12, R11 ;  /* 0x0000000c0d0e7389 */ /* 0x00006400000c000b */
[----:B01----:R-:W-:Y:S01]  /*1e370*/  ENDCOLLECTIVE ;  /* 0x000000000000791b */ /* 0x003fe20003800000 */
.L_x_7453:
        /* <DEDUP_REMOVED lines=12> */
.L_x_7454:
[----:B------:R-:W-:Y:S01]  /*1e440*/  MOV R13, R9 ;  /* 0x00000009000d7202 */ /* 0x000fe20000000f00 */
[----:B------:R-:W-:Y:S02]  /*1e450*/  IMAD.MOV.U32 R12, RZ, RZ, 0x4 ;  /* 0x00000004ff0c7424 */ /* 0x000fe400078e00ff */
[----:B------:R-:W-:-:S07]  /*1e460*/  IMAD.MOV.U32 R2, RZ, RZ, R14 ;  /* 0x000000ffff027224 */ /* 0x000fce00078e000e */
[----:B------:R-:W-:Y:S05]  /*1e470*/  WARPSYNC.COLLECTIVE R15, `(.L_x_7455) ;  /* 0x000000000f087348 */ /* 0x000fea0003c00000 */
[----:B------:R0:W1:Y:S02]  /*1e480*/  SHFL.IDX P6, R14, R13, R12, R11 ;  /* 0x0000000c0d0e7389 */ /* 0x00006400000c000b */
[----:B01----:R-:W-:Y:S01]  /*1e490*/  ENDCOLLECTIVE ;  /* 0x000000000000791b */ /* 0x003fe20003800000 */
.L_x_7455:
        /* <DEDUP_REMOVED lines=12> */
.L_x_7456:
[----:B------:R-:W-:Y:S02]  /*1e560*/  IMAD.MOV.U32 R13, RZ, RZ, R9 ;  /* 0x000000ffff0d7224 */ /* 0x000fe400078e0009 */
[----:B------:R-:W-:Y:S02]  /*1e570*/  IMAD.MOV.U32 R12, RZ, RZ, 0x5 ;  /* 0x00000005ff0c7424 */ /* 0x000fe400078e00ff */
[----:B------:R-:W-:-:S07]  /*1e580*/  IMAD.MOV.U32 R2, RZ, RZ, R14 ;  /* 0x000000ffff027224 */ /* 0x000fce00078e000e */
[----:B------:R-:W-:Y:S05]  /*1e590*/  WARPSYNC.COLLECTIVE R15, `(.L_x_7457) ;  /* 0x000000000f087348 */ /* 0x000fea0003c00000 */
[----:B------:R0:W1:Y:S02]  /*1e5a0*/  SHFL.IDX P6, R14, R13, R12, R11 ;  /* 0x0000000c0d0e7389 */ /* 0x00006400000c000b */
[----:B01----:R-:W-:Y:S01]  /*1e5b0*/  ENDCOLLECTIVE ;  /* 0x000000000000791b */ /* 0x003fe20003800000 */
.L_x_7457:
        /* <DEDUP_REMOVED lines=12> */
.L_x_7458:
[----:B------:R-:W-:Y:S02]  /*1e680*/  IMAD.MOV.U32 R13, RZ, RZ, R9 ;  /* 0x000000ffff0d7224 */ /* 0x000fe400078e0009 */
[----:B------:R-:W-:Y:S02]  /*1e690*/  IMAD.MOV.U32 R12, RZ, RZ, 0x6 ;  /* 0x00000006ff0c7424 */ /* 0x000fe400078e00ff */
[----:B------:R-:W-:-:S07]  /*1e6a0*/  IMAD.MOV.U32 R2, RZ, RZ, R14 ;  /* 0x000000ffff027224 */ /* 0x000fce00078e000e */
[----:B------:R-:W-:Y:S05]  /*1e6b0*/  WARPSYNC.COLLECTIVE R15, `(.L_x_7459) ;  /* 0x000000000f087348 */ /* 0x000fea0003c00000 */
[----:B------:R0:W1:Y:S02]  /*1e6c0*/  SHFL.IDX P6, R14, R13, R12, R11 ;  /* 0x0000000c0d0e7389 */ /* 0x00006400000c000b */
[----:B01----:R-:W-:Y:S01]  /*1e6d0*/  ENDCOLLECTIVE ;  /* 0x000000000000791b */ /* 0x003fe20003800000 */
.L_x_7459:
        /* <DEDUP_REMOVED lines=12> */
.L_x_7460:
[----:B------:R-:W-:Y:S02]  /*1e7a0*/  IMAD.MOV.U32 R13, RZ, RZ, R9 ;  /* 0x000000ffff0d7224 */ /* 0x000fe400078e0009 */
[----:B------:R-:W-:Y:S01]  /*1e7b0*/  IMAD.MOV.U32 R12, RZ, RZ, 0x7 ;  /* 0x00000007ff0c7424 */ /* 0x000fe200078e00ff */
[----:B------:R-:W-:-:S07]  /*1e7c0*/  MOV R2, R14 ;  /* 0x0000000e00027202 */ /* 0x000fce0000000f00 */
[----:B------:R-:W-:Y:S05]  /*1e7d0*/  WARPSYNC.COLLECTIVE R15, `(.L_x_7461) ;  /* 0x000000000f087348 */ /* 0x000fea0003c00000 */
[----:B------:R0:W1:Y:S02]  /*1e7e0*/  SHFL.IDX P6, R14, R13, R12, R11 ;  /* 0x0000000c0d0e7389 */ /* 0x00006400000c000b */
[----:B01----:R-:W-:Y:S01]  /*1e7f0*/  ENDCOLLECTIVE ;  /* 0x000000000000791b */ /* 0x003fe20003800000 */
.L_x_7461:
        /* <DEDUP_REMOVED lines=8> */
[----:B------:R-:W-:-:S07]  /*1e880*/  IMAD.MOV.U32 R9, RZ, RZ, R14 ;  /* 0x000000ffff097224 */ /* 0x000fce00078e000e */
[----:B0-----:R-:W-:Y:S05]  /*1e890*/  WARPSYNC.COLLECTIVE R15, `(.L_x_7462) ;  /* 0x000000000f087348 */ /* 0x001fea0003c00000 */
[----:B------:R1:W2:Y:S02]  /*1e8a0*/  SHFL.IDX P6, R14, R13, R12, R11 ;  /* 0x0000000c0d0e7389 */ /* 0x0002a400000c000b */
[----:B012---:R-:W-:Y:S01]  /*1e8b0*/  ENDCOLLECTIVE ;  /* 0x000000000000791b */ /* 0x007fe20003800000 */
.L_x_7462:
[----:B------:R-:W-:Y:S01]  /*1e8c0*/  IMAD.MOV.U32 R2, RZ, RZ, R14 ;  /* 0x000000ffff027224 */ /* 0x000fe200078e000e */
[----:B------:R-:W-:Y:S06]  /*1e8d0*/  BRA `(.L_x_7463) ;  /* 0xffffffa400407947 */ /* 0x000fec000383ffff */
.L_x_7273:
[----:B-1----:R1:W2:Y:S02]  /*1e8e0*/  SYNCS.PHASECHK.TRANS64.TRYWAIT P0, [R6+URZ+0x28860], R2 ;  /* 0x02886002060075a7 */ /* 0x0022a4000800017f */
[----:B--2---:R-:W-:Y:S05]  /*1e8f0*/  @!P0 NANOSLEEP.SYNCS 0x989680 ;  /* 0x009896800000895d */ /* 0x004fea0003900000 */
[----:B------:R-:W2:Y:S02]  /*1e900*/  @!P0 SYNCS.PHASECHK.TRANS64 P0, [R6+URZ+0x28860], R2 ;  /* 0x02886002060085a7 */ /* 0x000ea4000800007f */
[----:B--2---:R-:W-:Y:S05]  /*1e910*/  @!P0 BRA `(.L_x_7273) ;  /* 0xfffffffc00f08947 */ /* 0x004fea000383ffff */
[----:B------:R-:W-:Y:S05]  /*1e920*/  BRA `(.L_x_7464) ;  /* 0xffffffa4009c7947 */ /* 0x000fea000383ffff */
.L_x_7274:
        /* <DEDUP_REMOVED lines=8> */
.L_x_7466:
[----:B------:R-:W-:Y:S05]  /*1e9b0*/  BSYNC B1 ;  /* 0x0000000000017941 */ /* 0x000fea0003800000 */
.L_x_7465:
        /* <DEDUP_REMOVED lines=9> */
.L_x_7467:
[----:B------:R-:W-:Y:S02]  /*1ea50*/  IMAD.MOV.U32 R13, RZ, RZ, R24 ;  /* 0x000000ffff0d7224 */ /* 0x000fe400078e0018 */
[----:B------:R-:W-:Y:S01]  /*1ea60*/  IMAD.MOV.U32 R12, RZ, RZ, 0x1 ;  /* 0x00000001ff0c7424 */ /* 0x000fe200078e00ff */
[----:B------:R-:W-:-:S07]  /*1ea70*/  MOV R2, R14 ;  /* 0x0000000e00027202 */ /* 0x000fce0000000f00 */
[----:B------:R-:W-:Y:S05]  /*1ea80*/  WARPSYNC.COLLECTIVE R15, `(.L_x_7468) ;  /* 0x000000000f087348 */ /* 0x000fea0003c00000 */
[----:B------:R0:W1:Y:S02]  /*1ea90*/  SHFL.IDX P6, R14, R13, R12, R11 ;  /* 0x0000000c0d0e7389 */ /* 0x00006400000c000b */
[----:B01----:R-:W-:Y:S01]  /*1eaa0*/  ENDCOLLECTIVE ;  /* 0x000000000000791b */ /* 0x003fe20003800000 */
.L_x_7468:
        /* <DEDUP_REMOVED lines=14> */
.L_x_7469:
[----:B------:R-:W-:Y:S02]  /*1eb90*/  IMAD.MOV.U32 R13, RZ, RZ, R24 ;  /* 0x000000ffff0d7224 */ /* 0x000fe400078e0018 */
[----:B------:R-:W-:Y:S02]  /*1eba0*/  IMAD.MOV.U32 R12, RZ, RZ, 0x2 ;  /* 0x00000002ff0c7424 */ /* 0x000fe400078e00ff */
[----:B------:R-:W-:-:S07]  /*1ebb0*/  IMAD.MOV.U32 R2, RZ, RZ, R14 ;  /* 0x000000ffff027224 */ /* 0x000fce00078e000e */
[----:B------:R-:W-:Y:S05]  /*1ebc0*/  WARPSYNC.COLLECTIVE R15, `(.L_x_7470) ;  /* 0x000000000f087348 */ /* 0x000fea0003c00000 */
[----:B------:R0:W1:Y:S02]  /*1ebd0*/  SHFL.IDX P6, R14, R13, R12, R11 ;  /* 0x0000000c0d0e7389 */ /* 0x00006400000c000b */
[----:B01----:R-:W-:Y:S01]  /*1ebe0*/  ENDCOLLECTIVE ;  /* 0x000000000000791b */ /* 0x003fe20003800000 */
.L_x_7470:
        /* <DEDUP_REMOVED lines=14> */
.L_x_7471:
[----:B------:R-:W-:Y:S01]  /*1ecd0*/  IMAD.MOV.U32 R13, RZ, RZ, R24 ;  /* 0x000000ffff0d7224 */ /* 0x000fe200078e0018 */
[----:B------:R-:W-:Y:S01]  /*1ece0*/  MOV R12, 0x3 ;  /* 0x00000003000c7802 */ /* 0x000fe20000000f00 */
[----:B------:R-:W-:-:S07]  /*1ecf0*/  IMAD.MOV.U32 R2, RZ, RZ, R14 ;  /* 0x000000ffff027224 */ /* 0x000fce00078e000e */
[----:B------:R-:W-:Y:S05]  /*1ed00*/  WARPSYNC.COLLECTIVE R15, `(.L_x_7472) ;  /* 0x000000000f087348 */ /* 0x000fea0003c00000 */
[----:B------:R0:W1:Y:S02]  /*1ed10*/  SHFL.IDX P6, R14, R13, R12, R11 ;  /* 0x0000000c0d0e7389 */ /* 0x00006400000c000b */
[----:B01----:R-:W-:Y:S01]  /*1ed20*/  ENDCOLLECTIVE ;  /* 0x000000000000791b */ /* 0x003fe20003800000 */
.L_x_7472:
        /* <DEDUP_REMOVED lines=14> */
.L_x_7473:
[----:B------:R-:W-:Y:S02]  /*1ee10*/  IMAD.MOV.U32 R13, RZ, RZ, R24 ;  /* 0x000000ffff0d7224 */ /* 0x000fe400078e0018 */
[----:B------:R-:W-:Y:S02]  /*1ee20*/  IMAD.MOV.U32 R12, RZ, RZ, 0x4 ;  /* 0x00000004ff0c7424 */ /* 0x000fe400078e00ff */
[----:B------:R-:W-:-:S07]  /*1ee30*/  IMAD.MOV.U32 R2, RZ, RZ, R14 ;  /* 0x000000ffff027224 */ /* 0x000fce00078e000e */
[----:B------:R-:W-:Y:S05]  /*1ee40*/  WARPSYNC.COLLECTIVE R15, `(.L_x_7474) ;  /* 0x000000000f087348 */ /* 0x000fea0003c00000 */
[----:B------:R0:W1:Y:S02]  /*1ee50*/  SHFL.IDX P6, R14, R13, R12, R11 ;  /* 0x0000000c0d0e7389 */ /* 0x00006400000c000b */
[----:B01----:R-:W-:Y:S01]  /*1ee60*/  ENDCOLLECTIVE ;  /* 0x000000000000791b */ /* 0x003fe20003800000 */
.L_x_7474:
        /* <DEDUP_REMOVED lines=14> */
.L_x_7475:
[----:B------:R-:W-:Y:S02]  /*1ef50*/  IMAD.MOV.U32 R13, RZ, RZ, R24 ;  /* 0x000000ffff0d7224 */ /* 0x000fe400078e0018 */
[----:B------:R-:W-:Y:S02]  /*1ef60*/  IMAD.MOV.U32 R12, RZ, RZ, 0x5 ;  /* 0x00000005ff0c7424 */ /* 0x000fe400078e00ff */
[----:B------:R-:W-:-:S07]  /*1ef70*/  IMAD.MOV.U32 R2, RZ, RZ, R14 ;  /* 0x000000ffff027224 */ /* 0x000fce00078e000e */
[----:B------:R-:W-:Y:S05]  /*1ef80*/  WARPSYNC.COLLECTIVE R15, `(.L_x_7476) ;  /* 0x000000000f087348 */ /* 0x000fea0003c00000 */
[----:B------:R0:W1:Y:S02]  /*1ef90*/  SHFL.IDX P6, R14, R13, R12, R11 ;  /* 0x0000000c0d0e7389 */ /* 0x00006400000c000b */
[----:B01----:R-:W-:Y:S01]  /*1efa0*/  ENDCOLLECTIVE ;  /* 0x000000000000791b */ /* 0x003fe20003800000 */
.L_x_7476:
        /* <DEDUP_REMOVED lines=14> */
.L_x_7477:
[----:B------:R-:W-:Y:S02]  /*1f090*/  IMAD.MOV.U32 R13, RZ, RZ, R24 ;  /* 0x000000ffff0d7224 */ /* 0x000fe400078e0018 */
[----:B------:R-:W-:Y:S02]  /*1f0a0*/  IMAD.MOV.U32 R12, RZ, RZ, 0x6 ;  /* 0x00000006ff0c7424 */ /* 0x000fe400078e00ff */
[----:B------:R-:W-:-:S07]  /*1f0b0*/  IMAD.MOV.U32 R2, RZ, RZ, R14 ;  /* 0x000000ffff027224 */ /* 0x000fce00078e000e */
[----:B------:R-:W-:Y:S05]  /*1f0c0*/  WARPSYNC.COLLECTIVE R15, `(.L_x_7478) ;  /* 0x000000000f087348 */ /* 0x000fea0003c00000 */
[----:B------:R0:W1:Y:S02]  /*1f0d0*/  SHFL.IDX P6, R14, R13, R12, R11 ;  /* 0x0000000c0d0e7389 */ /* 0x00006400000c000b */
[----:B01----:R-:W-:Y:S01]  /*1f0e0*/  ENDCOLLECTIVE ;  /* 0x000000000000791b */ /* 0x003fe20003800000 */
.L_x_7478:
        /* <DEDUP_REMOVED lines=14> */
.L_x_7479:
[----:B------:R-:W-:Y:S01]  /*1f1d0*/  IMAD.MOV.U32 R13, RZ, RZ, R24 ;  /* 0x000000ffff0d7224 */ /* 0x000fe200078e0018 */
[----:B------:R-:W-:Y:S01]  /*1f1e0*/  MOV R12, 0x7 ;  /* 0x00000007000c7802 */ /* 0x000fe20000000f00 */
[----:B------:R-:W-:-:S07]  /*1f1f0*/  IMAD.MOV.U32 R2, RZ, RZ, R14 ;  /* 0x000000ffff027224 */ /* 0x000fce00078e000e */
[----:B------:R-:W-:Y:S05]  /*1f200*/  WARPSYNC.COLLECTIVE R15, `(.L_x_7480) ;  /* 0x000000000f087348 */ /* 0x000fea0003c00000 */
[----:B------:R0:W1:Y:S02]  /*1f210*/  SHFL.IDX P6, R14, R13, R12, R11 ;  /* 0x0000000c0d0e7389 */ /* 0x00006400000c000b */
[----:B01----:R-:W-:Y:S01]  /*1f220*/  ENDCOLLECTIVE ;  /* 0x000000000000791b */ /* 0x003fe20003800000 */
.L_x_7480:
        /* <DEDUP_REMOVED lines=13> */
.L_x_7481:
[----:B------:R-:W-:Y:S01]  /*1f300*/  @!PT LDS RZ, [RZ] ;  /* 0x00000000fffff984 */ /* 0x000fe20000000800 */
[----:B------:R-:W-:Y:S01]  /*1f310*/  @!PT LDS RZ, [RZ] ;  /* 0x00000000fffff984 */ /* 0x000fe20000000800 */
[----:B------:R-:W-:Y:S01]  /*1f320*/  @!PT LDS RZ, [RZ] ;  /* 0x00000000fffff984 */ /* 0x000fe20000000800 */
[----:B------:R0:W-:Y:S01]  /*1f330*/  LDGSTS.E.BYPASS.LTC128B.128 [R7+0x7400], desc[UR38][R2.64+0x80], !P0 ;  /* 0x0740008002077fae */ /* 0x0001e2000c101d66 */
[----:B------:R-:W-:Y:S05]  /*1f340*/  BRA `(.L_x_7482) ;  /* 0xffffffa000247947 */ /* 0x000fea000383ffff */
.L_x_7282:
[----:B0-----:R0:W1:Y:S02]  /*1f350*/  SYNCS.PHASECHK.TRANS64.TRYWAIT P0, [R0+URZ+0x28860], R3 ;  /* 0x02886003000075a7 */ /* 0x001064000800017f */
[----:B-1----:R-:W-:Y:S05]  /*1f360*/  @!P0 NANOSLEEP.SYNCS 0x989680 ;  /* 0x009896800000895d */ /* 0x002fea0003900000 */
[----:B------:R-:W1:Y:S02]  /*1f370*/  @!P0 SYNCS.PHASECHK.TRANS64 P0, [R0+URZ+0x28860], R3 ;  /* 0x02886003000085a7 */ /* 0x000e64000800007f */
[----:B-1----:R-:W-:Y:S05]  /*1f380*/  @!P0 BRA `(.L_x_7282) ;  /* 0xfffffffc00f08947 */ /* 0x002fea000383ffff */
[----:B------:R-:W-:Y:S05]  /*1f390*/  BRA `(.L_x_7483) ;  /* 0xffffffa400407947 */ /* 0x000fea000383ffff */
.L_x_7283:
        /* <DEDUP_REMOVED lines=8> */
.L_x_7485:
[----:B------:R-:W-:Y:S05]  /*1f420*/  BSYNC B0 ;  /* 0x0000000000007941 */ /* 0x000fea0003800000 */
.L_x_7484:
[----:B------:R-:W-:Y:S01]  /*1f430*/  MOV R13, R23 ;  /* 0x00000017000d7202 */ /* 0x000fe20000000f00 */
        /* <DEDUP_REMOVED lines=8> */
.L_x_7486:
[----:B------:R-:W-:Y:S01]  /*1f4c0*/  ULDC UR4, c[0x0][0x2f4] ;  /* 0x0000bd0000047ab9 */ /* 0x000fe20000000800 */
[----:B------:R-:W-:Y:S01]  /*1f4d0*/  IMAD R4, R9, 0x2, R22 ;  /* 0x0000000209047824 */ /* 0x000fe200078e0216 */
[----:B------:R-:W-:Y:S02]  /*1f4e0*/  ISETP.GE.AND P1, PT, R31, UR4, PT ;  /* 0x000000041f007c0c */ /* 0x000fe4000bf26270 */
[----:B------:R-:W-:Y:S02]  /*1f4f0*/  ISETP.GE.AND P0, PT, R30, UR4, PT ;  /* 0x000000041e007c0c */ /* 0x000fe4000bf06270 */
[C---:B------:R-:W-:Y:S02]  /*1f500*/  ISETP.LT.OR P3, PT, R6.reuse, 0x1, P1 ;  /* 0x000000010600780c */ /* 0x040fe40000f61670 */
[----:B------:R-:W-:Y:S01]  /*1f510*/  ISETP.LT.OR P4, PT, R6, 0x1, P0 ;  /* 0x000000010600780c */ /* 0x000fe20000781670 */
[----:B------:R-:W-:Y:S01]  /*1f520*/  IMAD.MOV.U32 R13, RZ, RZ, R24 ;  /* 0x000000ffff0d7224 */ /* 0x000fe200078e0018 */
[----:B------:R-:W-:-:S02]  /*1f530*/  MOV R12, 0x1 ;  /* 0x00000001000c7802 */ /* 0x000fc40000000f00 */
[----:B------:R-:W-:-:S13]  /*1f540*/  IADD3 R2, P2, R14, R5, RZ ;  /* 0x000000050e027210 */ /* 0x000fda0007f5e0ff */
[----:B------:R-:W-:Y:S05]  /*1f550*/  WARPSYNC.COLLECTIVE R15, `(.L_x_7487) ;  /* 0x000000000f087348 */ /* 0x000fea0003c00000 */
[----:B------:R0:W1:Y:S02]  /*1f560*/  SHFL.IDX P6, R14, R13, R12, R11 ;  /* 0x0000000c0d0e7389 */ /* 0x00006400000c000b */
[----:B01----:R-:W-:Y:S01]  /*1f570*/  ENDCOLLECTIVE ;  /* 0x000000000000791b */ /* 0x003fe20003800000 */
.L_x_7487:
        /* <DEDUP_REMOVED lines=13> */
.L_x_7488:
[----:B------:R-:W-:Y:S02]  /*1f650*/  IMAD.MOV.U32 R13, RZ, RZ, R24 ;  /* 0x000000ffff0d7224 */ /* 0x000fe400078e0018 */
[----:B------:R-:W-:Y:S02]  /*1f660*/  IMAD.MOV.U32 R12, RZ, RZ, 0x2 ;  /* 0x00000002ff0c7424 */ /* 0x000fe400078e00ff */
[----:B------:R-:W-:-:S07]  /*1f670*/  IMAD.MOV.U32 R10, RZ, RZ, R14 ;  /* 0x000000ffff0a7224 */ /* 0x000fce00078e000e */
[----:B------:R-:W-:Y:S05]  /*1f680*/  WARPSYNC.COLLECTIVE R15, `(.L_x_7489) ;  /* 0x000000000f087348 */ /* 0x000fea0003c00000 */
[----:B------:R0:W1:Y:S02]  /*1f690*/  SHFL.IDX P6, R14, R13, R12, R11 ;  /* 0x0000000c0d0e7389 */ /* 0x00006400000c000b */
[----:B01----:R-:W-:Y:S01]  /*1f6a0*/  ENDCOLLECTIVE ;  /* 0x000000000000791b */ /* 0x003fe20003800000 */
.L_x_7489:
[----:B------:R-:W-:-:S05]  /*1f6b0*/  IADD3 R2, P2, R10, R5, RZ ;  /* 0x000000050a027210 */ /* 0x000fca0007f5e0ff */
[----:B------:R-:W-:-:S05]  /*1f6c0*/  IMAD.X R3, RZ, RZ, R7, P2 ;  /* 0x000000ffff037224 */ /* 0x000fca00010e0607 */
[----:B------:R-:W-:Y:S01]  /*1f6d0*/  @!PT LDS RZ, [RZ] ;  /* 0x00000000fffff984 */ /* 0x000fe20000000800 */
[----:B------:R-:W-:Y:S01]  /*1f6e0*/  @!PT LDS RZ, [RZ] ;  /* 0x00000000fffff984 */ /* 0x000fe20000000800 */
[----:B------:R-:W-:Y:S01]  /*1f6f0*/  @!PT LDS RZ, [RZ] ;  /* 0x00000000fffff984 */ /* 0x000fe20000000800 */
[----:B------:R0:W-:Y:S01]  /*1f700*/  LDGSTS.E.BYPASS.LTC128B.128 [R4+0xc00], desc[UR38][R2.64], !P3 ;  /* 0x00c0000002047fae */ /* 0x0001e2000d901d66 */
[----:B------:R-:W-:Y:S02]  /*1f710*/  MOV R13, R23 ;  /* 0x00000017000d7202 */ /* 0x000fe40000000f00 */
[C---:B------:R-:W-:Y:S01]  /*1f720*/  ISETP.LT.OR P3, PT, R6.reuse, 0x21, P1 ;  /* 0x000000210600780c */ /* 0x040fe20000f61670 */
[----:B------:R0:W-:Y:S01]  /*1f730*/  LDGSTS.E.BYPASS.LTC128B.128 [R4+0x4c00], desc[UR38][R2.64+0x80], !P4 ;  /* 0x04c0008002047fae */ /* 0x0001e2000e101d66 */
[----:B------:R-:W-:Y:S01]  /*1f740*/  ISETP.LT.OR P4, PT, R6, 0x21, P0 ;  /* 0x000000210600780c */ /* 0x000fe20000781670 */
[----:B------:R-:W-:-:S12]  /*1f750*/  IMAD.MOV.U32 R8, RZ, RZ, R14 ;  /* 0x000000ffff087224 */ /* 0x000fd800078e000e */
[----:B0-----:R-:W-:Y:S05]  /*1f760*/  WARPSYNC.COLLECTIVE R15, `(.L_x_7490) ;  /* 0x000000000f087348 */ /* 0x001fea0003c00000 */
[----:B------:R1:W2:Y:S02]  /*1f770*/  SHFL.IDX P6, R14, R13, R12, R11 ;  /* 0x0000000c0d0e7389 */ /* 0x0002a400000c000b */
[----:B012---:R-:W-:Y:S01]  /*1f780*/  ENDCOLLECTIVE ;  /* 0x000000000000791b */ /* 0x007fe20003800000 */
.L_x_7490:
[----:B------:R-:W-:Y:S02]  /*1f790*/  IMAD.MOV.U32 R13, RZ, RZ, R24 ;  /* 0x000000ffff0d7224 */ /* 0x000fe400078e0018 */
[----:B------:R-:W-:Y:S01]  /*1f7a0*/  IMAD.MOV.U32 R12, RZ, RZ, 0x3 ;  /* 0x00000003ff0c7424 */ /* 0x000fe200078e00ff */
[----:B------:R-:W-:-:S13]  /*1f7b0*/  IADD3 R2, P2, R14, R5, RZ ;  /* 0x000000050e027210 */ /* 0x000fda0007f5e0ff */
[----:B------:R-:W-:Y:S05]  /*1f7c0*/  WARPSYNC.COLLECTIVE R15, `(.L_x_7491) ;  /* 0x000000000f087348 */ /* 0x000fea0003c00000 */
[----:B------:R0:W1:Y:S02]  /*1f7d0*/  SHFL.IDX P6, R14, R13, R12, R11 ;  /* 0x0000000c0d0e7389 */ /* 0x00006400000c000b */
[----:B01----:R-:W-:Y:S01]  /*1f7e0*/  ENDCOLLECTIVE ;  /* 0x000000000000791b */ /* 0x003fe20003800000 */
.L_x_7491:
        /* <DEDUP_REMOVED lines=13> */
.L_x_7492:
[----:B------:R-:W-:Y:S01]  /*1f8c0*/  IMAD.MOV.U32 R13, RZ, RZ, R24 ;  /* 0x000000ffff0d7224 */ /* 0x000fe200078e0018 */
[----:B------:R-:W-:Y:S02]  /*1f8d0*/  MOV R12, 0x4 ;  /* 0x00000004000c7802 */ /* 0x000fe40000000f00 */
[----:B------:R-:W-:-:S13]  /*1f8e0*/  IADD3 R2, P2, R14, R5, RZ ;  /* 0x000000050e027210 */ /* 0x000fda0007f5e0ff */
[----:B------:R-:W-:Y:S05]  /*1f8f0*/  WARPSYNC.COLLECTIVE R15, `(.L_x_7493) ;  /* 0x000000000f087348 */ /* 0x000fea0003c00000 */
[----:B------:R0:W1:Y:S02]  /*1f900*/  SHFL.IDX P6, R14, R13, R12, R11 ;  /* 0x0000000c0d0e7389 */ /* 0x00006400000c000b */
[----:B01----:R-:W-:Y:S01]  /*1f910*/  ENDCOLLECTIVE ;  /* 0x000000000000791b */ /* 0x003fe20003800000 */
.L_x_7493:
        /* <DEDUP_REMOVED lines=13> */
.L_x_7494:
[----:B------:R-:W-:Y:S02]  /*1f9f0*/  IMAD.MOV.U32 R13, RZ, RZ, R24 ;  /* 0x000000ffff0d7224 */ /* 0x000fe400078e0018 */
[----:B------:R-:W-:Y:S02]  /*1fa00*/  IMAD.MOV.U32 R12, RZ, RZ, 0x5 ;  /* 0x00000005ff0c7424 */ /* 0x000fe400078e00ff */
[----:B------:R-:W-:-:S07]  /*1fa10*/  IMAD.MOV.U32 R10, RZ, RZ, R14 ;  /* 0x000000ffff0a7224 */ /* 0x000fce00078e000e */
[----:B------:R-:W-:Y:S05]  /*1fa20*/  WARPSYNC.COLLECTIVE R15, `(.L_x_7495) ;  /* 0x000000000f087348 */ /* 0x000fea0003c00000 */
[----:B------:R0:W1:Y:S02]  /*1fa30*/  SHFL.IDX P6, R14, R13, R12, R11 ;  /* 0x0000000c0d0e7389 */ /* 0x00006400000c000b */
[----:B01----:R-:W-:Y:S01]  /*1fa40*/  ENDCOLLECTIVE ;  /* 0x000000000000791b */ /* 0x003fe20003800000 */
.L_x_7495:
        /* <DEDUP_REMOVED lines=14> */
.L_x_7496:
[----:B------:R-:W-:Y:S02]  /*1fb30*/  IMAD.MOV.U32 R13, RZ, RZ, R24 ;  /* 0x000000ffff0d7224 */ /* 0x000fe400078e0018 */
[----:B------:R-:W-:Y:S01]  /*1fb40*/  IMAD.MOV.U32 R12, RZ, RZ, 0x6 ;  /* 0x00000006ff0c7424 */ /* 0x000fe200078e00ff */
[----:B------:R-:W-:-:S13]  /*1fb50*/  IADD3 R2, P2, R14, R5, RZ ;  /* 0x000000050e027210 */ /* 0x000fda0007f5e0ff */
[----:B------:R-:W-:Y:S05]  /*1fb60*/  WARPSYNC.COLLECTIVE R15, `(.L_x_7497) ;  /* 0x000000000f087348 */ /* 0x000fea0003c00000 */
[----:B------:R0:W1:Y:S02]  /*1fb70*/  SHFL.IDX P6, R14, R13, R12, R11 ;  /* 0x0000000c0d0e7389 */ /* 0x00006400000c000b */
[----:B01----:R-:W-:Y:S01]  /*1fb80*/  ENDCOLLECTIVE ;  /* 0x000000000000791b */ /* 0x003fe20003800000 */
.L_x_7497:
        /* <DEDUP_REMOVED lines=13> */
.L_x_7498:
[----:B------:R-:W-:Y:S01]  /*1fc60*/  MOV R13, R24 ;  /* 0x00000018000d7202 */ /* 0x000fe20000000f00 */
[----:B------:R-:W-:Y:S02]  /*1fc70*/  IMAD.MOV.U32 R12, RZ, RZ, 0x7 ;  /* 0x00000007ff0c7424 */ /* 0x000fe400078e00ff */
[----:B------:R-:W-:-:S07]  /*1fc80*/  IMAD.MOV.U32 R10, RZ, RZ, R14 ;  /* 0x000000ffff0a7224 */ /* 0x000fce00078e000e */
[----:B------:R-:W-:Y:S05]  /*1fc90*/  WARPSYNC.COLLECTIVE R15, `(.L_x_7499) ;  /* 0x000000000f087348 */ /* 0x000fea0003c00000 */
[----:B------:R0:W1:Y:S02]  /*1fca0*/  SHFL.IDX P6, R14, R13, R12, R11 ;  /* 0x0000000c0d0e7389 */ /* 0x00006400000c000b */
[----:B01----:R-:W-:Y:S01]  /*1fcb0*/  ENDCOLLECTIVE ;  /* 0x000000000000791b */ /* 0x003fe20003800000 */
.L_x_7499:
        /* <DEDUP_REMOVED lines=12> */
.L_x_7500:
[----:B------:R-:W-:Y:S05]  /*1fd80*/  BRA `(.L_x_7501) ;  /* 0xffffff9c00e07947 */ /* 0x000fea000383ffff */
.L_x_7288:
        /* <DEDUP_REMOVED lines=8> */
.L_x_7503:
[----:B------:R-:W-:Y:S05]  /*1fe10*/  BSYNC B0 ;  /* 0x0000000000007941 */ /* 0x000fea0003800000 */
.L_x_7502:
[----:B------:R-:W-:Y:S01]  /*1fe20*/  IMAD.MOV.U32 R13, RZ, RZ, R16 ;  /* 0x000000ffff0d7224 */ /* 0x000fe200078e0010 */
[----:B------:R-:W-:Y:S01]  /*1fe30*/  MOV R5, R14 ;  /* 0x0000000e00057202 */ /* 0x000fe20000000f00 */
[----:B------:R-:W-:Y:S02]  /*1fe40*/  IMAD.MOV.U32 R12, RZ, RZ, 0x1 ;  /* 0x00000001ff0c7424 */ /* 0x000fe400078e00ff */
[----:B------:R-:W-:Y:S02]  /*1fe50*/  IMAD.MOV.U32 R11, RZ, RZ, 0x1f ;  /* 0x0000001fff0b7424 */ /* 0x000fe400078e00ff */
[----:B------:R-:W-:Y:S02]  /*1fe60*/  IMAD.MOV.U32 R15, RZ, RZ, -0x1 ;  /* 0xffffffffff0f7424 */ /* 0x000fe400078e00ff */
[----:B------:R-:W-:-:S07]  /*1fe70*/  IMAD.IADD R7, R19, 0x1, R8 ;  /* 0x0000000113077824 */ /* 0x000fce00078e0208 */
[----:B------:R-:W-:Y:S05]  /*1fe80*/  WARPSYNC.COLLECTIVE R15, `(.L_x_7504) ;  /* 0x000000000f087348 */ /* 0x000fea0003c00000 */
[----:B------:R0:W1:Y:S02]  /*1fe90*/  SHFL.IDX P6, R14, R13, R12, R11 ;  /* 0x0000000c0d0e7389 */ /* 0x00006400000c000b */
[----:B01----:R-:W-:Y:S01]  /*1fea0*/  ENDCOLLECTIVE ;  /* 0x000000000000791b */ /* 0x003fe20003800000 */
.L_x_7504:
        /* <DEDUP_REMOVED lines=18> */
.L_x_7505:
[----:B------:R-:W-:Y:S01]  /*1ffd0*/  IMAD.MOV.U32 R12, RZ, RZ, 0x2 ;  /* 0x00000002ff0c7424 */ /* 0x000fe200078e00ff */
[----:B------:R-:W-:-:S05]  /*1ffe0*/  SEL R7, R14, RZ, P1 ;  /* 0x000000ff0e077207 */ /* 0x000fca0000800000 */
[----:B------:R-:W-:-:S04]  /*1fff0*/  IMAD.IADD R6, R4, 0x1, R7 ;  /* 0x0000000104067824 */ /* 0x000fc800078e0207 */
[----:B------:R-:W-:-:S07]  /*20000*/  IMAD.MOV.U32 R13, RZ, RZ, R6 ;  /* 0x000000ffff0d7224 */ /* 0x000fce00078e0006 */
[----:B------:R-:W-:Y:S05]  /*20010*/  WARPSYNC.COLLECTIVE R15, `(.L_x_7506) ;  /* 0x000000000f087348 */ /* 0x000fea0003c00000 */
[----:B------:R0:W1:Y:S02]  /*20020*/  SHFL.UP P6, R14, R13, R12, R11 ;  /* 0x0400000c0d0e7389 */ /* 0x00006400000c000b */
[----:B01----:R-:W-:Y:S01]  /*20030*/  ENDCOLLECTIVE ;  /* 0x000000000000791b */ /* 0x003fe20003800000 */
.L_x_7506:
[----:B------:R-:W-:Y:S02]  /*20040*/  MOV R12, 0x4 ;  /* 0x00000004000c7802 */ /* 0x000fe40000000f00 */
[----:B------:R-:W-:-:S05]  /*20050*/  SEL R7, R14, RZ, P2 ;  /* 0x000000ff0e077207 */ /* 0x000fca0001000000 */
[----:B------:R-:W-:-:S04]  /*20060*/  IMAD.IADD R7, R6, 0x1, R7 ;  /* 0x0000000106077824 */ /* 0x000fc800078e0207 */
[----:B------:R-:W-:-:S07]  /*20070*/  IMAD.MOV.U32 R13, RZ, RZ, R7 ;  /* 0x000000ffff0d7224 */ /* 0x000fce00078e0007 */
[----:B------:R-:W-:Y:S05]  /*20080*/  WARPSYNC.COLLECTIVE R15, `(.L_x_7507) ;  /* 0x000000000f087348 */ /* 0x000fea0003c00000 */
[----:B------:R0:W1:Y:S02]  /*20090*/  SHFL.UP P6, R14, R13, R12, R11 ;  /* 0x0400000c0d0e7389 */ /* 0x00006400000c000b */
[----:B01----:R-:W-:Y:S01]  /*200a0*/  ENDCOLLECTIVE ;  /* 0x000000000000791b */ /* 0x003fe20003800000 */
.L_x_7507:
[----:B------:R-:W-:Y:S01]  /*200b0*/  IMAD.MOV.U32 R12, RZ, RZ, 0x8 ;  /* 0x00000008ff0c7424 */ /* 0x000fe200078e00ff */
[----:B------:R-:W-:-:S05]  /*200c0*/  SEL R2, R14, RZ, P3 ;  /* 0x000000ff0e027207 */ /* 0x000fca0001800000 */
[----:B------:R-:W-:-:S04]  /*200d0*/  IMAD.IADD R2, R7, 0x1, R2 ;  /* 0x0000000107027824 */ /* 0x000fc800078e0202 */
[----:B------:R-:W-:-:S07]  /*200e0*/  IMAD.MOV.U32 R13, RZ, RZ, R2 ;  /* 0x000000ffff0d7224 */ /* 0x000fce00078e0002 */
[----:B------:R-:W-:Y:S05]  /*200f0*/  WARPSYNC.COLLECTIVE R15, `(.L_x_7508) ;  /* 0x000000000f087348 */ /* 0x000fea0003c00000 */
[----:B------:R0:W1:Y:S02]  /*20100*/  SHFL.UP P6, R14, R13, R12, R11 ;  /* 0x0400000c0d0e7389 */ /* 0x00006400000c000b */
[----:B01----:R-:W-:Y:S01]  /*20110*/  ENDCOLLECTIVE ;  /* 0x000000000000791b */ /* 0x003fe20003800000 */
.L_x_7508:
[----:B------:R-:W-:Y:S01]  /*20120*/  IMAD.MOV.U32 R12, RZ, RZ, 0x10 ;  /* 0x00000010ff0c7424 */ /* 0x000fe200078e00ff */
[----:B------:R-:W-:-:S05]  /*20130*/  SEL R3, R14, RZ, P4 ;  /* 0x000000ff0e037207 */ /* 0x000fca0002000000 */
[----:B------:R-:W-:-:S04]  /*20140*/  IMAD.IADD R3, R2, 0x1, R3 ;  /* 0x0000000102037824 */ /* 0x000fc800078e0203 */
[----:B------:R-:W-:-:S07]  /*20150*/  IMAD.MOV.U32 R13, RZ, RZ, R3 ;  /* 0x000000ffff0d7224 */ /* 0x000fce00078e0003 */
[----:B------:R-:W-:Y:S05]  /*20160*/  WARPSYNC.COLLECTIVE R15, `(.L_x_7509) ;  /* 0x000000000f087348 */ /* 0x000fea0003c00000 */
[----:B------:R0:W1:Y:S02]  /*20170*/  SHFL.UP P6, R14, R13, R12, R11 ;  /* 0x0400000c0d0e7389 */ /* 0x00006400000c000b */
[----:B01----:R-:W-:Y:S01]  /*20180*/  ENDCOLLECTIVE ;  /* 0x000000000000791b */ /* 0x003fe20003800000 */
.L_x_7509:
        /* <DEDUP_REMOVED lines=8> */
.L_x_7510:
[----:B------:R-:W-:Y:S05]  /*20210*/  BRA `(.L_x_7511) ;  /* 0xffffff9c00ec7947 */ /* 0x000fea000383ffff */
.L_x_7293:
[----:B------:R-:W-:Y:S01]  /*20220*/  BSSY B0, `(.L_x_7512) ;  /* 0x0000008000007945 */ /* 0x000fe20003800000 */
[----:B-----5:R-:W-:Y:S02]  /*20230*/  IMAD.MOV.U32 R13, RZ, RZ, R4 ;  /* 0x000000ffff0d7224 */ /* 0x020fe400078e0004 */
[----:B------:R-:W-:Y:S02]  /*20240*/  IMAD.MOV.U32 R12, RZ, RZ, 0x1 ;  /* 0x00000001ff0c7424 */ /* 0x000fe400078e00ff */
[----:B------:R-:W-:Y:S02]  /*20250*/  IMAD.MOV.U32 R11, RZ, RZ, RZ ;  /* 0x000000ffff0b7224 */ /* 0x000fe400078e00ff */
[----:B------:R-:W-:-:S07]  /*20260*/  IMAD.MOV.U32 R15, RZ, RZ, -0x1 ;  /* 0xffffffffff0f7424 */ /* 0x000fce00078e00ff */
[----:B0-----:R-:W-:Y:S05]  /*20270*/  WARPSYNC.COLLECTIVE R15, `(.L_x_7513) ;  /* 0x000000000f087348 */ /* 0x001fea0003c00000 */
[----:B------:R1:W2:Y:S02]  /*20280*/  SHFL.UP P6, R14, R13, R12, R11 ;  /* 0x0400000c0d0e7389 */ /* 0x0002a400000c000b */
[----:B012---:R-:W-:Y:S01]  /*20290*/  ENDCOLLECTIVE ;  /* 0x000000000000791b */ /* 0x007fe20003800000 */
.L_x_7513:
[----:B------:R-:W-:Y:S05]  /*202a0*/  BSYNC B0 ;  /* 0x0000000000007941 */ /* 0x000fea0003800000 */
.L_x_7512:
        /* <DEDUP_REMOVED lines=8> */
.L_x_7514:
[----:B------:R-:W-:Y:S01]  /*20330*/  IMAD.MOV.U32 R12, RZ, RZ, 0x4 ;  /* 0x00000004ff0c7424 */ /* 0x000fe200078e00ff */
[----:B------:R-:W-:-:S05]  /*20340*/  SEL R0, R14, RZ, P2 ;  /* 0x000000ff0e007207 */ /* 0x000fca0001000000 */
[----:B------:R-:W-:-:S04]  /*20350*/  IMAD.IADD R0, R13, 0x1, R0 ;  /* 0x000000010d007824 */ /* 0x000fc800078e0200 */
[----:B------:R-:W-:-:S07]  /*20360*/  IMAD.MOV.U32 R13, RZ, RZ, R0 ;  /* 0x000000ffff0d7224 */ /* 0x000fce00078e0000 */
[----:B------:R-:W-:Y:S05]  /*20370*/  WARPSYNC.COLLECTIVE R15, `(.L_x_7515) ;  /* 0x000000000f087348 */ /* 0x000fea0003c00000 */
[----:B------:R0:W1:Y:S02]  /*20380*/  SHFL.UP P6, R14, R13, R12, R11 ;  /* 0x0400000c0d0e7389 */ /* 0x00006400000c000b */
[----:B01----:R-:W-:Y:S01]  /*20390*/  ENDCOLLECTIVE ;  /* 0x000000000000791b */ /* 0x003fe20003800000 */
.L_x_7515:
[----:B------:R-:W-:Y:S02]  /*203a0*/  MOV R12, 0x8 ;  /* 0x00000008000c7802 */ /* 0x000fe40000000f00 */
[----:B------:R-:W-:-:S05]  /*203b0*/  SEL R3, R14, RZ, P3 ;  /* 0x000000ff0e037207 */ /* 0x000fca0001800000 */
[----:B------:R-:W-:-:S04]  /*203c0*/  IMAD.IADD R2, R0, 0x1, R3 ;  /* 0x0000000100027824 */ /* 0x000fc800078e0203 */
[----:B------:R-:W-:-:S07]  /*203d0*/  IMAD.MOV.U32 R13, RZ, RZ, R2 ;  /* 0x000000ffff0d7224 */ /* 0x000fce00078e0002 */
[----:B------:R-:W-:Y:S05]  /*203e0*/  WARPSYNC.COLLECTIVE R15, `(.L_x_7516) ;  /* 0x000000000f087348 */ /* 0x000fea0003c00000 */
[----:B------:R0:W1:Y:S02]  /*203f0*/  SHFL.UP P6, R14, R13, R12, R11 ;  /* 0x0400000c0d0e7389 */ /* 0x00006400000c000b */
[----:B01----:R-:W-:Y:S01]  /*20400*/  ENDCOLLECTIVE ;  /* 0x000000000000791b */ /* 0x003fe20003800000 */
.L_x_7516:
[----:B------:R-:W-:Y:S01]  /*20410*/  IMAD.MOV.U32 R12, RZ, RZ, 0x10 ;  /* 0x00000010ff0c7424 */ /* 0x000fe200078e00ff */
[----:B------:R-:W-:-:S05]  /*20420*/  SEL R3, R14, RZ, P4 ;  /* 0x000000ff0e037207 */ /* 0x000fca0002000000 */
[----:B------:R-:W-:-:S04]  /*20430*/  IMAD.IADD R3, R2, 0x1, R3 ;  /* 0x0000000102037824 */ /* 0x000fc800078e0203 */
[----:B------:R-:W-:-:S07]  /*20440*/  IMAD.MOV.U32 R13, RZ, RZ, R3 ;  /* 0x000000ffff0d7224 */ /* 0x000fce00078e0003 */
[----:B------:R-:W-:Y:S05]  /*20450*/  WARPSYNC.COLLECTIVE R15, `(.L_x_7517) ;  /* 0x000000000f087348 */ /* 0x000fea0003c00000 */
[----:B------:R0:W1:Y:S02]  /*20460*/  SHFL.UP P6, R14, R13, R12, R11 ;  /* 0x0400000c0d0e7389 */ /* 0x00006400000c000b */
[----:B01----:R-:W-:Y:S01]  /*20470*/  ENDCOLLECTIVE ;  /* 0x000000000000791b */ /* 0x003fe20003800000 */
.L_x_7517:
        /* <DEDUP_REMOVED lines=8> */
.L_x_7518:
[----:B------:R-:W-:Y:S05]  /*20500*/  BRA `(.L_x_7519) ;  /* 0xffffff9c00cc7947 */ /* 0x000fea000383ffff */
.L_x_7295:
[----:B------:R-:W-:Y:S01]  /*20510*/  BSSY B0, `(.L_x_7520) ;  /* 0x0000006000007945 */ /* 0x000fe20003800000 */
[----:B------:R-:W-:Y:S02]  /*20520*/  PLOP3.LUT P6, PT, P6, PT, PT, 0x8, 0x0 ;  /* 0x000000000000781c */ /* 0x000fe400037ce170 */
[----:B------:R-:W-:-:S11]  /*20530*/  MOV R15, 0xffffffff ;  /* 0xffffffff000f7802 */ /* 0x000fd60000000f00 */
[----:B0-----:R-:W-:Y:S05]  /*20540*/  WARPSYNC.COLLECTIVE R15, `(.L_x_7521) ;  /* 0x000000000f087348 */ /* 0x001fea0003c00000 */
[----:B------:R-:W-:Y:S01]  /*20550*/  VOTE.ANY R14, PT, P6 ;  /* 0x00000000000e7806 */ /* 0x000fe200030e0100 */
[----:B0-----:R-:W-:Y:S06]  /*20560*/  ENDCOLLECTIVE ;  /* 0x000000000000791b */ /* 0x001fec0003800000 */
.L_x_7521:
[----:B------:R-:W-:Y:S05]  /*20570*/  BSYNC B0 ;  /* 0x0000000000007941 */ /* 0x000fea0003800000 */
.L_x_7520:
        /* <DEDUP_REMOVED lines=9> */
.L_x_7522:
[----:B------:R-:W-:Y:S01]  /*20610*/  IMAD.MOV.U32 R4, RZ, RZ, R14 ;  /* 0x000000ffff047224 */ /* 0x000fe200078e000e */
[----:B------:R-:W-:Y:S06]  /*20620*/  BRA `(.L_x_7523) ;  /* 0xffffff9c00bc7947 */ /* 0x000fec000383ffff */
.L_x_7297:
[----:B------:R-:W-:Y:S01]  /*20630*/  BSSY B0, `(.L_x_7524) ;  /* 0x0000007000007945 */ /* 0x000fe20003800000 */
[----:B------:R-:W-:Y:S01]  /*20640*/  IMAD.MOV.U32 R13, RZ, RZ, R2 ;  /* 0x000000ffff0d7224 */ /* 0x000fe200078e0002 */
[----:B------:R-:W-:Y:S01]  /*20650*/  MOV R11, 0x1f ;  /* 0x0000001f000b7802 */ /* 0x000fe20000000f00 */
[----:B------:R-:W-:-:S07]  /*20660*/  IMAD.MOV.U32 R15, RZ, RZ, -0x1 ;  /* 0xffffffffff0f7424 */ /* 0x000fce00078e00ff */
[----:B012---:R-:W-:Y:S05]  /*20670*/  WARPSYNC.COLLECTIVE R15, `(.L_x_7525) ;  /* 0x000000000f087348 */ /* 0x007fea0003c00000 */
[----:B------:R3:W4:Y:S02]  /*20680*/  SHFL.IDX P6, R14, R13, R12, R11 ;  /* 0x0000000c0d0e7389 */ /* 0x00072400000c000b */
[----:B01234-:R-:W-:Y:S01]  /*20690*/  ENDCOLLECTIVE ;  /* 0x000000000000791b */ /* 0x01ffe20003800000 */
.L_x_7525:
[----:B------:R-:W-:Y:S05]  /*206a0*/  BSYNC B0 ;  /* 0x0000000000007941 */ /* 0x000fea0003800000 */
.L_x_7524:
[----:B------:R-:W-:Y:S05]  /*206b0*/  BRA `(.L_x_7296) ;  /* 0xffffff9c00b47947 */ /* 0x000fea000383ffff */
.L_x_7301:
[----:B0-----:R0:W1:Y:S02]  /*206c0*/  SYNCS.PHASECHK.TRANS64.TRYWAIT P0, [R4+URZ+0x28820], R0 ;  /* 0x02882000040075a7 */ /* 0x001064000800017f */
[----:B-1----:R-:W-:Y:S05]  /*206d0*/  @!P0 NANOSLEEP.SYNCS 0x989680 ;  /* 0x009896800000895d */ /* 0x002fea0003900000 */
[----:B------:R-:W1:Y:S02]  /*206e0*/  @!P0 SYNCS.PHASECHK.TRANS64 P0, [R4+URZ+0x28820], R0 ;  /* 0x02882000040085a7 */ /* 0x000e64000800007f */
[----:B-1----:R-:W-:Y:S05]  /*206f0*/  @!P0 BRA `(.L_x_7301) ;  /* 0xfffffffc00f08947 */ /* 0x002fea000383ffff */
[----:B------:R-:W-:Y:S05]  /*20700*/  BRA `(.L_x_7526) ;  /* 0xffffffa000a07947 */ /* 0x000fea000383ffff */
.L_x_7302:
        /* <DEDUP_REMOVED lines=11> */
.L_x_7528:
[----:B------:R-:W-:Y:S05]  /*207c0*/  BSYNC B0 ;  /* 0x0000000000007941 */ /* 0x000fea0003800000 */
.L_x_7527:
[----:B------:R-:W-:Y:S05]  /*207d0*/  BRA `(.L_x_7529) ;  /* 0xffffffa000887947 */ /* 0x000fea000383ffff */
.L_x_7303:
[----:B------:R-:W-:Y:S01]  /*207e0*/  BSSY B0, `(.L_x_7530) ;  /* 0x0000006000007945 */ /* 0x000fe20003800000 */
[----:B------:R-:W-:-:S07]  /*207f0*/  IMAD.MOV.U32 R15, RZ, RZ, -0x1 ;  /* 0xffffffffff0f7424 */ /* 0x000fce00078e00ff */
[----:B0-2---:R-:W-:Y:S05]  /*20800*/  WARPSYNC.COLLECTIVE R15, `(.L_x_7531) ;  /* 0x000000000f0c7348 */ /* 0x005fea0003c00000 */
[----:B------:R-:W-:Y:S02]  /*20810*/  ELECT P6, UR62, PT ;  /* 0x00000000003e782f */ /* 0x000fe400038c0000 */
[----:B------:R-:W-:Y:S01]  /*20820*/  MOV R14, UR62 ;  /* 0x0000003e000e7c02 */ /* 0x000fe20008000f00 */
[----:B0-2---:R-:W-:Y:S10]  /*20830*/  ENDCOLLECTIVE ;  /* 0x000000000000791b */ /* 0x005ff40003800000 */
.L_x_7531:
[----:B------:R-:W-:Y:S05]  /*20840*/  BSYNC B0 ;  /* 0x0000000000007941 */ /* 0x000fea0003800000 */
.L_x_7530:
[----:B------:R-:W-:Y:S05]  /*20850*/  BRA `(.L_x_7532) ;  /* 0xffffffa0007c7947 */ /* 0x000fea000383ffff */
.L_x_7305:
[----:B0-----:R0:W1:Y:S02]  /*20860*/  SYNCS.PHASECHK.TRANS64.TRYWAIT P1, [R5+URZ+0x28840], R0 ;  /* 0x02884000050075a7 */ /* 0x001064000802017f */
[----:B-1----:R-:W-:Y:S05]  /*20870*/  @!P1 NANOSLEEP.SYNCS 0x989680 ;  /* 0x009896800000995d */ /* 0x002fea0003900000 */
[----:B------:R-:W1:Y:S02]  /*20880*/  @!P1 SYNCS.PHASECHK.TRANS64 P1, [R5+URZ+0x28840], R0 ;  /* 0x02884000050095a7 */ /* 0x000e64000802007f */
[----:B-1----:R-:W-:Y:S05]  /*20890*/  @!P1 BRA `(.L_x_7305) ;  /* 0xfffffffc00f09947 */ /* 0x002fea000383ffff */
[----:B------:R-:W-:Y:S05]  /*208a0*/  BRA `(.L_x_7533) ;  /* 0xffffffa0009c7947 */ /* 0x000fea000383ffff */
.L_x_7307:
[----:B-1----:R1:W3:Y:S02]  /*208b0*/  SYNCS.PHASECHK.TRANS64.TRYWAIT P1, [R25+URZ+0x28840], R2 ;  /* 0x02884002190075a7 */ /* 0x0022e4000802017f */
[----:B---3--:R-:W-:Y:S05]  /*208c0*/  @!P1 NANOSLEEP.SYNCS 0x989680 ;  /* 0x009896800000995d */ /* 0x008fea0003900000 */
[----:B------:R-:W3:Y:S02]  /*208d0*/  @!P1 SYNCS.PHASECHK.TRANS64 P1, [R25+URZ+0x28840], R2 ;  /* 0x02884002190095a7 */ /* 0x000ee4000802007f */
[----:B---3--:R-:W-:Y:S05]  /*208e0*/  @!P1 BRA `(.L_x_7307) ;  /* 0xfffffffc00f09947 */ /* 0x008fea000383ffff */
[----:B------:R-:W-:Y:S05]  /*208f0*/  BRA `(.L_x_7534) ;  /* 0xffffffa000a87947 */ /* 0x000fea000383ffff */
.L_x_7309:
[----:B---3--:R3:W4:Y:S02]  /*20900*/  SYNCS.PHASECHK.TRANS64.TRYWAIT P1, [R5+URZ+0x28860], R0 ;  /* 0x02886000050075a7 */ /* 0x008724000802017f */
[----:B----4-:R-:W-:Y:S05]  /*20910*/  @!P1 NANOSLEEP.SYNCS 0x989680 ;  /* 0x009896800000995d */ /* 0x010fea0003900000 */
[----:B------:R-:W4:Y:S02]  /*20920*/  @!P1 SYNCS.PHASECHK.TRANS64 P1, [R5+URZ+0x28860], R0 ;  /* 0x02886000050095a7 */ /* 0x000f24000802007f */
[----:B----4-:R-:W-:Y:S05]  /*20930*/  @!P1 BRA `(.L_x_7309) ;  /* 0xfffffffc00f09947 */ /* 0x010fea000383ffff */
[----:B------:R-:W-:Y:S05]  /*20940*/  BRA `(.L_x_7535) ;  /* 0xffffffa000a47947 */ /* 0x000fea000383ffff */
.L_x_7536:
        /* <DEDUP_REMOVED lines=11> */
.L_x_15846:


//--------------------- .text._ZN7cutlass13device_kernelIN5flash11enable_sm90INS1_16FlashAttnFwdSm90INS1_25CollectiveMainloopFwdSm90ILi2EN4cute5tupleIJNS5_1CILi1EEES8_S8_EEENS6_IJNS7_ILi128EEESA_SA_EEELi128ENS_10bfloat16_tEfNS_4arch4Sm90ELb0ELb1ELb1ELb0ELb1ELb0ELb0ELb1ELb1ELb1ELb0ELb0EEENS1_21CollectiveEpilogueFwdISB_S9_SC_SE_Li256ELb0ELb1ELb0ELb0EEENS1_30DynamicPersistentTileSchedulerILi256ELi128ELb0ELb1ELb1EEEEEEEEEvNT_6ParamsE --------------------------
	.section	.text._ZN7cutlass13device_kernelIN5flash11enable_sm90INS1_16FlashAttnFwdSm90INS1_25CollectiveMainloopFwdSm90ILi2EN4cute5tupleIJNS5_1CILi1EEES8_S8_EEENS6_IJNS7_ILi128EEESA_SA_EEELi128ENS_10bfloat16_tEfNS_4arch4Sm90ELb0ELb1ELb1ELb0ELb1ELb0ELb0ELb1ELb1ELb1ELb0ELb0EEENS1_21CollectiveEpilogueFwdISB_S9_SC_SE_Li256ELb0ELb1ELb0ELb0EEENS1_30DynamicPersistentTileSchedulerILi256ELi128ELb0ELb1ELb1EEEEEEEEEvNT_6ParamsE,"ax",@progbits
	.align	128
.text._ZN7cutlass13device_kernelIN5flash11enable_sm90INS1_16FlashAttnFwdSm90INS1_25CollectiveMainloopFwdSm90ILi2EN4cute5tupleIJNS5_1CILi1EEES8_S8_EEENS6_IJNS7_ILi128EEESA_SA_EEELi128ENS_10bfloat16_tEfNS_4arch4Sm90ELb0ELb1ELb1ELb0ELb1ELb0ELb0ELb1ELb1ELb1ELb0ELb0EEENS1_21CollectiveEpilogueFwdISB_S9_SC_SE_Li256ELb0ELb1ELb0ELb0EEENS1_30DynamicPersistentTileSchedulerILi256ELi128ELb0ELb1ELb1EEEEEEEEEvNT_6ParamsE:
        .type           _ZN7cutlass13device_kernelIN5flash11enable_sm90INS1_16FlashAttnFwdSm90INS1_25CollectiveMainloopFwdSm90ILi2EN4cute5tupleIJNS5_1CILi1EEES8_S8_EEENS6_IJNS7_ILi128EEESA_SA_EEELi128ENS_10bfloat16_tEfNS_4arch4Sm90ELb0ELb1ELb1ELb0ELb1ELb0ELb0ELb1ELb1ELb1ELb0ELb0EEENS1_21CollectiveEpilogueFwdISB_S9_SC_SE_Li256ELb0ELb1ELb0ELb0EEENS1_30DynamicPersistentTileSchedulerILi256ELi128ELb0ELb1ELb1EEEEEEEEEvNT_6ParamsE,@function
        .size           _ZN7cutlass13device_kernelIN5flash11enable_sm90INS1_16FlashAttnFwdSm90INS1_25CollectiveMainloopFwdSm90ILi2EN4cute5tupleIJNS5_1CILi1EEES8_S8_EEENS6_IJNS7_ILi128EEESA_SA_EEELi128ENS_10bfloat16_tEfNS_4arch4Sm90ELb0ELb1ELb1ELb0ELb1ELb0ELb0ELb1ELb1ELb1ELb0ELb0EEENS1_21CollectiveEpilogueFwdISB_S9_SC_SE_Li256ELb0ELb1ELb0ELb0EEENS1_30DynamicPersistentTileSchedulerILi256ELi128ELb0ELb1ELb1EEEEEEEEEvNT_6ParamsE,(.L_x_15847 - _ZN7cutlass13device_kernelIN5flash11enable_sm90INS1_16FlashAttnFwdSm90INS1_25CollectiveMainloopFwdSm90ILi2EN4cute5tupleIJNS5_1CILi1EEES8_S8_EEENS6_IJNS7_ILi128EEESA_SA_EEELi128ENS_10bfloat16_tEfNS_4arch4Sm90ELb0ELb1ELb1ELb0ELb1ELb0ELb0ELb1ELb1ELb1ELb0ELb0EEENS1_21CollectiveEpilogueFwdISB_S9_SC_SE_Li256ELb0ELb1ELb0ELb0EEENS1_30DynamicPersistentTileSchedulerILi256ELi128ELb0ELb1ELb1EEEEEEEEEvNT_6ParamsE)
        .other          _ZN7cutlass13device_kernelIN5flash11enable_sm90INS1_16FlashAttnFwdSm90INS1_25CollectiveMainloopFwdSm90ILi2EN4cute5tupleIJNS5_1CILi1EEES8_S8_EEENS6_IJNS7_ILi128EEESA_SA_EEELi128ENS_10bfloat16_tEfNS_4arch4Sm90ELb0ELb1ELb1ELb0ELb1ELb0ELb0ELb1ELb1ELb1ELb0ELb0EEENS1_21CollectiveEpilogueFwdISB_S9_SC_SE_Li256ELb0ELb1ELb0ELb0EEENS1_30DynamicPersistentTileSchedulerILi256ELi128ELb0ELb1ELb1EEEEEEEEEvNT_6ParamsE,@"STO_CUDA_ENTRY STV_DEFAULT"
_ZN7cutlass13device_kernelIN5flash11enable_sm90INS1_16FlashAttnFwdSm90INS1_25CollectiveMainloopFwdSm90ILi2EN4cute5tupleIJNS5_1CILi1EEES8_S8_EEENS6_IJNS7_ILi128EEESA_SA_EEELi128ENS_10bfloat16_tEfNS_4arch4Sm90ELb0ELb1ELb1ELb0ELb1ELb0ELb0ELb1ELb1ELb1ELb0ELb0EEENS1_21CollectiveEpilogueFwdISB_S9_SC_SE_Li256ELb0ELb1ELb0ELb0EEENS1_30DynamicPersistentTileSchedulerILi256ELi128ELb0ELb1ELb1EEEEEEEEEvNT_6ParamsE:
[----:B------:R-:W0:Y:S01]  /*0000*/  LDC R1, c[0x0][0x28] ;  /* 0x00000a00ff017b82 */ /* 0x000e220000000800 */
[----:B------:R-:W1:Y:S01]  /*0010*/  S2R R3, SR_TID.X ;  /* 0x0000000000037919 */ /* 0x000e620000002100 */
[----:B------:R-:W-:Y:S01]  /*0020*/  ELECT P0, URZ, PT ;  /* 0x00000000003f782f */ /* 0x000fe20003800000 */
[----:B------:R-:W-:Y:S01]  /*0030*/  UMOV UR4, 0x80 ;  /* 0x0000008000047882 */ /* 0x000fe20000000000 */
[----:B------:R-:W-:Y:S01]  /*0040*/  UMOV UR7, 0x100 ;  /* 0x0000010000077882 */ /* 0x000fe20000000000 */
[--C-:B-1----:R-:W-:Y:S02]  /*0050*/  SHF.R.U32.HI R0, RZ, 0x5, R3.reuse ;  /* 0x00000005ff007819 */ /* 0x102fe40000011603 */
[----:B------:R-:W-:-:S03]  /*0060*/  SHF.R.U32.HI R23, RZ, 0x7, R3 ;  /* 0x00000007ff177819 */ /* 0x000fc60000011603 */
[----:B------:R-:W1:Y:S04]  /*0070*/  SHFL.IDX PT, R2, R0, RZ, 0x1f ;  /* 0x00001fff00027589 */ /* 0x000e6800000e0000 */
[----:B------:R2:W3:Y:S01]  /*0080*/  SHFL.IDX PT, R3, R23, RZ, 0x1f ;  /* 0x00001fff17037589 */ /* 0x0004e200000e0000 */
[C---:B-1----:R-:W-:Y:S02]  /*0090*/  ISETP.NE.OR P0, PT, R2.reuse, RZ, !P0 ;  /* 0x000000ff0200720c */ /* 0x042fe40004705670 */
[----:B------:R-:W-:-:S11]  /*00a0*/  ISETP.NE.AND P1, PT, R2, RZ, PT ;  /* 0x000000ff0200720c */ /* 0x000fd60003f25270 */
        /* <DEDUP_REMOVED lines=12> */
[----:B------:R2:W1:Y:S06]  /*0170*/  @!UP0 SYNCS.EXCH.64 URZ, [UR8+0x28800], UR4 ;  /* 0x02880004083f85b2 */ /* 0x00046c0008000100 */
[----:B------:R2:W4:Y:S02]  /*0180*/  @!UP1 SYNCS.EXCH.64 URZ, [UR8+0x28820], UR6 ;  /* 0x02882006083f95b2 */ /* 0x0005240008000100 */
[----:B0-23--:R-:W-:Y:S05]  /*0190*/  @P1 BRA `(.L_x_7537) ;  /* 0x0000000000481947 */ /* 0x00dfea0003800000 */
        /* <DEDUP_REMOVED lines=13> */
[----:B0-----:R0:W2:Y:S08]  /*0270*/  SYNCS.EXCH.64 URZ, [UR8+0x28830], UR4 ;  /* 0x02883004083f75b2 */ /* 0x0010b00008000100 */
[----:B------:R0:W3:Y:S01]  /*0280*/  SYNCS.EXCH.64 URZ, [UR8+0x28840], UR6 ;  /* 0x02884006083f75b2 */ /* 0x0000e20008000100 */
[----:B------:R0:W0:Y:S01]  /*0290*/  SYNCS.EXCH.64 URZ, [UR8+0x28838], UR4 ;  /* 0x02883804083f75b2 */ /* 0x0000220008000100 */
[----:B------:R0:W0:Y:S01]  /*02a0*/  SYNCS.EXCH.64 URZ, [UR8+0x28848], UR6 ;  /* 0x02884806083f75b2 */ /* 0x0000220008000100 */
[----:B------:R-:W-:Y:S01]  /*02b0*/  NOP ;  /* 0x0000000000007918 */ /* 0x000fe20000000000 */
.L_x_7537:
        /* <DEDUP_REMOVED lines=22> */
.L_x_7538:
        /* <DEDUP_REMOVED lines=18> */
.L_x_7539:
        /* <DEDUP_REMOVED lines=22> */
.L_x_7540:
        /* <DEDUP_REMOVED lines=23> */
.L_x_7541:
        /* <DEDUP_REMOVED lines=8> */
.L_x_7543:
[----:B------:R-:W-:-:S08]  /*0890*/  NOP ;  /* 0x0000000000007918 */ /* 0x000fd00000000000 */
[----:B------:R-:W0:Y:S02]  /*08a0*/  USETMAXREG.TRY_ALLOC.CTAPOOL UP0, 0xe8 ;  /* 0x000000e8000079c8 */ /* 0x000e240008000600 */
[----:B0-----:R-:W-:-:S13]  /*08b0*/  PLOP3.LUT P0, PT, PT, PT, UP0, 0x80, 0x0 ;  /* 0x000000000000781c */ /* 0x001fda0003f0f008 */
[----:B------:R-:W-:Y:S05]  /*08c0*/  @!P0 BRA `(.L_x_7543) ;  /* 0xfffffffc00f08947 */ /* 0x000fea000383ffff */
[----:B------:R-:W0:Y:S01]  /*08d0*/  S2R R2, SR_TID.X ;  /* 0x0000000000027919 */ /* 0x000e220000002100 */
[----:B------:R-:W1:Y:S08]  /*08e0*/  S2UR UR4, SR_CTAID.X ;  /* 0x00000000000479c3 */ /* 0x000e700000002500 */
[----:B------:R-:W-:Y:S08]  /*08f0*/  BAR.ARV 0x4, 0x180 ;  /* 0x0106000000007b1d */ /* 0x000ff00000002000 */
[----:B------:R-:W-:Y:S06]  /*0900*/  BAR.ARV 0x8, 0x180 ;  /* 0x0206000000007b1d */ /* 0x000fec0000002000 */
[----:B0-----:R-:W-:-:S04]  /*0910*/  LOP3.LUT R0, R2, 0xffffff80, RZ, 0xc0, !PT ;  /* 0xffffff8002007812 */ /* 0x001fc800078ec0ff */
[----:B------:R-:W-:Y:S02]  /*0920*/  ISETP.NE.AND P0, PT, R0, 0x80, PT ;  /* 0x000000800000780c */ /* 0x000fe40003f05270 */
[----:B------:R-:W1:Y:S11]  /*0930*/  LDC R0, c[0x0][0xc38] ;  /* 0x00030e00ff007b82 */ /* 0x000e760000000800 */
[----:B------:R-:W-:Y:S06]  /*0940*/  @!P0 BAR.ARV 0x9, 0x100 ;  /* 0x0244000000008b1d */ /* 0x000fec0000002000 */
[----:B-1----:R-:W-:-:S13]  /*0950*/  ISETP.LE.AND P0, PT, R0, UR4, PT ;  /* 0x0000000400007c0c */ /* 0x002fda000bf03270 */
        /* <DEDUP_REMOVED lines=10> */
[----:B------:R-:W-:Y:S01]  /*0a00*/  SHF.R.S32.HI R186, RZ, 0x7, R3 ;  /* 0x00000007ffba7819 */ /* 0x000fe20000011403 */
[----:B------:R-:W-:Y:S02]  /*0a10*/  IMAD.SHL.U32 R6, R4, 0x20, RZ ;  /* 0x0000002004067824 */ /* 0x000fe400078e00ff */
[----:B------:R-:W-:Y:S01]  /*0a20*/  IMAD.IADD R185, R191, 0x1, -R2 ;  /* 0x00000001bfb97824 */ /* 0x000fe200078e0a02 */
[----:B------:R-:W-:-:S02]  /*0a30*/  LEA.HI R2, R0, R191, RZ, 0x4 ;  /* 0x000000bf00027211 */ /* 0x000fc400078f20ff */
[----:B------:R-:W-:Y:S02]  /*0a40*/  LOP3.LUT R7, R6, 0xfffffc00, RZ, 0xc0, !PT ;  /* 0xfffffc0006077812 */ /* 0x000fe400078ec0ff */
[----:B------:R-:W-:Y:S02]  /*0a50*/  LOP3.LUT R4, R2, 0x3fffff0, RZ, 0xc0, !PT ;  /* 0x03fffff002047812 */ /* 0x000fe400078ec0ff */
[----:B------:R-:W-:Y:S02]  /*0a60*/  SHF.R.S32.HI R8, RZ, 0x1f, R185 ;  /* 0x0000001fff087819 */ /* 0x000fe400000114b9 */
[----:B------:R-:W-:Y:S01]  /*0a70*/  SHF.R.S32.HI R5, RZ, 0x4, R2 ;  /* 0x00000004ff057819 */ /* 0x000fe20000011402 */
[----:B------:R-:W-:Y:S01]  /*0a80*/  IMAD.IADD R4, R191, 0x1, -R4 ;  /* 0x00000001bf047824 */ /* 0x000fe200078e0a04 */
[----:B------:R-:W-:Y:S02]  /*0a90*/  LEA.HI R9, R8, R185, RZ, 0x2 ;  /* 0x000000b908097211 */ /* 0x000fe400078f10ff */
[----:B------:R-:W-:Y:S01]  /*0aa0*/  LEA.HI R2, R2, R5, RZ, 0x1 ;  /* 0x0000000502027211 */ /* 0x000fe200078f08ff */
[----:B------:R-:W-:Y:S01]  /*0ab0*/  IMAD R7, R4, 0x40, R7 ;  /* 0x0000004004077824 */ /* 0x000fe200078e0207 */
[----:B------:R-:W-:-:S02]  /*0ac0*/  LEA.HI R4, R0, R191, RZ, 0x2 ;  /* 0x000000bf00047211 */ /* 0x000fc400078f10ff */
[--C-:B------:R-:W-:Y:S02]  /*0ad0*/  SHF.R.S32.HI R6, RZ, 0x2, R9.reuse ;  /* 0x00000002ff067819 */ /* 0x100fe40000011409 */
[----:B------:R-:W-:Y:S02]  /*0ae0*/  SHF.R.S32.HI R11, RZ, 0x1f, R9 ;  /* 0x0000001fff0b7819 */ /* 0x000fe40000011409 */
[----:B------:R-:W-:Y:S02]  /*0af0*/  LOP3.LUT R2, R2, 0x1ffffffe, RZ, 0xc0, !PT ;  /* 0x1ffffffe02027812 */ /* 0x000fe400078ec0ff */
[----:B------:R-:W-:Y:S02]  /*0b00*/  LOP3.LUT R4, R4, 0xfffffffc, RZ, 0xc0, !PT ;  /* 0xfffffffc04047812 */ /* 0x000fe400078ec0ff */
[----:B------:R-:W-:Y:S01]  /*0b10*/  LEA.HI R0, R0, R191, RZ, 0x3 ;  /* 0x000000bf00007211 */ /* 0x000fe200078f18ff */
[----:B------:R-:W-:Y:S01]  /*0b20*/  IMAD.IADD R2, R5, 0x1, -R2 ;  /* 0x0000000105027824 */ /* 0x000fe200078e0a02 */
[----:B------:R-:W-:Y:S01]  /*0b30*/  LEA.HI R11, R11, R6, RZ, 0x3 ;  /* 0x000000060b0b7211 */ /* 0x000fe200078f18ff */
[----:B------:R-:W-:Y:S01]  /*0b40*/  IMAD.IADD R4, R191, 0x1, -R4 ;  /* 0x00000001bf047824 */ /* 0x000fe200078e0a04 */
[----:B------:R-:W-:Y:S01]  /*0b50*/  LOP3.LUT R22, R0, 0xfffffff8, RZ, 0xc0, !PT ;  /* 0xfffffff800167812 */ /* 0x000fe200078ec0ff */
[----:B------:R-:W-:Y:S01]  /*0b60*/  IMAD R188, R2, 0x8, R7 ;  /* 0x0000000802bc7824 */ /* 0x000fe200078e0207 */
[----:B------:R-:W-:-:S02]  /*0b70*/  LOP3.LUT R11, R11, 0xfffffff8, RZ, 0xc0, !PT ;  /* 0xfffffff80b0b7812 */ /* 0x000fc400078ec0ff */
[----:B------:R-:W-:Y:S01]  /*0b80*/  LEA.HI R8, R8, R185, RZ, 0x5 ;  /* 0x000000b908087211 */ /* 0x000fe200078f28ff */
[----:B------:R-:W-:Y:S01]  /*0b90*/  IMAD.IADD R22, R191, 0x1, -R22 ;  /* 0x00000001bf167824 */ /* 0x000fe200078e0a16 */
[----:B------:R-:W-:Y:S01]  /*0ba0*/  LEA.HI R3, R3, R186, RZ, 0x1 ;  /* 0x000000ba03037211 */ /* 0x000fe200078f08ff */
[----:B------:R-:W-:Y:S01]  /*0bb0*/  IMAD.IADD R11, R6, 0x1, -R11 ;  /* 0x00000001060b7824 */ /* 0x000fe200078e0a0b */
[----:B------:R-:W-:Y:S01]  /*0bc0*/  LEA.HI R2, R4, R4, RZ, 0x1 ;  /* 0x0000000404027211 */ /* 0x000fe200078f08ff */
[----:B------:R-:W-:Y:S01]  /*0bd0*/  IMAD.SHL.U32 R18, R22, 0x8, RZ ;  /* 0x0000000816127824 */ /* 0x000fe200078e00ff */
[----:B------:R-:W-:Y:S02]  /*0be0*/  SHF.R.S32.HI R8, RZ, 0x5, R8 ;  /* 0x00000005ff087819 */ /* 0x000fe40000011408 */
[----:B------:R-:W-:Y:S01]  /*0bf0*/  LOP3.LUT R3, R3, 0x3fffffe, RZ, 0xc0, !PT ;  /* 0x03fffffe03037812 */ /* 0x000fe200078ec0ff */
[----:B------:R-:W-:Y:S01]  /*0c00*/  VIADD R19, R18, 0x40 ;  /* 0x0000004012137836 */ /* 0x000fe20000000000 */
[----:B------:R-:W-:Y:S01]  /*0c10*/  LOP3.LUT R5, R2, 0x1ffffffe, RZ, 0xc0, !PT ;  /* 0x1ffffffe02057812 */ /* 0x000fe200078ec0ff */
[----:B------:R-:W-:Y:S01]  /*0c20*/  IMAD R8, R8, 0x10, R11 ;  /* 0x0000001008087824 */ /* 0x000fe200078e020b */
[----:B------:R-:W-:Y:S01]  /*0c30*/  LOP3.LUT R16, R9, 0x7ffffffc, RZ, 0xc0, !PT ;  /* 0x7ffffffc09107812 */ /* 0x000fe200078ec0ff */
[----:B------:R-:W-:Y:S01]  /*0c40*/  IMAD.IADD R3, R186, 0x1, -R3 ;  /* 0x00000001ba037824 */ /* 0x000fe200078e0a03 */
[----:B------:R-:W-:Y:S01]  /*0c50*/  SHF.R.S32.HI R184, RZ, 0x3, R0 ;  /* 0x00000003ffb87819 */ /* 0x000fe20000011400 */
[----:B------:R-:W-:Y:S01]  /*0c60*/  IMAD.IADD R4, R4, 0x1, -R5 ;  /* 0x0000000104047824 */ /* 0x000fe200078e0a05 */
[----:B------:R-:W-:Y:S01]  /*0c70*/  SHF.R.S32.HI R190, RZ, 0x1f, R18 ;  /* 0x0000001fffbe7819 */ /* 0x000fe20000011412 */
[----:B------:R-:W-:Y:S01]  /*0c80*/  IMAD R187, R3, 0x40, R8 ;  /* 0x0000004003bb7824 */ /* 0x000fe200078e0208 */
[----:B------:R-:W-:Y:S01]  /*0c90*/  SHF.R.S32.HI R189, RZ, 0x1f, R19 ;  /* 0x0000001fffbd7819 */ /* 0x000fe20000011413 */
[----:B------:R-:W-:-:S02]  /*0ca0*/  IMAD.IADD R16, R185, 0x1, -R16 ;  /* 0x00000001b9107824 */ /* 0x000fc400078e0a10 */
[----:B------:R-:W-:-:S07]  /*0cb0*/  IMAD R17, R4, 0x8, R187 ;  /* 0x0000000804117824 */ /* 0x000fce00078e02bb */
.L_x_7648:
        /* <DEDUP_REMOVED lines=12> */
[----:B012345:R-:W-:Y:S05]  /*0d80*/  @!P0 BRA `(.L_x_7544) ;  /* 0x0000000000208947 */ /* 0x03ffea0003800000 */
        /* <DEDUP_REMOVED lines=8> */
.L_x_7544:
[----:B------:R-:W-:Y:S01]  /*0e10*/  ULDC UR7, c[0x0][0xc54] ;  /* 0x0003150000077ab9 */ /* 0x000fe20000000800 */
[----:B------:R-:W-:Y:S01]  /*0e20*/  UMOV UR6, UR9 ;  /* 0x0000000900067c82 */ /* 0x000fe20008000000 */
[----:B------:R-:W-:-:S11]  /*0e30*/  UISETP.NE.AND UP0, UPT, UR7, 0x1, UPT ;  /* 0x000000010700788c */ /* 0x000fd6000bf05270 */
[----:B------:R-:W-:Y:S02]  /*0e40*/  @UP0 ULDC.64 UR10, c[0x0][0xc58] ;  /* 0x00031600000a0ab9 */ /* 0x000fe40000000a00 */
[----:B------:R-:W-:-:S04]  /*0e50*/  UIMAD.WIDE.U32 UR4, UR9, UR10, URZ ;  /* 0x0000000a090472a5 */ /* 0x000fc8000f8e003f */
[----:B------:R-:W-:-:S04]  /*0e60*/  @UP0 USHF.R.U32.HI UR6, URZ, UR11, UR5 ;  /* 0x0000000b3f060299 */ /* 0x000fc80008011605 */
[----:B------:R-:W-:-:S12]  /*0e70*/  UIMAD UR4, UR6, UR7, URZ ;  /* 0x00000007060472a4 */ /* 0x000fd8000f8e023f */
.L_x_7545:
[----:B------:R-:W-:Y:S01]  /*0e80*/  ULOP3.LUT UR6, URZ, UR6, URZ, 0x33, !UPT ;  /* 0x000000063f067292 */ /* 0x000fe2000f8e333f */
[----:B------:R-:W-:Y:S01]  /*0e90*/  ULDC UR7, c[0x0][0x448] ;  /* 0x0001120000077ab9 */ /* 0x000fe20000000800 */
[----:B------:R-:W-:Y:S01]  /*0ea0*/  ULDC UR5, c[0x0][0xc3c] ;  /* 0x00030f0000057ab9 */ /* 0x000fe20000000800 */
[----:B------:R-:W-:Y:S02]  /*0eb0*/  UISETP.NE.AND UP3, UPT, UR7, 0x1, UPT ;  /* 0x000000010700788c */ /* 0x000fe4000bf65270 */
[----:B------:R-:W-:Y:S01]  /*0ec0*/  UIADD3 UR6, UR6, UR5, URZ ;  /* 0x0000000506067290 */ /* 0x000fe2000fffe03f */
[----:B------:R-:W-:Y:S01]  /*0ed0*/  ULDC.64 UR10, c[0x0][0x418] ;  /* 0x00010600000a7ab9 */ /* 0x000fe20000000a00 */
[----:B------:R-:W-:Y:S01]  /*0ee0*/  UIADD3 UR4, UR9, -UR4, URZ ;  /* 0x8000000409047290 */ /* 0x000fe2000fffe03f */
[----:B------:R-:W-:Y:S01]  /*0ef0*/  ULDC UR38, c[0x0][0xc48] ;  /* 0x0003120000267ab9 */ /* 0x000fe20000000800 */
[----:B------:R-:W-:Y:S02]  /*0f00*/  UISETP.NE.U32.AND UP0, UPT, UR10, URZ, UPT ;  /* 0x0000003f0a00728c */ /* 0x000fe4000bf05070 */
[----:B------:R-:W-:-:S02]  /*0f10*/  USHF.L.U32 UR37, UR6, 0x7, URZ ;  /* 0x0000000706257899 */ /* 0x000fc4000800063f */
[----:B------:R-:W-:Y:S01]  /*0f20*/  UISETP.NE.AND UP1, UPT, UR38, 0x1, UPT ;  /* 0x000000012600788c */ /* 0x000fe2000bf25270 */
[----:B------:R-:W-:Y:S01]  /*0f30*/  ULDC UR13, c[0x0][0xc54] ;  /* 0x00031500000d7ab9 */ /* 0x000fe20000000800 */
[----:B------:R-:W-:Y:S02]  /*0f40*/  UISETP.NE.AND.EX UP0, UPT, UR11, URZ, UPT, UP0 ;  /* 0x0000003f0b00728c */ /* 0x000fe4000bf05300 */
[----:B------:R-:W-:Y:S02]  /*0f50*/  UIADD3 UR10, UR37, 0x7f, URZ ;  /* 0x0000007f250a7890 */ /* 0x000fe4000fffe03f */
[----:B------:R-:W-:Y:S01]  /*0f60*/  UIMAD UR13, UR8, UR13, UR4 ;  /* 0x0000000d080d72a4 */ /* 0x000fe2000f8e0204 */
[----:B------:R-:W-:Y:S01]  /*0f70*/  ULDC UR43, c[0x0][0x424] ;  /* 0x00010900002b7ab9 */ /* 0x000fe20000000800 */
[----:B------:R-:W-:Y:S01]  /*0f80*/  ULDC UR54, c[0x0][0x288] ;  /* 0x0000a20000367ab9 */ /* 0x000fe20000000800 */
[----:B------:R-:W-:Y:S01]  /*0f90*/  ULDC.64 UR4, c[0x0][0x9e0] ;  /* 0x0002780000047ab9 */ /* 0x000fe20000000a00 */
[----:B------:R-:W-:Y:S01]  /*0fa0*/  @UP3 ULDC UR8, c[0x0][0x44c] ;  /* 0x0001130000083ab9 */ /* 0x000fe20000000800 */
[----:B------:R-:W-:-:S02]  /*0fb0*/  UIADD3 UR11, -UR54, 0x1, URZ ;  /* 0x00000001360b7890 */ /* 0x000fc4000fffe13f */
[----:B------:R-:W-:Y:S02]  /*0fc0*/  UISETP.GE.AND UP2, UPT, UR5, 0x1, UPT ;  /* 0x000000010500788c */ /* 0x000fe4000bf46270 */
[----:B------:R-:W-:Y:S02]  /*0fd0*/  USEL UR43, UR43, 0x1, UP0 ;  /* 0x000000012b2b7887 */ /* 0x000fe40008000000 */
[----:B------:R-:W-:Y:S01]  /*0fe0*/  UIMAD.WIDE.U32 UR8, UR10, UR8, URZ ;  /* 0x000000080a0872a5 */ /* 0x000fe2000f8e003f */
[----:B------:R-:W-:Y:S01]  /*0ff0*/  ULDC UR12, c[0x0][0x2f0] ;  /* 0x0000bc00000c7ab9 */ /* 0x000fe20000000800 */
[----:B------:R-:W-:Y:S01]  /*1000*/  @UP3 ULDC UR15, c[0x0][0x450] ;  /* 0x00011400000f3ab9 */ /* 0x000fe20000000800 */
[----:B------:R-:W-:Y:S01]  /*1010*/  @UP1 ULDC UR6, c[0x0][0xc4c] ;  /* 0x0003130000061ab9 */ /* 0x000fe20000000800 */
[----:B------:R-:W-:Y:S01]  /*1020*/  UIMAD UR11, UR43, UR12, UR11 ;  /* 0x0000000c2b0b72a4 */ /* 0x000fe2000f8e020b */
[----:B------:R-:W-:Y:S01]  /*1030*/  PLOP3.LUT P0, PT, PT, PT, UP2, 0x40, 0x0 ;  /* 0x000000000000781c */ /* 0x000fe20003f0e828 */
[----:B------:R-:W-:-:S02]  /*1040*/  @UP3 USHF.R.U32.HI UR10, URZ, UR15, UR9 ;  /* 0x0000000f3f0a3299 */ /* 0x000fc40008011609 */
[----:B------:R-:W-:Y:S01]  /*1050*/  UIMAD.WIDE.U32 UR6, UR13, UR6, URZ ;  /* 0x000000060d0672a5 */ /* 0x000fe2000f8e003f */
[----:B------:R-:W-:Y:S01]  /*1060*/  @UP1 ULDC UR14, c[0x0][0xc50] ;  /* 0x00031400000e1ab9 */ /* 0x000fe20000000800 */
[----:B------:R-:W-:Y:S01]  /*1070*/  UIADD3 UR10, UR11, UR10, URZ ;  /* 0x0000000a0b0a7290 */ /* 0x000fe2000fffe03f */
[----:B------:R-:W-:Y:S01]  /*1080*/  UMOV UR44, UR13 ;  /* 0x0000000d002c7c82 */ /* 0x000fe20008000000 */
[----:B------:R-:W-:Y:S02]  /*1090*/  @UP1 USHF.R.U32.HI UR44, URZ, UR14, UR7 ;  /* 0x0000000e3f2c1299 */ /* 0x000fe40008011607 */
[----:B------:R-:W-:Y:S02]  /*10a0*/  UIADD3 UR4, UR10, UR4, URZ ;  /* 0x000000040a047290 */ /* 0x000fe4000fffe03f */
[----:B------:R-:W-:Y:S02]  /*10b0*/  UIADD3 UR6, -UR44, URZ, URZ ;  /* 0x0000003f2c067290 */ /* 0x000fe4000fffe13f */
[----:B------:R-:W-:-:S02]  /*10c0*/  UP2UR UR50, UPR, URZ, 0x8 ;  /* 0x000000083f327883 */ /* 0x000fc40008000000 */
[----:B------:R-:W-:Y:S01]  /*10d0*/  UP2UR UR49, UPR, URZ, 0x4 ;  /* 0x000000043f317883 */ /* 0x000fe20008000000 */
[----:B------:R-:W-:Y:S01]  /*10e0*/  IMAD.U32 R0, RZ, RZ, UR4 ;  /* 0x00000004ff007e24 */ /* 0x000fe2000f8e00ff */
[----:B------:R-:W-:Y:S01]  /*10f0*/  UIMAD UR38, UR38, UR6, UR13 ;  /* 0x00000006262672a4 */ /* 0x000fe2000f8e020d */
[----:B------:R-:W-:Y:S11]  /*1100*/  @P0 BRA `(.L_x_7546) ;  /* 0x0000000000400947 */ /* 0x000ff60003800000 */
        /* <DEDUP_REMOVED lines=10> */
.L_x_7547:
[----:B------:R-:W-:-:S11]  /*11b0*/  UISETP.NE.AND UP0, UPT, UR5, 0x1, UPT ;  /* 0x000000010500788c */ /* 0x000fd6000bf05270 */
[----:B------:R-:W-:Y:S02]  /*11c0*/  @UP0 ULDC.64 UR8, c[0x0][0x9e8] ;  /* 0x00027a0000080ab9 */ /* 0x000fe40000000a00 */
[----:B------:R-:W-:-:S04]  /*11d0*/  UIMAD.WIDE.U32 UR6, UR4, UR8, URZ ;  /* 0x00000008040672a5 */ /* 0x000fc8000f8e003f */
[----:B------:R-:W-:-:S12]  /*11e0*/  @UP0 USHF.R.U32.HI UR4, URZ, UR9, UR7 ;  /* 0x000000093f040299 */ /* 0x000fd80008011607 */
.L_x_7548:
[----:B------:R-:W-:-:S06]  /*11f0*/  UIMAD UR4, UR4, UR5, UR5 ;  /* 0x00000005040472a4 */ /* 0x000fcc000f8e0205 */
[----:B------:R-:W-:-:S07]  /*1200*/  VIMNMX R0, R0, UR4, PT ;  /* 0x0000000400007c48 */ /* 0x000fce000bfe0100 */
.L_x_7546:
[----:B------:R-:W-:Y:S01]  /*1210*/  UISETP.NE.AND UP0, UPT, UR50, URZ, UPT ;  /* 0x0000003f3200728c */ /* 0x000fe2000bf05270 */
[----:B------:R-:W-:Y:S01]  /*1220*/  VIADD R0, R0, 0x7f ;  /* 0x0000007f00007836 */ /* 0x000fe20000000000 */
[----:B------:R-:W-:Y:S01]  /*1230*/  UMOV UR9, UR37 ;  /* 0x0000002500097c82 */ /* 0x000fe20008000000 */
[----:B------:R-:W-:Y:S02]  /*1240*/  UIMAD UR4, UR43, UR12, 0x7f ;  /* 0x0000007f2b0474a4 */ /* 0x000fe4000f8e020c */
[----:B------:R-:W-:Y:S01]  /*1250*/  UIMAD UR54, UR43, UR12, -UR54 ;  /* 0x0000000c2b3672a4 */ /* 0x000fe2000f8e0a36 */
[----:B------:R-:W-:Y:S01]  /*1260*/  SHF.R.S32.HI R3, RZ, 0x1f, R0 ;  /* 0x0000001fff037819 */ /* 0x000fe20000011400 */
[----:B------:R-:W-:Y:S01]  /*1270*/  USHF.R.S32.HI UR8, URZ, 0x1f, UR4 ;  /* 0x0000001f3f087899 */ /* 0x000fe20008011404 */
[----:B------:R-:W-:Y:S02]  /*1280*/  ULDC UR10, c[0x0][0x9dc] ;  /* 0x00027700000a7ab9 */ /* 0x000fe40000000800 */
[----:B------:R-:W-:Y:S01]  /*1290*/  LEA.HI R3, R3, R0, RZ, 0x7 ;  /* 0x0000000003037211 */ /* 0x000fe200078f38ff */
[----:B------:R-:W-:Y:S01]  /*12a0*/  @UP0 ULDC UR6, c[0x0][0x44c] ;  /* 0x0001130000060ab9 */ /* 0x000fe20000000800 */
[----:B------:R-:W-:Y:S01]  /*12b0*/  @UP0 ULDC UR11, c[0x0][0x450] ;  /* 0x00011400000b0ab9 */ /* 0x000fe20000000800 */
[----:B------:R-:W-:Y:S01]  /*12c0*/  UIMAD.WIDE.U32 UR6, UR37, UR6, URZ ;  /* 0x00000006250672a5 */ /* 0x000fe2000f8e003f */
[----:B------:R-:W-:Y:S01]  /*12d0*/  SHF.R.S32.HI R3, RZ, 0x7, R3 ;  /* 0x00000007ff037819 */ /* 0x000fe20000011403 */
[----:B------:R-:W-:-:S02]  /*12e0*/  ULEA.HI UR8, UR8, UR4, URZ, 0x7 ;  /* 0x0000000408087291 */ /* 0x000fc4000f8f383f */
[----:B------:R-:W-:Y:S02]  /*12f0*/  @UP0 USHF.R.U32.HI UR9, URZ, UR11, UR7 ;  /* 0x0000000b3f090299 */ /* 0x000fe40008011607 */
[----:B------:R-:W-:Y:S02]  /*1300*/  UISETP.GE.AND UP0, UPT, UR5, 0x1, UPT ;  /* 0x000000010500788c */ /* 0x000fe4000bf06270 */
[----:B------:R-:W-:Y:S02]  /*1310*/  USHF.R.S32.HI UR8, URZ, 0x7, UR8 ;  /* 0x000000073f087899 */ /* 0x000fe40008011408 */
[----:B------:R-:W-:Y:S02]  /*1320*/  UIADD3 UR4, UR54, UR9, URZ ;  /* 0x0000000936047290 */ /* 0x000fe4000fffe03f */
[----:B------:R-:W-:Y:S02]  /*1330*/  PLOP3.LUT P0, PT, PT, PT, UP0, 0x40, 0x0 ;  /* 0x000000000000781c */ /* 0x000fe40003f0e808 */
[----:B------:R-:W-:Y:S01]  /*1340*/  UIADD3 UR9, UR4, -UR10, URZ ;  /* 0x8000000a04097290 */ /* 0x000fe2000fffe03f */
[----:B------:R-:W-:-:S10]  /*1350*/  VIMNMX R88, R3, UR8, PT ;  /* 0x0000000803587c48 */ /* 0x000fd4000bfe0100 */
        /* <DEDUP_REMOVED lines=11> */
.L_x_7550:
[----:B------:R-:W-:-:S11]  /*1410*/  UISETP.NE.AND UP0, UPT, UR5, 0x1, UPT ;  /* 0x000000010500788c */ /* 0x000fd6000bf05270 */
[----:B------:R-:W-:Y:S02]  /*1420*/  @UP0 ULDC.64 UR10, c[0x0][0x9e8] ;  /* 0x00027a00000a0ab9 */ /* 0x000fe40000000a00 */
[----:B------:R-:W-:-:S04]  /*1430*/  UIMAD.WIDE.U32 UR6, UR4, UR10, URZ ;  /* 0x0000000a040672a5 */ /* 0x000fc8000f8e003f */
[----:B------:R-:W-:-:S12]  /*1440*/  @UP0 USHF.R.U32.HI UR4, URZ, UR11, UR7 ;  /* 0x0000000b3f040299 */ /* 0x000fd80008011607 */
.L_x_7551:
[----:B------:R-:W-:-:S04]  /*1450*/  UIMAD UR4, UR4, UR5, URZ ;  /* 0x00000005040472a4 */ /* 0x000fc8000f8e023f */
[----:B------:R-:W-:-:S04]  /*1460*/  UISETP.LT.AND UP0, UPT, UR9, UR4, UPT ;  /* 0x000000040900728c */ /* 0x000fc8000bf01270 */
[----:B------:R-:W-:-:S12]  /*1470*/  USEL UR9, UR9, UR4, !UP0 ;  /* 0x0000000409097287 */ /* 0x000fd8000c000000 */
.L_x_7549:
[----:B------:R-:W-:Y:S01]  /*1480*/  USHF.R.S32.HI UR4, URZ, 0x1f, UR9 ;  /* 0x0000001f3f047899 */ /* 0x000fe20008011409 */
[----:B------:R-:W-:Y:S01]  /*1490*/  PLOP3.LUT P0, PT, PT, PT, PT, 0x80, 0x0 ;  /* 0x000000000000781c */ /* 0x000fe20003f0f070 */
[----:B------:R-:W-:Y:S01]  /*14a0*/  IMAD.MOV.U32 R0, RZ, RZ, RZ ;  /* 0x000000ffff007224 */ /* 0x000fe200078e00ff */
[----:B------:R-:W-:Y:S01]  /*14b0*/  CS2R R150, SRZ ;  /* 0x0000000000967805 */ /* 0x000fe2000001ff00 */
[----:B------:R-:W-:Y:S01]  /*14c0*/  ULEA.HI UR4, UR4, UR9, URZ, 0x7 ;  /* 0x0000000904047291 */ /* 0x000fe2000f8f383f */
[----:B------:R-:W-:Y:S01]  /*14d0*/  IMAD.MOV.U32 R36, RZ, RZ, RZ ;  /* 0x000000ffff247224 */ /* 0x000fe200078e00ff */
        /* <DEDUP_REMOVED lines=16> */
[----:B------:R-:W-:Y:S02]  /*15e0*/  ISETP.GT.AND P1, PT, R88, UR39, PT ;  /* 0x0000002758007c0c */ /* 0x000fe4000bf24270 */
        /* <DEDUP_REMOVED lines=51> */
.L_x_7553:
        /* <DEDUP_REMOVED lines=9> */
.L_x_7718:
[----:B------:R-:W-:Y:S05]  /*19b0*/  @!P0 BRA `(.L_x_7555) ;  /* 0x0000000000048947 */ /* 0x000fea0003800000 */
[----:B------:R-:W-:Y:S01]  /*19c0*/  BPT.TRAP 0x1 ;  /* 0x000000040000795c */ /* 0x000fe20000300000 */
.L_x_7555:
[----:B------:R-:W-:Y:S02]  /*19d0*/  IMAD.U32 R9, RZ, RZ, UR45 ;  /* 0x0000002dff097e24 */ /* 0x000fe4000f8e00ff */
[----:B0-----:R-:W-:-:S03]  /*19e0*/  IMAD.U32 R0, RZ, RZ, UR46 ;  /* 0x0000002eff007e24 */ /* 0x001fc6000f8e00ff */
[----:B------:R-:W-:Y:S02]  /*19f0*/  LEA R9, R9, UR41, 0x3 ;  /* 0x0000002909097c11 */ /* 0x000fe4000f8e18ff */
[----:B------:R-:W-:-:S04]  /*1a00*/  SHF.L.U32 R0, R0, 0x1f, RZ ;  /* 0x0000001f00007819 */ /* 0x000fc800000006ff */
[----:B------:R0:W1:Y:S01]  /*1a10*/  SYNCS.PHASECHK.TRANS64.TRYWAIT P1, [R9+URZ+0x28830], R0 ;  /* 0x02883000090075a7 */ /* 0x000062000802017f */
[----:B------:R-:W-:Y:S05]  /*1a20*/  @!P0 BRA `(.L_x_7556) ;  /* 0x0000000000048947 */ /* 0x000fea0003800000 */
[----:B------:R-:W-:Y:S01]  /*1a30*/  BPT.TRAP 0x1 ;  /* 0x000000040000795c */ /* 0x000fe20000300000 */
.L_x_7556:
[----:B-1----:R-:W-:Y:S05]  /*1a40*/  @P1 BRA `(.L_x_7557) ;  /* 0x0000000000081947 */ /* 0x002fea0003800000 */
[----:B------:R-:W1:Y:S02]  /*1a50*/  SYNCS.PHASECHK.TRANS64.TRYWAIT P1, [R9+URZ+0x28830], R0 ;  /* 0x02883000090075a7 */ /* 0x000e64000802017f */
[----:B-1----:R-:W-:Y:S05]  /*1a60*/  @!P1 BRA `(.L_x_7558) ;  /* 0x0000014400409947 */ /* 0x002fea0003800000 */
.L_x_7557:
        /* <DEDUP_REMOVED lines=63> */
.L_x_7559:
[----:B------:R-:W-:Y:S01]  /*1e60*/  UISETP.NE.AND UP1, UPT, UR50, URZ, UPT ;  /* 0x0000003f3200728c */ /* 0x000fe2000bf25270 */
[----:B------:R-:W-:Y:S01]  /*1e70*/  R2UR UR6, R9 ;  /* 0x00000000090672ca */ /* 0x000fe200000e0000 */
[----:B------:R-:W-:Y:S01]  /*1e80*/  ULDC UR7, c[0x0][0x9d8] ;  /* 0x0002760000077ab9 */ /* 0x000fe20000000800 */
[----:B------:R-:W2:Y:S01]  /*1e90*/  LDC R8, c[0x0][0x2f0] ;  /* 0x0000bc00ff087b82 */ /* 0x000ea20000000800 */
[----:B------:R-:W-:Y:S01]  /*1ea0*/  FMUL.FTZ R36, R36, UR7 ;  /* 0x0000000724247c20 */ /* 0x000fe20008410000 */
[----:B------:R-:W-:Y:S01]  /*1eb0*/  FMUL.FTZ R32, R32, UR7 ;  /* 0x0000000720207c20 */ /* 0x000fe20008410000 */
[----:B------:R-:W-:Y:S01]  /*1ec0*/  PLOP3.LUT P1, PT, PT, PT, UP1, 0x80, 0x0 ;  /* 0x000000000000781c */ /* 0x000fe20003f2f018 */
[----:B------:R-:W-:Y:S01]  /*1ed0*/  FMUL.FTZ R40, R40, UR7 ;  /* 0x0000000728287c20 */ /* 0x000fe20008410000 */
[----:B------:R-:W-:Y:S01]  /*1ee0*/  PLOP3.LUT P2, PT, PT, PT, UP1, 0x80, 0x0 ;  /* 0x000000000000781c */ /* 0x000fe20003f4f018 */
[----:B------:R3:W4:Y:S01]  /*1ef0*/  MUFU.TANH R125, R36 ;  /* 0x00000024007d7308 */ /* 0x0007220000002400 */
[----:B------:R-:W-:Y:S01]  /*1f00*/  FMUL.FTZ R13, R25, UR7 ;  /* 0x00000007190d7c20 */ /* 0x000fe20008410000 */
[----:B------:R-:W-:Y:S01]  /*1f10*/  @UP1 ULDC UR10, c[0x0][0x44c] ;  /* 0x00011300000a1ab9 */ /* 0x000fe20000000800 */
[----:B01----:R-:W0:Y:S01]  /*1f20*/  LDC R9, c[0x0][0x288] ;  /* 0x0000a200ff097b82 */ /* 0x003e220000000800 */
[----:B------:R-:W-:Y:S01]  /*1f30*/  FMUL.FTZ R61, R61, UR7 ;  /* 0x000000073d3d7c20 */ /* 0x000fe20008410000 */
[----:B------:R-:W-:Y:S01]  /*1f40*/  IMAD.MOV.U32 R25, RZ, RZ, -0x80 ;  /* 0xffffff80ff197424 */ /* 0x000fe200078e00ff */
[----:B------:R-:W-:Y:S01]  /*1f50*/  UIADD3 UR6, UR6, 0x28840, URZ ;  /* 0x0002884006067890 */ /* 0x000fe2000fffe03f */
[----:B------:R-:W-:Y:S01]  /*1f60*/  FMUL.FTZ R44, R44, UR7 ;  /* 0x000000072c2c7c20 */ /* 0x000fe20008410000 */
[----:B------:R1:W0:Y:S01]  /*1f70*/  MUFU.TANH R127, R32 ;  /* 0x00000020007f7308 */ /* 0x0002220000002400 */
[----:B---3--:R-:W-:Y:S01]  /*1f80*/  FMUL.FTZ R36, R47, UR7 ;  /* 0x000000072f247c20 */ /* 0x008fe20008410000 */
[----:B------:R-:W-:-:S02]  /*1f90*/  VIADD R47, R17, UR37 ;  /* 0x00000025112f7c36 */ /* 0x000fc40008000000 */
[----:B------:R-:W-:Y:S01]  /*1fa0*/  FMUL.FTZ R48, R48, UR7 ;  /* 0x0000000730307c20 */ /* 0x000fe20008410000 */
[----:B------:R-:W-:Y:S01]  /*1fb0*/  FMUL.FTZ R52, R52, UR7 ;  /* 0x0000000734347c20 */ /* 0x000fe20008410000 */
[----:B------:R-:W-:Y:S01]  /*1fc0*/  FMUL.FTZ R56, R56, UR7 ;  /* 0x0000000738387c20 */ /* 0x000fe20008410000 */
[----:B------:R-:W-:Y:S01]  /*1fd0*/  @P1 IMAD.HI.U32 R11, R47, UR10, RZ ;  /* 0x0000000a2f0b1c27 */ /* 0x000fe2000f8e00ff */
[----:B------:R-:W-:Y:S01]  /*1fe0*/  @UP1 ULDC UR10, c[0x0][0x450] ;  /* 0x00011400000a1ab9 */ /* 0x000fe20000000800 */
[----:B------:R3:W0:Y:S02]  /*1ff0*/  MUFU.TANH R123, R40 ;  /* 0x00000028007b7308 */ /* 0x0006240000002400 */
[----:B-1----:R-:W-:Y:S01]  /*2000*/  FMUL.FTZ R32, R43, UR7 ;  /* 0x000000072b207c20 */ /* 0x002fe20008410000 */
[----:B------:R-:W-:Y:S01]  /*2010*/  UISETP.NE.AND UP0, UPT, UR49, URZ, UPT ;  /* 0x0000003f3100728c */ /* 0x000fe2000bf05270 */
[----:B------:R-:W-:Y:S01]  /*2020*/  @P2 SHF.R.U32.HI R47, RZ, UR10, R11 ;  /* 0x0000000aff2f2c19 */ /* 0x000fe2000801160b */
[----:B------:R-:W-:Y:S01]  /*2030*/  FMUL.FTZ R0, R26, UR7 ;  /* 0x000000071a007c20 */ /* 0x000fe20008410000 */
[----:B------:R-:W-:Y:S01]  /*2040*/  FMUL.FTZ R6, R30, UR7 ;  /* 0x000000071e067c20 */ /* 0x000fe20008410000 */
[----:B------:R-:W-:Y:S01]  /*2050*/  FMUL.FTZ R20, R34, UR7 ;  /* 0x0000000722147c20 */ /* 0x000fe20008410000 */
[----:B------:R-:W-:Y:S01]  /*2060*/  FMUL.FTZ R26, R38, UR7 ;  /* 0x00000007261a7c20 */ /* 0x000fe20008410000 */
[----:B------:R1:W0:Y:S01]  /*2070*/  MUFU.TANH R43, R61 ;  /* 0x0000003d002b7308 */ /* 0x0002220000002400 */
[----:B---3--:R-:W-:Y:S01]  /*2080*/  FMUL.FTZ R40, R51, UR7 ;  /* 0x0000000733287c20 */ /* 0x008fe20008410000 */
[----:B------:R-:W-:-:S02]  /*2090*/  IMAD R51, R88, R25, 0x80 ;  /* 0x0000008058337424 */ /* 0x000fc400078e0219 */
[----:B------:R-:W-:Y:S01]  /*20a0*/  FMUL.FTZ R30, R42, UR7 ;  /* 0x000000072a1e7c20 */ /* 0x000fe20008410000 */
[----:B------:R-:W-:Y:S01]  /*20b0*/  UPRMT UR6, UR40, 0x654, UR6 ;  /* 0x0000065428067896 */ /* 0x000fe20008000006 */
[----:B------:R-:W-:Y:S01]  /*20c0*/  FMUL.FTZ R14, R24, UR7 ;  /* 0x00000007180e7c20 */ /* 0x000fe20008410000 */
[----:B------:R-:W-:Y:S02]  /*20d0*/  VIADD R25, R51, 0x1 ;  /* 0x0000000133197836 */ /* 0x000fe40000000000 */
[----:B------:R-:W-:Y:S01]  /*20e0*/  FMUL.FTZ R15, R28, UR7 ;  /* 0x000000071c0f7c20 */ /* 0x000fe20008410000 */
[----:B------:R3:W0:Y:S01]  /*20f0*/  MUFU.TANH R121, R44 ;  /* 0x0000002c00797308 */ /* 0x0006220000002400 */
[----:B-1----:R-:W1:Y:S01]  /*2100*/  SHFL.IDX PT, R61, R47, RZ, 0x1c1f ;  /* 0x001c1fff2f3d7589 */ /* 0x002e6200000e0000 */
        /* <DEDUP_REMOVED lines=13> */
[----:B---3--:R-:W-:Y:S01]  /*21e0*/  FMUL.FTZ R44, R55, UR7 ;  /* 0x00000007372c7c20 */ /* 0x008fe20008410000 */
[----:B------:R3:W0:Y:S01]  /*21f0*/  MUFU.TANH R117, R52 ;  /* 0x0000003400757308 */ /* 0x0006220000002400 */
[----:B------:R-:W-:Y:S01]  /*2200*/  FMUL.FTZ R57, R57, UR7 ;  /* 0x0000000739397c20 */ /* 0x000fe20008410000 */
[----:B------:R-:W-:Y:S01]  /*2210*/  FMUL.FTZ R46, R58, UR7 ;  /* 0x000000073a2e7c20 */ /* 0x000fe20008410000 */
[----:B-----5:R-:W-:Y:S01]  /*2220*/  FMUL.FTZ R48, R59, UR7 ;  /* 0x000000073b307c20 */ /* 0x020fe20008410000 */
[----:B------:R-:W-:Y:S01]  /*2230*/  FMUL.FTZ R60, R60, UR7 ;  /* 0x000000073c3c7c20 */ /* 0x000fe20008410000 */
[----:B------:R-:W-:Y:S01]  /*2240*/  FMUL.FTZ R50, R62, UR7 ;  /* 0x000000073e327c20 */ /* 0x000fe20008410000 */
[----:B------:R-:W-:Y:S01]  /*2250*/  FMUL.FTZ R64, R64, UR7 ;  /* 0x0000000740407c20 */ /* 0x000fe20008410000 */
[----:B------:R-:W-:Y:S01]  /*2260*/  FMUL.FTZ R65, R65, UR7 ;  /* 0x0000000741417c20 */ /* 0x000fe20008410000 */
[----:B------:R5:W0:Y:S01]  /*2270*/  MUFU.TANH R115, R56 ;  /* 0x0000003800737308 */ /* 0x000a220000002400 */
[----:B---3--:R-:W-:Y:S01]  /*2280*/  FMUL.FTZ R52, R63, UR7 ;  /* 0x000000073f347c20 */ /* 0x008fe20008410000 */
[----:B------:R-:W-:Y:S01]  /*2290*/  FMUL.FTZ R54, R66, UR7 ;  /* 0x0000000742367c20 */ /* 0x000fe20008410000 */
[----:B------:R-:W-:Y:S01]  /*22a0*/  FMUL.FTZ R89, R70, UR7 ;  /* 0x0000000746597c20 */ /* 0x000fe20008410000 */
[----:B------:R-:W-:Y:S01]  /*22b0*/  FMUL.FTZ R91, R71, UR7 ;  /* 0x00000007475b7c20 */ /* 0x000fe20008410000 */
[----:B------:R-:W-:Y:S01]  /*22c0*/  FMUL.FTZ R93, R74, UR7 ;  /* 0x000000074a5d7c20 */ /* 0x000fe20008410000 */
[----:B------:R-:W-:Y:S01]  /*22d0*/  FMUL.FTZ R95, R75, UR7 ;  /* 0x000000074b5f7c20 */ /* 0x000fe20008410000 */
[----:B------:R-:W-:Y:S01]  /*22e0*/  FMUL.FTZ R76, R76, UR7 ;  /* 0x000000074c4c7c20 */ /* 0x000fe20008410000 */
[----:B------:R-:W-:Y:S01]  /*22f0*/  FMUL.FTZ R4, R78, UR7 ;  /* 0x000000074e047c20 */ /* 0x000fe20008410000 */
[----:B-----5:R-:W-:Y:S01]  /*2300*/  FMUL.FTZ R56, R67, UR7 ;  /* 0x0000000743387c20 */ /* 0x020fe20008410000 */
        /* <DEDUP_REMOVED lines=11> */
[----:B------:R-:W-:Y:S01]  /*23c0*/  FMUL.FTZ R69, R69, UR7 ;  /* 0x0000000745457c20 */ /* 0x000fe20008410000 */
[----:B------:R-:W-:Y:S01]  /*23d0*/  FMUL.FTZ R72, R72, UR7 ;  /* 0x0000000748487c20 */ /* 0x000fe20008410000 */
[----:B------:R-:W-:Y:S01]  /*23e0*/  FMUL.FTZ R73, R73, UR7 ;  /* 0x0000000749497c20 */ /* 0x000fe20008410000 */
[----:B------:R-:W-:Y:S01]  /*23f0*/  FMUL.FTZ R77, R77, UR7 ;  /* 0x000000074d4d7c20 */ /* 0x000fe20008410000 */
[----:B------:R-:W-:Y:S01]  /*2400*/  PLOP3.LUT P1, PT, PT, PT, UP0, 0x40, 0x0 ;  /* 0x000000000000781c */ /* 0x000fe20003f2e808 */
[C---:B--2---:R-:W-:Y:S01]  /*2410*/  IMAD R58, R8.reuse, UR43, R25 ;  /* 0x0000002b083a7c24 */ /* 0x044fe2000f8e0219 */
[----:B------:R-:W2:Y:S01]  /*2420*/  MUFU.TANH R14, R14 ;  /* 0x0000000e000e7308 */ /* 0x000ea20000002400 */
[----:B------:R-:W-:Y:S01]  /*2430*/  ULDC UR55, c[0x0][0x9dc] ;  /* 0x0002770000377ab9 */ /* 0x000fe20000000800 */
[----:B------:R-:W-:Y:S01]  /*2440*/  SYNCS.ARRIVE.TRANS64.RED.A1T0 RZ, [UR6], RZ ;  /* 0x000000ffffff79a7 */ /* 0x000fe20008100406 */
[----:B------:R-:W-:Y:S01]  /*2450*/  ULOP3.LUT UR6, URZ, UR55, URZ, 0x33, !UPT ;  /* 0x000000373f067292 */ /* 0x000fe2000f8e333f */
[----:B------:R-:W-:Y:S01]  /*2460*/  IMAD R25, R8, UR43, R51 ;  /* 0x0000002b08197c24 */ /* 0x000fe2000f8e0233 */
[----:B------:R-:W-:Y:S01]  /*2470*/  ULDC UR14, c[0x0][0x9e0] ;  /* 0x00027800000e7ab9 */ /* 0x000fe20000000800 */
[----:B0-----:R-:W-:-:S02]  /*2480*/  IMAD.IADD R58, R58, 0x1, -R9 ;  /* 0x000000013a3a7824 */ /* 0x001fc400078e0a09 */
[----:B------:R-:W-:Y:S01]  /*2490*/  FMUL.FTZ R37, R37, UR7 ;  /* 0x0000000725257c20 */ /* 0x000fe20008410000 */
[----:B------:R-:W0:Y:S01]  /*24a0*/  MUFU.TANH R13, R13 ;  /* 0x0000000d000d7308 */ /* 0x000e220000002400 */
[----:B------:R-:W-:Y:S01]  /*24b0*/  FMUL.FTZ R49, R49, UR7 ;  /* 0x0000000731317c20 */ /* 0x000fe20008410000 */
[----:B------:R-:W-:Y:S01]  /*24c0*/  IMAD R55, R16, -0x2, R25 ;  /* 0xfffffffe10377824 */ /* 0x000fe200078e0219 */
[----:B------:R-:W-:Y:S01]  /*24d0*/  LEA R62, R88, 0xffffff80, 0x7 ;  /* 0xffffff80583e7811 */ /* 0x000fe200078e38ff */
[C---:B------:R-:W-:Y:S02]  /*24e0*/  VIADD R66, R58.reuse, UR14 ;  /* 0x0000000e3a427c36 */ /* 0x040fe40008000000 */
[----:B------:R-:W-:Y:S02]  /*24f0*/  VIADD R59, R58, UR6 ;  /* 0x000000063a3b7c36 */ /* 0x000fe40008000000 */
        /* <DEDUP_REMOVED lines=54> */
[----:B-1----:R-:W-:Y:S01]  /*2860*/  VIADDMNMX R37, R61, R66, R55, PT ;  /* 0x000000423d257246 */ /* 0x002fe20003800137 */
[----:B-----5:R-:W-:Y:S01]  /*2870*/  IMAD.IADD R49, R59, 0x1, R61 ;  /* 0x000000013b317824 */ /* 0x020fe200078e023d */
[----:B--234-:R-:W-:Y:S06]  /*2880*/  @P1 BRA `(.L_x_7560) ;  /* 0x0000000000641947 */ /* 0x01cfec0003800000 */
        /* <DEDUP_REMOVED lines=14> */
.L_x_7562:
[----:B------:R-:W-:Y:S02]  /*2970*/  ULDC UR6, c[0x0][0x9e4] ;  /* 0x0002790000067ab9 */ /* 0x000fe40000000800 */
[----:B------:R-:W-:-:S05]  /*2980*/  IMAD.U32 R61, RZ, RZ, UR6 ;  /* 0x00000006ff3d7e24 */ /* 0x000fca000f8e00ff */
[----:B------:R-:W-:-:S13]  /*2990*/  ISETP.NE.AND P1, PT, R61, 0x1, PT ;  /* 0x000000013d00780c */ /* 0x000fda0003f25270 */
[----:B------:R-:W1:Y:S02]  /*29a0*/  @P1 LDC.64 R68, c[0x0][0x9e8] ;  /* 0x00027a00ff441b82 */ /* 0x000e640000000a00 */
[----:B-1----:R-:W-:-:S05]  /*29b0*/  @P1 IMAD.HI.U32 R58, R25, R68, RZ ;  /* 0x00000044193a1227 */ /* 0x002fca00078e00ff */
[----:B------:R-:W-:-:S07]  /*29c0*/  @P1 SHF.R.U32.HI R25, RZ, R69, R58 ;  /* 0x00000045ff191219 */ /* 0x000fce000001163a */
.L_x_7563:
[----:B------:R-:W-:Y:S05]  /*29d0*/  BSYNC B0 ;  /* 0x0000000000007941 */ /* 0x000fea0003800000 */
.L_x_7561:
[----:B------:R-:W-:-:S04]  /*29e0*/  IMAD R25, R25, R61, -R62 ;  /* 0x0000003d19197224 */ /* 0x000fc800078e0a3e */
[----:B------:R-:W-:-:S05]  /*29f0*/  IMAD R58, R16, -0x2, R25 ;  /* 0xfffffffe103a7824 */ /* 0x000fca00078e0219 */
[----:B------:R-:W-:Y:S02]  /*2a00*/  VIADDMNMX R37, R58, R61, R37, PT ;  /* 0x0000003d3a257246 */ /* 0x000fe40003800125 */
[----:B------:R-:W-:-:S07]  /*2a10*/  VIMNMX R49, R49, R58, !PT ;  /* 0x0000003a31317248 */ /* 0x000fce0007fe0100 */
.L_x_7560:
        /* <DEDUP_REMOVED lines=8> */
[----:B0-----:R-:W-:Y:S02]  /*2aa0*/  FSEL R129, R15, -INF , !P3 ;  /* 0xff8000000f817808 */ /* 0x001fe40005800000 */
[----:B------:R-:W-:Y:S02]  /*2ab0*/  ISETP.LT.OR P4, PT, R37, 0x2, P4 ;  /* 0x000000022500780c */ /* 0x000fe40002781670 */
[----:B------:R-:W-:Y:S02]  /*2ac0*/  ISETP.GT.AND P3, PT, R49, 0x10, !P5 ;  /* 0x000000103100780c */ /* 0x000fe40006f64270 */
[----:B------:R-:W-:Y:S02]  /*2ad0*/  ISETP.GE.AND P6, PT, R51, 0xa, PT ;  /* 0x0000000a3300780c */ /* 0x000fe40003fc6270 */
[----:B------:R-:W-:Y:S02]  /*2ae0*/  FSEL R131, R13, -INF , !P4 ;  /* 0xff8000000d837808 */ /* 0x000fe40006000000 */
[----:B------:R-:W-:-:S02]  /*2af0*/  P2R R67, PR, RZ, 0x20 ;  /* 0x00000020ff437803 */ /* 0x000fc40000000000 */
[----:B------:R-:W-:Y:S01]  /*2b00*/  ISETP.LT.OR P3, PT, R37, 0x11, P3 ;  /* 0x000000112500780c */ /* 0x000fe20001f61670 */
[----:B-1----:R-:W-:Y:S01]  /*2b10*/  IMAD.IADD R58, R59, 0x1, R47 ;  /* 0x000000013b3a7824 */ /* 0x002fe200078e022f */
        /* <DEDUP_REMOVED lines=117> */
[----:B------:R-:W-:Y:S02]  /*3270*/  P2R R68, PR, RZ, 0x20 ;  /* 0x00000020ff447803 */ /* 0x000fe40000000000 */
[----:B------:R-:W-:-:S02]  /*3280*/  FSEL R27, R27, -INF , !P3 ;  /* 0xff8000001b1b7808 */ /* 0x000fc40005800000 */
        /* <DEDUP_REMOVED lines=18> */
[----:B------:R-:W-:Y:S02]  /*33b0*/  ISETP.GE.AND P6, PT, R51, 0x7a, PT ;  /* 0x0000007a3300780c */ /* 0x000fe40003fc6270 */
[----:B------:R-:W-:Y:S02]  /*33c0*/  VIADDMNMX R14, R47, R66, R55, PT ;  /* 0x000000422f0e7246 */ /* 0x000fe40003800137 */
[----:B------:R-:W-:Y:S02]  /*33d0*/  P2R R80, PR, RZ, 0x40 ;  /* 0x00000040ff507803 */ /* 0x000fe40000000000 */
[----:B------:R-:W-:-:S04]  /*33e0*/  ISETP.GT.AND P6, PT, R49, 0x79, !P6 ;  /* 0x000000793100780c */ /* 0x000fc800077c4270 */
[----:B------:R-:W-:-:S04]  /*33f0*/  ISETP.LT.OR P6, PT, R37, 0x7a, P6 ;  /* 0x0000007a2500780c */ /* 0x000fc800037c1670 */
[----:B------:R-:W-:Y:S02]  /*3400*/  FSEL R37, R85, -INF , !P6 ;  /* 0xff80000055257808 */ /* 0x000fe40007000000 */
[----:B------:R-:W-:-:S13]  /*3410*/  PLOP3.LUT P6, PT, PT, PT, UP0, 0x40, 0x0 ;  /* 0x000000000000781c */ /* 0x000fda0003fce808 */
[----:B------:R-:W-:Y:S05]  /*3420*/  @P6 BRA `(.L_x_7564) ;  /* 0x0000000000646947 */ /* 0x000fea0003800000 */
        /* <DEDUP_REMOVED lines=14> */
.L_x_7566:
[----:B------:R-:W-:Y:S02]  /*3510*/  ULDC UR6, c[0x0][0x9e4] ;  /* 0x0002790000067ab9 */ /* 0x000fe40000000800 */
[----:B------:R-:W-:-:S05]  /*3520*/  IMAD.U32 R49, RZ, RZ, UR6 ;  /* 0x00000006ff317e24 */ /* 0x000fca000f8e00ff */
[----:B------:R-:W-:-:S13]  /*3530*/  ISETP.NE.AND P6, PT, R49, 0x1, PT ;  /* 0x000000013100780c */ /* 0x000fda0003fc5270 */
[----:B------:R-:W0:Y:S02]  /*3540*/  @P6 LDC.64 R60, c[0x0][0x9e8] ;  /* 0x00027a00ff3c6b82 */ /* 0x000e240000000a00 */
[----:B0-----:R-:W-:-:S05]  /*3550*/  @P6 IMAD.HI.U32 R60, R47, R60, RZ ;  /* 0x0000003c2f3c6227 */ /* 0x001fca00078e00ff */
[----:B------:R-:W-:-:S07]  /*3560*/  @P6 SHF.R.U32.HI R47, RZ, R61, R60 ;  /* 0x0000003dff2f6219 */ /* 0x000fce000001163c */
.L_x_7567:
[----:B------:R-:W-:Y:S05]  /*3570*/  BSYNC B0 ;  /* 0x0000000000007941 */ /* 0x000fea0003800000 */
.L_x_7565:
[----:B------:R-:W-:-:S04]  /*3580*/  IMAD R47, R47, R49, -R62 ;  /* 0x000000312f2f7224 */ /* 0x000fc800078e0a3e */
[----:B------:R-:W-:-:S05]  /*3590*/  IMAD R47, R16, -0x2, R47 ;  /* 0xfffffffe102f7824 */ /* 0x000fca00078e022f */
[----:B------:R-:W-:Y:S02]  /*35a0*/  VIADDMNMX R14, R47, R49, R14, PT ;  /* 0x000000312f0e7246 */ /* 0x000fe4000380010e */
[----:B------:R-:W-:-:S07]  /*35b0*/  VIMNMX R58, R58, R47, !PT ;  /* 0x0000002f3a3a7248 */ /* 0x000fce0007fe0100 */
.L_x_7564:
[----:B------:R-:W-:Y:S01]  /*35c0*/  ISETP.GT.AND P1, PT, R58, 0x1, !P1 ;  /* 0x000000013a00780c */ /* 0x000fe20004f24270 */
[----:B------:R-:W-:Y:S01]  /*35d0*/  ULDC UR6, c[0x0][0x988] ;  /* 0x0002620000067ab9 */ /* 0x000fe20000000800 */
[----:B------:R-:W-:Y:S01]  /*35e0*/  ISETP.NE.AND P6, PT, R63, RZ, PT ;  /* 0x000000ff3f00720c */ /* 0x000fe20003fc5270 */
[----:B------:R-:W-:Y:S01]  /*35f0*/  UISETP.NE.AND UP1, UPT, UR50, URZ, UPT ;  /* 0x0000003f3200728c */ /* 0x000fe2000bf25270 */
[----:B------:R-:W-:Y:S01]  /*3600*/  ISETP.LT.OR P1, PT, R14, 0x2, P1 ;  /* 0x000000020e00780c */ /* 0x000fe20000f21670 */
[----:B------:R-:W-:Y:S01]  /*3610*/  UISETP.NE.AND UP0, UPT, UR49, URZ, UPT ;  /* 0x0000003f3100728c */ /* 0x000fe2000bf05270 */
[----:B------:R-:W-:Y:S01]  /*3620*/  ISETP.GT.AND P2, PT, R58, 0x8, !P2 ;  /* 0x000000083a00780c */ /* 0x000fe20005744270 */
[----:B------:R-:W-:Y:S01]  /*3630*/  UMOV UR10, UR37 ;  /* 0x00000025000a7c82 */ /* 0x000fe20008000000 */
[----:B------:R-:W-:Y:S02]  /*3640*/  FSEL R47, R2, -INF , !P1 ;  /* 0xff800000022f7808 */ /* 0x000fe40004800000 */
[----:B------:R-:W-:-:S02]  /*3650*/  ISETP.GT.AND P1, PT, R58, 0x9, !P6 ;  /* 0x000000093a00780c */ /* 0x000fc40007724270 */
[----:B------:R-:W-:Y:S02]  /*3660*/  FMNMX.FTZ R2, R97, R131, !PT ;  /* 0x0000008361027209 */ /* 0x000fe40007810000 */
[----:B------:R-:W-:Y:S01]  /*3670*/  ISETP.LT.OR P1, PT, R14, 0xa, P1 ;  /* 0x0000000a0e00780c */ /* 0x000fe20000f21670 */
[----:B------:R-:W-:Y:S01]  /*3680*/  @UP1 ULDC UR11, c[0x0][0x450] ;  /* 0x00011400000b1ab9 */ /* 0x000fe20000000800 */
[----:B------:R-:W-:Y:S02]  /*3690*/  FMNMX.FTZ R2, R129, R2, !PT ;  /* 0x0000000281027209 */ /* 0x000fe40007810000 */
[----:B------:R-:W-:Y:S02]  /*36a0*/  FSEL R51, R7, -INF , !P1 ;  /* 0xff80000007337808 */ /* 0x000fe40004800000 */
[----:B------:R-:W-:Y:S02]  /*36b0*/  ISETP.NE.AND P1, PT, R67, RZ, PT ;  /* 0x000000ff4300720c */ /* 0x000fe40003f25270 */
[----:B------:R-:W-:-:S02]  /*36c0*/  FMNMX.FTZ R2, R99, R2, !PT ;  /* 0x0000000263027209 */ /* 0x000fc40007810000 */
[----:B------:R-:W-:Y:S02]  /*36d0*/  ISETP.GT.AND P1, PT, R58, 0x10, !P1 ;  /* 0x000000103a00780c */ /* 0x000fe40004f24270 */
[----:B------:R-:W-:Y:S02]  /*36e0*/  FMNMX.FTZ R2, R127, R2, !PT ;  /* 0x000000027f027209 */ /* 0x000fe40007810000 */
[----:B------:R-:W-:Y:S02]  /*36f0*/  ISETP.LT.OR P1, PT, R14, 0x11, P1 ;  /* 0x000000110e00780c */ /* 0x000fe40000f21670 */
[----:B------:R-:W-:Y:S02]  /*3700*/  FMNMX.FTZ R2, R101, R2, !PT ;  /* 0x0000000265027209 */ /* 0x000fe40007810000 */
[----:B------:R-:W-:Y:S02]  /*3710*/  FSEL R53, R20, -INF , !P1 ;  /* 0xff80000014357808 */ /* 0x000fe40004800000 */
[----:B------:R-:W-:-:S02]  /*3720*/  ISETP.NE.AND P1, PT, R68, RZ, PT ;  /* 0x000000ff4400720c */ /* 0x000fc40003f25270 */
[----:B------:R-:W-:Y:S02]  /*3730*/  FMNMX.FTZ R2, R125, R2, !PT ;  /* 0x000000027d027209 */ /* 0x000fe40007810000 */
[----:B------:R-:W-:Y:S02]  /*3740*/  ISETP.GT.AND P1, PT, R58, 0x11, !P1 ;  /* 0x000000113a00780c */ /* 0x000fe40004f24270 */
[C---:B------:R-:W-:Y:S02]  /*3750*/  ISETP.LT.OR P2, PT, R14.reuse, 0x9, P2 ;  /* 0x000000090e00780c */ /* 0x040fe40001741670 */
[----:B------:R-:W-:Y:S02]  /*3760*/  ISETP.LT.OR P1, PT, R14, 0x12, P1 ;  /* 0x000000120e00780c */ /* 0x000fe40000f21670 */
[----:B------:R-:W-:Y:S02]  /*3770*/  FMNMX.FTZ R2, R103, R2, !PT ;  /* 0x0000000267027209 */ /* 0x000fe40007810000 */
[----:B------:R-:W-:-:S02]  /*3780*/  FSEL R55, R24, -INF , !P1 ;  /* 0xff80000018377808 */ /* 0x000fc40004800000 */
[----:B------:R-:W-:Y:S02]  /*3790*/  ISETP.NE.AND P1, PT, R69, RZ, PT ;  /* 0x000000ff4500720c */ /* 0x000fe40003f25270 */
[----:B------:R-:W-:Y:S01]  /*37a0*/  FSEL R49, R6, -INF , !P2 ;  /* 0xff80000006317808 */ /* 0x000fe20005000000 */
[----:B------:R-:W-:Y:S01]  /*37b0*/  IMAD.U32 R6, RZ, RZ, UR6 ;  /* 0x00000006ff067e24 */ /* 0x000fe2000f8e00ff */
[----:B------:R-:W-:Y:S01]  /*37c0*/  ISETP.GT.AND P1, PT, R58, 0x18, !P1 ;  /* 0x000000183a00780c */ /* 0x000fe20004f24270 */
[----:B------:R-:W-:Y:S01]  /*37d0*/  @UP1 ULDC UR6, c[0x0][0x44c] ;  /* 0x0001130000061ab9 */ /* 0x000fe20000000800 */
[----:B------:R-:W-:Y:S01]  /*37e0*/  ISETP.NE.AND P2, PT, R77, RZ, PT ;  /* 0x000000ff4d00720c */ /* 0x000fe20003f45270 */
[----:B------:R-:W-:Y:S01]  /*37f0*/  UIMAD.WIDE.U32 UR6, UR37, UR6, URZ ;  /* 0x00000006250672a5 */ /* 0x000fe2000f8e003f */
[----:B------:R-:W-:Y:S02]  /*3800*/  ISETP.LT.OR P1, PT, R14, 0x19, P1 ;  /* 0x000000190e00780c */ /* 0x000fe40000f21670 */
[----:B------:R-:W-:Y:S01]  /*3810*/  FMNMX.FTZ R2, R123, R2, !PT ;  /* 0x000000027b027209 */ /* 0x000fe20007810000 */
[----:B------:R-:W-:Y:S01]  /*3820*/  @UP1 USHF.R.U32.HI UR10, URZ, UR11, UR7 ;  /* 0x0000000b3f0a1299 */ /* 0x000fe20008011607 */
[----:B------:R-:W-:-:S02]  /*3830*/  FSEL R57, R26, -INF , !P1 ;  /* 0xff8000001a397808 */ /* 0x000fc40004800000 */
[----:B------:R-:W-:Y:S01]  /*3840*/  ISETP.NE.AND P1, PT, R70, RZ, PT ;  /* 0x000000ff4600720c */ /* 0x000fe20003f25270 */
[----:B------:R-:W-:Y:S01]  /*3850*/  UIADD3 UR54, UR54, UR10, URZ ;  /* 0x0000000a36367290 */ /* 0x000fe2000fffe03f */
[----:B------:R-:W-:Y:S02]  /*3860*/  FMNMX.FTZ R2, R105, R2, !PT ;  /* 0x0000000269027209 */ /* 0x000fe40007810000 */
[----:B------:R-:W-:Y:S01]  /*3870*/  ISETP.GT.AND P1, PT, R58, 0x19, !P1 ;  /* 0x000000193a00780c */ /* 0x000fe20004f24270 */
[----:B------:R-:W-:Y:S01]  /*3880*/  UIADD3 UR14, UR54, UR14, URZ ;  /* 0x0000000e360e7290 */ /* 0x000fe2000fffe03f */
[----:B------:R-:W-:Y:S02]  /*3890*/  ISETP.NE.AND P6, PT, R78, RZ, PT ;  /* 0x000000ff4e00720c */ /* 0x000fe40003fc5270 */
        /* <DEDUP_REMOVED lines=11> */
[----:B------:R-:W-:Y:S02]  /*3950*/  FMNMX.FTZ R2, R117, R2, !PT ;  /* 0x0000000275027209 */ /* 0x000fe40007810000 */
[----:B------:R-:W-:Y:S02]  /*3960*/  ISETP.GT.AND P1, PT, R58, 0x21, !P1 ;  /* 0x000000213a00780c */ /* 0x000fe40004f24270 */
[----:B------:R-:W-:-:S02]  /*3970*/  FMNMX.FTZ R2, R111, R2, !PT ;  /* 0x000000026f027209 */ /* 0x000fc40007810000 */
[----:B------:R-:W-:Y:S02]  /*3980*/  ISETP.LT.OR P1, PT, R14, 0x22, P1 ;  /* 0x000000220e00780c */ /* 0x000fe40000f21670 */
[----:B------:R-:W-:Y:S02]  /*3990*/  FMNMX.FTZ R2, R115, R2, !PT ;  /* 0x0000000273027209 */ /* 0x000fe40007810000 */
[----:B------:R-:W-:Y:S02]  /*39a0*/  FSEL R63, R32, -INF , !P1 ;  /* 0xff800000203f7808 */ /* 0x000fe40004800000 */
[----:B------:R-:W-:Y:S02]  /*39b0*/  ISETP.NE.AND P1, PT, R73, RZ, PT ;  /* 0x000000ff4900720c */ /* 0x000fe40003f25270 */
[----:B------:R-:W-:Y:S02]  /*39c0*/  FMNMX.FTZ R2, R113, R2, !PT ;  /* 0x0000000271027209 */ /* 0x000fe40007810000 */
[----:B------:R-:W-:-:S02]  /*39d0*/  ISETP.GT.AND P1, PT, R58, 0x28, !P1 ;  /* 0x000000283a00780c */ /* 0x000fc40004f24270 */
[----:B------:R-:W-:Y:S02]  /*39e0*/  FMNMX.FTZ R2, R45, R2, !PT ;  /* 0x000000022d027209 */ /* 0x000fe40007810000 */
        /* <DEDUP_REMOVED lines=18> */
[----:B------:R-:W-:Y:S02]  /*3b10*/  FMNMX.FTZ R2, R15, R2, !PT ;  /* 0x000000020f027209 */ /* 0x000fe40007810000 */
[----:B------:R-:W-:Y:S02]  /*3b20*/  ISETP.LT.OR P1, PT, R14, 0x32, P1 ;  /* 0x000000320e00780c */ /* 0x000fe40000f21670 */
[----:B------:R-:W-:Y:S02]  /*3b30*/  FMNMX.FTZ R2, R27, R2, !PT ;  /* 0x000000021b027209 */ /* 0x000fe40007810000 */
[----:B------:R-:W-:Y:S02]  /*3b40*/  FSEL R71, R40, -INF , !P1 ;  /* 0xff80000028477808 */ /* 0x000fe40004800000 */
        /* <DEDUP_REMOVED lines=10> */
[----:B------:R-:W-:Y:S01]  /*3bf0*/  ISETP.NE.AND P2, PT, R98, RZ, PT ;  /* 0x000000ff6200720c */ /* 0x000fe20003f45270 */
[----:B------:R-:W0:Y:S01]  /*3c00*/  SHFL.BFLY PT, R7, R2, 0x2, 0x1f ;  /* 0x0c401f0002077f89 */ /* 0x000e2200000e0000 */
[----:B------:R-:W-:Y:S02]  /*3c10*/  FSEL R75, R44, -INF , !P1 ;  /* 0xff8000002c4b7808 */ /* 0x000fe40004800000 */
[----:B------:R-:W-:-:S02]  /*3c20*/  ISETP.NE.AND P1, PT, R82, RZ, PT ;  /* 0x000000ff5200720c */ /* 0x000fc40003f25270 */
[----:B------:R-:W-:Y:S02]  /*3c30*/  ISETP.NE.AND P6, PT, R100, RZ, PT ;  /* 0x000000ff6400720c */ /* 0x000fe40003fc5270 */
[C---:B------:R-:W-:Y:S02]  /*3c40*/  ISETP.GT.AND P1, PT, R58.reuse, 0x40, !P1 ;  /* 0x000000403a00780c */ /* 0x040fe40004f24270 */
[----:B------:R-:W-:Y:S02]  /*3c50*/  ISETP.GT.AND P3, PT, R58, 0x70, !P3 ;  /* 0x000000703a00780c */ /* 0x000fe40005f64270 */
[----:B------:R-:W-:Y:S02]  /*3c60*/  ISETP.LT.OR P1, PT, R14, 0x41, P1 ;  /* 0x000000410e00780c */ /* 0x000fe40000f21670 */
[----:B------:R-:W-:Y:S02]  /*3c70*/  ISETP.GT.AND P4, PT, R58, 0x71, !P4 ;  /* 0x000000713a00780c */ /* 0x000fe40006784270 */
[----:B------:R-:W-:-:S02]  /*3c80*/  FSEL R77, R46, -INF , !P1 ;  /* 0xff8000002e4d7808 */ /* 0x000fc40004800000 */
[----:B------:R-:W-:Y:S02]  /*3c90*/  ISETP.NE.AND P1, PT, R83, RZ, PT ;  /* 0x000000ff5300720c */ /* 0x000fe40003f25270 */
[----:B------:R-:W-:Y:S02]  /*3ca0*/  ISETP.LT.OR P3, PT, R14, 0x71, P3 ;  /* 0x000000710e00780c */ /* 0x000fe40001f61670 */
[C---:B------:R-:W-:Y:S02]  /*3cb0*/  ISETP.GT.AND P1, PT, R58.reuse, 0x41, !P1 ;  /* 0x000000413a00780c */ /* 0x040fe40004f24270 */
[----:B------:R-:W-:Y:S02]  /*3cc0*/  ISETP.GT.AND P5, PT, R58, 0x78, !P5 ;  /* 0x000000783a00780c */ /* 0x000fe40006fa4270 */
[----:B------:R-:W-:Y:S02]  /*3cd0*/  ISETP.LT.OR P1, PT, R14, 0x42, P1 ;  /* 0x000000420e00780c */ /* 0x000fe40000f21670 */
[----:B0-----:R-:W-:-:S02]  /*3ce0*/  FMNMX.FTZ R20, R2, R7, !PT ;  /* 0x0000000702147209 */ /* 0x001fc40007810000 */
[----:B------:R-:W-:Y:S02]  /*3cf0*/  FSEL R79, R48, -INF , !P1 ;  /* 0xff800000304f7808 */ /* 0x000fe40004800000 */
[----:B------:R-:W-:Y:S01]  /*3d00*/  ISETP.NE.AND P1, PT, R86, RZ, PT ;  /* 0x000000ff5600720c */ /* 0x000fe20003f25270 */
[----:B------:R-:W0:Y:S01]  /*3d10*/  SHFL.BFLY PT, R7, R20, 0x1, 0x1f ;  /* 0x0c201f0014077f89 */ /* 0x000e2200000e0000 */
[----:B------:R-:W-:Y:S02]  /*3d20*/  ISETP.LT.OR P4, PT, R14, 0x72, P4 ;  /* 0x000000720e00780c */ /* 0x000fe40002781670 */
[----:B------:R-:W-:Y:S02]  /*3d30*/  ISETP.GT.AND P1, PT, R58, 0x48, !P1 ;  /* 0x000000483a00780c */ /* 0x000fe40004f24270 */
[C---:B------:R-:W-:Y:S02]  /*3d40*/  ISETP.LT.OR P5, PT, R14.reuse, 0x79, P5 ;  /* 0x000000790e00780c */ /* 0x040fe40002fa1670 */
[----:B------:R-:W-:-:S02]  /*3d50*/  ISETP.LT.OR P1, PT, R14, 0x49, P1 ;  /* 0x000000490e00780c */ /* 0x000fc40000f21670 */
[----:B------:R-:W-:Y:S02]  /*3d60*/  FSEL R5, R5, -INF , !P4 ;  /* 0xff80000005057808 */ /* 0x000fe40006000000 */
[----:B------:R-:W-:Y:S02]  /*3d70*/  FSEL R81, R50, -INF , !P1 ;  /* 0xff80000032517808 */ /* 0x000fe40004800000 */
[----:B------:R-:W-:-:S04]  /*3d80*/  ISETP.NE.AND P1, PT, R87, RZ, PT ;  /* 0x000000ff5700720c */ /* 0x000fc80003f25270 */
[----:B------:R-:W-:-:S04]  /*3d90*/  ISETP.GT.AND P1, PT, R58, 0x49, !P1 ;  /* 0x000000493a00780c */ /* 0x000fc80004f24270 */
[----:B------:R-:W-:Y:S02]  /*3da0*/  ISETP.LT.OR P1, PT, R14, 0x4a, P1 ;  /* 0x0000004a0e00780c */ /* 0x000fe40000f21670 */
[----:B0-----:R-:W-:Y:S02]  /*3db0*/  FMNMX.FTZ R7, R20, R7, !PT ;  /* 0x0000000714077209 */ /* 0x001fe40007810000 */
[----:B------:R-:W-:Y:S02]  /*3dc0*/  FSEL R83, R52, -INF , !P1 ;  /* 0xff80000034537808 */ /* 0x000fe40004800000 */
[----:B------:R-:W-:Y:S01]  /*3dd0*/  ISETP.NE.AND P1, PT, R90, RZ, PT ;  /* 0x000000ff5a00720c */ /* 0x000fe20003f25270 */
[----:B------:R-:W-:-:S03]  /*3de0*/  FMUL.FTZ R24, R7, R6 ;  /* 0x0000000607187220 */ /* 0x000fc60000410000 */
        /* <DEDUP_REMOVED lines=20> */
[----:B------:R-:W-:Y:S02]  /*3f30*/  ISETP.GT.AND P1, PT, R58, 0x61, !P6 ;  /* 0x000000613a00780c */ /* 0x000fe40007724270 */
[----:B------:R-:W-:Y:S02]  /*3f40*/  ISETP.NE.AND P6, PT, R64, RZ, PT ;  /* 0x000000ff4000720c */ /* 0x000fe40003fc5270 */
[C---:B------:R-:W-:Y:S02]  /*3f50*/  ISETP.LT.OR P1, PT, R14.reuse, 0x62, P1 ;  /* 0x000000620e00780c */ /* 0x040fe40000f21670 */
[----:B------:R-:W-:Y:S02]  /*3f60*/  ISETP.LT.OR P2, PT, R14, 0x6a, P2 ;  /* 0x0000006a0e00780c */ /* 0x000fe40001741670 */
[----:B------:R-:W-:Y:S02]  /*3f70*/  FSEL R95, R95, -INF , !P1 ;  /* 0xff8000005f5f7808 */ /* 0x000fe40004800000 */
[----:B------:R-:W-:-:S04]  /*3f80*/  FSETP.NEU.FTZ.AND P1, PT, R7, -INF , PT ;  /* 0xff8000000700780b */ /* 0x000fc80003f3d000 */
[----:B------:R-:W-:Y:S02]  /*3f90*/  FSEL R24, R24, RZ, P1 ;  /* 0x000000ff18187208 */ /* 0x000fe40000800000 */
[----:B------:R-:W-:Y:S02]  /*3fa0*/  ISETP.GT.AND P1, PT, R58, RZ, !P6 ;  /* 0x000000ff3a00720c */ /* 0x000fe40007724270 */
[----:B------:R-:W-:Y:S01]  /*3fb0*/  ISETP.NE.AND P6, PT, R80, RZ, PT ;  /* 0x000000ff5000720c */ /* 0x000fe20003fc5270 */
[-CC-:B------:R-:W-:Y:S01]  /*3fc0*/  FFMA.FTZ R170, R117, R6.reuse, -R24.reuse ;  /* 0x0000000675aa7223 */ /* 0x180fe20000010818 */
[----:B------:R-:W-:Y:S01]  /*3fd0*/  ISETP.LT.OR P1, PT, R14, 0x1, P1 ;  /* 0x000000010e00780c */ /* 0x000fe20000f21670 */
[-CC-:B------:R-:W-:Y:S01]  /*3fe0*/  FFMA.FTZ R168, R119, R6.reuse, -R24.reuse ;  /* 0x0000000677a87223 */ /* 0x180fe20000010818 */
[----:B------:R-:W-:Y:S01]  /*3ff0*/  FSEL R119, R3, -INF , !P2 ;  /* 0xff80000003777808 */ /* 0x000fe20005000000 */
[-CC-:B------:R-:W-:Y:S01]  /*4000*/  FFMA.FTZ R164, R115, R6.reuse, -R24.reuse ;  /* 0x0000000673a47223 */ /* 0x180fe20000010818 */
[----:B------:R-:W-:Y:S01]  /*4010*/  FSEL R0, R0, -INF , !P1 ;  /* 0xff80000000007808 */ /* 0x000fe20004800000 */
[-CC-:B------:R-:W-:Y:S01]  /*4020*/  FFMA.FTZ R3, R113, R6.reuse, -R24.reuse ;  /* 0x0000000671037223 */ /* 0x180fe20000010818 */
[----:B------:R-:W-:Y:S01]  /*4030*/  ISETP.NE.AND P1, PT, R102, RZ, PT ;  /* 0x000000ff6600720c */ /* 0x000fe20003f25270 */
[-CC-:B------:R-:W-:Y:S01]  /*4040*/  FFMA.FTZ R174, R121, R6.reuse, -R24.reuse ;  /* 0x0000000679ae7223 */ /* 0x180fe20000010818 */
[----:B------:R-:W-:Y:S01]  /*4050*/  FMNMX.FTZ R2, R0, R47, !PT ;  /* 0x0000002f00027209 */ /* 0x000fe20007810000 */
[-CC-:B------:R-:W-:Y:S01]  /*4060*/  FFMA.FTZ R180, R97, R6.reuse, -R24.reuse ;  /* 0x0000000661b47223 */ /* 0x180fe20000010818 */
[----:B------:R-:W-:Y:S01]  /*4070*/  ISETP.GT.AND P1, PT, R58, 0x68, !P1 ;  /* 0x000000683a00780c */ /* 0x000fe20004f24270 */
[--C-:B------:R-:W-:Y:S01]  /*4080*/  FFMA.FTZ R97, R131, R6, -R24.reuse ;  /* 0x0000000683617223 */ /* 0x100fe20000010818 */
[----:B------:R-:W-:Y:S01]  /*4090*/  FMNMX.FTZ R2, R49, R2, !PT ;  /* 0x0000000231027209 */ /* 0x000fe20007810000 */
[--C-:B------:R-:W-:Y:S01]  /*40a0*/  FFMA.FTZ R182, R129, R6, -R24.reuse ;  /* 0x0000000681b67223 */ /* 0x100fe20000010818 */
[----:B------:R-:W-:Y:S01]  /*40b0*/  ISETP.LT.OR P1, PT, R14, 0x69, P1 ;  /* 0x000000690e00780c */ /* 0x000fe20000f21670 */
[----:B------:R-:W-:Y:S01]  /*40c0*/  MUFU.EX2 R180, R180 ;  /* 0x000000b400b47308 */ /* 0x000fe20000000800 */
[----:B------:R-:W-:Y:S01]  /*40d0*/  FMNMX.FTZ R2, R51, R2, !PT ;  /* 0x0000000233027209 */ /* 0x000fe20007810000 */
[-CC-:B------:R-:W-:Y:S01]  /*40e0*/  FFMA.FTZ R99, R99, R6.reuse, -R24.reuse ;  /* 0x0000000663637223 */ /* 0x180fe20000010818 */
[----:B------:R-:W-:Y:S01]  /*40f0*/  FSEL R117, R4, -INF , !P1 ;  /* 0xff80000004757808 */ /* 0x000fe20004800000 */
[--C-:B------:R-:W-:Y:S01]  /*4100*/  FFMA.FTZ R176, R127, R6, -R24.reuse ;  /* 0x000000067fb07223 */ /* 0x100fe20000010818 */
[----:B------:R-:W-:Y:S01]  /*4110*/  FMNMX.FTZ R2, R53, R2, !PT ;  /* 0x0000000235027209 */ /* 0x000fe20007810000 */
[--C-:B------:R-:W-:Y:S01]  /*4120*/  FFMA.FTZ R101, R101, R6, -R24.reuse ;  /* 0x0000000665657223 */ /* 0x100fe20000010818 */
[----:B------:R-:W-:Y:S01]  /*4130*/  FSEL R115, R10, -INF , !P3 ;  /* 0xff8000000a737808 */ /* 0x000fe20005800000 */
[----:B------:R-:W0:Y:S01]  /*4140*/  MUFU.EX2 R97, R97 ;  /* 0x0000006100617308 */ /* 0x000e220000000800 */
[----:B------:R-:W-:Y:S01]  /*4150*/  FMNMX.FTZ R2, R55, R2, !PT ;  /* 0x0000000237027209 */ /* 0x000fe20007810000 */
[-CC-:B------:R-:W-:Y:S01]  /*4160*/  FFMA.FTZ R25, R25, R6.reuse, -R24.reuse ;  /* 0x0000000619197223 */ /* 0x180fe20000010818 */
[----:B------:R-:W-:Y:S01]  /*4170*/  ISETP.GT.AND P6, PT, R58, 0x79, !P6 ;  /* 0x000000793a00780c */ /* 0x000fe200077c4270 */
[--C-:B------:R-:W-:Y:S01]  /*4180*/  FFMA.FTZ R178, R125, R6, -R24.reuse ;  /* 0x000000067db27223 */ /* 0x100fe20000010818 */
[----:B------:R-:W-:Y:S01]  /*4190*/  FMNMX.FTZ R2, R57, R2, !PT ;  /* 0x0000000239027209 */ /* 0x000fe20007810000 */
[--C-:B------:R-:W-:Y:S01]  /*41a0*/  FFMA.FTZ R103, R103, R6, -R24.reuse ;  /* 0x0000000667677223 */ /* 0x100fe20000010818 */
[----:B------:R-:W-:Y:S01]  /*41b0*/  ISETP.LT.OR P6, PT, R14, 0x7a, P6 ;  /* 0x0000007a0e00780c */ /* 0x000fe200037c1670 */
[----:B------:R-:W1:Y:S01]  /*41c0*/  MUFU.EX2 R182, R182 ;  /* 0x000000b600b67308 */ /* 0x000e620000000800 */
[----:B------:R-:W-:Y:S01]  /*41d0*/  FMNMX.FTZ R2, R59, R2, !PT ;  /* 0x000000023b027209 */ /* 0x000fe20007810000 */
[-CC-:B------:R-:W-:Y:S01]  /*41e0*/  FFMA.FTZ R172, R123, R6.reuse, -R24.reuse ;  /* 0x000000067bac7223 */ /* 0x180fe20000010818 */
[----:B------:R-:W-:Y:S01]  /*41f0*/  FSEL R113, R11, -INF , !P5 ;  /* 0xff8000000b717808 */ /* 0x000fe20006800000 */
[--C-:B------:R-:W-:Y:S01]  /*4200*/  FFMA.FTZ R105, R105, R6, -R24.reuse ;  /* 0x0000000669697223 */ /* 0x100fe20000010818 */
[----:B------:R-:W-:Y:S01]  /*4210*/  FMNMX.FTZ R2, R61, R2, !PT ;  /* 0x000000023d027209 */ /* 0x000fe20007810000 */
[--C-:B------:R-:W-:Y:S01]  /*4220*/  FFMA.FTZ R107, R107, R6, -R24.reuse ;  /* 0x000000066b6b7223 */ /* 0x100fe20000010818 */
[----:B------:R-:W-:Y:S01]  /*4230*/  FSEL R121, R12, -INF , !P6 ;  /* 0xff8000000c797808 */ /* 0x000fe20007000000 */
[----:B------:R-:W2:Y:S01]  /*4240*/  MUFU.EX2 R99, R99 ;  /* 0x0000006300637308 */ /* 0x000ea20000000800 */
[----:B------:R-:W-:Y:S01]  /*4250*/  FMNMX.FTZ R2, R63, R2, !PT ;  /* 0x000000023f027209 */ /* 0x000fe20007810000 */
[-CC-:B------:R-:W-:Y:S01]  /*4260*/  FFMA.FTZ R109, R109, R6.reuse, -R24.reuse ;  /* 0x000000066d6d7223 */ /* 0x180fe20000010818 */
[-CC-:B------:R-:W-:Y:S01]  /*4270*/  FFMA.FTZ R111, R111, R6.reuse, -R24.reuse ;  /* 0x000000066f6f7223 */ /* 0x180fe20000010818 */
[--C-:B------:R-:W-:Y:S01]  /*4280*/  FFMA.FTZ R27, R27, R6, -R24.reuse ;  /* 0x000000061b1b7223 */ /* 0x100fe20000010818 */
[----:B------:R-:W-:Y:S01]  /*4290*/  FMNMX.FTZ R2, R65, R2, !PT ;  /* 0x0000000241027209 */ /* 0x000fe20007810000 */
[-CC-:B------:R-:W-:Y:S01]  /*42a0*/  FFMA.FTZ R166, R45, R6.reuse, -R24.reuse ;  /* 0x000000062da67223 */ /* 0x180fe20000010818 */
[--C-:B------:R-:W-:Y:S01]  /*42b0*/  FFMA.FTZ R43, R43, R6, -R24.reuse ;  /* 0x000000062b2b7223 */ /* 0x100fe20000010818 */
[----:B------:R-:W3:Y:S01]  /*42c0*/  MUFU.EX2 R176, R176 ;  /* 0x000000b000b07308 */ /* 0x000ee20000000800 */
[----:B------:R-:W-:Y:S01]  /*42d0*/  FMNMX.FTZ R2, R67, R2, !PT ;  /* 0x0000000243027209 */ /* 0x000fe20007810000 */
[-CC-:B------:R-:W-:Y:S01]  /*42e0*/  FFMA.FTZ R33, R33, R6.reuse, -R24.reuse ;  /* 0x0000000621217223 */ /* 0x180fe20000010818 */
[-CC-:B------:R-:W-:Y:S01]  /*42f0*/  FFMA.FTZ R41, R41, R6.reuse, -R24.reuse ;  /* 0x0000000629297223 */ /* 0x180fe20000010818 */
[--C-:B------:R-:W-:Y:S01]  /*4300*/  FFMA.FTZ R35, R35, R6, -R24.reuse ;  /* 0x0000000623237223 */ /* 0x100fe20000010818 */
[----:B------:R-:W-:Y:S01]  /*4310*/  FMNMX.FTZ R2, R69, R2, !PT ;  /* 0x0000000245027209 */ /* 0x000fe20007810000 */
[-CC-:B------:R-:W-:Y:S01]  /*4320*/  FFMA.FTZ R39, R39, R6.reuse, -R24.reuse ;  /* 0x0000000627277223 */ /* 0x180fe20000010818 */
[--C-:B------:R-:W-:Y:S01]  /*4330*/  FFMA.FTZ R31, R31, R6, -R24.reuse ;  /* 0x000000061f1f7223 */ /* 0x100fe20000010818 */
[----:B------:R-:W4:Y:S01]  /*4340*/  MUFU.EX2 R101, R101 ;  /* 0x0000006500657308 */ /* 0x000f220000000800 */
[----:B------:R-:W-:Y:S01]  /*4350*/  FMNMX.FTZ R2, R71, R2, !PT ;  /* 0x0000000247027209 */ /* 0x000fe20007810000 */
[-CC-:B------:R-:W-:Y:S01]  /*4360*/  FFMA.FTZ R29, R29, R6.reuse, -R24.reuse ;  /* 0x000000061d1d7223 */ /* 0x180fe20000010818 */
[-CC-:B------:R-:W-:Y:S01]  /*4370*/  FFMA.FTZ R15, R15, R6.reuse, -R24.reuse ;  /* 0x000000060f0f7223 */ /* 0x180fe20000010818 */
[--C-:B------:R-:W-:Y:S01]  /*4380*/  FFMA.FTZ R21, R21, R6, -R24.reuse ;  /* 0x0000000615157223 */ /* 0x100fe20000010818 */
[----:B------:R-:W-:Y:S01]  /*4390*/  FMNMX.FTZ R2, R73, R2, !PT ;  /* 0x0000000249027209 */ /* 0x000fe20007810000 */
[-CC-:B------:R-:W-:Y:S01]  /*43a0*/  FFMA.FTZ R13, R13, R6.reuse, -R24.reuse ;  /* 0x000000060d0d7223 */ /* 0x180fe20000010818 */
[----:B------:R-:W-:Y:S01]  /*43b0*/  FFMA.FTZ R24, R37, R6, -R24 ;  /* 0x0000000625187223 */ /* 0x000fe20000010818 */
[----:B------:R0:W-:Y:S01]  /*43c0*/  MUFU.EX2 R152, R25 ;  /* 0x0000001900987308 */ /* 0x0001e20000000800 */
[----:B------:R-:W-:-:S04]  /*43d0*/  FMNMX.FTZ R2, R75, R2, !PT ;  /* 0x000000024b027209 */ /* 0x000fc80007810000 */
[----:B------:R-:W-:-:S03]  /*43e0*/  FMNMX.FTZ R2, R77, R2, !PT ;  /* 0x000000024d027209 */ /* 0x000fc60007810000 */
[----:B------:R-:W5:Y:S01]  /*43f0*/  MUFU.EX2 R178, R178 ;  /* 0x000000b200b27308 */ /* 0x000f620000000800 */
[----:B------:R-:W-:Y:S01]  /*4400*/  FMNMX.FTZ R2, R79, R2, !PT ;  /* 0x000000024f027209 */ /* 0x000fe20007810000 */
[----:B0-----:R-:W-:Y:S01]  /*4410*/  FADD.FTZ R25, R180, R97 ;  /* 0x00000061b4197221 */ /* 0x001fe20000010000 */
[----:B------:R-:W-:Y:S02]  /*4420*/  F2FP.BF16.F32.PACK_AB R180, R97, R180 ;  /* 0x000000b461b4723e */ /* 0x000fe400000010ff */
[----:B------:R-:W-:Y:S01]  /*4430*/  FMNMX.FTZ R2, R81, R2, !PT ;  /* 0x0000000251027209 */ /* 0x000fe20007810000 */
[----:B-1----:R-:W-:Y:S01]  /*4440*/  FADD.FTZ R28, R182, R25 ;  /* 0x00000019b61c7221 */ /* 0x002fe20000010000 */
[----:B--2---:R-:W-:Y:S01]  /*4450*/  F2FP.BF16.F32.PACK_AB R182, R99, R182 ;  /* 0x000000b663b6723e */ /* 0x004fe200000010ff */
[----:B------:R-:W0:Y:S01]  /*4460*/  MUFU.EX2 R103, R103 ;  /* 0x0000006700677308 */ /* 0x000e220000000800 */
[----:B------:R-:W-:Y:S01]  /*4470*/  FMNMX.FTZ R2, R83, R2, !PT ;  /* 0x0000000253027209 */ /* 0x000fe20007810000 */
[----:B------:R-:W-:-:S03]  /*4480*/  FADD.FTZ R25, R99, R28 ;  /* 0x0000001c63197221 */ /* 0x000fc60000010000 */
[----:B------:R-:W-:Y:S01]  /*4490*/  FMNMX.FTZ R2, R85, R2, !PT ;  /* 0x0000000255027209 */ /* 0x000fe20007810000 */
[----:B---3--:R-:W-:Y:S01]  /*44a0*/  FADD.FTZ R30, R176, R25 ;  /* 0x00000019b01e7221 */ /* 0x008fe20000010000 */
[----:B----4-:R-:W-:Y:S01]  /*44b0*/  F2FP.BF16.F32.PACK_AB R176, R101, R176 ;  /* 0x000000b065b0723e */ /* 0x010fe200000010ff */
[----:B------:R-:W1:Y:S01]  /*44c0*/  MUFU.EX2 R172, R172 ;  /* 0x000000ac00ac7308 */ /* 0x000e620000000800 */
[----:B------:R-:W-:Y:S01]  /*44d0*/  FMNMX.FTZ R2, R87, R2, !PT ;  /* 0x0000000257027209 */ /* 0x000fe20007810000 */
[----:B------:R-:W-:-:S03]  /*44e0*/  FADD.FTZ R25, R101, R30 ;  /* 0x0000001e65197221 */ /* 0x000fc60000010000 */
[----:B------:R-:W-:Y:S01]  /*44f0*/  FMNMX.FTZ R2, R89, R2, !PT ;  /* 0x0000000259027209 */ /* 0x000fe20007810000 */
[----:B-----5:R-:W-:Y:S02]  /*4500*/  FADD.FTZ R30, R178, R25 ;  /* 0x00000019b21e7221 */ /* 0x020fe40000010000 */
[----:B------:R-:W2:Y:S01]  /*4510*/  MUFU.EX2 R105, R105 ;  /* 0x0000006900697308 */ /* 0x000ea20000000800 */
[----:B------:R-:W-:Y:S01]  /*4520*/  FMNMX.FTZ R2, R91, R2, !PT ;  /* 0x000000025b027209 */ /* 0x000fe20007810000 */
[C---:B0-----:R-:W-:Y:S01]  /*4530*/  FADD.FTZ R25, R103.reuse, R30 ;  /* 0x0000001e67197221 */ /* 0x041fe20000010000 */
[----:B------:R-:W-:Y:S02]  /*4540*/  F2FP.BF16.F32.PACK_AB R178, R103, R178 ;  /* 0x000000b267b2723e */ /* 0x000fe400000010ff */
[----:B------:R-:W-:-:S03]  /*4550*/  FMNMX.FTZ R2, R93, R2, !PT ;  /* 0x000000025d027209 */ /* 0x000fc60007810000 */
[----:B------:R-:W0:Y:S01]  /*4560*/  MUFU.EX2 R174, R174 ;  /* 0x000000ae00ae7308 */ /* 0x000e220000000800 */
[----:B------:R-:W-:Y:S01]  /*4570*/  FMNMX.FTZ R2, R95, R2, !PT ;  /* 0x000000025f027209 */ /* 0x000fe20007810000 */
[----:B-1----:R-:W-:-:S03]  /*4580*/  FADD.FTZ R32, R172, R25 ;  /* 0x00000019ac207221 */ /* 0x002fc60000010000 */
[----:B------:R-:W-:-:S03]  /*4590*/  FMNMX.FTZ R2, R117, R2, !PT ;  /* 0x0000000275027209 */ /* 0x000fc60007810000 */
[----:B------:R-:W1:Y:S01]  /*45a0*/  MUFU.EX2 R107, R107 ;  /* 0x0000006b006b7308 */ /* 0x000e620000000800 */
[----:B------:R-:W-:Y:S01]  /*45b0*/  FMNMX.FTZ R2, R119, R2, !PT ;  /* 0x0000000277027209 */ /* 0x000fe20007810000 */
[C---:B--2---:R-:W-:Y:S01]  /*45c0*/  FADD.FTZ R25, R105.reuse, R32 ;  /* 0x0000002069197221 */ /* 0x044fe20000010000 */
[----:B------:R-:W-:Y:S02]  /*45d0*/  F2FP.BF16.F32.PACK_AB R172, R105, R172 ;  /* 0x000000ac69ac723e */ /* 0x000fe400000010ff */
[----:B------:R-:W-:-:S03]  /*45e0*/  FMNMX.FTZ R2, R115, R2, !PT ;  /* 0x0000000273027209 */ /* 0x000fc60007810000 */
[----:B------:R-:W2:Y:S01]  /*45f0*/  MUFU.EX2 R168, R168 ;  /* 0x000000a800a87308 */ /* 0x000ea20000000800 */
[----:B------:R-:W-:Y:S01]  /*4600*/  FMNMX.FTZ R2, R5, R2, !PT ;  /* 0x0000000205027209 */ /* 0x000fe20007810000 */
[----:B0-----:R-:W-:-:S03]  /*4610*/  FADD.FTZ R34, R174, R25 ;  /* 0x00000019ae227221 */ /* 0x001fc60000010000 */
[----:B------:R-:W-:-:S03]  /*4620*/  FMNMX.FTZ R2, R113, R2, !PT ;  /* 0x0000000271027209 */ /* 0x000fc60007810000 */
[----:B------:R-:W0:Y:S01]  /*4630*/  MUFU.EX2 R109, R109 ;  /* 0x0000006d006d7308 */ /* 0x000e220000000800 */
[----:B------:R-:W-:Y:S02]  /*4640*/  FMNMX.FTZ R2, R121, R2, !PT ;  /* 0x0000000279027209 */ /* 0x000fe40007810000 */
[----:B-1----:R-:W-:-:S03]  /*4650*/  F2FP.BF16.F32.PACK_AB R174, R107, R174 ;  /* 0x000000ae6bae723e */ /* 0x002fc600000010ff */
[----:B------:R-:W1:Y:S02]  /*4660*/  SHFL.BFLY PT, R11, R2, 0x2, 0x1f ;  /* 0x0c401f00020b7f89 */ /* 0x000e6400000e0000 */
[----:B------:R-:W3:Y:S08]  /*4670*/  MUFU.EX2 R170, R170 ;  /* 0x000000aa00aa7308 */ /* 0x000ef00000000800 */
[----:B------:R-:W4:Y:S08]  /*4680*/  MUFU.EX2 R111, R111 ;  /* 0x0000006f006f7308 */ /* 0x000f300000000800 */
[----:B------:R5:W-:Y:S01]  /*4690*/  MUFU.EX2 R158, R27 ;  /* 0x0000001b009e7308 */ /* 0x000be20000000800 */
[----:B-1----:R-:W-:-:S07]  /*46a0*/  FMNMX.FTZ R4, R2, R11, !PT ;  /* 0x0000000b02047209 */ /* 0x002fce0007810000 */
[----:B------:R-:W1:Y:S01]  /*46b0*/  MUFU.EX2 R164, R164 ;  /* 0x000000a400a47308 */ /* 0x000e620000000800 */
[----:B-----5:R-:W-:Y:S01]  /*46c0*/  FADD.FTZ R27, R107, R34 ;  /* 0x000000226b1b7221 */ /* 0x020fe20000010000 */
[----:B------:R-:W5:Y:S03]  /*46d0*/  SHFL.BFLY PT, R11, R4, 0x1, 0x1f ;  /* 0x0c201f00040b7f89 */ /* 0x000f6600000e0000 */
[----:B--2---:R-:W-:Y:S01]  /*46e0*/  FADD.FTZ R36, R168, R27 ;  /* 0x0000001ba8247221 */ /* 0x004fe20000010000 */
[C---:B0-----:R-:W-:Y:S02]  /*46f0*/  F2FP.BF16.F32.PACK_AB R168, R109.reuse, R168 ;  /* 0x000000a86da8723e */ /* 0x041fe400000010ff */
[----:B------:R-:W0:Y:S01]  /*4700*/  MUFU.EX2 R3, R3 ;  /* 0x0000000300037308 */ /* 0x000e220000000800 */
[----:B------:R-:W-:-:S04]  /*4710*/  FADD.FTZ R27, R109, R36 ;  /* 0x000000246d1b7221 */ /* 0x000fc80000010000 */
[----:B---3--:R-:W-:Y:S01]  /*4720*/  FADD.FTZ R36, R170, R27 ;  /* 0x0000001baa247221 */ /* 0x008fe20000010000 */
[C---:B----4-:R-:W-:Y:S02]  /*4730*/  F2FP.BF16.F32.PACK_AB R170, R111.reuse, R170 ;  /* 0x000000aa6faa723e */ /* 0x050fe400000010ff */
[----:B------:R-:W2:Y:S01]  /*4740*/  MUFU.EX2 R166, R166 ;  /* 0x000000a600a67308 */ /* 0x000ea20000000800 */
[----:B------:R-:W-:-:S04]  /*4750*/  FADD.FTZ R27, R111, R36 ;  /* 0x000000246f1b7221 */ /* 0x000fc80000010000 */
[----:B-1----:R-:W-:-:S03]  /*4760*/  FADD.FTZ R38, R164, R27 ;  /* 0x0000001ba4267221 */ /* 0x002fc60000010000 */
[----:B------:R-:W1:Y:S01]  /*4770*/  MUFU.EX2 R43, R43 ;  /* 0x0000002b002b7308 */ /* 0x000e620000000800 */
[C---:B0-----:R-:W-:Y:S01]  /*4780*/  FADD.FTZ R27, R3.reuse, R38 ;  /* 0x00000026031b7221 */ /* 0x041fe20000010000 */
[----:B------:R-:W-:Y:S02]  /*4790*/  F2FP.BF16.F32.PACK_AB R164, R3, R164 ;  /* 0x000000a403a4723e */ /* 0x000fe400000010ff */
[----:B-----5:R-:W-:-:S04]  /*47a0*/  FMNMX.FTZ R11, R4, R11, !PT ;  /* 0x0000000b040b7209 */ /* 0x020fc80007810000 */
[C---:B------:R-:W-:Y:S01]  /*47b0*/  FSETP.NEU.FTZ.AND P1, PT, R11.reuse, -INF , PT ;  /* 0xff8000000b00780b */ /* 0x040fe20003f3d000 */
[----:B------:R-:W-:Y:S01]  /*47c0*/  FMUL.FTZ R2, R11, R6 ;  /* 0x000000060b027220 */ /* 0x000fe20000410000 */
[----:B------:R-:W0:Y:S01]  /*47d0*/  MUFU.EX2 R33, R33 ;  /* 0x0000002100217308 */ /* 0x000e220000000800 */
[----:B--2---:R-:W-:-:S03]  /*47e0*/  FADD.FTZ R38, R166, R27 ;  /* 0x0000001ba6267221 */ /* 0x004fc60000010000 */
[----:B------:R-:W-:Y:S02]  /*47f0*/  FSEL R2, R2, RZ, P1 ;  /* 0x000000ff02027208 */ /* 0x000fe40000800000 */
[----:B------:R-:W-:Y:S01]  /*4800*/  PLOP3.LUT P1, PT, PT, PT, UP0, 0x40, 0x0 ;  /* 0x000000000000781c */ /* 0x000fe20003f2e808 */
[----:B-1----:R-:W-:Y:S01]  /*4810*/  FADD.FTZ R38, R43, R38 ;  /* 0x000000262b267221 */ /* 0x002fe20000010000 */
        /* <DEDUP_REMOVED lines=19> */
[-C--:B------:R-:W-:Y:S01]  /*4950*/  FFMA.FTZ R77, R77, R6.reuse, -R2 ;  /* 0x000000064d4d7223 */ /* 0x080fe20000010802 */
[----:B0-----:R-:W-:Y:S01]  /*4960*/  FADD.FTZ R27, R33, R38 ;  /* 0x00000026211b7221 */ /* 0x001fe20000010000 */
        /* <DEDUP_REMOVED lines=17> */
[----:B------:R-:W-:Y:S01]  /*4a80*/  FFMA.FTZ R121, R121, R6, -R2 ;  /* 0x0000000679797223 */ /* 0x000fe20000010802 */
[----:B------:R-:W-:Y:S01]  /*4a90*/  FADD.FTZ R2, R160, R27 ;  /* 0x0000001ba0027221 */ /* 0x000fe20000010000 */
[----:B------:R-:W1:Y:S01]  /*4aa0*/  MUFU.EX2 R53, R53 ;  /* 0x0000003500357308 */ /* 0x000e620000000800 */
[----:B0-----:R-:W-:Y:S01]  /*4ab0*/  FADD.FTZ R25, R49, R32 ;  /* 0x0000002031197221 */ /* 0x001fe20000010000 */
[----:B------:R-:W-:-:S02]  /*4ac0*/  F2FP.BF16.F32.PACK_AB R181, R47, R0 ;  /* 0x000000002fb5723e */ /* 0x000fc400000010ff */
[----:B------:R-:W-:Y:S02]  /*4ad0*/  F2FP.BF16.F32.PACK_AB R166, R43, R166 ;  /* 0x000000a62ba6723e */ /* 0x000fe400000010ff */
[----:B------:R-:W-:Y:S02]  /*4ae0*/  F2FP.BF16.F32.PACK_AB R160, R160, R33 ;  /* 0x00000021a0a0723e */ /* 0x000fe400000010ff */
[----:B------:R-:W0:Y:S01]  /*4af0*/  MUFU.EX2 R10, R55 ;  /* 0x00000037000a7308 */ /* 0x000e220000000800 */
[C---:B--2---:R-:W-:Y:S01]  /*4b00*/  FADD.FTZ R34, R4.reuse, R25 ;  /* 0x0000001904227221 */ /* 0x044fe20000010000 */
[----:B------:R-:W-:-:S06]  /*4b10*/  F2FP.BF16.F32.PACK_AB R183, R4, R49 ;  /* 0x0000003104b7723e */ /* 0x000fcc00000010ff */
[----:B------:R-:W2:Y:S01]  /*4b20*/  MUFU.EX2 R57, R57 ;  /* 0x0000003900397308 */ /* 0x000ea20000000800 */
[----:B-1----:R-:W-:-:S07]  /*4b30*/  FADD.FTZ R25, R53, R34 ;  /* 0x0000002235197221 */ /* 0x002fce0000010000 */
        /* <DEDUP_REMOVED lines=21> */
[----:B-1----:R-:W-:-:S07]  /*4c90*/  FADD.FTZ R27, R35, R2 ;  /* 0x00000002231b7221 */ /* 0x002fce0000010000 */
[----:B------:R-:W1:Y:S01]  /*4ca0*/  MUFU.EX2 R73, R73 ;  /* 0x0000004900497308 */ /* 0x000e620000000800 */
[C---:B0-----:R-:W-:Y:S01]  /*4cb0*/  FADD.FTZ R2, R26.reuse, R25 ;  /* 0x000000191a027221 */ /* 0x041fe20000010000 */
[----:B------:R-:W-:-:S06]  /*4cc0*/  F2FP.BF16.F32.PACK_AB R169, R26, R69 ;  /* 0x000000451aa9723e */ /* 0x000fcc00000010ff */
[----:B------:R-:W0:Y:S01]  /*4cd0*/  MUFU.EX2 R31, R31 ;  /* 0x0000001f001f7308 */ /* 0x000e220000000800 */
[C---:B--2---:R-:W-:Y:S01]  /*4ce0*/  FADD.FTZ R38, R162.reuse, R27 ;  /* 0x0000001ba2267221 */ /* 0x044fe20000010000 */
[----:B------:R-:W-:-:S06]  /*4cf0*/  F2FP.BF16.F32.PACK_AB R162, R162, R35 ;  /* 0x00000023a2a2723e */ /* 0x000fcc00000010ff */
[----:B------:R-:W2:Y:S01]  /*4d00*/  MUFU.EX2 R28, R75 ;  /* 0x0000004b001c7308 */ /* 0x000ea20000000800 */
[----:B-1----:R-:W-:-:S07]  /*4d10*/  FADD.FTZ R25, R73, R2 ;  /* 0x0000000249197221 */ /* 0x002fce0000010000 */
[----:B------:R-:W1:Y:S01]  /*4d20*/  MUFU.EX2 R156, R29 ;  /* 0x0000001d009c7308 */ /* 0x000e620000000800 */
[----:B0-----:R-:W-:-:S07]  /*4d30*/  FADD.FTZ R27, R31, R38 ;  /* 0x000000261f1b7221 */ /* 0x001fce0000010000 */
[----:B------:R-:W0:Y:S01]  /*4d40*/  MUFU.EX2 R77, R77 ;  /* 0x0000004d004d7308 */ /* 0x000e220000000800 */
[C---:B--2---:R-:W-:Y:S01]  /*4d50*/  FADD.FTZ R2, R28.reuse, R25 ;  /* 0x000000191c027221 */ /* 0x044fe20000010000 */
[----:B------:R-:W-:-:S06]  /*4d60*/  F2FP.BF16.F32.PACK_AB R171, R28, R73 ;  /* 0x000000491cab723e */ /* 0x000fcc00000010ff */
[----:B------:R-:W2:Y:S01]  /*4d70*/  MUFU.EX2 R15, R15 ;  /* 0x0000000f000f7308 */ /* 0x000ea20000000800 */
[C---:B-1----:R-:W-:Y:S01]  /*4d80*/  FADD.FTZ R40, R156.reuse, R27 ;  /* 0x0000001b9c287221 */ /* 0x042fe20000010000 */
[----:B------:R-:W-:-:S06]  /*4d90*/  F2FP.BF16.F32.PACK_AB R156, R156, R31 ;  /* 0x0000001f9c9c723e */ /* 0x000fcc00000010ff */
[----:B------:R-:W1:Y:S01]  /*4da0*/  MUFU.EX2 R30, R79 ;  /* 0x0000004f001e7308 */ /* 0x000e620000000800 */
[----:B0-----:R-:W-:-:S07]  /*4db0*/  FADD.FTZ R25, R77, R2 ;  /* 0x000000024d197221 */ /* 0x001fce0000010000 */
[----:B------:R-:W0:Y:S01]  /*4dc0*/  MUFU.EX2 R81, R81 ;  /* 0x0000005100517308 */ /* 0x000e220000000800 */
[----:B--2---:R-:W-:-:S04]  /*4dd0*/  FADD.FTZ R27, R15, R40 ;  /* 0x000000280f1b7221 */ /* 0x004fc80000010000 */
[C---:B------:R-:W-:Y:S01]  /*4de0*/  FADD.FTZ R40, R158.reuse, R27 ;  /* 0x0000001b9e287221 */ /* 0x040fe20000010000 */
[----:B------:R-:W-:Y:S02]  /*4df0*/  F2FP.BF16.F32.PACK_AB R158, R158, R15 ;  /* 0x0000000f9e9e723e */ /* 0x000fe400000010ff */
        /* <DEDUP_REMOVED lines=31> */
[----:B------:R2:W3:Y:S01]  /*4ff0*/  MUFU.EX2 R0, R5 ;  /* 0x0000000500007308 */ /* 0x0004e20000000800 */
[C---:B-1----:R-:W-:Y:S01]  /*5000*/  FADD.FTZ R10, R40.reuse, R3 ;  /* 0x00000003280a7221 */ /* 0x042fe20000010000 */
[----:B------:R-:W-:-:S06]  /*5010*/  F2FP.BF16.F32.PACK_AB R159, R40, R117 ;  /* 0x00000075289f723e */ /* 0x000fcc00000010ff */
[----:B------:R-:W1:Y:S01]  /*5020*/  MUFU.EX2 R113, R113 ;  /* 0x0000007100717308 */ /* 0x000e620000000800 */
[----:B0-----:R-:W-:Y:S01]  /*5030*/  FADD.FTZ R3, R115, R10 ;  /* 0x0000000a73037221 */ /* 0x001fe20000010000 */
[----:B--2---:R-:W-:-:S06]  /*5040*/  VIADD R5, R88, 0xfffffffe ;  /* 0xfffffffe58057836 */ /* 0x004fcc0000000000 */
[----:B------:R-:W0:Y:S01]  /*5050*/  MUFU.EX2 R24, R24 ;  /* 0x0000001800187308 */ /* 0x000e220000000800 */
[C---:B---3--:R-:W-:Y:S01]  /*5060*/  FADD.FTZ R10, R0.reuse, R3 ;  /* 0x00000003000a7221 */ /* 0x048fe20000010000 */
[----:B------:R-:W-:-:S06]  /*5070*/  F2FP.BF16.F32.PACK_AB R153, R0, R115 ;  /* 0x000000730099723e */ /* 0x000fcc00000010ff */
[----:B------:R-:W2:Y:S01]  /*5080*/  MUFU.EX2 R4, R121 ;  /* 0x0000007900047308 */ /* 0x000ea20000000800 */
[----:B-1----:R-:W-:Y:S01]  /*5090*/  FADD.FTZ R3, R113, R10 ;  /* 0x0000000a71037221 */ /* 0x002fe20000010000 */
[C---:B0-----:R-:W-:Y:S01]  /*50a0*/  FADD.FTZ R2, R24.reuse, R15 ;  /* 0x0000000f18027221 */ /* 0x041fe20000010000 */
        /* <DEDUP_REMOVED lines=15> */
.L_x_7569:
[----:B------:R-:W-:Y:S02]  /*51a0*/  ULDC UR18, c[0x0][0x9e4] ;  /* 0x0002790000127ab9 */ /* 0x000fe40000000800 */
[----:B------:R-:W-:-:S11]  /*51b0*/  UISETP.NE.AND UP0, UPT, UR18, 0x1, UPT ;  /* 0x000000011200788c */ /* 0x000fd6000bf05270 */
[----:B------:R-:W-:Y:S02]  /*51c0*/  @UP0 ULDC.64 UR6, c[0x0][0x9e8] ;  /* 0x00027a0000060ab9 */ /* 0x000fe40000000a00 */
[----:B------:R-:W-:-:S04]  /*51d0*/  UIMAD.WIDE.U32 UR10, UR15, UR6, URZ ;  /* 0x000000060f0a72a5 */ /* 0x000fc8000f8e003f */
[----:B------:R-:W-:-:S12]  /*51e0*/  @UP0 USHF.R.U32.HI UR15, URZ, UR7, UR11 ;  /* 0x000000073f0f0299 */ /* 0x000fd8000801160b */
.L_x_7570:
[----:B------:R-:W-:-:S04]  /*51f0*/  UIMAD UR15, UR15, UR18, UR18 ;  /* 0x000000120f0f72a4 */ /* 0x000fc8000f8e0212 */
[----:B------:R-:W-:-:S04]  /*5200*/  UISETP.LT.AND UP0, UPT, UR14, UR15, UPT ;  /* 0x0000000f0e00728c */ /* 0x000fc8000bf01270 */
[----:B------:R-:W-:-:S12]  /*5210*/  USEL UR14, UR14, UR15, UP0 ;  /* 0x0000000f0e0e7287 */ /* 0x000fd80008000000 */
.L_x_7568:
[----:B------:R-:W-:Y:S01]  /*5220*/  USHF.R.S32.HI UR6, URZ, 0x1f, UR14 ;  /* 0x0000001f3f067899 */ /* 0x000fe2000801140e */
[----:B------:R-:W-:Y:S02]  /*5230*/  CS2R R150, SRZ ;  /* 0x0000000000967805 */ /* 0x000fe4000001ff00 */
[----:B------:R-:W-:Y:S02]  /*5240*/  CS2R R148, SRZ ;  /* 0x0000000000947805 */ /* 0x000fe4000001ff00 */
        /* <DEDUP_REMOVED lines=40> */
[----:B------:R-:W-:Y:S01]  /*54d0*/  IMAD.MOV.U32 R151, RZ, RZ, RZ ;  /* 0x000000ffff977224 */ /* 0x000fe200078e00ff */
[----:B------:R-:W-:Y:S01]  /*54e0*/  ULDC UR54, c[0x0][0x9e4] ;  /* 0x0002790000367ab9 */ /* 0x000fe20000000800 */
[----:B------:R-:W-:Y:S01]  /*54f0*/  ULDC UR55, c[0x0][0x9dc] ;  /* 0x0002770000377ab9 */ /* 0x000fe20000000800 */
[----:B------:R-:W-:Y:S01]  /*5500*/  ULDC UR57, c[0x0][0x9d8] ;  /* 0x0002760000397ab9 */ /* 0x000fe20000000800 */
[----:B------:R-:W-:-:S05]  /*5510*/  ULDC UR56, c[0x0][0x9e0] ;  /* 0x0002780000387ab9 */ /* 0x000fca0000000800 */
.L_x_7590:
[----:B------:R-:W-:Y:S01]  /*5520*/  ISETP.NE.AND P2, PT, RZ, UR42, PT ;  /* 0x0000002aff007c0c */ /* 0x000fe2000bf45270 */
[----:B------:R-:W-:-:S04]  /*5530*/  UISETP.NE.AND UP0, UPT, UR59, 0x1, UPT ;  /* 0x000000013b00788c */ /* 0x000fc8000bf05270 */
[----:B------:R-:W-:-:S04]  /*5540*/  USEL UR46, URZ, 0x1, UP0 ;  /* 0x000000013f2e7887 */ /* 0x000fc80008000000 */
[----:B------:R-:W-:-:S04]  /*5550*/  ULOP3.LUT UR46, UR60, UR46, URZ, 0x3c, !UPT ;  /* 0x0000002e3c2e7292 */ /* 0x000fc8000f8e3c3f */
[----:B------:R-:W-:Y:S08]  /*5560*/  @P2 BRA `(.L_x_7572) ;  /* 0x0000000000382947 */ /* 0x000ff00003800000 */
[----:B------:R-:W-:Y:S05]  /*5570*/  @!P0 BRA `(.L_x_7573) ;  /* 0x0000000000048947 */ /* 0x000fea0003800000 */
[----:B------:R-:W-:Y:S01]  /*5580*/  BPT.TRAP 0x1 ;  /* 0x000000040000795c */ /* 0x000fe20000300000 */
.L_x_7573:
        /* <DEDUP_REMOVED lines=9> */
.L_x_7574:
[----:B-1----:R-:W-:Y:S05]  /*5620*/  @P1 BRA `(.L_x_7572) ;  /* 0x0000000000081947 */ /* 0x002fea0003800000 */
[----:B------:R-:W1:Y:S02]  /*5630*/  SYNCS.PHASECHK.TRANS64.TRYWAIT P1, [UR6+0x28830], R6 ;  /* 0x02883006ff0075a7 */ /* 0x000e640008020146 */
[----:B-1----:R-:W-:Y:S05]  /*5640*/  @!P1 BRA `(.L_x_7575) ;  /* 0x00000108005c9947 */ /* 0x002fea0003800000 */
.L_x_7572:
        /* <DEDUP_REMOVED lines=48> */
.L_x_7577:
[----:B------:R-:W-:Y:S01]  /*5950*/  ULEA UR6, UR59, UR41, 0x3 ;  /* 0x000000293b067291 */ /* 0x000fe2000f8e183f */
[----:B------:R-:W-:-:S05]  /*5960*/  IMAD.U32 R6, RZ, RZ, UR60 ;  /* 0x0000003cff067e24 */ /* 0x000fca000f8e00ff */
[----:B------:R-:W-:-:S04]  /*5970*/  SHF.L.U32 R6, R6, 0x1f, RZ ;  /* 0x0000001f06067819 */ /* 0x000fc800000006ff */
[----:B------:R0:W1:Y:S01]  /*5980*/  SYNCS.PHASECHK.TRANS64.TRYWAIT P1, [UR6+0x28850], R6 ;  /* 0x02885006ff0075a7 */ /* 0x0000620008020146 */
[----:B------:R-:W-:Y:S05]  /*5990*/  @!P0 BRA `(.L_x_7578) ;  /* 0x0000000000048947 */ /* 0x000fea0003800000 */
[----:B------:R-:W-:Y:S01]  /*59a0*/  BPT.TRAP 0x1 ;  /* 0x000000040000795c */ /* 0x000fe20000300000 */
.L_x_7578:
[----:B-1----:R-:W-:Y:S05]  /*59b0*/  @P1 BRA `(.L_x_7576) ;  /* 0x0000000000081947 */ /* 0x002fea0003800000 */
[----:B------:R-:W1:Y:S02]  /*59c0*/  SYNCS.PHASECHK.TRANS64.TRYWAIT P1, [UR6+0x28850], R6 ;  /* 0x02885006ff0075a7 */ /* 0x000e640008020146 */
[----:B-1----:R-:W-:Y:S05]  /*59d0*/  @!P1 BRA `(.L_x_7579) ;  /* 0x0000010400909947 */ /* 0x002fea0003800000 */
.L_x_7576:
        /* <DEDUP_REMOVED lines=49> */
.L_x_7580:
[----:B------:R-:W-:Y:S01]  /*5cf0*/  UISETP.NE.AND UP1, UPT, UR50, URZ, UPT ;  /* 0x0000003f3200728c */ /* 0x000fe2000bf25270 */
[----:B------:R-:W-:Y:S01]  /*5d00*/  FMUL.FTZ R154, R32, UR57 ;  /* 0x00000039209a7c20 */ /* 0x000fe20008410000 */
[----:B------:R-:W-:Y:S01]  /*5d10*/  FMUL.FTZ R32, R58, UR57 ;  /* 0x000000393a207c20 */ /* 0x000fe20008410000 */
[----:B------:R-:W-:Y:S02]  /*5d20*/  VIADD R58, R17, UR37 ;  /* 0x00000025113a7c36 */ /* 0x000fe40008000000 */
[----:B------:R-:W-:Y:S01]  /*5d30*/  FMUL.FTZ R153, R29, UR57 ;  /* 0x000000391d997c20 */ /* 0x000fe20008410000 */
[----:B------:R-:W1:Y:S01]  /*5d40*/  LDC R8, c[0x0][0x2f0] ;  /* 0x0000bc00ff087b82 */ /* 0x000e620000000800 */
[----:B------:R-:W-:Y:S01]  /*5d50*/  PLOP3.LUT P1, PT, PT, PT, UP1, 0x80, 0x0 ;  /* 0x000000000000781c */ /* 0x000fe20003f2f018 */
[----:B------:R-:W-:Y:S01]  /*5d60*/  FMUL.FTZ R29, R46, UR57 ;  /* 0x000000392e1d7c20 */ /* 0x000fe20008410000 */
[----:B------:R-:W-:Y:S01]  /*5d70*/  PLOP3.LUT P2, PT, PT, PT, UP1, 0x80, 0x0 ;  /* 0x000000000000781c */ /* 0x000fe20003f4f018 */
[----:B0-----:R-:W-:Y:S01]  /*5d80*/  FMUL.FTZ R6, R24, UR57 ;  /* 0x0000003918067c20 */ /* 0x001fe20008410000 */
[----:B------:R-:W-:Y:S01]  /*5d90*/  FMUL.FTZ R24, R39, UR57 ;  /* 0x0000003927187c20 */ /* 0x000fe20008410000 */
[----:B------:R-:W-:Y:S01]  /*5da0*/  @UP1 ULDC UR7, c[0x0][0x44c] ;  /* 0x0001130000071ab9 */ /* 0x000fe20000000800 */
[----:B------:R-:W-:Y:S01]  /*5db0*/  FMUL.FTZ R39, R70, UR57 ;  /* 0x0000003946277c20 */ /* 0x000fe20008410000 */
[----:B------:R-:W0:Y:S01]  /*5dc0*/  LDC R9, c[0x0][0x288] ;  /* 0x0000a200ff097b82 */ /* 0x000e220000000800 */
[----:B------:R-:W-:Y:S01]  /*5dd0*/  FMUL.FTZ R11, R27, UR57 ;  /* 0x000000391b0b7c20 */ /* 0x000fe20008410000 */
[----:B------:R-:W-:-:S02]  /*5de0*/  IMAD.SHL.U32 R70, R5, 0x80, RZ ;  /* 0x0000008005467824 */ /* 0x000fc400078e00ff */
[----:B------:R-:W-:Y:S01]  /*5df0*/  FMUL.FTZ R27, R51, UR57 ;  /* 0x00000039331b7c20 */ /* 0x000fe20008410000 */
[----:B------:R-:W-:Y:S01]  /*5e00*/  ULEA UR6, UR45, UR41, 0x3 ;  /* 0x000000292d067291 */ /* 0x000fe2000f8e183f */
        /* <DEDUP_REMOVED lines=8> */
[----:B------:R-:W-:Y:S01]  /*5e90*/  UIADD3 UR6, UR6, 0x28840, URZ ;  /* 0x0002884006067890 */ /* 0x000fe2000fffe03f */
[----:B------:R-:W-:Y:S01]  /*5ea0*/  IADD3 R47, -R70, 0x1, RZ ;  /* 0x00000001462f7810 */ /* 0x000fe20007ffe1ff */
[----:B------:R-:W-:Y:S01]  /*5eb0*/  FMUL.FTZ R152, R28, UR57 ;  /* 0x000000391c987c20 */ /* 0x000fe20008410000 */
[----:B------:R-:W2:Y:S01]  /*5ec0*/  SHFL.IDX PT, R61, R58, RZ, 0x1c1f ;  /* 0x001c1fff3a3d7589 */ /* 0x000ea200000e0000 */
[----:B------:R-:W-:Y:S01]  /*5ed0*/  UISETP.NE.AND UP0, UPT, UR49, URZ, UPT ;  /* 0x0000003f3100728c */ /* 0x000fe2000bf05270 */
        /* <DEDUP_REMOVED lines=51> */
[----:B------:R-:W-:Y:S01]  /*6210*/  PLOP3.LUT P1, PT, PT, PT, UP0, 0x40, 0x0 ;  /* 0x000000000000781c */ /* 0x000fe20003f2e808 */
[----:B------:R-:W3:Y:S01]  /*6220*/  MUFU.TANH R6, R6 ;  /* 0x0000000600067308 */ /* 0x000ee20000002400 */
[----:B-1----:R-:W-:Y:S01]  /*6230*/  IMAD R54, R8, UR43, R55 ;  /* 0x0000002b08367c24 */ /* 0x002fe2000f8e0237 */
[----:B------:R-:W-:Y:S01]  /*6240*/  SYNCS.ARRIVE.TRANS64.RED.A1T0 RZ, [UR6], RZ ;  /* 0x000000ffffff79a7 */ /* 0x000fe20008100406 */
[----:B------:R-:W-:-:S02]  /*6250*/  ULOP3.LUT UR6, URZ, UR55, URZ, 0x33, !UPT ;  /* 0x000000373f067292 */ /* 0x000fc4000f8e333f */
[----:B0-----:R-:W-:-:S03]  /*6260*/  IMAD.IADD R54, R54, 0x1, -R9 ;  /* 0x0000000136367824 */ /* 0x001fc600078e0a09 */
[----:B------:R-:W0:Y:S01]  /*6270*/  MUFU.TANH R7, R7 ;  /* 0x0000000700077308 */ /* 0x000e220000002400 */
[C---:B------:R-:W-:Y:S02]  /*6280*/  VIADD R72, R54.reuse, UR56 ;  /* 0x0000003836487c36 */ /* 0x040fe40008000000 */
[----:B------:R-:W-:Y:S02]  /*6290*/  VIADD R74, R54, UR6 ;  /* 0x00000006364a7c36 */ /* 0x000fe40008000000 */
[--C-:B--2---:R-:W-:Y:S02]  /*62a0*/  IMAD.IADD R59, R72, 0x1, R61.reuse ;  /* 0x00000001483b7824 */ /* 0x104fe400078e023d */
[----:B------:R-:W-:Y:S01]  /*62b0*/  IMAD.IADD R60, R74, 0x1, R61 ;  /* 0x000000014a3c7824 */ /* 0x000fe200078e023d */
[----:B------:R-:W1:Y:S08]  /*62c0*/  MUFU.TANH R10, R10 ;  /* 0x0000000a000a7308 */ /* 0x000e700000002400 */
[----:B------:R-:W2:Y:S08]  /*62d0*/  MUFU.TANH R11, R11 ;  /* 0x0000000b000b7308 */ /* 0x000eb00000002400 */
        /* <DEDUP_REMOVED lines=74> */
.L_x_7583:
[----:B------:R-:W-:-:S05]  /*6780*/  IMAD.U32 R78, RZ, RZ, UR54 ;  /* 0x00000036ff4e7e24 */ /* 0x000fca000f8e00ff */
[----:B------:R-:W-:-:S13]  /*6790*/  ISETP.NE.AND P1, PT, R78, 0x1, PT ;  /* 0x000000014e00780c */ /* 0x000fda0003f25270 */
[----:B------:R-:W1:Y:S02]  /*67a0*/  @P1 LDC.64 R54, c[0x0][0x9e8] ;  /* 0x00027a00ff361b82 */ /* 0x000e640000000a00 */
[----:B-1----:R-:W-:-:S05]  /*67b0*/  @P1 IMAD.HI.U32 R54, R61, R54, RZ ;  /* 0x000000363d361227 */ /* 0x002fca00078e00ff */
[----:B------:R-:W-:-:S07]  /*67c0*/  @P1 SHF.R.U32.HI R61, RZ, R55, R54 ;  /* 0x00000037ff3d1219 */ /* 0x000fce0000011636 */
.L_x_7584:
[----:B------:R-:W-:Y:S05]  /*67d0*/  BSYNC B0 ;  /* 0x0000000000007941 */ /* 0x000fea0003800000 */
.L_x_7582:
[----:B------:R-:W-:-:S04]  /*67e0*/  IMAD R61, R61, R78, -R70 ;  /* 0x0000004e3d3d7224 */ /* 0x000fc800078e0a46 */
[----:B------:R-:W-:-:S05]  /*67f0*/  IMAD R61, R16, -0x2, R61 ;  /* 0xfffffffe103d7824 */ /* 0x000fca00078e023d */
[----:B------:R-:W-:Y:S02]  /*6800*/  VIADDMNMX R59, R61, R78, R59, PT ;  /* 0x0000004e3d3b7246 */ /* 0x000fe4000380013b */
[----:B------:R-:W-:-:S07]  /*6810*/  VIMNMX R60, R60, R61, !PT ;  /* 0x0000003d3c3c7248 */ /* 0x000fce0007fe0100 */
.L_x_7581:
[----:B------:R-:W-:Y:S01]  /*6820*/  ISETP.GT.AND P1, PT, R5, -0x1, PT ;  /* 0xffffffff0500780c */ /* 0x000fe20003f24270 */
[----:B------:R-:W1:Y:S01]  /*6830*/  SHFL.IDX PT, R87, R58, 0x1, 0x1c1f ;  /* 0x003c1f003a577f89 */ /* 0x000e6200000e0000 */
[----:B------:R-:W-:Y:S02]  /*6840*/  UISETP.NE.AND UP0, UPT, UR49, URZ, UPT ;  /* 0x0000003f3100728c */ /* 0x000fe4000bf05270 */
[C---:B------:R-:W-:Y:S02]  /*6850*/  ISETP.GT.AND P6, PT, R60.reuse, RZ, P1 ;  /* 0x000000ff3c00720c */ /* 0x040fe40000fc4270 */
[----:B------:R-:W-:Y:S02]  /*6860*/  ISETP.GT.AND P2, PT, R60, 0x1, P1 ;  /* 0x000000013c00780c */ /* 0x000fe40000f44270 */
[C---:B------:R-:W-:Y:S02]  /*6870*/  ISETP.LT.OR P6, PT, R59.reuse, 0x1, P6 ;  /* 0x000000013b00780c */ /* 0x040fe400037c1670 */
[----:B------:R-:W-:-:S02]  /*6880*/  ISETP.LT.OR P2, PT, R59, 0x2, P2 ;  /* 0x000000023b00780c */ /* 0x000fc40001741670 */
[----:B------:R-:W-:Y:S02]  /*6890*/  ISETP.GT.AND P3, PT, R60, 0x8, P1 ;  /* 0x000000083c00780c */ /* 0x000fe40000f64270 */
[----:B------:R-:W-:Y:S02]  /*68a0*/  FSEL R163, R6, -INF , !P6 ;  /* 0xff80000006a37808 */ /* 0x000fe40007000000 */
[----:B0-----:R-:W-:Y:S02]  /*68b0*/  FSEL R169, R7, -INF , !P2 ;  /* 0xff80000007a97808 */ /* 0x001fe40005000000 */
[C---:B------:R-:W-:Y:S02]  /*68c0*/  ISETP.GT.AND P5, PT, R60.reuse, 0x9, P1 ;  /* 0x000000093c00780c */ /* 0x040fe40000fa4270 */
[C---:B------:R-:W-:Y:S02]  /*68d0*/  ISETP.GT.AND P4, PT, R60.reuse, 0x10, P1 ;  /* 0x000000103c00780c */ /* 0x040fe40000f84270 */
[----:B------:R-:W-:-:S02]  /*68e0*/  ISETP.GT.AND P6, PT, R60, 0x11, P1 ;  /* 0x000000113c00780c */ /* 0x000fc40000fc4270 */
[----:B------:R-:W-:Y:S02]  /*68f0*/  ISETP.GT.AND P2, PT, R60, 0x18, P1 ;  /* 0x000000183c00780c */ /* 0x000fe40000f44270 */
[C---:B------:R-:W-:Y:S02]  /*6900*/  ISETP.LT.OR P3, PT, R59.reuse, 0x9, P3 ;  /* 0x000000093b00780c */ /* 0x040fe40001f61670 */
[C---:B------:R-:W-:Y:S02]  /*6910*/  ISETP.LT.OR P5, PT, R59.reuse, 0xa, P5 ;  /* 0x0000000a3b00780c */ /* 0x040fe40002fa1670 */
[C---:B------:R-:W-:Y:S02]  /*6920*/  ISETP.LT.OR P4, PT, R59.reuse, 0x11, P4 ;  /* 0x000000113b00780c */ /* 0x040fe40002781670 */
[C---:B------:R-:W-:Y:S02]  /*6930*/  ISETP.LT.OR P6, PT, R59.reuse, 0x12, P6 ;  /* 0x000000123b00780c */ /* 0x040fe400037c1670 */
[----:B------:R-:W-:-:S02]  /*6940*/  ISETP.LT.OR P2, PT, R59, 0x19, P2 ;  /* 0x000000193b00780c */ /* 0x000fc40001741670 */
[----:B------:R-:W-:Y:S02]  /*6950*/  FSEL R175, R152, -INF , !P3 ;  /* 0xff80000098af7808 */ /* 0x000fe40005800000 */
[----:B------:R-:W-:Y:S02]  /*6960*/  ISETP.GT.AND P3, PT, R60, 0x19, P1 ;  /* 0x000000193c00780c */ /* 0x000fe40000f64270 */
[----:B------:R-:W-:Y:S02]  /*6970*/  FSEL R183, R153, -INF , !P5 ;  /* 0xff80000099b77808 */ /* 0x000fe40006800000 */
[----:B------:R-:W-:Y:S02]  /*6980*/  FSEL R179, R154, -INF , !P4 ;  /* 0xff8000009ab37808 */ /* 0x000fe40006000000 */
[----:B------:R-:W-:Y:S02]  /*6990*/  FSEL R195, R155, -INF , !P6 ;  /* 0xff8000009bc37808 */ /* 0x000fe40007000000 */
[----:B------:R-:W-:-:S02]  /*69a0*/  FSEL R193, R156, -INF , !P2 ;  /* 0xff8000009cc17808 */ /* 0x000fc40005000000 */
[C---:B------:R-:W-:Y:S02]  /*69b0*/  ISETP.GT.AND P5, PT, R60.reuse, 0x20, P1 ;  /* 0x000000203c00780c */ /* 0x040fe40000fa4270 */
[C---:B------:R-:W-:Y:S02]  /*69c0*/  ISETP.GT.AND P4, PT, R60.reuse, 0x21, P1 ;  /* 0x000000213c00780c */ /* 0x040fe40000f84270 */
[C---:B------:R-:W-:Y:S02]  /*69d0*/  ISETP.GT.AND P6, PT, R60.reuse, 0x28, P1 ;  /* 0x000000283c00780c */ /* 0x040fe40000fc4270 */
[----:B------:R-:W-:Y:S02]  /*69e0*/  ISETP.GT.AND P2, PT, R60, 0x29, P1 ;  /* 0x000000293c00780c */ /* 0x000fe40000f44270 */
[C---:B------:R-:W-:Y:S02]  /*69f0*/  ISETP.LT.OR P3, PT, R59.reuse, 0x1a, P3 ;  /* 0x0000001a3b00780c */ /* 0x040fe40001f61670 */
[----:B------:R-:W-:-:S02]  /*6a00*/  ISETP.LT.OR P5, PT, R59, 0x21, P5 ;  /* 0x000000213b00780c */ /* 0x000fc40002fa1670 */
[C---:B------:R-:W-:Y:S02]  /*6a10*/  ISETP.LT.OR P4, PT, R59.reuse, 0x22, P4 ;  /* 0x000000223b00780c */ /* 0x040fe40002781670 */
[C---:B------:R-:W-:Y:S02]  /*6a20*/  ISETP.LT.OR P6, PT, R59.reuse, 0x29, P6 ;  /* 0x000000293b00780c */ /* 0x040fe400037c1670 */
[----:B------:R-:W-:Y:S02]  /*6a30*/  ISETP.LT.OR P2, PT, R59, 0x2a, P2 ;  /* 0x0000002a3b00780c */ /* 0x000fe40001741670 */
[----:B------:R-:W-:Y:S02]  /*6a40*/  FSEL R181, R157, -INF , !P3 ;  /* 0xff8000009db57808 */ /* 0x000fe40005800000 */
[----:B------:R-:W-:Y:S02]  /*6a50*/  ISETP.GT.AND P3, PT, R60, 0x30, P1 ;  /* 0x000000303c00780c */ /* 0x000fe40000f64270 */
        /* <DEDUP_REMOVED lines=13> */
[----:B------:R-:W-:Y:S01]  /*6b30*/  FSEL R159, R48, -INF , !P3 ;  /* 0xff800000309f7808 */ /* 0x000fe20005800000 */
[--C-:B-1----:R-:W-:Y:S01]  /*6b40*/  IMAD.IADD R48, R72, 0x1, R87.reuse ;  /* 0x0000000148307824 */ /* 0x102fe200078e0257 */
[----:B------:R-:W-:Y:S02]  /*6b50*/  ISETP.GT.AND P3, PT, R60, 0x41, P1 ;  /* 0x000000413c00780c */ /* 0x000fe40000f64270 */
[----:B------:R-:W-:Y:S02]  /*6b60*/  FSEL R85, R49, -INF , !P5 ;  /* 0xff80000031557808 */ /* 0x000fe40006800000 */
[----:B------:R-:W-:Y:S01]  /*6b70*/  FSEL R83, R50, -INF , !P4 ;  /* 0xff80000032537808 */ /* 0x000fe20006000000 */
[----:B------:R-:W-:Y:S01]  /*6b80*/  IMAD.IADD R50, R74, 0x1, R87 ;  /* 0x000000014a327824 */ /* 0x000fe200078e0257 */
        /* <DEDUP_REMOVED lines=42> */
[----:B------:R-:W-:Y:S02]  /*6e30*/  PLOP3.LUT P3, PT, PT, PT, UP0, 0x40, 0x0 ;  /* 0x000000000000781c */ /* 0x000fe40003f6e808 */
[----:B------:R-:W-:-:S02]  /*6e40*/  FSEL R57, R80, -INF , !P5 ;  /* 0xff80000050397808 */ /* 0x000fc40006800000 */
[----:B------:R-:W-:Y:S02]  /*6e50*/  FSEL R53, R66, -INF , !P4 ;  /* 0xff80000042357808 */ /* 0x000fe40006000000 */
[----:B------:R-:W-:Y:S02]  /*6e60*/  FSEL R51, R84, -INF , !P6 ;  /* 0xff80000054337808 */ /* 0x000fe40007000000 */
[----:B------:R-:W-:-:S05]  /*6e70*/  FSEL R49, R68, -INF , !P2 ;  /* 0xff80000044317808 */ /* 0x000fca0005000000 */
[----:B------:R-:W-:Y:S05]  /*6e80*/  @P3 BRA `(.L_x_7585) ;  /* 0x00000000005c3947 */ /* 0x000fea0003800000 */
        /* <DEDUP_REMOVED lines=13> */
.L_x_7587:
[----:B------:R-:W-:-:S05]  /*6f60*/  IMAD.U32 R52, RZ, RZ, UR54 ;  /* 0x00000036ff347e24 */ /* 0x000fca000f8e00ff */
[----:B------:R-:W-:-:S13]  /*6f70*/  ISETP.NE.AND P2, PT, R52, 0x1, PT ;  /* 0x000000013400780c */ /* 0x000fda0003f45270 */
[----:B------:R-:W0:Y:S02]  /*6f80*/  @P2 LDC.64 R6, c[0x0][0x9e8] ;  /* 0x00027a00ff062b82 */ /* 0x000e240000000a00 */
[----:B0-----:R-:W-:-:S05]  /*6f90*/  @P2 IMAD.HI.U32 R6, R87, R6, RZ ;  /* 0x0000000657062227 */ /* 0x001fca00078e00ff */
[----:B------:R-:W-:-:S07]  /*6fa0*/  @P2 SHF.R.U32.HI R87, RZ, R7, R6 ;  /* 0x00000007ff572219 */ /* 0x000fce0000011606 */
.L_x_7588:
[----:B------:R-:W-:Y:S05]  /*6fb0*/  BSYNC B0 ;  /* 0x0000000000007941 */ /* 0x000fea0003800000 */
.L_x_7586:
[----:B------:R-:W-:-:S04]  /*6fc0*/  IMAD R87, R87, R52, -R70 ;  /* 0x0000003457577224 */ /* 0x000fc800078e0a46 */
[----:B------:R-:W-:-:S05]  /*6fd0*/  IMAD R87, R16, -0x2, R87 ;  /* 0xfffffffe10577824 */ /* 0x000fca00078e0257 */
[----:B------:R-:W-:Y:S02]  /*6fe0*/  VIADDMNMX R48, R87, R52, R48, PT ;  /* 0x0000003457307246 */ /* 0x000fe40003800130 */
[----:B------:R-:W-:-:S07]  /*6ff0*/  VIMNMX R50, R50, R87, !PT ;  /* 0x0000005732327248 */ /* 0x000fce0007fe0100 */
.L_x_7585:
[----:B------:R-:W-:Y:S02]  /*7000*/  FMNMX.FTZ R6, R163, R3, !PT ;  /* 0x00000003a3067209 */ /* 0x000fe40007810000 */
[----:B------:R-:W-:Y:S02]  /*7010*/  ISETP.GT.AND P5, PT, R50, 0x10, P1 ;  /* 0x000000103200780c */ /* 0x000fe40000fa4270 */
[----:B------:R-:W-:Y:S02]  /*7020*/  FMNMX.FTZ R6, R169, R6, !PT ;  /* 0x00000006a9067209 */ /* 0x000fe40007810000 */
[----:B------:R-:W-:Y:S02]  /*7030*/  ISETP.LT.OR P5, PT, R48, 0x11, P5 ;  /* 0x000000113000780c */ /* 0x000fe40002fa1670 */
[----:B------:R-:W-:Y:S02]  /*7040*/  FMNMX.FTZ R6, R175, R6, !PT ;  /* 0x00000006af067209 */ /* 0x000fe40007810000 */
[----:B------:R-:W-:-:S02]  /*7050*/  FSEL R157, R15, -INF , !P5 ;  /* 0xff8000000f9d7808 */ /* 0x000fc40006800000 */
[----:B------:R-:W-:Y:S02]  /*7060*/  FMNMX.FTZ R6, R183, R6, !PT ;  /* 0x00000006b7067209 */ /* 0x000fe40007810000 */
[----:B------:R-:W-:Y:S02]  /*7070*/  ISETP.GT.AND P5, PT, R50, 0x20, P1 ;  /* 0x000000203200780c */ /* 0x000fe40000fa4270 */
[----:B------:R-:W-:Y:S02]  /*7080*/  FMNMX.FTZ R6, R179, R6, !PT ;  /* 0x00000006b3067209 */ /* 0x000fe40007810000 */
[----:B------:R-:W-:Y:S02]  /*7090*/  ISETP.LT.OR P5, PT, R48, 0x21, P5 ;  /* 0x000000213000780c */ /* 0x000fe40002fa1670 */
[----:B------:R-:W-:Y:S02]  /*70a0*/  FMNMX.FTZ R6, R195, R6, !PT ;  /* 0x00000006c3067209 */ /* 0x000fe40007810000 */
[----:B------:R-:W-:-:S02]  /*70b0*/  FSEL R171, R26, -INF , !P5 ;  /* 0xff8000001aab7808 */ /* 0x000fc40006800000 */
[----:B------:R-:W-:Y:S02]  /*70c0*/  FMNMX.FTZ R6, R193, R6, !PT ;  /* 0x00000006c1067209 */ /* 0x000fe40007810000 */
        /* <DEDUP_REMOVED lines=18> */
[----:B------:R-:W-:Y:S02]  /*71f0*/  FMNMX.FTZ R10, R197, R4, !PT ;  /* 0x00000004c50a7209 */ /* 0x000fe40007810000 */
[----:B------:R-:W-:Y:S02]  /*7200*/  FMNMX.FTZ R6, R79, R6, !PT ;  /* 0x000000064f067209 */ /* 0x000fe40007810000 */
[----:B------:R-:W-:Y:S02]  /*7210*/  ISETP.LT.OR P4, PT, R48, 0xa, P4 ;  /* 0x0000000a3000780c */ /* 0x000fe40002781670 */
[----:B------:R-:W-:Y:S02]  /*7220*/  FMNMX.FTZ R6, R77, R6, !PT ;  /* 0x000000064d067209 */ /* 0x000fe40007810000 */
[----:B------:R-:W-:-:S02]  /*7230*/  FSEL R153, R13, -INF , !P3 ;  /* 0xff8000000d997808 */ /* 0x000fc40005800000 */
[----:B------:R-:W-:Y:S02]  /*7240*/  FMNMX.FTZ R6, R75, R6, !PT ;  /* 0x000000064b067209 */ /* 0x000fe40007810000 */
[----:B------:R-:W-:Y:S02]  /*7250*/  FMNMX.FTZ R10, R87, R10, !PT ;  /* 0x0000000a570a7209 */ /* 0x000fe40007810000 */
[----:B------:R-:W-:Y:S02]  /*7260*/  FMNMX.FTZ R6, R73, R6, !PT ;  /* 0x0000000649067209 */ /* 0x000fe40007810000 */
[----:B------:R-:W-:Y:S02]  /*7270*/  ISETP.GT.AND P2, PT, R50, 0x11, P1 ;  /* 0x000000113200780c */ /* 0x000fe40000f44270 */
[----:B------:R-:W-:Y:S02]  /*7280*/  FMNMX.FTZ R6, R63, R6, !PT ;  /* 0x000000063f067209 */ /* 0x000fe40007810000 */
[----:B------:R-:W-:-:S02]  /*7290*/  FSEL R155, R12, -INF , !P4 ;  /* 0xff8000000c9b7808 */ /* 0x000fc40006000000 */
[----:B------:R-:W-:Y:S02]  /*72a0*/  FMNMX.FTZ R6, R65, R6, !PT ;  /* 0x0000000641067209 */ /* 0x000fe40007810000 */
[----:B------:R-:W-:Y:S02]  /*72b0*/  FMNMX.FTZ R10, R153, R10, !PT ;  /* 0x0000000a990a7209 */ /* 0x000fe40007810000 */
[----:B------:R-:W-:Y:S02]  /*72c0*/  FMNMX.FTZ R6, R67, R6, !PT ;  /* 0x0000000643067209 */ /* 0x000fe40007810000 */
[----:B------:R-:W-:Y:S02]  /*72d0*/  ISETP.GT.AND P3, PT, R50, 0x18, P1 ;  /* 0x000000183200780c */ /* 0x000fe40000f64270 */
[----:B------:R-:W-:Y:S02]  /*72e0*/  FMNMX.FTZ R6, R69, R6, !PT ;  /* 0x0000000645067209 */ /* 0x000fe40007810000 */
[----:B------:R-:W-:-:S02]  /*72f0*/  ISETP.LT.OR P2, PT, R48, 0x12, P2 ;  /* 0x000000123000780c */ /* 0x000fc40001741670 */
        /* <DEDUP_REMOVED lines=9> */
[----:B------:R-:W-:Y:S02]  /*7390*/  ISETP.LT.OR P4, PT, R48, 0x1a, P4 ;  /* 0x0000001a3000780c */ /* 0x000fe40002781670 */
[----:B------:R-:W-:Y:S02]  /*73a0*/  FMNMX.FTZ R6, R53, R6, !PT ;  /* 0x0000000635067209 */ /* 0x000fe40007810000 */
[----:B------:R-:W-:-:S02]  /*73b0*/  FSEL R165, R20, -INF , !P3 ;  /* 0xff80000014a57808 */ /* 0x000fc40005800000 */
[----:B------:R-:W-:Y:S02]  /*73c0*/  FMNMX.FTZ R6, R51, R6, !PT ;  /* 0x0000000633067209 */ /* 0x000fe40007810000 */
[----:B------:R-:W-:Y:S02]  /*73d0*/  ISETP.GT.AND P3, PT, R50, 0x28, P1 ;  /* 0x000000283200780c */ /* 0x000fe40000f64270 */
[----:B------:R-:W-:Y:S02]  /*73e0*/  FMNMX.FTZ R52, R49, R6, !PT ;  /* 0x0000000631347209 */ /* 0x000fe40007810000 */
[----:B------:R-:W0:Y:S01]  /*73f0*/  LDC R6, c[0x0][0x988] ;  /* 0x00026200ff067b82 */ /* 0x000e220000000800 */
[----:B------:R-:W-:Y:S02]  /*7400*/  ISETP.LT.OR P3, PT, R48, 0x29, P3 ;  /* 0x000000293000780c */ /* 0x000fe40001f61670 */
[----:B------:R-:W1:Y:S01]  /*7410*/  SHFL.BFLY PT, R7, R52, 0x2, 0x1f ;  /* 0x0c401f0034077f89 */ /* 0x000e6200000e0000 */
[----:B------:R-:W-:-:S02]  /*7420*/  ISETP.GT.AND P5, PT, R50, 0x38, P1 ;  /* 0x000000383200780c */ /* 0x000fc40000fa4270 */
[----:B------:R-:W-:Y:S02]  /*7430*/  FSEL R29, R29, -INF , !P3 ;  /* 0xff8000001d1d7808 */ /* 0x000fe40005800000 */
[----:B------:R-:W-:Y:S02]  /*7440*/  ISETP.GT.AND P3, PT, R50, 0x31, P1 ;  /* 0x000000313200780c */ /* 0x000fe40000f64270 */
[C---:B------:R-:W-:Y:S02]  /*7450*/  ISETP.LT.OR P5, PT, R48.reuse, 0x39, P5 ;  /* 0x000000393000780c */ /* 0x040fe40002fa1670 */
[----:B------:R-:W-:Y:S02]  /*7460*/  ISETP.LT.OR P3, PT, R48, 0x32, P3 ;  /* 0x000000323000780c */ /* 0x000fe40001f61670 */
[----:B-1----:R-:W-:-:S05]  /*7470*/  FMNMX.FTZ R54, R52, R7, !PT ;  /* 0x0000000734367209 */ /* 0x002fca0007810000 */
[----:B------:R-:W1:Y:S02]  /*7480*/  SHFL.BFLY PT, R7, R54, 0x1, 0x1f ;  /* 0x0c201f0036077f89 */ /* 0x000e6400000e0000 */
[----:B-1----:R-:W-:-:S04]  /*7490*/  FMNMX.FTZ R7, R54, R7, !PT ;  /* 0x0000000736077209 */ /* 0x002fc80007810000 */
[C---:B------:R-:W-:Y:S01]  /*74a0*/  FSETP.NEU.FTZ.AND P6, PT, R7.reuse, -INF , PT ;  /* 0xff8000000700780b */ /* 0x040fe20003fdd000 */
[----:B0-----:R-:W-:-:S03]  /*74b0*/  FMUL.FTZ R52, R7, R6 ;  /* 0x0000000607347220 */ /* 0x001fc60000410000 */
[----:B------:R-:W-:Y:S02]  /*74c0*/  FSEL R12, R7, RZ, P6 ;  /* 0x000000ff070c7208 */ /* 0x000fe40003000000 */
[----:B------:R-:W-:-:S05]  /*74d0*/  FSEL R52, R52, RZ, P6 ;  /* 0x000000ff34347208 */ /* 0x000fca0003000000 */
[-CC-:B------:R-:W-:Y:S01]  /*74e0*/  FFMA.FTZ R13, R163, R6.reuse, -R52.reuse ;  /* 0x00000006a30d7223 */ /* 0x180fe20000010834 */
[----:B------:R-:W-:Y:S01]  /*74f0*/  FSEL R163, R14, -INF , !P2 ;  /* 0xff8000000ea37808 */ /* 0x000fe20005000000 */
[-CC-:B------:R-:W-:Y:S01]  /*7500*/  FFMA.FTZ R180, R169, R6.reuse, -R52.reuse ;  /* 0x00000006a9b47223 */ /* 0x180fe20000010834 */
[----:B------:R-:W-:Y:S01]  /*7510*/  ISETP.GT.AND P2, PT, R50, 0x21, P1 ;  /* 0x000000213200780c */ /* 0x000fe20000f44270 */
[--C-:B------:R-:W-:Y:S01]  /*7520*/  FFMA.FTZ R182, R175, R6, -R52.reuse ;  /* 0x00000006afb67223 */ /* 0x100fe20000010834 */
[----:B------:R-:W-:Y:S01]  /*7530*/  FMNMX.FTZ R10, R163, R10, !PT ;  /* 0x0000000aa30a7209 */ /* 0x000fe20007810000 */
[-CC-:B------:R-:W-:Y:S01]  /*7540*/  FFMA.FTZ R176, R179, R6.reuse, -R52.reuse ;  /* 0x00000006b3b07223 */ /* 0x180fe20000010834 */
[----:B------:R-:W-:Y:S01]  /*7550*/  FSEL R169, R24, -INF , !P4 ;  /* 0xff80000018a97808 */ /* 0x000fe20006000000 */
[--C-:B------:R-:W-:Y:S01]  /*7560*/  FFMA.FTZ R15, R183, R6, -R52.reuse ;  /* 0x00000006b70f7223 */ /* 0x100fe20000010834 */
[----:B------:R-:W-:Y:S01]  /*7570*/  FMNMX.FTZ R10, R165, R10, !PT ;  /* 0x0000000aa50a7209 */ /* 0x000fe20007810000 */
[-CC-:B------:R-:W-:Y:S01]  /*7580*/  FFMA.FTZ R178, R193, R6.reuse, -R52.reuse ;  /* 0x00000006c1b27223 */ /* 0x180fe20000010834 */
[----:B------:R-:W-:Y:S01]  /*7590*/  ISETP.LT.OR P2, PT, R48, 0x22, P2 ;  /* 0x000000223000780c */ /* 0x000fe20001741670 */
[--C-:B------:R-:W-:Y:S01]  /*75a0*/  FFMA.FTZ R172, R177, R6, -R52.reuse ;  /* 0x00000006b1ac7223 */ /* 0x100fe20000010834 */
[----:B------:R-:W-:Y:S01]  /*75b0*/  FMNMX.FTZ R10, R169, R10, !PT ;  /* 0x0000000aa90a7209 */ /* 0x000fe20007810000 */
[-CC-:B------:R-:W-:Y:S01]  /*75c0*/  FFMA.FTZ R174, R167, R6.reuse, -R52.reuse ;  /* 0x00000006a7ae7223 */ /* 0x180fe20000010834 */
[C---:B------:R-:W-:Y:S01]  /*75d0*/  ISETP.GT.AND P4, PT, R50.reuse, 0x29, P1 ;  /* 0x000000293200780c */ /* 0x040fe20000f84270 */
[-CC-:B------:R-:W-:Y:S01]  /*75e0*/  FFMA.FTZ R168, R159, R6.reuse, -R52.reuse ;  /* 0x000000069fa87223 */ /* 0x180fe20000010834 */
[----:B------:R-:W-:Y:S01]  /*75f0*/  FSEL R175, R21, -INF , !P2 ;  /* 0xff80000015af7808 */ /* 0x000fe20005000000 */
[--C-:B------:R-:W-:Y:S01]  /*7600*/  FFMA.FTZ R21, R195, R6, -R52.reuse ;  /* 0x00000006c3157223 */ /* 0x100fe20000010834 */
[----:B------:R-:W-:Y:S01]  /*7610*/  FMNMX.FTZ R10, R171, R10, !PT ;  /* 0x0000000aab0a7209 */ /* 0x000fe20007810000 */
[-CC-:B------:R-:W-:Y:S01]  /*7620*/  FFMA.FTZ R170, R83, R6.reuse, -R52.reuse ;  /* 0x0000000653aa7223 */ /* 0x180fe20000010834 */
[----:B------:R-:W-:Y:S01]  /*7630*/  ISETP.GT.AND P2, PT, R50, 0x30, P1 ;  /* 0x000000303200780c */ /* 0x000fe20000f44270 */
[-CC-:B------:R-:W-:Y:S01]  /*7640*/  FFMA.FTZ R164, R79, R6.reuse, -R52.reuse ;  /* 0x000000064fa47223 */ /* 0x180fe20000010834 */
[C---:B------:R-:W-:Y:S01]  /*7650*/  ISETP.LT.OR P4, PT, R48.reuse, 0x2a, P4 ;  /* 0x0000002a3000780c */ /* 0x040fe20002781670 */
[--C-:B------:R-:W-:Y:S01]  /*7660*/  FFMA.FTZ R166, R75, R6, -R52.reuse ;  /* 0x000000064ba67223 */ /* 0x100fe20000010834 */
[----:B------:R-:W-:Y:S01]  /*7670*/  FMNMX.FTZ R10, R175, R10, !PT ;  /* 0x0000000aaf0a7209 */ /* 0x000fe20007810000 */
[-CC-:B------:R-:W-:Y:S01]  /*7680*/  FFMA.FTZ R154, R51, R6.reuse, -R52.reuse ;  /* 0x00000006339a7223 */ /* 0x180fe20000010834 */
[----:B------:R-:W-:Y:S01]  /*7690*/  ISETP.LT.OR P2, PT, R48, 0x31, P2 ;  /* 0x000000313000780c */ /* 0x000fe20001741670 */
[----:B------:R-:W-:Y:S01]  /*76a0*/  FADD.FTZ R51, -R12, R3 ;  /* 0x000000030c337221 */ /* 0x000fe20000010100 */
        /* <DEDUP_REMOVED lines=8> */
[C---:B------:R-:W-:Y:S01]  /*7730*/  ISETP.GT.AND P4, PT, R50.reuse, 0x39, P1 ;  /* 0x000000393200780c */ /* 0x040fe20000f84270 */
[-CC-:B------:R-:W-:Y:S01]  /*7740*/  FFMA.FTZ R162, R67, R6.reuse, -R52.reuse ;  /* 0x0000000643a27223 */ /* 0x180fe20000010834 */
[----:B------:R-:W-:Y:S01]  /*7750*/  FSEL R195, R27, -INF , !P3 ;  /* 0xff8000001bc37808 */ /* 0x000fe20005800000 */
[--C-:B------:R-:W-:Y:S01]  /*7760*/  FFMA.FTZ R27, R173, R6, -R52.reuse ;  /* 0x00000006ad1b7223 */ /* 0x100fe20000010834 */
[----:B------:R-:W-:Y:S01]  /*7770*/  FMNMX.FTZ R10, R183, R10, !PT ;  /* 0x0000000ab70a7209 */ /* 0x000fe20007810000 */
[----:B------:R-:W-:Y:S01]  /*7780*/  MUFU.EX2 R180, R180 ;  /* 0x000000b400b47308 */ /* 0x000fe20000000800 */
[----:B------:R-:W-:Y:S01]  /*7790*/  ISETP.GT.AND P2, PT, R50, 0x40, P1 ;  /* 0x000000403200780c */ /* 0x000fe20000f44270 */
[-CC-:B------:R-:W-:Y:S01]  /*77a0*/  FFMA.FTZ R158, R55, R6.reuse, -R52.reuse ;  /* 0x00000006379e7223 */ /* 0x180fe20000010834 */
[----:B------:R-:W-:Y:S01]  /*77b0*/  FSEL R193, R31, -INF , !P5 ;  /* 0xff8000001fc17808 */ /* 0x000fe20006800000 */
[-CC-:B------:R-:W-:Y:S01]  /*77c0*/  FFMA.FTZ R31, R161, R6.reuse, -R52.reuse ;  /* 0x00000006a11f7223 */ /* 0x180fe20000010834 */
[----:B------:R-:W-:Y:S01]  /*77d0*/  ISETP.LT.OR P4, PT, R48, 0x3a, P4 ;  /* 0x0000003a3000780c */ /* 0x000fe20002781670 */
[--C-:B------:R-:W-:Y:S01]  /*77e0*/  FFMA.FTZ R55, R59, R6, -R52.reuse ;  /* 0x000000063b377223 */ /* 0x100fe20000010834 */
[----:B------:R-:W-:Y:S01]  /*77f0*/  FMNMX.FTZ R10, R195, R10, !PT ;  /* 0x0000000ac30a7209 */ /* 0x000fe20007810000 */
[----:B------:R-:W-:Y:S01]  /*7800*/  MUFU.EX2 R182, R182 ;  /* 0x000000b600b67308 */ /* 0x000fe20000000800 */
[----:B------:R-:W-:Y:S01]  /*7810*/  ISETP.GT.AND P3, PT, R50, 0x41, P1 ;  /* 0x000000413200780c */ /* 0x000fe20000f64270 */
[-CC-:B------:R-:W-:Y:S01]  /*7820*/  FFMA.FTZ R160, R63, R6.reuse, -R52.reuse ;  /* 0x000000063fa07223 */ /* 0x180fe20000010834 */
[----:B------:R-:W-:Y:S01]  /*7830*/  ISETP.LT.OR P2, PT, R48, 0x41, P2 ;  /* 0x000000413000780c */ /* 0x000fe20001741670 */
        /* <DEDUP_REMOVED lines=8> */
[----:B------:R-:W-:Y:S01]  /*78c0*/  FFMA.FTZ R53, R53, R6, -R52 ;  /* 0x0000000635357223 */ /* 0x000fe20000010834 */
[----:B------:R-:W-:-:S02]  /*78d0*/  ISETP.LT.OR P3, PT, R48, 0x42, P3 ;  /* 0x000000423000780c */ /* 0x000fc40001f61670 */
[----:B------:R-:W-:Y:S01]  /*78e0*/  FMNMX.FTZ R10, R181, R10, !PT ;  /* 0x0000000ab50a7209 */ /* 0x000fe20007810000 */
[----:B------:R-:W-:Y:S01]  /*78f0*/  MUFU.EX2 R176, R176 ;  /* 0x000000b000b07308 */ /* 0x000fe20000000800 */
[----:B------:R-:W-:Y:S02]  /*7900*/  ISETP.GT.AND P4, PT, R50, 0x49, P1 ;  /* 0x000000493200780c */ /* 0x000fe40000f84270 */
[----:B------:R-:W-:Y:S02]  /*7910*/  ISETP.LT.OR P5, PT, R48, 0x49, P5 ;  /* 0x000000493000780c */ /* 0x000fe40002fa1670 */
[----:B------:R-:W-:Y:S01]  /*7920*/  FSEL R177, R33, -INF , !P3 ;  /* 0xff80000021b17808 */ /* 0x000fe20005800000 */
[----:B------:R-:W-:Y:S01]  /*7930*/  FFMA.FTZ R33, R85, R6, -R52 ;  /* 0x0000000655217223 */ /* 0x000fe20000010834 */
[----:B------:R-:W-:Y:S01]  /*7940*/  FMNMX.FTZ R10, R199, R10, !PT ;  /* 0x0000000ac70a7209 */ /* 0x000fe20007810000 */
[----:B------:R-:W-:Y:S01]  /*7950*/  MUFU.EX2 R21, R21 ;  /* 0x0000001500157308 */ /* 0x000fe20000000800 */
[----:B------:R-:W-:-:S02]  /*7960*/  ISETP.GT.AND P2, PT, R50, 0x50, P1 ;  /* 0x000000503200780c */ /* 0x000fc40000f44270 */
[----:B------:R-:W-:Y:S02]  /*7970*/  FSEL R35, R35, -INF , !P5 ;  /* 0xff80000023237808 */ /* 0x000fe40006800000 */
[----:B------:R-:W-:Y:S02]  /*7980*/  ISETP.LT.OR P4, PT, R48, 0x4a, P4 ;  /* 0x0000004a3000780c */ /* 0x000fe40002781670 */
[----:B------:R-:W-:Y:S01]  /*7990*/  FMNMX.FTZ R10, R177, R10, !PT ;  /* 0x0000000ab10a7209 */ /* 0x000fe20007810000 */
[----:B------:R-:W-:Y:S01]  /*79a0*/  MUFU.EX2 R178, R178 ;  /* 0x000000b200b27308 */ /* 0x000fe20000000800 */
[----:B------:R-:W-:Y:S02]  /*79b0*/  ISETP.GT.AND P3, PT, R50, 0x51, P1 ;  /* 0x000000513200780c */ /* 0x000fe40000f64270 */
[----:B------:R-:W-:Y:S02]  /*79c0*/  ISETP.LT.OR P2, PT, R48, 0x51, P2 ;  /* 0x000000513000780c */ /* 0x000fe40001741670 */
[----:B------:R-:W-:-:S02]  /*79d0*/  FSEL R167, R34, -INF , !P4 ;  /* 0xff80000022a77808 */ /* 0x000fc40006000000 */
[----:B------:R-:W-:Y:S01]  /*79e0*/  FMNMX.FTZ R10, R35, R10, !PT ;  /* 0x0000000a230a7209 */ /* 0x000fe20007810000 */
[----:B------:R-:W-:Y:S01]  /*79f0*/  MUFU.EX2 R25, R25 ;  /* 0x0000001900197308 */ /* 0x000fe20000000800 */
[----:B------:R-:W-:Y:S02]  /*7a00*/  ISETP.GT.AND P5, PT, R50, 0x58, P1 ;  /* 0x000000583200780c */ /* 0x000fe40000fa4270 */
[----:B------:R-:W-:Y:S02]  /*7a10*/  FSEL R37, R37, -INF , !P2 ;  /* 0xff80000025257808 */ /* 0x000fe40005000000 */
[----:B------:R-:W-:Y:S02]  /*7a20*/  ISETP.LT.OR P3, PT, R48, 0x52, P3 ;  /* 0x000000523000780c */ /* 0x000fe40001f61670 */
[----:B------:R-:W-:Y:S01]  /*7a30*/  FMNMX.FTZ R10, R167, R10, !PT ;  /* 0x0000000aa70a7209 */ /* 0x000fe20007810000 */
[----:B------:R-:W-:Y:S01]  /*7a40*/  MUFU.EX2 R172, R172 ;  /* 0x000000ac00ac7308 */ /* 0x000fe20000000800 */
[----:B------:R-:W-:-:S02]  /*7a50*/  ISETP.GT.AND P4, PT, R50, 0x59, P1 ;  /* 0x000000593200780c */ /* 0x000fc40000f84270 */
[----:B------:R-:W-:Y:S02]  /*7a60*/  ISETP.LT.OR P5, PT, R48, 0x59, P5 ;  /* 0x000000593000780c */ /* 0x000fe40002fa1670 */
[----:B------:R-:W-:Y:S02]  /*7a70*/  FSEL R161, R36, -INF , !P3 ;  /* 0xff80000024a17808 */ /* 0x000fe40005800000 */
[----:B------:R-:W-:Y:S01]  /*7a80*/  FMNMX.FTZ R10, R37, R10, !PT ;  /* 0x0000000a250a7209 */ /* 0x000fe20007810000 */
[----:B------:R-:W-:Y:S01]  /*7a90*/  MUFU.EX2 R27, R27 ;  /* 0x0000001b001b7308 */ /* 0x000fe20000000800 */
[----:B------:R-:W-:Y:S02]  /*7aa0*/  ISETP.GT.AND P2, PT, R50, 0x60, P1 ;  /* 0x000000603200780c */ /* 0x000fe40000f44270 */
[----:B------:R-:W-:Y:S01]  /*7ab0*/  FSEL R159, R39, -INF , !P5 ;  /* 0xff800000279f7808 */ /* 0x000fe20006800000 */
[----:B------:R-:W-:Y:S01]  /*7ac0*/  FFMA.FTZ R39, R81, R6, -R52 ;  /* 0x0000000651277223 */ /* 0x000fe20000010834 */
[----:B------:R-:W-:-:S02]  /*7ad0*/  ISETP.LT.OR P4, PT, R48, 0x5a, P4 ;  /* 0x0000005a3000780c */ /* 0x000fc40002781670 */
[----:B------:R-:W-:Y:S01]  /*7ae0*/  FMNMX.FTZ R10, R161, R10, !PT ;  /* 0x0000000aa10a7209 */ /* 0x000fe20007810000 */
[----:B------:R-:W-:Y:S01]  /*7af0*/  MUFU.EX2 R174, R174 ;  /* 0x000000ae00ae7308 */ /* 0x000fe20000000800 */
[----:B------:R-:W-:Y:S02]  /*7b00*/  ISETP.GT.AND P3, PT, R50, 0x61, P1 ;  /* 0x000000613200780c */ /* 0x000fe40000f64270 */
[----:B------:R-:W-:Y:S02]  /*7b10*/  ISETP.LT.OR P2, PT, R48, 0x61, P2 ;  /* 0x000000613000780c */ /* 0x000fe40001741670 */
[----:B------:R-:W-:Y:S02]  /*7b20*/  FSEL R85, R38, -INF , !P4 ;  /* 0xff80000026557808 */ /* 0x000fe40006000000 */
        /* <DEDUP_REMOVED lines=19> */
[----:B------:R-:W-:Y:S01]  /*7c60*/  FSEL R79, R43, -INF , !P4 ;  /* 0xff8000002b4f7808 */ /* 0x000fe20006000000 */
[----:B------:R-:W-:Y:S01]  /*7c70*/  FFMA.FTZ R43, R77, R6, -R52 ;  /* 0x000000064d2b7223 */ /* 0x000fe20000010834 */
        /* <DEDUP_REMOVED lines=8> */
[C---:B------:R-:W-:Y:S02]  /*7d00*/  ISETP.LT.OR P5, PT, R48.reuse, 0x79, P5 ;  /* 0x000000793000780c */ /* 0x040fe40002fa1670 */
[----:B------:R-:W-:Y:S01]  /*7d10*/  FSEL R77, R45, -INF , !P3 ;  /* 0xff8000002d4d7808 */ /* 0x000fe20005800000 */
[----:B------:R-:W-:Y:S01]  /*7d20*/  FFMA.FTZ R45, R73, R6, -R52 ;  /* 0x00000006492d7223 */ /* 0x000fe20000010834 */
[----:B------:R-:W-:Y:S01]  /*7d30*/  FMNMX.FTZ R10, R173, R10, !PT ;  /* 0x0000000aad0a7209 */ /* 0x000fe20007810000 */
[----:B------:R-:W-:Y:S01]  /*7d40*/  MUFU.EX2 R43, R43 ;  /* 0x0000002b002b7308 */ /* 0x000fe20000000800 */
[----:B------:R-:W-:-:S02]  /*7d50*/  ISETP.LT.OR P1, PT, R48, 0x7a, P1 ;  /* 0x0000007a3000780c */ /* 0x000fc40000f21670 */
[----:B------:R-:W-:Y:S02]  /*7d60*/  FSEL R201, R46, -INF , !P5 ;  /* 0xff8000002ec97808 */ /* 0x000fe40006800000 */
[----:B------:R-:W-:Y:S02]  /*7d70*/  FMNMX.FTZ R10, R77, R10, !PT ;  /* 0x0000000a4d0a7209 */ /* 0x000fe40007810000 */
[----:B------:R-:W-:Y:S01]  /*7d80*/  FSEL R75, R47, -INF , !P1 ;  /* 0xff8000002f4b7808 */ /* 0x000fe20004800000 */
[----:B------:R-:W-:Y:S01]  /*7d90*/  FFMA.FTZ R47, R65, R6, -R52 ;  /* 0x00000006412f7223 */ /* 0x000fe20000010834 */
        /* <DEDUP_REMOVED lines=14> */
[----:B------:R-:W-:-:S03]  /*7e80*/  FMUL.FTZ R10, R51, R6 ;  /* 0x00000006330a7220 */ /* 0x000fc60000410000 */
[C---:B------:R-:W-:Y:S01]  /*7e90*/  FSETP.NEU.FTZ.AND P1, PT, R11.reuse, -INF , PT ;  /* 0xff8000000b00780b */ /* 0x040fe20003f3d000 */
[----:B------:R-:W-:Y:S02]  /*7ea0*/  FMUL.FTZ R12, R11, R6 ;  /* 0x000000060b0c7220 */ /* 0x000fe40000410000 */
[----:B------:R-:W-:Y:S03]  /*7eb0*/  MUFU.EX2 R158, R158 ;  /* 0x0000009e009e7308 */ /* 0x000fe60000000800 */
[----:B------:R-:W-:-:S05]  /*7ec0*/  FSEL R12, R12, RZ, P1 ;  /* 0x000000ff0c0c7208 */ /* 0x000fca0000800000 */
[----:B------:R-:W0:Y:S01]  /*7ed0*/  MUFU.EX2 R10, R10 ;  /* 0x0000000a000a7308 */ /* 0x000e220000000800 */
[-CC-:B------:R-:W-:Y:S01]  /*7ee0*/  FFMA.FTZ R65, R175, R6.reuse, -R12.reuse ;  /* 0x00000006af417223 */ /* 0x180fe2000001080c */
[-CC-:B------:R-:W-:Y:S01]  /*7ef0*/  FFMA.FTZ R175, R29, R6.reuse, -R12.reuse ;  /* 0x000000061daf7223 */ /* 0x180fe2000001080c */
[----:B------:R-:W-:Y:S01]  /*7f00*/  FSEL R29, R11, RZ, P1 ;  /* 0x000000ff0b1d7208 */ /* 0x000fe20000800000 */
[-CC-:B------:R-:W-:Y:S01]  /*7f10*/  FFMA.FTZ R49, R197, R6.reuse, -R12.reuse ;  /* 0x00000006c5317223 */ /* 0x180fe2000001080c */
[-CC-:B------:R-:W-:Y:S01]  /*7f20*/  FFMA.FTZ R14, R87, R6.reuse, -R12.reuse ;  /* 0x00000006570e7223 */ /* 0x180fe2000001080c */
[-CC-:B------:R-:W-:Y:S01]  /*7f30*/  FFMA.FTZ R20, R153, R6.reuse, -R12.reuse ;  /* 0x0000000699147223 */ /* 0x180fe2000001080c */
[-C--:B------:R-:W-:Y:S01]  /*7f40*/  FFMA.FTZ R51, R155, R6.reuse, -R12 ;  /* 0x000000069b337223 */ /* 0x080fe2000001080c */
[----:B------:R-:W-:Y:S01]  /*7f50*/  FADD.FTZ R29, -R29, R4 ;  /* 0x000000041d1d7221 */ /* 0x000fe20000010100 */
[-CC-:B------:R-:W-:Y:S01]  /*7f60*/  FFMA.FTZ R24, R157, R6.reuse, -R12.reuse ;  /* 0x000000069d187223 */ /* 0x180fe2000001080c */
[----:B------:R-:W-:Y:S01]  /*7f70*/  MUFU.EX2 R49, R49 ;  /* 0x0000003100317308 */ /* 0x000fe20000000800 */
[-CC-:B------:R-:W-:Y:S01]  /*7f80*/  FFMA.FTZ R57, R163, R6.reuse, -R12.reuse ;  /* 0x00000006a3397223 */ /* 0x180fe2000001080c */
[-C--:B------:R-:W-:Y:S01]  /*7f90*/  FMUL.FTZ R4, R29, R6.reuse ;  /* 0x000000061d047220 */ /* 0x080fe20000410000 */
[-CC-:B------:R-:W-:Y:S01]  /*7fa0*/  FFMA.FTZ R29, R35, R6.reuse, -R12.reuse ;  /* 0x00000006231d7223 */ /* 0x180fe2000001080c */
[-CC-:B------:R-:W-:Y:S01]  /*7fb0*/  FFMA.FTZ R26, R165, R6.reuse, -R12.reuse ;  /* 0x00000006a51a7223 */ /* 0x180fe2000001080c */
[-CC-:B------:R-:W-:Y:S01]  /*7fc0*/  FFMA.FTZ R59, R169, R6.reuse, -R12.reuse ;  /* 0x00000006a93b7223 */ /* 0x180fe2000001080c */
[--C-:B------:R-:W-:Y:S01]  /*7fd0*/  FFMA.FTZ R28, R171, R6, -R12.reuse ;  /* 0x00000006ab1c7223 */ /* 0x100fe2000001080c */
[----:B0-----:R-:W-:Y:S01]  /*7fe0*/  FFMA.FTZ R35, R10, R2, R13 ;  /* 0x000000020a237223 */ /* 0x001fe2000001000d */
[----:B------:R-:W0:Y:S01]  /*7ff0*/  MUFU.EX2 R4, R4 ;  /* 0x0000000400047308 */ /* 0x000e220000000800 */
[-CC-:B------:R-:W-:Y:S01]  /*8000*/  FFMA.FTZ R30, R179, R6.reuse, -R12.reuse ;  /* 0x00000006b31e7223 */ /* 0x180fe2000001080c */
[-CC-:B------:R-:W-:Y:S01]  /*8010*/  FFMA.FTZ R169, R183, R6.reuse, -R12.reuse ;  /* 0x00000006b7a97223 */ /* 0x180fe2000001080c */
[----:B------:R-:W-:Y:S01]  /*8020*/  FADD.FTZ R35, R180, R35 ;  /* 0x00000023b4237221 */ /* 0x000fe20000010000 */
        /* <DEDUP_REMOVED lines=11> */
[--C-:B------:R-:W-:Y:S01]  /*80e0*/  FFMA.FTZ R83, R83, R6, -R12.reuse ;  /* 0x0000000653537223 */ /* 0x100fe2000001080c */
[----:B------:R-:W2:Y:S01]  /*80f0*/  MUFU.EX2 R20, R20 ;  /* 0x0000001400147308 */ /* 0x000ea20000000800 */
[----:B0-----:R-:W-:Y:S01]  /*8100*/  FFMA.FTZ R67, R4, R0, R49 ;  /* 0x0000000004437223 */ /* 0x001fe20000010031 */
[----:B------:R-:W-:Y:S01]  /*8110*/  FADD.FTZ R0, R182, R35 ;  /* 0x00000023b6007221 */ /* 0x000fe20000010000 */
[-CC-:B------:R-:W-:Y:S01]  /*8120*/  FFMA.FTZ R35, R37, R6.reuse, -R12.reuse ;  /* 0x0000000625237223 */ /* 0x180fe2000001080c */
[-CC-:B------:R-:W-:Y:S01]  /*8130*/  FFMA.FTZ R81, R81, R6.reuse, -R12.reuse ;  /* 0x0000000651517223 */ /* 0x180fe2000001080c */
[-CC-:B------:R-:W-:Y:S01]  /*8140*/  FFMA.FTZ R79, R79, R6.reuse, -R12.reuse ;  /* 0x000000064f4f7223 */ /* 0x180fe2000001080c */
[-CC-:B------:R-:W-:Y:S01]  /*8150*/  FFMA.FTZ R173, R173, R6.reuse, -R12.reuse ;  /* 0x00000006adad7223 */ /* 0x180fe2000001080c */
[-CC-:B------:R-:W-:Y:S01]  /*8160*/  FFMA.FTZ R77, R77, R6.reuse, -R12.reuse ;  /* 0x000000064d4d7223 */ /* 0x180fe2000001080c */
[----:B------:R-:W0:Y:S01]  /*8170*/  MUFU.EX2 R51, R51 ;  /* 0x0000003300337308 */ /* 0x000e220000000800 */
[----:B-1----:R-:W-:Y:S01]  /*8180*/  FADD.FTZ R67, R14, R67 ;  /* 0x000000430e437221 */ /* 0x002fe20000010000 */
[-CC-:B------:R-:W-:Y:S01]  /*8190*/  FFMA.FTZ R201, R201, R6.reuse, -R12.reuse ;  /* 0x00000006c9c97223 */ /* 0x180fe2000001080c */
[----:B------:R-:W-:-:S05]  /*81a0*/  FFMA.FTZ R12, R75, R6, -R12 ;  /* 0x000000064b0c7223 */ /* 0x000fca000001080c */
        /* <DEDUP_REMOVED lines=21> */
[----:B--2---:R-:W-:Y:S01]  /*8300*/  FADD.FTZ R2, R28, R67 ;  /* 0x000000431c027221 */ /* 0x004fe20000010000 */
[----:B------:R-:W-:-:S06]  /*8310*/  FADD.FTZ R67, R31, R0 ;  /* 0x000000001f437221 */ /* 0x000fcc0000010000 */
[----:B------:R-:W2:Y:S01]  /*8320*/  MUFU.EX2 R30, R30 ;  /* 0x0000001e001e7308 */ /* 0x000ea20000000800 */
[----:B0-----:R-:W-:-:S07]  /*8330*/  FADD.FTZ R2, R65, R2 ;  /* 0x0000000241027221 */ /* 0x001fce0000010000 */
        /* <DEDUP_REMOVED lines=69> */
.L_x_7589:
[----:B------:R-:W-:Y:S01]  /*8790*/  ULEA UR6, UR59, UR41, 0x3 ;  /* 0x000000293b067291 */ /* 0x000fe2000f8e183f */
[----:B------:R-:W-:Y:S01]  /*87a0*/  ISETP.GT.AND P1, PT, R5, UR58, PT ;  /* 0x0000003a05007c0c */ /* 0x000fe2000bf24270 */
[----:B------:R-:W-:Y:S01]  /*87b0*/  UMOV UR60, UR46 ;  /* 0x0000002e003c7c82 */ /* 0x000fe20008000000 */
[----:B------:R-:W-:Y:S01]  /*87c0*/  UMOV UR59, UR45 ;  /* 0x0000002d003b7c82 */ /* 0x000fe20008000000 */
[----:B------:R-:W-:Y:S01]  /*87d0*/  UIADD3 UR6, UR6, 0x28860, URZ ;  /* 0x0002886006067890 */ /* 0x000fe2000fffe03f */
[----:B------:R-:W-:Y:S01]  /*87e0*/  F2FP.BF16.F32.PACK_AB R154, R3, R154 ;  /* 0x0000009a039a723e */ /* 0x000fe200000010ff */
[-C--:B------:R-:W-:Y:S01]  /*87f0*/  FMUL.FTZ R90, R90, R4.reuse ;  /* 0x000000045a5a7220 */ /* 0x080fe20000410000 */
[-C--:B------:R-:W-:Y:S01]  /*8800*/  FMUL.FTZ R91, R91, R4.reuse ;  /* 0x000000045b5b7220 */ /* 0x080fe20000410000 */
[----:B------:R-:W-:Y:S01]  /*8810*/  UPRMT UR6, UR40, 0x654, UR6 ;  /* 0x0000065428067896 */ /* 0x000fe20008000006 */
        /* <DEDUP_REMOVED lines=32> */
[-C--:B------:R-:W-:Y:S01]  /*8a20*/  FMUL.FTZ R88, R88, R10.reuse ;  /* 0x0000000a58587220 */ /* 0x080fe20000410000 */
[----:B------:R-:W-:Y:S01]  /*8a30*/  F2FP.BF16.F32.PACK_AB R181, R14, R49 ;  /* 0x000000310eb5723e */ /* 0x000fe200000010ff */
[----:B------:R-:W-:Y:S01]  /*8a40*/  FMUL.FTZ R89, R89, R10 ;  /* 0x0000000a59597220 */ /* 0x000fe20000410000 */
        /* <DEDUP_REMOVED lines=17> */
[-C--:B------:R-:W-:Y:S01]  /*8b60*/  FMUL.FTZ R108, R108, R10.reuse ;  /* 0x0000000a6c6c7220 */ /* 0x080fe20000410000 */
        /* <DEDUP_REMOVED lines=37> */
[-C--:B------:R-:W-:Y:S01]  /*8dc0*/  FMUL.FTZ R145, R145, R10.reuse ;  /* 0x0000000a91917220 */ /* 0x080fe20000410000 */
[----:B------:R-:W-:Y:S01]  /*8dd0*/  F2FP.BF16.F32.PACK_AB R155, R12, R155 ;  /* 0x0000009b0c9b723e */ /* 0x000fe200000010ff */
[-C--:B------:R-:W-:Y:S01]  /*8de0*/  FMUL.FTZ R148, R148, R10.reuse ;  /* 0x0000000a94947220 */ /* 0x080fe20000410000 */
[----:B------:R-:W-:Y:S01]  /*8df0*/  FMUL.FTZ R149, R149, R10 ;  /* 0x0000000a95957220 */ /* 0x000fe20000410000 */
[----:B------:R-:W-:-:S02]  /*8e00*/  VIADD R5, R5, 0xffffffff ;  /* 0xffffffff05057836 */ /* 0x000fc40000000000 */
[----:B------:R-:W-:Y:S02]  /*8e10*/  IMAD.MOV.U32 R4, RZ, RZ, R11 ;  /* 0x000000ffff047224 */ /* 0x000fe400078e000b */
[----:B------:R-:W-:Y:S01]  /*8e20*/  IMAD.MOV.U32 R3, RZ, RZ, R7 ;  /* 0x000000ffff037224 */ /* 0x000fe200078e0007 */
[----:B------:R-:W-:Y:S06]  /*8e30*/  @P1 BRA `(.L_x_7590) ;  /* 0xffffffc400b81947 */ /* 0x000fec000383ffff */
.L_x_7571:
[----:B------:R-:W-:Y:S01]  /*8e40*/  UISETP.NE.AND UP1, UPT, UR50, URZ, UPT ;  /* 0x0000003f3200728c */ /* 0x000fe2000bf25270 */
[----:B------:R-:W-:Y:S01]  /*8e50*/  IADD3 R9, -R9, 0x1, RZ ;  /* 0x0000000109097810 */ /* 0x000fe20007ffe1ff */
[----:B------:R-:W-:Y:S02]  /*8e60*/  UISETP.NE.AND UP0, UPT, UR49, URZ, UPT ;  /* 0x0000003f3100728c */ /* 0x000fe4000bf05270 */
[----:B------:R-:W-:Y:S02]  /*8e70*/  UIADD3 UR10, UR37, 0x7f, URZ ;  /* 0x0000007f250a7890 */ /* 0x000fe4000fffe03f */
[----:B------:R-:W-:Y:S02]  /*8e80*/  IMAD R3, R8, UR43, R9 ;  /* 0x0000002b08037c24 */ /* 0x000fe4000f8e0209 */
[----:B------:R-:W-:-:S03]  /*8e90*/  PLOP3.LUT P1, PT, PT, PT, UP0, 0x40, 0x0 ;  /* 0x000000000000781c */ /* 0x000fc60003f2e808 */
[----:B------:R-:W-:Y:S01]  /*8ea0*/  @UP1 ULDC UR6, c[0x0][0x44c] ;  /* 0x0001130000061ab9 */ /* 0x000fe20000000800 */
[----:B------:R-:W-:Y:S01]  /*8eb0*/  @UP1 ULDC UR11, c[0x0][0x450] ;  /* 0x00011400000b1ab9 */ /* 0x000fe20000000800 */
[----:B------:R-:W-:-:S04]  /*8ec0*/  UIMAD.WIDE.U32 UR6, UR10, UR6, URZ ;  /* 0x000000060a0672a5 */ /* 0x000fc8000f8e003f */
[----:B------:R-:W-:-:S06]  /*8ed0*/  @UP1 USHF.R.U32.HI UR10, URZ, UR11, UR7 ;  /* 0x0000000b3f0a1299 */ /* 0x000fcc0008011607 */
[----:B------:R-:W-:-:S04]  /*8ee0*/  VIADD R3, R3, UR10 ;  /* 0x0000000a03037c36 */ /* 0x000fc80008000000 */
[----:B------:R-:W-:Y:S01]  /*8ef0*/  VIADD R4, R3, -UR55 ;  /* 0x8000003703047c36 */ /* 0x000fe20008000000 */
[----:B------:R-:W-:Y:S06]  /*8f00*/  @P1 BRA `(.L_x_7591) ;  /* 0x0000000000441947 */ /* 0x000fec0003800000 */
        /* <DEDUP_REMOVED lines=10> */
.L_x_7592:
[----:B------:R-:W0:Y:S02]  /*8fb0*/  LDC R10, c[0x0][0x9e4] ;  /* 0x00027900ff0a7b82 */ /* 0x000e240000000800 */
[----:B0-----:R-:W-:-:S13]  /*8fc0*/  ISETP.NE.AND P1, PT, R10, 0x1, PT ;  /* 0x000000010a00780c */ /* 0x001fda0003f25270 */
[----:B------:R-:W0:Y:S02]  /*8fd0*/  @P1 LDC.64 R8, c[0x0][0x9e8] ;  /* 0x00027a00ff081b82 */ /* 0x000e240000000a00 */
[----:B0-----:R-:W-:-:S05]  /*8fe0*/  @P1 IMAD.HI.U32 R8, R3, R8, RZ ;  /* 0x0000000803081227 */ /* 0x001fca00078e00ff */
[----:B------:R-:W-:-:S07]  /*8ff0*/  @P1 SHF.R.U32.HI R3, RZ, R9, R8 ;  /* 0x00000009ff031219 */ /* 0x000fce0000011608 */
.L_x_7593:
[----:B------:R-:W-:-:S05]  /*9000*/  IMAD R3, R3, R10, RZ ;  /* 0x0000000a03037224 */ /* 0x000fca00078e02ff */
[----:B------:R-:W-:-:S07]  /*9010*/  VIMNMX R4, R4, R3, !PT ;  /* 0x0000000304047248 */ /* 0x000fce0007fe0100 */
.L_x_7591:
[----:B------:R-:W-:-:S05]  /*9020*/  VIADD R4, R4, 0x7f ;  /* 0x0000007f04047836 */ /* 0x000fca0000000000 */
[----:B------:R-:W-:-:S04]  /*9030*/  SHF.R.S32.HI R3, RZ, 0x1f, R4 ;  /* 0x0000001fff037819 */ /* 0x000fc80000011404 */
[----:B------:R-:W-:-:S04]  /*9040*/  LEA.HI R3, R3, R4, RZ, 0x7 ;  /* 0x0000000403037211 */ /* 0x000fc800078f38ff */
[----:B------:R-:W-:-:S04]  /*9050*/  SHF.R.S32.HI R3, RZ, 0x7, R3 ;  /* 0x00000007ff037819 */ /* 0x000fc80000011403 */
[----:B------:R-:W-:-:S04]  /*9060*/  VIMNMX R4, R3, UR39, !PT ;  /* 0x0000002703047c48 */ /* 0x000fc8000ffe0100 */
[----:B------:R-:W-:-:S13]  /*9070*/  ISETP.GE.AND P1, PT, R5, R4, PT ;  /* 0x000000040500720c */ /* 0x000fda0003f26270 */
[----:B------:R-:W-:Y:S05]  /*9080*/  @!P1 BRA `(.L_x_7594) ;  /* 0x0000002800109947 */ /* 0x000fea0003800000 */
[----:B------:R-:W-:Y:S01]  /*9090*/  IMAD.MOV.U32 R10, RZ, RZ, R11 ;  /* 0x000000ffff0a7224 */ /* 0x000fe200078e000b */
[----:B------:R-:W-:Y:S01]  /*90a0*/  UMOV UR56, UR46 ;  /* 0x0000002e00387c82 */ /* 0x000fe20008000000 */
[----:B------:R-:W-:Y:S01]  /*90b0*/  IMAD.MOV.U32 R8, RZ, RZ, R7 ;  /* 0x000000ffff087224 */ /* 0x000fe200078e0007 */
[----:B------:R-:W-:Y:S01]  /*90c0*/  UMOV UR55, UR45 ;  /* 0x0000002d00377c82 */ /* 0x000fe20008000000 */
[----:B------:R-:W-:-:S05]  /*90d0*/  ULDC UR54, c[0x0][0x9d8] ;  /* 0x0002760000367ab9 */ /* 0x000fca0000000800 */
.L_x_7605:
[----:B------:R-:W-:Y:S01]  /*90e0*/  ISETP.NE.AND P2, PT, RZ, UR42, PT ;  /* 0x0000002aff007c0c */ /* 0x000fe2000bf45270 */
[----:B------:R-:W-:-:S04]  /*90f0*/  UISETP.NE.AND UP0, UPT, UR55, 0x1, UPT ;  /* 0x000000013700788c */ /* 0x000fc8000bf05270 */
[----:B------:R-:W-:-:S04]  /*9100*/  USEL UR46, URZ, 0x1, UP0 ;  /* 0x000000013f2e7887 */ /* 0x000fc80008000000 */
[----:B------:R-:W-:-:S04]  /*9110*/  ULOP3.LUT UR46, UR56, UR46, URZ, 0x3c, !UPT ;  /* 0x0000002e382e7292 */ /* 0x000fc8000f8e3c3f */
[----:B------:R-:W-:Y:S08]  /*9120*/  @P2 BRA `(.L_x_7595) ;  /* 0x0000000000382947 */ /* 0x000ff00003800000 */
[----:B------:R-:W-:Y:S05]  /*9130*/  @!P0 BRA `(.L_x_7596) ;  /* 0x0000000000048947 */ /* 0x000fea0003800000 */
[----:B------:R-:W-:Y:S01]  /*9140*/  BPT.TRAP 0x1 ;  /* 0x000000040000795c */ /* 0x000fe20000300000 */
.L_x_7596:
        /* <DEDUP_REMOVED lines=9> */
.L_x_7597:
[----:B-1----:R-:W-:Y:S05]  /*91e0*/  @P1 BRA `(.L_x_7595) ;  /* 0x0000000000081947 */ /* 0x002fea0003800000 */
[----:B------:R-:W1:Y:S02]  /*91f0*/  SYNCS.PHASECHK.TRANS64.TRYWAIT P1, [UR6+0x28830], R3 ;  /* 0x02883003ff0075a7 */ /* 0x000e640008020146 */
[----:B-1----:R-:W-:Y:S05]  /*9200*/  @!P1 BRA `(.L_x_7598) ;  /* 0x000000cc009c9947 */ /* 0x002fea0003800000 */
.L_x_7595:
        /* <DEDUP_REMOVED lines=48> */
.L_x_7600:
[----:B------:R-:W-:Y:S01]  /*9510*/  ULEA UR6, UR55, UR41, 0x3 ;  /* 0x0000002937067291 */ /* 0x000fe2000f8e183f */
[----:B------:R-:W-:-:S05]  /*9520*/  IMAD.U32 R3, RZ, RZ, UR56 ;  /* 0x00000038ff037e24 */ /* 0x000fca000f8e00ff */
[----:B------:R-:W-:-:S04]  /*9530*/  SHF.L.U32 R3, R3, 0x1f, RZ ;  /* 0x0000001f03037819 */ /* 0x000fc800000006ff */
[----:B------:R0:W1:Y:S01]  /*9540*/  SYNCS.PHASECHK.TRANS64.TRYWAIT P1, [UR6+0x28850], R3 ;  /* 0x02885003ff0075a7 */ /* 0x0000620008020146 */
[----:B------:R-:W-:Y:S05]  /*9550*/  @!P0 BRA `(.L_x_7601) ;  /* 0x0000000000048947 */ /* 0x000fea0003800000 */
[----:B------:R-:W-:Y:S01]  /*9560*/  BPT.TRAP 0x1 ;  /* 0x000000040000795c */ /* 0x000fe20000300000 */
.L_x_7601:
[----:B-1----:R-:W-:Y:S05]  /*9570*/  @P1 BRA `(.L_x_7599) ;  /* 0x0000000000081947 */ /* 0x002fea0003800000 */
[----:B------:R-:W1:Y:S02]  /*9580*/  SYNCS.PHASECHK.TRANS64.TRYWAIT P1, [UR6+0x28850], R3 ;  /* 0x02885003ff0075a7 */ /* 0x000e640008020146 */
[----:B-1----:R-:W-:Y:S05]  /*9590*/  @!P1 BRA `(.L_x_7602) ;  /* 0x000000c800d09947 */ /* 0x002fea0003800000 */
.L_x_7599:
        /* <DEDUP_REMOVED lines=49> */
.L_x_7603:
[----:B------:R-:W-:Y:S01]  /*98b0*/  FMUL.FTZ R153, R24, UR54 ;  /* 0x0000003618997c20 */ /* 0x000fe20008410000 */
[----:B------:R-:W-:Y:S01]  /*98c0*/  FMUL.FTZ R155, R25, UR54 ;  /* 0x00000036199b7c20 */ /* 0x000fe20008410000 */
[----:B------:R-:W-:Y:S01]  /*98d0*/  FMUL.FTZ R157, R28, UR54 ;  /* 0x000000361c9d7c20 */ /* 0x000fe20008410000 */
[----:B0-----:R-:W-:Y:S01]  /*98e0*/  FMUL.FTZ R3, R26, UR54 ;  /* 0x000000361a037c20 */ /* 0x001fe20008410000 */
        /* <DEDUP_REMOVED lines=188> */
[----:B------:R-:W0:Y:S03]  /*a4b0*/  LDC R6, c[0x0][0x988] ;  /* 0x00026200ff067b82 */ /* 0x000e260000000800 */
[----:B------:R-:W3:Y:S02]  /*a4c0*/  SHFL.BFLY PT, R7, R14, 0x2, 0x1f ;  /* 0x0c401f000e077f89 */ /* 0x000ee400000e0000 */
[----:B------:R-:W4:Y:S01]  /*a4d0*/  MUFU.TANH R85, R85 ;  /* 0x0000005500557308 */ /* 0x000f220000002400 */
[----:B-1----:R-:W-:-:S04]  /*a4e0*/  FMNMX.FTZ R12, R79, R12, !PT ;  /* 0x0000000c4f0c7209 */ /* 0x002fc80007810000 */
[----:B--2---:R-:W-:-:S04]  /*a4f0*/  FMNMX.FTZ R12, R83, R12, !PT ;  /* 0x0000000c530c7209 */ /* 0x004fc80007810000 */
[----:B----4-:R-:W-:-:S05]  /*a500*/  FMNMX.FTZ R12, R85, R12, !PT ;  /* 0x0000000c550c7209 */ /* 0x010fca0007810000 */
[----:B------:R-:W1:Y:S01]  /*a510*/  SHFL.BFLY PT, R11, R12, 0x2, 0x1f ;  /* 0x0c401f000c0b7f89 */ /* 0x000e6200000e0000 */
[----:B---3--:R-:W-:-:S05]  /*a520*/  FMNMX.FTZ R20, R14, R7, !PT ;  /* 0x000000070e147209 */ /* 0x008fca0007810000 */
[----:B------:R-:W2:Y:S01]  /*a530*/  SHFL.BFLY PT, R7, R20, 0x1, 0x1f ;  /* 0x0c201f0014077f89 */ /* 0x000ea200000e0000 */
[----:B-1----:R-:W-:-:S05]  /*a540*/  FMNMX.FTZ R24, R12, R11, !PT ;  /* 0x0000000b0c187209 */ /* 0x002fca0007810000 */
[----:B------:R-:W1:Y:S01]  /*a550*/  SHFL.BFLY PT, R11, R24, 0x1, 0x1f ;  /* 0x0c201f00180b7f89 */ /* 0x000e6200000e0000 */
[----:B--2---:R-:W-:-:S05]  /*a560*/  FMNMX.FTZ R7, R20, R7, !PT ;  /* 0x0000000714077209 */ /* 0x004fca0007810000 */
[C---:B------:R-:W-:Y:S01]  /*a570*/  FADD.FTZ R47, -R7.reuse, R8 ;  /* 0x00000008072f7221 */ /* 0x040fe20000010100 */
[----:B0-----:R-:W-:-:S03]  /*a580*/  FMUL.FTZ R8, R7, R6 ;  /* 0x0000000607087220 */ /* 0x001fc60000410000 */
        /* <DEDUP_REMOVED lines=14> */
[----:B-1----:R-:W-:Y:S01]  /*a670*/  FMNMX.FTZ R11, R24, R11, !PT ;  /* 0x0000000b180b7209 */ /* 0x002fe20007810000 */
        /* <DEDUP_REMOVED lines=19> */
[C---:B------:R-:W-:Y:S01]  /*a7b0*/  FADD.FTZ R47, -R11.reuse, R10 ;  /* 0x0000000a0b2f7221 */ /* 0x040fe20000010100 */
[-C--:B------:R-:W-:Y:S01]  /*a7c0*/  FMUL.FTZ R8, R11, R6.reuse ;  /* 0x000000060b087220 */ /* 0x080fe20000410000 */
[----:B------:R-:W-:Y:S02]  /*a7d0*/  MUFU.EX2 R49, R49 ;  /* 0x0000003100317308 */ /* 0x000fe40000000800 */
[-C--:B------:R-:W-:Y:S01]  /*a7e0*/  FMUL.FTZ R47, R47, R6.reuse ;  /* 0x000000062f2f7220 */ /* 0x080fe20000410000 */
        /* <DEDUP_REMOVED lines=32> */
[----:B------:R-:W-:-:S05]  /*a9f0*/  FFMA.FTZ R83, R83, R6, -R8 ;  /* 0x0000000653537223 */ /* 0x000fca0000010808 */
[----:B------:R-:W2:Y:S01]  /*aa00*/  MUFU.EX2 R181, R181 ;  /* 0x000000b500b57308 */ /* 0x000ea20000000800 */
[----:B-1----:R-:W-:-:S07]  /*aa10*/  FFMA.FTZ R0, R47, R0, R10 ;  /* 0x000000002f007223 */ /* 0x002fce000001000a */
        /* <DEDUP_REMOVED lines=128> */
.L_x_7604:
[----:B------:R-:W-:Y:S01]  /*b220*/  ULEA UR6, UR55, UR41, 0x3 ;  /* 0x0000002937067291 */ /* 0x000fe2000f8e183f */
[----:B------:R-:W-:Y:S01]  /*b230*/  ISETP.GT.AND P1, PT, R5, R4, PT ;  /* 0x000000040500720c */ /* 0x000fe20003f24270 */
[----:B------:R-:W-:Y:S01]  /*b240*/  UMOV UR56, UR46 ;  /* 0x0000002e00387c82 */ /* 0x000fe20008000000 */
[----:B------:R-:W-:Y:S01]  /*b250*/  UMOV UR55, UR45 ;  /* 0x0000002d00377c82 */ /* 0x000fe20008000000 */
[----:B------:R-:W-:Y:S01]  /*b260*/  UIADD3 UR6, UR6, 0x28860, URZ ;  /* 0x0002886006067890 */ /* 0x000fe2000fffe03f */
[----:B------:R-:W-:Y:S01]  /*b270*/  F2FP.BF16.F32.PACK_AB R176, R155, R176 ;  /* 0x000000b09bb0723e */ /* 0x000fe200000010ff */
[-C--:B------:R-:W-:Y:S01]  /*b280*/  FMUL.FTZ R88, R88, R49.reuse ;  /* 0x0000003158587220 */ /* 0x080fe20000410000 */
[----:B------:R-:W-:Y:S01]  /*b290*/  F2FP.BF16.F32.PACK_AB R181, R181, R10 ;  /* 0x0000000ab5b5723e */ /* 0x000fe200000010ff */
[----:B------:R-:W-:Y:S01]  /*b2a0*/  UPRMT UR6, UR40, 0x654, UR6 ;  /* 0x0000065428067896 */ /* 0x000fe20008000006 */
        /* <DEDUP_REMOVED lines=61> */
[----:B------:R-:W-:Y:S01]  /*b680*/  FMUL.FTZ R149, R149, R49 ;  /* 0x0000003195957220 */ /* 0x000fe20000410000 */
        /* <DEDUP_REMOVED lines=33> */
[----:B------:R-:W-:-:S02]  /*b8a0*/  IMAD.MOV.U32 R10, RZ, RZ, R11 ;  /* 0x000000ffff0a7224 */ /* 0x000fc400078e000b */
[----:B------:R-:W-:Y:S01]  /*b8b0*/  IMAD.MOV.U32 R8, RZ, RZ, R7 ;  /* 0x000000ffff087224 */ /* 0x000fe200078e0007 */
[----:B------:R-:W-:Y:S06]  /*b8c0*/  @P1 BRA `(.L_x_7605) ;  /* 0xffffffd800041947 */ /* 0x000fec000383ffff */
.L_x_7594:
        /* <DEDUP_REMOVED lines=10> */
[----:B------:R-:W-:-:S05]  /*b970*/  ULDC UR55, c[0x0][0x9e0] ;  /* 0x0002780000377ab9 */ /* 0x000fca0000000800 */
.L_x_7625:
[----:B------:R-:W-:Y:S01]  /*b980*/  UIADD3 UR45, UR59, 0x1, URZ ;  /* 0x000000013b2d7890 */ /* 0x000fe2000fffe03f */
[----:B------:R-:W-:-:S03]  /*b990*/  ISETP.NE.AND P2, PT, RZ, UR42, PT ;  /* 0x0000002aff007c0c */ /* 0x000fc6000bf45270 */
[----:B------:R-:W-:-:S04]  /*b9a0*/  UISETP.NE.AND UP0, UPT, UR45, 0x2, UPT ;  /* 0x000000022d00788c */ /* 0x000fc8000bf05270 */
[----:B------:R-:W-:Y:S02]  /*b9b0*/  USEL UR46, URZ, 0x1, UP0 ;  /* 0x000000013f2e7887 */ /* 0x000fe40008000000 */
[----:B------:R-:W-:Y:S02]  /*b9c0*/  USEL UR45, UR45, URZ, UP0 ;  /* 0x0000003f2d2d7287 */ /* 0x000fe40008000000 */
[----:B------:R-:W-:Y:S02]  /*b9d0*/  ULOP3.LUT UR46, UR60, UR46, URZ, 0x3c, !UPT ;  /* 0x0000002e3c2e7292 */ /* 0x000fe4000f8e3c3f */
[----:B------:R-:W-:Y:S10]  /*b9e0*/  @P2 BRA `(.L_x_7607) ;  /* 0x00000000002c2947 */ /* 0x000ff40003800000 */
[----:B------:R-:W-:Y:S05]  /*b9f0*/  @!P0 BRA `(.L_x_7608) ;  /* 0x0000000000048947 */ /* 0x000fea0003800000 */
[----:B------:R-:W-:Y:S01]  /*ba00*/  BPT.TRAP 0x1 ;  /* 0x000000040000795c */ /* 0x000fe20000300000 */
.L_x_7608:
[----:B------:R-:W-:Y:S01]  /*ba10*/  ULEA UR6, UR45, UR41, 0x3 ;  /* 0x000000292d067291 */ /* 0x000fe2000f8e183f */
[----:B------:R-:W-:-:S05]  /*ba20*/  IMAD.U32 R6, RZ, RZ, UR46 ;  /* 0x0000002eff067e24 */ /* 0x000fca000f8e00ff */
[----:B------:R-:W-:-:S04]  /*ba30*/  SHF.L.U32 R6, R6, 0x1f, RZ ;  /* 0x0000001f06067819 */ /* 0x000fc800000006ff */
[----:B------:R0:W1:Y:S01]  /*ba40*/  SYNCS.PHASECHK.TRANS64.TRYWAIT P1, [UR6+0x28830], R6 ;  /* 0x02883006ff0075a7 */ /* 0x0000620008020146 */
[----:B------:R-:W-:Y:S05]  /*ba50*/  @!P0 BRA `(.L_x_7609) ;  /* 0x0000000000048947 */ /* 0x000fea0003800000 */
[----:B------:R-:W-:Y:S01]  /*ba60*/  BPT.TRAP 0x1 ;  /* 0x000000040000795c */ /* 0x000fe20000300000 */
.L_x_7609:
[----:B-1----:R-:W-:Y:S05]  /*ba70*/  @P1 BRA `(.L_x_7607) ;  /* 0x0000000000081947 */ /* 0x002fea0003800000 */
[----:B------:R-:W1:Y:S02]  /*ba80*/  SYNCS.PHASECHK.TRANS64.TRYWAIT P1, [UR6+0x28830], R6 ;  /* 0x02883006ff0075a7 */ /* 0x000e640008020146 */
[----:B-1----:R-:W-:Y:S05]  /*ba90*/  @!P1 BRA `(.L_x_7610) ;  /* 0x000000a400a89947 */ /* 0x002fea0003800000 */
.L_x_7607:
[----:B01----:R-:W-:Y:S01]  /*baa0*/  VIADD R6, R23, 0x8 ;  /* 0x0000000817067836 */ /* 0x003fe20000000000 */
[----:B------:R-:W-:Y:S01]  /*bab0*/  ULEA UR34, UR45, UR51, 0xb ;  /* 0x000000332d227291 */ /* 0x000fe2000f8e583f */
[----:B------:R-:W-:Y:S01]  /*bac0*/  UMOV UR35, 0x40000040 ;  /* 0x4000004000237882 */ /* 0x000fe20000000000 */
[----:B------:R-:W-:Y:S02]  /*bad0*/  UMOV UR7, 0x40000040 ;  /* 0x4000004000077882 */ /* 0x000fe40000000000 */
[----:B------:R0:W-:Y:S01]  /*bae0*/  BAR.SYNC.DEFER_BLOCKING R6, 0x100 ;  /* 0x000400060000751d */ /* 0x0001e20000010000 */
[----:B------:R-:W-:Y:S02]  /*baf0*/  UIADD3 UR6, UR34, 0x2, URZ ;  /* 0x0000000222067890 */ /* 0x000fe4000fffe03f */
[----:B------:R-:W-:Y:S02]  /*bb00*/  UIADD3 UR10, UR34, 0x4, URZ ;  /* 0x00000004220a7890 */ /* 0x000fe4000fffe03f */
[----:B------:R-:W-:Y:S01]  /*bb10*/  UIADD3 UR14, UR34, 0x6, URZ ;  /* 0x00000006220e7890 */ /* 0x000fe2000fffe03f */
[----:B------:R-:W-:Y:S01]  /*bb20*/  UMOV UR11, 0x40000040 ;  /* 0x40000040000b7882 */ /* 0x000fe20000000000 */
        /* <DEDUP_REMOVED lines=36> */
.L_x_7612:
[----:B------:R-:W-:Y:S01]  /*bd70*/  ULEA UR6, UR59, UR41, 0x3 ;  /* 0x000000293b067291 */ /* 0x000fe2000f8e183f */
[----:B------:R-:W-:-:S05]  /*bd80*/  IMAD.U32 R6, RZ, RZ, UR60 ;  /* 0x0000003cff067e24 */ /* 0x000fca000f8e00ff */
[----:B------:R-:W-:-:S04]  /*bd90*/  SHF.L.U32 R6, R6, 0x1f, RZ ;  /* 0x0000001f06067819 */ /* 0x000fc800000006ff */
[----:B------:R0:W1:Y:S01]  /*bda0*/  SYNCS.PHASECHK.TRANS64.TRYWAIT P1, [UR6+0x28850], R6 ;  /* 0x02885006ff0075a7 */ /* 0x0000620008020146 */
[----:B------:R-:W-:Y:S05]  /*bdb0*/  @!P0 BRA `(.L_x_7613) ;  /* 0x0000000000048947 */ /* 0x000fea0003800000 */
[----:B------:R-:W-:Y:S01]  /*bdc0*/  BPT.TRAP 0x1 ;  /* 0x000000040000795c */ /* 0x000fe20000300000 */
.L_x_7613:
[----:B-1----:R-:W-:Y:S05]  /*bdd0*/  @P1 BRA `(.L_x_7611) ;  /* 0x0000000000081947 */ /* 0x002fea0003800000 */
[----:B------:R-:W1:Y:S02]  /*bde0*/  SYNCS.PHASECHK.TRANS64.TRYWAIT P1, [UR6+0x28850], R6 ;  /* 0x02885006ff0075a7 */ /* 0x000e640008020146 */
[----:B-1----:R-:W-:Y:S05]  /*bdf0*/  @!P1 BRA `(.L_x_7614) ;  /* 0x000000a000e89947 */ /* 0x002fea0003800000 */
.L_x_7611:
        /* <DEDUP_REMOVED lines=49> */
.L_x_7615:
[----:B------:R-:W-:Y:S01]  /*c110*/  UISETP.NE.AND UP1, UPT, UR50, URZ, UPT ;  /* 0x0000003f3200728c */ /* 0x000fe2000bf25270 */
[----:B------:R-:W-:Y:S01]  /*c120*/  FMUL.FTZ R9, R27, UR58 ;  /* 0x0000003a1b097c20 */ /* 0x000fe20008410000 */
[----:B------:R-:W-:Y:S01]  /*c130*/  FMUL.FTZ R27, R50, UR58 ;  /* 0x0000003a321b7c20 */ /* 0x000fe20008410000 */
[----:B------:R-:W-:Y:S01]  /*c140*/  FMUL.FTZ R50, R56, UR58 ;  /* 0x0000003a38327c20 */ /* 0x000fe20008410000 */
[----:B------:R-:W-:Y:S01]  /*c150*/  FMUL.FTZ R21, R39, UR58 ;  /* 0x0000003a27157c20 */ /* 0x000fe20008410000 */
[----:B------:R-:W-:Y:S01]  /*c160*/  VIADD R56, R17, UR37 ;  /* 0x0000002511387c36 */ /* 0x000fe20008000000 */
[----:B------:R-:W-:Y:S01]  /*c170*/  PLOP3.LUT P1, PT, PT, PT, UP1, 0x80, 0x0 ;  /* 0x000000000000781c */ /* 0x000fe20003f2f018 */
[----:B------:R-:W-:Y:S01]  /*c180*/  FMUL.FTZ R39, R74, UR58 ;  /* 0x0000003a4a277c20 */ /* 0x000fe20008410000 */
[----:B------:R-:W-:Y:S01]  /*c190*/  PLOP3.LUT P2, PT, PT, PT, UP1, 0x80, 0x0 ;  /* 0x000000000000781c */ /* 0x000fe20003f4f018 */
[----:B------:R-:W1:Y:S01]  /*c1a0*/  LDC R74, c[0x0][0x2f0] ;  /* 0x0000bc00ff4a7b82 */ /* 0x000e620000000800 */
[----:B------:R-:W-:Y:S01]  /*c1b0*/  FMUL.FTZ R160, R44, UR58 ;  /* 0x0000003a2ca07c20 */ /* 0x000fe20008410000 */
[----:B------:R-:W-:Y:S01]  /*c1c0*/  @UP1 ULDC UR7, c[0x0][0x44c] ;  /* 0x0001130000071ab9 */ /* 0x000fe20000000800 */
[----:B------:R-:W-:Y:S01]  /*c1d0*/  FMUL.FTZ R155, R33, UR58 ;  /* 0x0000003a219b7c20 */ /* 0x000fe20008410000 */
[----:B------:R-:W-:Y:S01]  /*c1e0*/  FMUL.FTZ R33, R67, UR58 ;  /* 0x0000003a43217c20 */ /* 0x000fe20008410000 */
[----:B------:R-:W-:Y:S01]  /*c1f0*/  FMUL.FTZ R67, R68, UR58 ;  /* 0x0000003a44437c20 */ /* 0x000fe20008410000 */
[----:B------:R-:W-:Y:S01]  /*c200*/  IMAD.SHL.U32 R68, R5, 0x80, RZ ;  /* 0x0000008005447824 */ /* 0x000fe200078e00ff */
[----:B------:R-:W-:Y:S01]  /*c210*/  ULEA UR6, UR45, UR41, 0x3 ;  /* 0x000000292d067291 */ /* 0x000fe2000f8e183f */
[----:B------:R-:W-:Y:S01]  /*c220*/  FMUL.FTZ R15, R47, UR58 ;  /* 0x0000003a2f0f7c20 */ /* 0x000fe20008410000 */
[----:B------:R-:W-:Y:S01]  /*c230*/  FMUL.FTZ R47, R49, UR58 ;  /* 0x0000003a312f7c20 */ /* 0x000fe20008410000 */
[----:B------:R-:W-:Y:S01]  /*c240*/  @P1 IMAD.HI.U32 R44, R56, UR7, RZ ;  /* 0x00000007382c1c27 */ /* 0x000fe2000f8e00ff */
[----:B------:R-:W-:-:S03]  /*c250*/  @UP1 ULDC UR7, c[0x0][0x450] ;  /* 0x0001140000071ab9 */ /* 0x000fc60000000800 */
[----:B------:R-:W-:Y:S01]  /*c260*/  FMUL.FTZ R161, R45, UR58 ;  /* 0x0000003a2da17c20 */ /* 0x000fe20008410000 */
[----:B------:R-:W-:Y:S01]  /*c270*/  FMUL.FTZ R49, R53, UR58 ;  /* 0x0000003a35317c20 */ /* 0x000fe20008410000 */
[----:B------:R-:W-:Y:S01]  /*c280*/  UIADD3 UR6, UR6, 0x28840, URZ ;  /* 0x0002884006067890 */ /* 0x000fe2000fffe03f */
[----:B------:R-:W-:Y:S01]  /*c290*/  @P2 SHF.R.U32.HI R56, RZ, UR7, R44 ;  /* 0x00000007ff382c19 */ /* 0x000fe2000801162c */
[----:B------:R-:W-:Y:S01]  /*c2a0*/  FMUL.FTZ R154, R32, UR58 ;  /* 0x0000003a209a7c20 */ /* 0x000fe20008410000 */
[----:B------:R-:W-:Y:S01]  /*c2b0*/  IADD3 R45, -R68, 0x1, RZ ;  /* 0x00000001442d7810 */ /* 0x000fe20007ffe1ff */
[----:B------:R-:W-:Y:S01]  /*c2c0*/  FMUL.FTZ R32, R46, UR58 ;  /* 0x0000003a2e207c20 */ /* 0x000fe20008410000 */
[----:B------:R-:W-:Y:S01]  /*c2d0*/  UISETP.NE.AND UP0, UPT, UR49, URZ, UPT ;  /* 0x0000003f3100728c */ /* 0x000fe2000bf05270 */
[----:B------:R-:W2:Y:S01]  /*c2e0*/  SHFL.IDX PT, R53, R56, RZ, 0x1c1f ;  /* 0x001c1fff38357589 */ /* 0x000ea200000e0000 */
[----:B------:R-:W-:Y:S01]  /*c2f0*/  FMUL.FTZ R46, R48, UR58 ;  /* 0x0000003a302e7c20 */ /* 0x000fe20008410000 */
[----:B0-----:R-:W-:Y:S01]  /*c300*/  FMUL.FTZ R6, R24, UR58 ;  /* 0x0000003a18067c20 */ /* 0x001fe20008410000 */
        /* <DEDUP_REMOVED lines=49> */
[----:B------:R-:W0:Y:S01]  /*c620*/  MUFU.TANH R6, R6 ;  /* 0x0000000600067308 */ /* 0x000e220000002400 */
[----:B-1----:R-:W-:Y:S01]  /*c630*/  IMAD R52, R74, UR43, R52 ;  /* 0x0000002b4a347c24 */ /* 0x002fe2000f8e0234 */
[----:B------:R-:W-:Y:S01]  /*c640*/  SYNCS.ARRIVE.TRANS64.RED.A1T0 RZ, [UR6], RZ ;  /* 0x000000ffffff79a7 */ /* 0x000fe20008100406 */
[----:B------:R-:W-:Y:S01]  /*c650*/  ULOP3.LUT UR6, URZ, UR57, URZ, 0x33, !UPT ;  /* 0x000000393f067292 */ /* 0x000fe2000f8e333f */
[----:B------:R-:W-:Y:S01]  /*c660*/  FMUL.FTZ R72, R72, UR58 ;  /* 0x0000003a48487c20 */ /* 0x000fe20008410000 */
[----:B------:R-:W-:-:S03]  /*c670*/  VIADD R52, R52, -UR56 ;  /* 0x8000003834347c36 */ /* 0x000fc60008000000 */
[----:B------:R-:W1:Y:S01]  /*c680*/  MUFU.TANH R7, R7 ;  /* 0x0000000700077308 */ /* 0x000e620000002400 */
[----:B------:R-:W-:-:S04]  /*c690*/  VIADD R70, R52, UR55 ;  /* 0x0000003734467c36 */ /* 0x000fc80008000000 */
[----:B--2---:R-:W-:-:S03]  /*c6a0*/  IMAD.IADD R57, R70, 0x1, R53 ;  /* 0x0000000146397824 */ /* 0x004fc600078e0235 */
        /* <DEDUP_REMOVED lines=62> */
[----:B-----5:R-:W-:-:S04]  /*ca90*/  VIADD R72, R52, UR6 ;  /* 0x0000000634487c36 */ /* 0x020fc80008000000 */
[----:B------:R-:W-:Y:S01]  /*caa0*/  IMAD.IADD R58, R72, 0x1, R53 ;  /* 0x00000001483a7824 */ /* 0x000fe200078e0235 */
[----:B-1234-:R-:W-:Y:S06]  /*cab0*/  @P1 BRA `(.L_x_7616) ;  /* 0x00000000005c1947 */ /* 0x01efec0003800000 */
        /* <DEDUP_REMOVED lines=13> */
.L_x_7618:
[----:B------:R-:W-:-:S05]  /*cb90*/  IMAD.U32 R78, RZ, RZ, UR54 ;  /* 0x00000036ff4e7e24 */ /* 0x000fca000f8e00ff */
[----:B------:R-:W-:-:S13]  /*cba0*/  ISETP.NE.AND P1, PT, R78, 0x1, PT ;  /* 0x000000014e00780c */ /* 0x000fda0003f25270 */
[----:B------:R-:W1:Y:S02]  /*cbb0*/  @P1 LDC.64 R52, c[0x0][0x9e8] ;  /* 0x00027a00ff341b82 */ /* 0x000e640000000a00 */
[----:B-1----:R-:W-:-:S05]  /*cbc0*/  @P1 IMAD.HI.U32 R52, R59, R52, RZ ;  /* 0x000000343b341227 */ /* 0x002fca00078e00ff */
[----:B------:R-:W-:-:S07]  /*cbd0*/  @P1 SHF.R.U32.HI R59, RZ, R53, R52 ;  /* 0x00000035ff3b1219 */ /* 0x000fce0000011634 */
.L_x_7619:
[----:B------:R-:W-:Y:S05]  /*cbe0*/  BSYNC B0 ;  /* 0x0000000000007941 */ /* 0x000fea0003800000 */
.L_x_7617:
[----:B------:R-:W-:-:S04]  /*cbf0*/  IMAD R59, R59, R78, -R68 ;  /* 0x0000004e3b3b7224 */ /* 0x000fc800078e0a44 */
[----:B------:R-:W-:-:S05]  /*cc00*/  IMAD R59, R16, -0x2, R59 ;  /* 0xfffffffe103b7824 */ /* 0x000fca00078e023b */
[----:B------:R-:W-:Y:S02]  /*cc10*/  VIADDMNMX R57, R59, R78, R57, PT ;  /* 0x0000004e3b397246 */ /* 0x000fe40003800139 */
[----:B------:R-:W-:-:S07]  /*cc20*/  VIMNMX R58, R58, R59, !PT ;  /* 0x0000003b3a3a7248 */ /* 0x000fce0007fe0100 */
.L_x_7616:
        /* <DEDUP_REMOVED lines=8> */
[----:B0-----:R-:W-:Y:S02]  /*ccb0*/  FSEL R163, R6, -INF , !P6 ;  /* 0xff80000006a37808 */ /* 0x001fe40007000000 */
        /* <DEDUP_REMOVED lines=107> */
.L_x_7622:
[----:B------:R-:W-:-:S05]  /*d370*/  IMAD.U32 R50, RZ, RZ, UR54 ;  /* 0x00000036ff327e24 */ /* 0x000fca000f8e00ff */
[----:B------:R-:W-:-:S13]  /*d380*/  ISETP.NE.AND P2, PT, R50, 0x1, PT ;  /* 0x000000013200780c */ /* 0x000fda0003f45270 */
[----:B------:R-:W0:Y:S02]  /*d390*/  @P2 LDC.64 R6, c[0x0][0x9e8] ;  /* 0x00027a00ff062b82 */ /* 0x000e240000000a00 */
[----:B0-----:R-:W-:-:S05]  /*d3a0*/  @P2 IMAD.HI.U32 R6, R87, R6, RZ ;  /* 0x0000000657062227 */ /* 0x001fca00078e00ff */
[----:B------:R-:W-:-:S07]  /*d3b0*/  @P2 SHF.R.U32.HI R87, RZ, R7, R6 ;  /* 0x00000007ff572219 */ /* 0x000fce0000011606 */
.L_x_7623:
[----:B------:R-:W-:Y:S05]  /*d3c0*/  BSYNC B0 ;  /* 0x0000000000007941 */ /* 0x000fea0003800000 */
.L_x_7621:
[----:B------:R-:W-:-:S04]  /*d3d0*/  IMAD R87, R87, R50, -R68 ;  /* 0x0000003257577224 */ /* 0x000fc800078e0a44 */
[----:B------:R-:W-:-:S05]  /*d3e0*/  IMAD R87, R16, -0x2, R87 ;  /* 0xfffffffe10577824 */ /* 0x000fca00078e0257 */
[----:B------:R-:W-:Y:S02]  /*d3f0*/  VIADDMNMX R46, R87, R50, R46, PT ;  /* 0x00000032572e7246 */ /* 0x000fe4000380012e */
[----:B------:R-:W-:-:S07]  /*d400*/  VIMNMX R48, R48, R87, !PT ;  /* 0x0000005730307248 */ /* 0x000fce0007fe0100 */
.L_x_7620:
[----:B------:R-:W-:Y:S02]  /*d410*/  FMNMX.FTZ R6, R163, R3, !PT ;  /* 0x00000003a3067209 */ /* 0x000fe40007810000 */
[----:B------:R-:W-:Y:S02]  /*d420*/  ISETP.GT.AND P5, PT, R48, 0x10, P1 ;  /* 0x000000103000780c */ /* 0x000fe40000fa4270 */
[----:B------:R-:W-:Y:S02]  /*d430*/  FMNMX.FTZ R6, R169, R6, !PT ;  /* 0x00000006a9067209 */ /* 0x000fe40007810000 */
[----:B------:R-:W-:Y:S02]  /*d440*/  ISETP.LT.OR P5, PT, R46, 0x11, P5 ;  /* 0x000000112e00780c */ /* 0x000fe40002fa1670 */
[----:B------:R-:W-:Y:S02]  /*d450*/  FMNMX.FTZ R6, R173, R6, !PT ;  /* 0x00000006ad067209 */ /* 0x000fe40007810000 */
[----:B------:R-:W-:-:S02]  /*d460*/  ISETP.GT.AND P6, PT, R48, 0x1, P1 ;  /* 0x000000013000780c */ /* 0x000fc40000fc4270 */
[----:B------:R-:W-:Y:S02]  /*d470*/  FMNMX.FTZ R6, R195, R6, !PT ;  /* 0x00000006c3067209 */ /* 0x000fe40007810000 */
[----:B------:R-:W-:Y:S02]  /*d480*/  FSEL R157, R13, -INF , !P5 ;  /* 0xff8000000d9d7808 */ /* 0x000fe40006800000 */
[----:B------:R-:W-:Y:S02]  /*d490*/  FMNMX.FTZ R6, R179, R6, !PT ;  /* 0x00000006b3067209 */ /* 0x000fe40007810000 */
[----:B------:R-:W-:Y:S02]  /*d4a0*/  ISETP.GT.AND P5, PT, R48, 0x20, P1 ;  /* 0x000000203000780c */ /* 0x000fe40000fa4270 */
[----:B------:R-:W-:Y:S02]  /*d4b0*/  FMNMX.FTZ R6, R183, R6, !PT ;  /* 0x00000006b7067209 */ /* 0x000fe40007810000 */
[----:B------:R-:W-:-:S02]  /*d4c0*/  ISETP.LT.OR P6, PT, R46, 0x2, P6 ;  /* 0x000000022e00780c */ /* 0x000fc400037c1670 */
[----:B------:R-:W-:Y:S02]  /*d4d0*/  FMNMX.FTZ R6, R193, R6, !PT ;  /* 0x00000006c1067209 */ /* 0x000fe40007810000 */
[----:B------:R-:W-:Y:S02]  /*d4e0*/  ISETP.LT.OR P5, PT, R46, 0x21, P5 ;  /* 0x000000212e00780c */ /* 0x000fe40002fa1670 */
[----:B------:R-:W-:Y:S02]  /*d4f0*/  FMNMX.FTZ R6, R181, R6, !PT ;  /* 0x00000006b5067209 */ /* 0x000fe40007810000 */
[----:B------:R-:W-:Y:S02]  /*d500*/  FSEL R87, R9, -INF , !P6 ;  /* 0xff80000009577808 */ /* 0x000fe40007000000 */
[----:B------:R-:W-:Y:S02]  /*d510*/  FMNMX.FTZ R6, R177, R6, !PT ;  /* 0x00000006b1067209 */ /* 0x000fe40007810000 */
[----:B------:R-:W-:-:S02]  /*d520*/  FSEL R171, R28, -INF , !P5 ;  /* 0xff8000001cab7808 */ /* 0x000fc40006800000 */
[----:B------:R-:W-:Y:S02]  /*d530*/  FMNMX.FTZ R6, R167, R6, !PT ;  /* 0x00000006a7067209 */ /* 0x000fe40007810000 */
[----:B------:R-:W-:Y:S02]  /*d540*/  ISETP.GT.AND P5, PT, R48, RZ, P1 ;  /* 0x000000ff3000720c */ /* 0x000fe40000fa4270 */
[----:B------:R-:W-:Y:S02]  /*d550*/  FMNMX.FTZ R6, R165, R6, !PT ;  /* 0x00000006a5067209 */ /* 0x000fe40007810000 */
[----:B------:R-:W-:Y:S02]  /*d560*/  ISETP.LT.OR P5, PT, R46, 0x1, P5 ;  /* 0x000000012e00780c */ /* 0x000fe40002fa1670 */
[----:B------:R-:W-:Y:S02]  /*d570*/  FMNMX.FTZ R6, R161, R6, !PT ;  /* 0x00000006a1067209 */ /* 0x000fe40007810000 */
[----:B------:R-:W-:-:S02]  /*d580*/  ISETP.GT.AND P3, PT, R48, 0x8, P1 ;  /* 0x000000083000780c */ /* 0x000fc40000f64270 */
[----:B------:R-:W-:Y:S02]  /*d590*/  FMNMX.FTZ R6, R85, R6, !PT ;  /* 0x0000000655067209 */ /* 0x000fe40007810000 */
[----:B------:R-:W-:Y:S02]  /*d5a0*/  ISETP.GT.AND P4, PT, R48, 0x9, P1 ;  /* 0x000000093000780c */ /* 0x000fe40000f84270 */
[----:B------:R-:W-:Y:S02]  /*d5b0*/  FMNMX.FTZ R6, R83, R6, !PT ;  /* 0x0000000653067209 */ /* 0x000fe40007810000 */
[C---:B------:R-:W-:Y:S02]  /*d5c0*/  ISETP.LT.OR P3, PT, R46.reuse, 0x9, P3 ;  /* 0x000000092e00780c */ /* 0x040fe40001f61670 */
[----:B------:R-:W-:Y:S02]  /*d5d0*/  FMNMX.FTZ R6, R81, R6, !PT ;  /* 0x0000000651067209 */ /* 0x000fe40007810000 */
[----:B------:R-:W-:-:S02]  /*d5e0*/  ISETP.LT.OR P4, PT, R46, 0xa, P4 ;  /* 0x0000000a2e00780c */ /* 0x000fc40002781670 */
[----:B------:R-:W-:Y:S02]  /*d5f0*/  FMNMX.FTZ R6, R79, R6, !PT ;  /* 0x000000064f067209 */ /* 0x000fe40007810000 */
[----:B------:R-:W-:Y:S02]  /*d600*/  FSEL R153, R11, -INF , !P3 ;  /* 0xff8000000b997808 */ /* 0x000fe40005800000 */
[----:B------:R-:W-:Y:S02]  /*d610*/  FMNMX.FTZ R6, R77, R6, !PT ;  /* 0x000000064d067209 */ /* 0x000fe40007810000 */
[----:B------:R-:W-:Y:S02]  /*d620*/  ISETP.GT.AND P2, PT, R48, 0x11, P1 ;  /* 0x000000113000780c */ /* 0x000fe40000f44270 */
[----:B------:R-:W-:Y:S02]  /*d630*/  FMNMX.FTZ R6, R75, R6, !PT ;  /* 0x000000064b067209 */ /* 0x000fe40007810000 */
[----:B------:R-:W-:-:S02]  /*d640*/  FSEL R155, R10, -INF , !P4 ;  /* 0xff8000000a9b7808 */ /* 0x000fc40006000000 */
        /* <DEDUP_REMOVED lines=11> */
[----:B------:R-:W-:-:S02]  /*d700*/  ISETP.LT.OR P4, PT, R46, 0x1a, P4 ;  /* 0x0000001a2e00780c */ /* 0x000fc40002781670 */
[----:B------:R-:W-:Y:S02]  /*d710*/  FMNMX.FTZ R6, R61, R6, !PT ;  /* 0x000000063d067209 */ /* 0x000fe40007810000 */
[----:B------:R-:W-:Y:S02]  /*d720*/  ISETP.GT.AND P2, PT, R48, 0x21, P1 ;  /* 0x000000213000780c */ /* 0x000fe40000f44270 */
[----:B------:R-:W-:Y:S02]  /*d730*/  FMNMX.FTZ R6, R59, R6, !PT ;  /* 0x000000063b067209 */ /* 0x000fe40007810000 */
[----:B------:R-:W-:Y:S02]  /*d740*/  ISETP.LT.OR P2, PT, R46, 0x22, P2 ;  /* 0x000000222e00780c */ /* 0x000fe40001741670 */
[----:B------:R-:W-:-:S04]  /*d750*/  FMNMX.FTZ R6, R53, R6, !PT ;  /* 0x0000000635067209 */ /* 0x000fc80007810000 */
[----:B------:R-:W-:-:S04]  /*d760*/  FMNMX.FTZ R6, R57, R6, !PT ;  /* 0x0000000639067209 */ /* 0x000fc80007810000 */
[----:B------:R-:W-:-:S04]  /*d770*/  FMNMX.FTZ R6, R55, R6, !PT ;  /* 0x0000000637067209 */ /* 0x000fc80007810000 */
[----:B------:R-:W-:-:S04]  /*d780*/  FMNMX.FTZ R6, R51, R6, !PT ;  /* 0x0000000633067209 */ /* 0x000fc80007810000 */
[----:B------:R-:W-:-:S04]  /*d790*/  FMNMX.FTZ R6, R49, R6, !PT ;  /* 0x0000000631067209 */ /* 0x000fc80007810000 */
[----:B------:R-:W-:Y:S02]  /*d7a0*/  FMNMX.FTZ R50, R47, R6, !PT ;  /* 0x000000062f327209 */ /* 0x000fe40007810000 */
[----:B------:R-:W0:Y:S03]  /*d7b0*/  LDC R6, c[0x0][0x988] ;  /* 0x00026200ff067b82 */ /* 0x000e260000000800 */
[----:B------:R-:W1:Y:S02]  /*d7c0*/  SHFL.BFLY PT, R7, R50, 0x2, 0x1f ;  /* 0x0c401f0032077f89 */ /* 0x000e6400000e0000 */
        /* <DEDUP_REMOVED lines=18> */
[C---:B------:R-:W-:Y:S01]  /*d8f0*/  ISETP.GT.AND P3, PT, R48.reuse, 0x28, P1 ;  /* 0x000000283000780c */ /* 0x040fe20000f64270 */
[--C-:B------:R-:W-:Y:S01]  /*d900*/  FFMA.FTZ R178, R193, R6, -R50.reuse ;  /* 0x00000006c1b27223 */ /* 0x100fe20000010832 */
[----:B------:R-:W-:Y:S01]  /*d910*/  FMNMX.FTZ R8, R153, R8, !PT ;  /* 0x0000000899087209 */ /* 0x000fe20007810000 */
[-CC-:B------:R-:W-:Y:S01]  /*d920*/  FFMA.FTZ R172, R177, R6.reuse, -R50.reuse ;  /* 0x00000006b1ac7223 */ /* 0x180fe20000010832 */
[----:B------:R-:W-:Y:S01]  /*d930*/  ISETP.GT.AND P4, PT, R48, 0x29, P1 ;  /* 0x000000293000780c */ /* 0x000fe20000f84270 */
[--C-:B------:R-:W-:Y:S01]  /*d940*/  FFMA.FTZ R174, R165, R6, -R50.reuse ;  /* 0x00000006a5ae7223 */ /* 0x100fe20000010832 */
        /* <DEDUP_REMOVED lines=9> */
[--C-:B------:R-:W-:Y:S01]  /*d9e0*/  FFMA.FTZ R154, R49, R6, -R50.reuse ;  /* 0x00000006319a7223 */ /* 0x100fe20000010832 */
[----:B------:R-:W-:Y:S01]  /*d9f0*/  ISETP.GT.AND P2, PT, R48, 0x30, P1 ;  /* 0x000000303000780c */ /* 0x000fe20000f44270 */
[----:B------:R-:W-:Y:S01]  /*da00*/  FADD.FTZ R49, -R10, R3 ;  /* 0x000000030a317221 */ /* 0x000fe20000010100 */
[----:B------:R-:W-:Y:S01]  /*da10*/  FMNMX.FTZ R8, R163, R8, !PT ;  /* 0x00000008a3087209 */ /* 0x000fe20007810000 */
[-CC-:B------:R-:W-:Y:S01]  /*da20*/  FFMA.FTZ R158, R53, R6.reuse, -R50.reuse ;  /* 0x00000006359e7223 */ /* 0x180fe20000010832 */
[----:B------:R-:W-:Y:S01]  /*da30*/  FSEL R175, R32, -INF , !P3 ;  /* 0xff80000020af7808 */ /* 0x000fe20005800000 */
[--C-:B------:R-:W-:Y:S01]  /*da40*/  FFMA.FTZ R53, R57, R6, -R50.reuse ;  /* 0x0000000639357223 */ /* 0x100fe20000010832 */
[----:B------:R-:W-:Y:S01]  /*da50*/  FMNMX.FTZ R8, R169, R8, !PT ;  /* 0x00000008a9087209 */ /* 0x000fe20007810000 */
[--C-:B------:R-:W-:Y:S01]  /*da60*/  FFMA.FTZ R3, R47, R6, -R50.reuse ;  /* 0x000000062f037223 */ /* 0x100fe20000010832 */
[----:B------:R-:W-:Y:S01]  /*da70*/  ISETP.LT.OR P4, PT, R46, 0x2a, P4 ;  /* 0x0000002a2e00780c */ /* 0x000fe20002781670 */
[----:B------:R-:W-:Y:S01]  /*da80*/  MUFU.EX2 R9, R9 ;  /* 0x0000000900097308 */ /* 0x000fe20000000800 */
[----:B------:R-:W-:Y:S01]  /*da90*/  FMNMX.FTZ R8, R171, R8, !PT ;  /* 0x00000008ab087209 */ /* 0x000fe20007810000 */
[-CC-:B------:R-:W-:Y:S01]  /*daa0*/  FFMA.FTZ R152, R55, R6.reuse, -R50.reuse ;  /* 0x0000000637987223 */ /* 0x180fe20000010832 */
[----:B------:R-:W-:Y:S01]  /*dab0*/  ISETP.GT.AND P3, PT, R48, 0x31, P1 ;  /* 0x000000313000780c */ /* 0x000fe20000f64270 */
[--C-:B------:R-:W-:Y:S01]  /*dac0*/  FFMA.FTZ R156, R61, R6, -R50.reuse ;  /* 0x000000063d9c7223 */ /* 0x100fe20000010832 */
[----:B------:R-:W-:Y:S01]  /*dad0*/  FMNMX.FTZ R8, R173, R8, !PT ;  /* 0x00000008ad087209 */ /* 0x000fe20007810000 */
[-CC-:B------:R-:W-:Y:S01]  /*dae0*/  FFMA.FTZ R160, R63, R6.reuse, -R50.reuse ;  /* 0x000000063fa07223 */ /* 0x180fe20000010832 */
[----:B------:R-:W-:Y:S01]  /*daf0*/  ISETP.LT.OR P2, PT, R46, 0x31, P2 ;  /* 0x000000312e00780c */ /* 0x000fe20001741670 */
[----:B------:R-:W-:Y:S01]  /*db00*/  MUFU.EX2 R180, R180 ;  /* 0x000000b400b47308 */ /* 0x000fe20000000800 */
[----:B------:R-:W-:Y:S01]  /*db10*/  FSEL R179, R15, -INF , !P4 ;  /* 0xff8000000fb37808 */ /* 0x000fe20006000000 */
[--C-:B------:R-:W-:Y:S01]  /*db20*/  FFMA.FTZ R15, R183, R6, -R50.reuse ;  /* 0x00000006b70f7223 */ /* 0x100fe20000010832 */
[----:B------:R-:W-:Y:S01]  /*db30*/  FMNMX.FTZ R8, R175, R8, !PT ;  /* 0x00000008af087209 */ /* 0x000fe20007810000 */
[-CC-:B------:R-:W-:Y:S01]  /*db40*/  FFMA.FTZ R162, R67, R6.reuse, -R50.reuse ;  /* 0x0000000643a27223 */ /* 0x180fe20000010832 */
[----:B------:R-:W-:Y:S01]  /*db50*/  ISETP.GT.AND P5, PT, R48, 0x38, P1 ;  /* 0x000000383000780c */ /* 0x000fe20000fa4270 */
[-CC-:B------:R-:W-:Y:S01]  /*db60*/  FFMA.FTZ R63, R69, R6.reuse, -R50.reuse ;  /* 0x00000006453f7223 */ /* 0x180fe20000010832 */
[----:B------:R-:W-:Y:S01]  /*db70*/  FSEL R27, R27, -INF , !P2 ;  /* 0xff8000001b1b7808 */ /* 0x000fe20005000000 */
[----:B------:R-:W-:Y:S01]  /*db80*/  MUFU.EX2 R182, R182 ;  /* 0x000000b600b67308 */ /* 0x000fe20000000800 */
[----:B------:R-:W-:Y:S01]  /*db90*/  ISETP.LT.OR P3, PT, R46, 0x32, P3 ;  /* 0x000000322e00780c */ /* 0x000fe20001f61670 */
[--C-:B------:R-:W-:Y:S01]  /*dba0*/  FFMA.FTZ R59, R59, R6, -R50.reuse ;  /* 0x000000063b3b7223 */ /* 0x100fe20000010832 */
[----:B------:R-:W-:Y:S01]  /*dbb0*/  FMNMX.FTZ R8, R179, R8, !PT ;  /* 0x00000008b3087209 */ /* 0x000fe20007810000 */
[----:B------:R-:W-:Y:S01]  /*dbc0*/  FFMA.FTZ R51, R51, R6, -R50 ;  /* 0x0000000633337223 */ /* 0x000fe20000010832 */
[----:B------:R-:W-:-:S02]  /*dbd0*/  ISETP.GT.AND P4, PT, R48, 0x39, P1 ;  /* 0x000000393000780c */ /* 0x000fc40000f84270 */
[----:B------:R-:W-:Y:S01]  /*dbe0*/  ISETP.LT.OR P5, PT, R46, 0x39, P5 ;  /* 0x000000392e00780c */ /* 0x000fe20002fa1670 */
[----:B------:R-:W-:Y:S01]  /*dbf0*/  MUFU.EX2 R13, R13 ;  /* 0x0000000d000d7308 */ /* 0x000fe20000000800 */
[----:B------:R-:W-:Y:S02]  /*dc00*/  FSEL R183, R14, -INF , !P3 ;  /* 0xff8000000eb77808 */ /* 0x000fe40005800000 */
[----:B------:R-:W-:Y:S02]  /*dc10*/  FMNMX.FTZ R8, R27, R8, !PT ;  /* 0x000000081b087209 */ /* 0x000fe40007810000 */
[----:B------:R-:W-:Y:S02]  /*dc20*/  ISETP.GT.AND P2, PT, R48, 0x40, P1 ;  /* 0x000000403000780c */ /* 0x000fe40000f44270 */
[----:B------:R-:W-:Y:S01]  /*dc30*/  FSEL R31, R31, -INF , !P5 ;  /* 0xff8000001f1f7808 */ /* 0x000fe20006800000 */
[----:B------:R-:W-:Y:S01]  /*dc40*/  MUFU.EX2 R176, R176 ;  /* 0x000000b000b07308 */ /* 0x000fe20000000800 */
[----:B------:R-:W-:-:S02]  /*dc50*/  ISETP.LT.OR P4, PT, R46, 0x3a, P4 ;  /* 0x0000003a2e00780c */ /* 0x000fc40002781670 */
[----:B------:R-:W-:Y:S02]  /*dc60*/  FMNMX.FTZ R8, R183, R8, !PT ;  /* 0x00000008b7087209 */ /* 0x000fe40007810000 */
[----:B------:R-:W-:Y:S02]  /*dc70*/  ISETP.GT.AND P3, PT, R48, 0x41, P1 ;  /* 0x000000413000780c */ /* 0x000fe40000f64270 */
[----:B------:R-:W-:Y:S01]  /*dc80*/  ISETP.LT.OR P2, PT, R46, 0x41, P2 ;  /* 0x000000412e00780c */ /* 0x000fe20001741670 */
[----:B------:R-:W-:Y:S01]  /*dc90*/  MUFU.EX2 R15, R15 ;  /* 0x0000000f000f7308 */ /* 0x000fe20000000800 */
[----:B------:R-:W-:Y:S02]  /*dca0*/  FSEL R181, R26, -INF , !P4 ;  /* 0xff8000001ab57808 */ /* 0x000fe40006000000 */
[----:B------:R-:W-:Y:S02]  /*dcb0*/  FMNMX.FTZ R8, R31, R8, !PT ;  /* 0x000000081f087209 */ /* 0x000fe40007810000 */
[----:B------:R-:W-:-:S02]  /*dcc0*/  ISETP.GT.AND P5, PT, R48, 0x48, P1 ;  /* 0x000000483000780c */ /* 0x000fc40000fa4270 */
[----:B------:R-:W-:Y:S01]  /*dcd0*/  FSEL R193, R30, -INF , !P2 ;  /* 0xff8000001ec17808 */ /* 0x000fe20005000000 */
[----:B------:R-:W-:Y:S01]  /*dce0*/  MUFU.EX2 R178, R178 ;  /* 0x000000b200b27308 */ /* 0x000fe20000000800 */
[----:B------:R-:W-:Y:S02]  /*dcf0*/  ISETP.LT.OR P3, PT, R46, 0x42, P3 ;  /* 0x000000422e00780c */ /* 0x000fe40001f61670 */
[----:B------:R-:W-:Y:S02]  /*dd00*/  FMNMX.FTZ R8, R181, R8, !PT ;  /* 0x00000008b5087209 */ /* 0x000fe40007810000 */
[----:B------:R-:W-:Y:S02]  /*dd10*/  ISETP.GT.AND P4, PT, R48, 0x49, P1 ;  /* 0x000000493000780c */ /* 0x000fe40000f84270 */
[----:B------:R-:W-:Y:S01]  /*dd20*/  ISETP.LT.OR P5, PT, R46, 0x49, P5 ;  /* 0x000000492e00780c */ /* 0x000fe20002fa1670 */
[----:B------:R-:W-:Y:S01]  /*dd30*/  MUFU.EX2 R21, R21 ;  /* 0x0000001500157308 */ /* 0x000fe20000000800 */
[----:B------:R-:W-:Y:S01]  /*dd40*/  FSEL R177, R25, -INF , !P3 ;  /* 0xff80000019b17808 */ /* 0x000fe20005800000 */
[----:B------:R-:W-:Y:S01]  /*dd50*/  FFMA.FTZ R25, R167, R6, -R50 ;  /* 0x00000006a7197223 */ /* 0x000fe20000010832 */
[----:B------:R-:W-:-:S02]  /*dd60*/  FMNMX.FTZ R8, R193, R8, !PT ;  /* 0x00000008c1087209 */ /* 0x000fc40007810000 */
[----:B------:R-:W-:Y:S02]  /*dd70*/  ISETP.GT.AND P2, PT, R48, 0x50, P1 ;  /* 0x000000503000780c */ /* 0x000fe40000f44270 */
        /* <DEDUP_REMOVED lines=29> */
[----:B------:R-:W-:-:S02]  /*df50*/  FSEL R83, R36, -INF , !P4 ;  /* 0xff80000024537808 */ /* 0x000fc40006000000 */
[----:B------:R-:W-:Y:S02]  /*df60*/  FMNMX.FTZ R8, R85, R8, !PT ;  /* 0x0000000855087209 */ /* 0x000fe40007810000 */
[----:B------:R-:W-:Y:S02]  /*df70*/  ISETP.GT.AND P5, PT, R48, 0x68, P1 ;  /* 0x000000683000780c */ /* 0x000fe40000fa4270 */
[----:B------:R-:W-:Y:S01]  /*df80*/  FSEL R39, R39, -INF , !P2 ;  /* 0xff80000027277808 */ /* 0x000fe20005000000 */
[----:B------:R-:W-:Y:S01]  /*df90*/  MUFU.EX2 R170, R170 ;  /* 0x000000aa00aa7308 */ /* 0x000fe20000000800 */
[----:B------:R-:W-:Y:S02]  /*dfa0*/  ISETP.LT.OR P3, PT, R46, 0x62, P3 ;  /* 0x000000622e00780c */ /* 0x000fe40001f61670 */
[----:B------:R-:W-:Y:S02]  /*dfb0*/  FMNMX.FTZ R8, R83, R8, !PT ;  /* 0x0000000853087209 */ /* 0x000fe40007810000 */
[----:B------:R-:W-:-:S02]  /*dfc0*/  ISETP.GT.AND P4, PT, R48, 0x69, P1 ;  /* 0x000000693000780c */ /* 0x000fc40000f84270 */
[----:B------:R-:W-:Y:S01]  /*dfd0*/  ISETP.LT.OR P5, PT, R46, 0x69, P5 ;  /* 0x000000692e00780c */ /* 0x000fe20002fa1670 */
[----:B------:R-:W-:Y:S01]  /*dfe0*/  MUFU.EX2 R164, R164 ;  /* 0x000000a400a47308 */ /* 0x000fe20000000800 */
[----:B------:R-:W-:Y:S01]  /*dff0*/  FSEL R81, R37, -INF , !P3 ;  /* 0xff80000025517808 */ /* 0x000fe20005800000 */
[--C-:B------:R-:W-:Y:S01]  /*e000*/  FFMA.FTZ R37, R79, R6, -R50.reuse ;  /* 0x000000064f257223 */ /* 0x100fe20000010832 */
[----:B------:R-:W-:Y:S02]  /*e010*/  FMNMX.FTZ R8, R39, R8, !PT ;  /* 0x0000000827087209 */ /* 0x000fe40007810000 */
[----:B------:R-:W-:Y:S02]  /*e020*/  ISETP.GT.AND P2, PT, R48, 0x70, P1 ;  /* 0x000000703000780c */ /* 0x000fe40000f44270 */
[----:B------:R-:W-:Y:S01]  /*e030*/  FSEL R79, R41, -INF , !P5 ;  /* 0xff800000294f7808 */ /* 0x000fe20006800000 */
[----:B------:R-:W-:Y:S01]  /*e040*/  FFMA.FTZ R41, R75, R6, -R50 ;  /* 0x000000064b297223 */ /* 0x000fe20000010832 */
[----:B------:R-:W-:Y:S01]  /*e050*/  ISETP.LT.OR P4, PT, R46, 0x6a, P4 ;  /* 0x0000006a2e00780c */ /* 0x000fe20002781670 */
[----:B------:R-:W-:Y:S01]  /*e060*/  MUFU.EX2 R37, R37 ;  /* 0x0000002500257308 */ /* 0x000fe20000000800 */
[----:B------:R-:W-:-:S02]  /*e070*/  FMNMX.FTZ R8, R81, R8, !PT ;  /* 0x0000000851087209 */ /* 0x000fc40007810000 */
[----:B------:R-:W-:Y:S02]  /*e080*/  ISETP.GT.AND P3, PT, R48, 0x71, P1 ;  /* 0x000000713000780c */ /* 0x000fe40000f64270 */
[----:B------:R-:W-:Y:S02]  /*e090*/  ISETP.LT.OR P2, PT, R46, 0x71, P2 ;  /* 0x000000712e00780c */ /* 0x000fe40001741670 */
[----:B------:R-:W-:Y:S01]  /*e0a0*/  FSEL R77, R38, -INF , !P4 ;  /* 0xff800000264d7808 */ /* 0x000fe20006000000 */
[----:B------:R-:W-:Y:S01]  /*e0b0*/  MUFU.EX2 R41, R41 ;  /* 0x0000002900297308 */ /* 0x000fe20000000800 */
[----:B------:R-:W-:Y:S02]  /*e0c0*/  FMNMX.FTZ R8, R79, R8, !PT ;  /* 0x000000084f087209 */ /* 0x000fe40007810000 */
[----:B------:R-:W-:Y:S02]  /*e0d0*/  ISETP.GT.AND P5, PT, R48, 0x78, P1 ;  /* 0x000000783000780c */ /* 0x000fe40000fa4270 */
[----:B------:R-:W-:-:S02]  /*e0e0*/  ISETP.LT.OR P3, PT, R46, 0x72, P3 ;  /* 0x000000722e00780c */ /* 0x000fc40001f61670 */
[----:B------:R-:W-:Y:S01]  /*e0f0*/  FSEL R197, R42, -INF , !P2 ;  /* 0xff8000002ac57808 */ /* 0x000fe20005000000 */
[----:B------:R-:W-:Y:S01]  /*e100*/  MUFU.EX2 R166, R166 ;  /* 0x000000a600a67308 */ /* 0x000fe20000000800 */
[----:B------:R-:W-:Y:S02]  /*e110*/  FMNMX.FTZ R8, R77, R8, !PT ;  /* 0x000000084d087209 */ /* 0x000fe40007810000 */
        /* <DEDUP_REMOVED lines=126> */
[----:B------:R1:W-:Y:S01]  /*e900*/  MUFU.EX2 R42, R39 ;  /* 0x00000027002a7308 */ /* 0x0003e20000000800 */
[----:B--2---:R-:W-:-:S07]  /*e910*/  FADD.FTZ R35, R31, R0 ;  /* 0x000000001f237221 */ /* 0x004fce0000010000 */
[----:B------:R-:W2:Y:S01]  /*e920*/  MUFU.EX2 R163, R163 ;  /* 0x000000a300a37308 */ /* 0x000ea20000000800 */
[----:B-1----:R-:W-:Y:S01]  /*e930*/  FADD.FTZ R39, R41, R2 ;  /* 0x0000000229277221 */ /* 0x002fe20000010000 */
[----:B0-----:R-:W-:-:S03]  /*e940*/  FADD.FTZ R0, R38, R35 ;  /* 0x0000002326007221 */ /* 0x001fc60000010000 */
[----:B------:R-:W-:-:S03]  /*e950*/  FADD.FTZ R2, R166, R39 ;  /* 0x00000027a6027221 */ /* 0x000fc60000010000 */
[----:B------:R-:W0:Y:S01]  /*e960*/  MUFU.EX2 R40, R40 ;  /* 0x0000002800287308 */ /* 0x000e220000000800 */
[----:B------:R-:W-:-:S04]  /*e970*/  FADD.FTZ R39, R43, R2 ;  /* 0x000000022b277221 */ /* 0x000fc80000010000 */
[----:B------:R-:W-:-:S03]  /*e980*/  FADD.FTZ R2, R160, R39 ;  /* 0x00000027a0027221 */ /* 0x000fc60000010000 */
[----:B------:R-:W1:Y:S01]  /*e990*/  MUFU.EX2 R81, R81 ;  /* 0x0000005100517308 */ /* 0x000e620000000800 */
[----:B------:R-:W-:Y:S01]  /*e9a0*/  FADD.FTZ R39, R45, R2 ;  /* 0x000000022d277221 */ /* 0x000fe20000010000 */
[----:B--2---:R-:W-:-:S03]  /*e9b0*/  FADD.FTZ R35, R163, R0 ;  /* 0x00000000a3237221 */ /* 0x004fc60000010000 */
[----:B------:R-:W-:-:S03]  /*e9c0*/  FADD.FTZ R2, R162, R39 ;  /* 0x00000027a2027221 */ /* 0x000fc60000010000 */
[----:B------:R-:W2:Y:S01]  /*e9d0*/  MUFU.EX2 R44, R79 ;  /* 0x0000004f002c7308 */ /* 0x000ea20000000800 */
[----:B------:R-:W-:Y:S01]  /*e9e0*/  FADD.FTZ R39, R63, R2 ;  /* 0x000000023f277221 */ /* 0x000fe20000010000 */
[----:B0-----:R-:W-:-:S03]  /*e9f0*/  FADD.FTZ R35, R40, R35 ;  /* 0x0000002328237221 */ /* 0x001fc60000010000 */
[----:B------:R-:W-:Y:S01]  /*ea00*/  FADD.FTZ R0, R156, R39 ;  /* 0x000000279c007221 */ /* 0x000fe20000010000 */
[----:B------:R-:W-:Y:S02]  /*ea10*/  FADD.FTZ R35, R42, R35 ;  /* 0x000000232a237221 */ /* 0x000fe40000010000 */
[----:B------:R-:W0:Y:S01]  /*ea20*/  MUFU.EX2 R77, R77 ;  /* 0x0000004d004d7308 */ /* 0x000e220000000800 */
[----:B------:R-:W-:Y:S01]  /*ea30*/  FADD.FTZ R39, R59, R0 ;  /* 0x000000003b277221 */ /* 0x000fe20000010000 */
[----:B-1----:R-:W-:-:S03]  /*ea40*/  FADD.FTZ R35, R81, R35 ;  /* 0x0000002351237221 */ /* 0x002fc60000010000 */
[----:B------:R-:W-:-:S03]  /*ea50*/  FADD.FTZ R0, R158, R39 ;  /* 0x000000279e007221 */ /* 0x000fc60000010000 */
        /* <DEDUP_REMOVED lines=20> */
.L_x_7624:
        /* <DEDUP_REMOVED lines=102> */
[----:B------:R-:W-:Y:S01]  /*f200*/  FMUL.FTZ R149, R149, R8 ;  /* 0x0000000895957220 */ /* 0x000fe20000410000 */
[----:B------:R-:W-:-:S02]  /*f210*/  VIADD R5, R5, 0xffffffff ;  /* 0xffffffff05057836 */ /* 0x000fc40000000000 */
[----:B------:R-:W-:Y:S02]  /*f220*/  IMAD.MOV.U32 R4, RZ, RZ, R11 ;  /* 0x000000ffff047224 */ /* 0x000fe400078e000b */
[----:B------:R-:W-:Y:S01]  /*f230*/  IMAD.MOV.U32 R3, RZ, RZ, R7 ;  /* 0x000000ffff037224 */ /* 0x000fe200078e0007 */
[----:B------:R-:W-:Y:S06]  /*f240*/  @P1 BRA `(.L_x_7625) ;  /* 0xffffffc400cc1947 */ /* 0x000fec000383ffff */
.L_x_7606:
[----:B------:R-:W-:Y:S06]  /*f250*/  BAR.ARV 0x8, 0x180 ;  /* 0x0206000000007b1d */ /* 0x000fec0000002000 */
[----:B------:R-:W-:Y:S05]  /*f260*/  @!P0 BRA `(.L_x_7626) ;  /* 0x0000000000048947 */ /* 0x000fea0003800000 */
[----:B------:R-:W-:Y:S01]  /*f270*/  BPT.TRAP 0x1 ;  /* 0x000000040000795c */ /* 0x000fe20000300000 */
.L_x_7626:
[----:B------:R-:W-:Y:S01]  /*f280*/  ULEA UR5, UR45, UR41, 0x3 ;  /* 0x000000292d057291 */ /* 0x000fe2000f8e183f */
[----:B------:R-:W-:-:S05]  /*f290*/  IMAD.U32 R3, RZ, RZ, UR46 ;  /* 0x0000002eff037e24 */ /* 0x000fca000f8e00ff */
[----:B------:R-:W-:-:S04]  /*f2a0*/  SHF.L.U32 R3, R3, 0x1f, RZ ;  /* 0x0000001f03037819 */ /* 0x000fc800000006ff */
[----:B------:R0:W1:Y:S01]  /*f2b0*/  SYNCS.PHASECHK.TRANS64.TRYWAIT P1, [UR5+0x28850], R3 ;  /* 0x02885003ff0075a7 */ /* 0x0000620008020145 */
[----:B------:R-:W-:Y:S05]  /*f2c0*/  @!P0 BRA `(.L_x_7627) ;  /* 0x0000000000048947 */ /* 0x000fea0003800000 */
[----:B------:R-:W-:Y:S01]  /*f2d0*/  BPT.TRAP 0x1 ;  /* 0x000000040000795c */ /* 0x000fe20000300000 */
.L_x_7627:
[----:B-1----:R-:W-:Y:S05]  /*f2e0*/  @P1 BRA `(.L_x_7628) ;  /* 0x0000000000081947 */ /* 0x002fea0003800000 */
[----:B------:R-:W1:Y:S02]  /*f2f0*/  SYNCS.PHASECHK.TRANS64.TRYWAIT P1, [UR5+0x28850], R3 ;  /* 0x02885003ff0075a7 */ /* 0x000e640008020145 */
[----:B-1----:R-:W-:Y:S05]  /*f300*/  @!P1 BRA `(.L_x_7629) ;  /* 0x0000006c00bc9947 */ /* 0x002fea0003800000 */
.L_x_7628:
[----:B------:R-:W-:Y:S01]  /*f310*/  UIADD3 UR41, UR41, 0x400, URZ ;  /* 0x0000040029297890 */ /* 0x000fe2000fffe03f */
[----:B------:R-:W-:Y:S01]  /*f320*/  WARPGROUP.ARRIVE ;  /* 0x00000000000079c5 */ /* 0x000fe20000000000 */
[----:B------:R-:W-:Y:S01]  /*f330*/  UMOV UR7, 0x40000040 ;  /* 0x4000004000077882 */ /* 0x000fe20000000000 */
[----:B01----:R-:W0:Y:S01]  /*f340*/  SHFL.BFLY PT, R3, R2, 0x2, 0x1f ;  /* 0x0c401f0002037f89 */ /* 0x003e2200000e0000 */
[----:B------:R-:W-:Y:S01]  /*f350*/  USHF.R.U32.HI UR41, URZ, 0x4, UR41 ;  /* 0x000000043f297899 */ /* 0x000fe20008011629 */
[----:B------:R-:W-:Y:S02]  /*f360*/  IMAD.MOV.U32 R9, RZ, RZ, RZ ;  /* 0x000000ffff097224 */ /* 0x000fe400078e00ff */
[----:B------:R-:W1:Y:S01]  /*f370*/  SHFL.BFLY PT, R5, R0, 0x2, 0x1f ;  /* 0x0c401f0000057f89 */ /* 0x000e6200000e0000 */
[----:B------:R-:W-:Y:S01]  /*f380*/  ULOP3.LUT UR41, UR41, 0x3fff, URZ, 0xc0, !UPT ;  /* 0x00003fff29297892 */ /* 0x000fe2000f8ec03f */
[----:B------:R-:W-:-:S03]  /*f390*/  IMAD.MOV.U32 R36, RZ, RZ, -0x800000 ;  /* 0xff800000ff247424 */ /* 0x000fc600078e00ff */
[----:B------:R-:W-:-:S04]  /*f3a0*/  ULOP3.LUT UR4, UR41, 0x4000000, URZ, 0xfc, !UPT ;  /* 0x0400000029047892 */ /* 0x000fc8000f8efc3f */
[----:B------:R-:W-:-:S07]  /*f3b0*/  ULEA UR4, UR45, UR4, 0xb ;  /* 0x000000042d047291 */ /* 0x000fce000f8e583f */
[----:B------:R-:W-:Y:S02]  /*f3c0*/  UMOV UR6, UR4 ;  /* 0x0000000400067c82 */ /* 0x000fe40008000000 */
[----:B------:R-:W-:Y:S01]  /*f3d0*/  HGMMA.64x128x16.F32.BF16 R88, R180, gdesc[UR4].tnspB, R88, gsb0 ;  /* 0x41e00004b4587df0 */ /* 0x000fe20008001858 */
[----:B------:R-:W-:Y:S01]  /*f3e0*/  UIADD3 UR6, UR4, 0x80, URZ ;  /* 0x0000008004067890 */ /* 0x000fe2000fffe03f */
[----:B0-----:R-:W-:Y:S01]  /*f3f0*/  FADD.FTZ R3, R3, R2 ;  /* 0x0000000203037221 */ /* 0x001fe20000010000 */
[----:B------:R-:W-:Y:S01]  /*f400*/  UMOV UR7, 0x40000040 ;  /* 0x4000004000077882 */ /* 0x000fe20000000000 */
[----:B------:R-:W-:Y:S02]  /*f410*/  IMAD.MOV.U32 R2, RZ, RZ, RZ ;  /* 0x000000ffff027224 */ /* 0x000fe400078e00ff */
[----:B-1----:R-:W-:Y:S01]  /*f420*/  FADD.FTZ R5, R5, R0 ;  /* 0x0000000005057221 */ /* 0x002fe20000010000 */
[----:B------:R-:W0:Y:S01]  /*f430*/  SHFL.BFLY PT, R4, R3, 0x1, 0x1f ;  /* 0x0c201f0003047f89 */ /* 0x000e2200000e0000 */
[----:B------:R-:W-:-:S03]  /*f440*/  IMAD.MOV.U32 R0, RZ, RZ, -0x800000 ;  /* 0xff800000ff007424 */ /* 0x000fc600078e00ff */
[----:B------:R-:W1:Y:S01]  /*f450*/  SHFL.BFLY PT, R8, R5, 0x1, 0x1f ;  /* 0x0c201f0005087f89 */ /* 0x000e6200000e0000 */
[----:B0-----:R-:W-:Y:S01]  /*f460*/  FADD.FTZ R12, R3, R4 ;  /* 0x00000004030c7221 */ /* 0x001fe20000010000 */
[----:B-1----:R-:W-:-:S04]  /*f470*/  FADD.FTZ R13, R5, R8 ;  /* 0x00000008050d7221 */ /* 0x002fc80000010000 */
        /* <DEDUP_REMOVED lines=49> */
.L_x_7630:
        /* <DEDUP_REMOVED lines=74> */
.L_x_7552:
        /* <DEDUP_REMOVED lines=13> */
[----:B------:R-:W-:Y:S01]  /*fd00*/  USHF.R.S32.HI UR12, URZ, 0x1f, UR38 ;  /* 0x0000001f3f0c7899 */ /* 0x000fe20008011426 */
[----:B------:R-:W-:Y:S01]  /*fd10*/  F2FP.BF16.F32.PACK_AB R136, R137, R136 ;  /* 0x000000888988723e */ /* 0x000fe200000010ff */
[----:B------:R-:W-:Y:S01]  /*fd20*/  ULDC.64 UR8, c[0x0][0xb90] ;  /* 0x0002e40000087ab9 */ /* 0x000fe20000000a00 */
[----:B------:R-:W-:Y:S01]  /*fd30*/  USHF.R.S32.HI UR13, URZ, 0x1f, UR44 ;  /* 0x0000001f3f0d7899 */ /* 0x000fe2000801142c */
[----:B------:R-:W-:Y:S01]  /*fd40*/  F2FP.BF16.F32.PACK_AB R137, R139, R138 ;  /* 0x0000008a8b89723e */ /* 0x000fe200000010ff */
[----:B------:R-:W-:Y:S01]  /*fd50*/  UIMAD UR5, UR12, UR8, URZ ;  /* 0x000000080c0572a4 */ /* 0x000fe2000f8e023f */
[----:B------:R-:W-:Y:S01]  /*fd60*/  F2FP.BF16.F32.PACK_AB R144, R145, R144 ;  /* 0x000000909190723e */ /* 0x000fe200000010ff */
[----:B------:R-:W-:Y:S01]  /*fd70*/  UIMAD.WIDE.U32 UR6, UR38, UR8, URZ ;  /* 0x00000008260672a5 */ /* 0x000fe2000f8e003f */
[----:B------:R-:W-:Y:S01]  /*fd80*/  F2FP.BF16.F32.PACK_AB R138, R141, R140 ;  /* 0x0000008c8d8a723e */ /* 0x000fe200000010ff */
[----:B------:R-:W-:Y:S01]  /*fd90*/  UIMAD UR5, UR38, UR9, UR5 ;  /* 0x00000009260572a4 */ /* 0x000fe2000f8e0205 */
[----:B------:R-:W-:Y:S01]  /*fda0*/  F2FP.BF16.F32.PACK_AB R139, R143, R142 ;  /* 0x0000008e8f8b723e */ /* 0x000fe200000010ff */
[----:B------:R-:W-:Y:S01]  /*fdb0*/  ULDC.64 UR10, c[0x0][0xb98] ;  /* 0x0002e600000a7ab9 */ /* 0x000fe20000000a00 */
[----:B------:R-:W-:Y:S01]  /*fdc0*/  F2FP.BF16.F32.PACK_AB R145, R147, R146 ;  /* 0x000000929391723e */ /* 0x000fe200000010ff */
[----:B------:R-:W-:Y:S01]  /*fdd0*/  UIMAD UR8, UR13, UR10, URZ ;  /* 0x0000000a0d0872a4 */ /* 0x000fe2000f8e023f */
[----:B------:R-:W-:Y:S01]  /*fde0*/  F2FP.BF16.F32.PACK_AB R146, R149, R148 ;  /* 0x000000949592723e */ /* 0x000fe200000010ff */
[----:B------:R-:W-:Y:S01]  /*fdf0*/  UIADD3 UR7, UR7, UR5, URZ ;  /* 0x0000000507077290 */ /* 0x000fe2000fffe03f */
[----:B------:R-:W-:Y:S01]  /*fe00*/  F2FP.BF16.F32.PACK_AB R147, R151, R150 ;  /* 0x000000969793723e */ /* 0x000fe200000010ff */
[----:B------:R-:W-:-:S02]  /*fe10*/  UIMAD UR8, UR44, UR11, UR8 ;  /* 0x0000000b2c0872a4 */ /* 0x000fc4000f8e0208 */
[----:B------:R-:W-:Y:S01]  /*fe20*/  UIMAD.WIDE.U32 UR6, UR44, UR10, UR6 ;  /* 0x0000000a2c0672a5 */ /* 0x000fe2000f8e0006 */
[----:B------:R-:W-:Y:S02]  /*fe30*/  ULDC UR5, c[0x0][0xa88] ;  /* 0x0002a20000057ab9 */ /* 0x000fe40000000800 */
[----:B------:R-:W-:Y:S01]  /*fe40*/  ULDC.64 UR10, c[0x0][0xaf0] ;  /* 0x0002bc00000a7ab9 */ /* 0x000fe20000000a00 */
[----:B------:R-:W-:Y:S02]  /*fe50*/  MOV R34, R37 ;  /* 0x0000002500227202 */ /* 0x000fe40000000f00 */
[----:B0-----:R-:W-:-:S03]  /*fe60*/  MOV R35, R2 ;  /* 0x0000000200237202 */ /* 0x001fc60000000f00 */
[----:B------:R-:W-:-:S04]  /*fe70*/  IMAD.WIDE R4, R188, 0x2, R34 ;  /* 0x00000002bc047825 */ /* 0x000fc800078e0222 */
[----:B------:R-:W-:Y:S01]  /*fe80*/  IMAD.WIDE R34, R3, 0x2, R34 ;  /* 0x0000000203227825 */ /* 0x000fe200078e0222 */
[C---:B------:R-:W-:Y:S02]  /*fe90*/  LOP3.LUT R3, R4.reuse, 0x380, RZ, 0xc0, !PT ;  /* 0x0000038004037812 */ /* 0x040fe400078ec0ff */
[C---:B------:R-:W-:Y:S02]  /*fea0*/  IADD3 R29, P1, R4.reuse, 0x4040, RZ ;  /* 0x00004040041d7810 */ /* 0x040fe40007f3e0ff */
[C---:B------:R-:W-:Y:S02]  /*feb0*/  IADD3 R21, P6, R4.reuse, 0x20, RZ ;  /* 0x0000002004157810 */ /* 0x040fe40007fde0ff */
[----:B------:R-:W-:Y:S01]  /*fec0*/  SHF.R.U64 R3, R3, 0x3, RZ ;  /* 0x0000000303037819 */ /* 0x000fe200000012ff */
[--C-:B------:R-:W-:Y:S01]  /*fed0*/  IMAD.X R41, RZ, RZ, R5.reuse, P1 ;  /* 0x000000ffff297224 */ /* 0x100fe200008e0605 */
[C---:B------:R-:W-:Y:S01]  /*fee0*/  IADD3 R27, P2, R4.reuse, 0x4020, RZ ;  /* 0x00004020041b7810 */ /* 0x040fe20007f5e0ff */
[----:B------:R-:W-:Y:S01]  /*fef0*/  IMAD.X R13, RZ, RZ, R5, P6 ;  /* 0x000000ffff0d7224 */ /* 0x000fe200030e0605 */
[----:B------:R-:W-:-:S02]  /*ff00*/  IADD3 R10, P3, R4, 0x4000, RZ ;  /* 0x00004000040a7810 */ /* 0x000fc40007f7e0ff */
[C---:B------:R-:W-:Y:S01]  /*ff10*/  IADD3 R43, P0, R4.reuse, 0x4060, RZ ;  /* 0x00004060042b7810 */ /* 0x040fe20007f1e0ff */
[--C-:B------:R-:W-:Y:S01]  /*ff20*/  IMAD.X R39, RZ, RZ, R5.reuse, P2 ;  /* 0x000000ffff277224 */ /* 0x100fe200010e0605 */
[C---:B------:R-:W-:Y:S01]  /*ff30*/  IADD3 R8, P4, R4.reuse, 0x60, RZ ;  /* 0x0000006004087810 */ /* 0x040fe20007f9e0ff */
[--C-:B------:R-:W-:Y:S01]  /*ff40*/  IMAD.X R15, RZ, RZ, R5.reuse, P3 ;  /* 0x000000ffff0f7224 */ /* 0x100fe200018e0605 */
[----:B------:R-:W-:Y:S02]  /*ff50*/  IADD3 R25, P5, R4, 0x40, RZ ;  /* 0x0000004004197810 */ /* 0x000fe40007fbe0ff */
[----:B------:R-:W-:Y:S01]  /*ff60*/  LOP3.LUT R4, R3, R4, RZ, 0x3c, !PT ;  /* 0x0000000403047212 */ /* 0x000fe200078e3cff */
[--C-:B------:R-:W-:Y:S01]  /*ff70*/  IMAD.X R11, RZ, RZ, R5.reuse, P4 ;  /* 0x000000ffff0b7224 */ /* 0x100fe200020e0605 */
[----:B------:R-:W-:Y:S01]  /*ff80*/  LOP3.LUT R14, R29, 0x380, RZ, 0xc0, !PT ;  /* 0x000003801d0e7812 */ /* 0x000fe200078ec0ff */
[----:B------:R-:W-:Y:S01]  /*ff90*/  IMAD.X R9, RZ, RZ, R5, P5 ;  /* 0x000000ffff097224 */ /* 0x000fe200028e0605 */
[----:B------:R-:W-:-:S02]  /*ffa0*/  LOP3.LUT R12, R27, 0x380, RZ, 0xc0, !PT ;  /* 0x000003801b0c7812 */ /* 0x000fc400078ec0ff */
[----:B------:R-:W-:Y:S02]  /*ffb0*/  LOP3.LUT R3, R10, 0x380, RZ, 0xc0, !PT ;  /* 0x000003800a037812 */ /* 0x000fe400078ec0ff */
[----:B------:R-:W-:Y:S02]  /*ffc0*/  LOP3.LUT R2, R21, 0x380, RZ, 0xc0, !PT ;  /* 0x0000038015027812 */ /* 0x000fe400078ec0ff */
[----:B------:R-:W-:Y:S02]  /*ffd0*/  IADD3 R33, P6, R34, 0x1000, RZ ;  /* 0x0000100022217810 */ /* 0x000fe40007fde0ff */
[----:B------:R-:W-:Y:S02]  /*ffe0*/  SHF.R.U64 R14, R14, 0x3, RZ ;  /* 0x000000030e0e7819 */ /* 0x000fe400000012ff */
[----:B------:R-:W-:Y:S02]  /*fff0*/  SHF.R.U64 R12, R12, 0x3, RZ ;  /* 0x000000030c0c7819 */ /* 0x000fe400000012ff */
[----:B------:R-:W-:-:S02]  /*10000*/  SHF.R.U64 R3, R3, 0x3, RZ ;  /* 0x0000000303037819 */ /* 0x000fc400000012ff */
[----:B------:R-:W-:Y:S02]  /*10010*/  SHF.R.U64 R2, R2, 0x3, RZ ;  /* 0x0000000302027819 */ /* 0x000fe400000012ff */
[----:B------:R-:W-:Y:S02]  /*10020*/  LOP3.LUT R32, R33, 0x380, RZ, 0xc0, !PT ;  /* 0x0000038021207812 */ /* 0x000fe400078ec0ff */
[----:B------:R-:W-:Y:S02]  /*10030*/  LOP3.LUT R40, R14, R29, RZ, 0x3c, !PT ;  /* 0x0000001d0e287212 */ /* 0x000fe400078e3cff */
[----:B------:R-:W-:Y:S02]  /*10040*/  LOP3.LUT R38, R12, R27, RZ, 0x3c, !PT ;  /* 0x0000001b0c267212 */ /* 0x000fe400078e3cff */
[----:B------:R-:W-:Y:S02]  /*10050*/  LOP3.LUT R14, R3, R10, RZ, 0x3c, !PT ;  /* 0x0000000a030e7212 */ /* 0x000fe400078e3cff */
[----:B------:R-:W-:-:S02]  /*10060*/  LOP3.LUT R12, R2, R21, RZ, 0x3c, !PT ;  /* 0x00000015020c7212 */ /* 0x000fc400078e3cff */
[----:B------:R-:W-:Y:S02]  /*10070*/  LOP3.LUT R3, R8, 0x380, RZ, 0xc0, !PT ;  /* 0x0000038008037812 */ /* 0x000fe400078ec0ff */
[----:B------:R-:W-:Y:S02]  /*10080*/  SHF.R.U64 R32, R32, 0x3, RZ ;  /* 0x0000000320207819 */ /* 0x000fe400000012ff */
[----:B------:R-:W-:Y:S02]  /*10090*/  LOP3.LUT R2, R25, 0x380, RZ, 0xc0, !PT ;  /* 0x0000038019027812 */ /* 0x000fe400078ec0ff */
[----:B-1----:R-:W-:Y:S02]  /*100a0*/  ISETP.NE.AND P1, PT, R44, 0x1, PT ;  /* 0x000000012c00780c */ /* 0x002fe40003f25270 */
[----:B------:R-:W-:Y:S02]  /*100b0*/  SHF.R.U64 R3, R3, 0x3, RZ ;  /* 0x0000000303037819 */ /* 0x000fe400000012ff */
[----:B------:R-:W-:Y:S01]  /*100c0*/  LOP3.LUT R32, R32, R33, RZ, 0x3c, !PT ;  /* 0x0000002120207212 */ /* 0x000fe200078e3cff */
[----:B------:R-:W-:Y:S01]  /*100d0*/  IMAD.X R33, RZ, RZ, R35, P6 ;  /* 0x000000ffff217224 */ /* 0x000fe200030e0623 */
[----:B------:R-:W-:-:S02]  /*100e0*/  SHF.R.U64 R2, R2, 0x3, RZ ;  /* 0x0000000302027819 */ /* 0x000fc400000012ff */
[----:B------:R-:W-:Y:S02]  /*100f0*/  IADD3 R45, P6, R34, 0x7000, RZ ;  /* 0x00007000222d7810 */ /* 0x000fe40007fde0ff */
[----:B------:R-:W-:Y:S02]  /*10100*/  LOP3.LUT R10, R3, R8, RZ, 0x3c, !PT ;  /* 0x00000008030a7212 */ /* 0x000fe400078e3cff */
[----:B------:R-:W-:Y:S01]  /*10110*/  LOP3.LUT R8, R2, R25, RZ, 0x3c, !PT ;  /* 0x0000001902087212 */ /* 0x000fe200078e3cff */
[----:B------:R-:W0:Y:S01]  /*10120*/  @P1 LDC R47, c[0x0][0xbec] ;  /* 0x0002fb00ff2f1b82 */ /* 0x000e220000000800 */
[----:B------:R-:W-:Y:S02]  /*10130*/  LOP3.LUT R2, R45, 0x380, RZ, 0xc0, !PT ;  /* 0x000003802d027812 */ /* 0x000fe400078ec0ff */
[----:B------:R-:W-:Y:S02]  /*10140*/  LOP3.LUT R42, R43, 0x380, RZ, 0xc0, !PT ;  /* 0x000003802b2a7812 */ /* 0x000fe400078ec0ff */
[----:B------:R-:W-:-:S02]  /*10150*/  SHF.R.U64 R2, R2, 0x3, RZ ;  /* 0x0000000302027819 */ /* 0x000fc400000012ff */
[----:B------:R-:W-:Y:S02]  /*10160*/  SHF.R.U64 R42, R42, 0x3, RZ ;  /* 0x000000032a2a7819 */ /* 0x000fe400000012ff */
[----:B------:R-:W-:Y:S02]  /*10170*/  LOP3.LUT R2, R2, R45, RZ, 0x3c, !PT ;  /* 0x0000002d02027212 */ /* 0x000fe400078e3cff */
[----:B------:R-:W-:Y:S02]  /*10180*/  MOV R45, R4 ;  /* 0x00000004002d7202 */ /* 0x000fe40000000f00 */
[----:B------:R-:W-:Y:S02]  /*10190*/  F2FP.BF16.F32.PACK_AB R4, R46, R7 ;  /* 0x000000072e04723e */ /* 0x000fe400000010ff */
[----:B------:R-:W1:Y:S01]  /*101a0*/  @P1 LDC R46, c[0x0][0xbf0] ;  /* 0x0002fc00ff2e1b82 */ /* 0x000e620000000800 */
[----:B------:R-:W-:Y:S01]  /*101b0*/  LOP3.LUT R42, R42, R43, RZ, 0x3c, !PT ;  /* 0x0000002b2a2a7212 */ /* 0x000fe200078e3cff */
[----:B------:R-:W-:Y:S01]  /*101c0*/  IMAD.X R43, RZ, RZ, R5, P0 ;  /* 0x000000ffff2b7224 */ /* 0x000fe200000e0605 */
[----:B------:R-:W-:-:S02]  /*101d0*/  F2FP.BF16.F32.PACK_AB R5, R91, R90 ;  /* 0x0000005a5b05723e */ /* 0x000fc400000010ff */
[----:B------:R-:W-:-:S03]  /*101e0*/  F2FP.BF16.F32.PACK_AB R7, R95, R94 ;  /* 0x0000005e5f07723e */ /* 0x000fc600000010ff */
[----:B------:R-:W-:Y:S01]  /*101f0*/  BAR.SYNC.DEFER_BLOCKING 0x1, 0x100 ;  /* 0x0044000000007b1d */ /* 0x000fe20000010000 */
[----:B------:R-:W-:Y:S01]  /*10200*/  MOV R65, R40 ;  /* 0x0000002800417202 */ /* 0x000fe20000000f00 */
[----:B------:R-:W-:Y:S01]  /*10210*/  VIADD R40, R17, UR37 ;  /* 0x0000002511287c36 */ /* 0x000fe20008000000 */
[----:B------:R-:W-:Y:S02]  /*10220*/  IADD3 R21, P0, R34, 0x6000, RZ ;  /* 0x0000600022157810 */ /* 0x000fe40007f1e0ff */
[----:B------:R-:W-:Y:S02]  /*10230*/  MOV R58, R10 ;  /* 0x0000000a003a7202 */ /* 0x000fe40000000f00 */
[----:B------:R-:W-:Y:S02]  /*10240*/  LOP3.LUT R20, R21, 0x380, RZ, 0xc0, !PT ;  /* 0x0000038015147812 */ /* 0x000fe400078ec0ff */
[----:B------:R-:W-:Y:S02]  /*10250*/  MOV R57, R14 ;  /* 0x0000000e00397202 */ /* 0x000fe40000000f00 */
[----:B------:R-:W-:-:S02]  /*10260*/  SHF.R.U64 R20, R20, 0x3, RZ ;  /* 0x0000000314147819 */ /* 0x000fc400000012ff */
[----:B------:R-:W-:Y:S02]  /*10270*/  MOV R15, R12 ;  /* 0x0000000c000f7202 */ /* 0x000fe40000000f00 */
[----:B------:R-:W-:Y:S01]  /*10280*/  LOP3.LUT R20, R20, R21, RZ, 0x3c, !PT ;  /* 0x0000001514147212 */ /* 0x000fe200078e3cff */
[----:B------:R-:W-:Y:S01]  /*10290*/  IMAD.X R21, RZ, RZ, R35, P0 ;  /* 0x000000ffff157224 */ /* 0x000fe200000e0623 */
[C---:B------:R-:W-:Y:S02]  /*102a0*/  IADD3 R27, P3, R34.reuse, 0x4000, RZ ;  /* 0x00004000221b7810 */ /* 0x040fe40007f7e0ff */
[----:B------:R-:W-:Y:S02]  /*102b0*/  IADD3 R25, P2, R34, 0x5000, RZ ;  /* 0x0000500022197810 */ /* 0x000fe40007f5e0ff */
[----:B------:R-:W-:Y:S02]  /*102c0*/  LOP3.LUT R26, R27, 0x380, RZ, 0xc0, !PT ;  /* 0x000003801b1a7812 */ /* 0x000fe400078ec0ff */
[----:B------:R-:W-:Y:S01]  /*102d0*/  LOP3.LUT R24, R25, 0x380, RZ, 0xc0, !PT ;  /* 0x0000038019187812 */ /* 0x000fe200078ec0ff */
[----:B------:R0:W-:Y:S01]  /*102e0*/  STSM.16.M88.4 [R45], R4 ;  /* 0x000000042d007844 */ /* 0x0001e20000000200 */
[----:B------:R-:W-:-:S02]  /*102f0*/  SHF.R.U64 R26, R26, 0x3, RZ ;  /* 0x000000031a1a7819 */ /* 0x000fc400000012ff */
[----:B------:R-:W-:Y:S01]  /*10300*/  MOV R56, R38 ;  /* 0x0000002600387202 */ /* 0x000fe20000000f00 */
[----:B------:R-:W-:Y:S01]  /*10310*/  VIADD R38, R187, UR37 ;  /* 0x00000025bb267c36 */ /* 0x000fe20008000000 */
[----:B------:R-:W-:Y:S02]  /*10320*/  SHF.R.U64 R24, R24, 0x3, RZ ;  /* 0x0000000318187819 */ /* 0x000fe400000012ff */
[----:B------:R-:W-:Y:S01]  /*10330*/  LOP3.LUT R26, R26, R27, RZ, 0x3c, !PT ;  /* 0x0000001b1a1a7212 */ /* 0x000fe200078e3cff */
[----:B------:R-:W-:Y:S01]  /*10340*/  IMAD.X R27, RZ, RZ, R35, P3 ;  /* 0x000000ffff1b7224 */ /* 0x000fe200018e0623 */
[----:B------:R-:W-:Y:S02]  /*10350*/  MOV R14, R8 ;  /* 0x00000008000e7202 */ /* 0x000fe40000000f00 */
[----:B------:R-:W-:Y:S02]  /*10360*/  F2FP.BF16.F32.PACK_AB R8, R105, R104 ;  /* 0x000000686908723e */ /* 0x000fe400000010ff */
[----:B------:R-:W-:-:S02]  /*10370*/  F2FP.BF16.F32.PACK_AB R9, R107, R106 ;  /* 0x0000006a6b09723e */ /* 0x000fc400000010ff */
[----:B------:R-:W-:Y:S01]  /*10380*/  LOP3.LUT R24, R24, R25, RZ, 0x3c, !PT ;  /* 0x0000001918187212 */ /* 0x000fe200078e3cff */
[----:B0-----:R-:W-:Y:S01]  /*10390*/  @P1 IMAD.HI.U32 R5, R40, R47, RZ ;  /* 0x0000002f28051227 */ /* 0x001fe200078e00ff */
[----:B------:R-:W-:Y:S02]  /*103a0*/  MOV R64, R42 ;  /* 0x0000002a00407202 */ /* 0x000fe40000000f00 */
[----:B------:R-:W-:Y:S01]  /*103b0*/  IADD3 R31, P5, R34, 0x2000, RZ ;  /* 0x00002000221f7810 */ /* 0x000fe20007fbe0ff */
[----:B------:R-:W-:Y:S01]  /*103c0*/  IMAD.MOV.U32 R4, RZ, RZ, R40 ;  /* 0x000000ffff047224 */ /* 0x000fe200078e0028 */
[----:B-1----:R-:W-:Y:S01]  /*103d0*/  @P1 SHF.R.U32.HI R4, RZ, R46, R5 ;  /* 0x0000002eff041219 */ /* 0x002fe20000011605 */
[----:B------:R-:W-:Y:S01]  /*103e0*/  IMAD.U32 R6, RZ, RZ, UR8 ;  /* 0x00000008ff067e24 */ /* 0x000fe2000f8e00ff */
[----:B------:R-:W-:Y:S01]  /*103f0*/  ULDC.64 UR8, c[0x0][0xae8] ;  /* 0x0002ba0000087ab9 */ /* 0x000fe20000000a00 */
[----:B------:R-:W-:Y:S01]  /*10400*/  IMAD R45, R44, UR5, RZ ;  /* 0x000000052c2d7c24 */ /* 0x000fe2000f8e02ff */
[--C-:B------:R-:W-:Y:S01]  /*10410*/  SHF.R.S32.HI R5, RZ, 0x1f, R4.reuse ;  /* 0x0000001fff057819 */ /* 0x100fe20000011404 */
[----:B------:R-:W-:Y:S01]  /*10420*/  IMAD.MOV R7, RZ, RZ, -R4 ;  /* 0x000000ffff077224 */ /* 0x000fe200078e0a04 */
[----:B------:R-:W-:Y:S01]  /*10430*/  IADD3 R12, P0, R4, UR6, RZ ;  /* 0x00000006040c7c10 */ /* 0x000fe2000ff1e0ff */
[----:B------:R-:W-:Y:S01]  /*10440*/  IMAD.X R25, RZ, RZ, R35, P2 ;  /* 0x000000ffff197224 */ /* 0x000fe200010e0623 */
[----:B------:R-:W-:Y:S01]  /*10450*/  F2FP.BF16.F32.PACK_AB R4, R97, R96 ;  /* 0x000000606104723e */ /* 0x000fe200000010ff */
[----:B------:R-:W-:Y:S01]  /*10460*/  IMAD R11, R44, R7, R40 ;  /* 0x000000072c0b7224 */ /* 0x000fe200078e0228 */
[----:B------:R-:W-:Y:S01]  /*10470*/  IADD3.X R13, R5, UR7, R6, P0, !PT ;  /* 0x00000007050d7c10 */ /* 0x000fe200087fe406 */
[----:B------:R-:W-:Y:S01]  /*10480*/  ULDC.64 UR6, c[0x0][0xb88] ;  /* 0x0002e20000067ab9 */ /* 0x000fe20000000a00 */
[----:B------:R-:W-:-:S02]  /*10490*/  F2FP.BF16.F32.PACK_AB R5, R99, R98 ;  /* 0x000000626305723e */ /* 0x000fc400000010ff */
[----:B------:R-:W-:Y:S01]  /*104a0*/  SHF.R.S32.HI R10, RZ, 0x1f, R11 ;  /* 0x0000001fff0a7819 */ /* 0x000fe2000001140b */
[----:B------:R-:W-:Y:S01]  /*104b0*/  IMAD.WIDE.U32 R12, R11, UR6, R12 ;  /* 0x000000060b0c7c25 */ /* 0x000fe2000f8e000c */
[----:B------:R-:W-:Y:S02]  /*104c0*/  F2FP.BF16.F32.PACK_AB R6, R101, R100 ;  /* 0x000000646506723e */ /* 0x000fe400000010ff */
[----:B------:R-:W-:Y:S01]  /*104d0*/  F2FP.BF16.F32.PACK_AB R7, R103, R102 ;  /* 0x000000666707723e */ /* 0x000fe200000010ff */
[----:B------:R-:W-:Y:S01]  /*104e0*/  IMAD R10, R10, UR6, RZ ;  /* 0x000000060a0a7c24 */ /* 0x000fe2000f8e02ff */
[----:B------:R-:W-:Y:S02]  /*104f0*/  LOP3.LUT P0, RZ, R185, 0x3, RZ, 0xc0, !PT ;  /* 0x00000003b9ff7812 */ /* 0x000fe4000780c0ff */
[----:B------:R-:W-:Y:S01]  /*10500*/  IADD3 R29, P4, R34, 0x3000, RZ ;  /* 0x00003000221d7810 */ /* 0x000fe20007f9e0ff */
[----:B------:R-:W-:Y:S01]  /*10510*/  IMAD R39, R11, UR7, R10 ;  /* 0x000000070b277c24 */ /* 0x000fe2000f8e020a */
[----:B------:R0:W-:Y:S01]  /*10520*/  STSM.16.M88.4 [R15], R4 ;  /* 0x000000040f007844 */ /* 0x0001e20000000200 */
[----:B------:R-:W-:Y:S01]  /*10530*/  ULDC.64 UR6, c[0x0][0xb50] ;  /* 0x0002d40000067ab9 */ /* 0x000fe20000000a00 */
[----:B------:R-:W-:-:S02]  /*10540*/  F2FP.BF16.F32.PACK_AB R10, R109, R108 ;  /* 0x0000006c6d0a723e */ /* 0x000fc400000010ff */
[----:B------:R-:W-:Y:S02]  /*10550*/  F2FP.BF16.F32.PACK_AB R11, R111, R110 ;  /* 0x0000006e6f0b723e */ /* 0x000fe400000010ff */
[----:B------:R-:W-:Y:S02]  /*10560*/  LEA R40, P3, R12, UR6, 0x2 ;  /* 0x000000060c287c11 */ /* 0x000fe4000f8610ff */
[-C--:B------:R-:W-:Y:S01]  /*10570*/  ISETP.GE.OR P2, PT, R38, R45.reuse, P0 ;  /* 0x0000002d2600720c */ /* 0x080fe20000746670 */
[----:B------:R1:W-:Y:S01]  /*10580*/  STSM.16.M88.4 [R14], R8 ;  /* 0x000000080e007844 */ /* 0x0003e20000000200 */
[----:B------:R-:W-:Y:S01]  /*10590*/  UIMAD UR5, UR12, UR8, URZ ;  /* 0x000000080c0572a4 */ /* 0x000fe2000f8e023f */
[----:B------:R-:W-:Y:S02]  /*105a0*/  LOP3.LUT R3, R34, 0x380, RZ, 0xc0, !PT ;  /* 0x0000038022037812 */ /* 0x000fe400078ec0ff */
[----:B------:R-:W-:Y:S01]  /*105b0*/  SHFL.IDX PT, R46, R40, 0x1, 0x1c1f ;  /* 0x003c1f00282e7f89 */ /* 0x000fe200000e0000 */
[----:B------:R-:W-:Y:S01]  /*105c0*/  LOP3.LUT R30, R31, 0x380, RZ, 0xc0, !PT ;  /* 0x000003801f1e7812 */ /* 0x000fe200078ec0ff */
        /* <DEDUP_REMOVED lines=11> */
[----:B------:R-:W-:Y:S01]  /*10680*/  F2FP.BF16.F32.PACK_AB R13, R123, R122 ;  /* 0x0000007a7b0d723e */ /* 0x000fe200000010ff */
[----:B------:R-:W-:Y:S01]  /*10690*/  STSM.16.M88.4 [R58], R4 ;  /* 0x000000043a007844 */ /* 0x000fe20000000200 */
[----:B-1----:R-:W-:-:S02]  /*106a0*/  F2FP.BF16.F32.PACK_AB R14, R125, R124 ;  /* 0x0000007c7d0e723e */ /* 0x002fc400000010ff */
[----:B------:R-:W-:Y:S01]  /*106b0*/  F2FP.BF16.F32.PACK_AB R15, R127, R126 ;  /* 0x0000007e7f0f723e */ /* 0x000fe200000010ff */
[----:B------:R-:W1:Y:S01]  /*106c0*/  SHFL.IDX PT, R47, R41, 0x1, 0x1c1f ;  /* 0x003c1f00292f7f89 */ /* 0x000e6200000e0000 */
[----:B------:R-:W-:Y:S02]  /*106d0*/  F2FP.BF16.F32.PACK_AB R8, R129, R128 ;  /* 0x000000808108723e */ /* 0x000fe400000010ff */
[----:B------:R-:W-:Y:S01]  /*106e0*/  F2FP.BF16.F32.PACK_AB R9, R131, R130 ;  /* 0x000000828309723e */ /* 0x000fe200000010ff */
[----:B------:R-:W-:Y:S01]  /*106f0*/  STSM.16.M88.4 [R57], R12 ;  /* 0x0000000c39007844 */ /* 0x000fe20000000200 */
[----:B------:R-:W-:Y:S02]  /*10700*/  F2FP.BF16.F32.PACK_AB R10, R133, R132 ;  /* 0x00000084850a723e */ /* 0x000fe400000010ff */
[----:B------:R-:W-:Y:S01]  /*10710*/  F2FP.BF16.F32.PACK_AB R11, R135, R134 ;  /* 0x00000086870b723e */ /* 0x000fe200000010ff */
[----:B------:R-:W-:Y:S01]  /*10720*/  UIMAD UR5, UR38, UR9, UR5 ;  /* 0x00000009260572a4 */ /* 0x000fe2000f8e0205 */
[----:B------:R-:W-:-:S02]  /*10730*/  LOP3.LUT R28, R29, 0x380, RZ, 0xc0, !PT ;  /* 0x000003801d1c7812 */ /* 0x000fc400078ec0ff */
[----:B------:R-:W-:Y:S01]  /*10740*/  SHF.R.U64 R3, R3, 0x3, RZ ;  /* 0x0000000303037819 */ /* 0x000fe200000012ff */
[----:B------:R-:W-:Y:S01]  /*10750*/  STSM.16.M88.4 [R56], R8 ;  /* 0x0000000838007844 */ /* 0x000fe20000000200 */
[----:B------:R-:W-:Y:S01]  /*10760*/  UIMAD.WIDE.U32 UR6, UR38, UR8, URZ ;  /* 0x00000008260672a5 */ /* 0x000fe2000f8e003f */
[----:B------:R-:W-:Y:S02]  /*10770*/  SHF.R.U64 R30, R30, 0x3, RZ ;  /* 0x000000031e1e7819 */ /* 0x000fe400000012ff */
[----:B------:R2:W-:Y:S01]  /*10780*/  STSM.16.M88.4 [R65], R136 ;  /* 0x0000008841007844 */ /* 0x0005e20000000200 */
[----:B------:R-:W-:Y:S01]  /*10790*/  UIMAD UR8, UR13, UR10, URZ ;  /* 0x0000000a0d0872a4 */ /* 0x000fe2000f8e023f */
[----:B------:R-:W-:Y:S02]  /*107a0*/  SHF.R.U64 R28, R28, 0x3, RZ ;  /* 0x000000031c1c7819 */ /* 0x000fe400000012ff */
[----:B------:R-:W-:Y:S01]  /*107b0*/  STSM.16.M88.4 [R64], R144 ;  /* 0x0000009040007844 */ /* 0x000fe20000000200 */
[----:B------:R-:W-:Y:S01]  /*107c0*/  UIADD3 UR7, UR7, UR5, URZ ;  /* 0x0000000507077290 */ /* 0x000fe2000fffe03f */
[----:B------:R-:W-:Y:S01]  /*107d0*/  LOP3.LUT R34, R3, R34, RZ, 0x3c, !PT ;  /* 0x0000002203227212 */ /* 0x000fe200078e3cff */
[----:B------:R-:W-:Y:S01]  /*107e0*/  BAR.SYNC.DEFER_BLOCKING 0x1, 0x100 ;  /* 0x0044000000007b1d */ /* 0x000fe20000010000 */
[----:B------:R-:W-:-:S07]  /*107f0*/  LOP3.LUT R30, R30, R31, RZ, 0x3c, !PT ;  /* 0x0000001f1e1e7212 */ /* 0x000fce00078e3cff */
[----:B--2---:R-:W2:Y:S01]  /*10800*/  @P1 LDC R65, c[0x0][0xbec] ;  /* 0x0002fb00ff411b82 */ /* 0x004ea20000000800 */
[----:B------:R-:W-:Y:S01]  /*10810*/  UIMAD UR5, UR44, UR11, UR8 ;  /* 0x0000000b2c0572a4 */ /* 0x000fe2000f8e0208 */
[--C-:B------:R-:W-:Y:S01]  /*10820*/  IMAD.X R3, RZ, RZ, R35.reuse, P6 ;  /* 0x000000ffff037224 */ /* 0x100fe200030e0623 */
[----:B------:R-:W-:Y:S01]  /*10830*/  UIMAD.WIDE.U32 UR6, UR44, UR10, UR6 ;  /* 0x0000000a2c0672a5 */ /* 0x000fe2000f8e0006 */
[----:B------:R-:W-:Y:S01]  /*10840*/  LOP3.LUT R28, R28, R29, RZ, 0x3c, !PT ;  /* 0x0000001d1c1c7212 */ /* 0x000fe200078e3cff */
[--C-:B------:R-:W-:Y:S01]  /*10850*/  IMAD.X R31, RZ, RZ, R35.reuse, P5 ;  /* 0x000000ffff1f7224 */ /* 0x100fe200028e0623 */
[----:B------:R-:W-:Y:S01]  /*10860*/  ULDC.64 UR8, c[0x0][0xae0] ;  /* 0x0002b80000087ab9 */ /* 0x000fe20000000a00 */
[----:B0-----:R0:W-:Y:S01]  /*10870*/  @!P2 ST.E desc[UR52][R38.64], R36 ;  /* 0x000000242600a985 */ /* 0x0011e2000c101934 */
[----:B------:R-:W-:Y:S01]  /*10880*/  UIADD3 UR5, UR7, UR5, URZ ;  /* 0x0000000507057290 */ /* 0x000fe2000fffe03f */
[----:B------:R-:W-:Y:S02]  /*10890*/  IMAD.X R29, RZ, RZ, R35, P4 ;  /* 0x000000ffff1d7224 */ /* 0x000fe400020e0623 */
[----:B-1----:R1:W-:Y:S04]  /*108a0*/  @!P0 ST.E desc[UR52][R46.64], R0 ;  /* 0x000000002e008985 */ /* 0x0023e8000c101934 */
[----:B------:R3:W5:Y:S01]  /*108b0*/  LD.E.128 R12, desc[UR52][R20.64] ;  /* 0x00000034140c7980 */ /* 0x000762000c101d00 */
[----:B0-----:R-:W0:Y:S03]  /*108c0*/  @P1 LDC R39, c[0x0][0xbf0] ;  /* 0x0002fc00ff271b82 */ /* 0x001e260000000800 */
[----:B------:R4:W5:Y:S01]  /*108d0*/  LD.E.128 R56, desc[UR52][R24.64] ;  /* 0x0000003418387980 */ /* 0x000962000c101d00 */
[----:B-1----:R-:W-:-:S03]  /*108e0*/  IMAD R0, R22, 0x20, R184 ;  /* 0x0000002016007824 */ /* 0x002fc600078e02b8 */
[----:B------:R1:W5:Y:S01]  /*108f0*/  LD.E.128 R8, desc[UR52][R2.64] ;  /* 0x0000003402087980 */ /* 0x000362000c101d00 */
        /* <DEDUP_REMOVED lines=8> */
[----:B------:R0:W5:Y:S01]  /*10980*/  LD.E.128 R60, desc[UR52][R26.64] ;  /* 0x000000341a3c7980 */ /* 0x000162000c101d00 */
[--C-:B------:R-:W-:Y:S01]  /*10990*/  SHF.R.S32.HI R0, RZ, 0x1f, R21.reuse ;  /* 0x0000001fff007819 */ /* 0x100fe20000011415 */
[----:B----4-:R-:W-:Y:S01]  /*109a0*/  IMAD.MOV R25, RZ, RZ, -R21 ;  /* 0x000000ffff197224 */ /* 0x010fe200078e0a15 */
[----:B------:R-:W-:Y:S01]  /*109b0*/  @!PT LDS RZ, [RZ] ;  /* 0x00000000fffff984 */ /* 0x000fe20000000800 */
[----:B------:R-:W-:Y:S01]  /*109c0*/  @!PT LDS RZ, [RZ] ;  /* 0x00000000fffff984 */ /* 0x000fe20000000800 */
[----:B------:R-:W-:Y:S01]  /*109d0*/  @!PT LDS RZ, [RZ] ;  /* 0x00000000fffff984 */ /* 0x000fe20000000800 */
[----:B------:R-:W-:Y:S01]  /*109e0*/  @!PT LDS RZ, [RZ] ;  /* 0x00000000fffff984 */ /* 0x000fe20000000800 */
[----:B------:R2:W-:Y:S06]  /*109f0*/  MEMBAR.ALL.CTA ;  /* 0x0000000000007992 */ /* 0x0005ec0000008000 */
[----:B--2---:R-:W2:Y:S01]  /*10a00*/  FENCE.VIEW.ASYNC.S ;  /* 0x00000000000073c6 */ /* 0x004ea20000000000 */
[----:B-1----:R-:W-:-:S02]  /*10a10*/  IMAD.U32 R3, RZ, RZ, UR7 ;  /* 0x00000007ff037e24 */ /* 0x002fc4000f8e00ff */
[----:B------:R-:W-:Y:S02]  /*10a20*/  IMAD R0, R0, UR8, RZ ;  /* 0x0000000800007c24 */ /* 0x000fe4000f8e02ff */
[----:B------:R-:W-:Y:S02]  /*10a30*/  IMAD R25, R44, R25, R20 ;  /* 0x000000192c197224 */ /* 0x000fe400078e0214 */
[----:B------:R-:W-:Y:S01]  /*10a40*/  IMAD.U32 R2, RZ, RZ, UR6 ;  /* 0x00000006ff027e24 */ /* 0x000fe2000f8e00ff */
[----:B------:R-:W-:Y:S01]  /*10a50*/  ULDC.64 UR6, c[0x0][0xad8] ;  /* 0x0002b60000067ab9 */ /* 0x000fe20000000a00 */
[----:B------:R-:W-:Y:S02]  /*10a60*/  IMAD.U32 R3, RZ, RZ, UR5 ;  /* 0x00000005ff037e24 */ /* 0x000fe4000f8e00ff */
[C---:B0-----:R-:W-:Y:S01]  /*10a70*/  IMAD R27, R21.reuse, UR9, R0 ;  /* 0x00000009151b7c24 */ /* 0x041fe2000f8e0200 */
[----:B------:R-:W-:Y:S01]  /*10a80*/  SHF.R.S32.HI R0, RZ, 0x1f, R25 ;  /* 0x0000001fff007819 */ /* 0x000fe20000011419 */
[----:B------:R-:W-:-:S04]  /*10a90*/  IMAD.WIDE.U32 R2, R21, UR8, R2 ;  /* 0x0000000815027c25 */ /* 0x000fc8000f8e0002 */
[----:B------:R-:W-:Y:S02]  /*10aa0*/  IMAD.IADD R3, R3, 0x1, R27 ;  /* 0x0000000103037824 */ /* 0x000fe400078e021b */
[----:B------:R-:W-:Y:S02]  /*10ab0*/  IMAD R20, R0, UR6, RZ ;  /* 0x0000000600147c24 */ /* 0x000fe4000f8e02ff */
[----:B------:R-:W-:Y:S02]  /*10ac0*/  VIADD R26, R184, UR37 ;  /* 0x00000025b81a7c36 */ /* 0x000fe40008000000 */
        /* <DEDUP_REMOVED lines=8> */
[-C--:B------:R-:W-:Y:S01]  /*10b50*/  ISETP.GE.AND P0, PT, R0, R45.reuse, PT ;  /* 0x0000002d0000720c */ /* 0x080fe20003f06270 */
[----:B------:R-:W-:Y:S01]  /*10b60*/  VIADD R0, R26, 0x40 ;  /* 0x000000401a007836 */ /* 0x000fe20000000000 */
[----:B------:R-:W-:Y:S02]  /*10b70*/  LEA.HI.X R25, R2, UR7, R3, 0x1, P3 ;  /* 0x0000000702197c11 */ /* 0x000fe400098f0c03 */
[----:B------:R-:W-:Y:S01]  /*10b80*/  PRMT R37, RZ, 0x654, R37 ;  /* 0x00000654ff257816 */ /* 0x000fe20000000025 */
[----:B--2---:R0:W1:Y:S01]  /*10b90*/  SHFL.IDX PT, R20, R24, RZ, 0x181f ;  /* 0x00181fff18147589 */ /* 0x00406200000e0000 */
[----:B------:R-:W-:Y:S01]  /*10ba0*/  ISETP.GE.AND P1, PT, R0, R45, PT ;  /* 0x0000002d0000720c */ /* 0x000fe20003f26270 */
[----:B------:R-:W-:Y:S01]  /*10bb0*/  BSSY B1, `(.L_x_7633) ;  /* 0x000000d000017945 */ /* 0x000fe20003800000 */
[----:B------:R0:W-:Y:S01]  /*10bc0*/  SYNCS.ARRIVE.TRANS64.RED.A1T0 RZ, [R37+URZ], RZ ;  /* 0x000000ff25ff79a7 */ /* 0x0001e2000810043f */
[----:B------:R0:W2:Y:S02]  /*10bd0*/  SHFL.IDX PT, R0, R25, RZ, 0x181f ;  /* 0x00181fff19007589 */ /* 0x0000a400000e0000 */
[----:B------:R-:W-:Y:S08]  /*10be0*/  @P2 BRA `(.L_x_7634) ;  /* 0x0000000000242947 */ /* 0x000ff00003800000 */
[----:B------:R-:W-:Y:S02]  /*10bf0*/  ULDC UR5, c[0x0][0xac8] ;  /* 0x0002b20000057ab9 */ /* 0x000fe40000000800 */
[----:B------:R-:W-:Y:S02]  /*10c00*/  ISETP.GE.AND P2, PT, R18, UR5, PT ;  /* 0x0000000512007c0c */ /* 0x000fe4000bf46270 */
[----:B------:R-:W-:-:S11]  /*10c10*/  ISETP.GE.AND P3, PT, R19, UR5, PT ;  /* 0x0000000513007c0c */ /* 0x000fd6000bf66270 */
[CC--:B-1----:R-:W-:Y:S02]  /*10c20*/  @!P2 LEA R2, P4, R18.reuse, R20.reuse, 0x1 ;  /* 0x000000141202a211 */ /* 0x0c2fe400078808ff */
[C---:B------:R-:W-:Y:S02]  /*10c30*/  @!P3 LEA R20, P5, R19.reuse, R20, 0x1 ;  /* 0x000000141314b211 */ /* 0x040fe400078a08ff */
[-C--:B--2---:R-:W-:Y:S02]  /*10c40*/  @!P2 LEA.HI.X R3, R18, R0.reuse, R190, 0x1, P4 ;  /* 0x000000001203a211 */ /* 0x084fe400020f0cbe */
[----:B------:R-:W-:-:S03]  /*10c50*/  @!P3 LEA.HI.X R21, R19, R0, R189, 0x1, P5 ;  /* 0x000000001315b211 */ /* 0x000fc600028f0cbd */
[----:B-----5:R3:W-:Y:S04]  /*10c60*/  @!P2 ST.E.128 desc[UR52][R2.64], R52 ;  /* 0x000000340200a985 */ /* 0x0207e8000c101d34 */
[----:B------:R3:W-:Y:S02]  /*10c70*/  @!P3 ST.E.128 desc[UR52][R20.64], R60 ;  /* 0x0000003c1400b985 */ /* 0x0007e4000c101d34 */
.L_x_7634:
[----:B------:R-:W-:Y:S05]  /*10c80*/  BSYNC B1 ;  /* 0x0000000000017941 */ /* 0x000fea0003800000 */
.L_x_7633:
[----:B--2---:R2:W4:Y:S01]  /*10c90*/  SHFL.IDX PT, R0, R25, 0x1, 0x181f ;  /* 0x00381f0019007f89 */ /* 0x00452200000e0000 */
[----:B------:R-:W-:Y:S03]  /*10ca0*/  BSSY B1, `(.L_x_7635) ;  /* 0x000000c000017945 */ /* 0x000fe60003800000 */
[----:B-1-3--:R2:W1:Y:S01]  /*10cb0*/  SHFL.IDX PT, R20, R24, 0x1, 0x181f ;  /* 0x00381f0018147f89 */ /* 0x00a46200000e0000 */
[----:B------:R-:W-:Y:S05]  /*10cc0*/  @P0 BRA `(.L_x_7636) ;  /* 0x0000000000240947 */ /* 0x000fea0003800000 */
[----:B------:R-:W-:Y:S02]  /*10cd0*/  ULDC UR5, c[0x0][0xac8] ;  /* 0x0002b20000057ab9 */ /* 0x000fe40000000800 */
[----:B------:R-:W-:Y:S02]  /*10ce0*/  ISETP.GE.AND P3, PT, R18, UR5, PT ;  /* 0x0000000512007c0c */ /* 0x000fe4000bf66270 */
[----:B------:R-:W-:-:S11]  /*10cf0*/  ISETP.GE.AND P4, PT, R19, UR5, PT ;  /* 0x0000000513007c0c */ /* 0x000fd6000bf86270 */
[CC--:B-1----:R-:W-:Y:S02]  /*10d00*/  @!P3 LEA R2, P0, R18.reuse, R20.reuse, 0x1 ;  /* 0x000000141202b211 */ /* 0x0c2fe400078008ff */
[C---:B------:R-:W-:Y:S02]  /*10d10*/  @!P4 LEA R20, P2, R19.reuse, R20, 0x1 ;  /* 0x000000141314c211 */ /* 0x040fe400078408ff */
[-C--:B----4-:R-:W-:Y:S02]  /*10d20*/  @!P3 LEA.HI.X R3, R18, R0.reuse, R190, 0x1, P0 ;  /* 0x000000001203b211 */ /* 0x090fe400000f0cbe */
[----:B------:R-:W-:-:S03]  /*10d30*/  @!P4 LEA.HI.X R21, R19, R0, R189, 0x1, P2 ;  /* 0x000000001315c211 */ /* 0x000fc600010f0cbd */
[----:B-----5:R3:W-:Y:S04]  /*10d40*/  @!P3 ST.E.128 desc[UR52][R2.64], R48 ;  /* 0x000000300200b985 */ /* 0x0207e8000c101d34 */
[----:B------:R3:W-:Y:S02]  /*10d50*/  @!P4 ST.E.128 desc[UR52][R20.64], R56 ;  /* 0x000000381400c985 */ /* 0x0007e4000c101d34 */
.L_x_7636:
[----:B------:R-:W-:Y:S05]  /*10d60*/  BSYNC B1 ;  /* 0x0000000000017941 */ /* 0x000fea0003800000 */
.L_x_7635:
[----:B----4-:R4:W0:Y:S01]  /*10d70*/  SHFL.IDX PT, R0, R25, 0x2, 0x181f ;  /* 0x00581f0019007f89 */ /* 0x01082200000e0000 */
        /* <DEDUP_REMOVED lines=8> */
[-C--:B0-----:R-:W-:Y:S02]  /*10e00*/  @!P2 LEA.HI.X R3, R18, R0.reuse, R190, 0x1, P0 ;  /* 0x000000001203a211 */ /* 0x081fe400000f0cbe */
[----:B------:R-:W-:-:S03]  /*10e10*/  @!P3 LEA.HI.X R21, R19, R0, R189, 0x1, P1 ;  /* 0x000000001315b211 */ /* 0x000fc600008f0cbd */
[----:B-----5:R3:W-:Y:S04]  /*10e20*/  @!P2 ST.E.128 desc[UR52][R2.64], R40 ;  /* 0x000000280200a985 */ /* 0x0207e8000c101d34 */
[----:B------:R3:W-:Y:S02]  /*10e30*/  @!P3 ST.E.128 desc[UR52][R20.64], R12 ;  /* 0x0000000c1400b985 */ /* 0x0007e4000c101d34 */
.L_x_7638:
[----:B------:R-:W-:Y:S05]  /*10e40*/  BSYNC B1 ;  /* 0x0000000000017941 */ /* 0x000fea0003800000 */
.L_x_7637:
[----:B0-----:R-:W-:Y:S01]  /*10e50*/  VIADD R0, R26, 0x60 ;  /* 0x000000601a007836 */ /* 0x001fe20000000000 */
[----:B--2-4-:R-:W0:Y:S04]  /*10e60*/  SHFL.IDX PT, R25, R25, 0x3, 0x181f ;  /* 0x00781f0019197f89 */ /* 0x014e2800000e0000 */
[----:B------:R-:W-:Y:S01]  /*10e70*/  ISETP.GE.AND P0, PT, R0, R45, PT ;  /* 0x0000002d0000720c */ /* 0x000fe20003f06270 */
[----:B------:R-:W2:-:S12]  /*10e80*/  SHFL.IDX PT, R24, R24, 0x3, 0x181f ;  /* 0x00781f0018187f89 */ /* 0x000e9800000e0000 */
[----:B------:R-:W-:Y:S05]  /*10e90*/  @P0 BRA `(.L_x_7639) ;  /* 0x0000000800800947 */ /* 0x000fea0003800000 */
[----:B------:R-:W-:Y:S02]  /*10ea0*/  ULDC UR5, c[0x0][0xac8] ;  /* 0x0002b20000057ab9 */ /* 0x000fe40000000800 */
[----:B------:R-:W-:-:S13]  /*10eb0*/  ISETP.GE.AND P1, PT, R18, UR5, PT ;  /* 0x0000000512007c0c */ /* 0x000fda000bf26270 */
[----:B--23--:R-:W-:-:S04]  /*10ec0*/  @!P1 LEA R2, P0, R18, R24, 0x1 ;  /* 0x0000001812029211 */ /* 0x00cfc800078008ff */
[----:B0-----:R-:W-:Y:S02]  /*10ed0*/  @!P1 LEA.HI.X R3, R18, R25, R190, 0x1, P0 ;  /* 0x0000001912039211 */ /* 0x001fe400000f0cbe */
[----:B------:R-:W-:-:S03]  /*10ee0*/  ISETP.GE.AND P0, PT, R19, UR5, PT ;  /* 0x0000000513007c0c */ /* 0x000fc6000bf06270 */
[----:B-----5:R4:W-:Y:S10]  /*10ef0*/  @!P1 ST.E.128 desc[UR52][R2.64], R4 ;  /* 0x0000000402009985 */ /* 0x0209f4000c101d34 */
[----:B------:R-:W-:Y:S05]  /*10f00*/  @P0 BRA `(.L_x_7639) ;  /* 0x0000000800640947 */ /* 0x000fea0003800000 */
[----:B----4-:R-:W-:-:S04]  /*10f10*/  LEA R2, P0, R19, R24, 0x1 ;  /* 0x0000001813027211 */ /* 0x010fc800078008ff */
[----:B------:R-:W-:-:S05]  /*10f20*/  LEA.HI.X R3, R19, R25, R189, 0x1, P0 ;  /* 0x0000001913037211 */ /* 0x000fca00000f0cbd */
[----:B------:R0:W-:Y:S01]  /*10f30*/  ST.E.128 desc[UR52][R2.64], R8 ;  /* 0x0000000802007985 */ /* 0x0001e2000c101d34 */
[----:B------:R-:W-:Y:S05]  /*10f40*/  BRA `(.L_x_7639) ;  /* 0x0000000800547947 */ /* 0x000fea0003800000 */
.L_x_7632:
        /* <DEDUP_REMOVED lines=20> */
[----:B------:R-:W-:Y:S01]  /*11090*/  IMAD.MOV.U32 R2, RZ, RZ, R4 ;  /* 0x000000ffff027224 */ /* 0x000fe200078e0004 */
        /* <DEDUP_REMOVED lines=29> */
.L_x_7641:
[----:B------:R-:W-:Y:S05]  /*11270*/  BSYNC B1 ;  /* 0x0000000000017941 */ /* 0x000fea0003800000 */
.L_x_7640:
        /* <DEDUP_REMOVED lines=20> */
[----:B------:R-:W-:Y:S02]  /*113c0*/  IMAD R7, R8, R7, R6 ;  /* 0x0000000708077224 */ /* 0x000fe400078e0206 */
        /* <DEDUP_REMOVED lines=9> */
[----:B------:R-:W-:Y:S02]  /*11460*/  VIADD R6, R184, UR37 ;  /* 0x00000025b8067c36 */ /* 0x000fe40008000000 */
        /* <DEDUP_REMOVED lines=17> */
[----:B------:R-:W-:-:S11]  /*11580*/  ISETP.GE.AND P5, PT, R19, UR5, PT ;  /* 0x0000000513007c0c */ /* 0x000fd6000bfa6270 */
[CC--:B-1----:R-:W-:Y:S02]  /*11590*/  @!P4 LEA R10, P2, R18.reuse, R2.reuse, 0x1 ;  /* 0x00000002120ac211 */ /* 0x0c2fe400078408ff */
[C---:B------:R-:W-:Y:S02]  /*115a0*/  @!P5 LEA R2, P3, R19.reuse, R2, 0x1 ;  /* 0x000000021302d211 */ /* 0x040fe400078608ff */
[-C--:B--2---:R-:W-:Y:S02]  /*115b0*/  @!P4 LEA.HI.X R11, R18, R0.reuse, R190, 0x1, P2 ;  /* 0x00000000120bc211 */ /* 0x084fe400010f0cbe */
[----:B------:R-:W-:-:S03]  /*115c0*/  @!P5 LEA.HI.X R3, R19, R0, R189, 0x1, P3 ;  /* 0x000000001303d211 */ /* 0x000fc600018f0cbd */
[----:B------:R3:W-:Y:S04]  /*115d0*/  @!P4 ST.E.128 desc[UR52][R10.64], RZ ;  /* 0x000000ff0a00c985 */ /* 0x0007e8000c101d34 */
[----:B------:R3:W-:Y:S02]  /*115e0*/  @!P5 ST.E.128 desc[UR52][R2.64], RZ ;  /* 0x000000ff0200d985 */ /* 0x0007e4000c101d34 */
.L_x_7643:
[----:B------:R-:W-:Y:S05]  /*115f0*/  BSYNC B1 ;  /* 0x0000000000017941 */ /* 0x000fea0003800000 */
.L_x_7642:
        /* <DEDUP_REMOVED lines=11> */
[----:B------:R3:W-:Y:S04]  /*116b0*/  @!P3 ST.E.128 desc[UR52][R10.64], RZ ;  /* 0x000000ff0a00b985 */ /* 0x0007e8000c101d34 */
[----:B------:R3:W-:Y:S02]  /*116c0*/  @!P4 ST.E.128 desc[UR52][R2.64], RZ ;  /* 0x000000ff0200c985 */ /* 0x0007e4000c101d34 */
.L_x_7645:
[----:B------:R-:W-:Y:S05]  /*116d0*/  BSYNC B1 ;  /* 0x0000000000017941 */ /* 0x000fea0003800000 */
.L_x_7644:
        /* <DEDUP_REMOVED lines=11> */
[----:B------:R3:W-:Y:S04]  /*11790*/  @!P2 ST.E.128 desc[UR52][R10.64], RZ ;  /* 0x000000ff0a00a985 */ /* 0x0007e8000c101d34 */
[----:B------:R3:W-:Y:S02]  /*117a0*/  @!P3 ST.E.128 desc[UR52][R2.64], RZ ;  /* 0x000000ff0200b985 */ /* 0x0007e4000c101d34 */
.L_x_7647:
[----:B------:R-:W-:Y:S05]  /*117b0*/  BSYNC B1 ;  /* 0x0000000000017941 */ /* 0x000fea0003800000 */
.L_x_7646:
[----:B---3--:R-:W-:Y:S01]  /*117c0*/  VIADD R3, R6, 0x60 ;  /* 0x0000006006037836 */ /* 0x008fe20000000000 */
[----:B0-----:R0:W3:Y:S04]  /*117d0*/  SHFL.IDX PT, R0, R5, 0x3, 0x181f ;  /* 0x00781f0005007f89 */ /* 0x0010e800000e0000 */
[----:B------:R-:W-:Y:S01]  /*117e0*/  ISETP.GE.AND P0, PT, R3, R9, PT ;  /* 0x000000090300720c */ /* 0x000fe20003f06270 */
[----:B-1----:R0:W1:-:S12]  /*117f0*/  SHFL.IDX PT, R2, R4, 0x3, 0x181f ;  /* 0x00781f0004027f89 */ /* 0x00205800000e0000 */
[----:B0-----:R-:W-:Y:S05]  /*11800*/  @P0 BRA `(.L_x_7639) ;  /* 0x0000000000240947 */ /* 0x001fea0003800000 */
[----:B------:R-:W-:Y:S02]  /*11810*/  ULDC UR5, c[0x0][0xac8] ;  /* 0x0002b20000057ab9 */ /* 0x000fe40000000800 */
[----:B------:R-:W-:Y:S02]  /*11820*/  ISETP.GE.AND P2, PT, R18, UR5, PT ;  /* 0x0000000512007c0c */ /* 0x000fe4000bf46270 */
[----:B------:R-:W-:-:S11]  /*11830*/  ISETP.GE.AND P3, PT, R19, UR5, PT ;  /* 0x0000000513007c0c */ /* 0x000fd6000bf66270 */
[CC--:B-12-4-:R-:W-:Y:S02]  /*11840*/  @!P2 LEA R4, P0, R18.reuse, R2.reuse, 0x1 ;  /* 0x000000021204a211 */ /* 0x0d6fe400078008ff */
[C---:B------:R-:W-:Y:S02]  /*11850*/  @!P3 LEA R2, P1, R19.reuse, R2, 0x1 ;  /* 0x000000021302b211 */ /* 0x040fe400078208ff */
[-C--:B---3--:R-:W-:Y:S02]  /*11860*/  @!P2 LEA.HI.X R5, R18, R0.reuse, R190, 0x1, P0 ;  /* 0x000000001205a211 */ /* 0x088fe400000f0cbe */
[----:B------:R-:W-:-:S03]  /*11870*/  @!P3 LEA.HI.X R3, R19, R0, R189, 0x1, P1 ;  /* 0x000000001303b211 */ /* 0x000fc600008f0cbd */
[----:B------:R0:W-:Y:S04]  /*11880*/  @!P2 ST.E.128 desc[UR52][R4.64], RZ ;  /* 0x000000ff0400a985 */ /* 0x0001e8000c101d34 */
[----:B------:R0:W-:Y:S02]  /*11890*/  @!P3 ST.E.128 desc[UR52][R2.64], RZ ;  /* 0x000000ff0200b985 */ /* 0x0001e4000c101d34 */
.L_x_7639:
[----:B------:R-:W-:Y:S05]  /*118a0*/  BSYNC B0 ;  /* 0x0000000000007941 */ /* 0x000fea0003800000 */
.L_x_7631:
[----:B------:R-:W-:Y:S02]  /*118b0*/  ULDC UR5, c[0x0][0xc38] ;  /* 0x00030e0000057ab9 */ /* 0x000fe40000000800 */
[----:B------:R-:W-:-:S06]  /*118c0*/  UISETP.GE.AND UP0, UPT, UR4, UR5, UPT ;  /* 0x000000050400728c */ /* 0x000fcc000bf06270 */
[----:B------:R-:W-:-:S13]  /*118d0*/  PLOP3.LUT P0, PT, PT, PT, UP0, 0x80, 0x0 ;  /* 0x000000000000781c */ /* 0x000fda0003f0f008 */
[----:B------:R-:W-:Y:S05]  /*118e0*/  @!P0 BRA `(.L_x_7648) ;  /* 0xfffffef000f48947 */ /* 0x000fea000383ffff */
[----:B------:R-:W-:Y:S05]  /*118f0*/  EXIT ;  /* 0x000000000000794d */ /* 0x000fea0003800000 */
.L_x_7542:
[----:B------:R-:W-:-:S08]  /*11900*/  NOP ;  /* 0x0000000000007918 */ /* 0x000fd00000000000 */
[----:B------:R-:W0:-:S00]  /*11910*/  USETMAXREG.DEALLOC.CTAPOOL 0x28 ;  /* 0x00000028000079c8 */ /* 0x000e0000080e0500 */
[----:B0-----:R-:W-:-:S06]  /*11920*/  LOP3.LUT R0, R0, 0x3, RZ, 0xc0, !PT ;  /* 0x0000000300007812 */ /* 0x001fcc00078ec0ff */
[----:B------:R-:W0:Y:S01]  /*11930*/  S2UR UR10, SR_CTAID.X ;  /* 0x00000000000a79c3 */ /* 0x000e220000002500 */
[----:B------:R-:W-:Y:S01]  /*11940*/  LOP3.LUT R19, R19, 0xfffffeff, RZ, 0xc0, !PT ;  /* 0xfffffeff13137812 */ /* 0x000fe200078ec0ff */
[----:B------:R-:W-:Y:S01]  /*11950*/  IMAD.MOV.U32 R23, RZ, RZ, RZ ;  /* 0x000000ffff177224 */ /* 0x000fe200078e00ff */
[----:B------:R1:W2:Y:S01]  /*11960*/  SHFL.IDX PT, R2, R0, RZ, 0x1f ;  /* 0x00001fff00027589 */ /* 0x0002a200000e0000 */
[----:B------:R-:W-:Y:S02]  /*11970*/  IMAD.MOV.U32 R26, RZ, RZ, 0x1 ;  /* 0x00000001ff1a7424 */ /* 0x000fe400078e00ff */
[----:B------:R-:W-:Y:S02]  /*11980*/  IMAD.MOV.U32 R36, RZ, RZ, RZ ;  /* 0x000000ffff247224 */ /* 0x000fe400078e00ff */
[----:B-1----:R-:W0:Y:S01]  /*11990*/  LDC R0, c[0x0][0xc38] ;  /* 0x00030e00ff007b82 */ /* 0x002e220000000800 */
[----:B--2---:R-:W-:-:S13]  /*119a0*/  ISETP.NE.AND P0, PT, R2, RZ, PT ;  /* 0x000000ff0200720c */ /* 0x004fda0003f05270 */
[----:B------:R-:W-:Y:S01]  /*119b0*/  @P0 LOP3.LUT R19, R19, 0x100, RZ, 0xfc, !PT ;  /* 0x0000010013130812 */ /* 0x000fe200078efcff */
[----:B------:R-:W-:Y:S06]  /*119c0*/  @P0 BAR.ARV 0x4, 0x180 ;  /* 0x0106000000000b1d */ /* 0x000fec0000002000 */
[----:B0-----:R-:W-:-:S13]  /*119d0*/  ISETP.LE.AND P0, PT, R0, UR10, PT ;  /* 0x0000000a00007c0c */ /* 0x001fda000bf03270 */
[----:B------:R-:W-:Y:S05]  /*119e0*/  @P0 BRA `(.L_x_7649) ;  /* 0x0000004000640947 */ /* 0x000fea0003800000 */
[----:B------:R-:W0:Y:S01]  /*119f0*/  S2R R5, SR_TID.X ;  /* 0x0000000000057919 */ /* 0x000e220000002100 */
[----:B------:R-:W-:Y:S01]  /*11a00*/  ULDC.64 UR6, c[0x0][0x2f0] ;  /* 0x0000bc0000067ab9 */ /* 0x000fe20000000a00 */
[----:B------:R-:W-:Y:S01]  /*11a10*/  ULDC UR9, c[0x0][0x2b8] ;  /* 0x0000ae0000097ab9 */ /* 0x000fe20000000800 */
[----:B------:R-:W-:Y:S01]  /*11a20*/  LOP3.LUT R19, R19, 0xfffffffe, RZ, 0xc0, !PT ;  /* 0xfffffffe13137812 */ /* 0x000fe200078ec0ff */
[----:B------:R-:W1:Y:S01]  /*11a30*/  S2UR UR8, SR_CgaCtaId ;  /* 0x00000000000879c3 */ /* 0x000e620000008800 */
[----:B------:R-:W-:Y:S01]  /*11a40*/  ULDC.64 UR4, c[0x0][0x418] ;  /* 0x0001060000047ab9 */ /* 0x000fe20000000a00 */
[----:B------:R-:W-:Y:S01]  /*11a50*/  ULDC UR39, c[0x0][0x288] ;  /* 0x0000a20000277ab9 */ /* 0x000fe20000000800 */
[----:B------:R-:W-:Y:S01]  /*11a60*/  UISETP.NE.U32.AND UP0, UPT, UR4, URZ, UPT ;  /* 0x0000003f0400728c */ /* 0x000fe2000bf05070 */
[----:B------:R-:W-:Y:S01]  /*11a70*/  IMAD.U32 R34, RZ, RZ, UR10 ;  /* 0x0000000aff227e24 */ /* 0x000fe2000f8e00ff */
[----:B------:R-:W-:Y:S01]  /*11a80*/  ULDC UR38, c[0x0][0x448] ;  /* 0x0001120000267ab9 */ /* 0x000fe20000000800 */
[----:B------:R-:W-:Y:S01]  /*11a90*/  ULDC UR4, c[0x0][0x424] ;  /* 0x0001090000047ab9 */ /* 0x000fe20000000800 */
[----:B------:R-:W-:Y:S01]  /*11aa0*/  UISETP.NE.AND.EX UP0, UPT, UR5, URZ, UPT, UP0 ;  /* 0x0000003f0500728c */ /* 0x000fe2000bf05300 */
[----:B------:R-:W-:Y:S01]  /*11ab0*/  IMAD.MOV.U32 R26, RZ, RZ, 0x1 ;  /* 0x00000001ff1a7424 */ /* 0x000fe200078e00ff */
[----:B------:R-:W-:Y:S01]  /*11ac0*/  UIMAD UR38, UR38, UR39, URZ ;  /* 0x00000027262672a4 */ /* 0x000fe2000f8e023f */
[----:B------:R-:W-:Y:S01]  /*11ad0*/  IMAD.MOV.U32 R36, RZ, RZ, RZ ;  /* 0x000000ffff247224 */ /* 0x000fe200078e00ff */
[----:B------:R-:W-:Y:S01]  /*11ae0*/  USEL UR4, UR4, 0x1, UP0 ;  /* 0x0000000104047887 */ /* 0x000fe20008000000 */
[----:B------:R-:W-:Y:S01]  /*11af0*/  IMAD.MOV.U32 R23, RZ, RZ, RZ ;  /* 0x000000ffff177224 */ /* 0x000fe200078e00ff */
[----:B------:R-:W-:Y:S01]  /*11b00*/  UMOV UR5, 0x400 ;  /* 0x0000040000057882 */ /* 0x000fe20000000000 */
[----:B------:R-:W-:-:S02]  /*11b10*/  ULOP3.LUT UR46, UR36, 0x2, URZ, 0xfc, !UPT ;  /* 0x00000002242e7892 */ /* 0x000fc4000f8efc3f */
[----:B------:R-:W-:Y:S01]  /*11b20*/  UIMAD UR37, UR4, UR6, URZ ;  /* 0x00000006042572a4 */ /* 0x000fe2000f8e023f */
[----:B------:R-:W-:-:S03]  /*11b30*/  ULDC UR48, c[0x0][0xc] ;  /* 0x0000030000307ab9 */ /* 0x000fc60000000800 */
[----:B------:R-:W-:Y:S02]  /*11b40*/  UIADD3 UR4, UR37, 0x7f, URZ ;  /* 0x0000007f25047890 */ /* 0x000fe4000fffe03f */
[----:B------:R-:W-:Y:S02]  /*11b50*/  UIADD3 UR47, UR37, 0x1, -UR39 ;  /* 0x00000001252f7890 */ /* 0x000fe4000fffe827 */
[----:B-1----:R-:W-:Y:S02]  /*11b60*/  ULEA UR8, UR8, UR5, 0x18 ;  /* 0x0000000508087291 */ /* 0x002fe4000f8ec03f */
[----:B------:R-:W-:Y:S01]  /*11b70*/  USHF.R.S32.HI UR5, URZ, 0x1f, UR4 ;  /* 0x0000001f3f057899 */ /* 0x000fe20008011404 */
[C---:B0-----:R-:W-:Y:S01]  /*11b80*/  IMAD.SHL.U32 R30, R5.reuse, 0x8, RZ ;  /* 0x00000008051e7824 */ /* 0x041fe200078e00ff */
[----:B------:R-:W-:Y:S02]  /*11b90*/  LOP3.LUT R4, R5, 0x7f, RZ, 0xc0, !PT ;  /* 0x0000007f05047812 */ /* 0x000fe400078ec0ff */
[----:B------:R-:W-:Y:S01]  /*11ba0*/  IMAD.U32 R16, RZ, RZ, UR8 ;  /* 0x00000008ff107e24 */ /* 0x000fe2000f8e00ff */
[----:B------:R-:W-:Y:S01]  /*11bb0*/  ULEA.HI UR5, UR5, UR4, URZ, 0x7 ;  /* 0x0000000405057291 */ /* 0x000fe2000f8f383f */
[C---:B------:R-:W-:Y:S01]  /*11bc0*/  LOP3.LUT R0, R30.reuse, 0x1f8, RZ, 0xc0, !PT ;  /* 0x000001f81e007812 */ /* 0x040fe200078ec0ff */
[----:B------:R-:W-:Y:S01]  /*11bd0*/  UIADD3 UR39, UR37, -UR39, URZ ;  /* 0x8000002725277290 */ /* 0x000fe2000fffe03f */
[----:B------:R-:W-:Y:S01]  /*11be0*/  LOP3.LUT R35, R30, 0x38, RZ, 0xc0, !PT ;  /* 0x000000381e237812 */ /* 0x000fe200078ec0ff */
[----:B------:R-:W-:Y:S01]  /*11bf0*/  USHF.R.S32.HI UR40, URZ, 0x7, UR5 ;  /* 0x000000073f287899 */ /* 0x000fe20008011405 */
[----:B------:R-:W-:-:S02]  /*11c00*/  LOP3.LUT R3, R0, 0x38, R5, 0x78, !PT ;  /* 0x0000003800037812 */ /* 0x000fc400078e7805 */
[----:B------:R-:W-:Y:S02]  /*11c10*/  LOP3.LUT R0, R35, 0x40, RZ, 0xfc, !PT ;  /* 0x0000004023007812 */ /* 0x000fe400078efcff */
[----:B------:R-:W-:Y:S02]  /*11c20*/  LOP3.LUT R30, R3, 0x200, R30, 0xf8, !PT ;  /* 0x00000200031e7812 */ /* 0x000fe400078ef81e */
[C---:B------:R-:W-:Y:S02]  /*11c30*/  ISETP.GE.AND P2, PT, R0.reuse, UR7, PT ;  /* 0x0000000700007c0c */ /* 0x040fe4000bf46270 */
[----:B------:R-:W-:Y:S01]  /*11c40*/  ISETP.GE.AND P1, PT, R0, UR9, PT ;  /* 0x0000000900007c0c */ /* 0x000fe2000bf26270 */
[----:B------:R-:W-:Y:S01]  /*11c50*/  IMAD R33, R30, 0x2, R16 ;  /* 0x000000021e217824 */ /* 0x000fe200078e0210 */
[----:B------:R-:W-:Y:S01]  /*11c60*/  ISETP.GE.AND P0, PT, R0, UR7, PT ;  /* 0x0000000700007c0c */ /* 0x000fe2000bf06270 */
[----:B------:R-:W-:Y:S01]  /*11c70*/  IMAD.SHL.U32 R0, R5, 0x10, RZ ;  /* 0x0000001005007824 */ /* 0x000fe200078e00ff */
[----:B------:R-:W-:-:S04]  /*11c80*/  SHF.R.U32.HI R37, RZ, 0x3, R4 ;  /* 0x00000003ff257819 */ /* 0x000fc80000011604 */
[----:B------:R-:W-:-:S03]  /*11c90*/  LOP3.LUT R2, R0, 0x70, RZ, 0xc0, !PT ;  /* 0x0000007000027812 */ /* 0x000fc600078ec0ff */
[----:B------:R-:W-:Y:S02]  /*11ca0*/  @P2 LOP3.LUT R19, R19, 0x1, RZ, 0xfc, !PT ;  /* 0x0000000113132812 */ /* 0x000fe400078efcff */
[----:B------:R-:W-:Y:S02]  /*11cb0*/  LOP3.LUT R0, R37, R2, RZ, 0xfc, !PT ;  /* 0x0000000225007212 */ /* 0x000fe400078efcff */
        /* <DEDUP_REMOVED lines=9> */
[----:B------:R-:W-:Y:S02]  /*11d50*/  @P0 LOP3.LUT R19, R19, 0x8, RZ, 0xfc, !PT ;  /* 0x0000000813130812 */ /* 0x000fe400078efcff */
[----:B------:R-:W-:Y:S02]  /*11d60*/  ISETP.GE.AND P0, PT, R35, UR9, PT ;  /* 0x0000000923007c0c */ /* 0x000fe4000bf06270 */
[----:B------:R-:W-:-:S11]  /*11d70*/  LOP3.LUT R19, R19, 0xffffff7f, RZ, 0xc0, !PT ;  /* 0xffffff7f13137812 */ /* 0x000fd600078ec0ff */
[----:B------:R-:W-:-:S07]  /*11d80*/  @P0 LOP3.LUT R19, R19, 0x80, RZ, 0xfc, !PT ;  /* 0x0000008013130812 */ /* 0x000fce00078efcff */
.L_x_7704:
        /* <DEDUP_REMOVED lines=22> */
.L_x_7650:
[----:B------:R-:W-:Y:S01]  /*11ef0*/  ULDC UR8, c[0x0][0xc54] ;  /* 0x0003150000087ab9 */ /* 0x000fe20000000800 */
[----:B------:R-:W-:Y:S01]  /*11f00*/  UMOV UR6, UR7 ;  /* 0x0000000700067c82 */ /* 0x000fe20008000000 */
[----:B------:R-:W-:-:S11]  /*11f10*/  UISETP.NE.AND UP0, UPT, UR8, 0x1, UPT ;  /* 0x000000010800788c */ /* 0x000fd6000bf05270 */
[----:B------:R-:W-:Y:S02]  /*11f20*/  @UP0 ULDC.64 UR10, c[0x0][0xc58] ;  /* 0x00031600000a0ab9 */ /* 0x000fe40000000a00 */
[----:B------:R-:W-:-:S04]  /*11f30*/  UIMAD.WIDE.U32 UR4, UR7, UR10, URZ ;  /* 0x0000000a070472a5 */ /* 0x000fc8000f8e003f */
[----:B------:R-:W-:-:S04]  /*11f40*/  @UP0 USHF.R.U32.HI UR6, URZ, UR11, UR5 ;  /* 0x0000000b3f060299 */ /* 0x000fc80008011605 */
[----:B------:R-:W-:-:S12]  /*11f50*/  UIMAD UR4, UR6, UR8, URZ ;  /* 0x00000008060472a4 */ /* 0x000fd8000f8e023f */
.L_x_7651:
        /* <DEDUP_REMOVED lines=48> */
.L_x_7653:
[----:B------:R-:W-:-:S11]  /*12260*/  UISETP.NE.AND UP1, UPT, UR5, 0x1, UPT ;  /* 0x000000010500788c */ /* 0x000fd6000bf25270 */
[----:B------:R-:W-:Y:S02]  /*12270*/  @UP1 ULDC.64 UR10, c[0x0][0x9e8] ;  /* 0x00027a00000a1ab9 */ /* 0x000fe40000000a00 */
[----:B------:R-:W-:-:S04]  /*12280*/  UIMAD.WIDE.U32 UR6, UR8, UR10, URZ ;  /* 0x0000000a080672a5 */ /* 0x000fc8000f8e003f */
[----:B------:R-:W-:-:S12]  /*12290*/  @UP1 USHF.R.U32.HI UR8, URZ, UR11, UR7 ;  /* 0x0000000b3f081299 */ /* 0x000fd80008011607 */
.L_x_7654:
[----:B------:R-:W-:-:S04]  /*122a0*/  UIMAD UR8, UR8, UR5, UR5 ;  /* 0x00000005080872a4 */ /* 0x000fc8000f8e0205 */
[----:B------:R-:W-:-:S04]  /*122b0*/  UISETP.LT.AND UP1, UPT, UR4, UR8, UPT ;  /* 0x000000080400728c */ /* 0x000fc8000bf21270 */
[----:B------:R-:W-:-:S12]  /*122c0*/  USEL UR4, UR4, UR8, UP1 ;  /* 0x0000000804047287 */ /* 0x000fd80008800000 */
.L_x_7652:
        /* <DEDUP_REMOVED lines=27> */
.L_x_7656:
[----:B------:R-:W-:-:S11]  /*12480*/  UISETP.NE.AND UP0, UPT, UR5, 0x1, UPT ;  /* 0x000000010500788c */ /* 0x000fd6000bf05270 */
[----:B------:R-:W-:Y:S02]  /*12490*/  @UP0 ULDC.64 UR10, c[0x0][0x9e8] ;  /* 0x00027a00000a0ab9 */ /* 0x000fe40000000a00 */
[----:B------:R-:W-:-:S04]  /*124a0*/  UIMAD.WIDE.U32 UR6, UR4, UR10, URZ ;  /* 0x0000000a040672a5 */ /* 0x000fc8000f8e003f */
[----:B------:R-:W-:-:S12]  /*124b0*/  @UP0 USHF.R.U32.HI UR4, URZ, UR11, UR7 ;  /* 0x0000000b3f040299 */ /* 0x000fd80008011607 */
.L_x_7657:
[----:B------:R-:W-:-:S04]  /*124c0*/  UIMAD UR4, UR4, UR5, URZ ;  /* 0x00000005040472a4 */ /* 0x000fc8000f8e023f */
[----:B------:R-:W-:-:S04]  /*124d0*/  UISETP.LT.AND UP0, UPT, UR8, UR4, UPT ;  /* 0x000000040800728c */ /* 0x000fc8000bf01270 */
[----:B------:R-:W-:-:S12]  /*124e0*/  USEL UR8, UR8, UR4, !UP0 ;  /* 0x0000000408087287 */ /* 0x000fd8000c000000 */
.L_x_7655:
        /* <DEDUP_REMOVED lines=26> */
.L_x_7659:
        /* <DEDUP_REMOVED lines=20> */
.L_x_7662:
[----:B------:R-:W-:Y:S05]  /*127d0*/  BSYNC B6 ;  /* 0x0000000000067941 */ /* 0x000fea0003800000 */
.L_x_7661:
        /* <DEDUP_REMOVED lines=20> */
.L_x_7665:
        /* <DEDUP_REMOVED lines=15> */
.L_x_7664:
[----:B------:R-:W-:Y:S05]  /*12a10*/  BSYNC B6 ;  /* 0x0000000000067941 */ /* 0x000fea0003800000 */
.L_x_7663:
        /* <DEDUP_REMOVED lines=15> */
.L_x_7720:
[----:B------:R-:W2:Y:S01]  /*12b10*/  S2R R0, SR_TID.X ;  /* 0x0000000000007919 */ /* 0x000ea20000002100 */
[----:B------:R-:W-:Y:S01]  /*12b20*/  UIADD3 UR4, UR44, -0x1, URZ ;  /* 0xffffffff2c047890 */ /* 0x000fe2000fffe03f */
[----:B0-----:R-:W-:Y:S02]  /*12b30*/  ISETP.NE.AND P1, PT, R10, 0x1, PT ;  /* 0x000000010a00780c */ /* 0x001fe40003f25270 */
[----:B-----5:R-:W-:Y:S02]  /*12b40*/  SHF.R.S32.HI R31, RZ, 0x1f, R29 ;  /* 0x0000001fff1f7819 */ /* 0x020fe4000001141d */
[----:B------:R-:W-:Y:S01]  /*12b50*/  LOP3.LUT R19, R19, 0xffffffdf, RZ, 0xc0, !PT ;  /* 0xffffffdf13137812 */ /* 0x000fe200078ec0ff */
[----:B------:R-:W-:-:S04]  /*12b60*/  IMAD.U32 R6, RZ, RZ, UR4 ;  /* 0x00000004ff067e24 */ /* 0x000fc8000f8e00ff */
[----:B------:R-:W-:-:S04]  /*12b70*/  IMAD.SHL.U32 R6, R6, 0x80, RZ ;  /* 0x0000008006067824 */ /* 0x000fc800078e00ff */
[----:B-1----:R-:W0:Y:S01]  /*12b80*/  @P1 LDC R3, c[0x0][0x438] ;  /* 0x00010e00ff031b82 */ /* 0x002e220000000800 */
[----:B------:R-:W-:Y:S01]  /*12b90*/  @P1 LOP3.LUT R19, R19, 0x20, RZ, 0xfc, !PT ;  /* 0x0000002013131812 */ /* 0x000fe200078efcff */
[----:B--2---:R-:W-:-:S05]  /*12ba0*/  IMAD.SHL.U32 R0, R0, 0x10, RZ ;  /* 0x0000001000007824 */ /* 0x004fca00078e00ff */
[----:B------:R-:W-:-:S04]  /*12bb0*/  LOP3.LUT R0, R0, 0x70, RZ, 0xc0, !PT ;  /* 0x0000007000007812 */ /* 0x000fc800078ec0ff */
[----:B------:R-:W-:Y:S02]  /*12bc0*/  LOP3.LUT R5, R6, R37, R0, 0xfe, !PT ;  /* 0x0000002506057212 */ /* 0x000fe400078efe00 */
[----:B------:R-:W1:Y:S02]  /*12bd0*/  @P1 LDC R0, c[0x0][0x434] ;  /* 0x00010d00ff001b82 */ /* 0x000e640000000800 */
[C---:B------:R-:W-:Y:S01]  /*12be0*/  ISETP.GE.AND P0, PT, R5.reuse, UR37, PT ;  /* 0x0000002505007c0c */ /* 0x040fe2000bf06270 */
[----:B------:R-:W-:-:S04]  /*12bf0*/  IMAD.IADD R7, R5, 0x1, R32 ;  /* 0x0000000105077824 */ /* 0x000fc800078e0220 */
[----:B------:R-:W-:-:S08]  /*12c00*/  IMAD.MOV.U32 R11, RZ, RZ, R7 ;  /* 0x000000ffff0b7224 */ /* 0x000fd000078e0007 */
[----:B------:R-:W2:Y:S08]  /*12c10*/  @!P0 LDC.64 R8, c[0x0][0x428] ;  /* 0x00010a00ff088b82 */ /* 0x000eb00000000a00 */
[----:B------:R-:W3:Y:S01]  /*12c20*/  @!P0 LDC.64 R4, c[0x0][0x418] ;  /* 0x00010600ff048b82 */ /* 0x000ee20000000a00 */
[----:B-1----:R-:W-:-:S05]  /*12c30*/  @P1 IMAD.HI.U32 R0, R7, R0, RZ ;  /* 0x0000000007001227 */ /* 0x002fca00078e00ff */
[----:B0-----:R-:W-:-:S04]  /*12c40*/  @P1 SHF.R.U32.HI R11, RZ, R3, R0 ;  /* 0x00000003ff0b1219 */ /* 0x001fc80000011600 */
        /* <DEDUP_REMOVED lines=8> */
[----:B------:R-:W-:-:S06]  /*12cd0*/  IMAD.MOV.U32 R0, RZ, RZ, RZ ;  /* 0x000000ffff007224 */ /* 0x000fcc00078e00ff */
[----:B------:R0:W5:Y:S01]  /*12ce0*/  @!P0 LDG.E R0, desc[UR52][R4.64] ;  /* 0x0000003404008981 */ /* 0x000162000c1e1900 */
[----:B------:R-:W-:Y:S01]  /*12cf0*/  IMAD R3, RZ, RZ, -UR42 ;  /* 0x8000002aff037e24 */ /* 0x000fe2000f8e02ff */
[----:B------:R-:W-:Y:S01]  /*12d00*/  LOP3.LUT R19, R19, 0xffffffef, RZ, 0xc0, !PT ;  /* 0xffffffef13137812 */ /* 0x000fe200078ec0ff */
[----:B------:R-:W-:Y:S02]  /*12d10*/  IMAD.MOV R2, RZ, RZ, -R11 ;  /* 0x000000ffff027224 */ /* 0x000fe400078e0a0b */
[----:B------:R-:W-:Y:S02]  /*12d20*/  IMAD R22, R22, R3, UR41 ;  /* 0x0000002916167e24 */ /* 0x000fe4000f8e0203 */
[----:B------:R-:W-:Y:S02]  /*12d30*/  IMAD.U32 R24, RZ, RZ, UR4 ;  /* 0x00000004ff187e24 */ /* 0x000fe4000f8e00ff */
[----:B0-----:R-:W-:Y:S01]  /*12d40*/  IMAD.U32 R4, RZ, RZ, UR46 ;  /* 0x0000002eff047e24 */ /* 0x001fe2000f8e00ff */
[----:B------:R-:W-:Y:S01]  /*12d50*/  SHF.R.S32.HI R28, RZ, 0x1f, R22 ;  /* 0x0000001fff1c7819 */ /* 0x000fe20000011416 */
[----:B------:R-:W-:-:S03]  /*12d60*/  IMAD R5, R10, R2, R7 ;  /* 0x000000020a057224 */ /* 0x000fc600078e0207 */
[----:B------:R-:W-:-:S13]  /*12d70*/  ISETP.NE.AND P2, PT, R4, 0x3, PT ;  /* 0x000000030400780c */ /* 0x000fda0003f45270 */
[----:B------:R-:W-:Y:S01]  /*12d80*/  @P2 LOP3.LUT R19, R19, 0x10, RZ, 0xfc, !PT ;  /* 0x0000001013132812 */ /* 0x000fe200078efcff */
[----:B------:R-:W-:Y:S06]  /*12d90*/  @!P2 BRA `(.L_x_7667) ;  /* 0x000000000004a947 */ /* 0x000fec0003800000 */
[----:B------:R-:W-:Y:S01]  /*12da0*/  BPT.TRAP 0x1 ;  /* 0x000000040000795c */ /* 0x000fe20000300000 */
.L_x_7667:
[----:B------:R-:W-:Y:S01]  /*12db0*/  SHF.R.S32.HI R8, RZ, 0x1f, R5 ;  /* 0x0000001fff087819 */ /* 0x000fe20000011405 */
[----:B------:R-:W-:Y:S01]  /*12dc0*/  ULDC.64 UR4, c[0x0][0x328] ;  /* 0x0000ca0000047ab9 */ /* 0x000fe20000000a00 */
[----:B-----5:R-:W-:Y:S01]  /*12dd0*/  SHF.R.S32.HI R4, RZ, 0x1f, R0 ;  /* 0x0000001fff047819 */ /* 0x020fe20000011400 */
[----:B------:R-:W-:Y:S02]  /*12de0*/  BSSY B0, `(.L_x_7668) ;  /* 0x0000016000007945 */ /* 0x000fe40003800000 */
        /* <DEDUP_REMOVED lines=15> */
[----:B------:R-:W-:Y:S02]  /*12ee0*/  IMAD.IADD R3, R3, 0x1, R7 ;  /* 0x0000000103037824 */ /* 0x000fe400078e0207 */
[----:B------:R-:W-:-:S03]  /*12ef0*/  IMAD R7, R23, 0x8, R16 ;  /* 0x0000000817077824 */ /* 0x000fc600078e0210 */
[----:B------:R-:W-:Y:S02]  /*12f00*/  LEA.HI.X R18, R2, UR5, R3, 0x1, P0 ;  /* 0x0000000502127c11 */ /* 0x000fe400080f0c03 */
[----:B------:R-:W-:-:S04]  /*12f10*/  SHF.L.U32 R2, R26, 0x1f, RZ ;  /* 0x0000001f1a027819 */ /* 0x000fc800000006ff */
[----:B------:R-:W0:Y:S02]  /*12f20*/  SYNCS.PHASECHK.TRANS64.TRYWAIT P0, [R7+URZ+0x28840], R2 ;  /* 0x02884002070075a7 */ /* 0x000e24000800017f */
[----:B0-----:R-:W-:Y:S05]  /*12f30*/  @!P0 BRA `(.L_x_7669) ;  /* 0x0000003000f48947 */ /* 0x001fea0003800000 */
.L_x_7721:
[----:B------:R-:W-:Y:S05]  /*12f40*/  BSYNC B0 ;  /* 0x0000000000007941 */ /* 0x000fea0003800000 */
.L_x_7668:
[----:B------:R-:W-:Y:S01]  /*12f50*/  ULDC.64 UR4, c[0x0][0x300] ;  /* 0x0000c00000047ab9 */ /* 0x000fe20000000a00 */
[----:B------:R-:W-:Y:S01]  /*12f60*/  IADD3 R6, -R37, UR37, -R6 ;  /* 0x0000002525067c10 */ /* 0x000fe2000fffe906 */
[----:B------:R-:W-:Y:S01]  /*12f70*/  IMAD R8, R8, UR4, RZ ;  /* 0x0000000408087c24 */ /* 0x000fe2000f8e02ff */
[----:B------:R-:W-:Y:S01]  /*12f80*/  LOP3.LUT P3, RZ, R19, 0x2, RZ, 0xc0, !PT ;  /* 0x0000000213ff7812 */ /* 0x000fe2000786c0ff */
[----:B0-----:R-:W-:Y:S01]  /*12f90*/  IMAD.WIDE.U32 R2, R5, UR4, RZ ;  /* 0x0000000405027c25 */ /* 0x001fe2000f8e00ff */
[----:B------:R-:W-:-:S03]  /*12fa0*/  LOP3.LUT P2, RZ, R19, 0x1, RZ, 0xc0, !PT ;  /* 0x0000000113ff7812 */ /* 0x000fc6000784c0ff */
        /* <DEDUP_REMOVED lines=28> */
[----:B------:R1:W-:Y:S01]  /*13170*/  @P0 LDGSTS.E.BYPASS.LTC128B.128 [R9+0x1c400], desc[UR52][R2.64+0x80], !P2 ;  /* 0x1c40008002090fae */ /* 0x0003e2000d101d74 */
[----:B------:R-:W-:-:S13]  /*13180*/  ISETP.GE.AND P0, PT, R6, 0x11, PT ;  /* 0x000000110600780c */ /* 0x000fda0003f06270 */
[----:B------:R-:W-:Y:S01]  /*13190*/  @P0 IMAD R25, R5, 0x2, R16 ;  /* 0x0000000205190824 */ /* 0x000fe200078e0210 */
[----:B0-----:R-:W-:-:S05]  /*131a0*/  @P0 LEA R14, P1, R35, R14, 0x1 ;  /* 0x0000000e230e0211 */ /* 0x001fca00078208ff */
[----:B-1----:R-:W-:Y:S02]  /*131b0*/  @P0 IMAD.MOV.U32 R2, RZ, RZ, R14 ;  /* 0x000000ffff020224 */ /* 0x002fe400078e000e */
[----:B------:R-:W-:Y:S01]  /*131c0*/  @P0 IMAD.X R21, RZ, RZ, R8, P1 ;  /* 0x000000ffff150224 */ /* 0x000fe200008e0608 */
[----:B------:R-:W0:Y:S03]  /*131d0*/  SHFL.IDX PT, R14, R4, 0x2, 0x181f ;  /* 0x00581f00040e7f89 */ /* 0x000e2600000e0000 */
[----:B------:R-:W-:Y:S01]  /*131e0*/  @P0 IMAD.MOV.U32 R3, RZ, RZ, R21 ;  /* 0x000000ffff030224 */ /* 0x000fe200078e0015 */
[----:B------:R-:W1:Y:S04]  /*131f0*/  SHFL.IDX PT, R8, R0, 0x2, 0x181f ;  /* 0x00581f0000087f89 */ /* 0x000e6800000e0000 */
[----:B------:R-:W-:Y:S04]  /*13200*/  @P0 LDGSTS.E.BYPASS.LTC128B.128 [R25+0x18c00], desc[UR52][R2.64], !P3 ;  /* 0x18c0000002190fae */ /* 0x000fe8000d901d74 */
[----:B------:R2:W-:Y:S01]  /*13210*/  @P0 LDGSTS.E.BYPASS.LTC128B.128 [R25+0x1cc00], desc[UR52][R2.64+0x80], !P2 ;  /* 0x1cc0008002190fae */ /* 0x0005e2000d101d74 */
[----:B------:R-:W-:-:S13]  /*13220*/  ISETP.GE.AND P0, PT, R6, 0x21, PT ;  /* 0x000000210600780c */ /* 0x000fda0003f06270 */
[----:B0-----:R-:W-:Y:S01]  /*13230*/  @P0 LEA R14, P1, R35, R14, 0x1 ;  /* 0x0000000e230e0211 */ /* 0x001fe200078208ff */
[----:B------:R-:W-:-:S04]  /*13240*/  @P0 IMAD R21, R5, 0x2, R16 ;  /* 0x0000000205150824 */ /* 0x000fc800078e0210 */
[----:B--2---:R-:W-:Y:S02]  /*13250*/  @P0 IMAD.MOV.U32 R2, RZ, RZ, R14 ;  /* 0x000000ffff020224 */ /* 0x004fe400078e000e */
[----:B-1----:R-:W-:Y:S01]  /*13260*/  @P0 IMAD.X R9, RZ, RZ, R8, P1 ;  /* 0x000000ffff090224 */ /* 0x002fe200008e0608 */
        /* <DEDUP_REMOVED lines=38> */
[----:B-1----:R-:W-:Y:S02]  /*134d0*/  @P0 IMAD.X R9, RZ, RZ, R8, P1 ;  /* 0x000000ffff090224 */ /* 0x002fe400008e0608 */
[----:B--2---:R-:W-:Y:S01]  /*134e0*/  @P0 IMAD.MOV.U32 R2, RZ, RZ, R14 ;  /* 0x000000ffff020224 */ /* 0x004fe200078e000e */
[----:B------:R0:W1:Y:S01]  /*134f0*/  SHFL.IDX PT, R8, R0, 0x7, 0x181f ;  /* 0x00f81f0000087f89 */ /* 0x00006200000e0000 */
[----:B------:R-:W-:-:S03]  /*13500*/  @P0 IMAD.MOV.U32 R3, RZ, RZ, R9 ;  /* 0x000000ffff030224 */ /* 0x000fc600078e0009 */
[----:B------:R0:W2:Y:S04]  /*13510*/  SHFL.IDX PT, R14, R4, 0x7, 0x181f ;  /* 0x00f81f00040e7f89 */ /* 0x0000a800000e0000 */
[----:B------:R0:W-:Y:S04]  /*13520*/  @P0 LDGSTS.E.BYPASS.LTC128B.128 [R21+0x1b400], desc[UR52][R2.64], !P3 ;  /* 0x1b40000002150fae */ /* 0x0001e8000d901d74 */
[----:B------:R0:W-:Y:S02]  /*13530*/  @P0 LDGSTS.E.BYPASS.LTC128B.128 [R21+0x1f400], desc[UR52][R2.64+0x80], !P2 ;  /* 0x1f40008002150fae */ /* 0x0001e4000d101d74 */
.L_x_7739:
        /* <DEDUP_REMOVED lines=8> */
[----:B------:R0:W-:Y:S01]  /*135c0*/  @P0 LDGSTS.E.BYPASS.LTC128B.128 [R5+0x1fc00], desc[UR52][R2.64+0x80], !P2 ;  /* 0x1fc0008002050fae */ /* 0x0001e2000d101d74 */
[----:B------:R-:W-:Y:S01]  /*135d0*/  PLOP3.LUT P0, PT, PT, PT, PT, 0x80, 0x0 ;  /* 0x000000000000781c */ /* 0x000fe20003f0f070 */
[----:B------:R-:W-:-:S12]  /*135e0*/  NOP ;  /* 0x0000000000007918 */ /* 0x000fd80000000000 */
.L_x_7671:
        /* <DEDUP_REMOVED lines=11> */
.L_x_7672:
[----:B------:R-:W-:Y:S01]  /*136a0*/  VIADD R0, R16, 0x10400 ;  /* 0x0001040010007836 */ /* 0x000fe20000000000 */
        /* <DEDUP_REMOVED lines=14> */
[----:B-1----:R-:W-:-:S02]  /*13790*/  IMAD.U32 R7, RZ, RZ, UR7 ;  /* 0x00000007ff077e24 */ /* 0x002fc4000f8e00ff */
[----:B------:R-:W-:Y:S02]  /*137a0*/  IMAD.U32 R10, RZ, RZ, UR8 ;  /* 0x00000008ff0a7e24 */ /* 0x000fe4000f8e00ff */
[----:B------:R-:W-:Y:S02]  /*137b0*/  IMAD.U32 R11, RZ, RZ, UR9 ;  /* 0x00000009ff0b7e24 */ /* 0x000fe4000f8e00ff */
[----:B------:R-:W-:Y:S02]  /*137c0*/  IMAD.MOV.U32 R8, RZ, RZ, 0x70 ;  /* 0x00000070ff087424 */ /* 0x000fe400078e00ff */
[----:B------:R-:W-:Y:S02]  /*137d0*/  IMAD.MOV.U32 R12, RZ, RZ, 0x1 ;  /* 0x00000001ff0c7424 */ /* 0x000fe400078e00ff */
[----:B------:R-:W-:-:S07]  /*137e0*/  IMAD.MOV.U32 R13, RZ, RZ, RZ ;  /* 0x000000ffff0d7224 */ /* 0x000fce00078e00ff */
[----:B------:R-:W-:-:S07]  /*137f0*/  LEPC R20, `(.L_x_7674) ;  /* 0x000000001014794e */ /* 0x000fce0000000000 */
[----:B0-----:R-:W-:Y:S05]  /*13800*/  CALL.ABS.NOINC R2 ;  /* 0x0000000002007343 */ /* 0x001fea0003c00000 */
.L_x_7674:
[----:B------:R-:W-:Y:S05]  /*13810*/  BSYNC B6 ;  /* 0x0000000000067941 */ /* 0x000fea0003800000 */
.L_x_7673:
        /* <DEDUP_REMOVED lines=8> */
[----:B------:R-:W-:-:S03]  /*138a0*/  @UP0 ULDC UR4, c[0x0][0x44c] ;  /* 0x0001130000040ab9 */ /* 0x000fc60000000800 */
[----:B------:R-:W-:-:S04]  /*138b0*/  UIMAD UR6, UR6, UR8, URZ ;  /* 0x00000008060672a4 */ /* 0x000fc8000f8e023f */
[----:B------:R-:W-:Y:S02]  /*138c0*/  UIMAD UR7, UR7, UR9, UR6 ;  /* 0x00000009070772a4 */ /* 0x000fe4000f8e0206 */
[----:B------:R-:W-:Y:S01]  /*138d0*/  USHF.R.S32.HI UR6, URZ, 0x1f, UR42 ;  /* 0x0000001f3f067899 */ /* 0x000fe2000801142a */
[----:B0-----:R-:W-:-:S05]  /*138e0*/  IMAD.SHL.U32 R2, R2, 0x10, RZ ;  /* 0x0000001002027824 */ /* 0x001fca00078e00ff */
[----:B------:R-:W-:-:S04]  /*138f0*/  LOP3.LUT R2, R2, 0x70, RZ, 0xc0, !PT ;  /* 0x0000007002027812 */ /* 0x000fc800078ec0ff */
[----:B------:R-:W-:-:S05]  /*13900*/  LOP3.LUT R2, R37, R2, RZ, 0xfc, !PT ;  /* 0x0000000225027212 */ /* 0x000fca00078efcff */
        /* <DEDUP_REMOVED lines=22> */
[C---:B-1----:R-:W-:Y:S02]  /*13a70*/  IMAD R7, R2.reuse, UR9, R3 ;  /* 0x0000000902077c24 */ /* 0x042fe4000f8e0203 */
        /* <DEDUP_REMOVED lines=31> */
[----:B------:R-:W-:-:S03]  /*13c70*/  VIADD R7, R5, 0x20 ;  /* 0x0000002005077836 */ /* 0x000fc60000000000 */
        /* <DEDUP_REMOVED lines=51> */
.L_x_7756:
        /* <DEDUP_REMOVED lines=8> */
[----:B------:R0:W-:Y:S01]  /*14030*/  @!P0 LDGSTS.E.BYPASS.LTC128B.128 [R33+0x17c00], desc[UR52][R2.64+0x80], !P5 ;  /* 0x17c0008002218fae */ /* 0x0001e2000e901d74 */
[----:B------:R-:W-:Y:S01]  /*14040*/  PLOP3.LUT P0, PT, PT, PT, PT, 0x80, 0x0 ;  /* 0x000000000000781c */ /* 0x000fe20003f0f070 */
[----:B------:R-:W-:-:S12]  /*14050*/  NOP ;  /* 0x0000000000007918 */ /* 0x000fd80000000000 */
.L_x_7676:
[----:B------:R-:W-:Y:S02]  /*14060*/  PLOP3.LUT P1, PT, P1, P0, PT, 0xa2, 0x0 ;  /* 0x000000000000781c */ /* 0x000fe40000f21472 */
[----:B------:R-:W-:-:S08]  /*14070*/  @P0 R2UR P1, UR4, R16 ;  /* 0x00000000100402ca */ /* 0x000fd00000020000 */
[----:B------:R-:W-:-:S05]  /*14080*/  @P0 PLOP3.LUT P0, PT, P1, PT, PT, 0x80, 0x0 ;  /* 0x000000000000081c */ /* 0x000fca0000f0f070 */
[----:B------:R-:W-:Y:S01]  /*14090*/  @!P1 SYNCS.ARRIVE.TRANS64.RED.A0T1 RZ, [UR4+0x28800], RZ ;  /* 0x028800ffffff99a7 */ /* 0x000fe20008200404 */
[----:B------:R-:W-:Y:S07]  /*140a0*/  @!P1 ARRIVES.LDGSTSBAR.64.TRANSCNT [UR4+0x28800] ;  /* 0x02880000ff0099b0 */ /* 0x000fee0008000a84 */
[----:B------:R-:W-:Y:S05]  /*140b0*/  @P0 BRA.U.ANY `(.L_x_7676) ;  /* 0xfffffffd00e80947 */ /* 0x000fea000393ffff */
[----:B------:R-:W-:-:S05]  /*140c0*/  VIADD R36, R36, 0x1 ;  /* 0x0000000124247836 */ /* 0x000fca0000000000 */
[----:B------:R-:W-:-:S04]  /*140d0*/  LEA.HI R0, R36, R36, RZ, 0x1 ;  /* 0x0000002424007211 */ /* 0x000fc800078f08ff */
[----:B0-----:R-:W-:-:S05]  /*140e0*/  LOP3.LUT R3, R0, 0xfffffffe, RZ, 0xc0, !PT ;  /* 0xfffffffe00037812 */ /* 0x001fca00078ec0ff */
[----:B------:R-:W-:-:S05]  /*140f0*/  IMAD.IADD R3, R36, 0x1, -R3 ;  /* 0x0000000124037824 */ /* 0x000fca00078e0a03 */
[----:B------:R-:W-:Y:S01]  /*14100*/  SHF.L.U32 R3, R3, 0x1f, RZ ;  /* 0x0000001f03037819 */ /* 0x000fe200000006ff */
[----:B------:R-:W-:Y:S01]  /*14110*/  NOP ;  /* 0x0000000000007918 */ /* 0x000fe20000000000 */
[----:B------:R0:W-:Y:S01]  /*14120*/  SYNCS.ARRIVE.TRANS64.A1T0 RZ, [R16+URZ+0x28800], RZ ;  /* 0x028800ff10ff79a7 */ /* 0x0001e2000810003f */
[----:B------:R-:W-:Y:S01]  /*14130*/  BSSY B0, `(.L_x_7677) ;  /* 0x0000003000007945 */ /* 0x000fe20003800000 */
[----:B------:R-:W1:Y:S03]  /*14140*/  SYNCS.PHASECHK.TRANS64.TRYWAIT P0, [R16+URZ+0x28820], R3 ;  /* 0x02882003100075a7 */ /* 0x000e66000800017f */
[----:B01----:R-:W-:Y:S05]  /*14150*/  @!P0 BRA `(.L_x_7678) ;  /* 0x0000003400888947 */ /* 0x003fea0003800000 */
.L_x_7757:
[----:B------:R-:W-:Y:S05]  /*14160*/  BSYNC B0 ;  /* 0x0000000000007941 */ /* 0x000fea0003800000 */
.L_x_7677:
        /* <DEDUP_REMOVED lines=9> */
.L_x_7692:
[----:B0-----:R-:W0:Y:S01]  /*14200*/  LDC R3, c[0x0][0x430] ;  /* 0x00010c00ff037b82 */ /* 0x001e220000000800 */
[----:B------:R-:W1:Y:S01]  /*14210*/  S2R R0, SR_TID.X ;  /* 0x0000000000007919 */ /* 0x000e620000002100 */
[----:B------:R-:W-:Y:S01]  /*14220*/  IMAD R7, R6, 0x80, R37 ;  /* 0x0000008006077824 */ /* 0x000fe200078e0225 */
[----:B------:R-:W-:Y:S05]  /*14230*/  YIELD ;  /* 0x0000000000007946 */ /* 0x000fea0003800000 */
[----:B------:R-:W-:Y:S01]  /*14240*/  ULDC.64 UR4, c[0x0][0x428] ;  /* 0x00010a0000047ab9 */ /* 0x000fe20000000a00 */
[----:B------:R-:W-:Y:S01]  /*14250*/  VIADD R23, R10, 0x1 ;  /* 0x000000010a177836 */ /* 0x000fe20000000000 */
        /* <DEDUP_REMOVED lines=32> */
.L_x_7680:
[----:B------:R-:W-:Y:S01]  /*14460*/  IMAD R6, R23, 0x8, R16 ;  /* 0x0000000817067824 */ /* 0x000fe200078e0210 */
[----:B------:R-:W-:Y:S01]  /*14470*/  SHF.L.U32 R3, R26, 0x1f, RZ ;  /* 0x0000001f1a037819 */ /* 0x000fe200000006ff */
[----:B------:R-:W-:Y:S03]  /*14480*/  BSSY B1, `(.L_x_7681) ;  /* 0x0000003000017945 */ /* 0x000fe60003800000 */
[----:B------:R-:W0:Y:S02]  /*14490*/  SYNCS.PHASECHK.TRANS64.TRYWAIT P0, [R6+URZ+0x28840], R3 ;  /* 0x02884003060075a7 */ /* 0x000e24000800017f */
[----:B0-----:R-:W-:Y:S05]  /*144a0*/  @!P0 BRA `(.L_x_7682) ;  /* 0x0000003000c88947 */ /* 0x001fea0003800000 */
.L_x_7758:
[----:B------:R-:W-:Y:S05]  /*144b0*/  BSYNC B1 ;  /* 0x0000000000017941 */ /* 0x000fea0003800000 */
.L_x_7681:
[----:B------:R-:W-:Y:S01]  /*144c0*/  SHF.R.S32.HI R21, RZ, 0x1f, R4 ;  /* 0x0000001fff157819 */ /* 0x000fe20000011404 */
[----:B------:R-:W-:Y:S01]  /*144d0*/  ULDC.64 UR4, c[0x0][0x300] ;  /* 0x0000c00000047ab9 */ /* 0x000fe20000000a00 */
[----:B------:R-:W-:Y:S01]  /*144e0*/  LOP3.LUT P2, RZ, R19, 0x2, RZ, 0xc0, !PT ;  /* 0x0000000213ff7812 */ /* 0x000fe2000784c0ff */
[----:B------:R-:W-:Y:S01]  /*144f0*/  IMAD R7, R23, 0x4000, R30 ;  /* 0x0000400017077824 */ /* 0x000fe200078e021e */
[----:B------:R-:W-:Y:S01]  /*14500*/  LOP3.LUT P1, RZ, R19, 0x1, RZ, 0xc0, !PT ;  /* 0x0000000113ff7812 */ /* 0x000fe2000782c0ff */
[----:B0-----:R-:W-:-:S04]  /*14510*/  IMAD R3, R21, UR4, RZ ;  /* 0x0000000415037c24 */ /* 0x001fc8000f8e02ff */
        /* <DEDUP_REMOVED lines=62> */
[----:B------:R0:W-:Y:S04]  /*14900*/  LDGSTS.E.BYPASS.LTC128B.128 [R7+0x1b400], desc[UR52][R2.64], !P2 ;  /* 0x1b40000002077fae */ /* 0x0001e8000d101d74 */
[----:B--2---:R0:W-:Y:S02]  /*14910*/  LDGSTS.E.BYPASS.LTC128B.128 [R7+0x1f400], desc[UR52][R2.64+0x80], !P1 ;  /* 0x1f40008002077fae */ /* 0x0041e4000c901d74 */
.L_x_7776:
[----:B0-----:R-:W-:-:S05]  /*14920*/  IADD3 R2, P0, R14, R5, RZ ;  /* 0x000000050e027210 */ /* 0x001fca0007f1e0ff */
        /* <DEDUP_REMOVED lines=8> */
.L_x_7684:
        /* <DEDUP_REMOVED lines=11> */
.L_x_7685:
[----:B------:R0:W-:Y:S01]  /*14a60*/  SYNCS.ARRIVE.TRANS64.A1T0 RZ, [R6+URZ+0x28830], RZ ;  /* 0x028830ff06ff79a7 */ /* 0x0001e2000810003f */
[----:B------:R-:W-:Y:S05]  /*14a70*/  @!P2 BRA `(.L_x_7686) ;  /* 0x000000000004a947 */ /* 0x000fea0003800000 */
[----:B------:R-:W-:Y:S01]  /*14a80*/  BPT.TRAP 0x1 ;  /* 0x000000040000795c */ /* 0x000fe20000300000 */
.L_x_7686:
[----:B------:R-:W-:Y:S01]  /*14a90*/  SHF.L.U32 R3, R20, 0x1f, RZ ;  /* 0x0000001f14037819 */ /* 0x000fe200000006ff */
[----:B0-----:R-:W-:Y:S01]  /*14aa0*/  IMAD R6, R10, 0x8, R16 ;  /* 0x000000080a067824 */ /* 0x001fe200078e0210 */
[----:B------:R-:W-:Y:S03]  /*14ab0*/  BSSY B1, `(.L_x_7687) ;  /* 0x0000003000017945 */ /* 0x000fe60003800000 */
[----:B------:R-:W0:Y:S02]  /*14ac0*/  SYNCS.PHASECHK.TRANS64.TRYWAIT P0, [R6+URZ+0x28860], R3 ;  /* 0x02886003060075a7 */ /* 0x000e24000800017f */
[----:B0-----:R-:W-:Y:S05]  /*14ad0*/  @!P0 BRA `(.L_x_7688) ;  /* 0x0000003400988947 */ /* 0x001fea0003800000 */
.L_x_7777:
[----:B------:R-:W-:Y:S05]  /*14ae0*/  BSYNC B1 ;  /* 0x0000000000017941 */ /* 0x000fea0003800000 */
.L_x_7687:
[----:B------:R-:W-:Y:S01]  /*14af0*/  IMAD.MOV.U32 R8, RZ, RZ, -0x80 ;  /* 0xffffff80ff087424 */ /* 0x000fe200078e00ff */
[----:B------:R-:W-:Y:S01]  /*14b00*/  UMOV UR4, 0xffffffff ;  /* 0xffffffff00047882 */ /* 0x000fe20000000000 */
[C---:B------:R-:W-:Y:S01]  /*14b10*/  LOP3.LUT P2, RZ, R19.reuse, 0x8, RZ, 0xc0, !PT ;  /* 0x0000000813ff7812 */ /* 0x040fe2000784c0ff */
[----:B------:R-:W-:Y:S01]  /*14b20*/  IMAD R7, R10, 0x4000, R30 ;  /* 0x000040000a077824 */ /* 0x000fe200078e021e */
[----:B------:R-:W-:Y:S01]  /*14b30*/  LOP3.LUT P1, RZ, R19, 0x4, RZ, 0xc0, !PT ;  /* 0x0000000413ff7812 */ /* 0x000fe2000782c0ff */
[----:B------:R-:W-:-:S04]  /*14b40*/  IMAD R8, R27, R8, UR37 ;  /* 0x000000251b087e24 */ /* 0x000fc8000f8e0208 */
[----:B------:R-:W-:Y:S01]  /*14b50*/  IMAD.IADD R8, R8, 0x1, -R37 ;  /* 0x0000000108087824 */ /* 0x000fe200078e0a25 */
[----:B------:R-:W-:Y:S07]  /*14b60*/  BRA.DIV UR4, `(.L_x_7689) ;  /* 0x0000003604887947 */ /* 0x000fee000b800000 */
[----:B------:R-:W1:Y:S01]  /*14b70*/  SHFL.IDX PT, R14, R17, RZ, 0x181f ;  /* 0x00181fff110e7589 */ /* 0x000e6200000e0000 */
[----:B------:R-:W-:-:S03]  /*14b80*/  IMAD R7, R7, 0x2, R16 ;  /* 0x0000000207077824 */ /* 0x000fc600078e0210 */
        /* <DEDUP_REMOVED lines=57> */
.L_x_7795:
        /* <DEDUP_REMOVED lines=29> */
.L_x_7690:
        /* <DEDUP_REMOVED lines=11> */
.L_x_7691:
        /* <DEDUP_REMOVED lines=8> */
.L_x_7679:
        /* <DEDUP_REMOVED lines=8> */
[----:B------:R-:W1:Y:S08]  /*152a0*/  FLO.U32 R0, UR4 ;  /* 0x0000000400007d00 */ /* 0x000e7000080e0000 */
[----:B------:R-:W0:Y:S01]  /*152b0*/  POPC R5, UR4 ;  /* 0x0000000400057d09 */ /* 0x000e220008000000 */
[----:B-1----:R-:W-:-:S13]  /*152c0*/  ISETP.EQ.U32.AND P0, PT, R0, R7, PT ;  /* 0x000000070000720c */ /* 0x002fda0003f02070 */
[----:B0-----:R-:W2:Y:S01]  /*152d0*/  @P0 ATOMG.E.ADD.STRONG.GPU PT, R3, desc[UR52][R2.64], R5 ;  /* 0x00000005020309a8 */ /* 0x001ea200081ee1f4 */
[----:B------:R-:W0:Y:S02]  /*152e0*/  S2R R4, SR_LTMASK ;  /* 0x0000000000047919 */ /* 0x000e240000003900 */
[----:B0-----:R-:W-:-:S04]  /*152f0*/  LOP3.LUT R4, R4, UR4, RZ, 0xc0, !PT ;  /* 0x0000000404047c12 */ /* 0x001fc8000f8ec0ff */
[----:B------:R-:W0:Y:S01]  /*15300*/  POPC R7, R4 ;  /* 0x0000000400077309 */ /* 0x000e220000000000 */
[----:B--2---:R-:W0:Y:S02]  /*15310*/  SHFL.IDX PT, R0, R3, R0, 0x1f ;  /* 0x00001f0003007589 */ /* 0x004e2400000e0000 */
[----:B0-----:R-:W-:-:S07]  /*15320*/  IADD3 R34, R0, UR48, R7 ;  /* 0x0000003000227c10 */ /* 0x001fce000fffe007 */
.L_x_7694:
[----:B------:R-:W-:Y:S05]  /*15330*/  BSYNC B0 ;  /* 0x0000000000007941 */ /* 0x000fea0003800000 */
.L_x_7693:
[----:B------:R-:W-:-:S05]  /*15340*/  IMAD.U32 R0, RZ, RZ, UR46 ;  /* 0x0000002eff007e24 */ /* 0x000fca000f8e00ff */
[----:B------:R-:W-:-:S13]  /*15350*/  ISETP.NE.AND P0, PT, R0, 0x3, PT ;  /* 0x000000030000780c */ /* 0x000fda0003f05270 */
[----:B------:R-:W-:Y:S05]  /*15360*/  @!P0 BRA `(.L_x_7695) ;  /* 0x0000000000048947 */ /* 0x000fea0003800000 */
[----:B------:R-:W-:Y:S01]  /*15370*/  BPT.TRAP 0x1 ;  /* 0x000000040000795c */ /* 0x000fe20000300000 */
.L_x_7695:
[----:B------:R-:W-:Y:S01]  /*15380*/  IMAD R4, R23, 0x8, R16 ;  /* 0x0000000817047824 */ /* 0x000fe200078e0210 */
[----:B0-----:R-:W-:Y:S01]  /*15390*/  SHF.L.U32 R3, R26, 0x1f, RZ ;  /* 0x0000001f1a037819 */ /* 0x001fe200000006ff */
[----:B------:R-:W-:Y:S01]  /*153a0*/  IMAD.MOV.U32 R5, RZ, RZ, -0x80 ;  /* 0xffffff80ff057424 */ /* 0x000fe200078e00ff */
[----:B------:R-:W-:Y:S02]  /*153b0*/  BSSY B0, `(.L_x_7696) ;  /* 0x0000004000007945 */ /* 0x000fe40003800000 */
[----:B------:R-:W0:Y:S01]  /*153c0*/  SYNCS.PHASECHK.TRANS64.TRYWAIT P0, [R4+URZ+0x28860], R3 ;  /* 0x02886003040075a7 */ /* 0x000e22000800017f */
[----:B------:R-:W-:Y:S01]  /*153d0*/  IMAD R24, R24, R5, UR37 ;  /* 0x0000002518187e24 */ /* 0x000fe2000f8e0205 */
[----:B0-----:R-:W-:Y:S06]  /*153e0*/  @!P0 BRA `(.L_x_7697) ;  /* 0x0000003400d48947 */ /* 0x001fec0003800000 */
.L_x_7796:
[----:B------:R-:W-:Y:S05]  /*153f0*/  BSYNC B0 ;  /* 0x0000000000007941 */ /* 0x000fea0003800000 */
.L_x_7696:
[----:B------:R-:W-:Y:S01]  /*15400*/  UMOV UR4, 0xffffffff ;  /* 0xffffffff00047882 */ /* 0x000fe20000000000 */
[----:B------:R-:W-:Y:S01]  /*15410*/  LOP3.LUT P3, RZ, R19, 0x8, RZ, 0xc0, !PT ;  /* 0x0000000813ff7812 */ /* 0x000fe2000786c0ff */
[----:B------:R-:W-:Y:S01]  /*15420*/  IMAD R7, R23, 0x4000, R30 ;  /* 0x0000400017077824 */ /* 0x000fe200078e021e */
[----:B------:R-:W-:Y:S01]  /*15430*/  LOP3.LUT P1, RZ, R19, 0x4, RZ, 0xc0, !PT ;  /* 0x0000000413ff7812 */ /* 0x000fe2000782c0ff */
[----:B------:R-:W-:Y:S01]  /*15440*/  IMAD.IADD R5, R24, 0x1, -R37 ;  /* 0x0000000118057824 */ /* 0x000fe200078e0a25 */
[----:B------:R-:W-:Y:S11]  /*15450*/  BRA.DIV UR4, `(.L_x_7698) ;  /* 0x0000003604cc7947 */ /* 0x000ff6000b800000 */
[----:B------:R-:W1:Y:S01]  /*15460*/  SHFL.IDX PT, R14, R17, RZ, 0x181f ;  /* 0x00181fff110e7589 */ /* 0x000e6200000e0000 */
[----:B------:R-:W-:-:S03]  /*15470*/  IMAD.SHL.U32 R6, R35, 0x2, RZ ;  /* 0x0000000223067824 */ /* 0x000fc600078e00ff */
[----:B------:R-:W0:Y:S02]  /*15480*/  SHFL.IDX PT, R0, R18, RZ, 0x181f ;  /* 0x00181fff12007589 */ /* 0x000e2400000e0000 */
[----:B-1----:R-:W-:Y:S02]  /*15490*/  IADD3 R2, P0, R14, R6, RZ ;  /* 0x000000060e027210 */ /* 0x002fe40007f1e0ff */
[----:B------:R-:W1:Y:S03]  /*154a0*/  SHFL.IDX PT, R14, R17, 0x1, 0x181f ;  /* 0x00381f00110e7f89 */ /* 0x000e6600000e0000 */
[----:B0-----:R-:W-:Y:S01]  /*154b0*/  IMAD.X R3, RZ, RZ, R0, P0 ;  /* 0x000000ffff037224 */ /* 0x001fe200000e0600 */
[----:B------:R-:W-:Y:S01]  /*154c0*/  ISETP.LT.OR P0, PT, R5, 0x1, P3 ;  /* 0x000000010500780c */ /* 0x000fe20001f01670 */
[----:B------:R-:W-:Y:S02]  /*154d0*/  IMAD R0, R7, 0x2, R16 ;  /* 0x0000000207007824 */ /* 0x000fe400078e0210 */
[----:B------:R-:W0:Y:S10]  /*154e0*/  SHFL.IDX PT, R7, R18, 0x1, 0x181f ;  /* 0x00381f0012077f89 */ /* 0x000e3400000e0000 */
        /* <DEDUP_REMOVED lines=50> */
[----:B--23--:R1:W-:Y:S02]  /*15810*/  LDGSTS.E.BYPASS.LTC128B.128 [R0+0x7400], desc[UR52][R2.64+0x80], !P0 ;  /* 0x0740008002007fae */ /* 0x00c3e4000c101d74 */
.L_x_7814:
        /* <DEDUP_REMOVED lines=11> */
.L_x_7699:
        /* <DEDUP_REMOVED lines=11> */
.L_x_7700:
[----:B------:R0:W-:Y:S01]  /*15980*/  SYNCS.ARRIVE.TRANS64.A1T0 RZ, [R4+URZ+0x28850], RZ ;  /* 0x028850ff04ff79a7 */ /* 0x0001e2000810003f */
[----:B------:R-:W-:-:S05]  /*15990*/  VIADD R23, R23, 0x1 ;  /* 0x0000000117177836 */ /* 0x000fca0000000000 */
[----:B------:R-:W-:-:S04]  /*159a0*/  ISETP.NE.AND P0, PT, R23, 0x2, PT ;  /* 0x000000021700780c */ /* 0x000fc80003f05270 */
[----:B------:R-:W-:Y:S02]  /*159b0*/  SEL R3, RZ, 0x1, P0 ;  /* 0x00000001ff037807 */ /* 0x000fe40000000000 */
[----:B------:R-:W-:Y:S02]  /*159c0*/  SEL R23, R23, RZ, P0 ;  /* 0x000000ff17177207 */ /* 0x000fe40000000000 */
[----:B0-----:R-:W-:-:S07]  /*159d0*/  LOP3.LUT R26, R26, R3, RZ, 0x3c, !PT ;  /* 0x000000031a1a7212 */ /* 0x001fce00078e3cff */
.L_x_7660:
[----:B------:R-:W-:Y:S05]  /*159e0*/  BSYNC B7 ;  /* 0x0000000000077941 */ /* 0x000fea0003800000 */
.L_x_7658:
        /* <DEDUP_REMOVED lines=11> */
.L_x_7701:
[----:B------:R-:W-:-:S03]  /*15aa0*/  UMOV UR4, 0xffffffff ;  /* 0xffffffff00047882 */ /* 0x000fc60000000000 */
[----:B------:R-:W-:Y:S05]  /*15ab0*/  BRA.DIV UR4, `(.L_x_7703) ;  /* 0x0000003a04ec7947 */ /* 0x000fea000b800000 */
[----:B------:R0:W1:Y:S02]  /*15ac0*/  SHFL.IDX PT, R14, R34, RZ, 0x1f ;  /* 0x00001fff220e7589 */ /* 0x00006400000e0000 */
.L_x_7817:
        /* <DEDUP_REMOVED lines=8> */
.L_x_7702:
[----:B------:R-:W-:Y:S02]  /*15b50*/  ULDC UR4, c[0x0][0xc38] ;  /* 0x00030e0000047ab9 */ /* 0x000fe40000000800 */
[----:B-1----:R-:W-:-:S13]  /*15b60*/  ISETP.GE.AND P0, PT, R34, UR4, PT ;  /* 0x0000000422007c0c */ /* 0x002fda000bf06270 */
[----:B------:R-:W-:Y:S05]  /*15b70*/  @!P0 BRA `(.L_x_7704) ;  /* 0xffffffc000848947 */ /* 0x000fea000383ffff */
.L_x_7649:
[----:B------:R-:W1:Y:S01]  /*15b80*/  S2R R5, SR_CgaCtaId ;  /* 0x0000000000057919 */ /* 0x000e620000008800 */
[----:B------:R-:W-:Y:S01]  /*15b90*/  VIADD R36, R36, 0x1 ;  /* 0x0000000124247836 */ /* 0x000fe20000000000 */
[----:B------:R-:W-:Y:S01]  /*15ba0*/  MOV R2, 0x400 ;  /* 0x0000040000027802 */ /* 0x000fe20000000f00 */
[----:B------:R-:W-:Y:S03]  /*15bb0*/  BSSY B0, `(.L_x_7705) ;  /* 0x0000008000007945 */ /* 0x000fe60003800000 */
[----:B------:R-:W-:-:S04]  /*15bc0*/  LEA.HI R0, R36, R36, RZ, 0x1 ;  /* 0x0000002424007211 */ /* 0x000fc800078f08ff */
[----:B------:R-:W-:-:S05]  /*15bd0*/  LOP3.LUT R3, R0, 0xfffffffe, RZ, 0xc0, !PT ;  /* 0xfffffffe00037812 */ /* 0x000fca00078ec0ff */
[----:B------:R-:W-:-:S05]  /*15be0*/  IMAD.IADD R0, R36, 0x1, -R3 ;  /* 0x0000000124007824 */ /* 0x000fca00078e0a03 */
[----:B------:R-:W-:Y:S02]  /*15bf0*/  SHF.L.U32 R0, R0, 0x1f, RZ ;  /* 0x0000001f00007819 */ /* 0x000fe400000006ff */
[----:B-1----:R-:W-:-:S04]  /*15c00*/  LEA R4, R5, R2, 0x18 ;  /* 0x0000000205047211 */ /* 0x002fc800078ec0ff */
[----:B------:R-:W1:Y:S02]  /*15c10*/  SYNCS.PHASECHK.TRANS64.TRYWAIT P0, [R4+URZ+0x28820], R0 ;  /* 0x02882000040075a7 */ /* 0x000e64000800017f */
[----:B-1----:R-:W-:Y:S05]  /*15c20*/  @!P0 BRA `(.L_x_7706) ;  /* 0x0000003800b88947 */ /* 0x002fea0003800000 */
.L_x_7818:
[----:B------:R-:W-:Y:S05]  /*15c30*/  BSYNC B0 ;  /* 0x0000000000007941 */ /* 0x000fea0003800000 */
.L_x_7705:
[----:B------:R-:W-:-:S03]  /*15c40*/  UMOV UR4, 0xffffffff ;  /* 0xffffffff00047882 */ /* 0x000fc60000000000 */
[----:B------:R-:W-:Y:S05]  /*15c50*/  BRA.DIV UR4, `(.L_x_7707) ;  /* 0x0000003a04c07947 */ /* 0x000fea000b800000 */
[----:B-1----:R-:W1:Y:S02]  /*15c60*/  S2R R0, SR_TID.X ;  /* 0x0000000000007919 */ /* 0x002e640000002100 */
[----:B-1----:R-:W-:-:S04]  /*15c70*/  SHF.R.U32.HI R0, RZ, 0x5, R0 ;  /* 0x00000005ff007819 */ /* 0x002fc80000011600 */
[----:B------:R-:W-:-:S05]  /*15c80*/  LOP3.LUT R0, R0, 0x3, RZ, 0xc0, !PT ;  /* 0x0000000300007812 */ /* 0x000fca00078ec0ff */
[----:B------:R1:W2:Y:S02]  /*15c90*/  SHFL.IDX PT, R14, R0, RZ, 0x1f ;  /* 0x00001fff000e7589 */ /* 0x0002a400000e0000 */
.L_x_7821:
[----:B--2---:R-:W-:Y:S01]  /*15ca0*/  ISETP.NE.AND P0, PT, R14, RZ, PT ;  /* 0x000000ff0e00720c */ /* 0x004fe20003f05270 */
[----:B------:R-:W-:-:S12]  /*15cb0*/  BSSY B0, `(.L_x_7708) ;  /* 0x0000024000007945 */ /* 0x000fd80003800000 */
[----:B------:R-:W-:Y:S05]  /*15cc0*/  @P0 BRA `(.L_x_7709) ;  /* 0x0000000000880947 */ /* 0x000fea0003800000 */
[----:B------:R-:W-:-:S03]  /*15cd0*/  UMOV UR4, 0xffffffff ;  /* 0xffffffff00047882 */ /* 0x000fc60000000000 */
[----:B------:R-:W-:Y:S05]  /*15ce0*/  BRA.DIV UR4, `(.L_x_7710) ;  /* 0x0000003a04d07947 */ /* 0x000fea000b800000 */
[----:B------:R-:W-:-:S13]  /*15cf0*/  ELECT P6, URZ, PT ;  /* 0x00000000003f782f */ /* 0x000fda00038c0000 */
.L_x_7824:
[----:B------:R-:W-:Y:S05]  /*15d00*/  @!P6 BRA `(.L_x_7709) ;  /* 0x000000000078e947 */ /* 0x000fea0003800000 */
[----:B------:R-:W-:-:S06]  /*15d10*/  ULOP3.LUT UR4, UR36, 0x2, URZ, 0xfc, !UPT ;  /* 0x0000000224047892 */ /* 0x000fcc000f8efc3f */
[----:B-1----:R-:W-:-:S05]  /*15d20*/  IMAD.U32 R0, RZ, RZ, UR4 ;  /* 0x00000004ff007e24 */ /* 0x002fca000f8e00ff */
[----:B------:R-:W-:-:S13]  /*15d30*/  ISETP.NE.AND P0, PT, R0, 0x3, PT ;  /* 0x000000030000780c */ /* 0x000fda0003f05270 */
[----:B------:R-:W-:Y:S05]  /*15d40*/  @!P0 BRA `(.L_x_7711) ;  /* 0x0000000000048947 */ /* 0x000fea0003800000 */
[----:B------:R-:W-:Y:S01]  /*15d50*/  BPT.TRAP 0x1 ;  /* 0x000000040000795c */ /* 0x000fe20000300000 */
.L_x_7711:
[C---:B------:R-:W-:Y:S01]  /*15d60*/  IMAD R5, R23.reuse, 0x8, R4 ;  /* 0x0000000817057824 */ /* 0x040fe200078e0204 */
[----:B------:R-:W-:Y:S01]  /*15d70*/  SHF.L.U32 R0, R26, 0x1f, RZ ;  /* 0x0000001f1a007819 */ /* 0x000fe200000006ff */
[----:B------:R-:W-:-:S03]  /*15d80*/  VIADD R23, R23, 0x1 ;  /* 0x0000000117177836 */ /* 0x000fc60000000000 */
[----:B------:R-:W1:Y:S02]  /*15d90*/  SYNCS.PHASECHK.TRANS64.TRYWAIT P1, [R5+URZ+0x28840], R0 ;  /* 0x02884000050075a7 */ /* 0x000e64000802017f */
[----:B------:R-:W-:-:S04]  /*15da0*/  ISETP.NE.AND P2, PT, R23, 0x2, PT ;  /* 0x000000021700780c */ /* 0x000fc80003f45270 */
[----:B------:R-:W-:Y:S01]  /*15db0*/  SEL R3, RZ, 0x1, P2 ;  /* 0x00000001ff037807 */ /* 0x000fe20001000000 */
[----:B-1----:R-:W-:Y:S08]  /*15dc0*/  @!P1 BRA `(.L_x_7712) ;  /* 0x0000003800b89947 */ /* 0x002ff00003800000 */
.L_x_7825:
[----:B------:R-:W-:Y:S02]  /*15dd0*/  SEL R23, R23, RZ, P2 ;  /* 0x000000ff17177207 */ /* 0x000fe40001000000 */
[----:B------:R-:W-:Y:S01]  /*15de0*/  LOP3.LUT R2, R26, R3, RZ, 0x3c, !PT ;  /* 0x000000031a027212 */ /* 0x000fe200078e3cff */
[----:B------:R-:W-:Y:S06]  /*15df0*/  @!P0 BRA `(.L_x_7713) ;  /* 0x0000000000048947 */ /* 0x000fec0003800000 */
[----:B------:R-:W-:Y:S01]  /*15e00*/  BPT.TRAP 0x1 ;  /* 0x000000040000795c */ /* 0x000fe20000300000 */
.L_x_7713:
[----:B------:R-:W-:Y:S01]  /*15e10*/  IMAD R23, R23, 0x8, R4 ;  /* 0x0000000817177824 */ /* 0x000fe200078e0204 */
[----:B------:R-:W-:-:S04]  /*15e20*/  SHF.L.U32 R2, R2, 0x1f, RZ ;  /* 0x0000001f02027819 */ /* 0x000fc800000006ff */
[----:B------:R-:W2:Y:S02]  /*15e30*/  SYNCS.PHASECHK.TRANS64.TRYWAIT P1, [R23+URZ+0x28840], R2 ;  /* 0x02884002170075a7 */ /* 0x000ea4000802017f */
[----:B--2---:R-:W-:Y:S05]  /*15e40*/  @!P1 BRA `(.L_x_7714) ;  /* 0x0000003800ac9947 */ /* 0x004fea0003800000 */
.L_x_7826:
[----:B------:R-:W-:Y:S05]  /*15e50*/  @!P0 BRA `(.L_x_7715) ;  /* 0x0000000000048947 */ /* 0x000fea0003800000 */
[----:B------:R-:W-:Y:S01]  /*15e60*/  BPT.TRAP 0x1 ;  /* 0x000000040000795c */ /* 0x000fe20000300000 */
.L_x_7715:
[----:B------:R-:W3:Y:S02]  /*15e70*/  SYNCS.PHASECHK.TRANS64.TRYWAIT P1, [R5+URZ+0x28860], R0 ;  /* 0x02886000050075a7 */ /* 0x000ee4000802017f */
[----:B---3--:R-:W-:Y:S05]  /*15e80*/  @!P1 BRA `(.L_x_7716) ;  /* 0x0000003800b09947 */ /* 0x008fea0003800000 */
.L_x_7827:
[----:B------:R-:W-:Y:S05]  /*15e90*/  @!P0 BRA `(.L_x_7717) ;  /* 0x0000000000048947 */ /* 0x000fea0003800000 */
[----:B------:R-:W-:Y:S01]  /*15ea0*/  BPT.TRAP 0x1 ;  /* 0x000000040000795c */ /* 0x000fe20000300000 */
.L_x_7717:
[----:B----4-:R4:W0:Y:S02]  /*15eb0*/  SYNCS.PHASECHK.TRANS64.TRYWAIT P0, [R23+URZ+0x28860], R2 ;  /* 0x02886002170075a7 */ /* 0x010824000800017f */
[----:B0-----:R-:W-:Y:S05]  /*15ec0*/  @!P0 NANOSLEEP.SYNCS 0x989680 ;  /* 0x009896800000895d */ /* 0x001fea0003900000 */
[----:B------:R-:W0:Y:S02]  /*15ed0*/  @!P0 SYNCS.PHASECHK.TRANS64 P0, [R23+URZ+0x28860], R2 ;  /* 0x02886002170085a7 */ /* 0x000e24000800007f */
[----:B0-----:R-:W-:Y:S05]  /*15ee0*/  @!P0 BRA `(.L_x_7717) ;  /* 0xfffffffc00f08947 */ /* 0x001fea000383ffff */
.L_x_7709:
[----:B------:R-:W-:Y:S05]  /*15ef0*/  BSYNC B0 ;  /* 0x0000000000007941 */ /* 0x000fea0003800000 */
.L_x_7708:
[----:B------:R-:W-:Y:S05]  /*15f00*/  EXIT ;  /* 0x000000000000794d */ /* 0x000fea0003800000 */
.L_x_7554:
[----:B0-----:R-:W-:-:S04]  /*15f10*/  IMAD.U32 R3, RZ, RZ, UR41 ;  /* 0x00000029ff037e24 */ /* 0x001fc8000f8e00ff */
[----:B------:R0:W1:Y:S03]  /*15f20*/  SYNCS.PHASECHK.TRANS64.TRYWAIT P1, [R3+URZ+0x28800], R0 ;  /* 0x02880000030075a7 */ /* 0x000066000802017f */
[----:B-1----:R-:W-:Y:S05]  /*15f30*/  @!P1 NANOSLEEP.SYNCS 0x989680 ;  /* 0x009896800000995d */ /* 0x002fea0003900000 */
[----:B------:R-:W1:Y:S02]  /*15f40*/  @!P1 SYNCS.PHASECHK.TRANS64 P1, [R3+URZ+0x28800], R0 ;  /* 0x02880000030095a7 */ /* 0x000e64000802007f */
[----:B-1----:R-:W-:Y:S05]  /*15f50*/  @!P1 BRA `(.L_x_7554) ;  /* 0xfffffffc00ec9947 */ /* 0x002fea000383ffff */
[----:B------:R-:W-:Y:S05]  /*15f60*/  BRA `(.L_x_7718) ;  /* 0xfffffeb800907947 */ /* 0x000fea000383ffff */
.L_x_7558:
[----:B-1----:R1:W2:Y:S02]  /*15f70*/  SYNCS.PHASECHK.TRANS64.TRYWAIT P1, [R9+URZ+0x28830], R0 ;  /* 0x02883000090075a7 */ /* 0x0022a4000802017f */
[----:B--2---:R-:W-:Y:S05]  /*15f80*/  @!P1 NANOSLEEP.SYNCS 0x989680 ;  /* 0x009896800000995d */ /* 0x004fea0003900000 */
[----:B------:R-:W2:Y:S02]  /*15f90*/  @!P1 SYNCS.PHASECHK.TRANS64 P1, [R9+URZ+0x28830], R0 ;  /* 0x02883000090095a7 */ /* 0x000ea4000802007f */
[----:B--2---:R-:W-:Y:S05]  /*15fa0*/  @!P1 BRA `(.L_x_7558) ;  /* 0xfffffffc00f09947 */ /* 0x004fea000383ffff */
[----:B------:R-:W-:Y:S05]  /*15fb0*/  BRA `(.L_x_7557) ;  /* 0xfffffeb800ac7947 */ /* 0x000fea000383ffff */
.L_x_7575:
[----:B-1----:R-:W-:-:S04]  /*15fc0*/  IMAD.U32 R7, RZ, RZ, UR6 ;  /* 0x00000006ff077e24 */ /* 0x002fc8000f8e00ff */
[----:B------:R1:W2:Y:S03]  /*15fd0*/  SYNCS.PHASECHK.TRANS64.TRYWAIT P1, [R7+URZ+0x28830], R6 ;  /* 0x02883006070075a7 */ /* 0x0002a6000802017f */
[----:B--2---:R-:W-:Y:S05]  /*15fe0*/  @!P1 NANOSLEEP.SYNCS 0x989680 ;  /* 0x009896800000995d */ /* 0x004fea0003900000 */
[----:B------:R-:W2:Y:S02]  /*15ff0*/  @!P1 SYNCS.PHASECHK.TRANS64 P1, [R7+URZ+0x28830], R6 ;  /* 0x02883006070095a7 */ /* 0x000ea4000802007f */
[----:B--2---:R-:W-:Y:S05]  /*16000*/  @!P1 BRA `(.L_x_7575) ;  /* 0xfffffffc00ec9947 */ /* 0x004fea000383ffff */
[----:B------:R-:W-:Y:S05]  /*16010*/  BRA `(.L_x_7572) ;  /* 0xfffffef4008c7947 */ /* 0x000fea000383ffff */
.L_x_7579:
[----:B-1----:R-:W-:-:S04]  /*16020*/  IMAD.U32 R7, RZ, RZ, UR6 ;  /* 0x00000006ff077e24 */ /* 0x002fc8000f8e00ff */
[----:B------:R1:W2:Y:S03]  /*16030*/  SYNCS.PHASECHK.TRANS64.TRYWAIT P1, [R7+URZ+0x28850], R6 ;  /* 0x02885006070075a7 */ /* 0x0002a6000802017f */
[----:B--2---:R-:W-:Y:S05]  /*16040*/  @!P1 NANOSLEEP.SYNCS 0x989680 ;  /* 0x009896800000995d */ /* 0x004fea0003900000 */
[----:B------:R-:W2:Y:S02]  /*16050*/  @!P1 SYNCS.PHASECHK.TRANS64 P1, [R7+URZ+0x28850], R6 ;  /* 0x02885006070095a7 */ /* 0x000ea4000802007f */
[----:B--2---:R-:W-:Y:S05]  /*16060*/  @!P1 BRA `(.L_x_7579) ;  /* 0xfffffffc00ec9947 */ /* 0x004fea000383ffff */
[----:B------:R-:W-:Y:S05]  /*16070*/  BRA `(.L_x_7576) ;  /* 0xfffffef800587947 */ /* 0x000fea000383ffff */
.L_x_7598:
[----:B-1----:R-:W-:-:S04]  /*16080*/  IMAD.U32 R6, RZ, RZ, UR6 ;  /* 0x00000006ff067e24 */ /* 0x002fc8000f8e00ff */
[----:B------:R1:W2:Y:S03]  /*16090*/  SYNCS.PHASECHK.TRANS64.TRYWAIT P1, [R6+URZ+0x28830], R3 ;  /* 0x02883003060075a7 */ /* 0x0002a6000802017f */
[----:B--2---:R-:W-:Y:S05]  /*160a0*/  @!P1 NANOSLEEP.SYNCS 0x989680 ;  /* 0x009896800000995d */ /* 0x004fea0003900000 */
[----:B------:R-:W2:Y:S02]  /*160b0*/  @!P1 SYNCS.PHASECHK.TRANS64 P1, [R6+URZ+0x28830], R3 ;  /* 0x02883003060095a7 */ /* 0x000ea4000802007f */
[----:B--2---:R-:W-:Y:S05]  /*160c0*/  @!P1 BRA `(.L_x_7598) ;  /* 0xfffffffc00ec9947 */ /* 0x004fea000383ffff */
[----:B------:R-:W-:Y:S05]  /*160d0*/  BRA `(.L_x_7595) ;  /* 0xffffff30004c7947 */ /* 0x000fea000383ffff */
.L_x_7602:
[----:B-1----:R-:W-:-:S04]  /*160e0*/  IMAD.U32 R6, RZ, RZ, UR6 ;  /* 0x00000006ff067e24 */ /* 0x002fc8000f8e00ff */
[----:B------:R1:W2:Y:S03]  /*160f0*/  SYNCS.PHASECHK.TRANS64.TRYWAIT P1, [R6+URZ+0x28850], R3 ;  /* 0x02885003060075a7 */ /* 0x0002a6000802017f */
[----:B--2---:R-:W-:Y:S05]  /*16100*/  @!P1 NANOSLEEP.SYNCS 0x989680 ;  /* 0x009896800000995d */ /* 0x004fea0003900000 */
[----:B------:R-:W2:Y:S02]  /*16110*/  @!P1 SYNCS.PHASECHK.TRANS64 P1, [R6+URZ+0x28850], R3 ;  /* 0x02885003060095a7 */ /* 0x000ea4000802007f */
[----:B--2---:R-:W-:Y:S05]  /*16120*/  @!P1 BRA `(.L_x_7602) ;  /* 0xfffffffc00ec9947 */ /* 0x004fea000383ffff */
[----:B------:R-:W-:Y:S05]  /*16130*/  BRA `(.L_x_7599) ;  /* 0xffffff3400187947 */ /* 0x000fea000383ffff */
.L_x_7610:
[----:B-1----:R-:W-:-:S04]  /*16140*/  IMAD.U32 R7, RZ, RZ, UR6 ;  /* 0x00000006ff077e24 */ /* 0x002fc8000f8e00ff */
[----:B------:R1:W2:Y:S03]  /*16150*/  SYNCS.PHASECHK.TRANS64.TRYWAIT P1, [R7+URZ+0x28830], R6 ;  /* 0x02883006070075a7 */ /* 0x0002a6000802017f */
[----:B--2---:R-:W-:Y:S05]  /*16160*/  @!P1 NANOSLEEP.SYNCS 0x989680 ;  /* 0x009896800000995d */ /* 0x004fea0003900000 */
[----:B------:R-:W2:Y:S02]  /*16170*/  @!P1 SYNCS.PHASECHK.TRANS64 P1, [R7+URZ+0x28830], R6 ;  /* 0x02883006070095a7 */ /* 0x000ea4000802007f */
[----:B--2---:R-:W-:Y:S05]  /*16180*/  @!P1 BRA `(.L_x_7610) ;  /* 0xfffffffc00ec9947 */ /* 0x004fea000383ffff */
[----:B------:R-:W-:Y:S05]  /*16190*/  BRA `(.L_x_7607) ;  /* 0xffffff5800407947 */ /* 0x000fea000383ffff */
.L_x_7614:
[----:B-1----:R-:W-:-:S04]  /*161a0*/  IMAD.U32 R7, RZ, RZ, UR6 ;  /* 0x00000006ff077e24 */ /* 0x002fc8000f8e00ff */
[----:B------:R1:W2:Y:S03]  /*161b0*/  SYNCS.PHASECHK.TRANS64.TRYWAIT P1, [R7+URZ+0x28850], R6 ;  /* 0x02885006070075a7 */ /* 0x0002a6000802017f */
[----:B--2---:R-:W-:Y:S05]  /*161c0*/  @!P1 NANOSLEEP.SYNCS 0x989680 ;  /* 0x009896800000995d */ /* 0x004fea0003900000 */
[----:B------:R-:W2:Y:S02]  /*161d0*/  @!P1 SYNCS.PHASECHK.TRANS64 P1, [R7+URZ+0x28850], R6 ;  /* 0x02885006070095a7 */ /* 0x000ea4000802007f */
[----:B--2---:R-:W-:Y:S05]  /*161e0*/  @!P1 BRA `(.L_x_7614) ;  /* 0xfffffffc00ec9947 */ /* 0x004fea000383ffff */
[----:B------:R-:W-:Y:S05]  /*161f0*/  BRA `(.L_x_7611) ;  /* 0xffffff5c00007947 */ /* 0x000fea000383ffff */
.L_x_7629:
[----:B-1----:R-:W-:-:S04]  /*16200*/  IMAD.U32 R4, RZ, RZ, UR5 ;  /* 0x00000005ff047e24 */ /* 0x002fc8000f8e00ff */
[----:B------:R1:W2:Y:S03]  /*16210*/  SYNCS.PHASECHK.TRANS64.TRYWAIT P1, [R4+URZ+0x28850], R3 ;  /* 0x02885003040075a7 */ /* 0x0002a6000802017f */
[----:B--2---:R-:W-:Y:S05]  /*16220*/  @!P1 NANOSLEEP.SYNCS 0x989680 ;  /* 0x009896800000995d */ /* 0x004fea0003900000 */
[----:B------:R-:W2:Y:S02]  /*16230*/  @!P1 SYNCS.PHASECHK.TRANS64 P1, [R4+URZ+0x28850], R3 ;  /* 0x02885003040095a7 */ /* 0x000ea4000802007f */
[----:B--2---:R-:W-:Y:S05]  /*16240*/  @!P1 BRA `(.L_x_7629) ;  /* 0xfffffffc00ec9947 */ /* 0x004fea000383ffff */
[----:B------:R-:W-:Y:S05]  /*16250*/  BRA `(.L_x_7628) ;  /* 0xffffff90002c7947 */ /* 0x000fea000383ffff */
.L_x_7666:
        /* <DEDUP_REMOVED lines=10> */
.L_x_7719:
[----:B------:R-:W-:Y:S05]  /*16300*/  BRA `(.L_x_7720) ;  /* 0xffffffc800007947 */ /* 0x000fea000383ffff */
.L_x_7669:
[----:B0-----:R0:W1:Y:S02]  /*16310*/  SYNCS.PHASECHK.TRANS64.TRYWAIT P0, [R7+URZ+0x28840], R2 ;  /* 0x02884002070075a7 */ /* 0x001064000800017f */
[----:B-1----:R-:W-:Y:S05]  /*16320*/  @!P0 NANOSLEEP.SYNCS 0x989680 ;  /* 0x009896800000895d */ /* 0x002fea0003900000 */
[----:B------:R-:W1:Y:S02]  /*16330*/  @!P0 SYNCS.PHASECHK.TRANS64 P0, [R7+URZ+0x28840], R2 ;  /* 0x02884002070085a7 */ /* 0x000e64000800007f */
[----:B-1----:R-:W-:Y:S05]  /*16340*/  @!P0 BRA `(.L_x_7669) ;  /* 0xfffffffc00f08947 */ /* 0x002fea000383ffff */
[----:B------:R-:W-:Y:S05]  /*16350*/  BRA `(.L_x_7721) ;  /* 0xffffffc800f87947 */ /* 0x000fea000383ffff */
.L_x_7670:
        /* <DEDUP_REMOVED lines=8> */
.L_x_7723:
[----:B------:R-:W-:Y:S05]  /*163e0*/  BSYNC B0 ;  /* 0x0000000000007941 */ /* 0x000fea0003800000 */
.L_x_7722:
        /* <DEDUP_REMOVED lines=9> */
.L_x_7724:
        /* <DEDUP_REMOVED lines=8> */
.L_x_7725:
[----:B------:R-:W-:Y:S01]  /*16500*/  @!PT LDS RZ, [RZ] ;  /* 0x00000000fffff984 */ /* 0x000fe20000000800 */
[----:B------:R-:W-:Y:S01]  /*16510*/  @!PT LDS RZ, [RZ] ;  /* 0x00000000fffff984 */ /* 0x000fe20000000800 */
[----:B------:R-:W-:Y:S01]  /*16520*/  @!PT LDS RZ, [RZ] ;  /* 0x00000000fffff984 */ /* 0x000fe20000000800 */
[----:B------:R0:W-:Y:S04]  /*16530*/  @P0 LDGSTS.E.BYPASS.LTC128B.128 [R9+0x18400], desc[UR52][R2.64], !P3 ;  /* 0x1840000002090fae */ /* 0x0001e8000d901d74 */
[----:B------:R0:W-:Y:S01]  /*16540*/  @P0 LDGSTS.E.BYPASS.LTC128B.128 [R9+0x1c400], desc[UR52][R2.64+0x80], !P2 ;  /* 0x1c40008002090fae */ /* 0x0001e2000d101d74 */
[----:B------:R-:W-:Y:S01]  /*16550*/  ISETP.GE.AND P0, PT, R6, 0x11, PT ;  /* 0x000000110600780c */ /* 0x000fe20003f06270 */
[----:B------:R-:W-:-:S12]  /*16560*/  IMAD.MOV.U32 R13, RZ, RZ, R4 ;  /* 0x000000ffff0d7224 */ /* 0x000fd800078e0004 */
[----:B------:R-:W-:Y:S02]  /*16570*/  @P0 IMAD R25, R5, 0x2, R16 ;  /* 0x0000000205190824 */ /* 0x000fe400078e0210 */
[----:B0-----:R-:W-:-:S07]  /*16580*/  IMAD.MOV.U32 R8, RZ, RZ, R14 ;  /* 0x000000ffff087224 */ /* 0x001fce00078e000e */
[----:B------:R-:W-:Y:S05]  /*16590*/  WARPSYNC.COLLECTIVE R15, `(.L_x_7726) ;  /* 0x000000000f087348 */ /* 0x000fea0003c00000 */
[----:B------:R0:W1:Y:S02]  /*165a0*/  SHFL.IDX P6, R14, R13, R12, R11 ;  /* 0x0000000c0d0e7389 */ /* 0x00006400000c000b */
[----:B01----:R-:W-:Y:S01]  /*165b0*/  ENDCOLLECTIVE ;  /* 0x000000000000791b */ /* 0x003fe20003800000 */
.L_x_7726:
[----:B------:R-:W-:Y:S02]  /*165c0*/  IMAD.MOV.U32 R13, RZ, RZ, R0 ;  /* 0x000000ffff0d7224 */ /* 0x000fe400078e0000 */
[----:B------:R-:W-:Y:S01]  /*165d0*/  IMAD.MOV.U32 R12, RZ, RZ, 0x2 ;  /* 0x00000002ff0c7424 */ /* 0x000fe200078e00ff */
[----:B------:R-:W-:-:S05]  /*165e0*/  @P0 LEA R14, P1, R35, R14, 0x1 ;  /* 0x0000000e230e0211 */ /* 0x000fca00078208ff */
[----:B------:R-:W-:-:S08]  /*165f0*/  @P0 IMAD.MOV.U32 R2, RZ, RZ, R14 ;  /* 0x000000ffff020224 */ /* 0x000fd000078e000e */
[----:B------:R-:W-:Y:S05]  /*16600*/  WARPSYNC.COLLECTIVE R15, `(.L_x_7727) ;  /* 0x000000000f087348 */ /* 0x000fea0003c00000 */
[----:B------:R0:W1:Y:S02]  /*16610*/  SHFL.IDX P6, R14, R13, R12, R11 ;  /* 0x0000000c0d0e7389 */ /* 0x00006400000c000b */
[----:B01----:R-:W-:Y:S01]  /*16620*/  ENDCOLLECTIVE ;  /* 0x000000000000791b */ /* 0x003fe20003800000 */
.L_x_7727:
[----:B------:R-:W-:-:S04]  /*16630*/  @P0 IMAD.X R21, RZ, RZ, R8, P1 ;  /* 0x000000ffff150224 */ /* 0x000fc800008e0608 */
[----:B------:R-:W-:-:S05]  /*16640*/  @P0 IMAD.MOV.U32 R3, RZ, RZ, R21 ;  /* 0x000000ffff030224 */ /* 0x000fca00078e0015 */
[----:B------:R-:W-:Y:S01]  /*16650*/  @!PT LDS RZ, [RZ] ;  /* 0x00000000fffff984 */ /* 0x000fe20000000800 */
[----:B------:R-:W-:Y:S01]  /*16660*/  @!PT LDS RZ, [RZ] ;  /* 0x00000000fffff984 */ /* 0x000fe20000000800 */
[----:B------:R-:W-:Y:S01]  /*16670*/  @!PT LDS RZ, [RZ] ;  /* 0x00000000fffff984 */ /* 0x000fe20000000800 */
        /* <DEDUP_REMOVED lines=8> */
.L_x_7728:
        /* <DEDUP_REMOVED lines=8> */
.L_x_7729:
        /* <DEDUP_REMOVED lines=13> */
.L_x_7730:
        /* <DEDUP_REMOVED lines=8> */
.L_x_7731:
        /* <DEDUP_REMOVED lines=13> */
.L_x_7732:
        /* <DEDUP_REMOVED lines=8> */
.L_x_7733:
        /* <DEDUP_REMOVED lines=13> */
.L_x_7734:
        /* <DEDUP_REMOVED lines=8> */
.L_x_7735:
        /* <DEDUP_REMOVED lines=13> */
.L_x_7736:
        /* <DEDUP_REMOVED lines=8> */
.L_x_7737:
        /* <DEDUP_REMOVED lines=8> */
[----:B------:R-:W-:-:S07]  /*16d40*/  IMAD.MOV.U32 R8, RZ, RZ, R14 ;  /* 0x000000ffff087224 */ /* 0x000fce00078e000e */
[----:B0-----:R-:W-:Y:S05]  /*16d50*/  WARPSYNC.COLLECTIVE R15, `(.L_x_7738) ;  /* 0x000000000f087348 */ /* 0x001fea0003c00000 */
[----:B------:R1:W2:Y:S02]  /*16d60*/  SHFL.IDX P6, R14, R13, R12, R11 ;  /* 0x0000000c0d0e7389 */ /* 0x0002a400000c000b */
[----:B012---:R-:W-:Y:S01]  /*16d70*/  ENDCOLLECTIVE ;  /* 0x000000000000791b */ /* 0x007fe20003800000 */
.L_x_7738:
[----:B------:R-:W-:Y:S05]  /*16d80*/  BRA `(.L_x_7739) ;  /* 0xffffffc400ec7947 */ /* 0x000fea000383ffff */
.L_x_7675:
        /* <DEDUP_REMOVED lines=8> */
.L_x_7740:
[C---:B------:R-:W-:Y:S01]  /*16e10*/  VIADD R6, R5.reuse, 0x10 ;  /* 0x0000001005067836 */ /* 0x040fe20000000000 */
[----:B------:R-:W-:Y:S01]  /*16e20*/  ISETP.GE.AND P0, PT, R5, UR38, PT ;  /* 0x0000002605007c0c */ /* 0x000fe2000bf06270 */
[----:B------:R-:W-:Y:S02]  /*16e30*/  IMAD.MOV.U32 R13, RZ, RZ, R0 ;  /* 0x000000ffff0d7224 */ /* 0x000fe400078e0000 */
[----:B------:R-:W-:-:S10]  /*16e40*/  IMAD.MOV.U32 R2, RZ, RZ, R14 ;  /* 0x000000ffff027224 */ /* 0x000fd400078e000e */
[----:B------:R-:W-:Y:S05]  /*16e50*/  WARPSYNC.COLLECTIVE R15, `(.L_x_7741) ;  /* 0x000000000f087348 */ /* 0x000fea0003c00000 */
[----:B------:R0:W1:Y:S02]  /*16e60*/  SHFL.IDX P6, R14, R13, R12, R11 ;  /* 0x0000000c0d0e7389 */ /* 0x00006400000c000b */
[----:B01----:R-:W-:Y:S01]  /*16e70*/  ENDCOLLECTIVE ;  /* 0x000000000000791b */ /* 0x003fe20003800000 */
.L_x_7741:
        /* <DEDUP_REMOVED lines=8> */
.L_x_7742:
[----:B------:R-:W-:Y:S01]  /*16f00*/  @!PT LDS RZ, [RZ] ;  /* 0x00000000fffff984 */ /* 0x000fe20000000800 */
[----:B------:R-:W-:Y:S01]  /*16f10*/  @!PT LDS RZ, [RZ] ;  /* 0x00000000fffff984 */ /* 0x000fe20000000800 */
[----:B------:R-:W-:Y:S01]  /*16f20*/  @!PT LDS RZ, [RZ] ;  /* 0x00000000fffff984 */ /* 0x000fe20000000800 */
[----:B------:R0:W-:Y:S04]  /*16f30*/  @!P0 LDGSTS.E.BYPASS.LTC128B.128 [R33+0x10400], desc[UR52][R2.64], !P4 ;  /* 0x1040000002218fae */ /* 0x0001e8000e101d74 */
[----:B------:R0:W-:Y:S01]  /*16f40*/  @!P0 LDGSTS.E.BYPASS.LTC128B.128 [R33+0x14400], desc[UR52][R2.64+0x80], !P5 ;  /* 0x1440008002218fae */ /* 0x0001e2000e901d74 */
[----:B------:R-:W-:Y:S01]  /*16f50*/  ISETP.GE.AND P0, PT, R6, UR38, PT ;  /* 0x0000002606007c0c */ /* 0x000fe2000bf06270 */
[----:B------:R-:W-:Y:S02]  /*16f60*/  IMAD.MOV.U32 R13, RZ, RZ, R0 ;  /* 0x000000ffff0d7224 */ /* 0x000fe400078e0000 */
[----:B------:R-:W-:-:S10]  /*16f70*/  IMAD.MOV.U32 R6, RZ, RZ, R14 ;  /* 0x000000ffff067224 */ /* 0x000fd400078e000e */
[----:B0-----:R-:W-:Y:S05]  /*16f80*/  WARPSYNC.COLLECTIVE R15, `(.L_x_7743) ;  /* 0x000000000f087348 */ /* 0x001fea0003c00000 */
[----:B------:R1:W2:Y:S02]  /*16f90*/  SHFL.IDX P6, R14, R13, R12, R11 ;  /* 0x0000000c0d0e7389 */ /* 0x0002a400000c000b */
[----:B012---:R-:W-:Y:S01]  /*16fa0*/  ENDCOLLECTIVE ;  /* 0x000000000000791b */ /* 0x007fe20003800000 */
.L_x_7743:
[----:B------:R-:W-:Y:S02]  /*16fb0*/  IMAD.MOV.U32 R13, RZ, RZ, R4 ;  /* 0x000000ffff0d7224 */ /* 0x000fe400078e0004 */
[----:B------:R-:W-:Y:S01]  /*16fc0*/  IMAD.MOV.U32 R12, RZ, RZ, 0x2 ;  /* 0x00000002ff0c7424 */ /* 0x000fe200078e00ff */
[----:B------:R-:W-:-:S05]  /*16fd0*/  @!P0 LEA R14, P1, R35, R14, 0x1 ;  /* 0x0000000e230e8211 */ /* 0x000fca00078208ff */
[----:B------:R-:W-:-:S08]  /*16fe0*/  @!P0 IMAD.MOV.U32 R2, RZ, RZ, R14 ;  /* 0x000000ffff028224 */ /* 0x000fd000078e000e */
[----:B------:R-:W-:Y:S05]  /*16ff0*/  WARPSYNC.COLLECTIVE R15, `(.L_x_7744) ;  /* 0x000000000f087348 */ /* 0x000fea0003c00000 */
[----:B------:R0:W1:Y:S02]  /*17000*/  SHFL.IDX P6, R14, R13, R12, R11 ;  /* 0x0000000c0d0e7389 */ /* 0x00006400000c000b */
[----:B01----:R-:W-:Y:S01]  /*17010*/  ENDCOLLECTIVE ;  /* 0x000000000000791b */ /* 0x003fe20003800000 */
.L_x_7744:
        /* <DEDUP_REMOVED lines=14> */
.L_x_7745:
[----:B------:R-:W-:Y:S02]  /*17100*/  IMAD.MOV.U32 R13, RZ, RZ, R4 ;  /* 0x000000ffff0d7224 */ /* 0x000fe400078e0004 */
[----:B------:R-:W-:Y:S01]  /*17110*/  IMAD.MOV.U32 R12, RZ, RZ, 0x3 ;  /* 0x00000003ff0c7424 */ /* 0x000fe200078e00ff */
[----:B------:R-:W-:-:S05]  /*17120*/  @!P0 LEA R14, P1, R35, R14, 0x1 ;  /* 0x0000000e230e8211 */ /* 0x000fca00078208ff */
[----:B------:R-:W-:-:S08]  /*17130*/  @!P0 IMAD.MOV.U32 R2, RZ, RZ, R14 ;  /* 0x000000ffff028224 */ /* 0x000fd000078e000e */
[----:B------:R-:W-:Y:S05]  /*17140*/  WARPSYNC.COLLECTIVE R15, `(.L_x_7746) ;  /* 0x000000000f087348 */ /* 0x000fea0003c00000 */
[----:B------:R0:W1:Y:S02]  /*17150*/  SHFL.IDX P6, R14, R13, R12, R11 ;  /* 0x0000000c0d0e7389 */ /* 0x00006400000c000b */
[----:B01----:R-:W-:Y:S01]  /*17160*/  ENDCOLLECTIVE ;  /* 0x000000000000791b */ /* 0x003fe20003800000 */
.L_x_7746:
        /* <DEDUP_REMOVED lines=14> */
.L_x_7747:
[----:B------:R-:W-:Y:S02]  /*17250*/  IMAD.MOV.U32 R13, RZ, RZ, R4 ;  /* 0x000000ffff0d7224 */ /* 0x000fe400078e0004 */
[----:B------:R-:W-:Y:S01]  /*17260*/  IMAD.MOV.U32 R12, RZ, RZ, 0x4 ;  /* 0x00000004ff0c7424 */ /* 0x000fe200078e00ff */
[----:B------:R-:W-:-:S05]  /*17270*/  @!P0 LEA R14, P1, R35, R14, 0x1 ;  /* 0x0000000e230e8211 */ /* 0x000fca00078208ff */
[----:B------:R-:W-:-:S08]  /*17280*/  @!P0 IMAD.MOV.U32 R2, RZ, RZ, R14 ;  /* 0x000000ffff028224 */ /* 0x000fd000078e000e */
[----:B------:R-:W-:Y:S05]  /*17290*/  WARPSYNC.COLLECTIVE R15, `(.L_x_7748) ;  /* 0x000000000f087348 */ /* 0x000fea0003c00000 */
[----:B------:R0:W1:Y:S02]  /*172a0*/  SHFL.IDX P6, R14, R13, R12, R11 ;  /* 0x0000000c0d0e7389 */ /* 0x00006400000c000b */
[----:B01----:R-:W-:Y:S01]  /*172b0*/  ENDCOLLECTIVE ;  /* 0x000000000000791b */ /* 0x003fe20003800000 */
.L_x_7748:
        /* <DEDUP_REMOVED lines=14> */
.L_x_7749:
[----:B------:R-:W-:Y:S02]  /*173a0*/  IMAD.MOV.U32 R13, RZ, RZ, R4 ;  /* 0x000000ffff0d7224 */ /* 0x000fe400078e0004 */
[----:B------:R-:W-:Y:S01]  /*173b0*/  IMAD.MOV.U32 R12, RZ, RZ, 0x5 ;  /* 0x00000005ff0c7424 */ /* 0x000fe200078e00ff */
[----:B------:R-:W-:-:S05]  /*173c0*/  @!P0 LEA R14, P1, R35, R14, 0x1 ;  /* 0x0000000e230e8211 */ /* 0x000fca00078208ff */
[----:B------:R-:W-:-:S08]  /*173d0*/  @!P0 IMAD.MOV.U32 R2, RZ, RZ, R14 ;  /* 0x000000ffff028224 */ /* 0x000fd000078e000e */
[----:B------:R-:W-:Y:S05]  /*173e0*/  WARPSYNC.COLLECTIVE R15, `(.L_x_7750) ;  /* 0x000000000f087348 */ /* 0x000fea0003c00000 */
[----:B------:R0:W1:Y:S02]  /*173f0*/  SHFL.IDX P6, R14, R13, R12, R11 ;  /* 0x0000000c0d0e7389 */ /* 0x00006400000c000b */
[----:B01----:R-:W-:Y:S01]  /*17400*/  ENDCOLLECTIVE ;  /* 0x000000000000791b */ /* 0x003fe20003800000 */
.L_x_7750:
        /* <DEDUP_REMOVED lines=14> */
.L_x_7751:
[----:B------:R-:W-:Y:S02]  /*174f0*/  IMAD.MOV.U32 R13, RZ, RZ, R4 ;  /* 0x000000ffff0d7224 */ /* 0x000fe400078e0004 */
[----:B------:R-:W-:Y:S01]  /*17500*/  IMAD.MOV.U32 R12, RZ, RZ, 0x6 ;  /* 0x00000006ff0c7424 */ /* 0x000fe200078e00ff */
[----:B------:R-:W-:-:S05]  /*17510*/  @!P0 LEA R14, P1, R35, R14, 0x1 ;  /* 0x0000000e230e8211 */ /* 0x000fca00078208ff */
[----:B------:R-:W-:-:S08]  /*17520*/  @!P0 IMAD.MOV.U32 R2, RZ, RZ, R14 ;  /* 0x000000ffff028224 */ /* 0x000fd000078e000e */
[----:B------:R-:W-:Y:S05]  /*17530*/  WARPSYNC.COLLECTIVE R15, `(.L_x_7752) ;  /* 0x000000000f087348 */ /* 0x000fea0003c00000 */
[----:B------:R0:W1:Y:S02]  /*17540*/  SHFL.IDX P6, R14, R13, R12, R11 ;  /* 0x0000000c0d0e7389 */ /* 0x00006400000c000b */
[----:B01----:R-:W-:Y:S01]  /*17550*/  ENDCOLLECTIVE ;  /* 0x000000000000791b */ /* 0x003fe20003800000 */
.L_x_7752:
        /* <DEDUP_REMOVED lines=14> */
.L_x_7753:
[----:B------:R-:W-:Y:S02]  /*17640*/  IMAD.MOV.U32 R13, RZ, RZ, R4 ;  /* 0x000000ffff0d7224 */ /* 0x000fe400078e0004 */
[----:B------:R-:W-:Y:S01]  /*17650*/  IMAD.MOV.U32 R12, RZ, RZ, 0x7 ;  /* 0x00000007ff0c7424 */ /* 0x000fe200078e00ff */
[----:B------:R-:W-:-:S05]  /*17660*/  @!P0 LEA R14, P1, R35, R14, 0x1 ;  /* 0x0000000e230e8211 */ /* 0x000fca00078208ff */
[----:B------:R-:W-:-:S08]  /*17670*/  @!P0 IMAD.MOV.U32 R2, RZ, RZ, R14 ;  /* 0x000000ffff028224 */ /* 0x000fd000078e000e */
[----:B------:R-:W-:Y:S05]  /*17680*/  WARPSYNC.COLLECTIVE R15, `(.L_x_7754) ;  /* 0x000000000f087348 */ /* 0x000fea0003c00000 */
[----:B------:R0:W1:Y:S02]  /*17690*/  SHFL.IDX P6, R14, R13, R12, R11 ;  /* 0x0000000c0d0e7389 */ /* 0x00006400000c000b */
[----:B01----:R-:W-:Y:S01]  /*176a0*/  ENDCOLLECTIVE ;  /* 0x000000000000791b */ /* 0x003fe20003800000 */
.L_x_7754:
[----:B------:R-:W-:-:S04]  /*176b0*/  @!P0 IMAD.X R7, RZ, RZ, R6, P1 ;  /* 0x000000ffff078224 */ /* 0x000fc800008e0606 */
[----:B------:R-:W-:-:S05]  /*176c0*/  @!P0 IMAD.MOV.U32 R3, RZ, RZ, R7 ;  /* 0x000000ffff038224 */ /* 0x000fca00078e0007 */
[----:B------:R-:W-:Y:S01]  /*176d0*/  @!PT LDS RZ, [RZ] ;  /* 0x00000000fffff984 */ /* 0x000fe20000000800 */
[----:B------:R-:W-:Y:S01]  /*176e0*/  @!PT LDS RZ, [RZ] ;  /* 0x00000000fffff984 */ /* 0x000fe20000000800 */
[----:B------:R-:W-:Y:S01]  /*176f0*/  @!PT LDS RZ, [RZ] ;  /* 0x00000000fffff984 */ /* 0x000fe20000000800 */
[----:B------:R0:W-:Y:S01]  /*17700*/  @!P0 LDGSTS.E.BYPASS.LTC128B.128 [R33+0x13400], desc[UR52][R2.64], !P4 ;  /* 0x1340000002218fae */ /* 0x0001e2000e101d74 */
[----:B------:R-:W-:-:S03]  /*17710*/  IMAD.MOV.U32 R13, RZ, RZ, R0 ;  /* 0x000000ffff0d7224 */ /* 0x000fc600078e0000 */
[----:B------:R0:W-:Y:S01]  /*17720*/  @!P0 LDGSTS.E.BYPASS.LTC128B.128 [R33+0x17400], desc[UR52][R2.64+0x80], !P5 ;  /* 0x1740008002218fae */ /* 0x0001e2000e901d74 */
[----:B------:R-:W-:-:S07]  /*17730*/  IMAD.MOV.U32 R6, RZ, RZ, R14 ;  /* 0x000000ffff067224 */ /* 0x000fce00078e000e */
[----:B0-----:R-:W-:Y:S05]  /*17740*/  WARPSYNC.COLLECTIVE R15, `(.L_x_7755) ;  /* 0x000000000f087348 */ /* 0x001fea0003c00000 */
[----:B------:R1:W2:Y:S02]  /*17750*/  SHFL.IDX P6, R14, R13, R12, R11 ;  /* 0x0000000c0d0e7389 */ /* 0x0002a400000c000b */
[----:B012---:R-:W-:Y:S01]  /*17760*/  ENDCOLLECTIVE ;  /* 0x000000000000791b */ /* 0x007fe20003800000 */
.L_x_7755:
[----:B------:R-:W-:Y:S05]  /*17770*/  BRA `(.L_x_7756) ;  /* 0xffffffc8000c7947 */ /* 0x000fea000383ffff */
.L_x_7678:
[----:B0-----:R0:W1:Y:S02]  /*17780*/  SYNCS.PHASECHK.TRANS64.TRYWAIT P0, [R16+URZ+0x28820], R3 ;  /* 0x02882003100075a7 */ /* 0x001064000800017f */
[----:B-1----:R-:W-:Y:S05]  /*17790*/  @!P0 NANOSLEEP.SYNCS 0x989680 ;  /* 0x009896800000895d */ /* 0x002fea0003900000 */
[----:B------:R-:W1:Y:S02]  /*177a0*/  @!P0 SYNCS.PHASECHK.TRANS64 P0, [R16+URZ+0x28820], R3 ;  /* 0x02882003100085a7 */ /* 0x000e64000800007f */
[----:B-1----:R-:W-:Y:S05]  /*177b0*/  @!P0 BRA `(.L_x_7678) ;  /* 0xfffffffc00f08947 */ /* 0x002fea000383ffff */
[----:B------:R-:W-:Y:S05]  /*177c0*/  BRA `(.L_x_7757) ;  /* 0xffffffc800647947 */ /* 0x000fea000383ffff */
.L_x_7682:
[----:B0-----:R0:W1:Y:S02]  /*177d0*/  SYNCS.PHASECHK.TRANS64.TRYWAIT P0, [R6+URZ+0x28840], R3 ;  /* 0x02884003060075a7 */ /* 0x001064000800017f */
[----:B-1----:R-:W-:Y:S05]  /*177e0*/  @!P0 NANOSLEEP.SYNCS 0x989680 ;  /* 0x009896800000895d */ /* 0x002fea0003900000 */
[----:B------:R-:W1:Y:S02]  /*177f0*/  @!P0 SYNCS.PHASECHK.TRANS64 P0, [R6+URZ+0x28840], R3 ;  /* 0x02884003060085a7 */ /* 0x000e64000800007f */
[----:B-1----:R-:W-:Y:S05]  /*17800*/  @!P0 BRA `(.L_x_7682) ;  /* 0xfffffffc00f08947 */ /* 0x002fea000383ffff */
[----:B------:R-:W-:Y:S05]  /*17810*/  BRA `(.L_x_7758) ;  /* 0xffffffcc00247947 */ /* 0x000fea000383ffff */
.L_x_7683:
        /* <DEDUP_REMOVED lines=8> */
.L_x_7760:
[----:B------:R-:W-:Y:S05]  /*178a0*/  BSYNC B1 ;  /* 0x0000000000017941 */ /* 0x000fea0003800000 */
.L_x_7759:
        /* <DEDUP_REMOVED lines=9> */
.L_x_7761:
[----:B------:R-:W-:Y:S02]  /*17940*/  IMAD R7, R7, 0x2, R16 ;  /* 0x0000000207077824 */ /* 0x000fe400078e0210 */
[----:B------:R-:W-:Y:S02]  /*17950*/  IMAD.MOV.U32 R13, RZ, RZ, R9 ;  /* 0x000000ffff0d7224 */ /* 0x000fe400078e0009 */
[----:B------:R-:W-:Y:S02]  /*17960*/  IMAD.MOV.U32 R12, RZ, RZ, 0x1 ;  /* 0x00000001ff0c7424 */ /* 0x000fe400078e00ff */
[----:B------:R-:W-:-:S07]  /*17970*/  IMAD.MOV.U32 R2, RZ, RZ, R14 ;  /* 0x000000ffff027224 */ /* 0x000fce00078e000e */
[----:B------:R-:W-:Y:S05]  /*17980*/  WARPSYNC.COLLECTIVE R15, `(.L_x_7762) ;  /* 0x000000000f087348 */ /* 0x000fea0003c00000 */
[----:B------:R0:W1:Y:S02]  /*17990*/  SHFL.IDX P6, R14, R13, R12, R11 ;  /* 0x0000000c0d0e7389 */ /* 0x00006400000c000b */
[----:B01----:R-:W-:Y:S01]  /*179a0*/  ENDCOLLECTIVE ;  /* 0x000000000000791b */ /* 0x003fe20003800000 */
.L_x_7762:
        /* <DEDUP_REMOVED lines=12> */
.L_x_7763:
[----:B------:R-:W-:Y:S02]  /*17a70*/  IMAD.MOV.U32 R13, RZ, RZ, R9 ;  /* 0x000000ffff0d7224 */ /* 0x000fe400078e0009 */
[----:B------:R-:W-:Y:S02]  /*17a80*/  IMAD.MOV.U32 R12, RZ, RZ, 0x2 ;  /* 0x00000002ff0c7424 */ /* 0x000fe400078e00ff */
[----:B------:R-:W-:-:S07]  /*17a90*/  IMAD.MOV.U32 R2, RZ, RZ, R14 ;  /* 0x000000ffff027224 */ /* 0x000fce00078e000e */
[----:B------:R-:W-:Y:S05]  /*17aa0*/  WARPSYNC.COLLECTIVE R15, `(.L_x_7764) ;  /* 0x000000000f087348 */ /* 0x000fea0003c00000 */
[----:B------:R0:W1:Y:S02]  /*17ab0*/  SHFL.IDX P6, R14, R13, R12, R11 ;  /* 0x0000000c0d0e7389 */ /* 0x00006400000c000b */
[----:B01----:R-:W-:Y:S01]  /*17ac0*/  ENDCOLLECTIVE ;  /* 0x000000000000791b */ /* 0x003fe20003800000 */
.L_x_7764:
        /* <DEDUP_REMOVED lines=12> */
.L_x_7765:
[----:B------:R-:W-:Y:S02]  /*17b90*/  IMAD.MOV.U32 R13, RZ, RZ, R9 ;  /* 0x000000ffff0d7224 */ /* 0x000fe400078e0009 */
[----:B------:R-:W-:Y:S02]  /*17ba0*/  IMAD.MOV.U32 R12, RZ, RZ, 0x3 ;  /* 0x00000003ff0c7424 */ /* 0x000fe400078e00ff */
[----:B------:R-:W-:-:S07]  /*17bb0*/  IMAD.MOV.U32 R2, RZ, RZ, R14 ;  /* 0x000000ffff027224 */ /* 0x000fce00078e000e */
[----:B------:R-:W-:Y:S05]  /*17bc0*/  WARPSYNC.COLLECTIVE R15, `(.L_x_7766) ;  /* 0x000000000f087348 */ /* 0x000fea0003c00000 */
[----:B------:R0:W1:Y:S02]  /*17bd0*/  SHFL.IDX P6, R14, R13, R12, R11 ;  /* 0x0000000c0d0e7389 */ /* 0x00006400000c000b */
[----:B01----:R-:W-:Y:S01]  /*17be0*/  ENDCOLLECTIVE ;  /* 0x000000000000791b */ /* 0x003fe20003800000 */
.L_x_7766:
        /* <DEDUP_REMOVED lines=12> */
.L_x_7767:
[----:B------:R-:W-:Y:S02]  /*17cb0*/  IMAD.MOV.U32 R13, RZ, RZ, R9 ;  /* 0x000000ffff0d7224 */ /* 0x000fe400078e0009 */
[----:B------:R-:W-:Y:S02]  /*17cc0*/  IMAD.MOV.U32 R12, RZ, RZ, 0x4 ;  /* 0x00000004ff0c7424 */ /* 0x000fe400078e00ff */
[----:B------:R-:W-:-:S07]  /*17cd0*/  IMAD.MOV.U32 R2, RZ, RZ, R14 ;  /* 0x000000ffff027224 */ /* 0x000fce00078e000e */
[----:B------:R-:W-:Y:S05]  /*17ce0*/  WARPSYNC.COLLECTIVE R15, `(.L_x_7768) ;  /* 0x000000000f087348 */ /* 0x000fea0003c00000 */
[----:B------:R0:W1:Y:S02]  /*17cf0*/  SHFL.IDX P6, R14, R13, R12, R11 ;  /* 0x0000000c0d0e7389 */ /* 0x00006400000c000b */
[----:B01----:R-:W-:Y:S01]  /*17d00*/  ENDCOLLECTIVE ;  /* 0x000000000000791b */ /* 0x003fe20003800000 */
.L_x_7768:
        /* <DEDUP_REMOVED lines=12> */
.L_x_7769:
[----:B------:R-:W-:Y:S02]  /*17dd0*/  IMAD.MOV.U32 R13, RZ, RZ, R9 ;  /* 0x000000ffff0d7224 */ /* 0x000fe400078e0009 */
[----:B------:R-:W-:Y:S02]  /*17de0*/  IMAD.MOV.U32 R12, RZ, RZ, 0x5 ;  /* 0x00000005ff0c7424 */ /* 0x000fe400078e00ff */
[----:B------:R-:W-:-:S07]  /*17df0*/  IMAD.MOV.U32 R2, RZ, RZ, R14 ;  /* 0x000000ffff027224 */ /* 0x000fce00078e000e */
[----:B------:R-:W-:Y:S05]  /*17e00*/  WARPSYNC.COLLECTIVE R15, `(.L_x_7770) ;  /* 0x000000000f087348 */ /* 0x000fea0003c00000 */
[----:B------:R0:W1:Y:S02]  /*17e10*/  SHFL.IDX P6, R14, R13, R12, R11 ;  /* 0x0000000c0d0e7389 */ /* 0x00006400000c000b */
[----:B01----:R-:W-:Y:S01]  /*17e20*/  ENDCOLLECTIVE ;  /* 0x000000000000791b */ /* 0x003fe20003800000 */
.L_x_7770:
        /* <DEDUP_REMOVED lines=12> */
.L_x_7771:
[----:B------:R-:W-:Y:S02]  /*17ef0*/  IMAD.MOV.U32 R13, RZ, RZ, R9 ;  /* 0x000000ffff0d7224 */ /* 0x000fe400078e0009 */
[----:B------:R-:W-:Y:S02]  /*17f00*/  IMAD.MOV.U32 R12, RZ, RZ, 0x6 ;  /* 0x00000006ff0c7424 */ /* 0x000fe400078e00ff */
[----:B------:R-:W-:-:S07]  /*17f10*/  IMAD.MOV.U32 R2, RZ, RZ, R14 ;  /* 0x000000ffff027224 */ /* 0x000fce00078e000e */
[----:B------:R-:W-:Y:S05]  /*17f20*/  WARPSYNC.COLLECTIVE R15, `(.L_x_7772) ;  /* 0x000000000f087348 */ /* 0x000fea0003c00000 */
[----:B------:R0:W1:Y:S02]  /*17f30*/  SHFL.IDX P6, R14, R13, R12, R11 ;  /* 0x0000000c0d0e7389 */ /* 0x00006400000c000b */
[----:B01----:R-:W-:Y:S01]  /*17f40*/  ENDCOLLECTIVE ;  /* 0x000000000000791b */ /* 0x003fe20003800000 */
.L_x_7772:
        /* <DEDUP_REMOVED lines=12> */
.L_x_7773:
[----:B------:R-:W-:Y:S02]  /*18010*/  IMAD.MOV.U32 R13, RZ, RZ, R9 ;  /* 0x000000ffff0d7224 */ /* 0x000fe400078e0009 */
[----:B------:R-:W-:Y:S02]  /*18020*/  IMAD.MOV.U32 R12, RZ, RZ, 0x7 ;  /* 0x00000007ff0c7424 */ /* 0x000fe400078e00ff */
[----:B------:R-:W-:-:S07]  /*18030*/  IMAD.MOV.U32 R2, RZ, RZ, R14 ;  /* 0x000000ffff027224 */ /* 0x000fce00078e000e */
[----:B------:R-:W-:Y:S05]  /*18040*/  WARPSYNC.COLLECTIVE R15, `(.L_x_7774) ;  /* 0x000000000f087348 */ /* 0x000fea0003c00000 */
[----:B------:R0:W1:Y:S02]  /*18050*/  SHFL.IDX P6, R14, R13, R12, R11 ;  /* 0x0000000c0d0e7389 */ /* 0x00006400000c000b */
[----:B01----:R-:W-:Y:S01]  /*18060*/  ENDCOLLECTIVE ;  /* 0x000000000000791b */ /* 0x003fe20003800000 */
.L_x_7774:
        /* <DEDUP_REMOVED lines=12> */
.L_x_7775:
[----:B------:R-:W-:Y:S05]  /*18130*/  BRA `(.L_x_7776) ;  /* 0xffffffc400f87947 */ /* 0x000fea000383ffff */
.L_x_7688:
[----:B0-----:R0:W1:Y:S02]  /*18140*/  SYNCS.PHASECHK.TRANS64.TRYWAIT P0, [R6+URZ+0x28860], R3 ;  /* 0x02886003060075a7 */ /* 0x001064000800017f */
[----:B-1----:R-:W-:Y:S05]  /*18150*/  @!P0 NANOSLEEP.SYNCS 0x989680 ;  /* 0x009896800000895d */ /* 0x002fea0003900000 */
[----:B------:R-:W1:Y:S02]  /*18160*/  @!P0 SYNCS.PHASECHK.TRANS64 P0, [R6+URZ+0x28860], R3 ;  /* 0x02886003060085a7 */ /* 0x000e64000800007f */
[----:B-1----:R-:W-:Y:S05]  /*18170*/  @!P0 BRA `(.L_x_7688) ;  /* 0xfffffffc00f08947 */ /* 0x002fea000383ffff */
[----:B------:R-:W-:Y:S05]  /*18180*/  BRA `(.L_x_7777) ;  /* 0xffffffc800547947 */ /* 0x000fea000383ffff */
.L_x_7689:
        /* <DEDUP_REMOVED lines=8> */
.L_x_7779:
[----:B------:R-:W-:Y:S05]  /*18210*/  BSYNC B1 ;  /* 0x0000000000017941 */ /* 0x000fea0003800000 */
.L_x_7778:
        /* <DEDUP_REMOVED lines=9> */
.L_x_7780:
[----:B------:R-:W-:Y:S02]  /*182b0*/  IMAD.MOV.U32 R13, RZ, RZ, R18 ;  /* 0x000000ffff0d7224 */ /* 0x000fe400078e0012 */
[----:B------:R-:W-:Y:S01]  /*182c0*/  IMAD.MOV.U32 R12, RZ, RZ, 0x1 ;  /* 0x00000001ff0c7424 */ /* 0x000fe200078e00ff */
[----:B------:R-:W-:-:S13]  /*182d0*/  IADD3 R2, P0, R14, R5, RZ ;  /* 0x000000050e027210 */ /* 0x000fda0007f1e0ff */
[----:B------:R-:W-:Y:S05]  /*182e0*/  WARPSYNC.COLLECTIVE R15, `(.L_x_7781) ;  /* 0x000000000f087348 */ /* 0x000fea0003c00000 */
[----:B------:R0:W1:Y:S02]  /*182f0*/  SHFL.IDX P6, R14, R13, R12, R11 ;  /* 0x0000000c0d0e7389 */ /* 0x00006400000c000b */
[----:B01----:R-:W-:Y:S01]  /*18300*/  ENDCOLLECTIVE ;  /* 0x000000000000791b */ /* 0x003fe20003800000 */
.L_x_7781:
        /* <DEDUP_REMOVED lines=13> */
.L_x_7782:
[----:B------:R-:W-:Y:S02]  /*183e0*/  IMAD.MOV.U32 R13, RZ, RZ, R18 ;  /* 0x000000ffff0d7224 */ /* 0x000fe400078e0012 */
[----:B------:R-:W-:Y:S01]  /*183f0*/  IMAD.MOV.U32 R12, RZ, RZ, 0x2 ;  /* 0x00000002ff0c7424 */ /* 0x000fe200078e00ff */
[----:B------:R-:W-:-:S13]  /*18400*/  IADD3 R2, P0, R14, R5, RZ ;  /* 0x000000050e027210 */ /* 0x000fda0007f1e0ff */
[----:B------:R-:W-:Y:S05]  /*18410*/  WARPSYNC.COLLECTIVE R15, `(.L_x_7783) ;  /* 0x000000000f087348 */ /* 0x000fea0003c00000 */
[----:B------:R0:W1:Y:S02]  /*18420*/  SHFL.IDX P6, R14, R13, R12, R11 ;  /* 0x0000000c0d0e7389 */ /* 0x00006400000c000b */
[----:B01----:R-:W-:Y:S01]  /*18430*/  ENDCOLLECTIVE ;  /* 0x000000000000791b */ /* 0x003fe20003800000 */
.L_x_7783:
        /* <DEDUP_REMOVED lines=13> */
.L_x_7784:
[----:B------:R-:W-:Y:S02]  /*18510*/  IMAD.MOV.U32 R13, RZ, RZ, R18 ;  /* 0x000000ffff0d7224 */ /* 0x000fe400078e0012 */
[----:B------:R-:W-:Y:S01]  /*18520*/  IMAD.MOV.U32 R12, RZ, RZ, 0x3 ;  /* 0x00000003ff0c7424 */ /* 0x000fe200078e00ff */
[----:B------:R-:W-:-:S13]  /*18530*/  IADD3 R2, P0, R14, R5, RZ ;  /* 0x000000050e027210 */ /* 0x000fda0007f1e0ff */
[----:B------:R-:W-:Y:S05]  /*18540*/  WARPSYNC.COLLECTIVE R15, `(.L_x_7785) ;  /* 0x000000000f087348 */ /* 0x000fea0003c00000 */
[----:B------:R0:W1:Y:S02]  /*18550*/  SHFL.IDX P6, R14, R13, R12, R11 ;  /* 0x0000000c0d0e7389 */ /* 0x00006400000c000b */
[----:B01----:R-:W-:Y:S01]  /*18560*/  ENDCOLLECTIVE ;  /* 0x000000000000791b */ /* 0x003fe20003800000 */
.L_x_7785:
        /* <DEDUP_REMOVED lines=13> */
.L_x_7786:
[----:B------:R-:W-:Y:S02]  /*18640*/  IMAD.MOV.U32 R13, RZ, RZ, R18 ;  /* 0x000000ffff0d7224 */ /* 0x000fe400078e0012 */
[----:B------:R-:W-:Y:S01]  /*18650*/  IMAD.MOV.U32 R12, RZ, RZ, 0x4 ;  /* 0x00000004ff0c7424 */ /* 0x000fe200078e00ff */
[----:B------:R-:W-:-:S13]  /*18660*/  IADD3 R2, P0, R14, R5, RZ ;  /* 0x000000050e027210 */ /* 0x000fda0007f1e0ff */
[----:B------:R-:W-:Y:S05]  /*18670*/  WARPSYNC.COLLECTIVE R15, `(.L_x_7787) ;  /* 0x000000000f087348 */ /* 0x000fea0003c00000 */
[----:B------:R0:W1:Y:S02]  /*18680*/  SHFL.IDX P6, R14, R13, R12, R11 ;  /* 0x0000000c0d0e7389 */ /* 0x00006400000c000b */
[----:B01----:R-:W-:Y:S01]  /*18690*/  ENDCOLLECTIVE ;  /* 0x000000000000791b */ /* 0x003fe20003800000 */
.L_x_7787:
        /* <DEDUP_REMOVED lines=13> */
.L_x_7788:
[----:B------:R-:W-:Y:S02]  /*18770*/  IMAD.MOV.U32 R13, RZ, RZ, R18 ;  /* 0x000000ffff0d7224 */ /* 0x000fe400078e0012 */
[----:B------:R-:W-:Y:S01]  /*18780*/  IMAD.MOV.U32 R12, RZ, RZ, 0x5 ;  /* 0x00000005ff0c7424 */ /* 0x000fe200078e00ff */
[----:B------:R-:W-:-:S13]  /*18790*/  IADD3 R2, P0, R14, R5, RZ ;  /* 0x000000050e027210 */ /* 0x000fda0007f1e0ff */
[----:B------:R-:W-:Y:S05]  /*187a0*/  WARPSYNC.COLLECTIVE R15, `(.L_x_7789) ;  /* 0x000000000f087348 */ /* 0x000fea0003c00000 */
[----:B------:R0:W1:Y:S02]  /*187b0*/  SHFL.IDX P6, R14, R13, R12, R11 ;  /* 0x0000000c0d0e7389 */ /* 0x00006400000c000b */
[----:B01----:R-:W-:Y:S01]  /*187c0*/  ENDCOLLECTIVE ;  /* 0x000000000000791b */ /* 0x003fe20003800000 */
.L_x_7789:
        /* <DEDUP_REMOVED lines=13> */
.L_x_7790:
[----:B------:R-:W-:Y:S02]  /*188a0*/  IMAD.MOV.U32 R13, RZ, RZ, R18 ;  /* 0x000000ffff0d7224 */ /* 0x000fe400078e0012 */
[----:B------:R-:W-:Y:S01]  /*188b0*/  IMAD.MOV.U32 R12, RZ, RZ, 0x6 ;  /* 0x00000006ff0c7424 */ /* 0x000fe200078e00ff */
[----:B------:R-:W-:-:S13]  /*188c0*/  IADD3 R2, P0, R14, R5, RZ ;  /* 0x000000050e027210 */ /* 0x000fda0007f1e0ff */
[----:B------:R-:W-:Y:S05]  /*188d0*/  WARPSYNC.COLLECTIVE R15, `(.L_x_7791) ;  /* 0x000000000f087348 */ /* 0x000fea0003c00000 */
[----:B------:R0:W1:Y:S02]  /*188e0*/  SHFL.IDX P6, R14, R13, R12, R11 ;  /* 0x0000000c0d0e7389 */ /* 0x00006400000c000b */
[----:B01----:R-:W-:Y:S01]  /*188f0*/  ENDCOLLECTIVE ;  /* 0x000000000000791b */ /* 0x003fe20003800000 */
.L_x_7791:
        /* <DEDUP_REMOVED lines=13> */
.L_x_7792:
[----:B------:R-:W-:Y:S02]  /*189d0*/  IMAD.MOV.U32 R13, RZ, RZ, R18 ;  /* 0x000000ffff0d7224 */ /* 0x000fe400078e0012 */
[----:B------:R-:W-:Y:S01]  /*189e0*/  IMAD.MOV.U32 R12, RZ, RZ, 0x7 ;  /* 0x00000007ff0c7424 */ /* 0x000fe200078e00ff */
[----:B------:R-:W-:-:S13]  /*189f0*/  IADD3 R2, P0, R14, R5, RZ ;  /* 0x000000050e027210 */ /* 0x000fda0007f1e0ff */
[----:B------:R-:W-:Y:S05]  /*18a00*/  WARPSYNC.COLLECTIVE R15, `(.L_x_7793) ;  /* 0x000000000f087348 */ /* 0x000fea0003c00000 */
[----:B------:R0:W1:Y:S02]  /*18a10*/  SHFL.IDX P6, R14, R13, R12, R11 ;  /* 0x0000000c0d0e7389 */ /* 0x00006400000c000b */
[----:B01----:R-:W-:Y:S01]  /*18a20*/  ENDCOLLECTIVE ;  /* 0x000000000000791b */ /* 0x003fe20003800000 */
.L_x_7793:
        /* <DEDUP_REMOVED lines=12> */
.L_x_7794:
[----:B------:R-:W-:Y:S01]  /*18af0*/  @!PT LDS RZ, [RZ] ;  /* 0x00000000fffff984 */ /* 0x000fe20000000800 */
[----:B------:R-:W-:Y:S01]  /*18b00*/  @!PT LDS RZ, [RZ] ;  /* 0x00000000fffff984 */ /* 0x000fe20000000800 */
[----:B------:R-:W-:Y:S01]  /*18b10*/  @!PT LDS RZ, [RZ] ;  /* 0x00000000fffff984 */ /* 0x000fe20000000800 */
[----:B------:R0:W-:Y:S01]  /*18b20*/  LDGSTS.E.BYPASS.LTC128B.128 [R7+0x7400], desc[UR52][R2.64+0x80], !P0 ;  /* 0x0740008002077fae */ /* 0x0001e2000c101d74 */
[----:B------:R-:W-:Y:S05]  /*18b30*/  BRA `(.L_x_7795) ;  /* 0xffffffc000f87947 */ /* 0x000fea000383ffff */
.L_x_7697:
[----:B0-----:R0:W1:Y:S02]  /*18b40*/  SYNCS.PHASECHK.TRANS64.TRYWAIT P0, [R4+URZ+0x28860], R3 ;  /* 0x02886003040075a7 */ /* 0x001064000800017f */
[----:B-1----:R-:W-:Y:S05]  /*18b50*/  @!P0 NANOSLEEP.SYNCS 0x989680 ;  /* 0x009896800000895d */ /* 0x002fea0003900000 */
[----:B------:R-:W1:Y:S02]  /*18b60*/  @!P0 SYNCS.PHASECHK.TRANS64 P0, [R4+URZ+0x28860], R3 ;  /* 0x02886003040085a7 */ /* 0x000e64000800007f */
[----:B-1----:R-:W-:Y:S05]  /*18b70*/  @!P0 BRA `(.L_x_7697) ;  /* 0xfffffffc00f08947 */ /* 0x002fea000383ffff */
[----:B------:R-:W-:Y:S05]  /*18b80*/  BRA `(.L_x_7796) ;  /* 0xffffffc800187947 */ /* 0x000fea000383ffff */
.L_x_7698:
        /* <DEDUP_REMOVED lines=8> */
.L_x_7798:
[----:B------:R-:W-:Y:S05]  /*18c10*/  BSYNC B0 ;  /* 0x0000000000007941 */ /* 0x000fea0003800000 */
.L_x_7797:
        /* <DEDUP_REMOVED lines=9> */
.L_x_7799:
[----:B------:R-:W-:Y:S02]  /*18cb0*/  IMAD.MOV.U32 R13, RZ, RZ, R18 ;  /* 0x000000ffff0d7224 */ /* 0x000fe400078e0012 */
[----:B------:R-:W-:Y:S01]  /*18cc0*/  IMAD.MOV.U32 R12, RZ, RZ, 0x1 ;  /* 0x00000001ff0c7424 */ /* 0x000fe200078e00ff */
[----:B------:R-:W-:-:S13]  /*18cd0*/  IADD3 R2, P0, R14, R6, RZ ;  /* 0x000000060e027210 */ /* 0x000fda0007f1e0ff */
[----:B------:R-:W-:Y:S05]  /*18ce0*/  WARPSYNC.COLLECTIVE R15, `(.L_x_7800) ;  /* 0x000000000f087348 */ /* 0x000fea0003c00000 */
[----:B------:R0:W1:Y:S02]  /*18cf0*/  SHFL.IDX P6, R14, R13, R12, R11 ;  /* 0x0000000c0d0e7389 */ /* 0x00006400000c000b */
[----:B01----:R-:W-:Y:S01]  /*18d00*/  ENDCOLLECTIVE ;  /* 0x000000000000791b */ /* 0x003fe20003800000 */
.L_x_7800:
        /* <DEDUP_REMOVED lines=13> */
.L_x_7801:
        /* <DEDUP_REMOVED lines=10> */
.L_x_7802:
        /* <DEDUP_REMOVED lines=12> */
.L_x_7803:
        /* <DEDUP_REMOVED lines=10> */
.L_x_7804:
        /* <DEDUP_REMOVED lines=12> */
.L_x_7805:
        /* <DEDUP_REMOVED lines=10> */
.L_x_7806:
        /* <DEDUP_REMOVED lines=12> */
.L_x_7807:
        /* <DEDUP_REMOVED lines=10> */
.L_x_7808:
        /* <DEDUP_REMOVED lines=12> */
.L_x_7809:
        /* <DEDUP_REMOVED lines=10> */
.L_x_7810:
        /* <DEDUP_REMOVED lines=12> */
.L_x_7811:
        /* <DEDUP_REMOVED lines=10> */
.L_x_7812:
        /* <DEDUP_REMOVED lines=12> */
.L_x_7813:
[----:B------:R-:W-:Y:S01]  /*19620*/  @!PT LDS RZ, [RZ] ;  /* 0x00000000fffff984 */ /* 0x000fe20000000800 */
[----:B------:R-:W-:Y:S01]  /*19630*/  @!PT LDS RZ, [RZ] ;  /* 0x00000000fffff984 */ /* 0x000fe20000000800 */
[----:B------:R-:W-:Y:S01]  /*19640*/  @!PT LDS RZ, [RZ] ;  /* 0x00000000fffff984 */ /* 0x000fe20000000800 */
[----:B------:R0:W-:Y:S01]  /*19650*/  LDGSTS.E.BYPASS.LTC128B.128 [R0+0x7400], desc[UR52][R2.64+0x80], !P0 ;  /* 0x0740008002007fae */ /* 0x0001e2000c101d74 */
[----:B------:R-:W-:Y:S05]  /*19660*/  BRA `(.L_x_7814) ;  /* 0xffffffc0006c7947 */ /* 0x000fea000383ffff */
.L_x_7703:
        /* <DEDUP_REMOVED lines=8> */
.L_x_7816:
[----:B------:R-:W-:Y:S05]  /*196f0*/  BSYNC B0 ;  /* 0x0000000000007941 */ /* 0x000fea0003800000 */
.L_x_7815:
[----:B------:R-:W-:Y:S05]  /*19700*/  BRA `(.L_x_7817) ;  /* 0xffffffc000f07947 */ /* 0x000fea000383ffff */
.L_x_7706:
[----:B-1----:R1:W2:Y:S02]  /*19710*/  SYNCS.PHASECHK.TRANS64.TRYWAIT P0, [R4+URZ+0x28820], R0 ;  /* 0x02882000040075a7 */ /* 0x0022a4000800017f */
[----:B--2---:R-:W-:Y:S05]  /*19720*/  @!P0 NANOSLEEP.SYNCS 0x989680 ;  /* 0x009896800000895d */ /* 0x004fea0003900000 */
[----:B------:R-:W2:Y:S02]  /*19730*/  @!P0 SYNCS.PHASECHK.TRANS64 P0, [R4+URZ+0x28820], R0 ;  /* 0x02882000040085a7 */ /* 0x000ea4000800007f */
[----:B--2---:R-:W-:Y:S05]  /*19740*/  @!P0 BRA `(.L_x_7706) ;  /* 0xfffffffc00f08947 */ /* 0x004fea000383ffff */
[----:B------:R-:W-:Y:S05]  /*19750*/  BRA `(.L_x_7818) ;  /* 0xffffffc400347947 */ /* 0x000fea000383ffff */
.L_x_7707:
        /* <DEDUP_REMOVED lines=11> */
.L_x_7820:
[----:B------:R-:W-:Y:S05]  /*19810*/  BSYNC B0 ;  /* 0x0000000000007941 */ /* 0x000fea0003800000 */
.L_x_7819:
[----:B------:R-:W-:Y:S05]  /*19820*/  BRA `(.L_x_7821) ;  /* 0xffffffc4001c7947 */ /* 0x000fea000383ffff */
.L_x_7710:
[----:B------:R-:W-:Y:S01]  /*19830*/  BSSY B1, `(.L_x_7822) ;  /* 0x0000006000017945 */ /* 0x000fe20003800000 */
[----:B------:R-:W-:-:S07]  /*19840*/  IMAD.MOV.U32 R15, RZ, RZ, -0x1 ;  /* 0xffffffffff0f7424 */ /* 0x000fce00078e00ff */
[----:B01---5:R-:W-:Y:S05]  /*19850*/  WARPSYNC.COLLECTIVE R15, `(.L_x_7823) ;  /* 0x000000000f0c7348 */ /* 0x023fea0003c00000 */
[----:B------:R-:W-:Y:S02]  /*19860*/  ELECT P6, UR62, PT ;  /* 0x00000000003e782f */ /* 0x000fe400038c0000 */
[----:B------:R-:W-:Y:S01]  /*19870*/  MOV R14, UR62 ;  /* 0x0000003e000e7c02 */ /* 0x000fe20008000f00 */
[----:B01---5:R-:W-:Y:S10]  /*19880*/  ENDCOLLECTIVE ;  /* 0x000000000000791b */ /* 0x023ff40003800000 */
.L_x_7823:
[----:B------:R-:W-:Y:S05]  /*19890*/  BSYNC B1 ;  /* 0x0000000000017941 */ /* 0x000fea0003800000 */
.L_x_7822:
[----:B------:R-:W-:Y:S05]  /*198a0*/  BRA `(.L_x_7824) ;  /* 0xffffffc400147947 */ /* 0x000fea000383ffff */
.L_x_7712:
[----:B-1----:R1:W2:Y:S02]  /*198b0*/  SYNCS.PHASECHK.TRANS64.TRYWAIT P1, [R5+URZ+0x28840], R0 ;  /* 0x02884000050075a7 */ /* 0x0022a4000802017f */
[----:B--2---:R-:W-:Y:S05]  /*198c0*/  @!P1 NANOSLEEP.SYNCS 0x989680 ;  /* 0x009896800000995d */ /* 0x004fea0003900000 */
[----:B------:R-:W2:Y:S02]  /*198d0*/  @!P1 SYNCS.PHASECHK.TRANS64 P1, [R5+URZ+0x28840], R0 ;  /* 0x02884000050095a7 */ /* 0x000ea4000802007f */
[----:B--2---:R-:W-:Y:S05]  /*198e0*/  @!P1 BRA `(.L_x_7712) ;  /* 0xfffffffc00f09947 */ /* 0x004fea000383ffff */
[----:B------:R-:W-:Y:S05]  /*198f0*/  BRA `(.L_x_7825) ;  /* 0xffffffc400347947 */ /* 0x000fea000383ffff */
.L_x_7714:
[----:B--2---:R2:W3:Y:S02]  /*19900*/  SYNCS.PHASECHK.TRANS64.TRYWAIT P1, [R23+URZ+0x28840], R2 ;  /* 0x02884002170075a7 */ /* 0x0044e4000802017f */
[----:B---3--:R-:W-:Y:S05]  /*19910*/  @!P1 NANOSLEEP.SYNCS 0x989680 ;  /* 0x009896800000995d */ /* 0x008fea0003900000 */
[----:B------:R-:W3:Y:S02]  /*19920*/  @!P1 SYNCS.PHASECHK.TRANS64 P1, [R23+URZ+0x28840], R2 ;  /* 0x02884002170095a7 */ /* 0x000ee4000802007f */
[----:B---3--:R-:W-:Y:S05]  /*19930*/  @!P1 BRA `(.L_x_7714) ;  /* 0xfffffffc00f09947 */ /* 0x008fea000383ffff */
[----:B------:R-:W-:Y:S05]  /*19940*/  BRA `(.L_x_7826) ;  /* 0xffffffc400407947 */ /* 0x000fea000383ffff */
.L_x_7716:
[----:B---3--:R3:W4:Y:S02]  /*19950*/  SYNCS.PHASECHK.TRANS64.TRYWAIT P1, [R5+URZ+0x28860], R0 ;  /* 0x02886000050075a7 */ /* 0x008724000802017f */
[----:B----4-:R-:W-:Y:S05]  /*19960*/  @!P1 NANOSLEEP.SYNCS 0x989680 ;  /* 0x009896800000995d */ /* 0x010fea0003900000 */
[----:B------:R-:W4:Y:S02]  /*19970*/  @!P1 SYNCS.PHASECHK.TRANS64 P1, [R5+URZ+0x28860], R0 ;  /* 0x02886000050095a7 */ /* 0x000f24000802007f */
[----:B----4-:R-:W-:Y:S05]  /*19980*/  @!P1 BRA `(.L_x_7716) ;  /* 0xfffffffc00f09947 */ /* 0x010fea000383ffff */
[----:B------:R-:W-:Y:S05]  /*19990*/  BRA `(.L_x_7827) ;  /* 0xffffffc4003c7947 */ /* 0x000fea000383ffff */
.L_x_7828:
        /* <DEDUP_REMOVED lines=14> */
.L_x_15847:


//--------------------- .text._ZN7cutlass13device_kernelIN5flash11enable_sm90INS1_16FlashAttnFwdSm90INS1_25CollectiveMainloopFwdSm90ILi2EN4cute5tupleIJNS5_1CILi1EEES8_S8_EEENS6_IJNS7_ILi128EEESA_SA_EEELi128ENS_10bfloat16_tEfNS_4arch4Sm90ELb0ELb1ELb1ELb1ELb1ELb0ELb0ELb1ELb1ELb1ELb0ELb0EEENS1_21CollectiveEpilogueFwdISB_S9_SC_SE_Li256ELb1ELb1ELb0ELb0EEENS1_36VarlenDynamicPersistentTileSchedulerILi128ELi128ELi256ELi128ELb0ELb1ELb1ELb1ELb0ELb1EEEEEEEEEvNT_6ParamsE --------------------------
	.section	.text._ZN7cutlass13device_kernelIN5flash11enable_sm90INS1_16FlashAttnFwdSm90INS1_25CollectiveMainloopFwdSm90ILi2EN4cute5tupleIJNS5_1CILi1EEES8_S8_EEENS6_IJNS7_ILi128EEESA_SA_EEELi128ENS_10bfloat16_tEfNS_4arch4Sm90ELb0ELb1ELb1ELb1ELb1ELb0ELb0ELb1ELb1ELb1ELb0ELb0EEENS1_21CollectiveEpilogueFwdISB_S9_SC_SE_Li256ELb1ELb1ELb0ELb0EEENS1_36VarlenDynamicPersistentTileSchedulerILi128ELi128ELi256ELi128ELb0ELb1ELb1ELb1ELb0ELb1EEEEEEEEEvNT_6ParamsE,"ax",@progbits
	.align	128
.text._ZN7cutlass13device_kernelIN5flash11enable_sm90INS1_16FlashAttnFwdSm90INS1_25CollectiveMainloopFwdSm90ILi2EN4cute5tupleIJNS5_1CILi1EEES8_S8_EEENS6_IJNS7_ILi128EEESA_SA_EEELi128ENS_10bfloat16_tEfNS_4arch4Sm90ELb0ELb1ELb1ELb1ELb1ELb0ELb0ELb1ELb1ELb1ELb0ELb0EEENS1_21CollectiveEpilogueFwdISB_S9_SC_SE_Li256ELb1ELb1ELb0ELb0EEENS1_36VarlenDynamicPersistentTileSchedulerILi128ELi128ELi256ELi128ELb0ELb1ELb1ELb1ELb0ELb1EEEEEEEEEvNT_6ParamsE:
        .type           _ZN7cutlass13device_kernelIN5flash11enable_sm90INS1_16FlashAttnFwdSm90INS1_25CollectiveMainloopFwdSm90ILi2EN4cute5tupleIJNS5_1CILi1EEES8_S8_EEENS6_IJNS7_ILi128EEESA_SA_EEELi128ENS_10bfloat16_tEfNS_4arch4Sm90ELb0ELb1ELb1ELb1ELb1ELb0ELb0ELb1ELb1ELb1ELb0ELb0EEENS1_21CollectiveEpilogueFwdISB_S9_SC_SE_Li256ELb1ELb1ELb0ELb0EEENS1_36VarlenDynamicPersistentTileSchedulerILi128ELi128ELi256ELi128ELb0ELb1ELb1ELb1ELb0ELb1EEEEEEEEEvNT_6ParamsE,@function
        .size           _ZN7cutlass13device_kernelIN5flash11enable_sm90INS1_16FlashAttnFwdSm90INS1_25CollectiveMainloopFwdSm90ILi2EN4cute5tupleIJNS5_1CILi1EEES8_S8_EEENS6_IJNS7_ILi128EEESA_SA_EEELi128ENS_10bfloat16_tEfNS_4arch4Sm90ELb0ELb1ELb1ELb1ELb1ELb0ELb0ELb1ELb1ELb1ELb0ELb0EEENS1_21CollectiveEpilogueFwdISB_S9_SC_SE_Li256ELb1ELb1ELb0ELb0EEENS1_36VarlenDynamicPersistentTileSchedulerILi128ELi128ELi256ELi128ELb0ELb1ELb1ELb1ELb0ELb1EEEEEEEEEvNT_6ParamsE,(.L_x_15848 - _ZN7cutlass13device_kernelIN5flash11enable_sm90INS1_16FlashAttnFwdSm90INS1_25CollectiveMainloopFwdSm90ILi2EN4cute5tupleIJNS5_1CILi1EEES8_S8_EEENS6_IJNS7_ILi128EEESA_SA_EEELi128ENS_10bfloat16_tEfNS_4arch4Sm90ELb0ELb1ELb1ELb1ELb1ELb0ELb0ELb1ELb1ELb1ELb0ELb0EEENS1_21CollectiveEpilogueFwdISB_S9_SC_SE_Li256ELb1ELb1ELb0ELb0EEENS1_36VarlenDynamicPersistentTileSchedulerILi128ELi128ELi256ELi128ELb0ELb1ELb1ELb1ELb0ELb1EEEEEEEEEvNT_6ParamsE)
        .other          _ZN7cutlass13device_kernelIN5flash11enable_sm90INS1_16FlashAttnFwdSm90INS1_25CollectiveMainloopFwdSm90ILi2EN4cute5tupleIJNS5_1CILi1EEES8_S8_EEENS6_IJNS7_ILi128EEESA_SA_EEELi128ENS_10bfloat16_tEfNS_4arch4Sm90ELb0ELb1ELb1ELb1ELb1ELb0ELb0ELb1ELb1ELb1ELb0ELb0EEENS1_21CollectiveEpilogueFwdISB_S9_SC_SE_Li256ELb1ELb1ELb0ELb0EEENS1_36VarlenDynamicPersistentTileSchedulerILi128ELi128ELi256ELi128ELb0ELb1ELb1ELb1ELb0ELb1EEEEEEEEEvNT_6ParamsE,@"STO_CUDA_ENTRY STV_DEFAULT"
_ZN7cutlass13device_kernelIN5flash11enable_sm90INS1_16FlashAttnFwdSm90INS1_25CollectiveMainloopFwdSm90ILi2EN4cute5tupleIJNS5_1CILi1EEES8_S8_EEENS6_IJNS7_ILi128EEESA_SA_EEELi128ENS_10bfloat16_tEfNS_4arch4Sm90ELb0ELb1ELb1ELb1ELb1ELb0ELb0ELb1ELb1ELb1ELb0ELb0EEENS1_21CollectiveEpilogueFwdISB_S9_SC_SE_Li256ELb1ELb1ELb0ELb0EEENS1_36VarlenDynamicPersistentTileSchedulerILi128ELi128ELi256ELi128ELb0ELb1ELb1ELb1ELb0ELb1EEEEEEEEEvNT_6ParamsE:
[----:B------:R-:W0:Y:S02]  /*0000*/  LDC R1, c[0x0][0x28] ;  /* 0x00000a00ff017b82 */ /* 0x000e240000000800 */
[----:B0-----:R-:W-:Y:S01]  /*0010*/  VIADD R1, R1, 0xffffffe0 ;  /* 0xffffffe001017836 */ /* 0x001fe20000000000 */
[----:B------:R-:W0:Y:S01]  /*0020*/  S2R R3, SR_TID.X ;  /* 0x0000000000037919 */ /* 0x000e220000002100 */
[----:B------:R-:W-:Y:S01]  /*0030*/  ELECT P0, URZ, PT ;  /* 0x00000000003f782f */ /* 0x000fe20003800000 */
[----:B------:R-:W-:Y:S01]  /*0040*/  UMOV UR4, 0x80 ;  /* 0x0000008000047882 */ /* 0x000fe20000000000 */
[----:B------:R-:W-:Y:S01]  /*0050*/  UMOV UR7, 0x100 ;  /* 0x0000010000077882 */ /* 0x000fe20000000000 */
[--C-:B0-----:R-:W-:Y:S02]  /*0060*/  SHF.R.U32.HI R0, RZ, 0x5, R3.reuse ;  /* 0x00000005ff007819 */ /* 0x101fe40000011603 */
[----:B------:R-:W-:-:S03]  /*0070*/  SHF.R.U32.HI R23, RZ, 0x7, R3 ;  /* 0x00000007ff177819 */ /* 0x000fc60000011603 */
[----:B------:R-:W0:Y:S04]  /*0080*/  SHFL.IDX PT, R2, R0, RZ, 0x1f ;  /* 0x00001fff00027589 */ /* 0x000e2800000e0000 */
[----:B------:R1:W2:Y:S01]  /*0090*/  SHFL.IDX PT, R3, R23, RZ, 0x1f ;  /* 0x00001fff17037589 */ /* 0x0002a200000e0000 */
[C---:B0-----:R-:W-:Y:S02]  /*00a0*/  ISETP.NE.OR P0, PT, R2.reuse, RZ, !P0 ;  /* 0x000000ff0200720c */ /* 0x041fe40004705670 */
[----:B------:R-:W-:-:S11]  /*00b0*/  ISETP.NE.AND P1, PT, R2, RZ, PT ;  /* 0x000000ff0200720c */ /* 0x000fd60003f25270 */
[----:B------:R-:W-:Y:S01]  /*00c0*/  VOTEU.ALL UP0, P0 ;  /* 0x00000000003f7886 */ /* 0x000fe20000000000 */
[----:B------:R-:W-:-:S04]  /*00d0*/  VOTEU.ALL UP1, P0 ;  /* 0x00000000003f7886 */ /* 0x000fc80000020000 */
[----:B------:R-:W0:Y:S01]  /*00e0*/  @!UP0 S2UR UR8, SR_CgaCtaId ;  /* 0x00000000000889c3 */ /* 0x000e220000008800 */
[----:B------:R-:W-:Y:S01]  /*00f0*/  @!UP0 UMOV UR6, 0x400 ;  /* 0x0000040000068882 */ /* 0x000fe20000000000 */
[----:B------:R-:W-:-:S04]  /*0100*/  @!UP0 UIADD3 UR4, -UR4, 0x100000, URZ ;  /* 0x0010000004048890 */ /* 0x000fc8000fffe13f */
[----:B------:R-:W-:Y:S02]  /*0110*/  @!UP0 USHF.L.U32 UR5, UR4, 0xb, URZ ;  /* 0x0000000b04058899 */ /* 0x000fe4000800063f */
[----:B------:R-:W-:Y:S02]  /*0120*/  @!UP0 USHF.L.U32 UR4, UR4, 0x1, URZ ;  /* 0x0000000104048899 */ /* 0x000fe4000800063f */
[----:B0-----:R-:W-:Y:S02]  /*0130*/  @!UP0 ULEA UR8, UR8, UR6, 0x18 ;  /* 0x0000000608088291 */ /* 0x001fe4000f8ec03f */
[----:B------:R-:W-:-:S04]  /*0140*/  @!UP0 UIADD3 UR6, -UR7, 0x100000, URZ ;  /* 0x0010000007068890 */ /* 0x000fc8000fffe13f */
[----:B------:R-:W-:Y:S02]  /*0150*/  @!UP0 USHF.L.U32 UR7, UR6, 0xb, URZ ;  /* 0x0000000b06078899 */ /* 0x000fe4000800063f */
[----:B------:R-:W-:Y:S01]  /*0160*/  @!UP0 USHF.L.U32 UR6, UR6, 0x1, URZ ;  /* 0x0000000106068899 */ /* 0x000fe2000800063f */
[----:B------:R-:W-:-:S05]  /*0170*/  VOTEU.ALL UP0, P0 ;  /* 0x00000000003f7886 */ /* 0x000fca0000000000 */
[----:B------:R1:W0:Y:S06]  /*0180*/  @!UP0 SYNCS.EXCH.64 URZ, [UR8+0x28800], UR4 ;  /* 0x02880004083f85b2 */ /* 0x00022c0008000100 */
[----:B------:R1:W3:Y:S02]  /*0190*/  @!UP1 SYNCS.EXCH.64 URZ, [UR8+0x28820], UR6 ;  /* 0x02882006083f95b2 */ /* 0x0002e40008000100 */
[----:B-12---:R-:W-:Y:S05]  /*01a0*/  @P1 BRA `(.L_x_7829) ;  /* 0x0000000000481947 */ /* 0x006fea0003800000 */
[----:B------:R-:W1:Y:S01]  /*01b0*/  S2UR UR5, SR_CgaCtaId ;  /* 0x00000000000579c3 */ /* 0x000e620000008800 */
        /* <DEDUP_REMOVED lines=12> */
[----:B-1----:R1:W2:Y:S08]  /*0280*/  SYNCS.EXCH.64 URZ, [UR8+0x28830], UR4 ;  /* 0x02883004083f75b2 */ /* 0x0022b00008000100 */
[----:B------:R1:W4:Y:S01]  /*0290*/  SYNCS.EXCH.64 URZ, [UR8+0x28840], UR6 ;  /* 0x02884006083f75b2 */ /* 0x0003220008000100 */
[----:B------:R1:W0:Y:S01]  /*02a0*/  SYNCS.EXCH.64 URZ, [UR8+0x28838], UR4 ;  /* 0x02883804083f75b2 */ /* 0x0002220008000100 */
[----:B------:R1:W0:Y:S01]  /*02b0*/  SYNCS.EXCH.64 URZ, [UR8+0x28848], UR6 ;  /* 0x02884806083f75b2 */ /* 0x0002220008000100 */
[----:B------:R-:W-:Y:S01]  /*02c0*/  NOP ;  /* 0x0000000000007918 */ /* 0x000fe20000000000 */
.L_x_7829:
[----:B------:R-:W5:Y:S01]  /*02d0*/  SHFL.IDX PT, R2, R0, RZ, 0x1f ;  /* 0x00001fff00027589 */ /* 0x000f6200000e0000 */
[----:B------:R-:W-:Y:S01]  /*02e0*/  NOP ;  /* 0x0000000000007918 */ /* 0x000fe20000000000 */
[----:B-----5:R-:W-:-:S13]  /*02f0*/  ISETP.NE.AND P0, PT, R2, RZ, PT ;  /* 0x000000ff0200720c */ /* 0x020fda0003f05270 */
        /* <DEDUP_REMOVED lines=14> */
[----:B-1----:R1:W0:Y:S08]  /*03e0*/  SYNCS.EXCH.64 URZ, [UR8+0x28850], UR4 ;  /* 0x02885004083f75b2 */ /* 0x0022300008000100 */
[----:B------:R1:W0:Y:S01]  /*03f0*/  SYNCS.EXCH.64 URZ, [UR8+0x28860], UR6 ;  /* 0x02886006083f75b2 */ /* 0x0002220008000100 */
[----:B------:R1:W0:Y:S01]  /*0400*/  SYNCS.EXCH.64 URZ, [UR8+0x28858], UR4 ;  /* 0x02885804083f75b2 */ /* 0x0002220008000100 */
[----:B------:R1:W0:Y:S01]  /*0410*/  SYNCS.EXCH.64 URZ, [UR8+0x28868], UR6 ;  /* 0x02886806083f75b2 */ /* 0x0002220008000100 */
[----:B------:R-:W-:Y:S01]  /*0420*/  NOP ;  /* 0x0000000000007918 */ /* 0x000fe20000000000 */
.L_x_7830:
[----:B------:R-:W5:Y:S01]  /*0430*/  SHFL.IDX PT, R2, R0, RZ, 0x1f ;  /* 0x00001fff00027589 */ /* 0x000f6200000e0000 */
[----:B------:R-:W-:Y:S01]  /*0440*/  NOP ;  /* 0x0000000000007918 */ /* 0x000fe20000000000 */
[----:B-----5:R-:W-:-:S13]  /*0450*/  ISETP.NE.AND P0, PT, R2, RZ, PT ;  /* 0x000000ff0200720c */ /* 0x020fda0003f05270 */
        /* <DEDUP_REMOVED lines=10> */
[----:B-1----:R1:W0:Y:S01]  /*0500*/  SYNCS.EXCH.64 URZ, [UR6+0x28870], UR4 ;  /* 0x02887004063f75b2 */ /* 0x0022220008000100 */
[----:B------:R1:W0:Y:S01]  /*0510*/  SYNCS.EXCH.64 URZ, [UR6+0x28880], UR4 ;  /* 0x02888004063f75b2 */ /* 0x0002220008000100 */
[----:B------:R1:W0:Y:S01]  /*0520*/  SYNCS.EXCH.64 URZ, [UR6+0x28878], UR4 ;  /* 0x02887804063f75b2 */ /* 0x0002220008000100 */
[----:B------:R1:W0:Y:S01]  /*0530*/  SYNCS.EXCH.64 URZ, [UR6+0x28888], UR4 ;  /* 0x02888804063f75b2 */ /* 0x0002220008000100 */
[----:B------:R-:W-:Y:S01]  /*0540*/  NOP ;  /* 0x0000000000007918 */ /* 0x000fe20000000000 */
.L_x_7831:
        /* <DEDUP_REMOVED lines=22> */
.L_x_7832:
[----:B------:R-:W5:Y:S01]  /*06b0*/  SHFL.IDX PT, R2, R0, RZ, 0x1f ;  /* 0x00001fff00027589 */ /* 0x000f6200000e0000 */
[----:B------:R-:W-:Y:S01]  /*06c0*/  R2UR UR9, R3 ;  /* 0x00000000030972ca */ /* 0x000fe200000e0000 */
        /* <DEDUP_REMOVED lines=21> */
.L_x_7833:
[----:B------:R-:W-:Y:S01]  /*0820*/  UISETP.NE.AND UP0, UPT, UR9, URZ, UPT ;  /* 0x0000003f0900728c */ /* 0x000fe2000bf05270 */
[----:B------:R-:W-:Y:S01]  /*0830*/  NOP ;  /* 0x0000000000007918 */ /* 0x000fe20000000000 */
[----:B------:R-:W-:Y:S01]  /*0840*/  UMOV UR43, 0x1 ;  /* 0x00000001002b7882 */ /* 0x000fe20000000000 */
[----:B------:R-:W-:Y:S01]  /*0850*/  ULDC.64 UR54, c[0x0][0x208] ;  /* 0x0000820000367ab9 */ /* 0x000fe20000000a00 */
[----:B------:R-:W-:Y:S01]  /*0860*/  USEL UR43, UR43, 0x2, !UP0 ;  /* 0x000000022b2b7887 */ /* 0x000fe2000c000000 */
[----:B0-234-:R-:W-:Y:S01]  /*0870*/  BAR.SYNC.DEFER_BLOCKING 0x0 ;  /* 0x0000000000007b1d */ /* 0x01dfe20000010000 */
[----:B------:R-:W-:-:S13]  /*0880*/  PLOP3.LUT P0, PT, PT, PT, UP0, 0x80, 0x0 ;  /* 0x000000000000781c */ /* 0x000fda0003f0f008 */
[----:B------:R-:W-:Y:S05]  /*0890*/  @!P0 BRA `(.L_x_7834) ;  /* 0x0000011400a08947 */ /* 0x000fea0003800000 */
.L_x_7835:
[----:B------:R-:W-:-:S08]  /*08a0*/  NOP ;  /* 0x0000000000007918 */ /* 0x000fd00000000000 */
[----:B------:R-:W0:Y:S02]  /*08b0*/  USETMAXREG.TRY_ALLOC.CTAPOOL UP0, 0xe8 ;  /* 0x000000e8000079c8 */ /* 0x000e240008000600 */
[----:B0-----:R-:W-:-:S13]  /*08c0*/  PLOP3.LUT P0, PT, PT, PT, UP0, 0x80, 0x0 ;  /* 0x000000000000781c */ /* 0x001fda0003f0f008 */
[----:B------:R-:W-:Y:S05]  /*08d0*/  @!P0 BRA `(.L_x_7835) ;  /* 0xfffffffc00f08947 */ /* 0x000fea000383ffff */
[----:B------:R-:W0:Y:S01]  /*08e0*/  S2R R2, SR_TID.X ;  /* 0x0000000000027919 */ /* 0x000e220000002100 */
[----:B-1----:R-:W1:Y:S01]  /*08f0*/  S2UR UR5, SR_CgaCtaId ;  /* 0x00000000000579c3 */ /* 0x002e620000008800 */
        /* <DEDUP_REMOVED lines=19> */
[----:B------:R-:W-:Y:S01]  /*0a30*/  R2UR UR5, R5 ;  /* 0x00000000050572ca */ /* 0x000fe200000e0000 */
[----:B------:R-:W-:Y:S01]  /*0a40*/  UMOV UR46, URZ ;  /* 0x0000003f002e7c82 */ /* 0x000fe20008000000 */
[CC--:B------:R-:W-:Y:S02]  /*0a50*/  LEA.HI R3, R0.reuse, R191.reuse, RZ, 0x7 ;  /* 0x000000bf00037211 */ /* 0x0c0fe400078f38ff */
[----:B------:R-:W-:-:S02]  /*0a60*/  LEA.HI R4, R0, R191, RZ, 0x5 ;  /* 0x000000bf00047211 */ /* 0x000fc400078f28ff */
[----:B------:R-:W-:Y:S02]  /*0a70*/  LOP3.LUT R2, R3, 0xffffff80, RZ, 0xc0, !PT ;  /* 0xffffff8003027812 */ /* 0x000fe400078ec0ff */
[----:B------:R-:W-:Y:S01]  /*0a80*/  SHF.R.S32.HI R186, RZ, 0x7, R3 ;  /* 0x00000007ffba7819 */ /* 0x000fe20000011403 */
[----:B------:R-:W-:Y:S02]  /*0a90*/  IMAD.SHL.U32 R6, R4, 0x20, RZ ;  /* 0x0000002004067824 */ /* 0x000fe400078e00ff */
[----:B------:R-:W-:Y:S01]  /*0aa0*/  IMAD.IADD R185, R191, 0x1, -R2 ;  /* 0x00000001bfb97824 */ /* 0x000fe200078e0a02 */
[----:B------:R-:W-:Y:S02]  /*0ab0*/  LEA.HI R2, R0, R191, RZ, 0x4 ;  /* 0x000000bf00027211 */ /* 0x000fe400078f20ff */
[----:B------:R-:W-:Y:S02]  /*0ac0*/  LOP3.LUT R7, R6, 0xfffffc00, RZ, 0xc0, !PT ;  /* 0xfffffc0006077812 */ /* 0x000fe400078ec0ff */
[----:B------:R-:W-:-:S02]  /*0ad0*/  SHF.R.S32.HI R8, RZ, 0x1f, R185 ;  /* 0x0000001fff087819 */ /* 0x000fc400000114b9 */
[----:B------:R-:W-:Y:S02]  /*0ae0*/  LEA.HI R6, R0, R191, RZ, 0x2 ;  /* 0x000000bf00067211 */ /* 0x000fe400078f10ff */
[----:B------:R-:W-:Y:S02]  /*0af0*/  LEA.HI R9, R8, R185, RZ, 0x2 ;  /* 0x000000b908097211 */ /* 0x000fe400078f10ff */
[----:B------:R-:W-:Y:S02]  /*0b00*/  SHF.R.S32.HI R5, RZ, 0x4, R2 ;  /* 0x00000004ff057819 */ /* 0x000fe40000011402 */
[--C-:B------:R-:W-:Y:S02]  /*0b10*/  SHF.R.S32.HI R10, RZ, 0x2, R9.reuse ;  /* 0x00000002ff0a7819 */ /* 0x100fe40000011409 */
[----:B------:R-:W-:Y:S02]  /*0b20*/  SHF.R.S32.HI R11, RZ, 0x1f, R9 ;  /* 0x0000001fff0b7819 */ /* 0x000fe40000011409 */
[----:B------:R-:W-:-:S02]  /*0b30*/  LOP3.LUT R4, R2, 0x3fffff0, RZ, 0xc0, !PT ;  /* 0x03fffff002047812 */ /* 0x000fc400078ec0ff */
[----:B------:R-:W-:Y:S02]  /*0b40*/  LOP3.LUT R6, R6, 0xfffffffc, RZ, 0xc0, !PT ;  /* 0xfffffffc06067812 */ /* 0x000fe400078ec0ff */
[----:B------:R-:W-:Y:S01]  /*0b50*/  LEA.HI R0, R0, R191, RZ, 0x3 ;  /* 0x000000bf00007211 */ /* 0x000fe200078f18ff */
[----:B------:R-:W-:Y:S01]  /*0b60*/  IMAD.IADD R4, R191, 0x1, -R4 ;  /* 0x00000001bf047824 */ /* 0x000fe200078e0a04 */
[----:B------:R-:W-:Y:S01]  /*0b70*/  LEA.HI R11, R11, R10, RZ, 0x3 ;  /* 0x0000000a0b0b7211 */ /* 0x000fe200078f18ff */
[----:B------:R-:W-:Y:S01]  /*0b80*/  IMAD.IADD R6, R191, 0x1, -R6 ;  /* 0x00000001bf067824 */ /* 0x000fe200078e0a06 */
[----:B------:R-:W-:Y:S01]  /*0b90*/  LEA.HI R2, R2, R5, RZ, 0x1 ;  /* 0x0000000502027211 */ /* 0x000fe200078f08ff */
[----:B------:R-:W-:Y:S01]  /*0ba0*/  IMAD R7, R4, 0x40, R7 ;  /* 0x0000004004077824 */ /* 0x000fe200078e0207 */
[----:B------:R-:W-:Y:S02]  /*0bb0*/  LOP3.LUT R22, R0, 0xfffffff8, RZ, 0xc0, !PT ;  /* 0xfffffff800167812 */ /* 0x000fe400078ec0ff */
[----:B------:R-:W-:-:S02]  /*0bc0*/  LOP3.LUT R11, R11, 0xfffffff8, RZ, 0xc0, !PT ;  /* 0xfffffff80b0b7812 */ /* 0x000fc400078ec0ff */
[----:B------:R-:W-:Y:S01]  /*0bd0*/  LEA.HI R8, R8, R185, RZ, 0x5 ;  /* 0x000000b908087211 */ /* 0x000fe200078f28ff */
[----:B------:R-:W-:Y:S01]  /*0be0*/  IMAD.IADD R22, R191, 0x1, -R22 ;  /* 0x00000001bf167824 */ /* 0x000fe200078e0a16 */
[----:B------:R-:W-:Y:S01]  /*0bf0*/  LEA.HI R3, R3, R186, RZ, 0x1 ;  /* 0x000000ba03037211 */ /* 0x000fe200078f08ff */
[----:B------:R-:W-:Y:S01]  /*0c00*/  IMAD.IADD R11, R10, 0x1, -R11 ;  /* 0x000000010a0b7824 */ /* 0x000fe200078e0a0b */
[----:B------:R-:W-:Y:S01]  /*0c10*/  LOP3.LUT R2, R2, 0x1ffffffe, RZ, 0xc0, !PT ;  /* 0x1ffffffe02027812 */ /* 0x000fe200078ec0ff */
[----:B------:R-:W-:Y:S01]  /*0c20*/  IMAD.SHL.U32 R18, R22, 0x8, RZ ;  /* 0x0000000816127824 */ /* 0x000fe200078e00ff */
[----:B------:R-:W-:Y:S02]  /*0c30*/  SHF.R.S32.HI R8, RZ, 0x5, R8 ;  /* 0x00000005ff087819 */ /* 0x000fe40000011408 */
[----:B------:R-:W-:Y:S01]  /*0c40*/  LEA.HI R4, R6, R6, RZ, 0x1 ;  /* 0x0000000606047211 */ /* 0x000fe200078f08ff */
[----:B------:R-:W-:Y:S01]  /*0c50*/  IMAD.IADD R2, R5, 0x1, -R2 ;  /* 0x0000000105027824 */ /* 0x000fe200078e0a02 */
[----:B------:R-:W-:Y:S01]  /*0c60*/  LOP3.LUT R3, R3, 0x3fffffe, RZ, 0xc0, !PT ;  /* 0x03fffffe03037812 */ /* 0x000fe200078ec0ff */
[----:B------:R-:W-:Y:S01]  /*0c70*/  IMAD R8, R8, 0x10, R11 ;  /* 0x0000001008087824 */ /* 0x000fe200078e020b */
[----:B------:R-:W-:Y:S01]  /*0c80*/  LOP3.LUT R5, R4, 0x1ffffffe, RZ, 0xc0, !PT ;  /* 0x1ffffffe04057812 */ /* 0x000fe200078ec0ff */
[----:B------:R-:W-:Y:S01]  /*0c90*/  VIADD R19, R18, 0x40 ;  /* 0x0000004012137836 */ /* 0x000fe20000000000 */
[----:B------:R-:W-:Y:S01]  /*0ca0*/  LOP3.LUT R16, R9, 0x7ffffffc, RZ, 0xc0, !PT ;  /* 0x7ffffffc09107812 */ /* 0x000fe200078ec0ff */
[----:B------:R-:W-:Y:S01]  /*0cb0*/  IMAD.IADD R3, R186, 0x1, -R3 ;  /* 0x00000001ba037824 */ /* 0x000fe200078e0a03 */
[----:B------:R-:W-:Y:S01]  /*0cc0*/  SHF.R.S32.HI R184, RZ, 0x3, R0 ;  /* 0x00000003ffb87819 */ /* 0x000fe20000011400 */
[----:B------:R-:W-:Y:S01]  /*0cd0*/  IMAD.IADD R6, R6, 0x1, -R5 ;  /* 0x0000000106067824 */ /* 0x000fe200078e0a05 */
[----:B------:R-:W-:Y:S01]  /*0ce0*/  SHF.R.S32.HI R190, RZ, 0x1f, R18 ;  /* 0x0000001fffbe7819 */ /* 0x000fe20000011412 */
[----:B------:R-:W-:Y:S01]  /*0cf0*/  IMAD R187, R3, 0x40, R8 ;  /* 0x0000004003bb7824 */ /* 0x000fe200078e0208 */
[----:B------:R-:W-:Y:S01]  /*0d00*/  SHF.R.S32.HI R189, RZ, 0x1f, R19 ;  /* 0x0000001fffbd7819 */ /* 0x000fe20000011413 */
[----:B------:R-:W-:-:S02]  /*0d10*/  IMAD R188, R2, 0x8, R7 ;  /* 0x0000000802bc7824 */ /* 0x000fc400078e0207 */
[----:B------:R-:W-:Y:S02]  /*0d20*/  IMAD.IADD R16, R185, 0x1, -R16 ;  /* 0x00000001b9107824 */ /* 0x000fe400078e0a10 */
[----:B------:R-:W-:-:S07]  /*0d30*/  IMAD R17, R6, 0x8, R187 ;  /* 0x0000000806117824 */ /* 0x000fce00078e02bb */
.L_x_7943:
        /* <DEDUP_REMOVED lines=12> */
[----:B012---:R-:W-:Y:S02]  /*0e00*/  IMAD.U32 R2, RZ, RZ, UR8 ;  /* 0x00000008ff027e24 */ /* 0x007fe4000f8e00ff */
        /* <DEDUP_REMOVED lines=8> */
[----:B------:R-:W-:Y:S01]  /*0e90*/  UMOV UR38, URZ ;  /* 0x0000003f00267c82 */ /* 0x000fe20008000000 */
[----:B------:R-:W-:Y:S02]  /*0ea0*/  UMOV UR42, UR7 ;  /* 0x00000007002a7c82 */ /* 0x000fe40008000000 */
        /* <DEDUP_REMOVED lines=24> */
.L_x_7836:
[----:B------:R-:W-:Y:S01]  /*1030*/  UMOV UR36, UR6 ;  /* 0x0000000600247c82 */ /* 0x000fe20008000000 */
[----:B------:R-:W-:Y:S05]  /*1040*/  @!P1 BRA `(.L_x_7837) ;  /* 0x00000000001c9947 */ /* 0x000fea0003800000 */
[----:B------:R-:W-:Y:S02]  /*1050*/  ULDC.64 UR8, c[0x0][0xa20] ;  /* 0x0002880000087ab9 */ /* 0x000fe40000000a00 */
[----:B------:R-:W-:-:S06]  /*1060*/  UIMAD.WIDE UR6, UR6, 0x4, UR8 ;  /* 0x00000004060678a5 */ /* 0x000fcc000f8e0208 */
[----:B------:R-:W-:Y:S02]  /*1070*/  IMAD.U32 R2, RZ, RZ, UR6 ;  /* 0x00000006ff027e24 */ /* 0x000fe4000f8e00ff */
[----:B------:R-:W-:-:S05]  /*1080*/  IMAD.U32 R3, RZ, RZ, UR7 ;  /* 0x00000007ff037e24 */ /* 0x000fca000f8e00ff */
[----:B------:R-:W2:Y:S02]  /*1090*/  LDG.E R2, desc[UR54][R2.64] ;  /* 0x0000003602027981 */ /* 0x000ea4000c1e1900 */
[----:B--2---:R-:W-:Y:S01]  /*10a0*/  R2UR UR4, R2 ;  /* 0x00000000020472ca */ /* 0x004fe200000e0000 */
[----:B------:R-:W-:-:S14]  /*10b0*/  BRA `(.L_x_7838) ;  /* 0x0000000000347947 */ /* 0x000fdc0003800000 */
.L_x_7837:
        /* <DEDUP_REMOVED lines=13> */
.L_x_7838:
[----:B------:R-:W-:Y:S01]  /*1190*/  ULDC UR6, c[0x0][0x448] ;  /* 0x0001120000067ab9 */ /* 0x000fe20000000800 */
[----:B------:R-:W-:Y:S02]  /*11a0*/  USHF.L.U32 UR37, UR5, 0x7, URZ ;  /* 0x0000000705257899 */ /* 0x000fe4000800063f */
[----:B------:R-:W-:Y:S02]  /*11b0*/  UISETP.NE.AND UP0, UPT, UR6, 0x1, UPT ;  /* 0x000000010600788c */ /* 0x000fe4000bf05270 */
[----:B------:R-:W-:Y:S02]  /*11c0*/  UIADD3 UR8, UR37, 0x7f, URZ ;  /* 0x0000007f25087890 */ /* 0x000fe4000fffe03f */
[----:B------:R-:W-:Y:S02]  /*11d0*/  UIADD3 UR38, -UR38, UR4, URZ ;  /* 0x0000000426267290 */ /* 0x000fe4000fffe13f */
[----:B------:R-:W-:Y:S01]  /*11e0*/  UP2UR UR51, UPR, URZ, 0x1 ;  /* 0x000000013f337883 */ /* 0x000fe20008000000 */
[----:B------:R-:W-:Y:S01]  /*11f0*/  ULDC.64 UR4, c[0x0][0x9e0] ;  /* 0x0002780000047ab9 */ /* 0x000fe20000000a00 */
[----:B------:R-:W-:-:S03]  /*1200*/  UIADD3 UR9, UR38, 0x1, -UR45 ;  /* 0x0000000126097890 */ /* 0x000fc6000fffe82d */
[----:B------:R-:W-:Y:S01]  /*1210*/  @UP0 ULDC UR6, c[0x0][0x44c] ;  /* 0x0001130000060ab9 */ /* 0x000fe20000000800 */
[----:B------:R-:W-:Y:S01]  /*1220*/  @UP0 ULDC UR10, c[0x0][0x450] ;  /* 0x00011400000a0ab9 */ /* 0x000fe20000000800 */
[----:B------:R-:W-:-:S04]  /*1230*/  UIMAD.WIDE.U32 UR6, UR8, UR6, URZ ;  /* 0x00000006080672a5 */ /* 0x000fc8000f8e003f */
[----:B------:R-:W-:Y:S02]  /*1240*/  @UP0 USHF.R.U32.HI UR8, URZ, UR10, UR7 ;  /* 0x0000000a3f080299 */ /* 0x000fe40008011607 */
[----:B------:R-:W-:Y:S02]  /*1250*/  UISETP.GE.AND UP0, UPT, UR5, 0x1, UPT ;  /* 0x000000010500788c */ /* 0x000fe4000bf06270 */
[----:B------:R-:W-:Y:S02]  /*1260*/  UIADD3 UR8, UR9, UR8, URZ ;  /* 0x0000000809087290 */ /* 0x000fe4000fffe03f */
        /* <DEDUP_REMOVED lines=15> */
.L_x_7840:
[----:B------:R-:W-:-:S11]  /*1360*/  UISETP.NE.AND UP0, UPT, UR5, 0x1, UPT ;  /* 0x000000010500788c */ /* 0x000fd6000bf05270 */
[----:B------:R-:W-:Y:S02]  /*1370*/  @UP0 ULDC.64 UR8, c[0x0][0x9e8] ;  /* 0x00027a0000080ab9 */ /* 0x000fe40000000a00 */
[----:B------:R-:W-:-:S04]  /*1380*/  UIMAD.WIDE.U32 UR6, UR4, UR8, URZ ;  /* 0x00000008040672a5 */ /* 0x000fc8000f8e003f */
[----:B------:R-:W-:-:S12]  /*1390*/  @UP0 USHF.R.U32.HI UR4, URZ, UR9, UR7 ;  /* 0x000000093f040299 */ /* 0x000fd80008011607 */
.L_x_7841:
[----:B------:R-:W-:-:S06]  /*13a0*/  UIMAD UR4, UR4, UR5, UR5 ;  /* 0x00000005040472a4 */ /* 0x000fcc000f8e0205 */
[----:B------:R-:W-:-:S07]  /*13b0*/  VIMNMX R0, R0, UR4, PT ;  /* 0x0000000400007c48 */ /* 0x000fce000bfe0100 */
.L_x_7839:
[----:B------:R-:W-:Y:S01]  /*13c0*/  UISETP.NE.AND UP0, UPT, UR51, URZ, UPT ;  /* 0x0000003f3300728c */ /* 0x000fe2000bf05270 */
[----:B------:R-:W-:Y:S01]  /*13d0*/  VIADD R0, R0, 0x7f ;  /* 0x0000007f00007836 */ /* 0x000fe20000000000 */
[----:B------:R-:W-:Y:S01]  /*13e0*/  UMOV UR9, UR37 ;  /* 0x0000002500097c82 */ /* 0x000fe20008000000 */
[----:B------:R-:W-:Y:S02]  /*13f0*/  UIADD3 UR4, UR38, 0x7f, URZ ;  /* 0x0000007f26047890 */ /* 0x000fe4000fffe03f */
[----:B------:R-:W-:Y:S01]  /*1400*/  UIADD3 UR53, UR38, -UR45, URZ ;  /* 0x8000002d26357290 */ /* 0x000fe2000fffe03f */
        /* <DEDUP_REMOVED lines=27> */
.L_x_7843:
[----:B------:R-:W-:-:S11]  /*15c0*/  UISETP.NE.AND UP0, UPT, UR5, 0x1, UPT ;  /* 0x000000010500788c */ /* 0x000fd6000bf05270 */
[----:B------:R-:W-:Y:S02]  /*15d0*/  @UP0 ULDC.64 UR10, c[0x0][0x9e8] ;  /* 0x00027a00000a0ab9 */ /* 0x000fe40000000a00 */
[----:B------:R-:W-:-:S04]  /*15e0*/  UIMAD.WIDE.U32 UR6, UR4, UR10, URZ ;  /* 0x0000000a040672a5 */ /* 0x000fc8000f8e003f */
[----:B------:R-:W-:-:S12]  /*15f0*/  @UP0 USHF.R.U32.HI UR4, URZ, UR11, UR7 ;  /* 0x0000000b3f040299 */ /* 0x000fd80008011607 */
.L_x_7844:
[----:B------:R-:W-:-:S04]  /*1600*/  UIMAD UR4, UR4, UR5, URZ ;  /* 0x00000005040472a4 */ /* 0x000fc8000f8e023f */
[----:B------:R-:W-:-:S04]  /*1610*/  UISETP.LT.AND UP0, UPT, UR9, UR4, UPT ;  /* 0x000000040900728c */ /* 0x000fc8000bf01270 */
[----:B------:R-:W-:-:S12]  /*1620*/  USEL UR9, UR9, UR4, !UP0 ;  /* 0x0000000409097287 */ /* 0x000fd8000c000000 */
.L_x_7842:
        /* <DEDUP_REMOVED lines=40> */
[----:B------:R-:W-:Y:S02]  /*18b0*/  IMAD.MOV.U32 R89, RZ, RZ, RZ ;  /* 0x000000ffff597224 */ /* 0x000fe400078e00ff */
        /* <DEDUP_REMOVED lines=33> */
.L_x_7846:
        /* <DEDUP_REMOVED lines=9> */
.L_x_8038:
[----:B------:R-:W-:Y:S05]  /*1b60*/  @!P0 BRA `(.L_x_7848) ;  /* 0x0000000000048947 */ /* 0x000fea0003800000 */
[----:B------:R-:W-:Y:S01]  /*1b70*/  BPT.TRAP 0x1 ;  /* 0x000000040000795c */ /* 0x000fe20000300000 */
.L_x_7848:
[----:B------:R-:W-:Y:S02]  /*1b80*/  IMAD.U32 R9, RZ, RZ, UR46 ;  /* 0x0000002eff097e24 */ /* 0x000fe4000f8e00ff */
[----:B0-----:R-:W-:-:S03]  /*1b90*/  IMAD.U32 R0, RZ, RZ, UR47 ;  /* 0x0000002fff007e24 */ /* 0x001fc6000f8e00ff */
[----:B------:R-:W-:Y:S02]  /*1ba0*/  LEA R9, R9, UR41, 0x3 ;  /* 0x0000002909097c11 */ /* 0x000fe4000f8e18ff */
[----:B------:R-:W-:-:S04]  /*1bb0*/  SHF.L.U32 R0, R0, 0x1f, RZ ;  /* 0x0000001f00007819 */ /* 0x000fc800000006ff */
[----:B------:R0:W1:Y:S01]  /*1bc0*/  SYNCS.PHASECHK.TRANS64.TRYWAIT P1, [R9+URZ+0x28830], R0 ;  /* 0x02883000090075a7 */ /* 0x000062000802017f */
[----:B------:R-:W-:Y:S05]  /*1bd0*/  @!P0 BRA `(.L_x_7849) ;  /* 0x0000000000048947 */ /* 0x000fea0003800000 */
[----:B------:R-:W-:Y:S01]  /*1be0*/  BPT.TRAP 0x1 ;  /* 0x000000040000795c */ /* 0x000fe20000300000 */
.L_x_7849:
[----:B-1----:R-:W-:Y:S05]  /*1bf0*/  @P1 BRA `(.L_x_7850) ;  /* 0x0000000000081947 */ /* 0x002fea0003800000 */
[----:B------:R-:W1:Y:S02]  /*1c00*/  SYNCS.PHASECHK.TRANS64.TRYWAIT P1, [R9+URZ+0x28830], R0 ;  /* 0x02883000090075a7 */ /* 0x000e64000802017f */
[----:B-1----:R-:W-:Y:S05]  /*1c10*/  @!P1 BRA `(.L_x_7851) ;  /* 0x0000015c00fc9947 */ /* 0x002fea0003800000 */
.L_x_7850:
        /* <DEDUP_REMOVED lines=63> */
.L_x_7852:
[----:B------:R-:W-:Y:S01]  /*2010*/  UISETP.NE.AND UP1, UPT, UR51, URZ, UPT ;  /* 0x0000003f3300728c */ /* 0x000fe2000bf25270 */
[----:B------:R-:W-:Y:S01]  /*2020*/  R2UR UR6, R9 ;  /* 0x00000000090672ca */ /* 0x000fe200000e0000 */
[----:B------:R-:W-:Y:S01]  /*2030*/  ULDC UR7, c[0x0][0x9d8] ;  /* 0x0002760000077ab9 */ /* 0x000fe20000000800 */
[----:B01----:R-:W-:Y:S02]  /*2040*/  IMAD.MOV.U32 R9, RZ, RZ, -0x80 ;  /* 0xffffff80ff097424 */ /* 0x003fe400078e00ff */
[----:B------:R-:W-:Y:S01]  /*2050*/  FMUL.FTZ R41, R41, UR7 ;  /* 0x0000000729297c20 */ /* 0x000fe20008410000 */
[----:B------:R-:W-:Y:S01]  /*2060*/  FMUL.FTZ R56, R56, UR7 ;  /* 0x0000000738387c20 */ /* 0x000fe20008410000 */
[----:B------:R-:W-:Y:S01]  /*2070*/  PLOP3.LUT P1, PT, PT, PT, UP1, 0x80, 0x0 ;  /* 0x000000000000781c */ /* 0x000fe20003f2f018 */
[----:B------:R-:W-:Y:S01]  /*2080*/  FMUL.FTZ R14, R34, UR7 ;  /* 0x00000007220e7c20 */ /* 0x000fe20008410000 */
[----:B------:R-:W-:Y:S01]  /*2090*/  PLOP3.LUT P2, PT, PT, PT, UP1, 0x80, 0x0 ;  /* 0x000000000000781c */ /* 0x000fe20003f4f018 */
[----:B------:R0:W1:Y:S01]  /*20a0*/  MUFU.TANH R99, R41 ;  /* 0x0000002900637308 */ /* 0x0000620000002400 */
[----:B------:R-:W-:Y:S01]  /*20b0*/  FMUL.FTZ R32, R32, UR7 ;  /* 0x0000000720207c20 */ /* 0x000fe20008410000 */
[----:B------:R-:W-:Y:S01]  /*20c0*/  @UP1 ULDC UR10, c[0x0][0x44c] ;  /* 0x00011300000a1ab9 */ /* 0x000fe20000000800 */
[----:B------:R-:W-:Y:S01]  /*20d0*/  FMUL.FTZ R36, R36, UR7 ;  /* 0x0000000724247c20 */ /* 0x000fe20008410000 */
[----:B------:R-:W-:Y:S01]  /*20e0*/  FMUL.FTZ R40, R40, UR7 ;  /* 0x0000000728287c20 */ /* 0x000fe20008410000 */
[----:B------:R-:W-:Y:S01]  /*20f0*/  FMUL.FTZ R44, R44, UR7 ;  /* 0x000000072c2c7c20 */ /* 0x000fe20008410000 */
[----:B------:R-:W-:Y:S01]  /*2100*/  FMUL.FTZ R34, R47, UR7 ;  /* 0x000000072f227c20 */ /* 0x000fe20008410000 */
[----:B------:R-:W-:Y:S01]  /*2110*/  FMUL.FTZ R48, R48, UR7 ;  /* 0x0000000730307c20 */ /* 0x000fe20008410000 */
[----:B------:R2:W3:Y:S01]  /*2120*/  MUFU.TANH R111, R56 ;  /* 0x00000038006f7308 */ /* 0x0004e20000002400 */
[----:B0-----:R-:W-:Y:S01]  /*2130*/  VIADD R41, R17, UR37 ;  /* 0x0000002511297c36 */ /* 0x001fe20008000000 */
[----:B------:R-:W-:Y:S01]  /*2140*/  UIADD3 UR6, UR6, 0x28840, URZ ;  /* 0x0002884006067890 */ /* 0x000fe2000fffe03f */
[----:B------:R-:W-:Y:S01]  /*2150*/  FMUL.FTZ R52, R52, UR7 ;  /* 0x0000000734347c20 */ /* 0x000fe20008410000 */
[----:B------:R-:W-:Y:S01]  /*2160*/  FMUL.FTZ R60, R60, UR7 ;  /* 0x000000073c3c7c20 */ /* 0x000fe20008410000 */
[----:B------:R-:W-:Y:S01]  /*2170*/  @P1 IMAD.HI.U32 R8, R41, UR10, RZ ;  /* 0x0000000a29081c27 */ /* 0x000fe2000f8e00ff */
[----:B------:R-:W-:Y:S01]  /*2180*/  @UP1 ULDC UR10, c[0x0][0x450] ;  /* 0x00011400000a1ab9 */ /* 0x000fe20000000800 */
[----:B------:R-:W-:-:S02]  /*2190*/  UISETP.NE.AND UP0, UPT, UR50, URZ, UPT ;  /* 0x0000003f3200728c */ /* 0x000fc4000bf05270 */
[----:B------:R-:W-:Y:S01]  /*21a0*/  FMUL.FTZ R10, R24, UR7 ;  /* 0x00000007180a7c20 */ /* 0x000fe20008410000 */
[----:B------:R-:W-:Y:S01]  /*21b0*/  IMAD R47, R88, R9, 0x80 ;  /* 0x00000080582f7424 */ /* 0x000fe200078e0209 */
[----:B------:R-:W-:Y:S01]  /*21c0*/  @P2 SHF.R.U32.HI R41, RZ, UR10, R8 ;  /* 0x0000000aff292c19 */ /* 0x000fe20008011608 */
[----:B------:R-:W-:Y:S01]  /*21d0*/  FMUL.FTZ R13, R28, UR7 ;  /* 0x000000071c0d7c20 */ /* 0x000fe20008410000 */
[----:B------:R0:W4:Y:S01]  /*21e0*/  MUFU.TANH R125, R32 ;  /* 0x00000020007d7308 */ /* 0x0001220000002400 */
[----:B------:R-:W-:Y:S01]  /*21f0*/  FMUL.FTZ R64, R64, UR7 ;  /* 0x0000000740407c20 */ /* 0x000fe20008410000 */
[----:B------:R-:W-:Y:S01]  /*2200*/  UPRMT UR6, UR40, 0x654, UR6 ;  /* 0x0000065428067896 */ /* 0x000fe20008000006 */
[----:B--2---:R-:W2:Y:S01]  /*2210*/  SHFL.IDX PT, R56, R41, RZ, 0x1c1f ;  /* 0x001c1fff29387589 */ /* 0x004ea200000e0000 */
[----:B------:R-:W-:Y:S01]  /*2220*/  FMUL.FTZ R0, R26, UR7 ;  /* 0x000000071a007c20 */ /* 0x000fe20008410000 */
[----:B------:R-:W-:Y:S01]  /*2230*/  FMUL.FTZ R4, R30, UR7 ;  /* 0x000000071e047c20 */ /* 0x000fe20008410000 */
[----:B------:R-:W-:Y:S01]  /*2240*/  FMUL.FTZ R24, R38, UR7 ;  /* 0x0000000726187c20 */ /* 0x000fe20008410000 */
[----:B------:R-:W-:Y:S01]  /*2250*/  FMUL.FTZ R28, R42, UR7 ;  /* 0x000000072a1c7c20 */ /* 0x000fe20008410000 */
[----:B------:R5:W1:Y:S01]  /*2260*/  MUFU.TANH R123, R36 ;  /* 0x00000024007b7308 */ /* 0x000a620000002400 */
[----:B0-----:R-:W-:Y:S01]  /*2270*/  FMUL.FTZ R32, R46, UR7 ;  /* 0x000000072e207c20 */ /* 0x001fe20008410000 */
[----:B------:R-:W-:-:S02]  /*2280*/  VIADD R15, R47, 0x1 ;  /* 0x000000012f0f7836 */ /* 0x000fc40000000000 */
[----:B------:R-:W-:Y:S01]  /*2290*/  FMUL.FTZ R11, R25, UR7 ;  /* 0x00000007190b7c20 */ /* 0x000fe20008410000 */
[----:B------:R-:W-:Y:S01]  /*22a0*/  FMUL.FTZ R3, R27, UR7 ;  /* 0x000000071b037c20 */ /* 0x000fe20008410000 */
[----:B------:R-:W-:Y:S01]  /*22b0*/  FMUL.FTZ R29, R29, UR7 ;  /* 0x000000071d1d7c20 */ /* 0x000fe20008410000 */
[----:B------:R-:W-:Y:S01]  /*22c0*/  FMUL.FTZ R12, R31, UR7 ;  /* 0x000000071f0c7c20 */ /* 0x000fe20008410000 */
[----:B------:R-:W-:Y:S01]  /*22d0*/  FMUL.FTZ R33, R33, UR7 ;  /* 0x0000000721217c20 */ /* 0x000fe20008410000 */
[----:B------:R0:W1:Y:S01]  /*22e0*/  MUFU.TANH R121, R40 ;  /* 0x0000002800797308 */ /* 0x0000620000002400 */
[----:B-----5:R-:W-:Y:S01]  /*22f0*/  FMUL.FTZ R36, R50, UR7 ;  /* 0x0000000732247c20 */ /* 0x020fe20008410000 */
[----:B------:R-:W-:Y:S01]  /*2300*/  FMUL.FTZ R20, R35, UR7 ;  /* 0x0000000723147c20 */ /* 0x000fe20008410000 */
[----:B------:R-:W-:Y:S01]  /*2310*/  FMUL.FTZ R37, R37, UR7 ;  /* 0x0000000725257c20 */ /* 0x000fe20008410000 */
[----:B------:R-:W-:Y:S01]  /*2320*/  FMUL.FTZ R26, R39, UR7 ;  /* 0x00000007271a7c20 */ /* 0x000fe20008410000 */
[----:B------:R-:W-:Y:S01]  /*2330*/  FMUL.FTZ R30, R43, UR7 ;  /* 0x000000072b1e7c20 */ /* 0x000fe20008410000 */
[----:B------:R-:W-:Y:S01]  /*2340*/  FMUL.FTZ R45, R45, UR7 ;  /* 0x000000072d2d7c20 */ /* 0x000fe20008410000 */
[----:B------:R-:W-:Y:S01]  /*2350*/  FMUL.FTZ R49, R49, UR7 ;  /* 0x0000000731317c20 */ /* 0x000fe20008410000 */
[----:B------:R5:W1:Y:S01]  /*2360*/  MUFU.TANH R119, R44 ;  /* 0x0000002c00777308 */ /* 0x000a620000002400 */
[----:B0-----:R-:W-:Y:S01]  /*2370*/  FMUL.FTZ R40, R54, UR7 ;  /* 0x0000000736287c20 */ /* 0x001fe20008410000 */
[----:B------:R-:W-:Y:S01]  /*2380*/  FMUL.FTZ R38, R51, UR7 ;  /* 0x0000000733267c20 */ /* 0x000fe20008410000 */
        /* <DEDUP_REMOVED lines=30> */
[----:B0-----:R-:W-:Y:S01]  /*2570*/  FMUL.FTZ R60, R71, UR7 ;  /* 0x00000007473c7c20 */ /* 0x001fe20008410000 */
[----:B------:R0:W1:Y:S01]  /*2580*/  MUFU.TANH R31, R64 ;  /* 0x00000040001f7308 */ /* 0x0000620000002400 */
[----:B------:R-:W-:Y:S01]  /*2590*/  FMUL.FTZ R65, R65, UR7 ;  /* 0x0000000741417c20 */ /* 0x000fe20008410000 */
[----:B------:R-:W-:Y:S01]  /*25a0*/  FMUL.FTZ R73, R73, UR7 ;  /* 0x0000000749497c20 */ /* 0x000fe20008410000 */
[----:B------:R-:W-:Y:S01]  /*25b0*/  FMUL.FTZ R77, R77, UR7 ;  /* 0x000000074d4d7c20 */ /* 0x000fe20008410000 */
[----:B------:R-:W-:Y:S01]  /*25c0*/  IMAD R21, R16, -0x2, R15 ;  /* 0xfffffffe10157824 */ /* 0x000fe200078e020f */
[----:B------:R-:W-:Y:S01]  /*25d0*/  PLOP3.LUT P1, PT, PT, PT, UP0, 0x40, 0x0 ;  /* 0x000000000000781c */ /* 0x000fe20003f2e808 */
[----:B------:R-:W-:Y:S01]  /*25e0*/  ULDC UR56, c[0x0][0x9dc] ;  /* 0x0002770000387ab9 */ /* 0x000fe20000000800 */
[----:B------:R-:W-:Y:S01]  /*25f0*/  SYNCS.ARRIVE.TRANS64.RED.A1T0 RZ, [UR6], RZ ;  /* 0x000000ffffff79a7 */ /* 0x000fe20008100406 */
[----:B------:R-:W1:Y:S01]  /*2600*/  MUFU.TANH R10, R10 ;  /* 0x0000000a000a7308 */ /* 0x000e620000002400 */
[----:B0-----:R-:W-:Y:S01]  /*2610*/  IMAD.U32 R64, RZ, RZ, UR45 ;  /* 0x0000002dff407e24 */ /* 0x001fe2000f8e00ff */
[----:B------:R-:W-:Y:S01]  /*2620*/  ULOP3.LUT UR6, URZ, UR56, URZ, 0x33, !UPT ;  /* 0x000000383f067292 */ /* 0x000fe2000f8e333f */
[----:B------:R-:W-:Y:S01]  /*2630*/  VIADD R15, R47, UR38 ;  /* 0x000000262f0f7c36 */ /* 0x000fe20008000000 */
[----:B------:R-:W-:Y:S01]  /*2640*/  ULDC UR14, c[0x0][0x9e0] ;  /* 0x00027800000e7ab9 */ /* 0x000fe20000000800 */
[----:B------:R-:W-:-:S02]  /*2650*/  LEA R66, R88, 0xffffff80, 0x7 ;  /* 0xffffff8058427811 */ /* 0x000fc400078e38ff */
[----:B------:R-:W-:Y:S01]  /*2660*/  IADD3 R21, -R64, UR38, R21 ;  /* 0x0000002640157c10 */ /* 0x000fe2000fffe115 */
[----:B------:R-:W0:Y:S01]  /*2670*/  MUFU.TANH R11, R11 ;  /* 0x0000000b000b7308 */ /* 0x000e220000002400 */
[----:B------:R-:W-:-:S03]  /*2680*/  IMAD R51, R16, -0x2, R15 ;  /* 0xfffffffe10337824 */ /* 0x000fc600078e020f */
[C---:B------:R-:W-:Y:S02]  /*2690*/  VIADD R64, R21.reuse, UR14 ;  /* 0x0000000e15407c36 */ /* 0x040fe40008000000 */
[----:B------:R-:W-:Y:S02]  /*26a0*/  VIADD R55, R21, UR6 ;  /* 0x0000000615377c36 */ /* 0x000fe40008000000 */
[----:B------:R-:W0:Y:S01]  /*26b0*/  MUFU.TANH R0, R0 ;  /* 0x0000000000007308 */ /* 0x000e220000002400 */
[----:B--2---:R-:W-:Y:S01]  /*26c0*/  VIADDMNMX R35, R56, R64, R51, PT ;  /* 0x0000004038237246 */ /* 0x004fe20003800133 */
[----:B------:R-:W-:-:S06]  /*26d0*/  IMAD.IADD R43, R55, 0x1, R56 ;  /* 0x00000001372b7824 */ /* 0x000fcc00078e0238 */
        /* <DEDUP_REMOVED lines=66> */
.L_x_7855:
[----:B------:R-:W-:Y:S02]  /*2b00*/  ULDC UR6, c[0x0][0x9e4] ;  /* 0x0002790000067ab9 */ /* 0x000fe40000000800 */
[----:B------:R-:W-:-:S05]  /*2b10*/  IMAD.U32 R21, RZ, RZ, UR6 ;  /* 0x00000006ff157e24 */ /* 0x000fca000f8e00ff */
[----:B------:R-:W-:-:S13]  /*2b20*/  ISETP.NE.AND P1, PT, R21, 0x1, PT ;  /* 0x000000011500780c */ /* 0x000fda0003f25270 */
[----:B------:R-:W1:Y:S02]  /*2b30*/  @P1 LDC.64 R70, c[0x0][0x9e8] ;  /* 0x00027a00ff461b82 */ /* 0x000e640000000a00 */
[----:B-1----:R-:W-:-:S05]  /*2b40*/  @P1 IMAD.HI.U32 R56, R15, R70, RZ ;  /* 0x000000460f381227 */ /* 0x002fca00078e00ff */
[----:B------:R-:W-:-:S07]  /*2b50*/  @P1 SHF.R.U32.HI R15, RZ, R71, R56 ;  /* 0x00000047ff0f1219 */ /* 0x000fce0000011638 */
.L_x_7856:
[----:B------:R-:W-:Y:S05]  /*2b60*/  BSYNC B0 ;  /* 0x0000000000007941 */ /* 0x000fea0003800000 */
.L_x_7854:
[----:B------:R-:W-:-:S04]  /*2b70*/  IMAD R15, R15, R21, -R66 ;  /* 0x000000150f0f7224 */ /* 0x000fc800078e0a42 */
[----:B------:R-:W-:-:S05]  /*2b80*/  IMAD R56, R16, -0x2, R15 ;  /* 0xfffffffe10387824 */ /* 0x000fca00078e020f */
[----:B------:R-:W-:Y:S02]  /*2b90*/  VIADDMNMX R35, R56, R21, R35, PT ;  /* 0x0000001538237246 */ /* 0x000fe40003800123 */
[----:B------:R-:W-:-:S07]  /*2ba0*/  VIMNMX R43, R43, R56, !PT ;  /* 0x000000382b2b7248 */ /* 0x000fce0007fe0100 */
.L_x_7853:
[C---:B------:R-:W-:Y:S01]  /*2bb0*/  ISETP.GE.AND P2, PT, R47.reuse, 0x9, PT ;  /* 0x000000092f00780c */ /* 0x040fe20003f46270 */
[----:B------:R-:W-:Y:S01]  /*2bc0*/  UISETP.NE.AND UP0, UPT, UR50, URZ, UPT ;  /* 0x0000003f3200728c */ /* 0x000fe2000bf05270 */
[----:B------:R-:W-:Y:S02]  /*2bd0*/  ISETP.GE.AND P1, PT, R47, 0x2, PT ;  /* 0x000000022f00780c */ /* 0x000fe40003f26270 */
        /* <DEDUP_REMOVED lines=105> */
[----:B------:R-:W-:Y:S01]  /*3270*/  ISETP.GT.AND P3, PT, R43, 0x59, !P4 ;  /* 0x000000592b00780c */ /* 0x000fe20006764270 */
[----:B------:R-:W0:Y:S01]  /*3280*/  SHFL.IDX PT, R68, R41, 0x1, 0x1c1f ;  /* 0x003c1f0029447f89 */ /* 0x000e2200000e0000 */
        /* <DEDUP_REMOVED lines=11> */
[----:B------:R-:W-:Y:S01]  /*3340*/  ISETP.LT.OR P3, PT, R35, 0x62, P3 ;  /* 0x000000622300780c */ /* 0x000fe20001f61670 */
[----:B0-----:R-:W-:Y:S01]  /*3350*/  IMAD.IADD R56, R55, 0x1, R68 ;  /* 0x0000000137387824 */ /* 0x001fe200078e0244 */
        /* <DEDUP_REMOVED lines=10> */
[----:B------:R-:W-:Y:S02]  /*3400*/  P2R R67, PR, RZ, 0x20 ;  /* 0x00000020ff437803 */ /* 0x000fe40000000000 */
[----:B------:R-:W-:Y:S02]  /*3410*/  FSEL R25, R25, -INF , !P3 ;  /* 0xff80000019197808 */ /* 0x000fe40005800000 */
[----:B------:R-:W-:-:S02]  /*3420*/  ISETP.GE.AND P3, PT, R47, 0x71, PT ;  /* 0x000000712f00780c */ /* 0x000fc40003f66270 */
        /* <DEDUP_REMOVED lines=39> */
.L_x_7859:
[----:B------:R-:W-:Y:S02]  /*36a0*/  ULDC UR6, c[0x0][0x9e4] ;  /* 0x0002790000067ab9 */ /* 0x000fe40000000800 */
[----:B------:R-:W-:-:S05]  /*36b0*/  IMAD.U32 R43, RZ, RZ, UR6 ;  /* 0x00000006ff2b7e24 */ /* 0x000fca000f8e00ff */
[----:B------:R-:W-:-:S13]  /*36c0*/  ISETP.NE.AND P6, PT, R43, 0x1, PT ;  /* 0x000000012b00780c */ /* 0x000fda0003fc5270 */
[----:B------:R-:W0:Y:S02]  /*36d0*/  @P6 LDC.64 R64, c[0x0][0x9e8] ;  /* 0x00027a00ff406b82 */ /* 0x000e240000000a00 */
[----:B0-----:R-:W-:-:S05]  /*36e0*/  @P6 IMAD.HI.U32 R64, R41, R64, RZ ;  /* 0x0000004029406227 */ /* 0x001fca00078e00ff */
[----:B------:R-:W-:-:S07]  /*36f0*/  @P6 SHF.R.U32.HI R41, RZ, R65, R64 ;  /* 0x00000041ff296219 */ /* 0x000fce0000011640 */
.L_x_7860:
[----:B------:R-:W-:Y:S05]  /*3700*/  BSYNC B0 ;  /* 0x0000000000007941 */ /* 0x000fea0003800000 */
.L_x_7858:
[----:B------:R-:W-:-:S04]  /*3710*/  IMAD R41, R41, R43, -R66 ;  /* 0x0000002b29297224 */ /* 0x000fc800078e0a42 */
[----:B------:R-:W-:-:S05]  /*3720*/  IMAD R41, R16, -0x2, R41 ;  /* 0xfffffffe10297824 */ /* 0x000fca00078e0229 */
[----:B------:R-:W-:Y:S02]  /*3730*/  VIADDMNMX R10, R41, R43, R10, PT ;  /* 0x0000002b290a7246 */ /* 0x000fe4000380010a */
[----:B------:R-:W-:-:S07]  /*3740*/  VIMNMX R56, R56, R41, !PT ;  /* 0x0000002938387248 */ /* 0x000fce0007fe0100 */
.L_x_7857:
[----:B------:R-:W-:Y:S01]  /*3750*/  ISETP.GT.AND P1, PT, R56, 0x1, !P1 ;  /* 0x000000013800780c */ /* 0x000fe20004f24270 */
[----:B------:R-:W-:Y:S01]  /*3760*/  ULDC UR6, c[0x0][0x988] ;  /* 0x0002620000067ab9 */ /* 0x000fe20000000800 */
[----:B------:R-:W-:Y:S01]  /*3770*/  ISETP.NE.AND P6, PT, R59, RZ, PT ;  /* 0x000000ff3b00720c */ /* 0x000fe20003fc5270 */
[----:B------:R-:W-:Y:S01]  /*3780*/  UISETP.NE.AND UP1, UPT, UR51, URZ, UPT ;  /* 0x0000003f3300728c */ /* 0x000fe2000bf25270 */
[----:B------:R-:W-:Y:S01]  /*3790*/  ISETP.LT.OR P1, PT, R10, 0x2, P1 ;  /* 0x000000020a00780c */ /* 0x000fe20000f21670 */
[----:B------:R-:W-:Y:S01]  /*37a0*/  UISETP.NE.AND UP0, UPT, UR50, URZ, UPT ;  /* 0x0000003f3200728c */ /* 0x000fe2000bf05270 */
[C---:B------:R-:W-:Y:S01]  /*37b0*/  ISETP.GT.AND P2, PT, R56.reuse, 0x8, !P2 ;  /* 0x000000083800780c */ /* 0x040fe20005744270 */
[----:B------:R-:W-:Y:S01]  /*37c0*/  UMOV UR10, UR37 ;  /* 0x00000025000a7c82 */ /* 0x000fe20008000000 */
[----:B------:R-:W-:Y:S02]  /*37d0*/  FSEL R41, R3, -INF , !P1 ;  /* 0xff80000003297808 */ /* 0x000fe40004800000 */
[----:B------:R-:W-:-:S02]  /*37e0*/  ISETP.GT.AND P1, PT, R56, 0x9, !P6 ;  /* 0x000000093800780c */ /* 0x000fc40007724270 */
[C---:B------:R-:W-:Y:S02]  /*37f0*/  ISETP.LT.OR P2, PT, R10.reuse, 0x9, P2 ;  /* 0x000000090a00780c */ /* 0x040fe40001741670 */
[----:B------:R-:W-:Y:S01]  /*3800*/  ISETP.LT.OR P1, PT, R10, 0xa, P1 ;  /* 0x0000000a0a00780c */ /* 0x000fe20000f21670 */
[----:B------:R-:W-:Y:S01]  /*3810*/  @UP1 ULDC UR11, c[0x0][0x450] ;  /* 0x00011400000b1ab9 */ /* 0x000fe20000000800 */
[----:B------:R-:W-:Y:S02]  /*3820*/  FSEL R43, R4, -INF , !P2 ;  /* 0xff800000042b7808 */ /* 0x000fe40005000000 */
[----:B------:R-:W-:Y:S02]  /*3830*/  ISETP.NE.AND P2, PT, R45, RZ, PT ;  /* 0x000000ff2d00720c */ /* 0x000fe40003f45270 */
[----:B------:R-:W-:Y:S02]  /*3840*/  FSEL R45, R12, -INF , !P1 ;  /* 0xff8000000c2d7808 */ /* 0x000fe40004800000 */
[----:B------:R-:W-:-:S02]  /*3850*/  ISETP.NE.AND P1, PT, R63, RZ, PT ;  /* 0x000000ff3f00720c */ /* 0x000fc40003f25270 */
[----:B------:R-:W-:Y:S02]  /*3860*/  ISETP.NE.AND P6, PT, R49, RZ, PT ;  /* 0x000000ff3100720c */ /* 0x000fe40003fc5270 */
        /* <DEDUP_REMOVED lines=61> */
[----:B------:R-:W-:Y:S02]  /*3c40*/  ISETP.GT.AND P1, PT, R56, 0x31, !P2 ;  /* 0x000000313800780c */ /* 0x000fe40005724270 */
[----:B------:R-:W-:Y:S02]  /*3c50*/  ISETP.NE.AND P2, PT, R69, RZ, PT ;  /* 0x000000ff4500720c */ /* 0x000fe40003f45270 */
[----:B------:R-:W-:Y:S02]  /*3c60*/  ISETP.LT.OR P1, PT, R10, 0x32, P1 ;  /* 0x000000320a00780c */ /* 0x000fe40000f21670 */
[----:B------:R-:W-:-:S02]  /*3c70*/  FMNMX.FTZ R4, R25, R4, !PT ;  /* 0x0000000419047209 */ /* 0x000fc40007810000 */
        /* <DEDUP_REMOVED lines=9> */
[----:B------:R-:W-:Y:S01]  /*3d10*/  FMNMX.FTZ R12, R35, R4, !PT ;  /* 0x00000004230c7209 */ /* 0x000fe20007810000 */
[----:B------:R-:W-:Y:S01]  /*3d20*/  IMAD.U32 R4, RZ, RZ, UR6 ;  /* 0x00000006ff047e24 */ /* 0x000fe2000f8e00ff */
[----:B------:R-:W-:Y:S01]  /*3d30*/  ISETP.LT.OR P1, PT, R10, 0x3a, P1 ;  /* 0x0000003a0a00780c */ /* 0x000fe20000f21670 */
[----:B------:R-:W-:Y:S01]  /*3d40*/  @UP1 ULDC UR6, c[0x0][0x44c] ;  /* 0x0001130000061ab9 */ /* 0x000fe20000000800 */
[----:B------:R-:W-:Y:S01]  /*3d50*/  ISETP.NE.AND P6, PT, R72, RZ, PT ;  /* 0x000000ff4800720c */ /* 0x000fe20003fc5270 */
[----:B------:R-:W0:Y:S01]  /*3d60*/  SHFL.BFLY PT, R3, R12, 0x2, 0x1f ;  /* 0x0c401f000c037f89 */ /* 0x000e2200000e0000 */
[----:B------:R-:W-:Y:S01]  /*3d70*/  FSEL R69, R42, -INF , !P1 ;  /* 0xff8000002a457808 */ /* 0x000fe20004800000 */
[----:B------:R-:W-:Y:S01]  /*3d80*/  UIMAD.WIDE.U32 UR6, UR37, UR6, URZ ;  /* 0x00000006250672a5 */ /* 0x000fe2000f8e003f */
[----:B------:R-:W-:-:S02]  /*3d90*/  ISETP.NE.AND P1, PT, R83, RZ, PT ;  /* 0x000000ff5300720c */ /* 0x000fc40003f25270 */
[C---:B------:R-:W-:Y:S01]  /*3da0*/  ISETP.GT.AND P3, PT, R56.reuse, 0x70, !P3 ;  /* 0x000000703800780c */ /* 0x040fe20005f64270 */
[----:B------:R-:W-:Y:S01]  /*3db0*/  @UP1 USHF.R.U32.HI UR10, URZ, UR11, UR7 ;  /* 0x0000000b3f0a1299 */ /* 0x000fe20008011607 */
[C---:B------:R-:W-:Y:S02]  /*3dc0*/  ISETP.GT.AND P1, PT, R56.reuse, 0x40, !P1 ;  /* 0x000000403800780c */ /* 0x040fe40004f24270 */
[----:B------:R-:W-:Y:S01]  /*3dd0*/  ISETP.GT.AND P4, PT, R56, 0x71, !P4 ;  /* 0x000000713800780c */ /* 0x000fe20006784270 */
[----:B------:R-:W-:Y:S01]  /*3de0*/  UIADD3 UR53, UR53, UR10, URZ ;  /* 0x0000000a35357290 */ /* 0x000fe2000fffe03f */
[C---:B------:R-:W-:Y:S02]  /*3df0*/  ISETP.LT.OR P1, PT, R10.reuse, 0x41, P1 ;  /* 0x000000410a00780c */ /* 0x040fe40000f21670 */
[----:B------:R-:W-:Y:S01]  /*3e00*/  ISETP.LT.OR P3, PT, R10, 0x71, P3 ;  /* 0x000000710a00780c */ /* 0x000fe20001f61670 */
[----:B------:R-:W-:Y:S01]  /*3e10*/  UIADD3 UR14, UR53, UR14, URZ ;  /* 0x0000000e350e7290 */ /* 0x000fe2000fffe03f */
[----:B------:R-:W-:-:S02]  /*3e20*/  FSEL R71, R44, -INF , !P1 ;  /* 0xff8000002c477808 */ /* 0x000fc40004800000 */
[----:B------:R-:W-:Y:S02]  /*3e30*/  ISETP.NE.AND P1, PT, R86, RZ, PT ;  /* 0x000000ff5600720c */ /* 0x000fe40003f25270 */
[C---:B------:R-:W-:Y:S02]  /*3e40*/  ISETP.GT.AND P5, PT, R56.reuse, 0x78, !P5 ;  /* 0x000000783800780c */ /* 0x040fe40006fa4270 */
[----:B------:R-:W-:Y:S02]  /*3e50*/  ISETP.GT.AND P1, PT, R56, 0x41, !P1 ;  /* 0x000000413800780c */ /* 0x000fe40004f24270 */
[C---:B------:R-:W-:Y:S02]  /*3e60*/  ISETP.LT.OR P4, PT, R10.reuse, 0x72, P4 ;  /* 0x000000720a00780c */ /* 0x040fe40002781670 */
[----:B------:R-:W-:Y:S02]  /*3e70*/  ISETP.LT.OR P1, PT, R10, 0x42, P1 ;  /* 0x000000420a00780c */ /* 0x000fe40000f21670 */
[----:B0-----:R-:W-:-:S02]  /*3e80*/  FMNMX.FTZ R14, R12, R3, !PT ;  /* 0x000000030c0e7209 */ /* 0x001fc40007810000 */
[----:B------:R-:W-:Y:S02]  /*3e90*/  FSEL R73, R46, -INF , !P1 ;  /* 0xff8000002e497808 */ /* 0x000fe40004800000 */
[----:B------:R-:W-:Y:S01]  /*3ea0*/  ISETP.NE.AND P1, PT, R87, RZ, PT ;  /* 0x000000ff5700720c */ /* 0x000fe20003f25270 */
[----:B------:R-:W0:Y:S01]  /*3eb0*/  SHFL.BFLY PT, R3, R14, 0x1, 0x1f ;  /* 0x0c201f000e037f89 */ /* 0x000e2200000e0000 */
[----:B------:R-:W-:Y:S02]  /*3ec0*/  ISETP.LT.OR P5, PT, R10, 0x79, P5 ;  /* 0x000000790a00780c */ /* 0x000fe40002fa1670 */
[----:B------:R-:W-:-:S04]  /*3ed0*/  ISETP.GT.AND P1, PT, R56, 0x48, !P1 ;  /* 0x000000483800780c */ /* 0x000fc80004f24270 */
[----:B------:R-:W-:-:S04]  /*3ee0*/  ISETP.LT.OR P1, PT, R10, 0x49, P1 ;  /* 0x000000490a00780c */ /* 0x000fc80000f21670 */
        /* <DEDUP_REMOVED lines=63> */
[----:B------:R-:W0:Y:S01]  /*42e0*/  MUFU.EX2 R91, R91 ;  /* 0x0000005b005b7308 */ /* 0x000e220000000800 */
[----:B------:R-:W-:Y:S01]  /*42f0*/  ISETP.GT.AND P6, PT, R56, 0x79, !P6 ;  /* 0x000000793800780c */ /* 0x000fe200077c4270 */
[--C-:B------:R-:W-:Y:S01]  /*4300*/  FFMA.FTZ R21, R21, R4, -R20.reuse ;  /* 0x0000000415157223 */ /* 0x100fe20000010814 */
[----:B------:R-:W-:Y:S01]  /*4310*/  FMNMX.FTZ R12, R51, R12, !PT ;  /* 0x0000000c330c7209 */ /* 0x000fe20007810000 */
[-CC-:B------:R-:W-:Y:S01]  /*4320*/  FFMA.FTZ R178, R123, R4.reuse, -R20.reuse ;  /* 0x000000047bb27223 */ /* 0x180fe20000010814 */
[----:B------:R-:W-:Y:S01]  /*4330*/  FSEL R117, R6, -INF , !P4 ;  /* 0xff80000006757808 */ /* 0x000fe20006000000 */
[--C-:B------:R-:W-:Y:S01]  /*4340*/  FFMA.FTZ R97, R97, R4, -R20.reuse ;  /* 0x0000000461617223 */ /* 0x100fe20000010814 */
[----:B------:R-:W-:Y:S01]  /*4350*/  FMNMX.FTZ R12, R53, R12, !PT ;  /* 0x0000000c350c7209 */ /* 0x000fe20007810000 */
[----:B------:R-:W1:Y:S01]  /*4360*/  MUFU.EX2 R182, R182 ;  /* 0x000000b600b67308 */ /* 0x000e620000000800 */
[----:B------:R-:W-:Y:S01]  /*4370*/  ISETP.LT.OR P6, PT, R10, 0x7a, P6 ;  /* 0x0000007a0a00780c */ /* 0x000fe200037c1670 */
[--C-:B------:R-:W-:Y:S01]  /*4380*/  FFMA.FTZ R172, R121, R4, -R20.reuse ;  /* 0x0000000479ac7223 */ /* 0x100fe20000010814 */
[----:B------:R-:W-:Y:S01]  /*4390*/  FMNMX.FTZ R12, R55, R12, !PT ;  /* 0x0000000c370c7209 */ /* 0x000fe20007810000 */
[-CC-:B------:R-:W-:Y:S01]  /*43a0*/  FFMA.FTZ R99, R99, R4.reuse, -R20.reuse ;  /* 0x0000000463637223 */ /* 0x180fe20000010814 */
[----:B------:R-:W-:Y:S01]  /*43b0*/  FSEL R109, R9, -INF , !P5 ;  /* 0xff800000096d7808 */ /* 0x000fe20006800000 */
[--C-:B------:R-:W-:Y:S01]  /*43c0*/  FFMA.FTZ R101, R101, R4, -R20.reuse ;  /* 0x0000000465657223 */ /* 0x100fe20000010814 */
[----:B------:R-:W-:Y:S01]  /*43d0*/  FMNMX.FTZ R12, R57, R12, !PT ;  /* 0x0000000c390c7209 */ /* 0x000fe20007810000 */
[----:B------:R-:W2:Y:S01]  /*43e0*/  MUFU.EX2 R93, R93 ;  /* 0x0000005d005d7308 */ /* 0x000ea20000000800 */
[----:B------:R-:W-:Y:S01]  /*43f0*/  FSEL R119, R8, -INF , !P6 ;  /* 0xff80000008777808 */ /* 0x000fe20007000000 */
        /* <DEDUP_REMOVED lines=18> */
[-CC-:B------:R-:W-:Y:S01]  /*4520*/  FFMA.FTZ R15, R15, R4.reuse, -R20.reuse ;  /* 0x000000040f0f7223 */ /* 0x180fe20000010814 */
[-CC-:B------:R-:W-:Y:S01]  /*4530*/  FFMA.FTZ R11, R11, R4.reuse, -R20.reuse ;  /* 0x000000040b0b7223 */ /* 0x180fe20000010814 */
[----:B------:R-:W-:Y:S01]  /*4540*/  FFMA.FTZ R20, R35, R4, -R20 ;  /* 0x0000000423147223 */ /* 0x000fe20000010814 */
[----:B------:R-:W-:Y:S01]  /*4550*/  FMNMX.FTZ R12, R69, R12, !PT ;  /* 0x0000000c450c7209 */ /* 0x000fe20007810000 */
[----:B------:R0:W-:Y:S03]  /*4560*/  MUFU.EX2 R152, R21 ;  /* 0x0000001500987308 */ /* 0x0001e60000000800 */
[----:B------:R-:W-:-:S04]  /*4570*/  FMNMX.FTZ R12, R71, R12, !PT ;  /* 0x0000000c470c7209 */ /* 0x000fc80007810000 */
[----:B------:R-:W-:Y:S01]  /*4580*/  FMNMX.FTZ R12, R73, R12, !PT ;  /* 0x0000000c490c7209 */ /* 0x000fe20007810000 */
[----:B------:R-:W5:Y:S01]  /*4590*/  MUFU.EX2 R178, R178 ;  /* 0x000000b200b27308 */ /* 0x000f620000000800 */
[----:B0-----:R-:W-:Y:S01]  /*45a0*/  FADD.FTZ R21, R180, R91 ;  /* 0x0000005bb4157221 */ /* 0x001fe20000010000 */
[----:B------:R-:W-:Y:S02]  /*45b0*/  F2FP.BF16.F32.PACK_AB R180, R91, R180 ;  /* 0x000000b45bb4723e */ /* 0x000fe400000010ff */
[----:B------:R-:W-:Y:S01]  /*45c0*/  FMNMX.FTZ R12, R75, R12, !PT ;  /* 0x0000000c4b0c7209 */ /* 0x000fe20007810000 */
[----:B-1----:R-:W-:Y:S01]  /*45d0*/  FADD.FTZ R26, R182, R21 ;  /* 0x00000015b61a7221 */ /* 0x002fe20000010000 */
[----:B--2---:R-:W-:Y:S02]  /*45e0*/  F2FP.BF16.F32.PACK_AB R182, R93, R182 ;  /* 0x000000b65db6723e */ /* 0x004fe400000010ff */
[----:B------:R-:W-:Y:S01]  /*45f0*/  FMNMX.FTZ R12, R77, R12, !PT ;  /* 0x0000000c4d0c7209 */ /* 0x000fe20007810000 */
[----:B------:R-:W0:Y:S01]  /*4600*/  MUFU.EX2 R97, R97 ;  /* 0x0000006100617308 */ /* 0x000e220000000800 */
[----:B------:R-:W-:-:S02]  /*4610*/  FADD.FTZ R21, R93, R26 ;  /* 0x0000001a5d157221 */ /* 0x000fc40000010000 */
[----:B------:R-:W-:Y:S02]  /*4620*/  FMNMX.FTZ R12, R79, R12, !PT ;  /* 0x0000000c4f0c7209 */ /* 0x000fe40007810000 */
[----:B---3--:R-:W-:Y:S01]  /*4630*/  FADD.FTZ R28, R176, R21 ;  /* 0x00000015b01c7221 */ /* 0x008fe20000010000 */
[----:B----4-:R-:W-:Y:S02]  /*4640*/  F2FP.BF16.F32.PACK_AB R176, R95, R176 ;  /* 0x000000b05fb0723e */ /* 0x010fe400000010ff */
[----:B------:R-:W-:Y:S01]  /*4650*/  FMNMX.FTZ R12, R81, R12, !PT ;  /* 0x0000000c510c7209 */ /* 0x000fe20007810000 */
[----:B------:R-:W1:Y:S01]  /*4660*/  MUFU.EX2 R172, R172 ;  /* 0x000000ac00ac7308 */ /* 0x000e620000000800 */
[----:B------:R-:W-:Y:S02]  /*4670*/  FADD.FTZ R21, R95, R28 ;  /* 0x0000001c5f157221 */ /* 0x000fe40000010000 */
[----:B------:R-:W-:Y:S02]  /*4680*/  FMNMX.FTZ R12, R83, R12, !PT ;  /* 0x0000000c530c7209 */ /* 0x000fe40007810000 */
[----:B-----5:R-:W-:-:S02]  /*4690*/  FADD.FTZ R28, R178, R21 ;  /* 0x00000015b21c7221 */ /* 0x020fc40000010000 */
[----:B------:R-:W-:Y:S01]  /*46a0*/  FMNMX.FTZ R12, R85, R12, !PT ;  /* 0x0000000c550c7209 */ /* 0x000fe20007810000 */
[----:B------:R-:W2:Y:S01]  /*46b0*/  MUFU.EX2 R99, R99 ;  /* 0x0000006300637308 */ /* 0x000ea20000000800 */
[C---:B0-----:R-:W-:Y:S01]  /*46c0*/  FADD.FTZ R21, R97.reuse, R28 ;  /* 0x0000001c61157221 */ /* 0x041fe20000010000 */
[----:B------:R-:W-:Y:S02]  /*46d0*/  F2FP.BF16.F32.PACK_AB R178, R97, R178 ;  /* 0x000000b261b2723e */ /* 0x000fe400000010ff */
[----:B------:R-:W-:-:S04]  /*46e0*/  FMNMX.FTZ R12, R87, R12, !PT ;  /* 0x0000000c570c7209 */ /* 0x000fc80007810000 */
[----:B------:R-:W-:Y:S01]  /*46f0*/  FMNMX.FTZ R12, R89, R12, !PT ;  /* 0x0000000c590c7209 */ /* 0x000fe20007810000 */
[----:B------:R-:W0:Y:S01]  /*4700*/  MUFU.EX2 R174, R174 ;  /* 0x000000ae00ae7308 */ /* 0x000e220000000800 */
[----:B-1----:R-:W-:Y:S02]  /*4710*/  FADD.FTZ R30, R172, R21 ;  /* 0x00000015ac1e7221 */ /* 0x002fe40000010000 */
[----:B------:R-:W-:-:S04]  /*4720*/  FMNMX.FTZ R12, R113, R12, !PT ;  /* 0x0000000c710c7209 */ /* 0x000fc80007810000 */
[----:B------:R-:W-:Y:S01]  /*4730*/  FMNMX.FTZ R12, R115, R12, !PT ;  /* 0x0000000c730c7209 */ /* 0x000fe20007810000 */
[----:B------:R-:W1:Y:S01]  /*4740*/  MUFU.EX2 R101, R101 ;  /* 0x0000006500657308 */ /* 0x000e620000000800 */
[C---:B--2---:R-:W-:Y:S01]  /*4750*/  FADD.FTZ R21, R99.reuse, R30 ;  /* 0x0000001e63157221 */ /* 0x044fe20000010000 */
[----:B------:R-:W-:Y:S02]  /*4760*/  F2FP.BF16.F32.PACK_AB R172, R99, R172 ;  /* 0x000000ac63ac723e */ /* 0x000fe400000010ff */
[----:B------:R-:W-:-:S04]  /*4770*/  FMNMX.FTZ R12, R111, R12, !PT ;  /* 0x0000000c6f0c7209 */ /* 0x000fc80007810000 */
[----:B------:R-:W-:Y:S01]  /*4780*/  FMNMX.FTZ R12, R117, R12, !PT ;  /* 0x0000000c750c7209 */ /* 0x000fe20007810000 */
[----:B------:R-:W2:Y:S01]  /*4790*/  MUFU.EX2 R168, R168 ;  /* 0x000000a800a87308 */ /* 0x000ea20000000800 */
[----:B0-----:R-:W-:Y:S02]  /*47a0*/  FADD.FTZ R32, R174, R21 ;  /* 0x00000015ae207221 */ /* 0x001fe40000010000 */
[----:B------:R-:W-:-:S04]  /*47b0*/  FMNMX.FTZ R12, R109, R12, !PT ;  /* 0x0000000c6d0c7209 */ /* 0x000fc80007810000 */
[----:B------:R-:W-:Y:S01]  /*47c0*/  FMNMX.FTZ R12, R119, R12, !PT ;  /* 0x0000000c770c7209 */ /* 0x000fe20007810000 */
[----:B------:R-:W0:Y:S01]  /*47d0*/  MUFU.EX2 R103, R103 ;  /* 0x0000006700677308 */ /* 0x000e220000000800 */
[----:B-1----:R-:W-:-:S03]  /*47e0*/  F2FP.BF16.F32.PACK_AB R174, R101, R174 ;  /* 0x000000ae65ae723e */ /* 0x002fc600000010ff */
[----:B------:R-:W1:Y:S04]  /*47f0*/  SHFL.BFLY PT, R9, R12, 0x2, 0x1f ;  /* 0x0c401f000c097f89 */ /* 0x000e6800000e0000 */
[----:B------:R-:W3:Y:S08]  /*4800*/  MUFU.EX2 R170, R170 ;  /* 0x000000aa00aa7308 */ /* 0x000ef00000000800 */
[----:B------:R-:W4:Y:S08]  /*4810*/  MUFU.EX2 R5, R14 ;  /* 0x0000000e00057308 */ /* 0x000f300000000800 */
[----:B------:R5:W-:Y:S01]  /*4820*/  MUFU.EX2 R158, R25 ;  /* 0x00000019009e7308 */ /* 0x000be20000000800 */
[----:B-1----:R-:W-:-:S07]  /*4830*/  FMNMX.FTZ R2, R12, R9, !PT ;  /* 0x000000090c027209 */ /* 0x002fce0007810000 */
[----:B------:R-:W1:Y:S01]  /*4840*/  MUFU.EX2 R164, R164 ;  /* 0x000000a400a47308 */ /* 0x000e620000000800 */
[----:B------:R-:W1:Y:S01]  /*4850*/  SHFL.BFLY PT, R9, R2, 0x1, 0x1f ;  /* 0x0c201f0002097f89 */ /* 0x000e6200000e0000 */
[----:B-----5:R-:W-:-:S04]  /*4860*/  FADD.FTZ R25, R101, R32 ;  /* 0x0000002065197221 */ /* 0x020fc80000010000 */
[----:B--2---:R-:W-:Y:S01]  /*4870*/  FADD.FTZ R34, R168, R25 ;  /* 0x00000019a8227221 */ /* 0x004fe20000010000 */
[C---:B0-----:R-:W-:Y:S01]  /*4880*/  F2FP.BF16.F32.PACK_AB R168, R103.reuse, R168 ;  /* 0x000000a867a8723e */ /* 0x041fe200000010ff */
[----:B------:R-:W0:Y:S02]  /*4890*/  MUFU.EX2 R7, R7 ;  /* 0x0000000700077308 */ /* 0x000e240000000800 */
[----:B------:R-:W-:-:S04]  /*48a0*/  FADD.FTZ R25, R103, R34 ;  /* 0x0000002267197221 */ /* 0x000fc80000010000 */
[----:B---3--:R-:W-:Y:S01]  /*48b0*/  FADD.FTZ R34, R170, R25 ;  /* 0x00000019aa227221 */ /* 0x008fe20000010000 */
[C---:B----4-:R-:W-:Y:S01]  /*48c0*/  F2FP.BF16.F32.PACK_AB R170, R5.reuse, R170 ;  /* 0x000000aa05aa723e */ /* 0x050fe200000010ff */
[----:B------:R-:W2:Y:S02]  /*48d0*/  MUFU.EX2 R107, R107 ;  /* 0x0000006b006b7308 */ /* 0x000ea40000000800 */
[----:B------:R-:W-:-:S04]  /*48e0*/  FADD.FTZ R25, R5, R34 ;  /* 0x0000002205197221 */ /* 0x000fc80000010000 */
[----:B-1----:R-:W-:Y:S02]  /*48f0*/  FADD.FTZ R36, R164, R25 ;  /* 0x00000019a4247221 */ /* 0x002fe40000010000 */
[----:B------:R-:W1:Y:S01]  /*4900*/  MUFU.EX2 R166, R105 ;  /* 0x0000006900a67308 */ /* 0x000e620000000800 */
[----:B------:R-:W-:Y:S01]  /*4910*/  FMNMX.FTZ R9, R2, R9, !PT ;  /* 0x0000000902097209 */ /* 0x000fe20007810000 */
[C---:B0-----:R-:W-:Y:S01]  /*4920*/  FADD.FTZ R36, R7.reuse, R36 ;  /* 0x0000002407247221 */ /* 0x041fe20000010000 */
[----:B------:R-:W-:Y:S02]  /*4930*/  F2FP.BF16.F32.PACK_AB R164, R7, R164 ;  /* 0x000000a407a4723e */ /* 0x000fe400000010ff */
[C---:B------:R-:W-:Y:S01]  /*4940*/  FSETP.NEU.FTZ.AND P1, PT, R9.reuse, -INF , PT ;  /* 0xff8000000900780b */ /* 0x040fe20003f3d000 */
[----:B------:R-:W-:Y:S02]  /*4950*/  FMUL.FTZ R2, R9, R4 ;  /* 0x0000000409027220 */ /* 0x000fe40000410000 */
[----:B------:R-:W0:Y:S01]  /*4960*/  MUFU.EX2 R31, R31 ;  /* 0x0000001f001f7308 */ /* 0x000e220000000800 */
[----:B--2---:R-:W-:-:S02]  /*4970*/  FADD.FTZ R25, R107, R36 ;  /* 0x000000246b197221 */ /* 0x004fc40000010000 */
[----:B------:R-:W-:Y:S02]  /*4980*/  FSEL R2, R2, RZ, P1 ;  /* 0x000000ff02027208 */ /* 0x000fe40000800000 */
[----:B------:R-:W-:-:S03]  /*4990*/  PLOP3.LUT P1, PT, PT, PT, UP0, 0x40, 0x0 ;  /* 0x000000000000781c */ /* 0x000fc60003f2e808 */
        /* <DEDUP_REMOVED lines=18> */
[----:B-1----:R-:W-:Y:S01]  /*4ac0*/  FADD.FTZ R36, R166, R25 ;  /* 0x00000019a6247221 */ /* 0x002fe20000010000 */
        /* <DEDUP_REMOVED lines=18> */
[-C--:B------:R-:W-:Y:S01]  /*4bf0*/  FFMA.FTZ R109, R109, R4.reuse, -R2 ;  /* 0x000000046d6d7223 */ /* 0x080fe20000010802 */
[----:B------:R-:W2:Y:S01]  /*4c00*/  MUFU.EX2 R47, R47 ;  /* 0x0000002f002f7308 */ /* 0x000ea20000000800 */
[----:B-1----:R-:W-:Y:S01]  /*4c10*/  FADD.FTZ R21, R43, R30 ;  /* 0x0000001e2b157221 */ /* 0x002fe20000010000 */
[----:B------:R-:W-:Y:S01]  /*4c20*/  FFMA.FTZ R119, R119, R4, -R2 ;  /* 0x0000000477777223 */ /* 0x000fe20000010802 */
[----:B------:R-:W-:-:S02]  /*4c30*/  F2FP.BF16.F32.PACK_AB R181, R41, R0 ;  /* 0x0000000029b5723e */ /* 0x000fc400000010ff */
[----:B------:R-:W-:-:S03]  /*4c40*/  F2FP.BF16.F32.PACK_AB R166, R166, R107 ;  /* 0x0000006ba6a6723e */ /* 0x000fc600000010ff */
        /* <DEDUP_REMOVED lines=92> */
[----:B-1----:R-:W-:Y:S01]  /*5210*/  FADD.FTZ R5, R109, R8 ;  /* 0x000000086d057221 */ /* 0x002fe20000010000 */
[C---:B0-----:R-:W-:Y:S01]  /*5220*/  FADD.FTZ R2, R20.reuse, R7 ;  /* 0x0000000714027221 */ /* 0x041fe20000010000 */
[----:B------:R-:W-:Y:S01]  /*5230*/  F2FP.BF16.F32.PACK_AB R154, R20, R11 ;  /* 0x0000000b149a723e */ /* 0x000fe200000010ff */
[----:B------:R-:W-:Y:S02]  /*5240*/  VIADD R7, R88, 0xfffffffe ;  /* 0xfffffffe58077836 */ /* 0x000fe40000000000 */
        /* <DEDUP_REMOVED lines=14> */
.L_x_7862:
[----:B------:R-:W-:Y:S02]  /*5330*/  ULDC UR18, c[0x0][0x9e4] ;  /* 0x0002790000127ab9 */ /* 0x000fe40000000800 */
[----:B------:R-:W-:-:S11]  /*5340*/  UISETP.NE.AND UP0, UPT, UR18, 0x1, UPT ;  /* 0x000000011200788c */ /* 0x000fd6000bf05270 */
[----:B------:R-:W-:Y:S02]  /*5350*/  @UP0 ULDC.64 UR6, c[0x0][0x9e8] ;  /* 0x00027a0000060ab9 */ /* 0x000fe40000000a00 */
[----:B------:R-:W-:-:S04]  /*5360*/  UIMAD.WIDE.U32 UR10, UR15, UR6, URZ ;  /* 0x000000060f0a72a5 */ /* 0x000fc8000f8e003f */
[----:B------:R-:W-:-:S12]  /*5370*/  @UP0 USHF.R.U32.HI UR15, URZ, UR7, UR11 ;  /* 0x000000073f0f0299 */ /* 0x000fd8000801160b */
.L_x_7863:
[----:B------:R-:W-:-:S04]  /*5380*/  UIMAD UR15, UR15, UR18, UR18 ;  /* 0x000000120f0f72a4 */ /* 0x000fc8000f8e0212 */
[----:B------:R-:W-:-:S04]  /*5390*/  UISETP.LT.AND UP0, UPT, UR14, UR15, UPT ;  /* 0x0000000f0e00728c */ /* 0x000fc8000bf01270 */
[----:B------:R-:W-:-:S12]  /*53a0*/  USEL UR14, UR14, UR15, UP0 ;  /* 0x0000000f0e0e7287 */ /* 0x000fd80008000000 */
.L_x_7861:
        /* <DEDUP_REMOVED lines=48> */
.L_x_7883:
[----:B------:R-:W-:Y:S01]  /*56b0*/  ISETP.NE.AND P2, PT, RZ, UR44, PT ;  /* 0x0000002cff007c0c */ /* 0x000fe2000bf45270 */
[----:B------:R-:W-:-:S04]  /*56c0*/  UISETP.NE.AND UP0, UPT, UR60, 0x1, UPT ;  /* 0x000000013c00788c */ /* 0x000fc8000bf05270 */
[----:B------:R-:W-:-:S04]  /*56d0*/  USEL UR47, URZ, 0x1, UP0 ;  /* 0x000000013f2f7887 */ /* 0x000fc80008000000 */
[----:B------:R-:W-:-:S04]  /*56e0*/  ULOP3.LUT UR47, UR61, UR47, URZ, 0x3c, !UPT ;  /* 0x0000002f3d2f7292 */ /* 0x000fc8000f8e3c3f */
[----:B------:R-:W-:Y:S08]  /*56f0*/  @P2 BRA `(.L_x_7865) ;  /* 0x0000000000382947 */ /* 0x000ff00003800000 */
[----:B------:R-:W-:Y:S05]  /*5700*/  @!P0 BRA `(.L_x_7866) ;  /* 0x0000000000048947 */ /* 0x000fea0003800000 */
[----:B------:R-:W-:Y:S01]  /*5710*/  BPT.TRAP 0x1 ;  /* 0x000000040000795c */ /* 0x000fe20000300000 */
.L_x_7866:
        /* <DEDUP_REMOVED lines=9> */
.L_x_7867:
[----:B-1----:R-:W-:Y:S05]  /*57b0*/  @P1 BRA `(.L_x_7865) ;  /* 0x0000000000081947 */ /* 0x002fea0003800000 */
[----:B------:R-:W1:Y:S02]  /*57c0*/  SYNCS.PHASECHK.TRANS64.TRYWAIT P1, [UR6+0x28830], R3 ;  /* 0x02883003ff0075a7 */ /* 0x000e640008020146 */
[----:B-1----:R-:W-:Y:S05]  /*57d0*/  @!P1 BRA `(.L_x_7868) ;  /* 0x0000012400209947 */ /* 0x002fea0003800000 */
.L_x_7865:
        /* <DEDUP_REMOVED lines=48> */
.L_x_7870:
[----:B------:R-:W-:Y:S01]  /*5ae0*/  ULEA UR6, UR60, UR41, 0x3 ;  /* 0x000000293c067291 */ /* 0x000fe2000f8e183f */
[----:B------:R-:W-:-:S05]  /*5af0*/  IMAD.U32 R3, RZ, RZ, UR61 ;  /* 0x0000003dff037e24 */ /* 0x000fca000f8e00ff */
[----:B------:R-:W-:-:S04]  /*5b00*/  SHF.L.U32 R3, R3, 0x1f, RZ ;  /* 0x0000001f03037819 */ /* 0x000fc800000006ff */
[----:B------:R0:W1:Y:S01]  /*5b10*/  SYNCS.PHASECHK.TRANS64.TRYWAIT P1, [UR6+0x28850], R3 ;  /* 0x02885003ff0075a7 */ /* 0x0000620008020146 */
[----:B------:R-:W-:Y:S05]  /*5b20*/  @!P0 BRA `(.L_x_7871) ;  /* 0x0000000000048947 */ /* 0x000fea0003800000 */
[----:B------:R-:W-:Y:S01]  /*5b30*/  BPT.TRAP 0x1 ;  /* 0x000000040000795c */ /* 0x000fe20000300000 */
.L_x_7871:
[----:B-1----:R-:W-:Y:S05]  /*5b40*/  @P1 BRA `(.L_x_7869) ;  /* 0x0000000000081947 */ /* 0x002fea0003800000 */
[----:B------:R-:W1:Y:S02]  /*5b50*/  SYNCS.PHASECHK.TRANS64.TRYWAIT P1, [UR6+0x28850], R3 ;  /* 0x02885003ff0075a7 */ /* 0x000e640008020146 */
[----:B-1----:R-:W-:Y:S05]  /*5b60*/  @!P1 BRA `(.L_x_7872) ;  /* 0x0000012000549947 */ /* 0x002fea0003800000 */
.L_x_7869:
        /* <DEDUP_REMOVED lines=49> */
.L_x_7873:
[----:B------:R-:W-:Y:S01]  /*5e80*/  UISETP.NE.AND UP1, UPT, UR51, URZ, UPT ;  /* 0x0000003f3300728c */ /* 0x000fe2000bf25270 */
[----:B------:R-:W-:Y:S01]  /*5e90*/  FMUL.FTZ R154, R36, UR58 ;  /* 0x0000003a249a7c20 */ /* 0x000fe20008410000 */
[----:B------:R-:W-:Y:S01]  /*5ea0*/  FMUL.FTZ R36, R62, UR58 ;  /* 0x0000003a3e247c20 */ /* 0x000fe20008410000 */
[----:B------:R-:W-:Y:S02]  /*5eb0*/  VIADD R62, R17, UR37 ;  /* 0x00000025113e7c36 */ /* 0x000fe40008000000 */
[----:B------:R-:W-:Y:S01]  /*5ec0*/  FMUL.FTZ R153, R33, UR58 ;  /* 0x0000003a21997c20 */ /* 0x000fe20008410000 */
[----:B------:R-:W-:Y:S01]  /*5ed0*/  FMUL.FTZ R33, R46, UR58 ;  /* 0x0000003a2e217c20 */ /* 0x000fe20008410000 */
[----:B------:R-:W-:Y:S01]  /*5ee0*/  PLOP3.LUT P1, PT, PT, PT, UP1, 0x80, 0x0 ;  /* 0x000000000000781c */ /* 0x000fe20003f2f018 */
[----:B------:R-:W-:Y:S01]  /*5ef0*/  ULEA UR6, UR46, UR41, 0x3 ;  /* 0x000000292e067291 */ /* 0x000fe2000f8e183f */
[----:B------:R-:W-:Y:S01]  /*5f00*/  PLOP3.LUT P2, PT, PT, PT, UP1, 0x80, 0x0 ;  /* 0x000000000000781c */ /* 0x000fe20003f4f018 */
[----:B------:R-:W-:Y:S01]  /*5f10*/  FMUL.FTZ R15, R34, UR58 ;  /* 0x0000003a220f7c20 */ /* 0x000fe20008410000 */
[----:B------:R-:W-:Y:S01]  /*5f20*/  FMUL.FTZ R158, R44, UR58 ;  /* 0x0000003a2c9e7c20 */ /* 0x000fe20008410000 */
[----:B------:R-:W-:Y:S01]  /*5f30*/  @UP1 ULDC UR7, c[0x0][0x44c] ;  /* 0x0001130000071ab9 */ /* 0x000fe20000000800 */
[----:B------:R-:W-:Y:S01]  /*5f40*/  FMUL.FTZ R34, R63, UR58 ;  /* 0x0000003a3f227c20 */ /* 0x000fe20008410000 */
[----:B------:R-:W-:Y:S01]  /*5f50*/  FMUL.FTZ R44, R82, UR58 ;  /* 0x0000003a522c7c20 */ /* 0x000fe20008410000 */
[----:B------:R-:W-:Y:S01]  /*5f60*/  UIADD3 UR6, UR6, 0x28840, URZ ;  /* 0x0002884006067890 */ /* 0x000fe2000fffe03f */
[----:B------:R-:W-:-:S02]  /*5f70*/  IMAD.SHL.U32 R82, R7, 0x80, RZ ;  /* 0x0000008007527824 */ /* 0x000fc400078e00ff */
[----:B------:R-:W-:Y:S01]  /*5f80*/  FMUL.FTZ R13, R29, UR58 ;  /* 0x0000003a1d0d7c20 */ /* 0x000fe20008410000 */
[----:B------:R-:W-:Y:S01]  /*5f90*/  FMUL.FTZ R29, R50, UR58 ;  /* 0x0000003a321d7c20 */ /* 0x000fe20008410000 */
[----:B------:R-:W-:Y:S01]  /*5fa0*/  FMUL.FTZ R20, R51, UR58 ;  /* 0x0000003a33147c20 */ /* 0x000fe20008410000 */
[----:B------:R-:W-:Y:S01]  /*5fb0*/  @P1 IMAD.HI.U32 R46, R62, UR7, RZ ;  /* 0x000000073e2e1c27 */ /* 0x000fe2000f8e00ff */
[----:B------:R-:W-:Y:S01]  /*5fc0*/  @UP1 ULDC UR7, c[0x0][0x450] ;  /* 0x0001140000071ab9 */ /* 0x000fe20000000800 */
[----:B------:R-:W-:Y:S02]  /*5fd0*/  UISETP.NE.AND UP0, UPT, UR50, URZ, UPT ;  /* 0x0000003f3200728c */ /* 0x000fe4000bf05270 */
[----:B------:R-:W-:Y:S01]  /*5fe0*/  FMUL.FTZ R12, R28, UR58 ;  /* 0x0000003a1c0c7c20 */ /* 0x000fe20008410000 */
[----:B------:R-:W-:Y:S01]  /*5ff0*/  FMUL.FTZ R50, R52, UR58 ;  /* 0x0000003a34327c20 */ /* 0x000fe20008410000 */
[----:B------:R-:W-:Y:S01]  /*6000*/  @P2 SHF.R.U32.HI R62, RZ, UR7, R46 ;  /* 0x00000007ff3e2c19 */ /* 0x000fe2000801162e */
[----:B------:R-:W-:Y:S01]  /*6010*/  FMUL.FTZ R51, R53, UR58 ;  /* 0x0000003a35337c20 */ /* 0x000fe20008410000 */
[----:B0-----:R-:W-:Y:S01]  /*6020*/  FMUL.FTZ R3, R24, UR58 ;  /* 0x0000003a18037c20 */ /* 0x001fe20008410000 */
        /* <DEDUP_REMOVED lines=53> */
[----:B------:R-:W-:Y:S01]  /*6380*/  IMAD R55, R16, -0x2, R55 ;  /* 0xfffffffe10377824 */ /* 0x000fe200078e0237 */
[----:B------:R-:W1:Y:S01]  /*6390*/  MUFU.TANH R3, R3 ;  /* 0x0000000300037308 */ /* 0x000e620000002400 */
[----:B------:R-:W-:Y:S01]  /*63a0*/  IMAD.U32 R54, RZ, RZ, UR45 ;  /* 0x0000002dff367e24 */ /* 0x000fe2000f8e00ff */
[----:B------:R-:W-:Y:S01]  /*63b0*/  SYNCS.ARRIVE.TRANS64.RED.A1T0 RZ, [UR6], RZ ;  /* 0x000000ffffff79a7 */ /* 0x000fe20008100406 */
[----:B------:R-:W-:-:S03]  /*63c0*/  ULOP3.LUT UR6, URZ, UR56, URZ, 0x33, !UPT ;  /* 0x000000383f067292 */ /* 0x000fc6000f8e333f */
[----:B------:R-:W-:Y:S02]  /*63d0*/  IADD3 R55, -R54, UR38, R55 ;  /* 0x0000002636377c10 */ /* 0x000fe4000fffe137 */
[----:B------:R-:W2:Y:S03]  /*63e0*/  MUFU.TANH R4, R4 ;  /* 0x0000000400047308 */ /* 0x000ea60000002400 */
[C---:B------:R-:W-:Y:S02]  /*63f0*/  VIADD R86, R55.reuse, UR57 ;  /* 0x0000003937567c36 */ /* 0x040fe40008000000 */
        /* <DEDUP_REMOVED lines=79> */
.L_x_7876:
[----:B------:R-:W-:-:S05]  /*68f0*/  IMAD.U32 R65, RZ, RZ, UR53 ;  /* 0x00000035ff417e24 */ /* 0x000fca000f8e00ff */
[----:B------:R-:W-:-:S13]  /*6900*/  ISETP.NE.AND P1, PT, R65, 0x1, PT ;  /* 0x000000014100780c */ /* 0x000fda0003f25270 */
[----:B------:R-:W1:Y:S02]  /*6910*/  @P1 LDC.64 R54, c[0x0][0x9e8] ;  /* 0x00027a00ff361b82 */ /* 0x000e640000000a00 */
[----:B-1----:R-:W-:-:S05]  /*6920*/  @P1 IMAD.HI.U32 R54, R63, R54, RZ ;  /* 0x000000363f361227 */ /* 0x002fca00078e00ff */
[----:B------:R-:W-:-:S07]  /*6930*/  @P1 SHF.R.U32.HI R63, RZ, R55, R54 ;  /* 0x00000037ff3f1219 */ /* 0x000fce0000011636 */
.L_x_7877:
[----:B------:R-:W-:Y:S05]  /*6940*/  BSYNC B0 ;  /* 0x0000000000007941 */ /* 0x000fea0003800000 */
.L_x_7875:
[----:B------:R-:W-:-:S04]  /*6950*/  IMAD R63, R63, R65, -R82 ;  /* 0x000000413f3f7224 */ /* 0x000fc800078e0a52 */
[----:B------:R-:W-:-:S05]  /*6960*/  IMAD R63, R16, -0x2, R63 ;  /* 0xfffffffe103f7824 */ /* 0x000fca00078e023f */
[----:B------:R-:W-:Y:S02]  /*6970*/  VIADDMNMX R64, R63, R65, R64, PT ;  /* 0x000000413f407246 */ /* 0x000fe40003800140 */
[----:B------:R-:W-:-:S07]  /*6980*/  VIMNMX R66, R66, R63, !PT ;  /* 0x0000003f42427248 */ /* 0x000fce0007fe0100 */
.L_x_7874:
[----:B------:R-:W-:Y:S01]  /*6990*/  ISETP.GT.AND P1, PT, R7, -0x1, PT ;  /* 0xffffffff0700780c */ /* 0x000fe20003f24270 */
[----:B------:R-:W1:Y:S01]  /*69a0*/  SHFL.IDX PT, R62, R62, 0x1, 0x1c1f ;  /* 0x003c1f003e3e7f89 */ /* 0x000e6200000e0000 */
[----:B------:R-:W-:Y:S02]  /*69b0*/  UISETP.NE.AND UP0, UPT, UR50, URZ, UPT ;  /* 0x0000003f3200728c */ /* 0x000fe4000bf05270 */
[C---:B------:R-:W-:Y:S02]  /*69c0*/  ISETP.GT.AND P2, PT, R66.reuse, 0x1, P1 ;  /* 0x000000014200780c */ /* 0x040fe40000f44270 */
[----:B------:R-:W-:Y:S02]  /*69d0*/  ISETP.GT.AND P3, PT, R66, 0x8, P1 ;  /* 0x000000084200780c */ /* 0x000fe40000f64270 */
[C---:B------:R-:W-:Y:S02]  /*69e0*/  ISETP.LT.OR P2, PT, R64.reuse, 0x2, P2 ;  /* 0x000000024000780c */ /* 0x040fe40001741670 */
[----:B------:R-:W-:-:S02]  /*69f0*/  ISETP.LT.OR P3, PT, R64, 0x9, P3 ;  /* 0x000000094000780c */ /* 0x000fc40001f61670 */
[----:B------:R-:W-:Y:S02]  /*6a00*/  ISETP.GT.AND P6, PT, R66, RZ, P1 ;  /* 0x000000ff4200720c */ /* 0x000fe40000fc4270 */
[----:B------:R-:W-:Y:S02]  /*6a10*/  FSEL R169, R4, -INF , !P2 ;  /* 0xff80000004a97808 */ /* 0x000fe40005000000 */
[----:B------:R-:W-:Y:S02]  /*6a20*/  ISETP.GT.AND P2, PT, R66, 0x18, P1 ;  /* 0x000000184200780c */ /* 0x000fe40000f44270 */
[----:B------:R-:W-:Y:S02]  /*6a30*/  FSEL R173, R12, -INF , !P3 ;  /* 0xff8000000cad7808 */ /* 0x000fe40005800000 */
[----:B------:R-:W-:Y:S02]  /*6a40*/  ISETP.GT.AND P3, PT, R66, 0x19, P1 ;  /* 0x000000194200780c */ /* 0x000fe40000f64270 */
[----:B------:R-:W-:-:S02]  /*6a50*/  ISETP.LT.OR P6, PT, R64, 0x1, P6 ;  /* 0x000000014000780c */ /* 0x000fc400037c1670 */
[C---:B------:R-:W-:Y:S02]  /*6a60*/  ISETP.LT.OR P2, PT, R64.reuse, 0x19, P2 ;  /* 0x000000194000780c */ /* 0x040fe40001741670 */
[----:B------:R-:W-:Y:S02]  /*6a70*/  ISETP.LT.OR P3, PT, R64, 0x1a, P3 ;  /* 0x0000001a4000780c */ /* 0x000fe40001f61670 */
[C---:B------:R-:W-:Y:S02]  /*6a80*/  ISETP.GT.AND P5, PT, R66.reuse, 0x9, P1 ;  /* 0x000000094200780c */ /* 0x040fe40000fa4270 */
[----:B------:R-:W-:Y:S02]  /*6a90*/  FSEL R163, R3, -INF , !P6 ;  /* 0xff80000003a37808 */ /* 0x000fe40007000000 */
[C---:B------:R-:W-:Y:S02]  /*6aa0*/  ISETP.GT.AND P4, PT, R66.reuse, 0x10, P1 ;  /* 0x000000104200780c */ /* 0x040fe40000f84270 */
[----:B------:R-:W-:-:S02]  /*6ab0*/  ISETP.GT.AND P6, PT, R66, 0x11, P1 ;  /* 0x000000114200780c */ /* 0x000fc40000fc4270 */
[----:B0-----:R-:W-:Y:S02]  /*6ac0*/  FSEL R183, R154, -INF , !P2 ;  /* 0xff8000009ab77808 */ /* 0x001fe40005000000 */
        /* <DEDUP_REMOVED lines=12> */
[C---:B------:R-:W-:Y:S02]  /*6b90*/  ISETP.GT.AND P4, PT, R66.reuse, 0x21, P1 ;  /* 0x000000214200780c */ /* 0x040fe40000f84270 */
[----:B------:R-:W-:Y:S02]  /*6ba0*/  ISETP.GT.AND P6, PT, R66, 0x28, P1 ;  /* 0x000000284200780c */ /* 0x000fe40000fc4270 */
[----:B------:R-:W-:Y:S02]  /*6bb0*/  FSEL R161, R159, -INF , !P2 ;  /* 0xff8000009fa17808 */ /* 0x000fe40005000000 */
[----:B------:R-:W-:Y:S01]  /*6bc0*/  FSEL R159, R48, -INF , !P3 ;  /* 0xff800000309f7808 */ /* 0x000fe20005800000 */
[----:B-1----:R-:W-:Y:S01]  /*6bd0*/  IMAD.IADD R48, R86, 0x1, R62 ;  /* 0x0000000156307824 */ /* 0x002fe200078e023e */
[----:B------:R-:W-:-:S02]  /*6be0*/  ISETP.GT.AND P3, PT, R66, 0x41, P1 ;  /* 0x000000414200780c */ /* 0x000fc40000f64270 */
[C---:B------:R-:W-:Y:S02]  /*6bf0*/  ISETP.LT.OR P5, PT, R64.reuse, 0x21, P5 ;  /* 0x000000214000780c */ /* 0x040fe40002fa1670 */
[C---:B------:R-:W-:Y:S02]  /*6c00*/  ISETP.LT.OR P4, PT, R64.reuse, 0x22, P4 ;  /* 0x000000224000780c */ /* 0x040fe40002781670 */
[C---:B------:R-:W-:Y:S02]  /*6c10*/  ISETP.LT.OR P6, PT, R64.reuse, 0x29, P6 ;  /* 0x000000294000780c */ /* 0x040fe400037c1670 */
[----:B------:R-:W-:Y:S02]  /*6c20*/  ISETP.LT.OR P3, PT, R64, 0x42, P3 ;  /* 0x000000424000780c */ /* 0x000fe40001f61670 */
[----:B------:R-:W-:Y:S02]  /*6c30*/  FSEL R175, R156, -INF , !P5 ;  /* 0xff8000009caf7808 */ /* 0x000fe40006800000 */
[----:B------:R-:W-:-:S02]  /*6c40*/  ISETP.GT.AND P5, PT, R66, 0x31, P1 ;  /* 0x000000314200780c */ /* 0x000fc40000fa4270 */
[----:B------:R-:W-:Y:S02]  /*6c50*/  FSEL R171, R157, -INF , !P4 ;  /* 0xff8000009dab7808 */ /* 0x000fe40006000000 */
[----:B------:R-:W-:Y:S02]  /*6c60*/  FSEL R167, R158, -INF , !P6 ;  /* 0xff8000009ea77808 */ /* 0x000fe40007000000 */
[C---:B------:R-:W-:Y:S02]  /*6c70*/  ISETP.GT.AND P4, PT, R66.reuse, 0x38, P1 ;  /* 0x000000384200780c */ /* 0x040fe40000f84270 */
[C---:B------:R-:W-:Y:S02]  /*6c80*/  ISETP.GT.AND P6, PT, R66.reuse, 0x39, P1 ;  /* 0x000000394200780c */ /* 0x040fe40000fc4270 */
[----:B------:R-:W-:Y:S02]  /*6c90*/  ISETP.GT.AND P2, PT, R66, 0x40, P1 ;  /* 0x000000404200780c */ /* 0x000fe40000f44270 */
[----:B------:R-:W-:-:S02]  /*6ca0*/  FSEL R77, R53, -INF , !P3 ;  /* 0xff800000354d7808 */ /* 0x000fc40005800000 */
        /* <DEDUP_REMOVED lines=8> */
[----:B------:R-:W-:Y:S01]  /*6d30*/  FSEL R83, R50, -INF , !P4 ;  /* 0xff80000032537808 */ /* 0x000fe20006000000 */
[----:B------:R-:W-:Y:S01]  /*6d40*/  IMAD.IADD R50, R87, 0x1, R62 ;  /* 0x0000000157327824 */ /* 0x000fe200078e023e */
[----:B------:R-:W-:Y:S02]  /*6d50*/  FSEL R81, R51, -INF , !P6 ;  /* 0xff80000033517808 */ /* 0x000fe40007000000 */
[----:B------:R-:W-:Y:S02]  /*6d60*/  FSEL R79, R52, -INF , !P2 ;  /* 0xff800000344f7808 */ /* 0x000fe40005000000 */
[----:B------:R-:W-:-:S02]  /*6d70*/  ISETP.GT.AND P4, PT, R66, 0x49, P1 ;  /* 0x000000494200780c */ /* 0x000fc40000f84270 */
[C---:B------:R-:W-:Y:S02]  /*6d80*/  ISETP.GT.AND P6, PT, R66.reuse, 0x50, P1 ;  /* 0x000000504200780c */ /* 0x040fe40000fc4270 */
[----:B------:R-:W-:Y:S02]  /*6d90*/  ISETP.GT.AND P2, PT, R66, 0x51, P1 ;  /* 0x000000514200780c */ /* 0x000fe40000f44270 */
        /* <DEDUP_REMOVED lines=51> */
.L_x_7880:
[----:B------:R-:W-:-:S05]  /*70d0*/  IMAD.U32 R4, RZ, RZ, UR53 ;  /* 0x00000035ff047e24 */ /* 0x000fca000f8e00ff */
[----:B------:R-:W-:-:S13]  /*70e0*/  ISETP.NE.AND P2, PT, R4, 0x1, PT ;  /* 0x000000010400780c */ /* 0x000fda0003f45270 */
[----:B------:R-:W0:Y:S02]  /*70f0*/  @P2 LDC.64 R12, c[0x0][0x9e8] ;  /* 0x00027a00ff0c2b82 */ /* 0x000e240000000a00 */
[----:B0-----:R-:W-:-:S05]  /*7100*/  @P2 IMAD.HI.U32 R12, R3, R12, RZ ;  /* 0x0000000c030c2227 */ /* 0x001fca00078e00ff */
[----:B------:R-:W-:-:S07]  /*7110*/  @P2 SHF.R.U32.HI R3, RZ, R13, R12 ;  /* 0x0000000dff032219 */ /* 0x000fce000001160c */
.L_x_7881:
[----:B------:R-:W-:Y:S05]  /*7120*/  BSYNC B0 ;  /* 0x0000000000007941 */ /* 0x000fea0003800000 */
.L_x_7879:
[----:B------:R-:W-:-:S04]  /*7130*/  IMAD R3, R3, R4, -R82 ;  /* 0x0000000403037224 */ /* 0x000fc800078e0a52 */
[----:B------:R-:W-:-:S05]  /*7140*/  IMAD R3, R16, -0x2, R3 ;  /* 0xfffffffe10037824 */ /* 0x000fca00078e0203 */
[----:B------:R-:W-:Y:S02]  /*7150*/  VIADDMNMX R48, R3, R4, R48, PT ;  /* 0x0000000403307246 */ /* 0x000fe40003800130 */
[----:B------:R-:W-:-:S07]  /*7160*/  VIMNMX R50, R50, R3, !PT ;  /* 0x0000000332327248 */ /* 0x000fce0007fe0100 */
.L_x_7878:
[----:B------:R-:W-:Y:S02]  /*7170*/  FMNMX.FTZ R4, R163, R5, !PT ;  /* 0x00000005a3047209 */ /* 0x000fe40007810000 */
[C---:B------:R-:W-:Y:S02]  /*7180*/  ISETP.GT.AND P6, PT, R50.reuse, 0x1, P1 ;  /* 0x000000013200780c */ /* 0x040fe40000fc4270 */
        /* <DEDUP_REMOVED lines=35> */
[C---:B------:R-:W-:Y:S02]  /*73c0*/  ISETP.LT.OR P3, PT, R48.reuse, 0x19, P3 ;  /* 0x000000193000780c */ /* 0x040fe40001f61670 */
[----:B------:R-:W-:Y:S02]  /*73d0*/  FMNMX.FTZ R4, R73, R4, !PT ;  /* 0x0000000449047209 */ /* 0x000fe40007810000 */
[----:B------:R-:W-:Y:S02]  /*73e0*/  ISETP.LT.OR P4, PT, R48, 0x1a, P4 ;  /* 0x0000001a3000780c */ /* 0x000fe40002781670 */
[----:B------:R-:W-:Y:S02]  /*73f0*/  FMNMX.FTZ R4, R65, R4, !PT ;  /* 0x0000000441047209 */ /* 0x000fe40007810000 */
[----:B------:R-:W-:-:S02]  /*7400*/  FSEL R165, R26, -INF , !P3 ;  /* 0xff8000001aa57808 */ /* 0x000fc40005800000 */
[----:B------:R-:W-:Y:S02]  /*7410*/  FMNMX.FTZ R4, R67, R4, !PT ;  /* 0x0000000443047209 */ /* 0x000fe40007810000 */
[----:B------:R-:W-:Y:S02]  /*7420*/  FSEL R25, R25, -INF , !P4 ;  /* 0xff80000019197808 */ /* 0x000fe40006000000 */
[----:B------:R-:W-:Y:S02]  /*7430*/  FMNMX.FTZ R4, R69, R4, !PT ;  /* 0x0000000445047209 */ /* 0x000fe40007810000 */
[C---:B------:R-:W-:Y:S02]  /*7440*/  ISETP.GT.AND P3, PT, R50.reuse, 0x28, P1 ;  /* 0x000000283200780c */ /* 0x040fe40000f64270 */
[----:B------:R-:W-:Y:S02]  /*7450*/  FMNMX.FTZ R4, R71, R4, !PT ;  /* 0x0000000447047209 */ /* 0x000fe40007810000 */
[----:B------:R-:W-:-:S02]  /*7460*/  ISETP.GT.AND P4, PT, R50, 0x29, P1 ;  /* 0x000000293200780c */ /* 0x000fc40000f84270 */
[----:B------:R-:W-:Y:S02]  /*7470*/  FMNMX.FTZ R4, R63, R4, !PT ;  /* 0x000000043f047209 */ /* 0x000fe40007810000 */
[C---:B------:R-:W-:Y:S02]  /*7480*/  ISETP.LT.OR P3, PT, R48.reuse, 0x29, P3 ;  /* 0x000000293000780c */ /* 0x040fe40001f61670 */
        /* <DEDUP_REMOVED lines=23> */
[----:B------:R-:W-:Y:S01]  /*7600*/  ISETP.GT.AND P5, PT, R50, RZ, P1 ;  /* 0x000000ff3200720c */ /* 0x000fe20000fa4270 */
[-CC-:B------:R-:W-:Y:S01]  /*7610*/  FFMA.FTZ R11, R163, R4.reuse, -R12.reuse ;  /* 0x00000004a30b7223 */ /* 0x180fe2000001080c */
[----:B------:R-:W-:Y:S01]  /*7620*/  FSEL R163, R14, -INF , !P2 ;  /* 0xff8000000ea37808 */ /* 0x000fe20005000000 */
[-CC-:B------:R-:W-:Y:S01]  /*7630*/  FFMA.FTZ R182, R173, R4.reuse, -R12.reuse ;  /* 0x00000004adb67223 */ /* 0x180fe2000001080c */
[----:B------:R-:W-:Y:S01]  /*7640*/  ISETP.LT.OR P5, PT, R48, 0x1, P5 ;  /* 0x000000013000780c */ /* 0x000fe20002fa1670 */
[-CC-:B------:R-:W-:Y:S01]  /*7650*/  FFMA.FTZ R176, R177, R4.reuse, -R12.reuse ;  /* 0x00000004b1b07223 */ /* 0x180fe2000001080c */
[----:B------:R-:W-:Y:S01]  /*7660*/  ISETP.GT.AND P2, PT, R50, 0x21, P1 ;  /* 0x000000213200780c */ /* 0x000fe20000f44270 */
[-CC-:B------:R-:W-:Y:S01]  /*7670*/  FFMA.FTZ R15, R181, R4.reuse, -R12.reuse ;  /* 0x00000004b50f7223 */ /* 0x180fe2000001080c */
[----:B------:R-:W-:Y:S01]  /*7680*/  FSEL R193, R8, -INF , !P5 ;  /* 0xff80000008c17808 */ /* 0x000fe20006800000 */
        /* <DEDUP_REMOVED lines=16> */
[----:B------:R-:W-:Y:S01]  /*7790*/  FADD.FTZ R51, -R10, R5 ;  /* 0x000000050a337221 */ /* 0x000fe20000010100 */
        /* <DEDUP_REMOVED lines=21> */
[----:B------:R-:W-:Y:S01]  /*78f0*/  FFMA.FTZ R53, R53, R4, -R12 ;  /* 0x0000000435357223 */ /* 0x000fe2000001080c */
[----:B------:R-:W-:Y:S01]  /*7900*/  FMNMX.FTZ R8, R173, R8, !PT ;  /* 0x00000008ad087209 */ /* 0x000fe20007810000 */
[----:B------:R-:W-:Y:S01]  /*7910*/  MUFU.EX2 R11, R11 ;  /* 0x0000000b000b7308 */ /* 0x000fe20000000800 */
[----:B------:R-:W-:-:S02]  /*7920*/  ISETP.GT.AND P2, PT, R50, 0x40, P1 ;  /* 0x000000403200780c */ /* 0x000fc40000f44270 */
[----:B------:R-:W-:Y:S02]  /*7930*/  FMNMX.FTZ R8, R33, R8, !PT ;  /* 0x0000000821087209 */ /* 0x000fe40007810000 */
[----:B------:R-:W-:Y:S02]  /*7940*/  FSEL R183, R32, -INF , !P5 ;  /* 0xff80000020b77808 */ /* 0x000fe40006800000 */
[----:B------:R-:W-:Y:S01]  /*7950*/  FMNMX.FTZ R8, R177, R8, !PT ;  /* 0x00000008b1087209 */ /* 0x000fe20007810000 */
[----:B------:R-:W-:Y:S01]  /*7960*/  MUFU.EX2 R180, R180 ;  /* 0x000000b400b47308 */ /* 0x000fe20000000800 */
[----:B------:R-:W-:Y:S02]  /*7970*/  ISETP.LT.OR P4, PT, R48, 0x3a, P4 ;  /* 0x0000003a3000780c */ /* 0x000fe40002781670 */
[----:B------:R-:W-:Y:S02]  /*7980*/  FMNMX.FTZ R8, R29, R8, !PT ;  /* 0x000000081d087209 */ /* 0x000fe40007810000 */
[----:B------:R-:W-:-:S02]  /*7990*/  ISETP.GT.AND P3, PT, R50, 0x41, P1 ;  /* 0x000000413200780c */ /* 0x000fc40000f64270 */
[----:B------:R-:W-:Y:S01]  /*79a0*/  FMNMX.FTZ R8, R181, R8, !PT ;  /* 0x00000008b5087209 */ /* 0x000fe20007810000 */
[----:B------:R-:W-:Y:S01]  /*79b0*/  MUFU.EX2 R182, R182 ;  /* 0x000000b600b67308 */ /* 0x000fe20000000800 */
[----:B------:R-:W-:Y:S02]  /*79c0*/  ISETP.LT.OR P2, PT, R48, 0x41, P2 ;  /* 0x000000413000780c */ /* 0x000fe40001741670 */
[----:B------:R-:W-:Y:S02]  /*79d0*/  FSEL R179, R28, -INF , !P4 ;  /* 0xff8000001cb37808 */ /* 0x000fe40006000000 */
[----:B------:R-:W-:Y:S02]  /*79e0*/  FMNMX.FTZ R8, R183, R8, !PT ;  /* 0x00000008b7087209 */ /* 0x000fe40007810000 */
[----:B------:R-:W-:Y:S01]  /*79f0*/  ISETP.GT.AND P5, PT, R50, 0x48, P1 ;  /* 0x000000483200780c */ /* 0x000fe20000fa4270 */
[----:B------:R-:W-:Y:S01]  /*7a00*/  MUFU.EX2 R13, R13 ;  /* 0x0000000d000d7308 */ /* 0x000fe20000000800 */
[----:B------:R-:W-:Y:S01]  /*7a10*/  FSEL R195, R31, -INF , !P2 ;  /* 0xff8000001fc37808 */ /* 0x000fe20005000000 */
[----:B------:R-:W-:Y:S01]  /*7a20*/  FFMA.FTZ R31, R161, R4, -R12 ;  /* 0x00000004a11f7223 */ /* 0x000fe2000001080c */
[----:B------:R-:W-:-:S02]  /*7a30*/  ISETP.LT.OR P3, PT, R48, 0x42, P3 ;  /* 0x000000423000780c */ /* 0x000fc40001f61670 */
[----:B------:R-:W-:Y:S02]  /*7a40*/  FMNMX.FTZ R8, R179, R8, !PT ;  /* 0x00000008b3087209 */ /* 0x000fe40007810000 */
[----:B------:R-:W-:Y:S01]  /*7a50*/  ISETP.GT.AND P4, PT, R50, 0x49, P1 ;  /* 0x000000493200780c */ /* 0x000fe20000f84270 */
[----:B------:R-:W-:Y:S01]  /*7a60*/  MUFU.EX2 R176, R176 ;  /* 0x000000b000b07308 */ /* 0x000fe20000000800 */
[----:B------:R-:W-:Y:S02]  /*7a70*/  ISETP.LT.OR P5, PT, R48, 0x49, P5 ;  /* 0x000000493000780c */ /* 0x000fe40002fa1670 */
[----:B------:R-:W-:Y:S01]  /*7a80*/  FSEL R175, R27, -INF , !P3 ;  /* 0xff8000001baf7808 */ /* 0x000fe20005800000 */
[----:B------:R-:W-:Y:S01]  /*7a90*/  FFMA.FTZ R27, R171, R4, -R12 ;  /* 0x00000004ab1b7223 */ /* 0x000fe2000001080c */
[----:B------:R-:W-:Y:S02]  /*7aa0*/  FMNMX.FTZ R8, R195, R8, !PT ;  /* 0x00000008c3087209 */ /* 0x000fe40007810000 */
[----:B------:R-:W-:Y:S01]  /*7ab0*/  ISETP.GT.AND P2, PT, R50, 0x50, P1 ;  /* 0x000000503200780c */ /* 0x000fe20000f44270 */
[----:B------:R-:W-:Y:S01]  /*7ac0*/  MUFU.EX2 R15, R15 ;  /* 0x0000000f000f7308 */ /* 0x000fe20000000800 */
[----:B------:R-:W-:-:S02]  /*7ad0*/  FSEL R171, R36, -INF , !P5 ;  /* 0xff80000024ab7808 */ /* 0x000fc40006800000 */
[----:B------:R-:W-:Y:S02]  /*7ae0*/  ISETP.LT.OR P4, PT, R48, 0x4a, P4 ;  /* 0x0000004a3000780c */ /* 0x000fe40002781670 */
[----:B------:R-:W-:Y:S02]  /*7af0*/  FMNMX.FTZ R8, R175, R8, !PT ;  /* 0x00000008af087209 */ /* 0x000fe40007810000 */
[----:B------:R-:W-:Y:S01]  /*7b00*/  ISETP.GT.AND P3, PT, R50, 0x51, P1 ;  /* 0x000000513200780c */ /* 0x000fe20000f64270 */
[----:B------:R-:W-:Y:S01]  /*7b10*/  MUFU.EX2 R178, R178 ;  /* 0x000000b200b27308 */ /* 0x000fe20000000800 */
[----:B------:R-:W-:Y:S02]  /*7b20*/  ISETP.LT.OR P2, PT, R48, 0x51, P2 ;  /* 0x000000513000780c */ /* 0x000fe40001741670 */
[----:B------:R-:W-:Y:S02]  /*7b30*/  FSEL R167, R34, -INF , !P4 ;  /* 0xff80000022a77808 */ /* 0x000fe40006000000 */
[----:B------:R-:W-:-:S02]  /*7b40*/  FMNMX.FTZ R8, R171, R8, !PT ;  /* 0x00000008ab087209 */ /* 0x000fc40007810000 */
[----:B------:R-:W-:Y:S01]  /*7b50*/  ISETP.GT.AND P5, PT, R50, 0x58, P1 ;  /* 0x000000583200780c */ /* 0x000fe20000fa4270 */
[----:B------:R-:W-:Y:S01]  /*7b60*/  MUFU.EX2 R21, R21 ;  /* 0x0000001500157308 */ /* 0x000fe20000000800 */
[----:B------:R-:W-:Y:S02]  /*7b70*/  FSEL R37, R37, -INF , !P2 ;  /* 0xff80000025257808 */ /* 0x000fe40005000000 */
[----:B------:R-:W-:Y:S02]  /*7b80*/  ISETP.LT.OR P3, PT, R48, 0x52, P3 ;  /* 0x000000523000780c */ /* 0x000fe40001f61670 */
[----:B------:R-:W-:Y:S02]  /*7b90*/  FMNMX.FTZ R8, R167, R8, !PT ;  /* 0x00000008a7087209 */ /* 0x000fe40007810000 */
[----:B------:R-:W-:Y:S01]  /*7ba0*/  ISETP.GT.AND P4, PT, R50, 0x59, P1 ;  /* 0x000000593200780c */ /* 0x000fe20000f84270 */
[----:B------:R-:W-:Y:S01]  /*7bb0*/  MUFU.EX2 R172, R172 ;  /* 0x000000ac00ac7308 */ /* 0x000fe20000000800 */
[----:B------:R-:W-:-:S02]  /*7bc0*/  ISETP.LT.OR P5, PT, R48, 0x59, P5 ;  /* 0x000000593000780c */ /* 0x000fc40002fa1670 */
[----:B------:R-:W-:Y:S01]  /*7bd0*/  FSEL R161, R35, -INF , !P3 ;  /* 0xff80000023a17808 */ /* 0x000fe20005800000 */
[----:B------:R-:W-:Y:S01]  /*7be0*/  FFMA.FTZ R35, R85, R4, -R12 ;  /* 0x0000000455237223 */ /* 0x000fe2000001080c */
[----:B------:R-:W-:Y:S02]  /*7bf0*/  FMNMX.FTZ R8, R37, R8, !PT ;  /* 0x0000000825087209 */ /* 0x000fe40007810000 */
[----:B------:R-:W-:Y:S01]  /*7c00*/  ISETP.GT.AND P2, PT, R50, 0x60, P1 ;  /* 0x000000603200780c */ /* 0x000fe20000f44270 */
[----:B------:R-:W-:Y:S01]  /*7c10*/  MUFU.EX2 R27, R27 ;  /* 0x0000001b001b7308 */ /* 0x000fe20000000800 */
[----:B------:R-:W-:Y:S02]  /*7c20*/  FSEL R159, R40, -INF , !P5 ;  /* 0xff800000289f7808 */ /* 0x000fe40006800000 */
[----:B------:R-:W-:Y:S02]  /*7c30*/  ISETP.LT.OR P4, PT, R48, 0x5a, P4 ;  /* 0x0000005a3000780c */ /* 0x000fe40002781670 */
[----:B------:R-:W-:-:S02]  /*7c40*/  FMNMX.FTZ R8, R161, R8, !PT ;  /* 0x00000008a1087209 */ /* 0x000fc40007810000 */
[----:B------:R-:W-:Y:S01]  /*7c50*/  ISETP.GT.AND P3, PT, R50, 0x61, P1 ;  /* 0x000000613200780c */ /* 0x000fe20000f64270 */
[----:B------:R-:W-:Y:S01]  /*7c60*/  MUFU.EX2 R174, R174 ;  /* 0x000000ae00ae7308 */ /* 0x000fe20000000800 */
[----:B------:R-:W-:Y:S02]  /*7c70*/  ISETP.LT.OR P2, PT, R48, 0x61, P2 ;  /* 0x000000613000780c */ /* 0x000fe40001741670 */
[----:B------:R-:W-:Y:S02]  /*7c80*/  FSEL R85, R38, -INF , !P4 ;  /* 0xff80000026557808 */ /* 0x000fe40006000000 */
        /* <DEDUP_REMOVED lines=9> */
[----:B------:R-:W-:Y:S01]  /*7d20*/  FSEL R83, R39, -INF , !P3 ;  /* 0xff80000027537808 */ /* 0x000fe20005800000 */
[----:B------:R-:W-:Y:S01]  /*7d30*/  FFMA.FTZ R39, R81, R4, -R12 ;  /* 0x0000000451277223 */ /* 0x000fe2000001080c */
[----:B------:R-:W-:-:S02]  /*7d40*/  FMNMX.FTZ R8, R41, R8, !PT ;  /* 0x0000000829087209 */ /* 0x000fc40007810000 */
[----:B------:R-:W-:Y:S01]  /*7d50*/  ISETP.GT.AND P2, PT, R50, 0x70, P1 ;  /* 0x000000703200780c */ /* 0x000fe20000f44270 */
[----:B------:R-:W-:Y:S01]  /*7d60*/  MUFU.EX2 R35, R35 ;  /* 0x0000002300237308 */ /* 0x000fe20000000800 */
[----:B------:R-:W-:Y:S01]  /*7d70*/  FSEL R81, R43, -INF , !P5 ;  /* 0xff8000002b517808 */ /* 0x000fe20006800000 */
[----:B------:R-:W-:Y:S01]  /*7d80*/  FFMA.FTZ R43, R77, R4, -R12 ;  /* 0x000000044d2b7223 */ /* 0x000fe2000001080c */
[----:B------:R-:W-:Y:S02]  /*7d90*/  ISETP.LT.OR P4, PT, R48, 0x6a, P4 ;  /* 0x0000006a3000780c */ /* 0x000fe40002781670 */
[----:B------:R-:W-:Y:S02]  /*7da0*/  FMNMX.FTZ R8, R83, R8, !PT ;  /* 0x0000000853087209 */ /* 0x000fe40007810000 */
[----:B------:R-:W-:Y:S01]  /*7db0*/  ISETP.GT.AND P3, PT, R50, 0x71, P1 ;  /* 0x000000713200780c */ /* 0x000fe20000f64270 */
[----:B------:R-:W-:Y:S01]  /*7dc0*/  MUFU.EX2 R170, R170 ;  /* 0x000000aa00aa7308 */ /* 0x000fe20000000800 */
[----:B------:R-:W-:-:S02]  /*7dd0*/  ISETP.LT.OR P2, PT, R48, 0x71, P2 ;  /* 0x000000713000780c */ /* 0x000fc40001741670 */
[----:B------:R-:W-:Y:S02]  /*7de0*/  FSEL R79, R42, -INF , !P4 ;  /* 0xff8000002a4f7808 */ /* 0x000fe40006000000 */
        /* <DEDUP_REMOVED lines=8> */
[C---:B------:R-:W-:Y:S02]  /*7e70*/  ISETP.LT.OR P5, PT, R48.reuse, 0x79, P5 ;  /* 0x000000793000780c */ /* 0x040fe40002fa1670 */
[----:B------:R-:W-:Y:S01]  /*7e80*/  FSEL R77, R45, -INF , !P3 ;  /* 0xff8000002d4d7808 */ /* 0x000fe20005800000 */
[--C-:B------:R-:W-:Y:S01]  /*7e90*/  FFMA.FTZ R45, R73, R4, -R12.reuse ;  /* 0x00000004492d7223 */ /* 0x100fe2000001080c */
[----:B------:R-:W-:Y:S02]  /*7ea0*/  FMNMX.FTZ R8, R197, R8, !PT ;  /* 0x00000008c5087209 */ /* 0x000fe40007810000 */
[----:B------:R-:W-:Y:S01]  /*7eb0*/  ISETP.LT.OR P1, PT, R48, 0x7a, P1 ;  /* 0x0000007a3000780c */ /* 0x000fe20000f21670 */
[----:B------:R-:W-:Y:S01]  /*7ec0*/  MUFU.EX2 R43, R43 ;  /* 0x0000002b002b7308 */ /* 0x000fe20000000800 */
[----:B------:R-:W-:Y:S01]  /*7ed0*/  FSEL R199, R47, -INF , !P5 ;  /* 0xff8000002fc77808 */ /* 0x000fe20006800000 */
[----:B------:R-:W-:Y:S01]  /*7ee0*/  FFMA.FTZ R47, R67, R4, -R12 ;  /* 0x00000004432f7223 */ /* 0x000fe2000001080c */
[----:B------:R-:W-:-:S02]  /*7ef0*/  FMNMX.FTZ R8, R77, R8, !PT ;  /* 0x000000084d087209 */ /* 0x000fc40007810000 */
[----:B------:R-:W-:Y:S02]  /*7f00*/  FSEL R75, R46, -INF , !P1 ;  /* 0xff8000002e4b7808 */ /* 0x000fe40004800000 */
        /* <DEDUP_REMOVED lines=58> */
[-C--:B------:R-:W-:Y:S01]  /*82b0*/  FFMA.FTZ R79, R79, R4.reuse, -R10 ;  /* 0x000000044f4f7223 */ /* 0x080fe2000001080a */
[----:B------:R-:W-:Y:S01]  /*82c0*/  FADD.FTZ R59, R13, R0 ;  /* 0x000000000d3b7221 */ /* 0x000fe20000010000 */
[-CC-:B------:R-:W-:Y:S01]  /*82d0*/  FFMA.FTZ R197, R197, R4.reuse, -R10.reuse ;  /* 0x00000004c5c57223 */ /* 0x180fe2000001080a */
[----:B------:R-:W0:Y:S01]  /*82e0*/  MUFU.EX2 R51, R51 ;  /* 0x0000003300337308 */ /* 0x000e220000000800 */
[----:B-1----:R-:W-:Y:S01]  /*82f0*/  FADD.FTZ R63, R12, R63 ;  /* 0x0000003f0c3f7221 */ /* 0x002fe20000010000 */
[----:B------:R-:W-:Y:S01]  /*8300*/  FADD.FTZ R0, R176, R59 ;  /* 0x0000003bb0007221 */ /* 0x000fe20000010000 */
[-CC-:B------:R-:W-:Y:S01]  /*8310*/  FFMA.FTZ R77, R77, R4.reuse, -R10.reuse ;  /* 0x000000044d4d7223 */ /* 0x180fe2000001080a */
[-CC-:B------:R-:W-:Y:S01]  /*8320*/  FFMA.FTZ R199, R199, R4.reuse, -R10.reuse ;  /* 0x00000004c7c77223 */ /* 0x180fe2000001080a */
[----:B------:R-:W-:Y:S01]  /*8330*/  FFMA.FTZ R10, R75, R4, -R10 ;  /* 0x000000044b0a7223 */ /* 0x000fe2000001080a */
[----:B------:R-:W-:-:S02]  /*8340*/  FADD.FTZ R59, R15, R0 ;  /* 0x000000000f3b7221 */ /* 0x000fc40000010000 */
        /* <DEDUP_REMOVED lines=14> */
[----:B------:R-:W-:-:S06]  /*8430*/  FADD.FTZ R0, R168, R59 ;  /* 0x0000003ba8007221 */ /* 0x000fcc0000010000 */
        /* <DEDUP_REMOVED lines=23> */
[----:B0-----:R-:W-:Y:S01]  /*85b0*/  FADD.FTZ R0, R32, R59 ;  /* 0x0000003b20007221 */ /* 0x001fe20000010000 */
[----:B------:R-:W-:-:S06]  /*85c0*/  FADD.FTZ R59, R43, R2 ;  /* 0x000000022b3b7221 */ /* 0x000fcc0000010000 */
[----:B------:R-:W0:Y:S08]  /*85d0*/  MUFU.EX2 R36, R36 ;  /* 0x0000002400247308 */ /* 0x000e300000000800 */
[----:B------:R-:W3:Y:S08]  /*85e0*/  MUFU.EX2 R167, R167 ;  /* 0x000000a700a77308 */ /* 0x000ef00000000800 */
[----:B------:R-:W4:Y:S08]  /*85f0*/  MUFU.EX2 R37, R37 ;  /* 0x0000002500257308 */ /* 0x000f300000000800 */
[----:B------:R1:W-:Y:S08]  /*8600*/  MUFU.EX2 R42, R41 ;  /* 0x00000029002a7308 */ /* 0x0003f00000000800 */
[----:B------:R-:W5:Y:S01]  /*8610*/  MUFU.EX2 R38, R38 ;  /* 0x0000002600267308 */ /* 0x000f620000000800 */
[----:B-1----:R-:W-:Y:S01]  /*8620*/  FADD.FTZ R41, R165, R0 ;  /* 0x00000000a5297221 */ /* 0x002fe20000010000 */
[----:B------:R-:W-:-:S03]  /*8630*/  FADD.FTZ R0, R166, R59 ;  /* 0x0000003ba6007221 */ /* 0x000fc60000010000 */
[----:B--2---:R-:W-:-:S03]  /*8640*/  FADD.FTZ R41, R34, R41 ;  /* 0x0000002922297221 */ /* 0x004fc60000010000 */
[----:B------:R-:W1:Y:S01]  /*8650*/  MUFU.EX2 R163, R163 ;  /* 0x000000a300a37308 */ /* 0x000e620000000800 */
[----:B0-----:R-:W-:Y:S01]  /*8660*/  FADD.FTZ R2, R36, R41 ;  /* 0x0000002924027221 */ /* 0x001fe20000010000 */
[----:B------:R-:W-:-:S03]  /*8670*/  FADD.FTZ R41, R45, R0 ;  /* 0x000000002d297221 */ /* 0x000fc60000010000 */
[----:B---3--:R-:W-:Y:S01]  /*8680*/  FADD.FTZ R2, R167, R2 ;  /* 0x00000002a7027221 */ /* 0x008fe20000010000 */
[----:B------:R-:W-:Y:S02]  /*8690*/  FADD.FTZ R0, R160, R41 ;  /* 0x00000029a0007221 */ /* 0x000fe40000010000 */
[----:B------:R-:W0:Y:S01]  /*86a0*/  MUFU.EX2 R40, R40 ;  /* 0x0000002800287308 */ /* 0x000e220000000800 */
[----:B----4-:R-:W-:Y:S01]  /*86b0*/  FADD.FTZ R41, R37, R2 ;  /* 0x0000000225297221 */ /* 0x010fe20000010000 */
[----:B------:R-:W-:-:S03]  /*86c0*/  FADD.FTZ R59, R47, R0 ;  /* 0x000000002f3b7221 */ /* 0x000fc60000010000 */
[----:B-----5:R-:W-:Y:S01]  /*86d0*/  FADD.FTZ R0, R38, R41 ;  /* 0x0000002926007221 */ /* 0x020fe20000010000 */
[----:B------:R-:W-:Y:S02]  /*86e0*/  FADD.FTZ R2, R162, R59 ;  /* 0x0000003ba2027221 */ /* 0x000fe40000010000 */
[----:B------:R-:W2:Y:S01]  /*86f0*/  MUFU.EX2 R83, R83 ;  /* 0x0000005300537308 */ /* 0x000ea20000000800 */
[----:B-1----:R-:W-:Y:S01]  /*8700*/  FADD.FTZ R41, R163, R0 ;  /* 0x00000000a3297221 */ /* 0x002fe20000010000 */
[----:B------:R-:W-:-:S04]  /*8710*/  FADD.FTZ R59, R65, R2 ;  /* 0x00000002413b7221 */ /* 0x000fc80000010000 */
[----:B------:R-:W-:Y:S02]  /*8720*/  FADD.FTZ R0, R156, R59 ;  /* 0x0000003b9c007221 */ /* 0x000fe40000010000 */
[----:B------:R-:W1:Y:S01]  /*8730*/  MUFU.EX2 R44, R81 ;  /* 0x00000051002c7308 */ /* 0x000e620000000800 */
[----:B0-----:R-:W-:Y:S01]  /*8740*/  FADD.FTZ R41, R40, R41 ;  /* 0x0000002928297221 */ /* 0x001fe20000010000 */
[----:B------:R-:W-:-:S03]  /*8750*/  FADD.FTZ R59, R61, R0 ;  /* 0x000000003d3b7221 */ /* 0x000fc60000010000 */
[----:B------:R-:W-:Y:S01]  /*8760*/  FADD.FTZ R41, R42, R41 ;  /* 0x000000292a297221 */ /* 0x000fe20000010000 */
[----:B------:R-:W-:Y:S02]  /*8770*/  FADD.FTZ R0, R158, R59 ;  /* 0x0000003b9e007221 */ /* 0x000fe40000010000 */
        /* <DEDUP_REMOVED lines=20> */
[----:B-1----:R-:W-:-:S03]  /*88c0*/  FADD.FTZ R2, R5, R2 ;  /* 0x0000000205027221 */ /* 0x002fc60000010000 */
[----:B0-----:R-:W-:Y:S01]  /*88d0*/  FADD.FTZ R0, R10, R41 ;  /* 0x000000290a007221 */ /* 0x001fe20000010000 */
[----:B------:R-:W-:Y:S06]  /*88e0*/  @!P0 BRA `(.L_x_7882) ;  /* 0x0000000000048947 */ /* 0x000fec0003800000 */
[----:B------:R-:W-:Y:S01]  /*88f0*/  BPT.TRAP 0x1 ;  /* 0x000000040000795c */ /* 0x000fe20000300000 */
.L_x_7882:
        /* <DEDUP_REMOVED lines=107> */
.L_x_7864:
[----:B------:R-:W-:Y:S02]  /*8fb0*/  UISETP.NE.AND UP1, UPT, UR51, URZ, UPT ;  /* 0x0000003f3300728c */ /* 0x000fe4000bf25270 */
[----:B------:R-:W-:Y:S02]  /*8fc0*/  UISETP.NE.AND UP0, UPT, UR50, URZ, UPT ;  /* 0x0000003f3200728c */ /* 0x000fe4000bf05270 */
[----:B------:R-:W-:Y:S02]  /*8fd0*/  UIADD3 UR10, UR37, 0x7f, URZ ;  /* 0x0000007f250a7890 */ /* 0x000fe4000fffe03f */
[----:B------:R-:W-:Y:S02]  /*8fe0*/  UIADD3 UR11, UR38, 0x1, -UR45 ;  /* 0x00000001260b7890 */ /* 0x000fe4000fffe82d */
[----:B------:R-:W-:-:S03]  /*8ff0*/  PLOP3.LUT P1, PT, PT, PT, UP0, 0x40, 0x0 ;  /* 0x000000000000781c */ /* 0x000fc60003f2e808 */
        /* <DEDUP_REMOVED lines=19> */
.L_x_7885:
[----:B------:R-:W-:Y:S02]  /*9130*/  ULDC UR15, c[0x0][0x9e4] ;  /* 0x00027900000f7ab9 */ /* 0x000fe40000000800 */
[----:B------:R-:W-:-:S11]  /*9140*/  UISETP.NE.AND UP0, UPT, UR15, 0x1, UPT ;  /* 0x000000010f00788c */ /* 0x000fd6000bf05270 */
[----:B------:R-:W-:Y:S02]  /*9150*/  @UP0 ULDC.64 UR6, c[0x0][0x9e8] ;  /* 0x00027a0000060ab9 */ /* 0x000fe40000000a00 */
[----:B------:R-:W-:-:S04]  /*9160*/  UIMAD.WIDE.U32 UR10, UR14, UR6, URZ ;  /* 0x000000060e0a72a5 */ /* 0x000fc8000f8e003f */
[----:B------:R-:W-:-:S12]  /*9170*/  @UP0 USHF.R.U32.HI UR14, URZ, UR7, UR11 ;  /* 0x000000073f0e0299 */ /* 0x000fd8000801160b */
.L_x_7886:
[----:B------:R-:W-:-:S04]  /*9180*/  UIMAD UR14, UR14, UR15, URZ ;  /* 0x0000000f0e0e72a4 */ /* 0x000fc8000f8e023f */
[----:B------:R-:W-:-:S04]  /*9190*/  UISETP.LT.AND UP0, UPT, UR56, UR14, UPT ;  /* 0x0000000e3800728c */ /* 0x000fc8000bf01270 */
[----:B------:R-:W-:-:S12]  /*91a0*/  USEL UR56, UR56, UR14, !UP0 ;  /* 0x0000000e38387287 */ /* 0x000fd8000c000000 */
.L_x_7884:
[----:B------:R-:W-:-:S04]  /*91b0*/  UIADD3 UR56, UR56, 0x7f, URZ ;  /* 0x0000007f38387890 */ /* 0x000fc8000fffe03f */
        /* <DEDUP_REMOVED lines=11> */
[----:B------:R-:W-:Y:S01]  /*9270*/  IMAD.MOV.U32 R5, RZ, RZ, R7 ;  /* 0x000000ffff057224 */ /* 0x000fe200078e0007 */
[----:B------:R-:W-:-:S06]  /*9280*/  ULDC UR53, c[0x0][0x9d8] ;  /* 0x0002760000357ab9 */ /* 0x000fcc0000000800 */
.L_x_7898:
[----:B------:R-:W-:Y:S01]  /*9290*/  ISETP.NE.AND P2, PT, RZ, UR44, PT ;  /* 0x0000002cff007c0c */ /* 0x000fe2000bf45270 */
[----:B------:R-:W-:-:S04]  /*92a0*/  UISETP.NE.AND UP0, UPT, UR57, 0x1, UPT ;  /* 0x000000013900788c */ /* 0x000fc8000bf05270 */
[----:B------:R-:W-:-:S04]  /*92b0*/  USEL UR47, URZ, 0x1, UP0 ;  /* 0x000000013f2f7887 */ /* 0x000fc80008000000 */
[----:B------:R-:W-:-:S04]  /*92c0*/  ULOP3.LUT UR47, UR58, UR47, URZ, 0x3c, !UPT ;  /* 0x0000002f3a2f7292 */ /* 0x000fc8000f8e3c3f */
[----:B------:R-:W-:Y:S08]  /*92d0*/  @P2 BRA `(.L_x_7888) ;  /* 0x0000000000382947 */ /* 0x000ff00003800000 */
[----:B------:R-:W-:Y:S05]  /*92e0*/  @!P0 BRA `(.L_x_7889) ;  /* 0x0000000000048947 */ /* 0x000fea0003800000 */
[----:B------:R-:W-:Y:S01]  /*92f0*/  BPT.TRAP 0x1 ;  /* 0x000000040000795c */ /* 0x000fe20000300000 */
.L_x_7889:
        /* <DEDUP_REMOVED lines=9> */
.L_x_7890:
[----:B-1----:R-:W-:Y:S05]  /*9390*/  @P1 BRA `(.L_x_7888) ;  /* 0x0000000000081947 */ /* 0x002fea0003800000 */
[----:B------:R-:W1:Y:S02]  /*93a0*/  SYNCS.PHASECHK.TRANS64.TRYWAIT P1, [UR6+0x28830], R3 ;  /* 0x02883003ff0075a7 */ /* 0x000e640008020146 */
[----:B-1----:R-:W-:Y:S05]  /*93b0*/  @!P1 BRA `(.L_x_7891) ;  /* 0x000000e800589947 */ /* 0x002fea0003800000 */
.L_x_7888:
        /* <DEDUP_REMOVED lines=48> */
.L_x_7893:
[----:B------:R-:W-:Y:S01]  /*96c0*/  ULEA UR6, UR57, UR41, 0x3 ;  /* 0x0000002939067291 */ /* 0x000fe2000f8e183f */
[----:B------:R-:W-:-:S05]  /*96d0*/  IMAD.U32 R3, RZ, RZ, UR58 ;  /* 0x0000003aff037e24 */ /* 0x000fca000f8e00ff */
[----:B------:R-:W-:-:S04]  /*96e0*/  SHF.L.U32 R3, R3, 0x1f, RZ ;  /* 0x0000001f03037819 */ /* 0x000fc800000006ff */
[----:B------:R0:W1:Y:S01]  /*96f0*/  SYNCS.PHASECHK.TRANS64.TRYWAIT P1, [UR6+0x28850], R3 ;  /* 0x02885003ff0075a7 */ /* 0x0000620008020146 */
[----:B------:R-:W-:Y:S05]  /*9700*/  @!P0 BRA `(.L_x_7894) ;  /* 0x0000000000048947 */ /* 0x000fea0003800000 */
[----:B------:R-:W-:Y:S01]  /*9710*/  BPT.TRAP 0x1 ;  /* 0x000000040000795c */ /* 0x000fe20000300000 */
.L_x_7894:
[----:B-1----:R-:W-:Y:S05]  /*9720*/  @P1 BRA `(.L_x_7892) ;  /* 0x0000000000081947 */ /* 0x002fea0003800000 */
[----:B------:R-:W1:Y:S02]  /*9730*/  SYNCS.PHASECHK.TRANS64.TRYWAIT P1, [UR6+0x28850], R3 ;  /* 0x02885003ff0075a7 */ /* 0x000e640008020146 */
[----:B-1----:R-:W-:Y:S05]  /*9740*/  @!P1 BRA `(.L_x_7895) ;  /* 0x000000e4008c9947 */ /* 0x002fea0003800000 */
.L_x_7892:
        /* <DEDUP_REMOVED lines=49> */
.L_x_7896:
        /* <DEDUP_REMOVED lines=82> */
[----:B------:R-:W-:-:S04]  /*9f80*/  ULEA UR6, UR46, UR41, 0x3 ;  /* 0x000000292e067291 */ /* 0x000fc8000f8e183f */
[----:B------:R-:W2:Y:S01]  /*9f90*/  MUFU.TANH R165, R165 ;  /* 0x000000a500a57308 */ /* 0x000ea20000002400 */
[----:B---3--:R-:W-:Y:S01]  /*9fa0*/  FMNMX.FTZ R4, R163, R4, !PT ;  /* 0x00000004a3047209 */ /* 0x008fe20007810000 */
[----:B------:R-:W-:-:S04]  /*9fb0*/  UIADD3 UR6, UR6, 0x28840, URZ ;  /* 0x0002884006067890 */ /* 0x000fc8000fffe03f */
[----:B------:R-:W-:Y:S02]  /*9fc0*/  UPRMT UR6, UR40, 0x654, UR6 ;  /* 0x0000065428067896 */ /* 0x000fe40008000006 */
[----:B------:R-:W3:Y:S01]  /*9fd0*/  MUFU.TANH R21, R21 ;  /* 0x0000001500157308 */ /* 0x000ee20000002400 */
[----:B-1----:R-:W-:-:S06]  /*9fe0*/  FMNMX.FTZ R10, R15, R10, !PT ;  /* 0x0000000a0f0a7209 */ /* 0x002fcc0007810000 */
[----:B------:R-:W-:Y:S01]  /*9ff0*/  SYNCS.ARRIVE.TRANS64.RED.A1T0 RZ, [UR6], RZ ;  /* 0x000000ffffff79a7 */ /* 0x000fe20008100406 */
        /* <DEDUP_REMOVED lines=101> */
[----:B-1----:R-:W-:Y:S02]  /*a650*/  FMNMX.FTZ R12, R219, R4, !PT ;  /* 0x00000004db0c7209 */ /* 0x002fe40007810000 */
[----:B------:R-:W1:Y:S03]  /*a660*/  LDC R4, c[0x0][0x988] ;  /* 0x00026200ff047b82 */ /* 0x000e660000000800 */
[----:B0-----:R-:W0:Y:S02]  /*a670*/  SHFL.BFLY PT, R3, R12, 0x2, 0x1f ;  /* 0x0c401f000c037f89 */ /* 0x001e2400000e0000 */
[----:B------:R-:W4:Y:S01]  /*a680*/  MUFU.TANH R85, R85 ;  /* 0x0000005500557308 */ /* 0x000f220000002400 */
[----:B--2---:R-:W-:-:S04]  /*a690*/  FMNMX.FTZ R10, R81, R10, !PT ;  /* 0x0000000a510a7209 */ /* 0x004fc80007810000 */
[----:B---3--:R-:W-:-:S04]  /*a6a0*/  FMNMX.FTZ R10, R83, R10, !PT ;  /* 0x0000000a530a7209 */ /* 0x008fc80007810000 */
[----:B----4-:R-:W-:-:S05]  /*a6b0*/  FMNMX.FTZ R10, R85, R10, !PT ;  /* 0x0000000a550a7209 */ /* 0x010fca0007810000 */
[----:B------:R-:W2:Y:S01]  /*a6c0*/  SHFL.BFLY PT, R9, R10, 0x2, 0x1f ;  /* 0x0c401f000a097f89 */ /* 0x000ea200000e0000 */
[----:B0-----:R-:W-:-:S05]  /*a6d0*/  FMNMX.FTZ R14, R12, R3, !PT ;  /* 0x000000030c0e7209 */ /* 0x001fca0007810000 */
[----:B------:R-:W0:Y:S01]  /*a6e0*/  SHFL.BFLY PT, R3, R14, 0x1, 0x1f ;  /* 0x0c201f000e037f89 */ /* 0x000e2200000e0000 */
[----:B--2---:R-:W-:-:S05]  /*a6f0*/  FMNMX.FTZ R20, R10, R9, !PT ;  /* 0x000000090a147209 */ /* 0x004fca0007810000 */
[----:B------:R-:W2:Y:S01]  /*a700*/  SHFL.BFLY PT, R9, R20, 0x1, 0x1f ;  /* 0x0c201f0014097f89 */ /* 0x000ea200000e0000 */
[----:B0-----:R-:W-:-:S05]  /*a710*/  FMNMX.FTZ R3, R14, R3, !PT ;  /* 0x000000030e037209 */ /* 0x001fca0007810000 */
        /* <DEDUP_REMOVED lines=16> */
[----:B--2---:R-:W-:Y:S01]  /*a820*/  FMNMX.FTZ R9, R20, R9, !PT ;  /* 0x0000000914097209 */ /* 0x004fe20007810000 */
        /* <DEDUP_REMOVED lines=56> */
[----:B------:R-:W-:-:S04]  /*abb0*/  FFMA.FTZ R83, R83, R4, -R6 ;  /* 0x0000000453537223 */ /* 0x000fc80000010806 */
        /* <DEDUP_REMOVED lines=129> */
.L_x_7897:
[----:B------:R-:W-:Y:S01]  /*b3d0*/  ULEA UR6, UR57, UR41, 0x3 ;  /* 0x0000002939067291 */ /* 0x000fe2000f8e183f */
[----:B------:R-:W-:Y:S01]  /*b3e0*/  ISETP.GT.AND P1, PT, R5, UR56, PT ;  /* 0x0000003805007c0c */ /* 0x000fe2000bf24270 */
        /* <DEDUP_REMOVED lines=105> */
[----:B------:R-:W-:-:S07]  /*ba80*/  IMAD.MOV.U32 R7, RZ, RZ, R5 ;  /* 0x000000ffff077224 */ /* 0x000fce00078e0005 */
.L_x_7887:
        /* <DEDUP_REMOVED lines=10> */
.L_x_7918:
        /* <DEDUP_REMOVED lines=9> */
.L_x_7901:
[----:B------:R-:W-:Y:S01]  /*bbc0*/  ULEA UR6, UR46, UR41, 0x3 ;  /* 0x000000292e067291 */ /* 0x000fe2000f8e183f */
[----:B------:R-:W-:-:S05]  /*bbd0*/  IMAD.U32 R3, RZ, RZ, UR47 ;  /* 0x0000002fff037e24 */ /* 0x000fca000f8e00ff */
[----:B------:R-:W-:-:S04]  /*bbe0*/  SHF.L.U32 R3, R3, 0x1f, RZ ;  /* 0x0000001f03037819 */ /* 0x000fc800000006ff */
[----:B------:R0:W1:Y:S01]  /*bbf0*/  SYNCS.PHASECHK.TRANS64.TRYWAIT P1, [UR6+0x28830], R3 ;  /* 0x02883003ff0075a7 */ /* 0x0000620008020146 */
[----:B------:R-:W-:Y:S05]  /*bc00*/  @!P0 BRA `(.L_x_7902) ;  /* 0x0000000000048947 */ /* 0x000fea0003800000 */
[----:B------:R-:W-:Y:S01]  /*bc10*/  BPT.TRAP 0x1 ;  /* 0x000000040000795c */ /* 0x000fe20000300000 */
.L_x_7902:
[----:B-1----:R-:W-:Y:S05]  /*bc20*/  @P1 BRA `(.L_x_7900) ;  /* 0x0000000000081947 */ /* 0x002fea0003800000 */
[----:B------:R-:W1:Y:S02]  /*bc30*/  SYNCS.PHASECHK.TRANS64.TRYWAIT P1, [UR6+0x28830], R3 ;  /* 0x02883003ff0075a7 */ /* 0x000e640008020146 */
[----:B-1----:R-:W-:Y:S05]  /*bc40*/  @!P1 BRA `(.L_x_7903) ;  /* 0x000000c000649947 */ /* 0x002fea0003800000 */
.L_x_7900:
        /* <DEDUP_REMOVED lines=45> */
.L_x_7905:
[----:B------:R-:W-:Y:S01]  /*bf20*/  ULEA UR6, UR59, UR41, 0x3 ;  /* 0x000000293b067291 */ /* 0x000fe2000f8e183f */
[----:B------:R-:W-:-:S05]  /*bf30*/  IMAD.U32 R3, RZ, RZ, UR60 ;  /* 0x0000003cff037e24 */ /* 0x000fca000f8e00ff */
[----:B------:R-:W-:-:S04]  /*bf40*/  SHF.L.U32 R3, R3, 0x1f, RZ ;  /* 0x0000001f03037819 */ /* 0x000fc800000006ff */
[----:B------:R0:W1:Y:S01]  /*bf50*/  SYNCS.PHASECHK.TRANS64.TRYWAIT P1, [UR6+0x28850], R3 ;  /* 0x02885003ff0075a7 */ /* 0x0000620008020146 */
[----:B------:R-:W-:Y:S05]  /*bf60*/  @!P0 BRA `(.L_x_7906) ;  /* 0x0000000000048947 */ /* 0x000fea0003800000 */
[----:B------:R-:W-:Y:S01]  /*bf70*/  BPT.TRAP 0x1 ;  /* 0x000000040000795c */ /* 0x000fe20000300000 */
.L_x_7906:
[----:B-1----:R-:W-:Y:S05]  /*bf80*/  @P1 BRA `(.L_x_7904) ;  /* 0x0000000000081947 */ /* 0x002fea0003800000 */
[----:B------:R-:W1:Y:S02]  /*bf90*/  SYNCS.PHASECHK.TRANS64.TRYWAIT P1, [UR6+0x28850], R3 ;  /* 0x02885003ff0075a7 */ /* 0x000e640008020146 */
[----:B-1----:R-:W-:Y:S05]  /*bfa0*/  @!P1 BRA `(.L_x_7907) ;  /* 0x000000bc00a49947 */ /* 0x002fea0003800000 */
.L_x_7904:
        /* <DEDUP_REMOVED lines=49> */
.L_x_7908:
        /* <DEDUP_REMOVED lines=167> */
.L_x_7911:
[----:B------:R-:W-:-:S05]  /*cd30*/  IMAD.U32 R65, RZ, RZ, UR53 ;  /* 0x00000035ff417e24 */ /* 0x000fca000f8e00ff */
[----:B------:R-:W-:-:S13]  /*cd40*/  ISETP.NE.AND P1, PT, R65, 0x1, PT ;  /* 0x000000014100780c */ /* 0x000fda0003f25270 */
[----:B------:R-:W1:Y:S02]  /*cd50*/  @P1 LDC.64 R54, c[0x0][0x9e8] ;  /* 0x00027a00ff361b82 */ /* 0x000e640000000a00 */
[----:B-1----:R-:W-:-:S05]  /*cd60*/  @P1 IMAD.HI.U32 R54, R63, R54, RZ ;  /* 0x000000363f361227 */ /* 0x002fca00078e00ff */
[----:B------:R-:W-:-:S07]  /*cd70*/  @P1 SHF.R.U32.HI R63, RZ, R55, R54 ;  /* 0x00000037ff3f1219 */ /* 0x000fce0000011636 */
.L_x_7912:
[----:B------:R-:W-:Y:S05]  /*cd80*/  BSYNC B0 ;  /* 0x0000000000007941 */ /* 0x000fea0003800000 */
.L_x_7910:
[----:B------:R-:W-:-:S04]  /*cd90*/  IMAD R63, R63, R65, -R82 ;  /* 0x000000413f3f7224 */ /* 0x000fc800078e0a52 */
[----:B------:R-:W-:-:S05]  /*cda0*/  IMAD R63, R16, -0x2, R63 ;  /* 0xfffffffe103f7824 */ /* 0x000fca00078e023f */
[----:B------:R-:W-:Y:S02]  /*cdb0*/  VIADDMNMX R64, R63, R65, R64, PT ;  /* 0x000000413f407246 */ /* 0x000fe40003800140 */
[----:B------:R-:W-:-:S07]  /*cdc0*/  VIMNMX R66, R66, R63, !PT ;  /* 0x0000003f42427248 */ /* 0x000fce0007fe0100 */
.L_x_7909:
        /* <DEDUP_REMOVED lines=116> */
.L_x_7915:
[----:B------:R-:W-:-:S05]  /*d510*/  IMAD.U32 R4, RZ, RZ, UR53 ;  /* 0x00000035ff047e24 */ /* 0x000fca000f8e00ff */
[----:B------:R-:W-:-:S13]  /*d520*/  ISETP.NE.AND P2, PT, R4, 0x1, PT ;  /* 0x000000010400780c */ /* 0x000fda0003f45270 */
[----:B------:R-:W0:Y:S02]  /*d530*/  @P2 LDC.64 R12, c[0x0][0x9e8] ;  /* 0x00027a00ff0c2b82 */ /* 0x000e240000000a00 */
[----:B0-----:R-:W-:-:S05]  /*d540*/  @P2 IMAD.HI.U32 R12, R3, R12, RZ ;  /* 0x0000000c030c2227 */ /* 0x001fca00078e00ff */
[----:B------:R-:W-:-:S07]  /*d550*/  @P2 SHF.R.U32.HI R3, RZ, R13, R12 ;  /* 0x0000000dff032219 */ /* 0x000fce000001160c */
.L_x_7916:
[----:B------:R-:W-:Y:S05]  /*d560*/  BSYNC B0 ;  /* 0x0000000000007941 */ /* 0x000fea0003800000 */
.L_x_7914:
[----:B------:R-:W-:-:S04]  /*d570*/  IMAD R3, R3, R4, -R82 ;  /* 0x0000000403037224 */ /* 0x000fc800078e0a52 */
[----:B------:R-:W-:-:S05]  /*d580*/  IMAD R3, R16, -0x2, R3 ;  /* 0xfffffffe10037824 */ /* 0x000fca00078e0203 */
[----:B------:R-:W-:Y:S02]  /*d590*/  VIADDMNMX R48, R3, R4, R48, PT ;  /* 0x0000000403307246 */ /* 0x000fe40003800130 */
[----:B------:R-:W-:-:S07]  /*d5a0*/  VIMNMX R50, R50, R3, !PT ;  /* 0x0000000332327248 */ /* 0x000fce0007fe0100 */
.L_x_7913:
        /* <DEDUP_REMOVED lines=102> */
[----:B------:R-:W-:Y:S01]  /*dc10*/  FADD.FTZ R51, -R10, R5 ;  /* 0x000000050a337221 */ /* 0x000fe20000010100 */
        /* <DEDUP_REMOVED lines=21> */
[----:B------:R-:W-:Y:S01]  /*dd70*/  FFMA.FTZ R53, R53, R4, -R12 ;  /* 0x0000000435357223 */ /* 0x000fe2000001080c */
[----:B------:R-:W-:Y:S01]  /*dd80*/  FMNMX.FTZ R8, R31, R8, !PT ;  /* 0x000000081f087209 */ /* 0x000fe20007810000 */
[----:B------:R-:W-:Y:S01]  /*dd90*/  MUFU.EX2 R11, R11 ;  /* 0x0000000b000b7308 */ /* 0x000fe20000000800 */
[----:B------:R-:W-:-:S02]  /*dda0*/  FSEL R183, R32, -INF , !P5 ;  /* 0xff80000020b77808 */ /* 0x000fc40006800000 */
[----:B------:R-:W-:Y:S02]  /*ddb0*/  FMNMX.FTZ R8, R177, R8, !PT ;  /* 0x00000008b1087209 */ /* 0x000fe40007810000 */
[----:B------:R-:W-:Y:S02]  /*ddc0*/  ISETP.LT.OR P4, PT, R48, 0x3a, P4 ;  /* 0x0000003a3000780c */ /* 0x000fe40002781670 */
[----:B------:R-:W-:Y:S01]  /*ddd0*/  FMNMX.FTZ R8, R29, R8, !PT ;  /* 0x000000081d087209 */ /* 0x000fe20007810000 */
[----:B------:R-:W-:Y:S01]  /*dde0*/  MUFU.EX2 R180, R180 ;  /* 0x000000b400b47308 */ /* 0x000fe20000000800 */
[----:B------:R-:W-:Y:S02]  /*ddf0*/  ISETP.GT.AND P3, PT, R50, 0x41, P1 ;  /* 0x000000413200780c */ /* 0x000fe40000f64270 */
[----:B------:R-:W-:Y:S02]  /*de00*/  FMNMX.FTZ R8, R181, R8, !PT ;  /* 0x00000008b5087209 */ /* 0x000fe40007810000 */
[----:B------:R-:W-:-:S02]  /*de10*/  ISETP.LT.OR P2, PT, R48, 0x41, P2 ;  /* 0x000000413000780c */ /* 0x000fc40001741670 */
[----:B------:R-:W-:Y:S01]  /*de20*/  FSEL R179, R28, -INF , !P4 ;  /* 0xff8000001cb37808 */ /* 0x000fe20006000000 */
[----:B------:R-:W-:Y:S01]  /*de30*/  MUFU.EX2 R182, R182 ;  /* 0x000000b600b67308 */ /* 0x000fe20000000800 */
        /* <DEDUP_REMOVED lines=10> */
[----:B------:R-:W-:Y:S01]  /*dee0*/  FFMA.FTZ R27, R171, R4, -R12 ;  /* 0x00000004ab1b7223 */ /* 0x000fe2000001080c */
[----:B------:R-:W-:Y:S01]  /*def0*/  FMNMX.FTZ R8, R195, R8, !PT ;  /* 0x00000008c3087209 */ /* 0x000fe20007810000 */
[----:B------:R-:W-:Y:S01]  /*df00*/  MUFU.EX2 R176, R176 ;  /* 0x000000b000b07308 */ /* 0x000fe20000000800 */
[----:B------:R-:W-:Y:S02]  /*df10*/  ISETP.GT.AND P2, PT, R50, 0x50, P1 ;  /* 0x000000503200780c */ /* 0x000fe40000f44270 */
[----:B------:R-:W-:-:S02]  /*df20*/  FSEL R171, R36, -INF , !P5 ;  /* 0xff80000024ab7808 */ /* 0x000fc40006800000 */
[----:B------:R-:W-:Y:S02]  /*df30*/  ISETP.LT.OR P4, PT, R48, 0x4a, P4 ;  /* 0x0000004a3000780c */ /* 0x000fe40002781670 */
        /* <DEDUP_REMOVED lines=40> */
[----:B------:R-:W-:Y:S02]  /*e1c0*/  FSEL R45, R45, -INF , !P5 ;  /* 0xff8000002d2d7808 */ /* 0x000fe40006800000 */
        /* <DEDUP_REMOVED lines=14> */
[----:B------:R-:W-:Y:S02]  /*e2b0*/  ISETP.LT.OR P5, PT, R48, 0x79, P5 ;  /* 0x000000793000780c */ /* 0x000fe40002fa1670 */
[----:B------:R-:W-:-:S02]  /*e2c0*/  FSEL R77, R43, -INF , !P3 ;  /* 0xff8000002b4d7808 */ /* 0x000fc40005800000 */
[----:B------:R-:W-:Y:S01]  /*e2d0*/  FMNMX.FTZ R8, R81, R8, !PT ;  /* 0x0000000851087209 */ /* 0x000fe20007810000 */
[----:B------:R0:W-:Y:S01]  /*e2e0*/  MUFU.EX2 R43, R9 ;  /* 0x00000009002b7308 */ /* 0x0001e20000000800 */
[----:B------:R-:W-:Y:S02]  /*e2f0*/  ISETP.LT.OR P1, PT, R48, 0x7a, P1 ;  /* 0x0000007a3000780c */ /* 0x000fe40000f21670 */
[----:B------:R-:W-:Y:S02]  /*e300*/  FSEL R197, R46, -INF , !P5 ;  /* 0xff8000002ec57808 */ /* 0x000fe40006800000 */
[----:B------:R-:W-:Y:S02]  /*e310*/  FMNMX.FTZ R8, R77, R8, !PT ;  /* 0x000000084d087209 */ /* 0x000fe40007810000 */
[----:B------:R-:W-:Y:S01]  /*e320*/  FSEL R75, R47, -INF , !P1 ;  /* 0xff8000002f4b7808 */ /* 0x000fe20004800000 */
[----:B------:R-:W-:Y:S01]  /*e330*/  FFMA.FTZ R47, R73, R4, -R12 ;  /* 0x00000004492f7223 */ /* 0x000fe2000001080c */
[----:B------:R-:W-:Y:S01]  /*e340*/  FMNMX.FTZ R8, R197, R8, !PT ;  /* 0x00000008c5087209 */ /* 0x000fe20007810000 */
[----:B------:R-:W-:Y:S03]  /*e350*/  MUFU.EX2 R164, R164 ;  /* 0x000000a400a47308 */ /* 0x000fe60000000800 */
[----:B------:R-:W-:-:S05]  /*e360*/  FMNMX.FTZ R8, R75, R8, !PT ;  /* 0x000000084b087209 */ /* 0x000fca0007810000 */
[----:B0-----:R-:W0:Y:S01]  /*e370*/  SHFL.BFLY PT, R9, R8, 0x2, 0x1f ;  /* 0x0c401f0008097f89 */ /* 0x001e2200000e0000 */
        /* <DEDUP_REMOVED lines=118> */
[----:B----4-:R-:W-:-:S07]  /*eae0*/  FADD.FTZ R41, R37, R2 ;  /* 0x0000000225297221 */ /* 0x010fce0000010000 */
[----:B------:R2:W-:Y:S08]  /*eaf0*/  MUFU.EX2 R44, R45 ;  /* 0x0000002d002c7308 */ /* 0x0005f00000000800 */
[----:B------:R-:W3:Y:S01]  /*eb00*/  MUFU.EX2 R83, R83 ;  /* 0x0000005300537308 */ /* 0x000ee20000000800 */
[----:B--2---:R-:W-:Y:S01]  /*eb10*/  FADD.FTZ R45, R65, R0 ;  /* 0x00000000412d7221 */ /* 0x004fe20000010000 */
[----:B-----5:R-:W-:-:S03]  /*eb20*/  FADD.FTZ R0, R38, R41 ;  /* 0x0000002926007221 */ /* 0x020fc60000010000 */
[----:B------:R-:W-:Y:S01]  /*eb30*/  FADD.FTZ R2, R162, R45 ;  /* 0x0000002da2027221 */ /* 0x000fe20000010000 */
[----:B-1----:R-:W-:Y:S02]  /*eb40*/  FADD.FTZ R41, R163, R0 ;  /* 0x00000000a3297221 */ /* 0x002fe40000010000 */
[----:B------:R-:W1:Y:S01]  /*eb50*/  MUFU.EX2 R158, R158 ;  /* 0x0000009e009e7308 */ /* 0x000e620000000800 */
[----:B------:R-:W-:Y:S01]  /*eb60*/  FADD.FTZ R45, R67, R2 ;  /* 0x00000002432d7221 */ /* 0x000fe20000010000 */
[----:B0-----:R-:W-:-:S03]  /*eb70*/  FADD.FTZ R41, R40, R41 ;  /* 0x0000002928297221 */ /* 0x001fc60000010000 */
[----:B------:R-:W-:Y:S01]  /*eb80*/  FADD.FTZ R0, R156, R45 ;  /* 0x0000002d9c007221 */ /* 0x000fe20000010000 */
[----:B------:R-:W-:Y:S02]  /*eb90*/  FADD.FTZ R41, R42, R41 ;  /* 0x000000292a297221 */ /* 0x000fe40000010000 */
[----:B------:R-:W0:Y:S01]  /*eba0*/  MUFU.EX2 R55, R55 ;  /* 0x0000003700377308 */ /* 0x000e220000000800 */
[----:B------:R-:W-:Y:S01]  /*ebb0*/  FADD.FTZ R45, R61, R0 ;  /* 0x000000003d2d7221 */ /* 0x000fe20000010000 */
[----:B---3--:R-:W-:-:S04]  /*ebc0*/  FADD.FTZ R41, R83, R41 ;  /* 0x0000002953297221 */ /* 0x008fc80000010000 */
        /* <DEDUP_REMOVED lines=23> */
.L_x_7917:
        /* <DEDUP_REMOVED lines=107> */
.L_x_7899:
[----:B------:R-:W-:Y:S06]  /*f3f0*/  BAR.ARV 0x8, 0x180 ;  /* 0x0206000000007b1d */ /* 0x000fec0000002000 */
[----:B------:R-:W-:Y:S05]  /*f400*/  @!P0 BRA `(.L_x_7919) ;  /* 0x0000000000048947 */ /* 0x000fea0003800000 */
[----:B------:R-:W-:Y:S01]  /*f410*/  BPT.TRAP 0x1 ;  /* 0x000000040000795c */ /* 0x000fe20000300000 */
.L_x_7919:
[----:B------:R-:W-:Y:S01]  /*f420*/  ULEA UR5, UR46, UR41, 0x3 ;  /* 0x000000292e057291 */ /* 0x000fe2000f8e183f */
[----:B------:R-:W-:-:S05]  /*f430*/  IMAD.U32 R5, RZ, RZ, UR47 ;  /* 0x0000002fff057e24 */ /* 0x000fca000f8e00ff */
[----:B------:R-:W-:-:S04]  /*f440*/  SHF.L.U32 R5, R5, 0x1f, RZ ;  /* 0x0000001f05057819 */ /* 0x000fc800000006ff */
[----:B------:R0:W1:Y:S01]  /*f450*/  SYNCS.PHASECHK.TRANS64.TRYWAIT P1, [UR5+0x28850], R5 ;  /* 0x02885005ff0075a7 */ /* 0x0000620008020145 */
[----:B------:R-:W-:Y:S05]  /*f460*/  @!P0 BRA `(.L_x_7920) ;  /* 0x0000000000048947 */ /* 0x000fea0003800000 */
[----:B------:R-:W-:Y:S01]  /*f470*/  BPT.TRAP 0x1 ;  /* 0x000000040000795c */ /* 0x000fe20000300000 */
.L_x_7920:
[----:B-1----:R-:W-:Y:S05]  /*f480*/  @P1 BRA `(.L_x_7921) ;  /* 0x0000000000081947 */ /* 0x002fea0003800000 */
[----:B------:R-:W1:Y:S02]  /*f490*/  SYNCS.PHASECHK.TRANS64.TRYWAIT P1, [UR5+0x28850], R5 ;  /* 0x02885005ff0075a7 */ /* 0x000e640008020145 */
[----:B-1----:R-:W-:Y:S05]  /*f4a0*/  @!P1 BRA `(.L_x_7922) ;  /* 0x00000088007c9947 */ /* 0x002fea0003800000 */
.L_x_7921:
        /* <DEDUP_REMOVED lines=9> */
[----:B------:R-:W-:-:S07]  /*f540*/  ULEA UR4, UR46, UR4, 0xb ;  /* 0x000000042e047291 */ /* 0x000fce000f8e583f */
[----:B------:R-:W-:Y:S02]  /*f550*/  UMOV UR6, UR4 ;  /* 0x0000000400067c82 */ /* 0x000fe40008000000 */
[----:B------:R-:W-:Y:S01]  /*f560*/  HGMMA.64x128x16.F32.BF16 R88, R180, gdesc[UR4].tnspB, R88, gsb0 ;  /* 0x41e00004b4587df0 */ /* 0x000fe20008001858 */
[----:B------:R-:W-:Y:S01]  /*f570*/  UIADD3 UR6, UR4, 0x80, URZ ;  /* 0x0000008004067890 */ /* 0x000fe2000fffe03f */
[----:B0-----:R-:W-:Y:S01]  /*f580*/  FADD.FTZ R5, R5, R2 ;  /* 0x0000000205057221 */ /* 0x001fe20000010000 */
[----:B------:R-:W-:Y:S01]  /*f590*/  UMOV UR7, 0x40000040 ;  /* 0x4000004000077882 */ /* 0x000fe20000000000 */
[----:B------:R-:W-:Y:S02]  /*f5a0*/  IMAD.MOV.U32 R2, RZ, RZ, -0x800000 ;  /* 0xff800000ff027424 */ /* 0x000fe400078e00ff */
[----:B-1----:R-:W-:Y:S01]  /*f5b0*/  FADD.FTZ R7, R7, R0 ;  /* 0x0000000007077221 */ /* 0x002fe20000010000 */
[----:B------:R-:W0:Y:S01]  /*f5c0*/  SHFL.BFLY PT, R6, R5, 0x1, 0x1f ;  /* 0x0c201f0005067f89 */ /* 0x000e2200000e0000 */
[----:B------:R-:W-:-:S03]  /*f5d0*/  IMAD.MOV.U32 R0, RZ, RZ, -0x800000 ;  /* 0xff800000ff007424 */ /* 0x000fc600078e00ff */
[----:B------:R-:W1:Y:S01]  /*f5e0*/  SHFL.BFLY PT, R8, R7, 0x1, 0x1f ;  /* 0x0c201f0007087f89 */ /* 0x000e6200000e0000 */
[----:B0-----:R-:W-:Y:S01]  /*f5f0*/  FADD.FTZ R13, R5, R6 ;  /* 0x00000006050d7221 */ /* 0x001fe20000010000 */
[----:B------:R-:W-:Y:S02]  /*f600*/  IMAD.MOV.U32 R6, RZ, RZ, RZ ;  /* 0x000000ffff067224 */ /* 0x000fe400078e00ff */
        /* <DEDUP_REMOVED lines=50> */
.L_x_7923:
        /* <DEDUP_REMOVED lines=74> */
.L_x_7845:
        /* <DEDUP_REMOVED lines=16> */
[----:B------:R-:W-:Y:S01]  /*fed0*/  F2FP.BF16.F32.PACK_AB R136, R137, R136 ;  /* 0x000000888988723e */ /* 0x000fe200000010ff */
[----:B------:R-:W1:Y:S01]  /*fee0*/  LDC R49, c[0x0][0xbe8] ;  /* 0x0002fa00ff317b82 */ /* 0x000e620000000800 */
        /* <DEDUP_REMOVED lines=12> */
[----:B------:R-:W-:Y:S02]  /*ffb0*/  MOV R20, R3 ;  /* 0x0000000300147202 */ /* 0x000fe40000000f00 */
[----:B0-----:R-:W-:-:S03]  /*ffc0*/  MOV R21, R4 ;  /* 0x0000000400157202 */ /* 0x001fc60000000f00 */
[----:B------:R-:W-:-:S03]  /*ffd0*/  IMAD.WIDE R4, R188, 0x2, R20 ;  /* 0x00000002bc047825 */ /* 0x000fc600078e0214 */
[C---:B------:R-:W-:Y:S02]  /*ffe0*/  IADD3 R33, P4, R4.reuse, 0x60, RZ ;  /* 0x0000006004217810 */ /* 0x040fe40007f9e0ff */
[C---:B------:R-:W-:Y:S02]  /*fff0*/  IADD3 R35, P3, R4.reuse, 0x4000, RZ ;  /* 0x0000400004237810 */ /* 0x040fe40007f7e0ff */
[----:B------:R-:W-:Y:S01]  /*10000*/  LOP3.LUT R7, R4, 0x380, RZ, 0xc0, !PT ;  /* 0x0000038004077812 */ /* 0x000fe200078ec0ff */
[--C-:B------:R-:W-:Y:S01]  /*10010*/  IMAD.X R15, RZ, RZ, R5.reuse, P4 ;  /* 0x000000ffff0f7224 */ /* 0x100fe200020e0605 */
[----:B------:R-:W-:Y:S01]  /*10020*/  LOP3.LUT R12, R33, 0x380, RZ, 0xc0, !PT ;  /* 0x00000380210c7812 */ /* 0x000fe200078ec0ff */
[----:B------:R-:W-:Y:S01]  /*10030*/  IMAD.X R13, RZ, RZ, R5, P3 ;  /* 0x000000ffff0d7224 */ /* 0x000fe200018e0605 */
[----:B------:R-:W-:Y:S02]  /*10040*/  LOP3.LUT R24, R35, 0x380, RZ, 0xc0, !PT ;  /* 0x0000038023187812 */ /* 0x000fe400078ec0ff */
[----:B------:R-:W-:-:S02]  /*10050*/  SHF.R.U64 R7, R7, 0x3, RZ ;  /* 0x0000000307077819 */ /* 0x000fc400000012ff */
[----:B------:R-:W-:Y:S02]  /*10060*/  SHF.R.U64 R12, R12, 0x3, RZ ;  /* 0x000000030c0c7819 */ /* 0x000fe400000012ff */
        /* <DEDUP_REMOVED lines=12> */
[----:B------:R-:W-:-:S02]  /*10130*/  LOP3.LUT R14, R12, R33, RZ, 0x3c, !PT ;  /* 0x000000210c0e7212 */ /* 0x000fc400078e3cff */
[----:B------:R-:W-:Y:S02]  /*10140*/  LOP3.LUT R12, R24, R35, RZ, 0x3c, !PT ;  /* 0x00000023180c7212 */ /* 0x000fe400078e3cff */
[----:B------:R-:W-:Y:S02]  /*10150*/  MOV R35, R4 ;  /* 0x0000000400237202 */ /* 0x000fe40000000f00 */
[----:B------:R-:W-:Y:S02]  /*10160*/  LOP3.LUT R7, R10, 0x380, RZ, 0xc0, !PT ;  /* 0x000003800a077812 */ /* 0x000fe400078ec0ff */
[----:B------:R-:W-:Y:S02]  /*10170*/  F2FP.BF16.F32.PACK_AB R4, R89, R8 ;  /* 0x000000085904723e */ /* 0x000fe400000010ff */
[----:B------:R-:W-:Y:S02]  /*10180*/  LOP3.LUT R6, R31, 0x380, RZ, 0xc0, !PT ;  /* 0x000003801f067812 */ /* 0x000fe400078ec0ff */
[----:B------:R-:W-:-:S02]  /*10190*/  LOP3.LUT R8, R37, 0x380, RZ, 0xc0, !PT ;  /* 0x0000038025087812 */ /* 0x000fc400078ec0ff */
[----:B------:R-:W-:Y:S02]  /*101a0*/  LOP3.LUT R24, R39, 0x380, RZ, 0xc0, !PT ;  /* 0x0000038027187812 */ /* 0x000fe400078ec0ff */
[----:B------:R-:W-:Y:S02]  /*101b0*/  SHF.R.U64 R7, R7, 0x3, RZ ;  /* 0x0000000307077819 */ /* 0x000fe400000012ff */
[----:B------:R-:W-:Y:S02]  /*101c0*/  SHF.R.U64 R6, R6, 0x3, RZ ;  /* 0x0000000306067819 */ /* 0x000fe400000012ff */
[----:B------:R-:W-:Y:S02]  /*101d0*/  LOP3.LUT R30, R41, 0x380, RZ, 0xc0, !PT ;  /* 0x00000380291e7812 */ /* 0x000fe400078ec0ff */
[----:B------:R-:W-:Y:S02]  /*101e0*/  SHF.R.U64 R8, R8, 0x3, RZ ;  /* 0x0000000308087819 */ /* 0x000fe400000012ff */
[----:B------:R-:W-:-:S02]  /*101f0*/  SHF.R.U64 R24, R24, 0x3, RZ ;  /* 0x0000000318187819 */ /* 0x000fc400000012ff */
[----:B------:R-:W-:Y:S02]  /*10200*/  LOP3.LUT R26, R7, R10, RZ, 0x3c, !PT ;  /* 0x0000000a071a7212 */ /* 0x000fe400078e3cff */
[----:B------:R-:W-:Y:S02]  /*10210*/  LOP3.LUT R28, R6, R31, RZ, 0x3c, !PT ;  /* 0x0000001f061c7212 */ /* 0x000fe400078e3cff */
[----:B------:R-:W-:Y:S02]  /*10220*/  SHF.R.U64 R30, R30, 0x3, RZ ;  /* 0x000000031e1e7819 */ /* 0x000fe400000012ff */
[----:B------:R-:W-:Y:S02]  /*10230*/  LOP3.LUT R10, R8, R37, RZ, 0x3c, !PT ;  /* 0x00000025080a7212 */ /* 0x000fe400078e3cff */
[----:B------:R-:W-:Y:S02]  /*10240*/  F2FP.BF16.F32.PACK_AB R5, R91, R90 ;  /* 0x0000005a5b05723e */ /* 0x000fe400000010ff */
[----:B------:R-:W-:-:S02]  /*10250*/  F2FP.BF16.F32.PACK_AB R6, R93, R92 ;  /* 0x0000005c5d06723e */ /* 0x000fc400000010ff */
[----:B------:R-:W-:Y:S01]  /*10260*/  F2FP.BF16.F32.PACK_AB R7, R95, R94 ;  /* 0x0000005e5f07723e */ /* 0x000fe200000010ff */
[----:B------:R-:W-:Y:S01]  /*10270*/  BAR.SYNC.DEFER_BLOCKING 0x1, 0x100 ;  /* 0x0044000000007b1d */ /* 0x000fe20000010000 */
[----:B------:R-:W-:Y:S02]  /*10280*/  LOP3.LUT R8, R24, R39, RZ, 0x3c, !PT ;  /* 0x0000002718087212 */ /* 0x000fe400078e3cff */
[----:B------:R-:W-:Y:S02]  /*10290*/  LOP3.LUT R24, R30, R41, RZ, 0x3c, !PT ;  /* 0x000000291e187212 */ /* 0x000fe400078e3cff */
[----:B------:R-:W-:Y:S02]  /*102a0*/  MOV R34, R28 ;  /* 0x0000001c00227202 */ /* 0x000fe40000000f00 */
[----:B------:R-:W-:Y:S02]  /*102b0*/  MOV R30, R10 ;  /* 0x0000000a001e7202 */ /* 0x000fe40000000f00 */
[----:B------:R-:W-:-:S02]  /*102c0*/  MOV R29, R8 ;  /* 0x00000008001d7202 */ /* 0x000fc40000000f00 */
[----:B------:R-:W-:Y:S02]  /*102d0*/  F2FP.BF16.F32.PACK_AB R8, R97, R96 ;  /* 0x000000606108723e */ /* 0x000fe400000010ff */
[----:B------:R-:W-:Y:S02]  /*102e0*/  F2FP.BF16.F32.PACK_AB R9, R99, R98 ;  /* 0x000000626309723e */ /* 0x000fe400000010ff */
[----:B------:R-:W-:Y:S02]  /*102f0*/  F2FP.BF16.F32.PACK_AB R10, R101, R100 ;  /* 0x00000064650a723e */ /* 0x000fe400000010ff */
[----:B------:R-:W-:Y:S02]  /*10300*/  F2FP.BF16.F32.PACK_AB R11, R103, R102 ;  /* 0x00000066670b723e */ /* 0x000fe400000010ff */
[----:B------:R-:W-:Y:S02]  /*10310*/  MOV R33, R26 ;  /* 0x0000001a00217202 */ /* 0x000fe40000000f00 */
[----:B------:R-:W-:-:S02]  /*10320*/  MOV R32, R14 ;  /* 0x0000000e00207202 */ /* 0x000fc40000000f00 */
[----:B------:R-:W-:Y:S01]  /*10330*/  MOV R31, R12 ;  /* 0x0000000c001f7202 */ /* 0x000fe20000000f00 */
[----:B------:R0:W-:Y:S01]  /*10340*/  STSM.16.M88.4 [R35], R4 ;  /* 0x0000000423007844 */ /* 0x0001e20000000200 */
[----:B------:R-:W-:Y:S02]  /*10350*/  F2FP.BF16.F32.PACK_AB R12, R113, R112 ;  /* 0x00000070710c723e */ /* 0x000fe400000010ff */
[----:B------:R-:W-:Y:S01]  /*10360*/  F2FP.BF16.F32.PACK_AB R13, R115, R114 ;  /* 0x00000072730d723e */ /* 0x000fe200000010ff */
[----:B------:R-:W-:Y:S01]  /*10370*/  STSM.16.M88.4 [R34], R8 ;  /* 0x0000000822007844 */ /* 0x000fe20000000200 */
[----:B------:R-:W-:Y:S02]  /*10380*/  F2FP.BF16.F32.PACK_AB R14, R117, R116 ;  /* 0x00000074750e723e */ /* 0x000fe400000010ff */
[----:B------:R-:W-:Y:S02]  /*10390*/  F2FP.BF16.F32.PACK_AB R15, R119, R118 ;  /* 0x00000076770f723e */ /* 0x000fe400000010ff */
[----:B------:R-:W-:-:S02]  /*103a0*/  MOV R28, R24 ;  /* 0x00000018001c7202 */ /* 0x000fc40000000f00 */
[----:B------:R-:W-:Y:S02]  /*103b0*/  F2FP.BF16.F32.PACK_AB R24, R121, R120 ;  /* 0x000000787918723e */ /* 0x000fe400000010ff */
[----:B------:R-:W-:Y:S02]  /*103c0*/  F2FP.BF16.F32.PACK_AB R25, R123, R122 ;  /* 0x0000007a7b19723e */ /* 0x000fe400000010ff */
[----:B------:R-:W-:Y:S02]  /*103d0*/  F2FP.BF16.F32.PACK_AB R26, R125, R124 ;  /* 0x0000007c7d1a723e */ /* 0x000fe400000010ff */
[----:B0-----:R-:W-:Y:S02]  /*103e0*/  F2FP.BF16.F32.PACK_AB R4, R105, R104 ;  /* 0x000000686904723e */ /* 0x001fe400000010ff */
[----:B------:R-:W-:Y:S02]  /*103f0*/  F2FP.BF16.F32.PACK_AB R5, R107, R106 ;  /* 0x0000006a6b05723e */ /* 0x000fe400000010ff */
[----:B------:R-:W-:-:S02]  /*10400*/  F2FP.BF16.F32.PACK_AB R6, R109, R108 ;  /* 0x0000006c6d06723e */ /* 0x000fc400000010ff */
[----:B------:R-:W-:Y:S02]  /*10410*/  F2FP.BF16.F32.PACK_AB R7, R111, R110 ;  /* 0x0000006e6f07723e */ /* 0x000fe400000010ff */
[----:B------:R-:W-:Y:S02]  /*10420*/  F2FP.BF16.F32.PACK_AB R27, R127, R126 ;  /* 0x0000007e7f1b723e */ /* 0x000fe400000010ff */
[----:B------:R-:W-:Y:S01]  /*10430*/  PLOP3.LUT P0, PT, PT, PT, UP0, 0x80, 0x0 ;  /* 0x000000000000781c */ /* 0x000fe20003f0f008 */
[----:B------:R0:W-:Y:S04]  /*10440*/  STSM.16.M88.4 [R33], R4 ;  /* 0x0000000421007844 */ /* 0x0001e80000000200 */
[----:B------:R2:W-:Y:S04]  /*10450*/  STSM.16.M88.4 [R32], R12 ;  /* 0x0000000c20007844 */ /* 0x0005e80000000200 */
[----:B------:R2:W-:Y:S04]  /*10460*/  STSM.16.M88.4 [R31], R24 ;  /* 0x000000181f007844 */ /* 0x0005e80000000200 */
[----:B------:R2:W-:Y:S04]  /*10470*/  STSM.16.M88.4 [R30], R128 ;  /* 0x000000801e007844 */ /* 0x0005e80000000200 */
[----:B------:R2:W-:Y:S01]  /*10480*/  STSM.16.M88.4 [R29], R136 ;  /* 0x000000881d007844 */ /* 0x0005e20000000200 */
[----:B0-----:R-:W-:-:S02]  /*10490*/  IMAD.U32 R4, RZ, RZ, UR8 ;  /* 0x00000008ff047e24 */ /* 0x001fc4000f8e00ff */
[----:B------:R-:W-:Y:S01]  /*104a0*/  IMAD.U32 R5, RZ, RZ, UR9 ;  /* 0x00000009ff057e24 */ /* 0x000fe2000f8e00ff */
[----:B------:R2:W-:Y:S01]  /*104b0*/  STSM.16.M88.4 [R28], R144 ;  /* 0x000000901c007844 */ /* 0x0005e20000000200 */
[----:B------:R-:W-:Y:S01]  /*104c0*/  ULDC.64 UR8, c[0x0][0xc08] ;  /* 0x0003020000087ab9 */ /* 0x000fe20000000a00 */
[----:B------:R-:W-:Y:S06]  /*104d0*/  BAR.SYNC.DEFER_BLOCKING 0x1, 0x100 ;  /* 0x0044000000007b1d */ /* 0x000fec0000010000 */
[----:B------:R-:W3:Y:S01]  /*104e0*/  @P0 LDG.E R6, desc[UR54][R4.64] ;  /* 0x0000003604060981 */ /* 0x000ee2000c1e1900 */
[----:B------:R-:W-:Y:S01]  /*104f0*/  UISETP.NE.U32.AND UP1, UPT, UR8, URZ, UPT ;  /* 0x0000003f0800728c */ /* 0x000fe2000bf25070 */
[----:B-1----:R-:W-:Y:S01]  /*10500*/  ISETP.NE.AND P1, PT, R49, 0x1, PT ;  /* 0x000000013100780c */ /* 0x002fe20003f25270 */
[----:B------:R-:W-:Y:S01]  /*10510*/  ULDC UR10, c[0x0][0xa88] ;  /* 0x0002a200000a7ab9 */ /* 0x000fe20000000800 */
[----:B------:R-:W-:Y:S01]  /*10520*/  UMOV UR4, URZ ;  /* 0x0000003f00047c82 */ /* 0x000fe20008000000 */
[----:B------:R-:W-:-:S06]  /*10530*/  UISETP.NE.AND.EX UP1, UPT, UR9, URZ, UPT, UP1 ;  /* 0x0000003f0900728c */ /* 0x000fcc000bf25310 */
[----:B------:R-:W-:-:S04]  /*10540*/  PLOP3.LUT P2, PT, PT, PT, UP1, 0x80, 0x0 ;  /* 0x000000000000781c */ /* 0x000fc80003f4f018 */
[----:B------:R-:W0:Y:S01]  /*10550*/  @P1 LDC R7, c[0x0][0xbec] ;  /* 0x0002fb00ff071b82 */ /* 0x000e220000000800 */
[----:B------:R-:W-:Y:S02]  /*10560*/  @UP1 ULDC.64 UR8, c[0x0][0xc08] ;  /* 0x0003020000081ab9 */ /* 0x000fe40000000a00 */
[----:B------:R-:W-:-:S05]  /*10570*/  @UP1 UIMAD.WIDE UR8, UR36, 0x4, UR8 ;  /* 0x00000004240818a5 */ /* 0x000fca000f8e0208 */
[----:B------:R-:W1:Y:S01]  /*10580*/  @P1 LDC R8, c[0x0][0xbf0] ;  /* 0x0002fc00ff081b82 */ /* 0x000e620000000800 */
[----:B------:R-:W-:Y:S02]  /*10590*/  IMAD.U32 R10, RZ, RZ, UR8 ;  /* 0x00000008ff0a7e24 */ /* 0x000fe4000f8e00ff */
[----:B------:R-:W-:Y:S01]  /*105a0*/  IMAD.U32 R11, RZ, RZ, UR9 ;  /* 0x00000009ff0b7e24 */ /* 0x000fe2000f8e00ff */
[----:B---3--:R-:W-:Y:S01]  /*105b0*/  @P0 R2UR UR4, R6 ;  /* 0x00000000060402ca */ /* 0x008fe200000e0000 */
[----:B------:R-:W-:-:S06]  /*105c0*/  IMAD.U32 R6, RZ, RZ, UR10 ;  /* 0x0000000aff067e24 */ /* 0x000fcc000f8e00ff */
[----:B------:R2:W5:Y:S01]  /*105d0*/  @P2 LDG.E R6, desc[UR54][R10.64] ;  /* 0x000000360a062981 */ /* 0x000562000c1e1900 */
[----:B01----:R-:W-:Y:S07]  /*105e0*/  @P2 BRA `(.L_x_7926) ;  /* 0x0000000000102947 */ /* 0x003fee0003800000 */
[----:B------:R-:W-:Y:S05]  /*105f0*/  @!P0 BRA `(.L_x_7926) ;  /* 0x00000000000c8947 */ /* 0x000fea0003800000 */
[----:B------:R-:W3:Y:S04]  /*10600*/  LDG.E R9, desc[UR54][R4.64] ;  /* 0x0000003604097981 */ /* 0x000ee8000c1e1900 */
[----:B-----5:R-:W3:Y:S02]  /*10610*/  LDG.E R6, desc[UR54][R4.64+0x4] ;  /* 0x0000043604067981 */ /* 0x020ee4000c1e1900 */
[----:B---3--:R-:W-:-:S07]  /*10620*/  IMAD.IADD R6, R6, 0x1, -R9 ;  /* 0x0000000106067824 */ /* 0x008fce00078e0a09 */
.L_x_7926:
[----:B------:R-:W-:Y:S01]  /*10630*/  USHF.R.S32.HI UR9, URZ, 0x1f, UR4 ;  /* 0x0000001f3f097899 */ /* 0x000fe20008011404 */
[----:B--2---:R-:W-:Y:S01]  /*10640*/  VIADD R10, R17, UR37 ;  /* 0x00000025110a7c36 */ /* 0x004fe20008000000 */
[----:B------:R-:W-:Y:S01]  /*10650*/  USHF.R.S32.HI UR16, URZ, 0x1f, UR42 ;  /* 0x0000001f3f107899 */ /* 0x000fe2000801142a */
[----:B------:R-:W-:Y:S01]  /*10660*/  VIADD R24, R187, UR37 ;  /* 0x00000025bb187c36 */ /* 0x000fe20008000000 */
[----:B------:R-:W-:Y:S01]  /*10670*/  ULDC.64 UR14, c[0x0][0xb90] ;  /* 0x0002e400000e7ab9 */ /* 0x000fe20000000a00 */
[----:B------:R-:W-:Y:S01]  /*10680*/  UMOV UR8, UR4 ;  /* 0x0000000400087c82 */ /* 0x000fe20008000000 */
[----:B------:R-:W-:Y:S01]  /*10690*/  UIMAD UR12, UR16, UR14, URZ ;  /* 0x0000000e100c72a4 */ /* 0x000fe2000f8e023f */
[----:B------:R-:W-:Y:S01]  /*106a0*/  @P1 IMAD.HI.U32 R5, R10, R7, RZ ;  /* 0x000000070a051227 */ /* 0x000fe200078e00ff */
[----:B------:R-:W-:Y:S01]  /*106b0*/  UIMAD.WIDE.U32 UR10, UR42, UR14, UR8 ;  /* 0x0000000e2a0a72a5 */ /* 0x000fe2000f8e0008 */
[----:B------:R-:W0:Y:S01]  /*106c0*/  @P1 LDC R53, c[0x0][0xbec] ;  /* 0x0002fb00ff351b82 */ /* 0x000e220000000800 */
[----:B------:R-:W-:Y:S01]  /*106d0*/  USHF.R.S32.HI UR8, URZ, 0x1f, UR36 ;  /* 0x0000001f3f087899 */ /* 0x000fe20008011424 */
[----:B------:R-:W-:Y:S01]  /*106e0*/  IMAD.MOV.U32 R4, RZ, RZ, R10 ;  /* 0x000000ffff047224 */ /* 0x000fe200078e000a */
[----:B------:R-:W-:Y:S01]  /*106f0*/  UIMAD UR12, UR42, UR15, UR12 ;  /* 0x0000000f2a0c72a4 */ /* 0x000fe2000f8e020c */
[----:B------:R-:W-:Y:S01]  /*10700*/  @P1 SHF.R.U32.HI R4, RZ, R8, R5 ;  /* 0x00000008ff041219 */ /* 0x000fe20000011605 */
[----:B------:R-:W-:Y:S01]  /*10710*/  USEL UR18, UR8, URZ, !UP0 ;  /* 0x0000003f08127287 */ /* 0x000fe2000c000000 */
[----:B------:R-:W-:Y:S01]  /*10720*/  IMAD R5, R184, 0x40, R18 ;  /* 0x00000040b8057824 */ /* 0x000fe200078e0212 */
[----:B------:R-:W-:Y:S01]  /*10730*/  ULDC.64 UR14, c[0x0][0xb98] ;  /* 0x0002e600000e7ab9 */ /* 0x000fe20000000a00 */
[----:B------:R-:W-:Y:S01]  /*10740*/  USEL UR17, UR36, URZ, !UP0 ;  /* 0x0000003f24117287 */ /* 0x000fe2000c000000 */
[----:B------:R-:W-:Y:S01]  /*10750*/  IMAD.MOV R8, RZ, RZ, -R4 ;  /* 0x000000ffff087224 */ /* 0x000fe200078e0a04 */
[----:B------:R-:W-:Y:S01]  /*10760*/  UIMAD UR8, UR18, UR14, URZ ;  /* 0x0000000e120872a4 */ /* 0x000fe2000f8e023f */
[----:B------:R-:W-:Y:S01]  /*10770*/  IMAD.WIDE R20, R5, 0x2, R20 ;  /* 0x0000000205147825 */ /* 0x000fe200078e0214 */
[----:B------:R-:W-:Y:S01]  /*10780*/  UIADD3 UR11, UR11, UR12, URZ ;  /* 0x0000000c0b0b7290 */ /* 0x000fe2000fffe03f */
[----:B------:R-:W-:Y:S01]  /*10790*/  SHF.R.S32.HI R5, RZ, 0x1f, R4 ;  /* 0x0000001fff057819 */ /* 0x000fe20000011404 */
[----:B------:R-:W-:Y:S01]  /*107a0*/  UIMAD UR8, UR17, UR15, UR8 ;  /* 0x0000000f110872a4 */ /* 0x000fe2000f8e0208 */
[----:B------:R-:W-:Y:S01]  /*107b0*/  IMAD R7, R49, R8, R10 ;  /* 0x0000000831077224 */ /* 0x000fe200078e020a */
[----:B------:R-:W-:Y:S01]  /*107c0*/  UIMAD.WIDE.U32 UR10, UR17, UR14, UR10 ;  /* 0x0000000e110a72a5 */ /* 0x000fe2000f8e000a */
[----:B------:R-:W-:Y:S01]  /*107d0*/  IADD3 R11, P3, R20, 0x2000, RZ ;  /* 0x00002000140b7810 */ /* 0x000fe20007f7e0ff */
[----:B-----5:R-:W-:Y:S01]  /*107e0*/  IMAD R51, R6, R49, RZ ;  /* 0x0000003106337224 */ /* 0x020fe200078e02ff */
[----:B------:R-:W-:Y:S01]  /*107f0*/  IADD3 R13, P0, R20, 0x1000, RZ ;  /* 0x00001000140d7810 */ /* 0x000fe20007f1e0ff */
[----:B------:R-:W-:Y:S01]  /*10800*/  IMAD.U32 R10, RZ, RZ, UR8 ;  /* 0x00000008ff0a7e24 */ /* 0x000fe2000f8e00ff */
[----:B------:R-:W-:Y:S01]  /*10810*/  SHF.R.S32.HI R8, RZ, 0x1f, R7 ;  /* 0x0000001fff087819 */ /* 0x000fe20000011407 */
[----:B------:R-:W-:Y:S01]  /*10820*/  ULDC.64 UR12, c[0x0][0xaa0] ;  /* 0x0002a800000c7ab9 */ /* 0x000fe20000000a00 */
[----:B------:R-:W-:-:S02]  /*10830*/  IADD3 R4, P2, R4, UR10, RZ ;  /* 0x0000000a04047c10 */ /* 0x000fc4000ff5e0ff */
[----:B------:R-:W-:Y:S02]  /*10840*/  LOP3.LUT R9, R11, 0x380, RZ, 0xc0, !PT ;  /* 0x000003800b097812 */ /* 0x000fe400078ec0ff */
[----:B------:R-:W-:Y:S01]  /*10850*/  IADD3.X R5, R5, UR11, R10, P2, !PT ;  /* 0x0000000b05057c10 */ /* 0x000fe200097fe40a */
[----:B------:R-:W-:Y:S01]  /*10860*/  ULDC.64 UR10, c[0x0][0xb88] ;  /* 0x0002e200000a7ab9 */ /* 0x000fe20000000a00 */
[----:B------:R-:W-:Y:S01]  /*10870*/  LOP3.LUT R12, R13, 0x380, RZ, 0xc0, !PT ;  /* 0x000003800d0c7812 */ /* 0x000fe200078ec0ff */
[----:B------:R-:W-:Y:S01]  /*10880*/  IMAD R10, R8, UR10, RZ ;  /* 0x0000000a080a7c24 */ /* 0x000fe2000f8e02ff */
[----:B------:R-:W-:Y:S01]  /*10890*/  SHF.R.U64 R8, R9, 0x3, RZ ;  /* 0x0000000309087819 */ /* 0x000fe200000012ff */
[C---:B------:R-:W-:Y:S01]  /*108a0*/  IMAD.WIDE.U32 R4, R7.reuse, UR10, R4 ;  /* 0x0000000a07047c25 */ /* 0x040fe2000f8e0004 */
[----:B------:R-:W-:Y:S02]  /*108b0*/  SHF.R.U64 R12, R12, 0x3, RZ ;  /* 0x000000030c0c7819 */ /* 0x000fe400000012ff */
[C---:B------:R-:W-:Y:S01]  /*108c0*/  IADD3 R41, P6, R20.reuse, 0x4000, RZ ;  /* 0x0000400014297810 */ /* 0x040fe20007fde0ff */
[----:B------:R-:W-:Y:S01]  /*108d0*/  IMAD R9, R7, UR11, R10 ;  /* 0x0000000b07097c24 */ /* 0x000fe2000f8e020a */
[----:B------:R-:W-:Y:S01]  /*108e0*/  ULDC.64 UR10, c[0x0][0xb50] ;  /* 0x0002d400000a7ab9 */ /* 0x000fe20000000a00 */
[----:B------:R-:W-:-:S02]  /*108f0*/  IADD3 R7, P2, R20, 0x3000, RZ ;  /* 0x0000300014077810 */ /* 0x000fc40007f5e0ff */
[----:B------:R-:W-:Y:S01]  /*10900*/  IMAD.IADD R9, R5, 0x1, R9 ;  /* 0x0000000105097824 */ /* 0x000fe200078e0209 */
[C---:B------:R-:W-:Y:S02]  /*10910*/  LEA R10, P4, R4.reuse, UR10, 0x2 ;  /* 0x0000000a040a7c11 */ /* 0x040fe4000f8810ff */
[----:B------:R-:W-:Y:S02]  /*10920*/  LOP3.LUT R5, R7, 0x380, RZ, 0xc0, !PT ;  /* 0x0000038007057812 */ /* 0x000fe400078ec0ff */
[----:B------:R-:W-:Y:S01]  /*10930*/  LEA.HI.X R14, R4, UR11, R9, 0x2, P4 ;  /* 0x0000000b040e7c11 */ /* 0x000fe2000a0f1409 */
[----:B------:R-:W-:Y:S01]  /*10940*/  SHFL.IDX PT, R44, R10, RZ, 0x1c1f ;  /* 0x001c1fff0a2c7589 */ /* 0x000fe200000e0000 */
[----:B------:R-:W-:Y:S01]  /*10950*/  SHF.R.U64 R4, R5, 0x3, RZ ;  /* 0x0000000305047819 */ /* 0x000fe200000012ff */
[--C-:B------:R-:W-:Y:S01]  /*10960*/  IMAD.X R5, RZ, RZ, R21.reuse, P2 ;  /* 0x000000ffff057224 */ /* 0x100fe200010e0615 */
[----:B------:R-:W-:Y:S01]  /*10970*/  LOP3.LUT R12, R12, R13, RZ, 0x3c, !PT ;  /* 0x0000000d0c0c7212 */ /* 0x000fe200078e3cff */
[----:B------:R-:W1:Y:S01]  /*10980*/  SHFL.IDX PT, R45, R14, RZ, 0x1c1f ;  /* 0x001c1fff0e2d7589 */ /* 0x000e6200000e0000 */
[----:B------:R-:W-:Y:S01]  /*10990*/  LOP3.LUT R4, R4, R7, RZ, 0x3c, !PT ;  /* 0x0000000704047212 */ /* 0x000fe200078e3cff */
[--C-:B------:R-:W-:Y:S01]  /*109a0*/  IMAD.X R13, RZ, RZ, R21.reuse, P0 ;  /* 0x000000ffff0d7224 */ /* 0x100fe200000e0615 */
[----:B------:R-:W-:Y:S01]  /*109b0*/  LOP3.LUT P0, RZ, R185, 0x3, RZ, 0xc0, !PT ;  /* 0x00000003b9ff7812 */ /* 0x000fe2000780c0ff */
[----:B------:R-:W-:Y:S01]  /*109c0*/  SHFL.IDX PT, R46, R10, 0x1, 0x1c1f ;  /* 0x003c1f000a2e7f89 */ /* 0x000fe200000e0000 */
[----:B------:R-:W-:Y:S01]  /*109d0*/  VIADD R7, R24, 0x8 ;  /* 0x0000000818077836 */ /* 0x000fe20000000000 */
[----:B------:R-:W-:Y:S01]  /*109e0*/  IADD3 R37, P5, R20, 0x5000, RZ ;  /* 0x0000500014257810 */ /* 0x000fe20007fbe0ff */
[----:B------:R-:W-:Y:S01]  /*109f0*/  IMAD.X R9, RZ, RZ, R21, P3 ;  /* 0x000000ffff097224 */ /* 0x000fe200018e0615 */
[----:B------:R-:W2:Y:S01]  /*10a00*/  SHFL.IDX PT, R47, R14, 0x1, 0x1c1f ;  /* 0x003c1f000e2f7f89 */ /* 0x000ea200000e0000 */
[----:B------:R-:W-:-:S02]  /*10a10*/  ISETP.GE.OR P2, PT, R24, R51, P0 ;  /* 0x000000331800720c */ /* 0x000fc40000746670 */
[----:B------:R-:W-:Y:S02]  /*10a20*/  ISETP.GE.OR P0, PT, R7, R51, P0 ;  /* 0x000000330700720c */ /* 0x000fe40000706670 */
[C---:B------:R-:W-:Y:S02]  /*10a30*/  IADD3 R33, P4, R20.reuse, 0x6000, RZ ;  /* 0x0000600014217810 */ /* 0x040fe40007f9e0ff */
[----:B------:R-:W-:Y:S02]  /*10a40*/  LOP3.LUT R15, R20, 0x380, RZ, 0xc0, !PT ;  /* 0x00000380140f7812 */ /* 0x000fe400078ec0ff */
[----:B------:R-:W-:Y:S02]  /*10a50*/  LOP3.LUT R40, R41, 0x380, RZ, 0xc0, !PT ;  /* 0x0000038029287812 */ /* 0x000fe400078ec0ff */
[----:B------:R-:W-:Y:S02]  /*10a60*/  LOP3.LUT R36, R37, 0x380, RZ, 0xc0, !PT ;  /* 0x0000038025247812 */ /* 0x000fe400078ec0ff */
[----:B------:R-:W-:-:S02]  /*10a70*/  LOP3.LUT R32, R33, 0x380, RZ, 0xc0, !PT ;  /* 0x0000038021207812 */ /* 0x000fc400078ec0ff */
[----:B------:R-:W-:Y:S01]  /*10a80*/  SHF.R.U64 R15, R15, 0x3, RZ ;  /* 0x000000030f0f7819 */ /* 0x000fe200000012ff */
[----:B-1----:R-:W-:Y:S01]  /*10a90*/  @!P2 ST.E desc[UR54][R44.64], R2 ;  /* 0x000000022c00a985 */ /* 0x002fe2000c101936 */
[----:B------:R-:W-:Y:S02]  /*10aa0*/  LOP3.LUT R8, R8, R11, RZ, 0x3c, !PT ;  /* 0x0000000b08087212 */ /* 0x000fe400078e3cff */
[----:B------:R-:W-:Y:S02]  /*10ab0*/  IADD3 R11, P3, R20, 0x7000, RZ ;  /* 0x00007000140b7810 */ /* 0x000fe40007f7e0ff */
[----:B------:R-:W-:Y:S02]  /*10ac0*/  SHF.R.U64 R40, R40, 0x3, RZ ;  /* 0x0000000328287819 */ /* 0x000fe400000012ff */
[----:B------:R-:W-:Y:S01]  /*10ad0*/  SHF.R.U64 R36, R36, 0x3, RZ ;  /* 0x0000000324247819 */ /* 0x000fe200000012ff */
[----:B--2---:R1:W-:Y:S01]  /*10ae0*/  @!P0 ST.E desc[UR54][R46.64], R0 ;  /* 0x000000002e008985 */ /* 0x0043e2000c101936 */
[----:B------:R-:W-:Y:S01]  /*10af0*/  SHF.R.U64 R32, R32, 0x3, RZ ;  /* 0x0000000320207819 */ /* 0x000fe200000012ff */
[----:B------:R-:W-:Y:S01]  /*10b00*/  IMAD.X R29, RZ, RZ, R21, P3 ;  /* 0x000000ffff1d7224 */ /* 0x000fe200018e0615 */
[----:B------:R-:W-:-:S02]  /*10b10*/  LOP3.LUT R20, R15, R20, RZ, 0x3c, !PT ;  /* 0x000000140f147212 */ /* 0x000fc400078e3cff */
[----:B------:R-:W-:Y:S01]  /*10b20*/  LOP3.LUT R40, R40, R41, RZ, 0x3c, !PT ;  /* 0x0000002928287212 */ /* 0x000fe200078e3cff */
[--C-:B------:R-:W-:Y:S01]  /*10b30*/  IMAD.X R41, RZ, RZ, R21.reuse, P6 ;  /* 0x000000ffff297224 */ /* 0x100fe200030e0615 */
[----:B------:R-:W-:Y:S01]  /*10b40*/  LOP3.LUT R36, R36, R37, RZ, 0x3c, !PT ;  /* 0x0000002524247212 */ /* 0x000fe200078e3cff */
[--C-:B------:R-:W-:Y:S01]  /*10b50*/  IMAD.X R37, RZ, RZ, R21.reuse, P5 ;  /* 0x000000ffff257224 */ /* 0x100fe200028e0615 */
[----:B------:R-:W-:Y:S01]  /*10b60*/  LOP3.LUT R32, R32, R33, RZ, 0x3c, !PT ;  /* 0x0000002120207212 */ /* 0x000fe200078e3cff */
[----:B------:R-:W-:Y:S01]  /*10b70*/  IMAD.X R33, RZ, RZ, R21, P4 ;  /* 0x000000ffff217224 */ /* 0x000fe200020e0615 */
[----:B------:R2:W5:Y:S01]  /*10b80*/  LD.E.128 R24, desc[UR54][R20.64] ;  /* 0x0000003614187980 */ /* 0x000562000c101d00 */
[----:B------:R-:W-:Y:S01]  /*10b90*/  UIMAD UR10, UR9, UR12, URZ ;  /* 0x0000000c090a72a4 */ /* 0x000fe2000f8e023f */
[----:B-1----:R-:W-:Y:S01]  /*10ba0*/  IMAD R0, R22, 0x20, R184 ;  /* 0x0000002016007824 */ /* 0x002fe200078e02b8 */
[----:B------:R-:W-:Y:S01]  /*10bb0*/  LOP3.LUT R6, R11, 0x380, RZ, 0xc0, !PT ;  /* 0x000003800b067812 */ /* 0x000fe200078ec0ff */
[----:B------:R-:W5:Y:S04]  /*10bc0*/  LD.E.128 R12, desc[UR54][R12.64] ;  /* 0x000000360c0c7980 */ /* 0x000f68000c101d00 */
[----:B------:R-:W5:Y:S01]  /*10bd0*/  LD.E.128 R40, desc[UR54][R40.64] ;  /* 0x0000003628287980 */ /* 0x000f62000c101d00 */
[----:B--2---:R-:W1:Y:S01]  /*10be0*/  @P1 LDC R21, c[0x0][0xbf0] ;  /* 0x0002fc00ff151b82 */ /* 0x004e620000000800 */
[----:B------:R-:W-:-:S02]  /*10bf0*/  UIMAD.WIDE.U32 UR8, UR4, UR12, URZ ;  /* 0x0000000c040872a5 */ /* 0x000fc4000f8e003f */
[----:B------:R-:W5:Y:S01]  /*10c00*/  LD.E.128 R36, desc[UR54][R36.64] ;  /* 0x0000003624247980 */ /* 0x000f62000c101d00 */
[----:B------:R-:W-:Y:S01]  /*10c10*/  UIMAD UR10, UR4, UR13, UR10 ;  /* 0x0000000d040a72a4 */ /* 0x000fe2000f8e020a */
[----:B------:R-:W-:Y:S01]  /*10c20*/  VIADD R44, R0, UR37 ;  /* 0x00000025002c7c36 */ /* 0x000fe20008000000 */
[----:B------:R-:W-:Y:S01]  /*10c30*/  SHF.R.U64 R6, R6, 0x3, RZ ;  /* 0x0000000306067819 */ /* 0x000fe200000012ff */
[----:B------:R-:W-:Y:S01]  /*10c40*/  ULDC.64 UR12, c[0x0][0xae8] ;  /* 0x0002ba00000c7ab9 */ /* 0x000fe20000000a00 */
[----:B------:R-:W-:Y:S01]  /*10c50*/  UIADD3 UR9, UR9, UR10, URZ ;  /* 0x0000000a09097290 */ /* 0x000fe2000fffe03f */
[----:B------:R-:W5:Y:S01]  /*10c60*/  LD.E.128 R32, desc[UR54][R32.64] ;  /* 0x0000003620207980 */ /* 0x000f62000c101d00 */
[----:B------:R-:W-:Y:S01]  /*10c70*/  UIMAD UR4, UR16, UR12, URZ ;  /* 0x0000000c100472a4 */ /* 0x000fe2000f8e023f */
[----:B0-----:R-:W-:Y:S01]  /*10c80*/  @P1 IMAD.HI.U32 R0, R44, R53, RZ ;  /* 0x000000352c001227 */ /* 0x001fe200078e00ff */
[----:B------:R-:W-:Y:S01]  /*10c90*/  UIMAD.WIDE.U32 UR8, UR42, UR12, UR8 ;  /* 0x0000000c2a0872a5 */ /* 0x000fe2000f8e0008 */
[----:B------:R-:W-:Y:S01]  /*10ca0*/  LOP3.LUT R28, R6, R11, RZ, 0x3c, !PT ;  /* 0x0000000b061c7212 */ /* 0x000fe200078e3cff */
[----:B------:R-:W-:Y:S01]  /*10cb0*/  UIMAD UR4, UR42, UR13, UR4 ;  /* 0x0000000d2a0472a4 */ /* 0x000fe2000f8e0204 */
[----:B------:R-:W-:Y:S01]  /*10cc0*/  IMAD.MOV.U32 R45, RZ, RZ, R44 ;  /* 0x000000ffff2d7224 */ /* 0x000fe200078e002c */
[----:B------:R-:W-:Y:S01]  /*10cd0*/  ULDC.64 UR10, c[0x0][0xaf0] ;  /* 0x0002bc00000a7ab9 */ /* 0x000fe20000000a00 */
[----:B------:R-:W5:Y:S01]  /*10ce0*/  LD.E.128 R8, desc[UR54][R8.64] ;  /* 0x0000003608087980 */ /* 0x000f62000c101d00 */
[----:B------:R-:W-:-:S02]  /*10cf0*/  UIADD3 UR9, UR9, UR4, URZ ;  /* 0x0000000409097290 */ /* 0x000fc4000fffe03f */
[----:B------:R-:W-:Y:S01]  /*10d00*/  UIMAD UR4, UR18, UR10, URZ ;  /* 0x0000000a120472a4 */ /* 0x000fe2000f8e023f */
[----:B------:R-:W5:Y:S01]  /*10d10*/  LD.E.128 R4, desc[UR54][R4.64] ;  /* 0x0000003604047980 */ /* 0x000f62000c101d00 */
[----:B------:R-:W-:Y:S02]  /*10d20*/  UIMAD.WIDE.U32 UR8, UR17, UR10, UR8 ;  /* 0x0000000a110872a5 */ /* 0x000fe4000f8e0008 */
[----:B------:R-:W-:Y:S01]  /*10d30*/  UIMAD UR4, UR17, UR11, UR4 ;  /* 0x0000000b110472a4 */ /* 0x000fe2000f8e0204 */
[----:B-1----:R-:W-:Y:S01]  /*10d40*/  @P1 SHF.R.U32.HI R45, RZ, R21, R0 ;  /* 0x00000015ff2d1219 */ /* 0x002fe20000011600 */
[----:B------:R-:W5:Y:S01]  /*10d50*/  LD.E.128 R28, desc[UR54][R28.64] ;  /* 0x000000361c1c7980 */ /* 0x000f62000c101d00 */
[----:B------:R-:W-:Y:S01]  /*10d60*/  ULDC.64 UR10, c[0x0][0xae0] ;  /* 0x0002b800000a7ab9 */ /* 0x000fe20000000a00 */
[----:B------:R-:W-:Y:S01]  /*10d70*/  UIADD3 UR4, UR9, UR4, URZ ;  /* 0x0000000409047290 */ /* 0x000fe2000fffe03f */
[--C-:B------:R-:W-:Y:S01]  /*10d80*/  SHF.R.S32.HI R0, RZ, 0x1f, R45.reuse ;  /* 0x0000001fff007819 */ /* 0x100fe2000001142d */
[----:B------:R-:W-:Y:S01]  /*10d90*/  IMAD.MOV R2, RZ, RZ, -R45 ;  /* 0x000000ffff027224 */ /* 0x000fe200078e0a2d */
[----:B------:R-:W-:Y:S01]  /*10da0*/  @!PT LDS RZ, [RZ] ;  /* 0x00000000fffff984 */ /* 0x000fe20000000800 */
[----:B------:R-:W-:Y:S01]  /*10db0*/  @!PT LDS RZ, [RZ] ;  /* 0x00000000fffff984 */ /* 0x000fe20000000800 */
[----:B------:R-:W-:Y:S01]  /*10dc0*/  @!PT LDS RZ, [RZ] ;  /* 0x00000000fffff984 */ /* 0x000fe20000000800 */
[----:B------:R-:W-:Y:S01]  /*10dd0*/  @!PT LDS RZ, [RZ] ;  /* 0x00000000fffff984 */ /* 0x000fe20000000800 */
[----:B------:R0:W-:Y:S06]  /*10de0*/  MEMBAR.ALL.CTA ;  /* 0x0000000000007992 */ /* 0x0001ec0000008000 */
[----:B0-----:R-:W0:Y:S01]  /*10df0*/  FENCE.VIEW.ASYNC.S ;  /* 0x00000000000073c6 */ /* 0x001e220000000000 */
[----:B------:R-:W-:-:S02]  /*10e00*/  IMAD.U32 R21, RZ, RZ, UR9 ;  /* 0x00000009ff157e24 */ /* 0x000fc4000f8e00ff */
[----:B------:R-:W-:Y:S02]  /*10e10*/  IMAD R0, R0, UR10, RZ ;  /* 0x0000000a00007c24 */ /* 0x000fe4000f8e02ff */
[----:B------:R-:W-:Y:S02]  /*10e20*/  IMAD R47, R49, R2, R44 ;  /* 0x00000002312f7224 */ /* 0x000fe400078e022c */
[----:B------:R-:W-:Y:S01]  /*10e30*/  IMAD.U32 R20, RZ, RZ, UR8 ;  /* 0x00000008ff147e24 */ /* 0x000fe2000f8e00ff */
[----:B------:R-:W-:Y:S01]  /*10e40*/  ULDC.64 UR8, c[0x0][0xad8] ;  /* 0x0002b60000087ab9 */ /* 0x000fe20000000a00 */
[----:B------:R-:W-:Y:S02]  /*10e50*/  IMAD.U32 R21, RZ, RZ, UR4 ;  /* 0x00000004ff157e24 */ /* 0x000fe4000f8e00ff */
[C---:B------:R-:W-:Y:S01]  /*10e60*/  IMAD R49, R45.reuse, UR11, R0 ;  /* 0x0000000b2d317c24 */ /* 0x040fe2000f8e0200 */
        /* <DEDUP_REMOVED lines=28> */
[-C--:B0-2---:R-:W-:Y:S02]  /*11030*/  @!P2 LEA.HI.X R3, R18, R0.reuse, R190, 0x1, P4 ;  /* 0x000000001203a211 */ /* 0x085fe400020f0cbe */
[----:B------:R-:W-:-:S03]  /*11040*/  @!P3 LEA.HI.X R21, R19, R0, R189, 0x1, P5 ;  /* 0x000000001315b211 */ /* 0x000fc600028f0cbd */
[----:B-----5:R3:W-:Y:S04]  /*11050*/  @!P2 ST.E.128 desc[UR54][R2.64], R24 ;  /* 0x000000180200a985 */ /* 0x0207e8000c101d36 */
[----:B------:R3:W-:Y:S02]  /*11060*/  @!P3 ST.E.128 desc[UR54][R20.64], R40 ;  /* 0x000000281400b985 */ /* 0x0007e4000c101d36 */
.L_x_7928:
[----:B------:R-:W-:Y:S05]  /*11070*/  BSYNC B1 ;  /* 0x0000000000017941 */ /* 0x000fea0003800000 */
.L_x_7927:
        /* <DEDUP_REMOVED lines=9> */
[-C--:B0---4-:R-:W-:Y:S02]  /*11110*/  @!P3 LEA.HI.X R3, R18, R0.reuse, R190, 0x1, P0 ;  /* 0x000000001203b211 */ /* 0x091fe400000f0cbe */
[----:B------:R-:W-:-:S03]  /*11120*/  @!P4 LEA.HI.X R21, R19, R0, R189, 0x1, P2 ;  /* 0x000000001315c211 */ /* 0x000fc600010f0cbd */
[----:B-----5:R3:W-:Y:S04]  /*11130*/  @!P3 ST.E.128 desc[UR54][R2.64], R12 ;  /* 0x0000000c0200b985 */ /* 0x0207e8000c101d36 */
[----:B------:R3:W-:Y:S02]  /*11140*/  @!P4 ST.E.128 desc[UR54][R20.64], R36 ;  /* 0x000000241400c985 */ /* 0x0007e4000c101d36 */
.L_x_7930:
[----:B------:R-:W-:Y:S05]  /*11150*/  BSYNC B1 ;  /* 0x0000000000017941 */ /* 0x000fea0003800000 */
.L_x_7929:
[----:B----4-:R4:W0:Y:S01]  /*11160*/  SHFL.IDX PT, R0, R45, 0x2, 0x181f ;  /* 0x00581f002d007f89 */ /* 0x01082200000e0000 */
[----:B------:R-:W-:Y:S03]  /*11170*/  BSSY B1, `(.L_x_7931) ;  /* 0x000000c000017945 */ /* 0x000fe60003800000 */
[----:B---3-5:R4:W3:Y:S01]  /*11180*/  SHFL.IDX PT, R12, R44, 0x2, 0x181f ;  /* 0x00581f002c0c7f89 */ /* 0x0288e200000e0000 */
[----:B------:R-:W-:Y:S05]  /*11190*/  @P1 BRA `(.L_x_7932) ;  /* 0x0000000000241947 */ /* 0x000fea0003800000 */
[----:B------:R-:W-:Y:S02]  /*111a0*/  ULDC UR4, c[0x0][0xac8] ;  /* 0x0002b20000047ab9 */ /* 0x000fe40000000800 */
[----:B------:R-:W-:Y:S02]  /*111b0*/  ISETP.GE.AND P2, PT, R18, UR4, PT ;  /* 0x0000000412007c0c */ /* 0x000fe4000bf46270 */
[----:B------:R-:W-:-:S11]  /*111c0*/  ISETP.GE.AND P3, PT, R19, UR4, PT ;  /* 0x0000000413007c0c */ /* 0x000fd6000bf66270 */
[CC--:B---3--:R-:W-:Y:S02]  /*111d0*/  @!P2 LEA R2, P0, R18.reuse, R12.reuse, 0x1 ;  /* 0x0000000c1202a211 */ /* 0x0c8fe400078008ff */
[C---:B------:R-:W-:Y:S02]  /*111e0*/  @!P3 LEA R12, P1, R19.reuse, R12, 0x1 ;  /* 0x0000000c130cb211 */ /* 0x040fe400078208ff */
[-C--:B0-----:R-:W-:Y:S02]  /*111f0*/  @!P2 LEA.HI.X R3, R18, R0.reuse, R190, 0x1, P0 ;  /* 0x000000001203a211 */ /* 0x081fe400000f0cbe */
[----:B------:R-:W-:-:S03]  /*11200*/  @!P3 LEA.HI.X R13, R19, R0, R189, 0x1, P1 ;  /* 0x00000000130db211 */ /* 0x000fc600008f0cbd */
[----:B------:R0:W-:Y:S04]  /*11210*/  @!P2 ST.E.128 desc[UR54][R2.64], R8 ;  /* 0x000000080200a985 */ /* 0x0001e8000c101d36 */
[----:B------:R0:W-:Y:S02]  /*11220*/  @!P3 ST.E.128 desc[UR54][R12.64], R32 ;  /* 0x000000200c00b985 */ /* 0x0001e4000c101d36 */
.L_x_7932:
[----:B------:R-:W-:Y:S05]  /*11230*/  BSYNC B1 ;  /* 0x0000000000017941 */ /* 0x000fea0003800000 */
.L_x_7931:
[----:B0-----:R-:W-:Y:S01]  /*11240*/  VIADD R0, R46, 0x60 ;  /* 0x000000602e007836 */ /* 0x001fe20000000000 */
[----:B--2-4-:R-:W4:Y:S04]  /*11250*/  SHFL.IDX PT, R45, R45, 0x3, 0x181f ;  /* 0x00781f002d2d7f89 */ /* 0x014f2800000e0000 */
[----:B------:R-:W-:Y:S01]  /*11260*/  ISETP.GE.AND P0, PT, R0, R51, PT ;  /* 0x000000330000720c */ /* 0x000fe20003f06270 */
[----:B------:R-:W0:-:S12]  /*11270*/  SHFL.IDX PT, R44, R44, 0x3, 0x181f ;  /* 0x00781f002c2c7f89 */ /* 0x000e1800000e0000 */
[----:B------:R-:W-:Y:S05]  /*11280*/  @P0 BRA `(.L_x_7933) ;  /* 0x0000000c000c0947 */ /* 0x000fea0003800000 */
[----:B------:R-:W-:Y:S02]  /*11290*/  ULDC UR4, c[0x0][0xac8] ;  /* 0x0002b20000047ab9 */ /* 0x000fe40000000800 */
[----:B------:R-:W-:-:S13]  /*112a0*/  ISETP.GE.AND P1, PT, R18, UR4, PT ;  /* 0x0000000412007c0c */ /* 0x000fda000bf26270 */
[----:B0-----:R-:W-:-:S04]  /*112b0*/  @!P1 LEA R2, P0, R18, R44, 0x1 ;  /* 0x0000002c12029211 */ /* 0x001fc800078008ff */
[----:B----4-:R-:W-:Y:S02]  /*112c0*/  @!P1 LEA.HI.X R3, R18, R45, R190, 0x1, P0 ;  /* 0x0000002d12039211 */ /* 0x010fe400000f0cbe */
[----:B------:R-:W-:-:S03]  /*112d0*/  ISETP.GE.AND P0, PT, R19, UR4, PT ;  /* 0x0000000413007c0c */ /* 0x000fc6000bf06270 */
[----:B------:R0:W-:Y:S10]  /*112e0*/  @!P1 ST.E.128 desc[UR54][R2.64], R4 ;  /* 0x0000000402009985 */ /* 0x0001f4000c101d36 */
[----:B------:R-:W-:Y:S05]  /*112f0*/  @P0 BRA `(.L_x_7933) ;  /* 0x0000000800f00947 */ /* 0x000fea0003800000 */
[----:B0-----:R-:W-:-:S04]  /*11300*/  LEA R2, P0, R19, R44, 0x1 ;  /* 0x0000002c13027211 */ /* 0x001fc800078008ff */
[----:B------:R-:W-:-:S05]  /*11310*/  LEA.HI.X R3, R19, R45, R189, 0x1, P0 ;  /* 0x0000002d13037211 */ /* 0x000fca00000f0cbd */
[----:B------:R0:W-:Y:S01]  /*11320*/  ST.E.128 desc[UR54][R2.64], R28 ;  /* 0x0000001c02007985 */ /* 0x0001e2000c101d36 */
[----:B------:R-:W-:Y:S05]  /*11330*/  BRA `(.L_x_7933) ;  /* 0x0000000800e07947 */ /* 0x000fea0003800000 */
.L_x_7925:
[----:B------:R-:W-:Y:S01]  /*11340*/  ULDC.64 UR8, c[0x0][0xc00] ;  /* 0x0003000000087ab9 */ /* 0x000fe20000000a00 */
[----:B------:R-:W-:Y:S01]  /*11350*/  ULDC UR4, c[0x0][0xa88] ;  /* 0x0002a20000047ab9 */ /* 0x000fe20000000800 */
[----:B------:R-:W-:Y:S01]  /*11360*/  UISETP.NE.U32.AND UP0, UPT, UR8, URZ, UPT ;  /* 0x0000003f0800728c */ /* 0x000fe2000bf05070 */
[----:B------:R-:W0:Y:S03]  /*11370*/  LDC R11, c[0x0][0xbe8] ;  /* 0x0002fa00ff0b7b82 */ /* 0x000e260000000800 */
[----:B------:R-:W-:-:S03]  /*11380*/  UISETP.NE.AND.EX UP0, UPT, UR9, URZ, UPT, UP0 ;  /* 0x0000003f0900728c */ /* 0x000fc6000bf05300 */
[----:B------:R-:W-:Y:S02]  /*11390*/  ULDC.64 UR8, c[0x0][0xc00] ;  /* 0x0003000000087ab9 */ /* 0x000fe40000000a00 */
[----:B------:R-:W-:Y:S01]  /*113a0*/  UIMAD.WIDE UR8, UR36, 0x4, UR8 ;  /* 0x00000004240878a5 */ /* 0x000fe2000f8e0208 */
[----:B------:R-:W-:-:S05]  /*113b0*/  PLOP3.LUT P2, PT, PT, PT, UP0, 0x80, 0x0 ;  /* 0x000000000000781c */ /* 0x000fca0003f4f008 */
[----:B------:R-:W-:Y:S02]  /*113c0*/  IMAD.U32 R2, RZ, RZ, UR8 ;  /* 0x00000008ff027e24 */ /* 0x000fe4000f8e00ff */
[----:B------:R-:W-:Y:S01]  /*113d0*/  IMAD.U32 R3, RZ, RZ, UR9 ;  /* 0x00000009ff037e24 */ /* 0x000fe2000f8e00ff */
[----:B------:R-:W-:Y:S02]  /*113e0*/  ULDC.64 UR8, c[0x0][0xc08] ;  /* 0x0003020000087ab9 */ /* 0x000fe40000000a00 */
[----:B------:R-:W-:Y:S01]  /*113f0*/  UISETP.NE.U32.AND UP1, UPT, UR8, URZ, UPT ;  /* 0x0000003f0800728c */ /* 0x000fe2000bf25070 */
[----:B------:R-:W-:Y:S02]  /*11400*/  IMAD.U32 R0, RZ, RZ, UR4 ;  /* 0x00000004ff007e24 */ /* 0x000fe4000f8e00ff */
[----:B------:R-:W2:Y:S01]  /*11410*/  @P2 LDG.E R6, desc[UR54][R2.64] ;  /* 0x0000003602062981 */ /* 0x000ea2000c1e1900 */
[----:B------:R-:W-:-:S06]  /*11420*/  UISETP.NE.AND.EX UP1, UPT, UR9, URZ, UPT, UP1 ;  /* 0x0000003f0900728c */ /* 0x000fcc000bf25310 */
[----:B------:R-:W-:-:S05]  /*11430*/  PLOP3.LUT P3, PT, PT, PT, UP1, 0x80, 0x0 ;  /* 0x000000000000781c */ /* 0x000fca0003f6f018 */
[----:B------:R-:W-:Y:S02]  /*11440*/  @UP1 ULDC.64 UR8, c[0x0][0xc08] ;  /* 0x0003020000081ab9 */ /* 0x000fe40000000a00 */
[----:B------:R-:W-:-:S06]  /*11450*/  @UP1 UIMAD.WIDE UR8, UR36, 0x4, UR8 ;  /* 0x00000004240818a5 */ /* 0x000fcc000f8e0208 */
        /* <DEDUP_REMOVED lines=13> */
[----:B--2---:R-:W-:-:S07]  /*11530*/  IMAD.IADD R0, R0, 0x1, -R5 ;  /* 0x0000000100007824 */ /* 0x004fce00078e0a05 */
.L_x_7934:
[----:B------:R-:W-:Y:S01]  /*11540*/  USHF.R.S32.HI UR8, URZ, 0x1f, UR36 ;  /* 0x0000001f3f087899 */ /* 0x000fe20008011424 */
[----:B------:R-:W-:Y:S01]  /*11550*/  BSSY B1, `(.L_x_7935) ;  /* 0x000002e000017945 */ /* 0x000fe20003800000 */
[----:B------:R-:W-:Y:S02]  /*11560*/  USHF.R.S32.HI UR11, URZ, 0x1f, UR4 ;  /* 0x0000001f3f0b7899 */ /* 0x000fe40008011404 */
        /* <DEDUP_REMOVED lines=44> */
.L_x_7936:
[----:B------:R-:W-:Y:S05]  /*11830*/  BSYNC B1 ;  /* 0x0000000000017941 */ /* 0x000fea0003800000 */
.L_x_7935:
[----:B0-----:R-:W0:Y:S01]  /*11840*/  @P0 LDC R3, c[0x0][0xbf0] ;  /* 0x0002fc00ff030b82 */ /* 0x001e220000000800 */
[----:B------:R-:W-:Y:S01]  /*11850*/  ULDC.64 UR16, c[0x0][0xaa0] ;  /* 0x0002a80000107ab9 */ /* 0x000fe20000000a00 */
[----:B------:R-:W-:Y:S01]  /*11860*/  IMAD R2, R22, 0x20, R184 ;  /* 0x0000002016027824 */ /* 0x000fe200078e02b8 */
[----:B------:R-:W-:Y:S01]  /*11870*/  UIMAD UR10, UR11, UR16, URZ ;  /* 0x000000100b0a72a4 */ /* 0x000fe2000f8e023f */
[----:B------:R-:W-:Y:S01]  /*11880*/  BSSY B1, `(.L_x_7937) ;  /* 0x0000039000017945 */ /* 0x000fe20003800000 */
[----:B------:R-:W-:Y:S01]  /*11890*/  UIMAD.WIDE.U32 UR8, UR4, UR16, URZ ;  /* 0x00000010040872a5 */ /* 0x000fe2000f8e003f */
[----:B------:R-:W-:Y:S01]  /*118a0*/  VIADD R6, R2, UR37 ;  /* 0x0000002502067c36 */ /* 0x000fe20008000000 */
[----:B------:R-:W-:-:S03]  /*118b0*/  UIMAD UR10, UR4, UR17, UR10 ;  /* 0x00000011040a72a4 */ /* 0x000fc6000f8e020a */
[----:B------:R-:W-:Y:S01]  /*118c0*/  ULDC.64 UR16, c[0x0][0xae8] ;  /* 0x0002ba0000107ab9 */ /* 0x000fe20000000a00 */
[----:B------:R-:W-:Y:S01]  /*118d0*/  UIADD3 UR9, UR9, UR10, URZ ;  /* 0x0000000a09097290 */ /* 0x000fe2000fffe03f */
[----:B------:R-:W-:Y:S01]  /*118e0*/  @P0 IMAD.HI.U32 R2, R6, R9, RZ ;  /* 0x0000000906020227 */ /* 0x000fe200078e00ff */
[----:B------:R-:W-:Y:S02]  /*118f0*/  UIMAD UR4, UR12, UR16, URZ ;  /* 0x000000100c0472a4 */ /* 0x000fe4000f8e023f */
[----:B------:R-:W-:Y:S01]  /*11900*/  UIMAD.WIDE.U32 UR8, UR42, UR16, UR8 ;  /* 0x000000102a0872a5 */ /* 0x000fe2000f8e0008 */
[----:B------:R-:W-:Y:S01]  /*11910*/  IMAD.MOV.U32 R5, RZ, RZ, R6 ;  /* 0x000000ffff057224 */ /* 0x000fe200078e0006 */
[----:B------:R-:W-:Y:S01]  /*11920*/  UIMAD UR4, UR42, UR17, UR4 ;  /* 0x000000112a0472a4 */ /* 0x000fe2000f8e0204 */
[----:B------:R-:W-:-:S03]  /*11930*/  ULDC.64 UR10, c[0x0][0xaf0] ;  /* 0x0002bc00000a7ab9 */ /* 0x000fc60000000a00 */
[----:B------:R-:W-:Y:S02]  /*11940*/  UIADD3 UR9, UR9, UR4, URZ ;  /* 0x0000000409097290 */ /* 0x000fe4000fffe03f */
[----:B------:R-:W-:Y:S01]  /*11950*/  UIMAD UR4, UR14, UR10, URZ ;  /* 0x0000000a0e0472a4 */ /* 0x000fe2000f8e023f */
        /* <DEDUP_REMOVED lines=43> */
.L_x_7938:
[----:B------:R-:W-:Y:S05]  /*11c10*/  BSYNC B1 ;  /* 0x0000000000017941 */ /* 0x000fea0003800000 */
.L_x_7937:
        /* <DEDUP_REMOVED lines=13> */
.L_x_7940:
[----:B------:R-:W-:Y:S05]  /*11cf0*/  BSYNC B1 ;  /* 0x0000000000017941 */ /* 0x000fea0003800000 */
.L_x_7939:
        /* <DEDUP_REMOVED lines=13> */
.L_x_7942:
[----:B------:R-:W-:Y:S05]  /*11dd0*/  BSYNC B1 ;  /* 0x0000000000017941 */ /* 0x000fea0003800000 */
.L_x_7941:
[----:B0-----:R-:W-:Y:S01]  /*11de0*/  VIADD R0, R6, 0x60 ;  /* 0x0000006006007836 */ /* 0x001fe20000000000 */
[----:B--2-4-:R-:W0:Y:S04]  /*11df0*/  SHFL.IDX PT, R5, R5, 0x3, 0x181f ;  /* 0x00781f0005057f89 */ /* 0x014e2800000e0000 */
[----:B------:R-:W-:Y:S01]  /*11e00*/  ISETP.GE.AND P0, PT, R0, R11, PT ;  /* 0x0000000b0000720c */ /* 0x000fe20003f06270 */
[----:B-1-3--:R1:W2:-:S12]  /*11e10*/  SHFL.IDX PT, R2, R4, 0x3, 0x181f ;  /* 0x00781f0004027f89 */ /* 0x00a29800000e0000 */
[----:B-1----:R-:W-:Y:S05]  /*11e20*/  @P0 BRA `(.L_x_7933) ;  /* 0x0000000000240947 */ /* 0x002fea0003800000 */
[----:B------:R-:W-:Y:S02]  /*11e30*/  ULDC UR4, c[0x0][0xac8] ;  /* 0x0002b20000047ab9 */ /* 0x000fe40000000800 */
[----:B------:R-:W-:Y:S02]  /*11e40*/  ISETP.GE.AND P2, PT, R18, UR4, PT ;  /* 0x0000000412007c0c */ /* 0x000fe4000bf46270 */
[----:B------:R-:W-:-:S11]  /*11e50*/  ISETP.GE.AND P3, PT, R19, UR4, PT ;  /* 0x0000000413007c0c */ /* 0x000fd6000bf66270 */
[CC--:B--2---:R-:W-:Y:S02]  /*11e60*/  @!P2 LEA R6, P0, R18.reuse, R2.reuse, 0x1 ;  /* 0x000000021206a211 */ /* 0x0c4fe400078008ff */
[C---:B------:R-:W-:Y:S02]  /*11e70*/  @!P3 LEA R2, P1, R19.reuse, R2, 0x1 ;  /* 0x000000021302b211 */ /* 0x040fe400078208ff */
[-C--:B0-----:R-:W-:Y:S02]  /*11e80*/  @!P2 LEA.HI.X R7, R18, R5.reuse, R190, 0x1, P0 ;  /* 0x000000051207a211 */ /* 0x081fe400000f0cbe */
[----:B------:R-:W-:-:S03]  /*11e90*/  @!P3 LEA.HI.X R3, R19, R5, R189, 0x1, P1 ;  /* 0x000000051303b211 */ /* 0x000fc600008f0cbd */
[----:B------:R1:W-:Y:S04]  /*11ea0*/  @!P2 ST.E.128 desc[UR54][R6.64], RZ ;  /* 0x000000ff0600a985 */ /* 0x0003e8000c101d36 */
[----:B------:R1:W-:Y:S02]  /*11eb0*/  @!P3 ST.E.128 desc[UR54][R2.64], RZ ;  /* 0x000000ff0200b985 */ /* 0x0003e4000c101d36 */
.L_x_7933:
[----:B------:R-:W-:Y:S05]  /*11ec0*/  BSYNC B0 ;  /* 0x0000000000007941 */ /* 0x000fea0003800000 */
.L_x_7924:
[----:B------:R-:W-:Y:S02]  /*11ed0*/  ULDC UR4, c[0x0][0xc3c] ;  /* 0x00030f0000047ab9 */ /* 0x000fe40000000800 */
[----:B------:R-:W-:-:S06]  /*11ee0*/  UISETP.GE.AND UP0, UPT, UR6, UR4, UPT ;  /* 0x000000040600728c */ /* 0x000fcc000bf06270 */
[----:B------:R-:W-:-:S13]  /*11ef0*/  PLOP3.LUT P0, PT, PT, PT, UP0, 0x80, 0x0 ;  /* 0x000000000000781c */ /* 0x000fda0003f0f008 */
[----:B------:R-:W-:Y:S05]  /*11f00*/  @!P0 BRA `(.L_x_7943) ;  /* 0xfffffeec008c8947 */ /* 0x000fea000383ffff */
[----:B------:R-:W-:Y:S05]  /*11f10*/  EXIT ;  /* 0x000000000000794d */ /* 0x000fea0003800000 */
.L_x_7834:
        /* <DEDUP_REMOVED lines=9> */
[----:B-1----:R-:W0:Y:S08]  /*11fb0*/  S2UR UR5, SR_CgaCtaId ;  /* 0x00000000000579c3 */ /* 0x002e300000008800 */
[----:B------:R-:W-:Y:S06]  /*11fc0*/  BAR.SYNC.DEFER_BLOCKING 0x5, 0x180 ;  /* 0x0146000000007b1d */ /* 0x000fec0000010000 */
[----:B------:R-:W-:-:S02]  /*11fd0*/  UMOV UR4, 0x400 ;  /* 0x0000040000047882 */ /* 0x000fc40000000000 */
[----:B0-----:R-:W-:-:S09]  /*11fe0*/  ULEA UR4, UR5, UR4, 0x18 ;  /* 0x0000000405047291 */ /* 0x001fd2000f8ec03f */
[----:B------:R-:W0:Y:S01]  /*11ff0*/  LDS.128 R16, [UR4+0x288d0] ;  /* 0x0288d004ff107984 */ /* 0x000e220008000c00 */
[----:B------:R-:W-:Y:S06]  /*12000*/  BAR.ARV 0x4, 0x180 ;  /* 0x0106000000007b1d */ /* 0x000fec0000002000 */
[----:B------:R-:W-:Y:S05]  /*12010*/  BRA `(.L_x_7945) ;  /* 0x00000008008c7947 */ /* 0x000fea0003800000 */
.L_x_7944:
[----:B------:R-:W0:Y:S01]  /*12020*/  S2R R2, SR_TID.X ;  /* 0x0000000000027919 */ /* 0x000e220000002100 */
[----:B-1----:R-:W-:Y:S01]  /*12030*/  ULDC UR4, c[0x0][0xc3c] ;  /* 0x00030f0000047ab9 */ /* 0x002fe20000000800 */
        /* <DEDUP_REMOVED lines=38> */
.L_x_7950:
        /* <DEDUP_REMOVED lines=12> */
.L_x_7949:
[----:B------:R-:W-:Y:S05]  /*12360*/  BSYNC B0 ;  /* 0x0000000000007941 */ /* 0x000fea0003800000 */
.L_x_7948:
        /* <DEDUP_REMOVED lines=20> */
.L_x_7946:
        /* <DEDUP_REMOVED lines=20> */
.L_x_7951:
[----:B---3--:R-:W-:Y:S01]  /*125f0*/  IMAD R16, R16, UR5, R11 ;  /* 0x0000000510107c24 */ /* 0x008fe2000f8e020b */
[----:B------:R-:W-:Y:S01]  /*12600*/  IABS R2, R4 ;  /* 0x0000000400027213 */ /* 0x000fe20000000000 */
[----:B-12---:R-:W-:-:S03]  /*12610*/  IMAD.MOV R9, RZ, RZ, -R3 ;  /* 0x000000ffff097224 */ /* 0x006fc600078e0a03 */
[----:B------:R-:W-:Y:S01]  /*12620*/  IADD3 R11, -R16, UR6, RZ ;  /* 0x00000006100b7c10 */ /* 0x000fe2000fffe1ff */
        /* <DEDUP_REMOVED lines=19> */
[----:B------:R-:W-:-:S04]  /*12760*/  IMAD R13, R7, R2, RZ ;  /* 0x00000002070d7224 */ /* 0x000fc800078e02ff */
[----:B------:R-:W-:-:S05]  /*12770*/  IMAD.MOV R6, RZ, RZ, -R13 ;  /* 0x000000ffff067224 */ /* 0x000fca00078e0a0d */
[----:B------:R-:W-:Y:S01]  /*12780*/  VIADDMNMX R15, R6, UR5, R7, PT ;  /* 0x00000005060f7c46 */ /* 0x000fe2000b800107 */
[----:B------:R-:W-:-:S03]  /*12790*/  IMAD.MOV R7, RZ, RZ, -R2 ;  /* 0x000000ffff077224 */ /* 0x000fc600078e0a02 */
[----:B------:R-:W-:Y:S01]  /*127a0*/  IABS R8, R15 ;  /* 0x0000000f00087213 */ /* 0x000fe20000000000 */
[----:B------:R-:W-:Y:S01]  /*127b0*/  IMAD R4, R4, R7, R11 ;  /* 0x0000000704047224 */ /* 0x000fe200078e020b */
[----:B0-----:R-:W-:Y:S01]  /*127c0*/  IABS R10, R15 ;  /* 0x0000000f000a7213 */ /* 0x001fe20000000000 */
[----:B------:R-:W-:Y:S01]  /*127d0*/  IMAD.MOV R18, RZ, RZ, -R15 ;  /* 0x000000ffff127224 */ /* 0x000fe200078e0a0f */
[----:B------:R-:W0:Y:S02]  /*127e0*/  I2F.RP R6, R8 ;  /* 0x0000000800067306 */ /* 0x000e240000209400 */
[----:B------:R-:W-:-:S06]  /*127f0*/  IABS R9, R4 ;  /* 0x0000000400097213 */ /* 0x000fcc0000000000 */
[----:B0-----:R-:W0:Y:S02]  /*12800*/  MUFU.RCP R6, R6 ;  /* 0x0000000600067308 */ /* 0x001e240000001000 */
[----:B0-----:R-:W-:-:S06]  /*12810*/  VIADD R3, R6, 0xffffffe ;  /* 0x0ffffffe06037836 */ /* 0x001fcc0000000000 */
[----:B------:R-:W0:Y:S02]  /*12820*/  F2I.FTZ.U32.TRUNC.NTZ R3, R3 ;  /* 0x0000000300037305 */ /* 0x000e24000021f000 */
[----:B0-----:R-:W-:-:S04]  /*12830*/  IMAD.MOV R2, RZ, RZ, -R3 ;  /* 0x000000ffff027224 */ /* 0x001fc800078e0a03 */
[----:B------:R-:W-:Y:S02]  /*12840*/  IMAD.MOV.U32 R7, RZ, RZ, R2 ;  /* 0x000000ffff077224 */ /* 0x000fe400078e0002 */
[----:B------:R-:W-:Y:S02]  /*12850*/  IMAD.MOV.U32 R2, RZ, RZ, RZ ;  /* 0x000000ffff027224 */ /* 0x000fe400078e00ff */
        /* <DEDUP_REMOVED lines=20> */
.L_x_7947:
[----:B------:R-:W-:Y:S01]  /*129a0*/  ULDC UR4, c[0x0][0xc3c] ;  /* 0x00030f0000047ab9 */ /* 0x000fe20000000800 */
[----:B------:R-:W-:Y:S02]  /*129b0*/  IMAD.MOV.U32 R17, RZ, RZ, RZ ;  /* 0x000000ffff117224 */ /* 0x000fe400078e00ff */
[----:B------:R-:W-:Y:S02]  /*129c0*/  IMAD.U32 R16, RZ, RZ, UR6 ;  /* 0x00000006ff107e24 */ /* 0x000fe4000f8e00ff */
[----:B------:R-:W-:Y:S02]  /*129d0*/  IMAD.MOV.U32 R18, RZ, RZ, RZ ;  /* 0x000000ffff127224 */ /* 0x000fe400078e00ff */
[----:B------:R-:W-:-:S07]  /*129e0*/  IMAD.U32 R19, RZ, RZ, UR4 ;  /* 0x00000004ff137e24 */ /* 0x000fce000f8e00ff */
.L_x_7952:
[----:B------:R-:W-:-:S13]  /*129f0*/  ISETP.NE.AND P0, PT, R5, RZ, PT ;  /* 0x000000ff0500720c */ /* 0x000fda0003f05270 */
[----:B------:R-:W0:Y:S01]  /*12a00*/  @!P0 S2R R3, SR_CgaCtaId ;  /* 0x0000000000038919 */ /* 0x000e220000008800 */
[----:B------:R-:W-:-:S04]  /*12a10*/  @!P0 MOV R0, 0x400 ;  /* 0x0000040000008802 */ /* 0x000fc80000000f00 */
[----:B0-----:R-:W-:-:S05]  /*12a20*/  @!P0 LEA R0, R3, R0, 0x18 ;  /* 0x0000000003008211 */ /* 0x001fca00078ec0ff */
[----:B------:R1:W-:Y:S01]  /*12a30*/  @!P0 STS.128 [R0+0x288d0], R16 ;  /* 0x0288d01000008388 */ /* 0x0003e20000000c00 */
[----:B------:R-:W-:Y:S06]  /*12a40*/  BAR.ARV 0x5, 0x180 ;  /* 0x0146000000007b1d */ /* 0x000fec0000002000 */
.L_x_7945:
        /* <DEDUP_REMOVED lines=12> */
[----:B------:R-:W-:Y:S01]  /*12b10*/  ULOP3.LUT UR36, UR43, 0x2, URZ, 0xfc, !UPT ;  /* 0x000000022b247892 */ /* 0x000fe2000f8efc3f */
[----:B------:R-:W-:Y:S01]  /*12b20*/  IMAD.MOV.U32 R24, RZ, RZ, RZ ;  /* 0x000000ffff187224 */ /* 0x000fe200078e00ff */
[----:B------:R-:W-:Y:S01]  /*12b30*/  ULDC UR37, c[0x0][0xc] ;  /* 0x0000030000257ab9 */ /* 0x000fe20000000800 */
[----:B--2---:R-:W-:-:S06]  /*12b40*/  ULEA UR4, UR5, UR4, 0x18 ;  /* 0x0000000405047291 */ /* 0x004fcc000f8ec03f */
[----:B------:R-:W-:Y:S01]  /*12b50*/  IMAD.U32 R22, RZ, RZ, UR4 ;  /* 0x00000004ff167e24 */ /* 0x000fe2000f8e00ff */
[C---:B0-----:R-:W-:Y:S01]  /*12b60*/  LOP3.LUT R4, R3.reuse, 0x7f, RZ, 0xc0, !PT ;  /* 0x0000007f03047812 */ /* 0x041fe200078ec0ff */
[C---:B------:R-:W-:Y:S02]  /*12b70*/  IMAD.SHL.U32 R30, R3.reuse, 0x8, RZ ;  /* 0x00000008031e7824 */ /* 0x040fe400078e00ff */
[----:B------:R-:W-:-:S03]  /*12b80*/  IMAD.SHL.U32 R2, R3, 0x10, RZ ;  /* 0x0000001003027824 */ /* 0x000fc600078e00ff */
[----:B-1----:R-:W-:Y:S02]  /*12b90*/  LOP3.LUT R0, R30, 0x1f8, RZ, 0xc0, !PT ;  /* 0x000001f81e007812 */ /* 0x002fe400078ec0ff */
[----:B------:R-:W-:Y:S02]  /*12ba0*/  LOP3.LUT R2, R2, 0x70, RZ, 0xc0, !PT ;  /* 0x0000007002027812 */ /* 0x000fe400078ec0ff */
[----:B------:R-:W-:Y:S02]  /*12bb0*/  LOP3.LUT R3, R0, 0x38, R3, 0x78, !PT ;  /* 0x0000003800037812 */ /* 0x000fe400078e7803 */
[----:B------:R-:W-:Y:S02]  /*12bc0*/  SHF.R.U32.HI R0, RZ, 0x3, R4 ;  /* 0x00000003ff007819 */ /* 0x000fe40000011604 */
[----:B------:R-:W-:Y:S02]  /*12bd0*/  LOP3.LUT R34, R3, 0x200, R30, 0xf8, !PT ;  /* 0x0000020003227812 */ /* 0x000fe400078ef81e */
[----:B------:R-:W-:-:S02]  /*12be0*/  LOP3.LUT R2, R0, R2, RZ, 0xfc, !PT ;  /* 0x0000000200027212 */ /* 0x000fc400078efcff */
[----:B------:R-:W-:Y:S01]  /*12bf0*/  LOP3.LUT R30, R30, 0x38, RZ, 0xc0, !PT ;  /* 0x000000381e1e7812 */ /* 0x000fe200078ec0ff */
[----:B------:R-:W-:-:S03]  /*12c00*/  IMAD R0, R34, 0x2, R22 ;  /* 0x0000000222007824 */ /* 0x000fc600078e0216 */
[----:B------:R-:W-:Y:S02]  /*12c10*/  LOP3.LUT R29, R30, 0x40, RZ, 0xfc, !PT ;  /* 0x000000401e1d7812 */ /* 0x000fe400078efcff */
[----:B------:R3:W-:Y:S05]  /*12c20*/  STL [R1+0x4], R0 ;  /* 0x0000040001007387 */ /* 0x0007ea0000100800 */
.L_x_8024:
        /* <DEDUP_REMOVED lines=8> */
[----:B------:R0:W5:Y:S01]  /*12cb0*/  @P0 LDG.E R37, desc[UR54][R2.64] ;  /* 0x0000003602250981 */ /* 0x000162000c1e1900 */
[----:B------:R-:W-:Y:S01]  /*12cc0*/  ISETP.NE.U32.AND P0, PT, RZ, UR4, PT ;  /* 0x00000004ff007c0c */ /* 0x000fe2000bf05070 */
[----:B---3--:R-:W-:Y:S01]  /*12cd0*/  IMAD.MOV.U32 R0, RZ, RZ, RZ ;  /* 0x000000ffff007224 */ /* 0x008fe200078e00ff */
[----:B------:R-:W-:Y:S02]  /*12ce0*/  LOP3.LUT R26, R26, 0xffffffdf, RZ, 0xc0, !PT ;  /* 0xffffffdf1a1a7812 */ /* 0x000fe400078ec0ff */
[----:B------:R-:W-:Y:S01]  /*12cf0*/  ISETP.NE.AND.EX P1, PT, RZ, UR5, PT, P0 ;  /* 0x00000005ff007c0c */ /* 0x000fe2000bf25300 */
[----:B------:R-:W-:Y:S02]  /*12d00*/  ULDC.64 UR4, c[0x0][0xa00] ;  /* 0x0002800000047ab9 */ /* 0x000fe40000000a00 */
[----:B------:R-:W-:Y:S01]  /*12d10*/  ISETP.NE.U32.AND P0, PT, RZ, UR4, PT ;  /* 0x00000004ff007c0c */ /* 0x000fe2000bf05070 */
[----:B0-----:R-:W0:Y:S03]  /*12d20*/  LDC.64 R2, c[0x0][0xa00] ;  /* 0x00028000ff027b82 */ /* 0x001e260000000a00 */
[----:B------:R-:W-:Y:S01]  /*12d30*/  ISETP.NE.AND.EX P2, PT, RZ, UR5, PT, P0 ;  /* 0x00000005ff007c0c */ /* 0x000fe2000bf45300 */
[----:B------:R-:W-:-:S05]  /*12d40*/  ULDC.64 UR4, c[0x0][0x418] ;  /* 0x0001060000047ab9 */ /* 0x000fca0000000a00 */
[----:B-1----:R-:W1:Y:S07]  /*12d50*/  @P1 LDC.64 R4, c[0x0][0xa18] ;  /* 0x00028600ff041b82 */ /* 0x002e6e0000000a00 */
[----:B------:R-:W-:Y:S01]  /*12d60*/  @P2 LOP3.LUT R26, R26, 0x20, RZ, 0xfc, !PT ;  /* 0x000000201a1a2812 */ /* 0x000fe200078efcff */
[----:B0-----:R-:W-:-:S05]  /*12d70*/  IMAD.WIDE R2, R19, 0x4, R2 ;  /* 0x0000000413027825 */ /* 0x001fca00078e0202 */
[----:B--2---:R-:W2:Y:S01]  /*12d80*/  @P2 LDG.E R0, desc[UR54][R2.64] ;  /* 0x0000003602002981 */ /* 0x004ea2000c1e1900 */
[----:B-1----:R-:W-:-:S05]  /*12d90*/  @P1 IMAD.WIDE R4, R19, 0x4, R4 ;  /* 0x0000000413041825 */ /* 0x002fca00078e0204 */
[----:B------:R0:W5:Y:S01]  /*12da0*/  @P1 LDG.E R31, desc[UR54][R4.64] ;  /* 0x00000036041f1981 */ /* 0x000162000c1e1900 */
[----:B------:R-:W-:-:S03]  /*12db0*/  UISETP.NE.U32.AND UP0, UPT, UR4, URZ, UPT ;  /* 0x0000003f0400728c */ /* 0x000fc6000bf05070 */
[----:B------:R-:W-:Y:S01]  /*12dc0*/  ULDC UR4, c[0x0][0x424] ;  /* 0x0001090000047ab9 */ /* 0x000fe20000000800 */
[----:B------:R-:W-:-:S03]  /*12dd0*/  UISETP.NE.AND.EX UP0, UPT, UR5, URZ, UPT, UP0 ;  /* 0x0000003f0500728c */ /* 0x000fc6000bf05300 */
[----:B------:R-:W-:Y:S01]  /*12de0*/  ULDC UR5, c[0x0][0x2f0] ;  /* 0x0000bc0000057ab9 */ /* 0x000fe20000000800 */
[----:B------:R-:W-:-:S04]  /*12df0*/  USEL UR4, UR4, 0x1, UP0 ;  /* 0x0000000104047887 */ /* 0x000fc80008000000 */
[----:B------:R-:W-:Y:S01]  /*12e00*/  UIMAD UR4, UR4, UR5, URZ ;  /* 0x00000005040472a4 */ /* 0x000fe2000f8e023f */
[----:B--2---:R1:W-:Y:S05]  /*12e10*/  STL [R1+0x8], R0 ;  /* 0x0000080001007387 */ /* 0x0043ea0000100800 */
[----:B-1----:R-:W-:Y:S01]  /*12e20*/  IMAD.U32 R0, RZ, RZ, UR4 ;  /* 0x00000004ff007e24 */ /* 0x002fe2000f8e00ff */
[----:B0-----:R-:W-:Y:S06]  /*12e30*/  @P1 BRA `(.L_x_7954) ;  /* 0x0000000000181947 */ /* 0x001fec0003800000 */
[----:B------:R-:W-:Y:S02]  /*12e40*/  ULDC UR4, c[0x0][0x288] ;  /* 0x0000a20000047ab9 */ /* 0x000fe40000000800 */
[----:B-----5:R-:W-:Y:S01]  /*12e50*/  IMAD.U32 R31, RZ, RZ, UR4 ;  /* 0x00000004ff1f7e24 */ /* 0x020fe2000f8e00ff */
[----:B------:R-:W-:Y:S06]  /*12e60*/  @!P2 BRA `(.L_x_7954) ;  /* 0x00000000000ca947 */ /* 0x000fec0003800000 */
[----:B------:R-:W2:Y:S04]  /*12e70*/  LDG.E R4, desc[UR54][R2.64] ;  /* 0x0000003602047981 */ /* 0x000ea8000c1e1900 */
[----:B------:R-:W2:Y:S02]  /*12e80*/  LDG.E R31, desc[UR54][R2.64+0x4] ;  /* 0x00000436021f7981 */ /* 0x000ea4000c1e1900 */
[----:B--2---:R-:W-:-:S07]  /*12e90*/  IMAD.IADD R31, R31, 0x1, -R4 ;  /* 0x000000011f1f7824 */ /* 0x004fce00078e0a04 */
.L_x_7954:
[----:B------:R-:W-:Y:S02]  /*12ea0*/  ULDC.64 UR4, c[0x0][0xa20] ;  /* 0x0002880000047ab9 */ /* 0x000fe40000000a00 */
[----:B------:R-:W-:-:S04]  /*12eb0*/  ISETP.NE.U32.AND P0, PT, RZ, UR4, PT ;  /* 0x00000004ff007c0c */ /* 0x000fc8000bf05070 */
[----:B------:R-:W-:-:S13]  /*12ec0*/  ISETP.NE.AND.EX P0, PT, RZ, UR5, PT, P0 ;  /* 0x00000005ff007c0c */ /* 0x000fda000bf05300 */
[----:B------:R-:W-:Y:S05]  /*12ed0*/  @!P0 BRA `(.L_x_7955) ;  /* 0x0000000000108947 */ /* 0x000fea0003800000 */
[----:B------:R-:W0:Y:S02]  /*12ee0*/  LDC.64 R2, c[0x0][0xa20] ;  /* 0x00028800ff027b82 */ /* 0x000e240000000a00 */
[----:B0-----:R-:W-:-:S05]  /*12ef0*/  IMAD.WIDE R2, R19, 0x4, R2 ;  /* 0x0000000413027825 */ /* 0x001fca00078e0202 */
[----:B------:R0:W5:Y:S01]  /*12f00*/  LDG.E R0, desc[UR54][R2.64] ;  /* 0x0000003602007981 */ /* 0x000162000c1e1900 */
[----:B------:R-:W-:Y:S05]  /*12f10*/  BRA `(.L_x_7956) ;  /* 0x0000000000247947 */ /* 0x000fea0003800000 */
.L_x_7955:
[----:B------:R-:W-:Y:S02]  /*12f20*/  ULDC.64 UR4, c[0x0][0xa08] ;  /* 0x0002820000047ab9 */ /* 0x000fe40000000a00 */
[----:B------:R-:W-:-:S04]  /*12f30*/  ISETP.NE.U32.AND P0, PT, RZ, UR4, PT ;  /* 0x00000004ff007c0c */ /* 0x000fc8000bf05070 */
[----:B------:R-:W-:-:S13]  /*12f40*/  ISETP.NE.AND.EX P0, PT, RZ, UR5, PT, P0 ;  /* 0x00000005ff007c0c */ /* 0x000fda000bf05300 */
[----:B------:R-:W-:Y:S05]  /*12f50*/  @!P0 BRA `(.L_x_7956) ;  /* 0x0000000000148947 */ /* 0x000fea0003800000 */
[----:B------:R-:W0:Y:S02]  /*12f60*/  LDC.64 R2, c[0x0][0xa08] ;  /* 0x00028200ff027b82 */ /* 0x000e240000000a00 */
[----:B0-----:R-:W-:-:S05]  /*12f70*/  IMAD.WIDE R2, R19, 0x4, R2 ;  /* 0x0000000413027825 */ /* 0x001fca00078e0202 */
[----:B------:R-:W2:Y:S04]  /*12f80*/  LDG.E R0, desc[UR54][R2.64] ;  /* 0x0000003602007981 */ /* 0x000ea8000c1e1900 */
[----:B------:R-:W2:Y:S02]  /*12f90*/  LDG.E R5, desc[UR54][R2.64+0x4] ;  /* 0x0000043602057981 */ /* 0x000ea4000c1e1900 */
[----:B--2---:R-:W-:-:S07]  /*12fa0*/  IMAD.IADD R0, R5, 0x1, -R0 ;  /* 0x0000000105007824 */ /* 0x004fce00078e0a00 */
.L_x_7956:
[----:B0-----:R-:W0:Y:S01]  /*12fb0*/  LDC R2, c[0x0][0x448] ;  /* 0x00011200ff027b82 */ /* 0x001e220000000800 */
[----:B------:R-:W-:Y:S01]  /*12fc0*/  IMAD.SHL.U32 R27, R17, 0x80, RZ ;  /* 0x00000080111b7824 */ /* 0x000fe200078e00ff */
[----:B------:R-:W-:Y:S01]  /*12fd0*/  LOP3.LUT R26, R26, 0xffffffef, RZ, 0xc0, !PT ;  /* 0xffffffef1a1a7812 */ /* 0x000fe200078ec0ff */
[----:B-----5:R-:W-:Y:S02]  /*12fe0*/  IMAD.IADD R35, R0, 0x1, -R37 ;  /* 0x0000000100237824 */ /* 0x020fe400078e0a25 */
[----:B------:R-:W-:Y:S01]  /*12ff0*/  VIADD R4, R27, 0x7f ;  /* 0x0000007f1b047836 */ /* 0x000fe20000000000 */
[----:B0-----:R-:W-:Y:S02]  /*13000*/  ISETP.NE.AND P2, PT, R2, 0x1, PT ;  /* 0x000000010200780c */ /* 0x001fe40003f45270 */
[----:B------:R-:W0:Y:S11]  /*13010*/  LDC.64 R2, c[0x0][0x9e0] ;  /* 0x00027800ff027b82 */ /* 0x000e360000000a00 */
[----:B------:R-:W1:Y:S01]  /*13020*/  @P2 LDC R5, c[0x0][0x44c] ;  /* 0x00011300ff052b82 */ /* 0x000e620000000800 */
[----:B------:R-:W-:-:S07]  /*13030*/  @P2 LOP3.LUT R26, R26, 0x10, RZ, 0xfc, !PT ;  /* 0x000000101a1a2812 */ /* 0x000fce00078efcff */
[----:B------:R-:W2:Y:S01]  /*13040*/  @P2 LDC R6, c[0x0][0x450] ;  /* 0x00011400ff062b82 */ /* 0x000ea20000000800 */
[----:B0-----:R-:W-:Y:S01]  /*13050*/  ISETP.GE.AND P1, PT, R3, 0x1, PT ;  /* 0x000000010300780c */ /* 0x001fe20003f26270 */
[----:B-1----:R-:W-:-:S05]  /*13060*/  @P2 IMAD.HI.U32 R5, R4, R5, RZ ;  /* 0x0000000504052227 */ /* 0x002fca00078e00ff */
[----:B--2---:R-:W-:Y:S02]  /*13070*/  @P2 SHF.R.U32.HI R4, RZ, R6, R5 ;  /* 0x00000006ff042219 */ /* 0x004fe40000011605 */
[----:B------:R-:W-:-:S05]  /*13080*/  IADD3 R5, R35, 0x1, -R31 ;  /* 0x0000000123057810 */ /* 0x000fca0007ffe81f */
        /* <DEDUP_REMOVED lines=14> */
.L_x_7959:
[----:B------:R-:W-:-:S13]  /*13170*/  ISETP.NE.AND P0, PT, R3, 0x1, PT ;  /* 0x000000010300780c */ /* 0x000fda0003f05270 */
[----:B------:R-:W0:Y:S02]  /*13180*/  @P0 LDC.64 R4, c[0x0][0x9e8] ;  /* 0x00027a00ff040b82 */ /* 0x000e240000000a00 */
[----:B0-----:R-:W-:-:S05]  /*13190*/  @P0 IMAD.HI.U32 R4, R0, R4, RZ ;  /* 0x0000000400040227 */ /* 0x001fca00078e00ff */
[----:B------:R-:W-:-:S07]  /*131a0*/  @P0 SHF.R.U32.HI R0, RZ, R5, R4 ;  /* 0x00000005ff000219 */ /* 0x000fce0000011604 */
.L_x_7960:
[----:B------:R-:W-:Y:S05]  /*131b0*/  BSYNC B0 ;  /* 0x0000000000007941 */ /* 0x000fea0003800000 */
.L_x_7958:
[----:B------:R-:W-:-:S05]  /*131c0*/  IMAD R5, R0, R3, R3 ;  /* 0x0000000300057224 */ /* 0x000fca00078e0203 */
[----:B------:R-:W-:-:S07]  /*131d0*/  VIMNMX R2, R2, R5, PT ;  /* 0x0000000502027248 */ /* 0x000fce0003fe0100 */
.L_x_7957:
        /* <DEDUP_REMOVED lines=8> */
[----:B------:R-:W-:Y:S01]  /*13260*/  LEA.HI R4, R5, R2, RZ, 0x7 ;  /* 0x0000000205047211 */ /* 0x000fe200078f38ff */
[----:B------:R-:W-:-:S03]  /*13270*/  VIADD R2, R35, 0x7f ;  /* 0x0000007f23027836 */ /* 0x000fc60000000000 */
        /* <DEDUP_REMOVED lines=19> */
.L_x_7963:
[----:B------:R-:W-:-:S13]  /*133b0*/  ISETP.NE.AND P0, PT, R3, 0x1, PT ;  /* 0x000000010300780c */ /* 0x000fda0003f05270 */
[----:B------:R-:W1:Y:S02]  /*133c0*/  @P0 LDC.64 R4, c[0x0][0x9e8] ;  /* 0x00027a00ff040b82 */ /* 0x000e640000000a00 */
[----:B-1----:R-:W-:-:S05]  /*133d0*/  @P0 IMAD.HI.U32 R4, R2, R4, RZ ;  /* 0x0000000402040227 */ /* 0x002fca00078e00ff */
[----:B------:R-:W-:-:S07]  /*133e0*/  @P0 SHF.R.U32.HI R2, RZ, R5, R4 ;  /* 0x00000005ff020219 */ /* 0x000fce0000011604 */
.L_x_7964:
[----:B------:R-:W-:Y:S05]  /*133f0*/  BSYNC B0 ;  /* 0x0000000000007941 */ /* 0x000fea0003800000 */
.L_x_7962:
[----:B------:R-:W-:-:S05]  /*13400*/  IMAD R3, R2, R3, RZ ;  /* 0x0000000302037224 */ /* 0x000fca00078e02ff */
[----:B------:R-:W-:-:S07]  /*13410*/  VIMNMX R0, R0, R3, !PT ;  /* 0x0000000300007248 */ /* 0x000fce0007fe0100 */
.L_x_7961:
[----:B------:R-:W-:Y:S01]  /*13420*/  SHF.R.S32.HI R3, RZ, 0x1f, R0 ;  /* 0x0000001fff037819 */ /* 0x000fe20000011400 */
[----:B------:R-:W-:Y:S03]  /*13430*/  BSSY B7, `(.L_x_7965) ;  /* 0x000037b000077945 */ /* 0x000fe60003800000 */
[----:B------:R-:W-:-:S04]  /*13440*/  LEA.HI R3, R3, R0, RZ, 0x7 ;  /* 0x0000000003037211 */ /* 0x000fc800078f38ff */
[----:B------:R-:W-:-:S04]  /*13450*/  SHF.R.S32.HI R3, RZ, 0x7, R3 ;  /* 0x00000007ff037819 */ /* 0x000fc80000011403 */
[----:B------:R-:W-:-:S04]  /*13460*/  VIMNMX R36, RZ, R3, !PT ;  /* 0x00000003ff247248 */ /* 0x000fc80007fe0100 */
[----:B------:R-:W-:-:S13]  /*13470*/  ISETP.GT.AND P0, PT, R23, R36, PT ;  /* 0x000000241700720c */ /* 0x000fda0003f04270 */
        /* <DEDUP_REMOVED lines=18> */
.L_x_7966:
        /* <DEDUP_REMOVED lines=20> */
.L_x_7969:
[----:B------:R-:W-:Y:S05]  /*136e0*/  BSYNC B6 ;  /* 0x0000000000067941 */ /* 0x000fea0003800000 */
.L_x_7968:
        /* <DEDUP_REMOVED lines=10> */
[----:B------:R-:W-:Y:S01]  /*13790*/  MOV R13, RZ ;  /* 0x000000ff000d7202 */ /* 0x000fe20000000f00 */
[----:B------:R-:W-:Y:S02]  /*137a0*/  IMAD.U32 R5, RZ, RZ, UR7 ;  /* 0x00000007ff057e24 */ /* 0x000fe4000f8e00ff */
[----:B------:R-:W-:Y:S02]  /*137b0*/  IMAD.U32 R6, RZ, RZ, UR8 ;  /* 0x00000008ff067e24 */ /* 0x000fe4000f8e00ff */
[----:B------:R-:W-:-:S02]  /*137c0*/  IMAD.U32 R7, RZ, RZ, UR9 ;  /* 0x00000009ff077e24 */ /* 0x000fc4000f8e00ff */
[----:B------:R-:W-:Y:S02]  /*137d0*/  IMAD.U32 R10, RZ, RZ, UR4 ;  /* 0x00000004ff0a7e24 */ /* 0x000fe4000f8e00ff */
[----:B------:R-:W-:Y:S02]  /*137e0*/  IMAD.U32 R11, RZ, RZ, UR5 ;  /* 0x00000005ff0b7e24 */ /* 0x000fe4000f8e00ff */
[----:B------:R-:W-:Y:S02]  /*137f0*/  IMAD.MOV.U32 R8, RZ, RZ, 0x70 ;  /* 0x00000070ff087424 */ /* 0x000fe400078e00ff */
[----:B-1----:R-:W-:-:S07]  /*13800*/  IMAD.MOV.U32 R12, RZ, RZ, 0x1 ;  /* 0x00000001ff0c7424 */ /* 0x002fce00078e00ff */
[----:B------:R-:W-:-:S07]  /*13810*/  LEPC R20, `(.L_x_7972) ;  /* 0x000000001014794e */ /* 0x000fce0000000000 */
[----:B0-2---:R-:W-:Y:S05]  /*13820*/  CALL.ABS.NOINC R2 ;  /* 0x0000000002007343 */ /* 0x005fea0003c00000 */
.L_x_7972:
        /* <DEDUP_REMOVED lines=15> */
.L_x_7971:
[----:B------:R-:W-:Y:S05]  /*13920*/  BSYNC B6 ;  /* 0x0000000000067941 */ /* 0x000fea0003800000 */
.L_x_7970:
[----:B------:R-:W-:Y:S01]  /*13930*/  ULDC.64 UR4, c[0x0][0x9f8] ;  /* 0x00027e0000047ab9 */ /* 0x000fe20000000a00 */
[----:B------:R-:W-:Y:S01]  /*13940*/  IMAD.MOV.U32 R33, RZ, RZ, R19 ;  /* 0x000000ffff217224 */ /* 0x000fe200078e0013 */
[----:B------:R-:W-:Y:S01]  /*13950*/  ISETP.NE.U32.AND P0, PT, RZ, UR4, PT ;  /* 0x00000004ff007c0c */ /* 0x000fe2000bf05070 */
[----:B------:R-:W1:Y:S01]  /*13960*/  S2R R20, SR_TID.X ;  /* 0x0000000000147919 */ /* 0x000e620000002100 */
[----:B------:R-:W2:Y:S01]  /*13970*/  LDC R9, c[0x0][0x430] ;  /* 0x00010c00ff097b82 */ /* 0x000ea20000000800 */
[----:B------:R-:W3:Y:S01]  /*13980*/  S2R R17, SR_TID.X ;  /* 0x0000000000117919 */ /* 0x000ee20000002100 */
[----:B------:R-:W-:Y:S01]  /*13990*/  ISETP.NE.AND.EX P0, PT, RZ, UR5, PT, P0 ;  /* 0x00000005ff007c0c */ /* 0x000fe2000bf05300 */
[----:B------:R-:W-:Y:S01]  /*139a0*/  VIADD R25, R23, 0xffffffff ;  /* 0xffffffff17197836 */ /* 0x000fe20000000000 */
[----:B------:R-:W-:Y:S01]  /*139b0*/  LOP3.LUT R26, R26, 0xfffffff7, RZ, 0xc0, !PT ;  /* 0xfffffff71a1a7812 */ /* 0x000fe200078ec0ff */
[----:B------:R-:W-:-:S10]  /*139c0*/  ULDC UR4, c[0x0][0x2f4] ;  /* 0x0000bd0000047ab9 */ /* 0x000fd40000000800 */
[----:B------:R-:W4:Y:S02]  /*139d0*/  @P0 LDC.64 R2, c[0x0][0x9f8] ;  /* 0x00027e00ff020b82 */ /* 0x000f240000000a00 */
[----:B----4-:R-:W-:-:S05]  /*139e0*/  @P0 IMAD.WIDE R2, R19, 0x4, R2 ;  /* 0x0000000413020825 */ /* 0x010fca00078e0202 */
[----:B------:R4:W4:Y:S01]  /*139f0*/  @P0 LDG.E R33, desc[UR54][R2.64] ;  /* 0x0000003602210981 */ /* 0x000922000c1e1900 */
[----:B--2---:R-:W-:Y:S01]  /*13a00*/  ISETP.NE.AND P1, PT, R9, 0x1, PT ;  /* 0x000000010900780c */ /* 0x004fe20003f25270 */
[----:B-1----:R-:W-:Y:S01]  /*13a10*/  IMAD.SHL.U32 R20, R20, 0x10, RZ ;  /* 0x0000001014147824 */ /* 0x002fe200078e00ff */
[----:B---3--:R-:W-:Y:S01]  /*13a20*/  LOP3.LUT R17, R17, 0x7f, RZ, 0xc0, !PT ;  /* 0x0000007f11117812 */ /* 0x008fe200078ec0ff */
[----:B------:R-:W-:-:S03]  /*13a30*/  IMAD.SHL.U32 R8, R25, 0x80, RZ ;  /* 0x0000008019087824 */ /* 0x000fc600078e00ff */
[----:B------:R-:W-:Y:S02]  /*13a40*/  SHF.R.U32.HI R17, RZ, 0x3, R17 ;  /* 0x00000003ff117819 */ /* 0x000fe40000011611 */
[----:B------:R-:W-:-:S04]  /*13a50*/  LOP3.LUT R20, R20, 0x70, RZ, 0xc0, !PT ;  /* 0x0000007014147812 */ /* 0x000fc800078ec0ff */
[----:B------:R-:W-:Y:S01]  /*13a60*/  LOP3.LUT R0, R8, R17, R20, 0xfe, !PT ;  /* 0x0000001108007212 */ /* 0x000fe200078efe14 */
[----:B------:R-:W1:Y:S01]  /*13a70*/  @P1 LDC R7, c[0x0][0x434] ;  /* 0x00010d00ff071b82 */ /* 0x000e620000000800 */
[----:B------:R-:W-:Y:S02]  /*13a80*/  @P1 LOP3.LUT R26, R26, 0x8, RZ, 0xfc, !PT ;  /* 0x000000081a1a1812 */ /* 0x000fe400078efcff */
[C---:B------:R-:W-:Y:S01]  /*13a90*/  ISETP.GE.AND P0, PT, R0.reuse, R35, PT ;  /* 0x000000230000720c */ /* 0x040fe20003f06270 */
[----:B------:R-:W-:-:S04]  /*13aa0*/  IMAD.IADD R0, R0, 0x1, R37 ;  /* 0x0000000100007824 */ /* 0x000fc800078e0225 */
[----:B------:R-:W2:Y:S01]  /*13ab0*/  @P1 LDC R5, c[0x0][0x438] ;  /* 0x00010e00ff051b82 */ /* 0x000ea20000000800 */
[----:B------:R-:W-:-:S07]  /*13ac0*/  IMAD.MOV.U32 R4, RZ, RZ, R0 ;  /* 0x000000ffff047224 */ /* 0x000fce00078e0000 */
[----:B----4-:R-:W3:Y:S01]  /*13ad0*/  @!P0 LDC.64 R2, c[0x0][0x428] ;  /* 0x00010a00ff028b82 */ /* 0x010ee20000000a00 */
[----:B-1----:R-:W-:-:S05]  /*13ae0*/  @P1 IMAD.HI.U32 R6, R0, R7, RZ ;  /* 0x0000000700061227 */ /* 0x002fca00078e00ff */
[----:B--2---:R-:W-:-:S05]  /*13af0*/  @P1 SHF.R.U32.HI R4, RZ, R5, R6 ;  /* 0x00000005ff041219 */ /* 0x004fca0000011606 */
[----:B------:R-:W-:-:S04]  /*13b00*/  IMAD.MOV R5, RZ, RZ, -R4 ;  /* 0x000000ffff057224 */ /* 0x000fc800078e0a04 */
[----:B------:R-:W-:Y:S01]  /*13b10*/  IMAD R0, R9, R5, R0 ;  /* 0x0000000509007224 */ /* 0x000fe200078e0200 */
[----:B------:R-:W-:Y:S01]  /*13b20*/  @!P0 SHF.R.S32.HI R5, RZ, 0x1f, R4 ;  /* 0x0000001fff058819 */ /* 0x000fe20000011404 */
[----:B------:R-:W-:-:S05]  /*13b30*/  IMAD.U32 R9, RZ, RZ, UR36 ;  /* 0x00000024ff097e24 */ /* 0x000fca000f8e00ff */
[----:B------:R-:W-:Y:S02]  /*13b40*/  ISETP.NE.AND P2, PT, R9, 0x3, PT ;  /* 0x000000030900780c */ /* 0x000fe40003f45270 */
[----:B------:R-:W-:-:S11]  /*13b50*/  LOP3.LUT R26, R26, 0xfffffffb, RZ, 0xc0, !PT ;  /* 0xfffffffb1a1a7812 */ /* 0x000fd600078ec0ff */
[----:B------:R-:W-:-:S04]  /*13b60*/  @P2 LOP3.LUT R26, R26, 0x4, RZ, 0xfc, !PT ;  /* 0x000000041a1a2812 */ /* 0x000fc800078efcff */
[----:B------:R-:W-:Y:S01]  /*13b70*/  LOP3.LUT R26, R26, 0xfffffffd, RZ, 0xc0, !PT ;  /* 0xfffffffd1a1a7812 */ /* 0x000fe200078ec0ff */
[----:B------:R-:W-:Y:S01]  /*13b80*/  UMOV UR5, 0xffffffff ;  /* 0xffffffff00057882 */ /* 0x000fe20000000000 */
[----:B------:R-:W-:Y:S01]  /*13b90*/  SHF.R.S32.HI R6, RZ, 0x1f, R33 ;  /* 0x0000001fff067819 */ /* 0x000fe20000011421 */
[----:B---3--:R-:W-:-:S04]  /*13ba0*/  @!P0 IMAD.WIDE.U32 R4, R33, R2, R4 ;  /* 0x0000000221048225 */ /* 0x008fc800078e0004 */
[----:B------:R1:W-:Y:S02]  /*13bb0*/  STL [R1], R6 ;  /* 0x0000000601007387 */ /* 0x0003e40000100800 */
[----:B-1----:R-:W-:-:S04]  /*13bc0*/  @!P0 IMAD R6, R6, R2, RZ ;  /* 0x0000000206068224 */ /* 0x002fc800078e02ff */
[----:B------:R-:W-:Y:S02]  /*13bd0*/  @!P0 IMAD R7, R33, R3, R6 ;  /* 0x0000000321078224 */ /* 0x000fe400078e0206 */
[----:B------:R-:W1:Y:S02]  /*13be0*/  @!P0 LDC.64 R2, c[0x0][0x418] ;  /* 0x00010600ff028b82 */ /* 0x000e640000000a00 */
[----:B------:R-:W-:Y:S01]  /*13bf0*/  @!P0 IMAD.IADD R5, R5, 0x1, R7 ;  /* 0x0000000105058824 */ /* 0x000fe200078e0207 */
[----:B-1----:R-:W-:-:S04]  /*13c00*/  @!P0 LEA R2, P1, R4, R2, 0x2 ;  /* 0x0000000204028211 */ /* 0x002fc800078210ff */
[----:B------:R-:W-:Y:S01]  /*13c10*/  @!P0 LEA.HI.X R3, R4, R3, R5, 0x2, P1 ;  /* 0x0000000304038211 */ /* 0x000fe200008f1405 */
[----:B------:R-:W-:-:S06]  /*13c20*/  IMAD.MOV.U32 R4, RZ, RZ, RZ ;  /* 0x000000ffff047224 */ /* 0x000fcc00078e00ff */
[----:B------:R1:W5:Y:S01]  /*13c30*/  @!P0 LDG.E R4, desc[UR54][R2.64] ;  /* 0x0000003602048981 */ /* 0x000362000c1e1900 */
[----:B------:R-:W-:-:S13]  /*13c40*/  ISETP.GE.AND P0, PT, R30, UR4, PT ;  /* 0x000000041e007c0c */ /* 0x000fda000bf06270 */
[----:B------:R-:W-:Y:S02]  /*13c50*/  @P0 LOP3.LUT R26, R26, 0x2, RZ, 0xfc, !PT ;  /* 0x000000021a1a0812 */ /* 0x000fe400078efcff */
[----:B------:R-:W-:Y:S02]  /*13c60*/  ISETP.GE.AND P0, PT, R29, UR4, PT ;  /* 0x000000041d007c0c */ /* 0x000fe4000bf06270 */
[----:B------:R-:W-:-:S11]  /*13c70*/  LOP3.LUT R26, R26, 0xfffffffe, RZ, 0xc0, !PT ;  /* 0xfffffffe1a1a7812 */ /* 0x000fd600078ec0ff */
[----:B------:R-:W-:Y:S01]  /*13c80*/  @P0 LOP3.LUT R26, R26, 0x1, RZ, 0xfc, !PT ;  /* 0x000000011a1a0812 */ /* 0x000fe200078efcff */
[----:B-1----:R-:W-:Y:S06]  /*13c90*/  BRA.DIV UR5, `(.L_x_7973) ;  /* 0x0000004205987947 */ /* 0x002fec000b800000 */
.L_x_8041:
[----:B------:R-:W-:Y:S01]  /*13ca0*/  SHF.R.S32.HI R32, RZ, 0x1f, R18 ;  /* 0x0000001fff207819 */ /* 0x000fe20000011412 */
[----:B------:R-:W-:Y:S06]  /*13cb0*/  @!P2 BRA `(.L_x_7974) ;  /* 0x000000000004a947 */ /* 0x000fec0003800000 */
[----:B------:R-:W-:Y:S01]  /*13cc0*/  BPT.TRAP 0x1 ;  /* 0x000000040000795c */ /* 0x000fe20000300000 */
.L_x_7974:
        /* <DEDUP_REMOVED lines=20> */
[----:B0-----:R-:W-:Y:S01]  /*13e10*/  LEA.HI.X R23, R2, UR5, R7, 0x1, P0 ;  /* 0x0000000502177c11 */ /* 0x001fe200080f0c07 */
[----:B------:R-:W-:Y:S01]  /*13e20*/  IMAD R7, R24, 0x8, R22 ;  /* 0x0000000818077824 */ /* 0x000fe200078e0216 */
[----:B------:R-:W-:-:S04]  /*13e30*/  SHF.L.U32 R2, R28, 0x1f, RZ ;  /* 0x0000001f1c027819 */ /* 0x000fc800000006ff */
[----:B------:R-:W0:Y:S02]  /*13e40*/  SYNCS.PHASECHK.TRANS64.TRYWAIT P0, [R7+URZ+0x28840], R2 ;  /* 0x02884002070075a7 */ /* 0x000e24000800017f */
[----:B0-----:R-:W-:Y:S05]  /*13e50*/  @!P0 BRA `(.L_x_7976) ;  /* 0x00000040005c8947 */ /* 0x001fea0003800000 */
.L_x_8042:
[----:B------:R-:W-:Y:S05]  /*13e60*/  BSYNC B0 ;  /* 0x0000000000007941 */ /* 0x000fea0003800000 */
.L_x_7975:
        /* <DEDUP_REMOVED lines=21> */
[----:B------:R-:W-:Y:S01]  /*13fc0*/  IMAD.IADD R0, R3, 0x1, R0 ;  /* 0x0000000103007824 */ /* 0x000fe200078e0200 */
[----:B------:R-:W-:Y:S01]  /*13fd0*/  SHF.R.U32.HI R9, RZ, 0x3, R9 ;  /* 0x00000003ff097819 */ /* 0x000fe20000011609 */
[----:B------:R-:W-:-:S03]  /*13fe0*/  UMOV UR4, 0xffffffff ;  /* 0xffffffff00047882 */ /* 0x000fc60000000000 */
[----:B------:R-:W-:Y:S02]  /*13ff0*/  IADD3 R6, -R9, R35, -R8 ;  /* 0x0000002309067210 */ /* 0x000fe40007ffe908 */
        /* <DEDUP_REMOVED lines=82> */
.L_x_8060:
        /* <DEDUP_REMOVED lines=11> */
.L_x_7978:
        /* <DEDUP_REMOVED lines=11> */
.L_x_7979:
[----:B-1----:R1:W5:Y:S01]  /*14680*/  LDL.LU R2, [R1+0x8] ;  /* 0x0000080001027983 */ /* 0x0023620000300800 */
[----:B------:R1:W-:Y:S02]  /*14690*/  SYNCS.ARRIVE.TRANS64.A1T0 RZ, [R7+URZ+0x28830], RZ ;  /* 0x028830ff07ff79a7 */ /* 0x0003e4000810003f */
[----:B------:R-:W-:Y:S05]  /*146a0*/  WARPSYNC.ALL ;  /* 0x0000000000007948 */ /* 0x000fea0003800000 */
[----:B------:R-:W-:Y:S01]  /*146b0*/  ULDC.64 UR4, c[0x0][0x298] ;  /* 0x0000a60000047ab9 */ /* 0x000fe20000000a00 */
[----:B------:R-:W-:Y:S01]  /*146c0*/  BSSY B6, `(.L_x_7980) ;  /* 0x000001c000067945 */ /* 0x000fe20003800000 */
[----:B------:R-:W-:Y:S01]  /*146d0*/  BAR.SYNC.DEFER_BLOCKING 0x8, 0x180 ;  /* 0x0206000000007b1d */ /* 0x000fe20000010000 */
[----:B-----5:R-:W-:Y:S01]  /*146e0*/  SHF.R.S32.HI R0, RZ, 0x1f, R2 ;  /* 0x0000001fff007819 */ /* 0x020fe20000011402 */
[----:B0-----:R-:W-:-:S04]  /*146f0*/  IMAD.WIDE.U32 R4, R2, UR4, RZ ;  /* 0x0000000402047c25 */ /* 0x001fc8000f8e00ff */
[----:B------:R-:W-:Y:S01]  /*14700*/  IMAD R0, R0, UR4, RZ ;  /* 0x0000000400007c24 */ /* 0x000fe2000f8e02ff */
[----:B------:R0:W-:Y:S03]  /*14710*/  STL.64 [R1+0x8], R4 ;  /* 0x0000080401007387 */ /* 0x0001e60000100a00 */
[----:B------:R-:W-:Y:S02]  /*14720*/  IMAD R0, R2, UR5, R0 ;  /* 0x0000000502007c24 */ /* 0x000fe4000f8e0200 */
[----:B------:R-:W-:Y:S02]  /*14730*/  VIADD R2, R22, 0x10400 ;  /* 0x0001040016027836 */ /* 0x000fe40000000000 */
[----:B------:R-:W-:-:S03]  /*14740*/  IMAD.IADD R0, R5, 0x1, R0 ;  /* 0x0000000105007824 */ /* 0x000fc600078e0200 */
[----:B------:R-:W-:Y:S02]  /*14750*/  LOP3.LUT P0, RZ, R2, 0x3ff, RZ, 0xc0, !PT ;  /* 0x000003ff02ff7812 */ /* 0x000fe4000780c0ff */
[----:B------:R0:W-:Y:S11]  /*14760*/  STL [R1+0x14], R0 ;  /* 0x0000140001007387 */ /* 0x0001f60000100800 */
[----:B0-----:R-:W-:Y:S05]  /*14770*/  @!P0 BRA `(.L_x_7981) ;  /* 0x0000000000408947 */ /* 0x001fea0003800000 */
        /* <DEDUP_REMOVED lines=16> */
.L_x_7981:
[----:B------:R-:W-:Y:S05]  /*14880*/  BSYNC B6 ;  /* 0x0000000000067941 */ /* 0x000fea0003800000 */
.L_x_7980:
[----:B------:R-:W2:Y:S01]  /*14890*/  LDL.LU R2, [R1+0x14] ;  /* 0x0000140001027983 */ /* 0x000ea20000300800 */
[----:B------:R-:W0:Y:S01]  /*148a0*/  LDC R4, c[0x0][0x448] ;  /* 0x00011200ff047b82 */ /* 0x000e220000000800 */
[----:B------:R-:W-:Y:S02]  /*148b0*/  ULDC.64 UR4, c[0x0][0x2d8] ;  /* 0x0000b60000047ab9 */ /* 0x000fe40000000a00 */
[----:B------:R-:W3:Y:S01]  /*148c0*/  LDL.LU.64 R20, [R1+0x8] ;  /* 0x0000080001147983 */ /* 0x000ee20000300a00 */
[----:B------:R-:W-:Y:S01]  /*148d0*/  IMAD R0, R32, UR4, RZ ;  /* 0x0000000420007c24 */ /* 0x000fe2000f8e02ff */
[----:B------:R-:W-:Y:S02]  /*148e0*/  LOP3.LUT P5, RZ, R26, 0x20, RZ, 0xc0, !PT ;  /* 0x000000201aff7812 */ /* 0x000fe400078ac0ff */
[----:B------:R4:W5:Y:S01]  /*148f0*/  LDL R8, [R1+0x4] ;  /* 0x0000040001087983 */ /* 0x0009620000100800 */
[----:B------:R-:W-:Y:S01]  /*14900*/  IMAD R5, R18, UR5, R0 ;  /* 0x0000000512057c24 */ /* 0x000fe2000f8e0200 */
[----:B------:R-:W-:-:S02]  /*14910*/  SHF.R.S32.HI R0, RZ, 0x1f, R19 ;  /* 0x0000001fff007819 */ /* 0x000fc40000011413 */
[----:B-1----:R-:W-:Y:S02]  /*14920*/  SEL R7, R19, RZ, !P5 ;  /* 0x000000ff13077207 */ /* 0x002fe40006800000 */
[----:B------:R-:W-:Y:S02]  /*14930*/  SEL R0, R0, RZ, !P5 ;  /* 0x000000ff00007207 */ /* 0x000fe40006800000 */
[----:B0-----:R-:W-:-:S13]  /*14940*/  ISETP.NE.AND P6, PT, R4, 0x1, PT ;  /* 0x000000010400780c */ /* 0x001fda0003fc5270 */
[----:B------:R-:W0:Y:S01]  /*14950*/  @P6 LDC R4, c[0x0][0x44c] ;  /* 0x00011300ff046b82 */ /* 0x000e220000000800 */
[----:B--2---:R-:W-:Y:S02]  /*14960*/  IMAD.MOV.U32 R3, RZ, RZ, R2 ;  /* 0x000000ffff037224 */ /* 0x004fe400078e0002 */
[----:B---3--:R-:W-:Y:S01]  /*14970*/  IMAD.MOV.U32 R2, RZ, RZ, R20 ;  /* 0x000000ffff027224 */ /* 0x008fe200078e0014 */
[----:B------:R-:W1:Y:S03]  /*14980*/  S2R R21, SR_TID.X ;  /* 0x0000000000157919 */ /* 0x000e660000002100 */
[----:B------:R-:W-:Y:S01]  /*14990*/  IMAD.WIDE.U32 R2, R18, UR4, R2 ;  /* 0x0000000412027c25 */ /* 0x000fe2000f8e0002 */
[----:B------:R-:W2:Y:S01]  /*149a0*/  S2R R20, SR_TID.X ;  /* 0x0000000000147919 */ /* 0x000ea20000002100 */
[----:B------:R-:W-:Y:S02]  /*149b0*/  ULDC.64 UR4, c[0x0][0x2e0] ;  /* 0x0000b80000047ab9 */ /* 0x000fe40000000a00 */
[----:B------:R-:W-:-:S02]  /*149c0*/  IMAD R0, R0, UR4, RZ ;  /* 0x0000000400007c24 */ /* 0x000fc4000f8e02ff */
[----:B------:R-:W-:Y:S02]  /*149d0*/  IMAD.IADD R3, R3, 0x1, R5 ;  /* 0x0000000103037824 */ /* 0x000fe400078e0205 */
[C---:B------:R-:W-:Y:S02]  /*149e0*/  IMAD R5, R7.reuse, UR5, R0 ;  /* 0x0000000507057c24 */ /* 0x040fe4000f8e0200 */
[----:B------:R-:W3:Y:S01]  /*149f0*/  @P6 LDC R0, c[0x0][0x450] ;  /* 0x00011400ff006b82 */ /* 0x000ee20000000800 */
[----:B------:R-:W-:Y:S01]  /*14a00*/  IMAD.WIDE.U32 R2, R7, UR4, R2 ;  /* 0x0000000407027c25 */ /* 0x000fe2000f8e0002 */
[----:B------:R-:W-:-:S03]  /*14a10*/  ULDC.64 UR4, c[0x0][0x2d0] ;  /* 0x0000b40000047ab9 */ /* 0x000fc60000000a00 */
[----:B------:R-:W-:Y:S02]  /*14a20*/  IMAD.IADD R3, R3, 0x1, R5 ;  /* 0x0000000103037824 */ /* 0x000fe400078e0205 */
[----:B-1----:R-:W-:Y:S01]  /*14a30*/  IMAD.SHL.U32 R21, R21, 0x10, RZ ;  /* 0x0000001015157824 */ /* 0x002fe200078e00ff */
[----:B--2---:R-:W-:-:S04]  /*14a40*/  LOP3.LUT R20, R20, 0x7f, RZ, 0xc0, !PT ;  /* 0x0000007f14147812 */ /* 0x004fc800078ec0ff */
[----:B------:R-:W-:Y:S02]  /*14a50*/  LOP3.LUT R21, R21, 0x70, RZ, 0xc0, !PT ;  /* 0x0000007015157812 */ /* 0x000fe400078ec0ff */
[----:B------:R-:W-:-:S04]  /*14a60*/  SHF.R.U32.HI R20, RZ, 0x3, R20 ;  /* 0x00000003ff147819 */ /* 0x000fc80000011614 */
[----:B------:R-:W-:-:S05]  /*14a70*/  LOP3.LUT R20, R20, R21, RZ, 0xfc, !PT ;  /* 0x0000001514147212 */ /* 0x000fca00078efcff */
[----:B------:R-:W-:-:S04]  /*14a80*/  IMAD.IADD R6, R20, 0x1, R27 ;  /* 0x0000000114067824 */ /* 0x000fc800078e021b */
[----:B0-----:R-:W-:-:S04]  /*14a90*/  @P6 IMAD.HI.U32 R5, R6, R4, RZ ;  /* 0x0000000406056227 */ /* 0x001fc800078e00ff */
[----:B------:R-:W-:Y:S01]  /*14aa0*/  IMAD.MOV.U32 R4, RZ, RZ, R6 ;  /* 0x000000ffff047224 */ /* 0x000fe200078e0006 */
[----:B---3--:R-:W-:Y:S02]  /*14ab0*/  @P6 SHF.R.U32.HI R4, RZ, R0, R5 ;  /* 0x00000000ff046219 */ /* 0x008fe40000011605 */
[----:B------:R-:W0:Y:S03]  /*14ac0*/  LDC R5, c[0x0][0x448] ;  /* 0x00011200ff057b82 */ /* 0x000e260000000800 */
[----:B------:R-:W-:Y:S01]  /*14ad0*/  IMAD.MOV R0, RZ, RZ, -R4 ;  /* 0x000000ffff007224 */ /* 0x000fe200078e0a04 */
[----:B------:R-:W1:Y:S01]  /*14ae0*/  S2R R20, SR_TID.X ;  /* 0x0000000000147919 */ /* 0x000e620000002100 */
[----:B------:R-:W-:-:S04]  /*14af0*/  IMAD.WIDE.U32 R2, R4, UR4, R2 ;  /* 0x0000000404027c25 */ /* 0x000fc8000f8e0002 */
[----:B0-----:R-:W-:Y:S01]  /*14b00*/  IMAD R0, R5, R0, R6 ;  /* 0x0000000005007224 */ /* 0x001fe200078e0206 */
        /* <DEDUP_REMOVED lines=14> */
[----:B------:R-:W-:Y:S02]  /*14bf0*/  LEA.HI.X R4, R2, UR5, R3, 0x1, P0 ;  /* 0x0000000502047c11 */ /* 0x000fe400080f0c03 */
[----:B------:R-:W-:Y:S01]  /*14c00*/  ISETP.GE.AND P0, PT, R30, UR4, PT ;  /* 0x000000041e007c0c */ /* 0x000fe2000bf06270 */
[----:B------:R-:W-:Y:S01]  /*14c10*/  UMOV UR4, 0xffffffff ;  /* 0xffffffff00047882 */ /* 0x000fe20000000000 */
[----:B-1----:R-:W-:-:S04]  /*14c20*/  LOP3.LUT R20, R20, 0x7f, RZ, 0xc0, !PT ;  /* 0x0000007f14147812 */ /* 0x002fc800078ec0ff */
[----:B------:R-:W-:Y:S01]  /*14c30*/  SHF.R.U32.HI R9, RZ, 0x3, R20 ;  /* 0x00000003ff097819 */ /* 0x000fe20000011614 */
[----:B----4-:R-:W-:Y:S06]  /*14c40*/  BRA.DIV UR4, `(.L_x_7982) ;  /* 0x0000003e04c07947 */ /* 0x010fec000b800000 */
[----:B------:R-:W0:Y:S01]  /*14c50*/  SHFL.IDX PT, R14, R0, RZ, 0x181f ;  /* 0x00181fff000e7589 */ /* 0x000e2200000e0000 */
[----:B------:R-:W-:Y:S02]  /*14c60*/  IMAD R31, R31, R5, RZ ;  /* 0x000000051f1f7224 */ /* 0x000fe400078e02ff */
        /* <DEDUP_REMOVED lines=8> */
[----:B-----5:R-:W-:Y:S04]  /*14cf0*/  @!P2 LDGSTS.E.BYPASS.LTC128B.128 [R8+0x10400], desc[UR54][R2.64], !P0 ;  /* 0x104000000208afae */ /* 0x020fe8000c101d76 */
        /* <DEDUP_REMOVED lines=60> */
[----:B0-----:R1:W-:Y:S02]  /*150c0*/  @!P2 LDGSTS.E.BYPASS.LTC128B.128 [R8+0x17400], desc[UR54][R2.64+0x80], !P1 ;  /* 0x174000800208afae */ /* 0x0013e4000c901d76 */
.L_x_8077:
        /* <DEDUP_REMOVED lines=11> */
.L_x_7984:
[----:B------:R-:W-:Y:S05]  /*15180*/  BSYNC B0 ;  /* 0x0000000000007941 */ /* 0x000fea0003800000 */
.L_x_7983:
[----:B------:R-:W-:Y:S01]  /*15190*/  NOP ;  /* 0x0000000000007918 */ /* 0x000fe20000000000 */
[----:B------:R-:W-:-:S13]  /*151a0*/  PLOP3.LUT P0, PT, PT, PT, PT, 0x80, 0x0 ;  /* 0x000000000000781c */ /* 0x000fda0003f0f070 */
.L_x_7985:
        /* <DEDUP_REMOVED lines=14> */
[----:B0-----:R-:W3:Y:S01]  /*15290*/  LDL.LU R2, [R1+0x10] ;  /* 0x0000100001027983 */ /* 0x001ee20000300800 */
[----:B------:R0:W-:Y:S01]  /*152a0*/  SYNCS.ARRIVE.TRANS64.A1T0 RZ, [R22+URZ+0x28800], RZ ;  /* 0x028800ff16ff79a7 */ /* 0x0001e2000810003f */
[----:B------:R-:W-:Y:S01]  /*152b0*/  BSSY B0, `(.L_x_7986) ;  /* 0x0000005000007945 */ /* 0x000fe20003800000 */
[----:B------:R-:W1:Y:S01]  /*152c0*/  SYNCS.PHASECHK.TRANS64.TRYWAIT P1, [R22+URZ+0x28820], R3 ;  /* 0x02882003160075a7 */ /* 0x000e62000802017f */
[----:B---3--:R-:W-:-:S05]  /*152d0*/  VIADD R6, R2, 0xfffffffe ;  /* 0xfffffffe02067836 */ /* 0x008fca0000000000 */
[----:B------:R-:W-:Y:S01]  /*152e0*/  ISETP.GE.AND P0, PT, R6, R36, PT ;  /* 0x000000240600720c */ /* 0x000fe20003f06270 */
[----:B01----:R-:W-:-:S12]  /*152f0*/  @!P1 BRA `(.L_x_7987) ;  /* 0x0000004000949947 */ /* 0x003fd80003800000 */
.L_x_8078:
[----:B------:R-:W-:Y:S05]  /*15300*/  BSYNC B0 ;  /* 0x0000000000007941 */ /* 0x000fea0003800000 */
.L_x_7986:
[----:B------:R-:W-:Y:S04]  /*15310*/  BSSY B0, `(.L_x_7988) ;  /* 0x000010d000007945 */ /* 0x000fe80003800000 */
[----:B------:R-:W-:Y:S05]  /*15320*/  @!P0 BRA `(.L_x_7989) ;  /* 0x00000010002c8947 */ /* 0x000fea0003800000 */
[----:B------:R-:W-:Y:S01]  /*15330*/  ULDC UR4, c[0x0][0x2f4] ;  /* 0x0000bd0000047ab9 */ /* 0x000fe20000000800 */
[----:B------:R-:W-:Y:S01]  /*15340*/  IMAD.MOV.U32 R20, RZ, RZ, R28 ;  /* 0x000000ffff147224 */ /* 0x000fe200078e001c */
[----:B------:R-:W-:Y:S01]  /*15350*/  ISETP.GE.AND P2, PT, R30, UR4, PT ;  /* 0x000000041e007c0c */ /* 0x000fe2000bf46270 */
[----:B------:R-:W-:Y:S01]  /*15360*/  IMAD.MOV.U32 R10, RZ, RZ, R24 ;  /* 0x000000ffff0a7224 */ /* 0x000fe200078e0018 */
[----:B------:R-:W-:Y:S01]  /*15370*/  ISETP.GE.AND P1, PT, R29, UR4, PT ;  /* 0x000000041d007c0c */ /* 0x000fe2000bf26270 */
[----:B------:R-:W-:-:S12]  /*15380*/  IMAD.MOV.U32 R31, RZ, RZ, R25 ;  /* 0x000000ffff1f7224 */ /* 0x000fd800078e0019 */
.L_x_8002:
[----:B------:R-:W3:Y:S01]  /*15390*/  LDL R4, [R1] ;  /* 0x0000000001047983 */ /* 0x000ee20000100800 */
[----:B0-----:R-:W0:Y:S01]  /*153a0*/  LDC R3, c[0x0][0x430] ;  /* 0x00010c00ff037b82 */ /* 0x001e220000000800 */
[----:B------:R-:W1:Y:S01]  /*153b0*/  S2R R2, SR_TID.X ;  /* 0x0000000000027919 */ /* 0x000e620000002100 */
[----:B0-----:R-:W-:Y:S02]  /*153c0*/  ISETP.NE.AND P0, PT, R3, 0x1, PT ;  /* 0x000000010300780c */ /* 0x001fe40003f05270 */
[C---:B-1----:R-:W-:Y:S01]  /*153d0*/  LOP3.LUT R0, R2.reuse, 0x7f, RZ, 0xc0, !PT ;  /* 0x0000007f02007812 */ /* 0x042fe200078ec0ff */
[----:B------:R-:W-:-:S10]  /*153e0*/  IMAD.SHL.U32 R5, R2, 0x10, RZ ;  /* 0x0000001002057824 */ /* 0x000fd400078e00ff */
[----:B------:R-:W0:Y:S08]  /*153f0*/  @P0 LDC R3, c[0x0][0x438] ;  /* 0x00010e00ff030b82 */ /* 0x000e300000000800 */
[----:B------:R-:W1:Y:S01]  /*15400*/  @P0 LDC R2, c[0x0][0x434] ;  /* 0x00010d00ff020b82 */ /* 0x000e620000000800 */
[----:B------:R-:W-:Y:S02]  /*15410*/  SHF.R.U32.HI R0, RZ, 0x3, R0 ;  /* 0x00000003ff007819 */ /* 0x000fe40000011600 */
[----:B------:R-:W-:-:S03]  /*15420*/  LOP3.LUT R5, R5, 0x70, RZ, 0xc0, !PT ;  /* 0x0000007005057812 */ /* 0x000fc600078ec0ff */
[----:B------:R-:W-:-:S05]  /*15430*/  IMAD R0, R6, 0x80, R0 ;  /* 0x0000008006007824 */ /* 0x000fca00078e0200 */
[----:B------:R-:W-:Y:S01]  /*15440*/  IADD3 R7, R5, R0, R37 ;  /* 0x0000000005077210 */ /* 0x000fe20007ffe025 */
[----:B------:R-:W-:Y:S05]  /*15450*/  YIELD ;  /* 0x0000000000007946 */ /* 0x000fea0003800000 */
[----:B------:R-:W-:Y:S01]  /*15460*/  IMAD.MOV.U32 R8, RZ, RZ, R7 ;  /* 0x000000ffff087224 */ /* 0x000fe200078e0007 */
[----:B------:R-:W-:Y:S01]  /*15470*/  ULDC.64 UR4, c[0x0][0x428] ;  /* 0x00010a0000047ab9 */ /* 0x000fe20000000a00 */
[----:B-1----:R-:W-:-:S05]  /*15480*/  @P0 IMAD.HI.U32 R0, R7, R2, RZ ;  /* 0x0000000207000227 */ /* 0x002fca00078e00ff */
[----:B0-----:R-:W-:-:S04]  /*15490*/  @P0 SHF.R.U32.HI R8, RZ, R3, R0 ;  /* 0x00000003ff080219 */ /* 0x001fc80000011600 */
[--C-:B------:R-:W-:Y:S01]  /*154a0*/  SHF.R.S32.HI R3, RZ, 0x1f, R8.reuse ;  /* 0x0000001fff037819 */ /* 0x100fe20000011408 */
[----:B------:R-:W-:-:S04]  /*154b0*/  IMAD.MOV.U32 R2, RZ, RZ, R8 ;  /* 0x000000ffff027224 */ /* 0x000fc800078e0008 */
[----:B------:R-:W-:-:S04]  /*154c0*/  IMAD.WIDE.U32 R2, R33, UR4, R2 ;  /* 0x0000000421027c25 */ /* 0x000fc8000f8e0002 */
[----:B---3--:R-:W-:-:S04]  /*154d0*/  IMAD R0, R4, UR4, RZ ;  /* 0x0000000404007c24 */ /* 0x008fc8000f8e02ff */
[----:B------:R-:W-:Y:S01]  /*154e0*/  IMAD R5, R33, UR5, R0 ;  /* 0x0000000521057c24 */ /* 0x000fe2000f8e0200 */
[----:B------:R-:W-:Y:S02]  /*154f0*/  ULDC.64 UR4, c[0x0][0x418] ;  /* 0x0001060000047ab9 */ /* 0x000fe40000000a00 */
[----:B------:R-:W-:Y:S01]  /*15500*/  LEA R4, P0, R2, UR4, 0x2 ;  /* 0x0000000402047c11 */ /* 0x000fe2000f8010ff */
[----:B------:R-:W-:Y:S01]  /*15510*/  IMAD.IADD R3, R5, 0x1, R3 ;  /* 0x0000000105037824 */ /* 0x000fe200078e0203 */
[----:B------:R-:W-:-:S04]  /*15520*/  ULDC UR4, c[0x0][0x430] ;  /* 0x00010c0000047ab9 */ /* 0x000fc80000000800 */
[----:B------:R-:W-:-:S05]  /*15530*/  LEA.HI.X R5, R2, UR5, R3, 0x2, P0 ;  /* 0x0000000502057c11 */ /* 0x000fca00080f1403 */
[----:B------:R0:W3:Y:S01]  /*15540*/  LDG.E R0, desc[UR54][R4.64] ;  /* 0x0000003604007981 */ /* 0x0000e2000c1e1900 */
[----:B------:R-:W-:Y:S02]  /*15550*/  IMAD.U32 R9, RZ, RZ, UR36 ;  /* 0x00000024ff097e24 */ /* 0x000fe4000f8e00ff */
[----:B------:R-:W-:-:S03]  /*15560*/  VIADD R24, R10, 0x1 ;  /* 0x000000010a187836 */ /* 0x000fc60000000000 */
[----:B------:R-:W-:Y:S01]  /*15570*/  ISETP.NE.AND P3, PT, R9, 0x3, PT ;  /* 0x000000030900780c */ /* 0x000fe20003f65270 */
[----:B------:R-:W-:Y:S01]  /*15580*/  IMAD.MOV R2, RZ, RZ, -R8 ;  /* 0x000000ffff027224 */ /* 0x000fe200078e0a08 */
[----:B------:R-:W-:-:S03]  /*15590*/  ISETP.NE.AND P0, PT, R24, 0x2, PT ;  /* 0x000000021800780c */ /* 0x000fc60003f05270 */
[----:B0-----:R-:W-:Y:S01]  /*155a0*/  IMAD R4, R2, UR4, R7 ;  /* 0x0000000402047c24 */ /* 0x001fe2000f8e0207 */
[----:B------:R-:W-:Y:S01]  /*155b0*/  SEL R28, RZ, 0x1, P0 ;  /* 0x00000001ff1c7807 */ /* 0x000fe20000000000 */
[----:B------:R-:W-:Y:S01]  /*155c0*/  IMAD.MOV.U32 R25, RZ, RZ, R6 ;  /* 0x000000ffff197224 */ /* 0x000fe200078e0006 */
[----:B------:R-:W-:Y:S02]  /*155d0*/  SEL R24, R24, RZ, P0 ;  /* 0x000000ff18187207 */ /* 0x000fe40000000000 */
[----:B------:R-:W-:Y:S02]  /*155e0*/  LOP3.LUT R28, R20, R28, RZ, 0x3c, !PT ;  /* 0x0000001c141c7212 */ /* 0x000fe400078e3cff */
[----:B---3--:R-:W-:Y:S01]  /*155f0*/  SHF.R.S32.HI R27, RZ, 0x1f, R0 ;  /* 0x0000001fff1b7819 */ /* 0x008fe20000011400 */
[----:B------:R-:W-:Y:S06]  /*15600*/  @!P3 BRA `(.L_x_7990) ;  /* 0x000000000004b947 */ /* 0x000fec0003800000 */
[----:B------:R-:W-:Y:S01]  /*15610*/  BPT.TRAP 0x1 ;  /* 0x000000040000795c */ /* 0x000fe20000300000 */
.L_x_7990:
[----:B------:R-:W-:Y:S01]  /*15620*/  IMAD R6, R24, 0x8, R22 ;  /* 0x0000000818067824 */ /* 0x000fe200078e0216 */
[----:B------:R-:W-:Y:S01]  /*15630*/  SHF.L.U32 R3, R28, 0x1f, RZ ;  /* 0x0000001f1c037819 */ /* 0x000fe200000006ff */
[----:B------:R-:W-:Y:S03]  /*15640*/  BSSY B1, `(.L_x_7991) ;  /* 0x0000003000017945 */ /* 0x000fe60003800000 */
[----:B------:R-:W0:Y:S02]  /*15650*/  SYNCS.PHASECHK.TRANS64.TRYWAIT P0, [R6+URZ+0x28840], R3 ;  /* 0x02884003060075a7 */ /* 0x000e24000800017f */
[----:B0-----:R-:W-:Y:S05]  /*15660*/  @!P0 BRA `(.L_x_7992) ;  /* 0x0000003c00cc8947 */ /* 0x001fea0003800000 */
.L_x_8079:
[----:B------:R-:W-:Y:S05]  /*15670*/  BSYNC B1 ;  /* 0x0000000000017941 */ /* 0x000fea0003800000 */
.L_x_7991:
        /* <DEDUP_REMOVED lines=71> */
.L_x_8097:
        /* <DEDUP_REMOVED lines=9> */
.L_x_7994:
        /* <DEDUP_REMOVED lines=11> */
.L_x_7995:
[----:B------:R1:W-:Y:S01]  /*15c30*/  SYNCS.ARRIVE.TRANS64.A1T0 RZ, [R6+URZ+0x28830], RZ ;  /* 0x028830ff06ff79a7 */ /* 0x0003e2000810003f */
[----:B------:R-:W-:Y:S05]  /*15c40*/  @!P4 BRA `(.L_x_7996) ;  /* 0x000000000004c947 */ /* 0x000fea0003800000 */
[----:B------:R-:W-:Y:S01]  /*15c50*/  BPT.TRAP 0x1 ;  /* 0x000000040000795c */ /* 0x000fe20000300000 */
.L_x_7996:
[----:B------:R-:W-:Y:S01]  /*15c60*/  SHF.L.U32 R2, R20, 0x1f, RZ ;  /* 0x0000001f14027819 */ /* 0x000fe200000006ff */
[----:B-1----:R-:W-:Y:S01]  /*15c70*/  IMAD R6, R10, 0x8, R22 ;  /* 0x000000080a067824 */ /* 0x002fe200078e0216 */
[----:B------:R-:W-:Y:S03]  /*15c80*/  BSSY B1, `(.L_x_7997) ;  /* 0x0000003000017945 */ /* 0x000fe60003800000 */
[----:B------:R-:W1:Y:S02]  /*15c90*/  SYNCS.PHASECHK.TRANS64.TRYWAIT P0, [R6+URZ+0x28860], R2 ;  /* 0x02886002060075a7 */ /* 0x000e64000800017f */
[----:B-1----:R-:W-:Y:S05]  /*15ca0*/  @!P0 BRA `(.L_x_7998) ;  /* 0x00000040009c8947 */ /* 0x002fea0003800000 */
.L_x_8098:
[----:B------:R-:W-:Y:S05]  /*15cb0*/  BSYNC B1 ;  /* 0x0000000000017941 */ /* 0x000fea0003800000 */
.L_x_7997:
[----:B------:R-:W3:Y:S01]  /*15cc0*/  S2R R3, SR_TID.X ;  /* 0x0000000000037919 */ /* 0x000ee20000002100 */
[----:B------:R-:W-:Y:S01]  /*15cd0*/  UMOV UR4, 0xffffffff ;  /* 0xffffffff00047882 */ /* 0x000fe20000000000 */
[----:B------:R-:W-:Y:S02]  /*15ce0*/  IMAD R8, R31, -0x80, R35 ;  /* 0xffffff801f087824 */ /* 0x000fe400078e0223 */
[----:B0-----:R-:W-:Y:S01]  /*15cf0*/  IMAD R7, R10, 0x4000, R34 ;  /* 0x000040000a077824 */ /* 0x001fe200078e0222 */
[----:B---3--:R-:W-:-:S04]  /*15d00*/  LOP3.LUT R3, R3, 0x7f, RZ, 0xc0, !PT ;  /* 0x0000007f03037812 */ /* 0x008fc800078ec0ff */
[----:B------:R-:W-:-:S05]  /*15d10*/  SHF.R.U32.HI R3, RZ, 0x3, R3 ;  /* 0x00000003ff037819 */ /* 0x000fca0000011603 */
[----:B------:R-:W-:Y:S01]  /*15d20*/  IMAD.IADD R8, R8, 0x1, -R3 ;  /* 0x0000000108087824 */ /* 0x000fe200078e0a03 */
[----:B------:R-:W-:Y:S06]  /*15d30*/  BRA.DIV UR4, `(.L_x_7999) ;  /* 0x00000042048c7947 */ /* 0x000fec000b800000 */
[----:B-1----:R-:W0:Y:S01]  /*15d40*/  SHFL.IDX PT, R2, R17, RZ, 0x181f ;  /* 0x00181fff11027589 */ /* 0x002e2200000e0000 */
[----:B------:R-:W-:-:S03]  /*15d50*/  IMAD R7, R7, 0x2, R22 ;  /* 0x0000000207077824 */ /* 0x000fc600078e0216 */
[----:B------:R-:W1:Y:S04]  /*15d60*/  SHFL.IDX PT, R3, R23, RZ, 0x181f ;  /* 0x00181fff17037589 */ /* 0x000e6800000e0000 */
[----:B--2---:R-:W-:Y:S01]  /*15d70*/  SHFL.IDX PT, R14, R17, 0x7, 0x181f ;  /* 0x00f81f00110e7f89 */ /* 0x004fe200000e0000 */
        /* <DEDUP_REMOVED lines=54> */
[----:B--2---:R0:W-:Y:S02]  /*160e0*/  LDGSTS.E.BYPASS.LTC128B.128 [R7+0x7400], desc[UR54][R2.64+0x80], !P0 ;  /* 0x0740008002077fae */ /* 0x0041e4000c101d76 */
.L_x_8116:
        /* <DEDUP_REMOVED lines=29> */
.L_x_8000:
        /* <DEDUP_REMOVED lines=11> */
.L_x_8001:
[C---:B------:R-:W-:Y:S01]  /*16370*/  ISETP.GT.AND P0, PT, R25.reuse, R36, PT ;  /* 0x000000241900720c */ /* 0x040fe20003f04270 */
[----:B------:R0:W-:Y:S01]  /*16380*/  SYNCS.ARRIVE.TRANS64.A1T0 RZ, [R6+URZ+0x28850], RZ ;  /* 0x028850ff06ff79a7 */ /* 0x0001e2000810003f */
[----:B------:R-:W-:Y:S02]  /*16390*/  IMAD.MOV.U32 R20, RZ, RZ, R28 ;  /* 0x000000ffff147224 */ /* 0x000fe400078e001c */
[----:B------:R-:W-:Y:S02]  /*163a0*/  IMAD.MOV.U32 R10, RZ, RZ, R24 ;  /* 0x000000ffff0a7224 */ /* 0x000fe400078e0018 */
[----:B------:R-:W-:Y:S02]  /*163b0*/  IMAD.MOV.U32 R31, RZ, RZ, R25 ;  /* 0x000000ffff1f7224 */ /* 0x000fe400078e0019 */
[----:B0-----:R-:W-:-:S05]  /*163c0*/  VIADD R6, R25, 0xffffffff ;  /* 0xffffffff19067836 */ /* 0x001fca0000000000 */
[----:B------:R-:W-:Y:S05]  /*163d0*/  @P0 BRA `(.L_x_8002) ;  /* 0xffffffec00ec0947 */ /* 0x000fea000383ffff */
.L_x_7989:
[----:B------:R-:W-:Y:S05]  /*163e0*/  BSYNC B0 ;  /* 0x0000000000007941 */ /* 0x000fea0003800000 */
.L_x_7988:
        /* <DEDUP_REMOVED lines=17> */
.L_x_8004:
[----:B------:R-:W-:Y:S05]  /*16500*/  BSYNC B0 ;  /* 0x0000000000007941 */ /* 0x000fea0003800000 */
.L_x_8003:
[----:B------:R-:W-:-:S05]  /*16510*/  IMAD.U32 R0, RZ, RZ, UR36 ;  /* 0x00000024ff007e24 */ /* 0x000fca000f8e00ff */
[----:B------:R-:W-:-:S13]  /*16520*/  ISETP.NE.AND P0, PT, R0, 0x3, PT ;  /* 0x000000030000780c */ /* 0x000fda0003f05270 */
[----:B------:R-:W-:Y:S05]  /*16530*/  @!P0 BRA `(.L_x_8005) ;  /* 0x0000000000048947 */ /* 0x000fea0003800000 */
[----:B------:R-:W-:Y:S01]  /*16540*/  BPT.TRAP 0x1 ;  /* 0x000000040000795c */ /* 0x000fe20000300000 */
.L_x_8005:
[----:B------:R-:W-:Y:S01]  /*16550*/  IMAD R0, R24, 0x8, R22 ;  /* 0x0000000818007824 */ /* 0x000fe200078e0216 */
[----:B0-----:R-:W-:Y:S01]  /*16560*/  SHF.L.U32 R3, R28, 0x1f, RZ ;  /* 0x0000001f1c037819 */ /* 0x001fe200000006ff */
[----:B------:R-:W-:Y:S01]  /*16570*/  BSSY B0, `(.L_x_8006) ;  /* 0x0000004000007945 */ /* 0x000fe20003800000 */
[----:B------:R-:W-:Y:S02]  /*16580*/  IMAD R6, R25, -0x80, R35 ;  /* 0xffffff8019067824 */ /* 0x000fe400078e0223 */
[----:B------:R-:W0:Y:S02]  /*16590*/  SYNCS.PHASECHK.TRANS64.TRYWAIT P0, [R0+URZ+0x28860], R3 ;  /* 0x02886003000075a7 */ /* 0x000e24000800017f */
[----:B0-----:R-:W-:Y:S05]  /*165a0*/  @!P0 BRA `(.L_x_8007) ;  /* 0x0000004000f88947 */ /* 0x001fea0003800000 */
.L_x_8117:
[----:B------:R-:W-:Y:S05]  /*165b0*/  BSYNC B0 ;  /* 0x0000000000007941 */ /* 0x000fea0003800000 */
.L_x_8006:
        /* <DEDUP_REMOVED lines=70> */
.L_x_8135:
        /* <DEDUP_REMOVED lines=11> */
.L_x_8009:
        /* <DEDUP_REMOVED lines=11> */
.L_x_8010:
[----:B------:R0:W-:Y:S01]  /*16b80*/  SYNCS.ARRIVE.TRANS64.A1T0 RZ, [R0+URZ+0x28850], RZ ;  /* 0x028850ff00ff79a7 */ /* 0x0001e2000810003f */
[----:B------:R-:W-:-:S05]  /*16b90*/  VIADD R24, R24, 0x1 ;  /* 0x0000000118187836 */ /* 0x000fca0000000000 */
[----:B------:R-:W-:-:S04]  /*16ba0*/  ISETP.NE.AND P0, PT, R24, 0x2, PT ;  /* 0x000000021800780c */ /* 0x000fc80003f05270 */
[----:B------:R-:W-:Y:S02]  /*16bb0*/  SEL R3, RZ, 0x1, P0 ;  /* 0x00000001ff037807 */ /* 0x000fe40000000000 */
[----:B------:R-:W-:Y:S02]  /*16bc0*/  SEL R24, R24, RZ, P0 ;  /* 0x000000ff18187207 */ /* 0x000fe40000000000 */
[----:B0-----:R-:W-:-:S07]  /*16bd0*/  LOP3.LUT R28, R28, R3, RZ, 0x3c, !PT ;  /* 0x000000031c1c7212 */ /* 0x001fce00078e3cff */
.L_x_7967:
[----:B------:R-:W-:Y:S05]  /*16be0*/  BSYNC B7 ;  /* 0x0000000000077941 */ /* 0x000fea0003800000 */
.L_x_7965:
        /* <DEDUP_REMOVED lines=11> */
.L_x_8011:
        /* <DEDUP_REMOVED lines=36> */
.L_x_8145:
[----:B------:R-:W-:Y:S02]  /*16ee0*/  ULDC UR4, c[0x0][0xc38] ;  /* 0x00030e0000047ab9 */ /* 0x000fe40000000800 */
[----:B------:R-:W-:-:S04]  /*16ef0*/  IMAD.U32 R7, RZ, RZ, UR4 ;  /* 0x00000004ff077e24 */ /* 0x000fc8000f8e00ff */
[----:B--2---:R-:W-:-:S04]  /*16f00*/  IMAD R3, R14, R7, RZ ;  /* 0x000000070e037224 */ /* 0x004fc800078e02ff */
[----:B------:R-:W-:-:S05]  /*16f10*/  IMAD.IADD R8, R0, 0x1, R3 ;  /* 0x0000000100087824 */ /* 0x000fca00078e0203 */
[----:B------:R-:W-:-:S13]  /*16f20*/  ISETP.GT.AND P6, PT, R8, R5, PT ;  /* 0x000000050800720c */ /* 0x000fda0003fc4270 */
[----:B------:R-:W-:Y:S05]  /*16f30*/  @P6 BRA `(.L_x_8014) ;  /* 0x00000000009c6947 */ /* 0x000fea0003800000 */
.L_x_8019:
        /* <DEDUP_REMOVED lines=14> */
.L_x_8017:
[----:B------:R-:W-:Y:S05]  /*17020*/  BSYNC B0 ;  /* 0x0000000000007941 */ /* 0x000fea0003800000 */
.L_x_8016:
[----:B------:R-:W-:-:S03]  /*17030*/  UMOV UR4, 0xffffffff ;  /* 0xffffffff00047882 */ /* 0x000fc60000000000 */
[----:B------:R-:W-:Y:S05]  /*17040*/  BRA.DIV UR4, `(.L_x_8018) ;  /* 0x0000004a04047947 */ /* 0x000fea000b800000 */
[----:B-----5:R-:W3:Y:S02]  /*17050*/  SHFL.UP PT, R14, R4, 0x1, RZ ;  /* 0x04200000040e7989 */ /* 0x020ee400000e00ff */
[----:B---3--:R-:W-:-:S05]  /*17060*/  SEL R13, R14, RZ, P1 ;  /* 0x000000ff0e0d7207 */ /* 0x008fca0000800000 */
[----:B------:R-:W-:-:S05]  /*17070*/  IMAD.IADD R13, R4, 0x1, R13 ;  /* 0x00000001040d7824 */ /* 0x000fca00078e020d */
[----:B------:R-:W3:Y:S02]  /*17080*/  SHFL.UP PT, R14, R13, 0x2, RZ ;  /* 0x044000000d0e7989 */ /* 0x000ee400000e00ff */
        /* <DEDUP_REMOVED lines=12> */
.L_x_8153:
[----:B------:R-:W-:Y:S02]  /*17150*/  ULDC UR4, c[0x0][0xc38] ;  /* 0x00030e0000047ab9 */ /* 0x000fe40000000800 */
[----:B------:R-:W-:-:S04]  /*17160*/  IMAD.U32 R7, RZ, RZ, UR4 ;  /* 0x00000004ff077e24 */ /* 0x000fc8000f8e00ff */
[----:B--2---:R-:W-:-:S04]  /*17170*/  IMAD R3, R14, R7, RZ ;  /* 0x000000070e037224 */ /* 0x004fc800078e02ff */
[----:B------:R-:W-:-:S05]  /*17180*/  IMAD.IADD R8, R3, 0x1, R8 ;  /* 0x0000000103087824 */ /* 0x000fca00078e0208 */
[----:B------:R-:W-:-:S13]  /*17190*/  ISETP.GT.AND P6, PT, R8, R5, PT ;  /* 0x000000050800720c */ /* 0x000fda0003fc4270 */
[----:B------:R-:W-:Y:S05]  /*171a0*/  @!P6 BRA `(.L_x_8019) ;  /* 0xfffffffc0064e947 */ /* 0x000fea000383ffff */
.L_x_8014:
        /* <DEDUP_REMOVED lines=8> */
.L_x_8157:
[----:B------:R-:W-:Y:S01]  /*17230*/  ISETP.NE.AND P0, PT, R0, RZ, PT ;  /* 0x000000ff0000720c */ /* 0x000fe20003f05270 */
[----:B------:R-:W-:-:S12]  /*17240*/  IMAD.MOV.U32 R14, RZ, RZ, RZ ;  /* 0x000000ffff0e7224 */ /* 0x000fd800078e00ff */
[----:B------:R-:W-:Y:S05]  /*17250*/  @!P0 BRA `(.L_x_8021) ;  /* 0x0000000000108947 */ /* 0x000fea0003800000 */
[----:B------:R-:W-:Y:S01]  /*17260*/  UMOV UR4, 0xffffffff ;  /* 0xffffffff00047882 */ /* 0x000fe20000000000 */
[----:B------:R-:W-:Y:S02]  /*17270*/  VIADD R12, R8, 0xffffffff ;  /* 0xffffffff080c7836 */ /* 0x000fe40000000000 */
[----:B------:R-:W-:Y:S05]  /*17280*/  BRA.DIV UR4, `(.L_x_8022) ;  /* 0x0000004a04787947 */ /* 0x000fea000b800000 */
[----:B------:R4:W0:Y:S02]  /*17290*/  SHFL.IDX PT, R14, R6, R12, 0x1f ;  /* 0x00001f0c060e7589 */ /* 0x00082400000e0000 */
.L_x_8021:
[----:B------:R-:W5:Y:S01]  /*172a0*/  LDC.64 R2, c[0x0][0xc90] ;  /* 0x00032400ff027b82 */ /* 0x000f620000000a00 */
[----:B------:R-:W-:-:S04]  /*172b0*/  IMAD.IADD R19, R8, 0x1, R19 ;  /* 0x0000000108137824 */ /* 0x000fc800078e0213 */
[----:B-----5:R-:W-:-:S05]  /*172c0*/  IMAD.WIDE R2, R19, 0x4, R2 ;  /* 0x0000000413027825 */ /* 0x020fca00078e0202 */
[----:B-1--4-:R1:W3:Y:S01]  /*172d0*/  LDG.E R6, desc[UR54][R2.64] ;  /* 0x0000003602067981 */ /* 0x0122e2000c1e1900 */
[----:B0-----:R-:W-:-:S04]  /*172e0*/  IMAD R16, R14, R7, R16 ;  /* 0x000000070e107224 */ /* 0x001fc800078e0210 */
[----:B------:R-:W-:Y:S02]  /*172f0*/  IMAD.IADD R5, R5, 0x1, -R16 ;  /* 0x0000000105057824 */ /* 0x000fe400078e0a10 */
[----:B-1----:R-:W-:Y:S02]  /*17300*/  IMAD.MOV.U32 R2, RZ, RZ, RZ ;  /* 0x000000ffff027224 */ /* 0x002fe400078e00ff */
[----:B---3--:R-:W-:-:S05]  /*17310*/  IMAD R0, R4, R6, RZ ;  /* 0x0000000604007224 */ /* 0x008fca00078e02ff */
[----:B--2---:R-:W-:-:S04]  /*17320*/  IABS R8, R0 ;  /* 0x0000000000087213 */ /* 0x004fc80000000000 */
[----:B------:R-:W0:Y:S08]  /*17330*/  I2F.RP R9, R8 ;  /* 0x0000000800097306 */ /* 0x000e300000209400 */
[----:B0-----:R-:W0:Y:S02]  /*17340*/  MUFU.RCP R9, R9 ;  /* 0x0000000900097308 */ /* 0x001e240000001000 */
[----:B0-----:R-:W-:Y:S01]  /*17350*/  VIADD R10, R9, 0xffffffe ;  /* 0x0ffffffe090a7836 */ /* 0x001fe20000000000 */
[----:B------:R-:W-:-:S05]  /*17360*/  IABS R9, R0 ;  /* 0x0000000000097213 */ /* 0x000fca0000000000 */
[----:B------:R-:W0:Y:S01]  /*17370*/  F2I.FTZ.U32.TRUNC.NTZ R3, R10 ;  /* 0x0000000a00037305 */ /* 0x000e22000021f000 */
[----:B------:R-:W-:Y:S02]  /*17380*/  IMAD.MOV R9, RZ, RZ, -R9 ;  /* 0x000000ffff097224 */ /* 0x000fe400078e0a09 */
[----:B0-----:R-:W-:-:S04]  /*17390*/  IMAD.MOV R11, RZ, RZ, -R3 ;  /* 0x000000ffff0b7224 */ /* 0x001fc800078e0a03 */
[----:B------:R-:W-:-:S04]  /*173a0*/  IMAD R11, R11, R8, RZ ;  /* 0x000000080b0b7224 */ /* 0x000fc800078e02ff */
[----:B------:R-:W-:Y:S01]  /*173b0*/  IMAD.HI.U32 R2, R3, R11, R2 ;  /* 0x0000000b03027227 */ /* 0x000fe200078e0002 */
[----:B------:R-:W-:-:S05]  /*173c0*/  IABS R3, R5 ;  /* 0x0000000500037213 */ /* 0x000fca0000000000 */
        /* <DEDUP_REMOVED lines=18> */
[----:B------:R-:W-:-:S04]  /*174f0*/  IABS R7, R6 ;  /* 0x0000000600077213 */ /* 0x000fc80000000000 */
[----:B------:R-:W0:Y:S08]  /*17500*/  I2F.RP R9, R7 ;  /* 0x0000000700097306 */ /* 0x000e300000209400 */
[----:B0-----:R-:W0:Y:S02]  /*17510*/  MUFU.RCP R9, R9 ;  /* 0x0000000900097308 */ /* 0x001e240000001000 */
[----:B0-----:R-:W-:-:S06]  /*17520*/  VIADD R3, R9, 0xffffffe ;  /* 0x0ffffffe09037836 */ /* 0x001fcc0000000000 */
[----:B------:R-:W0:Y:S02]  /*17530*/  F2I.FTZ.U32.TRUNC.NTZ R3, R3 ;  /* 0x0000000300037305 */ /* 0x000e24000021f000 */
[----:B0-----:R-:W-:-:S04]  /*17540*/  IMAD.MOV R0, RZ, RZ, -R3 ;  /* 0x000000ffff007224 */ /* 0x001fc800078e0a03 */
[----:B------:R-:W-:Y:S01]  /*17550*/  IMAD R5, R0, R7, RZ ;  /* 0x0000000700057224 */ /* 0x000fe200078e02ff */
[----:B------:R-:W-:-:S03]  /*17560*/  IABS R0, R6 ;  /* 0x0000000600007213 */ /* 0x000fc60000000000 */
[----:B------:R-:W-:Y:S01]  /*17570*/  IMAD.HI.U32 R2, R3, R5, R2 ;  /* 0x0000000503027227 */ /* 0x000fe200078e0002 */
[----:B------:R-:W-:-:S03]  /*17580*/  IABS R5, R11 ;  /* 0x0000000b00057213 */ /* 0x000fc60000000000 */
[----:B------:R-:W-:Y:S02]  /*17590*/  IMAD.MOV R0, RZ, RZ, -R0 ;  /* 0x000000ffff007224 */ /* 0x000fe400078e0a00 */
[----:B------:R-:W-:-:S04]  /*175a0*/  IMAD.HI.U32 R2, R2, R5, RZ ;  /* 0x0000000502027227 */ /* 0x000fc800078e00ff */
[----:B------:R-:W-:Y:S02]  /*175b0*/  IMAD R0, R2, R0, R5 ;  /* 0x0000000002007224 */ /* 0x000fe400078e0205 */
[----:B------:R-:W-:-:S03]  /*175c0*/  IMAD.IADD R3, R11, 0x1, R8 ;  /* 0x000000010b037824 */ /* 0x000fc600078e0208 */
        /* <DEDUP_REMOVED lines=15> */
.L_x_8015:
[----:B------:R-:W-:Y:S01]  /*176c0*/  UMOV UR4, URZ ;  /* 0x0000003f00047c82 */ /* 0x000fe20008000000 */
[----:B------:R-:W-:Y:S01]  /*176d0*/  UMOV UR5, URZ ;  /* 0x0000003f00057c82 */ /* 0x000fe20008000000 */
[----:B------:R-:W-:Y:S01]  /*176e0*/  ULDC UR6, c[0x0][0xc3c] ;  /* 0x00030f0000067ab9 */ /* 0x000fe20000000800 */
[----:B------:R-:W-:Y:S02]  /*176f0*/  IMAD.MOV.U32 R16, RZ, RZ, R5 ;  /* 0x000000ffff107224 */ /* 0x000fe400078e0005 */
[----:B------:R-:W-:Y:S02]  /*17700*/  IMAD.U32 R17, RZ, RZ, UR4 ;  /* 0x00000004ff117e24 */ /* 0x000fe4000f8e00ff */
[----:B------:R-:W-:Y:S02]  /*17710*/  IMAD.U32 R18, RZ, RZ, UR5 ;  /* 0x00000005ff127e24 */ /* 0x000fe4000f8e00ff */
[----:B------:R-:W-:-:S07]  /*17720*/  IMAD.U32 R19, RZ, RZ, UR6 ;  /* 0x00000006ff137e24 */ /* 0x000fce000f8e00ff */
.L_x_8023:
        /* <DEDUP_REMOVED lines=10> */
.L_x_8012:
[----:B------:R-:W-:Y:S02]  /*177d0*/  ULDC UR4, c[0x0][0xc3c] ;  /* 0x00030f0000047ab9 */ /* 0x000fe40000000800 */
[----:B----4-:R-:W-:-:S13]  /*177e0*/  ISETP.GE.AND P0, PT, R19, UR4, PT ;  /* 0x0000000413007c0c */ /* 0x010fda000bf06270 */
[----:B------:R-:W-:Y:S05]  /*177f0*/  @!P0 BRA `(.L_x_8024) ;  /* 0xffffffb4000c8947 */ /* 0x000fea000383ffff */
[----:B------:R-:W-:Y:S05]  /*17800*/  BSYNC B8 ;  /* 0x0000000000087941 */ /* 0x000fea0003800000 */
.L_x_7953:
[----:B-1----:R-:W4:Y:S01]  /*17810*/  LDL.LU R0, [R1+0x18] ;  /* 0x0000180001007983 */ /* 0x002f220000300800 */
[----:B------:R-:W-:Y:S01]  /*17820*/  BSSY B0, `(.L_x_8025) ;  /* 0x000000b000007945 */ /* 0x000fe20003800000 */
[----:B------:R-:W1:Y:S01]  /*17830*/  S2R R5, SR_CgaCtaId ;  /* 0x0000000000057919 */ /* 0x000e620000008800 */
[----:B----4-:R-:W-:-:S05]  /*17840*/  VIADD R0, R0, 0x1 ;  /* 0x0000000100007836 */ /* 0x010fca0000000000 */
        /* <DEDUP_REMOVED lines=8> */
.L_x_8160:
[----:B------:R-:W-:Y:S05]  /*178d0*/  BSYNC B0 ;  /* 0x0000000000007941 */ /* 0x000fea0003800000 */
.L_x_8025:
[----:B------:R-:W-:-:S03]  /*178e0*/  UMOV UR4, 0xffffffff ;  /* 0xffffffff00047882 */ /* 0x000fc60000000000 */
[----:B------:R-:W-:Y:S05]  /*178f0*/  BRA.DIV UR4, `(.L_x_8027) ;  /* 0x0000004604147947 */ /* 0x000fea000b800000 */
[----:B-1----:R-:W1:Y:S02]  /*17900*/  S2R R0, SR_TID.X ;  /* 0x0000000000007919 */ /* 0x002e640000002100 */
[----:B-1----:R-:W-:-:S04]  /*17910*/  SHF.R.U32.HI R0, RZ, 0x5, R0 ;  /* 0x00000005ff007819 */ /* 0x002fc80000011600 */
[----:B------:R-:W-:-:S05]  /*17920*/  LOP3.LUT R0, R0, 0x3, RZ, 0xc0, !PT ;  /* 0x0000000300007812 */ /* 0x000fca00078ec0ff */
[----:B------:R1:W4:Y:S02]  /*17930*/  SHFL.IDX PT, R14, R0, RZ, 0x1f ;  /* 0x00001fff000e7589 */ /* 0x00032400000e0000 */
.L_x_8163:
[----:B----4-:R-:W-:Y:S01]  /*17940*/  ISETP.NE.AND P0, PT, R14, RZ, PT ;  /* 0x000000ff0e00720c */ /* 0x010fe20003f05270 */
[----:B------:R-:W-:-:S12]  /*17950*/  BSSY B0, `(.L_x_8028) ;  /* 0x0000024000007945 */ /* 0x000fd80003800000 */
[----:B------:R-:W-:Y:S05]  /*17960*/  @P0 BRA `(.L_x_8029) ;  /* 0x0000000000880947 */ /* 0x000fea0003800000 */
[----:B------:R-:W-:-:S03]  /*17970*/  UMOV UR4, 0xffffffff ;  /* 0xffffffff00047882 */ /* 0x000fc60000000000 */
[----:B------:R-:W-:Y:S05]  /*17980*/  BRA.DIV UR4, `(.L_x_8030) ;  /* 0x0000004604247947 */ /* 0x000fea000b800000 */
[----:B------:R-:W-:-:S13]  /*17990*/  ELECT P6, URZ, PT ;  /* 0x00000000003f782f */ /* 0x000fda00038c0000 */
.L_x_8166:
[----:B------:R-:W-:Y:S05]  /*179a0*/  @!P6 BRA `(.L_x_8029) ;  /* 0x000000000078e947 */ /* 0x000fea0003800000 */
[----:B------:R-:W-:-:S06]  /*179b0*/  ULOP3.LUT UR4, UR43, 0x2, URZ, 0xfc, !UPT ;  /* 0x000000022b047892 */ /* 0x000fcc000f8efc3f */
[----:B-1----:R-:W-:-:S05]  /*179c0*/  IMAD.U32 R0, RZ, RZ, UR4 ;  /* 0x00000004ff007e24 */ /* 0x002fca000f8e00ff */
[----:B------:R-:W-:-:S13]  /*179d0*/  ISETP.NE.AND P0, PT, R0, 0x3, PT ;  /* 0x000000030000780c */ /* 0x000fda0003f05270 */
[----:B------:R-:W-:Y:S05]  /*179e0*/  @!P0 BRA `(.L_x_8031) ;  /* 0x0000000000048947 */ /* 0x000fea0003800000 */
[----:B------:R-:W-:Y:S01]  /*179f0*/  BPT.TRAP 0x1 ;  /* 0x000000040000795c */ /* 0x000fe20000300000 */
.L_x_8031:
[----:B------:R-:W-:Y:S01]  /*17a00*/  IMAD R5, R24, 0x8, R7 ;  /* 0x0000000818057824 */ /* 0x000fe200078e0207 */
[----:B------:R-:W-:Y:S01]  /*17a10*/  SHF.L.U32 R0, R28, 0x1f, RZ ;  /* 0x0000001f1c007819 */ /* 0x000fe200000006ff */
[----:B------:R-:W-:-:S03]  /*17a20*/  VIADD R24, R24, 0x1 ;  /* 0x0000000118187836 */ /* 0x000fc60000000000 */
[----:B------:R-:W1:Y:S02]  /*17a30*/  SYNCS.PHASECHK.TRANS64.TRYWAIT P1, [R5+URZ+0x28840], R0 ;  /* 0x02884000050075a7 */ /* 0x000e64000802017f */
[----:B------:R-:W-:-:S04]  /*17a40*/  ISETP.NE.AND P2, PT, R24, 0x2, PT ;  /* 0x000000021800780c */ /* 0x000fc80003f45270 */
[----:B------:R-:W-:Y:S01]  /*17a50*/  SEL R3, RZ, 0x1, P2 ;  /* 0x00000001ff037807 */ /* 0x000fe20001000000 */
[----:B-1----:R-:W-:Y:S08]  /*17a60*/  @!P1 BRA `(.L_x_8032) ;  /* 0x00000044000c9947 */ /* 0x002ff00003800000 */
.L_x_8167:
[----:B------:R-:W-:Y:S02]  /*17a70*/  SEL R24, R24, RZ, P2 ;  /* 0x000000ff18187207 */ /* 0x000fe40001000000 */
[----:B------:R-:W-:Y:S01]  /*17a80*/  LOP3.LUT R2, R28, R3, RZ, 0x3c, !PT ;  /* 0x000000031c027212 */ /* 0x000fe200078e3cff */
[----:B------:R-:W-:Y:S06]  /*17a90*/  @!P0 BRA `(.L_x_8033) ;  /* 0x0000000000048947 */ /* 0x000fec0003800000 */
[----:B------:R-:W-:Y:S01]  /*17aa0*/  BPT.TRAP 0x1 ;  /* 0x000000040000795c */ /* 0x000fe20000300000 */
.L_x_8033:
[----:B------:R-:W-:Y:S01]  /*17ab0*/  IMAD R3, R24, 0x8, R7 ;  /* 0x0000000818037824 */ /* 0x000fe200078e0207 */
[----:B------:R-:W-:-:S04]  /*17ac0*/  SHF.L.U32 R2, R2, 0x1f, RZ ;  /* 0x0000001f02027819 */ /* 0x000fc800000006ff */
[----:B------:R-:W4:Y:S02]  /*17ad0*/  SYNCS.PHASECHK.TRANS64.TRYWAIT P1, [R3+URZ+0x28840], R2 ;  /* 0x02884002030075a7 */ /* 0x000f24000802017f */
[----:B----4-:R-:W-:Y:S05]  /*17ae0*/  @!P1 BRA `(.L_x_8034) ;  /* 0x0000004400009947 */ /* 0x010fea0003800000 */
.L_x_8168:
[----:B------:R-:W-:Y:S05]  /*17af0*/  @!P0 BRA `(.L_x_8035) ;  /* 0x0000000000048947 */ /* 0x000fea0003800000 */
[----:B------:R-:W-:Y:S01]  /*17b00*/  BPT.TRAP 0x1 ;  /* 0x000000040000795c */ /* 0x000fe20000300000 */
.L_x_8035:
[----:B------:R-:W5:Y:S02]  /*17b10*/  SYNCS.PHASECHK.TRANS64.TRYWAIT P1, [R5+URZ+0x28860], R0 ;  /* 0x02886000050075a7 */ /* 0x000f64000802017f */
[----:B-----5:R-:W-:Y:S05]  /*17b20*/  @!P1 BRA `(.L_x_8036) ;  /* 0x0000004400049947 */ /* 0x020fea0003800000 */
.L_x_8169:
[----:B------:R-:W-:Y:S05]  /*17b30*/  @!P0 BRA `(.L_x_8037) ;  /* 0x0000000000048947 */ /* 0x000fea0003800000 */
[----:B------:R-:W-:Y:S01]  /*17b40*/  BPT.TRAP 0x1 ;  /* 0x000000040000795c */ /* 0x000fe20000300000 */
.L_x_8037:
[----:B------:R0:W0:Y:S02]  /*17b50*/  SYNCS.PHASECHK.TRANS64.TRYWAIT P0, [R3+URZ+0x28860], R2 ;  /* 0x02886002030075a7 */ /* 0x000024000800017f */
[----:B0-----:R-:W-:Y:S05]  /*17b60*/  @!P0 NANOSLEEP.SYNCS 0x989680 ;  /* 0x009896800000895d */ /* 0x001fea0003900000 */
[----:B------:R-:W0:Y:S02]  /*17b70*/  @!P0 SYNCS.PHASECHK.TRANS64 P0, [R3+URZ+0x28860], R2 ;  /* 0x02886002030085a7 */ /* 0x000e24000800007f */
[----:B0-----:R-:W-:Y:S05]  /*17b80*/  @!P0 BRA `(.L_x_8037) ;  /* 0xfffffffc00f08947 */ /* 0x001fea000383ffff */
.L_x_8029:
[----:B------:R-:W-:Y:S05]  /*17b90*/  BSYNC B0 ;  /* 0x0000000000007941 */ /* 0x000fea0003800000 */
.L_x_8028:
[----:B------:R-:W-:Y:S05]  /*17ba0*/  EXIT ;  /* 0x000000000000794d */ /* 0x000fea0003800000 */
.L_x_7847:
[----:B0-----:R-:W-:-:S04]  /*17bb0*/  IMAD.U32 R3, RZ, RZ, UR41 ;  /* 0x00000029ff037e24 */ /* 0x001fc8000f8e00ff */
[----:B------:R0:W1:Y:S03]  /*17bc0*/  SYNCS.PHASECHK.TRANS64.TRYWAIT P1, [R3+URZ+0x28800], R0 ;  /* 0x02880000030075a7 */ /* 0x000066000802017f */
[----:B-1----:R-:W-:Y:S05]  /*17bd0*/  @!P1 NANOSLEEP.SYNCS 0x989680 ;  /* 0x009896800000995d */ /* 0x002fea0003900000 */
[----:B------:R-:W1:Y:S02]  /*17be0*/  @!P1 SYNCS.PHASECHK.TRANS64 P1, [R3+URZ+0x28800], R0 ;  /* 0x02880000030095a7 */ /* 0x000e64000802007f */
[----:B-1----:R-:W-:Y:S05]  /*17bf0*/  @!P1 BRA `(.L_x_7847) ;  /* 0xfffffffc00ec9947 */ /* 0x002fea000383ffff */
[----:B------:R-:W-:Y:S05]  /*17c00*/  BRA `(.L_x_8038) ;  /* 0xfffffe9c00d47947 */ /* 0x000fea000383ffff */
.L_x_7851:
[----:B-1----:R1:W2:Y:S02]  /*17c10*/  SYNCS.PHASECHK.TRANS64.TRYWAIT P1, [R9+URZ+0x28830], R0 ;  /* 0x02883000090075a7 */ /* 0x0022a4000802017f */
[----:B--2---:R-:W-:Y:S05]  /*17c20*/  @!P1 NANOSLEEP.SYNCS 0x989680 ;  /* 0x009896800000995d */ /* 0x004fea0003900000 */
[----:B------:R-:W2:Y:S02]  /*17c30*/  @!P1 SYNCS.PHASECHK.TRANS64 P1, [R9+URZ+0x28830], R0 ;  /* 0x02883000090095a7 */ /* 0x000ea4000802007f */
[----:B--2---:R-:W-:Y:S05]  /*17c40*/  @!P1 BRA `(.L_x_7851) ;  /* 0xfffffffc00f09947 */ /* 0x004fea000383ffff */
[----:B------:R-:W-:Y:S05]  /*17c50*/  BRA `(.L_x_7850) ;  /* 0xfffffe9c00f07947 */ /* 0x000fea000383ffff */
.L_x_7868:
[----:B-1----:R-:W-:-:S04]  /*17c60*/  IMAD.U32 R4, RZ, RZ, UR6 ;  /* 0x00000006ff047e24 */ /* 0x002fc8000f8e00ff */
[----:B------:R1:W2:Y:S03]  /*17c70*/  SYNCS.PHASECHK.TRANS64.TRYWAIT P1, [R4+URZ+0x28830], R3 ;  /* 0x02883003040075a7 */ /* 0x0002a6000802017f */
[----:B--2---:R-:W-:Y:S05]  /*17c80*/  @!P1 NANOSLEEP.SYNCS 0x989680 ;  /* 0x009896800000995d */ /* 0x004fea0003900000 */
[----:B------:R-:W2:Y:S02]  /*17c90*/  @!P1 SYNCS.PHASECHK.TRANS64 P1, [R4+URZ+0x28830], R3 ;  /* 0x02883003040095a7 */ /* 0x000ea4000802007f */
[----:B--2---:R-:W-:Y:S05]  /*17ca0*/  @!P1 BRA `(.L_x_7868) ;  /* 0xfffffffc00ec9947 */ /* 0x004fea000383ffff */
[----:B------:R-:W-:Y:S05]  /*17cb0*/  BRA `(.L_x_7865) ;  /* 0xfffffed800c87947 */ /* 0x000fea000383ffff */
.L_x_7872:
[----:B-1----:R-:W-:-:S04]  /*17cc0*/  IMAD.U32 R4, RZ, RZ, UR6 ;  /* 0x00000006ff047e24 */ /* 0x002fc8000f8e00ff */
[----:B------:R1:W2:Y:S03]  /*17cd0*/  SYNCS.PHASECHK.TRANS64.TRYWAIT P1, [R4+URZ+0x28850], R3 ;  /* 0x02885003040075a7 */ /* 0x0002a6000802017f */
[----:B--2---:R-:W-:Y:S05]  /*17ce0*/  @!P1 NANOSLEEP.SYNCS 0x989680 ;  /* 0x009896800000995d */ /* 0x004fea0003900000 */
[----:B------:R-:W2:Y:S02]  /*17cf0*/  @!P1 SYNCS.PHASECHK.TRANS64 P1, [R4+URZ+0x28850], R3 ;  /* 0x02885003040095a7 */ /* 0x000ea4000802007f */
[----:B--2---:R-:W-:Y:S05]  /*17d00*/  @!P1 BRA `(.L_x_7872) ;  /* 0xfffffffc00ec9947 */ /* 0x004fea000383ffff */
[----:B------:R-:W-:Y:S05]  /*17d10*/  BRA `(.L_x_7869) ;  /* 0xfffffedc00947947 */ /* 0x000fea000383ffff */
.L_x_7891:
[----:B-1----:R-:W-:-:S04]  /*17d20*/  IMAD.U32 R4, RZ, RZ, UR6 ;  /* 0x00000006ff047e24 */ /* 0x002fc8000f8e00ff */
[----:B------:R1:W2:Y:S03]  /*17d30*/  SYNCS.PHASECHK.TRANS64.TRYWAIT P1, [R4+URZ+0x28830], R3 ;  /* 0x02883003040075a7 */ /* 0x0002a6000802017f */
[----:B--2---:R-:W-:Y:S05]  /*17d40*/  @!P1 NANOSLEEP.SYNCS 0x989680 ;  /* 0x009896800000995d */ /* 0x004fea0003900000 */
[----:B------:R-:W2:Y:S02]  /*17d50*/  @!P1 SYNCS.PHASECHK.TRANS64 P1, [R4+URZ+0x28830], R3 ;  /* 0x02883003040095a7 */ /* 0x000ea4000802007f */
[----:B--2---:R-:W-:Y:S05]  /*17d60*/  @!P1 BRA `(.L_x_7891) ;  /* 0xfffffffc00ec9947 */ /* 0x004fea000383ffff */
[----:B------:R-:W-:Y:S05]  /*17d70*/  BRA `(.L_x_7888) ;  /* 0xffffff1400907947 */ /* 0x000fea000383ffff */
.L_x_7895:
[----:B-1----:R-:W-:-:S04]  /*17d80*/  IMAD.U32 R4, RZ, RZ, UR6 ;  /* 0x00000006ff047e24 */ /* 0x002fc8000f8e00ff */
[----:B------:R1:W2:Y:S03]  /*17d90*/  SYNCS.PHASECHK.TRANS64.TRYWAIT P1, [R4+URZ+0x28850], R3 ;  /* 0x02885003040075a7 */ /* 0x0002a6000802017f */
[----:B--2---:R-:W-:Y:S05]  /*17da0*/  @!P1 NANOSLEEP.SYNCS 0x989680 ;  /* 0x009896800000995d */ /* 0x004fea0003900000 */
[----:B------:R-:W2:Y:S02]  /*17db0*/  @!P1 SYNCS.PHASECHK.TRANS64 P1, [R4+URZ+0x28850], R3 ;  /* 0x02885003040095a7 */ /* 0x000ea4000802007f */
[----:B--2---:R-:W-:Y:S05]  /*17dc0*/  @!P1 BRA `(.L_x_7895) ;  /* 0xfffffffc00ec9947 */ /* 0x004fea000383ffff */
[----:B------:R-:W-:Y:S05]  /*17dd0*/  BRA `(.L_x_7892) ;  /* 0xffffff18005c7947 */ /* 0x000fea000383ffff */
.L_x_7903:
[----:B-1----:R-:W-:-:S04]  /*17de0*/  IMAD.U32 R4, RZ, RZ, UR6 ;  /* 0x00000006ff047e24 */ /* 0x002fc8000f8e00ff */
[----:B------:R1:W2:Y:S03]  /*17df0*/  SYNCS.PHASECHK.TRANS64.TRYWAIT P1, [R4+URZ+0x28830], R3 ;  /* 0x02883003040075a7 */ /* 0x0002a6000802017f */
[----:B--2---:R-:W-:Y:S05]  /*17e00*/  @!P1 NANOSLEEP.SYNCS 0x989680 ;  /* 0x009896800000995d */ /* 0x004fea0003900000 */
[----:B------:R-:W2:Y:S02]  /*17e10*/  @!P1 SYNCS.PHASECHK.TRANS64 P1, [R4+URZ+0x28830], R3 ;  /* 0x02883003040095a7 */ /* 0x000ea4000802007f */
[----:B--2---:R-:W-:Y:S05]  /*17e20*/  @!P1 BRA `(.L_x_7903) ;  /* 0xfffffffc00ec9947 */ /* 0x004fea000383ffff */
[----:B------:R-:W-:Y:S05]  /*17e30*/  BRA `(.L_x_7900) ;  /* 0xffffff3c00847947 */ /* 0x000fea000383ffff */
.L_x_7907:
[----:B-1----:R-:W-:-:S04]  /*17e40*/  IMAD.U32 R4, RZ, RZ, UR6 ;  /* 0x00000006ff047e24 */ /* 0x002fc8000f8e00ff */
[----:B------:R1:W2:Y:S03]  /*17e50*/  SYNCS.PHASECHK.TRANS64.TRYWAIT P1, [R4+URZ+0x28850], R3 ;  /* 0x02885003040075a7 */ /* 0x0002a6000802017f */
[----:B--2---:R-:W-:Y:S05]  /*17e60*/  @!P1 NANOSLEEP.SYNCS 0x989680 ;  /* 0x009896800000995d */ /* 0x004fea0003900000 */
[----:B------:R-:W2:Y:S02]  /*17e70*/  @!P1 SYNCS.PHASECHK.TRANS64 P1, [R4+URZ+0x28850], R3 ;  /* 0x02885003040095a7 */ /* 0x000ea4000802007f */
[----:B--2---:R-:W-:Y:S05]  /*17e80*/  @!P1 BRA `(.L_x_7907) ;  /* 0xfffffffc00ec9947 */ /* 0x004fea000383ffff */
[----:B------:R-:W-:Y:S05]  /*17e90*/  BRA `(.L_x_7904) ;  /* 0xffffff4000447947 */ /* 0x000fea000383ffff */
.L_x_7922:
[----:B-1----:R-:W-:-:S04]  /*17ea0*/  IMAD.U32 R6, RZ, RZ, UR5 ;  /* 0x00000005ff067e24 */ /* 0x002fc8000f8e00ff */
[----:B------:R1:W2:Y:S03]  /*17eb0*/  SYNCS.PHASECHK.TRANS64.TRYWAIT P1, [R6+URZ+0x28850], R5 ;  /* 0x02885005060075a7 */ /* 0x0002a6000802017f */
[----:B--2---:R-:W-:Y:S05]  /*17ec0*/  @!P1 NANOSLEEP.SYNCS 0x989680 ;  /* 0x009896800000995d */ /* 0x004fea0003900000 */
[----:B------:R-:W2:Y:S02]  /*17ed0*/  @!P1 SYNCS.PHASECHK.TRANS64 P1, [R6+URZ+0x28850], R5 ;  /* 0x02885005060095a7 */ /* 0x000ea4000802007f */
[----:B--2---:R-:W-:Y:S05]  /*17ee0*/  @!P1 BRA `(.L_x_7922) ;  /* 0xfffffffc00ec9947 */ /* 0x004fea000383ffff */
[----:B------:R-:W-:Y:S05]  /*17ef0*/  BRA `(.L_x_7921) ;  /* 0xffffff74006c7947 */ /* 0x000fea000383ffff */
.L_x_7973:
        /* <DEDUP_REMOVED lines=11> */
.L_x_8040:
[----:B------:R-:W-:Y:S05]  /*17fb0*/  BSYNC B0 ;  /* 0x0000000000007941 */ /* 0x000fea0003800000 */
.L_x_8039:
[----:B------:R-:W-:Y:S05]  /*17fc0*/  BRA `(.L_x_8041) ;  /* 0xffffffbc00347947 */ /* 0x000fea000383ffff */
.L_x_7976:
[----:B0-----:R0:W1:Y:S02]  /*17fd0*/  SYNCS.PHASECHK.TRANS64.TRYWAIT P0, [R7+URZ+0x28840], R2 ;  /* 0x02884002070075a7 */ /* 0x001064000800017f */
[----:B-1----:R-:W-:Y:S05]  /*17fe0*/  @!P0 NANOSLEEP.SYNCS 0x989680 ;  /* 0x009896800000895d */ /* 0x002fea0003900000 */
[----:B------:R-:W1:Y:S02]  /*17ff0*/  @!P0 SYNCS.PHASECHK.TRANS64 P0, [R7+URZ+0x28840], R2 ;  /* 0x02884002070085a7 */ /* 0x000e64000800007f */
[----:B-1----:R-:W-:Y:S05]  /*18000*/  @!P0 BRA `(.L_x_7976) ;  /* 0xfffffffc00f08947 */ /* 0x002fea000383ffff */
[----:B------:R-:W-:Y:S05]  /*18010*/  BRA `(.L_x_8042) ;  /* 0xffffffbc00907947 */ /* 0x000fea000383ffff */
.L_x_7977:
        /* <DEDUP_REMOVED lines=8> */
.L_x_8044:
[----:B------:R-:W-:Y:S05]  /*180a0*/  BSYNC B0 ;  /* 0x0000000000007941 */ /* 0x000fea0003800000 */
.L_x_8043:
        /* <DEDUP_REMOVED lines=9> */
.L_x_8045:
[----:B------:R-:W-:Y:S02]  /*18140*/  IMAD.MOV.U32 R13, RZ, RZ, R0 ;  /* 0x000000ffff0d7224 */ /* 0x000fe400078e0000 */
[----:B------:R-:W-:Y:S02]  /*18150*/  IMAD.MOV.U32 R12, RZ, RZ, 0x1 ;  /* 0x00000001ff0c7424 */ /* 0x000fe400078e00ff */
[----:B------:R-:W-:-:S07]  /*18160*/  IMAD.MOV.U32 R3, RZ, RZ, R14 ;  /* 0x000000ffff037224 */ /* 0x000fce00078e000e */
[----:B------:R-:W-:Y:S05]  /*18170*/  WARPSYNC.COLLECTIVE R15, `(.L_x_8046) ;  /* 0x000000000f087348 */ /* 0x000fea0003c00000 */
[----:B------:R0:W1:Y:S02]  /*18180*/  SHFL.IDX P6, R14, R13, R12, R11 ;  /* 0x0000000c0d0e7389 */ /* 0x00006400000c000b */
[----:B01----:R-:W-:Y:S01]  /*18190*/  ENDCOLLECTIVE ;  /* 0x000000000000791b */ /* 0x003fe20003800000 */
.L_x_8046:
        /* <DEDUP_REMOVED lines=16> */
.L_x_8047:
[----:B------:R-:W-:Y:S02]  /*182a0*/  @P1 IMAD R8, R5, 0x2, R22 ;  /* 0x0000000205081824 */ /* 0x000fe400078e0216 */
[----:B------:R-:W-:Y:S02]  /*182b0*/  IMAD.MOV.U32 R13, RZ, RZ, R0 ;  /* 0x000000ffff0d7224 */ /* 0x000fe400078e0000 */
[----:B------:R-:W-:Y:S02]  /*182c0*/  IMAD.MOV.U32 R12, RZ, RZ, 0x2 ;  /* 0x00000002ff0c7424 */ /* 0x000fe400078e00ff */
[----:B------:R-:W-:-:S07]  /*182d0*/  IMAD.MOV.U32 R3, RZ, RZ, R14 ;  /* 0x000000ffff037224 */ /* 0x000fce00078e000e */
[----:B------:R-:W-:Y:S05]  /*182e0*/  WARPSYNC.COLLECTIVE R15, `(.L_x_8048) ;  /* 0x000000000f087348 */ /* 0x000fea0003c00000 */
[----:B------:R0:W1:Y:S02]  /*182f0*/  SHFL.IDX P6, R14, R13, R12, R11 ;  /* 0x0000000c0d0e7389 */ /* 0x00006400000c000b */
[----:B01----:R-:W-:Y:S01]  /*18300*/  ENDCOLLECTIVE ;  /* 0x000000000000791b */ /* 0x003fe20003800000 */
.L_x_8048:
        /* <DEDUP_REMOVED lines=16> */
.L_x_8049:
[----:B------:R-:W-:Y:S02]  /*18410*/  @P1 IMAD R8, R5, 0x2, R22 ;  /* 0x0000000205081824 */ /* 0x000fe400078e0216 */
[----:B------:R-:W-:Y:S02]  /*18420*/  IMAD.MOV.U32 R13, RZ, RZ, R0 ;  /* 0x000000ffff0d7224 */ /* 0x000fe400078e0000 */
[----:B------:R-:W-:Y:S02]  /*18430*/  IMAD.MOV.U32 R12, RZ, RZ, 0x3 ;  /* 0x00000003ff0c7424 */ /* 0x000fe400078e00ff */
[----:B------:R-:W-:-:S07]  /*18440*/  IMAD.MOV.U32 R3, RZ, RZ, R14 ;  /* 0x000000ffff037224 */ /* 0x000fce00078e000e */
[----:B------:R-:W-:Y:S05]  /*18450*/  WARPSYNC.COLLECTIVE R15, `(.L_x_8050) ;  /* 0x000000000f087348 */ /* 0x000fea0003c00000 */
[----:B------:R0:W1:Y:S02]  /*18460*/  SHFL.IDX P6, R14, R13, R12, R11 ;  /* 0x0000000c0d0e7389 */ /* 0x00006400000c000b */
[----:B01----:R-:W-:Y:S01]  /*18470*/  ENDCOLLECTIVE ;  /* 0x000000000000791b */ /* 0x003fe20003800000 */
.L_x_8050:
        /* <DEDUP_REMOVED lines=16> */
.L_x_8051:
[----:B------:R-:W-:Y:S02]  /*18580*/  @P1 IMAD R8, R5, 0x2, R22 ;  /* 0x0000000205081824 */ /* 0x000fe400078e0216 */
[----:B------:R-:W-:Y:S02]  /*18590*/  IMAD.MOV.U32 R13, RZ, RZ, R0 ;  /* 0x000000ffff0d7224 */ /* 0x000fe400078e0000 */
[----:B------:R-:W-:Y:S02]  /*185a0*/  IMAD.MOV.U32 R12, RZ, RZ, 0x4 ;  /* 0x00000004ff0c7424 */ /* 0x000fe400078e00ff */
[----:B------:R-:W-:-:S07]  /*185b0*/  IMAD.MOV.U32 R3, RZ, RZ, R14 ;  /* 0x000000ffff037224 */ /* 0x000fce00078e000e */
[----:B------:R-:W-:Y:S05]  /*185c0*/  WARPSYNC.COLLECTIVE R15, `(.L_x_8052) ;  /* 0x000000000f087348 */ /* 0x000fea0003c00000 */
[----:B------:R0:W1:Y:S02]  /*185d0*/  SHFL.IDX P6, R14, R13, R12, R11 ;  /* 0x0000000c0d0e7389 */ /* 0x00006400000c000b */
[----:B01----:R-:W-:Y:S01]  /*185e0*/  ENDCOLLECTIVE ;  /* 0x000000000000791b */ /* 0x003fe20003800000 */
.L_x_8052:
        /* <DEDUP_REMOVED lines=16> */
.L_x_8053:
[----:B------:R-:W-:Y:S02]  /*186f0*/  @P1 IMAD R8, R5, 0x2, R22 ;  /* 0x0000000205081824 */ /* 0x000fe400078e0216 */
[----:B------:R-:W-:Y:S02]  /*18700*/  IMAD.MOV.U32 R13, RZ, RZ, R0 ;  /* 0x000000ffff0d7224 */ /* 0x000fe400078e0000 */
[----:B------:R-:W-:Y:S02]  /*18710*/  IMAD.MOV.U32 R12, RZ, RZ, 0x5 ;  /* 0x00000005ff0c7424 */ /* 0x000fe400078e00ff */
[----:B------:R-:W-:-:S07]  /*18720*/  IMAD.MOV.U32 R3, RZ, RZ, R14 ;  /* 0x000000ffff037224 */ /* 0x000fce00078e000e */
[----:B------:R-:W-:Y:S05]  /*18730*/  WARPSYNC.COLLECTIVE R15, `(.L_x_8054) ;  /* 0x000000000f087348 */ /* 0x000fea0003c00000 */
[----:B------:R0:W1:Y:S02]  /*18740*/  SHFL.IDX P6, R14, R13, R12, R11 ;  /* 0x0000000c0d0e7389 */ /* 0x00006400000c000b */
[----:B01----:R-:W-:Y:S01]  /*18750*/  ENDCOLLECTIVE ;  /* 0x000000000000791b */ /* 0x003fe20003800000 */
.L_x_8054:
        /* <DEDUP_REMOVED lines=16> */
.L_x_8055:
[----:B------:R-:W-:Y:S02]  /*18860*/  @P1 IMAD R8, R5, 0x2, R22 ;  /* 0x0000000205081824 */ /* 0x000fe400078e0216 */
[----:B------:R-:W-:Y:S02]  /*18870*/  IMAD.MOV.U32 R13, RZ, RZ, R0 ;  /* 0x000000ffff0d7224 */ /* 0x000fe400078e0000 */
[----:B------:R-:W-:Y:S02]  /*18880*/  IMAD.MOV.U32 R12, RZ, RZ, 0x6 ;  /* 0x00000006ff0c7424 */ /* 0x000fe400078e00ff */
[----:B------:R-:W-:-:S07]  /*18890*/  IMAD.MOV.U32 R3, RZ, RZ, R14 ;  /* 0x000000ffff037224 */ /* 0x000fce00078e000e */
[----:B------:R-:W-:Y:S05]  /*188a0*/  WARPSYNC.COLLECTIVE R15, `(.L_x_8056) ;  /* 0x000000000f087348 */ /* 0x000fea0003c00000 */
[----:B------:R0:W1:Y:S02]  /*188b0*/  SHFL.IDX P6, R14, R13, R12, R11 ;  /* 0x0000000c0d0e7389 */ /* 0x00006400000c000b */
[----:B01----:R-:W-:Y:S01]  /*188c0*/  ENDCOLLECTIVE ;  /* 0x000000000000791b */ /* 0x003fe20003800000 */
.L_x_8056:
        /* <DEDUP_REMOVED lines=16> */
.L_x_8057:
[----:B------:R-:W-:Y:S02]  /*189d0*/  @P1 IMAD R8, R5, 0x2, R22 ;  /* 0x0000000205081824 */ /* 0x000fe400078e0216 */
[----:B------:R-:W-:Y:S02]  /*189e0*/  IMAD.MOV.U32 R13, RZ, RZ, R0 ;  /* 0x000000ffff0d7224 */ /* 0x000fe400078e0000 */
[----:B------:R-:W-:Y:S02]  /*189f0*/  IMAD.MOV.U32 R12, RZ, RZ, 0x7 ;  /* 0x00000007ff0c7424 */ /* 0x000fe400078e00ff */
[----:B------:R-:W-:-:S07]  /*18a00*/  IMAD.MOV.U32 R3, RZ, RZ, R14 ;  /* 0x000000ffff037224 */ /* 0x000fce00078e000e */
[----:B------:R-:W-:Y:S05]  /*18a10*/  WARPSYNC.COLLECTIVE R15, `(.L_x_8058) ;  /* 0x000000000f087348 */ /* 0x000fea0003c00000 */
[----:B------:R0:W1:Y:S02]  /*18a20*/  SHFL.IDX P6, R14, R13, R12, R11 ;  /* 0x0000000c0d0e7389 */ /* 0x00006400000c000b */
[----:B01----:R-:W-:Y:S01]  /*18a30*/  ENDCOLLECTIVE ;  /* 0x000000000000791b */ /* 0x003fe20003800000 */
.L_x_8058:
        /* <DEDUP_REMOVED lines=10> */
.L_x_8059:
[----:B------:R-:W-:Y:S01]  /*18ae0*/  @!PT LDS RZ, [RZ] ;  /* 0x00000000fffff984 */ /* 0x000fe20000000800 */
[----:B------:R-:W-:Y:S01]  /*18af0*/  @!PT LDS RZ, [RZ] ;  /* 0x00000000fffff984 */ /* 0x000fe20000000800 */
[----:B------:R-:W-:Y:S01]  /*18b00*/  @!PT LDS RZ, [RZ] ;  /* 0x00000000fffff984 */ /* 0x000fe20000000800 */
[----:B------:R-:W-:Y:S04]  /*18b10*/  @P1 LDGSTS.E.BYPASS.LTC128B.128 [R8+0x1b400], desc[UR54][R2.64], !P3 ;  /* 0x1b40000002081fae */ /* 0x000fe8000d901d76 */
[----:B------:R0:W-:Y:S02]  /*18b20*/  @P1 LDGSTS.E.BYPASS.LTC128B.128 [R8+0x1f400], desc[UR54][R2.64+0x80], !P2 ;  /* 0x1f40008002081fae */ /* 0x0001e4000d101d76 */
[----:B0-----:R-:W-:Y:S01]  /*18b30*/  IMAD.MOV.U32 R2, RZ, RZ, R14 ;  /* 0x000000ffff027224 */ /* 0x001fe200078e000e */
[----:B------:R-:W-:Y:S06]  /*18b40*/  BRA `(.L_x_8060) ;  /* 0xffffffb800747947 */ /* 0x000fec000383ffff */
.L_x_7982:
        /* <DEDUP_REMOVED lines=9> */
.L_x_8061:
[C---:B------:R-:W-:Y:S01]  /*18be0*/  VIADD R6, R27.reuse, 0x10 ;  /* 0x000000101b067836 */ /* 0x040fe20000000000 */
[----:B------:R-:W-:Y:S01]  /*18bf0*/  ISETP.GE.AND P2, PT, R27, R31, PT ;  /* 0x0000001f1b00720c */ /* 0x000fe20003f46270 */
[----:B------:R-:W-:Y:S02]  /*18c00*/  IMAD.MOV.U32 R13, RZ, RZ, R0 ;  /* 0x000000ffff0d7224 */ /* 0x000fe400078e0000 */
[----:B------:R-:W-:-:S10]  /*18c10*/  IMAD.MOV.U32 R2, RZ, RZ, R14 ;  /* 0x000000ffff027224 */ /* 0x000fd400078e000e */
[----:B------:R-:W-:Y:S05]  /*18c20*/  WARPSYNC.COLLECTIVE R15, `(.L_x_8062) ;  /* 0x000000000f087348 */ /* 0x000fea0003c00000 */
[----:B------:R0:W1:Y:S02]  /*18c30*/  SHFL.IDX P6, R14, R13, R12, R11 ;  /* 0x0000000c0d0e7389 */ /* 0x00006400000c000b */
[----:B01----:R-:W-:Y:S01]  /*18c40*/  ENDCOLLECTIVE ;  /* 0x000000000000791b */ /* 0x003fe20003800000 */
.L_x_8062:
        /* <DEDUP_REMOVED lines=8> */
.L_x_8063:
[----:B------:R-:W-:Y:S01]  /*18cd0*/  @!PT LDS RZ, [RZ] ;  /* 0x00000000fffff984 */ /* 0x000fe20000000800 */
[----:B------:R-:W-:Y:S01]  /*18ce0*/  @!PT LDS RZ, [RZ] ;  /* 0x00000000fffff984 */ /* 0x000fe20000000800 */
[----:B------:R-:W-:Y:S01]  /*18cf0*/  @!PT LDS RZ, [RZ] ;  /* 0x00000000fffff984 */ /* 0x000fe20000000800 */
[----:B------:R-:W-:Y:S04]  /*18d00*/  @!P2 LDGSTS.E.BYPASS.LTC128B.128 [R8+0x10400], desc[UR54][R2.64], !P0 ;  /* 0x104000000208afae */ /* 0x000fe8000c101d76 */
[----:B------:R0:W-:Y:S01]  /*18d10*/  @!P2 LDGSTS.E.BYPASS.LTC128B.128 [R8+0x14400], desc[UR54][R2.64+0x80], !P1 ;  /* 0x144000800208afae */ /* 0x0001e2000c901d76 */
[----:B------:R-:W-:Y:S01]  /*18d20*/  ISETP.GE.AND P2, PT, R6, R31, PT ;  /* 0x0000001f0600720c */ /* 0x000fe20003f46270 */
[----:B------:R-:W-:Y:S02]  /*18d30*/  VIADD R6, R27, 0x20 ;  /* 0x000000201b067836 */ /* 0x000fe40000000000 */
[----:B------:R-:W-:Y:S02]  /*18d40*/  IMAD.MOV.U32 R13, RZ, RZ, R0 ;  /* 0x000000ffff0d7224 */ /* 0x000fe400078e0000 */
[----:B0-----:R-:W-:-:S08]  /*18d50*/  IMAD.MOV.U32 R2, RZ, RZ, R14 ;  /* 0x000000ffff027224 */ /* 0x001fd000078e000e */
[----:B------:R-:W-:Y:S05]  /*18d60*/  WARPSYNC.COLLECTIVE R15, `(.L_x_8064) ;  /* 0x000000000f087348 */ /* 0x000fea0003c00000 */
[----:B------:R0:W1:Y:S02]  /*18d70*/  SHFL.IDX P6, R14, R13, R12, R11 ;  /* 0x0000000c0d0e7389 */ /* 0x00006400000c000b */
[----:B01----:R-:W-:Y:S01]  /*18d80*/  ENDCOLLECTIVE ;  /* 0x000000000000791b */ /* 0x003fe20003800000 */
.L_x_8064:
        /* <DEDUP_REMOVED lines=8> */
.L_x_8065:
[----:B------:R-:W-:-:S05]  /*18e10*/  @!P2 IMAD.MOV.U32 R3, RZ, RZ, R5 ;  /* 0x000000ffff03a224 */ /* 0x000fca00078e0005 */
        /* <DEDUP_REMOVED lines=12> */
.L_x_8066:
        /* <DEDUP_REMOVED lines=8> */
.L_x_8067:
        /* <DEDUP_REMOVED lines=13> */
.L_x_8068:
        /* <DEDUP_REMOVED lines=8> */
.L_x_8069:
        /* <DEDUP_REMOVED lines=13> */
.L_x_8070:
        /* <DEDUP_REMOVED lines=8> */
.L_x_8071:
        /* <DEDUP_REMOVED lines=13> */
.L_x_8072:
        /* <DEDUP_REMOVED lines=8> */
.L_x_8073:
[----:B------:R-:W-:-:S05]  /*19350*/  @!P2 IMAD.MOV.U32 R3, RZ, RZ, R5 ;  /* 0x000000ffff03a224 */ /* 0x000fca00078e0005 */
        /* <DEDUP_REMOVED lines=11> */
.L_x_8074:
        /* <DEDUP_REMOVED lines=8> */
.L_x_8075:
        /* <DEDUP_REMOVED lines=11> */
.L_x_8076:
[----:B------:R-:W-:Y:S05]  /*19540*/  BRA `(.L_x_8077) ;  /* 0xffffffb800e07947 */ /* 0x000fea000383ffff */
.L_x_7987:
[----:B0-----:R0:W1:Y:S02]  /*19550*/  SYNCS.PHASECHK.TRANS64.TRYWAIT P1, [R22+URZ+0x28820], R3 ;  /* 0x02882003160075a7 */ /* 0x001064000802017f */
[----:B-1----:R-:W-:Y:S05]  /*19560*/  @!P1 NANOSLEEP.SYNCS 0x989680 ;  /* 0x009896800000995d */ /* 0x002fea0003900000 */
[----:B------:R-:W1:Y:S02]  /*19570*/  @!P1 SYNCS.PHASECHK.TRANS64 P1, [R22+URZ+0x28820], R3 ;  /* 0x02882003160095a7 */ /* 0x000e64000802007f */
[----:B-1----:R-:W-:Y:S05]  /*19580*/  @!P1 BRA `(.L_x_7987) ;  /* 0xfffffffc00f09947 */ /* 0x002fea000383ffff */
[----:B------:R-:W-:Y:S05]  /*19590*/  BRA `(.L_x_8078) ;  /* 0xffffffbc00587947 */ /* 0x000fea000383ffff */
.L_x_7992:
[----:B0-----:R0:W1:Y:S02]  /*195a0*/  SYNCS.PHASECHK.TRANS64.TRYWAIT P0, [R6+URZ+0x28840], R3 ;  /* 0x02884003060075a7 */ /* 0x001064000800017f */
[----:B-1----:R-:W-:Y:S05]  /*195b0*/  @!P0 NANOSLEEP.SYNCS 0x989680 ;  /* 0x009896800000895d */ /* 0x002fea0003900000 */
[----:B------:R-:W1:Y:S02]  /*195c0*/  @!P0 SYNCS.PHASECHK.TRANS64 P0, [R6+URZ+0x28840], R3 ;  /* 0x02884003060085a7 */ /* 0x000e64000800007f */
[----:B-1----:R-:W-:Y:S05]  /*195d0*/  @!P0 BRA `(.L_x_7992) ;  /* 0xfffffffc00f08947 */ /* 0x002fea000383ffff */
[----:B------:R-:W-:Y:S05]  /*195e0*/  BRA `(.L_x_8079) ;  /* 0xffffffc000207947 */ /* 0x000fea000383ffff */
.L_x_7993:
[----:B------:R-:W-:Y:S01]  /*195f0*/  BSSY B1, `(.L_x_8080) ;  /* 0x0000008000017945 */ /* 0x000fe20003800000 */
[----:B------:R-:W-:Y:S02]  /*19600*/  IMAD.MOV.U32 R13, RZ, RZ, R9 ;  /* 0x000000ffff0d7224 */ /* 0x000fe400078e0009 */
[----:B------:R-:W-:Y:S02]  /*19610*/  IMAD.MOV.U32 R12, RZ, RZ, RZ ;  /* 0x000000ffff0c7224 */ /* 0x000fe400078e00ff */
[----:B------:R-:W-:Y:S02]  /*19620*/  IMAD.MOV.U32 R11, RZ, RZ, 0x181f ;  /* 0x0000181fff0b7424 */ /* 0x000fe400078e00ff */
[----:B------:R-:W-:-:S07]  /*19630*/  IMAD.MOV.U32 R15, RZ, RZ, -0x1 ;  /* 0xffffffffff0f7424 */ /* 0x000fce00078e00ff */
[----:B--2---:R-:W-:Y:S05]  /*19640*/  WARPSYNC.COLLECTIVE R15, `(.L_x_8081) ;  /* 0x000000000f087348 */ /* 0x004fea0003c00000 */
[----:B--2---:R0:W1:Y:S02]  /*19650*/  SHFL.IDX P6, R14, R13, R12, R11 ;  /* 0x0000000c0d0e7389 */ /* 0x00406400000c000b */
[----:B01----:R-:W-:Y:S01]  /*19660*/  ENDCOLLECTIVE ;  /* 0x000000000000791b */ /* 0x003fe20003800000 */
.L_x_8081:
[----:B------:R-:W-:Y:S05]  /*19670*/  BSYNC B1 ;  /* 0x0000000000017941 */ /* 0x000fea0003800000 */
.L_x_8080:
        /* <DEDUP_REMOVED lines=9> */
.L_x_8082:
[----:B------:R-:W-:Y:S02]  /*19710*/  IMAD R8, R8, 0x2, R22 ;  /* 0x0000000208087824 */ /* 0x000fe400078e0216 */
[----:B------:R-:W-:Y:S02]  /*19720*/  IMAD.MOV.U32 R13, RZ, RZ, R9 ;  /* 0x000000ffff0d7224 */ /* 0x000fe400078e0009 */
[----:B------:R-:W-:Y:S02]  /*19730*/  IMAD.MOV.U32 R12, RZ, RZ, 0x1 ;  /* 0x00000001ff0c7424 */ /* 0x000fe400078e00ff */
[----:B------:R-:W-:-:S07]  /*19740*/  IMAD.MOV.U32 R2, RZ, RZ, R14 ;  /* 0x000000ffff027224 */ /* 0x000fce00078e000e */
[----:B------:R-:W-:Y:S05]  /*19750*/  WARPSYNC.COLLECTIVE R15, `(.L_x_8083) ;  /* 0x000000000f087348 */ /* 0x000fea0003c00000 */
[----:B------:R0:W1:Y:S02]  /*19760*/  SHFL.IDX P6, R14, R13, R12, R11 ;  /* 0x0000000c0d0e7389 */ /* 0x00006400000c000b */
[----:B01----:R-:W-:Y:S01]  /*19770*/  ENDCOLLECTIVE ;  /* 0x000000000000791b */ /* 0x003fe20003800000 */
.L_x_8083:
        /* <DEDUP_REMOVED lines=12> */
.L_x_8084:
[----:B------:R-:W-:Y:S02]  /*19840*/  IMAD.MOV.U32 R13, RZ, RZ, R9 ;  /* 0x000000ffff0d7224 */ /* 0x000fe400078e0009 */
[----:B------:R-:W-:Y:S02]  /*19850*/  IMAD.MOV.U32 R12, RZ, RZ, 0x2 ;  /* 0x00000002ff0c7424 */ /* 0x000fe400078e00ff */
[----:B------:R-:W-:-:S07]  /*19860*/  IMAD.MOV.U32 R2, RZ, RZ, R14 ;  /* 0x000000ffff027224 */ /* 0x000fce00078e000e */
[----:B------:R-:W-:Y:S05]  /*19870*/  WARPSYNC.COLLECTIVE R15, `(.L_x_8085) ;  /* 0x000000000f087348 */ /* 0x000fea0003c00000 */
[----:B------:R0:W1:Y:S02]  /*19880*/  SHFL.IDX P6, R14, R13, R12, R11 ;  /* 0x0000000c0d0e7389 */ /* 0x00006400000c000b */
[----:B01----:R-:W-:Y:S01]  /*19890*/  ENDCOLLECTIVE ;  /* 0x000000000000791b */ /* 0x003fe20003800000 */
.L_x_8085:
        /* <DEDUP_REMOVED lines=12> */
.L_x_8086:
[----:B------:R-:W-:Y:S02]  /*19960*/  IMAD.MOV.U32 R13, RZ, RZ, R9 ;  /* 0x000000ffff0d7224 */ /* 0x000fe400078e0009 */
[----:B------:R-:W-:Y:S02]  /*19970*/  IMAD.MOV.U32 R12, RZ, RZ, 0x3 ;  /* 0x00000003ff0c7424 */ /* 0x000fe400078e00ff */
[----:B------:R-:W-:-:S07]  /*19980*/  IMAD.MOV.U32 R2, RZ, RZ, R14 ;  /* 0x000000ffff027224 */ /* 0x000fce00078e000e */
[----:B------:R-:W-:Y:S05]  /*19990*/  WARPSYNC.COLLECTIVE R15, `(.L_x_8087) ;  /* 0x000000000f087348 */ /* 0x000fea0003c00000 */
[----:B------:R0:W1:Y:S02]  /*199a0*/  SHFL.IDX P6, R14, R13, R12, R11 ;  /* 0x0000000c0d0e7389 */ /* 0x00006400000c000b */
[----:B01----:R-:W-:Y:S01]  /*199b0*/  ENDCOLLECTIVE ;  /* 0x000000000000791b */ /* 0x003fe20003800000 */
.L_x_8087:
        /* <DEDUP_REMOVED lines=12> */
.L_x_8088:
[----:B------:R-:W-:Y:S01]  /*19a80*/  IMAD.MOV.U32 R13, RZ, RZ, R9 ;  /* 0x000000ffff0d7224 */ /* 0x000fe200078e0009 */
[----:B------:R-:W-:Y:S01]  /*19a90*/  MOV R12, 0x4 ;  /* 0x00000004000c7802 */ /* 0x000fe20000000f00 */
[----:B------:R-:W-:-:S07]  /*19aa0*/  IMAD.MOV.U32 R2, RZ, RZ, R14 ;  /* 0x000000ffff027224 */ /* 0x000fce00078e000e */
[----:B------:R-:W-:Y:S05]  /*19ab0*/  WARPSYNC.COLLECTIVE R15, `(.L_x_8089) ;  /* 0x000000000f087348 */ /* 0x000fea0003c00000 */
[----:B------:R0:W1:Y:S02]  /*19ac0*/  SHFL.IDX P6, R14, R13, R12, R11 ;  /* 0x0000000c0d0e7389 */ /* 0x00006400000c000b */
[----:B01----:R-:W-:Y:S01]  /*19ad0*/  ENDCOLLECTIVE ;  /* 0x000000000000791b */ /* 0x003fe20003800000 */
.L_x_8089:
        /* <DEDUP_REMOVED lines=12> */
.L_x_8090:
[----:B------:R-:W-:Y:S02]  /*19ba0*/  IMAD.MOV.U32 R13, RZ, RZ, R9 ;  /* 0x000000ffff0d7224 */ /* 0x000fe400078e0009 */
[----:B------:R-:W-:Y:S02]  /*19bb0*/  IMAD.MOV.U32 R12, RZ, RZ, 0x5 ;  /* 0x00000005ff0c7424 */ /* 0x000fe400078e00ff */
[----:B------:R-:W-:-:S07]  /*19bc0*/  IMAD.MOV.U32 R2, RZ, RZ, R14 ;  /* 0x000000ffff027224 */ /* 0x000fce00078e000e */
[----:B------:R-:W-:Y:S05]  /*19bd0*/  WARPSYNC.COLLECTIVE R15, `(.L_x_8091) ;  /* 0x000000000f087348 */ /* 0x000fea0003c00000 */
[----:B------:R0:W1:Y:S02]  /*19be0*/  SHFL.IDX P6, R14, R13, R12, R11 ;  /* 0x0000000c0d0e7389 */ /* 0x00006400000c000b */
[----:B01----:R-:W-:Y:S01]  /*19bf0*/  ENDCOLLECTIVE ;  /* 0x000000000000791b */ /* 0x003fe20003800000 */
.L_x_8091:
        /* <DEDUP_REMOVED lines=12> */
.L_x_8092:
[----:B------:R-:W-:Y:S02]  /*19cc0*/  IMAD.MOV.U32 R13, RZ, RZ, R9 ;  /* 0x000000ffff0d7224 */ /* 0x000fe400078e0009 */
[----:B------:R-:W-:Y:S02]  /*19cd0*/  IMAD.MOV.U32 R12, RZ, RZ, 0x6 ;  /* 0x00000006ff0c7424 */ /* 0x000fe400078e00ff */
[----:B------:R-:W-:-:S07]  /*19ce0*/  IMAD.MOV.U32 R2, RZ, RZ, R14 ;  /* 0x000000ffff027224 */ /* 0x000fce00078e000e */
[----:B------:R-:W-:Y:S05]  /*19cf0*/  WARPSYNC.COLLECTIVE R15, `(.L_x_8093) ;  /* 0x000000000f087348 */ /* 0x000fea0003c00000 */
[----:B------:R0:W1:Y:S02]  /*19d00*/  SHFL.IDX P6, R14, R13, R12, R11 ;  /* 0x0000000c0d0e7389 */ /* 0x00006400000c000b */
[----:B01----:R-:W-:Y:S01]  /*19d10*/  ENDCOLLECTIVE ;  /* 0x000000000000791b */ /* 0x003fe20003800000 */
.L_x_8093:
        /* <DEDUP_REMOVED lines=12> */
.L_x_8094:
[----:B------:R-:W-:Y:S02]  /*19de0*/  IMAD.MOV.U32 R13, RZ, RZ, R9 ;  /* 0x000000ffff0d7224 */ /* 0x000fe400078e0009 */
[----:B------:R-:W-:Y:S02]  /*19df0*/  IMAD.MOV.U32 R12, RZ, RZ, 0x7 ;  /* 0x00000007ff0c7424 */ /* 0x000fe400078e00ff */
[----:B------:R-:W-:-:S07]  /*19e00*/  IMAD.MOV.U32 R2, RZ, RZ, R14 ;  /* 0x000000ffff027224 */ /* 0x000fce00078e000e */
[----:B------:R-:W-:Y:S05]  /*19e10*/  WARPSYNC.COLLECTIVE R15, `(.L_x_8095) ;  /* 0x000000000f087348 */ /* 0x000fea0003c00000 */
[----:B------:R0:W1:Y:S02]  /*19e20*/  SHFL.IDX P6, R14, R13, R12, R11 ;  /* 0x0000000c0d0e7389 */ /* 0x00006400000c000b */
[----:B01----:R-:W-:Y:S01]  /*19e30*/  ENDCOLLECTIVE ;  /* 0x000000000000791b */ /* 0x003fe20003800000 */
.L_x_8095:
        /* <DEDUP_REMOVED lines=12> */
.L_x_8096:
[----:B------:R-:W-:Y:S01]  /*19f00*/  IMAD.MOV.U32 R2, RZ, RZ, R14 ;  /* 0x000000ffff027224 */ /* 0x000fe200078e000e */
[----:B------:R-:W-:Y:S06]  /*19f10*/  BRA `(.L_x_8097) ;  /* 0xffffffb800f47947 */ /* 0x000fec000383ffff */
.L_x_7998:
[----:B-1----:R1:W3:Y:S02]  /*19f20*/  SYNCS.PHASECHK.TRANS64.TRYWAIT P0, [R6+URZ+0x28860], R2 ;  /* 0x02886002060075a7 */ /* 0x0022e4000800017f */
[----:B---3--:R-:W-:Y:S05]  /*19f30*/  @!P0 NANOSLEEP.SYNCS 0x989680 ;  /* 0x009896800000895d */ /* 0x008fea0003900000 */
[----:B------:R-:W3:Y:S02]  /*19f40*/  @!P0 SYNCS.PHASECHK.TRANS64 P0, [R6+URZ+0x28860], R2 ;  /* 0x02886002060085a7 */ /* 0x000ee4000800007f */
[----:B---3--:R-:W-:Y:S05]  /*19f50*/  @!P0 BRA `(.L_x_7998) ;  /* 0xfffffffc00f08947 */ /* 0x008fea000383ffff */
[----:B------:R-:W-:Y:S05]  /*19f60*/  BRA `(.L_x_8098) ;  /* 0xffffffbc00507947 */ /* 0x000fea000383ffff */
.L_x_7999:
[----:B------:R-:W-:Y:S01]  /*19f70*/  BSSY B1, `(.L_x_8099) ;  /* 0x0000008000017945 */ /* 0x000fe20003800000 */
[----:B------:R-:W-:Y:S02]  /*19f80*/  IMAD.MOV.U32 R13, RZ, RZ, R23 ;  /* 0x000000ffff0d7224 */ /* 0x000fe400078e0017 */
[----:B------:R-:W-:Y:S02]  /*19f90*/  IMAD.MOV.U32 R12, RZ, RZ, RZ ;  /* 0x000000ffff0c7224 */ /* 0x000fe400078e00ff */
[----:B------:R-:W-:Y:S02]  /*19fa0*/  IMAD.MOV.U32 R11, RZ, RZ, 0x181f ;  /* 0x0000181fff0b7424 */ /* 0x000fe400078e00ff */
[----:B------:R-:W-:-:S07]  /*19fb0*/  IMAD.MOV.U32 R15, RZ, RZ, -0x1 ;  /* 0xffffffffff0f7424 */ /* 0x000fce00078e00ff */
[----:B-12---:R-:W-:Y:S05]  /*19fc0*/  WARPSYNC.COLLECTIVE R15, `(.L_x_8100) ;  /* 0x000000000f087348 */ /* 0x006fea0003c00000 */
[----:B--2---:R0:W2:Y:S02]  /*19fd0*/  SHFL.IDX P6, R14, R13, R12, R11 ;  /* 0x0000000c0d0e7389 */ /* 0x0040a400000c000b */
[----:B012---:R-:W-:Y:S01]  /*19fe0*/  ENDCOLLECTIVE ;  /* 0x000000000000791b */ /* 0x007fe20003800000 */
.L_x_8100:
[----:B------:R-:W-:Y:S05]  /*19ff0*/  BSYNC B1 ;  /* 0x0000000000017941 */ /* 0x000fea0003800000 */
.L_x_8099:
        /* <DEDUP_REMOVED lines=9> */
.L_x_8101:
[----:B------:R-:W-:Y:S02]  /*1a090*/  IMAD.MOV.U32 R13, RZ, RZ, R23 ;  /* 0x000000ffff0d7224 */ /* 0x000fe400078e0017 */
[----:B------:R-:W-:Y:S02]  /*1a0a0*/  IMAD.MOV.U32 R12, RZ, RZ, 0x1 ;  /* 0x00000001ff0c7424 */ /* 0x000fe400078e00ff */
[----:B------:R-:W-:-:S07]  /*1a0b0*/  IMAD.MOV.U32 R2, RZ, RZ, R14 ;  /* 0x000000ffff027224 */ /* 0x000fce00078e000e */
[----:B------:R-:W-:Y:S05]  /*1a0c0*/  WARPSYNC.COLLECTIVE R15, `(.L_x_8102) ;  /* 0x000000000f087348 */ /* 0x000fea0003c00000 */
[----:B------:R0:W1:Y:S02]  /*1a0d0*/  SHFL.IDX P6, R14, R13, R12, R11 ;  /* 0x0000000c0d0e7389 */ /* 0x00006400000c000b */
[----:B01----:R-:W-:Y:S01]  /*1a0e0*/  ENDCOLLECTIVE ;  /* 0x000000000000791b */ /* 0x003fe20003800000 */
.L_x_8102:
        /* <DEDUP_REMOVED lines=14> */
.L_x_8103:
[----:B------:R-:W-:Y:S02]  /*1a1d0*/  IMAD.MOV.U32 R13, RZ, RZ, R23 ;  /* 0x000000ffff0d7224 */ /* 0x000fe400078e0017 */
[----:B------:R-:W-:Y:S02]  /*1a1e0*/  IMAD.MOV.U32 R12, RZ, RZ, 0x2 ;  /* 0x00000002ff0c7424 */ /* 0x000fe400078e00ff */
[----:B------:R-:W-:-:S07]  /*1a1f0*/  IMAD.MOV.U32 R2, RZ, RZ, R14 ;  /* 0x000000ffff027224 */ /* 0x000fce00078e000e */
[----:B------:R-:W-:Y:S05]  /*1a200*/  WARPSYNC.COLLECTIVE R15, `(.L_x_8104) ;  /* 0x000000000f087348 */ /* 0x000fea0003c00000 */
[----:B------:R0:W1:Y:S02]  /*1a210*/  SHFL.IDX P6, R14, R13, R12, R11 ;  /* 0x0000000c0d0e7389 */ /* 0x00006400000c000b */
[----:B01----:R-:W-:Y:S01]  /*1a220*/  ENDCOLLECTIVE ;  /* 0x000000000000791b */ /* 0x003fe20003800000 */
.L_x_8104:
        /* <DEDUP_REMOVED lines=14> */
.L_x_8105:
[----:B------:R-:W-:Y:S02]  /*1a310*/  IMAD.MOV.U32 R13, RZ, RZ, R23 ;  /* 0x000000ffff0d7224 */ /* 0x000fe400078e0017 */
[----:B------:R-:W-:Y:S02]  /*1a320*/  IMAD.MOV.U32 R12, RZ, RZ, 0x3 ;  /* 0x00000003ff0c7424 */ /* 0x000fe400078e00ff */
[----:B------:R-:W-:-:S07]  /*1a330*/  IMAD.MOV.U32 R2, RZ, RZ, R14 ;  /* 0x000000ffff027224 */ /* 0x000fce00078e000e */
[----:B------:R-:W-:Y:S05]  /*1a340*/  WARPSYNC.COLLECTIVE R15, `(.L_x_8106) ;  /* 0x000000000f087348 */ /* 0x000fea0003c00000 */
[----:B------:R0:W1:Y:S02]  /*1a350*/  SHFL.IDX P6, R14, R13, R12, R11 ;  /* 0x0000000c0d0e7389 */ /* 0x00006400000c000b */
[----:B01----:R-:W-:Y:S01]  /*1a360*/  ENDCOLLECTIVE ;  /* 0x000000000000791b */ /* 0x003fe20003800000 */
.L_x_8106:
        /* <DEDUP_REMOVED lines=14> */
.L_x_8107:
[----:B------:R-:W-:Y:S02]  /*1a450*/  IMAD.MOV.U32 R13, RZ, RZ, R23 ;  /* 0x000000ffff0d7224 */ /* 0x000fe400078e0017 */
[----:B------:R-:W-:Y:S02]  /*1a460*/  IMAD.MOV.U32 R12, RZ, RZ, 0x4 ;  /* 0x00000004ff0c7424 */ /* 0x000fe400078e00ff */
[----:B------:R-:W-:-:S07]  /*1a470*/  IMAD.MOV.U32 R2, RZ, RZ, R14 ;  /* 0x000000ffff027224 */ /* 0x000fce00078e000e */
[----:B------:R-:W-:Y:S05]  /*1a480*/  WARPSYNC.COLLECTIVE R15, `(.L_x_8108) ;  /* 0x000000000f087348 */ /* 0x000fea0003c00000 */
[----:B------:R0:W1:Y:S02]  /*1a490*/  SHFL.IDX P6, R14, R13, R12, R11 ;  /* 0x0000000c0d0e7389 */ /* 0x00006400000c000b */
[----:B01----:R-:W-:Y:S01]  /*1a4a0*/  ENDCOLLECTIVE ;  /* 0x000000000000791b */ /* 0x003fe20003800000 */
.L_x_8108:
        /* <DEDUP_REMOVED lines=14> */
.L_x_8109:
[----:B------:R-:W-:Y:S02]  /*1a590*/  IMAD.MOV.U32 R13, RZ, RZ, R23 ;  /* 0x000000ffff0d7224 */ /* 0x000fe400078e0017 */
[----:B------:R-:W-:Y:S02]  /*1a5a0*/  IMAD.MOV.U32 R12, RZ, RZ, 0x5 ;  /* 0x00000005ff0c7424 */ /* 0x000fe400078e00ff */
[----:B------:R-:W-:-:S07]  /*1a5b0*/  IMAD.MOV.U32 R2, RZ, RZ, R14 ;  /* 0x000000ffff027224 */ /* 0x000fce00078e000e */
[----:B------:R-:W-:Y:S05]  /*1a5c0*/  WARPSYNC.COLLECTIVE R15, `(.L_x_8110) ;  /* 0x000000000f087348 */ /* 0x000fea0003c00000 */
[----:B------:R0:W1:Y:S02]  /*1a5d0*/  SHFL.IDX P6, R14, R13, R12, R11 ;  /* 0x0000000c0d0e7389 */ /* 0x00006400000c000b */
[----:B01----:R-:W-:Y:S01]  /*1a5e0*/  ENDCOLLECTIVE ;  /* 0x000000000000791b */ /* 0x003fe20003800000 */
.L_x_8110:
        /* <DEDUP_REMOVED lines=14> */
.L_x_8111:
[----:B------:R-:W-:Y:S02]  /*1a6d0*/  IMAD.MOV.U32 R13, RZ, RZ, R23 ;  /* 0x000000ffff0d7224 */ /* 0x000fe400078e0017 */
[----:B------:R-:W-:Y:S02]  /*1a6e0*/  IMAD.MOV.U32 R12, RZ, RZ, 0x6 ;  /* 0x00000006ff0c7424 */ /* 0x000fe400078e00ff */
[----:B------:R-:W-:-:S07]  /*1a6f0*/  IMAD.MOV.U32 R2, RZ, RZ, R14 ;  /* 0x000000ffff027224 */ /* 0x000fce00078e000e */
[----:B------:R-:W-:Y:S05]  /*1a700*/  WARPSYNC.COLLECTIVE R15, `(.L_x_8112) ;  /* 0x000000000f087348 */ /* 0x000fea0003c00000 */
[----:B------:R0:W1:Y:S02]  /*1a710*/  SHFL.IDX P6, R14, R13, R12, R11 ;  /* 0x0000000c0d0e7389 */ /* 0x00006400000c000b */
[----:B01----:R-:W-:Y:S01]  /*1a720*/  ENDCOLLECTIVE ;  /* 0x000000000000791b */ /* 0x003fe20003800000 */
.L_x_8112:
        /* <DEDUP_REMOVED lines=14> */
.L_x_8113:
[----:B------:R-:W-:Y:S02]  /*1a810*/  IMAD.MOV.U32 R13, RZ, RZ, R23 ;  /* 0x000000ffff0d7224 */ /* 0x000fe400078e0017 */
[----:B------:R-:W-:Y:S02]  /*1a820*/  IMAD.MOV.U32 R12, RZ, RZ, 0x7 ;  /* 0x00000007ff0c7424 */ /* 0x000fe400078e00ff */
[----:B------:R-:W-:-:S07]  /*1a830*/  IMAD.MOV.U32 R2, RZ, RZ, R14 ;  /* 0x000000ffff027224 */ /* 0x000fce00078e000e */
[----:B------:R-:W-:Y:S05]  /*1a840*/  WARPSYNC.COLLECTIVE R15, `(.L_x_8114) ;  /* 0x000000000f087348 */ /* 0x000fea0003c00000 */
[----:B------:R0:W1:Y:S02]  /*1a850*/  SHFL.IDX P6, R14, R13, R12, R11 ;  /* 0x0000000c0d0e7389 */ /* 0x00006400000c000b */
[----:B01----:R-:W-:Y:S01]  /*1a860*/  ENDCOLLECTIVE ;  /* 0x000000000000791b */ /* 0x003fe20003800000 */
.L_x_8114:
        /* <DEDUP_REMOVED lines=13> */
.L_x_8115:
[----:B------:R-:W-:Y:S01]  /*1a940*/  @!PT LDS RZ, [RZ] ;  /* 0x00000000fffff984 */ /* 0x000fe20000000800 */
[----:B------:R-:W-:Y:S01]  /*1a950*/  @!PT LDS RZ, [RZ] ;  /* 0x00000000fffff984 */ /* 0x000fe20000000800 */
[----:B------:R-:W-:Y:S01]  /*1a960*/  @!PT LDS RZ, [RZ] ;  /* 0x00000000fffff984 */ /* 0x000fe20000000800 */
[----:B------:R1:W-:Y:S01]  /*1a970*/  LDGSTS.E.BYPASS.LTC128B.128 [R7+0x7400], desc[UR54][R2.64+0x80], !P0 ;  /* 0x0740008002077fae */ /* 0x0003e2000c101d76 */
[----:B------:R-:W-:Y:S05]  /*1a980*/  BRA `(.L_x_8116) ;  /* 0xffffffb400d87947 */ /* 0x000fea000383ffff */
.L_x_8007:
[----:B0-----:R0:W1:Y:S02]  /*1a990*/  SYNCS.PHASECHK.TRANS64.TRYWAIT P0, [R0+URZ+0x28860], R3 ;  /* 0x02886003000075a7 */ /* 0x001064000800017f */
[----:B-1----:R-:W-:Y:S05]  /*1a9a0*/  @!P0 NANOSLEEP.SYNCS 0x989680 ;  /* 0x009896800000895d */ /* 0x002fea0003900000 */
[----:B------:R-:W1:Y:S02]  /*1a9b0*/  @!P0 SYNCS.PHASECHK.TRANS64 P0, [R0+URZ+0x28860], R3 ;  /* 0x02886003000085a7 */ /* 0x000e64000800007f */
[----:B-1----:R-:W-:Y:S05]  /*1a9c0*/  @!P0 BRA `(.L_x_8007) ;  /* 0xfffffffc00f08947 */ /* 0x002fea000383ffff */
[----:B------:R-:W-:Y:S05]  /*1a9d0*/  BRA `(.L_x_8117) ;  /* 0xffffffb800f47947 */ /* 0x000fea000383ffff */
.L_x_8008:
        /* <DEDUP_REMOVED lines=8> */
.L_x_8119:
[----:B------:R-:W-:Y:S05]  /*1aa60*/  BSYNC B0 ;  /* 0x0000000000007941 */ /* 0x000fea0003800000 */
.L_x_8118:
        /* <DEDUP_REMOVED lines=9> */
.L_x_8120:
        /* <DEDUP_REMOVED lines=8> */
[----:B------:R-:W-:-:S13]  /*1ab80*/  IADD3 R2, P2, R14, R5, RZ ;  /* 0x000000050e027210 */ /* 0x000fda0007f5e0ff */
[----:B------:R-:W-:Y:S05]  /*1ab90*/  WARPSYNC.COLLECTIVE R15, `(.L_x_8121) ;  /* 0x000000000f087348 */ /* 0x000fea0003c00000 */
[----:B------:R0:W1:Y:S02]  /*1aba0*/  SHFL.IDX P6, R14, R13, R12, R11 ;  /* 0x0000000c0d0e7389 */ /* 0x00006400000c000b */
[----:B01----:R-:W-:Y:S01]  /*1abb0*/  ENDCOLLECTIVE ;  /* 0x000000000000791b */ /* 0x003fe20003800000 */
.L_x_8121:
        /* <DEDUP_REMOVED lines=13> */
.L_x_8122:
[----:B------:R-:W-:Y:S02]  /*1ac90*/  IMAD.MOV.U32 R13, RZ, RZ, R23 ;  /* 0x000000ffff0d7224 */ /* 0x000fe400078e0017 */
[----:B------:R-:W-:Y:S02]  /*1aca0*/  IMAD.MOV.U32 R12, RZ, RZ, 0x2 ;  /* 0x00000002ff0c7424 */ /* 0x000fe400078e00ff */
[----:B------:R-:W-:-:S07]  /*1acb0*/  IMAD.MOV.U32 R10, RZ, RZ, R14 ;  /* 0x000000ffff0a7224 */ /* 0x000fce00078e000e */
[----:B------:R-:W-:Y:S05]  /*1acc0*/  WARPSYNC.COLLECTIVE R15, `(.L_x_8123) ;  /* 0x000000000f087348 */ /* 0x000fea0003c00000 */
[----:B------:R0:W1:Y:S02]  /*1acd0*/  SHFL.IDX P6, R14, R13, R12, R11 ;  /* 0x0000000c0d0e7389 */ /* 0x00006400000c000b */
[----:B01----:R-:W-:Y:S01]  /*1ace0*/  ENDCOLLECTIVE ;  /* 0x000000000000791b */ /* 0x003fe20003800000 */
.L_x_8123:
[----:B------:R-:W-:-:S05]  /*1acf0*/  IADD3 R2, P2, R10, R5, RZ ;  /* 0x000000050a027210 */ /* 0x000fca0007f5e0ff */
[----:B------:R-:W-:-:S05]  /*1ad00*/  IMAD.X R3, RZ, RZ, R7, P2 ;  /* 0x000000ffff037224 */ /* 0x000fca00010e0607 */
[----:B------:R-:W-:Y:S01]  /*1ad10*/  @!PT LDS RZ, [RZ] ;  /* 0x00000000fffff984 */ /* 0x000fe20000000800 */
[----:B------:R-:W-:Y:S01]  /*1ad20*/  @!PT LDS RZ, [RZ] ;  /* 0x00000000fffff984 */ /* 0x000fe20000000800 */
[----:B------:R-:W-:Y:S01]  /*1ad30*/  @!PT LDS RZ, [RZ] ;  /* 0x00000000fffff984 */ /* 0x000fe20000000800 */
[----:B------:R0:W-:Y:S01]  /*1ad40*/  LDGSTS.E.BYPASS.LTC128B.128 [R4+0xc00], desc[UR54][R2.64], !P3 ;  /* 0x00c0000002047fae */ /* 0x0001e2000d901d76 */
[----:B------:R-:W-:Y:S01]  /*1ad50*/  IMAD.MOV.U32 R13, RZ, RZ, R17 ;  /* 0x000000ffff0d7224 */ /* 0x000fe200078e0011 */
[C---:B------:R-:W-:Y:S02]  /*1ad60*/  ISETP.LT.OR P3, PT, R6.reuse, 0x21, P1 ;  /* 0x000000210600780c */ /* 0x040fe40000f61670 */
[----:B------:R0:W-:Y:S01]  /*1ad70*/  LDGSTS.E.BYPASS.LTC128B.128 [R4+0x4c00], desc[UR54][R2.64+0x80], !P4 ;  /* 0x04c0008002047fae */ /* 0x0001e2000e101d76 */
[----:B------:R-:W-:Y:S01]  /*1ad80*/  ISETP.LT.OR P4, PT, R6, 0x21, P0 ;  /* 0x000000210600780c */ /* 0x000fe20000781670 */
[----:B------:R-:W-:-:S12]  /*1ad90*/  IMAD.MOV.U32 R8, RZ, RZ, R14 ;  /* 0x000000ffff087224 */ /* 0x000fd800078e000e */
[----:B0-----:R-:W-:Y:S05]  /*1ada0*/  WARPSYNC.COLLECTIVE R15, `(.L_x_8124) ;  /* 0x000000000f087348 */ /* 0x001fea0003c00000 */
[----:B------:R1:W2:Y:S02]  /*1adb0*/  SHFL.IDX P6, R14, R13, R12, R11 ;  /* 0x0000000c0d0e7389 */ /* 0x0002a400000c000b */
[----:B012---:R-:W-:Y:S01]  /*1adc0*/  ENDCOLLECTIVE ;  /* 0x000000000000791b */ /* 0x007fe20003800000 */
.L_x_8124:
[----:B------:R-:W-:Y:S02]  /*1add0*/  IMAD.MOV.U32 R13, RZ, RZ, R23 ;  /* 0x000000ffff0d7224 */ /* 0x000fe400078e0017 */
[----:B------:R-:W-:Y:S01]  /*1ade0*/  IMAD.MOV.U32 R12, RZ, RZ, 0x3 ;  /* 0x00000003ff0c7424 */ /* 0x000fe200078e00ff */
[----:B------:R-:W-:-:S13]  /*1adf0*/  IADD3 R2, P2, R14, R5, RZ ;  /* 0x000000050e027210 */ /* 0x000fda0007f5e0ff */
[----:B------:R-:W-:Y:S05]  /*1ae00*/  WARPSYNC.COLLECTIVE R15, `(.L_x_8125) ;  /* 0x000000000f087348 */ /* 0x000fea0003c00000 */
[----:B------:R0:W1:Y:S02]  /*1ae10*/  SHFL.IDX P6, R14, R13, R12, R11 ;  /* 0x0000000c0d0e7389 */ /* 0x00006400000c000b */
[----:B01----:R-:W-:Y:S01]  /*1ae20*/  ENDCOLLECTIVE ;  /* 0x000000000000791b */ /* 0x003fe20003800000 */
.L_x_8125:
        /* <DEDUP_REMOVED lines=13> */
.L_x_8126:
[----:B------:R-:W-:Y:S02]  /*1af00*/  IMAD.MOV.U32 R13, RZ, RZ, R23 ;  /* 0x000000ffff0d7224 */ /* 0x000fe400078e0017 */
[----:B------:R-:W-:Y:S01]  /*1af10*/  IMAD.MOV.U32 R12, RZ, RZ, 0x4 ;  /* 0x00000004ff0c7424 */ /* 0x000fe200078e00ff */
[----:B------:R-:W-:-:S13]  /*1af20*/  IADD3 R2, P2, R14, R5, RZ ;  /* 0x000000050e027210 */ /* 0x000fda0007f5e0ff */
[----:B------:R-:W-:Y:S05]  /*1af30*/  WARPSYNC.COLLECTIVE R15, `(.L_x_8127) ;  /* 0x000000000f087348 */ /* 0x000fea0003c00000 */
[----:B------:R0:W1:Y:S02]  /*1af40*/  SHFL.IDX P6, R14, R13, R12, R11 ;  /* 0x0000000c0d0e7389 */ /* 0x00006400000c000b */
[----:B01----:R-:W-:Y:S01]  /*1af50*/  ENDCOLLECTIVE ;  /* 0x000000000000791b */ /* 0x003fe20003800000 */
.L_x_8127:
        /* <DEDUP_REMOVED lines=13> */
.L_x_8128:
[----:B------:R-:W-:Y:S02]  /*1b030*/  IMAD.MOV.U32 R13, RZ, RZ, R23 ;  /* 0x000000ffff0d7224 */ /* 0x000fe400078e0017 */
[----:B------:R-:W-:Y:S02]  /*1b040*/  IMAD.MOV.U32 R12, RZ, RZ, 0x5 ;  /* 0x00000005ff0c7424 */ /* 0x000fe400078e00ff */
[----:B------:R-:W-:-:S07]  /*1b050*/  IMAD.MOV.U32 R10, RZ, RZ, R14 ;  /* 0x000000ffff0a7224 */ /* 0x000fce00078e000e */
[----:B------:R-:W-:Y:S05]  /*1b060*/  WARPSYNC.COLLECTIVE R15, `(.L_x_8129) ;  /* 0x000000000f087348 */ /* 0x000fea0003c00000 */
[----:B------:R0:W1:Y:S02]  /*1b070*/  SHFL.IDX P6, R14, R13, R12, R11 ;  /* 0x0000000c0d0e7389 */ /* 0x00006400000c000b */
[----:B01----:R-:W-:Y:S01]  /*1b080*/  ENDCOLLECTIVE ;  /* 0x000000000000791b */ /* 0x003fe20003800000 */
.L_x_8129:
        /* <DEDUP_REMOVED lines=14> */
.L_x_8130:
[----:B------:R-:W-:Y:S02]  /*1b170*/  IMAD.MOV.U32 R13, RZ, RZ, R23 ;  /* 0x000000ffff0d7224 */ /* 0x000fe400078e0017 */
[----:B------:R-:W-:Y:S01]  /*1b180*/  IMAD.MOV.U32 R12, RZ, RZ, 0x6 ;  /* 0x00000006ff0c7424 */ /* 0x000fe200078e00ff */
[----:B------:R-:W-:-:S13]  /*1b190*/  IADD3 R2, P2, R14, R5, RZ ;  /* 0x000000050e027210 */ /* 0x000fda0007f5e0ff */
[----:B------:R-:W-:Y:S05]  /*1b1a0*/  WARPSYNC.COLLECTIVE R15, `(.L_x_8131) ;  /* 0x000000000f087348 */ /* 0x000fea0003c00000 */
[----:B------:R0:W1:Y:S02]  /*1b1b0*/  SHFL.IDX P6, R14, R13, R12, R11 ;  /* 0x0000000c0d0e7389 */ /* 0x00006400000c000b */
[----:B01----:R-:W-:Y:S01]  /*1b1c0*/  ENDCOLLECTIVE ;  /* 0x000000000000791b */ /* 0x003fe20003800000 */
.L_x_8131:
        /* <DEDUP_REMOVED lines=13> */
.L_x_8132:
[----:B------:R-:W-:Y:S02]  /*1b2a0*/  IMAD.MOV.U32 R13, RZ, RZ, R23 ;  /* 0x000000ffff0d7224 */ /* 0x000fe400078e0017 */
[----:B------:R-:W-:Y:S02]  /*1b2b0*/  IMAD.MOV.U32 R12, RZ, RZ, 0x7 ;  /* 0x00000007ff0c7424 */ /* 0x000fe400078e00ff */
[----:B------:R-:W-:-:S07]  /*1b2c0*/  IMAD.MOV.U32 R10, RZ, RZ, R14 ;  /* 0x000000ffff0a7224 */ /* 0x000fce00078e000e */
[----:B------:R-:W-:Y:S05]  /*1b2d0*/  WARPSYNC.COLLECTIVE R15, `(.L_x_8133) ;  /* 0x000000000f087348 */ /* 0x000fea0003c00000 */
[----:B------:R0:W1:Y:S02]  /*1b2e0*/  SHFL.IDX P6, R14, R13, R12, R11 ;  /* 0x0000000c0d0e7389 */ /* 0x00006400000c000b */
[----:B01----:R-:W-:Y:S01]  /*1b2f0*/  ENDCOLLECTIVE ;  /* 0x000000000000791b */ /* 0x003fe20003800000 */
.L_x_8133:
        /* <DEDUP_REMOVED lines=12> */
.L_x_8134:
[----:B------:R-:W-:Y:S05]  /*1b3c0*/  BRA `(.L_x_8135) ;  /* 0xffffffb400947947 */ /* 0x000fea000383ffff */
.L_x_8013:
        /* <DEDUP_REMOVED lines=8> */
.L_x_8137:
[----:B------:R-:W-:Y:S05]  /*1b450*/  BSYNC B0 ;  /* 0x0000000000007941 */ /* 0x000fea0003800000 */
.L_x_8136:
        /* <DEDUP_REMOVED lines=9> */
.L_x_8138:
        /* <DEDUP_REMOVED lines=18> */
.L_x_8139:
[----:B------:R-:W-:Y:S01]  /*1b610*/  IMAD.MOV.U32 R12, RZ, RZ, 0x2 ;  /* 0x00000002ff0c7424 */ /* 0x000fe200078e00ff */
[----:B------:R-:W-:-:S05]  /*1b620*/  SEL R7, R14, RZ, P1 ;  /* 0x000000ff0e077207 */ /* 0x000fca0000800000 */
[----:B------:R-:W-:-:S04]  /*1b630*/  IMAD.IADD R6, R4, 0x1, R7 ;  /* 0x0000000104067824 */ /* 0x000fc800078e0207 */
[----:B------:R-:W-:-:S07]  /*1b640*/  IMAD.MOV.U32 R13, RZ, RZ, R6 ;  /* 0x000000ffff0d7224 */ /* 0x000fce00078e0006 */
[----:B------:R-:W-:Y:S05]  /*1b650*/  WARPSYNC.COLLECTIVE R15, `(.L_x_8140) ;  /* 0x000000000f087348 */ /* 0x000fea0003c00000 */
[----:B------:R0:W1:Y:S02]  /*1b660*/  SHFL.UP P6, R14, R13, R12, R11 ;  /* 0x0400000c0d0e7389 */ /* 0x00006400000c000b */
[----:B01----:R-:W-:Y:S01]  /*1b670*/  ENDCOLLECTIVE ;  /* 0x000000000000791b */ /* 0x003fe20003800000 */
.L_x_8140:
[----:B------:R-:W-:Y:S01]  /*1b680*/  IMAD.MOV.U32 R12, RZ, RZ, 0x4 ;  /* 0x00000004ff0c7424 */ /* 0x000fe200078e00ff */
[----:B------:R-:W-:-:S05]  /*1b690*/  SEL R7, R14, RZ, P2 ;  /* 0x000000ff0e077207 */ /* 0x000fca0001000000 */
[----:B------:R-:W-:-:S04]  /*1b6a0*/  IMAD.IADD R7, R6, 0x1, R7 ;  /* 0x0000000106077824 */ /* 0x000fc800078e0207 */
[----:B------:R-:W-:-:S07]  /*1b6b0*/  IMAD.MOV.U32 R13, RZ, RZ, R7 ;  /* 0x000000ffff0d7224 */ /* 0x000fce00078e0007 */
[----:B------:R-:W-:Y:S05]  /*1b6c0*/  WARPSYNC.COLLECTIVE R15, `(.L_x_8141) ;  /* 0x000000000f087348 */ /* 0x000fea0003c00000 */
[----:B------:R0:W1:Y:S02]  /*1b6d0*/  SHFL.UP P6, R14, R13, R12, R11 ;  /* 0x0400000c0d0e7389 */ /* 0x00006400000c000b */
[----:B01----:R-:W-:Y:S01]  /*1b6e0*/  ENDCOLLECTIVE ;  /* 0x000000000000791b */ /* 0x003fe20003800000 */
.L_x_8141:
[----:B------:R-:W-:Y:S01]  /*1b6f0*/  IMAD.MOV.U32 R12, RZ, RZ, 0x8 ;  /* 0x00000008ff0c7424 */ /* 0x000fe200078e00ff */
[----:B------:R-:W-:-:S05]  /*1b700*/  SEL R2, R14, RZ, P3 ;  /* 0x000000ff0e027207 */ /* 0x000fca0001800000 */
[----:B------:R-:W-:-:S04]  /*1b710*/  IMAD.IADD R2, R7, 0x1, R2 ;  /* 0x0000000107027824 */ /* 0x000fc800078e0202 */
[----:B------:R-:W-:-:S07]  /*1b720*/  IMAD.MOV.U32 R13, RZ, RZ, R2 ;  /* 0x000000ffff0d7224 */ /* 0x000fce00078e0002 */
[----:B------:R-:W-:Y:S05]  /*1b730*/  WARPSYNC.COLLECTIVE R15, `(.L_x_8142) ;  /* 0x000000000f087348 */ /* 0x000fea0003c00000 */
[----:B------:R0:W1:Y:S02]  /*1b740*/  SHFL.UP P6, R14, R13, R12, R11 ;  /* 0x0400000c0d0e7389 */ /* 0x00006400000c000b */
[----:B01----:R-:W-:Y:S01]  /*1b750*/  ENDCOLLECTIVE ;  /* 0x000000000000791b */ /* 0x003fe20003800000 */
.L_x_8142:
[----:B------:R-:W-:Y:S01]  /*1b760*/  IMAD.MOV.U32 R12, RZ, RZ, 0x10 ;  /* 0x00000010ff0c7424 */ /* 0x000fe200078e00ff */
[----:B------:R-:W-:-:S05]  /*1b770*/  SEL R3, R14, RZ, P4 ;  /* 0x000000ff0e037207 */ /* 0x000fca0002000000 */
[----:B------:R-:W-:-:S04]  /*1b780*/  IMAD.IADD R3, R2, 0x1, R3 ;  /* 0x0000000102037824 */ /* 0x000fc800078e0203 */
[----:B------:R-:W-:-:S07]  /*1b790*/  IMAD.MOV.U32 R13, RZ, RZ, R3 ;  /* 0x000000ffff0d7224 */ /* 0x000fce00078e0003 */
[----:B------:R-:W-:Y:S05]  /*1b7a0*/  WARPSYNC.COLLECTIVE R15, `(.L_x_8143) ;  /* 0x000000000f087348 */ /* 0x000fea0003c00000 */
[----:B------:R0:W1:Y:S02]  /*1b7b0*/  SHFL.UP P6, R14, R13, R12, R11 ;  /* 0x0400000c0d0e7389 */ /* 0x00006400000c000b */
[----:B01----:R-:W-:Y:S01]  /*1b7c0*/  ENDCOLLECTIVE ;  /* 0x000000000000791b */ /* 0x003fe20003800000 */
.L_x_8143:
        /* <DEDUP_REMOVED lines=8> */
.L_x_8144:
[----:B------:R-:W-:Y:S05]  /*1b850*/  BRA `(.L_x_8145) ;  /* 0xffffffb400a07947 */ /* 0x000fea000383ffff */
.L_x_8018:
        /* <DEDUP_REMOVED lines=8> */
.L_x_8147:
[----:B------:R-:W-:Y:S05]  /*1b8e0*/  BSYNC B0 ;  /* 0x0000000000007941 */ /* 0x000fea0003800000 */
.L_x_8146:
        /* <DEDUP_REMOVED lines=8> */
.L_x_8148:
[----:B------:R-:W-:Y:S01]  /*1b970*/  IMAD.MOV.U32 R12, RZ, RZ, 0x4 ;  /* 0x00000004ff0c7424 */ /* 0x000fe200078e00ff */
[----:B------:R-:W-:-:S05]  /*1b980*/  SEL R0, R14, RZ, P2 ;  /* 0x000000ff0e007207 */ /* 0x000fca0001000000 */
[----:B------:R-:W-:-:S04]  /*1b990*/  IMAD.IADD R0, R13, 0x1, R0 ;  /* 0x000000010d007824 */ /* 0x000fc800078e0200 */
[----:B------:R-:W-:-:S07]  /*1b9a0*/  IMAD.MOV.U32 R13, RZ, RZ, R0 ;  /* 0x000000ffff0d7224 */ /* 0x000fce00078e0000 */
[----:B------:R-:W-:Y:S05]  /*1b9b0*/  WARPSYNC.COLLECTIVE R15, `(.L_x_8149) ;  /* 0x000000000f087348 */ /* 0x000fea0003c00000 */
[----:B------:R0:W1:Y:S02]  /*1b9c0*/  SHFL.UP P6, R14, R13, R12, R11 ;  /* 0x0400000c0d0e7389 */ /* 0x00006400000c000b */
[----:B01----:R-:W-:Y:S01]  /*1b9d0*/  ENDCOLLECTIVE ;  /* 0x000000000000791b */ /* 0x003fe20003800000 */
.L_x_8149:
[----:B------:R-:W-:Y:S01]  /*1b9e0*/  IMAD.MOV.U32 R12, RZ, RZ, 0x8 ;  /* 0x00000008ff0c7424 */ /* 0x000fe200078e00ff */
[----:B------:R-:W-:-:S05]  /*1b9f0*/  SEL R3, R14, RZ, P3 ;  /* 0x000000ff0e037207 */ /* 0x000fca0001800000 */
[----:B------:R-:W-:-:S04]  /*1ba00*/  IMAD.IADD R2, R0, 0x1, R3 ;  /* 0x0000000100027824 */ /* 0x000fc800078e0203 */
[----:B------:R-:W-:-:S07]  /*1ba10*/  IMAD.MOV.U32 R13, RZ, RZ, R2 ;  /* 0x000000ffff0d7224 */ /* 0x000fce00078e0002 */
[----:B------:R-:W-:Y:S05]  /*1ba20*/  WARPSYNC.COLLECTIVE R15, `(.L_x_8150) ;  /* 0x000000000f087348 */ /* 0x000fea0003c00000 */
[----:B------:R0:W1:Y:S02]  /*1ba30*/  SHFL.UP P6, R14, R13, R12, R11 ;  /* 0x0400000c0d0e7389 */ /* 0x00006400000c000b */
[----:B01----:R-:W-:Y:S01]  /*1ba40*/  ENDCOLLECTIVE ;  /* 0x000000000000791b */ /* 0x003fe20003800000 */
.L_x_8150:
[----:B------:R-:W-:Y:S01]  /*1ba50*/  IMAD.MOV.U32 R12, RZ, RZ, 0x10 ;  /* 0x00000010ff0c7424 */ /* 0x000fe200078e00ff */
[----:B------:R-:W-:-:S05]  /*1ba60*/  SEL R3, R14, RZ, P4 ;  /* 0x000000ff0e037207 */ /* 0x000fca0002000000 */
[----:B------:R-:W-:-:S04]  /*1ba70*/  IMAD.IADD R3, R2, 0x1, R3 ;  /* 0x0000000102037824 */ /* 0x000fc800078e0203 */
[----:B------:R-:W-:-:S07]  /*1ba80*/  IMAD.MOV.U32 R13, RZ, RZ, R3 ;  /* 0x000000ffff0d7224 */ /* 0x000fce00078e0003 */
[----:B------:R-:W-:Y:S05]  /*1ba90*/  WARPSYNC.COLLECTIVE R15, `(.L_x_8151) ;  /* 0x000000000f087348 */ /* 0x000fea0003c00000 */
[----:B------:R0:W1:Y:S02]  /*1baa0*/  SHFL.UP P6, R14, R13, R12, R11 ;  /* 0x0400000c0d0e7389 */ /* 0x00006400000c000b */
[----:B01----:R-:W-:Y:S01]  /*1bab0*/  ENDCOLLECTIVE ;  /* 0x000000000000791b */ /* 0x003fe20003800000 */
.L_x_8151:
        /* <DEDUP_REMOVED lines=8> */
.L_x_8152:
[----:B------:R-:W-:Y:S05]  /*1bb40*/  BRA `(.L_x_8153) ;  /* 0xffffffb400807947 */ /* 0x000fea000383ffff */
.L_x_8020:
[----:B------:R-:W-:Y:S01]  /*1bb50*/  BSSY B0, `(.L_x_8154) ;  /* 0x0000006000007945 */ /* 0x000fe20003800000 */
[----:B------:R-:W-:Y:S01]  /*1bb60*/  PLOP3.LUT P6, PT, P6, PT, PT, 0x8, 0x0 ;  /* 0x000000000000781c */ /* 0x000fe200037ce170 */
[----:B------:R-:W-:-:S12]  /*1bb70*/  IMAD.MOV.U32 R15, RZ, RZ, -0x1 ;  /* 0xffffffffff0f7424 */ /* 0x000fd800078e00ff */
[----:B01----:R-:W-:Y:S05]  /*1bb80*/  WARPSYNC.COLLECTIVE R15, `(.L_x_8155) ;  /* 0x000000000f087348 */ /* 0x003fea0003c00000 */
[----:B------:R-:W-:Y:S01]  /*1bb90*/  VOTE.ANY R14, PT, P6 ;  /* 0x00000000000e7806 */ /* 0x000fe200030e0100 */
[----:B01----:R-:W-:Y:S06]  /*1bba0*/  ENDCOLLECTIVE ;  /* 0x000000000000791b */ /* 0x003fec0003800000 */
.L_x_8155:
[----:B------:R-:W-:Y:S05]  /*1bbb0*/  BSYNC B0 ;  /* 0x0000000000007941 */ /* 0x000fea0003800000 */
.L_x_8154:
        /* <DEDUP_REMOVED lines=9> */
.L_x_8156:
[----:B------:R-:W-:Y:S01]  /*1bc50*/  IMAD.MOV.U32 R4, RZ, RZ, R14 ;  /* 0x000000ffff047224 */ /* 0x000fe200078e000e */
[----:B------:R-:W-:Y:S06]  /*1bc60*/  BRA `(.L_x_8157) ;  /* 0xffffffb400707947 */ /* 0x000fec000383ffff */
.L_x_8022:
[----:B------:R-:W-:Y:S01]  /*1bc70*/  BSSY B0, `(.L_x_8158) ;  /* 0x0000007000007945 */ /* 0x000fe20003800000 */
[----:B------:R-:W-:Y:S02]  /*1bc80*/  IMAD.MOV.U32 R13, RZ, RZ, R6 ;  /* 0x000000ffff0d7224 */ /* 0x000fe400078e0006 */
[----:B------:R-:W-:Y:S02]  /*1bc90*/  IMAD.MOV.U32 R11, RZ, RZ, 0x1f ;  /* 0x0000001fff0b7424 */ /* 0x000fe400078e00ff */
[----:B------:R-:W-:-:S07]  /*1bca0*/  IMAD.MOV.U32 R15, RZ, RZ, -0x1 ;  /* 0xffffffffff0f7424 */ /* 0x000fce00078e00ff */
[----:B0123--:R-:W-:Y:S05]  /*1bcb0*/  WARPSYNC.COLLECTIVE R15, `(.L_x_8159) ;  /* 0x000000000f087348 */ /* 0x00ffea0003c00000 */
[----:B------:R4:W0:Y:S02]  /*1bcc0*/  SHFL.IDX P6, R14, R13, R12, R11 ;  /* 0x0000000c0d0e7389 */ /* 0x00082400000c000b */
[----:B01234-:R-:W-:Y:S01]  /*1bcd0*/  ENDCOLLECTIVE ;  /* 0x000000000000791b */ /* 0x01ffe20003800000 */
.L_x_8159:
[----:B------:R-:W-:Y:S05]  /*1bce0*/  BSYNC B0 ;  /* 0x0000000000007941 */ /* 0x000fea0003800000 */
.L_x_8158:
[----:B------:R-:W-:Y:S05]  /*1bcf0*/  BRA `(.L_x_8021) ;  /* 0xffffffb400687947 */ /* 0x000fea000383ffff */
.L_x_8026:
[----:B-1----:R1:W4:Y:S02]  /*1bd00*/  SYNCS.PHASECHK.TRANS64.TRYWAIT P0, [R7+URZ+0x28820], R0 ;  /* 0x02882000070075a7 */ /* 0x002324000800017f */
[----:B----4-:R-:W-:Y:S05]  /*1bd10*/  @!P0 NANOSLEEP.SYNCS 0x989680 ;  /* 0x009896800000895d */ /* 0x010fea0003900000 */
[----:B------:R-:W4:Y:S02]  /*1bd20*/  @!P0 SYNCS.PHASECHK.TRANS64 P0, [R7+URZ+0x28820], R0 ;  /* 0x02882000070085a7 */ /* 0x000f24000800007f */
[----:B----4-:R-:W-:Y:S05]  /*1bd30*/  @!P0 BRA `(.L_x_8026) ;  /* 0xfffffffc00f08947 */ /* 0x010fea000383ffff */
[----:B------:R-:W-:Y:S05]  /*1bd40*/  BRA `(.L_x_8160) ;  /* 0xffffffb800e07947 */ /* 0x000fea000383ffff */
.L_x_8027:
        /* <DEDUP_REMOVED lines=11> */
.L_x_8162:
[----:B------:R-:W-:Y:S05]  /*1be00*/  BSYNC B0 ;  /* 0x0000000000007941 */ /* 0x000fea0003800000 */
.L_x_8161:
[----:B------:R-:W-:Y:S05]  /*1be10*/  BRA `(.L_x_8163) ;  /* 0xffffffb800c87947 */ /* 0x000fea000383ffff */
.L_x_8030:
[----:B------:R-:W-:Y:S01]  /*1be20*/  BSSY B1, `(.L_x_8164) ;  /* 0x0000006000017945 */ /* 0x000fe20003800000 */
[----:B------:R-:W-:-:S07]  /*1be30*/  IMAD.MOV.U32 R15, RZ, RZ, -0x1 ;  /* 0xffffffffff0f7424 */ /* 0x000fce00078e00ff */
[----:B0123--:R-:W-:Y:S05]  /*1be40*/  WARPSYNC.COLLECTIVE R15, `(.L_x_8165) ;  /* 0x000000000f0c7348 */ /* 0x00ffea0003c00000 */
[----:B------:R-:W-:Y:S02]  /*1be50*/  ELECT P6, UR62, PT ;  /* 0x00000000003e782f */ /* 0x000fe400038c0000 */
[----:B------:R-:W-:Y:S01]  /*1be60*/  MOV R14, UR62 ;  /* 0x0000003e000e7c02 */ /* 0x000fe20008000f00 */
[----:B0123--:R-:W-:Y:S10]  /*1be70*/  ENDCOLLECTIVE ;  /* 0x000000000000791b */ /* 0x00fff40003800000 */
.L_x_8165:
[----:B------:R-:W-:Y:S05]  /*1be80*/  BSYNC B1 ;  /* 0x0000000000017941 */ /* 0x000fea0003800000 */
.L_x_8164:
[----:B------:R-:W-:Y:S05]  /*1be90*/  BRA `(.L_x_8166) ;  /* 0xffffffb800c07947 */ /* 0x000fea000383ffff */
.L_x_8032:
[----:B-1----:R1:W4:Y:S02]  /*1bea0*/  SYNCS.PHASECHK.TRANS64.TRYWAIT P1, [R5+URZ+0x28840], R0 ;  /* 0x02884000050075a7 */ /* 0x002324000802017f */
[----:B----4-:R-:W-:Y:S05]  /*1beb0*/  @!P1 NANOSLEEP.SYNCS 0x989680 ;  /* 0x009896800000995d */ /* 0x010fea0003900000 */
[----:B------:R-:W4:Y:S02]  /*1bec0*/  @!P1 SYNCS.PHASECHK.TRANS64 P1, [R5+URZ+0x28840], R0 ;  /* 0x02884000050095a7 */ /* 0x000f24000802007f */
[----:B----4-:R-:W-:Y:S05]  /*1bed0*/  @!P1 BRA `(.L_x_8032) ;  /* 0xfffffffc00f09947 */ /* 0x010fea000383ffff */
[----:B------:R-:W-:Y:S05]  /*1bee0*/  BRA `(.L_x_8167) ;  /* 0xffffffb800e07947 */ /* 0x000fea000383ffff */
.L_x_8034:
[----:B----4-:R4:W0:Y:S02]  /*1bef0*/  SYNCS.PHASECHK.TRANS64.TRYWAIT P1, [R3+URZ+0x28840], R2 ;  /* 0x02884002030075a7 */ /* 0x010824000802017f */
[----:B0-----:R-:W-:Y:S05]  /*1bf00*/  @!P1 NANOSLEEP.SYNCS 0x989680 ;  /* 0x009896800000995d */ /* 0x001fea0003900000 */
[----:B------:R-:W0:Y:S02]  /*1bf10*/  @!P1 SYNCS.PHASECHK.TRANS64 P1, [R3+URZ+0x28840], R2 ;  /* 0x02884002030095a7 */ /* 0x000e24000802007f */
[----:B0-----:R-:W-:Y:S05]  /*1bf20*/  @!P1 BRA `(.L_x_8034) ;  /* 0xfffffffc00f09947 */ /* 0x001fea000383ffff */
[----:B------:R-:W-:Y:S05]  /*1bf30*/  BRA `(.L_x_8168) ;  /* 0xffffffb800ec7947 */ /* 0x000fea000383ffff */
.L_x_8036:
[----:B------:R0:W0:Y:S02]  /*1bf40*/  SYNCS.PHASECHK.TRANS64.TRYWAIT P1, [R5+URZ+0x28860], R0 ;  /* 0x02886000050075a7 */ /* 0x000024000802017f */
[----:B0-----:R-:W-:Y:S05]  /*1bf50*/  @!P1 NANOSLEEP.SYNCS 0x989680 ;  /* 0x009896800000995d */ /* 0x001fea0003900000 */
[----:B------:R-:W0:Y:S02]  /*1bf60*/  @!P1 SYNCS.PHASECHK.TRANS64 P1, [R5+URZ+0x28860], R0 ;  /* 0x02886000050095a7 */ /* 0x000e24000802007f */
[----:B0-----:R-:W-:Y:S05]  /*1bf70*/  @!P1 BRA `(.L_x_8036) ;  /* 0xfffffffc00f09947 */ /* 0x001fea000383ffff */
[----:B------:R-:W-:Y:S05]  /*1bf80*/  BRA `(.L_x_8169) ;  /* 0xffffffb800e87947 */ /* 0x000fea000383ffff */
.L_x_8170:
        /* <DEDUP_REMOVED lines=15> */
.L_x_15848:


//--------------------- .text._ZN7cutlass13device_kernelIN5flash11enable_sm90INS1_16FlashAttnFwdSm90INS1_25CollectiveMainloopFwdSm90ILi2EN4cute5tupleIJNS5_1CILi1EEES8_S8_EEENS6_IJNS7_ILi128EEESA_SA_EEELi128ENS_10bfloat16_tEfNS_4arch4Sm90ELb0ELb1ELb1ELb1ELb1ELb1ELb0ELb1ELb1ELb1ELb0ELb0EEENS1_21CollectiveEpilogueFwdISB_S9_SC_SE_Li256ELb1ELb1ELb0ELb0EEENS1_36VarlenDynamicPersistentTileSchedulerILi128ELi128ELi256ELi128ELb0ELb1ELb1ELb1ELb0ELb1EEEEEEEEEvNT_6ParamsE --------------------------
	.section	.text._ZN7cutlass13device_kernelIN5flash11enable_sm90INS1_16FlashAttnFwdSm90INS1_25CollectiveMainloopFwdSm90ILi2EN4cute5tupleIJNS5_1CILi1EEES8_S8_EEENS6_IJNS7_ILi128EEESA_SA_EEELi128ENS_10bfloat16_tEfNS_4arch4Sm90ELb0ELb1ELb1ELb1ELb1ELb1ELb0ELb1ELb1ELb1ELb0ELb0EEENS1_21CollectiveEpilogueFwdISB_S9_SC_SE_Li256ELb1ELb1ELb0ELb0EEENS1_36VarlenDynamicPersistentTileSchedulerILi128ELi128ELi256ELi128ELb0ELb1ELb1ELb1ELb0ELb1EEEEEEEEEvNT_6ParamsE,"ax",@progbits
	.align	128
.text._ZN7cutlass13device_kernelIN5flash11enable_sm90INS1_16FlashAttnFwdSm90INS1_25CollectiveMainloopFwdSm90ILi2EN4cute5tupleIJNS5_1CILi1EEES8_S8_EEENS6_IJNS7_ILi128EEESA_SA_EEELi128ENS_10bfloat16_tEfNS_4arch4Sm90ELb0ELb1ELb1ELb1ELb1ELb1ELb0ELb1ELb1ELb1ELb0ELb0EEENS1_21CollectiveEpilogueFwdISB_S9_SC_SE_Li256ELb1ELb1ELb0ELb0EEENS1_36VarlenDynamicPersistentTileSchedulerILi128ELi128ELi256ELi128ELb0ELb1ELb1ELb1ELb0ELb1EEEEEEEEEvNT_6ParamsE:
        .type           _ZN7cutlass13device_kernelIN5flash11enable_sm90INS1_16FlashAttnFwdSm90INS1_25CollectiveMainloopFwdSm90ILi2EN4cute5tupleIJNS5_1CILi1EEES8_S8_EEENS6_IJNS7_ILi128EEESA_SA_EEELi128ENS_10bfloat16_tEfNS_4arch4Sm90ELb0ELb1ELb1ELb1ELb1ELb1ELb0ELb1ELb1ELb1ELb0ELb0EEENS1_21CollectiveEpilogueFwdISB_S9_SC_SE_Li256ELb1ELb1ELb0ELb0EEENS1_36VarlenDynamicPersistentTileSchedulerILi128ELi128ELi256ELi128ELb0ELb1ELb1ELb1ELb0ELb1EEEEEEEEEvNT_6ParamsE,@function
        .size           _ZN7cutlass13device_kernelIN5flash11enable_sm90INS1_16FlashAttnFwdSm90INS1_25CollectiveMainloopFwdSm90ILi2EN4cute5tupleIJNS5_1CILi1EEES8_S8_EEENS6_IJNS7_ILi128EEESA_SA_EEELi128ENS_10bfloat16_tEfNS_4arch4Sm90ELb0ELb1ELb1ELb1ELb1ELb1ELb0ELb1ELb1ELb1ELb0ELb0EEENS1_21CollectiveEpilogueFwdISB_S9_SC_SE_Li256ELb1ELb1ELb0ELb0EEENS1_36VarlenDynamicPersistentTileSchedulerILi128ELi128ELi256ELi128ELb0ELb1ELb1ELb1ELb0ELb1EEEEEEEEEvNT_6ParamsE,(.L_x_15849 - _ZN7cutlass13device_kernelIN5flash11enable_sm90INS1_16FlashAttnFwdSm90INS1_25CollectiveMainloopFwdSm90ILi2EN4cute5tupleIJNS5_1CILi1EEES8_S8_EEENS6_IJNS7_ILi128EEESA_SA_EEELi128ENS_10bfloat16_tEfNS_4arch4Sm90ELb0ELb1ELb1ELb1ELb1ELb1ELb0ELb1ELb1ELb1ELb0ELb0EEENS1_21CollectiveEpilogueFwdISB_S9_SC_SE_Li256ELb1ELb1ELb0ELb0EEENS1_36VarlenDynamicPersistentTileSchedulerILi128ELi128ELi256ELi128ELb0ELb1ELb1ELb1ELb0ELb1EEEEEEEEEvNT_6ParamsE)
        .other          _ZN7cutlass13device_kernelIN5flash11enable_sm90INS1_16FlashAttnFwdSm90INS1_25CollectiveMainloopFwdSm90ILi2EN4cute5tupleIJNS5_1CILi1EEES8_S8_EEENS6_IJNS7_ILi128EEESA_SA_EEELi128ENS_10bfloat16_tEfNS_4arch4Sm90ELb0ELb1ELb1ELb1ELb1ELb1ELb0ELb1ELb1ELb1ELb0ELb0EEENS1_21CollectiveEpilogueFwdISB_S9_SC_SE_Li256ELb1ELb1ELb0ELb0EEENS1_36VarlenDynamicPersistentTileSchedulerILi128ELi128ELi256ELi128ELb0ELb1ELb1ELb1ELb0ELb1EEEEEEEEEvNT_6ParamsE,@"STO_CUDA_ENTRY STV_DEFAULT"
_ZN7cutlass13device_kernelIN5flash11enable_sm90INS1_16FlashAttnFwdSm90INS1_25CollectiveMainloopFwdSm90ILi2EN4cute5tupleIJNS5_1CILi1EEES8_S8_EEENS6_IJNS7_ILi128EEESA_SA_EEELi128ENS_10bfloat16_tEfNS_4arch4Sm90ELb0ELb1ELb1ELb1ELb1ELb1ELb0ELb1ELb1ELb1ELb0ELb0EEENS1_21CollectiveEpilogueFwdISB_S9_SC_SE_Li256ELb1ELb1ELb0ELb0EEENS1_36VarlenDynamicPersistentTileSchedulerILi128ELi128ELi256ELi128ELb0ELb1ELb1ELb1ELb0ELb1EEEEEEEEEvNT_6ParamsE:
[----:B------:R-:W0:Y:S02]  /*0000*/  LDC R1, c[0x0][0x28] ;  /* 0x00000a00ff017b82 */ /* 0x000e240000000800 */
[----:B0-----:R-:W-:Y:S01]  /*0010*/  VIADD R1, R1, 0xffffffd0 ;  /* 0xffffffd001017836 */ /* 0x001fe20000000000 */
[----:B------:R-:W0:Y:S01]  /*0020*/  S2R R0, SR_TID.X ;  /* 0x0000000000007919 */ /* 0x000e220000002100 */
[----:B------:R-:W-:Y:S01]  /*0030*/  ELECT P0, URZ, PT ;  /* 0x00000000003f782f */ /* 0x000fe20003800000 */
[----:B------:R-:W-:Y:S01]  /*0040*/  BSSY B0, `(.L_x_8171) ;  /* 0x000000e000007945 */ /* 0x000fe20003800000 */
[--C-:B0-----:R-:W-:Y:S02]  /*0050*/  SHF.R.U32.HI R2, RZ, 0x5, R0.reuse ;  /* 0x00000005ff027819 */ /* 0x101fe40000011600 */
[----:B------:R-:W-:-:S03]  /*0060*/  SHF.R.U32.HI R4, RZ, 0x7, R0 ;  /* 0x00000007ff047819 */ /* 0x000fc60000011600 */
        /* <DEDUP_REMOVED lines=11> */
.L_x_8172:
[----:B------:R-:W-:Y:S05]  /*0120*/  BSYNC B0 ;  /* 0x0000000000007941 */ /* 0x000fea0003800000 */
.L_x_8171:
        /* <DEDUP_REMOVED lines=41> */
.L_x_8173:
        /* <DEDUP_REMOVED lines=22> */
.L_x_8174:
        /* <DEDUP_REMOVED lines=18> */
.L_x_8175:
        /* <DEDUP_REMOVED lines=22> */
.L_x_8176:
        /* <DEDUP_REMOVED lines=22> */
.L_x_8177:
        /* <DEDUP_REMOVED lines=8> */
.L_x_8180:
[----:B------:R-:W-:-:S08]  /*0980*/  NOP ;  /* 0x0000000000007918 */ /* 0x000fd00000000000 */
[----:B------:R-:W0:Y:S02]  /*0990*/  USETMAXREG.TRY_ALLOC.CTAPOOL UP0, 0xe8 ;  /* 0x000000e8000079c8 */ /* 0x000e240008000600 */
[----:B0-----:R-:W-:-:S13]  /*09a0*/  PLOP3.LUT P0, PT, PT, PT, UP0, 0x80, 0x0 ;  /* 0x000000000000781c */ /* 0x001fda0003f0f008 */
[----:B------:R-:W-:Y:S05]  /*09b0*/  @!P0 BRA `(.L_x_8180) ;  /* 0xfffffffc00f08947 */ /* 0x000fea000383ffff */
[----:B------:R-:W-:Y:S01]  /*09c0*/  SHF.R.U32.HI R2, RZ, 0x7, R0 ;  /* 0x00000007ff027819 */ /* 0x000fe20000011600 */
[----:B------:R-:W0:Y:S08]  /*09d0*/  S2UR UR38, SR_CgaCtaId ;  /* 0x00000000002679c3 */ /* 0x000e300000008800 */
[----:B------:R-:W-:Y:S06]  /*09e0*/  BAR.ARV 0x8, 0x180 ;  /* 0x0206000000007b1d */ /* 0x000fec0000002000 */
[----:B------:R-:W-:Y:S01]  /*09f0*/  ISETP.NE.AND P0, PT, R2, 0x1, PT ;  /* 0x000000010200780c */ /* 0x000fe20003f05270 */
[----:B------:R-:W-:-:S12]  /*0a00*/  UMOV UR4, 0x400 ;  /* 0x0000040000047882 */ /* 0x000fd80000000000 */
[----:B------:R-:W-:Y:S06]  /*0a10*/  @!P0 BAR.ARV 0x9, 0x100 ;  /* 0x0244000000008b1d */ /* 0x000fec0000002000 */
[----:B0-----:R-:W-:Y:S02]  /*0a20*/  ULEA UR4, UR38, UR4, 0x18 ;  /* 0x0000000426047291 */ /* 0x001fe4000f8ec03f */
[----:B------:R-:W-:Y:S04]  /*0a30*/  BAR.SYNC.DEFER_BLOCKING 0x5, 0x180 ;  /* 0x0146000000007b1d */ /* 0x000fe80000010000 */
[----:B------:R-:W-:-:S02]  /*0a40*/  IMAD.U32 R18, RZ, RZ, UR4 ;  /* 0x00000004ff127e24 */ /* 0x000fc4000f8e00ff */
[----:B------:R-:W-:-:S03]  /*0a50*/  ULDC UR4, c[0x0][0xc3c] ;  /* 0x00030f0000047ab9 */ /* 0x000fc60000000800 */
[----:B------:R-:W0:Y:S01]  /*0a60*/  LDS.128 R40, [R18+0x288d0] ;  /* 0x0288d00012287984 */ /* 0x000e220000000c00 */
[----:B------:R-:W-:Y:S06]  /*0a70*/  BAR.ARV 0x4, 0x180 ;  /* 0x0106000000007b1d */ /* 0x000fec0000002000 */
[----:B0-----:R-:W-:-:S13]  /*0a80*/  ISETP.GE.AND P0, PT, R43, UR4, PT ;  /* 0x000000042b007c0c */ /* 0x001fda000bf06270 */
[----:B------:R-:W-:Y:S05]  /*0a90*/  @P0 BRA `(.L_x_8181) ;  /* 0x0000025800a00947 */ /* 0x000fea0003800000 */
[----:B------:R-:W-:Y:S01]  /*0aa0*/  VIADD R226, R0, 0xffffff80 ;  /* 0xffffff8000e27836 */ /* 0x000fe20000000000 */
[----:B------:R-:W-:Y:S01]  /*0ab0*/  R2UR UR40, R18 ;  /* 0x00000000122872ca */ /* 0x000fe200000e0000 */
[----:B------:R-:W-:Y:S01]  /*0ac0*/  IMAD.MOV.U32 R19, RZ, RZ, RZ ;  /* 0x000000ffff137224 */ /* 0x000fe200078e00ff */
[----:B------:R-:W-:Y:S01]  /*0ad0*/  ULOP3.LUT UR39, UR36, 0x1, URZ, 0xfc, !UPT ;  /* 0x0000000124277892 */ /* 0x000fe2000f8efc3f */
[----:B------:R-:W-:Y:S01]  /*0ae0*/  IMAD.MOV.U32 R192, RZ, RZ, RZ ;  /* 0x000000ffffc07224 */ /* 0x000fe200078e00ff */
[----:B------:R-:W-:Y:S01]  /*0af0*/  SHF.R.S32.HI R3, RZ, 0x1f, R226 ;  /* 0x0000001fff037819 */ /* 0x000fe200000114e2 */
[----:B------:R-:W-:Y:S01]  /*0b00*/  IMAD.MOV.U32 R187, RZ, RZ, RZ ;  /* 0x000000ffffbb7224 */ /* 0x000fe200078e00ff */
[----:B------:R-:W-:Y:S01]  /*0b10*/  UMOV UR37, URZ ;  /* 0x0000003f00257c82 */ /* 0x000fe20008000000 */
[----:B------:R-:W-:Y:S01]  /*0b20*/  IMAD.MOV.U32 R184, RZ, RZ, RZ ;  /* 0x000000ffffb87224 */ /* 0x000fe200078e00ff */
[CC--:B------:R-:W-:Y:S02]  /*0b30*/  LEA.HI R5, R3.reuse, R226.reuse, RZ, 0x7 ;  /* 0x000000e203057211 */ /* 0x0c0fe400078f38ff */
[----:B------:R-:W-:-:S02]  /*0b40*/  LEA.HI R2, R3, R226, RZ, 0x5 ;  /* 0x000000e203027211 */ /* 0x000fc400078f28ff */
[----:B------:R-:W-:Y:S01]  /*0b50*/  LOP3.LUT R211, R5, 0xffffff80, RZ, 0xc0, !PT ;  /* 0xffffff8005d37812 */ /* 0x000fe200078ec0ff */
[----:B------:R-:W-:Y:S01]  /*0b60*/  UIADD3 UR40, UR40, 0x10400, URZ ;  /* 0x0001040028287890 */ /* 0x000fe2000fffe03f */
[CC--:B------:R-:W-:Y:S01]  /*0b70*/  LEA.HI R0, R3.reuse, R226.reuse, RZ, 0x4 ;  /* 0x000000e203007211 */ /* 0x0c0fe200078f20ff */
[----:B------:R-:W-:Y:S01]  /*0b80*/  IMAD.SHL.U32 R2, R2, 0x20, RZ ;  /* 0x0000002002027824 */ /* 0x000fe200078e00ff */
[----:B------:R-:W-:Y:S01]  /*0b90*/  LEA.HI R10, R3, R226, RZ, 0x2 ;  /* 0x000000e2030a7211 */ /* 0x000fe200078f10ff */
[----:B------:R-:W-:Y:S01]  /*0ba0*/  IMAD.IADD R211, R226, 0x1, -R211 ;  /* 0x00000001e2d37824 */ /* 0x000fe200078e0ad3 */
[----:B------:R-:W-:Y:S02]  /*0bb0*/  LOP3.LUT R7, R0, 0x3fffff0, RZ, 0xc0, !PT ;  /* 0x03fffff000077812 */ /* 0x000fe400078ec0ff */
[----:B------:R-:W-:Y:S02]  /*0bc0*/  LOP3.LUT R2, R2, 0xfffffc00, RZ, 0xc0, !PT ;  /* 0xfffffc0002027812 */ /* 0x000fe400078ec0ff */
[----:B------:R-:W-:Y:S01]  /*0bd0*/  SHF.R.S32.HI R4, RZ, 0x1f, R211 ;  /* 0x0000001fff047819 */ /* 0x000fe200000114d3 */
[----:B------:R-:W-:Y:S01]  /*0be0*/  IMAD.IADD R7, R226, 0x1, -R7 ;  /* 0x00000001e2077824 */ /* 0x000fe200078e0a07 */
[----:B------:R-:W-:-:S02]  /*0bf0*/  LOP3.LUT R13, R10, 0xfffffffc, RZ, 0xc0, !PT ;  /* 0xfffffffc0a0d7812 */ /* 0x000fc400078ec0ff */
[----:B------:R-:W-:Y:S02]  /*0c00*/  LEA.HI R6, R4, R211, RZ, 0x2 ;  /* 0x000000d304067211 */ /* 0x000fe400078f10ff */
[----:B------:R-:W-:Y:S01]  /*0c10*/  SHF.R.S32.HI R218, RZ, 0x7, R5 ;  /* 0x00000007ffda7819 */ /* 0x000fe20000011405 */
[----:B------:R-:W-:Y:S01]  /*0c20*/  IMAD.IADD R13, R226, 0x1, -R13 ;  /* 0x00000001e20d7824 */ /* 0x000fe200078e0a0d */
[--C-:B------:R-:W-:Y:S02]  /*0c30*/  SHF.R.S32.HI R8, RZ, 0x2, R6.reuse ;  /* 0x00000002ff087819 */ /* 0x100fe40000011406 */
[----:B------:R-:W-:Y:S02]  /*0c40*/  SHF.R.S32.HI R9, RZ, 0x1f, R6 ;  /* 0x0000001fff097819 */ /* 0x000fe40000011406 */
[----:B------:R-:W-:Y:S02]  /*0c50*/  LEA.HI R188, R3, R226, RZ, 0x3 ;  /* 0x000000e203bc7211 */ /* 0x000fe400078f18ff */
[----:B------:R-:W-:-:S02]  /*0c60*/  LEA.HI R9, R9, R8, RZ, 0x3 ;  /* 0x0000000809097211 */ /* 0x000fc400078f18ff */
[----:B------:R-:W-:Y:S02]  /*0c70*/  LEA.HI R4, R4, R211, RZ, 0x5 ;  /* 0x000000d304047211 */ /* 0x000fe400078f28ff */
[----:B------:R-:W-:Y:S01]  /*0c80*/  LOP3.LUT R11, R9, 0xfffffff8, RZ, 0xc0, !PT ;  /* 0xfffffff8090b7812 */ /* 0x000fe200078ec0ff */
[----:B------:R-:W-:Y:S01]  /*0c90*/  IMAD R9, R7, 0x40, R2 ;  /* 0x0000004007097824 */ /* 0x000fe200078e0202 */
[----:B------:R-:W-:Y:S02]  /*0ca0*/  SHF.R.S32.HI R7, RZ, 0x4, R0 ;  /* 0x00000004ff077819 */ /* 0x000fe40000011400 */
[----:B------:R-:W-:Y:S01]  /*0cb0*/  LEA.HI R5, R5, R218, RZ, 0x1 ;  /* 0x000000da05057211 */ /* 0x000fe200078f08ff */
[----:B------:R-:W-:Y:S01]  /*0cc0*/  IMAD.IADD R11, R8, 0x1, -R11 ;  /* 0x00000001080b7824 */ /* 0x000fe200078e0a0b */
[----:B------:R-:W-:Y:S02]  /*0cd0*/  LEA.HI R0, R0, R7, RZ, 0x1 ;  /* 0x0000000700007211 */ /* 0x000fe400078f08ff */
[----:B------:R-:W-:-:S02]  /*0ce0*/  LEA.HI R3, R3, R226, RZ, 0x6 ;  /* 0x000000e203037211 */ /* 0x000fc400078f30ff */
[----:B------:R-:W-:Y:S02]  /*0cf0*/  LOP3.LUT R207, R188, 0xfffffff8, RZ, 0xc0, !PT ;  /* 0xfffffff8bccf7812 */ /* 0x000fe400078ec0ff */
[----:B------:R-:W-:Y:S01]  /*0d00*/  LOP3.LUT R0, R0, 0x1ffffffe, RZ, 0xc0, !PT ;  /* 0x1ffffffe00007812 */ /* 0x000fe200078ec0ff */
[----:B------:R-:W-:Y:S01]  /*0d10*/  IMAD.SHL.U32 R3, R3, 0x8, RZ ;  /* 0x0000000803037824 */ /* 0x000fe200078e00ff */
[----:B------:R-:W-:Y:S01]  /*0d20*/  SHF.R.S32.HI R188, RZ, 0x3, R188 ;  /* 0x00000003ffbc7819 */ /* 0x000fe200000114bc */
[----:B------:R-:W-:Y:S01]  /*0d30*/  IMAD.IADD R207, R226, 0x1, -R207 ;  /* 0x00000001e2cf7824 */ /* 0x000fe200078e0acf */
[----:B------:R-:W-:Y:S01]  /*0d40*/  SHF.R.S32.HI R4, RZ, 0x5, R4 ;  /* 0x00000005ff047819 */ /* 0x000fe20000011404 */
[----:B------:R-:W-:Y:S01]  /*0d50*/  IMAD.IADD R0, R7, 0x1, -R0 ;  /* 0x0000000107007824 */ /* 0x000fe200078e0a00 */
[----:B------:R-:W-:Y:S01]  /*0d60*/  LEA.HI R2, R13, R13, RZ, 0x1 ;  /* 0x0000000d0d027211 */ /* 0x000fe200078f08ff */
[----:B------:R-:W-:Y:S01]  /*0d70*/  IMAD.SHL.U32 R222, R188, 0x40, RZ ;  /* 0x00000040bcde7824 */ /* 0x000fe200078e00ff */
[----:B------:R-:W-:Y:S01]  /*0d80*/  LOP3.LUT R5, R5, 0x3fffffe, RZ, 0xc0, !PT ;  /* 0x03fffffe05057812 */ /* 0x000fe200078ec0ff */
[----:B------:R-:W-:Y:S01]  /*0d90*/  IMAD R4, R4, 0x10, R11 ;  /* 0x0000001004047824 */ /* 0x000fe200078e020b */
[----:B------:R-:W-:Y:S01]  /*0da0*/  LOP3.LUT R2, R2, 0x1ffffffe, RZ, 0xc0, !PT ;  /* 0x1ffffffe02027812 */ /* 0x000fe200078ec0ff */
[----:B------:R-:W-:Y:S01]  /*0db0*/  VIADD R217, R188, 0x20 ;  /* 0x00000020bcd97836 */ /* 0x000fe20000000000 */
[----:B------:R-:W-:Y:S01]  /*0dc0*/  LOP3.LUT R204, R3, 0xfffffe00, RZ, 0xc0, !PT ;  /* 0xfffffe0003cc7812 */ /* 0x000fe200078ec0ff */
[----:B------:R-:W-:Y:S01]  /*0dd0*/  IMAD.IADD R5, R218, 0x1, -R5 ;  /* 0x00000001da057824 */ /* 0x000fe200078e0a05 */
[----:B------:R-:W-:Y:S01]  /*0de0*/  LOP3.LUT R3, R222, 0x1c0, RZ, 0xc0, !PT ;  /* 0x000001c0de037812 */ /* 0x000fe200078ec0ff */
[----:B------:R-:W-:Y:S01]  /*0df0*/  VIADD R216, R188, 0x40 ;  /* 0x00000040bcd87836 */ /* 0x000fe20000000000 */
[----:B------:R-:W-:Y:S01]  /*0e00*/  LOP3.LUT R6, R6, 0x7ffffffc, RZ, 0xc0, !PT ;  /* 0x7ffffffc06067812 */ /* 0x000fe200078ec0ff */
[----:B------:R-:W-:Y:S01]  /*0e10*/  VIADD R215, R188, 0x60 ;  /* 0x00000060bcd77836 */ /* 0x000fe20000000000 */
[----:B------:R-:W-:Y:S01]  /*0e20*/  SHF.R.U32.HI R203, RZ, 0x3, R3 ;  /* 0x00000003ffcb7819 */ /* 0x000fe20000011603 */
[----:B------:R-:W-:Y:S01]  /*0e30*/  IMAD R220, R0, 0x8, R9 ;  /* 0x0000000800dc7824 */ /* 0x000fe200078e0209 */
[----:B------:R-:W-:Y:S01]  /*0e40*/  SHF.R.S32.HI R221, RZ, 0x1f, R188 ;  /* 0x0000001fffdd7819 */ /* 0x000fe200000114bc */
[----:B------:R-:W-:-:S02]  /*0e50*/  IMAD.SHL.U32 R16, R207, 0x8, RZ ;  /* 0x00000008cf107824 */ /* 0x000fc400078e00ff */
[----:B------:R-:W-:Y:S01]  /*0e60*/  IMAD.IADD R0, R13, 0x1, -R2 ;  /* 0x000000010d007824 */ /* 0x000fe200078e0a02 */
[----:B------:R-:W-:Y:S01]  /*0e70*/  SHF.R.S32.HI R2, RZ, 0x1f, R217 ;  /* 0x0000001fff027819 */ /* 0x000fe200000114d9 */
[----:B------:R-:W-:Y:S01]  /*0e80*/  IMAD R219, R5, 0x40, R4 ;  /* 0x0000004005db7824 */ /* 0x000fe200078e0204 */
[----:B------:R-:W-:Y:S01]  /*0e90*/  SHF.R.S32.HI R5, RZ, 0x1f, R216 ;  /* 0x0000001fff057819 */ /* 0x000fe200000114d8 */
[----:B------:R-:W-:Y:S01]  /*0ea0*/  IMAD.SHL.U32 R199, R217, 0x40, RZ ;  /* 0x00000040d9c77824 */ /* 0x000fe200078e00ff */
[----:B------:R-:W-:Y:S01]  /*0eb0*/  SHF.R.S32.HI R4, RZ, 0x1f, R215 ;  /* 0x0000001fff047819 */ /* 0x000fe200000114d7 */
[----:B------:R-:W-:Y:S01]  /*0ec0*/  IMAD.SHL.U32 R197, R216, 0x40, RZ ;  /* 0x00000040d8c57824 */ /* 0x000fe200078e00ff */
[----:B------:R-:W-:Y:S01]  /*0ed0*/  LOP3.LUT R206, R3, 0x38, R16, 0xf8, !PT ;  /* 0x0000003803ce7812 */ /* 0x000fe200078ef810 */
[----:B------:R-:W-:Y:S01]  /*0ee0*/  IMAD.SHL.U32 R196, R215, 0x40, RZ ;  /* 0x00000040d7c47824 */ /* 0x000fe200078e00ff */
[----:B------:R-:W-:Y:S01]  /*0ef0*/  LEA.HI R3, R2, R217, RZ, 0x3 ;  /* 0x000000d902037211 */ /* 0x000fe200078f18ff */
[----:B------:R-:W-:Y:S01]  /*0f00*/  IMAD.SHL.U32 R22, R207, 0x4, RZ ;  /* 0x00000004cf167824 */ /* 0x000fe200078e00ff */
[----:B------:R-:W-:Y:S01]  /*0f10*/  LEA.HI R5, R5, R216, RZ, 0x3 ;  /* 0x000000d805057211 */ /* 0x000fe200078f18ff */
[----:B------:R-:W-:Y:S01]  /*0f20*/  VIADD R2, R16, 0x40 ;  /* 0x0000004010027836 */ /* 0x000fe20000000000 */
[----:B------:R-:W-:Y:S01]  /*0f30*/  LEA.HI R4, R4, R215, RZ, 0x3 ;  /* 0x000000d704047211 */ /* 0x000fe200078f18ff */
[----:B------:R-:W-:Y:S01]  /*0f40*/  IMAD.SHL.U32 R3, R3, 0x40, RZ ;  /* 0x0000004003037824 */ /* 0x000fe200078e00ff */
[----:B------:R-:W-:Y:S01]  /*0f50*/  LOP3.LUT R199, R199, 0x1c0, RZ, 0xc0, !PT ;  /* 0x000001c0c7c77812 */ /* 0x000fe200078ec0ff */
[----:B------:R-:W-:Y:S01]  /*0f60*/  IMAD.SHL.U32 R5, R5, 0x40, RZ ;  /* 0x0000004005057824 */ /* 0x000fe200078e00ff */
[----:B------:R-:W-:Y:S01]  /*0f70*/  LOP3.LUT R197, R197, 0x1c0, RZ, 0xc0, !PT ;  /* 0x000001c0c5c57812 */ /* 0x000fe200078ec0ff */
[----:B------:R-:W-:Y:S01]  /*0f80*/  IMAD.SHL.U32 R4, R4, 0x40, RZ ;  /* 0x0000004004047824 */ /* 0x000fe200078e00ff */
[----:B------:R-:W-:Y:S01]  /*0f90*/  LOP3.LUT R196, R196, 0x1c0, RZ, 0xc0, !PT ;  /* 0x000001c0c4c47812 */ /* 0x000fe200078ec0ff */
[----:B------:R-:W-:Y:S01]  /*0fa0*/  VIADD R186, R22, 0x20 ;  /* 0x0000002016ba7836 */ /* 0x000fe20000000000 */
[----:B------:R-:W-:Y:S01]  /*0fb0*/  SHF.R.U32.HI R225, RZ, 0x3, R199 ;  /* 0x00000003ffe17819 */ /* 0x000fe200000116c7 */
[----:B------:R-:W-:Y:S01]  /*0fc0*/  IMAD.IADD R191, R211, 0x1, -R6 ;  /* 0x00000001d3bf7824 */ /* 0x000fe200078e0a06 */
[----:B------:R-:W-:Y:S01]  /*0fd0*/  LOP3.LUT R7, R199, 0x38, R16, 0xf8, !PT ;  /* 0x00000038c7077812 */ /* 0x000fe200078ef810 */
[----:B------:R-:W-:Y:S01]  /*0fe0*/  IMAD R195, R0, 0x8, R219 ;  /* 0x0000000800c37824 */ /* 0x000fe200078e02db */
[----:B------:R-:W-:-:S02]  /*0ff0*/  SHF.R.U32.HI R224, RZ, 0x3, R197 ;  /* 0x00000003ffe07819 */ /* 0x000fc400000116c5 */
[----:B------:R-:W-:Y:S02]  /*1000*/  LOP3.LUT R8, R197, 0x38, R16, 0xf8, !PT ;  /* 0x00000038c5087812 */ /* 0x000fe400078ef810 */
[----:B------:R-:W-:Y:S02]  /*1010*/  SHF.R.U32.HI R223, RZ, 0x3, R196 ;  /* 0x00000003ffdf7819 */ /* 0x000fe400000116c4 */
[----:B------:R-:W-:Y:S02]  /*1020*/  LOP3.LUT R9, R196, 0x38, R16, 0xf8, !PT ;  /* 0x00000038c4097812 */ /* 0x000fe400078ef810 */
[----:B------:R-:W-:Y:S02]  /*1030*/  LOP3.LUT R202, R3, 0xfffffe00, RZ, 0xc0, !PT ;  /* 0xfffffe0003ca7812 */ /* 0x000fe400078ec0ff */
[----:B------:R-:W-:Y:S02]  /*1040*/  LOP3.LUT R201, R5, 0xfffffe00, RZ, 0xc0, !PT ;  /* 0xfffffe0005c97812 */ /* 0x000fe400078ec0ff */
[----:B------:R-:W-:-:S02]  /*1050*/  LOP3.LUT R200, R4, 0xfffffe00, RZ, 0xc0, !PT ;  /* 0xfffffe0004c87812 */ /* 0x000fc400078ec0ff */
[----:B------:R-:W-:Y:S02]  /*1060*/  LOP3.LUT R206, R204, R206, R203, 0xf6, !PT ;  /* 0x000000ceccce7212 */ /* 0x000fe400078ef6cb */
[----:B------:R-:W-:Y:S02]  /*1070*/  LOP3.LUT R7, R202, R7, R225, 0xf6, !PT ;  /* 0x00000007ca077212 */ /* 0x000fe400078ef6e1 */
[----:B------:R-:W-:Y:S02]  /*1080*/  LOP3.LUT R8, R201, R8, R224, 0xf6, !PT ;  /* 0x00000008c9087212 */ /* 0x000fe400078ef6e0 */
[----:B------:R-:W-:Y:S02]  /*1090*/  LOP3.LUT R9, R200, R9, R223, 0xf6, !PT ;  /* 0x00000009c8097212 */ /* 0x000fe400078ef6df */
[----:B------:R-:W-:Y:S02]  /*10a0*/  SHF.R.S32.HI R23, RZ, 0x1f, R22 ;  /* 0x0000001fff177819 */ /* 0x000fe40000011416 */
[----:B------:R-:W-:-:S02]  /*10b0*/  SHF.R.S32.HI R17, RZ, 0x1f, R16 ;  /* 0x0000001fff117819 */ /* 0x000fc40000011410 */
[----:B------:R-:W-:Y:S02]  /*10c0*/  SHF.R.S32.HI R185, RZ, 0x1f, R2 ;  /* 0x0000001fffb97819 */ /* 0x000fe40000011402 */
[----:B------:R-:W-:Y:S02]  /*10d0*/  SHF.R.S32.HI R210, RZ, 0x1f, R186 ;  /* 0x0000001fffd27819 */ /* 0x000fe400000114ba */
[----:B------:R-:W-:Y:S02]  /*10e0*/  LEA R205, R206, UR40, 0x1 ;  /* 0x00000028cecd7c11 */ /* 0x000fe4000f8e08ff */
[----:B------:R-:W-:Y:S02]  /*10f0*/  LEA R214, R7, UR40, 0x1 ;  /* 0x0000002807d67c11 */ /* 0x000fe4000f8e08ff */
[----:B------:R-:W-:Y:S02]  /*1100*/  LEA R213, R8, UR40, 0x1 ;  /* 0x0000002808d57c11 */ /* 0x000fe4000f8e08ff */
[----:B------:R-:W-:-:S07]  /*1110*/  LEA R212, R9, UR40, 0x1 ;  /* 0x0000002809d47c11 */ /* 0x000fce000f8e08ff */
.L_x_8463:
[----:B------:R-:W-:Y:S05]  /*1120*/  YIELD ;  /* 0x0000000000007946 */ /* 0x000fea0003800000 */
[----:B------:R-:W-:Y:S01]  /*1130*/  ULDC.64 UR4, c[0x0][0xa28] ;  /* 0x00028a0000047ab9 */ /* 0x000fe20000000a00 */
[----:B0---4-:R-:W0:Y:S01]  /*1140*/  LDC.64 R6, c[0x0][0xa08] ;  /* 0x00028200ff067b82 */ /* 0x011e220000000a00 */
[----:B------:R-:W-:Y:S01]  /*1150*/  ISETP.NE.U32.AND P1, PT, RZ, UR4, PT ;  /* 0x00000004ff007c0c */ /* 0x000fe2000bf25070 */
[----:B------:R-:W-:Y:S02]  /*1160*/  IMAD.MOV.U32 R3, RZ, RZ, RZ ;  /* 0x000000ffff037224 */ /* 0x000fe400078e00ff */
[----:B------:R-:W-:Y:S01]  /*1170*/  IMAD.MOV.U32 R29, RZ, RZ, RZ ;  /* 0x000000ffff1d7224 */ /* 0x000fe200078e00ff */
[----:B------:R-:W-:Y:S01]  /*1180*/  ISETP.NE.AND.EX P1, PT, RZ, UR5, PT, P1 ;  /* 0x00000005ff007c0c */ /* 0x000fe2000bf25310 */
[----:B------:R-:W-:-:S02]  /*1190*/  ULDC.64 UR4, c[0x0][0xa18] ;  /* 0x0002860000047ab9 */ /* 0x000fc40000000a00 */
[----:B------:R-:W-:-:S04]  /*11a0*/  ISETP.NE.U32.AND P2, PT, RZ, UR4, PT ;  /* 0x00000004ff007c0c */ /* 0x000fc8000bf45070 */
[----:B------:R-:W-:Y:S01]  /*11b0*/  ISETP.NE.AND.EX P2, PT, RZ, UR5, PT, P2 ;  /* 0x00000005ff007c0c */ /* 0x000fe2000bf45320 */
[----:B------:R-:W-:Y:S02]  /*11c0*/  ULDC.64 UR4, c[0x0][0xa08] ;  /* 0x0002820000047ab9 */ /* 0x000fe40000000a00 */
[----:B------:R-:W-:-:S03]  /*11d0*/  ISETP.NE.U32.AND P0, PT, RZ, UR4, PT ;  /* 0x00000004ff007c0c */ /* 0x000fc6000bf05070 */
[----:B-1----:R-:W1:Y:S01]  /*11e0*/  @P1 LDC.64 R4, c[0x0][0xa28] ;  /* 0x00028a00ff041b82 */ /* 0x002e620000000a00 */
[----:B------:R-:W-:Y:S01]  /*11f0*/  ISETP.NE.AND.EX P0, PT, RZ, UR5, PT, P0 ;  /* 0x00000005ff007c0c */ /* 0x000fe2000bf05300 */
[----:B0-----:R-:W-:-:S06]  /*1200*/  IMAD.WIDE R10, R43, 0x4, R6 ;  /* 0x000000042b0a7825 */ /* 0x001fcc00078e0206 */
[----:B------:R-:W0:Y:S01]  /*1210*/  @P2 LDC.64 R8, c[0x0][0xa18] ;  /* 0x00028600ff082b82 */ /* 0x000e220000000a00 */
[----:B------:R-:W-:Y:S02]  /*1220*/  ULDC UR4, c[0x0][0x288] ;  /* 0x0000a20000047ab9 */ /* 0x000fe40000000800 */
[----:B------:R-:W-:Y:S01]  /*1230*/  IMAD.U32 R189, RZ, RZ, UR4 ;  /* 0x00000004ffbd7e24 */ /* 0x000fe2000f8e00ff */
[----:B------:R-:W-:Y:S02]  /*1240*/  ULDC.64 UR4, c[0x0][0x418] ;  /* 0x0001060000047ab9 */ /* 0x000fe40000000a00 */
[----:B--2---:R2:W5:Y:S01]  /*1250*/  @P0 LDG.E R29, desc[UR54][R10.64] ;  /* 0x000000360a1d0981 */ /* 0x004562000c1e1900 */
[----:B-1----:R-:W-:-:S05]  /*1260*/  @P1 IMAD.WIDE R4, R43, 0x4, R4 ;  /* 0x000000042b041825 */ /* 0x002fca00078e0204 */
        /* <DEDUP_REMOVED lines=11> */
[----:B------:R-:W-:Y:S01]  /*1320*/  IMAD.U32 R28, RZ, RZ, UR4 ;  /* 0x00000004ff1c7e24 */ /* 0x000fe2000f8e00ff */
[----:B--2---:R-:W-:Y:S06]  /*1330*/  @P2 BRA `(.L_x_8182) ;  /* 0x0000000000242947 */ /* 0x004fec0003800000 */
        /* <DEDUP_REMOVED lines=8> */
[----:B--2---:R-:W-:-:S07]  /*13c0*/  IADD3 R189, -R189, R0, RZ ;  /* 0x00000000bdbd7210 */ /* 0x004fce0007ffe1ff */
.L_x_8182:
[----:B------:R-:W-:Y:S01]  /*13d0*/  ULDC.64 UR4, c[0x0][0xa20] ;  /* 0x0002880000047ab9 */ /* 0x000fe20000000a00 */
[----:B------:R-:W-:Y:S01]  /*13e0*/  IMAD.MOV.U32 R208, RZ, RZ, R42 ;  /* 0x000000ffffd07224 */ /* 0x000fe200078e002a */
[----:B------:R-:W-:Y:S01]  /*13f0*/  ISETP.NE.U32.AND P1, PT, RZ, UR4, PT ;  /* 0x00000004ff007c0c */ /* 0x000fe2000bf25070 */
[----:B------:R-:W-:-:S03]  /*1400*/  IMAD.MOV.U32 R209, RZ, RZ, R43 ;  /* 0x000000ffffd17224 */ /* 0x000fc600078e002b */
[----:B------:R-:W-:-:S13]  /*1410*/  ISETP.NE.AND.EX P1, PT, RZ, UR5, PT, P1 ;  /* 0x00000005ff007c0c */ /* 0x000fda000bf25310 */
[----:B------:R-:W-:Y:S05]  /*1420*/  @!P1 BRA `(.L_x_8183) ;  /* 0x0000000000109947 */ /* 0x000fea0003800000 */
[----:B------:R-:W0:Y:S02]  /*1430*/  LDC.64 R4, c[0x0][0xa20] ;  /* 0x00028800ff047b82 */ /* 0x000e240000000a00 */
[----:B0-----:R-:W-:-:S05]  /*1440*/  IMAD.WIDE R4, R43, 0x4, R4 ;  /* 0x000000042b047825 */ /* 0x001fca00078e0204 */
[----:B------:R0:W5:Y:S01]  /*1450*/  LDG.E R28, desc[UR54][R4.64] ;  /* 0x00000036041c7981 */ /* 0x000162000c1e1900 */
[----:B------:R-:W-:Y:S05]  /*1460*/  BRA `(.L_x_8184) ;  /* 0x0000000000107947 */ /* 0x000fea0003800000 */
.L_x_8183:
[----:B------:R-:W-:Y:S05]  /*1470*/  @!P0 BRA `(.L_x_8184) ;  /* 0x00000000000c8947 */ /* 0x000fea0003800000 */
[----:B------:R-:W2:Y:S04]  /*1480*/  LDG.E R5, desc[UR54][R10.64] ;  /* 0x000000360a057981 */ /* 0x000ea8000c1e1900 */
[----:B------:R-:W2:Y:S02]  /*1490*/  LDG.E R28, desc[UR54][R10.64+0x4] ;  /* 0x000004360a1c7981 */ /* 0x000ea4000c1e1900 */
[----:B--2---:R-:W-:-:S07]  /*14a0*/  IMAD.IADD R28, R28, 0x1, -R5 ;  /* 0x000000011c1c7824 */ /* 0x004fce00078e0a05 */
.L_x_8184:
        /* <DEDUP_REMOVED lines=13> */
[----:B------:R-:W4:Y:S01]  /*1580*/  @P0 LDG.E R9, desc[UR54][R4.64+0x4] ;  /* 0x0000043604090981 */ /* 0x000f22000c1e1900 */
[----:B---3--:R-:W-:-:S05]  /*1590*/  @P1 IMAD.WIDE R6, R43, 0x4, R6 ;  /* 0x000000042b061825 */ /* 0x008fca00078e0206 */
[----:B------:R0:W5:Y:S01]  /*15a0*/  @P1 LDG.E R24, desc[UR54][R6.64] ;  /* 0x0000003606181981 */ /* 0x000162000c1e1900 */
[----:B-1----:R-:W-:Y:S01]  /*15b0*/  ISETP.NE.AND P1, PT, R8, 0x1, PT ;  /* 0x000000010800780c */ /* 0x002fe20003f25270 */
[----:B------:R-:W-:Y:S01]  /*15c0*/  IMAD.SHL.U32 R193, R41, 0x80, RZ ;  /* 0x0000008029c17824 */ /* 0x000fe200078e00ff */
[----:B--2---:R-:W-:Y:S01]  /*15d0*/  ISETP.GE.AND P2, PT, R13, 0x1, PT ;  /* 0x000000010d00780c */ /* 0x004fe20003f46270 */
[----:B------:R-:W-:-:S10]  /*15e0*/  IMAD.IADD R10, R28, 0x1, -R3 ;  /* 0x000000011c0a7824 */ /* 0x000fd400078e0a03 */
[----:B------:R-:W1:Y:S08]  /*15f0*/  @P1 LDC R11, c[0x0][0x44c] ;  /* 0x00011300ff0b1b82 */ /* 0x000e700000000800 */
[----:B------:R-:W2:Y:S01]  /*1600*/  @P1 LDC R8, c[0x0][0x450] ;  /* 0x00011400ff081b82 */ /* 0x000ea20000000800 */
[----:B----4-:R-:W-:Y:S02]  /*1610*/  @P0 IMAD.IADD R25, R9, 0x1, -R0 ;  /* 0x0000000109190824 */ /* 0x010fe400078e0a00 */
[----:B------:R-:W-:-:S02]  /*1620*/  VIADD R0, R193, 0x7f ;  /* 0x0000007fc1007836 */ /* 0x000fc40000000000 */
[----:B------:R-:W-:Y:S02]  /*1630*/  IMAD.IADD R190, R10, 0x1, R25 ;  /* 0x000000010abe7824 */ /* 0x000fe400078e0219 */
[----:B-1----:R-:W-:-:S03]  /*1640*/  @P1 IMAD.HI.U32 R3, R0, R11, RZ ;  /* 0x0000000b00031227 */ /* 0x002fc600078e00ff */
[C---:B------:R-:W-:Y:S01]  /*1650*/  IADD3 R5, R190.reuse, 0x1, -R189 ;  /* 0x00000001be057810 */ /* 0x040fe20007ffe8bd */
[----:B------:R-:W-:Y:S01]  /*1660*/  IMAD.MOV.U32 R4, RZ, RZ, R0 ;  /* 0x000000ffff047224 */ /* 0x000fe200078e0000 */
[----:B--2---:R-:W-:Y:S01]  /*1670*/  @P1 SHF.R.U32.HI R4, RZ, R8, R3 ;  /* 0x00000008ff041219 */ /* 0x004fe20000011603 */
[----:B------:R-:W-:-:S04]  /*1680*/  VIADD R0, R190, 0x7f ;  /* 0x0000007fbe007836 */ /* 0x000fc80000000000 */
[----:B0-----:R-:W-:Y:S01]  /*1690*/  IMAD.IADD R7, R5, 0x1, R4 ;  /* 0x0000000105077824 */ /* 0x001fe200078e0204 */
[----:B------:R-:W-:-:S04]  /*16a0*/  SHF.R.S32.HI R3, RZ, 0x1f, R0 ;  /* 0x0000001fff037819 */ /* 0x000fc80000011400 */
[----:B------:R-:W-:Y:S01]  /*16b0*/  LEA.HI R3, R3, R0, RZ, 0x7 ;  /* 0x0000000003037211 */ /* 0x000fe200078f38ff */
[----:B------:R-:W-:-:S03]  /*16c0*/  IMAD.IADD R0, R7, 0x1, R12 ;  /* 0x0000000107007824 */ /* 0x000fc600078e020c */
[----:B------:R-:W-:Y:S01]  /*16d0*/  SHF.R.S32.HI R96, RZ, 0x7, R3 ;  /* 0x00000007ff607819 */ /* 0x000fe20000011403 */
        /* <DEDUP_REMOVED lines=12> */
.L_x_8187:
[----:B------:R-:W-:-:S13]  /*17a0*/  ISETP.NE.AND P0, PT, R13, 0x1, PT ;  /* 0x000000010d00780c */ /* 0x000fda0003f05270 */
[----:B------:R-:W0:Y:S02]  /*17b0*/  @P0 LDC.64 R4, c[0x0][0x9e8] ;  /* 0x00027a00ff040b82 */ /* 0x000e240000000a00 */
[----:B0-----:R-:W-:-:S05]  /*17c0*/  @P0 IMAD.HI.U32 R4, R3, R4, RZ ;  /* 0x0000000403040227 */ /* 0x001fca00078e00ff */
[----:B------:R-:W-:-:S07]  /*17d0*/  @P0 SHF.R.U32.HI R3, RZ, R5, R4 ;  /* 0x00000005ff030219 */ /* 0x000fce0000011604 */
.L_x_8188:
[----:B------:R-:W-:Y:S05]  /*17e0*/  BSYNC B0 ;  /* 0x0000000000007941 */ /* 0x000fea0003800000 */
.L_x_8186:
[----:B------:R-:W-:-:S05]  /*17f0*/  IMAD R3, R3, R13, R13 ;  /* 0x0000000d03037224 */ /* 0x000fca00078e020d */
[----:B------:R-:W-:-:S07]  /*1800*/  VIMNMX R0, R0, R3, PT ;  /* 0x0000000300007248 */ /* 0x000fce0003fe0100 */
.L_x_8185:
[----:B------:R-:W0:Y:S01]  /*1810*/  @P1 LDC R4, c[0x0][0x44c] ;  /* 0x00011300ff041b82 */ /* 0x000e220000000800 */
[----:B------:R-:W-:Y:S01]  /*1820*/  IMAD.IADD R95, R190, 0x1, -R189 ;  /* 0x00000001be5f7824 */ /* 0x000fe200078e0abd */
[----:B------:R-:W-:-:S06]  /*1830*/  ULDC UR4, c[0x0][0x9dc] ;  /* 0x0002770000047ab9 */ /* 0x000fcc0000000800 */
[----:B------:R-:W1:Y:S01]  /*1840*/  @P1 LDC R6, c[0x0][0x450] ;  /* 0x00011400ff061b82 */ /* 0x000e620000000800 */
[----:B0-----:R-:W-:-:S04]  /*1850*/  @P1 IMAD.HI.U32 R3, R193, R4, RZ ;  /* 0x00000004c1031227 */ /* 0x001fc800078e00ff */
[----:B------:R-:W-:Y:S01]  /*1860*/  IMAD.MOV.U32 R4, RZ, RZ, R193 ;  /* 0x000000ffff047224 */ /* 0x000fe200078e00c1 */
        /* <DEDUP_REMOVED lines=14> */
.L_x_8191:
[----:B------:R-:W-:-:S13]  /*1950*/  ISETP.NE.AND P0, PT, R13, 0x1, PT ;  /* 0x000000010d00780c */ /* 0x000fda0003f05270 */
[----:B------:R-:W0:Y:S02]  /*1960*/  @P0 LDC.64 R6, c[0x0][0x9e8] ;  /* 0x00027a00ff060b82 */ /* 0x000e240000000a00 */
[----:B0-----:R-:W-:-:S05]  /*1970*/  @P0 IMAD.HI.U32 R6, R3, R6, RZ ;  /* 0x0000000603060227 */ /* 0x001fca00078e00ff */
[----:B------:R-:W-:-:S07]  /*1980*/  @P0 SHF.R.U32.HI R3, RZ, R7, R6 ;  /* 0x00000007ff030219 */ /* 0x000fce0000011606 */
.L_x_8192:
[----:B------:R-:W-:Y:S05]  /*1990*/  BSYNC B0 ;  /* 0x0000000000007941 */ /* 0x000fea0003800000 */
.L_x_8190:
[----:B------:R-:W-:-:S05]  /*19a0*/  IMAD R3, R3, R13, RZ ;  /* 0x0000000d03037224 */ /* 0x000fca00078e02ff */
[----:B------:R-:W-:-:S07]  /*19b0*/  VIMNMX R4, R4, R3, !PT ;  /* 0x0000000304047248 */ /* 0x000fce0007fe0100 */
.L_x_8189:
        /* <DEDUP_REMOVED lines=43> */
.L_x_8195:
[----:B------:R-:W-:Y:S05]  /*1c70*/  BSYNC B6 ;  /* 0x0000000000067941 */ /* 0x000fea0003800000 */
.L_x_8194:
        /* <DEDUP_REMOVED lines=20> */
.L_x_8197:
[----:B------:R-:W-:Y:S05]  /*1dc0*/  BSYNC B6 ;  /* 0x0000000000067941 */ /* 0x000fea0003800000 */
.L_x_8196:
[----:B------:R-:W-:Y:S01]  /*1dd0*/  ULDC.64 UR4, c[0x0][0x9f8] ;  /* 0x00027e0000047ab9 */ /* 0x000fe20000000a00 */
[----:B------:R-:W-:Y:S01]  /*1de0*/  IMAD.MOV.U32 R0, RZ, RZ, R43 ;  /* 0x000000ffff007224 */ /* 0x000fe200078e002b */
[----:B------:R-:W-:Y:S01]  /*1df0*/  ISETP.NE.U32.AND P0, PT, RZ, UR4, PT ;  /* 0x00000004ff007c0c */ /* 0x000fe2000bf05070 */
[----:B------:R-:W0:Y:S03]  /*1e00*/  LDC R37, c[0x0][0x3f4] ;  /* 0x0000fd00ff257b82 */ /* 0x000e260000000800 */
[----:B------:R-:W-:-:S05]  /*1e10*/  ISETP.NE.AND.EX P0, PT, RZ, UR5, PT, P0 ;  /* 0x00000005ff007c0c */ /* 0x000fca000bf05300 */
[----:B------:R-:W1:Y:S08]  /*1e20*/  LDC.64 R14, c[0x0][0x3f8] ;  /* 0x0000fe00ff0e7b82 */ /* 0x000e700000000a00 */
[----:B------:R-:W2:Y:S08]  /*1e30*/  @P0 LDC.64 R4, c[0x0][0x9f8] ;  /* 0x00027e00ff040b82 */ /* 0x000eb00000000a00 */
[----:B------:R-:W3:Y:S01]  /*1e40*/  LDC.64 R34, c[0x0][0x408] ;  /* 0x00010200ff227b82 */ /* 0x000ee20000000a00 */
[----:B--2---:R-:W-:-:S05]  /*1e50*/  @P0 IMAD.WIDE R4, R43, 0x4, R4 ;  /* 0x000000042b040825 */ /* 0x004fca00078e0204 */
[----:B------:R2:W4:Y:S01]  /*1e60*/  @P0 LDG.E R0, desc[UR54][R4.64] ;  /* 0x0000003604000981 */ /* 0x000522000c1e1900 */
[----:B0-----:R-:W-:Y:S01]  /*1e70*/  ISETP.GE.AND P0, PT, R16, R37, PT ;  /* 0x000000251000720c */ /* 0x001fe20003f06270 */
[----:B-1----:R-:W-:Y:S01]  /*1e80*/  IMAD.WIDE.U32 R6, R188, R14, R22 ;  /* 0x0000000ebc067225 */ /* 0x002fe200078e0016 */
[C-C-:B---3--:R-:W-:Y:S01]  /*1e90*/  SHF.L.U64.HI R30, R34.reuse, 0x6, R35.reuse ;  /* 0x00000006221e7819 */ /* 0x148fe20000010223 */
[----:B------:R-:W0:Y:S01]  /*1ea0*/  S2R R38, SR_TID.X ;  /* 0x0000000000267919 */ /* 0x000e220000002100 */
[----:B------:R-:W-:Y:S01]  /*1eb0*/  SEL R13, R37, RZ, P0 ;  /* 0x000000ff250d7207 */ /* 0x000fe20000000000 */
[----:B------:R-:W-:Y:S01]  /*1ec0*/  IMAD.MOV.U32 R82, RZ, RZ, R6 ;  /* 0x000000ffff527224 */ /* 0x000fe200078e0006 */
[----:B------:R-:W-:Y:S01]  /*1ed0*/  SHF.L.U64.HI R31, R34, 0x7, R35 ;  /* 0x00000007221f7819 */ /* 0x000fe20000010223 */
[----:B------:R-:W-:Y:S02]  /*1ee0*/  IMAD R10, R221, R34, RZ ;  /* 0x00000022dd0a7224 */ /* 0x000fe400078e02ff */
[----:B------:R-:W-:-:S02]  /*1ef0*/  IMAD.IADD R13, R16, 0x1, R13 ;  /* 0x00000001100d7824 */ /* 0x000fc400078e020d */
[----:B--2---:R-:W-:-:S03]  /*1f00*/  IMAD.WIDE.U32 R4, R188, R34, R22 ;  /* 0x00000022bc047225 */ /* 0x004fc600078e0016 */
[----:B------:R-:W-:Y:S01]  /*1f10*/  SHF.R.S32.HI R6, RZ, 0x1f, R13 ;  /* 0x0000001fff067819 */ /* 0x000fe2000001140d */
[----:B------:R-:W-:Y:S02]  /*1f20*/  IMAD R8, R221, R14, RZ ;  /* 0x0000000edd087224 */ /* 0x000fe400078e02ff */
[----:B------:R-:W-:Y:S01]  /*1f30*/  IMAD.MOV.U32 R86, RZ, RZ, R4 ;  /* 0x000000ffff567224 */ /* 0x000fe200078e0004 */
[----:B------:R-:W-:Y:S01]  /*1f40*/  LEA.HI R4, R6, R13, RZ, 0x6 ;  /* 0x0000000d06047211 */ /* 0x000fe200078f30ff */
[----:B------:R-:W-:Y:S01]  /*1f50*/  IMAD R89, R188, R35, R10 ;  /* 0x00000023bc597224 */ /* 0x000fe200078e020a */
[----:B------:R-:W-:Y:S01]  /*1f60*/  LEA.HI R12, R6, R13, RZ, 0x3 ;  /* 0x0000000d060c7211 */ /* 0x000fe200078f18ff */
[----:B------:R-:W-:-:S03]  /*1f70*/  IMAD.WIDE.U32 R10, R188, R34, R16 ;  /* 0x00000022bc0a7225 */ /* 0x000fc600078e0010 */
[----:B------:R-:W-:Y:S01]  /*1f80*/  LOP3.LUT R6, R199, 0x38, R12, 0xf8, !PT ;  /* 0x00000038c7067812 */ /* 0x000fe200078ef80c */
[----:B------:R-:W-:Y:S01]  /*1f90*/  IMAD R85, R188, R15, R8 ;  /* 0x0000000fbc557224 */ /* 0x000fe200078e0208 */
[----:B------:R-:W-:Y:S01]  /*1fa0*/  LOP3.LUT R41, R12, 0xfffffff8, RZ, 0xc0, !PT ;  /* 0xfffffff80c297812 */ /* 0x000fe200078ec0ff */
[-C--:B------:R-:W-:Y:S01]  /*1fb0*/  IMAD.WIDE.U32 R8, R188, R14.reuse, R16 ;  /* 0x0000000ebc087225 */ /* 0x080fe200078e0010 */
[----:B------:R-:W-:Y:S02]  /*1fc0*/  LOP3.LUT R6, R6, R225, RZ, 0x3c, !PT ;  /* 0x000000e106067212 */ /* 0x000fe400078e3cff */
[----:B------:R-:W-:Y:S01]  /*1fd0*/  SHF.R.S32.HI R81, RZ, 0x3, R12 ;  /* 0x00000003ff517819 */ /* 0x000fe2000001140c */
[----:B------:R-:W-:Y:S01]  /*1fe0*/  IMAD.IADD R87, R5, 0x1, R89 ;  /* 0x0000000105577824 */ /* 0x000fe200078e0259 */
[----:B------:R-:W-:Y:S01]  /*1ff0*/  LOP3.LUT R5, R12, 0x38, RZ, 0xc0, !PT ;  /* 0x000000380c057812 */ /* 0x000fe200078ec0ff */
[----:B------:R-:W-:Y:S01]  /*2000*/  IMAD.IADD R89, R89, 0x1, R11 ;  /* 0x0000000159597824 */ /* 0x000fe200078e020b */
[----:B-----5:R-:W-:Y:S01]  /*2010*/  SHF.R.S32.HI R11, RZ, 0x1f, R24 ;  /* 0x0000001fff0b7819 */ /* 0x020fe20000011418 */
[----:B------:R-:W-:Y:S01]  /*2020*/  IMAD.SHL.U32 R4, R4, 0x80, RZ ;  /* 0x0000008004047824 */ /* 0x000fe200078e00ff */
[----:B0-----:R-:W-:Y:S01]  /*2030*/  SHF.R.U32.HI R38, RZ, 0x7, R38 ;  /* 0x00000007ff267819 */ /* 0x001fe20000011626 */
[----:B------:R-:W-:Y:S01]  /*2040*/  IMAD.IADD R83, R7, 0x1, R85 ;  /* 0x0000000107537824 */ /* 0x000fe200078e0255 */
[----:B------:R-:W-:Y:S01]  /*2050*/  SHF.R.S32.HI R90, RZ, 0x1f, R41 ;  /* 0x0000001fff5a7819 */ /* 0x000fe20000011429 */
[----:B------:R-:W-:Y:S01]  /*2060*/  IMAD.IADD R85, R85, 0x1, R9 ;  /* 0x0000000155557824 */ /* 0x000fe200078e0209 */
[----:B------:R-:W-:Y:S01]  /*2070*/  ISETP.NE.AND P6, PT, R38, 0x1, PT ;  /* 0x000000012600780c */ /* 0x000fe20003fc5270 */
[----:B------:R-:W-:Y:S01]  /*2080*/  IMAD.MOV.U32 R84, RZ, RZ, R8 ;  /* 0x000000ffff547224 */ /* 0x000fe200078e0008 */
[--C-:B------:R-:W-:Y:S01]  /*2090*/  LOP3.LUT R9, R197, 0x38, R12.reuse, 0xf8, !PT ;  /* 0x00000038c5097812 */ /* 0x100fe200078ef80c */
[C---:B------:R-:W-:Y:S01]  /*20a0*/  IMAD R13, R11.reuse, R14, RZ ;  /* 0x0000000e0b0d7224 */ /* 0x040fe200078e02ff */
[----:B------:R-:W-:Y:S01]  /*20b0*/  LOP3.LUT R8, R196, 0x38, R12, 0xf8, !PT ;  /* 0x00000038c4087812 */ /* 0x000fe200078ef80c */
[----:B------:R-:W-:Y:S01]  /*20c0*/  IMAD.MOV.U32 R88, RZ, RZ, R10 ;  /* 0x000000ffff587224 */ /* 0x000fe200078e000a */
[----:B------:R-:W-:Y:S01]  /*20d0*/  LOP3.LUT R7, R4, 0xffffe000, RZ, 0xc0, !PT ;  /* 0xffffe00004077812 */ /* 0x000fe200078ec0ff */
[----:B------:R-:W-:Y:S01]  /*20e0*/  IMAD R11, R11, R34, RZ ;  /* 0x000000220b0b7224 */ /* 0x000fe200078e02ff */
[----:B------:R-:W-:Y:S01]  /*20f0*/  LOP3.LUT R4, R5, 0x1c0, R222, 0xf8, !PT ;  /* 0x000001c005047812 */ /* 0x000fe200078ef8de */
[C---:B------:R-:W-:Y:S01]  /*2100*/  IMAD R13, R24.reuse, R15, R13 ;  /* 0x0000000f180d7224 */ /* 0x040fe200078e020d */
[----:B------:R-:W-:Y:S01]  /*2110*/  LOP3.LUT R10, R9, R224, RZ, 0x3c, !PT ;  /* 0x000000e0090a7212 */ /* 0x000fe200078e3cff */
[-C--:B------:R-:W-:Y:S01]  /*2120*/  IMAD.WIDE.U32 R82, R24, R14.reuse, R82 ;  /* 0x0000000e18527225 */ /* 0x080fe200078e0052 */
[----:B------:R-:W-:Y:S01]  /*2130*/  LOP3.LUT R9, R8, R223, RZ, 0x3c, !PT ;  /* 0x000000df08097212 */ /* 0x000fe200078e3cff */
[----:B------:R-:W-:Y:S05]  /*2140*/  @!P6 WARPSYNC.ALL ;  /* 0x000000000000e948 */ /* 0x000fea0003800000 */
[----:B------:R-:W-:Y:S01]  /*2150*/  LOP3.LUT R8, R4, R203, RZ, 0x3c, !PT ;  /* 0x000000cb04087212 */ /* 0x000fe200078e3cff */
[----:B------:R-:W-:Y:S01]  /*2160*/  IMAD.WIDE.U32 R84, R24, R14, R84 ;  /* 0x0000000e18547225 */ /* 0x000fe200078e0054 */
[-C--:B------:R-:W-:Y:S01]  /*2170*/  IADD3 R4, R6, R7.reuse, R202 ;  /* 0x0000000706047210 */ /* 0x080fe20007ffe0ca */
[----:B------:R-:W-:Y:S01]  /*2180*/  ULDC UR4, c[0x0][0x2f4] ;  /* 0x0000bd0000047ab9 */ /* 0x000fe20000000800 */
[----:B------:R-:W-:Y:S01]  /*2190*/  IADD3 R5, R10, R7, R201 ;  /* 0x000000070a057210 */ /* 0x000fe20007ffe0c9 */
[C---:B------:R-:W-:Y:S01]  /*21a0*/  IMAD R11, R24.reuse, R35, R11 ;  /* 0x00000023180b7224 */ /* 0x040fe200078e020b */
[-C--:B------:R-:W-:Y:S01]  /*21b0*/  IADD3 R6, R9, R7.reuse, R200 ;  /* 0x0000000709067210 */ /* 0x080fe20007ffe0c8 */
[----:B------:R-:W-:Y:S01]  /*21c0*/  IMAD.WIDE.U32 R86, R24, R34, R86 ;  /* 0x0000002218567225 */ /* 0x000fe200078e0056 */
[----:B------:R-:W-:-:S02]  /*21d0*/  IADD3 R7, R8, R7, R204 ;  /* 0x0000000708077210 */ /* 0x000fc40007ffe0cc */
[----:B------:R-:W-:Y:S01]  /*21e0*/  SHF.L.U64.HI R8, R14, 0x5, R15 ;  /* 0x000000050e087819 */ /* 0x000fe2000001020f */
[----:B------:R-:W-:Y:S01]  /*21f0*/  IMAD.WIDE.U32 R88, R24, R34, R88 ;  /* 0x0000002218587225 */ /* 0x000fe200078e0058 */
[C-C-:B------:R-:W-:Y:S02]  /*2200*/  SHF.L.U64.HI R9, R14.reuse, 0x6, R15.reuse ;  /* 0x000000060e097819 */ /* 0x140fe4000001020f */
[----:B------:R-:W-:Y:S01]  /*2210*/  SHF.L.U64.HI R10, R14, 0x7, R15 ;  /* 0x000000070e0a7819 */ /* 0x000fe2000001020f */
[----:B------:R-:W-:Y:S01]  /*2220*/  IMAD.IADD R3, R29, 0x1, R28 ;  /* 0x000000011d037824 */ /* 0x000fe200078e021c */
[C---:B------:R-:W-:Y:S01]  /*2230*/  SHF.L.U64.HI R29, R34.reuse, 0x5, R35 ;  /* 0x00000005221d7819 */ /* 0x040fe20000010223 */
[C---:B------:R-:W-:Y:S01]  /*2240*/  IMAD.SHL.U32 R32, R34.reuse, 0x20, RZ ;  /* 0x0000002022207824 */ /* 0x040fe200078e00ff */
[----:B------:R-:W-:Y:S01]  /*2250*/  SHF.R.S32.HI R35, RZ, 0x1f, R42 ;  /* 0x0000001fff237819 */ /* 0x000fe2000001142a */
[----:B------:R-:W-:Y:S01]  /*2260*/  IMAD.SHL.U32 R33, R34, 0x40, RZ ;  /* 0x0000004022217824 */ /* 0x000fe200078e00ff */
[----:B------:R-:W-:Y:S01]  /*2270*/  ISETP.GE.AND P1, PT, R16, UR4, PT ;  /* 0x0000000410007c0c */ /* 0x000fe2000bf26270 */
[----:B------:R-:W-:Y:S01]  /*2280*/  VIADD R94, R38, 0x8 ;  /* 0x00000008265e7836 */ /* 0x000fe20000000000 */
[----:B------:R-:W-:Y:S01]  /*2290*/  ISETP.GE.AND P2, PT, R2, UR4, PT ;  /* 0x0000000402007c0c */ /* 0x000fe2000bf46270 */
[----:B------:R-:W-:-:S02]  /*22a0*/  IMAD.SHL.U32 R20, R14, 0x20, RZ ;  /* 0x000000200e147824 */ /* 0x000fc400078e00ff */
[C---:B------:R-:W-:Y:S02]  /*22b0*/  IMAD.SHL.U32 R21, R14.reuse, 0x40, RZ ;  /* 0x000000400e157824 */ /* 0x040fe400078e00ff */
[----:B------:R-:W-:Y:S02]  /*22c0*/  IMAD.SHL.U32 R28, R14, 0x80, RZ ;  /* 0x000000800e1c7824 */ /* 0x000fe400078e00ff */
[----:B------:R-:W-:Y:S02]  /*22d0*/  IMAD.SHL.U32 R34, R34, 0x80, RZ ;  /* 0x0000008022227824 */ /* 0x000fe400078e00ff */
[----:B------:R-:W-:Y:S02]  /*22e0*/  IMAD R36, R207, 0x20, R188 ;  /* 0x00000020cf247824 */ /* 0x000fe400078e02bc */
[----:B------:R-:W-:Y:S02]  /*22f0*/  IMAD.SHL.U32 R37, R37, 0x2, RZ ;  /* 0x0000000225257824 */ /* 0x000fe400078e00ff */
[----:B------:R-:W-:-:S02]  /*2300*/  IMAD.IADD R39, R83, 0x1, R13 ;  /* 0x0000000153277824 */ /* 0x000fc400078e020d */
[----:B------:R-:W-:Y:S02]  /*2310*/  IMAD.IADD R40, R13, 0x1, R85 ;  /* 0x000000010d287824 */ /* 0x000fe400078e0255 */
[----:B------:R-:W-:Y:S02]  /*2320*/  IMAD.IADD R43, R87, 0x1, R11 ;  /* 0x00000001572b7824 */ /* 0x000fe400078e020b */
[----:B------:R-:W-:Y:S01]  /*2330*/  IMAD.IADD R80, R11, 0x1, R89 ;  /* 0x000000010b507824 */ /* 0x000fe200078e0259 */
[----:B----4-:R-:W-:Y:S01]  /*2340*/  SHF.R.S32.HI R38, RZ, 0x1f, R0 ;  /* 0x0000001fff267819 */ /* 0x010fe20000011400 */
[----:B------:R-:W-:Y:S06]  /*2350*/  @!P6 BAR.SYNC.DEFER_BLOCKING 0x9, 0x100 ;  /* 0x024400000000eb1d */ /* 0x000fec0000010000 */
.L_x_8295:
[----:B------:R-:W0:Y:S01]  /*2360*/  LDC R100, c[0x0][0x430] ;  /* 0x00010c00ff647b82 */ /* 0x000e220000000800 */
[----:B------:R-:W-:Y:S02]  /*2370*/  VIADD R27, R27, 0xffffffff ;  /* 0xffffffff1b1b7836 */ /* 0x000fe40000000000 */
[----:B------:R-:W-:Y:S02]  /*2380*/  IMAD.MOV.U32 R101, RZ, RZ, RZ ;  /* 0x000000ffff657224 */ /* 0x000fe400078e00ff */
[----:B---3--:R-:W-:-:S03]  /*2390*/  IMAD R44, R27, 0x80, R36 ;  /* 0x000000801b2c7824 */ /* 0x008fc600078e0224 */
        /* <DEDUP_REMOVED lines=8> */
[----:B------:R-:W3:Y:S08]  /*2420*/  @P4 LDC R12, c[0x0][0x434] ;  /* 0x00010d00ff0c4b82 */ /* 0x000ef00000000800 */
        /* <DEDUP_REMOVED lines=25> */
[C---:B------:R-:W-:Y:S01]  /*25c0*/  IMAD.WIDE.U32 R12, R100.reuse, UR4, RZ ;  /* 0x00000004640c7c25 */ /* 0x040fe2000f8e00ff */
[----:B------:R-:W-:Y:S02]  /*25d0*/  ULDC.U8 UR6, c[0x0][0x410] ;  /* 0x0001040000067ab9 */ /* 0x000fe40000000000 */
[----:B------:R-:W-:Y:S01]  /*25e0*/  ISETP.NE.AND P3, PT, RZ, UR6, PT ;  /* 0x00000006ff007c0c */ /* 0x000fe2000bf65270 */
[----:B------:R-:W-:Y:S02]  /*25f0*/  IMAD R11, R99, UR4, RZ ;  /* 0x00000004630b7c24 */ /* 0x000fe4000f8e02ff */
[----:B------:R-:W-:Y:S02]  /*2600*/  IMAD R44, R31, R27, RZ ;  /* 0x0000001b1f2c7224 */ /* 0x000fe400078e02ff */
[----:B------:R-:W-:Y:S01]  /*2610*/  IMAD R11, R100, UR5, R11 ;  /* 0x00000005640b7c24 */ /* 0x000fe2000f8e020b */
[----:B------:R-:W-:Y:S01]  /*2620*/  ULDC.64 UR4, c[0x0][0x310] ;  /* 0x0000c40000047ab9 */ /* 0x000fe20000000a00 */
[----:B------:R-:W-:-:S02]  /*2630*/  IMAD R97, R27, -0x80, R25 ;  /* 0xffffff801b617824 */ /* 0x000fc400078e0219 */
[----:B------:R-:W-:Y:S02]  /*2640*/  IMAD R14, R98, UR4, RZ ;  /* 0x00000004620e7c24 */ /* 0x000fe4000f8e02ff */
[----:B------:R-:W-:Y:S01]  /*2650*/  IMAD.IADD R13, R13, 0x1, R11 ;  /* 0x000000010d0d7824 */ /* 0x000fe200078e020b */
[----:B------:R-:W-:Y:S01]  /*2660*/  SHF.R.S32.HI R11, RZ, 0x1f, R27 ;  /* 0x0000001fff0b7819 */ /* 0x000fe2000001141b */
[----:B------:R-:W-:Y:S01]  /*2670*/  IMAD R15, R101, UR5, R14 ;  /* 0x00000005650f7c24 */ /* 0x000fe2000f8e020e */
[----:B------:R-:W-:Y:S01]  /*2680*/  VIMNMX R97, R97, 0x80, PT ;  /* 0x0000008061617848 */ /* 0x000fe20003fe0100 */
[----:B------:R-:W-:Y:S01]  /*2690*/  IMAD.WIDE.U32 R12, R101, UR4, R12 ;  /* 0x00000004650c7c25 */ /* 0x000fe2000f8e000c */
[----:B------:R-:W-:-:S03]  /*26a0*/  ULDC.64 UR4, c[0x0][0x308] ;  /* 0x0000c20000047ab9 */ /* 0x000fc60000000a00 */
[----:B------:R-:W-:Y:S02]  /*26b0*/  IMAD R14, R10, R27, RZ ;  /* 0x0000001b0a0e7224 */ /* 0x000fe400078e02ff */
[----:B------:R-:W-:Y:S02]  /*26c0*/  IMAD.IADD R13, R13, 0x1, R15 ;  /* 0x000000010d0d7824 */ /* 0x000fe400078e020f */
[----:B------:R-:W-:Y:S02]  /*26d0*/  IMAD R15, R35, UR4, RZ ;  /* 0x00000004230f7c24 */ /* 0x000fe4000f8e02ff */
[C---:B------:R-:W-:Y:S02]  /*26e0*/  IMAD R91, R11.reuse, R28, R14 ;  /* 0x0000001c0b5b7224 */ /* 0x040fe400078e020e */
[----:B------:R-:W-:Y:S02]  /*26f0*/  IMAD R11, R11, R34, R44 ;  /* 0x000000220b0b7224 */ /* 0x000fe400078e022c */
[----:B------:R-:W-:-:S02]  /*2700*/  IMAD R103, R42, UR5, R15 ;  /* 0x000000052a677c24 */ /* 0x000fc4000f8e020f */
[----:B------:R-:W-:Y:S01]  /*2710*/  IMAD.WIDE.U32 R44, R42, UR4, R12 ;  /* 0x000000042a2c7c25 */ /* 0x000fe2000f8e000c */
[----:B------:R-:W-:-:S03]  /*2720*/  ULDC.64 UR4, c[0x0][0x2e8] ;  /* 0x0000ba0000047ab9 */ /* 0x000fc60000000a00 */
[----:B------:R-:W-:Y:S01]  /*2730*/  IMAD.IADD R103, R45, 0x1, R103 ;  /* 0x000000012d677824 */ /* 0x000fe200078e0267 */
[----:B------:R-:W-:Y:S01]  /*2740*/  LEA R108, P4, R44, UR4, 0x1 ;  /* 0x000000042c6c7c11 */ /* 0x000fe2000f8808ff */
[----:B------:R-:W-:-:S03]  /*2750*/  IMAD.WIDE.U32 R12, R34, R27, RZ ;  /* 0x0000001b220c7225 */ /* 0x000fc600078e00ff */
[----:B------:R-:W-:Y:S01]  /*2760*/  LEA.HI.X R103, R44, UR5, R103, 0x1, P4 ;  /* 0x000000052c677c11 */ /* 0x000fe2000a0f0c67 */
[----:B------:R-:W-:Y:S01]  /*2770*/  IMAD.WIDE.U32 R14, R28, R27, RZ ;  /* 0x0000001b1c0e7225 */ /* 0x000fe200078e00ff */
[----:B------:R-:W-:-:S03]  /*2780*/  IADD3 R11, R13, R11, RZ ;  /* 0x0000000b0d0b7210 */ /* 0x000fc60007ffe0ff */
        /* <DEDUP_REMOVED lines=31> */
.L_x_8202:
[----:B------:R-:W-:Y:S05]  /*2980*/  BSYNC B1 ;  /* 0x0000000000017941 */ /* 0x000fea0003800000 */
.L_x_8201:
[----:B------:R-:W-:Y:S01]  /*2990*/  ISETP.GE.AND P3, PT, R217, R97, PT ;  /* 0x00000061d900720c */ /* 0x000fe20003f66270 */
[----:B0----5:R-:W-:Y:S01]  /*29a0*/  IMAD.MOV.U32 R44, RZ, RZ, R68 ;  /* 0x000000ffff2c7224 */ /* 0x021fe200078e0044 */
[----:B------:R-:W-:Y:S01]  /*29b0*/  BSSY B1, `(.L_x_8203) ;  /* 0x0000029000017945 */ /* 0x000fe20003800000 */
[----:B------:R-:W-:Y:S01]  /*29c0*/  IMAD.MOV.U32 R45, RZ, RZ, R69 ;  /* 0x000000ffff2d7224 */ /* 0x000fe200078e0045 */
[----:B------:R-:W-:Y:S01]  /*29d0*/  P2R R138, PR, RZ, 0x8 ;  /* 0x00000008ff8a7803 */ /* 0x000fe20000000000 */
        /* <DEDUP_REMOVED lines=38> */
.L_x_8204:
[----:B------:R-:W-:Y:S05]  /*2c40*/  BSYNC B1 ;  /* 0x0000000000017941 */ /* 0x000fea0003800000 */
.L_x_8203:
[----:B------:R-:W-:Y:S01]  /*2c50*/  ISETP.GE.AND P3, PT, R216, R97, PT ;  /* 0x00000061d800720c */ /* 0x000fe20003f66270 */
[----:B0----5:R-:W-:Y:S01]  /*2c60*/  IMAD.MOV.U32 R44, RZ, RZ, R60 ;  /* 0x000000ffff2c7224 */ /* 0x021fe200078e003c */
[----:B------:R-:W-:Y:S01]  /*2c70*/  BSSY B1, `(.L_x_8205) ;  /* 0x000002d000017945 */ /* 0x000fe20003800000 */
[----:B------:R-:W-:Y:S01]  /*2c80*/  IMAD.MOV.U32 R45, RZ, RZ, R61 ;  /* 0x000000ffff2d7224 */ /* 0x000fe200078e003d */
[----:B------:R-:W-:Y:S01]  /*2c90*/  CS2R R52, SRZ ;  /* 0x0000000000347805 */ /* 0x000fe2000001ff00 */
        /* <DEDUP_REMOVED lines=42> */
.L_x_8206:
[----:B------:R-:W-:Y:S05]  /*2f40*/  BSYNC B1 ;  /* 0x0000000000017941 */ /* 0x000fea0003800000 */
.L_x_8205:
[----:B------:R-:W-:Y:S01]  /*2f50*/  ISETP.GE.AND P4, PT, R215, R97, PT ;  /* 0x00000061d700720c */ /* 0x000fe20003f86270 */
[----:B------:R-:W-:-:S12]  /*2f60*/  BSSY B1, `(.L_x_8207) ;  /* 0x000001e000017945 */ /* 0x000fd80003800000 */
[----:B------:R-:W-:Y:S05]  /*2f70*/  @P4 BRA `(.L_x_8208) ;  /* 0x0000000000704947 */ /* 0x000fea0003800000 */
[----:B------:R-:W1:Y:S01]  /*2f80*/  LDC.64 R44, c[0x0][0x3f8] ;  /* 0x0000fe00ff2c7b82 */ /* 0x000e620000000a00 */
[----:B------:R-:W-:Y:S01]  /*2f90*/  IMAD.MOV.U32 R15, RZ, RZ, R91 ;  /* 0x000000ffff0f7224 */ /* 0x000fe200078e005b */
[----:B------:R-:W-:Y:S01]  /*2fa0*/  ULDC.64 UR4, c[0x0][0x3e8] ;  /* 0x0000fa0000047ab9 */ /* 0x000fe20000000a00 */
[----:B------:R-:W-:Y:S01]  /*2fb0*/  IMAD.MOV.U32 R13, RZ, RZ, R11 ;  /* 0x000000ffff0d7224 */ /* 0x000fe200078e000b */
[----:B------:R-:W-:Y:S02]  /*2fc0*/  CS2R R48, SRZ ;  /* 0x0000000000307805 */ /* 0x000fe4000001ff00 */
[----:B------:R-:W-:Y:S01]  /*2fd0*/  CS2R R50, SRZ ;  /* 0x0000000000327805 */ /* 0x000fe2000001ff00 */
[----:B-1----:R-:W-:-:S04]  /*2fe0*/  IMAD.WIDE.U32 R14, R44, 0x60, R14 ;  /* 0x000000602c0e7825 */ /* 0x002fc800078e000e */
[----:B------:R-:W-:Y:S01]  /*2ff0*/  IMAD R46, R45, 0x60, RZ ;  /* 0x000000602d2e7824 */ /* 0x000fe200078e02ff */
[----:B------:R-:W-:-:S04]  /*3000*/  IADD3 R45, P5, R82, R14, RZ ;  /* 0x0000000e522d7210 */ /* 0x000fc80007fbe0ff */
[----:B------:R-:W-:Y:S02]  /*3010*/  IADD3.X R46, R39, R15, R46, P5, !PT ;  /* 0x0000000f272e7210 */ /* 0x000fe40002ffe42e */
        /* <DEDUP_REMOVED lines=18> */
.L_x_8208:
[----:B------:R-:W-:Y:S05]  /*3140*/  BSYNC B1 ;  /* 0x0000000000017941 */ /* 0x000fea0003800000 */
.L_x_8207:
[----:B-----5:R-:W-:Y:S01]  /*3150*/  IMAD.MOV.U32 R11, RZ, RZ, R52 ;  /* 0x000000ffff0b7224 */ /* 0x020fe200078e0034 */
[----:B------:R-:W-:Y:S01]  /*3160*/  UISETP.NE.AND UP0, UPT, UR39, 0x3, UPT ;  /* 0x000000032700788c */ /* 0x000fe2000bf05270 */
[----:B-1----:R-:W-:Y:S02]  /*3170*/  IMAD.MOV.U32 R12, RZ, RZ, R53 ;  /* 0x000000ffff0c7224 */ /* 0x002fe400078e0035 */
        /* <DEDUP_REMOVED lines=9> */
[----:B------:R-:W-:Y:S01]  /*3210*/  PLOP3.LUT P5, PT, PT, PT, UP0, 0x80, 0x0 ;  /* 0x000000000000781c */ /* 0x000fe20003faf008 */
        /* <DEDUP_REMOVED lines=23> */
.L_x_8209:
[----:B------:R-:W-:Y:S01]  /*3390*/  IMAD R91, R19, 0x8, R18 ;  /* 0x00000008135b7824 */ /* 0x000fe200078e0212 */
[----:B------:R-:W-:Y:S01]  /*33a0*/  SHF.L.U32 R102, R192, 0x1f, RZ ;  /* 0x0000001fc0667819 */ /* 0x000fe200000006ff */
[----:B------:R-:W-:Y:S03]  /*33b0*/  BSSY B1, `(.L_x_8210) ;  /* 0x0000003000017945 */ /* 0x000fe60003800000 */
[----:B------:R-:W0:Y:S02]  /*33c0*/  SYNCS.PHASECHK.TRANS64.TRYWAIT P6, [R91+URZ+0x28890], R102 ;  /* 0x028890665b0075a7 */ /* 0x000e2400080c017f */
[----:B0-----:R-:W-:Y:S05]  /*33d0*/  @!P6 BRA `(.L_x_8211) ;  /* 0x000002300058e947 */ /* 0x001fea0003800000 */
.L_x_8600:
[----:B------:R-:W-:Y:S05]  /*33e0*/  BSYNC B1 ;  /* 0x0000000000017941 */ /* 0x000fea0003800000 */
.L_x_8210:
[----:B------:R-:W-:-:S03]  /*33f0*/  UMOV UR4, 0xffffffff ;  /* 0xffffffff00047882 */ /* 0x000fc60000000000 */
[----:B------:R-:W-:Y:S05]  /*3400*/  BRA.DIV UR4, `(.L_x_8212) ;  /* 0x0000023204607947 */ /* 0x000fea000b800000 */
[----:B------:R1:W2:Y:S04]  /*3410*/  SHFL.IDX PT, R79, R103, RZ, 0x181f ;  /* 0x00181fff674f7589 */ /* 0x0002a800000e0000 */
[----:B------:R1:W3:Y:S02]  /*3420*/  SHFL.IDX PT, R105, R108, RZ, 0x181f ;  /* 0x00181fff6c697589 */ /* 0x0002e400000e0000 */
.L_x_8604:
        /* <DEDUP_REMOVED lines=22> */
[----:B------:R-:W-:Y:S02]  /*3590*/  PRMT R135, R135, 0x5410, R142 ;  /* 0x0000541087877816 */ /* 0x000fe4000000008e */
        /* <DEDUP_REMOVED lines=34> */
.L_x_8218:
[----:B------:R-:W-:Y:S05]  /*37c0*/  BSYNC B3 ;  /* 0x0000000000037941 */ /* 0x000fea0003800000 */
.L_x_8217:
[----:B0-----:R4:W-:Y:S02]  /*37d0*/  ST.E.128 desc[UR54][R76.64], R12 ;  /* 0x0000000c4c007985 */ /* 0x0019e4000c101d36 */
.L_x_8216:
[----:B------:R-:W-:Y:S05]  /*37e0*/  BSYNC B2 ;  /* 0x0000000000027941 */ /* 0x000fea0003800000 */
.L_x_8215:
        /* <DEDUP_REMOVED lines=53> */
.L_x_8220:
[----:B------:R-:W-:Y:S05]  /*3b40*/  BSYNC B2 ;  /* 0x0000000000027941 */ /* 0x000fea0003800000 */
.L_x_8219:
[----:B0-----:R0:W-:Y:S02]  /*3b50*/  ST.E.128 desc[UR54][R72.64], R12 ;  /* 0x0000000c48007985 */ /* 0x0011e4000c101d36 */
.L_x_8214:
[----:B------:R-:W-:Y:S05]  /*3b60*/  BSYNC B1 ;  /* 0x0000000000017941 */ /* 0x000fea0003800000 */
.L_x_8213:
[----:B------:R-:W-:-:S03]  /*3b70*/  UMOV UR4, 0xffffffff ;  /* 0xffffffff00047882 */ /* 0x000fc60000000000 */
[----:B------:R-:W-:Y:S05]  /*3b80*/  BRA.DIV UR4, `(.L_x_8221) ;  /* 0x0000022a04cc7947 */ /* 0x000fea000b800000 */
[----:B------:R1:W1:Y:S04]  /*3b90*/  SHFL.IDX PT, R71, R103, 0x1, 0x181f ;  /* 0x00381f0067477f89 */ /* 0x00026800000e0000 */
[----:B0-----:R0:W0:Y:S02]  /*3ba0*/  SHFL.IDX PT, R73, R108, 0x1, 0x181f ;  /* 0x00381f006c497f89 */ /* 0x00102400000e0000 */
.L_x_8608:
        /* <DEDUP_REMOVED lines=57> */
.L_x_8227:
[----:B------:R-:W-:Y:S05]  /*3f40*/  BSYNC B3 ;  /* 0x0000000000037941 */ /* 0x000fea0003800000 */
.L_x_8226:
[----:B--2---:R0:W-:Y:S02]  /*3f50*/  ST.E.128 desc[UR54][R68.64], R12 ;  /* 0x0000000c44007985 */ /* 0x0041e4000c101d36 */
.L_x_8225:
[----:B------:R-:W-:Y:S05]  /*3f60*/  BSYNC B2 ;  /* 0x0000000000027941 */ /* 0x000fea0003800000 */
.L_x_8224:
        /* <DEDUP_REMOVED lines=53> */
.L_x_8229:
[----:B------:R-:W-:Y:S05]  /*42c0*/  BSYNC B2 ;  /* 0x0000000000027941 */ /* 0x000fea0003800000 */
.L_x_8228:
[----:B----4-:R0:W-:Y:S02]  /*42d0*/  ST.E.128 desc[UR54][R64.64], R12 ;  /* 0x0000000c40007985 */ /* 0x0101e4000c101d36 */
.L_x_8223:
[----:B------:R-:W-:Y:S05]  /*42e0*/  BSYNC B1 ;  /* 0x0000000000017941 */ /* 0x000fea0003800000 */
.L_x_8222:
[----:B------:R-:W-:-:S03]  /*42f0*/  UMOV UR4, 0xffffffff ;  /* 0xffffffff00047882 */ /* 0x000fc60000000000 */
[----:B------:R-:W-:Y:S05]  /*4300*/  BRA.DIV UR4, `(.L_x_8230) ;  /* 0x0000022604387947 */ /* 0x000fea000b800000 */
[----:B------:R0:W0:Y:S04]  /*4310*/  SHFL.IDX PT, R61, R103, 0x2, 0x181f ;  /* 0x00581f00673d7f89 */ /* 0x00002800000e0000 */
[----:B------:R0:W0:Y:S02]  /*4320*/  SHFL.IDX PT, R63, R108, 0x2, 0x181f ;  /* 0x00581f006c3f7f89 */ /* 0x00002400000e0000 */
.L_x_8612:
[----:B------:R-:W-:Y:S04]  /*4330*/  BSSY B1, `(.L_x_8231) ;  /* 0x0000072000017945 */ /* 0x000fe80003800000 */
[----:B------:R-:W-:Y:S05]  /*4340*/  @P3 BRA `(.L_x_8232) ;  /* 0x0000000400c03947 */ /* 0x000fea0003800000 */
[----:B------:R-:W-:Y:S04]  /*4350*/  BSSY B2, `(.L_x_8233) ;  /* 0x0000038000027945 */ /* 0x000fe80003800000 */
[----:B------:R-:W-:Y:S05]  /*4360*/  @P1 BRA `(.L_x_8234) ;  /* 0x0000000000d81947 */ /* 0x000fea0003800000 */
[----:B0---4-:R0:W4:Y:S01]  /*4370*/  LDS.128 R12, [R93+0x1a400] ;  /* 0x01a400005d0c7984 */ /* 0x0111220000000c00 */
[C---:B------:R-:W-:Y:S01]  /*4380*/  LEA R64, P3, R16.reuse, R63, 0x1 ;  /* 0x0000003f10407211 */ /* 0x040fe200078608ff */
[----:B------:R-:W-:Y:S03]  /*4390*/  BSSY B3, `(.L_x_8235) ;  /* 0x0000032000037945 */ /* 0x000fe60003800000 */
[----:B------:R-:W-:Y:S02]  /*43a0*/  LEA.HI.X R65, R16, R61, R17, 0x1, P3 ;  /* 0x0000003d10417211 */ /* 0x000fe400018f0c11 */
[----:B------:R-:W-:-:S13]  /*43b0*/  ISETP.GE.AND P3, PT, R22, R107, PT ;  /* 0x0000006b1600720c */ /* 0x000fda0003f66270 */
        /* <DEDUP_REMOVED lines=22> */
[-C--:B------:R-:W-:Y:S01]  /*4520*/  FMUL.FTZ R13, R13, R59.reuse ;  /* 0x0000003b0d0d7220 */ /* 0x080fe20000410000 */
[----:B------:R-:W-:Y:S01]  /*4530*/  LOP3.LUT R133, R133, 0xffff0000, RZ, 0xc0, !PT ;  /* 0xffff000085857812 */ /* 0x000fe200078ec0ff */
[----:B------:R-:W-:Y:S01]  /*4540*/  FMUL.FTZ R57, R57, R60 ;  /* 0x0000003c39397220 */ /* 0x000fe20000410000 */
[----:B------:R-:W-:Y:S01]  /*4550*/  SHF.L.U32 R132, R132, 0x10, RZ ;  /* 0x0000001084847819 */ /* 0x000fe200000006ff */
[----:B------:R-:W-:Y:S01]  /*4560*/  IMAD.U32 R130, R130, 0x10000, RZ ;  /* 0x0001000082827824 */ /* 0x000fe200078e00ff */
[----:B------:R-:W-:Y:S01]  /*4570*/  LOP3.LUT R131, R131, 0xffff0000, RZ, 0xc0, !PT ;  /* 0xffff000083837812 */ /* 0x000fe200078ec0ff */
[C---:B------:R-:W-:Y:S01]  /*4580*/  FFMA.FTZ R67, R14.reuse, R59, -R67 ;  /* 0x0000003b0e437223 */ /* 0x040fe20000010843 */
[----:B------:R-:W-:Y:S01]  /*4590*/  FFMA.FTZ R62, R14, R62, R13 ;  /* 0x0000003e0e3e7223 */ /* 0x000fe2000001000d */
[----:B------:R-:W-:Y:S01]  /*45a0*/  FFMA.FTZ R69, R56, R60, -R69 ;  /* 0x0000003c38457223 */ /* 0x000fe20000010845 */
[----:B------:R-:W-:-:S02]  /*45b0*/  IMAD.U32 R15, R15, 0x10000, RZ ;  /* 0x000100000f0f7824 */ /* 0x000fc400078e00ff */
        /* <DEDUP_REMOVED lines=15> */
.L_x_8236:
[----:B------:R-:W-:Y:S05]  /*46b0*/  BSYNC B3 ;  /* 0x0000000000037941 */ /* 0x000fea0003800000 */
.L_x_8235:
[----:B----4-:R0:W-:Y:S02]  /*46c0*/  ST.E.128 desc[UR54][R64.64], R12 ;  /* 0x0000000c40007985 */ /* 0x0101e4000c101d36 */
.L_x_8234:
[----:B------:R-:W-:Y:S05]  /*46d0*/  BSYNC B2 ;  /* 0x0000000000027941 */ /* 0x000fea0003800000 */
.L_x_8233:
[----:B------:R-:W-:Y:S05]  /*46e0*/  @P2 BRA `(.L_x_8232) ;  /* 0x0000000000d82947 */ /* 0x000fea0003800000 */
[----:B0---4-:R0:W4:Y:S01]  /*46f0*/  LDS.128 R12, [R93+0x1e400] ;  /* 0x01e400005d0c7984 */ /* 0x0111220000000c00 */
[C---:B------:R-:W-:Y:S01]  /*4700*/  LEA R56, P3, R2.reuse, R63, 0x1 ;  /* 0x0000003f02387211 */ /* 0x040fe200078608ff */
[----:B------:R-:W-:Y:S03]  /*4710*/  BSSY B2, `(.L_x_8237) ;  /* 0x0000032000027945 */ /* 0x000fe60003800000 */
[----:B------:R-:W-:Y:S02]  /*4720*/  LEA.HI.X R57, R2, R61, R185, 0x1, P3 ;  /* 0x0000003d02397211 */ /* 0x000fe400018f0cb9 */
        /* <DEDUP_REMOVED lines=48> */
.L_x_8238:
[----:B------:R-:W-:Y:S05]  /*4a30*/  BSYNC B2 ;  /* 0x0000000000027941 */ /* 0x000fea0003800000 */
.L_x_8237:
[----:B----4-:R0:W-:Y:S02]  /*4a40*/  ST.E.128 desc[UR54][R56.64], R12 ;  /* 0x0000000c38007985 */ /* 0x0101e4000c101d36 */
.L_x_8232:
[----:B------:R-:W-:Y:S05]  /*4a50*/  BSYNC B1 ;  /* 0x0000000000017941 */ /* 0x000fea0003800000 */
.L_x_8231:
[----:B------:R-:W-:-:S03]  /*4a60*/  UMOV UR4, 0xffffffff ;  /* 0xffffffff00047882 */ /* 0x000fc60000000000 */
[----:B------:R-:W-:Y:S05]  /*4a70*/  BRA.DIV UR4, `(.L_x_8239) ;  /* 0x0000021e04a87947 */ /* 0x000fea000b800000 */
[----:B01----:R-:W0:Y:S04]  /*4a80*/  SHFL.IDX PT, R103, R103, 0x3, 0x181f ;  /* 0x00781f0067677f89 */ /* 0x003e2800000e0000 */
[----:B------:R1:W0:Y:S02]  /*4a90*/  SHFL.IDX PT, R53, R108, 0x3, 0x181f ;  /* 0x00781f006c357f89 */ /* 0x00022400000e0000 */
.L_x_8616:
[----:B------:R-:W-:Y:S05]  /*4aa0*/  @P4 BRA `(.L_x_8240) ;  /* 0x0000003400ec4947 */ /* 0x000fea0003800000 */
[----:B------:R-:W-:Y:S04]  /*4ab0*/  BSSY B1, `(.L_x_8241) ;  /* 0x0000038000017945 */ /* 0x000fe80003800000 */
[----:B------:R-:W-:Y:S05]  /*4ac0*/  @P1 BRA `(.L_x_8242) ;  /* 0x0000000000d81947 */ /* 0x000fea0003800000 */
[----:B----4-:R4:W1:Y:S01]  /*4ad0*/  LDS.128 R12, [R93+0x1b400] ;  /* 0x01b400005d0c7984 */ /* 0x0108620000000c00 */
[C---:B0-----:R-:W-:Y:S01]  /*4ae0*/  LEA R54, P3, R16.reuse, R53, 0x1 ;  /* 0x0000003510367211 */ /* 0x041fe200078608ff */
[----:B------:R-:W-:Y:S03]  /*4af0*/  BSSY B2, `(.L_x_8243) ;  /* 0x0000032000027945 */ /* 0x000fe60003800000 */
[----:B------:R-:W-:Y:S02]  /*4b00*/  LEA.HI.X R55, R16, R103, R17, 0x1, P3 ;  /* 0x0000006710377211 */ /* 0x000fe400018f0c11 */
[----:B------:R-:W-:-:S13]  /*4b10*/  ISETP.GE.AND P3, PT, R22, R107, PT ;  /* 0x0000006b1600720c */ /* 0x000fda0003f66270 */
[----:B----4-:R-:W-:Y:S05]  /*4b20*/  @P3 BRA `(.L_x_8244) ;  /* 0x0000000000b83947 */ /* 0x010fea0003800000 */
[----:B------:R-:W-:Y:S02]  /*4b30*/  SHF.R.U64 R11, R50, 0x10, R51 ;  /* 0x00000010320b7819 */ /* 0x000fe40000001233 */
[----:B------:R-:W-:Y:S01]  /*4b40*/  SHF.R.U64 R57, R48, 0x10, R49 ;  /* 0x0000001030397819 */ /* 0x000fe20000001231 */
[----:B-1----:R-:W-:Y:S01]  /*4b50*/  IMAD.U32 R48, R14, 0x10000, RZ ;  /* 0x000100000e307824 */ /* 0x002fe200078e00ff */
        /* <DEDUP_REMOVED lines=43> */
.L_x_8244:
[----:B------:R-:W-:Y:S05]  /*4e10*/  BSYNC B2 ;  /* 0x0000000000027941 */ /* 0x000fea0003800000 */
.L_x_8243:
[----:B-1----:R0:W-:Y:S02]  /*4e20*/  ST.E.128 desc[UR54][R54.64], R12 ;  /* 0x0000000c36007985 */ /* 0x0021e4000c101d36 */
.L_x_8242:
[----:B------:R-:W-:Y:S05]  /*4e30*/  BSYNC B1 ;  /* 0x0000000000017941 */ /* 0x000fea0003800000 */
.L_x_8241:
        /* <DEDUP_REMOVED lines=39> */
[-C--:B------:R-:W-:Y:S01]  /*50b0*/  FMUL.FTZ R44, R46, R109.reuse ;  /* 0x0000006d2e2c7220 */ /* 0x080fe20000410000 */
[C---:B------:R-:W-:Y:S01]  /*50c0*/  FMUL.FTZ R14, R12.reuse, R106 ;  /* 0x0000006a0c0e7220 */ /* 0x040fe20000410000 */
        /* <DEDUP_REMOVED lines=12> */
.L_x_8246:
[----:B------:R-:W-:Y:S05]  /*5190*/  BSYNC B1 ;  /* 0x0000000000017941 */ /* 0x000fea0003800000 */
.L_x_8245:
[----:B----4-:R0:W-:Y:S01]  /*51a0*/  ST.E.128 desc[UR54][R48.64], R12 ;  /* 0x0000000c30007985 */ /* 0x0101e2000c101d36 */
[----:B------:R-:W-:Y:S05]  /*51b0*/  BRA `(.L_x_8240) ;  /* 0x0000003000287947 */ /* 0x000fea0003800000 */
.L_x_8200:
        /* <DEDUP_REMOVED lines=20> */
[----:B------:R-:W-:-:S05]  /*5300*/  @!P5 IADD3 R48, P6, R84, R14, RZ ;  /* 0x0000000e5430d210 */ /* 0x000fca0007fde0ff */
[----:B------:R-:W-:Y:S02]  /*5310*/  @!P5 IMAD.X R49, R91, 0x1, R40, P6 ;  /* 0x000000015b31d824 */ /* 0x000fe400030e0628 */
        /* <DEDUP_REMOVED lines=8> */
[----:B------:R-:W-:Y:S02]  /*53a0*/  @!P4 LEA R68, P6, R46, R68, 0x1 ;  /* 0x000000442e44c211 */ /* 0x000fe400078c08ff */
[----:B------:R-:W-:Y:S02]  /*53b0*/  CS2R R52, SRZ ;  /* 0x0000000000347805 */ /* 0x000fe4000001ff00 */
[----:B------:R-:W-:Y:S02]  /*53c0*/  CS2R R58, SRZ ;  /* 0x00000000003a7805 */ /* 0x000fe4000001ff00 */
[----:B------:R-:W-:-:S02]  /*53d0*/  CS2R R56, SRZ ;  /* 0x0000000000387805 */ /* 0x000fc4000001ff00 */
[----:B------:R-:W-:Y:S02]  /*53e0*/  @!P4 LEA.HI.X R69, R46, R69, R47, 0x1, P6 ;  /* 0x000000452e45c211 */ /* 0x000fe400030f0c2f */
[----:B------:R-:W-:Y:S02]  /*53f0*/  CS2R R46, SRZ ;  /* 0x00000000002e7805 */ /* 0x000fe4000001ff00 */
[C---:B-1----:R-:W-:Y:S02]  /*5400*/  @!P4 LEA R70, P6, R44.reuse, R70, 0x1 ;  /* 0x000000462c46c211 */ /* 0x042fe400078c08ff */
[----:B------:R-:W-:Y:S01]  /*5410*/  CS2R R48, SRZ ;  /* 0x0000000000307805 */ /* 0x000fe2000001ff00 */
[----:B------:R-:W5:Y:S01]  /*5420*/  @!P4 LDG.E.128 R52, desc[UR54][R68.64] ;  /* 0x000000364434c981 */ /* 0x000f62000c1e1d00 */
[----:B------:R-:W-:Y:S02]  /*5430*/  @!P4 LEA.HI.X R71, R44, R71, R45, 0x1, P6 ;  /* 0x000000472c47c211 */ /* 0x000fe400030f0c2d */
[----:B------:R-:W-:-:S02]  /*5440*/  CS2R R44, SRZ ;  /* 0x00000000002c7805 */ /* 0x000fc4000001ff00 */
[----:B------:R0:W5:Y:S04]  /*5450*/  @!P5 LDG.E.128 R48, desc[UR54][R62.64] ;  /* 0x000000363e30d981 */ /* 0x000168000c1e1d00 */
[----:B------:R-:W5:Y:S01]  /*5460*/  @!P4 LDG.E.128 R56, desc[UR54][R70.64] ;  /* 0x000000364638c981 */ /* 0x000f62000c1e1d00 */
[----:B--2---:R-:W-:-:S03]  /*5470*/  @!P3 LEA R76, P4, R66, R76, 0x1 ;  /* 0x0000004c424cb211 */ /* 0x004fc600078808ff */
[----:B------:R1:W5:Y:S01]  /*5480*/  @!P5 LDG.E.128 R44, desc[UR54][R60.64] ;  /* 0x000000363c2cd981 */ /* 0x000362000c1e1d00 */
        /* <DEDUP_REMOVED lines=12> */
[----:B------:R0:W5:Y:S01]  /*5550*/  @!P3 LDG.E.128 R60, desc[UR54][R76.64] ;  /* 0x000000364c3cb981 */ /* 0x000162000c1e1d00 */
[----:B------:R-:W-:Y:S02]  /*5560*/  CS2R R74, SRZ ;  /* 0x00000000004a7805 */ /* 0x000fe4000001ff00 */
[----:B------:R-:W-:Y:S01]  /*5570*/  CS2R R72, SRZ ;  /* 0x0000000000487805 */ /* 0x000fe2000001ff00 */
[----:B------:R0:W5:Y:S01]  /*5580*/  @!P3 LDG.E.128 R64, desc[UR54][R78.64] ;  /* 0x000000364e40b981 */ /* 0x000162000c1e1d00 */
[----:B------:R-:W-:Y:S01]  /*5590*/  ISETP.GE.AND P3, PT, R16, R107, PT ;  /* 0x0000006b1000720c */ /* 0x000fe20003f66270 */
[----:B------:R-:W-:-:S12]  /*55a0*/  @P4 BRA `(.L_x_8248) ;  /* 0x0000000000504947 */ /* 0x000fd80003800000 */
[----:B------:R-:W1:Y:S01]  /*55b0*/  LDC.64 R70, c[0x0][0x3f8] ;  /* 0x0000fe00ff467b82 */ /* 0x000e620000000a00 */
[----:B------:R-:W-:Y:S01]  /*55c0*/  IMAD.MOV.U32 R15, RZ, RZ, R91 ;  /* 0x000000ffff0f7224 */ /* 0x000fe200078e005b */
[----:B------:R-:W-:Y:S01]  /*55d0*/  ULDC.64 UR4, c[0x0][0x3e8] ;  /* 0x0000fa0000047ab9 */ /* 0x000fe20000000a00 */
[----:B------:R-:W-:Y:S01]  /*55e0*/  IMAD.MOV.U32 R13, RZ, RZ, R11 ;  /* 0x000000ffff0d7224 */ /* 0x000fe200078e000b */
[----:B------:R-:W-:-:S04]  /*55f0*/  ULDC.64 UR6, c[0x0][0x400] ;  /* 0x0001000000067ab9 */ /* 0x000fc80000000a00 */
[----:B------:R-:W2:Y:S01]  /*5600*/  LDC.64 R68, c[0x0][0x408] ;  /* 0x00010200ff447b82 */ /* 0x000ea20000000a00 */
[----:B-1----:R-:W-:-:S04]  /*5610*/  IMAD.WIDE.U32 R14, R70, 0x60, R14 ;  /* 0x00000060460e7825 */ /* 0x002fc800078e000e */
[----:B------:R-:W-:Y:S01]  /*5620*/  IMAD R71, R71, 0x60, RZ ;  /* 0x0000006047477824 */ /* 0x000fe200078e02ff */
[----:B------:R-:W-:Y:S01]  /*5630*/  IADD3 R14, P4, R84, R14, RZ ;  /* 0x0000000e540e7210 */ /* 0x000fe20007f9e0ff */
[----:B--2---:R-:W-:-:S03]  /*5640*/  IMAD.WIDE.U32 R12, R68, 0x60, R12 ;  /* 0x00000060440c7825 */ /* 0x004fc600078e000c */
        /* <DEDUP_REMOVED lines=10> */
.L_x_8248:
[----:B------:R-:W-:Y:S05]  /*56f0*/  BSYNC B1 ;  /* 0x0000000000017941 */ /* 0x000fea0003800000 */
.L_x_8247:
[----:B-----5:R-:W-:Y:S01]  /*5700*/  IMAD.MOV.U32 R12, RZ, RZ, R71 ;  /* 0x000000ffff0c7224 */ /* 0x020fe200078e0047 */
[----:B------:R-:W-:Y:S01]  /*5710*/  UISETP.NE.AND UP0, UPT, UR39, 0x3, UPT ;  /* 0x000000032700788c */ /* 0x000fe2000bf05270 */
        /* <DEDUP_REMOVED lines=66> */
.L_x_8249:
[----:B------:R-:W-:Y:S01]  /*5b40*/  IMAD R91, R19, 0x8, R18 ;  /* 0x00000008135b7824 */ /* 0x000fe200078e0212 */
[----:B------:R-:W-:Y:S01]  /*5b50*/  SHF.L.U32 R102, R192, 0x1f, RZ ;  /* 0x0000001fc0667819 */ /* 0x000fe200000006ff */
[----:B------:R-:W1:Y:S01]  /*5b60*/  LDC R110, c[0x0][0x2f4] ;  /* 0x0000bd00ff6e7b82 */ /* 0x000e620000000800 */
[----:B------:R-:W-:Y:S02]  /*5b70*/  BSSY B1, `(.L_x_8250) ;  /* 0x0000003000017945 */ /* 0x000fe40003800000 */
[----:B------:R-:W2:Y:S02]  /*5b80*/  SYNCS.PHASECHK.TRANS64.TRYWAIT P4, [R91+URZ+0x28890], R102 ;  /* 0x028890665b0075a7 */ /* 0x000ea4000808017f */
[----:B--2---:R-:W-:Y:S05]  /*5b90*/  @!P4 BRA `(.L_x_8251) ;  /* 0x0000020c00acc947 */ /* 0x004fea0003800000 */
.L_x_8617:
[----:B------:R-:W-:Y:S05]  /*5ba0*/  BSYNC B1 ;  /* 0x0000000000017941 */ /* 0x000fea0003800000 */
.L_x_8250:
[----:B------:R-:W-:Y:S01]  /*5bb0*/  UMOV UR4, 0xffffffff ;  /* 0xffffffff00047882 */ /* 0x000fe20000000000 */
[----:B-1----:R-:W-:Y:S02]  /*5bc0*/  IMAD.IADD R112, R110, 0x1, -R37 ;  /* 0x000000016e707824 */ /* 0x002fe400078e0a25 */
[----:B------:R-:W-:Y:S05]  /*5bd0*/  BRA.DIV UR4, `(.L_x_8252) ;  /* 0x0000020e04b07947 */ /* 0x000fea000b800000 */
[----:B------:R1:W3:Y:S04]  /*5be0*/  SHFL.IDX PT, R107, R103, RZ, 0x181f ;  /* 0x00181fff676b7589 */ /* 0x0002e800000e0000 */
[----:B------:R1:W4:Y:S02]  /*5bf0*/  SHFL.IDX PT, R106, R108, RZ, 0x181f ;  /* 0x00181fff6c6a7589 */ /* 0x00032400000e0000 */
.L_x_8621:
[----:B------:R-:W-:Y:S01]  /*5c00*/  ISETP.GE.OR P4, PT, R188, R97, P1 ;  /* 0x00000061bc00720c */ /* 0x000fe20000f86670 */
[----:B------:R-:W-:-:S12]  /*5c10*/  BSSY B1, `(.L_x_8253) ;  /* 0x0000079000017945 */ /* 0x000fd80003800000 */
[----:B------:R-:W-:Y:S05]  /*5c20*/  @P4 BRA `(.L_x_8254) ;  /* 0x0000000400dc4947 */ /* 0x000fea0003800000 */
[----:B------:R-:W-:Y:S01]  /*5c30*/  SEL R11, R37, R112, !P0 ;  /* 0x00000070250b7207 */ /* 0x000fe20004000000 */
[----:B------:R-:W-:Y:S01]  /*5c40*/  BSSY B2, `(.L_x_8255) ;  /* 0x0000071000027945 */ /* 0x000fe20003800000 */
[C---:B----4-:R-:W-:Y:S02]  /*5c50*/  LEA R104, P4, R41.reuse, R106, 0x1 ;  /* 0x0000006a29687211 */ /* 0x050fe400078808ff */
[----:B------:R-:W-:Y:S02]  /*5c60*/  SHF.R.S32.HI R12, RZ, 0x1f, R11 ;  /* 0x0000001fff0c7819 */ /* 0x000fe4000001140b */
[----:B---3--:R-:W-:Y:S02]  /*5c70*/  LEA.HI.X R105, R41, R107, R90, 0x1, P4 ;  /* 0x0000006b29697211 */ /* 0x008fe400020f0c5a */
        /* <DEDUP_REMOVED lines=10> */
[----:B------:R-:W-:Y:S01]  /*5d20*/  IADD3 R12, R12, R13, R204 ;  /* 0x0000000d0c0c7210 */ /* 0x000fe20007ffe0cc */
[----:B------:R-:W-:-:S04]  /*5d30*/  IMAD R13, R19, 0x4000, R7 ;  /* 0x00004000130d7824 */ /* 0x000fc800078e0207 */
[----:B------:R-:W-:Y:S02]  /*5d40*/  IMAD R15, R19, 0x4000, R12 ;  /* 0x00004000130f7824 */ /* 0x000fe400078e020c */
[--C-:B------:R-:W-:Y:S02]  /*5d50*/  IMAD R13, R13, 0x2, R18.reuse ;  /* 0x000000020d0d7824 */ /* 0x100fe400078e0212 */
[----:B0-----:R-:W-:-:S04]  /*5d60*/  IMAD R76, R15, 0x2, R18 ;  /* 0x000000020f4c7824 */ /* 0x001fc800078e0212 */
[----:B------:R-:W0:Y:S04]  /*5d70*/  LDS.128 R12, [R13+0x18400] ;  /* 0x018400000d0c7984 */ /* 0x000e280000000c00 */
[----:B------:R-:W3:Y:S01]  /*5d80*/  LDS.128 R76, [R76+0x18400] ;  /* 0x018400004c4c7984 */ /* 0x000ee20000000c00 */
[----:B------:R-:W-:Y:S05]  /*5d90*/  @P3 BRA `(.L_x_8256) ;  /* 0x00000004006c3947 */ /* 0x000fea0003800000 */
[----:B------:R-:W-:Y:S02]  /*5da0*/  SHF.R.U32.HI R144, RZ, 0x10, R49 ;  /* 0x00000010ff907819 */ /* 0x000fe40000011631 */
[--C-:B------:R-:W-:Y:S01]  /*5db0*/  SHF.R.U64 R152, R44, 0x10, R45.reuse ;  /* 0x000000102c987819 */ /* 0x100fe2000000122d */
[----:B0-----:R-:W-:Y:S01]  /*5dc0*/  IMAD.U32 R44, R12, 0x10000, RZ ;  /* 0x000100000c2c7824 */ /* 0x001fe200078e00ff */
[----:B------:R-:W-:Y:S02]  /*5dd0*/  SHF.R.U32.HI R45, RZ, 0x10, R45 ;  /* 0x00000010ff2d7819 */ /* 0x000fe4000001162d */
[----:B------:R-:W-:Y:S02]  /*5de0*/  PRMT R143, R141, 0x5410, R144 ;  /* 0x000054108d8f7816 */ /* 0x000fe40000000090 */
[----:B------:R-:W-:Y:S02]  /*5df0*/  SHF.R.U32.HI R147, RZ, 0x10, R47 ;  /* 0x00000010ff937819 */ /* 0x000fe4000001162f */
[----:B------:R-:W-:Y:S01]  /*5e00*/  PRMT R140, R140, 0x5410, R45 ;  /* 0x000054108c8c7816 */ /* 0x000fe2000000002d */
[----:B------:R-:W-:Y:S01]  /*5e10*/  IMAD.U32 R144, R143, 0x10000, RZ ;  /* 0x000100008f907824 */ /* 0x000fe200078e00ff */
[----:B------:R-:W-:Y:S01]  /*5e20*/  SHF.R.U64 R145, R48, 0x10, R49 ;  /* 0x0000001030917819 */ /* 0x000fe20000001231 */
[----:B------:R-:W-:Y:S01]  /*5e30*/  IMAD.U32 R48, R13, 0x10000, RZ ;  /* 0x000100000d307824 */ /* 0x000fe200078e00ff */
[--C-:B------:R-:W-:Y:S01]  /*5e40*/  SHF.R.U64 R148, R50, 0x10, R51.reuse ;  /* 0x0000001032947819 */ /* 0x100fe20000001233 */
[----:B------:R-:W-:Y:S01]  /*5e50*/  IMAD.U32 R50, R15, 0x10000, RZ ;  /* 0x000100000f327824 */ /* 0x000fe200078e00ff */
[----:B------:R-:W-:Y:S01]  /*5e60*/  SHF.R.U32.HI R146, RZ, 0x10, R51 ;  /* 0x00000010ff927819 */ /* 0x000fe20000011633 */
[----:B---3--:R-:W-:Y:S01]  /*5e70*/  IMAD.U32 R51, R77, 0x10000, RZ ;  /* 0x000100004d337824 */ /* 0x008fe200078e00ff */
[----:B------:R-:W-:Y:S01]  /*5e80*/  PRMT R141, R136, 0x5410, R147 ;  /* 0x00005410888d7816 */ /* 0x000fe20000000093 */
[----:B------:R-:W-:Y:S01]  /*5e90*/  IMAD.U32 R136, R140, 0x10000, RZ ;  /* 0x000100008c887824 */ /* 0x000fe200078e00ff */
[----:B------:R-:W-:Y:S01]  /*5ea0*/  PRMT R138, R138, 0x5410, R145 ;  /* 0x000054108a8a7816 */ /* 0x000fe20000000091 */
[----:B------:R-:W-:Y:S01]  /*5eb0*/  FMUL.FTZ R145, R51, R144 ;  /* 0x0000009033917220 */ /* 0x000fe20000410000 */
[----:B------:R-:W-:Y:S01]  /*5ec0*/  PRMT R135, R135, 0x5410, R146 ;  /* 0x0000541087877816 */ /* 0x000fe20000000092 */
[-C--:B------:R-:W-:Y:S01]  /*5ed0*/  FMUL.FTZ R51, R51, R136.reuse ;  /* 0x0000008833337220 */ /* 0x080fe20000410000 */
[----:B------:R-:W-:Y:S01]  /*5ee0*/  LOP3.LUT R77, R77, 0xffff0000, RZ, 0xc0, !PT ;  /* 0xffff00004d4d7812 */ /* 0x000fe200078ec0ff */
[----:B------:R-:W-:Y:S01]  /*5ef0*/  FFMA.FTZ R145, R48, R136, -R145 ;  /* 0x0000008830917223 */ /* 0x000fe20000010891 */
[----:B------:R-:W-:Y:S01]  /*5f00*/  LOP3.LUT R146, R143, 0xffff0000, RZ, 0xc0, !PT ;  /* 0xffff00008f927812 */ /* 0x000fe200078ec0ff */
[----:B------:R-:W-:Y:S01]  /*5f10*/  IMAD.U32 R143, R135, 0x10000, RZ ;  /* 0x00010000878f7824 */ /* 0x000fe200078e00ff */
[----:B------:R-:W-:Y:S01]  /*5f20*/  LOP3.LUT R140, R140, 0xffff0000, RZ, 0xc0, !PT ;  /* 0xffff00008c8c7812 */ /* 0x000fe200078ec0ff */
[----:B------:R-:W-:Y:S01]  /*5f30*/  FFMA.FTZ R144, R48, R144, R51 ;  /* 0x0000009030907223 */ /* 0x000fe20000010033 */
[----:B------:R-:W-:Y:S01]  /*5f40*/  LOP3.LUT R49, R13, 0xffff0000, RZ, 0xc0, !PT ;  /* 0xffff00000d317812 */ /* 0x000fe200078ec0ff */
[----:B------:R-:W-:Y:S01]  /*5f50*/  FMUL.FTZ R136, R77, R146 ;  /* 0x000000924d887220 */ /* 0x000fe20000410000 */
[----:B------:R-:W-:Y:S01]  /*5f60*/  SHF.L.U32 R142, R79, 0x10, RZ ;  /* 0x000000104f8e7819 */ /* 0x000fe200000006ff */
[----:B------:R-:W-:Y:S01]  /*5f70*/  FMUL.FTZ R48, R77, R140 ;  /* 0x0000008c4d307220 */ /* 0x000fe20000410000 */
[----:B------:R-:W-:-:S02]  /*5f80*/  IMAD.U32 R51, R141, 0x10000, RZ ;  /* 0x000100008d337824 */ /* 0x000fc400078e00ff */
[----:B------:R-:W-:Y:S01]  /*5f90*/  FFMA.FTZ R140, R49, R140, -R136 ;  /* 0x0000008c318c7223 */ /* 0x000fe20000010888 */
[----:B------:R-:W-:Y:S01]  /*5fa0*/  PRMT R139, R139, 0x5410, R152 ;  /* 0x000054108b8b7816 */ /* 0x000fe20000000098 */
[C---:B------:R-:W-:Y:S01]  /*5fb0*/  FMUL.FTZ R77, R142.reuse, R143 ;  /* 0x0000008f8e4d7220 */ /* 0x040fe20000410000 */
[----:B------:R-:W-:Y:S01]  /*5fc0*/  LOP3.LUT R136, R135, 0xffff0000, RZ, 0xc0, !PT ;  /* 0xffff000087887812 */ /* 0x000fe200078ec0ff */
[----:B------:R-:W-:Y:S01]  /*5fd0*/  FFMA.FTZ R135, R49, R146, R48 ;  /* 0x0000009231877223 */ /* 0x000fe20000010030 */
[----:B------:R-:W-:Y:S01]  /*5fe0*/  PRMT R137, R137, 0x5410, R148 ;  /* 0x0000541089897816 */ /* 0x000fe20000000094 */
[-C--:B------:R-:W-:Y:S01]  /*5ff0*/  FMUL.FTZ R148, R142, R51.reuse ;  /* 0x000000338e947220 */ /* 0x080fe20000410000 */
[----:B------:R-:W-:Y:S01]  /*6000*/  LOP3.LUT R79, R79, 0xffff0000, RZ, 0xc0, !PT ;  /* 0xffff00004f4f7812 */ /* 0x000fe200078ec0ff */
[----:B------:R-:W-:Y:S01]  /*6010*/  FFMA.FTZ R142, R50, R51, -R77 ;  /* 0x00000033328e7223 */ /* 0x000fe2000001084d */
[----:B------:R-:W-:Y:S01]  /*6020*/  LOP3.LUT R48, R141, 0xffff0000, RZ, 0xc0, !PT ;  /* 0xffff00008d307812 */ /* 0x000fe200078ec0ff */
[----:B------:R-:W-:Y:S01]  /*6030*/  IMAD.U32 R51, R138, 0x10000, RZ ;  /* 0x000100008a337824 */ /* 0x000fe200078e00ff */
[----:B------:R-:W-:Y:S01]  /*6040*/  SHF.R.U64 R150, R46, 0x10, R47 ;  /* 0x000000102e967819 */ /* 0x000fe2000000122f */
[----:B------:R-:W-:-:S02]  /*6050*/  IMAD.U32 R46, R76, 0x10000, RZ ;  /* 0x000100004c2e7824 */ /* 0x000fc400078e00ff */
[----:B------:R-:W-:Y:S01]  /*6060*/  FFMA.FTZ R148, R50, R143, R148 ;  /* 0x0000008f32947223 */ /* 0x000fe20000010094 */
[----:B------:R-:W-:Y:S02]  /*6070*/  IMAD.U32 R49, R139, 0x10000, RZ ;  /* 0x000100008b317824 */ /* 0x000fe400078e00ff */
[C---:B------:R-:W-:Y:S01]  /*6080*/  FMUL.FTZ R50, R79.reuse, R136 ;  /* 0x000000884f327220 */ /* 0x040fe20000410000 */
[-C--:B------:R-:W-:Y:S01]  /*6090*/  FMUL.FTZ R146, R79, R48.reuse ;  /* 0x000000304f927220 */ /* 0x080fe20000410000 */
[C---:B------:R-:W-:Y:S01]  /*60a0*/  FMUL.FTZ R79, R46.reuse, R51 ;  /* 0x000000332e4f7220 */ /* 0x040fe20000410000 */
[----:B------:R-:W-:Y:S01]  /*60b0*/  LOP3.LUT R47, R15, 0xffff0000, RZ, 0xc0, !PT ;  /* 0xffff00000f2f7812 */ /* 0x000fe200078ec0ff */
[----:B------:R-:W-:Y:S01]  /*60c0*/  FMUL.FTZ R46, R46, R49 ;  /* 0x000000312e2e7220 */ /* 0x000fe20000410000 */
[----:B------:R-:W-:Y:S01]  /*60d0*/  LOP3.LUT R76, R76, 0xffff0000, RZ, 0xc0, !PT ;  /* 0xffff00004c4c7812 */ /* 0x000fe200078ec0ff */
[----:B------:R-:W-:Y:S01]  /*60e0*/  IMAD.U32 R15, R78, 0x10000, RZ ;  /* 0x000100004e0f7824 */ /* 0x000fe200078e00ff */
[----:B------:R-:W-:Y:S01]  /*60f0*/  PRMT R45, R109, 0x5432, R150 ;  /* 0x000054326d2d7816 */ /* 0x000fe20000000096 */
[----:B------:R-:W-:Y:S01]  /*6100*/  FFMA.FTZ R51, R44, R51, R46 ;  /* 0x000000332c337223 */ /* 0x000fe2000001002e */
[----:B------:R-:W-:Y:S01]  /*6110*/  LOP3.LUT R77, R138, 0xffff0000, RZ, 0xc0, !PT ;  /* 0xffff00008a4d7812 */ /* 0x000fe200078ec0ff */
[C---:B------:R-:W-:Y:S01]  /*6120*/  FFMA.FTZ R141, R47.reuse, R48, -R50 ;  /* 0x000000302f8d7223 */ /* 0x040fe20000010832 */
[----:B------:R-:W-:Y:S01]  /*6130*/  LOP3.LUT R12, R12, 0xffff0000, RZ, 0xc0, !PT ;  /* 0xffff00000c0c7812 */ /* 0x000fe200078ec0ff */
[----:B------:R-:W-:Y:S01]  /*6140*/  FFMA.FTZ R143, R47, R136, R146 ;  /* 0x000000882f8f7223 */ /* 0x000fe20000010092 */
[----:B------:R-:W-:Y:S01]  /*6150*/  LOP3.LUT R139, R139, 0xffff0000, RZ, 0xc0, !PT ;  /* 0xffff00008b8b7812 */ /* 0x000fe200078ec0ff */
[----:B------:R-:W-:Y:S01]  /*6160*/  FFMA.FTZ R79, R44, R49, -R79 ;  /* 0x000000312c4f7223 */ /* 0x000fe2000001084f */
[----:B------:R-:W-:Y:S01]  /*6170*/  IMAD.U32 R46, R137, 0x10000, RZ ;  /* 0x00010000892e7824 */ /* 0x000fe200078e00ff */
[----:B------:R-:W-:Y:S01]  /*6180*/  LOP3.LUT R78, R78, 0xffff0000, RZ, 0xc0, !PT ;  /* 0xffff00004e4e7812 */ /* 0x000fe200078ec0ff */
[----:B------:R-:W-:Y:S01]  /*6190*/  FMUL.FTZ R47, R76, R77 ;  /* 0x0000004d4c2f7220 */ /* 0x000fe20000410000 */
[----:B------:R-:W-:Y:S01]  /*61a0*/  IMAD.U32 R44, R45, 0x10000, RZ ;  /* 0x000100002d2c7824 */ /* 0x000fe200078e00ff */
[----:B------:R-:W-:Y:S01]  /*61b0*/  LOP3.LUT R137, R137, 0xffff0000, RZ, 0xc0, !PT ;  /* 0xffff000089897812 */ /* 0x000fe200078ec0ff */
[----:B------:R-:W-:Y:S01]  /*61c0*/  IMAD.U32 R13, R14, 0x10000, RZ ;  /* 0x000100000e0d7824 */ /* 0x000fe200078e00ff */
[----:B------:R-:W-:Y:S01]  /*61d0*/  LOP3.LUT R45, R45, 0xffff0000, RZ, 0xc0, !PT ;  /* 0xffff00002d2d7812 */ /* 0x000fe200078ec0ff */
[----:B------:R-:W-:Y:S01]  /*61e0*/  FFMA.FTZ R48, R12, R139, -R47 ;  /* 0x0000008b0c307223 */ /* 0x000fe2000001082f */
[----:B------:R-:W-:Y:S01]  /*61f0*/  LOP3.LUT R14, R14, 0xffff0000, RZ, 0xc0, !PT ;  /* 0xffff00000e0e7812 */ /* 0x000fe200078ec0ff */
[C---:B------:R-:W-:Y:S01]  /*6200*/  FMUL.FTZ R50, R15.reuse, R46 ;  /* 0x0000002e0f327220 */ /* 0x040fe20000410000 */
[----:B------:R-:W-:Y:S01]  /*6210*/  FMUL.FTZ R47, R78, R137 ;  /* 0x000000894e2f7220 */ /* 0x000fe20000410000 */
[----:B------:R-:W-:Y:S01]  /*6220*/  FMUL.FTZ R49, R76, R139 ;  /* 0x0000008b4c317220 */ /* 0x000fe20000410000 */
[-C--:B------:R-:W-:Y:S01]  /*6230*/  FMUL.FTZ R15, R15, R44.reuse ;  /* 0x0000002c0f0f7220 */ /* 0x080fe20000410000 */
[----:B------:R-:W-:Y:S01]  /*6240*/  FMUL.FTZ R78, R78, R45 ;  /* 0x0000002d4e4e7220 */ /* 0x000fe20000410000 */
[C---:B------:R-:W-:Y:S01]  /*6250*/  FFMA.FTZ R50, R13.reuse, R44, -R50 ;  /* 0x0000002c0d327223 */ /* 0x040fe20000010832 */
[----:B------:R-:W-:Y:S01]  /*6260*/  FFMA.FTZ R12, R12, R77, R49 ;  /* 0x0000004d0c0c7223 */ /* 0x000fe20000010031 */
[----:B------:R-:W-:Y:S01]  /*6270*/  FFMA.FTZ R15, R13, R46, R15 ;  /* 0x0000002e0d0f7223 */ /* 0x000fe2000001000f */
[C---:B------:R-:W-:Y:S01]  /*6280*/  FFMA.FTZ R78, R14.reuse, R137, R78 ;  /* 0x000000890e4e7223 */ /* 0x040fe2000001004e */
        /* <DEDUP_REMOVED lines=12> */
.L_x_8256:
[----:B------:R-:W-:Y:S05]  /*6350*/  BSYNC B2 ;  /* 0x0000000000027941 */ /* 0x000fea0003800000 */
.L_x_8255:
[----:B------:R-:W-:Y:S01]  /*6360*/  ISETP.GE.AND P4, PT, R11, R110, PT ;  /* 0x0000006e0b00720c */ /* 0x000fe20003f86270 */
[----:B0-----:R0:W-:-:S12]  /*6370*/  ST.E.128 desc[UR54][R104.64], R12 ;  /* 0x0000000c68007985 */ /* 0x0011d8000c101d36 */
[----:B------:R-:W-:-:S05]  /*6380*/  @!P4 IMAD.WIDE R106, R11, 0x2, R106 ;  /* 0x000000020b6ac825 */ /* 0x000fca00078e026a */
[----:B---3--:R0:W-:Y:S02]  /*6390*/  @!P4 ST.E.128 desc[UR54][R106.64], R76 ;  /* 0x0000004c6a00c985 */ /* 0x0081e4000c101d36 */
.L_x_8254:
[----:B------:R-:W-:Y:S05]  /*63a0*/  BSYNC B1 ;  /* 0x0000000000017941 */ /* 0x000fea0003800000 */
.L_x_8253:
[----:B------:R-:W-:-:S03]  /*63b0*/  UMOV UR4, 0xffffffff ;  /* 0xffffffff00047882 */ /* 0x000fc60000000000 */
[----:B------:R-:W-:Y:S05]  /*63c0*/  BRA.DIV UR4, `(.L_x_8257) ;  /* 0x0000020a04007947 */ /* 0x000fea000b800000 */
[----:B------:R0:W0:Y:S04]  /*63d0*/  SHFL.IDX PT, R51, R103, 0x1, 0x181f ;  /* 0x00381f0067337f89 */ /* 0x00002800000e0000 */
[----:B------:R0:W0:Y:S02]  /*63e0*/  SHFL.IDX PT, R50, R108, 0x1, 0x181f ;  /* 0x00381f006c327f89 */ /* 0x00002400000e0000 */
.L_x_8625:
[----:B------:R-:W-:Y:S01]  /*63f0*/  ISETP.GE.OR P4, PT, R217, R97, P1 ;  /* 0x00000061d900720c */ /* 0x000fe20000f86670 */
[----:B------:R-:W-:-:S12]  /*6400*/  BSSY B1, `(.L_x_8258) ;  /* 0x0000079000017945 */ /* 0x000fd80003800000 */
        /* <DEDUP_REMOVED lines=8> */
[----:B------:R-:W-:Y:S01]  /*6490*/  SHF.R.S32.HI R13, RZ, 0x1f, R12 ;  /* 0x0000001fff0d7819 */ /* 0x000fe2000001140c */
[----:B------:R-:W-:-:S03]  /*64a0*/  IMAD.SHL.U32 R11, R12, 0x8, RZ ;  /* 0x000000080c0b7824 */ /* 0x000fc600078e00ff */
        /* <DEDUP_REMOVED lines=11> */
[----:B------:R-:W0:Y:S01]  /*6560*/  LDS.128 R44, [R44+0x18400] ;  /* 0x018400002c2c7984 */ /* 0x000e220000000c00 */
[----:B------:R-:W-:Y:S05]  /*6570*/  @P3 BRA `(.L_x_8261) ;  /* 0x0000000400703947 */ /* 0x000fea0003800000 */
[----:B------:R-:W-:Y:S02]  /*6580*/  SHF.R.U32.HI R77, RZ, 0x10, R57 ;  /* 0x00000010ff4d7819 */ /* 0x000fe40000011639 */
[----:B---3--:R-:W-:Y:S02]  /*6590*/  SHF.R.U32.HI R107, RZ, 0x10, R53 ;  /* 0x00000010ff6b7819 */ /* 0x008fe40000011635 */
[----:B------:R-:W-:Y:S02]  /*65a0*/  PRMT R134, R134, 0x5410, R77 ;  /* 0x0000541086867816 */ /* 0x000fe4000000004d */
[----:B------:R-:W-:Y:S01]  /*65b0*/  SHF.R.U64 R76, R56, 0x10, R57 ;  /* 0x00000010384c7819 */ /* 0x000fe20000001239 */
[----:B0-----:R-:W-:Y:S01]  /*65c0*/  IMAD.U32 R56, R45, 0x10000, RZ ;  /* 0x000100002d387824 */ /* 0x001fe200078e00ff */
[----:B------:R-:W-:Y:S01]  /*65d0*/  PRMT R130, R130, 0x5410, R107 ;  /* 0x0000541082827816 */ /* 0x000fe2000000006b */
[----:B------:R-:W-:Y:S01]  /*65e0*/  IMAD.U32 R77, R134, 0x10000, RZ ;  /* 0x00010000864d7824 */ /* 0x000fe200078e00ff */
[----:B------:R-:W-:-:S02]  /*65f0*/  SHF.R.U32.HI R79, RZ, 0x10, R59 ;  /* 0x00000010ff4f7819 */ /* 0x000fc4000001163b */
[----:B------:R-:W-:Y:S01]  /*6600*/  SHF.R.U64 R78, R58, 0x10, R59 ;  /* 0x000000103a4e7819 */ /* 0x000fe2000000123b */
[----:B------:R-:W-:Y:S01]  /*6610*/  IMAD.U32 R58, R47, 0x10000, RZ ;  /* 0x000100002f3a7824 */ /* 0x000fe200078e00ff */
[----:B------:R-:W-:Y:S01]  /*6620*/  PRMT R133, R133, 0x5410, R76 ;  /* 0x0000541085857816 */ /* 0x000fe2000000004c */
[----:B------:R-:W-:Y:S01]  /*6630*/  IMAD.U32 R76, R130, 0x10000, RZ ;  /* 0x00010000824c7824 */ /* 0x000fe200078e00ff */
[----:B------:R-:W-:Y:S02]  /*6640*/  SHF.R.U32.HI R105, RZ, 0x10, R55 ;  /* 0x00000010ff697819 */ /* 0x000fe40000011637 */
[----:B------:R-:W-:Y:S02]  /*6650*/  PRMT R132, R132, 0x5410, R79 ;  /* 0x0000541084847816 */ /* 0x000fe4000000004f */
[----:B------:R-:W-:Y:S01]  /*6660*/  PRMT R131, R131, 0x5410, R78 ;  /* 0x0000541083837816 */ /* 0x000fe2000000004e */
[-C--:B------:R-:W-:Y:S01]  /*6670*/  FMUL.FTZ R78, R56, R77.reuse ;  /* 0x0000004d384e7220 */ /* 0x080fe20000410000 */
[----:B----4-:R-:W-:Y:S01]  /*6680*/  SHF.R.U64 R106, R52, 0x10, R53 ;  /* 0x00000010346a7819 */ /* 0x010fe20000001235 */
[----:B------:R-:W-:Y:S01]  /*6690*/  IMAD.U32 R53, R13, 0x10000, RZ ;  /* 0x000100000d357824 */ /* 0x000fe200078e00ff */
[----:B------:R-:W-:Y:S01]  /*66a0*/  PRMT R128, R128, 0x5410, R105 ;  /* 0x0000541080807816 */ /* 0x000fe20000000069 */
[-C--:B------:R-:W-:Y:S01]  /*66b0*/  FMUL.FTZ R56, R56, R76.reuse ;  /* 0x0000004c38387220 */ /* 0x080fe20000410000 */
[----:B------:R-:W-:Y:S01]  /*66c0*/  IMAD.U32 R79, R132, 0x10000, RZ ;  /* 0x00010000844f7824 */ /* 0x000fe200078e00ff */
        /* <DEDUP_REMOVED lines=8> */
[----:B------:R-:W-:Y:S01]  /*6750*/  LOP3.LUT R130, R130, 0xffff0000, RZ, 0xc0, !PT ;  /* 0xffff000082827812 */ /* 0x000fe200078ec0ff */
[----:B------:R-:W-:-:S02]  /*6760*/  IMAD.U32 R53, R128, 0x10000, RZ ;  /* 0x0001000080357824 */ /* 0x000fc400078e00ff */
[C---:B------:R-:W-:Y:S01]  /*6770*/  FMUL.FTZ R107, R58.reuse, R79 ;  /* 0x0000004f3a6b7220 */ /* 0x040fe20000410000 */
[----:B------:R-:W-:Y:S01]  /*6780*/  LOP3.LUT R54, R13, 0xffff0000, RZ, 0xc0, !PT ;  /* 0xffff00000d367812 */ /* 0x000fe200078ec0ff */
[----:B------:R-:W-:Y:S01]  /*6790*/  FMUL.FTZ R105, R57, R134 ;  /* 0x0000008639697220 */ /* 0x000fe20000410000 */
[----:B------:R-:W-:Y:S01]  /*67a0*/  PRMT R129, R129, 0x5410, R106 ;  /* 0x0000541081817816 */ /* 0x000fe2000000006a */
[----:B------:R-:W-:Y:S01]  /*67b0*/  FMUL.FTZ R57, R57, R130 ;  /* 0x0000008239397220 */ /* 0x000fe20000410000 */
[-C--:B------:R-:W-:Y:S01]  /*67c0*/  FMUL.FTZ R58, R58, R53.reuse ;  /* 0x000000353a3a7220 */ /* 0x080fe20000410000 */
[----:B------:R-:W-:Y:S01]  /*67d0*/  FFMA.FTZ R107, R44, R53, -R107 ;  /* 0x000000352c6b7223 */ /* 0x000fe2000001086b */
[----:B------:R-:W-:Y:S01]  /*67e0*/  LOP3.LUT R59, R47, 0xffff0000, RZ, 0xc0, !PT ;  /* 0xffff00002f3b7812 */ /* 0x000fe200078ec0ff */
[----:B------:R-:W-:Y:S01]  /*67f0*/  IMAD.U32 R53, R133, 0x10000, RZ ;  /* 0x0001000085357824 */ /* 0x000fe200078e00ff */
[----:B------:R-:W-:Y:S01]  /*6800*/  LOP3.LUT R132, R132, 0xffff0000, RZ, 0xc0, !PT ;  /* 0xffff000084847812 */ /* 0x000fe200078ec0ff */
[----:B------:R-:W-:Y:S01]  /*6810*/  FFMA.FTZ R134, R54, R134, R57 ;  /* 0x0000008636867223 */ /* 0x000fe20000010039 */
[----:B------:R-:W-:Y:S01]  /*6820*/  LOP3.LUT R128, R128, 0xffff0000, RZ, 0xc0, !PT ;  /* 0xffff000080807812 */ /* 0x000fe200078ec0ff */
[----:B------:R-:W-:Y:S01]  /*6830*/  FFMA.FTZ R79, R44, R79, R58 ;  /* 0x0000004f2c4f7223 */ /* 0x000fe2000001003a */
[----:B------:R-:W-:Y:S01]  /*6840*/  IMAD.U32 R52, R12, 0x10000, RZ ;  /* 0x000100000c347824 */ /* 0x000fe200078e00ff */
[----:B------:R-:W-:Y:S01]  /*6850*/  LOP3.LUT R15, R15, 0xffff0000, RZ, 0xc0, !PT ;  /* 0xffff00000f0f7812 */ /* 0x000fe200078ec0ff */
[----:B------:R-:W-:Y:S01]  /*6860*/  FFMA.FTZ R105, R54, R130, -R105 ;  /* 0x0000008236697223 */ /* 0x000fe20000010869 */
[----:B------:R-:W-:-:S02]  /*6870*/  IMAD.U32 R44, R129, 0x10000, RZ ;  /* 0x00010000812c7824 */ /* 0x000fc400078e00ff */
[-C--:B------:R-:W-:Y:S01]  /*6880*/  FMUL.FTZ R57, R45, R53.reuse ;  /* 0x000000352d397220 */ /* 0x080fe20000410000 */
[----:B------:R-:W-:Y:S01]  /*6890*/  PRMT R127, R127, 0x5410, R104 ;  /* 0x000054107f7f7816 */ /* 0x000fe20000000068 */
[C---:B------:R-:W-:Y:S01]  /*68a0*/  FMUL.FTZ R54, R59.reuse, R132 ;  /* 0x000000843b367220 */ /* 0x040fe20000410000 */
[----:B------:R-:W-:Y:S01]  /*68b0*/  FMUL.FTZ R76, R59, R128 ;  /* 0x000000803b4c7220 */ /* 0x000fe20000410000 */
[----:B------:R-:W-:Y:S01]  /*68c0*/  LOP3.LUT R56, R133, 0xffff0000, RZ, 0xc0, !PT ;  /* 0xffff000085387812 */ /* 0x000fe200078ec0ff */
[-C--:B------:R-:W-:Y:S01]  /*68d0*/  FMUL.FTZ R58, R45, R44.reuse ;  /* 0x0000002c2d3a7220 */ /* 0x080fe20000410000 */
[----:B------:R-:W-:Y:S01]  /*68e0*/  FFMA.FTZ R57, R52, R44, -R57 ;  /* 0x0000002c34397223 */ /* 0x000fe20000010839 */
[C---:B------:R-:W-:Y:S02]  /*68f0*/  IMAD.U32 R47, R46.reuse, 0x10000, RZ ;  /* 0x000100002e2f7824 */ /* 0x040fe400078e00ff */
[C---:B------:R-:W-:Y:S01]  /*6900*/  FFMA.FTZ R128, R15.reuse, R128, -R54 ;  /* 0x000000800f807223 */ /* 0x040fe20000010836 */
[----:B------:R-:W-:Y:S01]  /*6910*/  FFMA.FTZ R132, R15, R132, R76 ;  /* 0x000000840f847223 */ /* 0x000fe2000001004c */
        /* <DEDUP_REMOVED lines=13> */
[C---:B------:R-:W-:Y:S01]  /*69f0*/  FMUL.FTZ R53, R46.reuse, R131 ;  /* 0x000000832e357220 */ /* 0x040fe20000410000 */
[-C--:B------:R-:W-:Y:S01]  /*6a00*/  FMUL.FTZ R52, R55, R54.reuse ;  /* 0x0000003637347220 */ /* 0x080fe20000410000 */
[C---:B------:R-:W-:Y:S01]  /*6a10*/  FFMA.FTZ R76, R13.reuse, R54, -R76 ;  /* 0x000000360d4c7223 */ /* 0x040fe2000001084c */
[----:B------:R-:W-:Y:S01]  /*6a20*/  FMUL.FTZ R46, R46, R127 ;  /* 0x0000007f2e2e7220 */ /* 0x000fe20000410000 */
[C---:B------:R-:W-:Y:S01]  /*6a30*/  FFMA.FTZ R45, R12.reuse, R15, -R45 ;  /* 0x0000000f0c2d7223 */ /* 0x040fe2000001082d */
[----:B------:R-:W-:Y:S01]  /*6a40*/  FFMA.FTZ R47, R12, R44, R47 ;  /* 0x0000002c0c2f7223 */ /* 0x000fe2000001002f */
[----:B------:R-:W-:Y:S01]  /*6a50*/  FFMA.FTZ R13, R13, R56, R52 ;  /* 0x000000380d0d7223 */ /* 0x000fe20000010034 */
[C---:B------:R-:W-:Y:S01]  /*6a60*/  FFMA.FTZ R12, R14.reuse, R127, -R53 ;  /* 0x0000007f0e0c7223 */ /* 0x040fe20000010835 */
        /* <DEDUP_REMOVED lines=13> */
.L_x_8261:
[----:B------:R-:W-:Y:S05]  /*6b40*/  BSYNC B2 ;  /* 0x0000000000027941 */ /* 0x000fea0003800000 */
.L_x_8260:
[----:B------:R-:W-:Y:S01]  /*6b50*/  ISETP.GE.AND P4, PT, R11, R110, PT ;  /* 0x0000006e0b00720c */ /* 0x000fe20003f86270 */
[----:B0-----:R0:W-:-:S12]  /*6b60*/  ST.E.128 desc[UR54][R48.64], R12 ;  /* 0x0000000c30007985 */ /* 0x0011d8000c101d36 */
[----:B------:R-:W-:-:S05]  /*6b70*/  @!P4 IMAD.WIDE R50, R11, 0x2, R50 ;  /* 0x000000020b32c825 */ /* 0x000fca00078e0232 */
[----:B------:R0:W-:Y:S02]  /*6b80*/  @!P4 ST.E.128 desc[UR54][R50.64], R44 ;  /* 0x0000002c3200c985 */ /* 0x0001e4000c101d36 */
.L_x_8259:
[----:B------:R-:W-:Y:S05]  /*6b90*/  BSYNC B1 ;  /* 0x0000000000017941 */ /* 0x000fea0003800000 */
.L_x_8258:
[----:B------:R-:W-:-:S03]  /*6ba0*/  UMOV UR4, 0xffffffff ;  /* 0xffffffff00047882 */ /* 0x000fc60000000000 */
[----:B------:R-:W-:Y:S05]  /*6bb0*/  BRA.DIV UR4, `(.L_x_8262) ;  /* 0x0000020204507947 */ /* 0x000fea000b800000 */
[----:B0-----:R0:W0:Y:S04]  /*6bc0*/  SHFL.IDX PT, R45, R103, 0x2, 0x181f ;  /* 0x00581f00672d7f89 */ /* 0x00102800000e0000 */
[----:B------:R0:W0:Y:S02]  /*6bd0*/  SHFL.IDX PT, R14, R108, 0x2, 0x181f ;  /* 0x00581f006c0e7f89 */ /* 0x00002400000e0000 */
.L_x_8629:
[----:B------:R-:W-:Y:S01]  /*6be0*/  ISETP.GE.OR P4, PT, R216, R97, P1 ;  /* 0x00000061d800720c */ /* 0x000fe20000f86670 */
[----:B------:R-:W-:-:S12]  /*6bf0*/  BSSY B1, `(.L_x_8263) ;  /* 0x000007b000017945 */ /* 0x000fd80003800000 */
[----:B------:R-:W-:Y:S05]  /*6c00*/  @P4 BRA `(.L_x_8264) ;  /* 0x0000000400e44947 */ /* 0x000fea0003800000 */
[----:B------:R-:W-:Y:S01]  /*6c10*/  SEL R11, R37, R112, !P0 ;  /* 0x00000070250b7207 */ /* 0x000fe20004000000 */
[----:B0-----:R-:W-:Y:S01]  /*6c20*/  IMAD.MOV.U32 R50, RZ, RZ, R14 ;  /* 0x000000ffff327224 */ /* 0x001fe200078e000e */
[C---:B------:R-:W-:Y:S01]  /*6c30*/  LEA R48, P4, R41.reuse, R14, 0x1 ;  /* 0x0000000e29307211 */ /* 0x040fe200078808ff */
[----:B------:R-:W-:Y:S01]  /*6c40*/  IMAD.MOV.U32 R51, RZ, RZ, R45 ;  /* 0x000000ffff337224 */ /* 0x000fe200078e002d */
[----:B------:R-:W-:Y:S01]  /*6c50*/  SHF.R.S32.HI R12, RZ, 0x1f, R11 ;  /* 0x0000001fff0c7819 */ /* 0x000fe2000001140b */
[----:B------:R-:W-:Y:S01]  /*6c60*/  BSSY B2, `(.L_x_8265) ;  /* 0x000006f000027945 */ /* 0x000fe20003800000 */
        /* <DEDUP_REMOVED lines=8> */
[----:B------:R-:W-:Y:S01]  /*6cf0*/  LOP3.LUT R12, R13, R224, RZ, 0x3c, !PT ;  /* 0x000000e00d0c7212 */ /* 0x000fe200078e3cff */
[----:B------:R-:W-:-:S03]  /*6d00*/  IMAD R13, R19, 0x4000, R5 ;  /* 0x00004000130d7824 */ /* 0x000fc600078e0205 */
[----:B------:R-:W-:Y:S01]  /*6d10*/  LOP3.LUT R15, R15, 0x7fffe000, RZ, 0xc0, !PT ;  /* 0x7fffe0000f0f7812 */ /* 0x000fe200078ec0ff */
[----:B------:R-:W-:-:S03]  /*6d20*/  IMAD R13, R13, 0x2, R18 ;  /* 0x000000020d0d7824 */ /* 0x000fc600078e0212 */
[----:B------:R-:W-:-:S04]  /*6d30*/  IADD3 R12, R12, R15, R201 ;  /* 0x0000000f0c0c7210 */ /* 0x000fc80007ffe0c9 */
[----:B------:R-:W-:-:S05]  /*6d40*/  LEA R15, R19, R12, 0xe ;  /* 0x0000000c130f7211 */ /* 0x000fca00078e70ff */
[----:B------:R-:W-:Y:S02]  /*6d50*/  IMAD R44, R15, 0x2, R18 ;  /* 0x000000020f2c7824 */ /* 0x000fe400078e0212 */
[----:B------:R-:W0:Y:S04]  /*6d60*/  LDS.128 R12, [R13+0x18400] ;  /* 0x018400000d0c7984 */ /* 0x000e280000000c00 */
[----:B------:R-:W0:Y:S01]  /*6d70*/  LDS.128 R44, [R44+0x18400] ;  /* 0x018400002c2c7984 */ /* 0x000e220000000c00 */
[----:B------:R-:W-:Y:S05]  /*6d80*/  @P3 BRA `(.L_x_8266) ;  /* 0x0000000400703947 */ /* 0x000fea0003800000 */
[----:B------:R-:W-:Y:S01]  /*6d90*/  SHF.R.U64 R76, R62, 0x10, R63 ;  /* 0x000000103e4c7819 */ /* 0x000fe2000000123f */
[----:B0-----:R-:W-:Y:S01]  /*6da0*/  IMAD.U32 R56, R45, 0x10000, RZ ;  /* 0x000100002d387824 */ /* 0x001fe200078e00ff */
[--C-:B------:R-:W-:Y:S01]  /*6db0*/  SHF.R.U64 R62, R64, 0x10, R65.reuse ;  /* 0x00000010403e7819 */ /* 0x100fe20000001241 */
[----:B------:R-:W-:Y:S01]  /*6dc0*/  IMAD.U32 R52, R13, 0x10000, RZ ;  /* 0x000100000d347824 */ /* 0x000fe200078e00ff */
[----:B------:R-:W-:Y:S01]  /*6dd0*/  SHF.R.U32.HI R65, RZ, 0x10, R65 ;  /* 0x00000010ff417819 */ /* 0x000fe20000011641 */
[----:B------:R-:W-:Y:S01]  /*6de0*/  IMAD.U32 R58, R47, 0x10000, RZ ;  /* 0x000100002f3a7824 */ /* 0x000fe200078e00ff */
[----:B------:R-:W-:Y:S01]  /*6df0*/  SHF.R.U32.HI R77, RZ, 0x10, R61 ;  /* 0x00000010ff4d7819 */ /* 0x000fe2000001163d */
[----:B------:R-:W-:Y:S01]  /*6e00*/  IMAD.U32 R54, R44, 0x10000, RZ ;  /* 0x000100002c367824 */ /* 0x000fe200078e00ff */
[----:B------:R-:W-:Y:S02]  /*6e10*/  PRMT R126, R126, 0x5410, R65 ;  /* 0x000054107e7e7816 */ /* 0x000fe40000000041 */
[----:B------:R-:W-:-:S02]  /*6e20*/  SHF.R.U64 R78, R60, 0x10, R61 ;  /* 0x000000103c4e7819 */ /* 0x000fc4000000123d */
[----:B------:R-:W-:Y:S01]  /*6e30*/  SHF.R.U32.HI R61, RZ, 0x10, R63 ;  /* 0x00000010ff3d7819 */ /* 0x000fe2000001163f */
[----:B------:R-:W-:Y:S01]  /*6e40*/  IMAD.U32 R63, R126, 0x10000, RZ ;  /* 0x000100007e3f7824 */ /* 0x000fe200078e00ff */
[----:B------:R-:W-:Y:S02]  /*6e50*/  SHF.R.U64 R60, R66, 0x10, R67 ;  /* 0x00000010423c7819 */ /* 0x000fe40000001243 */
[----:B------:R-:W-:Y:S01]  /*6e60*/  PRMT R122, R122, 0x5410, R77 ;  /* 0x000054107a7a7816 */ /* 0x000fe2000000004d */
[----:B------:R-:W-:Y:S01]  /*6e70*/  FMUL.FTZ R65, R56, R63 ;  /* 0x0000003f38417220 */ /* 0x000fe20000410000 */
[----:B------:R-:W-:Y:S02]  /*6e80*/  SHF.R.U32.HI R67, RZ, 0x10, R67 ;  /* 0x00000010ff437819 */ /* 0x000fe40000011643 */
[----:B------:R-:W-:Y:S01]  /*6e90*/  PRMT R120, R120, 0x5410, R61 ;  /* 0x0000541078787816 */ /* 0x000fe2000000003d */
[----:B------:R-:W-:Y:S01]  /*6ea0*/  IMAD.U32 R61, R122, 0x10000, RZ ;  /* 0x000100007a3d7824 */ /* 0x000fe200078e00ff */
[----:B------:R-:W-:-:S02]  /*6eb0*/  PRMT R124, R124, 0x5410, R67 ;  /* 0x000054107c7c7816 */ /* 0x000fc40000000043 */
[----:B------:R-:W-:Y:S01]  /*6ec0*/  PRMT R123, R123, 0x5410, R60 ;  /* 0x000054107b7b7816 */ /* 0x000fe2000000003c */
        /* <DEDUP_REMOVED lines=72> */
.L_x_8266:
[----:B------:R-:W-:Y:S05]  /*7350*/  BSYNC B2 ;  /* 0x0000000000027941 */ /* 0x000fea0003800000 */
.L_x_8265:
[----:B------:R-:W-:Y:S01]  /*7360*/  ISETP.GE.AND P4, PT, R11, R110, PT ;  /* 0x0000006e0b00720c */ /* 0x000fe20003f86270 */
[----:B0-----:R0:W-:-:S12]  /*7370*/  ST.E.128 desc[UR54][R48.64], R12 ;  /* 0x0000000c30007985 */ /* 0x0011d8000c101d36 */
[----:B------:R-:W-:-:S05]  /*7380*/  @!P4 IMAD.WIDE R50, R11, 0x2, R50 ;  /* 0x000000020b32c825 */ /* 0x000fca00078e0232 */
[----:B------:R0:W-:Y:S02]  /*7390*/  @!P4 ST.E.128 desc[UR54][R50.64], R44 ;  /* 0x0000002c3200c985 */ /* 0x0001e4000c101d36 */
.L_x_8264:
[----:B------:R-:W-:Y:S05]  /*73a0*/  BSYNC B1 ;  /* 0x0000000000017941 */ /* 0x000fea0003800000 */
.L_x_8263:
[----:B------:R-:W-:-:S03]  /*73b0*/  UMOV UR4, 0xffffffff ;  /* 0xffffffff00047882 */ /* 0x000fc60000000000 */
[----:B------:R-:W-:Y:S05]  /*73c0*/  BRA.DIV UR4, `(.L_x_8267) ;  /* 0x000001fa04947947 */ /* 0x000fea000b800000 */
[----:B01----:R-:W0:Y:S04]  /*73d0*/  SHFL.IDX PT, R103, R103, 0x3, 0x181f ;  /* 0x00781f0067677f89 */ /* 0x003e2800000e0000 */
[----:B------:R-:W1:Y:S02]  /*73e0*/  SHFL.IDX PT, R108, R108, 0x3, 0x181f ;  /* 0x00781f006c6c7f89 */ /* 0x000e6400000e0000 */
.L_x_8633:
[----:B------:R-:W-:-:S13]  /*73f0*/  ISETP.GE.OR P4, PT, R215, R97, P1 ;  /* 0x00000061d700720c */ /* 0x000fda0000f86670 */
[----:B------:R-:W-:Y:S05]  /*7400*/  @P4 BRA `(.L_x_8240) ;  /* 0x0000000c00944947 */ /* 0x000fea0003800000 */
[----:B------:R-:W-:Y:S01]  /*7410*/  SEL R112, R37, R112, !P0 ;  /* 0x0000007025707207 */ /* 0x000fe20004000000 */
[----:B------:R-:W-:Y:S01]  /*7420*/  BSSY B1, `(.L_x_8268) ;  /* 0x0000071000017945 */ /* 0x000fe20003800000 */
[C---:B-1----:R-:W-:Y:S02]  /*7430*/  LEA R48, P4, R41.reuse, R108, 0x1 ;  /* 0x0000006c29307211 */ /* 0x042fe400078808ff */
[----:B------:R-:W-:Y:S02]  /*7440*/  SHF.R.S32.HI R11, RZ, 0x1f, R112 ;  /* 0x0000001fff0b7819 */ /* 0x000fe40000011470 */
[----:B0-----:R-:W-:Y:S02]  /*7450*/  LEA.HI.X R49, R41, R103, R90, 0x1, P4 ;  /* 0x0000006729317211 */ /* 0x001fe400020f0c5a */
        /* <DEDUP_REMOVED lines=15> */
[----:B------:R-:W1:Y:S01]  /*7550*/  LDS.128 R44, [R44+0x18400] ;  /* 0x018400002c2c7984 */ /* 0x000e620000000c00 */
[----:B------:R-:W-:Y:S05]  /*7560*/  @P3 BRA `(.L_x_8269) ;  /* 0x0000000400703947 */ /* 0x000fea0003800000 */
[----:B------:R-:W-:Y:S01]  /*7570*/  SHF.R.U64 R64, R68, 0x10, R69 ;  /* 0x0000001044407819 */ /* 0x000fe20000001245 */
[----:B-1----:R-:W-:Y:S01]  /*7580*/  IMAD.U32 R54, R45, 0x10000, RZ ;  /* 0x000100002d367824 */ /* 0x002fe200078e00ff */
[----:B------:R-:W-:Y:S01]  /*7590*/  SHF.R.U64 R60, R72, 0x10, R73 ;  /* 0x00000010483c7819 */ /* 0x000fe20000001249 */
[----:B0-----:R-:W-:Y:S01]  /*75a0*/  IMAD.U32 R50, R13, 0x10000, RZ ;  /* 0x000100000d327824 */ /* 0x001fe200078e00ff */
[----:B------:R-:W-:Y:S01]  /*75b0*/  SHF.R.U32.HI R69, RZ, 0x10, R69 ;  /* 0x00000010ff457819 */ /* 0x000fe20000011645 */
[----:B------:R-:W-:Y:S01]  /*75c0*/  IMAD.U32 R56, R47, 0x10000, RZ ;  /* 0x000100002f387824 */ /* 0x000fe200078e00ff */
[----:B------:R-:W-:Y:S01]  /*75d0*/  SHF.R.U32.HI R73, RZ, 0x10, R73 ;  /* 0x00000010ff497819 */ /* 0x000fe20000011649 */
[----:B------:R-:W-:Y:S01]  /*75e0*/  IMAD.U32 R52, R44, 0x10000, RZ ;  /* 0x000100002c347824 */ /* 0x000fe200078e00ff */
[----:B------:R-:W-:Y:S02]  /*75f0*/  PRMT R114, R114, 0x5410, R69 ;  /* 0x0000541072727816 */ /* 0x000fe40000000045 */
[----:B------:R-:W-:-:S02]  /*7600*/  PRMT R118, R118, 0x5410, R73 ;  /* 0x0000541076767816 */ /* 0x000fc40000000049 */
[--C-:B------:R-:W-:Y:S01]  /*7610*/  SHF.R.U64 R58, R74, 0x10, R75.reuse ;  /* 0x000000104a3a7819 */ /* 0x100fe2000000124b */
[----:B------:R-:W-:Y:S01]  /*7620*/  IMAD.U32 R59, R114, 0x10000, RZ ;  /* 0x00010000723b7824 */ /* 0x000fe200078e00ff */
[----:B------:R-:W-:Y:S01]  /*7630*/  SHF.R.U32.HI R75, RZ, 0x10, R75 ;  /* 0x00000010ff4b7819 */ /* 0x000fe2000001164b */
[----:B------:R-:W-:Y:S01]  /*7640*/  IMAD.U32 R61, R118, 0x10000, RZ ;  /* 0x00010000763d7824 */ /* 0x000fe200078e00ff */
[--C-:B------:R-:W-:Y:S01]  /*7650*/  SHF.R.U64 R62, R70, 0x10, R71.reuse ;  /* 0x00000010463e7819 */ /* 0x100fe20000001247 */
[C---:B------:R-:W-:Y:S01]  /*7660*/  FMUL.FTZ R65, R54.reuse, R59 ;  /* 0x0000003b36417220 */ /* 0x040fe20000410000 */
[----:B------:R-:W-:Y:S01]  /*7670*/  SHF.R.U32.HI R70, RZ, 0x10, R71 ;  /* 0x00000010ff467819 */ /* 0x000fe20000011647 */
[-C--:B------:R-:W-:Y:S01]  /*7680*/  FMUL.FTZ R63, R54, R61.reuse ;  /* 0x0000003d363f7220 */ /* 0x080fe20000410000 */
[----:B------:R-:W-:Y:S01]  /*7690*/  LOP3.LUT R55, R45, 0xffff0000, RZ, 0xc0, !PT ;  /* 0xffff00002d377812 */ /* 0x000fe200078ec0ff */
[----:B------:R-:W-:Y:S01]  /*76a0*/  FFMA.FTZ R65, R50, R61, R65 ;  /* 0x0000003d32417223 */ /* 0x000fe20000010041 */
[----:B------:R-:W-:-:S02]  /*76b0*/  PRMT R116, R116, 0x5410, R75 ;  /* 0x0000541074747816 */ /* 0x000fc4000000004b */
[----:B------:R-:W-:Y:S02]  /*76c0*/  LOP3.LUT R114, R114, 0xffff0000, RZ, 0xc0, !PT ;  /* 0xffff000072727812 */ /* 0x000fe400078ec0ff */
        /* <DEDUP_REMOVED lines=9> */
[----:B------:R-:W-:Y:S01]  /*7760*/  SHF.L.U32 R59, R111, 0x10, RZ ;  /* 0x000000106f3b7819 */ /* 0x000fe200000006ff */
[C---:B------:R-:W-:Y:S01]  /*7770*/  FFMA.FTZ R118, R51.reuse, R118, R50 ;  /* 0x0000007633767223 */ /* 0x040fe20000010032 */
[----:B------:R-:W-:Y:S01]  /*7780*/  LOP3.LUT R116, R116, 0xffff0000, RZ, 0xc0, !PT ;  /* 0xffff000074747812 */ /* 0x000fe200078ec0ff */
[----:B------:R-:W-:Y:S01]  /*7790*/  FFMA.FTZ R61, R51, R114, -R54 ;  /* 0x00000072333d7223 */ /* 0x000fe20000010836 */
[----:B------:R-:W-:Y:S01]  /*77a0*/  PRMT R117, R117, 0x5410, R60 ;  /* 0x0000541075757816 */ /* 0x000fe2000000003c */
[----:B------:R-:W-:Y:S01]  /*77b0*/  FMUL.FTZ R55, R56, R63 ;  /* 0x0000003f38377220 */ /* 0x000fe20000410000 */
[----:B------:R-:W-:Y:S01]  /*77c0*/  LOP3.LUT R53, R44, 0xffff0000, RZ, 0xc0, !PT ;  /* 0xffff00002c357812 */ /* 0x000fe200078ec0ff */
[C---:B------:R-:W-:Y:S01]  /*77d0*/  IMAD.U32 R44, R15.reuse, 0x10000, RZ ;  /* 0x000100000f2c7824 */ /* 0x040fe200078e00ff */
[----:B------:R-:W-:Y:S01]  /*77e0*/  LOP3.LUT R45, R15, 0xffff0000, RZ, 0xc0, !PT ;  /* 0xffff00000f2d7812 */ /* 0x000fe200078ec0ff */
[-C--:B------:R-:W-:Y:S01]  /*77f0*/  FMUL.FTZ R56, R56, R59.reuse ;  /* 0x0000003b38387220 */ /* 0x080fe20000410000 */
[----:B------:R-:W-:Y:S01]  /*7800*/  LOP3.LUT R50, R111, 0xffff0000, RZ, 0xc0, !PT ;  /* 0xffff00006f327812 */ /* 0x000fe200078ec0ff */
[----:B------:R-:W-:Y:S01]  /*7810*/  FMUL.FTZ R54, R57, R116 ;  /* 0x0000007439367220 */ /* 0x000fe20000410000 */
[----:B------:R-:W-:Y:S01]  /*7820*/  PRMT R113, R113, 0x5410, R64 ;  /* 0x0000541071717816 */ /* 0x000fe20000000040 */
[----:B------:R-:W-:Y:S01]  /*7830*/  IMAD.U32 R51, R117, 0x10000, RZ ;  /* 0x0001000075337824 */ /* 0x000fe200078e00ff */
[----:B------:R-:W-:Y:S01]  /*7840*/  PRMT R109, R109, 0x5410, R62 ;  /* 0x000054106d6d7816 */ /* 0x000fe2000000003e */
[C---:B------:R-:W-:Y:S01]  /*7850*/  FFMA.FTZ R59, R44.reuse, R59, -R55 ;  /* 0x0000003b2c3b7223 */ /* 0x040fe20000010837 */
[----:B------:R-:W-:Y:S01]  /*7860*/  FFMA.FTZ R56, R44, R63, R56 ;  /* 0x0000003f2c387223 */ /* 0x000fe20000010038 */
[-C--:B------:R-:W-:Y:S01]  /*7870*/  FMUL.FTZ R62, R57, R50.reuse ;  /* 0x00000032393e7220 */ /* 0x080fe20000410000 */
[----:B------:R-:W-:Y:S01]  /*7880*/  FFMA.FTZ R60, R45, R50, -R54 ;  /* 0x000000322d3c7223 */ /* 0x000fe20000010836 */
[----:B------:R-:W-:Y:S01]  /*7890*/  IMAD.U32 R13, R12, 0x10000, RZ ;  /* 0x000100000c0d7824 */ /* 0x000fe200078e00ff */
[----:B------:R-:W-:Y:S01]  /*78a0*/  LOP3.LUT R117, R117, 0xffff0000, RZ, 0xc0, !PT ;  /* 0xffff000075757812 */ /* 0x000fe200078ec0ff */
[----:B------:R-:W-:-:S02]  /*78b0*/  IMAD.U32 R44, R113, 0x10000, RZ ;  /* 0x00010000712c7824 */ /* 0x000fc400078e00ff */
[----:B------:R-:W-:Y:S01]  /*78c0*/  FMUL.FTZ R50, R52, R51 ;  /* 0x0000003334327220 */ /* 0x000fe20000410000 */
[----:B------:R-:W-:Y:S01]  /*78d0*/  LOP3.LUT R113, R113, 0xffff0000, RZ, 0xc0, !PT ;  /* 0xffff000071717812 */ /* 0x000fe200078ec0ff */
[----:B------:R-:W-:Y:S01]  /*78e0*/  FFMA.FTZ R57, R45, R116, R62 ;  /* 0x000000742d397223 */ /* 0x000fe2000001003e */
[----:B------:R-:W-:Y:S01]  /*78f0*/  LOP3.LUT R12, R12, 0xffff0000, RZ, 0xc0, !PT ;  /* 0xffff00000c0c7812 */ /* 0x000fe200078ec0ff */
[-C--:B------:R-:W-:Y:S01]  /*7900*/  FFMA.FTZ R45, R13, R44.reuse, -R50 ;  /* 0x0000002c0d2d7223 */ /* 0x080fe20000010832 */
[----:B------:R-:W-:Y:S02]  /*7910*/  IMAD.U32 R47, R46, 0x10000, RZ ;  /* 0x000100002e2f7824 */ /* 0x000fe400078e00ff */
        /* <DEDUP_REMOVED lines=33> */
.L_x_8269:
[----:B------:R-:W-:Y:S05]  /*7b30*/  BSYNC B1 ;  /* 0x0000000000017941 */ /* 0x000fea0003800000 */
.L_x_8268:
[----:B0-----:R0:W-:Y:S01]  /*7b40*/  ST.E.128 desc[UR54][R48.64], R12 ;  /* 0x0000000c30007985 */ /* 0x0011e2000c101d36 */
[----:B------:R-:W-:Y:S01]  /*7b50*/  ISETP.GE.AND P3, PT, R11, R110, PT ;  /* 0x0000006e0b00720c */ /* 0x000fe20003f66270 */
[----:B------:R-:W-:-:S12]  /*7b60*/  IMAD.MOV.U32 R109, RZ, RZ, R103 ;  /* 0x000000ffff6d7224 */ /* 0x000fd800078e0067 */
[----:B------:R-:W-:Y:S05]  /*7b70*/  @P3 BRA `(.L_x_8240) ;  /* 0x0000000400b83947 */ /* 0x000fea0003800000 */
[----:B0-----:R-:W-:-:S05]  /*7b80*/  IMAD.WIDE R12, R11, 0x2, R108 ;  /* 0x000000020b0c7825 */ /* 0x001fca00078e026c */
[----:B-1----:R0:W-:Y:S01]  /*7b90*/  ST.E.128 desc[UR54][R12.64], R44 ;  /* 0x0000002c0c007985 */ /* 0x0021e2000c101d36 */
[----:B------:R-:W-:Y:S05]  /*7ba0*/  BRA `(.L_x_8240) ;  /* 0x0000000400ac7947 */ /* 0x000fea0003800000 */
.L_x_8199:
[----:B------:R-:W-:-:S06]  /*7bb0*/  UISETP.NE.AND UP0, UPT, UR39, 0x3, UPT ;  /* 0x000000032700788c */ /* 0x000fcc000bf05270 */
[----:B------:R-:W-:-:S13]  /*7bc0*/  PLOP3.LUT P5, PT, PT, PT, UP0, 0x80, 0x0 ;  /* 0x000000000000781c */ /* 0x000fda0003faf008 */
[----:B------:R-:W-:Y:S05]  /*7bd0*/  @!P5 BRA `(.L_x_8270) ;  /* 0x000000000004d947 */ /* 0x000fea0003800000 */
[----:B------:R-:W-:Y:S01]  /*7be0*/  BPT.TRAP 0x1 ;  /* 0x000000040000795c */ /* 0x000fe20000300000 */
.L_x_8270:
[----:B------:R-:W-:Y:S01]  /*7bf0*/  IMAD R91, R19, 0x8, R18 ;  /* 0x00000008135b7824 */ /* 0x000fe200078e0212 */
[----:B------:R-:W-:Y:S01]  /*7c00*/  SHF.L.U32 R102, R192, 0x1f, RZ ;  /* 0x0000001fc0667819 */ /* 0x000fe200000006ff */
[----:B------:R-:W-:Y:S01]  /*7c10*/  BSSY B1, `(.L_x_8271) ;  /* 0x0000004000017945 */ /* 0x000fe20003800000 */
[----:B------:R-:W-:Y:S02]  /*7c20*/  SHF.R.S32.HI R99, RZ, 0x1f, R100 ;  /* 0x0000001fff637819 */ /* 0x000fe40000011464 */
[----:B------:R-:W0:Y:S02]  /*7c30*/  SYNCS.PHASECHK.TRANS64.TRYWAIT P3, [R91+URZ+0x28890], R102 ;  /* 0x028890665b0075a7 */ /* 0x000e24000806017f */
[----:B0-----:R-:W-:Y:S05]  /*7c40*/  @!P3 BRA `(.L_x_8272) ;  /* 0x000001f000c0b947 */ /* 0x001fea0003800000 */
.L_x_8634:
[----:B------:R-:W-:Y:S05]  /*7c50*/  BSYNC B1 ;  /* 0x0000000000017941 */ /* 0x000fea0003800000 */
.L_x_8271:
        /* <DEDUP_REMOVED lines=27> */
.L_x_8638:
        /* <DEDUP_REMOVED lines=13> */
.L_x_8275:
[----:B------:R-:W-:Y:S05]  /*7ee0*/  BSYNC B1 ;  /* 0x0000000000017941 */ /* 0x000fea0003800000 */
.L_x_8274:
[----:B------:R-:W-:-:S03]  /*7ef0*/  UMOV UR4, 0xffffffff ;  /* 0xffffffff00047882 */ /* 0x000fc60000000000 */
[----:B------:R-:W-:Y:S05]  /*7f00*/  BRA.DIV UR4, `(.L_x_8276) ;  /* 0x000001f2046c7947 */ /* 0x000fea000b800000 */
[----:B--2---:R2:W0:Y:S04]  /*7f10*/  SHFL.IDX PT, R45, R46, 0x1, 0x181f ;  /* 0x00381f002e2d7f89 */ /* 0x00442800000e0000 */
[----:B---34-:R2:W3:Y:S02]  /*7f20*/  SHFL.IDX PT, R14, R44, 0x1, 0x181f ;  /* 0x00381f002c0e7f89 */ /* 0x0184e400000e0000 */
.L_x_8642:
        /* <DEDUP_REMOVED lines=14> */
.L_x_8278:
[----:B------:R-:W-:Y:S05]  /*8010*/  BSYNC B1 ;  /* 0x0000000000017941 */ /* 0x000fea0003800000 */
.L_x_8277:
[----:B------:R-:W-:-:S03]  /*8020*/  UMOV UR4, 0xffffffff ;  /* 0xffffffff00047882 */ /* 0x000fc60000000000 */
[----:B------:R-:W-:Y:S05]  /*8030*/  BRA.DIV UR4, `(.L_x_8279) ;  /* 0x000001f204687947 */ /* 0x000fea000b800000 */
[----:B0-----:R0:W0:Y:S04]  /*8040*/  SHFL.IDX PT, R45, R46, 0x2, 0x181f ;  /* 0x00581f002e2d7f89 */ /* 0x00102800000e0000 */
[----:B---34-:R3:W4:Y:S02]  /*8050*/  SHFL.IDX PT, R14, R44, 0x2, 0x181f ;  /* 0x00581f002c0e7f89 */ /* 0x01872400000e0000 */
.L_x_8646:
        /* <DEDUP_REMOVED lines=14> */
.L_x_8281:
[----:B------:R-:W-:Y:S05]  /*8140*/  BSYNC B1 ;  /* 0x0000000000017941 */ /* 0x000fea0003800000 */
.L_x_8280:
[----:B------:R-:W-:-:S03]  /*8150*/  UMOV UR4, 0xffffffff ;  /* 0xffffffff00047882 */ /* 0x000fc60000000000 */
[----:B------:R-:W-:Y:S05]  /*8160*/  BRA.DIV UR4, `(.L_x_8282) ;  /* 0x000001f204647947 */ /* 0x000fea000b800000 */
[----:B0-----:R0:W0:Y:S04]  /*8170*/  SHFL.IDX PT, R45, R46, 0x3, 0x181f ;  /* 0x00781f002e2d7f89 */ /* 0x00102800000e0000 */
[----:B----4-:R4:W0:Y:S02]  /*8180*/  SHFL.IDX PT, R14, R44, 0x3, 0x181f ;  /* 0x00781f002c0e7f89 */ /* 0x01082400000e0000 */
.L_x_8650:
        /* <DEDUP_REMOVED lines=13> */
.L_x_8240:
[----:B------:R-:W-:Y:S05]  /*8260*/  BSYNC B0 ;  /* 0x0000000000007941 */ /* 0x000fea0003800000 */
.L_x_8198:
        /* <DEDUP_REMOVED lines=17> */
.L_x_8284:
[----:B------:R-:W-:Y:S05]  /*8380*/  BSYNC B0 ;  /* 0x0000000000007941 */ /* 0x000fea0003800000 */
.L_x_8283:
[----:B------:R-:W5:Y:S01]  /*8390*/  SYNCS.PHASECHK.TRANS64.TRYWAIT P4, [R91+URZ+0x288b0], R102 ;  /* 0x0288b0665b0075a7 */ /* 0x000f62000808017f */
[----:B------:R-:W-:Y:S01]  /*83a0*/  ULDC UR41, c[0x0][0x2f4] ;  /* 0x0000bd0000297ab9 */ /* 0x000fe20000000800 */
[----:B------:R-:W-:Y:S04]  /*83b0*/  BSSY B0, `(.L_x_8285) ;  /* 0x0000002000007945 */ /* 0x000fe80003800000 */
[----:B-----5:R-:W-:Y:S05]  /*83c0*/  @!P4 BRA `(.L_x_8286) ;  /* 0x000001f00014c947 */ /* 0x020fea0003800000 */
.L_x_8651:
[----:B------:R-:W-:Y:S05]  /*83d0*/  BSYNC B0 ;  /* 0x0000000000007941 */ /* 0x000fea0003800000 */
.L_x_8285:
[----:B------:R-:W-:Y:S01]  /*83e0*/  ULDC.64 UR4, c[0x0][0x328] ;  /* 0x0000ca0000047ab9 */ /* 0x000fe20000000a00 */
[----:B------:R-:W-:Y:S01]  /*83f0*/  IMAD.IADD R97, R97, 0x1, -R188 ;  /* 0x0000000161617824 */ /* 0x000fe200078e0abc */
[----:B------:R-:W-:Y:S01]  /*8400*/  BSSY B0, `(.L_x_8287) ;  /* 0x0000020000007945 */ /* 0x000fe20003800000 */
[----:B------:R-:W-:Y:S02]  /*8410*/  IMAD R99, R99, UR4, RZ ;  /* 0x0000000463637c24 */ /* 0x000fe4000f8e02ff */
[----:B0---4-:R-:W-:-:S04]  /*8420*/  IMAD.WIDE.U32 R12, R100, UR4, RZ ;  /* 0x00000004640c7c25 */ /* 0x011fc8000f8e00ff */
[----:B------:R-:W-:Y:S01]  /*8430*/  IMAD R99, R100, UR5, R99 ;  /* 0x0000000564637c24 */ /* 0x000fe2000f8e0263 */
[----:B------:R-:W-:Y:S02]  /*8440*/  ULDC.64 UR4, c[0x0][0x338] ;  /* 0x0000ce0000047ab9 */ /* 0x000fe40000000a00 */
[----:B------:R-:W-:Y:S02]  /*8450*/  IMAD R98, R98, UR4, RZ ;  /* 0x0000000462627c24 */ /* 0x000fe4000f8e02ff */
[----:B------:R-:W-:Y:S02]  /*8460*/  IMAD.IADD R13, R13, 0x1, R99 ;  /* 0x000000010d0d7824 */ /* 0x000fe400078e0263 */
[C---:B--2---:R-:W-:Y:S02]  /*8470*/  IMAD R11, R101.reuse, UR5, R98 ;  /* 0x00000005650b7c24 */ /* 0x044fe4000f8e0262 */
        /* <DEDUP_REMOVED lines=10> */
[----:B-1----:R0:W1:Y:S01]  /*8520*/  SHFL.IDX PT, R47, R48, RZ, 0x181f ;  /* 0x00181fff302f7589 */ /* 0x00206200000e0000 */
[----:B------:R-:W-:-:S03]  /*8530*/  ISETP.GE.AND P4, PT, R97, 0x1, PT ;  /* 0x000000016100780c */ /* 0x000fc60003f86270 */
[----:B------:R0:W2:Y:S10]  /*8540*/  SHFL.IDX PT, R13, R11, RZ, 0x181f ;  /* 0x00181fff0b0d7589 */ /* 0x0000b400000e0000 */
[----:B0-----:R-:W-:Y:S05]  /*8550*/  @!P4 BRA `(.L_x_8288) ;  /* 0x000000000028c947 */ /* 0x001fea0003800000 */
[----:B------:R-:W-:-:S13]  /*8560*/  ISETP.GE.AND P4, PT, R16, UR41, PT ;  /* 0x0000002910007c0c */ /* 0x000fda000bf86270 */
[----:B-1-3--:R-:W-:-:S04]  /*8570*/  @!P4 LEA R44, P5, R16, R47, 0x1 ;  /* 0x0000002f102cc211 */ /* 0x00afc800078a08ff */
[----:B--2---:R-:W-:Y:S02]  /*8580*/  @!P4 LEA.HI.X R45, R16, R13, R17, 0x1, P5 ;  /* 0x0000000d102dc211 */ /* 0x004fe400028f0c11 */
[----:B------:R-:W-:-:S13]  /*8590*/  ISETP.GE.AND P5, PT, R2, UR41, PT ;  /* 0x0000002902007c0c */ /* 0x000fda000bfa6270 */
[----:B------:R-:W-:-:S04]  /*85a0*/  @!P5 LEA R46, P6, R2, R47, 0x1 ;  /* 0x0000002f022ed211 */ /* 0x000fc800078c08ff */
[----:B------:R-:W-:Y:S02]  /*85b0*/  @!P5 LEA.HI.X R47, R2, R13, R185, 0x1, P6 ;  /* 0x0000000d022fd211 */ /* 0x000fe400030f0cb9 */
[----:B------:R-:W0:Y:S04]  /*85c0*/  @!P4 LDS.128 R12, [R93+0x400] ;  /* 0x000400005d0cc984 */ /* 0x000e280000000c00 */
[----:B0-----:R-:W-:Y:S04]  /*85d0*/  @!P4 ST.E.128 desc[UR54][R44.64], R12 ;  /* 0x0000000c2c00c985 */ /* 0x001fe8000c101d36 */
[----:B------:R-:W0:Y:S04]  /*85e0*/  @!P5 LDS.128 R12, [R93+0x4400] ;  /* 0x004400005d0cd984 */ /* 0x000e280000000c00 */
[----:B0-----:R0:W-:Y:S02]  /*85f0*/  @!P5 ST.E.128 desc[UR54][R46.64], R12 ;  /* 0x0000000c2e00d985 */ /* 0x0011e4000c101d36 */
.L_x_8288:
[----:B------:R-:W-:Y:S05]  /*8600*/  BSYNC B0 ;  /* 0x0000000000007941 */ /* 0x000fea0003800000 */
.L_x_8287:
[----:B------:R-:W-:Y:S01]  /*8610*/  ISETP.GE.AND P4, PT, R97, 0x21, PT ;  /* 0x000000216100780c */ /* 0x000fe20003f86270 */
[----:B0-2---:R0:W2:Y:S01]  /*8620*/  SHFL.IDX PT, R13, R11, 0x1, 0x181f ;  /* 0x00381f000b0d7f89 */ /* 0x0050a200000e0000 */
[----:B------:R-:W-:Y:S03]  /*8630*/  BSSY B0, `(.L_x_8289) ;  /* 0x000000d000007945 */ /* 0x000fe60003800000 */
[----:B-1----:R0:W1:Y:S08]  /*8640*/  SHFL.IDX PT, R47, R48, 0x1, 0x181f ;  /* 0x00381f00302f7f89 */ /* 0x00207000000e0000 */
        /* <DEDUP_REMOVED lines=11> */
.L_x_8290:
[----:B------:R-:W-:Y:S05]  /*8700*/  BSYNC B0 ;  /* 0x0000000000007941 */ /* 0x000fea0003800000 */
.L_x_8289:
        /* <DEDUP_REMOVED lines=15> */
.L_x_8292:
[----:B------:R-:W-:Y:S05]  /*8800*/  BSYNC B0 ;  /* 0x0000000000007941 */ /* 0x000fea0003800000 */
.L_x_8291:
[----:B------:R-:W-:Y:S01]  /*8810*/  ISETP.GE.AND P4, PT, R97, 0x61, PT ;  /* 0x000000616100780c */ /* 0x000fe20003f86270 */
[----:B------:R-:W4:Y:S01]  /*8820*/  SHFL.IDX PT, R11, R11, 0x3, 0x181f ;  /* 0x00781f000b0b7f89 */ /* 0x000f2200000e0000 */
[----:B------:R-:W-:Y:S03]  /*8830*/  BSSY B0, `(.L_x_8293) ;  /* 0x000000d000007945 */ /* 0x000fe60003800000 */
[----:B01----:R0:W1:Y:S08]  /*8840*/  SHFL.IDX PT, R47, R48, 0x3, 0x181f ;  /* 0x00781f00302f7f89 */ /* 0x00307000000e0000 */
[----:B0-----:R-:W-:Y:S05]  /*8850*/  @!P4 BRA `(.L_x_8294) ;  /* 0x000000000028c947 */ /* 0x001fea0003800000 */
[----:B------:R-:W-:-:S13]  /*8860*/  ISETP.GE.AND P4, PT, R16, UR41, PT ;  /* 0x0000002910007c0c */ /* 0x000fda000bf86270 */
[----:B--2---:R-:W0:Y:S01]  /*8870*/  @!P4 LDS.128 R12, [R93+0x3400] ;  /* 0x003400005d0cc984 */ /* 0x004e220000000c00 */
[----:B-1-3--:R-:W-:-:S04]  /*8880*/  @!P4 LEA R44, P5, R16, R47, 0x1 ;  /* 0x0000002f102cc211 */ /* 0x00afc800078a08ff */
[----:B----4-:R-:W-:Y:S02]  /*8890*/  @!P4 LEA.HI.X R45, R16, R11, R17, 0x1, P5 ;  /* 0x0000000b102dc211 */ /* 0x010fe400028f0c11 */
[----:B------:R-:W-:-:S13]  /*88a0*/  ISETP.GE.AND P5, PT, R2, UR41, PT ;  /* 0x0000002902007c0c */ /* 0x000fda000bfa6270 */
[----:B------:R-:W-:-:S04]  /*88b0*/  @!P5 LEA R46, P6, R2, R47, 0x1 ;  /* 0x0000002f022ed211 */ /* 0x000fc800078c08ff */
[----:B------:R-:W-:Y:S01]  /*88c0*/  @!P5 LEA.HI.X R47, R2, R11, R185, 0x1, P6 ;  /* 0x0000000b022fd211 */ /* 0x000fe200030f0cb9 */
[----:B0-----:R-:W-:Y:S04]  /*88d0*/  @!P4 ST.E.128 desc[UR54][R44.64], R12 ;  /* 0x0000000c2c00c985 */ /* 0x001fe8000c101d36 */
[----:B------:R-:W0:Y:S04]  /*88e0*/  @!P5 LDS.128 R12, [R93+0x7400] ;  /* 0x007400005d0cd984 */ /* 0x000e280000000c00 */
[----:B0-----:R0:W-:Y:S02]  /*88f0*/  @!P5 ST.E.128 desc[UR54][R46.64], R12 ;  /* 0x0000000c2e00d985 */ /* 0x0011e4000c101d36 */
.L_x_8294:
[----:B------:R-:W-:Y:S05]  /*8900*/  BSYNC B0 ;  /* 0x0000000000007941 */ /* 0x000fea0003800000 */
.L_x_8293:
        /* <DEDUP_REMOVED lines=22> */
.L_x_8193:
[----:B------:R-:W0:Y:S01]  /*8a70*/  LDC R0, c[0x0][0x448] ;  /* 0x00011200ff007b82 */ /* 0x000e220000000800 */
[----:B------:R-:W-:-:S07]  /*8a80*/  IADD3 R5, R190, 0x1, -R189 ;  /* 0x00000001be057810 */ /* 0x000fce0007ffe8bd */
[----:B------:R-:W4:Y:S01]  /*8a90*/  LDC.64 R6, c[0x0][0x9e0] ;  /* 0x00027800ff067b82 */ /* 0x000f220000000a00 */
[----:B0-----:R-:W-:Y:S01]  /*8aa0*/  ISETP.NE.AND P1, PT, R0, 0x1, PT ;  /* 0x000000010000780c */ /* 0x001fe20003f25270 */
[----:B------:R-:W-:Y:S01]  /*8ab0*/  VIADD R0, R193, 0x7f ;  /* 0x0000007fc1007836 */ /* 0x000fe20000000000 */
[----:B----4-:R-:W-:-:S11]  /*8ac0*/  ISETP.GE.AND P2, PT, R7, 0x1, PT ;  /* 0x000000010700780c */ /* 0x010fd60003f46270 */
[----:B------:R-:W0:Y:S08]  /*8ad0*/  @P1 LDC R3, c[0x0][0x44c] ;  /* 0x00011300ff031b82 */ /* 0x000e300000000800 */
[----:B------:R-:W4:Y:S01]  /*8ae0*/  @P1 LDC R4, c[0x0][0x450] ;  /* 0x00011400ff041b82 */ /* 0x000f220000000800 */
[----:B0-----:R-:W-:-:S05]  /*8af0*/  @P1 IMAD.HI.U32 R3, R0, R3, RZ ;  /* 0x0000000300031227 */ /* 0x001fca00078e00ff */
[----:B----4-:R-:W-:-:S05]  /*8b00*/  @P1 SHF.R.U32.HI R0, RZ, R4, R3 ;  /* 0x00000004ff001219 */ /* 0x010fca0000011603 */
[----:B------:R-:W-:Y:S01]  /*8b10*/  IMAD.IADD R5, R5, 0x1, R0 ;  /* 0x0000000105057824 */ /* 0x000fe200078e0200 */
[----:B------:R-:W-:Y:S06]  /*8b20*/  @P0 BRA `(.L_x_8296) ;  /* 0x00000000000c0947 */ /* 0x000fec0003800000 */
[----:B------:R-:W0:Y:S01]  /*8b30*/  FENCE.VIEW.ASYNC.G ;  /* 0x00000000000073c6 */ /* 0x000e220000000100 */
[----:B------:R-:W-:Y:S05]  /*8b40*/  WARPSYNC.ALL ;  /* 0x0000000000007948 */ /* 0x000fea0003800000 */
[----:B0-----:R-:W-:Y:S06]  /*8b50*/  BAR.ARV 0xc, 0x180 ;  /* 0x0306000000007b1d */ /* 0x001fec0000002000 */
.L_x_8296:
        /* <DEDUP_REMOVED lines=13> */
.L_x_8299:
[----:B------:R-:W-:-:S13]  /*8c30*/  ISETP.NE.AND P0, PT, R7, 0x1, PT ;  /* 0x000000010700780c */ /* 0x000fda0003f05270 */
[----:B------:R-:W0:Y:S02]  /*8c40*/  @P0 LDC.64 R4, c[0x0][0x9e8] ;  /* 0x00027a00ff040b82 */ /* 0x000e240000000a00 */
[----:B0-----:R-:W-:-:S05]  /*8c50*/  @P0 IMAD.HI.U32 R4, R3, R4, RZ ;  /* 0x0000000403040227 */ /* 0x001fca00078e00ff */
[----:B------:R-:W-:-:S07]  /*8c60*/  @P0 SHF.R.U32.HI R3, RZ, R5, R4 ;  /* 0x00000005ff030219 */ /* 0x000fce0000011604 */
.L_x_8300:
[----:B------:R-:W-:Y:S05]  /*8c70*/  BSYNC B0 ;  /* 0x0000000000007941 */ /* 0x000fea0003800000 */
.L_x_8298:
[----:B------:R-:W-:-:S05]  /*8c80*/  IMAD R3, R3, R7, R7 ;  /* 0x0000000703037224 */ /* 0x000fca00078e0207 */
[----:B------:R-:W-:-:S07]  /*8c90*/  VIMNMX R0, R0, R3, PT ;  /* 0x0000000300007248 */ /* 0x000fce0003fe0100 */
.L_x_8297:
[----:B------:R-:W0:Y:S01]  /*8ca0*/  @P1 LDC R4, c[0x0][0x44c] ;  /* 0x00011300ff041b82 */ /* 0x000e220000000800 */
[----:B------:R-:W-:Y:S01]  /*8cb0*/  VIADD R0, R0, 0x7f ;  /* 0x0000007f00007836 */ /* 0x000fe20000000000 */
[----:B------:R-:W-:-:S04]  /*8cc0*/  ULDC UR4, c[0x0][0x9dc] ;  /* 0x0002770000047ab9 */ /* 0x000fc80000000800 */
[----:B------:R-:W-:Y:S02]  /*8cd0*/  SHF.R.S32.HI R3, RZ, 0x1f, R0 ;  /* 0x0000001fff037819 */ /* 0x000fe40000011400 */
[----:B------:R-:W4:Y:S02]  /*8ce0*/  @P1 LDC R6, c[0x0][0x450] ;  /* 0x00011400ff061b82 */ /* 0x000f240000000800 */
[----:B------:R-:W-:-:S04]  /*8cf0*/  LEA.HI R3, R3, R0, RZ, 0x7 ;  /* 0x0000000003037211 */ /* 0x000fc800078f38ff */
[----:B------:R-:W-:-:S04]  /*8d00*/  SHF.R.S32.HI R3, RZ, 0x7, R3 ;  /* 0x00000007ff037819 */ /* 0x000fc80000011403 */
[----:B------:R-:W-:Y:S01]  /*8d10*/  VIMNMX R89, R96, R3, PT ;  /* 0x0000000360597248 */ /* 0x000fe20003fe0100 */
[----:B0-----:R-:W-:-:S04]  /*8d20*/  @P1 IMAD.HI.U32 R5, R193, R4, RZ ;  /* 0x00000004c1051227 */ /* 0x001fc800078e00ff */
[----:B------:R-:W-:Y:S01]  /*8d30*/  IMAD.MOV.U32 R4, RZ, RZ, R193 ;  /* 0x000000ffff047224 */ /* 0x000fe200078e00c1 */
[----:B----4-:R-:W-:-:S05]  /*8d40*/  @P1 SHF.R.U32.HI R4, RZ, R6, R5 ;  /* 0x00000006ff041219 */ /* 0x010fca0000011605 */
        /* <DEDUP_REMOVED lines=13> */
.L_x_8303:
[----:B------:R-:W-:-:S13]  /*8e20*/  ISETP.NE.AND P0, PT, R7, 0x1, PT ;  /* 0x000000010700780c */ /* 0x000fda0003f05270 */
[----:B------:R-:W0:Y:S02]  /*8e30*/  @P0 LDC.64 R8, c[0x0][0x9e8] ;  /* 0x00027a00ff080b82 */ /* 0x000e240000000a00 */
[----:B0-----:R-:W-:-:S05]  /*8e40*/  @P0 IMAD.HI.U32 R6, R0, R8, RZ ;  /* 0x0000000800060227 */ /* 0x001fca00078e00ff */
[----:B------:R-:W-:-:S07]  /*8e50*/  @P0 SHF.R.U32.HI R0, RZ, R9, R6 ;  /* 0x00000009ff000219 */ /* 0x000fce0000011606 */
.L_x_8304:
[----:B------:R-:W-:Y:S05]  /*8e60*/  BSYNC B0 ;  /* 0x0000000000007941 */ /* 0x000fea0003800000 */
.L_x_8302:
[----:B------:R-:W-:-:S05]  /*8e70*/  IMAD R3, R0, R7, RZ ;  /* 0x0000000700037224 */ /* 0x000fca00078e02ff */
[----:B------:R-:W-:-:S07]  /*8e80*/  VIMNMX R4, R4, R3, !PT ;  /* 0x0000000304047248 */ /* 0x000fce0007fe0100 */
.L_x_8301:
[----:B------:R-:W-:Y:S01]  /*8e90*/  SHF.R.S32.HI R5, RZ, 0x1f, R4 ;  /* 0x0000001fff057819 */ /* 0x000fe20000011404 */
[----:B------:R-:W-:Y:S01]  /*8ea0*/  IMAD.MOV.U32 R3, RZ, RZ, RZ ;  /* 0x000000ffff037224 */ /* 0x000fe200078e00ff */
[----:B------:R-:W-:Y:S01]  /*8eb0*/  PLOP3.LUT P0, PT, PT, PT, PT, 0x80, 0x0 ;  /* 0x000000000000781c */ /* 0x000fe20003f0f070 */
[----:B------:R-:W-:Y:S01]  /*8ec0*/  IMAD.MOV.U32 R0, RZ, RZ, RZ ;  /* 0x000000ffff007224 */ /* 0x000fe200078e00ff */
[----:B------:R-:W-:Y:S02]  /*8ed0*/  LEA.HI R5, R5, R4, RZ, 0x7 ;  /* 0x0000000405057211 */ /* 0x000fe400078f38ff */
[----:B------:R-:W-:Y:S02]  /*8ee0*/  CS2R R150, SRZ ;  /* 0x0000000000967805 */ /* 0x000fe4000001ff00 */
[----:B------:R-:W-:Y:S02]  /*8ef0*/  CS2R R148, SRZ ;  /* 0x0000000000947805 */ /* 0x000fe4000001ff00 */
[----:B------:R-:W-:-:S02]  /*8f00*/  CS2R R146, SRZ ;  /* 0x0000000000927805 */ /* 0x000fc4000001ff00 */
[----:B------:R-:W-:Y:S02]  /*8f10*/  SHF.R.S32.HI R5, RZ, 0x7, R5 ;  /* 0x00000007ff057819 */ /* 0x000fe40000011405 */
[----:B------:R-:W-:Y:S02]  /*8f20*/  CS2R R144, SRZ ;  /* 0x0000000000907805 */ /* 0x000fe4000001ff00 */
[----:B------:R-:W-:Y:S01]  /*8f30*/  CS2R R34, SRZ ;  /* 0x0000000000227805 */ /* 0x000fe2000001ff00 */
[----:B------:R-:W-:Y:S01]  /*8f40*/  IMAD.MOV.U32 R142, RZ, RZ, RZ ;  /* 0x000000ffff8e7224 */ /* 0x000fe200078e00ff */
[----:B------:R-:W-:Y:S01]  /*8f50*/  VIMNMX R198, RZ, R5, !PT ;  /* 0x00000005ffc67248 */ /* 0x000fe20007fe0100 */
[----:B------:R-:W-:Y:S01]  /*8f60*/  IMAD.MOV.U32 R141, RZ, RZ, RZ ;  /* 0x000000ffff8d7224 */ /* 0x000fe200078e00ff */
[----:B------:R-:W-:Y:S01]  /*8f70*/  CS2R R32, SRZ ;  /* 0x0000000000207805 */ /* 0x000fe2000001ff00 */
[----:B------:R-:W-:Y:S01]  /*8f80*/  IMAD.MOV.U32 R138, RZ, RZ, RZ ;  /* 0x000000ffff8a7224 */ /* 0x000fe200078e00ff */
[----:B------:R-:W-:Y:S01]  /*8f90*/  ISETP.GT.AND P1, PT, R89, R198, PT ;  /* 0x000000c65900720c */ /* 0x000fe20003f24270 */
[----:B------:R-:W-:Y:S01]  /*8fa0*/  IMAD.MOV.U32 R137, RZ, RZ, RZ ;  /* 0x000000ffff897224 */ /* 0x000fe200078e00ff */
[----:B------:R-:W-:Y:S01]  /*8fb0*/  CS2R R30, SRZ ;  /* 0x00000000001e7805 */ /* 0x000fe2000001ff00 */
[----:B------:R-:W-:Y:S01]  /*8fc0*/  IMAD.MOV.U32 R134, RZ, RZ, RZ ;  /* 0x000000ffff867224 */ /* 0x000fe200078e00ff */
        /* <DEDUP_REMOVED lines=13> */
[----:B---3--:R-:W-:Y:S02]  /*90a0*/  CS2R R106, SRZ ;  /* 0x00000000006a7805 */ /* 0x008fe4000001ff00 */
        /* <DEDUP_REMOVED lines=8> */
[----:B------:R-:W-:Y:S01]  /*9130*/  CS2R R90, SRZ ;  /* 0x00000000005a7805 */ /* 0x000fe2000001ff00 */
[----:B------:R-:W-:Y:S01]  /*9140*/  IMAD.MOV.U32 R88, RZ, RZ, RZ ;  /* 0x000000ffff587224 */ /* 0x000fe200078e00ff */
[----:B------:R-:W-:Y:S06]  /*9150*/  @!P1 BRA `(.L_x_8305) ;  /* 0x00000140001c9947 */ /* 0x000fec0003800000 */
[----:B------:R-:W-:-:S03]  /*9160*/  UMOV UR4, 0xffffffff ;  /* 0xffffffff00047882 */ /* 0x000fc60000000000 */
[----:B------:R-:W-:Y:S05]  /*9170*/  BRA.DIV UR4, `(.L_x_8306) ;  /* 0x000001e204bc7947 */ /* 0x000fea000b800000 */
[----:B------:R0:W3:Y:S02]  /*9180*/  SHFL.IDX PT, R194, R218, RZ, 0x1f ;  /* 0x00001fffdac27589 */ /* 0x0000e400000e0000 */
.L_x_8654:
[----:B---3--:R-:W-:-:S04]  /*9190*/  LEA.HI R0, R194, R194, RZ, 0x1 ;  /* 0x000000c2c2007211 */ /* 0x008fc800078f08ff */
[----:B------:R-:W-:Y:S02]  /*91a0*/  LOP3.LUT R3, R0, 0x1e, RZ, 0xc0, !PT ;  /* 0x0000001e00037812 */ /* 0x000fe400078ec0ff */
[----:B------:R-:W-:-:S03]  /*91b0*/  MOV R0, UR40 ;  /* 0x0000002800007c02 */ /* 0x000fc60008000f00 */
[----:B------:R-:W-:Y:S01]  /*91c0*/  IMAD.IADD R3, R194, 0x1, -R3 ;  /* 0x00000001c2037824 */ /* 0x000fe200078e0a03 */
[----:B------:R-:W-:-:S04]  /*91d0*/  LOP3.LUT P0, RZ, R0, 0x3ff, RZ, 0xc0, !PT ;  /* 0x000003ff00ff7812 */ /* 0x000fc8000780c0ff */
[----:B------:R-:W-:Y:S02]  /*91e0*/  LEA R3, R3, UR40, 0xd ;  /* 0x0000002803037c11 */ /* 0x000fe4000f8e68ff */
[----:B------:R-:W-:Y:S02]  /*91f0*/  P2R R25, PR, RZ, 0x1 ;  /* 0x00000001ff197803 */ /* 0x000fe40000000000 */
[----:B------:R-:W-:-:S04]  /*9200*/  SHF.R.U32.HI R3, RZ, 0x4, R3 ;  /* 0x00000004ff037819 */ /* 0x000fc80000011603 */
[----:B------:R-:W-:Y:S01]  /*9210*/  LOP3.LUT R42, R3, 0x3fff, RZ, 0xc0, !PT ;  /* 0x00003fff032a7812 */ /* 0x000fe200078ec0ff */
[----:B------:R-:W-:Y:S06]  /*9220*/  @!P0 BRA `(.L_x_8307) ;  /* 0x0000000000408947 */ /* 0x000fec0003800000 */
[----:B------:R-:W-:Y:S01]  /*9230*/  MOV R0, 0x0 ;  /* 0x0000000000007802 */ /* 0x000fe20000000f00 */
[----:B------:R-:W-:Y:S01]  /*9240*/  ULDC.64 UR4, c[0x4][0x138] ;  /* 0x01004e0000047ab9 */ /* 0x000fe20000000a00 */
[----:B------:R-:W-:Y:S01]  /*9250*/  ULDC.64 UR6, c[0x4][0x140] ;  /* 0x0100500000067ab9 */ /* 0x000fe20000000a00 */
[----:B------:R-:W-:Y:S01]  /*9260*/  IMAD.U32 R4, RZ, RZ, UR4 ;  /* 0x00000004ff047e24 */ /* 0x000fe2000f8e00ff */
[----:B------:R3:W4:Y:S01]  /*9270*/  LDC.64 R14, c[0x4][R0] ;  /* 0x01000000000e7b82 */ /* 0x0007220000000a00 */
        /* <DEDUP_REMOVED lines=8> */
[----:B--23--:R-:W-:-:S07]  /*9300*/  IMAD.MOV.U32 R13, RZ, RZ, RZ ;  /* 0x000000ffff0d7224 */ /* 0x00cfce00078e00ff */
[----:B------:R-:W-:-:S07]  /*9310*/  LEPC R20, `(.L_x_8307) ;  /* 0x000000001014794e */ /* 0x000fce0000000000 */
[----:B01--45:R-:W-:Y:S05]  /*9320*/  CALL.ABS.NOINC R14 ;  /* 0x000000000e007343 */ /* 0x033fea0003c00000 */
.L_x_8307:
[----:B------:R-:W-:Y:S02]  /*9330*/  ULDC UR4, c[0x0][0x3f4] ;  /* 0x0000fd0000047ab9 */ /* 0x000fe40000000800 */
[----:B------:R-:W-:-:S13]  /*9340*/  ISETP.LT.AND P0, PT, RZ, UR4, PT ;  /* 0x00000004ff007c0c */ /* 0x000fda000bf01270 */
[----:B------:R-:W-:Y:S05]  /*9350*/  @P0 BRA `(.L_x_8308) ;  /* 0x0000000000400947 */ /* 0x000fea0003800000 */
[----:B------:R-:W-:-:S04]  /*9360*/  ULEA.HI UR4, UR37, UR37, URZ, 0x1 ;  /* 0x0000002525047291 */ /* 0x000fc8000f8f083f */
[----:B------:R-:W-:-:S04]  /*9370*/  ULOP3.LUT UR4, UR4, 0xfffffffe, URZ, 0xc0, !UPT ;  /* 0xfffffffe04047892 */ /* 0x000fc8000f8ec03f */
[----:B------:R-:W-:-:S06]  /*9380*/  UIADD3 UR4, UR37, -UR4, URZ ;  /* 0x8000000425047290 */ /* 0x000fcc000fffe03f */
[----:B------:R-:W-:-:S05]  /*9390*/  IMAD.U32 R3, RZ, RZ, UR4 ;  /* 0x00000004ff037e24 */ /* 0x000fca000f8e00ff */
[----:B------:R-:W-:-:S04]  /*93a0*/  SHF.L.U32 R3, R3, 0x1f, RZ ;  /* 0x0000001f03037819 */ /* 0x000fc800000006ff */
[----:B------:R3:W4:Y:S03]  /*93b0*/  SYNCS.PHASECHK.TRANS64.TRYWAIT P0, [R18+URZ+0x28800], R3 ;  /* 0x02880003120075a7 */ /* 0x000726000800017f */
[----:B----4-:R-:W-:Y:S05]  /*93c0*/  @!P0 NANOSLEEP.SYNCS 0x989680 ;  /* 0x009896800000895d */ /* 0x010fea0003900000 */
[----:B------:R-:W4:Y:S01]  /*93d0*/  @!P0 SYNCS.PHASECHK.TRANS64 P0, [R18+URZ+0x28800], R3 ;  /* 0x02880003120085a7 */ /* 0x000f22000800007f */
[----:B------:R-:W-:Y:S04]  /*93e0*/  BSSY B0, `(.L_x_8309) ;  /* 0x0000006000007945 */ /* 0x000fe80003800000 */
[----:B----4-:R-:W-:Y:S05]  /*93f0*/  @P0 BRA `(.L_x_8310) ;  /* 0x0000000000100947 */ /* 0x010fea0003800000 */
.L_x_8311:
[----:B----4-:R4:W0:Y:S02]  /*9400*/  SYNCS.PHASECHK.TRANS64.TRYWAIT P0, [R18+URZ+0x28800], R3 ;  /* 0x02880003120075a7 */ /* 0x010824000800017f */
[----:B0-----:R-:W-:Y:S05]  /*9410*/  @!P0 NANOSLEEP.SYNCS 0x989680 ;  /* 0x009896800000895d */ /* 0x001fea0003900000 */
[----:B------:R-:W0:Y:S02]  /*9420*/  @!P0 SYNCS.PHASECHK.TRANS64 P0, [R18+URZ+0x28800], R3 ;  /* 0x02880003120085a7 */ /* 0x000e24000800007f */
[----:B0-----:R-:W-:Y:S05]  /*9430*/  @!P0 BRA `(.L_x_8311) ;  /* 0xfffffffc00f08947 */ /* 0x001fea000383ffff */
.L_x_8310:
[----:B------:R-:W-:Y:S05]  /*9440*/  BSYNC B0 ;  /* 0x0000000000007941 */ /* 0x000fea0003800000 */
.L_x_8309:
[----:B------:R-:W-:Y:S05]  /*9450*/  BRA `(.L_x_8312) ;  /* 0x0000005000f87947 */ /* 0x000fea0003800000 */
.L_x_8308:
[----:B------:R-:W-:Y:S01]  /*9460*/  ISETP.NE.AND P0, PT, R25, RZ, PT ;  /* 0x000000ff1900720c */ /* 0x000fe20003f05270 */
[----:B------:R-:W-:Y:S01]  /*9470*/  ULDC.64 UR4, c[0x0][0x3f8] ;  /* 0x0000fe0000047ab9 */ /* 0x000fe20000000a00 */
[----:B-----5:R-:W-:Y:S01]  /*9480*/  SHF.R.S32.HI R0, RZ, 0x1f, R24 ;  /* 0x0000001fff007819 */ /* 0x020fe20000011418 */
[----:B------:R-:W-:Y:S01]  /*9490*/  ULDC.64 UR6, c[0x0][0x408] ;  /* 0x0001020000067ab9 */ /* 0x000fe20000000a00 */
[----:B------:R-:W-:-:S04]  /*94a0*/  IMAD.WIDE.U32 R26, R24, UR4, RZ ;  /* 0x00000004181a7c25 */ /* 0x000fc8000f8e00ff */
[C---:B------:R-:W-:Y:S02]  /*94b0*/  IMAD R3, R0.reuse, UR4, RZ ;  /* 0x0000000400037c24 */ /* 0x040fe4000f8e02ff */
[----:B------:R-:W-:Y:S02]  /*94c0*/  IMAD R5, R0, UR6, RZ ;  /* 0x0000000600057c24 */ /* 0x000fe4000f8e02ff */
        /* <DEDUP_REMOVED lines=21> */
[----:B01--4-:R-:W-:Y:S05]  /*9620*/  CALL.ABS.NOINC R14 ;  /* 0x000000000e007343 */ /* 0x013fea0003c00000 */
.L_x_8313:
[----:B------:R-:W-:Y:S01]  /*9630*/  ULDC.U8 UR4, c[0x0][0x410] ;  /* 0x0001040000047ab9 */ /* 0x000fe20000000000 */
[----:B------:R-:W-:Y:S01]  /*9640*/  IMAD.IADD R59, R188, 0x1, R193 ;  /* 0x00000001bc3b7824 */ /* 0x000fe200078e02c1 */
[----:B------:R-:W-:Y:S01]  /*9650*/  ISETP.NE.AND P0, PT, RZ, UR4, PT ;  /* 0x00000004ff007c0c */ /* 0x000fe2000bf05270 */
[----:B------:R-:W-:Y:S02]  /*9660*/  BSSY B0, `(.L_x_8314) ;  /* 0x0000515000007945 */ /* 0x000fe40003800000 */
[----:B------:R-:W-:-:S10]  /*9670*/  IMAD R3, R207, 0x20, R59 ;  /* 0x00000020cf037824 */ /* 0x000fd400078e023b */
[----:B------:R-:W-:Y:S05]  /*9680*/  @!P0 BRA `(.L_x_8315) ;  /* 0x00000028005c8947 */ /* 0x000fea0003800000 */
[----:B------:R-:W3:Y:S01]  /*9690*/  LDC R76, c[0x0][0x448] ;  /* 0x00011200ff4c7b82 */ /* 0x000ee20000000800 */
[----:B------:R-:W-:Y:S01]  /*96a0*/  ULDC.64 UR4, c[0x0][0x3f8] ;  /* 0x0000fe0000047ab9 */ /* 0x000fe20000000a00 */
[----:B------:R-:W-:Y:S01]  /*96b0*/  ULDC.64 UR6, c[0x0][0x408] ;  /* 0x0001020000067ab9 */ /* 0x000fe20000000a00 */
[----:B------:R-:W-:Y:S02]  /*96c0*/  IMAD.MOV.U32 R8, RZ, RZ, R26 ;  /* 0x000000ffff087224 */ /* 0x000fe400078e001a */
[----:B------:R-:W-:Y:S02]  /*96d0*/  IMAD.MOV.U32 R9, RZ, RZ, R29 ;  /* 0x000000ffff097224 */ /* 0x000fe400078e001d */
[----:B------:R-:W-:Y:S02]  /*96e0*/  IMAD.MOV.U32 R10, RZ, RZ, R24 ;  /* 0x000000ffff0a7224 */ /* 0x000fe400078e0018 */
[----:B------:R-:W-:Y:S01]  /*96f0*/  IMAD.MOV.U32 R11, RZ, RZ, R31 ;  /* 0x000000ffff0b7224 */ /* 0x000fe200078e001f */
[----:B---3--:R-:W-:-:S13]  /*9700*/  ISETP.NE.AND P0, PT, R76, 0x1, PT ;  /* 0x000000014c00780c */ /* 0x008fda0003f05270 */
[----:B------:R-:W3:Y:S08]  /*9710*/  @P0 LDC R0, c[0x0][0x44c] ;  /* 0x00011300ff000b82 */ /* 0x000ef00000000800 */
[----:B------:R-:W4:Y:S01]  /*9720*/  @P0 LDC R5, c[0x0][0x450] ;  /* 0x00011400ff050b82 */ /* 0x000f220000000800 */
[----:B---3--:R-:W-:-:S05]  /*9730*/  @P0 IMAD.HI.U32 R0, R3, R0, RZ ;  /* 0x0000000003000227 */ /* 0x008fca00078e00ff */
[----:B----4-:R-:W-:-:S04]  /*9740*/  @P0 SHF.R.U32.HI R3, RZ, R5, R0 ;  /* 0x00000005ff030219 */ /* 0x010fc80000011600 */
[----:B------:R-:W-:Y:S01]  /*9750*/  SHF.R.S32.HI R0, RZ, 0x1f, R3 ;  /* 0x0000001fff007819 */ /* 0x000fe20000011403 */
[----:B------:R-:W-:-:S04]  /*9760*/  IMAD.WIDE.U32 R8, R3, UR4, R8 ;  /* 0x0000000403087c25 */ /* 0x000fc8000f8e0008 */
[C---:B------:R-:W-:Y:S02]  /*9770*/  IMAD R4, R0.reuse, UR4, RZ ;  /* 0x0000000400047c24 */ /* 0x040fe4000f8e02ff */
[----:B------:R-:W-:Y:S02]  /*9780*/  IMAD R0, R0, UR6, RZ ;  /* 0x0000000600007c24 */ /* 0x000fe4000f8e02ff */
[C---:B--2---:R-:W-:Y:S01]  /*9790*/  IMAD R13, R3.reuse, UR5, R4 ;  /* 0x00000005030d7c24 */ /* 0x044fe2000f8e0204 */
        /* <DEDUP_REMOVED lines=12> */
[----:B------:R2:W3:Y:S04]  /*9860*/  SHFL.IDX PT, R0, R6, RZ, 0x181f ;  /* 0x00181fff06007589 */ /* 0x0004e800000e0000 */
[----:B------:R2:W4:Y:S04]  /*9870*/  SHFL.IDX PT, R3, R5, RZ, 0x181f ;  /* 0x00181fff05037589 */ /* 0x00052800000e0000 */
[----:B------:R2:W0:Y:S04]  /*9880*/  SHFL.IDX PT, R4, R8, RZ, 0x181f ;  /* 0x00181fff08047589 */ /* 0x00042800000e0000 */
[----:B------:R2:W0:Y:S02]  /*9890*/  SHFL.IDX PT, R14, R7, RZ, 0x181f ;  /* 0x00181fff070e7589 */ /* 0x00042400000e0000 */
.L_x_8660:
[----:B------:R-:W-:Y:S01]  /*98a0*/  IMAD R76, R189, R76, RZ ;  /* 0x0000004cbd4c7224 */ /* 0x000fe200078e02ff */
[----:B------:R-:W-:Y:S01]  /*98b0*/  BSSY B1, `(.L_x_8317) ;  /* 0x000001e000017945 */ /* 0x000fe20003800000 */
[----:B------:R-:W-:Y:S02]  /*98c0*/  CS2R R48, SRZ ;  /* 0x0000000000307805 */ /* 0x000fe4000001ff00 */
[----:B------:R-:W-:Y:S02]  /*98d0*/  CS2R R44, SRZ ;  /* 0x00000000002c7805 */ /* 0x000fe4000001ff00 */
[----:B-1----:R-:W-:Y:S02]  /*98e0*/  CS2R R46, SRZ ;  /* 0x00000000002e7805 */ /* 0x002fe4000001ff00 */
[----:B------:R-:W-:Y:S02]  /*98f0*/  ISETP.GE.AND P0, PT, R59, R76, PT ;  /* 0x0000004c3b00720c */ /* 0x000fe40003f06270 */
[----:B------:R-:W-:-:S11]  /*9900*/  CS2R R40, SRZ ;  /* 0x0000000000287805 */ /* 0x000fd6000001ff00 */
        /* <DEDUP_REMOVED lines=10> */
[CC--:B----4-:R-:W-:Y:S02]  /*99b0*/  @!P4 IADD3 R10, P0, R3.reuse, R12.reuse, RZ ;  /* 0x0000000c030ac210 */ /* 0x0d0fe40007f1e0ff */
[----:B0-----:R-:W-:Y:S02]  /*99c0*/  @!P4 IADD3 R12, P1, R14, R12, RZ ;  /* 0x0000000c0e0cc210 */ /* 0x001fe40007f3e0ff */
[-C--:B------:R-:W-:Y:S01]  /*99d0*/  @!P5 IADD3 R20, P2, R3, R15.reuse, RZ ;  /* 0x0000000f0314d210 */ /* 0x080fe20007f5e0ff */
[----:B---3--:R-:W-:Y:S01]  /*99e0*/  @!P4 IMAD.X R11, R0, 0x1, R13, P0 ;  /* 0x00000001000bc824 */ /* 0x008fe200000e060d */
[----:B------:R-:W-:Y:S02]  /*99f0*/  @!P5 IADD3 R14, P3, R14, R15, RZ ;  /* 0x0000000f0e0ed210 */ /* 0x000fe40007f7e0ff */
[----:B------:R-:W-:-:S02]  /*9a00*/  CS2R R46, SRZ ;  /* 0x00000000002e7805 */ /* 0x000fc4000001ff00 */
[----:B------:R-:W-:Y:S01]  /*9a10*/  CS2R R48, SRZ ;  /* 0x0000000000307805 */ /* 0x000fe2000001ff00 */
[----:B------:R-:W-:Y:S02]  /*9a20*/  @!P5 IMAD.X R21, R0, 0x1, R9, P2 ;  /* 0x000000010015d824 */ /* 0x000fe400010e0609 */
[C---:B------:R-:W-:Y:S02]  /*9a30*/  @!P4 IMAD.X R13, R4.reuse, 0x1, R13, P1 ;  /* 0x00000001040dc824 */ /* 0x040fe400008e060d */
[----:B------:R-:W-:Y:S01]  /*9a40*/  @!P5 IMAD.X R15, R4, 0x1, R9, P3 ;  /* 0x00000001040fd824 */ /* 0x000fe200018e0609 */
[----:B------:R1:W5:Y:S04]  /*9a50*/  @!P5 LD.E.64 R40, desc[UR54][R20.64] ;  /* 0x000000361428d980 */ /* 0x000368000c101b00 */
[----:B------:R1:W5:Y:S04]  /*9a60*/  @!P5 LD.E.64 R44, desc[UR54][R14.64] ;  /* 0x000000360e2cd980 */ /* 0x000368000c101b00 */
[----:B------:R1:W5:Y:S04]  /*9a70*/  @!P4 LD.E.64 R46, desc[UR54][R10.64] ;  /* 0x000000360a2ec980 */ /* 0x000368000c101b00 */
[----:B------:R1:W5:Y:S02]  /*9a80*/  @!P4 LD.E.64 R48, desc[UR54][R12.64] ;  /* 0x000000360c30c980 */ /* 0x000364000c101b00 */
.L_x_8318:
[----:B------:R-:W-:Y:S05]  /*9a90*/  BSYNC B1 ;  /* 0x0000000000017941 */ /* 0x000fea0003800000 */
.L_x_8317:
[----:B---3-5:R-:W-:Y:S01]  /*9aa0*/  IMAD.MOV.U32 R0, RZ, RZ, R48 ;  /* 0x000000ffff007224 */ /* 0x028fe200078e0030 */
[----:B------:R-:W-:Y:S01]  /*9ab0*/  UMOV UR4, 0xffffffff ;  /* 0xffffffff00047882 */ /* 0x000fe20000000000 */
[----:B----4-:R-:W-:Y:S01]  /*9ac0*/  IMAD.MOV.U32 R3, RZ, RZ, R49 ;  /* 0x000000ffff037224 */ /* 0x010fe200078e0031 */
[----:B------:R-:W-:Y:S01]  /*9ad0*/  CS2R R38, SRZ ;  /* 0x0000000000267805 */ /* 0x000fe2000001ff00 */
[----:B------:R-:W-:Y:S01]  /*9ae0*/  IMAD.MOV.U32 R9, RZ, RZ, R45 ;  /* 0x000000ffff097224 */ /* 0x000fe200078e002d */
[----:B------:R-:W-:Y:S01]  /*9af0*/  PRMT R79, R0, 0x7610, R79 ;  /* 0x00007610004f7816 */ /* 0x000fe2000000004f */
[----:B0-----:R-:W-:Y:S01]  /*9b00*/  IMAD.MOV.U32 R4, RZ, RZ, R44 ;  /* 0x000000ffff047224 */ /* 0x001fe200078e002c */
        /* <DEDUP_REMOVED lines=9> */
[----:B------:R-:W-:Y:S02]  /*9ba0*/  PRMT R72, R4, 0x7610, R72 ;  /* 0x0000761004487816 */ /* 0x000fe40000000048 */
[----:B------:R-:W-:Y:S01]  /*9bb0*/  PRMT R73, R9, 0x7610, R73 ;  /* 0x0000761009497816 */ /* 0x000fe20000000049 */
[----:B------:R-:W-:Y:S06]  /*9bc0*/  BRA.DIV UR4, `(.L_x_8319) ;  /* 0x000001da04c47947 */ /* 0x000fec000b800000 */
[----:B------:R0:W3:Y:S04]  /*9bd0*/  SHFL.IDX PT, R0, R6, 0x1, 0x181f ;  /* 0x00381f0006007f89 */ /* 0x0000e800000e0000 */
[----:B------:R0:W4:Y:S04]  /*9be0*/  SHFL.IDX PT, R3, R5, 0x1, 0x181f ;  /* 0x00381f0005037f89 */ /* 0x00012800000e0000 */
[----:B------:R0:W0:Y:S04]  /*9bf0*/  SHFL.IDX PT, R4, R8, 0x1, 0x181f ;  /* 0x00381f0008047f89 */ /* 0x00002800000e0000 */
[----:B-1----:R1:W0:Y:S02]  /*9c00*/  SHFL.IDX PT, R14, R7, 0x1, 0x181f ;  /* 0x00381f00070e7f89 */ /* 0x00222400000e0000 */
.L_x_8666:
[----:B------:R-:W-:Y:S01]  /*9c10*/  VIADD R9, R59, 0x20 ;  /* 0x000000203b097836 */ /* 0x000fe20000000000 */
[----:B------:R-:W-:Y:S01]  /*9c20*/  BSSY B1, `(.L_x_8320) ;  /* 0x000001d000017945 */ /* 0x000fe20003800000 */
[----:B------:R-:W-:Y:S02]  /*9c30*/  CS2R R34, SRZ ;  /* 0x0000000000227805 */ /* 0x000fe4000001ff00 */
[----:B------:R-:W-:Y:S02]  /*9c40*/  CS2R R36, SRZ ;  /* 0x0000000000247805 */ /* 0x000fe4000001ff00 */
[----:B------:R-:W-:Y:S02]  /*9c50*/  CS2R R32, SRZ ;  /* 0x0000000000207805 */ /* 0x000fe4000001ff00 */
        /* <DEDUP_REMOVED lines=12> */
[-C--:B------:R-:W-:Y:S02]  /*9d20*/  @!P5 IADD3 R20, P2, R3, R11.reuse, RZ ;  /* 0x0000000b0314d210 */ /* 0x080fe40007f5e0ff */
[C---:B0-----:R-:W-:Y:S02]  /*9d30*/  @!P4 IADD3 R12, P1, R14.reuse, R12, RZ ;  /* 0x0000000c0e0cc210 */ /* 0x041fe40007f3e0ff */
[----:B------:R-:W-:Y:S01]  /*9d40*/  @!P5 IADD3 R14, P3, R14, R11, RZ ;  /* 0x0000000b0e0ed210 */ /* 0x000fe20007f7e0ff */
[----:B---3--:R-:W-:Y:S01]  /*9d50*/  @!P5 IMAD.X R21, R0, 0x1, R15, P2 ;  /* 0x000000010015d824 */ /* 0x008fe200010e060f */
[----:B------:R-:W-:-:S02]  /*9d60*/  CS2R R36, SRZ ;  /* 0x0000000000247805 */ /* 0x000fc4000001ff00 */
[----:B------:R-:W-:Y:S01]  /*9d70*/  CS2R R38, SRZ ;  /* 0x0000000000267805 */ /* 0x000fe2000001ff00 */
[--C-:B------:R-:W-:Y:S02]  /*9d80*/  @!P4 IMAD.X R11, R0, 0x1, R9.reuse, P0 ;  /* 0x00000001000bc824 */ /* 0x100fe400000e0609 */
[C---:B------:R-:W-:Y:S01]  /*9d90*/  @!P4 IMAD.X R13, R4.reuse, 0x1, R9, P1 ;  /* 0x00000001040dc824 */ /* 0x040fe200008e0609 */
[----:B------:R0:W5:Y:S01]  /*9da0*/  @!P5 LD.E.64 R32, desc[UR54][R20.64] ;  /* 0x000000361420d980 */ /* 0x000162000c101b00 */
[----:B------:R-:W-:-:S03]  /*9db0*/  @!P5 IMAD.X R15, R4, 0x1, R15, P3 ;  /* 0x00000001040fd824 */ /* 0x000fc600018e060f */
[----:B------:R0:W5:Y:S04]  /*9dc0*/  @!P4 LD.E.64 R36, desc[UR54][R10.64] ;  /* 0x000000360a24c980 */ /* 0x000168000c101b00 */
[----:B------:R0:W5:Y:S04]  /*9dd0*/  @!P5 LD.E.64 R34, desc[UR54][R14.64] ;  /* 0x000000360e22d980 */ /* 0x000168000c101b00 */
[----:B------:R0:W5:Y:S02]  /*9de0*/  @!P4 LD.E.64 R38, desc[UR54][R12.64] ;  /* 0x000000360c26c980 */ /* 0x000164000c101b00 */
.L_x_8321:
[----:B------:R-:W-:Y:S05]  /*9df0*/  BSYNC B1 ;  /* 0x0000000000017941 */ /* 0x000fea0003800000 */
.L_x_8320:
[----:B---3-5:R-:W-:Y:S01]  /*9e00*/  IMAD.MOV.U32 R0, RZ, RZ, R38 ;  /* 0x000000ffff007224 */ /* 0x028fe200078e0026 */
[----:B------:R-:W-:Y:S01]  /*9e10*/  UMOV UR4, 0xffffffff ;  /* 0xffffffff00047882 */ /* 0x000fe20000000000 */
[----:B----4-:R-:W-:Y:S02]  /*9e20*/  IMAD.MOV.U32 R3, RZ, RZ, R39 ;  /* 0x000000ffff037224 */ /* 0x010fe400078e0027 */
        /* <DEDUP_REMOVED lines=15> */
[----:B------:R0:W3:Y:S04]  /*9f20*/  SHFL.IDX PT, R0, R6, 0x2, 0x181f ;  /* 0x00581f0006007f89 */ /* 0x0000e800000e0000 */
[----:B------:R0:W4:Y:S04]  /*9f30*/  SHFL.IDX PT, R3, R5, 0x2, 0x181f ;  /* 0x00581f0005037f89 */ /* 0x00012800000e0000 */
[----:B------:R0:W0:Y:S04]  /*9f40*/  SHFL.IDX PT, R4, R8, 0x2, 0x181f ;  /* 0x00581f0008047f89 */ /* 0x00002800000e0000 */
[----:B------:R0:W0:Y:S02]  /*9f50*/  SHFL.IDX PT, R14, R7, 0x2, 0x181f ;  /* 0x00581f00070e7f89 */ /* 0x00002400000e0000 */
.L_x_8672:
[----:B------:R-:W-:Y:S01]  /*9f60*/  VIADD R9, R59, 0x40 ;  /* 0x000000403b097836 */ /* 0x000fe20000000000 */
[----:B------:R-:W-:Y:S01]  /*9f70*/  BSSY B1, `(.L_x_8323) ;  /* 0x000001e000017945 */ /* 0x000fe20003800000 */
[----:B------:R-:W-:Y:S02]  /*9f80*/  CS2R R30, SRZ ;  /* 0x00000000001e7805 */ /* 0x000fe4000001ff00 */
[----:B------:R-:W-:Y:S02]  /*9f90*/  CS2R R20, SRZ ;  /* 0x0000000000147805 */ /* 0x000fe4000001ff00 */
[----:B------:R-:W-:Y:S02]  /*9fa0*/  CS2R R28, SRZ ;  /* 0x00000000001c7805 */ /* 0x000fe4000001ff00 */
        /* <DEDUP_REMOVED lines=26> */
.L_x_8324:
[----:B------:R-:W-:Y:S05]  /*a150*/  BSYNC B1 ;  /* 0x0000000000017941 */ /* 0x000fea0003800000 */
.L_x_8323:
[----:B---3-5:R-:W-:Y:S01]  /*a160*/  IMAD.MOV.U32 R0, RZ, RZ, R30 ;  /* 0x000000ffff007224 */ /* 0x028fe200078e001e */
[----:B------:R-:W-:Y:S01]  /*a170*/  UMOV UR4, 0xffffffff ;  /* 0xffffffff00047882 */ /* 0x000fe20000000000 */
[----:B----4-:R-:W-:Y:S01]  /*a180*/  IMAD.MOV.U32 R3, RZ, RZ, R31 ;  /* 0x000000ffff037224 */ /* 0x010fe200078e001f */
[----:B0-----:R-:W-:Y:S01]  /*a190*/  CS2R R26, SRZ ;  /* 0x00000000001a7805 */ /* 0x001fe2000001ff00 */
        /* <DEDUP_REMOVED lines=19> */
.L_x_8678:
[----:B------:R-:W-:Y:S01]  /*a2d0*/  VIADD R59, R59, 0x60 ;  /* 0x000000603b3b7836 */ /* 0x000fe20000000000 */
[----:B------:R-:W-:Y:S01]  /*a2e0*/  BSSY B1, `(.L_x_8326) ;  /* 0x000001d000017945 */ /* 0x000fe20003800000 */
[----:B------:R-:W-:Y:S02]  /*a2f0*/  CS2R R10, SRZ ;  /* 0x00000000000a7805 */ /* 0x000fe4000001ff00 */
[----:B------:R-:W-:Y:S02]  /*a300*/  CS2R R12, SRZ ;  /* 0x00000000000c7805 */ /* 0x000fe4000001ff00 */
[----:B0-2---:R-:W-:Y:S02]  /*a310*/  CS2R R8, SRZ ;  /* 0x0000000000087805 */ /* 0x005fe4000001ff00 */
[----:B------:R-:W-:-:S13]  /*a320*/  ISETP.GE.AND P0, PT, R59, R76, PT ;  /* 0x0000004c3b00720c */ /* 0x000fda0003f06270 */
[----:B------:R-:W-:Y:S05]  /*a330*/  @P0 BRA `(.L_x_8327) ;  /* 0x00000000005c0947 */ /* 0x000fea0003800000 */
[----:B------:R-:W-:Y:S01]  /*a340*/  ULDC UR4, c[0x0][0x3f4] ;  /* 0x0000fd0000047ab9 */ /* 0x000fe20000000800 */
[----:B------:R-:W-:Y:S02]  /*a350*/  CS2R R8, SRZ ;  /* 0x0000000000087805 */ /* 0x000fe4000001ff00 */
[----:B------:R-:W-:Y:S02]  /*a360*/  ISETP.GE.AND P4, PT, R22, UR4, PT ;  /* 0x0000000416007c0c */ /* 0x000fe4000bf86270 */
[----:B------:R-:W-:-:S11]  /*a370*/  ISETP.GE.AND P5, PT, R186, UR4, PT ;  /* 0x00000004ba007c0c */ /* 0x000fd6000bfa6270 */
[C---:B------:R-:W-:Y:S01]  /*a380*/  @!P4 IMAD.SHL.U32 R64, R22.reuse, 0x2, RZ ;  /* 0x000000021640c824 */ /* 0x040fe200078e00ff */
[----:B------:R-:W-:Y:S01]  /*a390*/  @!P4 SHF.L.U64.HI R5, R22, 0x1, R23 ;  /* 0x000000011605c819 */ /* 0x000fe20000010217 */
[C---:B------:R-:W-:Y:S01]  /*a3a0*/  @!P5 IMAD.SHL.U32 R15, R186.reuse, 0x2, RZ ;  /* 0x00000002ba0fd824 */ /* 0x040fe200078e00ff */
[----:B------:R-:W-:Y:S02]  /*a3b0*/  @!P5 SHF.L.U64.HI R11, R186, 0x1, R210 ;  /* 0x00000001ba0bd819 */ /* 0x000fe400000102d2 */
[CC--:B----4-:R-:W-:Y:S02]  /*a3c0*/  @!P4 IADD3 R6, P0, R3.reuse, R64.reuse, RZ ;  /* 0x000000400306c210 */ /* 0x0d0fe40007f1e0ff */
[----:B------:R-:W-:Y:S02]  /*a3d0*/  @!P4 IADD3 R64, P1, R14, R64, RZ ;  /* 0x000000400e40c210 */ /* 0x000fe40007f3e0ff */
[----:B------:R-:W-:Y:S02]  /*a3e0*/  @!P5 IADD3 R74, P2, R3, R15, RZ ;  /* 0x0000000f034ad210 */ /* 0x000fe40007f5e0ff */
[----:B------:R-:W-:-:S02]  /*a3f0*/  CS2R R12, SRZ ;  /* 0x00000000000c7805 */ /* 0x000fc4000001ff00 */
[----:B------:R-:W-:Y:S02]  /*a400*/  @!P5 IADD3 R14, P3, R14, R15, RZ ;  /* 0x0000000f0e0ed210 */ /* 0x000fe40007f7e0ff */
[----:B------:R-:W-:Y:S01]  /*a410*/  CS2R R26, SRZ ;  /* 0x00000000001a7805 */ /* 0x000fe2000001ff00 */
[C---:B-1-3--:R-:W-:Y:S02]  /*a420*/  @!P4 IMAD.X R7, R0.reuse, 0x1, R5, P0 ;  /* 0x000000010007c824 */ /* 0x04afe400000e0605 */
[--C-:B------:R-:W-:Y:S02]  /*a430*/  @!P5 IMAD.X R75, R0, 0x1, R11.reuse, P2 ;  /* 0x00000001004bd824 */ /* 0x100fe400010e060b */
[C---:B------:R-:W-:Y:S01]  /*a440*/  @!P5 IMAD.X R15, R4.reuse, 0x1, R11, P3 ;  /* 0x00000001040fd824 */ /* 0x040fe200018e060b */
[----:B------:R-:W-:Y:S01]  /*a450*/  CS2R R10, SRZ ;  /* 0x00000000000a7805 */ /* 0x000fe2000001ff00 */
[----:B------:R-:W-:Y:S01]  /*a460*/  @!P4 IMAD.X R65, R4, 0x1, R5, P1 ;  /* 0x000000010441c824 */ /* 0x000fe200008e0605 */
[----:B------:R0:W5:Y:S04]  /*a470*/  @!P5 LD.E.64 R8, desc[UR54][R74.64] ;  /* 0x000000364a08d980 */ /* 0x000168000c101b00 */
[----:B------:R0:W5:Y:S04]  /*a480*/  @!P5 LD.E.64 R10, desc[UR54][R14.64] ;  /* 0x000000360e0ad980 */ /* 0x000168000c101b00 */
[----:B------:R0:W5:Y:S04]  /*a490*/  @!P4 LD.E.64 R12, desc[UR54][R6.64] ;  /* 0x00000036060cc980 */ /* 0x000168000c101b00 */
[----:B------:R0:W5:Y:S02]  /*a4a0*/  @!P4 LD.E.64 R26, desc[UR54][R64.64] ;  /* 0x00000036401ac980 */ /* 0x000164000c101b00 */
.L_x_8327:
[----:B------:R-:W-:Y:S05]  /*a4b0*/  BSYNC B1 ;  /* 0x0000000000017941 */ /* 0x000fea0003800000 */
.L_x_8326:
[----:B------:R-:W-:Y:S01]  /*a4c0*/  ULEA.HI UR4, UR37, UR37, URZ, 0x1 ;  /* 0x0000002525047291 */ /* 0x000fe2000f8f083f */
[----:B-----5:R-:W-:Y:S01]  /*a4d0*/  IMAD.MOV.U32 R4, RZ, RZ, R27 ;  /* 0x000000ffff047224 */ /* 0x020fe200078e001b */
[----:B---3--:R-:W-:Y:S01]  /*a4e0*/  VIADDMNMX R0, R76, -R193, 0x80, PT ;  /* 0x000000804c007446 */ /* 0x008fe200038009c1 */
[----:B----4-:R-:W-:Y:S01]  /*a4f0*/  IMAD.MOV.U32 R3, RZ, RZ, R26 ;  /* 0x000000ffff037224 */ /* 0x010fe200078e001a */
[----:B------:R-:W-:Y:S01]  /*a500*/  ULOP3.LUT UR4, UR4, 0xfffffffe, URZ, 0xc0, !UPT ;  /* 0xfffffffe04047892 */ /* 0x000fe2000f8ec03f */
[----:B0-----:R-:W-:Y:S01]  /*a510*/  IMAD.MOV.U32 R6, RZ, RZ, R12 ;  /* 0x000000ffff067224 */ /* 0x001fe200078e000c */
[----:B------:R-:W-:Y:S01]  /*a520*/  PRMT R63, R4, 0x7610, R63 ;  /* 0x00007610043f7816 */ /* 0x000fe2000000003f */
[----:B------:R-:W-:Y:S01]  /*a530*/  IMAD.MOV.U32 R4, RZ, RZ, R11 ;  /* 0x000000ffff047224 */ /* 0x000fe200078e000b */
[----:B------:R-:W-:Y:S01]  /*a540*/  UIADD3 UR4, UR37, -UR4, URZ ;  /* 0x8000000425047290 */ /* 0x000fe2000fffe03f */
[----:B-1----:R-:W-:Y:S01]  /*a550*/  IMAD.MOV.U32 R7, RZ, RZ, R13 ;  /* 0x000000ffff077224 */ /* 0x002fe200078e000d */
[----:B------:R-:W-:Y:S01]  /*a560*/  BSSY B1, `(.L_x_8328) ;  /* 0x000000d000017945 */ /* 0x000fe20003800000 */
[----:B------:R-:W-:-:S02]  /*a570*/  PRMT R59, R3, 0x7610, R59 ;  /* 0x00007610033b7816 */ /* 0x000fc4000000003b */
[----:B------:R-:W-:Y:S01]  /*a580*/  PRMT R14, R4, 0x7610, R14 ;  /* 0x00007610040e7816 */ /* 0x000fe2000000000e */
[----:B------:R-:W-:Y:S01]  /*a590*/  IMAD.U32 R5, RZ, RZ, UR4 ;  /* 0x00000004ff057e24 */ /* 0x000fe2000f8e00ff */
[----:B------:R-:W-:Y:S01]  /*a5a0*/  PRMT R64, R6, 0x7610, R64 ;  /* 0x0000761006407816 */ /* 0x000fe20000000040 */
[----:B------:R-:W-:Y:S01]  /*a5b0*/  IMAD.MOV.U32 R4, RZ, RZ, R8 ;  /* 0x000000ffff047224 */ /* 0x000fe200078e0008 */
[----:B------:R-:W-:Y:S01]  /*a5c0*/  ISETP.GE.AND P1, PT, R188, R0, PT ;  /* 0x00000000bc00720c */ /* 0x000fe20003f26270 */
[----:B------:R-:W-:Y:S01]  /*a5d0*/  IMAD.MOV.U32 R6, RZ, RZ, R9 ;  /* 0x000000ffff067224 */ /* 0x000fe200078e0009 */
[----:B------:R-:W-:Y:S02]  /*a5e0*/  SHF.L.U32 R5, R5, 0x1f, RZ ;  /* 0x0000001f05057819 */ /* 0x000fe400000006ff */
[----:B------:R-:W-:Y:S02]  /*a5f0*/  MOV R3, R10 ;  /* 0x0000000a00037202 */ /* 0x000fe40000000f00 */
[----:B------:R-:W0:Y:S01]  /*a600*/  SYNCS.PHASECHK.TRANS64.TRYWAIT P0, [R18+URZ+0x28800], R5 ;  /* 0x02880005120075a7 */ /* 0x000e22000800017f */
[----:B------:R-:W-:Y:S01]  /*a610*/  PRMT R65, R7, 0x7610, R65 ;  /* 0x0000761007417816 */ /* 0x000fe20000000041 */
[----:B0-----:R-:W-:Y:S06]  /*a620*/  @!P0 BRA `(.L_x_8329) ;  /* 0x000001d4007c8947 */ /* 0x001fec0003800000 */
.L_x_8679:
[----:B------:R-:W-:Y:S05]  /*a630*/  BSYNC B1 ;  /* 0x0000000000017941 */ /* 0x000fea0003800000 */
.L_x_8328:
[----:B------:R-:W-:Y:S01]  /*a640*/  BSSY B1, `(.L_x_8330) ;  /* 0x0000067000017945 */ /* 0x000fe20003800000 */
[----:B------:R-:W-:Y:S02]  /*a650*/  PRMT R15, R4, 0x7610, R15 ;  /* 0x00007610040f7816 */ /* 0x000fe4000000000f */
[----:B------:R-:W-:Y:S01]  /*a660*/  PRMT R57, R6, 0x7610, R57 ;  /* 0x0000761006397816 */ /* 0x000fe20000000039 */
[----:B------:R-:W-:Y:S06]  /*a670*/  @P1 BRA `(.L_x_8331) ;  /* 0x00000004008c1947 */ /* 0x000fec0003800000 */
[----:B0-----:R-:W0:Y:S01]  /*a680*/  LDC R5, c[0x0][0x3f4] ;  /* 0x0000fd00ff057b82 */ /* 0x001e220000000800 */
[----:B------:R-:W-:Y:S01]  /*a690*/  BSSY B2, `(.L_x_8332) ;  /* 0x0000032000027945 */ /* 0x000fe20003800000 */
[-C--:B0-----:R-:W-:Y:S02]  /*a6a0*/  ISETP.GE.AND P0, PT, R22, R5.reuse, PT ;  /* 0x000000051600720c */ /* 0x081fe40003f06270 */
[----:B------:R-:W-:-:S11]  /*a6b0*/  ISETP.GE.AND P1, PT, R186, R5, PT ;  /* 0x00000005ba00720c */ /* 0x000fd60003f26270 */
[----:B------:R-:W-:Y:S05]  /*a6c0*/  @P0 BRA `(.L_x_8333) ;  /* 0x0000000000b80947 */ /* 0x000fea0003800000 */
[----:B------:R-:W0:Y:S01]  /*a6d0*/  LDS.128 R4, [R205] ;  /* 0x00000000cd047984 */ /* 0x000e220000000c00 */
[----:B------:R-:W-:Y:S02]  /*a6e0*/  SHF.R.U32.HI R78, RZ, 0x10, R49 ;  /* 0x00000010ff4e7819 */ /* 0x000fe40000011631 */
[----:B------:R-:W-:Y:S02]  /*a6f0*/  SHF.R.U32.HI R75, RZ, 0x10, R47 ;  /* 0x00000010ff4b7819 */ /* 0x000fe4000001162f */
[----:B------:R-:W-:Y:S02]  /*a700*/  SHF.R.U64 R77, R48, 0x10, R49 ;  /* 0x00000010304d7819 */ /* 0x000fe40000001231 */
[----:B------:R-:W-:Y:S02]  /*a710*/  PRMT R78, R43, 0x5432, R78 ;  /* 0x000054322b4e7816 */ /* 0x000fe4000000004e */
[----:B------:R-:W-:Y:S02]  /*a720*/  PRMT R75, R80, 0x5410, R75 ;  /* 0x00005410504b7816 */ /* 0x000fe4000000004b */
[----:B------:R-:W-:-:S02]  /*a730*/  SHF.R.U64 R74, R46, 0x10, R47 ;  /* 0x000000102e4a7819 */ /* 0x000fc4000000122f */
        /* <DEDUP_REMOVED lines=10> */
[CC--:B------:R-:W-:Y:S01]  /*a7e0*/  FMUL.FTZ R81, R47.reuse, R79.reuse ;  /* 0x0000004f2f517220 */ /* 0x0c0fe20000410000 */
[----:B------:R-:W-:Y:S01]  /*a7f0*/  FMUL.FTZ R80, R47, R76 ;  /* 0x0000004c2f507220 */ /* 0x000fe20000410000 */
[----:B------:R-:W-:Y:S01]  /*a800*/  FMUL.FTZ R47, R49, R78 ;  /* 0x0000004e312f7220 */ /* 0x000fe20000410000 */
[----:B------:R-:W-:Y:S02]  /*a810*/  IMAD.U32 R6, R4, 0x10000, RZ ;  /* 0x0001000004067824 */ /* 0x000fe400078e00ff */
[C---:B------:R-:W-:Y:S01]  /*a820*/  FFMA.FTZ R81, R46.reuse, R76, -R81 ;  /* 0x0000004c2e517223 */ /* 0x040fe20000010851 */
[----:B------:R-:W-:Y:S01]  /*a830*/  FFMA.FTZ R80, R46, R79, R80 ;  /* 0x0000004f2e507223 */ /* 0x000fe20000010050 */
[-C--:B------:R-:W-:Y:S01]  /*a840*/  FFMA.FTZ R79, R48, R75.reuse, -R47 ;  /* 0x0000004b304f7223 */ /* 0x080fe2000001082f */
[C---:B------:R-:W-:Y:S01]  /*a850*/  IMAD.U32 R7, R5.reuse, 0x10000, RZ ;  /* 0x0001000005077824 */ /* 0x040fe200078e00ff */
[----:B------:R-:W-:Y:S01]  /*a860*/  LOP3.LUT R4, R4, 0xffff0000, RZ, 0xc0, !PT ;  /* 0xffff000004047812 */ /* 0x000fe200078ec0ff */
[C---:B------:R-:W-:Y:S01]  /*a870*/  IMAD.U32 R47, R74.reuse, 0x10000, RZ ;  /* 0x000100004a2f7824 */ /* 0x040fe200078e00ff */
[----:B------:R-:W-:Y:S01]  /*a880*/  LOP3.LUT R5, R5, 0xffff0000, RZ, 0xc0, !PT ;  /* 0xffff000005057812 */ /* 0x000fe200078ec0ff */
[----:B------:R-:W-:Y:S01]  /*a890*/  FMUL.FTZ R83, R49, R75 ;  /* 0x0000004b31537220 */ /* 0x000fe20000410000 */
[C---:B------:R-:W-:Y:S01]  /*a8a0*/  LOP3.LUT R46, R77.reuse, 0xffff0000, RZ, 0xc0, !PT ;  /* 0xffff00004d2e7812 */ /* 0x040fe200078ec0ff */
[----:B------:R-:W-:Y:S01]  /*a8b0*/  IMAD.U32 R49, R77, 0x10000, RZ ;  /* 0x000100004d317824 */ /* 0x000fe200078e00ff */
[----:B------:R-:W-:Y:S01]  /*a8c0*/  LOP3.LUT R74, R74, 0xffff0000, RZ, 0xc0, !PT ;  /* 0xffff00004a4a7812 */ /* 0x000fe200078ec0ff */
[----:B------:R-:W-:Y:S01]  /*a8d0*/  FFMA.FTZ R78, R48, R78, R83 ;  /* 0x0000004e304e7223 */ /* 0x000fe20000010053 */
[C---:B------:R-:W-:Y:S01]  /*a8e0*/  FMUL.FTZ R48, R4.reuse, R47 ;  /* 0x0000002f04307220 */ /* 0x040fe20000410000 */
[-C--:B------:R-:W-:Y:S01]  /*a8f0*/  FMUL.FTZ R75, R4, R49.reuse ;  /* 0x00000031044b7220 */ /* 0x080fe20000410000 */
        /* <DEDUP_REMOVED lines=9> */
[----:B------:R-:W-:-:S05]  /*a990*/  F2FP.BF16.F32.PACK_AB R5, R46, R5 ;  /* 0x000000052e05723e */ /* 0x000fca00000010ff */
[----:B------:R0:W-:Y:S02]  /*a9a0*/  STS.128 [R205], R4 ;  /* 0x00000004cd007388 */ /* 0x0001e40000000c00 */
.L_x_8333:
[----:B------:R-:W-:Y:S05]  /*a9b0*/  BSYNC B2 ;  /* 0x0000000000027941 */ /* 0x000fea0003800000 */
.L_x_8332:
        /* <DEDUP_REMOVED lines=47> */
.L_x_8331:
[----:B------:R-:W-:Y:S05]  /*acb0*/  BSYNC B1 ;  /* 0x0000000000017941 */ /* 0x000fea0003800000 */
.L_x_8330:
[----:B------:R-:W-:Y:S01]  /*acc0*/  ISETP.GE.AND P0, PT, R217, R0, PT ;  /* 0x00000000d900720c */ /* 0x000fe20003f06270 */
[----:B------:R-:W-:-:S12]  /*acd0*/  BSSY B1, `(.L_x_8334) ;  /* 0x0000065000017945 */ /* 0x000fd80003800000 */
[----:B------:R-:W-:Y:S05]  /*ace0*/  @P0 BRA `(.L_x_8335) ;  /* 0x00000004008c0947 */ /* 0x000fea0003800000 */
[----:B01----:R-:W0:Y:S01]  /*acf0*/  LDC R5, c[0x0][0x3f4] ;  /* 0x0000fd00ff057b82 */ /* 0x003e220000000800 */
[----:B------:R-:W-:Y:S01]  /*ad00*/  BSSY B2, `(.L_x_8336) ;  /* 0x0000032000027945 */ /* 0x000fe20003800000 */
[-C--:B0-----:R-:W-:Y:S02]  /*ad10*/  ISETP.GE.AND P0, PT, R22, R5.reuse, PT ;  /* 0x000000051600720c */ /* 0x081fe40003f06270 */
[----:B------:R-:W-:-:S11]  /*ad20*/  ISETP.GE.AND P1, PT, R186, R5, PT ;  /* 0x00000005ba00720c */ /* 0x000fd60003f26270 */
[----:B------:R-:W-:Y:S05]  /*ad30*/  @P0 BRA `(.L_x_8337) ;  /* 0x0000000000b80947 */ /* 0x000fea0003800000 */
        /* <DEDUP_REMOVED lines=46> */
.L_x_8337:
[----:B------:R-:W-:Y:S05]  /*b020*/  BSYNC B2 ;  /* 0x0000000000027941 */ /* 0x000fea0003800000 */
.L_x_8336:
        /* <DEDUP_REMOVED lines=47> */
.L_x_8335:
[----:B------:R-:W-:Y:S05]  /*b320*/  BSYNC B1 ;  /* 0x0000000000017941 */ /* 0x000fea0003800000 */
.L_x_8334:
[----:B------:R-:W-:Y:S01]  /*b330*/  ISETP.GE.AND P0, PT, R216, R0, PT ;  /* 0x00000000d800720c */ /* 0x000fe20003f06270 */
[----:B------:R-:W-:-:S12]  /*b340*/  BSSY B1, `(.L_x_8338) ;  /* 0x0000065000017945 */ /* 0x000fd80003800000 */
[----:B------:R-:W-:Y:S05]  /*b350*/  @P0 BRA `(.L_x_8339) ;  /* 0x00000004008c0947 */ /* 0x000fea0003800000 */
[----:B012---:R-:W0:Y:S01]  /*b360*/  LDC R5, c[0x0][0x3f4] ;  /* 0x0000fd00ff057b82 */ /* 0x007e220000000800 */
[----:B------:R-:W-:Y:S01]  /*b370*/  BSSY B2, `(.L_x_8340) ;  /* 0x0000032000027945 */ /* 0x000fe20003800000 */
[-C--:B0-----:R-:W-:Y:S02]  /*b380*/  ISETP.GE.AND P0, PT, R22, R5.reuse, PT ;  /* 0x000000051600720c */ /* 0x081fe40003f06270 */
[----:B------:R-:W-:-:S11]  /*b390*/  ISETP.GE.AND P1, PT, R186, R5, PT ;  /* 0x00000005ba00720c */ /* 0x000fd60003f26270 */
[----:B------:R-:W-:Y:S05]  /*b3a0*/  @P0 BRA `(.L_x_8341) ;  /* 0x0000000000b80947 */ /* 0x000fea0003800000 */
        /* <DEDUP_REMOVED lines=8> */
[----:B------:R-:W-:Y:S01]  /*b430*/  SHF.L.U32 R32, R62, 0x10, RZ ;  /* 0x000000103e207819 */ /* 0x000fe200000006ff */
[C---:B------:R-:W-:Y:S01]  /*b440*/  IMAD.U32 R33, R60.reuse, 0x10000, RZ ;  /* 0x000100003c217824 */ /* 0x040fe200078e00ff */
        /* <DEDUP_REMOVED lines=36> */
.L_x_8341:
[----:B------:R-:W-:Y:S05]  /*b690*/  BSYNC B2 ;  /* 0x0000000000027941 */ /* 0x000fea0003800000 */
.L_x_8340:
        /* <DEDUP_REMOVED lines=47> */
.L_x_8339:
[----:B------:R-:W-:Y:S05]  /*b990*/  BSYNC B1 ;  /* 0x0000000000017941 */ /* 0x000fea0003800000 */
.L_x_8338:
[----:B------:R-:W-:-:S13]  /*b9a0*/  ISETP.GE.AND P0, PT, R215, R0, PT ;  /* 0x00000000d700720c */ /* 0x000fda0003f06270 */
[----:B------:R-:W-:Y:S05]  /*b9b0*/  @P0 BRA `(.L_x_8342) ;  /* 0x0000002c007c0947 */ /* 0x000fea0003800000 */
[----:B0123--:R-:W0:Y:S01]  /*b9c0*/  LDC R5, c[0x0][0x3f4] ;  /* 0x0000fd00ff057b82 */ /* 0x00fe220000000800 */
        /* <DEDUP_REMOVED lines=25> */
[C---:B------:R-:W-:Y:S01]  /*bb60*/  FFMA.FTZ R26, R12.reuse, R21, -R25 ;  /* 0x000000150c1a7223 */ /* 0x040fe20000010819 */
[----:B------:R-:W-:Y:S01]  /*bb70*/  FFMA.FTZ R27, R12, R24, R13 ;  /* 0x000000180c1b7223 */ /* 0x000fe2000001000d */
[-C--:B------:R-:W-:Y:S01]  /*bb80*/  FMUL.FTZ R21, R7, R65.reuse ;  /* 0x0000004107157220 */ /* 0x080fe20000410000 */
[----:B------:R-:W-:Y:S01]  /*bb90*/  IMAD.U32 R6, R5, 0x10000, RZ ;  /* 0x0001000005067824 */ /* 0x000fe200078e00ff */
        /* <DEDUP_REMOVED lines=9> */
[----:B------:R-:W-:Y:S01]  /*bc30*/  FMUL.FTZ R12, R4, R7 ;  /* 0x00000007040c7220 */ /* 0x000fe20000410000 */
        /* <DEDUP_REMOVED lines=11> */
.L_x_8344:
[----:B------:R-:W-:Y:S05]  /*bcf0*/  BSYNC B1 ;  /* 0x0000000000017941 */ /* 0x000fea0003800000 */
.L_x_8343:
        /* <DEDUP_REMOVED lines=48> */
.L_x_8315:
[----:B------:R-:W3:Y:S01]  /*c000*/  LDC R0, c[0x0][0x448] ;  /* 0x00011200ff007b82 */ /* 0x000ee20000000800 */
[----:B------:R-:W-:Y:S01]  /*c010*/  ULDC.64 UR4, c[0x0][0x3f8] ;  /* 0x0000fe0000047ab9 */ /* 0x000fe20000000a00 */
[----:B------:R-:W-:Y:S01]  /*c020*/  ULDC.64 UR6, c[0x0][0x408] ;  /* 0x0001020000067ab9 */ /* 0x000fe20000000a00 */
        /* <DEDUP_REMOVED lines=24> */
[----:B------:R-:W3:Y:S01]  /*c1b0*/  LDC R58, c[0x0][0x3f4] ;  /* 0x0000fd00ff3a7b82 */ /* 0x000ee20000000800 */
[----:B------:R-:W4:Y:S01]  /*c1c0*/  SHFL.IDX PT, R4, R10, RZ, 0x181f ;  /* 0x00181fff0a047589 */ /* 0x000f2200000e0000 */
[----:B------:R-:W-:-:S03]  /*c1d0*/  IMAD R0, R189, R0, RZ ;  /* 0x00000000bd007224 */ /* 0x000fc600078e02ff */
[----:B------:R-:W5:Y:S04]  /*c1e0*/  SHFL.IDX PT, R3, R43, RZ, 0x181f ;  /* 0x00181fff2b037589 */ /* 0x000f6800000e0000 */
[----:B------:R-:W0:Y:S04]  /*c1f0*/  SHFL.IDX PT, R14, R44, RZ, 0x181f ;  /* 0x00181fff2c0e7589 */ /* 0x000e2800000e0000 */
[----:B------:R-:W1:Y:S01]  /*c200*/  SHFL.IDX PT, R5, R45, RZ, 0x181f ;  /* 0x00181fff2d057589 */ /* 0x000e6200000e0000 */
[----:B---3--:R-:W-:-:S04]  /*c210*/  ISETP.GE.AND P0, PT, R16, R58, PT ;  /* 0x0000003a1000720c */ /* 0x008fc80003f06270 */
[----:B------:R-:W-:-:S13]  /*c220*/  ISETP.GE.OR P1, PT, R59, R0, P0 ;  /* 0x000000003b00720c */ /* 0x000fda0000726670 */
[C---:B------:R-:W-:Y:S01]  /*c230*/  @!P1 IMAD.SHL.U32 R7, R16.reuse, 0x2, RZ ;  /* 0x0000000210079824 */ /* 0x040fe200078e00ff */
[----:B------:R-:W-:-:S04]  /*c240*/  @!P1 SHF.L.U64.HI R6, R16, 0x1, R17 ;  /* 0x0000000110069819 */ /* 0x000fc80000010211 */
[----:B----4-:R-:W-:-:S05]  /*c250*/  @!P1 IADD3 R4, P2, R4, R7, RZ ;  /* 0x0000000704049210 */ /* 0x010fca0007f5e0ff */
[----:B-----5:R-:W-:Y:S02]  /*c260*/  @!P1 IMAD.X R3, R3, 0x1, R6, P2 ;  /* 0x0000000103039824 */ /* 0x020fe400010e0606 */
[----:B------:R-:W-:Y:S02]  /*c270*/  @!P1 IMAD.MOV.U32 R24, RZ, RZ, R4 ;  /* 0x000000ffff189224 */ /* 0x000fe400078e0004 */
[----:B------:R-:W-:-:S06]  /*c280*/  @!P1 IMAD.MOV.U32 R25, RZ, RZ, R3 ;  /* 0x000000ffff199224 */ /* 0x000fcc00078e0003 */
[----:B------:R-:W3:Y:S01]  /*c290*/  @!P1 LD.E.128 R24, desc[UR54][R24.64] ;  /* 0x0000003618189980 */ /* 0x000ee2000c101d00 */
[----:B0-----:R-:W-:-:S05]  /*c2a0*/  @!P1 IADD3 R14, P2, R14, R7, RZ ;  /* 0x000000070e0e9210 */ /* 0x001fca0007f5e0ff */
[----:B-1----:R-:W-:Y:S02]  /*c2b0*/  @!P1 IMAD.X R5, R5, 0x1, R6, P2 ;  /* 0x0000000105059824 */ /* 0x002fe400010e0606 */
[----:B------:R-:W-:-:S06]  /*c2c0*/  @!P1 IMAD.MOV.U32 R4, RZ, RZ, R14 ;  /* 0x000000ffff049224 */ /* 0x000fcc00078e000e */
[----:B------:R-:W4:Y:S01]  /*c2d0*/  @!P1 LD.E.128 R4, desc[UR54][R4.64] ;  /* 0x0000003604049980 */ /* 0x000f22000c101d00 */
[----:B------:R-:W-:Y:S02]  /*c2e0*/  CS2R R50, SRZ ;  /* 0x0000000000327805 */ /* 0x000fe4000001ff00 */
[----:B------:R-:W-:Y:S02]  /*c2f0*/  CS2R R52, SRZ ;  /* 0x0000000000347805 */ /* 0x000fe4000001ff00 */
[----:B------:R-:W-:Y:S01]  /*c300*/  CS2R R20, SRZ ;  /* 0x0000000000147805 */ /* 0x000fe2000001ff00 */
[----:B------:R0:W1:Y:S01]  /*c310*/  SHFL.IDX PT, R9, R45, 0x1, 0x181f ;  /* 0x00381f002d097f89 */ /* 0x00006200000e0000 */
[----:B------:R-:W-:-:S03]  /*c320*/  CS2R R36, SRZ ;  /* 0x0000000000247805 */ /* 0x000fc6000001ff00 */
[----:B------:R0:W0:Y:S01]  /*c330*/  SHFL.IDX PT, R14, R44, 0x1, 0x181f ;  /* 0x00381f002c0e7f89 */ /* 0x00002200000e0000 */
[----:B---3--:R-:W-:Y:S01]  /*c340*/  @!P1 IMAD.MOV.U32 R50, RZ, RZ, R24 ;  /* 0x000000ffff329224 */ /* 0x008fe200078e0018 */
[----:B------:R-:W-:Y:S01]  /*c350*/  @!P1 MOV R52, R26 ;  /* 0x0000001a00349202 */ /* 0x000fe20000000f00 */
[----:B------:R-:W-:Y:S01]  /*c360*/  @!P1 IMAD.MOV.U32 R51, RZ, RZ, R25 ;  /* 0x000000ffff339224 */ /* 0x000fe200078e0019 */
[----:B------:R-:W-:Y:S01]  /*c370*/  CS2R R24, SRZ ;  /* 0x0000000000187805 */ /* 0x000fe2000001ff00 */
[----:B------:R-:W-:Y:S02]  /*c380*/  IMAD.MOV.U32 R3, RZ, RZ, R50 ;  /* 0x000000ffff037224 */ /* 0x000fe400078e0032 */
[----:B------:R-:W-:Y:S02]  /*c390*/  IMAD.MOV.U32 R8, RZ, RZ, R51 ;  /* 0x000000ffff087224 */ /* 0x000fe400078e0033 */
[----:B------:R-:W-:Y:S01]  /*c3a0*/  @!P1 IMAD.MOV.U32 R53, RZ, RZ, R27 ;  /* 0x000000ffff359224 */ /* 0x000fe200078e001b */
[----:B------:R-:W-:Y:S01]  /*c3b0*/  PRMT R76, R3, 0x7610, R76 ;  /* 0x00007610034c7816 */ /* 0x000fe2000000004c */
[----:B------:R-:W-:Y:S01]  /*c3c0*/  IMAD.MOV.U32 R11, RZ, RZ, R52 ;  /* 0x000000ffff0b7224 */ /* 0x000fe200078e0034 */
[----:B------:R-:W-:Y:S01]  /*c3d0*/  PRMT R77, R8, 0x7610, R77 ;  /* 0x00007610084d7816 */ /* 0x000fe2000000004d */
[----:B------:R3:W0:Y:S01]  /*c3e0*/  SHFL.IDX PT, R3, R43, 0x1, 0x181f ;  /* 0x00381f002b037f89 */ /* 0x00062200000e0000 */
[----:B------:R-:W-:-:S02]  /*c3f0*/  IMAD.MOV.U32 R12, RZ, RZ, R53 ;  /* 0x000000ffff0c7224 */ /* 0x000fc400078e0035 */
[----:B----4-:R-:W-:Y:S01]  /*c400*/  @!P1 IMAD.MOV.U32 R20, RZ, RZ, R4 ;  /* 0x000000ffff149224 */ /* 0x010fe200078e0004 */
[----:B------:R3:W4:Y:S01]  /*c410*/  SHFL.IDX PT, R8, R10, 0x1, 0x181f ;  /* 0x00381f000a087f89 */ /* 0x00072200000e0000 */
[----:B------:R-:W-:Y:S01]  /*c420*/  @!P1 IMAD.MOV.U32 R21, RZ, RZ, R5 ;  /* 0x000000ffff159224 */ /* 0x000fe200078e0005 */
[----:B------:R-:W-:Y:S01]  /*c430*/  PRMT R46, R11, 0x7610, R46 ;  /* 0x000076100b2e7816 */ /* 0x000fe2000000002e */
[----:B------:R-:W-:Y:S01]  /*c440*/  @!P1 IMAD.MOV.U32 R36, RZ, RZ, R6 ;  /* 0x000000ffff249224 */ /* 0x000fe200078e0006 */
[----:B------:R-:W-:Y:S01]  /*c450*/  PRMT R47, R12, 0x7610, R47 ;  /* 0x000076100c2f7816 */ /* 0x000fe2000000002f */
[----:B------:R-:W-:Y:S02]  /*c460*/  @!P1 IMAD.MOV.U32 R37, RZ, RZ, R7 ;  /* 0x000000ffff259224 */ /* 0x000fe400078e0007 */
[----:B------:R-:W-:Y:S02]  /*c470*/  IMAD.MOV.U32 R4, RZ, RZ, R20 ;  /* 0x000000ffff047224 */ /* 0x000fe400078e0014 */
[----:B------:R-:W-:-:S02]  /*c480*/  IMAD.MOV.U32 R5, RZ, RZ, R21 ;  /* 0x000000ffff057224 */ /* 0x000fc400078e0015 */
[----:B------:R-:W-:Y:S01]  /*c490*/  IMAD.MOV.U32 R6, RZ, RZ, R36 ;  /* 0x000000ffff067224 */ /* 0x000fe200078e0024 */
[----:B------:R-:W-:Y:S01]  /*c4a0*/  PRMT R78, R4, 0x7610, R78 ;  /* 0x00007610044e7816 */ /* 0x000fe2000000004e */
[----:B------:R-:W-:Y:S01]  /*c4b0*/  IMAD.MOV.U32 R7, RZ, RZ, R37 ;  /* 0x000000ffff077224 */ /* 0x000fe200078e0025 */
[----:B------:R-:W-:Y:S02]  /*c4c0*/  PRMT R79, R5, 0x7610, R79 ;  /* 0x00007610054f7816 */ /* 0x000fe4000000004f */
[----:B------:R-:W-:Y:S02]  /*c4d0*/  PRMT R80, R6, 0x7610, R80 ;  /* 0x0000761006507816 */ /* 0x000fe40000000050 */
[----:B-1-3--:R-:W-:-:S07]  /*c4e0*/  PRMT R86, R7, 0x7610, R86 ;  /* 0x0000761007567816 */ /* 0x00afce0000000056 */
.L_x_8689:
[----:B------:R-:W-:Y:S01]  /*c4f0*/  VIADD R5, R59, 0x20 ;  /* 0x000000203b057836 */ /* 0x000fe20000000000 */
[----:B------:R-:W-:Y:S01]  /*c500*/  BSSY B1, `(.L_x_8346) ;  /* 0x0000012000017945 */ /* 0x000fe20003800000 */
[----:B------:R-:W-:Y:S02]  /*c510*/  CS2R R26, SRZ ;  /* 0x00000000001a7805 */ /* 0x000fe4000001ff00 */
[----:B------:R-:W-:Y:S02]  /*c520*/  CS2R R6, SRZ ;  /* 0x0000000000067805 */ /* 0x000fe4000001ff00 */
[----:B------:R-:W-:Y:S02]  /*c530*/  ISETP.GE.AND P1, PT, R5, R0, PT ;  /* 0x000000000500720c */ /* 0x000fe40003f26270 */
[----:B------:R-:W-:-:S11]  /*c540*/  CS2R R4, SRZ ;  /* 0x0000000000047805 */ /* 0x000fd6000001ff00 */
[----:B------:R-:W-:Y:S05]  /*c550*/  @P1 BRA `(.L_x_8347) ;  /* 0x0000000000301947 */ /* 0x000fea0003800000 */
[----:B------:R-:W-:Y:S02]  /*c560*/  CS2R R26, SRZ ;  /* 0x00000000001a7805 */ /* 0x000fe4000001ff00 */
[----:B------:R-:W-:Y:S02]  /*c570*/  CS2R R4, SRZ ;  /* 0x0000000000047805 */ /* 0x000fe4000001ff00 */
[----:B------:R-:W-:Y:S01]  /*c580*/  CS2R R6, SRZ ;  /* 0x0000000000067805 */ /* 0x000fe2000001ff00 */
[----:B------:R-:W-:Y:S06]  /*c590*/  @P0 BRA `(.L_x_8347) ;  /* 0x0000000000200947 */ /* 0x000fec0003800000 */
[C---:B------:R-:W-:Y:S01]  /*c5a0*/  IMAD.SHL.U32 R15, R16.reuse, 0x2, RZ ;  /* 0x00000002100f7824 */ /* 0x040fe200078e00ff */
[----:B------:R-:W-:-:S04]  /*c5b0*/  SHF.L.U64.HI R6, R16, 0x1, R17 ;  /* 0x0000000110067819 */ /* 0x000fc80000010211 */
[-C--:B----4-:R-:W-:Y:S02]  /*c5c0*/  IADD3 R4, P1, R8, R15.reuse, RZ ;  /* 0x0000000f08047210 */ /* 0x090fe40007f3e0ff */
[----:B0-----:R-:W-:-:S03]  /*c5d0*/  IADD3 R14, P2, R14, R15, RZ ;  /* 0x0000000f0e0e7210 */ /* 0x001fc60007f5e0ff */
[--C-:B------:R-:W-:Y:S02]  /*c5e0*/  IMAD.X R5, R3, 0x1, R6.reuse, P1 ;  /* 0x0000000103057824 */ /* 0x100fe400008e0606 */
[----:B------:R-:W-:-:S04]  /*c5f0*/  IMAD.X R15, R9, 0x1, R6, P2 ;  /* 0x00000001090f7824 */ /* 0x000fc800010e0606 */
[----:B------:R-:W5:Y:S04]  /*c600*/  LD.E.128 R4, desc[UR54][R4.64] ;  /* 0x0000003604047980 */ /* 0x000f68000c101d00 */
[----:B------:R1:W5:Y:S02]  /*c610*/  LD.E.128 R24, desc[UR54][R14.64] ;  /* 0x000000360e187980 */ /* 0x000364000c101d00 */
.L_x_8347:
[----:B------:R-:W-:Y:S05]  /*c620*/  BSYNC B1 ;  /* 0x0000000000017941 */ /* 0x000fea0003800000 */
.L_x_8346:
[----:B0----5:R-:W-:Y:S01]  /*c630*/  IMAD.MOV.U32 R3, RZ, RZ, R24 ;  /* 0x000000ffff037224 */ /* 0x021fe200078e0018 */
[----:B------:R-:W-:Y:S01]  /*c640*/  UMOV UR4, 0xffffffff ;  /* 0xffffffff00047882 */ /* 0x000fe20000000000 */
[----:B----4-:R-:W-:Y:S02]  /*c650*/  IMAD.MOV.U32 R8, RZ, RZ, R25 ;  /* 0x000000ffff087224 */ /* 0x010fe400078e0019 */
        /* <DEDUP_REMOVED lines=15> */
[----:B------:R-:W0:Y:S01]  /*c750*/  SHFL.IDX PT, R8, R10, 0x2, 0x181f ;  /* 0x00581f000a087f89 */ /* 0x000e2200000e0000 */
[----:B------:R-:W-:-:S03]  /*c760*/  VIADD R9, R59, 0x40 ;  /* 0x000000403b097836 */ /* 0x000fc60000000000 */
[----:B------:R-:W3:Y:S02]  /*c770*/  SHFL.IDX PT, R3, R43, 0x2, 0x181f ;  /* 0x00581f002b037f89 */ /* 0x000ee400000e0000 */
[----:B------:R-:W-:Y:S02]  /*c780*/  ISETP.GE.OR P1, PT, R9, R0, P0 ;  /* 0x000000000900720c */ /* 0x000fe40000726670 */
[----:B-1----:R-:W1:Y:S04]  /*c790*/  SHFL.IDX PT, R14, R44, 0x2, 0x181f ;  /* 0x00581f002c0e7f89 */ /* 0x002e6800000e0000 */
[----:B------:R-:W4:Y:S07]  /*c7a0*/  SHFL.IDX PT, R9, R45, 0x2, 0x181f ;  /* 0x00581f002d097f89 */ /* 0x000f2e00000e0000 */
[C---:B------:R-:W-:Y:S01]  /*c7b0*/  @!P1 IMAD.SHL.U32 R29, R16.reuse, 0x2, RZ ;  /* 0x00000002101d9824 */ /* 0x040fe200078e00ff */
[----:B------:R-:W-:-:S04]  /*c7c0*/  @!P1 SHF.L.U64.HI R28, R16, 0x1, R17 ;  /* 0x00000001101c9819 */ /* 0x000fc80000010211 */
[----:B0-----:R-:W-:-:S05]  /*c7d0*/  @!P1 IADD3 R8, P2, R8, R29, RZ ;  /* 0x0000001d08089210 */ /* 0x001fca0007f5e0ff */
[----:B---3--:R-:W-:Y:S02]  /*c7e0*/  @!P1 IMAD.X R3, R3, 0x1, R28, P2 ;  /* 0x0000000103039824 */ /* 0x008fe400010e061c */
[----:B------:R-:W-:Y:S02]  /*c7f0*/  @!P1 IMAD.MOV.U32 R32, RZ, RZ, R8 ;  /* 0x000000ffff209224 */ /* 0x000fe400078e0008 */
[----:B------:R-:W-:-:S06]  /*c800*/  @!P1 IMAD.MOV.U32 R33, RZ, RZ, R3 ;  /* 0x000000ffff219224 */ /* 0x000fcc00078e0003 */
[----:B------:R-:W3:Y:S01]  /*c810*/  @!P1 LD.E.128 R32, desc[UR54][R32.64] ;  /* 0x0000003620209980 */ /* 0x000ee2000c101d00 */
[----:B-1----:R-:W-:-:S05]  /*c820*/  @!P1 IADD3 R14, P2, R14, R29, RZ ;  /* 0x0000001d0e0e9210 */ /* 0x002fca0007f5e0ff */
[----:B----4-:R-:W-:-:S04]  /*c830*/  @!P1 IMAD.X R9, R9, 0x1, R28, P2 ;  /* 0x0000000109099824 */ /* 0x010fc800010e061c */
[----:B------:R-:W-:-:S05]  /*c840*/  @!P1 IMAD.MOV.U32 R15, RZ, RZ, R9 ;  /* 0x000000ffff0f9224 */ /* 0x000fca00078e0009 */
[----:B------:R-:W4:Y:S01]  /*c850*/  @!P1 LD.E.128 R28, desc[UR54][R14.64] ;  /* 0x000000360e1c9980 */ /* 0x000f22000c101d00 */
[----:B------:R-:W-:Y:S02]  /*c860*/  CS2R R54, SRZ ;  /* 0x0000000000367805 */ /* 0x000fe4000001ff00 */
[----:B------:R-:W-:Y:S02]  /*c870*/  CS2R R56, SRZ ;  /* 0x0000000000387805 */ /* 0x000fe4000001ff00 */
[----:B------:R-:W-:Y:S02]  /*c880*/  CS2R R38, SRZ ;  /* 0x0000000000267805 */ /* 0x000fe4000001ff00 */
[----:B------:R-:W-:Y:S01]  /*c890*/  CS2R R40, SRZ ;  /* 0x0000000000287805 */ /* 0x000fe2000001ff00 */
[----:B---3--:R-:W-:Y:S02]  /*c8a0*/  @!P1 IMAD.MOV.U32 R54, RZ, RZ, R32 ;  /* 0x000000ffff369224 */ /* 0x008fe400078e0020 */
[----:B------:R-:W-:Y:S01]  /*c8b0*/  @!P1 IMAD.MOV.U32 R55, RZ, RZ, R33 ;  /* 0x000000ffff379224 */ /* 0x000fe200078e0021 */
[----:B------:R0:W1:Y:S01]  /*c8c0*/  SHFL.IDX PT, R32, R10, 0x3, 0x181f ;  /* 0x00781f000a207f89 */ /* 0x00006200000e0000 */
[----:B------:R-:W-:-:S02]  /*c8d0*/  IMAD.MOV.U32 R3, RZ, RZ, R54 ;  /* 0x000000ffff037224 */ /* 0x000fc400078e0036 */
[----:B------:R-:W-:Y:S01]  /*c8e0*/  @!P1 IMAD.MOV.U32 R56, RZ, RZ, R34 ;  /* 0x000000ffff389224 */ /* 0x000fe200078e0022 */
[----:B------:R3:W1:Y:S01]  /*c8f0*/  SHFL.IDX PT, R33, R45, 0x3, 0x181f ;  /* 0x00781f002d217f89 */ /* 0x00066200000e0000 */
[----:B------:R-:W-:Y:S01]  /*c900*/  IMAD.MOV.U32 R8, RZ, RZ, R55 ;  /* 0x000000ffff087224 */ /* 0x000fe200078e0037 */
[----:B------:R-:W-:Y:S01]  /*c910*/  PRMT R68, R3, 0x7610, R68 ;  /* 0x0000761003447816 */ /* 0x000fe20000000044 */
[----:B------:R-:W-:Y:S01]  /*c920*/  @!P1 IMAD.MOV.U32 R57, RZ, RZ, R35 ;  /* 0x000000ffff399224 */ /* 0x000fe200078e0023 */
[----:B------:R3:W1:Y:S02]  /*c930*/  SHFL.IDX PT, R3, R43, 0x3, 0x181f ;  /* 0x00781f002b037f89 */ /* 0x00066400000e0000 */
[----:B------:R-:W-:Y:S01]  /*c940*/  PRMT R69, R8, 0x7610, R69 ;  /* 0x0000761008457816 */ /* 0x000fe20000000045 */
[----:B------:R-:W-:Y:S01]  /*c950*/  IMAD.MOV.U32 R8, RZ, RZ, R56 ;  /* 0x000000ffff087224 */ /* 0x000fe200078e0038 */
[----:B------:R3:W1:Y:S01]  /*c960*/  SHFL.IDX PT, R34, R44, 0x3, 0x181f ;  /* 0x00781f002c227f89 */ /* 0x00066200000e0000 */
[----:B------:R-:W-:Y:S01]  /*c970*/  IMAD.MOV.U32 R9, RZ, RZ, R57 ;  /* 0x000000ffff097224 */ /* 0x000fe200078e0039 */
[----:B----4-:R-:W-:Y:S01]  /*c980*/  @!P1 MOV R41, R31 ;  /* 0x0000001f00299202 */ /* 0x010fe20000000f00 */
[----:B------:R-:W-:Y:S01]  /*c990*/  @!P1 IMAD.MOV.U32 R38, RZ, RZ, R28 ;  /* 0x000000ffff269224 */ /* 0x000fe200078e001c */
[----:B------:R-:W-:Y:S01]  /*c9a0*/  PRMT R48, R8, 0x7610, R48 ;  /* 0x0000761008307816 */ /* 0x000fe20000000030 */
[----:B------:R-:W-:Y:S01]  /*c9b0*/  @!P1 IMAD.MOV.U32 R39, RZ, RZ, R29 ;  /* 0x000000ffff279224 */ /* 0x000fe200078e001d */
[----:B------:R-:W-:Y:S01]  /*c9c0*/  PRMT R49, R9, 0x7610, R49 ;  /* 0x0000761009317816 */ /* 0x000fe20000000031 */
[----:B------:R-:W-:-:S02]  /*c9d0*/  @!P1 IMAD.MOV.U32 R40, RZ, RZ, R30 ;  /* 0x000000ffff289224 */ /* 0x000fc400078e001e */
[----:B------:R-:W-:Y:S02]  /*c9e0*/  IMAD.MOV.U32 R8, RZ, RZ, R38 ;  /* 0x000000ffff087224 */ /* 0x000fe400078e0026 */
[----:B------:R-:W-:Y:S02]  /*c9f0*/  IMAD.MOV.U32 R9, RZ, RZ, R39 ;  /* 0x000000ffff097224 */ /* 0x000fe400078e0027 */
[----:B0-----:R-:W-:Y:S01]  /*ca00*/  IMAD.MOV.U32 R10, RZ, RZ, R40 ;  /* 0x000000ffff0a7224 */ /* 0x001fe200078e0028 */
[----:B------:R-:W-:Y:S01]  /*ca10*/  PRMT R72, R8, 0x7610, R72 ;  /* 0x0000761008487816 */ /* 0x000fe20000000048 */
[----:B------:R-:W-:Y:S01]  /*ca20*/  IMAD.MOV.U32 R11, RZ, RZ, R41 ;  /* 0x000000ffff0b7224 */ /* 0x000fe200078e0029 */
[----:B------:R-:W-:Y:S02]  /*ca30*/  PRMT R73, R9, 0x7610, R73 ;  /* 0x0000761009497816 */ /* 0x000fe40000000049 */
[----:B------:R-:W-:Y:S02]  /*ca40*/  CS2R R8, SRZ ;  /* 0x0000000000087805 */ /* 0x000fe4000001ff00 */
[----:B------:R-:W-:-:S02]  /*ca50*/  PRMT R74, R10, 0x7610, R74 ;  /* 0x000076100a4a7816 */ /* 0x000fc4000000004a */
[----:B---3--:R-:W-:-:S07]  /*ca60*/  PRMT R75, R11, 0x7610, R75 ;  /* 0x000076100b4b7816 */ /* 0x008fce000000004b */
.L_x_8699:
[----:B------:R-:W-:Y:S01]  /*ca70*/  VIADD R59, R59, 0x60 ;  /* 0x000000603b3b7836 */ /* 0x000fe20000000000 */
[----:B------:R-:W-:Y:S01]  /*ca80*/  BSSY B1, `(.L_x_8349) ;  /* 0x0000012000017945 */ /* 0x000fe20003800000 */
[----:B------:R-:W-:Y:S02]  /*ca90*/  CS2R R10, SRZ ;  /* 0x00000000000a7805 */ /* 0x000fe4000001ff00 */
[----:B--2---:R-:W-:Y:S02]  /*caa0*/  CS2R R12, SRZ ;  /* 0x00000000000c7805 */ /* 0x004fe4000001ff00 */
[----:B------:R-:W-:Y:S02]  /*cab0*/  CS2R R14, SRZ ;  /* 0x00000000000e7805 */ /* 0x000fe4000001ff00 */
[----:B------:R-:W-:-:S13]  /*cac0*/  ISETP.GE.AND P1, PT, R59, R0, PT ;  /* 0x000000003b00720c */ /* 0x000fda0003f26270 */
[----:B------:R-:W-:Y:S05]  /*cad0*/  @P1 BRA `(.L_x_8350) ;  /* 0x0000000000301947 */ /* 0x000fea0003800000 */
[----:B------:R-:W-:Y:S02]  /*cae0*/  CS2R R10, SRZ ;  /* 0x00000000000a7805 */ /* 0x000fe4000001ff00 */
[----:B------:R-:W-:Y:S02]  /*caf0*/  CS2R R12, SRZ ;  /* 0x00000000000c7805 */ /* 0x000fe4000001ff00 */
[----:B------:R-:W-:Y:S01]  /*cb00*/  CS2R R14, SRZ ;  /* 0x00000000000e7805 */ /* 0x000fe2000001ff00 */
[----:B------:R-:W-:Y:S06]  /*cb10*/  @P0 BRA `(.L_x_8350) ;  /* 0x0000000000200947 */ /* 0x000fec0003800000 */
[C---:B------:R-:W-:Y:S01]  /*cb20*/  IMAD.SHL.U32 R9, R16.reuse, 0x2, RZ ;  /* 0x0000000210097824 */ /* 0x040fe200078e00ff */
[----:B------:R-:W-:-:S04]  /*cb30*/  SHF.L.U64.HI R10, R16, 0x1, R17 ;  /* 0x00000001100a7819 */ /* 0x000fc80000010211 */
[-C--:B-1----:R-:W-:Y:S02]  /*cb40*/  IADD3 R12, P1, R32, R9.reuse, RZ ;  /* 0x00000009200c7210 */ /* 0x082fe40007f3e0ff */
[----:B------:R-:W-:-:S03]  /*cb50*/  IADD3 R8, P2, R34, R9, RZ ;  /* 0x0000000922087210 */ /* 0x000fc60007f5e0ff */
[--C-:B------:R-:W-:Y:S02]  /*cb60*/  IMAD.X R13, R3, 0x1, R10.reuse, P1 ;  /* 0x00000001030d7824 */ /* 0x100fe400008e060a */
[----:B------:R-:W-:-:S04]  /*cb70*/  IMAD.X R9, R33, 0x1, R10, P2 ;  /* 0x0000000121097824 */ /* 0x000fc800010e060a */
[----:B------:R-:W5:Y:S04]  /*cb80*/  LD.E.128 R12, desc[UR54][R12.64] ;  /* 0x000000360c0c7980 */ /* 0x000f68000c101d00 */
[----:B------:R-:W5:Y:S02]  /*cb90*/  LD.E.128 R8, desc[UR54][R8.64] ;  /* 0x0000003608087980 */ /* 0x000f64000c101d00 */
.L_x_8350:
[----:B------:R-:W-:Y:S05]  /*cba0*/  BSYNC B1 ;  /* 0x0000000000017941 */ /* 0x000fea0003800000 */
.L_x_8349:
[----:B------:R-:W-:Y:S01]  /*cbb0*/  ULEA.HI UR4, UR37, UR37, URZ, 0x1 ;  /* 0x0000002525047291 */ /* 0x000fe2000f8f083f */
[----:B------:R-:W-:Y:S01]  /*cbc0*/  VIADDMNMX R0, R0, -R193, 0x80, PT ;  /* 0x0000008000007446 */ /* 0x000fe200038009c1 */
[----:B-1---5:R-:W-:Y:S01]  /*cbd0*/  IMAD.MOV.U32 R3, RZ, RZ, R8 ;  /* 0x000000ffff037224 */ /* 0x022fe200078e0008 */
[----:B------:R-:W-:Y:S01]  /*cbe0*/  BSSY B1, `(.L_x_8351) ;  /* 0x0000018000017945 */ /* 0x000fe20003800000 */
[----:B------:R-:W-:Y:S01]  /*cbf0*/  ULOP3.LUT UR4, UR4, 0xfffffffe, URZ, 0xc0, !UPT ;  /* 0xfffffffe04047892 */ /* 0x000fe2000f8ec03f */
[----:B------:R-:W-:Y:S01]  /*cc00*/  IMAD.MOV.U32 R28, RZ, RZ, R9 ;  /* 0x000000ffff1c7224 */ /* 0x000fe200078e0009 */
[-C--:B------:R-:W-:Y:S01]  /*cc10*/  ISETP.GE.OR P3, PT, R188, R0.reuse, P0 ;  /* 0x00000000bc00720c */ /* 0x080fe20000766670 */
[----:B------:R-:W-:Y:S01]  /*cc20*/  IMAD.MOV.U32 R30, RZ, RZ, R13 ;  /* 0x000000ffff1e7224 */ /* 0x000fe200078e000d */
[----:B------:R-:W-:Y:S01]  /*cc30*/  UIADD3 UR4, UR37, -UR4, URZ ;  /* 0x8000000425047290 */ /* 0x000fe2000fffe03f */
[-C--:B------:R-:W-:Y:S02]  /*cc40*/  ISETP.GE.OR P2, PT, R217, R0.reuse, P0 ;  /* 0x00000000d900720c */ /* 0x080fe40000746670 */
[----:B------:R-:W-:-:S02]  /*cc50*/  ISETP.GE.OR P1, PT, R216, R0, P0 ;  /* 0x00000000d800720c */ /* 0x000fc40000726670 */
[----:B------:R-:W-:Y:S01]  /*cc60*/  ISETP.GE.OR P0, PT, R215, R0, P0 ;  /* 0x00000000d700720c */ /* 0x000fe20000706670 */
        /* <DEDUP_REMOVED lines=9> */
[----:B------:R-:W0:Y:S01]  /*cd00*/  SYNCS.PHASECHK.TRANS64.TRYWAIT P4, [R18+URZ+0x28800], R29 ;  /* 0x0288001d120075a7 */ /* 0x000e22000808017f */
[----:B------:R-:W-:Y:S01]  /*cd10*/  PRMT R59, R3, 0x7610, R59 ;  /* 0x00007610033b7816 */ /* 0x000fe2000000003b */
[----:B------:R-:W-:Y:S01]  /*cd20*/  IMAD.MOV.U32 R3, RZ, RZ, R15 ;  /* 0x000000ffff037224 */ /* 0x000fe200078e000f */
[----:B------:R-:W-:-:S02]  /*cd30*/  PRMT R70, R28, 0x7610, R70 ;  /* 0x000076101c467816 */ /* 0x000fc40000000046 */
[----:B------:R-:W-:Y:S01]  /*cd40*/  PRMT R71, R30, 0x7610, R71 ;  /* 0x000076101e477816 */ /* 0x000fe20000000047 */
[----:B0-----:R-:W-:Y:S06]  /*cd50*/  @!P4 BRA `(.L_x_8352) ;  /* 0x000001b800a4c947 */ /* 0x001fec0003800000 */
.L_x_8700:
[----:B------:R-:W-:Y:S05]  /*cd60*/  BSYNC B1 ;  /* 0x0000000000017941 */ /* 0x000fea0003800000 */
.L_x_8351:
[----:B------:R-:W-:Y:S04]  /*cd70*/  BSSY B1, `(.L_x_8353) ;  /* 0x0000069000017945 */ /* 0x000fe80003800000 */
[----:B------:R-:W-:Y:S05]  /*cd80*/  @P3 BRA `(.L_x_8354) ;  /* 0x00000004009c3947 */ /* 0x000fea0003800000 */
[----:B------:R-:W-:Y:S02]  /*cd90*/  LEA.HI R28, R58, R207, RZ, 0x1d ;  /* 0x000000cf3a1c7211 */ /* 0x000fe400078fe8ff */
[--C-:B------:R-:W-:Y:S02]  /*cda0*/  SHF.R.U64 R87, R50, 0x10, R51.reuse ;  /* 0x0000001032577819 */ /* 0x100fe40000001233 */
[----:B------:R-:W-:Y:S01]  /*cdb0*/  SHF.R.S32.HI R31, RZ, 0x1f, R28 ;  /* 0x0000001fff1f7819 */ /* 0x000fe2000001141c */
[----:B0-----:R-:W-:Y:S01]  /*cdc0*/  IMAD.SHL.U32 R29, R28, 0x8, RZ ;  /* 0x000000081c1d7824 */ /* 0x001fe200078e00ff */
[----:B------:R-:W-:Y:S02]  /*cdd0*/  SHF.R.U32.HI R50, RZ, 0x10, R51 ;  /* 0x00000010ff327819 */ /* 0x000fe40000011633 */
[----:B------:R-:W-:Y:S02]  /*cde0*/  LEA.HI R31, R31, R28, RZ, 0x3 ;  /* 0x0000001c1f1f7211 */ /* 0x000fe400078f18ff */
[----:B------:R-:W-:-:S02]  /*cdf0*/  LOP3.LUT R29, R29, 0x38, RZ, 0xc0, !PT ;  /* 0x000000381d1d7812 */ /* 0x000fc400078ec0ff */
[----:B------:R-:W-:Y:S01]  /*ce00*/  SHF.R.U64 R51, R20, 0x10, R21 ;  /* 0x0000001014337819 */ /* 0x000fe20000001215 */
[----:B------:R-:W-:Y:S01]  /*ce10*/  IMAD.SHL.U32 R31, R31, 0x400, RZ ;  /* 0x000004001f1f7824 */ /* 0x000fe200078e00ff */
[----:B------:R-:W-:Y:S02]  /*ce20*/  LOP3.LUT R28, R29, 0x1c0, R222, 0xf8, !PT ;  /* 0x000001c01d1c7812 */ /* 0x000fe400078ef8de */
[----:B------:R-:W-:Y:S02]  /*ce30*/  SHF.R.U64 R83, R52, 0x10, R53 ;  /* 0x0000001034537819 */ /* 0x000fe40000001235 */
[----:B------:R-:W-:Y:S02]  /*ce40*/  LOP3.LUT R28, R28, R203, RZ, 0x3c, !PT ;  /* 0x000000cb1c1c7212 */ /* 0x000fe400078e3cff */
[----:B------:R-:W-:Y:S02]  /*ce50*/  LOP3.LUT R31, R31, 0x7fffe000, RZ, 0xc0, !PT ;  /* 0x7fffe0001f1f7812 */ /* 0x000fe400078ec0ff */
[----:B------:R-:W-:-:S02]  /*ce60*/  SHF.R.U32.HI R20, RZ, 0x10, R21 ;  /* 0x00000010ff147819 */ /* 0x000fc40000011615 */
[----:B------:R-:W-:Y:S02]  /*ce70*/  IADD3 R33, R28, R31, R204 ;  /* 0x0000001f1c217210 */ /* 0x000fe40007ffe0cc */
[----:B------:R-:W0:Y:S01]  /*ce80*/  LDS.128 R28, [R205] ;  /* 0x00000000cd1c7984 */ /* 0x000e220000000c00 */
[----:B------:R-:W-:Y:S02]  /*ce90*/  PRMT R78, R78, 0x5410, R51 ;  /* 0x000054104e4e7816 */ /* 0x000fe40000000033 */
        /* <DEDUP_REMOVED lines=8> */
[----:B------:R-:W-:-:S02]  /*cf20*/  SHF.R.U64 R21, R36, 0x10, R37 ;  /* 0x0000001024157819 */ /* 0x000fc40000001225 */
[----:B------:R-:W-:Y:S02]  /*cf30*/  SHF.R.U32.HI R85, RZ, 0x10, R37 ;  /* 0x00000010ff557819 */ /* 0x000fe40000011625 */
[----:B------:R-:W-:Y:S02]  /*cf40*/  PRMT R77, R77, 0x5410, R50 ;  /* 0x000054104d4d7816 */ /* 0x000fe40000000032 */
[----:B------:R-:W-:Y:S02]  /*cf50*/  PRMT R82, R47, 0x5410, R82 ;  /* 0x000054102f527816 */ /* 0x000fe40000000052 */
[----:B------:R-:W-:Y:S01]  /*cf60*/  PRMT R84, R80, 0x5410, R21 ;  /* 0x0000541050547816 */ /* 0x000fe20000000015 */
[----:B------:R-:W-:Y:S01]  /*cf70*/  IMAD.U32 R80, R83, 0x10000, RZ ;  /* 0x0001000053507824 */ /* 0x000fe200078e00ff */
[----:B------:R-:W-:Y:S02]  /*cf80*/  PRMT R85, R86, 0x5410, R85 ;  /* 0x0000541056557816 */ /* 0x000fe40000000055 */
[----:B------:R-:W-:-:S02]  /*cf90*/  LOP3.LUT R78, R78, 0xffff0000, RZ, 0xc0, !PT ;  /* 0xffff00004e4e7812 */ /* 0x000fc400078ec0ff */
[----:B------:R-:W-:Y:S01]  /*cfa0*/  LOP3.LUT R76, R76, 0xffff0000, RZ, 0xc0, !PT ;  /* 0xffff00004c4c7812 */ /* 0x000fe200078ec0ff */
[----:B------:R-:W-:Y:S01]  /*cfb0*/  IMAD.U32 R86, R85, 0x10000, RZ ;  /* 0x0001000055567824 */ /* 0x000fe200078e00ff */
        /* <DEDUP_REMOVED lines=17> */
[----:B------:R-:W-:Y:S01]  /*d0d0*/  FFMA.FTZ R87, R20, R53, -R87 ;  /* 0x0000003514577223 */ /* 0x000fe20000010857 */
[----:B------:R-:W-:Y:S01]  /*d0e0*/  FMUL.FTZ R53, R47, R80 ;  /* 0x000000502f357220 */ /* 0x000fe20000410000 */
[----:B------:R-:W-:-:S02]  /*d0f0*/  IMAD.U32 R51, R35, 0x10000, RZ ;  /* 0x0001000023337824 */ /* 0x000fc400078e00ff */
[----:B------:R-:W-:Y:S01]  /*d100*/  FFMA.FTZ R91, R20, R79, R91 ;  /* 0x0000004f145b7223 */ /* 0x000fe2000001005b */
[----:B------:R-:W-:Y:S02]  /*d110*/  IMAD.U32 R20, R82, 0x10000, RZ ;  /* 0x0001000052147824 */ /* 0x000fe400078e00ff */
[-C--:B------:R-:W-:Y:S01]  /*d120*/  FMUL.FTZ R47, R47, R46.reuse ;  /* 0x0000002e2f2f7220 */ /* 0x080fe20000410000 */
[C---:B------:R-:W-:Y:S01]  /*d130*/  FFMA.FTZ R53, R36.reuse, R46, -R53 ;  /* 0x0000002e24357223 */ /* 0x040fe20000010835 */
[C---:B------:R-:W-:Y:S01]  /*d140*/  FMUL.FTZ R46, R51.reuse, R86 ;  /* 0x00000056332e7220 */ /* 0x040fe20000410000 */
[----:B------:R-:W-:Y:S01]  /*d150*/  FMUL.FTZ R79, R51, R20 ;  /* 0x00000014334f7220 */ /* 0x000fe20000410000 */
[----:B------:R-:W-:Y:S01]  /*d160*/  FFMA.FTZ R47, R36, R80, R47 ;  /* 0x00000050242f7223 */ /* 0x000fe2000001002f */
[C---:B------:R-:W-:Y:S01]  /*d170*/  FMUL.FTZ R36, R32.reuse, R76 ;  /* 0x0000004c20247220 */ /* 0x040fe20000410000 */
[----:B------:R-:W-:Y:S01]  /*d180*/  FFMA.FTZ R51, R37, R20, -R46 ;  /* 0x0000001425337223 */ /* 0x000fe2000001082e */
[----:B------:R-:W-:Y:S01]  /*d190*/  FMUL.FTZ R20, R32, R78 ;  /* 0x0000004e20147220 */ /* 0x000fe20000410000 */
[----:B------:R-:W-:-:S02]  /*d1a0*/  IMAD.U32 R50, R34, 0x10000, RZ ;  /* 0x0001000022327824 */ /* 0x000fc400078e00ff */
[C---:B------:R-:W-:Y:S01]  /*d1b0*/  FFMA.FTZ R36, R21.reuse, R78, R36 ;  /* 0x0000004e15247223 */ /* 0x040fe20000010024 */
[----:B------:R-:W-:Y:S02]  /*d1c0*/  IMAD.U32 R32, R84, 0x10000, RZ ;  /* 0x0001000054207824 */ /* 0x000fe400078e00ff */
[----:B------:R-:W-:Y:S01]  /*d1d0*/  FFMA.FTZ R76, R21, R76, -R20 ;  /* 0x0000004c154c7223 */ /* 0x000fe20000010814 */
[----:B------:R-:W-:Y:S02]  /*d1e0*/  IMAD.U32 R20, R52, 0x10000, RZ ;  /* 0x0001000034147824 */ /* 0x000fe400078e00ff */
[----:B------:R-:W-:Y:S01]  /*d1f0*/  FFMA.FTZ R79, R37, R86, R79 ;  /* 0x00000056254f7223 */ /* 0x000fe2000001004f */
[----:B------:R-:W-:Y:S01]  /*d200*/  FMUL.FTZ R78, R50, R32 ;  /* 0x00000020324e7220 */ /* 0x000fe20000410000 */
[C---:B------:R-:W-:Y:S01]  /*d210*/  FMUL.FTZ R37, R33.reuse, R83 ;  /* 0x0000005321257220 */ /* 0x040fe20000410000 */
[-C--:B------:R-:W-:Y:S01]  /*d220*/  FMUL.FTZ R80, R33, R77.reuse ;  /* 0x0000004d21507220 */ /* 0x080fe20000410000 */
[----:B------:R-:W-:Y:S01]  /*d230*/  LOP3.LUT R34, R34, 0xffff0000, RZ, 0xc0, !PT ;  /* 0xffff000022227812 */ /* 0x000fe200078ec0ff */
[-C--:B------:R-:W-:Y:S01]  /*d240*/  FMUL.FTZ R50, R50, R20.reuse ;  /* 0x0000001432327220 */ /* 0x080fe20000410000 */
[----:B------:R-:W-:Y:S01]  /*d250*/  FFMA.FTZ R78, R29, R20, -R78 ;  /* 0x000000141d4e7223 */ /* 0x000fe2000001084e */
[----:B------:R-:W-:Y:S01]  /*d260*/  LOP3.LUT R33, R84, 0xffff0000, RZ, 0xc0, !PT ;  /* 0xffff000054217812 */ /* 0x000fe200078ec0ff */
[----:B------:R-:W-:Y:S01]  /*d270*/  FFMA.FTZ R46, R28, R77, -R37 ;  /* 0x0000004d1c2e7223 */ /* 0x000fe20000010825 */
        /* <DEDUP_REMOVED lines=8> */
[----:B------:R-:W-:Y:S01]  /*d300*/  F2FP.BF16.F32.PACK_AB R32, R36, R91 ;  /* 0x0000005b2420723e */ /* 0x000fe200000010ff */
[C---:B------:R-:W-:Y:S01]  /*d310*/  FMUL.FTZ R28, R35.reuse, R20 ;  /* 0x00000014231c7220 */ /* 0x040fe20000410000 */
[C---:B------:R-:W-:Y:S01]  /*d320*/  FFMA.FTZ R21, R30.reuse, R21, -R29 ;  /* 0x000000151e157223 */ /* 0x040fe2000001081d */
        /* <DEDUP_REMOVED lines=8> */
[----:B------:R-:W-:Y:S02]  /*d3b0*/  F2FP.BF16.F32.PACK_AB R31, R82, R51 ;  /* 0x00000033521f723e */ /* 0x000fe400000010ff */
[----:B------:R-:W-:Y:S02]  /*d3c0*/  F2FP.BF16.F32.PACK_AB R33, R80, R47 ;  /* 0x0000002f5021723e */ /* 0x000fe400000010ff */
[----:B------:R-:W-:Y:S01]  /*d3d0*/  F2FP.BF16.F32.PACK_AB R35, R20, R79 ;  /* 0x0000004f1423723e */ /* 0x000fe200000010ff */
[----:B------:R1:W-:Y:S04]  /*d3e0*/  STS.128 [R205], R28 ;  /* 0x0000001ccd007388 */ /* 0x0003e80000000c00 */
[----:B------:R1:W-:Y:S02]  /*d3f0*/  STS.128 [R81+0x10400], R32 ;  /* 0x0104002051007388 */ /* 0x0003e40000000c00 */
.L_x_8354:
[----:B------:R-:W-:Y:S05]  /*d400*/  BSYNC B1 ;  /* 0x0000000000017941 */ /* 0x000fea0003800000 */
.L_x_8353:
[----:B------:R-:W-:Y:S04]  /*d410*/  BSSY B1, `(.L_x_8355) ;  /* 0x0000068000017945 */ /* 0x000fe80003800000 */
[----:B------:R-:W-:Y:S05]  /*d420*/  @P2 BRA `(.L_x_8356) ;  /* 0x0000000400982947 */ /* 0x000fea0003800000 */
[----:B------:R-:W-:Y:S02]  /*d430*/  LEA.HI R20, R58, R207, RZ, 0x1d ;  /* 0x000000cf3a147211 */ /* 0x000fe400078fe8ff */
[--C-:B------:R-:W-:Y:S02]  /*d440*/  SHF.R.U64 R37, R6, 0x10, R7.reuse ;  /* 0x0000001006257819 */ /* 0x100fe40000001207 */
[----:B------:R-:W-:Y:S01]  /*d450*/  SHF.R.S32.HI R21, RZ, 0x1f, R20 ;  /* 0x0000001fff157819 */ /* 0x000fe20000011414 */
[----:B-1----:R-:W-:Y:S01]  /*d460*/  IMAD.SHL.U32 R28, R20, 0x8, RZ ;  /* 0x00000008141c7824 */ /* 0x002fe200078e00ff */
[----:B------:R-:W-:Y:S02]  /*d470*/  SHF.R.U32.HI R6, RZ, 0x10, R7 ;  /* 0x00000010ff067819 */ /* 0x000fe40000011607 */
[----:B------:R-:W-:Y:S02]  /*d480*/  LEA.HI R21, R21, R20, RZ, 0x3 ;  /* 0x0000001415157211 */ /* 0x000fe400078f18ff */
[----:B------:R-:W-:-:S02]  /*d490*/  LOP3.LUT R20, R199, 0x38, R28, 0xf8, !PT ;  /* 0x00000038c7147812 */ /* 0x000fc400078ef81c */
[----:B------:R-:W-:Y:S01]  /*d4a0*/  SHF.R.U64 R7, R24, 0x10, R25 ;  /* 0x0000001018077819 */ /* 0x000fe20000001219 */
[----:B------:R-:W-:Y:S01]  /*d4b0*/  IMAD.SHL.U32 R28, R21, 0x400, RZ ;  /* 0x00000400151c7824 */ /* 0x000fe200078e00ff */
[----:B------:R-:W-:Y:S02]  /*d4c0*/  LOP3.LUT R21, R20, R225, RZ, 0x3c, !PT ;  /* 0x000000e114157212 */ /* 0x000fe400078e3cff */
[----:B------:R-:W-:Y:S02]  /*d4d0*/  SHF.R.U64 R47, R4, 0x10, R5 ;  /* 0x00000010042f7819 */ /* 0x000fe40000001205 */
[----:B------:R-:W-:Y:S02]  /*d4e0*/  LOP3.LUT R28, R28, 0x7fffe000, RZ, 0xc0, !PT ;  /* 0x7fffe0001c1c7812 */ /* 0x000fe400078ec0ff */
[----:B------:R-:W-:Y:S02]  /*d4f0*/  PRMT R60, R60, 0x5410, R7 ;  /* 0x000054103c3c7816 */ /* 0x000fe40000000007 */
[----:B------:R-:W-:-:S02]  /*d500*/  IADD3 R21, R21, R28, R202 ;  /* 0x0000001c15157210 */ /* 0x000fc40007ffe0ca */
[----:B0-----:R-:W0:Y:S01]  /*d510*/  LDS.128 R28, [R214] ;  /* 0x00000000d61c7984 */ /* 0x001e220000000c00 */
[----:B------:R-:W-:Y:S02]  /*d520*/  SHF.R.U32.HI R4, RZ, 0x10, R5 ;  /* 0x00000010ff047819 */ /* 0x000fe40000011605 */
[----:B------:R-:W-:Y:S01]  /*d530*/  IMAD R21, R21, 0x2, R18 ;  /* 0x0000000215157824 */ /* 0x000fe200078e0212 */
[----:B------:R-:W-:Y:S02]  /*d540*/  SHF.R.U32.HI R24, RZ, 0x10, R25 ;  /* 0x00000010ff187819 */ /* 0x000fe40000011619 */
[----:B------:R-:W-:Y:S02]  /*d550*/  SHF.R.U64 R5, R26, 0x10, R27 ;  /* 0x000000101a057819 */ /* 0x000fe4000000121b */
[----:B------:R-:W1:Y:S01]  /*d560*/  LDS.128 R32, [R21+0x10400] ;  /* 0x0104000015207984 */ /* 0x000e620000000c00 */
[----:B------:R-:W-:Y:S02]  /*d570*/  PRMT R64, R64, 0x5410, R47 ;  /* 0x0000541040407816 */ /* 0x000fe4000000002f */
[----:B------:R-:W-:Y:S01]  /*d580*/  PRMT R66, R66, 0x5410, R37 ;  /* 0x0000541042427816 */ /* 0x000fe20000000025 */
[----:B------:R-:W-:Y:S01]  /*d590*/  IMAD.U32 R37, R60, 0x10000, RZ ;  /* 0x000100003c257824 */ /* 0x000fe200078e00ff */
        /* <DEDUP_REMOVED lines=8> */
[----:B------:R-:W-:Y:S01]  /*d620*/  LOP3.LUT R64, R64, 0xffff0000, RZ, 0xc0, !PT ;  /* 0xffff000040407812 */ /* 0x000fe200078ec0ff */
[C---:B0-----:R-:W-:Y:S01]  /*d630*/  IMAD.U32 R4, R28.reuse, 0x10000, RZ ;  /* 0x000100001c047824 */ /* 0x041fe200078e00ff */
[----:B------:R-:W-:Y:S01]  /*d640*/  LOP3.LUT R5, R28, 0xffff0000, RZ, 0xc0, !PT ;  /* 0xffff00001c057812 */ /* 0x000fe200078ec0ff */
[C---:B------:R-:W-:Y:S01]  /*d650*/  IMAD.U32 R7, R30.reuse, 0x10000, RZ ;  /* 0x000100001e077824 */ /* 0x040fe200078e00ff */
[----:B------:R-:W-:Y:S01]  /*d660*/  LOP3.LUT R20, R30, 0xffff0000, RZ, 0xc0, !PT ;  /* 0xffff00001e147812 */ /* 0x000fe200078ec0ff */
[C---:B------:R-:W-:Y:S01]  /*d670*/  IMAD.U32 R6, R29.reuse, 0x10000, RZ ;  /* 0x000100001d067824 */ /* 0x040fe200078e00ff */
[----:B------:R-:W-:-:S02]  /*d680*/  LOP3.LUT R28, R29, 0xffff0000, RZ, 0xc0, !PT ;  /* 0xffff00001d1c7812 */ /* 0x000fc400078ec0ff */
[----:B------:R-:W-:Y:S01]  /*d690*/  SHF.L.U32 R24, R31, 0x10, RZ ;  /* 0x000000101f187819 */ /* 0x000fe200000006ff */
[C---:B-1----:R-:W-:Y:S01]  /*d6a0*/  IMAD.U32 R25, R32.reuse, 0x10000, RZ ;  /* 0x0001000020197824 */ /* 0x042fe200078e00ff */
[----:B------:R-:W-:Y:S01]  /*d6b0*/  LOP3.LUT R26, R32, 0xffff0000, RZ, 0xc0, !PT ;  /* 0xffff0000201a7812 */ /* 0x000fe200078ec0ff */
[C---:B------:R-:W-:Y:S01]  /*d6c0*/  IMAD.U32 R27, R33.reuse, 0x10000, RZ ;  /* 0x00010000211b7824 */ /* 0x040fe200078e00ff */
[----:B------:R-:W-:Y:S01]  /*d6d0*/  LOP3.LUT R32, R33, 0xffff0000, RZ, 0xc0, !PT ;  /* 0xffff000021207812 */ /* 0x000fe200078ec0ff */
[C---:B------:R-:W-:Y:S01]  /*d6e0*/  FMUL.FTZ R47, R25.reuse, R37 ;  /* 0x00000025192f7220 */ /* 0x040fe20000410000 */
[-C--:B------:R-:W-:Y:S01]  /*d6f0*/  FMUL.FTZ R51, R25, R36.reuse ;  /* 0x0000002419337220 */ /* 0x080fe20000410000 */
[----:B------:R-:W-:Y:S01]  /*d700*/  LOP3.LUT R30, R31, 0xffff0000, RZ, 0xc0, !PT ;  /* 0xffff00001f1e7812 */ /* 0x000fe200078ec0ff */
[----:B------:R-:W-:Y:S02]  /*d710*/  IMAD.U32 R33, R35, 0x10000, RZ ;  /* 0x0001000023217824 */ /* 0x000fe400078e00ff */
[----:B------:R-:W-:Y:S01]  /*d720*/  FFMA.FTZ R47, R4, R36, -R47 ;  /* 0x00000024042f7223 */ /* 0x000fe2000001082f */
[----:B------:R-:W-:Y:S01]  /*d730*/  IMAD.U32 R36, R63, 0x10000, RZ ;  /* 0x000100003f247824 */ /* 0x000fe200078e00ff */
[C---:B------:R-:W-:Y:S01]  /*d740*/  LOP3.LUT R31, R34.reuse, 0xffff0000, RZ, 0xc0, !PT ;  /* 0xffff0000221f7812 */ /* 0x040fe200078ec0ff */
[----:B------:R-:W-:Y:S01]  /*d750*/  IMAD.U32 R29, R34, 0x10000, RZ ;  /* 0x00010000221d7824 */ /* 0x000fe200078e00ff */
[----:B------:R-:W-:Y:S01]  /*d760*/  LOP3.LUT R34, R35, 0xffff0000, RZ, 0xc0, !PT ;  /* 0xffff000023227812 */ /* 0x000fe200078ec0ff */
[----:B------:R-:W-:-:S02]  /*d770*/  IMAD.U32 R35, R61, 0x10000, RZ ;  /* 0x000100003d237824 */ /* 0x000fc400078e00ff */
[----:B------:R-:W-:Y:S01]  /*d780*/  FFMA.FTZ R51, R4, R37, R51 ;  /* 0x0000002504337223 */ /* 0x000fe20000010033 */
[----:B------:R-:W-:Y:S02]  /*d790*/  IMAD.U32 R25, R65, 0x10000, RZ ;  /* 0x0001000041197824 */ /* 0x000fe400078e00ff */
[----:B------:R-:W-:Y:S01]  /*d7a0*/  FMUL.FTZ R37, R33, R36 ;  /* 0x0000002421257220 */ /* 0x000fe20000410000 */
[----:B------:R-:W-:Y:S02]  /*d7b0*/  IMAD.U32 R4, R67, 0x10000, RZ ;  /* 0x0001000043047824 */ /* 0x000fe400078e00ff */
[C---:B------:R-:W-:Y:S01]  /*d7c0*/  FMUL.FTZ R53, R27.reuse, R35 ;  /* 0x000000231b357220 */ /* 0x040fe20000410000 */
[-C--:B------:R-:W-:Y:S01]  /*d7d0*/  FMUL.FTZ R27, R27, R25.reuse ;  /* 0x000000191b1b7220 */ /* 0x080fe20000410000 */
[----:B------:R-:W-:Y:S01]  /*d7e0*/  LOP3.LUT R61, R61, 0xffff0000, RZ, 0xc0, !PT ;  /* 0xffff00003d3d7812 */ /* 0x000fe200078ec0ff */
[-C--:B------:R-:W-:Y:S01]  /*d7f0*/  FMUL.FTZ R33, R33, R4.reuse ;  /* 0x0000000421217220 */ /* 0x080fe20000410000 */
[----:B------:R-:W-:Y:S01]  /*d800*/  FFMA.FTZ R37, R24, R4, -R37 ;  /* 0x0000000418257223 */ /* 0x000fe20000010825 */
[----:B------:R-:W-:Y:S01]  /*d810*/  FMUL.FTZ R4, R26, R60 ;  /* 0x0000003c1a047220 */ /* 0x000fe20000410000 */
[----:B------:R-:W-:Y:S01]  /*d820*/  LOP3.LUT R65, R65, 0xffff0000, RZ, 0xc0, !PT ;  /* 0xffff000041417812 */ /* 0x000fe200078ec0ff */
[C---:B------:R-:W-:Y:S01]  /*d830*/  FFMA.FTZ R53, R6.reuse, R25, -R53 ;  /* 0x0000001906357223 */ /* 0x040fe20000010835 */
[----:B------:R-:W-:Y:S01]  /*d840*/  FFMA.FTZ R25, R6, R35, R27 ;  /* 0x0000002306197223 */ /* 0x000fe2000001001b */
[-C--:B------:R-:W-:Y:S01]  /*d850*/  FMUL.FTZ R26, R26, R64.reuse ;  /* 0x000000401a1a7220 */ /* 0x080fe20000410000 */
[----:B------:R-:W-:Y:S01]  /*d860*/  FFMA.FTZ R64, R5, R64, -R4 ;  /* 0x0000004005407223 */ /* 0x000fe20000010804 */
[----:B------:R-:W-:-:S02]  /*d870*/  IMAD.U32 R6, R62, 0x10000, RZ ;  /* 0x000100003e067824 */ /* 0x000fc400078e00ff */
[----:B------:R-:W-:Y:S01]  /*d880*/  FMUL.FTZ R27, R32, R61 ;  /* 0x0000003d201b7220 */ /* 0x000fe20000410000 */
[----:B------:R-:W-:Y:S02]  /*d890*/  IMAD.U32 R4, R66, 0x10000, RZ ;  /* 0x0001000042047824 */ /* 0x000fe400078e00ff */
[-C--:B------:R-:W-:Y:S01]  /*d8a0*/  FMUL.FTZ R32, R32, R65.reuse ;  /* 0x0000004120207220 */ /* 0x080fe20000410000 */
[----:B------:R-:W-:Y:S01]  /*d8b0*/  LOP3.LUT R62, R62, 0xffff0000, RZ, 0xc0, !PT ;  /* 0xffff00003e3e7812 */ /* 0x000fe200078ec0ff */
[----:B------:R-:W-:Y:S01]  /*d8c0*/  FFMA.FTZ R33, R24, R36, R33 ;  /* 0x0000002418217223 */ /* 0x000fe20000010021 */
[----:B------:R-:W-:Y:S01]  /*d8d0*/  LOP3.LUT R66, R66, 0xffff0000, RZ, 0xc0, !PT ;  /* 0xffff000042427812 */ /* 0x000fe200078ec0ff */
[----:B------:R-:W-:Y:S01]  /*d8e0*/  FFMA.FTZ R24, R5, R60, R26 ;  /* 0x0000003c05187223 */ /* 0x000fe2000001001a */
        /* <DEDUP_REMOVED lines=26> */
.L_x_8356:
[----:B------:R-:W-:Y:S05]  /*da90*/  BSYNC B1 ;  /* 0x0000000000017941 */ /* 0x000fea0003800000 */
.L_x_8355:
[----:B------:R-:W-:Y:S04]  /*daa0*/  BSSY B1, `(.L_x_8357) ;  /* 0x0000068000017945 */ /* 0x000fe80003800000 */
[----:B------:R-:W-:Y:S05]  /*dab0*/  @P1 BRA `(.L_x_8358) ;  /* 0x0000000400981947 */ /* 0x000fea0003800000 */
[----:B--2---:R-:W-:Y:S02]  /*dac0*/  LEA.HI R4, R58, R207, RZ, 0x1d ;  /* 0x000000cf3a047211 */ /* 0x004fe400078fe8ff */
[----:B-1----:R-:W-:Y:S02]  /*dad0*/  SHF.R.U64 R31, R38, 0x10, R39 ;  /* 0x00000010261f7819 */ /* 0x002fe40000001227 */
[----:B------:R-:W-:Y:S01]  /*dae0*/  SHF.R.S32.HI R5, RZ, 0x1f, R4 ;  /* 0x0000001fff057819 */ /* 0x000fe20000011404 */
[----:B------:R-:W-:Y:S01]  /*daf0*/  IMAD.SHL.U32 R6, R4, 0x8, RZ ;  /* 0x0000000804067824 */ /* 0x000fe200078e00ff */
[----:B------:R-:W-:Y:S02]  /*db00*/  SHF.R.U64 R35, R54, 0x10, R55 ;  /* 0x0000001036237819 */ /* 0x000fe40000001237 */
[----:B------:R-:W-:Y:S02]  /*db10*/  LEA.HI R4, R5, R4, RZ, 0x3 ;  /* 0x0000000405047211 */ /* 0x000fe400078f18ff */
[----:B------:R-:W-:-:S02]  /*db20*/  LOP3.LUT R5, R197, 0x38, R6, 0xf8, !PT ;  /* 0x00000038c5057812 */ /* 0x000fc400078ef806 */
[----:B------:R-:W-:Y:S01]  /*db30*/  PRMT R72, R72, 0x5410, R31 ;  /* 0x0000541048487816 */ /* 0x000fe2000000001f */
[----:B------:R-:W-:Y:S01]  /*db40*/  IMAD.SHL.U32 R6, R4, 0x400, RZ ;  /* 0x0000040004067824 */ /* 0x000fe200078e00ff */
[----:B------:R-:W-:Y:S02]  /*db50*/  LOP3.LUT R4, R5, R224, RZ, 0x3c, !PT ;  /* 0x000000e005047212 */ /* 0x000fe400078e3cff */
[----:B------:R-:W-:Y:S01]  /*db60*/  SHF.R.U32.HI R38, RZ, 0x10, R39 ;  /* 0x00000010ff267819 */ /* 0x000fe20000011627 */
[----:B------:R-:W-:Y:S01]  /*db70*/  IMAD.U32 R36, R72, 0x10000, RZ ;  /* 0x0001000048247824 */ /* 0x000fe200078e00ff */
[----:B------:R-:W-:Y:S02]  /*db80*/  LOP3.LUT R6, R6, 0x7fffe000, RZ, 0xc0, !PT ;  /* 0x7fffe00006067812 */ /* 0x000fe400078ec0ff */
[----:B------:R-:W-:Y:S02]  /*db90*/  PRMT R68, R68, 0x5410, R35 ;  /* 0x0000541044447816 */ /* 0x000fe40000000023 */
[----:B------:R-:W-:-:S02]  /*dba0*/  IADD3 R21, R4, R6, R201 ;  /* 0x0000000604157210 */ /* 0x000fc40007ffe0c9 */
[----:B------:R-:W1:Y:S01]  /*dbb0*/  LDS.128 R4, [R213] ;  /* 0x00000000d5047984 */ /* 0x000e620000000c00 */
[----:B------:R-:W-:Y:S01]  /*dbc0*/  SHF.R.U32.HI R54, RZ, 0x10, R55 ;  /* 0x00000010ff367819 */ /* 0x000fe20000011637 */
[----:B------:R-:W-:Y:S01]  /*dbd0*/  IMAD.U32 R35, R68, 0x10000, RZ ;  /* 0x0001000044237824 */ /* 0x000fe200078e00ff */
[--C-:B0-----:R-:W-:Y:S01]  /*dbe0*/  SHF.R.U64 R29, R40, 0x10, R41.reuse ;  /* 0x00000010281d7819 */ /* 0x101fe20000001229 */
[----:B------:R-:W-:Y:S01]  /*dbf0*/  IMAD R21, R21, 0x2, R18 ;  /* 0x0000000215157824 */ /* 0x000fe200078e0212 */
[----:B------:R-:W-:Y:S02]  /*dc00*/  PRMT R73, R73, 0x5410, R38 ;  /* 0x0000541049497816 */ /* 0x000fe40000000026 */
[----:B------:R-:W-:Y:S02]  /*dc10*/  SHF.R.U32.HI R40, RZ, 0x10, R41 ;  /* 0x00000010ff287819 */ /* 0x000fe40000011629 */
[----:B------:R-:W0:Y:S01]  /*dc20*/  LDS.128 R24, [R21+0x10400] ;  /* 0x0104000015187984 */ /* 0x000e220000000c00 */
[----:B------:R-:W-:Y:S01]  /*dc30*/  SHF.R.U64 R33, R56, 0x10, R57 ;  /* 0x0000001038217819 */ /* 0x000fe20000001239 */
[----:B------:R-:W-:Y:S01]  /*dc40*/  IMAD.U32 R39, R73, 0x10000, RZ ;  /* 0x0001000049277824 */ /* 0x000fe200078e00ff */
[----:B------:R-:W-:-:S02]  /*dc50*/  PRMT R69, R69, 0x5410, R54 ;  /* 0x0000541045457816 */ /* 0x000fc40000000036 */
[----:B------:R-:W-:Y:S02]  /*dc60*/  SHF.R.U32.HI R56, RZ, 0x10, R57 ;  /* 0x00000010ff387819 */ /* 0x000fe40000011639 */
[----:B------:R-:W-:Y:S02]  /*dc70*/  PRMT R75, R75, 0x5410, R40 ;  /* 0x000054104b4b7816 */ /* 0x000fe40000000028 */
[----:B------:R-:W-:Y:S02]  /*dc80*/  PRMT R49, R49, 0x5410, R56 ;  /* 0x0000541031317816 */ /* 0x000fe40000000038 */
[----:B------:R-:W-:Y:S01]  /*dc90*/  PRMT R74, R74, 0x5410, R29 ;  /* 0x000054104a4a7816 */ /* 0x000fe2000000001d */
[----:B------:R-:W-:Y:S01]  /*dca0*/  IMAD.U32 R41, R75, 0x10000, RZ ;  /* 0x000100004b297824 */ /* 0x000fe200078e00ff */
[----:B------:R-:W-:Y:S01]  /*dcb0*/  PRMT R48, R48, 0x5410, R33 ;  /* 0x0000541030307816 */ /* 0x000fe20000000021 */
        /* <DEDUP_REMOVED lines=15> */
[----:B------:R-:W-:Y:S01]  /*ddb0*/  FFMA.FTZ R38, R20, R35, -R37 ;  /* 0x0000002314267223 */ /* 0x000fe20000010825 */
[----:B------:R-:W-:Y:S01]  /*ddc0*/  FMUL.FTZ R37, R32, R39 ;  /* 0x0000002720257220 */ /* 0x000fe20000410000 */
[----:B------:R-:W-:Y:S02]  /*ddd0*/  IMAD.U32 R34, R27, 0x10000, RZ ;  /* 0x000100001b227824 */ /* 0x000fe400078e00ff */
[----:B------:R-:W-:Y:S01]  /*dde0*/  FFMA.FTZ R47, R20, R36, R47 ;  /* 0x00000024142f7223 */ /* 0x000fe2000001002f */
[-C--:B------:R-:W-:Y:S01]  /*ddf0*/  FMUL.FTZ R51, R32, R31.reuse ;  /* 0x0000001f20337220 */ /* 0x080fe20000410000 */
[----:B------:R-:W-:Y:S01]  /*de00*/  FFMA.FTZ R36, R28, R31, -R37 ;  /* 0x0000001f1c247223 */ /* 0x000fe20000010825 */
[----:B------:R-:W-:Y:S02]  /*de10*/  IMAD.U32 R35, R49, 0x10000, RZ ;  /* 0x0001000031237824 */ /* 0x000fe400078e00ff */
[----:B------:R-:W-:Y:S01]  /*de20*/  FMUL.FTZ R31, R34, R41 ;  /* 0x00000029221f7220 */ /* 0x000fe20000410000 */
[----:B------:R-:W-:Y:S01]  /*de30*/  LOP3.LUT R37, R72, 0xffff0000, RZ, 0xc0, !PT ;  /* 0xffff000048257812 */ /* 0x000fe200078ec0ff */
[----:B------:R-:W-:Y:S01]  /*de40*/  FFMA.FTZ R51, R28, R39, R51 ;  /* 0x000000271c337223 */ /* 0x000fe20000010033 */
[-C--:B------:R-:W-:Y:S01]  /*de50*/  FMUL.FTZ R34, R34, R35.reuse ;  /* 0x0000002322227220 */ /* 0x080fe20000410000 */
[----:B------:R-:W-:Y:S01]  /*de60*/  FFMA.FTZ R40, R30, R35, -R31 ;  /* 0x000000231e287223 */ /* 0x000fe2000001081f */
[----:B------:R-:W-:Y:S01]  /*de70*/  LOP3.LUT R31, R68, 0xffff0000, RZ, 0xc0, !PT ;  /* 0xffff0000441f7812 */ /* 0x000fe200078ec0ff */
[----:B------:R-:W-:Y:S01]  /*de80*/  FMUL.FTZ R35, R24, R37 ;  /* 0x0000002518237220 */ /* 0x000fe20000410000 */
[----:B------:R-:W-:Y:S01]  /*de90*/  LOP3.LUT R28, R73, 0xffff0000, RZ, 0xc0, !PT ;  /* 0xffff0000491c7812 */ /* 0x000fe200078ec0ff */
[----:B------:R-:W-:Y:S01]  /*dea0*/  FFMA.FTZ R41, R30, R41, R34 ;  /* 0x000000291e297223 */ /* 0x000fe20000010022 */
[----:B------:R-:W-:Y:S01]  /*deb0*/  LOP3.LUT R20, R69, 0xffff0000, RZ, 0xc0, !PT ;  /* 0xffff000045147812 */ /* 0x000fe200078ec0ff */
[----:B------:R-:W-:Y:S01]  /*dec0*/  FMUL.FTZ R39, R24, R31 ;  /* 0x0000001f18277220 */ /* 0x000fe20000410000 */
[----:B------:R-:W-:-:S02]  /*ded0*/  IMAD.U32 R33, R26, 0x10000, RZ ;  /* 0x000100001a217824 */ /* 0x000fc400078e00ff */
[C---:B------:R-:W-:Y:S01]  /*dee0*/  FMUL.FTZ R34, R25.reuse, R28 ;  /* 0x0000001c19227220 */ /* 0x040fe20000410000 */
[----:B------:R-:W-:Y:S02]  /*def0*/  IMAD.U32 R30, R74, 0x10000, RZ ;  /* 0x000100004a1e7824 */ /* 0x000fe400078e00ff */
[----:B------:R-:W-:Y:S01]  /*df00*/  FMUL.FTZ R25, R25, R20 ;  /* 0x0000001419197220 */ /* 0x000fe20000410000 */
[----:B------:R-:W-:Y:S01]  /*df10*/  FFMA.FTZ R35, R4, R31, -R35 ;  /* 0x0000001f04237223 */ /* 0x000fe20000010823 */
[----:B------:R-:W-:Y:S02]  /*df20*/  IMAD.U32 R24, R48, 0x10000, RZ ;  /* 0x0001000030187824 */ /* 0x000fe400078e00ff */
[----:B------:R-:W-:Y:S01]  /*df30*/  FFMA.FTZ R32, R4, R37, R39 ;  /* 0x0000002504207223 */ /* 0x000fe20000010027 */
[----:B------:R-:W-:Y:S01]  /*df40*/  FMUL.FTZ R4, R33, R30 ;  /* 0x0000001e21047220 */ /* 0x000fe20000410000 */
        /* <DEDUP_REMOVED lines=10> */
[----:B------:R-:W-:-:S02]  /*dff0*/  LOP3.LUT R20, R75, 0xffff0000, RZ, 0xc0, !PT ;  /* 0xffff00004b147812 */ /* 0x000fc400078ec0ff */
[----:B------:R-:W-:Y:S01]  /*e000*/  LOP3.LUT R4, R49, 0xffff0000, RZ, 0xc0, !PT ;  /* 0xffff000031047812 */ /* 0x000fe200078ec0ff */
[-C--:B------:R-:W-:Y:S01]  /*e010*/  FMUL.FTZ R24, R26, R5.reuse ;  /* 0x000000051a187220 */ /* 0x080fe20000410000 */
[C---:B------:R-:W-:Y:S01]  /*e020*/  FFMA.FTZ R26, R6.reuse, R5, -R29 ;  /* 0x00000005061a7223 */ /* 0x040fe2000001081d */
[----:B------:R-:W-:Y:S01]  /*e030*/  FMUL.FTZ R30, R27, R20 ;  /* 0x000000141b1e7220 */ /* 0x000fe20000410000 */
[----:B------:R-:W-:Y:S01]  /*e040*/  F2FP.BF16.F32.PACK_AB R5, R31, R36 ;  /* 0x000000241f05723e */ /* 0x000fe200000010ff */
        /* <DEDUP_REMOVED lines=13> */
.L_x_8358:
[----:B------:R-:W-:Y:S05]  /*e120*/  BSYNC B1 ;  /* 0x0000000000017941 */ /* 0x000fea0003800000 */
.L_x_8357:
[----:B------:R-:W-:Y:S01]  /*e130*/  PRMT R20, R3, 0x5410, R0 ;  /* 0x0000541003147816 */ /* 0x000fe20000000000 */
[----:B------:R-:W-:Y:S06]  /*e140*/  @P0 BRA `(.L_x_8342) ;  /* 0x0000000400980947 */ /* 0x000fec0003800000 */
[----:B------:R-:W-:Y:S02]  /*e150*/  LEA.HI R58, R58, R207, RZ, 0x1d ;  /* 0x000000cf3a3a7211 */ /* 0x000fe400078fe8ff */
[----:B--23--:R-:W-:Y:S02]  /*e160*/  SHF.R.U64 R21, R12, 0x10, R13 ;  /* 0x000000100c157819 */ /* 0x00cfe4000000120d */
        /* <DEDUP_REMOVED lines=12> */
[----:B------:R-:W2:Y:S01]  /*e230*/  LDS.128 R4, [R212] ;  /* 0x00000000d4047984 */ /* 0x000ea20000000c00 */
[----:B------:R-:W-:Y:S02]  /*e240*/  PRMT R43, R43, 0x5410, R8 ;  /* 0x000054102b2b7816 */ /* 0x000fe40000000008 */
[----:B------:R-:W-:Y:S01]  /*e250*/  IMAD R3, R3, 0x2, R18 ;  /* 0x0000000203037824 */ /* 0x000fe200078e0212 */
[----:B------:R-:W-:Y:S02]  /*e260*/  SHF.R.U32.HI R10, RZ, 0x10, R11 ;  /* 0x00000010ff0a7819 */ /* 0x000fe4000001160b */
[----:B------:R-:W-:Y:S02]  /*e270*/  PRMT R71, R71, 0x5410, R12 ;  /* 0x0000541047477816 */ /* 0x000fe4000000000c */
[----:B------:R-:W3:Y:S01]  /*e280*/  LDS.128 R24, [R3+0x10400] ;  /* 0x0104000003187984 */ /* 0x000ee20000000c00 */
[--C-:B-1----:R-:W-:Y:S02]  /*e290*/  SHF.R.U64 R28, R14, 0x10, R15.reuse ;  /* 0x000000100e1c7819 */ /* 0x102fe4000000120f */
[----:B0-----:R-:W-:-:S02]  /*e2a0*/  SHF.R.U32.HI R29, RZ, 0x10, R15 ;  /* 0x00000010ff1d7819 */ /* 0x001fc4000001160f */
[----:B------:R-:W-:Y:S02]  /*e2b0*/  PRMT R70, R70, 0x5410, R21 ;  /* 0x0000541046467816 */ /* 0x000fe40000000015 */
[----:B------:R-:W-:Y:S02]  /*e2c0*/  PRMT R44, R44, 0x5410, R9 ;  /* 0x000054102c2c7816 */ /* 0x000fe40000000009 */
[----:B------:R-:W-:Y:S01]  /*e2d0*/  PRMT R28, R20, 0x5432, R28 ;  /* 0x00005432141c7816 */ /* 0x000fe2000000001c */
[----:B------:R-:W-:Y:S01]  /*e2e0*/  IMAD.U32 R21, R70, 0x10000, RZ ;  /* 0x0001000046157824 */ /* 0x000fe200078e00ff */
[----:B------:R-:W-:Y:S02]  /*e2f0*/  PRMT R29, R20, 0x5410, R29 ;  /* 0x00005410141d7816 */ /* 0x000fe4000000001d */
[----:B------:R-:W-:Y:S02]  /*e300*/  PRMT R45, R45, 0x5410, R0 ;  /* 0x000054102d2d7816 */ /* 0x000fe40000000000 */
[----:B------:R-:W-:Y:S01]  /*e310*/  PRMT R59, R59, 0x5410, R10 ;  /* 0x000054103b3b7816 */ /* 0x000fe2000000000a */
        /* <DEDUP_REMOVED lines=8> */
[C---:B---3--:R-:W-:Y:S01]  /*e3a0*/  IMAD.U32 R11, R24.reuse, 0x10000, RZ ;  /* 0x00010000180b7824 */ /* 0x048fe200078e00ff */
[----:B------:R-:W-:Y:S01]  /*e3b0*/  LOP3.LUT R12, R24, 0xffff0000, RZ, 0xc0, !PT ;  /* 0xffff0000180c7812 */ /* 0x000fe200078ec0ff */
[C---:B------:R-:W-:Y:S01]  /*e3c0*/  IMAD.U32 R13, R25.reuse, 0x10000, RZ ;  /* 0x00010000190d7824 */ /* 0x040fe200078e00ff */
[----:B------:R-:W-:Y:S01]  /*e3d0*/  LOP3.LUT R24, R25, 0xffff0000, RZ, 0xc0, !PT ;  /* 0xffff000019187812 */ /* 0x000fe200078ec0ff */
[C---:B------:R-:W-:Y:S01]  /*e3e0*/  IMAD.U32 R14, R26.reuse, 0x10000, RZ ;  /* 0x000100001a0e7824 */ /* 0x040fe200078e00ff */
[----:B------:R-:W-:Y:S01]  /*e3f0*/  SHF.L.U32 R25, R43, 0x10, RZ ;  /* 0x000000102b197819 */ /* 0x000fe200000006ff */
[----:B------:R-:W-:Y:S01]  /*e400*/  IMAD.U32 R20, R27, 0x10000, RZ ;  /* 0x000100001b147824 */ /* 0x000fe200078e00ff */
[----:B------:R-:W-:Y:S01]  /*e410*/  LOP3.LUT R15, R26, 0xffff0000, RZ, 0xc0, !PT ;  /* 0xffff00001a0f7812 */ /* 0x000fe200078ec0ff */
[----:B------:R-:W-:Y:S01]  /*e420*/  FMUL.FTZ R33, R11, R21 ;  /* 0x000000150b217220 */ /* 0x000fe20000410000 */
[----:B------:R-:W-:Y:S01]  /*e430*/  LOP3.LUT R26, R27, 0xffff0000, RZ, 0xc0, !PT ;  /* 0xffff00001b1a7812 */ /* 0x000fe200078ec0ff */
[----:B------:R-:W-:Y:S01]  /*e440*/  FMUL.FTZ R31, R11, R25 ;  /* 0x000000190b1f7220 */ /* 0x000fe20000410000 */
[----:B------:R-:W-:-:S02]  /*e450*/  IMAD.U32 R27, R44, 0x10000, RZ ;  /* 0x000100002c1b7824 */ /* 0x000fc400078e00ff */
[C---:B------:R-:W-:Y:S01]  /*e460*/  FFMA.FTZ R33, R0.reuse, R25, R33 ;  /* 0x0000001900217223 */ /* 0x040fe20000010021 */
[----:B------:R-:W-:Y:S02]  /*e470*/  IMAD.U32 R11, R71, 0x10000, RZ ;  /* 0x00010000470b7824 */ /* 0x000fe400078e00ff */
[----:B------:R-:W-:Y:S01]  /*e480*/  FFMA.FTZ R30, R0, R21, -R31 ;  /* 0x00000015001e7223 */ /* 0x000fe2000001081f */
[----:B------:R-:W-:Y:S01]  /*e490*/  FMUL.FTZ R35, R13, R27 ;  /* 0x0000001b0d237220 */ /* 0x000fe20000410000 */
[----:B------:R-:W-:Y:S02]  /*e4a0*/  IMAD.U32 R31, R59, 0x10000, RZ ;  /* 0x000100003b1f7824 */ /* 0x000fe400078e00ff */
[-C--:B------:R-:W-:Y:S01]  /*e4b0*/  FMUL.FTZ R13, R13, R11.reuse ;  /* 0x0000000b0d0d7220 */ /* 0x080fe20000410000 */
[----:B------:R-:W-:Y:S02]  /*e4c0*/  IMAD.U32 R21, R29, 0x10000, RZ ;  /* 0x000100001d157824 */ /* 0x000fe400078e00ff */
[----:B------:R-:W-:Y:S01]  /*e4d0*/  FFMA.FTZ R35, R8, R11, -R35 ;  /* 0x0000000b08237223 */ /* 0x000fe20000010823 */
[C---:B------:R-:W-:Y:S01]  /*e4e0*/  FMUL.FTZ R11, R20.reuse, R31 ;  /* 0x0000001f140b7220 */ /* 0x040fe20000410000 */
[----:B------:R-:W-:Y:S01]  /*e4f0*/  LOP3.LUT R43, R43, 0xffff0000, RZ, 0xc0, !PT ;  /* 0xffff00002b2b7812 */ /* 0x000fe200078ec0ff */
[----:B------:R-:W-:Y:S01]  /*e500*/  FMUL.FTZ R0, R20, R21 ;  /* 0x0000001514007220 */ /* 0x000fe20000410000 */
[----:B------:R-:W-:Y:S01]  /*e510*/  FFMA.FTZ R27, R8, R27, R13 ;  /* 0x0000001b081b7223 */ /* 0x000fe2000001000d */
[----:B------:R-:W-:Y:S01]  /*e520*/  FFMA.FTZ R20, R10, R21, -R11 ;  /* 0x000000150a147223 */ /* 0x000fe2000001080b */
[----:B------:R-:W-:Y:S01]  /*e530*/  LOP3.LUT R11, R70, 0xffff0000, RZ, 0xc0, !PT ;  /* 0xffff0000460b7812 */ /* 0x000fe200078ec0ff */
[----:B------:R-:W-:Y:S01]  /*e540*/  FMUL.FTZ R13, R12, R43 ;  /* 0x0000002b0c0d7220 */ /* 0x000fe20000410000 */
[----:B------:R-:W-:Y:S01]  /*e550*/  FFMA.FTZ R31, R10, R31, R0 ;  /* 0x0000001f0a1f7223 */ /* 0x000fe20000010000 */
[----:B------:R-:W-:Y:S01]  /*e560*/  LOP3.LUT R71, R71, 0xffff0000, RZ, 0xc0, !PT ;  /* 0xffff000047477812 */ /* 0x000fe200078ec0ff */
[----:B------:R-:W-:-:S02]  /*e570*/  IMAD.U32 R8, R45, 0x10000, RZ ;  /* 0x000100002d087824 */ /* 0x000fc400078e00ff */
[-C--:B------:R-:W-:Y:S01]  /*e580*/  FMUL.FTZ R21, R12, R11.reuse ;  /* 0x0000000b0c157220 */ /* 0x080fe20000410000 */
[----:B------:R-:W-:Y:S01]  /*e590*/  LOP3.LUT R44, R44, 0xffff0000, RZ, 0xc0, !PT ;  /* 0xffff00002c2c7812 */ /* 0x000fe200078ec0ff */
[----:B------:R-:W-:Y:S02]  /*e5a0*/  IMAD.U32 R0, R28, 0x10000, RZ ;  /* 0x000100001c007824 */ /* 0x000fe400078e00ff */
[C---:B------:R-:W-:Y:S01]  /*e5b0*/  FFMA.FTZ R13, R4.reuse, R11, -R13 ;  /* 0x0000000b040d7223 */ /* 0x040fe2000001080d */
[----:B------:R-:W-:Y:S01]  /*e5c0*/  FFMA.FTZ R10, R4, R43, R21 ;  /* 0x0000002b040a7223 */ /* 0x000fe20000010015 */
[----:B------:R-:W-:Y:S01]  /*e5d0*/  FMUL.FTZ R4, R14, R8 ;  /* 0x000000080e047220 */ /* 0x000fe20000410000 */
[C---:B------:R-:W-:Y:S01]  /*e5e0*/  FMUL.FTZ R12, R24.reuse, R44 ;  /* 0x0000002c180c7220 */ /* 0x040fe20000410000 */
[-C--:B------:R-:W-:Y:S01]  /*e5f0*/  FMUL.FTZ R11, R24, R71.reuse ;  /* 0x00000047180b7220 */ /* 0x080fe20000410000 */
[----:B------:R-:W-:Y:S01]  /*e600*/  FMUL.FTZ R14, R14, R0 ;  /* 0x000000000e0e7220 */ /* 0x000fe20000410000 */
[----:B------:R-:W-:Y:S01]  /*e610*/  LOP3.LUT R45, R45, 0xffff0000, RZ, 0xc0, !PT ;  /* 0xffff00002d2d7812 */ /* 0x000fe200078ec0ff */
[----:B------:R-:W-:Y:S01]  /*e620*/  FFMA.FTZ R12, R5, R71, -R12 ;  /* 0x00000047050c7223 */ /* 0x000fe2000001080c */
[----:B------:R-:W-:Y:S01]  /*e630*/  LOP3.LUT R59, R59, 0xffff0000, RZ, 0xc0, !PT ;  /* 0xffff00003b3b7812 */ /* 0x000fe200078ec0ff */
[----:B------:R-:W-:Y:S01]  /*e640*/  FFMA.FTZ R44, R5, R44, R11 ;  /* 0x0000002c052c7223 */ /* 0x000fe2000001000b */
[----:B------:R-:W-:Y:S01]  /*e650*/  LOP3.LUT R28, R28, 0xffff0000, RZ, 0xc0, !PT ;  /* 0xffff00001c1c7812 */ /* 0x000fe200078ec0ff */
[----:B------:R-:W-:Y:S01]  /*e660*/  FFMA.FTZ R14, R9, R8, R14 ;  /* 0x00000008090e7223 */ /* 0x000fe2000001000e */
[----:B------:R-:W-:Y:S01]  /*e670*/  LOP3.LUT R29, R29, 0xffff0000, RZ, 0xc0, !PT ;  /* 0xffff00001d1d7812 */ /* 0x000fe200078ec0ff */
[----:B------:R-:W-:Y:S01]  /*e680*/  FFMA.FTZ R0, R9, R0, -R4 ;  /* 0x0000000009007223 */ /* 0x000fe20000010804 */
        /* <DEDUP_REMOVED lines=18> */
.L_x_8342:
[----:B------:R-:W-:Y:S05]  /*e7b0*/  BSYNC B0 ;  /* 0x0000000000007941 */ /* 0x000fea0003800000 */
.L_x_8314:
        /* <DEDUP_REMOVED lines=8> */
.L_x_8312:
[----:B------:R-:W-:-:S05]  /*e840*/  IMAD.U32 R0, RZ, RZ, UR39 ;  /* 0x00000027ff007e24 */ /* 0x000fca000f8e00ff */
[----:B------:R-:W-:-:S13]  /*e850*/  ISETP.NE.AND P0, PT, R0, 0x3, PT ;  /* 0x000000030000780c */ /* 0x000fda0003f05270 */
[----:B------:R-:W-:Y:S05]  /*e860*/  @!P0 BRA `(.L_x_8359) ;  /* 0x0000000000048947 */ /* 0x000fea0003800000 */
[----:B------:R-:W-:Y:S01]  /*e870*/  BPT.TRAP 0x1 ;  /* 0x000000040000795c */ /* 0x000fe20000300000 */
.L_x_8359:
[----:B----4-:R-:W-:Y:S01]  /*e880*/  IMAD R8, R184, 0x8, R18 ;  /* 0x00000008b8087824 */ /* 0x010fe200078e0212 */
[----:B---3--:R-:W-:-:S04]  /*e890*/  SHF.L.U32 R3, R187, 0x1f, RZ ;  /* 0x0000001fbb037819 */ /* 0x008fc800000006ff */
[----:B------:R3:W4:Y:S01]  /*e8a0*/  SYNCS.PHASECHK.TRANS64.TRYWAIT P1, [R8+URZ+0x28830], R3 ;  /* 0x02883003080075a7 */ /* 0x000722000802017f */
[----:B------:R-:W-:Y:S05]  /*e8b0*/  @!P0 BRA `(.L_x_8360) ;  /* 0x0000000000048947 */ /* 0x000fea0003800000 */
[----:B------:R-:W-:Y:S01]  /*e8c0*/  BPT.TRAP 0x1 ;  /* 0x000000040000795c */ /* 0x000fe20000300000 */
.L_x_8360:
[----:B----4-:R-:W-:Y:S05]  /*e8d0*/  @P1 BRA `(.L_x_8361) ;  /* 0x0000000000081947 */ /* 0x010fea0003800000 */
[----:B------:R-:W4:Y:S02]  /*e8e0*/  SYNCS.PHASECHK.TRANS64.TRYWAIT P1, [R8+URZ+0x28830], R3 ;  /* 0x02883003080075a7 */ /* 0x000f24000802017f */
[----:B----4-:R-:W-:Y:S05]  /*e8f0*/  @!P1 BRA `(.L_x_8362) ;  /* 0x0000019c00d09947 */ /* 0x010fea0003800000 */
.L_x_8361:
[----:B------:R-:W-:Y:S05]  /*e900*/  WARPSYNC.ALL ;  /* 0x0000000000007948 */ /* 0x000fea0003800000 */
[----:B------:R-:W-:Y:S01]  /*e910*/  VIADD R0, R18, 0x18400 ;  /* 0x0001840012007836 */ /* 0x000fe20000000000 */
[----:B------:R-:W-:Y:S01]  /*e920*/  R2UR UR32, R42 ;  /* 0x000000002a2072ca */ /* 0x000fe200000e0000 */
[----:B012---:R-:W-:Y:S01]  /*e930*/  IMAD.MOV.U32 R7, RZ, RZ, 0x40000040 ;  /* 0x40000040ff077424 */ /* 0x007fe200078e00ff */
        /* <DEDUP_REMOVED lines=9> */
[----:B------:R-:W-:Y:S01]  /*e9d0*/  IMAD.MOV.U32 R11, RZ, RZ, 0x40000040 ;  /* 0x40000040ff0b7424 */ /* 0x000fe200078e00ff */
[----:B------:R-:W-:Y:S01]  /*e9e0*/  LOP3.LUT R5, R0, 0x10000, RZ, 0xfc, !PT ;  /* 0x0001000000057812 */ /* 0x000fe200078efcff */
[----:B------:R-:W-:Y:S01]  /*e9f0*/  ULOP3.LUT UR32, UR32, 0x10000, URZ, 0xfc, !UPT ;  /* 0x0001000020207892 */ /* 0x000fe2000f8efc3f */
[----:B------:R-:W-:Y:S01]  /*ea00*/  IMAD.MOV.U32 R7, RZ, RZ, 0x40000040 ;  /* 0x40000040ff077424 */ /* 0x000fe200078e00ff */
[----:B------:R-:W-:Y:S01]  /*ea10*/  UMOV UR13, 0x40000040 ;  /* 0x40000040000d7882 */ /* 0x000fe20000000000 */
[----:B------:R-:W-:Y:S01]  /*ea20*/  R2UR UR11, R11 ;  /* 0x000000000b0b72ca */ /* 0x000fe200000e0000 */
[----:B------:R-:W-:Y:S01]  /*ea30*/  IMAD R6, R184, 0x800, R5 ;  /* 0x00000800b8067824 */ /* 0x000fe200078e0205 */
[----:B------:R-:W-:Y:S01]  /*ea40*/  UIADD3 UR4, UR32, 0x2, URZ ;  /* 0x0000000220047890 */ /* 0x000fe2000fffe03f */
[----:B------:R-:W-:Y:S01]  /*ea50*/  IMAD.MOV.U32 R11, RZ, RZ, 0x40000040 ;  /* 0x40000040ff0b7424 */ /* 0x000fe200078e00ff */
[----:B------:R-:W-:Y:S01]  /*ea60*/  UIADD3 UR8, UR32, 0x4, URZ ;  /* 0x0000000420087890 */ /* 0x000fe2000fffe03f */
[C---:B------:R-:W-:Y:S01]  /*ea70*/  VIADD R10, R6.reuse, 0x2 ;  /* 0x00000002060a7836 */ /* 0x040fe20000000000 */
[----:B------:R-:W-:Y:S01]  /*ea80*/  R2UR UR34, R6 ;  /* 0x00000000062272ca */ /* 0x000fe200000e0000 */
[----:B------:R-:W-:Y:S01]  /*ea90*/  UIADD3 UR12, UR32, 0x6, URZ ;  /* 0x00000006200c7890 */ /* 0x000fe2000fffe03f */
[----:B------:R-:W-:Y:S01]  /*eaa0*/  R2UR UR15, R11 ;  /* 0x000000000b0f72ca */ /* 0x000fe200000e0000 */
[----:B------:R-:W-:Y:S01]  /*eab0*/  IMAD.MOV.U32 R11, RZ, RZ, 0x40000040 ;  /* 0x40000040ff0b7424 */ /* 0x000fe200078e00ff */
[----:B------:R-:W-:Y:S01]  /*eac0*/  R2UR UR6, R10 ;  /* 0x000000000a0672ca */ /* 0x000fe200000e0000 */
[----:B------:R-:W-:Y:S01]  /*ead0*/  VIADD R10, R6, 0x4 ;  /* 0x00000004060a7836 */ /* 0x000fe20000000000 */
[----:B------:R-:W-:Y:S01]  /*eae0*/  UIADD3 UR16, UR32, 0x400, URZ ;  /* 0x0000040020107890 */ /* 0x000fe2000fffe03f */
[----:B------:R-:W-:Y:S01]  /*eaf0*/  R2UR UR31, R7 ;  /* 0x00000000071f72ca */ /* 0x000fe200000e0000 */
[----:B------:R-:W-:Y:S01]  /*eb00*/  UMOV UR17, 0x40000040 ;  /* 0x4000004000117882 */ /* 0x000fe20000000000 */
[----:B------:R-:W-:Y:S01]  /*eb10*/  R2UR UR19, R11 ;  /* 0x000000000b1372ca */ /* 0x000fe200000e0000 */
[----:B------:R-:W-:Y:S01]  /*eb20*/  IMAD.MOV.U32 R11, RZ, RZ, 0x40000040 ;  /* 0x40000040ff0b7424 */ /* 0x000fe200078e00ff */
[----:B------:R-:W-:Y:S01]  /*eb30*/  R2UR UR10, R10 ;  /* 0x000000000a0a72ca */ /* 0x000fe200000e0000 */
[----:B------:R-:W-:Y:S01]  /*eb40*/  VIADD R10, R6, 0x6 ;  /* 0x00000006060a7836 */ /* 0x000fe20000000000 */
[----:B------:R-:W-:Y:S01]  /*eb50*/  HGMMA.64x128x16.F32.BF16 R24, gdesc[UR32], RZ, !UPT, gsb0 ;  /* 0x01e00000201879f0 */ /* 0x000fe2000c0018ff */
[----:B------:R-:W-:Y:S01]  /*eb60*/  UIADD3 UR20, UR32, 0x402, URZ ;  /* 0x0000040220147890 */ /* 0x000fe2000fffe03f */
[----:B------:R-:W-:Y:S01]  /*eb70*/  R2UR UR23, R11 ;  /* 0x000000000b1772ca */ /* 0x000fe200000e0000 */
[----:B------:R-:W-:Y:S01]  /*eb80*/  UMOV UR21, 0x40000040 ;  /* 0x4000004000157882 */ /* 0x000fe20000000000 */
[----:B------:R-:W-:Y:S01]  /*eb90*/  R2UR UR14, R10 ;  /* 0x000000000a0e72ca */ /* 0x000fe200000e0000 */
[----:B------:R-:W-:Y:S01]  /*eba0*/  VIADD R10, R6, 0x400 ;  /* 0x00000400060a7836 */ /* 0x000fe20000000000 */
[----:B------:R-:W-:Y:S01]  /*ebb0*/  UIADD3 UR24, UR32, 0x404, URZ ;  /* 0x0000040420187890 */ /* 0x000fe2000fffe03f */
[----:B------:R-:W-:Y:S01]  /*ebc0*/  IMAD.MOV.U32 R11, RZ, RZ, 0x40000040 ;  /* 0x40000040ff0b7424 */ /* 0x000fe200078e00ff */
[----:B------:R-:W-:Y:S01]  /*ebd0*/  UMOV UR25, 0x40000040 ;  /* 0x4000004000197882 */ /* 0x000fe20000000000 */
[----:B------:R-:W-:Y:S01]  /*ebe0*/  UIADD3 UR28, UR32, 0x406, URZ ;  /* 0x00000406201c7890 */ /* 0x000fe2000fffe03f */
[----:B------:R-:W-:Y:S01]  /*ebf0*/  R2UR UR18, R10 ;  /* 0x000000000a1272ca */ /* 0x000fe200000e0000 */
[----:B------:R-:W-:Y:S01]  /*ec00*/  VIADD R10, R6, 0x402 ;  /* 0x00000402060a7836 */ /* 0x000fe20000000000 */
[----:B------:R-:W-:Y:S01]  /*ec10*/  R2UR UR27, R11 ;  /* 0x000000000b1b72ca */ /* 0x000fe200000e0000 */
[----:B------:R-:W-:-:S03]  /*ec20*/  UMOV UR29, 0x40000040 ;  /* 0x40000040001d7882 */ /* 0x000fc60000000000 */
        /* <DEDUP_REMOVED lines=29> */
.L_x_8363:
[----:B------:R-:W0:Y:S01]  /*ee00*/  LDC R6, c[0x0][0x448] ;  /* 0x00011200ff067b82 */ /* 0x000e220000000800 */
[----:B------:R-:W-:Y:S01]  /*ee10*/  ULDC UR6, c[0x0][0x9d8] ;  /* 0x0002760000067ab9 */ /* 0x000fe20000000800 */
[----:B---34-:R-:W-:Y:S02]  /*ee20*/  VIADD R8, R8, 0x28840 ;  /* 0x0002884008087836 */ /* 0x018fe40000000000 */
        /* <DEDUP_REMOVED lines=21> */
[----:B0-----:R-:W-:Y:S01]  /*ef80*/  ISETP.NE.AND P1, PT, R6, 0x1, PT ;  /* 0x000000010600780c */ /* 0x001fe20003f25270 */
[----:B------:R-:W-:-:S02]  /*ef90*/  IMAD.IADD R6, R195, 0x1, R193 ;  /* 0x00000001c3067824 */ /* 0x000fc400078e02c1 */
[----:B------:R-:W-:Y:S01]  /*efa0*/  FMUL.FTZ R25, R47, UR6 ;  /* 0x000000062f197c20 */ /* 0x000fe20008410000 */
[----:B------:R-:W-:Y:S01]  /*efb0*/  FMUL.FTZ R91, R48, UR6 ;  /* 0x00000006305b7c20 */ /* 0x000fe20008410000 */
[----:B------:R-:W-:Y:S01]  /*efc0*/  FMUL.FTZ R92, R49, UR6 ;  /* 0x00000006315c7c20 */ /* 0x000fe20008410000 */
[----:B-1----:R-:W-:Y:S02]  /*efd0*/  IMAD.MOV.U32 R77, RZ, RZ, R6 ;  /* 0x000000ffff4d7224 */ /* 0x002fe400078e0006 */
[----:B------:R-:W-:Y:S01]  /*efe0*/  FMUL.FTZ R26, R50, UR6 ;  /* 0x00000006321a7c20 */ /* 0x000fe20008410000 */
[----:B------:R-:W-:Y:S01]  /*eff0*/  FMUL.FTZ R27, R51, UR6 ;  /* 0x00000006331b7c20 */ /* 0x000fe20008410000 */
[----:B------:R-:W-:Y:S01]  /*f000*/  FMUL.FTZ R31, R55, UR6 ;  /* 0x00000006371f7c20 */ /* 0x000fe20008410000 */
[----:B------:R-:W-:Y:S01]  /*f010*/  FMUL.FTZ R94, R61, UR6 ;  /* 0x000000063d5e7c20 */ /* 0x000fe20008410000 */
[----:B------:R-:W-:Y:S01]  /*f020*/  FMUL.FTZ R38, R62, UR6 ;  /* 0x000000063e267c20 */ /* 0x000fe20008410000 */
[----:B------:R-:W-:Y:S01]  /*f030*/  FMUL.FTZ R96, R64, UR6 ;  /* 0x0000000640607c20 */ /* 0x000fe20008410000 */
[----:B------:R-:W-:Y:S01]  /*f040*/  FMUL.FTZ R44, R66, UR6 ;  /* 0x00000006422c7c20 */ /* 0x000fe20008410000 */
[----:B------:R-:W0:Y:S01]  /*f050*/  @P1 LDC R7, c[0x0][0x44c] ;  /* 0x00011300ff071b82 */ /* 0x000e220000000800 */
[----:B------:R-:W-:-:S02]  /*f060*/  IMAD.U32 R43, RZ, RZ, UR38 ;  /* 0x00000026ff2b7e24 */ /* 0x000fc4000f8e00ff */
        /* <DEDUP_REMOVED lines=24> */
[----:B------:R-:W-:Y:S01]  /*f1f0*/  FMUL.FTZ R49, R74, UR6 ;  /* 0x000000064a317c20 */ /* 0x000fe20008410000 */
[----:B------:R-:W-:Y:S01]  /*f200*/  FMUL.FTZ R61, R75, UR6 ;  /* 0x000000064b3d7c20 */ /* 0x000fe20008410000 */
[----:B------:R-:W-:Y:S01]  /*f210*/  FMUL.FTZ R76, R76, UR6 ;  /* 0x000000064c4c7c20 */ /* 0x000fe20008410000 */
[----:B------:R-:W-:Y:S01]  /*f220*/  FMUL.FTZ R62, R78, UR6 ;  /* 0x000000064e3e7c20 */ /* 0x000fe20008410000 */
[----:B------:R-:W-:Y:S01]  /*f230*/  FMUL.FTZ R80, R80, UR6 ;  /* 0x0000000650507c20 */ /* 0x000fe20008410000 */
[----:B------:R-:W-:Y:S01]  /*f240*/  FMUL.FTZ R81, R81, UR6 ;  /* 0x0000000651517c20 */ /* 0x000fe20008410000 */
[----:B-1----:R-:W-:Y:S01]  /*f250*/  @P1 SHF.R.U32.HI R77, RZ, R42, R7 ;  /* 0x0000002aff4d1219 */ /* 0x002fe20000011607 */
[----:B------:R-:W-:Y:S01]  /*f260*/  IMAD.MOV.U32 R42, RZ, RZ, -0x80 ;  /* 0xffffff80ff2a7424 */ /* 0x000fe200078e00ff */
[----:B------:R-:W0:Y:S01]  /*f270*/  LDC.64 R6, c[0x0][0x9e0] ;  /* 0x00027800ff067b82 */ /* 0x000e220000000a00 */
[----:B------:R-:W-:Y:S01]  /*f280*/  FMUL.FTZ R64, R82, UR6 ;  /* 0x0000000652407c20 */ /* 0x000fe20008410000 */
[----:B------:R-:W-:Y:S01]  /*f290*/  FMUL.FTZ R47, R83, UR6 ;  /* 0x00000006532f7c20 */ /* 0x000fe20008410000 */
[----:B------:R-:W1:Y:S01]  /*f2a0*/  SHFL.IDX PT, R56, R77, RZ, 0x1c1f ;  /* 0x001c1fff4d387589 */ /* 0x000e6200000e0000 */
[----:B------:R-:W-:-:S02]  /*f2b0*/  IMAD R79, R89, R42, 0x80 ;  /* 0x00000080594f7424 */ /* 0x000fc400078e022a */
[----:B------:R-:W-:Y:S01]  /*f2c0*/  FMUL.FTZ R84, R84, UR6 ;  /* 0x0000000654547c20 */ /* 0x000fe20008410000 */
[----:B------:R-:W-:Y:S01]  /*f2d0*/  FMUL.FTZ R85, R85, UR6 ;  /* 0x0000000655557c20 */ /* 0x000fe20008410000 */
[----:B------:R-:W-:Y:S01]  /*f2e0*/  FMUL.FTZ R50, R86, UR6 ;  /* 0x0000000656327c20 */ /* 0x000fe20008410000 */
[----:B------:R-:W-:Y:S02]  /*f2f0*/  VIADD R42, R79, 0x1 ;  /* 0x000000014f2a7836 */ /* 0x000fe40000000000 */
[----:B------:R-:W-:Y:S01]  /*f300*/  FMUL.FTZ R51, R87, UR6 ;  /* 0x0000000657337c20 */ /* 0x000fe20008410000 */
[----:B------:R-:W-:Y:S01]  /*f310*/  PRMT R8, R43, 0x654, R8 ;  /* 0x000006542b087816 */ /* 0x000fe20000000008 */
[----:B------:R-:W3:Y:S01]  /*f320*/  MUFU.TANH R4, R4 ;  /* 0x0000000400047308 */ /* 0x000ee20000002400 */
[----:B------:R-:W-:Y:S01]  /*f330*/  IMAD R42, R191, -0x2, R42 ;  /* 0xfffffffebf2a7824 */ /* 0x000fe200078e022a */
[----:B------:R-:W-:Y:S01]  /*f340*/  ULDC UR53, c[0x0][0x9dc] ;  /* 0x0002770000357ab9 */ /* 0x000fe20000000800 */
[----:B------:R4:W-:Y:S01]  /*f350*/  SYNCS.ARRIVE.TRANS64.RED.A1T0 RZ, [R8+URZ], RZ ;  /* 0x000000ff08ff79a7 */ /* 0x0009e2000810043f */
[----:B------:R-:W-:Y:S01]  /*f360*/  ULOP3.LUT UR53, URZ, UR53, URZ, 0x33, !UPT ;  /* 0x000000353f357292 */ /* 0x000fe2000f8e333f */
[----:B------:R-:W-:-:S02]  /*f370*/  LEA R82, R89, 0xffffff80, 0x7 ;  /* 0xffffff8059527811 */ /* 0x000fc400078e38ff */
[----:B------:R-:W-:Y:S01]  /*f380*/  IADD3 R43, -R189, R42, R190 ;  /* 0x0000002abd2b7210 */ /* 0x000fe20007ffe1be */
[----:B------:R-:W0:Y:S01]  /*f390*/  MUFU.TANH R9, R9 ;  /* 0x0000000900097308 */ /* 0x000e220000002400 */
[----:B----4-:R-:W-:Y:S01]  /*f3a0*/  IMAD.IADD R8, R190, 0x1, R79 ;  /* 0x00000001be087824 */ /* 0x010fe200078e024f */
[----:B0-----:R-:W-:Y:S02]  /*f3b0*/  ISETP.GE.AND P2, PT, R7, 0x1, PT ;  /* 0x000000010700780c */ /* 0x001fe40003f46270 */
[----:B------:R-:W-:-:S04]  /*f3c0*/  IMAD.IADD R86, R43, 0x1, R6 ;  /* 0x000000012b567824 */ /* 0x000fc800078e0206 */
[----:B------:R-:W0:Y:S01]  /*f3d0*/  MUFU.TANH R0, R0 ;  /* 0x0000000000007308 */ /* 0x000e220000002400 */
[----:B------:R-:W-:Y:S02]  /*f3e0*/  IMAD R83, R191, -0x2, R8 ;  /* 0xfffffffebf537824 */ /* 0x000fe400078e0208 */
[----:B------:R-:W-:-:S03]  /*f3f0*/  VIADD R87, R43, UR53 ;  /* 0x000000352b577c36 */ /* 0x000fc60008000000 */
[----:B-1----:R-:W-:Y:S01]  /*f400*/  VIADDMNMX R8, R56, R86, R83, PT ;  /* 0x0000005638087246 */ /* 0x002fe20003800153 */
[----:B------:R-:W-:Y:S01]  /*f410*/  IMAD.IADD R78, R87, 0x1, R56 ;  /* 0x00000001574e7824 */ /* 0x000fe200078e0238 */
[----:B------:R-:W1:Y:S08]  /*f420*/  MUFU.TANH R3, R3 ;  /* 0x0000000300037308 */ /* 0x000e700000002400 */
        /* <DEDUP_REMOVED lines=71> */
.L_x_8366:
[----:B------:R-:W-:-:S13]  /*f8a0*/  ISETP.NE.AND P3, PT, R7, 0x1, PT ;  /* 0x000000010700780c */ /* 0x000fda0003f65270 */
[----:B------:R-:W1:Y:S02]  /*f8b0*/  @P3 LDC.64 R42, c[0x0][0x9e8] ;  /* 0x00027a00ff2a3b82 */ /* 0x000e640000000a00 */
[----:B-1----:R-:W-:-:S05]  /*f8c0*/  @P3 IMAD.HI.U32 R42, R56, R42, RZ ;  /* 0x0000002a382a3227 */ /* 0x002fca00078e00ff */
[----:B------:R-:W-:-:S07]  /*f8d0*/  @P3 SHF.R.U32.HI R56, RZ, R43, R42 ;  /* 0x0000002bff383219 */ /* 0x000fce000001162a */
.L_x_8367:
[----:B------:R-:W-:Y:S05]  /*f8e0*/  BSYNC B0 ;  /* 0x0000000000007941 */ /* 0x000fea0003800000 */
.L_x_8365:
[----:B------:R-:W-:-:S04]  /*f8f0*/  IMAD R56, R56, R7, -R82 ;  /* 0x0000000738387224 */ /* 0x000fc800078e0a52 */
[----:B------:R-:W-:-:S05]  /*f900*/  IMAD R43, R191, -0x2, R56 ;  /* 0xfffffffebf2b7824 */ /* 0x000fca00078e0238 */
[----:B------:R-:W-:Y:S02]  /*f910*/  VIMNMX R78, R78, R43, !PT ;  /* 0x0000002b4e4e7248 */ /* 0x000fe40007fe0100 */
[----:B------:R-:W-:-:S07]  /*f920*/  VIADDMNMX R8, R43, R7, R8, PT ;  /* 0x000000072b087246 */ /* 0x000fce0003800108 */
.L_x_8364:
[C---:B------:R-:W-:Y:S02]  /*f930*/  ISETP.GE.AND P3, PT, R79.reuse, 0x2, PT ;  /* 0x000000024f00780c */ /* 0x040fe40003f66270 */
[----:B------:R-:W-:Y:S02]  /*f940*/  ISETP.GE.AND P5, PT, R79, 0x9, PT ;  /* 0x000000094f00780c */ /* 0x000fe40003fa6270 */
[----:B------:R-:W-:Y:S02]  /*f950*/  ISETP.GT.AND P4, PT, R78, 0x1, !P3 ;  /* 0x000000014e00780c */ /* 0x000fe40005f84270 */
[----:B------:R-:W-:Y:S02]  /*f960*/  P2R R101, PR, RZ, 0x20 ;  /* 0x00000020ff657803 */ /* 0x000fe40000000000 */
[----:B------:R-:W-:-:S04]  /*f970*/  ISETP.LT.OR P4, PT, R8, 0x2, P4 ;  /* 0x000000020800780c */ /* 0x000fc80002781670 */
[----:B------:R-:W-:Y:S02]  /*f980*/  FSEL R75, R9, -INF , !P4 ;  /* 0xff800000094b7808 */ /* 0x000fe40006000000 */
[----:B------:R-:W-:Y:S02]  /*f990*/  ISETP.GT.AND P4, PT, R78, 0x8, !P5 ;  /* 0x000000084e00780c */ /* 0x000fe40006f84270 */
[----:B------:R-:W-:Y:S02]  /*f9a0*/  ISETP.GE.AND P5, PT, R79, 0xa, PT ;  /* 0x0000000a4f00780c */ /* 0x000fe40003fa6270 */
[----:B------:R-:W-:Y:S02]  /*f9b0*/  ISETP.LT.OR P4, PT, R8, 0x9, P4 ;  /* 0x000000090800780c */ /* 0x000fe40002781670 */
[----:B------:R-:W-:Y:S02]  /*f9c0*/  P2R R102, PR, RZ, 0x20 ;  /* 0x00000020ff667803 */ /* 0x000fe40000000000 */
[----:B------:R-:W-:-:S02]  /*f9d0*/  FSEL R73, R28, -INF , !P4 ;  /* 0xff8000001c497808 */ /* 0x000fc40006000000 */
[----:B------:R-:W-:Y:S02]  /*f9e0*/  ISETP.GT.AND P4, PT, R78, 0x9, !P5 ;  /* 0x000000094e00780c */ /* 0x000fe40006f84270 */
[----:B------:R-:W-:Y:S02]  /*f9f0*/  ISETP.GE.AND P5, PT, R79, 0x11, PT ;  /* 0x000000114f00780c */ /* 0x000fe40003fa6270 */
[----:B------:R-:W-:Y:S02]  /*fa00*/  ISETP.LT.OR P4, PT, R8, 0xa, P4 ;  /* 0x0000000a0800780c */ /* 0x000fe40002781670 */
[----:B------:R-:W-:Y:S02]  /*fa10*/  P2R R103, PR, RZ, 0x20 ;  /* 0x00000020ff677803 */ /* 0x000fe40000000000 */
[----:B0-----:R-:W-:Y:S02]  /*fa20*/  FSEL R74, R29, -INF , !P4 ;  /* 0xff8000001d4a7808 */ /* 0x001fe40006000000 */
[----:B------:R-:W-:-:S02]  /*fa30*/  ISETP.GT.AND P4, PT, R78, 0x10, !P5 ;  /* 0x000000104e00780c */ /* 0x000fc40006f84270 */
[C---:B------:R-:W-:Y:S02]  /*fa40*/  ISETP.GE.AND P5, PT, R79.reuse, 0x12, PT ;  /* 0x000000124f00780c */ /* 0x040fe40003fa6270 */
[----:B------:R-:W-:Y:S02]  /*fa50*/  ISETP.LT.OR P4, PT, R8, 0x11, P4 ;  /* 0x000000110800780c */ /* 0x000fe40002781670 */
[----:B------:R-:W-:Y:S02]  /*fa60*/  P2R R104, PR, RZ, 0x20 ;  /* 0x00000020ff687803 */ /* 0x000fe40000000000 */
[----:B------:R-:W-:Y:S02]  /*fa70*/  FSEL R72, R32, -INF , !P4 ;  /* 0xff80000020487808 */ /* 0x000fe40006000000 */
[----:B------:R-:W-:Y:S02]  /*fa80*/  ISETP.GT.AND P4, PT, R78, 0x11, !P5 ;  /* 0x000000114e00780c */ /* 0x000fe40006f84270 */
[----:B------:R-:W-:-:S02]  /*fa90*/  ISETP.GE.AND P5, PT, R79, 0x19, PT ;  /* 0x000000194f00780c */ /* 0x000fc40003fa6270 */
[----:B------:R-:W-:Y:S02]  /*faa0*/  ISETP.LT.OR P4, PT, R8, 0x12, P4 ;  /* 0x000000120800780c */ /* 0x000fe40002781670 */
[----:B------:R-:W-:Y:S02]  /*fab0*/  P2R R105, PR, RZ, 0x20 ;  /* 0x00000020ff697803 */ /* 0x000fe40000000000 */
[----:B------:R-:W-:Y:S02]  /*fac0*/  FSEL R71, R33, -INF , !P4 ;  /* 0xff80000021477808 */ /* 0x000fe40006000000 */
[----:B------:R-:W-:Y:S02]  /*fad0*/  ISETP.GT.AND P4, PT, R78, 0x18, !P5 ;  /* 0x000000184e00780c */ /* 0x000fe40006f84270 */
[----:B------:R-:W-:Y:S02]  /*fae0*/  ISETP.GE.AND P5, PT, R79, 0x1a, PT ;  /* 0x0000001a4f00780c */ /* 0x000fe40003fa6270 */
[----:B------:R-:W-:-:S02]  /*faf0*/  ISETP.LT.OR P4, PT, R8, 0x19, P4 ;  /* 0x000000190800780c */ /* 0x000fc40002781670 */
[----:B------:R-:W-:Y:S02]  /*fb00*/  P2R R106, PR, RZ, 0x20 ;  /* 0x00000020ff6a7803 */ /* 0x000fe40000000000 */
[----:B------:R-:W-:Y:S02]  /*fb10*/  FSEL R70, R36, -INF , !P4 ;  /* 0xff80000024467808 */ /* 0x000fe40006000000 */
[----:B------:R-:W-:Y:S02]  /*fb20*/  ISETP.GT.AND P4, PT, R78, 0x19, !P5 ;  /* 0x000000194e00780c */ /* 0x000fe40006f84270 */
[----:B------:R-:W-:Y:S02]  /*fb30*/  ISETP.GE.AND P5, PT, R79, 0x21, PT ;  /* 0x000000214f00780c */ /* 0x000fe40003fa6270 */
[----:B------:R-:W-:Y:S02]  /*fb40*/  ISETP.LT.OR P4, PT, R8, 0x1a, P4 ;  /* 0x0000001a0800780c */ /* 0x000fe40002781670 */
[----:B------:R-:W-:-:S02]  /*fb50*/  P2R R107, PR, RZ, 0x20 ;  /* 0x00000020ff6b7803 */ /* 0x000fc40000000000 */
        /* <DEDUP_REMOVED lines=10> */
[----:B------:R-:W-:Y:S02]  /*fc00*/  FSEL R67, R41, -INF , !P4 ;  /* 0xff80000029437808 */ /* 0x000fe40006000000 */
        /* <DEDUP_REMOVED lines=12> */
[----:B------:R-:W-:-:S04]  /*fcd0*/  ISETP.LT.OR P4, PT, R8, 0x31, P4 ;  /* 0x000000310800780c */ /* 0x000fc80002781670 */
        /* <DEDUP_REMOVED lines=99> */
[----:B0-----:R-:W-:Y:S01]  /*10310*/  VIADDMNMX R66, R8, R86, R83, PT ;  /* 0x0000005608427246 */ /* 0x001fe20003800153 */
[----:B------:R-:W-:Y:S01]  /*10320*/  IMAD.IADD R65, R87, 0x1, R8 ;  /* 0x0000000157417824 */ /* 0x000fe200078e0208 */
[----:B------:R-:W-:Y:S06]  /*10330*/  @!P2 BRA `(.L_x_8368) ;  /* 0x000000000050a947 */ /* 0x000fec0003800000 */
        /* <DEDUP_REMOVED lines=11> */
.L_x_8370:
[----:B------:R-:W-:-:S13]  /*103f0*/  ISETP.NE.AND P6, PT, R7, 0x1, PT ;  /* 0x000000010700780c */ /* 0x000fda0003fc5270 */
[----:B------:R-:W0:Y:S02]  /*10400*/  @P6 LDC.64 R8, c[0x0][0x9e8] ;  /* 0x00027a00ff086b82 */ /* 0x000e240000000a00 */
[----:B0-----:R-:W-:-:S05]  /*10410*/  @P6 IMAD.HI.U32 R8, R77, R8, RZ ;  /* 0x000000084d086227 */ /* 0x001fca00078e00ff */
[----:B------:R-:W-:-:S07]  /*10420*/  @P6 SHF.R.U32.HI R77, RZ, R9, R8 ;  /* 0x00000009ff4d6219 */ /* 0x000fce0000011608 */
.L_x_8371:
[----:B------:R-:W-:Y:S05]  /*10430*/  BSYNC B0 ;  /* 0x0000000000007941 */ /* 0x000fea0003800000 */
.L_x_8369:
[----:B------:R-:W-:-:S04]  /*10440*/  IMAD R8, R77, R7, -R82 ;  /* 0x000000074d087224 */ /* 0x000fc800078e0a52 */
[----:B------:R-:W-:-:S05]  /*10450*/  IMAD R8, R191, -0x2, R8 ;  /* 0xfffffffebf087824 */ /* 0x000fca00078e0208 */
[----:B------:R-:W-:Y:S02]  /*10460*/  VIMNMX R65, R65, R8, !PT ;  /* 0x0000000841417248 */ /* 0x000fe40007fe0100 */
[----:B------:R-:W-:-:S07]  /*10470*/  VIADDMNMX R66, R8, R7, R66, PT ;  /* 0x0000000708427246 */ /* 0x000fce0003800142 */
.L_x_8368:
[----:B------:R-:W-:Y:S01]  /*10480*/  ISETP.GT.AND P3, PT, R65, 0x1, !P3 ;  /* 0x000000014100780c */ /* 0x000fe20005f64270 */
[----:B------:R-:W-:Y:S01]  /*10490*/  ULDC UR52, c[0x0][0x988] ;  /* 0x0002620000347ab9 */ /* 0x000fe20000000800 */
[----:B------:R-:W-:Y:S02]  /*104a0*/  ISETP.NE.AND P6, PT, R105, RZ, PT ;  /* 0x000000ff6900720c */ /* 0x000fe40003fc5270 */
[----:B------:R-:W-:Y:S02]  /*104b0*/  ISETP.LT.OR P3, PT, R66, 0x2, P3 ;  /* 0x000000024200780c */ /* 0x000fe40001f61670 */
[----:B------:R-:W-:Y:S02]  /*104c0*/  ISETP.GT.AND P4, PT, R65, 0x71, !P4 ;  /* 0x000000714100780c */ /* 0x000fe40006784270 */
[----:B------:R-:W-:Y:S02]  /*104d0*/  FSEL R9, R3, -INF , !P3 ;  /* 0xff80000003097808 */ /* 0x000fe40005800000 */
[----:B------:R-:W-:-:S02]  /*104e0*/  ISETP.NE.AND P3, PT, R101, RZ, PT ;  /* 0x000000ff6500720c */ /* 0x000fc40003f65270 */
[C---:B------:R-:W-:Y:S02]  /*104f0*/  ISETP.GT.AND P5, PT, R65.reuse, 0x78, !P5 ;  /* 0x000000784100780c */ /* 0x040fe40006fa4270 */
[----:B------:R-:W-:Y:S02]  /*10500*/  ISETP.GT.AND P3, PT, R65, 0x8, !P3 ;  /* 0x000000084100780c */ /* 0x000fe40005f64270 */
[C---:B------:R-:W-:Y:S02]  /*10510*/  ISETP.LT.OR P4, PT, R66.reuse, 0x72, P4 ;  /* 0x000000724200780c */ /* 0x040fe40002781670 */
[C---:B------:R-:W-:Y:S02]  /*10520*/  ISETP.LT.OR P3, PT, R66.reuse, 0x9, P3 ;  /* 0x000000094200780c */ /* 0x040fe40001f61670 */
[----:B------:R-:W-:Y:S02]  /*10530*/  ISETP.LT.OR P5, PT, R66, 0x79, P5 ;  /* 0x000000794200780c */ /* 0x000fe40002fa1670 */
[----:B------:R-:W-:-:S02]  /*10540*/  FSEL R3, R10, -INF , !P3 ;  /* 0xff8000000a037808 */ /* 0x000fc40005800000 */
[----:B------:R-:W-:Y:S02]  /*10550*/  ISETP.NE.AND P3, PT, R102, RZ, PT ;  /* 0x000000ff6600720c */ /* 0x000fe40003f65270 */
[----:B------:R-:W-:Y:S02]  /*10560*/  FMNMX.FTZ R10, R76, R75, !PT ;  /* 0x0000004b4c0a7209 */ /* 0x000fe40007810000 */
[----:B------:R-:W-:Y:S02]  /*10570*/  ISETP.GT.AND P3, PT, R65, 0x9, !P3 ;  /* 0x000000094100780c */ /* 0x000fe40005f64270 */
[----:B------:R-:W-:Y:S02]  /*10580*/  FSEL R50, R50, -INF , !P5 ;  /* 0xff80000032327808 */ /* 0x000fe40006800000 */
[----:B------:R-:W-:-:S04]  /*10590*/  ISETP.LT.OR P3, PT, R66, 0xa, P3 ;  /* 0x0000000a4200780c */ /* 0x000fc80001f61670 */
        /* <DEDUP_REMOVED lines=18> */
[----:B------:R-:W-:Y:S02]  /*106c0*/  ISETP.NE.AND P6, PT, R114, RZ, PT ;  /* 0x000000ff7200720c */ /* 0x000fe40003fc5270 */
        /* <DEDUP_REMOVED lines=64> */
[----:B------:R-:W-:-:S03]  /*10ad0*/  ISETP.LT.OR P3, PT, R66, 0x41, P3 ;  /* 0x000000414200780c */ /* 0x000fc60001f61670 */
[----:B------:R-:W0:Y:S01]  /*10ae0*/  SHFL.BFLY PT, R10, R77, 0x1, 0x1f ;  /* 0x0c201f004d0a7f89 */ /* 0x000e2200000e0000 */
[----:B------:R-:W-:Y:S02]  /*10af0*/  FSEL R34, R34, -INF , !P3 ;  /* 0xff80000022227808 */ /* 0x000fe40005800000 */
[----:B------:R-:W-:Y:S02]  /*10b00*/  ISETP.GT.AND P3, PT, R65, 0x41, !P6 ;  /* 0x000000414100780c */ /* 0x000fe40007764270 */
[----:B------:R-:W-:Y:S02]  /*10b10*/  ISETP.NE.AND P6, PT, R100, RZ, PT ;  /* 0x000000ff6400720c */ /* 0x000fe40003fc5270 */
        /* <DEDUP_REMOVED lines=8> */
[----:B------:R-:W-:-:S03]  /*10ba0*/  FMUL.FTZ R78, R10, UR52 ;  /* 0x000000340a4e7c20 */ /* 0x000fc60008410000 */
        /* <DEDUP_REMOVED lines=37> */
[----:B------:R-:W-:-:S04]  /*10e00*/  ISETP.LT.OR P3, PT, R66, 0x71, P3 ;  /* 0x000000714200780c */ /* 0x000fc80001f61670 */
[----:B------:R-:W-:Y:S02]  /*10e10*/  FSEL R64, R64, -INF , !P3 ;  /* 0xff80000040407808 */ /* 0x000fe40005800000 */
[----:B------:R-:W-:-:S04]  /*10e20*/  FSETP.NEU.FTZ.AND P3, PT, R10, -INF , PT ;  /* 0xff8000000a00780b */ /* 0x000fc80003f7d000 */
[----:B------:R-:W-:Y:S02]  /*10e30*/  FSEL R79, R78, RZ, P3 ;  /* 0x000000ff4e4f7208 */ /* 0x000fe40001800000 */
[----:B------:R-:W-:Y:S02]  /*10e40*/  ISETP.GT.AND P3, PT, R65, RZ, !P6 ;  /* 0x000000ff4100720c */ /* 0x000fe40007764270 */
[----:B------:R-:W-:Y:S01]  /*10e50*/  ISETP.NE.AND P6, PT, R80, RZ, PT ;  /* 0x000000ff5000720c */ /* 0x000fe20003fc5270 */
[--C-:B------:R-:W-:Y:S01]  /*10e60*/  FFMA.FTZ R170, R57, UR52, -R79.reuse ;  /* 0x0000003439aa7c23 */ /* 0x100fe2000801084f */
[----:B------:R-:W-:Y:S01]  /*10e70*/  ISETP.LT.OR P3, PT, R66, 0x1, P3 ;  /* 0x000000014200780c */ /* 0x000fe20001f61670 */
[--C-:B------:R-:W-:Y:S01]  /*10e80*/  FFMA.FTZ R57, R56, UR52, -R79.reuse ;  /* 0x0000003438397c23 */ /* 0x100fe2000801084f */
[--C-:B------:R-:W-:Y:S01]  /*10e90*/  FFMA.FTZ R156, R40, UR52, -R79.reuse ;  /* 0x00000034289c7c23 */ /* 0x100fe2000801084f */
[--C-:B------:R-:W-:Y:S01]  /*10ea0*/  FFMA.FTZ R180, R76, UR52, -R79.reuse ;  /* 0x000000344cb47c23 */ /* 0x100fe2000801084f */
[----:B------:R-:W-:Y:S01]  /*10eb0*/  FSEL R78, R0, -INF , !P3 ;  /* 0xff800000004e7808 */ /* 0x000fe20005800000 */
        /* <DEDUP_REMOVED lines=21> */
[--C-:B------:R-:W-:Y:S01]  /*11010*/  FFMA.FTZ R174, R88, UR52, -R79.reuse ;  /* 0x0000003458ae7c23 */ /* 0x100fe2000801084f */
[--C-:B------:R-:W-:Y:S01]  /*11020*/  FFMA.FTZ R77, R90, UR52, -R79.reuse ;  /* 0x000000345a4d7c23 */ /* 0x100fe2000801084f */
[----:B------:R-:W-:Y:S01]  /*11030*/  FMNMX.FTZ R0, R14, R11, !PT ;  /* 0x0000000b0e007209 */ /* 0x000fe20007810000 */
[--C-:B------:R-:W-:Y:S01]  /*11040*/  FFMA.FTZ R168, R60, UR52, -R79.reuse ;  /* 0x000000343ca87c23 */ /* 0x100fe2000801084f */
[--C-:B------:R-:W-:Y:S01]  /*11050*/  FFMA.FTZ R59, R59, UR52, -R79.reuse ;  /* 0x000000343b3b7c23 */ /* 0x100fe2000801084f */
[--C-:B------:R-:W-:Y:S01]  /*11060*/  FFMA.FTZ R158, R36, UR52, -R79.reuse ;  /* 0x00000034249e7c23 */ /* 0x100fe2000801084f */
[----:B------:R-:W-:Y:S01]  /*11070*/  FMNMX.FTZ R11, R15, R0, !PT ;  /* 0x000000000f0b7209 */ /* 0x000fe20007810000 */
[----:B------:R-:W2:Y:S01]  /*11080*/  MUFU.EX2 R73, R73 ;  /* 0x0000004900497308 */ /* 0x000ea20000000800 */
[--C-:B------:R-:W-:Y:S01]  /*11090*/  FFMA.FTZ R164, R58, UR52, -R79.reuse ;  /* 0x000000343aa47c23 */ /* 0x100fe2000801084f */
[--C-:B------:R-:W-:Y:S01]  /*110a0*/  FFMA.FTZ R166, R43, UR52, -R79.reuse ;  /* 0x000000342ba67c23 */ /* 0x100fe2000801084f */
[----:B------:R-:W-:Y:S01]  /*110b0*/  FMNMX.FTZ R0, R20, R11, !PT ;  /* 0x0000000b14007209 */ /* 0x000fe20007810000 */
[--C-:B------:R-:W-:Y:S01]  /*110c0*/  FFMA.FTZ R43, R42, UR52, -R79.reuse ;  /* 0x000000342a2b7c23 */ /* 0x100fe2000801084f */
[--C-:B------:R-:W-:Y:S01]  /*110d0*/  FFMA.FTZ R160, R41, UR52, -R79.reuse ;  /* 0x0000003429a07c23 */ /* 0x100fe2000801084f */
[--C-:B------:R-:W-:Y:S01]  /*110e0*/  FFMA.FTZ R41, R54, UR52, -R79.reuse ;  /* 0x0000003436297c23 */ /* 0x100fe2000801084f */
[----:B------:R-:W-:Y:S01]  /*110f0*/  FMNMX.FTZ R11, R21, R0, !PT ;  /* 0x00000000150b7209 */ /* 0x000fe20007810000 */
[----:B------:R-:W3:Y:S01]  /*11100*/  MUFU.EX2 R176, R176 ;  /* 0x000000b000b07308 */ /* 0x000ee20000000800 */
[--C-:B------:R-:W-:Y:S01]  /*11110*/  FFMA.FTZ R162, R37, UR52, -R79.reuse ;  /* 0x0000003425a27c23 */ /* 0x100fe2000801084f */
[--C-:B------:R-:W-:Y:S01]  /*11120*/  FFMA.FTZ R152, R32, UR52, -R79.reuse ;  /* 0x0000003420987c23 */ /* 0x100fe2000801084f */
[----:B------:R-:W-:Y:S01]  /*11130*/  FMNMX.FTZ R0, R24, R11, !PT ;  /* 0x0000000b18007209 */ /* 0x000fe20007810000 */
[--C-:B------:R-:W-:Y:S01]  /*11140*/  FFMA.FTZ R37, R53, UR52, -R79.reuse ;  /* 0x0000003435257c23 */ /* 0x100fe2000801084f */
[--C-:B------:R-:W-:Y:S01]  /*11150*/  FFMA.FTZ R53, R52, UR52, -R79.reuse ;  /* 0x0000003434357c23 */ /* 0x100fe2000801084f */
[--C-:B------:R-:W-:Y:S01]  /*11160*/  FFMA.FTZ R33, R33, UR52, -R79.reuse ;  /* 0x0000003421217c23 */ /* 0x100fe2000801084f */
[----:B------:R-:W-:Y:S01]  /*11170*/  FMNMX.FTZ R11, R25, R0, !PT ;  /* 0x00000000190b7209 */ /* 0x000fe20007810000 */
[----:B------:R-:W4:Y:S01]  /*11180*/  MUFU.EX2 R71, R71 ;  /* 0x0000004700477308 */ /* 0x000f220000000800 */
[----:B------:R-:W-:-:S02]  /*11190*/  FFMA.FTZ R29, R29, UR52, -R79 ;  /* 0x000000341d1d7c23 */ /* 0x000fc4000801084f */
[----:B------:R-:W-:-:S04]  /*111a0*/  FMNMX.FTZ R0, R26, R11, !PT ;  /* 0x0000000b1a007209 */ /* 0x000fc80007810000 */
[----:B------:R-:W-:Y:S01]  /*111b0*/  FMNMX.FTZ R11, R27, R0, !PT ;  /* 0x000000001b0b7209 */ /* 0x000fe20007810000 */
[----:B------:R-:W5:Y:S03]  /*111c0*/  MUFU.EX2 R178, R178 ;  /* 0x000000b200b27308 */ /* 0x000f660000000800 */
[----:B------:R-:W-:-:S04]  /*111d0*/  FMNMX.FTZ R0, R30, R11, !PT ;  /* 0x0000000b1e007209 */ /* 0x000fc80007810000 */
[----:B------:R-:W-:Y:S01]  /*111e0*/  FMNMX.FTZ R11, R31, R0, !PT ;  /* 0x000000001f0b7209 */ /* 0x000fe20007810000 */
[----:B------:R-:W5:Y:S03]  /*111f0*/  MUFU.EX2 R69, R69 ;  /* 0x0000004500457308 */ /* 0x000f660000000800 */
        /* <DEDUP_REMOVED lines=17> */
[----:B------:R-:W-:Y:S01]  /*11310*/  MUFU.EX2 R59, R59 ;  /* 0x0000003b003b7308 */ /* 0x000fe20000000800 */
[----:B------:R-:W-:Y:S01]  /*11320*/  FSEL R0, R47, -INF , !P4 ;  /* 0xff8000002f007808 */ /* 0x000fe20006000000 */
[--C-:B------:R-:W-:Y:S01]  /*11330*/  FFMA.FTZ R47, R55, UR52, -R79.reuse ;  /* 0x00000034372f7c23 */ /* 0x100fe2000801084f */
[----:B------:R-:W-:Y:S01]  /*11340*/  FMNMX.FTZ R11, R64, R11, !PT ;  /* 0x0000000b400b7209 */ /* 0x000fe20007810000 */
[----:B------:R-:W-:-:S03]  /*11350*/  FFMA.FTZ R55, R4, UR52, -R79 ;  /* 0x0000003404377c23 */ /* 0x000fc6000801084f */
        /* <DEDUP_REMOVED lines=15> */
[----:B0-----:R-:W-:-:S02]  /*11450*/  FMNMX.FTZ R11, R40, R11, !PT ;  /* 0x0000000b280b7209 */ /* 0x001fc40007810000 */
[----:B------:R-:W0:Y:S02]  /*11460*/  @P1 LDC R40, c[0x0][0x44c] ;  /* 0x00011300ff281b82 */ /* 0x000e240000000800 */
[C---:B------:R-:W-:Y:S01]  /*11470*/  FSETP.NEU.FTZ.AND P3, PT, R11.reuse, -INF , PT ;  /* 0xff8000000b00780b */ /* 0x040fe20003f7d000 */
[----:B------:R-:W-:Y:S02]  /*11480*/  FMUL.FTZ R28, R11, UR52 ;  /* 0x000000340b1c7c20 */ /* 0x000fe40008410000 */
[----:B------:R-:W-:Y:S03]  /*11490*/  MUFU.EX2 R37, R37 ;  /* 0x0000002500257308 */ /* 0x000fe60000000800 */
[----:B------:R-:W-:-:S05]  /*114a0*/  FSEL R65, R28, RZ, P3 ;  /* 0x000000ff1c417208 */ /* 0x000fca0001800000 */
[--C-:B------:R-:W-:Y:S01]  /*114b0*/  FFMA.FTZ R181, R78, UR52, -R65.reuse ;  /* 0x000000344eb57c23 */ /* 0x100fe20008010841 */
[--C-:B------:R-:W-:Y:S01]  /*114c0*/  FFMA.FTZ R28, R9, UR52, -R65.reuse ;  /* 0x00000034091c7c23 */ /* 0x100fe20008010841 */
[----:B------:R-:W-:Y:S01]  /*114d0*/  FFMA.FTZ R183, R3, UR52, -R65 ;  /* 0x0000003403b77c23 */ /* 0x000fe20008010841 */
[----:B------:R-:W-:Y:S01]  /*114e0*/  FADD.FTZ R3, R180, R75 ;  /* 0x0000004bb4037221 */ /* 0x000fe20000010000 */
[--C-:B------:R-:W-:Y:S01]  /*114f0*/  FFMA.FTZ R8, R8, UR52, -R65.reuse ;  /* 0x0000003408087c23 */ /* 0x100fe20008010841 */
[----:B------:R-:W-:Y:S01]  /*11500*/  FFMA.FTZ R177, R12, UR52, -R65 ;  /* 0x000000340cb17c23 */ /* 0x000fe20008010841 */
[----:B------:R-:W-:Y:S01]  /*11510*/  MUFU.EX2 R181, R181 ;  /* 0x000000b500b57308 */ /* 0x000fe20000000800 */
[----:B-1----:R-:W-:Y:S01]  /*11520*/  FADD.FTZ R4, R182, R3 ;  /* 0x00000003b6047221 */ /* 0x002fe20000010000 */
[--C-:B------:R-:W-:Y:S01]  /*11530*/  FFMA.FTZ R12, R13, UR52, -R65.reuse ;  /* 0x000000340d0c7c23 */ /* 0x100fe20008010841 */
[--C-:B------:R-:W-:Y:S01]  /*11540*/  FFMA.FTZ R179, R14, UR52, -R65.reuse ;  /* 0x000000340eb37c23 */ /* 0x100fe20008010841 */
[--C-:B------:R-:W-:Y:S01]  /*11550*/  FFMA.FTZ R165, R34, UR52, -R65.reuse ;  /* 0x0000003422a57c23 */ /* 0x100fe20008010841 */
[----:B--2---:R-:W-:Y:S01]  /*11560*/  FADD.FTZ R3, R73, R4 ;  /* 0x0000000449037221 */ /* 0x004fe20000010000 */
[--C-:B------:R-:W-:Y:S01]  /*11570*/  FFMA.FTZ R14, R15, UR52, -R65.reuse ;  /* 0x000000340f0e7c23 */ /* 0x100fe20008010841 */
[----:B------:R-:W-:Y:S01]  /*11580*/  FFMA.FTZ R173, R20, UR52, -R65 ;  /* 0x0000003414ad7c23 */ /* 0x000fe20008010841 */
[----:B------:R-:W1:Y:S01]  /*11590*/  MUFU.EX2 R28, R28 ;  /* 0x0000001c001c7308 */ /* 0x000e620000000800 */
[----:B---3--:R-:W-:Y:S01]  /*115a0*/  FADD.FTZ R4, R176, R3 ;  /* 0x00000003b0047221 */ /* 0x008fe20000010000 */
[--C-:B------:R-:W-:Y:S01]  /*115b0*/  FFMA.FTZ R20, R21, UR52, -R65.reuse ;  /* 0x0000003415147c23 */ /* 0x100fe20008010841 */
[--C-:B------:R-:W-:Y:S01]  /*115c0*/  FFMA.FTZ R175, R24, UR52, -R65.reuse ;  /* 0x0000003418af7c23 */ /* 0x100fe20008010841 */
[--C-:B------:R-:W-:Y:S01]  /*115d0*/  FFMA.FTZ R24, R25, UR52, -R65.reuse ;  /* 0x0000003419187c23 */ /* 0x100fe20008010841 */
[----:B----4-:R-:W-:Y:S01]  /*115e0*/  FADD.FTZ R3, R71, R4 ;  /* 0x0000000447037221 */ /* 0x010fe20000010000 */
[--C-:B------:R-:W-:Y:S01]  /*115f0*/  FFMA.FTZ R169, R26, UR52, -R65.reuse ;  /* 0x000000341aa97c23 */ /* 0x100fe20008010841 */
[----:B------:R-:W-:Y:S01]  /*11600*/  FFMA.FTZ R26, R27, UR52, -R65 ;  /* 0x000000341b1a7c23 */ /* 0x000fe20008010841 */
[----:B------:R-:W2:Y:S01]  /*11610*/  MUFU.EX2 R183, R183 ;  /* 0x000000b700b77308 */ /* 0x000ea20000000800 */
[----:B-----5:R-:W-:Y:S01]  /*11620*/  FADD.FTZ R34, R178, R3 ;  /* 0x00000003b2227221 */ /* 0x020fe20000010000 */
[----:B------:R-:W3:Y:S01]  /*11630*/  @P1 LDC R13, c[0x0][0x450] ;  /* 0x00011400ff0d1b82 */ /* 0x000ee20000000800 */
[--C-:B------:R-:W-:Y:S01]  /*11640*/  FFMA.FTZ R171, R30, UR52, -R65.reuse ;  /* 0x000000341eab7c23 */ /* 0x100fe20008010841 */
[--C-:B------:R-:W-:Y:S01]  /*11650*/  FFMA.FTZ R30, R31, UR52, -R65.reuse ;  /* 0x000000341f1e7c23 */ /* 0x100fe20008010841 */
[----:B------:R-:W-:Y:S01]  /*11660*/  FADD.FTZ R9, R69, R34 ;  /* 0x0000002245097221 */ /* 0x000fe20000010000 */
[--C-:B------:R-:W-:Y:S01]  /*11670*/  FFMA.FTZ R32, R35, UR52, -R65.reuse ;  /* 0x0000003423207c23 */ /* 0x100fe20008010841 */
[----:B------:R-:W-:Y:S01]  /*11680*/  FFMA.FTZ R167, R38, UR52, -R65 ;  /* 0x0000003426a77c23 */ /* 0x000fe20008010841 */
[----:B------:R-:W4:Y:S01]  /*11690*/  MUFU.EX2 R8, R8 ;  /* 0x0000000800087308 */ /* 0x000f220000000800 */
[----:B-1----:R-:W-:Y:S01]  /*116a0*/  FADD.FTZ R4, R181, R28 ;  /* 0x0000001cb5047221 */ /* 0x002fe20000010000 */
[----:B------:R-:W-:Y:S01]  /*116b0*/  FADD.FTZ R36, R172, R9 ;  /* 0x00000009ac247221 */ /* 0x000fe20000010000 */
[----:B0-----:R-:W-:-:S04]  /*116c0*/  @P1 IMAD.HI.U32 R40, R193, R40, RZ ;  /* 0x00000028c1281227 */ /* 0x001fc800078e00ff */
[--C-:B------:R-:W-:Y:S01]  /*116d0*/  FFMA.FTZ R34, R39, UR52, -R65.reuse ;  /* 0x0000003427227c23 */ /* 0x100fe20008010841 */
[----:B------:R-:W-:Y:S01]  /*116e0*/  FFMA.FTZ R44, R44, UR52, -R65 ;  /* 0x000000342c2c7c23 */ /* 0x000fe20008010841 */
[----:B------:R-:W-:Y:S01]  /*116f0*/  FADD.FTZ R9, R67, R36 ;  /* 0x0000002443097221 */ /* 0x000fe20000010000 */
[----:B------:R-:W-:Y:S01]  /*11700*/  IMAD.MOV.U32 R38, RZ, RZ, R193 ;  /* 0x000000ffff267224 */ /* 0x000fe200078e00c1 */
[----:B------:R-:W0:Y:S01]  /*11710*/  MUFU.EX2 R177, R177 ;  /* 0x000000b100b17308 */ /* 0x000e220000000800 */
[----:B--2---:R-:W-:Y:S01]  /*11720*/  FADD.FTZ R3, R183, R4 ;  /* 0x00000004b7037221 */ /* 0x004fe20000010000 */
[----:B------:R-:W-:Y:S01]  /*11730*/  FADD.FTZ R36, R174, R9 ;  /* 0x00000009ae247221 */ /* 0x000fe20000010000 */
[--C-:B------:R-:W-:Y:S01]  /*11740*/  FFMA.FTZ R45, R45, UR52, -R65.reuse ;  /* 0x000000342d2d7c23 */ /* 0x100fe20008010841 */
[--C-:B------:R-:W-:Y:S01]  /*11750*/  FFMA.FTZ R46, R46, UR52, -R65.reuse ;  /* 0x000000342e2e7c23 */ /* 0x100fe20008010841 */
[--C-:B------:R-:W-:Y:S01]  /*11760*/  FFMA.FTZ R48, R48, UR52, -R65.reuse ;  /* 0x0000003430307c23 */ /* 0x100fe20008010841 */
[----:B------:R-:W-:Y:S01]  /*11770*/  FADD.FTZ R9, R77, R36 ;  /* 0x000000244d097221 */ /* 0x000fe20000010000 */
[----:B------:R-:W-:Y:S01]  /*11780*/  FFMA.FTZ R49, R49, UR52, -R65 ;  /* 0x0000003431317c23 */ /* 0x000fe20008010841 */
[----:B------:R-:W1:Y:S01]  /*11790*/  MUFU.EX2 R12, R12 ;  /* 0x0000000c000c7308 */ /* 0x000e620000000800 */
[----:B----4-:R-:W-:Y:S01]  /*117a0*/  FADD.FTZ R4, R8, R3 ;  /* 0x0000000308047221 */ /* 0x010fe20000010000 */
[----:B------:R-:W-:Y:S01]  /*117b0*/  FADD.FTZ R36, R168, R9 ;  /* 0x00000009a8247221 */ /* 0x000fe20000010000 */
[----:B---3--:R-:W-:Y:S01]  /*117c0*/  @P1 SHF.R.U32.HI R38, RZ, R13, R40 ;  /* 0x0000000dff261219 */ /* 0x008fe20000011628 */
[--C-:B------:R-:W-:Y:S01]  /*117d0*/  FFMA.FTZ R61, R61, UR52, -R65.reuse ;  /* 0x000000343d3d7c23 */ /* 0x100fe20008010841 */
[--C-:B------:R-:W-:Y:S01]  /*117e0*/  FFMA.FTZ R62, R62, UR52, -R65.reuse ;  /* 0x000000343e3e7c23 */ /* 0x100fe20008010841 */
[----:B------:R-:W-:Y:S01]  /*117f0*/  FADD.FTZ R9, R59, R36 ;  /* 0x000000243b097221 */ /* 0x000fe20000010000 */
[----:B------:R-:W-:Y:S01]  /*11800*/  FFMA.FTZ R63, R63, UR52, -R65 ;  /* 0x000000343f3f7c23 */ /* 0x000fe20008010841 */
[----:B------:R-:W2:Y:S01]  /*11810*/  MUFU.EX2 R179, R179 ;  /* 0x000000b300b37308 */ /* 0x000ea20000000800 */
[----:B0-----:R-:W-:Y:S01]  /*11820*/  FADD.FTZ R3, R177, R4 ;  /* 0x00000004b1037221 */ /* 0x001fe20000010000 */
[----:B------:R-:W-:Y:S01]  /*11830*/  FADD.FTZ R36, R170, R9 ;  /* 0x00000009aa247221 */ /* 0x000fe20000010000 */
[--C-:B------:R-:W-:Y:S01]  /*11840*/  FFMA.FTZ R64, R64, UR52, -R65.reuse ;  /* 0x0000003440407c23 */ /* 0x100fe20008010841 */
[--C-:B------:R-:W-:Y:S01]  /*11850*/  FFMA.FTZ R50, R50, UR52, -R65.reuse ;  /* 0x0000003432327c23 */ /* 0x100fe20008010841 */
[----:B------:R-:W-:Y:S01]  /*11860*/  FFMA.FTZ R51, R51, UR52, -R65 ;  /* 0x0000003433337c23 */ /* 0x000fe20008010841 */
[----:B------:R-:W-:Y:S01]  /*11870*/  FADD.FTZ R9, R57, R36 ;  /* 0x0000002439097221 */ /* 0x000fe20000010000 */
[----:B------:R-:W-:Y:S01]  /*11880*/  F2FP.BF16.F32.PACK_AB R181, R28, R181 ;  /* 0x000000b51cb5723e */ /* 0x000fe200000010ff */
[----:B------:R-:W0:Y:S01]  /*11890*/  MUFU.EX2 R14, R14 ;  /* 0x0000000e000e7308 */ /* 0x000e220000000800 */
[----:B-1----:R-:W-:Y:S01]  /*118a0*/  FADD.FTZ R4, R12, R3 ;  /* 0x000000030c047221 */ /* 0x002fe20000010000 */
[----:B------:R-:W-:Y:S01]  /*118b0*/  FADD.FTZ R36, R164, R9 ;  /* 0x00000009a4247221 */ /* 0x000fe20000010000 */
[----:B------:R-:W-:Y:S01]  /*118c0*/  F2FP.BF16.F32.PACK_AB R183, R8, R183 ;  /* 0x000000b708b7723e */ /* 0x000fe200000010ff */
[----:B------:R-:W-:Y:S01]  /*118d0*/  IMAD.IADD R95, R95, 0x1, R38 ;  /* 0x000000015f5f7824 */ /* 0x000fe200078e0226 */
[----:B------:R-:W-:-:S02]  /*118e0*/  F2FP.BF16.F32.PACK_AB R180, R75, R180 ;  /* 0x000000b44bb4723e */ /* 0x000fc400000010ff */
[----:B------:R-:W-:Y:S01]  /*118f0*/  F2FP.BF16.F32.PACK_AB R182, R73, R182 ;  /* 0x000000b649b6723e */ /* 0x000fe200000010ff */
[----:B------:R-:W1:Y:S01]  /*11900*/  MUFU.EX2 R173, R173 ;  /* 0x000000ad00ad7308 */ /* 0x000e620000000800 */
[----:B--2---:R-:W-:Y:S01]  /*11910*/  FADD.FTZ R3, R179, R4 ;  /* 0x00000004b3037221 */ /* 0x004fe20000010000 */
[----:B------:R-:W-:Y:S01]  /*11920*/  F2FP.BF16.F32.PACK_AB R176, R71, R176 ;  /* 0x000000b047b0723e */ /* 0x000fe200000010ff */
[----:B------:R-:W-:Y:S01]  /*11930*/  IMAD.IADD R6, R95, 0x1, R6 ;  /* 0x000000015f067824 */ /* 0x000fe200078e0206 */
[----:B------:R-:W-:Y:S02]  /*11940*/  F2FP.BF16.F32.PACK_AB R178, R69, R178 ;  /* 0x000000b245b2723e */ /* 0x000fe400000010ff */
[----:B------:R-:W-:Y:S02]  /*11950*/  F2FP.BF16.F32.PACK_AB R172, R67, R172 ;  /* 0x000000ac43ac723e */ /* 0x000fe400000010ff */
[----:B------:R-:W2:Y:S01]  /*11960*/  MUFU.EX2 R20, R20 ;  /* 0x0000001400147308 */ /* 0x000ea20000000800 */
[----:B0-----:R-:W-:Y:S01]  /*11970*/  FADD.FTZ R4, R14, R3 ;  /* 0x000000030e047221 */ /* 0x001fe20000010000 */
[----:B------:R-:W-:-:S02]  /*11980*/  F2FP.BF16.F32.PACK_AB R174, R77, R174 ;  /* 0x000000ae4dae723e */ /* 0x000fc400000010ff */
[----:B------:R-:W-:Y:S02]  /*11990*/  F2FP.BF16.F32.PACK_AB R168, R59, R168 ;  /* 0x000000a83ba8723e */ /* 0x000fe400000010ff */
[----:B------:R-:W-:Y:S02]  /*119a0*/  F2FP.BF16.F32.PACK_AB R170, R57, R170 ;  /* 0x000000aa39aa723e */ /* 0x000fe400000010ff */
[----:B------:R-:W0:Y:S01]  /*119b0*/  MUFU.EX2 R175, R175 ;  /* 0x000000af00af7308 */ /* 0x000e220000000800 */
[----:B-1----:R-:W-:Y:S01]  /*119c0*/  FADD.FTZ R3, R173, R4 ;  /* 0x00000004ad037221 */ /* 0x002fe20000010000 */
[----:B------:R-:W-:Y:S02]  /*119d0*/  F2FP.BF16.F32.PACK_AB R164, R47, R164 ;  /* 0x000000a42fa4723e */ /* 0x000fe400000010ff */
[----:B------:R-:W-:Y:S02]  /*119e0*/  F2FP.BF16.F32.PACK_AB R177, R12, R177 ;  /* 0x000000b10cb1723e */ /* 0x000fe400000010ff */
[----:B------:R-:W-:-:S02]  /*119f0*/  F2FP.BF16.F32.PACK_AB R179, R14, R179 ;  /* 0x000000b30eb3723e */ /* 0x000fc400000010ff */
[----:B------:R-:W1:Y:S01]  /*11a00*/  MUFU.EX2 R24, R24 ;  /* 0x0000001800187308 */ /* 0x000e620000000800 */
[C---:B--2---:R-:W-:Y:S01]  /*11a10*/  FADD.FTZ R4, R20.reuse, R3 ;  /* 0x0000000314047221 */ /* 0x044fe20000010000 */
[----:B------:R-:W-:-:S06]  /*11a20*/  F2FP.BF16.F32.PACK_AB R173, R20, R173 ;  /* 0x000000ad14ad723e */ /* 0x000fcc00000010ff */
[----:B------:R-:W2:Y:S01]  /*11a30*/  MUFU.EX2 R169, R169 ;  /* 0x000000a900a97308 */ /* 0x000ea20000000800 */
[----:B0-----:R-:W-:-:S07]  /*11a40*/  FADD.FTZ R3, R175, R4 ;  /* 0x00000004af037221 */ /* 0x001fce0000010000 */
[----:B------:R-:W0:Y:S01]  /*11a50*/  MUFU.EX2 R26, R26 ;  /* 0x0000001a001a7308 */ /* 0x000e220000000800 */
[C---:B-1----:R-:W-:Y:S01]  /*11a60*/  FADD.FTZ R4, R24.reuse, R3 ;  /* 0x0000000318047221 */ /* 0x042fe20000010000 */
[----:B------:R-:W-:Y:S01]  /*11a70*/  FADD.FTZ R3, R47, R36 ;  /* 0x000000242f037221 */ /* 0x000fe20000010000 */
[----:B------:R-:W-:-:S05]  /*11a80*/  F2FP.BF16.F32.PACK_AB R175, R24, R175 ;  /* 0x000000af18af723e */ /* 0x000fca00000010ff */
[----:B------:R-:W1:Y:S01]  /*11a90*/  MUFU.EX2 R171, R171 ;  /* 0x000000ab00ab7308 */ /* 0x000e620000000800 */
[----:B--2---:R-:W-:Y:S01]  /*11aa0*/  FADD.FTZ R9, R169, R4 ;  /* 0x00000004a9097221 */ /* 0x004fe20000010000 */
[----:B------:R-:W-:Y:S01]  /*11ab0*/  FADD.FTZ R4, R166, R3 ;  /* 0x00000003a6047221 */ /* 0x000fe20000010000 */
[----:B------:R-:W-:Y:S01]  /*11ac0*/  FFMA.FTZ R3, R0, UR52, -R65 ;  /* 0x0000003400037c23 */ /* 0x000fe20008010841 */
[C---:B------:R-:W-:Y:S02]  /*11ad0*/  F2FP.BF16.F32.PACK_AB R166, R43.reuse, R166 ;  /* 0x000000a62ba6723e */ /* 0x040fe400000010ff */
[----:B------:R-:W-:Y:S02]  /*11ae0*/  FADD.FTZ R13, R43, R4 ;  /* 0x000000042b0d7221 */ /* 0x000fe40000010000 */
[----:B------:R-:W2:Y:S01]  /*11af0*/  MUFU.EX2 R30, R30 ;  /* 0x0000001e001e7308 */ /* 0x000ea20000000800 */
[----:B0-----:R-:W-:Y:S01]  /*11b00*/  FADD.FTZ R0, R26, R9 ;  /* 0x000000091a007221 */ /* 0x001fe20000010000 */
[----:B------:R-:W-:Y:S01]  /*11b10*/  FADD.FTZ R36, R160, R13 ;  /* 0x0000000da0247221 */ /* 0x000fe20000010000 */
[----:B------:R-:W-:-:S02]  /*11b20*/  F2FP.BF16.F32.PACK_AB R160, R41, R160 ;  /* 0x000000a029a0723e */ /* 0x000fc400000010ff */
[----:B------:R-:W-:Y:S01]  /*11b30*/  F2FP.BF16.F32.PACK_AB R169, R26, R169 ;  /* 0x000000a91aa9723e */ /* 0x000fe200000010ff */
[----:B------:R-:W-:Y:S02]  /*11b40*/  FADD.FTZ R13, R41, R36 ;  /* 0x00000024290d7221 */ /* 0x000fe40000010000 */
[----:B------:R-:W0:Y:S01]  /*11b50*/  MUFU.EX2 R165, R165 ;  /* 0x000000a500a57308 */ /* 0x000e220000000800 */
[----:B-1----:R-:W-:Y:S01]  /*11b60*/  FADD.FTZ R9, R171, R0 ;  /* 0x00000000ab097221 */ /* 0x002fe20000010000 */
[----:B------:R-:W-:Y:S01]  /*11b70*/  FADD.FTZ R36, R162, R13 ;  /* 0x0000000da2247221 */ /* 0x000fe20000010000 */
[----:B------:R-:W-:-:S03]  /*11b80*/  F2FP.BF16.F32.PACK_AB R162, R37, R162 ;  /* 0x000000a225a2723e */ /* 0x000fc600000010ff */
[----:B------:R-:W-:Y:S02]  /*11b90*/  FADD.FTZ R13, R37, R36 ;  /* 0x00000024250d7221 */ /* 0x000fe40000010000 */
        /* <DEDUP_REMOVED lines=32> */
[----:B------:R-:W-:Y:S02]  /*11da0*/  F2FP.BF16.F32.PACK_AB R157, R0, R49 ;  /* 0x00000031009d723e */ /* 0x000fe400000010ff */
[----:B------:R-:W-:-:S04]  /*11db0*/  IADD3 R0, R89, -0x2, RZ ;  /* 0xfffffffe59007810 */ /* 0x000fc80007ffe0ff */
        /* <DEDUP_REMOVED lines=40> */
.L_x_8374:
[----:B------:R-:W-:-:S13]  /*12040*/  ISETP.NE.AND P3, PT, R7, 0x1, PT ;  /* 0x000000010700780c */ /* 0x000fda0003f65270 */
[----:B------:R-:W0:Y:S02]  /*12050*/  @P3 LDC.64 R12, c[0x0][0x9e8] ;  /* 0x00027a00ff0c3b82 */ /* 0x000e240000000a00 */
[----:B0-----:R-:W-:-:S05]  /*12060*/  @P3 IMAD.HI.U32 R12, R8, R12, RZ ;  /* 0x0000000c080c3227 */ /* 0x001fca00078e00ff */
[----:B------:R-:W-:-:S07]  /*12070*/  @P3 SHF.R.U32.HI R8, RZ, R13, R12 ;  /* 0x0000000dff083219 */ /* 0x000fce000001160c */
.L_x_8375:
[----:B------:R-:W-:Y:S05]  /*12080*/  BSYNC B0 ;  /* 0x0000000000007941 */ /* 0x000fea0003800000 */
.L_x_8373:
[----:B------:R-:W-:-:S05]  /*12090*/  IMAD R7, R8, R7, R7 ;  /* 0x0000000708077224 */ /* 0x000fca00078e0207 */
[----:B------:R-:W-:-:S07]  /*120a0*/  VIMNMX R6, R6, R7, PT ;  /* 0x0000000706067248 */ /* 0x000fce0003fe0100 */
.L_x_8372:
[----:B------:R-:W-:Y:S01]  /*120b0*/  SHF.R.S32.HI R7, RZ, 0x1f, R6 ;  /* 0x0000001fff077819 */ /* 0x000fe20000011406 */
[----:B------:R-:W-:Y:S01]  /*120c0*/  ULDC UR46, c[0x0][0x9e4] ;  /* 0x00027900002e7ab9 */ /* 0x000fe20000000800 */
[----:B------:R-:W-:Y:S01]  /*120d0*/  ULDC UR43, c[0x0][0x9e4] ;  /* 0x00027900002b7ab9 */ /* 0x000fe20000000800 */
[----:B------:R-:W-:Y:S01]  /*120e0*/  ULDC UR48, c[0x0][0x9d8] ;  /* 0x0002760000307ab9 */ /* 0x000fe20000000800 */
[----:B------:R-:W-:Y:S01]  /*120f0*/  LEA.HI R7, R7, R6, RZ, 0x7 ;  /* 0x0000000607077211 */ /* 0x000fe200078f38ff */
[----:B------:R-:W-:Y:S01]  /*12100*/  ULDC UR51, c[0x0][0x9d8] ;  /* 0x0002760000337ab9 */ /* 0x000fe20000000800 */
[----:B------:R-:W-:Y:S01]  /*12110*/  ULDC UR49, c[0x0][0x9d8] ;  /* 0x0002760000317ab9 */ /* 0x000fe20000000800 */
[----:B------:R-:W-:Y:S01]  /*12120*/  ULDC UR42, c[0x0][0x988] ;  /* 0x00026200002a7ab9 */ /* 0x000fe20000000800 */
[----:B------:R-:W-:Y:S01]  /*12130*/  SHF.R.S32.HI R7, RZ, 0x7, R7 ;  /* 0x00000007ff077819 */ /* 0x000fe20000011407 */
[----:B------:R-:W-:Y:S01]  /*12140*/  ULDC UR45, c[0x0][0x988] ;  /* 0x00026200002d7ab9 */ /* 0x000fe20000000800 */
[----:B------:R-:W-:Y:S01]  /*12150*/  ULDC UR44, c[0x0][0x988] ;  /* 0x00026200002c7ab9 */ /* 0x000fe20000000800 */
[----:B------:R-:W-:Y:S01]  /*12160*/  ULDC UR50, c[0x0][0x9e0] ;  /* 0x0002780000327ab9 */ /* 0x000fe20000000800 */
[----:B------:R-:W-:Y:S01]  /*12170*/  VIMNMX R12, R198, R7, !PT ;  /* 0x00000007c60c7248 */ /* 0x000fe20007fe0100 */
[----:B------:R-:W-:Y:S01]  /*12180*/  ULDC UR47, c[0x0][0x9e0] ;  /* 0x00027800002f7ab9 */ /* 0x000fe20000000800 */
[----:B------:R-:W-:-:S02]  /*12190*/  CS2R R150, SRZ ;  /* 0x0000000000967805 */ /* 0x000fc4000001ff00 */
[----:B------:R-:W-:Y:S02]  /*121a0*/  CS2R R148, SRZ ;  /* 0x0000000000947805 */ /* 0x000fe4000001ff00 */
[----:B------:R-:W-:Y:S02]  /*121b0*/  ISETP.GE.AND P3, PT, R0, R12, PT ;  /* 0x0000000c0000720c */ /* 0x000fe40003f66270 */
        /* <DEDUP_REMOVED lines=31> */
[----:B------:R-:W-:-:S07]  /*123b0*/  IMAD.MOV.U32 R151, RZ, RZ, RZ ;  /* 0x000000ffff977224 */ /* 0x000fce00078e00ff */
.L_x_8396:
[----:B------:R-:W-:Y:S01]  /*123c0*/  ISETP.NE.AND P3, PT, R194, RZ, PT ;  /* 0x000000ffc200720c */ /* 0x000fe20003f65270 */
[----:B------:R-:W-:Y:S01]  /*123d0*/  VIADD R13, R184, 0x1 ;  /* 0x00000001b80d7836 */ /* 0x000fe20000000000 */
[----:B------:R-:W-:Y:S05]  /*123e0*/  YIELD ;  /* 0x0000000000007946 */ /* 0x000fea0003800000 */
[----:B------:R-:W-:-:S04]  /*123f0*/  ISETP.NE.AND P4, PT, R13, 0x2, PT ;  /* 0x000000020d00780c */ /* 0x000fc80003f85270 */
[----:B------:R-:W-:Y:S02]  /*12400*/  SEL R14, RZ, 0x1, P4 ;  /* 0x00000001ff0e7807 */ /* 0x000fe40002000000 */
[----:B------:R-:W-:Y:S02]  /*12410*/  SEL R13, R13, RZ, P4 ;  /* 0x000000ff0d0d7207 */ /* 0x000fe40002000000 */
[----:B------:R-:W-:Y:S01]  /*12420*/  LOP3.LUT R14, R187, R14, RZ, 0x3c, !PT ;  /* 0x0000000ebb0e7212 */ /* 0x000fe200078e3cff */
[----:B------:R-:W-:Y:S06]  /*12430*/  @P3 BRA `(.L_x_8377) ;  /* 0x0000000000303947 */ /* 0x000fec0003800000 */
[----:B------:R-:W-:Y:S05]  /*12440*/  @!P0 BRA `(.L_x_8378) ;  /* 0x0000000000048947 */ /* 0x000fea0003800000 */
[----:B------:R-:W-:Y:S01]  /*12450*/  BPT.TRAP 0x1 ;  /* 0x000000040000795c */ /* 0x000fe20000300000 */
.L_x_8378:
[----:B------:R-:W-:Y:S01]  /*12460*/  IMAD R7, R13, 0x8, R18 ;  /* 0x000000080d077824 */ /* 0x000fe200078e0212 */
[----:B------:R-:W-:-:S04]  /*12470*/  SHF.L.U32 R6, R14, 0x1f, RZ ;  /* 0x0000001f0e067819 */ /* 0x000fc800000006ff */
[----:B------:R0:W1:Y:S01]  /*12480*/  SYNCS.PHASECHK.TRANS64.TRYWAIT P4, [R7+URZ+0x28830], R6 ;  /* 0x02883006070075a7 */ /* 0x000062000808017f */
[----:B------:R-:W-:Y:S05]  /*12490*/  @!P0 BRA `(.L_x_8379) ;  /* 0x0000000000048947 */ /* 0x000fea0003800000 */
[----:B------:R-:W-:Y:S01]  /*124a0*/  BPT.TRAP 0x1 ;  /* 0x000000040000795c */ /* 0x000fe20000300000 */
.L_x_8379:
[----:B------:R-:W-:Y:S04]  /*124b0*/  BSSY B0, `(.L_x_8377) ;  /* 0x0000004000007945 */ /* 0x000fe80003800000 */
[----:B-1----:R-:W-:Y:S05]  /*124c0*/  @P4 BRA `(.L_x_8380) ;  /* 0x0000000000084947 */ /* 0x002fea0003800000 */
[----:B------:R-:W1:Y:S02]  /*124d0*/  SYNCS.PHASECHK.TRANS64.TRYWAIT P4, [R7+URZ+0x28830], R6 ;  /* 0x02883006070075a7 */ /* 0x000e64000808017f */
[----:B-1----:R-:W-:Y:S05]  /*124e0*/  @!P4 BRA `(.L_x_8381) ;  /* 0x0000016000e8c947 */ /* 0x002fea0003800000 */
.L_x_8380:
[----:B------:R-:W-:Y:S05]  /*124f0*/  BSYNC B0 ;  /* 0x0000000000007941 */ /* 0x000fea0003800000 */
.L_x_8377:
[----:B------:R-:W2:Y:S01]  /*12500*/  S2R R8, SR_TID.X ;  /* 0x0000000000087919 */ /* 0x000ea20000002100 */
[----:B01----:R-:W-:Y:S01]  /*12510*/  IMAD.MOV.U32 R7, RZ, RZ, 0x40000040 ;  /* 0x40000040ff077424 */ /* 0x003fe200078e00ff */
[----:B------:R-:W-:Y:S05]  /*12520*/  WARPSYNC.ALL ;  /* 0x0000000000007948 */ /* 0x000fea0003800000 */
[----:B------:R-:W-:Y:S01]  /*12530*/  R2UR UR35, R7 ;  /* 0x00000000072372ca */ /* 0x000fe200000e0000 */
[----:B------:R-:W-:Y:S02]  /*12540*/  IMAD R6, R13, 0x800, R5 ;  /* 0x000008000d067824 */ /* 0x000fe400078e0205 */
[----:B------:R-:W-:-:S03]  /*12550*/  IMAD.MOV.U32 R9, RZ, RZ, 0x40000040 ;  /* 0x40000040ff097424 */ /* 0x000fc600078e00ff */
[----:B------:R-:W-:Y:S02]  /*12560*/  R2UR UR34, R6 ;  /* 0x00000000062272ca */ /* 0x000fe400000e0000 */
[----:B------:R-:W-:Y:S01]  /*12570*/  R2UR UR7, R9 ;  /* 0x00000000090772ca */ /* 0x000fe200000e0000 */
[----:B------:R-:W-:-:S05]  /*12580*/  IMAD.MOV.U32 R9, RZ, RZ, 0x40000040 ;  /* 0x40000040ff097424 */ /* 0x000fca00078e00ff */
[----:B------:R-:W-:Y:S01]  /*12590*/  R2UR UR11, R9 ;  /* 0x00000000090b72ca */ /* 0x000fe200000e0000 */
[----:B------:R-:W-:-:S05]  /*125a0*/  IMAD.MOV.U32 R9, RZ, RZ, 0x40000040 ;  /* 0x40000040ff097424 */ /* 0x000fca00078e00ff */
[----:B------:R-:W-:Y:S01]  /*125b0*/  R2UR UR15, R9 ;  /* 0x00000000090f72ca */ /* 0x000fe200000e0000 */
[----:B------:R-:W-:Y:S01]  /*125c0*/  IMAD.MOV.U32 R9, RZ, RZ, 0x40000040 ;  /* 0x40000040ff097424 */ /* 0x000fe200078e00ff */
[----:B--2---:R-:W-:-:S04]  /*125d0*/  SHF.R.U32.HI R8, RZ, 0x7, R8 ;  /* 0x00000007ff087819 */ /* 0x004fc80000011608 */
[----:B------:R-:W-:Y:S01]  /*125e0*/  R2UR UR19, R9 ;  /* 0x00000000091372ca */ /* 0x000fe200000e0000 */
[----:B------:R-:W-:Y:S02]  /*125f0*/  IMAD.MOV.U32 R9, RZ, RZ, 0x40000040 ;  /* 0x40000040ff097424 */ /* 0x000fe400078e00ff */
[----:B------:R-:W-:Y:S02]  /*12600*/  VIADD R7, R8, 0x8 ;  /* 0x0000000808077836 */ /* 0x000fe40000000000 */
[----:B------:R-:W-:Y:S01]  /*12610*/  VIADD R8, R6, 0x2 ;  /* 0x0000000206087836 */ /* 0x000fe20000000000 */
[----:B------:R-:W-:Y:S01]  /*12620*/  R2UR UR23, R9 ;  /* 0x00000000091772ca */ /* 0x000fe200000e0000 */
[----:B------:R-:W-:Y:S01]  /*12630*/  IMAD.MOV.U32 R9, RZ, RZ, 0x40000040 ;  /* 0x40000040ff097424 */ /* 0x000fe200078e00ff */
[----:B------:R0:W-:Y:S02]  /*12640*/  BAR.SYNC.DEFER_BLOCKING R7, 0x100 ;  /* 0x000400070000751d */ /* 0x0001e40000010000 */
[----:B------:R-:W-:Y:S01]  /*12650*/  R2UR UR6, R8 ;  /* 0x00000000080672ca */ /* 0x000fe200000e0000 */
[----:B------:R-:W-:Y:S01]  /*12660*/  VIADD R8, R6, 0x4 ;  /* 0x0000000406087836 */ /* 0x000fe20000000000 */
[----:B------:R-:W-:-:S04]  /*12670*/  R2UR UR27, R9 ;  /* 0x00000000091b72ca */ /* 0x000fc800000e0000 */
[----:B------:R-:W-:Y:S01]  /*12680*/  R2UR UR10, R8 ;  /* 0x00000000080a72ca */ /* 0x000fe200000e0000 */
[----:B------:R-:W-:Y:S02]  /*12690*/  VIADD R8, R6, 0x6 ;  /* 0x0000000606087836 */ /* 0x000fe40000000000 */
[----:B0-----:R-:W-:-:S03]  /*126a0*/  IMAD.MOV.U32 R7, RZ, RZ, 0x40000040 ;  /* 0x40000040ff077424 */ /* 0x001fc600078e00ff */
[----:B------:R-:W-:Y:S01]  /*126b0*/  R2UR UR14, R8 ;  /* 0x00000000080e72ca */ /* 0x000fe200000e0000 */
[----:B------:R-:W-:Y:S01]  /*126c0*/  VIADD R8, R6, 0x400 ;  /* 0x0000040006087836 */ /* 0x000fe20000000000 */
[----:B------:R-:W-:-:S04]  /*126d0*/  R2UR UR31, R7 ;  /* 0x00000000071f72ca */ /* 0x000fc800000e0000 */
[----:B------:R-:W-:Y:S01]  /*126e0*/  R2UR UR18, R8 ;  /* 0x00000000081272ca */ /* 0x000fe200000e0000 */
[----:B------:R-:W-:Y:S01]  /*126f0*/  VIADD R8, R6, 0x402 ;  /* 0x0000040206087836 */ /* 0x000fe20000000000 */
[----:B------:R-:W-:-:S04]  /*12700*/  WARPGROUP.ARRIVE ;  /* 0x00000000000079c5 */ /* 0x000fc80000000000 */
[----:B------:R-:W-:Y:S01]  /*12710*/  R2UR UR22, R8 ;  /* 0x00000000081672ca */ /* 0x000fe200000e0000 */
[C---:B------:R-:W-:Y:S02]  /*12720*/  VIADD R8, R6.reuse, 0x404 ;  /* 0x0000040406087836 */ /* 0x040fe40000000000 */
[----:B------:R-:W-:Y:S01]  /*12730*/  VIADD R6, R6, 0x406 ;  /* 0x0000040606067836 */ /* 0x000fe20000000000 */
[----:B------:R-:W-:Y:S02]  /*12740*/  HGMMA.64x128x16.F32.BF16 R24, gdesc[UR32], RZ, !UPT, gsb0 ;  /* 0x01e00000201879f0 */ /* 0x000fe4000c0018ff */
        /* <DEDUP_REMOVED lines=24> */
[----:B------:R-:W-:Y:S05]  /*128d0*/  @P3 BRA `(.L_x_8382) ;  /* 0x0000000000283947 */ /* 0x000fea0003800000 */
[----:B------:R-:W-:Y:S05]  /*128e0*/  @!P0 BRA `(.L_x_8383) ;  /* 0x0000000000048947 */ /* 0x000fea0003800000 */
[----:B------:R-:W-:Y:S01]  /*128f0*/  BPT.TRAP 0x1 ;  /* 0x000000040000795c */ /* 0x000fe20000300000 */
.L_x_8383:
[----:B------:R-:W-:Y:S01]  /*12900*/  SHF.L.U32 R6, R187, 0x1f, RZ ;  /* 0x0000001fbb067819 */ /* 0x000fe200000006ff */
[----:B------:R-:W-:-:S04]  /*12910*/  IMAD R7, R184, 0x8, R18 ;  /* 0x00000008b8077824 */ /* 0x000fc800078e0212 */
[----:B------:R0:W1:Y:S01]  /*12920*/  SYNCS.PHASECHK.TRANS64.TRYWAIT P3, [R7+URZ+0x28850], R6 ;  /* 0x02885006070075a7 */ /* 0x000062000806017f */
[----:B------:R-:W-:Y:S05]  /*12930*/  @!P0 BRA `(.L_x_8384) ;  /* 0x0000000000048947 */ /* 0x000fea0003800000 */
[----:B------:R-:W-:Y:S01]  /*12940*/  BPT.TRAP 0x1 ;  /* 0x000000040000795c */ /* 0x000fe20000300000 */
.L_x_8384:
[----:B-1----:R-:W-:Y:S05]  /*12950*/  @P3 BRA `(.L_x_8382) ;  /* 0x0000000000083947 */ /* 0x002fea0003800000 */
[----:B------:R-:W1:Y:S02]  /*12960*/  SYNCS.PHASECHK.TRANS64.TRYWAIT P3, [R7+URZ+0x28850], R6 ;  /* 0x02885006070075a7 */ /* 0x000e64000806017f */
[----:B-1----:R-:W-:Y:S05]  /*12970*/  @!P3 BRA `(.L_x_8385) ;  /* 0x0000015c00d8b947 */ /* 0x002fea0003800000 */
.L_x_8382:
[----:B01----:R-:W-:Y:S01]  /*12980*/  VIADD R6, R18, 0x400 ;  /* 0x0000040012067836 */ /* 0x003fe20000000000 */
[----:B------:R-:W-:Y:S05]  /*12990*/  WARPSYNC.ALL ;  /* 0x0000000000007948 */ /* 0x000fea0003800000 */
[----:B------:R-:W-:Y:S01]  /*129a0*/  SHF.R.U32.HI R6, RZ, 0x4, R6 ;  /* 0x00000004ff067819 */ /* 0x000fe20000011606 */
[----:B------:R-:W-:Y:S01]  /*129b0*/  WARPGROUP.ARRIVE ;  /* 0x00000000000079c5 */ /* 0x000fe20000000000 */
[----:B------:R-:W-:-:S05]  /*129c0*/  IMAD.MOV.U32 R9, RZ, RZ, 0x40000040 ;  /* 0x40000040ff097424 */ /* 0x000fca00078e00ff */
[----:B------:R-:W0:Y:S01]  /*129d0*/  S2R R15, SR_TID.X ;  /* 0x00000000000f7919 */ /* 0x000e220000002100 */
[----:B------:R-:W-:-:S04]  /*129e0*/  LOP3.LUT R6, R6, 0x3fff, RZ, 0xc0, !PT ;  /* 0x00003fff06067812 */ /* 0x000fc800078ec0ff */
[----:B------:R-:W-:-:S05]  /*129f0*/  LOP3.LUT R7, R6, 0x4000000, RZ, 0xfc, !PT ;  /* 0x0400000006077812 */ /* 0x000fca00078efcff */
[----:B------:R-:W-:Y:S02]  /*12a00*/  IMAD R6, R184, 0x800, R7 ;  /* 0x00000800b8067824 */ /* 0x000fe400078e0207 */
[----:B------:R-:W-:Y:S02]  /*12a10*/  IMAD.MOV.U32 R7, RZ, RZ, 0x40000040 ;  /* 0x40000040ff077424 */ /* 0x000fe400078e00ff */
[C---:B------:R-:W-:Y:S01]  /*12a20*/  VIADD R8, R6.reuse, 0x80 ;  /* 0x0000008006087836 */ /* 0x040fe20000000000 */
[----:B------:R-:W-:Y:S02]  /*12a30*/  R2UR UR6, R6 ;  /* 0x00000000060672ca */ /* 0x000fe400000e0000 */
[----:B------:R-:W-:Y:S01]  /*12a40*/  R2UR UR7, R7 ;  /* 0x00000000070772ca */ /* 0x000fe200000e0000 */
[----:B------:R-:W-:-:S12]  /*12a50*/  IMAD.MOV.U32 R7, RZ, RZ, 0x40000040 ;  /* 0x40000040ff077424 */ /* 0x000fd800078e00ff */
[----:B------:R-:W-:Y:S01]  /*12a60*/  HGMMA.64x128x16.F32.BF16 R88, R180, gdesc[UR4].tnspB, R88, gsb0 ;  /* 0x41e00004b4587df0 */ /* 0x000fe20008001858 */
[----:B------:R-:W-:Y:S01]  /*12a70*/  R2UR UR6, R8 ;  /* 0x00000000080672ca */ /* 0x000fe200000e0000 */
[----:B------:R-:W-:Y:S01]  /*12a80*/  VIADD R8, R6, 0x100 ;  /* 0x0000010006087836 */ /* 0x000fe20000000000 */
[----:B------:R-:W-:Y:S01]  /*12a90*/  R2UR UR7, R9 ;  /* 0x00000000090772ca */ /* 0x000fe200000e0000 */
[----:B------:R-:W-:Y:S01]  /*12aa0*/  IMAD.MOV.U32 R9, RZ, RZ, 0x40000040 ;  /* 0x40000040ff097424 */ /* 0x000fe200078e00ff */
[----:B0-----:R-:W-:Y:S01]  /*12ab0*/  SHF.R.U32.HI R15, RZ, 0x7, R15 ;  /* 0x00000007ff0f7819 */ /* 0x001fe2000001160f */
        /* <DEDUP_REMOVED lines=47> */
.L_x_8386:
[----:B------:R-:W1:Y:S01]  /*12db0*/  @P1 LDC R7, c[0x0][0x44c] ;  /* 0x00011300ff071b82 */ /* 0x000e620000000800 */
[----:B------:R-:W-:Y:S01]  /*12dc0*/  FMUL.FTZ R153, R60, UR51 ;  /* 0x000000333c997c20 */ /* 0x000fe20008410000 */
[----:B------:R-:W-:Y:S01]  /*12dd0*/  FMUL.FTZ R60, R71, UR51 ;  /* 0x00000033473c7c20 */ /* 0x000fe20008410000 */
[----:B------:R-:W-:Y:S01]  /*12de0*/  FMUL.FTZ R71, R72, UR51 ;  /* 0x0000003348477c20 */ /* 0x000fe20008410000 */
[----:B------:R-:W-:Y:S01]  /*12df0*/  FMUL.FTZ R72, R73, UR51 ;  /* 0x0000003349487c20 */ /* 0x000fe20008410000 */
[----:B------:R-:W-:Y:S01]  /*12e00*/  FMUL.FTZ R73, R76, UR51 ;  /* 0x000000334c497c20 */ /* 0x000fe20008410000 */
[----:B------:R-:W-:Y:S01]  /*12e10*/  IADD3 R76, R195, R193, RZ ;  /* 0x000000c1c34c7210 */ /* 0x000fe20007ffe0ff */
[----:B------:R-:W-:Y:S01]  /*12e20*/  FMUL.FTZ R21, R30, UR51 ;  /* 0x000000331e157c20 */ /* 0x000fe20008410000 */
[----:B0-----:R-:W0:Y:S01]  /*12e30*/  @P1 LDC R6, c[0x0][0x450] ;  /* 0x00011400ff061b82 */ /* 0x001e220000000800 */
        /* <DEDUP_REMOVED lines=26> */
[----:B------:R-:W-:-:S02]  /*12fe0*/  IMAD.SHL.U32 R81, R0, 0x80, RZ ;  /* 0x0000008000517824 */ /* 0x000fc400078e00ff */
        /* <DEDUP_REMOVED lines=36> */
[----:B------:R-:W-:Y:S01]  /*13230*/  IMAD R6, R13, 0x8, R18 ;  /* 0x000000080d067824 */ /* 0x000fe200078e0212 */
[----:B------:R-:W1:Y:S01]  /*13240*/  MUFU.TANH R15, R15 ;  /* 0x0000000f000f7308 */ /* 0x000e620000002400 */
[----:B------:R-:W-:-:S02]  /*13250*/  IMAD R80, R191, -0x2, R80 ;  /* 0xfffffffebf507824 */ /* 0x000fc400078e0250 */
[----:B------:R-:W-:Y:S02]  /*13260*/  IMAD.U32 R7, RZ, RZ, UR38 ;  /* 0x00000026ff077e24 */ /* 0x000fe4000f8e00ff */
[----:B------:R-:W-:Y:S01]  /*13270*/  VIADD R6, R6, 0x28840 ;  /* 0x0002884006067836 */ /* 0x000fe20000000000 */
[----:B------:R-:W-:Y:S02]  /*13280*/  IADD3 R80, -R189, R80, R190 ;  /* 0x00000050bd507210 */ /* 0x000fe40007ffe1be */
[----:B------:R-:W2:Y:S02]  /*13290*/  MUFU.TANH R20, R20 ;  /* 0x0000001400147308 */ /* 0x000ea40000002400 */
[----:B------:R-:W-:Y:S01]  /*132a0*/  PRMT R6, R7, 0x654, R6 ;  /* 0x0000065407067816 */ /* 0x000fe20000000006 */
[C---:B------:R-:W-:Y:S02]  /*132b0*/  VIADD R77, R80.reuse, UR50 ;  /* 0x00000032504d7c36 */ /* 0x040fe40008000000 */
[----:B------:R-:W-:Y:S01]  /*132c0*/  VIADD R83, R80, UR53 ;  /* 0x0000003550537c36 */ /* 0x000fe20008000000 */
[----:B------:R3:W-:Y:S01]  /*132d0*/  SYNCS.ARRIVE.TRANS64.RED.A1T0 RZ, [R6+URZ], RZ ;  /* 0x000000ff06ff79a7 */ /* 0x0007e2000810043f */
[--C-:B0-----:R-:W-:Y:S01]  /*132e0*/  IMAD.IADD R84, R77, 0x1, R156.reuse ;  /* 0x000000014d547824 */ /* 0x101fe200078e029c */
[----:B------:R-:W0:Y:S01]  /*132f0*/  MUFU.TANH R8, R8 ;  /* 0x0000000800087308 */ /* 0x000e220000002400 */
[----:B------:R-:W-:-:S07]  /*13300*/  IMAD.IADD R85, R83, 0x1, R156 ;  /* 0x0000000153557824 */ /* 0x000fce00078e029c */
        /* <DEDUP_REMOVED lines=74> */
.L_x_8389:
[----:B------:R-:W-:-:S05]  /*137b0*/  IMAD.U32 R157, RZ, RZ, UR46 ;  /* 0x0000002eff9d7e24 */ /* 0x000fca000f8e00ff */
[----:B------:R-:W-:-:S13]  /*137c0*/  ISETP.NE.AND P3, PT, R157, 0x1, PT ;  /* 0x000000019d00780c */ /* 0x000fda0003f65270 */
[----:B------:R-:W1:Y:S02]  /*137d0*/  @P3 LDC.64 R6, c[0x0][0x9e8] ;  /* 0x00027a00ff063b82 */ /* 0x000e640000000a00 */
[----:B-1----:R-:W-:-:S05]  /*137e0*/  @P3 IMAD.HI.U32 R6, R80, R6, RZ ;  /* 0x0000000650063227 */ /* 0x002fca00078e00ff */
[----:B------:R-:W-:-:S07]  /*137f0*/  @P3 SHF.R.U32.HI R80, RZ, R7, R6 ;  /* 0x00000007ff503219 */ /* 0x000fce0000011606 */
.L_x_8390:
[----:B------:R-:W-:Y:S05]  /*13800*/  BSYNC B0 ;  /* 0x0000000000007941 */ /* 0x000fea0003800000 */
.L_x_8388:
[----:B------:R-:W-:-:S04]  /*13810*/  IMAD R80, R80, R157, -R81 ;  /* 0x0000009d50507224 */ /* 0x000fc800078e0a51 */
[----:B------:R-:W-:-:S05]  /*13820*/  IMAD R80, R191, -0x2, R80 ;  /* 0xfffffffebf507824 */ /* 0x000fca00078e0250 */
[----:B------:R-:W-:Y:S02]  /*13830*/  VIADDMNMX R84, R80, R157, R84, PT ;  /* 0x0000009d50547246 */ /* 0x000fe40003800154 */
[----:B------:R-:W-:-:S07]  /*13840*/  VIMNMX R85, R85, R80, !PT ;  /* 0x0000005055557248 */ /* 0x000fce0007fe0100 */
.L_x_8387:
[----:B------:R-:W-:Y:S01]  /*13850*/  ISETP.GT.AND P3, PT, R0, -0x1, PT ;  /* 0xffffffff0000780c */ /* 0x000fe20003f64270 */
[----:B------:R-:W1:Y:S03]  /*13860*/  SHFL.IDX PT, R6, R76, 0x1, 0x1c1f ;  /* 0x003c1f004c067f89 */ /* 0x000e6600000e0000 */
[C---:B------:R-:W-:Y:S02]  /*13870*/  ISETP.GT.AND P5, PT, R85.reuse, RZ, P3 ;  /* 0x000000ff5500720c */ /* 0x040fe40001fa4270 */
[----:B------:R-:W-:Y:S02]  /*13880*/  ISETP.GT.AND P4, PT, R85, 0x1, P3 ;  /* 0x000000015500780c */ /* 0x000fe40001f84270 */
[C---:B------:R-:W-:Y:S02]  /*13890*/  ISETP.LT.OR P5, PT, R84.reuse, 0x1, P5 ;  /* 0x000000015400780c */ /* 0x040fe40002fa1670 */
[----:B------:R-:W-:-:S02]  /*138a0*/  ISETP.LT.OR P4, PT, R84, 0x2, P4 ;  /* 0x000000025400780c */ /* 0x000fc40002781670 */
[----:B------:R-:W-:Y:S02]  /*138b0*/  FSEL R15, R15, -INF , !P5 ;  /* 0xff8000000f0f7808 */ /* 0x000fe40006800000 */
[----:B------:R-:W-:Y:S02]  /*138c0*/  FSEL R20, R20, -INF , !P4 ;  /* 0xff80000014147808 */ /* 0x000fe40006000000 */
[C---:B------:R-:W-:Y:S02]  /*138d0*/  ISETP.GT.AND P5, PT, R85.reuse, 0x8, P3 ;  /* 0x000000085500780c */ /* 0x040fe40001fa4270 */
[----:B------:R-:W-:Y:S02]  /*138e0*/  ISETP.GT.AND P4, PT, R85, 0x9, P3 ;  /* 0x000000095500780c */ /* 0x000fe40001f84270 */
[C---:B------:R-:W-:Y:S02]  /*138f0*/  ISETP.LT.OR P5, PT, R84.reuse, 0x9, P5 ;  /* 0x000000095400780c */ /* 0x040fe40002fa1670 */
[----:B------:R-:W-:-:S02]  /*13900*/  ISETP.LT.OR P4, PT, R84, 0xa, P4 ;  /* 0x0000000a5400780c */ /* 0x000fc40002781670 */
[----:B0-----:R-:W-:Y:S01]  /*13910*/  FSEL R25, R25, -INF , !P5 ;  /* 0xff80000019197808 */ /* 0x001fe20006800000 */
[--C-:B-1----:R-:W-:Y:S01]  /*13920*/  IMAD.IADD R77, R77, 0x1, R6.reuse ;  /* 0x000000014d4d7824 */ /* 0x102fe200078e0206 */
[----:B------:R-:W-:Y:S01]  /*13930*/  FSEL R26, R26, -INF , !P4 ;  /* 0xff8000001a1a7808 */ /* 0x000fe20006000000 */
[----:B------:R-:W-:Y:S01]  /*13940*/  IMAD.IADD R76, R83, 0x1, R6 ;  /* 0x00000001534c7824 */ /* 0x000fe200078e0206 */
[C---:B------:R-:W-:Y:S02]  /*13950*/  ISETP.GT.AND P5, PT, R85.reuse, 0x10, P3 ;  /* 0x000000105500780c */ /* 0x040fe40001fa4270 */
        /* <DEDUP_REMOVED lines=82> */
[----:B------:R-:W-:Y:S01]  /*13e80*/  FSEL R74, R82, -INF , !P4 ;  /* 0xff800000524a7808 */ /* 0x000fe20006000000 */
[----:B------:R-:W-:Y:S08]  /*13e90*/  @!P2 BRA `(.L_x_8391) ;  /* 0x000000000058a947 */ /* 0x000ff00003800000 */
        /* <DEDUP_REMOVED lines=12> */
.L_x_8393:
[----:B------:R-:W-:-:S05]  /*13f60*/  IMAD.U32 R84, RZ, RZ, UR46 ;  /* 0x0000002eff547e24 */ /* 0x000fca000f8e00ff */
[----:B------:R-:W-:-:S13]  /*13f70*/  ISETP.NE.AND P4, PT, R84, 0x1, PT ;  /* 0x000000015400780c */ /* 0x000fda0003f85270 */
[----:B------:R-:W0:Y:S02]  /*13f80*/  @P4 LDC.64 R6, c[0x0][0x9e8] ;  /* 0x00027a00ff064b82 */ /* 0x000e240000000a00 */
[----:B0-----:R-:W-:-:S05]  /*13f90*/  @P4 IMAD.HI.U32 R6, R82, R6, RZ ;  /* 0x0000000652064227 */ /* 0x001fca00078e00ff */
[----:B------:R-:W-:-:S07]  /*13fa0*/  @P4 SHF.R.U32.HI R82, RZ, R7, R6 ;  /* 0x00000007ff524219 */ /* 0x000fce0000011606 */
.L_x_8394:
[----:B------:R-:W-:Y:S05]  /*13fb0*/  BSYNC B0 ;  /* 0x0000000000007941 */ /* 0x000fea0003800000 */
.L_x_8392:
[----:B------:R-:W-:-:S04]  /*13fc0*/  IMAD R82, R82, R84, -R81 ;  /* 0x0000005452527224 */ /* 0x000fc800078e0a51 */
[----:B------:R-:W-:-:S05]  /*13fd0*/  IMAD R82, R191, -0x2, R82 ;  /* 0xfffffffebf527824 */ /* 0x000fca00078e0252 */
[----:B------:R-:W-:Y:S02]  /*13fe0*/  VIADDMNMX R77, R82, R84, R77, PT ;  /* 0x00000054524d7246 */ /* 0x000fe4000380014d */
[----:B------:R-:W-:-:S07]  /*13ff0*/  VIMNMX R76, R76, R82, !PT ;  /* 0x000000524c4c7248 */ /* 0x000fce0007fe0100 */
.L_x_8391:
[----:B------:R-:W-:Y:S01]  /*14000*/  FMNMX.FTZ R7, R15, R10, !PT ;  /* 0x0000000a0f077209 */ /* 0x000fe20007810000 */
[----:B------:R-:W-:Y:S01]  /*14010*/  UMOV UR52, UR45 ;  /* 0x0000002d00347c82 */ /* 0x000fe20008000000 */
        /* <DEDUP_REMOVED lines=63> */
[C---:B------:R-:W-:Y:S01]  /*14410*/  ISETP.LT.OR P5, PT, R77.reuse, 0x39, P5 ;  /* 0x000000394d00780c */ /* 0x040fe20002fa1670 */
[----:B------:R-:W0:Y:S01]  /*14420*/  SHFL.BFLY PT, R6, R7, 0x2, 0x1f ;  /* 0x0c401f0007067f89 */ /* 0x000e2200000e0000 */
[----:B------:R-:W-:-:S02]  /*14430*/  ISETP.LT.OR P4, PT, R77, 0x22, P4 ;  /* 0x000000224d00780c */ /* 0x000fc40002781670 */
[----:B------:R-:W-:Y:S02]  /*14440*/  FSEL R47, R47, -INF , !P5 ;  /* 0xff8000002f2f7808 */ /* 0x000fe40006800000 */
[----:B------:R-:W-:Y:S02]  /*14450*/  ISETP.GT.AND P5, PT, R76, 0x40, P3 ;  /* 0x000000404c00780c */ /* 0x000fe40001fa4270 */
[----:B------:R-:W-:Y:S02]  /*14460*/  FSEL R36, R36, -INF , !P4 ;  /* 0xff80000024247808 */ /* 0x000fe40006000000 */
[----:B------:R-:W-:Y:S02]  /*14470*/  ISETP.GT.AND P4, PT, R76, 0x29, P3 ;  /* 0x000000294c00780c */ /* 0x000fe40001f84270 */
[C---:B------:R-:W-:Y:S02]  /*14480*/  ISETP.LT.OR P5, PT, R77.reuse, 0x41, P5 ;  /* 0x000000414d00780c */ /* 0x040fe40002fa1670 */
[----:B------:R-:W-:-:S02]  /*14490*/  ISETP.LT.OR P4, PT, R77, 0x2a, P4 ;  /* 0x0000002a4d00780c */ /* 0x000fc40002781670 */
[----:B------:R-:W-:Y:S02]  /*144a0*/  FSEL R51, R51, -INF , !P5 ;  /* 0xff80000033337808 */ /* 0x000fe40006800000 */
[----:B------:R-:W-:Y:S02]  /*144b0*/  ISETP.GT.AND P5, PT, R76, 0x41, P3 ;  /* 0x000000414c00780c */ /* 0x000fe40001fa4270 */
[----:B------:R-:W-:Y:S02]  /*144c0*/  FSEL R40, R40, -INF , !P4 ;  /* 0xff80000028287808 */ /* 0x000fe40006000000 */
[----:B------:R-:W-:Y:S02]  /*144d0*/  ISETP.GT.AND P4, PT, R76, 0x31, P3 ;  /* 0x000000314c00780c */ /* 0x000fe40001f84270 */
[----:B------:R-:W-:Y:S02]  /*144e0*/  ISETP.LT.OR P5, PT, R77, 0x42, P5 ;  /* 0x000000424d00780c */ /* 0x000fe40002fa1670 */
[----:B0-----:R-:W-:-:S02]  /*144f0*/  FMNMX.FTZ R6, R7, R6, !PT ;  /* 0x0000000607067209 */ /* 0x001fc40007810000 */
[C---:B------:R-:W-:Y:S02]  /*14500*/  ISETP.LT.OR P4, PT, R77.reuse, 0x32, P4 ;  /* 0x000000324d00780c */ /* 0x040fe40002781670 */
[----:B------:R-:W-:Y:S01]  /*14510*/  FSEL R52, R52, -INF , !P5 ;  /* 0xff80000034347808 */ /* 0x000fe20006800000 */
[----:B------:R-:W0:Y:S01]  /*14520*/  SHFL.BFLY PT, R7, R6, 0x1, 0x1f ;  /* 0x0c201f0006077f89 */ /* 0x000e2200000e0000 */
[----:B------:R-:W-:Y:S02]  /*14530*/  ISETP.GT.AND P5, PT, R76, 0x48, P3 ;  /* 0x000000484c00780c */ /* 0x000fe40001fa4270 */
[----:B------:R-:W-:Y:S02]  /*14540*/  FSEL R44, R44, -INF , !P4 ;  /* 0xff8000002c2c7808 */ /* 0x000fe40006000000 */
[----:B------:R-:W-:Y:S02]  /*14550*/  ISETP.GT.AND P4, PT, R76, 0x39, P3 ;  /* 0x000000394c00780c */ /* 0x000fe40001f84270 */
[----:B------:R-:W-:-:S02]  /*14560*/  ISETP.LT.OR P5, PT, R77, 0x49, P5 ;  /* 0x000000494d00780c */ /* 0x000fc40002fa1670 */
[C---:B------:R-:W-:Y:S02]  /*14570*/  ISETP.LT.OR P4, PT, R77.reuse, 0x3a, P4 ;  /* 0x0000003a4d00780c */ /* 0x040fe40002781670 */
[----:B------:R-:W-:Y:S02]  /*14580*/  FSEL R54, R54, -INF , !P5 ;  /* 0xff80000036367808 */ /* 0x000fe40006800000 */
[----:B------:R-:W-:Y:S02]  /*14590*/  ISETP.GT.AND P5, PT, R76, RZ, P3 ;  /* 0x000000ff4c00720c */ /* 0x000fe40001fa4270 */
[----:B------:R-:W-:Y:S02]  /*145a0*/  FSEL R48, R48, -INF , !P4 ;  /* 0xff80000030307808 */ /* 0x000fe40006000000 */
[----:B------:R-:W-:-:S04]  /*145b0*/  ISETP.LT.OR P5, PT, R77, 0x1, P5 ;  /* 0x000000014d00780c */ /* 0x000fc80002fa1670 */
[----:B------:R-:W-:Y:S02]  /*145c0*/  FSEL R8, R8, -INF , !P5 ;  /* 0xff80000008087808 */ /* 0x000fe40006800000 */
[----:B------:R-:W-:Y:S02]  /*145d0*/  ISETP.GT.AND P5, PT, R76, 0x49, P3 ;  /* 0x000000494c00780c */ /* 0x000fe40001fa4270 */
[----:B0-----:R-:W-:Y:S02]  /*145e0*/  FMNMX.FTZ R6, R6, R7, !PT ;  /* 0x0000000706067209 */ /* 0x001fe40007810000 */
[----:B------:R-:W-:Y:S02]  /*145f0*/  ISETP.LT.OR P5, PT, R77, 0x4a, P5 ;  /* 0x0000004a4d00780c */ /* 0x000fe40002fa1670 */
[C---:B------:R-:W-:Y:S01]  /*14600*/  FSETP.NEU.FTZ.AND P4, PT, R6.reuse, -INF , PT ;  /* 0xff8000000600780b */ /* 0x040fe20003f9d000 */
[----:B------:R-:W-:Y:S01]  /*14610*/  FMUL.FTZ R82, R6, UR52 ;  /* 0x0000003406527c20 */ /* 0x000fe20008410000 */
[----:B------:R-:W-:-:S02]  /*14620*/  FSEL R56, R56, -INF , !P5 ;  /* 0xff80000038387808 */ /* 0x000fc40006800000 */
[----:B------:R-:W-:Y:S02]  /*14630*/  ISETP.GT.AND P5, PT, R76, 0x50, P3 ;  /* 0x000000504c00780c */ /* 0x000fe40001fa4270 */
[----:B------:R-:W-:Y:S02]  /*14640*/  FSEL R82, R82, RZ, P4 ;  /* 0x000000ff52527208 */ /* 0x000fe40002000000 */
[----:B------:R-:W-:-:S03]  /*14650*/  ISETP.LT.OR P5, PT, R77, 0x51, P5 ;  /* 0x000000514d00780c */ /* 0x000fc60002fa1670 */
        /* <DEDUP_REMOVED lines=32> */
[----:B------:R-:W-:Y:S01]  /*14860*/  ISETP.GT.AND P5, PT, R76, 0x59, P3 ;  /* 0x000000594c00780c */ /* 0x000fe20001fa4270 */
        /* <DEDUP_REMOVED lines=22> */
[----:B------:R-:W-:Y:S01]  /*149d0*/  FFMA.FTZ R74, R74, UR52, -R82 ;  /* 0x000000344a4a7c23 */ /* 0x000fe20008010852 */
[----:B------:R-:W-:Y:S01]  /*149e0*/  ISETP.GT.AND P5, PT, R76, 0x61, P3 ;  /* 0x000000614c00780c */ /* 0x000fe20001fa4270 */
[----:B------:R-:W-:Y:S01]  /*149f0*/  MUFU.EX2 R37, R42 ;  /* 0x0000002a00257308 */ /* 0x000fe20000000800 */
[----:B------:R-:W-:-:S02]  /*14a00*/  FMNMX.FTZ R41, R47, R20, !PT ;  /* 0x000000142f297209 */ /* 0x000fc40007810000 */
[----:B------:R-:W-:Y:S02]  /*14a10*/  ISETP.LT.OR P5, PT, R77, 0x62, P5 ;  /* 0x000000624d00780c */ /* 0x000fe40002fa1670 */
[----:B------:R-:W-:Y:S02]  /*14a20*/  FMNMX.FTZ R20, R48, R41, !PT ;  /* 0x0000002930147209 */ /* 0x000fe40007810000 */
[----:B------:R-:W-:Y:S01]  /*14a30*/  FSEL R62, R62, -INF , !P5 ;  /* 0xff8000003e3e7808 */ /* 0x000fe20006800000 */
[----:B------:R-:W-:Y:S01]  /*14a40*/  MUFU.EX2 R182, R182 ;  /* 0x000000b600b67308 */ /* 0x000fe20000000800 */
[----:B------:R-:W-:Y:S02]  /*14a50*/  FMNMX.FTZ R41, R51, R20, !PT ;  /* 0x0000001433297209 */ /* 0x000fe40007810000 */
[----:B------:R-:W-:Y:S02]  /*14a60*/  ISETP.GT.AND P5, PT, R76, 0x68, P3 ;  /* 0x000000684c00780c */ /* 0x000fe40001fa4270 */
[----:B------:R-:W-:-:S02]  /*14a70*/  FMNMX.FTZ R45, R52, R41, !PT ;  /* 0x00000029342d7209 */ /* 0x000fc40007810000 */
[----:B------:R-:W-:Y:S01]  /*14a80*/  ISETP.LT.OR P5, PT, R77, 0x69, P5 ;  /* 0x000000694d00780c */ /* 0x000fe20002fa1670 */
[----:B------:R-:W-:Y:S01]  /*14a90*/  MUFU.EX2 R15, R15 ;  /* 0x0000000f000f7308 */ /* 0x000fe20000000800 */
[----:B------:R-:W-:Y:S02]  /*14aa0*/  FMNMX.FTZ R45, R54, R45, !PT ;  /* 0x0000002d362d7209 */ /* 0x000fe40007810000 */
[----:B------:R-:W-:Y:S01]  /*14ab0*/  FSEL R30, R63, -INF , !P5 ;  /* 0xff8000003f1e7808 */ /* 0x000fe20006800000 */
[----:B------:R-:W-:Y:S01]  /*14ac0*/  FFMA.FTZ R63, R67, UR52, -R82 ;  /* 0x00000034433f7c23 */ /* 0x000fe20008010852 */
[----:B------:R-:W-:Y:S02]  /*14ad0*/  FMNMX.FTZ R20, R56, R45, !PT ;  /* 0x0000002d38147209 */ /* 0x000fe40007810000 */
        /* <DEDUP_REMOVED lines=13> */
[----:B0-----:R-:W-:Y:S01]  /*14bb0*/  FSEL R34, R65, -INF , !P5 ;  /* 0xff80000041227808 */ /* 0x001fe20006800000 */
[--C-:B------:R-:W-:Y:S01]  /*14bc0*/  FFMA.FTZ R65, R154, UR52, -R82.reuse ;  /* 0x000000349a417c23 */ /* 0x100fe20008010852 */
[----:B------:R-:W-:Y:S01]  /*14bd0*/  ISETP.GT.AND P5, PT, R76, 0x71, P3 ;  /* 0x000000714c00780c */ /* 0x000fe20001fa4270 */
[----:B------:R-:W-:Y:S01]  /*14be0*/  FFMA.FTZ R154, R75, UR52, -R82 ;  /* 0x000000344b9a7c23 */ /* 0x000fe20008010852 */
[----:B------:R-:W-:Y:S01]  /*14bf0*/  FMNMX.FTZ R53, R62, R49, !PT ;  /* 0x000000313e357209 */ /* 0x000fe20007810000 */
[----:B------:R-:W-:Y:S01]  /*14c00*/  MUFU.EX2 R178, R178 ;  /* 0x000000b200b27308 */ /* 0x000fe20000000800 */
[----:B------:R-:W-:-:S02]  /*14c10*/  ISETP.LT.OR P5, PT, R77, 0x72, P5 ;  /* 0x000000724d00780c */ /* 0x000fc40002fa1670 */
[----:B------:R-:W-:Y:S02]  /*14c20*/  FMNMX.FTZ R53, R30, R53, !PT ;  /* 0x000000351e357209 */ /* 0x000fe40007810000 */
[----:B------:R-:W-:Y:S02]  /*14c30*/  FSEL R66, R66, -INF , !P5 ;  /* 0xff80000042427808 */ /* 0x000fe40006800000 */
[----:B------:R-:W-:Y:S01]  /*14c40*/  ISETP.GT.AND P5, PT, R76, 0x78, P3 ;  /* 0x000000784c00780c */ /* 0x000fe20001fa4270 */
[----:B------:R-:W-:Y:S01]  /*14c50*/  MUFU.EX2 R172, R172 ;  /* 0x000000ac00ac7308 */ /* 0x000fe20000000800 */
[----:B------:R-:W-:Y:S02]  /*14c60*/  FMNMX.FTZ R53, R64, R53, !PT ;  /* 0x0000003540357209 */ /* 0x000fe40007810000 */
[----:B------:R-:W-:Y:S02]  /*14c70*/  ISETP.GT.AND P3, PT, R76, 0x79, P3 ;  /* 0x000000794c00780c */ /* 0x000fe40001f64270 */
[----:B------:R-:W-:-:S02]  /*14c80*/  ISETP.LT.OR P5, PT, R77, 0x79, P5 ;  /* 0x000000794d00780c */ /* 0x000fc40002fa1670 */
[----:B------:R-:W-:Y:S01]  /*14c90*/  FMNMX.FTZ R53, R34, R53, !PT ;  /* 0x0000003522357209 */ /* 0x000fe20007810000 */
[----:B------:R-:W-:Y:S01]  /*14ca0*/  MUFU.EX2 R174, R174 ;  /* 0x000000ae00ae7308 */ /* 0x000fe20000000800 */
[----:B------:R-:W-:Y:S02]  /*14cb0*/  ISETP.LT.OR P3, PT, R77, 0x7a, P3 ;  /* 0x0000007a4d00780c */ /* 0x000fe40001f61670 */
[----:B-1----:R-:W-:Y:S01]  /*14cc0*/  FSEL R38, R69, -INF , !P5 ;  /* 0xff80000045267808 */ /* 0x002fe20006800000 */
[--C-:B------:R-:W-:Y:S01]  /*14cd0*/  FFMA.FTZ R69, R152, UR52, -R82.reuse ;  /* 0x0000003498457c23 */ /* 0x100fe20008010852 */
[----:B------:R-:W-:Y:S01]  /*14ce0*/  FMNMX.FTZ R53, R66, R53, !PT ;  /* 0x0000003542357209 */ /* 0x000fe20007810000 */
[----:B------:R-:W-:Y:S01]  /*14cf0*/  FFMA.FTZ R152, R79, UR52, -R82 ;  /* 0x000000344f987c23 */ /* 0x000fe20008010852 */
[----:B------:R-:W-:Y:S01]  /*14d00*/  FSEL R70, R70, -INF , !P3 ;  /* 0xff80000046467808 */ /* 0x000fe20005800000 */
[----:B------:R-:W-:Y:S01]  /*14d10*/  MUFU.EX2 R168, R168 ;  /* 0x000000a800a87308 */ /* 0x000fe20000000800 */
[----:B------:R-:W-:-:S02]  /*14d20*/  FMNMX.FTZ R53, R38, R53, !PT ;  /* 0x0000003526357209 */ /* 0x000fc40007810000 */
[----:B------:R-:W-:Y:S02]  /*14d30*/  FSEL R71, R6, RZ, P4 ;  /* 0x000000ff06477208 */ /* 0x000fe40002000000 */
[----:B------:R-:W-:-:S03]  /*14d40*/  FMNMX.FTZ R53, R70, R53, !PT ;  /* 0x0000003546357209 */ /* 0x000fc60007810000 */
[----:B------:R-:W-:Y:S01]  /*14d50*/  FADD.FTZ R71, -R71, R10 ;  /* 0x0000000a47477221 */ /* 0x000fe20000010100 */
[----:B------:R-:W-:Y:S01]  /*14d60*/  MUFU.EX2 R45, R50 ;  /* 0x00000032002d7308 */ /* 0x000fe20000000800 */
[----:B------:R-:W0:Y:S02]  /*14d70*/  SHFL.BFLY PT, R20, R53, 0x2, 0x1f ;  /* 0x0c401f0035147f89 */ /* 0x000e2400000e0000 */
[----:B------:R-:W-:-:S05]  /*14d80*/  FMUL.FTZ R10, R71, UR52 ;  /* 0x00000034470a7c20 */ /* 0x000fca0008410000 */
[----:B------:R-:W-:Y:S08]  /*14d90*/  MUFU.EX2 R170, R170 ;  /* 0x000000aa00aa7308 */ /* 0x000ff00000000800 */
[----:B------:R-:W1:Y:S08]  /*14da0*/  MUFU.EX2 R10, R10 ;  /* 0x0000000a000a7308 */ /* 0x000e700000000800 */
[----:B------:R-:W-:Y:S01]  /*14db0*/  MUFU.EX2 R164, R164 ;  /* 0x000000a400a47308 */ /* 0x000fe20000000800 */
[----:B0-----:R-:W-:Y:S01]  /*14dc0*/  FMNMX.FTZ R20, R53, R20, !PT ;  /* 0x0000001435147209 */ /* 0x001fe20007810000 */
[----:B------:R-:W-:-:S04]  /*14dd0*/  FFMA.FTZ R53, R78, UR52, -R82 ;  /* 0x000000344e357c23 */ /* 0x000fc80008010852 */
[----:B------:R-:W0:Y:S02]  /*14de0*/  SHFL.BFLY PT, R67, R20, 0x1, 0x1f ;  /* 0x0c201f0014437f89 */ /* 0x000e2400000e0000 */
[----:B------:R2:W-:Y:S08]  /*14df0*/  MUFU.EX2 R49, R55 ;  /* 0x0000003700317308 */ /* 0x0005f00000000800 */
[----:B------:R-:W-:Y:S01]  /*14e00*/  MUFU.EX2 R166, R166 ;  /* 0x000000a600a67308 */ /* 0x000fe20000000800 */
[----:B--2---:R-:W-:-:S07]  /*14e10*/  FFMA.FTZ R55, R80, UR52, -R82 ;  /* 0x0000003450377c23 */ /* 0x004fce0008010852 */
[----:B------:R-:W-:Y:S01]  /*14e20*/  MUFU.EX2 R69, R69 ;  /* 0x0000004500457308 */ /* 0x000fe20000000800 */
[----:B0-----:R-:W-:-:S07]  /*14e30*/  FMNMX.FTZ R20, R20, R67, !PT ;  /* 0x0000004314147209 */ /* 0x001fce0007810000 */
[----:B------:R-:W-:Y:S01]  /*14e40*/  MUFU.EX2 R160, R160 ;  /* 0x000000a000a07308 */ /* 0x000fe20000000800 */
[C---:B------:R-:W-:Y:S01]  /*14e50*/  FSETP.NEU.FTZ.AND P3, PT, R20.reuse, -INF , PT ;  /* 0xff8000001400780b */ /* 0x040fe20003f7d000 */
[----:B------:R-:W-:-:S05]  /*14e60*/  FMUL.FTZ R42, R20, UR52 ;  /* 0x00000034142a7c20 */ /* 0x000fca0008410000 */
[----:B------:R-:W-:Y:S01]  /*14e70*/  FSEL R71, R42, RZ, P3 ;  /* 0x000000ff2a477208 */ /* 0x000fe20001800000 */
[----:B------:R-:W-:Y:S04]  /*14e80*/  MUFU.EX2 R65, R65 ;  /* 0x0000004100417308 */ /* 0x000fe80000000800 */
        /* <DEDUP_REMOVED lines=23> */
[----:B------:R-:W0:Y:S01]  /*15000*/  MUFU.EX2 R8, R8 ;  /* 0x0000000800087308 */ /* 0x000e220000000800 */
        /* <DEDUP_REMOVED lines=14> */
[----:B------:R-:W-:Y:S01]  /*150f0*/  FFMA.FTZ R159, R30, UR52, -R71 ;  /* 0x000000341e9f7c23 */ /* 0x000fe20008010847 */
[----:B------:R-:W2:Y:S01]  /*15100*/  MUFU.EX2 R24, R24 ;  /* 0x0000001800187308 */ /* 0x000ea20000000800 */
[----:B0-----:R-:W-:Y:S01]  /*15110*/  FFMA.FTZ R3, R8, R3, R181 ;  /* 0x0000000308037223 */ /* 0x001fe200000100b5 */
[----:B------:R-:W-:Y:S01]  /*15120*/  FADD.FTZ R54, R172, R9 ;  /* 0x00000009ac367221 */ /* 0x000fe20000010000 */
[--C-:B------:R-:W-:Y:S01]  /*15130*/  FFMA.FTZ R163, R59, UR52, -R71.reuse ;  /* 0x000000343ba37c23 */ /* 0x100fe20008010847 */
[----:B------:R-:W-:Y:S01]  /*15140*/  FFMA.FTZ R153, R34, UR52, -R71 ;  /* 0x0000003422997c23 */ /* 0x000fe20008010847 */
[----:B------:R-:W-:Y:S01]  /*15150*/  FADD.FTZ R4, R42, R3 ;  /* 0x000000032a047221 */ /* 0x000fe20000010000 */
[----:B------:R-:W-:Y:S01]  /*15160*/  FADD.FTZ R9, R33, R54 ;  /* 0x0000003621097221 */ /* 0x000fe20000010000 */
[----:B------:R-:W-:Y:S01]  /*15170*/  FFMA.FTZ R54, R60, UR52, -R71 ;  /* 0x000000343c367c23 */ /* 0x000fe20008010847 */
[----:B------:R-:W0:Y:S01]  /*15180*/  MUFU.EX2 R177, R177 ;  /* 0x000000b100b17308 */ /* 0x000e220000000800 */
[----:B-1----:R-:W-:Y:S01]  /*15190*/  FADD.FTZ R3, R183, R4 ;  /* 0x00000004b7037221 */ /* 0x002fe20000010000 */
[----:B------:R-:W-:Y:S01]  /*151a0*/  FADD.FTZ R56, R174, R9 ;  /* 0x00000009ae387221 */ /* 0x000fe20000010000 */
[----:B------:R-:W-:-:S03]  /*151b0*/  FFMA.FTZ R155, R38, UR52, -R71 ;  /* 0x00000034269b7c23 */ /* 0x000fc60008010847 */
        /* <DEDUP_REMOVED lines=22> */
[----:B------:R-:W-:Y:S01]  /*15320*/  FADD.FTZ R9, R65, R34 ;  /* 0x0000002241097221 */ /* 0x000fe20000010000 */
[----:B------:R-:W-:Y:S01]  /*15330*/  FFMA.FTZ R34, R66, UR52, -R71 ;  /* 0x0000003442227c23 */ /* 0x000fe20008010847 */
        /* <DEDUP_REMOVED lines=69> */
.L_x_8395:
[----:B------:R-:W-:Y:S01]  /*15790*/  IMAD R9, R184, 0x8, R18 ;  /* 0x00000008b8097824 */ /* 0x000fe200078e0212 */
[----:B------:R-:W-:Y:S01]  /*157a0*/  ISETP.GT.AND P3, PT, R0, R12, PT ;  /* 0x0000000c0000720c */ /* 0x000fe20003f64270 */
[----:B------:R-:W-:Y:S02]  /*157b0*/  IMAD.U32 R56, RZ, RZ, UR38 ;  /* 0x00000026ff387e24 */ /* 0x000fe4000f8e00ff */
[-C--:B------:R-:W-:Y:S01]  /*157c0*/  FMUL.FTZ R88, R88, R10.reuse ;  /* 0x0000000a58587220 */ /* 0x080fe20000410000 */
        /* <DEDUP_REMOVED lines=98> */
[----:B------:R-:W-:-:S02]  /*15df0*/  VIADD R0, R0, 0xffffffff ;  /* 0xffffffff00007836 */ /* 0x000fc40000000000 */
[----:B------:R-:W-:Y:S02]  /*15e00*/  IMAD.MOV.U32 R11, RZ, RZ, R20 ;  /* 0x000000ffff0b7224 */ /* 0x000fe400078e0014 */
[----:B------:R-:W-:Y:S02]  /*15e10*/  IMAD.MOV.U32 R10, RZ, RZ, R6 ;  /* 0x000000ffff0a7224 */ /* 0x000fe400078e0006 */
[----:B------:R-:W-:Y:S02]  /*15e20*/  IMAD.MOV.U32 R187, RZ, RZ, R14 ;  /* 0x000000ffffbb7224 */ /* 0x000fe400078e000e */
[----:B------:R-:W-:Y:S01]  /*15e30*/  IMAD.MOV.U32 R184, RZ, RZ, R13 ;  /* 0x000000ffffb87224 */ /* 0x000fe200078e000d */
[----:B0-----:R-:W-:Y:S06]  /*15e40*/  @P3 BRA `(.L_x_8396) ;  /* 0xffffffc4005c3947 */ /* 0x001fec000383ffff */
[----:B------:R-:W-:Y:S02]  /*15e50*/  IMAD.MOV.U32 R11, RZ, RZ, R20 ;  /* 0x000000ffff0b7224 */ /* 0x000fe400078e0014 */
[----:B------:R-:W-:Y:S02]  /*15e60*/  IMAD.MOV.U32 R10, RZ, RZ, R6 ;  /* 0x000000ffff0a7224 */ /* 0x000fe400078e0006 */
[----:B------:R-:W-:Y:S02]  /*15e70*/  IMAD.MOV.U32 R184, RZ, RZ, R13 ;  /* 0x000000ffffb87224 */ /* 0x000fe400078e000d */
[----:B------:R-:W-:-:S07]  /*15e80*/  IMAD.MOV.U32 R187, RZ, RZ, R14 ;  /* 0x000000ffffbb7224 */ /* 0x000fce00078e000e */
.L_x_8376:
[----:B------:R-:W0:Y:S01]  /*15e90*/  LDC R6, c[0x0][0x448] ;  /* 0x00011200ff067b82 */ /* 0x000e220000000800 */
[----:B------:R-:W-:Y:S01]  /*15ea0*/  IADD3 R9, R190, 0x1, -R189 ;  /* 0x00000001be097810 */ /* 0x000fe20007ffe8bd */
[----:B------:R-:W-:-:S06]  /*15eb0*/  ULDC UR6, c[0x0][0x9dc] ;  /* 0x0002770000067ab9 */ /* 0x000fcc0000000800 */
[----:B------:R-:W1:Y:S01]  /*15ec0*/  LDC R13, c[0x0][0x9e4] ;  /* 0x00027900ff0d7b82 */ /* 0x000e620000000800 */
[----:B0-----:R-:W-:Y:S01]  /*15ed0*/  ISETP.NE.AND P4, PT, R6, 0x1, PT ;  /* 0x000000010600780c */ /* 0x001fe20003f85270 */
[----:B------:R-:W-:Y:S01]  /*15ee0*/  VIADD R6, R193, 0x7f ;  /* 0x0000007fc1067836 */ /* 0x000fe20000000000 */
[----:B-1----:R-:W-:-:S11]  /*15ef0*/  ISETP.GE.AND P5, PT, R13, 0x1, PT ;  /* 0x000000010d00780c */ /* 0x002fd60003fa6270 */
[----:B------:R-:W0:Y:S08]  /*15f00*/  @P4 LDC R7, c[0x0][0x44c] ;  /* 0x00011300ff074b82 */ /* 0x000e300000000800 */
        /* <DEDUP_REMOVED lines=16> */
.L_x_8399:
[----:B------:R-:W-:-:S13]  /*16010*/  ISETP.NE.AND P1, PT, R13, 0x1, PT ;  /* 0x000000010d00780c */ /* 0x000fda0003f25270 */
[----:B------:R-:W0:Y:S02]  /*16020*/  @P1 LDC.64 R8, c[0x0][0x9e8] ;  /* 0x00027a00ff081b82 */ /* 0x000e240000000a00 */
[----:B0-----:R-:W-:-:S05]  /*16030*/  @P1 IMAD.HI.U32 R8, R6, R8, RZ ;  /* 0x0000000806081227 */ /* 0x001fca00078e00ff */
[----:B------:R-:W-:-:S07]  /*16040*/  @P1 SHF.R.U32.HI R6, RZ, R9, R8 ;  /* 0x00000009ff061219 */ /* 0x000fce0000011608 */
.L_x_8400:
[----:B------:R-:W-:Y:S05]  /*16050*/  BSYNC B0 ;  /* 0x0000000000007941 */ /* 0x000fea0003800000 */
.L_x_8398:
[----:B------:R-:W-:-:S05]  /*16060*/  IMAD R6, R6, R13, RZ ;  /* 0x0000000d06067224 */ /* 0x000fca00078e02ff */
[----:B------:R-:W-:-:S07]  /*16070*/  VIMNMX R7, R7, R6, !PT ;  /* 0x0000000607077248 */ /* 0x000fce0007fe0100 */
.L_x_8397:
[----:B------:R-:W-:-:S05]  /*16080*/  VIADD R7, R7, 0x7f ;  /* 0x0000007f07077836 */ /* 0x000fca0000000000 */
[----:B------:R-:W-:-:S04]  /*16090*/  SHF.R.S32.HI R6, RZ, 0x1f, R7 ;  /* 0x0000001fff067819 */ /* 0x000fc80000011407 */
[----:B------:R-:W-:-:S04]  /*160a0*/  LEA.HI R6, R6, R7, RZ, 0x7 ;  /* 0x0000000706067211 */ /* 0x000fc800078f38ff */
[----:B------:R-:W-:-:S04]  /*160b0*/  SHF.R.S32.HI R7, RZ, 0x7, R6 ;  /* 0x00000007ff077819 */ /* 0x000fc80000011406 */
[----:B------:R-:W-:-:S04]  /*160c0*/  VIMNMX R12, R198, R7, !PT ;  /* 0x00000007c60c7248 */ /* 0x000fc80007fe0100 */
[----:B------:R-:W-:-:S13]  /*160d0*/  ISETP.GE.AND P1, PT, R0, R12, PT ;  /* 0x0000000c0000720c */ /* 0x000fda0003f26270 */
[----:B------:R-:W-:Y:S05]  /*160e0*/  @!P1 BRA `(.L_x_8401) ;  /* 0x0000002800ac9947 */ /* 0x000fea0003800000 */
[----:B------:R-:W-:Y:S02]  /*160f0*/  IMAD.MOV.U32 R13, RZ, RZ, R11 ;  /* 0x000000ffff0d7224 */ /* 0x000fe400078e000b */
[----:B------:R-:W-:Y:S02]  /*16100*/  IMAD.MOV.U32 R14, RZ, RZ, R10 ;  /* 0x000000ffff0e7224 */ /* 0x000fe400078e000a */
[----:B------:R-:W-:Y:S02]  /*16110*/  IMAD.MOV.U32 R20, RZ, RZ, R187 ;  /* 0x000000ffff147224 */ /* 0x000fe400078e00bb */
[----:B------:R-:W-:-:S07]  /*16120*/  IMAD.MOV.U32 R15, RZ, RZ, R184 ;  /* 0x000000ffff0f7224 */ /* 0x000fce00078e00b8 */
.L_x_8413:
        /* <DEDUP_REMOVED lines=8> */
.L_x_8403:
[----:B------:R-:W-:-:S05]  /*161b0*/  VIADD R6, R15, 0x1 ;  /* 0x000000010f067836 */ /* 0x000fca0000000000 */
[----:B------:R-:W-:-:S04]  /*161c0*/  ISETP.NE.AND P2, PT, R6, 0x2, PT ;  /* 0x000000020600780c */ /* 0x000fc80003f45270 */
[----:B------:R-:W-:Y:S02]  /*161d0*/  SEL R7, R6, RZ, P2 ;  /* 0x000000ff06077207 */ /* 0x000fe40001000000 */
[----:B------:R-:W-:-:S03]  /*161e0*/  SHF.L.U32 R6, R187, 0x1f, RZ ;  /* 0x0000001fbb067819 */ /* 0x000fc600000006ff */
[----:B------:R-:W-:-:S04]  /*161f0*/  IMAD R7, R7, 0x8, R18 ;  /* 0x0000000807077824 */ /* 0x000fc800078e0212 */
[----:B------:R0:W1:Y:S01]  /*16200*/  SYNCS.PHASECHK.TRANS64.TRYWAIT P2, [R7+URZ+0x28830], R6 ;  /* 0x02883006070075a7 */ /* 0x000062000804017f */
[----:B------:R-:W-:Y:S05]  /*16210*/  @!P0 BRA `(.L_x_8404) ;  /* 0x0000000000048947 */ /* 0x000fea0003800000 */
[----:B------:R-:W-:Y:S01]  /*16220*/  BPT.TRAP 0x1 ;  /* 0x000000040000795c */ /* 0x000fe20000300000 */
.L_x_8404:
[----:B------:R-:W-:Y:S04]  /*16230*/  BSSY B0, `(.L_x_8402) ;  /* 0x0000004000007945 */ /* 0x000fe80003800000 */
[----:B-1----:R-:W-:Y:S05]  /*16240*/  @P2 BRA `(.L_x_8405) ;  /* 0x0000000000082947 */ /* 0x002fea0003800000 */
[----:B------:R-:W1:Y:S02]  /*16250*/  SYNCS.PHASECHK.TRANS64.TRYWAIT P2, [R7+URZ+0x28830], R6 ;  /* 0x02883006070075a7 */ /* 0x000e64000804017f */
[----:B-1----:R-:W-:Y:S05]  /*16260*/  @!P2 BRA `(.L_x_8406) ;  /* 0x0000012400b0a947 */ /* 0x002fea0003800000 */
.L_x_8405:
[----:B------:R-:W-:Y:S05]  /*16270*/  BSYNC B0 ;  /* 0x0000000000007941 */ /* 0x000fea0003800000 */
.L_x_8402:
[----:B------:R-:W2:Y:S01]  /*16280*/  S2R R8, SR_TID.X ;  /* 0x0000000000087919 */ /* 0x000ea20000002100 */
[----:B01----:R-:W-:Y:S01]  /*16290*/  IMAD.MOV.U32 R7, RZ, RZ, 0x40000040 ;  /* 0x40000040ff077424 */ /* 0x003fe200078e00ff */
[----:B------:R-:W-:Y:S05]  /*162a0*/  WARPSYNC.ALL ;  /* 0x0000000000007948 */ /* 0x000fea0003800000 */
[----:B------:R-:W-:Y:S01]  /*162b0*/  R2UR UR35, R7 ;  /* 0x00000000072372ca */ /* 0x000fe200000e0000 */
[----:B------:R-:W-:Y:S01]  /*162c0*/  VIADD R184, R15, 0x1 ;  /* 0x000000010fb87836 */ /* 0x000fe20000000000 */
[----:B------:R-:W-:-:S04]  /*162d0*/  MOV R9, 0x40000040 ;  /* 0x4000004000097802 */ /* 0x000fc80000000f00 */
[C---:B------:R-:W-:Y:S02]  /*162e0*/  ISETP.NE.AND P2, PT, R184.reuse, 0x2, PT ;  /* 0x00000002b800780c */ /* 0x040fe40003f45270 */
[----:B------:R-:W-:Y:S01]  /*162f0*/  R2UR UR7, R9 ;  /* 0x00000000090772ca */ /* 0x000fe200000e0000 */
[----:B------:R-:W-:Y:S01]  /*16300*/  IMAD.MOV.U32 R9, RZ, RZ, 0x40000040 ;  /* 0x40000040ff097424 */ /* 0x000fe200078e00ff */
[----:B------:R-:W-:-:S04]  /*16310*/  SEL R184, R184, RZ, P2 ;  /* 0x000000ffb8b87207 */ /* 0x000fc80001000000 */
[----:B------:R-:W-:Y:S01]  /*16320*/  R2UR UR11, R9 ;  /* 0x00000000090b72ca */ /* 0x000fe200000e0000 */
[----:B------:R-:W-:Y:S02]  /*16330*/  IMAD R6, R184, 0x800, R5 ;  /* 0x00000800b8067824 */ /* 0x000fe400078e0205 */
[----:B------:R-:W-:-:S03]  /*16340*/  IMAD.MOV.U32 R9, RZ, RZ, 0x40000040 ;  /* 0x40000040ff097424 */ /* 0x000fc600078e00ff */
[----:B------:R-:W-:Y:S02]  /*16350*/  R2UR UR34, R6 ;  /* 0x00000000062272ca */ /* 0x000fe400000e0000 */
        /* <DEDUP_REMOVED lines=53> */
.L_x_8408:
[----:B------:R-:W-:Y:S01]  /*166b0*/  SHF.L.U32 R6, R20, 0x1f, RZ ;  /* 0x0000001f14067819 */ /* 0x000fe200000006ff */
[----:B------:R-:W-:-:S04]  /*166c0*/  IMAD R7, R15, 0x8, R18 ;  /* 0x000000080f077824 */ /* 0x000fc800078e0212 */
[----:B------:R0:W1:Y:S01]  /*166d0*/  SYNCS.PHASECHK.TRANS64.TRYWAIT P1, [R7+URZ+0x28850], R6 ;  /* 0x02885006070075a7 */ /* 0x000062000802017f */
[----:B------:R-:W-:Y:S05]  /*166e0*/  @!P0 BRA `(.L_x_8409) ;  /* 0x0000000000048947 */ /* 0x000fea0003800000 */
[----:B------:R-:W-:Y:S01]  /*166f0*/  BPT.TRAP 0x1 ;  /* 0x000000040000795c */ /* 0x000fe20000300000 */
.L_x_8409:
[----:B-1----:R-:W-:Y:S05]  /*16700*/  @P1 BRA `(.L_x_8407) ;  /* 0x0000000000081947 */ /* 0x002fea0003800000 */
[----:B------:R-:W1:Y:S02]  /*16710*/  SYNCS.PHASECHK.TRANS64.TRYWAIT P1, [R7+URZ+0x28850], R6 ;  /* 0x02885006070075a7 */ /* 0x000e64000802017f */
[----:B-1----:R-:W-:Y:S05]  /*16720*/  @!P1 BRA `(.L_x_8410) ;  /* 0x0000012000949947 */ /* 0x002fea0003800000 */
.L_x_8407:
        /* <DEDUP_REMOVED lines=67> */
.L_x_8411:
        /* <DEDUP_REMOVED lines=68> */
[----:B------:R-:W-:-:S02]  /*16fa0*/  UMOV UR52, UR44 ;  /* 0x0000002c00347c82 */ /* 0x000fc40008000000 */
        /* <DEDUP_REMOVED lines=16> */
[----:B------:R-:W-:Y:S01]  /*170b0*/  FMUL.FTZ R67, R78, UR49 ;  /* 0x000000314e437c20 */ /* 0x000fe20008410000 */
[----:B------:R-:W-:Y:S01]  /*170c0*/  FMUL.FTZ R78, R80, UR49 ;  /* 0x00000031504e7c20 */ /* 0x000fe20008410000 */
[----:B------:R-:W-:-:S04]  /*170d0*/  FMUL.FTZ R80, R81, UR49 ;  /* 0x0000003151507c20 */ /* 0x000fc80008410000 */
        /* <DEDUP_REMOVED lines=33> */
[----:B------:R-:W-:Y:S01]  /*172f0*/  FMUL.FTZ R73, R82, UR49 ;  /* 0x0000003152497c20 */ /* 0x000fe20008410000 */
[----:B------:R-:W-:Y:S01]  /*17300*/  FMUL.FTZ R82, R84, UR49 ;  /* 0x0000003154527c20 */ /* 0x000fe20008410000 */
[----:B------:R-:W-:-:S04]  /*17310*/  FMUL.FTZ R84, R85, UR49 ;  /* 0x0000003155547c20 */ /* 0x000fc80008410000 */
        /* <DEDUP_REMOVED lines=67> */
[----:B--2---:R-:W-:-:S03]  /*17750*/  FMNMX.FTZ R77, R75, R10, !PT ;  /* 0x0000000a4b4d7209 */ /* 0x004fc60007810000 */
[----:B------:R-:W1:Y:S01]  /*17760*/  SHFL.BFLY PT, R10, R79, 0x2, 0x1f ;  /* 0x0c401f004f0a7f89 */ /* 0x000e6200000e0000 */
[----:B0-----:R-:W-:-:S05]  /*17770*/  FMNMX.FTZ R77, R76, R77, !PT ;  /* 0x0000004d4c4d7209 */ /* 0x001fca0007810000 */
[----:B------:R-:W0:Y:S01]  /*17780*/  SHFL.BFLY PT, R86, R77, 0x2, 0x1f ;  /* 0x0c401f004d567f89 */ /* 0x000e2200000e0000 */
[----:B-1----:R-:W-:-:S05]  /*17790*/  FMNMX.FTZ R81, R79, R10, !PT ;  /* 0x0000000a4f517209 */ /* 0x002fca0007810000 */
[----:B------:R-:W1:Y:S01]  /*177a0*/  SHFL.BFLY PT, R10, R81, 0x1, 0x1f ;  /* 0x0c201f00510a7f89 */ /* 0x000e6200000e0000 */
[----:B0-----:R-:W-:-:S05]  /*177b0*/  FMNMX.FTZ R86, R77, R86, !PT ;  /* 0x000000564d567209 */ /* 0x001fca0007810000 */
[----:B------:R-:W0:Y:S01]  /*177c0*/  SHFL.BFLY PT, R11, R86, 0x1, 0x1f ;  /* 0x0c201f00560b7f89 */ /* 0x000e2200000e0000 */
[----:B-1----:R-:W-:-:S05]  /*177d0*/  FMNMX.FTZ R10, R81, R10, !PT ;  /* 0x0000000a510a7209 */ /* 0x002fca0007810000 */
[C---:B------:R-:W-:Y:S01]  /*177e0*/  FADD.FTZ R14, -R10.reuse, R14 ;  /* 0x0000000e0a0e7221 */ /* 0x040fe20000010100 */
[----:B------:R-:W-:-:S03]  /*177f0*/  FMUL.FTZ R155, R10, UR52 ;  /* 0x000000340a9b7c20 */ /* 0x000fc60008410000 */
[----:B------:R-:W-:Y:S01]  /*17800*/  FMUL.FTZ R83, R14, UR52 ;  /* 0x000000340e537c20 */ /* 0x000fe20008410000 */
[--C-:B------:R-:W-:Y:S01]  /*17810*/  FFMA.FTZ R166, R59, UR52, -R155.reuse ;  /* 0x000000343ba67c23 */ /* 0x100fe2000801089b */
[----:B0-----:R-:W-:Y:S01]  /*17820*/  FMNMX.FTZ R11, R86, R11, !PT ;  /* 0x0000000b560b7209 */ /* 0x001fe20007810000 */
[--C-:B------:R-:W-:Y:S01]  /*17830*/  FFMA.FTZ R180, R7, UR52, -R155.reuse ;  /* 0x0000003407b47c23 */ /* 0x100fe2000801089b */
[--C-:B------:R-:W-:Y:S01]  /*17840*/  FFMA.FTZ R153, R6, UR52, -R155.reuse ;  /* 0x0000003406997c23 */ /* 0x100fe2000801089b */
[--C-:B------:R-:W-:Y:S01]  /*17850*/  FFMA.FTZ R182, R20, UR52, -R155.reuse ;  /* 0x0000003414b67c23 */ /* 0x100fe2000801089b */
[----:B------:R-:W-:Y:S01]  /*17860*/  FFMA.FTZ R87, R21, UR52, -R155 ;  /* 0x0000003415577c23 */ /* 0x000fe2000801089b */
[C---:B------:R-:W-:Y:S01]  /*17870*/  FADD.FTZ R14, -R11.reuse, R13 ;  /* 0x0000000d0b0e7221 */ /* 0x040fe20000010100 */
[----:B------:R-:W-:Y:S01]  /*17880*/  FMUL.FTZ R59, R11, UR52 ;  /* 0x000000340b3b7c20 */ /* 0x000fe20008410000 */
[----:B------:R0:W-:Y:S01]  /*17890*/  MUFU.EX2 R13, R83 ;  /* 0x00000053000d7308 */ /* 0x0001e20000000800 */
[----:B------:R-:W-:Y:S01]  /*178a0*/  FFMA.FTZ R176, R26, UR52, -R155 ;  /* 0x000000341ab07c23 */ /* 0x000fe2000801089b */
[----:B------:R-:W-:Y:S01]  /*178b0*/  FMUL.FTZ R14, R14, UR52 ;  /* 0x000000340e0e7c20 */ /* 0x000fe20008410000 */
[--C-:B------:R-:W-:Y:S01]  /*178c0*/  FFMA.FTZ R181, R8, UR52, -R59.reuse ;  /* 0x0000003408b57c23 */ /* 0x100fe2000801083b */
        /* <DEDUP_REMOVED lines=8> */
[----:B------:R-:W-:Y:S01]  /*17950*/  FFMA.FTZ R179, R32, UR52, -R59 ;  /* 0x0000003420b37c23 */ /* 0x000fe2000801083b */
[----:B0-----:R-:W-:Y:S01]  /*17960*/  FFMA.FTZ R83, R31, UR52, -R155 ;  /* 0x000000341f537c23 */ /* 0x001fe2000801089b */
[----:B------:R-:W-:Y:S01]  /*17970*/  FFMA.FTZ R24, R33, UR52, -R59 ;  /* 0x0000003421187c23 */ /* 0x000fe2000801083b */
[--C-:B------:R-:W-:Y:S01]  /*17980*/  FFMA.FTZ R174, R38, UR52, -R155.reuse ;  /* 0x0000003426ae7c23 */ /* 0x100fe2000801089b */
[----:B------:R-:W-:Y:S01]  /*17990*/  MUFU.EX2 R14, R14 ;  /* 0x0000000e000e7308 */ /* 0x000fe20000000800 */
[----:B------:R-:W-:Y:S01]  /*179a0*/  FFMA.FTZ R172, R34, UR52, -R155 ;  /* 0x0000003422ac7c23 */ /* 0x000fe2000801089b */
[----:B------:R-:W-:Y:S01]  /*179b0*/  FFMA.FTZ R173, R36, UR52, -R59 ;  /* 0x0000003424ad7c23 */ /* 0x000fe2000801083b */
[----:B------:R-:W-:Y:S01]  /*179c0*/  FFMA.FTZ R81, R35, UR52, -R155 ;  /* 0x0000003423517c23 */ /* 0x000fe2000801089b */
[--C-:B------:R-:W-:Y:S01]  /*179d0*/  FFMA.FTZ R26, R37, UR52, -R59.reuse ;  /* 0x00000034251a7c23 */ /* 0x100fe2000801083b */
[----:B------:R-:W-:Y:S01]  /*179e0*/  FFMA.FTZ R175, R40, UR52, -R59 ;  /* 0x0000003428af7c23 */ /* 0x000fe2000801083b */
[----:B------:R-:W-:Y:S01]  /*179f0*/  FFMA.FTZ R79, R39, UR52, -R155 ;  /* 0x00000034274f7c23 */ /* 0x000fe2000801089b */
[----:B------:R-:W-:Y:S01]  /*17a00*/  FFMA.FTZ R28, R41, UR52, -R59 ;  /* 0x00000034291c7c23 */ /* 0x000fe2000801083b */
[----:B------:R-:W0:Y:S01]  /*17a10*/  MUFU.EX2 R181, R181 ;  /* 0x000000b500b57308 */ /* 0x000e220000000800 */
[----:B-1----:R-:W-:Y:S01]  /*17a20*/  FFMA.FTZ R4, R13, R4, R180 ;  /* 0x000000040d047223 */ /* 0x002fe200000100b4 */
[----:B------:R-:W-:Y:S01]  /*17a30*/  FFMA.FTZ R168, R46, UR52, -R155 ;  /* 0x000000342ea87c23 */ /* 0x000fe2000801089b */
[----:B------:R-:W-:Y:S01]  /*17a40*/  FFMA.FTZ R169, R42, UR52, -R59 ;  /* 0x000000342aa97c23 */ /* 0x000fe2000801083b */
[----:B------:R-:W-:Y:S01]  /*17a50*/  FFMA.FTZ R77, R47, UR52, -R155 ;  /* 0x000000342f4d7c23 */ /* 0x000fe2000801089b */
[----:B------:R-:W-:Y:S01]  /*17a60*/  FFMA.FTZ R30, R43, UR52, -R59 ;  /* 0x000000342b1e7c23 */ /* 0x000fe2000801083b */
[----:B------:R-:W-:Y:S01]  /*17a70*/  FFMA.FTZ R170, R50, UR52, -R155 ;  /* 0x0000003432aa7c23 */ /* 0x000fe2000801089b */
[----:B------:R-:W-:Y:S01]  /*17a80*/  FFMA.FTZ R171, R44, UR52, -R59 ;  /* 0x000000342cab7c23 */ /* 0x000fe2000801083b */
[----:B------:R-:W1:Y:S01]  /*17a90*/  MUFU.EX2 R153, R153 ;  /* 0x0000009900997308 */ /* 0x000e620000000800 */
[----:B------:R-:W-:Y:S01]  /*17aa0*/  FFMA.FTZ R51, R51, UR52, -R155 ;  /* 0x0000003433337c23 */ /* 0x000fe2000801089b */
[----:B------:R-:W-:Y:S01]  /*17ab0*/  FFMA.FTZ R32, R45, UR52, -R59 ;  /* 0x000000342d207c23 */ /* 0x000fe2000801083b */
[----:B------:R-:W-:Y:S01]  /*17ac0*/  FFMA.FTZ R164, R152, UR52, -R155 ;  /* 0x0000003498a47c23 */ /* 0x000fe2000801089b */
[----:B------:R-:W-:Y:S01]  /*17ad0*/  FFMA.FTZ R165, R48, UR52, -R59 ;  /* 0x0000003430a57c23 */ /* 0x000fe2000801083b */
[----:B------:R-:W-:Y:S01]  /*17ae0*/  FFMA.FTZ R47, R57, UR52, -R155 ;  /* 0x00000034392f7c23 */ /* 0x000fe2000801089b */
[--C-:B------:R-:W-:Y:S01]  /*17af0*/  FFMA.FTZ R34, R49, UR52, -R59.reuse ;  /* 0x0000003431227c23 */ /* 0x100fe2000801083b */
[----:B------:R-:W-:Y:S01]  /*17b00*/  FFMA.FTZ R167, R52, UR52, -R59 ;  /* 0x0000003434a77c23 */ /* 0x000fe2000801083b */
[----:B------:R-:W2:Y:S01]  /*17b10*/  MUFU.EX2 R6, R6 ;  /* 0x0000000600067308 */ /* 0x000ea20000000800 */
[----:B0-----:R-:W-:Y:S01]  /*17b20*/  FFMA.FTZ R3, R14, R3, R181 ;  /* 0x000000030e037223 */ /* 0x001fe200000100b5 */
[----:B------:R-:W-:Y:S01]  /*17b30*/  FFMA.FTZ R39, R60, UR52, -R155 ;  /* 0x000000343c277c23 */ /* 0x000fe2000801089b */
[----:B------:R-:W-:Y:S01]  /*17b40*/  FFMA.FTZ R36, R53, UR52, -R59 ;  /* 0x0000003435247c23 */ /* 0x000fe2000801083b */
[----:B------:R-:W-:Y:S01]  /*17b50*/  FFMA.FTZ R160, R62, UR52, -R155 ;  /* 0x000000343ea07c23 */ /* 0x000fe2000801089b */
[----:B------:R-:W-:Y:S01]  /*17b60*/  FFMA.FTZ R161, R54, UR52, -R59 ;  /* 0x0000003436a17c23 */ /* 0x000fe2000801083b */
[--C-:B------:R-:W-:Y:S01]  /*17b70*/  FFMA.FTZ R35, R63, UR52, -R155.reuse ;  /* 0x000000343f237c23 */ /* 0x100fe2000801089b */
[----:B------:R-:W-:Y:S01]  /*17b80*/  FFMA.FTZ R162, R65, UR52, -R155 ;  /* 0x0000003441a27c23 */ /* 0x000fe2000801089b */
[----:B------:R-:W0:Y:S01]  /*17b90*/  MUFU.EX2 R182, R182 ;  /* 0x000000b600b67308 */ /* 0x000e220000000800 */
[----:B-1----:R-:W-:Y:S01]  /*17ba0*/  FADD.FTZ R9, R153, R4 ;  /* 0x0000000499097221 */ /* 0x002fe20000010000 */
[----:B------:R-:W-:Y:S01]  /*17bb0*/  FFMA.FTZ R163, R56, UR52, -R59 ;  /* 0x0000003438a37c23 */ /* 0x000fe2000801083b */
[--C-:B------:R-:W-:Y:S01]  /*17bc0*/  FFMA.FTZ R31, R66, UR52, -R155.reuse ;  /* 0x00000034421f7c23 */ /* 0x100fe2000801089b */
[----:B------:R-:W-:Y:S01]  /*17bd0*/  FFMA.FTZ R156, R69, UR52, -R155 ;  /* 0x00000034459c7c23 */ /* 0x000fe2000801089b */
[----:B------:R-:W-:Y:S01]  /*17be0*/  FFMA.FTZ R157, R61, UR52, -R59 ;  /* 0x000000343d9d7c23 */ /* 0x000fe2000801083b */
[--C-:B------:R-:W-:Y:S01]  /*17bf0*/  FFMA.FTZ R27, R70, UR52, -R155.reuse ;  /* 0x00000034461b7c23 */ /* 0x100fe2000801089b */
[----:B------:R-:W-:Y:S01]  /*17c00*/  FFMA.FTZ R158, R71, UR52, -R155 ;  /* 0x00000034479e7c23 */ /* 0x000fe2000801089b */
[----:B------:R-:W1:Y:S01]  /*17c10*/  MUFU.EX2 R183, R183 ;  /* 0x000000b700b77308 */ /* 0x000e620000000800 */
[----:B--2---:R-:W-:Y:S01]  /*17c20*/  FADD.FTZ R4, R6, R3 ;  /* 0x0000000306047221 */ /* 0x004fe20000010000 */
[----:B------:R-:W-:Y:S01]  /*17c30*/  FFMA.FTZ R159, R67, UR52, -R59 ;  /* 0x00000034439f7c23 */ /* 0x000fe2000801083b */
[--C-:B------:R-:W-:Y:S01]  /*17c40*/  FFMA.FTZ R21, R72, UR52, -R155.reuse ;  /* 0x0000003448157c23 */ /* 0x100fe2000801089b */
[--C-:B------:R-:W-:Y:S01]  /*17c50*/  FFMA.FTZ R152, R78, UR52, -R155.reuse ;  /* 0x000000344e987c23 */ /* 0x100fe2000801089b */
[----:B------:R-:W-:Y:S01]  /*17c60*/  FFMA.FTZ R7, R80, UR52, -R155 ;  /* 0x0000003450077c23 */ /* 0x000fe2000801089b */
[----:B------:R-:W-:-:S02]  /*17c70*/  IMAD R29, R184, 0x8, R18 ;  /* 0x00000008b81d7824 */ /* 0x000fc400078e0212 */
[----:B------:R-:W-:Y:S01]  /*17c80*/  FFMA.FTZ R154, R82, UR52, -R155 ;  /* 0x00000034529a7c23 */ /* 0x000fe2000801089b */
[----:B------:R-:W2:Y:S01]  /*17c90*/  MUFU.EX2 R87, R87 ;  /* 0x0000005700577308 */ /* 0x000ea20000000800 */
[----:B0-----:R-:W-:Y:S01]  /*17ca0*/  FADD.FTZ R38, R182, R9 ;  /* 0x00000009b6267221 */ /* 0x001fe20000010000 */
[----:B------:R-:W-:Y:S01]  /*17cb0*/  FFMA.FTZ R57, R84, UR52, -R155 ;  /* 0x0000003454397c23 */ /* 0x000fe2000801089b */
[----:B------:R-:W-:Y:S02]  /*17cc0*/  IMAD.U32 R50, RZ, RZ, UR38 ;  /* 0x00000026ff327e24 */ /* 0x000fe4000f8e00ff */
[----:B------:R-:W-:-:S03]  /*17cd0*/  FFMA.FTZ R155, R75, UR52, -R59 ;  /* 0x000000344b9b7c23 */ /* 0x000fc6000801083b */
        /* <DEDUP_REMOVED lines=92> */
[----:B------:R-:W-:-:S05]  /*182a0*/  VIADD R3, R29, 0x28840 ;  /* 0x000288401d037836 */ /* 0x000fca0000000000 */
[----:B------:R-:W-:Y:S01]  /*182b0*/  PRMT R3, R50, 0x654, R3 ;  /* 0x0000065432037816 */ /* 0x000fe20000000003 */
[----:B------:R-:W1:Y:S01]  /*182c0*/  MUFU.EX2 R27, R27 ;  /* 0x0000001b001b7308 */ /* 0x000e620000000800 */
[----:B--2---:R-:W-:Y:S02]  /*182d0*/  FADD.FTZ R48, R156, R25 ;  /* 0x000000199c307221 */ /* 0x004fe40000010000 */
[----:B------:R2:W-:Y:S05]  /*182e0*/  SYNCS.ARRIVE.TRANS64.RED.A1T0 RZ, [R3+URZ], RZ ;  /* 0x000000ff03ff79a7 */ /* 0x0005ea000810043f */
[----:B------:R-:W3:Y:S01]  /*182f0*/  MUFU.EX2 R42, R42 ;  /* 0x0000002a002a7308 */ /* 0x000ee20000000800 */
[----:B0-----:R-:W-:-:S07]  /*18300*/  FADD.FTZ R25, R157, R4 ;  /* 0x000000049d197221 */ /* 0x001fce0000010000 */
[----:B------:R-:W0:Y:S01]  /*18310*/  MUFU.EX2 R158, R158 ;  /* 0x0000009e009e7308 */ /* 0x000e220000000800 */
[----:B-1----:R-:W-:Y:S01]  /*18320*/  FADD.FTZ R29, R27, R48 ;  /* 0x000000301b1d7221 */ /* 0x002fe20000010000 */
[----:B------:R-:W-:-:S06]  /*18330*/  FFMA.FTZ R48, R76, UR52, -R59 ;  /* 0x000000344c307c23 */ /* 0x000fcc000801083b */
[----:B------:R-:W1:Y:S01]  /*18340*/  MUFU.EX2 R159, R159 ;  /* 0x0000009f009f7308 */ /* 0x000e620000000800 */
[----:B---3--:R-:W-:-:S07]  /*18350*/  FADD.FTZ R4, R42, R25 ;  /* 0x000000192a047221 */ /* 0x008fce0000010000 */
        /* <DEDUP_REMOVED lines=24> */
.L_x_8412:
[----:B------:R-:W-:Y:S01]  /*184e0*/  IMAD R15, R15, 0x8, R18 ;  /* 0x000000080f0f7824 */ /* 0x000fe200078e0212 */
[----:B------:R-:W-:Y:S01]  /*184f0*/  ISETP.GT.AND P1, PT, R0, R12, PT ;  /* 0x0000000c0000720c */ /* 0x000fe20003f24270 */
[----:B------:R-:W-:Y:S01]  /*18500*/  IMAD.U32 R50, RZ, RZ, UR38 ;  /* 0x00000026ff327e24 */ /* 0x000fe2000f8e00ff */
[----:B------:R-:W-:Y:S01]  /*18510*/  F2FP.BF16.F32.PACK_AB R180, R153, R180 ;  /* 0x000000b499b4723e */ /* 0x000fe200000010ff */
[----:B------:R-:W-:Y:S01]  /*18520*/  VIADD R15, R15, 0x28860 ;  /* 0x000288600f0f7836 */ /* 0x000fe20000000000 */
[----:B------:R-:W-:Y:S01]  /*18530*/  F2FP.BF16.F32.PACK_AB R177, R20, R177 ;  /* 0x000000b114b1723e */ /* 0x000fe200000010ff */
        /* <DEDUP_REMOVED lines=67> */
[----:B------:R-:W-:Y:S01]  /*18970*/  VIADD R0, R0, 0xffffffff ;  /* 0xffffffff00007836 */ /* 0x000fe20000000000 */
[----:B------:R-:W-:Y:S01]  /*18980*/  F2FP.BF16.F32.PACK_AB R182, R87, R182 ;  /* 0x000000b657b6723e */ /* 0x000fe200000010ff */
[----:B------:R-:W-:Y:S01]  /*18990*/  IMAD.MOV.U32 R13, RZ, RZ, R11 ;  /* 0x000000ffff0d7224 */ /* 0x000fe200078e000b */
[----:B------:R-:W-:Y:S01]  /*189a0*/  F2FP.BF16.F32.PACK_AB R183, R8, R183 ;  /* 0x000000b708b7723e */ /* 0x000fe200000010ff */
[----:B------:R-:W-:Y:S01]  /*189b0*/  IMAD.MOV.U32 R14, RZ, RZ, R10 ;  /* 0x000000ffff0e7224 */ /* 0x000fe200078e000a */
[----:B------:R-:W-:Y:S01]  /*189c0*/  F2FP.BF16.F32.PACK_AB R176, R85, R176 ;  /* 0x000000b055b0723e */ /* 0x000fe200000010ff */
[----:B------:R-:W-:Y:S01]  /*189d0*/  IMAD.MOV.U32 R20, RZ, RZ, R187 ;  /* 0x000000ffff147224 */ /* 0x000fe200078e00bb */
[----:B------:R-:W-:Y:S01]  /*189e0*/  F2FP.BF16.F32.PACK_AB R178, R83, R178 ;  /* 0x000000b253b2723e */ /* 0x000fe200000010ff */
[----:B0-----:R-:W-:Y:S01]  /*189f0*/  IMAD.MOV.U32 R15, RZ, RZ, R184 ;  /* 0x000000ffff0f7224 */ /* 0x001fe200078e00b8 */
        /* <DEDUP_REMOVED lines=26> */
.L_x_8401:
[----:B------:R-:W-:-:S13]  /*18ba0*/  ISETP.GE.AND P1, PT, R0, R198, PT ;  /* 0x000000c60000720c */ /* 0x000fda0003f26270 */
[----:B------:R-:W-:Y:S05]  /*18bb0*/  @!P1 BRA `(.L_x_8414) ;  /* 0x0000003800c49947 */ /* 0x000fea0003800000 */
[----:B------:R-:W-:Y:S01]  /*18bc0*/  MOV R12, R11 ;  /* 0x0000000b000c7202 */ /* 0x000fe20000000f00 */
[----:B------:R-:W-:Y:S02]  /*18bd0*/  IMAD.MOV.U32 R13, RZ, RZ, R10 ;  /* 0x000000ffff0d7224 */ /* 0x000fe400078e000a */
[----:B------:R-:W-:Y:S02]  /*18be0*/  IMAD.MOV.U32 R15, RZ, RZ, R187 ;  /* 0x000000ffff0f7224 */ /* 0x000fe400078e00bb */
[----:B------:R-:W-:-:S07]  /*18bf0*/  IMAD.MOV.U32 R14, RZ, RZ, R184 ;  /* 0x000000ffff0e7224 */ /* 0x000fce00078e00b8 */
.L_x_8434:
        /* <DEDUP_REMOVED lines=8> */
.L_x_8416:
        /* <DEDUP_REMOVED lines=8> */
.L_x_8417:
[----:B------:R-:W-:Y:S04]  /*18d00*/  BSSY B0, `(.L_x_8415) ;  /* 0x0000004000007945 */ /* 0x000fe80003800000 */
[----:B-1----:R-:W-:Y:S05]  /*18d10*/  @P2 BRA `(.L_x_8418) ;  /* 0x0000000000082947 */ /* 0x002fea0003800000 */
[----:B------:R-:W1:Y:S02]  /*18d20*/  SYNCS.PHASECHK.TRANS64.TRYWAIT P2, [R7+URZ+0x28830], R6 ;  /* 0x02883006070075a7 */ /* 0x000e64000804017f */
[----:B-1----:R-:W-:Y:S05]  /*18d30*/  @!P2 BRA `(.L_x_8419) ;  /* 0x000000fc0024a947 */ /* 0x002fea0003800000 */
.L_x_8418:
[----:B------:R-:W-:Y:S05]  /*18d40*/  BSYNC B0 ;  /* 0x0000000000007941 */ /* 0x000fea0003800000 */
.L_x_8415:
[----:B------:R-:W2:Y:S01]  /*18d50*/  S2R R8, SR_TID.X ;  /* 0x0000000000087919 */ /* 0x000ea20000002100 */
[----:B01----:R-:W-:Y:S01]  /*18d60*/  IMAD.MOV.U32 R7, RZ, RZ, 0x40000040 ;  /* 0x40000040ff077424 */ /* 0x003fe200078e00ff */
[----:B------:R-:W-:Y:S05]  /*18d70*/  WARPSYNC.ALL ;  /* 0x0000000000007948 */ /* 0x000fea0003800000 */
[----:B------:R-:W-:Y:S01]  /*18d80*/  R2UR UR35, R7 ;  /* 0x00000000072372ca */ /* 0x000fe200000e0000 */
[----:B------:R-:W-:Y:S02]  /*18d90*/  VIADD R184, R14, 0x1 ;  /* 0x000000010eb87836 */ /* 0x000fe40000000000 */
[----:B------:R-:W-:-:S03]  /*18da0*/  IMAD.MOV.U32 R9, RZ, RZ, 0x40000040 ;  /* 0x40000040ff097424 */ /* 0x000fc600078e00ff */
        /* <DEDUP_REMOVED lines=61> */
.L_x_8421:
[----:B------:R-:W-:Y:S01]  /*19180*/  SHF.L.U32 R6, R15, 0x1f, RZ ;  /* 0x0000001f0f067819 */ /* 0x000fe200000006ff */
[----:B------:R-:W-:-:S04]  /*19190*/  IMAD R7, R14, 0x8, R18 ;  /* 0x000000080e077824 */ /* 0x000fc800078e0212 */
[----:B------:R0:W1:Y:S01]  /*191a0*/  SYNCS.PHASECHK.TRANS64.TRYWAIT P1, [R7+URZ+0x28850], R6 ;  /* 0x02885006070075a7 */ /* 0x000062000802017f */
[----:B------:R-:W-:Y:S05]  /*191b0*/  @!P0 BRA `(.L_x_8422) ;  /* 0x0000000000048947 */ /* 0x000fea0003800000 */
[----:B------:R-:W-:Y:S01]  /*191c0*/  BPT.TRAP 0x1 ;  /* 0x000000040000795c */ /* 0x000fe20000300000 */
.L_x_8422:
[----:B-1----:R-:W-:Y:S05]  /*191d0*/  @P1 BRA `(.L_x_8420) ;  /* 0x0000000000081947 */ /* 0x002fea0003800000 */
[----:B------:R-:W1:Y:S02]  /*191e0*/  SYNCS.PHASECHK.TRANS64.TRYWAIT P1, [R7+URZ+0x28850], R6 ;  /* 0x02885006070075a7 */ /* 0x000e64000802017f */
[----:B-1----:R-:W-:Y:S05]  /*191f0*/  @!P1 BRA `(.L_x_8423) ;  /* 0x000000f800089947 */ /* 0x002fea0003800000 */
.L_x_8420:
        /* <DEDUP_REMOVED lines=67> */
.L_x_8424:
[----:B0-----:R-:W0:Y:S01]  /*19630*/  @P4 LDC R6, c[0x0][0x44c] ;  /* 0x00011300ff064b82 */ /* 0x001e220000000800 */
[----:B------:R-:W-:Y:S01]  /*19640*/  FMUL.FTZ R15, R30, UR48 ;  /* 0x000000301e0f7c20 */ /* 0x000fe20008410000 */
[----:B------:R-:W-:Y:S01]  /*19650*/  FMUL.FTZ R30, R39, UR48 ;  /* 0x00000030271e7c20 */ /* 0x000fe20008410000 */
[----:B------:R-:W-:Y:S01]  /*19660*/  FMUL.FTZ R39, R44, UR48 ;  /* 0x000000302c277c20 */ /* 0x000fe20008410000 */
[----:B------:R-:W-:Y:S01]  /*19670*/  FMUL.FTZ R44, R54, UR48 ;  /* 0x00000030362c7c20 */ /* 0x000fe20008410000 */
[----:B------:R-:W-:Y:S01]  /*19680*/  FMUL.FTZ R54, R71, UR48 ;  /* 0x0000003047367c20 */ /* 0x000fe20008410000 */
[----:B------:R-:W-:Y:S01]  /*19690*/  FMUL.FTZ R71, R73, UR48 ;  /* 0x0000003049477c20 */ /* 0x000fe20008410000 */
[----:B------:R-:W-:Y:S01]  /*196a0*/  IADD3 R73, R195, R193, RZ ;  /* 0x000000c1c3497210 */ /* 0x000fe20007ffe0ff */
        /* <DEDUP_REMOVED lines=10> */
[----:B------:R-:W-:-:S02]  /*19750*/  IMAD.SHL.U32 R80, R0, 0x80, RZ ;  /* 0x0000008000507824 */ /* 0x000fc400078e00ff */
        /* <DEDUP_REMOVED lines=14> */
[----:B------:R-:W-:Y:S02]  /*19840*/  IMAD R6, R184, 0x8, R18 ;  /* 0x00000008b8067824 */ /* 0x000fe400078e0212 */
[----:B------:R-:W-:Y:S01]  /*19850*/  FMUL.FTZ R32, R37, UR48 ;  /* 0x0000003025207c20 */ /* 0x000fe20008410000 */
[----:B------:R-:W-:-:S02]  /*19860*/  IMAD.U32 R7, RZ, RZ, UR38 ;  /* 0x00000026ff077e24 */ /* 0x000fc4000f8e00ff */
[----:B------:R-:W-:Y:S01]  /*19870*/  FMUL.FTZ R29, R38, UR48 ;  /* 0x00000030261d7c20 */ /* 0x000fe20008410000 */
[----:B------:R-:W-:Y:S01]  /*19880*/  VIADD R6, R6, 0x28840 ;  /* 0x0002884006067836 */ /* 0x000fe20000000000 */
        /* <DEDUP_REMOVED lines=12> */
[----:B------:R-:W-:Y:S01]  /*19950*/  PRMT R7, R7, 0x654, R6 ;  /* 0x0000065407077816 */ /* 0x000fe20000000006 */
        /* <DEDUP_REMOVED lines=26> */
[----:B------:R-:W1:Y:S01]  /*19b00*/  MUFU.TANH R10, R10 ;  /* 0x0000000a000a7308 */ /* 0x000e620000002400 */
[----:B------:R2:W-:Y:S03]  /*19b10*/  SYNCS.ARRIVE.TRANS64.RED.A1T0 RZ, [R7+URZ], RZ ;  /* 0x000000ff07ff79a7 */ /* 0x0005e6000810043f */
[----:B------:R-:W-:-:S04]  /*19b20*/  IADD3 R6, -R189, R6, R190 ;  /* 0x00000006bd067210 */ /* 0x000fc80007ffe1be */
[----:B------:R-:W3:Y:S01]  /*19b30*/  MUFU.TANH R11, R11 ;  /* 0x0000000b000b7308 */ /* 0x000ee20000002400 */
[C---:B------:R-:W-:Y:S02]  /*19b40*/  VIADD R74, R6.reuse, UR47 ;  /* 0x0000002f064a7c36 */ /* 0x040fe40008000000 */
[----:B------:R-:W-:Y:S02]  /*19b50*/  VIADD R83, R6, UR53 ;  /* 0x0000003506537c36 */ /* 0x000fe40008000000 */
[--C-:B0-----:R-:W-:Y:S02]  /*19b60*/  IMAD.IADD R84, R74, 0x1, R65.reuse ;  /* 0x000000014a547824 */ /* 0x101fe400078e0241 */
[----:B------:R-:W-:Y:S01]  /*19b70*/  IMAD.IADD R85, R83, 0x1, R65 ;  /* 0x0000000153557824 */ /* 0x000fe200078e0241 */
[----:B------:R-:W0:Y:S08]  /*19b80*/  MUFU.TANH R8, R8 ;  /* 0x0000000800087308 */ /* 0x000e300000002400 */
        /* <DEDUP_REMOVED lines=74> */
.L_x_8427:
[----:B------:R-:W-:-:S05]  /*1a030*/  IMAD.U32 R67, RZ, RZ, UR43 ;  /* 0x0000002bff437e24 */ /* 0x000fca000f8e00ff */
[----:B------:R-:W-:-:S13]  /*1a040*/  ISETP.NE.AND P1, PT, R67, 0x1, PT ;  /* 0x000000014300780c */ /* 0x000fda0003f25270 */
[----:B------:R-:W1:Y:S02]  /*1a050*/  @P1 LDC.64 R6, c[0x0][0x9e8] ;  /* 0x00027a00ff061b82 */ /* 0x000e640000000a00 */
[----:B-1----:R-:W-:-:S05]  /*1a060*/  @P1 IMAD.HI.U32 R6, R65, R6, RZ ;  /* 0x0000000641061227 */ /* 0x002fca00078e00ff */
[----:B------:R-:W-:-:S07]  /*1a070*/  @P1 SHF.R.U32.HI R65, RZ, R7, R6 ;  /* 0x00000007ff411219 */ /* 0x000fce0000011606 */
.L_x_8428:
[----:B------:R-:W-:Y:S05]  /*1a080*/  BSYNC B0 ;  /* 0x0000000000007941 */ /* 0x000fea0003800000 */
.L_x_8426:
[----:B------:R-:W-:-:S04]  /*1a090*/  IMAD R6, R65, R67, -R80 ;  /* 0x0000004341067224 */ /* 0x000fc800078e0a50 */
[----:B------:R-:W-:-:S05]  /*1a0a0*/  IMAD R6, R191, -0x2, R6 ;  /* 0xfffffffebf067824 */ /* 0x000fca00078e0206 */
[----:B------:R-:W-:Y:S02]  /*1a0b0*/  VIADDMNMX R84, R6, R67, R84, PT ;  /* 0x0000004306547246 */ /* 0x000fe40003800154 */
[----:B------:R-:W-:-:S07]  /*1a0c0*/  VIMNMX R85, R85, R6, !PT ;  /* 0x0000000655557248 */ /* 0x000fce0007fe0100 */
.L_x_8425:
        /* <DEDUP_REMOVED lines=113> */
.L_x_8431:
[----:B------:R-:W-:-:S05]  /*1a7e0*/  IMAD.U32 R83, RZ, RZ, UR43 ;  /* 0x0000002bff537e24 */ /* 0x000fca000f8e00ff */
[----:B------:R-:W-:-:S13]  /*1a7f0*/  ISETP.NE.AND P2, PT, R83, 0x1, PT ;  /* 0x000000015300780c */ /* 0x000fda0003f45270 */
[----:B------:R-:W0:Y:S02]  /*1a800*/  @P2 LDC.64 R6, c[0x0][0x9e8] ;  /* 0x00027a00ff062b82 */ /* 0x000e240000000a00 */
[----:B0-----:R-:W-:-:S05]  /*1a810*/  @P2 IMAD.HI.U32 R6, R81, R6, RZ ;  /* 0x0000000651062227 */ /* 0x001fca00078e00ff */
[----:B------:R-:W-:-:S07]  /*1a820*/  @P2 SHF.R.U32.HI R81, RZ, R7, R6 ;  /* 0x00000007ff512219 */ /* 0x000fce0000011606 */
.L_x_8432:
[----:B------:R-:W-:Y:S05]  /*1a830*/  BSYNC B0 ;  /* 0x0000000000007941 */ /* 0x000fea0003800000 */
.L_x_8430:
[----:B------:R-:W-:-:S04]  /*1a840*/  IMAD R80, R81, R83, -R80 ;  /* 0x0000005351507224 */ /* 0x000fc800078e0a50 */
[----:B------:R-:W-:-:S05]  /*1a850*/  IMAD R80, R191, -0x2, R80 ;  /* 0xfffffffebf507824 */ /* 0x000fca00078e0250 */
[----:B------:R-:W-:Y:S02]  /*1a860*/  VIADDMNMX R74, R80, R83, R74, PT ;  /* 0x00000053504a7246 */ /* 0x000fe4000380014a */
[----:B------:R-:W-:-:S07]  /*1a870*/  VIMNMX R73, R73, R80, !PT ;  /* 0x0000005049497248 */ /* 0x000fce0007fe0100 */
.L_x_8429:
        /* <DEDUP_REMOVED lines=65> */
[----:B------:R-:W-:Y:S01]  /*1ac90*/  FSEL R30, R30, -INF , !P2 ;  /* 0xff8000001e1e7808 */ /* 0x000fe20005000000 */
[----:B------:R-:W0:Y:S01]  /*1aca0*/  SHFL.BFLY PT, R7, R6, 0x2, 0x1f ;  /* 0x0c401f0006077f89 */ /* 0x000e2200000e0000 */
[----:B------:R-:W-:-:S02]  /*1acb0*/  ISETP.GT.AND P3, PT, R73, 0x40, P1 ;  /* 0x000000404900780c */ /* 0x000fc40000f64270 */
[----:B------:R-:W-:Y:S02]  /*1acc0*/  ISETP.GT.AND P2, PT, R73, 0x21, P1 ;  /* 0x000000214900780c */ /* 0x000fe40000f44270 */
[C---:B------:R-:W-:Y:S02]  /*1acd0*/  ISETP.LT.OR P3, PT, R74.reuse, 0x41, P3 ;  /* 0x000000414a00780c */ /* 0x040fe40001f61670 */
[----:B------:R-:W-:Y:S02]  /*1ace0*/  ISETP.LT.OR P2, PT, R74, 0x22, P2 ;  /* 0x000000224a00780c */ /* 0x000fe40001741670 */
[----:B------:R-:W-:Y:S02]  /*1acf0*/  FSEL R47, R47, -INF , !P3 ;  /* 0xff8000002f2f7808 */ /* 0x000fe40005800000 */
[----:B------:R-:W-:Y:S02]  /*1ad00*/  FSEL R34, R34, -INF , !P2 ;  /* 0xff80000022227808 */ /* 0x000fe40005000000 */
[----:B------:R-:W-:-:S02]  /*1ad10*/  ISETP.GT.AND P3, PT, R73, 0x41, P1 ;  /* 0x000000414900780c */ /* 0x000fc40000f64270 */
[----:B------:R-:W-:Y:S02]  /*1ad20*/  ISETP.GT.AND P2, PT, R73, 0x29, P1 ;  /* 0x000000294900780c */ /* 0x000fe40000f44270 */
[C---:B------:R-:W-:Y:S02]  /*1ad30*/  ISETP.LT.OR P3, PT, R74.reuse, 0x42, P3 ;  /* 0x000000424a00780c */ /* 0x040fe40001f61670 */
[----:B------:R-:W-:Y:S02]  /*1ad40*/  ISETP.LT.OR P2, PT, R74, 0x2a, P2 ;  /* 0x0000002a4a00780c */ /* 0x000fe40001741670 */
[----:B------:R-:W-:Y:S02]  /*1ad50*/  FSEL R48, R48, -INF , !P3 ;  /* 0xff80000030307808 */ /* 0x000fe40005800000 */
[----:B------:R-:W-:Y:S02]  /*1ad60*/  FSEL R38, R38, -INF , !P2 ;  /* 0xff80000026267808 */ /* 0x000fe40005000000 */
[----:B0-----:R-:W-:-:S02]  /*1ad70*/  FMNMX.FTZ R7, R6, R7, !PT ;  /* 0x0000000706077209 */ /* 0x001fc40007810000 */
[C---:B------:R-:W-:Y:S02]  /*1ad80*/  ISETP.GT.AND P3, PT, R73.reuse, 0x48, P1 ;  /* 0x000000484900780c */ /* 0x040fe40000f64270 */
[----:B------:R-:W-:Y:S01]  /*1ad90*/  ISETP.GT.AND P2, PT, R73, 0x31, P1 ;  /* 0x000000314900780c */ /* 0x000fe20000f44270 */
[----:B------:R-:W0:Y:S01]  /*1ada0*/  SHFL.BFLY PT, R10, R7, 0x1, 0x1f ;  /* 0x0c201f00070a7f89 */ /* 0x000e2200000e0000 */
[C---:B------:R-:W-:Y:S02]  /*1adb0*/  ISETP.LT.OR P3, PT, R74.reuse, 0x49, P3 ;  /* 0x000000494a00780c */ /* 0x040fe40001f61670 */
[----:B------:R-:W-:Y:S02]  /*1adc0*/  ISETP.LT.OR P2, PT, R74, 0x32, P2 ;  /* 0x000000324a00780c */ /* 0x000fe40001741670 */
[----:B------:R-:W-:Y:S02]  /*1add0*/  FSEL R49, R49, -INF , !P3 ;  /* 0xff80000031317808 */ /* 0x000fe40005800000 */
[----:B------:R-:W-:-:S02]  /*1ade0*/  FSEL R42, R42, -INF , !P2 ;  /* 0xff8000002a2a7808 */ /* 0x000fc40005000000 */
[C---:B------:R-:W-:Y:S02]  /*1adf0*/  ISETP.GT.AND P3, PT, R73.reuse, RZ, P1 ;  /* 0x000000ff4900720c */ /* 0x040fe40000f64270 */
[----:B------:R-:W-:Y:S02]  /*1ae00*/  ISETP.GT.AND P2, PT, R73, 0x39, P1 ;  /* 0x000000394900780c */ /* 0x000fe40000f44270 */
[C---:B------:R-:W-:Y:S02]  /*1ae10*/  ISETP.LT.OR P3, PT, R74.reuse, 0x1, P3 ;  /* 0x000000014a00780c */ /* 0x040fe40001f61670 */
[----:B------:R-:W-:Y:S02]  /*1ae20*/  ISETP.LT.OR P2, PT, R74, 0x3a, P2 ;  /* 0x0000003a4a00780c */ /* 0x000fe40001741670 */
[----:B------:R-:W-:Y:S02]  /*1ae30*/  FSEL R81, R8, -INF , !P3 ;  /* 0xff80000008517808 */ /* 0x000fe40005800000 */
[----:B------:R-:W-:-:S02]  /*1ae40*/  FSEL R46, R46, -INF , !P2 ;  /* 0xff8000002e2e7808 */ /* 0x000fc40005000000 */
[----:B------:R-:W-:Y:S02]  /*1ae50*/  FMNMX.FTZ R8, R81, R12, !PT ;  /* 0x0000000c51087209 */ /* 0x000fe40007810000 */
[----:B------:R-:W-:Y:S02]  /*1ae60*/  ISETP.GT.AND P3, PT, R73, 0x49, P1 ;  /* 0x000000494900780c */ /* 0x000fe40000f64270 */
[----:B0-----:R-:W-:Y:S02]  /*1ae70*/  FMNMX.FTZ R10, R7, R10, !PT ;  /* 0x0000000a070a7209 */ /* 0x001fe40007810000 */
[----:B------:R-:W-:Y:S02]  /*1ae80*/  FMNMX.FTZ R8, R9, R8, !PT ;  /* 0x0000000809087209 */ /* 0x000fe40007810000 */
[C---:B------:R-:W-:Y:S01]  /*1ae90*/  FSETP.NEU.FTZ.AND P2, PT, R10.reuse, -INF , PT ;  /* 0xff8000000a00780b */ /* 0x040fe20003f5d000 */
[----:B------:R-:W-:Y:S01]  /*1aea0*/  FMUL.FTZ R6, R10, UR52 ;  /* 0x000000340a067c20 */ /* 0x000fe20008410000 */
[----:B------:R-:W-:-:S04]  /*1aeb0*/  ISETP.LT.OR P3, PT, R74, 0x4a, P3 ;  /* 0x0000004a4a00780c */ /* 0x000fc80001f61670 */
[----:B------:R-:W-:Y:S02]  /*1aec0*/  FSEL R6, R6, RZ, P2 ;  /* 0x000000ff06067208 */ /* 0x000fe40001000000 */
[----:B------:R-:W-:Y:S02]  /*1aed0*/  FSEL R50, R50, -INF , !P3 ;  /* 0xff80000032327808 */ /* 0x000fe40005800000 */
        /* <DEDUP_REMOVED lines=51> */
[----:B------:R-:W-:Y:S01]  /*1b210*/  FFMA.FTZ R71, R71, UR52, -R6 ;  /* 0x0000003447477c23 */ /* 0x000fe20008010806 */
[----:B------:R-:W-:Y:S01]  /*1b220*/  ISETP.LT.OR P3, PT, R74, 0x61, P3 ;  /* 0x000000614a00780c */ /* 0x000fe20001f61670 */
[----:B------:R-:W-:Y:S01]  /*1b230*/  MUFU.EX2 R7, R7 ;  /* 0x0000000700077308 */ /* 0x000fe20000000800 */
[----:B------:R-:W-:-:S02]  /*1b240*/  FMNMX.FTZ R28, R46, R11, !PT ;  /* 0x0000000b2e1c7209 */ /* 0x000fc40007810000 */
[----:B------:R-:W-:Y:S01]  /*1b250*/  FSEL R24, R55, -INF , !P3 ;  /* 0xff80000037187808 */ /* 0x000fe20005800000 */
[----:B------:R-:W-:Y:S01]  /*1b260*/  FFMA.FTZ R55, R75, UR52, -R6 ;  /* 0x000000344b377c23 */ /* 0x000fe20008010806 */
[----:B------:R-:W-:Y:S02]  /*1b270*/  ISETP.GT.AND P3, PT, R73, 0x61, P1 ;  /* 0x000000614900780c */ /* 0x000fe40000f64270 */
[----:B------:R-:W-:Y:S01]  /*1b280*/  FMNMX.FTZ R11, R47, R28, !PT ;  /* 0x0000001c2f0b7209 */ /* 0x000fe20007810000 */
[----:B------:R-:W-:Y:S01]  /*1b290*/  MUFU.EX2 R180, R180 ;  /* 0x000000b400b47308 */ /* 0x000fe20000000800 */
[----:B------:R-:W-:Y:S02]  /*1b2a0*/  ISETP.LT.OR P3, PT, R74, 0x62, P3 ;  /* 0x000000624a00780c */ /* 0x000fe40001f61670 */
[----:B------:R-:W-:Y:S02]  /*1b2b0*/  FMNMX.FTZ R28, R48, R11, !PT ;  /* 0x0000000b301c7209 */ /* 0x000fe40007810000 */
[----:B------:R-:W-:-:S02]  /*1b2c0*/  FSEL R56, R56, -INF , !P3 ;  /* 0xff80000038387808 */ /* 0x000fc40005800000 */
[----:B------:R-:W-:Y:S01]  /*1b2d0*/  ISETP.GT.AND P3, PT, R73, 0x68, P1 ;  /* 0x000000684900780c */ /* 0x000fe20000f64270 */
[----:B------:R-:W-:Y:S01]  /*1b2e0*/  MUFU.EX2 R182, R182 ;  /* 0x000000b600b67308 */ /* 0x000fe20000000800 */
[----:B------:R-:W-:Y:S02]  /*1b2f0*/  FMNMX.FTZ R11, R49, R28, !PT ;  /* 0x0000001c310b7209 */ /* 0x000fe40007810000 */
[----:B------:R-:W-:Y:S02]  /*1b300*/  ISETP.LT.OR P3, PT, R74, 0x69, P3 ;  /* 0x000000694a00780c */ /* 0x000fe40001f61670 */
[----:B------:R-:W-:Y:S02]  /*1b310*/  FMNMX.FTZ R32, R50, R11, !PT ;  /* 0x0000000b32207209 */ /* 0x000fe40007810000 */
[----:B------:R-:W-:Y:S01]  /*1b320*/  FSEL R28, R57, -INF , !P3 ;  /* 0xff800000391c7808 */ /* 0x000fe20005800000 */
[----:B------:R-:W-:Y:S01]  /*1b330*/  FFMA.FTZ R57, R77, UR52, -R6 ;  /* 0x000000344d397c23 */ /* 0x000fe20008010806 */
[----:B------:R-:W-:Y:S01]  /*1b340*/  FMNMX.FTZ R11, R51, R32, !PT ;  /* 0x00000020330b7209 */ /* 0x000fe20007810000 */
[----:B------:R-:W-:Y:S01]  /*1b350*/  MUFU.EX2 R21, R21 ;  /* 0x0000001500157308 */ /* 0x000fe20000000800 */
[----:B------:R-:W-:-:S02]  /*1b360*/  ISETP.GT.AND P3, PT, R73, 0x69, P1 ;  /* 0x000000694900780c */ /* 0x000fc40000f64270 */
[----:B------:R-:W-:Y:S02]  /*1b370*/  FMNMX.FTZ R11, R52, R11, !PT ;  /* 0x0000000b340b7209 */ /* 0x000fe40007810000 */
[----:B------:R-:W-:Y:S02]  /*1b380*/  ISETP.LT.OR P3, PT, R74, 0x6a, P3 ;  /* 0x0000006a4a00780c */ /* 0x000fe40001f61670 */
[----:B------:R-:W-:Y:S01]  /*1b390*/  FMNMX.FTZ R11, R8, R11, !PT ;  /* 0x0000000b080b7209 */ /* 0x000fe20007810000 */
[----:B------:R-:W-:Y:S01]  /*1b3a0*/  MUFU.EX2 R176, R176 ;  /* 0x000000b000b07308 */ /* 0x000fe20000000800 */
[----:B------:R-:W-:Y:S02]  /*1b3b0*/  FSEL R58, R58, -INF , !P3 ;  /* 0xff8000003a3a7808 */ /* 0x000fe40005800000 */
[----:B------:R-:W-:Y:S02]  /*1b3c0*/  ISETP.GT.AND P3, PT, R73, 0x70, P1 ;  /* 0x000000704900780c */ /* 0x000fe40000f64270 */
[----:B------:R-:W-:-:S02]  /*1b3d0*/  FMNMX.FTZ R11, R54, R11, !PT ;  /* 0x0000000b360b7209 */ /* 0x000fc40007810000 */
[----:B------:R-:W-:Y:S01]  /*1b3e0*/  ISETP.LT.OR P3, PT, R74, 0x71, P3 ;  /* 0x000000714a00780c */ /* 0x000fe20001f61670 */
[----:B------:R-:W-:Y:S01]  /*1b3f0*/  MUFU.EX2 R27, R27 ;  /* 0x0000001b001b7308 */ /* 0x000fe20000000800 */
[----:B------:R-:W-:Y:S02]  /*1b400*/  FMNMX.FTZ R11, R24, R11, !PT ;  /* 0x0000000b180b7209 */ /* 0x000fe40007810000 */
[----:B------:R-:W-:Y:S01]  /*1b410*/  FSEL R32, R61, -INF , !P3 ;  /* 0xff8000003d207808 */ /* 0x000fe20005800000 */
[----:B------:R-:W-:Y:S01]  /*1b420*/  FFMA.FTZ R61, R69, UR52, -R6 ;  /* 0x00000034453d7c23 */ /* 0x000fe20008010806 */
[----:B------:R-:W-:Y:S02]  /*1b430*/  ISETP.GT.AND P3, PT, R73, 0x71, P1 ;  /* 0x000000714900780c */ /* 0x000fe40000f64270 */
[----:B------:R-:W-:Y:S01]  /*1b440*/  FMNMX.FTZ R11, R56, R11, !PT ;  /* 0x0000000b380b7209 */ /* 0x000fe20007810000 */
[----:B------:R-:W-:Y:S01]  /*1b450*/  MUFU.EX2 R178, R178 ;  /* 0x000000b200b27308 */ /* 0x000fe20000000800 */
[----:B------:R-:W-:-:S02]  /*1b460*/  ISETP.LT.OR P3, PT, R74, 0x72, P3 ;  /* 0x000000724a00780c */ /* 0x000fc40001f61670 */
[----:B------:R-:W-:Y:S02]  /*1b470*/  FMNMX.FTZ R11, R28, R11, !PT ;  /* 0x0000000b1c0b7209 */ /* 0x000fe40007810000 */
[----:B------:R-:W-:Y:S02]  /*1b480*/  FSEL R62, R62, -INF , !P3 ;  /* 0xff8000003e3e7808 */ /* 0x000fe40005800000 */
[C---:B------:R-:W-:Y:S01]  /*1b490*/  ISETP.GT.AND P3, PT, R73.reuse, 0x78, P1 ;  /* 0x000000784900780c */ /* 0x040fe20000f64270 */
[----:B------:R-:W-:Y:S01]  /*1b4a0*/  MUFU.EX2 R31, R31 ;  /* 0x0000001f001f7308 */ /* 0x000fe20000000800 */
[----:B------:R-:W-:Y:S02]  /*1b4b0*/  FMNMX.FTZ R11, R58, R11, !PT ;  /* 0x0000000b3a0b7209 */ /* 0x000fe40007810000 */
[----:B------:R-:W-:Y:S01]  /*1b4c0*/  ISETP.GT.AND P1, PT, R73, 0x79, P1 ;  /* 0x000000794900780c */ /* 0x000fe20000f24270 */
[--C-:B------:R-:W-:Y:S01]  /*1b4d0*/  FFMA.FTZ R73, R59, UR52, -R6.reuse ;  /* 0x000000343b497c23 */ /* 0x100fe20008010806 */
[----:B------:R-:W-:Y:S01]  /*1b4e0*/  ISETP.LT.OR P3, PT, R74, 0x79, P3 ;  /* 0x000000794a00780c */ /* 0x000fe20001f61670 */
[----:B------:R-:W-:Y:S01]  /*1b4f0*/  FFMA.FTZ R59, R79, UR52, -R6 ;  /* 0x000000344f3b7c23 */ /* 0x000fe20008010806 */
[----:B------:R-:W-:Y:S01]  /*1b500*/  FMNMX.FTZ R11, R32, R11, !PT ;  /* 0x0000000b200b7209 */ /* 0x000fe20007810000 */
[----:B------:R-:W-:Y:S01]  /*1b510*/  MUFU.EX2 R172, R172 ;  /* 0x000000ac00ac7308 */ /* 0x000fe20000000800 */
[----:B------:R-:W-:-:S02]  /*1b520*/  ISETP.LT.OR P1, PT, R74, 0x7a, P1 ;  /* 0x0000007a4a00780c */ /* 0x000fc40000f21670 */
[----:B------:R-:W-:Y:S01]  /*1b530*/  FSEL R36, R63, -INF , !P3 ;  /* 0xff8000003f247808 */ /* 0x000fe20005800000 */
[----:B------:R-:W-:Y:S01]  /*1b540*/  FFMA.FTZ R63, R67, UR52, -R6 ;  /* 0x00000034433f7c23 */ /* 0x000fe20008010806 */
[----:B------:R-:W-:Y:S02]  /*1b550*/  FMNMX.FTZ R11, R62, R11, !PT ;  /* 0x0000000b3e0b7209 */ /* 0x000fe40007810000 */
[----:B------:R-:W-:Y:S01]  /*1b560*/  FSEL R64, R64, -INF , !P1 ;  /* 0xff80000040407808 */ /* 0x000fe20004800000 */
[----:B------:R-:W-:Y:S01]  /*1b570*/  MUFU.EX2 R35, R35 ;  /* 0x0000002300237308 */ /* 0x000fe20000000800 */
[----:B------:R-:W-:Y:S02]  /*1b580*/  FMNMX.FTZ R11, R36, R11, !PT ;  /* 0x0000000b240b7209 */ /* 0x000fe40007810000 */
        /* <DEDUP_REMOVED lines=36> */
[--C-:B------:R-:W-:Y:S01]  /*1b7d0*/  FFMA.FTZ R44, R46, UR52, -R65.reuse ;  /* 0x000000342e2c7c23 */ /* 0x100fe20008010841 */
[--C-:B------:R-:W-:Y:S01]  /*1b7e0*/  FFMA.FTZ R46, R48, UR52, -R65.reuse ;  /* 0x00000034302e7c23 */ /* 0x100fe20008010841 */
[----:B------:R-:W-:Y:S01]  /*1b7f0*/  FFMA.FTZ R48, R50, UR52, -R65 ;  /* 0x0000003432307c23 */ /* 0x000fe20008010841 */
[----:B------:R-:W-:Y:S01]  /*1b800*/  FADD.FTZ R50, R182, R15 ;  /* 0x0000000fb6327221 */ /* 0x000fe20000010000 */
        /* <DEDUP_REMOVED lines=12> */
[----:B0-----:R-:W-:Y:S01]  /*1b8d0*/  FADD.FTZ R9, R21, R50 ;  /* 0x0000003215097221 */ /* 0x001fe20000010000 */
[--C-:B------:R-:W-:Y:S01]  /*1b8e0*/  FFMA.FTZ R161, R51, UR52, -R65.reuse ;  /* 0x0000003433a17c23 */ /* 0x100fe20008010841 */
[--C-:B------:R-:W-:Y:S01]  /*1b8f0*/  FFMA.FTZ R159, R28, UR52, -R65.reuse ;  /* 0x000000341c9f7c23 */ /* 0x100fe20008010841 */
[----:B------:R-:W-:Y:S01]  /*1b900*/  FFMA.FTZ R153, R32, UR52, -R65 ;  /* 0x0000003420997c23 */ /* 0x000fe20008010841 */
[----:B------:R-:W-:Y:S01]  /*1b910*/  FADD.FTZ R50, R176, R9 ;  /* 0x00000009b0327221 */ /* 0x000fe20000010000 */
[----:B------:R-:W-:-:S02]  /*1b920*/  FFMA.FTZ R155, R36, UR52, -R65 ;  /* 0x00000034249b7c23 */ /* 0x000fc40008010841 */
[----:B------:R-:W0:Y:S01]  /*1b930*/  MUFU.EX2 R20, R20 ;  /* 0x0000001400147308 */ /* 0x000e220000000800 */
[----:B-1----:R-:W-:Y:S01]  /*1b940*/  FFMA.FTZ R3, R12, R3, R181 ;  /* 0x000000030c037223 */ /* 0x002fe200000100b5 */
[----:B------:R-:W-:Y:S01]  /*1b950*/  FADD.FTZ R9, R27, R50 ;  /* 0x000000321b097221 */ /* 0x000fe20000010000 */
[----:B------:R-:W-:Y:S02]  /*1b960*/  FFMA.FTZ R50, R52, UR52, -R65 ;  /* 0x0000003434327c23 */ /* 0x000fe40008010841 */
        /* <DEDUP_REMOVED lines=25> */
[----:B-1----:R-:W-:Y:S01]  /*1bb00*/  FADD.FTZ R4, R30, R3 ;  /* 0x000000031e047221 */ /* 0x002fe20000010000 */
[----:B------:R-:W-:Y:S01]  /*1bb10*/  FADD.FTZ R9, R53, R28 ;  /* 0x0000001c35097221 */ /* 0x000fe20000010000 */
        /* <DEDUP_REMOVED lines=79> */
.L_x_8433:
[----:B------:R-:W-:Y:S01]  /*1c010*/  IMAD R9, R14, 0x8, R18 ;  /* 0x000000080e097824 */ /* 0x000fe200078e0212 */
[----:B------:R-:W-:Y:S01]  /*1c020*/  ISETP.GT.AND P1, PT, R0, R198, PT ;  /* 0x000000c60000720c */ /* 0x000fe20003f24270 */
[----:B------:R-:W-:Y:S01]  /*1c030*/  IMAD.U32 R14, RZ, RZ, UR38 ;  /* 0x00000026ff0e7e24 */ /* 0x000fe2000f8e00ff */
        /* <DEDUP_REMOVED lines=101> */
[----:B------:R-:W-:Y:S02]  /*1c690*/  IMAD.MOV.U32 R13, RZ, RZ, R10 ;  /* 0x000000ffff0d7224 */ /* 0x000fe400078e000a */
[----:B------:R-:W-:Y:S02]  /*1c6a0*/  IMAD.MOV.U32 R15, RZ, RZ, R187 ;  /* 0x000000ffff0f7224 */ /* 0x000fe400078e00bb */
[----:B------:R-:W-:Y:S01]  /*1c6b0*/  IMAD.MOV.U32 R14, RZ, RZ, R184 ;  /* 0x000000ffff0e7224 */ /* 0x000fe200078e00b8 */
[----:B0-----:R-:W-:Y:S06]  /*1c6c0*/  @P1 BRA `(.L_x_8434) ;  /* 0xffffffc4004c1947 */ /* 0x001fec000383ffff */
.L_x_8414:
[----:B------:R-:W-:Y:S05]  /*1c6d0*/  WARPSYNC.ALL ;  /* 0x0000000000007948 */ /* 0x000fea0003800000 */
[----:B------:R-:W-:Y:S06]  /*1c6e0*/  BAR.ARV 0x8, 0x180 ;  /* 0x0206000000007b1d */ /* 0x000fec0000002000 */
[----:B------:R-:W-:Y:S05]  /*1c6f0*/  @!P0 BRA `(.L_x_8435) ;  /* 0x0000000000048947 */ /* 0x000fea0003800000 */
[----:B------:R-:W-:Y:S01]  /*1c700*/  BPT.TRAP 0x1 ;  /* 0x000000040000795c */ /* 0x000fe20000300000 */
.L_x_8435:
[----:B------:R-:W-:Y:S01]  /*1c710*/  IMAD R13, R184, 0x8, R18 ;  /* 0x00000008b80d7824 */ /* 0x000fe200078e0212 */
[----:B------:R-:W-:-:S04]  /*1c720*/  SHF.L.U32 R0, R187, 0x1f, RZ ;  /* 0x0000001fbb007819 */ /* 0x000fc800000006ff */
[----:B------:R0:W1:Y:S01]  /*1c730*/  SYNCS.PHASECHK.TRANS64.TRYWAIT P1, [R13+URZ+0x28850], R0 ;  /* 0x028850000d0075a7 */ /* 0x000062000802017f */
[----:B------:R-:W-:Y:S05]  /*1c740*/  @!P0 BRA `(.L_x_8436) ;  /* 0x0000000000048947 */ /* 0x000fea0003800000 */
[----:B------:R-:W-:Y:S01]  /*1c750*/  BPT.TRAP 0x1 ;  /* 0x000000040000795c */ /* 0x000fe20000300000 */
.L_x_8436:
[----:B------:R-:W-:-:S05]  /*1c760*/  VIADD R18, R18, 0x400 ;  /* 0x0000040012127836 */ /* 0x000fca0000000000 */
[----:B------:R-:W-:-:S04]  /*1c770*/  SHF.R.U32.HI R18, RZ, 0x4, R18 ;  /* 0x00000004ff127819 */ /* 0x000fc80000011612 */
[----:B------:R-:W-:-:S04]  /*1c780*/  LOP3.LUT R18, R18, 0x3fff, RZ, 0xc0, !PT ;  /* 0x00003fff12127812 */ /* 0x000fc800078ec0ff */
[----:B------:R-:W-:Y:S01]  /*1c790*/  LOP3.LUT R7, R18, 0x4000000, RZ, 0xfc, !PT ;  /* 0x0400000012077812 */ /* 0x000fe200078efcff */
[----:B-1----:R-:W-:Y:S06]  /*1c7a0*/  @P1 BRA `(.L_x_8437) ;  /* 0x0000000000081947 */ /* 0x002fec0003800000 */
[----:B------:R-:W1:Y:S02]  /*1c7b0*/  SYNCS.PHASECHK.TRANS64.TRYWAIT P1, [R13+URZ+0x28850], R0 ;  /* 0x028850000d0075a7 */ /* 0x000e64000802017f */
[----:B-1----:R-:W-:Y:S05]  /*1c7c0*/  @!P1 BRA `(.L_x_8438) ;  /* 0x000000c000a89947 */ /* 0x002fea0003800000 */
.L_x_8437:
[----:B------:R-:W-:Y:S01]  /*1c7d0*/  IMAD R6, R184, 0x800, R7 ;  /* 0x00000800b8067824 */ /* 0x000fe200078e0207 */
[----:B------:R-:W-:Y:S05]  /*1c7e0*/  WARPSYNC.ALL ;  /* 0x0000000000007948 */ /* 0x000fea0003800000 */
[----:B------:R-:W-:Y:S01]  /*1c7f0*/  IMAD.MOV.U32 R7, RZ, RZ, 0x40000040 ;  /* 0x40000040ff077424 */ /* 0x000fe200078e00ff */
[C---:B------:R-:W-:Y:S01]  /*1c800*/  R2UR UR6, R6.reuse ;  /* 0x00000000060672ca */ /* 0x040fe200000e0000 */
[----:B------:R-:W-:Y:S01]  /*1c810*/  WARPGROUP.ARRIVE ;  /* 0x00000000000079c5 */ /* 0x000fe20000000000 */
[----:B------:R-:W-:Y:S01]  /*1c820*/  VIADD R8, R6, 0x80 ;  /* 0x0000008006087836 */ /* 0x000fe20000000000 */
[----:B------:R-:W2:Y:S01]  /*1c830*/  SHFL.BFLY PT, R5, R4, 0x2, 0x1f ;  /* 0x0c401f0004057f89 */ /* 0x000ea200000e0000 */
[----:B------:R-:W-:Y:S01]  /*1c840*/  R2UR UR7, R7 ;  /* 0x00000000070772ca */ /* 0x000fe200000e0000 */
[----:B------:R-:W-:-:S02]  /*1c850*/  IMAD.MOV.U32 R9, RZ, RZ, 0x40000040 ;  /* 0x40000040ff097424 */ /* 0x000fc400078e00ff */
[----:B------:R-:W-:Y:S01]  /*1c860*/  IMAD.MOV.U32 R7, RZ, RZ, 0x40000040 ;  /* 0x40000040ff077424 */ /* 0x000fe200078e00ff */
[----:B01----:R-:W0:Y:S01]  /*1c870*/  SHFL.BFLY PT, R0, R3, 0x2, 0x1f ;  /* 0x0c401f0003007f89 */ /* 0x003e2200000e0000 */
[----:B------:R-:W-:-:S08]  /*1c880*/  IMAD.U32 R21, RZ, RZ, UR52 ;  /* 0x00000034ff157e24 */ /* 0x000fd0000f8e00ff */
[----:B------:R-:W-:Y:S01]  /*1c890*/  HGMMA.64x128x16.F32.BF16 R88, R180, gdesc[UR4].tnspB, R88, gsb0 ;  /* 0x41e00004b4587df0 */ /* 0x000fe20008001858 */
[----:B------:R-:W-:Y:S01]  /*1c8a0*/  R2UR UR6, R8 ;  /* 0x00000000080672ca */ /* 0x000fe200000e0000 */
[----:B------:R-:W-:Y:S01]  /*1c8b0*/  VIADD R8, R6, 0x100 ;  /* 0x0000010006087836 */ /* 0x000fe20000000000 */
[----:B------:R-:W-:Y:S01]  /*1c8c0*/  R2UR UR7, R9 ;  /* 0x00000000090772ca */ /* 0x000fe200000e0000 */
[----:B------:R-:W-:Y:S02]  /*1c8d0*/  IMAD.MOV.U32 R9, RZ, RZ, 0x40000040 ;  /* 0x40000040ff097424 */ /* 0x000fe400078e00ff */
[----:B--2---:R-:W-:Y:S01]  /*1c8e0*/  FADD.FTZ R5, R5, R4 ;  /* 0x0000000405057221 */ /* 0x004fe20000010000 */
[----:B------:R-:W-:Y:S01]  /*1c8f0*/  IMAD.MOV.U32 R4, RZ, RZ, RZ ;  /* 0x000000ffff047224 */ /* 0x000fe200078e00ff */
        /* <DEDUP_REMOVED lines=33> */
[----:B------:R-:W-:Y:S02]  /*1cb10*/  R2UR UR7, R9 ;  /* 0x00000000090772ca */ /* 0x000fe400000e0000 */
[----:B------:R-:W-:Y:S01]  /*1cb20*/  MOV R8, RZ ;  /* 0x000000ff00087202 */ /* 0x000fe20000000f00 */
[----:B------:R-:W-:Y:S02]  /*1cb30*/  WARPGROUP.DEPBAR.LE gsb0, 0x0 ;  /* 0x00008000000079c5 */ /* 0x000fe40000010000 */
[----:B------:R-:W-:-:S08]  /*1cb40*/  WARPGROUP.ARRIVE ;  /* 0x00000000000079c5 */ /* 0x000fd00000000000 */
[----:B------:R-:W-:Y:S01]  /*1cb50*/  HGMMA.64x128x16.F32.BF16 R88, R156, gdesc[UR4].tnspB, R88, gsb0 ;  /* 0x41e000049c587df0 */ /* 0x000fe20008001858 */
[----:B------:R-:W-:Y:S01]  /*1cb60*/  R2UR UR6, R6 ;  /* 0x00000000060672ca */ /* 0x000fe200000e0000 */
[----:B0-----:R-:W-:Y:S01]  /*1cb70*/  FADD.FTZ R6, R0, R3 ;  /* 0x0000000300067221 */ /* 0x001fe20000010000 */
[----:B------:R-:W-:Y:S01]  /*1cb80*/  R2UR UR7, R7 ;  /* 0x00000000070772ca */ /* 0x000fe200000e0000 */
[----:B------:R-:W0:Y:S01]  /*1cb90*/  SHFL.BFLY PT, R0, R5, 0x1, 0x1f ;  /* 0x0c201f0005007f89 */ /* 0x000e2200000e0000 */
[----:B------:R-:W-:-:S03]  /*1cba0*/  IMAD.MOV.U32 R3, RZ, RZ, -0x800000 ;  /* 0xff800000ff037424 */ /* 0x000fc600078e00ff */
        /* <DEDUP_REMOVED lines=19> */
[----:B------:R-:W-:Y:S03]  /*1cce0*/  HGMMA.64x128x16.F32.BF16 R88, R152, gdesc[UR4].tnspB, R88, gsb0 ;  /* 0x41e0000498587df0 */ /* 0x000fe60008001858 */
[----:B------:R-:W-:Y:S02]  /*1ccf0*/  WARPGROUP.DEPBAR.LE gsb0, 0x0 ;  /* 0x00008000000079c5 */ /* 0x000fe40000010000 */
[----:B--23--:R-:W-:Y:S05]  /*1cd00*/  @!P0 BRA `(.L_x_8439) ;  /* 0x0000000000048947 */ /* 0x00cfea0003800000 */
[----:B------:R-:W-:Y:S01]  /*1cd10*/  BPT.TRAP 0x1 ;  /* 0x000000040000795c */ /* 0x000fe20000300000 */
.L_x_8439:
[----:B------:R-:W-:Y:S02]  /*1cd20*/  VIADD R5, R13, 0x28860 ;  /* 0x000288600d057836 */ /* 0x000fe40000000000 */
[-C--:B------:R-:W-:Y:S01]  /*1cd30*/  FMUL.FTZ R88, R88, R4.reuse ;  /* 0x0000000458587220 */ /* 0x080fe20000410000 */
[----:B------:R-:W-:Y:S02]  /*1cd40*/  IMAD.U32 R6, RZ, RZ, UR38 ;  /* 0x00000026ff067e24 */ /* 0x000fe4000f8e00ff */
        /* <DEDUP_REMOVED lines=35> */
[----:B------:R-:W-:Y:S01]  /*1cf80*/  SEL R4, RZ, 0x1, P1 ;  /* 0x00000001ff047807 */ /* 0x000fe20000800000 */
        /* <DEDUP_REMOVED lines=34> */
[----:B------:R-:W-:Y:S01]  /*1d1b0*/  UIADD3 UR37, UR37, 0x1, URZ ;  /* 0x0000000125257890 */ /* 0x000fe2000fffe03f */
[----:B---3--:R-:W-:-:S11]  /*1d1c0*/  SEL R184, R184, RZ, P1 ;  /* 0x000000ffb8b87207 */ /* 0x008fd60000800000 */
.L_x_8305:
[----:B------:R-:W-:Y:S05]  /*1d1d0*/  WARPSYNC.ALL ;  /* 0x0000000000007948 */ /* 0x000fea0003800000 */
[----:B------:R-:W0:Y:S08]  /*1d1e0*/  S2UR UR38, SR_CgaCtaId ;  /* 0x00000000002679c3 */ /* 0x000e300000008800 */
[----:B------:R-:W-:Y:S06]  /*1d1f0*/  BAR.SYNC.DEFER_BLOCKING 0x5, 0x180 ;  /* 0x0146000000007b1d */ /* 0x000fec0000010000 */
[----:B------:R-:W-:Y:S01]  /*1d200*/  UMOV UR4, 0x400 ;  /* 0x0000040000047882 */ /* 0x000fe20000000000 */
[----:B------:R-:W-:Y:S01]  /*1d210*/  BSSY B0, `(.L_x_8440) ;  /* 0x00001fb000007945 */ /* 0x000fe20003800000 */
[----:B0-----:R-:W-:-:S06]  /*1d220*/  ULEA UR4, UR38, UR4, 0x18 ;  /* 0x0000000426047291 */ /* 0x001fcc000f8ec03f */
[----:B------:R-:W-:-:S05]  /*1d230*/  IMAD.U32 R18, RZ, RZ, UR4 ;  /* 0x00000004ff127e24 */ /* 0x000fca000f8e00ff */
[----:B------:R0:W3:Y:S01]  /*1d240*/  LDS.128 R40, [R18+0x288d0] ;  /* 0x0288d00012287984 */ /* 0x0000e20000000c00 */
[----:B------:R-:W-:Y:S06]  /*1d250*/  BAR.ARV 0x4, 0x180 ;  /* 0x0106000000007b1d */ /* 0x000fec0000002000 */
[----:B------:R-:W-:Y:S05]  /*1d260*/  @P0 BRA `(.L_x_8441) ;  /* 0x0000001400040947 */ /* 0x000fea0003800000 */
[----:B------:R-:W4:Y:S01]  /*1d270*/  S2R R5, SR_SWINHI ;  /* 0x0000000000057919 */ /* 0x000f220000002f00 */
        /* <DEDUP_REMOVED lines=8> */
[----:B------:R-:W-:Y:S02]  /*1d300*/  F2FP.BF16.F32.PACK_AB R34, R141, R34 ;  /* 0x000000228d22723e */ /* 0x000fe400000010ff */
[----:B------:R-:W-:Y:S02]  /*1d310*/  F2FP.BF16.F32.PACK_AB R35, R35, R142 ;  /* 0x0000008e2323723e */ /* 0x000fe400000010ff */
[----:B------:R-:W-:Y:S02]  /*1d320*/  MOV R20, R18 ;  /* 0x0000001200147202 */ /* 0x000fe40000000f00 */
[----:B----4-:R-:W-:-:S03]  /*1d330*/  MOV R21, R5 ;  /* 0x0000000500157202 */ /* 0x010fc60000000f00 */
[----:B------:R-:W-:-:S03]  /*1d340*/  IMAD.WIDE R4, R220, 0x2, R20 ;  /* 0x00000002dc047825 */ /* 0x000fc600078e0214 */
[C---:B------:R-:W-:Y:S02]  /*1d350*/  IADD3 R45, P0, R4.reuse, 0x40, RZ ;  /* 0x00000040042d7810 */ /* 0x040fe40007f1e0ff */
[C---:B------:R-:W-:Y:S02]  /*1d360*/  LOP3.LUT R29, R4.reuse, 0x380, RZ, 0xc0, !PT ;  /* 0x00000380041d7812 */ /* 0x040fe400078ec0ff */
[C---:B------:R-:W-:Y:S01]  /*1d370*/  IADD3 R39, P5, R4.reuse, 0x20, RZ ;  /* 0x0000002004277810 */ /* 0x040fe20007fbe0ff */
[--C-:B------:R-:W-:Y:S01]  /*1d380*/  IMAD.X R11, RZ, RZ, R5.reuse, P0 ;  /* 0x000000ffff0b7224 */ /* 0x100fe200000e0605 */
[----:B------:R-:W-:Y:S02]  /*1d390*/  ISETP.NE.U32.AND P0, PT, RZ, UR4, PT ;  /* 0x00000004ff007c0c */ /* 0x000fe4000bf05070 */
[----:B------:R-:W-:Y:S01]  /*1d3a0*/  IADD3 R49, P2, R4, 0x4000, RZ ;  /* 0x0000400004317810 */ /* 0x000fe20007f5e0ff */
[----:B------:R-:W-:Y:S01]  /*1d3b0*/  IMAD.X R9, RZ, RZ, R5, P5 ;  /* 0x000000ffff097224 */ /* 0x000fe200028e0605 */
[----:B------:R-:W-:-:S02]  /*1d3c0*/  SHF.R.U64 R29, R29, 0x3, RZ ;  /* 0x000000031d1d7819 */ /* 0x000fc400000012ff */
[C---:B-1----:R-:W-:Y:S01]  /*1d3d0*/  IADD3 R47, P1, R4.reuse, 0x60, RZ ;  /* 0x00000060042f7810 */ /* 0x042fe20007f3e0ff */
[--C-:B------:R-:W-:Y:S01]  /*1d3e0*/  IMAD.X R15, RZ, RZ, R5.reuse, P2 ;  /* 0x000000ffff0f7224 */ /* 0x100fe200010e0605 */
[C---:B------:R-:W-:Y:S02]  /*1d3f0*/  IADD3 R51, P3, R4.reuse, 0x4020, RZ ;  /* 0x0000402004337810 */ /* 0x040fe40007f7e0ff */
[C---:B------:R-:W-:Y:S01]  /*1d400*/  IADD3 R53, P4, R4.reuse, 0x4040, RZ ;  /* 0x0000404004357810 */ /* 0x040fe20007f9e0ff */
[--C-:B--2---:R-:W-:Y:S01]  /*1d410*/  IMAD.X R13, RZ, RZ, R5.reuse, P1 ;  /* 0x000000ffff0d7224 */ /* 0x104fe200008e0605 */
[----:B------:R-:W-:Y:S01]  /*1d420*/  LOP3.LUT R8, R39, 0x380, RZ, 0xc0, !PT ;  /* 0x0000038027087812 */ /* 0x000fe200078ec0ff */
[--C-:B------:R-:W-:Y:S01]  /*1d430*/  IMAD.X R25, RZ, RZ, R5.reuse, P3 ;  /* 0x000000ffff197224 */ /* 0x100fe200018e0605 */
[----:B------:R-:W-:Y:S01]  /*1d440*/  LOP3.LUT R10, R45, 0x380, RZ, 0xc0, !PT ;  /* 0x000003802d0a7812 */ /* 0x000fe200078ec0ff */
[----:B------:R-:W-:Y:S01]  /*1d450*/  IMAD.X R27, RZ, RZ, R5, P4 ;  /* 0x000000ffff1b7224 */ /* 0x000fe200020e0605 */
[----:B------:R-:W-:-:S02]  /*1d460*/  IADD3 R55, P5, R4, 0x4060, RZ ;  /* 0x0000406004377810 */ /* 0x000fc40007fbe0ff */
[----:B------:R-:W-:Y:S01]  /*1d470*/  ISETP.NE.AND.EX P0, PT, RZ, UR5, PT, P0 ;  /* 0x00000005ff007c0c */ /* 0x000fe2000bf05300 */
[----:B------:R-:W-:Y:S01]  /*1d480*/  ULDC.64 UR4, c[0x0][0xc08] ;  /* 0x0003020000047ab9 */ /* 0x000fe20000000a00 */
[----:B------:R-:W-:Y:S01]  /*1d490*/  LOP3.LUT R4, R29, R4, RZ, 0x3c, !PT ;  /* 0x000000041d047212 */ /* 0x000fe200078e3cff */
[----:B------:R-:W-:Y:S01]  /*1d4a0*/  IMAD.X R29, RZ, RZ, R5, P5 ;  /* 0x000000ffff1d7224 */ /* 0x000fe200028e0605 */
[----:B------:R-:W-:Y:S02]  /*1d4b0*/  LOP3.LUT R12, R47, 0x380, RZ, 0xc0, !PT ;  /* 0x000003802f0c7812 */ /* 0x000fe400078ec0ff */
[----:B------:R-:W-:Y:S02]  /*1d4c0*/  LOP3.LUT R14, R49, 0x380, RZ, 0xc0, !PT ;  /* 0x00000380310e7812 */ /* 0x000fe400078ec0ff */
[----:B------:R-:W-:Y:S02]  /*1d4d0*/  SHF.R.U64 R8, R8, 0x3, RZ ;  /* 0x0000000308087819 */ /* 0x000fe400000012ff */
[----:B------:R-:W-:-:S02]  /*1d4e0*/  SHF.R.U64 R10, R10, 0x3, RZ ;  /* 0x000000030a0a7819 */ /* 0x000fc400000012ff */
[----:B-----5:R-:W-:Y:S02]  /*1d4f0*/  LOP3.LUT R24, R51, 0x380, RZ, 0xc0, !PT ;  /* 0x0000038033187812 */ /* 0x020fe400078ec0ff */
[----:B------:R-:W-:Y:S02]  /*1d500*/  LOP3.LUT R26, R53, 0x380, RZ, 0xc0, !PT ;  /* 0x00000380351a7812 */ /* 0x000fe400078ec0ff */
[----:B------:R-:W-:Y:S02]  /*1d510*/  ISETP.NE.U32.AND P2, PT, RZ, UR4, PT ;  /* 0x00000004ff007c0c */ /* 0x000fe4000bf45070 */
[----:B------:R-:W-:Y:S02]  /*1d520*/  LOP3.LUT R28, R55, 0x380, RZ, 0xc0, !PT ;  /* 0x00000380371c7812 */ /* 0x000fe400078ec0ff */
[----:B------:R-:W-:Y:S02]  /*1d530*/  MOV R48, R4 ;  /* 0x0000000400307202 */ /* 0x000fe40000000f00 */
[----:B------:R-:W-:-:S02]  /*1d540*/  SHF.R.U64 R12, R12, 0x3, RZ ;  /* 0x000000030c0c7819 */ /* 0x000fc400000012ff */
[----:B------:R-:W-:Y:S02]  /*1d550*/  SHF.R.U64 R14, R14, 0x3, RZ ;  /* 0x000000030e0e7819 */ /* 0x000fe400000012ff */
[----:B------:R-:W-:Y:S02]  /*1d560*/  F2FP.BF16.F32.PACK_AB R4, R7, R88 ;  /* 0x000000580704723e */ /* 0x000fe400000010ff */
[----:B------:R-:W-:Y:S02]  /*1d570*/  LOP3.LUT R8, R8, R39, RZ, 0x3c, !PT ;  /* 0x0000002708087212 */ /* 0x000fe400078e3cff */
[----:B------:R-:W-:Y:S02]  /*1d580*/  LOP3.LUT R10, R10, R45, RZ, 0x3c, !PT ;  /* 0x0000002d0a0a7212 */ /* 0x000fe400078e3cff */
[----:B------:R-:W-:Y:S02]  /*1d590*/  SHF.R.U64 R24, R24, 0x3, RZ ;  /* 0x0000000318187819 */ /* 0x000fe400000012ff */
[----:B------:R-:W-:-:S02]  /*1d5a0*/  SHF.R.U64 R26, R26, 0x3, RZ ;  /* 0x000000031a1a7819 */ /* 0x000fc400000012ff */
[----:B------:R-:W-:Y:S02]  /*1d5b0*/  F2FP.BF16.F32.PACK_AB R5, R91, R90 ;  /* 0x0000005a5b05723e */ /* 0x000fe400000010ff */
[----:B------:R-:W-:Y:S02]  /*1d5c0*/  F2FP.BF16.F32.PACK_AB R7, R36, R37 ;  /* 0x000000252407723e */ /* 0x000fe400000010ff */
[----:B------:R-:W-:Y:S01]  /*1d5d0*/  ISETP.NE.AND.EX P2, PT, RZ, UR5, PT, P2 ;  /* 0x00000005ff007c0c */ /* 0x000fe2000bf45320 */
[----:B------:R-:W1:Y:S01]  /*1d5e0*/  LDC.64 R36, c[0x0][0xc00] ;  /* 0x00030000ff247b82 */ /* 0x000e620000000a00 */
[----:B------:R-:W-:Y:S01]  /*1d5f0*/  SHF.R.U64 R28, R28, 0x3, RZ ;  /* 0x000000031c1c7819 */ /* 0x000fe200000012ff */
[----:B------:R2:W-:Y:S01]  /*1d600*/  STSM.16.M88.4 [R48], R4 ;  /* 0x0000000430007844 */ /* 0x0005e20000000200 */
[----:B------:R-:W-:Y:S02]  /*1d610*/  LOP3.LUT R12, R12, R47, RZ, 0x3c, !PT ;  /* 0x0000002f0c0c7212 */ /* 0x000fe400078e3cff */
[----:B------:R-:W-:-:S02]  /*1d620*/  LOP3.LUT R14, R14, R49, RZ, 0x3c, !PT ;  /* 0x000000310e0e7212 */ /* 0x000fc400078e3cff */
[----:B------:R-:W-:Y:S02]  /*1d630*/  LOP3.LUT R24, R24, R51, RZ, 0x3c, !PT ;  /* 0x0000003318187212 */ /* 0x000fe400078e3cff */
[----:B------:R-:W-:Y:S02]  /*1d640*/  LOP3.LUT R26, R26, R53, RZ, 0x3c, !PT ;  /* 0x000000351a1a7212 */ /* 0x000fe400078e3cff */
[----:B------:R-:W-:Y:S02]  /*1d650*/  MOV R47, R8 ;  /* 0x00000008002f7202 */ /* 0x000fe40000000f00 */
[----:B------:R-:W-:Y:S02]  /*1d660*/  MOV R46, R10 ;  /* 0x0000000a002e7202 */ /* 0x000fe40000000f00 */
[----:B------:R-:W-:Y:S02]  /*1d670*/  LOP3.LUT R28, R28, R55, RZ, 0x3c, !PT ;  /* 0x000000371c1c7212 */ /* 0x000fe400078e3cff */
[----:B------:R-:W-:Y:S01]  /*1d680*/  F2FP.BF16.F32.PACK_AB R8, R97, R96 ;  /* 0x000000606108723e */ /* 0x000fe200000010ff */
[----:B------:R-:W-:Y:S01]  /*1d690*/  ULDC UR4, c[0x0][0xa88] ;  /* 0x0002a20000047ab9 */ /* 0x000fe20000000800 */
[----:B------:R-:W-:Y:S01]  /*1d6a0*/  F2FP.BF16.F32.PACK_AB R9, R99, R98 ;  /* 0x000000626309723e */ /* 0x000fe200000010ff */
[----:B--2---:R-:W-:Y:S01]  /*1d6b0*/  IMAD.MOV.U32 R48, RZ, RZ, RZ ;  /* 0x000000ffff307224 */ /* 0x004fe200078e00ff */
[----:B------:R-:W-:Y:S01]  /*1d6c0*/  F2FP.BF16.F32.PACK_AB R10, R101, R100 ;  /* 0x00000064650a723e */ /* 0x000fe200000010ff */
[----:B------:R-:W2:Y:S01]  /*1d6d0*/  LDC R55, c[0x0][0xbe8] ;  /* 0x0002fa00ff377b82 */ /* 0x000ea20000000800 */
[----:B------:R-:W-:Y:S01]  /*1d6e0*/  F2FP.BF16.F32.PACK_AB R11, R103, R102 ;  /* 0x00000066670b723e */ /* 0x000fe200000010ff */
[----:B-1----:R-:W-:Y:S01]  /*1d6f0*/  IMAD.WIDE R36, R209, 0x4, R36 ;  /* 0x00000004d1247825 */ /* 0x002fe200078e0224 */
[----:B------:R-:W-:-:S02]  /*1d700*/  F2FP.BF16.F32.PACK_AB R4, R105, R104 ;  /* 0x000000686904723e */ /* 0x000fc400000010ff */
[----:B------:R-:W-:Y:S01]  /*1d710*/  F2FP.BF16.F32.PACK_AB R5, R107, R106 ;  /* 0x0000006a6b05723e */ /* 0x000fe200000010ff */
[----:B------:R1:W-:Y:S01]  /*1d720*/  STSM.16.M88.4 [R47], R8 ;  /* 0x000000082f007844 */ /* 0x0003e20000000200 */
[----:B------:R-:W-:Y:S02]  /*1d730*/  F2FP.BF16.F32.PACK_AB R6, R109, R108 ;  /* 0x0000006c6d06723e */ /* 0x000fe400000010ff */
[----:B------:R-:W-:Y:S02]  /*1d740*/  F2FP.BF16.F32.PACK_AB R7, R111, R110 ;  /* 0x0000006e6f07723e */ /* 0x000fe400000010ff */
[----:B------:R-:W-:Y:S02]  /*1d750*/  MOV R45, R12 ;  /* 0x0000000c002d7202 */ /* 0x000fe40000000f00 */
[----:B------:R-:W-:Y:S01]  /*1d760*/  MOV R44, R14 ;  /* 0x0000000e002c7202 */ /* 0x000fe20000000f00 */
[----:B------:R4:W-:Y:S01]  /*1d770*/  STSM.16.M88.4 [R46], R4 ;  /* 0x000000042e007844 */ /* 0x0009e20000000200 */
[----:B---3--:R-:W-:-:S02]  /*1d780*/  MOV R40, R24 ;  /* 0x0000001800287202 */ /* 0x008fc40000000f00 */
[----:B------:R-:W-:Y:S02]  /*1d790*/  MOV R39, R26 ;  /* 0x0000001a00277202 */ /* 0x000fe40000000f00 */
[----:B------:R-:W-:Y:S02]  /*1d7a0*/  F2FP.BF16.F32.PACK_AB R12, R113, R112 ;  /* 0x00000070710c723e */ /* 0x000fe400000010ff */
[----:B------:R-:W-:Y:S01]  /*1d7b0*/  F2FP.BF16.F32.PACK_AB R13, R115, R114 ;  /* 0x00000072730d723e */ /* 0x000fe200000010ff */
[----:B-1----:R-:W1:Y:S01]  /*1d7c0*/  @P2 LDC.64 R8, c[0x0][0xc08] ;  /* 0x00030200ff082b82 */ /* 0x002e620000000a00 */
[----:B------:R-:W-:Y:S02]  /*1d7d0*/  F2FP.BF16.F32.PACK_AB R14, R117, R116 ;  /* 0x00000074750e723e */ /* 0x000fe400000010ff */
[----:B------:R-:W-:Y:S02]  /*1d7e0*/  F2FP.BF16.F32.PACK_AB R15, R119, R118 ;  /* 0x00000076770f723e */ /* 0x000fe400000010ff */
[----:B------:R-:W-:-:S02]  /*1d7f0*/  MOV R38, R28 ;  /* 0x0000001c00267202 */ /* 0x000fc40000000f00 */
[----:B------:R-:W-:Y:S01]  /*1d800*/  F2FP.BF16.F32.PACK_AB R24, R121, R120 ;  /* 0x000000787918723e */ /* 0x000fe200000010ff */
[----:B------:R-:W-:Y:S01]  /*1d810*/  STSM.16.M88.4 [R45], R12 ;  /* 0x0000000c2d007844 */ /* 0x000fe20000000200 */
[----:B------:R-:W-:Y:S02]  /*1d820*/  F2FP.BF16.F32.PACK_AB R25, R123, R122 ;  /* 0x0000007a7b19723e */ /* 0x000fe400000010ff */
[----:B------:R-:W-:Y:S02]  /*1d830*/  F2FP.BF16.F32.PACK_AB R26, R125, R124 ;  /* 0x0000007c7d1a723e */ /* 0x000fe400000010ff */
[----:B------:R-:W-:Y:S02]  /*1d840*/  F2FP.BF16.F32.PACK_AB R27, R127, R126 ;  /* 0x0000007e7f1b723e */ /* 0x000fe400000010ff */
[----:B------:R-:W-:Y:S02]  /*1d850*/  F2FP.BF16.F32.PACK_AB R28, R129, R128 ;  /* 0x00000080811c723e */ /* 0x000fe400000010ff */
[----:B------:R-:W-:Y:S01]  /*1d860*/  F2FP.BF16.F32.PACK_AB R29, R131, R130 ;  /* 0x00000082831d723e */ /* 0x000fe200000010ff */
[----:B------:R-:W-:Y:S01]  /*1d870*/  STSM.16.M88.4 [R44], R24 ;  /* 0x000000182c007844 */ /* 0x000fe20000000200 */
[----:B----4-:R-:W-:-:S02]  /*1d880*/  F2FP.BF16.F32.PACK_AB R4, R145, R144 ;  /* 0x000000909104723e */ /* 0x010fc400000010ff */
[----:B------:R-:W-:Y:S01]  /*1d890*/  F2FP.BF16.F32.PACK_AB R5, R147, R146 ;  /* 0x000000929305723e */ /* 0x000fe200000010ff */
[----:B------:R-:W-:Y:S01]  /*1d8a0*/  STSM.16.M88.4 [R40], R28 ;  /* 0x0000001c28007844 */ /* 0x000fe20000000200 */
[----:B------:R-:W-:Y:S02]  /*1d8b0*/  F2FP.BF16.F32.PACK_AB R6, R149, R148 ;  /* 0x000000949506723e */ /* 0x000fe400000010ff */
[----:B------:R-:W-:Y:S01]  /*1d8c0*/  F2FP.BF16.F32.PACK_AB R7, R151, R150 ;  /* 0x000000969707723e */ /* 0x000fe200000010ff */
[----:B------:R-:W-:Y:S04]  /*1d8d0*/  STSM.16.M88.4 [R39], R32 ;  /* 0x0000002027007844 */ /* 0x000fe80000000200 */
[----:B------:R3:W-:Y:S01]  /*1d8e0*/  STSM.16.M88.4 [R38], R4 ;  /* 0x0000000426007844 */ /* 0x0007e20000000200 */
[----:B------:R-:W-:Y:S01]  /*1d8f0*/  BAR.SYNC.DEFER_BLOCKING 0x1, 0x100 ;  /* 0x0044000000007b1d */ /* 0x000fe20000010000 */
[----:B---3--:R-:W-:-:S02]  /*1d900*/  IMAD.U32 R6, RZ, RZ, UR4 ;  /* 0x00000004ff067e24 */ /* 0x008fc4000f8e00ff */
[----:B-1----:R-:W-:-:S03]  /*1d910*/  @P2 IMAD.WIDE R4, R209, 0x4, R8 ;  /* 0x00000004d1042825 */ /* 0x002fc600078e0208 */
[----:B------:R1:W5:Y:S01]  /*1d920*/  @P0 LDG.E R48, desc[UR54][R36.64] ;  /* 0x0000003624300981 */ /* 0x000362000c1e1900 */
[----:B--2---:R-:W-:Y:S01]  /*1d930*/  ISETP.NE.AND P1, PT, R55, 0x1, PT ;  /* 0x000000013700780c */ /* 0x004fe20003f25270 */
[----:B------:R-:W-:Y:S02]  /*1d940*/  IMAD.IADD R13, R195, 0x1, R193 ;  /* 0x00000001c30d7824 */ /* 0x000fe400078e02c1 */
[----:B------:R1:W5:Y:S10]  /*1d950*/  @P2 LDG.E R6, desc[UR54][R4.64] ;  /* 0x0000003604062981 */ /* 0x000374000c1e1900 */
[----:B------:R-:W2:Y:S08]  /*1d960*/  @P1 LDC R10, c[0x0][0xbec] ;  /* 0x0002fb00ff0a1b82 */ /* 0x000eb00000000800 */
[----:B------:R-:W3:Y:S01]  /*1d970*/  @P1 LDC R11, c[0x0][0xbf0] ;  /* 0x0002fc00ff0b1b82 */ /* 0x000ee20000000800 */
[----:B-1----:R-:W-:Y:S05]  /*1d980*/  @P2 BRA `(.L_x_8442) ;  /* 0x0000000000102947 */ /* 0x002fea0003800000 */
[----:B------:R-:W-:Y:S05]  /*1d990*/  @!P0 BRA `(.L_x_8442) ;  /* 0x00000000000c8947 */ /* 0x000fea0003800000 */
[----:B------:R-:W4:Y:S04]  /*1d9a0*/  LDG.E R5, desc[UR54][R36.64] ;  /* 0x0000003624057981 */ /* 0x000f28000c1e1900 */
[----:B-----5:R-:W4:Y:S02]  /*1d9b0*/  LDG.E R6, desc[UR54][R36.64+0x4] ;  /* 0x0000043624067981 */ /* 0x020f24000c1e1900 */
[----:B----4-:R-:W-:-:S07]  /*1d9c0*/  IMAD.IADD R6, R6, 0x1, -R5 ;  /* 0x0000000106067824 */ /* 0x010fce00078e0a05 */
.L_x_8442:
[----:B------:R-:W-:Y:S01]  /*1d9d0*/  SHF.R.S32.HI R54, RZ, 0x1f, R208 ;  /* 0x0000001fff367819 */ /* 0x000fe200000114d0 */
[----:B--2---:R-:W-:Y:S01]  /*1d9e0*/  @P1 IMAD.HI.U32 R4, R13, R10, RZ ;  /* 0x0000000a0d041227 */ /* 0x004fe200078e00ff */
[----:B------:R-:W-:Y:S01]  /*1d9f0*/  ULDC.64 UR4, c[0x0][0xb90] ;  /* 0x0002e40000047ab9 */ /* 0x000fe20000000a00 */
[----:B-----5:R-:W-:Y:S02]  /*1da00*/  SHF.R.S32.HI R49, RZ, 0x1f, R48 ;  /* 0x0000001fff317819 */ /* 0x020fe40000011430 */
[----:B------:R-:W-:Y:S01]  /*1da10*/  IMAD R9, R54, UR4, RZ ;  /* 0x0000000436097c24 */ /* 0x000fe2000f8e02ff */
[----:B------:R-:W-:Y:S01]  /*1da20*/  SHF.R.S32.HI R8, RZ, 0x1f, R209 ;  /* 0x0000001fff087819 */ /* 0x000fe200000114d1 */
[----:B------:R-:W-:Y:S01]  /*1da30*/  IMAD.MOV.U32 R7, RZ, RZ, R13 ;  /* 0x000000ffff077224 */ /* 0x000fe200078e000d */
[----:B---3--:R-:W-:Y:S01]  /*1da40*/  @P1 SHF.R.U32.HI R7, RZ, R11, R4 ;  /* 0x0000000bff071219 */ /* 0x008fe20000011604 */
[----:B------:R-:W-:Y:S01]  /*1da50*/  IMAD.WIDE.U32 R4, R208, UR4, R48 ;  /* 0x00000004d0047c25 */ /* 0x000fe2000f8e0030 */
[----:B------:R-:W-:-:S02]  /*1da60*/  SEL R40, R8, RZ, !P0 ;  /* 0x000000ff08287207 */ /* 0x000fc40004000000 */
[----:B------:R-:W-:Y:S01]  /*1da70*/  SEL R57, R209, RZ, !P0 ;  /* 0x000000ffd1397207 */ /* 0x000fe20004000000 */
[----:B------:R-:W-:Y:S01]  /*1da80*/  IMAD R9, R208, UR5, R9 ;  /* 0x00000005d0097c24 */ /* 0x000fe2000f8e0209 */
[----:B------:R-:W-:Y:S01]  /*1da90*/  ULDC.64 UR4, c[0x0][0xb98] ;  /* 0x0002e60000047ab9 */ /* 0x000fe20000000a00 */
[----:B------:R-:W-:Y:S02]  /*1daa0*/  IMAD.MOV R10, RZ, RZ, -R7 ;  /* 0x000000ffff0a7224 */ /* 0x000fe400078e0a07 */
[----:B------:R-:W-:Y:S02]  /*1dab0*/  IMAD.IADD R5, R5, 0x1, R9 ;  /* 0x0000000105057824 */ /* 0x000fe400078e0209 */
[----:B------:R-:W-:Y:S02]  /*1dac0*/  IMAD.IADD R11, R16, 0x1, R222 ;  /* 0x00000001100b7824 */ /* 0x000fe400078e02de */
[----:B------:R-:W-:Y:S02]  /*1dad0*/  IMAD R9, R55, R10, R13 ;  /* 0x0000000a37097224 */ /* 0x000fe400078e020d */
        /* <DEDUP_REMOVED lines=26> */
[----:B------:R-:W-:Y:S01]  /*1dc80*/  IMAD.IADD R4, R219, 0x1, R193 ;  /* 0x00000001db047824 */ /* 0x000fe200078e02c1 */
        /* <DEDUP_REMOVED lines=17> */
[----:B------:R-:W-:Y:S01]  /*1dda0*/  LOP3.LUT R12, R12, R13, RZ, 0x3c, !PT ;  /* 0x0000000d0c0c7212 */ /* 0x000fe200078e3cff */
[--C-:B------:R-:W-:Y:S01]  /*1ddb0*/  IMAD.X R13, RZ, RZ, R21.reuse, P4 ;  /* 0x000000ffff0d7224 */ /* 0x100fe200020e0615 */
[----:B------:R-:W-:Y:S02]  /*1ddc0*/  LOP3.LUT R8, R8, R7, RZ, 0x3c, !PT ;  /* 0x0000000708087212 */ /* 0x000fe400078e3cff */
[C---:B------:R-:W-:Y:S01]  /*1ddd0*/  IADD3 R5, P3, R20.reuse, 0x7000, RZ ;  /* 0x0000700014057810 */ /* 0x040fe20007f7e0ff */
[----:B-1----:R1:W-:Y:S01]  /*1dde0*/  @!P2 ST.E desc[UR54][R50.64], R0 ;  /* 0x000000003200a985 */ /* 0x0023e2000c101936 */
[C---:B------:R-:W-:Y:S02]  /*1ddf0*/  IADD3 R33, P5, R20.reuse, 0x5000, RZ ;  /* 0x0000500014217810 */ /* 0x040fe40007fbe0ff */
[C---:B------:R-:W-:Y:S01]  /*1de00*/  IADD3 R37, P4, R20.reuse, 0x6000, RZ ;  /* 0x0000600014257810 */ /* 0x040fe20007f9e0ff */
[----:B------:R-:W-:Y:S01]  /*1de10*/  IMAD.X R45, RZ, RZ, R21, P3 ;  /* 0x000000ffff2d7224 */ /* 0x000fe200018e0615 */
[----:B------:R-:W-:-:S02]  /*1de20*/  LOP3.LUT R7, R20, 0x380, RZ, 0xc0, !PT ;  /* 0x0000038014077812 */ /* 0x000fc400078ec0ff */
[----:B------:R-:W-:Y:S01]  /*1de30*/  LOP3.LUT R4, R5, 0x380, RZ, 0xc0, !PT ;  /* 0x0000038005047812 */ /* 0x000fe200078ec0ff */
[----:B--2---:R2:W-:Y:S01]  /*1de40*/  @!P0 ST.E desc[UR54][R52.64], R3 ;  /* 0x0000000334008985 */ /* 0x0045e2000c101936 */
[----:B------:R-:W-:Y:S02]  /*1de50*/  LOP3.LUT R32, R33, 0x380, RZ, 0xc0, !PT ;  /* 0x0000038021207812 */ /* 0x000fe400078ec0ff */
[----:B------:R-:W-:Y:S01]  /*1de60*/  LOP3.LUT R36, R37, 0x380, RZ, 0xc0, !PT ;  /* 0x0000038025247812 */ /* 0x000fe200078ec0ff */
[----:B-1----:R-:W1:Y:S01]  /*1de70*/  @P1 LDC R51, c[0x0][0xbec] ;  /* 0x0002fb00ff331b82 */ /* 0x002e620000000800 */
[----:B------:R-:W-:Y:S01]  /*1de80*/  SHF.R.U64 R7, R7, 0x3, RZ ;  /* 0x0000000307077819 */ /* 0x000fe200000012ff */
[----:B------:R-:W5:Y:S01]  /*1de90*/  LD.E.128 R8, desc[UR54][R8.64] ;  /* 0x0000003608087980 */ /* 0x000f62000c101d00 */
[----:B------:R-:W-:Y:S02]  /*1dea0*/  SHF.R.U64 R4, R4, 0x3, RZ ;  /* 0x0000000304047819 */ /* 0x000fe400000012ff */
[----:B------:R-:W-:Y:S01]  /*1deb0*/  SHF.R.U64 R32, R32, 0x3, RZ ;  /* 0x0000000320207819 */ /* 0x000fe200000012ff */
[----:B------:R-:W5:Y:S01]  /*1dec0*/  LD.E.128 R12, desc[UR54][R12.64] ;  /* 0x000000360c0c7980 */ /* 0x000f62000c101d00 */
[----:B------:R-:W-:Y:S01]  /*1ded0*/  SHF.R.U64 R36, R36, 0x3, RZ ;  /* 0x0000000324247819 */ /* 0x000fe200000012ff */
[----:B--2---:R-:W-:Y:S01]  /*1dee0*/  IMAD R3, R49, UR4, RZ ;  /* 0x0000000431037c24 */ /* 0x004fe2000f8e02ff */
[----:B------:R-:W-:Y:S01]  /*1def0*/  LOP3.LUT R20, R7, R20, RZ, 0x3c, !PT ;  /* 0x0000001407147212 */ /* 0x000fe200078e3cff */
[----:B------:R-:W2:Y:S01]  /*1df00*/  @P1 LDC R49, c[0x0][0xbf0] ;  /* 0x0002fc00ff311b82 */ /* 0x000ea20000000800 */
        /* <DEDUP_REMOVED lines=12> */
[----:B------:R-:W-:Y:S02]  /*1dfd0*/  IMAD R48, R207, 0x20, R188 ;  /* 0x00000020cf307824 */ /* 0x000fe400078e02bc */
[----:B------:R-:W-:Y:S01]  /*1dfe0*/  IMAD.IADD R21, R21, 0x1, R3 ;  /* 0x0000000115157824 */ /* 0x000fe200078e0203 */
[----:B------:R-:W5:Y:S01]  /*1dff0*/  LD.E.128 R36, desc[UR54][R36.64] ;  /* 0x0000003624247980 */ /* 0x000f62000c101d00 */
[----:B------:R-:W-:Y:S02]  /*1e000*/  IMAD R3, R54, UR4, RZ ;  /* 0x0000000436037c24 */ /* 0x000fe4000f8e02ff */
[----:B------:R-:W-:Y:S01]  /*1e010*/  IMAD.IADD R48, R193, 0x1, R48 ;  /* 0x00000001c1307824 */ /* 0x000fe200078e0230 */
[----:B------:R-:W5:Y:S01]  /*1e020*/  LD.E.128 R44, desc[UR54][R44.64] ;  /* 0x000000362c2c7980 */ /* 0x000f62000c101d00 */
[C---:B------:R-:W-:Y:S02]  /*1e030*/  IMAD R3, R208.reuse, UR5, R3 ;  /* 0x00000005d0037c24 */ /* 0x040fe4000f8e0203 */
[----:B------:R-:W-:Y:S01]  /*1e040*/  IMAD.WIDE.U32 R20, R208, UR4, R20 ;  /* 0x00000004d0147c25 */ /* 0x000fe2000f8e0014 */
[----:B------:R-:W-:Y:S01]  /*1e050*/  ULDC.64 UR4, c[0x0][0xaf0] ;  /* 0x0002bc0000047ab9 */ /* 0x000fe20000000a00 */
[----:B------:R-:W-:Y:S01]  /*1e060*/  @!PT LDS RZ, [RZ] ;  /* 0x00000000fffff984 */ /* 0x000fe20000000800 */
[----:B------:R-:W-:Y:S01]  /*1e070*/  @!PT LDS RZ, [RZ] ;  /* 0x00000000fffff984 */ /* 0x000fe20000000800 */
[----:B------:R-:W-:Y:S01]  /*1e080*/  @!PT LDS RZ, [RZ] ;  /* 0x00000000fffff984 */ /* 0x000fe20000000800 */
[----:B------:R-:W-:Y:S01]  /*1e090*/  @!PT LDS RZ, [RZ] ;  /* 0x00000000fffff984 */ /* 0x000fe20000000800 */
[----:B------:R3:W-:Y:S06]  /*1e0a0*/  MEMBAR.ALL.CTA ;  /* 0x0000000000007992 */ /* 0x0007ec0000008000 */
[----:B---3--:R-:W3:Y:S01]  /*1e0b0*/  FENCE.VIEW.ASYNC.S ;  /* 0x00000000000073c6 */ /* 0x008ee20000000000 */
        /* <DEDUP_REMOVED lines=17> */
[----:B------:R-:W-:Y:S01]  /*1e1d0*/  IMAD.IADD R50, R188, 0x1, R193 ;  /* 0x00000001bc327824 */ /* 0x000fe200078e02c1 */
[----:B------:R-:W-:Y:S01]  /*1e1e0*/  IADD3 R21, R21, R51, RZ ;  /* 0x0000003315157210 */ /* 0x000fe20007ffe0ff */
[----:B------:R-:W-:Y:S02]  /*1e1f0*/  IMAD R40, R0, UR4, RZ ;  /* 0x0000000400287c24 */ /* 0x000fe4000f8e02ff */
[----:B------:R-:W-:Y:S02]  /*1e200*/  VIADD R0, R50, 0x20 ;  /* 0x0000002032007836 */ /* 0x000fe40000000000 */
[----:B------:R-:W-:-:S02]  /*1e210*/  IMAD R51, R49, UR5, R40 ;  /* 0x0000000531337c24 */ /* 0x000fc4000f8e0228 */
[----:B------:R-:W-:Y:S01]  /*1e220*/  IMAD.WIDE.U32 R20, R49, UR4, R20 ;  /* 0x0000000431147c25 */ /* 0x000fe2000f8e0014 */
[-C--:B------:R-:W-:Y:S01]  /*1e230*/  ISETP.GE.AND P2, PT, R50, R59.reuse, PT ;  /* 0x0000003b3200720c */ /* 0x080fe20003f46270 */
[----:B------:R-:W-:Y:S01]  /*1e240*/  ULDC.64 UR4, c[0x0][0xa80] ;  /* 0x0002a00000047ab9 */ /* 0x000fe20000000a00 */
[-C--:B------:R-:W-:Y:S01]  /*1e250*/  ISETP.GE.AND P0, PT, R0, R59.reuse, PT ;  /* 0x0000003b0000720c */ /* 0x080fe20003f06270 */
[----:B------:R-:W-:Y:S01]  /*1e260*/  VIADD R3, R50, 0x40 ;  /* 0x0000004032037836 */ /* 0x000fe20000000000 */
[----:B------:R-:W-:Y:S01]  /*1e270*/  LEA R40, P3, R20, UR4, 0x1 ;  /* 0x0000000414287c11 */ /* 0x000fe2000f8608ff */
[----:B------:R-:W-:Y:S02]  /*1e280*/  IMAD.IADD R21, R21, 0x1, R51 ;  /* 0x0000000115157824 */ /* 0x000fe400078e0233 */
[----:B------:R-:W-:Y:S01]  /*1e290*/  VIADD R0, R18, 0x28820 ;  /* 0x0002882012007836 */ /* 0x000fe20000000000 */
[----:B------:R-:W-:Y:S02]  /*1e2a0*/  ISETP.GE.AND P1, PT, R3, R59, PT ;  /* 0x0000003b0300720c */ /* 0x000fe40003f26270 */
[----:B------:R-:W-:-:S02]  /*1e2b0*/  LEA.HI.X R3, R20, UR5, R21, 0x1, P3 ;  /* 0x0000000514037c11 */ /* 0x000fc400098f0c15 */
        /* <DEDUP_REMOVED lines=15> */
.L_x_8444:
[----:B------:R-:W-:Y:S05]  /*1e3b0*/  BSYNC B1 ;  /* 0x0000000000017941 */ /* 0x000fea0003800000 */
.L_x_8443:
        /* <DEDUP_REMOVED lines=13> */
.L_x_8446:
[----:B------:R-:W-:Y:S05]  /*1e490*/  BSYNC B1 ;  /* 0x0000000000017941 */ /* 0x000fea0003800000 */
.L_x_8445:
        /* <DEDUP_REMOVED lines=13> */
.L_x_8448:
[----:B------:R-:W-:Y:S05]  /*1e570*/  BSYNC B1 ;  /* 0x0000000000017941 */ /* 0x000fea0003800000 */
.L_x_8447:
        /* <DEDUP_REMOVED lines=16> */
.L_x_8441:
[----:B------:R-:W-:Y:S01]  /*1e680*/  ULDC.64 UR4, c[0x0][0xc00] ;  /* 0x0003000000047ab9 */ /* 0x000fe20000000a00 */
[----:B------:R-:W4:Y:S01]  /*1e690*/  LDC.64 R4, c[0x0][0xc00] ;  /* 0x00030000ff047b82 */ /* 0x000f220000000a00 */
[----:B------:R-:W-:Y:S01]  /*1e6a0*/  ISETP.NE.U32.AND P0, PT, RZ, UR4, PT ;  /* 0x00000004ff007c0c */ /* 0x000fe2000bf05070 */
[----:B------:R-:W-:-:S03]  /*1e6b0*/  IMAD.MOV.U32 R0, RZ, RZ, RZ ;  /* 0x000000ffff007224 */ /* 0x000fc600078e00ff */
[----:B------:R-:W-:Y:S01]  /*1e6c0*/  ISETP.NE.AND.EX P0, PT, RZ, UR5, PT, P0 ;  /* 0x00000005ff007c0c */ /* 0x000fe2000bf05300 */
[----:B------:R-:W-:Y:S02]  /*1e6d0*/  ULDC.64 UR4, c[0x0][0xc08] ;  /* 0x0003020000047ab9 */ /* 0x000fe40000000a00 */
[----:B------:R-:W-:Y:S01]  /*1e6e0*/  ISETP.NE.U32.AND P1, PT, RZ, UR4, PT ;  /* 0x00000004ff007c0c */ /* 0x000fe2000bf25070 */
[----:B------:R-:W1:Y:S03]  /*1e6f0*/  LDC R25, c[0x0][0xbe8] ;  /* 0x0002fa00ff197b82 */ /* 0x000e660000000800 */
[----:B------:R-:W-:Y:S01]  /*1e700*/  ISETP.NE.AND.EX P1, PT, RZ, UR5, PT, P1 ;  /* 0x00000005ff007c0c */ /* 0x000fe2000bf25310 */
[----:B----4-:R-:W-:-:S12]  /*1e710*/  IMAD.WIDE R4, R209, 0x4, R4 ;  /* 0x00000004d1047825 */ /* 0x010fd800078e0204 */
[----:B------:R-:W4:Y:S01]  /*1e720*/  @P1 LDC.64 R6, c[0x0][0xc08] ;  /* 0x00030200ff061b82 */ /* 0x000f220000000a00 */
[----:B------:R-:W-:Y:S02]  /*1e730*/  ULDC UR4, c[0x0][0xa88] ;  /* 0x0002a20000047ab9 */ /* 0x000fe40000000800 */
[----:B------:R-:W-:Y:S01]  /*1e740*/  IMAD.U32 R8, RZ, RZ, UR4 ;  /* 0x00000004ff087e24 */ /* 0x000fe2000f8e00ff */
[----:B------:R0:W5:Y:S01]  /*1e750*/  @P0 LDG.E R0, desc[UR54][R4.64] ;  /* 0x0000003604000981 */ /* 0x000162000c1e1900 */
[----:B----4-:R-:W-:-:S05]  /*1e760*/  @P1 IMAD.WIDE R6, R209, 0x4, R6 ;  /* 0x00000004d1061825 */ /* 0x010fca00078e0206 */
[----:B------:R0:W5:Y:S01]  /*1e770*/  @P1 LDG.E R8, desc[UR54][R6.64] ;  /* 0x0000003606081981 */ /* 0x000162000c1e1900 */
[----:B-1----:R-:W-:Y:S02]  /*1e780*/  ISETP.NE.AND P2, PT, R25, 0x1, PT ;  /* 0x000000011900780c */ /* 0x002fe40003f45270 */
[----:B------:R-:W-:Y:S02]  /*1e790*/  ISETP.GE.AND P3, PT, R226, 0x80, PT ;  /* 0x00000080e200780c */ /* 0x000fe40003f66270 */
[----:B------:R-:W-:-:S09]  /*1e7a0*/  SHF.R.S32.HI R9, RZ, 0x1f, R209 ;  /* 0x0000001fff097819 */ /* 0x000fd200000114d1 */
[----:B------:R-:W1:Y:S08]  /*1e7b0*/  @P2 LDC R20, c[0x0][0xbec] ;  /* 0x0002fb00ff142b82 */ /* 0x000e700000000800 */
[----:B------:R-:W4:Y:S01]  /*1e7c0*/  @P2 LDC R27, c[0x0][0xbf0] ;  /* 0x0002fc00ff1b2b82 */ /* 0x000f220000000800 */
[----:B0-----:R-:W-:Y:S05]  /*1e7d0*/  @P1 BRA `(.L_x_8450) ;  /* 0x0000000000101947 */ /* 0x001fea0003800000 */
[----:B------:R-:W-:Y:S05]  /*1e7e0*/  @!P0 BRA `(.L_x_8450) ;  /* 0x00000000000c8947 */ /* 0x000fea0003800000 */
[----:B------:R-:W2:Y:S04]  /*1e7f0*/  LDG.E R3, desc[UR54][R4.64] ;  /* 0x0000003604037981 */ /* 0x000ea8000c1e1900 */
[----:B-----5:R-:W2:Y:S02]  /*1e800*/  LDG.E R8, desc[UR54][R4.64+0x4] ;  /* 0x0000043604087981 */ /* 0x020ea4000c1e1900 */
[----:B--2---:R-:W-:-:S07]  /*1e810*/  IMAD.IADD R8, R8, 0x1, -R3 ;  /* 0x0000000108087824 */ /* 0x004fce00078e0a03 */
.L_x_8450:
[----:B------:R-:W-:Y:S01]  /*1e820*/  BSSY B1, `(.L_x_8451) ;  /* 0x000002d000017945 */ /* 0x000fe20003800000 */
[----:B------:R-:W-:Y:S02]  /*1e830*/  SHF.R.S32.HI R12, RZ, 0x1f, R208 ;  /* 0x0000001fff0c7819 */ /* 0x000fe400000114d0 */
[----:B--2---:R-:W-:Y:S02]  /*1e840*/  SEL R13, R209, RZ, !P0 ;  /* 0x000000ffd10d7207 */ /* 0x004fe40004000000 */
[----:B------:R-:W-:Y:S02]  /*1e850*/  SEL R14, R9, RZ, !P0 ;  /* 0x000000ff090e7207 */ /* 0x000fe40004000000 */
[----:B-----5:R-:W-:Y:S01]  /*1e860*/  SHF.R.S32.HI R11, RZ, 0x1f, R0 ;  /* 0x0000001fff0b7819 */ /* 0x020fe20000011400 */
[----:B------:R-:W-:Y:S06]  /*1e870*/  @P3 BRA `(.L_x_8452) ;  /* 0x00000000009c3947 */ /* 0x000fec0003800000 */
[----:B------:R-:W0:Y:S01]  /*1e880*/  S2R R10, SR_TID.X ;  /* 0x00000000000a7919 */ /* 0x000e220000002100 */
[----:B------:R-:W2:Y:S02]  /*1e890*/  LDC R9, c[0x0][0xbe8] ;  /* 0x0002fa00ff097b82 */ /* 0x000ea40000000800 */
[----:B--2---:R-:W-:Y:S01]  /*1e8a0*/  IMAD R3, R8, R9, RZ ;  /* 0x0000000908037224 */ /* 0x004fe200078e02ff */
[----:B0-----:R-:W-:-:S04]  /*1e8b0*/  IADD3 R10, R193, -0x80, R10 ;  /* 0xffffff80c10a7810 */ /* 0x001fc80007ffe00a */
        /* <DEDUP_REMOVED lines=19> */
[--C-:B------:R-:W-:Y:S02]  /*1e9f0*/  IMAD.MOV R7, RZ, RZ, -R3.reuse ;  /* 0x000000ffff077224 */ /* 0x100fe400078e0a03 */
        /* <DEDUP_REMOVED lines=15> */
.L_x_8452:
[----:B------:R-:W-:Y:S05]  /*1eaf0*/  BSYNC B1 ;  /* 0x0000000000017941 */ /* 0x000fea0003800000 */
.L_x_8451:
[----:B------:R-:W-:Y:S02]  /*1eb00*/  ULDC.64 UR4, c[0x0][0xaa0] ;  /* 0x0002a80000047ab9 */ /* 0x000fe40000000a00 */
[----:B0-----:R-:W-:Y:S02]  /*1eb10*/  IMAD R3, R11, UR4, RZ ;  /* 0x000000040b037c24 */ /* 0x001fe4000f8e02ff */
[----:B------:R-:W-:-:S04]  /*1eb20*/  IMAD.WIDE.U32 R4, R0, UR4, RZ ;  /* 0x0000000400047c25 */ /* 0x000fc8000f8e00ff */
[----:B------:R-:W-:Y:S01]  /*1eb30*/  IMAD R3, R0, UR5, R3 ;  /* 0x0000000500037c24 */ /* 0x000fe2000f8e0203 */
[----:B------:R-:W-:Y:S01]  /*1eb40*/  ULDC.64 UR4, c[0x0][0xae8] ;  /* 0x0002ba0000047ab9 */ /* 0x000fe20000000a00 */
[----:B------:R-:W-:Y:S02]  /*1eb50*/  IMAD R0, R207, 0x20, R188 ;  /* 0x00000020cf007824 */ /* 0x000fe400078e02bc */
[----:B------:R-:W-:Y:S02]  /*1eb60*/  IMAD.IADD R5, R5, 0x1, R3 ;  /* 0x0000000105057824 */ /* 0x000fe400078e0203 */
[----:B------:R-:W-:Y:S02]  /*1eb70*/  IMAD.IADD R9, R193, 0x1, R0 ;  /* 0x00000001c1097824 */ /* 0x000fe400078e0200 */
[----:B------:R-:W-:Y:S02]  /*1eb80*/  IMAD R7, R12, UR4, RZ ;  /* 0x000000040c077c24 */ /* 0x000fe4000f8e02ff */
[----:B-1----:R-:W-:-:S04]  /*1eb90*/  @P2 IMAD.HI.U32 R0, R9, R20, RZ ;  /* 0x0000001409002227 */ /* 0x002fc800078e00ff */
        /* <DEDUP_REMOVED lines=24> */
[----:B------:R-:W-:Y:S01]  /*1ed20*/  IMAD.IADD R193, R188, 0x1, R193 ;  /* 0x00000001bcc17824 */ /* 0x000fe200078e02c1 */
[----:B------:R-:W-:Y:S01]  /*1ed30*/  LEA R0, P0, R4, UR4, 0x1 ;  /* 0x0000000404007c11 */ /* 0x000fe2000f8008ff */
[----:B------:R-:W-:Y:S01]  /*1ed40*/  IMAD.IADD R3, R5, 0x1, R3 ;  /* 0x0000000105037824 */ /* 0x000fe200078e0203 */
[----:B------:R-:W-:-:S04]  /*1ed50*/  UMOV UR4, 0xffffffff ;  /* 0xffffffff00047882 */ /* 0x000fc80000000000 */
[----:B------:R-:W-:Y:S01]  /*1ed60*/  LEA.HI.X R4, R4, UR5, R3, 0x1, P0 ;  /* 0x0000000504047c11 */ /* 0x000fe200080f0c03 */
[----:B------:R-:W-:Y:S06]  /*1ed70*/  BRA.DIV UR4, `(.L_x_8453) ;  /* 0x0000009e04507947 */ /* 0x000fec000b800000 */
[----:B------:R0:W1:Y:S04]  /*1ed80*/  SHFL.IDX PT, R3, R4, RZ, 0x181f ;  /* 0x00181fff04037589 */ /* 0x00006800000e0000 */
[----:B------:R0:W2:Y:S02]  /*1ed90*/  SHFL.IDX PT, R14, R0, RZ, 0x181f ;  /* 0x00181fff000e7589 */ /* 0x0000a400000e0000 */
.L_x_8703:
[----:B------:R-:W-:Y:S01]  /*1eda0*/  IMAD R8, R8, R25, RZ ;  /* 0x0000001908087224 */ /* 0x000fe200078e02ff */
[----:B------:R-:W-:Y:S04]  /*1edb0*/  BSSY B1, `(.L_x_8454) ;  /* 0x000000c000017945 */ /* 0x000fe80003800000 */
[----:B------:R-:W-:-:S13]  /*1edc0*/  ISETP.GE.AND P0, PT, R193, R8, PT ;  /* 0x00000008c100720c */ /* 0x000fda0003f06270 */
[----:B------:R-:W-:Y:S05]  /*1edd0*/  @P0 BRA `(.L_x_8455) ;  /* 0x0000000000240947 */ /* 0x000fea0003800000 */
[----:B------:R-:W-:Y:S02]  /*1ede0*/  ULDC UR4, c[0x0][0xac8] ;  /* 0x0002b20000047ab9 */ /* 0x000fe40000000800 */
[----:B------:R-:W-:Y:S02]  /*1edf0*/  ISETP.GE.AND P2, PT, R16, UR4, PT ;  /* 0x0000000410007c0c */ /* 0x000fe4000bf46270 */
[----:B------:R-:W-:-:S11]  /*1ee00*/  ISETP.GE.AND P3, PT, R2, UR4, PT ;  /* 0x0000000402007c0c */ /* 0x000fd6000bf66270 */
[-C--:B--2---:R-:W-:Y:S02]  /*1ee10*/  @!P2 LEA R6, P0, R16, R14.reuse, 0x1 ;  /* 0x0000000e1006a211 */ /* 0x084fe400078008ff */
[----:B------:R-:W-:Y:S02]  /*1ee20*/  @!P3 LEA R14, P1, R2, R14, 0x1 ;  /* 0x0000000e020eb211 */ /* 0x000fe400078208ff */
[-C--:B-1----:R-:W-:Y:S02]  /*1ee30*/  @!P2 LEA.HI.X R7, R16, R3.reuse, R17, 0x1, P0 ;  /* 0x000000031007a211 */ /* 0x082fe400000f0c11 */
[----:B------:R-:W-:-:S03]  /*1ee40*/  @!P3 LEA.HI.X R15, R2, R3, R185, 0x1, P1 ;  /* 0x00000003020fb211 */ /* 0x000fc600008f0cb9 */
[----:B------:R4:W-:Y:S04]  /*1ee50*/  @!P2 ST.E.128 desc[UR54][R6.64], RZ ;  /* 0x000000ff0600a985 */ /* 0x0009e8000c101d36 */
[----:B------:R4:W-:Y:S02]  /*1ee60*/  @!P3 ST.E.128 desc[UR54][R14.64], RZ ;  /* 0x000000ff0e00b985 */ /* 0x0009e4000c101d36 */
.L_x_8455:
[----:B------:R-:W-:Y:S05]  /*1ee70*/  BSYNC B1 ;  /* 0x0000000000017941 */ /* 0x000fea0003800000 */
.L_x_8454:
[----:B------:R-:W-:-:S03]  /*1ee80*/  UMOV UR4, 0xffffffff ;  /* 0xffffffff00047882 */ /* 0x000fc60000000000 */
[----:B------:R-:W-:Y:S05]  /*1ee90*/  BRA.DIV UR4, `(.L_x_8456) ;  /* 0x0000009e043c7947 */ /* 0x000fea000b800000 */
[----:B-1----:R1:W0:Y:S04]  /*1eea0*/  SHFL.IDX PT, R3, R4, 0x1, 0x181f ;  /* 0x00381f0004037f89 */ /* 0x00222800000e0000 */
[----:B--2-4-:R1:W2:Y:S02]  /*1eeb0*/  SHFL.IDX PT, R14, R0, 0x1, 0x181f ;  /* 0x00381f00000e7f89 */ /* 0x0142a400000e0000 */
.L_x_8707:
[----:B------:R-:W-:Y:S01]  /*1eec0*/  VIADD R5, R193, 0x20 ;  /* 0x00000020c1057836 */ /* 0x000fe20000000000 */
        /* <DEDUP_REMOVED lines=12> */
.L_x_8458:
[----:B------:R-:W-:Y:S05]  /*1ef90*/  BSYNC B1 ;  /* 0x0000000000017941 */ /* 0x000fea0003800000 */
.L_x_8457:
[----:B------:R-:W-:-:S03]  /*1efa0*/  UMOV UR4, 0xffffffff ;  /* 0xffffffff00047882 */ /* 0x000fc60000000000 */
[----:B------:R-:W-:Y:S05]  /*1efb0*/  BRA.DIV UR4, `(.L_x_8459) ;  /* 0x0000009e043c7947 */ /* 0x000fea000b800000 */
[----:B0-----:R0:W0:Y:S04]  /*1efc0*/  SHFL.IDX PT, R3, R4, 0x2, 0x181f ;  /* 0x00581f0004037f89 */ /* 0x00102800000e0000 */
[----:B--2-4-:R2:W4:Y:S02]  /*1efd0*/  SHFL.IDX PT, R14, R0, 0x2, 0x181f ;  /* 0x00581f00000e7f89 */ /* 0x01452400000e0000 */
.L_x_8711:
        /* <DEDUP_REMOVED lines=13> */
.L_x_8461:
[----:B------:R-:W-:Y:S05]  /*1f0b0*/  BSYNC B1 ;  /* 0x0000000000017941 */ /* 0x000fea0003800000 */
.L_x_8460:
[----:B------:R-:W-:-:S03]  /*1f0c0*/  UMOV UR4, 0xffffffff ;  /* 0xffffffff00047882 */ /* 0x000fc60000000000 */
[----:B------:R-:W-:Y:S05]  /*1f0d0*/  BRA.DIV UR4, `(.L_x_8462) ;  /* 0x0000009e043c7947 */ /* 0x000fea000b800000 */
[----:B0-----:R0:W0:Y:S04]  /*1f0e0*/  SHFL.IDX PT, R3, R4, 0x3, 0x181f ;  /* 0x00781f0004037f89 */ /* 0x00102800000e0000 */
[----:B----4-:R4:W0:Y:S02]  /*1f0f0*/  SHFL.IDX PT, R14, R0, 0x3, 0x181f ;  /* 0x00781f00000e7f89 */ /* 0x01082400000e0000 */
.L_x_8715:
[----:B-12-4-:R-:W-:-:S05]  /*1f100*/  VIADD R0, R193, 0x60 ;  /* 0x00000060c1007836 */ /* 0x016fca0000000000 */
        /* <DEDUP_REMOVED lines=11> */
.L_x_8449:
[----:B------:R-:W-:Y:S05]  /*1f1c0*/  BSYNC B0 ;  /* 0x0000000000007941 */ /* 0x000fea0003800000 */
.L_x_8440:
[----:B------:R-:W-:Y:S02]  /*1f1d0*/  ULDC UR4, c[0x0][0xc3c] ;  /* 0x00030f0000047ab9 */ /* 0x000fe40000000800 */
[----:B---3--:R-:W-:-:S13]  /*1f1e0*/  ISETP.GE.AND P0, PT, R43, UR4, PT ;  /* 0x000000042b007c0c */ /* 0x008fda000bf06270 */
[----:B------:R-:W-:Y:S05]  /*1f1f0*/  @!P0 BRA `(.L_x_8463) ;  /* 0xfffffe1c00c88947 */ /* 0x000fea000383ffff */
[----:B------:R-:W-:Y:S05]  /*1f200*/  BRA `(.L_x_8181) ;  /* 0x0000007000c47947 */ /* 0x000fea0003800000 */
.L_x_8179:
        /* <DEDUP_REMOVED lines=16> */
.L_x_8464:
        /* <DEDUP_REMOVED lines=41> */
.L_x_8470:
        /* <DEDUP_REMOVED lines=12> */
.L_x_8469:
[----:B------:R-:W-:Y:S05]  /*1f660*/  BSYNC B0 ;  /* 0x0000000000007941 */ /* 0x000fea0003800000 */
.L_x_8468:
        /* <DEDUP_REMOVED lines=20> */
.L_x_8466:
        /* <DEDUP_REMOVED lines=20> */
.L_x_8471:
        /* <DEDUP_REMOVED lines=59> */
.L_x_8467:
[----:B------:R-:W-:Y:S02]  /*1fca0*/  IMAD.MOV.U32 R17, RZ, RZ, RZ ;  /* 0x000000ffff117224 */ /* 0x000fe400078e00ff */
[----:B------:R-:W-:Y:S02]  /*1fcb0*/  IMAD.U32 R16, RZ, RZ, UR6 ;  /* 0x00000006ff107e24 */ /* 0x000fe4000f8e00ff */
[----:B------:R-:W-:-:S07]  /*1fcc0*/  IMAD.MOV.U32 R18, RZ, RZ, RZ ;  /* 0x000000ffff127224 */ /* 0x000fce00078e00ff */
.L_x_8472:
[----:B------:R-:W-:-:S13]  /*1fcd0*/  ISETP.NE.AND P0, PT, R5, RZ, PT ;  /* 0x000000ff0500720c */ /* 0x000fda0003f05270 */
[----:B------:R-:W0:Y:S01]  /*1fce0*/  @!P0 S2R R3, SR_CgaCtaId ;  /* 0x0000000000038919 */ /* 0x000e220000008800 */
[----:B------:R-:W-:-:S04]  /*1fcf0*/  @!P0 MOV R2, 0x400 ;  /* 0x0000040000028802 */ /* 0x000fc80000000f00 */
[----:B0-----:R-:W-:-:S05]  /*1fd00*/  @!P0 LEA R2, R3, R2, 0x18 ;  /* 0x0000000203028211 */ /* 0x001fca00078ec0ff */
[----:B------:R0:W-:Y:S01]  /*1fd10*/  @!P0 STS.128 [R2+0x288d0], R16 ;  /* 0x0288d01002008388 */ /* 0x0001e20000000c00 */
[----:B------:R-:W-:Y:S06]  /*1fd20*/  BAR.ARV 0x5, 0x180 ;  /* 0x0146000000007b1d */ /* 0x000fec0000002000 */
.L_x_8465:
[----:B------:R2:W-:Y:S01]  /*1fd30*/  STL [R1+0x20], RZ ;  /* 0x000020ff01007387 */ /* 0x0005e20000100800 */
[----:B------:R-:W-:Y:S01]  /*1fd40*/  ULDC UR4, c[0x0][0xc3c] ;  /* 0x00030f0000047ab9 */ /* 0x000fe20000000800 */
[----:B------:R-:W-:Y:S01]  /*1fd50*/  IMAD.MOV.U32 R28, RZ, RZ, 0x1 ;  /* 0x00000001ff1c7424 */ /* 0x000fe200078e00ff */
[----:B-1----:R-:W-:Y:S01]  /*1fd60*/  ISETP.GE.AND P0, PT, R19, UR4, PT ;  /* 0x0000000413007c0c */ /* 0x002fe2000bf06270 */
[----:B------:R-:W-:-:S12]  /*1fd70*/  IMAD.MOV.U32 R24, RZ, RZ, RZ ;  /* 0x000000ffff187224 */ /* 0x000fd800078e00ff */
[----:B--2---:R-:W-:Y:S05]  /*1fd80*/  @P0 BRA `(.L_x_8473) ;  /* 0x0000006400080947 */ /* 0x004fea0003800000 */
[----:B------:R-:W1:Y:S01]  /*1fd90*/  S2UR UR5, SR_CgaCtaId ;  /* 0x00000000000579c3 */ /* 0x000e620000008800 */
[C---:B------:R-:W-:Y:S01]  /*1fda0*/  IMAD.SHL.U32 R31, R0.reuse, 0x8, RZ ;  /* 0x00000008001f7824 */ /* 0x040fe200078e00ff */
[----:B0-----:R-:W-:Y:S01]  /*1fdb0*/  LOP3.LUT R2, R0, 0x7f, RZ, 0xc0, !PT ;  /* 0x0000007f00027812 */ /* 0x001fe200078ec0ff */
[----:B------:R-:W-:Y:S01]  /*1fdc0*/  UMOV UR4, 0x400 ;  /* 0x0000040000047882 */ /* 0x000fe20000000000 */
[----:B------:R0:W-:Y:S01]  /*1fdd0*/  STL [R1+0x20], RZ ;  /* 0x000020ff01007387 */ /* 0x0001e20000100800 */
        /* <DEDUP_REMOVED lines=10> */
[----:B------:R-:W-:Y:S01]  /*1fe80*/  IMAD.MOV.U32 R28, RZ, RZ, 0x1 ;  /* 0x00000001ff1c7424 */ /* 0x000fe200078e00ff */
[----:B------:R-:W-:Y:S01]  /*1fe90*/  LOP3.LUT R0, R0, 0x70, RZ, 0xc0, !PT ;  /* 0x0000007000007812 */ /* 0x000fe200078ec0ff */
[----:B------:R-:W-:Y:S01]  /*1fea0*/  ULOP3.LUT UR38, UR36, 0x2, URZ, 0xfc, !UPT ;  /* 0x0000000224267892 */ /* 0x000fe2000f8efc3f */
[----:B------:R-:W-:Y:S01]  /*1feb0*/  MOV R24, RZ ;  /* 0x000000ff00187202 */ /* 0x000fe20000000f00 */
[----:B------:R-:W-:Y:S01]  /*1fec0*/  ULDC.64 UR40, c[0x0][0x198] ;  /* 0x0000660000287ab9 */ /* 0x000fe20000000a00 */
[----:B------:R-:W-:Y:S01]  /*1fed0*/  LOP3.LUT R2, R2, R0, RZ, 0xfc, !PT ;  /* 0x0000000002027212 */ /* 0x000fe200078efcff */
[----:B------:R-:W-:Y:S01]  /*1fee0*/  ULDC UR37, c[0x0][0xc] ;  /* 0x0000030000257ab9 */ /* 0x000fe20000000800 */
[----:B------:R-:W-:Y:S01]  /*1fef0*/  LOP3.LUT R30, R31, 0x40, RZ, 0xfc, !PT ;  /* 0x000000401f1e7812 */ /* 0x000fe200078efcff */
[----:B-1----:R-:W-:-:S06]  /*1ff00*/  ULEA UR4, UR5, UR4, 0x18 ;  /* 0x0000000405047291 */ /* 0x002fcc000f8ec03f */
[----:B------:R-:W-:-:S04]  /*1ff10*/  IMAD.U32 R22, RZ, RZ, UR4 ;  /* 0x00000004ff167e24 */ /* 0x000fc8000f8e00ff */
[----:B------:R-:W-:-:S05]  /*1ff20*/  IMAD R0, R36, 0x2, R22 ;  /* 0x0000000224007824 */ /* 0x000fca00078e0216 */
[----:B------:R0:W-:Y:S02]  /*1ff30*/  STL [R1+0xc], R0 ;  /* 0x00000c0001007387 */ /* 0x0001e40000100800 */
.L_x_8588:
[----:B------:R-:W-:Y:S05]  /*1ff40*/  YIELD ;  /* 0x0000000000007946 */ /* 0x000fea0003800000 */
[----:B------:R-:W-:Y:S01]  /*1ff50*/  ULDC.64 UR4, c[0x0][0xa28] ;  /* 0x00028a0000047ab9 */ /* 0x000fe20000000a00 */
[----:B------:R-:W-:Y:S01]  /*1ff60*/  IMAD.MOV.U32 R11, RZ, RZ, RZ ;  /* 0x000000ffff0b7224 */ /* 0x000fe200078e00ff */
[----:B------:R-:W-:Y:S01]  /*1ff70*/  ISETP.NE.U32.AND P0, PT, RZ, UR4, PT ;  /* 0x00000004ff007c0c */ /* 0x000fe2000bf05070 */
[----:B-1----:R-:W1:Y:S01]  /*1ff80*/  LDC.64 R4, c[0x0][0xa00] ;  /* 0x00028000ff047b82 */ /* 0x002e620000000a00 */
[----:B------:R-:W-:Y:S01]  /*1ff90*/  IMAD.MOV.U32 R8, RZ, RZ, RZ ;  /* 0x000000ffff087224 */ /* 0x000fe200078e00ff */
[----:B------:R-:W-:Y:S01]  /*1ffa0*/  ULDC.64 UR6, c[0x0][0xa10] ;  /* 0x0002840000067ab9 */ /* 0x000fe20000000a00 */
[----:B------:R-:W-:Y:S01]  /*1ffb0*/  ISETP.NE.AND.EX P0, PT, RZ, UR5, PT, P0 ;  /* 0x00000005ff007c0c */ /* 0x000fe2000bf05300 */
[----:B------:R-:W-:-:S12]  /*1ffc0*/  ULDC.64 UR4, c[0x0][0xa18] ;  /* 0x0002860000047ab9 */ /* 0x000fd80000000a00 */
[----:B------:R-:W2:Y:S02]  /*1ffd0*/  @P0 LDC.64 R2, c[0x0][0xa28] ;  /* 0x00028a00ff020b82 */ /* 0x000ea40000000a00 */
[----:B--2---:R-:W-:-:S05]  /*1ffe0*/  @P0 IMAD.WIDE R2, R19, 0x4, R2 ;  /* 0x0000000413020825 */ /* 0x004fca00078e0202 */
[----:B---3--:R2:W3:Y:S01]  /*1fff0*/  @P0 LDG.E R11, desc[UR54][R2.64] ;  /* 0x00000036020b0981 */ /* 0x0084e2000c1e1900 */
[----:B------:R-:W-:Y:S01]  /*20000*/  ISETP.NE.U32.AND P0, PT, RZ, UR4, PT ;  /* 0x00000004ff007c0c */ /* 0x000fe2000bf05070 */
[----:B-1----:R-:W-:Y:S01]  /*20010*/  IMAD.WIDE R4, R19, 0x4, R4 ;  /* 0x0000000413047825 */ /* 0x002fe200078e0204 */
[----:B------:R-:W-:Y:S02]  /*20020*/  ISETP.NE.U32.AND P1, PT, RZ, UR6, PT ;  /* 0x00000006ff007c0c */ /* 0x000fe4000bf25070 */
[----:B------:R-:W-:Y:S01]  /*20030*/  ISETP.NE.AND.EX P2, PT, RZ, UR5, PT, P0 ;  /* 0x00000005ff007c0c */ /* 0x000fe2000bf45300 */
[----:B------:R-:W-:Y:S01]  /*20040*/  ULDC.64 UR4, c[0x0][0xa00] ;  /* 0x0002800000047ab9 */ /* 0x000fe20000000a00 */
[----:B------:R-:W-:Y:S01]  /*20050*/  ISETP.NE.AND.EX P1, PT, RZ, UR7, PT, P1 ;  /* 0x00000007ff007c0c */ /* 0x000fe2000bf25310 */
[----:B0-----:R-:W-:Y:S01]  /*20060*/  IMAD.MOV.U32 R0, RZ, RZ, RZ ;  /* 0x000000ffff007224 */ /* 0x001fe200078e00ff */
[----:B------:R-:W-:Y:S01]  /*20070*/  ISETP.NE.U32.AND P0, PT, RZ, UR4, PT ;  /* 0x00000004ff007c0c */ /* 0x000fe2000bf05070 */
[----:B--2---:R-:W0:Y:S03]  /*20080*/  LDC.64 R2, c[0x0][0xa10] ;  /* 0x00028400ff027b82 */ /* 0x004e260000000a00 */
[----:B------:R-:W-:-:S05]  /*20090*/  ISETP.NE.AND.EX P0, PT, RZ, UR5, PT, P0 ;  /* 0x00000005ff007c0c */ /* 0x000fca000bf05300 */
[----:B------:R-:W1:Y:S08]  /*200a0*/  @P2 LDC.64 R6, c[0x0][0xa18] ;  /* 0x00028600ff062b82 */ /* 0x000e700000000a00 */
[----:B------:R-:W2:Y:S01]  /*200b0*/  @P0 LDG.E R8, desc[UR54][R4.64] ;  /* 0x0000003604080981 */ /* 0x000ea2000c1e1900 */
        /* <DEDUP_REMOVED lines=16> */
[----:B---3--:R0:W-:Y:S04]  /*201c0*/  STL [R1+0x4], R11 ;  /* 0x0000040b01007387 */ /* 0x0081e80000100800 */
[----:B--2---:R0:W-:Y:S01]  /*201d0*/  STL [R1+0x10], R8 ;  /* 0x0000100801007387 */ /* 0x0041e20000100800 */
[----:B------:R-:W-:Y:S05]  /*201e0*/  @P2 BRA `(.L_x_8474) ;  /* 0x0000000000102947 */ /* 0x000fea0003800000 */
[----:B------:R-:W-:Y:S05]  /*201f0*/  @!P0 BRA `(.L_x_8474) ;  /* 0x00000000000c8947 */ /* 0x000fea0003800000 */
[----:B0-----:R-:W2:Y:S04]  /*20200*/  LDG.E R8, desc[UR54][R4.64] ;  /* 0x0000003604087981 */ /* 0x001ea8000c1e1900 */
[----:B-----5:R-:W2:Y:S02]  /*20210*/  LDG.E R33, desc[UR54][R4.64+0x4] ;  /* 0x0000043604217981 */ /* 0x020ea4000c1e1900 */
[----:B--2---:R-:W-:-:S07]  /*20220*/  IMAD.IADD R33, R33, 0x1, -R8 ;  /* 0x0000000121217824 */ /* 0x004fce00078e0a08 */
.L_x_8474:
        /* <DEDUP_REMOVED lines=8> */
.L_x_8475:
        /* <DEDUP_REMOVED lines=9> */
.L_x_8476:
[----:B-1----:R-:W2:Y:S01]  /*20340*/  @P1 LDG.E R5, desc[UR54][R2.64] ;  /* 0x0000003602051981 */ /* 0x002ea2000c1e1900 */
[----:B------:R-:W1:Y:S03]  /*20350*/  LDC R7, c[0x0][0x448] ;  /* 0x00011200ff077b82 */ /* 0x000e660000000800 */
[----:B------:R3:W2:Y:S01]  /*20360*/  @P1 LDG.E R4, desc[UR54][R2.64+0x4] ;  /* 0x0000043602041981 */ /* 0x0006a2000c1e1900 */
[----:B------:R-:W-:Y:S02]  /*20370*/  IMAD.SHL.U32 R27, R17, 0x80, RZ ;  /* 0x00000080111b7824 */ /* 0x000fe400078e00ff */
[----:B-----5:R-:W-:Y:S02]  /*20380*/  IMAD.IADD R10, R10, 0x1, -R11 ;  /* 0x000000010a0a7824 */ /* 0x020fe400078e0a0b */
[----:B---3--:R-:W3:Y:S01]  /*20390*/  LDC.64 R2, c[0x0][0x9e0] ;  /* 0x00027800ff027b82 */ /* 0x008ee20000000a00 */
[----:B-1----:R-:W-:Y:S01]  /*203a0*/  ISETP.NE.AND P2, PT, R7, 0x1, PT ;  /* 0x000000010700780c */ /* 0x002fe20003f45270 */
[----:B------:R-:W-:-:S12]  /*203b0*/  VIADD R7, R27, 0x7f ;  /* 0x0000007f1b077836 */ /* 0x000fd80000000000 */
[----:B0-----:R-:W0:Y:S01]  /*203c0*/  @P2 LDC R8, c[0x0][0x44c] ;  /* 0x00011300ff082b82 */ /* 0x001e220000000800 */
[----:B---3--:R-:W-:-:S07]  /*203d0*/  ISETP.GE.AND P3, PT, R3, 0x1, PT ;  /* 0x000000010300780c */ /* 0x008fce0003f66270 */
[----:B------:R-:W1:Y:S01]  /*203e0*/  @P2 LDC R9, c[0x0][0x450] ;  /* 0x00011400ff092b82 */ /* 0x000e620000000800 */
[----:B--2---:R-:W-:Y:S02]  /*203f0*/  @P1 IMAD.IADD R6, R4, 0x1, -R5 ;  /* 0x0000000104061824 */ /* 0x004fe400078e0a05 */
[----:B0-----:R-:W-:-:S04]  /*20400*/  @P2 IMAD.HI.U32 R4, R7, R8, RZ ;  /* 0x0000000807042227 */ /* 0x001fc800078e00ff */
[----:B------:R-:W-:Y:S01]  /*20410*/  IMAD.IADD R37, R10, 0x1, R6 ;  /* 0x000000010a257824 */ /* 0x000fe200078e0206 */
[----:B-1----:R-:W-:-:S03]  /*20420*/  @P2 SHF.R.U32.HI R7, RZ, R9, R4 ;  /* 0x00000009ff072219 */ /* 0x002fc60000011604 */
[C---:B------:R-:W-:Y:S01]  /*20430*/  VIADD R4, R37.reuse, 0x7f ;  /* 0x0000007f25047836 */ /* 0x040fe20000000000 */
[----:B------:R-:W-:-:S04]  /*20440*/  IADD3 R8, R37, 0x1, -R33 ;  /* 0x0000000125087810 */ /* 0x000fc80007ffe821 */
[----:B------:R-:W-:Y:S01]  /*20450*/  SHF.R.S32.HI R5, RZ, 0x1f, R4 ;  /* 0x0000001fff057819 */ /* 0x000fe20000011404 */
[----:B------:R-:W-:-:S03]  /*20460*/  IMAD.IADD R7, R8, 0x1, R7 ;  /* 0x0000000108077824 */ /* 0x000fc600078e0207 */
        /* <DEDUP_REMOVED lines=15> */
.L_x_8479:
[----:B------:R-:W-:-:S13]  /*20560*/  ISETP.NE.AND P0, PT, R3, 0x1, PT ;  /* 0x000000010300780c */ /* 0x000fda0003f05270 */
[----:B------:R-:W0:Y:S02]  /*20570*/  @P0 LDC.64 R4, c[0x0][0x9e8] ;  /* 0x00027a00ff040b82 */ /* 0x000e240000000a00 */
[----:B0-----:R-:W-:-:S05]  /*20580*/  @P0 IMAD.HI.U32 R4, R11, R4, RZ ;  /* 0x000000040b040227 */ /* 0x001fca00078e00ff */
[----:B------:R-:W-:-:S07]  /*20590*/  @P0 SHF.R.U32.HI R11, RZ, R5, R4 ;  /* 0x00000005ff0b0219 */ /* 0x000fce0000011604 */
.L_x_8480:
[----:B------:R-:W-:Y:S05]  /*205a0*/  BSYNC B0 ;  /* 0x0000000000007941 */ /* 0x000fea0003800000 */
.L_x_8478:
[----:B------:R-:W-:-:S05]  /*205b0*/  IMAD R11, R11, R3, R3 ;  /* 0x000000030b0b7224 */ /* 0x000fca00078e0203 */
[----:B------:R-:W-:-:S07]  /*205c0*/  VIMNMX R2, R2, R11, PT ;  /* 0x0000000b02027248 */ /* 0x000fce0003fe0100 */
.L_x_8477:
        /* <DEDUP_REMOVED lines=20> */
.L_x_8483:
[----:B------:R-:W-:-:S13]  /*20710*/  ISETP.NE.AND P0, PT, R3, 0x1, PT ;  /* 0x000000010300780c */ /* 0x000fda0003f05270 */
[----:B------:R-:W0:Y:S02]  /*20720*/  @P0 LDC.64 R4, c[0x0][0x9e8] ;  /* 0x00027a00ff040b82 */ /* 0x000e240000000a00 */
[----:B0-----:R-:W-:-:S05]  /*20730*/  @P0 IMAD.HI.U32 R4, R12, R4, RZ ;  /* 0x000000040c040227 */ /* 0x001fca00078e00ff */
[----:B------:R-:W-:-:S07]  /*20740*/  @P0 SHF.R.U32.HI R12, RZ, R5, R4 ;  /* 0x00000005ff0c0219 */ /* 0x000fce0000011604 */
.L_x_8484:
[----:B------:R-:W-:Y:S05]  /*20750*/  BSYNC B0 ;  /* 0x0000000000007941 */ /* 0x000fea0003800000 */
.L_x_8482:
[----:B------:R-:W-:-:S05]  /*20760*/  IMAD R12, R12, R3, RZ ;  /* 0x000000030c0c7224 */ /* 0x000fca00078e02ff */
[----:B------:R-:W-:-:S07]  /*20770*/  VIMNMX R11, R11, R12, !PT ;  /* 0x0000000c0b0b7248 */ /* 0x000fce0007fe0100 */
.L_x_8481:
[----:B------:R-:W-:Y:S01]  /*20780*/  VIADD R2, R2, 0x7f ;  /* 0x0000007f02027836 */ /* 0x000fe20000000000 */
[----:B------:R-:W-:Y:S04]  /*20790*/  BSSY B0, `(.L_x_8485) ;  /* 0x000011b000007945 */ /* 0x000fe80003800000 */
[----:B------:R-:W-:-:S04]  /*207a0*/  SHF.R.S32.HI R3, RZ, 0x1f, R2 ;  /* 0x0000001fff037819 */ /* 0x000fc80000011402 */
[----:B------:R-:W-:Y:S02]  /*207b0*/  LEA.HI R3, R3, R2, RZ, 0x7 ;  /* 0x0000000203037211 */ /* 0x000fe400078f38ff */
[----:B------:R-:W-:-:S04]  /*207c0*/  SHF.R.S32.HI R2, RZ, 0x1f, R11 ;  /* 0x0000001fff027819 */ /* 0x000fc8000001140b */
[----:B------:R-:W-:Y:S02]  /*207d0*/  LEA.HI R11, R2, R11, RZ, 0x7 ;  /* 0x0000000b020b7211 */ /* 0x000fe400078f38ff */
[----:B------:R-:W-:Y:S02]  /*207e0*/  SHF.R.S32.HI R2, RZ, 0x7, R3 ;  /* 0x00000007ff027819 */ /* 0x000fe40000011403 */
[----:B------:R-:W-:Y:S02]  /*207f0*/  SHF.R.S32.HI R11, RZ, 0x7, R11 ;  /* 0x00000007ff0b7819 */ /* 0x000fe4000001140b */
[----:B------:R-:W-:Y:S02]  /*20800*/  VIMNMX R3, R9, R2, PT ;  /* 0x0000000209037248 */ /* 0x000fe40003fe0100 */
[----:B------:R-:W-:-:S03]  /*20810*/  VIMNMX R11, RZ, R11, !PT ;  /* 0x0000000bff0b7248 */ /* 0x000fc60007fe0100 */
[--C-:B------:R-:W-:Y:S02]  /*20820*/  IMAD R3, R3, 0x80, -R10.reuse ;  /* 0x0000008003037824 */ /* 0x100fe400078e0a0a */
[----:B------:R-:W-:-:S03]  /*20830*/  IMAD R11, R11, 0x80, -R10 ;  /* 0x000000800b0b7824 */ /* 0x000fc600078e0a0a */
[----:B------:R-:W-:Y:S02]  /*20840*/  VIMNMX R2, R3, R6, PT ;  /* 0x0000000603027248 */ /* 0x000fe40003fe0100 */
[----:B------:R-:W-:-:S04]  /*20850*/  VIMNMX R11, RZ, R11, !PT ;  /* 0x0000000bff0b7248 */ /* 0x000fc80007fe0100 */
        /* <DEDUP_REMOVED lines=17> */
.L_x_8718:
[----:B-1----:R-:W-:Y:S02]  /*20970*/  ISETP.NE.AND P0, PT, R14, RZ, PT ;  /* 0x000000ff0e00720c */ /* 0x002fe40003f05270 */
[----:B------:R-:W-:-:S11]  /*20980*/  PLOP3.LUT P6, PT, PT, PT, PT, 0x8, 0x0 ;  /* 0x000000000000781c */ /* 0x000fd60003fce170 */
[----:B------:R-:W-:Y:S05]  /*20990*/  @P0 BRA `(.L_x_8488) ;  /* 0x00000000000c0947 */ /* 0x000fea0003800000 */
[----:B------:R-:W-:-:S03]  /*209a0*/  UMOV UR4, 0xffffffff ;  /* 0xffffffff00047882 */ /* 0x000fc60000000000 */
[----:B------:R-:W-:Y:S05]  /*209b0*/  BRA.DIV UR4, `(.L_x_8489) ;  /* 0x0000008604807947 */ /* 0x000fea000b800000 */
[----:B------:R-:W-:-:S13]  /*209c0*/  ELECT P6, URZ, PT ;  /* 0x00000000003f782f */ /* 0x000fda00038c0000 */
.L_x_8488:
        /* <DEDUP_REMOVED lines=9> */
.L_x_8721:
[----:B------:R-:W-:Y:S05]  /*20a60*/  BSYNC B1 ;  /* 0x0000000000017941 */ /* 0x000fea0003800000 */
.L_x_8490:
        /* <DEDUP_REMOVED lines=10> */
.L_x_8722:
[----:B------:R-:W-:Y:S05]  /*20b10*/  BSYNC B2 ;  /* 0x0000000000027941 */ /* 0x000fea0003800000 */
.L_x_8494:
        /* <DEDUP_REMOVED lines=9> */
.L_x_8497:
[----:B------:R-:W-:Y:S05]  /*20bb0*/  BSYNC B2 ;  /* 0x0000000000027941 */ /* 0x000fea0003800000 */
.L_x_8496:
        /* <DEDUP_REMOVED lines=8> */
[----:B------:R-:W-:Y:S01]  /*20c40*/  IMAD.SHL.U32 R12, R26, 0x4000, RZ ;  /* 0x000040001a0c7824 */ /* 0x000fe200078e00ff */
[----:B------:R-:W-:Y:S01]  /*20c50*/  UMOV UR6, 0x0 ;  /* 0x0000000000067882 */ /* 0x000fe20000000000 */
[----:B------:R-:W-:Y:S01]  /*20c60*/  VIADD R2, R11, 0x28890 ;  /* 0x000288900b027836 */ /* 0x000fe20000000000 */
[----:B------:R-:W-:Y:S01]  /*20c70*/  UMOV UR7, 0x12f00000 ;  /* 0x12f0000000077882 */ /* 0x000fe20000000000 */
[----:B------:R-:W-:-:S08]  /*20c80*/  VIADD R13, R3, 0x18400 ;  /* 0x00018400030d7836 */ /* 0x000fd00000000000 */
.L_x_8498:
        /* <DEDUP_REMOVED lines=16> */
.L_x_8499:
        /* <DEDUP_REMOVED lines=13> */
.L_x_8723:
[----:B------:R-:W-:Y:S05]  /*20e60*/  BSYNC B2 ;  /* 0x0000000000027941 */ /* 0x000fea0003800000 */
.L_x_8500:
        /* <DEDUP_REMOVED lines=11> */
.L_x_8503:
[----:B------:R-:W-:Y:S05]  /*20f20*/  BSYNC B2 ;  /* 0x0000000000027941 */ /* 0x000fea0003800000 */
.L_x_8502:
[----:B------:R-:W-:Y:S01]  /*20f30*/  R2UR UR10, R15 ;  /* 0x000000000f0a72ca */ /* 0x000fe200000e0000 */
[----:B------:R-:W-:Y:S01]  /*20f40*/  IMAD R12, R12, 0x2, R22 ;  /* 0x000000020c0c7824 */ /* 0x000fe200078e0216 */
[----:B------:R-:W-:Y:S01]  /*20f50*/  R2UR UR6, R2 ;  /* 0x00000000020672ca */ /* 0x000fe200000e0000 */
[----:B------:R-:W-:Y:S01]  /*20f60*/  UIADD3 UR4, UP0, UR40, 0x670, URZ ;  /* 0x0000067028047890 */ /* 0x000fe2000ff1e03f */
[----:B------:R-:W-:Y:S01]  /*20f70*/  R2UR UR7, R3 ;  /* 0x00000000030772ca */ /* 0x000fe200000e0000 */
[----:B01----:R-:W-:Y:S01]  /*20f80*/  VIADD R11, R11, 0x288b0 ;  /* 0x000288b00b0b7836 */ /* 0x003fe20000000000 */
[----:B------:R-:W-:Y:S01]  /*20f90*/  PLOP3.LUT P0, PT, PT, PT, PT, 0x80, 0x0 ;  /* 0x000000000000781c */ /* 0x000fe20003f0f070 */
[----:B------:R-:W-:Y:S01]  /*20fa0*/  VIADD R14, R12, 0x400 ;  /* 0x000004000c0e7836 */ /* 0x000fe20000000000 */
[----:B------:R-:W-:-:S12]  /*20fb0*/  UIADD3.X UR5, URZ, UR41, URZ, UP0, !UPT ;  /* 0x000000293f057290 */ /* 0x000fd800087fe43f */
.L_x_8504:
        /* <DEDUP_REMOVED lines=15> */
.L_x_8505:
        /* <DEDUP_REMOVED lines=10> */
.L_x_8493:
[----:B------:R-:W-:Y:S05]  /*21150*/  BSYNC B1 ;  /* 0x0000000000017941 */ /* 0x000fea0003800000 */
.L_x_8492:
        /* <DEDUP_REMOVED lines=9> */
.L_x_8520:
[----:B------:R-:W-:Y:S05]  /*211f0*/  YIELD ;  /* 0x0000000000007946 */ /* 0x000fea0003800000 */
[----:B------:R-:W-:Y:S04]  /*21200*/  BSSY B1, `(.L_x_8506) ;  /* 0x000006b000017945 */ /* 0x000fe80003800000 */
[----:B------:R-:W-:Y:S05]  /*21210*/  @!P6 BRA `(.L_x_8507) ;  /* 0x0000000400a4e947 */ /* 0x000fea0003800000 */
[----:B------:R-:W-:Y:S01]  /*21220*/  IMAD R12, R26, 0x8, R22 ;  /* 0x000000081a0c7824 */ /* 0x000fe200078e0216 */
[----:B------:R-:W-:Y:S01]  /*21230*/  SHF.L.U32 R2, R29, 0x1f, RZ ;  /* 0x0000001f1d027819 */ /* 0x000fe200000006ff */
[----:B0-----:R-:W0:Y:S01]  /*21240*/  S2R R3, SR_TID.X ;  /* 0x0000000000037919 */ /* 0x001e220000002100 */
[----:B------:R-:W-:Y:S02]  /*21250*/  BSSY B2, `(.L_x_8508) ;  /* 0x0000005000027945 */ /* 0x000fe40003800000 */
[----:B------:R-:W1:Y:S01]  /*21260*/  SYNCS.PHASECHK.TRANS64.TRYWAIT P1, [R12+URZ+0x288a0], R2 ;  /* 0x0288a0020c0075a7 */ /* 0x000e62000802017f */
[----:B0-----:R-:W-:-:S04]  /*21270*/  LOP3.LUT R3, R3, 0x7f, RZ, 0xc0, !PT ;  /* 0x0000007f03037812 */ /* 0x001fc800078ec0ff */
[----:B------:R-:W-:Y:S01]  /*21280*/  ISETP.NE.AND P2, PT, R3, RZ, PT ;  /* 0x000000ff0300720c */ /* 0x000fe20003f45270 */
[----:B-1----:R-:W-:-:S12]  /*21290*/  @!P1 BRA `(.L_x_8509) ;  /* 0x0000007c00a49947 */ /* 0x002fd80003800000 */
.L_x_8724:
[----:B------:R-:W-:Y:S05]  /*212a0*/  BSYNC B2 ;  /* 0x0000000000027941 */ /* 0x000fea0003800000 */
.L_x_8508:
        /* <DEDUP_REMOVED lines=9> */
.L_x_8511:
[----:B------:R-:W-:Y:S05]  /*21340*/  BSYNC B2 ;  /* 0x0000000000027941 */ /* 0x000fea0003800000 */
.L_x_8510:
        /* <DEDUP_REMOVED lines=11> */
.L_x_8512:
        /* <DEDUP_REMOVED lines=16> */
.L_x_8513:
        /* <DEDUP_REMOVED lines=13> */
.L_x_8725:
[----:B------:R-:W-:Y:S05]  /*215d0*/  BSYNC B2 ;  /* 0x0000000000027941 */ /* 0x000fea0003800000 */
.L_x_8514:
[----:B------:R-:W-:Y:S01]  /*215e0*/  BSSY B2, `(.L_x_8516) ;  /* 0x000000b000027945 */ /* 0x000fe20003800000 */
[----:B01----:R-:W-:Y:S02]  /*215f0*/  IMAD.MOV.U32 R2, RZ, RZ, 0x0 ;  /* 0x00000000ff027424 */ /* 0x003fe400078e00ff */
[----:B------:R-:W-:Y:S01]  /*21600*/  IMAD.MOV.U32 R3, RZ, RZ, 0x12f00000 ;  /* 0x12f00000ff037424 */ /* 0x000fe200078e00ff */
[----:B------:R-:W-:Y:S06]  /*21610*/  @P2 BRA `(.L_x_8517) ;  /* 0x00000000001c2947 */ /* 0x000fec0003800000 */
[----:B------:R-:W0:Y:S01]  /*21620*/  S2R R17, SR_TID.X ;  /* 0x0000000000117919 */ /* 0x000e220000002100 */
[----:B------:R-:W-:-:S04]  /*21630*/  IMAD.MOV.U32 R15, RZ, RZ, 0x8000 ;  /* 0x00008000ff0f7424 */ /* 0x000fc800078e00ff */
[----:B------:R1:W-:Y:S01]  /*21640*/  SYNCS.ARRIVE.TRANS64 RZ, [R12+URZ+0x288b0], R15 ;  /* 0x0288b00f0cff79a7 */ /* 0x0003e2000800003f */
[----:B0-----:R-:W-:-:S04]  /*21650*/  LOP3.LUT R17, R17, 0x1f, RZ, 0xc0, !PT ;  /* 0x0000001f11117812 */ /* 0x001fc800078ec0ff */
[----:B------:R-:W-:-:S13]  /*21660*/  ISETP.NE.AND P1, PT, R17, RZ, PT ;  /* 0x000000ff1100720c */ /* 0x000fda0003f25270 */
[----:B-1----:R-:W-:Y:S05]  /*21670*/  @!P1 BRA `(.L_x_8517) ;  /* 0x0000000000049947 */ /* 0x002fea0003800000 */
[----:B------:R-:W-:Y:S01]  /*21680*/  BPT.TRAP 0x1 ;  /* 0x000000040000795c */ /* 0x000fe20000300000 */
.L_x_8517:
[----:B------:R-:W-:Y:S05]  /*21690*/  BSYNC B2 ;  /* 0x0000000000027941 */ /* 0x000fea0003800000 */
.L_x_8516:
        /* <DEDUP_REMOVED lines=8> */
.L_x_8518:
        /* <DEDUP_REMOVED lines=15> */
.L_x_8519:
        /* <DEDUP_REMOVED lines=10> */
.L_x_8507:
[----:B------:R-:W-:Y:S05]  /*218b0*/  BSYNC B1 ;  /* 0x0000000000017941 */ /* 0x000fea0003800000 */
.L_x_8506:
        /* <DEDUP_REMOVED lines=8> */
.L_x_8486:
[----:B------:R-:W-:Y:S05]  /*21940*/  BSYNC B0 ;  /* 0x0000000000007941 */ /* 0x000fea0003800000 */
.L_x_8485:
[----:B------:R-:W1:Y:S01]  /*21950*/  LDC R0, c[0x0][0x448] ;  /* 0x00011200ff007b82 */ /* 0x000e620000000800 */
[----:B------:R-:W-:Y:S01]  /*21960*/  VIADD R5, R27, 0x7f ;  /* 0x0000007f1b057836 */ /* 0x000fe20000000000 */
[----:B------:R-:W-:Y:S06]  /*21970*/  @!P0 WARPSYNC.ALL ;  /* 0x0000000000008948 */ /* 0x000fec0003800000 */
[----:B0-----:R-:W0:Y:S08]  /*21980*/  LDC.64 R2, c[0x0][0x9e0] ;  /* 0x00027800ff027b82 */ /* 0x001e300000000a00 */
[----:B------:R-:W-:Y:S01]  /*21990*/  @!P0 BAR.SYNC.DEFER_BLOCKING 0xc, 0x180 ;  /* 0x0306000000008b1d */ /* 0x000fe20000010000 */
[----:B-1----:R-:W-:-:S02]  /*219a0*/  ISETP.NE.AND P1, PT, R0, 0x1, PT ;  /* 0x000000010000780c */ /* 0x002fc40003f25270 */
[----:B0-----:R-:W-:-:S11]  /*219b0*/  ISETP.GE.AND P2, PT, R3, 0x1, PT ;  /* 0x000000010300780c */ /* 0x001fd60003f46270 */
[----:B------:R-:W0:Y:S08]  /*219c0*/  @P1 LDC R0, c[0x0][0x44c] ;  /* 0x00011300ff001b82 */ /* 0x000e300000000800 */
[----:B------:R-:W1:Y:S01]  /*219d0*/  @P1 LDC R11, c[0x0][0x450] ;  /* 0x00011400ff0b1b82 */ /* 0x000e620000000800 */
[----:B0-----:R-:W-:-:S05]  /*219e0*/  @P1 IMAD.HI.U32 R0, R5, R0, RZ ;  /* 0x0000000005001227 */ /* 0x001fca00078e00ff */
[----:B-1----:R-:W-:-:S05]  /*219f0*/  @P1 SHF.R.U32.HI R5, RZ, R11, R0 ;  /* 0x0000000bff051219 */ /* 0x002fca0000011600 */
        /* <DEDUP_REMOVED lines=14> */
.L_x_8523:
[----:B------:R-:W-:-:S13]  /*21ae0*/  ISETP.NE.AND P0, PT, R3, 0x1, PT ;  /* 0x000000010300780c */ /* 0x000fda0003f05270 */
[----:B------:R-:W0:Y:S02]  /*21af0*/  @P0 LDC.64 R4, c[0x0][0x9e8] ;  /* 0x00027a00ff040b82 */ /* 0x000e240000000a00 */
[----:B0-----:R-:W-:-:S05]  /*21b00*/  @P0 IMAD.HI.U32 R4, R0, R4, RZ ;  /* 0x0000000400040227 */ /* 0x001fca00078e00ff */
[----:B------:R-:W-:-:S07]  /*21b10*/  @P0 SHF.R.U32.HI R0, RZ, R5, R4 ;  /* 0x00000005ff000219 */ /* 0x000fce0000011604 */
.L_x_8524:
[----:B------:R-:W-:Y:S05]  /*21b20*/  BSYNC B0 ;  /* 0x0000000000007941 */ /* 0x000fea0003800000 */
.L_x_8522:
[----:B------:R-:W-:-:S05]  /*21b30*/  IMAD R5, R0, R3, R3 ;  /* 0x0000000300057224 */ /* 0x000fca00078e0203 */
[----:B------:R-:W-:-:S07]  /*21b40*/  VIMNMX R2, R2, R5, PT ;  /* 0x0000000502027248 */ /* 0x000fce0003fe0100 */
.L_x_8521:
[----:B------:R-:W0:Y:S01]  /*21b50*/  @P1 LDC R0, c[0x0][0x44c] ;  /* 0x00011300ff001b82 */ /* 0x000e220000000800 */
[----:B------:R-:W-:Y:S01]  /*21b60*/  VIADD R2, R2, 0x7f ;  /* 0x0000007f02027836 */ /* 0x000fe20000000000 */
[----:B------:R-:W-:-:S04]  /*21b70*/  ULDC UR4, c[0x0][0x9dc] ;  /* 0x0002770000047ab9 */ /* 0x000fc80000000800 */
[----:B------:R-:W-:Y:S02]  /*21b80*/  SHF.R.S32.HI R5, RZ, 0x1f, R2 ;  /* 0x0000001fff057819 */ /* 0x000fe40000011402 */
[----:B------:R-:W1:Y:S02]  /*21b90*/  @P1 LDC R11, c[0x0][0x450] ;  /* 0x00011400ff0b1b82 */ /* 0x000e640000000800 */
[----:B------:R-:W-:Y:S01]  /*21ba0*/  LEA.HI R5, R5, R2, RZ, 0x7 ;  /* 0x0000000205057211 */ /* 0x000fe200078f38ff */
[----:B------:R-:W-:Y:S02]  /*21bb0*/  IMAD.MOV.U32 R2, RZ, RZ, R27 ;  /* 0x000000ffff027224 */ /* 0x000fe400078e001b */
[----:B0-----:R-:W-:-:S05]  /*21bc0*/  @P1 IMAD.HI.U32 R0, R27, R0, RZ ;  /* 0x000000001b001227 */ /* 0x001fca00078e00ff */
[----:B-1----:R-:W-:Y:S02]  /*21bd0*/  @P1 SHF.R.U32.HI R2, RZ, R11, R0 ;  /* 0x0000000bff021219 */ /* 0x002fe40000011600 */
[----:B------:R-:W-:-:S03]  /*21be0*/  SHF.R.S32.HI R0, RZ, 0x7, R5 ;  /* 0x00000007ff007819 */ /* 0x000fc60000011405 */
[----:B------:R-:W-:Y:S01]  /*21bf0*/  IMAD.IADD R7, R7, 0x1, R2 ;  /* 0x0000000107077824 */ /* 0x000fe200078e0202 */
        /* <DEDUP_REMOVED lines=14> */
.L_x_8527:
[----:B------:R-:W-:-:S13]  /*21ce0*/  ISETP.NE.AND P0, PT, R3, 0x1, PT ;  /* 0x000000010300780c */ /* 0x000fda0003f05270 */
[----:B------:R-:W1:Y:S02]  /*21cf0*/  @P0 LDC.64 R4, c[0x0][0x9e8] ;  /* 0x00027a00ff040b82 */ /* 0x000e640000000a00 */
[----:B-1----:R-:W-:-:S05]  /*21d00*/  @P0 IMAD.HI.U32 R4, R7, R4, RZ ;  /* 0x0000000407040227 */ /* 0x002fca00078e00ff */
[----:B------:R-:W-:-:S07]  /*21d10*/  @P0 SHF.R.U32.HI R7, RZ, R5, R4 ;  /* 0x00000005ff070219 */ /* 0x000fce0000011604 */
.L_x_8528:
[----:B------:R-:W-:Y:S05]  /*21d20*/  BSYNC B0 ;  /* 0x0000000000007941 */ /* 0x000fea0003800000 */
.L_x_8526:
[----:B------:R-:W-:-:S05]  /*21d30*/  IMAD R3, R7, R3, RZ ;  /* 0x0000000307037224 */ /* 0x000fca00078e02ff */
[----:B------:R-:W-:-:S07]  /*21d40*/  VIMNMX R0, R0, R3, !PT ;  /* 0x0000000300007248 */ /* 0x000fce0007fe0100 */
.L_x_8525:
[----:B------:R-:W-:Y:S01]  /*21d50*/  SHF.R.S32.HI R3, RZ, 0x1f, R0 ;  /* 0x0000001fff037819 */ /* 0x000fe20000011400 */
[----:B------:R-:W-:Y:S03]  /*21d60*/  BSSY B7, `(.L_x_8529) ;  /* 0x0000382000077945 */ /* 0x000fe60003800000 */
[----:B------:R-:W-:-:S04]  /*21d70*/  LEA.HI R3, R3, R0, RZ, 0x7 ;  /* 0x0000000003037211 */ /* 0x000fc800078f38ff */
[----:B------:R-:W-:-:S04]  /*21d80*/  SHF.R.S32.HI R3, RZ, 0x7, R3 ;  /* 0x00000007ff037819 */ /* 0x000fc80000011403 */
[----:B------:R-:W-:-:S04]  /*21d90*/  VIMNMX R2, RZ, R3, !PT ;  /* 0x00000003ff027248 */ /* 0x000fc80007fe0100 */
[----:B------:R-:W-:Y:S01]  /*21da0*/  ISETP.GT.AND P0, PT, R23, R2, PT ;  /* 0x000000021700720c */ /* 0x000fe20003f04270 */
[----:B------:R1:W-:-:S12]  /*21db0*/  STL [R1], R2 ;  /* 0x0000000201007387 */ /* 0x0003d80000100800 */
        /* <DEDUP_REMOVED lines=18> */
.L_x_8530:
        /* <DEDUP_REMOVED lines=20> */
.L_x_8533:
[----:B------:R-:W-:Y:S05]  /*22020*/  BSYNC B6 ;  /* 0x0000000000067941 */ /* 0x000fea0003800000 */
.L_x_8532:
        /* <DEDUP_REMOVED lines=19> */
[----:B0-2---:R-:W-:Y:S05]  /*22160*/  CALL.ABS.NOINC R2 ;  /* 0x0000000002007343 */ /* 0x005fea0003c00000 */
.L_x_8536:
        /* <DEDUP_REMOVED lines=15> */
.L_x_8535:
[----:B------:R-:W-:Y:S05]  /*22260*/  BSYNC B6 ;  /* 0x0000000000067941 */ /* 0x000fea0003800000 */
.L_x_8534:
[----:B------:R-:W-:Y:S01]  /*22270*/  ULDC.64 UR4, c[0x0][0x9f8] ;  /* 0x00027e0000047ab9 */ /* 0x000fe20000000a00 */
[----:B------:R-:W2:Y:S01]  /*22280*/  LDL R17, [R1+0x4] ;  /* 0x0000040001117983 */ /* 0x000ea20000100800 */
[----:B------:R-:W-:Y:S01]  /*22290*/  ISETP.NE.U32.AND P0, PT, RZ, UR4, PT ;  /* 0x00000004ff007c0c */ /* 0x000fe2000bf05070 */
[----:B------:R-:W-:Y:S01]  /*222a0*/  IMAD.MOV.U32 R35, RZ, RZ, R19 ;  /* 0x000000ffff237224 */ /* 0x000fe200078e0013 */
[----:B------:R-:W1:Y:S01]  /*222b0*/  LDC R0, c[0x0][0x430] ;  /* 0x00010c00ff007b82 */ /* 0x000e620000000800 */
[----:B------:R-:W3:Y:S01]  /*222c0*/  S2R R21, SR_TID.X ;  /* 0x0000000000157919 */ /* 0x000ee20000002100 */
[----:B------:R-:W-:Y:S01]  /*222d0*/  ISETP.NE.AND.EX P0, PT, RZ, UR5, PT, P0 ;  /* 0x00000005ff007c0c */ /* 0x000fe2000bf05300 */
[----:B------:R-:W4:Y:S01]  /*222e0*/  S2R R20, SR_TID.X ;  /* 0x0000000000147919 */ /* 0x000f220000002100 */
[----:B------:R-:W-:Y:S01]  /*222f0*/  VIADD R25, R23, 0xffffffff ;  /* 0xffffffff17197836 */ /* 0x000fe20000000000 */
[----:B------:R-:W-:-:S10]  /*22300*/  ULDC UR4, c[0x0][0x2f4] ;  /* 0x0000bd0000047ab9 */ /* 0x000fd40000000800 */
[----:B------:R-:W0:Y:S01]  /*22310*/  @P0 LDC.64 R2, c[0x0][0x9f8] ;  /* 0x00027e00ff020b82 */ /* 0x000e220000000a00 */
[----:B-1----:R-:W-:Y:S01]  /*22320*/  ISETP.NE.AND P1, PT, R0, 0x1, PT ;  /* 0x000000010000780c */ /* 0x002fe20003f25270 */
[----:B------:R-:W-:Y:S02]  /*22330*/  IMAD.SHL.U32 R8, R25, 0x80, RZ ;  /* 0x0000008019087824 */ /* 0x000fe400078e00ff */
[----:B---3--:R-:W-:Y:S01]  /*22340*/  IMAD.SHL.U32 R21, R21, 0x10, RZ ;  /* 0x0000001015157824 */ /* 0x008fe200078e00ff */
[----:B----4-:R-:W-:-:S09]  /*22350*/  LOP3.LUT R20, R20, 0x7f, RZ, 0xc0, !PT ;  /* 0x0000007f14147812 */ /* 0x010fd200078ec0ff */
[----:B------:R-:W1:Y:S01]  /*22360*/  @P1 LDC R10, c[0x0][0x434] ;  /* 0x00010d00ff0a1b82 */ /* 0x000e620000000800 */
[----:B0-----:R-:W-:-:S05]  /*22370*/  @P0 IMAD.WIDE R2, R19, 0x4, R2 ;  /* 0x0000000413020825 */ /* 0x001fca00078e0202 */
[----:B------:R0:W3:Y:S01]  /*22380*/  @P0 LDG.E R35, desc[UR54][R2.64] ;  /* 0x0000003602230981 */ /* 0x0000e2000c1e1900 */
[----:B------:R-:W-:Y:S01]  /*22390*/  SHF.R.U32.HI R20, RZ, 0x3, R20 ;  /* 0x00000003ff147819 */ /* 0x000fe20000011614 */
[----:B------:R-:W4:Y:S01]  /*223a0*/  @P1 LDC R6, c[0x0][0x438] ;  /* 0x00010e00ff061b82 */ /* 0x000f220000000800 */
[----:B------:R-:W-:-:S04]  /*223b0*/  LOP3.LUT R21, R21, 0x70, RZ, 0xc0, !PT ;  /* 0x0000007015157812 */ /* 0x000fc800078ec0ff */
[----:B------:R-:W-:-:S04]  /*223c0*/  LOP3.LUT R4, R8, R20, R21, 0xfe, !PT ;  /* 0x0000001408047212 */ /* 0x000fc800078efe15 */
[----:B------:R-:W-:-:S13]  /*223d0*/  ISETP.GE.AND P0, PT, R4, R37, PT ;  /* 0x000000250400720c */ /* 0x000fda0003f06270 */
[----:B0-----:R-:W0:Y:S01]  /*223e0*/  @!P0 LDC.64 R2, c[0x0][0x428] ;  /* 0x00010a00ff028b82 */ /* 0x001e220000000a00 */
[----:B------:R-:W-:Y:S01]  /*223f0*/  LOP3.LUT R32, R32, 0xfffffffb, RZ, 0xc0, !PT ;  /* 0xfffffffb20207812 */ /* 0x000fe200078ec0ff */
[----:B------:R-:W-:Y:S01]  /*22400*/  UMOV UR5, 0xffffffff ;  /* 0xffffffff00057882 */ /* 0x000fe20000000000 */
[----:B--2---:R-:W-:-:S04]  /*22410*/  IMAD.IADD R5, R4, 0x1, R17 ;  /* 0x0000000104057824 */ /* 0x004fc800078e0211 */
[----:B-1----:R-:W-:-:S04]  /*22420*/  @P1 IMAD.HI.U32 R7, R5, R10, RZ ;  /* 0x0000000a05071227 */ /* 0x002fc800078e00ff */
[----:B------:R-:W-:Y:S01]  /*22430*/  IMAD.MOV.U32 R4, RZ, RZ, R5 ;  /* 0x000000ffff047224 */ /* 0x000fe200078e0005 */
[----:B----4-:R-:W-:-:S05]  /*22440*/  @P1 SHF.R.U32.HI R4, RZ, R6, R7 ;  /* 0x00000006ff041219 */ /* 0x010fca0000011607 */
[----:B------:R-:W-:-:S04]  /*22450*/  IMAD.MOV R6, RZ, RZ, -R4 ;  /* 0x000000ffff067224 */ /* 0x000fc800078e0a04 */
[----:B------:R-:W-:Y:S01]  /*22460*/  IMAD R0, R0, R6, R5 ;  /* 0x0000000600007224 */ /* 0x000fe200078e0205 */
[--C-:B------:R-:W-:Y:S02]  /*22470*/  @!P0 SHF.R.S32.HI R5, RZ, 0x1f, R4.reuse ;  /* 0x0000001fff058819 */ /* 0x100fe40000011404 */
[----:B---3--:R-:W-:Y:S01]  /*22480*/  SHF.R.S32.HI R9, RZ, 0x1f, R35 ;  /* 0x0000001fff097819 */ /* 0x008fe20000011423 */
[----:B0-----:R-:W-:-:S04]  /*22490*/  @!P0 IMAD.WIDE.U32 R4, R35, R2, R4 ;  /* 0x0000000223048225 */ /* 0x001fc800078e0004 */
[----:B------:R-:W-:Y:S01]  /*224a0*/  @!P0 IMAD R6, R9, R2, RZ ;  /* 0x0000000209068224 */ /* 0x000fe200078e02ff */
[----:B------:R0:W-:Y:S03]  /*224b0*/  STL [R1+0x8], R9 ;  /* 0x0000080901007387 */ /* 0x0001e60000100800 */
[----:B------:R-:W-:Y:S02]  /*224c0*/  @!P0 IMAD R7, R35, R3, R6 ;  /* 0x0000000323078224 */ /* 0x000fe400078e0206 */
[----:B------:R-:W1:Y:S02]  /*224d0*/  @!P0 LDC.64 R2, c[0x0][0x418] ;  /* 0x00010600ff028b82 */ /* 0x000e640000000a00 */
[----:B------:R-:W-:Y:S02]  /*224e0*/  @!P0 IMAD.IADD R5, R5, 0x1, R7 ;  /* 0x0000000105058824 */ /* 0x000fe400078e0207 */
[----:B0-----:R-:W-:-:S05]  /*224f0*/  IMAD.U32 R9, RZ, RZ, UR38 ;  /* 0x00000026ff097e24 */ /* 0x001fca000f8e00ff */
[----:B------:R-:W-:Y:S02]  /*22500*/  ISETP.NE.AND P2, PT, R9, 0x3, PT ;  /* 0x000000030900780c */ /* 0x000fe40003f45270 */
[----:B-1----:R-:W-:-:S04]  /*22510*/  @!P0 LEA R2, P1, R4, R2, 0x2 ;  /* 0x0000000204028211 */ /* 0x002fc800078210ff */
[----:B------:R-:W-:Y:S01]  /*22520*/  @!P0 LEA.HI.X R3, R4, R3, R5, 0x2, P1 ;  /* 0x0000000304038211 */ /* 0x000fe200008f1405 */
[----:B------:R-:W-:-:S06]  /*22530*/  IMAD.MOV.U32 R4, RZ, RZ, RZ ;  /* 0x000000ffff047224 */ /* 0x000fcc00078e00ff */
[----:B------:R0:W5:Y:S01]  /*22540*/  @!P0 LDG.E R4, desc[UR54][R2.64] ;  /* 0x0000003602048981 */ /* 0x000162000c1e1900 */
[----:B------:R-:W-:Y:S02]  /*22550*/  ISETP.GE.AND P0, PT, R31, UR4, PT ;  /* 0x000000041f007c0c */ /* 0x000fe4000bf06270 */
[----:B------:R-:W-:-:S04]  /*22560*/  @P2 LOP3.LUT R32, R32, 0x4, RZ, 0xfc, !PT ;  /* 0x0000000420202812 */ /* 0x000fc800078efcff */
[----:B------:R-:W-:-:S07]  /*22570*/  LOP3.LUT R32, R32, 0xfffffffd, RZ, 0xc0, !PT ;  /* 0xfffffffd20207812 */ /* 0x000fce00078ec0ff */
[----:B------:R-:W-:Y:S02]  /*22580*/  @P0 LOP3.LUT R32, R32, 0x2, RZ, 0xfc, !PT ;  /* 0x0000000220200812 */ /* 0x000fe400078efcff */
[----:B------:R-:W-:Y:S02]  /*22590*/  ISETP.GE.AND P0, PT, R30, UR4, PT ;  /* 0x000000041e007c0c */ /* 0x000fe4000bf06270 */
[----:B------:R-:W-:-:S11]  /*225a0*/  LOP3.LUT R32, R32, 0xfffffffe, RZ, 0xc0, !PT ;  /* 0xfffffffe20207812 */ /* 0x000fd600078ec0ff */
[----:B------:R-:W-:Y:S01]  /*225b0*/  @P0 LOP3.LUT R32, R32, 0x1, RZ, 0xfc, !PT ;  /* 0x0000000120200812 */ /* 0x000fe200078efcff */
[----:B0-----:R-:W-:Y:S06]  /*225c0*/  BRA.DIV UR5, `(.L_x_8537) ;  /* 0x0000006e05007947 */ /* 0x001fec000b800000 */
.L_x_8728:
[----:B------:R-:W-:Y:S01]  /*225d0*/  SHF.R.S32.HI R34, RZ, 0x1f, R18 ;  /* 0x0000001fff227819 */ /* 0x000fe20000011412 */
[----:B------:R-:W-:Y:S06]  /*225e0*/  @!P2 BRA `(.L_x_8538) ;  /* 0x000000000004a947 */ /* 0x000fec0003800000 */
[----:B------:R-:W-:Y:S01]  /*225f0*/  BPT.TRAP 0x1 ;  /* 0x000000040000795c */ /* 0x000fe20000300000 */
.L_x_8538:
        /* <DEDUP_REMOVED lines=25> */
.L_x_8729:
[----:B------:R-:W-:Y:S05]  /*22790*/  BSYNC B0 ;  /* 0x0000000000007941 */ /* 0x000fea0003800000 */
.L_x_8539:
        /* <DEDUP_REMOVED lines=31> */
[----:B0-----:R-:W-:-:S04]  /*22990*/  @P0 LEA R3, P1, R31, R3, 0x1 ;  /* 0x000000031f030211 */ /* 0x001fc800078208ff */
[----:B-1----:R-:W-:-:S04]  /*229a0*/  @P0 IADD3.X R2, RZ, R2, RZ, P1, !PT ;  /* 0x00000002ff020210 */ /* 0x002fc80000ffe4ff */
        /* <DEDUP_REMOVED lines=74> */
.L_x_8747:
        /* <DEDUP_REMOVED lines=11> */
.L_x_8542:
        /* <DEDUP_REMOVED lines=11> */
.L_x_8543:
[----:B-1----:R1:W5:Y:S01]  /*22fb0*/  LDL.LU R3, [R1+0x10] ;  /* 0x0000100001037983 */ /* 0x0023620000300800 */
[----:B------:R1:W-:Y:S02]  /*22fc0*/  SYNCS.ARRIVE.TRANS64.A1T0 RZ, [R7+URZ+0x28830], RZ ;  /* 0x028830ff07ff79a7 */ /* 0x0003e4000810003f */
        /* <DEDUP_REMOVED lines=8> */
[----:B------:R-:W-:Y:S01]  /*23050*/  BSSY B6, `(.L_x_8544) ;  /* 0x000001e000067945 */ /* 0x000fe20003800000 */
[----:B------:R-:W-:-:S04]  /*23060*/  SHF.R.S32.HI R2, RZ, 0x1f, R19 ;  /* 0x0000001fff027819 */ /* 0x000fc80000011413 */
[----:B------:R-:W-:Y:S02]  /*23070*/  SEL R2, R2, RZ, !P0 ;  /* 0x000000ff02027207 */ /* 0x000fe40004000000 */
[----:B-----5:R-:W-:Y:S01]  /*23080*/  SHF.R.S32.HI R0, RZ, 0x1f, R3 ;  /* 0x0000001fff007819 */ /* 0x020fe20000011403 */
[----:B0-----:R-:W-:-:S04]  /*23090*/  IMAD.WIDE.U32 R4, R3, UR4, RZ ;  /* 0x0000000403047c25 */ /* 0x001fc8000f8e00ff */
[----:B------:R-:W-:Y:S01]  /*230a0*/  IMAD R0, R0, UR4, RZ ;  /* 0x0000000400007c24 */ /* 0x000fe2000f8e02ff */
[----:B------:R0:W-:Y:S03]  /*230b0*/  STL.64 [R1+0x10], R4 ;  /* 0x0000100401007387 */ /* 0x0001e60000100a00 */
[----:B------:R-:W-:-:S04]  /*230c0*/  IMAD R0, R3, UR5, R0 ;  /* 0x0000000503007c24 */ /* 0x000fc8000f8e0200 */
[----:B------:R-:W-:Y:S01]  /*230d0*/  IMAD.IADD R3, R5, 0x1, R0 ;  /* 0x0000000105037824 */ /* 0x000fe200078e0200 */
[----:B------:R-:W-:-:S04]  /*230e0*/  SEL R0, R19, RZ, !P0 ;  /* 0x000000ff13007207 */ /* 0x000fc80004000000 */
[----:B------:R0:W-:Y:S04]  /*230f0*/  STL [R1+0x24], R3 ;  /* 0x0000240301007387 */ /* 0x0001e80000100800 */
[----:B------:R0:W-:Y:S04]  /*23100*/  STL [R1+0x18], R0 ;  /* 0x0000180001007387 */ /* 0x0001e80000100800 */
[----:B------:R0:W-:Y:S01]  /*23110*/  STL [R1+0x28], R2 ;  /* 0x0000280201007387 */ /* 0x0001e20000100800 */
        /* <DEDUP_REMOVED lines=17> */
.L_x_8545:
[----:B------:R-:W-:Y:S05]  /*23230*/  BSYNC B6 ;  /* 0x0000000000067941 */ /* 0x000fea0003800000 */
.L_x_8544:
[----:B------:R-:W2:Y:S01]  /*23240*/  LDL.LU R20, [R1+0x24] ;  /* 0x0000240001147983 */ /* 0x000ea20000300800 */
[----:B------:R-:W-:Y:S01]  /*23250*/  ULDC.64 UR4, c[0x0][0x2d8] ;  /* 0x0000b60000047ab9 */ /* 0x000fe20000000a00 */
[----:B-1----:R-:W1:Y:S01]  /*23260*/  LDC R7, c[0x0][0x448] ;  /* 0x00011200ff077b82 */ /* 0x002e620000000800 */
[----:B------:R-:W-:Y:S01]  /*23270*/  ULDC.64 UR6, c[0x0][0x280] ;  /* 0x0000a00000067ab9 */ /* 0x000fe20000000a00 */
[----:B0-----:R-:W2:Y:S04]  /*23280*/  LDL.LU.64 R2, [R1+0x10] ;  /* 0x0000100001027983 */ /* 0x001ea80000300a00 */
[----:B------:R-:W3:Y:S04]  /*23290*/  LDL.LU R4, [R1+0x28] ;  /* 0x0000280001047983 */ /* 0x000ee80000300800 */
[----:B------:R-:W4:Y:S01]  /*232a0*/  LDL.LU R21, [R1+0x18] ;  /* 0x0000180001157983 */ /* 0x000f220000300800 */
[----:B------:R-:W-:-:S03]  /*232b0*/  IMAD R0, R34, UR4, RZ ;  /* 0x0000000422007c24 */ /* 0x000fc6000f8e02ff */
[----:B------:R0:W5:Y:S01]  /*232c0*/  LDL R8, [R1+0xc] ;  /* 0x00000c0001087983 */ /* 0x0001620000100800 */
[----:B------:R-:W-:Y:S01]  /*232d0*/  IMAD R0, R18, UR5, R0 ;  /* 0x0000000512007c24 */ /* 0x000fe2000f8e0200 */
[----:B-1----:R-:W-:-:S13]  /*232e0*/  ISETP.NE.AND P0, PT, R7, 0x1, PT ;  /* 0x000000010700780c */ /* 0x002fda0003f05270 */
[----:B------:R-:W1:Y:S01]  /*232f0*/  @P0 LDC R6, c[0x0][0x44c] ;  /* 0x00011300ff060b82 */ /* 0x000e620000000800 */
[----:B--2---:R-:W-:Y:S02]  /*23300*/  IMAD.MOV.U32 R3, RZ, RZ, R20 ;  /* 0x000000ffff037224 */ /* 0x004fe400078e0014 */
[----:B------:R-:W2:Y:S01]  /*23310*/  S2R R20, SR_TID.X ;  /* 0x0000000000147919 */ /* 0x000ea20000002100 */
[----:B------:R-:W-:Y:S01]  /*23320*/  IMAD.WIDE.U32 R2, R18, UR4, R2 ;  /* 0x0000000412027c25 */ /* 0x000fe2000f8e0002 */
[----:B------:R-:W-:-:S03]  /*23330*/  ULDC.64 UR4, c[0x0][0x2e0] ;  /* 0x0000b80000047ab9 */ /* 0x000fc60000000a00 */
[----:B------:R-:W-:Y:S02]  /*23340*/  IMAD.IADD R3, R3, 0x1, R0 ;  /* 0x0000000103037824 */ /* 0x000fe400078e0200 */
[----:B---3--:R-:W-:Y:S02]  /*23350*/  IMAD R0, R4, UR4, RZ ;  /* 0x0000000404007c24 */ /* 0x008fe4000f8e02ff */
[----:B----4-:R-:W-:-:S04]  /*23360*/  IMAD.WIDE.U32 R2, R21, UR4, R2 ;  /* 0x0000000415027c25 */ /* 0x010fc8000f8e0002 */
[----:B------:R-:W-:Y:S01]  /*23370*/  IMAD R0, R21, UR5, R0 ;  /* 0x0000000515007c24 */ /* 0x000fe2000f8e0200 */
[----:B------:R-:W-:Y:S01]  /*23380*/  ULDC.64 UR4, c[0x0][0x2d0] ;  /* 0x0000b40000047ab9 */ /* 0x000fe20000000a00 */
[----:B------:R-:W3:Y:S02]  /*23390*/  S2R R21, SR_TID.X ;  /* 0x0000000000157919 */ /* 0x000ee40000002100 */
[----:B------:R-:W-:Y:S02]  /*233a0*/  IMAD.IADD R3, R3, 0x1, R0 ;  /* 0x0000000103037824 */ /* 0x000fe400078e0200 */
[----:B------:R-:W4:Y:S01]  /*233b0*/  @P0 LDC R0, c[0x0][0x450] ;  /* 0x00011400ff000b82 */ /* 0x000f220000000800 */
[----:B--2---:R-:W-:-:S04]  /*233c0*/  LOP3.LUT R20, R20, 0x7f, RZ, 0xc0, !PT ;  /* 0x0000007f14147812 */ /* 0x004fc800078ec0ff */
[----:B------:R-:W-:Y:S01]  /*233d0*/  SHF.R.U32.HI R20, RZ, 0x3, R20 ;  /* 0x00000003ff147819 */ /* 0x000fe20000011614 */
[----:B---3--:R-:W-:-:S05]  /*233e0*/  IMAD.SHL.U32 R21, R21, 0x10, RZ ;  /* 0x0000001015157824 */ /* 0x008fca00078e00ff */
[----:B------:R-:W-:-:S04]  /*233f0*/  LOP3.LUT R21, R21, 0x70, RZ, 0xc0, !PT ;  /* 0x0000007015157812 */ /* 0x000fc800078ec0ff */
[----:B------:R-:W-:-:S05]  /*23400*/  LOP3.LUT R20, R20, R21, RZ, 0xfc, !PT ;  /* 0x0000001514147212 */ /* 0x000fca00078efcff */
[----:B------:R-:W-:-:S04]  /*23410*/  IMAD.IADD R5, R20, 0x1, R27 ;  /* 0x0000000114057824 */ /* 0x000fc800078e021b */
[----:B-1----:R-:W-:-:S04]  /*23420*/  @P0 IMAD.HI.U32 R6, R5, R6, RZ ;  /* 0x0000000605060227 */ /* 0x002fc800078e00ff */
[----:B------:R-:W-:Y:S01]  /*23430*/  IMAD.MOV.U32 R4, RZ, RZ, R5 ;  /* 0x000000ffff047224 */ /* 0x000fe200078e0005 */
[----:B----4-:R-:W-:Y:S01]  /*23440*/  @P0 SHF.R.U32.HI R4, RZ, R0, R6 ;  /* 0x00000000ff040219 */ /* 0x010fe20000011606 */
        /* <DEDUP_REMOVED lines=19> */
[----:B-1----:R-:W-:Y:S02]  /*23580*/  LOP3.LUT R20, R20, 0x7f, RZ, 0xc0, !PT ;  /* 0x0000007f14147812 */ /* 0x002fe400078ec0ff */
[----:B------:R-:W-:Y:S02]  /*23590*/  LEA.HI.X R4, R2, UR7, R4, 0x1, P2 ;  /* 0x0000000702047c11 */ /* 0x000fe400090f0c04 */
[----:B------:R-:W-:Y:S01]  /*235a0*/  SHF.R.U32.HI R9, RZ, 0x3, R20 ;  /* 0x00000003ff097819 */ /* 0x000fe20000011614 */
[----:B0-----:R-:W-:Y:S06]  /*235b0*/  BRA.DIV UR4, `(.L_x_8546) ;  /* 0x0000006a04187947 */ /* 0x001fec000b800000 */
[----:B------:R-:W0:Y:S01]  /*235c0*/  SHFL.IDX PT, R3, R0, RZ, 0x181f ;  /* 0x00181fff00037589 */ /* 0x000e2200000e0000 */
[----:B------:R-:W-:Y:S02]  /*235d0*/  IMAD R33, R33, R7, RZ ;  /* 0x0000000721217224 */ /* 0x000fe400078e02ff */
[----:B------:R-:W-:Y:S01]  /*235e0*/  IMAD.IADD R27, R9, 0x1, R27 ;  /* 0x00000001091b7824 */ /* 0x000fe200078e021b */
[----:B------:R-:W1:Y:S03]  /*235f0*/  SHFL.IDX PT, R2, R4, RZ, 0x181f ;  /* 0x00181fff04027589 */ /* 0x000e6600000e0000 */
[C---:B------:R-:W-:Y:S01]  /*23600*/  VIADD R6, R27.reuse, 0x10 ;  /* 0x000000101b067836 */ /* 0x040fe20000000000 */
[----:B------:R-:W-:Y:S01]  /*23610*/  ISETP.GE.AND P3, PT, R27, R33, PT ;  /* 0x000000211b00720c */ /* 0x000fe20003f66270 */
[----:B------:R-:W2:-:S12]  /*23620*/  SHFL.IDX PT, R14, R0, 0x1, 0x181f ;  /* 0x00381f00000e7f89 */ /* 0x000e9800000e0000 */
[----:B0-----:R-:W-:-:S05]  /*23630*/  @!P3 LEA R5, P2, R31, R3, 0x1 ;  /* 0x000000031f05b211 */ /* 0x001fca00078408ff */
[----:B-1----:R-:W-:Y:S02]  /*23640*/  @!P3 IMAD.X R3, RZ, RZ, R2, P2 ;  /* 0x000000ffff03b224 */ /* 0x002fe400010e0602 */
[----:B------:R-:W-:-:S05]  /*23650*/  @!P3 IMAD.MOV.U32 R2, RZ, RZ, R5 ;  /* 0x000000ffff02b224 */ /* 0x000fca00078e0005 */
[----:B-----5:R-:W-:Y:S04]  /*23660*/  @!P3 LDGSTS.E.BYPASS.LTC128B.128 [R8+0x10400], desc[UR54][R2.64], !P0 ;  /* 0x104000000208bfae */ /* 0x020fe8000c101d76 */
[----:B------:R0:W-:Y:S01]  /*23670*/  @!P3 LDGSTS.E.BYPASS.LTC128B.128 [R8+0x14400], desc[UR54][R2.64+0x80], !P1 ;  /* 0x144000800208bfae */ /* 0x0001e2000c901d76 */
[----:B------:R-:W-:-:S03]  /*23680*/  ISETP.GE.AND P3, PT, R6, R33, PT ;  /* 0x000000210600720c */ /* 0x000fc60003f66270 */
[----:B0-----:R-:W0:Y:S10]  /*23690*/  SHFL.IDX PT, R2, R4, 0x1, 0x181f ;  /* 0x00381f0004027f89 */ /* 0x001e3400000e0000 */
[----:B--2---:R-:W-:-:S02]  /*236a0*/  @!P3 LEA R5, P2, R31, R14, 0x1 ;  /* 0x0000000e1f05b211 */ /* 0x004fc400078408ff */
[----:B------:R-:W1:Y:S03]  /*236b0*/  SHFL.IDX PT, R14, R0, 0x2, 0x181f ;  /* 0x00581f00000e7f89 */ /* 0x000e6600000e0000 */
[----:B0-----:R-:W-:Y:S01]  /*236c0*/  @!P3 IMAD.X R6, RZ, RZ, R2, P2 ;  /* 0x000000ffff06b224 */ /* 0x001fe200010e0602 */
[----:B------:R-:W-:-:S03]  /*236d0*/  @!P3 MOV R2, R5 ;  /* 0x000000050002b202 */ /* 0x000fc60000000f00 */
[----:B------:R-:W-:Y:S02]  /*236e0*/  @!P3 IMAD.MOV.U32 R3, RZ, RZ, R6 ;  /* 0x000000ffff03b224 */ /* 0x000fe400078e0006 */
[----:B------:R-:W-:-:S03]  /*236f0*/  VIADD R6, R27, 0x20 ;  /* 0x000000201b067836 */ /* 0x000fc60000000000 */
[----:B------:R-:W-:Y:S04]  /*23700*/  @!P3 LDGSTS.E.BYPASS.LTC128B.128 [R8+0x10c00], desc[UR54][R2.64], !P0 ;  /* 0x10c000000208bfae */ /* 0x000fe8000c101d76 */
[----:B------:R0:W-:Y:S01]  /*23710*/  @!P3 LDGSTS.E.BYPASS.LTC128B.128 [R8+0x14c00], desc[UR54][R2.64+0x80], !P1 ;  /* 0x14c000800208bfae */ /* 0x0001e2000c901d76 */
[----:B------:R-:W-:-:S03]  /*23720*/  ISETP.GE.AND P3, PT, R6, R33, PT ;  /* 0x000000210600720c */ /* 0x000fc60003f66270 */
[----:B0-----:R-:W0:Y:S10]  /*23730*/  SHFL.IDX PT, R2, R4, 0x2, 0x181f ;  /* 0x00581f0004027f89 */ /* 0x001e3400000e0000 */
[----:B-1----:R-:W-:-:S02]  /*23740*/  @!P3 LEA R5, P2, R31, R14, 0x1 ;  /* 0x0000000e1f05b211 */ /* 0x002fc400078408ff */
[----:B------:R-:W1:Y:S03]  /*23750*/  SHFL.IDX PT, R14, R0, 0x3, 0x181f ;  /* 0x00781f00000e7f89 */ /* 0x000e6600000e0000 */
[----:B0-----:R-:W-:Y:S02]  /*23760*/  @!P3 IMAD.X R6, RZ, RZ, R2, P2 ;  /* 0x000000ffff06b224 */ /* 0x001fe400010e0602 */
[----:B------:R-:W-:Y:S02]  /*23770*/  @!P3 IMAD.MOV.U32 R2, RZ, RZ, R5 ;  /* 0x000000ffff02b224 */ /* 0x000fe400078e0005 */
        /* <DEDUP_REMOVED lines=27> */
[----:B------:R-:W-:Y:S03]  /*23930*/  SHFL.IDX PT, R14, R0, 0x7, 0x181f ;  /* 0x00f81f00000e7f89 */ /* 0x000fe600000e0000 */
[----:B0-----:R-:W-:Y:S02]  /*23940*/  @!P3 IMAD.X R6, RZ, RZ, R2, P2 ;  /* 0x000000ffff06b224 */ /* 0x001fe400010e0602 */
[----:B------:R-:W-:Y:S02]  /*23950*/  @!P3 IMAD.MOV.U32 R2, RZ, RZ, R5 ;  /* 0x000000ffff02b224 */ /* 0x000fe400078e0005 */
[----:B------:R-:W-:Y:S02]  /*23960*/  @!P3 IMAD.MOV.U32 R3, RZ, RZ, R6 ;  /* 0x000000ffff03b224 */ /* 0x000fe400078e0006 */
[----:B------:R-:W-:-:S03]  /*23970*/  VIADD R6, R27, 0x60 ;  /* 0x000000601b067836 */ /* 0x000fc60000000000 */
        /* <DEDUP_REMOVED lines=11> */
[----:B--2---:R0:W-:Y:S02]  /*23a30*/  @!P3 LDGSTS.E.BYPASS.LTC128B.128 [R8+0x17400], desc[UR54][R2.64+0x80], !P1 ;  /* 0x174000800208bfae */ /* 0x0041e4000c901d76 */
.L_x_8764:
        /* <DEDUP_REMOVED lines=10> */
[----:B------:R1:W-:Y:S02]  /*23ae0*/  LDGSTS.E.BYPASS.LTC128B.128 [R8+0x17c00], desc[UR54][R2.64+0x80], !P1 ;  /* 0x17c0008002087fae */ /* 0x0003e4000c901d76 */
.L_x_8548:
[----:B------:R-:W-:Y:S05]  /*23af0*/  BSYNC B0 ;  /* 0x0000000000007941 */ /* 0x000fea0003800000 */
.L_x_8547:
[----:B------:R-:W-:Y:S01]  /*23b00*/  NOP ;  /* 0x0000000000007918 */ /* 0x000fe20000000000 */
[----:B------:R-:W-:-:S13]  /*23b10*/  PLOP3.LUT P0, PT, PT, PT, PT, 0x80, 0x0 ;  /* 0x000000000000781c */ /* 0x000fda0003f0f070 */
.L_x_8549:
        /* <DEDUP_REMOVED lines=14> */
[----:B------:R-:W2:Y:S01]  /*23c00*/  LDL.LU R4, [R1+0x1c] ;  /* 0x00001c0001047983 */ /* 0x000ea20000300800 */
[----:B------:R1:W-:Y:S03]  /*23c10*/  SYNCS.ARRIVE.TRANS64.A1T0 RZ, [R22+URZ+0x28800], RZ ;  /* 0x028800ff16ff79a7 */ /* 0x0003e6000810003f */
[----:B0-----:R-:W3:Y:S01]  /*23c20*/  LDL R2, [R1] ;  /* 0x0000000001027983 */ /* 0x001ee20000100800 */
[----:B------:R-:W-:Y:S01]  /*23c30*/  BSSY B0, `(.L_x_8550) ;  /* 0x0000005000007945 */ /* 0x000fe20003800000 */
[----:B------:R-:W0:Y:S01]  /*23c40*/  SYNCS.PHASECHK.TRANS64.TRYWAIT P0, [R22+URZ+0x28820], R3 ;  /* 0x02882003160075a7 */ /* 0x000e22000800017f */
[----:B--2---:R-:W-:-:S05]  /*23c50*/  VIADD R6, R4, 0xfffffffe ;  /* 0xfffffffe04067836 */ /* 0x004fca0000000000 */
[----:B---3--:R-:W-:Y:S01]  /*23c60*/  ISETP.GE.AND P1, PT, R6, R2, PT ;  /* 0x000000020600720c */ /* 0x008fe20003f26270 */
[----:B01----:R-:W-:-:S12]  /*23c70*/  @!P0 BRA `(.L_x_8551) ;  /* 0x0000006800f08947 */ /* 0x003fd80003800000 */
.L_x_8765:
[----:B------:R-:W-:Y:S05]  /*23c80*/  BSYNC B0 ;  /* 0x0000000000007941 */ /* 0x000fea0003800000 */
.L_x_8550:
        /* <DEDUP_REMOVED lines=8> */
.L_x_8566:
[----:B------:R-:W2:Y:S01]  /*23d10*/  LDL R8, [R1+0x4] ;  /* 0x0000040001087983 */ /* 0x000ea20000100800 */
[----:B------:R-:W1:Y:S03]  /*23d20*/  LDC R0, c[0x0][0x430] ;  /* 0x00010c00ff007b82 */ /* 0x000e660000000800 */
[----:B------:R-:W3:Y:S01]  /*23d30*/  LDL R7, [R1+0x8] ;  /* 0x0000080001077983 */ /* 0x000ee20000100800 */
[----:B------:R-:W-:Y:S05]  /*23d40*/  YIELD ;  /* 0x0000000000007946 */ /* 0x000fea0003800000 */
[----:B0-----:R-:W0:Y:S01]  /*23d50*/  S2R R3, SR_TID.X ;  /* 0x0000000000037919 */ /* 0x001e220000002100 */
[----:B------:R-:W-:Y:S01]  /*23d60*/  ULDC.64 UR4, c[0x0][0x428] ;  /* 0x00010a0000047ab9 */ /* 0x000fe20000000a00 */
[----:B------:R-:W4:Y:S01]  /*23d70*/  S2R R2, SR_TID.X ;  /* 0x0000000000027919 */ /* 0x000f220000002100 */
[----:B-1----:R-:W-:-:S13]  /*23d80*/  ISETP.NE.AND P0, PT, R0, 0x1, PT ;  /* 0x000000010000780c */ /* 0x002fda0003f05270 */
[----:B------:R-:W1:Y:S01]  /*23d90*/  @P0 LDC R4, c[0x0][0x434] ;  /* 0x00010d00ff040b82 */ /* 0x000e620000000800 */
[----:B0-----:R-:W-:-:S04]  /*23da0*/  LOP3.LUT R3, R3, 0x7f, RZ, 0xc0, !PT ;  /* 0x0000007f03037812 */ /* 0x001fc800078ec0ff */
[----:B------:R-:W-:Y:S01]  /*23db0*/  SHF.R.U32.HI R5, RZ, 0x3, R3 ;  /* 0x00000003ff057819 */ /* 0x000fe20000011603 */
[----:B----4-:R-:W-:Y:S02]  /*23dc0*/  IMAD.SHL.U32 R2, R2, 0x10, RZ ;  /* 0x0000001002027824 */ /* 0x010fe400078e00ff */
[----:B------:R-:W0:Y:S02]  /*23dd0*/  @P0 LDC R3, c[0x0][0x438] ;  /* 0x00010e00ff030b82 */ /* 0x000e240000000800 */
[----:B------:R-:W-:Y:S01]  /*23de0*/  IMAD R5, R6, 0x80, R5 ;  /* 0x0000008006057824 */ /* 0x000fe200078e0205 */
[----:B------:R-:W-:-:S04]  /*23df0*/  LOP3.LUT R2, R2, 0x70, RZ, 0xc0, !PT ;  /* 0x0000007002027812 */ /* 0x000fc800078ec0ff */
[----:B--2---:R-:W-:-:S05]  /*23e00*/  IADD3 R5, R2, R5, R8 ;  /* 0x0000000502057210 */ /* 0x004fca0007ffe008 */
[----:B-1----:R-:W-:-:S04]  /*23e10*/  @P0 IMAD.HI.U32 R4, R5, R4, RZ ;  /* 0x0000000405040227 */ /* 0x002fc800078e00ff */
[----:B------:R-:W-:Y:S01]  /*23e20*/  IMAD.MOV.U32 R2, RZ, RZ, R5 ;  /* 0x000000ffff027224 */ /* 0x000fe200078e0005 */
[----:B0-----:R-:W-:Y:S01]  /*23e30*/  @P0 SHF.R.U32.HI R2, RZ, R3, R4 ;  /* 0x00000003ff020219 */ /* 0x001fe20000011604 */
[----:B---3--:R-:W-:-:S04]  /*23e40*/  IMAD R4, R7, UR4, RZ ;  /* 0x0000000407047c24 */ /* 0x008fc8000f8e02ff */
[----:B------:R-:W-:-:S04]  /*23e50*/  IMAD.MOV R3, RZ, RZ, -R2 ;  /* 0x000000ffff037224 */ /* 0x000fc800078e0a02 */
[----:B------:R-:W-:Y:S01]  /*23e60*/  IMAD R0, R0, R3, R5 ;  /* 0x0000000300007224 */ /* 0x000fe200078e0205 */
[----:B------:R-:W-:Y:S01]  /*23e70*/  SHF.R.S32.HI R3, RZ, 0x1f, R2 ;  /* 0x0000001fff037819 */ /* 0x000fe20000011402 */
[C---:B------:R-:W-:Y:S02]  /*23e80*/  IMAD R5, R35.reuse, UR5, R4 ;  /* 0x0000000523057c24 */ /* 0x040fe4000f8e0204 */
[----:B------:R-:W-:Y:S01]  /*23e90*/  IMAD.WIDE.U32 R2, R35, UR4, R2 ;  /* 0x0000000423027c25 */ /* 0x000fe2000f8e0002 */
[----:B------:R-:W-:-:S03]  /*23ea0*/  ULDC.64 UR4, c[0x0][0x418] ;  /* 0x0001060000047ab9 */ /* 0x000fc60000000a00 */
[----:B------:R-:W-:Y:S01]  /*23eb0*/  IMAD.IADD R5, R5, 0x1, R3 ;  /* 0x0000000105057824 */ /* 0x000fe200078e0203 */
[----:B------:R-:W-:-:S04]  /*23ec0*/  LEA R4, P0, R2, UR4, 0x2 ;  /* 0x0000000402047c11 */ /* 0x000fc8000f8010ff */
[----:B------:R-:W-:-:S05]  /*23ed0*/  LEA.HI.X R5, R2, UR5, R5, 0x2, P0 ;  /* 0x0000000502057c11 */ /* 0x000fca00080f1405 */
[----:B------:R-:W2:Y:S01]  /*23ee0*/  LDG.E R4, desc[UR54][R4.64] ;  /* 0x0000003604047981 */ /* 0x000ea2000c1e1900 */
[----:B------:R-:W-:Y:S02]  /*23ef0*/  IMAD.U32 R7, RZ, RZ, UR38 ;  /* 0x00000026ff077e24 */ /* 0x000fe4000f8e00ff */
[----:B------:R-:W-:Y:S02]  /*23f00*/  VIADD R24, R10, 0x1 ;  /* 0x000000010a187836 */ /* 0x000fe40000000000 */
[----:B------:R-:W-:Y:S01]  /*23f10*/  IMAD.MOV.U32 R25, RZ, RZ, R6 ;  /* 0x000000ffff197224 */ /* 0x000fe200078e0006 */
[----:B------:R-:W-:Y:S02]  /*23f20*/  ISETP.NE.AND P3, PT, R7, 0x3, PT ;  /* 0x000000030700780c */ /* 0x000fe40003f65270 */
[----:B------:R-:W-:-:S04]  /*23f30*/  ISETP.NE.AND P0, PT, R24, 0x2, PT ;  /* 0x000000021800780c */ /* 0x000fc80003f05270 */
[----:B------:R-:W-:Y:S02]  /*23f40*/  SEL R3, RZ, 0x1, P0 ;  /* 0x00000001ff037807 */ /* 0x000fe40000000000 */
[----:B------:R-:W-:Y:S02]  /*23f50*/  SEL R24, R24, RZ, P0 ;  /* 0x000000ff18187207 */ /* 0x000fe40000000000 */
[----:B------:R-:W-:Y:S02]  /*23f60*/  LOP3.LUT R28, R20, R3, RZ, 0x3c, !PT ;  /* 0x00000003141c7212 */ /* 0x000fe400078e3cff */
[----:B--2---:R-:W-:Y:S01]  /*23f70*/  SHF.R.S32.HI R27, RZ, 0x1f, R4 ;  /* 0x0000001fff1b7819 */ /* 0x004fe20000011404 */
[----:B------:R-:W-:Y:S06]  /*23f80*/  @!P3 BRA `(.L_x_8554) ;  /* 0x000000000004b947 */ /* 0x000fec0003800000 */
[----:B------:R-:W-:Y:S01]  /*23f90*/  BPT.TRAP 0x1 ;  /* 0x000000040000795c */ /* 0x000fe20000300000 */
.L_x_8554:
[----:B------:R-:W-:Y:S01]  /*23fa0*/  IMAD R6, R24, 0x8, R22 ;  /* 0x0000000818067824 */ /* 0x000fe200078e0216 */
[----:B------:R-:W-:Y:S01]  /*23fb0*/  SHF.L.U32 R2, R28, 0x1f, RZ ;  /* 0x0000001f1c027819 */ /* 0x000fe200000006ff */
[----:B------:R-:W-:Y:S03]  /*23fc0*/  BSSY B1, `(.L_x_8555) ;  /* 0x0000003000017945 */ /* 0x000fe60003800000 */
[----:B------:R-:W0:Y:S02]  /*23fd0*/  SYNCS.PHASECHK.TRANS64.TRYWAIT P0, [R6+URZ+0x28840], R2 ;  /* 0x02884002060075a7 */ /* 0x000e24000800017f */
[----:B0-----:R-:W-:Y:S05]  /*23fe0*/  @!P0 BRA `(.L_x_8556) ;  /* 0x0000006800288947 */ /* 0x001fea0003800000 */
.L_x_8766:
[----:B------:R-:W-:Y:S05]  /*23ff0*/  BSYNC B1 ;  /* 0x0000000000017941 */ /* 0x000fea0003800000 */
.L_x_8555:
[----:B------:R-:W-:Y:S01]  /*24000*/  SHF.R.S32.HI R21, RZ, 0x1f, R0 ;  /* 0x0000001fff157819 */ /* 0x000fe20000011400 */
[----:B------:R-:W-:Y:S01]  /*24010*/  ULDC.64 UR4, c[0x0][0x300] ;  /* 0x0000c00000047ab9 */ /* 0x000fe20000000a00 */
[----:B------:R-:W-:Y:S01]  /*24020*/  LOP3.LUT P4, RZ, R32, 0x2, RZ, 0xc0, !PT ;  /* 0x0000000220ff7812 */ /* 0x000fe2000788c0ff */
[----:B0-----:R-:W-:Y:S01]  /*24030*/  IMAD.WIDE.U32 R2, R0, UR4, RZ ;  /* 0x0000000400027c25 */ /* 0x001fe2000f8e00ff */
[----:B------:R-:W-:Y:S02]  /*24040*/  LOP3.LUT P3, RZ, R32, 0x1, RZ, 0xc0, !PT ;  /* 0x0000000120ff7812 */ /* 0x000fe4000786c0ff */
[----:B------:R-:W-:Y:S01]  /*24050*/  LEA R8, R24, R36, 0xe ;  /* 0x0000002418087211 */ /* 0x000fe200078e70ff */
        /* <DEDUP_REMOVED lines=65> */
.L_x_8784:
        /* <DEDUP_REMOVED lines=9> */
.L_x_8558:
        /* <DEDUP_REMOVED lines=11> */
.L_x_8559:
[----:B------:R1:W-:Y:S01]  /*245b0*/  SYNCS.ARRIVE.TRANS64.A1T0 RZ, [R6+URZ+0x28830], RZ ;  /* 0x028830ff06ff79a7 */ /* 0x0003e2000810003f */
[----:B------:R-:W-:Y:S05]  /*245c0*/  @!P4 BRA `(.L_x_8560) ;  /* 0x000000000004c947 */ /* 0x000fea0003800000 */
[----:B------:R-:W-:Y:S01]  /*245d0*/  BPT.TRAP 0x1 ;  /* 0x000000040000795c */ /* 0x000fe20000300000 */
.L_x_8560:
[----:B------:R-:W-:Y:S01]  /*245e0*/  SHF.L.U32 R2, R20, 0x1f, RZ ;  /* 0x0000001f14027819 */ /* 0x000fe200000006ff */
[----:B-1----:R-:W-:Y:S01]  /*245f0*/  IMAD R6, R10, 0x8, R22 ;  /* 0x000000080a067824 */ /* 0x002fe200078e0216 */
[----:B------:R-:W-:Y:S03]  /*24600*/  BSSY B1, `(.L_x_8561) ;  /* 0x0000003000017945 */ /* 0x000fe60003800000 */
[----:B------:R-:W1:Y:S02]  /*24610*/  SYNCS.PHASECHK.TRANS64.TRYWAIT P0, [R6+URZ+0x28860], R2 ;  /* 0x02886002060075a7 */ /* 0x000e64000800017f */
[----:B-1----:R-:W-:Y:S05]  /*24620*/  @!P0 BRA `(.L_x_8562) ;  /* 0x0000006800f88947 */ /* 0x002fea0003800000 */
.L_x_8785:
[----:B------:R-:W-:Y:S05]  /*24630*/  BSYNC B1 ;  /* 0x0000000000017941 */ /* 0x000fea0003800000 */
.L_x_8561:
[----:B------:R-:W2:Y:S01]  /*24640*/  S2R R3, SR_TID.X ;  /* 0x0000000000037919 */ /* 0x000ea20000002100 */
[----:B------:R-:W-:Y:S01]  /*24650*/  UMOV UR4, 0xffffffff ;  /* 0xffffffff00047882 */ /* 0x000fe20000000000 */
[----:B------:R-:W-:Y:S02]  /*24660*/  IMAD R8, R33, -0x80, R37 ;  /* 0xffffff8021087824 */ /* 0x000fe400078e0225 */
[----:B0-----:R-:W-:Y:S01]  /*24670*/  IMAD R7, R10, 0x4000, R36 ;  /* 0x000040000a077824 */ /* 0x001fe200078e0224 */
[----:B--2---:R-:W-:-:S04]  /*24680*/  LOP3.LUT R3, R3, 0x7f, RZ, 0xc0, !PT ;  /* 0x0000007f03037812 */ /* 0x004fc800078ec0ff */
[----:B------:R-:W-:-:S05]  /*24690*/  SHF.R.U32.HI R3, RZ, 0x3, R3 ;  /* 0x00000003ff037819 */ /* 0x000fca0000011603 */
        /* <DEDUP_REMOVED lines=60> */
[----:B------:R0:W-:Y:S04]  /*24a60*/  LDGSTS.E.BYPASS.LTC128B.128 [R7+0x7400], desc[UR54][R2.64+0x80], !P0 ;  /* 0x0740008002077fae */ /* 0x0001e8000c101d76 */
[----:B0-2---:R0:W1:Y:S02]  /*24a70*/  SHFL.IDX PT, R2, R17, 0x7, 0x181f ;  /* 0x00f81f0011027f89 */ /* 0x00506400000e0000 */
.L_x_8803:
        /* <DEDUP_REMOVED lines=12> */
[----:B-1----:R-:W-:Y:S01]  /*24b40*/  IMAD.WIDE.U32 R2, R0, UR4, RZ ;  /* 0x0000000400027c25 */ /* 0x002fe2000f8e00ff */
        /* <DEDUP_REMOVED lines=16> */
.L_x_8564:
        /* <DEDUP_REMOVED lines=11> */
.L_x_8565:
[----:B------:R-:W2:Y:S01]  /*24d00*/  LDL R0, [R1] ;  /* 0x0000000001007983 */ /* 0x000ea20000100800 */
[----:B------:R0:W-:Y:S01]  /*24d10*/  SYNCS.ARRIVE.TRANS64.A1T0 RZ, [R6+URZ+0x28850], RZ ;  /* 0x028850ff06ff79a7 */ /* 0x0001e2000810003f */
[----:B------:R-:W-:Y:S02]  /*24d20*/  IMAD.MOV.U32 R10, RZ, RZ, R24 ;  /* 0x000000ffff0a7224 */ /* 0x000fe400078e0018 */
[----:B------:R-:W-:Y:S02]  /*24d30*/  IMAD.MOV.U32 R20, RZ, RZ, R28 ;  /* 0x000000ffff147224 */ /* 0x000fe400078e001c */
[----:B------:R-:W-:Y:S02]  /*24d40*/  IMAD.MOV.U32 R33, RZ, RZ, R25 ;  /* 0x000000ffff217224 */ /* 0x000fe400078e0019 */
[C---:B0-----:R-:W-:Y:S01]  /*24d50*/  VIADD R6, R25.reuse, 0xffffffff ;  /* 0xffffffff19067836 */ /* 0x041fe20000000000 */
[----:B--2---:R-:W-:-:S13]  /*24d60*/  ISETP.GT.AND P0, PT, R25, R0, PT ;  /* 0x000000001900720c */ /* 0x004fda0003f04270 */
[----:B------:R-:W-:Y:S05]  /*24d70*/  @P0 BRA `(.L_x_8566) ;  /* 0xffffffec00e40947 */ /* 0x000fea000383ffff */
.L_x_8553:
[----:B------:R-:W-:Y:S05]  /*24d80*/  BSYNC B0 ;  /* 0x0000000000007941 */ /* 0x000fea0003800000 */
.L_x_8552:
        /* <DEDUP_REMOVED lines=11> */
[----:B0-----:R-:W2:Y:S01]  /*24e40*/  @P0 ATOMG.E.ADD.STRONG.GPU PT, R3, desc[UR54][R2.64], R5 ;  /* 0x00000005020309a8 */ /* 0x001ea200081ee1f6 */
[----:B------:R-:W0:Y:S02]  /*24e50*/  S2R R4, SR_LTMASK ;  /* 0x0000000000047919 */ /* 0x000e240000003900 */
[----:B0-----:R-:W-:-:S04]  /*24e60*/  LOP3.LUT R4, R4, UR4, RZ, 0xc0, !PT ;  /* 0x0000000404047c12 */ /* 0x001fc8000f8ec0ff */
[----:B------:R-:W0:Y:S01]  /*24e70*/  POPC R7, R4 ;  /* 0x0000000400077309 */ /* 0x000e220000000000 */
[----:B--2---:R-:W0:Y:S02]  /*24e80*/  SHFL.IDX PT, R0, R3, R0, 0x1f ;  /* 0x00001f0003007589 */ /* 0x004e2400000e0000 */
[----:B0-----:R-:W-:-:S07]  /*24e90*/  IADD3 R16, R0, UR37, R7 ;  /* 0x0000002500107c10 */ /* 0x001fce000fffe007 */
.L_x_8568:
[----:B------:R-:W-:Y:S05]  /*24ea0*/  BSYNC B0 ;  /* 0x0000000000007941 */ /* 0x000fea0003800000 */
.L_x_8567:
[----:B------:R-:W-:-:S05]  /*24eb0*/  IMAD.U32 R0, RZ, RZ, UR38 ;  /* 0x00000026ff007e24 */ /* 0x000fca000f8e00ff */
[----:B------:R-:W-:-:S13]  /*24ec0*/  ISETP.NE.AND P0, PT, R0, 0x3, PT ;  /* 0x000000030000780c */ /* 0x000fda0003f05270 */
[----:B------:R-:W-:Y:S05]  /*24ed0*/  @!P0 BRA `(.L_x_8569) ;  /* 0x0000000000048947 */ /* 0x000fea0003800000 */
[----:B------:R-:W-:Y:S01]  /*24ee0*/  BPT.TRAP 0x1 ;  /* 0x000000040000795c */ /* 0x000fe20000300000 */
.L_x_8569:
[----:B------:R-:W-:Y:S01]  /*24ef0*/  IMAD R0, R24, 0x8, R22 ;  /* 0x0000000818007824 */ /* 0x000fe200078e0216 */
[----:B0-----:R-:W-:Y:S01]  /*24f00*/  SHF.L.U32 R3, R28, 0x1f, RZ ;  /* 0x0000001f1c037819 */ /* 0x001fe200000006ff */
[----:B------:R-:W-:Y:S01]  /*24f10*/  BSSY B0, `(.L_x_8570) ;  /* 0x0000004000007945 */ /* 0x000fe20003800000 */
[----:B------:R-:W-:Y:S02]  /*24f20*/  IMAD R6, R25, -0x80, R37 ;  /* 0xffffff8019067824 */ /* 0x000fe400078e0225 */
[----:B------:R-:W0:Y:S02]  /*24f30*/  SYNCS.PHASECHK.TRANS64.TRYWAIT P0, [R0+URZ+0x28860], R3 ;  /* 0x02886003000075a7 */ /* 0x000e24000800017f */
[----:B0-----:R-:W-:Y:S05]  /*24f40*/  @!P0 BRA `(.L_x_8571) ;  /* 0x0000006c00508947 */ /* 0x001fea0003800000 */
.L_x_8804:
[----:B------:R-:W-:Y:S05]  /*24f50*/  BSYNC B0 ;  /* 0x0000000000007941 */ /* 0x000fea0003800000 */
.L_x_8570:
        /* <DEDUP_REMOVED lines=51> */
[----:B------:R-:W3:Y:S02]  /*25290*/  SHFL.IDX PT, R10, R17, 0x6, 0x181f ;  /* 0x00d81f00110a7f89 */ /* 0x000ee400000e0000 */
[----:B-1----:R-:W-:Y:S02]  /*252a0*/  IADD3.X R3, RZ, R8, RZ, P4, !PT ;  /* 0x00000008ff037210 */ /* 0x002fe400027fe4ff */
        /* <DEDUP_REMOVED lines=17> */
.L_x_8822:
        /* <DEDUP_REMOVED lines=11> */
.L_x_8573:
        /* <DEDUP_REMOVED lines=11> */
.L_x_8574:
[----:B------:R1:W-:Y:S01]  /*25520*/  SYNCS.ARRIVE.TRANS64.A1T0 RZ, [R0+URZ+0x28850], RZ ;  /* 0x028850ff00ff79a7 */ /* 0x0003e2000810003f */
[----:B------:R-:W-:-:S05]  /*25530*/  VIADD R24, R24, 0x1 ;  /* 0x0000000118187836 */ /* 0x000fca0000000000 */
[----:B------:R-:W-:-:S04]  /*25540*/  ISETP.NE.AND P0, PT, R24, 0x2, PT ;  /* 0x000000021800780c */ /* 0x000fc80003f05270 */
[----:B------:R-:W-:Y:S02]  /*25550*/  SEL R3, RZ, 0x1, P0 ;  /* 0x00000001ff037807 */ /* 0x000fe40000000000 */
[----:B------:R-:W-:Y:S02]  /*25560*/  SEL R24, R24, RZ, P0 ;  /* 0x000000ff18187207 */ /* 0x000fe40000000000 */
[----:B-1----:R-:W-:-:S07]  /*25570*/  LOP3.LUT R28, R28, R3, RZ, 0x3c, !PT ;  /* 0x000000031c1c7212 */ /* 0x002fce00078e3cff */
.L_x_8531:
[----:B------:R-:W-:Y:S05]  /*25580*/  BSYNC B7 ;  /* 0x0000000000077941 */ /* 0x000fea0003800000 */
.L_x_8529:
        /* <DEDUP_REMOVED lines=11> */
.L_x_8575:
        /* <DEDUP_REMOVED lines=36> */
.L_x_8832:
[----:B------:R-:W-:Y:S02]  /*25880*/  ULDC UR4, c[0x0][0xc38] ;  /* 0x00030e0000047ab9 */ /* 0x000fe40000000800 */
[----:B------:R-:W-:-:S04]  /*25890*/  IMAD.U32 R7, RZ, RZ, UR4 ;  /* 0x00000004ff077e24 */ /* 0x000fc8000f8e00ff */
[----:B--2---:R-:W-:-:S04]  /*258a0*/  IMAD R14, R14, R7, RZ ;  /* 0x000000070e0e7224 */ /* 0x004fc800078e02ff */
[----:B------:R-:W-:-:S05]  /*258b0*/  IMAD.IADD R9, R4, 0x1, R14 ;  /* 0x0000000104097824 */ /* 0x000fca00078e020e */
[----:B------:R-:W-:-:S13]  /*258c0*/  ISETP.GT.AND P6, PT, R9, R0, PT ;  /* 0x000000000900720c */ /* 0x000fda0003fc4270 */
[----:B------:R-:W-:Y:S05]  /*258d0*/  @P6 BRA `(.L_x_8578) ;  /* 0x00000000009c6947 */ /* 0x000fea0003800000 */
.L_x_8583:
        /* <DEDUP_REMOVED lines=14> */
.L_x_8581:
[----:B------:R-:W-:Y:S05]  /*259c0*/  BSYNC B0 ;  /* 0x0000000000007941 */ /* 0x000fea0003800000 */
.L_x_8580:
        /* <DEDUP_REMOVED lines=18> */
.L_x_8840:
[----:B------:R-:W-:Y:S02]  /*25af0*/  ULDC UR4, c[0x0][0xc38] ;  /* 0x00030e0000047ab9 */ /* 0x000fe40000000800 */
[----:B------:R-:W-:-:S04]  /*25b00*/  IMAD.U32 R7, RZ, RZ, UR4 ;  /* 0x00000004ff077e24 */ /* 0x000fc8000f8e00ff */
[----:B--2---:R-:W-:-:S04]  /*25b10*/  IMAD R14, R14, R7, RZ ;  /* 0x000000070e0e7224 */ /* 0x004fc800078e02ff */
[----:B------:R-:W-:-:S05]  /*25b20*/  IMAD.IADD R9, R14, 0x1, R9 ;  /* 0x000000010e097824 */ /* 0x000fca00078e0209 */
[----:B------:R-:W-:-:S13]  /*25b30*/  ISETP.GT.AND P6, PT, R9, R0, PT ;  /* 0x000000000900720c */ /* 0x000fda0003fc4270 */
[----:B------:R-:W-:Y:S05]  /*25b40*/  @!P6 BRA `(.L_x_8583) ;  /* 0xfffffffc0064e947 */ /* 0x000fea000383ffff */
.L_x_8578:
        /* <DEDUP_REMOVED lines=8> */
.L_x_8844:
[----:B------:R-:W-:Y:S01]  /*25bd0*/  ISETP.NE.AND P0, PT, R2, RZ, PT ;  /* 0x000000ff0200720c */ /* 0x000fe20003f05270 */
[----:B------:R-:W-:-:S12]  /*25be0*/  IMAD.MOV.U32 R14, RZ, RZ, RZ ;  /* 0x000000ffff0e7224 */ /* 0x000fd800078e00ff */
[----:B------:R-:W-:Y:S05]  /*25bf0*/  @!P0 BRA `(.L_x_8585) ;  /* 0x0000000000108947 */ /* 0x000fea0003800000 */
[----:B------:R-:W-:Y:S01]  /*25c00*/  UMOV UR4, 0xffffffff ;  /* 0xffffffff00047882 */ /* 0x000fe20000000000 */
[----:B------:R-:W-:Y:S02]  /*25c10*/  VIADD R12, R4, 0xffffffff ;  /* 0xffffffff040c7836 */ /* 0x000fe40000000000 */
[----:B------:R-:W-:Y:S05]  /*25c20*/  BRA.DIV UR4, `(.L_x_8586) ;  /* 0x0000007204d07947 */ /* 0x000fea000b800000 */
[----:B------:R4:W0:Y:S02]  /*25c30*/  SHFL.IDX PT, R14, R6, R12, 0x1f ;  /* 0x00001f0c060e7589 */ /* 0x00082400000e0000 */
.L_x_8585:
        /* <DEDUP_REMOVED lines=31> */
[----:B------:R-:W-:Y:S01]  /*25e30*/  IMAD R0, R6, R2, RZ ;  /* 0x0000000206007224 */ /* 0x000fe200078e02ff */
[----:B------:R-:W-:-:S03]  /*25e40*/  IADD3 R2, -R2, RZ, RZ ;  /* 0x000000ff02027210 */ /* 0x000fc60007ffe1ff */
        /* <DEDUP_REMOVED lines=33> */
.L_x_8579:
[----:B------:R-:W-:Y:S01]  /*26060*/  UMOV UR4, URZ ;  /* 0x0000003f00047c82 */ /* 0x000fe20008000000 */
[----:B------:R-:W-:Y:S01]  /*26070*/  UMOV UR5, URZ ;  /* 0x0000003f00057c82 */ /* 0x000fe20008000000 */
[----:B------:R-:W-:Y:S01]  /*26080*/  ULDC UR6, c[0x0][0xc3c] ;  /* 0x00030f0000067ab9 */ /* 0x000fe20000000800 */
[----:B------:R-:W-:Y:S02]  /*26090*/  IMAD.MOV.U32 R16, RZ, RZ, R0 ;  /* 0x000000ffff107224 */ /* 0x000fe400078e0000 */
[----:B------:R-:W-:Y:S02]  /*260a0*/  IMAD.U32 R17, RZ, RZ, UR4 ;  /* 0x00000004ff117e24 */ /* 0x000fe4000f8e00ff */
[----:B------:R-:W-:Y:S02]  /*260b0*/  IMAD.U32 R18, RZ, RZ, UR5 ;  /* 0x00000005ff127e24 */ /* 0x000fe4000f8e00ff */
[----:B------:R-:W-:-:S07]  /*260c0*/  IMAD.U32 R19, RZ, RZ, UR6 ;  /* 0x00000006ff137e24 */ /* 0x000fce000f8e00ff */
.L_x_8587:
        /* <DEDUP_REMOVED lines=10> */
.L_x_8576:
[----:B------:R-:W-:Y:S02]  /*26170*/  ULDC UR4, c[0x0][0xc3c] ;  /* 0x00030f0000047ab9 */ /* 0x000fe40000000800 */
[----:B--2---:R-:W-:-:S13]  /*26180*/  ISETP.GE.AND P0, PT, R19, UR4, PT ;  /* 0x0000000413007c0c */ /* 0x004fda000bf06270 */
[----:B------:R-:W-:Y:S05]  /*26190*/  @!P0 BRA `(.L_x_8588) ;  /* 0xffffff9c00688947 */ /* 0x000fea000383ffff */
[----:B------:R-:W-:Y:S05]  /*261a0*/  BSYNC B8 ;  /* 0x0000000000087941 */ /* 0x000fea0003800000 */
.L_x_8473:
[----:B------:R-:W2:Y:S01]  /*261b0*/  LDL.LU R0, [R1+0x20] ;  /* 0x0000200001007983 */ /* 0x000ea20000300800 */
[----:B------:R-:W-:Y:S01]  /*261c0*/  BSSY B0, `(.L_x_8589) ;  /* 0x000000b000007945 */ /* 0x000fe20003800000 */
[----:B------:R-:W4:Y:S01]  /*261d0*/  S2R R5, SR_CgaCtaId ;  /* 0x0000000000057919 */ /* 0x000f220000008800 */
[----:B--2---:R-:W-:-:S05]  /*261e0*/  VIADD R0, R0, 0x1 ;  /* 0x0000000100007836 */ /* 0x004fca0000000000 */
        /* <DEDUP_REMOVED lines=8> */
.L_x_8847:
[----:B------:R-:W-:Y:S05]  /*26270*/  BSYNC B0 ;  /* 0x0000000000007941 */ /* 0x000fea0003800000 */
.L_x_8589:
[----:B------:R-:W-:-:S03]  /*26280*/  UMOV UR4, 0xffffffff ;  /* 0xffffffff00047882 */ /* 0x000fc60000000000 */
[----:B------:R-:W-:Y:S05]  /*26290*/  BRA.DIV UR4, `(.L_x_8591) ;  /* 0x0000006e046c7947 */ /* 0x000fea000b800000 */
[----:B0-----:R-:W0:Y:S02]  /*262a0*/  S2R R0, SR_TID.X ;  /* 0x0000000000007919 */ /* 0x001e240000002100 */
[----:B0-----:R-:W-:-:S04]  /*262b0*/  SHF.R.U32.HI R0, RZ, 0x5, R0 ;  /* 0x00000005ff007819 */ /* 0x001fc80000011600 */
[----:B------:R-:W-:-:S05]  /*262c0*/  LOP3.LUT R0, R0, 0x3, RZ, 0xc0, !PT ;  /* 0x0000000300007812 */ /* 0x000fca00078ec0ff */
[----:B------:R0:W2:Y:S02]  /*262d0*/  SHFL.IDX PT, R14, R0, RZ, 0x1f ;  /* 0x00001fff000e7589 */ /* 0x0000a400000e0000 */
.L_x_8850:
[----:B--2---:R-:W-:-:S13]  /*262e0*/  ISETP.NE.AND P0, PT, R14, RZ, PT ;  /* 0x000000ff0e00720c */ /* 0x004fda0003f05270 */
[----:B------:R-:W-:Y:S05]  /*262f0*/  @P0 BRA `(.L_x_8181) ;  /* 0x0000000000880947 */ /* 0x000fea0003800000 */
[----:B------:R-:W-:-:S03]  /*26300*/  UMOV UR4, 0xffffffff ;  /* 0xffffffff00047882 */ /* 0x000fc60000000000 */
[----:B------:R-:W-:Y:S05]  /*26310*/  BRA.DIV UR4, `(.L_x_8592) ;  /* 0x0000006e04807947 */ /* 0x000fea000b800000 */
[----:B------:R-:W-:-:S13]  /*26320*/  ELECT P6, URZ, PT ;  /* 0x00000000003f782f */ /* 0x000fda00038c0000 */
.L_x_8853:
[----:B------:R-:W-:Y:S05]  /*26330*/  @!P6 BRA `(.L_x_8181) ;  /* 0x000000000078e947 */ /* 0x000fea0003800000 */
[----:B------:R-:W-:-:S06]  /*26340*/  ULOP3.LUT UR4, UR36, 0x2, URZ, 0xfc, !UPT ;  /* 0x0000000224047892 */ /* 0x000fcc000f8efc3f */
[----:B0-----:R-:W-:-:S05]  /*26350*/  IMAD.U32 R0, RZ, RZ, UR4 ;  /* 0x00000004ff007e24 */ /* 0x001fca000f8e00ff */
[----:B------:R-:W-:-:S13]  /*26360*/  ISETP.NE.AND P0, PT, R0, 0x3, PT ;  /* 0x000000030000780c */ /* 0x000fda0003f05270 */
[----:B------:R-:W-:Y:S05]  /*26370*/  @!P0 BRA `(.L_x_8593) ;  /* 0x0000000000048947 */ /* 0x000fea0003800000 */
[----:B------:R-:W-:Y:S01]  /*26380*/  BPT.TRAP 0x1 ;  /* 0x000000040000795c */ /* 0x000fe20000300000 */
.L_x_8593:
[----:B------:R-:W-:Y:S01]  /*26390*/  IMAD R5, R24, 0x8, R7 ;  /* 0x0000000818057824 */ /* 0x000fe200078e0207 */
[----:B------:R-:W-:Y:S01]  /*263a0*/  SHF.L.U32 R0, R28, 0x1f, RZ ;  /* 0x0000001f1c007819 */ /* 0x000fe200000006ff */
[----:B------:R-:W-:-:S03]  /*263b0*/  VIADD R24, R24, 0x1 ;  /* 0x0000000118187836 */ /* 0x000fc60000000000 */
[----:B------:R-:W0:Y:S02]  /*263c0*/  SYNCS.PHASECHK.TRANS64.TRYWAIT P1, [R5+URZ+0x28840], R0 ;  /* 0x02884000050075a7 */ /* 0x000e24000802017f */
[----:B------:R-:W-:-:S04]  /*263d0*/  ISETP.NE.AND P2, PT, R24, 0x2, PT ;  /* 0x000000021800780c */ /* 0x000fc80003f45270 */
[----:B------:R-:W-:Y:S01]  /*263e0*/  SEL R3, RZ, 0x1, P2 ;  /* 0x00000001ff037807 */ /* 0x000fe20001000000 */
[----:B0-----:R-:W-:Y:S08]  /*263f0*/  @!P1 BRA `(.L_x_8594) ;  /* 0x0000006c00689947 */ /* 0x001ff00003800000 */
.L_x_8854:
[----:B------:R-:W-:Y:S02]  /*26400*/  SEL R24, R24, RZ, P2 ;  /* 0x000000ff18187207 */ /* 0x000fe40001000000 */
[----:B------:R-:W-:Y:S01]  /*26410*/  LOP3.LUT R2, R28, R3, RZ, 0x3c, !PT ;  /* 0x000000031c027212 */ /* 0x000fe200078e3cff */
[----:B------:R-:W-:Y:S06]  /*26420*/  @!P0 BRA `(.L_x_8595) ;  /* 0x0000000000048947 */ /* 0x000fec0003800000 */
[----:B------:R-:W-:Y:S01]  /*26430*/  BPT.TRAP 0x1 ;  /* 0x000000040000795c */ /* 0x000fe20000300000 */
.L_x_8595:
[----:B------:R-:W-:Y:S01]  /*26440*/  IMAD R3, R24, 0x8, R7 ;  /* 0x0000000818037824 */ /* 0x000fe200078e0207 */
[----:B------:R-:W-:-:S04]  /*26450*/  SHF.L.U32 R2, R2, 0x1f, RZ ;  /* 0x0000001f02027819 */ /* 0x000fc800000006ff */
[----:B------:R-:W2:Y:S02]  /*26460*/  SYNCS.PHASECHK.TRANS64.TRYWAIT P1, [R3+URZ+0x28840], R2 ;  /* 0x02884002030075a7 */ /* 0x000ea4000802017f */
[----:B--2---:R-:W-:Y:S05]  /*26470*/  @!P1 BRA `(.L_x_8596) ;  /* 0x0000006c005c9947 */ /* 0x004fea0003800000 */
.L_x_8855:
[----:B------:R-:W-:Y:S05]  /*26480*/  @!P0 BRA `(.L_x_8597) ;  /* 0x0000000000048947 */ /* 0x000fea0003800000 */
[----:B------:R-:W-:Y:S01]  /*26490*/  BPT.TRAP 0x1 ;  /* 0x000000040000795c */ /* 0x000fe20000300000 */
.L_x_8597:
[----:B------:R-:W4:Y:S02]  /*264a0*/  SYNCS.PHASECHK.TRANS64.TRYWAIT P1, [R5+URZ+0x28860], R0 ;  /* 0x02886000050075a7 */ /* 0x000f24000802017f */
[----:B----4-:R-:W-:Y:S05]  /*264b0*/  @!P1 BRA `(.L_x_8598) ;  /* 0x0000006c00609947 */ /* 0x010fea0003800000 */
.L_x_8856:
[----:B------:R-:W-:Y:S05]  /*264c0*/  @!P0 BRA `(.L_x_8599) ;  /* 0x0000000000048947 */ /* 0x000fea0003800000 */
[----:B------:R-:W-:Y:S01]  /*264d0*/  BPT.TRAP 0x1 ;  /* 0x000000040000795c */ /* 0x000fe20000300000 */
.L_x_8599:
[----:B------:R0:W0:Y:S02]  /*264e0*/  SYNCS.PHASECHK.TRANS64.TRYWAIT P0, [R3+URZ+0x28860], R2 ;  /* 0x02886002030075a7 */ /* 0x000024000800017f */
[----:B0-----:R-:W-:Y:S05]  /*264f0*/  @!P0 NANOSLEEP.SYNCS 0x989680 ;  /* 0x009896800000895d */ /* 0x001fea0003900000 */
[----:B------:R-:W0:Y:S02]  /*26500*/  @!P0 SYNCS.PHASECHK.TRANS64 P0, [R3+URZ+0x28860], R2 ;  /* 0x02886002030085a7 */ /* 0x000e24000800007f */
[----:B0-----:R-:W-:Y:S05]  /*26510*/  @!P0 BRA `(.L_x_8599) ;  /* 0xfffffffc00f08947 */ /* 0x001fea000383ffff */
.L_x_8181:
[----:B------:R-:W-:Y:S05]  /*26520*/  BSYNC B9 ;  /* 0x0000000000097941 */ /* 0x000fea0003800000 */
.L_x_8178:
[----:B------:R-:W-:Y:S05]  /*26530*/  EXIT ;  /* 0x000000000000794d */ /* 0x000fea0003800000 */
.L_x_8211:
[----:B0-----:R0:W1:Y:S02]  /*26540*/  SYNCS.PHASECHK.TRANS64.TRYWAIT P6, [R91+URZ+0x28890], R102 ;  /* 0x028890665b0075a7 */ /* 0x00106400080c017f */
[----:B-1----:R-:W-:Y:S05]  /*26550*/  @!P6 NANOSLEEP.SYNCS 0x989680 ;  /* 0x009896800000e95d */ /* 0x002fea0003900000 */
[----:B------:R-:W1:Y:S02]  /*26560*/  @!P6 SYNCS.PHASECHK.TRANS64 P6, [R91+URZ+0x28890], R102 ;  /* 0x028890665b00e5a7 */ /* 0x000e6400080c007f */
[----:B-1----:R-:W-:Y:S05]  /*26570*/  @!P6 BRA `(.L_x_8211) ;  /* 0xfffffffc00f0e947 */ /* 0x002fea000383ffff */
[----:B------:R-:W-:Y:S05]  /*26580*/  BRA `(.L_x_8600) ;  /* 0xfffffdcc00947947 */ /* 0x000fea000383ffff */
.L_x_8212:
        /* <DEDUP_REMOVED lines=8> */
.L_x_8602:
[----:B------:R-:W-:Y:S05]  /*26610*/  BSYNC B1 ;  /* 0x0000000000017941 */ /* 0x000fea0003800000 */
.L_x_8601:
        /* <DEDUP_REMOVED lines=8> */
.L_x_8603:
[----:B------:R-:W-:Y:S01]  /*266a0*/  IMAD.MOV.U32 R105, RZ, RZ, R14 ;  /* 0x000000ffff697224 */ /* 0x000fe200078e000e */
[----:B------:R-:W-:Y:S06]  /*266b0*/  BRA `(.L_x_8604) ;  /* 0xfffffdcc005c7947 */ /* 0x000fec000383ffff */
.L_x_8221:
        /* <DEDUP_REMOVED lines=8> */
.L_x_8606:
[----:B------:R-:W-:Y:S05]  /*26740*/  BSYNC B1 ;  /* 0x0000000000017941 */ /* 0x000fea0003800000 */
.L_x_8605:
        /* <DEDUP_REMOVED lines=8> */
.L_x_8607:
[----:B------:R-:W-:Y:S01]  /*267d0*/  IMAD.MOV.U32 R73, RZ, RZ, R14 ;  /* 0x000000ffff497224 */ /* 0x000fe200078e000e */
[----:B------:R-:W-:Y:S06]  /*267e0*/  BRA `(.L_x_8608) ;  /* 0xfffffdd000f07947 */ /* 0x000fec000383ffff */
.L_x_8230:
        /* <DEDUP_REMOVED lines=8> */
.L_x_8610:
[----:B------:R-:W-:Y:S05]  /*26870*/  BSYNC B1 ;  /* 0x0000000000017941 */ /* 0x000fea0003800000 */
.L_x_8609:
        /* <DEDUP_REMOVED lines=8> */
.L_x_8611:
[----:B------:R-:W-:Y:S01]  /*26900*/  IMAD.MOV.U32 R63, RZ, RZ, R14 ;  /* 0x000000ffff3f7224 */ /* 0x000fe200078e000e */
[----:B------:R-:W-:Y:S06]  /*26910*/  BRA `(.L_x_8612) ;  /* 0xfffffdd800847947 */ /* 0x000fec000383ffff */
.L_x_8239:
        /* <DEDUP_REMOVED lines=8> */
.L_x_8614:
[----:B------:R-:W-:Y:S05]  /*269a0*/  BSYNC B1 ;  /* 0x0000000000017941 */ /* 0x000fea0003800000 */
.L_x_8613:
        /* <DEDUP_REMOVED lines=8> */
.L_x_8615:
[----:B------:R-:W-:Y:S01]  /*26a30*/  IMAD.MOV.U32 R53, RZ, RZ, R14 ;  /* 0x000000ffff357224 */ /* 0x000fe200078e000e */
[----:B------:R-:W-:Y:S06]  /*26a40*/  BRA `(.L_x_8616) ;  /* 0xfffffde000147947 */ /* 0x000fec000383ffff */
.L_x_8251:
[----:B--2---:R2:W3:Y:S02]  /*26a50*/  SYNCS.PHASECHK.TRANS64.TRYWAIT P4, [R91+URZ+0x28890], R102 ;  /* 0x028890665b0075a7 */ /* 0x0044e4000808017f */
[----:B---3--:R-:W-:Y:S05]  /*26a60*/  @!P4 NANOSLEEP.SYNCS 0x989680 ;  /* 0x009896800000c95d */ /* 0x008fea0003900000 */
[----:B------:R-:W3:Y:S02]  /*26a70*/  @!P4 SYNCS.PHASECHK.TRANS64 P4, [R91+URZ+0x28890], R102 ;  /* 0x028890665b00c5a7 */ /* 0x000ee4000808007f */
[----:B---3--:R-:W-:Y:S05]  /*26a80*/  @!P4 BRA `(.L_x_8251) ;  /* 0xfffffffc00f0c947 */ /* 0x008fea000383ffff */
[----:B------:R-:W-:Y:S05]  /*26a90*/  BRA `(.L_x_8617) ;  /* 0xfffffdf000407947 */ /* 0x000fea000383ffff */
.L_x_8252:
[----:B------:R-:W-:Y:S01]  /*26aa0*/  BSSY B1, `(.L_x_8618) ;  /* 0x0000008000017945 */ /* 0x000fe20003800000 */
[----:B------:R-:W-:Y:S02]  /*26ab0*/  IMAD.MOV.U32 R13, RZ, RZ, R103 ;  /* 0x000000ffff0d7224 */ /* 0x000fe400078e0067 */
[----:B------:R-:W-:Y:S02]  /*26ac0*/  IMAD.MOV.U32 R12, RZ, RZ, RZ ;  /* 0x000000ffff0c7224 */ /* 0x000fe400078e00ff */
[----:B------:R-:W-:Y:S02]  /*26ad0*/  IMAD.MOV.U32 R11, RZ, RZ, 0x181f ;  /* 0x0000181fff0b7424 */ /* 0x000fe400078e00ff */
[----:B------:R-:W-:-:S07]  /*26ae0*/  IMAD.MOV.U32 R15, RZ, RZ, -0x1 ;  /* 0xffffffffff0f7424 */ /* 0x000fce00078e00ff */
[----:B0-2---:R-:W-:Y:S05]  /*26af0*/  WARPSYNC.COLLECTIVE R15, `(.L_x_8619) ;  /* 0x000000000f087348 */ /* 0x005fea0003c00000 */
[----:B------:R1:W3:Y:S02]  /*26b00*/  SHFL.IDX P6, R14, R13, R12, R11 ;  /* 0x0000000c0d0e7389 */ /* 0x0002e400000c000b */
[----:B0123--:R-:W-:Y:S01]  /*26b10*/  ENDCOLLECTIVE ;  /* 0x000000000000791b */ /* 0x00ffe20003800000 */
.L_x_8619:
[----:B------:R-:W-:Y:S05]  /*26b20*/  BSYNC B1 ;  /* 0x0000000000017941 */ /* 0x000fea0003800000 */
.L_x_8618:
        /* <DEDUP_REMOVED lines=8> */
.L_x_8620:
[----:B------:R-:W-:Y:S01]  /*26bb0*/  IMAD.MOV.U32 R106, RZ, RZ, R14 ;  /* 0x000000ffff6a7224 */ /* 0x000fe200078e000e */
[----:B------:R-:W-:Y:S06]  /*26bc0*/  BRA `(.L_x_8621) ;  /* 0xfffffdf0000c7947 */ /* 0x000fec000383ffff */
.L_x_8257:
[----:B------:R-:W-:Y:S01]  /*26bd0*/  BSSY B1, `(.L_x_8622) ;  /* 0x0000008000017945 */ /* 0x000fe20003800000 */
[----:B0-----:R-:W-:Y:S02]  /*26be0*/  IMAD.MOV.U32 R13, RZ, RZ, R103 ;  /* 0x000000ffff0d7224 */ /* 0x001fe400078e0067 */
[----:B------:R-:W-:Y:S02]  /*26bf0*/  IMAD.MOV.U32 R12, RZ, RZ, 0x1 ;  /* 0x00000001ff0c7424 */ /* 0x000fe400078e00ff */
[----:B------:R-:W-:Y:S02]  /*26c00*/  IMAD.MOV.U32 R11, RZ, RZ, 0x181f ;  /* 0x0000181fff0b7424 */ /* 0x000fe400078e00ff */
[----:B------:R-:W-:-:S07]  /*26c10*/  IMAD.MOV.U32 R15, RZ, RZ, -0x1 ;  /* 0xffffffffff0f7424 */ /* 0x000fce00078e00ff */
[----:B-1234-:R-:W-:Y:S05]  /*26c20*/  WARPSYNC.COLLECTIVE R15, `(.L_x_8623) ;  /* 0x000000000f087348 */ /* 0x01efea0003c00000 */
[----:B------:R0:W0:Y:S02]  /*26c30*/  SHFL.IDX P6, R14, R13, R12, R11 ;  /* 0x0000000c0d0e7389 */ /* 0x00002400000c000b */
[----:B01234-:R-:W-:Y:S01]  /*26c40*/  ENDCOLLECTIVE ;  /* 0x000000000000791b */ /* 0x01ffe20003800000 */
.L_x_8623:
[----:B------:R-:W-:Y:S05]  /*26c50*/  BSYNC B1 ;  /* 0x0000000000017941 */ /* 0x000fea0003800000 */
.L_x_8622:
        /* <DEDUP_REMOVED lines=8> */
.L_x_8624:
[----:B------:R-:W-:Y:S01]  /*26ce0*/  IMAD.MOV.U32 R50, RZ, RZ, R14 ;  /* 0x000000ffff327224 */ /* 0x000fe200078e000e */
[----:B------:R-:W-:Y:S06]  /*26cf0*/  BRA `(.L_x_8625) ;  /* 0xfffffdf400bc7947 */ /* 0x000fec000383ffff */
.L_x_8262:
[----:B------:R-:W-:Y:S01]  /*26d00*/  BSSY B1, `(.L_x_8626) ;  /* 0x0000008000017945 */ /* 0x000fe20003800000 */
[----:B0-----:R-:W-:Y:S01]  /*26d10*/  IMAD.MOV.U32 R13, RZ, RZ, R103 ;  /* 0x000000ffff0d7224 */ /* 0x001fe200078e0067 */
[----:B------:R-:W-:Y:S01]  /*26d20*/  MOV R15, 0xffffffff ;  /* 0xffffffff000f7802 */ /* 0x000fe20000000f00 */
[----:B------:R-:W-:Y:S02]  /*26d30*/  IMAD.MOV.U32 R12, RZ, RZ, 0x2 ;  /* 0x00000002ff0c7424 */ /* 0x000fe400078e00ff */
[----:B------:R-:W-:-:S07]  /*26d40*/  IMAD.MOV.U32 R11, RZ, RZ, 0x181f ;  /* 0x0000181fff0b7424 */ /* 0x000fce00078e00ff */
[----:B-1234-:R-:W-:Y:S05]  /*26d50*/  WARPSYNC.COLLECTIVE R15, `(.L_x_8627) ;  /* 0x000000000f087348 */ /* 0x01efea0003c00000 */
[----:B------:R0:W0:Y:S02]  /*26d60*/  SHFL.IDX P6, R14, R13, R12, R11 ;  /* 0x0000000c0d0e7389 */ /* 0x00002400000c000b */
[----:B01234-:R-:W-:Y:S01]  /*26d70*/  ENDCOLLECTIVE ;  /* 0x000000000000791b */ /* 0x01ffe20003800000 */
.L_x_8627:
[----:B------:R-:W-:Y:S05]  /*26d80*/  BSYNC B1 ;  /* 0x0000000000017941 */ /* 0x000fea0003800000 */
.L_x_8626:
        /* <DEDUP_REMOVED lines=8> */
.L_x_8628:
[----:B------:R-:W-:Y:S05]  /*26e10*/  BRA `(.L_x_8629) ;  /* 0xfffffdfc00707947 */ /* 0x000fea000383ffff */
.L_x_8267:
        /* <DEDUP_REMOVED lines=8> */
.L_x_8631:
[----:B------:R-:W-:Y:S05]  /*26ea0*/  BSYNC B1 ;  /* 0x0000000000017941 */ /* 0x000fea0003800000 */
.L_x_8630:
        /* <DEDUP_REMOVED lines=8> */
.L_x_8632:
[----:B------:R-:W-:Y:S01]  /*26f30*/  IMAD.MOV.U32 R108, RZ, RZ, R14 ;  /* 0x000000ffff6c7224 */ /* 0x000fe200078e000e */
[----:B------:R-:W-:Y:S06]  /*26f40*/  BRA `(.L_x_8633) ;  /* 0xfffffe0400287947 */ /* 0x000fec000383ffff */
.L_x_8272:
[----:B0-----:R0:W1:Y:S02]  /*26f50*/  SYNCS.PHASECHK.TRANS64.TRYWAIT P3, [R91+URZ+0x28890], R102 ;  /* 0x028890665b0075a7 */ /* 0x001064000806017f */
[----:B-1----:R-:W-:Y:S05]  /*26f60*/  @!P3 NANOSLEEP.SYNCS 0x989680 ;  /* 0x009896800000b95d */ /* 0x002fea0003900000 */
[----:B------:R-:W1:Y:S02]  /*26f70*/  @!P3 SYNCS.PHASECHK.TRANS64 P3, [R91+URZ+0x28890], R102 ;  /* 0x028890665b00b5a7 */ /* 0x000e64000806007f */
[----:B-1----:R-:W-:Y:S05]  /*26f80*/  @!P3 BRA `(.L_x_8272) ;  /* 0xfffffffc00f0b947 */ /* 0x002fea000383ffff */
[----:B------:R-:W-:Y:S05]  /*26f90*/  BRA `(.L_x_8634) ;  /* 0xfffffe0c002c7947 */ /* 0x000fea000383ffff */
.L_x_8273:
        /* <DEDUP_REMOVED lines=8> */
.L_x_8636:
[----:B------:R-:W-:Y:S05]  /*27020*/  BSYNC B1 ;  /* 0x0000000000017941 */ /* 0x000fea0003800000 */
.L_x_8635:
        /* <DEDUP_REMOVED lines=8> */
.L_x_8637:
[----:B------:R-:W-:Y:S05]  /*270b0*/  BRA `(.L_x_8638) ;  /* 0xfffffe0c00547947 */ /* 0x000fea000383ffff */
.L_x_8276:
[----:B------:R-:W-:Y:S01]  /*270c0*/  BSSY B1, `(.L_x_8639) ;  /* 0x0000008000017945 */ /* 0x000fe20003800000 */
[----:B----4-:R-:W-:Y:S02]  /*270d0*/  IMAD.MOV.U32 R13, RZ, RZ, R46 ;  /* 0x000000ffff0d7224 */ /* 0x010fe400078e002e */
[----:B------:R-:W-:Y:S02]  /*270e0*/  IMAD.MOV.U32 R12, RZ, RZ, 0x1 ;  /* 0x00000001ff0c7424 */ /* 0x000fe400078e00ff */
[----:B------:R-:W-:Y:S02]  /*270f0*/  IMAD.MOV.U32 R11, RZ, RZ, 0x181f ;  /* 0x0000181fff0b7424 */ /* 0x000fe400078e00ff */
[----:B------:R-:W-:-:S07]  /*27100*/  IMAD.MOV.U32 R15, RZ, RZ, -0x1 ;  /* 0xffffffffff0f7424 */ /* 0x000fce00078e00ff */
[----:B0123--:R-:W-:Y:S05]  /*27110*/  WARPSYNC.COLLECTIVE R15, `(.L_x_8640) ;  /* 0x000000000f087348 */ /* 0x00ffea0003c00000 */
[----:B---3--:R3:W4:Y:S02]  /*27120*/  SHFL.IDX P6, R14, R13, R12, R11 ;  /* 0x0000000c0d0e7389 */ /* 0x00872400000c000b */
[----:B01234-:R-:W-:Y:S01]  /*27130*/  ENDCOLLECTIVE ;  /* 0x000000000000791b */ /* 0x01ffe20003800000 */
.L_x_8640:
[----:B------:R-:W-:Y:S05]  /*27140*/  BSYNC B1 ;  /* 0x0000000000017941 */ /* 0x000fea0003800000 */
.L_x_8639:
        /* <DEDUP_REMOVED lines=8> */
.L_x_8641:
[----:B------:R-:W-:Y:S05]  /*271d0*/  BRA `(.L_x_8642) ;  /* 0xfffffe0c00547947 */ /* 0x000fea000383ffff */
.L_x_8279:
        /* <DEDUP_REMOVED lines=8> */
.L_x_8644:
[----:B------:R-:W-:Y:S05]  /*27260*/  BSYNC B1 ;  /* 0x0000000000017941 */ /* 0x000fea0003800000 */
.L_x_8643:
        /* <DEDUP_REMOVED lines=8> */
.L_x_8645:
[----:B------:R-:W-:Y:S05]  /*272f0*/  BRA `(.L_x_8646) ;  /* 0xfffffe0c00587947 */ /* 0x000fea000383ffff */
.L_x_8282:
[----:B------:R-:W-:Y:S01]  /*27300*/  BSSY B1, `(.L_x_8647) ;  /* 0x0000008000017945 */ /* 0x000fe20003800000 */
[----:B0-----:R-:W-:Y:S02]  /*27310*/  IMAD.MOV.U32 R13, RZ, RZ, R46 ;  /* 0x000000ffff0d7224 */ /* 0x001fe400078e002e */
[----:B------:R-:W-:Y:S02]  /*27320*/  IMAD.MOV.U32 R12, RZ, RZ, 0x3 ;  /* 0x00000003ff0c7424 */ /* 0x000fe400078e00ff */
[----:B------:R-:W-:Y:S02]  /*27330*/  IMAD.MOV.U32 R11, RZ, RZ, 0x181f ;  /* 0x0000181fff0b7424 */ /* 0x000fe400078e00ff */
[----:B------:R-:W-:-:S07]  /*27340*/  IMAD.MOV.U32 R15, RZ, RZ, -0x1 ;  /* 0xffffffffff0f7424 */ /* 0x000fce00078e00ff */
[----:B-1234-:R-:W-:Y:S05]  /*27350*/  WARPSYNC.COLLECTIVE R15, `(.L_x_8648) ;  /* 0x000000000f087348 */ /* 0x01efea0003c00000 */
[----:B----4-:R0:W4:Y:S02]  /*27360*/  SHFL.IDX P6, R14, R13, R12, R11 ;  /* 0x0000000c0d0e7389 */ /* 0x01012400000c000b */
[----:B01234-:R-:W-:Y:S01]  /*27370*/  ENDCOLLECTIVE ;  /* 0x000000000000791b */ /* 0x01ffe20003800000 */
.L_x_8648:
[----:B------:R-:W-:Y:S05]  /*27380*/  BSYNC B1 ;  /* 0x0000000000017941 */ /* 0x000fea0003800000 */
.L_x_8647:
        /* <DEDUP_REMOVED lines=8> */
.L_x_8649:
[----:B------:R-:W-:Y:S05]  /*27410*/  BRA `(.L_x_8650) ;  /* 0xfffffe0c005c7947 */ /* 0x000fea000383ffff */
.L_x_8286:
[----:B------:R0:W0:Y:S02]  /*27420*/  SYNCS.PHASECHK.TRANS64.TRYWAIT P4, [R91+URZ+0x288b0], R102 ;  /* 0x0288b0665b0075a7 */ /* 0x000024000808017f */
[----:B0-----:R-:W-:Y:S05]  /*27430*/  @!P4 NANOSLEEP.SYNCS 0x989680 ;  /* 0x009896800000c95d */ /* 0x001fea0003900000 */
[----:B------:R-:W0:Y:S02]  /*27440*/  @!P4 SYNCS.PHASECHK.TRANS64 P4, [R91+URZ+0x288b0], R102 ;  /* 0x0288b0665b00c5a7 */ /* 0x000e24000808007f */
[----:B0-----:R-:W-:Y:S05]  /*27450*/  @!P4 BRA `(.L_x_8286) ;  /* 0xfffffffc00f0c947 */ /* 0x001fea000383ffff */
[----:B------:R-:W-:Y:S05]  /*27460*/  BRA `(.L_x_8651) ;  /* 0xfffffe0c00d87947 */ /* 0x000fea000383ffff */
.L_x_8306:
[----:B------:R-:W-:Y:S01]  /*27470*/  BSSY B0, `(.L_x_8652) ;  /* 0x0000008000007945 */ /* 0x000fe20003800000 */
[----:B--2---:R-:W-:Y:S02]  /*27480*/  IMAD.MOV.U32 R13, RZ, RZ, R218 ;  /* 0x000000ffff0d7224 */ /* 0x004fe400078e00da */
[----:B------:R-:W-:Y:S02]  /*27490*/  IMAD.MOV.U32 R12, RZ, RZ, RZ ;  /* 0x000000ffff0c7224 */ /* 0x000fe400078e00ff */
[----:B------:R-:W-:Y:S02]  /*274a0*/  IMAD.MOV.U32 R11, RZ, RZ, 0x1f ;  /* 0x0000001fff0b7424 */ /* 0x000fe400078e00ff */
[----:B------:R-:W-:-:S07]  /*274b0*/  IMAD.MOV.U32 R15, RZ, RZ, -0x1 ;  /* 0xffffffffff0f7424 */ /* 0x000fce00078e00ff */
[----:B-1---5:R-:W-:Y:S05]  /*274c0*/  WARPSYNC.COLLECTIVE R15, `(.L_x_8653) ;  /* 0x000000000f087348 */ /* 0x022fea0003c00000 */
[----:B------:R0:W2:Y:S02]  /*274d0*/  SHFL.IDX P6, R14, R13, R12, R11 ;  /* 0x0000000c0d0e7389 */ /* 0x0000a400000c000b */
[----:B012--5:R-:W-:Y:S01]  /*274e0*/  ENDCOLLECTIVE ;  /* 0x000000000000791b */ /* 0x027fe20003800000 */
.L_x_8653:
[----:B------:R-:W-:Y:S05]  /*274f0*/  BSYNC B0 ;  /* 0x0000000000007941 */ /* 0x000fea0003800000 */
.L_x_8652:
[----:B------:R-:W-:Y:S01]  /*27500*/  IMAD.MOV.U32 R194, RZ, RZ, R14 ;  /* 0x000000ffffc27224 */ /* 0x000fe200078e000e */
[----:B------:R-:W-:Y:S06]  /*27510*/  BRA `(.L_x_8654) ;  /* 0xfffffe1c001c7947 */ /* 0x000fec000383ffff */
.L_x_8316:
        /* <DEDUP_REMOVED lines=8> */
.L_x_8656:
[----:B------:R-:W-:Y:S05]  /*275a0*/  BSYNC B1 ;  /* 0x0000000000017941 */ /* 0x000fea0003800000 */
.L_x_8655:
        /* <DEDUP_REMOVED lines=8> */
.L_x_8657:
[----:B------:R-:W-:Y:S02]  /*27630*/  IMAD.MOV.U32 R13, RZ, RZ, R8 ;  /* 0x000000ffff0d7224 */ /* 0x000fe400078e0008 */
[----:B------:R-:W-:-:S07]  /*27640*/  IMAD.MOV.U32 R3, RZ, RZ, R14 ;  /* 0x000000ffff037224 */ /* 0x000fce00078e000e */
[----:B------:R-:W-:Y:S05]  /*27650*/  WARPSYNC.COLLECTIVE R15, `(.L_x_8658) ;  /* 0x000000000f087348 */ /* 0x000fea0003c00000 */
[----:B------:R0:W1:Y:S02]  /*27660*/  SHFL.IDX P6, R14, R13, R12, R11 ;  /* 0x0000000c0d0e7389 */ /* 0x00006400000c000b */
[----:B01----:R-:W-:Y:S01]  /*27670*/  ENDCOLLECTIVE ;  /* 0x000000000000791b */ /* 0x003fe20003800000 */
.L_x_8658:
[----:B------:R-:W-:Y:S02]  /*27680*/  IMAD.MOV.U32 R13, RZ, RZ, R7 ;  /* 0x000000ffff0d7224 */ /* 0x000fe400078e0007 */
[----:B------:R-:W-:-:S07]  /*27690*/  IMAD.MOV.U32 R4, RZ, RZ, R14 ;  /* 0x000000ffff047224 */ /* 0x000fce00078e000e */
[----:B------:R-:W-:Y:S05]  /*276a0*/  WARPSYNC.COLLECTIVE R15, `(.L_x_8659) ;  /* 0x000000000f087348 */ /* 0x000fea0003c00000 */
[----:B------:R0:W1:Y:S02]  /*276b0*/  SHFL.IDX P6, R14, R13, R12, R11 ;  /* 0x0000000c0d0e7389 */ /* 0x00006400000c000b */
[----:B01----:R-:W-:Y:S01]  /*276c0*/  ENDCOLLECTIVE ;  /* 0x000000000000791b */ /* 0x003fe20003800000 */
.L_x_8659:
[----:B------:R-:W-:Y:S05]  /*276d0*/  BRA `(.L_x_8660) ;  /* 0xfffffe2000707947 */ /* 0x000fea000383ffff */
.L_x_8319:
[----:B------:R-:W-:Y:S01]  /*276e0*/  BSSY B1, `(.L_x_8661) ;  /* 0x0000008000017945 */ /* 0x000fe20003800000 */
[----:B-1----:R-:W-:Y:S02]  /*276f0*/  IMAD.MOV.U32 R13, RZ, RZ, R6 ;  /* 0x000000ffff0d7224 */ /* 0x002fe400078e0006 */
[----:B------:R-:W-:Y:S02]  /*27700*/  IMAD.MOV.U32 R12, RZ, RZ, 0x1 ;  /* 0x00000001ff0c7424 */ /* 0x000fe400078e00ff */
[----:B------:R-:W-:Y:S02]  /*27710*/  IMAD.MOV.U32 R11, RZ, RZ, 0x181f ;  /* 0x0000181fff0b7424 */ /* 0x000fe400078e00ff */
[----:B------:R-:W-:-:S07]  /*27720*/  IMAD.MOV.U32 R15, RZ, RZ, -0x1 ;  /* 0xffffffffff0f7424 */ /* 0x000fce00078e00ff */
[----:B--2---:R-:W-:Y:S05]  /*27730*/  WARPSYNC.COLLECTIVE R15, `(.L_x_8662) ;  /* 0x000000000f087348 */ /* 0x004fea0003c00000 */
[----:B------:R0:W1:Y:S02]  /*27740*/  SHFL.IDX P6, R14, R13, R12, R11 ;  /* 0x0000000c0d0e7389 */ /* 0x00006400000c000b */
[----:B012---:R-:W-:Y:S01]  /*27750*/  ENDCOLLECTIVE ;  /* 0x000000000000791b */ /* 0x007fe20003800000 */
.L_x_8662:
[----:B------:R-:W-:Y:S05]  /*27760*/  BSYNC B1 ;  /* 0x0000000000017941 */ /* 0x000fea0003800000 */
.L_x_8661:
        /* <DEDUP_REMOVED lines=8> */
.L_x_8663:
[----:B------:R-:W-:Y:S02]  /*277f0*/  IMAD.MOV.U32 R13, RZ, RZ, R8 ;  /* 0x000000ffff0d7224 */ /* 0x000fe400078e0008 */
[----:B------:R-:W-:-:S07]  /*27800*/  IMAD.MOV.U32 R3, RZ, RZ, R14 ;  /* 0x000000ffff037224 */ /* 0x000fce00078e000e */
[----:B------:R-:W-:Y:S05]  /*27810*/  WARPSYNC.COLLECTIVE R15, `(.L_x_8664) ;  /* 0x000000000f087348 */ /* 0x000fea0003c00000 */
[----:B------:R0:W1:Y:S02]  /*27820*/  SHFL.IDX P6, R14, R13, R12, R11 ;  /* 0x0000000c0d0e7389 */ /* 0x00006400000c000b */
[----:B01----:R-:W-:Y:S01]  /*27830*/  ENDCOLLECTIVE ;  /* 0x000000000000791b */ /* 0x003fe20003800000 */
.L_x_8664:
[----:B------:R-:W-:Y:S02]  /*27840*/  IMAD.MOV.U32 R13, RZ, RZ, R7 ;  /* 0x000000ffff0d7224 */ /* 0x000fe400078e0007 */
[----:B------:R-:W-:-:S07]  /*27850*/  IMAD.MOV.U32 R4, RZ, RZ, R14 ;  /* 0x000000ffff047224 */ /* 0x000fce00078e000e */
[----:B------:R-:W-:Y:S05]  /*27860*/  WARPSYNC.COLLECTIVE R15, `(.L_x_8665) ;  /* 0x000000000f087348 */ /* 0x000fea0003c00000 */
[----:B------:R0:W1:Y:S02]  /*27870*/  SHFL.IDX P6, R14, R13, R12, R11 ;  /* 0x0000000c0d0e7389 */ /* 0x00006400000c000b */
[----:B01----:R-:W-:Y:S01]  /*27880*/  ENDCOLLECTIVE ;  /* 0x000000000000791b */ /* 0x003fe20003800000 */
.L_x_8665:
[----:B------:R-:W-:Y:S05]  /*27890*/  BRA `(.L_x_8666) ;  /* 0xfffffe2000dc7947 */ /* 0x000fea000383ffff */
.L_x_8322:
[----:B------:R-:W-:Y:S01]  /*278a0*/  BSSY B1, `(.L_x_8667) ;  /* 0x0000008000017945 */ /* 0x000fe20003800000 */
[----:B------:R-:W-:Y:S01]  /*278b0*/  IMAD.MOV.U32 R13, RZ, RZ, R6 ;  /* 0x000000ffff0d7224 */ /* 0x000fe200078e0006 */
[----:B------:R-:W-:Y:S01]  /*278c0*/  MOV R12, 0x2 ;  /* 0x00000002000c7802 */ /* 0x000fe20000000f00 */
[----:B------:R-:W-:Y:S02]  /*278d0*/  IMAD.MOV.U32 R11, RZ, RZ, 0x181f ;  /* 0x0000181fff0b7424 */ /* 0x000fe400078e00ff */
[----:B------:R-:W-:-:S07]  /*278e0*/  IMAD.MOV.U32 R15, RZ, RZ, -0x1 ;  /* 0xffffffffff0f7424 */ /* 0x000fce00078e00ff */
[----:B-12---:R-:W-:Y:S05]  /*278f0*/  WARPSYNC.COLLECTIVE R15, `(.L_x_8668) ;  /* 0x000000000f087348 */ /* 0x006fea0003c00000 */
[----:B------:R0:W3:Y:S02]  /*27900*/  SHFL.IDX P6, R14, R13, R12, R11 ;  /* 0x0000000c0d0e7389 */ /* 0x0000e400000c000b */
[----:B0123--:R-:W-:Y:S01]  /*27910*/  ENDCOLLECTIVE ;  /* 0x000000000000791b */ /* 0x00ffe20003800000 */
.L_x_8668:
[----:B------:R-:W-:Y:S05]  /*27920*/  BSYNC B1 ;  /* 0x0000000000017941 */ /* 0x000fea0003800000 */
.L_x_8667:
        /* <DEDUP_REMOVED lines=8> */
.L_x_8669:
[----:B------:R-:W-:Y:S02]  /*279b0*/  IMAD.MOV.U32 R13, RZ, RZ, R8 ;  /* 0x000000ffff0d7224 */ /* 0x000fe400078e0008 */
[----:B------:R-:W-:-:S07]  /*279c0*/  IMAD.MOV.U32 R3, RZ, RZ, R14 ;  /* 0x000000ffff037224 */ /* 0x000fce00078e000e */
[----:B------:R-:W-:Y:S05]  /*279d0*/  WARPSYNC.COLLECTIVE R15, `(.L_x_8670) ;  /* 0x000000000f087348 */ /* 0x000fea0003c00000 */
[----:B------:R0:W1:Y:S02]  /*279e0*/  SHFL.IDX P6, R14, R13, R12, R11 ;  /* 0x0000000c0d0e7389 */ /* 0x00006400000c000b */
[----:B01----:R-:W-:Y:S01]  /*279f0*/  ENDCOLLECTIVE ;  /* 0x000000000000791b */ /* 0x003fe20003800000 */
.L_x_8670:
[----:B------:R-:W-:Y:S02]  /*27a00*/  IMAD.MOV.U32 R13, RZ, RZ, R7 ;  /* 0x000000ffff0d7224 */ /* 0x000fe400078e0007 */
[----:B------:R-:W-:-:S07]  /*27a10*/  IMAD.MOV.U32 R4, RZ, RZ, R14 ;  /* 0x000000ffff047224 */ /* 0x000fce00078e000e */
[----:B------:R-:W-:Y:S05]  /*27a20*/  WARPSYNC.COLLECTIVE R15, `(.L_x_8671) ;  /* 0x000000000f087348 */ /* 0x000fea0003c00000 */
[----:B------:R0:W1:Y:S02]  /*27a30*/  SHFL.IDX P6, R14, R13, R12, R11 ;  /* 0x0000000c0d0e7389 */ /* 0x00006400000c000b */
[----:B01----:R-:W-:Y:S01]  /*27a40*/  ENDCOLLECTIVE ;  /* 0x000000000000791b */ /* 0x003fe20003800000 */
.L_x_8671:
[----:B------:R-:W-:Y:S05]  /*27a50*/  BRA `(.L_x_8672) ;  /* 0xfffffe2400407947 */ /* 0x000fea000383ffff */
.L_x_8325:
[----:B------:R-:W-:Y:S01]  /*27a60*/  BSSY B1, `(.L_x_8673) ;  /* 0x0000008000017945 */ /* 0x000fe20003800000 */
[----:B------:R-:W-:Y:S02]  /*27a70*/  IMAD.MOV.U32 R13, RZ, RZ, R6 ;  /* 0x000000ffff0d7224 */ /* 0x000fe400078e0006 */
[----:B------:R-:W-:Y:S02]  /*27a80*/  IMAD.MOV.U32 R12, RZ, RZ, 0x3 ;  /* 0x00000003ff0c7424 */ /* 0x000fe400078e00ff */
[----:B------:R-:W-:Y:S02]  /*27a90*/  IMAD.MOV.U32 R11, RZ, RZ, 0x181f ;  /* 0x0000181fff0b7424 */ /* 0x000fe400078e00ff */
[----:B------:R-:W-:-:S07]  /*27aa0*/  IMAD.MOV.U32 R15, RZ, RZ, -0x1 ;  /* 0xffffffffff0f7424 */ /* 0x000fce00078e00ff */
[----:B-12---:R-:W-:Y:S05]  /*27ab0*/  WARPSYNC.COLLECTIVE R15, `(.L_x_8674) ;  /* 0x000000000f087348 */ /* 0x006fea0003c00000 */
[----:B------:R0:W3:Y:S02]  /*27ac0*/  SHFL.IDX P6, R14, R13, R12, R11 ;  /* 0x0000000c0d0e7389 */ /* 0x0000e400000c000b */
[----:B0123--:R-:W-:Y:S01]  /*27ad0*/  ENDCOLLECTIVE ;  /* 0x000000000000791b */ /* 0x00ffe20003800000 */
.L_x_8674:
[----:B------:R-:W-:Y:S05]  /*27ae0*/  BSYNC B1 ;  /* 0x0000000000017941 */ /* 0x000fea0003800000 */
.L_x_8673:
        /* <DEDUP_REMOVED lines=8> */
.L_x_8675:
[----:B------:R-:W-:Y:S02]  /*27b70*/  IMAD.MOV.U32 R13, RZ, RZ, R8 ;  /* 0x000000ffff0d7224 */ /* 0x000fe400078e0008 */
[----:B------:R-:W-:-:S07]  /*27b80*/  IMAD.MOV.U32 R3, RZ, RZ, R14 ;  /* 0x000000ffff037224 */ /* 0x000fce00078e000e */
[----:B------:R-:W-:Y:S05]  /*27b90*/  WARPSYNC.COLLECTIVE R15, `(.L_x_8676) ;  /* 0x000000000f087348 */ /* 0x000fea0003c00000 */
[----:B------:R0:W1:Y:S02]  /*27ba0*/  SHFL.IDX P6, R14, R13, R12, R11 ;  /* 0x0000000c0d0e7389 */ /* 0x00006400000c000b */
[----:B01----:R-:W-:Y:S01]  /*27bb0*/  ENDCOLLECTIVE ;  /* 0x000000000000791b */ /* 0x003fe20003800000 */
.L_x_8676:
[----:B------:R-:W-:Y:S02]  /*27bc0*/  IMAD.MOV.U32 R13, RZ, RZ, R7 ;  /* 0x000000ffff0d7224 */ /* 0x000fe400078e0007 */
[----:B------:R-:W-:-:S07]  /*27bd0*/  IMAD.MOV.U32 R4, RZ, RZ, R14 ;  /* 0x000000ffff047224 */ /* 0x000fce00078e000e */
[----:B------:R-:W-:Y:S05]  /*27be0*/  WARPSYNC.COLLECTIVE R15, `(.L_x_8677) ;  /* 0x000000000f087348 */ /* 0x000fea0003c00000 */
[----:B------:R0:W1:Y:S02]  /*27bf0*/  SHFL.IDX P6, R14, R13, R12, R11 ;  /* 0x0000000c0d0e7389 */ /* 0x00006400000c000b */
[----:B01----:R-:W-:Y:S01]  /*27c00*/  ENDCOLLECTIVE ;  /* 0x000000000000791b */ /* 0x003fe20003800000 */
.L_x_8677:
[----:B------:R-:W-:Y:S05]  /*27c10*/  BRA `(.L_x_8678) ;  /* 0xfffffe2400ac7947 */ /* 0x000fea000383ffff */
.L_x_8329:
[----:B0-----:R0:W1:Y:S02]  /*27c20*/  SYNCS.PHASECHK.TRANS64.TRYWAIT P0, [R18+URZ+0x28800], R5 ;  /* 0x02880005120075a7 */ /* 0x001064000800017f */
[----:B-1----:R-:W-:Y:S05]  /*27c30*/  @!P0 NANOSLEEP.SYNCS 0x989680 ;  /* 0x009896800000895d */ /* 0x002fea0003900000 */
[----:B------:R-:W1:Y:S02]  /*27c40*/  @!P0 SYNCS.PHASECHK.TRANS64 P0, [R18+URZ+0x28800], R5 ;  /* 0x02880005120085a7 */ /* 0x000e64000800007f */
[----:B-1----:R-:W-:Y:S05]  /*27c50*/  @!P0 BRA `(.L_x_8329) ;  /* 0xfffffffc00f08947 */ /* 0x002fea000383ffff */
[----:B------:R-:W-:Y:S05]  /*27c60*/  BRA `(.L_x_8679) ;  /* 0xfffffe2800707947 */ /* 0x000fea000383ffff */
.L_x_8345:
[----:B------:R-:W3:Y:S01]  /*27c70*/  LDC R58, c[0x0][0x3f4] ;  /* 0x0000fd00ff3a7b82 */ /* 0x000ee20000000800 */
[----:B------:R-:W-:Y:S01]  /*27c80*/  BSSY B1, `(.L_x_8680) ;  /* 0x0000008000017945 */ /* 0x000fe20003800000 */
[----:B--2---:R-:W-:Y:S02]  /*27c90*/  IMAD.MOV.U32 R13, RZ, RZ, R43 ;  /* 0x000000ffff0d7224 */ /* 0x004fe400078e002b */
[----:B------:R-:W-:Y:S02]  /*27ca0*/  IMAD.MOV.U32 R12, RZ, RZ, RZ ;  /* 0x000000ffff0c7224 */ /* 0x000fe400078e00ff */
[----:B------:R-:W-:Y:S02]  /*27cb0*/  IMAD.MOV.U32 R11, RZ, RZ, 0x181f ;  /* 0x0000181fff0b7424 */ /* 0x000fe400078e00ff */
[----:B------:R-:W-:-:S07]  /*27cc0*/  IMAD.MOV.U32 R15, RZ, RZ, -0x1 ;  /* 0xffffffffff0f7424 */ /* 0x000fce00078e00ff */
[----:B01-3--:R-:W-:Y:S05]  /*27cd0*/  WARPSYNC.COLLECTIVE R15, `(.L_x_8681) ;  /* 0x000000000f087348 */ /* 0x00bfea0003c00000 */
[----:B------:R2:W4:Y:S02]  /*27ce0*/  SHFL.IDX P6, R14, R13, R12, R11 ;  /* 0x0000000c0d0e7389 */ /* 0x00052400000c000b */
[----:B01234-:R-:W-:Y:S01]  /*27cf0*/  ENDCOLLECTIVE ;  /* 0x000000000000791b */ /* 0x01ffe20003800000 */
.L_x_8681:
[----:B------:R-:W-:Y:S05]  /*27d00*/  BSYNC B1 ;  /* 0x0000000000017941 */ /* 0x000fea0003800000 */
.L_x_8680:
[----:B------:R-:W-:Y:S01]  /*27d10*/  IMAD.MOV.U32 R13, RZ, RZ, R10 ;  /* 0x000000ffff0d7224 */ /* 0x000fe200078e000a */
[----:B------:R-:W-:Y:S01]  /*27d20*/  ISETP.GE.AND P0, PT, R16, R58, PT ;  /* 0x0000003a1000720c */ /* 0x000fe20003f06270 */
[----:B------:R-:W-:Y:S02]  /*27d30*/  IMAD.MOV.U32 R12, RZ, RZ, RZ ;  /* 0x000000ffff0c7224 */ /* 0x000fe400078e00ff */
[----:B------:R-:W-:Y:S02]  /*27d40*/  IMAD.MOV.U32 R11, RZ, RZ, 0x181f ;  /* 0x0000181fff0b7424 */ /* 0x000fe400078e00ff */
[----:B------:R-:W-:Y:S02]  /*27d50*/  IMAD.MOV.U32 R15, RZ, RZ, -0x1 ;  /* 0xffffffffff0f7424 */ /* 0x000fe400078e00ff */
[----:B------:R-:W-:Y:S02]  /*27d60*/  IMAD.MOV.U32 R3, RZ, RZ, R14 ;  /* 0x000000ffff037224 */ /* 0x000fe400078e000e */
[----:B------:R-:W-:-:S07]  /*27d70*/  IMAD R0, R189, R0, RZ ;  /* 0x00000000bd007224 */ /* 0x000fce00078e02ff */
[----:B------:R-:W-:Y:S05]  /*27d80*/  WARPSYNC.COLLECTIVE R15, `(.L_x_8682) ;  /* 0x000000000f087348 */ /* 0x000fea0003c00000 */
[----:B------:R0:W1:Y:S02]  /*27d90*/  SHFL.IDX P6, R14, R13, R12, R11 ;  /* 0x0000000c0d0e7389 */ /* 0x00006400000c000b */
[----:B01----:R-:W-:Y:S01]  /*27da0*/  ENDCOLLECTIVE ;  /* 0x000000000000791b */ /* 0x003fe20003800000 */
.L_x_8682:
[----:B------:R-:W-:Y:S01]  /*27db0*/  ISETP.GE.OR P1, PT, R59, R0, P0 ;  /* 0x000000003b00720c */ /* 0x000fe20000726670 */
[----:B------:R-:W-:-:S12]  /*27dc0*/  IMAD.MOV.U32 R13, RZ, RZ, R45 ;  /* 0x000000ffff0d7224 */ /* 0x000fd800078e002d */
[C---:B------:R-:W-:Y:S01]  /*27dd0*/  @!P1 IMAD.SHL.U32 R7, R16.reuse, 0x2, RZ ;  /* 0x0000000210079824 */ /* 0x040fe200078e00ff */
[----:B------:R-:W-:Y:S01]  /*27de0*/  @!P1 SHF.L.U64.HI R6, R16, 0x1, R17 ;  /* 0x0000000110069819 */ /* 0x000fe20000010211 */
[----:B------:R-:W-:-:S07]  /*27df0*/  IMAD.MOV.U32 R4, RZ, RZ, R14 ;  /* 0x000000ffff047224 */ /* 0x000fce00078e000e */
[----:B------:R-:W-:Y:S05]  /*27e00*/  WARPSYNC.COLLECTIVE R15, `(.L_x_8683) ;  /* 0x000000000f087348 */ /* 0x000fea0003c00000 */
[----:B------:R0:W1:Y:S02]  /*27e10*/  SHFL.IDX P6, R14, R13, R12, R11 ;  /* 0x0000000c0d0e7389 */ /* 0x00006400000c000b */
[----:B01----:R-:W-:Y:S01]  /*27e20*/  ENDCOLLECTIVE ;  /* 0x000000000000791b */ /* 0x003fe20003800000 */
.L_x_8683:
[----:B------:R-:W-:-:S05]  /*27e30*/  @!P1 IADD3 R4, P2, R4, R7, RZ ;  /* 0x0000000704049210 */ /* 0x000fca0007f5e0ff */
[----:B------:R-:W-:Y:S02]  /*27e40*/  @!P1 IMAD.X R3, R3, 0x1, R6, P2 ;  /* 0x0000000103039824 */ /* 0x000fe400010e0606 */
[----:B------:R-:W-:Y:S02]  /*27e50*/  @!P1 IMAD.MOV.U32 R24, RZ, RZ, R4 ;  /* 0x000000ffff189224 */ /* 0x000fe400078e0004 */
[----:B------:R-:W-:Y:S02]  /*27e60*/  @!P1 IMAD.MOV.U32 R25, RZ, RZ, R3 ;  /* 0x000000ffff199224 */ /* 0x000fe400078e0003 */
[----:B------:R-:W-:-:S04]  /*27e70*/  IMAD.MOV.U32 R13, RZ, RZ, R44 ;  /* 0x000000ffff0d7224 */ /* 0x000fc800078e002c */
[----:B------:R-:W5:Y:S01]  /*27e80*/  @!P1 LD.E.128 R24, desc[UR54][R24.64] ;  /* 0x0000003618189980 */ /* 0x000f62000c101d00 */
[----:B------:R-:W-:-:S07]  /*27e90*/  IMAD.MOV.U32 R5, RZ, RZ, R14 ;  /* 0x000000ffff057224 */ /* 0x000fce00078e000e */
[----:B-----5:R-:W-:Y:S05]  /*27ea0*/  WARPSYNC.COLLECTIVE R15, `(.L_x_8684) ;  /* 0x000000000f087348 */ /* 0x020fea0003c00000 */
[----:B------:R0:W1:Y:S02]  /*27eb0*/  SHFL.IDX P6, R14, R13, R12, R11 ;  /* 0x0000000c0d0e7389 */ /* 0x00006400000c000b */
[----:B01---5:R-:W-:Y:S01]  /*27ec0*/  ENDCOLLECTIVE ;  /* 0x000000000000791b */ /* 0x023fe20003800000 */
.L_x_8684:
[----:B------:R-:W-:-:S04]  /*27ed0*/  @!P1 IADD3 R14, P2, R14, R7, RZ ;  /* 0x000000070e0e9210 */ /* 0x000fc80007f5e0ff */
[----:B------:R-:W-:Y:S01]  /*27ee0*/  @!P1 IADD3.X R5, R5, R6, RZ, P2, !PT ;  /* 0x0000000605059210 */ /* 0x000fe200017fe4ff */
[----:B------:R-:W-:-:S06]  /*27ef0*/  @!P1 IMAD.MOV.U32 R4, RZ, RZ, R14 ;  /* 0x000000ffff049224 */ /* 0x000fcc00078e000e */
[----:B------:R-:W5:Y:S01]  /*27f00*/  @!P1 LD.E.128 R4, desc[UR54][R4.64] ;  /* 0x0000003604049980 */ /* 0x000f62000c101d00 */
[----:B------:R-:W-:Y:S02]  /*27f10*/  IMAD.MOV.U32 R13, RZ, RZ, R43 ;  /* 0x000000ffff0d7224 */ /* 0x000fe400078e002b */
[----:B------:R-:W-:-:S07]  /*27f20*/  IMAD.MOV.U32 R12, RZ, RZ, 0x1 ;  /* 0x00000001ff0c7424 */ /* 0x000fce00078e00ff */
[----:B-----5:R-:W-:Y:S05]  /*27f30*/  WARPSYNC.COLLECTIVE R15, `(.L_x_8685) ;  /* 0x000000000f087348 */ /* 0x020fea0003c00000 */
[----:B------:R0:W1:Y:S02]  /*27f40*/  SHFL.IDX P6, R14, R13, R12, R11 ;  /* 0x0000000c0d0e7389 */ /* 0x00006400000c000b */
[----:B01---5:R-:W-:Y:S01]  /*27f50*/  ENDCOLLECTIVE ;  /* 0x000000000000791b */ /* 0x023fe20003800000 */
.L_x_8685:
[----:B------:R-:W-:Y:S01]  /*27f60*/  CS2R R50, SRZ ;  /* 0x0000000000327805 */ /* 0x000fe2000001ff00 */
[----:B------:R-:W-:Y:S01]  /*27f70*/  IMAD.MOV.U32 R13, RZ, RZ, R10 ;  /* 0x000000ffff0d7224 */ /* 0x000fe200078e000a */
[----:B------:R-:W-:Y:S02]  /*27f80*/  CS2R R52, SRZ ;  /* 0x0000000000347805 */ /* 0x000fe4000001ff00 */
[----:B------:R-:W-:Y:S02]  /*27f90*/  CS2R R20, SRZ ;  /* 0x0000000000147805 */ /* 0x000fe4000001ff00 */
[----:B------:R-:W-:Y:S01]  /*27fa0*/  CS2R R36, SRZ ;  /* 0x0000000000247805 */ /* 0x000fe2000001ff00 */
[----:B------:R-:W-:-:S04]  /*27fb0*/  @!P1 IMAD.MOV.U32 R50, RZ, RZ, R24 ;  /* 0x000000ffff329224 */ /* 0x000fc800078e0018 */
[----:B------:R-:W-:-:S05]  /*27fc0*/  IMAD.MOV.U32 R3, RZ, RZ, R50 ;  /* 0x000000ffff037224 */ /* 0x000fca00078e0032 */
[----:B------:R-:W-:Y:S01]  /*27fd0*/  PRMT R76, R3, 0x7610, R76 ;  /* 0x00007610034c7816 */ /* 0x000fe2000000004c */
[----:B------:R-:W-:-:S07]  /*27fe0*/  IMAD.MOV.U32 R3, RZ, RZ, R14 ;  /* 0x000000ffff037224 */ /* 0x000fce00078e000e */
[----:B------:R-:W-:Y:S05]  /*27ff0*/  WARPSYNC.COLLECTIVE R15, `(.L_x_8686) ;  /* 0x000000000f087348 */ /* 0x000fea0003c00000 */
[----:B------:R0:W1:Y:S02]  /*28000*/  SHFL.IDX P6, R14, R13, R12, R11 ;  /* 0x0000000c0d0e7389 */ /* 0x00006400000c000b */
[----:B01----:R-:W-:Y:S01]  /*28010*/  ENDCOLLECTIVE ;  /* 0x000000000000791b */ /* 0x003fe20003800000 */
.L_x_8686:
[----:B------:R-:W-:-:S04]  /*28020*/  @!P1 IMAD.MOV.U32 R51, RZ, RZ, R25 ;  /* 0x000000ffff339224 */ /* 0x000fc800078e0019 */
[----:B------:R-:W-:-:S05]  /*28030*/  IMAD.MOV.U32 R8, RZ, RZ, R51 ;  /* 0x000000ffff087224 */ /* 0x000fca00078e0033 */
[----:B------:R-:W-:Y:S01]  /*28040*/  PRMT R77, R8, 0x7610, R77 ;  /* 0x00007610084d7816 */ /* 0x000fe2000000004d */
[----:B------:R-:W-:Y:S02]  /*28050*/  IMAD.MOV.U32 R13, RZ, RZ, R45 ;  /* 0x000000ffff0d7224 */ /* 0x000fe400078e002d */
[----:B------:R-:W-:-:S07]  /*28060*/  IMAD.MOV.U32 R8, RZ, RZ, R14 ;  /* 0x000000ffff087224 */ /* 0x000fce00078e000e */
[----:B------:R-:W-:Y:S05]  /*28070*/  WARPSYNC.COLLECTIVE R15, `(.L_x_8687) ;  /* 0x000000000f087348 */ /* 0x000fea0003c00000 */
[----:B------:R0:W1:Y:S02]  /*28080*/  SHFL.IDX P6, R14, R13, R12, R11 ;  /* 0x0000000c0d0e7389 */ /* 0x00006400000c000b */
[----:B01----:R-:W-:Y:S01]  /*28090*/  ENDCOLLECTIVE ;  /* 0x000000000000791b */ /* 0x003fe20003800000 */
.L_x_8687:
[----:B------:R-:W-:Y:S02]  /*280a0*/  IMAD.MOV.U32 R13, RZ, RZ, R44 ;  /* 0x000000ffff0d7224 */ /* 0x000fe400078e002c */
[----:B------:R-:W-:-:S07]  /*280b0*/  IMAD.MOV.U32 R9, RZ, RZ, R14 ;  /* 0x000000ffff097224 */ /* 0x000fce00078e000e */
[----:B------:R-:W-:Y:S05]  /*280c0*/  WARPSYNC.COLLECTIVE R15, `(.L_x_8688) ;  /* 0x000000000f087348 */ /* 0x000fea0003c00000 */
[----:B------:R0:W1:Y:S02]  /*280d0*/  SHFL.IDX P6, R14, R13, R12, R11 ;  /* 0x0000000c0d0e7389 */ /* 0x00006400000c000b */
[----:B01----:R-:W-:Y:S01]  /*280e0*/  ENDCOLLECTIVE ;  /* 0x000000000000791b */ /* 0x003fe20003800000 */
.L_x_8688:
[----:B------:R-:W-:Y:S02]  /*280f0*/  @!P1 IMAD.MOV.U32 R52, RZ, RZ, R26 ;  /* 0x000000ffff349224 */ /* 0x000fe400078e001a */
[----:B------:R-:W-:Y:S02]  /*28100*/  @!P1 IMAD.MOV.U32 R53, RZ, RZ, R27 ;  /* 0x000000ffff359224 */ /* 0x000fe400078e001b */
[----:B------:R-:W-:Y:S02]  /*28110*/  @!P1 IMAD.MOV.U32 R20, RZ, RZ, R4 ;  /* 0x000000ffff149224 */ /* 0x000fe400078e0004 */
[----:B------:R-:W-:Y:S02]  /*28120*/  @!P1 IMAD.MOV.U32 R21, RZ, RZ, R5 ;  /* 0x000000ffff159224 */ /* 0x000fe400078e0005 */
[----:B------:R-:W-:Y:S02]  /*28130*/  @!P1 IMAD.MOV.U32 R36, RZ, RZ, R6 ;  /* 0x000000ffff249224 */ /* 0x000fe400078e0006 */
[----:B------:R-:W-:-:S02]  /*28140*/  @!P1 IMAD.MOV.U32 R37, RZ, RZ, R7 ;  /* 0x000000ffff259224 */ /* 0x000fc400078e0007 */
[----:B------:R-:W-:Y:S02]  /*28150*/  IMAD.MOV.U32 R24, RZ, RZ, R52 ;  /* 0x000000ffff187224 */ /* 0x000fe400078e0034 */
[----:B------:R-:W-:Y:S02]  /*28160*/  IMAD.MOV.U32 R25, RZ, RZ, R53 ;  /* 0x000000ffff197224 */ /* 0x000fe400078e0035 */
[----:B------:R-:W-:Y:S02]  /*28170*/  IMAD.MOV.U32 R4, RZ, RZ, R20 ;  /* 0x000000ffff047224 */ /* 0x000fe400078e0014 */
[----:B------:R-:W-:Y:S02]  /*28180*/  IMAD.MOV.U32 R5, RZ, RZ, R21 ;  /* 0x000000ffff057224 */ /* 0x000fe400078e0015 */
[----:B------:R-:W-:Y:S02]  /*28190*/  IMAD.MOV.U32 R6, RZ, RZ, R36 ;  /* 0x000000ffff067224 */ /* 0x000fe400078e0024 */
[----:B------:R-:W-:Y:S01]  /*281a0*/  IMAD.MOV.U32 R7, RZ, RZ, R37 ;  /* 0x000000ffff077224 */ /* 0x000fe200078e0025 */
[----:B------:R-:W-:-:S02]  /*281b0*/  PRMT R46, R24, 0x7610, R46 ;  /* 0x00007610182e7816 */ /* 0x000fc4000000002e */
[----:B------:R-:W-:Y:S02]  /*281c0*/  PRMT R47, R25, 0x7610, R47 ;  /* 0x00007610192f7816 */ /* 0x000fe4000000002f */
[----:B------:R-:W-:Y:S02]  /*281d0*/  CS2R R24, SRZ ;  /* 0x0000000000187805 */ /* 0x000fe4000001ff00 */
[----:B------:R-:W-:Y:S02]  /*281e0*/  PRMT R78, R4, 0x7610, R78 ;  /* 0x00007610044e7816 */ /* 0x000fe4000000004e */
[----:B------:R-:W-:Y:S02]  /*281f0*/  PRMT R79, R5, 0x7610, R79 ;  /* 0x00007610054f7816 */ /* 0x000fe4000000004f */
[----:B------:R-:W-:Y:S02]  /*28200*/  PRMT R80, R6, 0x7610, R80 ;  /* 0x0000761006507816 */ /* 0x000fe40000000050 */
[----:B------:R-:W-:Y:S01]  /*28210*/  PRMT R86, R7, 0x7610, R86 ;  /* 0x0000761007567816 */ /* 0x000fe20000000056 */
[----:B------:R-:W-:Y:S06]  /*28220*/  BRA `(.L_x_8689) ;  /* 0xfffffe4000b07947 */ /* 0x000fec000383ffff */
.L_x_8348:
[----:B------:R-:W-:Y:S01]  /*28230*/  BSSY B1, `(.L_x_8690) ;  /* 0x0000008000017945 */ /* 0x000fe20003800000 */
[----:B--2---:R-:W-:Y:S02]  /*28240*/  IMAD.MOV.U32 R13, RZ, RZ, R43 ;  /* 0x000000ffff0d7224 */ /* 0x004fe400078e002b */
[----:B------:R-:W-:Y:S02]  /*28250*/  IMAD.MOV.U32 R12, RZ, RZ, 0x2 ;  /* 0x00000002ff0c7424 */ /* 0x000fe400078e00ff */
[----:B------:R-:W-:Y:S02]  /*28260*/  IMAD.MOV.U32 R11, RZ, RZ, 0x181f ;  /* 0x0000181fff0b7424 */ /* 0x000fe400078e00ff */
[----:B-1----:R-:W-:-:S07]  /*28270*/  IMAD.MOV.U32 R15, RZ, RZ, -0x1 ;  /* 0xffffffffff0f7424 */ /* 0x002fce00078e00ff */
[----:B------:R-:W-:Y:S05]  /*28280*/  WARPSYNC.COLLECTIVE R15, `(.L_x_8691) ;  /* 0x000000000f087348 */ /* 0x000fea0003c00000 */
[----:B------:R0:W1:Y:S02]  /*28290*/  SHFL.IDX P6, R14, R13, R12, R11 ;  /* 0x0000000c0d0e7389 */ /* 0x00006400000c000b */
[----:B01----:R-:W-:Y:S01]  /*282a0*/  ENDCOLLECTIVE ;  /* 0x000000000000791b */ /* 0x003fe20003800000 */
.L_x_8691:
[----:B------:R-:W-:Y:S05]  /*282b0*/  BSYNC B1 ;  /* 0x0000000000017941 */ /* 0x000fea0003800000 */
.L_x_8690:
[----:B------:R-:W-:Y:S02]  /*282c0*/  IMAD.MOV.U32 R13, RZ, RZ, R10 ;  /* 0x000000ffff0d7224 */ /* 0x000fe400078e000a */
[----:B------:R-:W-:Y:S02]  /*282d0*/  IMAD.MOV.U32 R12, RZ, RZ, 0x2 ;  /* 0x00000002ff0c7424 */ /* 0x000fe400078e00ff */
[----:B------:R-:W-:Y:S02]  /*282e0*/  IMAD.MOV.U32 R11, RZ, RZ, 0x181f ;  /* 0x0000181fff0b7424 */ /* 0x000fe400078e00ff */
[----:B------:R-:W-:Y:S02]  /*282f0*/  IMAD.MOV.U32 R15, RZ, RZ, -0x1 ;  /* 0xffffffffff0f7424 */ /* 0x000fe400078e00ff */
[----:B------:R-:W-:Y:S02]  /*28300*/  IMAD.MOV.U32 R3, RZ, RZ, R14 ;  /* 0x000000ffff037224 */ /* 0x000fe400078e000e */
[----:B------:R-:W-:-:S07]  /*28310*/  VIADD R9, R59, 0x40 ;  /* 0x000000403b097836 */ /* 0x000fce0000000000 */
[----:B------:R-:W-:Y:S05]  /*28320*/  WARPSYNC.COLLECTIVE R15, `(.L_x_8692) ;  /* 0x000000000f087348 */ /* 0x000fea0003c00000 */
[----:B------:R0:W1:Y:S02]  /*28330*/  SHFL.IDX P6, R14, R13, R12, R11 ;  /* 0x0000000c0d0e7389 */ /* 0x00006400000c000b */
[----:B01----:R-:W-:Y:S01]  /*28340*/  ENDCOLLECTIVE ;  /* 0x000000000000791b */ /* 0x003fe20003800000 */
.L_x_8692:
        /* <DEDUP_REMOVED lines=8> */
.L_x_8693:
[----:B------:R-:W-:-:S04]  /*283d0*/  @!P1 IADD3 R8, P2, R8, R29, RZ ;  /* 0x0000001d08089210 */ /* 0x000fc80007f5e0ff */
[----:B------:R-:W-:Y:S01]  /*283e0*/  @!P1 MOV R32, R8 ;  /* 0x0000000800209202 */ /* 0x000fe20000000f00 */
[----:B------:R-:W-:-:S04]  /*283f0*/  @!P1 IMAD.X R3, R3, 0x1, R28, P2 ;  /* 0x0000000103039824 */ /* 0x000fc800010e061c */
[----:B------:R-:W-:Y:S02]  /*28400*/  @!P1 IMAD.MOV.U32 R33, RZ, RZ, R3 ;  /* 0x000000ffff219224 */ /* 0x000fe400078e0003 */
[----:B------:R-:W-:-:S04]  /*28410*/  IMAD.MOV.U32 R13, RZ, RZ, R44 ;  /* 0x000000ffff0d7224 */ /* 0x000fc800078e002c */
[----:B------:R-:W5:Y:S01]  /*28420*/  @!P1 LD.E.128 R32, desc[UR54][R32.64] ;  /* 0x0000003620209980 */ /* 0x000f62000c101d00 */
[----:B------:R-:W-:-:S07]  /*28430*/  IMAD.MOV.U32 R9, RZ, RZ, R14 ;  /* 0x000000ffff097224 */ /* 0x000fce00078e000e */
[----:B-----5:R-:W-:Y:S05]  /*28440*/  WARPSYNC.COLLECTIVE R15, `(.L_x_8694) ;  /* 0x000000000f087348 */ /* 0x020fea0003c00000 */
[----:B------:R0:W1:Y:S02]  /*28450*/  SHFL.IDX P6, R14, R13, R12, R11 ;  /* 0x0000000c0d0e7389 */ /* 0x00006400000c000b */
[----:B01---5:R-:W-:Y:S01]  /*28460*/  ENDCOLLECTIVE ;  /* 0x000000000000791b */ /* 0x023fe20003800000 */
.L_x_8694:
[----:B------:R-:W-:-:S05]  /*28470*/  @!P1 IADD3 R14, P2, R14, R29, RZ ;  /* 0x0000001d0e0e9210 */ /* 0x000fca0007f5e0ff */
[----:B------:R-:W-:-:S04]  /*28480*/  @!P1 IMAD.X R9, R9, 0x1, R28, P2 ;  /* 0x0000000109099824 */ /* 0x000fc800010e061c */
[----:B------:R-:W-:-:S05]  /*28490*/  @!P1 IMAD.MOV.U32 R15, RZ, RZ, R9 ;  /* 0x000000ffff0f9224 */ /* 0x000fca00078e0009 */
[----:B------:R0:W5:Y:S01]  /*284a0*/  @!P1 LD.E.128 R28, desc[UR54][R14.64] ;  /* 0x000000360e1c9980 */ /* 0x000162000c101d00 */
[----:B------:R-:W-:Y:S02]  /*284b0*/  IMAD.MOV.U32 R13, RZ, RZ, R43 ;  /* 0x000000ffff0d7224 */ /* 0x000fe400078e002b */
[----:B------:R-:W-:Y:S02]  /*284c0*/  IMAD.MOV.U32 R12, RZ, RZ, 0x3 ;  /* 0x00000003ff0c7424 */ /* 0x000fe400078e00ff */
[----:B0-----:R-:W-:-:S07]  /*284d0*/  IMAD.MOV.U32 R15, RZ, RZ, -0x1 ;  /* 0xffffffffff0f7424 */ /* 0x001fce00078e00ff */
[----:B-----5:R-:W-:Y:S05]  /*284e0*/  WARPSYNC.COLLECTIVE R15, `(.L_x_8695) ;  /* 0x000000000f087348 */ /* 0x020fea0003c00000 */
[----:B------:R0:W1:Y:S02]  /*284f0*/  SHFL.IDX P6, R14, R13, R12, R11 ;  /* 0x0000000c0d0e7389 */ /* 0x00006400000c000b */
[----:B01---5:R-:W-:Y:S01]  /*28500*/  ENDCOLLECTIVE ;  /* 0x000000000000791b */ /* 0x023fe20003800000 */
.L_x_8695:
        /* <DEDUP_REMOVED lines=12> */
.L_x_8696:
[----:B------:R-:W-:Y:S02]  /*285d0*/  IMAD.MOV.U32 R13, RZ, RZ, R45 ;  /* 0x000000ffff0d7224 */ /* 0x000fe400078e002d */
[----:B------:R-:W-:-:S07]  /*285e0*/  IMAD.MOV.U32 R32, RZ, RZ, R14 ;  /* 0x000000ffff207224 */ /* 0x000fce00078e000e */
[----:B------:R-:W-:Y:S05]  /*285f0*/  WARPSYNC.COLLECTIVE R15, `(.L_x_8697) ;  /* 0x000000000f087348 */ /* 0x000fea0003c00000 */
[----:B------:R0:W1:Y:S02]  /*28600*/  SHFL.IDX P6, R14, R13, R12, R11 ;  /* 0x0000000c0d0e7389 */ /* 0x00006400000c000b */
[----:B01----:R-:W-:Y:S01]  /*28610*/  ENDCOLLECTIVE ;  /* 0x000000000000791b */ /* 0x003fe20003800000 */
.L_x_8697:
[----:B------:R-:W-:Y:S02]  /*28620*/  @!P1 IMAD.MOV.U32 R55, RZ, RZ, R33 ;  /* 0x000000ffff379224 */ /* 0x000fe400078e0021 */
[----:B------:R-:W-:Y:S02]  /*28630*/  IMAD.MOV.U32 R13, RZ, RZ, R44 ;  /* 0x000000ffff0d7224 */ /* 0x000fe400078e002c */
[----:B------:R-:W-:Y:S02]  /*28640*/  IMAD.MOV.U32 R8, RZ, RZ, R55 ;  /* 0x000000ffff087224 */ /* 0x000fe400078e0037 */
[----:B------:R-:W-:-:S07]  /*28650*/  IMAD.MOV.U32 R33, RZ, RZ, R14 ;  /* 0x000000ffff217224 */ /* 0x000fce00078e000e */
[----:B------:R-:W-:Y:S05]  /*28660*/  WARPSYNC.COLLECTIVE R15, `(.L_x_8698) ;  /* 0x000000000f087348 */ /* 0x000fea0003c00000 */
[----:B------:R0:W1:Y:S02]  /*28670*/  SHFL.IDX P6, R14, R13, R12, R11 ;  /* 0x0000000c0d0e7389 */ /* 0x00006400000c000b */
[----:B01----:R-:W-:Y:S01]  /*28680*/  ENDCOLLECTIVE ;  /* 0x000000000000791b */ /* 0x003fe20003800000 */
.L_x_8698:
[----:B------:R-:W-:Y:S02]  /*28690*/  @!P1 IMAD.MOV.U32 R56, RZ, RZ, R34 ;  /* 0x000000ffff389224 */ /* 0x000fe400078e0022 */
[----:B------:R-:W-:Y:S01]  /*286a0*/  @!P1 IMAD.MOV.U32 R57, RZ, RZ, R35 ;  /* 0x000000ffff399224 */ /* 0x000fe200078e0023 */
[----:B------:R-:W-:Y:S01]  /*286b0*/  PRMT R69, R8, 0x7610, R69 ;  /* 0x0000761008457816 */ /* 0x000fe20000000045 */
[----:B------:R-:W-:Y:S02]  /*286c0*/  IMAD.MOV.U32 R8, RZ, RZ, R56 ;  /* 0x000000ffff087224 */ /* 0x000fe400078e0038 */
[----:B------:R-:W-:Y:S02]  /*286d0*/  IMAD.MOV.U32 R9, RZ, RZ, R57 ;  /* 0x000000ffff097224 */ /* 0x000fe400078e0039 */
[----:B------:R-:W-:Y:S02]  /*286e0*/  @!P1 IMAD.MOV.U32 R38, RZ, RZ, R28 ;  /* 0x000000ffff269224 */ /* 0x000fe400078e001c */
[----:B------:R-:W-:-:S02]  /*286f0*/  @!P1 IMAD.MOV.U32 R39, RZ, RZ, R29 ;  /* 0x000000ffff279224 */ /* 0x000fc400078e001d */
[----:B------:R-:W-:Y:S02]  /*28700*/  @!P1 IMAD.MOV.U32 R40, RZ, RZ, R30 ;  /* 0x000000ffff289224 */ /* 0x000fe400078e001e */
[----:B------:R-:W-:Y:S01]  /*28710*/  @!P1 IMAD.MOV.U32 R41, RZ, RZ, R31 ;  /* 0x000000ffff299224 */ /* 0x000fe200078e001f */
        /* <DEDUP_REMOVED lines=8> */
[----:B------:R-:W-:-:S02]  /*287a0*/  PRMT R73, R9, 0x7610, R73 ;  /* 0x0000761009497816 */ /* 0x000fc40000000049 */
[----:B------:R-:W-:Y:S02]  /*287b0*/  CS2R R8, SRZ ;  /* 0x0000000000087805 */ /* 0x000fe4000001ff00 */
[----:B------:R-:W-:Y:S02]  /*287c0*/  PRMT R74, R10, 0x7610, R74 ;  /* 0x000076100a4a7816 */ /* 0x000fe4000000004a */
[----:B------:R-:W-:Y:S01]  /*287d0*/  PRMT R75, R11, 0x7610, R75 ;  /* 0x000076100b4b7816 */ /* 0x000fe2000000004b */
[----:B------:R-:W-:Y:S06]  /*287e0*/  BRA `(.L_x_8699) ;  /* 0xfffffe4000a07947 */ /* 0x000fec000383ffff */
.L_x_8352:
[----:B0-----:R0:W1:Y:S02]  /*287f0*/  SYNCS.PHASECHK.TRANS64.TRYWAIT P4, [R18+URZ+0x28800], R29 ;  /* 0x0288001d120075a7 */ /* 0x001064000808017f */
[----:B-1----:R-:W-:Y:S05]  /*28800*/  @!P4 NANOSLEEP.SYNCS 0x989680 ;  /* 0x009896800000c95d */ /* 0x002fea0003900000 */
[----:B------:R-:W1:Y:S02]  /*28810*/  @!P4 SYNCS.PHASECHK.TRANS64 P4, [R18+URZ+0x28800], R29 ;  /* 0x0288001d1200c5a7 */ /* 0x000e64000808007f */
[----:B-1----:R-:W-:Y:S05]  /*28820*/  @!P4 BRA `(.L_x_8352) ;  /* 0xfffffffc00f0c947 */ /* 0x002fea000383ffff */
[----:B------:R-:W-:Y:S05]  /*28830*/  BRA `(.L_x_8700) ;  /* 0xfffffe4400487947 */ /* 0x000fea000383ffff */
.L_x_8362:
[----:B----4-:R4:W0:Y:S02]  /*28840*/  SYNCS.PHASECHK.TRANS64.TRYWAIT P1, [R8+URZ+0x28830], R3 ;  /* 0x02883003080075a7 */ /* 0x010824000802017f */
[----:B0-----:R-:W-:Y:S05]  /*28850*/  @!P1 NANOSLEEP.SYNCS 0x989680 ;  /* 0x009896800000995d */ /* 0x001fea0003900000 */
[----:B------:R-:W0:Y:S02]  /*28860*/  @!P1 SYNCS.PHASECHK.TRANS64 P1, [R8+URZ+0x28830], R3 ;  /* 0x02883003080095a7 */ /* 0x000e24000802007f */
[----:B0-----:R-:W-:Y:S05]  /*28870*/  @!P1 BRA `(.L_x_8362) ;  /* 0xfffffffc00f09947 */ /* 0x001fea000383ffff */
[----:B------:R-:W-:Y:S05]  /*28880*/  BRA `(.L_x_8361) ;  /* 0xfffffe60001c7947 */ /* 0x000fea000383ffff */
.L_x_8381:
[----:B-1----:R1:W2:Y:S02]  /*28890*/  SYNCS.PHASECHK.TRANS64.TRYWAIT P4, [R7+URZ+0x28830], R6 ;  /* 0x02883006070075a7 */ /* 0x0022a4000808017f */
[----:B--2---:R-:W-:Y:S05]  /*288a0*/  @!P4 NANOSLEEP.SYNCS 0x989680 ;  /* 0x009896800000c95d */ /* 0x004fea0003900000 */
[----:B------:R-:W2:Y:S02]  /*288b0*/  @!P4 SYNCS.PHASECHK.TRANS64 P4, [R7+URZ+0x28830], R6 ;  /* 0x028830060700c5a7 */ /* 0x000ea4000808007f */
[----:B--2---:R-:W-:Y:S05]  /*288c0*/  @!P4 BRA `(.L_x_8381) ;  /* 0xfffffffc00f0c947 */ /* 0x004fea000383ffff */
[----:B------:R-:W-:Y:S05]  /*288d0*/  BRA `(.L_x_8380) ;  /* 0xfffffe9c00047947 */ /* 0x000fea000383ffff */
.L_x_8385:
[----:B-1----:R1:W2:Y:S02]  /*288e0*/  SYNCS.PHASECHK.TRANS64.TRYWAIT P3, [R7+URZ+0x28850], R6 ;  /* 0x02885006070075a7 */ /* 0x0022a4000806017f */
[----:B--2---:R-:W-:Y:S05]  /*288f0*/  @!P3 NANOSLEEP.SYNCS 0x989680 ;  /* 0x009896800000b95d */ /* 0x004fea0003900000 */
[----:B------:R-:W2:Y:S02]  /*28900*/  @!P3 SYNCS.PHASECHK.TRANS64 P3, [R7+URZ+0x28850], R6 ;  /* 0x028850060700b5a7 */ /* 0x000ea4000806007f */
[----:B--2---:R-:W-:Y:S05]  /*28910*/  @!P3 BRA `(.L_x_8385) ;  /* 0xfffffffc00f0b947 */ /* 0x004fea000383ffff */
[----:B------:R-:W-:Y:S05]  /*28920*/  BRA `(.L_x_8382) ;  /* 0xfffffea000147947 */ /* 0x000fea000383ffff */
.L_x_8406:
[----:B-1----:R1:W2:Y:S02]  /*28930*/  SYNCS.PHASECHK.TRANS64.TRYWAIT P2, [R7+URZ+0x28830], R6 ;  /* 0x02883006070075a7 */ /* 0x0022a4000804017f */
[----:B--2---:R-:W-:Y:S05]  /*28940*/  @!P2 NANOSLEEP.SYNCS 0x989680 ;  /* 0x009896800000a95d */ /* 0x004fea0003900000 */
[----:B------:R-:W2:Y:S02]  /*28950*/  @!P2 SYNCS.PHASECHK.TRANS64 P2, [R7+URZ+0x28830], R6 ;  /* 0x028830060700a5a7 */ /* 0x000ea4000804007f */
[----:B--2---:R-:W-:Y:S05]  /*28960*/  @!P2 BRA `(.L_x_8406) ;  /* 0xfffffffc00f0a947 */ /* 0x004fea000383ffff */
[----:B------:R-:W-:Y:S05]  /*28970*/  BRA `(.L_x_8405) ;  /* 0xfffffed8003c7947 */ /* 0x000fea000383ffff */
.L_x_8410:
[----:B-1----:R1:W2:Y:S02]  /*28980*/  SYNCS.PHASECHK.TRANS64.TRYWAIT P1, [R7+URZ+0x28850], R6 ;  /* 0x02885006070075a7 */ /* 0x0022a4000802017f */
[----:B--2---:R-:W-:Y:S05]  /*28990*/  @!P1 NANOSLEEP.SYNCS 0x989680 ;  /* 0x009896800000995d */ /* 0x004fea0003900000 */
[----:B------:R-:W2:Y:S02]  /*289a0*/  @!P1 SYNCS.PHASECHK.TRANS64 P1, [R7+URZ+0x28850], R6 ;  /* 0x02885006070095a7 */ /* 0x000ea4000802007f */
[----:B--2---:R-:W-:Y:S05]  /*289b0*/  @!P1 BRA `(.L_x_8410) ;  /* 0xfffffffc00f09947 */ /* 0x004fea000383ffff */
[----:B------:R-:W-:Y:S05]  /*289c0*/  BRA `(.L_x_8407) ;  /* 0xfffffedc00587947 */ /* 0x000fea000383ffff */
.L_x_8419:
[----:B-1----:R1:W2:Y:S02]  /*289d0*/  SYNCS.PHASECHK.TRANS64.TRYWAIT P2, [R7+URZ+0x28830], R6 ;  /* 0x02883006070075a7 */ /* 0x0022a4000804017f */
[----:B--2---:R-:W-:Y:S05]  /*289e0*/  @!P2 NANOSLEEP.SYNCS 0x989680 ;  /* 0x009896800000a95d */ /* 0x004fea0003900000 */
[----:B------:R-:W2:Y:S02]  /*289f0*/  @!P2 SYNCS.PHASECHK.TRANS64 P2, [R7+URZ+0x28830], R6 ;  /* 0x028830060700a5a7 */ /* 0x000ea4000804007f */
[----:B--2---:R-:W-:Y:S05]  /*28a00*/  @!P2 BRA `(.L_x_8419) ;  /* 0xfffffffc00f0a947 */ /* 0x004fea000383ffff */
[----:B------:R-:W-:Y:S05]  /*28a10*/  BRA `(.L_x_8418) ;  /* 0xffffff0000c87947 */ /* 0x000fea000383ffff */
.L_x_8423:
[----:B-1----:R1:W2:Y:S02]  /*28a20*/  SYNCS.PHASECHK.TRANS64.TRYWAIT P1, [R7+URZ+0x28850], R6 ;  /* 0x02885006070075a7 */ /* 0x0022a4000802017f */
[----:B--2---:R-:W-:Y:S05]  /*28a30*/  @!P1 NANOSLEEP.SYNCS 0x989680 ;  /* 0x009896800000995d */ /* 0x004fea0003900000 */
[----:B------:R-:W2:Y:S02]  /*28a40*/  @!P1 SYNCS.PHASECHK.TRANS64 P1, [R7+URZ+0x28850], R6 ;  /* 0x02885006070095a7 */ /* 0x000ea4000802007f */
[----:B--2---:R-:W-:Y:S05]  /*28a50*/  @!P1 BRA `(.L_x_8423) ;  /* 0xfffffffc00f09947 */ /* 0x004fea000383ffff */
[----:B------:R-:W-:Y:S05]  /*28a60*/  BRA `(.L_x_8420) ;  /* 0xffffff0400e47947 */ /* 0x000fea000383ffff */
.L_x_8438:
[----:B-1----:R1:W2:Y:S02]  /*28a70*/  SYNCS.PHASECHK.TRANS64.TRYWAIT P1, [R13+URZ+0x28850], R0 ;  /* 0x028850000d0075a7 */ /* 0x0022a4000802017f */
[----:B--2---:R-:W-:Y:S05]  /*28a80*/  @!P1 NANOSLEEP.SYNCS 0x989680 ;  /* 0x009896800000995d */ /* 0x004fea0003900000 */
[----:B------:R-:W2:Y:S02]  /*28a90*/  @!P1 SYNCS.PHASECHK.TRANS64 P1, [R13+URZ+0x28850], R0 ;  /* 0x028850000d0095a7 */ /* 0x000ea4000802007f */
[----:B--2---:R-:W-:Y:S05]  /*28aa0*/  @!P1 BRA `(.L_x_8438) ;  /* 0xfffffffc00f09947 */ /* 0x004fea000383ffff */
[----:B------:R-:W-:Y:S05]  /*28ab0*/  BRA `(.L_x_8437) ;  /* 0xffffff3c00447947 */ /* 0x000fea000383ffff */
.L_x_8453:
[----:B------:R-:W-:Y:S02]  /*28ac0*/  IMAD.MOV.U32 R13, RZ, RZ, R4 ;  /* 0x000000ffff0d7224 */ /* 0x000fe400078e0004 */
[----:B------:R-:W-:Y:S02]  /*28ad0*/  IMAD.MOV.U32 R12, RZ, RZ, RZ ;  /* 0x000000ffff0c7224 */ /* 0x000fe400078e00ff */
[----:B------:R-:W-:Y:S02]  /*28ae0*/  IMAD.MOV.U32 R11, RZ, RZ, 0x181f ;  /* 0x0000181fff0b7424 */ /* 0x000fe400078e00ff */
[----:B------:R-:W-:-:S07]  /*28af0*/  IMAD.MOV.U32 R15, RZ, RZ, -0x1 ;  /* 0xffffffffff0f7424 */ /* 0x000fce00078e00ff */
[----:B---3--:R-:W-:Y:S05]  /*28b00*/  WARPSYNC.COLLECTIVE R15, `(.L_x_8701) ;  /* 0x000000000f087348 */ /* 0x008fea0003c00000 */
[----:B------:R0:W1:Y:S02]  /*28b10*/  SHFL.IDX P6, R14, R13, R12, R11 ;  /* 0x0000000c0d0e7389 */ /* 0x00006400000c000b */
[----:B01-3--:R-:W-:Y:S01]  /*28b20*/  ENDCOLLECTIVE ;  /* 0x000000000000791b */ /* 0x00bfe20003800000 */
.L_x_8701:
[----:B------:R-:W-:Y:S02]  /*28b30*/  IMAD.MOV.U32 R13, RZ, RZ, R0 ;  /* 0x000000ffff0d7224 */ /* 0x000fe400078e0000 */
[----:B------:R-:W-:-:S07]  /*28b40*/  IMAD.MOV.U32 R3, RZ, RZ, R14 ;  /* 0x000000ffff037224 */ /* 0x000fce00078e000e */
[----:B------:R-:W-:Y:S05]  /*28b50*/  WARPSYNC.COLLECTIVE R15, `(.L_x_8702) ;  /* 0x000000000f087348 */ /* 0x000fea0003c00000 */
[----:B------:R0:W1:Y:S02]  /*28b60*/  SHFL.IDX P6, R14, R13, R12, R11 ;  /* 0x0000000c0d0e7389 */ /* 0x00006400000c000b */
[----:B01----:R-:W-:Y:S01]  /*28b70*/  ENDCOLLECTIVE ;  /* 0x000000000000791b */ /* 0x003fe20003800000 */
.L_x_8702:
[----:B------:R-:W-:Y:S05]  /*28b80*/  BRA `(.L_x_8703) ;  /* 0xffffff6000847947 */ /* 0x000fea000383ffff */
.L_x_8456:
[----:B------:R-:W-:Y:S01]  /*28b90*/  BSSY B1, `(.L_x_8704) ;  /* 0x0000008000017945 */ /* 0x000fe20003800000 */
[----:B------:R-:W-:Y:S02]  /*28ba0*/  IMAD.MOV.U32 R13, RZ, RZ, R4 ;  /* 0x000000ffff0d7224 */ /* 0x000fe400078e0004 */
[----:B------:R-:W-:Y:S02]  /*28bb0*/  IMAD.MOV.U32 R12, RZ, RZ, 0x1 ;  /* 0x00000001ff0c7424 */ /* 0x000fe400078e00ff */
[----:B------:R-:W-:Y:S02]  /*28bc0*/  IMAD.MOV.U32 R11, RZ, RZ, 0x181f ;  /* 0x0000181fff0b7424 */ /* 0x000fe400078e00ff */
[----:B----4-:R-:W-:-:S07]  /*28bd0*/  IMAD.MOV.U32 R15, RZ, RZ, -0x1 ;  /* 0xffffffffff0f7424 */ /* 0x010fce00078e00ff */
[----:B0123--:R-:W-:Y:S05]  /*28be0*/  WARPSYNC.COLLECTIVE R15, `(.L_x_8705) ;  /* 0x000000000f087348 */ /* 0x00ffea0003c00000 */
[----:B--2---:R2:W4:Y:S02]  /*28bf0*/  SHFL.IDX P6, R14, R13, R12, R11 ;  /* 0x0000000c0d0e7389 */ /* 0x00452400000c000b */
[----:B01234-:R-:W-:Y:S01]  /*28c00*/  ENDCOLLECTIVE ;  /* 0x000000000000791b */ /* 0x01ffe20003800000 */
.L_x_8705:
[----:B------:R-:W-:Y:S05]  /*28c10*/  BSYNC B1 ;  /* 0x0000000000017941 */ /* 0x000fea0003800000 */
.L_x_8704:
        /* <DEDUP_REMOVED lines=8> */
.L_x_8706:
[----:B------:R-:W-:Y:S05]  /*28ca0*/  BRA `(.L_x_8707) ;  /* 0xffffff6000847947 */ /* 0x000fea000383ffff */
.L_x_8459:
        /* <DEDUP_REMOVED lines=8> */
.L_x_8709:
[----:B------:R-:W-:Y:S05]  /*28d30*/  BSYNC B1 ;  /* 0x0000000000017941 */ /* 0x000fea0003800000 */
.L_x_8708:
        /* <DEDUP_REMOVED lines=8> */
.L_x_8710:
[----:B------:R-:W-:Y:S05]  /*28dc0*/  BRA `(.L_x_8711) ;  /* 0xffffff6000847947 */ /* 0x000fea000383ffff */
.L_x_8462:
[----:B------:R-:W-:Y:S01]  /*28dd0*/  BSSY B1, `(.L_x_8712) ;  /* 0x0000008000017945 */ /* 0x000fe20003800000 */
[----:B------:R-:W-:Y:S02]  /*28de0*/  IMAD.MOV.U32 R13, RZ, RZ, R4 ;  /* 0x000000ffff0d7224 */ /* 0x000fe400078e0004 */
[----:B------:R-:W-:Y:S02]  /*28df0*/  IMAD.MOV.U32 R12, RZ, RZ, 0x3 ;  /* 0x00000003ff0c7424 */ /* 0x000fe400078e00ff */
[----:B------:R-:W-:Y:S02]  /*28e00*/  IMAD.MOV.U32 R11, RZ, RZ, 0x181f ;  /* 0x0000181fff0b7424 */ /* 0x000fe400078e00ff */
[----:B0-----:R-:W-:-:S07]  /*28e10*/  IMAD.MOV.U32 R15, RZ, RZ, -0x1 ;  /* 0xffffffffff0f7424 */ /* 0x001fce00078e00ff */
[----:B-1234-:R-:W-:Y:S05]  /*28e20*/  WARPSYNC.COLLECTIVE R15, `(.L_x_8713) ;  /* 0x000000000f087348 */ /* 0x01efea0003c00000 */
[----:B----4-:R0:W4:Y:S02]  /*28e30*/  SHFL.IDX P6, R14, R13, R12, R11 ;  /* 0x0000000c0d0e7389 */ /* 0x01012400000c000b */
[----:B01234-:R-:W-:Y:S01]  /*28e40*/  ENDCOLLECTIVE ;  /* 0x000000000000791b */ /* 0x01ffe20003800000 */
.L_x_8713:
[----:B------:R-:W-:Y:S05]  /*28e50*/  BSYNC B1 ;  /* 0x0000000000017941 */ /* 0x000fea0003800000 */
.L_x_8712:
        /* <DEDUP_REMOVED lines=8> */
.L_x_8714:
[----:B------:R-:W-:Y:S05]  /*28ee0*/  BRA `(.L_x_8715) ;  /* 0xffffff6000847947 */ /* 0x000fea000383ffff */
.L_x_8487:
        /* <DEDUP_REMOVED lines=11> */
.L_x_8717:
[----:B------:R-:W-:Y:S05]  /*28fa0*/  BSYNC B1 ;  /* 0x0000000000017941 */ /* 0x000fea0003800000 */
.L_x_8716:
[----:B------:R-:W-:Y:S05]  /*28fb0*/  BRA `(.L_x_8718) ;  /* 0xffffff78006c7947 */ /* 0x000fea000383ffff */
.L_x_8489:
[----:B------:R-:W-:Y:S01]  /*28fc0*/  BSSY B1, `(.L_x_8719) ;  /* 0x0000006000017945 */ /* 0x000fe20003800000 */
[----:B------:R-:W-:-:S07]  /*28fd0*/  IMAD.MOV.U32 R15, RZ, RZ, -0x1 ;  /* 0xffffffffff0f7424 */ /* 0x000fce00078e00ff */
[----:B0-----:R-:W-:Y:S05]  /*28fe0*/  WARPSYNC.COLLECTIVE R15, `(.L_x_8720) ;  /* 0x000000000f0c7348 */ /* 0x001fea0003c00000 */
[----:B------:R-:W-:Y:S02]  /*28ff0*/  ELECT P6, UR62, PT ;  /* 0x00000000003e782f */ /* 0x000fe400038c0000 */
[----:B------:R-:W-:Y:S01]  /*29000*/  MOV R14, UR62 ;  /* 0x0000003e000e7c02 */ /* 0x000fe20008000f00 */
[----:B0-----:R-:W-:Y:S10]  /*29010*/  ENDCOLLECTIVE ;  /* 0x000000000000791b */ /* 0x001ff40003800000 */
.L_x_8720:
[----:B------:R-:W-:Y:S05]  /*29020*/  BSYNC B1 ;  /* 0x0000000000017941 */ /* 0x000fea0003800000 */
.L_x_8719:
[----:B------:R-:W-:Y:S05]  /*29030*/  BRA `(.L_x_8488) ;  /* 0xffffff7800647947 */ /* 0x000fea000383ffff */
.L_x_8491:
[----:B0-----:R0:W1:Y:S02]  /*29040*/  SYNCS.PHASECHK.TRANS64.TRYWAIT P0, [R22+URZ+0x28820], R3 ;  /* 0x02882003160075a7 */ /* 0x001064000800017f */
[----:B-1----:R-:W-:Y:S05]  /*29050*/  @!P0 NANOSLEEP.SYNCS 0x989680 ;  /* 0x009896800000895d */ /* 0x002fea0003900000 */
[----:B------:R-:W1:Y:S02]  /*29060*/  @!P0 SYNCS.PHASECHK.TRANS64 P0, [R22+URZ+0x28820], R3 ;  /* 0x02882003160085a7 */ /* 0x000e64000800007f */
[----:B-1----:R-:W-:Y:S05]  /*29070*/  @!P0 BRA `(.L_x_8491) ;  /* 0xfffffffc00f08947 */ /* 0x002fea000383ffff */
[----:B------:R-:W-:Y:S05]  /*29080*/  BRA `(.L_x_8721) ;  /* 0xffffff7800747947 */ /* 0x000fea000383ffff */
.L_x_8495:
[----:B-1----:R1:W2:Y:S02]  /*29090*/  SYNCS.PHASECHK.TRANS64.TRYWAIT P0, [R11+URZ+0x288a0], R14 ;  /* 0x0288a00e0b0075a7 */ /* 0x0022a4000800017f */
[----:B--2---:R-:W-:Y:S05]  /*290a0*/  @!P0 NANOSLEEP.SYNCS 0x989680 ;  /* 0x009896800000895d */ /* 0x004fea0003900000 */
[----:B------:R-:W2:Y:S02]  /*290b0*/  @!P0 SYNCS.PHASECHK.TRANS64 P0, [R11+URZ+0x288a0], R14 ;  /* 0x0288a00e0b0085a7 */ /* 0x000ea4000800007f */
[----:B--2---:R-:W-:Y:S05]  /*290c0*/  @!P0 BRA `(.L_x_8495) ;  /* 0xfffffffc00f08947 */ /* 0x004fea000383ffff */
[----:B------:R-:W-:Y:S05]  /*290d0*/  BRA `(.L_x_8722) ;  /* 0xffffff78008c7947 */ /* 0x000fea000383ffff */
.L_x_8501:
[----:B0-----:R0:W2:Y:S02]  /*290e0*/  SYNCS.PHASECHK.TRANS64.TRYWAIT P0, [R11+URZ+0x288c0], R14 ;  /* 0x0288c00e0b0075a7 */ /* 0x0010a4000800017f */
[----:B--2---:R-:W-:Y:S05]  /*290f0*/  @!P0 NANOSLEEP.SYNCS 0x989680 ;  /* 0x009896800000895d */ /* 0x004fea0003900000 */
[----:B------:R-:W2:Y:S02]  /*29100*/  @!P0 SYNCS.PHASECHK.TRANS64 P0, [R11+URZ+0x288c0], R14 ;  /* 0x0288c00e0b0085a7 */ /* 0x000ea4000800007f */
[----:B--2---:R-:W-:Y:S05]  /*29110*/  @!P0 BRA `(.L_x_8501) ;  /* 0xfffffffc00f08947 */ /* 0x004fea000383ffff */
[----:B------:R-:W-:Y:S05]  /*29120*/  BRA `(.L_x_8723) ;  /* 0xffffff7c004c7947 */ /* 0x000fea000383ffff */
.L_x_8509:
[----:B0-----:R0:W1:Y:S02]  /*29130*/  SYNCS.PHASECHK.TRANS64.TRYWAIT P1, [R12+URZ+0x288a0], R2 ;  /* 0x0288a0020c0075a7 */ /* 0x001064000802017f */
[----:B-1----:R-:W-:Y:S05]  /*29140*/  @!P1 NANOSLEEP.SYNCS 0x989680 ;  /* 0x009896800000995d */ /* 0x002fea0003900000 */
[----:B------:R-:W1:Y:S02]  /*29150*/  @!P1 SYNCS.PHASECHK.TRANS64 P1, [R12+URZ+0x288a0], R2 ;  /* 0x0288a0020c0095a7 */ /* 0x000e64000802007f */
[----:B-1----:R-:W-:Y:S05]  /*29160*/  @!P1 BRA `(.L_x_8509) ;  /* 0xfffffffc00f09947 */ /* 0x002fea000383ffff */
[----:B------:R-:W-:Y:S05]  /*29170*/  BRA `(.L_x_8724) ;  /* 0xffffff8000487947 */ /* 0x000fea000383ffff */
.L_x_8515:
[----:B-1----:R1:W2:Y:S02]  /*29180*/  SYNCS.PHASECHK.TRANS64.TRYWAIT P1, [R12+URZ+0x288c0], R2 ;  /* 0x0288c0020c0075a7 */ /* 0x0022a4000802017f */
[----:B--2---:R-:W-:Y:S05]  /*29190*/  @!P1 NANOSLEEP.SYNCS 0x989680 ;  /* 0x009896800000995d */ /* 0x004fea0003900000 */
[----:B------:R-:W2:Y:S02]  /*291a0*/  @!P1 SYNCS.PHASECHK.TRANS64 P1, [R12+URZ+0x288c0], R2 ;  /* 0x0288c0020c0095a7 */ /* 0x000ea4000802007f */
[----:B--2---:R-:W-:Y:S05]  /*291b0*/  @!P1 BRA `(.L_x_8515) ;  /* 0xfffffffc00f09947 */ /* 0x004fea000383ffff */
[----:B------:R-:W-:Y:S05]  /*291c0*/  BRA `(.L_x_8725) ;  /* 0xffffff8400007947 */ /* 0x000fea000383ffff */
.L_x_8537:
        /* <DEDUP_REMOVED lines=11> */
.L_x_8727:
[----:B------:R-:W-:Y:S05]  /*29280*/  BSYNC B0 ;  /* 0x0000000000007941 */ /* 0x000fea0003800000 */
.L_x_8726:
[----:B------:R-:W-:Y:S05]  /*29290*/  BRA `(.L_x_8728) ;  /* 0xffffff9000cc7947 */ /* 0x000fea000383ffff */
.L_x_8540:
[----:B0-----:R0:W1:Y:S02]  /*292a0*/  SYNCS.PHASECHK.TRANS64.TRYWAIT P0, [R7+URZ+0x28840], R2 ;  /* 0x02884002070075a7 */ /* 0x001064000800017f */
[----:B-1----:R-:W-:Y:S05]  /*292b0*/  @!P0 NANOSLEEP.SYNCS 0x989680 ;  /* 0x009896800000895d */ /* 0x002fea0003900000 */
[----:B------:R-:W1:Y:S02]  /*292c0*/  @!P0 SYNCS.PHASECHK.TRANS64 P0, [R7+URZ+0x28840], R2 ;  /* 0x02884002070085a7 */ /* 0x000e64000800007f */
[----:B-1----:R-:W-:Y:S05]  /*292d0*/  @!P0 BRA `(.L_x_8540) ;  /* 0xfffffffc00f08947 */ /* 0x002fea000383ffff */
[----:B------:R-:W-:Y:S05]  /*292e0*/  BRA `(.L_x_8729) ;  /* 0xffffff9400287947 */ /* 0x000fea000383ffff */
.L_x_8541:
        /* <DEDUP_REMOVED lines=8> */
.L_x_8731:
[----:B------:R-:W-:Y:S05]  /*29370*/  BSYNC B0 ;  /* 0x0000000000007941 */ /* 0x000fea0003800000 */
.L_x_8730:
        /* <DEDUP_REMOVED lines=9> */
.L_x_8732:
[----:B------:R-:W-:Y:S01]  /*29410*/  MOV R13, R0 ;  /* 0x00000000000d7202 */ /* 0x000fe20000000f00 */
[----:B------:R-:W-:Y:S02]  /*29420*/  IMAD.MOV.U32 R12, RZ, RZ, 0x1 ;  /* 0x00000001ff0c7424 */ /* 0x000fe400078e00ff */
[----:B------:R-:W-:-:S07]  /*29430*/  IMAD.MOV.U32 R3, RZ, RZ, R14 ;  /* 0x000000ffff037224 */ /* 0x000fce00078e000e */
[----:B------:R-:W-:Y:S05]  /*29440*/  WARPSYNC.COLLECTIVE R15, `(.L_x_8733) ;  /* 0x000000000f087348 */ /* 0x000fea0003c00000 */
[----:B------:R0:W1:Y:S02]  /*29450*/  SHFL.IDX P6, R14, R13, R12, R11 ;  /* 0x0000000c0d0e7389 */ /* 0x00006400000c000b */
[----:B01----:R-:W-:Y:S01]  /*29460*/  ENDCOLLECTIVE ;  /* 0x000000000000791b */ /* 0x003fe20003800000 */
.L_x_8733:
        /* <DEDUP_REMOVED lines=16> */
.L_x_8734:
[----:B------:R-:W-:Y:S02]  /*29570*/  @P0 IMAD R8, R5, 0x2, R22 ;  /* 0x0000000205080824 */ /* 0x000fe400078e0216 */
[----:B------:R-:W-:Y:S02]  /*29580*/  IMAD.MOV.U32 R13, RZ, RZ, R0 ;  /* 0x000000ffff0d7224 */ /* 0x000fe400078e0000 */
[----:B------:R-:W-:Y:S02]  /*29590*/  IMAD.MOV.U32 R12, RZ, RZ, 0x2 ;  /* 0x00000002ff0c7424 */ /* 0x000fe400078e00ff */
[----:B------:R-:W-:-:S07]  /*295a0*/  IMAD.MOV.U32 R3, RZ, RZ, R14 ;  /* 0x000000ffff037224 */ /* 0x000fce00078e000e */
[----:B------:R-:W-:Y:S05]  /*295b0*/  WARPSYNC.COLLECTIVE R15, `(.L_x_8735) ;  /* 0x000000000f087348 */ /* 0x000fea0003c00000 */
[----:B------:R0:W1:Y:S02]  /*295c0*/  SHFL.IDX P6, R14, R13, R12, R11 ;  /* 0x0000000c0d0e7389 */ /* 0x00006400000c000b */
[----:B01----:R-:W-:Y:S01]  /*295d0*/  ENDCOLLECTIVE ;  /* 0x000000000000791b */ /* 0x003fe20003800000 */
.L_x_8735:
        /* <DEDUP_REMOVED lines=16> */
.L_x_8736:
[----:B------:R-:W-:Y:S02]  /*296e0*/  @P0 IMAD R8, R5, 0x2, R22 ;  /* 0x0000000205080824 */ /* 0x000fe400078e0216 */
[----:B------:R-:W-:Y:S02]  /*296f0*/  IMAD.MOV.U32 R13, RZ, RZ, R0 ;  /* 0x000000ffff0d7224 */ /* 0x000fe400078e0000 */
[----:B------:R-:W-:Y:S02]  /*29700*/  IMAD.MOV.U32 R12, RZ, RZ, 0x3 ;  /* 0x00000003ff0c7424 */ /* 0x000fe400078e00ff */
[----:B------:R-:W-:-:S07]  /*29710*/  IMAD.MOV.U32 R3, RZ, RZ, R14 ;  /* 0x000000ffff037224 */ /* 0x000fce00078e000e */
[----:B------:R-:W-:Y:S05]  /*29720*/  WARPSYNC.COLLECTIVE R15, `(.L_x_8737) ;  /* 0x000000000f087348 */ /* 0x000fea0003c00000 */
[----:B------:R0:W1:Y:S02]  /*29730*/  SHFL.IDX P6, R14, R13, R12, R11 ;  /* 0x0000000c0d0e7389 */ /* 0x00006400000c000b */
[----:B01----:R-:W-:Y:S01]  /*29740*/  ENDCOLLECTIVE ;  /* 0x000000000000791b */ /* 0x003fe20003800000 */
.L_x_8737:
        /* <DEDUP_REMOVED lines=16> */
.L_x_8738:
[----:B------:R-:W-:Y:S02]  /*29850*/  @P0 IMAD R8, R5, 0x2, R22 ;  /* 0x0000000205080824 */ /* 0x000fe400078e0216 */
[----:B------:R-:W-:Y:S02]  /*29860*/  IMAD.MOV.U32 R13, RZ, RZ, R0 ;  /* 0x000000ffff0d7224 */ /* 0x000fe400078e0000 */
[----:B------:R-:W-:Y:S02]  /*29870*/  IMAD.MOV.U32 R12, RZ, RZ, 0x4 ;  /* 0x00000004ff0c7424 */ /* 0x000fe400078e00ff */
[----:B------:R-:W-:-:S07]  /*29880*/  IMAD.MOV.U32 R3, RZ, RZ, R14 ;  /* 0x000000ffff037224 */ /* 0x000fce00078e000e */
[----:B------:R-:W-:Y:S05]  /*29890*/  WARPSYNC.COLLECTIVE R15, `(.L_x_8739) ;  /* 0x000000000f087348 */ /* 0x000fea0003c00000 */
[----:B------:R0:W1:Y:S02]  /*298a0*/  SHFL.IDX P6, R14, R13, R12, R11 ;  /* 0x0000000c0d0e7389 */ /* 0x00006400000c000b */
[----:B01----:R-:W-:Y:S01]  /*298b0*/  ENDCOLLECTIVE ;  /* 0x000000000000791b */ /* 0x003fe20003800000 */
.L_x_8739:
        /* <DEDUP_REMOVED lines=16> */
.L_x_8740:
[----:B------:R-:W-:Y:S02]  /*299c0*/  @P0 IMAD R8, R5, 0x2, R22 ;  /* 0x0000000205080824 */ /* 0x000fe400078e0216 */
[----:B------:R-:W-:Y:S02]  /*299d0*/  IMAD.MOV.U32 R13, RZ, RZ, R0 ;  /* 0x000000ffff0d7224 */ /* 0x000fe400078e0000 */
[----:B------:R-:W-:Y:S02]  /*299e0*/  IMAD.MOV.U32 R12, RZ, RZ, 0x5 ;  /* 0x00000005ff0c7424 */ /* 0x000fe400078e00ff */
[----:B------:R-:W-:-:S07]  /*299f0*/  IMAD.MOV.U32 R3, RZ, RZ, R14 ;  /* 0x000000ffff037224 */ /* 0x000fce00078e000e */
[----:B------:R-:W-:Y:S05]  /*29a00*/  WARPSYNC.COLLECTIVE R15, `(.L_x_8741) ;  /* 0x000000000f087348 */ /* 0x000fea0003c00000 */
[----:B------:R0:W1:Y:S02]  /*29a10*/  SHFL.IDX P6, R14, R13, R12, R11 ;  /* 0x0000000c0d0e7389 */ /* 0x00006400000c000b */
[----:B01----:R-:W-:Y:S01]  /*29a20*/  ENDCOLLECTIVE ;  /* 0x000000000000791b */ /* 0x003fe20003800000 */
.L_x_8741:
        /* <DEDUP_REMOVED lines=16> */
.L_x_8742:
[----:B------:R-:W-:Y:S02]  /*29b30*/  @P0 IMAD R8, R5, 0x2, R22 ;  /* 0x0000000205080824 */ /* 0x000fe400078e0216 */
[----:B------:R-:W-:Y:S02]  /*29b40*/  IMAD.MOV.U32 R13, RZ, RZ, R0 ;  /* 0x000000ffff0d7224 */ /* 0x000fe400078e0000 */
[----:B------:R-:W-:Y:S02]  /*29b50*/  IMAD.MOV.U32 R12, RZ, RZ, 0x6 ;  /* 0x00000006ff0c7424 */ /* 0x000fe400078e00ff */
[----:B------:R-:W-:-:S07]  /*29b60*/  IMAD.MOV.U32 R3, RZ, RZ, R14 ;  /* 0x000000ffff037224 */ /* 0x000fce00078e000e */
[----:B------:R-:W-:Y:S05]  /*29b70*/  WARPSYNC.COLLECTIVE R15, `(.L_x_8743) ;  /* 0x000000000f087348 */ /* 0x000fea0003c00000 */
[----:B------:R0:W1:Y:S02]  /*29b80*/  SHFL.IDX P6, R14, R13, R12, R11 ;  /* 0x0000000c0d0e7389 */ /* 0x00006400000c000b */
[----:B01----:R-:W-:Y:S01]  /*29b90*/  ENDCOLLECTIVE ;  /* 0x000000000000791b */ /* 0x003fe20003800000 */
.L_x_8743:
        /* <DEDUP_REMOVED lines=16> */
.L_x_8744:
[----:B------:R-:W-:Y:S01]  /*29ca0*/  @P0 IMAD R8, R5, 0x2, R22 ;  /* 0x0000000205080824 */ /* 0x000fe200078e0216 */
[----:B------:R-:W-:Y:S01]  /*29cb0*/  MOV R13, R0 ;  /* 0x00000000000d7202 */ /* 0x000fe20000000f00 */
[----:B------:R-:W-:Y:S02]  /*29cc0*/  IMAD.MOV.U32 R12, RZ, RZ, 0x7 ;  /* 0x00000007ff0c7424 */ /* 0x000fe400078e00ff */
[----:B------:R-:W-:-:S07]  /*29cd0*/  IMAD.MOV.U32 R3, RZ, RZ, R14 ;  /* 0x000000ffff037224 */ /* 0x000fce00078e000e */
[----:B------:R-:W-:Y:S05]  /*29ce0*/  WARPSYNC.COLLECTIVE R15, `(.L_x_8745) ;  /* 0x000000000f087348 */ /* 0x000fea0003c00000 */
[----:B------:R0:W1:Y:S02]  /*29cf0*/  SHFL.IDX P6, R14, R13, R12, R11 ;  /* 0x0000000c0d0e7389 */ /* 0x00006400000c000b */
[----:B01----:R-:W-:Y:S01]  /*29d00*/  ENDCOLLECTIVE ;  /* 0x000000000000791b */ /* 0x003fe20003800000 */
.L_x_8745:
        /* <DEDUP_REMOVED lines=10> */
.L_x_8746:
[----:B------:R-:W-:Y:S01]  /*29db0*/  @!PT LDS RZ, [RZ] ;  /* 0x00000000fffff984 */ /* 0x000fe20000000800 */
[----:B------:R-:W-:Y:S01]  /*29dc0*/  @!PT LDS RZ, [RZ] ;  /* 0x00000000fffff984 */ /* 0x000fe20000000800 */
[----:B------:R-:W-:Y:S01]  /*29dd0*/  @!PT LDS RZ, [RZ] ;  /* 0x00000000fffff984 */ /* 0x000fe20000000800 */
[----:B------:R-:W-:Y:S04]  /*29de0*/  @P0 LDGSTS.E.BYPASS.LTC128B.128 [R8+0x1b400], desc[UR54][R2.64], !P3 ;  /* 0x1b40000002080fae */ /* 0x000fe8000d901d76 */
[----:B------:R0:W-:Y:S02]  /*29df0*/  @P0 LDGSTS.E.BYPASS.LTC128B.128 [R8+0x1f400], desc[UR54][R2.64+0x80], !P2 ;  /* 0x1f40008002080fae */ /* 0x0001e4000d101d76 */
[----:B0-----:R-:W-:Y:S01]  /*29e00*/  IMAD.MOV.U32 R2, RZ, RZ, R14 ;  /* 0x000000ffff027224 */ /* 0x001fe200078e000e */
[----:B------:R-:W-:Y:S06]  /*29e10*/  BRA `(.L_x_8747) ;  /* 0xffffff90000c7947 */ /* 0x000fec000383ffff */
.L_x_8546:
        /* <DEDUP_REMOVED lines=9> */
.L_x_8748:
[C---:B------:R-:W-:Y:S01]  /*29eb0*/  VIADD R6, R27.reuse, 0x10 ;  /* 0x000000101b067836 */ /* 0x040fe20000000000 */
[----:B------:R-:W-:Y:S01]  /*29ec0*/  ISETP.GE.AND P3, PT, R27, R33, PT ;  /* 0x000000211b00720c */ /* 0x000fe20003f66270 */
[----:B------:R-:W-:Y:S02]  /*29ed0*/  IMAD.MOV.U32 R13, RZ, RZ, R0 ;  /* 0x000000ffff0d7224 */ /* 0x000fe400078e0000 */
[----:B------:R-:W-:-:S10]  /*29ee0*/  IMAD.MOV.U32 R2, RZ, RZ, R14 ;  /* 0x000000ffff027224 */ /* 0x000fd400078e000e */
[----:B------:R-:W-:Y:S05]  /*29ef0*/  WARPSYNC.COLLECTIVE R15, `(.L_x_8749) ;  /* 0x000000000f087348 */ /* 0x000fea0003c00000 */
[----:B------:R0:W1:Y:S02]  /*29f00*/  SHFL.IDX P6, R14, R13, R12, R11 ;  /* 0x0000000c0d0e7389 */ /* 0x00006400000c000b */
[----:B01----:R-:W-:Y:S01]  /*29f10*/  ENDCOLLECTIVE ;  /* 0x000000000000791b */ /* 0x003fe20003800000 */
.L_x_8749:
[----:B------:R-:W-:Y:S02]  /*29f20*/  IMAD.MOV.U32 R13, RZ, RZ, R4 ;  /* 0x000000ffff0d7224 */ /* 0x000fe400078e0004 */
[----:B------:R-:W-:Y:S02]  /*29f30*/  IMAD.MOV.U32 R12, RZ, RZ, 0x1 ;  /* 0x00000001ff0c7424 */ /* 0x000fe400078e00ff */
[----:B------:R-:W-:-:S07]  /*29f40*/  IMAD.MOV.U32 R3, RZ, RZ, R14 ;  /* 0x000000ffff037224 */ /* 0x000fce00078e000e */
[----:B------:R-:W-:Y:S05]  /*29f50*/  WARPSYNC.COLLECTIVE R15, `(.L_x_8750) ;  /* 0x000000000f087348 */ /* 0x000fea0003c00000 */
[----:B------:R0:W1:Y:S02]  /*29f60*/  SHFL.IDX P6, R14, R13, R12, R11 ;  /* 0x0000000c0d0e7389 */ /* 0x00006400000c000b */
[----:B01----:R-:W-:Y:S01]  /*29f70*/  ENDCOLLECTIVE ;  /* 0x000000000000791b */ /* 0x003fe20003800000 */
.L_x_8750:
        /* <DEDUP_REMOVED lines=8> */
[----:B------:R0:W-:Y:S01]  /*2a000*/  @!P3 LDGSTS.E.BYPASS.LTC128B.128 [R8+0x14400], desc[UR54][R2.64+0x80], !P1 ;  /* 0x144000800208bfae */ /* 0x0001e2000c901d76 */
[----:B------:R-:W-:Y:S01]  /*2a010*/  ISETP.GE.AND P3, PT, R6, R33, PT ;  /* 0x000000210600720c */ /* 0x000fe20003f66270 */
[----:B0-----:R-:W-:-:S12]  /*2a020*/  IMAD.MOV.U32 R2, RZ, RZ, R14 ;  /* 0x000000ffff027224 */ /* 0x001fd800078e000e */
[----:B------:R-:W-:Y:S05]  /*2a030*/  WARPSYNC.COLLECTIVE R15, `(.L_x_8751) ;  /* 0x000000000f087348 */ /* 0x000fea0003c00000 */
[----:B------:R0:W1:Y:S02]  /*2a040*/  SHFL.IDX P6, R14, R13, R12, R11 ;  /* 0x0000000c0d0e7389 */ /* 0x00006400000c000b */
[----:B01----:R-:W-:Y:S01]  /*2a050*/  ENDCOLLECTIVE ;  /* 0x000000000000791b */ /* 0x003fe20003800000 */
.L_x_8751:
[----:B------:R-:W-:Y:S02]  /*2a060*/  IMAD.MOV.U32 R13, RZ, RZ, R4 ;  /* 0x000000ffff0d7224 */ /* 0x000fe400078e0004 */
[----:B------:R-:W-:Y:S01]  /*2a070*/  IMAD.MOV.U32 R12, RZ, RZ, 0x2 ;  /* 0x00000002ff0c7424 */ /* 0x000fe200078e00ff */
[----:B------:R-:W-:-:S13]  /*2a080*/  @!P3 LEA R5, P2, R31, R14, 0x1 ;  /* 0x0000000e1f05b211 */ /* 0x000fda00078408ff */
[----:B------:R-:W-:Y:S05]  /*2a090*/  WARPSYNC.COLLECTIVE R15, `(.L_x_8752) ;  /* 0x000000000f087348 */ /* 0x000fea0003c00000 */
[----:B------:R0:W1:Y:S02]  /*2a0a0*/  SHFL.IDX P6, R14, R13, R12, R11 ;  /* 0x0000000c0d0e7389 */ /* 0x00006400000c000b */
[----:B01----:R-:W-:Y:S01]  /*2a0b0*/  ENDCOLLECTIVE ;  /* 0x000000000000791b */ /* 0x003fe20003800000 */
.L_x_8752:
[----:B------:R-:W-:Y:S02]  /*2a0c0*/  @!P3 IMAD.X R6, RZ, RZ, R2, P2 ;  /* 0x000000ffff06b224 */ /* 0x000fe400010e0602 */
[----:B------:R-:W-:Y:S02]  /*2a0d0*/  @!P3 IMAD.MOV.U32 R2, RZ, RZ, R5 ;  /* 0x000000ffff02b224 */ /* 0x000fe400078e0005 */
[----:B------:R-:W-:Y:S02]  /*2a0e0*/  @!P3 IMAD.MOV.U32 R3, RZ, RZ, R6 ;  /* 0x000000ffff03b224 */ /* 0x000fe400078e0006 */
[----:B------:R-:W-:-:S03]  /*2a0f0*/  VIADD R6, R27, 0x20 ;  /* 0x000000201b067836 */ /* 0x000fc60000000000 */
[----:B------:R-:W-:Y:S01]  /*2a100*/  @!PT LDS RZ, [RZ] ;  /* 0x00000000fffff984 */ /* 0x000fe20000000800 */
[----:B------:R-:W-:Y:S01]  /*2a110*/  @!PT LDS RZ, [RZ] ;  /* 0x00000000fffff984 */ /* 0x000fe20000000800 */
[----:B------:R-:W-:Y:S01]  /*2a120*/  @!PT LDS RZ, [RZ] ;  /* 0x00000000fffff984 */ /* 0x000fe20000000800 */
        /* <DEDUP_REMOVED lines=8> */
.L_x_8753:
[----:B------:R-:W-:Y:S02]  /*2a1b0*/  IMAD.MOV.U32 R13, RZ, RZ, R4 ;  /* 0x000000ffff0d7224 */ /* 0x000fe400078e0004 */
[----:B------:R-:W-:Y:S01]  /*2a1c0*/  IMAD.MOV.U32 R12, RZ, RZ, 0x3 ;  /* 0x00000003ff0c7424 */ /* 0x000fe200078e00ff */
[----:B------:R-:W-:-:S13]  /*2a1d0*/  @!P3 LEA R5, P2, R31, R14, 0x1 ;  /* 0x0000000e1f05b211 */ /* 0x000fda00078408ff */
[----:B------:R-:W-:Y:S05]  /*2a1e0*/  WARPSYNC.COLLECTIVE R15, `(.L_x_8754) ;  /* 0x000000000f087348 */ /* 0x000fea0003c00000 */
[----:B------:R0:W1:Y:S02]  /*2a1f0*/  SHFL.IDX P6, R14, R13, R12, R11 ;  /* 0x0000000c0d0e7389 */ /* 0x00006400000c000b */
[----:B01----:R-:W-:Y:S01]  /*2a200*/  ENDCOLLECTIVE ;  /* 0x000000000000791b */ /* 0x003fe20003800000 */
.L_x_8754:
        /* <DEDUP_REMOVED lines=15> */
.L_x_8755:
[----:B------:R-:W-:Y:S02]  /*2a300*/  IMAD.MOV.U32 R13, RZ, RZ, R4 ;  /* 0x000000ffff0d7224 */ /* 0x000fe400078e0004 */
[----:B------:R-:W-:Y:S01]  /*2a310*/  IMAD.MOV.U32 R12, RZ, RZ, 0x4 ;  /* 0x00000004ff0c7424 */ /* 0x000fe200078e00ff */
[----:B------:R-:W-:-:S13]  /*2a320*/  @!P3 LEA R5, P2, R31, R14, 0x1 ;  /* 0x0000000e1f05b211 */ /* 0x000fda00078408ff */
[----:B------:R-:W-:Y:S05]  /*2a330*/  WARPSYNC.COLLECTIVE R15, `(.L_x_8756) ;  /* 0x000000000f087348 */ /* 0x000fea0003c00000 */
[----:B------:R0:W1:Y:S02]  /*2a340*/  SHFL.IDX P6, R14, R13, R12, R11 ;  /* 0x0000000c0d0e7389 */ /* 0x00006400000c000b */
[----:B01----:R-:W-:Y:S01]  /*2a350*/  ENDCOLLECTIVE ;  /* 0x000000000000791b */ /* 0x003fe20003800000 */
.L_x_8756:
        /* <DEDUP_REMOVED lines=15> */
.L_x_8757:
[----:B------:R-:W-:Y:S02]  /*2a450*/  IMAD.MOV.U32 R13, RZ, RZ, R4 ;  /* 0x000000ffff0d7224 */ /* 0x000fe400078e0004 */
[----:B------:R-:W-:Y:S01]  /*2a460*/  IMAD.MOV.U32 R12, RZ, RZ, 0x5 ;  /* 0x00000005ff0c7424 */ /* 0x000fe200078e00ff */
[----:B------:R-:W-:-:S13]  /*2a470*/  @!P3 LEA R5, P2, R31, R14, 0x1 ;  /* 0x0000000e1f05b211 */ /* 0x000fda00078408ff */
[----:B------:R-:W-:Y:S05]  /*2a480*/  WARPSYNC.COLLECTIVE R15, `(.L_x_8758) ;  /* 0x000000000f087348 */ /* 0x000fea0003c00000 */
[----:B------:R0:W1:Y:S02]  /*2a490*/  SHFL.IDX P6, R14, R13, R12, R11 ;  /* 0x0000000c0d0e7389 */ /* 0x00006400000c000b */
[----:B01----:R-:W-:Y:S01]  /*2a4a0*/  ENDCOLLECTIVE ;  /* 0x000000000000791b */ /* 0x003fe20003800000 */
.L_x_8758:
        /* <DEDUP_REMOVED lines=15> */
.L_x_8759:
[----:B------:R-:W-:Y:S02]  /*2a5a0*/  IMAD.MOV.U32 R13, RZ, RZ, R4 ;  /* 0x000000ffff0d7224 */ /* 0x000fe400078e0004 */
[----:B------:R-:W-:Y:S01]  /*2a5b0*/  IMAD.MOV.U32 R12, RZ, RZ, 0x6 ;  /* 0x00000006ff0c7424 */ /* 0x000fe200078e00ff */
[----:B------:R-:W-:-:S13]  /*2a5c0*/  @!P3 LEA R5, P2, R31, R14, 0x1 ;  /* 0x0000000e1f05b211 */ /* 0x000fda00078408ff */
[----:B------:R-:W-:Y:S05]  /*2a5d0*/  WARPSYNC.COLLECTIVE R15, `(.L_x_8760) ;  /* 0x000000000f087348 */ /* 0x000fea0003c00000 */
[----:B------:R0:W1:Y:S02]  /*2a5e0*/  SHFL.IDX P6, R14, R13, R12, R11 ;  /* 0x0000000c0d0e7389 */ /* 0x00006400000c000b */
[----:B01----:R-:W-:Y:S01]  /*2a5f0*/  ENDCOLLECTIVE ;  /* 0x000000000000791b */ /* 0x003fe20003800000 */
.L_x_8760:
        /* <DEDUP_REMOVED lines=15> */
.L_x_8761:
[----:B------:R-:W-:Y:S02]  /*2a6f0*/  IMAD.MOV.U32 R13, RZ, RZ, R4 ;  /* 0x000000ffff0d7224 */ /* 0x000fe400078e0004 */
[----:B------:R-:W-:Y:S02]  /*2a700*/  IMAD.MOV.U32 R12, RZ, RZ, 0x7 ;  /* 0x00000007ff0c7424 */ /* 0x000fe400078e00ff */
[----:B------:R-:W-:-:S07]  /*2a710*/  IMAD.MOV.U32 R3, RZ, RZ, R14 ;  /* 0x000000ffff037224 */ /* 0x000fce00078e000e */
[----:B------:R-:W-:Y:S05]  /*2a720*/  WARPSYNC.COLLECTIVE R15, `(.L_x_8762) ;  /* 0x000000000f087348 */ /* 0x000fea0003c00000 */
[----:B------:R0:W1:Y:S02]  /*2a730*/  SHFL.IDX P6, R14, R13, R12, R11 ;  /* 0x0000000c0d0e7389 */ /* 0x00006400000c000b */
[----:B01----:R-:W-:Y:S01]  /*2a740*/  ENDCOLLECTIVE ;  /* 0x000000000000791b */ /* 0x003fe20003800000 */
.L_x_8762:
        /* <DEDUP_REMOVED lines=10> */
[----:B------:R-:W-:-:S07]  /*2a7f0*/  IMAD.MOV.U32 R4, RZ, RZ, R14 ;  /* 0x000000ffff047224 */ /* 0x000fce00078e000e */
[----:B0-----:R-:W-:Y:S05]  /*2a800*/  WARPSYNC.COLLECTIVE R15, `(.L_x_8763) ;  /* 0x000000000f087348 */ /* 0x001fea0003c00000 */
[----:B------:R1:W2:Y:S02]  /*2a810*/  SHFL.IDX P6, R14, R13, R12, R11 ;  /* 0x0000000c0d0e7389 */ /* 0x0002a400000c000b */
[----:B012---:R-:W-:Y:S01]  /*2a820*/  ENDCOLLECTIVE ;  /* 0x000000000000791b */ /* 0x007fe20003800000 */
.L_x_8763:
[----:B------:R-:W-:Y:S05]  /*2a830*/  BRA `(.L_x_8764) ;  /* 0xffffff9000807947 */ /* 0x000fea000383ffff */
.L_x_8551:
[----:B0-----:R0:W1:Y:S02]  /*2a840*/  SYNCS.PHASECHK.TRANS64.TRYWAIT P0, [R22+URZ+0x28820], R3 ;  /* 0x02882003160075a7 */ /* 0x001064000800017f */
[----:B-1----:R-:W-:Y:S05]  /*2a850*/  @!P0 NANOSLEEP.SYNCS 0x989680 ;  /* 0x009896800000895d */ /* 0x002fea0003900000 */
[----:B------:R-:W1:Y:S02]  /*2a860*/  @!P0 SYNCS.PHASECHK.TRANS64 P0, [R22+URZ+0x28820], R3 ;  /* 0x02882003160085a7 */ /* 0x000e64000800007f */
[----:B-1----:R-:W-:Y:S05]  /*2a870*/  @!P0 BRA `(.L_x_8551) ;  /* 0xfffffffc00f08947 */ /* 0x002fea000383ffff */
[----:B------:R-:W-:Y:S05]  /*2a880*/  BRA `(.L_x_8765) ;  /* 0xffffff9000fc7947 */ /* 0x000fea000383ffff */
.L_x_8556:
[----:B0-----:R0:W1:Y:S02]  /*2a890*/  SYNCS.PHASECHK.TRANS64.TRYWAIT P0, [R6+URZ+0x28840], R2 ;  /* 0x02884002060075a7 */ /* 0x001064000800017f */
[----:B-1----:R-:W-:Y:S05]  /*2a8a0*/  @!P0 NANOSLEEP.SYNCS 0x989680 ;  /* 0x009896800000895d */ /* 0x002fea0003900000 */
[----:B------:R-:W1:Y:S02]  /*2a8b0*/  @!P0 SYNCS.PHASECHK.TRANS64 P0, [R6+URZ+0x28840], R2 ;  /* 0x02884002060085a7 */ /* 0x000e64000800007f */
[----:B-1----:R-:W-:Y:S05]  /*2a8c0*/  @!P0 BRA `(.L_x_8556) ;  /* 0xfffffffc00f08947 */ /* 0x002fea000383ffff */
[----:B------:R-:W-:Y:S05]  /*2a8d0*/  BRA `(.L_x_8766) ;  /* 0xffffff9400c47947 */ /* 0x000fea000383ffff */
.L_x_8557:
        /* <DEDUP_REMOVED lines=8> */
.L_x_8768:
[----:B------:R-:W-:Y:S05]  /*2a960*/  BSYNC B1 ;  /* 0x0000000000017941 */ /* 0x000fea0003800000 */
.L_x_8767:
        /* <DEDUP_REMOVED lines=9> */
.L_x_8769:
[----:B------:R-:W-:Y:S02]  /*2aa00*/  IMAD R8, R8, 0x2, R22 ;  /* 0x0000000208087824 */ /* 0x000fe400078e0216 */
[----:B------:R-:W-:Y:S02]  /*2aa10*/  IMAD.MOV.U32 R13, RZ, RZ, R9 ;  /* 0x000000ffff0d7224 */ /* 0x000fe400078e0009 */
[----:B------:R-:W-:Y:S02]  /*2aa20*/  IMAD.MOV.U32 R12, RZ, RZ, 0x1 ;  /* 0x00000001ff0c7424 */ /* 0x000fe400078e00ff */
[----:B------:R-:W-:-:S07]  /*2aa30*/  IMAD.MOV.U32 R2, RZ, RZ, R14 ;  /* 0x000000ffff027224 */ /* 0x000fce00078e000e */
[----:B------:R-:W-:Y:S05]  /*2aa40*/  WARPSYNC.COLLECTIVE R15, `(.L_x_8770) ;  /* 0x000000000f087348 */ /* 0x000fea0003c00000 */
[----:B------:R0:W1:Y:S02]  /*2aa50*/  SHFL.IDX P6, R14, R13, R12, R11 ;  /* 0x0000000c0d0e7389 */ /* 0x00006400000c000b */
[----:B01----:R-:W-:Y:S01]  /*2aa60*/  ENDCOLLECTIVE ;  /* 0x000000000000791b */ /* 0x003fe20003800000 */
.L_x_8770:
        /* <DEDUP_REMOVED lines=12> */
.L_x_8771:
[----:B------:R-:W-:Y:S02]  /*2ab30*/  IMAD.MOV.U32 R13, RZ, RZ, R9 ;  /* 0x000000ffff0d7224 */ /* 0x000fe400078e0009 */
[----:B------:R-:W-:Y:S02]  /*2ab40*/  IMAD.MOV.U32 R12, RZ, RZ, 0x2 ;  /* 0x00000002ff0c7424 */ /* 0x000fe400078e00ff */
[----:B------:R-:W-:-:S07]  /*2ab50*/  IMAD.MOV.U32 R2, RZ, RZ, R14 ;  /* 0x000000ffff027224 */ /* 0x000fce00078e000e */
[----:B------:R-:W-:Y:S05]  /*2ab60*/  WARPSYNC.COLLECTIVE R15, `(.L_x_8772) ;  /* 0x000000000f087348 */ /* 0x000fea0003c00000 */
[----:B------:R0:W1:Y:S02]  /*2ab70*/  SHFL.IDX P6, R14, R13, R12, R11 ;  /* 0x0000000c0d0e7389 */ /* 0x00006400000c000b */
[----:B01----:R-:W-:Y:S01]  /*2ab80*/  ENDCOLLECTIVE ;  /* 0x000000000000791b */ /* 0x003fe20003800000 */
.L_x_8772:
        /* <DEDUP_REMOVED lines=12> */
.L_x_8773:
[----:B------:R-:W-:Y:S02]  /*2ac50*/  IMAD.MOV.U32 R13, RZ, RZ, R9 ;  /* 0x000000ffff0d7224 */ /* 0x000fe400078e0009 */
[----:B------:R-:W-:Y:S02]  /*2ac60*/  IMAD.MOV.U32 R12, RZ, RZ, 0x3 ;  /* 0x00000003ff0c7424 */ /* 0x000fe400078e00ff */
[----:B------:R-:W-:-:S07]  /*2ac70*/  IMAD.MOV.U32 R2, RZ, RZ, R14 ;  /* 0x000000ffff027224 */ /* 0x000fce00078e000e */
[----:B------:R-:W-:Y:S05]  /*2ac80*/  WARPSYNC.COLLECTIVE R15, `(.L_x_8774) ;  /* 0x000000000f087348 */ /* 0x000fea0003c00000 */
[----:B------:R0:W1:Y:S02]  /*2ac90*/  SHFL.IDX P6, R14, R13, R12, R11 ;  /* 0x0000000c0d0e7389 */ /* 0x00006400000c000b */
[----:B01----:R-:W-:Y:S01]  /*2aca0*/  ENDCOLLECTIVE ;  /* 0x000000000000791b */ /* 0x003fe20003800000 */
.L_x_8774:
        /* <DEDUP_REMOVED lines=12> */
.L_x_8775:
[----:B------:R-:W-:Y:S02]  /*2ad70*/  IMAD.MOV.U32 R13, RZ, RZ, R9 ;  /* 0x000000ffff0d7224 */ /* 0x000fe400078e0009 */
[----:B------:R-:W-:Y:S02]  /*2ad80*/  IMAD.MOV.U32 R12, RZ, RZ, 0x4 ;  /* 0x00000004ff0c7424 */ /* 0x000fe400078e00ff */
[----:B------:R-:W-:-:S07]  /*2ad90*/  IMAD.MOV.U32 R2, RZ, RZ, R14 ;  /* 0x000000ffff027224 */ /* 0x000fce00078e000e */
[----:B------:R-:W-:Y:S05]  /*2ada0*/  WARPSYNC.COLLECTIVE R15, `(.L_x_8776) ;  /* 0x000000000f087348 */ /* 0x000fea0003c00000 */
[----:B------:R0:W1:Y:S02]  /*2adb0*/  SHFL.IDX P6, R14, R13, R12, R11 ;  /* 0x0000000c0d0e7389 */ /* 0x00006400000c000b */
[----:B01----:R-:W-:Y:S01]  /*2adc0*/  ENDCOLLECTIVE ;  /* 0x000000000000791b */ /* 0x003fe20003800000 */
.L_x_8776:
        /* <DEDUP_REMOVED lines=12> */
.L_x_8777:
[----:B------:R-:W-:Y:S02]  /*2ae90*/  IMAD.MOV.U32 R13, RZ, RZ, R9 ;  /* 0x000000ffff0d7224 */ /* 0x000fe400078e0009 */
[----:B------:R-:W-:Y:S02]  /*2aea0*/  IMAD.MOV.U32 R12, RZ, RZ, 0x5 ;  /* 0x00000005ff0c7424 */ /* 0x000fe400078e00ff */
[----:B------:R-:W-:-:S07]  /*2aeb0*/  IMAD.MOV.U32 R2, RZ, RZ, R14 ;  /* 0x000000ffff027224 */ /* 0x000fce00078e000e */
[----:B------:R-:W-:Y:S05]  /*2aec0*/  WARPSYNC.COLLECTIVE R15, `(.L_x_8778) ;  /* 0x000000000f087348 */ /* 0x000fea0003c00000 */
[----:B------:R0:W1:Y:S02]  /*2aed0*/  SHFL.IDX P6, R14, R13, R12, R11 ;  /* 0x0000000c0d0e7389 */ /* 0x00006400000c000b */
[----:B01----:R-:W-:Y:S01]  /*2aee0*/  ENDCOLLECTIVE ;  /* 0x000000000000791b */ /* 0x003fe20003800000 */
.L_x_8778:
        /* <DEDUP_REMOVED lines=12> */
.L_x_8779:
[----:B------:R-:W-:Y:S02]  /*2afb0*/  IMAD.MOV.U32 R13, RZ, RZ, R9 ;  /* 0x000000ffff0d7224 */ /* 0x000fe400078e0009 */
[----:B------:R-:W-:Y:S02]  /*2afc0*/  IMAD.MOV.U32 R12, RZ, RZ, 0x6 ;  /* 0x00000006ff0c7424 */ /* 0x000fe400078e00ff */
[----:B------:R-:W-:-:S07]  /*2afd0*/  IMAD.MOV.U32 R2, RZ, RZ, R14 ;  /* 0x000000ffff027224 */ /* 0x000fce00078e000e */
[----:B------:R-:W-:Y:S05]  /*2afe0*/  WARPSYNC.COLLECTIVE R15, `(.L_x_8780) ;  /* 0x000000000f087348 */ /* 0x000fea0003c00000 */
[----:B------:R0:W1:Y:S02]  /*2aff0*/  SHFL.IDX P6, R14, R13, R12, R11 ;  /* 0x0000000c0d0e7389 */ /* 0x00006400000c000b */
[----:B01----:R-:W-:Y:S01]  /*2b000*/  ENDCOLLECTIVE ;  /* 0x000000000000791b */ /* 0x003fe20003800000 */
.L_x_8780:
        /* <DEDUP_REMOVED lines=12> */
.L_x_8781:
[----:B------:R-:W-:Y:S02]  /*2b0d0*/  IMAD.MOV.U32 R13, RZ, RZ, R9 ;  /* 0x000000ffff0d7224 */ /* 0x000fe400078e0009 */
[----:B------:R-:W-:Y:S02]  /*2b0e0*/  IMAD.MOV.U32 R12, RZ, RZ, 0x7 ;  /* 0x00000007ff0c7424 */ /* 0x000fe400078e00ff */
[----:B------:R-:W-:-:S07]  /*2b0f0*/  IMAD.MOV.U32 R2, RZ, RZ, R14 ;  /* 0x000000ffff027224 */ /* 0x000fce00078e000e */
[----:B------:R-:W-:Y:S05]  /*2b100*/  WARPSYNC.COLLECTIVE R15, `(.L_x_8782) ;  /* 0x000000000f087348 */ /* 0x000fea0003c00000 */
[----:B------:R0:W1:Y:S02]  /*2b110*/  SHFL.IDX P6, R14, R13, R12, R11 ;  /* 0x0000000c0d0e7389 */ /* 0x00006400000c000b */
[----:B01----:R-:W-:Y:S01]  /*2b120*/  ENDCOLLECTIVE ;  /* 0x000000000000791b */ /* 0x003fe20003800000 */
.L_x_8782:
        /* <DEDUP_REMOVED lines=12> */
.L_x_8783:
[----:B------:R-:W-:Y:S01]  /*2b1f0*/  IMAD.MOV.U32 R2, RZ, RZ, R14 ;  /* 0x000000ffff027224 */ /* 0x000fe200078e000e */
[----:B------:R-:W-:Y:S06]  /*2b200*/  BRA `(.L_x_8784) ;  /* 0xffffff9000987947 */ /* 0x000fec000383ffff */
.L_x_8562:
[----:B-1----:R1:W2:Y:S02]  /*2b210*/  SYNCS.PHASECHK.TRANS64.TRYWAIT P0, [R6+URZ+0x28860], R2 ;  /* 0x02886002060075a7 */ /* 0x0022a4000800017f */
[----:B--2---:R-:W-:Y:S05]  /*2b220*/  @!P0 NANOSLEEP.SYNCS 0x989680 ;  /* 0x009896800000895d */ /* 0x004fea0003900000 */
[----:B------:R-:W2:Y:S02]  /*2b230*/  @!P0 SYNCS.PHASECHK.TRANS64 P0, [R6+URZ+0x28860], R2 ;  /* 0x02886002060085a7 */ /* 0x000ea4000800007f */
[----:B--2---:R-:W-:Y:S05]  /*2b240*/  @!P0 BRA `(.L_x_8562) ;  /* 0xfffffffc00f08947 */ /* 0x004fea000383ffff */
[----:B------:R-:W-:Y:S05]  /*2b250*/  BRA `(.L_x_8785) ;  /* 0xffffff9000f47947 */ /* 0x000fea000383ffff */
.L_x_8563:
        /* <DEDUP_REMOVED lines=8> */
.L_x_8787:
[----:B------:R-:W-:Y:S05]  /*2b2e0*/  BSYNC B1 ;  /* 0x0000000000017941 */ /* 0x000fea0003800000 */
.L_x_8786:
        /* <DEDUP_REMOVED lines=9> */
.L_x_8788:
[----:B------:R-:W-:Y:S02]  /*2b380*/  IMAD.MOV.U32 R13, RZ, RZ, R23 ;  /* 0x000000ffff0d7224 */ /* 0x000fe400078e0017 */
[----:B------:R-:W-:Y:S02]  /*2b390*/  IMAD.MOV.U32 R12, RZ, RZ, 0x1 ;  /* 0x00000001ff0c7424 */ /* 0x000fe400078e00ff */
[----:B------:R-:W-:-:S07]  /*2b3a0*/  IMAD.MOV.U32 R2, RZ, RZ, R14 ;  /* 0x000000ffff027224 */ /* 0x000fce00078e000e */
[----:B------:R-:W-:Y:S05]  /*2b3b0*/  WARPSYNC.COLLECTIVE R15, `(.L_x_8789) ;  /* 0x000000000f087348 */ /* 0x000fea0003c00000 */
[----:B------:R0:W1:Y:S02]  /*2b3c0*/  SHFL.IDX P6, R14, R13, R12, R11 ;  /* 0x0000000c0d0e7389 */ /* 0x00006400000c000b */
[----:B01----:R-:W-:Y:S01]  /*2b3d0*/  ENDCOLLECTIVE ;  /* 0x000000000000791b */ /* 0x003fe20003800000 */
.L_x_8789:
        /* <DEDUP_REMOVED lines=14> */
.L_x_8790:
[----:B------:R-:W-:Y:S02]  /*2b4c0*/  IMAD.MOV.U32 R13, RZ, RZ, R23 ;  /* 0x000000ffff0d7224 */ /* 0x000fe400078e0017 */
[----:B------:R-:W-:Y:S02]  /*2b4d0*/  IMAD.MOV.U32 R12, RZ, RZ, 0x2 ;  /* 0x00000002ff0c7424 */ /* 0x000fe400078e00ff */
[----:B------:R-:W-:-:S07]  /*2b4e0*/  IMAD.MOV.U32 R2, RZ, RZ, R14 ;  /* 0x000000ffff027224 */ /* 0x000fce00078e000e */
[----:B------:R-:W-:Y:S05]  /*2b4f0*/  WARPSYNC.COLLECTIVE R15, `(.L_x_8791) ;  /* 0x000000000f087348 */ /* 0x000fea0003c00000 */
[----:B------:R0:W1:Y:S02]  /*2b500*/  SHFL.IDX P6, R14, R13, R12, R11 ;  /* 0x0000000c0d0e7389 */ /* 0x00006400000c000b */
[----:B01----:R-:W-:Y:S01]  /*2b510*/  ENDCOLLECTIVE ;  /* 0x000000000000791b */ /* 0x003fe20003800000 */
.L_x_8791:
        /* <DEDUP_REMOVED lines=14> */
.L_x_8792:
[----:B------:R-:W-:Y:S02]  /*2b600*/  IMAD.MOV.U32 R13, RZ, RZ, R23 ;  /* 0x000000ffff0d7224 */ /* 0x000fe400078e0017 */
[----:B------:R-:W-:Y:S02]  /*2b610*/  IMAD.MOV.U32 R12, RZ, RZ, 0x3 ;  /* 0x00000003ff0c7424 */ /* 0x000fe400078e00ff */
[----:B------:R-:W-:-:S07]  /*2b620*/  IMAD.MOV.U32 R2, RZ, RZ, R14 ;  /* 0x000000ffff027224 */ /* 0x000fce00078e000e */
[----:B------:R-:W-:Y:S05]  /*2b630*/  WARPSYNC.COLLECTIVE R15, `(.L_x_8793) ;  /* 0x000000000f087348 */ /* 0x000fea0003c00000 */
[----:B------:R0:W1:Y:S02]  /*2b640*/  SHFL.IDX P6, R14, R13, R12, R11 ;  /* 0x0000000c0d0e7389 */ /* 0x00006400000c000b */
[----:B01----:R-:W-:Y:S01]  /*2b650*/  ENDCOLLECTIVE ;  /* 0x000000000000791b */ /* 0x003fe20003800000 */
.L_x_8793:
        /* <DEDUP_REMOVED lines=14> */
.L_x_8794:
[----:B------:R-:W-:Y:S02]  /*2b740*/  IMAD.MOV.U32 R13, RZ, RZ, R23 ;  /* 0x000000ffff0d7224 */ /* 0x000fe400078e0017 */
[----:B------:R-:W-:Y:S02]  /*2b750*/  IMAD.MOV.U32 R12, RZ, RZ, 0x4 ;  /* 0x00000004ff0c7424 */ /* 0x000fe400078e00ff */
[----:B------:R-:W-:-:S07]  /*2b760*/  IMAD.MOV.U32 R2, RZ, RZ, R14 ;  /* 0x000000ffff027224 */ /* 0x000fce00078e000e */
[----:B------:R-:W-:Y:S05]  /*2b770*/  WARPSYNC.COLLECTIVE R15, `(.L_x_8795) ;  /* 0x000000000f087348 */ /* 0x000fea0003c00000 */
[----:B------:R0:W1:Y:S02]  /*2b780*/  SHFL.IDX P6, R14, R13, R12, R11 ;  /* 0x0000000c0d0e7389 */ /* 0x00006400000c000b */
[----:B01----:R-:W-:Y:S01]  /*2b790*/  ENDCOLLECTIVE ;  /* 0x000000000000791b */ /* 0x003fe20003800000 */
.L_x_8795:
        /* <DEDUP_REMOVED lines=14> */
.L_x_8796:
[----:B------:R-:W-:Y:S02]  /*2b880*/  IMAD.MOV.U32 R13, RZ, RZ, R23 ;  /* 0x000000ffff0d7224 */ /* 0x000fe400078e0017 */
[----:B------:R-:W-:Y:S02]  /*2b890*/  IMAD.MOV.U32 R12, RZ, RZ, 0x5 ;  /* 0x00000005ff0c7424 */ /* 0x000fe400078e00ff */
[----:B------:R-:W-:-:S07]  /*2b8a0*/  IMAD.MOV.U32 R2, RZ, RZ, R14 ;  /* 0x000000ffff027224 */ /* 0x000fce00078e000e */
[----:B------:R-:W-:Y:S05]  /*2b8b0*/  WARPSYNC.COLLECTIVE R15, `(.L_x_8797) ;  /* 0x000000000f087348 */ /* 0x000fea0003c00000 */
[----:B------:R0:W1:Y:S02]  /*2b8c0*/  SHFL.IDX P6, R14, R13, R12, R11 ;  /* 0x0000000c0d0e7389 */ /* 0x00006400000c000b */
[----:B01----:R-:W-:Y:S01]  /*2b8d0*/  ENDCOLLECTIVE ;  /* 0x000000000000791b */ /* 0x003fe20003800000 */
.L_x_8797:
        /* <DEDUP_REMOVED lines=14> */
.L_x_8798:
[----:B------:R-:W-:Y:S02]  /*2b9c0*/  IMAD.MOV.U32 R13, RZ, RZ, R23 ;  /* 0x000000ffff0d7224 */ /* 0x000fe400078e0017 */
[----:B------:R-:W-:Y:S02]  /*2b9d0*/  IMAD.MOV.U32 R12, RZ, RZ, 0x6 ;  /* 0x00000006ff0c7424 */ /* 0x000fe400078e00ff */
[----:B------:R-:W-:-:S07]  /*2b9e0*/  IMAD.MOV.U32 R2, RZ, RZ, R14 ;  /* 0x000000ffff027224 */ /* 0x000fce00078e000e */
[----:B------:R-:W-:Y:S05]  /*2b9f0*/  WARPSYNC.COLLECTIVE R15, `(.L_x_8799) ;  /* 0x000000000f087348 */ /* 0x000fea0003c00000 */
[----:B------:R0:W1:Y:S02]  /*2ba00*/  SHFL.IDX P6, R14, R13, R12, R11 ;  /* 0x0000000c0d0e7389 */ /* 0x00006400000c000b */
[----:B01----:R-:W-:Y:S01]  /*2ba10*/  ENDCOLLECTIVE ;  /* 0x000000000000791b */ /* 0x003fe20003800000 */
.L_x_8799:
        /* <DEDUP_REMOVED lines=14> */
.L_x_8800:
[----:B------:R-:W-:Y:S02]  /*2bb00*/  IMAD.MOV.U32 R13, RZ, RZ, R23 ;  /* 0x000000ffff0d7224 */ /* 0x000fe400078e0017 */
[----:B------:R-:W-:Y:S01]  /*2bb10*/  IMAD.MOV.U32 R12, RZ, RZ, 0x7 ;  /* 0x00000007ff0c7424 */ /* 0x000fe200078e00ff */
[----:B------:R-:W-:-:S07]  /*2bb20*/  MOV R2, R14 ;  /* 0x0000000e00027202 */ /* 0x000fce0000000f00 */
[----:B------:R-:W-:Y:S05]  /*2bb30*/  WARPSYNC.COLLECTIVE R15, `(.L_x_8801) ;  /* 0x000000000f087348 */ /* 0x000fea0003c00000 */
[----:B------:R0:W1:Y:S02]  /*2bb40*/  SHFL.IDX P6, R14, R13, R12, R11 ;  /* 0x0000000c0d0e7389 */ /* 0x00006400000c000b */
[----:B01----:R-:W-:Y:S01]  /*2bb50*/  ENDCOLLECTIVE ;  /* 0x000000000000791b */ /* 0x003fe20003800000 */
.L_x_8801:
        /* <DEDUP_REMOVED lines=13> */
.L_x_8802:
[----:B------:R-:W-:Y:S01]  /*2bc30*/  @!PT LDS RZ, [RZ] ;  /* 0x00000000fffff984 */ /* 0x000fe20000000800 */
[----:B------:R-:W-:Y:S01]  /*2bc40*/  @!PT LDS RZ, [RZ] ;  /* 0x00000000fffff984 */ /* 0x000fe20000000800 */
[----:B------:R-:W-:Y:S01]  /*2bc50*/  @!PT LDS RZ, [RZ] ;  /* 0x00000000fffff984 */ /* 0x000fe20000000800 */
[----:B------:R0:W-:Y:S02]  /*2bc60*/  LDGSTS.E.BYPASS.LTC128B.128 [R7+0x7400], desc[UR54][R2.64+0x80], !P0 ;  /* 0x0740008002077fae */ /* 0x0001e4000c101d76 */
[----:B0-----:R-:W-:Y:S01]  /*2bc70*/  IMAD.MOV.U32 R2, RZ, RZ, R14 ;  /* 0x000000ffff027224 */ /* 0x001fe200078e000e */
[----:B------:R-:W-:Y:S06]  /*2bc80*/  BRA `(.L_x_8803) ;  /* 0xffffff8c007c7947 */ /* 0x000fec000383ffff */
.L_x_8571:
[----:B0-----:R0:W1:Y:S02]  /*2bc90*/  SYNCS.PHASECHK.TRANS64.TRYWAIT P0, [R0+URZ+0x28860], R3 ;  /* 0x02886003000075a7 */ /* 0x001064000800017f */
[----:B-1----:R-:W-:Y:S05]  /*2bca0*/  @!P0 NANOSLEEP.SYNCS 0x989680 ;  /* 0x009896800000895d */ /* 0x002fea0003900000 */
[----:B------:R-:W1:Y:S02]  /*2bcb0*/  @!P0 SYNCS.PHASECHK.TRANS64 P0, [R0+URZ+0x28860], R3 ;  /* 0x02886003000085a7 */ /* 0x000e64000800007f */
[----:B-1----:R-:W-:Y:S05]  /*2bcc0*/  @!P0 BRA `(.L_x_8571) ;  /* 0xfffffffc00f08947 */ /* 0x002fea000383ffff */
[----:B------:R-:W-:Y:S05]  /*2bcd0*/  BRA `(.L_x_8804) ;  /* 0xffffff90009c7947 */ /* 0x000fea000383ffff */
.L_x_8572:
        /* <DEDUP_REMOVED lines=8> */
.L_x_8806:
[----:B------:R-:W-:Y:S05]  /*2bd60*/  BSYNC B0 ;  /* 0x0000000000007941 */ /* 0x000fea0003800000 */
.L_x_8805:
        /* <DEDUP_REMOVED lines=9> */
.L_x_8807:
        /* <DEDUP_REMOVED lines=12> */
.L_x_8808:
        /* <DEDUP_REMOVED lines=13> */
.L_x_8809:
[----:B------:R-:W-:Y:S02]  /*2bf90*/  IMAD.MOV.U32 R13, RZ, RZ, R23 ;  /* 0x000000ffff0d7224 */ /* 0x000fe400078e0017 */
[----:B------:R-:W-:Y:S02]  /*2bfa0*/  IMAD.MOV.U32 R12, RZ, RZ, 0x2 ;  /* 0x00000002ff0c7424 */ /* 0x000fe400078e00ff */
[----:B------:R-:W-:-:S07]  /*2bfb0*/  IMAD.MOV.U32 R10, RZ, RZ, R14 ;  /* 0x000000ffff0a7224 */ /* 0x000fce00078e000e */
[----:B------:R-:W-:Y:S05]  /*2bfc0*/  WARPSYNC.COLLECTIVE R15, `(.L_x_8810) ;  /* 0x000000000f087348 */ /* 0x000fea0003c00000 */
[----:B------:R0:W1:Y:S02]  /*2bfd0*/  SHFL.IDX P6, R14, R13, R12, R11 ;  /* 0x0000000c0d0e7389 */ /* 0x00006400000c000b */
[----:B01----:R-:W-:Y:S01]  /*2bfe0*/  ENDCOLLECTIVE ;  /* 0x000000000000791b */ /* 0x003fe20003800000 */
.L_x_8810:
        /* <DEDUP_REMOVED lines=14> */
.L_x_8811:
[----:B------:R-:W-:Y:S02]  /*2c0d0*/  IMAD.MOV.U32 R13, RZ, RZ, R23 ;  /* 0x000000ffff0d7224 */ /* 0x000fe400078e0017 */
[----:B------:R-:W-:Y:S01]  /*2c0e0*/  IMAD.MOV.U32 R12, RZ, RZ, 0x3 ;  /* 0x00000003ff0c7424 */ /* 0x000fe200078e00ff */
[----:B------:R-:W-:-:S13]  /*2c0f0*/  IADD3 R2, P2, R14, R5, RZ ;  /* 0x000000050e027210 */ /* 0x000fda0007f5e0ff */
[----:B------:R-:W-:Y:S05]  /*2c100*/  WARPSYNC.COLLECTIVE R15, `(.L_x_8812) ;  /* 0x000000000f087348 */ /* 0x000fea0003c00000 */
[----:B------:R0:W1:Y:S02]  /*2c110*/  SHFL.IDX P6, R14, R13, R12, R11 ;  /* 0x0000000c0d0e7389 */ /* 0x00006400000c000b */
[----:B01----:R-:W-:Y:S01]  /*2c120*/  ENDCOLLECTIVE ;  /* 0x000000000000791b */ /* 0x003fe20003800000 */
.L_x_8812:
        /* <DEDUP_REMOVED lines=13> */
.L_x_8813:
[----:B------:R-:W-:Y:S02]  /*2c200*/  IMAD.MOV.U32 R13, RZ, RZ, R23 ;  /* 0x000000ffff0d7224 */ /* 0x000fe400078e0017 */
[----:B------:R-:W-:Y:S01]  /*2c210*/  IMAD.MOV.U32 R12, RZ, RZ, 0x4 ;  /* 0x00000004ff0c7424 */ /* 0x000fe200078e00ff */
[----:B------:R-:W-:-:S13]  /*2c220*/  IADD3 R2, P2, R14, R5, RZ ;  /* 0x000000050e027210 */ /* 0x000fda0007f5e0ff */
[----:B------:R-:W-:Y:S05]  /*2c230*/  WARPSYNC.COLLECTIVE R15, `(.L_x_8814) ;  /* 0x000000000f087348 */ /* 0x000fea0003c00000 */
[----:B------:R0:W1:Y:S02]  /*2c240*/  SHFL.IDX P6, R14, R13, R12, R11 ;  /* 0x0000000c0d0e7389 */ /* 0x00006400000c000b */
[----:B01----:R-:W-:Y:S01]  /*2c250*/  ENDCOLLECTIVE ;  /* 0x000000000000791b */ /* 0x003fe20003800000 */
.L_x_8814:
        /* <DEDUP_REMOVED lines=13> */
.L_x_8815:
[----:B------:R-:W-:Y:S01]  /*2c330*/  IMAD.MOV.U32 R13, RZ, RZ, R23 ;  /* 0x000000ffff0d7224 */ /* 0x000fe200078e0017 */
[----:B------:R-:W-:Y:S01]  /*2c340*/  MOV R12, 0x5 ;  /* 0x00000005000c7802 */ /* 0x000fe20000000f00 */
[----:B------:R-:W-:-:S07]  /*2c350*/  IMAD.MOV.U32 R10, RZ, RZ, R14 ;  /* 0x000000ffff0a7224 */ /* 0x000fce00078e000e */
[----:B------:R-:W-:Y:S05]  /*2c360*/  WARPSYNC.COLLECTIVE R15, `(.L_x_8816) ;  /* 0x000000000f087348 */ /* 0x000fea0003c00000 */
[----:B------:R0:W1:Y:S02]  /*2c370*/  SHFL.IDX P6, R14, R13, R12, R11 ;  /* 0x0000000c0d0e7389 */ /* 0x00006400000c000b */
[----:B01----:R-:W-:Y:S01]  /*2c380*/  ENDCOLLECTIVE ;  /* 0x000000000000791b */ /* 0x003fe20003800000 */
.L_x_8816:
        /* <DEDUP_REMOVED lines=14> */
.L_x_8817:
[----:B------:R-:W-:Y:S02]  /*2c470*/  IMAD.MOV.U32 R13, RZ, RZ, R23 ;  /* 0x000000ffff0d7224 */ /* 0x000fe400078e0017 */
[----:B------:R-:W-:Y:S01]  /*2c480*/  IMAD.MOV.U32 R12, RZ, RZ, 0x6 ;  /* 0x00000006ff0c7424 */ /* 0x000fe200078e00ff */
[----:B------:R-:W-:-:S13]  /*2c490*/  IADD3 R2, P2, R14, R5, RZ ;  /* 0x000000050e027210 */ /* 0x000fda0007f5e0ff */
[----:B------:R-:W-:Y:S05]  /*2c4a0*/  WARPSYNC.COLLECTIVE R15, `(.L_x_8818) ;  /* 0x000000000f087348 */ /* 0x000fea0003c00000 */
[----:B------:R0:W1:Y:S02]  /*2c4b0*/  SHFL.IDX P6, R14, R13, R12, R11 ;  /* 0x0000000c0d0e7389 */ /* 0x00006400000c000b */
[----:B01----:R-:W-:Y:S01]  /*2c4c0*/  ENDCOLLECTIVE ;  /* 0x000000000000791b */ /* 0x003fe20003800000 */
.L_x_8818:
        /* <DEDUP_REMOVED lines=13> */
.L_x_8819:
[----:B------:R-:W-:Y:S02]  /*2c5a0*/  IMAD.MOV.U32 R13, RZ, RZ, R23 ;  /* 0x000000ffff0d7224 */ /* 0x000fe400078e0017 */
[----:B------:R-:W-:Y:S02]  /*2c5b0*/  IMAD.MOV.U32 R12, RZ, RZ, 0x7 ;  /* 0x00000007ff0c7424 */ /* 0x000fe400078e00ff */
[----:B------:R-:W-:-:S07]  /*2c5c0*/  IMAD.MOV.U32 R10, RZ, RZ, R14 ;  /* 0x000000ffff0a7224 */ /* 0x000fce00078e000e */
[----:B------:R-:W-:Y:S05]  /*2c5d0*/  WARPSYNC.COLLECTIVE R15, `(.L_x_8820) ;  /* 0x000000000f087348 */ /* 0x000fea0003c00000 */
[----:B------:R0:W1:Y:S02]  /*2c5e0*/  SHFL.IDX P6, R14, R13, R12, R11 ;  /* 0x0000000c0d0e7389 */ /* 0x00006400000c000b */
[----:B01----:R-:W-:Y:S01]  /*2c5f0*/  ENDCOLLECTIVE ;  /* 0x000000000000791b */ /* 0x003fe20003800000 */
.L_x_8820:
        /* <DEDUP_REMOVED lines=12> */
.L_x_8821:
[----:B------:R-:W-:Y:S05]  /*2c6c0*/  BRA `(.L_x_8822) ;  /* 0xffffff8c003c7947 */ /* 0x000fea000383ffff */
.L_x_8577:
        /* <DEDUP_REMOVED lines=8> */
.L_x_8824:
[----:B------:R-:W-:Y:S05]  /*2c750*/  BSYNC B0 ;  /* 0x0000000000007941 */ /* 0x000fea0003800000 */
.L_x_8823:
        /* <DEDUP_REMOVED lines=9> */
.L_x_8825:
        /* <DEDUP_REMOVED lines=18> */
.L_x_8826:
[----:B------:R-:W-:Y:S01]  /*2c910*/  IMAD.MOV.U32 R12, RZ, RZ, 0x2 ;  /* 0x00000002ff0c7424 */ /* 0x000fe200078e00ff */
[----:B------:R-:W-:-:S05]  /*2c920*/  SEL R6, R14, RZ, P1 ;  /* 0x000000ff0e067207 */ /* 0x000fca0000800000 */
[----:B------:R-:W-:-:S04]  /*2c930*/  IMAD.IADD R6, R5, 0x1, R6 ;  /* 0x0000000105067824 */ /* 0x000fc800078e0206 */
[----:B------:R-:W-:-:S07]  /*2c940*/  IMAD.MOV.U32 R13, RZ, RZ, R6 ;  /* 0x000000ffff0d7224 */ /* 0x000fce00078e0006 */
[----:B------:R-:W-:Y:S05]  /*2c950*/  WARPSYNC.COLLECTIVE R15, `(.L_x_8827) ;  /* 0x000000000f087348 */ /* 0x000fea0003c00000 */
[----:B------:R0:W1:Y:S02]  /*2c960*/  SHFL.UP P6, R14, R13, R12, R11 ;  /* 0x0400000c0d0e7389 */ /* 0x00006400000c000b */
[----:B01----:R-:W-:Y:S01]  /*2c970*/  ENDCOLLECTIVE ;  /* 0x000000000000791b */ /* 0x003fe20003800000 */
.L_x_8827:
[----:B------:R-:W-:Y:S01]  /*2c980*/  IMAD.MOV.U32 R12, RZ, RZ, 0x4 ;  /* 0x00000004ff0c7424 */ /* 0x000fe200078e00ff */
[----:B------:R-:W-:-:S05]  /*2c990*/  SEL R7, R14, RZ, P2 ;  /* 0x000000ff0e077207 */ /* 0x000fca0001000000 */
[----:B------:R-:W-:-:S04]  /*2c9a0*/  IMAD.IADD R7, R6, 0x1, R7 ;  /* 0x0000000106077824 */ /* 0x000fc800078e0207 */
[----:B------:R-:W-:-:S07]  /*2c9b0*/  IMAD.MOV.U32 R13, RZ, RZ, R7 ;  /* 0x000000ffff0d7224 */ /* 0x000fce00078e0007 */
[----:B------:R-:W-:Y:S05]  /*2c9c0*/  WARPSYNC.COLLECTIVE R15, `(.L_x_8828) ;  /* 0x000000000f087348 */ /* 0x000fea0003c00000 */
[----:B------:R0:W1:Y:S02]  /*2c9d0*/  SHFL.UP P6, R14, R13, R12, R11 ;  /* 0x0400000c0d0e7389 */ /* 0x00006400000c000b */
[----:B01----:R-:W-:Y:S01]  /*2c9e0*/  ENDCOLLECTIVE ;  /* 0x000000000000791b */ /* 0x003fe20003800000 */
.L_x_8828:
[----:B------:R-:W-:Y:S01]  /*2c9f0*/  IMAD.MOV.U32 R12, RZ, RZ, 0x8 ;  /* 0x00000008ff0c7424 */ /* 0x000fe200078e00ff */
[----:B------:R-:W-:-:S05]  /*2ca00*/  SEL R2, R14, RZ, P3 ;  /* 0x000000ff0e027207 */ /* 0x000fca0001800000 */
[----:B------:R-:W-:-:S04]  /*2ca10*/  IMAD.IADD R2, R7, 0x1, R2 ;  /* 0x0000000107027824 */ /* 0x000fc800078e0202 */
[----:B------:R-:W-:-:S07]  /*2ca20*/  IMAD.MOV.U32 R13, RZ, RZ, R2 ;  /* 0x000000ffff0d7224 */ /* 0x000fce00078e0002 */
[----:B------:R-:W-:Y:S05]  /*2ca30*/  WARPSYNC.COLLECTIVE R15, `(.L_x_8829) ;  /* 0x000000000f087348 */ /* 0x000fea0003c00000 */
[----:B------:R0:W1:Y:S02]  /*2ca40*/  SHFL.UP P6, R14, R13, R12, R11 ;  /* 0x0400000c0d0e7389 */ /* 0x00006400000c000b */
[----:B01----:R-:W-:Y:S01]  /*2ca50*/  ENDCOLLECTIVE ;  /* 0x000000000000791b */ /* 0x003fe20003800000 */
.L_x_8829:
[----:B------:R-:W-:Y:S01]  /*2ca60*/  IMAD.MOV.U32 R12, RZ, RZ, 0x10 ;  /* 0x00000010ff0c7424 */ /* 0x000fe200078e00ff */
[----:B------:R-:W-:-:S05]  /*2ca70*/  SEL R3, R14, RZ, P4 ;  /* 0x000000ff0e037207 */ /* 0x000fca0002000000 */
[----:B------:R-:W-:-:S04]  /*2ca80*/  IMAD.IADD R3, R2, 0x1, R3 ;  /* 0x0000000102037824 */ /* 0x000fc800078e0203 */
[----:B------:R-:W-:-:S07]  /*2ca90*/  IMAD.MOV.U32 R13, RZ, RZ, R3 ;  /* 0x000000ffff0d7224 */ /* 0x000fce00078e0003 */
[----:B------:R-:W-:Y:S05]  /*2caa0*/  WARPSYNC.COLLECTIVE R15, `(.L_x_8830) ;  /* 0x000000000f087348 */ /* 0x000fea0003c00000 */
[----:B------:R0:W1:Y:S02]  /*2cab0*/  SHFL.UP P6, R14, R13, R12, R11 ;  /* 0x0400000c0d0e7389 */ /* 0x00006400000c000b */
[----:B01----:R-:W-:Y:S01]  /*2cac0*/  ENDCOLLECTIVE ;  /* 0x000000000000791b */ /* 0x003fe20003800000 */
.L_x_8830:
        /* <DEDUP_REMOVED lines=8> */
.L_x_8831:
[----:B------:R-:W-:Y:S05]  /*2cb50*/  BRA `(.L_x_8832) ;  /* 0xffffff8c00487947 */ /* 0x000fea000383ffff */
.L_x_8582:
        /* <DEDUP_REMOVED lines=8> */
.L_x_8834:
[----:B------:R-:W-:Y:S05]  /*2cbe0*/  BSYNC B0 ;  /* 0x0000000000007941 */ /* 0x000fea0003800000 */
.L_x_8833:
        /* <DEDUP_REMOVED lines=8> */
.L_x_8835:
[----:B------:R-:W-:Y:S01]  /*2cc70*/  IMAD.MOV.U32 R12, RZ, RZ, 0x4 ;  /* 0x00000004ff0c7424 */ /* 0x000fe200078e00ff */
[----:B------:R-:W-:-:S05]  /*2cc80*/  SEL R2, R14, RZ, P2 ;  /* 0x000000ff0e027207 */ /* 0x000fca0001000000 */
[----:B------:R-:W-:-:S04]  /*2cc90*/  IMAD.IADD R2, R13, 0x1, R2 ;  /* 0x000000010d027824 */ /* 0x000fc800078e0202 */
[----:B------:R-:W-:-:S07]  /*2cca0*/  IMAD.MOV.U32 R13, RZ, RZ, R2 ;  /* 0x000000ffff0d7224 */ /* 0x000fce00078e0002 */
[----:B------:R-:W-:Y:S05]  /*2ccb0*/  WARPSYNC.COLLECTIVE R15, `(.L_x_8836) ;  /* 0x000000000f087348 */ /* 0x000fea0003c00000 */
[----:B------:R0:W1:Y:S02]  /*2ccc0*/  SHFL.UP P6, R14, R13, R12, R11 ;  /* 0x0400000c0d0e7389 */ /* 0x00006400000c000b */
[----:B01----:R-:W-:Y:S01]  /*2ccd0*/  ENDCOLLECTIVE ;  /* 0x000000000000791b */ /* 0x003fe20003800000 */
.L_x_8836:
[----:B------:R-:W-:Y:S01]  /*2cce0*/  IMAD.MOV.U32 R12, RZ, RZ, 0x8 ;  /* 0x00000008ff0c7424 */ /* 0x000fe200078e00ff */
[----:B------:R-:W-:-:S05]  /*2ccf0*/  SEL R3, R14, RZ, P3 ;  /* 0x000000ff0e037207 */ /* 0x000fca0001800000 */
[----:B------:R-:W-:-:S04]  /*2cd00*/  IMAD.IADD R3, R2, 0x1, R3 ;  /* 0x0000000102037824 */ /* 0x000fc800078e0203 */
[----:B------:R-:W-:-:S07]  /*2cd10*/  IMAD.MOV.U32 R13, RZ, RZ, R3 ;  /* 0x000000ffff0d7224 */ /* 0x000fce00078e0003 */
[----:B------:R-:W-:Y:S05]  /*2cd20*/  WARPSYNC.COLLECTIVE R15, `(.L_x_8837) ;  /* 0x000000000f087348 */ /* 0x000fea0003c00000 */
[----:B------:R0:W1:Y:S02]  /*2cd30*/  SHFL.UP P6, R14, R13, R12, R11 ;  /* 0x0400000c0d0e7389 */ /* 0x00006400000c000b */
[----:B01----:R-:W-:Y:S01]  /*2cd40*/  ENDCOLLECTIVE ;  /* 0x000000000000791b */ /* 0x003fe20003800000 */
.L_x_8837:
[----:B------:R-:W-:Y:S01]  /*2cd50*/  IMAD.MOV.U32 R12, RZ, RZ, 0x10 ;  /* 0x00000010ff0c7424 */ /* 0x000fe200078e00ff */
[----:B------:R-:W-:-:S05]  /*2cd60*/  SEL R4, R14, RZ, P4 ;  /* 0x000000ff0e047207 */ /* 0x000fca0002000000 */
[----:B------:R-:W-:-:S04]  /*2cd70*/  IMAD.IADD R4, R3, 0x1, R4 ;  /* 0x0000000103047824 */ /* 0x000fc800078e0204 */
[----:B------:R-:W-:-:S07]  /*2cd80*/  IMAD.MOV.U32 R13, RZ, RZ, R4 ;  /* 0x000000ffff0d7224 */ /* 0x000fce00078e0004 */
[----:B------:R-:W-:Y:S05]  /*2cd90*/  WARPSYNC.COLLECTIVE R15, `(.L_x_8838) ;  /* 0x000000000f087348 */ /* 0x000fea0003c00000 */
[----:B------:R0:W1:Y:S02]  /*2cda0*/  SHFL.UP P6, R14, R13, R12, R11 ;  /* 0x0400000c0d0e7389 */ /* 0x00006400000c000b */
[----:B01----:R-:W-:Y:S01]  /*2cdb0*/  ENDCOLLECTIVE ;  /* 0x000000000000791b */ /* 0x003fe20003800000 */
.L_x_8838:
        /* <DEDUP_REMOVED lines=8> */
.L_x_8839:
[----:B------:R-:W-:Y:S05]  /*2ce40*/  BRA `(.L_x_8840) ;  /* 0xffffff8c00287947 */ /* 0x000fea000383ffff */
.L_x_8584:
[----:B------:R-:W-:Y:S01]  /*2ce50*/  BSSY B0, `(.L_x_8841) ;  /* 0x0000006000007945 */ /* 0x000fe20003800000 */
[----:B------:R-:W-:Y:S01]  /*2ce60*/  PLOP3.LUT P6, PT, P6, PT, PT, 0x8, 0x0 ;  /* 0x000000000000781c */ /* 0x000fe200037ce170 */
[----:B------:R-:W-:-:S12]  /*2ce70*/  IMAD.MOV.U32 R15, RZ, RZ, -0x1 ;  /* 0xffffffffff0f7424 */ /* 0x000fd800078e00ff */
[----:B01----:R-:W-:Y:S05]  /*2ce80*/  WARPSYNC.COLLECTIVE R15, `(.L_x_8842) ;  /* 0x000000000f087348 */ /* 0x003fea0003c00000 */
[----:B------:R-:W-:Y:S01]  /*2ce90*/  VOTE.ANY R14, PT, P6 ;  /* 0x00000000000e7806 */ /* 0x000fe200030e0100 */
[----:B01----:R-:W-:Y:S06]  /*2cea0*/  ENDCOLLECTIVE ;  /* 0x000000000000791b */ /* 0x003fec0003800000 */
.L_x_8842:
[----:B------:R-:W-:Y:S05]  /*2ceb0*/  BSYNC B0 ;  /* 0x0000000000007941 */ /* 0x000fea0003800000 */
.L_x_8841:
        /* <DEDUP_REMOVED lines=9> */
.L_x_8843:
[----:B------:R-:W-:Y:S01]  /*2cf50*/  IMAD.MOV.U32 R5, RZ, RZ, R14 ;  /* 0x000000ffff057224 */ /* 0x000fe200078e000e */
[----:B------:R-:W-:Y:S06]  /*2cf60*/  BRA `(.L_x_8844) ;  /* 0xffffff8c00187947 */ /* 0x000fec000383ffff */
.L_x_8586:
[----:B------:R-:W-:Y:S01]  /*2cf70*/  BSSY B0, `(.L_x_8845) ;  /* 0x0000007000007945 */ /* 0x000fe20003800000 */
[----:B------:R-:W-:Y:S02]  /*2cf80*/  IMAD.MOV.U32 R13, RZ, RZ, R6 ;  /* 0x000000ffff0d7224 */ /* 0x000fe400078e0006 */
[----:B------:R-:W-:Y:S02]  /*2cf90*/  IMAD.MOV.U32 R11, RZ, RZ, 0x1f ;  /* 0x0000001fff0b7424 */ /* 0x000fe400078e00ff */
[----:B------:R-:W-:-:S07]  /*2cfa0*/  IMAD.MOV.U32 R15, RZ, RZ, -0x1 ;  /* 0xffffffffff0f7424 */ /* 0x000fce00078e00ff */
[----:B0123--:R-:W-:Y:S05]  /*2cfb0*/  WARPSYNC.COLLECTIVE R15, `(.L_x_8846) ;  /* 0x000000000f087348 */ /* 0x00ffea0003c00000 */
[----:B------:R4:W0:Y:S02]  /*2cfc0*/  SHFL.IDX P6, R14, R13, R12, R11 ;  /* 0x0000000c0d0e7389 */ /* 0x00082400000c000b */
[----:B01234-:R-:W-:Y:S01]  /*2cfd0*/  ENDCOLLECTIVE ;  /* 0x000000000000791b */ /* 0x01ffe20003800000 */
.L_x_8846:
[----:B------:R-:W-:Y:S05]  /*2cfe0*/  BSYNC B0 ;  /* 0x0000000000007941 */ /* 0x000fea0003800000 */
.L_x_8845:
[----:B------:R-:W-:Y:S05]  /*2cff0*/  BRA `(.L_x_8585) ;  /* 0xffffff8c00107947 */ /* 0x000fea000383ffff */
.L_x_8590:
[----:B0-----:R0:W2:Y:S02]  /*2d000*/  SYNCS.PHASECHK.TRANS64.TRYWAIT P0, [R7+URZ+0x28820], R0 ;  /* 0x02882000070075a7 */ /* 0x0010a4000800017f */
[----:B--2---:R-:W-:Y:S05]  /*2d010*/  @!P0 NANOSLEEP.SYNCS 0x989680 ;  /* 0x009896800000895d */ /* 0x004fea0003900000 */
[----:B------:R-:W2:Y:S02]  /*2d020*/  @!P0 SYNCS.PHASECHK.TRANS64 P0, [R7+URZ+0x28820], R0 ;  /* 0x02882000070085a7 */ /* 0x000ea4000800007f */
[----:B--2---:R-:W-:Y:S05]  /*2d030*/  @!P0 BRA `(.L_x_8590) ;  /* 0xfffffffc00f08947 */ /* 0x004fea000383ffff */
[----:B------:R-:W-:Y:S05]  /*2d040*/  BRA `(.L_x_8847) ;  /* 0xffffff9000887947 */ /* 0x000fea000383ffff */
.L_x_8591:
        /* <DEDUP_REMOVED lines=11> */
.L_x_8849:
[----:B------:R-:W-:Y:S05]  /*2d100*/  BSYNC B0 ;  /* 0x0000000000007941 */ /* 0x000fea0003800000 */
.L_x_8848:
[----:B------:R-:W-:Y:S05]  /*2d110*/  BRA `(.L_x_8850) ;  /* 0xffffff9000707947 */ /* 0x000fea000383ffff */
.L_x_8592:
[----:B------:R-:W-:Y:S01]  /*2d120*/  BSSY B0, `(.L_x_8851) ;  /* 0x0000006000007945 */ /* 0x000fe20003800000 */
[----:B------:R-:W-:-:S07]  /*2d130*/  IMAD.MOV.U32 R15, RZ, RZ, -0x1 ;  /* 0xffffffffff0f7424 */ /* 0x000fce00078e00ff */
[----:B01-3--:R-:W-:Y:S05]  /*2d140*/  WARPSYNC.COLLECTIVE R15, `(.L_x_8852) ;  /* 0x000000000f0c7348 */ /* 0x00bfea0003c00000 */
[----:B------:R-:W-:Y:S02]  /*2d150*/  ELECT P6, UR62, PT ;  /* 0x00000000003e782f */ /* 0x000fe400038c0000 */
[----:B------:R-:W-:Y:S01]  /*2d160*/  MOV R14, UR62 ;  /* 0x0000003e000e7c02 */ /* 0x000fe20008000f00 */
[----:B01-3--:R-:W-:Y:S10]  /*2d170*/  ENDCOLLECTIVE ;  /* 0x000000000000791b */ /* 0x00bff40003800000 */
.L_x_8852:
[----:B------:R-:W-:Y:S05]  /*2d180*/  BSYNC B0 ;  /* 0x0000000000007941 */ /* 0x000fea0003800000 */
.L_x_8851:
[----:B------:R-:W-:Y:S05]  /*2d190*/  BRA `(.L_x_8853) ;  /* 0xffffff9000647947 */ /* 0x000fea000383ffff */
.L_x_8594:
[----:B0-----:R0:W2:Y:S02]  /*2d1a0*/  SYNCS.PHASECHK.TRANS64.TRYWAIT P1, [R5+URZ+0x28840], R0 ;  /* 0x02884000050075a7 */ /* 0x0010a4000802017f */
[----:B--2---:R-:W-:Y:S05]  /*2d1b0*/  @!P1 NANOSLEEP.SYNCS 0x989680 ;  /* 0x009896800000995d */ /* 0x004fea0003900000 */
[----:B------:R-:W2:Y:S02]  /*2d1c0*/  @!P1 SYNCS.PHASECHK.TRANS64 P1, [R5+URZ+0x28840], R0 ;  /* 0x02884000050095a7 */ /* 0x000ea4000802007f */
[----:B--2---:R-:W-:Y:S05]  /*2d1d0*/  @!P1 BRA `(.L_x_8594) ;  /* 0xfffffffc00f09947 */ /* 0x004fea000383ffff */
[----:B------:R-:W-:Y:S05]  /*2d1e0*/  BRA `(.L_x_8854) ;  /* 0xffffff9000847947 */ /* 0x000fea000383ffff */
.L_x_8596:
[----:B--2---:R2:W4:Y:S02]  /*2d1f0*/  SYNCS.PHASECHK.TRANS64.TRYWAIT P1, [R3+URZ+0x28840], R2 ;  /* 0x02884002030075a7 */ /* 0x004524000802017f */
[----:B----4-:R-:W-:Y:S05]  /*2d200*/  @!P1 NANOSLEEP.SYNCS 0x989680 ;  /* 0x009896800000995d */ /* 0x010fea0003900000 */
[----:B------:R-:W4:Y:S02]  /*2d210*/  @!P1 SYNCS.PHASECHK.TRANS64 P1, [R3+URZ+0x28840], R2 ;  /* 0x02884002030095a7 */ /* 0x000f24000802007f */
[----:B----4-:R-:W-:Y:S05]  /*2d220*/  @!P1 BRA `(.L_x_8596) ;  /* 0xfffffffc00f09947 */ /* 0x010fea000383ffff */
[----:B------:R-:W-:Y:S05]  /*2d230*/  BRA `(.L_x_8855) ;  /* 0xffffff9000907947 */ /* 0x000fea000383ffff */
.L_x_8598:
[----:B----4-:R4:W0:Y:S02]  /*2d240*/  SYNCS.PHASECHK.TRANS64.TRYWAIT P1, [R5+URZ+0x28860], R0 ;  /* 0x02886000050075a7 */ /* 0x010824000802017f */
[----:B0-----:R-:W-:Y:S05]  /*2d250*/  @!P1 NANOSLEEP.SYNCS 0x989680 ;  /* 0x009896800000995d */ /* 0x001fea0003900000 */
[----:B------:R-:W0:Y:S02]  /*2d260*/  @!P1 SYNCS.PHASECHK.TRANS64 P1, [R5+URZ+0x28860], R0 ;  /* 0x02886000050095a7 */ /* 0x000e24000802007f */
[----:B0-----:R-:W-:Y:S05]  /*2d270*/  @!P1 BRA `(.L_x_8598) ;  /* 0xfffffffc00f09947 */ /* 0x001fea000383ffff */
[----:B------:R-:W-:Y:S05]  /*2d280*/  BRA `(.L_x_8856) ;  /* 0xffffff90008c7947 */ /* 0x000fea000383ffff */
.L_x_8857:
        /* <DEDUP_REMOVED lines=15> */
.L_x_15849:


//--------------------- .text._ZN7cutlass13device_kernelIN5flash11enable_sm90INS1_16FlashAttnFwdSm90INS1_25CollectiveMainloopFwdSm90ILi2EN4cute5tupleIJNS5_1CILi1EEES8_S8_EEENS6_IJNS7_ILi128EEESA_SA_EEELi128ENS_10bfloat16_tEfNS_4arch4Sm90ELb1ELb0ELb1ELb0ELb1ELb0ELb0ELb1ELb1ELb1ELb0ELb0EEENS1_21CollectiveEpilogueFwdISB_S9_SC_SE_Li256ELb0ELb1ELb0ELb0EEENS1_30DynamicPersistentTileSchedulerILi256ELi128ELb0ELb1ELb1EEEEEEEEEvNT_6ParamsE --------------------------
	.section	.text._ZN7cutlass13device_kernelIN5flash11enable_sm90INS1_16FlashAttnFwdSm90INS1_25CollectiveMainloopFwdSm90ILi2EN4cute5tupleIJNS5_1CILi1EEES8_S8_EEENS6_IJNS7_ILi128EEESA_SA_EEELi128ENS_10bfloat16_tEfNS_4arch4Sm90ELb1ELb0ELb1ELb0ELb1ELb0ELb0ELb1ELb1ELb1ELb0ELb0EEENS1_21CollectiveEpilogueFwdISB_S9_SC_SE_Li256ELb0ELb1ELb0ELb0EEENS1_30DynamicPersistentTileSchedulerILi256ELi128ELb0ELb1ELb1EEEEEEEEEvNT_6ParamsE,"ax",@progbits
	.align	128
.text._ZN7cutlass13device_kernelIN5flash11enable_sm90INS1_16FlashAttnFwdSm90INS1_25CollectiveMainloopFwdSm90ILi2EN4cute5tupleIJNS5_1CILi1EEES8_S8_EEENS6_IJNS7_ILi128EEESA_SA_EEELi128ENS_10bfloat16_tEfNS_4arch4Sm90ELb1ELb0ELb1ELb0ELb1ELb0ELb0ELb1ELb1ELb1ELb0ELb0EEENS1_21CollectiveEpilogueFwdISB_S9_SC_SE_Li256ELb0ELb1ELb0ELb0EEENS1_30DynamicPersistentTileSchedulerILi256ELi128ELb0ELb1ELb1EEEEEEEEEvNT_6ParamsE:
        .type           _ZN7cutlass13device_kernelIN5flash11enable_sm90INS1_16FlashAttnFwdSm90INS1_25CollectiveMainloopFwdSm90ILi2EN4cute5tupleIJNS5_1CILi1EEES8_S8_EEENS6_IJNS7_ILi128EEESA_SA_EEELi128ENS_10bfloat16_tEfNS_4arch4Sm90ELb1ELb0ELb1ELb0ELb1ELb0ELb0ELb1ELb1ELb1ELb0ELb0EEENS1_21CollectiveEpilogueFwdISB_S9_SC_SE_Li256ELb0ELb1ELb0ELb0EEENS1_30DynamicPersistentTileSchedulerILi256ELi128ELb0ELb1ELb1EEEEEEEEEvNT_6ParamsE,@function
        .size           _ZN7cutlass13device_kernelIN5flash11enable_sm90INS1_16FlashAttnFwdSm90INS1_25CollectiveMainloopFwdSm90ILi2EN4cute5tupleIJNS5_1CILi1EEES8_S8_EEENS6_IJNS7_ILi128EEESA_SA_EEELi128ENS_10bfloat16_tEfNS_4arch4Sm90ELb1ELb0ELb1ELb0ELb1ELb0ELb0ELb1ELb1ELb1ELb0ELb0EEENS1_21CollectiveEpilogueFwdISB_S9_SC_SE_Li256ELb0ELb1ELb0ELb0EEENS1_30DynamicPersistentTileSchedulerILi256ELi128ELb0ELb1ELb1EEEEEEEEEvNT_6ParamsE,(.L_x_15850 - _ZN7cutlass13device_kernelIN5flash11enable_sm90INS1_16FlashAttnFwdSm90INS1_25CollectiveMainloopFwdSm90ILi2EN4cute5tupleIJNS5_1CILi1EEES8_S8_EEENS6_IJNS7_ILi128EEESA_SA_EEELi128ENS_10bfloat16_tEfNS_4arch4Sm90ELb1ELb0ELb1ELb0ELb1ELb0ELb0ELb1ELb1ELb1ELb0ELb0EEENS1_21CollectiveEpilogueFwdISB_S9_SC_SE_Li256ELb0ELb1ELb0ELb0EEENS1_30DynamicPersistentTileSchedulerILi256ELi128ELb0ELb1ELb1EEEEEEEEEvNT_6ParamsE)
        .other          _ZN7cutlass13device_kernelIN5flash11enable_sm90INS1_16FlashAttnFwdSm90INS1_25CollectiveMainloopFwdSm90ILi2EN4cute5tupleIJNS5_1CILi1EEES8_S8_EEENS6_IJNS7_ILi128EEESA_SA_EEELi128ENS_10bfloat16_tEfNS_4arch4Sm90ELb1ELb0ELb1ELb0ELb1ELb0ELb0ELb1ELb1ELb1ELb0ELb0EEENS1_21CollectiveEpilogueFwdISB_S9_SC_SE_Li256ELb0ELb1ELb0ELb0EEENS1_30DynamicPersistentTileSchedulerILi256ELi128ELb0ELb1ELb1EEEEEEEEEvNT_6ParamsE,@"STO_CUDA_ENTRY STV_DEFAULT"
_ZN7cutlass13device_kernelIN5flash11enable_sm90INS1_16FlashAttnFwdSm90INS1_25CollectiveMainloopFwdSm90ILi2EN4cute5tupleIJNS5_1CILi1EEES8_S8_EEENS6_IJNS7_ILi128EEESA_SA_EEELi128ENS_10bfloat16_tEfNS_4arch4Sm90ELb1ELb0ELb1ELb0ELb1ELb0ELb0ELb1ELb1ELb1ELb0ELb0EEENS1_21CollectiveEpilogueFwdISB_S9_SC_SE_Li256ELb0ELb1ELb0ELb0EEENS1_30DynamicPersistentTileSchedulerILi256ELi128ELb0ELb1ELb1EEEEEEEEEvNT_6ParamsE:
        /* <DEDUP_REMOVED lines=44> */
.L_x_8858:
        /* <DEDUP_REMOVED lines=22> */
.L_x_8859:
        /* <DEDUP_REMOVED lines=18> */
.L_x_8860:
        /* <DEDUP_REMOVED lines=22> */
.L_x_8861:
        /* <DEDUP_REMOVED lines=23> */
.L_x_8862:
        /* <DEDUP_REMOVED lines=8> */
.L_x_8864:
        /* <DEDUP_REMOVED lines=21> */
[CC--:B------:R-:W-:Y:S02]  /*09e0*/  LEA.HI R4, R3.reuse, R190.reuse, RZ, 0x5 ;  /* 0x000000be03047211 */ /* 0x0c0fe400078f28ff */
[----:B------:R-:W-:Y:S02]  /*09f0*/  LOP3.LUT R5, R0, 0xffffff80, RZ, 0xc0, !PT ;  /* 0xffffff8000057812 */ /* 0x000fe400078ec0ff */
[----:B------:R-:W-:Y:S01]  /*0a00*/  LEA.HI R2, R3, R190, RZ, 0x4 ;  /* 0x000000be03027211 */ /* 0x000fe200078f20ff */
[----:B------:R-:W-:Y:S01]  /*0a10*/  IMAD.SHL.U32 R4, R4, 0x20, RZ ;  /* 0x0000002004047824 */ /* 0x000fe200078e00ff */
[----:B------:R-:W-:Y:S01]  /*0a20*/  SHF.R.S32.HI R185, RZ, 0x7, R0 ;  /* 0x00000007ffb97819 */ /* 0x000fe20000011400 */
[----:B------:R-:W-:Y:S01]  /*0a30*/  IMAD.IADD R184, R190, 0x1, -R5 ;  /* 0x00000001beb87824 */ /* 0x000fe200078e0a05 */
[----:B------:R-:W-:-:S02]  /*0a40*/  LOP3.LUT R5, R2, 0x3fffff0, RZ, 0xc0, !PT ;  /* 0x03fffff002057812 */ /* 0x000fc400078ec0ff */
[----:B------:R-:W-:Y:S02]  /*0a50*/  SHF.R.S32.HI R7, RZ, 0x4, R2 ;  /* 0x00000004ff077819 */ /* 0x000fe40000011402 */
[----:B------:R-:W-:Y:S01]  /*0a60*/  LOP3.LUT R4, R4, 0xfffffc00, RZ, 0xc0, !PT ;  /* 0xfffffc0004047812 */ /* 0x000fe200078ec0ff */
[----:B------:R-:W-:Y:S01]  /*0a70*/  IMAD.IADD R5, R190, 0x1, -R5 ;  /* 0x00000001be057824 */ /* 0x000fe200078e0a05 */
[----:B------:R-:W-:Y:S02]  /*0a80*/  LEA.HI R2, R2, R7, RZ, 0x1 ;  /* 0x0000000702027211 */ /* 0x000fe400078f08ff */
[----:B------:R-:W-:Y:S02]  /*0a90*/  SHF.R.S32.HI R9, RZ, 0x1f, R184 ;  /* 0x0000001fff097819 */ /* 0x000fe400000114b8 */
[----:B------:R-:W-:Y:S02]  /*0aa0*/  LOP3.LUT R2, R2, 0x1ffffffe, RZ, 0xc0, !PT ;  /* 0x1ffffffe02027812 */ /* 0x000fe400078ec0ff */
[----:B------:R-:W-:-:S02]  /*0ab0*/  LEA R5, R5, R4, 0x6 ;  /* 0x0000000405057211 */ /* 0x000fc400078e30ff */
[----:B------:R-:W-:Y:S01]  /*0ac0*/  LEA.HI R4, R3, R190, RZ, 0x2 ;  /* 0x000000be03047211 */ /* 0x000fe200078f10ff */
[----:B------:R-:W-:Y:S01]  /*0ad0*/  IMAD.IADD R2, R7, 0x1, -R2 ;  /* 0x0000000107027824 */ /* 0x000fe200078e0a02 */
[----:B------:R-:W-:Y:S02]  /*0ae0*/  LEA.HI R6, R9, R184, RZ, 0x2 ;  /* 0x000000b809067211 */ /* 0x000fe400078f10ff */
[----:B------:R-:W-:Y:S01]  /*0af0*/  LOP3.LUT R7, R4, 0xfffffffc, RZ, 0xc0, !PT ;  /* 0xfffffffc04077812 */ /* 0x000fe200078ec0ff */
[----:B------:R-:W-:Y:S01]  /*0b00*/  IMAD R187, R2, 0x8, R5 ;  /* 0x0000000802bb7824 */ /* 0x000fe200078e0205 */
[--C-:B------:R-:W-:Y:S02]  /*0b10*/  SHF.R.S32.HI R8, RZ, 0x2, R6.reuse ;  /* 0x00000002ff087819 */ /* 0x100fe40000011406 */
[----:B------:R-:W-:Y:S01]  /*0b20*/  SHF.R.S32.HI R11, RZ, 0x1f, R6 ;  /* 0x0000001fff0b7819 */ /* 0x000fe20000011406 */
[----:B------:R-:W-:Y:S01]  /*0b30*/  IMAD.IADD R7, R190, 0x1, -R7 ;  /* 0x00000001be077824 */ /* 0x000fe200078e0a07 */
[----:B------:R-:W-:-:S02]  /*0b40*/  LEA.HI R3, R3, R190, RZ, 0x3 ;  /* 0x000000be03037211 */ /* 0x000fc400078f18ff */
[----:B------:R-:W-:Y:S02]  /*0b50*/  LEA.HI R11, R11, R8, RZ, 0x3 ;  /* 0x000000080b0b7211 */ /* 0x000fe400078f18ff */
[----:B------:R-:W-:Y:S02]  /*0b60*/  LEA.HI R0, R0, R185, RZ, 0x1 ;  /* 0x000000b900007211 */ /* 0x000fe400078f08ff */
[----:B------:R-:W-:Y:S02]  /*0b70*/  LOP3.LUT R11, R11, 0xfffffff8, RZ, 0xc0, !PT ;  /* 0xfffffff80b0b7812 */ /* 0x000fe400078ec0ff */
[----:B------:R-:W-:Y:S02]  /*0b80*/  LEA.HI R2, R7, R7, RZ, 0x1 ;  /* 0x0000000707027211 */ /* 0x000fe400078f08ff */
[----:B------:R-:W-:Y:S01]  /*0b90*/  LOP3.LUT R19, R3, 0xfffffff8, RZ, 0xc0, !PT ;  /* 0xfffffff803137812 */ /* 0x000fe200078ec0ff */
[----:B------:R-:W-:Y:S01]  /*0ba0*/  IMAD.IADD R8, R8, 0x1, -R11 ;  /* 0x0000000108087824 */ /* 0x000fe200078e0a0b */
[----:B------:R-:W-:-:S02]  /*0bb0*/  LEA.HI R9, R9, R184, RZ, 0x5 ;  /* 0x000000b809097211 */ /* 0x000fc400078f28ff */
[----:B------:R-:W-:Y:S01]  /*0bc0*/  LOP3.LUT R0, R0, 0x3fffffe, RZ, 0xc0, !PT ;  /* 0x03fffffe00007812 */ /* 0x000fe200078ec0ff */
[----:B------:R-:W-:Y:S01]  /*0bd0*/  IMAD.IADD R19, R190, 0x1, -R19 ;  /* 0x00000001be137824 */ /* 0x000fe200078e0a13 */
[----:B------:R-:W-:Y:S02]  /*0be0*/  LOP3.LUT R2, R2, 0x1ffffffe, RZ, 0xc0, !PT ;  /* 0x1ffffffe02027812 */ /* 0x000fe400078ec0ff */
[----:B------:R-:W-:Y:S01]  /*0bf0*/  SHF.R.S32.HI R9, RZ, 0x5, R9 ;  /* 0x00000005ff097819 */ /* 0x000fe20000011409 */
[----:B------:R-:W-:Y:S01]  /*0c00*/  IMAD.IADD R0, R185, 0x1, -R0 ;  /* 0x00000001b9007824 */ /* 0x000fe200078e0a00 */
[----:B------:R-:W-:Y:S01]  /*0c10*/  LOP3.LUT R5, R6, 0x7ffffffc, RZ, 0xc0, !PT ;  /* 0x7ffffffc06057812 */ /* 0x000fe200078ec0ff */
[----:B------:R-:W-:Y:S01]  /*0c20*/  IMAD.IADD R17, R7, 0x1, -R2 ;  /* 0x0000000107117824 */ /* 0x000fe200078e0a02 */
[----:B------:R-:W-:Y:S01]  /*0c30*/  LEA R9, R9, R8, 0x4 ;  /* 0x0000000809097211 */ /* 0x000fe200078e20ff */
[----:B------:R-:W-:Y:S01]  /*0c40*/  IMAD.SHL.U32 R2, R19, 0x8, RZ ;  /* 0x0000000813027824 */ /* 0x000fe200078e00ff */
[----:B------:R-:W-:Y:S01]  /*0c50*/  SHF.R.S32.HI R22, RZ, 0x3, R3 ;  /* 0x00000003ff167819 */ /* 0x000fe20000011403 */
[----:B------:R-:W-:Y:S01]  /*0c60*/  IMAD.IADD R16, R184, 0x1, -R5 ;  /* 0x00000001b8107824 */ /* 0x000fe200078e0a05 */
[----:B------:R-:W-:Y:S01]  /*0c70*/  LEA R186, R0, R9, 0x6 ;  /* 0x0000000900ba7211 */ /* 0x000fe200078e30ff */
[----:B------:R-:W-:Y:S01]  /*0c80*/  VIADD R18, R2, 0x40 ;  /* 0x0000004002127836 */ /* 0x000fe20000000000 */
[----:B------:R-:W-:-:S03]  /*0c90*/  SHF.R.S32.HI R189, RZ, 0x1f, R2 ;  /* 0x0000001fffbd7819 */ /* 0x000fc60000011402 */
[----:B------:R-:W-:Y:S01]  /*0ca0*/  IMAD R17, R17, 0x8, R186 ;  /* 0x0000000811117824 */ /* 0x000fe200078e02ba */
[----:B------:R-:W-:-:S07]  /*0cb0*/  SHF.R.S32.HI R188, RZ, 0x1f, R18 ;  /* 0x0000001fffbc7819 */ /* 0x000fce0000011412 */
.L_x_8921:
        /* <DEDUP_REMOVED lines=21> */
.L_x_8865:
[----:B------:R-:W-:Y:S01]  /*0e10*/  ULDC UR7, c[0x0][0xc54] ;  /* 0x0003150000077ab9 */ /* 0x000fe20000000800 */
[----:B------:R-:W-:Y:S01]  /*0e20*/  UMOV UR6, UR9 ;  /* 0x0000000900067c82 */ /* 0x000fe20008000000 */
[----:B------:R-:W-:-:S11]  /*0e30*/  UISETP.NE.AND UP0, UPT, UR7, 0x1, UPT ;  /* 0x000000010700788c */ /* 0x000fd6000bf05270 */
[----:B------:R-:W-:Y:S02]  /*0e40*/  @UP0 ULDC.64 UR10, c[0x0][0xc58] ;  /* 0x00031600000a0ab9 */ /* 0x000fe40000000a00 */
[----:B------:R-:W-:-:S04]  /*0e50*/  UIMAD.WIDE.U32 UR4, UR9, UR10, URZ ;  /* 0x0000000a090472a5 */ /* 0x000fc8000f8e003f */
[----:B------:R-:W-:-:S04]  /*0e60*/  @UP0 USHF.R.U32.HI UR6, URZ, UR11, UR5 ;  /* 0x0000000b3f060299 */ /* 0x000fc80008011605 */
[----:B------:R-:W-:-:S12]  /*0e70*/  UIMAD UR4, UR6, UR7, URZ ;  /* 0x00000007060472a4 */ /* 0x000fd8000f8e023f */
.L_x_8866:
[----:B------:R-:W-:Y:S01]  /*0e80*/  ULDC.64 UR10, c[0x0][0x418] ;  /* 0x00010600000a7ab9 */ /* 0x000fe20000000a00 */
[----:B------:R-:W-:Y:S01]  /*0e90*/  ULOP3.LUT UR6, URZ, UR6, URZ, 0x33, !UPT ;  /* 0x000000063f067292 */ /* 0x000fe2000f8e333f */
[----:B------:R-:W-:Y:S01]  /*0ea0*/  PLOP3.LUT P0, PT, PT, PT, PT, 0x80, 0x0 ;  /* 0x000000000000781c */ /* 0x000fe20003f0f070 */
[----:B------:R-:W-:Y:S01]  /*0eb0*/  UISETP.NE.U32.AND UP0, UPT, UR10, URZ, UPT ;  /* 0x0000003f0a00728c */ /* 0x000fe2000bf05070 */
[----:B------:R-:W-:Y:S01]  /*0ec0*/  IMAD.MOV.U32 R0, RZ, RZ, RZ ;  /* 0x000000ffff007224 */ /* 0x000fe200078e00ff */
[----:B------:R-:W-:Y:S01]  /*0ed0*/  ULDC UR5, c[0x0][0xc3c] ;  /* 0x00030f0000057ab9 */ /* 0x000fe20000000800 */
[----:B------:R-:W-:Y:S01]  /*0ee0*/  UIADD3 UR4, UR9, -UR4, URZ ;  /* 0x8000000409047290 */ /* 0x000fe2000fffe03f */
[----:B------:R-:W-:Y:S01]  /*0ef0*/  MOV R3, RZ ;  /* 0x000000ff00037202 */ /* 0x000fe20000000f00 */
[----:B------:R-:W-:Y:S01]  /*0f00*/  UISETP.NE.AND.EX UP0, UPT, UR11, URZ, UPT, UP0 ;  /* 0x0000003f0b00728c */ /* 0x000fe2000bf05300 */
[----:B------:R-:W-:Y:S01]  /*0f10*/  CS2R R150, SRZ ;  /* 0x0000000000967805 */ /* 0x000fe2000001ff00 */
[----:B------:R-:W-:Y:S01]  /*0f20*/  UIADD3 UR6, UR6, UR5, URZ ;  /* 0x0000000506067290 */ /* 0x000fe2000fffe03f */
[----:B------:R-:W-:Y:S01]  /*0f30*/  CS2R R148, SRZ ;  /* 0x0000000000947805 */ /* 0x000fe2000001ff00 */
[----:B------:R-:W-:Y:S01]  /*0f40*/  ULDC UR11, c[0x0][0x448] ;  /* 0x00011200000b7ab9 */ /* 0x000fe20000000800 */
[----:B------:R-:W-:Y:S01]  /*0f50*/  ULDC UR10, c[0x0][0xc54] ;  /* 0x00031500000a7ab9 */ /* 0x000fe20000000800 */
[----:B------:R-:W-:Y:S01]  /*0f60*/  UISETP.NE.AND UP2, UPT, UR11, 0x1, UPT ;  /* 0x000000010b00788c */ /* 0x000fe2000bf45270 */
[----:B------:R-:W-:Y:S01]  /*0f70*/  CS2R R146, SRZ ;  /* 0x0000000000927805 */ /* 0x000fe2000001ff00 */
[----:B------:R-:W-:Y:S01]  /*0f80*/  USHF.L.U32 UR37, UR6, 0x7, URZ ;  /* 0x0000000706257899 */ /* 0x000fe2000800063f */
[----:B------:R-:W-:Y:S01]  /*0f90*/  CS2R R144, SRZ ;  /* 0x0000000000907805 */ /* 0x000fe2000001ff00 */
[----:B------:R-:W-:Y:S01]  /*0fa0*/  UIMAD UR10, UR8, UR10, UR4 ;  /* 0x0000000a080a72a4 */ /* 0x000fe2000f8e0204 */
[----:B------:R-:W-:Y:S01]  /*0fb0*/  CS2R R142, SRZ ;  /* 0x00000000008e7805 */ /* 0x000fe2000001ff00 */
[----:B------:R-:W-:Y:S01]  /*0fc0*/  UIADD3 UR6, UR37, 0x7f, URZ ;  /* 0x0000007f25067890 */ /* 0x000fe2000fffe03f */
[----:B------:R-:W-:Y:S01]  /*0fd0*/  CS2R R140, SRZ ;  /* 0x00000000008c7805 */ /* 0x000fe2000001ff00 */
[----:B------:R-:W-:Y:S01]  /*0fe0*/  ULDC UR48, c[0x0][0x424] ;  /* 0x0001090000307ab9 */ /* 0x000fe20000000800 */
[----:B------:R-:W-:Y:S01]  /*0ff0*/  ULDC UR7, c[0x0][0x288] ;  /* 0x0000a20000077ab9 */ /* 0x000fe20000000800 */
[----:B------:R-:W-:Y:S01]  /*1000*/  USEL UR48, UR48, 0x1, UP0 ;  /* 0x0000000130307887 */ /* 0x000fe20008000000 */
[----:B------:R-:W-:Y:S01]  /*1010*/  CS2R R138, SRZ ;  /* 0x00000000008a7805 */ /* 0x000fe2000001ff00 */
[----:B------:R-:W-:Y:S01]  /*1020*/  @UP2 ULDC UR4, c[0x0][0x44c] ;  /* 0x0001130000042ab9 */ /* 0x000fe20000000800 */
[----:B------:R-:W-:Y:S01]  /*1030*/  UIADD3 UR7, -UR7, 0x80, URZ ;  /* 0x0000008007077890 */ /* 0x000fe2000fffe13f */
[----:B------:R-:W-:Y:S01]  /*1040*/  CS2R R136, SRZ ;  /* 0x0000000000887805 */ /* 0x000fe2000001ff00 */
[----:B------:R-:W-:Y:S01]  /*1050*/  UIMAD.WIDE.U32 UR4, UR6, UR4, URZ ;  /* 0x00000004060472a5 */ /* 0x000fe2000f8e003f */
        /* <DEDUP_REMOVED lines=11> */
[----:B------:R-:W-:Y:S01]  /*1110*/  USHF.R.S32.HI UR5, URZ, 0x1f, UR4 ;  /* 0x0000001f3f057899 */ /* 0x000fe20008011404 */
[----:B------:R-:W-:Y:S01]  /*1120*/  CS2R R124, SRZ ;  /* 0x00000000007c7805 */ /* 0x000fe2000001ff00 */
[----:B------:R-:W-:Y:S01]  /*1130*/  USHF.R.S32.HI UR7, URZ, 0x1f, UR6 ;  /* 0x0000001f3f077899 */ /* 0x000fe20008011406 */
[----:B------:R-:W-:Y:S01]  /*1140*/  CS2R R122, SRZ ;  /* 0x00000000007a7805 */ /* 0x000fe2000001ff00 */
[----:B------:R-:W-:Y:S01]  /*1150*/  ULEA.HI UR5, UR5, UR4, URZ, 0x7 ;  /* 0x0000000405057291 */ /* 0x000fe2000f8f383f */
[----:B------:R-:W-:Y:S01]  /*1160*/  CS2R R120, SRZ ;  /* 0x0000000000787805 */ /* 0x000fe2000001ff00 */
[----:B------:R-:W-:Y:S01]  /*1170*/  ULEA.HI UR7, UR7, UR6, URZ, 0x7 ;  /* 0x0000000607077291 */ /* 0x000fe2000f8f383f */
[----:B------:R-:W-:Y:S01]  /*1180*/  CS2R R118, SRZ ;  /* 0x0000000000767805 */ /* 0x000fe2000001ff00 */
[----:B------:R-:W-:Y:S01]  /*1190*/  USHF.R.S32.HI UR56, URZ, 0x7, UR5 ;  /* 0x000000073f387899 */ /* 0x000fe20008011405 */
[----:B------:R-:W-:Y:S01]  /*11a0*/  CS2R R116, SRZ ;  /* 0x0000000000747805 */ /* 0x000fe2000001ff00 */
[----:B------:R-:W-:Y:S01]  /*11b0*/  USHF.R.S32.HI UR7, URZ, 0x7, UR7 ;  /* 0x000000073f077899 */ /* 0x000fe20008011407 */
        /* <DEDUP_REMOVED lines=12> */
[----:B------:R-:W-:-:S02]  /*1280*/  CS2R R104, SRZ ;  /* 0x0000000000687805 */ /* 0x000fc4000001ff00 */
[----:B------:R-:W-:Y:S02]  /*1290*/  CS2R R102, SRZ ;  /* 0x0000000000667805 */ /* 0x000fe4000001ff00 */
[----:B------:R-:W-:Y:S02]  /*12a0*/  CS2R R100, SRZ ;  /* 0x0000000000647805 */ /* 0x000fe4000001ff00 */
        /* <DEDUP_REMOVED lines=8> */
[----:B------:R-:W-:Y:S01]  /*1330*/  IMAD.MOV.U32 R94, RZ, RZ, RZ ;  /* 0x000000ffff5e7224 */ /* 0x000fe200078e00ff */
[----:B------:R-:W-:Y:S01]  /*1340*/  CS2R R90, SRZ ;  /* 0x00000000005a7805 */ /* 0x000fe2000001ff00 */
[----:B------:R-:W-:Y:S01]  /*1350*/  IMAD.MOV.U32 R93, RZ, RZ, RZ ;  /* 0x000000ffff5d7224 */ /* 0x000fe200078e00ff */
[----:B------:R-:W-:Y:S01]  /*1360*/  UIADD3 UR4, -UR42, URZ, URZ ;  /* 0x0000003f2a047290 */ /* 0x000fe2000fffe13f */
[----:B------:R-:W-:-:S03]  /*1370*/  CS2R R88, SRZ ;  /* 0x0000000000587805 */ /* 0x000fc6000001ff00 */
[----:B------:R-:W-:Y:S01]  /*1380*/  UIMAD UR38, UR38, UR4, UR10 ;  /* 0x00000004262672a4 */ /* 0x000fe2000f8e020a */
[----:B------:R-:W-:Y:S11]  /*1390*/  @!P1 BRA `(.L_x_8867) ;  /* 0x0000009000d09947 */ /* 0x000ff60003800000 */
        /* <DEDUP_REMOVED lines=31> */
.L_x_8868:
        /* <DEDUP_REMOVED lines=9> */
.L_x_8985:
[----:B------:R-:W-:Y:S05]  /*1620*/  @!P0 BRA `(.L_x_8870) ;  /* 0x0000000000048947 */ /* 0x000fea0003800000 */
[----:B------:R-:W-:Y:S01]  /*1630*/  BPT.TRAP 0x1 ;  /* 0x000000040000795c */ /* 0x000fe20000300000 */
.L_x_8870:
[----:B0-----:R-:W-:Y:S01]  /*1640*/  IMAD.U32 R0, RZ, RZ, UR43 ;  /* 0x0000002bff007e24 */ /* 0x001fe2000f8e00ff */
[----:B------:R-:W-:-:S04]  /*1650*/  MOV R3, UR44 ;  /* 0x0000002c00037c02 */ /* 0x000fc80008000f00 */
[----:B------:R-:W-:Y:S02]  /*1660*/  LEA R0, R0, UR41, 0x3 ;  /* 0x0000002900007c11 */ /* 0x000fe4000f8e18ff */
[----:B------:R-:W-:-:S04]  /*1670*/  SHF.L.U32 R3, R3, 0x1f, RZ ;  /* 0x0000001f03037819 */ /* 0x000fc800000006ff */
[----:B------:R0:W1:Y:S01]  /*1680*/  SYNCS.PHASECHK.TRANS64.TRYWAIT P1, [R0+URZ+0x28830], R3 ;  /* 0x02883003000075a7 */ /* 0x000062000802017f */
[----:B------:R-:W-:Y:S05]  /*1690*/  @!P0 BRA `(.L_x_8871) ;  /* 0x0000000000048947 */ /* 0x000fea0003800000 */
[----:B------:R-:W-:Y:S01]  /*16a0*/  BPT.TRAP 0x1 ;  /* 0x000000040000795c */ /* 0x000fe20000300000 */
.L_x_8871:
[----:B-1----:R-:W-:Y:S05]  /*16b0*/  @P1 BRA `(.L_x_8872) ;  /* 0x0000000000081947 */ /* 0x002fea0003800000 */
[----:B------:R-:W1:Y:S02]  /*16c0*/  SYNCS.PHASECHK.TRANS64.TRYWAIT P1, [R0+URZ+0x28830], R3 ;  /* 0x02883003000075a7 */ /* 0x000e64000802017f */
[----:B-1----:R-:W-:Y:S05]  /*16d0*/  @!P1 BRA `(.L_x_8873) ;  /* 0x000000ec00f09947 */ /* 0x002fea0003800000 */
.L_x_8872:
        /* <DEDUP_REMOVED lines=63> */
.L_x_8874:
[----:B------:R-:W-:Y:S01]  /*1ad0*/  UISETP.NE.AND UP0, UPT, UR49, URZ, UPT ;  /* 0x0000003f3100728c */ /* 0x000fe2000bf05270 */
[----:B------:R-:W-:Y:S01]  /*1ae0*/  R2UR UR15, R0 ;  /* 0x00000000000f72ca */ /* 0x000fe200000e0000 */
[----:B------:R-:W-:Y:S01]  /*1af0*/  ULDC UR10, c[0x0][0x9d8] ;  /* 0x00027600000a7ab9 */ /* 0x000fe20000000800 */
[----:B------:R-:W-:Y:S01]  /*1b00*/  ULDC UR11, c[0x0][0x2f0] ;  /* 0x0000bc00000b7ab9 */ /* 0x000fe20000000800 */
[----:B01----:R-:W-:Y:S01]  /*1b10*/  FMUL.FTZ R3, R24, UR10 ;  /* 0x0000000a18037c20 */ /* 0x003fe20008410000 */
[----:B------:R-:W-:Y:S01]  /*1b20*/  VIADD R24, R17, UR37 ;  /* 0x0000002511187c36 */ /* 0x000fe20008000000 */
[----:B------:R-:W-:Y:S01]  /*1b30*/  PLOP3.LUT P1, PT, PT, PT, UP0, 0x80, 0x0 ;  /* 0x000000000000781c */ /* 0x000fe20003f2f008 */
[----:B------:R-:W-:Y:S01]  /*1b40*/  FMUL.FTZ R26, R26, UR10 ;  /* 0x0000000a1a1a7c20 */ /* 0x000fe20008410000 */
[----:B------:R-:W-:Y:S01]  /*1b50*/  PLOP3.LUT P2, PT, PT, PT, UP0, 0x80, 0x0 ;  /* 0x000000000000781c */ /* 0x000fe20003f4f008 */
[----:B------:R-:W-:Y:S01]  /*1b60*/  FMUL.FTZ R5, R25, UR10 ;  /* 0x0000000a19057c20 */ /* 0x000fe20008410000 */
[----:B------:R-:W-:Y:S01]  /*1b70*/  FMUL.FTZ R39, R39, UR10 ;  /* 0x0000000a27277c20 */ /* 0x000fe20008410000 */
[----:B------:R-:W-:Y:S01]  /*1b80*/  @UP0 ULDC UR6, c[0x0][0x44c] ;  /* 0x0001130000060ab9 */ /* 0x000fe20000000800 */
[----:B------:R0:W1:Y:S01]  /*1b90*/  MUFU.TANH R96, R26 ;  /* 0x0000001a00607308 */ /* 0x0000620000002400 */
[----:B------:R-:W-:Y:S01]  /*1ba0*/  FMUL.FTZ R27, R27, UR10 ;  /* 0x0000000a1b1b7c20 */ /* 0x000fe20008410000 */
[----:B------:R-:W-:-:S02]  /*1bb0*/  IMAD.U32 R25, RZ, RZ, UR11 ;  /* 0x0000000bff197e24 */ /* 0x000fc4000f8e00ff */
[----:B------:R-:W-:Y:S01]  /*1bc0*/  FMUL.FTZ R30, R30, UR10 ;  /* 0x0000000a1e1e7c20 */ /* 0x000fe20008410000 */
[----:B------:R-:W-:Y:S01]  /*1bd0*/  ULDC UR14, c[0x0][0x288] ;  /* 0x0000a200000e7ab9 */ /* 0x000fe20000000800 */
[----:B------:R-:W-:Y:S01]  /*1be0*/  FMUL.FTZ R31, R31, UR10 ;  /* 0x0000000a1f1f7c20 */ /* 0x000fe20008410000 */
[----:B------:R-:W-:Y:S01]  /*1bf0*/  FMUL.FTZ R34, R34, UR10 ;  /* 0x0000000a22227c20 */ /* 0x000fe20008410000 */
[----:B------:R-:W-:Y:S01]  /*1c00*/  @P1 IMAD.HI.U32 R4, R24, UR6, RZ ;  /* 0x0000000618041c27 */ /* 0x000fe2000f8e00ff */
[----:B------:R-:W-:Y:S01]  /*1c10*/  @UP0 ULDC UR6, c[0x0][0x450] ;  /* 0x0001140000060ab9 */ /* 0x000fe20000000800 */
[----:B------:R2:W-:Y:S02]  /*1c20*/  MUFU.TANH R94, R39 ;  /* 0x00000027005e7308 */ /* 0x0005e40000002400 */
[----:B------:R-:W-:Y:S01]  /*1c30*/  FMUL.FTZ R35, R35, UR10 ;  /* 0x0000000a23237c20 */ /* 0x000fe20008410000 */
[----:B------:R-:W-:Y:S01]  /*1c40*/  FMUL.FTZ R38, R38, UR10 ;  /* 0x0000000a26267c20 */ /* 0x000fe20008410000 */
[----:B------:R-:W-:Y:S01]  /*1c50*/  @P2 SHF.R.U32.HI R24, RZ, UR6, R4 ;  /* 0x00000006ff182c19 */ /* 0x000fe20008011604 */
[----:B------:R-:W-:Y:S01]  /*1c60*/  UMOV UR6, 0xffffff80 ;  /* 0xffffff8000067882 */ /* 0x000fe20000000000 */
[----:B------:R-:W-:Y:S01]  /*1c70*/  FMUL.FTZ R42, R42, UR10 ;  /* 0x0000000a2a2a7c20 */ /* 0x000fe20008410000 */
[----:B------:R-:W-:Y:S01]  /*1c80*/  UIMAD UR6, UR56, UR6, 0x80 ;  /* 0x00000080380674a4 */ /* 0x000fe2000f8e0206 */
[----:B------:R-:W-:Y:S01]  /*1c90*/  FMUL.FTZ R43, R43, UR10 ;  /* 0x0000000a2b2b7c20 */ /* 0x000fe20008410000 */
[----:B0-----:R-:W0:Y:S01]  /*1ca0*/  SHFL.IDX PT, R26, R24, 0x1, 0x1c1f ;  /* 0x003c1f00181a7f89 */ /* 0x001e2200000e0000 */
[----:B------:R-:W3:Y:S01]  /*1cb0*/  MUFU.TANH R98, R27 ;  /* 0x0000001b00627308 */ /* 0x000ee20000002400 */
[----:B------:R-:W-:Y:S01]  /*1cc0*/  UIADD3 UR7, UR6, 0x1, URZ ;  /* 0x0000000106077890 */ /* 0x000fe2000fffe03f */
[----:B------:R-:W-:Y:S01]  /*1cd0*/  FMUL.FTZ R46, R46, UR10 ;  /* 0x0000000a2e2e7c20 */ /* 0x000fe20008410000 */
[----:B------:R-:W-:Y:S01]  /*1ce0*/  UIMAD UR6, UR48, UR11, UR6 ;  /* 0x0000000b300672a4 */ /* 0x000fe2000f8e0206 */
[----:B------:R-:W-:Y:S01]  /*1cf0*/  FMUL.FTZ R47, R47, UR10 ;  /* 0x0000000a2f2f7c20 */ /* 0x000fe20008410000 */
[----:B------:R-:W-:Y:S01]  /*1d00*/  FMUL.FTZ R50, R50, UR10 ;  /* 0x0000000a32327c20 */ /* 0x000fe20008410000 */
[----:B------:R-:W-:Y:S01]  /*1d10*/  FMUL.FTZ R51, R51, UR10 ;  /* 0x0000000a33337c20 */ /* 0x000fe20008410000 */
[----:B------:R-:W-:Y:S01]  /*1d20*/  IMAD.U32 R9, RZ, RZ, UR7 ;  /* 0x00000007ff097e24 */ /* 0x000fe2000f8e00ff */
[----:B------:R-:W4:Y:S01]  /*1d30*/  MUFU.TANH R30, R30 ;  /* 0x0000001e001e7308 */ /* 0x000f220000002400 */
[----:B--2---:R-:W-:-:S02]  /*1d40*/  IMAD.U32 R39, RZ, RZ, UR6 ;  /* 0x00000006ff277e24 */ /* 0x004fc4000f8e00ff */
[----:B------:R-:W-:Y:S01]  /*1d50*/  FMUL.FTZ R54, R54, UR10 ;  /* 0x0000000a36367c20 */ /* 0x000fe20008410000 */
[C---:B------:R-:W-:Y:S02]  /*1d60*/  IMAD R4, R16.reuse, -0x2, R9 ;  /* 0xfffffffe10047824 */ /* 0x040fe400078e0209 */
[----:B------:R-:W-:Y:S01]  /*1d70*/  FMUL.FTZ R55, R55, UR10 ;  /* 0x0000000a37377c20 */ /* 0x000fe20008410000 */
[----:B------:R-:W-:Y:S02]  /*1d80*/  IMAD R39, R16, -0x2, R39 ;  /* 0xfffffffe10277824 */ /* 0x000fe400078e0227 */
[----:B------:R-:W-:Y:S01]  /*1d90*/  FMUL.FTZ R58, R58, UR10 ;  /* 0x0000000a3a3a7c20 */ /* 0x000fe20008410000 */
[----:B------:R-:W-:Y:S01]  /*1da0*/  IMAD R25, R25, UR48, R4 ;  /* 0x0000003019197c24 */ /* 0x000fe2000f8e0204 */
[----:B------:R-:W2:Y:S01]  /*1db0*/  MUFU.TANH R102, R31 ;  /* 0x0000001f00667308 */ /* 0x000ea20000002400 */
[----:B------:R-:W-:Y:S01]  /*1dc0*/  FMUL.FTZ R66, R66, UR10 ;  /* 0x0000000a42427c20 */ /* 0x000fe20008410000 */
[----:B------:R-:W-:Y:S01]  /*1dd0*/  FMUL.FTZ R4, R70, UR10 ;  /* 0x0000000a46047c20 */ /* 0x000fe20008410000 */
[----:B------:R-:W-:Y:S01]  /*1de0*/  FMUL.FTZ R59, R59, UR10 ;  /* 0x0000000a3b3b7c20 */ /* 0x000fe20008410000 */
[----:B------:R-:W-:Y:S01]  /*1df0*/  FMUL.FTZ R7, R28, UR10 ;  /* 0x0000000a1c077c20 */ /* 0x000fe20008410000 */
[----:B------:R-:W-:Y:S01]  /*1e00*/  FMUL.FTZ R62, R62, UR10 ;  /* 0x0000000a3e3e7c20 */ /* 0x000fe20008410000 */
[----:B------:R-:W-:Y:S01]  /*1e10*/  FMUL.FTZ R10, R32, UR10 ;  /* 0x0000000a200a7c20 */ /* 0x000fe20008410000 */
[----:B0-----:R-:W-:Y:S01]  /*1e20*/  IADD3 R26, R26, -UR14, R25 ;  /* 0x8000000e1a1a7c10 */ /* 0x001fe2000fffe019 */
[----:B------:R-:W0:Y:S01]  /*1e30*/  MUFU.TANH R34, R34 ;  /* 0x0000002200227308 */ /* 0x000e220000002400 */
[----:B------:R-:W-:Y:S01]  /*1e40*/  FMUL.FTZ R63, R63, UR10 ;  /* 0x0000000a3f3f7c20 */ /* 0x000fe20008410000 */
[----:B------:R-:W-:Y:S01]  /*1e50*/  FMUL.FTZ R11, R37, UR10 ;  /* 0x0000000a250b7c20 */ /* 0x000fe20008410000 */
[----:B------:R-:W-:Y:S01]  /*1e60*/  VIMNMX R9, R39, R26, PT ;  /* 0x0000001a27097248 */ /* 0x000fe20003fe0100 */
[----:B------:R-:W-:Y:S01]  /*1e70*/  FMUL.FTZ R37, R56, UR10 ;  /* 0x0000000a38257c20 */ /* 0x000fe20008410000 */
[----:B------:R-:W-:Y:S01]  /*1e80*/  FMUL.FTZ R67, R67, UR10 ;  /* 0x0000000a43437c20 */ /* 0x000fe20008410000 */
[----:B------:R-:W-:Y:S01]  /*1e90*/  FMUL.FTZ R12, R36, UR10 ;  /* 0x0000000a240c7c20 */ /* 0x000fe20008410000 */
[C---:B------:R-:W-:Y:S01]  /*1ea0*/  ISETP.GT.AND P1, PT, R9.reuse, RZ, PT ;  /* 0x000000ff0900720c */ /* 0x040fe20003f24270 */
[----:B------:R-:W5:Y:S01]  /*1eb0*/  MUFU.TANH R106, R35 ;  /* 0x00000023006a7308 */ /* 0x000f620000002400 */
[----:B------:R-:W-:Y:S01]  /*1ec0*/  ISETP.GT.AND P2, PT, R9, 0x1, PT ;  /* 0x000000010900780c */ /* 0x000fe20003f44270 */
[----:B------:R-:W-:Y:S01]  /*1ed0*/  FMUL.FTZ R71, R71, UR10 ;  /* 0x0000000a47477c20 */ /* 0x000fe20008410000 */
[C---:B------:R-:W-:Y:S01]  /*1ee0*/  ISETP.GT.AND P3, PT, R9.reuse, 0x8, PT ;  /* 0x000000080900780c */ /* 0x040fe20003f64270 */
[----:B------:R-:W-:Y:S01]  /*1ef0*/  FMUL.FTZ R74, R74, UR10 ;  /* 0x0000000a4a4a7c20 */ /* 0x000fe20008410000 */
[----:B-1----:R-:W-:Y:S01]  /*1f00*/  FSEL R96, R96, -INF , P1 ;  /* 0xff80000060607808 */ /* 0x002fe20000800000 */
[----:B------:R-:W-:Y:S01]  /*1f10*/  FMUL.FTZ R15, R40, UR10 ;  /* 0x0000000a280f7c20 */ /* 0x000fe20008410000 */
[----:B---3--:R-:W-:Y:S01]  /*1f20*/  FSEL R98, R98, -INF , P2 ;  /* 0xff80000062627808 */ /* 0x008fe20001000000 */
[----:B------:R-:W1:Y:S01]  /*1f30*/  MUFU.TANH R38, R38 ;  /* 0x0000002600267308 */ /* 0x000e620000002400 */
[----:B------:R-:W-:Y:S01]  /*1f40*/  ISETP.GT.AND P1, PT, R9, 0x9, PT ;  /* 0x000000090900780c */ /* 0x000fe20003f24270 */
[----:B------:R-:W-:Y:S01]  /*1f50*/  FMUL.FTZ R75, R75, UR10 ;  /* 0x0000000a4b4b7c20 */ /* 0x000fe20008410000 */
[----:B----4-:R-:W-:Y:S01]  /*1f60*/  FSEL R100, R30, -INF , P3 ;  /* 0xff8000001e647808 */ /* 0x010fe20001800000 */
[----:B------:R-:W-:Y:S01]  /*1f70*/  FMUL.FTZ R21, R44, UR10 ;  /* 0x0000000a2c157c20 */ /* 0x000fe20008410000 */
[----:B------:R-:W-:Y:S01]  /*1f80*/  FMNMX.FTZ R13, R96, R98, !PT ;  /* 0x00000062600d7209 */ /* 0x000fe20007810000 */
[----:B------:R-:W-:Y:S01]  /*1f90*/  FMUL.FTZ R78, R78, UR10 ;  /* 0x0000000a4e4e7c20 */ /* 0x000fe20008410000 */
[----:B------:R-:W-:Y:S01]  /*1fa0*/  ISETP.GT.AND P2, PT, R9, 0x10, PT ;  /* 0x000000100900780c */ /* 0x000fe20003f44270 */
[----:B------:R-:W3:Y:S01]  /*1fb0*/  MUFU.TANH R42, R42 ;  /* 0x0000002a002a7308 */ /* 0x000ee20000002400 */
[----:B--2---:R-:W-:Y:S01]  /*1fc0*/  FSEL R102, R102, -INF , P1 ;  /* 0xff80000066667808 */ /* 0x004fe20000800000 */
[----:B------:R-:W-:Y:S01]  /*1fd0*/  FMUL.FTZ R79, R79, UR10 ;  /* 0x0000000a4f4f7c20 */ /* 0x000fe20008410000 */
[----:B------:R-:W-:Y:S01]  /*1fe0*/  FMNMX.FTZ R13, R100, R13, !PT ;  /* 0x0000000d640d7209 */ /* 0x000fe20007810000 */
[----:B------:R-:W-:Y:S01]  /*1ff0*/  FMUL.FTZ R8, R33, UR10 ;  /* 0x0000000a21087c20 */ /* 0x000fe20008410000 */
[C---:B------:R-:W-:Y:S01]  /*2000*/  ISETP.GT.AND P1, PT, R9.reuse, 0x11, PT ;  /* 0x000000110900780c */ /* 0x040fe20003f24270 */
[----:B------:R-:W-:Y:S01]  /*2010*/  FMUL.FTZ R33, R52, UR10 ;  /* 0x0000000a34217c20 */ /* 0x000fe20008410000 */
[----:B0-----:R-:W-:Y:S01]  /*2020*/  FSEL R104, R34, -INF , P2 ;  /* 0xff80000022687808 */ /* 0x001fe20001000000 */
[----:B------:R-:W0:Y:S01]  /*2030*/  MUFU.TANH R43, R43 ;  /* 0x0000002b002b7308 */ /* 0x000e220000002400 */
[----:B------:R-:W-:Y:S01]  /*2040*/  FMNMX.FTZ R13, R102, R13, !PT ;  /* 0x0000000d660d7209 */ /* 0x000fe20007810000 */
[----:B------:R-:W-:Y:S01]  /*2050*/  FMUL.FTZ R82, R82, UR10 ;  /* 0x0000000a52527c20 */ /* 0x000fe20008410000 */
[----:B------:R-:W-:Y:S01]  /*2060*/  ISETP.GT.AND P2, PT, R9, 0x18, PT ;  /* 0x000000180900780c */ /* 0x000fe20003f44270 */
[----:B------:R-:W-:Y:S01]  /*2070*/  FMUL.FTZ R6, R29, UR10 ;  /* 0x0000000a1d067c20 */ /* 0x000fe20008410000 */
[----:B-----5:R-:W-:Y:S01]  /*2080*/  FSEL R106, R106, -INF , P1 ;  /* 0xff8000006a6a7808 */ /* 0x020fe20000800000 */
[----:B------:R-:W-:Y:S01]  /*2090*/  FMUL.FTZ R29, R48, UR10 ;  /* 0x0000000a301d7c20 */ /* 0x000fe20008410000 */
[----:B------:R-:W-:Y:S01]  /*20a0*/  FMNMX.FTZ R13, R104, R13, !PT ;  /* 0x0000000d680d7209 */ /* 0x000fe20007810000 */
[----:B------:R-:W2:Y:S01]  /*20b0*/  MUFU.TANH R46, R46 ;  /* 0x0000002e002e7308 */ /* 0x000ea20000002400 */
        /* <DEDUP_REMOVED lines=8> */
[----:B------:R-:W-:Y:S01]  /*2140*/  FSEL R94, R94, -INF , P1 ;  /* 0xff8000005e5e7808 */ /* 0x000fe20000800000 */
[----:B------:R-:W-:Y:S01]  /*2150*/  FMUL.FTZ R14, R41, UR10 ;  /* 0x0000000a290e7c20 */ /* 0x000fe20008410000 */
[----:B------:R-:W-:Y:S01]  /*2160*/  FMNMX.FTZ R13, R108, R13, !PT ;  /* 0x0000000d6c0d7209 */ /* 0x000fe20007810000 */
[----:B------:R4:W5:Y:S01]  /*2170*/  SHFL.IDX PT, R41, R24, RZ, 0x1c1f ;  /* 0x001c1fff18297589 */ /* 0x00096200000e0000 */
[C---:B------:R-:W-:Y:S01]  /*2180*/  ISETP.GT.AND P1, PT, R9.reuse, 0x21, PT ;  /* 0x000000210900780c */ /* 0x040fe20003f24270 */
[----:B------:R-:W-:Y:S01]  /*2190*/  ULDC UR6, c[0x0][0x988] ;  /* 0x0002620000067ab9 */ /* 0x000fe20000000800 */
[----:B---3--:R-:W-:Y:S01]  /*21a0*/  FSEL R92, R42, -INF , P2 ;  /* 0xff8000002a5c7808 */ /* 0x008fe20001000000 */
[----:B------:R-:W3:Y:S01]  /*21b0*/  MUFU.TANH R50, R50 ;  /* 0x0000003200327308 */ /* 0x000ee20000002400 */
[----:B------:R-:W-:Y:S01]  /*21c0*/  FMNMX.FTZ R13, R94, R13, !PT ;  /* 0x0000000d5e0d7209 */ /* 0x000fe20007810000 */
[----:B------:R-:W-:Y:S01]  /*21d0*/  FMUL.FTZ R60, R60, UR10 ;  /* 0x0000000a3c3c7c20 */ /* 0x000fe20008410000 */
[----:B------:R-:W-:Y:S01]  /*21e0*/  ISETP.GT.AND P2, PT, R9, 0x28, PT ;  /* 0x000000280900780c */ /* 0x000fe20003f44270 */
[----:B----4-:R-:W-:Y:S01]  /*21f0*/  VIADD R24, R25, -UR14 ;  /* 0x8000000e19187c36 */ /* 0x010fe20008000000 */
[----:B0-----:R-:W-:Y:S01]  /*2200*/  FSEL R90, R43, -INF , P1 ;  /* 0xff8000002b5a7808 */ /* 0x001fe20000800000 */
[----:B------:R-:W-:Y:S01]  /*2210*/  FMUL.FTZ R20, R45, UR10 ;  /* 0x0000000a2d147c20 */ /* 0x000fe20008410000 */
[----:B------:R-:W-:Y:S01]  /*2220*/  FMNMX.FTZ R13, R92, R13, !PT ;  /* 0x0000000d5c0d7209 */ /* 0x000fe20007810000 */
[----:B------:R-:W-:Y:S01]  /*2230*/  MUFU.TANH R51, R51 ;  /* 0x0000003300337308 */ /* 0x000fe20000002400 */
[----:B------:R-:W-:Y:S01]  /*2240*/  ISETP.GT.AND P1, PT, R9, 0x29, PT ;  /* 0x000000290900780c */ /* 0x000fe20003f24270 */
[----:B------:R-:W-:Y:S01]  /*2250*/  FMUL.FTZ R27, R49, UR10 ;  /* 0x0000000a311b7c20 */ /* 0x000fe20008410000 */
[----:B--2---:R-:W-:Y:S01]  /*2260*/  FSEL R88, R46, -INF , P2 ;  /* 0xff8000002e587808 */ /* 0x004fe20001000000 */
[----:B------:R-:W-:Y:S01]  /*2270*/  FMUL.FTZ R31, R53, UR10 ;  /* 0x0000000a351f7c20 */ /* 0x000fe20008410000 */
[----:B------:R-:W-:Y:S01]  /*2280*/  FMNMX.FTZ R13, R90, R13, !PT ;  /* 0x0000000d5a0d7209 */ /* 0x000fe20007810000 */
[----:B------:R-:W-:Y:S01]  /*2290*/  FMUL.FTZ R35, R57, UR10 ;  /* 0x0000000a39237c20 */ /* 0x000fe20008410000 */
[----:B------:R-:W-:Y:S01]  /*22a0*/  ISETP.GT.AND P2, PT, R9, 0x30, PT ;  /* 0x000000300900780c */ /* 0x000fe20003f44270 */
[----:B------:R-:W0:Y:S01]  /*22b0*/  MUFU.TANH R54, R54 ;  /* 0x0000003600367308 */ /* 0x000e220000002400 */
[----:B-1----:R-:W-:Y:S01]  /*22c0*/  FSEL R70, R47, -INF , P1 ;  /* 0xff8000002f467808 */ /* 0x002fe20000800000 */
[----:B------:R-:W-:Y:S01]  /*22d0*/  FMUL.FTZ R61, R61, UR10 ;  /* 0x0000000a3d3d7c20 */ /* 0x000fe20008410000 */
[----:B------:R-:W-:Y:S01]  /*22e0*/  FMNMX.FTZ R13, R88, R13, !PT ;  /* 0x0000000d580d7209 */ /* 0x000fe20007810000 */
[----:B------:R-:W-:Y:S01]  /*22f0*/  FMUL.FTZ R64, R64, UR10 ;  /* 0x0000000a40407c20 */ /* 0x000fe20008410000 */
[----:B------:R-:W-:Y:S01]  /*2300*/  ISETP.GT.AND P1, PT, R9, 0x31, PT ;  /* 0x000000310900780c */ /* 0x000fe20003f24270 */
[----:B------:R-:W-:Y:S01]  /*2310*/  FMUL.FTZ R65, R65, UR10 ;  /* 0x0000000a41417c20 */ /* 0x000fe20008410000 */
[----:B------:R-:W-:Y:S01]  /*2320*/  FMNMX.FTZ R13, R70, R13, !PT ;  /* 0x0000000d460d7209 */ /* 0x000fe20007810000 */
[----:B------:R-:W-:Y:S01]  /*2330*/  MUFU.TANH R55, R55 ;  /* 0x0000003700377308 */ /* 0x000fe20000002400 */
[----:B-----5:R-:W-:Y:S01]  /*2340*/  VIADDMNMX R41, R41, R24, R39, PT ;  /* 0x0000001829297246 */ /* 0x020fe20003800127 */
[----:B------:R-:W-:Y:S01]  /*2350*/  FMUL.FTZ R68, R68, UR10 ;  /* 0x0000000a44447c20 */ /* 0x000fe20008410000 */
[----:B------:R-:W-:Y:S01]  /*2360*/  FMUL.FTZ R69, R69, UR10 ;  /* 0x0000000a45457c20 */ /* 0x000fe20008410000 */
[----:B------:R-:W-:Y:S01]  /*2370*/  FMUL.FTZ R72, R72, UR10 ;  /* 0x0000000a48487c20 */ /* 0x000fe20008410000 */
[----:B------:R-:W-:Y:S01]  /*2380*/  ISETP.GT.AND P3, PT, R41, 0x8, PT ;  /* 0x000000082900780c */ /* 0x000fe20003f64270 */
        /* <DEDUP_REMOVED lines=8> */
[----:B------:R-:W-:Y:S01]  /*2410*/  @UP0 ULDC UR18, c[0x0][0x450] ;  /* 0x0001140000120ab9 */ /* 0x000fe20000000800 */
[----:B------:R-:W-:Y:S01]  /*2420*/  UMOV UR10, UR37 ;  /* 0x00000025000a7c82 */ /* 0x000fe20008000000 */
[----:B------:R3:W-:Y:S01]  /*2430*/  MUFU.TANH R34, R66 ;  /* 0x0000004200227308 */ /* 0x0007e20000002400 */
[----:B------:R-:W-:Y:S01]  /*2440*/  UIMAD UR11, UR48, UR11, -UR14 ;  /* 0x0000000b300b72a4 */ /* 0x000fe2000f8e0a0e */
[----:B------:R-:W-:Y:S01]  /*2450*/  CS2R R150, SRZ ;  /* 0x0000000000967805 */ /* 0x000fe2000001ff00 */
[----:B------:R-:W-:Y:S01]  /*2460*/  UIADD3 UR56, UR56, -0x2, URZ ;  /* 0xfffffffe38387890 */ /* 0x000fe2000fffe03f */
[----:B------:R-:W-:-:S02]  /*2470*/  CS2R R148, SRZ ;  /* 0x0000000000947805 */ /* 0x000fc4000001ff00 */
[----:B------:R-:W-:Y:S02]  /*2480*/  CS2R R146, SRZ ;  /* 0x0000000000927805 */ /* 0x000fe4000001ff00 */
[----:B------:R-:W-:Y:S02]  /*2490*/  CS2R R144, SRZ ;  /* 0x0000000000907805 */ /* 0x000fe4000001ff00 */
[----:B------:R-:W-:Y:S01]  /*24a0*/  CS2R R142, SRZ ;  /* 0x00000000008e7805 */ /* 0x000fe2000001ff00 */
[----:B------:R-:W2:Y:S01]  /*24b0*/  MUFU.TANH R59, R59 ;  /* 0x0000003b003b7308 */ /* 0x000ea20000002400 */
[----:B---3--:R-:W-:Y:S02]  /*24c0*/  FSEL R66, R50, -INF , P2 ;  /* 0xff80000032427808 */ /* 0x008fe40001000000 */
[----:B------:R-:W-:Y:S02]  /*24d0*/  CS2R R140, SRZ ;  /* 0x00000000008c7805 */ /* 0x000fe4000001ff00 */
[----:B------:R-:W-:-:S02]  /*24e0*/  ISETP.GT.AND P2, PT, R9, 0x38, PT ;  /* 0x000000380900780c */ /* 0x000fc40003f44270 */
[----:B------:R-:W-:Y:S02]  /*24f0*/  CS2R R138, SRZ ;  /* 0x00000000008a7805 */ /* 0x000fe4000001ff00 */
[----:B------:R-:W-:Y:S02]  /*2500*/  FMNMX.FTZ R13, R66, R13, !PT ;  /* 0x0000000d420d7209 */ /* 0x000fe40007810000 */
[----:B------:R-:W-:Y:S02]  /*2510*/  CS2R R136, SRZ ;  /* 0x0000000000887805 */ /* 0x000fe4000001ff00 */
[----:B0-----:R-:W-:Y:S01]  /*2520*/  FSEL R58, R54, -INF , P2 ;  /* 0xff800000363a7808 */ /* 0x001fe20001000000 */
[----:B------:R0:W3:Y:S01]  /*2530*/  MUFU.TANH R32, R62 ;  /* 0x0000003e00207308 */ /* 0x0000e20000002400 */
[----:B------:R-:W-:Y:S02]  /*2540*/  ISETP.GT.AND P2, PT, R9, 0x40, PT ;  /* 0x000000400900780c */ /* 0x000fe40003f44270 */
[----:B------:R-:W-:-:S02]  /*2550*/  CS2R R134, SRZ ;  /* 0x0000000000867805 */ /* 0x000fc4000001ff00 */
[----:B------:R-:W-:Y:S02]  /*2560*/  CS2R R132, SRZ ;  /* 0x0000000000847805 */ /* 0x000fe4000001ff00 */
[----:B------:R-:W-:Y:S02]  /*2570*/  CS2R R130, SRZ ;  /* 0x0000000000827805 */ /* 0x000fe4000001ff00 */
[----:B-1----:R-:W-:Y:S02]  /*2580*/  FSEL R30, R28, -INF , P2 ;  /* 0xff8000001c1e7808 */ /* 0x002fe40001000000 */
[----:B------:R-:W-:Y:S02]  /*2590*/  CS2R R128, SRZ ;  /* 0x0000000000807805 */ /* 0x000fe4000001ff00 */
[----:B------:R-:W-:Y:S01]  /*25a0*/  ISETP.GT.AND P2, PT, R9, 0x48, PT ;  /* 0x000000480900780c */ /* 0x000fe20003f44270 */
[----:B------:R-:W1:Y:S01]  /*25b0*/  MUFU.TANH R63, R63 ;  /* 0x0000003f003f7308 */ /* 0x000e620000002400 */
[----:B0-----:R-:W-:-:S02]  /*25c0*/  FSEL R62, R51, -INF , P1 ;  /* 0xff800000333e7808 */ /* 0x001fc40000800000 */
[----:B------:R-:W-:Y:S02]  /*25d0*/  CS2R R126, SRZ ;  /* 0x00000000007e7805 */ /* 0x000fe4000001ff00 */
[----:B------:R-:W-:Y:S02]  /*25e0*/  ISETP.GT.AND P1, PT, R9, 0x39, PT ;  /* 0x000000390900780c */ /* 0x000fe40003f24270 */
[----:B------:R-:W-:Y:S02]  /*25f0*/  CS2R R124, SRZ ;  /* 0x00000000007c7805 */ /* 0x000fe4000001ff00 */
[----:B------:R-:W-:Y:S02]  /*2600*/  FMNMX.FTZ R13, R62, R13, !PT ;  /* 0x0000000d3e0d7209 */ /* 0x000fe40007810000 */
[----:B------:R-:W-:Y:S02]  /*2610*/  CS2R R122, SRZ ;  /* 0x00000000007a7805 */ /* 0x000fe4000001ff00 */
[----:B------:R-:W-:Y:S01]  /*2620*/  FSEL R56, R55, -INF , P1 ;  /* 0xff80000037387808 */ /* 0x000fe20000800000 */
[----:B------:R-:W0:Y:S01]  /*2630*/  MUFU.TANH R36, R67 ;  /* 0x0000004300247308 */ /* 0x000e220000002400 */
[----:B------:R-:W-:-:S02]  /*2640*/  FMNMX.FTZ R13, R58, R13, !PT ;  /* 0x0000000d3a0d7209 */ /* 0x000fc40007810000 */
[----:B------:R-:W-:Y:S02]  /*2650*/  CS2R R120, SRZ ;  /* 0x0000000000787805 */ /* 0x000fe4000001ff00 */
[----:B------:R-:W-:Y:S02]  /*2660*/  ISETP.GT.AND P1, PT, R9, 0x41, PT ;  /* 0x000000410900780c */ /* 0x000fe40003f24270 */
[----:B------:R-:W-:Y:S02]  /*2670*/  CS2R R118, SRZ ;  /* 0x0000000000767805 */ /* 0x000fe4000001ff00 */
[----:B------:R-:W-:Y:S02]  /*2680*/  FMNMX.FTZ R13, R56, R13, !PT ;  /* 0x0000000d380d7209 */ /* 0x000fe40007810000 */
[----:B------:R-:W-:Y:S02]  /*2690*/  CS2R R116, SRZ ;  /* 0x0000000000747805 */ /* 0x000fe4000001ff00 */
[----:B--2---:R-:W-:Y:S01]  /*26a0*/  FSEL R26, R59, -INF , P1 ;  /* 0xff8000003b1a7808 */ /* 0x004fe20000800000 */
[----:B------:R-:W2:Y:S01]  /*26b0*/  MUFU.TANH R4, R4 ;  /* 0x0000000400047308 */ /* 0x000ea20000002400 */
[----:B------:R-:W-:-:S02]  /*26c0*/  FMNMX.FTZ R13, R30, R13, !PT ;  /* 0x0000000d1e0d7209 */ /* 0x000fc40007810000 */
[----:B------:R-:W-:Y:S02]  /*26d0*/  CS2R R114, SRZ ;  /* 0x0000000000727805 */ /* 0x000fe4000001ff00 */
[C---:B------:R-:W-:Y:S02]  /*26e0*/  ISETP.GT.AND P1, PT, R9.reuse, 0x49, PT ;  /* 0x000000490900780c */ /* 0x040fe40003f24270 */
[----:B------:R-:W-:Y:S02]  /*26f0*/  CS2R R112, SRZ ;  /* 0x0000000000707805 */ /* 0x000fe4000001ff00 */
[----:B---3--:R-:W-:Y:S02]  /*2700*/  FSEL R28, R32, -INF , P2 ;  /* 0xff800000201c7808 */ /* 0x008fe40001000000 */
[----:B------:R-:W-:Y:S02]  /*2710*/  CS2R R110, SRZ ;  /* 0x00000000006e7805 */ /* 0x000fe4000001ff00 */
[----:B------:R-:W-:Y:S01]  /*2720*/  FMNMX.FTZ R13, R26, R13, !PT ;  /* 0x0000000d1a0d7209 */ /* 0x000fe20007810000 */
[----:B------:R-:W3:Y:S01]  /*2730*/  MUFU.TANH R42, R71 ;  /* 0x00000047002a7308 */ /* 0x000ee20000002400 */
[----:B------:R-:W-:-:S02]  /*2740*/  ISETP.GT.AND P2, PT, R9, 0x50, PT ;  /* 0x000000500900780c */ /* 0x000fc40003f44270 */
[----:B-1----:R-:W-:Y:S02]  /*2750*/  FSEL R32, R63, -INF , P1 ;  /* 0xff8000003f207808 */ /* 0x002fe40000800000 */
[----:B------:R-:W-:Y:S02]  /*2760*/  FMNMX.FTZ R13, R28, R13, !PT ;  /* 0x0000000d1c0d7209 */ /* 0x000fe40007810000 */
[C---:B------:R-:W-:Y:S01]  /*2770*/  ISETP.GT.AND P1, PT, R9.reuse, 0x51, PT ;  /* 0x000000510900780c */ /* 0x040fe20003f24270 */
[----:B------:R-:W1:Y:S01]  /*2780*/  MUFU.TANH R40, R74 ;  /* 0x0000004a00287308 */ /* 0x000e620000002400 */
[----:B------:R-:W-:Y:S02]  /*2790*/  FSEL R34, R34, -INF , P2 ;  /* 0xff80000022227808 */ /* 0x000fe40001000000 */
[----:B------:R-:W-:Y:S02]  /*27a0*/  FMNMX.FTZ R13, R32, R13, !PT ;  /* 0x0000000d200d7209 */ /* 0x000fe40007810000 */
[----:B------:R-:W-:-:S02]  /*27b0*/  ISETP.GT.AND P2, PT, R9, 0x58, PT ;  /* 0x000000580900780c */ /* 0x000fc40003f44270 */
[----:B0-----:R-:W-:Y:S01]  /*27c0*/  FSEL R36, R36, -INF , P1 ;  /* 0xff80000024247808 */ /* 0x001fe20000800000 */
[----:B------:R-:W0:Y:S01]  /*27d0*/  MUFU.TANH R44, R75 ;  /* 0x0000004b002c7308 */ /* 0x000e220000002400 */
[----:B------:R-:W-:Y:S02]  /*27e0*/  FMNMX.FTZ R13, R34, R13, !PT ;  /* 0x0000000d220d7209 */ /* 0x000fe40007810000 */
[C---:B------:R-:W-:Y:S02]  /*27f0*/  ISETP.GT.AND P1, PT, R9.reuse, 0x59, PT ;  /* 0x000000590900780c */ /* 0x040fe40003f24270 */
[----:B--2---:R-:W-:Y:S02]  /*2800*/  FSEL R38, R4, -INF , P2 ;  /* 0xff80000004267808 */ /* 0x004fe40001000000 */
[----:B------:R-:W-:Y:S01]  /*2810*/  FMNMX.FTZ R13, R36, R13, !PT ;  /* 0x0000000d240d7209 */ /* 0x000fe20007810000 */
[----:B------:R-:W2:Y:S01]  /*2820*/  MUFU.TANH R46, R78 ;  /* 0x0000004e002e7308 */ /* 0x000ea20000002400 */
[----:B------:R-:W-:-:S02]  /*2830*/  ISETP.GT.AND P2, PT, R9, 0x60, PT ;  /* 0x000000600900780c */ /* 0x000fc40003f44270 */
[----:B---3--:R-:W-:Y:S02]  /*2840*/  FSEL R42, R42, -INF , P1 ;  /* 0xff8000002a2a7808 */ /* 0x008fe40000800000 */
[----:B------:R-:W-:Y:S02]  /*2850*/  FMNMX.FTZ R13, R38, R13, !PT ;  /* 0x0000000d260d7209 */ /* 0x000fe40007810000 */
[C---:B------:R-:W-:Y:S01]  /*2860*/  ISETP.GT.AND P1, PT, R9.reuse, 0x61, PT ;  /* 0x000000610900780c */ /* 0x040fe20003f24270 */
[----:B------:R-:W3:Y:S01]  /*2870*/  MUFU.TANH R52, R79 ;  /* 0x0000004f00347308 */ /* 0x000ee20000002400 */
[----:B-1----:R-:W-:Y:S02]  /*2880*/  FSEL R40, R40, -INF , P2 ;  /* 0xff80000028287808 */ /* 0x002fe40001000000 */
        /* <DEDUP_REMOVED lines=8> */
[----:B------:R-:W1:Y:S01]  /*2910*/  MUFU.TANH R50, R83 ;  /* 0x0000005300327308 */ /* 0x000e620000002400 */
[----:B------:R-:W-:-:S02]  /*2920*/  ISETP.GT.AND P2, PT, R9, 0x70, PT ;  /* 0x000000700900780c */ /* 0x000fc40003f44270 */
[----:B---3--:R-:W-:Y:S02]  /*2930*/  FSEL R52, R52, -INF , P1 ;  /* 0xff80000034347808 */ /* 0x008fe40000800000 */
[----:B------:R-:W-:Y:S02]  /*2940*/  FMNMX.FTZ R13, R46, R13, !PT ;  /* 0x0000000d2e0d7209 */ /* 0x000fe40007810000 */
[C---:B------:R-:W-:Y:S01]  /*2950*/  ISETP.GT.AND P1, PT, R9.reuse, 0x71, PT ;  /* 0x000000710900780c */ /* 0x040fe20003f24270 */
[----:B------:R-:W2:Y:S01]  /*2960*/  MUFU.TANH R54, R86 ;  /* 0x0000005600367308 */ /* 0x000ea20000002400 */
[----:B0-----:R-:W-:Y:S02]  /*2970*/  FSEL R48, R48, -INF , P2 ;  /* 0xff80000030307808 */ /* 0x001fe40001000000 */
[----:B------:R-:W-:Y:S02]  /*2980*/  FMNMX.FTZ R13, R52, R13, !PT ;  /* 0x0000000d340d7209 */ /* 0x000fe40007810000 */
[----:B------:R-:W-:-:S02]  /*2990*/  ISETP.GT.AND P2, PT, R9, 0x78, PT ;  /* 0x000000780900780c */ /* 0x000fc40003f44270 */
[----:B------:R-:W-:Y:S01]  /*29a0*/  FMNMX.FTZ R13, R48, R13, !PT ;  /* 0x0000000d300d7209 */ /* 0x000fe20007810000 */
[----:B------:R-:W0:Y:S01]  /*29b0*/  MUFU.TANH R87, R87 ;  /* 0x0000005700577308 */ /* 0x000e220000002400 */
[----:B-1----:R-:W-:Y:S02]  /*29c0*/  FSEL R50, R50, -INF , P1 ;  /* 0xff80000032327808 */ /* 0x002fe40000800000 */
[----:B------:R-:W-:Y:S02]  /*29d0*/  ISETP.GT.AND P1, PT, R9, 0x79, PT ;  /* 0x000000790900780c */ /* 0x000fe40003f24270 */
[----:B------:R-:W-:-:S03]  /*29e0*/  FMNMX.FTZ R9, R50, R13, !PT ;  /* 0x0000000d32097209 */ /* 0x000fc60007810000 */
[----:B------:R-:W-:Y:S01]  /*29f0*/  MUFU.TANH R3, R3 ;  /* 0x0000000300037308 */ /* 0x000fe20000002400 */
[----:B--2---:R-:W-:Y:S02]  /*2a00*/  FSEL R54, R54, -INF , P2 ;  /* 0xff80000036367808 */ /* 0x004fe40001000000 */
[----:B------:R-:W-:Y:S02]  /*2a10*/  ISETP.GT.AND P2, PT, R41, 0x1, PT ;  /* 0x000000012900780c */ /* 0x000fe40003f44270 */
[----:B------:R-:W-:-:S03]  /*2a20*/  FMNMX.FTZ R4, R54, R9, !PT ;  /* 0x0000000936047209 */ /* 0x000fc60007810000 */
[----:B------:R-:W1:Y:S01]  /*2a30*/  MUFU.TANH R5, R5 ;  /* 0x0000000500057308 */ /* 0x000e620000002400 */
[----:B0-----:R-:W-:-:S04]  /*2a40*/  FSEL R13, R87, -INF , P1 ;  /* 0xff800000570d7808 */ /* 0x001fc80000800000 */
[----:B------:R-:W-:-:S03]  /*2a50*/  FMNMX.FTZ R4, R13, R4, !PT ;  /* 0x000000040d047209 */ /* 0x000fc60007810000 */
[----:B------:R-:W0:Y:S02]  /*2a60*/  MUFU.TANH R7, R7 ;  /* 0x0000000700077308 */ /* 0x000e240000002400 */
[----:B------:R-:W2:Y:S06]  /*2a70*/  SHFL.BFLY PT, R9, R4, 0x2, 0x1f ;  /* 0x0c401f0004097f89 */ /* 0x000eac00000e0000 */
[----:B------:R-:W-:Y:S01]  /*2a80*/  MUFU.TANH R6, R6 ;  /* 0x0000000600067308 */ /* 0x000fe20000002400 */
[----:B-1----:R-:W-:Y:S02]  /*2a90*/  FSEL R5, R5, -INF , P2 ;  /* 0xff80000005057808 */ /* 0x002fe40001000000 */
[----:B------:R-:W-:-:S05]  /*2aa0*/  ISETP.GT.AND P2, PT, R41, 0x10, PT ;  /* 0x000000102900780c */ /* 0x000fca0003f44270 */
[----:B------:R-:W1:Y:S01]  /*2ab0*/  MUFU.TANH R10, R10 ;  /* 0x0000000a000a7308 */ /* 0x000e620000002400 */
[----:B0-----:R-:W-:-:S07]  /*2ac0*/  FSEL R39, R7, -INF , P3 ;  /* 0xff80000007277808 */ /* 0x001fce0001800000 */
[----:B------:R-:W-:Y:S01]  /*2ad0*/  MUFU.TANH R8, R8 ;  /* 0x0000000800087308 */ /* 0x000fe20000002400 */
[----:B--2---:R-:W-:-:S05]  /*2ae0*/  FMNMX.FTZ R43, R4, R9, !PT ;  /* 0x00000009042b7209 */ /* 0x004fca0007810000 */
[----:B------:R-:W0:Y:S02]  /*2af0*/  SHFL.BFLY PT, R4, R43, 0x1, 0x1f ;  /* 0x0c201f002b047f89 */ /* 0x000e2400000e0000 */
[----:B------:R-:W2:Y:S01]  /*2b00*/  MUFU.TANH R12, R12 ;  /* 0x0000000c000c7308 */ /* 0x000ea20000002400 */
[----:B-1----:R-:W-:Y:S02]  /*2b10*/  FSEL R45, R10, -INF , P2 ;  /* 0xff8000000a2d7808 */ /* 0x002fe40001000000 */
[----:B------:R-:W-:-:S05]  /*2b20*/  ISETP.GT.AND P2, PT, R41, 0x18, PT ;  /* 0x000000182900780c */ /* 0x000fca0003f44270 */
[----:B------:R1:W-:Y:S08]  /*2b30*/  MUFU.TANH R55, R60 ;  /* 0x0000003c00377308 */ /* 0x0003f00000002400 */
[----:B------:R-:W3:Y:S01]  /*2b40*/  MUFU.TANH R11, R11 ;  /* 0x0000000b000b7308 */ /* 0x000ee20000002400 */
[----:B--2---:R-:W-:Y:S02]  /*2b50*/  FSEL R49, R12, -INF , P2 ;  /* 0xff8000000c317808 */ /* 0x004fe40001000000 */
[----:B------:R-:W-:-:S02]  /*2b60*/  ISETP.GT.AND P2, PT, R41, 0x20, PT ;  /* 0x000000202900780c */ /* 0x000fc40003f44270 */
[----:B0-----:R-:W-:-:S03]  /*2b70*/  FMNMX.FTZ R9, R43, R4, !PT ;  /* 0x000000042b097209 */ /* 0x001fc60007810000 */
[----:B------:R-:W0:Y:S01]  /*2b80*/  MUFU.TANH R15, R15 ;  /* 0x0000000f000f7308 */ /* 0x000e220000002400 */
[----:B------:R-:W-:Y:S01]  /*2b90*/  MOV R4, UR6 ;  /* 0x0000000600047c02 */ /* 0x000fe20008000f00 */
[----:B------:R-:W-:Y:S01]  /*2ba0*/  @UP0 ULDC UR6, c[0x0][0x44c] ;  /* 0x0001130000060ab9 */ /* 0x000fe20000000800 */
[C---:B------:R-:W-:Y:S01]  /*2bb0*/  FSETP.NEU.FTZ.AND P1, PT, R9.reuse, -INF , PT ;  /* 0xff8000000900780b */ /* 0x040fe20003f3d000 */
[----:B------:R-:W-:Y:S02]  /*2bc0*/  UIMAD.WIDE.U32 UR6, UR37, UR6, URZ ;  /* 0x00000006250672a5 */ /* 0x000fe4000f8e003f */
[----:B------:R-:W-:Y:S01]  /*2bd0*/  FMUL.FTZ R43, R9, R4 ;  /* 0x00000004092b7220 */ /* 0x000fe20000410000 */
[----:B------:R-:W-:Y:S01]  /*2be0*/  UIADD3 UR6, UR15, 0x28840, URZ ;  /* 0x000288400f067890 */ /* 0x000fe2000fffe03f */
[----:B------:R-:W2:Y:S01]  /*2bf0*/  MUFU.TANH R14, R14 ;  /* 0x0000000e000e7308 */ /* 0x000ea20000002400 */
[----:B------:R-:W-:Y:S02]  /*2c00*/  @UP0 USHF.R.U32.HI UR10, URZ, UR18, UR7 ;  /* 0x000000123f0a0299 */ /* 0x000fe40008011607 */
[----:B------:R-:W-:Y:S01]  /*2c10*/  FSEL R25, R43, RZ, P1 ;  /* 0x000000ff2b197208 */ /* 0x000fe20000800000 */
[----:B------:R-:W-:Y:S01]  /*2c20*/  UPRMT UR6, UR39, 0x654, UR6 ;  /* 0x0000065427067896 */ /* 0x000fe20008000006 */
[----:B------:R-:W-:Y:S01]  /*2c30*/  ISETP.GT.AND P1, PT, R41, RZ, PT ;  /* 0x000000ff2900720c */ /* 0x000fe20003f24270 */
[----:B------:R-:W-:-:S02]  /*2c40*/  UIADD3 UR11, UR11, UR10, URZ ;  /* 0x0000000a0b0b7290 */ /* 0x000fc4000fffe03f */
[----:B------:R-:W4:Y:S01]  /*2c50*/  MUFU.TANH R21, R21 ;  /* 0x0000001500157308 */ /* 0x000f220000002400 */
[----:B------:R-:W-:Y:S01]  /*2c60*/  FSEL R3, R3, -INF , P1 ;  /* 0xff80000003037808 */ /* 0x000fe20000800000 */
[-CC-:B------:R-:W-:Y:S01]  /*2c70*/  FFMA.FTZ R171, R58, R4.reuse, -R25.reuse ;  /* 0x000000043aab7223 */ /* 0x180fe20000010819 */
[----:B------:R-:W-:Y:S01]  /*2c80*/  ISETP.GT.AND P1, PT, R41, 0x9, PT ;  /* 0x000000092900780c */ /* 0x000fe20003f24270 */
[-CC-:B------:R-:W-:Y:S01]  /*2c90*/  FFMA.FTZ R58, R56, R4.reuse, -R25.reuse ;  /* 0x00000004383a7223 */ /* 0x180fe20000010819 */
[----:B-1----:R-:W-:Y:S01]  /*2ca0*/  FMNMX.FTZ R60, R3, R5, !PT ;  /* 0x00000005033c7209 */ /* 0x002fe20007810000 */
[--C-:B------:R-:W-:Y:S01]  /*2cb0*/  FFMA.FTZ R163, R38, R4, -R25.reuse ;  /* 0x0000000426a37223 */ /* 0x100fe20000010819 */
[----:B------:R-:W-:Y:S01]  /*2cc0*/  FSEL R43, R6, -INF , P1 ;  /* 0xff800000062b7808 */ /* 0x000fe20000800000 */
[----:B------:R-:W1:Y:S01]  /*2cd0*/  MUFU.TANH R20, R20 ;  /* 0x0000001400147308 */ /* 0x000e620000002400 */
[----:B------:R-:W-:Y:S01]  /*2ce0*/  FMNMX.FTZ R60, R39, R60, !PT ;  /* 0x0000003c273c7209 */ /* 0x000fe20007810000 */
[-CC-:B------:R-:W-:Y:S01]  /*2cf0*/  FFMA.FTZ R153, R40, R4.reuse, -R25.reuse ;  /* 0x0000000428997223 */ /* 0x180fe20000010819 */
[----:B------:R-:W-:Y:S01]  /*2d00*/  ISETP.GT.AND P1, PT, R41, 0x11, PT ;  /* 0x000000112900780c */ /* 0x000fe20003f24270 */
[--C-:B------:R-:W-:Y:S01]  /*2d10*/  FFMA.FTZ R181, R96, R4, -R25.reuse ;  /* 0x0000000460b57223 */ /* 0x100fe20000010819 */
[----:B------:R-:W-:Y:S01]  /*2d20*/  FMNMX.FTZ R60, R43, R60, !PT ;  /* 0x0000003c2b3c7209 */ /* 0x000fe20007810000 */
[--C-:B------:R-:W-:Y:S01]  /*2d30*/  FFMA.FTZ R24, R98, R4, -R25.reuse ;  /* 0x0000000462187223 */ /* 0x100fe20000010819 */
[----:B------:R-:W-:Y:S01]  /*2d40*/  FSEL R47, R8, -INF , P1 ;  /* 0xff800000082f7808 */ /* 0x000fe20000800000 */
[----:B------:R-:W5:Y:S01]  /*2d50*/  MUFU.TANH R29, R29 ;  /* 0x0000001d001d7308 */ /* 0x000f620000002400 */
[----:B------:R-:W-:Y:S01]  /*2d60*/  FMNMX.FTZ R60, R45, R60, !PT ;  /* 0x0000003c2d3c7209 */ /* 0x000fe20007810000 */
[-CC-:B------:R-:W-:Y:S01]  /*2d70*/  FFMA.FTZ R183, R100, R4.reuse, -R25.reuse ;  /* 0x0000000464b77223 */ /* 0x180fe20000010819 */
[----:B------:R-:W-:Y:S01]  /*2d80*/  ISETP.GT.AND P1, PT, R41, 0x19, PT ;  /* 0x000000192900780c */ /* 0x000fe20003f24270 */
[--C-:B------:R-:W-:Y:S01]  /*2d90*/  FFMA.FTZ R6, R102, R4, -R25.reuse ;  /* 0x0000000466067223 */ /* 0x100fe20000010819 */
[----:B------:R-:W-:Y:S01]  /*2da0*/  FMNMX.FTZ R60, R47, R60, !PT ;  /* 0x0000003c2f3c7209 */ /* 0x000fe20007810000 */
[--C-:B------:R-:W-:Y:S01]  /*2db0*/  FFMA.FTZ R177, R104, R4, -R25.reuse ;  /* 0x0000000468b17223 */ /* 0x100fe20000010819 */
[----:B---3--:R-:W-:Y:S01]  /*2dc0*/  FSEL R11, R11, -INF , P1 ;  /* 0xff8000000b0b7808 */ /* 0x008fe20000800000 */
[----:B------:R-:W3:Y:S01]  /*2dd0*/  MUFU.TANH R27, R27 ;  /* 0x0000001b001b7308 */ /* 0x000ee20000002400 */
[----:B------:R-:W-:Y:S01]  /*2de0*/  FMNMX.FTZ R60, R49, R60, !PT ;  /* 0x0000003c313c7209 */ /* 0x000fe20007810000 */
[-CC-:B------:R-:W-:Y:S01]  /*2df0*/  FFMA.FTZ R8, R106, R4.reuse, -R25.reuse ;  /* 0x000000046a087223 */ /* 0x180fe20000010819 */
[----:B------:R-:W-:Y:S01]  /*2e00*/  ISETP.GT.AND P1, PT, R41, 0x21, PT ;  /* 0x000000212900780c */ /* 0x000fe20003f24270 */
[-CC-:B------:R-:W-:Y:S01]  /*2e10*/  FFMA.FTZ R167, R28, R4.reuse, -R25.reuse ;  /* 0x000000041ca77223 */ /* 0x180fe20000010819 */
[----:B0-----:R-:W-:Y:S01]  /*2e20*/  FSEL R15, R15, -INF , P2 ;  /* 0xff8000000f0f7808 */ /* 0x001fe20001000000 */
[--C-:B------:R-:W-:Y:S01]  /*2e30*/  FFMA.FTZ R179, R108, R4, -R25.reuse ;  /* 0x000000046cb37223 */ /* 0x100fe20000010819 */
[----:B------:R-:W-:Y:S01]  /*2e40*/  FMNMX.FTZ R60, R11, R60, !PT ;  /* 0x0000003c0b3c7209 */ /* 0x000fe20007810000 */
[----:B------:R-:W0:Y:S01]  /*2e50*/  MUFU.TANH R33, R33 ;  /* 0x0000002100217308 */ /* 0x000e220000002400 */
[----:B------:R-:W-:Y:S01]  /*2e60*/  ISETP.GT.AND P2, PT, R41, 0x28, PT ;  /* 0x000000282900780c */ /* 0x000fe20003f44270 */
[-CC-:B------:R-:W-:Y:S01]  /*2e70*/  FFMA.FTZ R28, R32, R4.reuse, -R25.reuse ;  /* 0x00000004201c7223 */ /* 0x180fe20000010819 */
[----:B--2---:R-:W-:Y:S01]  /*2e80*/  FSEL R51, R14, -INF , P1 ;  /* 0xff8000000e337808 */ /* 0x004fe20000800000 */
[--C-:B------:R-:W-:Y:S01]  /*2e90*/  FFMA.FTZ R161, R34, R4, -R25.reuse ;  /* 0x0000000422a17223 */ /* 0x100fe20000010819 */
[----:B------:R-:W-:Y:S01]  /*2ea0*/  FMNMX.FTZ R60, R15, R60, !PT ;  /* 0x0000003c0f3c7209 */ /* 0x000fe20007810000 */
[-CC-:B------:R-:W-:Y:S01]  /*2eb0*/  FFMA.FTZ R32, R42, R4.reuse, -R25.reuse ;  /* 0x000000042a207223 */ /* 0x180fe20000010819 */
[----:B------:R-:W-:Y:S01]  /*2ec0*/  ISETP.GT.AND P1, PT, R41, 0x29, PT ;  /* 0x000000292900780c */ /* 0x000fe20003f24270 */
[----:B------:R-:W2:Y:S01]  /*2ed0*/  MUFU.TANH R31, R31 ;  /* 0x0000001f001f7308 */ /* 0x000ea20000002400 */
[----:B----4-:R-:W-:Y:S01]  /*2ee0*/  FSEL R21, R21, -INF , P2 ;  /* 0xff80000015157808 */ /* 0x010fe20001000000 */
[--C-:B------:R-:W-:Y:S01]  /*2ef0*/  FFMA.FTZ R34, R44, R4, -R25.reuse ;  /* 0x000000042c227223 */ /* 0x100fe20000010819 */
[----:B------:R-:W-:Y:S01]  /*2f00*/  FMNMX.FTZ R60, R51, R60, !PT ;  /* 0x0000003c333c7209 */ /* 0x000fe20007810000 */
[-CC-:B------:R-:W-:Y:S01]  /*2f10*/  FFMA.FTZ R10, R94, R4.reuse, -R25.reuse ;  /* 0x000000045e0a7223 */ /* 0x180fe20000010819 */
[----:B------:R-:W-:Y:S01]  /*2f20*/  ISETP.GT.AND P2, PT, R41, 0x30, PT ;  /* 0x000000302900780c */ /* 0x000fe20003f44270 */
[--C-:B------:R-:W-:Y:S01]  /*2f30*/  FFMA.FTZ R173, R92, R4, -R25.reuse ;  /* 0x000000045cad7223 */ /* 0x100fe20000010819 */
[----:B-1----:R-:W-:Y:S01]  /*2f40*/  FSEL R53, R20, -INF , P1 ;  /* 0xff80000014357808 */ /* 0x002fe20000800000 */
[----:B------:R-:W1:Y:S01]  /*2f50*/  MUFU.TANH R37, R37 ;  /* 0x0000002500257308 */ /* 0x000e620000002400 */
[----:B------:R-:W-:Y:S01]  /*2f60*/  FMNMX.FTZ R60, R21, R60, !PT ;  /* 0x0000003c153c7209 */ /* 0x000fe20007810000 */
[-CC-:B------:R-:W-:Y:S01]  /*2f70*/  FFMA.FTZ R12, R90, R4.reuse, -R25.reuse ;  /* 0x000000045a0c7223 */ /* 0x180fe20000010819 */
[----:B------:R-:W-:Y:S01]  /*2f80*/  ISETP.GT.AND P1, PT, R41, 0x31, PT ;  /* 0x000000312900780c */ /* 0x000fe20003f24270 */
[-CC-:B------:R-:W-:Y:S01]  /*2f90*/  FFMA.FTZ R175, R88, R4.reuse, -R25.reuse ;  /* 0x0000000458af7223 */ /* 0x180fe20000010819 */
[----:B-----5:R-:W-:Y:S01]  /*2fa0*/  FSEL R29, R29, -INF , P2 ;  /* 0xff8000001d1d7808 */ /* 0x020fe20001000000 */
[--C-:B------:R-:W-:Y:S01]  /*2fb0*/  FFMA.FTZ R14, R70, R4, -R25.reuse ;  /* 0x00000004460e7223 */ /* 0x100fe20000010819 */
[----:B------:R-:W-:Y:S01]  /*2fc0*/  FMNMX.FTZ R60, R53, R60, !PT ;  /* 0x0000003c353c7209 */ /* 0x000fe20007810000 */
[----:B------:R-:W4:Y:S01]  /*2fd0*/  MUFU.TANH R35, R35 ;  /* 0x0000002300237308 */ /* 0x000f220000002400 */
[----:B------:R-:W-:Y:S01]  /*2fe0*/  ISETP.GT.AND P2, PT, R41, 0x38, PT ;  /* 0x000000382900780c */ /* 0x000fe20003f44270 */
[-CC-:B------:R-:W-:Y:S01]  /*2ff0*/  FFMA.FTZ R169, R66, R4.reuse, -R25.reuse ;  /* 0x0000000442a97223 */ /* 0x180fe20000010819 */
[----:B---3--:R-:W-:Y:S01]  /*3000*/  FSEL R27, R27, -INF , P1 ;  /* 0xff8000001b1b7808 */ /* 0x008fe20000800000 */
[--C-:B------:R-:W-:Y:S01]  /*3010*/  FFMA.FTZ R62, R62, R4, -R25.reuse ;  /* 0x000000043e3e7223 */ /* 0x100fe20000010819 */
[----:B------:R-:W-:Y:S01]  /*3020*/  FMNMX.FTZ R60, R29, R60, !PT ;  /* 0x0000003c1d3c7209 */ /* 0x000fe20007810000 */
[-CC-:B------:R-:W-:Y:S01]  /*3030*/  FFMA.FTZ R165, R30, R4.reuse, -R25.reuse ;  /* 0x000000041ea57223 */ /* 0x180fe20000010819 */
[----:B------:R-:W-:Y:S01]  /*3040*/  ISETP.GT.AND P1, PT, R41, 0x39, PT ;  /* 0x000000392900780c */ /* 0x000fe20003f24270 */
[----:B------:R-:W3:Y:S01]  /*3050*/  MUFU.TANH R57, R61 ;  /* 0x0000003d00397308 */ /* 0x000ee20000002400 */
[----:B0-----:R-:W-:Y:S01]  /*3060*/  FSEL R33, R33, -INF , P2 ;  /* 0xff80000021217808 */ /* 0x001fe20001000000 */
[--C-:B------:R-:W-:Y:S01]  /*3070*/  FFMA.FTZ R26, R26, R4, -R25.reuse ;  /* 0x000000041a1a7223 */ /* 0x100fe20000010819 */
[----:B------:R-:W-:Y:S01]  /*3080*/  FMNMX.FTZ R60, R27, R60, !PT ;  /* 0x0000003c1b3c7209 */ /* 0x000fe20007810000 */
[-CC-:B------:R-:W-:Y:S01]  /*3090*/  FFMA.FTZ R30, R36, R4.reuse, -R25.reuse ;  /* 0x00000004241e7223 */ /* 0x180fe20000010819 */
[----:B------:R-:W-:Y:S01]  /*30a0*/  ISETP.GT.AND P2, PT, R41, 0x40, PT ;  /* 0x000000402900780c */ /* 0x000fe20003f44270 */
[--C-:B------:R-:W-:Y:S01]  /*30b0*/  FFMA.FTZ R155, R46, R4, -R25.reuse ;  /* 0x000000042e9b7223 */ /* 0x100fe20000010819 */
[----:B--2---:R-:W-:Y:S01]  /*30c0*/  FSEL R31, R31, -INF , P1 ;  /* 0xff8000001f1f7808 */ /* 0x004fe20000800000 */
[----:B------:R-:W0:Y:S01]  /*30d0*/  MUFU.TANH R59, R64 ;  /* 0x00000040003b7308 */ /* 0x000e220000002400 */
[----:B------:R-:W-:Y:S01]  /*30e0*/  FMNMX.FTZ R60, R33, R60, !PT ;  /* 0x0000003c213c7209 */ /* 0x000fe20007810000 */
[----:B------:R-:W-:Y:S01]  /*30f0*/  USHF.R.S32.HI UR7, URZ, 0x1f, UR11 ;  /* 0x0000001f3f077899 */ /* 0x000fe2000801140b */
[----:B------:R-:W-:Y:S01]  /*3100*/  ISETP.GT.AND P1, PT, R41, 0x41, PT ;  /* 0x000000412900780c */ /* 0x000fe20003f24270 */
[--C-:B------:R-:W-:Y:S01]  /*3110*/  FFMA.FTZ R36, R52, R4, -R25.reuse ;  /* 0x0000000434247223 */ /* 0x100fe20000010819 */
[----:B-1----:R-:W-:Y:S01]  /*3120*/  FSEL R37, R37, -INF , P2 ;  /* 0xff80000025257808 */ /* 0x002fe20001000000 */
[----:B------:R-:W-:Y:S01]  /*3130*/  ULEA.HI UR7, UR7, UR11, URZ, 0x7 ;  /* 0x0000000b07077291 */ /* 0x000fe2000f8f383f */
[----:B------:R-:W-:Y:S01]  /*3140*/  FMNMX.FTZ R60, R31, R60, !PT ;  /* 0x0000003c1f3c7209 */ /* 0x000fe20007810000 */
[----:B------:R-:W1:Y:S01]  /*3150*/  MUFU.TANH R65, R65 ;  /* 0x0000004100417308 */ /* 0x000e620000002400 */
[----:B------:R-:W-:Y:S01]  /*3160*/  ISETP.GT.AND P2, PT, R41, 0x48, PT ;  /* 0x000000482900780c */ /* 0x000fe20003f44270 */
[--C-:B------:R-:W-:Y:S01]  /*3170*/  FFMA.FTZ R157, R48, R4, -R25.reuse ;  /* 0x00000004309d7223 */ /* 0x100fe20000010819 */
[----:B----4-:R-:W-:Y:S01]  /*3180*/  FSEL R35, R35, -INF , P1 ;  /* 0xff80000023237808 */ /* 0x010fe20000800000 */
[----:B------:R-:W-:Y:S01]  /*3190*/  USHF.R.S32.HI UR7, URZ, 0x7, UR7 ;  /* 0x000000073f077899 */ /* 0x000fe20008011407 */
[----:B------:R-:W-:Y:S01]  /*31a0*/  FMNMX.FTZ R60, R37, R60, !PT ;  /* 0x0000003c253c7209 */ /* 0x000fe20007810000 */
[--C-:B------:R-:W-:Y:S01]  /*31b0*/  FFMA.FTZ R159, R54, R4, -R25.reuse ;  /* 0x00000004369f7223 */ /* 0x100fe20000010819 */
[----:B------:R-:W-:Y:S01]  /*31c0*/  ISETP.GT.AND P1, PT, R41, 0x49, PT ;  /* 0x000000492900780c */ /* 0x000fe20003f24270 */
[----:B------:R-:W2:Y:S01]  /*31d0*/  MUFU.TANH R63, R68 ;  /* 0x00000044003f7308 */ /* 0x000ea20000002400 */
[----:B------:R-:W-:Y:S01]  /*31e0*/  FSEL R55, R55, -INF , P2 ;  /* 0xff80000037377808 */ /* 0x000fe20001000000 */
[----:B------:R-:W-:Y:S01]  /*31f0*/  UISETP.LT.AND UP0, UPT, URZ, UR7, UPT ;  /* 0x000000073f00728c */ /* 0x000fe2000bf01270 */
[----:B------:R-:W-:Y:S01]  /*3200*/  FMNMX.FTZ R60, R35, R60, !PT ;  /* 0x0000003c233c7209 */ /* 0x000fe20007810000 */
[----:B------:R-:W-:Y:S01]  /*3210*/  FFMA.FTZ R13, R13, R4, -R25 ;  /* 0x000000040d0d7223 */ /* 0x000fe20000010819 */
[----:B------:R-:W-:Y:S01]  /*3220*/  ISETP.GT.AND P2, PT, R41, 0x50, PT ;  /* 0x000000502900780c */ /* 0x000fe20003f44270 */
[----:B------:R-:W-:Y:S01]  /*3230*/  USEL UR54, URZ, UR7, !UP0 ;  /* 0x000000073f367287 */ /* 0x000fe2000c000000 */
[----:B---3--:R-:W-:Y:S01]  /*3240*/  FSEL R57, R57, -INF , P1 ;  /* 0xff80000039397808 */ /* 0x008fe20000800000 */
[----:B------:R-:W3:Y:S01]  /*3250*/  MUFU.TANH R69, R69 ;  /* 0x0000004500457308 */ /* 0x000ee20000002400 */
[----:B------:R-:W-:Y:S01]  /*3260*/  FMNMX.FTZ R60, R55, R60, !PT ;  /* 0x0000003c373c7209 */ /* 0x000fe20007810000 */
[----:B------:R-:W-:Y:S01]  /*3270*/  UISETP.GE.AND UP0, UPT, UR56, UR54, UPT ;  /* 0x000000363800728c */ /* 0x000fe2000bf06270 */
[----:B------:R-:W-:Y:S01]  /*3280*/  ISETP.GT.AND P1, PT, R41, 0x51, PT ;  /* 0x000000512900780c */ /* 0x000fe20003f24270 */
[----:B------:R-:W-:Y:S01]  /*3290*/  SYNCS.ARRIVE.TRANS64.RED.A1T0 RZ, [UR6], RZ ;  /* 0x000000ffffff79a7 */ /* 0x000fe20008100406 */
[----:B0-----:R-:W-:-:S02]  /*32a0*/  FSEL R59, R59, -INF , P2 ;  /* 0xff8000003b3b7808 */ /* 0x001fc40001000000 */
[----:B------:R-:W-:Y:S02]  /*32b0*/  CS2R R108, SRZ ;  /* 0x00000000006c7805 */ /* 0x000fe4000001ff00 */
[----:B------:R-:W-:Y:S01]  /*32c0*/  FMNMX.FTZ R60, R57, R60, !PT ;  /* 0x0000003c393c7209 */ /* 0x000fe20007810000 */
[----:B------:R-:W0:Y:S01]  /*32d0*/  MUFU.TANH R67, R72 ;  /* 0x0000004800437308 */ /* 0x000e220000002400 */
[----:B------:R-:W-:Y:S02]  /*32e0*/  ISETP.GT.AND P2, PT, R41, 0x58, PT ;  /* 0x000000582900780c */ /* 0x000fe40003f44270 */
[----:B------:R-:W-:Y:S02]  /*32f0*/  CS2R R106, SRZ ;  /* 0x00000000006a7805 */ /* 0x000fe4000001ff00 */
[----:B-1----:R-:W-:Y:S02]  /*3300*/  FSEL R61, R65, -INF , P1 ;  /* 0xff800000413d7808 */ /* 0x002fe40000800000 */
[----:B------:R-:W-:-:S02]  /*3310*/  CS2R R104, SRZ ;  /* 0x0000000000687805 */ /* 0x000fc4000001ff00 */
[----:B------:R-:W-:Y:S02]  /*3320*/  FMNMX.FTZ R60, R59, R60, !PT ;  /* 0x0000003c3b3c7209 */ /* 0x000fe40007810000 */
[----:B------:R-:W-:Y:S02]  /*3330*/  CS2R R102, SRZ ;  /* 0x0000000000667805 */ /* 0x000fe4000001ff00 */
[----:B------:R-:W-:Y:S01]  /*3340*/  ISETP.GT.AND P1, PT, R41, 0x59, PT ;  /* 0x000000592900780c */ /* 0x000fe20003f24270 */
[----:B------:R-:W1:Y:S01]  /*3350*/  MUFU.TANH R73, R73 ;  /* 0x0000004900497308 */ /* 0x000e620000002400 */
[----:B--2---:R-:W-:Y:S02]  /*3360*/  FSEL R63, R63, -INF , P2 ;  /* 0xff8000003f3f7808 */ /* 0x004fe40001000000 */
[----:B------:R-:W-:Y:S02]  /*3370*/  CS2R R100, SRZ ;  /* 0x0000000000647805 */ /* 0x000fe4000001ff00 */
[----:B------:R-:W-:-:S02]  /*3380*/  FMNMX.FTZ R60, R61, R60, !PT ;  /* 0x0000003c3d3c7209 */ /* 0x000fc40007810000 */
[----:B------:R-:W-:Y:S02]  /*3390*/  CS2R R98, SRZ ;  /* 0x0000000000627805 */ /* 0x000fe4000001ff00 */
[----:B------:R-:W-:Y:S02]  /*33a0*/  ISETP.GT.AND P2, PT, R41, 0x60, PT ;  /* 0x000000602900780c */ /* 0x000fe40003f44270 */
[----:B------:R-:W-:Y:S02]  /*33b0*/  CS2R R96, SRZ ;  /* 0x0000000000607805 */ /* 0x000fe4000001ff00 */
[----:B---3--:R-:W-:Y:S01]  /*33c0*/  FSEL R65, R69, -INF , P1 ;  /* 0xff80000045417808 */ /* 0x008fe20000800000 */
[----:B------:R-:W2:Y:S01]  /*33d0*/  MUFU.TANH R71, R76 ;  /* 0x0000004c00477308 */ /* 0x000ea20000002400 */
[----:B------:R-:W-:Y:S02]  /*33e0*/  FMNMX.FTZ R60, R63, R60, !PT ;  /* 0x0000003c3f3c7209 */ /* 0x000fe40007810000 */
[----:B------:R-:W-:-:S02]  /*33f0*/  CS2R R94, SRZ ;  /* 0x00000000005e7805 */ /* 0x000fc4000001ff00 */
[----:B------:R-:W-:Y:S02]  /*3400*/  ISETP.GT.AND P1, PT, R41, 0x61, PT ;  /* 0x000000612900780c */ /* 0x000fe40003f24270 */
[----:B------:R-:W-:Y:S02]  /*3410*/  CS2R R92, SRZ ;  /* 0x00000000005c7805 */ /* 0x000fe4000001ff00 */
[----:B0-----:R-:W-:Y:S02]  /*3420*/  FSEL R67, R67, -INF , P2 ;  /* 0xff80000043437808 */ /* 0x001fe40001000000 */
[----:B------:R-:W-:Y:S02]  /*3430*/  CS2R R90, SRZ ;  /* 0x00000000005a7805 */ /* 0x000fe4000001ff00 */
[----:B------:R-:W-:Y:S01]  /*3440*/  FMNMX.FTZ R60, R65, R60, !PT ;  /* 0x0000003c413c7209 */ /* 0x000fe20007810000 */
[----:B------:R-:W0:Y:S01]  /*3450*/  MUFU.TANH R77, R77 ;  /* 0x0000004d004d7308 */ /* 0x000e220000002400 */
[----:B------:R-:W-:-:S02]  /*3460*/  ISETP.GT.AND P2, PT, R41, 0x68, PT ;  /* 0x000000682900780c */ /* 0x000fc40003f44270 */
[----:B------:R-:W-:Y:S02]  /*3470*/  CS2R R88, SRZ ;  /* 0x0000000000587805 */ /* 0x000fe4000001ff00 */
[----:B-1----:R-:W-:Y:S02]  /*3480*/  FSEL R69, R73, -INF , P1 ;  /* 0xff80000049457808 */ /* 0x002fe40000800000 */
[----:B------:R-:W-:Y:S02]  /*3490*/  FMNMX.FTZ R20, R67, R60, !PT ;  /* 0x0000003c43147209 */ /* 0x000fe40007810000 */
[----:B------:R-:W-:Y:S01]  /*34a0*/  ISETP.GT.AND P1, PT, R41, 0x69, PT ;  /* 0x000000692900780c */ /* 0x000fe20003f24270 */
[----:B------:R-:W1:Y:S01]  /*34b0*/  MUFU.TANH R75, R80 ;  /* 0x00000050004b7308 */ /* 0x000e620000002400 */
[----:B--2---:R-:W-:Y:S02]  /*34c0*/  FSEL R71, R71, -INF , P2 ;  /* 0xff80000047477808 */ /* 0x004fe40001000000 */
[----:B------:R-:W-:-:S02]  /*34d0*/  FMNMX.FTZ R20, R69, R20, !PT ;  /* 0x0000001445147209 */ /* 0x000fc40007810000 */
[----:B------:R-:W-:Y:S02]  /*34e0*/  ISETP.GT.AND P2, PT, R41, 0x70, PT ;  /* 0x000000702900780c */ /* 0x000fe40003f44270 */
[----:B------:R-:W-:Y:S01]  /*34f0*/  FMNMX.FTZ R20, R71, R20, !PT ;  /* 0x0000001447147209 */ /* 0x000fe20007810000 */
        /* <DEDUP_REMOVED lines=12> */
[----:B------:R-:W-:Y:S01]  /*35c0*/  MUFU.EX2 R181, R181 ;  /* 0x000000b500b57308 */ /* 0x000fe20000000800 */
[----:B0-----:R-:W-:-:S04]  /*35d0*/  FSEL R41, R84, -INF , P2 ;  /* 0xff80000054297808 */ /* 0x001fc80001000000 */
[----:B------:R-:W-:-:S03]  /*35e0*/  FMNMX.FTZ R56, R41, R56, !PT ;  /* 0x0000003829387209 */ /* 0x000fc60007810000 */
[----:B------:R-:W0:Y:S01]  /*35f0*/  MUFU.EX2 R24, R24 ;  /* 0x0000001800187308 */ /* 0x000e220000000800 */
[----:B-1----:R-:W-:-:S04]  /*3600*/  FSEL R79, R79, -INF , P1 ;  /* 0xff8000004f4f7808 */ /* 0x002fc80000800000 */
[----:B------:R-:W-:-:S03]  /*3610*/  FMNMX.FTZ R56, R79, R56, !PT ;  /* 0x000000384f387209 */ /* 0x000fc60007810000 */
[----:B------:R-:W-:Y:S02]  /*3620*/  MUFU.EX2 R183, R183 ;  /* 0x000000b700b77308 */ /* 0x000fe40000000800 */
[----:B------:R-:W1:Y:S06]  /*3630*/  SHFL.BFLY PT, R7, R56, 0x2, 0x1f ;  /* 0x0c401f0038077f89 */ /* 0x000e6c00000e0000 */
[----:B------:R-:W-:Y:S01]  /*3640*/  MUFU.EX2 R6, R6 ;  /* 0x0000000600067308 */ /* 0x000fe20000000800 */
[----:B0-----:R-:W-:Y:S01]  /*3650*/  FADD.FTZ R44, R181, R24 ;  /* 0x00000018b52c7221 */ /* 0x001fe20000010000 */
[----:B------:R-:W-:-:S06]  /*3660*/  F2FP.BF16.F32.PACK_AB R181, R24, R181 ;  /* 0x000000b518b5723e */ /* 0x000fcc00000010ff */
[----:B------:R-:W-:Y:S08]  /*3670*/  MUFU.EX2 R177, R177 ;  /* 0x000000b100b17308 */ /* 0x000ff00000000800 */
[----:B------:R-:W-:Y:S01]  /*3680*/  MUFU.EX2 R8, R8 ;  /* 0x0000000800087308 */ /* 0x000fe20000000800 */
[----:B-1----:R-:W-:-:S05]  /*3690*/  FMNMX.FTZ R38, R56, R7, !PT ;  /* 0x0000000738267209 */ /* 0x002fca0007810000 */
[----:B------:R-:W0:Y:S02]  /*36a0*/  SHFL.BFLY PT, R7, R38, 0x1, 0x1f ;  /* 0x0c201f0026077f89 */ /* 0x000e2400000e0000 */
[----:B------:R-:W-:Y:S08]  /*36b0*/  MUFU.EX2 R179, R179 ;  /* 0x000000b300b37308 */ /* 0x000ff00000000800 */
[----:B------:R-:W-:Y:S08]  /*36c0*/  MUFU.EX2 R10, R10 ;  /* 0x0000000a000a7308 */ /* 0x000ff00000000800 */
[----:B------:R-:W-:Y:S01]  /*36d0*/  MUFU.EX2 R173, R173 ;  /* 0x000000ad00ad7308 */ /* 0x000fe20000000800 */
[----:B0-----:R-:W-:-:S07]  /*36e0*/  FMNMX.FTZ R7, R38, R7, !PT ;  /* 0x0000000726077209 */ /* 0x001fce0007810000 */
[----:B------:R-:W-:Y:S01]  /*36f0*/  MUFU.EX2 R12, R12 ;  /* 0x0000000c000c7308 */ /* 0x000fe20000000800 */
[-C--:B------:R-:W-:Y:S01]  /*3700*/  FFMA.FTZ R38, R50, R4.reuse, -R25 ;  /* 0x0000000432267223 */ /* 0x080fe20000010819 */
[C---:B------:R-:W-:Y:S01]  /*3710*/  FSETP.NEU.FTZ.AND P1, PT, R7.reuse, -INF , PT ;  /* 0xff8000000700780b */ /* 0x040fe20003f3d000 */
[----:B------:R-:W-:-:S05]  /*3720*/  FMUL.FTZ R40, R7, R4 ;  /* 0x0000000407287220 */ /* 0x000fca0000410000 */
[----:B------:R-:W-:Y:S01]  /*3730*/  MUFU.EX2 R175, R175 ;  /* 0x000000af00af7308 */ /* 0x000fe20000000800 */
[----:B------:R-:W-:Y:S02]  /*3740*/  FSEL R40, R40, RZ, P1 ;  /* 0x000000ff28287208 */ /* 0x000fe40000800000 */
[----:B------:R-:W-:-:S03]  /*3750*/  PLOP3.LUT P1, PT, PT, PT, UP0, 0x80, 0x0 ;  /* 0x000000000000781c */ /* 0x000fc60003f2f008 */
        /* <DEDUP_REMOVED lines=28> */
[-C--:B------:R-:W-:Y:S01]  /*3920*/  FFMA.FTZ R69, R69, R4.reuse, -R40 ;  /* 0x0000000445457223 */ /* 0x080fe20000010828 */
[----:B------:R-:W2:Y:S01]  /*3930*/  MUFU.EX2 R182, R43 ;  /* 0x0000002b00b67308 */ /* 0x000ea20000000800 */
[----:B0-----:R-:W-:Y:S01]  /*3940*/  FADD.FTZ R42, R3, R180 ;  /* 0x000000b4032a7221 */ /* 0x001fe20000010000 */
[----:B------:R-:W-:Y:S01]  /*3950*/  F2FP.BF16.F32.PACK_AB R180, R180, R3 ;  /* 0x00000003b4b4723e */ /* 0x000fe200000010ff */
[-CC-:B------:R-:W-:Y:S01]  /*3960*/  FFMA.FTZ R71, R71, R4.reuse, -R40.reuse ;  /* 0x0000000447477223 */ /* 0x180fe20000010828 */
[-CC-:B------:R-:W-:Y:S01]  /*3970*/  FFMA.FTZ R73, R73, R4.reuse, -R40.reuse ;  /* 0x0000000449497223 */ /* 0x180fe20000010828 */
[-CC-:B------:R-:W-:Y:S01]  /*3980*/  FFMA.FTZ R75, R75, R4.reuse, -R40.reuse ;  /* 0x000000044b4b7223 */ /* 0x180fe20000010828 */
[-CC-:B------:R-:W-:Y:S01]  /*3990*/  FFMA.FTZ R77, R77, R4.reuse, -R40.reuse ;  /* 0x000000044d4d7223 */ /* 0x180fe20000010828 */
[-C--:B------:R-:W-:Y:S01]  /*39a0*/  FFMA.FTZ R41, R41, R4.reuse, -R40 ;  /* 0x0000000429297223 */ /* 0x080fe20000010828 */
[----:B------:R-:W0:Y:S01]  /*39b0*/  MUFU.EX2 R45, R45 ;  /* 0x0000002d002d7308 */ /* 0x000e220000000800 */
[----:B-1----:R-:W-:Y:S01]  /*39c0*/  FADD.FTZ R5, R39, R42 ;  /* 0x0000002a27057221 */ /* 0x002fe20000010000 */
[----:B------:R-:W-:-:S06]  /*39d0*/  FFMA.FTZ R40, R79, R4, -R40 ;  /* 0x000000044f287223 */ /* 0x000fcc0000010828 */
[----:B------:R-:W1:Y:S01]  /*39e0*/  MUFU.EX2 R176, R47 ;  /* 0x0000002f00b07308 */ /* 0x000e620000000800 */
[C---:B--2---:R-:W-:Y:S01]  /*39f0*/  FADD.FTZ R42, R182.reuse, R5 ;  /* 0x00000005b62a7221 */ /* 0x044fe20000010000 */
[----:B------:R-:W-:-:S06]  /*3a00*/  F2FP.BF16.F32.PACK_AB R182, R182, R39 ;  /* 0x00000027b6b6723e */ /* 0x000fcc00000010ff */
[----:B------:R-:W2:Y:S01]  /*3a10*/  MUFU.EX2 R49, R49 ;  /* 0x0000003100317308 */ /* 0x000ea20000000800 */
[----:B0-----:R-:W-:-:S07]  /*3a20*/  FADD.FTZ R5, R45, R42 ;  /* 0x0000002a2d057221 */ /* 0x001fce0000010000 */
[----:B------:R0:W3:Y:S01]  /*3a30*/  MUFU.EX2 R178, R11 ;  /* 0x0000000b00b27308 */ /* 0x0000e20000000800 */
[C---:B-1----:R-:W-:Y:S01]  /*3a40*/  FADD.FTZ R0, R176.reuse, R5 ;  /* 0x00000005b0007221 */ /* 0x042fe20000010000 */
[----:B------:R-:W-:-:S06]  /*3a50*/  F2FP.BF16.F32.PACK_AB R176, R176, R45 ;  /* 0x0000002db0b0723e */ /* 0x000fcc00000010ff */
[----:B------:R-:W1:Y:S01]  /*3a60*/  MUFU.EX2 R15, R15 ;  /* 0x0000000f000f7308 */ /* 0x000e620000000800 */
[----:B0-----:R-:W-:Y:S01]  /*3a70*/  FADD.FTZ R11, R183, R44 ;  /* 0x0000002cb70b7221 */ /* 0x001fe20000010000 */
[----:B--2---:R-:W-:Y:S01]  /*3a80*/  FADD.FTZ R5, R49, R0 ;  /* 0x0000000031057221 */ /* 0x004fe20000010000 */
[C---:B------:R-:W-:Y:S02]  /*3a90*/  F2FP.BF16.F32.PACK_AB R183, R6.reuse, R183 ;  /* 0x000000b706b7723e */ /* 0x040fe400000010ff */
[----:B------:R-:W-:-:S03]  /*3aa0*/  FADD.FTZ R44, R6, R11 ;  /* 0x0000000b062c7221 */ /* 0x000fc60000010000 */
[----:B------:R-:W0:Y:S01]  /*3ab0*/  MUFU.EX2 R172, R51 ;  /* 0x0000003300ac7308 */ /* 0x000e220000000800 */
[----:B------:R-:W-:Y:S01]  /*3ac0*/  FADD.FTZ R11, R177, R44 ;  /* 0x0000002cb10b7221 */ /* 0x000fe20000010000 */
[----:B---3--:R-:W-:Y:S01]  /*3ad0*/  FADD.FTZ R0, R178, R5 ;  /* 0x00000005b2007221 */ /* 0x008fe20000010000 */
[C---:B------:R-:W-:Y:S02]  /*3ae0*/  F2FP.BF16.F32.PACK_AB R177, R8.reuse, R177 ;  /* 0x000000b108b1723e */ /* 0x040fe400000010ff */
[----:B------:R-:W-:Y:S01]  /*3af0*/  FADD.FTZ R42, R8, R11 ;  /* 0x0000000b082a7221 */ /* 0x000fe20000010000 */
[----:B------:R-:W-:Y:S02]  /*3b00*/  F2FP.BF16.F32.PACK_AB R178, R178, R49 ;  /* 0x00000031b2b2723e */ /* 0x000fe400000010ff */
[----:B------:R-:W2:Y:S01]  /*3b10*/  MUFU.EX2 R21, R21 ;  /* 0x0000001500157308 */ /* 0x000ea20000000800 */
[----:B------:R-:W-:Y:S01]  /*3b20*/  FADD.FTZ R11, R179, R42 ;  /* 0x0000002ab30b7221 */ /* 0x000fe20000010000 */
[----:B-1----:R-:W-:Y:S01]  /*3b30*/  FADD.FTZ R5, R15, R0 ;  /* 0x000000000f057221 */ /* 0x002fe20000010000 */
[----:B------:R-:W-:-:S02]  /*3b40*/  F2FP.BF16.F32.PACK_AB R179, R10, R179 ;  /* 0x000000b30ab3723e */ /* 0x000fc400000010ff */
[----:B------:R-:W-:-:S03]  /*3b50*/  FADD.FTZ R42, R10, R11 ;  /* 0x0000000b0a2a7221 */ /* 0x000fc60000010000 */
[----:B------:R-:W1:Y:S01]  /*3b60*/  MUFU.EX2 R174, R53 ;  /* 0x0000003500ae7308 */ /* 0x000e620000000800 */
[----:B------:R-:W-:Y:S01]  /*3b70*/  FADD.FTZ R11, R173, R42 ;  /* 0x0000002aad0b7221 */ /* 0x000fe20000010000 */
[----:B0-----:R-:W-:Y:S01]  /*3b80*/  FADD.FTZ R0, R172, R5 ;  /* 0x00000005ac007221 */ /* 0x001fe20000010000 */
[C---:B------:R-:W-:Y:S02]  /*3b90*/  F2FP.BF16.F32.PACK_AB R173, R12.reuse, R173 ;  /* 0x000000ad0cad723e */ /* 0x040fe400000010ff */
[----:B------:R-:W-:Y:S01]  /*3ba0*/  FADD.FTZ R42, R12, R11 ;  /* 0x0000000b0c2a7221 */ /* 0x000fe20000010000 */
[----:B------:R-:W-:Y:S02]  /*3bb0*/  F2FP.BF16.F32.PACK_AB R172, R172, R15 ;  /* 0x0000000facac723e */ /* 0x000fe400000010ff */
[----:B------:R-:W0:Y:S01]  /*3bc0*/  MUFU.EX2 R14, R14 ;  /* 0x0000000e000e7308 */ /* 0x000e220000000800 */
[----:B--2---:R-:W-:Y:S01]  /*3bd0*/  FADD.FTZ R5, R21, R0 ;  /* 0x0000000015057221 */ /* 0x004fe20000010000 */
[----:B------:R-:W-:-:S06]  /*3be0*/  FADD.FTZ R11, R175, R42 ;  /* 0x0000002aaf0b7221 */ /* 0x000fcc0000010000 */
        /* <DEDUP_REMOVED lines=99> */
[----:B-1----:R-:W-:Y:S01]  /*4220*/  FADD.FTZ R5, R159, R8 ;  /* 0x000000089f057221 */ /* 0x002fe20000010000 */
[C---:B0-----:R-:W-:Y:S01]  /*4230*/  FADD.FTZ R0, R40.reuse, R3 ;  /* 0x0000000328007221 */ /* 0x041fe20000010000 */
[----:B------:R-:W-:Y:S02]  /*4240*/  F2FP.BF16.F32.PACK_AB R158, R40, R41 ;  /* 0x00000029289e723e */ /* 0x000fe400000010ff */
[C---:B--2---:R-:W-:Y:S01]  /*4250*/  FADD.FTZ R3, R6.reuse, R5 ;  /* 0x0000000506037221 */ /* 0x044fe20000010000 */
[----:B------:R-:W-:Y:S01]  /*4260*/  F2FP.BF16.F32.PACK_AB R159, R6, R159 ;  /* 0x0000009f069f723e */ /* 0x000fe200000010ff */
[----:B------:R-:W-:Y:S06]  /*4270*/  @!P1 BRA `(.L_x_8875) ;  /* 0x0000003000849947 */ /* 0x000fec0003800000 */
[----:B------:R-:W-:Y:S01]  /*4280*/  IMAD.MOV.U32 R6, RZ, RZ, R9 ;  /* 0x000000ffff067224 */ /* 0x000fe200078e0009 */
[----:B------:R-:W-:Y:S01]  /*4290*/  UMOV UR57, UR44 ;  /* 0x0000002c00397c82 */ /* 0x000fe20008000000 */
[----:B------:R-:W-:Y:S01]  /*42a0*/  IMAD.MOV.U32 R5, RZ, RZ, R7 ;  /* 0x000000ffff057224 */ /* 0x000fe200078e0007 */
[----:B------:R-:W-:Y:S01]  /*42b0*/  UMOV UR55, UR43 ;  /* 0x0000002b00377c82 */ /* 0x000fe20008000000 */
[----:B------:R-:W-:Y:S01]  /*42c0*/  IMAD.MOV.U32 R151, RZ, RZ, RZ ;  /* 0x000000ffff977224 */ /* 0x000fe200078e00ff */
[----:B------:R-:W-:Y:S01]  /*42d0*/  ULDC UR52, c[0x0][0x288] ;  /* 0x0000a20000347ab9 */ /* 0x000fe20000000800 */
[----:B------:R-:W-:-:S05]  /*42e0*/  ULDC UR53, c[0x0][0x9d8] ;  /* 0x0002760000357ab9 */ /* 0x000fca0000000800 */
.L_x_8886:
[----:B------:R-:W-:Y:S01]  /*42f0*/  ISETP.NE.AND P2, PT, RZ, UR40, PT ;  /* 0x00000028ff007c0c */ /* 0x000fe2000bf45270 */
[----:B------:R-:W-:-:S04]  /*4300*/  UISETP.NE.AND UP0, UPT, UR55, 0x1, UPT ;  /* 0x000000013700788c */ /* 0x000fc8000bf05270 */
[----:B------:R-:W-:-:S04]  /*4310*/  USEL UR44, URZ, 0x1, UP0 ;  /* 0x000000013f2c7887 */ /* 0x000fc80008000000 */
[----:B------:R-:W-:-:S04]  /*4320*/  ULOP3.LUT UR44, UR57, UR44, URZ, 0x3c, !UPT ;  /* 0x0000002c392c7292 */ /* 0x000fc8000f8e3c3f */
[----:B------:R-:W-:Y:S08]  /*4330*/  @P2 BRA `(.L_x_8876) ;  /* 0x0000000000382947 */ /* 0x000ff00003800000 */
[----:B------:R-:W-:Y:S05]  /*4340*/  @!P0 BRA `(.L_x_8877) ;  /* 0x0000000000048947 */ /* 0x000fea0003800000 */
[----:B------:R-:W-:Y:S01]  /*4350*/  BPT.TRAP 0x1 ;  /* 0x000000040000795c */ /* 0x000fe20000300000 */
.L_x_8877:
        /* <DEDUP_REMOVED lines=9> */
.L_x_8878:
[----:B-1----:R-:W-:Y:S05]  /*43f0*/  @P1 BRA `(.L_x_8876) ;  /* 0x0000000000081947 */ /* 0x002fea0003800000 */
[----:B------:R-:W1:Y:S02]  /*4400*/  SYNCS.PHASECHK.TRANS64.TRYWAIT P1, [UR6+0x28830], R4 ;  /* 0x02883004ff0075a7 */ /* 0x000e640008020146 */
[----:B-1----:R-:W-:Y:S05]  /*4410*/  @!P1 BRA `(.L_x_8879) ;  /* 0x000000c000b49947 */ /* 0x002fea0003800000 */
.L_x_8876:
        /* <DEDUP_REMOVED lines=48> */
.L_x_8881:
[----:B------:R-:W-:Y:S01]  /*4720*/  ULEA UR6, UR55, UR41, 0x3 ;  /* 0x0000002937067291 */ /* 0x000fe2000f8e183f */
[----:B------:R-:W-:-:S05]  /*4730*/  IMAD.U32 R4, RZ, RZ, UR57 ;  /* 0x00000039ff047e24 */ /* 0x000fca000f8e00ff */
[----:B------:R-:W-:-:S04]  /*4740*/  SHF.L.U32 R4, R4, 0x1f, RZ ;  /* 0x0000001f04047819 */ /* 0x000fc800000006ff */
[----:B------:R0:W1:Y:S01]  /*4750*/  SYNCS.PHASECHK.TRANS64.TRYWAIT P1, [UR6+0x28850], R4 ;  /* 0x02885004ff0075a7 */ /* 0x0000620008020146 */
[----:B------:R-:W-:Y:S05]  /*4760*/  @!P0 BRA `(.L_x_8882) ;  /* 0x0000000000048947 */ /* 0x000fea0003800000 */
[----:B------:R-:W-:Y:S01]  /*4770*/  BPT.TRAP 0x1 ;  /* 0x000000040000795c */ /* 0x000fe20000300000 */
.L_x_8882:
[----:B-1----:R-:W-:Y:S05]  /*4780*/  @P1 BRA `(.L_x_8880) ;  /* 0x0000000000081947 */ /* 0x002fea0003800000 */
[----:B------:R-:W1:Y:S02]  /*4790*/  SYNCS.PHASECHK.TRANS64.TRYWAIT P1, [UR6+0x28850], R4 ;  /* 0x02885004ff0075a7 */ /* 0x000e640008020146 */
[----:B-1----:R-:W-:Y:S05]  /*47a0*/  @!P1 BRA `(.L_x_8883) ;  /* 0x000000bc00e89947 */ /* 0x002fea0003800000 */
.L_x_8880:
        /* <DEDUP_REMOVED lines=49> */
.L_x_8884:
[----:B------:R-:W-:Y:S01]  /*4ac0*/  UISETP.NE.AND UP0, UPT, UR49, URZ, UPT ;  /* 0x0000003f3100728c */ /* 0x000fe2000bf05270 */
[----:B------:R-:W-:Y:S02]  /*4ad0*/  VIADD R13, R17, UR37 ;  /* 0x00000025110d7c36 */ /* 0x000fe40008000000 */
[----:B------:R-:W-:Y:S01]  /*4ae0*/  FMUL.FTZ R12, R31, UR53 ;  /* 0x000000351f0c7c20 */ /* 0x000fe20008410000 */
[----:B------:R-:W-:Y:S01]  /*4af0*/  FMUL.FTZ R24, R24, UR53 ;  /* 0x0000003518187c20 */ /* 0x000fe20008410000 */
[----:B------:R-:W1:Y:S01]  /*4b00*/  LDC R31, c[0x0][0x2f0] ;  /* 0x0000bc00ff1f7b82 */ /* 0x000e620000000800 */
[----:B------:R-:W-:Y:S01]  /*4b10*/  FMUL.FTZ R15, R35, UR53 ;  /* 0x00000035230f7c20 */ /* 0x000fe20008410000 */
[----:B------:R-:W-:Y:S01]  /*4b20*/  PLOP3.LUT P1, PT, PT, PT, UP0, 0x80, 0x0 ;  /* 0x000000000000781c */ /* 0x000fe20003f2f008 */
[----:B------:R2:W3:Y:S01]  /*4b30*/  MUFU.TANH R11, R24 ;  /* 0x00000018000b7308 */ /* 0x0004e20000002400 */
[----:B------:R-:W-:Y:S01]  /*4b40*/  PLOP3.LUT P2, PT, PT, PT, UP0, 0x80, 0x0 ;  /* 0x000000000000781c */ /* 0x000fe20003f4f008 */
[----:B------:R-:W-:Y:S01]  /*4b50*/  FMUL.FTZ R25, R25, UR53 ;  /* 0x0000003519197c20 */ /* 0x000fe20008410000 */
[----:B------:R-:W-:Y:S01]  /*4b60*/  FMUL.FTZ R28, R28, UR53 ;  /* 0x000000351c1c7c20 */ /* 0x000fe20008410000 */
[----:B------:R-:W-:Y:S01]  /*4b70*/  @UP0 ULDC UR6, c[0x0][0x44c] ;  /* 0x0001130000060ab9 */ /* 0x000fe20000000800 */
[----:B------:R-:W-:Y:S01]  /*4b80*/  FMUL.FTZ R29, R29, UR53 ;  /* 0x000000351d1d7c20 */ /* 0x000fe20008410000 */
[----:B------:R-:W-:Y:S01]  /*4b90*/  FMUL.FTZ R32, R32, UR53 ;  /* 0x0000003520207c20 */ /* 0x000fe20008410000 */
[----:B------:R-:W-:Y:S01]  /*4ba0*/  FMUL.FTZ R33, R33, UR53 ;  /* 0x0000003521217c20 */ /* 0x000fe20008410000 */
[----:B------:R-:W4:Y:S01]  /*4bb0*/  MUFU.TANH R175, R25 ;  /* 0x0000001900af7308 */ /* 0x000f220000002400 */
[----:B--2---:R-:W-:Y:S01]  /*4bc0*/  FMUL.FTZ R24, R42, UR53 ;  /* 0x000000352a187c20 */ /* 0x004fe20008410000 */
[----:B------:R-:W-:Y:S01]  /*4bd0*/  FMUL.FTZ R40, R40, UR53 ;  /* 0x0000003528287c20 */ /* 0x000fe20008410000 */
[----:B------:R-:W-:Y:S01]  /*4be0*/  FMUL.FTZ R36, R36, UR53 ;  /* 0x0000003524247c20 */ /* 0x000fe20008410000 */
[----:B0-----:R-:W-:Y:S01]  /*4bf0*/  @P1 IMAD.HI.U32 R4, R13, UR6, RZ ;  /* 0x000000060d041c27 */ /* 0x001fe2000f8e00ff */
[----:B------:R-:W-:-:S03]  /*4c00*/  @UP0 ULDC UR6, c[0x0][0x450] ;  /* 0x0001140000060ab9 */ /* 0x000fc60000000800 */
[----:B------:R-:W-:Y:S01]  /*4c10*/  FMUL.FTZ R37, R37, UR53 ;  /* 0x0000003525257c20 */ /* 0x000fe20008410000 */
[----:B------:R-:W-:Y:S01]  /*4c20*/  FMUL.FTZ R41, R41, UR53 ;  /* 0x0000003529297c20 */ /* 0x000fe20008410000 */
[----:B------:R-:W0:Y:S01]  /*4c30*/  MUFU.TANH R173, R28 ;  /* 0x0000001c00ad7308 */ /* 0x000e220000002400 */
[----:B------:R-:W-:Y:S01]  /*4c40*/  @P2 SHF.R.U32.HI R13, RZ, UR6, R4 ;  /* 0x00000006ff0d2c19 */ /* 0x000fe20008011604 */
[----:B------:R-:W-:Y:S01]  /*4c50*/  UMOV UR6, 0xffffff80 ;  /* 0xffffff8000067882 */ /* 0x000fe20000000000 */
[----:B------:R-:W-:Y:S01]  /*4c60*/  FMUL.FTZ R44, R44, UR53 ;  /* 0x000000352c2c7c20 */ /* 0x000fe20008410000 */
[----:B------:R-:W-:Y:S01]  /*4c70*/  UIMAD UR6, UR56, UR6, 0x1 ;  /* 0x00000001380674a4 */ /* 0x000fe2000f8e0206 */
[----:B------:R-:W-:Y:S01]  /*4c80*/  FMUL.FTZ R45, R45, UR53 ;  /* 0x000000352d2d7c20 */ /* 0x000fe20008410000 */
[----:B------:R-:W2:Y:S01]  /*4c90*/  SHFL.IDX PT, R7, R13, RZ, 0x1c1f ;  /* 0x001c1fff0d077589 */ /* 0x000ea200000e0000 */
[----:B------:R-:W-:Y:S01]  /*4ca0*/  FMUL.FTZ R48, R48, UR53 ;  /* 0x0000003530307c20 */ /* 0x000fe20008410000 */
[----:B------:R-:W5:Y:S01]  /*4cb0*/  MUFU.TANH R29, R29 ;  /* 0x0000001d001d7308 */ /* 0x000f620000002400 */
[----:B------:R-:W-:Y:S01]  /*4cc0*/  FMUL.FTZ R49, R49, UR53 ;  /* 0x0000003531317c20 */ /* 0x000fe20008410000 */
[----:B------:R-:W-:-:S02]  /*4cd0*/  IMAD.U32 R35, RZ, RZ, UR6 ;  /* 0x00000006ff237e24 */ /* 0x000fc4000f8e00ff */
[----:B------:R-:W-:Y:S01]  /*4ce0*/  FMUL.FTZ R52, R52, UR53 ;  /* 0x0000003534347c20 */ /* 0x000fe20008410000 */
[----:B------:R-:W-:Y:S01]  /*4cf0*/  FMUL.FTZ R53, R53, UR53 ;  /* 0x0000003535357c20 */ /* 0x000fe20008410000 */
[----:B------:R-:W-:Y:S01]  /*4d00*/  FMUL.FTZ R56, R56, UR53 ;  /* 0x0000003538387c20 */ /* 0x000fe20008410000 */
[----:B------:R-:W-:Y:S02]  /*4d10*/  IMAD R42, R16, -0x2, R35 ;  /* 0xfffffffe102a7824 */ /* 0x000fe400078e0223 */
[----:B------:R-:W-:Y:S01]  /*4d20*/  FMUL.FTZ R57, R57, UR53 ;  /* 0x0000003539397c20 */ /* 0x000fe20008410000 */
[----:B------:R-:W5:Y:S01]  /*4d30*/  MUFU.TANH R169, R32 ;  /* 0x0000002000a97308 */ /* 0x000f620000002400 */
[----:B------:R-:W-:Y:S01]  /*4d40*/  FMUL.FTZ R60, R60, UR53 ;  /* 0x000000353c3c7c20 */ /* 0x000fe20008410000 */
[----:B-1----:R-:W-:Y:S02]  /*4d50*/  IMAD R42, R31, UR48, R42 ;  /* 0x000000301f2a7c24 */ /* 0x002fe4000f8e022a */
        /* <DEDUP_REMOVED lines=13> */
[----:B------:R2:W-:Y:S01]  /*4e30*/  MUFU.TANH R161, R40 ;  /* 0x0000002800a17308 */ /* 0x0005e20000002400 */
[----:B------:R-:W-:Y:S01]  /*4e40*/  FMUL.FTZ R38, R59, UR53 ;  /* 0x000000353b267c20 */ /* 0x000fe20008410000 */
[----:B------:R-:W-:Y:S01]  /*4e50*/  ISETP.GT.AND P1, PT, R4, RZ, PT ;  /* 0x000000ff0400720c */ /* 0x000fe20003f24270 */
[----:B------:R-:W-:Y:S01]  /*4e60*/  FMUL.FTZ R68, R68, UR53 ;  /* 0x0000003544447c20 */ /* 0x000fe20008410000 */
[----:B------:R-:W-:Y:S01]  /*4e70*/  ISETP.GT.AND P2, PT, R4, 0x1, PT ;  /* 0x000000010400780c */ /* 0x000fe20003f44270 */
[----:B------:R-:W-:Y:S01]  /*4e80*/  FMUL.FTZ R72, R72, UR53 ;  /* 0x0000003548487c20 */ /* 0x000fe20008410000 */
[----:B---3--:R-:W-:Y:S01]  /*4e90*/  FSEL R11, R11, -INF , P1 ;  /* 0xff8000000b0b7808 */ /* 0x008fe20000800000 */
[----:B------:R-:W-:Y:S01]  /*4ea0*/  FMUL.FTZ R73, R73, UR53 ;  /* 0x0000003549497c20 */ /* 0x000fe20008410000 */
[----:B------:R-:W-:Y:S01]  /*4eb0*/  ISETP.GT.AND P1, PT, R4, 0x8, PT ;  /* 0x000000080400780c */ /* 0x000fe20003f24270 */
[----:B------:R-:W3:Y:S01]  /*4ec0*/  MUFU.TANH R165, R36 ;  /* 0x0000002400a57308 */ /* 0x000ee20000002400 */
[----:B----4-:R-:W-:Y:S01]  /*4ed0*/  FSEL R175, R175, -INF , P2 ;  /* 0xff800000afaf7808 */ /* 0x010fe20001000000 */
[----:B------:R-:W-:Y:S01]  /*4ee0*/  FMUL.FTZ R21, R39, UR53 ;  /* 0x0000003527157c20 */ /* 0x000fe20008410000 */
[----:B--2---:R-:W-:Y:S01]  /*4ef0*/  FMNMX.FTZ R40, R11, R5, !PT ;  /* 0x000000050b287209 */ /* 0x004fe20007810000 */
        /* <DEDUP_REMOVED lines=15> */
[----:B------:R-:W-:Y:S01]  /*4ff0*/  FSEL R169, R169, -INF , P1 ;  /* 0xff800000a9a97808 */ /* 0x000fe20000800000 */
[----:B------:R-:W-:Y:S01]  /*5000*/  FMUL.FTZ R85, R85, UR53 ;  /* 0x0000003555557c20 */ /* 0x000fe20008410000 */
[----:B------:R-:W-:Y:S01]  /*5010*/  FMNMX.FTZ R40, R171, R40, !PT ;  /* 0x00000028ab287209 */ /* 0x000fe20007810000 */
[----:B------:R-:W4:Y:S01]  /*5020*/  SHFL.IDX PT, R13, R13, 0x1, 0x1c1f ;  /* 0x003c1f000d0d7f89 */ /* 0x000f2200000e0000 */
[----:B------:R-:W-:Y:S01]  /*5030*/  ISETP.GT.AND P1, PT, R4, 0x18, PT ;  /* 0x000000180400780c */ /* 0x000fe20003f24270 */
[----:B------:R-:W5:Y:S01]  /*5040*/  MUFU.TANH R44, R44 ;  /* 0x0000002c002c7308 */ /* 0x000f620000002400 */
[----:B-1----:R-:W-:Y:S01]  /*5050*/  FSEL R167, R33, -INF , P2 ;  /* 0xff80000021a77808 */ /* 0x002fe20001000000 */
[----:B------:R-:W-:Y:S01]  /*5060*/  FMUL.FTZ R8, R26, UR53 ;  /* 0x000000351a087c20 */ /* 0x000fe20008410000 */
[----:B------:R-:W-:Y:S01]  /*5070*/  FMNMX.FTZ R40, R169, R40, !PT ;  /* 0x00000028a9287209 */ /* 0x000fe20007810000 */
[----:B------:R-:W-:Y:S01]  /*5080*/  FMUL.FTZ R26, R46, UR53 ;  /* 0x000000352e1a7c20 */ /* 0x000fe20008410000 */
[----:B------:R-:W-:Y:S01]  /*5090*/  ISETP.GT.AND P2, PT, R4, 0x19, PT ;  /* 0x000000190400780c */ /* 0x000fe20003f44270 */
[----:B------:R-:W-:Y:S01]  /*50a0*/  FMUL.FTZ R28, R50, UR53 ;  /* 0x00000035321c7c20 */ /* 0x000fe20008410000 */
[----:B---3--:R-:W-:Y:S01]  /*50b0*/  FSEL R165, R165, -INF , P1 ;  /* 0xff800000a5a57808 */ /* 0x008fe20000800000 */
[----:B------:R-:W1:Y:S01]  /*50c0*/  MUFU.TANH R45, R45 ;  /* 0x0000002d002d7308 */ /* 0x000e620000002400 */
[----:B------:R-:W-:Y:S01]  /*50d0*/  FMNMX.FTZ R40, R167, R40, !PT ;  /* 0x00000028a7287209 */ /* 0x000fe20007810000 */
[----:B------:R-:W-:Y:S01]  /*50e0*/  FMUL.FTZ R50, R83, UR53 ;  /* 0x0000003553327c20 */ /* 0x000fe20008410000 */
[----:B------:R-:W-:Y:S01]  /*50f0*/  ISETP.GT.AND P1, PT, R4, 0x20, PT ;  /* 0x000000200400780c */ /* 0x000fe20003f24270 */
[----:B------:R-:W-:Y:S01]  /*5100*/  FMUL.FTZ R32, R54, UR53 ;  /* 0x0000003536207c20 */ /* 0x000fe20008410000 */
[----:B0-----:R-:W-:Y:S01]  /*5110*/  FSEL R163, R37, -INF , P2 ;  /* 0xff80000025a37808 */ /* 0x001fe20001000000 */
[----:B------:R-:W-:Y:S01]  /*5120*/  FMUL.FTZ R54, R87, UR53 ;  /* 0x0000003557367c20 */ /* 0x000fe20008410000 */
[----:B------:R-:W-:Y:S01]  /*5130*/  FMNMX.FTZ R40, R165, R40, !PT ;  /* 0x00000028a5287209 */ /* 0x000fe20007810000 */
[----:B------:R-:W0:Y:S01]  /*5140*/  MUFU.TANH R48, R48 ;  /* 0x0000003000307308 */ /* 0x000e220000002400 */
[----:B------:R-:W-:Y:S01]  /*5150*/  ISETP.GT.AND P2, PT, R4, 0x21, PT ;  /* 0x000000210400780c */ /* 0x000fe20003f44270 */
[----:B------:R-:W-:Y:S01]  /*5160*/  FMUL.FTZ R36, R58, UR53 ;  /* 0x000000353a247c20 */ /* 0x000fe20008410000 */
[----:B------:R-:W-:Y:S01]  /*5170*/  FSEL R161, R161, -INF , P1 ;  /* 0xff800000a1a17808 */ /* 0x000fe20000800000 */
[----:B------:R-:W-:Y:S01]  /*5180*/  FMUL.FTZ R58, R74, UR53 ;  /* 0x000000354a3a7c20 */ /* 0x000fe20008410000 */
[----:B------:R-:W-:Y:S01]  /*5190*/  FMNMX.FTZ R40, R163, R40, !PT ;  /* 0x00000028a3287209 */ /* 0x000fe20007810000 */
[----:B------:R-:W-:Y:S01]  /*51a0*/  FMUL.FTZ R46, R82, UR53 ;  /* 0x00000035522e7c20 */ /* 0x000fe20008410000 */
[----:B------:R-:W-:Y:S01]  /*51b0*/  ISETP.GT.AND P1, PT, R4, 0x28, PT ;  /* 0x000000280400780c */ /* 0x000fe20003f24270 */
[----:B------:R-:W3:Y:S01]  /*51c0*/  MUFU.TANH R49, R49 ;  /* 0x0000003100317308 */ /* 0x000ee20000002400 */
[----:B--2---:R-:W-:Y:S01]  /*51d0*/  FSEL R159, R41, -INF , P2 ;  /* 0xff800000299f7808 */ /* 0x004fe20001000000 */
[----:B------:R-:W-:Y:S01]  /*51e0*/  ULEA UR6, UR43, UR41, 0x3 ;  /* 0x000000292b067291 */ /* 0x000fe2000f8e183f */
[----:B------:R-:W-:-:S02]  /*51f0*/  FMNMX.FTZ R40, R161, R40, !PT ;  /* 0x00000028a1287209 */ /* 0x000fc40007810000 */
[----:B------:R-:W-:Y:S01]  /*5200*/  ISETP.GT.AND P2, PT, R4, 0x29, PT ;  /* 0x000000290400780c */ /* 0x000fe20003f44270 */
[----:B------:R-:W-:Y:S01]  /*5210*/  UIADD3 UR6, UR6, 0x28840, URZ ;  /* 0x0002884006067890 */ /* 0x000fe2000fffe03f */
[----:B-----5:R-:W-:Y:S01]  /*5220*/  FSEL R157, R44, -INF , P1 ;  /* 0xff8000002c9d7808 */ /* 0x020fe20000800000 */
[----:B------:R-:W2:Y:S01]  /*5230*/  MUFU.TANH R52, R52 ;  /* 0x0000003400347308 */ /* 0x000ea20000002400 */
[----:B------:R-:W-:Y:S01]  /*5240*/  FMNMX.FTZ R40, R159, R40, !PT ;  /* 0x000000289f287209 */ /* 0x000fe20007810000 */
[----:B------:R-:W-:Y:S01]  /*5250*/  FMUL.FTZ R44, R78, UR53 ;  /* 0x000000354e2c7c20 */ /* 0x000fe20008410000 */
[C---:B------:R-:W-:Y:S01]  /*5260*/  ISETP.GT.AND P1, PT, R4.reuse, 0x30, PT ;  /* 0x000000300400780c */ /* 0x040fe20003f24270 */
[----:B------:R-:W-:Y:S01]  /*5270*/  UPRMT UR6, UR39, 0x654, UR6 ;  /* 0x0000065427067896 */ /* 0x000fe20008000006 */
[----:B-1----:R-:W-:Y:S02]  /*5280*/  FSEL R155, R45, -INF , P2 ;  /* 0xff8000002d9b7808 */ /* 0x002fe40001000000 */
[----:B------:R-:W-:Y:S01]  /*5290*/  FMNMX.FTZ R40, R157, R40, !PT ;  /* 0x000000289d287209 */ /* 0x000fe20007810000 */
[----:B------:R-:W-:Y:S01]  /*52a0*/  MUFU.TANH R53, R53 ;  /* 0x0000003500357308 */ /* 0x000fe20000002400 */
[----:B------:R-:W-:-:S02]  /*52b0*/  ISETP.GT.AND P2, PT, R4, 0x31, PT ;  /* 0x000000310400780c */ /* 0x000fc40003f44270 */
[----:B0-----:R-:W-:Y:S01]  /*52c0*/  FSEL R153, R48, -INF , P1 ;  /* 0xff80000030997808 */ /* 0x001fe20000800000 */
[----:B------:R-:W-:Y:S01]  /*52d0*/  FMUL.FTZ R48, R79, UR53 ;  /* 0x000000354f307c20 */ /* 0x000fe20008410000 */
[----:B------:R-:W-:Y:S01]  /*52e0*/  FMNMX.FTZ R40, R155, R40, !PT ;  /* 0x000000289b287209 */ /* 0x000fe20007810000 */
[----:B------:R-:W-:Y:S01]  /*52f0*/  SYNCS.ARRIVE.TRANS64.RED.A1T0 RZ, [UR6], RZ ;  /* 0x000000ffffff79a7 */ /* 0x000fe20008100406 */
[C---:B------:R-:W-:Y:S01]  /*5300*/  ISETP.GT.AND P1, PT, R4.reuse, 0x38, PT ;  /* 0x000000380400780c */ /* 0x040fe20003f24270 */
[----:B------:R-:W0:Y:S01]  /*5310*/  MUFU.TANH R56, R56 ;  /* 0x0000003800387308 */ /* 0x000e220000002400 */
[----:B---3--:R-:W-:Y:S02]  /*5320*/  FSEL R69, R49, -INF , P2 ;  /* 0xff80000031457808 */ /* 0x008fe40001000000 */
[----:B------:R-:W-:Y:S02]  /*5330*/  FMNMX.FTZ R40, R153, R40, !PT ;  /* 0x0000002899287209 */ /* 0x000fe40007810000 */
[----:B------:R-:W-:-:S02]  /*5340*/  ISETP.GT.AND P2, PT, R4, 0x39, PT ;  /* 0x000000390400780c */ /* 0x000fc40003f44270 */
[----:B------:R-:W-:Y:S01]  /*5350*/  FMNMX.FTZ R40, R69, R40, !PT ;  /* 0x0000002845287209 */ /* 0x000fe20007810000 */
[----:B------:R-:W1:Y:S01]  /*5360*/  MUFU.TANH R57, R57 ;  /* 0x0000003900397308 */ /* 0x000e620000002400 */
[----:B----4-:R-:W-:-:S04]  /*5370*/  IADD3 R42, R13, -UR52, R42 ;  /* 0x800000340d2a7c10 */ /* 0x010fc8000fffe02a */
[----:B------:R-:W-:-:S03]  /*5380*/  ISETP.GT.AND P3, PT, R42, 0x1, PT ;  /* 0x000000012a00780c */ /* 0x000fc60003f64270 */
[----:B------:R3:W4:Y:S08]  /*5390*/  MUFU.TANH R55, R60 ;  /* 0x0000003c00377308 */ /* 0x0007300000002400 */
[----:B------:R2:W-:Y:S01]  /*53a0*/  MUFU.TANH R47, R65 ;  /* 0x00000041002f7308 */ /* 0x0005e20000002400 */
[----:B---3--:R-:W-:-:S07]  /*53b0*/  FMUL.FTZ R60, R63, UR53 ;  /* 0x000000353f3c7c20 */ /* 0x008fce0008410000 */
[----:B------:R3:W5:Y:S01]  /*53c0*/  MUFU.TANH R51, R61 ;  /* 0x0000003d00337308 */ /* 0x0007620000002400 */
[----:B--2---:R-:W-:Y:S01]  /*53d0*/  FSEL R65, R52, -INF , P1 ;  /* 0xff80000034417808 */ /* 0x004fe20000800000 */
[----:B------:R-:W-:Y:S01]  /*53e0*/  FMUL.FTZ R52, R86, UR53 ;  /* 0x0000003556347c20 */ /* 0x000fe20008410000 */
[----:B------:R-:W-:Y:S02]  /*53f0*/  ISETP.GT.AND P1, PT, R4, 0x40, PT ;  /* 0x000000400400780c */ /* 0x000fe40003f24270 */
[----:B------:R-:W-:Y:S02]  /*5400*/  FMNMX.FTZ R40, R65, R40, !PT ;  /* 0x0000002841287209 */ /* 0x000fe40007810000 */
[----:B0-----:R-:W-:Y:S01]  /*5410*/  FSEL R59, R56, -INF , P1 ;  /* 0xff800000383b7808 */ /* 0x001fe20000800000 */
[----:B------:R-:W0:Y:S01]  /*5420*/  MUFU.TANH R64, R64 ;  /* 0x0000004000407308 */ /* 0x000e220000002400 */
[----:B---3--:R-:W-:Y:S01]  /*5430*/  FSEL R61, R53, -INF , P2 ;  /* 0xff800000353d7808 */ /* 0x008fe20001000000 */
[----:B------:R-:W-:Y:S01]  /*5440*/  FMUL.FTZ R56, R62, UR53 ;  /* 0x000000353e387c20 */ /* 0x000fe20008410000 */
[----:B------:R-:W-:Y:S01]  /*5450*/  ISETP.GT.AND P2, PT, R4, 0x41, PT ;  /* 0x000000410400780c */ /* 0x000fe20003f44270 */
[----:B------:R-:W-:Y:S01]  /*5460*/  FMUL.FTZ R62, R70, UR53 ;  /* 0x00000035463e7c20 */ /* 0x000fe20008410000 */
[----:B------:R-:W-:Y:S01]  /*5470*/  FMNMX.FTZ R40, R61, R40, !PT ;  /* 0x000000283d287209 */ /* 0x000fe20007810000 */
[----:B------:R-:W-:Y:S01]  /*5480*/  FMUL.FTZ R70, R75, UR53 ;  /* 0x000000354b467c20 */ /* 0x000fe20008410000 */
[----:B------:R-:W-:Y:S01]  /*5490*/  ISETP.GT.AND P1, PT, R4, 0x48, PT ;  /* 0x000000480400780c */ /* 0x000fe20003f24270 */
[----:B------:R-:W2:Y:S01]  /*54a0*/  MUFU.TANH R68, R68 ;  /* 0x0000004400447308 */ /* 0x000ea20000002400 */
[----:B-1----:R-:W-:-:S02]  /*54b0*/  FSEL R57, R57, -INF , P2 ;  /* 0xff80000039397808 */ /* 0x002fc40001000000 */
[----:B------:R-:W-:Y:S02]  /*54c0*/  FMNMX.FTZ R40, R59, R40, !PT ;  /* 0x000000283b287209 */ /* 0x000fe40007810000 */
[C---:B------:R-:W-:Y:S02]  /*54d0*/  ISETP.GT.AND P2, PT, R4.reuse, 0x49, PT ;  /* 0x000000490400780c */ /* 0x040fe40003f44270 */
[----:B----4-:R-:W-:Y:S01]  /*54e0*/  FSEL R55, R55, -INF , P1 ;  /* 0xff80000037377808 */ /* 0x010fe20000800000 */
[----:B------:R-:W1:Y:S01]  /*54f0*/  MUFU.TANH R7, R7 ;  /* 0x0000000700077308 */ /* 0x000e620000002400 */
[----:B------:R-:W-:Y:S02]  /*5500*/  FMNMX.FTZ R40, R57, R40, !PT ;  /* 0x0000002839287209 */ /* 0x000fe40007810000 */
[----:B------:R-:W-:Y:S02]  /*5510*/  ISETP.GT.AND P1, PT, R4, 0x50, PT ;  /* 0x000000500400780c */ /* 0x000fe40003f24270 */
[----:B-----5:R-:W-:-:S02]  /*5520*/  FSEL R51, R51, -INF , P2 ;  /* 0xff80000033337808 */ /* 0x020fc40001000000 */
[----:B------:R-:W-:Y:S01]  /*5530*/  FMNMX.FTZ R40, R55, R40, !PT ;  /* 0x0000002837287209 */ /* 0x000fe20007810000 */
[----:B------:R-:W3:Y:S01]  /*5540*/  MUFU.TANH R45, R72 ;  /* 0x00000048002d7308 */ /* 0x000ee20000002400 */
[----:B------:R-:W-:Y:S02]  /*5550*/  ISETP.GT.AND P2, PT, R4, 0x51, PT ;  /* 0x000000510400780c */ /* 0x000fe40003f44270 */
[----:B0-----:R-:W-:Y:S01]  /*5560*/  FSEL R53, R64, -INF , P1 ;  /* 0xff80000040357808 */ /* 0x001fe20000800000 */
[----:B------:R-:W-:Y:S01]  /*5570*/  FMUL.FTZ R64, R71, UR53 ;  /* 0x0000003547407c20 */ /* 0x000fe20008410000 */
[----:B------:R-:W-:Y:S02]  /*5580*/  FMNMX.FTZ R40, R51, R40, !PT ;  /* 0x0000002833287209 */ /* 0x000fe40007810000 */
[----:B------:R-:W-:Y:S01]  /*5590*/  ISETP.GT.AND P1, PT, R4, 0x58, PT ;  /* 0x000000580400780c */ /* 0x000fe20003f24270 */
[----:B------:R-:W0:Y:S01]  /*55a0*/  MUFU.TANH R39, R73 ;  /* 0x0000004900277308 */ /* 0x000e220000002400 */
[----:B------:R-:W-:-:S02]  /*55b0*/  FSEL R47, R47, -INF , P2 ;  /* 0xff8000002f2f7808 */ /* 0x000fc40001000000 */
[----:B------:R-:W-:Y:S02]  /*55c0*/  FMNMX.FTZ R40, R53, R40, !PT ;  /* 0x0000002835287209 */ /* 0x000fe40007810000 */
[----:B------:R-:W-:Y:S02]  /*55d0*/  ISETP.GT.AND P2, PT, R4, 0x59, PT ;  /* 0x000000590400780c */ /* 0x000fe40003f44270 */
[----:B--2---:R-:W-:Y:S01]  /*55e0*/  FSEL R49, R68, -INF , P1 ;  /* 0xff80000044317808 */ /* 0x004fe20000800000 */
[----:B------:R-:W2:Y:S01]  /*55f0*/  MUFU.TANH R41, R76 ;  /* 0x0000004c00297308 */ /* 0x000ea20000002400 */
[----:B------:R-:W-:Y:S01]  /*5600*/  FMNMX.FTZ R40, R47, R40, !PT ;  /* 0x000000282f287209 */ /* 0x000fe20007810000 */
[----:B------:R-:W-:Y:S01]  /*5610*/  FMUL.FTZ R68, R66, UR53 ;  /* 0x0000003542447c20 */ /* 0x000fe20008410000 */
[----:B------:R-:W-:Y:S01]  /*5620*/  ISETP.GT.AND P1, PT, R4, 0x60, PT ;  /* 0x000000600400780c */ /* 0x000fe20003f24270 */
[----:B------:R-:W-:Y:S01]  /*5630*/  FMUL.FTZ R66, R67, UR53 ;  /* 0x0000003543427c20 */ /* 0x000fe20008410000 */
[----:B-1----:R-:W-:-:S02]  /*5640*/  FSEL R43, R7, -INF , P2 ;  /* 0xff800000072b7808 */ /* 0x002fc40001000000 */
[----:B------:R-:W-:Y:S01]  /*5650*/  FMNMX.FTZ R40, R49, R40, !PT ;  /* 0x0000002831287209 */ /* 0x000fe20007810000 */
[----:B------:R-:W1:Y:S01]  /*5660*/  MUFU.TANH R31, R77 ;  /* 0x0000004d001f7308 */ /* 0x000e620000002400 */
[C---:B------:R-:W-:Y:S02]  /*5670*/  ISETP.GT.AND P2, PT, R4.reuse, 0x61, PT ;  /* 0x000000610400780c */ /* 0x040fe40003f44270 */
[----:B---3--:R-:W-:Y:S02]  /*5680*/  FSEL R45, R45, -INF , P1 ;  /* 0xff8000002d2d7808 */ /* 0x008fe40000800000 */
[----:B------:R-:W-:Y:S02]  /*5690*/  FMNMX.FTZ R40, R43, R40, !PT ;  /* 0x000000282b287209 */ /* 0x000fe40007810000 */
[----:B------:R-:W-:Y:S01]  /*56a0*/  ISETP.GT.AND P1, PT, R4, 0x68, PT ;  /* 0x000000680400780c */ /* 0x000fe20003f24270 */
[----:B------:R-:W3:Y:S01]  /*56b0*/  MUFU.TANH R33, R80 ;  /* 0x0000005000217308 */ /* 0x000ee20000002400 */
[----:B0-----:R-:W-:-:S02]  /*56c0*/  FSEL R39, R39, -INF , P2 ;  /* 0xff80000027277808 */ /* 0x001fc40001000000 */
[----:B------:R-:W-:Y:S02]  /*56d0*/  FMNMX.FTZ R40, R45, R40, !PT ;  /* 0x000000282d287209 */ /* 0x000fe40007810000 */
[C---:B------:R-:W-:Y:S02]  /*56e0*/  ISETP.GT.AND P2, PT, R4.reuse, 0x69, PT ;  /* 0x000000690400780c */ /* 0x040fe40003f44270 */
[----:B--2---:R-:W-:Y:S01]  /*56f0*/  FSEL R41, R41, -INF , P1 ;  /* 0xff80000029297808 */ /* 0x004fe20000800000 */
[----:B------:R-:W0:Y:S01]  /*5700*/  MUFU.TANH R35, R81 ;  /* 0x0000005100237308 */ /* 0x000e220000002400 */
[----:B------:R-:W-:Y:S02]  /*5710*/  FMNMX.FTZ R40, R39, R40, !PT ;  /* 0x0000002827287209 */ /* 0x000fe40007810000 */
[----:B------:R-:W-:Y:S02]  /*5720*/  ISETP.GT.AND P1, PT, R4, 0x70, PT ;  /* 0x000000700400780c */ /* 0x000fe40003f24270 */
[----:B-1----:R-:W-:-:S02]  /*5730*/  FSEL R31, R31, -INF , P2 ;  /* 0xff8000001f1f7808 */ /* 0x002fc40001000000 */
[----:B------:R-:W-:Y:S01]  /*5740*/  FMNMX.FTZ R40, R41, R40, !PT ;  /* 0x0000002829287209 */ /* 0x000fe20007810000 */
[----:B------:R-:W1:Y:S01]  /*5750*/  MUFU.TANH R37, R84 ;  /* 0x0000005400257308 */ /* 0x000e620000002400 */
[C---:B------:R-:W-:Y:S02]  /*5760*/  ISETP.GT.AND P2, PT, R4.reuse, 0x71, PT ;  /* 0x000000710400780c */ /* 0x040fe40003f44270 */
[----:B---3--:R-:W-:Y:S02]  /*5770*/  FSEL R33, R33, -INF , P1 ;  /* 0xff80000021217808 */ /* 0x008fe40000800000 */
[----:B------:R-:W-:Y:S02]  /*5780*/  FMNMX.FTZ R40, R31, R40, !PT ;  /* 0x000000281f287209 */ /* 0x000fe40007810000 */
[----:B------:R-:W-:Y:S01]  /*5790*/  ISETP.GT.AND P1, PT, R4, 0x78, PT ;  /* 0x000000780400780c */ /* 0x000fe20003f24270 */
[----:B------:R-:W2:Y:S01]  /*57a0*/  MUFU.TANH R29, R85 ;  /* 0x00000055001d7308 */ /* 0x000ea20000002400 */
[----:B0-----:R-:W-:-:S02]  /*57b0*/  FSEL R35, R35, -INF , P2 ;  /* 0xff80000023237808 */ /* 0x001fc40001000000 */
[----:B------:R-:W-:Y:S02]  /*57c0*/  FMNMX.FTZ R40, R33, R40, !PT ;  /* 0x0000002821287209 */ /* 0x000fe40007810000 */
[----:B------:R-:W-:Y:S02]  /*57d0*/  ISETP.GT.AND P2, PT, R4, 0x79, PT ;  /* 0x000000790400780c */ /* 0x000fe40003f44270 */
[----:B------:R-:W-:Y:S01]  /*57e0*/  FMNMX.FTZ R40, R35, R40, !PT ;  /* 0x0000002823287209 */ /* 0x000fe20007810000 */
[----:B------:R-:W0:Y:S01]  /*57f0*/  MUFU.TANH R8, R8 ;  /* 0x0000000800087308 */ /* 0x000e220000002400 */
[----:B-1----:R-:W-:Y:S01]  /*5800*/  FSEL R37, R37, -INF , P1 ;  /* 0xff80000025257808 */ /* 0x002fe20000800000 */
[----:B------:R-:W1:Y:S03]  /*5810*/  LDC R4, c[0x0][0x988] ;  /* 0x00026200ff047b82 */ /* 0x000e660000000800 */
[----:B------:R-:W-:-:S03]  /*5820*/  FMNMX.FTZ R40, R37, R40, !PT ;  /* 0x0000002825287209 */ /* 0x000fc60007810000 */
[----:B------:R-:W3:Y:S01]  /*5830*/  MUFU.TANH R9, R9 ;  /* 0x0000000900097308 */ /* 0x000ee20000002400 */
[----:B--2---:R-:W-:Y:S02]  /*5840*/  FSEL R29, R29, -INF , P2 ;  /* 0xff8000001d1d7808 */ /* 0x004fe40001000000 */
[----:B------:R-:W-:Y:S02]  /*5850*/  ISETP.GT.AND P2, PT, R42, RZ, PT ;  /* 0x000000ff2a00720c */ /* 0x000fe40003f44270 */
[----:B------:R-:W-:-:S03]  /*5860*/  FMNMX.FTZ R40, R29, R40, !PT ;  /* 0x000000281d287209 */ /* 0x000fc60007810000 */
[----:B------:R-:W2:Y:S01]  /*5870*/  MUFU.TANH R10, R10 ;  /* 0x0000000a000a7308 */ /* 0x000ea20000002400 */
[----:B0-----:R-:W-:Y:S01]  /*5880*/  FSEL R63, R8, -INF , P2 ;  /* 0xff800000083f7808 */ /* 0x001fe20001000000 */
[----:B------:R-:W0:Y:S01]  /*5890*/  SHFL.BFLY PT, R7, R40, 0x2, 0x1f ;  /* 0x0c401f0028077f89 */ /* 0x000e2200000e0000 */
[----:B------:R-:W-:Y:S02]  /*58a0*/  ISETP.GT.AND P2, PT, R42, 0x8, PT ;  /* 0x000000082a00780c */ /* 0x000fe40003f44270 */
[----:B------:R-:W-:-:S03]  /*58b0*/  FMNMX.FTZ R8, R63, R6, !PT ;  /* 0x000000063f087209 */ /* 0x000fc60007810000 */
[----:B------:R-:W4:Y:S01]  /*58c0*/  MUFU.TANH R12, R12 ;  /* 0x0000000c000c7308 */ /* 0x000f220000002400 */
[----:B---3--:R-:W-:Y:S02]  /*58d0*/  FSEL R67, R9, -INF , P3 ;  /* 0xff80000009437808 */ /* 0x008fe40001800000 */
[----:B------:R-:W-:Y:S02]  /*58e0*/  ISETP.GT.AND P3, PT, R42, 0x9, PT ;  /* 0x000000092a00780c */ /* 0x000fe40003f64270 */
[----:B------:R-:W-:-:S03]  /*58f0*/  FMNMX.FTZ R8, R67, R8, !PT ;  /* 0x0000000843087209 */ /* 0x000fc60007810000 */
[----:B------:R-:W3:Y:S01]  /*5900*/  MUFU.TANH R14, R14 ;  /* 0x0000000e000e7308 */ /* 0x000ee20000002400 */
[----:B--2---:R-:W-:Y:S02]  /*5910*/  FSEL R71, R10, -INF , P2 ;  /* 0xff8000000a477808 */ /* 0x004fe40001000000 */
[----:B------:R-:W-:Y:S02]  /*5920*/  ISETP.GT.AND P2, PT, R42, 0x10, PT ;  /* 0x000000102a00780c */ /* 0x000fe40003f44270 */
[----:B------:R-:W-:-:S03]  /*5930*/  FMNMX.FTZ R8, R71, R8, !PT ;  /* 0x0000000847087209 */ /* 0x000fc60007810000 */
[----:B------:R-:W2:Y:S01]  /*5940*/  MUFU.TANH R15, R15 ;  /* 0x0000000f000f7308 */ /* 0x000ea20000002400 */
[----:B----4-:R-:W-:Y:S02]  /*5950*/  FSEL R73, R12, -INF , P3 ;  /* 0xff8000000c497808 */ /* 0x010fe40001800000 */
[----:B0-----:R-:W-:Y:S02]  /*5960*/  FMNMX.FTZ R7, R40, R7, !PT ;  /* 0x0000000728077209 */ /* 0x001fe40007810000 */
[----:B------:R-:W-:Y:S02]  /*5970*/  ISETP.GT.AND P3, PT, R42, 0x11, PT ;  /* 0x000000112a00780c */ /* 0x000fe40003f64270 */
[----:B------:R-:W-:Y:S01]  /*5980*/  FMNMX.FTZ R8, R73, R8, !PT ;  /* 0x0000000849087209 */ /* 0x000fe20007810000 */
[----:B------:R-:W0:Y:S01]  /*5990*/  SHFL.BFLY PT, R40, R7, 0x1, 0x1f ;  /* 0x0c201f0007287f89 */ /* 0x000e2200000e0000 */
[----:B------:R-:W4:Y:S01]  /*59a0*/  MUFU.TANH R20, R20 ;  /* 0x0000001400147308 */ /* 0x000f220000002400 */
[----:B---3--:R-:W-:-:S02]  /*59b0*/  FSEL R75, R14, -INF , P2 ;  /* 0xff8000000e4b7808 */ /* 0x008fc40001000000 */
        /* <DEDUP_REMOVED lines=8> */
[C---:B------:R-:W-:Y:S02]  /*5a40*/  ISETP.GT.AND P2, PT, R42.reuse, 0x20, PT ;  /* 0x000000202a00780c */ /* 0x040fe40003f44270 */
[----:B------:R-:W-:Y:S02]  /*5a50*/  FMNMX.FTZ R8, R79, R8, !PT ;  /* 0x000000084f087209 */ /* 0x000fe40007810000 */
[----:B0-----:R-:W-:Y:S01]  /*5a60*/  FMNMX.FTZ R7, R7, R40, !PT ;  /* 0x0000002807077209 */ /* 0x001fe20007810000 */
[----:B------:R-:W0:Y:S01]  /*5a70*/  MUFU.TANH R25, R25 ;  /* 0x0000001900197308 */ /* 0x000e220000002400 */
[----:B---3--:R-:W-:Y:S02]  /*5a80*/  FSEL R81, R21, -INF , P3 ;  /* 0xff80000015517808 */ /* 0x008fe40001800000 */
[----:B------:R-:W-:Y:S01]  /*5a90*/  ISETP.GT.AND P3, PT, R42, 0x21, PT ;  /* 0x000000212a00780c */ /* 0x000fe20003f64270 */
[----:B-1----:R-:W-:Y:S01]  /*5aa0*/  FMUL.FTZ R40, R7, R4 ;  /* 0x0000000407287220 */ /* 0x002fe20000410000 */
[----:B------:R-:W-:-:S02]  /*5ab0*/  FMNMX.FTZ R8, R81, R8, !PT ;  /* 0x0000000851087209 */ /* 0x000fc40007810000 */
[----:B------:R-:W-:Y:S01]  /*5ac0*/  FSETP.NEU.FTZ.AND P1, PT, R7, -INF , PT ;  /* 0xff8000000700780b */ /* 0x000fe20003f3d000 */
[----:B------:R-:W1:Y:S01]  /*5ad0*/  MUFU.TANH R26, R26 ;  /* 0x0000001a001a7308 */ /* 0x000e620000002400 */
[----:B--2---:R-:W-:Y:S02]  /*5ae0*/  FSEL R83, R24, -INF , P2 ;  /* 0xff80000018537808 */ /* 0x004fe40001000000 */
[----:B------:R-:W-:Y:S02]  /*5af0*/  ISETP.GT.AND P2, PT, R42, 0x28, PT ;  /* 0x000000282a00780c */ /* 0x000fe40003f44270 */
[----:B------:R-:W-:Y:S02]  /*5b00*/  FMNMX.FTZ R8, R83, R8, !PT ;  /* 0x0000000853087209 */ /* 0x000fe40007810000 */
[----:B------:R-:W-:Y:S01]  /*5b10*/  FSEL R40, R40, RZ, P1 ;  /* 0x000000ff28287208 */ /* 0x000fe20000800000 */
[----:B------:R-:W2:Y:S01]  /*5b20*/  MUFU.TANH R27, R27 ;  /* 0x0000001b001b7308 */ /* 0x000ea20000002400 */
[----:B0-----:R-:W-:-:S02]  /*5b30*/  FSEL R85, R25, -INF , P3 ;  /* 0xff80000019557808 */ /* 0x001fc40001800000 */
[----:B------:R-:W-:Y:S01]  /*5b40*/  ISETP.GT.AND P3, PT, R42, 0x29, PT ;  /* 0x000000292a00780c */ /* 0x000fe20003f64270 */
[--C-:B------:R-:W-:Y:S01]  /*5b50*/  FFMA.FTZ R21, R163, R4, -R40.reuse ;  /* 0x00000004a3157223 */ /* 0x100fe20000010828 */
[----:B------:R-:W-:Y:S01]  /*5b60*/  FMNMX.FTZ R8, R85, R8, !PT ;  /* 0x0000000855087209 */ /* 0x000fe20007810000 */
[-CC-:B------:R-:W-:Y:S01]  /*5b70*/  FFMA.FTZ R178, R165, R4.reuse, -R40.reuse ;  /* 0x00000004a5b27223 */ /* 0x180fe20000010828 */
[-CC-:B------:R-:W-:Y:S01]  /*5b80*/  FFMA.FTZ R172, R161, R4.reuse, -R40.reuse ;  /* 0x00000004a1ac7223 */ /* 0x180fe20000010828 */
[----:B------:R-:W0:Y:S01]  /*5b90*/  MUFU.TANH R28, R28 ;  /* 0x0000001c001c7308 */ /* 0x000e220000002400 */
[----:B-1----:R-:W-:Y:S01]  /*5ba0*/  FSEL R87, R26, -INF , P2 ;  /* 0xff8000001a577808 */ /* 0x002fe20001000000 */
[-CC-:B------:R-:W-:Y:S01]  /*5bb0*/  FFMA.FTZ R15, R167, R4.reuse, -R40.reuse ;  /* 0x00000004a70f7223 */ /* 0x180fe20000010828 */
[C---:B------:R-:W-:Y:S01]  /*5bc0*/  ISETP.GT.AND P2, PT, R42.reuse, 0x30, PT ;  /* 0x000000302a00780c */ /* 0x040fe20003f44270 */
[--C-:B------:R-:W-:Y:S01]  /*5bd0*/  FFMA.FTZ R25, R159, R4, -R40.reuse ;  /* 0x000000049f197223 */ /* 0x100fe20000010828 */
[----:B------:R-:W-:Y:S01]  /*5be0*/  FMNMX.FTZ R8, R87, R8, !PT ;  /* 0x0000000857087209 */ /* 0x000fe20007810000 */
[-CC-:B------:R-:W-:Y:S01]  /*5bf0*/  FFMA.FTZ R176, R169, R4.reuse, -R40.reuse ;  /* 0x00000004a9b07223 */ /* 0x180fe20000010828 */
[-CC-:B------:R-:W-:Y:S01]  /*5c00*/  FFMA.FTZ R174, R157, R4.reuse, -R40.reuse ;  /* 0x000000049dae7223 */ /* 0x180fe20000010828 */
[----:B------:R-:W1:Y:S01]  /*5c10*/  MUFU.TANH R30, R30 ;  /* 0x0000001e001e7308 */ /* 0x000e620000002400 */
[----:B--2---:R-:W-:Y:S01]  /*5c20*/  FSEL R163, R27, -INF , P3 ;  /* 0xff8000001ba37808 */ /* 0x004fe20001800000 */
[-CC-:B------:R-:W-:Y:S01]  /*5c30*/  FFMA.FTZ R13, R171, R4.reuse, -R40.reuse ;  /* 0x00000004ab0d7223 */ /* 0x180fe20000010828 */
[----:B------:R-:W-:Y:S01]  /*5c40*/  ISETP.GT.AND P3, PT, R42, 0x31, PT ;  /* 0x000000312a00780c */ /* 0x000fe20003f64270 */
[--C-:B------:R-:W-:Y:S01]  /*5c50*/  FFMA.FTZ R27, R155, R4, -R40.reuse ;  /* 0x000000049b1b7223 */ /* 0x100fe20000010828 */
[----:B------:R-:W-:Y:S01]  /*5c60*/  FMNMX.FTZ R8, R163, R8, !PT ;  /* 0x00000008a3087209 */ /* 0x000fe20007810000 */
[-CC-:B------:R-:W-:Y:S01]  /*5c70*/  FFMA.FTZ R182, R173, R4.reuse, -R40.reuse ;  /* 0x00000004adb67223 */ /* 0x180fe20000010828 */
[-CC-:B------:R-:W-:Y:S01]  /*5c80*/  FFMA.FTZ R168, R153, R4.reuse, -R40.reuse ;  /* 0x0000000499a87223 */ /* 0x180fe20000010828 */
[----:B------:R-:W2:Y:S01]  /*5c90*/  MUFU.TANH R32, R32 ;  /* 0x0000002000207308 */ /* 0x000ea20000002400 */
[----:B0-----:R-:W-:Y:S01]  /*5ca0*/  FSEL R165, R28, -INF , P2 ;  /* 0xff8000001ca57808 */ /* 0x001fe20001000000 */
[-CC-:B------:R-:W-:Y:S01]  /*5cb0*/  FFMA.FTZ R180, R175, R4.reuse, -R40.reuse ;  /* 0x00000004afb47223 */ /* 0x180fe20000010828 */
        /* <DEDUP_REMOVED lines=8> */
[----:B------:R-:W-:Y:S01]  /*5d40*/  ISETP.GT.AND P3, PT, R42, 0x39, PT ;  /* 0x000000392a00780c */ /* 0x000fe20003f64270 */
[--C-:B------:R-:W-:Y:S01]  /*5d50*/  FFMA.FTZ R33, R35, R4, -R40.reuse ;  /* 0x0000000423217223 */ /* 0x100fe20000010828 */
[----:B------:R-:W-:Y:S01]  /*5d60*/  FMNMX.FTZ R8, R161, R8, !PT ;  /* 0x00000008a1087209 */ /* 0x000fe20007810000 */
[-CC-:B------:R-:W-:Y:S01]  /*5d70*/  FFMA.FTZ R158, R37, R4.reuse, -R40.reuse ;  /* 0x00000004259e7223 */ /* 0x180fe20000010828 */
[----:B------:R-:W-:Y:S01]  /*5d80*/  FSEL R30, R7, RZ, P1 ;  /* 0x000000ff071e7208 */ /* 0x000fe20000800000 */
[----:B------:R-:W1:Y:S01]  /*5d90*/  MUFU.TANH R36, R36 ;  /* 0x0000002400247308 */ /* 0x000e620000002400 */
[----:B--2---:R-:W-:Y:S01]  /*5da0*/  FSEL R167, R32, -INF , P2 ;  /* 0xff80000020a77808 */ /* 0x004fe20001000000 */
[--C-:B------:R-:W-:Y:S01]  /*5db0*/  FFMA.FTZ R154, R41, R4, -R40.reuse ;  /* 0x00000004299a7223 */ /* 0x100fe20000010828 */
[----:B------:R-:W-:Y:S01]  /*5dc0*/  ISETP.GT.AND P2, PT, R42, 0x40, PT ;  /* 0x000000402a00780c */ /* 0x000fe20003f44270 */
[----:B------:R-:W-:Y:S01]  /*5dd0*/  FADD.FTZ R5, -R30, R5 ;  /* 0x000000051e057221 */ /* 0x000fe20000010100 */
[----:B------:R-:W-:Y:S01]  /*5de0*/  FMNMX.FTZ R8, R167, R8, !PT ;  /* 0x00000008a7087209 */ /* 0x000fe20007810000 */
[-CC-:B------:R-:W-:Y:S01]  /*5df0*/  FFMA.FTZ R152, R45, R4.reuse, -R40.reuse ;  /* 0x000000042d987223 */ /* 0x180fe20000010828 */
[-CC-:B------:R-:W-:Y:S01]  /*5e00*/  FFMA.FTZ R162, R49, R4.reuse, -R40.reuse ;  /* 0x0000000431a27223 */ /* 0x180fe20000010828 */
[----:B------:R-:W2:Y:S01]  /*5e10*/  MUFU.TANH R38, R38 ;  /* 0x0000002600267308 */ /* 0x000ea20000002400 */
[----:B0-----:R-:W-:Y:S01]  /*5e20*/  FSEL R159, R34, -INF , P3 ;  /* 0xff800000229f7808 */ /* 0x001fe20001800000 */
[-C--:B------:R-:W-:Y:S01]  /*5e30*/  FMUL.FTZ R34, R5, R4.reuse ;  /* 0x0000000405227220 */ /* 0x080fe20000410000 */
        /* <DEDUP_REMOVED lines=20> */
[----:B------:R-:W-:Y:S01]  /*5f80*/  FFMA.FTZ R29, R29, R4, -R40 ;  /* 0x000000041d1d7223 */ /* 0x000fe20000010828 */
[----:B------:R-:W2:Y:S01]  /*5f90*/  MUFU.TANH R68, R68 ;  /* 0x0000004400447308 */ /* 0x000ea20000002400 */
[----:B0-----:R-:W-:-:S02]  /*5fa0*/  FSEL R171, R56, -INF , P2 ;  /* 0xff80000038ab7808 */ /* 0x001fc40001000000 */
        /* <DEDUP_REMOVED lines=49> */
[----:B------:R-:W-:Y:S01]  /*62c0*/  MUFU.EX2 R180, R180 ;  /* 0x000000b400b47308 */ /* 0x000fe20000000800 */
[----:B-1----:R-:W-:-:S04]  /*62d0*/  FSEL R195, R54, -INF , P3 ;  /* 0xff80000036c37808 */ /* 0x002fc80001800000 */
[----:B------:R-:W-:-:S03]  /*62e0*/  FMNMX.FTZ R8, R195, R8, !PT ;  /* 0x00000008c3087209 */ /* 0x000fc60007810000 */
[----:B------:R-:W-:Y:S02]  /*62f0*/  MUFU.EX2 R182, R182 ;  /* 0x000000b600b67308 */ /* 0x000fe40000000800 */
[----:B------:R-:W0:Y:S06]  /*6300*/  SHFL.BFLY PT, R9, R8, 0x2, 0x1f ;  /* 0x0c401f0008097f89 */ /* 0x000e2c00000e0000 */
[----:B------:R-:W-:Y:S08]  /*6310*/  MUFU.EX2 R13, R13 ;  /* 0x0000000d000d7308 */ /* 0x000ff00000000800 */
[----:B------:R-:W-:Y:S08]  /*6320*/  MUFU.EX2 R176, R176 ;  /* 0x000000b000b07308 */ /* 0x000ff00000000800 */
        /* <DEDUP_REMOVED lines=9> */
[----:B------:R-:W-:-:S06]  /*63c0*/  FMUL.FTZ R8, R9, R4 ;  /* 0x0000000409087220 */ /* 0x000fcc0000410000 */
[----:B------:R-:W-:Y:S01]  /*63d0*/  MUFU.EX2 R174, R174 ;  /* 0x000000ae00ae7308 */ /* 0x000fe20000000800 */
        /* <DEDUP_REMOVED lines=14> */
[-CC-:B------:R-:W-:Y:S01]  /*64c0*/  FFMA.FTZ R49, R85, R4.reuse, -R8.reuse ;  /* 0x0000000455317223 */ /* 0x180fe20000010808 */
[-CC-:B------:R-:W-:Y:S01]  /*64d0*/  FFMA.FTZ R26, R87, R4.reuse, -R8.reuse ;  /* 0x00000004571a7223 */ /* 0x180fe20000010808 */
[----:B------:R0:W1:Y:S01]  /*64e0*/  MUFU.EX2 R6, R34 ;  /* 0x0000002200067308 */ /* 0x0000620000000800 */
        /* <DEDUP_REMOVED lines=9> */
[-CC-:B0-----:R-:W-:Y:S01]  /*6580*/  FFMA.FTZ R34, R155, R4.reuse, -R8.reuse ;  /* 0x000000049b227223 */ /* 0x181fe20000010808 */
[-CC-:B------:R-:W-:Y:S01]  /*6590*/  FFMA.FTZ R161, R173, R4.reuse, -R8.reuse ;  /* 0x00000004ada17223 */ /* 0x180fe20000010808 */
[-CC-:B------:R-:W-:Y:S01]  /*65a0*/  FFMA.FTZ R163, R175, R4.reuse, -R8.reuse ;  /* 0x00000004afa37223 */ /* 0x180fe20000010808 */
[-CC-:B------:R-:W-:Y:S01]  /*65b0*/  FFMA.FTZ R65, R65, R4.reuse, -R8.reuse ;  /* 0x0000000441417223 */ /* 0x180fe20000010808 */
[-CC-:B------:R-:W-:Y:S01]  /*65c0*/  FFMA.FTZ R179, R179, R4.reuse, -R8.reuse ;  /* 0x00000004b3b37223 */ /* 0x180fe20000010808 */
[--C-:B------:R-:W-:Y:S01]  /*65d0*/  FFMA.FTZ R181, R181, R4, -R8.reuse ;  /* 0x00000004b5b57223 */ /* 0x100fe20000010808 */
[----:B------:R-:W0:Y:S01]  /*65e0*/  MUFU.EX2 R35, R35 ;  /* 0x0000002300237308 */ /* 0x000e220000000800 */
[----:B-1----:R-:W-:Y:S01]  /*65f0*/  FFMA.FTZ R67, R6, R0, R11 ;  /* 0x0000000006437223 */ /* 0x002fe2000001000b */
[-CC-:B------:R-:W-:Y:S01]  /*6600*/  FFMA.FTZ R183, R183, R4.reuse, -R8.reuse ;  /* 0x00000004b7b77223 */ /* 0x180fe20000010808 */
[-CC-:B------:R-:W-:Y:S01]  /*6610*/  FFMA.FTZ R191, R191, R4.reuse, -R8.reuse ;  /* 0x00000004bfbf7223 */ /* 0x180fe20000010808 */
[-CC-:B------:R-:W-:Y:S01]  /*6620*/  FFMA.FTZ R59, R59, R4.reuse, -R8.reuse ;  /* 0x000000043b3b7223 */ /* 0x180fe20000010808 */
[----:B------:R-:W-:Y:S01]  /*6630*/  FADD.FTZ R67, R180, R67 ;  /* 0x00000043b4437221 */ /* 0x000fe20000010000 */
[----:B------:R-:W-:-:S02]  /*6640*/  FFMA.FTZ R193, R193, R4, -R8 ;  /* 0x00000004c1c17223 */ /* 0x000fc40000010808 */
[----:B------:R-:W1:Y:S01]  /*6650*/  MUFU.EX2 R12, R12 ;  /* 0x0000000c000c7308 */ /* 0x000e620000000800 */
[----:B--2---:R-:W-:-:S07]  /*6660*/  FFMA.FTZ R0, R5, R3, R10 ;  /* 0x0000000305007223 */ /* 0x004fce000001000a */
        /* <DEDUP_REMOVED lines=18> */
[----:B------:R-:W-:-:S03]  /*6790*/  FFMA.FTZ R36, R153, R4, -R8 ;  /* 0x0000000499247223 */ /* 0x000fc60000010808 */
        /* <DEDUP_REMOVED lines=41> */
[----:B------:R-:W-:Y:S01]  /*6a30*/  MUFU.EX2 R51, R51 ;  /* 0x0000003300337308 */ /* 0x000fe20000000800 */
[----:B0-----:R-:W-:-:S07]  /*6a40*/  FADD.FTZ R40, R166, R67 ;  /* 0x00000043a6287221 */ /* 0x001fce0000010000 */
[----:B------:R-:W0:Y:S01]  /*6a50*/  MUFU.EX2 R34, R34 ;  /* 0x0000002200227308 */ /* 0x000e220000000800 */
[----:B-1----:R-:W-:-:S07]  /*6a60*/  FADD.FTZ R3, R167, R0 ;  /* 0x00000000a7037221 */ /* 0x002fce0000010000 */
[----:B------:R-:W-:Y:S08]  /*6a70*/  MUFU.EX2 R160, R160 ;  /* 0x000000a000a07308 */ /* 0x000ff00000000800 */
[----:B------:R-:W1:Y:S01]  /*6a80*/  MUFU.EX2 R161, R161 ;  /* 0x000000a100a17308 */ /* 0x000e620000000800 */
[----:B0-----:R-:W-:-:S07]  /*6a90*/  FADD.FTZ R0, R34, R3 ;  /* 0x0000000322007221 */ /* 0x001fce0000010000 */
[----:B------:R-:W-:Y:S08]  /*6aa0*/  MUFU.EX2 R47, R47 ;  /* 0x0000002f002f7308 */ /* 0x000ff00000000800 */
        /* <DEDUP_REMOVED lines=8> */
[----:B------:R1:W-:Y:S08]  /*6b30*/  MUFU.EX2 R153, R65 ;  /* 0x0000004100997308 */ /* 0x0003f00000000800 */
        /* <DEDUP_REMOVED lines=8> */
[----:B------:R-:W-:-:S04]  /*6bc0*/  FADD.FTZ R65, R43, R40 ;  /* 0x000000282b417221 */ /* 0x000fc80000010000 */
[----:B--2---:R-:W-:-:S03]  /*6bd0*/  FADD.FTZ R0, R152, R65 ;  /* 0x0000004198007221 */ /* 0x004fc60000010000 */
[----:B------:R-:W2:Y:S01]  /*6be0*/  MUFU.EX2 R154, R154 ;  /* 0x0000009a009a7308 */ /* 0x000ea20000000800 */
[----:B0-----:R-:W-:-:S04]  /*6bf0*/  FADD.FTZ R3, R42, R3 ;  /* 0x000000032a037221 */ /* 0x001fc80000010000 */
[----:B------:R-:W-:-:S03]  /*6c00*/  FADD.FTZ R3, R153, R3 ;  /* 0x0000000399037221 */ /* 0x000fc60000010000 */
[----:B------:R-:W0:Y:S01]  /*6c10*/  MUFU.EX2 R44, R181 ;  /* 0x000000b5002c7308 */ /* 0x000e220000000800 */
[----:B-1----:R-:W-:-:S07]  /*6c20*/  FADD.FTZ R65, R39, R0 ;  /* 0x0000000027417221 */ /* 0x002fce0000010000 */
[----:B------:R-:W-:Y:S01]  /*6c30*/  MUFU.EX2 R31, R31 ;  /* 0x0000001f001f7308 */ /* 0x000fe20000000800 */
[----:B--2---:R-:W-:-:S07]  /*6c40*/  FADD.FTZ R0, R154, R65 ;  /* 0x000000419a007221 */ /* 0x004fce0000010000 */
[----:B------:R-:W1:Y:S01]  /*6c50*/  MUFU.EX2 R155, R183 ;  /* 0x000000b7009b7308 */ /* 0x000e620000000800 */
[----:B0-----:R-:W-:-:S07]  /*6c60*/  FADD.FTZ R3, R44, R3 ;  /* 0x000000032c037221 */ /* 0x001fce0000010000 */
[----:B------:R-:W-:Y:S08]  /*6c70*/  MUFU.EX2 R156, R156 ;  /* 0x0000009c009c7308 */ /* 0x000ff00000000800 */
[----:B------:R-:W0:Y:S01]  /*6c80*/  MUFU.EX2 R46, R191 ;  /* 0x000000bf002e7308 */ /* 0x000e220000000800 */
[----:B-1----:R-:W-:-:S07]  /*6c90*/  FADD.FTZ R3, R155, R3 ;  /* 0x000000039b037221 */ /* 0x002fce0000010000 */
[----:B------:R-:W1:Y:S08]  /*6ca0*/  MUFU.EX2 R33, R33 ;  /* 0x0000002100217308 */ /* 0x000e700000000800 */
[----:B------:R2:W3:Y:S01]  /*6cb0*/  MUFU.EX2 R157, R59 ;  /* 0x0000003b009d7308 */ /* 0x0004e20000000800 */
[----:B0-----:R-:W-:-:S07]  /*6cc0*/  FADD.FTZ R3, R46, R3 ;  /* 0x000000032e037221 */ /* 0x001fce0000010000 */
[----:B------:R-:W0:Y:S01]  /*6cd0*/  MUFU.EX2 R158, R158 ;  /* 0x0000009e009e7308 */ /* 0x000e220000000800 */
[----:B--2---:R-:W-:-:S04]  /*6ce0*/  FADD.FTZ R59, R31, R0 ;  /* 0x000000001f3b7221 */ /* 0x004fc80000010000 */
[----:B------:R-:W-:-:S03]  /*6cf0*/  FADD.FTZ R0, R156, R59 ;  /* 0x0000003b9c007221 */ /* 0x000fc60000010000 */
[----:B------:R-:W2:Y:S01]  /*6d00*/  MUFU.EX2 R40, R193 ;  /* 0x000000c100287308 */ /* 0x000ea20000000800 */
[----:B-1----:R-:W-:Y:S01]  /*6d10*/  FADD.FTZ R59, R33, R0 ;  /* 0x00000000213b7221 */ /* 0x002fe20000010000 */
[----:B---3--:R-:W-:-:S06]  /*6d20*/  FADD.FTZ R3, R157, R3 ;  /* 0x000000039d037221 */ /* 0x008fcc0000010000 */
        /* <DEDUP_REMOVED lines=8> */
.L_x_8885:
[----:B------:R-:W-:Y:S01]  /*6db0*/  UISETP.GT.AND UP0, UPT, UR56, UR54, UPT ;  /* 0x000000363800728c */ /* 0x000fe2000bf04270 */
[-C--:B------:R-:W-:Y:S01]  /*6dc0*/  FMUL.FTZ R88, R88, R6.reuse ;  /* 0x0000000658587220 */ /* 0x080fe20000410000 */
[----:B------:R-:W-:Y:S01]  /*6dd0*/  ULEA UR6, UR55, UR41, 0x3 ;  /* 0x0000002937067291 */ /* 0x000fe2000f8e183f */
[-C--:B------:R-:W-:Y:S01]  /*6de0*/  FMUL.FTZ R89, R89, R6.reuse ;  /* 0x0000000659597220 */ /* 0x080fe20000410000 */
[----:B------:R-:W-:Y:S01]  /*6df0*/  UIADD3 UR7, UR56, -0x1, URZ ;  /* 0xffffffff38077890 */ /* 0x000fe2000fffe03f */
[-C--:B------:R-:W-:Y:S01]  /*6e00*/  FMUL.FTZ R92, R92, R6.reuse ;  /* 0x000000065c5c7220 */ /* 0x080fe20000410000 */
[----:B------:R-:W-:Y:S01]  /*6e10*/  UIADD3 UR6, UR6, 0x28860, URZ ;  /* 0x0002886006067890 */ /* 0x000fe2000fffe03f */
[----:B------:R-:W-:Y:S01]  /*6e20*/  PLOP3.LUT P1, PT, PT, PT, UP0, 0x80, 0x0 ;  /* 0x000000000000781c */ /* 0x000fe20003f2f008 */
[----:B------:R-:W-:Y:S01]  /*6e30*/  UMOV UR57, UR44 ;  /* 0x0000002c00397c82 */ /* 0x000fe20008000000 */
[----:B------:R-:W-:Y:S01]  /*6e40*/  UMOV UR55, UR43 ;  /* 0x0000002b00377c82 */ /* 0x000fe20008000000 */
[----:B------:R-:W-:Y:S01]  /*6e50*/  UPRMT UR6, UR39, 0x654, UR6 ;  /* 0x0000065427067896 */ /* 0x000fe20008000006 */
[-C--:B------:R-:W-:Y:S01]  /*6e60*/  FMUL.FTZ R93, R93, R6.reuse ;  /* 0x000000065d5d7220 */ /* 0x080fe20000410000 */
[----:B------:R-:W-:Y:S01]  /*6e70*/  UMOV UR56, UR7 ;  /* 0x0000000700387c82 */ /* 0x000fe20008000000 */
        /* <DEDUP_REMOVED lines=94> */
[----:B------:R-:W-:Y:S01]  /*7460*/  MOV R6, R9 ;  /* 0x0000000900067202 */ /* 0x000fe20000000f00 */
[----:B------:R-:W-:Y:S06]  /*7470*/  @P1 BRA `(.L_x_8886) ;  /* 0xffffffcc009c1947 */ /* 0x000fec000383ffff */
[----:B------:R-:W-:-:S05]  /*7480*/  UMOV UR56, UR7 ;  /* 0x0000000700387c82 */ /* 0x000fca0008000000 */
.L_x_8875:
[----:B------:R-:W-:-:S13]  /*7490*/  ISETP.LE.AND P1, PT, RZ, UR56, PT ;  /* 0x00000038ff007c0c */ /* 0x000fda000bf23270 */
[----:B------:R-:W-:Y:S05]  /*74a0*/  @!P1 BRA `(.L_x_8887) ;  /* 0x0000002800149947 */ /* 0x000fea0003800000 */
[----:B------:R-:W-:Y:S01]  /*74b0*/  IMAD.MOV.U32 R8, RZ, RZ, R9 ;  /* 0x000000ffff087224 */ /* 0x000fe200078e0009 */
[----:B------:R-:W-:Y:S01]  /*74c0*/  UMOV UR52, UR44 ;  /* 0x0000002c00347c82 */ /* 0x000fe20008000000 */
[----:B------:R-:W-:Y:S01]  /*74d0*/  IMAD.MOV.U32 R6, RZ, RZ, R7 ;  /* 0x000000ffff067224 */ /* 0x000fe200078e0007 */
[----:B------:R-:W-:Y:S01]  /*74e0*/  UMOV UR49, UR43 ;  /* 0x0000002b00317c82 */ /* 0x000fe20008000000 */
[----:B------:R-:W-:-:S05]  /*74f0*/  ULDC UR48, c[0x0][0x9d8] ;  /* 0x0002760000307ab9 */ /* 0x000fca0000000800 */
.L_x_8898:
[----:B------:R-:W-:Y:S01]  /*7500*/  ISETP.NE.AND P2, PT, RZ, UR40, PT ;  /* 0x00000028ff007c0c */ /* 0x000fe2000bf45270 */
[----:B------:R-:W-:-:S04]  /*7510*/  UISETP.NE.AND UP0, UPT, UR49, 0x1, UPT ;  /* 0x000000013100788c */ /* 0x000fc8000bf05270 */
[----:B------:R-:W-:-:S04]  /*7520*/  USEL UR44, URZ, 0x1, UP0 ;  /* 0x000000013f2c7887 */ /* 0x000fc80008000000 */
[----:B------:R-:W-:-:S04]  /*7530*/  ULOP3.LUT UR44, UR52, UR44, URZ, 0x3c, !UPT ;  /* 0x0000002c342c7292 */ /* 0x000fc8000f8e3c3f */
[----:B------:R-:W-:Y:S08]  /*7540*/  @P2 BRA `(.L_x_8888) ;  /* 0x0000000000382947 */ /* 0x000ff00003800000 */
[----:B------:R-:W-:Y:S05]  /*7550*/  @!P0 BRA `(.L_x_8889) ;  /* 0x0000000000048947 */ /* 0x000fea0003800000 */
[----:B------:R-:W-:Y:S01]  /*7560*/  BPT.TRAP 0x1 ;  /* 0x000000040000795c */ /* 0x000fe20000300000 */
.L_x_8889:
        /* <DEDUP_REMOVED lines=9> */
.L_x_8890:
[----:B-1----:R-:W-:Y:S05]  /*7600*/  @P1 BRA `(.L_x_8888) ;  /* 0x0000000000081947 */ /* 0x002fea0003800000 */
[----:B------:R-:W1:Y:S02]  /*7610*/  SYNCS.PHASECHK.TRANS64.TRYWAIT P1, [UR6+0x28830], R4 ;  /* 0x02883004ff0075a7 */ /* 0x000e640008020146 */
[----:B-1----:R-:W-:Y:S05]  /*7620*/  @!P1 BRA `(.L_x_8891) ;  /* 0x0000009000609947 */ /* 0x002fea0003800000 */
.L_x_8888:
        /* <DEDUP_REMOVED lines=48> */
.L_x_8893:
[----:B------:R-:W-:Y:S01]  /*7930*/  ULEA UR6, UR49, UR41, 0x3 ;  /* 0x0000002931067291 */ /* 0x000fe2000f8e183f */
[----:B------:R-:W-:-:S05]  /*7940*/  IMAD.U32 R4, RZ, RZ, UR52 ;  /* 0x00000034ff047e24 */ /* 0x000fca000f8e00ff */
[----:B------:R-:W-:-:S04]  /*7950*/  SHF.L.U32 R4, R4, 0x1f, RZ ;  /* 0x0000001f04047819 */ /* 0x000fc800000006ff */
[----:B------:R0:W1:Y:S01]  /*7960*/  SYNCS.PHASECHK.TRANS64.TRYWAIT P1, [UR6+0x28850], R4 ;  /* 0x02885004ff0075a7 */ /* 0x0000620008020146 */
[----:B------:R-:W-:Y:S05]  /*7970*/  @!P0 BRA `(.L_x_8894) ;  /* 0x0000000000048947 */ /* 0x000fea0003800000 */
[----:B------:R-:W-:Y:S01]  /*7980*/  BPT.TRAP 0x1 ;  /* 0x000000040000795c */ /* 0x000fe20000300000 */
.L_x_8894:
[----:B-1----:R-:W-:Y:S05]  /*7990*/  @P1 BRA `(.L_x_8892) ;  /* 0x0000000000081947 */ /* 0x002fea0003800000 */
[----:B------:R-:W1:Y:S02]  /*79a0*/  SYNCS.PHASECHK.TRANS64.TRYWAIT P1, [UR6+0x28850], R4 ;  /* 0x02885004ff0075a7 */ /* 0x000e640008020146 */
[----:B-1----:R-:W-:Y:S05]  /*79b0*/  @!P1 BRA `(.L_x_8895) ;  /* 0x0000008c00949947 */ /* 0x002fea0003800000 */
.L_x_8892:
        /* <DEDUP_REMOVED lines=49> */
.L_x_8896:
        /* <DEDUP_REMOVED lines=82> */
[----:B------:R-:W-:-:S04]  /*81f0*/  ULEA UR6, UR43, UR41, 0x3 ;  /* 0x000000292b067291 */ /* 0x000fc8000f8e183f */
[----:B------:R-:W0:Y:S01]  /*8200*/  MUFU.TANH R25, R25 ;  /* 0x0000001900197308 */ /* 0x000e220000002400 */
[----:B--2---:R-:W-:Y:S01]  /*8210*/  FMNMX.FTZ R10, R21, R10, !PT ;  /* 0x0000000a150a7209 */ /* 0x004fe20007810000 */
[----:B------:R-:W-:-:S04]  /*8220*/  UIADD3 UR6, UR6, 0x28840, URZ ;  /* 0x0002884006067890 */ /* 0x000fc8000fffe03f */
[----:B------:R-:W-:Y:S02]  /*8230*/  UPRMT UR6, UR39, 0x654, UR6 ;  /* 0x0000065427067896 */ /* 0x000fe40008000006 */
[----:B------:R-:W2:Y:S01]  /*8240*/  MUFU.TANH R163, R163 ;  /* 0x000000a300a37308 */ /* 0x000ea20000002400 */
[----:B-1----:R-:W-:-:S06]  /*8250*/  FMNMX.FTZ R4, R161, R4, !PT ;  /* 0x00000004a1047209 */ /* 0x002fcc0007810000 */
[----:B------:R-:W-:Y:S01]  /*8260*/  SYNCS.ARRIVE.TRANS64.RED.A1T0 RZ, [UR6], RZ ;  /* 0x000000ffffff79a7 */ /* 0x000fe20008100406 */
        /* <DEDUP_REMOVED lines=103> */
[----:B0-----:R-:W-:Y:S02]  /*88e0*/  FMNMX.FTZ R4, R213, R4, !PT ;  /* 0x00000004d5047209 */ /* 0x001fe40007810000 */
[----:B--2---:R-:W-:-:S05]  /*88f0*/  FMNMX.FTZ R10, R85, R10, !PT ;  /* 0x0000000a550a7209 */ /* 0x004fca0007810000 */
[----:B------:R-:W0:Y:S01]  /*8900*/  SHFL.BFLY PT, R9, R10, 0x2, 0x1f ;  /* 0x0c401f000a097f89 */ /* 0x000e2200000e0000 */
[----:B-1----:R-:W-:Y:S02]  /*8910*/  FMNMX.FTZ R12, R215, R4, !PT ;  /* 0x00000004d70c7209 */ /* 0x002fe40007810000 */
[----:B------:R-:W1:Y:S03]  /*8920*/  LDC R4, c[0x0][0x988] ;  /* 0x00026200ff047b82 */ /* 0x000e660000000800 */
[----:B------:R-:W2:Y:S01]  /*8930*/  SHFL.BFLY PT, R7, R12, 0x2, 0x1f ;  /* 0x0c401f000c077f89 */ /* 0x000ea200000e0000 */
[----:B0-----:R-:W-:-:S05]  /*8940*/  FMNMX.FTZ R20, R10, R9, !PT ;  /* 0x000000090a147209 */ /* 0x001fca0007810000 */
[----:B------:R-:W0:Y:S01]  /*8950*/  SHFL.BFLY PT, R9, R20, 0x1, 0x1f ;  /* 0x0c201f0014097f89 */ /* 0x000e2200000e0000 */
[----:B--2---:R-:W-:-:S05]  /*8960*/  FMNMX.FTZ R14, R12, R7, !PT ;  /* 0x000000070c0e7209 */ /* 0x004fca0007810000 */
[----:B------:R-:W2:Y:S01]  /*8970*/  SHFL.BFLY PT, R7, R14, 0x1, 0x1f ;  /* 0x0c201f000e077f89 */ /* 0x000ea200000e0000 */
[----:B0-----:R-:W-:-:S05]  /*8980*/  FMNMX.FTZ R9, R20, R9, !PT ;  /* 0x0000000914097209 */ /* 0x001fca0007810000 */
[----:B------:R-:W-:Y:S01]  /*8990*/  FADD.FTZ R87, -R9, R8 ;  /* 0x0000000809577221 */ /* 0x000fe20000010100 */
[----:B--2---:R-:W-:-:S05]  /*89a0*/  FMNMX.FTZ R7, R14, R7, !PT ;  /* 0x000000070e077209 */ /* 0x004fca0007810000 */
[CC--:B-1----:R-:W-:Y:S01]  /*89b0*/  FMUL.FTZ R8, R7.reuse, R4.reuse ;  /* 0x0000000407087220 */ /* 0x0c2fe20000410000 */
        /* <DEDUP_REMOVED lines=200> */
.L_x_8897:
        /* <DEDUP_REMOVED lines=12> */
[----:B------:R-:W-:Y:S01]  /*9700*/  FMUL.FTZ R90, R90, R6 ;  /* 0x000000065a5a7220 */ /* 0x000fe20000410000 */
[----:B------:R-:W-:Y:S01]  /*9710*/  F2FP.BF16.F32.PACK_AB R174, R161, R174 ;  /* 0x000000aea1ae723e */ /* 0x000fe200000010ff */
[----:B------:R-:W-:Y:S01]  /*9720*/  FMUL.FTZ R91, R91, R6 ;  /* 0x000000065b5b7220 */ /* 0x000fe20000410000 */
[----:B------:R-:W-:Y:S01]  /*9730*/  F2FP.BF16.F32.PACK_AB R168, R163, R168 ;  /* 0x000000a8a3a8723e */ /* 0x000fe200000010ff */
[----:B------:R-:W-:Y:S01]  /*9740*/  FMUL.FTZ R94, R94, R6 ;  /* 0x000000065e5e7220 */ /* 0x000fe20000410000 */
[----:B------:R-:W-:Y:S01]  /*9750*/  SYNCS.ARRIVE.TRANS64.RED.A1T0 RZ, [UR6], RZ ;  /* 0x000000ffffff79a7 */ /* 0x000fe20008100406 */
[----:B------:R-:W-:Y:S01]  /*9760*/  F2FP.BF16.F32.PACK_AB R170, R165, R170 ;  /* 0x000000aaa5aa723e */ /* 0x000fe200000010ff */
[----:B------:R-:W-:Y:S01]  /*9770*/  FMUL.FTZ R95, R95, R6 ;  /* 0x000000065f5f7220 */ /* 0x000fe20000410000 */
[----:B------:R-:W-:Y:S01]  /*9780*/  F2FP.BF16.F32.PACK_AB R164, R167, R164 ;  /* 0x000000a4a7a4723e */ /* 0x000fe200000010ff */
[----:B------:R-:W-:Y:S01]  /*9790*/  FMUL.FTZ R98, R98, R6 ;  /* 0x0000000662627220 */ /* 0x000fe20000410000 */
        /* <DEDUP_REMOVED lines=86> */
.L_x_8887:
[----:B------:R-:W-:Y:S06]  /*9d00*/  BAR.ARV 0x8, 0x180 ;  /* 0x0206000000007b1d */ /* 0x000fec0000002000 */
[----:B------:R-:W-:Y:S05]  /*9d10*/  @!P0 BRA `(.L_x_8899) ;  /* 0x0000000000048947 */ /* 0x000fea0003800000 */
[----:B------:R-:W-:Y:S01]  /*9d20*/  BPT.TRAP 0x1 ;  /* 0x000000040000795c */ /* 0x000fe20000300000 */
.L_x_8899:
[----:B------:R-:W-:Y:S01]  /*9d30*/  ULEA UR5, UR43, UR41, 0x3 ;  /* 0x000000292b057291 */ /* 0x000fe2000f8e183f */
[----:B------:R-:W-:-:S05]  /*9d40*/  IMAD.U32 R5, RZ, RZ, UR44 ;  /* 0x0000002cff057e24 */ /* 0x000fca000f8e00ff */
[----:B------:R-:W-:-:S04]  /*9d50*/  SHF.L.U32 R5, R5, 0x1f, RZ ;  /* 0x0000001f05057819 */ /* 0x000fc800000006ff */
[----:B------:R0:W1:Y:S01]  /*9d60*/  SYNCS.PHASECHK.TRANS64.TRYWAIT P1, [UR5+0x28850], R5 ;  /* 0x02885005ff0075a7 */ /* 0x0000620008020145 */
[----:B------:R-:W-:Y:S05]  /*9d70*/  @!P0 BRA `(.L_x_8900) ;  /* 0x0000000000048947 */ /* 0x000fea0003800000 */
[----:B------:R-:W-:Y:S01]  /*9d80*/  BPT.TRAP 0x1 ;  /* 0x000000040000795c */ /* 0x000fe20000300000 */
.L_x_8900:
[----:B-1----:R-:W-:Y:S05]  /*9d90*/  @P1 BRA `(.L_x_8901) ;  /* 0x0000000000081947 */ /* 0x002fea0003800000 */
[----:B------:R-:W1:Y:S02]  /*9da0*/  SYNCS.PHASECHK.TRANS64.TRYWAIT P1, [UR5+0x28850], R5 ;  /* 0x02885005ff0075a7 */ /* 0x000e640008020145 */
[----:B-1----:R-:W-:Y:S05]  /*9db0*/  @!P1 BRA `(.L_x_8902) ;  /* 0x0000006800ac9947 */ /* 0x002fea0003800000 */
.L_x_8901:
[----:B------:R-:W-:Y:S01]  /*9dc0*/  UIADD3 UR41, UR41, 0x400, URZ ;  /* 0x0000040029297890 */ /* 0x000fe2000fffe03f */
[----:B------:R-:W-:Y:S01]  /*9dd0*/  WARPGROUP.ARRIVE ;  /* 0x00000000000079c5 */ /* 0x000fe20000000000 */
[----:B------:R-:W-:Y:S01]  /*9de0*/  UMOV UR7, 0x40000040 ;  /* 0x4000004000077882 */ /* 0x000fe20000000000 */
[----:B01----:R-:W0:Y:S01]  /*9df0*/  SHFL.BFLY PT, R5, R0, 0x2, 0x1f ;  /* 0x0c401f0000057f89 */ /* 0x003e2200000e0000 */
[----:B------:R-:W-:Y:S01]  /*9e00*/  USHF.R.U32.HI UR41, URZ, 0x4, UR41 ;  /* 0x000000043f297899 */ /* 0x000fe20008011629 */
[----:B------:R-:W-:Y:S01]  /*9e10*/  MOV R10, RZ ;  /* 0x000000ff000a7202 */ /* 0x000fe20000000f00 */
[----:B------:R-:W-:Y:S01]  /*9e20*/  IMAD.MOV.U32 R12, RZ, RZ, RZ ;  /* 0x000000ffff0c7224 */ /* 0x000fe200078e00ff */
        /* <DEDUP_REMOVED lines=11> */
[----:B------:R-:W-:Y:S01]  /*9ee0*/  IMAD.MOV.U32 R3, RZ, RZ, -0x800000 ;  /* 0xff800000ff037424 */ /* 0x000fe200078e00ff */
[----:B------:R-:W0:Y:S04]  /*9ef0*/  SHFL.BFLY PT, R6, R5, 0x1, 0x1f ;  /* 0x0c201f0005067f89 */ /* 0x000e2800000e0000 */
        /* <DEDUP_REMOVED lines=52> */
.L_x_8903:
        /* <DEDUP_REMOVED lines=74> */
.L_x_8867:
        /* <DEDUP_REMOVED lines=11> */
[----:B------:R-:W-:Y:S01]  /*a790*/  IMAD R9, R22, 0x40, R2 ;  /* 0x0000004016097824 */ /* 0x000fe200078e0202 */
        /* <DEDUP_REMOVED lines=18> */
[----:B------:R-:W-:Y:S01]  /*a8c0*/  UIMAD UR8, UR42, UR11, UR8 ;  /* 0x0000000b2a0872a4 */ /* 0x000fe2000f8e0208 */
[----:B------:R-:W-:Y:S01]  /*a8d0*/  F2FP.BF16.F32.PACK_AB R147, R151, R150 ;  /* 0x000000969793723e */ /* 0x000fe200000010ff */
[----:B------:R-:W-:Y:S01]  /*a8e0*/  UIMAD.WIDE.U32 UR6, UR42, UR10, UR6 ;  /* 0x0000000a2a0672a5 */ /* 0x000fe2000f8e0006 */
[----:B------:R-:W-:-:S02]  /*a8f0*/  ULDC UR5, c[0x0][0xa88] ;  /* 0x0002a20000057ab9 */ /* 0x000fc40000000800 */
[----:B------:R-:W-:Y:S01]  /*a900*/  ULDC.64 UR10, c[0x0][0xaf0] ;  /* 0x0002bc00000a7ab9 */ /* 0x000fe20000000a00 */
[----:B-1----:R-:W-:Y:S01]  /*a910*/  IMAD R64, R39, UR5, RZ ;  /* 0x0000000527407c24 */ /* 0x002fe2000f8e02ff */
[----:B------:R-:W-:Y:S02]  /*a920*/  MOV R36, R38 ;  /* 0x0000002600247202 */ /* 0x000fe40000000f00 */
[----:B0-----:R-:W-:-:S03]  /*a930*/  MOV R37, R5 ;  /* 0x0000000500257202 */ /* 0x001fc60000000f00 */
[----:B------:R-:W-:-:S04]  /*a940*/  IMAD.WIDE R4, R187, 0x2, R36 ;  /* 0x00000002bb047825 */ /* 0x000fc800078e0224 */
[----:B------:R-:W-:Y:S01]  /*a950*/  IMAD.WIDE R36, R9, 0x2, R36 ;  /* 0x0000000209247825 */ /* 0x000fe200078e0224 */
[C---:B------:R-:W-:Y:S02]  /*a960*/  IADD3 R21, P6, R4.reuse, 0x20, RZ ;  /* 0x0000002004157810 */ /* 0x040fe40007fde0ff */
[C---:B------:R-:W-:Y:S02]  /*a970*/  IADD3 R33, P1, R4.reuse, 0x4040, RZ ;  /* 0x0000404004217810 */ /* 0x040fe40007f3e0ff */
[----:B------:R-:W-:Y:S01]  /*a980*/  IADD3 R45, P0, R4, 0x4060, RZ ;  /* 0x00004060042d7810 */ /* 0x000fe20007f1e0ff */
[--C-:B------:R-:W-:Y:S01]  /*a990*/  IMAD.X R13, RZ, RZ, R5.reuse, P6 ;  /* 0x000000ffff0d7224 */ /* 0x100fe200030e0605 */
[----:B------:R-:W-:Y:S01]  /*a9a0*/  IADD3 R35, P6, R36, 0x1000, RZ ;  /* 0x0000100024237810 */ /* 0x000fe20007fde0ff */
[----:B------:R-:W-:Y:S01]  /*a9b0*/  IMAD.X R43, RZ, RZ, R5, P1 ;  /* 0x000000ffff2b7224 */ /* 0x000fe200008e0605 */
[----:B------:R-:W-:Y:S02]  /*a9c0*/  ISETP.NE.AND P1, PT, R39, 0x1, PT ;  /* 0x000000012700780c */ /* 0x000fe40003f25270 */
[----:B------:R-:W-:-:S02]  /*a9d0*/  LOP3.LUT R34, R35, 0x380, RZ, 0xc0, !PT ;  /* 0x0000038023227812 */ /* 0x000fc400078ec0ff */
[----:B------:R-:W-:Y:S02]  /*a9e0*/  IADD3 R31, P2, R4, 0x4020, RZ ;  /* 0x00004020041f7810 */ /* 0x000fe40007f5e0ff */
[----:B------:R-:W-:Y:S02]  /*a9f0*/  SHF.R.U64 R34, R34, 0x3, RZ ;  /* 0x0000000322227819 */ /* 0x000fe400000012ff */
[----:B------:R-:W-:Y:S01]  /*aa00*/  LOP3.LUT R9, R4, 0x380, RZ, 0xc0, !PT ;  /* 0x0000038004097812 */ /* 0x000fe200078ec0ff */
[----:B------:R-:W-:Y:S01]  /*aa10*/  IMAD.X R41, RZ, RZ, R5, P2 ;  /* 0x000000ffff297224 */ /* 0x000fe200010e0605 */
[----:B------:R-:W-:Y:S01]  /*aa20*/  LOP3.LUT R34, R34, R35, RZ, 0x3c, !PT ;  /* 0x0000002322227212 */ /* 0x000fe200078e3cff */
[----:B------:R-:W-:Y:S01]  /*aa30*/  IMAD.X R35, RZ, RZ, R37, P6 ;  /* 0x000000ffff237224 */ /* 0x000fe200030e0625 */
[----:B------:R-:W-:Y:S01]  /*aa40*/  IADD3 R47, P6, R36, 0x7000, RZ ;  /* 0x00007000242f7810 */ /* 0x000fe20007fde0ff */
[----:B------:R-:W0:Y:S01]  /*aa50*/  @P1 LDC R48, c[0x0][0xbf0] ;  /* 0x0002fc00ff301b82 */ /* 0x000e220000000800 */
[----:B------:R-:W-:-:S02]  /*aa60*/  LOP3.LUT R14, R33, 0x380, RZ, 0xc0, !PT ;  /* 0x00000380210e7812 */ /* 0x000fc400078ec0ff */
[----:B------:R-:W-:Y:S02]  /*aa70*/  LOP3.LUT R20, R47, 0x380, RZ, 0xc0, !PT ;  /* 0x000003802f147812 */ /* 0x000fe400078ec0ff */
[----:B------:R-:W-:Y:S02]  /*aa80*/  LOP3.LUT R44, R45, 0x380, RZ, 0xc0, !PT ;  /* 0x000003802d2c7812 */ /* 0x000fe400078ec0ff */
[----:B------:R-:W-:Y:S02]  /*aa90*/  SHF.R.U64 R20, R20, 0x3, RZ ;  /* 0x0000000314147819 */ /* 0x000fe400000012ff */
[----:B------:R-:W-:Y:S02]  /*aaa0*/  LOP3.LUT R12, R31, 0x380, RZ, 0xc0, !PT ;  /* 0x000003801f0c7812 */ /* 0x000fe400078ec0ff */
[----:B------:R-:W-:Y:S02]  /*aab0*/  LOP3.LUT R20, R20, R47, RZ, 0x3c, !PT ;  /* 0x0000002f14147212 */ /* 0x000fe400078e3cff */
[----:B------:R-:W1:Y:S01]  /*aac0*/  @P1 LDC R47, c[0x0][0xbec] ;  /* 0x0002fb00ff2f1b82 */ /* 0x000e620000000800 */
[----:B------:R-:W-:-:S02]  /*aad0*/  SHF.R.U64 R9, R9, 0x3, RZ ;  /* 0x0000000309097819 */ /* 0x000fc400000012ff */
[----:B------:R-:W-:Y:S02]  /*aae0*/  LOP3.LUT R8, R21, 0x380, RZ, 0xc0, !PT ;  /* 0x0000038015087812 */ /* 0x000fe400078ec0ff */
[----:B------:R-:W-:Y:S02]  /*aaf0*/  SHF.R.U64 R14, R14, 0x3, RZ ;  /* 0x000000030e0e7819 */ /* 0x000fe400000012ff */
[----:B------:R-:W-:Y:S02]  /*ab00*/  SHF.R.U64 R44, R44, 0x3, RZ ;  /* 0x000000032c2c7819 */ /* 0x000fe400000012ff */
[C---:B------:R-:W-:Y:S02]  /*ab10*/  IADD3 R29, P3, R4.reuse, 0x4000, RZ ;  /* 0x00004000041d7810 */ /* 0x040fe40007f7e0ff */
[C---:B------:R-:W-:Y:S02]  /*ab20*/  IADD3 R27, P4, R4.reuse, 0x60, RZ ;  /* 0x00000060041b7810 */ /* 0x040fe40007f9e0ff */
[----:B------:R-:W-:Y:S01]  /*ab30*/  IADD3 R25, P5, R4, 0x40, RZ ;  /* 0x0000004004197810 */ /* 0x000fe20007fbe0ff */
[----:B------:R-:W-:Y:S01]  /*ab40*/  IMAD.X R15, RZ, RZ, R5, P3 ;  /* 0x000000ffff0f7224 */ /* 0x000fe200018e0605 */
[----:B------:R-:W-:-:S02]  /*ab50*/  SHF.R.U64 R12, R12, 0x3, RZ ;  /* 0x000000030c0c7819 */ /* 0x000fc400000012ff */
[----:B------:R-:W-:Y:S01]  /*ab60*/  LOP3.LUT R4, R9, R4, RZ, 0x3c, !PT ;  /* 0x0000000409047212 */ /* 0x000fe200078e3cff */
[----:B------:R-:W-:Y:S01]  /*ab70*/  IMAD.X R9, RZ, RZ, R5, P5 ;  /* 0x000000ffff097224 */ /* 0x000fe200028e0605 */
[----:B------:R-:W-:Y:S02]  /*ab80*/  SHF.R.U64 R8, R8, 0x3, RZ ;  /* 0x0000000308087819 */ /* 0x000fe400000012ff */
[----:B------:R-:W-:Y:S02]  /*ab90*/  LOP3.LUT R42, R14, R33, RZ, 0x3c, !PT ;  /* 0x000000210e2a7212 */ /* 0x000fe400078e3cff */
[----:B------:R-:W-:Y:S02]  /*aba0*/  LOP3.LUT R44, R44, R45, RZ, 0x3c, !PT ;  /* 0x0000002d2c2c7212 */ /* 0x000fe400078e3cff */
[----:B------:R-:W-:Y:S02]  /*abb0*/  LOP3.LUT R10, R29, 0x380, RZ, 0xc0, !PT ;  /* 0x000003801d0a7812 */ /* 0x000fe400078ec0ff */
[----:B------:R-:W-:-:S02]  /*abc0*/  LOP3.LUT R40, R12, R31, RZ, 0x3c, !PT ;  /* 0x0000001f0c287212 */ /* 0x000fc400078e3cff */
[-C--:B------:R-:W-:Y:S02]  /*abd0*/  IADD3.X R45, RZ, R5.reuse, RZ, P0, !PT ;  /* 0x00000005ff2d7210 */ /* 0x080fe400007fe4ff */
[----:B------:R-:W-:Y:S02]  /*abe0*/  IADD3.X R11, RZ, R5, RZ, P4, !PT ;  /* 0x00000005ff0b7210 */ /* 0x000fe400027fe4ff */
[----:B------:R-:W-:Y:S02]  /*abf0*/  LOP3.LUT R12, R8, R21, RZ, 0x3c, !PT ;  /* 0x00000015080c7212 */ /* 0x000fe400078e3cff */
[----:B------:R-:W-:Y:S02]  /*ac00*/  MOV R46, R4 ;  /* 0x00000004002e7202 */ /* 0x000fe40000000f00 */
[----:B------:R-:W-:Y:S02]  /*ac10*/  LOP3.LUT R8, R25, 0x380, RZ, 0xc0, !PT ;  /* 0x0000038019087812 */ /* 0x000fe400078ec0ff */
[----:B------:R-:W-:-:S02]  /*ac20*/  F2FP.BF16.F32.PACK_AB R4, R89, R88 ;  /* 0x000000585904723e */ /* 0x000fc400000010ff */
[----:B------:R-:W-:Y:S01]  /*ac30*/  F2FP.BF16.F32.PACK_AB R5, R91, R90 ;  /* 0x0000005a5b05723e */ /* 0x000fe200000010ff */
[----:B------:R-:W-:Y:S01]  /*ac40*/  BAR.SYNC.DEFER_BLOCKING 0x1, 0x100 ;  /* 0x0044000000007b1d */ /* 0x000fe20000010000 */
[----:B------:R-:W-:Y:S01]  /*ac50*/  MOV R66, R42 ;  /* 0x0000002a00427202 */ /* 0x000fe20000000f00 */
[----:B------:R-:W-:Y:S01]  /*ac60*/  VIADD R42, R17, UR37 ;  /* 0x00000025112a7c36 */ /* 0x000fe20008000000 */
[----:B------:R-:W-:Y:S01]  /*ac70*/  SHF.R.U64 R10, R10, 0x3, RZ ;  /* 0x000000030a0a7819 */ /* 0x000fe200000012ff */
[----:B------:R-:W-:Y:S01]  /*ac80*/  VIADD R43, R186, UR37 ;  /* 0x00000025ba2b7c36 */ /* 0x000fe20008000000 */
[----:B------:R-:W-:Y:S02]  /*ac90*/  SHF.R.U64 R8, R8, 0x3, RZ ;  /* 0x0000000308087819 */ /* 0x000fe400000012ff */
[----:B------:R-:W-:Y:S02]  /*aca0*/  LOP3.LUT R14, R10, R29, RZ, 0x3c, !PT ;  /* 0x0000001d0a0e7212 */ /* 0x000fe400078e3cff */
[----:B------:R-:W-:-:S02]  /*acb0*/  LOP3.LUT R10, R27, 0x380, RZ, 0xc0, !PT ;  /* 0x000003801b0a7812 */ /* 0x000fc400078ec0ff */
[----:B------:R-:W-:Y:S02]  /*acc0*/  LOP3.LUT R8, R8, R25, RZ, 0x3c, !PT ;  /* 0x0000001908087212 */ /* 0x000fe400078e3cff */
[----:B------:R-:W-:Y:S02]  /*acd0*/  IADD3 R25, P0, R36, 0x6000, RZ ;  /* 0x0000600024197810 */ /* 0x000fe40007f1e0ff */
[----:B------:R-:W-:Y:S02]  /*ace0*/  SHF.R.U64 R10, R10, 0x3, RZ ;  /* 0x000000030a0a7819 */ /* 0x000fe400000012ff */
[----:B------:R-:W-:Y:S02]  /*acf0*/  LOP3.LUT R24, R25, 0x380, RZ, 0xc0, !PT ;  /* 0x0000038019187812 */ /* 0x000fe400078ec0ff */
[----:B------:R-:W-:Y:S02]  /*ad00*/  LOP3.LUT R10, R10, R27, RZ, 0x3c, !PT ;  /* 0x0000001b0a0a7212 */ /* 0x000fe400078e3cff */
[----:B------:R-:W-:-:S02]  /*ad10*/  SHF.R.U64 R24, R24, 0x3, RZ ;  /* 0x0000000318187819 */ /* 0x000fc400000012ff */
[----:B------:R-:W-:Y:S01]  /*ad20*/  MOV R54, R10 ;  /* 0x0000000a00367202 */ /* 0x000fe20000000f00 */
[----:B------:R1:W-:Y:S01]  /*ad30*/  STSM.16.M88.4 [R46], R4 ;  /* 0x000000042e007844 */ /* 0x0003e20000000200 */
[----:B------:R-:W-:Y:S01]  /*ad40*/  LOP3.LUT R24, R24, R25, RZ, 0x3c, !PT ;  /* 0x0000001918187212 */ /* 0x000fe200078e3cff */
[----:B------:R-:W-:Y:S01]  /*ad50*/  IMAD.X R25, RZ, RZ, R37, P0 ;  /* 0x000000ffff197224 */ /* 0x000fe200000e0625 */
[----:B------:R-:W-:Y:S01]  /*ad60*/  MOV R53, R14 ;  /* 0x0000000e00357202 */ /* 0x000fe20000000f00 */
[----:B------:R-:W-:Y:S01]  /*ad70*/  IMAD.U32 R14, RZ, RZ, UR8 ;  /* 0x00000008ff0e7e24 */ /* 0x000fe2000f8e00ff */
[----:B------:R-:W-:Y:S01]  /*ad80*/  MOV R15, R12 ;  /* 0x0000000c000f7202 */ /* 0x000fe20000000f00 */
[----:B------:R-:W-:Y:S01]  /*ad90*/  ULDC.64 UR8, c[0x0][0xae8] ;  /* 0x0002ba0000087ab9 */ /* 0x000fe20000000a00 */
[C---:B------:R-:W-:Y:S02]  /*ada0*/  IADD3 R29, P3, R36.reuse, 0x4000, RZ ;  /* 0x00004000241d7810 */ /* 0x040fe40007f7e0ff */
[----:B------:R-:W-:-:S02]  /*adb0*/  IADD3 R27, P2, R36, 0x5000, RZ ;  /* 0x00005000241b7810 */ /* 0x000fc40007f5e0ff */
[----:B------:R-:W-:Y:S02]  /*adc0*/  LOP3.LUT R28, R29, 0x380, RZ, 0xc0, !PT ;  /* 0x000003801d1c7812 */ /* 0x000fe400078ec0ff */
[----:B------:R-:W-:Y:S02]  /*add0*/  LOP3.LUT R26, R27, 0x380, RZ, 0xc0, !PT ;  /* 0x000003801b1a7812 */ /* 0x000fe400078ec0ff */
[----:B------:R-:W-:Y:S01]  /*ade0*/  SHF.R.U64 R28, R28, 0x3, RZ ;  /* 0x000000031c1c7819 */ /* 0x000fe200000012ff */
[----:B-1----:R-:W-:Y:S01]  /*adf0*/  @P1 IMAD.HI.U32 R5, R42, R47, RZ ;  /* 0x0000002f2a051227 */ /* 0x002fe200078e00ff */
[----:B------:R-:W-:Y:S02]  /*ae00*/  MOV R4, R42 ;  /* 0x0000002a00047202 */ /* 0x000fe40000000f00 */
[----:B------:R-:W-:Y:S02]  /*ae10*/  F2FP.BF16.F32.PACK_AB R7, R103, R102 ;  /* 0x000000666707723e */ /* 0x000fe400000010ff */
[----:B0-----:R-:W-:-:S02]  /*ae20*/  @P1 SHF.R.U32.HI R4, RZ, R48, R5 ;  /* 0x00000030ff041219 */ /* 0x001fc40000011605 */
[----:B------:R-:W-:Y:S02]  /*ae30*/  MOV R52, R40 ;  /* 0x0000002800347202 */ /* 0x000fe40000000f00 */
[--C-:B------:R-:W-:Y:S01]  /*ae40*/  SHF.R.S32.HI R5, RZ, 0x1f, R4.reuse ;  /* 0x0000001fff057819 */ /* 0x100fe20000011404 */
[----:B------:R-:W-:Y:S01]  /*ae50*/  IMAD.MOV R6, RZ, RZ, -R4 ;  /* 0x000000ffff067224 */ /* 0x000fe200078e0a04 */
[----:B------:R-:W-:Y:S02]  /*ae60*/  IADD3 R12, P0, R4, UR6, RZ ;  /* 0x00000006040c7c10 */ /* 0x000fe4000ff1e0ff */
        /* <DEDUP_REMOVED lines=8> */
[----:B------:R-:W-:Y:S01]  /*aef0*/  SHF.R.U64 R26, R26, 0x3, RZ ;  /* 0x000000031a1a7819 */ /* 0x000fe200000012ff */
[----:B------:R-:W-:Y:S01]  /*af00*/  IMAD R10, R10, UR6, RZ ;  /* 0x000000060a0a7c24 */ /* 0x000fe2000f8e02ff */
[----:B------:R-:W-:Y:S01]  /*af10*/  LOP3.LUT R28, R28, R29, RZ, 0x3c, !PT ;  /* 0x0000001d1c1c7212 */ /* 0x000fe200078e3cff */
[----:B------:R0:W-:Y:S01]  /*af20*/  STSM.16.M88.4 [R15], R4 ;  /* 0x000000040f007844 */ /* 0x0001e20000000200 */
[----:B------:R-:W-:Y:S01]  /*af30*/  IADD3.X R29, RZ, R37, RZ, P3, !PT ;  /* 0x00000025ff1d7210 */ /* 0x000fe20001ffe4ff */
[----:B------:R-:W-:Y:S01]  /*af40*/  IMAD R41, R11, UR7, R10 ;  /* 0x000000070b297c24 */ /* 0x000fe2000f8e020a */
[----:B------:R-:W-:Y:S01]  /*af50*/  ULDC.64 UR6, c[0x0][0xb50] ;  /* 0x0002d40000067ab9 */ /* 0x000fe20000000a00 */
[----:B------:R-:W-:-:S02]  /*af60*/  MOV R14, R8 ;  /* 0x00000008000e7202 */ /* 0x000fc40000000f00 */
[----:B------:R-:W-:Y:S02]  /*af70*/  LOP3.LUT P0, RZ, R184, 0x3, RZ, 0xc0, !PT ;  /* 0x00000003b8ff7812 */ /* 0x000fe4000780c0ff */
[----:B------:R-:W-:Y:S02]  /*af80*/  F2FP.BF16.F32.PACK_AB R8, R105, R104 ;  /* 0x000000686908723e */ /* 0x000fe400000010ff */
[----:B------:R-:W-:Y:S02]  /*af90*/  F2FP.BF16.F32.PACK_AB R9, R107, R106 ;  /* 0x0000006a6b09723e */ /* 0x000fe400000010ff */
[----:B------:R-:W-:Y:S02]  /*afa0*/  F2FP.BF16.F32.PACK_AB R10, R109, R108 ;  /* 0x0000006c6d0a723e */ /* 0x000fe400000010ff */
[----:B------:R-:W-:Y:S01]  /*afb0*/  F2FP.BF16.F32.PACK_AB R11, R111, R110 ;  /* 0x0000006e6f0b723e */ /* 0x000fe200000010ff */
[----:B0-----:R-:W-:Y:S01]  /*afc0*/  VIADD R5, R43, 0x8 ;  /* 0x000000082b057836 */ /* 0x001fe20000000000 */
[----:B------:R-:W-:-:S02]  /*afd0*/  IADD3 R7, R13, R41, RZ ;  /* 0x000000290d077210 */ /* 0x000fc40007ffe0ff */
[----:B------:R-:W-:Y:S01]  /*afe0*/  LEA R40, P3, R12, UR6, 0x2 ;  /* 0x000000060c287c11 */ /* 0x000fe2000f8610ff */
[----:B------:R0:W-:Y:S01]  /*aff0*/  STSM.16.M88.4 [R14], R8 ;  /* 0x000000080e007844 */ /* 0x0001e20000000200 */
[----:B------:R-:W-:Y:S01]  /*b000*/  LOP3.LUT R26, R26, R27, RZ, 0x3c, !PT ;  /* 0x0000001b1a1a7212 */ /* 0x000fe200078e3cff */
[----:B------:R-:W-:Y:S01]  /*b010*/  IMAD.X R27, RZ, RZ, R37, P2 ;  /* 0x000000ffff1b7224 */ /* 0x000fe200010e0625 */
[-C--:B------:R-:W-:Y:S01]  /*b020*/  ISETP.GE.OR P2, PT, R43, R64.reuse, P0 ;  /* 0x000000402b00720c */ /* 0x080fe20000746670 */
[----:B------:R-:W-:Y:S01]  /*b030*/  SHFL.IDX PT, R60, R40, RZ, 0x1c1f ;  /* 0x001c1fff283c7589 */ /* 0x000fe200000e0000 */
[----:B------:R-:W-:Y:S02]  /*b040*/  ISETP.GE.OR P0, PT, R5, R64, P0 ;  /* 0x000000400500720c */ /* 0x000fe40000706670 */
[----:B------:R-:W-:Y:S01]  /*b050*/  LEA.HI.X R41, R12, UR7, R7, 0x2, P3 ;  /* 0x000000070c297c11 */ /* 0x000fe200098f1407 */
[----:B------:R-:W-:Y:S01]  /*b060*/  SHFL.IDX PT, R62, R40, 0x1, 0x1c1f ;  /* 0x003c1f00283e7f89 */ /* 0x000fe200000e0000 */
[----:B------:R-:W-:-:S02]  /*b070*/  F2FP.BF16.F32.PACK_AB R4, R113, R112 ;  /* 0x000000707104723e */ /* 0x000fc400000010ff */
[----:B------:R-:W-:Y:S01]  /*b080*/  F2FP.BF16.F32.PACK_AB R5, R115, R114 ;  /* 0x000000727305723e */ /* 0x000fe200000010ff */
[----:B------:R-:W1:Y:S01]  /*b090*/  SHFL.IDX PT, R61, R41, RZ, 0x1c1f ;  /* 0x001c1fff293d7589 */ /* 0x000e6200000e0000 */
[----:B------:R-:W-:Y:S02]  /*b0a0*/  F2FP.BF16.F32.PACK_AB R6, R117, R116 ;  /* 0x000000747506723e */ /* 0x000fe400000010ff */
[----:B------:R-:W-:Y:S01]  /*b0b0*/  F2FP.BF16.F32.PACK_AB R7, R119, R118 ;  /* 0x000000767707723e */ /* 0x000fe200000010ff */
[----:B------:R-:W2:Y:S01]  /*b0c0*/  SHFL.IDX PT, R63, R41, 0x1, 0x1c1f ;  /* 0x003c1f00293f7f89 */ /* 0x000ea200000e0000 */
[----:B------:R-:W-:Y:S02]  /*b0d0*/  F2FP.BF16.F32.PACK_AB R12, R121, R120 ;  /* 0x00000078790c723e */ /* 0x000fe400000010ff */
[----:B------:R-:W-:Y:S01]  /*b0e0*/  F2FP.BF16.F32.PACK_AB R13, R123, R122 ;  /* 0x0000007a7b0d723e */ /* 0x000fe200000010ff */
[----:B------:R-:W-:Y:S01]  /*b0f0*/  STSM.16.M88.4 [R54], R4 ;  /* 0x0000000436007844 */ /* 0x000fe20000000200 */
[----:B0-----:R-:W-:-:S02]  /*b100*/  F2FP.BF16.F32.PACK_AB R14, R125, R124 ;  /* 0x0000007c7d0e723e */ /* 0x001fc400000010ff */
[----:B------:R-:W-:Y:S02]  /*b110*/  F2FP.BF16.F32.PACK_AB R15, R127, R126 ;  /* 0x0000007e7f0f723e */ /* 0x000fe400000010ff */
[----:B------:R-:W-:Y:S02]  /*b120*/  F2FP.BF16.F32.PACK_AB R8, R129, R128 ;  /* 0x000000808108723e */ /* 0x000fe400000010ff */
[----:B------:R-:W-:Y:S01]  /*b130*/  F2FP.BF16.F32.PACK_AB R9, R131, R130 ;  /* 0x000000828309723e */ /* 0x000fe200000010ff */
[----:B------:R-:W-:Y:S01]  /*b140*/  STSM.16.M88.4 [R53], R12 ;  /* 0x0000000c35007844 */ /* 0x000fe20000000200 */
[----:B------:R-:W-:Y:S02]  /*b150*/  F2FP.BF16.F32.PACK_AB R10, R133, R132 ;  /* 0x00000084850a723e */ /* 0x000fe400000010ff */
[----:B------:R-:W-:Y:S02]  /*b160*/  F2FP.BF16.F32.PACK_AB R11, R135, R134 ;  /* 0x00000086870b723e */ /* 0x000fe400000010ff */
[----:B------:R-:W-:-:S02]  /*b170*/  MOV R65, R44 ;  /* 0x0000002c00417202 */ /* 0x000fc40000000f00 */
[C---:B------:R-:W-:Y:S01]  /*b180*/  IADD3 R33, P5, R36.reuse, 0x2000, RZ ;  /* 0x0000200024217810 */ /* 0x040fe20007fbe0ff */
[----:B------:R-:W-:Y:S01]  /*b190*/  STSM.16.M88.4 [R52], R8 ;  /* 0x0000000834007844 */ /* 0x000fe20000000200 */
[----:B------:R-:W-:Y:S01]  /*b1a0*/  UIMAD UR5, UR12, UR8, URZ ;  /* 0x000000080c0572a4 */ /* 0x000fe2000f8e023f */
[C---:B------:R-:W-:Y:S02]  /*b1b0*/  IADD3 R31, P4, R36.reuse, 0x3000, RZ ;  /* 0x00003000241f7810 */ /* 0x040fe40007f9e0ff */
[----:B------:R0:W-:Y:S01]  /*b1c0*/  STSM.16.M88.4 [R66], R136 ;  /* 0x0000008842007844 */ /* 0x0001e20000000200 */
[----:B------:R-:W-:Y:S01]  /*b1d0*/  UIMAD.WIDE.U32 UR6, UR38, UR8, URZ ;  /* 0x00000008260672a5 */ /* 0x000fe2000f8e003f */
[----:B------:R-:W-:Y:S02]  /*b1e0*/  LOP3.LUT R21, R36, 0x380, RZ, 0xc0, !PT ;  /* 0x0000038024157812 */ /* 0x000fe400078ec0ff */
[----:B------:R-:W-:Y:S01]  /*b1f0*/  STSM.16.M88.4 [R65], R144 ;  /* 0x0000009041007844 */ /* 0x000fe20000000200 */
[----:B------:R-:W-:Y:S01]  /*b200*/  UIMAD UR5, UR38, UR9, UR5 ;  /* 0x00000009260572a4 */ /* 0x000fe2000f8e0205 */
[----:B------:R-:W-:Y:S01]  /*b210*/  LOP3.LUT R32, R33, 0x380, RZ, 0xc0, !PT ;  /* 0x0000038021207812 */ /* 0x000fe200078ec0ff */
[----:B------:R-:W-:Y:S01]  /*b220*/  BAR.SYNC.DEFER_BLOCKING 0x1, 0x100 ;  /* 0x0044000000007b1d */ /* 0x000fe20000010000 */
[----:B------:R-:W-:-:S07]  /*b230*/  LOP3.LUT R30, R31, 0x380, RZ, 0xc0, !PT ;  /* 0x000003801f1e7812 */ /* 0x000fce00078ec0ff */
[----:B0-----:R-:W0:Y:S01]  /*b240*/  @P1 LDC R66, c[0x0][0xbec] ;  /* 0x0002fb00ff421b82 */ /* 0x001e220000000800 */
[----:B------:R-:W-:Y:S01]  /*b250*/  UIMAD UR8, UR13, UR10, URZ ;  /* 0x0000000a0d0872a4 */ /* 0x000fe2000f8e023f */
[----:B------:R-:W-:Y:S01]  /*b260*/  SHF.R.U64 R21, R21, 0x3, RZ ;  /* 0x0000000315157819 */ /* 0x000fe200000012ff */
[----:B------:R-:W-:Y:S01]  /*b270*/  UIADD3 UR7, UR7, UR5, URZ ;  /* 0x0000000507077290 */ /* 0x000fe2000fffe03f */
[----:B------:R-:W-:Y:S01]  /*b280*/  SHF.R.U64 R32, R32, 0x3, RZ ;  /* 0x0000000320207819 */ /* 0x000fe200000012ff */
[----:B-1----:R1:W-:Y:S01]  /*b290*/  @!P2 ST.E desc[UR50][R60.64], R3 ;  /* 0x000000033c00a985 */ /* 0x0023e2000c101932 */
[----:B------:R-:W-:Y:S01]  /*b2a0*/  UIMAD UR5, UR42, UR11, UR8 ;  /* 0x0000000b2a0572a4 */ /* 0x000fe2000f8e0208 */
[----:B------:R-:W-:Y:S02]  /*b2b0*/  SHF.R.U64 R30, R30, 0x3, RZ ;  /* 0x000000031e1e7819 */ /* 0x000fe400000012ff */
[----:B--2---:R2:W-:Y:S01]  /*b2c0*/  @!P0 ST.E desc[UR50][R62.64], R0 ;  /* 0x000000003e008985 */ /* 0x0045e2000c101932 */
[----:B------:R-:W-:Y:S01]  /*b2d0*/  UIMAD.WIDE.U32 UR6, UR42, UR10, UR6 ;  /* 0x0000000a2a0672a5 */ /* 0x000fe2000f8e0006 */
[----:B------:R-:W-:Y:S01]  /*b2e0*/  LOP3.LUT R36, R21, R36, RZ, 0x3c, !PT ;  /* 0x0000002415247212 */ /* 0x000fe200078e3cff */
[--C-:B------:R-:W-:Y:S01]  /*b2f0*/  IMAD.X R21, RZ, RZ, R37.reuse, P6 ;  /* 0x000000ffff157224 */ /* 0x100fe200030e0625 */
[----:B------:R3:W5:Y:S01]  /*b300*/  LD.E.128 R12, desc[UR50][R24.64] ;  /* 0x00000032180c7980 */ /* 0x000762000c101d00 */
[----:B------:R-:W-:Y:S01]  /*b310*/  LOP3.LUT R32, R32, R33, RZ, 0x3c, !PT ;  /* 0x0000002120207212 */ /* 0x000fe200078e3cff */
[----:B------:R-:W-:Y:S01]  /*b320*/  ULDC.64 UR8, c[0x0][0xae0] ;  /* 0x0002b80000087ab9 */ /* 0x000fe20000000a00 */
[----:B------:R-:W-:Y:S01]  /*b330*/  LOP3.LUT R30, R30, R31, RZ, 0x3c, !PT ;  /* 0x0000001f1e1e7212 */ /* 0x000fe200078e3cff */
[----:B-1----:R-:W1:Y:S01]  /*b340*/  @P1 LDC R61, c[0x0][0xbf0] ;  /* 0x0002fc00ff3d1b82 */ /* 0x002e620000000800 */
[----:B--2---:R-:W-:Y:S01]  /*b350*/  IMAD R0, R19, 0x20, R22 ;  /* 0x0000002013007824 */ /* 0x004fe200078e0216 */
[----:B------:R-:W-:Y:S01]  /*b360*/  UIADD3 UR5, UR7, UR5, URZ ;  /* 0x0000000507057290 */ /* 0x000fe2000fffe03f */
[----:B------:R-:W-:Y:S01]  /*b370*/  IMAD.X R33, RZ, RZ, R37, P5 ;  /* 0x000000ffff217224 */ /* 0x000fe200028e0625 */
[----:B------:R2:W5:Y:S01]  /*b380*/  LD.E.128 R8, desc[UR50][R20.64] ;  /* 0x0000003214087980 */ /* 0x000562000c101d00 */
[----:B---3--:R-:W-:-:S02]  /*b390*/  VIADD R25, R0, UR37 ;  /* 0x0000002500197c36 */ /* 0x008fc40008000000 */
[----:B------:R-:W-:Y:S01]  /*b3a0*/  IMAD.X R31, RZ, RZ, R37, P4 ;  /* 0x000000ffff1f7224 */ /* 0x000fe200020e0625 */
[----:B------:R-:W5:Y:S01]  /*b3b0*/  LD.E.128 R48, desc[UR50][R36.64] ;  /* 0x0000003224307980 */ /* 0x000f62000c101d00 */
[----:B0-----:R-:W-:-:S03]  /*b3c0*/  @P1 IMAD.HI.U32 R0, R25, R66, RZ ;  /* 0x0000004219001227 */ /* 0x001fc600078e00ff */
[----:B------:R-:W5:Y:S01]  /*b3d0*/  LD.E.128 R44, desc[UR50][R34.64] ;  /* 0x00000032222c7980 */ /* 0x000f62000c101d00 */
[----:B------:R-:W-:Y:S01]  /*b3e0*/  IMAD.MOV.U32 R3, RZ, RZ, R25 ;  /* 0x000000ffff037224 */ /* 0x000fe200078e0019 */
[----:B--2---:R-:W-:Y:S01]  /*b3f0*/  MOV R20, UR6 ;  /* 0x0000000600147c02 */ /* 0x004fe20008000f00 */
[----:B------:R-:W-:Y:S01]  /*b400*/  IMAD.U32 R21, RZ, RZ, UR7 ;  /* 0x00000007ff157e24 */ /* 0x000fe2000f8e00ff */
[----:B------:R-:W5:Y:S04]  /*b410*/  LD.E.128 R40, desc[UR50][R32.64] ;  /* 0x0000003220287980 */ /* 0x000f68000c101d00 */
[----:B------:R-:W5:Y:S01]  /*b420*/  LD.E.128 R4, desc[UR50][R30.64] ;  /* 0x000000321e047980 */ /* 0x000f62000c101d00 */
[----:B-1----:R-:W-:Y:S01]  /*b430*/  @P1 SHF.R.U32.HI R3, RZ, R61, R0 ;  /* 0x0000003dff031219 */ /* 0x002fe20000011600 */
[----:B------:R-:W-:-:S02]  /*b440*/  ULDC.64 UR6, c[0x0][0xad8] ;  /* 0x0002b60000067ab9 */ /* 0x000fc40000000a00 */
[----:B------:R-:W5:Y:S01]  /*b450*/  LD.E.128 R56, desc[UR50][R28.64] ;  /* 0x000000321c387980 */ /* 0x000f62000c101d00 */
[--C-:B------:R-:W-:Y:S01]  /*b460*/  SHF.R.S32.HI R0, RZ, 0x1f, R3.reuse ;  /* 0x0000001fff007819 */ /* 0x100fe20000011403 */
[----:B------:R-:W-:Y:S02]  /*b470*/  IMAD.MOV R24, RZ, RZ, -R3 ;  /* 0x000000ffff187224 */ /* 0x000fe400078e0a03 */
[----:B------:R-:W-:Y:S01]  /*b480*/  IMAD.U32 R21, RZ, RZ, UR5 ;  /* 0x00000005ff157e24 */ /* 0x000fe2000f8e00ff */
[----:B------:R0:W5:Y:S01]  /*b490*/  LD.E.128 R52, desc[UR50][R26.64] ;  /* 0x000000321a347980 */ /* 0x000162000c101d00 */
[----:B------:R-:W-:Y:S02]  /*b4a0*/  IMAD R0, R0, UR8, RZ ;  /* 0x0000000800007c24 */ /* 0x000fe4000f8e02ff */
[----:B------:R-:W-:Y:S01]  /*b4b0*/  IMAD R39, R39, R24, R25 ;  /* 0x0000001827277224 */ /* 0x000fe200078e0219 */
[----:B------:R-:W-:Y:S01]  /*b4c0*/  @!PT LDS RZ, [RZ] ;  /* 0x00000000fffff984 */ /* 0x000fe20000000800 */
[----:B------:R-:W-:Y:S01]  /*b4d0*/  @!PT LDS RZ, [RZ] ;  /* 0x00000000fffff984 */ /* 0x000fe20000000800 */
[----:B------:R-:W-:Y:S01]  /*b4e0*/  @!PT LDS RZ, [RZ] ;  /* 0x00000000fffff984 */ /* 0x000fe20000000800 */
[----:B------:R-:W-:Y:S01]  /*b4f0*/  @!PT LDS RZ, [RZ] ;  /* 0x00000000fffff984 */ /* 0x000fe20000000800 */
[----:B------:R1:W-:Y:S06]  /*b500*/  MEMBAR.ALL.CTA ;  /* 0x0000000000007992 */ /* 0x0003ec0000008000 */
[----:B-1----:R-:W1:Y:S01]  /*b510*/  FENCE.VIEW.ASYNC.S ;  /* 0x00000000000073c6 */ /* 0x002e620000000000 */
[----:B------:R-:W-:-:S02]  /*b520*/  IMAD R25, R3, UR9, R0 ;  /* 0x0000000903197c24 */ /* 0x000fc4000f8e0200 */
[----:B------:R-:W-:Y:S01]  /*b530*/  IMAD.WIDE.U32 R20, R3, UR8, R20 ;  /* 0x0000000803147c25 */ /* 0x000fe2000f8e0014 */
[----:B------:R-:W-:-:S03]  /*b540*/  SHF.R.S32.HI R0, RZ, 0x1f, R39 ;  /* 0x0000001fff007819 */ /* 0x000fc60000011427 */
[----:B------:R-:W-:Y:S02]  /*b550*/  IMAD.IADD R21, R21, 0x1, R25 ;  /* 0x0000000115157824 */ /* 0x000fe400078e0219 */
[----:B------:R-:W-:Y:S02]  /*b560*/  IMAD R0, R0, UR6, RZ ;  /* 0x0000000600007c24 */ /* 0x000fe4000f8e02ff */
[----:B0-----:R-:W-:Y:S02]  /*b570*/  VIADD R27, R22, UR37 ;  /* 0x00000025161b7c36 */ /* 0x001fe40008000000 */
[C---:B------:R-:W-:Y:S02]  /*b580*/  IMAD R25, R39.reuse, UR7, R0 ;  /* 0x0000000727197c24 */ /* 0x040fe4000f8e0200 */
[----:B------:R-:W-:Y:S01]  /*b590*/  IMAD.WIDE.U32 R20, R39, UR6, R20 ;  /* 0x0000000627147c25 */ /* 0x000fe2000f8e0014 */
[CC--:B------:R-:W-:Y:S01]  /*b5a0*/  ISETP.GE.AND P2, PT, R27.reuse, R64.reuse, PT ;  /* 0x000000401b00720c */ /* 0x0c0fe20003f46270 */
[----:B------:R-:W-:Y:S01]  /*b5b0*/  ULDC.64 UR6, c[0x0][0xa80] ;  /* 0x0002a00000067ab9 */ /* 0x000fe20000000a00 */
[----:B------:R-:W-:Y:S01]  /*b5c0*/  IADD3 R3, R27, 0x20, RZ ;  /* 0x000000201b037810 */ /* 0x000fe20007ffe0ff */
[----:B------:R-:W-:Y:S01]  /*b5d0*/  IMAD.IADD R21, R21, 0x1, R25 ;  /* 0x0000000115157824 */ /* 0x000fe200078e0219 */
[----:B------:R-:W-:Y:S01]  /*b5e0*/  LEA R0, P3, R20, UR6, 0x1 ;  /* 0x0000000614007c11 */ /* 0x000fe2000f8608ff */
[----:B------:R-:W-:Y:S01]  /*b5f0*/  VIADD R38, R38, 0x28820 ;  /* 0x0002882026267836 */ /* 0x000fe20000000000 */
[----:B------:R-:W-:Y:S01]  /*b600*/  ISETP.GE.AND P0, PT, R3, R64, PT ;  /* 0x000000400300720c */ /* 0x000fe20003f06270 */
[----:B------:R-:W-:Y:S01]  /*b610*/  VIADD R3, R27, 0x40 ;  /* 0x000000401b037836 */ /* 0x000fe20000000000 */
[----:B------:R-:W-:-:S02]  /*b620*/  LEA.HI.X R26, R20, UR7, R21, 0x1, P3 ;  /* 0x00000007141a7c11 */ /* 0x000fc400098f0c15 */
        /* <DEDUP_REMOVED lines=10> */
[-C--:B-1----:R-:W-:Y:S02]  /*b6d0*/  @!P2 LEA R20, P4, R2, R25.reuse, 0x1 ;  /* 0x000000190214a211 */ /* 0x082fe400078808ff */
[----:B------:R-:W-:Y:S02]  /*b6e0*/  @!P3 LEA R24, P5, R18, R25, 0x1 ;  /* 0x000000191218b211 */ /* 0x000fe400078a08ff */
[-C--:B--2---:R-:W-:Y:S02]  /*b6f0*/  @!P2 LEA.HI.X R21, R2, R3.reuse, R189, 0x1, P4 ;  /* 0x000000030215a211 */ /* 0x084fe400020f0cbd */
[----:B------:R-:W-:-:S03]  /*b700*/  @!P3 LEA.HI.X R25, R18, R3, R188, 0x1, P5 ;  /* 0x000000031219b211 */ /* 0x000fc600028f0cbc */
[----:B-----5:R3:W-:Y:S04]  /*b710*/  @!P2 ST.E.128 desc[UR50][R20.64], R48 ;  /* 0x000000301400a985 */ /* 0x0207e8000c101d32 */
[----:B------:R3:W-:Y:S02]  /*b720*/  @!P3 ST.E.128 desc[UR50][R24.64], R56 ;  /* 0x000000381800b985 */ /* 0x0007e4000c101d32 */
.L_x_8907:
[----:B------:R-:W-:Y:S05]  /*b730*/  BSYNC B1 ;  /* 0x0000000000017941 */ /* 0x000fea0003800000 */
.L_x_8906:
[----:B--2---:R2:W4:Y:S01]  /*b740*/  SHFL.IDX PT, R3, R26, 0x1, 0x181f ;  /* 0x00381f001a037f89 */ /* 0x00452200000e0000 */
[----:B------:R-:W-:Y:S03]  /*b750*/  BSSY B1, `(.L_x_8908) ;  /* 0x000000c000017945 */ /* 0x000fe60003800000 */
[----:B-1-3--:R2:W1:Y:S01]  /*b760*/  SHFL.IDX PT, R25, R0, 0x1, 0x181f ;  /* 0x00381f0000197f89 */ /* 0x00a46200000e0000 */
        /* <DEDUP_REMOVED lines=8> */
[----:B-----5:R3:W-:Y:S04]  /*b7f0*/  @!P3 ST.E.128 desc[UR50][R20.64], R44 ;  /* 0x0000002c1400b985 */ /* 0x0207e8000c101d32 */
[----:B------:R3:W-:Y:S02]  /*b800*/  @!P4 ST.E.128 desc[UR50][R24.64], R52 ;  /* 0x000000341800c985 */ /* 0x0007e4000c101d32 */
.L_x_8909:
[----:B------:R-:W-:Y:S05]  /*b810*/  BSYNC B1 ;  /* 0x0000000000017941 */ /* 0x000fea0003800000 */
.L_x_8908:
[----:B----4-:R4:W0:Y:S01]  /*b820*/  SHFL.IDX PT, R3, R26, 0x2, 0x181f ;  /* 0x00581f001a037f89 */ /* 0x01082200000e0000 */
        /* <DEDUP_REMOVED lines=8> */
[-C--:B0-----:R-:W-:Y:S02]  /*b8b0*/  @!P2 LEA.HI.X R21, R2, R3.reuse, R189, 0x1, P0 ;  /* 0x000000030215a211 */ /* 0x081fe400000f0cbd */
[----:B------:R-:W-:-:S03]  /*b8c0*/  @!P3 LEA.HI.X R25, R18, R3, R188, 0x1, P1 ;  /* 0x000000031219b211 */ /* 0x000fc600008f0cbc */
[----:B-----5:R3:W-:Y:S04]  /*b8d0*/  @!P2 ST.E.128 desc[UR50][R20.64], R40 ;  /* 0x000000281400a985 */ /* 0x0207e8000c101d32 */
[----:B------:R3:W-:Y:S02]  /*b8e0*/  @!P3 ST.E.128 desc[UR50][R24.64], R12 ;  /* 0x0000000c1800b985 */ /* 0x0007e4000c101d32 */
.L_x_8911:
[----:B------:R-:W-:Y:S05]  /*b8f0*/  BSYNC B1 ;  /* 0x0000000000017941 */ /* 0x000fea0003800000 */
.L_x_8910:
[----:B0-----:R-:W-:Y:S01]  /*b900*/  VIADD R3, R27, 0x60 ;  /* 0x000000601b037836 */ /* 0x001fe20000000000 */
[----:B---3-5:R0:W3:Y:S04]  /*b910*/  SHFL.IDX PT, R15, R26, 0x3, 0x181f ;  /* 0x00781f001a0f7f89 */ /* 0x0280e800000e0000 */
[----:B------:R-:W-:Y:S01]  /*b920*/  ISETP.GE.AND P0, PT, R3, R64, PT ;  /* 0x000000400300720c */ /* 0x000fe20003f06270 */
[----:B------:R0:W0:-:S12]  /*b930*/  SHFL.IDX PT, R21, R0, 0x3, 0x181f ;  /* 0x00781f0000157f89 */ /* 0x00001800000e0000 */
[----:B------:R-:W-:Y:S05]  /*b940*/  @P0 BRA `(.L_x_8912) ;  /* 0x0000000800800947 */ /* 0x000fea0003800000 */
[----:B------:R-:W-:Y:S02]  /*b950*/  ULDC UR5, c[0x0][0xac8] ;  /* 0x0002b20000057ab9 */ /* 0x000fe40000000800 */
[----:B------:R-:W-:-:S13]  /*b960*/  ISETP.GE.AND P1, PT, R2, UR5, PT ;  /* 0x0000000502007c0c */ /* 0x000fda000bf26270 */
[----:B0-----:R-:W-:-:S04]  /*b970*/  @!P1 LEA R12, P0, R2, R21, 0x1 ;  /* 0x00000015020c9211 */ /* 0x001fc800078008ff */
[----:B---3--:R-:W-:Y:S02]  /*b980*/  @!P1 LEA.HI.X R13, R2, R15, R189, 0x1, P0 ;  /* 0x0000000f020d9211 */ /* 0x008fe400000f0cbd */
[----:B------:R-:W-:-:S03]  /*b990*/  ISETP.GE.AND P0, PT, R18, UR5, PT ;  /* 0x0000000512007c0c */ /* 0x000fc6000bf06270 */
[----:B------:R0:W-:Y:S10]  /*b9a0*/  @!P1 ST.E.128 desc[UR50][R12.64], R4 ;  /* 0x000000040c009985 */ /* 0x0001f4000c101d32 */
[----:B------:R-:W-:Y:S05]  /*b9b0*/  @P0 BRA `(.L_x_8912) ;  /* 0x0000000800640947 */ /* 0x000fea0003800000 */
[----:B0-----:R-:W-:-:S04]  /*b9c0*/  LEA R4, P0, R18, R21, 0x1 ;  /* 0x0000001512047211 */ /* 0x001fc800078008ff */
[----:B------:R-:W-:-:S05]  /*b9d0*/  LEA.HI.X R5, R18, R15, R188, 0x1, P0 ;  /* 0x0000000f12057211 */ /* 0x000fca00000f0cbc */
[----:B------:R0:W-:Y:S01]  /*b9e0*/  ST.E.128 desc[UR50][R4.64], R8 ;  /* 0x0000000804007985 */ /* 0x0001e2000c101d32 */
[----:B------:R-:W-:Y:S05]  /*b9f0*/  BRA `(.L_x_8912) ;  /* 0x0000000800547947 */ /* 0x000fea0003800000 */
.L_x_8905:
[----:B------:R-:W0:Y:S01]  /*ba00*/  LDC R10, c[0x0][0xbe8] ;  /* 0x0002fa00ff0a7b82 */ /* 0x000e220000000800 */
[----:B------:R-:W-:Y:S01]  /*ba10*/  ISETP.GE.AND P0, PT, R190, 0x80, PT ;  /* 0x00000080be00780c */ /* 0x000fe20003f06270 */
[----:B------:R-:W-:Y:S01]  /*ba20*/  USHF.R.S32.HI UR8, URZ, 0x1f, UR38 ;  /* 0x0000001f3f087899 */ /* 0x000fe20008011426 */
[----:B------:R-:W-:Y:S01]  /*ba30*/  BSSY B1, `(.L_x_8913) ;  /* 0x000002f000017945 */ /* 0x000fe20003800000 */
[----:B------:R-:W-:Y:S01]  /*ba40*/  USHF.R.S32.HI UR9, URZ, 0x1f, UR42 ;  /* 0x0000001f3f097899 */ /* 0x000fe2000801142a */
[----:B------:R-:W-:Y:S02]  /*ba50*/  LEA R8, R19, R22, 0x5 ;  /* 0x0000001613087211 */ /* 0x000fe400078e28ff */
        /* <DEDUP_REMOVED lines=39> */
[----:B------:R-:W-:-:S04]  /*bcd0*/  LEA R6, P0, R4, UR6, 0x2 ;  /* 0x0000000604067c11 */ /* 0x000fc8000f8010ff */
[----:B------:R-:W-:-:S04]  /*bce0*/  IADD3 R3, R5, R7, RZ ;  /* 0x0000000705037210 */ /* 0x000fc80007ffe0ff */
[----:B------:R-:W-:Y:S01]  /*bcf0*/  LEA.HI.X R7, R4, UR7, R3, 0x2, P0 ;  /* 0x0000000704077c11 */ /* 0x000fe200080f1403 */
[----:B------:R-:W-:-:S05]  /*bd00*/  IMAD.MOV.U32 R3, RZ, RZ, -0x800000 ;  /* 0xff800000ff037424 */ /* 0x000fca00078e00ff */
[----:B------:R2:W-:Y:S02]  /*bd10*/  STG.E desc[UR50][R6.64], R3 ;  /* 0x0000000306007986 */ /* 0x0005e4000c101932 */
.L_x_8914:
[----:B------:R-:W-:Y:S05]  /*bd20*/  BSYNC B1 ;  /* 0x0000000000017941 */ /* 0x000fea0003800000 */
.L_x_8913:
        /* <DEDUP_REMOVED lines=17> */
[----:B------:R-:W-:Y:S01]  /*be40*/  UIADD3 UR5, UR7, UR5, URZ ;  /* 0x0000000507057290 */ /* 0x000fe2000fffe03f */
[----:B------:R-:W-:Y:S01]  /*be50*/  MOV R4, UR6 ;  /* 0x0000000600047c02 */ /* 0x000fe20008000f00 */
[----:B------:R-:W-:-:S02]  /*be60*/  IMAD R0, R0, UR8, RZ ;  /* 0x0000000800007c24 */ /* 0x000fc4000f8e02ff */
        /* <DEDUP_REMOVED lines=35> */
.L_x_8916:
[----:B------:R-:W-:Y:S05]  /*c0a0*/  BSYNC B1 ;  /* 0x0000000000017941 */ /* 0x000fea0003800000 */
.L_x_8915:
        /* <DEDUP_REMOVED lines=13> */
.L_x_8918:
[----:B------:R-:W-:Y:S05]  /*c180*/  BSYNC B1 ;  /* 0x0000000000017941 */ /* 0x000fea0003800000 */
.L_x_8917:
        /* <DEDUP_REMOVED lines=11> */
[----:B------:R3:W-:Y:S04]  /*c240*/  @!P2 ST.E.128 desc[UR50][R10.64], RZ ;  /* 0x000000ff0a00a985 */ /* 0x0007e8000c101d32 */
[----:B------:R3:W-:Y:S02]  /*c250*/  @!P3 ST.E.128 desc[UR50][R4.64], RZ ;  /* 0x000000ff0400b985 */ /* 0x0007e4000c101d32 */
.L_x_8920:
[----:B------:R-:W-:Y:S05]  /*c260*/  BSYNC B1 ;  /* 0x0000000000017941 */ /* 0x000fea0003800000 */
.L_x_8919:
[----:B------:R-:W-:Y:S01]  /*c270*/  VIADD R0, R8, 0x60 ;  /* 0x0000006008007836 */ /* 0x000fe20000000000 */
[----:B0-----:R0:W0:Y:S04]  /*c280*/  SHFL.IDX PT, R3, R7, 0x3, 0x181f ;  /* 0x00781f0007037f89 */ /* 0x00102800000e0000 */
[----:B------:R-:W-:Y:S01]  /*c290*/  ISETP.GE.AND P0, PT, R0, R9, PT ;  /* 0x000000090000720c */ /* 0x000fe20003f06270 */
[----:B-1-3--:R1:W3:-:S12]  /*c2a0*/  SHFL.IDX PT, R5, R6, 0x3, 0x181f ;  /* 0x00781f0006057f89 */ /* 0x00a2d800000e0000 */
[----:B-1----:R-:W-:Y:S05]  /*c2b0*/  @P0 BRA `(.L_x_8912) ;  /* 0x0000000000240947 */ /* 0x002fea0003800000 */
[----:B------:R-:W-:Y:S02]  /*c2c0*/  ULDC UR5, c[0x0][0xac8] ;  /* 0x0002b20000057ab9 */ /* 0x000fe40000000800 */
[----:B------:R-:W-:Y:S02]  /*c2d0*/  ISETP.GE.AND P2, PT, R2, UR5, PT ;  /* 0x0000000502007c0c */ /* 0x000fe4000bf46270 */
[----:B------:R-:W-:-:S11]  /*c2e0*/  ISETP.GE.AND P3, PT, R18, UR5, PT ;  /* 0x0000000512007c0c */ /* 0x000fd6000bf66270 */
[-C--:B--234-:R-:W-:Y:S02]  /*c2f0*/  @!P2 LEA R6, P0, R2, R5.reuse, 0x1 ;  /* 0x000000050206a211 */ /* 0x09cfe400078008ff */
[----:B------:R-:W-:Y:S02]  /*c300*/  @!P3 LEA R4, P1, R18, R5, 0x1 ;  /* 0x000000051204b211 */ /* 0x000fe400078208ff */
[-C--:B0-----:R-:W-:Y:S02]  /*c310*/  @!P2 LEA.HI.X R7, R2, R3.reuse, R189, 0x1, P0 ;  /* 0x000000030207a211 */ /* 0x081fe400000f0cbd */
[----:B------:R-:W-:-:S03]  /*c320*/  @!P3 LEA.HI.X R5, R18, R3, R188, 0x1, P1 ;  /* 0x000000031205b211 */ /* 0x000fc600008f0cbc */
[----:B------:R1:W-:Y:S04]  /*c330*/  @!P2 ST.E.128 desc[UR50][R6.64], RZ ;  /* 0x000000ff0600a985 */ /* 0x0003e8000c101d32 */
[----:B------:R1:W-:Y:S02]  /*c340*/  @!P3 ST.E.128 desc[UR50][R4.64], RZ ;  /* 0x000000ff0400b985 */ /* 0x0003e4000c101d32 */
.L_x_8912:
[----:B------:R-:W-:Y:S05]  /*c350*/  BSYNC B0 ;  /* 0x0000000000007941 */ /* 0x000fea0003800000 */
.L_x_8904:
[----:B------:R-:W-:Y:S02]  /*c360*/  ULDC UR5, c[0x0][0xc38] ;  /* 0x00030e0000057ab9 */ /* 0x000fe40000000800 */
[----:B------:R-:W-:-:S06]  /*c370*/  UISETP.GE.AND UP0, UPT, UR4, UR5, UPT ;  /* 0x000000050400728c */ /* 0x000fcc000bf06270 */
[----:B------:R-:W-:-:S13]  /*c380*/  PLOP3.LUT P0, PT, PT, PT, UP0, 0x80, 0x0 ;  /* 0x000000000000781c */ /* 0x000fda0003f0f008 */
[----:B------:R-:W-:Y:S05]  /*c390*/  @!P0 BRA `(.L_x_8921) ;  /* 0xffffff4800488947 */ /* 0x000fea000383ffff */
[----:B------:R-:W-:Y:S05]  /*c3a0*/  EXIT ;  /* 0x000000000000794d */ /* 0x000fea0003800000 */
.L_x_8863:
[----:B------:R-:W-:-:S08]  /*c3b0*/  NOP ;  /* 0x0000000000007918 */ /* 0x000fd00000000000 */
[----:B------:R-:W0:-:S00]  /*c3c0*/  USETMAXREG.DEALLOC.CTAPOOL 0x28 ;  /* 0x00000028000079c8 */ /* 0x000e0000080e0500 */
[----:B0-----:R-:W-:-:S06]  /*c3d0*/  LOP3.LUT R0, R0, 0x3, RZ, 0xc0, !PT ;  /* 0x0000000300007812 */ /* 0x001fcc00078ec0ff */
[----:B------:R-:W0:Y:S01]  /*c3e0*/  S2UR UR5, SR_CTAID.X ;  /* 0x00000000000579c3 */ /* 0x000e220000002500 */
[----:B------:R-:W-:Y:S01]  /*c3f0*/  LOP3.LUT R19, R19, 0xfffffeff, RZ, 0xc0, !PT ;  /* 0xfffffeff13137812 */ /* 0x000fe200078ec0ff */
[----:B------:R-:W-:Y:S01]  /*c400*/  IMAD.MOV.U32 R23, RZ, RZ, RZ ;  /* 0x000000ffff177224 */ /* 0x000fe200078e00ff */
[----:B------:R-:W-:Y:S01]  /*c410*/  MOV R26, 0x1 ;  /* 0x00000001001a7802 */ /* 0x000fe20000000f00 */
[----:B------:R1:W2:Y:S01]  /*c420*/  SHFL.IDX PT, R2, R0, RZ, 0x1f ;  /* 0x00001fff00027589 */ /* 0x0002a200000e0000 */
[----:B------:R-:W-:-:S03]  /*c430*/  IMAD.MOV.U32 R36, RZ, RZ, RZ ;  /* 0x000000ffff247224 */ /* 0x000fc600078e00ff */
        /* <DEDUP_REMOVED lines=9> */
[----:B------:R-:W-:Y:S01]  /*c4d0*/  UISETP.NE.U32.AND UP0, UPT, UR6, URZ, UPT ;  /* 0x0000003f0600728c */ /* 0x000fe2000bf05070 */
[----:B------:R-:W-:Y:S01]  /*c4e0*/  LOP3.LUT R19, R19, 0xfffffffe, RZ, 0xc0, !PT ;  /* 0xfffffffe13137812 */ /* 0x000fe200078ec0ff */
[----:B------:R-:W1:Y:S01]  /*c4f0*/  S2UR UR8, SR_CgaCtaId ;  /* 0x00000000000879c3 */ /* 0x000e620000008800 */
[----:B------:R-:W-:Y:S01]  /*c500*/  ULDC UR4, c[0x0][0x424] ;  /* 0x0001090000047ab9 */ /* 0x000fe20000000800 */
[----:B------:R-:W-:Y:S01]  /*c510*/  UISETP.NE.AND.EX UP0, UPT, UR7, URZ, UPT, UP0 ;  /* 0x0000003f0700728c */ /* 0x000fe2000bf05300 */
[----:B------:R-:W-:Y:S01]  /*c520*/  IMAD.U32 R34, RZ, RZ, UR5 ;  /* 0x00000005ff227e24 */ /* 0x000fe2000f8e00ff */
[----:B------:R-:W-:Y:S01]  /*c530*/  ULDC UR39, c[0x0][0x288] ;  /* 0x0000a20000277ab9 */ /* 0x000fe20000000800 */
[----:B------:R-:W-:Y:S01]  /*c540*/  ULDC.64 UR6, c[0x0][0x2f0] ;  /* 0x0000bc0000067ab9 */ /* 0x000fe20000000a00 */
[----:B------:R-:W-:Y:S01]  /*c550*/  USEL UR4, UR4, 0x1, UP0 ;  /* 0x0000000104047887 */ /* 0x000fe20008000000 */
[----:B------:R-:W-:Y:S01]  /*c560*/  MOV R26, 0x1 ;  /* 0x00000001001a7802 */ /* 0x000fe20000000f00 */
[----:B------:R-:W-:Y:S01]  /*c570*/  ULDC UR38, c[0x0][0x448] ;  /* 0x0001120000267ab9 */ /* 0x000fe20000000800 */
[----:B------:R-:W-:Y:S01]  /*c580*/  IMAD.MOV.U32 R36, RZ, RZ, RZ ;  /* 0x000000ffff247224 */ /* 0x000fe200078e00ff */
[----:B------:R-:W-:Y:S01]  /*c590*/  UIMAD UR37, UR4, UR6, URZ ;  /* 0x00000006042572a4 */ /* 0x000fe2000f8e023f */
[----:B------:R-:W-:Y:S01]  /*c5a0*/  IMAD.MOV.U32 R23, RZ, RZ, RZ ;  /* 0x000000ffff177224 */ /* 0x000fe200078e00ff */
[----:B------:R-:W-:Y:S01]  /*c5b0*/  UIMAD UR38, UR38, UR39, URZ ;  /* 0x00000027262672a4 */ /* 0x000fe2000f8e023f */
[----:B------:R-:W-:Y:S01]  /*c5c0*/  UMOV UR6, 0x400 ;  /* 0x0000040000067882 */ /* 0x000fe20000000000 */
[----:B------:R-:W-:-:S02]  /*c5d0*/  UIADD3 UR4, UR37, 0x7f, URZ ;  /* 0x0000007f25047890 */ /* 0x000fc4000fffe03f */
[----:B------:R-:W-:Y:S02]  /*c5e0*/  ULOP3.LUT UR45, UR36, 0x2, URZ, 0xfc, !UPT ;  /* 0x00000002242d7892 */ /* 0x000fe4000f8efc3f */
[----:B------:R-:W-:Y:S02]  /*c5f0*/  USHF.R.S32.HI UR5, URZ, 0x1f, UR4 ;  /* 0x0000001f3f057899 */ /* 0x000fe40008011404 */
[----:B------:R-:W-:Y:S02]  /*c600*/  UIADD3 UR39, UR37, 0x80, -UR39 ;  /* 0x0000008025277890 */ /* 0x000fe4000fffe827 */
[----:B------:R-:W-:Y:S02]  /*c610*/  ULEA.HI UR5, UR5, UR4, URZ, 0x7 ;  /* 0x0000000405057291 */ /* 0x000fe4000f8f383f */
[----:B-1----:R-:W-:Y:S01]  /*c620*/  ULEA UR6, UR8, UR6, 0x18 ;  /* 0x0000000608067291 */ /* 0x002fe2000f8ec03f */
[C---:B0-----:R-:W-:Y:S01]  /*c630*/  IMAD.SHL.U32 R30, R5.reuse, 0x8, RZ ;  /* 0x00000008051e7824 */ /* 0x041fe200078e00ff */
[----:B------:R-:W-:Y:S01]  /*c640*/  LOP3.LUT R4, R5, 0x7f, RZ, 0xc0, !PT ;  /* 0x0000007f05047812 */ /* 0x000fe200078ec0ff */
[----:B------:R-:W-:-:S03]  /*c650*/  USHF.R.S32.HI UR40, URZ, 0x7, UR5 ;  /* 0x000000073f287899 */ /* 0x000fc60008011405 */
[----:B------:R-:W-:Y:S01]  /*c660*/  IMAD.U32 R16, RZ, RZ, UR6 ;  /* 0x00000006ff107e24 */ /* 0x000fe2000f8e00ff */
[C---:B------:R-:W-:Y:S01]  /*c670*/  LOP3.LUT R0, R30.reuse, 0x1f8, RZ, 0xc0, !PT ;  /* 0x000001f81e007812 */ /* 0x040fe200078ec0ff */
[----:B------:R-:W-:Y:S01]  /*c680*/  ULDC UR46, c[0x0][0xc] ;  /* 0x00000300002e7ab9 */ /* 0x000fe20000000800 */
[----:B------:R-:W-:Y:S02]  /*c690*/  LOP3.LUT R35, R30, 0x38, RZ, 0xc0, !PT ;  /* 0x000000381e237812 */ /* 0x000fe400078ec0ff */
[----:B------:R-:W-:Y:S02]  /*c6a0*/  LOP3.LUT R3, R0, 0x38, R5, 0x78, !PT ;  /* 0x0000003800037812 */ /* 0x000fe400078e7805 */
[----:B------:R-:W-:Y:S02]  /*c6b0*/  LOP3.LUT R0, R35, 0x40, RZ, 0xfc, !PT ;  /* 0x0000004023007812 */ /* 0x000fe400078efcff */
[----:B------:R-:W-:Y:S02]  /*c6c0*/  LOP3.LUT R30, R3, 0x200, R30, 0xf8, !PT ;  /* 0x00000200031e7812 */ /* 0x000fe400078ef81e */
[----:B------:R-:W-:-:S02]  /*c6d0*/  ISETP.GE.AND P1, PT, R0, UR7, PT ;  /* 0x0000000700007c0c */ /* 0x000fc4000bf26270 */
[----:B------:R-:W-:Y:S01]  /*c6e0*/  ISETP.GE.AND P2, PT, R0, UR9, PT ;  /* 0x0000000900007c0c */ /* 0x000fe2000bf46270 */
[----:B------:R-:W-:Y:S01]  /*c6f0*/  IMAD R33, R30, 0x2, R16 ;  /* 0x000000021e217824 */ /* 0x000fe200078e0210 */
[----:B------:R-:W-:Y:S01]  /*c700*/  ISETP.GE.AND P0, PT, R0, UR7, PT ;  /* 0x0000000700007c0c */ /* 0x000fe2000bf06270 */
[----:B------:R-:W-:Y:S01]  /*c710*/  IMAD.SHL.U32 R0, R5, 0x10, RZ ;  /* 0x0000001005007824 */ /* 0x000fe200078e00ff */
[----:B------:R-:W-:-:S04]  /*c720*/  SHF.R.U32.HI R37, RZ, 0x3, R4 ;  /* 0x00000003ff257819 */ /* 0x000fc80000011604 */
[----:B------:R-:W-:-:S03]  /*c730*/  LOP3.LUT R2, R0, 0x70, RZ, 0xc0, !PT ;  /* 0x0000007000027812 */ /* 0x000fc600078ec0ff */
[----:B------:R-:W-:Y:S02]  /*c740*/  @P1 LOP3.LUT R19, R19, 0x1, RZ, 0xfc, !PT ;  /* 0x0000000113131812 */ /* 0x000fe400078efcff */
[----:B------:R-:W-:Y:S02]  /*c750*/  ISETP.GE.AND P1, PT, R35, UR7, PT ;  /* 0x0000000723007c0c */ /* 0x000fe4000bf26270 */
[----:B------:R-:W-:Y:S02]  /*c760*/  LOP3.LUT R19, R19, 0xffffffbf, RZ, 0xc0, !PT ;  /* 0xffffffbf13137812 */ /* 0x000fe400078ec0ff */
[----:B------:R-:W-:Y:S02]  /*c770*/  LOP3.LUT R0, R37, R2, RZ, 0xfc, !PT ;  /* 0x0000000225007212 */ /* 0x000fe400078efcff */
[----:B------:R-:W-:-:S04]  /*c780*/  @P2 LOP3.LUT R19, R19, 0x40, RZ, 0xfc, !PT ;  /* 0x0000004013132812 */ /* 0x000fc800078efcff */
        /* <DEDUP_REMOVED lines=10> */
.L_x_8971:
        /* <DEDUP_REMOVED lines=22> */
.L_x_8923:
[----:B------:R-:W-:Y:S01]  /*c990*/  ULDC UR8, c[0x0][0xc54] ;  /* 0x0003150000087ab9 */ /* 0x000fe20000000800 */
[----:B------:R-:W-:Y:S01]  /*c9a0*/  UMOV UR6, UR7 ;  /* 0x0000000700067c82 */ /* 0x000fe20008000000 */
[----:B------:R-:W-:-:S11]  /*c9b0*/  UISETP.NE.AND UP0, UPT, UR8, 0x1, UPT ;  /* 0x000000010800788c */ /* 0x000fd6000bf05270 */
[----:B------:R-:W-:Y:S02]  /*c9c0*/  @UP0 ULDC.64 UR10, c[0x0][0xc58] ;  /* 0x00031600000a0ab9 */ /* 0x000fe40000000a00 */
[----:B------:R-:W-:-:S04]  /*c9d0*/  UIMAD.WIDE.U32 UR4, UR7, UR10, URZ ;  /* 0x0000000a070472a5 */ /* 0x000fc8000f8e003f */
[----:B------:R-:W-:-:S04]  /*c9e0*/  @UP0 USHF.R.U32.HI UR6, URZ, UR11, UR5 ;  /* 0x0000000b3f060299 */ /* 0x000fc80008011605 */
[----:B------:R-:W-:-:S12]  /*c9f0*/  UIMAD UR4, UR6, UR8, URZ ;  /* 0x00000008060472a4 */ /* 0x000fd8000f8e023f */
.L_x_8924:
        /* <DEDUP_REMOVED lines=34> */
[----:B------:R-:W-:-:S04]  /*cc20*/  USHF.R.S32.HI UR4, URZ, 0x1f, UR6 ;  /* 0x0000001f3f047899 */ /* 0x000fc80008011406 */
[----:B------:R-:W-:-:S04]  /*cc30*/  ULEA.HI UR4, UR4, UR6, URZ, 0x7 ;  /* 0x0000000604047291 */ /* 0x000fc8000f8f383f */
[----:B------:R-:W-:-:S04]  /*cc40*/  USHF.R.S32.HI UR4, URZ, 0x7, UR4 ;  /* 0x000000073f047899 */ /* 0x000fc80008011404 */
        /* <DEDUP_REMOVED lines=21> */
.L_x_8926:
        /* <DEDUP_REMOVED lines=20> */
.L_x_8929:
[----:B------:R-:W-:Y:S05]  /*cee0*/  BSYNC B6 ;  /* 0x0000000000067941 */ /* 0x000fea0003800000 */
.L_x_8928:
        /* <DEDUP_REMOVED lines=20> */
.L_x_8932:
        /* <DEDUP_REMOVED lines=15> */
.L_x_8931:
[----:B------:R-:W-:Y:S05]  /*d120*/  BSYNC B6 ;  /* 0x0000000000067941 */ /* 0x000fea0003800000 */
.L_x_8930:
        /* <DEDUP_REMOVED lines=13> */
[----:B------:R-:W-:Y:S02]  /*d200*/  MOV R22, UR4 ;  /* 0x0000000400167c02 */ /* 0x000fe40008000f00 */
[----:B------:R-:W-:Y:S05]  /*d210*/  BRA.DIV UR5, `(.L_x_8933) ;  /* 0x0000003605ac7947 */ /* 0x000fea000b800000 */
.L_x_8987:
        /* <DEDUP_REMOVED lines=14> */
[----:B------:R-:W-:-:S05]  /*d300*/  IMAD.IADD R7, R5, 0x1, R32 ;  /* 0x0000000105077824 */ /* 0x000fca00078e0220 */
[----:B------:R-:W-:-:S07]  /*d310*/  MOV R11, R7 ;  /* 0x00000007000b7202 */ /* 0x000fce0000000f00 */
        /* <DEDUP_REMOVED lines=14> */
[----:B------:R-:W-:Y:S01]  /*d400*/  IADD3 R3, RZ, -UR42, RZ ;  /* 0x8000002aff037c10 */ /* 0x000fe2000fffe0ff */
[----:B------:R-:W-:Y:S01]  /*d410*/  IMAD.MOV R2, RZ, RZ, -R11 ;  /* 0x000000ffff027224 */ /* 0x000fe200078e0a0b */
[----:B------:R-:W-:Y:S01]  /*d420*/  LOP3.LUT R19, R19, 0xffffffef, RZ, 0xc0, !PT ;  /* 0xffffffef13137812 */ /* 0x000fe200078ec0ff */
[----:B------:R-:W-:Y:S02]  /*d430*/  IMAD.U32 R24, RZ, RZ, UR4 ;  /* 0x00000004ff187e24 */ /* 0x000fe4000f8e00ff */
[----:B------:R-:W-:Y:S02]  /*d440*/  IMAD R22, R22, R3, UR41 ;  /* 0x0000002916167e24 */ /* 0x000fe4000f8e0203 */
[----:B0-----:R-:W-:-:S03]  /*d450*/  IMAD.U32 R4, RZ, RZ, UR45 ;  /* 0x0000002dff047e24 */ /* 0x001fc6000f8e00ff */
[----:B------:R-:W-:Y:S01]  /*d460*/  SHF.R.S32.HI R28, RZ, 0x1f, R22 ;  /* 0x0000001fff1c7819 */ /* 0x000fe20000011416 */
[----:B------:R-:W-:Y:S01]  /*d470*/  IMAD R5, R10, R2, R7 ;  /* 0x000000020a057224 */ /* 0x000fe200078e0207 */
[----:B------:R-:W-:-:S13]  /*d480*/  ISETP.NE.AND P2, PT, R4, 0x3, PT ;  /* 0x000000030400780c */ /* 0x000fda0003f45270 */
[----:B------:R-:W-:Y:S01]  /*d490*/  @P2 LOP3.LUT R19, R19, 0x10, RZ, 0xfc, !PT ;  /* 0x0000001013132812 */ /* 0x000fe200078efcff */
[----:B------:R-:W-:Y:S06]  /*d4a0*/  @!P2 BRA `(.L_x_8934) ;  /* 0x000000000004a947 */ /* 0x000fec0003800000 */
[----:B------:R-:W-:Y:S01]  /*d4b0*/  BPT.TRAP 0x1 ;  /* 0x000000040000795c */ /* 0x000fe20000300000 */
.L_x_8934:
        /* <DEDUP_REMOVED lines=19> */
[----:B------:R-:W-:Y:S01]  /*d5f0*/  IADD3 R3, R3, R7, RZ ;  /* 0x0000000703037210 */ /* 0x000fe20007ffe0ff */
[----:B------:R-:W-:-:S03]  /*d600*/  IMAD R7, R23, 0x8, R16 ;  /* 0x0000000817077824 */ /* 0x000fc600078e0210 */
[----:B------:R-:W-:Y:S02]  /*d610*/  LEA.HI.X R18, R2, UR5, R3, 0x1, P0 ;  /* 0x0000000502127c11 */ /* 0x000fe400080f0c03 */
[----:B------:R-:W-:-:S04]  /*d620*/  SHF.L.U32 R2, R26, 0x1f, RZ ;  /* 0x0000001f1a027819 */ /* 0x000fc800000006ff */
[----:B------:R-:W0:Y:S02]  /*d630*/  SYNCS.PHASECHK.TRANS64.TRYWAIT P0, [R7+URZ+0x28840], R2 ;  /* 0x02884002070075a7 */ /* 0x000e24000800017f */
[----:B0-----:R-:W-:Y:S05]  /*d640*/  @!P0 BRA `(.L_x_8936) ;  /* 0x0000003000cc8947 */ /* 0x001fea0003800000 */
.L_x_8988:
[----:B------:R-:W-:Y:S05]  /*d650*/  BSYNC B0 ;  /* 0x0000000000007941 */ /* 0x000fea0003800000 */
.L_x_8935:
        /* <DEDUP_REMOVED lines=36> */
[----:B------:R-:W-:Y:S02]  /*d8a0*/  @P0 LEA R25, R5, R16, 0x1 ;  /* 0x0000001005190211 */ /* 0x000fe400078e08ff */
        /* <DEDUP_REMOVED lines=10> */
[----:B------:R-:W-:-:S03]  /*d950*/  @P0 IMAD R21, R5, 0x2, R16 ;  /* 0x0000000205150824 */ /* 0x000fc600078e0210 */
[----:B--2---:R-:W-:Y:S01]  /*d960*/  @P0 MOV R2, R14 ;  /* 0x0000000e00020202 */ /* 0x004fe20000000f00 */
        /* <DEDUP_REMOVED lines=11> */
[----:B------:R-:W-:Y:S02]  /*da20*/  SHFL.IDX PT, R8, R0, 0x4, 0x181f ;  /* 0x00981f0000087f89 */ /* 0x000fe400000e0000 */
[----:B------:R-:W-:Y:S02]  /*da30*/  @P0 MOV R3, R9 ;  /* 0x0000000900030202 */ /* 0x000fe40000000f00 */
        /* <DEDUP_REMOVED lines=16> */
[----:B-1----:R-:W-:Y:S01]  /*db40*/  @P0 IADD3.X R9, RZ, R8, RZ, P1, !PT ;  /* 0x00000008ff090210 */ /* 0x002fe20000ffe4ff */
[----:B--2---:R-:W-:Y:S01]  /*db50*/  @P0 IMAD.MOV.U32 R2, RZ, RZ, R14 ;  /* 0x000000ffff020224 */ /* 0x004fe200078e000e */
[----:B------:R-:W-:Y:S03]  /*db60*/  SHFL.IDX PT, R8, R0, 0x6, 0x181f ;  /* 0x00d81f0000087f89 */ /* 0x000fe600000e0000 */
[----:B------:R-:W-:Y:S01]  /*db70*/  @P0 IMAD.MOV.U32 R3, RZ, RZ, R9 ;  /* 0x000000ffff030224 */ /* 0x000fe200078e0009 */
[----:B------:R-:W0:Y:S04]  /*db80*/  SHFL.IDX PT, R14, R4, 0x6, 0x181f ;  /* 0x00d81f00040e7f89 */ /* 0x000e2800000e0000 */
[----:B------:R-:W-:Y:S04]  /*db90*/  @P0 LDGSTS.E.BYPASS.LTC128B.128 [R25+0x1ac00], desc[UR50][R2.64], !P3 ;  /* 0x1ac0000002190fae */ /* 0x000fe8000d901d72 */
[----:B------:R1:W-:Y:S01]  /*dba0*/  @P0 LDGSTS.E.BYPASS.LTC128B.128 [R25+0x1ec00], desc[UR50][R2.64+0x80], !P2 ;  /* 0x1ec0008002190fae */ /* 0x0003e2000d101d72 */
[----:B------:R-:W-:-:S13]  /*dbb0*/  ISETP.GE.AND P0, PT, R6, 0x61, PT ;  /* 0x000000610600780c */ /* 0x000fda0003f06270 */
[----:B------:R-:W-:Y:S02]  /*dbc0*/  @P0 LEA R21, R5, R16, 0x1 ;  /* 0x0000001005150211 */ /* 0x000fe400078e08ff */
[----:B0-----:R-:W-:-:S05]  /*dbd0*/  @P0 LEA R14, P1, R35, R14, 0x1 ;  /* 0x0000000e230e0211 */ /* 0x001fca00078208ff */
[----:B------:R-:W-:Y:S02]  /*dbe0*/  @P0 IMAD.X R9, RZ, RZ, R8, P1 ;  /* 0x000000ffff090224 */ /* 0x000fe400008e0608 */
[----:B-1----:R-:W-:Y:S01]  /*dbf0*/  @P0 IMAD.MOV.U32 R2, RZ, RZ, R14 ;  /* 0x000000ffff020224 */ /* 0x002fe200078e000e */
[----:B------:R0:W1:Y:S01]  /*dc00*/  SHFL.IDX PT, R8, R0, 0x7, 0x181f ;  /* 0x00f81f0000087f89 */ /* 0x00006200000e0000 */
[----:B------:R-:W-:-:S03]  /*dc10*/  @P0 IMAD.MOV.U32 R3, RZ, RZ, R9 ;  /* 0x000000ffff030224 */ /* 0x000fc600078e0009 */
[----:B------:R0:W2:Y:S04]  /*dc20*/  SHFL.IDX PT, R14, R4, 0x7, 0x181f ;  /* 0x00f81f00040e7f89 */ /* 0x0000a800000e0000 */
[----:B------:R0:W-:Y:S04]  /*dc30*/  @P0 LDGSTS.E.BYPASS.LTC128B.128 [R21+0x1b400], desc[UR50][R2.64], !P3 ;  /* 0x1b40000002150fae */ /* 0x0001e8000d901d72 */
[----:B------:R0:W-:Y:S02]  /*dc40*/  @P0 LDGSTS.E.BYPASS.LTC128B.128 [R21+0x1f400], desc[UR50][R2.64+0x80], !P2 ;  /* 0x1f40008002150fae */ /* 0x0001e4000d101d72 */
.L_x_9006:
        /* <DEDUP_REMOVED lines=11> */
.L_x_8938:
        /* <DEDUP_REMOVED lines=11> */
.L_x_8939:
        /* <DEDUP_REMOVED lines=23> */
.L_x_8941:
[----:B------:R-:W-:Y:S05]  /*df20*/  BSYNC B6 ;  /* 0x0000000000067941 */ /* 0x000fea0003800000 */
.L_x_8940:
        /* <DEDUP_REMOVED lines=8> */
[----:B------:R-:W-:Y:S01]  /*dfb0*/  LOP3.LUT P5, RZ, R19, 0x40, RZ, 0xc0, !PT ;  /* 0x0000004013ff7812 */ /* 0x000fe200078ac0ff */
[----:B------:R-:W-:-:S04]  /*dfc0*/  @UP0 ULDC UR4, c[0x0][0x44c] ;  /* 0x0001130000040ab9 */ /* 0x000fc80000000800 */
[----:B------:R-:W-:-:S04]  /*dfd0*/  UIMAD UR6, UR6, UR8, URZ ;  /* 0x00000008060672a4 */ /* 0x000fc8000f8e023f */
[----:B------:R-:W-:Y:S02]  /*dfe0*/  UIMAD UR7, UR7, UR9, UR6 ;  /* 0x00000009070772a4 */ /* 0x000fe4000f8e0206 */
[----:B------:R-:W-:Y:S01]  /*dff0*/  USHF.R.S32.HI UR6, URZ, 0x1f, UR42 ;  /* 0x0000001f3f067899 */ /* 0x000fe2000801142a */
[----:B0-----:R-:W-:-:S05]  /*e000*/  IMAD.SHL.U32 R2, R2, 0x10, RZ ;  /* 0x0000001002027824 */ /* 0x001fca00078e00ff */
[----:B------:R-:W-:-:S04]  /*e010*/  LOP3.LUT R2, R2, 0x70, RZ, 0xc0, !PT ;  /* 0x0000007002027812 */ /* 0x000fc800078ec0ff */
[----:B------:R-:W-:-:S05]  /*e020*/  LOP3.LUT R2, R37, R2, RZ, 0xfc, !PT ;  /* 0x0000000225027212 */ /* 0x000fca00078efcff */
[----:B------:R-:W-:-:S04]  /*e030*/  IMAD R0, R0, 0x80, R2 ;  /* 0x0000008000007824 */ /* 0x000fc800078e0202 */
[----:B------:R-:W-:Y:S01]  /*e040*/  @P0 IMAD.HI.U32 R3, R0, UR4, RZ ;  /* 0x0000000400030c27 */ /* 0x000fe2000f8e00ff */
[----:B------:R-:W-:Y:S01]  /*e050*/  PLOP3.LUT P0, PT, PT, PT, UP0, 0x80, 0x0 ;  /* 0x000000000000781c */ /* 0x000fe20003f0f008 */
[----:B------:R-:W-:Y:S02]  /*e060*/  @UP0 ULDC UR4, c[0x0][0x450] ;  /* 0x0001140000040ab9 */ /* 0x000fe40000000800 */
[----:B------:R-:W-:-:S10]  /*e070*/  IMAD.MOV.U32 R2, RZ, RZ, R0 ;  /* 0x000000ffff027224 */ /* 0x000fd400078e0000 */
[----:B------:R-:W-:Y:S02]  /*e080*/  @P0 SHF.R.U32.HI R2, RZ, UR4, R3 ;  /* 0x00000004ff020c19 */ /* 0x000fe40008011603 */
[----:B------:R-:W-:Y:S02]  /*e090*/  R2UR UR4, R22 ;  /* 0x00000000160472ca */ /* 0x000fe400000e0000 */
[----:B------:R-:W-:-:S11]  /*e0a0*/  IADD3 R5, -R2, RZ, RZ ;  /* 0x000000ff02057210 */ /* 0x000fd60007ffe1ff */
        /* <DEDUP_REMOVED lines=28> */
[----:B------:R-:W-:-:S03]  /*e270*/  IMAD.U32 R6, RZ, RZ, UR43 ;  /* 0x0000002bff067e24 */ /* 0x000fc6000f8e00ff */
[----:B------:R-:W1:Y:S02]  /*e280*/  SHFL.IDX PT, R2, R4, RZ, 0x181f ;  /* 0x00181fff04027589 */ /* 0x000e6400000e0000 */
[----:B------:R-:W-:Y:S02]  /*e290*/  LEA R5, R6, R37, 0x7 ;  /* 0x0000002506057211 */ /* 0x000fe400078e38ff */
[----:B------:R-:W-:Y:S02]  /*e2a0*/  SHFL.IDX PT, R6, R4, 0x1, 0x181f ;  /* 0x00381f0004067f89 */ /* 0x000fe400000e0000 */
[C---:B------:R-:W-:Y:S01]  /*e2b0*/  ISETP.GE.AND P0, PT, R5.reuse, UR38, PT ;  /* 0x0000002605007c0c */ /* 0x040fe2000bf06270 */
[----:B------:R-:W-:-:S12]  /*e2c0*/  VIADD R7, R5, 0x10 ;  /* 0x0000001005077836 */ /* 0x000fd80000000000 */
[----:B0-----:R-:W-:-:S05]  /*e2d0*/  @!P0 LEA R14, P1, R35, R14, 0x1 ;  /* 0x0000000e230e8211 */ /* 0x001fca00078208ff */
[----:B-1----:R-:W-:Y:S02]  /*e2e0*/  @!P0 IMAD.X R3, RZ, RZ, R2, P1 ;  /* 0x000000ffff038224 */ /* 0x002fe400008e0602 */
[----:B------:R-:W-:Y:S02]  /*e2f0*/  @!P0 IMAD.MOV.U32 R2, RZ, RZ, R14 ;  /* 0x000000ffff028224 */ /* 0x000fe400078e000e */
[----:B------:R-:W0:Y:S04]  /*e300*/  SHFL.IDX PT, R14, R0, 0x1, 0x181f ;  /* 0x00381f00000e7f89 */ /* 0x000e2800000e0000 */
        /* <DEDUP_REMOVED lines=16> */
[----:B------:R-:W-:Y:S02]  /*e410*/  SHFL.IDX PT, R6, R4, 0x3, 0x181f ;  /* 0x00781f0004067f89 */ /* 0x000fe400000e0000 */
[----:B------:R-:W-:Y:S01]  /*e420*/  @!P0 MOV R3, R7 ;  /* 0x0000000700038202 */ /* 0x000fe20000000f00 */
[----:B------:R-:W-:Y:S01]  /*e430*/  VIADD R7, R5, 0x30 ;  /* 0x0000003005077836 */ /* 0x000fe20000000000 */
        /* <DEDUP_REMOVED lines=30> */
[----:B------:R-:W-:-:S03]  /*e620*/  VIADD R7, R5, 0x60 ;  /* 0x0000006005077836 */ /* 0x000fc60000000000 */
        /* <DEDUP_REMOVED lines=10> */
[----:B------:R0:W-:Y:S02]  /*e6d0*/  @!P0 LDGSTS.E.BYPASS.LTC128B.128 [R33+0x17400], desc[UR50][R2.64+0x80], !P5 ;  /* 0x1740008002218fae */ /* 0x0001e4000e901d72 */
.L_x_9023:
        /* <DEDUP_REMOVED lines=8> */
[----:B------:R0:W-:Y:S01]  /*e760*/  @!P0 LDGSTS.E.BYPASS.LTC128B.128 [R33+0x17c00], desc[UR50][R2.64+0x80], !P5 ;  /* 0x17c0008002218fae */ /* 0x0001e2000e901d72 */
[----:B------:R-:W-:Y:S01]  /*e770*/  PLOP3.LUT P0, PT, PT, PT, PT, 0x80, 0x0 ;  /* 0x000000000000781c */ /* 0x000fe20003f0f070 */
[----:B------:R-:W-:-:S12]  /*e780*/  NOP ;  /* 0x0000000000007918 */ /* 0x000fd80000000000 */
.L_x_8943:
        /* <DEDUP_REMOVED lines=8> */
[----:B0-----:R-:W-:-:S04]  /*e810*/  LOP3.LUT R3, R0, 0xfffffffe, RZ, 0xc0, !PT ;  /* 0xfffffffe00037812 */ /* 0x001fc800078ec0ff */
[----:B------:R-:W-:-:S04]  /*e820*/  IADD3 R3, R36, -R3, RZ ;  /* 0x8000000324037210 */ /* 0x000fc80007ffe0ff */
[----:B------:R-:W-:Y:S01]  /*e830*/  SHF.L.U32 R3, R3, 0x1f, RZ ;  /* 0x0000001f03037819 */ /* 0x000fe200000006ff */
[----:B------:R-:W-:Y:S01]  /*e840*/  NOP ;  /* 0x0000000000007918 */ /* 0x000fe20000000000 */
[----:B------:R0:W-:Y:S01]  /*e850*/  SYNCS.ARRIVE.TRANS64.A1T0 RZ, [R16+URZ+0x28800], RZ ;  /* 0x028800ff10ff79a7 */ /* 0x0001e2000810003f */
[----:B------:R-:W-:Y:S01]  /*e860*/  BSSY B0, `(.L_x_8944) ;  /* 0x0000003000007945 */ /* 0x000fe20003800000 */
[----:B------:R-:W1:Y:S03]  /*e870*/  SYNCS.PHASECHK.TRANS64.TRYWAIT P0, [R16+URZ+0x28820], R3 ;  /* 0x02882003100075a7 */ /* 0x000e66000800017f */
[----:B01----:R-:W-:Y:S05]  /*e880*/  @!P0 BRA `(.L_x_8945) ;  /* 0x00000034005c8947 */ /* 0x003fea0003800000 */
.L_x_9024:
[----:B------:R-:W-:Y:S05]  /*e890*/  BSYNC B0 ;  /* 0x0000000000007941 */ /* 0x000fea0003800000 */
.L_x_8944:
[----:B------:R-:W-:-:S06]  /*e8a0*/  UISETP.GE.AND UP0, UPT, UR44, 0x2, UPT ;  /* 0x000000022c00788c */ /* 0x000fcc000bf06270 */
[----:B------:R-:W-:-:S13]  /*e8b0*/  PLOP3.LUT P0, PT, PT, PT, UP0, 0x40, 0x0 ;  /* 0x000000000000781c */ /* 0x000fda0003f0e808 */
[----:B------:R-:W-:Y:S05]  /*e8c0*/  @P0 BRA `(.L_x_8946) ;  /* 0x0000001000200947 */ /* 0x000fea0003800000 */
[----:B------:R-:W-:Y:S01]  /*e8d0*/  UIADD3 UR4, UR44, -0x2, URZ ;  /* 0xfffffffe2c047890 */ /* 0x000fe2000fffe03f */
[----:B------:R-:W-:Y:S01]  /*e8e0*/  BSSY B0, `(.L_x_8946) ;  /* 0x0000106000007945 */ /* 0x000fe20003800000 */
[----:B------:R-:W-:Y:S02]  /*e8f0*/  IMAD.MOV.U32 R20, RZ, RZ, R26 ;  /* 0x000000ffff147224 */ /* 0x000fe400078e001a */
[----:B------:R-:W-:Y:S02]  /*e900*/  IMAD.MOV.U32 R10, RZ, RZ, R23 ;  /* 0x000000ffff0a7224 */ /* 0x000fe400078e0017 */
[----:B------:R-:W-:Y:S02]  /*e910*/  IMAD.MOV.U32 R27, RZ, RZ, R24 ;  /* 0x000000ffff1b7224 */ /* 0x000fe400078e0018 */
[----:B------:R-:W-:-:S07]  /*e920*/  IMAD.U32 R6, RZ, RZ, UR4 ;  /* 0x00000004ff067e24 */ /* 0x000fce000f8e00ff */
.L_x_8959:
[----:B0-----:R-:W0:Y:S01]  /*e930*/  LDC R3, c[0x0][0x430] ;  /* 0x00010c00ff037b82 */ /* 0x001e220000000800 */
[----:B------:R-:W1:Y:S01]  /*e940*/  S2R R0, SR_TID.X ;  /* 0x0000000000007919 */ /* 0x000e620000002100 */
[----:B------:R-:W-:Y:S01]  /*e950*/  IMAD R7, R6, 0x80, R37 ;  /* 0x0000008006077824 */ /* 0x000fe200078e0225 */
[----:B------:R-:W-:Y:S05]  /*e960*/  YIELD ;  /* 0x0000000000007946 */ /* 0x000fea0003800000 */
[----:B------:R-:W-:Y:S01]  /*e970*/  ULDC.64 UR4, c[0x0][0x428] ;  /* 0x00010a0000047ab9 */ /* 0x000fe20000000a00 */
[----:B------:R-:W-:Y:S02]  /*e980*/  IADD3 R23, R10, 0x1, RZ ;  /* 0x000000010a177810 */ /* 0x000fe40007ffe0ff */
[----:B0-----:R-:W-:-:S02]  /*e990*/  ISETP.NE.AND P0, PT, R3, 0x1, PT ;  /* 0x000000010300780c */ /* 0x001fc40003f05270 */
[----:B-1----:R-:W-:-:S11]  /*e9a0*/  SHF.L.U32 R4, R0, 0x4, RZ ;  /* 0x0000000400047819 */ /* 0x002fd600000006ff */
        /* <DEDUP_REMOVED lines=30> */
.L_x_8947:
[----:B------:R-:W-:Y:S01]  /*eb90*/  IMAD R6, R23, 0x8, R16 ;  /* 0x0000000817067824 */ /* 0x000fe200078e0210 */
[----:B------:R-:W-:Y:S01]  /*eba0*/  SHF.L.U32 R3, R26, 0x1f, RZ ;  /* 0x0000001f1a037819 */ /* 0x000fe200000006ff */
[----:B------:R-:W-:Y:S03]  /*ebb0*/  BSSY B1, `(.L_x_8948) ;  /* 0x0000003000017945 */ /* 0x000fe60003800000 */
[----:B------:R-:W0:Y:S02]  /*ebc0*/  SYNCS.PHASECHK.TRANS64.TRYWAIT P0, [R6+URZ+0x28840], R3 ;  /* 0x02884003060075a7 */ /* 0x000e24000800017f */
[----:B0-----:R-:W-:Y:S05]  /*ebd0*/  @!P0 BRA `(.L_x_8949) ;  /* 0x00000030009c8947 */ /* 0x001fea0003800000 */
.L_x_9025:
[----:B------:R-:W-:Y:S05]  /*ebe0*/  BSYNC B1 ;  /* 0x0000000000017941 */ /* 0x000fea0003800000 */
.L_x_8948:
        /* <DEDUP_REMOVED lines=70> */
.L_x_9043:
        /* <DEDUP_REMOVED lines=9> */
.L_x_8951:
        /* <DEDUP_REMOVED lines=11> */
.L_x_8952:
[----:B------:R0:W-:Y:S01]  /*f190*/  SYNCS.ARRIVE.TRANS64.A1T0 RZ, [R6+URZ+0x28830], RZ ;  /* 0x028830ff06ff79a7 */ /* 0x0001e2000810003f */
[----:B------:R-:W-:Y:S05]  /*f1a0*/  @!P2 BRA `(.L_x_8953) ;  /* 0x000000000004a947 */ /* 0x000fea0003800000 */
[----:B------:R-:W-:Y:S01]  /*f1b0*/  BPT.TRAP 0x1 ;  /* 0x000000040000795c */ /* 0x000fe20000300000 */
.L_x_8953:
[----:B------:R-:W-:Y:S01]  /*f1c0*/  SHF.L.U32 R3, R20, 0x1f, RZ ;  /* 0x0000001f14037819 */ /* 0x000fe200000006ff */
[----:B------:R-:W-:Y:S01]  /*f1d0*/  BSSY B1, `(.L_x_8954) ;  /* 0x0000004000017945 */ /* 0x000fe20003800000 */
[----:B0-----:R-:W-:-:S04]  /*f1e0*/  LEA R6, R10, R16, 0x3 ;  /* 0x000000100a067211 */ /* 0x001fc800078e18ff */
[----:B------:R-:W0:Y:S02]  /*f1f0*/  SYNCS.PHASECHK.TRANS64.TRYWAIT P0, [R6+URZ+0x28860], R3 ;  /* 0x02886003060075a7 */ /* 0x000e24000800017f */
[----:B0-----:R-:W-:Y:S05]  /*f200*/  @!P0 BRA `(.L_x_8955) ;  /* 0x00000034006c8947 */ /* 0x001fea0003800000 */
.L_x_9044:
[----:B------:R-:W-:Y:S05]  /*f210*/  BSYNC B1 ;  /* 0x0000000000017941 */ /* 0x000fea0003800000 */
.L_x_8954:
        /* <DEDUP_REMOVED lines=9> */
[----:B------:R-:W-:-:S03]  /*f2b0*/  LEA R7, R7, R16, 0x1 ;  /* 0x0000001007077211 */ /* 0x000fc600078e08ff */
        /* <DEDUP_REMOVED lines=57> */
.L_x_9062:
        /* <DEDUP_REMOVED lines=29> */
.L_x_8957:
        /* <DEDUP_REMOVED lines=11> */
.L_x_8958:
        /* <DEDUP_REMOVED lines=8> */
.L_x_8946:
        /* <DEDUP_REMOVED lines=17> */
.L_x_8961:
[----:B------:R-:W-:Y:S05]  /*fa60*/  BSYNC B0 ;  /* 0x0000000000007941 */ /* 0x000fea0003800000 */
.L_x_8960:
[----:B------:R-:W-:-:S05]  /*fa70*/  IMAD.U32 R0, RZ, RZ, UR45 ;  /* 0x0000002dff007e24 */ /* 0x000fca000f8e00ff */
[----:B------:R-:W-:-:S13]  /*fa80*/  ISETP.NE.AND P0, PT, R0, 0x3, PT ;  /* 0x000000030000780c */ /* 0x000fda0003f05270 */
[----:B------:R-:W-:Y:S05]  /*fa90*/  @!P0 BRA `(.L_x_8962) ;  /* 0x0000000000048947 */ /* 0x000fea0003800000 */
[----:B------:R-:W-:Y:S01]  /*faa0*/  BPT.TRAP 0x1 ;  /* 0x000000040000795c */ /* 0x000fe20000300000 */
.L_x_8962:
[----:B------:R-:W-:Y:S01]  /*fab0*/  IMAD R4, R23, 0x8, R16 ;  /* 0x0000000817047824 */ /* 0x000fe200078e0210 */
[----:B0-----:R-:W-:Y:S01]  /*fac0*/  SHF.L.U32 R3, R26, 0x1f, RZ ;  /* 0x0000001f1a037819 */ /* 0x001fe200000006ff */
[----:B------:R-:W-:Y:S01]  /*fad0*/  IMAD.MOV.U32 R5, RZ, RZ, -0x80 ;  /* 0xffffff80ff057424 */ /* 0x000fe200078e00ff */
[----:B------:R-:W-:Y:S02]  /*fae0*/  BSSY B0, `(.L_x_8963) ;  /* 0x0000004000007945 */ /* 0x000fe40003800000 */
[----:B------:R-:W0:Y:S01]  /*faf0*/  SYNCS.PHASECHK.TRANS64.TRYWAIT P0, [R4+URZ+0x28860], R3 ;  /* 0x02886003040075a7 */ /* 0x000e22000800017f */
[----:B------:R-:W-:Y:S01]  /*fb00*/  IMAD R24, R24, R5, UR37 ;  /* 0x0000002518187e24 */ /* 0x000fe2000f8e0205 */
[----:B0-----:R-:W-:Y:S06]  /*fb10*/  @!P0 BRA `(.L_x_8964) ;  /* 0x0000003400a88947 */ /* 0x001fec0003800000 */
.L_x_9063:
[----:B------:R-:W-:Y:S05]  /*fb20*/  BSYNC B0 ;  /* 0x0000000000007941 */ /* 0x000fea0003800000 */
.L_x_8963:
        /* <DEDUP_REMOVED lines=62> */
[----:B------:R1:W0:-:S12]  /*ff10*/  SHFL.IDX PT, R7, R18, 0x7, 0x181f ;  /* 0x00f81f0012077f89 */ /* 0x00021800000e0000 */
[----:B------:R1:W-:Y:S01]  /*ff20*/  LDGSTS.E.BYPASS.LTC128B.128 [R0+0x3400], desc[UR50][R2.64], !P0 ;  /* 0x0340000002007fae */ /* 0x0003e2000c101d72 */
[----:B------:R-:W-:-:S13]  /*ff30*/  ISETP.LT.OR P0, PT, R5, 0x61, P1 ;  /* 0x000000610500780c */ /* 0x000fda0000f01670 */
[----:B0-2---:R1:W-:Y:S02]  /*ff40*/  LDGSTS.E.BYPASS.LTC128B.128 [R0+0x7400], desc[UR50][R2.64+0x80], !P0 ;  /* 0x0740008002007fae */ /* 0x0053e4000c101d72 */
.L_x_9081:
        /* <DEDUP_REMOVED lines=11> */
.L_x_8966:
        /* <DEDUP_REMOVED lines=11> */
.L_x_8967:
[----:B------:R0:W-:Y:S01]  /*100b0*/  SYNCS.ARRIVE.TRANS64.A1T0 RZ, [R4+URZ+0x28850], RZ ;  /* 0x028850ff04ff79a7 */ /* 0x0001e2000810003f */
[----:B------:R-:W-:-:S05]  /*100c0*/  VIADD R23, R23, 0x1 ;  /* 0x0000000117177836 */ /* 0x000fca0000000000 */
[----:B------:R-:W-:-:S04]  /*100d0*/  ISETP.NE.AND P0, PT, R23, 0x2, PT ;  /* 0x000000021700780c */ /* 0x000fc80003f05270 */
[----:B------:R-:W-:Y:S02]  /*100e0*/  SEL R3, RZ, 0x1, P0 ;  /* 0x00000001ff037807 */ /* 0x000fe40000000000 */
[----:B------:R-:W-:Y:S02]  /*100f0*/  SEL R23, R23, RZ, P0 ;  /* 0x000000ff17177207 */ /* 0x000fe40000000000 */
[----:B0-----:R-:W-:-:S07]  /*10100*/  LOP3.LUT R26, R26, R3, RZ, 0x3c, !PT ;  /* 0x000000031a1a7212 */ /* 0x001fce00078e3cff */
.L_x_8927:
[----:B------:R-:W-:Y:S05]  /*10110*/  BSYNC B7 ;  /* 0x0000000000077941 */ /* 0x000fea0003800000 */
.L_x_8925:
        /* <DEDUP_REMOVED lines=11> */
.L_x_8968:
[----:B------:R-:W-:-:S03]  /*101d0*/  UMOV UR4, 0xffffffff ;  /* 0xffffffff00047882 */ /* 0x000fc60000000000 */
[----:B------:R-:W-:Y:S05]  /*101e0*/  BRA.DIV UR4, `(.L_x_8970) ;  /* 0x0000003a04c07947 */ /* 0x000fea000b800000 */
[----:B------:R0:W1:Y:S02]  /*101f0*/  SHFL.IDX PT, R14, R34, RZ, 0x1f ;  /* 0x00001fff220e7589 */ /* 0x00006400000e0000 */
.L_x_9084:
        /* <DEDUP_REMOVED lines=8> */
.L_x_8969:
[----:B------:R-:W-:Y:S02]  /*10280*/  ULDC UR4, c[0x0][0xc38] ;  /* 0x00030e0000047ab9 */ /* 0x000fe40000000800 */
[----:B-1----:R-:W-:-:S13]  /*10290*/  ISETP.GE.AND P0, PT, R34, UR4, PT ;  /* 0x0000000422007c0c */ /* 0x002fda000bf06270 */
[----:B------:R-:W-:Y:S05]  /*102a0*/  @!P0 BRA `(.L_x_8971) ;  /* 0xffffffc400608947 */ /* 0x000fea000383ffff */
.L_x_8922:
[----:B------:R-:W1:Y:S01]  /*102b0*/  S2R R5, SR_CgaCtaId ;  /* 0x0000000000057919 */ /* 0x000e620000008800 */
[----:B------:R-:W-:Y:S01]  /*102c0*/  IADD3 R36, R36, 0x1, RZ ;  /* 0x0000000124247810 */ /* 0x000fe20007ffe0ff */
[----:B------:R-:W-:Y:S01]  /*102d0*/  BSSY B0, `(.L_x_8972) ;  /* 0x0000009000007945 */ /* 0x000fe20003800000 */
[----:B------:R-:W-:Y:S02]  /*102e0*/  MOV R2, 0x400 ;  /* 0x0000040000027802 */ /* 0x000fe40000000f00 */
[----:B------:R-:W-:-:S04]  /*102f0*/  LEA.HI R0, R36, R36, RZ, 0x1 ;  /* 0x0000002424007211 */ /* 0x000fc800078f08ff */
[----:B------:R-:W-:-:S05]  /*10300*/  LOP3.LUT R3, R0, 0xfffffffe, RZ, 0xc0, !PT ;  /* 0xfffffffe00037812 */ /* 0x000fca00078ec0ff */
[----:B------:R-:W-:-:S05]  /*10310*/  IMAD.IADD R0, R36, 0x1, -R3 ;  /* 0x0000000124007824 */ /* 0x000fca00078e0a03 */
[----:B------:R-:W-:Y:S02]  /*10320*/  SHF.L.U32 R0, R0, 0x1f, RZ ;  /* 0x0000001f00007819 */ /* 0x000fe400000006ff */
[----:B-1----:R-:W-:-:S04]  /*10330*/  LEA R4, R5, R2, 0x18 ;  /* 0x0000000205047211 */ /* 0x002fc800078ec0ff */
[----:B------:R-:W1:Y:S02]  /*10340*/  SYNCS.PHASECHK.TRANS64.TRYWAIT P0, [R4+URZ+0x28820], R0 ;  /* 0x02882000040075a7 */ /* 0x000e64000800017f */
[----:B-1----:R-:W-:Y:S05]  /*10350*/  @!P0 BRA `(.L_x_8973) ;  /* 0x00000038008c8947 */ /* 0x002fea0003800000 */
.L_x_9085:
[----:B------:R-:W-:Y:S05]  /*10360*/  BSYNC B0 ;  /* 0x0000000000007941 */ /* 0x000fea0003800000 */
.L_x_8972:
[----:B------:R-:W-:-:S03]  /*10370*/  UMOV UR4, 0xffffffff ;  /* 0xffffffff00047882 */ /* 0x000fc60000000000 */
[----:B------:R-:W-:Y:S05]  /*10380*/  BRA.DIV UR4, `(.L_x_8974) ;  /* 0x0000003a04947947 */ /* 0x000fea000b800000 */
[----:B-1----:R-:W1:Y:S02]  /*10390*/  S2R R0, SR_TID.X ;  /* 0x0000000000007919 */ /* 0x002e640000002100 */
[----:B-1----:R-:W-:-:S04]  /*103a0*/  SHF.R.U32.HI R0, RZ, 0x5, R0 ;  /* 0x00000005ff007819 */ /* 0x002fc80000011600 */
[----:B------:R-:W-:-:S05]  /*103b0*/  LOP3.LUT R0, R0, 0x3, RZ, 0xc0, !PT ;  /* 0x0000000300007812 */ /* 0x000fca00078ec0ff */
[----:B------:R1:W2:Y:S02]  /*103c0*/  SHFL.IDX PT, R14, R0, RZ, 0x1f ;  /* 0x00001fff000e7589 */ /* 0x0002a400000e0000 */
.L_x_9088:
[----:B--2---:R-:W-:Y:S01]  /*103d0*/  ISETP.NE.AND P0, PT, R14, RZ, PT ;  /* 0x000000ff0e00720c */ /* 0x004fe20003f05270 */
[----:B------:R-:W-:-:S12]  /*103e0*/  BSSY B0, `(.L_x_8975) ;  /* 0x0000024000007945 */ /* 0x000fd80003800000 */
[----:B------:R-:W-:Y:S05]  /*103f0*/  @P0 BRA `(.L_x_8976) ;  /* 0x0000000000880947 */ /* 0x000fea0003800000 */
[----:B------:R-:W-:-:S03]  /*10400*/  UMOV UR4, 0xffffffff ;  /* 0xffffffff00047882 */ /* 0x000fc60000000000 */
[----:B------:R-:W-:Y:S05]  /*10410*/  BRA.DIV UR4, `(.L_x_8977) ;  /* 0x0000003a04a47947 */ /* 0x000fea000b800000 */
[----:B------:R-:W-:-:S13]  /*10420*/  ELECT P6, URZ, PT ;  /* 0x00000000003f782f */ /* 0x000fda00038c0000 */
.L_x_9091:
[----:B------:R-:W-:Y:S05]  /*10430*/  @!P6 BRA `(.L_x_8976) ;  /* 0x000000000078e947 */ /* 0x000fea0003800000 */
[----:B------:R-:W-:-:S06]  /*10440*/  ULOP3.LUT UR4, UR36, 0x2, URZ, 0xfc, !UPT ;  /* 0x0000000224047892 */ /* 0x000fcc000f8efc3f */
[----:B-1----:R-:W-:-:S05]  /*10450*/  IMAD.U32 R0, RZ, RZ, UR4 ;  /* 0x00000004ff007e24 */ /* 0x002fca000f8e00ff */
[----:B------:R-:W-:-:S13]  /*10460*/  ISETP.NE.AND P0, PT, R0, 0x3, PT ;  /* 0x000000030000780c */ /* 0x000fda0003f05270 */
[----:B------:R-:W-:Y:S05]  /*10470*/  @!P0 BRA `(.L_x_8978) ;  /* 0x0000000000048947 */ /* 0x000fea0003800000 */
[----:B------:R-:W-:Y:S01]  /*10480*/  BPT.TRAP 0x1 ;  /* 0x000000040000795c */ /* 0x000fe20000300000 */
.L_x_8978:
[C---:B------:R-:W-:Y:S01]  /*10490*/  IMAD R5, R23.reuse, 0x8, R4 ;  /* 0x0000000817057824 */ /* 0x040fe200078e0204 */
[----:B------:R-:W-:Y:S01]  /*104a0*/  SHF.L.U32 R0, R26, 0x1f, RZ ;  /* 0x0000001f1a007819 */ /* 0x000fe200000006ff */
[----:B------:R-:W-:-:S03]  /*104b0*/  VIADD R23, R23, 0x1 ;  /* 0x0000000117177836 */ /* 0x000fc60000000000 */
[----:B------:R-:W1:Y:S02]  /*104c0*/  SYNCS.PHASECHK.TRANS64.TRYWAIT P1, [R5+URZ+0x28840], R0 ;  /* 0x02884000050075a7 */ /* 0x000e64000802017f */
[----:B------:R-:W-:-:S04]  /*104d0*/  ISETP.NE.AND P2, PT, R23, 0x2, PT ;  /* 0x000000021700780c */ /* 0x000fc80003f45270 */
[----:B------:R-:W-:Y:S01]  /*104e0*/  SEL R3, RZ, 0x1, P2 ;  /* 0x00000001ff037807 */ /* 0x000fe20001000000 */
[----:B-1----:R-:W-:Y:S08]  /*104f0*/  @!P1 BRA `(.L_x_8979) ;  /* 0x00000038008c9947 */ /* 0x002ff00003800000 */
.L_x_9092:
[----:B------:R-:W-:Y:S02]  /*10500*/  SEL R23, R23, RZ, P2 ;  /* 0x000000ff17177207 */ /* 0x000fe40001000000 */
[----:B------:R-:W-:Y:S01]  /*10510*/  LOP3.LUT R2, R26, R3, RZ, 0x3c, !PT ;  /* 0x000000031a027212 */ /* 0x000fe200078e3cff */
[----:B------:R-:W-:Y:S06]  /*10520*/  @!P0 BRA `(.L_x_8980) ;  /* 0x0000000000048947 */ /* 0x000fec0003800000 */
[----:B------:R-:W-:Y:S01]  /*10530*/  BPT.TRAP 0x1 ;  /* 0x000000040000795c */ /* 0x000fe20000300000 */
.L_x_8980:
[----:B------:R-:W-:Y:S02]  /*10540*/  LEA R23, R23, R4, 0x3 ;  /* 0x0000000417177211 */ /* 0x000fe400078e18ff */
[----:B------:R-:W-:-:S04]  /*10550*/  SHF.L.U32 R2, R2, 0x1f, RZ ;  /* 0x0000001f02027819 */ /* 0x000fc800000006ff */
[----:B------:R-:W2:Y:S02]  /*10560*/  SYNCS.PHASECHK.TRANS64.TRYWAIT P1, [R23+URZ+0x28840], R2 ;  /* 0x02884002170075a7 */ /* 0x000ea4000802017f */
[----:B--2---:R-:W-:Y:S05]  /*10570*/  @!P1 BRA `(.L_x_8981) ;  /* 0x0000003800809947 */ /* 0x004fea0003800000 */
.L_x_9093:
[----:B------:R-:W-:Y:S05]  /*10580*/  @!P0 BRA `(.L_x_8982) ;  /* 0x0000000000048947 */ /* 0x000fea0003800000 */
[----:B------:R-:W-:Y:S01]  /*10590*/  BPT.TRAP 0x1 ;  /* 0x000000040000795c */ /* 0x000fe20000300000 */
.L_x_8982:
[----:B------:R-:W3:Y:S02]  /*105a0*/  SYNCS.PHASECHK.TRANS64.TRYWAIT P1, [R5+URZ+0x28860], R0 ;  /* 0x02886000050075a7 */ /* 0x000ee4000802017f */
[----:B---3--:R-:W-:Y:S05]  /*105b0*/  @!P1 BRA `(.L_x_8983) ;  /* 0x0000003800849947 */ /* 0x008fea0003800000 */
.L_x_9094:
[----:B------:R-:W-:Y:S05]  /*105c0*/  @!P0 BRA `(.L_x_8984) ;  /* 0x0000000000048947 */ /* 0x000fea0003800000 */
[----:B------:R-:W-:Y:S01]  /*105d0*/  BPT.TRAP 0x1 ;  /* 0x000000040000795c */ /* 0x000fe20000300000 */
.L_x_8984:
[----:B----4-:R4:W0:Y:S02]  /*105e0*/  SYNCS.PHASECHK.TRANS64.TRYWAIT P0, [R23+URZ+0x28860], R2 ;  /* 0x02886002170075a7 */ /* 0x010824000800017f */
[----:B0-----:R-:W-:Y:S05]  /*105f0*/  @!P0 NANOSLEEP.SYNCS 0x989680 ;  /* 0x009896800000895d */ /* 0x001fea0003900000 */
[----:B------:R-:W0:Y:S02]  /*10600*/  @!P0 SYNCS.PHASECHK.TRANS64 P0, [R23+URZ+0x28860], R2 ;  /* 0x02886002170085a7 */ /* 0x000e24000800007f */
[----:B0-----:R-:W-:Y:S05]  /*10610*/  @!P0 BRA `(.L_x_8984) ;  /* 0xfffffffc00f08947 */ /* 0x001fea000383ffff */
.L_x_8976:
[----:B------:R-:W-:Y:S05]  /*10620*/  BSYNC B0 ;  /* 0x0000000000007941 */ /* 0x000fea0003800000 */
.L_x_8975:
[----:B------:R-:W-:Y:S05]  /*10630*/  EXIT ;  /* 0x000000000000794d */ /* 0x000fea0003800000 */
.L_x_8869:
[----:B0-----:R-:W-:-:S04]  /*10640*/  IMAD.U32 R3, RZ, RZ, UR41 ;  /* 0x00000029ff037e24 */ /* 0x001fc8000f8e00ff */
[----:B------:R0:W1:Y:S03]  /*10650*/  SYNCS.PHASECHK.TRANS64.TRYWAIT P1, [R3+URZ+0x28800], R0 ;  /* 0x02880000030075a7 */ /* 0x000066000802017f */
[----:B-1----:R-:W-:Y:S05]  /*10660*/  @!P1 NANOSLEEP.SYNCS 0x989680 ;  /* 0x009896800000995d */ /* 0x002fea0003900000 */
[----:B------:R-:W1:Y:S02]  /*10670*/  @!P1 SYNCS.PHASECHK.TRANS64 P1, [R3+URZ+0x28800], R0 ;  /* 0x02880000030095a7 */ /* 0x000e64000802007f */
[----:B-1----:R-:W-:Y:S05]  /*10680*/  @!P1 BRA `(.L_x_8869) ;  /* 0xfffffffc00ec9947 */ /* 0x002fea000383ffff */
[----:B------:R-:W-:Y:S05]  /*10690*/  BRA `(.L_x_8985) ;  /* 0xffffff0c00e07947 */ /* 0x000fea000383ffff */
.L_x_8873:
[----:B-1----:R1:W2:Y:S02]  /*106a0*/  SYNCS.PHASECHK.TRANS64.TRYWAIT P1, [R0+URZ+0x28830], R3 ;  /* 0x02883003000075a7 */ /* 0x0022a4000802017f */
[----:B--2---:R-:W-:Y:S05]  /*106b0*/  @!P1 NANOSLEEP.SYNCS 0x989680 ;  /* 0x009896800000995d */ /* 0x004fea0003900000 */
[----:B------:R-:W2:Y:S02]  /*106c0*/  @!P1 SYNCS.PHASECHK.TRANS64 P1, [R0+URZ+0x28830], R3 ;  /* 0x02883003000095a7 */ /* 0x000ea4000802007f */
[----:B--2---:R-:W-:Y:S05]  /*106d0*/  @!P1 BRA `(.L_x_8873) ;  /* 0xfffffffc00f09947 */ /* 0x004fea000383ffff */
[----:B------:R-:W-:Y:S05]  /*106e0*/  BRA `(.L_x_8872) ;  /* 0xffffff0c00fc7947 */ /* 0x000fea000383ffff */
.L_x_8879:
[----:B-1----:R-:W-:-:S04]  /*106f0*/  IMAD.U32 R7, RZ, RZ, UR6 ;  /* 0x00000006ff077e24 */ /* 0x002fc8000f8e00ff */
[----:B------:R1:W2:Y:S03]  /*10700*/  SYNCS.PHASECHK.TRANS64.TRYWAIT P1, [R7+URZ+0x28830], R4 ;  /* 0x02883004070075a7 */ /* 0x0002a6000802017f */
[----:B--2---:R-:W-:Y:S05]  /*10710*/  @!P1 NANOSLEEP.SYNCS 0x989680 ;  /* 0x009896800000995d */ /* 0x004fea0003900000 */
[----:B------:R-:W2:Y:S02]  /*10720*/  @!P1 SYNCS.PHASECHK.TRANS64 P1, [R7+URZ+0x28830], R4 ;  /* 0x02883004070095a7 */ /* 0x000ea4000802007f */
[----:B--2---:R-:W-:Y:S05]  /*10730*/  @!P1 BRA `(.L_x_8879) ;  /* 0xfffffffc00ec9947 */ /* 0x004fea000383ffff */
[----:B------:R-:W-:Y:S05]  /*10740*/  BRA `(.L_x_8876) ;  /* 0xffffff3c00347947 */ /* 0x000fea000383ffff */
.L_x_8883:
[----:B-1----:R-:W-:-:S04]  /*10750*/  IMAD.U32 R7, RZ, RZ, UR6 ;  /* 0x00000006ff077e24 */ /* 0x002fc8000f8e00ff */
[----:B------:R1:W2:Y:S03]  /*10760*/  SYNCS.PHASECHK.TRANS64.TRYWAIT P1, [R7+URZ+0x28850], R4 ;  /* 0x02885004070075a7 */ /* 0x0002a6000802017f */
[----:B--2---:R-:W-:Y:S05]  /*10770*/  @!P1 NANOSLEEP.SYNCS 0x989680 ;  /* 0x009896800000995d */ /* 0x004fea0003900000 */
[----:B------:R-:W2:Y:S02]  /*10780*/  @!P1 SYNCS.PHASECHK.TRANS64 P1, [R7+URZ+0x28850], R4 ;  /* 0x02885004070095a7 */ /* 0x000ea4000802007f */
[----:B--2---:R-:W-:Y:S05]  /*10790*/  @!P1 BRA `(.L_x_8883) ;  /* 0xfffffffc00ec9947 */ /* 0x004fea000383ffff */
[----:B------:R-:W-:Y:S05]  /*107a0*/  BRA `(.L_x_8880) ;  /* 0xffffff4000007947 */ /* 0x000fea000383ffff */
.L_x_8891:
[----:B-1----:R-:W-:-:S04]  /*107b0*/  IMAD.U32 R5, RZ, RZ, UR6 ;  /* 0x00000006ff057e24 */ /* 0x002fc8000f8e00ff */
[----:B------:R1:W2:Y:S03]  /*107c0*/  SYNCS.PHASECHK.TRANS64.TRYWAIT P1, [R5+URZ+0x28830], R4 ;  /* 0x02883004050075a7 */ /* 0x0002a6000802017f */
[----:B--2---:R-:W-:Y:S05]  /*107d0*/  @!P1 NANOSLEEP.SYNCS 0x989680 ;  /* 0x009896800000995d */ /* 0x004fea0003900000 */
[----:B------:R-:W2:Y:S02]  /*107e0*/  @!P1 SYNCS.PHASECHK.TRANS64 P1, [R5+URZ+0x28830], R4 ;  /* 0x02883004050095a7 */ /* 0x000ea4000802007f */
[----:B--2---:R-:W-:Y:S05]  /*107f0*/  @!P1 BRA `(.L_x_8891) ;  /* 0xfffffffc00ec9947 */ /* 0x004fea000383ffff */
[----:B------:R-:W-:Y:S05]  /*10800*/  BRA `(.L_x_8888) ;  /* 0xffffff6c00887947 */ /* 0x000fea000383ffff */
.L_x_8895:
[----:B-1----:R-:W-:-:S04]  /*10810*/  MOV R5, UR6 ;  /* 0x0000000600057c02 */ /* 0x002fc80008000f00 */
[----:B------:R1:W2:Y:S03]  /*10820*/  SYNCS.PHASECHK.TRANS64.TRYWAIT P1, [R5+URZ+0x28850], R4 ;  /* 0x02885004050075a7 */ /* 0x0002a6000802017f */
[----:B--2---:R-:W-:Y:S05]  /*10830*/  @!P1 NANOSLEEP.SYNCS 0x989680 ;  /* 0x009896800000995d */ /* 0x004fea0003900000 */
[----:B------:R-:W2:Y:S02]  /*10840*/  @!P1 SYNCS.PHASECHK.TRANS64 P1, [R5+URZ+0x28850], R4 ;  /* 0x02885004050095a7 */ /* 0x000ea4000802007f */
[----:B--2---:R-:W-:Y:S05]  /*10850*/  @!P1 BRA `(.L_x_8895) ;  /* 0xfffffffc00ec9947 */ /* 0x004fea000383ffff */
[----:B------:R-:W-:Y:S05]  /*10860*/  BRA `(.L_x_8892) ;  /* 0xffffff7000547947 */ /* 0x000fea000383ffff */
.L_x_8902:
[----:B-1----:R-:W-:-:S04]  /*10870*/  IMAD.U32 R6, RZ, RZ, UR5 ;  /* 0x00000005ff067e24 */ /* 0x002fc8000f8e00ff */
[----:B------:R1:W2:Y:S03]  /*10880*/  SYNCS.PHASECHK.TRANS64.TRYWAIT P1, [R6+URZ+0x28850], R5 ;  /* 0x02885005060075a7 */ /* 0x0002a6000802017f */
[----:B--2---:R-:W-:Y:S05]  /*10890*/  @!P1 NANOSLEEP.SYNCS 0x989680 ;  /* 0x009896800000995d */ /* 0x004fea0003900000 */
[----:B------:R-:W2:Y:S02]  /*108a0*/  @!P1 SYNCS.PHASECHK.TRANS64 P1, [R6+URZ+0x28850], R5 ;  /* 0x02885005060095a7 */ /* 0x000ea4000802007f */
[----:B--2---:R-:W-:Y:S05]  /*108b0*/  @!P1 BRA `(.L_x_8902) ;  /* 0xfffffffc00ec9947 */ /* 0x004fea000383ffff */
[----:B------:R-:W-:Y:S05]  /*108c0*/  BRA `(.L_x_8901) ;  /* 0xffffff94003c7947 */ /* 0x000fea000383ffff */
.L_x_8933:
        /* <DEDUP_REMOVED lines=10> */
.L_x_8986:
[----:B------:R-:W-:Y:S05]  /*10970*/  BRA `(.L_x_8987) ;  /* 0xffffffc800287947 */ /* 0x000fea000383ffff */
.L_x_8936:
[----:B0-----:R0:W1:Y:S02]  /*10980*/  SYNCS.PHASECHK.TRANS64.TRYWAIT P0, [R7+URZ+0x28840], R2 ;  /* 0x02884002070075a7 */ /* 0x001064000800017f */
[----:B-1----:R-:W-:Y:S05]  /*10990*/  @!P0 NANOSLEEP.SYNCS 0x989680 ;  /* 0x009896800000895d */ /* 0x002fea0003900000 */
[----:B------:R-:W1:Y:S02]  /*109a0*/  @!P0 SYNCS.PHASECHK.TRANS64 P0, [R7+URZ+0x28840], R2 ;  /* 0x02884002070085a7 */ /* 0x000e64000800007f */
[----:B-1----:R-:W-:Y:S05]  /*109b0*/  @!P0 BRA `(.L_x_8936) ;  /* 0xfffffffc00f08947 */ /* 0x002fea000383ffff */
[----:B------:R-:W-:Y:S05]  /*109c0*/  BRA `(.L_x_8988) ;  /* 0xffffffcc00207947 */ /* 0x000fea000383ffff */
.L_x_8937:
        /* <DEDUP_REMOVED lines=8> */
.L_x_8990:
[----:B------:R-:W-:Y:S05]  /*10a50*/  BSYNC B0 ;  /* 0x0000000000007941 */ /* 0x000fea0003800000 */
.L_x_8989:
        /* <DEDUP_REMOVED lines=9> */
.L_x_8991:
        /* <DEDUP_REMOVED lines=8> */
.L_x_8992:
[----:B------:R-:W-:Y:S01]  /*10b70*/  @!PT LDS RZ, [RZ] ;  /* 0x00000000fffff984 */ /* 0x000fe20000000800 */
[----:B------:R-:W-:Y:S01]  /*10b80*/  @!PT LDS RZ, [RZ] ;  /* 0x00000000fffff984 */ /* 0x000fe20000000800 */
[----:B------:R-:W-:Y:S01]  /*10b90*/  @!PT LDS RZ, [RZ] ;  /* 0x00000000fffff984 */ /* 0x000fe20000000800 */
[----:B------:R0:W-:Y:S04]  /*10ba0*/  @P0 LDGSTS.E.BYPASS.LTC128B.128 [R9+0x18400], desc[UR50][R2.64], !P3 ;  /* 0x1840000002090fae */ /* 0x0001e8000d901d72 */
[----:B------:R0:W-:Y:S01]  /*10bb0*/  @P0 LDGSTS.E.BYPASS.LTC128B.128 [R9+0x1c400], desc[UR50][R2.64+0x80], !P2 ;  /* 0x1c40008002090fae */ /* 0x0001e2000d101d72 */
[----:B------:R-:W-:Y:S01]  /*10bc0*/  ISETP.GE.AND P0, PT, R6, 0x11, PT ;  /* 0x000000110600780c */ /* 0x000fe20003f06270 */
[----:B------:R-:W-:-:S12]  /*10bd0*/  IMAD.MOV.U32 R13, RZ, RZ, R4 ;  /* 0x000000ffff0d7224 */ /* 0x000fd800078e0004 */
[----:B------:R-:W-:Y:S01]  /*10be0*/  @P0 IMAD R25, R5, 0x2, R16 ;  /* 0x0000000205190824 */ /* 0x000fe200078e0210 */
[----:B0-----:R-:W-:-:S07]  /*10bf0*/  MOV R8, R14 ;  /* 0x0000000e00087202 */ /* 0x001fce0000000f00 */
[----:B------:R-:W-:Y:S05]  /*10c00*/  WARPSYNC.COLLECTIVE R15, `(.L_x_8993) ;  /* 0x000000000f087348 */ /* 0x000fea0003c00000 */
[----:B------:R0:W1:Y:S02]  /*10c10*/  SHFL.IDX P6, R14, R13, R12, R11 ;  /* 0x0000000c0d0e7389 */ /* 0x00006400000c000b */
[----:B01----:R-:W-:Y:S01]  /*10c20*/  ENDCOLLECTIVE ;  /* 0x000000000000791b */ /* 0x003fe20003800000 */
.L_x_8993:
[----:B------:R-:W-:Y:S02]  /*10c30*/  IMAD.MOV.U32 R13, RZ, RZ, R0 ;  /* 0x000000ffff0d7224 */ /* 0x000fe400078e0000 */
[----:B------:R-:W-:Y:S01]  /*10c40*/  IMAD.MOV.U32 R12, RZ, RZ, 0x2 ;  /* 0x00000002ff0c7424 */ /* 0x000fe200078e00ff */
[----:B------:R-:W-:-:S05]  /*10c50*/  @P0 LEA R14, P1, R35, R14, 0x1 ;  /* 0x0000000e230e0211 */ /* 0x000fca00078208ff */
[----:B------:R-:W-:-:S08]  /*10c60*/  @P0 IMAD.MOV.U32 R2, RZ, RZ, R14 ;  /* 0x000000ffff020224 */ /* 0x000fd000078e000e */
[----:B------:R-:W-:Y:S05]  /*10c70*/  WARPSYNC.COLLECTIVE R15, `(.L_x_8994) ;  /* 0x000000000f087348 */ /* 0x000fea0003c00000 */
[----:B------:R0:W1:Y:S02]  /*10c80*/  SHFL.IDX P6, R14, R13, R12, R11 ;  /* 0x0000000c0d0e7389 */ /* 0x00006400000c000b */
[----:B01----:R-:W-:Y:S01]  /*10c90*/  ENDCOLLECTIVE ;  /* 0x000000000000791b */ /* 0x003fe20003800000 */
.L_x_8994:
        /* <DEDUP_REMOVED lines=13> */
.L_x_8995:
[----:B------:R-:W-:Y:S02]  /*10d70*/  @P0 IMAD R21, R5, 0x2, R16 ;  /* 0x0000000205150824 */ /* 0x000fe400078e0210 */
[----:B------:R-:W-:Y:S01]  /*10d80*/  IMAD.MOV.U32 R13, RZ, RZ, R0 ;  /* 0x000000ffff0d7224 */ /* 0x000fe200078e0000 */
[----:B------:R-:W-:Y:S02]  /*10d90*/  MOV R12, 0x3 ;  /* 0x00000003000c7802 */ /* 0x000fe40000000f00 */
[----:B------:R-:W-:-:S04]  /*10da0*/  @P0 LEA R14, P1, R35, R14, 0x1 ;  /* 0x0000000e230e0211 */ /* 0x000fc800078208ff */
[----:B------:R-:W-:Y:S01]  /*10db0*/  @P0 IADD3.X R9, RZ, R8, RZ, P1, !PT ;  /* 0x00000008ff090210 */ /* 0x000fe20000ffe4ff */
[----:B------:R-:W-:-:S08]  /*10dc0*/  @P0 IMAD.MOV.U32 R2, RZ, RZ, R14 ;  /* 0x000000ffff020224 */ /* 0x000fd000078e000e */
[----:B------:R-:W-:Y:S05]  /*10dd0*/  WARPSYNC.COLLECTIVE R15, `(.L_x_8996) ;  /* 0x000000000f087348 */ /* 0x000fea0003c00000 */
[----:B------:R0:W1:Y:S02]  /*10de0*/  SHFL.IDX P6, R14, R13, R12, R11 ;  /* 0x0000000c0d0e7389 */ /* 0x00006400000c000b */
[----:B01----:R-:W-:Y:S01]  /*10df0*/  ENDCOLLECTIVE ;  /* 0x000000000000791b */ /* 0x003fe20003800000 */
.L_x_8996:
        /* <DEDUP_REMOVED lines=12> */
.L_x_8997:
        /* <DEDUP_REMOVED lines=9> */
.L_x_8998:
        /* <DEDUP_REMOVED lines=12> */
.L_x_8999:
        /* <DEDUP_REMOVED lines=8> */
.L_x_9000:
        /* <DEDUP_REMOVED lines=13> */
.L_x_9001:
[----:B------:R-:W-:Y:S01]  /*11160*/  @P0 LEA R25, R5, R16, 0x1 ;  /* 0x0000001005190211 */ /* 0x000fe200078e08ff */
[----:B------:R-:W-:Y:S02]  /*11170*/  IMAD.MOV.U32 R13, RZ, RZ, R0 ;  /* 0x000000ffff0d7224 */ /* 0x000fe400078e0000 */
[----:B------:R-:W-:Y:S01]  /*11180*/  IMAD.MOV.U32 R12, RZ, RZ, 0x6 ;  /* 0x00000006ff0c7424 */ /* 0x000fe200078e00ff */
[----:B------:R-:W-:-:S05]  /*11190*/  @P0 LEA R14, P1, R35, R14, 0x1 ;  /* 0x0000000e230e0211 */ /* 0x000fca00078208ff */
[----:B------:R-:W-:-:S08]  /*111a0*/  @P0 IMAD.MOV.U32 R2, RZ, RZ, R14 ;  /* 0x000000ffff020224 */ /* 0x000fd000078e000e */
[----:B------:R-:W-:Y:S05]  /*111b0*/  WARPSYNC.COLLECTIVE R15, `(.L_x_9002) ;  /* 0x000000000f087348 */ /* 0x000fea0003c00000 */
[----:B------:R0:W1:Y:S02]  /*111c0*/  SHFL.IDX P6, R14, R13, R12, R11 ;  /* 0x0000000c0d0e7389 */ /* 0x00006400000c000b */
[----:B01----:R-:W-:Y:S01]  /*111d0*/  ENDCOLLECTIVE ;  /* 0x000000000000791b */ /* 0x003fe20003800000 */
.L_x_9002:
        /* <DEDUP_REMOVED lines=13> */
.L_x_9003:
        /* <DEDUP_REMOVED lines=8> */
.L_x_9004:
        /* <DEDUP_REMOVED lines=12> */
.L_x_9005:
[----:B------:R-:W-:Y:S05]  /*113f0*/  BRA `(.L_x_9006) ;  /* 0xffffffc800147947 */ /* 0x000fea000383ffff */
.L_x_8942:
[----:B------:R-:W-:Y:S01]  /*11400*/  MOV R13, R4 ;  /* 0x00000004000d7202 */ /* 0x000fe20000000f00 */
[----:B------:R-:W-:Y:S02]  /*11410*/  IMAD.MOV.U32 R12, RZ, RZ, RZ ;  /* 0x000000ffff0c7224 */ /* 0x000fe400078e00ff */
[----:B------:R-:W-:Y:S02]  /*11420*/  IMAD.MOV.U32 R11, RZ, RZ, 0x181f ;  /* 0x0000181fff0b7424 */ /* 0x000fe400078e00ff */
[----:B------:R-:W-:Y:S02]  /*11430*/  IMAD.MOV.U32 R15, RZ, RZ, -0x1 ;  /* 0xffffffffff0f7424 */ /* 0x000fe400078e00ff */
[----:B------:R-:W-:-:S07]  /*11440*/  IMAD.U32 R6, RZ, RZ, UR43 ;  /* 0x0000002bff067e24 */ /* 0x000fce000f8e00ff */
[----:B------:R-:W-:Y:S05]  /*11450*/  WARPSYNC.COLLECTIVE R15, `(.L_x_9007) ;  /* 0x000000000f087348 */ /* 0x000fea0003c00000 */
[----:B------:R0:W1:Y:S02]  /*11460*/  SHFL.IDX P6, R14, R13, R12, R11 ;  /* 0x0000000c0d0e7389 */ /* 0x00006400000c000b */
[----:B01----:R-:W-:Y:S01]  /*11470*/  ENDCOLLECTIVE ;  /* 0x000000000000791b */ /* 0x003fe20003800000 */
.L_x_9007:
[----:B------:R-:W-:-:S05]  /*11480*/  IMAD R5, R6, 0x80, R37 ;  /* 0x0000008006057824 */ /* 0x000fca00078e0225 */
[C---:B------:R-:W-:Y:S02]  /*11490*/  ISETP.GE.AND P0, PT, R5.reuse, UR38, PT ;  /* 0x0000002605007c0c */ /* 0x040fe4000bf06270 */
[----:B------:R-:W-:Y:S02]  /*114a0*/  IADD3 R6, R5, 0x10, RZ ;  /* 0x0000001005067810 */ /* 0x000fe40007ffe0ff */
[----:B------:R-:W-:Y:S01]  /*114b0*/  MOV R13, R0 ;  /* 0x00000000000d7202 */ /* 0x000fe20000000f00 */
[----:B------:R-:W-:-:S08]  /*114c0*/  IMAD.MOV.U32 R2, RZ, RZ, R14 ;  /* 0x000000ffff027224 */ /* 0x000fd000078e000e */
[----:B------:R-:W-:Y:S05]  /*114d0*/  WARPSYNC.COLLECTIVE R15, `(.L_x_9008) ;  /* 0x000000000f087348 */ /* 0x000fea0003c00000 */
[----:B------:R0:W1:Y:S02]  /*114e0*/  SHFL.IDX P6, R14, R13, R12, R11 ;  /* 0x0000000c0d0e7389 */ /* 0x00006400000c000b */
[----:B01----:R-:W-:Y:S01]  /*114f0*/  ENDCOLLECTIVE ;  /* 0x000000000000791b */ /* 0x003fe20003800000 */
.L_x_9008:
        /* <DEDUP_REMOVED lines=8> */
.L_x_9009:
        /* <DEDUP_REMOVED lines=11> */
.L_x_9010:
        /* <DEDUP_REMOVED lines=8> */
.L_x_9011:
[----:B------:R-:W-:Y:S02]  /*116b0*/  VIADD R6, R5, 0x20 ;  /* 0x0000002005067836 */ /* 0x000fe40000000000 */
[----:B------:R-:W-:-:S05]  /*116c0*/  @!P0 IMAD.MOV.U32 R3, RZ, RZ, R7 ;  /* 0x000000ffff038224 */ /* 0x000fca00078e0007 */
        /* <DEDUP_REMOVED lines=11> */
.L_x_9012:
[----:B------:R-:W-:Y:S02]  /*11780*/  IMAD.MOV.U32 R13, RZ, RZ, R4 ;  /* 0x000000ffff0d7224 */ /* 0x000fe400078e0004 */
[----:B------:R-:W-:Y:S01]  /*11790*/  IMAD.MOV.U32 R12, RZ, RZ, 0x3 ;  /* 0x00000003ff0c7424 */ /* 0x000fe200078e00ff */
[----:B------:R-:W-:-:S05]  /*117a0*/  @!P0 LEA R14, P1, R35, R14, 0x1 ;  /* 0x0000000e230e8211 */ /* 0x000fca00078208ff */
[----:B------:R-:W-:-:S08]  /*117b0*/  @!P0 IMAD.MOV.U32 R2, RZ, RZ, R14 ;  /* 0x000000ffff028224 */ /* 0x000fd000078e000e */
[----:B------:R-:W-:Y:S05]  /*117c0*/  WARPSYNC.COLLECTIVE R15, `(.L_x_9013) ;  /* 0x000000000f087348 */ /* 0x000fea0003c00000 */
[----:B------:R0:W1:Y:S02]  /*117d0*/  SHFL.IDX P6, R14, R13, R12, R11 ;  /* 0x0000000c0d0e7389 */ /* 0x00006400000c000b */
[----:B01----:R-:W-:Y:S01]  /*117e0*/  ENDCOLLECTIVE ;  /* 0x000000000000791b */ /* 0x003fe20003800000 */
.L_x_9013:
        /* <DEDUP_REMOVED lines=14> */
.L_x_9014:
[----:B------:R-:W-:Y:S01]  /*118d0*/  MOV R13, R4 ;  /* 0x00000004000d7202 */ /* 0x000fe20000000f00 */
[----:B------:R-:W-:Y:S01]  /*118e0*/  IMAD.MOV.U32 R12, RZ, RZ, 0x4 ;  /* 0x00000004ff0c7424 */ /* 0x000fe200078e00ff */
[----:B------:R-:W-:-:S05]  /*118f0*/  @!P0 LEA R14, P1, R35, R14, 0x1 ;  /* 0x0000000e230e8211 */ /* 0x000fca00078208ff */
[----:B------:R-:W-:-:S08]  /*11900*/  @!P0 IMAD.MOV.U32 R2, RZ, RZ, R14 ;  /* 0x000000ffff028224 */ /* 0x000fd000078e000e */
[----:B------:R-:W-:Y:S05]  /*11910*/  WARPSYNC.COLLECTIVE R15, `(.L_x_9015) ;  /* 0x000000000f087348 */ /* 0x000fea0003c00000 */
[----:B------:R0:W1:Y:S02]  /*11920*/  SHFL.IDX P6, R14, R13, R12, R11 ;  /* 0x0000000c0d0e7389 */ /* 0x00006400000c000b */
[----:B01----:R-:W-:Y:S01]  /*11930*/  ENDCOLLECTIVE ;  /* 0x000000000000791b */ /* 0x003fe20003800000 */
.L_x_9015:
        /* <DEDUP_REMOVED lines=14> */
.L_x_9016:
        /* <DEDUP_REMOVED lines=8> */
.L_x_9017:
        /* <DEDUP_REMOVED lines=13> */
.L_x_9018:
[----:B------:R-:W-:Y:S02]  /*11b70*/  IMAD.MOV.U32 R13, RZ, RZ, R4 ;  /* 0x000000ffff0d7224 */ /* 0x000fe400078e0004 */
[----:B------:R-:W-:Y:S01]  /*11b80*/  IMAD.MOV.U32 R12, RZ, RZ, 0x6 ;  /* 0x00000006ff0c7424 */ /* 0x000fe200078e00ff */
[----:B------:R-:W-:-:S05]  /*11b90*/  @!P0 LEA R14, P1, R35, R14, 0x1 ;  /* 0x0000000e230e8211 */ /* 0x000fca00078208ff */
[----:B------:R-:W-:-:S08]  /*11ba0*/  @!P0 IMAD.MOV.U32 R2, RZ, RZ, R14 ;  /* 0x000000ffff028224 */ /* 0x000fd000078e000e */
[----:B------:R-:W-:Y:S05]  /*11bb0*/  WARPSYNC.COLLECTIVE R15, `(.L_x_9019) ;  /* 0x000000000f087348 */ /* 0x000fea0003c00000 */
[----:B------:R0:W1:Y:S02]  /*11bc0*/  SHFL.IDX P6, R14, R13, R12, R11 ;  /* 0x0000000c0d0e7389 */ /* 0x00006400000c000b */
[----:B01----:R-:W-:Y:S01]  /*11bd0*/  ENDCOLLECTIVE ;  /* 0x000000000000791b */ /* 0x003fe20003800000 */
.L_x_9019:
[----:B------:R-:W-:Y:S01]  /*11be0*/  @!P0 IMAD.X R7, RZ, RZ, R6, P1 ;  /* 0x000000ffff078224 */ /* 0x000fe200008e0606 */
[----:B------:R-:W-:-:S03]  /*11bf0*/  IADD3 R6, R5, 0x60, RZ ;  /* 0x0000006005067810 */ /* 0x000fc60007ffe0ff */
        /* <DEDUP_REMOVED lines=12> */
.L_x_9020:
        /* <DEDUP_REMOVED lines=8> */
.L_x_9021:
[----:B------:R-:W-:-:S05]  /*11d40*/  @!P0 IMAD.MOV.U32 R3, RZ, RZ, R7 ;  /* 0x000000ffff038224 */ /* 0x000fca00078e0007 */
[----:B------:R-:W-:Y:S01]  /*11d50*/  @!PT LDS RZ, [RZ] ;  /* 0x00000000fffff984 */ /* 0x000fe20000000800 */
[----:B------:R-:W-:Y:S01]  /*11d60*/  @!PT LDS RZ, [RZ] ;  /* 0x00000000fffff984 */ /* 0x000fe20000000800 */
[----:B------:R-:W-:Y:S01]  /*11d70*/  @!PT LDS RZ, [RZ] ;  /* 0x00000000fffff984 */ /* 0x000fe20000000800 */
[----:B------:R0:W-:Y:S04]  /*11d80*/  @!P0 LDGSTS.E.BYPASS.LTC128B.128 [R33+0x13400], desc[UR50][R2.64], !P4 ;  /* 0x1340000002218fae */ /* 0x0001e8000e101d72 */
[----:B------:R0:W-:Y:S01]  /*11d90*/  @!P0 LDGSTS.E.BYPASS.LTC128B.128 [R33+0x17400], desc[UR50][R2.64+0x80], !P5 ;  /* 0x1740008002218fae */ /* 0x0001e2000e901d72 */
[----:B------:R-:W-:Y:S01]  /*11da0*/  IMAD.MOV.U32 R13, RZ, RZ, R0 ;  /* 0x000000ffff0d7224 */ /* 0x000fe200078e0000 */
[----:B------:R-:W-:-:S07]  /*11db0*/  MOV R6, R14 ;  /* 0x0000000e00067202 */ /* 0x000fce0000000f00 */
[----:B0-----:R-:W-:Y:S05]  /*11dc0*/  WARPSYNC.COLLECTIVE R15, `(.L_x_9022) ;  /* 0x000000000f087348 */ /* 0x001fea0003c00000 */
[----:B------:R1:W2:Y:S02]  /*11dd0*/  SHFL.IDX P6, R14, R13, R12, R11 ;  /* 0x0000000c0d0e7389 */ /* 0x0002a400000c000b */
[----:B012---:R-:W-:Y:S01]  /*11de0*/  ENDCOLLECTIVE ;  /* 0x000000000000791b */ /* 0x007fe20003800000 */
.L_x_9022:
[----:B------:R-:W-:Y:S05]  /*11df0*/  BRA `(.L_x_9023) ;  /* 0xffffffc800387947 */ /* 0x000fea000383ffff */
.L_x_8945:
[----:B0-----:R0:W1:Y:S02]  /*11e00*/  SYNCS.PHASECHK.TRANS64.TRYWAIT P0, [R16+URZ+0x28820], R3 ;  /* 0x02882003100075a7 */ /* 0x001064000800017f */
[----:B-1----:R-:W-:Y:S05]  /*11e10*/  @!P0 NANOSLEEP.SYNCS 0x989680 ;  /* 0x009896800000895d */ /* 0x002fea0003900000 */
[----:B------:R-:W1:Y:S02]  /*11e20*/  @!P0 SYNCS.PHASECHK.TRANS64 P0, [R16+URZ+0x28820], R3 ;  /* 0x02882003100085a7 */ /* 0x000e64000800007f */
[----:B-1----:R-:W-:Y:S05]  /*11e30*/  @!P0 BRA `(.L_x_8945) ;  /* 0xfffffffc00f08947 */ /* 0x002fea000383ffff */
[----:B------:R-:W-:Y:S05]  /*11e40*/  BRA `(.L_x_9024) ;  /* 0xffffffc800907947 */ /* 0x000fea000383ffff */
.L_x_8949:
[----:B0-----:R0:W1:Y:S02]  /*11e50*/  SYNCS.PHASECHK.TRANS64.TRYWAIT P0, [R6+URZ+0x28840], R3 ;  /* 0x02884003060075a7 */ /* 0x001064000800017f */
[----:B-1----:R-:W-:Y:S05]  /*11e60*/  @!P0 NANOSLEEP.SYNCS 0x989680 ;  /* 0x009896800000895d */ /* 0x002fea0003900000 */
[----:B------:R-:W1:Y:S02]  /*11e70*/  @!P0 SYNCS.PHASECHK.TRANS64 P0, [R6+URZ+0x28840], R3 ;  /* 0x02884003060085a7 */ /* 0x000e64000800007f */
[----:B-1----:R-:W-:Y:S05]  /*11e80*/  @!P0 BRA `(.L_x_8949) ;  /* 0xfffffffc00f08947 */ /* 0x002fea000383ffff */
[----:B------:R-:W-:Y:S05]  /*11e90*/  BRA `(.L_x_9025) ;  /* 0xffffffcc00507947 */ /* 0x000fea000383ffff */
.L_x_8950:
        /* <DEDUP_REMOVED lines=8> */
.L_x_9027:
[----:B------:R-:W-:Y:S05]  /*11f20*/  BSYNC B1 ;  /* 0x0000000000017941 */ /* 0x000fea0003800000 */
.L_x_9026:
[----:B------:R-:W-:Y:S01]  /*11f30*/  IMAD.MOV.U32 R13, RZ, RZ, R8 ;  /* 0x000000ffff0d7224 */ /* 0x000fe200078e0008 */
[----:B------:R-:W-:Y:S01]  /*11f40*/  MOV R15, 0xffffffff ;  /* 0xffffffff000f7802 */ /* 0x000fe20000000f00 */
[----:B------:R-:W-:Y:S02]  /*11f50*/  IMAD.MOV.U32 R12, RZ, RZ, RZ ;  /* 0x000000ffff0c7224 */ /* 0x000fe400078e00ff */
[----:B------:R-:W-:Y:S02]  /*11f60*/  IMAD.MOV.U32 R11, RZ, RZ, 0x181f ;  /* 0x0000181fff0b7424 */ /* 0x000fe400078e00ff */
[----:B------:R-:W-:Y:S02]  /*11f70*/  IMAD.MOV.U32 R3, RZ, RZ, R14 ;  /* 0x000000ffff037224 */ /* 0x000fe400078e000e */
[----:B------:R-:W-:-:S07]  /*11f80*/  IMAD.SHL.U32 R5, R35, 0x2, RZ ;  /* 0x0000000223057824 */ /* 0x000fce00078e00ff */
[----:B------:R-:W-:Y:S05]  /*11f90*/  WARPSYNC.COLLECTIVE R15, `(.L_x_9028) ;  /* 0x000000000f087348 */ /* 0x000fea0003c00000 */
[----:B------:R0:W1:Y:S02]  /*11fa0*/  SHFL.IDX P6, R14, R13, R12, R11 ;  /* 0x0000000c0d0e7389 */ /* 0x00006400000c000b */
[----:B01----:R-:W-:Y:S01]  /*11fb0*/  ENDCOLLECTIVE ;  /* 0x000000000000791b */ /* 0x003fe20003800000 */
.L_x_9028:
[----:B------:R-:W-:Y:S01]  /*11fc0*/  IMAD R7, R7, 0x2, R16 ;  /* 0x0000000207077824 */ /* 0x000fe200078e0210 */
[----:B------:R-:W-:Y:S01]  /*11fd0*/  MOV R13, R9 ;  /* 0x00000009000d7202 */ /* 0x000fe20000000f00 */
[----:B------:R-:W-:Y:S02]  /*11fe0*/  IMAD.MOV.U32 R12, RZ, RZ, 0x1 ;  /* 0x00000001ff0c7424 */ /* 0x000fe400078e00ff */
[----:B------:R-:W-:-:S07]  /*11ff0*/  IMAD.MOV.U32 R2, RZ, RZ, R14 ;  /* 0x000000ffff027224 */ /* 0x000fce00078e000e */
[----:B------:R-:W-:Y:S05]  /*12000*/  WARPSYNC.COLLECTIVE R15, `(.L_x_9029) ;  /* 0x000000000f087348 */ /* 0x000fea0003c00000 */
[----:B------:R0:W1:Y:S02]  /*12010*/  SHFL.IDX P6, R14, R13, R12, R11 ;  /* 0x0000000c0d0e7389 */ /* 0x00006400000c000b */
[----:B01----:R-:W-:Y:S01]  /*12020*/  ENDCOLLECTIVE ;  /* 0x000000000000791b */ /* 0x003fe20003800000 */
.L_x_9029:
        /* <DEDUP_REMOVED lines=12> */
.L_x_9030:
[----:B------:R-:W-:Y:S02]  /*120f0*/  IMAD.MOV.U32 R13, RZ, RZ, R9 ;  /* 0x000000ffff0d7224 */ /* 0x000fe400078e0009 */
[----:B------:R-:W-:Y:S02]  /*12100*/  IMAD.MOV.U32 R12, RZ, RZ, 0x2 ;  /* 0x00000002ff0c7424 */ /* 0x000fe400078e00ff */
[----:B------:R-:W-:-:S07]  /*12110*/  IMAD.MOV.U32 R2, RZ, RZ, R14 ;  /* 0x000000ffff027224 */ /* 0x000fce00078e000e */
[----:B------:R-:W-:Y:S05]  /*12120*/  WARPSYNC.COLLECTIVE R15, `(.L_x_9031) ;  /* 0x000000000f087348 */ /* 0x000fea0003c00000 */
[----:B------:R0:W1:Y:S02]  /*12130*/  SHFL.IDX P6, R14, R13, R12, R11 ;  /* 0x0000000c0d0e7389 */ /* 0x00006400000c000b */
[----:B01----:R-:W-:Y:S01]  /*12140*/  ENDCOLLECTIVE ;  /* 0x000000000000791b */ /* 0x003fe20003800000 */
.L_x_9031:
        /* <DEDUP_REMOVED lines=12> */
.L_x_9032:
[----:B------:R-:W-:Y:S02]  /*12210*/  IMAD.MOV.U32 R13, RZ, RZ, R9 ;  /* 0x000000ffff0d7224 */ /* 0x000fe400078e0009 */
[----:B------:R-:W-:Y:S01]  /*12220*/  IMAD.MOV.U32 R12, RZ, RZ, 0x3 ;  /* 0x00000003ff0c7424 */ /* 0x000fe200078e00ff */
[----:B------:R-:W-:-:S07]  /*12230*/  MOV R2, R14 ;  /* 0x0000000e00027202 */ /* 0x000fce0000000f00 */
[----:B------:R-:W-:Y:S05]  /*12240*/  WARPSYNC.COLLECTIVE R15, `(.L_x_9033) ;  /* 0x000000000f087348 */ /* 0x000fea0003c00000 */
[----:B------:R0:W1:Y:S02]  /*12250*/  SHFL.IDX P6, R14, R13, R12, R11 ;  /* 0x0000000c0d0e7389 */ /* 0x00006400000c000b */
[----:B01----:R-:W-:Y:S01]  /*12260*/  ENDCOLLECTIVE ;  /* 0x000000000000791b */ /* 0x003fe20003800000 */
.L_x_9033:
        /* <DEDUP_REMOVED lines=12> */
.L_x_9034:
[----:B------:R-:W-:Y:S02]  /*12330*/  IMAD.MOV.U32 R13, RZ, RZ, R9 ;  /* 0x000000ffff0d7224 */ /* 0x000fe400078e0009 */
[----:B------:R-:W-:Y:S02]  /*12340*/  IMAD.MOV.U32 R12, RZ, RZ, 0x4 ;  /* 0x00000004ff0c7424 */ /* 0x000fe400078e00ff */
[----:B------:R-:W-:-:S07]  /*12350*/  IMAD.MOV.U32 R2, RZ, RZ, R14 ;  /* 0x000000ffff027224 */ /* 0x000fce00078e000e */
[----:B------:R-:W-:Y:S05]  /*12360*/  WARPSYNC.COLLECTIVE R15, `(.L_x_9035) ;  /* 0x000000000f087348 */ /* 0x000fea0003c00000 */
[----:B------:R0:W1:Y:S02]  /*12370*/  SHFL.IDX P6, R14, R13, R12, R11 ;  /* 0x0000000c0d0e7389 */ /* 0x00006400000c000b */
[----:B01----:R-:W-:Y:S01]  /*12380*/  ENDCOLLECTIVE ;  /* 0x000000000000791b */ /* 0x003fe20003800000 */
.L_x_9035:
        /* <DEDUP_REMOVED lines=12> */
.L_x_9036:
[----:B------:R-:W-:Y:S01]  /*12450*/  IMAD.MOV.U32 R13, RZ, RZ, R9 ;  /* 0x000000ffff0d7224 */ /* 0x000fe200078e0009 */
[----:B------:R-:W-:Y:S01]  /*12460*/  MOV R12, 0x5 ;  /* 0x00000005000c7802 */ /* 0x000fe20000000f00 */
[----:B------:R-:W-:-:S07]  /*12470*/  IMAD.MOV.U32 R2, RZ, RZ, R14 ;  /* 0x000000ffff027224 */ /* 0x000fce00078e000e */
[----:B------:R-:W-:Y:S05]  /*12480*/  WARPSYNC.COLLECTIVE R15, `(.L_x_9037) ;  /* 0x000000000f087348 */ /* 0x000fea0003c00000 */
[----:B------:R0:W1:Y:S02]  /*12490*/  SHFL.IDX P6, R14, R13, R12, R11 ;  /* 0x0000000c0d0e7389 */ /* 0x00006400000c000b */
[----:B01----:R-:W-:Y:S01]  /*124a0*/  ENDCOLLECTIVE ;  /* 0x000000000000791b */ /* 0x003fe20003800000 */
.L_x_9037:
        /* <DEDUP_REMOVED lines=12> */
.L_x_9038:
[----:B------:R-:W-:Y:S01]  /*12570*/  MOV R13, R9 ;  /* 0x00000009000d7202 */ /* 0x000fe20000000f00 */
[----:B------:R-:W-:Y:S02]  /*12580*/  IMAD.MOV.U32 R12, RZ, RZ, 0x6 ;  /* 0x00000006ff0c7424 */ /* 0x000fe400078e00ff */
[----:B------:R-:W-:-:S07]  /*12590*/  IMAD.MOV.U32 R2, RZ, RZ, R14 ;  /* 0x000000ffff027224 */ /* 0x000fce00078e000e */
[----:B------:R-:W-:Y:S05]  /*125a0*/  WARPSYNC.COLLECTIVE R15, `(.L_x_9039) ;  /* 0x000000000f087348 */ /* 0x000fea0003c00000 */
[----:B------:R0:W1:Y:S02]  /*125b0*/  SHFL.IDX P6, R14, R13, R12, R11 ;  /* 0x0000000c0d0e7389 */ /* 0x00006400000c000b */
[----:B01----:R-:W-:Y:S01]  /*125c0*/  ENDCOLLECTIVE ;  /* 0x000000000000791b */ /* 0x003fe20003800000 */
.L_x_9039:
        /* <DEDUP_REMOVED lines=12> */
.L_x_9040:
[----:B------:R-:W-:Y:S02]  /*12690*/  IMAD.MOV.U32 R13, RZ, RZ, R9 ;  /* 0x000000ffff0d7224 */ /* 0x000fe400078e0009 */
[----:B------:R-:W-:Y:S02]  /*126a0*/  IMAD.MOV.U32 R12, RZ, RZ, 0x7 ;  /* 0x00000007ff0c7424 */ /* 0x000fe400078e00ff */
[----:B------:R-:W-:-:S07]  /*126b0*/  IMAD.MOV.U32 R2, RZ, RZ, R14 ;  /* 0x000000ffff027224 */ /* 0x000fce00078e000e */
[----:B------:R-:W-:Y:S05]  /*126c0*/  WARPSYNC.COLLECTIVE R15, `(.L_x_9041) ;  /* 0x000000000f087348 */ /* 0x000fea0003c00000 */
[----:B------:R0:W1:Y:S02]  /*126d0*/  SHFL.IDX P6, R14, R13, R12, R11 ;  /* 0x0000000c0d0e7389 */ /* 0x00006400000c000b */
[----:B01----:R-:W-:Y:S01]  /*126e0*/  ENDCOLLECTIVE ;  /* 0x000000000000791b */ /* 0x003fe20003800000 */
.L_x_9041:
[----:B------:R-:W-:-:S04]  /*126f0*/  IADD3 R2, P0, R2, R5, RZ ;  /* 0x0000000502027210 */ /* 0x000fc80007f1e0ff */
[----:B------:R-:W-:-:S05]  /*12700*/  IADD3.X R3, RZ, R3, RZ, P0, !PT ;  /* 0x00000003ff037210 */ /* 0x000fca00007fe4ff */
        /* <DEDUP_REMOVED lines=10> */
.L_x_9042:
[----:B------:R-:W-:Y:S05]  /*127b0*/  BRA `(.L_x_9043) ;  /* 0xffffffc800247947 */ /* 0x000fea000383ffff */
.L_x_8955:
[----:B0-----:R0:W1:Y:S02]  /*127c0*/  SYNCS.PHASECHK.TRANS64.TRYWAIT P0, [R6+URZ+0x28860], R3 ;  /* 0x02886003060075a7 */ /* 0x001064000800017f */
[----:B-1----:R-:W-:Y:S05]  /*127d0*/  @!P0 NANOSLEEP.SYNCS 0x989680 ;  /* 0x009896800000895d */ /* 0x002fea0003900000 */
[----:B------:R-:W1:Y:S02]  /*127e0*/  @!P0 SYNCS.PHASECHK.TRANS64 P0, [R6+URZ+0x28860], R3 ;  /* 0x02886003060085a7 */ /* 0x000e64000800007f */
[----:B-1----:R-:W-:Y:S05]  /*127f0*/  @!P0 BRA `(.L_x_8955) ;  /* 0xfffffffc00f08947 */ /* 0x002fea000383ffff */
[----:B------:R-:W-:Y:S05]  /*12800*/  BRA `(.L_x_9044) ;  /* 0xffffffc800807947 */ /* 0x000fea000383ffff */
.L_x_8956:
        /* <DEDUP_REMOVED lines=8> */
.L_x_9046:
[----:B------:R-:W-:Y:S05]  /*12890*/  BSYNC B1 ;  /* 0x0000000000017941 */ /* 0x000fea0003800000 */
.L_x_9045:
        /* <DEDUP_REMOVED lines=9> */
.L_x_9047:
[----:B------:R-:W-:Y:S02]  /*12930*/  IMAD.MOV.U32 R13, RZ, RZ, R18 ;  /* 0x000000ffff0d7224 */ /* 0x000fe400078e0012 */
[----:B------:R-:W-:Y:S01]  /*12940*/  IMAD.MOV.U32 R12, RZ, RZ, 0x1 ;  /* 0x00000001ff0c7424 */ /* 0x000fe200078e00ff */
[----:B------:R-:W-:-:S13]  /*12950*/  IADD3 R2, P0, R14, R5, RZ ;  /* 0x000000050e027210 */ /* 0x000fda0007f1e0ff */
[----:B------:R-:W-:Y:S05]  /*12960*/  WARPSYNC.COLLECTIVE R15, `(.L_x_9048) ;  /* 0x000000000f087348 */ /* 0x000fea0003c00000 */
[----:B------:R0:W1:Y:S02]  /*12970*/  SHFL.IDX P6, R14, R13, R12, R11 ;  /* 0x0000000c0d0e7389 */ /* 0x00006400000c000b */
[----:B01----:R-:W-:Y:S01]  /*12980*/  ENDCOLLECTIVE ;  /* 0x000000000000791b */ /* 0x003fe20003800000 */
.L_x_9048:
        /* <DEDUP_REMOVED lines=13> */
.L_x_9049:
[----:B------:R-:W-:Y:S01]  /*12a60*/  IMAD.MOV.U32 R13, RZ, RZ, R18 ;  /* 0x000000ffff0d7224 */ /* 0x000fe200078e0012 */
[----:B------:R-:W-:Y:S02]  /*12a70*/  MOV R12, 0x2 ;  /* 0x00000002000c7802 */ /* 0x000fe40000000f00 */
[----:B------:R-:W-:-:S13]  /*12a80*/  IADD3 R2, P0, R14, R5, RZ ;  /* 0x000000050e027210 */ /* 0x000fda0007f1e0ff */
[----:B------:R-:W-:Y:S05]  /*12a90*/  WARPSYNC.COLLECTIVE R15, `(.L_x_9050) ;  /* 0x000000000f087348 */ /* 0x000fea0003c00000 */
[----:B------:R0:W1:Y:S02]  /*12aa0*/  SHFL.IDX P6, R14, R13, R12, R11 ;  /* 0x0000000c0d0e7389 */ /* 0x00006400000c000b */
[----:B01----:R-:W-:Y:S01]  /*12ab0*/  ENDCOLLECTIVE ;  /* 0x000000000000791b */ /* 0x003fe20003800000 */
.L_x_9050:
        /* <DEDUP_REMOVED lines=13> */
.L_x_9051:
[----:B------:R-:W-:Y:S01]  /*12b90*/  MOV R13, R18 ;  /* 0x00000012000d7202 */ /* 0x000fe20000000f00 */
[----:B------:R-:W-:Y:S01]  /*12ba0*/  IMAD.MOV.U32 R12, RZ, RZ, 0x3 ;  /* 0x00000003ff0c7424 */ /* 0x000fe200078e00ff */
[----:B------:R-:W-:-:S13]  /*12bb0*/  IADD3 R2, P0, R14, R5, RZ ;  /* 0x000000050e027210 */ /* 0x000fda0007f1e0ff */
[----:B------:R-:W-:Y:S05]  /*12bc0*/  WARPSYNC.COLLECTIVE R15, `(.L_x_9052) ;  /* 0x000000000f087348 */ /* 0x000fea0003c00000 */
[----:B------:R0:W1:Y:S02]  /*12bd0*/  SHFL.IDX P6, R14, R13, R12, R11 ;  /* 0x0000000c0d0e7389 */ /* 0x00006400000c000b */
[----:B01----:R-:W-:Y:S01]  /*12be0*/  ENDCOLLECTIVE ;  /* 0x000000000000791b */ /* 0x003fe20003800000 */
.L_x_9052:
        /* <DEDUP_REMOVED lines=13> */
.L_x_9053:
[----:B------:R-:W-:Y:S02]  /*12cc0*/  IMAD.MOV.U32 R13, RZ, RZ, R18 ;  /* 0x000000ffff0d7224 */ /* 0x000fe400078e0012 */
[----:B------:R-:W-:Y:S01]  /*12cd0*/  IMAD.MOV.U32 R12, RZ, RZ, 0x4 ;  /* 0x00000004ff0c7424 */ /* 0x000fe200078e00ff */
[----:B------:R-:W-:-:S13]  /*12ce0*/  IADD3 R2, P0, R14, R5, RZ ;  /* 0x000000050e027210 */ /* 0x000fda0007f1e0ff */
[----:B------:R-:W-:Y:S05]  /*12cf0*/  WARPSYNC.COLLECTIVE R15, `(.L_x_9054) ;  /* 0x000000000f087348 */ /* 0x000fea0003c00000 */
[----:B------:R0:W1:Y:S02]  /*12d00*/  SHFL.IDX P6, R14, R13, R12, R11 ;  /* 0x0000000c0d0e7389 */ /* 0x00006400000c000b */
[----:B01----:R-:W-:Y:S01]  /*12d10*/  ENDCOLLECTIVE ;  /* 0x000000000000791b */ /* 0x003fe20003800000 */
.L_x_9054:
        /* <DEDUP_REMOVED lines=13> */
.L_x_9055:
[----:B------:R-:W-:Y:S02]  /*12df0*/  IMAD.MOV.U32 R13, RZ, RZ, R18 ;  /* 0x000000ffff0d7224 */ /* 0x000fe400078e0012 */
[----:B------:R-:W-:Y:S01]  /*12e00*/  IMAD.MOV.U32 R12, RZ, RZ, 0x5 ;  /* 0x00000005ff0c7424 */ /* 0x000fe200078e00ff */
[----:B------:R-:W-:-:S13]  /*12e10*/  IADD3 R2, P0, R14, R5, RZ ;  /* 0x000000050e027210 */ /* 0x000fda0007f1e0ff */
[----:B------:R-:W-:Y:S05]  /*12e20*/  WARPSYNC.COLLECTIVE R15, `(.L_x_9056) ;  /* 0x000000000f087348 */ /* 0x000fea0003c00000 */
[----:B------:R0:W1:Y:S02]  /*12e30*/  SHFL.IDX P6, R14, R13, R12, R11 ;  /* 0x0000000c0d0e7389 */ /* 0x00006400000c000b */
[----:B01----:R-:W-:Y:S01]  /*12e40*/  ENDCOLLECTIVE ;  /* 0x000000000000791b */ /* 0x003fe20003800000 */
.L_x_9056:
        /* <DEDUP_REMOVED lines=13> */
.L_x_9057:
[----:B------:R-:W-:Y:S01]  /*12f20*/  IMAD.MOV.U32 R13, RZ, RZ, R18 ;  /* 0x000000ffff0d7224 */ /* 0x000fe200078e0012 */
[----:B------:R-:W-:Y:S02]  /*12f30*/  MOV R12, 0x6 ;  /* 0x00000006000c7802 */ /* 0x000fe40000000f00 */
[----:B------:R-:W-:-:S13]  /*12f40*/  IADD3 R2, P0, R14, R5, RZ ;  /* 0x000000050e027210 */ /* 0x000fda0007f1e0ff */
[----:B------:R-:W-:Y:S05]  /*12f50*/  WARPSYNC.COLLECTIVE R15, `(.L_x_9058) ;  /* 0x000000000f087348 */ /* 0x000fea0003c00000 */
[----:B------:R0:W1:Y:S02]  /*12f60*/  SHFL.IDX P6, R14, R13, R12, R11 ;  /* 0x0000000c0d0e7389 */ /* 0x00006400000c000b */
[----:B01----:R-:W-:Y:S01]  /*12f70*/  ENDCOLLECTIVE ;  /* 0x000000000000791b */ /* 0x003fe20003800000 */
.L_x_9058:
        /* <DEDUP_REMOVED lines=13> */
.L_x_9059:
[----:B------:R-:W-:Y:S01]  /*13050*/  MOV R13, R18 ;  /* 0x00000012000d7202 */ /* 0x000fe20000000f00 */
[----:B------:R-:W-:Y:S01]  /*13060*/  IMAD.MOV.U32 R12, RZ, RZ, 0x7 ;  /* 0x00000007ff0c7424 */ /* 0x000fe200078e00ff */
[----:B------:R-:W-:-:S13]  /*13070*/  IADD3 R2, P0, R14, R5, RZ ;  /* 0x000000050e027210 */ /* 0x000fda0007f1e0ff */
[----:B------:R-:W-:Y:S05]  /*13080*/  WARPSYNC.COLLECTIVE R15, `(.L_x_9060) ;  /* 0x000000000f087348 */ /* 0x000fea0003c00000 */
[----:B------:R0:W1:Y:S02]  /*13090*/  SHFL.IDX P6, R14, R13, R12, R11 ;  /* 0x0000000c0d0e7389 */ /* 0x00006400000c000b */
[----:B01----:R-:W-:Y:S01]  /*130a0*/  ENDCOLLECTIVE ;  /* 0x000000000000791b */ /* 0x003fe20003800000 */
.L_x_9060:
        /* <DEDUP_REMOVED lines=12> */
.L_x_9061:
[----:B------:R-:W-:Y:S01]  /*13170*/  @!PT LDS RZ, [RZ] ;  /* 0x00000000fffff984 */ /* 0x000fe20000000800 */
[----:B------:R-:W-:Y:S01]  /*13180*/  @!PT LDS RZ, [RZ] ;  /* 0x00000000fffff984 */ /* 0x000fe20000000800 */
[----:B------:R-:W-:Y:S01]  /*13190*/  @!PT LDS RZ, [RZ] ;  /* 0x00000000fffff984 */ /* 0x000fe20000000800 */
[----:B------:R0:W-:Y:S01]  /*131a0*/  LDGSTS.E.BYPASS.LTC128B.128 [R7+0x7400], desc[UR50][R2.64+0x80], !P0 ;  /* 0x0740008002077fae */ /* 0x0001e2000c101d72 */
[----:B------:R-:W-:Y:S05]  /*131b0*/  BRA `(.L_x_9062) ;  /* 0xffffffc400247947 */ /* 0x000fea000383ffff */
.L_x_8964:
[----:B0-----:R0:W1:Y:S02]  /*131c0*/  SYNCS.PHASECHK.TRANS64.TRYWAIT P0, [R4+URZ+0x28860], R3 ;  /* 0x02886003040075a7 */ /* 0x001064000800017f */
[----:B-1----:R-:W-:Y:S05]  /*131d0*/  @!P0 NANOSLEEP.SYNCS 0x989680 ;  /* 0x009896800000895d */ /* 0x002fea0003900000 */
[----:B------:R-:W1:Y:S02]  /*131e0*/  @!P0 SYNCS.PHASECHK.TRANS64 P0, [R4+URZ+0x28860], R3 ;  /* 0x02886003040085a7 */ /* 0x000e64000800007f */
[----:B-1----:R-:W-:Y:S05]  /*131f0*/  @!P0 BRA `(.L_x_8964) ;  /* 0xfffffffc00f08947 */ /* 0x002fea000383ffff */
[----:B------:R-:W-:Y:S05]  /*13200*/  BRA `(.L_x_9063) ;  /* 0xffffffc800447947 */ /* 0x000fea000383ffff */
.L_x_8965:
        /* <DEDUP_REMOVED lines=8> */
.L_x_9065:
[----:B------:R-:W-:Y:S05]  /*13290*/  BSYNC B0 ;  /* 0x0000000000007941 */ /* 0x000fea0003800000 */
.L_x_9064:
[----:B------:R-:W-:Y:S01]  /*132a0*/  IMAD.MOV.U32 R13, RZ, RZ, R17 ;  /* 0x000000ffff0d7224 */ /* 0x000fe200078e0011 */
[----:B------:R-:W-:Y:S01]  /*132b0*/  MOV R15, 0xffffffff ;  /* 0xffffffff000f7802 */ /* 0x000fe20000000f00 */
[----:B------:R-:W-:Y:S01]  /*132c0*/  IMAD.MOV.U32 R12, RZ, RZ, RZ ;  /* 0x000000ffff0c7224 */ /* 0x000fe200078e00ff */
[----:B------:R-:W-:Y:S01]  /*132d0*/  MOV R0, R14 ;  /* 0x0000000e00007202 */ /* 0x000fe20000000f00 */
[----:B------:R-:W-:Y:S02]  /*132e0*/  IMAD.MOV.U32 R11, RZ, RZ, 0x181f ;  /* 0x0000181fff0b7424 */ /* 0x000fe400078e00ff */
[----:B------:R-:W-:-:S07]  /*132f0*/  IMAD.SHL.U32 R6, R35, 0x2, RZ ;  /* 0x0000000223067824 */ /* 0x000fce00078e00ff */
[----:B------:R-:W-:Y:S05]  /*13300*/  WARPSYNC.COLLECTIVE R15, `(.L_x_9066) ;  /* 0x000000000f087348 */ /* 0x000fea0003c00000 */
[----:B------:R0:W1:Y:S02]  /*13310*/  SHFL.IDX P6, R14, R13, R12, R11 ;  /* 0x0000000c0d0e7389 */ /* 0x00006400000c000b */
[----:B01----:R-:W-:Y:S01]  /*13320*/  ENDCOLLECTIVE ;  /* 0x000000000000791b */ /* 0x003fe20003800000 */
.L_x_9066:
[----:B------:R-:W-:Y:S01]  /*13330*/  MOV R13, R18 ;  /* 0x00000012000d7202 */ /* 0x000fe20000000f00 */
[----:B------:R-:W-:Y:S01]  /*13340*/  IMAD.MOV.U32 R12, RZ, RZ, 0x1 ;  /* 0x00000001ff0c7424 */ /* 0x000fe200078e00ff */
[----:B------:R-:W-:-:S13]  /*13350*/  IADD3 R2, P0, R14, R6, RZ ;  /* 0x000000060e027210 */ /* 0x000fda0007f1e0ff */
[----:B------:R-:W-:Y:S05]  /*13360*/  WARPSYNC.COLLECTIVE R15, `(.L_x_9067) ;  /* 0x000000000f087348 */ /* 0x000fea0003c00000 */
[----:B------:R0:W1:Y:S02]  /*13370*/  SHFL.IDX P6, R14, R13, R12, R11 ;  /* 0x0000000c0d0e7389 */ /* 0x00006400000c000b */
[----:B01----:R-:W-:Y:S01]  /*13380*/  ENDCOLLECTIVE ;  /* 0x000000000000791b */ /* 0x003fe20003800000 */
.L_x_9067:
        /* <DEDUP_REMOVED lines=13> */
.L_x_9068:
        /* <DEDUP_REMOVED lines=10> */
.L_x_9069:
        /* <DEDUP_REMOVED lines=12> */
.L_x_9070:
        /* <DEDUP_REMOVED lines=10> */
.L_x_9071:
        /* <DEDUP_REMOVED lines=12> */
.L_x_9072:
        /* <DEDUP_REMOVED lines=10> */
.L_x_9073:
        /* <DEDUP_REMOVED lines=12> */
.L_x_9074:
        /* <DEDUP_REMOVED lines=10> */
.L_x_9075:
        /* <DEDUP_REMOVED lines=12> */
.L_x_9076:
        /* <DEDUP_REMOVED lines=10> */
.L_x_9077:
        /* <DEDUP_REMOVED lines=12> */
.L_x_9078:
        /* <DEDUP_REMOVED lines=10> */
.L_x_9079:
        /* <DEDUP_REMOVED lines=12> */
.L_x_9080:
[----:B------:R-:W-:Y:S01]  /*13ca0*/  @!PT LDS RZ, [RZ] ;  /* 0x00000000fffff984 */ /* 0x000fe20000000800 */
[----:B------:R-:W-:Y:S01]  /*13cb0*/  @!PT LDS RZ, [RZ] ;  /* 0x00000000fffff984 */ /* 0x000fe20000000800 */
[----:B------:R-:W-:Y:S01]  /*13cc0*/  @!PT LDS RZ, [RZ] ;  /* 0x00000000fffff984 */ /* 0x000fe20000000800 */
[----:B------:R0:W-:Y:S01]  /*13cd0*/  LDGSTS.E.BYPASS.LTC128B.128 [R0+0x7400], desc[UR50][R2.64+0x80], !P0 ;  /* 0x0740008002007fae */ /* 0x0001e2000c101d72 */
[----:B------:R-:W-:Y:S05]  /*13ce0*/  BRA `(.L_x_9081) ;  /* 0xffffffc000987947 */ /* 0x000fea000383ffff */
.L_x_8970:
        /* <DEDUP_REMOVED lines=8> */
.L_x_9083:
[----:B------:R-:W-:Y:S05]  /*13d70*/  BSYNC B0 ;  /* 0x0000000000007941 */ /* 0x000fea0003800000 */
.L_x_9082:
[----:B------:R-:W-:Y:S05]  /*13d80*/  BRA `(.L_x_9084) ;  /* 0xffffffc4001c7947 */ /* 0x000fea000383ffff */
.L_x_8973:
[----:B-1----:R1:W2:Y:S02]  /*13d90*/  SYNCS.PHASECHK.TRANS64.TRYWAIT P0, [R4+URZ+0x28820], R0 ;  /* 0x02882000040075a7 */ /* 0x0022a4000800017f */
[----:B--2---:R-:W-:Y:S05]  /*13da0*/  @!P0 NANOSLEEP.SYNCS 0x989680 ;  /* 0x009896800000895d */ /* 0x004fea0003900000 */
[----:B------:R-:W2:Y:S02]  /*13db0*/  @!P0 SYNCS.PHASECHK.TRANS64 P0, [R4+URZ+0x28820], R0 ;  /* 0x02882000040085a7 */ /* 0x000ea4000800007f */
[----:B--2---:R-:W-:Y:S05]  /*13dc0*/  @!P0 BRA `(.L_x_8973) ;  /* 0xfffffffc00f08947 */ /* 0x004fea000383ffff */
[----:B------:R-:W-:Y:S05]  /*13dd0*/  BRA `(.L_x_9085) ;  /* 0xffffffc400607947 */ /* 0x000fea000383ffff */
.L_x_8974:
        /* <DEDUP_REMOVED lines=11> */
.L_x_9087:
[----:B------:R-:W-:Y:S05]  /*13e90*/  BSYNC B0 ;  /* 0x0000000000007941 */ /* 0x000fea0003800000 */
.L_x_9086:
[----:B------:R-:W-:Y:S05]  /*13ea0*/  BRA `(.L_x_9088) ;  /* 0xffffffc400487947 */ /* 0x000fea000383ffff */
.L_x_8977:
[----:B------:R-:W-:Y:S01]  /*13eb0*/  BSSY B1, `(.L_x_9089) ;  /* 0x0000006000017945 */ /* 0x000fe20003800000 */
[----:B------:R-:W-:-:S07]  /*13ec0*/  IMAD.MOV.U32 R15, RZ, RZ, -0x1 ;  /* 0xffffffffff0f7424 */ /* 0x000fce00078e00ff */
[----:B01---5:R-:W-:Y:S05]  /*13ed0*/  WARPSYNC.COLLECTIVE R15, `(.L_x_9090) ;  /* 0x000000000f0c7348 */ /* 0x023fea0003c00000 */
[----:B------:R-:W-:Y:S02]  /*13ee0*/  ELECT P6, UR62, PT ;  /* 0x00000000003e782f */ /* 0x000fe400038c0000 */
[----:B------:R-:W-:Y:S01]  /*13ef0*/  MOV R14, UR62 ;  /* 0x0000003e000e7c02 */ /* 0x000fe20008000f00 */
[----:B01---5:R-:W-:Y:S10]  /*13f00*/  ENDCOLLECTIVE ;  /* 0x000000000000791b */ /* 0x023ff40003800000 */
.L_x_9090:
[----:B------:R-:W-:Y:S05]  /*13f10*/  BSYNC B1 ;  /* 0x0000000000017941 */ /* 0x000fea0003800000 */
.L_x_9089:
[----:B------:R-:W-:Y:S05]  /*13f20*/  BRA `(.L_x_9091) ;  /* 0xffffffc400407947 */ /* 0x000fea000383ffff */
.L_x_8979:
[----:B-1----:R1:W2:Y:S02]  /*13f30*/  SYNCS.PHASECHK.TRANS64.TRYWAIT P1, [R5+URZ+0x28840], R0 ;  /* 0x02884000050075a7 */ /* 0x0022a4000802017f */
[----:B--2---:R-:W-:Y:S05]  /*13f40*/  @!P1 NANOSLEEP.SYNCS 0x989680 ;  /* 0x009896800000995d */ /* 0x004fea0003900000 */
[----:B------:R-:W2:Y:S02]  /*13f50*/  @!P1 SYNCS.PHASECHK.TRANS64 P1, [R5+URZ+0x28840], R0 ;  /* 0x02884000050095a7 */ /* 0x000ea4000802007f */
[----:B--2---:R-:W-:Y:S05]  /*13f60*/  @!P1 BRA `(.L_x_8979) ;  /* 0xfffffffc00f09947 */ /* 0x004fea000383ffff */
[----:B------:R-:W-:Y:S05]  /*13f70*/  BRA `(.L_x_9092) ;  /* 0xffffffc400607947 */ /* 0x000fea000383ffff */
.L_x_8981:
[----:B--2---:R2:W3:Y:S02]  /*13f80*/  SYNCS.PHASECHK.TRANS64.TRYWAIT P1, [R23+URZ+0x28840], R2 ;  /* 0x02884002170075a7 */ /* 0x0044e4000802017f */
[----:B---3--:R-:W-:Y:S05]  /*13f90*/  @!P1 NANOSLEEP.SYNCS 0x989680 ;  /* 0x009896800000995d */ /* 0x008fea0003900000 */
[----:B------:R-:W3:Y:S02]  /*13fa0*/  @!P1 SYNCS.PHASECHK.TRANS64 P1, [R23+URZ+0x28840], R2 ;  /* 0x02884002170095a7 */ /* 0x000ee4000802007f */
[----:B---3--:R-:W-:Y:S05]  /*13fb0*/  @!P1 BRA `(.L_x_8981) ;  /* 0xfffffffc00f09947 */ /* 0x008fea000383ffff */
[----:B------:R-:W-:Y:S05]  /*13fc0*/  BRA `(.L_x_9093) ;  /* 0xffffffc4006c7947 */ /* 0x000fea000383ffff */
.L_x_8983:
[----:B---3--:R3:W4:Y:S02]  /*13fd0*/  SYNCS.PHASECHK.TRANS64.TRYWAIT P1, [R5+URZ+0x28860], R0 ;  /* 0x02886000050075a7 */ /* 0x008724000802017f */
[----:B----4-:R-:W-:Y:S05]  /*13fe0*/  @!P1 NANOSLEEP.SYNCS 0x989680 ;  /* 0x009896800000995d */ /* 0x010fea0003900000 */
[----:B------:R-:W4:Y:S02]  /*13ff0*/  @!P1 SYNCS.PHASECHK.TRANS64 P1, [R5+URZ+0x28860], R0 ;  /* 0x02886000050095a7 */ /* 0x000f24000802007f */
[----:B----4-:R-:W-:Y:S05]  /*14000*/  @!P1 BRA `(.L_x_8983) ;  /* 0xfffffffc00f09947 */ /* 0x010fea000383ffff */
[----:B------:R-:W-:Y:S05]  /*14010*/  BRA `(.L_x_9094) ;  /* 0xffffffc400687947 */ /* 0x000fea000383ffff */
.L_x_9095:
        /* <DEDUP_REMOVED lines=14> */
.L_x_15850:


//--------------------- .text._ZN7cutlass13device_kernelIN5flash11enable_sm90INS1_16FlashAttnFwdSm90INS1_25CollectiveMainloopFwdSm90ILi2EN4cute5tupleIJNS5_1CILi1EEES8_S8_EEENS6_IJNS7_ILi128EEESA_SA_EEELi128ENS_10bfloat16_tEfNS_4arch4Sm90ELb1ELb0ELb1ELb1ELb1ELb0ELb0ELb1ELb1ELb1ELb0ELb0EEENS1_21CollectiveEpilogueFwdISB_S9_SC_SE_Li256ELb1ELb1ELb0ELb0EEENS1_36VarlenDynamicPersistentTileSchedulerILi128ELi128ELi256ELi128ELb0ELb1ELb1ELb1ELb1ELb1EEEEEEEEEvNT_6ParamsE --------------------------
	.section	.text._ZN7cutlass13device_kernelIN5flash11enable_sm90INS1_16FlashAttnFwdSm90INS1_25CollectiveMainloopFwdSm90ILi2EN4cute5tupleIJNS5_1CILi1EEES8_S8_EEENS6_IJNS7_ILi128EEESA_SA_EEELi128ENS_10bfloat16_tEfNS_4arch4Sm90ELb1ELb0ELb1ELb1ELb1ELb0ELb0ELb1ELb1ELb1ELb0ELb0EEENS1_21CollectiveEpilogueFwdISB_S9_SC_SE_Li256ELb1ELb1ELb0ELb0EEENS1_36VarlenDynamicPersistentTileSchedulerILi128ELi128ELi256ELi128ELb0ELb1ELb1ELb1ELb1ELb1EEEEEEEEEvNT_6ParamsE,"ax",@progbits
	.align	128
.text._ZN7cutlass13device_kernelIN5flash11enable_sm90INS1_16FlashAttnFwdSm90INS1_25CollectiveMainloopFwdSm90ILi2EN4cute5tupleIJNS5_1CILi1EEES8_S8_EEENS6_IJNS7_ILi128EEESA_SA_EEELi128ENS_10bfloat16_tEfNS_4arch4Sm90ELb1ELb0ELb1ELb1ELb1ELb0ELb0ELb1ELb1ELb1ELb0ELb0EEENS1_21CollectiveEpilogueFwdISB_S9_SC_SE_Li256ELb1ELb1ELb0ELb0EEENS1_36VarlenDynamicPersistentTileSchedulerILi128ELi128ELi256ELi128ELb0ELb1ELb1ELb1ELb1ELb1EEEEEEEEEvNT_6ParamsE:
        .type           _ZN7cutlass13device_kernelIN5flash11enable_sm90INS1_16FlashAttnFwdSm90INS1_25CollectiveMainloopFwdSm90ILi2EN4cute5tupleIJNS5_1CILi1EEES8_S8_EEENS6_IJNS7_ILi128EEESA_SA_EEELi128ENS_10bfloat16_tEfNS_4arch4Sm90ELb1ELb0ELb1ELb1ELb1ELb0ELb0ELb1ELb1ELb1ELb0ELb0EEENS1_21CollectiveEpilogueFwdISB_S9_SC_SE_Li256ELb1ELb1ELb0ELb0EEENS1_36VarlenDynamicPersistentTileSchedulerILi128ELi128ELi256ELi128ELb0ELb1ELb1ELb1ELb1ELb1EEEEEEEEEvNT_6ParamsE,@function
        .size           _ZN7cutlass13device_kernelIN5flash11enable_sm90INS1_16FlashAttnFwdSm90INS1_25CollectiveMainloopFwdSm90ILi2EN4cute5tupleIJNS5_1CILi1EEES8_S8_EEENS6_IJNS7_ILi128EEESA_SA_EEELi128ENS_10bfloat16_tEfNS_4arch4Sm90ELb1ELb0ELb1ELb1ELb1ELb0ELb0ELb1ELb1ELb1ELb0ELb0EEENS1_21CollectiveEpilogueFwdISB_S9_SC_SE_Li256ELb1ELb1ELb0ELb0EEENS1_36VarlenDynamicPersistentTileSchedulerILi128ELi128ELi256ELi128ELb0ELb1ELb1ELb1ELb1ELb1EEEEEEEEEvNT_6ParamsE,(.L_x_15851 - _ZN7cutlass13device_kernelIN5flash11enable_sm90INS1_16FlashAttnFwdSm90INS1_25CollectiveMainloopFwdSm90ILi2EN4cute5tupleIJNS5_1CILi1EEES8_S8_EEENS6_IJNS7_ILi128EEESA_SA_EEELi128ENS_10bfloat16_tEfNS_4arch4Sm90ELb1ELb0ELb1ELb1ELb1ELb0ELb0ELb1ELb1ELb1ELb0ELb0EEENS1_21CollectiveEpilogueFwdISB_S9_SC_SE_Li256ELb1ELb1ELb0ELb0EEENS1_36VarlenDynamicPersistentTileSchedulerILi128ELi128ELi256ELi128ELb0ELb1ELb1ELb1ELb1ELb1EEEEEEEEEvNT_6ParamsE)
        .other          _ZN7cutlass13device_kernelIN5flash11enable_sm90INS1_16FlashAttnFwdSm90INS1_25CollectiveMainloopFwdSm90ILi2EN4cute5tupleIJNS5_1CILi1EEES8_S8_EEENS6_IJNS7_ILi128EEESA_SA_EEELi128ENS_10bfloat16_tEfNS_4arch4Sm90ELb1ELb0ELb1ELb1ELb1ELb0ELb0ELb1ELb1ELb1ELb0ELb0EEENS1_21CollectiveEpilogueFwdISB_S9_SC_SE_Li256ELb1ELb1ELb0ELb0EEENS1_36VarlenDynamicPersistentTileSchedulerILi128ELi128ELi256ELi128ELb0ELb1ELb1ELb1ELb1ELb1EEEEEEEEEvNT_6ParamsE,@"STO_CUDA_ENTRY STV_DEFAULT"
_ZN7cutlass13device_kernelIN5flash11enable_sm90INS1_16FlashAttnFwdSm90INS1_25CollectiveMainloopFwdSm90ILi2EN4cute5tupleIJNS5_1CILi1EEES8_S8_EEENS6_IJNS7_ILi128EEESA_SA_EEELi128ENS_10bfloat16_tEfNS_4arch4Sm90ELb1ELb0ELb1ELb1ELb1ELb0ELb0ELb1ELb1ELb1ELb0ELb0EEENS1_21CollectiveEpilogueFwdISB_S9_SC_SE_Li256ELb1ELb1ELb0ELb0EEENS1_36VarlenDynamicPersistentTileSchedulerILi128ELi128ELi256ELi128ELb0ELb1ELb1ELb1ELb1ELb1EEEEEEEEEvNT_6ParamsE:
        /* <DEDUP_REMOVED lines=45> */
.L_x_9096:
        /* <DEDUP_REMOVED lines=22> */
.L_x_9097:
        /* <DEDUP_REMOVED lines=18> */
.L_x_9098:
        /* <DEDUP_REMOVED lines=22> */
.L_x_9099:
        /* <DEDUP_REMOVED lines=23> */
.L_x_9100:
        /* <DEDUP_REMOVED lines=8> */
.L_x_9102:
        /* <DEDUP_REMOVED lines=25> */
[----:B------:R-:W-:Y:S02]  /*0a30*/  UMOV UR44, URZ ;  /* 0x0000003f002c7c82 */ /* 0x000fe40008000000 */
[CC--:B------:R-:W-:Y:S02]  /*0a40*/  LEA.HI R0, R3.reuse, R190.reuse, RZ, 0x7 ;  /* 0x000000be03007211 */ /* 0x0c0fe400078f38ff */
[----:B------:R-:W-:-:S02]  /*0a50*/  LEA.HI R2, R3, R190, RZ, 0x4 ;  /* 0x000000be03027211 */ /* 0x000fc400078f20ff */
[----:B------:R-:W-:Y:S02]  /*0a60*/  LOP3.LUT R5, R0, 0xffffff80, RZ, 0xc0, !PT ;  /* 0xffffff8000057812 */ /* 0x000fe400078ec0ff */
[----:B------:R-:W-:Y:S02]  /*0a70*/  SHF.R.S32.HI R7, RZ, 0x4, R2 ;  /* 0x00000004ff077819 */ /* 0x000fe40000011402 */
[----:B------:R-:W-:Y:S01]  /*0a80*/  LEA.HI R4, R3, R190, RZ, 0x5 ;  /* 0x000000be03047211 */ /* 0x000fe200078f28ff */
[----:B------:R-:W-:Y:S01]  /*0a90*/  IMAD.IADD R184, R190, 0x1, -R5 ;  /* 0x00000001beb87824 */ /* 0x000fe200078e0a05 */
[C---:B------:R-:W-:Y:S02]  /*0aa0*/  LOP3.LUT R5, R2.reuse, 0x3fffff0, RZ, 0xc0, !PT ;  /* 0x03fffff002057812 */ /* 0x040fe400078ec0ff */
[----:B------:R-:W-:Y:S01]  /*0ab0*/  LEA.HI R2, R2, R7, RZ, 0x1 ;  /* 0x0000000702027211 */ /* 0x000fe200078f08ff */
[----:B------:R-:W-:Y:S01]  /*0ac0*/  IMAD.SHL.U32 R4, R4, 0x20, RZ ;  /* 0x0000002004047824 */ /* 0x000fe200078e00ff */
[----:B------:R-:W-:Y:S01]  /*0ad0*/  SHF.R.S32.HI R9, RZ, 0x1f, R184 ;  /* 0x0000001fff097819 */ /* 0x000fe200000114b8 */
[----:B------:R-:W-:Y:S01]  /*0ae0*/  IMAD.IADD R5, R190, 0x1, -R5 ;  /* 0x00000001be057824 */ /* 0x000fe200078e0a05 */
[----:B------:R-:W-:-:S02]  /*0af0*/  LOP3.LUT R2, R2, 0x1ffffffe, RZ, 0xc0, !PT ;  /* 0x1ffffffe02027812 */ /* 0x000fc400078ec0ff */
[----:B------:R-:W-:Y:S02]  /*0b00*/  LEA.HI R6, R9, R184, RZ, 0x2 ;  /* 0x000000b809067211 */ /* 0x000fe400078f10ff */
[----:B------:R-:W-:Y:S02]  /*0b10*/  LEA.HI R10, R3, R190, RZ, 0x2 ;  /* 0x000000be030a7211 */ /* 0x000fe400078f10ff */
[--C-:B------:R-:W-:Y:S02]  /*0b20*/  SHF.R.S32.HI R8, RZ, 0x2, R6.reuse ;  /* 0x00000002ff087819 */ /* 0x100fe40000011406 */
[----:B------:R-:W-:Y:S02]  /*0b30*/  SHF.R.S32.HI R11, RZ, 0x1f, R6 ;  /* 0x0000001fff0b7819 */ /* 0x000fe40000011406 */
[----:B------:R-:W-:Y:S02]  /*0b40*/  IADD3 R2, R7, -R2, RZ ;  /* 0x8000000207027210 */ /* 0x000fe40007ffe0ff */
[----:B------:R-:W-:-:S02]  /*0b50*/  LOP3.LUT R7, R10, 0xfffffffc, RZ, 0xc0, !PT ;  /* 0xfffffffc0a077812 */ /* 0x000fc400078ec0ff */
[----:B------:R-:W-:Y:S02]  /*0b60*/  LEA.HI R11, R11, R8, RZ, 0x3 ;  /* 0x000000080b0b7211 */ /* 0x000fe400078f18ff */
[----:B------:R-:W-:Y:S01]  /*0b70*/  SHF.R.S32.HI R185, RZ, 0x7, R0 ;  /* 0x00000007ffb97819 */ /* 0x000fe20000011400 */
[----:B------:R-:W-:Y:S01]  /*0b80*/  IMAD.IADD R7, R190, 0x1, -R7 ;  /* 0x00000001be077824 */ /* 0x000fe200078e0a07 */
[----:B------:R-:W-:Y:S02]  /*0b90*/  LEA.HI R3, R3, R190, RZ, 0x3 ;  /* 0x000000be03037211 */ /* 0x000fe400078f18ff */
[----:B------:R-:W-:Y:S02]  /*0ba0*/  LOP3.LUT R4, R4, 0xfffffc00, RZ, 0xc0, !PT ;  /* 0xfffffc0004047812 */ /* 0x000fe400078ec0ff */
[----:B------:R-:W-:Y:S02]  /*0bb0*/  LOP3.LUT R11, R11, 0xfffffff8, RZ, 0xc0, !PT ;  /* 0xfffffff80b0b7812 */ /* 0x000fe400078ec0ff */
[----:B------:R-:W-:Y:S01]  /*0bc0*/  LEA.HI R9, R9, R184, RZ, 0x5 ;  /* 0x000000b809097211 */ /* 0x000fe200078f28ff */
[----:B------:R-:W-:Y:S01]  /*0bd0*/  IMAD R5, R5, 0x40, R4 ;  /* 0x0000004005057824 */ /* 0x000fe200078e0204 */
[----:B------:R-:W-:Y:S01]  /*0be0*/  LEA.HI R0, R0, R185, RZ, 0x1 ;  /* 0x000000b900007211 */ /* 0x000fe200078f08ff */
[----:B------:R-:W-:Y:S01]  /*0bf0*/  IMAD.IADD R8, R8, 0x1, -R11 ;  /* 0x0000000108087824 */ /* 0x000fe200078e0a0b */
[----:B------:R-:W-:-:S02]  /*0c00*/  LOP3.LUT R19, R3, 0xfffffff8, RZ, 0xc0, !PT ;  /* 0xfffffff803137812 */ /* 0x000fc400078ec0ff */
[----:B------:R-:W-:Y:S02]  /*0c10*/  SHF.R.S32.HI R9, RZ, 0x5, R9 ;  /* 0x00000005ff097819 */ /* 0x000fe40000011409 */
[----:B------:R-:W-:Y:S01]  /*0c20*/  LEA.HI R4, R7, R7, RZ, 0x1 ;  /* 0x0000000707047211 */ /* 0x000fe200078f08ff */
[----:B------:R-:W-:Y:S01]  /*0c30*/  IMAD.IADD R19, R190, 0x1, -R19 ;  /* 0x00000001be137824 */ /* 0x000fe200078e0a13 */
[----:B------:R-:W-:Y:S01]  /*0c40*/  LOP3.LUT R0, R0, 0x3fffffe, RZ, 0xc0, !PT ;  /* 0x03fffffe00007812 */ /* 0x000fe200078ec0ff */
[----:B------:R-:W-:Y:S01]  /*0c50*/  IMAD R9, R9, 0x10, R8 ;  /* 0x0000001009097824 */ /* 0x000fe200078e0208 */
[----:B------:R-:W-:Y:S02]  /*0c60*/  LOP3.LUT R4, R4, 0x1ffffffe, RZ, 0xc0, !PT ;  /* 0x1ffffffe04047812 */ /* 0x000fe400078ec0ff */
[----:B------:R-:W-:Y:S01]  /*0c70*/  LEA R187, R2, R5, 0x3 ;  /* 0x0000000502bb7211 */ /* 0x000fe200078e18ff */
[----:B------:R-:W-:Y:S01]  /*0c80*/  IMAD.IADD R0, R185, 0x1, -R0 ;  /* 0x00000001b9007824 */ /* 0x000fe200078e0a00 */
[----:B------:R-:W-:Y:S01]  /*0c90*/  LOP3.LUT R5, R6, 0x7ffffffc, RZ, 0xc0, !PT ;  /* 0x7ffffffc06057812 */ /* 0x000fe200078ec0ff */
[----:B------:R-:W-:Y:S01]  /*0ca0*/  IMAD.SHL.U32 R2, R19, 0x8, RZ ;  /* 0x0000000813027824 */ /* 0x000fe200078e00ff */
[----:B------:R-:W-:Y:S01]  /*0cb0*/  SHF.R.S32.HI R22, RZ, 0x3, R3 ;  /* 0x00000003ff167819 */ /* 0x000fe20000011403 */
[----:B------:R-:W-:-:S02]  /*0cc0*/  IMAD.IADD R17, R7, 0x1, -R4 ;  /* 0x0000000107117824 */ /* 0x000fc400078e0a04 */
[----:B------:R-:W-:Y:S01]  /*0cd0*/  IMAD R186, R0, 0x40, R9 ;  /* 0x0000004000ba7824 */ /* 0x000fe200078e0209 */
[----:B------:R-:W-:Y:S01]  /*0ce0*/  SHF.R.S32.HI R189, RZ, 0x1f, R2 ;  /* 0x0000001fffbd7819 */ /* 0x000fe20000011402 */
[----:B------:R-:W-:Y:S02]  /*0cf0*/  VIADD R18, R2, 0x40 ;  /* 0x0000004002127836 */ /* 0x000fe40000000000 */
[----:B------:R-:W-:Y:S01]  /*0d00*/  IMAD.IADD R16, R184, 0x1, -R5 ;  /* 0x00000001b8107824 */ /* 0x000fe200078e0a05 */
[----:B------:R-:W-:Y:S02]  /*0d10*/  LEA R17, R17, R186, 0x3 ;  /* 0x000000ba11117211 */ /* 0x000fe400078e18ff */
[----:B------:R-:W-:-:S07]  /*0d20*/  SHF.R.S32.HI R188, RZ, 0x1f, R18 ;  /* 0x0000001fffbc7819 */ /* 0x000fce0000011412 */
.L_x_9162:
[----:B012---:R-:W0:Y:S01]  /*0d30*/  LDC.64 R4, c[0x0][0xc88] ;  /* 0x00032200ff047b82 */ /* 0x007e220000000a00 */
[----:B------:R-:W-:Y:S01]  /*0d40*/  ULDC.64 UR8, c[0x0][0xa28] ;  /* 0x00028a0000087ab9 */ /* 0x000fe20000000a00 */
[----:B------:R-:W-:Y:S01]  /*0d50*/  ULDC.64 UR10, c[0x0][0xa18] ;  /* 0x00028600000a7ab9 */ /* 0x000fe20000000a00 */
[----:B------:R-:W-:Y:S01]  /*0d60*/  ULDC UR4, c[0x0][0x424] ;  /* 0x0001090000047ab9 */ /* 0x000fe20000000800 */
        /* <DEDUP_REMOVED lines=13> */
[----:B------:R-:W-:Y:S01]  /*0e40*/  @UP1 ULEA UR10, UP0, UR36, UR10, 0x2 ;  /* 0x0000000a240a1291 */ /* 0x000fe2000f80103f */
[----:B------:R-:W-:-:S03]  /*0e50*/  IMAD.U32 R4, RZ, RZ, UR8 ;  /* 0x00000008ff047e24 */ /* 0x000fc6000f8e00ff */
[----:B------:R-:W-:Y:S01]  /*0e60*/  @UP1 ULEA.HI.X UR11, UR36, UR11, UR37, 0x2, UP0 ;  /* 0x0000000b240b1291 */ /* 0x000fe200080f1425 */
[----:B------:R-:W-:Y:S01]  /*0e70*/  IMAD.U32 R5, RZ, RZ, UR9 ;  /* 0x00000009ff057e24 */ /* 0x000fe2000f8e00ff */
[----:B------:R-:W-:Y:S01]  /*0e80*/  ULDC.64 UR8, c[0x0][0x418] ;  /* 0x0001060000087ab9 */ /* 0x000fe20000000a00 */
[----:B------:R-:W-:-:S03]  /*0e90*/  IMAD.U32 R6, RZ, RZ, UR10 ;  /* 0x0000000aff067e24 */ /* 0x000fc6000f8e00ff */
[----:B------:R-:W-:Y:S01]  /*0ea0*/  IMAD.U32 R7, RZ, RZ, UR11 ;  /* 0x0000000bff077e24 */ /* 0x000fe2000f8e00ff */
[----:B------:R-:W2:Y:S04]  /*0eb0*/  @P0 LDG.E R4, desc[UR52][R4.64] ;  /* 0x0000003404040981 */ /* 0x000ea8000c1e1900 */
[----:B---3--:R-:W3:Y:S01]  /*0ec0*/  @P2 LDG.E R6, desc[UR52][R6.64] ;  /* 0x0000003406062981 */ /* 0x008ee2000c1e1900 */
[----:B------:R-:W-:Y:S01]  /*0ed0*/  UISETP.NE.U32.AND UP0, UPT, UR8, URZ, UPT ;  /* 0x0000003f0800728c */ /* 0x000fe2000bf05070 */
[----:B------:R-:W-:Y:S01]  /*0ee0*/  UMOV UR48, URZ ;  /* 0x0000003f00307c82 */ /* 0x000fe20008000000 */
[----:B------:R-:W-:Y:S02]  /*0ef0*/  UMOV UR38, UR6 ;  /* 0x0000000600267c82 */ /* 0x000fe40008000000 */
        /* <DEDUP_REMOVED lines=23> */
.L_x_9103:
[----:B------:R-:W-:Y:S05]  /*1070*/  @!P1 BRA `(.L_x_9104) ;  /* 0x00000000001c9947 */ /* 0x000fea0003800000 */
[----:B------:R-:W-:-:S04]  /*1080*/  ULEA UR4, UP0, UR36, UR8, 0x2 ;  /* 0x0000000824047291 */ /* 0x000fc8000f80103f */
[----:B------:R-:W-:Y:S02]  /*1090*/  ULEA.HI.X UR6, UR36, UR9, UR37, 0x2, UP0 ;  /* 0x0000000924067291 */ /* 0x000fe400080f1425 */
[----:B------:R-:W-:-:S04]  /*10a0*/  IMAD.U32 R4, RZ, RZ, UR4 ;  /* 0x00000004ff047e24 */ /* 0x000fc8000f8e00ff */
[----:B------:R-:W-:-:S05]  /*10b0*/  IMAD.U32 R5, RZ, RZ, UR6 ;  /* 0x00000006ff057e24 */ /* 0x000fca000f8e00ff */
[----:B------:R-:W2:Y:S02]  /*10c0*/  LDG.E R4, desc[UR52][R4.64] ;  /* 0x0000003404047981 */ /* 0x000ea4000c1e1900 */
[----:B--2---:R-:W-:Y:S01]  /*10d0*/  R2UR UR4, R4 ;  /* 0x00000000040472ca */ /* 0x004fe200000e0000 */
[----:B------:R-:W-:-:S14]  /*10e0*/  BRA `(.L_x_9105) ;  /* 0x0000000000347947 */ /* 0x000fdc0003800000 */
.L_x_9104:
        /* <DEDUP_REMOVED lines=13> */
.L_x_9105:
[----:B------:R-:W-:Y:S01]  /*11c0*/  UIADD3 UR48, -UR48, UR4, URZ ;  /* 0x0000000430307290 */ /* 0x000fe2000fffe13f */
[----:B------:R-:W-:Y:S01]  /*11d0*/  PLOP3.LUT P0, PT, PT, PT, PT, 0x80, 0x0 ;  /* 0x000000000000781c */ /* 0x000fe20003f0f070 */
[----:B------:R-:W-:Y:S01]  /*11e0*/  USHF.L.U32 UR39, UR5, 0x7, URZ ;  /* 0x0000000705277899 */ /* 0x000fe2000800063f */
[----:B------:R-:W-:Y:S01]  /*11f0*/  IMAD.MOV.U32 R0, RZ, RZ, RZ ;  /* 0x000000ffff007224 */ /* 0x000fe200078e00ff */
        /* <DEDUP_REMOVED lines=22> */
[----:B------:R-:W-:Y:S01]  /*1360*/  USHF.R.S32.HI UR5, URZ, 0x1f, UR4 ;  /* 0x0000001f3f057899 */ /* 0x000fe20008011404 */
[----:B------:R-:W-:Y:S01]  /*1370*/  CS2R R128, SRZ ;  /* 0x0000000000807805 */ /* 0x000fe2000001ff00 */
[----:B------:R-:W-:Y:S01]  /*1380*/  UIADD3 UR6, UR7, UR6, URZ ;  /* 0x0000000607067290 */ /* 0x000fe2000fffe03f */
[----:B------:R-:W-:Y:S01]  /*1390*/  CS2R R126, SRZ ;  /* 0x00000000007e7805 */ /* 0x000fe2000001ff00 */
[----:B------:R-:W-:Y:S01]  /*13a0*/  ULEA.HI UR5, UR5, UR4, URZ, 0x7 ;  /* 0x0000000405057291 */ /* 0x000fe2000f8f383f */
[----:B------:R-:W-:Y:S01]  /*13b0*/  CS2R R124, SRZ ;  /* 0x00000000007c7805 */ /* 0x000fe2000001ff00 */
[----:B------:R-:W-:Y:S01]  /*13c0*/  USHF.R.S32.HI UR7, URZ, 0x1f, UR6 ;  /* 0x0000001f3f077899 */ /* 0x000fe20008011406 */
[----:B------:R-:W-:Y:S01]  /*13d0*/  CS2R R122, SRZ ;  /* 0x00000000007a7805 */ /* 0x000fe2000001ff00 */
[----:B------:R-:W-:Y:S01]  /*13e0*/  USHF.R.S32.HI UR5, URZ, 0x7, UR5 ;  /* 0x000000073f057899 */ /* 0x000fe20008011405 */
[----:B------:R-:W-:Y:S01]  /*13f0*/  CS2R R120, SRZ ;  /* 0x0000000000787805 */ /* 0x000fe2000001ff00 */
[----:B------:R-:W-:Y:S01]  /*1400*/  ULEA.HI UR7, UR7, UR6, URZ, 0x7 ;  /* 0x0000000607077291 */ /* 0x000fe2000f8f383f */
[----:B------:R-:W-:-:S02]  /*1410*/  CS2R R118, SRZ ;  /* 0x0000000000767805 */ /* 0x000fc4000001ff00 */
[----:B------:R-:W-:Y:S02]  /*1420*/  CS2R R116, SRZ ;  /* 0x0000000000747805 */ /* 0x000fe4000001ff00 */
[----:B------:R-:W-:Y:S01]  /*1430*/  CS2R R114, SRZ ;  /* 0x0000000000727805 */ /* 0x000fe2000001ff00 */
[----:B------:R-:W-:Y:S01]  /*1440*/  USHF.R.S32.HI UR7, URZ, 0x7, UR7 ;  /* 0x000000073f077899 */ /* 0x000fe20008011407 */
        /* <DEDUP_REMOVED lines=13> */
[----:B------:R-:W-:Y:S01]  /*1520*/  IMAD.MOV.U32 R94, RZ, RZ, RZ ;  /* 0x000000ffff5e7224 */ /* 0x000fe200078e00ff */
[----:B------:R-:W-:Y:S01]  /*1530*/  CS2R R90, SRZ ;  /* 0x00000000005a7805 */ /* 0x000fe2000001ff00 */
[----:B------:R-:W-:Y:S01]  /*1540*/  IMAD.MOV.U32 R29, RZ, RZ, RZ ;  /* 0x000000ffff1d7224 */ /* 0x000fe200078e00ff */
[----:B------:R-:W-:-:S02]  /*1550*/  CS2R R88, SRZ ;  /* 0x0000000000587805 */ /* 0x000fc4000001ff00 */
[----:B------:R-:W-:-:S13]  /*1560*/  PLOP3.LUT P1, PT, PT, PT, UP0, 0x80, 0x0 ;  /* 0x000000000000781c */ /* 0x000fda0003f2f008 */
        /* <DEDUP_REMOVED lines=32> */
.L_x_9107:
[----:B------:R-:W-:Y:S01]  /*1770*/  ULEA.HI UR4, UR46, UR46, URZ, 0x1 ;  /* 0x0000002e2e047291 */ /* 0x000fe2000f8f083f */
[----:B------:R-:W-:-:S03]  /*1780*/  IMAD.U32 R3, RZ, RZ, UR47 ;  /* 0x0000002fff037e24 */ /* 0x000fc6000f8e00ff */
[----:B------:R-:W-:Y:S02]  /*1790*/  ULOP3.LUT UR4, UR4, 0xfffffffe, URZ, 0xc0, !UPT ;  /* 0xfffffffe04047892 */ /* 0x000fe4000f8ec03f */
[----:B------:R-:W-:Y:S02]  /*17a0*/  ISETP.NE.AND P0, PT, R3, 0x3, PT ;  /* 0x000000030300780c */ /* 0x000fe40003f05270 */
[----:B------:R-:W-:-:S06]  /*17b0*/  UIADD3 UR4, UR46, -UR4, URZ ;  /* 0x800000042e047290 */ /* 0x000fcc000fffe03f */
[----:B------:R-:W-:-:S04]  /*17c0*/  MOV R0, UR4 ;  /* 0x0000000400007c02 */ /* 0x000fc80008000f00 */
[----:B------:R-:W-:-:S04]  /*17d0*/  SHF.L.U32 R0, R0, 0x1f, RZ ;  /* 0x0000001f00007819 */ /* 0x000fc800000006ff */
[----:B------:R-:W0:Y:S02]  /*17e0*/  SYNCS.PHASECHK.TRANS64.TRYWAIT P1, [UR41+0x28800], R0 ;  /* 0x02880000ff0075a7 */ /* 0x000e240008020169 */
[----:B0-----:R-:W-:Y:S05]  /*17f0*/  @!P1 BRA `(.L_x_9108) ;  /* 0x0000010800d49947 */ /* 0x001fea0003800000 */
.L_x_9249:
[----:B------:R-:W-:Y:S05]  /*1800*/  @!P0 BRA `(.L_x_9109) ;  /* 0x0000000000048947 */ /* 0x000fea0003800000 */
[----:B------:R-:W-:Y:S01]  /*1810*/  BPT.TRAP 0x1 ;  /* 0x000000040000795c */ /* 0x000fe20000300000 */
.L_x_9109:
[----:B0-----:R-:W-:Y:S02]  /*1820*/  IMAD.U32 R0, RZ, RZ, UR44 ;  /* 0x0000002cff007e24 */ /* 0x001fe4000f8e00ff */
[----:B------:R-:W-:-:S03]  /*1830*/  IMAD.U32 R3, RZ, RZ, UR45 ;  /* 0x0000002dff037e24 */ /* 0x000fc6000f8e00ff */
[----:B------:R-:W-:Y:S02]  /*1840*/  LEA R0, R0, UR41, 0x3 ;  /* 0x0000002900007c11 */ /* 0x000fe4000f8e18ff */
[----:B------:R-:W-:-:S04]  /*1850*/  SHF.L.U32 R3, R3, 0x1f, RZ ;  /* 0x0000001f03037819 */ /* 0x000fc800000006ff */
[----:B------:R0:W1:Y:S01]  /*1860*/  SYNCS.PHASECHK.TRANS64.TRYWAIT P1, [R0+URZ+0x28830], R3 ;  /* 0x02883003000075a7 */ /* 0x000062000802017f */
[----:B------:R-:W-:Y:S05]  /*1870*/  @!P0 BRA `(.L_x_9110) ;  /* 0x0000000000048947 */ /* 0x000fea0003800000 */
[----:B------:R-:W-:Y:S01]  /*1880*/  BPT.TRAP 0x1 ;  /* 0x000000040000795c */ /* 0x000fe20000300000 */
.L_x_9110:
[----:B-1----:R-:W-:Y:S05]  /*1890*/  @P1 BRA `(.L_x_9111) ;  /* 0x0000000000081947 */ /* 0x002fea0003800000 */
[----:B------:R-:W1:Y:S02]  /*18a0*/  SYNCS.PHASECHK.TRANS64.TRYWAIT P1, [R0+URZ+0x28830], R3 ;  /* 0x02883003000075a7 */ /* 0x000e64000802017f */
[----:B-1----:R-:W-:Y:S05]  /*18b0*/  @!P1 BRA `(.L_x_9112) ;  /* 0x0000010800bc9947 */ /* 0x002fea0003800000 */
.L_x_9111:
        /* <DEDUP_REMOVED lines=63> */
.L_x_9113:
[----:B------:R-:W-:Y:S01]  /*1cb0*/  UISETP.NE.AND UP0, UPT, UR51, URZ, UPT ;  /* 0x0000003f3300728c */ /* 0x000fe2000bf05270 */
[----:B------:R-:W-:Y:S01]  /*1cc0*/  VIADD R20, R17, UR39 ;  /* 0x0000002711147c36 */ /* 0x000fe20008000000 */
[----:B------:R-:W-:Y:S01]  /*1cd0*/  ULDC UR10, c[0x0][0x9d8] ;  /* 0x00027600000a7ab9 */ /* 0x000fe20000000800 */
[----:B------:R-:W-:Y:S01]  /*1ce0*/  R2UR UR11, R0 ;  /* 0x00000000000b72ca */ /* 0x000fe200000e0000 */
[----:B------:R-:W-:Y:S01]  /*1cf0*/  FMUL.FTZ R26, R26, UR10 ;  /* 0x0000000a1a1a7c20 */ /* 0x000fe20008410000 */
[----:B------:R-:W-:Y:S01]  /*1d00*/  FMUL.FTZ R27, R27, UR10 ;  /* 0x0000000a1b1b7c20 */ /* 0x000fe20008410000 */
[----:B------:R-:W-:Y:S01]  /*1d10*/  PLOP3.LUT P1, PT, PT, PT, UP0, 0x80, 0x0 ;  /* 0x000000000000781c */ /* 0x000fe20003f2f008 */
[----:B------:R-:W-:Y:S01]  /*1d20*/  FMUL.FTZ R30, R30, UR10 ;  /* 0x0000000a1e1e7c20 */ /* 0x000fe20008410000 */
[----:B------:R-:W-:Y:S01]  /*1d30*/  PLOP3.LUT P2, PT, PT, PT, UP0, 0x80, 0x0 ;  /* 0x000000000000781c */ /* 0x000fe20003f4f008 */
[----:B------:R-:W-:Y:S01]  /*1d40*/  FMUL.FTZ R14, R41, UR10 ;  /* 0x0000000a290e7c20 */ /* 0x000fe20008410000 */
[----:B------:R-:W2:Y:S01]  /*1d50*/  MUFU.TANH R26, R26 ;  /* 0x0000001a001a7308 */ /* 0x000ea20000002400 */
[----:B------:R-:W-:Y:S01]  /*1d60*/  @UP0 ULDC UR6, c[0x0][0x44c] ;  /* 0x0001130000060ab9 */ /* 0x000fe20000000800 */
[----:B------:R-:W-:Y:S01]  /*1d70*/  FMUL.FTZ R31, R31, UR10 ;  /* 0x0000000a1f1f7c20 */ /* 0x000fe20008410000 */
[----:B------:R-:W-:Y:S01]  /*1d80*/  FMUL.FTZ R34, R34, UR10 ;  /* 0x0000000a22227c20 */ /* 0x000fe20008410000 */
[----:B------:R-:W-:Y:S01]  /*1d90*/  FMUL.FTZ R35, R35, UR10 ;  /* 0x0000000a23237c20 */ /* 0x000fe20008410000 */
[----:B------:R-:W-:Y:S01]  /*1da0*/  FMUL.FTZ R38, R38, UR10 ;  /* 0x0000000a26267c20 */ /* 0x000fe20008410000 */
[----:B------:R-:W-:Y:S01]  /*1db0*/  FMUL.FTZ R39, R39, UR10 ;  /* 0x0000000a27277c20 */ /* 0x000fe20008410000 */
[----:B------:R-:W-:Y:S01]  /*1dc0*/  FMUL.FTZ R42, R42, UR10 ;  /* 0x0000000a2a2a7c20 */ /* 0x000fe20008410000 */
[----:B------:R-:W3:Y:S01]  /*1dd0*/  MUFU.TANH R98, R27 ;  /* 0x0000001b00627308 */ /* 0x000ee20000002400 */
[----:B------:R-:W-:Y:S01]  /*1de0*/  @P1 IMAD.HI.U32 R4, R20, UR6, RZ ;  /* 0x0000000614041c27 */ /* 0x000fe2000f8e00ff */
[----:B------:R-:W-:-:S03]  /*1df0*/  @UP0 ULDC UR6, c[0x0][0x450] ;  /* 0x0001140000060ab9 */ /* 0x000fc60000000800 */
[----:B------:R-:W-:Y:S01]  /*1e00*/  FMUL.FTZ R43, R43, UR10 ;  /* 0x0000000a2b2b7c20 */ /* 0x000fe20008410000 */
[----:B------:R-:W-:Y:S01]  /*1e10*/  FMUL.FTZ R46, R46, UR10 ;  /* 0x0000000a2e2e7c20 */ /* 0x000fe20008410000 */
[----:B------:R-:W-:Y:S01]  /*1e20*/  FMUL.FTZ R47, R47, UR10 ;  /* 0x0000000a2f2f7c20 */ /* 0x000fe20008410000 */
[----:B------:R-:W-:Y:S01]  /*1e30*/  @P2 SHF.R.U32.HI R20, RZ, UR6, R4 ;  /* 0x00000006ff142c19 */ /* 0x000fe20008011604 */
[----:B------:R-:W-:Y:S01]  /*1e40*/  UMOV UR6, 0xffffff80 ;  /* 0xffffff8000067882 */ /* 0x000fe20000000000 */
[----:B------:R-:W4:Y:S01]  /*1e50*/  MUFU.TANH R30, R30 ;  /* 0x0000001e001e7308 */ /* 0x000f220000002400 */
[----:B------:R-:W-:Y:S01]  /*1e60*/  UIMAD UR6, UR57, UR6, 0x80 ;  /* 0x00000080390674a4 */ /* 0x000fe2000f8e0206 */
[----:B------:R-:W-:Y:S01]  /*1e70*/  FMUL.FTZ R50, R50, UR10 ;  /* 0x0000000a32327c20 */ /* 0x000fe20008410000 */
[----:B------:R-:W5:Y:S01]  /*1e80*/  SHFL.IDX PT, R9, R20, 0x1, 0x1c1f ;  /* 0x003c1f0014097f89 */ /* 0x000f6200000e0000 */
[----:B------:R-:W-:Y:S01]  /*1e90*/  FMUL.FTZ R51, R51, UR10 ;  /* 0x0000000a33337c20 */ /* 0x000fe20008410000 */
[----:B------:R-:W-:Y:S01]  /*1ea0*/  UIADD3 UR7, UR6, 0x1, URZ ;  /* 0x0000000106077890 */ /* 0x000fe2000fffe03f */
[----:B------:R-:W-:Y:S01]  /*1eb0*/  FMUL.FTZ R54, R54, UR10 ;  /* 0x0000000a36367c20 */ /* 0x000fe20008410000 */
[----:B------:R-:W-:Y:S01]  /*1ec0*/  UIADD3 UR6, UR48, UR6, URZ ;  /* 0x0000000630067290 */ /* 0x000fe2000fffe03f */
[----:B------:R-:W4:Y:S01]  /*1ed0*/  MUFU.TANH R102, R31 ;  /* 0x0000001f00667308 */ /* 0x000f220000002400 */
[----:B------:R-:W-:Y:S01]  /*1ee0*/  FMUL.FTZ R55, R55, UR10 ;  /* 0x0000000a37377c20 */ /* 0x000fe20008410000 */
[----:B------:R-:W-:Y:S01]  /*1ef0*/  FMUL.FTZ R66, R66, UR10 ;  /* 0x0000000a42427c20 */ /* 0x000fe20008410000 */
[----:B------:R-:W-:-:S02]  /*1f00*/  IMAD.U32 R11, RZ, RZ, UR7 ;  /* 0x00000007ff0b7e24 */ /* 0x000fc4000f8e00ff */
[----:B------:R-:W-:Y:S01]  /*1f10*/  FMUL.FTZ R58, R58, UR10 ;  /* 0x0000000a3a3a7c20 */ /* 0x000fe20008410000 */
[----:B------:R-:W-:Y:S01]  /*1f20*/  MOV R41, UR6 ;  /* 0x0000000600297c02 */ /* 0x000fe20008000f00 */
[----:B------:R-:W-:Y:S01]  /*1f30*/  FMUL.FTZ R62, R62, UR10 ;  /* 0x0000000a3e3e7c20 */ /* 0x000fe20008410000 */
[----:B------:R-:W-:Y:S01]  /*1f40*/  IMAD R4, R16, -0x2, R11 ;  /* 0xfffffffe10047824 */ /* 0x000fe200078e020b */
[----:B------:R-:W4:Y:S01]  /*1f50*/  MUFU.TANH R34, R34 ;  /* 0x0000002200227308 */ /* 0x000f220000002400 */
[----:B------:R-:W-:Y:S02]  /*1f60*/  IMAD.U32 R11, RZ, RZ, UR50 ;  /* 0x00000032ff0b7e24 */ /* 0x000fe4000f8e00ff */
[----:B------:R-:W-:Y:S01]  /*1f70*/  FMUL.FTZ R7, R28, UR10 ;  /* 0x0000000a1c077c20 */ /* 0x000fe20008410000 */
[----:B------:R-:W-:Y:S02]  /*1f80*/  IMAD R41, R16, -0x2, R41 ;  /* 0xfffffffe10297824 */ /* 0x000fe400078e0229 */
[----:B------:R-:W-:Y:S01]  /*1f90*/  FMUL.FTZ R59, R59, UR10 ;  /* 0x0000000a3b3b7c20 */ /* 0x000fe20008410000 */
[----:B01----:R-:W-:Y:S01]  /*1fa0*/  FMUL.FTZ R3, R24, UR10 ;  /* 0x0000000a18037c20 */ /* 0x003fe20008410000 */
[----:B------:R-:W-:Y:S01]  /*1fb0*/  IADD3 R94, -R11, UR48, R4 ;  /* 0x000000300b5e7c10 */ /* 0x000fe2000fffe104 */
[----:B------:R-:W-:Y:S01]  /*1fc0*/  FMUL.FTZ R4, R70, UR10 ;  /* 0x0000000a46047c20 */ /* 0x000fe20008410000 */
[----:B------:R0:W1:Y:S01]  /*1fd0*/  MUFU.TANH R106, R35 ;  /* 0x00000023006a7308 */ /* 0x0000620000002400 */
[----:B------:R-:W-:Y:S01]  /*1fe0*/  FMUL.FTZ R63, R63, UR10 ;  /* 0x0000000a3f3f7c20 */ /* 0x000fe20008410000 */
[----:B------:R-:W-:Y:S01]  /*1ff0*/  FMUL.FTZ R67, R67, UR10 ;  /* 0x0000000a43437c20 */ /* 0x000fe20008410000 */
[--C-:B-----5:R-:W-:Y:S01]  /*2000*/  VIADDMNMX R9, R9, R94, R41.reuse, PT ;  /* 0x0000005e09097246 */ /* 0x120fe20003800129 */
[----:B------:R-:W-:Y:S01]  /*2010*/  FMUL.FTZ R10, R32, UR10 ;  /* 0x0000000a200a7c20 */ /* 0x000fe20008410000 */
[----:B------:R-:W-:Y:S01]  /*2020*/  FMUL.FTZ R71, R71, UR10 ;  /* 0x0000000a47477c20 */ /* 0x000fe20008410000 */
[----:B------:R-:W-:Y:S01]  /*2030*/  FMUL.FTZ R74, R74, UR10 ;  /* 0x0000000a4a4a7c20 */ /* 0x000fe20008410000 */
[C---:B------:R-:W-:Y:S01]  /*2040*/  ISETP.GT.AND P1, PT, R9.reuse, RZ, PT ;  /* 0x000000ff0900720c */ /* 0x040fe20003f24270 */
[----:B------:R-:W5:Y:S01]  /*2050*/  MUFU.TANH R38, R38 ;  /* 0x0000002600267308 */ /* 0x000f620000002400 */
[C---:B------:R-:W-:Y:S01]  /*2060*/  ISETP.GT.AND P2, PT, R9.reuse, 0x1, PT ;  /* 0x000000010900780c */ /* 0x040fe20003f44270 */
[----:B0-----:R-:W-:Y:S01]  /*2070*/  FMUL.FTZ R35, R52, UR10 ;  /* 0x0000000a34237c20 */ /* 0x001fe20008410000 */
[----:B------:R-:W-:Y:S01]  /*2080*/  ISETP.GT.AND P3, PT, R9, 0x8, PT ;  /* 0x000000080900780c */ /* 0x000fe20003f64270 */
[----:B------:R-:W-:Y:S01]  /*2090*/  FMUL.FTZ R13, R36, UR10 ;  /* 0x0000000a240d7c20 */ /* 0x000fe20008410000 */
[----:B--2---:R-:W-:Y:S01]  /*20a0*/  FSEL R96, R26, -INF , P1 ;  /* 0xff8000001a607808 */ /* 0x004fe20000800000 */
[----:B------:R-:W-:Y:S01]  /*20b0*/  FMUL.FTZ R75, R75, UR10 ;  /* 0x0000000a4b4b7c20 */ /* 0x000fe20008410000 */
[----:B---3--:R-:W-:Y:S01]  /*20c0*/  FSEL R98, R98, -INF , P2 ;  /* 0xff80000062627808 */ /* 0x008fe20001000000 */
[----:B------:R0:W2:Y:S01]  /*20d0*/  MUFU.TANH R92, R39 ;  /* 0x00000027005c7308 */ /* 0x0000a20000002400 */
[----:B------:R-:W-:Y:S01]  /*20e0*/  ISETP.GT.AND P1, PT, R9, 0x9, PT ;  /* 0x000000090900780c */ /* 0x000fe20003f24270 */
[----:B------:R-:W-:Y:S01]  /*20f0*/  FMUL.FTZ R15, R40, UR10 ;  /* 0x0000000a280f7c20 */ /* 0x000fe20008410000 */
[----:B----4-:R-:W-:Y:S01]  /*2100*/  FSEL R100, R30, -INF , P3 ;  /* 0xff8000001e647808 */ /* 0x010fe20001800000 */
[----:B------:R-:W-:Y:S01]  /*2110*/  FMUL.FTZ R78, R78, UR10 ;  /* 0x0000000a4e4e7c20 */ /* 0x000fe20008410000 */
[----:B------:R-:W-:Y:S01]  /*2120*/  FMNMX.FTZ R11, R96, R98, !PT ;  /* 0x00000062600b7209 */ /* 0x000fe20007810000 */
[----:B------:R-:W-:Y:S01]  /*2130*/  FMUL.FTZ R79, R79, UR10 ;  /* 0x0000000a4f4f7c20 */ /* 0x000fe20008410000 */
[C---:B------:R-:W-:Y:S01]  /*2140*/  ISETP.GT.AND P2, PT, R9.reuse, 0x10, PT ;  /* 0x000000100900780c */ /* 0x040fe20003f44270 */
[----:B------:R-:W3:Y:S01]  /*2150*/  MUFU.TANH R42, R42 ;  /* 0x0000002a002a7308 */ /* 0x000ee20000002400 */
[----:B------:R-:W-:Y:S01]  /*2160*/  FSEL R102, R102, -INF , P1 ;  /* 0xff80000066667808 */ /* 0x000fe20000800000 */
[----:B0-----:R-:W-:Y:S01]  /*2170*/  FMUL.FTZ R39, R56, UR10 ;  /* 0x0000000a38277c20 */ /* 0x001fe20008410000 */
[----:B------:R-:W-:Y:S01]  /*2180*/  FMNMX.FTZ R11, R100, R11, !PT ;  /* 0x0000000b640b7209 */ /* 0x000fe20007810000 */
[----:B------:R-:W-:Y:S01]  /*2190*/  FMUL.FTZ R31, R48, UR10 ;  /* 0x0000000a301f7c20 */ /* 0x000fe20008410000 */
[C---:B------:R-:W-:Y:S01]  /*21a0*/  ISETP.GT.AND P1, PT, R9.reuse, 0x11, PT ;  /* 0x000000110900780c */ /* 0x040fe20003f24270 */
[----:B------:R-:W-:Y:S01]  /*21b0*/  FMUL.FTZ R82, R82, UR10 ;  /* 0x0000000a52527c20 */ /* 0x000fe20008410000 */
[----:B------:R-:W-:Y:S01]  /*21c0*/  FSEL R104, R34, -INF , P2 ;  /* 0xff80000022687808 */ /* 0x000fe20001000000 */
[----:B------:R-:W0:Y:S01]  /*21d0*/  MUFU.TANH R43, R43 ;  /* 0x0000002b002b7308 */ /* 0x000e220000002400 */
[----:B------:R-:W-:Y:S01]  /*21e0*/  FMNMX.FTZ R11, R102, R11, !PT ;  /* 0x0000000b660b7209 */ /* 0x000fe20007810000 */
[----:B------:R-:W-:Y:S01]  /*21f0*/  FMUL.FTZ R27, R44, UR10 ;  /* 0x0000000a2c1b7c20 */ /* 0x000fe20008410000 */
[----:B------:R-:W-:Y:S01]  /*2200*/  ISETP.GT.AND P2, PT, R9, 0x18, PT ;  /* 0x000000180900780c */ /* 0x000fe20003f44270 */
[----:B------:R-:W-:Y:S01]  /*2210*/  FMUL.FTZ R83, R83, UR10 ;  /* 0x0000000a53537c20 */ /* 0x000fe20008410000 */
[----:B-1----:R-:W-:Y:S01]  /*2220*/  FSEL R106, R106, -INF , P1 ;  /* 0xff8000006a6a7808 */ /* 0x002fe20000800000 */
[----:B------:R-:W-:Y:S01]  /*2230*/  FMUL.FTZ R86, R86, UR10 ;  /* 0x0000000a56567c20 */ /* 0x000fe20008410000 */
[----:B------:R-:W-:Y:S01]  /*2240*/  FMNMX.FTZ R11, R104, R11, !PT ;  /* 0x0000000b680b7209 */ /* 0x000fe20007810000 */
[----:B------:R-:W1:Y:S01]  /*2250*/  MUFU.TANH R46, R46 ;  /* 0x0000002e002e7308 */ /* 0x000e620000002400 */
[----:B------:R-:W-:Y:S01]  /*2260*/  ISETP.GT.AND P1, PT, R9, 0x19, PT ;  /* 0x000000190900780c */ /* 0x000fe20003f24270 */
[----:B------:R-:W-:Y:S01]  /*2270*/  FMUL.FTZ R87, R87, UR10 ;  /* 0x0000000a57577c20 */ /* 0x000fe20008410000 */
[----:B-----5:R-:W-:Y:S01]  /*2280*/  FSEL R108, R38, -INF , P2 ;  /* 0xff800000266c7808 */ /* 0x020fe20001000000 */
[----:B------:R-:W4:Y:S01]  /*2290*/  SHFL.IDX PT, R20, R20, RZ, 0x1c1f ;  /* 0x001c1fff14147589 */ /* 0x000f2200000e0000 */
[----:B------:R-:W-:Y:S01]  /*22a0*/  FMNMX.FTZ R11, R106, R11, !PT ;  /* 0x0000000b6a0b7209 */ /* 0x000fe20007810000 */
[----:B------:R-:W-:Y:S01]  /*22b0*/  FMUL.FTZ R5, R25, UR10 ;  /* 0x0000000a19057c20 */ /* 0x000fe20008410000 */
[----:B------:R-:W-:Y:S01]  /*22c0*/  ISETP.GT.AND P2, PT, R9, 0x20, PT ;  /* 0x000000200900780c */ /* 0x000fe20003f44270 */
[----:B------:R-:W5:Y:S01]  /*22d0*/  MUFU.TANH R47, R47 ;  /* 0x0000002f002f7308 */ /* 0x000f620000002400 */
[----:B--2---:R-:W-:Y:S01]  /*22e0*/  FSEL R92, R92, -INF , P1 ;  /* 0xff8000005c5c7808 */ /* 0x004fe20000800000 */
[----:B------:R-:W-:Y:S01]  /*22f0*/  ULDC UR6, c[0x0][0x988] ;  /* 0x0002620000067ab9 */ /* 0x000fe20000000800 */
[----:B------:R-:W-:Y:S01]  /*2300*/  FMNMX.FTZ R11, R108, R11, !PT ;  /* 0x0000000b6c0b7209 */ /* 0x000fe20007810000 */
[----:B------:R-:W-:Y:S01]  /*2310*/  FMUL.FTZ R6, R29, UR10 ;  /* 0x0000000a1d067c20 */ /* 0x000fe20008410000 */
[----:B------:R-:W-:Y:S01]  /*2320*/  ISETP.GT.AND P1, PT, R9, 0x21, PT ;  /* 0x000000210900780c */ /* 0x000fe20003f24270 */
[----:B------:R-:W-:Y:S01]  /*2330*/  FMUL.FTZ R8, R33, UR10 ;  /* 0x0000000a21087c20 */ /* 0x000fe20008410000 */
[----:B---3--:R-:W-:Y:S01]  /*2340*/  FSEL R90, R42, -INF , P2 ;  /* 0xff8000002a5a7808 */ /* 0x008fe20001000000 */
[----:B------:R-:W-:Y:S01]  /*2350*/  MUFU.TANH R50, R50 ;  /* 0x0000003200327308 */ /* 0x000fe20000002400 */
        /* <DEDUP_REMOVED lines=10> */
[----:B-1----:R-:W-:Y:S01]  /*2400*/  FSEL R70, R46, -INF , P2 ;  /* 0xff8000002e467808 */ /* 0x002fe20001000000 */
[----:B------:R-:W-:Y:S01]  /*2410*/  FMUL.FTZ R33, R53, UR10 ;  /* 0x0000000a35217c20 */ /* 0x000fe20008410000 */
[----:B------:R-:W-:Y:S01]  /*2420*/  FMNMX.FTZ R11, R88, R11, !PT ;  /* 0x0000000b580b7209 */ /* 0x000fe20007810000 */
[----:B------:R-:W-:Y:S01]  /*2430*/  FMUL.FTZ R37, R57, UR10 ;  /* 0x0000000a39257c20 */ /* 0x000fe20008410000 */
[----:B------:R-:W-:Y:S01]  /*2440*/  ISETP.GT.AND P2, PT, R9, 0x30, PT ;  /* 0x000000300900780c */ /* 0x000fe20003f44270 */
[----:B------:R-:W-:Y:S01]  /*2450*/  MUFU.TANH R54, R54 ;  /* 0x0000003600367308 */ /* 0x000fe20000002400 */
[----:B------:R-:W-:Y:S01]  /*2460*/  FMNMX.FTZ R11, R70, R11, !PT ;  /* 0x0000000b460b7209 */ /* 0x000fe20007810000 */
[----:B------:R-:W-:Y:S01]  /*2470*/  FMUL.FTZ R61, R61, UR10 ;  /* 0x0000000a3d3d7c20 */ /* 0x000fe20008410000 */
[----:B----4-:R-:W-:Y:S01]  /*2480*/  VIADDMNMX R41, R20, R94, R41, PT ;  /* 0x0000005e14297246 */ /* 0x010fe20003800129 */
[----:B------:R-:W-:Y:S01]  /*2490*/  FMUL.FTZ R64, R64, UR10 ;  /* 0x0000000a40407c20 */ /* 0x000fe20008410000 */
[----:B------:R-:W-:Y:S01]  /*24a0*/  FMUL.FTZ R65, R65, UR10 ;  /* 0x0000000a41417c20 */ /* 0x000fe20008410000 */
[----:B------:R-:W-:Y:S01]  /*24b0*/  FMUL.FTZ R68, R68, UR10 ;  /* 0x0000000a44447c20 */ /* 0x000fe20008410000 */
[----:B------:R-:W-:Y:S01]  /*24c0*/  ISETP.GT.AND P3, PT, R41, 0x8, PT ;  /* 0x000000082900780c */ /* 0x000fe20003f64270 */
        /* <DEDUP_REMOVED lines=11> */
[----:B------:R-:W-:Y:S01]  /*2580*/  @UP0 ULDC UR14, c[0x0][0x450] ;  /* 0x00011400000e0ab9 */ /* 0x000fe20000000800 */
[----:B------:R-:W-:Y:S01]  /*2590*/  UMOV UR10, UR39 ;  /* 0x00000027000a7c82 */ /* 0x000fe20008000000 */
[----:B------:R-:W-:Y:S01]  /*25a0*/  UIADD3 UR57, UR57, -0x2, URZ ;  /* 0xfffffffe39397890 */ /* 0x000fe2000fffe03f */
[----:B------:R-:W-:-:S02]  /*25b0*/  CS2R R150, SRZ ;  /* 0x0000000000967805 */ /* 0x000fc4000001ff00 */
[----:B------:R-:W-:Y:S01]  /*25c0*/  CS2R R148, SRZ ;  /* 0x0000000000947805 */ /* 0x000fe2000001ff00 */
[----:B------:R0:W2:Y:S01]  /*25d0*/  MUFU.TANH R21, R58 ;  /* 0x0000003a00157308 */ /* 0x0000a20000002400 */
[----:B-----5:R-:W-:Y:S02]  /*25e0*/  FSEL R66, R47, -INF , P1 ;  /* 0xff8000002f427808 */ /* 0x020fe40000800000 */
[----:B------:R-:W-:Y:S02]  /*25f0*/  CS2R R146, SRZ ;  /* 0x0000000000927805 */ /* 0x000fe4000001ff00 */
[----:B------:R-:W-:Y:S02]  /*2600*/  ISETP.GT.AND P1, PT, R9, 0x31, PT ;  /* 0x000000310900780c */ /* 0x000fe40003f24270 */
[----:B------:R-:W-:Y:S02]  /*2610*/  CS2R R144, SRZ ;  /* 0x0000000000907805 */ /* 0x000fe4000001ff00 */
[----:B------:R-:W-:-:S02]  /*2620*/  FMNMX.FTZ R11, R66, R11, !PT ;  /* 0x0000000b420b7209 */ /* 0x000fc40007810000 */
[----:B------:R-:W-:Y:S02]  /*2630*/  CS2R R142, SRZ ;  /* 0x00000000008e7805 */ /* 0x000fe4000001ff00 */
[----:B------:R-:W-:Y:S01]  /*2640*/  CS2R R140, SRZ ;  /* 0x00000000008c7805 */ /* 0x000fe2000001ff00 */
[----:B------:R3:W-:Y:S01]  /*2650*/  MUFU.TANH R28, R62 ;  /* 0x0000003e001c7308 */ /* 0x0007e20000002400 */
[----:B0-----:R-:W-:Y:S02]  /*2660*/  FSEL R58, R51, -INF , P1 ;  /* 0xff800000333a7808 */ /* 0x001fe40000800000 */
[----:B------:R-:W-:Y:S02]  /*2670*/  CS2R R138, SRZ ;  /* 0x00000000008a7805 */ /* 0x000fe4000001ff00 */
[----:B------:R-:W-:Y:S02]  /*2680*/  ISETP.GT.AND P1, PT, R9, 0x39, PT ;  /* 0x000000390900780c */ /* 0x000fe40003f24270 */
[----:B------:R-:W-:-:S02]  /*2690*/  CS2R R136, SRZ ;  /* 0x0000000000887805 */ /* 0x000fc4000001ff00 */
[----:B------:R-:W-:Y:S02]  /*26a0*/  CS2R R134, SRZ ;  /* 0x0000000000867805 */ /* 0x000fe4000001ff00 */
[----:B------:R-:W-:Y:S02]  /*26b0*/  CS2R R132, SRZ ;  /* 0x0000000000847805 */ /* 0x000fe4000001ff00 */
[----:B-1----:R-:W-:Y:S01]  /*26c0*/  FSEL R52, R52, -INF , P1 ;  /* 0xff80000034347808 */ /* 0x002fe20000800000 */
[----:B------:R-:W0:Y:S01]  /*26d0*/  MUFU.TANH R24, R59 ;  /* 0x0000003b00187308 */ /* 0x000e220000002400 */
[----:B---3--:R-:W-:Y:S02]  /*26e0*/  FSEL R62, R50, -INF , P2 ;  /* 0xff800000323e7808 */ /* 0x008fe40001000000 */
[----:B------:R-:W-:Y:S02]  /*26f0*/  CS2R R130, SRZ ;  /* 0x0000000000827805 */ /* 0x000fe4000001ff00 */
[----:B------:R-:W-:-:S02]  /*2700*/  ISETP.GT.AND P2, PT, R9, 0x38, PT ;  /* 0x000000380900780c */ /* 0x000fc40003f44270 */
[----:B------:R-:W-:Y:S02]  /*2710*/  CS2R R128, SRZ ;  /* 0x0000000000807805 */ /* 0x000fe4000001ff00 */
[----:B------:R-:W-:Y:S02]  /*2720*/  FMNMX.FTZ R11, R62, R11, !PT ;  /* 0x0000000b3e0b7209 */ /* 0x000fe40007810000 */
[----:B------:R-:W-:Y:S02]  /*2730*/  CS2R R126, SRZ ;  /* 0x00000000007e7805 */ /* 0x000fe4000001ff00 */
[----:B------:R-:W-:Y:S01]  /*2740*/  FSEL R56, R54, -INF , P2 ;  /* 0xff80000036387808 */ /* 0x000fe20001000000 */
[----:B------:R-:W1:Y:S01]  /*2750*/  MUFU.TANH R63, R63 ;  /* 0x0000003f003f7308 */ /* 0x000e620000002400 */
[----:B------:R-:W-:Y:S02]  /*2760*/  FMNMX.FTZ R11, R58, R11, !PT ;  /* 0x0000000b3a0b7209 */ /* 0x000fe40007810000 */
[----:B------:R-:W-:-:S02]  /*2770*/  CS2R R124, SRZ ;  /* 0x00000000007c7805 */ /* 0x000fc4000001ff00 */
[C---:B------:R-:W-:Y:S02]  /*2780*/  ISETP.GT.AND P2, PT, R9.reuse, 0x40, PT ;  /* 0x000000400900780c */ /* 0x040fe40003f44270 */
[----:B------:R-:W-:Y:S02]  /*2790*/  CS2R R122, SRZ ;  /* 0x00000000007a7805 */ /* 0x000fe4000001ff00 */
[----:B------:R-:W-:Y:S02]  /*27a0*/  FMNMX.FTZ R11, R56, R11, !PT ;  /* 0x0000000b380b7209 */ /* 0x000fe40007810000 */
[----:B------:R-:W-:Y:S02]  /*27b0*/  CS2R R120, SRZ ;  /* 0x0000000000787805 */ /* 0x000fe4000001ff00 */
[----:B------:R-:W-:Y:S01]  /*27c0*/  ISETP.GT.AND P1, PT, R9, 0x41, PT ;  /* 0x000000410900780c */ /* 0x000fe20003f24270 */
[----:B------:R-:W3:Y:S01]  /*27d0*/  MUFU.TANH R32, R67 ;  /* 0x0000004300207308 */ /* 0x000ee20000002400 */
[----:B--2---:R-:W-:-:S02]  /*27e0*/  FSEL R54, R21, -INF , P2 ;  /* 0xff80000015367808 */ /* 0x004fc40001000000 */
[----:B------:R-:W-:Y:S02]  /*27f0*/  CS2R R118, SRZ ;  /* 0x0000000000767805 */ /* 0x000fe4000001ff00 */
[----:B------:R-:W-:Y:S02]  /*2800*/  FMNMX.FTZ R11, R52, R11, !PT ;  /* 0x0000000b340b7209 */ /* 0x000fe40007810000 */
[----:B------:R-:W-:Y:S02]  /*2810*/  CS2R R116, SRZ ;  /* 0x0000000000747805 */ /* 0x000fe4000001ff00 */
[----:B------:R-:W-:Y:S02]  /*2820*/  ISETP.GT.AND P2, PT, R9, 0x48, PT ;  /* 0x000000480900780c */ /* 0x000fe40003f44270 */
[----:B------:R-:W-:Y:S02]  /*2830*/  CS2R R114, SRZ ;  /* 0x0000000000727805 */ /* 0x000fe4000001ff00 */
[----:B0-----:R-:W-:Y:S01]  /*2840*/  FSEL R24, R24, -INF , P1 ;  /* 0xff80000018187808 */ /* 0x001fe20000800000 */
[----:B------:R-:W0:Y:S01]  /*2850*/  MUFU.TANH R4, R4 ;  /* 0x0000000400047308 */ /* 0x000e220000002400 */
[----:B------:R-:W-:-:S02]  /*2860*/  FMNMX.FTZ R11, R54, R11, !PT ;  /* 0x0000000b360b7209 */ /* 0x000fc40007810000 */
[----:B------:R-:W-:Y:S02]  /*2870*/  CS2R R112, SRZ ;  /* 0x0000000000707805 */ /* 0x000fe4000001ff00 */
[C---:B------:R-:W-:Y:S02]  /*2880*/  ISETP.GT.AND P1, PT, R9.reuse, 0x49, PT ;  /* 0x000000490900780c */ /* 0x040fe40003f24270 */
[----:B------:R-:W-:Y:S02]  /*2890*/  CS2R R110, SRZ ;  /* 0x00000000006e7805 */ /* 0x000fe4000001ff00 */
[----:B------:R-:W-:Y:S02]  /*28a0*/  FSEL R26, R28, -INF , P2 ;  /* 0xff8000001c1a7808 */ /* 0x000fe40001000000 */
[----:B------:R-:W-:Y:S02]  /*28b0*/  CS2R R94, SRZ ;  /* 0x00000000005e7805 */ /* 0x000fe4000001ff00 */
[----:B------:R-:W-:Y:S01]  /*28c0*/  FMNMX.FTZ R11, R24, R11, !PT ;  /* 0x0000000b180b7209 */ /* 0x000fe20007810000 */
[----:B------:R-:W2:Y:S01]  /*28d0*/  MUFU.TANH R38, R71 ;  /* 0x0000004700267308 */ /* 0x000ea20000002400 */
        /* <DEDUP_REMOVED lines=8> */
[----:B---3--:R-:W-:Y:S01]  /*2960*/  FSEL R32, R32, -INF , P1 ;  /* 0xff80000020207808 */ /* 0x008fe20000800000 */
[----:B------:R-:W3:Y:S01]  /*2970*/  MUFU.TANH R40, R75 ;  /* 0x0000004b00287308 */ /* 0x000ee20000002400 */
        /* <DEDUP_REMOVED lines=33> */
[----:B------:R-:W-:Y:S01]  /*2b90*/  MUFU.TANH R3, R3 ;  /* 0x0000000300037308 */ /* 0x000fe20000002400 */
[----:B--2---:R-:W-:Y:S02]  /*2ba0*/  FSEL R50, R50, -INF , P2 ;  /* 0xff80000032327808 */ /* 0x004fe40001000000 */
[----:B------:R-:W-:Y:S02]  /*2bb0*/  ISETP.GT.AND P2, PT, R41, 0x1, PT ;  /* 0x000000012900780c */ /* 0x000fe40003f44270 */
[----:B------:R-:W-:-:S03]  /*2bc0*/  FMNMX.FTZ R4, R50, R9, !PT ;  /* 0x0000000932047209 */ /* 0x000fc60007810000 */
[----:B------:R-:W0:Y:S01]  /*2bd0*/  MUFU.TANH R5, R5 ;  /* 0x0000000500057308 */ /* 0x000e220000002400 */
[----:B-1----:R-:W-:-:S04]  /*2be0*/  FSEL R11, R87, -INF , P1 ;  /* 0xff800000570b7808 */ /* 0x002fc80000800000 */
[----:B------:R-:W-:-:S03]  /*2bf0*/  FMNMX.FTZ R4, R11, R4, !PT ;  /* 0x000000040b047209 */ /* 0x000fc60007810000 */
[----:B------:R-:W1:Y:S02]  /*2c00*/  MUFU.TANH R7, R7 ;  /* 0x0000000700077308 */ /* 0x000e640000002400 */
[----:B------:R-:W2:Y:S06]  /*2c10*/  SHFL.BFLY PT, R9, R4, 0x2, 0x1f ;  /* 0x0c401f0004097f89 */ /* 0x000eac00000e0000 */
[----:B------:R-:W-:Y:S01]  /*2c20*/  MUFU.TANH R6, R6 ;  /* 0x0000000600067308 */ /* 0x000fe20000002400 */
[----:B0-----:R-:W-:Y:S02]  /*2c30*/  FSEL R5, R5, -INF , P2 ;  /* 0xff80000005057808 */ /* 0x001fe40001000000 */
[----:B------:R-:W-:-:S05]  /*2c40*/  ISETP.GT.AND P2, PT, R41, 0x10, PT ;  /* 0x000000102900780c */ /* 0x000fca0003f44270 */
[----:B------:R-:W0:Y:S01]  /*2c50*/  MUFU.TANH R10, R10 ;  /* 0x0000000a000a7308 */ /* 0x000e220000002400 */
[----:B-1----:R-:W-:-:S07]  /*2c60*/  FSEL R43, R7, -INF , P3 ;  /* 0xff800000072b7808 */ /* 0x002fce0001800000 */
[----:B------:R-:W-:Y:S01]  /*2c70*/  MUFU.TANH R8, R8 ;  /* 0x0000000800087308 */ /* 0x000fe20000002400 */
[----:B--2---:R-:W-:-:S05]  /*2c80*/  FMNMX.FTZ R21, R4, R9, !PT ;  /* 0x0000000904157209 */ /* 0x004fca0007810000 */
[----:B------:R-:W1:Y:S02]  /*2c90*/  SHFL.BFLY PT, R4, R21, 0x1, 0x1f ;  /* 0x0c201f0015047f89 */ /* 0x000e6400000e0000 */
[----:B------:R-:W2:Y:S01]  /*2ca0*/  MUFU.TANH R13, R13 ;  /* 0x0000000d000d7308 */ /* 0x000ea20000002400 */
[----:B0-----:R-:W-:Y:S02]  /*2cb0*/  FSEL R47, R10, -INF , P2 ;  /* 0xff8000000a2f7808 */ /* 0x001fe40001000000 */
[----:B------:R-:W-:-:S05]  /*2cc0*/  ISETP.GT.AND P2, PT, R41, 0x18, PT ;  /* 0x000000182900780c */ /* 0x000fca0003f44270 */
[----:B------:R0:W-:Y:S08]  /*2cd0*/  MUFU.TANH R55, R60 ;  /* 0x0000003c00377308 */ /* 0x0001f00000002400 */
[----:B------:R-:W3:Y:S01]  /*2ce0*/  MUFU.TANH R12, R12 ;  /* 0x0000000c000c7308 */ /* 0x000ee20000002400 */
[----:B--2---:R-:W-:Y:S02]  /*2cf0*/  FSEL R13, R13, -INF , P2 ;  /* 0xff8000000d0d7808 */ /* 0x004fe40001000000 */
[----:B------:R-:W-:-:S02]  /*2d00*/  ISETP.GT.AND P2, PT, R41, 0x20, PT ;  /* 0x000000202900780c */ /* 0x000fc40003f44270 */
[----:B-1----:R-:W-:Y:S01]  /*2d10*/  FMNMX.FTZ R9, R21, R4, !PT ;  /* 0x0000000415097209 */ /* 0x002fe20007810000 */
[----:B------:R-:W-:Y:S02]  /*2d20*/  IMAD.U32 R4, RZ, RZ, UR6 ;  /* 0x00000006ff047e24 */ /* 0x000fe4000f8e00ff */
[----:B------:R-:W1:Y:S01]  /*2d30*/  MUFU.TANH R15, R15 ;  /* 0x0000000f000f7308 */ /* 0x000e620000002400 */
[----:B------:R-:W-:Y:S01]  /*2d40*/  @UP0 ULDC UR6, c[0x0][0x44c] ;  /* 0x0001130000060ab9 */ /* 0x000fe20000000800 */
[C---:B------:R-:W-:Y:S01]  /*2d50*/  FSETP.NEU.FTZ.AND P1, PT, R9.reuse, -INF , PT ;  /* 0xff8000000900780b */ /* 0x040fe20003f3d000 */
[----:B------:R-:W-:Y:S01]  /*2d60*/  FMUL.FTZ R21, R9, R4 ;  /* 0x0000000409157220 */ /* 0x000fe20000410000 */
[----:B------:R-:W-:Y:S02]  /*2d70*/  UIMAD.WIDE.U32 UR6, UR39, UR6, URZ ;  /* 0x00000006270672a5 */ /* 0x000fe4000f8e003f */
[----:B------:R-:W-:Y:S02]  /*2d80*/  UIADD3 UR6, UR11, 0x28840, URZ ;  /* 0x000288400b067890 */ /* 0x000fe4000fffe03f */
[----:B------:R-:W-:Y:S01]  /*2d90*/  FSEL R21, R21, RZ, P1 ;  /* 0x000000ff15157208 */ /* 0x000fe20000800000 */
[----:B------:R-:W2:Y:S01]  /*2da0*/  MUFU.TANH R14, R14 ;  /* 0x0000000e000e7308 */ /* 0x000ea20000002400 */
[----:B------:R-:W-:Y:S01]  /*2db0*/  ISETP.GT.AND P1, PT, R41, RZ, PT ;  /* 0x000000ff2900720c */ /* 0x000fe20003f24270 */
[----:B------:R-:W-:-:S02]  /*2dc0*/  @UP0 USHF.R.U32.HI UR10, URZ, UR14, UR7 ;  /* 0x0000000e3f0a0299 */ /* 0x000fc40008011607 */
[-CC-:B------:R-:W-:Y:S01]  /*2dd0*/  FFMA.FTZ R165, R54, R4.reuse, -R21.reuse ;  /* 0x0000000436a57223 */ /* 0x180fe20000010815 */
[----:B------:R-:W-:Y:S01]  /*2de0*/  FSEL R3, R3, -INF , P1 ;  /* 0xff80000003037808 */ /* 0x000fe20000800000 */
[-CC-:B------:R-:W-:Y:S01]  /*2df0*/  FFMA.FTZ R161, R30, R4.reuse, -R21.reuse ;  /* 0x000000041ea17223 */ /* 0x180fe20000010815 */
[----:B------:R-:W-:Y:S01]  /*2e00*/  ISETP.GT.AND P1, PT, R41, 0x9, PT ;  /* 0x000000092900780c */ /* 0x000fe20003f24270 */
[----:B------:R-:W4:Y:S01]  /*2e10*/  MUFU.TANH R27, R27 ;  /* 0x0000001b001b7308 */ /* 0x000f220000002400 */
[----:B0-----:R-:W-:Y:S01]  /*2e20*/  FMNMX.FTZ R60, R3, R5, !PT ;  /* 0x00000005033c7209 */ /* 0x001fe20007810000 */
[-CC-:B------:R-:W-:Y:S01]  /*2e30*/  FFMA.FTZ R30, R38, R4.reuse, -R21.reuse ;  /* 0x00000004261e7223 */ /* 0x180fe20000010815 */
[----:B------:R-:W-:Y:S01]  /*2e40*/  FSEL R45, R6, -INF , P1 ;  /* 0xff800000062d7808 */ /* 0x000fe20000800000 */
[--C-:B------:R-:W-:Y:S01]  /*2e50*/  FFMA.FTZ R181, R96, R4, -R21.reuse ;  /* 0x0000000460b57223 */ /* 0x100fe20000010815 */
[----:B------:R-:W-:Y:S01]  /*2e60*/  FMNMX.FTZ R60, R43, R60, !PT ;  /* 0x0000003c2b3c7209 */ /* 0x000fe20007810000 */
[--C-:B------:R-:W-:Y:S01]  /*2e70*/  FFMA.FTZ R20, R98, R4, -R21.reuse ;  /* 0x0000000462147223 */ /* 0x100fe20000010815 */
[----:B------:R-:W-:Y:S01]  /*2e80*/  ISETP.GT.AND P1, PT, R41, 0x11, PT ;  /* 0x000000112900780c */ /* 0x000fe20003f24270 */
[----:B------:R-:W0:Y:S01]  /*2e90*/  MUFU.TANH R25, R25 ;  /* 0x0000001900197308 */ /* 0x000e220000002400 */
[----:B------:R-:W-:Y:S01]  /*2ea0*/  FMNMX.FTZ R60, R45, R60, !PT ;  /* 0x0000003c2d3c7209 */ /* 0x000fe20007810000 */
[-CC-:B------:R-:W-:Y:S01]  /*2eb0*/  FFMA.FTZ R183, R100, R4.reuse, -R21.reuse ;  /* 0x0000000464b77223 */ /* 0x180fe20000010815 */
[----:B------:R-:W-:Y:S01]  /*2ec0*/  FSEL R49, R8, -INF , P1 ;  /* 0xff80000008317808 */ /* 0x000fe20000800000 */
[--C-:B------:R-:W-:Y:S01]  /*2ed0*/  FFMA.FTZ R6, R102, R4, -R21.reuse ;  /* 0x0000000466067223 */ /* 0x100fe20000010815 */
[----:B------:R-:W-:Y:S01]  /*2ee0*/  FMNMX.FTZ R60, R47, R60, !PT ;  /* 0x0000003c2f3c7209 */ /* 0x000fe20007810000 */
[--C-:B------:R-:W-:Y:S01]  /*2ef0*/  FFMA.FTZ R177, R104, R4, -R21.reuse ;  /* 0x0000000468b17223 */ /* 0x100fe20000010815 */
[----:B------:R-:W-:Y:S01]  /*2f00*/  ISETP.GT.AND P1, PT, R41, 0x19, PT ;  /* 0x000000192900780c */ /* 0x000fe20003f24270 */
[----:B------:R-:W5:Y:S01]  /*2f10*/  MUFU.TANH R31, R31 ;  /* 0x0000001f001f7308 */ /* 0x000f620000002400 */
[----:B------:R-:W-:Y:S01]  /*2f20*/  FMNMX.FTZ R60, R49, R60, !PT ;  /* 0x0000003c313c7209 */ /* 0x000fe20007810000 */
[-CC-:B------:R-:W-:Y:S01]  /*2f30*/  FFMA.FTZ R8, R106, R4.reuse, -R21.reuse ;  /* 0x000000046a087223 */ /* 0x180fe20000010815 */
[----:B---3--:R-:W-:Y:S01]  /*2f40*/  FSEL R51, R12, -INF , P1 ;  /* 0xff8000000c337808 */ /* 0x008fe20000800000 */
[--C-:B------:R-:W-:Y:S01]  /*2f50*/  FFMA.FTZ R167, R26, R4, -R21.reuse ;  /* 0x000000041aa77223 */ /* 0x100fe20000010815 */
[----:B------:R-:W-:Y:S01]  /*2f60*/  FMNMX.FTZ R60, R13, R60, !PT ;  /* 0x0000003c0d3c7209 */ /* 0x000fe20007810000 */
[-CC-:B------:R-:W-:Y:S01]  /*2f70*/  FFMA.FTZ R26, R28, R4.reuse, -R21.reuse ;  /* 0x000000041c1a7223 */ /* 0x180fe20000010815 */
[----:B------:R-:W-:Y:S01]  /*2f80*/  ISETP.GT.AND P1, PT, R41, 0x21, PT ;  /* 0x000000212900780c */ /* 0x000fe20003f24270 */
[----:B------:R-:W3:Y:S01]  /*2f90*/  MUFU.TANH R29, R29 ;  /* 0x0000001d001d7308 */ /* 0x000ee20000002400 */
[----:B-1----:R-:W-:Y:S01]  /*2fa0*/  FSEL R15, R15, -INF , P2 ;  /* 0xff8000000f0f7808 */ /* 0x002fe20001000000 */
[--C-:B------:R-:W-:Y:S01]  /*2fb0*/  FFMA.FTZ R179, R108, R4, -R21.reuse ;  /* 0x000000046cb37223 */ /* 0x100fe20000010815 */
[----:B------:R-:W-:Y:S01]  /*2fc0*/  FMNMX.FTZ R60, R51, R60, !PT ;  /* 0x0000003c333c7209 */ /* 0x000fe20007810000 */
[-CC-:B------:R-:W-:Y:S01]  /*2fd0*/  FFMA.FTZ R28, R32, R4.reuse, -R21.reuse ;  /* 0x00000004201c7223 */ /* 0x180fe20000010815 */
[----:B------:R-:W-:Y:S01]  /*2fe0*/  ISETP.GT.AND P2, PT, R41, 0x28, PT ;  /* 0x000000282900780c */ /* 0x000fe20003f44270 */
[--C-:B------:R-:W-:Y:S01]  /*2ff0*/  FFMA.FTZ R32, R40, R4, -R21.reuse ;  /* 0x0000000428207223 */ /* 0x100fe20000010815 */
[----:B--2---:R-:W-:Y:S01]  /*3000*/  FSEL R53, R14, -INF , P1 ;  /* 0xff8000000e357808 */ /* 0x004fe20000800000 */
[----:B------:R-:W1:Y:S01]  /*3010*/  MUFU.TANH R35, R35 ;  /* 0x0000002300237308 */ /* 0x000e620000002400 */
[----:B------:R-:W-:Y:S01]  /*3020*/  FMNMX.FTZ R60, R15, R60, !PT ;  /* 0x0000003c0f3c7209 */ /* 0x000fe20007810000 */
[-CC-:B------:R-:W-:Y:S01]  /*3030*/  FFMA.FTZ R155, R42, R4.reuse, -R21.reuse ;  /* 0x000000042a9b7223 */ /* 0x180fe20000010815 */
[----:B------:R-:W-:Y:S01]  /*3040*/  ISETP.GT.AND P1, PT, R41, 0x29, PT ;  /* 0x000000292900780c */ /* 0x000fe20003f24270 */
[-CC-:B------:R-:W-:Y:S01]  /*3050*/  FFMA.FTZ R10, R92, R4.reuse, -R21.reuse ;  /* 0x000000045c0a7223 */ /* 0x180fe20000010815 */
[----:B----4-:R-:W-:Y:S01]  /*3060*/  FSEL R27, R27, -INF , P2 ;  /* 0xff8000001b1b7808 */ /* 0x010fe20001000000 */
[--C-:B------:R-:W-:Y:S01]  /*3070*/  FFMA.FTZ R173, R90, R4, -R21.reuse ;  /* 0x000000045aad7223 */ /* 0x100fe20000010815 */
[----:B------:R-:W-:Y:S01]  /*3080*/  FMNMX.FTZ R60, R53, R60, !PT ;  /* 0x0000003c353c7209 */ /* 0x000fe20007810000 */
[----:B------:R-:W2:Y:S01]  /*3090*/  MUFU.TANH R33, R33 ;  /* 0x0000002100217308 */ /* 0x000ea20000002400 */
[----:B------:R-:W-:Y:S01]  /*30a0*/  ISETP.GT.AND P2, PT, R41, 0x30, PT ;  /* 0x000000302900780c */ /* 0x000fe20003f44270 */
[-CC-:B------:R-:W-:Y:S01]  /*30b0*/  FFMA.FTZ R12, R88, R4.reuse, -R21.reuse ;  /* 0x00000004580c7223 */ /* 0x180fe20000010815 */
[----:B0-----:R-:W-:Y:S01]  /*30c0*/  FSEL R25, R25, -INF , P1 ;  /* 0xff80000019197808 */ /* 0x001fe20000800000 */
[--C-:B------:R-:W-:Y:S01]  /*30d0*/  FFMA.FTZ R175, R70, R4, -R21.reuse ;  /* 0x0000000446af7223 */ /* 0x100fe20000010815 */
[----:B------:R-:W-:Y:S01]  /*30e0*/  FMNMX.FTZ R60, R27, R60, !PT ;  /* 0x0000003c1b3c7209 */ /* 0x000fe20007810000 */
[-CC-:B------:R-:W-:Y:S01]  /*30f0*/  FFMA.FTZ R14, R66, R4.reuse, -R21.reuse ;  /* 0x00000004420e7223 */ /* 0x180fe20000010815 */
[----:B------:R-:W-:Y:S01]  /*3100*/  ISETP.GT.AND P1, PT, R41, 0x31, PT ;  /* 0x000000312900780c */ /* 0x000fe20003f24270 */
[----:B------:R-:W0:Y:S01]  /*3110*/  MUFU.TANH R39, R39 ;  /* 0x0000002700277308 */ /* 0x000e220000002400 */
[----:B-----5:R-:W-:Y:S01]  /*3120*/  FSEL R31, R31, -INF , P2 ;  /* 0xff8000001f1f7808 */ /* 0x020fe20001000000 */
[--C-:B------:R-:W-:Y:S01]  /*3130*/  FFMA.FTZ R163, R34, R4, -R21.reuse ;  /* 0x0000000422a37223 */ /* 0x100fe20000010815 */
[----:B------:R-:W-:Y:S01]  /*3140*/  FMNMX.FTZ R60, R25, R60, !PT ;  /* 0x0000003c193c7209 */ /* 0x000fe20007810000 */
[-CC-:B------:R-:W-:Y:S01]  /*3150*/  FFMA.FTZ R153, R36, R4.reuse, -R21.reuse ;  /* 0x0000000424997223 */ /* 0x180fe20000010815 */
[----:B------:R-:W-:Y:S01]  /*3160*/  ISETP.GT.AND P2, PT, R41, 0x38, PT ;  /* 0x000000382900780c */ /* 0x000fe20003f44270 */
[--C-:B------:R-:W-:Y:S01]  /*3170*/  FFMA.FTZ R169, R62, R4, -R21.reuse ;  /* 0x000000043ea97223 */ /* 0x100fe20000010815 */
[----:B---3--:R-:W-:Y:S01]  /*3180*/  FSEL R29, R29, -INF , P1 ;  /* 0xff8000001d1d7808 */ /* 0x008fe20000800000 */
[----:B------:R-:W3:Y:S01]  /*3190*/  MUFU.TANH R37, R37 ;  /* 0x0000002500257308 */ /* 0x000ee20000002400 */
[----:B------:R-:W-:Y:S01]  /*31a0*/  FMNMX.FTZ R60, R31, R60, !PT ;  /* 0x0000003c1f3c7209 */ /* 0x000fe20007810000 */
[-CC-:B------:R-:W-:Y:S01]  /*31b0*/  FFMA.FTZ R58, R58, R4.reuse, -R21.reuse ;  /* 0x000000043a3a7223 */ /* 0x180fe20000010815 */
[----:B------:R-:W-:Y:S01]  /*31c0*/  ISETP.GT.AND P1, PT, R41, 0x39, PT ;  /* 0x000000392900780c */ /* 0x000fe20003f24270 */
[-CC-:B------:R-:W-:Y:S01]  /*31d0*/  FFMA.FTZ R171, R56, R4.reuse, -R21.reuse ;  /* 0x0000000438ab7223 */ /* 0x180fe20000010815 */
[----:B-1----:R-:W-:Y:S01]  /*31e0*/  FSEL R35, R35, -INF , P2 ;  /* 0xff80000023237808 */ /* 0x002fe20001000000 */
[--C-:B------:R-:W-:Y:S01]  /*31f0*/  FFMA.FTZ R52, R52, R4, -R21.reuse ;  /* 0x0000000434347223 */ /* 0x100fe20000010815 */
[----:B------:R-:W-:Y:S01]  /*3200*/  FMNMX.FTZ R60, R29, R60, !PT ;  /* 0x0000003c1d3c7209 */ /* 0x000fe20007810000 */
[----:B------:R-:W1:Y:S01]  /*3210*/  MUFU.TANH R57, R61 ;  /* 0x0000003d00397308 */ /* 0x000e620000002400 */
        /* <DEDUP_REMOVED lines=8> */
[----:B0-----:R-:W-:Y:S01]  /*32a0*/  FSEL R39, R39, -INF , P2 ;  /* 0xff80000027277808 */ /* 0x001fe20001000000 */
[--C-:B------:R-:W-:Y:S01]  /*32b0*/  FFMA.FTZ R36, R46, R4, -R21.reuse ;  /* 0x000000042e247223 */ /* 0x100fe20000010815 */
[----:B------:R-:W-:Y:S01]  /*32c0*/  FMNMX.FTZ R60, R33, R60, !PT ;  /* 0x0000003c213c7209 */ /* 0x000fe20007810000 */
[-CC-:B------:R-:W-:Y:S01]  /*32d0*/  FFMA.FTZ R159, R50, R4.reuse, -R21.reuse ;  /* 0x00000004329f7223 */ /* 0x180fe20000010815 */
[----:B------:R-:W-:Y:S01]  /*32e0*/  ISETP.GT.AND P2, PT, R41, 0x48, PT ;  /* 0x000000482900780c */ /* 0x000fe20003f44270 */
[----:B------:R-:W-:Y:S01]  /*32f0*/  FFMA.FTZ R11, R11, R4, -R21 ;  /* 0x000000040b0b7223 */ /* 0x000fe20000010815 */
[----:B---3--:R-:W-:Y:S01]  /*3300*/  FSEL R37, R37, -INF , P1 ;  /* 0xff80000025257808 */ /* 0x008fe20000800000 */
[----:B------:R-:W0:Y:S01]  /*3310*/  MUFU.TANH R65, R65 ;  /* 0x0000004100417308 */ /* 0x000e220000002400 */
[----:B------:R-:W-:Y:S01]  /*3320*/  FMNMX.FTZ R60, R39, R60, !PT ;  /* 0x0000003c273c7209 */ /* 0x000fe20007810000 */
[----:B------:R-:W-:Y:S01]  /*3330*/  UIADD3 UR7, UR10, UR48, -UR50 ;  /* 0x000000300a077290 */ /* 0x000fe2000fffe832 */
[----:B------:R-:W-:Y:S01]  /*3340*/  ISETP.GT.AND P1, PT, R41, 0x49, PT ;  /* 0x000000492900780c */ /* 0x000fe20003f24270 */
[----:B------:R-:W-:Y:S01]  /*3350*/  UPRMT UR6, UR40, 0x654, UR6 ;  /* 0x0000065428067896 */ /* 0x000fe20008000006 */
[----:B------:R-:W-:Y:S01]  /*3360*/  FSEL R55, R55, -INF , P2 ;  /* 0xff80000037377808 */ /* 0x000fe20001000000 */
[----:B------:R-:W-:Y:S01]  /*3370*/  USHF.R.S32.HI UR10, URZ, 0x1f, UR7 ;  /* 0x0000001f3f0a7899 */ /* 0x000fe20008011407 */
[----:B------:R-:W-:Y:S01]  /*3380*/  FMNMX.FTZ R60, R37, R60, !PT ;  /* 0x0000003c253c7209 */ /* 0x000fe20007810000 */
[----:B------:R-:W3:Y:S01]  /*3390*/  MUFU.TANH R63, R68 ;  /* 0x00000044003f7308 */ /* 0x000ee20000002400 */
[----:B------:R-:W-:Y:S01]  /*33a0*/  ISETP.GT.AND P2, PT, R41, 0x50, PT ;  /* 0x000000502900780c */ /* 0x000fe20003f44270 */
[----:B------:R-:W-:Y:S01]  /*33b0*/  ULEA.HI UR10, UR10, UR7, URZ, 0x7 ;  /* 0x000000070a0a7291 */ /* 0x000fe2000f8f383f */
[----:B-1----:R-:W-:-:S02]  /*33c0*/  FSEL R57, R57, -INF , P1 ;  /* 0xff80000039397808 */ /* 0x002fc40000800000 */
[----:B------:R-:W-:Y:S02]  /*33d0*/  CS2R R108, SRZ ;  /* 0x00000000006c7805 */ /* 0x000fe4000001ff00 */
[----:B------:R-:W-:Y:S01]  /*33e0*/  FMNMX.FTZ R60, R55, R60, !PT ;  /* 0x0000003c373c7209 */ /* 0x000fe20007810000 */
[----:B------:R-:W-:Y:S01]  /*33f0*/  USHF.R.S32.HI UR10, URZ, 0x7, UR10 ;  /* 0x000000073f0a7899 */ /* 0x000fe2000801140a */
[----:B------:R-:W-:Y:S01]  /*3400*/  ISETP.GT.AND P1, PT, R41, 0x51, PT ;  /* 0x000000512900780c */ /* 0x000fe20003f24270 */
[----:B------:R-:W1:Y:S01]  /*3410*/  MUFU.TANH R69, R69 ;  /* 0x0000004500457308 */ /* 0x000e620000002400 */
[----:B--2---:R-:W-:Y:S01]  /*3420*/  FSEL R59, R59, -INF , P2 ;  /* 0xff8000003b3b7808 */ /* 0x004fe20001000000 */
[----:B------:R-:W-:Y:S01]  /*3430*/  UISETP.LT.AND UP0, UPT, URZ, UR10, UPT ;  /* 0x0000000a3f00728c */ /* 0x000fe2000bf01270 */
[----:B------:R-:W-:Y:S01]  /*3440*/  FMNMX.FTZ R60, R57, R60, !PT ;  /* 0x0000003c393c7209 */ /* 0x000fe20007810000 */
[----:B------:R-:W-:Y:S01]  /*3450*/  SYNCS.ARRIVE.TRANS64.RED.A1T0 RZ, [UR6], RZ ;  /* 0x000000ffffff79a7 */ /* 0x000fe20008100406 */
[----:B------:R-:W-:Y:S01]  /*3460*/  ISETP.GT.AND P2, PT, R41, 0x58, PT ;  /* 0x000000582900780c */ /* 0x000fe20003f44270 */
[----:B------:R-:W-:Y:S01]  /*3470*/  USEL UR55, URZ, UR10, !UP0 ;  /* 0x0000000a3f377287 */ /* 0x000fe2000c000000 */
[----:B0-----:R-:W-:Y:S01]  /*3480*/  FSEL R61, R65, -INF , P1 ;  /* 0xff800000413d7808 */ /* 0x001fe20000800000 */
[----:B------:R-:W0:Y:S01]  /*3490*/  MUFU.TANH R67, R72 ;  /* 0x0000004800437308 */ /* 0x000e220000002400 */
[----:B------:R-:W-:Y:S01]  /*34a0*/  FMNMX.FTZ R60, R59, R60, !PT ;  /* 0x0000003c3b3c7209 */ /* 0x000fe20007810000 */
[----:B------:R-:W-:Y:S01]  /*34b0*/  UISETP.GE.AND UP0, UPT, UR57, UR55, UPT ;  /* 0x000000373900728c */ /* 0x000fe2000bf06270 */
[----:B------:R-:W-:-:S02]  /*34c0*/  ISETP.GT.AND P1, PT, R41, 0x59, PT ;  /* 0x000000592900780c */ /* 0x000fc40003f24270 */
[----:B------:R-:W-:Y:S02]  /*34d0*/  CS2R R106, SRZ ;  /* 0x00000000006a7805 */ /* 0x000fe4000001ff00 */
[----:B---3--:R-:W-:Y:S02]  /*34e0*/  FSEL R63, R63, -INF , P2 ;  /* 0xff8000003f3f7808 */ /* 0x008fe40001000000 */
[----:B------:R-:W-:Y:S02]  /*34f0*/  CS2R R104, SRZ ;  /* 0x0000000000687805 */ /* 0x000fe4000001ff00 */
[----:B------:R-:W-:Y:S01]  /*3500*/  FMNMX.FTZ R60, R61, R60, !PT ;  /* 0x0000003c3d3c7209 */ /* 0x000fe20007810000 */
[----:B------:R-:W2:Y:S01]  /*3510*/  MUFU.TANH R73, R73 ;  /* 0x0000004900497308 */ /* 0x000ea20000002400 */
[----:B------:R-:W-:Y:S02]  /*3520*/  ISETP.GT.AND P2, PT, R41, 0x60, PT ;  /* 0x000000602900780c */ /* 0x000fe40003f44270 */
[----:B------:R-:W-:-:S02]  /*3530*/  CS2R R102, SRZ ;  /* 0x0000000000667805 */ /* 0x000fc4000001ff00 */
[----:B-1----:R-:W-:Y:S02]  /*3540*/  FSEL R65, R69, -INF , P1 ;  /* 0xff80000045417808 */ /* 0x002fe40000800000 */
[----:B------:R-:W-:Y:S02]  /*3550*/  CS2R R100, SRZ ;  /* 0x0000000000647805 */ /* 0x000fe4000001ff00 */
[----:B------:R-:W-:Y:S02]  /*3560*/  FMNMX.FTZ R60, R63, R60, !PT ;  /* 0x0000003c3f3c7209 */ /* 0x000fe40007810000 */
[----:B------:R-:W-:Y:S02]  /*3570*/  CS2R R98, SRZ ;  /* 0x0000000000627805 */ /* 0x000fe4000001ff00 */
[----:B------:R-:W-:Y:S01]  /*3580*/  ISETP.GT.AND P1, PT, R41, 0x61, PT ;  /* 0x000000612900780c */ /* 0x000fe20003f24270 */
[----:B------:R-:W1:Y:S01]  /*3590*/  MUFU.TANH R71, R76 ;  /* 0x0000004c00477308 */ /* 0x000e620000002400 */
[----:B0-----:R-:W-:-:S02]  /*35a0*/  FSEL R67, R67, -INF , P2 ;  /* 0xff80000043437808 */ /* 0x001fc40001000000 */
[----:B------:R-:W-:Y:S02]  /*35b0*/  CS2R R96, SRZ ;  /* 0x0000000000607805 */ /* 0x000fe4000001ff00 */
[----:B------:R-:W-:Y:S02]  /*35c0*/  FMNMX.FTZ R60, R65, R60, !PT ;  /* 0x0000003c413c7209 */ /* 0x000fe40007810000 */
[----:B------:R-:W-:Y:S02]  /*35d0*/  CS2R R92, SRZ ;  /* 0x00000000005c7805 */ /* 0x000fe4000001ff00 */
[----:B------:R-:W-:Y:S02]  /*35e0*/  ISETP.GT.AND P2, PT, R41, 0x68, PT ;  /* 0x000000682900780c */ /* 0x000fe40003f44270 */
[----:B------:R-:W-:Y:S02]  /*35f0*/  CS2R R90, SRZ ;  /* 0x00000000005a7805 */ /* 0x000fe4000001ff00 */
[----:B------:R-:W-:Y:S01]  /*3600*/  FMNMX.FTZ R60, R67, R60, !PT ;  /* 0x0000003c433c7209 */ /* 0x000fe20007810000 */
[----:B------:R-:W0:Y:S01]  /*3610*/  MUFU.TANH R77, R77 ;  /* 0x0000004d004d7308 */ /* 0x000e220000002400 */
[----:B--2---:R-:W-:-:S02]  /*3620*/  FSEL R69, R73, -INF , P1 ;  /* 0xff80000049457808 */ /* 0x004fc40000800000 */
[----:B------:R-:W-:Y:S02]  /*3630*/  CS2R R88, SRZ ;  /* 0x0000000000587805 */ /* 0x000fe4000001ff00 */
[----:B------:R-:W-:Y:S02]  /*3640*/  ISETP.GT.AND P1, PT, R41, 0x69, PT ;  /* 0x000000692900780c */ /* 0x000fe40003f24270 */
[----:B------:R-:W-:Y:S01]  /*3650*/  FMNMX.FTZ R60, R69, R60, !PT ;  /* 0x0000003c453c7209 */ /* 0x000fe20007810000 */
        /* <DEDUP_REMOVED lines=16> */
[----:B------:R-:W-:Y:S01]  /*3760*/  MUFU.EX2 R181, R181 ;  /* 0x000000b500b57308 */ /* 0x000fe20000000800 */
[----:B0-----:R-:W-:-:S04]  /*3770*/  FSEL R41, R84, -INF , P2 ;  /* 0xff80000054297808 */ /* 0x001fc80001000000 */
[----:B------:R-:W-:-:S03]  /*3780*/  FMNMX.FTZ R60, R41, R60, !PT ;  /* 0x0000003c293c7209 */ /* 0x000fc60007810000 */
[----:B------:R-:W0:Y:S01]  /*3790*/  MUFU.EX2 R20, R20 ;  /* 0x0000001400147308 */ /* 0x000e220000000800 */
[----:B--2---:R-:W-:-:S04]  /*37a0*/  FSEL R79, R79, -INF , P1 ;  /* 0xff8000004f4f7808 */ /* 0x004fc80000800000 */
        /* <DEDUP_REMOVED lines=65> */
[----:B------:R0:W-:Y:S01]  /*3bc0*/  MUFU.EX2 R174, R25 ;  /* 0x0000001900ae7308 */ /* 0x0001e20000000800 */
        /* <DEDUP_REMOVED lines=9> */
[----:B------:R-:W-:-:S03]  /*3c60*/  F2FP.BF16.F32.PACK_AB R177, R8, R177 ;  /* 0x000000b108b1723e */ /* 0x000fc600000010ff */
[----:B------:R-:W-:-:S03]  /*3c70*/  FADD.FTZ R40, R8, R25 ;  /* 0x0000001908287221 */ /* 0x000fc60000010000 */
[----:B------:R-:W2:Y:S01]  /*3c80*/  MUFU.EX2 R172, R53 ;  /* 0x0000003500ac7308 */ /* 0x000ea20000000800 */
[----:B------:R-:W-:Y:S01]  /*3c90*/  FADD.FTZ R21, R179, R40 ;  /* 0x00000028b3157221 */ /* 0x000fe20000010000 */
[----:B-1----:R-:W-:Y:S01]  /*3ca0*/  FADD.FTZ R0, R178, R5 ;  /* 0x00000005b2007221 */ /* 0x002fe20000010000 */
[C---:B------:R-:W-:Y:S02]  /*3cb0*/  F2FP.BF16.F32.PACK_AB R179, R10.reuse, R179 ;  /* 0x000000b30ab3723e */ /* 0x040fe400000010ff */
[----:B------:R-:W-:Y:S01]  /*3cc0*/  FADD.FTZ R40, R10, R21 ;  /* 0x000000150a287221 */ /* 0x000fe20000010000 */
[----:B------:R-:W-:Y:S02]  /*3cd0*/  F2FP.BF16.F32.PACK_AB R178, R178, R13 ;  /* 0x0000000db2b2723e */ /* 0x000fe400000010ff */
        /* <DEDUP_REMOVED lines=8> */
[----:B------:R-:W-:-:S05]  /*3d60*/  F2FP.BF16.F32.PACK_AB R172, R172, R15 ;  /* 0x0000000facac723e */ /* 0x000fca00000010ff */
[----:B------:R-:W2:Y:S01]  /*3d70*/  MUFU.EX2 R31, R31 ;  /* 0x0000001f001f7308 */ /* 0x000ea20000000800 */
[----:B-1----:R-:W-:-:S04]  /*3d80*/  FADD.FTZ R5, R27, R0 ;  /* 0x000000001b057221 */ /* 0x002fc80000010000 */
[C---:B------:R-:W-:Y:S01]  /*3d90*/  FADD.FTZ R0, R174.reuse, R5 ;  /* 0x00000005ae007221 */ /* 0x040fe20000010000 */
[----:B------:R-:W-:Y:S02]  /*3da0*/  F2FP.BF16.F32.PACK_AB R174, R174, R27 ;  /* 0x0000001baeae723e */ /* 0x000fe400000010ff */
        /* <DEDUP_REMOVED lines=107> */
[----:B------:R-:W-:-:S06]  /*4460*/  ULDC UR54, c[0x0][0x9d8] ;  /* 0x0002760000367ab9 */ /* 0x000fcc0000000800 */
.L_x_9125:
[----:B------:R-:W-:Y:S01]  /*4470*/  ISETP.NE.AND P2, PT, RZ, UR43, PT ;  /* 0x0000002bff007c0c */ /* 0x000fe2000bf45270 */
[----:B------:R-:W-:-:S04]  /*4480*/  UISETP.NE.AND UP0, UPT, UR56, 0x1, UPT ;  /* 0x000000013800788c */ /* 0x000fc8000bf05270 */
[----:B------:R-:W-:-:S04]  /*4490*/  USEL UR45, URZ, 0x1, UP0 ;  /* 0x000000013f2d7887 */ /* 0x000fc80008000000 */
[----:B------:R-:W-:-:S04]  /*44a0*/  ULOP3.LUT UR45, UR58, UR45, URZ, 0x3c, !UPT ;  /* 0x0000002d3a2d7292 */ /* 0x000fc8000f8e3c3f */
[----:B------:R-:W-:Y:S08]  /*44b0*/  @P2 BRA `(.L_x_9115) ;  /* 0x0000000000382947 */ /* 0x000ff00003800000 */
[----:B------:R-:W-:Y:S05]  /*44c0*/  @!P0 BRA `(.L_x_9116) ;  /* 0x0000000000048947 */ /* 0x000fea0003800000 */
[----:B------:R-:W-:Y:S01]  /*44d0*/  BPT.TRAP 0x1 ;  /* 0x000000040000795c */ /* 0x000fe20000300000 */
.L_x_9116:
        /* <DEDUP_REMOVED lines=9> */
.L_x_9117:
[----:B-1----:R-:W-:Y:S05]  /*4570*/  @P1 BRA `(.L_x_9115) ;  /* 0x0000000000081947 */ /* 0x002fea0003800000 */
[----:B------:R-:W1:Y:S02]  /*4580*/  SYNCS.PHASECHK.TRANS64.TRYWAIT P1, [UR6+0x28830], R4 ;  /* 0x02883004ff0075a7 */ /* 0x000e640008020146 */
[----:B-1----:R-:W-:Y:S05]  /*4590*/  @!P1 BRA `(.L_x_9118) ;  /* 0x000000dc00989947 */ /* 0x002fea0003800000 */
.L_x_9115:
        /* <DEDUP_REMOVED lines=48> */
.L_x_9120:
[----:B------:R-:W-:Y:S01]  /*48a0*/  ULEA UR6, UR56, UR41, 0x3 ;  /* 0x0000002938067291 */ /* 0x000fe2000f8e183f */
[----:B------:R-:W-:-:S05]  /*48b0*/  IMAD.U32 R4, RZ, RZ, UR58 ;  /* 0x0000003aff047e24 */ /* 0x000fca000f8e00ff */
[----:B------:R-:W-:-:S04]  /*48c0*/  SHF.L.U32 R4, R4, 0x1f, RZ ;  /* 0x0000001f04047819 */ /* 0x000fc800000006ff */
[----:B------:R0:W1:Y:S01]  /*48d0*/  SYNCS.PHASECHK.TRANS64.TRYWAIT P1, [UR6+0x28850], R4 ;  /* 0x02885004ff0075a7 */ /* 0x0000620008020146 */
[----:B------:R-:W-:Y:S05]  /*48e0*/  @!P0 BRA `(.L_x_9121) ;  /* 0x0000000000048947 */ /* 0x000fea0003800000 */
[----:B------:R-:W-:Y:S01]  /*48f0*/  BPT.TRAP 0x1 ;  /* 0x000000040000795c */ /* 0x000fe20000300000 */
.L_x_9121:
[----:B-1----:R-:W-:Y:S05]  /*4900*/  @P1 BRA `(.L_x_9119) ;  /* 0x0000000000081947 */ /* 0x002fea0003800000 */
[----:B------:R-:W1:Y:S02]  /*4910*/  SYNCS.PHASECHK.TRANS64.TRYWAIT P1, [UR6+0x28850], R4 ;  /* 0x02885004ff0075a7 */ /* 0x000e640008020146 */
[----:B-1----:R-:W-:Y:S05]  /*4920*/  @!P1 BRA `(.L_x_9122) ;  /* 0x000000d800cc9947 */ /* 0x002fea0003800000 */
.L_x_9119:
        /* <DEDUP_REMOVED lines=49> */
.L_x_9123:
[----:B------:R-:W-:Y:S01]  /*4c40*/  UISETP.NE.AND UP0, UPT, UR51, URZ, UPT ;  /* 0x0000003f3300728c */ /* 0x000fe2000bf05270 */
[----:B------:R-:W-:Y:S02]  /*4c50*/  VIADD R13, R17, UR39 ;  /* 0x00000027110d7c36 */ /* 0x000fe40008000000 */
[----:B------:R-:W-:Y:S01]  /*4c60*/  FMUL.FTZ R24, R24, UR54 ;  /* 0x0000003618187c20 */ /* 0x000fe20008410000 */
[----:B------:R-:W-:Y:S01]  /*4c70*/  FMUL.FTZ R12, R31, UR54 ;  /* 0x000000361f0c7c20 */ /* 0x000fe20008410000 */
[----:B------:R-:W-:Y:S01]  /*4c80*/  FMUL.FTZ R25, R25, UR54 ;  /* 0x0000003619197c20 */ /* 0x000fe20008410000 */
[----:B------:R-:W-:Y:S01]  /*4c90*/  FMUL.FTZ R28, R28, UR54 ;  /* 0x000000361c1c7c20 */ /* 0x000fe20008410000 */
[----:B------:R-:W-:Y:S01]  /*4ca0*/  PLOP3.LUT P1, PT, PT, PT, UP0, 0x80, 0x0 ;  /* 0x000000000000781c */ /* 0x000fe20003f2f008 */
[----:B------:R1:W2:Y:S01]  /*4cb0*/  MUFU.TANH R11, R24 ;  /* 0x00000018000b7308 */ /* 0x0002a20000002400 */
[----:B------:R-:W-:Y:S01]  /*4cc0*/  PLOP3.LUT P2, PT, PT, PT, UP0, 0x80, 0x0 ;  /* 0x000000000000781c */ /* 0x000fe20003f4f008 */
[----:B------:R-:W-:Y:S01]  /*4cd0*/  FMUL.FTZ R29, R29, UR54 ;  /* 0x000000361d1d7c20 */ /* 0x000fe20008410000 */
[----:B------:R-:W-:Y:S01]  /*4ce0*/  FMUL.FTZ R32, R32, UR54 ;  /* 0x0000003620207c20 */ /* 0x000fe20008410000 */
[----:B------:R-:W-:Y:S01]  /*4cf0*/  @UP0 ULDC UR6, c[0x0][0x44c] ;  /* 0x0001130000060ab9 */ /* 0x000fe20000000800 */
[----:B------:R-:W-:Y:S01]  /*4d00*/  FMUL.FTZ R33, R33, UR54 ;  /* 0x0000003621217c20 */ /* 0x000fe20008410000 */
[----:B------:R-:W-:Y:S01]  /*4d10*/  FMUL.FTZ R40, R40, UR54 ;  /* 0x0000003628287c20 */ /* 0x000fe20008410000 */
[----:B------:R-:W-:Y:S01]  /*4d20*/  FMUL.FTZ R36, R36, UR54 ;  /* 0x0000003624247c20 */ /* 0x000fe20008410000 */
[----:B------:R-:W3:Y:S01]  /*4d30*/  MUFU.TANH R175, R25 ;  /* 0x0000001900af7308 */ /* 0x000ee20000002400 */
[----:B-1----:R-:W-:Y:S01]  /*4d40*/  FMUL.FTZ R24, R42, UR54 ;  /* 0x000000362a187c20 */ /* 0x002fe20008410000 */
        /* <DEDUP_REMOVED lines=12> */
[----:B------:R-:W1:Y:S01]  /*4e10*/  SHFL.IDX PT, R7, R13, RZ, 0x1c1f ;  /* 0x001c1fff0d077589 */ /* 0x000e6200000e0000 */
[----:B------:R-:W-:Y:S01]  /*4e20*/  FMUL.FTZ R52, R52, UR54 ;  /* 0x0000003634347c20 */ /* 0x000fe20008410000 */
[----:B------:R-:W4:Y:S01]  /*4e30*/  MUFU.TANH R29, R29 ;  /* 0x0000001d001d7308 */ /* 0x000f220000002400 */
[----:B------:R-:W-:Y:S01]  /*4e40*/  FMUL.FTZ R53, R53, UR54 ;  /* 0x0000003635357c20 */ /* 0x000fe20008410000 */
[----:B------:R-:W-:-:S02]  /*4e50*/  IMAD.U32 R31, RZ, RZ, UR6 ;  /* 0x00000006ff1f7e24 */ /* 0x000fc4000f8e00ff */
[----:B------:R-:W-:Y:S01]  /*4e60*/  FMUL.FTZ R56, R56, UR54 ;  /* 0x0000003638387c20 */ /* 0x000fe20008410000 */
[----:B------:R-:W-:Y:S01]  /*4e70*/  FMUL.FTZ R57, R57, UR54 ;  /* 0x0000003639397c20 */ /* 0x000fe20008410000 */
[----:B------:R-:W-:Y:S01]  /*4e80*/  FMUL.FTZ R60, R60, UR54 ;  /* 0x000000363c3c7c20 */ /* 0x000fe20008410000 */
[----:B------:R-:W-:Y:S02]  /*4e90*/  IMAD R42, R16, -0x2, R31 ;  /* 0xfffffffe102a7824 */ /* 0x000fe400078e021f */
[----:B------:R-:W-:Y:S01]  /*4ea0*/  FMUL.FTZ R65, R65, UR54 ;  /* 0x0000003641417c20 */ /* 0x000fe20008410000 */
[----:B------:R-:W-:Y:S01]  /*4eb0*/  IMAD.U32 R31, RZ, RZ, UR50 ;  /* 0x00000032ff1f7e24 */ /* 0x000fe2000f8e00ff */
[----:B------:R-:W5:Y:S01]  /*4ec0*/  MUFU.TANH R169, R32 ;  /* 0x0000002000a97308 */ /* 0x000f620000002400 */
[----:B------:R-:W-:Y:S01]  /*4ed0*/  FMUL.FTZ R9, R27, UR54 ;  /* 0x000000361b097c20 */ /* 0x000fe20008410000 */
[----:B------:R-:W-:Y:S01]  /*4ee0*/  FMUL.FTZ R14, R34, UR54 ;  /* 0x00000036220e7c20 */ /* 0x000fe20008410000 */
[----:B------:R-:W-:Y:S01]  /*4ef0*/  FMUL.FTZ R27, R47, UR54 ;  /* 0x000000362f1b7c20 */ /* 0x000fe20008410000 */
[----:B------:R-:W-:Y:S01]  /*4f00*/  IADD3 R42, -R31, UR48, R42 ;  /* 0x000000301f2a7c10 */ /* 0x000fe2000fffe12a */
[----:B------:R-:W-:Y:S01]  /*4f10*/  FMUL.FTZ R34, R55, UR54 ;  /* 0x0000003637227c20 */ /* 0x000fe20008410000 */
[----:B------:R-:W-:Y:S01]  /*4f20*/  FMUL.FTZ R61, R61, UR54 ;  /* 0x000000363d3d7c20 */ /* 0x000fe20008410000 */
[----:B------:R-:W-:Y:S01]  /*4f30*/  FMUL.FTZ R10, R30, UR54 ;  /* 0x000000361e0a7c20 */ /* 0x000fe20008410000 */
[----:B------:R-:W5:Y:S01]  /*4f40*/  MUFU.TANH R33, R33 ;  /* 0x0000002100217308 */ /* 0x000f620000002400 */
[----:B------:R-:W-:Y:S01]  /*4f50*/  FMUL.FTZ R64, R64, UR54 ;  /* 0x0000003640407c20 */ /* 0x000fe20008410000 */
[----:B------:R-:W-:Y:S01]  /*4f60*/  FMUL.FTZ R30, R51, UR54 ;  /* 0x00000036331e7c20 */ /* 0x000fe20008410000 */
[----:B------:R-:W-:Y:S01]  /*4f70*/  FMUL.FTZ R20, R38, UR54 ;  /* 0x0000003626147c20 */ /* 0x000fe20008410000 */
[----:B------:R-:W-:Y:S01]  /*4f80*/  FMUL.FTZ R38, R59, UR54 ;  /* 0x000000363b267c20 */ /* 0x000fe20008410000 */
[----:B-1----:R-:W-:Y:S01]  /*4f90*/  IADD3 R4, R42, R7, RZ ;  /* 0x000000072a047210 */ /* 0x002fe20007ffe0ff */
[----:B------:R-:W-:Y:S01]  /*4fa0*/  FMUL.FTZ R7, R69, UR54 ;  /* 0x0000003645077c20 */ /* 0x000fe20008410000 */
[----:B------:R-:W-:Y:S01]  /*4fb0*/  FMUL.FTZ R68, R68, UR54 ;  /* 0x0000003644447c20 */ /* 0x000fe20008410000 */
[----:B------:R1:W-:Y:S01]  /*4fc0*/  MUFU.TANH R161, R40 ;  /* 0x0000002800a17308 */ /* 0x0003e20000002400 */
[----:B------:R-:W-:Y:S01]  /*4fd0*/  ISETP.GT.AND P1, PT, R4, RZ, PT ;  /* 0x000000ff0400720c */ /* 0x000fe20003f24270 */
[----:B------:R-:W-:Y:S01]  /*4fe0*/  FMUL.FTZ R72, R72, UR54 ;  /* 0x0000003648487c20 */ /* 0x000fe20008410000 */
[C---:B------:R-:W-:Y:S01]  /*4ff0*/  ISETP.GT.AND P2, PT, R4.reuse, 0x1, PT ;  /* 0x000000010400780c */ /* 0x040fe20003f44270 */
[----:B------:R-:W-:Y:S01]  /*5000*/  FMUL.FTZ R73, R73, UR54 ;  /* 0x0000003649497c20 */ /* 0x000fe20008410000 */
[----:B--2---:R-:W-:Y:S01]  /*5010*/  FSEL R11, R11, -INF , P1 ;  /* 0xff8000000b0b7808 */ /* 0x004fe20000800000 */
[----:B------:R-:W-:Y:S01]  /*5020*/  FMUL.FTZ R21, R39, UR54 ;  /* 0x0000003627157c20 */ /* 0x000fe20008410000 */
[----:B------:R-:W-:Y:S01]  /*5030*/  ISETP.GT.AND P1, PT, R4, 0x8, PT ;  /* 0x000000080400780c */ /* 0x000fe20003f24270 */
[----:B------:R-:W2:Y:S01]  /*5040*/  MUFU.TANH R165, R36 ;  /* 0x0000002400a57308 */ /* 0x000ea20000002400 */
[----:B---3--:R-:W-:Y:S01]  /*5050*/  FSEL R175, R175, -INF , P2 ;  /* 0xff800000afaf7808 */ /* 0x008fe20001000000 */
[----:B------:R-:W-:Y:S01]  /*5060*/  FMUL.FTZ R76, R76, UR54 ;  /* 0x000000364c4c7c20 */ /* 0x000fe20008410000 */
[----:B-1----:R-:W-:Y:S01]  /*5070*/  FMNMX.FTZ R40, R11, R5, !PT ;  /* 0x000000050b287209 */ /* 0x002fe20007810000 */
[----:B------:R-:W-:Y:S01]  /*5080*/  FMUL.FTZ R77, R77, UR54 ;  /* 0x000000364d4d7c20 */ /* 0x000fe20008410000 */
[----:B------:R-:W-:Y:S01]  /*5090*/  ISETP.GT.AND P2, PT, R4, 0x9, PT ;  /* 0x000000090400780c */ /* 0x000fe20003f44270 */
[----:B------:R-:W-:Y:S01]  /*50a0*/  FMUL.FTZ R25, R43, UR54 ;  /* 0x000000362b197c20 */ /* 0x000fe20008410000 */
[----:B0-----:R-:W-:Y:S01]  /*50b0*/  FSEL R173, R173, -INF , P1 ;  /* 0xff800000adad7808 */ /* 0x001fe20000800000 */
[----:B------:R-:W0:Y:S01]  /*50c0*/  MUFU.TANH R37, R37 ;  /* 0x0000002500257308 */ /* 0x000e220000002400 */
[----:B------:R-:W-:Y:S01]  /*50d0*/  FMNMX.FTZ R40, R175, R40, !PT ;  /* 0x00000028af287209 */ /* 0x000fe20007810000 */
[----:B------:R-:W-:Y:S01]  /*50e0*/  FMUL.FTZ R80, R80, UR54 ;  /* 0x0000003650507c20 */ /* 0x000fe20008410000 */
[C---:B------:R-:W-:Y:S01]  /*50f0*/  ISETP.GT.AND P1, PT, R4.reuse, 0x10, PT ;  /* 0x000000100400780c */ /* 0x040fe20003f24270 */
[----:B------:R-:W-:Y:S01]  /*5100*/  FMUL.FTZ R81, R81, UR54 ;  /* 0x0000003651517c20 */ /* 0x000fe20008410000 */
[----:B----4-:R-:W-:Y:S01]  /*5110*/  FSEL R171, R29, -INF , P2 ;  /* 0xff8000001dab7808 */ /* 0x010fe20001000000 */
[----:B------:R-:W-:Y:S01]  /*5120*/  FMUL.FTZ R15, R35, UR54 ;  /* 0x00000036230f7c20 */ /* 0x000fe20008410000 */
[----:B------:R-:W-:Y:S01]  /*5130*/  FMNMX.FTZ R40, R173, R40, !PT ;  /* 0x00000028ad287209 */ /* 0x000fe20007810000 */
[----:B------:R-:W1:Y:S01]  /*5140*/  MUFU.TANH R41, R41 ;  /* 0x0000002900297308 */ /* 0x000e620000002400 */
[----:B------:R-:W-:Y:S01]  /*5150*/  ISETP.GT.AND P2, PT, R4, 0x11, PT ;  /* 0x000000110400780c */ /* 0x000fe20003f44270 */
[----:B------:R-:W-:Y:S01]  /*5160*/  FMUL.FTZ R84, R84, UR54 ;  /* 0x0000003654547c20 */ /* 0x000fe20008410000 */
[----:B-----5:R-:W-:Y:S01]  /*5170*/  FSEL R169, R169, -INF , P1 ;  /* 0xff800000a9a97808 */ /* 0x020fe20000800000 */
[----:B------:R-:W-:Y:S01]  /*5180*/  FMUL.FTZ R85, R85, UR54 ;  /* 0x0000003655557c20 */ /* 0x000fe20008410000 */
[----:B------:R-:W-:Y:S01]  /*5190*/  FMNMX.FTZ R40, R171, R40, !PT ;  /* 0x00000028ab287209 */ /* 0x000fe20007810000 */
[----:B------:R-:W3:Y:S01]  /*51a0*/  SHFL.IDX PT, R13, R13, 0x1, 0x1c1f ;  /* 0x003c1f000d0d7f89 */ /* 0x000ee200000e0000 */
[----:B------:R-:W-:Y:S01]  /*51b0*/  ISETP.GT.AND P1, PT, R4, 0x18, PT ;  /* 0x000000180400780c */ /* 0x000fe20003f24270 */
[----:B------:R-:W4:Y:S01]  /*51c0*/  MUFU.TANH R44, R44 ;  /* 0x0000002c002c7308 */ /* 0x000f220000002400 */
[----:B------:R-:W-:Y:S01]  /*51d0*/  FSEL R167, R33, -INF , P2 ;  /* 0xff80000021a77808 */ /* 0x000fe20001000000 */
[----:B------:R-:W-:Y:S01]  /*51e0*/  FMUL.FTZ R8, R26, UR54 ;  /* 0x000000361a087c20 */ /* 0x000fe20008410000 */
[----:B------:R-:W-:Y:S01]  /*51f0*/  FMNMX.FTZ R40, R169, R40, !PT ;  /* 0x00000028a9287209 */ /* 0x000fe20007810000 */
[----:B------:R-:W-:Y:S01]  /*5200*/  FMUL.FTZ R26, R46, UR54 ;  /* 0x000000362e1a7c20 */ /* 0x000fe20008410000 */
[----:B------:R-:W-:Y:S01]  /*5210*/  ISETP.GT.AND P2, PT, R4, 0x19, PT ;  /* 0x000000190400780c */ /* 0x000fe20003f44270 */
[----:B------:R-:W-:Y:S01]  /*5220*/  FMUL.FTZ R28, R50, UR54 ;  /* 0x00000036321c7c20 */ /* 0x000fe20008410000 */
[----:B--2---:R-:W-:Y:S01]  /*5230*/  FSEL R165, R165, -INF , P1 ;  /* 0xff800000a5a57808 */ /* 0x004fe20000800000 */
[----:B------:R-:W2:Y:S01]  /*5240*/  MUFU.TANH R45, R45 ;  /* 0x0000002d002d7308 */ /* 0x000ea20000002400 */
        /* <DEDUP_REMOVED lines=13> */
[----:B---3--:R-:W-:Y:S01]  /*5320*/  IMAD.IADD R42, R42, 0x1, R13 ;  /* 0x000000012a2a7824 */ /* 0x008fe200078e020d */
[----:B------:R-:W-:Y:S01]  /*5330*/  ISETP.GT.AND P1, PT, R4, 0x28, PT ;  /* 0x000000280400780c */ /* 0x000fe20003f24270 */
[----:B------:R-:W3:Y:S01]  /*5340*/  MUFU.TANH R49, R49 ;  /* 0x0000003100317308 */ /* 0x000ee20000002400 */
[----:B-1----:R-:W-:Y:S01]  /*5350*/  FSEL R159, R41, -INF , P2 ;  /* 0xff800000299f7808 */ /* 0x002fe20001000000 */
[----:B------:R-:W-:Y:S01]  /*5360*/  FMUL.FTZ R46, R82, UR54 ;  /* 0x00000036522e7c20 */ /* 0x000fe20008410000 */
[----:B------:R-:W-:Y:S01]  /*5370*/  FMNMX.FTZ R40, R161, R40, !PT ;  /* 0x00000028a1287209 */ /* 0x000fe20007810000 */
[----:B------:R-:W-:Y:S01]  /*5380*/  ULEA UR6, UR44, UR41, 0x3 ;  /* 0x000000292c067291 */ /* 0x000fe2000f8e183f */
[----:B------:R-:W-:-:S02]  /*5390*/  ISETP.GT.AND P2, PT, R4, 0x29, PT ;  /* 0x000000290400780c */ /* 0x000fc40003f44270 */
[----:B----4-:R-:W-:Y:S01]  /*53a0*/  FSEL R157, R44, -INF , P1 ;  /* 0xff8000002c9d7808 */ /* 0x010fe20000800000 */
[----:B------:R-:W1:Y:S01]  /*53b0*/  MUFU.TANH R52, R52 ;  /* 0x0000003400347308 */ /* 0x000e620000002400 */
[----:B------:R-:W-:Y:S01]  /*53c0*/  FMNMX.FTZ R40, R159, R40, !PT ;  /* 0x000000289f287209 */ /* 0x000fe20007810000 */
[----:B------:R-:W-:Y:S01]  /*53d0*/  FMUL.FTZ R44, R78, UR54 ;  /* 0x000000364e2c7c20 */ /* 0x000fe20008410000 */
[C---:B------:R-:W-:Y:S01]  /*53e0*/  ISETP.GT.AND P1, PT, R4.reuse, 0x30, PT ;  /* 0x000000300400780c */ /* 0x040fe20003f24270 */
[----:B------:R-:W-:Y:S01]  /*53f0*/  UIADD3 UR6, UR6, 0x28840, URZ ;  /* 0x0002884006067890 */ /* 0x000fe2000fffe03f */
[----:B--2---:R-:W-:Y:S02]  /*5400*/  FSEL R155, R45, -INF , P2 ;  /* 0xff8000002d9b7808 */ /* 0x004fe40001000000 */
[----:B------:R-:W-:Y:S01]  /*5410*/  FMNMX.FTZ R40, R157, R40, !PT ;  /* 0x000000289d287209 */ /* 0x000fe20007810000 */
[----:B------:R-:W-:Y:S01]  /*5420*/  MUFU.TANH R53, R53 ;  /* 0x0000003500357308 */ /* 0x000fe20000002400 */
[----:B------:R-:W-:Y:S01]  /*5430*/  ISETP.GT.AND P2, PT, R4, 0x31, PT ;  /* 0x000000310400780c */ /* 0x000fe20003f44270 */
[----:B------:R-:W-:Y:S01]  /*5440*/  UPRMT UR6, UR40, 0x654, UR6 ;  /* 0x0000065428067896 */ /* 0x000fe20008000006 */
[----:B0-----:R-:W-:Y:S01]  /*5450*/  FSEL R153, R48, -INF , P1 ;  /* 0xff80000030997808 */ /* 0x001fe20000800000 */
[----:B------:R-:W-:Y:S01]  /*5460*/  FMUL.FTZ R48, R79, UR54 ;  /* 0x000000364f307c20 */ /* 0x000fe20008410000 */
[----:B------:R-:W-:-:S02]  /*5470*/  FMNMX.FTZ R40, R155, R40, !PT ;  /* 0x000000289b287209 */ /* 0x000fc40007810000 */
[C---:B------:R-:W-:Y:S01]  /*5480*/  ISETP.GT.AND P1, PT, R4.reuse, 0x38, PT ;  /* 0x000000380400780c */ /* 0x040fe20003f24270 */
[----:B------:R-:W0:Y:S01]  /*5490*/  MUFU.TANH R56, R56 ;  /* 0x0000003800387308 */ /* 0x000e220000002400 */
[----:B---3--:R-:W-:Y:S02]  /*54a0*/  FSEL R69, R49, -INF , P2 ;  /* 0xff80000031457808 */ /* 0x008fe40001000000 */
[----:B------:R-:W-:Y:S01]  /*54b0*/  FMNMX.FTZ R40, R153, R40, !PT ;  /* 0x0000002899287209 */ /* 0x000fe20007810000 */
[----:B------:R-:W-:Y:S01]  /*54c0*/  SYNCS.ARRIVE.TRANS64.RED.A1T0 RZ, [UR6], RZ ;  /* 0x000000ffffff79a7 */ /* 0x000fe20008100406 */
[----:B------:R-:W-:Y:S02]  /*54d0*/  ISETP.GT.AND P2, PT, R4, 0x39, PT ;  /* 0x000000390400780c */ /* 0x000fe40003f44270 */
[----:B------:R-:W-:Y:S01]  /*54e0*/  FMNMX.FTZ R40, R69, R40, !PT ;  /* 0x0000002845287209 */ /* 0x000fe20007810000 */
[----:B------:R-:W2:Y:S01]  /*54f0*/  MUFU.TANH R57, R57 ;  /* 0x0000003900397308 */ /* 0x000ea20000002400 */
[----:B------:R-:W-:-:S07]  /*5500*/  ISETP.GT.AND P3, PT, R42, 0x1, PT ;  /* 0x000000012a00780c */ /* 0x000fce0003f64270 */
[----:B------:R3:W4:Y:S08]  /*5510*/  MUFU.TANH R55, R60 ;  /* 0x0000003c00377308 */ /* 0x0007300000002400 */
[----:B------:R1:W-:Y:S01]  /*5520*/  MUFU.TANH R47, R65 ;  /* 0x00000041002f7308 */ /* 0x0003e20000002400 */
[----:B---3--:R-:W-:-:S07]  /*5530*/  FMUL.FTZ R60, R63, UR54 ;  /* 0x000000363f3c7c20 */ /* 0x008fce0008410000 */
[----:B------:R3:W5:Y:S01]  /*5540*/  MUFU.TANH R51, R61 ;  /* 0x0000003d00337308 */ /* 0x0007620000002400 */
[----:B-1----:R-:W-:Y:S01]  /*5550*/  FSEL R65, R52, -INF , P1 ;  /* 0xff80000034417808 */ /* 0x002fe20000800000 */
        /* <DEDUP_REMOVED lines=12> */
[----:B------:R-:W1:Y:S01]  /*5620*/  MUFU.TANH R68, R68 ;  /* 0x0000004400447308 */ /* 0x000e620000002400 */
[----:B--2---:R-:W-:-:S02]  /*5630*/  FSEL R57, R57, -INF , P2 ;  /* 0xff80000039397808 */ /* 0x004fc40001000000 */
[----:B------:R-:W-:Y:S02]  /*5640*/  FMNMX.FTZ R40, R59, R40, !PT ;  /* 0x000000283b287209 */ /* 0x000fe40007810000 */
[C---:B------:R-:W-:Y:S02]  /*5650*/  ISETP.GT.AND P2, PT, R4.reuse, 0x49, PT ;  /* 0x000000490400780c */ /* 0x040fe40003f44270 */
[----:B----4-:R-:W-:Y:S01]  /*5660*/  FSEL R55, R55, -INF , P1 ;  /* 0xff80000037377808 */ /* 0x010fe20000800000 */
[----:B------:R-:W2:Y:S01]  /*5670*/  MUFU.TANH R7, R7 ;  /* 0x0000000700077308 */ /* 0x000ea20000002400 */
        /* <DEDUP_REMOVED lines=14> */
[----:B-1----:R-:W-:Y:S01]  /*5760*/  FSEL R49, R68, -INF , P1 ;  /* 0xff80000044317808 */ /* 0x002fe20000800000 */
[----:B------:R-:W1:Y:S01]  /*5770*/  MUFU.TANH R41, R76 ;  /* 0x0000004c00297308 */ /* 0x000e620000002400 */
[----:B------:R-:W-:Y:S01]  /*5780*/  FMNMX.FTZ R40, R47, R40, !PT ;  /* 0x000000282f287209 */ /* 0x000fe20007810000 */
[----:B------:R-:W-:Y:S01]  /*5790*/  FMUL.FTZ R68, R66, UR54 ;  /* 0x0000003642447c20 */ /* 0x000fe20008410000 */
[----:B------:R-:W-:Y:S01]  /*57a0*/  ISETP.GT.AND P1, PT, R4, 0x60, PT ;  /* 0x000000600400780c */ /* 0x000fe20003f24270 */
[----:B------:R-:W-:Y:S01]  /*57b0*/  FMUL.FTZ R66, R67, UR54 ;  /* 0x0000003643427c20 */ /* 0x000fe20008410000 */
[----:B--2---:R-:W-:-:S02]  /*57c0*/  FSEL R43, R7, -INF , P2 ;  /* 0xff800000072b7808 */ /* 0x004fc40001000000 */
[----:B------:R-:W-:Y:S01]  /*57d0*/  FMNMX.FTZ R40, R49, R40, !PT ;  /* 0x0000002831287209 */ /* 0x000fe20007810000 */
[----:B------:R-:W2:Y:S01]  /*57e0*/  MUFU.TANH R31, R77 ;  /* 0x0000004d001f7308 */ /* 0x000ea20000002400 */
        /* <DEDUP_REMOVED lines=8> */
[----:B-1----:R-:W-:Y:S01]  /*5870*/  FSEL R41, R41, -INF , P1 ;  /* 0xff80000029297808 */ /* 0x002fe20000800000 */
[----:B------:R-:W0:Y:S01]  /*5880*/  MUFU.TANH R35, R81 ;  /* 0x0000005100237308 */ /* 0x000e220000002400 */
[----:B------:R-:W-:Y:S02]  /*5890*/  FMNMX.FTZ R40, R39, R40, !PT ;  /* 0x0000002827287209 */ /* 0x000fe40007810000 */
[----:B------:R-:W-:Y:S02]  /*58a0*/  ISETP.GT.AND P1, PT, R4, 0x70, PT ;  /* 0x000000700400780c */ /* 0x000fe40003f24270 */
[----:B--2---:R-:W-:-:S02]  /*58b0*/  FSEL R31, R31, -INF , P2 ;  /* 0xff8000001f1f7808 */ /* 0x004fc40001000000 */
        /* <DEDUP_REMOVED lines=359> */
.L_x_9124:
        /* <DEDUP_REMOVED lines=108> */
[----:B------:R-:W-:Y:S06]  /*75f0*/  @P1 BRA `(.L_x_9125) ;  /* 0xffffffcc009c1947 */ /* 0x000fec000383ffff */
[----:B------:R-:W-:-:S05]  /*7600*/  UMOV UR57, UR7 ;  /* 0x0000000700397c82 */ /* 0x000fca0008000000 */
.L_x_9114:
[----:B------:R-:W-:-:S13]  /*7610*/  ISETP.LE.AND P1, PT, RZ, UR57, PT ;  /* 0x00000039ff007c0c */ /* 0x000fda000bf23270 */
[----:B------:R-:W-:Y:S05]  /*7620*/  @!P1 BRA `(.L_x_9126) ;  /* 0x0000002800049947 */ /* 0x000fea0003800000 */
[----:B------:R-:W-:Y:S01]  /*7630*/  IMAD.MOV.U32 R8, RZ, RZ, R9 ;  /* 0x000000ffff087224 */ /* 0x000fe200078e0009 */
[----:B------:R-:W-:Y:S01]  /*7640*/  UMOV UR51, UR45 ;  /* 0x0000002d00337c82 */ /* 0x000fe20008000000 */
[----:B------:R-:W-:Y:S01]  /*7650*/  IMAD.MOV.U32 R6, RZ, RZ, R7 ;  /* 0x000000ffff067224 */ /* 0x000fe200078e0007 */
[----:B------:R-:W-:Y:S01]  /*7660*/  UMOV UR50, UR44 ;  /* 0x0000002c00327c82 */ /* 0x000fe20008000000 */
[----:B------:R-:W-:-:S05]  /*7670*/  ULDC UR48, c[0x0][0x9d8] ;  /* 0x0002760000307ab9 */ /* 0x000fca0000000800 */
.L_x_9137:
        /* <DEDUP_REMOVED lines=9> */
.L_x_9128:
[----:B------:R-:W-:Y:S01]  /*7710*/  ULEA UR6, UR44, UR41, 0x3 ;  /* 0x000000292c067291 */ /* 0x000fe2000f8e183f */
[----:B------:R-:W-:-:S04]  /*7720*/  MOV R4, UR45 ;  /* 0x0000002d00047c02 */ /* 0x000fc80008000f00 */
[----:B------:R-:W-:-:S04]  /*7730*/  SHF.L.U32 R4, R4, 0x1f, RZ ;  /* 0x0000001f04047819 */ /* 0x000fc800000006ff */
[----:B------:R0:W1:Y:S01]  /*7740*/  SYNCS.PHASECHK.TRANS64.TRYWAIT P1, [UR6+0x28830], R4 ;  /* 0x02883004ff0075a7 */ /* 0x0000620008020146 */
[----:B------:R-:W-:Y:S05]  /*7750*/  @!P0 BRA `(.L_x_9129) ;  /* 0x0000000000048947 */ /* 0x000fea0003800000 */
[----:B------:R-:W-:Y:S01]  /*7760*/  BPT.TRAP 0x1 ;  /* 0x000000040000795c */ /* 0x000fe20000300000 */
.L_x_9129:
[----:B-1----:R-:W-:Y:S05]  /*7770*/  @P1 BRA `(.L_x_9127) ;  /* 0x0000000000081947 */ /* 0x002fea0003800000 */
[----:B------:R-:W1:Y:S02]  /*7780*/  SYNCS.PHASECHK.TRANS64.TRYWAIT P1, [UR6+0x28830], R4 ;  /* 0x02883004ff0075a7 */ /* 0x000e640008020146 */
[----:B-1----:R-:W-:Y:S05]  /*7790*/  @!P1 BRA `(.L_x_9130) ;  /* 0x000000ac00489947 */ /* 0x002fea0003800000 */
.L_x_9127:
        /* <DEDUP_REMOVED lines=45> */
.L_x_9132:
[----:B------:R-:W-:Y:S01]  /*7a70*/  ULEA UR6, UR50, UR41, 0x3 ;  /* 0x0000002932067291 */ /* 0x000fe2000f8e183f */
[----:B------:R-:W-:-:S05]  /*7a80*/  IMAD.U32 R4, RZ, RZ, UR51 ;  /* 0x00000033ff047e24 */ /* 0x000fca000f8e00ff */
[----:B------:R-:W-:-:S04]  /*7a90*/  SHF.L.U32 R4, R4, 0x1f, RZ ;  /* 0x0000001f04047819 */ /* 0x000fc800000006ff */
[----:B------:R0:W1:Y:S01]  /*7aa0*/  SYNCS.PHASECHK.TRANS64.TRYWAIT P1, [UR6+0x28850], R4 ;  /* 0x02885004ff0075a7 */ /* 0x0000620008020146 */
[----:B------:R-:W-:Y:S05]  /*7ab0*/  @!P0 BRA `(.L_x_9133) ;  /* 0x0000000000048947 */ /* 0x000fea0003800000 */
[----:B------:R-:W-:Y:S01]  /*7ac0*/  BPT.TRAP 0x1 ;  /* 0x000000040000795c */ /* 0x000fe20000300000 */
.L_x_9133:
[----:B-1----:R-:W-:Y:S05]  /*7ad0*/  @P1 BRA `(.L_x_9131) ;  /* 0x0000000000081947 */ /* 0x002fea0003800000 */
[----:B------:R-:W1:Y:S02]  /*7ae0*/  SYNCS.PHASECHK.TRANS64.TRYWAIT P1, [UR6+0x28850], R4 ;  /* 0x02885004ff0075a7 */ /* 0x000e640008020146 */
[----:B-1----:R-:W-:Y:S05]  /*7af0*/  @!P1 BRA `(.L_x_9134) ;  /* 0x000000a800889947 */ /* 0x002fea0003800000 */
.L_x_9131:
        /* <DEDUP_REMOVED lines=49> */
.L_x_9135:
        /* <DEDUP_REMOVED lines=407> */
.L_x_9136:
        /* <DEDUP_REMOVED lines=108> */
.L_x_9126:
[----:B------:R-:W-:Y:S06]  /*9e40*/  BAR.ARV 0x8, 0x180 ;  /* 0x0206000000007b1d */ /* 0x000fec0000002000 */
[----:B------:R-:W-:Y:S05]  /*9e50*/  @!P0 BRA `(.L_x_9138) ;  /* 0x0000000000048947 */ /* 0x000fea0003800000 */
[----:B------:R-:W-:Y:S01]  /*9e60*/  BPT.TRAP 0x1 ;  /* 0x000000040000795c */ /* 0x000fe20000300000 */
.L_x_9138:
[----:B------:R-:W-:Y:S01]  /*9e70*/  ULEA UR5, UR44, UR41, 0x3 ;  /* 0x000000292c057291 */ /* 0x000fe2000f8e183f */
[----:B------:R-:W-:-:S05]  /*9e80*/  IMAD.U32 R5, RZ, RZ, UR45 ;  /* 0x0000002dff057e24 */ /* 0x000fca000f8e00ff */
[----:B------:R-:W-:-:S04]  /*9e90*/  SHF.L.U32 R5, R5, 0x1f, RZ ;  /* 0x0000001f05057819 */ /* 0x000fc800000006ff */
[----:B------:R0:W1:Y:S01]  /*9ea0*/  SYNCS.PHASECHK.TRANS64.TRYWAIT P1, [UR5+0x28850], R5 ;  /* 0x02885005ff0075a7 */ /* 0x0000620008020145 */
[----:B------:R-:W-:Y:S05]  /*9eb0*/  @!P0 BRA `(.L_x_9139) ;  /* 0x0000000000048947 */ /* 0x000fea0003800000 */
[----:B------:R-:W-:Y:S01]  /*9ec0*/  BPT.TRAP 0x1 ;  /* 0x000000040000795c */ /* 0x000fe20000300000 */
.L_x_9139:
[----:B-1----:R-:W-:Y:S05]  /*9ed0*/  @P1 BRA `(.L_x_9140) ;  /* 0x0000000000081947 */ /* 0x002fea0003800000 */
[----:B------:R-:W1:Y:S02]  /*9ee0*/  SYNCS.PHASECHK.TRANS64.TRYWAIT P1, [UR5+0x28850], R5 ;  /* 0x02885005ff0075a7 */ /* 0x000e640008020145 */
[----:B-1----:R-:W-:Y:S05]  /*9ef0*/  @!P1 BRA `(.L_x_9141) ;  /* 0x0000008400a09947 */ /* 0x002fea0003800000 */
.L_x_9140:
        /* <DEDUP_REMOVED lines=72> */
.L_x_9142:
        /* <DEDUP_REMOVED lines=74> */
.L_x_9106:
        /* <DEDUP_REMOVED lines=32> */
[----:B0-----:R-:W-:-:S03]  /*aa20*/  MOV R21, R5 ;  /* 0x0000000500157202 */ /* 0x001fc60000000f00 */
[----:B------:R-:W-:-:S03]  /*aa30*/  IMAD.WIDE R4, R187, 0x2, R20 ;  /* 0x00000002bb047825 */ /* 0x000fc600078e0214 */
[C---:B------:R-:W-:Y:S02]  /*aa40*/  IADD3 R33, P6, R4.reuse, 0x20, RZ ;  /* 0x0000002004217810 */ /* 0x040fe40007fde0ff */
[C---:B------:R-:W-:Y:S02]  /*aa50*/  IADD3 R37, P4, R4.reuse, 0x60, RZ ;  /* 0x0000006004257810 */ /* 0x040fe40007f9e0ff */
[C---:B------:R-:W-:Y:S01]  /*aa60*/  IADD3 R39, P3, R4.reuse, 0x4000, RZ ;  /* 0x0000400004277810 */ /* 0x040fe20007f7e0ff */
[--C-:B------:R-:W-:Y:S01]  /*aa70*/  IMAD.X R31, RZ, RZ, R5.reuse, P6 ;  /* 0x000000ffff1f7224 */ /* 0x100fe200030e0605 */
[----:B------:R-:W-:Y:S02]  /*aa80*/  IADD3 R35, P5, R4, 0x40, RZ ;  /* 0x0000004004237810 */ /* 0x000fe40007fbe0ff */
[----:B------:R-:W-:Y:S01]  /*aa90*/  LOP3.LUT R8, R33, 0x380, RZ, 0xc0, !PT ;  /* 0x0000038021087812 */ /* 0x000fe200078ec0ff */
[--C-:B------:R-:W-:Y:S01]  /*aaa0*/  IMAD.X R13, RZ, RZ, R5.reuse, P3 ;  /* 0x000000ffff0d7224 */ /* 0x100fe200018e0605 */
[----:B------:R-:W-:Y:S01]  /*aab0*/  LOP3.LUT R12, R37, 0x380, RZ, 0xc0, !PT ;  /* 0x00000380250c7812 */ /* 0x000fe200078ec0ff */
[----:B------:R-:W-:Y:S01]  /*aac0*/  IMAD.X R27, RZ, RZ, R5, P5 ;  /* 0x000000ffff1b7224 */ /* 0x000fe200028e0605 */
[----:B------:R-:W-:-:S02]  /*aad0*/  LOP3.LUT R24, R39, 0x380, RZ, 0xc0, !PT ;  /* 0x0000038027187812 */ /* 0x000fc400078ec0ff */
[----:B------:R-:W-:Y:S02]  /*aae0*/  LOP3.LUT R10, R35, 0x380, RZ, 0xc0, !PT ;  /* 0x00000380230a7812 */ /* 0x000fe400078ec0ff */
[----:B------:R-:W-:Y:S02]  /*aaf0*/  SHF.R.U64 R8, R8, 0x3, RZ ;  /* 0x0000000308087819 */ /* 0x000fe400000012ff */
[----:B------:R-:W-:Y:S02]  /*ab00*/  SHF.R.U64 R12, R12, 0x3, RZ ;  /* 0x000000030c0c7819 */ /* 0x000fe400000012ff */
[C---:B------:R-:W-:Y:S02]  /*ab10*/  LOP3.LUT R9, R4.reuse, 0x380, RZ, 0xc0, !PT ;  /* 0x0000038004097812 */ /* 0x040fe400078ec0ff */
[----:B------:R-:W-:Y:S02]  /*ab20*/  IADD3 R41, P2, R4, 0x4020, RZ ;  /* 0x0000402004297810 */ /* 0x000fe40007f5e0ff */
[----:B------:R-:W-:-:S02]  /*ab30*/  SHF.R.U64 R24, R24, 0x3, RZ ;  /* 0x0000000318187819 */ /* 0x000fc400000012ff */
[----:B------:R-:W-:Y:S01]  /*ab40*/  IADD3 R43, P1, R4, 0x4040, RZ ;  /* 0x00004040042b7810 */ /* 0x000fe20007f3e0ff */
[--C-:B------:R-:W-:Y:S01]  /*ab50*/  IMAD.X R11, RZ, RZ, R5.reuse, P2 ;  /* 0x000000ffff0b7224 */ /* 0x100fe200010e0605 */
[----:B------:R-:W-:Y:S02]  /*ab60*/  SHF.R.U64 R10, R10, 0x3, RZ ;  /* 0x000000030a0a7819 */ /* 0x000fe400000012ff */
[----:B------:R-:W-:Y:S02]  /*ab70*/  IADD3 R32, P0, R4, 0x4060, RZ ;  /* 0x0000406004207810 */ /* 0x000fe40007f1e0ff */
[----:B------:R-:W-:Y:S02]  /*ab80*/  LOP3.LUT R30, R8, R33, RZ, 0x3c, !PT ;  /* 0x00000021081e7212 */ /* 0x000fe400078e3cff */
[----:B------:R-:W-:Y:S01]  /*ab90*/  LOP3.LUT R14, R12, R37, RZ, 0x3c, !PT ;  /* 0x000000250c0e7212 */ /* 0x000fe200078e3cff */
[----:B------:R-:W-:Y:S01]  /*aba0*/  IMAD.X R25, RZ, RZ, R5, P0 ;  /* 0x000000ffff197224 */ /* 0x000fe200000e0605 */
[----:B------:R-:W-:-:S02]  /*abb0*/  SHF.R.U64 R9, R9, 0x3, RZ ;  /* 0x0000000309097819 */ /* 0x000fc400000012ff */
[----:B------:R-:W-:Y:S02]  /*abc0*/  LOP3.LUT R12, R24, R39, RZ, 0x3c, !PT ;  /* 0x00000027180c7212 */ /* 0x000fe400078e3cff */
[----:B------:R-:W-:Y:S02]  /*abd0*/  LOP3.LUT R8, R41, 0x380, RZ, 0xc0, !PT ;  /* 0x0000038029087812 */ /* 0x000fe400078ec0ff */
[----:B------:R-:W-:Y:S02]  /*abe0*/  LOP3.LUT R24, R43, 0x380, RZ, 0xc0, !PT ;  /* 0x000003802b187812 */ /* 0x000fe400078ec0ff */
[----:B------:R-:W-:Y:S02]  /*abf0*/  LOP3.LUT R26, R10, R35, RZ, 0x3c, !PT ;  /* 0x000000230a1a7212 */ /* 0x000fe400078e3cff */
[----:B------:R-:W-:Y:S02]  /*ac00*/  LOP3.LUT R10, R32, 0x380, RZ, 0xc0, !PT ;  /* 0x00000380200a7812 */ /* 0x000fe400078ec0ff */
[----:B------:R-:W-:Y:S01]  /*ac10*/  LOP3.LUT R4, R9, R4, RZ, 0x3c, !PT ;  /* 0x0000000409047212 */ /* 0x000fe200078e3cff */
[----:B------:R-:W-:Y:S01]  /*ac20*/  IMAD.X R9, RZ, RZ, R5, P1 ;  /* 0x000000ffff097224 */ /* 0x000fe200008e0605 */
[----:B------:R-:W-:-:S02]  /*ac30*/  SHF.R.U64 R8, R8, 0x3, RZ ;  /* 0x0000000308087819 */ /* 0x000fc400000012ff */
[----:B------:R-:W-:Y:S02]  /*ac40*/  SHF.R.U64 R24, R24, 0x3, RZ ;  /* 0x0000000318187819 */ /* 0x000fe400000012ff */
[----:B------:R-:W-:Y:S02]  /*ac50*/  SHF.R.U64 R29, R10, 0x3, RZ ;  /* 0x000000030a1d7819 */ /* 0x000fe400000012ff */
[-C--:B------:R-:W-:Y:S02]  /*ac60*/  IADD3.X R15, RZ, R5.reuse, RZ, P4, !PT ;  /* 0x00000005ff0f7210 */ /* 0x080fe400027fe4ff */
[----:B------:R-:W-:Y:S02]  /*ac70*/  MOV R36, R4 ;  /* 0x0000000400247202 */ /* 0x000fe40000000f00 */
[----:B------:R-:W-:Y:S02]  /*ac80*/  LOP3.LUT R10, R8, R41, RZ, 0x3c, !PT ;  /* 0x00000029080a7212 */ /* 0x000fe400078e3cff */
        /* <DEDUP_REMOVED lines=36> */
[----:B0-----:R-:W-:Y:S01]  /*aed0*/  IMAD.U32 R4, RZ, RZ, UR8 ;  /* 0x00000008ff047e24 */ /* 0x001fe2000f8e00ff */
[----:B------:R-:W-:Y:S01]  /*aee0*/  MOV R5, UR9 ;  /* 0x0000000900057c02 */ /* 0x000fe20008000f00 */
[----:B------:R-:W-:Y:S01]  /*aef0*/  ULDC.64 UR8, c[0x0][0xc08] ;  /* 0x0003020000087ab9 */ /* 0x000fe20000000a00 */
[----:B------:R2:W-:Y:S01]  /*af00*/  STSM.16.M88.4 [R29], R144 ;  /* 0x000000901d007844 */ /* 0x0005e20000000200 */
        /* <DEDUP_REMOVED lines=9> */
[----:B------:R-:W-:-:S04]  /*afa0*/  @UP1 ULEA UR8, UP2, UR36, UR8, 0x2 ;  /* 0x0000000824081291 */ /* 0x000fc8000f84103f */
[----:B------:R-:W-:Y:S02]  /*afb0*/  @UP1 ULEA.HI.X UR9, UR36, UR9, UR37, 0x2, UP2 ;  /* 0x0000000924091291 */ /* 0x000fe400090f1425 */
[----:B------:R-:W-:Y:S01]  /*afc0*/  IMAD.U32 R10, RZ, RZ, UR8 ;  /* 0x00000008ff0a7e24 */ /* 0x000fe2000f8e00ff */
[----:B------:R-:W1:Y:S03]  /*afd0*/  @P1 LDC R8, c[0x0][0xbf0] ;  /* 0x0002fc00ff081b82 */ /* 0x000e660000000800 */
        /* <DEDUP_REMOVED lines=9> */
.L_x_9145:
[----:B------:R-:W-:Y:S01]  /*b070*/  USHF.R.S32.HI UR14, URZ, 0x1f, UR38 ;  /* 0x0000001f3f0e7899 */ /* 0x000fe20008011426 */
[----:B--2---:R-:W-:Y:S01]  /*b080*/  VIADD R10, R17, UR39 ;  /* 0x00000027110a7c36 */ /* 0x004fe20008000000 */
[----:B------:R-:W-:Y:S01]  /*b090*/  ULDC.64 UR12, c[0x0][0xb90] ;  /* 0x0002e400000c7ab9 */ /* 0x000fe20000000a00 */
[----:B------:R-:W-:Y:S01]  /*b0a0*/  USHF.R.S32.HI UR11, URZ, 0x1f, UR4 ;  /* 0x0000001f3f0b7899 */ /* 0x000fe20008011404 */
[----:B------:R-:W-:Y:S01]  /*b0b0*/  VIADD R24, R186, UR39 ;  /* 0x00000027ba187c36 */ /* 0x000fe20008000000 */
[----:B------:R-:W-:Y:S01]  /*b0c0*/  UIMAD UR7, UR14, UR12, URZ ;  /* 0x0000000c0e0772a4 */ /* 0x000fe2000f8e023f */
[----:B------:R-:W-:Y:S01]  /*b0d0*/  @P1 IMAD.HI.U32 R5, R10, R7, RZ ;  /* 0x000000070a051227 */ /* 0x000fe200078e00ff */
[----:B------:R-:W-:Y:S01]  /*b0e0*/  UMOV UR10, UR4 ;  /* 0x00000004000a7c82 */ /* 0x000fe20008000000 */
[----:B------:R-:W-:Y:S01]  /*b0f0*/  USEL UR37, UR37, URZ, !UP0 ;  /* 0x0000003f25257287 */ /* 0x000fe2000c000000 */
[----:B------:R-:W-:Y:S01]  /*b100*/  MOV R4, R10 ;  /* 0x0000000a00047202 */ /* 0x000fe20000000f00 */
[----:B------:R-:W-:Y:S01]  /*b110*/  UIMAD.WIDE.U32 UR8, UR38, UR12, UR10 ;  /* 0x0000000c260872a5 */ /* 0x000fe2000f8e000a */
[----:B------:R-:W-:Y:S01]  /*b120*/  @P1 SHF.R.U32.HI R4, RZ, R8, R5 ;  /* 0x00000008ff041219 */ /* 0x000fe20000011605 */
[----:B------:R-:W-:Y:S01]  /*b130*/  UIMAD UR7, UR38, UR13, UR7 ;  /* 0x0000000d260772a4 */ /* 0x000fe2000f8e0207 */
[----:B------:R-:W-:Y:S01]  /*b140*/  IMAD R5, R22, 0x40, R2 ;  /* 0x0000004016057824 */ /* 0x000fe200078e0202 */
[----:B------:R-:W-:Y:S01]  /*b150*/  USEL UR36, UR36, URZ, !UP0 ;  /* 0x0000003f24247287 */ /* 0x000fe2000c000000 */
[----:B-----5:R-:W-:Y:S01]  /*b160*/  IMAD R55, R6, R53, RZ ;  /* 0x0000003506377224 */ /* 0x020fe200078e02ff */
        /* <DEDUP_REMOVED lines=10> */
[----:B------:R-:W-:Y:S01]  /*b210*/  ULDC.64 UR12, c[0x0][0xaa0] ;  /* 0x0002a800000c7ab9 */ /* 0x000fe20000000a00 */
[----:B------:R-:W-:-:S02]  /*b220*/  IADD3 R4, P2, R4, UR8, RZ ;  /* 0x0000000804047c10 */ /* 0x000fc4000ff5e0ff */
[----:B------:R-:W-:Y:S01]  /*b230*/  IMAD.U32 R10, RZ, RZ, UR7 ;  /* 0x00000007ff0a7e24 */ /* 0x000fe2000f8e00ff */
[----:B------:R-:W-:Y:S02]  /*b240*/  SHF.R.S32.HI R8, RZ, 0x1f, R7 ;  /* 0x0000001fff087819 */ /* 0x000fe40000011407 */
[----:B------:R-:W-:Y:S02]  /*b250*/  LOP3.LUT R9, R11, 0x380, RZ, 0xc0, !PT ;  /* 0x000003800b097812 */ /* 0x000fe400078ec0ff */
[----:B------:R-:W-:Y:S01]  /*b260*/  IADD3.X R5, R5, UR9, R10, P2, !PT ;  /* 0x0000000905057c10 */ /* 0x000fe200097fe40a */
[----:B------:R-:W-:Y:S01]  /*b270*/  ULDC.64 UR8, c[0x0][0xb88] ;  /* 0x0002e20000087ab9 */ /* 0x000fe20000000a00 */
[----:B------:R-:W-:Y:S01]  /*b280*/  IADD3 R13, P0, R20, 0x1000, RZ ;  /* 0x00001000140d7810 */ /* 0x000fe20007f1e0ff */
[----:B------:R-:W-:Y:S01]  /*b290*/  IMAD R10, R8, UR8, RZ ;  /* 0x00000008080a7c24 */ /* 0x000fe2000f8e02ff */
[----:B------:R-:W-:Y:S01]  /*b2a0*/  SHF.R.U64 R8, R9, 0x3, RZ ;  /* 0x0000000309087819 */ /* 0x000fe200000012ff */
[----:B------:R-:W-:Y:S01]  /*b2b0*/  IMAD.WIDE.U32 R4, R7, UR8, R4 ;  /* 0x0000000807047c25 */ /* 0x000fe2000f8e0004 */
[----:B------:R-:W-:-:S02]  /*b2c0*/  LOP3.LUT R12, R13, 0x380, RZ, 0xc0, !PT ;  /* 0x000003800d0c7812 */ /* 0x000fc400078ec0ff */
[C---:B------:R-:W-:Y:S01]  /*b2d0*/  IADD3 R45, P6, R20.reuse, 0x4000, RZ ;  /* 0x00004000142d7810 */ /* 0x040fe20007fde0ff */
[----:B------:R-:W-:Y:S01]  /*b2e0*/  IMAD R9, R7, UR9, R10 ;  /* 0x0000000907097c24 */ /* 0x000fe2000f8e020a */
[----:B------:R-:W-:Y:S01]  /*b2f0*/  ULDC.64 UR8, c[0x0][0xb50] ;  /* 0x0002d40000087ab9 */ /* 0x000fe20000000a00 */
[----:B------:R-:W-:Y:S02]  /*b300*/  IADD3 R7, P2, R20, 0x3000, RZ ;  /* 0x0000300014077810 */ /* 0x000fe40007f5e0ff */
[----:B------:R-:W-:Y:S01]  /*b310*/  IMAD.IADD R9, R5, 0x1, R9 ;  /* 0x0000000105097824 */ /* 0x000fe200078e0209 */
[----:B------:R-:W-:Y:S02]  /*b320*/  LEA R10, P4, R4, UR8, 0x2 ;  /* 0x00000008040a7c11 */ /* 0x000fe4000f8810ff */
[----:B------:R-:W-:Y:S02]  /*b330*/  SHF.R.U64 R12, R12, 0x3, RZ ;  /* 0x000000030c0c7819 */ /* 0x000fe400000012ff */
[----:B------:R-:W-:Y:S01]  /*b340*/  LEA.HI.X R14, R4, UR9, R9, 0x2, P4 ;  /* 0x00000009040e7c11 */ /* 0x000fe2000a0f1409 */
[----:B------:R-:W-:Y:S01]  /*b350*/  SHFL.IDX PT, R30, R10, RZ, 0x1c1f ;  /* 0x001c1fff0a1e7589 */ /* 0x000fe200000e0000 */
[----:B------:R-:W-:Y:S01]  /*b360*/  LOP3.LUT R5, R7, 0x380, RZ, 0xc0, !PT ;  /* 0x0000038007057812 */ /* 0x000fe200078ec0ff */
[--C-:B------:R-:W-:Y:S01]  /*b370*/  IMAD.X R9, RZ, RZ, R21.reuse, P3 ;  /* 0x000000ffff097224 */ /* 0x100fe200018e0615 */
[----:B------:R-:W-:Y:S01]  /*b380*/  LOP3.LUT R12, R12, R13, RZ, 0x3c, !PT ;  /* 0x0000000d0c0c7212 */ /* 0x000fe200078e3cff */
[----:B------:R-:W0:Y:S01]  /*b390*/  SHFL.IDX PT, R31, R14, RZ, 0x1c1f ;  /* 0x001c1fff0e1f7589 */ /* 0x000e2200000e0000 */
[----:B------:R-:W-:Y:S01]  /*b3a0*/  SHF.R.U64 R4, R5, 0x3, RZ ;  /* 0x0000000305047819 */ /* 0x000fe200000012ff */
[----:B------:R-:W-:Y:S01]  /*b3b0*/  IMAD.X R5, RZ, RZ, R21, P2 ;  /* 0x000000ffff057224 */ /* 0x000fe200010e0615 */
[----:B------:R-:W-:Y:S01]  /*b3c0*/  IADD3.X R13, RZ, R21, RZ, P0, !PT ;  /* 0x00000015ff0d7210 */ /* 0x000fe200007fe4ff */
[----:B------:R-:W-:Y:S01]  /*b3d0*/  SHFL.IDX PT, R48, R10, 0x1, 0x1c1f ;  /* 0x003c1f000a307f89 */ /* 0x000fe200000e0000 */
[----:B------:R-:W-:-:S02]  /*b3e0*/  LOP3.LUT P0, RZ, R184, 0x3, RZ, 0xc0, !PT ;  /* 0x00000003b8ff7812 */ /* 0x000fc4000780c0ff */
[----:B------:R-:W-:Y:S01]  /*b3f0*/  LOP3.LUT R4, R4, R7, RZ, 0x3c, !PT ;  /* 0x0000000704047212 */ /* 0x000fe200078e3cff */
[----:B------:R-:W1:Y:S01]  /*b400*/  SHFL.IDX PT, R49, R14, 0x1, 0x1c1f ;  /* 0x003c1f000e317f89 */ /* 0x000e6200000e0000 */
[C---:B------:R-:W-:Y:S01]  /*b410*/  VIADD R7, R24.reuse, 0x8 ;  /* 0x0000000818077836 */ /* 0x040fe20000000000 */
[-C--:B------:R-:W-:Y:S02]  /*b420*/  ISETP.GE.OR P2, PT, R24, R55.reuse, P0 ;  /* 0x000000371800720c */ /* 0x080fe40000746670 */
[C---:B------:R-:W-:Y:S02]  /*b430*/  IADD3 R41, P5, R20.reuse, 0x5000, RZ ;  /* 0x0000500014297810 */ /* 0x040fe40007fbe0ff */
[----:B------:R-:W-:Y:S02]  /*b440*/  ISETP.GE.OR P0, PT, R7, R55, P0 ;  /* 0x000000370700720c */ /* 0x000fe40000706670 */
[C---:B------:R-:W-:Y:S02]  /*b450*/  IADD3 R37, P4, R20.reuse, 0x6000, RZ ;  /* 0x0000600014257810 */ /* 0x040fe40007f9e0ff */
[----:B------:R-:W-:-:S02]  /*b460*/  LOP3.LUT R15, R20, 0x380, RZ, 0xc0, !PT ;  /* 0x00000380140f7812 */ /* 0x000fc400078ec0ff */
[----:B------:R-:W-:Y:S02]  /*b470*/  LOP3.LUT R44, R45, 0x380, RZ, 0xc0, !PT ;  /* 0x000003802d2c7812 */ /* 0x000fe400078ec0ff */
[----:B------:R-:W-:Y:S02]  /*b480*/  LOP3.LUT R40, R41, 0x380, RZ, 0xc0, !PT ;  /* 0x0000038029287812 */ /* 0x000fe400078ec0ff */
[----:B------:R-:W-:Y:S01]  /*b490*/  LOP3.LUT R36, R37, 0x380, RZ, 0xc0, !PT ;  /* 0x0000038025247812 */ /* 0x000fe200078ec0ff */
[----:B0-----:R0:W-:Y:S01]  /*b4a0*/  @!P2 ST.E desc[UR52][R30.64], R3 ;  /* 0x000000031e00a985 */ /* 0x0011e2000c101934 */
[----:B------:R-:W-:Y:S02]  /*b4b0*/  SHF.R.U64 R15, R15, 0x3, RZ ;  /* 0x000000030f0f7819 */ /* 0x000fe400000012ff */
[----:B------:R-:W-:Y:S02]  /*b4c0*/  LOP3.LUT R8, R8, R11, RZ, 0x3c, !PT ;  /* 0x0000000b08087212 */ /* 0x000fe400078e3cff */
[----:B------:R-:W-:-:S02]  /*b4d0*/  IADD3 R11, P3, R20, 0x7000, RZ ;  /* 0x00007000140b7810 */ /* 0x000fc40007f7e0ff */
[----:B------:R-:W-:Y:S01]  /*b4e0*/  SHF.R.U64 R44, R44, 0x3, RZ ;  /* 0x000000032c2c7819 */ /* 0x000fe200000012ff */
[----:B-1----:R1:W-:Y:S01]  /*b4f0*/  @!P0 ST.E desc[UR52][R48.64], R0 ;  /* 0x0000000030008985 */ /* 0x0023e2000c101934 */
[----:B------:R-:W-:Y:S01]  /*b500*/  SHF.R.U64 R40, R40, 0x3, RZ ;  /* 0x0000000328287819 */ /* 0x000fe200000012ff */
[--C-:B------:R-:W-:Y:S01]  /*b510*/  IMAD.X R33, RZ, RZ, R21.reuse, P3 ;  /* 0x000000ffff217224 */ /* 0x100fe200018e0615 */
[----:B------:R-:W-:Y:S01]  /*b520*/  SHF.R.U64 R36, R36, 0x3, RZ ;  /* 0x0000000324247819 */ /* 0x000fe200000012ff */
[----:B0-----:R-:W0:Y:S01]  /*b530*/  @P1 LDC R30, c[0x0][0xbec] ;  /* 0x0002fb00ff1e1b82 */ /* 0x001e220000000800 */
[----:B------:R-:W-:Y:S02]  /*b540*/  LOP3.LUT R20, R15, R20, RZ, 0x3c, !PT ;  /* 0x000000140f147212 */ /* 0x000fe400078e3cff */
[----:B------:R-:W-:Y:S01]  /*b550*/  LOP3.LUT R44, R44, R45, RZ, 0x3c, !PT ;  /* 0x0000002d2c2c7212 */ /* 0x000fe200078e3cff */
[--C-:B------:R-:W-:Y:S01]  /*b560*/  IMAD.X R45, RZ, RZ, R21.reuse, P6 ;  /* 0x000000ffff2d7224 */ /* 0x100fe200030e0615 */
[----:B------:R-:W-:Y:S01]  /*b570*/  LOP3.LUT R40, R40, R41, RZ, 0x3c, !PT ;  /* 0x0000002928287212 */ /* 0x000fe200078e3cff */
[----:B------:R-:W-:Y:S01]  /*b580*/  IMAD.X R41, RZ, RZ, R21, P5 ;  /* 0x000000ffff297224 */ /* 0x000fe200028e0615 */
[----:B------:R-:W-:Y:S01]  /*b590*/  LOP3.LUT R36, R36, R37, RZ, 0x3c, !PT ;  /* 0x0000002524247212 */ /* 0x000fe200078e3cff */
[----:B------:R2:W5:Y:S01]  /*b5a0*/  LD.E.128 R24, desc[UR52][R20.64] ;  /* 0x0000003414187980 */ /* 0x000562000c101d00 */
[----:B------:R-:W-:Y:S01]  /*b5b0*/  IADD3.X R37, RZ, R21, RZ, P4, !PT ;  /* 0x00000015ff257210 */ /* 0x000fe200027fe4ff */
[----:B------:R-:W-:-:S02]  /*b5c0*/  UIMAD UR7, UR11, UR12, URZ ;  /* 0x0000000c0b0772a4 */ /* 0x000fc4000f8e023f */
[----:B------:R-:W-:Y:S01]  /*b5d0*/  UIMAD.WIDE.U32 UR8, UR4, UR12, URZ ;  /* 0x0000000c040872a5 */ /* 0x000fe2000f8e003f */
[----:B-1----:R-:W-:Y:S01]  /*b5e0*/  IMAD R0, R19, 0x20, R22 ;  /* 0x0000002013007824 */ /* 0x002fe200078e0216 */
[----:B------:R-:W-:Y:S01]  /*b5f0*/  LOP3.LUT R6, R11, 0x380, RZ, 0xc0, !PT ;  /* 0x000003800b067812 */ /* 0x000fe200078ec0ff */
[----:B------:R-:W5:Y:S01]  /*b600*/  LD.E.128 R12, desc[UR52][R12.64] ;  /* 0x000000340c0c7980 */ /* 0x000f62000c101d00 */
[----:B--2---:R-:W1:Y:S01]  /*b610*/  @P1 LDC R21, c[0x0][0xbf0] ;  /* 0x0002fc00ff151b82 */ /* 0x004e620000000800 */
[----:B------:R-:W-:Y:S02]  /*b620*/  UIMAD UR7, UR4, UR13, UR7 ;  /* 0x0000000d040772a4 */ /* 0x000fe4000f8e0207 */
[----:B------:R-:W5:Y:S01]  /*b630*/  LD.E.128 R44, desc[UR52][R44.64] ;  /* 0x000000342c2c7980 */ /* 0x000f62000c101d00 */
[----:B------:R-:W-:Y:S01]  /*b640*/  ULDC.64 UR10, c[0x0][0xae8] ;  /* 0x0002ba00000a7ab9 */ /* 0x000fe20000000a00 */
[----:B------:R-:W-:Y:S01]  /*b650*/  VIADD R29, R0, UR39 ;  /* 0x00000027001d7c36 */ /* 0x000fe20008000000 */
[----:B------:R-:W-:Y:S01]  /*b660*/  UIADD3 UR9, UR9, UR7, URZ ;  /* 0x0000000709097290 */ /* 0x000fe2000fffe03f */
[----:B------:R-:W-:Y:S01]  /*b670*/  SHF.R.U64 R6, R6, 0x3, RZ ;  /* 0x0000000306067819 */ /* 0x000fe200000012ff */
[----:B------:R-:W-:Y:S01]  /*b680*/  UIMAD UR4, UR14, UR10, URZ ;  /* 0x0000000a0e0472a4 */ /* 0x000fe2000f8e023f */
[----:B------:R-:W5:Y:S01]  /*b690*/  LD.E.128 R40, desc[UR52][R40.64] ;  /* 0x0000003428287980 */ /* 0x000f62000c101d00 */
[----:B------:R-:W-:Y:S01]  /*b6a0*/  UIMAD.WIDE.U32 UR8, UR38, UR10, UR8 ;  /* 0x0000000a260872a5 */ /* 0x000fe2000f8e0008 */
[----:B0-----:R-:W-:Y:S01]  /*b6b0*/  @P1 IMAD.HI.U32 R0, R29, R30, RZ ;  /* 0x0000001e1d001227 */ /* 0x001fe200078e00ff */
[----:B------:R-:W-:Y:S01]  /*b6c0*/  UIMAD UR4, UR38, UR11, UR4 ;  /* 0x0000000b260472a4 */ /* 0x000fe2000f8e0204 */
[----:B------:R-:W-:Y:S01]  /*b6d0*/  LOP3.LUT R32, R6, R11, RZ, 0x3c, !PT ;  /* 0x0000000b06207212 */ /* 0x000fe200078e3cff */
[----:B------:R-:W5:Y:S01]  /*b6e0*/  LD.E.128 R36, desc[UR52][R36.64] ;  /* 0x0000003424247980 */ /* 0x000f62000c101d00 */
[----:B------:R-:W-:Y:S01]  /*b6f0*/  ULDC.64 UR10, c[0x0][0xaf0] ;  /* 0x0002bc00000a7ab9 */ /* 0x000fe20000000a00 */
[----:B------:R-:W-:-:S02]  /*b700*/  UIADD3 UR9, UR9, UR4, URZ ;  /* 0x0000000409097290 */ /* 0x000fc4000fffe03f */
[----:B------:R-:W-:Y:S01]  /*b710*/  UIMAD UR4, UR37, UR10, URZ ;  /* 0x0000000a250472a4 */ /* 0x000fe2000f8e023f */
[----:B------:R-:W-:Y:S01]  /*b720*/  IMAD.MOV.U32 R3, RZ, RZ, R29 ;  /* 0x000000ffff037224 */ /* 0x000fe200078e001d */
[----:B------:R-:W-:Y:S01]  /*b730*/  UIMAD.WIDE.U32 UR8, UR36, UR10, UR8 ;  /* 0x0000000a240872a5 */ /* 0x000fe2000f8e0008 */
[----:B------:R-:W5:Y:S01]  /*b740*/  LD.E.128 R8, desc[UR52][R8.64] ;  /* 0x0000003408087980 */ /* 0x000f62000c101d00 */
[----:B------:R-:W-:Y:S01]  /*b750*/  UIMAD UR4, UR36, UR11, UR4 ;  /* 0x0000000b240472a4 */ /* 0x000fe2000f8e0204 */
[----:B-1----:R-:W-:-:S03]  /*b760*/  @P1 SHF.R.U32.HI R3, RZ, R21, R0 ;  /* 0x00000015ff031219 */ /* 0x002fc60000011600 */
[----:B------:R-:W-:Y:S01]  /*b770*/  UIADD3 UR4, UR9, UR4, URZ ;  /* 0x0000000409047290 */ /* 0x000fe2000fffe03f */
[----:B------:R-:W5:Y:S01]  /*b780*/  LD.E.128 R4, desc[UR52][R4.64] ;  /* 0x0000003404047980 */ /* 0x000f62000c101d00 */
[----:B------:R-:W-:Y:S01]  /*b790*/  ULDC.64 UR10, c[0x0][0xae0] ;  /* 0x0002b800000a7ab9 */ /* 0x000fe20000000a00 */
        /* <DEDUP_REMOVED lines=8> */
[----:B------:R-:W-:Y:S01]  /*b820*/  @!PT LDS RZ, [RZ] ;  /* 0x00000000fffff984 */ /* 0x000fe20000000800 */
[----:B------:R-:W-:Y:S01]  /*b830*/  @!PT LDS RZ, [RZ] ;  /* 0x00000000fffff984 */ /* 0x000fe20000000800 */
[----:B------:R-:W-:Y:S01]  /*b840*/  @!PT LDS RZ, [RZ] ;  /* 0x00000000fffff984 */ /* 0x000fe20000000800 */
[----:B------:R-:W-:Y:S01]  /*b850*/  @!PT LDS RZ, [RZ] ;  /* 0x00000000fffff984 */ /* 0x000fe20000000800 */
[----:B------:R0:W-:Y:S06]  /*b860*/  MEMBAR.ALL.CTA ;  /* 0x0000000000007992 */ /* 0x0001ec0000008000 */
[----:B0-----:R-:W0:Y:S01]  /*b870*/  FENCE.VIEW.ASYNC.S ;  /* 0x00000000000073c6 */ /* 0x001e220000000000 */
[----:B------:R-:W-:-:S02]  /*b880*/  IMAD.U32 R21, RZ, RZ, UR4 ;  /* 0x00000004ff157e24 */ /* 0x000fc4000f8e00ff */
        /* <DEDUP_REMOVED lines=33> */
.L_x_9147:
[----:B------:R-:W-:Y:S05]  /*baa0*/  BSYNC B1 ;  /* 0x0000000000017941 */ /* 0x000fea0003800000 */
.L_x_9146:
        /* <DEDUP_REMOVED lines=13> */
.L_x_9149:
[----:B------:R-:W-:Y:S05]  /*bb80*/  BSYNC B1 ;  /* 0x0000000000017941 */ /* 0x000fea0003800000 */
.L_x_9148:
        /* <DEDUP_REMOVED lines=13> */
.L_x_9151:
[----:B------:R-:W-:Y:S05]  /*bc60*/  BSYNC B1 ;  /* 0x0000000000017941 */ /* 0x000fea0003800000 */
.L_x_9150:
        /* <DEDUP_REMOVED lines=16> */
.L_x_9144:
        /* <DEDUP_REMOVED lines=9> */
[----:B------:R-:W-:Y:S02]  /*be00*/  IMAD.U32 R4, RZ, RZ, UR4 ;  /* 0x00000004ff047e24 */ /* 0x000fe4000f8e00ff */
[----:B------:R-:W-:Y:S02]  /*be10*/  ULDC.64 UR10, c[0x0][0xc08] ;  /* 0x00030200000a7ab9 */ /* 0x000fe40000000a00 */
[----:B------:R-:W-:Y:S01]  /*be20*/  UISETP.NE.U32.AND UP1, UPT, UR10, URZ, UPT ;  /* 0x0000003f0a00728c */ /* 0x000fe2000bf25070 */
[----:B------:R-:W-:-:S03]  /*be30*/  IMAD.U32 R5, RZ, RZ, UR7 ;  /* 0x00000007ff057e24 */ /* 0x000fc6000f8e00ff */
[----:B------:R-:W-:-:S03]  /*be40*/  UISETP.NE.AND.EX UP1, UPT, UR11, URZ, UPT, UP1 ;  /* 0x0000003f0b00728c */ /* 0x000fc6000bf25310 */
[----:B------:R-:W2:Y:S01]  /*be50*/  @P2 LDG.E R3, desc[UR52][R4.64] ;  /* 0x0000003404032981 */ /* 0x000ea2000c1e1900 */
[----:B------:R-:W-:Y:S02]  /*be60*/  ULDC UR4, c[0x0][0xa88] ;  /* 0x0002a20000047ab9 */ /* 0x000fe40000000800 */
[----:B------:R-:W-:Y:S02]  /*be70*/  PLOP3.LUT P3, PT, PT, PT, UP1, 0x80, 0x0 ;  /* 0x000000000000781c */ /* 0x000fe40003f6f018 */
[----:B------:R-:W-:-:S03]  /*be80*/  MOV R0, UR4 ;  /* 0x0000000400007c02 */ /* 0x000fc60008000f00 */
        /* <DEDUP_REMOVED lines=17> */
.L_x_9153:
[----:B------:R-:W-:Y:S01]  /*bfa0*/  USEL UR36, UR36, URZ, !UP0 ;  /* 0x0000003f24247287 */ /* 0x000fe2000c000000 */
[----:B------:R-:W-:Y:S01]  /*bfb0*/  BSSY B1, `(.L_x_9154) ;  /* 0x000002c000017945 */ /* 0x000fe20003800000 */
[----:B------:R-:W-:-:S03]  /*bfc0*/  USEL UR37, UR37, URZ, !UP0 ;  /* 0x0000003f25257287 */ /* 0x000fc6000c000000 */
[----:B------:R-:W-:Y:S09]  /*bfd0*/  @P1 BRA `(.L_x_9155) ;  /* 0x0000000000a41947 */ /* 0x000ff20003800000 */
        /* <DEDUP_REMOVED lines=41> */
.L_x_9155:
[----:B------:R-:W-:Y:S05]  /*c270*/  BSYNC B1 ;  /* 0x0000000000017941 */ /* 0x000fea0003800000 */
.L_x_9154:
[----:B------:R-:W1:Y:S01]  /*c280*/  @P0 LDC R5, c[0x0][0xbf0] ;  /* 0x0002fc00ff050b82 */ /* 0x000e620000000800 */
[----:B------:R-:W-:Y:S01]  /*c290*/  ULDC.64 UR12, c[0x0][0xaa0] ;  /* 0x0002a800000c7ab9 */ /* 0x000fe20000000a00 */
[----:B0-----:R-:W-:Y:S01]  /*c2a0*/  IMAD R3, R19, 0x20, R22 ;  /* 0x0000002013037824 */ /* 0x001fe200078e0216 */
        /* <DEDUP_REMOVED lines=8> */
[----:B------:R-:W-:Y:S01]  /*c330*/  UIMAD UR4, UR11, UR12, URZ ;  /* 0x0000000c0b0472a4 */ /* 0x000fe2000f8e023f */
[----:B------:R-:W-:Y:S01]  /*c340*/  MOV R3, R8 ;  /* 0x0000000800037202 */ /* 0x000fe20000000f00 */
[----:B------:R-:W-:Y:S02]  /*c350*/  UIMAD.WIDE.U32 UR8, UR38, UR12, UR8 ;  /* 0x0000000c260872a5 */ /* 0x000fe4000f8e0008 */
        /* <DEDUP_REMOVED lines=16> */
[----:B------:R-:W-:Y:S01]  /*c460*/  IMAD R7, R11, R7, R8 ;  /* 0x000000070b077224 */ /* 0x000fe200078e0208 */
[----:B------:R-:W-:Y:S01]  /*c470*/  IADD3 R8, R22, UR39, RZ ;  /* 0x0000002716087c10 */ /* 0x000fe2000fffe0ff */
[----:B------:R-:W-:-:S02]  /*c480*/  IMAD R9, R3, UR11, R6 ;  /* 0x0000000b03097c24 */ /* 0x000fc4000f8e0206 */
[----:B------:R-:W-:Y:S01]  /*c490*/  IMAD.WIDE.U32 R4, R3, UR10, R4 ;  /* 0x0000000a03047c25 */ /* 0x000fe2000f8e0004 */
[----:B------:R-:W-:-:S03]  /*c4a0*/  SHF.R.S32.HI R3, RZ, 0x1f, R7 ;  /* 0x0000001fff037819 */ /* 0x000fc60000011407 */
[----:B------:R-:W-:Y:S02]  /*c4b0*/  IMAD.IADD R5, R5, 0x1, R9 ;  /* 0x0000000105057824 */ /* 0x000fe400078e0209 */
[----:B------:R-:W-:Y:S02]  /*c4c0*/  IMAD R6, R3, UR8, RZ ;  /* 0x0000000803067c24 */ /* 0x000fe4000f8e02ff */
[----:B-----5:R-:W-:Y:S02]  /*c4d0*/  IMAD R11, R0, R11, RZ ;  /* 0x0000000b000b7224 */ /* 0x020fe400078e02ff */
        /* <DEDUP_REMOVED lines=23> */
.L_x_9157:
[----:B------:R-:W-:Y:S05]  /*c650*/  BSYNC B1 ;  /* 0x0000000000017941 */ /* 0x000fea0003800000 */
.L_x_9156:
        /* <DEDUP_REMOVED lines=13> */
.L_x_9159:
[----:B------:R-:W-:Y:S05]  /*c730*/  BSYNC B1 ;  /* 0x0000000000017941 */ /* 0x000fea0003800000 */
.L_x_9158:
        /* <DEDUP_REMOVED lines=13> */
.L_x_9161:
[----:B------:R-:W-:Y:S05]  /*c810*/  BSYNC B1 ;  /* 0x0000000000017941 */ /* 0x000fea0003800000 */
.L_x_9160:
        /* <DEDUP_REMOVED lines=14> */
.L_x_9152:
[----:B------:R-:W-:Y:S05]  /*c900*/  BSYNC B0 ;  /* 0x0000000000007941 */ /* 0x000fea0003800000 */
.L_x_9143:
[----:B------:R-:W-:Y:S02]  /*c910*/  ULDC UR4, c[0x0][0xc3c] ;  /* 0x00030f0000047ab9 */ /* 0x000fe40000000800 */
[----:B------:R-:W-:-:S13]  /*c920*/  ISETP.GE.AND P0, PT, R51, UR4, PT ;  /* 0x0000000433007c0c */ /* 0x000fda000bf06270 */
[----:B------:R-:W-:Y:S05]  /*c930*/  @!P0 BRA `(.L_x_9162) ;  /* 0xffffff4000fc8947 */ /* 0x000fea000383ffff */
[----:B------:R-:W-:Y:S05]  /*c940*/  EXIT ;  /* 0x000000000000794d */ /* 0x000fea0003800000 */
.L_x_9101:
        /* <DEDUP_REMOVED lines=13> */
[----:B------:R-:W1:Y:S01]  /*ca20*/  LDS.128 R16, [UR4+0x288d0] ;  /* 0x0288d004ff107984 */ /* 0x000e620008000c00 */
[----:B------:R-:W-:Y:S06]  /*ca30*/  BAR.ARV 0x4, 0x180 ;  /* 0x0106000000007b1d */ /* 0x000fec0000002000 */
[----:B------:R-:W-:Y:S05]  /*ca40*/  BRA `(.L_x_9164) ;  /* 0x00000008008c7947 */ /* 0x000fea0003800000 */
.L_x_9163:
        /* <DEDUP_REMOVED lines=40> */
.L_x_9169:
        /* <DEDUP_REMOVED lines=12> */
.L_x_9168:
[----:B------:R-:W-:Y:S05]  /*cd90*/  BSYNC B0 ;  /* 0x0000000000007941 */ /* 0x000fea0003800000 */
.L_x_9167:
        /* <DEDUP_REMOVED lines=20> */
.L_x_9165:
        /* <DEDUP_REMOVED lines=15> */
[----:B0-----:R-:W-:-:S06]  /*cfd0*/  IADD3 R10, R9, 0xffffffe, RZ ;  /* 0x0ffffffe090a7810 */ /* 0x001fcc0007ffe0ff */
[----:B------:R0:W1:Y:S01]  /*cfe0*/  F2I.FTZ.U32.TRUNC.NTZ R3, R10 ;  /* 0x0000000a00037305 */ /* 0x000062000021f000 */
[----:B------:R-:W-:Y:S05]  /*cff0*/  @!P0 BRA `(.L_x_9170) ;  /* 0x0000000000088947 */ /* 0x000fea0003800000 */
[----:B------:R-:W-:-:S05]  /*d000*/  VIADD R9, R13, 0xffffffff ;  /* 0xffffffff0d097836 */ /* 0x000fca0000000000 */
[----:B------:R2:W3:Y:S02]  /*d010*/  SHFL.IDX PT, R16, R6, R9, 0x1f ;  /* 0x00001f0906107589 */ /* 0x0004e400000e0000 */
.L_x_9170:
        /* <DEDUP_REMOVED lines=9> */
[----:B------:R-:W-:Y:S01]  /*d0b0*/  IMAD.MOV.U32 R3, RZ, RZ, R6 ;  /* 0x000000ffff037224 */ /* 0x000fe200078e0006 */
[----:B------:R-:W-:-:S03]  /*d0c0*/  MOV R6, R8 ;  /* 0x0000000800067202 */ /* 0x000fc60000000f00 */
        /* <DEDUP_REMOVED lines=23> */
[----:B0-----:R-:W-:-:S06]  /*d240*/  IADD3 R3, R6, 0xffffffe, RZ ;  /* 0x0ffffffe06037810 */ /* 0x001fcc0007ffe0ff */
        /* <DEDUP_REMOVED lines=24> */
.L_x_9166:
[----:B------:R-:W-:Y:S01]  /*d3d0*/  ULDC UR4, c[0x0][0xc3c] ;  /* 0x00030f0000047ab9 */ /* 0x000fe20000000800 */
[----:B------:R-:W-:Y:S02]  /*d3e0*/  IMAD.MOV.U32 R17, RZ, RZ, RZ ;  /* 0x000000ffff117224 */ /* 0x000fe400078e00ff */
[----:B------:R-:W-:Y:S02]  /*d3f0*/  IMAD.U32 R16, RZ, RZ, UR6 ;  /* 0x00000006ff107e24 */ /* 0x000fe4000f8e00ff */
[----:B------:R-:W-:Y:S02]  /*d400*/  IMAD.MOV.U32 R18, RZ, RZ, RZ ;  /* 0x000000ffff127224 */ /* 0x000fe400078e00ff */
[----:B------:R-:W-:-:S07]  /*d410*/  IMAD.U32 R19, RZ, RZ, UR4 ;  /* 0x00000004ff137e24 */ /* 0x000fce000f8e00ff */
.L_x_9171:
[----:B------:R-:W-:-:S13]  /*d420*/  ISETP.NE.AND P0, PT, R5, RZ, PT ;  /* 0x000000ff0500720c */ /* 0x000fda0003f05270 */
[----:B------:R-:W0:Y:S01]  /*d430*/  @!P0 S2R R3, SR_CgaCtaId ;  /* 0x0000000000038919 */ /* 0x000e220000008800 */
[----:B------:R-:W-:-:S04]  /*d440*/  @!P0 MOV R0, 0x400 ;  /* 0x0000040000008802 */ /* 0x000fc80000000f00 */
[----:B0-----:R-:W-:-:S05]  /*d450*/  @!P0 LEA R0, R3, R0, 0x18 ;  /* 0x0000000003008211 */ /* 0x001fca00078ec0ff */
[----:B------:R0:W-:Y:S01]  /*d460*/  @!P0 STS.128 [R0+0x288d0], R16 ;  /* 0x0288d01000008388 */ /* 0x0001e20000000c00 */
[----:B------:R-:W-:Y:S06]  /*d470*/  BAR.ARV 0x5, 0x180 ;  /* 0x0146000000007b1d */ /* 0x000fec0000002000 */
.L_x_9164:
[----:B------:R2:W-:Y:S01]  /*d480*/  STL [R1+0x18], RZ ;  /* 0x000018ff01007387 */ /* 0x0005e20000100800 */
[----:B------:R-:W-:Y:S01]  /*d490*/  ULDC UR4, c[0x0][0xc3c] ;  /* 0x00030f0000047ab9 */ /* 0x000fe20000000800 */
[----:B------:R-:W-:Y:S01]  /*d4a0*/  IMAD.MOV.U32 R28, RZ, RZ, 0x1 ;  /* 0x00000001ff1c7424 */ /* 0x000fe200078e00ff */
[----:B-1----:R-:W-:Y:S02]  /*d4b0*/  ISETP.GE.AND P0, PT, R19, UR4, PT ;  /* 0x0000000413007c0c */ /* 0x002fe4000bf06270 */
[----:B------:R-:W-:-:S11]  /*d4c0*/  MOV R25, RZ ;  /* 0x000000ff00197202 */ /* 0x000fd60000000f00 */
[----:B--2---:R-:W-:Y:S05]  /*d4d0*/  @P0 BRA `(.L_x_9172) ;  /* 0x0000004800b40947 */ /* 0x004fea0003800000 */
[----:B------:R-:W1:Y:S01]  /*d4e0*/  S2R R3, SR_TID.X ;  /* 0x0000000000037919 */ /* 0x000e620000002100 */
        /* <DEDUP_REMOVED lines=10> */
[C---:B-1----:R-:W-:Y:S01]  /*d590*/  LOP3.LUT R4, R3.reuse, 0x7f, RZ, 0xc0, !PT ;  /* 0x0000007f03047812 */ /* 0x042fe200078ec0ff */
[C---:B------:R-:W-:Y:S02]  /*d5a0*/  IMAD.SHL.U32 R30, R3.reuse, 0x8, RZ ;  /* 0x00000008031e7824 */ /* 0x040fe400078e00ff */
[----:B------:R-:W-:-:S03]  /*d5b0*/  IMAD.SHL.U32 R2, R3, 0x10, RZ ;  /* 0x0000001003027824 */ /* 0x000fc600078e00ff */
[----:B0-----:R-:W-:Y:S02]  /*d5c0*/  LOP3.LUT R0, R30, 0x1f8, RZ, 0xc0, !PT ;  /* 0x000001f81e007812 */ /* 0x001fe400078ec0ff */
[----:B------:R-:W-:Y:S02]  /*d5d0*/  LOP3.LUT R2, R2, 0x70, RZ, 0xc0, !PT ;  /* 0x0000007002027812 */ /* 0x000fe400078ec0ff */
[----:B------:R-:W-:Y:S02]  /*d5e0*/  LOP3.LUT R3, R0, 0x38, R3, 0x78, !PT ;  /* 0x0000003800037812 */ /* 0x000fe400078e7803 */
[----:B------:R-:W-:Y:S02]  /*d5f0*/  SHF.R.U32.HI R0, RZ, 0x3, R4 ;  /* 0x00000003ff007819 */ /* 0x000fe40000011604 */
[----:B------:R-:W-:Y:S02]  /*d600*/  LOP3.LUT R34, R3, 0x200, R30, 0xf8, !PT ;  /* 0x0000020003227812 */ /* 0x000fe400078ef81e */
[----:B------:R-:W-:-:S02]  /*d610*/  LOP3.LUT R2, R0, R2, RZ, 0xfc, !PT ;  /* 0x0000000200027212 */ /* 0x000fc400078efcff */
[----:B------:R-:W-:Y:S02]  /*d620*/  LEA R0, R34, R22, 0x1 ;  /* 0x0000001622007211 */ /* 0x000fe400078e08ff */
[----:B------:R-:W-:-:S03]  /*d630*/  LOP3.LUT R30, R30, 0x38, RZ, 0xc0, !PT ;  /* 0x000000381e1e7812 */ /* 0x000fc600078ec0ff */
[----:B------:R3:W-:Y:S01]  /*d640*/  STL [R1], R0 ;  /* 0x0000000001007387 */ /* 0x0007e20000100800 */
[----:B------:R-:W-:-:S07]  /*d650*/  LOP3.LUT R29, R30, 0x40, RZ, 0xfc, !PT ;  /* 0x000000401e1d7812 */ /* 0x000fce00078efcff */
.L_x_9235:
[----:B0-----:R-:W0:Y:S02]  /*d660*/  LDC.64 R2, c[0x0][0xc88] ;  /* 0x00032200ff027b82 */ /* 0x001e240000000a00 */
[----:B0-----:R-:W-:-:S05]  /*d670*/  IMAD.WIDE R2, R19, 0x4, R2 ;  /* 0x0000000413027825 */ /* 0x001fca00078e0202 */
[----:B------:R-:W3:Y:S01]  /*d680*/  LDG.E R31, desc[UR52][R2.64] ;  /* 0x00000034021f7981 */ /* 0x000ee2000c1e1900 */
        /* <DEDUP_REMOVED lines=15> */
[----:B------:R-:W-:Y:S01]  /*d780*/  LOP3.LUT R27, R27, 0xffffffef, RZ, 0xc0, !PT ;  /* 0xffffffef1b1b7812 */ /* 0x000fe200078ec0ff */
[----:B0-----:R-:W-:Y:S01]  /*d790*/  IMAD.MOV.U32 R0, RZ, RZ, RZ ;  /* 0x000000ffff007224 */ /* 0x001fe200078e00ff */
[----:B------:R-:W-:Y:S02]  /*d7a0*/  ISETP.NE.AND.EX P2, PT, RZ, UR5, PT, P0 ;  /* 0x00000005ff007c0c */ /* 0x000fe4000bf45300 */
[----:B------:R-:W-:Y:S02]  /*d7b0*/  ISETP.NE.U32.AND P0, PT, RZ, UR6, PT ;  /* 0x00000006ff007c0c */ /* 0x000fe4000bf05070 */
[----:B-1----:R-:W-:Y:S02]  /*d7c0*/  IADD3 R2, P1, R23, UR4, RZ ;  /* 0x0000000417027c10 */ /* 0x002fe4000ff3e0ff */
[----:B------:R-:W-:-:S02]  /*d7d0*/  ISETP.NE.AND.EX P0, PT, RZ, UR7, PT, P0 ;  /* 0x00000007ff007c0c */ /* 0x000fc4000bf05300 */
[----:B------:R-:W-:Y:S01]  /*d7e0*/  IADD3.X R3, R24, UR5, RZ, P1, !PT ;  /* 0x0000000518037c10 */ /* 0x000fe20008ffe4ff */
[----:B------:R-:W-:-:S04]  /*d7f0*/  ULDC.64 UR4, c[0x0][0x418] ;  /* 0x0001060000047ab9 */ /* 0x000fc80000000a00 */
[----:B------:R-:W-:Y:S01]  /*d800*/  @P2 LOP3.LUT R27, R27, 0x10, RZ, 0xfc, !PT ;  /* 0x000000101b1b2812 */ /* 0x000fe200078efcff */
[----:B--2---:R-:W2:Y:S05]  /*d810*/  @P2 LDG.E R0, desc[UR52][R2.64] ;  /* 0x0000003402002981 */ /* 0x004eaa000c1e1900 */
        /* <DEDUP_REMOVED lines=19> */
[----:B--2---:R-:W-:-:S05]  /*d950*/  IADD3 R0, -R5, R0, RZ ;  /* 0x0000000005007210 */ /* 0x004fca0007ffe1ff */
[----:B------:R2:W-:Y:S02]  /*d960*/  STL [R1+0x8], R0 ;  /* 0x0000080001007387 */ /* 0x0005e40000100800 */
.L_x_9173:
        /* <DEDUP_REMOVED lines=9> */
.L_x_9174:
        /* <DEDUP_REMOVED lines=8> */
[----:B---3--:R-:W-:-:S07]  /*da80*/  IMAD.IADD R35, R0, 0x1, -R35 ;  /* 0x0000000100237824 */ /* 0x008fce00078e0a23 */
.L_x_9175:
[----:B------:R-:W4:Y:S01]  /*da90*/  LDL R4, [R1+0x8] ;  /* 0x0000080001047983 */ /* 0x000f220000100800 */
[----:B012---:R-:W0:Y:S01]  /*daa0*/  LDC R0, c[0x0][0x448] ;  /* 0x00011200ff007b82 */ /* 0x007e220000000800 */
[----:B-----5:R-:W-:Y:S01]  /*dab0*/  IMAD.IADD R35, R35, 0x1, -R36 ;  /* 0x0000000123237824 */ /* 0x020fe200078e0a24 */
[----:B------:R-:W-:Y:S01]  /*dac0*/  LOP3.LUT R27, R27, 0xffffffdf, RZ, 0xc0, !PT ;  /* 0xffffffdf1b1b7812 */ /* 0x000fe200078ec0ff */
[----:B------:R-:W-:Y:S01]  /*dad0*/  BSSY B7, `(.L_x_9176) ;  /* 0x000038b000077945 */ /* 0x000fe20003800000 */
[----:B0-----:R-:W-:Y:S01]  /*dae0*/  ISETP.NE.AND P0, PT, R0, 0x1, PT ;  /* 0x000000010000780c */ /* 0x001fe20003f05270 */
[----:B------:R-:W-:-:S04]  /*daf0*/  IMAD.SHL.U32 R0, R17, 0x80, RZ ;  /* 0x0000008011007824 */ /* 0x000fc800078e00ff */
[----:B------:R-:W-:-:S08]  /*db00*/  VIADD R0, R0, 0x7f ;  /* 0x0000007f00007836 */ /* 0x000fd00000000000 */
[----:B---3--:R-:W0:Y:S01]  /*db10*/  @P0 LDC R3, c[0x0][0x44c] ;  /* 0x00011300ff030b82 */ /* 0x008e220000000800 */
[----:B------:R-:W-:-:S07]  /*db20*/  @P0 LOP3.LUT R27, R27, 0x20, RZ, 0xfc, !PT ;  /* 0x000000201b1b0812 */ /* 0x000fce00078efcff */
[----:B------:R-:W1:Y:S01]  /*db30*/  @P0 LDC R5, c[0x0][0x450] ;  /* 0x00011400ff050b82 */ /* 0x000e620000000800 */
[----:B0-----:R-:W-:-:S05]  /*db40*/  @P0 IMAD.HI.U32 R2, R0, R3, RZ ;  /* 0x0000000300020227 */ /* 0x001fca00078e00ff */
[----:B-1----:R-:W-:Y:S02]  /*db50*/  @P0 SHF.R.U32.HI R0, RZ, R5, R2 ;  /* 0x00000005ff000219 */ /* 0x002fe40000011602 */
[----:B----4-:R-:W-:-:S04]  /*db60*/  IADD3 R3, R35, 0x80, -R4 ;  /* 0x0000008023037810 */ /* 0x010fc80007ffe804 */
[----:B------:R-:W-:Y:S01]  /*db70*/  IADD3 R2, R3, R0, RZ ;  /* 0x0000000003027210 */ /* 0x000fe20007ffe0ff */
[----:B------:R-:W-:-:S03]  /*db80*/  VIADD R0, R35, 0x7f ;  /* 0x0000007f23007836 */ /* 0x000fc60000000000 */
[----:B------:R-:W-:Y:S02]  /*db90*/  SHF.R.S32.HI R5, RZ, 0x1f, R2 ;  /* 0x0000001fff057819 */ /* 0x000fe40000011402 */
[----:B------:R-:W-:Y:S02]  /*dba0*/  SHF.R.S32.HI R3, RZ, 0x1f, R0 ;  /* 0x0000001fff037819 */ /* 0x000fe40000011400 */
[----:B------:R-:W-:Y:S02]  /*dbb0*/  LEA.HI R5, R5, R2, RZ, 0x7 ;  /* 0x0000000205057211 */ /* 0x000fe400078f38ff */
[----:B------:R-:W-:Y:S02]  /*dbc0*/  LEA.HI R3, R3, R0, RZ, 0x7 ;  /* 0x0000000003037211 */ /* 0x000fe400078f38ff */
[----:B------:R-:W-:Y:S02]  /*dbd0*/  SHF.R.S32.HI R0, RZ, 0x7, R5 ;  /* 0x00000007ff007819 */ /* 0x000fe40000011405 */
[----:B------:R-:W-:-:S04]  /*dbe0*/  SHF.R.S32.HI R3, RZ, 0x7, R3 ;  /* 0x00000007ff037819 */ /* 0x000fc80000011403 */
        /* <DEDUP_REMOVED lines=21> */
.L_x_9177:
        /* <DEDUP_REMOVED lines=20> */
.L_x_9180:
[----:B------:R-:W-:Y:S05]  /*de80*/  BSYNC B6 ;  /* 0x0000000000067941 */ /* 0x000fea0003800000 */
.L_x_9179:
        /* <DEDUP_REMOVED lines=20> */
.L_x_9183:
[----:B------:R0:W1:Y:S01]  /*dfd0*/  LDC.64 R2, c[0x4][R26] ;  /* 0x010000001a027b82 */ /* 0x0000620000000a00 */
[----:B------:R-:W-:Y:S01]  /*dfe0*/  ULDC.64 UR6, c[0x4][0x138] ;  /* 0x01004e0000067ab9 */ /* 0x000fe20000000a00 */
[----:B------:R-:W-:Y:S01]  /*dff0*/  ULDC.64 UR8, c[0x4][0x140] ;  /* 0x0100500000087ab9 */ /* 0x000fe20000000a00 */
[----:B------:R-:W-:Y:S01]  /*e000*/  ULDC.64 UR4, c[0x4][0x60] ;  /* 0x0100180000047ab9 */ /* 0x000fe20000000a00 */
        /* <DEDUP_REMOVED lines=11> */
.L_x_9182:
[----:B------:R-:W-:Y:S05]  /*e0c0*/  BSYNC B6 ;  /* 0x0000000000067941 */ /* 0x000fea0003800000 */
.L_x_9181:
[----:B------:R-:W-:Y:S01]  /*e0d0*/  ULDC.64 UR4, c[0x0][0x9f8] ;  /* 0x00027e0000047ab9 */ /* 0x000fe20000000a00 */
[----:B------:R-:W0:Y:S01]  /*e0e0*/  S2R R20, SR_TID.X ;  /* 0x0000000000147919 */ /* 0x000e220000002100 */
[----:B------:R-:W-:Y:S01]  /*e0f0*/  ISETP.NE.U32.AND P0, PT, RZ, UR4, PT ;  /* 0x00000004ff007c0c */ /* 0x000fe2000bf05070 */
[----:B------:R-:W1:Y:S03]  /*e100*/  LDC R9, c[0x0][0x430] ;  /* 0x00010c00ff097b82 */ /* 0x000e660000000800 */
[----:B------:R-:W-:-:S13]  /*e110*/  ISETP.NE.AND.EX P0, PT, RZ, UR5, PT, P0 ;  /* 0x00000005ff007c0c */ /* 0x000fda000bf05300 */
[----:B------:R-:W-:Y:S01]  /*e120*/  @P0 IADD3 R2, P1, R23, UR4, RZ ;  /* 0x0000000417020c10 */ /* 0x000fe2000ff3e0ff */
[----:B------:R-:W2:Y:S01]  /*e130*/  S2R R21, SR_TID.X ;  /* 0x0000000000157919 */ /* 0x000ea20000002100 */
[----:B------:R-:W-:Y:S01]  /*e140*/  VIADD R26, R32, 0xffffffff ;  /* 0xffffffff201a7836 */ /* 0x000fe20000000000 */
[----:B------:R-:W-:Y:S01]  /*e150*/  LOP3.LUT R27, R27, 0xfffffff7, RZ, 0xc0, !PT ;  /* 0xfffffff71b1b7812 */ /* 0x000fe200078ec0ff */
[----:B------:R-:W-:Y:S01]  /*e160*/  IMAD.U32 R10, RZ, RZ, UR36 ;  /* 0x00000024ff0a7e24 */ /* 0x000fe2000f8e00ff */
[----:B------:R-:W-:Y:S01]  /*e170*/  @P0 IADD3.X R3, R24, UR5, RZ, P1, !PT ;  /* 0x0000000518030c10 */ /* 0x000fe20008ffe4ff */
[----:B------:R-:W-:-:S04]  /*e180*/  ULDC UR4, c[0x0][0x2f4] ;  /* 0x0000bd0000047ab9 */ /* 0x000fc80000000800 */
[----:B------:R3:W4:Y:S01]  /*e190*/  @P0 LDG.E R33, desc[UR52][R2.64] ;  /* 0x0000003402210981 */ /* 0x000722000c1e1900 */
[----:B-1----:R-:W-:Y:S01]  /*e1a0*/  ISETP.NE.AND P2, PT, R9, 0x1, PT ;  /* 0x000000010900780c */ /* 0x002fe20003f45270 */
[----:B------:R-:W-:Y:S01]  /*e1b0*/  IMAD.SHL.U32 R8, R26, 0x80, RZ ;  /* 0x000000801a087824 */ /* 0x000fe200078e00ff */
[----:B0-----:R-:W-:-:S04]  /*e1c0*/  LOP3.LUT R20, R20, 0x7f, RZ, 0xc0, !PT ;  /* 0x0000007f14147812 */ /* 0x001fc800078ec0ff */
[----:B------:R-:W-:-:S07]  /*e1d0*/  SHF.R.U32.HI R20, RZ, 0x3, R20 ;  /* 0x00000003ff147819 */ /* 0x000fce0000011614 */
[----:B------:R-:W3:Y:S01]  /*e1e0*/  @P2 LDC R7, c[0x0][0x434] ;  /* 0x00010d00ff072b82 */ /* 0x000ee20000000800 */
[----:B------:R-:W-:-:S07]  /*e1f0*/  @P2 LOP3.LUT R27, R27, 0x8, RZ, 0xfc, !PT ;  /* 0x000000081b1b2812 */ /* 0x000fce00078efcff */
[----:B------:R-:W0:Y:S01]  /*e200*/  @P2 LDC R0, c[0x0][0x438] ;  /* 0x00010e00ff002b82 */ /* 0x000e220000000800 */
[----:B--2---:R-:W-:-:S05]  /*e210*/  IMAD.SHL.U32 R21, R21, 0x10, RZ ;  /* 0x0000001015157824 */ /* 0x004fca00078e00ff */
[----:B------:R-:W-:-:S04]  /*e220*/  LOP3.LUT R21, R21, 0x70, RZ, 0xc0, !PT ;  /* 0x0000007015157812 */ /* 0x000fc800078ec0ff */
[----:B------:R-:W-:-:S04]  /*e230*/  LOP3.LUT R6, R8, R20, R21, 0xfe, !PT ;  /* 0x0000001408067212 */ /* 0x000fc800078efe15 */
[C---:B------:R-:W-:Y:S01]  /*e240*/  ISETP.GE.AND P0, PT, R6.reuse, R35, PT ;  /* 0x000000230600720c */ /* 0x040fe20003f06270 */
[----:B------:R-:W-:-:S04]  /*e250*/  IMAD.IADD R6, R6, 0x1, R36 ;  /* 0x0000000106067824 */ /* 0x000fc800078e0224 */
[----:B---3--:R-:W-:-:S04]  /*e260*/  @P2 IMAD.HI.U32 R3, R6, R7, RZ ;  /* 0x0000000706032227 */ /* 0x008fc800078e00ff */
[----:B------:R-:W-:Y:S01]  /*e270*/  IMAD.MOV.U32 R2, RZ, RZ, R6 ;  /* 0x000000ffff027224 */ /* 0x000fe200078e0006 */
[----:B0-----:R-:W-:-:S03]  /*e280*/  @P2 SHF.R.U32.HI R2, RZ, R0, R3 ;  /* 0x00000000ff022219 */ /* 0x001fc60000011603 */
[----:B------:R-:W4:Y:S01]  /*e290*/  @!P0 LDC.64 R4, c[0x0][0x428] ;  /* 0x00010a00ff048b82 */ /* 0x000f220000000a00 */
[----:B------:R-:W-:-:S05]  /*e2a0*/  IADD3 R3, -R2, RZ, RZ ;  /* 0x000000ff02037210 */ /* 0x000fca0007ffe1ff */
[----:B------:R-:W-:Y:S01]  /*e2b0*/  IMAD R0, R9, R3, R6 ;  /* 0x0000000309007224 */ /* 0x000fe200078e0206 */
[----:B------:R-:W-:Y:S02]  /*e2c0*/  @!P0 SHF.R.S32.HI R3, RZ, 0x1f, R2 ;  /* 0x0000001fff038819 */ /* 0x000fe40000011402 */
[----:B------:R-:W-:Y:S02]  /*e2d0*/  ISETP.NE.AND P2, PT, R10, 0x3, PT ;  /* 0x000000030a00780c */ /* 0x000fe40003f45270 */
[----:B------:R-:W-:-:S11]  /*e2e0*/  LOP3.LUT R27, R27, 0xfffffffb, RZ, 0xc0, !PT ;  /* 0xfffffffb1b1b7812 */ /* 0x000fd600078ec0ff */
[----:B------:R-:W-:-:S04]  /*e2f0*/  @P2 LOP3.LUT R27, R27, 0x4, RZ, 0xfc, !PT ;  /* 0x000000041b1b2812 */ /* 0x000fc800078efcff */
[----:B------:R-:W-:Y:S01]  /*e300*/  LOP3.LUT R27, R27, 0xfffffffd, RZ, 0xc0, !PT ;  /* 0xfffffffd1b1b7812 */ /* 0x000fe200078ec0ff */
[----:B------:R-:W-:Y:S01]  /*e310*/  UMOV UR5, 0xffffffff ;  /* 0xffffffff00057882 */ /* 0x000fe20000000000 */
[-C--:B----4-:R-:W-:Y:S01]  /*e320*/  @!P0 IMAD.WIDE.U32 R6, R33, R4.reuse, R2 ;  /* 0x0000000421068225 */ /* 0x090fe200078e0002 */
[----:B------:R-:W-:Y:S01]  /*e330*/  SHF.R.S32.HI R37, RZ, 0x1f, R33 ;  /* 0x0000001fff257819 */ /* 0x000fe20000011421 */
[----:B------:R-:W0:Y:S04]  /*e340*/  @!P0 LDC.64 R2, c[0x0][0x418] ;  /* 0x00010600ff028b82 */ /* 0x000e280000000a00 */
[----:B------:R-:W-:Y:S02]  /*e350*/  @!P0 IMAD R9, R37, R4, RZ ;  /* 0x0000000425098224 */ /* 0x000fe400078e02ff */
[----:B------:R-:W-:-:S02]  /*e360*/  IMAD.MOV.U32 R4, RZ, RZ, RZ ;  /* 0x000000ffff047224 */ /* 0x000fc400078e00ff */
[----:B------:R-:W-:-:S04]  /*e370*/  @!P0 IMAD R5, R33, R5, R9 ;  /* 0x0000000521058224 */ /* 0x000fc800078e0209 */
[----:B------:R-:W-:Y:S01]  /*e380*/  @!P0 IMAD.IADD R5, R7, 0x1, R5 ;  /* 0x0000000107058824 */ /* 0x000fe200078e0205 */
[----:B0-----:R-:W-:-:S04]  /*e390*/  @!P0 LEA R2, P1, R6, R2, 0x2 ;  /* 0x0000000206028211 */ /* 0x001fc800078210ff */
[----:B------:R-:W-:-:S05]  /*e3a0*/  @!P0 LEA.HI.X R3, R6, R3, R5, 0x2, P1 ;  /* 0x0000000306038211 */ /* 0x000fca00008f1405 */
[----:B------:R0:W5:Y:S01]  /*e3b0*/  @!P0 LDG.E R4, desc[UR52][R2.64] ;  /* 0x0000003402048981 */ /* 0x000162000c1e1900 */
[----:B------:R-:W-:-:S13]  /*e3c0*/  ISETP.GE.AND P0, PT, R30, UR4, PT ;  /* 0x000000041e007c0c */ /* 0x000fda000bf06270 */
[----:B------:R-:W-:Y:S02]  /*e3d0*/  @P0 LOP3.LUT R27, R27, 0x2, RZ, 0xfc, !PT ;  /* 0x000000021b1b0812 */ /* 0x000fe400078efcff */
[----:B------:R-:W-:Y:S02]  /*e3e0*/  ISETP.GE.AND P0, PT, R29, UR4, PT ;  /* 0x000000041d007c0c */ /* 0x000fe4000bf06270 */
[----:B------:R-:W-:-:S11]  /*e3f0*/  LOP3.LUT R27, R27, 0xfffffffe, RZ, 0xc0, !PT ;  /* 0xfffffffe1b1b7812 */ /* 0x000fd600078ec0ff */
[----:B------:R-:W-:Y:S01]  /*e400*/  @P0 LOP3.LUT R27, R27, 0x1, RZ, 0xfc, !PT ;  /* 0x000000011b1b0812 */ /* 0x000fe200078efcff */
[----:B0-----:R-:W-:Y:S06]  /*e410*/  BRA.DIV UR5, `(.L_x_9184) ;  /* 0x0000004205707947 */ /* 0x001fec000b800000 */
.L_x_9252:
[----:B------:R-:W-:Y:S01]  /*e420*/  SHF.R.S32.HI R32, RZ, 0x1f, R18 ;  /* 0x0000001fff207819 */ /* 0x000fe20000011412 */
[----:B------:R-:W-:Y:S06]  /*e430*/  @!P2 BRA `(.L_x_9185) ;  /* 0x000000000004a947 */ /* 0x000fec0003800000 */
[----:B------:R-:W-:Y:S01]  /*e440*/  BPT.TRAP 0x1 ;  /* 0x000000040000795c */ /* 0x000fe20000300000 */
.L_x_9185:
        /* <DEDUP_REMOVED lines=25> */
.L_x_9253:
[----:B------:R-:W-:Y:S05]  /*e5e0*/  BSYNC B0 ;  /* 0x0000000000007941 */ /* 0x000fea0003800000 */
.L_x_9186:
[----:B------:R-:W1:Y:S01]  /*e5f0*/  S2R R9, SR_TID.X ;  /* 0x0000000000097919 */ /* 0x000e620000002100 */
[----:B------:R-:W-:Y:S01]  /*e600*/  ULDC.64 UR4, c[0x0][0x300] ;  /* 0x0000c00000047ab9 */ /* 0x000fe20000000a00 */
[----:B------:R-:W-:Y:S01]  /*e610*/  LOP3.LUT P3, RZ, R27, 0x2, RZ, 0xc0, !PT ;  /* 0x000000021bff7812 */ /* 0x000fe2000786c0ff */
        /* <DEDUP_REMOVED lines=29> */
[----:B-1----:R-:W-:Y:S02]  /*e7f0*/  @P0 IADD3.X R2, RZ, R2, RZ, P1, !PT ;  /* 0x00000002ff020210 */ /* 0x002fe40000ffe4ff */
[----:B------:R-:W-:Y:S02]  /*e800*/  ISETP.GE.AND P1, PT, R6, 0x11, PT ;  /* 0x000000110600780c */ /* 0x000fe40003f26270 */
        /* <DEDUP_REMOVED lines=73> */
.L_x_9271:
        /* <DEDUP_REMOVED lines=11> */
.L_x_9189:
        /* <DEDUP_REMOVED lines=11> */
.L_x_9190:
[----:B0-----:R0:W5:Y:S01]  /*ee00*/  LDL.LU R4, [R1+0x10] ;  /* 0x0000100001047983 */ /* 0x0011620000300800 */
[----:B------:R0:W-:Y:S03]  /*ee10*/  SYNCS.ARRIVE.TRANS64.A1T0 RZ, [R7+URZ+0x28830], RZ ;  /* 0x028830ff07ff79a7 */ /* 0x0001e6000810003f */
[----:B-1----:R0:W5:Y:S02]  /*ee20*/  LDL.LU R3, [R1+0x4] ;  /* 0x0000040001037983 */ /* 0x0021640000300800 */
[----:B------:R-:W-:Y:S05]  /*ee30*/  WARPSYNC.ALL ;  /* 0x0000000000007948 */ /* 0x000fea0003800000 */
[----:B------:R-:W-:Y:S01]  /*ee40*/  ULDC.64 UR4, c[0x0][0x298] ;  /* 0x0000a60000047ab9 */ /* 0x000fe20000000a00 */
[----:B------:R-:W-:Y:S01]  /*ee50*/  BAR.SYNC.DEFER_BLOCKING 0x8, 0x180 ;  /* 0x0206000000007b1d */ /* 0x000fe20000010000 */
[----:B------:R-:W-:Y:S01]  /*ee60*/  LOP3.LUT P0, RZ, R27, 0x10, RZ, 0xc0, !PT ;  /* 0x000000101bff7812 */ /* 0x000fe2000780c0ff */
[----:B------:R-:W-:-:S03]  /*ee70*/  VIADD R2, R22, 0x10400 ;  /* 0x0001040016027836 */ /* 0x000fc60000000000 */
[----:B------:R-:W-:Y:S01]  /*ee80*/  SEL R31, R31, RZ, !P0 ;  /* 0x000000ff1f1f7207 */ /* 0x000fe20004000000 */
[----:B------:R-:W-:Y:S01]  /*ee90*/  BSSY B6, `(.L_x_9191) ;  /* 0x000001c000067945 */ /* 0x000fe20003800000 */
[----:B-----5:R-:W-:Y:S02]  /*eea0*/  SEL R4, R4, RZ, !P0 ;  /* 0x000000ff04047207 */ /* 0x020fe40004000000 */
[----:B------:R-:W-:Y:S02]  /*eeb0*/  LOP3.LUT P0, RZ, R2, 0x3ff, RZ, 0xc0, !PT ;  /* 0x000003ff02ff7812 */ /* 0x000fe4000780c0ff */
[----:B------:R-:W-:Y:S01]  /*eec0*/  SHF.R.S32.HI R0, RZ, 0x1f, R3 ;  /* 0x0000001fff007819 */ /* 0x000fe20000011403 */
[----:B------:R1:W-:Y:S04]  /*eed0*/  STL [R1+0x1c], R4 ;  /* 0x00001c0401007387 */ /* 0x0003e80000100800 */
[----:B------:R-:W-:-:S04]  /*eee0*/  IMAD R0, R0, UR4, RZ ;  /* 0x0000000400007c24 */ /* 0x000fc8000f8e02ff */
[C---:B------:R-:W-:Y:S02]  /*eef0*/  IMAD R0, R3.reuse, UR5, R0 ;  /* 0x0000000503007c24 */ /* 0x040fe4000f8e0200 */
[----:B------:R-:W-:-:S05]  /*ef00*/  IMAD.WIDE.U32 R2, R3, UR4, RZ ;  /* 0x0000000403027c25 */ /* 0x000fca000f8e00ff */
[----:B------:R-:W-:Y:S01]  /*ef10*/  IADD3 R0, R3, R0, RZ ;  /* 0x0000000003007210 */ /* 0x000fe20007ffe0ff */
[----:B------:R1:W-:Y:S04]  /*ef20*/  STL.64 [R1+0x10], R2 ;  /* 0x0000100201007387 */ /* 0x0003e80000100a00 */
[----:B------:R1:W-:Y:S01]  /*ef30*/  STL [R1+0x4], R0 ;  /* 0x0000040001007387 */ /* 0x0003e20000100800 */
[----:B------:R-:W-:Y:S05]  /*ef40*/  @!P0 BRA `(.L_x_9192) ;  /* 0x0000000000408947 */ /* 0x000fea0003800000 */
[----:B-1----:R-:W-:Y:S01]  /*ef50*/  MOV R2, 0x0 ;  /* 0x0000000000027802 */ /* 0x002fe20000000f00 */
        /* <DEDUP_REMOVED lines=8> */
[----:B0-----:R-:W-:-:S02]  /*efe0*/  IMAD.U32 R7, RZ, RZ, UR7 ;  /* 0x00000007ff077e24 */ /* 0x001fc4000f8e00ff */
[----:B------:R-:W-:Y:S02]  /*eff0*/  IMAD.U32 R10, RZ, RZ, UR8 ;  /* 0x00000008ff0a7e24 */ /* 0x000fe4000f8e00ff */
[----:B------:R-:W-:Y:S02]  /*f000*/  IMAD.MOV.U32 R8, RZ, RZ, 0x70 ;  /* 0x00000070ff087424 */ /* 0x000fe400078e00ff */
[----:B------:R-:W-:Y:S02]  /*f010*/  IMAD.MOV.U32 R12, RZ, RZ, 0x1 ;  /* 0x00000001ff0c7424 */ /* 0x000fe400078e00ff */
[----:B------:R-:W-:-:S07]  /*f020*/  IMAD.MOV.U32 R13, RZ, RZ, RZ ;  /* 0x000000ffff0d7224 */ /* 0x000fce00078e00ff */
[----:B------:R-:W-:-:S07]  /*f030*/  LEPC R20, `(.L_x_9192) ;  /* 0x000000001014794e */ /* 0x000fce0000000000 */
[----:B-1----:R-:W-:Y:S05]  /*f040*/  CALL.ABS.NOINC R2 ;  /* 0x0000000002007343 */ /* 0x002fea0003c00000 */
.L_x_9192:
[----:B------:R-:W-:Y:S05]  /*f050*/  BSYNC B6 ;  /* 0x0000000000067941 */ /* 0x000fea0003800000 */
.L_x_9191:
[----:B------:R-:W2:Y:S01]  /*f060*/  LDL.LU R21, [R1+0x1c] ;  /* 0x00001c0001157983 */ /* 0x000ea20000300800 */
[----:B-1----:R-:W1:Y:S01]  /*f070*/  LDC R4, c[0x0][0x448] ;  /* 0x00011200ff047b82 */ /* 0x002e620000000800 */
[----:B------:R-:W-:Y:S02]  /*f080*/  ULDC.64 UR4, c[0x0][0x2d8] ;  /* 0x0000b60000047ab9 */ /* 0x000fe40000000a00 */
[----:B------:R-:W3:Y:S04]  /*f090*/  LDL.LU R20, [R1+0x4] ;  /* 0x0000040001147983 */ /* 0x000ee80000300800 */
[----:B------:R-:W3:Y:S01]  /*f0a0*/  LDL.LU.64 R2, [R1+0x10] ;  /* 0x0000100001027983 */ /* 0x000ee20000300a00 */
[----:B------:R-:W-:-:S03]  /*f0b0*/  IMAD R0, R32, UR4, RZ ;  /* 0x0000000420007c24 */ /* 0x000fc6000f8e02ff */
[----:B------:R4:W5:Y:S01]  /*f0c0*/  LDL R10, [R1+0x8] ;  /* 0x00000800010a7983 */ /* 0x0009620000100800 */
[----:B------:R-:W-:-:S03]  /*f0d0*/  IMAD R5, R18, UR5, R0 ;  /* 0x0000000512057c24 */ /* 0x000fc6000f8e0200 */
[----:B------:R4:W5:Y:S01]  /*f0e0*/  LDL R8, [R1] ;  /* 0x0000000001087983 */ /* 0x0009620000100800 */
[----:B-1----:R-:W-:-:S13]  /*f0f0*/  ISETP.NE.AND P6, PT, R4, 0x1, PT ;  /* 0x000000010400780c */ /* 0x002fda0003fc5270 */
[----:B------:R-:W1:Y:S01]  /*f100*/  @P6 LDC R4, c[0x0][0x450] ;  /* 0x00011400ff046b82 */ /* 0x000e620000000800 */
[----:B---3--:R-:W-:Y:S02]  /*f110*/  IMAD.MOV.U32 R3, RZ, RZ, R20 ;  /* 0x000000ffff037224 */ /* 0x008fe400078e0014 */
[----:B------:R-:W3:Y:S01]  /*f120*/  S2R R20, SR_TID.X ;  /* 0x0000000000147919 */ /* 0x000ee20000002100 */
[----:B------:R-:W-:Y:S01]  /*f130*/  IMAD.WIDE.U32 R2, R18, UR4, R2 ;  /* 0x0000000412027c25 */ /* 0x000fe2000f8e0002 */
[----:B------:R-:W-:-:S03]  /*f140*/  ULDC.64 UR4, c[0x0][0x2e0] ;  /* 0x0000b80000047ab9 */ /* 0x000fc60000000a00 */
[----:B--2---:R-:W-:Y:S02]  /*f150*/  IMAD R0, R21, UR4, RZ ;  /* 0x0000000415007c24 */ /* 0x004fe4000f8e02ff */
[----:B------:R-:W2:Y:S01]  /*f160*/  S2R R21, SR_TID.X ;  /* 0x0000000000157919 */ /* 0x000ea20000002100 */
[----:B------:R-:W-:Y:S02]  /*f170*/  IMAD.IADD R3, R3, 0x1, R5 ;  /* 0x0000000103037824 */ /* 0x000fe400078e0205 */
[----:B------:R-:W0:Y:S01]  /*f180*/  @P6 LDC R5, c[0x0][0x44c] ;  /* 0x00011300ff056b82 */ /* 0x000e220000000800 */
[C---:B------:R-:W-:Y:S02]  /*f190*/  IMAD R0, R31.reuse, UR5, R0 ;  /* 0x000000051f007c24 */ /* 0x040fe4000f8e0200 */
[----:B------:R-:W-:Y:S01]  /*f1a0*/  IMAD.WIDE.U32 R2, R31, UR4, R2 ;  /* 0x000000041f027c25 */ /* 0x000fe2000f8e0002 */
[----:B------:R-:W-:-:S03]  /*f1b0*/  ULDC.64 UR4, c[0x0][0x2d0] ;  /* 0x0000b40000047ab9 */ /* 0x000fc60000000a00 */
[----:B------:R-:W-:Y:S01]  /*f1c0*/  IMAD.IADD R3, R3, 0x1, R0 ;  /* 0x0000000103037824 */ /* 0x000fe200078e0200 */
[----:B---3--:R-:W-:-:S04]  /*f1d0*/  LOP3.LUT R20, R20, 0x7f, RZ, 0xc0, !PT ;  /* 0x0000007f14147812 */ /* 0x008fc800078ec0ff */
[----:B------:R-:W-:Y:S02]  /*f1e0*/  SHF.R.U32.HI R20, RZ, 0x3, R20 ;  /* 0x00000003ff147819 */ /* 0x000fe40000011614 */
[----:B--2---:R-:W-:-:S04]  /*f1f0*/  SHF.L.U32 R21, R21, 0x4, RZ ;  /* 0x0000000415157819 */ /* 0x004fc800000006ff */
[----:B------:R-:W-:-:S04]  /*f200*/  LOP3.LUT R21, R21, 0x70, RZ, 0xc0, !PT ;  /* 0x0000007015157812 */ /* 0x000fc800078ec0ff */
[----:B------:R-:W-:-:S05]  /*f210*/  LOP3.LUT R20, R20, R21, RZ, 0xfc, !PT ;  /* 0x0000001514147212 */ /* 0x000fca00078efcff */
[----:B------:R-:W-:-:S04]  /*f220*/  IMAD R0, R17, 0x80, R20 ;  /* 0x0000008011007824 */ /* 0x000fc800078e0214 */
[----:B0-----:R-:W-:-:S04]  /*f230*/  @P6 IMAD.HI.U32 R5, R0, R5, RZ ;  /* 0x0000000500056227 */ /* 0x001fc800078e00ff */
[----:B------:R-:W-:Y:S01]  /*f240*/  IMAD.MOV.U32 R6, RZ, RZ, R0 ;  /* 0x000000ffff067224 */ /* 0x000fe200078e0000 */
[----:B-1----:R-:W-:Y:S02]  /*f250*/  @P6 SHF.R.U32.HI R6, RZ, R4, R5 ;  /* 0x00000004ff066219 */ /* 0x002fe40000011605 */
        /* <DEDUP_REMOVED lines=16> */
[----:B------:R-:W-:Y:S01]  /*f360*/  ULDC UR4, c[0x0][0x2b8] ;  /* 0x0000ae0000047ab9 */ /* 0x000fe20000000800 */
[----:B------:R-:W-:Y:S02]  /*f370*/  IADD3 R3, R3, R6, RZ ;  /* 0x0000000603037210 */ /* 0x000fe40007ffe0ff */
        /* <DEDUP_REMOVED lines=28> */
[----:B------:R1:W-:Y:S01]  /*f540*/  @!P2 LDGSTS.E.BYPASS.LTC128B.128 [R8+0x14c00], desc[UR52][R2.64+0x80], !P1 ;  /* 0x14c000800208afae */ /* 0x0003e2000c901d74 */
[----:B------:R-:W-:Y:S02]  /*f550*/  ISETP.GE.AND P2, PT, R6, R5, PT ;  /* 0x000000050600720c */ /* 0x000fe40003f46270 */
        /* <DEDUP_REMOVED lines=49> */
.L_x_9288:
        /* <DEDUP_REMOVED lines=11> */
.L_x_9195:
[----:B------:R-:W-:Y:S05]  /*f920*/  BSYNC B0 ;  /* 0x0000000000007941 */ /* 0x000fea0003800000 */
.L_x_9194:
[----:B------:R-:W-:Y:S01]  /*f930*/  NOP ;  /* 0x0000000000007918 */ /* 0x000fe20000000000 */
[----:B------:R-:W-:-:S13]  /*f940*/  PLOP3.LUT P0, PT, PT, PT, PT, 0x80, 0x0 ;  /* 0x000000000000781c */ /* 0x000fda0003f0f070 */
.L_x_9196:
        /* <DEDUP_REMOVED lines=14> */
[----:B0-----:R-:W3:Y:S01]  /*fa30*/  LDL R2, [R1+0xc] ;  /* 0x00000c0001027983 */ /* 0x001ee20000100800 */
[----:B------:R0:W-:Y:S01]  /*fa40*/  SYNCS.ARRIVE.TRANS64.A1T0 RZ, [R22+URZ+0x28800], RZ ;  /* 0x028800ff16ff79a7 */ /* 0x0001e2000810003f */
[----:B------:R-:W-:Y:S01]  /*fa50*/  BSSY B0, `(.L_x_9197) ;  /* 0x0000004000007945 */ /* 0x000fe20003800000 */
[----:B------:R-:W1:Y:S01]  /*fa60*/  SYNCS.PHASECHK.TRANS64.TRYWAIT P1, [R22+URZ+0x28820], R3 ;  /* 0x02882003160075a7 */ /* 0x000e62000802017f */
[----:B---3--:R-:W-:Y:S02]  /*fa70*/  ISETP.GE.AND P0, PT, R2, 0x2, PT ;  /* 0x000000020200780c */ /* 0x008fe40003f06270 */
[----:B01----:R-:W-:Y:S11]  /*fa80*/  @!P1 BRA `(.L_x_9198) ;  /* 0x0000004000749947 */ /* 0x003ff60003800000 */
.L_x_9289:
[----:B------:R-:W-:Y:S05]  /*fa90*/  BSYNC B0 ;  /* 0x0000000000007941 */ /* 0x000fea0003800000 */
.L_x_9197:
        /* <DEDUP_REMOVED lines=8> */
[----:B------:R-:W-:Y:S02]  /*fb20*/  IMAD.MOV.U32 R31, RZ, RZ, R26 ;  /* 0x000000ffff1f7224 */ /* 0x000fe400078e001a */
[----:B---3--:R-:W-:-:S10]  /*fb30*/  VIADD R6, R0, 0xfffffffe ;  /* 0xfffffffe00067836 */ /* 0x008fd40000000000 */
.L_x_9213:
[----:B0-----:R-:W0:Y:S01]  /*fb40*/  S2R R3, SR_TID.X ;  /* 0x0000000000037919 */ /* 0x001e220000002100 */
[----:B------:R-:W1:Y:S01]  /*fb50*/  LDC R4, c[0x0][0x430] ;  /* 0x00010c00ff047b82 */ /* 0x000e620000000800 */
[----:B------:R-:W-:Y:S05]  /*fb60*/  YIELD ;  /* 0x0000000000007946 */ /* 0x000fea0003800000 */
[----:B------:R-:W-:Y:S01]  /*fb70*/  ULDC.64 UR4, c[0x0][0x428] ;  /* 0x00010a0000047ab9 */ /* 0x000fe20000000a00 */
[----:B------:R-:W-:Y:S01]  /*fb80*/  VIADD R25, R10, 0x1 ;  /* 0x000000010a197836 */ /* 0x000fe20000000000 */
[----:B-1----:R-:W-:Y:S02]  /*fb90*/  ISETP.NE.AND P0, PT, R4, 0x1, PT ;  /* 0x000000010400780c */ /* 0x002fe40003f05270 */
[----:B0-----:R-:W-:-:S02]  /*fba0*/  LOP3.LUT R0, R3, 0x7f, RZ, 0xc0, !PT ;  /* 0x0000007f03007812 */ /* 0x001fc400078ec0ff */
[----:B------:R-:W-:Y:S02]  /*fbb0*/  SHF.L.U32 R4, R3, 0x4, RZ ;  /* 0x0000000403047819 */ /* 0x000fe400000006ff */
[----:B------:R-:W-:-:S07]  /*fbc0*/  SHF.R.U32.HI R5, RZ, 0x3, R0 ;  /* 0x00000003ff057819 */ /* 0x000fce0000011600 */
[----:B------:R-:W0:Y:S01]  /*fbd0*/  @P0 LDC R0, c[0x0][0x434] ;  /* 0x00010d00ff000b82 */ /* 0x000e220000000800 */
[----:B------:R-:W-:Y:S01]  /*fbe0*/  LOP3.LUT R4, R4, 0x70, RZ, 0xc0, !PT ;  /* 0x0000007004047812 */ /* 0x000fe200078ec0ff */
[----:B------:R-:W-:-:S06]  /*fbf0*/  IMAD R7, R6, 0x80, R5 ;  /* 0x0000008006077824 */ /* 0x000fcc00078e0205 */
[----:B------:R-:W1:Y:S01]  /*fc00*/  @P0 LDC R3, c[0x0][0x438] ;  /* 0x00010e00ff030b82 */ /* 0x000e620000000800 */
[----:B------:R-:W-:-:S05]  /*fc10*/  IADD3 R7, R4, R7, R36 ;  /* 0x0000000704077210 */ /* 0x000fca0007ffe024 */
        /* <DEDUP_REMOVED lines=26> */
.L_x_9201:
[----:B------:R-:W-:Y:S01]  /*fdc0*/  IMAD R6, R25, 0x8, R22 ;  /* 0x0000000819067824 */ /* 0x000fe200078e0216 */
[----:B------:R-:W-:Y:S01]  /*fdd0*/  SHF.L.U32 R3, R28, 0x1f, RZ ;  /* 0x0000001f1c037819 */ /* 0x000fe200000006ff */
[----:B------:R-:W-:Y:S03]  /*fde0*/  BSSY B1, `(.L_x_9202) ;  /* 0x0000003000017945 */ /* 0x000fe60003800000 */
[----:B------:R-:W0:Y:S02]  /*fdf0*/  SYNCS.PHASECHK.TRANS64.TRYWAIT P0, [R6+URZ+0x28840], R3 ;  /* 0x02884003060075a7 */ /* 0x000e24000800017f */
[----:B0-----:R-:W-:Y:S05]  /*fe00*/  @!P0 BRA `(.L_x_9203) ;  /* 0x0000003c00a88947 */ /* 0x001fea0003800000 */
.L_x_9290:
[----:B------:R-:W-:Y:S05]  /*fe10*/  BSYNC B1 ;  /* 0x0000000000017941 */ /* 0x000fea0003800000 */
.L_x_9202:
        /* <DEDUP_REMOVED lines=71> */
.L_x_9308:
        /* <DEDUP_REMOVED lines=9> */
.L_x_9205:
[----:B------:R-:W-:Y:S02]  /*10320*/  PLOP3.LUT P3, PT, P3, P0, PT, 0xa2, 0x0 ;  /* 0x000000000000781c */ /* 0x000fe40001f61472 */
[----:B------:R-:W-:-:S08]  /*10330*/  @P0 R2UR P3, UR4, R6 ;  /* 0x00000000060402ca */ /* 0x000fd00000060000 */
[----:B------:R-:W-:-:S05]  /*10340*/  @P0 PLOP3.LUT P0, PT, P3, PT, PT, 0x80, 0x0 ;  /* 0x000000000000081c */ /* 0x000fca0001f0f070 */
[----:B------:R-:W-:Y:S01]  /*10350*/  @!P3 SYNCS.ARRIVE.TRANS64.RED.A0T1 RZ, [UR4+0x28830], RZ ;  /* 0x028830ffffffb9a7 */ /* 0x000fe20008200404 */
[----:B------:R-:W-:Y:S07]  /*10360*/  @!P3 ARRIVES.LDGSTSBAR.64.TRANSCNT [UR4+0x28830] ;  /* 0x02883000ff00b9b0 */ /* 0x000fee0008000a84 */
[----:B------:R-:W-:Y:S05]  /*10370*/  @P0 BRA.U.ANY `(.L_x_9205) ;  /* 0xfffffffd00e80947 */ /* 0x000fea000393ffff */
[----:B------:R-:W-:Y:S01]  /*10380*/  NOP ;  /* 0x0000000000007918 */ /* 0x000fe20000000000 */
[----:B-1----:R-:W-:-:S04]  /*10390*/  MOV R2, UR36 ;  /* 0x0000002400027c02 */ /* 0x002fc80008000f00 */
[----:B------:R-:W-:-:S13]  /*103a0*/  ISETP.NE.AND P4, PT, R2, 0x3, PT ;  /* 0x000000030200780c */ /* 0x000fda0003f85270 */
[----:B------:R-:W-:Y:S05]  /*103b0*/  @!P4 BRA `(.L_x_9206) ;  /* 0x000000000004c947 */ /* 0x000fea0003800000 */
[----:B------:R-:W-:Y:S01]  /*103c0*/  BPT.TRAP 0x1 ;  /* 0x000000040000795c */ /* 0x000fe20000300000 */
.L_x_9206:
[----:B------:R1:W-:Y:S01]  /*103d0*/  SYNCS.ARRIVE.TRANS64.A1T0 RZ, [R6+URZ+0x28830], RZ ;  /* 0x028830ff06ff79a7 */ /* 0x0003e2000810003f */
[----:B------:R-:W-:Y:S05]  /*103e0*/  @!P4 BRA `(.L_x_9207) ;  /* 0x000000000004c947 */ /* 0x000fea0003800000 */
[----:B------:R-:W-:Y:S01]  /*103f0*/  BPT.TRAP 0x1 ;  /* 0x000000040000795c */ /* 0x000fe20000300000 */
.L_x_9207:
[----:B------:R-:W-:Y:S01]  /*10400*/  SHF.L.U32 R2, R17, 0x1f, RZ ;  /* 0x0000001f11027819 */ /* 0x000fe200000006ff */
[----:B-1----:R-:W-:Y:S01]  /*10410*/  IMAD R6, R10, 0x8, R22 ;  /* 0x000000080a067824 */ /* 0x002fe200078e0216 */
[----:B------:R-:W-:Y:S01]  /*10420*/  BSSY B1, `(.L_x_9208) ;  /* 0x0000004000017945 */ /* 0x000fe20003800000 */
[----:B------:R-:W-:Y:S02]  /*10430*/  IMAD R8, R31, -0x80, R35 ;  /* 0xffffff801f087824 */ /* 0x000fe400078e0223 */
[----:B------:R-:W1:Y:S02]  /*10440*/  SYNCS.PHASECHK.TRANS64.TRYWAIT P0, [R6+URZ+0x28860], R2 ;  /* 0x02886002060075a7 */ /* 0x000e64000800017f */
[----:B-1----:R-:W-:Y:S05]  /*10450*/  @!P0 BRA `(.L_x_9209) ;  /* 0x0000004000748947 */ /* 0x002fea0003800000 */
.L_x_9309:
[----:B------:R-:W-:Y:S05]  /*10460*/  BSYNC B1 ;  /* 0x0000000000017941 */ /* 0x000fea0003800000 */
.L_x_9208:
[----:B------:R-:W3:Y:S01]  /*10470*/  S2R R3, SR_TID.X ;  /* 0x0000000000037919 */ /* 0x000ee20000002100 */
[----:B------:R-:W-:Y:S01]  /*10480*/  UMOV UR4, 0xffffffff ;  /* 0xffffffff00047882 */ /* 0x000fe20000000000 */
        /* <DEDUP_REMOVED lines=64> */
.L_x_9327:
[----:B01----:R-:W-:Y:S01]  /*10890*/  IADD3 R2, P0, R14, R5, RZ ;  /* 0x000000050e027210 */ /* 0x003fe20007f1e0ff */
        /* <DEDUP_REMOVED lines=28> */
.L_x_9211:
        /* <DEDUP_REMOVED lines=11> */
.L_x_9212:
[C---:B------:R-:W-:Y:S01]  /*10b10*/  ISETP.GT.AND P0, PT, R26.reuse, RZ, PT ;  /* 0x000000ff1a00720c */ /* 0x040fe20003f04270 */
[----:B------:R0:W-:Y:S01]  /*10b20*/  SYNCS.ARRIVE.TRANS64.A1T0 RZ, [R6+URZ+0x28850], RZ ;  /* 0x028850ff06ff79a7 */ /* 0x0001e2000810003f */
[----:B------:R-:W-:Y:S01]  /*10b30*/  MOV R17, R28 ;  /* 0x0000001c00117202 */ /* 0x000fe20000000f00 */
[----:B------:R-:W-:Y:S02]  /*10b40*/  IMAD.MOV.U32 R10, RZ, RZ, R25 ;  /* 0x000000ffff0a7224 */ /* 0x000fe400078e0019 */
[----:B------:R-:W-:Y:S02]  /*10b50*/  IMAD.MOV.U32 R31, RZ, RZ, R26 ;  /* 0x000000ffff1f7224 */ /* 0x000fe400078e001a */
[----:B0-----:R-:W-:-:S06]  /*10b60*/  VIADD R6, R26, 0xffffffff ;  /* 0xffffffff1a067836 */ /* 0x001fcc0000000000 */
[----:B------:R-:W-:Y:S05]  /*10b70*/  @P0 BRA `(.L_x_9213) ;  /* 0xffffffec00f00947 */ /* 0x000fea000383ffff */
.L_x_9200:
[----:B------:R-:W-:Y:S05]  /*10b80*/  BSYNC B0 ;  /* 0x0000000000007941 */ /* 0x000fea0003800000 */
.L_x_9199:
        /* <DEDUP_REMOVED lines=17> */
.L_x_9215:
[----:B------:R-:W-:Y:S05]  /*10ca0*/  BSYNC B0 ;  /* 0x0000000000007941 */ /* 0x000fea0003800000 */
.L_x_9214:
[----:B------:R-:W-:-:S05]  /*10cb0*/  IMAD.U32 R0, RZ, RZ, UR36 ;  /* 0x00000024ff007e24 */ /* 0x000fca000f8e00ff */
[----:B------:R-:W-:-:S13]  /*10cc0*/  ISETP.NE.AND P0, PT, R0, 0x3, PT ;  /* 0x000000030000780c */ /* 0x000fda0003f05270 */
[----:B------:R-:W-:Y:S05]  /*10cd0*/  @!P0 BRA `(.L_x_9216) ;  /* 0x0000000000048947 */ /* 0x000fea0003800000 */
[----:B------:R-:W-:Y:S01]  /*10ce0*/  BPT.TRAP 0x1 ;  /* 0x000000040000795c */ /* 0x000fe20000300000 */
.L_x_9216:
[----:B------:R-:W-:Y:S01]  /*10cf0*/  IMAD R0, R25, 0x8, R22 ;  /* 0x0000000819007824 */ /* 0x000fe200078e0216 */
[----:B0-----:R-:W-:Y:S01]  /*10d00*/  SHF.L.U32 R3, R28, 0x1f, RZ ;  /* 0x0000001f1c037819 */ /* 0x001fe200000006ff */
[----:B------:R-:W-:Y:S01]  /*10d10*/  BSSY B0, `(.L_x_9217) ;  /* 0x0000004000007945 */ /* 0x000fe20003800000 */
[----:B------:R-:W-:Y:S02]  /*10d20*/  IMAD R6, R26, -0x80, R35 ;  /* 0xffffff801a067824 */ /* 0x000fe400078e0223 */
[----:B------:R-:W0:Y:S02]  /*10d30*/  SYNCS.PHASECHK.TRANS64.TRYWAIT P0, [R0+URZ+0x28860], R3 ;  /* 0x02886003000075a7 */ /* 0x000e24000800017f */
[----:B0-----:R-:W-:Y:S05]  /*10d40*/  @!P0 BRA `(.L_x_9218) ;  /* 0x0000004000d48947 */ /* 0x001fea0003800000 */
.L_x_9328:
[----:B------:R-:W-:Y:S05]  /*10d50*/  BSYNC B0 ;  /* 0x0000000000007941 */ /* 0x000fea0003800000 */
.L_x_9217:
[----:B------:R-:W1:Y:S01]  /*10d60*/  S2R R2, SR_TID.X ;  /* 0x0000000000027919 */ /* 0x000e620000002100 */
[----:B------:R-:W-:Y:S01]  /*10d70*/  UMOV UR4, 0xffffffff ;  /* 0xffffffff00047882 */ /* 0x000fe20000000000 */
[----:B------:R-:W-:Y:S02]  /*10d80*/  LEA R9, R25, R34, 0xe ;  /* 0x0000002219097211 */ /* 0x000fe400078e70ff */
        /* <DEDUP_REMOVED lines=40> */
[----:B------:R-:W0:Y:S02]  /*11010*/  SHFL.IDX PT, R14, R23, 0x5, 0x181f ;  /* 0x00b81f00170e7f89 */ /* 0x000e2400000e0000 */
[----:B------:R-:W-:Y:S02]  /*11020*/  IADD3.X R3, RZ, R7, RZ, P4, !PT ;  /* 0x00000007ff037210 */ /* 0x000fe400027fe4ff */
        /* <DEDUP_REMOVED lines=25> */
.L_x_9346:
        /* <DEDUP_REMOVED lines=11> */
.L_x_9220:
        /* <DEDUP_REMOVED lines=11> */
.L_x_9221:
[----:B------:R0:W-:Y:S01]  /*11320*/  SYNCS.ARRIVE.TRANS64.A1T0 RZ, [R0+URZ+0x28850], RZ ;  /* 0x028850ff00ff79a7 */ /* 0x0001e2000810003f */
[----:B------:R-:W-:-:S04]  /*11330*/  IADD3 R25, R25, 0x1, RZ ;  /* 0x0000000119197810 */ /* 0x000fc80007ffe0ff */
[----:B------:R-:W-:-:S04]  /*11340*/  ISETP.NE.AND P0, PT, R25, 0x2, PT ;  /* 0x000000021900780c */ /* 0x000fc80003f05270 */
[----:B------:R-:W-:Y:S02]  /*11350*/  SEL R3, RZ, 0x1, P0 ;  /* 0x00000001ff037807 */ /* 0x000fe40000000000 */
[----:B------:R-:W-:Y:S02]  /*11360*/  SEL R25, R25, RZ, P0 ;  /* 0x000000ff19197207 */ /* 0x000fe40000000000 */
[----:B0-----:R-:W-:-:S07]  /*11370*/  LOP3.LUT R28, R28, R3, RZ, 0x3c, !PT ;  /* 0x000000031c1c7212 */ /* 0x001fce00078e3cff */
.L_x_9178:
[----:B------:R-:W-:Y:S05]  /*11380*/  BSYNC B7 ;  /* 0x0000000000077941 */ /* 0x000fea0003800000 */
.L_x_9176:
        /* <DEDUP_REMOVED lines=11> */
.L_x_9222:
        /* <DEDUP_REMOVED lines=36> */
.L_x_9356:
[----:B------:R-:W-:Y:S02]  /*11680*/  ULDC UR4, c[0x0][0xc38] ;  /* 0x00030e0000047ab9 */ /* 0x000fe40000000800 */
[----:B------:R-:W-:-:S04]  /*11690*/  IMAD.U32 R7, RZ, RZ, UR4 ;  /* 0x00000004ff077e24 */ /* 0x000fc8000f8e00ff */
[----:B-1----:R-:W-:-:S04]  /*116a0*/  IMAD R3, R14, R7, RZ ;  /* 0x000000070e037224 */ /* 0x002fc800078e02ff */
[----:B------:R-:W-:-:S05]  /*116b0*/  IMAD.IADD R8, R0, 0x1, R3 ;  /* 0x0000000100087824 */ /* 0x000fca00078e0203 */
[----:B------:R-:W-:-:S13]  /*116c0*/  ISETP.GT.AND P6, PT, R8, R5, PT ;  /* 0x000000050800720c */ /* 0x000fda0003fc4270 */
[----:B------:R-:W-:Y:S05]  /*116d0*/  @P6 BRA `(.L_x_9225) ;  /* 0x00000000009c6947 */ /* 0x000fea0003800000 */
.L_x_9230:
        /* <DEDUP_REMOVED lines=14> */
.L_x_9228:
[----:B------:R-:W-:Y:S05]  /*117c0*/  BSYNC B0 ;  /* 0x0000000000007941 */ /* 0x000fea0003800000 */
.L_x_9227:
        /* <DEDUP_REMOVED lines=11> */
[----:B------:R-:W1:Y:S02]  /*11880*/  SHFL.UP PT, R14, R2, 0x8, RZ ;  /* 0x05000000020e7989 */ /* 0x000e6400000e00ff */
[----:B-1----:R-:W-:-:S04]  /*11890*/  SEL R3, R14, RZ, P4 ;  /* 0x000000ff0e037207 */ /* 0x002fc80002000000 */
[----:B------:R-:W-:-:S05]  /*118a0*/  IADD3 R3, R2, R3, RZ ;  /* 0x0000000302037210 */ /* 0x000fca0007ffe0ff */
[----:B------:R-:W0:Y:S02]  /*118b0*/  SHFL.UP PT, R14, R3, 0x10, RZ ;  /* 0x06000000030e7989 */ /* 0x000e2400000e00ff */
[----:B0-----:R-:W-:-:S05]  /*118c0*/  SEL R6, R14, RZ, P5 ;  /* 0x000000ff0e067207 */ /* 0x001fca0002800000 */
[----:B------:R-:W-:-:S05]  /*118d0*/  IMAD.IADD R6, R3, 0x1, R6 ;  /* 0x0000000103067824 */ /* 0x000fca00078e0206 */
[----:B------:R0:W1:Y:S02]  /*118e0*/  SHFL.IDX PT, R14, R6, 0x1f, 0x1f ;  /* 0x03e01f00060e7f89 */ /* 0x00006400000e0000 */
.L_x_9364:
[----:B------:R-:W-:Y:S02]  /*118f0*/  ULDC UR4, c[0x0][0xc38] ;  /* 0x00030e0000047ab9 */ /* 0x000fe40000000800 */
[----:B------:R-:W-:-:S04]  /*11900*/  IMAD.U32 R7, RZ, RZ, UR4 ;  /* 0x00000004ff077e24 */ /* 0x000fc8000f8e00ff */
[----:B-1----:R-:W-:-:S04]  /*11910*/  IMAD R3, R14, R7, RZ ;  /* 0x000000070e037224 */ /* 0x002fc800078e02ff */
[----:B------:R-:W-:-:S05]  /*11920*/  IMAD.IADD R8, R3, 0x1, R8 ;  /* 0x0000000103087824 */ /* 0x000fca00078e0208 */
[----:B------:R-:W-:-:S13]  /*11930*/  ISETP.GT.AND P6, PT, R8, R5, PT ;  /* 0x000000050800720c */ /* 0x000fda0003fc4270 */
[----:B------:R-:W-:Y:S05]  /*11940*/  @!P6 BRA `(.L_x_9230) ;  /* 0xfffffffc0064e947 */ /* 0x000fea000383ffff */
.L_x_9225:
        /* <DEDUP_REMOVED lines=8> */
.L_x_9368:
[----:B------:R-:W-:Y:S01]  /*119d0*/  ISETP.NE.AND P0, PT, R0, RZ, PT ;  /* 0x000000ff0000720c */ /* 0x000fe20003f05270 */
[----:B------:R-:W-:-:S12]  /*119e0*/  IMAD.MOV.U32 R14, RZ, RZ, RZ ;  /* 0x000000ffff0e7224 */ /* 0x000fd800078e00ff */
[----:B------:R-:W-:Y:S05]  /*119f0*/  @!P0 BRA `(.L_x_9232) ;  /* 0x0000000000108947 */ /* 0x000fea0003800000 */
[----:B------:R-:W-:Y:S01]  /*11a00*/  UMOV UR4, 0xffffffff ;  /* 0xffffffff00047882 */ /* 0x000fe20000000000 */
[----:B------:R-:W-:Y:S02]  /*11a10*/  IADD3 R12, R8, -0x1, RZ ;  /* 0xffffffff080c7810 */ /* 0x000fe40007ffe0ff */
[----:B------:R-:W-:Y:S05]  /*11a20*/  BRA.DIV UR4, `(.L_x_9233) ;  /* 0x0000004a04547947 */ /* 0x000fea000b800000 */
[----:B------:R3:W4:Y:S02]  /*11a30*/  SHFL.IDX PT, R14, R6, R12, 0x1f ;  /* 0x00001f0c060e7589 */ /* 0x00072400000e0000 */
.L_x_9232:
[----:B------:R-:W5:Y:S01]  /*11a40*/  LDC.64 R2, c[0x0][0xc90] ;  /* 0x00032400ff027b82 */ /* 0x000f620000000a00 */
[----:B------:R-:W-:-:S04]  /*11a50*/  IMAD.IADD R19, R8, 0x1, R19 ;  /* 0x0000000108137824 */ /* 0x000fc800078e0213 */
[----:B-----5:R-:W-:-:S05]  /*11a60*/  IMAD.WIDE R2, R19, 0x4, R2 ;  /* 0x0000000413027825 */ /* 0x020fca00078e0202 */
[----:B0--3--:R0:W2:Y:S01]  /*11a70*/  LDG.E R6, desc[UR52][R2.64] ;  /* 0x0000003402067981 */ /* 0x0090a2000c1e1900 */
[----:B----4-:R-:W-:-:S04]  /*11a80*/  IMAD R16, R14, R7, R16 ;  /* 0x000000070e107224 */ /* 0x010fc800078e0210 */
[----:B------:R-:W-:Y:S02]  /*11a90*/  IMAD.IADD R5, R5, 0x1, -R16 ;  /* 0x0000000105057824 */ /* 0x000fe400078e0a10 */
[----:B0-----:R-:W-:Y:S02]  /*11aa0*/  IMAD.MOV.U32 R2, RZ, RZ, RZ ;  /* 0x000000ffff027224 */ /* 0x001fe400078e00ff */
[----:B--2---:R-:W-:-:S05]  /*11ab0*/  IMAD R0, R4, R6, RZ ;  /* 0x0000000604007224 */ /* 0x004fca00078e02ff */
[----:B-1----:R-:W-:-:S04]  /*11ac0*/  IABS R8, R0 ;  /* 0x0000000000087213 */ /* 0x002fc80000000000 */
[----:B------:R-:W0:Y:S08]  /*11ad0*/  I2F.RP R9, R8 ;  /* 0x0000000800097306 */ /* 0x000e300000209400 */
[----:B0-----:R-:W0:Y:S02]  /*11ae0*/  MUFU.RCP R9, R9 ;  /* 0x0000000900097308 */ /* 0x001e240000001000 */
[----:B0-----:R-:W-:Y:S01]  /*11af0*/  VIADD R10, R9, 0xffffffe ;  /* 0x0ffffffe090a7836 */ /* 0x001fe20000000000 */
[----:B------:R-:W-:-:S05]  /*11b00*/  IABS R9, R0 ;  /* 0x0000000000097213 */ /* 0x000fca0000000000 */
[----:B------:R-:W0:Y:S01]  /*11b10*/  F2I.FTZ.U32.TRUNC.NTZ R3, R10 ;  /* 0x0000000a00037305 */ /* 0x000e22000021f000 */
[----:B------:R-:W-:Y:S01]  /*11b20*/  IADD3 R9, RZ, -R9, RZ ;  /* 0x80000009ff097210 */ /* 0x000fe20007ffe0ff */
[----:B0-----:R-:W-:-:S04]  /*11b30*/  IMAD.MOV R11, RZ, RZ, -R3 ;  /* 0x000000ffff0b7224 */ /* 0x001fc800078e0a03 */
[----:B------:R-:W-:-:S04]  /*11b40*/  IMAD R11, R11, R8, RZ ;  /* 0x000000080b0b7224 */ /* 0x000fc800078e02ff */
[----:B------:R-:W-:Y:S01]  /*11b50*/  IMAD.HI.U32 R2, R3, R11, R2 ;  /* 0x0000000b03027227 */ /* 0x000fe200078e0002 */
[----:B------:R-:W-:-:S05]  /*11b60*/  IABS R3, R5 ;  /* 0x0000000500037213 */ /* 0x000fca0000000000 */
        /* <DEDUP_REMOVED lines=21> */
[----:B0-----:R-:W-:-:S06]  /*11cc0*/  IADD3 R3, R9, 0xffffffe, RZ ;  /* 0x0ffffffe09037810 */ /* 0x001fcc0007ffe0ff */
        /* <DEDUP_REMOVED lines=25> */
.L_x_9226:
[----:B------:R-:W-:Y:S01]  /*11e60*/  UMOV UR4, URZ ;  /* 0x0000003f00047c82 */ /* 0x000fe20008000000 */
[----:B------:R-:W-:Y:S01]  /*11e70*/  UMOV UR5, URZ ;  /* 0x0000003f00057c82 */ /* 0x000fe20008000000 */
[----:B------:R-:W-:Y:S01]  /*11e80*/  ULDC UR6, c[0x0][0xc3c] ;  /* 0x00030f0000067ab9 */ /* 0x000fe20000000800 */
[----:B------:R-:W-:Y:S01]  /*11e90*/  MOV R16, R5 ;  /* 0x0000000500107202 */ /* 0x000fe20000000f00 */
[----:B------:R-:W-:Y:S02]  /*11ea0*/  IMAD.U32 R17, RZ, RZ, UR4 ;  /* 0x00000004ff117e24 */ /* 0x000fe4000f8e00ff */
[----:B------:R-:W-:Y:S02]  /*11eb0*/  IMAD.U32 R18, RZ, RZ, UR5 ;  /* 0x00000005ff127e24 */ /* 0x000fe4000f8e00ff */
[----:B------:R-:W-:-:S07]  /*11ec0*/  IMAD.U32 R19, RZ, RZ, UR6 ;  /* 0x00000006ff137e24 */ /* 0x000fce000f8e00ff */
.L_x_9234:
        /* <DEDUP_REMOVED lines=10> */
.L_x_9223:
[----:B------:R-:W-:Y:S02]  /*11f70*/  ULDC UR4, c[0x0][0xc3c] ;  /* 0x00030f0000047ab9 */ /* 0x000fe40000000800 */
[----:B---3--:R-:W-:-:S13]  /*11f80*/  ISETP.GE.AND P0, PT, R19, UR4, PT ;  /* 0x0000000413007c0c */ /* 0x008fda000bf06270 */
[----:B------:R-:W-:Y:S05]  /*11f90*/  @!P0 BRA `(.L_x_9235) ;  /* 0xffffffb400b08947 */ /* 0x000fea000383ffff */
[----:B------:R-:W-:Y:S05]  /*11fa0*/  BSYNC B8 ;  /* 0x0000000000087941 */ /* 0x000fea0003800000 */
.L_x_9172:
        /* <DEDUP_REMOVED lines=12> */
.L_x_9371:
[----:B------:R-:W-:Y:S05]  /*12070*/  BSYNC B0 ;  /* 0x0000000000007941 */ /* 0x000fea0003800000 */
.L_x_9236:
[----:B------:R-:W-:-:S03]  /*12080*/  UMOV UR4, 0xffffffff ;  /* 0xffffffff00047882 */ /* 0x000fc60000000000 */
[----:B------:R-:W-:Y:S05]  /*12090*/  BRA.DIV UR4, `(.L_x_9238) ;  /* 0x0000004204f07947 */ /* 0x000fea000b800000 */
[----:B0-----:R-:W0:Y:S02]  /*120a0*/  S2R R0, SR_TID.X ;  /* 0x0000000000007919 */ /* 0x001e240000002100 */
[----:B0-----:R-:W-:-:S04]  /*120b0*/  SHF.R.U32.HI R0, RZ, 0x5, R0 ;  /* 0x00000005ff007819 */ /* 0x001fc80000011600 */
[----:B------:R-:W-:-:S05]  /*120c0*/  LOP3.LUT R0, R0, 0x3, RZ, 0xc0, !PT ;  /* 0x0000000300007812 */ /* 0x000fca00078ec0ff */
[----:B------:R0:W3:Y:S02]  /*120d0*/  SHFL.IDX PT, R14, R0, RZ, 0x1f ;  /* 0x00001fff000e7589 */ /* 0x0000e400000e0000 */
.L_x_9374:
[----:B---3--:R-:W-:Y:S01]  /*120e0*/  ISETP.NE.AND P0, PT, R14, RZ, PT ;  /* 0x000000ff0e00720c */ /* 0x008fe20003f05270 */
[----:B------:R-:W-:-:S12]  /*120f0*/  BSSY B0, `(.L_x_9239) ;  /* 0x0000024000007945 */ /* 0x000fd80003800000 */
[----:B------:R-:W-:Y:S05]  /*12100*/  @P0 BRA `(.L_x_9240) ;  /* 0x0000000000880947 */ /* 0x000fea0003800000 */
[----:B------:R-:W-:-:S03]  /*12110*/  UMOV UR4, 0xffffffff ;  /* 0xffffffff00047882 */ /* 0x000fc60000000000 */
[----:B------:R-:W-:Y:S05]  /*12120*/  BRA.DIV UR4, `(.L_x_9241) ;  /* 0x0000004604007947 */ /* 0x000fea000b800000 */
[----:B------:R-:W-:-:S13]  /*12130*/  ELECT P6, URZ, PT ;  /* 0x00000000003f782f */ /* 0x000fda00038c0000 */
.L_x_9377:
[----:B------:R-:W-:Y:S05]  /*12140*/  @!P6 BRA `(.L_x_9240) ;  /* 0x000000000078e947 */ /* 0x000fea0003800000 */
[----:B------:R-:W-:-:S06]  /*12150*/  ULOP3.LUT UR4, UR42, 0x2, URZ, 0xfc, !UPT ;  /* 0x000000022a047892 */ /* 0x000fcc000f8efc3f */
[----:B0-----:R-:W-:-:S04]  /*12160*/  MOV R0, UR4 ;  /* 0x0000000400007c02 */ /* 0x001fc80008000f00 */
[----:B------:R-:W-:-:S13]  /*12170*/  ISETP.NE.AND P0, PT, R0, 0x3, PT ;  /* 0x000000030000780c */ /* 0x000fda0003f05270 */
[----:B------:R-:W-:Y:S05]  /*12180*/  @!P0 BRA `(.L_x_9242) ;  /* 0x0000000000048947 */ /* 0x000fea0003800000 */
[----:B------:R-:W-:Y:S01]  /*12190*/  BPT.TRAP 0x1 ;  /* 0x000000040000795c */ /* 0x000fe20000300000 */
.L_x_9242:
[C---:B------:R-:W-:Y:S01]  /*121a0*/  IMAD R5, R25.reuse, 0x8, R4 ;  /* 0x0000000819057824 */ /* 0x040fe200078e0204 */
[----:B------:R-:W-:Y:S01]  /*121b0*/  SHF.L.U32 R0, R28, 0x1f, RZ ;  /* 0x0000001f1c007819 */ /* 0x000fe200000006ff */
[----:B------:R-:W-:-:S03]  /*121c0*/  VIADD R25, R25, 0x1 ;  /* 0x0000000119197836 */ /* 0x000fc60000000000 */
[----:B------:R-:W0:Y:S02]  /*121d0*/  SYNCS.PHASECHK.TRANS64.TRYWAIT P1, [R5+URZ+0x28840], R0 ;  /* 0x02884000050075a7 */ /* 0x000e24000802017f */
[----:B------:R-:W-:-:S04]  /*121e0*/  ISETP.NE.AND P2, PT, R25, 0x2, PT ;  /* 0x000000021900780c */ /* 0x000fc80003f45270 */
[----:B------:R-:W-:Y:S01]  /*121f0*/  SEL R3, RZ, 0x1, P2 ;  /* 0x00000001ff037807 */ /* 0x000fe20001000000 */
[----:B0-----:R-:W-:Y:S08]  /*12200*/  @!P1 BRA `(.L_x_9243) ;  /* 0x0000004000e89947 */ /* 0x001ff00003800000 */
.L_x_9378:
[----:B------:R-:W-:Y:S02]  /*12210*/  SEL R25, R25, RZ, P2 ;  /* 0x000000ff19197207 */ /* 0x000fe40001000000 */
[----:B------:R-:W-:Y:S01]  /*12220*/  LOP3.LUT R2, R28, R3, RZ, 0x3c, !PT ;  /* 0x000000031c027212 */ /* 0x000fe200078e3cff */
[----:B------:R-:W-:Y:S06]  /*12230*/  @!P0 BRA `(.L_x_9244) ;  /* 0x0000000000048947 */ /* 0x000fec0003800000 */
[----:B------:R-:W-:Y:S01]  /*12240*/  BPT.TRAP 0x1 ;  /* 0x000000040000795c */ /* 0x000fe20000300000 */
.L_x_9244:
[----:B------:R-:W-:Y:S01]  /*12250*/  IMAD R25, R25, 0x8, R4 ;  /* 0x0000000819197824 */ /* 0x000fe200078e0204 */
[----:B------:R-:W-:-:S04]  /*12260*/  SHF.L.U32 R2, R2, 0x1f, RZ ;  /* 0x0000001f02027819 */ /* 0x000fc800000006ff */
[----:B------:R-:W3:Y:S02]  /*12270*/  SYNCS.PHASECHK.TRANS64.TRYWAIT P1, [R25+URZ+0x28840], R2 ;  /* 0x02884002190075a7 */ /* 0x000ee4000802017f */
[----:B---3--:R-:W-:Y:S05]  /*12280*/  @!P1 BRA `(.L_x_9245) ;  /* 0x0000004000dc9947 */ /* 0x008fea0003800000 */
.L_x_9379:
[----:B------:R-:W-:Y:S05]  /*12290*/  @!P0 BRA `(.L_x_9246) ;  /* 0x0000000000048947 */ /* 0x000fea0003800000 */
[----:B------:R-:W-:Y:S01]  /*122a0*/  BPT.TRAP 0x1 ;  /* 0x000000040000795c */ /* 0x000fe20000300000 */
.L_x_9246:
[----:B------:R-:W4:Y:S02]  /*122b0*/  SYNCS.PHASECHK.TRANS64.TRYWAIT P1, [R5+URZ+0x28860], R0 ;  /* 0x02886000050075a7 */ /* 0x000f24000802017f */
[----:B----4-:R-:W-:Y:S05]  /*122c0*/  @!P1 BRA `(.L_x_9247) ;  /* 0x0000004000e09947 */ /* 0x010fea0003800000 */
.L_x_9380:
[----:B------:R-:W-:Y:S05]  /*122d0*/  @!P0 BRA `(.L_x_9248) ;  /* 0x0000000000048947 */ /* 0x000fea0003800000 */
[----:B------:R-:W-:Y:S01]  /*122e0*/  BPT.TRAP 0x1 ;  /* 0x000000040000795c */ /* 0x000fe20000300000 */
.L_x_9248:
[----:B------:R0:W0:Y:S02]  /*122f0*/  SYNCS.PHASECHK.TRANS64.TRYWAIT P0, [R25+URZ+0x28860], R2 ;  /* 0x02886002190075a7 */ /* 0x000024000800017f */
[----:B0-----:R-:W-:Y:S05]  /*12300*/  @!P0 NANOSLEEP.SYNCS 0x989680 ;  /* 0x009896800000895d */ /* 0x001fea0003900000 */
[----:B------:R-:W0:Y:S02]  /*12310*/  @!P0 SYNCS.PHASECHK.TRANS64 P0, [R25+URZ+0x28860], R2 ;  /* 0x02886002190085a7 */ /* 0x000e24000800007f */
[----:B0-----:R-:W-:Y:S05]  /*12320*/  @!P0 BRA `(.L_x_9248) ;  /* 0xfffffffc00f08947 */ /* 0x001fea000383ffff */
.L_x_9240:
[----:B------:R-:W-:Y:S05]  /*12330*/  BSYNC B0 ;  /* 0x0000000000007941 */ /* 0x000fea0003800000 */
.L_x_9239:
[----:B------:R-:W-:Y:S05]  /*12340*/  EXIT ;  /* 0x000000000000794d */ /* 0x000fea0003800000 */
.L_x_9108:
[----:B0-----:R-:W-:-:S04]  /*12350*/  IMAD.U32 R3, RZ, RZ, UR41 ;  /* 0x00000029ff037e24 */ /* 0x001fc8000f8e00ff */
[----:B------:R0:W1:Y:S03]  /*12360*/  SYNCS.PHASECHK.TRANS64.TRYWAIT P1, [R3+URZ+0x28800], R0 ;  /* 0x02880000030075a7 */ /* 0x000066000802017f */
[----:B-1----:R-:W-:Y:S05]  /*12370*/  @!P1 NANOSLEEP.SYNCS 0x989680 ;  /* 0x009896800000995d */ /* 0x002fea0003900000 */
[----:B------:R-:W1:Y:S02]  /*12380*/  @!P1 SYNCS.PHASECHK.TRANS64 P1, [R3+URZ+0x28800], R0 ;  /* 0x02880000030095a7 */ /* 0x000e64000802007f */
[----:B-1----:R-:W-:Y:S05]  /*12390*/  @!P1 BRA `(.L_x_9108) ;  /* 0xfffffffc00ec9947 */ /* 0x002fea000383ffff */
[----:B------:R-:W-:Y:S05]  /*123a0*/  BRA `(.L_x_9249) ;  /* 0xfffffef400147947 */ /* 0x000fea000383ffff */
.L_x_9112:
[----:B-1----:R1:W2:Y:S02]  /*123b0*/  SYNCS.PHASECHK.TRANS64.TRYWAIT P1, [R0+URZ+0x28830], R3 ;  /* 0x02883003000075a7 */ /* 0x0022a4000802017f */
[----:B--2---:R-:W-:Y:S05]  /*123c0*/  @!P1 NANOSLEEP.SYNCS 0x989680 ;  /* 0x009896800000995d */ /* 0x004fea0003900000 */
[----:B------:R-:W2:Y:S02]  /*123d0*/  @!P1 SYNCS.PHASECHK.TRANS64 P1, [R0+URZ+0x28830], R3 ;  /* 0x02883003000095a7 */ /* 0x000ea4000802007f */
[----:B--2---:R-:W-:Y:S05]  /*123e0*/  @!P1 BRA `(.L_x_9112) ;  /* 0xfffffffc00f09947 */ /* 0x004fea000383ffff */
[----:B------:R-:W-:Y:S05]  /*123f0*/  BRA `(.L_x_9111) ;  /* 0xfffffef400307947 */ /* 0x000fea000383ffff */
.L_x_9118:
[----:B-1----:R-:W-:-:S04]  /*12400*/  IMAD.U32 R7, RZ, RZ, UR6 ;  /* 0x00000006ff077e24 */ /* 0x002fc8000f8e00ff */
[----:B------:R1:W2:Y:S03]  /*12410*/  SYNCS.PHASECHK.TRANS64.TRYWAIT P1, [R7+URZ+0x28830], R4 ;  /* 0x02883004070075a7 */ /* 0x0002a6000802017f */
[----:B--2---:R-:W-:Y:S05]  /*12420*/  @!P1 NANOSLEEP.SYNCS 0x989680 ;  /* 0x009896800000995d */ /* 0x004fea0003900000 */
[----:B------:R-:W2:Y:S02]  /*12430*/  @!P1 SYNCS.PHASECHK.TRANS64 P1, [R7+URZ+0x28830], R4 ;  /* 0x02883004070095a7 */ /* 0x000ea4000802007f */
[----:B--2---:R-:W-:Y:S05]  /*12440*/  @!P1 BRA `(.L_x_9118) ;  /* 0xfffffffc00ec9947 */ /* 0x004fea000383ffff */
[----:B------:R-:W-:Y:S05]  /*12450*/  BRA `(.L_x_9115) ;  /* 0xffffff2000507947 */ /* 0x000fea000383ffff */
.L_x_9122:
[----:B-1----:R-:W-:-:S04]  /*12460*/  MOV R7, UR6 ;  /* 0x0000000600077c02 */ /* 0x002fc80008000f00 */
[----:B------:R1:W2:Y:S03]  /*12470*/  SYNCS.PHASECHK.TRANS64.TRYWAIT P1, [R7+URZ+0x28850], R4 ;  /* 0x02885004070075a7 */ /* 0x0002a6000802017f */
[----:B--2---:R-:W-:Y:S05]  /*12480*/  @!P1 NANOSLEEP.SYNCS 0x989680 ;  /* 0x009896800000995d */ /* 0x004fea0003900000 */
[----:B------:R-:W2:Y:S02]  /*12490*/  @!P1 SYNCS.PHASECHK.TRANS64 P1, [R7+URZ+0x28850], R4 ;  /* 0x02885004070095a7 */ /* 0x000ea4000802007f */
[----:B--2---:R-:W-:Y:S05]  /*124a0*/  @!P1 BRA `(.L_x_9122) ;  /* 0xfffffffc00ec9947 */ /* 0x004fea000383ffff */
[----:B------:R-:W-:Y:S05]  /*124b0*/  BRA `(.L_x_9119) ;  /* 0xffffff24001c7947 */ /* 0x000fea000383ffff */
.L_x_9130:
[----:B-1----:R-:W-:-:S04]  /*124c0*/  IMAD.U32 R5, RZ, RZ, UR6 ;  /* 0x00000006ff057e24 */ /* 0x002fc8000f8e00ff */
[----:B------:R1:W2:Y:S03]  /*124d0*/  SYNCS.PHASECHK.TRANS64.TRYWAIT P1, [R5+URZ+0x28830], R4 ;  /* 0x02883004050075a7 */ /* 0x0002a6000802017f */
[----:B--2---:R-:W-:Y:S05]  /*124e0*/  @!P1 NANOSLEEP.SYNCS 0x989680 ;  /* 0x009896800000995d */ /* 0x004fea0003900000 */
[----:B------:R-:W2:Y:S02]  /*124f0*/  @!P1 SYNCS.PHASECHK.TRANS64 P1, [R5+URZ+0x28830], R4 ;  /* 0x02883004050095a7 */ /* 0x000ea4000802007f */
[----:B--2---:R-:W-:Y:S05]  /*12500*/  @!P1 BRA `(.L_x_9130) ;  /* 0xfffffffc00ec9947 */ /* 0x004fea000383ffff */
[----:B------:R-:W-:Y:S05]  /*12510*/  BRA `(.L_x_9127) ;  /* 0xffffff5000a07947 */ /* 0x000fea000383ffff */
.L_x_9134:
[----:B-1----:R-:W-:-:S04]  /*12520*/  IMAD.U32 R5, RZ, RZ, UR6 ;  /* 0x00000006ff057e24 */ /* 0x002fc8000f8e00ff */
[----:B------:R1:W2:Y:S03]  /*12530*/  SYNCS.PHASECHK.TRANS64.TRYWAIT P1, [R5+URZ+0x28850], R4 ;  /* 0x02885004050075a7 */ /* 0x0002a6000802017f */
[----:B--2---:R-:W-:Y:S05]  /*12540*/  @!P1 NANOSLEEP.SYNCS 0x989680 ;  /* 0x009896800000995d */ /* 0x004fea0003900000 */
[----:B------:R-:W2:Y:S02]  /*12550*/  @!P1 SYNCS.PHASECHK.TRANS64 P1, [R5+URZ+0x28850], R4 ;  /* 0x02885004050095a7 */ /* 0x000ea4000802007f */
[----:B--2---:R-:W-:Y:S05]  /*12560*/  @!P1 BRA `(.L_x_9134) ;  /* 0xfffffffc00ec9947 */ /* 0x004fea000383ffff */
[----:B------:R-:W-:Y:S05]  /*12570*/  BRA `(.L_x_9131) ;  /* 0xffffff5400607947 */ /* 0x000fea000383ffff */
.L_x_9141:
[----:B-1----:R-:W-:-:S04]  /*12580*/  IMAD.U32 R6, RZ, RZ, UR5 ;  /* 0x00000005ff067e24 */ /* 0x002fc8000f8e00ff */
[----:B------:R1:W2:Y:S03]  /*12590*/  SYNCS.PHASECHK.TRANS64.TRYWAIT P1, [R6+URZ+0x28850], R5 ;  /* 0x02885005060075a7 */ /* 0x0002a6000802017f */
[----:B--2---:R-:W-:Y:S05]  /*125a0*/  @!P1 NANOSLEEP.SYNCS 0x989680 ;  /* 0x009896800000995d */ /* 0x004fea0003900000 */
[----:B------:R-:W2:Y:S02]  /*125b0*/  @!P1 SYNCS.PHASECHK.TRANS64 P1, [R6+URZ+0x28850], R5 ;  /* 0x02885005060095a7 */ /* 0x000ea4000802007f */
[----:B--2---:R-:W-:Y:S05]  /*125c0*/  @!P1 BRA `(.L_x_9141) ;  /* 0xfffffffc00ec9947 */ /* 0x004fea000383ffff */
[----:B------:R-:W-:Y:S05]  /*125d0*/  BRA `(.L_x_9140) ;  /* 0xffffff7800487947 */ /* 0x000fea000383ffff */
.L_x_9184:
        /* <DEDUP_REMOVED lines=11> */
.L_x_9251:
[----:B------:R-:W-:Y:S05]  /*12690*/  BSYNC B0 ;  /* 0x0000000000007941 */ /* 0x000fea0003800000 */
.L_x_9250:
[----:B------:R-:W-:Y:S05]  /*126a0*/  BRA `(.L_x_9252) ;  /* 0xffffffbc005c7947 */ /* 0x000fea000383ffff */
.L_x_9187:
[----:B0-----:R0:W1:Y:S02]  /*126b0*/  SYNCS.PHASECHK.TRANS64.TRYWAIT P0, [R7+URZ+0x28840], R2 ;  /* 0x02884002070075a7 */ /* 0x001064000800017f */
[----:B-1----:R-:W-:Y:S05]  /*126c0*/  @!P0 NANOSLEEP.SYNCS 0x989680 ;  /* 0x009896800000895d */ /* 0x002fea0003900000 */
[----:B------:R-:W1:Y:S02]  /*126d0*/  @!P0 SYNCS.PHASECHK.TRANS64 P0, [R7+URZ+0x28840], R2 ;  /* 0x02884002070085a7 */ /* 0x000e64000800007f */
[----:B-1----:R-:W-:Y:S05]  /*126e0*/  @!P0 BRA `(.L_x_9187) ;  /* 0xfffffffc00f08947 */ /* 0x002fea000383ffff */
[----:B------:R-:W-:Y:S05]  /*126f0*/  BRA `(.L_x_9253) ;  /* 0xffffffbc00b87947 */ /* 0x000fea000383ffff */
.L_x_9188:
        /* <DEDUP_REMOVED lines=8> */
.L_x_9255:
[----:B------:R-:W-:Y:S05]  /*12780*/  BSYNC B0 ;  /* 0x0000000000007941 */ /* 0x000fea0003800000 */
.L_x_9254:
        /* <DEDUP_REMOVED lines=9> */
.L_x_9256:
[----:B------:R-:W-:Y:S02]  /*12820*/  IMAD.MOV.U32 R13, RZ, RZ, R0 ;  /* 0x000000ffff0d7224 */ /* 0x000fe400078e0000 */
[----:B------:R-:W-:Y:S02]  /*12830*/  IMAD.MOV.U32 R12, RZ, RZ, 0x1 ;  /* 0x00000001ff0c7424 */ /* 0x000fe400078e00ff */
[----:B------:R-:W-:-:S07]  /*12840*/  IMAD.MOV.U32 R3, RZ, RZ, R14 ;  /* 0x000000ffff037224 */ /* 0x000fce00078e000e */
[----:B------:R-:W-:Y:S05]  /*12850*/  WARPSYNC.COLLECTIVE R15, `(.L_x_9257) ;  /* 0x000000000f087348 */ /* 0x000fea0003c00000 */
[----:B------:R0:W1:Y:S02]  /*12860*/  SHFL.IDX P6, R14, R13, R12, R11 ;  /* 0x0000000c0d0e7389 */ /* 0x00006400000c000b */
[----:B01----:R-:W-:Y:S01]  /*12870*/  ENDCOLLECTIVE ;  /* 0x000000000000791b */ /* 0x003fe20003800000 */
.L_x_9257:
[----:B------:R-:W-:-:S04]  /*12880*/  @P0 LEA R3, P1, R30, R3, 0x1 ;  /* 0x000000031e030211 */ /* 0x000fc800078208ff */
[----:B------:R-:W-:Y:S02]  /*12890*/  @P0 IADD3.X R2, RZ, R2, RZ, P1, !PT ;  /* 0x00000002ff020210 */ /* 0x000fe40000ffe4ff */
[----:B------:R-:W-:Y:S02]  /*128a0*/  ISETP.GE.AND P1, PT, R6, 0x11, PT ;  /* 0x000000110600780c */ /* 0x000fe40003f26270 */
        /* <DEDUP_REMOVED lines=13> */
.L_x_9258:
[----:B------:R-:W-:Y:S02]  /*12980*/  @P1 IMAD R8, R5, 0x2, R22 ;  /* 0x0000000205081824 */ /* 0x000fe400078e0216 */
[----:B------:R-:W-:Y:S02]  /*12990*/  IMAD.MOV.U32 R13, RZ, RZ, R0 ;  /* 0x000000ffff0d7224 */ /* 0x000fe400078e0000 */
[----:B------:R-:W-:Y:S01]  /*129a0*/  IMAD.MOV.U32 R12, RZ, RZ, 0x2 ;  /* 0x00000002ff0c7424 */ /* 0x000fe200078e00ff */
[----:B------:R-:W-:-:S07]  /*129b0*/  MOV R3, R14 ;  /* 0x0000000e00037202 */ /* 0x000fce0000000f00 */
[----:B------:R-:W-:Y:S05]  /*129c0*/  WARPSYNC.COLLECTIVE R15, `(.L_x_9259) ;  /* 0x000000000f087348 */ /* 0x000fea0003c00000 */
[----:B------:R0:W1:Y:S02]  /*129d0*/  SHFL.IDX P6, R14, R13, R12, R11 ;  /* 0x0000000c0d0e7389 */ /* 0x00006400000c000b */
[----:B01----:R-:W-:Y:S01]  /*129e0*/  ENDCOLLECTIVE ;  /* 0x000000000000791b */ /* 0x003fe20003800000 */
.L_x_9259:
        /* <DEDUP_REMOVED lines=16> */
.L_x_9260:
[----:B------:R-:W-:Y:S02]  /*12af0*/  @P1 IMAD R8, R5, 0x2, R22 ;  /* 0x0000000205081824 */ /* 0x000fe400078e0216 */
[----:B------:R-:W-:Y:S02]  /*12b00*/  IMAD.MOV.U32 R13, RZ, RZ, R0 ;  /* 0x000000ffff0d7224 */ /* 0x000fe400078e0000 */
[----:B------:R-:W-:Y:S02]  /*12b10*/  IMAD.MOV.U32 R12, RZ, RZ, 0x3 ;  /* 0x00000003ff0c7424 */ /* 0x000fe400078e00ff */
[----:B------:R-:W-:-:S07]  /*12b20*/  IMAD.MOV.U32 R3, RZ, RZ, R14 ;  /* 0x000000ffff037224 */ /* 0x000fce00078e000e */
[----:B------:R-:W-:Y:S05]  /*12b30*/  WARPSYNC.COLLECTIVE R15, `(.L_x_9261) ;  /* 0x000000000f087348 */ /* 0x000fea0003c00000 */
[----:B------:R0:W1:Y:S02]  /*12b40*/  SHFL.IDX P6, R14, R13, R12, R11 ;  /* 0x0000000c0d0e7389 */ /* 0x00006400000c000b */
[----:B01----:R-:W-:Y:S01]  /*12b50*/  ENDCOLLECTIVE ;  /* 0x000000000000791b */ /* 0x003fe20003800000 */
.L_x_9261:
        /* <DEDUP_REMOVED lines=16> */
.L_x_9262:
[----:B------:R-:W-:Y:S02]  /*12c60*/  @P1 IMAD R8, R5, 0x2, R22 ;  /* 0x0000000205081824 */ /* 0x000fe400078e0216 */
[----:B------:R-:W-:Y:S01]  /*12c70*/  IMAD.MOV.U32 R13, RZ, RZ, R0 ;  /* 0x000000ffff0d7224 */ /* 0x000fe200078e0000 */
[----:B------:R-:W-:Y:S01]  /*12c80*/  MOV R12, 0x4 ;  /* 0x00000004000c7802 */ /* 0x000fe20000000f00 */
[----:B------:R-:W-:-:S07]  /*12c90*/  IMAD.MOV.U32 R3, RZ, RZ, R14 ;  /* 0x000000ffff037224 */ /* 0x000fce00078e000e */
[----:B------:R-:W-:Y:S05]  /*12ca0*/  WARPSYNC.COLLECTIVE R15, `(.L_x_9263) ;  /* 0x000000000f087348 */ /* 0x000fea0003c00000 */
[----:B------:R0:W1:Y:S02]  /*12cb0*/  SHFL.IDX P6, R14, R13, R12, R11 ;  /* 0x0000000c0d0e7389 */ /* 0x00006400000c000b */
[----:B01----:R-:W-:Y:S01]  /*12cc0*/  ENDCOLLECTIVE ;  /* 0x000000000000791b */ /* 0x003fe20003800000 */
.L_x_9263:
        /* <DEDUP_REMOVED lines=16> */
.L_x_9264:
[----:B------:R-:W-:Y:S01]  /*12dd0*/  @P1 IMAD R8, R5, 0x2, R22 ;  /* 0x0000000205081824 */ /* 0x000fe200078e0216 */
[----:B------:R-:W-:Y:S01]  /*12de0*/  MOV R13, R0 ;  /* 0x00000000000d7202 */ /* 0x000fe20000000f00 */
[----:B------:R-:W-:Y:S02]  /*12df0*/  IMAD.MOV.U32 R12, RZ, RZ, 0x5 ;  /* 0x00000005ff0c7424 */ /* 0x000fe400078e00ff */
[----:B------:R-:W-:-:S07]  /*12e00*/  IMAD.MOV.U32 R3, RZ, RZ, R14 ;  /* 0x000000ffff037224 */ /* 0x000fce00078e000e */
[----:B------:R-:W-:Y:S05]  /*12e10*/  WARPSYNC.COLLECTIVE R15, `(.L_x_9265) ;  /* 0x000000000f087348 */ /* 0x000fea0003c00000 */
[----:B------:R0:W1:Y:S02]  /*12e20*/  SHFL.IDX P6, R14, R13, R12, R11 ;  /* 0x0000000c0d0e7389 */ /* 0x00006400000c000b */
[----:B01----:R-:W-:Y:S01]  /*12e30*/  ENDCOLLECTIVE ;  /* 0x000000000000791b */ /* 0x003fe20003800000 */
.L_x_9265:
        /* <DEDUP_REMOVED lines=16> */
.L_x_9266:
[----:B------:R-:W-:Y:S01]  /*12f40*/  @P1 LEA R8, R5, R22, 0x1 ;  /* 0x0000001605081211 */ /* 0x000fe200078e08ff */
[----:B------:R-:W-:Y:S02]  /*12f50*/  IMAD.MOV.U32 R13, RZ, RZ, R0 ;  /* 0x000000ffff0d7224 */ /* 0x000fe400078e0000 */
[----:B------:R-:W-:Y:S02]  /*12f60*/  IMAD.MOV.U32 R12, RZ, RZ, 0x6 ;  /* 0x00000006ff0c7424 */ /* 0x000fe400078e00ff */
[----:B------:R-:W-:-:S07]  /*12f70*/  IMAD.MOV.U32 R3, RZ, RZ, R14 ;  /* 0x000000ffff037224 */ /* 0x000fce00078e000e */
[----:B------:R-:W-:Y:S05]  /*12f80*/  WARPSYNC.COLLECTIVE R15, `(.L_x_9267) ;  /* 0x000000000f087348 */ /* 0x000fea0003c00000 */
[----:B------:R0:W1:Y:S02]  /*12f90*/  SHFL.IDX P6, R14, R13, R12, R11 ;  /* 0x0000000c0d0e7389 */ /* 0x00006400000c000b */
[----:B01----:R-:W-:Y:S01]  /*12fa0*/  ENDCOLLECTIVE ;  /* 0x000000000000791b */ /* 0x003fe20003800000 */
.L_x_9267:
        /* <DEDUP_REMOVED lines=16> */
.L_x_9268:
[----:B------:R-:W-:Y:S02]  /*130b0*/  @P1 IMAD R8, R5, 0x2, R22 ;  /* 0x0000000205081824 */ /* 0x000fe400078e0216 */
[----:B------:R-:W-:Y:S02]  /*130c0*/  IMAD.MOV.U32 R13, RZ, RZ, R0 ;  /* 0x000000ffff0d7224 */ /* 0x000fe400078e0000 */
[----:B------:R-:W-:Y:S02]  /*130d0*/  IMAD.MOV.U32 R12, RZ, RZ, 0x7 ;  /* 0x00000007ff0c7424 */ /* 0x000fe400078e00ff */
[----:B------:R-:W-:-:S07]  /*130e0*/  IMAD.MOV.U32 R3, RZ, RZ, R14 ;  /* 0x000000ffff037224 */ /* 0x000fce00078e000e */
[----:B------:R-:W-:Y:S05]  /*130f0*/  WARPSYNC.COLLECTIVE R15, `(.L_x_9269) ;  /* 0x000000000f087348 */ /* 0x000fea0003c00000 */
[----:B------:R0:W1:Y:S02]  /*13100*/  SHFL.IDX P6, R14, R13, R12, R11 ;  /* 0x0000000c0d0e7389 */ /* 0x00006400000c000b */
[----:B01----:R-:W-:Y:S01]  /*13110*/  ENDCOLLECTIVE ;  /* 0x000000000000791b */ /* 0x003fe20003800000 */
.L_x_9269:
        /* <DEDUP_REMOVED lines=14> */
.L_x_9270:
[----:B------:R-:W-:Y:S01]  /*13200*/  @!PT LDS RZ, [RZ] ;  /* 0x00000000fffff984 */ /* 0x000fe20000000800 */
[----:B------:R-:W-:Y:S01]  /*13210*/  @!PT LDS RZ, [RZ] ;  /* 0x00000000fffff984 */ /* 0x000fe20000000800 */
[----:B------:R-:W-:Y:S01]  /*13220*/  @!PT LDS RZ, [RZ] ;  /* 0x00000000fffff984 */ /* 0x000fe20000000800 */
[----:B------:R0:W-:Y:S02]  /*13230*/  @P1 LDGSTS.E.BYPASS.LTC128B.128 [R8+0x1f400], desc[UR52][R2.64+0x80], !P2 ;  /* 0x1f40008002081fae */ /* 0x0001e4000d101d74 */
[----:B0-----:R-:W-:Y:S01]  /*13240*/  MOV R2, R14 ;  /* 0x0000000e00027202 */ /* 0x001fe20000000f00 */
[----:B------:R-:W-:Y:S06]  /*13250*/  BRA `(.L_x_9271) ;  /* 0xffffffb800907947 */ /* 0x000fec000383ffff */
.L_x_9193:
        /* <DEDUP_REMOVED lines=9> */
.L_x_9272:
[C---:B------:R-:W-:Y:S01]  /*132f0*/  VIADD R6, R17.reuse, 0x10 ;  /* 0x0000001011067836 */ /* 0x040fe20000000000 */
[----:B------:R-:W-:Y:S02]  /*13300*/  ISETP.GE.AND P2, PT, R17, R5, PT ;  /* 0x000000051100720c */ /* 0x000fe40003f46270 */
[----:B------:R-:W-:Y:S01]  /*13310*/  MOV R13, R0 ;  /* 0x00000000000d7202 */ /* 0x000fe20000000f00 */
[----:B------:R-:W-:-:S10]  /*13320*/  IMAD.MOV.U32 R2, RZ, RZ, R14 ;  /* 0x000000ffff027224 */ /* 0x000fd400078e000e */
[----:B------:R-:W-:Y:S05]  /*13330*/  WARPSYNC.COLLECTIVE R15, `(.L_x_9273) ;  /* 0x000000000f087348 */ /* 0x000fea0003c00000 */
[----:B------:R0:W1:Y:S02]  /*13340*/  SHFL.IDX P6, R14, R13, R12, R11 ;  /* 0x0000000c0d0e7389 */ /* 0x00006400000c000b */
[----:B01----:R-:W-:Y:S01]  /*13350*/  ENDCOLLECTIVE ;  /* 0x000000000000791b */ /* 0x003fe20003800000 */
.L_x_9273:
        /* <DEDUP_REMOVED lines=8> */
.L_x_9274:
[----:B------:R-:W-:Y:S01]  /*133e0*/  @!PT LDS RZ, [RZ] ;  /* 0x00000000fffff984 */ /* 0x000fe20000000800 */
[----:B------:R-:W-:Y:S01]  /*133f0*/  @!PT LDS RZ, [RZ] ;  /* 0x00000000fffff984 */ /* 0x000fe20000000800 */
[----:B------:R-:W-:Y:S01]  /*13400*/  @!PT LDS RZ, [RZ] ;  /* 0x00000000fffff984 */ /* 0x000fe20000000800 */
[----:B------:R-:W-:Y:S04]  /*13410*/  @!P2 LDGSTS.E.BYPASS.LTC128B.128 [R8+0x10400], desc[UR52][R2.64], !P0 ;  /* 0x104000000208afae */ /* 0x000fe8000c101d74 */
[----:B------:R0:W-:Y:S01]  /*13420*/  @!P2 LDGSTS.E.BYPASS.LTC128B.128 [R8+0x14400], desc[UR52][R2.64+0x80], !P1 ;  /* 0x144000800208afae */ /* 0x0001e2000c901d74 */
[----:B------:R-:W-:Y:S02]  /*13430*/  ISETP.GE.AND P2, PT, R6, R5, PT ;  /* 0x000000050600720c */ /* 0x000fe40003f46270 */
[----:B------:R-:W-:Y:S01]  /*13440*/  IADD3 R6, R17, 0x20, RZ ;  /* 0x0000002011067810 */ /* 0x000fe20007ffe0ff */
[----:B------:R-:W-:Y:S02]  /*13450*/  IMAD.MOV.U32 R13, RZ, RZ, R0 ;  /* 0x000000ffff0d7224 */ /* 0x000fe400078e0000 */
[----:B0-----:R-:W-:-:S08]  /*13460*/  IMAD.MOV.U32 R2, RZ, RZ, R14 ;  /* 0x000000ffff027224 */ /* 0x001fd000078e000e */
[----:B------:R-:W-:Y:S05]  /*13470*/  WARPSYNC.COLLECTIVE R15, `(.L_x_9275) ;  /* 0x000000000f087348 */ /* 0x000fea0003c00000 */
[----:B------:R0:W1:Y:S02]  /*13480*/  SHFL.IDX P6, R14, R13, R12, R11 ;  /* 0x0000000c0d0e7389 */ /* 0x00006400000c000b */
[----:B01----:R-:W-:Y:S01]  /*13490*/  ENDCOLLECTIVE ;  /* 0x000000000000791b */ /* 0x003fe20003800000 */
.L_x_9275:
        /* <DEDUP_REMOVED lines=8> */
.L_x_9276:
        /* <DEDUP_REMOVED lines=13> */
.L_x_9277:
        /* <DEDUP_REMOVED lines=8> */
.L_x_9278:
[----:B------:R-:W-:-:S05]  /*13670*/  @!P2 IMAD.MOV.U32 R3, RZ, RZ, R7 ;  /* 0x000000ffff03a224 */ /* 0x000fca00078e0007 */
[----:B------:R-:W-:Y:S01]  /*13680*/  @!PT LDS RZ, [RZ] ;  /* 0x00000000fffff984 */ /* 0x000fe20000000800 */
[----:B------:R-:W-:Y:S01]  /*13690*/  @!PT LDS RZ, [RZ] ;  /* 0x00000000fffff984 */ /* 0x000fe20000000800 */
[----:B------:R-:W-:Y:S01]  /*136a0*/  @!PT LDS RZ, [RZ] ;  /* 0x00000000fffff984 */ /* 0x000fe20000000800 */
[----:B------:R-:W-:Y:S04]  /*136b0*/  @!P2 LDGSTS.E.BYPASS.LTC128B.128 [R8+0x11400], desc[UR52][R2.64], !P0 ;  /* 0x114000000208afae */ /* 0x000fe8000c101d74 */
[----:B------:R0:W-:Y:S01]  /*136c0*/  @!P2 LDGSTS.E.BYPASS.LTC128B.128 [R8+0x15400], desc[UR52][R2.64+0x80], !P1 ;  /* 0x154000800208afae */ /* 0x0001e2000c901d74 */
[----:B------:R-:W-:Y:S01]  /*136d0*/  ISETP.GE.AND P2, PT, R6, R5, PT ;  /* 0x000000050600720c */ /* 0x000fe20003f46270 */
[----:B------:R-:W-:Y:S01]  /*136e0*/  VIADD R6, R17, 0x40 ;  /* 0x0000004011067836 */ /* 0x000fe20000000000 */
[----:B------:R-:W-:Y:S01]  /*136f0*/  MOV R13, R0 ;  /* 0x00000000000d7202 */ /* 0x000fe20000000f00 */
[----:B0-----:R-:W-:-:S10]  /*13700*/  IMAD.MOV.U32 R2, RZ, RZ, R14 ;  /* 0x000000ffff027224 */ /* 0x001fd400078e000e */
[----:B------:R-:W-:Y:S05]  /*13710*/  WARPSYNC.COLLECTIVE R15, `(.L_x_9279) ;  /* 0x000000000f087348 */ /* 0x000fea0003c00000 */
[----:B------:R0:W1:Y:S02]  /*13720*/  SHFL.IDX P6, R14, R13, R12, R11 ;  /* 0x0000000c0d0e7389 */ /* 0x00006400000c000b */
[----:B01----:R-:W-:Y:S01]  /*13730*/  ENDCOLLECTIVE ;  /* 0x000000000000791b */ /* 0x003fe20003800000 */
.L_x_9279:
        /* <DEDUP_REMOVED lines=8> */
.L_x_9280:
[----:B------:R-:W-:-:S05]  /*137c0*/  @!P2 IMAD.MOV.U32 R3, RZ, RZ, R7 ;  /* 0x000000ffff03a224 */ /* 0x000fca00078e0007 */
        /* <DEDUP_REMOVED lines=12> */
.L_x_9281:
        /* <DEDUP_REMOVED lines=8> */
.L_x_9282:
        /* <DEDUP_REMOVED lines=13> */
.L_x_9283:
        /* <DEDUP_REMOVED lines=8> */
.L_x_9284:
[----:B------:R-:W-:-:S05]  /*13a60*/  @!P2 IMAD.MOV.U32 R3, RZ, RZ, R7 ;  /* 0x000000ffff03a224 */ /* 0x000fca00078e0007 */
        /* <DEDUP_REMOVED lines=11> */
.L_x_9285:
        /* <DEDUP_REMOVED lines=8> */
.L_x_9286:
        /* <DEDUP_REMOVED lines=11> */
.L_x_9287:
[----:B------:R-:W-:Y:S05]  /*13c50*/  BRA `(.L_x_9288) ;  /* 0xffffffbc00047947 */ /* 0x000fea000383ffff */
.L_x_9198:
[----:B0-----:R0:W1:Y:S02]  /*13c60*/  SYNCS.PHASECHK.TRANS64.TRYWAIT P1, [R22+URZ+0x28820], R3 ;  /* 0x02882003160075a7 */ /* 0x001064000802017f */
[----:B-1----:R-:W-:Y:S05]  /*13c70*/  @!P1 NANOSLEEP.SYNCS 0x989680 ;  /* 0x009896800000995d */ /* 0x002fea0003900000 */
[----:B------:R-:W1:Y:S02]  /*13c80*/  @!P1 SYNCS.PHASECHK.TRANS64 P1, [R22+URZ+0x28820], R3 ;  /* 0x02882003160095a7 */ /* 0x000e64000802007f */
[----:B-1----:R-:W-:Y:S05]  /*13c90*/  @!P1 BRA `(.L_x_9198) ;  /* 0xfffffffc00f09947 */ /* 0x002fea000383ffff */
[----:B------:R-:W-:Y:S05]  /*13ca0*/  BRA `(.L_x_9289) ;  /* 0xffffffbc00787947 */ /* 0x000fea000383ffff */
.L_x_9203:
[----:B0-----:R0:W1:Y:S02]  /*13cb0*/  SYNCS.PHASECHK.TRANS64.TRYWAIT P0, [R6+URZ+0x28840], R3 ;  /* 0x02884003060075a7 */ /* 0x001064000800017f */
[----:B-1----:R-:W-:Y:S05]  /*13cc0*/  @!P0 NANOSLEEP.SYNCS 0x989680 ;  /* 0x009896800000895d */ /* 0x002fea0003900000 */
[----:B------:R-:W1:Y:S02]  /*13cd0*/  @!P0 SYNCS.PHASECHK.TRANS64 P0, [R6+URZ+0x28840], R3 ;  /* 0x02884003060085a7 */ /* 0x000e64000800007f */
[----:B-1----:R-:W-:Y:S05]  /*13ce0*/  @!P0 BRA `(.L_x_9203) ;  /* 0xfffffffc00f08947 */ /* 0x002fea000383ffff */
[----:B------:R-:W-:Y:S05]  /*13cf0*/  BRA `(.L_x_9290) ;  /* 0xffffffc000447947 */ /* 0x000fea000383ffff */
.L_x_9204:
        /* <DEDUP_REMOVED lines=8> */
.L_x_9292:
[----:B------:R-:W-:Y:S05]  /*13d80*/  BSYNC B1 ;  /* 0x0000000000017941 */ /* 0x000fea0003800000 */
.L_x_9291:
        /* <DEDUP_REMOVED lines=10> */
.L_x_9293:
[----:B------:R-:W-:Y:S02]  /*13e30*/  IMAD.MOV.U32 R13, RZ, RZ, R9 ;  /* 0x000000ffff0d7224 */ /* 0x000fe400078e0009 */
[----:B------:R-:W-:Y:S02]  /*13e40*/  IMAD.MOV.U32 R12, RZ, RZ, 0x1 ;  /* 0x00000001ff0c7424 */ /* 0x000fe400078e00ff */
[----:B------:R-:W-:-:S07]  /*13e50*/  IMAD.MOV.U32 R2, RZ, RZ, R14 ;  /* 0x000000ffff027224 */ /* 0x000fce00078e000e */
[----:B------:R-:W-:Y:S05]  /*13e60*/  WARPSYNC.COLLECTIVE R15, `(.L_x_9294) ;  /* 0x000000000f087348 */ /* 0x000fea0003c00000 */
[----:B------:R0:W1:Y:S02]  /*13e70*/  SHFL.IDX P6, R14, R13, R12, R11 ;  /* 0x0000000c0d0e7389 */ /* 0x00006400000c000b */
[----:B01----:R-:W-:Y:S01]  /*13e80*/  ENDCOLLECTIVE ;  /* 0x000000000000791b */ /* 0x003fe20003800000 */
.L_x_9294:
        /* <DEDUP_REMOVED lines=12> */
.L_x_9295:
[----:B------:R-:W-:Y:S02]  /*13f50*/  IMAD.MOV.U32 R13, RZ, RZ, R9 ;  /* 0x000000ffff0d7224 */ /* 0x000fe400078e0009 */
[----:B------:R-:W-:Y:S02]  /*13f60*/  IMAD.MOV.U32 R12, RZ, RZ, 0x2 ;  /* 0x00000002ff0c7424 */ /* 0x000fe400078e00ff */
[----:B------:R-:W-:-:S07]  /*13f70*/  IMAD.MOV.U32 R2, RZ, RZ, R14 ;  /* 0x000000ffff027224 */ /* 0x000fce00078e000e */
[----:B------:R-:W-:Y:S05]  /*13f80*/  WARPSYNC.COLLECTIVE R15, `(.L_x_9296) ;  /* 0x000000000f087348 */ /* 0x000fea0003c00000 */
[----:B------:R0:W1:Y:S02]  /*13f90*/  SHFL.IDX P6, R14, R13, R12, R11 ;  /* 0x0000000c0d0e7389 */ /* 0x00006400000c000b */
[----:B01----:R-:W-:Y:S01]  /*13fa0*/  ENDCOLLECTIVE ;  /* 0x000000000000791b */ /* 0x003fe20003800000 */
.L_x_9296:
        /* <DEDUP_REMOVED lines=12> */
.L_x_9297:
[----:B------:R-:W-:Y:S02]  /*14070*/  IMAD.MOV.U32 R13, RZ, RZ, R9 ;  /* 0x000000ffff0d7224 */ /* 0x000fe400078e0009 */
[----:B------:R-:W-:Y:S02]  /*14080*/  IMAD.MOV.U32 R12, RZ, RZ, 0x3 ;  /* 0x00000003ff0c7424 */ /* 0x000fe400078e00ff */
[----:B------:R-:W-:-:S07]  /*14090*/  IMAD.MOV.U32 R2, RZ, RZ, R14 ;  /* 0x000000ffff027224 */ /* 0x000fce00078e000e */
[----:B------:R-:W-:Y:S05]  /*140a0*/  WARPSYNC.COLLECTIVE R15, `(.L_x_9298) ;  /* 0x000000000f087348 */ /* 0x000fea0003c00000 */
[----:B------:R0:W1:Y:S02]  /*140b0*/  SHFL.IDX P6, R14, R13, R12, R11 ;  /* 0x0000000c0d0e7389 */ /* 0x00006400000c000b */
[----:B01----:R-:W-:Y:S01]  /*140c0*/  ENDCOLLECTIVE ;  /* 0x000000000000791b */ /* 0x003fe20003800000 */
.L_x_9298:
        /* <DEDUP_REMOVED lines=12> */
.L_x_9299:
[----:B------:R-:W-:Y:S02]  /*14190*/  IMAD.MOV.U32 R13, RZ, RZ, R9 ;  /* 0x000000ffff0d7224 */ /* 0x000fe400078e0009 */
[----:B------:R-:W-:Y:S02]  /*141a0*/  IMAD.MOV.U32 R12, RZ, RZ, 0x4 ;  /* 0x00000004ff0c7424 */ /* 0x000fe400078e00ff */
[----:B------:R-:W-:-:S07]  /*141b0*/  IMAD.MOV.U32 R2, RZ, RZ, R14 ;  /* 0x000000ffff027224 */ /* 0x000fce00078e000e */
[----:B------:R-:W-:Y:S05]  /*141c0*/  WARPSYNC.COLLECTIVE R15, `(.L_x_9300) ;  /* 0x000000000f087348 */ /* 0x000fea0003c00000 */
[----:B------:R0:W1:Y:S02]  /*141d0*/  SHFL.IDX P6, R14, R13, R12, R11 ;  /* 0x0000000c0d0e7389 */ /* 0x00006400000c000b */
[----:B01----:R-:W-:Y:S01]  /*141e0*/  ENDCOLLECTIVE ;  /* 0x000000000000791b */ /* 0x003fe20003800000 */
.L_x_9300:
        /* <DEDUP_REMOVED lines=12> */
.L_x_9301:
[----:B------:R-:W-:Y:S02]  /*142b0*/  IMAD.MOV.U32 R13, RZ, RZ, R9 ;  /* 0x000000ffff0d7224 */ /* 0x000fe400078e0009 */
[----:B------:R-:W-:Y:S02]  /*142c0*/  IMAD.MOV.U32 R12, RZ, RZ, 0x5 ;  /* 0x00000005ff0c7424 */ /* 0x000fe400078e00ff */
[----:B------:R-:W-:-:S07]  /*142d0*/  IMAD.MOV.U32 R2, RZ, RZ, R14 ;  /* 0x000000ffff027224 */ /* 0x000fce00078e000e */
[----:B------:R-:W-:Y:S05]  /*142e0*/  WARPSYNC.COLLECTIVE R15, `(.L_x_9302) ;  /* 0x000000000f087348 */ /* 0x000fea0003c00000 */
[----:B------:R0:W1:Y:S02]  /*142f0*/  SHFL.IDX P6, R14, R13, R12, R11 ;  /* 0x0000000c0d0e7389 */ /* 0x00006400000c000b */
[----:B01----:R-:W-:Y:S01]  /*14300*/  ENDCOLLECTIVE ;  /* 0x000000000000791b */ /* 0x003fe20003800000 */
.L_x_9302:
        /* <DEDUP_REMOVED lines=12> */
.L_x_9303:
[----:B------:R-:W-:Y:S02]  /*143d0*/  IMAD.MOV.U32 R13, RZ, RZ, R9 ;  /* 0x000000ffff0d7224 */ /* 0x000fe400078e0009 */
[----:B------:R-:W-:Y:S02]  /*143e0*/  IMAD.MOV.U32 R12, RZ, RZ, 0x6 ;  /* 0x00000006ff0c7424 */ /* 0x000fe400078e00ff */
[----:B------:R-:W-:-:S07]  /*143f0*/  IMAD.MOV.U32 R2, RZ, RZ, R14 ;  /* 0x000000ffff027224 */ /* 0x000fce00078e000e */
[----:B------:R-:W-:Y:S05]  /*14400*/  WARPSYNC.COLLECTIVE R15, `(.L_x_9304) ;  /* 0x000000000f087348 */ /* 0x000fea0003c00000 */
[----:B------:R0:W1:Y:S02]  /*14410*/  SHFL.IDX P6, R14, R13, R12, R11 ;  /* 0x0000000c0d0e7389 */ /* 0x00006400000c000b */
[----:B01----:R-:W-:Y:S01]  /*14420*/  ENDCOLLECTIVE ;  /* 0x000000000000791b */ /* 0x003fe20003800000 */
.L_x_9304:
        /* <DEDUP_REMOVED lines=12> */
.L_x_9305:
[----:B------:R-:W-:Y:S02]  /*144f0*/  IMAD.MOV.U32 R13, RZ, RZ, R9 ;  /* 0x000000ffff0d7224 */ /* 0x000fe400078e0009 */
[----:B------:R-:W-:Y:S02]  /*14500*/  IMAD.MOV.U32 R12, RZ, RZ, 0x7 ;  /* 0x00000007ff0c7424 */ /* 0x000fe400078e00ff */
[----:B------:R-:W-:-:S07]  /*14510*/  IMAD.MOV.U32 R2, RZ, RZ, R14 ;  /* 0x000000ffff027224 */ /* 0x000fce00078e000e */
[----:B------:R-:W-:Y:S05]  /*14520*/  WARPSYNC.COLLECTIVE R15, `(.L_x_9306) ;  /* 0x000000000f087348 */ /* 0x000fea0003c00000 */
[----:B------:R0:W1:Y:S02]  /*14530*/  SHFL.IDX P6, R14, R13, R12, R11 ;  /* 0x0000000c0d0e7389 */ /* 0x00006400000c000b */
[----:B01----:R-:W-:Y:S01]  /*14540*/  ENDCOLLECTIVE ;  /* 0x000000000000791b */ /* 0x003fe20003800000 */
.L_x_9306:
[----:B------:R-:W-:-:S05]  /*14550*/  IADD3 R2, P0, R2, R5, RZ ;  /* 0x0000000502027210 */ /* 0x000fca0007f1e0ff */
[----:B------:R-:W-:-:S05]  /*14560*/  IMAD.X R3, RZ, RZ, R3, P0 ;  /* 0x000000ffff037224 */ /* 0x000fca00000e0603 */
[----:B------:R-:W-:Y:S01]  /*14570*/  @!PT LDS RZ, [RZ] ;  /* 0x00000000fffff984 */ /* 0x000fe20000000800 */
[----:B------:R-:W-:Y:S01]  /*14580*/  @!PT LDS RZ, [RZ] ;  /* 0x00000000fffff984 */ /* 0x000fe20000000800 */
[----:B------:R-:W-:Y:S01]  /*14590*/  @!PT LDS RZ, [RZ] ;  /* 0x00000000fffff984 */ /* 0x000fe20000000800 */
[----:B------:R0:W-:Y:S01]  /*145a0*/  LDGSTS.E.BYPASS.LTC128B.128 [R8+0x1b400], desc[UR52][R2.64], !P4 ;  /* 0x1b40000002087fae */ /* 0x0001e2000e101d74 */
[----:B------:R-:W-:-:S03]  /*145b0*/  MOV R13, R7 ;  /* 0x00000007000d7202 */ /* 0x000fc60000000f00 */
[----:B------:R0:W-:Y:S01]  /*145c0*/  LDGSTS.E.BYPASS.LTC128B.128 [R8+0x1f400], desc[UR52][R2.64+0x80], !P3 ;  /* 0x1f40008002087fae */ /* 0x0001e2000d901d74 */
[----:B------:R-:W-:-:S07]  /*145d0*/  IMAD.MOV.U32 R9, RZ, RZ, R14 ;  /* 0x000000ffff097224 */ /* 0x000fce00078e000e */
[----:B0-----:R-:W-:Y:S05]  /*145e0*/  WARPSYNC.COLLECTIVE R15, `(.L_x_9307) ;  /* 0x000000000f087348 */ /* 0x001fea0003c00000 */
[----:B------:R1:W2:Y:S02]  /*145f0*/  SHFL.IDX P6, R14, R13, R12, R11 ;  /* 0x0000000c0d0e7389 */ /* 0x0002a400000c000b */
[----:B012---:R-:W-:Y:S01]  /*14600*/  ENDCOLLECTIVE ;  /* 0x000000000000791b */ /* 0x007fe20003800000 */
.L_x_9307:
[----:B------:R-:W-:Y:S01]  /*14610*/  IMAD.MOV.U32 R2, RZ, RZ, R14 ;  /* 0x000000ffff027224 */ /* 0x000fe200078e000e */
[----:B------:R-:W-:Y:S06]  /*14620*/  BRA `(.L_x_9308) ;  /* 0xffffffbc00187947 */ /* 0x000fec000383ffff */
.L_x_9209:
[----:B-1----:R1:W3:Y:S02]  /*14630*/  SYNCS.PHASECHK.TRANS64.TRYWAIT P0, [R6+URZ+0x28860], R2 ;  /* 0x02886002060075a7 */ /* 0x0022e4000800017f */
[----:B---3--:R-:W-:Y:S05]  /*14640*/  @!P0 NANOSLEEP.SYNCS 0x989680 ;  /* 0x009896800000895d */ /* 0x008fea0003900000 */
[----:B------:R-:W3:Y:S02]  /*14650*/  @!P0 SYNCS.PHASECHK.TRANS64 P0, [R6+URZ+0x28860], R2 ;  /* 0x02886002060085a7 */ /* 0x000ee4000800007f */
[----:B---3--:R-:W-:Y:S05]  /*14660*/  @!P0 BRA `(.L_x_9209) ;  /* 0xfffffffc00f08947 */ /* 0x008fea000383ffff */
[----:B------:R-:W-:Y:S05]  /*14670*/  BRA `(.L_x_9309) ;  /* 0xffffffbc00787947 */ /* 0x000fea000383ffff */
.L_x_9210:
        /* <DEDUP_REMOVED lines=8> */
.L_x_9311:
[----:B------:R-:W-:Y:S05]  /*14700*/  BSYNC B1 ;  /* 0x0000000000017941 */ /* 0x000fea0003800000 */
.L_x_9310:
        /* <DEDUP_REMOVED lines=9> */
.L_x_9312:
[----:B------:R-:W-:Y:S02]  /*147a0*/  IMAD.MOV.U32 R13, RZ, RZ, R24 ;  /* 0x000000ffff0d7224 */ /* 0x000fe400078e0018 */
[----:B------:R-:W-:Y:S02]  /*147b0*/  IMAD.MOV.U32 R12, RZ, RZ, 0x1 ;  /* 0x00000001ff0c7424 */ /* 0x000fe400078e00ff */
[----:B------:R-:W-:-:S07]  /*147c0*/  IMAD.MOV.U32 R2, RZ, RZ, R14 ;  /* 0x000000ffff027224 */ /* 0x000fce00078e000e */
[----:B------:R-:W-:Y:S05]  /*147d0*/  WARPSYNC.COLLECTIVE R15, `(.L_x_9313) ;  /* 0x000000000f087348 */ /* 0x000fea0003c00000 */
[----:B------:R0:W1:Y:S02]  /*147e0*/  SHFL.IDX P6, R14, R13, R12, R11 ;  /* 0x0000000c0d0e7389 */ /* 0x00006400000c000b */
[----:B01----:R-:W-:Y:S01]  /*147f0*/  ENDCOLLECTIVE ;  /* 0x000000000000791b */ /* 0x003fe20003800000 */
.L_x_9313:
        /* <DEDUP_REMOVED lines=14> */
.L_x_9314:
[----:B------:R-:W-:Y:S02]  /*148e0*/  IMAD.MOV.U32 R13, RZ, RZ, R24 ;  /* 0x000000ffff0d7224 */ /* 0x000fe400078e0018 */
[----:B------:R-:W-:Y:S01]  /*148f0*/  IMAD.MOV.U32 R12, RZ, RZ, 0x2 ;  /* 0x00000002ff0c7424 */ /* 0x000fe200078e00ff */
[----:B------:R-:W-:-:S07]  /*14900*/  MOV R2, R14 ;  /* 0x0000000e00027202 */ /* 0x000fce0000000f00 */
[----:B------:R-:W-:Y:S05]  /*14910*/  WARPSYNC.COLLECTIVE R15, `(.L_x_9315) ;  /* 0x000000000f087348 */ /* 0x000fea0003c00000 */
[----:B------:R0:W1:Y:S02]  /*14920*/  SHFL.IDX P6, R14, R13, R12, R11 ;  /* 0x0000000c0d0e7389 */ /* 0x00006400000c000b */
[----:B01----:R-:W-:Y:S01]  /*14930*/  ENDCOLLECTIVE ;  /* 0x000000000000791b */ /* 0x003fe20003800000 */
.L_x_9315:
        /* <DEDUP_REMOVED lines=14> */
.L_x_9316:
[----:B------:R-:W-:Y:S02]  /*14a20*/  IMAD.MOV.U32 R13, RZ, RZ, R24 ;  /* 0x000000ffff0d7224 */ /* 0x000fe400078e0018 */
[----:B------:R-:W-:Y:S01]  /*14a30*/  IMAD.MOV.U32 R12, RZ, RZ, 0x3 ;  /* 0x00000003ff0c7424 */ /* 0x000fe200078e00ff */
[----:B------:R-:W-:-:S07]  /*14a40*/  MOV R2, R14 ;  /* 0x0000000e00027202 */ /* 0x000fce0000000f00 */
[----:B------:R-:W-:Y:S05]  /*14a50*/  WARPSYNC.COLLECTIVE R15, `(.L_x_9317) ;  /* 0x000000000f087348 */ /* 0x000fea0003c00000 */
[----:B------:R0:W1:Y:S02]  /*14a60*/  SHFL.IDX P6, R14, R13, R12, R11 ;  /* 0x0000000c0d0e7389 */ /* 0x00006400000c000b */
[----:B01----:R-:W-:Y:S01]  /*14a70*/  ENDCOLLECTIVE ;  /* 0x000000000000791b */ /* 0x003fe20003800000 */
.L_x_9317:
        /* <DEDUP_REMOVED lines=14> */
.L_x_9318:
[----:B------:R-:W-:Y:S02]  /*14b60*/  IMAD.MOV.U32 R13, RZ, RZ, R24 ;  /* 0x000000ffff0d7224 */ /* 0x000fe400078e0018 */
[----:B------:R-:W-:Y:S01]  /*14b70*/  IMAD.MOV.U32 R12, RZ, RZ, 0x4 ;  /* 0x00000004ff0c7424 */ /* 0x000fe200078e00ff */
[----:B------:R-:W-:-:S07]  /*14b80*/  MOV R2, R14 ;  /* 0x0000000e00027202 */ /* 0x000fce0000000f00 */
[----:B------:R-:W-:Y:S05]  /*14b90*/  WARPSYNC.COLLECTIVE R15, `(.L_x_9319) ;  /* 0x000000000f087348 */ /* 0x000fea0003c00000 */
[----:B------:R0:W1:Y:S02]  /*14ba0*/  SHFL.IDX P6, R14, R13, R12, R11 ;  /* 0x0000000c0d0e7389 */ /* 0x00006400000c000b */
[----:B01----:R-:W-:Y:S01]  /*14bb0*/  ENDCOLLECTIVE ;  /* 0x000000000000791b */ /* 0x003fe20003800000 */
.L_x_9319:
        /* <DEDUP_REMOVED lines=14> */
.L_x_9320:
[----:B------:R-:W-:Y:S02]  /*14ca0*/  IMAD.MOV.U32 R13, RZ, RZ, R24 ;  /* 0x000000ffff0d7224 */ /* 0x000fe400078e0018 */
[----:B------:R-:W-:Y:S01]  /*14cb0*/  IMAD.MOV.U32 R12, RZ, RZ, 0x5 ;  /* 0x00000005ff0c7424 */ /* 0x000fe200078e00ff */
[----:B------:R-:W-:-:S07]  /*14cc0*/  MOV R2, R14 ;  /* 0x0000000e00027202 */ /* 0x000fce0000000f00 */
[----:B------:R-:W-:Y:S05]  /*14cd0*/  WARPSYNC.COLLECTIVE R15, `(.L_x_9321) ;  /* 0x000000000f087348 */ /* 0x000fea0003c00000 */
[----:B------:R0:W1:Y:S02]  /*14ce0*/  SHFL.IDX P6, R14, R13, R12, R11 ;  /* 0x0000000c0d0e7389 */ /* 0x00006400000c000b */
[----:B01----:R-:W-:Y:S01]  /*14cf0*/  ENDCOLLECTIVE ;  /* 0x000000000000791b */ /* 0x003fe20003800000 */
.L_x_9321:
        /* <DEDUP_REMOVED lines=14> */
.L_x_9322:
[----:B------:R-:W-:Y:S02]  /*14de0*/  IMAD.MOV.U32 R13, RZ, RZ, R24 ;  /* 0x000000ffff0d7224 */ /* 0x000fe400078e0018 */
[----:B------:R-:W-:Y:S01]  /*14df0*/  IMAD.MOV.U32 R12, RZ, RZ, 0x6 ;  /* 0x00000006ff0c7424 */ /* 0x000fe200078e00ff */
[----:B------:R-:W-:-:S07]  /*14e00*/  MOV R2, R14 ;  /* 0x0000000e00027202 */ /* 0x000fce0000000f00 */
[----:B------:R-:W-:Y:S05]  /*14e10*/  WARPSYNC.COLLECTIVE R15, `(.L_x_9323) ;  /* 0x000000000f087348 */ /* 0x000fea0003c00000 */
[----:B------:R0:W1:Y:S02]  /*14e20*/  SHFL.IDX P6, R14, R13, R12, R11 ;  /* 0x0000000c0d0e7389 */ /* 0x00006400000c000b */
[----:B01----:R-:W-:Y:S01]  /*14e30*/  ENDCOLLECTIVE ;  /* 0x000000000000791b */ /* 0x003fe20003800000 */
.L_x_9323:
        /* <DEDUP_REMOVED lines=14> */
.L_x_9324:
[----:B------:R-:W-:Y:S02]  /*14f20*/  IMAD.MOV.U32 R13, RZ, RZ, R24 ;  /* 0x000000ffff0d7224 */ /* 0x000fe400078e0018 */
[----:B------:R-:W-:Y:S01]  /*14f30*/  IMAD.MOV.U32 R12, RZ, RZ, 0x7 ;  /* 0x00000007ff0c7424 */ /* 0x000fe200078e00ff */
[----:B------:R-:W-:-:S07]  /*14f40*/  MOV R2, R14 ;  /* 0x0000000e00027202 */ /* 0x000fce0000000f00 */
[----:B------:R-:W-:Y:S05]  /*14f50*/  WARPSYNC.COLLECTIVE R15, `(.L_x_9325) ;  /* 0x000000000f087348 */ /* 0x000fea0003c00000 */
[----:B------:R0:W1:Y:S02]  /*14f60*/  SHFL.IDX P6, R14, R13, R12, R11 ;  /* 0x0000000c0d0e7389 */ /* 0x00006400000c000b */
[----:B01----:R-:W-:Y:S01]  /*14f70*/  ENDCOLLECTIVE ;  /* 0x000000000000791b */ /* 0x003fe20003800000 */
.L_x_9325:
        /* <DEDUP_REMOVED lines=13> */
.L_x_9326:
[----:B------:R-:W-:Y:S01]  /*15050*/  @!PT LDS RZ, [RZ] ;  /* 0x00000000fffff984 */ /* 0x000fe20000000800 */
[----:B------:R-:W-:Y:S01]  /*15060*/  @!PT LDS RZ, [RZ] ;  /* 0x00000000fffff984 */ /* 0x000fe20000000800 */
[----:B------:R-:W-:Y:S01]  /*15070*/  @!PT LDS RZ, [RZ] ;  /* 0x00000000fffff984 */ /* 0x000fe20000000800 */
[----:B------:R1:W-:Y:S01]  /*15080*/  LDGSTS.E.BYPASS.LTC128B.128 [R7+0x7400], desc[UR52][R2.64+0x80], !P0 ;  /* 0x0740008002077fae */ /* 0x0003e2000c101d74 */
[----:B------:R-:W-:Y:S05]  /*15090*/  BRA `(.L_x_9327) ;  /* 0xffffffb400fc7947 */ /* 0x000fea000383ffff */
.L_x_9218:
[----:B0-----:R0:W1:Y:S02]  /*150a0*/  SYNCS.PHASECHK.TRANS64.TRYWAIT P0, [R0+URZ+0x28860], R3 ;  /* 0x02886003000075a7 */ /* 0x001064000800017f */
[----:B-1----:R-:W-:Y:S05]  /*150b0*/  @!P0 NANOSLEEP.SYNCS 0x989680 ;  /* 0x009896800000895d */ /* 0x002fea0003900000 */
[----:B------:R-:W1:Y:S02]  /*150c0*/  @!P0 SYNCS.PHASECHK.TRANS64 P0, [R0+URZ+0x28860], R3 ;  /* 0x02886003000085a7 */ /* 0x000e64000800007f */
[----:B-1----:R-:W-:Y:S05]  /*150d0*/  @!P0 BRA `(.L_x_9218) ;  /* 0xfffffffc00f08947 */ /* 0x002fea000383ffff */
[----:B------:R-:W-:Y:S05]  /*150e0*/  BRA `(.L_x_9328) ;  /* 0xffffffbc00187947 */ /* 0x000fea000383ffff */
.L_x_9219:
        /* <DEDUP_REMOVED lines=8> */
.L_x_9330:
[----:B------:R-:W-:Y:S05]  /*15170*/  BSYNC B0 ;  /* 0x0000000000007941 */ /* 0x000fea0003800000 */
.L_x_9329:
        /* <DEDUP_REMOVED lines=9> */
.L_x_9331:
        /* <DEDUP_REMOVED lines=12> */
.L_x_9332:
        /* <DEDUP_REMOVED lines=13> */
.L_x_9333:
[----:B------:R-:W-:Y:S01]  /*153a0*/  MOV R13, R24 ;  /* 0x00000018000d7202 */ /* 0x000fe20000000f00 */
[----:B------:R-:W-:Y:S02]  /*153b0*/  IMAD.MOV.U32 R12, RZ, RZ, 0x2 ;  /* 0x00000002ff0c7424 */ /* 0x000fe400078e00ff */
[----:B------:R-:W-:-:S07]  /*153c0*/  IMAD.MOV.U32 R10, RZ, RZ, R14 ;  /* 0x000000ffff0a7224 */ /* 0x000fce00078e000e */
[----:B------:R-:W-:Y:S05]  /*153d0*/  WARPSYNC.COLLECTIVE R15, `(.L_x_9334) ;  /* 0x000000000f087348 */ /* 0x000fea0003c00000 */
[----:B------:R0:W1:Y:S02]  /*153e0*/  SHFL.IDX P6, R14, R13, R12, R11 ;  /* 0x0000000c0d0e7389 */ /* 0x00006400000c000b */
[----:B01----:R-:W-:Y:S01]  /*153f0*/  ENDCOLLECTIVE ;  /* 0x000000000000791b */ /* 0x003fe20003800000 */
.L_x_9334:
        /* <DEDUP_REMOVED lines=14> */
.L_x_9335:
[----:B------:R-:W-:Y:S01]  /*154e0*/  IMAD.MOV.U32 R13, RZ, RZ, R24 ;  /* 0x000000ffff0d7224 */ /* 0x000fe200078e0018 */
[----:B------:R-:W-:Y:S02]  /*154f0*/  MOV R12, 0x3 ;  /* 0x00000003000c7802 */ /* 0x000fe40000000f00 */
[----:B------:R-:W-:-:S13]  /*15500*/  IADD3 R2, P2, R14, R5, RZ ;  /* 0x000000050e027210 */ /* 0x000fda0007f5e0ff */
[----:B------:R-:W-:Y:S05]  /*15510*/  WARPSYNC.COLLECTIVE R15, `(.L_x_9336) ;  /* 0x000000000f087348 */ /* 0x000fea0003c00000 */
[----:B------:R0:W1:Y:S02]  /*15520*/  SHFL.IDX P6, R14, R13, R12, R11 ;  /* 0x0000000c0d0e7389 */ /* 0x00006400000c000b */
[----:B01----:R-:W-:Y:S01]  /*15530*/  ENDCOLLECTIVE ;  /* 0x000000000000791b */ /* 0x003fe20003800000 */
.L_x_9336:
        /* <DEDUP_REMOVED lines=13> */
.L_x_9337:
[----:B------:R-:W-:Y:S02]  /*15610*/  IMAD.MOV.U32 R13, RZ, RZ, R24 ;  /* 0x000000ffff0d7224 */ /* 0x000fe400078e0018 */
[----:B------:R-:W-:Y:S01]  /*15620*/  IMAD.MOV.U32 R12, RZ, RZ, 0x4 ;  /* 0x00000004ff0c7424 */ /* 0x000fe200078e00ff */
[----:B------:R-:W-:-:S13]  /*15630*/  IADD3 R2, P2, R14, R5, RZ ;  /* 0x000000050e027210 */ /* 0x000fda0007f5e0ff */
[----:B------:R-:W-:Y:S05]  /*15640*/  WARPSYNC.COLLECTIVE R15, `(.L_x_9338) ;  /* 0x000000000f087348 */ /* 0x000fea0003c00000 */
[----:B------:R0:W1:Y:S02]  /*15650*/  SHFL.IDX P6, R14, R13, R12, R11 ;  /* 0x0000000c0d0e7389 */ /* 0x00006400000c000b */
[----:B01----:R-:W-:Y:S01]  /*15660*/  ENDCOLLECTIVE ;  /* 0x000000000000791b */ /* 0x003fe20003800000 */
.L_x_9338:
        /* <DEDUP_REMOVED lines=8> */
[----:B------:R-:W-:Y:S01]  /*156f0*/  IMAD.MOV.U32 R13, RZ, RZ, R23 ;  /* 0x000000ffff0d7224 */ /* 0x000fe200078e0017 */
[----:B------:R-:W-:-:S11]  /*15700*/  MOV R8, R14 ;  /* 0x0000000e00087202 */ /* 0x000fd60000000f00 */
[----:B0-----:R-:W-:Y:S05]  /*15710*/  WARPSYNC.COLLECTIVE R15, `(.L_x_9339) ;  /* 0x000000000f087348 */ /* 0x001fea0003c00000 */
[----:B------:R1:W2:Y:S02]  /*15720*/  SHFL.IDX P6, R14, R13, R12, R11 ;  /* 0x0000000c0d0e7389 */ /* 0x0002a400000c000b */
[----:B012---:R-:W-:Y:S01]  /*15730*/  ENDCOLLECTIVE ;  /* 0x000000000000791b */ /* 0x007fe20003800000 */
.L_x_9339:
[----:B------:R-:W-:Y:S02]  /*15740*/  IMAD.MOV.U32 R13, RZ, RZ, R24 ;  /* 0x000000ffff0d7224 */ /* 0x000fe400078e0018 */
[----:B------:R-:W-:Y:S02]  /*15750*/  IMAD.MOV.U32 R12, RZ, RZ, 0x5 ;  /* 0x00000005ff0c7424 */ /* 0x000fe400078e00ff */
[----:B------:R-:W-:-:S07]  /*15760*/  IMAD.MOV.U32 R10, RZ, RZ, R14 ;  /* 0x000000ffff0a7224 */ /* 0x000fce00078e000e */
[----:B------:R-:W-:Y:S05]  /*15770*/  WARPSYNC.COLLECTIVE R15, `(.L_x_9340) ;  /* 0x000000000f087348 */ /* 0x000fea0003c00000 */
[----:B------:R0:W1:Y:S02]  /*15780*/  SHFL.IDX P6, R14, R13, R12, R11 ;  /* 0x0000000c0d0e7389 */ /* 0x00006400000c000b */
[----:B01----:R-:W-:Y:S01]  /*15790*/  ENDCOLLECTIVE ;  /* 0x000000000000791b */ /* 0x003fe20003800000 */
.L_x_9340:
        /* <DEDUP_REMOVED lines=9> */
[----:B------:R-:W-:Y:S02]  /*15830*/  ISETP.LT.OR P4, PT, R6, 0x51, P0 ;  /* 0x000000510600780c */ /* 0x000fe40000781670 */
[----:B------:R-:W-:-:S11]  /*15840*/  MOV R7, R14 ;  /* 0x0000000e00077202 */ /* 0x000fd60000000f00 */
[----:B0-----:R-:W-:Y:S05]  /*15850*/  WARPSYNC.COLLECTIVE R15, `(.L_x_9341) ;  /* 0x000000000f087348 */ /* 0x001fea0003c00000 */
[----:B------:R1:W2:Y:S02]  /*15860*/  SHFL.IDX P6, R14, R13, R12, R11 ;  /* 0x0000000c0d0e7389 */ /* 0x0002a400000c000b */
[----:B012---:R-:W-:Y:S01]  /*15870*/  ENDCOLLECTIVE ;  /* 0x000000000000791b */ /* 0x007fe20003800000 */
.L_x_9341:
[----:B------:R-:W-:Y:S02]  /*15880*/  IMAD.MOV.U32 R13, RZ, RZ, R24 ;  /* 0x000000ffff0d7224 */ /* 0x000fe400078e0018 */
[----:B------:R-:W-:Y:S01]  /*15890*/  IMAD.MOV.U32 R12, RZ, RZ, 0x6 ;  /* 0x00000006ff0c7424 */ /* 0x000fe200078e00ff */
[----:B------:R-:W-:-:S13]  /*158a0*/  IADD3 R2, P2, R14, R5, RZ ;  /* 0x000000050e027210 */ /* 0x000fda0007f5e0ff */
[----:B------:R-:W-:Y:S05]  /*158b0*/  WARPSYNC.COLLECTIVE R15, `(.L_x_9342) ;  /* 0x000000000f087348 */ /* 0x000fea0003c00000 */
[----:B------:R0:W1:Y:S02]  /*158c0*/  SHFL.IDX P6, R14, R13, R12, R11 ;  /* 0x0000000c0d0e7389 */ /* 0x00006400000c000b */
[----:B01----:R-:W-:Y:S01]  /*158d0*/  ENDCOLLECTIVE ;  /* 0x000000000000791b */ /* 0x003fe20003800000 */
.L_x_9342:
        /* <DEDUP_REMOVED lines=13> */
.L_x_9343:
[----:B------:R-:W-:Y:S02]  /*159b0*/  IMAD.MOV.U32 R13, RZ, RZ, R24 ;  /* 0x000000ffff0d7224 */ /* 0x000fe400078e0018 */
[----:B------:R-:W-:Y:S02]  /*159c0*/  IMAD.MOV.U32 R12, RZ, RZ, 0x7 ;  /* 0x00000007ff0c7424 */ /* 0x000fe400078e00ff */
[----:B------:R-:W-:-:S07]  /*159d0*/  IMAD.MOV.U32 R10, RZ, RZ, R14 ;  /* 0x000000ffff0a7224 */ /* 0x000fce00078e000e */
[----:B------:R-:W-:Y:S05]  /*159e0*/  WARPSYNC.COLLECTIVE R15, `(.L_x_9344) ;  /* 0x000000000f087348 */ /* 0x000fea0003c00000 */
[----:B------:R0:W1:Y:S02]  /*159f0*/  SHFL.IDX P6, R14, R13, R12, R11 ;  /* 0x0000000c0d0e7389 */ /* 0x00006400000c000b */
[----:B01----:R-:W-:Y:S01]  /*15a00*/  ENDCOLLECTIVE ;  /* 0x000000000000791b */ /* 0x003fe20003800000 */
.L_x_9344:
        /* <DEDUP_REMOVED lines=12> */
.L_x_9345:
[----:B------:R-:W-:Y:S05]  /*15ad0*/  BRA `(.L_x_9346) ;  /* 0xffffffb400b87947 */ /* 0x000fea000383ffff */
.L_x_9224:
        /* <DEDUP_REMOVED lines=8> */
.L_x_9348:
[----:B------:R-:W-:Y:S05]  /*15b60*/  BSYNC B0 ;  /* 0x0000000000007941 */ /* 0x000fea0003800000 */
.L_x_9347:
        /* <DEDUP_REMOVED lines=9> */
.L_x_9349:
[----:B------:R-:W-:Y:S02]  /*15c00*/  ULDC UR4, c[0x0][0xc3c] ;  /* 0x00030f0000047ab9 */ /* 0x000fe40000000800 */
[----:B------:R-:W-:-:S13]  /*15c10*/  ISETP.GE.OR P1, PT, R7, UR4, !P0 ;  /* 0x0000000407007c0c */ /* 0x000fda000c726670 */
[----:B------:R-:W0:Y:S01]  /*15c20*/  @!P1 LDC.64 R2, c[0x0][0xc80] ;  /* 0x00032000ff029b82 */ /* 0x000e220000000a00 */
[----:B------:R-:W-:Y:S01]  /*15c30*/  MOV R4, RZ ;  /* 0x000000ff00047202 */ /* 0x000fe20000000f00 */
        /* <DEDUP_REMOVED lines=14> */
.L_x_9350:
[----:B------:R-:W-:Y:S02]  /*15d20*/  MOV R12, 0x2 ;  /* 0x00000002000c7802 */ /* 0x000fe40000000f00 */
[----:B------:R-:W-:-:S05]  /*15d30*/  SEL R7, R14, RZ, P1 ;  /* 0x000000ff0e077207 */ /* 0x000fca0000800000 */
[----:B------:R-:W-:-:S04]  /*15d40*/  IMAD.IADD R6, R4, 0x1, R7 ;  /* 0x0000000104067824 */ /* 0x000fc800078e0207 */
[----:B------:R-:W-:-:S07]  /*15d50*/  IMAD.MOV.U32 R13, RZ, RZ, R6 ;  /* 0x000000ffff0d7224 */ /* 0x000fce00078e0006 */
[----:B------:R-:W-:Y:S05]  /*15d60*/  WARPSYNC.COLLECTIVE R15, `(.L_x_9351) ;  /* 0x000000000f087348 */ /* 0x000fea0003c00000 */
[----:B------:R0:W1:Y:S02]  /*15d70*/  SHFL.UP P6, R14, R13, R12, R11 ;  /* 0x0400000c0d0e7389 */ /* 0x00006400000c000b */
[----:B01----:R-:W-:Y:S01]  /*15d80*/  ENDCOLLECTIVE ;  /* 0x000000000000791b */ /* 0x003fe20003800000 */
.L_x_9351:
[----:B------:R-:W-:Y:S01]  /*15d90*/  IMAD.MOV.U32 R12, RZ, RZ, 0x4 ;  /* 0x00000004ff0c7424 */ /* 0x000fe200078e00ff */
[----:B------:R-:W-:-:S05]  /*15da0*/  SEL R7, R14, RZ, P2 ;  /* 0x000000ff0e077207 */ /* 0x000fca0001000000 */
[----:B------:R-:W-:-:S04]  /*15db0*/  IMAD.IADD R7, R6, 0x1, R7 ;  /* 0x0000000106077824 */ /* 0x000fc800078e0207 */
[----:B------:R-:W-:-:S07]  /*15dc0*/  IMAD.MOV.U32 R13, RZ, RZ, R7 ;  /* 0x000000ffff0d7224 */ /* 0x000fce00078e0007 */
[----:B------:R-:W-:Y:S05]  /*15dd0*/  WARPSYNC.COLLECTIVE R15, `(.L_x_9352) ;  /* 0x000000000f087348 */ /* 0x000fea0003c00000 */
[----:B------:R0:W1:Y:S02]  /*15de0*/  SHFL.UP P6, R14, R13, R12, R11 ;  /* 0x0400000c0d0e7389 */ /* 0x00006400000c000b */
[----:B01----:R-:W-:Y:S01]  /*15df0*/  ENDCOLLECTIVE ;  /* 0x000000000000791b */ /* 0x003fe20003800000 */
.L_x_9352:
[----:B------:R-:W-:Y:S02]  /*15e00*/  MOV R12, 0x8 ;  /* 0x00000008000c7802 */ /* 0x000fe40000000f00 */
[----:B------:R-:W-:-:S05]  /*15e10*/  SEL R2, R14, RZ, P3 ;  /* 0x000000ff0e027207 */ /* 0x000fca0001800000 */
[----:B------:R-:W-:-:S04]  /*15e20*/  IMAD.IADD R2, R7, 0x1, R2 ;  /* 0x0000000107027824 */ /* 0x000fc800078e0202 */
[----:B------:R-:W-:-:S07]  /*15e30*/  IMAD.MOV.U32 R13, RZ, RZ, R2 ;  /* 0x000000ffff0d7224 */ /* 0x000fce00078e0002 */
[----:B------:R-:W-:Y:S05]  /*15e40*/  WARPSYNC.COLLECTIVE R15, `(.L_x_9353) ;  /* 0x000000000f087348 */ /* 0x000fea0003c00000 */
[----:B------:R0:W1:Y:S02]  /*15e50*/  SHFL.UP P6, R14, R13, R12, R11 ;  /* 0x0400000c0d0e7389 */ /* 0x00006400000c000b */
[----:B01----:R-:W-:Y:S01]  /*15e60*/  ENDCOLLECTIVE ;  /* 0x000000000000791b */ /* 0x003fe20003800000 */
.L_x_9353:
[----:B------:R-:W-:Y:S01]  /*15e70*/  IMAD.MOV.U32 R12, RZ, RZ, 0x10 ;  /* 0x00000010ff0c7424 */ /* 0x000fe200078e00ff */
[----:B------:R-:W-:-:S05]  /*15e80*/  SEL R3, R14, RZ, P4 ;  /* 0x000000ff0e037207 */ /* 0x000fca0002000000 */
[----:B------:R-:W-:-:S04]  /*15e90*/  IMAD.IADD R3, R2, 0x1, R3 ;  /* 0x0000000102037824 */ /* 0x000fc800078e0203 */
[----:B------:R-:W-:-:S07]  /*15ea0*/  IMAD.MOV.U32 R13, RZ, RZ, R3 ;  /* 0x000000ffff0d7224 */ /* 0x000fce00078e0003 */
[----:B------:R-:W-:Y:S05]  /*15eb0*/  WARPSYNC.COLLECTIVE R15, `(.L_x_9354) ;  /* 0x000000000f087348 */ /* 0x000fea0003c00000 */
[----:B------:R0:W1:Y:S02]  /*15ec0*/  SHFL.UP P6, R14, R13, R12, R11 ;  /* 0x0400000c0d0e7389 */ /* 0x00006400000c000b */
[----:B01----:R-:W-:Y:S01]  /*15ed0*/  ENDCOLLECTIVE ;  /* 0x000000000000791b */ /* 0x003fe20003800000 */
.L_x_9354:
        /* <DEDUP_REMOVED lines=8> */
.L_x_9355:
[----:B------:R-:W-:Y:S05]  /*15f60*/  BRA `(.L_x_9356) ;  /* 0xffffffb400c47947 */ /* 0x000fea000383ffff */
.L_x_9229:
        /* <DEDUP_REMOVED lines=8> */
.L_x_9358:
[----:B------:R-:W-:Y:S05]  /*15ff0*/  BSYNC B0 ;  /* 0x0000000000007941 */ /* 0x000fea0003800000 */
.L_x_9357:
[----:B------:R-:W-:Y:S01]  /*16000*/  SEL R13, R14, RZ, P1 ;  /* 0x000000ff0e0d7207 */ /* 0x000fe20000800000 */
[----:B------:R-:W-:Y:S02]  /*16010*/  IMAD.MOV.U32 R12, RZ, RZ, 0x2 ;  /* 0x00000002ff0c7424 */ /* 0x000fe400078e00ff */
[----:B------:R-:W-:Y:S01]  /*16020*/  IMAD.MOV.U32 R11, RZ, RZ, RZ ;  /* 0x000000ffff0b7224 */ /* 0x000fe200078e00ff */
[----:B------:R-:W-:Y:S01]  /*16030*/  IADD3 R13, R4, R13, RZ ;  /* 0x0000000d040d7210 */ /* 0x000fe20007ffe0ff */
[----:B------:R-:W-:-:S07]  /*16040*/  IMAD.MOV.U32 R15, RZ, RZ, -0x1 ;  /* 0xffffffffff0f7424 */ /* 0x000fce00078e00ff */
[----:B------:R-:W-:Y:S05]  /*16050*/  WARPSYNC.COLLECTIVE R15, `(.L_x_9359) ;  /* 0x000000000f087348 */ /* 0x000fea0003c00000 */
[----:B------:R0:W1:Y:S02]  /*16060*/  SHFL.UP P6, R14, R13, R12, R11 ;  /* 0x0400000c0d0e7389 */ /* 0x00006400000c000b */
[----:B01----:R-:W-:Y:S01]  /*16070*/  ENDCOLLECTIVE ;  /* 0x000000000000791b */ /* 0x003fe20003800000 */
.L_x_9359:
[----:B------:R-:W-:Y:S02]  /*16080*/  MOV R12, 0x4 ;  /* 0x00000004000c7802 */ /* 0x000fe40000000f00 */
[----:B------:R-:W-:-:S05]  /*16090*/  SEL R0, R14, RZ, P2 ;  /* 0x000000ff0e007207 */ /* 0x000fca0001000000 */
[----:B------:R-:W-:-:S04]  /*160a0*/  IMAD.IADD R0, R13, 0x1, R0 ;  /* 0x000000010d007824 */ /* 0x000fc800078e0200 */
[----:B------:R-:W-:-:S07]  /*160b0*/  IMAD.MOV.U32 R13, RZ, RZ, R0 ;  /* 0x000000ffff0d7224 */ /* 0x000fce00078e0000 */
[----:B------:R-:W-:Y:S05]  /*160c0*/  WARPSYNC.COLLECTIVE R15, `(.L_x_9360) ;  /* 0x000000000f087348 */ /* 0x000fea0003c00000 */
[----:B------:R0:W1:Y:S02]  /*160d0*/  SHFL.UP P6, R14, R13, R12, R11 ;  /* 0x0400000c0d0e7389 */ /* 0x00006400000c000b */
[----:B01----:R-:W-:Y:S01]  /*160e0*/  ENDCOLLECTIVE ;  /* 0x000000000000791b */ /* 0x003fe20003800000 */
.L_x_9360:
[----:B------:R-:W-:Y:S01]  /*160f0*/  IMAD.MOV.U32 R12, RZ, RZ, 0x8 ;  /* 0x00000008ff0c7424 */ /* 0x000fe200078e00ff */
[----:B------:R-:W-:-:S05]  /*16100*/  SEL R3, R14, RZ, P3 ;  /* 0x000000ff0e037207 */ /* 0x000fca0001800000 */
[----:B------:R-:W-:-:S04]  /*16110*/  IMAD.IADD R2, R0, 0x1, R3 ;  /* 0x0000000100027824 */ /* 0x000fc800078e0203 */
[----:B------:R-:W-:-:S07]  /*16120*/  IMAD.MOV.U32 R13, RZ, RZ, R2 ;  /* 0x000000ffff0d7224 */ /* 0x000fce00078e0002 */
[----:B------:R-:W-:Y:S05]  /*16130*/  WARPSYNC.COLLECTIVE R15, `(.L_x_9361) ;  /* 0x000000000f087348 */ /* 0x000fea0003c00000 */
[----:B------:R0:W1:Y:S02]  /*16140*/  SHFL.UP P6, R14, R13, R12, R11 ;  /* 0x0400000c0d0e7389 */ /* 0x00006400000c000b */
[----:B01----:R-:W-:Y:S01]  /*16150*/  ENDCOLLECTIVE ;  /* 0x000000000000791b */ /* 0x003fe20003800000 */
.L_x_9361:
[----:B------:R-:W-:Y:S02]  /*16160*/  MOV R12, 0x10 ;  /* 0x00000010000c7802 */ /* 0x000fe40000000f00 */
[----:B------:R-:W-:-:S05]  /*16170*/  SEL R3, R14, RZ, P4 ;  /* 0x000000ff0e037207 */ /* 0x000fca0002000000 */
[----:B------:R-:W-:-:S04]  /*16180*/  IMAD.IADD R3, R2, 0x1, R3 ;  /* 0x0000000102037824 */ /* 0x000fc800078e0203 */
[----:B------:R-:W-:-:S07]  /*16190*/  IMAD.MOV.U32 R13, RZ, RZ, R3 ;  /* 0x000000ffff0d7224 */ /* 0x000fce00078e0003 */
[----:B------:R-:W-:Y:S05]  /*161a0*/  WARPSYNC.COLLECTIVE R15, `(.L_x_9362) ;  /* 0x000000000f087348 */ /* 0x000fea0003c00000 */
[----:B------:R0:W1:Y:S02]  /*161b0*/  SHFL.UP P6, R14, R13, R12, R11 ;  /* 0x0400000c0d0e7389 */ /* 0x00006400000c000b */
[----:B01----:R-:W-:Y:S01]  /*161c0*/  ENDCOLLECTIVE ;  /* 0x000000000000791b */ /* 0x003fe20003800000 */
.L_x_9362:
        /* <DEDUP_REMOVED lines=8> */
.L_x_9363:
[----:B------:R-:W-:Y:S05]  /*16250*/  BRA `(.L_x_9364) ;  /* 0xffffffb400a47947 */ /* 0x000fea000383ffff */
.L_x_9231:
[----:B------:R-:W-:Y:S01]  /*16260*/  BSSY B0, `(.L_x_9365) ;  /* 0x0000006000007945 */ /* 0x000fe20003800000 */
[----:B------:R-:W-:Y:S01]  /*16270*/  PLOP3.LUT P6, PT, P6, PT, PT, 0x8, 0x0 ;  /* 0x000000000000781c */ /* 0x000fe200037ce170 */
[----:B------:R-:W-:-:S12]  /*16280*/  IMAD.MOV.U32 R15, RZ, RZ, -0x1 ;  /* 0xffffffffff0f7424 */ /* 0x000fd800078e00ff */
[----:B0-----:R-:W-:Y:S05]  /*16290*/  WARPSYNC.COLLECTIVE R15, `(.L_x_9366) ;  /* 0x000000000f087348 */ /* 0x001fea0003c00000 */
[----:B------:R-:W-:Y:S01]  /*162a0*/  VOTE.ANY R14, PT, P6 ;  /* 0x00000000000e7806 */ /* 0x000fe200030e0100 */
[----:B0-----:R-:W-:Y:S06]  /*162b0*/  ENDCOLLECTIVE ;  /* 0x000000000000791b */ /* 0x001fec0003800000 */
.L_x_9366:
[----:B------:R-:W-:Y:S05]  /*162c0*/  BSYNC B0 ;  /* 0x0000000000007941 */ /* 0x000fea0003800000 */
.L_x_9365:
        /* <DEDUP_REMOVED lines=9> */
.L_x_9367:
[----:B------:R-:W-:Y:S01]  /*16360*/  MOV R4, R14 ;  /* 0x0000000e00047202 */ /* 0x000fe20000000f00 */
[----:B------:R-:W-:Y:S06]  /*16370*/  BRA `(.L_x_9368) ;  /* 0xffffffb400947947 */ /* 0x000fec000383ffff */
.L_x_9233:
[----:B------:R-:W-:Y:S01]  /*16380*/  BSSY B0, `(.L_x_9369) ;  /* 0x0000007000007945 */ /* 0x000fe20003800000 */
[----:B------:R-:W-:Y:S02]  /*16390*/  IMAD.MOV.U32 R13, RZ, RZ, R6 ;  /* 0x000000ffff0d7224 */ /* 0x000fe400078e0006 */
[----:B------:R-:W-:Y:S02]  /*163a0*/  IMAD.MOV.U32 R11, RZ, RZ, 0x1f ;  /* 0x0000001fff0b7424 */ /* 0x000fe400078e00ff */
[----:B------:R-:W-:-:S07]  /*163b0*/  IMAD.MOV.U32 R15, RZ, RZ, -0x1 ;  /* 0xffffffffff0f7424 */ /* 0x000fce00078e00ff */
[----:B012---:R-:W-:Y:S05]  /*163c0*/  WARPSYNC.COLLECTIVE R15, `(.L_x_9370) ;  /* 0x000000000f087348 */ /* 0x007fea0003c00000 */
[----:B------:R3:W4:Y:S02]  /*163d0*/  SHFL.IDX P6, R14, R13, R12, R11 ;  /* 0x0000000c0d0e7389 */ /* 0x00072400000c000b */
[----:B01234-:R-:W-:Y:S01]  /*163e0*/  ENDCOLLECTIVE ;  /* 0x000000000000791b */ /* 0x01ffe20003800000 */
.L_x_9370:
[----:B------:R-:W-:Y:S05]  /*163f0*/  BSYNC B0 ;  /* 0x0000000000007941 */ /* 0x000fea0003800000 */
.L_x_9369:
[----:B------:R-:W-:Y:S05]  /*16400*/  BRA `(.L_x_9232) ;  /* 0xffffffb4008c7947 */ /* 0x000fea000383ffff */
.L_x_9237:
[----:B0-----:R0:W3:Y:S02]  /*16410*/  SYNCS.PHASECHK.TRANS64.TRYWAIT P0, [R4+URZ+0x28820], R0 ;  /* 0x02882000040075a7 */ /* 0x0010e4000800017f */
[----:B---3--:R-:W-:Y:S05]  /*16420*/  @!P0 NANOSLEEP.SYNCS 0x989680 ;  /* 0x009896800000895d */ /* 0x008fea0003900000 */
[----:B------:R-:W3:Y:S02]  /*16430*/  @!P0 SYNCS.PHASECHK.TRANS64 P0, [R4+URZ+0x28820], R0 ;  /* 0x02882000040085a7 */ /* 0x000ee4000800007f */
[----:B---3--:R-:W-:Y:S05]  /*16440*/  @!P0 BRA `(.L_x_9237) ;  /* 0xfffffffc00f08947 */ /* 0x008fea000383ffff */
[----:B------:R-:W-:Y:S05]  /*16450*/  BRA `(.L_x_9371) ;  /* 0xffffffbc00047947 */ /* 0x000fea000383ffff */
.L_x_9238:
        /* <DEDUP_REMOVED lines=11> */
.L_x_9373:
[----:B------:R-:W-:Y:S05]  /*16510*/  BSYNC B0 ;  /* 0x0000000000007941 */ /* 0x000fea0003800000 */
.L_x_9372:
[----:B------:R-:W-:Y:S05]  /*16520*/  BRA `(.L_x_9374) ;  /* 0xffffffb800ec7947 */ /* 0x000fea000383ffff */
.L_x_9241:
[----:B------:R-:W-:Y:S01]  /*16530*/  BSSY B1, `(.L_x_9375) ;  /* 0x0000006000017945 */ /* 0x000fe20003800000 */
[----:B------:R-:W-:-:S07]  /*16540*/  IMAD.MOV.U32 R15, RZ, RZ, -0x1 ;  /* 0xffffffffff0f7424 */ /* 0x000fce00078e00ff */
[----:B012---:R-:W-:Y:S05]  /*16550*/  WARPSYNC.COLLECTIVE R15, `(.L_x_9376) ;  /* 0x000000000f0c7348 */ /* 0x007fea0003c00000 */
[----:B------:R-:W-:Y:S02]  /*16560*/  ELECT P6, UR62, PT ;  /* 0x00000000003e782f */ /* 0x000fe400038c0000 */
[----:B------:R-:W-:Y:S01]  /*16570*/  MOV R14, UR62 ;  /* 0x0000003e000e7c02 */ /* 0x000fe20008000f00 */
[----:B012---:R-:W-:Y:S10]  /*16580*/  ENDCOLLECTIVE ;  /* 0x000000000000791b */ /* 0x007ff40003800000 */
.L_x_9376:
[----:B------:R-:W-:Y:S05]  /*16590*/  BSYNC B1 ;  /* 0x0000000000017941 */ /* 0x000fea0003800000 */
.L_x_9375:
[----:B------:R-:W-:Y:S05]  /*165a0*/  BRA `(.L_x_9377) ;  /* 0xffffffb800e47947 */ /* 0x000fea000383ffff */
.L_x_9243:
[----:B0-----:R0:W3:Y:S02]  /*165b0*/  SYNCS.PHASECHK.TRANS64.TRYWAIT P1, [R5+URZ+0x28840], R0 ;  /* 0x02884000050075a7 */ /* 0x0010e4000802017f */
[----:B---3--:R-:W-:Y:S05]  /*165c0*/  @!P1 NANOSLEEP.SYNCS 0x989680 ;  /* 0x009896800000995d */ /* 0x008fea0003900000 */
[----:B------:R-:W3:Y:S02]  /*165d0*/  @!P1 SYNCS.PHASECHK.TRANS64 P1, [R5+URZ+0x28840], R0 ;  /* 0x02884000050095a7 */ /* 0x000ee4000802007f */
[----:B---3--:R-:W-:Y:S05]  /*165e0*/  @!P1 BRA `(.L_x_9243) ;  /* 0xfffffffc00f09947 */ /* 0x008fea000383ffff */
[----:B------:R-:W-:Y:S05]  /*165f0*/  BRA `(.L_x_9378) ;  /* 0xffffffbc00047947 */ /* 0x000fea000383ffff */
.L_x_9245:
[----:B---3--:R3:W4:Y:S02]  /*16600*/  SYNCS.PHASECHK.TRANS64.TRYWAIT P1, [R25+URZ+0x28840], R2 ;  /* 0x02884002190075a7 */ /* 0x008724000802017f */
[----:B----4-:R-:W-:Y:S05]  /*16610*/  @!P1 NANOSLEEP.SYNCS 0x989680 ;  /* 0x009896800000995d */ /* 0x010fea0003900000 */
[----:B------:R-:W4:Y:S02]  /*16620*/  @!P1 SYNCS.PHASECHK.TRANS64 P1, [R25+URZ+0x28840], R2 ;  /* 0x02884002190095a7 */ /* 0x000f24000802007f */
[----:B----4-:R-:W-:Y:S05]  /*16630*/  @!P1 BRA `(.L_x_9245) ;  /* 0xfffffffc00f09947 */ /* 0x010fea000383ffff */
[----:B------:R-:W-:Y:S05]  /*16640*/  BRA `(.L_x_9379) ;  /* 0xffffffbc00107947 */ /* 0x000fea000383ffff */
.L_x_9247:
[----:B----4-:R4:W0:Y:S02]  /*16650*/  SYNCS.PHASECHK.TRANS64.TRYWAIT P1, [R5+URZ+0x28860], R0 ;  /* 0x02886000050075a7 */ /* 0x010824000802017f */
[----:B0-----:R-:W-:Y:S05]  /*16660*/  @!P1 NANOSLEEP.SYNCS 0x989680 ;  /* 0x009896800000995d */ /* 0x001fea0003900000 */
[----:B------:R-:W0:Y:S02]  /*16670*/  @!P1 SYNCS.PHASECHK.TRANS64 P1, [R5+URZ+0x28860], R0 ;  /* 0x02886000050095a7 */ /* 0x000e24000802007f */
[----:B0-----:R-:W-:Y:S05]  /*16680*/  @!P1 BRA `(.L_x_9247) ;  /* 0xfffffffc00f09947 */ /* 0x001fea000383ffff */
[----:B------:R-:W-:Y:S05]  /*16690*/  BRA `(.L_x_9380) ;  /* 0xffffffbc000c7947 */ /* 0x000fea000383ffff */
.L_x_9381:
        /* <DEDUP_REMOVED lines=14> */
.L_x_15851:


//--------------------- .text._ZN7cutlass13device_kernelIN5flash11enable_sm90INS1_16FlashAttnFwdSm90INS1_25CollectiveMainloopFwdSm90ILi2EN4cute5tupleIJNS5_1CILi1EEES8_S8_EEENS6_IJNS7_ILi128EEESA_SA_EEELi128ENS_10bfloat16_tEfNS_4arch4Sm90ELb1ELb0ELb1ELb1ELb1ELb1ELb0ELb1ELb1ELb1ELb0ELb0EEENS1_21CollectiveEpilogueFwdISB_S9_SC_SE_Li256ELb1ELb1ELb0ELb0EEENS1_36VarlenDynamicPersistentTileSchedulerILi128ELi128ELi256ELi128ELb0ELb1ELb1ELb1ELb1ELb1EEEEEEEEEvNT_6ParamsE --------------------------
	.section	.text._ZN7cutlass13device_kernelIN5flash11enable_sm90INS1_16FlashAttnFwdSm90INS1_25CollectiveMainloopFwdSm90ILi2EN4cute5tupleIJNS5_1CILi1EEES8_S8_EEENS6_IJNS7_ILi128EEESA_SA_EEELi128ENS_10bfloat16_tEfNS_4arch4Sm90ELb1ELb0ELb1ELb1ELb1ELb1ELb0ELb1ELb1ELb1ELb0ELb0EEENS1_21CollectiveEpilogueFwdISB_S9_SC_SE_Li256ELb1ELb1ELb0ELb0EEENS1_36VarlenDynamicPersistentTileSchedulerILi128ELi128ELi256ELi128ELb0ELb1ELb1ELb1ELb1ELb1EEEEEEEEEvNT_6ParamsE,"ax",@progbits
	.align	128
.text._ZN7cutlass13device_kernelIN5flash11enable_sm90INS1_16FlashAttnFwdSm90INS1_25CollectiveMainloopFwdSm90ILi2EN4cute5tupleIJNS5_1CILi1EEES8_S8_EEENS6_IJNS7_ILi128EEESA_SA_EEELi128ENS_10bfloat16_tEfNS_4arch4Sm90ELb1ELb0ELb1ELb1ELb1ELb1ELb0ELb1ELb1ELb1ELb0ELb0EEENS1_21CollectiveEpilogueFwdISB_S9_SC_SE_Li256ELb1ELb1ELb0ELb0EEENS1_36VarlenDynamicPersistentTileSchedulerILi128ELi128ELi256ELi128ELb0ELb1ELb1ELb1ELb1ELb1EEEEEEEEEvNT_6ParamsE:
        .type           _ZN7cutlass13device_kernelIN5flash11enable_sm90INS1_16FlashAttnFwdSm90INS1_25CollectiveMainloopFwdSm90ILi2EN4cute5tupleIJNS5_1CILi1EEES8_S8_EEENS6_IJNS7_ILi128EEESA_SA_EEELi128ENS_10bfloat16_tEfNS_4arch4Sm90ELb1ELb0ELb1ELb1ELb1ELb1ELb0ELb1ELb1ELb1ELb0ELb0EEENS1_21CollectiveEpilogueFwdISB_S9_SC_SE_Li256ELb1ELb1ELb0ELb0EEENS1_36VarlenDynamicPersistentTileSchedulerILi128ELi128ELi256ELi128ELb0ELb1ELb1ELb1ELb1ELb1EEEEEEEEEvNT_6ParamsE,@function
        .size           _ZN7cutlass13device_kernelIN5flash11enable_sm90INS1_16FlashAttnFwdSm90INS1_25CollectiveMainloopFwdSm90ILi2EN4cute5tupleIJNS5_1CILi1EEES8_S8_EEENS6_IJNS7_ILi128EEESA_SA_EEELi128ENS_10bfloat16_tEfNS_4arch4Sm90ELb1ELb0ELb1ELb1ELb1ELb1ELb0ELb1ELb1ELb1ELb0ELb0EEENS1_21CollectiveEpilogueFwdISB_S9_SC_SE_Li256ELb1ELb1ELb0ELb0EEENS1_36VarlenDynamicPersistentTileSchedulerILi128ELi128ELi256ELi128ELb0ELb1ELb1ELb1ELb1ELb1EEEEEEEEEvNT_6ParamsE,(.L_x_15852 - _ZN7cutlass13device_kernelIN5flash11enable_sm90INS1_16FlashAttnFwdSm90INS1_25CollectiveMainloopFwdSm90ILi2EN4cute5tupleIJNS5_1CILi1EEES8_S8_EEENS6_IJNS7_ILi128EEESA_SA_EEELi128ENS_10bfloat16_tEfNS_4arch4Sm90ELb1ELb0ELb1ELb1ELb1ELb1ELb0ELb1ELb1ELb1ELb0ELb0EEENS1_21CollectiveEpilogueFwdISB_S9_SC_SE_Li256ELb1ELb1ELb0ELb0EEENS1_36VarlenDynamicPersistentTileSchedulerILi128ELi128ELi256ELi128ELb0ELb1ELb1ELb1ELb1ELb1EEEEEEEEEvNT_6ParamsE)
        .other          _ZN7cutlass13device_kernelIN5flash11enable_sm90INS1_16FlashAttnFwdSm90INS1_25CollectiveMainloopFwdSm90ILi2EN4cute5tupleIJNS5_1CILi1EEES8_S8_EEENS6_IJNS7_ILi128EEESA_SA_EEELi128ENS_10bfloat16_tEfNS_4arch4Sm90ELb1ELb0ELb1ELb1ELb1ELb1ELb0ELb1ELb1ELb1ELb0ELb0EEENS1_21CollectiveEpilogueFwdISB_S9_SC_SE_Li256ELb1ELb1ELb0ELb0EEENS1_36VarlenDynamicPersistentTileSchedulerILi128ELi128ELi256ELi128ELb0ELb1ELb1ELb1ELb1ELb1EEEEEEEEEvNT_6ParamsE,@"STO_CUDA_ENTRY STV_DEFAULT"
_ZN7cutlass13device_kernelIN5flash11enable_sm90INS1_16FlashAttnFwdSm90INS1_25CollectiveMainloopFwdSm90ILi2EN4cute5tupleIJNS5_1CILi1EEES8_S8_EEENS6_IJNS7_ILi128EEESA_SA_EEELi128ENS_10bfloat16_tEfNS_4arch4Sm90ELb1ELb0ELb1ELb1ELb1ELb1ELb0ELb1ELb1ELb1ELb0ELb0EEENS1_21CollectiveEpilogueFwdISB_S9_SC_SE_Li256ELb1ELb1ELb0ELb0EEENS1_36VarlenDynamicPersistentTileSchedulerILi128ELi128ELi256ELi128ELb0ELb1ELb1ELb1ELb1ELb1EEEEEEEEEvNT_6ParamsE:
        /* <DEDUP_REMOVED lines=18> */
.L_x_9383:
[----:B------:R-:W-:Y:S05]  /*0120*/  BSYNC B0 ;  /* 0x0000000000007941 */ /* 0x000fea0003800000 */
.L_x_9382:
        /* <DEDUP_REMOVED lines=41> */
.L_x_9384:
        /* <DEDUP_REMOVED lines=22> */
.L_x_9385:
        /* <DEDUP_REMOVED lines=18> */
.L_x_9386:
        /* <DEDUP_REMOVED lines=22> */
.L_x_9387:
        /* <DEDUP_REMOVED lines=22> */
.L_x_9388:
        /* <DEDUP_REMOVED lines=8> */
.L_x_9391:
        /* <DEDUP_REMOVED lines=21> */
[----:B------:R-:W-:Y:S01]  /*0ad0*/  CS2R R188, SRZ ;  /* 0x0000000000bc7805 */ /* 0x000fe2000001ff00 */
[----:B------:R-:W-:Y:S01]  /*0ae0*/  IMAD.MOV.U32 R186, RZ, RZ, RZ ;  /* 0x000000ffffba7224 */ /* 0x000fe200078e00ff */
[----:B------:R-:W-:Y:S01]  /*0af0*/  SHF.R.S32.HI R3, RZ, 0x1f, R228 ;  /* 0x0000001fff037819 */ /* 0x000fe200000114e4 */
[----:B------:R-:W-:Y:S01]  /*0b00*/  ULOP3.LUT UR39, UR36, 0x1, URZ, 0xfc, !UPT ;  /* 0x0000000124277892 */ /* 0x000fe2000f8efc3f */
[----:B------:R-:W-:Y:S02]  /*0b10*/  UMOV UR37, URZ ;  /* 0x0000003f00257c82 */ /* 0x000fe40008000000 */
        /* <DEDUP_REMOVED lines=27> */
[----:B------:R-:W-:-:S02]  /*0cd0*/  SHF.R.S32.HI R4, RZ, 0x5, R4 ;  /* 0x00000005ff047819 */ /* 0x000fc40000011404 */
[----:B------:R-:W-:Y:S02]  /*0ce0*/  LOP3.LUT R0, R0, 0x1ffffffe, RZ, 0xc0, !PT ;  /* 0x1ffffffe00007812 */ /* 0x000fe400078ec0ff */
[----:B------:R-:W-:Y:S01]  /*0cf0*/  LEA.HI R2, R13, R13, RZ, 0x1 ;  /* 0x0000000d0d027211 */ /* 0x000fe200078f08ff */
[----:B------:R-:W-:Y:S01]  /*0d00*/  IMAD R4, R4, 0x10, R11 ;  /* 0x0000001004047824 */ /* 0x000fe200078e020b */
[----:B------:R-:W-:Y:S01]  /*0d10*/  LOP3.LUT R5, R5, 0x3fffffe, RZ, 0xc0, !PT ;  /* 0x03fffffe05057812 */ /* 0x000fe200078ec0ff */
[----:B------:R-:W-:Y:S01]  /*0d20*/  IMAD.IADD R0, R7, 0x1, -R0 ;  /* 0x0000000107007824 */ /* 0x000fe200078e0a00 */
[----:B------:R-:W-:Y:S02]  /*0d30*/  LOP3.LUT R2, R2, 0x1ffffffe, RZ, 0xc0, !PT ;  /* 0x1ffffffe02027812 */ /* 0x000fe400078ec0ff */
[----:B------:R-:W-:Y:S01]  /*0d40*/  IADD3 R5, R220, -R5, RZ ;  /* 0x80000005dc057210 */ /* 0x000fe20007ffe0ff */
[----:B------:R-:W-:Y:S01]  /*0d50*/  IMAD R222, R0, 0x8, R9 ;  /* 0x0000000800de7824 */ /* 0x000fe200078e0209 */
[----:B------:R-:W-:Y:S01]  /*0d60*/  LEA.HI R0, R3, R228, RZ, 0x6 ;  /* 0x000000e403007211 */ /* 0x000fe200078f30ff */
[----:B------:R-:W-:Y:S01]  /*0d70*/  IMAD.IADD R204, R13, 0x1, -R2 ;  /* 0x000000010dcc7824 */ /* 0x000fe200078e0a02 */
[----:B------:R-:W-:Y:S01]  /*0d80*/  LOP3.LUT R3, R187, 0xfffffff8, RZ, 0xc0, !PT ;  /* 0xfffffff8bb037812 */ /* 0x000fe200078ec0ff */
[----:B------:R-:W-:Y:S01]  /*0d90*/  IMAD R221, R5, 0x40, R4 ;  /* 0x0000004005dd7824 */ /* 0x000fe200078e0204 */
[----:B------:R-:W-:Y:S01]  /*0da0*/  SHF.R.S32.HI R187, RZ, 0x3, R187 ;  /* 0x00000003ffbb7819 */ /* 0x000fe200000114bb */
[----:B------:R-:W-:Y:S01]  /*0db0*/  IMAD.SHL.U32 R0, R0, 0x8, RZ ;  /* 0x0000000800007824 */ /* 0x000fe200078e00ff */
[----:B------:R-:W-:Y:S01]  /*0dc0*/  LOP3.LUT R6, R6, 0x7ffffffc, RZ, 0xc0, !PT ;  /* 0x7ffffffc06067812 */ /* 0x000fe200078ec0ff */
[----:B------:R-:W-:Y:S01]  /*0dd0*/  IMAD.IADD R206, R228, 0x1, -R3 ;  /* 0x00000001e4ce7824 */ /* 0x000fe200078e0a03 */
[----:B------:R-:W-:Y:S01]  /*0de0*/  SHF.R.S32.HI R223, RZ, 0x1f, R187 ;  /* 0x0000001fffdf7819 */ /* 0x000fe200000114bb */
[C---:B------:R-:W-:Y:S01]  /*0df0*/  IMAD.SHL.U32 R224, R187.reuse, 0x40, RZ ;  /* 0x00000040bbe07824 */ /* 0x040fe200078e00ff */
[----:B------:R-:W-:Y:S01]  /*0e00*/  LOP3.LUT R201, R0, 0xfffffe00, RZ, 0xc0, !PT ;  /* 0xfffffe0000c97812 */ /* 0x000fe200078ec0ff */
[C---:B------:R-:W-:Y:S01]  /*0e10*/  VIADD R219, R187.reuse, 0x20 ;  /* 0x00000020bbdb7836 */ /* 0x040fe20000000000 */
[----:B------:R-:W-:Y:S01]  /*0e20*/  SHF.L.U32 R16, R206, 0x3, RZ ;  /* 0x00000003ce107819 */ /* 0x000fe200000006ff */
[C---:B------:R-:W-:Y:S01]  /*0e30*/  VIADD R218, R187.reuse, 0x40 ;  /* 0x00000040bbda7836 */ /* 0x040fe20000000000 */
[----:B------:R-:W-:Y:S01]  /*0e40*/  LOP3.LUT R3, R224, 0x1c0, RZ, 0xc0, !PT ;  /* 0x000001c0e0037812 */ /* 0x000fe200078ec0ff */
[----:B------:R-:W-:Y:S01]  /*0e50*/  VIADD R217, R187, 0x60 ;  /* 0x00000060bbd97836 */ /* 0x000fe20000000000 */
[----:B------:R-:W-:Y:S01]  /*0e60*/  SHF.R.S32.HI R0, RZ, 0x1f, R219 ;  /* 0x0000001fff007819 */ /* 0x000fe200000114db */
[----:B------:R-:W-:Y:S01]  /*0e70*/  IMAD.SHL.U32 R196, R219, 0x40, RZ ;  /* 0x00000040dbc47824 */ /* 0x000fe200078e00ff */
[----:B------:R-:W-:Y:S01]  /*0e80*/  SHF.R.S32.HI R5, RZ, 0x1f, R218 ;  /* 0x0000001fff057819 */ /* 0x000fe200000114da */
[----:B------:R-:W-:Y:S01]  /*0e90*/  IMAD.SHL.U32 R195, R218, 0x40, RZ ;  /* 0x00000040dac37824 */ /* 0x000fe200078e00ff */
[----:B------:R-:W-:Y:S01]  /*0ea0*/  SHF.R.S32.HI R2, RZ, 0x1f, R217 ;  /* 0x0000001fff027819 */ /* 0x000fe200000114d9 */
[----:B------:R-:W-:Y:S01]  /*0eb0*/  IMAD.SHL.U32 R194, R217, 0x40, RZ ;  /* 0x00000040d9c27824 */ /* 0x000fe200078e00ff */
[----:B------:R-:W-:Y:S01]  /*0ec0*/  SHF.R.U32.HI R200, RZ, 0x3, R3 ;  /* 0x00000003ffc87819 */ /* 0x000fe20000011603 */
[----:B------:R-:W-:Y:S01]  /*0ed0*/  IMAD.SHL.U32 R22, R206, 0x4, RZ ;  /* 0x00000004ce167824 */ /* 0x000fe200078e00ff */
[----:B------:R-:W-:Y:S01]  /*0ee0*/  LOP3.LUT R205, R3, 0x38, R16, 0xf8, !PT ;  /* 0x0000003803cd7812 */ /* 0x000fe200078ef810 */
[----:B------:R-:W-:Y:S01]  /*0ef0*/  IMAD.IADD R203, R213, 0x1, -R6 ;  /* 0x00000001d5cb7824 */ /* 0x000fe200078e0a06 */
[----:B------:R-:W-:Y:S01]  /*0f00*/  LEA.HI R0, R0, R219, RZ, 0x3 ;  /* 0x000000db00007211 */ /* 0x000fe200078f18ff */
[----:B------:R-:W-:Y:S01]  /*0f10*/  VIADD R185, R22, 0x20 ;  /* 0x0000002016b97836 */ /* 0x000fe20000000000 */
        /* <DEDUP_REMOVED lines=10> */
[----:B------:R-:W-:-:S02]  /*0fc0*/  SHF.R.U32.HI R227, RZ, 0x3, R196 ;  /* 0x00000003ffe37819 */ /* 0x000fc400000116c4 */
[--C-:B------:R-:W-:Y:S02]  /*0fd0*/  LOP3.LUT R4, R196, 0x38, R16.reuse, 0xf8, !PT ;  /* 0x00000038c4047812 */ /* 0x100fe400078ef810 */
[----:B------:R-:W-:Y:S02]  /*0fe0*/  SHF.R.U32.HI R226, RZ, 0x3, R195 ;  /* 0x00000003ffe27819 */ /* 0x000fe400000116c3 */
[----:B------:R-:W-:Y:S02]  /*0ff0*/  LOP3.LUT R7, R195, 0x38, R16, 0xf8, !PT ;  /* 0x00000038c3077812 */ /* 0x000fe400078ef810 */
[----:B------:R-:W-:Y:S02]  /*1000*/  SHF.R.U32.HI R225, RZ, 0x3, R194 ;  /* 0x00000003ffe17819 */ /* 0x000fe400000116c2 */
[----:B------:R-:W-:Y:S02]  /*1010*/  LOP3.LUT R8, R194, 0x38, R16, 0xf8, !PT ;  /* 0x00000038c2087812 */ /* 0x000fe400078ef810 */
[----:B------:R-:W-:-:S02]  /*1020*/  LOP3.LUT R199, R0, 0xfffffe00, RZ, 0xc0, !PT ;  /* 0xfffffe0000c77812 */ /* 0x000fc400078ec0ff */
[----:B------:R-:W-:Y:S02]  /*1030*/  LOP3.LUT R198, R5, 0xfffffe00, RZ, 0xc0, !PT ;  /* 0xfffffe0005c67812 */ /* 0x000fe400078ec0ff */
[----:B------:R-:W-:Y:S02]  /*1040*/  LOP3.LUT R197, R3, 0xfffffe00, RZ, 0xc0, !PT ;  /* 0xfffffe0003c57812 */ /* 0x000fe400078ec0ff */
[----:B------:R-:W-:Y:S02]  /*1050*/  LOP3.LUT R205, R201, R205, R200, 0xf6, !PT ;  /* 0x000000cdc9cd7212 */ /* 0x000fe400078ef6c8 */
[----:B------:R-:W-:Y:S02]  /*1060*/  LOP3.LUT R4, R199, R4, R227, 0xf6, !PT ;  /* 0x00000004c7047212 */ /* 0x000fe400078ef6e3 */
[----:B------:R-:W-:Y:S02]  /*1070*/  LOP3.LUT R7, R198, R7, R226, 0xf6, !PT ;  /* 0x00000007c6077212 */ /* 0x000fe400078ef6e2 */
[----:B------:R-:W-:-:S02]  /*1080*/  LOP3.LUT R8, R197, R8, R225, 0xf6, !PT ;  /* 0x00000008c5087212 */ /* 0x000fc400078ef6e1 */
[----:B------:R-:W-:Y:S02]  /*1090*/  SHF.R.S32.HI R23, RZ, 0x1f, R22 ;  /* 0x0000001fff177819 */ /* 0x000fe40000011416 */
[----:B------:R-:W-:Y:S02]  /*10a0*/  SHF.R.S32.HI R17, RZ, 0x1f, R16 ;  /* 0x0000001fff117819 */ /* 0x000fe40000011410 */
[----:B------:R-:W-:Y:S02]  /*10b0*/  SHF.R.S32.HI R184, RZ, 0x1f, R2 ;  /* 0x0000001fffb87819 */ /* 0x000fe40000011402 */
[----:B------:R-:W-:Y:S02]  /*10c0*/  SHF.R.S32.HI R212, RZ, 0x1f, R185 ;  /* 0x0000001fffd47819 */ /* 0x000fe400000114b9 */
[----:B------:R-:W-:Y:S02]  /*10d0*/  LEA R202, R205, UR40, 0x1 ;  /* 0x00000028cdca7c11 */ /* 0x000fe4000f8e08ff */
[----:B------:R-:W-:-:S02]  /*10e0*/  LEA R216, R4, UR40, 0x1 ;  /* 0x0000002804d87c11 */ /* 0x000fc4000f8e08ff */
[----:B------:R-:W-:Y:S02]  /*10f0*/  LEA R215, R7, UR40, 0x1 ;  /* 0x0000002807d77c11 */ /* 0x000fe4000f8e08ff */
[----:B------:R-:W-:-:S07]  /*1100*/  LEA R214, R8, UR40, 0x1 ;  /* 0x0000002808d67c11 */ /* 0x000fce000f8e08ff */
.L_x_9613:
[----:B0---4-:R-:W0:Y:S02]  /*1110*/  LDC.64 R4, c[0x0][0xc88] ;  /* 0x00032200ff047b82 */ /* 0x011e240000000a00 */
[----:B0-----:R-:W-:-:S05]  /*1120*/  IMAD.WIDE R4, R43, 0x4, R4 ;  /* 0x000000042b047825 */ /* 0x001fca00078e0204 */
[----:B--2---:R-:W2:Y:S01]  /*1130*/  LDG.E R210, desc[UR42][R4.64] ;  /* 0x0000002a04d27981 */ /* 0x004ea2000c1e1900 */
[----:B------:R-:W-:Y:S05]  /*1140*/  YIELD ;  /* 0x0000000000007946 */ /* 0x000fea0003800000 */
[----:B------:R-:W-:Y:S01]  /*1150*/  ULDC.64 UR4, c[0x0][0xa28] ;  /* 0x00028a0000047ab9 */ /* 0x000fe20000000a00 */
[----:B------:R-:W-:Y:S01]  /*1160*/  ULDC.64 UR8, c[0x0][0xa18] ;  /* 0x0002860000087ab9 */ /* 0x000fe20000000a00 */
[----:B------:R-:W-:Y:S01]  /*1170*/  ISETP.NE.U32.AND P1, PT, RZ, UR4, PT ;  /* 0x00000004ff007c0c */ /* 0x000fe2000bf25070 */
[----:B------:R-:W-:Y:S01]  /*1180*/  ULDC.64 UR6, c[0x0][0xa08] ;  /* 0x0002820000067ab9 */ /* 0x000fe20000000a00 */
[----:B------:R-:W-:Y:S01]  /*1190*/  IMAD.MOV.U32 R0, RZ, RZ, RZ ;  /* 0x000000ffff007224 */ /* 0x000fe200078e00ff */
[----:B------:R-:W-:Y:S01]  /*11a0*/  ISETP.NE.U32.AND P0, PT, RZ, UR6, PT ;  /* 0x00000006ff007c0c */ /* 0x000fe2000bf05070 */
[----:B------:R-:W-:Y:S01]  /*11b0*/  IMAD.MOV.U32 R30, RZ, RZ, RZ ;  /* 0x000000ffff1e7224 */ /* 0x000fe200078e00ff */
[----:B------:R-:W-:-:S02]  /*11c0*/  ISETP.NE.AND.EX P1, PT, RZ, UR5, PT, P1 ;  /* 0x00000005ff007c0c */ /* 0x000fc4000bf25310 */
[----:B------:R-:W-:Y:S02]  /*11d0*/  ISETP.NE.AND.EX P0, PT, RZ, UR7, PT, P0 ;  /* 0x00000007ff007c0c */ /* 0x000fe4000bf05300 */
[----:B--2---:R-:W-:-:S09]  /*11e0*/  SHF.R.S32.HI R211, RZ, 0x1f, R210 ;  /* 0x0000001fffd37819 */ /* 0x004fd200000114d2 */
[C---:B------:R-:W-:Y:S02]  /*11f0*/  @P1 LEA R6, P2, R210.reuse, UR4, 0x2 ;  /* 0x00000004d2061c11 */ /* 0x040fe4000f8410ff */
[C---:B------:R-:W-:Y:S02]  /*1200*/  SHF.L.U32 R208, R210.reuse, 0x2, RZ ;  /* 0x00000002d2d07819 */ /* 0x040fe400000006ff */
[C-C-:B------:R-:W-:Y:S02]  /*1210*/  @P1 LEA.HI.X R7, R210.reuse, UR5, R211.reuse, 0x2, P2 ;  /* 0x00000005d2071c11 */ /* 0x140fe400090f14d3 */
[----:B------:R-:W-:Y:S01]  /*1220*/  ISETP.NE.U32.AND P2, PT, RZ, UR8, PT ;  /* 0x00000008ff007c0c */ /* 0x000fe2000bf45070 */
[----:B------:R-:W-:Y:S01]  /*1230*/  ULDC UR4, c[0x0][0x288] ;  /* 0x0000a20000047ab9 */ /* 0x000fe20000000800 */
[----:B------:R-:W-:Y:S01]  /*1240*/  SHF.L.U64.HI R209, R210, 0x2, R211 ;  /* 0x00000002d2d17819 */ /* 0x000fe200000102d3 */
[----:B------:R0:W5:Y:S01]  /*1250*/  @P1 LDG.E R0, desc[UR42][R6.64] ;  /* 0x0000002a06001981 */ /* 0x000162000c1e1900 */
[----:B------:R-:W-:-:S02]  /*1260*/  ISETP.NE.AND.EX P2, PT, RZ, UR9, PT, P2 ;  /* 0x00000009ff007c0c */ /* 0x000fc4000bf45320 */
[----:B------:R-:W-:Y:S01]  /*1270*/  IADD3 R8, P3, R208, UR6, RZ ;  /* 0x00000006d0087c10 */ /* 0x000fe2000ff7e0ff */
[----:B------:R-:W-:Y:S01]  /*1280*/  IMAD.U32 R192, RZ, RZ, UR4 ;  /* 0x00000004ffc07e24 */ /* 0x000fe2000f8e00ff */
[----:B------:R-:W-:Y:S02]  /*1290*/  ULDC.64 UR4, c[0x0][0x418] ;  /* 0x0001060000047ab9 */ /* 0x000fe40000000a00 */
[----:B------:R-:W-:-:S05]  /*12a0*/  IADD3.X R9, R209, UR7, RZ, P3, !PT ;  /* 0x00000007d1097c10 */ /* 0x000fca0009ffe4ff */
[----:B------:R0:W5:Y:S02]  /*12b0*/  @P0 LDG.E R30, desc[UR42][R8.64] ;  /* 0x0000002a081e0981 */ /* 0x000164000c1e1900 */
        /* <DEDUP_REMOVED lines=23> */
.L_x_9393:
        /* <DEDUP_REMOVED lines=9> */
.L_x_9394:
[----:B------:R-:W-:Y:S05]  /*14c0*/  @!P0 BRA `(.L_x_9395) ;  /* 0x00000000000c8947 */ /* 0x000fea0003800000 */
[----:B------:R-:W2:Y:S04]  /*14d0*/  LDG.E R4, desc[UR42][R8.64] ;  /* 0x0000002a08047981 */ /* 0x000ea8000c1e1900 */
[----:B------:R-:W2:Y:S02]  /*14e0*/  LDG.E R29, desc[UR42][R8.64+0x4] ;  /* 0x0000042a081d7981 */ /* 0x000ea4000c1e1900 */
[----:B--2---:R-:W-:-:S07]  /*14f0*/  IMAD.IADD R29, R29, 0x1, -R4 ;  /* 0x000000011d1d7824 */ /* 0x004fce00078e0a04 */
.L_x_9395:
        /* <DEDUP_REMOVED lines=16> */
[----:B------:R-:W-:-:S05]  /*1600*/  IMAD.SHL.U32 R191, R41, 0x80, RZ ;  /* 0x0000008029bf7824 */ /* 0x000fca00078e00ff */
[----:B0-----:R-:W-:-:S07]  /*1610*/  IADD3 R4, R191, 0x7f, RZ ;  /* 0x0000007fbf047810 */ /* 0x001fce0007ffe0ff */
[----:B------:R-:W0:Y:S08]  /*1620*/  @P1 LDC R9, c[0x0][0x44c] ;  /* 0x00011300ff091b82 */ /* 0x000e300000000800 */
[----:B------:R-:W1:Y:S01]  /*1630*/  @P1 LDC R5, c[0x0][0x450] ;  /* 0x00011400ff051b82 */ /* 0x000e620000000800 */
[----:B--2---:R-:W-:Y:S02]  /*1640*/  @P0 IMAD.IADD R25, R8, 0x1, -R3 ;  /* 0x0000000108190824 */ /* 0x004fe400078e0a03 */
[----:B------:R-:W-:-:S02]  /*1650*/  IMAD.IADD R8, R29, 0x1, -R0 ;  /* 0x000000011d087824 */ /* 0x000fc400078e0a00 */
[----:B0-----:R-:W-:-:S04]  /*1660*/  @P1 IMAD.HI.U32 R0, R4, R9, RZ ;  /* 0x0000000904001227 */ /* 0x001fc800078e00ff */
[----:B------:R-:W-:Y:S01]  /*1670*/  IMAD.IADD R193, R8, 0x1, R25 ;  /* 0x0000000108c17824 */ /* 0x000fe200078e0219 */
[----:B-1----:R-:W-:Y:S01]  /*1680*/  @P1 SHF.R.U32.HI R4, RZ, R5, R0 ;  /* 0x00000005ff041219 */ /* 0x002fe20000011600 */
[----:B------:R-:W-:Y:S02]  /*1690*/  IMAD.MOV R27, RZ, RZ, -R8 ;  /* 0x000000ffff1b7224 */ /* 0x000fe400078e0a08 */
[C---:B------:R-:W-:Y:S01]  /*16a0*/  VIADD R0, R193.reuse, 0x7f ;  /* 0x0000007fc1007836 */ /* 0x040fe20000000000 */
[----:B------:R-:W-:Y:S02]  /*16b0*/  IADD3 R95, R193, 0x80, -R192 ;  /* 0x00000080c15f7810 */ /* 0x000fe40007ffe8c0 */
[----:B------:R-:W-:Y:S02]  /*16c0*/  VIMNMX R27, RZ, R27, !PT ;  /* 0x0000001bff1b7248 */ /* 0x000fe40007fe0100 */
[----:B------:R-:W-:Y:S01]  /*16d0*/  SHF.R.S32.HI R3, RZ, 0x1f, R0 ;  /* 0x0000001fff037819 */ /* 0x000fe20000011400 */
[----:B------:R-:W-:-:S03]  /*16e0*/  IMAD.IADD R4, R95, 0x1, R4 ;  /* 0x000000015f047824 */ /* 0x000fc600078e0204 */
[----:B------:R-:W-:Y:S02]  /*16f0*/  LEA.HI R3, R3, R0, RZ, 0x7 ;  /* 0x0000000003037211 */ /* 0x000fe400078f38ff */
[----:B------:R-:W-:Y:S02]  /*1700*/  SHF.R.S32.HI R5, RZ, 0x1f, R4 ;  /* 0x0000001fff057819 */ /* 0x000fe40000011404 */
[----:B------:R-:W-:Y:S02]  /*1710*/  SHF.R.S32.HI R96, RZ, 0x7, R3 ;  /* 0x00000007ff607819 */ /* 0x000fe40000011403 */
[----:B------:R-:W-:-:S04]  /*1720*/  LEA.HI R5, R5, R4, RZ, 0x7 ;  /* 0x0000000405057211 */ /* 0x000fc800078f38ff */
[----:B------:R-:W-:-:S04]  /*1730*/  SHF.R.S32.HI R5, RZ, 0x7, R5 ;  /* 0x00000007ff057819 */ /* 0x000fc80000011405 */
[----:B------:R-:W-:-:S05]  /*1740*/  VIMNMX R5, R96, R5, PT ;  /* 0x0000000560057248 */ /* 0x000fca0003fe0100 */
[----:B------:R-:W-:-:S05]  /*1750*/  IMAD R0, R5, 0x80, -R8 ;  /* 0x0000008005007824 */ /* 0x000fca00078e0a08 */
[----:B------:R-:W-:-:S04]  /*1760*/  VIMNMX R0, R0, R25, PT ;  /* 0x0000001900007248 */ /* 0x000fc80003fe0100 */
        /* <DEDUP_REMOVED lines=30> */
.L_x_9398:
[----:B------:R-:W-:Y:S05]  /*1950*/  BSYNC B6 ;  /* 0x0000000000067941 */ /* 0x000fea0003800000 */
.L_x_9397:
        /* <DEDUP_REMOVED lines=20> */
.L_x_9400:
[----:B------:R-:W-:Y:S05]  /*1aa0*/  BSYNC B6 ;  /* 0x0000000000067941 */ /* 0x000fea0003800000 */
.L_x_9399:
        /* <DEDUP_REMOVED lines=11> */
[----:B-----5:R-:W-:Y:S01]  /*1b60*/  SHF.R.S32.HI R13, RZ, 0x1f, R24 ;  /* 0x0000001fff0d7819 */ /* 0x020fe20000011418 */
[----:B------:R-:W0:Y:S01]  /*1b70*/  S2R R38, SR_TID.X ;  /* 0x0000000000267919 */ /* 0x000e220000002100 */
[----:B------:R-:W-:Y:S01]  /*1b80*/  SEL R3, R37, RZ, P0 ;  /* 0x000000ff25037207 */ /* 0x000fe20000000000 */
[-C--:B-1----:R-:W-:Y:S01]  /*1b90*/  IMAD R10, R223, R34.reuse, RZ ;  /* 0x00000022df0a7224 */ /* 0x082fe200078e02ff */
[C-C-:B------:R-:W-:Y:S01]  /*1ba0*/  SHF.L.U64.HI R29, R34.reuse, 0x5, R35.reuse ;  /* 0x00000005221d7819 */ /* 0x140fe20000010223 */
[C---:B------:R-:W-:Y:S01]  /*1bb0*/  IMAD.SHL.U32 R32, R34.reuse, 0x20, RZ ;  /* 0x0000002022207824 */ /* 0x040fe200078e00ff */
[----:B------:R-:W-:Y:S01]  /*1bc0*/  SHF.L.U64.HI R30, R34, 0x6, R35 ;  /* 0x00000006221e7819 */ /* 0x000fe20000010223 */
[----:B------:R-:W-:Y:S01]  /*1bd0*/  IMAD.IADD R3, R16, 0x1, R3 ;  /* 0x0000000110037824 */ /* 0x000fe200078e0203 */
[----:B------:R-:W-:Y:S01]  /*1be0*/  SHF.L.U64.HI R31, R34, 0x7, R35 ;  /* 0x00000007221f7819 */ /* 0x000fe20000010223 */
[----:B---3--:R-:W-:-:S04]  /*1bf0*/  IMAD.WIDE.U32 R4, R187, R34, R22 ;  /* 0x00000022bb047225 */ /* 0x008fc800078e0016 */
[----:B--2---:R-:W-:-:S04]  /*1c00*/  IMAD.WIDE.U32 R6, R187, R14, R22 ;  /* 0x0000000ebb067225 */ /* 0x004fc800078e0016 */
[C---:B------:R-:W-:Y:S02]  /*1c10*/  IMAD R89, R187.reuse, R35, R10 ;  /* 0x00000023bb597224 */ /* 0x040fe400078e020a */
[----:B------:R-:W-:-:S04]  /*1c20*/  IMAD.WIDE.U32 R10, R187, R34, R16 ;  /* 0x00000022bb0a7225 */ /* 0x000fc800078e0010 */
[----:B------:R-:W-:Y:S01]  /*1c30*/  IMAD.MOV.U32 R82, RZ, RZ, R6 ;  /* 0x000000ffff527224 */ /* 0x000fe200078e0006 */
[----:B------:R-:W-:Y:S01]  /*1c40*/  SHF.R.S32.HI R6, RZ, 0x1f, R3 ;  /* 0x0000001fff067819 */ /* 0x000fe20000011403 */
[-C--:B------:R-:W-:Y:S02]  /*1c50*/  IMAD R8, R223, R14.reuse, RZ ;  /* 0x0000000edf087224 */ /* 0x080fe400078e02ff */
[----:B------:R-:W-:Y:S02]  /*1c60*/  IMAD.IADD R87, R5, 0x1, R89 ;  /* 0x0000000105577824 */ /* 0x000fe400078e0259 */
[----:B------:R-:W-:Y:S01]  /*1c70*/  IMAD.IADD R89, R89, 0x1, R11 ;  /* 0x0000000159597824 */ /* 0x000fe200078e020b */
[CC--:B------:R-:W-:Y:S01]  /*1c80*/  LEA.HI R11, R6.reuse, R3.reuse, RZ, 0x3 ;  /* 0x00000003060b7211 */ /* 0x0c0fe200078f18ff */
[----:B------:R-:W-:Y:S01]  /*1c90*/  IMAD.MOV.U32 R86, RZ, RZ, R4 ;  /* 0x000000ffff567224 */ /* 0x000fe200078e0004 */
[----:B------:R-:W-:Y:S01]  /*1ca0*/  LEA.HI R4, R6, R3, RZ, 0x6 ;  /* 0x0000000306047211 */ /* 0x000fe200078f30ff */
[C---:B------:R-:W-:Y:S01]  /*1cb0*/  IMAD R85, R187.reuse, R15, R8 ;  /* 0x0000000fbb557224 */ /* 0x040fe200078e0208 */
[----:B0-----:R-:W-:Y:S01]  /*1cc0*/  SHF.R.U32.HI R38, RZ, 0x7, R38 ;  /* 0x00000007ff267819 */ /* 0x001fe20000011626 */
[----:B------:R-:W-:Y:S01]  /*1cd0*/  IMAD.WIDE.U32 R8, R187, R14, R16 ;  /* 0x0000000ebb087225 */ /* 0x000fe200078e0010 */
[----:B------:R-:W-:-:S02]  /*1ce0*/  LOP3.LUT R3, R11, 0x38, RZ, 0xc0, !PT ;  /* 0x000000380b037812 */ /* 0x000fc400078ec0ff */
[----:B------:R-:W-:Y:S01]  /*1cf0*/  ISETP.NE.AND P6, PT, R38, 0x1, PT ;  /* 0x000000012600780c */ /* 0x000fe20003fc5270 */
[----:B------:R-:W-:Y:S01]  /*1d00*/  IMAD.SHL.U32 R4, R4, 0x80, RZ ;  /* 0x0000008004047824 */ /* 0x000fe200078e00ff */
[----:B------:R-:W-:Y:S01]  /*1d10*/  MOV R84, R8 ;  /* 0x0000000800547202 */ /* 0x000fe20000000f00 */
[----:B------:R-:W-:Y:S01]  /*1d20*/  IMAD.IADD R83, R7, 0x1, R85 ;  /* 0x0000000107537824 */ /* 0x000fe200078e0255 */
[--C-:B------:R-:W-:Y:S01]  /*1d30*/  LOP3.LUT R5, R195, 0x38, R11.reuse, 0xf8, !PT ;  /* 0x00000038c3057812 */ /* 0x100fe200078ef80b */
[----:B------:R-:W-:Y:S01]  /*1d40*/  IMAD.MOV.U32 R88, RZ, RZ, R10 ;  /* 0x000000ffff587224 */ /* 0x000fe200078e000a */
[----:B------:R-:W-:Y:S01]  /*1d50*/  LOP3.LUT R8, R196, 0x38, R11, 0xf8, !PT ;  /* 0x00000038c4087812 */ /* 0x000fe200078ef80b */
[----:B------:R-:W-:Y:S01]  /*1d60*/  IMAD.IADD R85, R85, 0x1, R9 ;  /* 0x0000000155557824 */ /* 0x000fe200078e0209 */
[----:B------:R-:W-:Y:S01]  /*1d70*/  LOP3.LUT R10, R194, 0x38, R11, 0xf8, !PT ;  /* 0x00000038c20a7812 */ /* 0x000fe200078ef80b */
[----:B------:R-:W-:Y:S01]  /*1d80*/  IMAD R9, R13, R14, RZ ;  /* 0x0000000e0d097224 */ /* 0x000fe200078e02ff */
[----:B------:R-:W-:Y:S01]  /*1d90*/  LOP3.LUT R3, R3, 0x1c0, R224, 0xf8, !PT ;  /* 0x000001c003037812 */ /* 0x000fe200078ef8e0 */
[----:B------:R-:W-:Y:S01]  /*1da0*/  IMAD R13, R13, R34, RZ ;  /* 0x000000220d0d7224 */ /* 0x000fe200078e02ff */
[----:B------:R-:W-:Y:S01]  /*1db0*/  LOP3.LUT R6, R4, 0xffffe000, RZ, 0xc0, !PT ;  /* 0xffffe00004067812 */ /* 0x000fe200078ec0ff */
[----:B------:R-:W-:Y:S05]  /*1dc0*/  @!P6 WARPSYNC.ALL ;  /* 0x000000000000e948 */ /* 0x000fea0003800000 */
[----:B------:R-:W-:Y:S01]  /*1dd0*/  LOP3.LUT R5, R5, R226, RZ, 0x3c, !PT ;  /* 0x000000e205057212 */ /* 0x000fe200078e3cff */
[----:B------:R-:W-:Y:S01]  /*1de0*/  IMAD R39, R24, R15, R9 ;  /* 0x0000000f18277224 */ /* 0x000fe200078e0209 */
[----:B------:R-:W-:Y:S01]  /*1df0*/  LOP3.LUT R8, R8, R227, RZ, 0x3c, !PT ;  /* 0x000000e308087212 */ /* 0x000fe200078e3cff */
[----:B------:R-:W-:Y:S01]  /*1e00*/  IMAD.WIDE.U32 R82, R24, R14, R82 ;  /* 0x0000000e18527225 */ /* 0x000fe200078e0052 */
[----:B------:R-:W-:Y:S01]  /*1e10*/  LOP3.LUT R10, R10, R225, RZ, 0x3c, !PT ;  /* 0x000000e10a0a7212 */ /* 0x000fe200078e3cff */
[----:B------:R-:W-:Y:S01]  /*1e20*/  ULDC UR4, c[0x0][0x2f4] ;  /* 0x0000bd0000047ab9 */ /* 0x000fe20000000800 */
[----:B------:R-:W-:Y:S01]  /*1e30*/  LOP3.LUT R7, R3, R200, RZ, 0x3c, !PT ;  /* 0x000000c803077212 */ /* 0x000fe200078e3cff */
[----:B------:R-:W-:Y:S01]  /*1e40*/  IMAD.WIDE.U32 R84, R24, R14, R84 ;  /* 0x0000000e18547225 */ /* 0x000fe200078e0054 */
[----:B------:R-:W-:-:S02]  /*1e50*/  LOP3.LUT R41, R11, 0xfffffff8, RZ, 0xc0, !PT ;  /* 0xfffffff80b297812 */ /* 0x000fc400078ec0ff */
[-C--:B------:R-:W-:Y:S01]  /*1e60*/  IADD3 R4, R5, R6.reuse, R198 ;  /* 0x0000000605047210 */ /* 0x080fe20007ffe0c6 */
[----:B------:R-:W-:Y:S01]  /*1e70*/  IMAD R13, R24, R35, R13 ;  /* 0x00000023180d7224 */ /* 0x000fe200078e020d */
[----:B------:R-:W-:Y:S01]  /*1e80*/  IADD3 R3, R8, R6, R199 ;  /* 0x0000000608037210 */ /* 0x000fe20007ffe0c7 */
[----:B------:R-:W-:Y:S01]  /*1e90*/  IMAD.WIDE.U32 R86, R24, R34, R86 ;  /* 0x0000002218567225 */ /* 0x000fe200078e0056 */
[----:B------:R-:W-:Y:S02]  /*1ea0*/  IADD3 R5, R10, R6, R197 ;  /* 0x000000060a057210 */ /* 0x000fe40007ffe0c5 */
[----:B------:R-:W-:Y:S01]  /*1eb0*/  IADD3 R94, R38, 0x8, RZ ;  /* 0x00000008265e7810 */ /* 0x000fe20007ffe0ff */
[----:B------:R-:W-:Y:S01]  /*1ec0*/  IMAD.WIDE.U32 R88, R24, R34, R88 ;  /* 0x0000002218587225 */ /* 0x000fe200078e0058 */
[----:B------:R-:W-:Y:S02]  /*1ed0*/  IADD3 R6, R7, R6, R201 ;  /* 0x0000000607067210 */ /* 0x000fe40007ffe0c9 */
[--C-:B------:R-:W-:Y:S01]  /*1ee0*/  SHF.L.U64.HI R7, R14, 0x5, R15.reuse ;  /* 0x000000050e077819 */ /* 0x100fe2000001020f */
[----:B------:R-:W-:Y:S01]  /*1ef0*/  IMAD.SHL.U32 R33, R34, 0x40, RZ ;  /* 0x0000004022217824 */ /* 0x000fe200078e00ff */
[C---:B------:R-:W-:Y:S01]  /*1f00*/  SHF.L.U64.HI R8, R14.reuse, 0x6, R15 ;  /* 0x000000060e087819 */ /* 0x040fe2000001020f */
[----:B------:R-:W-:Y:S01]  /*1f10*/  IMAD.IADD R38, R83, 0x1, R39 ;  /* 0x0000000153267824 */ /* 0x000fe200078e0227 */
[C---:B------:R-:W-:Y:S01]  /*1f20*/  SHF.L.U64.HI R9, R14.reuse, 0x7, R15 ;  /* 0x000000070e097819 */ /* 0x040fe2000001020f */
[C---:B------:R-:W-:Y:S01]  /*1f30*/  IMAD.SHL.U32 R10, R14.reuse, 0x20, RZ ;  /* 0x000000200e0a7824 */ /* 0x040fe200078e00ff */
[----:B------:R-:W-:Y:S01]  /*1f40*/  SHF.R.S32.HI R35, RZ, 0x1f, R42 ;  /* 0x0000001fff237819 */ /* 0x000fe2000001142a */
[----:B------:R-:W-:Y:S01]  /*1f50*/  IMAD.SHL.U32 R20, R14, 0x40, RZ ;  /* 0x000000400e147824 */ /* 0x000fe200078e00ff */
[----:B------:R-:W-:Y:S01]  /*1f60*/  ISETP.GE.AND P1, PT, R16, UR4, PT ;  /* 0x0000000410007c0c */ /* 0x000fe2000bf26270 */
[----:B------:R-:W-:Y:S01]  /*1f70*/  IMAD.SHL.U32 R21, R14, 0x80, RZ ;  /* 0x000000800e157824 */ /* 0x000fe200078e00ff */
[----:B------:R-:W-:Y:S01]  /*1f80*/  ISETP.GE.AND P2, PT, R2, UR4, PT ;  /* 0x0000000402007c0c */ /* 0x000fe2000bf46270 */
[----:B------:R-:W-:Y:S01]  /*1f90*/  IMAD.SHL.U32 R34, R34, 0x80, RZ ;  /* 0x0000008022227824 */ /* 0x000fe200078e00ff */
[----:B------:R-:W-:Y:S01]  /*1fa0*/  SHF.R.S32.HI R80, RZ, 0x3, R11 ;  /* 0x00000003ff507819 */ /* 0x000fe2000001140b */
[----:B------:R-:W-:Y:S01]  /*1fb0*/  IMAD R36, R206, 0x20, R187 ;  /* 0x00000020ce247824 */ /* 0x000fe200078e02bb */
[----:B------:R-:W-:Y:S01]  /*1fc0*/  SHF.R.S32.HI R90, RZ, 0x1f, R41 ;  /* 0x0000001fff5a7819 */ /* 0x000fe20000011429 */
[----:B------:R-:W-:-:S02]  /*1fd0*/  IMAD.SHL.U32 R37, R37, 0x2, RZ ;  /* 0x0000000225257824 */ /* 0x000fc400078e00ff */
[----:B------:R-:W-:Y:S02]  /*1fe0*/  IMAD.IADD R39, R39, 0x1, R85 ;  /* 0x0000000127277824 */ /* 0x000fe400078e0255 */
[----:B------:R-:W-:Y:S02]  /*1ff0*/  IMAD.IADD R40, R87, 0x1, R13 ;  /* 0x0000000157287824 */ /* 0x000fe400078e020d */
[----:B------:R-:W-:Y:S01]  /*2000*/  IMAD.IADD R43, R13, 0x1, R89 ;  /* 0x000000010d2b7824 */ /* 0x000fe200078e0259 */
[----:B----4-:R-:W-:Y:S01]  /*2010*/  SHF.R.S32.HI R81, RZ, 0x1f, R26 ;  /* 0x0000001fff517819 */ /* 0x010fe2000001141a */
[----:B------:R-:W-:Y:S06]  /*2020*/  @!P6 BAR.SYNC.DEFER_BLOCKING 0x9, 0x100 ;  /* 0x024400000000eb1d */ /* 0x000fec0000010000 */
.L_x_9498:
[----:B------:R-:W0:Y:S01]  /*2030*/  LDC R100, c[0x0][0x430] ;  /* 0x00010c00ff647b82 */ /* 0x000e220000000800 */
[----:B------:R-:W-:Y:S01]  /*2040*/  VIADD R28, R28, 0xffffffff ;  /* 0xffffffff1c1c7836 */ /* 0x000fe20000000000 */
[----:B------:R-:W-:-:S03]  /*2050*/  MOV R101, RZ ;  /* 0x000000ff00657202 */ /* 0x000fc60000000f00 */
        /* <DEDUP_REMOVED lines=10> */
[----:B----4-:R-:W4:Y:S01]  /*2100*/  @P4 LDC R13, c[0x0][0x438] ;  /* 0x00010e00ff0d4b82 */ /* 0x010f220000000800 */
        /* <DEDUP_REMOVED lines=84> */
.L_x_9405:
[----:B------:R-:W-:Y:S05]  /*2650*/  BSYNC B1 ;  /* 0x0000000000017941 */ /* 0x000fea0003800000 */
.L_x_9404:
        /* <DEDUP_REMOVED lines=43> */
.L_x_9407:
[----:B------:R-:W-:Y:S05]  /*2910*/  BSYNC B1 ;  /* 0x0000000000017941 */ /* 0x000fea0003800000 */
.L_x_9406:
        /* <DEDUP_REMOVED lines=47> */
.L_x_9409:
[----:B------:R-:W-:Y:S05]  /*2c10*/  BSYNC B1 ;  /* 0x0000000000017941 */ /* 0x000fea0003800000 */
.L_x_9408:
        /* <DEDUP_REMOVED lines=31> */
.L_x_9411:
[----:B------:R-:W-:Y:S05]  /*2e10*/  BSYNC B1 ;  /* 0x0000000000017941 */ /* 0x000fea0003800000 */
.L_x_9410:
        /* <DEDUP_REMOVED lines=36> */
.L_x_9412:
[----:B------:R-:W-:Y:S01]  /*3060*/  IMAD R91, R19, 0x8, R18 ;  /* 0x00000008135b7824 */ /* 0x000fe200078e0212 */
[----:B------:R-:W-:Y:S01]  /*3070*/  SHF.L.U32 R102, R189, 0x1f, RZ ;  /* 0x0000001fbd667819 */ /* 0x000fe200000006ff */
[----:B------:R-:W-:Y:S03]  /*3080*/  BSSY B1, `(.L_x_9413) ;  /* 0x0000003000017945 */ /* 0x000fe60003800000 */
[----:B------:R-:W0:Y:S02]  /*3090*/  SYNCS.PHASECHK.TRANS64.TRYWAIT P6, [R91+URZ+0x28890], R102 ;  /* 0x028890665b0075a7 */ /* 0x000e2400080c017f */
[----:B0-----:R-:W-:Y:S05]  /*30a0*/  @!P6 BRA `(.L_x_9414) ;  /* 0x000001d40018e947 */ /* 0x001fea0003800000 */
.L_x_9734:
[----:B------:R-:W-:Y:S05]  /*30b0*/  BSYNC B1 ;  /* 0x0000000000017941 */ /* 0x000fea0003800000 */
.L_x_9413:
[----:B------:R-:W-:-:S03]  /*30c0*/  UMOV UR4, 0xffffffff ;  /* 0xffffffff00047882 */ /* 0x000fc60000000000 */
[----:B------:R-:W-:Y:S05]  /*30d0*/  BRA.DIV UR4, `(.L_x_9415) ;  /* 0x000001d604207947 */ /* 0x000fea000b800000 */
[----:B------:R1:W2:Y:S04]  /*30e0*/  SHFL.IDX PT, R79, R103, RZ, 0x181f ;  /* 0x00181fff674f7589 */ /* 0x0002a800000e0000 */
[----:B------:R1:W3:Y:S02]  /*30f0*/  SHFL.IDX PT, R105, R108, RZ, 0x181f ;  /* 0x00181fff6c697589 */ /* 0x0002e400000e0000 */
.L_x_9738:
        /* <DEDUP_REMOVED lines=33> */
[----:B------:R-:W-:Y:S01]  /*3310*/  FMUL.FTZ R142, R13, R75 ;  /* 0x0000004b0d8e7220 */ /* 0x000fe20000410000 */
        /* <DEDUP_REMOVED lines=23> */
.L_x_9421:
[----:B------:R-:W-:Y:S05]  /*3490*/  BSYNC B3 ;  /* 0x0000000000037941 */ /* 0x000fea0003800000 */
.L_x_9420:
[----:B0-----:R4:W-:Y:S02]  /*34a0*/  ST.E.128 desc[UR42][R76.64], R12 ;  /* 0x0000000c4c007985 */ /* 0x0019e4000c101d2a */
.L_x_9419:
[----:B------:R-:W-:Y:S05]  /*34b0*/  BSYNC B2 ;  /* 0x0000000000027941 */ /* 0x000fea0003800000 */
.L_x_9418:
        /* <DEDUP_REMOVED lines=53> */
.L_x_9423:
[----:B------:R-:W-:Y:S05]  /*3810*/  BSYNC B2 ;  /* 0x0000000000027941 */ /* 0x000fea0003800000 */
.L_x_9422:
[----:B0-----:R0:W-:Y:S02]  /*3820*/  ST.E.128 desc[UR42][R72.64], R12 ;  /* 0x0000000c48007985 */ /* 0x0011e4000c101d2a */
.L_x_9417:
[----:B------:R-:W-:Y:S05]  /*3830*/  BSYNC B1 ;  /* 0x0000000000017941 */ /* 0x000fea0003800000 */
.L_x_9416:
[----:B------:R-:W-:-:S03]  /*3840*/  UMOV UR4, 0xffffffff ;  /* 0xffffffff00047882 */ /* 0x000fc60000000000 */
[----:B------:R-:W-:Y:S05]  /*3850*/  BRA.DIV UR4, `(.L_x_9424) ;  /* 0x000001ce048c7947 */ /* 0x000fea000b800000 */
[----:B------:R1:W1:Y:S04]  /*3860*/  SHFL.IDX PT, R71, R103, 0x1, 0x181f ;  /* 0x00381f0067477f89 */ /* 0x00026800000e0000 */
[----:B0-----:R0:W0:Y:S02]  /*3870*/  SHFL.IDX PT, R73, R108, 0x1, 0x181f ;  /* 0x00381f006c497f89 */ /* 0x00102400000e0000 */
.L_x_9742:
        /* <DEDUP_REMOVED lines=57> */
.L_x_9430:
[----:B------:R-:W-:Y:S05]  /*3c10*/  BSYNC B3 ;  /* 0x0000000000037941 */ /* 0x000fea0003800000 */
.L_x_9429:
[----:B--2---:R0:W-:Y:S02]  /*3c20*/  ST.E.128 desc[UR42][R68.64], R12 ;  /* 0x0000000c44007985 */ /* 0x0041e4000c101d2a */
.L_x_9428:
[----:B------:R-:W-:Y:S05]  /*3c30*/  BSYNC B2 ;  /* 0x0000000000027941 */ /* 0x000fea0003800000 */
.L_x_9427:
        /* <DEDUP_REMOVED lines=51> */
[----:B------:R-:W-:Y:S02]  /*3f70*/  F2FP.BF16.F32.PACK_AB R15, R15, R60 ;  /* 0x0000003c0f0f723e */ /* 0x000fe400000010ff */
[----:B------:R-:W-:-:S07]  /*3f80*/  MOV R14, R66 ;  /* 0x00000042000e7202 */ /* 0x000fce0000000f00 */
.L_x_9432:
[----:B------:R-:W-:Y:S05]  /*3f90*/  BSYNC B2 ;  /* 0x0000000000027941 */ /* 0x000fea0003800000 */
.L_x_9431:
[----:B----4-:R0:W-:Y:S02]  /*3fa0*/  ST.E.128 desc[UR42][R64.64], R12 ;  /* 0x0000000c40007985 */ /* 0x0101e4000c101d2a */
.L_x_9426:
[----:B------:R-:W-:Y:S05]  /*3fb0*/  BSYNC B1 ;  /* 0x0000000000017941 */ /* 0x000fea0003800000 */
.L_x_9425:
[----:B------:R-:W-:-:S03]  /*3fc0*/  UMOV UR4, 0xffffffff ;  /* 0xffffffff00047882 */ /* 0x000fc60000000000 */
[----:B------:R-:W-:Y:S05]  /*3fd0*/  BRA.DIV UR4, `(.L_x_9433) ;  /* 0x000001c604f87947 */ /* 0x000fea000b800000 */
[----:B------:R1:W1:Y:S04]  /*3fe0*/  SHFL.IDX PT, R63, R103, 0x2, 0x181f ;  /* 0x00581f00673f7f89 */ /* 0x00026800000e0000 */
[----:B0-----:R0:W0:Y:S02]  /*3ff0*/  SHFL.IDX PT, R65, R108, 0x2, 0x181f ;  /* 0x00581f006c417f89 */ /* 0x00102400000e0000 */
.L_x_9746:
        /* <DEDUP_REMOVED lines=56> */
.L_x_9439:
[----:B------:R-:W-:Y:S05]  /*4380*/  BSYNC B3 ;  /* 0x0000000000037941 */ /* 0x000fea0003800000 */
.L_x_9438:
[----:B--2---:R0:W-:Y:S02]  /*4390*/  ST.E.128 desc[UR42][R60.64], R12 ;  /* 0x0000000c3c007985 */ /* 0x0041e4000c101d2a */
.L_x_9437:
[----:B------:R-:W-:Y:S05]  /*43a0*/  BSYNC B2 ;  /* 0x0000000000027941 */ /* 0x000fea0003800000 */
.L_x_9436:
[----:B------:R-:W-:Y:S05]  /*43b0*/  @P2 BRA `(.L_x_9435) ;  /* 0x0000000000d82947 */ /* 0x000fea0003800000 */
[----:B0---4-:R0:W4:Y:S01]  /*43c0*/  LDS.128 R12, [R93+0x1e400] ;  /* 0x01e400005d0c7984 */ /* 0x0111220000000c00 */
[C---:B------:R-:W-:Y:S01]  /*43d0*/  LEA R56, P3, R2.reuse, R65, 0x1 ;  /* 0x0000004102387211 */ /* 0x040fe200078608ff */
[----:B------:R-:W-:Y:S03]  /*43e0*/  BSSY B2, `(.L_x_9440) ;  /* 0x0000032000027945 */ /* 0x000fe60003800000 */
[----:B-1----:R-:W-:Y:S02]  /*43f0*/  LEA.HI.X R57, R2, R63, R184, 0x1, P3 ;  /* 0x0000003f02397211 */ /* 0x002fe400018f0cb8 */
[----:B------:R-:W-:-:S13]  /*4400*/  ISETP.GE.AND P3, PT, R185, R104, PT ;  /* 0x00000068b900720c */ /* 0x000fda0003f66270 */
[----:B0-----:R-:W-:Y:S05]  /*4410*/  @P3 BRA `(.L_x_9441) ;  /* 0x0000000000b83947 */ /* 0x001fea0003800000 */
[----:B------:R-:W-:Y:S02]  /*4420*/  SHF.R.U64 R59, R52, 0x10, R53 ;  /* 0x00000010343b7819 */ /* 0x000fe40000001235 */
[--C-:B------:R-:W-:Y:S02]  /*4430*/  SHF.R.U64 R11, R54, 0x10, R55.reuse ;  /* 0x00000010360b7819 */ /* 0x100fe40000001237 */
[----:B------:R-:W-:Y:S02]  /*4440*/  SHF.R.U32.HI R58, RZ, 0x10, R55 ;  /* 0x00000010ff3a7819 */ /* 0x000fe40000011637 */
[----:B------:R-:W-:Y:S02]  /*4450*/  SHF.R.U32.HI R60, RZ, 0x10, R53 ;  /* 0x00000010ff3c7819 */ /* 0x000fe40000011635 */
[----:B------:R-:W-:Y:S02]  /*4460*/  PRMT R126, R126, 0x5410, R59 ;  /* 0x000054107e7e7816 */ /* 0x000fe4000000003b */
[----:B------:R-:W-:Y:S01]  /*4470*/  PRMT R128, R128, 0x5410, R11 ;  /* 0x0000541080807816 */ /* 0x000fe2000000000b */
[----:B----4-:R-:W-:Y:S01]  /*4480*/  IMAD.U32 R11, R12, 0x10000, RZ ;  /* 0x000100000c0b7824 */ /* 0x010fe200078e00ff */
        /* <DEDUP_REMOVED lines=39> */
.L_x_9441:
[----:B------:R-:W-:Y:S05]  /*4700*/  BSYNC B2 ;  /* 0x0000000000027941 */ /* 0x000fea0003800000 */
.L_x_9440:
[----:B----4-:R0:W-:Y:S02]  /*4710*/  ST.E.128 desc[UR42][R56.64], R12 ;  /* 0x0000000c38007985 */ /* 0x0101e4000c101d2a */
.L_x_9435:
[----:B------:R-:W-:Y:S05]  /*4720*/  BSYNC B1 ;  /* 0x0000000000017941 */ /* 0x000fea0003800000 */
.L_x_9434:
[----:B------:R-:W-:-:S03]  /*4730*/  UMOV UR4, 0xffffffff ;  /* 0xffffffff00047882 */ /* 0x000fc60000000000 */
[----:B------:R-:W-:Y:S05]  /*4740*/  BRA.DIV UR4, `(.L_x_9442) ;  /* 0x000001c204687947 */ /* 0x000fea000b800000 */
[----:B-1----:R-:W1:Y:S04]  /*4750*/  SHFL.IDX PT, R103, R103, 0x3, 0x181f ;  /* 0x00781f0067677f89 */ /* 0x002e6800000e0000 */
[----:B------:R0:W0:Y:S02]  /*4760*/  SHFL.IDX PT, R53, R108, 0x3, 0x181f ;  /* 0x00781f006c357f89 */ /* 0x00002400000e0000 */
.L_x_9750:
[----:B------:R-:W-:Y:S05]  /*4770*/  @P4 BRA `(.L_x_9443) ;  /* 0x0000003400e84947 */ /* 0x000fea0003800000 */
[----:B------:R-:W-:Y:S04]  /*4780*/  BSSY B1, `(.L_x_9444) ;  /* 0x0000038000017945 */ /* 0x000fe80003800000 */
        /* <DEDUP_REMOVED lines=16> */
[----:B------:R-:W-:Y:S02]  /*4890*/  LOP3.LUT R49, R14, 0xffff0000, RZ, 0xc0, !PT ;  /* 0xffff00000e317812 */ /* 0x000fe400078ec0ff */
[----:B------:R-:W-:Y:S01]  /*48a0*/  PRMT R115, R115, 0x5410, R56 ;  /* 0x0000541073737816 */ /* 0x000fe20000000038 */
[----:B------:R-:W-:Y:S01]  /*48b0*/  IMAD.U32 R57, R117, 0x10000, RZ ;  /* 0x0001000075397824 */ /* 0x000fe200078e00ff */
[C---:B------:R-:W-:Y:S02]  /*48c0*/  SHF.L.U32 R14, R13.reuse, 0x10, RZ ;  /* 0x000000100d0e7819 */ /* 0x040fe400000006ff */
[----:B------:R-:W-:Y:S01]  /*48d0*/  LOP3.LUT R13, R13, 0xffff0000, RZ, 0xc0, !PT ;  /* 0xffff00000d0d7812 */ /* 0x000fe200078ec0ff */
[----:B------:R-:W-:Y:S01]  /*48e0*/  IMAD.U32 R52, R115, 0x10000, RZ ;  /* 0x0001000073347824 */ /* 0x000fe200078e00ff */
[----:B------:R-:W-:Y:S01]  /*48f0*/  LOP3.LUT R56, R116, 0xffff0000, RZ, 0xc0, !PT ;  /* 0xffff000074387812 */ /* 0x000fe200078ec0ff */
        /* <DEDUP_REMOVED lines=30> */
.L_x_9447:
[----:B------:R-:W-:Y:S05]  /*4ae0*/  BSYNC B2 ;  /* 0x0000000000027941 */ /* 0x000fea0003800000 */
.L_x_9446:
[----:B----4-:R0:W-:Y:S02]  /*4af0*/  ST.E.128 desc[UR42][R54.64], R12 ;  /* 0x0000000c36007985 */ /* 0x0101e4000c101d2a */
.L_x_9445:
[----:B------:R-:W-:Y:S05]  /*4b00*/  BSYNC B1 ;  /* 0x0000000000017941 */ /* 0x000fea0003800000 */
.L_x_9444:
        /* <DEDUP_REMOVED lines=20> */
[C---:B------:R-:W-:Y:S01]  /*4c50*/  LOP3.LUT R51, R107.reuse, 0xffff0000, RZ, 0xc0, !PT ;  /* 0xffff00006b337812 */ /* 0x040fe200078ec0ff */
        /* <DEDUP_REMOVED lines=32> */
.L_x_9449:
[----:B------:R-:W-:Y:S05]  /*4e60*/  BSYNC B1 ;  /* 0x0000000000017941 */ /* 0x000fea0003800000 */
.L_x_9448:
[----:B----4-:R0:W-:Y:S01]  /*4e70*/  ST.E.128 desc[UR42][R48.64], R12 ;  /* 0x0000000c30007985 */ /* 0x0101e2000c101d2a */
[----:B------:R-:W-:Y:S05]  /*4e80*/  BRA `(.L_x_9443) ;  /* 0x0000003000247947 */ /* 0x000fea0003800000 */
.L_x_9403:
        /* <DEDUP_REMOVED lines=38> */
[----:B------:R0:W5:Y:S01]  /*50f0*/  @!P4 LDG.E.128 R52, desc[UR42][R60.64] ;  /* 0x0000002a3c34c981 */ /* 0x000162000c1e1d00 */
[----:B------:R-:W-:Y:S02]  /*5100*/  @!P4 LEA.HI.X R63, R44, R63, R45, 0x1, P6 ;  /* 0x0000003f2c3fc211 */ /* 0x000fe400030f0c2d */
[----:B------:R-:W-:-:S02]  /*5110*/  CS2R R44, SRZ ;  /* 0x00000000002c7805 */ /* 0x000fc4000001ff00 */
[----:B------:R-:W5:Y:S04]  /*5120*/  @!P5 LDG.E.128 R48, desc[UR42][R64.64] ;  /* 0x0000002a4030d981 */ /* 0x000f68000c1e1d00 */
[----:B------:R1:W5:Y:S01]  /*5130*/  @!P4 LDG.E.128 R56, desc[UR42][R62.64] ;  /* 0x0000002a3e38c981 */ /* 0x000362000c1e1d00 */
[C---:B--2---:R-:W-:Y:S02]  /*5140*/  @!P3 LEA R68, P4, R74.reuse, R68, 0x1 ;  /* 0x000000444a44b211 */ /* 0x044fe400078808ff */
[----:B0-----:R-:W-:Y:S01]  /*5150*/  CS2R R60, SRZ ;  /* 0x00000000003c7805 */ /* 0x001fe2000001ff00 */
[----:B------:R0:W5:Y:S01]  /*5160*/  @!P5 LDG.E.128 R44, desc[UR42][R66.64] ;  /* 0x0000002a422cd981 */ /* 0x000162000c1e1d00 */
[----:B------:R-:W-:Y:S02]  /*5170*/  @!P3 LEA.HI.X R69, R74, R69, R75, 0x1, P4 ;  /* 0x000000454a45b211 */ /* 0x000fe400020f0c4b */
[----:B---3--:R-:W-:-:S04]  /*5180*/  @!P3 LEA R70, P4, R72, R70, 0x1 ;  /* 0x000000464846b211 */ /* 0x008fc800078808ff */
[----:B------:R-:W-:Y:S02]  /*5190*/  @!P3 LEA.HI.X R71, R72, R71, R73, 0x1, P4 ;  /* 0x000000474847b211 */ /* 0x000fe400020f0c49 */
[----:B------:R-:W-:-:S04]  /*51a0*/  ISETP.GE.AND P4, PT, R217, R97, PT ;  /* 0x00000061d900720c */ /* 0x000fc80003f86270 */
[CC--:B------:R-:W-:Y:S02]  /*51b0*/  ISETP.GE.OR P4, PT, R16.reuse, R104.reuse, P4 ;  /* 0x000000681000720c */ /* 0x0c0fe40002786670 */
[----:B-1----:R-:W-:Y:S02]  /*51c0*/  CS2R R62, SRZ ;  /* 0x00000000003e7805 */ /* 0x002fe4000001ff00 */
[----:B0-----:R-:W-:Y:S02]  /*51d0*/  CS2R R66, SRZ ;  /* 0x0000000000427805 */ /* 0x001fe4000001ff00 */
[----:B------:R-:W-:Y:S01]  /*51e0*/  CS2R R64, SRZ ;  /* 0x0000000000407805 */ /* 0x000fe2000001ff00 */
[----:B------:R-:W-:Y:S01]  /*51f0*/  BSSY B1, `(.L_x_9450) ;  /* 0x000001d000017945 */ /* 0x000fe20003800000 */
[----:B------:R-:W-:Y:S02]  /*5200*/  CS2R R74, SRZ ;  /* 0x00000000004a7805 */ /* 0x000fe4000001ff00 */
[----:B------:R-:W-:Y:S01]  /*5210*/  CS2R R72, SRZ ;  /* 0x0000000000487805 */ /* 0x000fe2000001ff00 */
[----:B------:R0:W5:Y:S04]  /*5220*/  @!P3 LDG.E.128 R60, desc[UR42][R68.64] ;  /* 0x0000002a443cb981 */ /* 0x000168000c1e1d00 */
[----:B------:R1:W5:Y:S01]  /*5230*/  @!P3 LDG.E.128 R64, desc[UR42][R70.64] ;  /* 0x0000002a4640b981 */ /* 0x000362000c1e1d00 */
[----:B------:R-:W-:-:S02]  /*5240*/  ISETP.GE.AND P3, PT, R16, R104, PT ;  /* 0x000000681000720c */ /* 0x000fc40003f66270 */
        /* <DEDUP_REMOVED lines=23> */
.L_x_9451:
[----:B------:R-:W-:Y:S05]  /*53c0*/  BSYNC B1 ;  /* 0x0000000000017941 */ /* 0x000fea0003800000 */
.L_x_9450:
[----:B-----5:R-:W-:Y:S01]  /*53d0*/  IMAD.MOV.U32 R11, RZ, RZ, R70 ;  /* 0x000000ffff0b7224 */ /* 0x020fe200078e0046 */
[----:B------:R-:W-:Y:S01]  /*53e0*/  MOV R13, R68 ;  /* 0x00000044000d7202 */ /* 0x000fe20000000f00 */
        /* <DEDUP_REMOVED lines=50> */
[----:B------:R-:W-:Y:S02]  /*5710*/  PRMT R132, R12, 0x7610, R132 ;  /* 0x000076100c847816 */ /* 0x000fe40000000084 */
        /* <DEDUP_REMOVED lines=15> */
.L_x_9452:
[----:B------:R-:W-:Y:S01]  /*5810*/  IMAD R91, R19, 0x8, R18 ;  /* 0x00000008135b7824 */ /* 0x000fe200078e0212 */
[----:B------:R-:W-:Y:S01]  /*5820*/  SHF.L.U32 R102, R189, 0x1f, RZ ;  /* 0x0000001fbd667819 */ /* 0x000fe200000006ff */
[----:B------:R-:W0:Y:S01]  /*5830*/  LDC R110, c[0x0][0x2f4] ;  /* 0x0000bd00ff6e7b82 */ /* 0x000e220000000800 */
[----:B------:R-:W-:Y:S02]  /*5840*/  BSSY B1, `(.L_x_9453) ;  /* 0x0000003000017945 */ /* 0x000fe40003800000 */
[----:B------:R-:W1:Y:S02]  /*5850*/  SYNCS.PHASECHK.TRANS64.TRYWAIT P4, [R91+URZ+0x28890], R102 ;  /* 0x028890665b0075a7 */ /* 0x000e64000808017f */
[----:B-1----:R-:W-:Y:S05]  /*5860*/  @!P4 BRA `(.L_x_9454) ;  /* 0x000001b0006cc947 */ /* 0x002fea0003800000 */
.L_x_9751:
[----:B------:R-:W-:Y:S05]  /*5870*/  BSYNC B1 ;  /* 0x0000000000017941 */ /* 0x000fea0003800000 */
.L_x_9453:
[----:B------:R-:W-:Y:S01]  /*5880*/  UMOV UR4, 0xffffffff ;  /* 0xffffffff00047882 */ /* 0x000fe20000000000 */
[----:B0-----:R-:W-:Y:S02]  /*5890*/  IMAD.IADD R112, R110, 0x1, -R37 ;  /* 0x000000016e707824 */ /* 0x001fe400078e0a25 */
[----:B------:R-:W-:Y:S05]  /*58a0*/  BRA.DIV UR4, `(.L_x_9455) ;  /* 0x000001b204707947 */ /* 0x000fea000b800000 */
[----:B------:R0:W2:Y:S04]  /*58b0*/  SHFL.IDX PT, R107, R103, RZ, 0x181f ;  /* 0x00181fff676b7589 */ /* 0x0000a800000e0000 */
[----:B------:R0:W3:Y:S02]  /*58c0*/  SHFL.IDX PT, R106, R108, RZ, 0x181f ;  /* 0x00181fff6c6a7589 */ /* 0x0000e400000e0000 */
.L_x_9755:
        /* <DEDUP_REMOVED lines=28> */
[----:B------:R-:W-:Y:S02]  /*5a90*/  SHF.R.U32.HI R144, RZ, 0x10, R49 ;  /* 0x00000010ff907819 */ /* 0x000fe40000011631 */
[----:B------:R-:W-:Y:S02]  /*5aa0*/  PRMT R140, R140, 0x5410, R143 ;  /* 0x000054108c8c7816 */ /* 0x000fe4000000008f */
[----:B------:R-:W-:Y:S02]  /*5ab0*/  PRMT R143, R141, 0x5410, R144 ;  /* 0x000054108d8f7816 */ /* 0x000fe40000000090 */
[----:B------:R-:W-:Y:S02]  /*5ac0*/  SHF.R.U32.HI R148, RZ, 0x10, R47 ;  /* 0x00000010ff947819 */ /* 0x000fe4000001162f */
[----:B------:R-:W-:Y:S01]  /*5ad0*/  SHF.R.U64 R150, R44, 0x10, R45 ;  /* 0x000000102c967819 */ /* 0x000fe2000000122d */
[----:B------:R-:W-:Y:S01]  /*5ae0*/  IMAD.U32 R45, R77, 0x10000, RZ ;  /* 0x000100004d2d7824 */ /* 0x000fe200078e00ff */
[----:B------:R-:W-:Y:S01]  /*5af0*/  SHF.R.U64 R147, R48, 0x10, R49 ;  /* 0x0000001030937819 */ /* 0x000fe20000001231 */
[----:B------:R-:W-:Y:S01]  /*5b00*/  IMAD.U32 R144, R143, 0x10000, RZ ;  /* 0x000100008f907824 */ /* 0x000fe200078e00ff */
[--C-:B------:R-:W-:Y:S01]  /*5b10*/  SHF.R.U64 R145, R50, 0x10, R51.reuse ;  /* 0x0000001032917819 */ /* 0x100fe20000001233 */
[----:B--2---:R-:W-:Y:S01]  /*5b20*/  IMAD.U32 R48, R13, 0x10000, RZ ;  /* 0x000100000d307824 */ /* 0x004fe200078e00ff */
[----:B------:R-:W-:Y:S01]  /*5b30*/  SHF.R.U32.HI R146, RZ, 0x10, R51 ;  /* 0x00000010ff927819 */ /* 0x000fe20000011633 */
[----:B------:R-:W-:Y:S01]  /*5b40*/  IMAD.U32 R51, R15, 0x10000, RZ ;  /* 0x000100000f337824 */ /* 0x000fe200078e00ff */
[----:B------:R-:W-:Y:S01]  /*5b50*/  PRMT R141, R137, 0x5410, R148 ;  /* 0x00005410898d7816 */ /* 0x000fe20000000094 */
[----:B------:R-:W-:Y:S01]  /*5b60*/  IMAD.U32 R137, R140, 0x10000, RZ ;  /* 0x000100008c897824 */ /* 0x000fe200078e00ff */
[----:B------:R-:W-:Y:S01]  /*5b70*/  PRMT R138, R138, 0x5410, R147 ;  /* 0x000054108a8a7816 */ /* 0x000fe20000000093 */
[----:B------:R-:W-:Y:S01]  /*5b80*/  FMUL.FTZ R147, R45, R144 ;  /* 0x000000902d937220 */ /* 0x000fe20000410000 */
[----:B------:R-:W-:Y:S01]  /*5b90*/  LOP3.LUT R77, R77, 0xffff0000, RZ, 0xc0, !PT ;  /* 0xffff00004d4d7812 */ /* 0x000fe200078ec0ff */
[----:B------:R-:W-:Y:S01]  /*5ba0*/  IMAD.U32 R44, R12, 0x10000, RZ ;  /* 0x000100000c2c7824 */ /* 0x000fe200078e00ff */
[----:B------:R-:W-:-:S02]  /*5bb0*/  PRMT R145, R136, 0x5410, R145 ;  /* 0x0000541088917816 */ /* 0x000fc40000000091 */
[----:B------:R-:W-:Y:S02]  /*5bc0*/  LOP3.LUT R143, R143, 0xffff0000, RZ, 0xc0, !PT ;  /* 0xffff00008f8f7812 */ /* 0x000fe400078ec0ff */
[----:B------:R-:W-:Y:S01]  /*5bd0*/  PRMT R136, R135, 0x5410, R146 ;  /* 0x0000541087887816 */ /* 0x000fe20000000092 */
[-C--:B------:R-:W-:Y:S01]  /*5be0*/  FMUL.FTZ R135, R45, R137.reuse ;  /* 0x000000892d877220 */ /* 0x080fe20000410000 */
[----:B------:R-:W-:Y:S01]  /*5bf0*/  LOP3.LUT R50, R13, 0xffff0000, RZ, 0xc0, !PT ;  /* 0xffff00000d327812 */ /* 0x000fe200078ec0ff */
[----:B------:R-:W-:Y:S01]  /*5c00*/  FFMA.FTZ R45, R48, R137, -R147 ;  /* 0x00000089302d7223 */ /* 0x000fe20000010893 */
[----:B------:R-:W-:Y:S01]  /*5c10*/  LOP3.LUT R140, R140, 0xffff0000, RZ, 0xc0, !PT ;  /* 0xffff00008c8c7812 */ /* 0x000fe200078ec0ff */
[----:B------:R-:W-:Y:S01]  /*5c20*/  FMUL.FTZ R147, R77, R143 ;  /* 0x0000008f4d937220 */ /* 0x000fe20000410000 */
[----:B------:R-:W-:Y:S02]  /*5c30*/  IMAD.U32 R137, R136, 0x10000, RZ ;  /* 0x0001000088897824 */ /* 0x000fe400078e00ff */
[----:B------:R-:W-:Y:S01]  /*5c40*/  FFMA.FTZ R48, R48, R144, R135 ;  /* 0x0000009030307223 */ /* 0x000fe20000010087 */
[----:B------:R-:W-:-:S02]  /*5c50*/  IMAD.U32 R135, R141, 0x10000, RZ ;  /* 0x000100008d877824 */ /* 0x000fc400078e00ff */
[-C--:B------:R-:W-:Y:S01]  /*5c60*/  FMUL.FTZ R77, R77, R140.reuse ;  /* 0x0000008c4d4d7220 */ /* 0x080fe20000410000 */
[----:B------:R-:W-:Y:S01]  /*5c70*/  FFMA.FTZ R144, R50, R140, -R147 ;  /* 0x0000008c32907223 */ /* 0x000fe20000010893 */
[----:B------:R-:W-:Y:S01]  /*5c80*/  LOP3.LUT R79, R79, 0xffff0000, RZ, 0xc0, !PT ;  /* 0xffff00004f4f7812 */ /* 0x000fe200078ec0ff */
[----:B------:R-:W-:Y:S01]  /*5c90*/  FMUL.FTZ R146, R142, R137 ;  /* 0x000000898e927220 */ /* 0x000fe20000410000 */
[----:B------:R-:W-:Y:S01]  /*5ca0*/  LOP3.LUT R140, R136, 0xffff0000, RZ, 0xc0, !PT ;  /* 0xffff0000888c7812 */ /* 0x000fe200078ec0ff */
[----:B------:R-:W-:Y:S01]  /*5cb0*/  FMUL.FTZ R142, R142, R135 ;  /* 0x000000878e8e7220 */ /* 0x000fe20000410000 */
[----:B------:R-:W-:Y:S01]  /*5cc0*/  PRMT R139, R139, 0x5410, R150 ;  /* 0x000054108b8b7816 */ /* 0x000fe20000000096 */
[----:B------:R-:W-:Y:S01]  /*5cd0*/  FFMA.FTZ R143, R50, R143, R77 ;  /* 0x0000008f328f7223 */ /* 0x000fe2000001004d */
[----:B------:R-:W-:Y:S01]  /*5ce0*/  SHF.R.U64 R46, R46, 0x10, R47 ;  /* 0x000000102e2e7819 */ /* 0x000fe2000000122f */
[C---:B------:R-:W-:Y:S01]  /*5cf0*/  IMAD.U32 R47, R76.reuse, 0x10000, RZ ;  /* 0x000100004c2f7824 */ /* 0x040fe200078e00ff */
[----:B------:R-:W-:Y:S01]  /*5d00*/  LOP3.LUT R49, R15, 0xffff0000, RZ, 0xc0, !PT ;  /* 0xffff00000f317812 */ /* 0x000fe200078ec0ff */
[----:B------:R-:W-:Y:S01]  /*5d10*/  FFMA.FTZ R146, R51, R135, -R146 ;  /* 0x0000008733927223 */ /* 0x000fe20000010892 */
[----:B------:R-:W-:Y:S01]  /*5d20*/  LOP3.LUT R136, R141, 0xffff0000, RZ, 0xc0, !PT ;  /* 0xffff00008d887812 */ /* 0x000fe200078ec0ff */
[----:B------:R-:W-:Y:S01]  /*5d30*/  FFMA.FTZ R142, R51, R137, R142 ;  /* 0x00000089338e7223 */ /* 0x000fe2000001008e */
[----:B------:R-:W-:Y:S01]  /*5d40*/  FMUL.FTZ R148, R79, R140 ;  /* 0x0000008c4f947220 */ /* 0x000fe20000410000 */
[----:B------:R-:W-:Y:S01]  /*5d50*/  LOP3.LUT R76, R76, 0xffff0000, RZ, 0xc0, !PT ;  /* 0xffff00004c4c7812 */ /* 0x000fe200078ec0ff */
[----:B------:R-:W-:Y:S01]  /*5d60*/  IMAD.U32 R50, R139, 0x10000, RZ ;  /* 0x000100008b327824 */ /* 0x000fe200078e00ff */
[C---:B------:R-:W-:Y:S01]  /*5d70*/  LOP3.LUT R77, R138.reuse, 0xffff0000, RZ, 0xc0, !PT ;  /* 0xffff00008a4d7812 */ /* 0x040fe200078ec0ff */
[----:B------:R-:W-:-:S02]  /*5d80*/  IMAD.U32 R51, R138, 0x10000, RZ ;  /* 0x000100008a337824 */ /* 0x000fc400078e00ff */
[-C--:B------:R-:W-:Y:S01]  /*5d90*/  FMUL.FTZ R150, R79, R136.reuse ;  /* 0x000000884f967220 */ /* 0x080fe20000410000 */
[----:B------:R-:W-:Y:S01]  /*5da0*/  FFMA.FTZ R135, R49, R136, -R148 ;  /* 0x0000008831877223 */ /* 0x000fe20000010894 */
[----:B------:R-:W-:Y:S01]  /*5db0*/  LOP3.LUT R12, R12, 0xffff0000, RZ, 0xc0, !PT ;  /* 0xffff00000c0c7812 */ /* 0x000fe200078ec0ff */
[----:B------:R-:W-:Y:S01]  /*5dc0*/  FMUL.FTZ R79, R47, R51 ;  /* 0x000000332f4f7220 */ /* 0x000fe20000410000 */
[----:B------:R-:W-:Y:S01]  /*5dd0*/  LOP3.LUT R139, R139, 0xffff0000, RZ, 0xc0, !PT ;  /* 0xffff00008b8b7812 */ /* 0x000fe200078ec0ff */
[----:B------:R-:W-:Y:S01]  /*5de0*/  FMUL.FTZ R136, R47, R50 ;  /* 0x000000322f887220 */ /* 0x000fe20000410000 */
[----:B------:R-:W-:Y:S01]  /*5df0*/  FMUL.FTZ R47, R76, R77 ;  /* 0x0000004d4c2f7220 */ /* 0x000fe20000410000 */
[----:B------:R-:W-:Y:S01]  /*5e00*/  PRMT R46, R109, 0x5432, R46 ;  /* 0x000054326d2e7816 */ /* 0x000fe2000000002e */
[C---:B------:R-:W-:Y:S01]  /*5e10*/  IMAD.U32 R13, R14.reuse, 0x10000, RZ ;  /* 0x000100000e0d7824 */ /* 0x040fe200078e00ff */
[----:B------:R-:W-:Y:S01]  /*5e20*/  LOP3.LUT R15, R14, 0xffff0000, RZ, 0xc0, !PT ;  /* 0xffff00000e0f7812 */ /* 0x000fe200078ec0ff */
[----:B------:R-:W-:Y:S01]  /*5e30*/  FFMA.FTZ R137, R49, R140, R150 ;  /* 0x0000008c31897223 */ /* 0x000fe20000010096 */
[----:B------:R-:W-:Y:S01]  /*5e40*/  FFMA.FTZ R79, R44, R50, -R79 ;  /* 0x000000322c4f7223 */ /* 0x000fe2000001084f */
[----:B------:R-:W-:Y:S01]  /*5e50*/  SHF.L.U32 R14, R78, 0x10, RZ ;  /* 0x000000104e0e7819 */ /* 0x000fe200000006ff */
[-C--:B------:R-:W-:Y:S01]  /*5e60*/  FMUL.FTZ R49, R76, R139.reuse ;  /* 0x0000008b4c317220 */ /* 0x080fe20000410000 */
[----:B------:R-:W-:Y:S01]  /*5e70*/  FFMA.FTZ R50, R12, R139, -R47 ;  /* 0x0000008b0c327223 */ /* 0x000fe2000001082f */
[----:B------:R-:W-:Y:S01]  /*5e80*/  FFMA.FTZ R136, R44, R51, R136 ;  /* 0x000000332c887223 */ /* 0x000fe20000010088 */
[C---:B------:R-:W-:Y:S01]  /*5e90*/  IMAD.U32 R47, R145.reuse, 0x10000, RZ ;  /* 0x00010000912f7824 */ /* 0x040fe200078e00ff */
[----:B------:R-:W-:Y:S01]  /*5ea0*/  LOP3.LUT R78, R78, 0xffff0000, RZ, 0xc0, !PT ;  /* 0xffff00004e4e7812 */ /* 0x000fe200078ec0ff */
[----:B------:R-:W-:Y:S01]  /*5eb0*/  IMAD.U32 R44, R46, 0x10000, RZ ;  /* 0x000100002e2c7824 */ /* 0x000fe200078e00ff */
[----:B------:R-:W-:Y:S01]  /*5ec0*/  LOP3.LUT R145, R145, 0xffff0000, RZ, 0xc0, !PT ;  /* 0xffff000091917812 */ /* 0x000fe200078ec0ff */
[----:B------:R-:W-:Y:S01]  /*5ed0*/  FFMA.FTZ R49, R12, R77, R49 ;  /* 0x0000004d0c317223 */ /* 0x000fe20000010031 */
[----:B------:R-:W-:Y:S01]  /*5ee0*/  LOP3.LUT R46, R46, 0xffff0000, RZ, 0xc0, !PT ;  /* 0xffff00002e2e7812 */ /* 0x000fe200078ec0ff */
[C---:B------:R-:W-:Y:S01]  /*5ef0*/  FMUL.FTZ R12, R14.reuse, R47 ;  /* 0x0000002f0e0c7220 */ /* 0x040fe20000410000 */
[----:B------:R-:W-:Y:S01]  /*5f00*/  FMUL.FTZ R14, R14, R44 ;  /* 0x0000002c0e0e7220 */ /* 0x000fe20000410000 */
[----:B------:R-:W-:Y:S01]  /*5f10*/  FMUL.FTZ R76, R78, R145 ;  /* 0x000000914e4c7220 */ /* 0x000fe20000410000 */
[----:B------:R-:W-:Y:S01]  /*5f20*/  F2FP.BF16.F32.PACK_AB R45, R144, R45 ;  /* 0x0000002d902d723e */ /* 0x000fe200000010ff */
        /* <DEDUP_REMOVED lines=17> */
.L_x_9459:
[----:B------:R-:W-:Y:S05]  /*6040*/  BSYNC B2 ;  /* 0x0000000000027941 */ /* 0x000fea0003800000 */
.L_x_9458:
[----:B------:R-:W-:Y:S01]  /*6050*/  ISETP.GE.AND P4, PT, R11, R110, PT ;  /* 0x0000006e0b00720c */ /* 0x000fe20003f86270 */
[----:B--2---:R4:W-:-:S12]  /*6060*/  ST.E.128 desc[UR42][R104.64], R12 ;  /* 0x0000000c68007985 */ /* 0x0049d8000c101d2a */
[----:B------:R-:W-:-:S05]  /*6070*/  @!P4 IMAD.WIDE R106, R11, 0x2, R106 ;  /* 0x000000020b6ac825 */ /* 0x000fca00078e026a */
[----:B---3--:R4:W-:Y:S02]  /*6080*/  @!P4 ST.E.128 desc[UR42][R106.64], R76 ;  /* 0x0000004c6a00c985 */ /* 0x0089e4000c101d2a */
.L_x_9457:
[----:B------:R-:W-:Y:S05]  /*6090*/  BSYNC B1 ;  /* 0x0000000000017941 */ /* 0x000fea0003800000 */
.L_x_9456:
[----:B------:R-:W-:-:S03]  /*60a0*/  UMOV UR4, 0xffffffff ;  /* 0xffffffff00047882 */ /* 0x000fc60000000000 */
[----:B------:R-:W-:Y:S05]  /*60b0*/  BRA.DIV UR4, `(.L_x_9460) ;  /* 0x000001aa04b87947 */ /* 0x000fea000b800000 */
[----:B------:R0:W0:Y:S04]  /*60c0*/  SHFL.IDX PT, R51, R103, 0x1, 0x181f ;  /* 0x00381f0067337f89 */ /* 0x00002800000e0000 */
[----:B------:R0:W0:Y:S02]  /*60d0*/  SHFL.IDX PT, R50, R108, 0x1, 0x181f ;  /* 0x00381f006c327f89 */ /* 0x00002400000e0000 */
.L_x_9759:
[----:B------:R-:W-:Y:S01]  /*60e0*/  ISETP.GE.OR P4, PT, R219, R97, P1 ;  /* 0x00000061db00720c */ /* 0x000fe20000f86670 */
[----:B------:R-:W-:-:S12]  /*60f0*/  BSSY B1, `(.L_x_9461) ;  /* 0x0000078000017945 */ /* 0x000fd80003800000 */
[----:B------:R-:W-:Y:S05]  /*6100*/  @P4 BRA `(.L_x_9462) ;  /* 0x0000000400d84947 */ /* 0x000fea0003800000 */
[----:B------:R-:W-:Y:S01]  /*6110*/  SEL R11, R37, R112, !P0 ;  /* 0x00000070250b7207 */ /* 0x000fe20004000000 */
[----:B------:R-:W-:Y:S01]  /*6120*/  BSSY B2, `(.L_x_9463) ;  /* 0x0000070000027945 */ /* 0x000fe20003800000 */
[C---:B0-----:R-:W-:Y:S02]  /*6130*/  LEA R48, P4, R41.reuse, R50, 0x1 ;  /* 0x0000003229307211 */ /* 0x041fe400078808ff */
[----:B----4-:R-:W-:Y:S02]  /*6140*/  SHF.R.S32.HI R12, RZ, 0x1f, R11 ;  /* 0x0000001fff0c7819 */ /* 0x010fe4000001140b */
        /* <DEDUP_REMOVED lines=19> */
[----:B--2---:R-:W-:Y:S02]  /*6280*/  SHF.R.U32.HI R107, RZ, 0x10, R53 ;  /* 0x00000010ff6b7819 */ /* 0x004fe40000011635 */
[----:B------:R-:W-:Y:S02]  /*6290*/  SHF.R.U64 R78, R54, 0x10, R55 ;  /* 0x00000010364e7819 */ /* 0x000fe40000001237 */
[----:B------:R-:W-:Y:S02]  /*62a0*/  PRMT R134, R134, 0x5410, R79 ;  /* 0x0000541086867816 */ /* 0x000fe4000000004f */
[----:B------:R-:W-:Y:S02]  /*62b0*/  SHF.R.U64 R76, R56, 0x10, R57 ;  /* 0x00000010384c7819 */ /* 0x000fe40000001239 */
[----:B------:R-:W-:-:S02]  /*62c0*/  PRMT R130, R130, 0x5410, R107 ;  /* 0x0000541082827816 */ /* 0x000fc4000000006b */
[--C-:B------:R-:W-:Y:S02]  /*62d0*/  SHF.R.U32.HI R77, RZ, 0x10, R59.reuse ;  /* 0x00000010ff4d7819 */ /* 0x100fe4000001163b */
[----:B------:R-:W-:Y:S01]  /*62e0*/  SHF.R.U64 R104, R58, 0x10, R59 ;  /* 0x000000103a687819 */ /* 0x000fe2000000123b */
[----:B----4-:R-:W-:Y:S01]  /*62f0*/  IMAD.U32 R59, R47, 0x10000, RZ ;  /* 0x000100002f3b7824 */ /* 0x010fe200078e00ff */
[----:B------:R-:W-:Y:S02]  /*6300*/  SHF.L.U32 R57, R45, 0x10, RZ ;  /* 0x000000102d397819 */ /* 0x000fe400000006ff */
[----:B------:R-:W-:Y:S01]  /*6310*/  PRMT R127, R127, 0x5410, R78 ;  /* 0x000054107f7f7816 */ /* 0x000fe2000000004e */
[----:B------:R-:W-:Y:S01]  /*6320*/  IMAD.U32 R78, R134, 0x10000, RZ ;  /* 0x00010000864e7824 */ /* 0x000fe200078e00ff */
[----:B---3--:R-:W-:Y:S01]  /*6330*/  SHF.R.U64 R106, R52, 0x10, R53 ;  /* 0x00000010346a7819 */ /* 0x008fe20000001235 */
[----:B0-----:R-:W-:Y:S01]  /*6340*/  IMAD.U32 R53, R13, 0x10000, RZ ;  /* 0x000100000d357824 */ /* 0x001fe200078e00ff */
[----:B------:R-:W-:Y:S01]  /*6350*/  PRMT R133, R133, 0x5410, R76 ;  /* 0x0000541085857816 */ /* 0x000fe2000000004c */
[----:B------:R-:W-:Y:S01]  /*6360*/  IMAD.U32 R76, R130, 0x10000, RZ ;  /* 0x00010000824c7824 */ /* 0x000fe200078e00ff */
[----:B------:R-:W-:Y:S01]  /*6370*/  PRMT R132, R132, 0x5410, R77 ;  /* 0x0000541084847816 */ /* 0x000fe2000000004d */
[----:B------:R-:W-:Y:S01]  /*6380*/  IMAD.U32 R52, R12, 0x10000, RZ ;  /* 0x000100000c347824 */ /* 0x000fe200078e00ff */
[----:B------:R-:W-:-:S02]  /*6390*/  LOP3.LUT R58, R45, 0xffff0000, RZ, 0xc0, !PT ;  /* 0xffff00002d3a7812 */ /* 0x000fc400078ec0ff */
[----:B------:R-:W-:Y:S01]  /*63a0*/  PRMT R131, R131, 0x5410, R104 ;  /* 0x0000541083837816 */ /* 0x000fe20000000068 */
[----:B------:R-:W-:Y:S01]  /*63b0*/  FMUL.FTZ R104, R57, R78 ;  /* 0x0000004e39687220 */ /* 0x000fe20000410000 */
[----:B------:R-:W-:Y:S02]  /*63c0*/  LOP3.LUT R77, R134, 0xffff0000, RZ, 0xc0, !PT ;  /* 0xffff0000864d7812 */ /* 0x000fe400078ec0ff */
[----:B------:R-:W-:Y:S01]  /*63d0*/  SHF.R.U32.HI R105, RZ, 0x10, R55 ;  /* 0x00000010ff697819 */ /* 0x000fe20000011637 */
[-C--:B------:R-:W-:Y:S01]  /*63e0*/  FFMA.FTZ R104, R53, R76.reuse, -R104 ;  /* 0x0000004c35687223 */ /* 0x080fe20000010868 */
[----:B------:R-:W-:Y:S01]  /*63f0*/  PRMT R129, R129, 0x5410, R106 ;  /* 0x0000541081817816 */ /* 0x000fe2000000006a */
[----:B------:R-:W-:Y:S01]  /*6400*/  FMUL.FTZ R106, R57, R76 ;  /* 0x0000004c396a7220 */ /* 0x000fe20000410000 */
[----:B------:R-:W-:Y:S01]  /*6410*/  LOP3.LUT R54, R13, 0xffff0000, RZ, 0xc0, !PT ;  /* 0xffff00000d367812 */ /* 0x000fe200078ec0ff */
[----:B------:R-:W-:Y:S01]  /*6420*/  FMUL.FTZ R79, R58, R77 ;  /* 0x0000004d3a4f7220 */ /* 0x000fe20000410000 */
[----:B------:R-:W-:Y:S01]  /*6430*/  LOP3.LUT R57, R130, 0xffff0000, RZ, 0xc0, !PT ;  /* 0xffff000082397812 */ /* 0x000fe200078ec0ff */
[----:B------:R-:W-:Y:S01]  /*6440*/  IMAD.U32 R76, R132, 0x10000, RZ ;  /* 0x00010000844c7824 */ /* 0x000fe200078e00ff */
[----:B------:R-:W-:Y:S01]  /*6450*/  PRMT R128, R128, 0x5410, R105 ;  /* 0x0000541080807816 */ /* 0x000fe20000000069 */
[C---:B------:R-:W-:Y:S01]  /*6460*/  IMAD.U32 R55, R44.reuse, 0x10000, RZ ;  /* 0x000100002c377824 */ /* 0x040fe200078e00ff */
[----:B------:R-:W-:Y:S01]  /*6470*/  LOP3.LUT R56, R44, 0xffff0000, RZ, 0xc0, !PT ;  /* 0xffff00002c387812 */ /* 0x000fe200078ec0ff */
[----:B------:R-:W-:Y:S01]  /*6480*/  FFMA.FTZ R106, R53, R78, R106 ;  /* 0x0000004e356a7223 */ /* 0x000fe2000001006a */
[-C--:B------:R-:W-:Y:S01]  /*6490*/  FMUL.FTZ R105, R58, R57.reuse ;  /* 0x000000393a697220 */ /* 0x080fe20000410000 */
[----:B------:R-:W-:Y:S01]  /*64a0*/  FFMA.FTZ R79, R54, R57, -R79 ;  /* 0x00000039364f7223 */ /* 0x000fe2000001084f */
[----:B------:R-:W-:-:S02]  /*64b0*/  IMAD.U32 R44, R15, 0x10000, RZ ;  /* 0x000100000f2c7824 */ /* 0x000fc400078e00ff */
[-C--:B------:R-:W-:Y:S01]  /*64c0*/  FMUL.FTZ R57, R59, R76.reuse ;  /* 0x0000004c3b397220 */ /* 0x080fe20000410000 */
[----:B------:R-:W-:Y:S01]  /*64d0*/  IMAD.U32 R53, R128, 0x10000, RZ ;  /* 0x0001000080357824 */ /* 0x000fe200078e00ff */
[----:B------:R-:W-:Y:S01]  /*64e0*/  LOP3.LUT R47, R47, 0xffff0000, RZ, 0xc0, !PT ;  /* 0xffff00002f2f7812 */ /* 0x000fe200078ec0ff */
[----:B------:R-:W-:Y:S01]  /*64f0*/  FFMA.FTZ R105, R54, R77, R105 ;  /* 0x0000004d36697223 */ /* 0x000fe20000010069 */
[----:B------:R-:W-:Y:S01]  /*6500*/  LOP3.LUT R132, R132, 0xffff0000, RZ, 0xc0, !PT ;  /* 0xffff000084847812 */ /* 0x000fe200078ec0ff */
[-C--:B------:R-:W-:Y:S01]  /*6510*/  FMUL.FTZ R59, R59, R53.reuse ;  /* 0x000000353b3b7220 */ /* 0x080fe20000410000 */
[----:B------:R-:W-:Y:S01]  /*6520*/  FFMA.FTZ R57, R44, R53, -R57 ;  /* 0x000000352c397223 */ /* 0x000fe20000010839 */
[----:B------:R-:W-:Y:S02]  /*6530*/  LOP3.LUT R128, R128, 0xffff0000, RZ, 0xc0, !PT ;  /* 0xffff000080807812 */ /* 0x000fe400078ec0ff */
[----:B------:R-:W-:Y:S01]  /*6540*/  SHF.L.U32 R53, R133, 0x10, RZ ;  /* 0x0000001085357819 */ /* 0x000fe200000006ff */
[----:B------:R-:W-:Y:S01]  /*6550*/  FFMA.FTZ R59, R44, R76, R59 ;  /* 0x0000004c2c3b7223 */ /* 0x000fe2000001003b */
[----:B------:R-:W-:Y:S01]  /*6560*/  LOP3.LUT R45, R15, 0xffff0000, RZ, 0xc0, !PT ;  /* 0xffff00000f2d7812 */ /* 0x000fe200078ec0ff */
        /* <DEDUP_REMOVED lines=22> */
[-C--:B------:R-:W-:Y:S01]  /*66d0*/  FMUL.FTZ R52, R15, R44.reuse ;  /* 0x0000002c0f347220 */ /* 0x080fe20000410000 */
[-C--:B------:R-:W-:Y:S01]  /*66e0*/  FMUL.FTZ R56, R56, R129.reuse ;  /* 0x0000008138387220 */ /* 0x080fe20000410000 */
[C---:B------:R-:W-:Y:S01]  /*66f0*/  FFMA.FTZ R58, R13.reuse, R129, -R58 ;  /* 0x000000810d3a7223 */ /* 0x040fe2000001083a */
[C---:B------:R-:W-:Y:S01]  /*6700*/  FMUL.FTZ R15, R46.reuse, R131 ;  /* 0x000000832e0f7220 */ /* 0x040fe20000410000 */
        /* <DEDUP_REMOVED lines=17> */
.L_x_9464:
[----:B------:R-:W-:Y:S05]  /*6820*/  BSYNC B2 ;  /* 0x0000000000027941 */ /* 0x000fea0003800000 */
.L_x_9463:
[----:B------:R-:W-:Y:S01]  /*6830*/  ISETP.GE.AND P4, PT, R11, R110, PT ;  /* 0x0000006e0b00720c */ /* 0x000fe20003f86270 */
[----:B0-----:R0:W-:-:S12]  /*6840*/  ST.E.128 desc[UR42][R48.64], R12 ;  /* 0x0000000c30007985 */ /* 0x0011d8000c101d2a */
[----:B------:R-:W-:-:S05]  /*6850*/  @!P4 IMAD.WIDE R50, R11, 0x2, R50 ;  /* 0x000000020b32c825 */ /* 0x000fca00078e0232 */
[----:B----4-:R0:W-:Y:S02]  /*6860*/  @!P4 ST.E.128 desc[UR42][R50.64], R44 ;  /* 0x0000002c3200c985 */ /* 0x0101e4000c101d2a */
.L_x_9462:
[----:B------:R-:W-:Y:S05]  /*6870*/  BSYNC B1 ;  /* 0x0000000000017941 */ /* 0x000fea0003800000 */
.L_x_9461:
[----:B------:R-:W-:-:S03]  /*6880*/  UMOV UR4, 0xffffffff ;  /* 0xffffffff00047882 */ /* 0x000fc60000000000 */
[----:B------:R-:W-:Y:S05]  /*6890*/  BRA.DIV UR4, `(.L_x_9465) ;  /* 0x000001a6040c7947 */ /* 0x000fea000b800000 */
[----:B0-----:R0:W0:Y:S04]  /*68a0*/  SHFL.IDX PT, R51, R103, 0x2, 0x181f ;  /* 0x00581f0067337f89 */ /* 0x00102800000e0000 */
[----:B------:R0:W0:Y:S02]  /*68b0*/  SHFL.IDX PT, R50, R108, 0x2, 0x181f ;  /* 0x00581f006c327f89 */ /* 0x00002400000e0000 */
.L_x_9763:
        /* <DEDUP_REMOVED lines=20> */
[----:B------:R-:W-:-:S03]  /*6a00*/  IMAD R13, R13, 0x2, R18 ;  /* 0x000000020d0d7824 */ /* 0x000fc600078e0212 */
[----:B------:R-:W-:-:S03]  /*6a10*/  LEA R44, R15, R18, 0x1 ;  /* 0x000000120f2c7211 */ /* 0x000fc600078e08ff */
[----:B------:R-:W0:Y:S04]  /*6a20*/  LDS.128 R12, [R13+0x18400] ;  /* 0x018400000d0c7984 */ /* 0x000e280000000c00 */
[----:B------:R-:W4:Y:S01]  /*6a30*/  LDS.128 R44, [R44+0x18400] ;  /* 0x018400002c2c7984 */ /* 0x000f220000000c00 */
[----:B------:R-:W-:Y:S05]  /*6a40*/  @P3 BRA `(.L_x_9469) ;  /* 0x0000000400703947 */ /* 0x000fea0003800000 */
[----:B------:R-:W-:Y:S01]  /*6a50*/  SHF.R.U64 R76, R62, 0x10, R63 ;  /* 0x000000103e4c7819 */ /* 0x000fe2000000123f */
[----:B----4-:R-:W-:Y:S01]  /*6a60*/  IMAD.U32 R56, R45, 0x10000, RZ ;  /* 0x000100002d387824 */ /* 0x010fe200078e00ff */
[--C-:B------:R-:W-:Y:S01]  /*6a70*/  SHF.R.U64 R62, R64, 0x10, R65.reuse ;  /* 0x00000010403e7819 */ /* 0x100fe20000001241 */
[----:B0-----:R-:W-:Y:S01]  /*6a80*/  IMAD.U32 R52, R13, 0x10000, RZ ;  /* 0x000100000d347824 */ /* 0x001fe200078e00ff */
        /* <DEDUP_REMOVED lines=8> */
[----:B------:R-:W-:Y:S02]  /*6b10*/  PRMT R122, R122, 0x5410, R77 ;  /* 0x000054107a7a7816 */ /* 0x000fe4000000004d */
[--C-:B------:R-:W-:Y:S01]  /*6b20*/  SHF.R.U64 R60, R66, 0x10, R67.reuse ;  /* 0x00000010423c7819 */ /* 0x100fe20000001243 */
[----:B------:R-:W-:Y:S01]  /*6b30*/  FMUL.FTZ R65, R56, R63 ;  /* 0x0000003f38417220 */ /* 0x000fe20000410000 */
[----:B------:R-:W-:Y:S02]  /*6b40*/  SHF.R.U32.HI R67, RZ, 0x10, R67 ;  /* 0x00000010ff437819 */ /* 0x000fe40000011643 */
[----:B------:R-:W-:Y:S01]  /*6b50*/  PRMT R120, R120, 0x5410, R61 ;  /* 0x0000541078787816 */ /* 0x000fe2000000003d */
[----:B------:R-:W-:Y:S01]  /*6b60*/  IMAD.U32 R61, R122, 0x10000, RZ ;  /* 0x000100007a3d7824 */ /* 0x000fe200078e00ff */
[----:B------:R-:W-:-:S02]  /*6b70*/  PRMT R124, R124, 0x5410, R67 ;  /* 0x000054107c7c7816 */ /* 0x000fc40000000043 */
[----:B------:R-:W-:Y:S01]  /*6b80*/  PRMT R123, R123, 0x5410, R60 ;  /* 0x000054107b7b7816 */ /* 0x000fe2000000003c */
[-C--:B------:R-:W-:Y:S01]  /*6b90*/  FFMA.FTZ R60, R52, R61.reuse, -R65 ;  /* 0x0000003d343c7223 */ /* 0x080fe20000010841 */
[----:B------:R-:W-:Y:S01]  /*6ba0*/  FMUL.FTZ R67, R56, R61 ;  /* 0x0000003d38437220 */ /* 0x000fe20000410000 */
[----:B------:R-:W-:Y:S01]  /*6bb0*/  SHF.L.U32 R65, R124, 0x10, RZ ;  /* 0x000000107c417819 */ /* 0x000fe200000006ff */
[----:B------:R-:W-:Y:S01]  /*6bc0*/  IMAD.U32 R61, R120, 0x10000, RZ ;  /* 0x00010000783d7824 */ /* 0x000fe200078e00ff */
[----:B------:R-:W-:Y:S01]  /*6bd0*/  LOP3.LUT R57, R45, 0xffff0000, RZ, 0xc0, !PT ;  /* 0xffff00002d397812 */ /* 0x000fe200078ec0ff */
[----:B------:R-:W-:Y:S01]  /*6be0*/  FFMA.FTZ R67, R52, R63, R67 ;  /* 0x0000003f34437223 */ /* 0x000fe20000010043 */
[----:B------:R-:W-:Y:S01]  /*6bf0*/  LOP3.LUT R126, R126, 0xffff0000, RZ, 0xc0, !PT ;  /* 0xffff00007e7e7812 */ /* 0x000fe200078ec0ff */
[----:B------:R-:W-:Y:S01]  /*6c00*/  FMUL.FTZ R63, R58, R65 ;  /* 0x000000413a3f7220 */ /* 0x000fe20000410000 */
[----:B------:R-:W-:Y:S01]  /*6c10*/  LOP3.LUT R122, R122, 0xffff0000, RZ, 0xc0, !PT ;  /* 0xffff00007a7a7812 */ /* 0x000fe200078ec0ff */
        /* <DEDUP_REMOVED lines=8> */
[----:B------:R-:W-:Y:S01]  /*6ca0*/  FFMA.FTZ R57, R53, R122, -R56 ;  /* 0x0000007a35397223 */ /* 0x000fe20000010838 */
[----:B------:R-:W-:Y:S01]  /*6cb0*/  LOP3.LUT R124, R124, 0xffff0000, RZ, 0xc0, !PT ;  /* 0xffff00007c7c7812 */ /* 0x000fe200078ec0ff */
[C---:B------:R-:W-:Y:S01]  /*6cc0*/  FFMA.FTZ R63, R44.reuse, R61, -R63 ;  /* 0x0000003d2c3f7223 */ /* 0x040fe2000001083f */
[----:B------:R-:W-:Y:S01]  /*6cd0*/  PRMT R125, R125, 0x5410, R62 ;  /* 0x000054107d7d7816 */ /* 0x000fe2000000003e */
[----:B------:R-:W-:Y:S01]  /*6ce0*/  FFMA.FTZ R58, R44, R65, R58 ;  /* 0x000000412c3a7223 */ /* 0x000fe2000001003a */
        /* <DEDUP_REMOVED lines=50> */
.L_x_9469:
[----:B------:R-:W-:Y:S05]  /*7010*/  BSYNC B2 ;  /* 0x0000000000027941 */ /* 0x000fea0003800000 */
.L_x_9468:
[----:B------:R-:W-:Y:S01]  /*7020*/  ISETP.GE.AND P4, PT, R11, R110, PT ;  /* 0x0000006e0b00720c */ /* 0x000fe20003f86270 */
[----:B0-----:R0:W-:-:S12]  /*7030*/  ST.E.128 desc[UR42][R48.64], R12 ;  /* 0x0000000c30007985 */ /* 0x0011d8000c101d2a */
[----:B------:R-:W-:-:S05]  /*7040*/  @!P4 IMAD.WIDE R50, R11, 0x2, R50 ;  /* 0x000000020b32c825 */ /* 0x000fca00078e0232 */
[----:B----4-:R0:W-:Y:S02]  /*7050*/  @!P4 ST.E.128 desc[UR42][R50.64], R44 ;  /* 0x0000002c3200c985 */ /* 0x0101e4000c101d2a */
.L_x_9467:
[----:B------:R-:W-:Y:S05]  /*7060*/  BSYNC B1 ;  /* 0x0000000000017941 */ /* 0x000fea0003800000 */
.L_x_9466:
[----:B------:R-:W-:-:S03]  /*7070*/  UMOV UR4, 0xffffffff ;  /* 0xffffffff00047882 */ /* 0x000fc60000000000 */
[----:B------:R-:W-:Y:S05]  /*7080*/  BRA.DIV UR4, `(.L_x_9470) ;  /* 0x0000019e045c7947 */ /* 0x000fea000b800000 */
[----:B0-----:R-:W0:Y:S04]  /*7090*/  SHFL.IDX PT, R103, R103, 0x3, 0x181f ;  /* 0x00781f0067677f89 */ /* 0x001e2800000e0000 */
[----:B------:R-:W0:Y:S02]  /*70a0*/  SHFL.IDX PT, R108, R108, 0x3, 0x181f ;  /* 0x00781f006c6c7f89 */ /* 0x000e2400000e0000 */
.L_x_9767:
        /* <DEDUP_REMOVED lines=8> */
[----:B----4-:R-:W-:-:S04]  /*7130*/  LEA.HI.SX32 R12, R11, R80, 0x1c ;  /* 0x000000500b0c7211 */ /* 0x010fc800078fe2ff */
[----:B------:R-:W-:Y:S01]  /*7140*/  SHF.R.S32.HI R13, RZ, 0x1f, R12 ;  /* 0x0000001fff0d7819 */ /* 0x000fe2000001140c */
[----:B------:R-:W-:-:S03]  /*7150*/  IMAD.SHL.U32 R11, R12, 0x8, RZ ;  /* 0x000000080c0b7824 */ /* 0x000fc600078e00ff */
[----:B------:R-:W-:Y:S02]  /*7160*/  LEA.HI R13, R13, R12, RZ, 0x3 ;  /* 0x0000000c0d0d7211 */ /* 0x000fe400078f18ff */
[----:B------:R-:W-:Y:S02]  /*7170*/  LOP3.LUT R12, R194, 0x38, R11, 0xf8, !PT ;  /* 0x00000038c20c7812 */ /* 0x000fe400078ef80b */
[----:B------:R-:W-:Y:S02]  /*7180*/  SHF.L.U32 R13, R13, 0xa, RZ ;  /* 0x0000000a0d0d7819 */ /* 0x000fe400000006ff */
[----:B------:R-:W-:Y:S02]  /*7190*/  LOP3.LUT R12, R12, R225, RZ, 0x3c, !PT ;  /* 0x000000e10c0c7212 */ /* 0x000fe400078e3cff */
        /* <DEDUP_REMOVED lines=15> */
[----:B------:R-:W-:Y:S02]  /*7290*/  SHF.R.U32.HI R73, RZ, 0x10, R73 ;  /* 0x00000010ff497819 */ /* 0x000fe40000011649 */
        /* <DEDUP_REMOVED lines=19> */
[C---:B------:R-:W-:Y:S01]  /*73d0*/  IMAD.U32 R63, R116.reuse, 0x10000, RZ ;  /* 0x00010000743f7824 */ /* 0x040fe200078e00ff */
[----:B------:R-:W-:Y:S01]  /*73e0*/  SHF.L.U32 R56, R47, 0x10, RZ ;  /* 0x000000102f387819 */ /* 0x000fe200000006ff */
        /* <DEDUP_REMOVED lines=14> */
[-C--:B------:R-:W-:Y:S01]  /*74d0*/  FMUL.FTZ R56, R56, R59.reuse ;  /* 0x0000003b38387220 */ /* 0x080fe20000410000 */
[----:B------:R-:W-:Y:S01]  /*74e0*/  FMUL.FTZ R54, R57, R116 ;  /* 0x0000007439367220 */ /* 0x000fe20000410000 */
        /* <DEDUP_REMOVED lines=48> */
.L_x_9472:
[----:B------:R-:W-:Y:S05]  /*77f0*/  BSYNC B1 ;  /* 0x0000000000017941 */ /* 0x000fea0003800000 */
.L_x_9471:
[----:B0-----:R0:W-:Y:S01]  /*7800*/  ST.E.128 desc[UR42][R48.64], R12 ;  /* 0x0000000c30007985 */ /* 0x0011e2000c101d2a */
[----:B------:R-:W-:Y:S01]  /*7810*/  ISETP.GE.AND P3, PT, R11, R110, PT ;  /* 0x0000006e0b00720c */ /* 0x000fe20003f66270 */
[----:B------:R-:W-:-:S12]  /*7820*/  IMAD.MOV.U32 R109, RZ, RZ, R103 ;  /* 0x000000ffff6d7224 */ /* 0x000fd800078e0067 */
[----:B------:R-:W-:Y:S05]  /*7830*/  @P3 BRA `(.L_x_9443) ;  /* 0x0000000400b83947 */ /* 0x000fea0003800000 */
[----:B0-----:R-:W-:-:S05]  /*7840*/  IMAD.WIDE R12, R11, 0x2, R108 ;  /* 0x000000020b0c7825 */ /* 0x001fca00078e026c */
[----:B----4-:R0:W-:Y:S01]  /*7850*/  ST.E.128 desc[UR42][R12.64], R44 ;  /* 0x0000002c0c007985 */ /* 0x0101e2000c101d2a */
[----:B------:R-:W-:Y:S05]  /*7860*/  BRA `(.L_x_9443) ;  /* 0x0000000400ac7947 */ /* 0x000fea0003800000 */
.L_x_9402:
[----:B------:R-:W-:-:S06]  /*7870*/  UISETP.NE.AND UP0, UPT, UR39, 0x3, UPT ;  /* 0x000000032700788c */ /* 0x000fcc000bf05270 */
[----:B------:R-:W-:-:S13]  /*7880*/  PLOP3.LUT P5, PT, PT, PT, UP0, 0x80, 0x0 ;  /* 0x000000000000781c */ /* 0x000fda0003faf008 */
[----:B------:R-:W-:Y:S05]  /*7890*/  @!P5 BRA `(.L_x_9473) ;  /* 0x000000000004d947 */ /* 0x000fea0003800000 */
[----:B------:R-:W-:Y:S01]  /*78a0*/  BPT.TRAP 0x1 ;  /* 0x000000040000795c */ /* 0x000fe20000300000 */
.L_x_9473:
[----:B------:R-:W-:Y:S01]  /*78b0*/  IMAD R91, R19, 0x8, R18 ;  /* 0x00000008135b7824 */ /* 0x000fe200078e0212 */
[----:B------:R-:W-:Y:S01]  /*78c0*/  SHF.L.U32 R102, R189, 0x1f, RZ ;  /* 0x0000001fbd667819 */ /* 0x000fe200000006ff */
[----:B------:R-:W-:Y:S01]  /*78d0*/  BSSY B1, `(.L_x_9474) ;  /* 0x0000004000017945 */ /* 0x000fe20003800000 */
[----:B------:R-:W-:Y:S02]  /*78e0*/  SHF.R.S32.HI R99, RZ, 0x1f, R100 ;  /* 0x0000001fff637819 */ /* 0x000fe40000011464 */
[----:B------:R-:W0:Y:S02]  /*78f0*/  SYNCS.PHASECHK.TRANS64.TRYWAIT P3, [R91+URZ+0x28890], R102 ;  /* 0x028890665b0075a7 */ /* 0x000e24000806017f */
[----:B0-----:R-:W-:Y:S05]  /*7900*/  @!P3 BRA `(.L_x_9475) ;  /* 0x000001940088b947 */ /* 0x001fea0003800000 */
.L_x_9768:
[----:B------:R-:W-:Y:S05]  /*7910*/  BSYNC B1 ;  /* 0x0000000000017941 */ /* 0x000fea0003800000 */
.L_x_9474:
        /* <DEDUP_REMOVED lines=27> */
.L_x_9772:
        /* <DEDUP_REMOVED lines=13> */
.L_x_9478:
[----:B------:R-:W-:Y:S05]  /*7ba0*/  BSYNC B1 ;  /* 0x0000000000017941 */ /* 0x000fea0003800000 */
.L_x_9477:
[----:B------:R-:W-:-:S03]  /*7bb0*/  UMOV UR4, 0xffffffff ;  /* 0xffffffff00047882 */ /* 0x000fc60000000000 */
[----:B------:R-:W-:Y:S05]  /*7bc0*/  BRA.DIV UR4, `(.L_x_9479) ;  /* 0x0000019604347947 */ /* 0x000fea000b800000 */
[----:B--2---:R2:W0:Y:S04]  /*7bd0*/  SHFL.IDX PT, R45, R46, 0x1, 0x181f ;  /* 0x00381f002e2d7f89 */ /* 0x00442800000e0000 */
[----:B---34-:R2:W3:Y:S02]  /*7be0*/  SHFL.IDX PT, R14, R44, 0x1, 0x181f ;  /* 0x00381f002c0e7f89 */ /* 0x0184e400000e0000 */
.L_x_9776:
        /* <DEDUP_REMOVED lines=14> */
.L_x_9481:
[----:B------:R-:W-:Y:S05]  /*7cd0*/  BSYNC B1 ;  /* 0x0000000000017941 */ /* 0x000fea0003800000 */
.L_x_9480:
[----:B------:R-:W-:-:S03]  /*7ce0*/  UMOV UR4, 0xffffffff ;  /* 0xffffffff00047882 */ /* 0x000fc60000000000 */
[----:B------:R-:W-:Y:S05]  /*7cf0*/  BRA.DIV UR4, `(.L_x_9482) ;  /* 0x0000019604307947 */ /* 0x000fea000b800000 */
[----:B0-----:R0:W0:Y:S04]  /*7d00*/  SHFL.IDX PT, R45, R46, 0x2, 0x181f ;  /* 0x00581f002e2d7f89 */ /* 0x00102800000e0000 */
[----:B---34-:R3:W4:Y:S02]  /*7d10*/  SHFL.IDX PT, R14, R44, 0x2, 0x181f ;  /* 0x00581f002c0e7f89 */ /* 0x01872400000e0000 */
.L_x_9780:
        /* <DEDUP_REMOVED lines=14> */
.L_x_9484:
[----:B------:R-:W-:Y:S05]  /*7e00*/  BSYNC B1 ;  /* 0x0000000000017941 */ /* 0x000fea0003800000 */
.L_x_9483:
[----:B------:R-:W-:-:S03]  /*7e10*/  UMOV UR4, 0xffffffff ;  /* 0xffffffff00047882 */ /* 0x000fc60000000000 */
[----:B------:R-:W-:Y:S05]  /*7e20*/  BRA.DIV UR4, `(.L_x_9485) ;  /* 0x00000196042c7947 */ /* 0x000fea000b800000 */
[----:B0-----:R0:W0:Y:S04]  /*7e30*/  SHFL.IDX PT, R45, R46, 0x3, 0x181f ;  /* 0x00781f002e2d7f89 */ /* 0x00102800000e0000 */
[----:B----4-:R4:W0:Y:S02]  /*7e40*/  SHFL.IDX PT, R14, R44, 0x3, 0x181f ;  /* 0x00781f002c0e7f89 */ /* 0x01082400000e0000 */
.L_x_9784:
        /* <DEDUP_REMOVED lines=13> */
.L_x_9443:
[----:B------:R-:W-:Y:S05]  /*7f20*/  BSYNC B0 ;  /* 0x0000000000007941 */ /* 0x000fea0003800000 */
.L_x_9401:
        /* <DEDUP_REMOVED lines=17> */
.L_x_9487:
[----:B------:R-:W-:Y:S05]  /*8040*/  BSYNC B0 ;  /* 0x0000000000007941 */ /* 0x000fea0003800000 */
.L_x_9486:
[----:B------:R-:W5:Y:S01]  /*8050*/  SYNCS.PHASECHK.TRANS64.TRYWAIT P4, [R91+URZ+0x288b0], R102 ;  /* 0x0288b0665b0075a7 */ /* 0x000f62000808017f */
[----:B------:R-:W-:Y:S01]  /*8060*/  ULDC UR41, c[0x0][0x2f4] ;  /* 0x0000bd0000297ab9 */ /* 0x000fe20000000800 */
[----:B------:R-:W-:Y:S04]  /*8070*/  BSSY B0, `(.L_x_9488) ;  /* 0x0000002000007945 */ /* 0x000fe80003800000 */
[----:B-----5:R-:W-:Y:S05]  /*8080*/  @!P4 BRA `(.L_x_9489) ;  /* 0x0000019000dcc947 */ /* 0x020fea0003800000 */
.L_x_9785:
[----:B------:R-:W-:Y:S05]  /*8090*/  BSYNC B0 ;  /* 0x0000000000007941 */ /* 0x000fea0003800000 */
.L_x_9488:
        /* <DEDUP_REMOVED lines=12> */
[----:B------:R-:W-:Y:S01]  /*8160*/  IMAD R15, R35, UR4, RZ ;  /* 0x00000004230f7c24 */ /* 0x000fe2000f8e02ff */
[----:B------:R-:W-:-:S03]  /*8170*/  IADD3 R13, R13, R11, RZ ;  /* 0x0000000b0d0d7210 */ /* 0x000fc60007ffe0ff */
[C---:B------:R-:W-:Y:S02]  /*8180*/  IMAD R11, R42.reuse, UR5, R15 ;  /* 0x000000052a0b7c24 */ /* 0x040fe4000f8e020f */
[----:B------:R-:W-:Y:S01]  /*8190*/  IMAD.WIDE.U32 R12, R42, UR4, R12 ;  /* 0x000000042a0c7c25 */ /* 0x000fe2000f8e000c */
[----:B------:R-:W-:-:S03]  /*81a0*/  ULDC.64 UR4, c[0x0][0x318] ;  /* 0x0000c60000047ab9 */ /* 0x000fc60000000a00 */
[----:B------:R-:W-:Y:S01]  /*81b0*/  IMAD.IADD R11, R13, 0x1, R11 ;  /* 0x000000010d0b7824 */ /* 0x000fe200078e020b */
[----:B------:R-:W-:-:S04]  /*81c0*/  LEA R48, P4, R12, UR4, 0x1 ;  /* 0x000000040c307c11 */ /* 0x000fc8000f8808ff */
[----:B------:R-:W-:Y:S01]  /*81d0*/  LEA.HI.X R11, R12, UR5, R11, 0x1, P4 ;  /* 0x000000050c0b7c11 */ /* 0x000fe2000a0f0c0b */
[----:B------:R0:W2:Y:S01]  /*81e0*/  SHFL.IDX PT, R47, R48, RZ, 0x181f ;  /* 0x00181fff302f7589 */ /* 0x0000a200000e0000 */
[----:B------:R-:W-:-:S03]  /*81f0*/  ISETP.GE.AND P4, PT, R97, 0x1, PT ;  /* 0x000000016100780c */ /* 0x000fc60003f86270 */
[----:B------:R0:W4:Y:S10]  /*8200*/  SHFL.IDX PT, R13, R11, RZ, 0x181f ;  /* 0x00181fff0b0d7589 */ /* 0x00013400000e0000 */
[----:B0-----:R-:W-:Y:S05]  /*8210*/  @!P4 BRA `(.L_x_9491) ;  /* 0x000000000028c947 */ /* 0x001fea0003800000 */
[----:B------:R-:W-:-:S13]  /*8220*/  ISETP.GE.AND P4, PT, R16, UR41, PT ;  /* 0x0000002910007c0c */ /* 0x000fda000bf86270 */
[----:B-123--:R-:W-:-:S04]  /*8230*/  @!P4 LEA R44, P5, R16, R47, 0x1 ;  /* 0x0000002f102cc211 */ /* 0x00efc800078a08ff */
[----:B----4-:R-:W-:Y:S02]  /*8240*/  @!P4 LEA.HI.X R45, R16, R13, R17, 0x1, P5 ;  /* 0x0000000d102dc211 */ /* 0x010fe400028f0c11 */
[----:B------:R-:W-:-:S13]  /*8250*/  ISETP.GE.AND P5, PT, R2, UR41, PT ;  /* 0x0000002902007c0c */ /* 0x000fda000bfa6270 */
[----:B------:R-:W-:-:S04]  /*8260*/  @!P5 LEA R46, P6, R2, R47, 0x1 ;  /* 0x0000002f022ed211 */ /* 0x000fc800078c08ff */
[----:B------:R-:W-:Y:S02]  /*8270*/  @!P5 LEA.HI.X R47, R2, R13, R184, 0x1, P6 ;  /* 0x0000000d022fd211 */ /* 0x000fe400030f0cb8 */
[----:B------:R-:W0:Y:S04]  /*8280*/  @!P4 LDS.128 R12, [R93+0x400] ;  /* 0x000400005d0cc984 */ /* 0x000e280000000c00 */
[----:B0-----:R-:W-:Y:S04]  /*8290*/  @!P4 ST.E.128 desc[UR42][R44.64], R12 ;  /* 0x0000000c2c00c985 */ /* 0x001fe8000c101d2a */
[----:B------:R-:W0:Y:S04]  /*82a0*/  @!P5 LDS.128 R12, [R93+0x4400] ;  /* 0x004400005d0cd984 */ /* 0x000e280000000c00 */
[----:B0-----:R0:W-:Y:S02]  /*82b0*/  @!P5 ST.E.128 desc[UR42][R46.64], R12 ;  /* 0x0000000c2e00d985 */ /* 0x0011e4000c101d2a */
.L_x_9491:
[----:B------:R-:W-:Y:S05]  /*82c0*/  BSYNC B0 ;  /* 0x0000000000007941 */ /* 0x000fea0003800000 */
.L_x_9490:
[----:B------:R-:W-:Y:S01]  /*82d0*/  ISETP.GE.AND P4, PT, R97, 0x21, PT ;  /* 0x000000216100780c */ /* 0x000fe20003f86270 */
[----:B0---4-:R0:W4:Y:S01]  /*82e0*/  SHFL.IDX PT, R13, R11, 0x1, 0x181f ;  /* 0x00381f000b0d7f89 */ /* 0x01112200000e0000 */
[----:B------:R-:W-:Y:S03]  /*82f0*/  BSSY B0, `(.L_x_9492) ;  /* 0x000000d000007945 */ /* 0x000fe60003800000 */
[----:B--2---:R0:W2:Y:S08]  /*8300*/  SHFL.IDX PT, R47, R48, 0x1, 0x181f ;  /* 0x00381f00302f7f89 */ /* 0x0040b000000e0000 */
        /* <DEDUP_REMOVED lines=11> */
.L_x_9493:
[----:B------:R-:W-:Y:S05]  /*83c0*/  BSYNC B0 ;  /* 0x0000000000007941 */ /* 0x000fea0003800000 */
.L_x_9492:
        /* <DEDUP_REMOVED lines=15> */
.L_x_9495:
[----:B------:R-:W-:Y:S05]  /*84c0*/  BSYNC B0 ;  /* 0x0000000000007941 */ /* 0x000fea0003800000 */
.L_x_9494:
[----:B------:R-:W-:Y:S01]  /*84d0*/  ISETP.GE.AND P4, PT, R97, 0x61, PT ;  /* 0x000000616100780c */ /* 0x000fe20003f86270 */
[----:B------:R-:W1:Y:S01]  /*84e0*/  SHFL.IDX PT, R11, R11, 0x3, 0x181f ;  /* 0x00781f000b0b7f89 */ /* 0x000e6200000e0000 */
[----:B------:R-:W-:Y:S03]  /*84f0*/  BSSY B0, `(.L_x_9496) ;  /* 0x000000d000007945 */ /* 0x000fe60003800000 */
[----:B0-2---:R0:W2:Y:S08]  /*8500*/  SHFL.IDX PT, R47, R48, 0x3, 0x181f ;  /* 0x00781f00302f7f89 */ /* 0x0050b000000e0000 */
[----:B0-----:R-:W-:Y:S05]  /*8510*/  @!P4 BRA `(.L_x_9497) ;  /* 0x000000000028c947 */ /* 0x001fea0003800000 */
[----:B------:R-:W-:-:S13]  /*8520*/  ISETP.GE.AND P4, PT, R16, UR41, PT ;  /* 0x0000002910007c0c */ /* 0x000fda000bf86270 */
[----:B----4-:R-:W0:Y:S01]  /*8530*/  @!P4 LDS.128 R12, [R93+0x3400] ;  /* 0x003400005d0cc984 */ /* 0x010e220000000c00 */
[----:B-123--:R-:W-:-:S04]  /*8540*/  @!P4 LEA R44, P5, R16, R47, 0x1 ;  /* 0x0000002f102cc211 */ /* 0x00efc800078a08ff */
[----:B------:R-:W-:Y:S02]  /*8550*/  @!P4 LEA.HI.X R45, R16, R11, R17, 0x1, P5 ;  /* 0x0000000b102dc211 */ /* 0x000fe400028f0c11 */
[----:B------:R-:W-:-:S13]  /*8560*/  ISETP.GE.AND P5, PT, R2, UR41, PT ;  /* 0x0000002902007c0c */ /* 0x000fda000bfa6270 */
[----:B------:R-:W-:-:S04]  /*8570*/  @!P5 LEA R46, P6, R2, R47, 0x1 ;  /* 0x0000002f022ed211 */ /* 0x000fc800078c08ff */
[----:B------:R-:W-:Y:S01]  /*8580*/  @!P5 LEA.HI.X R47, R2, R11, R184, 0x1, P6 ;  /* 0x0000000b022fd211 */ /* 0x000fe200030f0cb8 */
[----:B0-----:R-:W-:Y:S04]  /*8590*/  @!P4 ST.E.128 desc[UR42][R44.64], R12 ;  /* 0x0000000c2c00c985 */ /* 0x001fe8000c101d2a */
[----:B------:R-:W0:Y:S04]  /*85a0*/  @!P5 LDS.128 R12, [R93+0x7400] ;  /* 0x007400005d0cd984 */ /* 0x000e280000000c00 */
[----:B0-----:R0:W-:Y:S02]  /*85b0*/  @!P5 ST.E.128 desc[UR42][R46.64], R12 ;  /* 0x0000000c2e00d985 */ /* 0x0011e4000c101d2a */
.L_x_9497:
[----:B------:R-:W-:Y:S05]  /*85c0*/  BSYNC B0 ;  /* 0x0000000000007941 */ /* 0x000fea0003800000 */
.L_x_9496:
        /* <DEDUP_REMOVED lines=10> */
[----:B------:R-:W-:-:S04]  /*8670*/  @!P3 PRMT R91, RZ, 0x654, R91 ;  /* 0x00000654ff5bb816 */ /* 0x000fc8000000005b */
[----:B------:R1:W-:Y:S01]  /*8680*/  @!P3 SYNCS.ARRIVE.TRANS64.RED.A1T0 RZ, [R91+URZ], RZ ;  /* 0x000000ff5bffb9a7 */ /* 0x0003e2000810043f */
[----:B------:R-:W-:-:S04]  /*8690*/  ISETP.NE.AND P3, PT, R19, 0x2, PT ;  /* 0x000000021300780c */ /* 0x000fc80003f65270 */
[----:B0-----:R-:W-:Y:S02]  /*86a0*/  SEL R12, RZ, 0x1, P3 ;  /* 0x00000001ff0c7807 */ /* 0x001fe40001800000 */
[----:B------:R-:W-:Y:S02]  /*86b0*/  SEL R19, R19, RZ, P3 ;  /* 0x000000ff13137207 */ /* 0x000fe40001800000 */
[----:B------:R-:W-:Y:S01]  /*86c0*/  LOP3.LUT R189, R189, R12, RZ, 0x3c, !PT ;  /* 0x0000000cbdbd7212 */ /* 0x000fe200078e3cff */
[----:B-1----:R-:W-:Y:S06]  /*86d0*/  @P4 BRA `(.L_x_9498) ;  /* 0xffffff9800544947 */ /* 0x002fec000383ffff */
[----:B------:R-:W0:Y:S01]  /*86e0*/  S2R R11, SR_TID.X ;  /* 0x00000000000b7919 */ /* 0x000e220000002100 */
[----:B------:R-:W-:Y:S02]  /*86f0*/  PLOP3.LUT P0, PT, PT, PT, PT, 0x8, 0x0 ;  /* 0x000000000000781c */ /* 0x000fe40003f0e170 */
[----:B0-----:R-:W-:-:S04]  /*8700*/  SHF.R.U32.HI R11, RZ, 0x7, R11 ;  /* 0x00000007ff0b7819 */ /* 0x001fc8000001160b */
[----:B------:R-:W-:-:S13]  /*8710*/  ISETP.NE.AND P4, PT, R11, 0x1, PT ;  /* 0x000000010b00780c */ /* 0x000fda0003f85270 */
[----:B------:R-:W-:Y:S06]  /*8720*/  @!P4 BAR.ARV 0x9, 0x100 ;  /* 0x024400000000cb1d */ /* 0x000fec0000002000 */
.L_x_9396:
[----:B------:R-:W0:Y:S01]  /*8730*/  LDC R0, c[0x0][0x448] ;  /* 0x00011200ff007b82 */ /* 0x000e220000000800 */
[----:B------:R-:W-:Y:S02]  /*8740*/  CS2R R150, SRZ ;  /* 0x0000000000967805 */ /* 0x000fe4000001ff00 */
[----:B------:R-:W-:Y:S02]  /*8750*/  CS2R R148, SRZ ;  /* 0x0000000000947805 */ /* 0x000fe4000001ff00 */
[----:B------:R-:W-:Y:S02]  /*8760*/  CS2R R146, SRZ ;  /* 0x0000000000927805 */ /* 0x000fe4000001ff00 */
[----:B------:R-:W-:Y:S02]  /*8770*/  CS2R R144, SRZ ;  /* 0x0000000000907805 */ /* 0x000fe4000001ff00 */
[----:B------:R-:W-:Y:S01]  /*8780*/  CS2R R34, SRZ ;  /* 0x0000000000227805 */ /* 0x000fe2000001ff00 */
[----:B------:R-:W-:Y:S01]  /*8790*/  IMAD.MOV.U32 R142, RZ, RZ, RZ ;  /* 0x000000ffff8e7224 */ /* 0x000fe200078e00ff */
[----:B------:R-:W-:Y:S01]  /*87a0*/  CS2R R32, SRZ ;  /* 0x0000000000207805 */ /* 0x000fe2000001ff00 */
[----:B------:R-:W-:Y:S01]  /*87b0*/  IMAD.MOV.U32 R141, RZ, RZ, RZ ;  /* 0x000000ffff8d7224 */ /* 0x000fe200078e00ff */
[----:B------:R-:W-:Y:S01]  /*87c0*/  MOV R138, RZ ;  /* 0x000000ff008a7202 */ /* 0x000fe20000000f00 */
        /* <DEDUP_REMOVED lines=14> */
[----:B0-----:R-:W-:Y:S01]  /*88b0*/  ISETP.NE.AND P1, PT, R0, 0x1, PT ;  /* 0x000000010000780c */ /* 0x001fe20003f25270 */
[----:B------:R-:W-:Y:S01]  /*88c0*/  VIADD R0, R191, 0x7f ;  /* 0x0000007fbf007836 */ /* 0x000fe20000000000 */
[----:B------:R-:W-:-:S02]  /*88d0*/  CS2R R110, SRZ ;  /* 0x00000000006e7805 */ /* 0x000fc4000001ff00 */
[----:B------:R-:W-:Y:S02]  /*88e0*/  CS2R R108, SRZ ;  /* 0x00000000006c7805 */ /* 0x000fe4000001ff00 */
[----:B---3--:R-:W-:Y:S02]  /*88f0*/  CS2R R106, SRZ ;  /* 0x00000000006a7805 */ /* 0x008fe4000001ff00 */
        /* <DEDUP_REMOVED lines=8> */
[----:B------:R-:W0:Y:S01]  /*8980*/  @P1 LDC R3, c[0x0][0x44c] ;  /* 0x00011300ff031b82 */ /* 0x000e220000000800 */
[----:B------:R-:W-:-:S07]  /*8990*/  IMAD.MOV.U32 R93, RZ, RZ, RZ ;  /* 0x000000ffff5d7224 */ /* 0x000fce00078e00ff */
[----:B------:R-:W1:Y:S01]  /*89a0*/  @P1 LDC R4, c[0x0][0x450] ;  /* 0x00011400ff041b82 */ /* 0x000e620000000800 */
[----:B0-----:R-:W-:-:S05]  /*89b0*/  @P1 IMAD.HI.U32 R3, R0, R3, RZ ;  /* 0x0000000300031227 */ /* 0x001fca00078e00ff */
[----:B-1----:R-:W-:Y:S02]  /*89c0*/  @P1 SHF.R.U32.HI R0, RZ, R4, R3 ;  /* 0x00000004ff001219 */ /* 0x002fe40000011603 */
[----:B------:R-:W-:-:S03]  /*89d0*/  PLOP3.LUT P1, PT, PT, PT, PT, 0x80, 0x0 ;  /* 0x000000000000781c */ /* 0x000fc60003f2f070 */
[----:B------:R-:W-:-:S05]  /*89e0*/  IMAD.IADD R0, R95, 0x1, R0 ;  /* 0x000000015f007824 */ /* 0x000fca00078e0200 */
[----:B------:R-:W-:-:S04]  /*89f0*/  SHF.R.S32.HI R3, RZ, 0x1f, R0 ;  /* 0x0000001fff037819 */ /* 0x000fc80000011400 */
[----:B------:R-:W-:Y:S01]  /*8a00*/  LEA.HI R3, R3, R0, RZ, 0x7 ;  /* 0x0000000003037211 */ /* 0x000fe200078f38ff */
[----:B------:R-:W-:-:S03]  /*8a10*/  IMAD.MOV.U32 R0, RZ, RZ, RZ ;  /* 0x000000ffff007224 */ /* 0x000fc600078e00ff */
[----:B------:R-:W-:-:S04]  /*8a20*/  SHF.R.S32.HI R3, RZ, 0x7, R3 ;  /* 0x00000007ff037819 */ /* 0x000fc80000011403 */
[----:B------:R-:W-:Y:S01]  /*8a30*/  VIMNMX R96, R96, R3, PT ;  /* 0x0000000360607248 */ /* 0x000fe20003fe0100 */
[----:B------:R-:W-:-:S03]  /*8a40*/  IMAD.MOV.U32 R3, RZ, RZ, RZ ;  /* 0x000000ffff037224 */ /* 0x000fc600078e00ff */
[----:B------:R-:W-:Y:S01]  /*8a50*/  ISETP.GE.AND P2, PT, R96, 0x1, PT ;  /* 0x000000016000780c */ /* 0x000fe20003f46270 */
[----:B------:R-:W-:-:S12]  /*8a60*/  @P0 BRA `(.L_x_9499) ;  /* 0x00000000000c0947 */ /* 0x000fd80003800000 */
[----:B------:R-:W0:Y:S01]  /*8a70*/  FENCE.VIEW.ASYNC.G ;  /* 0x00000000000073c6 */ /* 0x000e220000000100 */
[----:B------:R-:W-:Y:S05]  /*8a80*/  WARPSYNC.ALL ;  /* 0x0000000000007948 */ /* 0x000fea0003800000 */
[----:B0-----:R-:W-:Y:S06]  /*8a90*/  BAR.ARV 0xc, 0x180 ;  /* 0x0306000000007b1d */ /* 0x001fec0000002000 */
.L_x_9499:
[----:B------:R-:W-:Y:S01]  /*8aa0*/  CS2R R88, SRZ ;  /* 0x0000000000587805 */ /* 0x000fe2000001ff00 */
[----:B------:R-:W-:Y:S06]  /*8ab0*/  @!P2 BRA `(.L_x_9500) ;  /* 0x000000ec004ca947 */ /* 0x000fec0003800000 */
[----:B------:R-:W-:-:S03]  /*8ac0*/  UMOV UR4, 0xffffffff ;  /* 0xffffffff00047882 */ /* 0x000fc60000000000 */
[----:B------:R-:W-:Y:S05]  /*8ad0*/  BRA.DIV UR4, `(.L_x_9501) ;  /* 0x0000018a045c7947 */ /* 0x000fea000b800000 */
[----:B------:R0:W1:Y:S02]  /*8ae0*/  SHFL.IDX PT, R190, R220, RZ, 0x1f ;  /* 0x00001fffdcbe7589 */ /* 0x00006400000e0000 */
.L_x_9788:
[----:B-1----:R-:W-:-:S04]  /*8af0*/  LEA.HI R0, R190, R190, RZ, 0x1 ;  /* 0x000000bebe007211 */ /* 0x002fc800078f08ff */
[----:B------:R-:W-:Y:S01]  /*8b00*/  LOP3.LUT R3, R0, 0x1e, RZ, 0xc0, !PT ;  /* 0x0000001e00037812 */ /* 0x000fe200078ec0ff */
[----:B------:R-:W-:-:S04]  /*8b10*/  IMAD.U32 R0, RZ, RZ, UR40 ;  /* 0x00000028ff007e24 */ /* 0x000fc8000f8e00ff */
        /* <DEDUP_REMOVED lines=11> */
[----:B------:R1:W3:Y:S01]  /*8bd0*/  LDC.64 R14, c[0x4][R0] ;  /* 0x01000000000e7b82 */ /* 0x0002e20000000a00 */
        /* <DEDUP_REMOVED lines=8> */
[----:B-1--4-:R-:W-:-:S07]  /*8c60*/  IMAD.MOV.U32 R13, RZ, RZ, RZ ;  /* 0x000000ffff0d7224 */ /* 0x012fce00078e00ff */
[----:B------:R-:W-:-:S07]  /*8c70*/  LEPC R20, `(.L_x_9502) ;  /* 0x000000001014794e */ /* 0x000fce0000000000 */
[----:B0-23-5:R-:W-:Y:S05]  /*8c80*/  CALL.ABS.NOINC R14 ;  /* 0x000000000e007343 */ /* 0x02dfea0003c00000 */
.L_x_9502:
        /* <DEDUP_REMOVED lines=8> */
[----:B------:R1:W3:Y:S03]  /*8d10*/  SYNCS.PHASECHK.TRANS64.TRYWAIT P0, [R18+URZ+0x28800], R3 ;  /* 0x02880003120075a7 */ /* 0x0002e6000800017f */
[----:B---3--:R-:W-:Y:S05]  /*8d20*/  @!P0 NANOSLEEP.SYNCS 0x989680 ;  /* 0x009896800000895d */ /* 0x008fea0003900000 */
[----:B------:R-:W3:Y:S01]  /*8d30*/  @!P0 SYNCS.PHASECHK.TRANS64 P0, [R18+URZ+0x28800], R3 ;  /* 0x02880003120085a7 */ /* 0x000ee2000800007f */
[----:B------:R-:W-:Y:S04]  /*8d40*/  BSSY B0, `(.L_x_9504) ;  /* 0x0000006000007945 */ /* 0x000fe80003800000 */
[----:B---3--:R-:W-:Y:S05]  /*8d50*/  @P0 BRA `(.L_x_9505) ;  /* 0x0000000000100947 */ /* 0x008fea0003800000 */
.L_x_9506:
[----:B---3--:R3:W0:Y:S02]  /*8d60*/  SYNCS.PHASECHK.TRANS64.TRYWAIT P0, [R18+URZ+0x28800], R3 ;  /* 0x02880003120075a7 */ /* 0x008624000800017f */
[----:B0-----:R-:W-:Y:S05]  /*8d70*/  @!P0 NANOSLEEP.SYNCS 0x989680 ;  /* 0x009896800000895d */ /* 0x001fea0003900000 */
[----:B------:R-:W0:Y:S02]  /*8d80*/  @!P0 SYNCS.PHASECHK.TRANS64 P0, [R18+URZ+0x28800], R3 ;  /* 0x02880003120085a7 */ /* 0x000e24000800007f */
[----:B0-----:R-:W-:Y:S05]  /*8d90*/  @!P0 BRA `(.L_x_9506) ;  /* 0xfffffffc00f08947 */ /* 0x001fea000383ffff */
.L_x_9505:
[----:B------:R-:W-:Y:S05]  /*8da0*/  BSYNC B0 ;  /* 0x0000000000007941 */ /* 0x000fea0003800000 */
.L_x_9504:
[----:B------:R-:W-:Y:S05]  /*8db0*/  BRA `(.L_x_9507) ;  /* 0x0000005000f07947 */ /* 0x000fea0003800000 */
.L_x_9503:
        /* <DEDUP_REMOVED lines=28> */
[----:B0-23--:R-:W-:Y:S05]  /*8f80*/  CALL.ABS.NOINC R14 ;  /* 0x000000000e007343 */ /* 0x00dfea0003c00000 */
.L_x_9508:
[----:B------:R-:W-:Y:S01]  /*8f90*/  ULDC.U8 UR4, c[0x0][0x410] ;  /* 0x0001040000047ab9 */ /* 0x000fe20000000000 */
[----:B------:R-:W-:Y:S01]  /*8fa0*/  IMAD.IADD R57, R187, 0x1, R191 ;  /* 0x00000001bb397824 */ /* 0x000fe200078e02bf */
[----:B------:R-:W-:Y:S01]  /*8fb0*/  ISETP.NE.AND P0, PT, RZ, UR4, PT ;  /* 0x00000004ff007c0c */ /* 0x000fe2000bf05270 */
[----:B------:R-:W-:Y:S02]  /*8fc0*/  BSSY B0, `(.L_x_9509) ;  /* 0x0000513000007945 */ /* 0x000fe40003800000 */
[----:B------:R-:W-:-:S10]  /*8fd0*/  IMAD R3, R206, 0x20, R57 ;  /* 0x00000020ce037824 */ /* 0x000fd400078e0239 */
[----:B------:R-:W-:Y:S05]  /*8fe0*/  @!P0 BRA `(.L_x_9510) ;  /* 0x00000028005c8947 */ /* 0x000fea0003800000 */
[----:B------:R-:W1:Y:S01]  /*8ff0*/  LDC R21, c[0x0][0x448] ;  /* 0x00011200ff157b82 */ /* 0x000e620000000800 */
[----:B------:R-:W-:Y:S01]  /*9000*/  ULDC.64 UR4, c[0x0][0x3f8] ;  /* 0x0000fe0000047ab9 */ /* 0x000fe20000000a00 */
[----:B------:R-:W-:Y:S01]  /*9010*/  ULDC.64 UR6, c[0x0][0x408] ;  /* 0x0001020000067ab9 */ /* 0x000fe20000000a00 */
[----:B------:R-:W-:Y:S01]  /*9020*/  MOV R10, R24 ;  /* 0x00000018000a7202 */ /* 0x000fe20000000f00 */
[----:B------:R-:W-:Y:S02]  /*9030*/  IMAD.MOV.U32 R8, RZ, RZ, R26 ;  /* 0x000000ffff087224 */ /* 0x000fe400078e001a */
[----:B------:R-:W-:Y:S02]  /*9040*/  IMAD.MOV.U32 R9, RZ, RZ, R29 ;  /* 0x000000ffff097224 */ /* 0x000fe400078e001d */
[----:B------:R-:W-:Y:S01]  /*9050*/  IMAD.MOV.U32 R11, RZ, RZ, R31 ;  /* 0x000000ffff0b7224 */ /* 0x000fe200078e001f */
[----:B-1----:R-:W-:-:S13]  /*9060*/  ISETP.NE.AND P0, PT, R21, 0x1, PT ;  /* 0x000000011500780c */ /* 0x002fda0003f05270 */
[----:B------:R-:W1:Y:S08]  /*9070*/  @P0 LDC R0, c[0x0][0x44c] ;  /* 0x00011300ff000b82 */ /* 0x000e700000000800 */
[----:B------:R-:W3:Y:S01]  /*9080*/  @P0 LDC R5, c[0x0][0x450] ;  /* 0x00011400ff050b82 */ /* 0x000ee20000000800 */
[----:B-1----:R-:W-:-:S05]  /*9090*/  @P0 IMAD.HI.U32 R0, R3, R0, RZ ;  /* 0x0000000003000227 */ /* 0x002fca00078e00ff */
[----:B---3--:R-:W-:-:S04]  /*90a0*/  @P0 SHF.R.U32.HI R3, RZ, R5, R0 ;  /* 0x00000005ff030219 */ /* 0x008fc80000011600 */
[----:B------:R-:W-:Y:S01]  /*90b0*/  SHF.R.S32.HI R0, RZ, 0x1f, R3 ;  /* 0x0000001fff007819 */ /* 0x000fe20000011403 */
[----:B------:R-:W-:-:S04]  /*90c0*/  IMAD.WIDE.U32 R8, R3, UR4, R8 ;  /* 0x0000000403087c25 */ /* 0x000fc8000f8e0008 */
[C---:B------:R-:W-:Y:S02]  /*90d0*/  IMAD R4, R0.reuse, UR4, RZ ;  /* 0x0000000400047c24 */ /* 0x040fe4000f8e02ff */
[----:B------:R-:W-:Y:S02]  /*90e0*/  IMAD R0, R0, UR6, RZ ;  /* 0x0000000600007c24 */ /* 0x000fe4000f8e02ff */
[C---:B----4-:R-:W-:Y:S01]  /*90f0*/  IMAD R13, R3.reuse, UR5, R4 ;  /* 0x00000005030d7c24 */ /* 0x050fe2000f8e0204 */
        /* <DEDUP_REMOVED lines=16> */
.L_x_9794:
[----:B------:R-:W-:Y:S01]  /*9200*/  IMAD R74, R192, R21, RZ ;  /* 0x00000015c04a7224 */ /* 0x000fe200078e02ff */
[----:B------:R-:W-:Y:S01]  /*9210*/  BSSY B1, `(.L_x_9512) ;  /* 0x000001e000017945 */ /* 0x000fe20003800000 */
[----:B------:R-:W-:Y:S02]  /*9220*/  CS2R R48, SRZ ;  /* 0x0000000000307805 */ /* 0x000fe4000001ff00 */
[----:B------:R-:W-:Y:S02]  /*9230*/  CS2R R44, SRZ ;  /* 0x00000000002c7805 */ /* 0x000fe4000001ff00 */
[----:B--2---:R-:W-:Y:S02]  /*9240*/  CS2R R46, SRZ ;  /* 0x00000000002e7805 */ /* 0x004fe4000001ff00 */
        /* <DEDUP_REMOVED lines=26> */
.L_x_9513:
[----:B------:R-:W-:Y:S05]  /*93f0*/  BSYNC B1 ;  /* 0x0000000000017941 */ /* 0x000fea0003800000 */
.L_x_9512:
[----:B---3-5:R-:W-:Y:S01]  /*9400*/  IMAD.MOV.U32 R0, RZ, RZ, R48 ;  /* 0x000000ffff007224 */ /* 0x028fe200078e0030 */
[----:B----4-:R-:W-:Y:S01]  /*9410*/  MOV R3, R49 ;  /* 0x0000003100037202 */ /* 0x010fe20000000f00 */
[----:B0-----:R-:W-:Y:S01]  /*9420*/  IMAD.MOV.U32 R4, RZ, RZ, R44 ;  /* 0x000000ffff047224 */ /* 0x001fe200078e002c */
[----:B------:R-:W-:Y:S01]  /*9430*/  UMOV UR4, 0xffffffff ;  /* 0xffffffff00047882 */ /* 0x000fe20000000000 */
        /* <DEDUP_REMOVED lines=12> */
[----:B------:R-:W-:Y:S02]  /*9500*/  PRMT R72, R4, 0x7610, R72 ;  /* 0x0000761004487816 */ /* 0x000fe40000000048 */
[----:B------:R-:W-:Y:S01]  /*9510*/  PRMT R73, R9, 0x7610, R73 ;  /* 0x0000761009497816 */ /* 0x000fe20000000049 */
[----:B------:R-:W-:Y:S06]  /*9520*/  BRA.DIV UR4, `(.L_x_9514) ;  /* 0x0000018204647947 */ /* 0x000fec000b800000 */
[----:B------:R0:W3:Y:S04]  /*9530*/  SHFL.IDX PT, R0, R6, 0x1, 0x181f ;  /* 0x00381f0006007f89 */ /* 0x0000e800000e0000 */
[----:B------:R0:W4:Y:S04]  /*9540*/  SHFL.IDX PT, R3, R5, 0x1, 0x181f ;  /* 0x00381f0005037f89 */ /* 0x00012800000e0000 */
[----:B------:R0:W0:Y:S04]  /*9550*/  SHFL.IDX PT, R4, R8, 0x1, 0x181f ;  /* 0x00381f0008047f89 */ /* 0x00002800000e0000 */
[----:B--2---:R2:W0:Y:S02]  /*9560*/  SHFL.IDX PT, R14, R7, 0x1, 0x181f ;  /* 0x00381f00070e7f89 */ /* 0x00442400000e0000 */
.L_x_9800:
        /* <DEDUP_REMOVED lines=22> */
[----:B------:R-:W-:Y:S02]  /*96d0*/  CS2R R38, SRZ ;  /* 0x0000000000267805 */ /* 0x000fe4000001ff00 */
[----:B------:R-:W-:Y:S01]  /*96e0*/  @!P4 IADD3.X R11, R0, R9, RZ, P0, !PT ;  /* 0x00000009000bc210 */ /* 0x000fe200007fe4ff */
[C---:B------:R-:W-:Y:S01]  /*96f0*/  @!P4 IMAD.X R13, R4.reuse, 0x1, R9, P1 ;  /* 0x00000001040dc824 */ /* 0x040fe200008e0609 */
[----:B------:R0:W5:Y:S01]  /*9700*/  @!P5 LD.E.64 R32, desc[UR42][R20.64] ;  /* 0x0000002a1420d980 */ /* 0x000162000c101b00 */
[----:B------:R-:W-:-:S03]  /*9710*/  @!P5 IMAD.X R15, R4, 0x1, R15, P3 ;  /* 0x00000001040fd824 */ /* 0x000fc600018e060f */
[----:B------:R0:W5:Y:S04]  /*9720*/  @!P4 LD.E.64 R36, desc[UR42][R10.64] ;  /* 0x0000002a0a24c980 */ /* 0x000168000c101b00 */
[----:B------:R0:W5:Y:S04]  /*9730*/  @!P5 LD.E.64 R34, desc[UR42][R14.64] ;  /* 0x0000002a0e22d980 */ /* 0x000168000c101b00 */
[----:B------:R0:W5:Y:S02]  /*9740*/  @!P4 LD.E.64 R38, desc[UR42][R12.64] ;  /* 0x0000002a0c26c980 */ /* 0x000164000c101b00 */
.L_x_9516:
[----:B------:R-:W-:Y:S05]  /*9750*/  BSYNC B1 ;  /* 0x0000000000017941 */ /* 0x000fea0003800000 */
.L_x_9515:
        /* <DEDUP_REMOVED lines=22> */
.L_x_9806:
[----:B------:R-:W-:Y:S01]  /*98c0*/  IADD3 R9, R57, 0x40, RZ ;  /* 0x0000004039097810 */ /* 0x000fe20007ffe0ff */
[----:B------:R-:W-:Y:S01]  /*98d0*/  BSSY B1, `(.L_x_9518) ;  /* 0x000001e000017945 */ /* 0x000fe20003800000 */
[----:B------:R-:W-:Y:S02]  /*98e0*/  CS2R R30, SRZ ;  /* 0x00000000001e7805 */ /* 0x000fe4000001ff00 */
[----:B------:R-:W-:Y:S02]  /*98f0*/  CS2R R20, SRZ ;  /* 0x0000000000147805 */ /* 0x000fe4000001ff00 */
[----:B------:R-:W-:Y:S02]  /*9900*/  ISETP.GE.AND P0, PT, R9, R74, PT ;  /* 0x0000004a0900720c */ /* 0x000fe40003f06270 */
[----:B------:R-:W-:Y:S02]  /*9910*/  CS2R R28, SRZ ;  /* 0x00000000001c7805 */ /* 0x000fe4000001ff00 */
[----:B------:R-:W-:-:S09]  /*9920*/  CS2R R24, SRZ ;  /* 0x0000000000187805 */ /* 0x000fd2000001ff00 */
        /* <DEDUP_REMOVED lines=24> */
.L_x_9519:
[----:B------:R-:W-:Y:S05]  /*9ab0*/  BSYNC B1 ;  /* 0x0000000000017941 */ /* 0x000fea0003800000 */
.L_x_9518:
[----:B----45:R-:W-:Y:S01]  /*9ac0*/  IMAD.MOV.U32 R3, RZ, RZ, R31 ;  /* 0x000000ffff037224 */ /* 0x030fe200078e001f */
[----:B------:R-:W-:Y:S01]  /*9ad0*/  UMOV UR4, 0xffffffff ;  /* 0xffffffff00047882 */ /* 0x000fe20000000000 */
[----:B0-----:R-:W-:Y:S01]  /*9ae0*/  IMAD.MOV.U32 R4, RZ, RZ, R20 ;  /* 0x000000ffff047224 */ /* 0x001fe200078e0014 */
[----:B------:R-:W-:Y:S01]  /*9af0*/  CS2R R26, SRZ ;  /* 0x00000000001a7805 */ /* 0x000fe2000001ff00 */
        /* <DEDUP_REMOVED lines=18> */
[----:B------:R0:W0:Y:S02]  /*9c20*/  SHFL.IDX PT, R14, R7, 0x3, 0x181f ;  /* 0x00781f00070e7f89 */ /* 0x00002400000e0000 */
.L_x_9812:
[----:B------:R-:W-:Y:S01]  /*9c30*/  VIADD R57, R57, 0x60 ;  /* 0x0000006039397836 */ /* 0x000fe20000000000 */
[----:B------:R-:W-:Y:S01]  /*9c40*/  BSSY B1, `(.L_x_9521) ;  /* 0x000001d000017945 */ /* 0x000fe20003800000 */
[----:B------:R-:W-:Y:S02]  /*9c50*/  CS2R R10, SRZ ;  /* 0x00000000000a7805 */ /* 0x000fe4000001ff00 */
[----:B------:R-:W-:Y:S02]  /*9c60*/  CS2R R12, SRZ ;  /* 0x00000000000c7805 */ /* 0x000fe4000001ff00 */
[----:B01----:R-:W-:Y:S02]  /*9c70*/  CS2R R8, SRZ ;  /* 0x0000000000087805 */ /* 0x003fe4000001ff00 */
        /* <DEDUP_REMOVED lines=16> */
[C---:B--23--:R-:W-:Y:S02]  /*9d80*/  @!P4 IMAD.X R7, R0.reuse, 0x1, R5, P0 ;  /* 0x000000010007c824 */ /* 0x04cfe400000e0605 */
        /* <DEDUP_REMOVED lines=8> */
.L_x_9522:
[----:B------:R-:W-:Y:S05]  /*9e10*/  BSYNC B1 ;  /* 0x0000000000017941 */ /* 0x000fea0003800000 */
.L_x_9521:
        /* <DEDUP_REMOVED lines=9> */
[----:B--2---:R-:W-:Y:S01]  /*9eb0*/  IMAD.MOV.U32 R7, RZ, RZ, R13 ;  /* 0x000000ffff077224 */ /* 0x004fe200078e000d */
[----:B------:R-:W-:Y:S01]  /*9ec0*/  BSSY B1, `(.L_x_9523) ;  /* 0x000000d000017945 */ /* 0x000fe20003800000 */
[----:B------:R-:W-:Y:S01]  /*9ed0*/  PRMT R66, R3, 0x7610, R66 ;  /* 0x0000761003427816 */ /* 0x000fe20000000042 */
[----:B------:R-:W-:Y:S01]  /*9ee0*/  IMAD.MOV.U32 R3, RZ, RZ, R10 ;  /* 0x000000ffff037224 */ /* 0x000fe200078e000a */
[----:B------:R-:W-:Y:S01]  /*9ef0*/  PRMT R14, R4, 0x7610, R14 ;  /* 0x00007610040e7816 */ /* 0x000fe2000000000e */
[----:B------:R-:W-:Y:S01]  /*9f00*/  IMAD.MOV.U32 R4, RZ, RZ, R8 ;  /* 0x000000ffff047224 */ /* 0x000fe200078e0008 */
[----:B------:R-:W-:-:S02]  /*9f10*/  MOV R5, UR4 ;  /* 0x0000000400057c02 */ /* 0x000fc40008000f00 */
[----:B------:R-:W-:Y:S01]  /*9f20*/  PRMT R68, R6, 0x7610, R68 ;  /* 0x0000761006447816 */ /* 0x000fe20000000044 */
[----:B------:R-:W-:Y:S01]  /*9f30*/  IMAD.MOV.U32 R6, RZ, RZ, R9 ;  /* 0x000000ffff067224 */ /* 0x000fe200078e0009 */
[----:B------:R-:W-:Y:S02]  /*9f40*/  SHF.L.U32 R5, R5, 0x1f, RZ ;  /* 0x0000001f05057819 */ /* 0x000fe400000006ff */
[----:B------:R-:W-:Y:S02]  /*9f50*/  ISETP.GE.AND P1, PT, R187, R0, PT ;  /* 0x00000000bb00720c */ /* 0x000fe40003f26270 */
[----:B------:R-:W0:Y:S01]  /*9f60*/  SYNCS.PHASECHK.TRANS64.TRYWAIT P0, [R18+URZ+0x28800], R5 ;  /* 0x02880005120075a7 */ /* 0x000e22000800017f */
[----:B------:R-:W-:Y:S01]  /*9f70*/  PRMT R69, R7, 0x7610, R69 ;  /* 0x0000761007457816 */ /* 0x000fe20000000045 */
[----:B0-----:R-:W-:Y:S09]  /*9f80*/  @!P0 BRA `(.L_x_9524) ;  /* 0x0000017c001c8947 */ /* 0x001ff20003800000 */
.L_x_9813:
[----:B------:R-:W-:Y:S05]  /*9f90*/  BSYNC B1 ;  /* 0x0000000000017941 */ /* 0x000fea0003800000 */
.L_x_9523:
[----:B------:R-:W-:Y:S01]  /*9fa0*/  BSSY B1, `(.L_x_9525) ;  /* 0x0000067000017945 */ /* 0x000fe20003800000 */
        /* <DEDUP_REMOVED lines=9> */
[----:B------:R-:W-:Y:S02]  /*a040*/  SHF.R.U32.HI R78, RZ, 0x10, R49 ;  /* 0x00000010ff4e7819 */ /* 0x000fe40000011631 */
[----:B------:R-:W-:Y:S02]  /*a050*/  SHF.R.U32.HI R75, RZ, 0x10, R47 ;  /* 0x00000010ff4b7819 */ /* 0x000fe4000001162f */
[----:B------:R-:W-:Y:S02]  /*a060*/  PRMT R78, R43, 0x5432, R78 ;  /* 0x000054322b4e7816 */ /* 0x000fe4000000004e */
[----:B------:R-:W-:Y:S02]  /*a070*/  SHF.R.U64 R77, R48, 0x10, R49 ;  /* 0x00000010304d7819 */ /* 0x000fe40000001231 */
[----:B------:R-:W-:Y:S01]  /*a080*/  PRMT R75, R79, 0x5410, R75 ;  /* 0x000054104f4b7816 */ /* 0x000fe2000000004b */
[----:B------:R-:W-:Y:S01]  /*a090*/  IMAD.U32 R79, R78, 0x10000, RZ ;  /* 0x000100004e4f7824 */ /* 0x000fe200078e00ff */
[----:B------:R-:W-:-:S02]  /*a0a0*/  SHF.R.U64 R74, R46, 0x10, R47 ;  /* 0x000000102e4a7819 */ /* 0x000fc4000000122f */
[----:B------:R-:W-:Y:S01]  /*a0b0*/  PRMT R77, R76, 0x5410, R77 ;  /* 0x000054104c4d7816 */ /* 0x000fe2000000004d */
[C---:B------:R-:W-:Y:S01]  /*a0c0*/  IMAD.U32 R76, R75.reuse, 0x10000, RZ ;  /* 0x000100004b4c7824 */ /* 0x040fe200078e00ff */
[----:B------:R-:W-:Y:S02]  /*a0d0*/  LOP3.LUT R78, R78, 0xffff0000, RZ, 0xc0, !PT ;  /* 0xffff00004e4e7812 */ /* 0x000fe400078ec0ff */
        /* <DEDUP_REMOVED lines=11> */
[C---:B------:R-:W-:Y:S01]  /*a190*/  FFMA.FTZ R81, R46.reuse, R76, -R81 ;  /* 0x0000004c2e517223 */ /* 0x040fe20000010851 */
[----:B------:R-:W-:Y:S01]  /*a1a0*/  FFMA.FTZ R80, R46, R79, R80 ;  /* 0x0000004f2e507223 */ /* 0x000fe20000010050 */
[-C--:B------:R-:W-:Y:S01]  /*a1b0*/  FFMA.FTZ R79, R48, R75.reuse, -R47 ;  /* 0x0000004b304f7223 */ /* 0x080fe2000001082f */
[----:B------:R-:W-:Y:S01]  /*a1c0*/  IMAD.U32 R47, R74, 0x10000, RZ ;  /* 0x000100004a2f7824 */ /* 0x000fe200078e00ff */
[----:B------:R-:W-:Y:S01]  /*a1d0*/  LOP3.LUT R4, R4, 0xffff0000, RZ, 0xc0, !PT ;  /* 0xffff000004047812 */ /* 0x000fe200078ec0ff */
[----:B------:R-:W-:Y:S01]  /*a1e0*/  FMUL.FTZ R83, R49, R75 ;  /* 0x0000004b31537220 */ /* 0x000fe20000410000 */
        /* <DEDUP_REMOVED lines=18> */
.L_x_9528:
[----:B------:R-:W-:Y:S05]  /*a310*/  BSYNC B2 ;  /* 0x0000000000027941 */ /* 0x000fea0003800000 */
.L_x_9527:
        /* <DEDUP_REMOVED lines=47> */
.L_x_9526:
[----:B------:R-:W-:Y:S05]  /*a610*/  BSYNC B1 ;  /* 0x0000000000017941 */ /* 0x000fea0003800000 */
.L_x_9525:
        /* <DEDUP_REMOVED lines=54> */
.L_x_9532:
[----:B------:R-:W-:Y:S05]  /*a980*/  BSYNC B2 ;  /* 0x0000000000027941 */ /* 0x000fea0003800000 */
.L_x_9531:
        /* <DEDUP_REMOVED lines=23> */
[C---:B------:R-:W-:Y:S01]  /*ab00*/  FFMA.FTZ R41, R32.reuse, R37, R38 ;  /* 0x0000002520297223 */ /* 0x040fe20000010026 */
        /* <DEDUP_REMOVED lines=23> */
.L_x_9530:
[----:B------:R-:W-:Y:S05]  /*ac80*/  BSYNC B1 ;  /* 0x0000000000017941 */ /* 0x000fea0003800000 */
.L_x_9529:
        /* <DEDUP_REMOVED lines=17> */
[----:B------:R-:W-:Y:S02]  /*ada0*/  PRMT R60, R60, 0x5410, R33 ;  /* 0x000054103c3c7816 */ /* 0x000fe40000000021 */
[C---:B------:R-:W-:Y:S02]  /*adb0*/  SHF.L.U32 R33, R59.reuse, 0x10, RZ ;  /* 0x000000103b217819 */ /* 0x040fe400000006ff */
        /* <DEDUP_REMOVED lines=35> */
.L_x_9536:
[----:B------:R-:W-:Y:S05]  /*aff0*/  BSYNC B2 ;  /* 0x0000000000027941 */ /* 0x000fea0003800000 */
.L_x_9535:
        /* <DEDUP_REMOVED lines=47> */
.L_x_9534:
[----:B------:R-:W-:Y:S05]  /*b2f0*/  BSYNC B1 ;  /* 0x0000000000017941 */ /* 0x000fea0003800000 */
.L_x_9533:
[----:B------:R-:W-:-:S13]  /*b300*/  ISETP.GE.AND P0, PT, R217, R0, PT ;  /* 0x00000000d900720c */ /* 0x000fda0003f06270 */
[----:B------:R-:W-:Y:S05]  /*b310*/  @P0 BRA `(.L_x_9537) ;  /* 0x0000002c00740947 */ /* 0x000fea0003800000 */
[----:B------:R-:W5:Y:S01]  /*b320*/  LDC R0, c[0x0][0x3f4] ;  /* 0x0000fd00ff007b82 */ /* 0x000f620000000800 */
[----:B------:R-:W-:Y:S01]  /*b330*/  BSSY B1, `(.L_x_9538) ;  /* 0x0000032000017945 */ /* 0x000fe20003800000 */
[-C--:B-----5:R-:W-:Y:S02]  /*b340*/  ISETP.GE.AND P0, PT, R22, R0.reuse, PT ;  /* 0x000000001600720c */ /* 0x0a0fe40003f06270 */
[----:B------:R-:W-:-:S11]  /*b350*/  ISETP.GE.AND P1, PT, R185, R0, PT ;  /* 0x00000000b900720c */ /* 0x000fd60003f26270 */
        /* <DEDUP_REMOVED lines=47> */
.L_x_9539:
[----:B------:R-:W-:Y:S05]  /*b650*/  BSYNC B1 ;  /* 0x0000000000017941 */ /* 0x000fea0003800000 */
.L_x_9538:
        /* <DEDUP_REMOVED lines=16> */
[----:B------:R-:W-:Y:S01]  /*b760*/  IMAD.U32 R0, R4, 0x10000, RZ ;  /* 0x0001000004007824 */ /* 0x000fe200078e00ff */
[----:B------:R-:W-:-:S02]  /*b770*/  SHF.L.U32 R9, R7, 0x10, RZ ;  /* 0x0000001007097819 */ /* 0x000fc400000006ff */
[----:B------:R-:W-:Y:S01]  /*b780*/  LOP3.LUT R7, R7, 0xffff0000, RZ, 0xc0, !PT ;  /* 0xffff000007077812 */ /* 0x000fe200078ec0ff */
[C---:B------:R-:W-:Y:S01]  /*b790*/  FMUL.FTZ R21, R6.reuse, R13 ;  /* 0x0000000d06157220 */ /* 0x040fe20000410000 */
[-C--:B------:R-:W-:Y:S01]  /*b7a0*/  FMUL.FTZ R6, R6, R11.reuse ;  /* 0x0000000b06067220 */ /* 0x080fe20000410000 */
[----:B------:R-:W-:Y:S01]  /*b7b0*/  LOP3.LUT R3, R4, 0xffff0000, RZ, 0xc0, !PT ;  /* 0xffff000004037812 */ /* 0x000fe200078ec0ff */
[----:B------:R-:W-:Y:S02]  /*b7c0*/  IMAD.U32 R4, R5, 0x10000, RZ ;  /* 0x0001000005047824 */ /* 0x000fe400078e00ff */
[C---:B------:R-:W-:Y:S01]  /*b7d0*/  FFMA.FTZ R21, R8.reuse, R11, -R21 ;  /* 0x0000000b08157223 */ /* 0x040fe20000010815 */
[----:B------:R-:W-:Y:S01]  /*b7e0*/  FFMA.FTZ R20, R8, R13, R6 ;  /* 0x0000000d08147223 */ /* 0x000fe20000010006 */
[C---:B------:R-:W-:Y:S01]  /*b7f0*/  FMUL.FTZ R24, R7.reuse, R14 ;  /* 0x0000000e07187220 */ /* 0x040fe20000410000 */
        /* <DEDUP_REMOVED lines=22> */
.L_x_9510:
[----:B------:R-:W1:Y:S01]  /*b960*/  LDC R5, c[0x0][0x448] ;  /* 0x00011200ff057b82 */ /* 0x000e620000000800 */
[----:B------:R-:W-:Y:S01]  /*b970*/  ULDC.64 UR4, c[0x0][0x3f8] ;  /* 0x0000fe0000047ab9 */ /* 0x000fe20000000a00 */
[----:B------:R-:W-:Y:S01]  /*b980*/  ULDC.64 UR6, c[0x0][0x408] ;  /* 0x0001020000067ab9 */ /* 0x000fe20000000a00 */
        /* <DEDUP_REMOVED lines=24> */
[----:B--2---:R-:W1:Y:S01]  /*bb10*/  LDC R47, c[0x0][0x3f4] ;  /* 0x0000fd00ff2f7b82 */ /* 0x004e620000000800 */
[----:B------:R-:W2:Y:S01]  /*bb20*/  SHFL.IDX PT, R4, R32, RZ, 0x181f ;  /* 0x00181fff20047589 */ /* 0x000ea200000e0000 */
[----:B------:R-:W-:-:S03]  /*bb30*/  IMAD R0, R192, R5, RZ ;  /* 0x00000005c0007224 */ /* 0x000fc600078e02ff */
[----:B------:R-:W3:Y:S04]  /*bb40*/  SHFL.IDX PT, R3, R35, RZ, 0x181f ;  /* 0x00181fff23037589 */ /* 0x000ee800000e0000 */
[----:B------:R-:W5:Y:S04]  /*bb50*/  SHFL.IDX PT, R14, R34, RZ, 0x181f ;  /* 0x00181fff220e7589 */ /* 0x000f6800000e0000 */
[----:B------:R-:W0:Y:S01]  /*bb60*/  SHFL.IDX PT, R5, R33, RZ, 0x181f ;  /* 0x00181fff21057589 */ /* 0x000e2200000e0000 */
[----:B-1----:R-:W-:-:S04]  /*bb70*/  ISETP.GE.AND P0, PT, R16, R47, PT ;  /* 0x0000002f1000720c */ /* 0x002fc80003f06270 */
[----:B------:R-:W-:-:S13]  /*bb80*/  ISETP.GE.OR P1, PT, R57, R0, P0 ;  /* 0x000000003900720c */ /* 0x000fda0000726670 */
[C---:B------:R-:W-:Y:S02]  /*bb90*/  @!P1 SHF.L.U32 R7, R16.reuse, 0x1, RZ ;  /* 0x0000000110079819 */ /* 0x040fe400000006ff */
[----:B------:R-:W-:Y:S02]  /*bba0*/  @!P1 SHF.L.U64.HI R6, R16, 0x1, R17 ;  /* 0x0000000110069819 */ /* 0x000fe40000010211 */
[----:B--2---:R-:W-:-:S05]  /*bbb0*/  @!P1 IADD3 R4, P2, R4, R7, RZ ;  /* 0x0000000704049210 */ /* 0x004fca0007f5e0ff */
[----:B---3--:R-:W-:Y:S02]  /*bbc0*/  @!P1 IMAD.X R3, R3, 0x1, R6, P2 ;  /* 0x0000000103039824 */ /* 0x008fe400010e0606 */
[----:B------:R-:W-:Y:S02]  /*bbd0*/  @!P1 IMAD.MOV.U32 R24, RZ, RZ, R4 ;  /* 0x000000ffff189224 */ /* 0x000fe400078e0004 */
[----:B------:R-:W-:-:S06]  /*bbe0*/  @!P1 IMAD.MOV.U32 R25, RZ, RZ, R3 ;  /* 0x000000ffff199224 */ /* 0x000fcc00078e0003 */
[----:B------:R-:W2:Y:S01]  /*bbf0*/  @!P1 LD.E.128 R24, desc[UR42][R24.64] ;  /* 0x0000002a18189980 */ /* 0x000ea2000c101d00 */
[----:B-----5:R-:W-:-:S05]  /*bc00*/  @!P1 IADD3 R14, P2, R14, R7, RZ ;  /* 0x000000070e0e9210 */ /* 0x020fca0007f5e0ff */
[----:B0-----:R-:W-:Y:S02]  /*bc10*/  @!P1 IMAD.X R5, R5, 0x1, R6, P2 ;  /* 0x0000000105059824 */ /* 0x001fe400010e0606 */
[----:B------:R-:W-:-:S06]  /*bc20*/  @!P1 IMAD.MOV.U32 R4, RZ, RZ, R14 ;  /* 0x000000ffff049224 */ /* 0x000fcc00078e000e */
[----:B------:R-:W3:Y:S01]  /*bc30*/  @!P1 LD.E.128 R4, desc[UR42][R4.64] ;  /* 0x0000002a04049980 */ /* 0x000ee2000c101d00 */
[----:B------:R-:W-:Y:S02]  /*bc40*/  CS2R R48, SRZ ;  /* 0x0000000000307805 */ /* 0x000fe4000001ff00 */
[----:B------:R-:W-:Y:S02]  /*bc50*/  CS2R R50, SRZ ;  /* 0x0000000000327805 */ /* 0x000fe4000001ff00 */
[----:B------:R-:W-:Y:S01]  /*bc60*/  CS2R R20, SRZ ;  /* 0x0000000000147805 */ /* 0x000fe2000001ff00 */
[----:B------:R0:W1:Y:S01]  /*bc70*/  SHFL.IDX PT, R9, R33, 0x1, 0x181f ;  /* 0x00381f0021097f89 */ /* 0x00006200000e0000 */
[----:B------:R-:W-:-:S03]  /*bc80*/  CS2R R36, SRZ ;  /* 0x0000000000247805 */ /* 0x000fc6000001ff00 */
[----:B------:R0:W0:Y:S01]  /*bc90*/  SHFL.IDX PT, R14, R34, 0x1, 0x181f ;  /* 0x00381f00220e7f89 */ /* 0x00002200000e0000 */
[----:B--2---:R-:W-:Y:S01]  /*bca0*/  @!P1 IMAD.MOV.U32 R48, RZ, RZ, R24 ;  /* 0x000000ffff309224 */ /* 0x004fe200078e0018 */
        /* <DEDUP_REMOVED lines=11> */
[----:B---3--:R-:W-:Y:S01]  /*bd60*/  @!P1 IMAD.MOV.U32 R20, RZ, RZ, R4 ;  /* 0x000000ffff149224 */ /* 0x008fe200078e0004 */
[----:B------:R2:W3:Y:S01]  /*bd70*/  SHFL.IDX PT, R8, R32, 0x1, 0x181f ;  /* 0x00381f0020087f89 */ /* 0x0004e200000e0000 */
        /* <DEDUP_REMOVED lines=12> */
[----:B-12---:R-:W-:-:S07]  /*be40*/  PRMT R81, R7, 0x7610, R81 ;  /* 0x0000761007517816 */ /* 0x006fce0000000051 */
.L_x_9823:
[----:B------:R-:W-:Y:S01]  /*be50*/  IADD3 R5, R57, 0x20, RZ ;  /* 0x0000002039057810 */ /* 0x000fe20007ffe0ff */
        /* <DEDUP_REMOVED lines=12> */
[-C--:B---3--:R-:W-:Y:S02]  /*bf20*/  IADD3 R4, P1, R8, R15.reuse, RZ ;  /* 0x0000000f08047210 */ /* 0x088fe40007f3e0ff */
[----:B0-----:R-:W-:-:S03]  /*bf30*/  IADD3 R14, P2, R14, R15, RZ ;  /* 0x0000000f0e0e7210 */ /* 0x001fc60007f5e0ff */
[--C-:B------:R-:W-:Y:S02]  /*bf40*/  IMAD.X R5, R3, 0x1, R6.reuse, P1 ;  /* 0x0000000103057824 */ /* 0x100fe400008e0606 */
[----:B------:R-:W-:-:S04]  /*bf50*/  IMAD.X R15, R9, 0x1, R6, P2 ;  /* 0x00000001090f7824 */ /* 0x000fc800010e0606 */
[----:B------:R-:W5:Y:S04]  /*bf60*/  LD.E.128 R4, desc[UR42][R4.64] ;  /* 0x0000002a04047980 */ /* 0x000f68000c101d00 */
[----:B------:R1:W5:Y:S02]  /*bf70*/  LD.E.128 R24, desc[UR42][R14.64] ;  /* 0x0000002a0e187980 */ /* 0x000364000c101d00 */
.L_x_9542:
[----:B------:R-:W-:Y:S05]  /*bf80*/  BSYNC B1 ;  /* 0x0000000000017941 */ /* 0x000fea0003800000 */
.L_x_9541:
[----:B0----5:R-:W-:Y:S01]  /*bf90*/  IMAD.MOV.U32 R3, RZ, RZ, R24 ;  /* 0x000000ffff037224 */ /* 0x021fe200078e0018 */
[----:B------:R-:W-:Y:S01]  /*bfa0*/  UMOV UR4, 0xffffffff ;  /* 0xffffffff00047882 */ /* 0x000fe20000000000 */
        /* <DEDUP_REMOVED lines=16> */
[----:B------:R-:W0:Y:S01]  /*c0b0*/  SHFL.IDX PT, R8, R32, 0x2, 0x181f ;  /* 0x00581f0020087f89 */ /* 0x000e2200000e0000 */
[----:B------:R-:W-:-:S03]  /*c0c0*/  VIADD R9, R57, 0x40 ;  /* 0x0000004039097836 */ /* 0x000fc60000000000 */
[----:B------:R-:W2:Y:S02]  /*c0d0*/  SHFL.IDX PT, R3, R35, 0x2, 0x181f ;  /* 0x00581f0023037f89 */ /* 0x000ea400000e0000 */
[----:B------:R-:W-:Y:S02]  /*c0e0*/  ISETP.GE.OR P1, PT, R9, R0, P0 ;  /* 0x000000000900720c */ /* 0x000fe40000726670 */
[----:B-1----:R-:W1:Y:S04]  /*c0f0*/  SHFL.IDX PT, R14, R34, 0x2, 0x181f ;  /* 0x00581f00220e7f89 */ /* 0x002e6800000e0000 */
[----:B------:R-:W3:Y:S07]  /*c100*/  SHFL.IDX PT, R28, R33, 0x2, 0x181f ;  /* 0x00581f00211c7f89 */ /* 0x000eee00000e0000 */
[C---:B------:R-:W-:Y:S01]  /*c110*/  @!P1 IMAD.SHL.U32 R31, R16.reuse, 0x2, RZ ;  /* 0x00000002101f9824 */ /* 0x040fe200078e00ff */
[----:B------:R-:W-:-:S04]  /*c120*/  @!P1 SHF.L.U64.HI R29, R16, 0x1, R17 ;  /* 0x00000001101d9819 */ /* 0x000fc80000010211 */
[----:B0-----:R-:W-:-:S05]  /*c130*/  @!P1 IADD3 R8, P2, R8, R31, RZ ;  /* 0x0000001f08089210 */ /* 0x001fca0007f5e0ff */
[----:B--2---:R-:W-:-:S06]  /*c140*/  @!P1 IMAD.X R9, R3, 0x1, R29, P2 ;  /* 0x0000000103099824 */ /* 0x004fcc00010e061d */
[----:B------:R-:W2:Y:S01]  /*c150*/  @!P1 LD.E.128 R8, desc[UR42][R8.64] ;  /* 0x0000002a08089980 */ /* 0x000ea2000c101d00 */
[----:B-1----:R-:W-:-:S05]  /*c160*/  @!P1 IADD3 R14, P2, R14, R31, RZ ;  /* 0x0000001f0e0e9210 */ /* 0x002fca0007f5e0ff */
[----:B---3--:R-:W-:-:S04]  /*c170*/  @!P1 IMAD.X R3, R28, 0x1, R29, P2 ;  /* 0x000000011c039824 */ /* 0x008fc800010e061d */
[----:B------:R-:W-:-:S05]  /*c180*/  @!P1 IMAD.MOV.U32 R15, RZ, RZ, R3 ;  /* 0x000000ffff0f9224 */ /* 0x000fca00078e0003 */
[----:B------:R-:W3:Y:S01]  /*c190*/  @!P1 LD.E.128 R28, desc[UR42][R14.64] ;  /* 0x0000002a0e1c9980 */ /* 0x000ee2000c101d00 */
[----:B------:R-:W-:Y:S02]  /*c1a0*/  CS2R R52, SRZ ;  /* 0x0000000000347805 */ /* 0x000fe4000001ff00 */
[----:B------:R-:W-:Y:S02]  /*c1b0*/  CS2R R54, SRZ ;  /* 0x0000000000367805 */ /* 0x000fe4000001ff00 */
[----:B------:R-:W-:Y:S01]  /*c1c0*/  CS2R R38, SRZ ;  /* 0x0000000000267805 */ /* 0x000fe2000001ff00 */
[----:B------:R-:W0:Y:S01]  /*c1d0*/  SHFL.IDX PT, R32, R32, 0x3, 0x181f ;  /* 0x00781f0020207f89 */ /* 0x000e2200000e0000 */
[----:B------:R-:W-:-:S03]  /*c1e0*/  CS2R R40, SRZ ;  /* 0x0000000000287805 */ /* 0x000fc6000001ff00 */
[----:B------:R-:W1:Y:S04]  /*c1f0*/  SHFL.IDX PT, R34, R34, 0x3, 0x181f ;  /* 0x00781f0022227f89 */ /* 0x000e6800000e0000 */
[----:B------:R-:W0:Y:S01]  /*c200*/  SHFL.IDX PT, R33, R33, 0x3, 0x181f ;  /* 0x00781f0021217f89 */ /* 0x000e2200000e0000 */
[----:B--2---:R-:W-:Y:S01]  /*c210*/  @!P1 IMAD.MOV.U32 R52, RZ, RZ, R8 ;  /* 0x000000ffff349224 */ /* 0x004fe200078e0008 */
[----:B------:R-:W-:Y:S01]  /*c220*/  @!P1 MOV R55, R11 ;  /* 0x0000000b00379202 */ /* 0x000fe20000000f00 */
[----:B------:R-:W-:Y:S02]  /*c230*/  @!P1 IMAD.MOV.U32 R54, RZ, RZ, R10 ;  /* 0x000000ffff369224 */ /* 0x000fe400078e000a */
[----:B------:R-:W-:Y:S02]  /*c240*/  IMAD.MOV.U32 R3, RZ, RZ, R52 ;  /* 0x000000ffff037224 */ /* 0x000fe400078e0034 */
[----:B------:R-:W-:-:S02]  /*c250*/  @!P1 IMAD.MOV.U32 R53, RZ, RZ, R9 ;  /* 0x000000ffff359224 */ /* 0x000fc400078e0009 */
[----:B------:R-:W-:Y:S01]  /*c260*/  IMAD.MOV.U32 R8, RZ, RZ, R54 ;  /* 0x000000ffff087224 */ /* 0x000fe200078e0036 */
[----:B------:R-:W-:Y:S01]  /*c270*/  PRMT R65, R3, 0x7610, R65 ;  /* 0x0000761003417816 */ /* 0x000fe20000000041 */
[----:B------:R-:W-:Y:S01]  /*c280*/  IMAD.MOV.U32 R9, RZ, RZ, R55 ;  /* 0x000000ffff097224 */ /* 0x000fe200078e0037 */
[----:B------:R2:W0:Y:S01]  /*c290*/  SHFL.IDX PT, R3, R35, 0x3, 0x181f ;  /* 0x00781f0023037f89 */ /* 0x00042200000e0000 */
[----:B------:R-:W-:Y:S01]  /*c2a0*/  IMAD.MOV.U32 R12, RZ, RZ, R53 ;  /* 0x000000ffff0c7224 */ /* 0x000fe200078e0035 */
[----:B------:R-:W-:Y:S01]  /*c2b0*/  PRMT R45, R8, 0x7610, R45 ;  /* 0x00007610082d7816 */ /* 0x000fe2000000002d */
[----:B---3--:R-:W-:Y:S01]  /*c2c0*/  @!P1 IMAD.MOV.U32 R38, RZ, RZ, R28 ;  /* 0x000000ffff269224 */ /* 0x008fe200078e001c */
[----:B------:R-:W-:Y:S01]  /*c2d0*/  PRMT R46, R9, 0x7610, R46 ;  /* 0x00007610092e7816 */ /* 0x000fe2000000002e */
[----:B------:R-:W-:Y:S01]  /*c2e0*/  @!P1 IMAD.MOV.U32 R39, RZ, RZ, R29 ;  /* 0x000000ffff279224 */ /* 0x000fe200078e001d */
[----:B------:R-:W-:Y:S01]  /*c2f0*/  PRMT R66, R12, 0x7610, R66 ;  /* 0x000076100c427816 */ /* 0x000fe20000000042 */
[----:B------:R-:W-:-:S02]  /*c300*/  @!P1 IMAD.MOV.U32 R40, RZ, RZ, R30 ;  /* 0x000000ffff289224 */ /* 0x000fc400078e001e */
[----:B------:R-:W-:Y:S02]  /*c310*/  @!P1 IMAD.MOV.U32 R41, RZ, RZ, R31 ;  /* 0x000000ffff299224 */ /* 0x000fe400078e001f */
[----:B------:R-:W-:Y:S02]  /*c320*/  IMAD.MOV.U32 R8, RZ, RZ, R38 ;  /* 0x000000ffff087224 */ /* 0x000fe400078e0026 */
[----:B------:R-:W-:Y:S02]  /*c330*/  IMAD.MOV.U32 R9, RZ, RZ, R39 ;  /* 0x000000ffff097224 */ /* 0x000fe400078e0027 */
[----:B------:R-:W-:Y:S01]  /*c340*/  IMAD.MOV.U32 R10, RZ, RZ, R40 ;  /* 0x000000ffff0a7224 */ /* 0x000fe200078e0028 */
[----:B------:R-:W-:Y:S01]  /*c350*/  PRMT R72, R8, 0x7610, R72 ;  /* 0x0000761008487816 */ /* 0x000fe20000000048 */
[----:B------:R-:W-:Y:S01]  /*c360*/  IMAD.MOV.U32 R11, RZ, RZ, R41 ;  /* 0x000000ffff0b7224 */ /* 0x000fe200078e0029 */
[----:B------:R-:W-:Y:S02]  /*c370*/  PRMT R73, R9, 0x7610, R73 ;  /* 0x0000761009497816 */ /* 0x000fe40000000049 */
[----:B------:R-:W-:-:S02]  /*c380*/  CS2R R8, SRZ ;  /* 0x0000000000087805 */ /* 0x000fc4000001ff00 */
[----:B------:R-:W-:Y:S02]  /*c390*/  PRMT R74, R10, 0x7610, R74 ;  /* 0x000076100a4a7816 */ /* 0x000fe4000000004a */
[----:B012---:R-:W-:-:S07]  /*c3a0*/  PRMT R75, R11, 0x7610, R75 ;  /* 0x000076100b4b7816 */ /* 0x007fce000000004b */
.L_x_9833:
[----:B------:R-:W-:Y:S01]  /*c3b0*/  IADD3 R57, R57, 0x60, RZ ;  /* 0x0000006039397810 */ /* 0x000fe20007ffe0ff */
[----:B------:R-:W-:Y:S01]  /*c3c0*/  BSSY B1, `(.L_x_9544) ;  /* 0x0000012000017945 */ /* 0x000fe20003800000 */
[----:B------:R-:W-:Y:S02]  /*c3d0*/  CS2R R10, SRZ ;  /* 0x00000000000a7805 */ /* 0x000fe4000001ff00 */
[----:B----4-:R-:W-:Y:S02]  /*c3e0*/  CS2R R12, SRZ ;  /* 0x00000000000c7805 */ /* 0x010fe4000001ff00 */
        /* <DEDUP_REMOVED lines=9> */
[-C--:B------:R-:W-:Y:S02]  /*c480*/  IADD3 R12, P1, R32, R9.reuse, RZ ;  /* 0x00000009200c7210 */ /* 0x080fe40007f3e0ff */
[----:B------:R-:W-:-:S03]  /*c490*/  IADD3 R8, P2, R34, R9, RZ ;  /* 0x0000000922087210 */ /* 0x000fc60007f5e0ff */
[--C-:B------:R-:W-:Y:S02]  /*c4a0*/  IMAD.X R13, R3, 0x1, R10.reuse, P1 ;  /* 0x00000001030d7824 */ /* 0x100fe400008e060a */
[----:B------:R-:W-:-:S04]  /*c4b0*/  IMAD.X R9, R33, 0x1, R10, P2 ;  /* 0x0000000121097824 */ /* 0x000fc800010e060a */
[----:B------:R-:W5:Y:S04]  /*c4c0*/  LD.E.128 R12, desc[UR42][R12.64] ;  /* 0x0000002a0c0c7980 */ /* 0x000f68000c101d00 */
[----:B------:R-:W5:Y:S02]  /*c4d0*/  LD.E.128 R8, desc[UR42][R8.64] ;  /* 0x0000002a08087980 */ /* 0x000f64000c101d00 */
.L_x_9545:
[----:B------:R-:W-:Y:S05]  /*c4e0*/  BSYNC B1 ;  /* 0x0000000000017941 */ /* 0x000fea0003800000 */
.L_x_9544:
[----:B------:R-:W-:Y:S01]  /*c4f0*/  ULEA.HI UR4, UR37, UR37, URZ, 0x1 ;  /* 0x0000002525047291 */ /* 0x000fe2000f8f083f */
[----:B------:R-:W-:Y:S01]  /*c500*/  VIADDMNMX R0, R0, -R191, 0x80, PT ;  /* 0x0000008000007446 */ /* 0x000fe200038009bf */
[----:B-----5:R-:W-:Y:S01]  /*c510*/  IMAD.MOV.U32 R3, RZ, RZ, R8 ;  /* 0x000000ffff037224 */ /* 0x020fe200078e0008 */
        /* <DEDUP_REMOVED lines=16> */
[----:B------:R-:W-:Y:S02]  /*c620*/  PRMT R68, R0, 0x7610, R68 ;  /* 0x0000761000447816 */ /* 0x000fe40000000044 */
[----:B------:R-:W0:Y:S01]  /*c630*/  SYNCS.PHASECHK.TRANS64.TRYWAIT P4, [R18+URZ+0x28800], R29 ;  /* 0x0288001d120075a7 */ /* 0x000e22000808017f */
[----:B------:R-:W-:Y:S01]  /*c640*/  PRMT R69, R3, 0x7610, R69 ;  /* 0x0000761003457816 */ /* 0x000fe20000000045 */
[----:B------:R-:W-:Y:S01]  /*c650*/  IMAD.MOV.U32 R3, RZ, RZ, R15 ;  /* 0x000000ffff037224 */ /* 0x000fe200078e000f */
[----:B------:R-:W-:-:S02]  /*c660*/  PRMT R70, R28, 0x7610, R70 ;  /* 0x000076101c467816 */ /* 0x000fc40000000046 */
[----:B------:R-:W-:Y:S02]  /*c670*/  PRMT R71, R30, 0x7610, R71 ;  /* 0x000076101e477816 */ /* 0x000fe40000000047 */
[----:B------:R-:W-:Y:S01]  /*c680*/  MOV R0, R14 ;  /* 0x0000000e00007202 */ /* 0x000fe20000000f00 */
[----:B0-----:R-:W-:Y:S06]  /*c690*/  @!P4 BRA `(.L_x_9547) ;  /* 0x000001600048c947 */ /* 0x001fec0003800000 */
.L_x_9834:
[----:B------:R-:W-:Y:S05]  /*c6a0*/  BSYNC B1 ;  /* 0x0000000000017941 */ /* 0x000fea0003800000 */
.L_x_9546:
        /* <DEDUP_REMOVED lines=9> */
[--C-:B------:R-:W-:Y:S01]  /*c740*/  SHF.R.U64 R49, R20, 0x10, R21.reuse ;  /* 0x0000001014317819 */ /* 0x100fe20000001215 */
[----:B------:R-:W-:Y:S01]  /*c750*/  IMAD.SHL.U32 R31, R31, 0x400, RZ ;  /* 0x000004001f1f7824 */ /* 0x000fe200078e00ff */
[----:B------:R-:W-:Y:S02]  /*c760*/  LOP3.LUT R29, R29, 0x1c0, R224, 0xf8, !PT ;  /* 0x000001c01d1d7812 */ /* 0x000fe400078ef8e0 */
[----:B------:R-:W-:Y:S02]  /*c770*/  SHF.R.U32.HI R84, RZ, 0x10, R21 ;  /* 0x00000010ff547819 */ /* 0x000fe40000011615 */
[----:B------:R-:W-:Y:S02]  /*c780*/  LOP3.LUT R29, R29, R200, RZ, 0x3c, !PT ;  /* 0x000000c81d1d7212 */ /* 0x000fe400078e3cff */
[----:B------:R-:W-:Y:S02]  /*c790*/  LOP3.LUT R28, R31, 0x7fffe000, RZ, 0xc0, !PT ;  /* 0x7fffe0001f1c7812 */ /* 0x000fe400078ec0ff */
[----:B------:R-:W-:-:S02]  /*c7a0*/  SHF.R.U64 R48, R50, 0x10, R51 ;  /* 0x0000001032307819 */ /* 0x000fc40000001233 */
[----:B------:R-:W-:Y:S02]  /*c7b0*/  IADD3 R33, R29, R28, R201 ;  /* 0x0000001c1d217210 */ /* 0x000fe40007ffe0c9 */
[----:B------:R-:W0:Y:S01]  /*c7c0*/  LDS.128 R28, [R202] ;  /* 0x00000000ca1c7984 */ /* 0x000e220000000c00 */
[----:B------:R-:W-:Y:S02]  /*c7d0*/  PRMT R78, R78, 0x5410, R49 ;  /* 0x000054104e4e7816 */ /* 0x000fe40000000031 */
[----:B------:R-:W-:Y:S01]  /*c7e0*/  IMAD R82, R33, 0x2, R18 ;  /* 0x0000000221527824 */ /* 0x000fe200078e0212 */
[----:B------:R-:W-:Y:S02]  /*c7f0*/  SHF.R.U32.HI R83, RZ, 0x10, R51 ;  /* 0x00000010ff537819 */ /* 0x000fe40000011633 */
[----:B------:R-:W-:Y:S02]  /*c800*/  PRMT R76, R76, 0x5410, R85 ;  /* 0x000054104c4c7816 */ /* 0x000fe40000000055 */
[----:B------:R-:W1:Y:S01]  /*c810*/  LDS.128 R32, [R82+0x10400] ;  /* 0x0104000052207984 */ /* 0x000e620000000c00 */
[----:B------:R-:W-:-:S02]  /*c820*/  PRMT R84, R79, 0x5410, R84 ;  /* 0x000054104f547816 */ /* 0x000fc40000000054 */
[--C-:B------:R-:W-:Y:S01]  /*c830*/  SHF.R.U64 R21, R36, 0x10, R37.reuse ;  /* 0x0000001024157819 */ /* 0x100fe20000001225 */
[----:B------:R-:W-:Y:S01]  /*c840*/  IMAD.U32 R50, R76, 0x10000, RZ ;  /* 0x000100004c327824 */ /* 0x000fe200078e00ff */
[----:B------:R-:W-:Y:S02]  /*c850*/  PRMT R51, R43, 0x5410, R48 ;  /* 0x000054102b337816 */ /* 0x000fe40000000030 */
[----:B------:R-:W-:Y:S02]  /*c860*/  SHF.L.U32 R79, R78, 0x10, RZ ;  /* 0x000000104e4f7819 */ /* 0x000fe400000006ff */
[----:B------:R-:W-:Y:S02]  /*c870*/  SHF.R.U32.HI R36, RZ, 0x10, R37 ;  /* 0x00000010ff247819 */ /* 0x000fe40000011625 */
[----:B------:R-:W-:Y:S02]  /*c880*/  PRMT R77, R77, 0x5410, R86 ;  /* 0x000054104d4d7816 */ /* 0x000fe40000000056 */
[----:B------:R-:W-:Y:S01]  /*c890*/  PRMT R85, R81, 0x5410, R36 ;  /* 0x0000541051557816 */ /* 0x000fe20000000024 */
[----:B------:R-:W-:Y:S01]  /*c8a0*/  IMAD.U32 R81, R84, 0x10000, RZ ;  /* 0x0001000054517824 */ /* 0x000fe200078e00ff */
[----:B------:R-:W-:-:S02]  /*c8b0*/  PRMT R83, R44, 0x5410, R83 ;  /* 0x000054102c537816 */ /* 0x000fc40000000053 */
[----:B------:R-:W-:Y:S02]  /*c8c0*/  LOP3.LUT R78, R78, 0xffff0000, RZ, 0xc0, !PT ;  /* 0xffff00004e4e7812 */ /* 0x000fe400078ec0ff */
[----:B------:R-:W-:Y:S02]  /*c8d0*/  LOP3.LUT R76, R76, 0xffff0000, RZ, 0xc0, !PT ;  /* 0xffff00004c4c7812 */ /* 0x000fe400078ec0ff */
        /* <DEDUP_REMOVED lines=28> */
[----:B------:R-:W-:Y:S01]  /*caa0*/  LOP3.LUT R77, R77, 0xffff0000, RZ, 0xc0, !PT ;  /* 0xffff00004d4d7812 */ /* 0x000fe200078ec0ff */
[----:B------:R-:W-:Y:S01]  /*cab0*/  FFMA.FTZ R43, R37, R20, -R44 ;  /* 0x00000014252b7223 */ /* 0x000fe2000001082c */
[C---:B------:R-:W-:Y:S01]  /*cac0*/  FMUL.FTZ R20, R32.reuse, R78 ;  /* 0x0000004e20147220 */ /* 0x040fe20000410000 */
[----:B------:R-:W-:Y:S01]  /*cad0*/  FMUL.FTZ R36, R32, R76 ;  /* 0x0000004c20247220 */ /* 0x000fe20000410000 */
[----:B------:R-:W-:-:S02]  /*cae0*/  IMAD.U32 R48, R34, 0x10000, RZ ;  /* 0x0001000022307824 */ /* 0x000fc400078e00ff */
[----:B------:R-:W-:Y:S01]  /*caf0*/  FFMA.FTZ R49, R37, R50, R49 ;  /* 0x0000003225317223 */ /* 0x000fe20000010031 */
[----:B------:R-:W-:Y:S02]  /*cb00*/  IMAD.U32 R32, R80, 0x10000, RZ ;  /* 0x0001000050207824 */ /* 0x000fe400078e00ff */
[----:B------:R-:W-:Y:S01]  /*cb10*/  FMUL.FTZ R37, R33, R84 ;  /* 0x0000005421257220 */ /* 0x000fe20000410000 */
[----:B------:R-:W-:Y:S01]  /*cb20*/  FFMA.FTZ R76, R21, R76, -R20 ;  /* 0x0000004c154c7223 */ /* 0x000fe20000010814 */
[-C--:B------:R-:W-:Y:S01]  /*cb30*/  FMUL.FTZ R33, R33, R77.reuse ;  /* 0x0000004d21217220 */ /* 0x080fe20000410000 */
[----:B------:R-:W-:Y:S02]  /*cb40*/  IMAD.U32 R20, R51, 0x10000, RZ ;  /* 0x0001000033147824 */ /* 0x000fe400078e00ff */
[----:B------:R-:W-:Y:S01]  /*cb50*/  FMUL.FTZ R50, R48, R32 ;  /* 0x0000002030327220 */ /* 0x000fe20000410000 */
[----:B------:R-:W-:Y:S01]  /*cb60*/  FFMA.FTZ R36, R21, R78, R36 ;  /* 0x0000004e15247223 */ /* 0x000fe20000010024 */
[C---:B------:R-:W-:Y:S01]  /*cb70*/  FFMA.FTZ R44, R28.reuse, R77, -R37 ;  /* 0x0000004d1c2c7223 */ /* 0x040fe20000010825 */
[----:B------:R-:W-:Y:S01]  /*cb80*/  FFMA.FTZ R84, R28, R84, R33 ;  /* 0x000000541c547223 */ /* 0x000fe20000010021 */
[----:B------:R-:W-:Y:S01]  /*cb90*/  LOP3.LUT R34, R34, 0xffff0000, RZ, 0xc0, !PT ;  /* 0xffff000022227812 */ /* 0x000fe200078ec0ff */
[-C--:B------:R-:W-:Y:S01]  /*cba0*/  FMUL.FTZ R48, R48, R20.reuse ;  /* 0x0000001430307220 */ /* 0x080fe20000410000 */
[----:B------:R-:W-:Y:S01]  /*cbb0*/  LOP3.LUT R35, R35, 0xffff0000, RZ, 0xc0, !PT ;  /* 0xffff000023237812 */ /* 0x000fe200078ec0ff */
[C---:B------:R-:W-:Y:S01]  /*cbc0*/  FFMA.FTZ R50, R29.reuse, R20, -R50 ;  /* 0x000000141d327223 */ /* 0x040fe20000010832 */
[----:B------:R-:W-:Y:S01]  /*cbd0*/  LOP3.LUT R21, R80, 0xffff0000, RZ, 0xc0, !PT ;  /* 0xffff000050157812 */ /* 0x000fe200078ec0ff */
[----:B------:R-:W-:Y:S01]  /*cbe0*/  FFMA.FTZ R48, R29, R32, R48 ;  /* 0x000000201d307223 */ /* 0x000fe20000010030 */
[----:B------:R-:W-:-:S02]  /*cbf0*/  LOP3.LUT R28, R85, 0xffff0000, RZ, 0xc0, !PT ;  /* 0xffff0000551c7812 */ /* 0x000fc400078ec0ff */
[----:B------:R-:W-:Y:S01]  /*cc00*/  LOP3.LUT R51, R51, 0xffff0000, RZ, 0xc0, !PT ;  /* 0xffff000033337812 */ /* 0x000fe200078ec0ff */
[----:B------:R-:W-:Y:S01]  /*cc10*/  FMUL.FTZ R29, R34, R21 ;  /* 0x00000015221d7220 */ /* 0x000fe20000410000 */
[----:B------:R-:W-:Y:S01]  /*cc20*/  LOP3.LUT R20, R83, 0xffff0000, RZ, 0xc0, !PT ;  /* 0xffff000053147812 */ /* 0x000fe200078ec0ff */
[C---:B------:R-:W-:Y:S01]  /*cc30*/  FMUL.FTZ R32, R35.reuse, R28 ;  /* 0x0000001c23207220 */ /* 0x040fe20000410000 */
[----:B------:R-:W-:Y:S01]  /*cc40*/  F2FP.BF16.F32.PACK_AB R33, R84, R79 ;  /* 0x0000004f5421723e */ /* 0x000fe200000010ff */
[-C--:B------:R-:W-:Y:S01]  /*cc50*/  FMUL.FTZ R34, R34, R51.reuse ;  /* 0x0000003322227220 */ /* 0x080fe20000410000 */
[C---:B------:R-:W-:Y:S01]  /*cc60*/  FFMA.FTZ R51, R30.reuse, R51, -R29 ;  /* 0x000000331e337223 */ /* 0x040fe2000001081d */
        /* <DEDUP_REMOVED lines=13> */
.L_x_9549:
[----:B------:R-:W-:Y:S05]  /*cd40*/  BSYNC B1 ;  /* 0x0000000000017941 */ /* 0x000fea0003800000 */
.L_x_9548:
[----:B------:R-:W-:Y:S04]  /*cd50*/  BSSY B1, `(.L_x_9550) ;  /* 0x0000068000017945 */ /* 0x000fe80003800000 */
[----:B------:R-:W-:Y:S05]  /*cd60*/  @P2 BRA `(.L_x_9551) ;  /* 0x0000000400982947 */ /* 0x000fea0003800000 */
[----:B------:R-:W-:Y:S02]  /*cd70*/  LEA.HI R20, R47, R206, RZ, 0x1d ;  /* 0x000000ce2f147211 */ /* 0x000fe400078fe8ff */
[----:B------:R-:W-:Y:S02]  /*cd80*/  SHF.R.U32.HI R37, RZ, 0x10, R5 ;  /* 0x00000010ff257819 */ /* 0x000fe40000011605 */
[----:B01----:R-:W-:Y:S01]  /*cd90*/  SHF.R.S32.HI R29, RZ, 0x1f, R20 ;  /* 0x0000001fff1d7819 */ /* 0x003fe20000011414 */
[----:B------:R-:W-:Y:S01]  /*cda0*/  IMAD.SHL.U32 R21, R20, 0x8, RZ ;  /* 0x0000000814157824 */ /* 0x000fe200078e00ff */
[----:B------:R-:W-:Y:S02]  /*cdb0*/  SHF.R.U64 R6, R6, 0x10, R7 ;  /* 0x0000001006067819 */ /* 0x000fe40000001207 */
[----:B------:R-:W-:Y:S02]  /*cdc0*/  LEA.HI R29, R29, R20, RZ, 0x3 ;  /* 0x000000141d1d7211 */ /* 0x000fe400078f18ff */
[----:B------:R-:W-:-:S02]  /*cdd0*/  LOP3.LUT R20, R196, 0x38, R21, 0xf8, !PT ;  /* 0x00000038c4147812 */ /* 0x000fc400078ef815 */
[----:B------:R-:W-:Y:S02]  /*cde0*/  SHF.L.U32 R29, R29, 0xa, RZ ;  /* 0x0000000a1d1d7819 */ /* 0x000fe400000006ff */
[----:B------:R-:W-:Y:S02]  /*cdf0*/  LOP3.LUT R20, R20, R227, RZ, 0x3c, !PT ;  /* 0x000000e314147212 */ /* 0x000fe400078e3cff */
[----:B------:R-:W-:Y:S02]  /*ce00*/  LOP3.LUT R21, R29, 0x7fffe000, RZ, 0xc0, !PT ;  /* 0x7fffe0001d157812 */ /* 0x000fe400078ec0ff */
[----:B------:R-:W0:Y:S01]  /*ce10*/  LDS.128 R28, [R216] ;  /* 0x00000000d81c7984 */ /* 0x000e220000000c00 */
[----:B------:R-:W-:Y:S02]  /*ce20*/  SHF.R.U32.HI R7, RZ, 0x10, R7 ;  /* 0x00000010ff077819 */ /* 0x000fe40000011607 */
[----:B------:R-:W-:Y:S02]  /*ce30*/  IADD3 R21, R20, R21, R199 ;  /* 0x0000001514157210 */ /* 0x000fe40007ffe0c7 */
[----:B------:R-:W-:-:S02]  /*ce40*/  SHF.R.U64 R20, R4, 0x10, R5 ;  /* 0x0000001004147819 */ /* 0x000fc40000001205 */
[--C-:B------:R-:W-:Y:S01]  /*ce50*/  SHF.R.U64 R5, R24, 0x10, R25.reuse ;  /* 0x0000001018057819 */ /* 0x100fe20000001219 */
[----:B------:R-:W-:Y:S01]  /*ce60*/  IMAD R21, R21, 0x2, R18 ;  /* 0x0000000215157824 */ /* 0x000fe200078e0212 */
[----:B------:R-:W-:Y:S02]  /*ce70*/  SHF.R.U32.HI R25, RZ, 0x10, R25 ;  /* 0x00000010ff197819 */ /* 0x000fe40000011619 */
[----:B------:R-:W-:Y:S02]  /*ce80*/  SHF.R.U64 R4, R26, 0x10, R27 ;  /* 0x000000101a047819 */ /* 0x000fe4000000121b */
[----:B------:R-:W1:Y:S01]  /*ce90*/  LDS.128 R32, [R21+0x10400] ;  /* 0x0104000015207984 */ /* 0x000e620000000c00 */
[----:B------:R-:W-:Y:S02]  /*cea0*/  PRMT R56, R56, 0x5410, R5 ;  /* 0x0000541038387816 */ /* 0x000fe40000000005 */
[----:B------:R-:W-:Y:S02]  /*ceb0*/  SHF.R.U32.HI R27, RZ, 0x10, R27 ;  /* 0x00000010ff1b7819 */ /* 0x000fe4000001161b */
[----:B------:R-:W-:-:S02]  /*cec0*/  PRMT R61, R61, 0x5410, R20 ;  /* 0x000054103d3d7816 */ /* 0x000fc40000000014 */
[----:B------:R-:W-:Y:S01]  /*ced0*/  PRMT R62, R62, 0x5410, R37 ;  /* 0x000054103e3e7816 */ /* 0x000fe20000000025 */
[----:B------:R-:W-:Y:S01]  /*cee0*/  IMAD.U32 R37, R56, 0x10000, RZ ;  /* 0x0001000038257824 */ /* 0x000fe200078e00ff */
[----:B------:R-:W-:Y:S01]  /*cef0*/  PRMT R64, R64, 0x5410, R7 ;  /* 0x0000541040407816 */ /* 0x000fe20000000007 */
[----:B------:R-:W-:Y:S01]  /*cf00*/  IMAD.U32 R36, R61, 0x10000, RZ ;  /* 0x000100003d247824 */ /* 0x000fe200078e00ff */
[----:B------:R-:W-:Y:S02]  /*cf10*/  PRMT R58, R58, 0x5410, R25 ;  /* 0x000054103a3a7816 */ /* 0x000fe40000000019 */
[----:B------:R-:W-:Y:S02]  /*cf20*/  PRMT R59, R59, 0x5410, R4 ;  /* 0x000054103b3b7816 */ /* 0x000fe40000000004 */
[----:B------:R-:W-:Y:S02]  /*cf30*/  PRMT R63, R63, 0x5410, R6 ;  /* 0x000054103f3f7816 */ /* 0x000fe40000000006 */
[----:B------:R-:W-:-:S02]  /*cf40*/  PRMT R60, R60, 0x5410, R27 ;  /* 0x000054103c3c7816 */ /* 0x000fc4000000001b */
        /* <DEDUP_REMOVED lines=14> */
[----:B------:R-:W-:Y:S01]  /*d030*/  IMAD.U32 R33, R35, 0x10000, RZ ;  /* 0x0001000023217824 */ /* 0x000fe200078e00ff */
[C---:B------:R-:W-:Y:S01]  /*d040*/  SHF.L.U32 R29, R34.reuse, 0x10, RZ ;  /* 0x00000010221d7819 */ /* 0x040fe200000006ff */
[C---:B------:R-:W-:Y:S01]  /*d050*/  FMUL.FTZ R43, R25.reuse, R37 ;  /* 0x00000025192b7220 */ /* 0x040fe20000410000 */
[----:B------:R-:W-:Y:S01]  /*d060*/  LOP3.LUT R31, R34, 0xffff0000, RZ, 0xc0, !PT ;  /* 0xffff0000221f7812 */ /* 0x000fe200078ec0ff */
[----:B------:R-:W-:Y:S01]  /*d070*/  FMUL.FTZ R49, R25, R36 ;  /* 0x0000002419317220 */ /* 0x000fe20000410000 */
[----:B------:R-:W-:Y:S01]  /*d080*/  LOP3.LUT R34, R35, 0xffff0000, RZ, 0xc0, !PT ;  /* 0xffff000023227812 */ /* 0x000fe200078ec0ff */
[----:B------:R-:W-:-:S02]  /*d090*/  IMAD.U32 R35, R58, 0x10000, RZ ;  /* 0x000100003a237824 */ /* 0x000fc400078e00ff */
[----:B------:R-:W-:Y:S01]  /*d0a0*/  FFMA.FTZ R43, R4, R36, -R43 ;  /* 0x00000024042b7223 */ /* 0x000fe2000001082b */
[----:B------:R-:W-:Y:S02]  /*d0b0*/  IMAD.U32 R25, R62, 0x10000, RZ ;  /* 0x000100003e197824 */ /* 0x000fe400078e00ff */
[----:B------:R-:W-:Y:S01]  /*d0c0*/  FFMA.FTZ R49, R4, R37, R49 ;  /* 0x0000002504317223 */ /* 0x000fe20000010031 */
[C---:B------:R-:W-:Y:S01]  /*d0d0*/  FMUL.FTZ R51, R27.reuse, R35 ;  /* 0x000000231b337220 */ /* 0x040fe20000410000 */
        /* <DEDUP_REMOVED lines=9> */
[----:B------:R-:W-:Y:S01]  /*d170*/  LOP3.LUT R25, R62, 0xffff0000, RZ, 0xc0, !PT ;  /* 0xffff00003e197812 */ /* 0x000fe200078ec0ff */
[----:B------:R-:W-:Y:S01]  /*d180*/  FMUL.FTZ R4, R26, R56 ;  /* 0x000000381a047220 */ /* 0x000fe20000410000 */
[----:B------:R-:W-:Y:S01]  /*d190*/  FFMA.FTZ R48, R24, R36, R33 ;  /* 0x0000002418307223 */ /* 0x000fe20000010021 */
[----:B------:R-:W-:Y:S01]  /*d1a0*/  FMUL.FTZ R33, R32, R27 ;  /* 0x0000001b20217220 */ /* 0x000fe20000410000 */
[----:B------:R-:W-:-:S02]  /*d1b0*/  IMAD.U32 R6, R59, 0x10000, RZ ;  /* 0x000100003b067824 */ /* 0x000fc400078e00ff */
[----:B------:R-:W-:Y:S01]  /*d1c0*/  FFMA.FTZ R24, R5, R61, -R4 ;  /* 0x0000003d05187223 */ /* 0x000fe20000010804 */
[----:B------:R-:W-:Y:S01]  /*d1d0*/  FMUL.FTZ R36, R32, R25 ;  /* 0x0000001920247220 */ /* 0x000fe20000410000 */
[----:B------:R-:W-:Y:S02]  /*d1e0*/  IMAD.U32 R4, R63, 0x10000, RZ ;  /* 0x000100003f047824 */ /* 0x000fe400078e00ff */
[----:B------:R-:W-:Y:S01]  /*d1f0*/  FMUL.FTZ R26, R26, R61 ;  /* 0x0000003d1a1a7220 */ /* 0x000fe20000410000 */
[C---:B------:R-:W-:Y:S01]  /*d200*/  FFMA.FTZ R32, R28.reuse, R25, -R33 ;  /* 0x000000191c207223 */ /* 0x040fe20000010821 */
[----:B------:R-:W-:Y:S01]  /*d210*/  FFMA.FTZ R36, R28, R27, R36 ;  /* 0x0000001b1c247223 */ /* 0x000fe20000010024 */
        /* <DEDUP_REMOVED lines=9> */
[C---:B------:R-:W-:Y:S01]  /*d2b0*/  FMUL.FTZ R7, R31.reuse, R59 ;  /* 0x0000003b1f077220 */ /* 0x040fe20000410000 */
[----:B------:R-:W-:Y:S01]  /*d2c0*/  FMUL.FTZ R4, R31, R63 ;  /* 0x0000003f1f047220 */ /* 0x000fe20000410000 */
[----:B------:R-:W-:-:S02]  /*d2d0*/  FMUL.FTZ R27, R34, R25 ;  /* 0x00000019221b7220 */ /* 0x000fc40000410000 */
[----:B------:R-:W-:Y:S01]  /*d2e0*/  FMUL.FTZ R34, R34, R5 ;  /* 0x0000000522227220 */ /* 0x000fe20000410000 */
        /* <DEDUP_REMOVED lines=14> */
.L_x_9551:
[----:B------:R-:W-:Y:S05]  /*d3d0*/  BSYNC B1 ;  /* 0x0000000000017941 */ /* 0x000fea0003800000 */
.L_x_9550:
        /* <DEDUP_REMOVED lines=20> */
[----:B------:R-:W-:Y:S01]  /*d520*/  SHF.R.U64 R20, R54, 0x10, R55 ;  /* 0x0000001036147819 */ /* 0x000fe20000001237 */
[----:B------:R-:W-:Y:S01]  /*d530*/  IMAD R21, R21, 0x2, R18 ;  /* 0x0000000215157824 */ /* 0x000fe200078e0212 */
[--C-:B0-----:R-:W-:Y:S02]  /*d540*/  SHF.R.U64 R29, R40, 0x10, R41.reuse ;  /* 0x00000010281d7819 */ /* 0x101fe40000001229 */
[----:B------:R-:W-:Y:S02]  /*d550*/  PRMT R73, R73, 0x5410, R38 ;  /* 0x0000541049497816 */ /* 0x000fe40000000026 */
[----:B------:R-:W0:Y:S01]  /*d560*/  LDS.128 R24, [R21+0x10400] ;  /* 0x0104000015187984 */ /* 0x000e220000000c00 */
[----:B------:R-:W-:-:S02]  /*d570*/  SHF.R.U32.HI R40, RZ, 0x10, R41 ;  /* 0x00000010ff287819 */ /* 0x000fc40000011629 */
[----:B------:R-:W-:Y:S01]  /*d580*/  PRMT R66, R66, 0x5410, R53 ;  /* 0x0000541042427816 */ /* 0x000fe20000000035 */
[----:B------:R-:W-:Y:S01]  /*d590*/  IMAD.U32 R37, R73, 0x10000, RZ ;  /* 0x0001000049257824 */ /* 0x000fe200078e00ff */
[----:B------:R-:W-:Y:S02]  /*d5a0*/  PRMT R45, R45, 0x5410, R20 ;  /* 0x000054102d2d7816 */ /* 0x000fe40000000014 */
[----:B------:R-:W-:Y:S02]  /*d5b0*/  SHF.R.U32.HI R55, RZ, 0x10, R55 ;  /* 0x00000010ff377819 */ /* 0x000fe40000011637 */
[----:B------:R-:W-:Y:S02]  /*d5c0*/  PRMT R75, R75, 0x5410, R40 ;  /* 0x000054104b4b7816 */ /* 0x000fe40000000028 */
[----:B------:R-:W-:Y:S02]  /*d5d0*/  PRMT R46, R46, 0x5410, R55 ;  /* 0x000054102e2e7816 */ /* 0x000fe40000000037 */
[----:B------:R-:W-:-:S02]  /*d5e0*/  LOP3.LUT R65, R65, 0xffff0000, RZ, 0xc0, !PT ;  /* 0xffff000041417812 */ /* 0x000fc400078ec0ff */
[----:B------:R-:W-:Y:S01]  /*d5f0*/  PRMT R74, R74, 0x5410, R29 ;  /* 0x000054104a4a7816 */ /* 0x000fe2000000001d */
[C---:B-1----:R-:W-:Y:S01]  /*d600*/  IMAD.U32 R20, R4.reuse, 0x10000, RZ ;  /* 0x0001000004147824 */ /* 0x042fe200078e00ff */
        /* <DEDUP_REMOVED lines=14> */
[----:B------:R-:W-:Y:S01]  /*d6f0*/  FFMA.FTZ R38, R20, R35, -R39 ;  /* 0x0000002314267223 */ /* 0x000fe20000010827 */
[----:B------:R-:W-:Y:S01]  /*d700*/  SHF.L.U32 R39, R75, 0x10, RZ ;  /* 0x000000104b277819 */ /* 0x000fe200000006ff */
[----:B------:R-:W-:Y:S02]  /*d710*/  IMAD.U32 R34, R27, 0x10000, RZ ;  /* 0x000100001b227824 */ /* 0x000fe400078e00ff */
[-C--:B------:R-:W-:Y:S01]  /*d720*/  FMUL.FTZ R49, R32, R31.reuse ;  /* 0x0000001f20317220 */ /* 0x080fe20000410000 */
[----:B------:R-:W-:Y:S01]  /*d730*/  FFMA.FTZ R43, R28, R31, -R43 ;  /* 0x0000001f1c2b7223 */ /* 0x000fe2000001082b */
        /* <DEDUP_REMOVED lines=8> */
[C---:B------:R-:W-:Y:S01]  /*d7c0*/  FMUL.FTZ R35, R24.reuse, R31 ;  /* 0x0000001f18237220 */ /* 0x040fe20000410000 */
[----:B------:R-:W-:Y:S01]  /*d7d0*/  FMUL.FTZ R37, R24, R65 ;  /* 0x0000004118257220 */ /* 0x000fe20000410000 */
[----:B------:R-:W-:-:S02]  /*d7e0*/  IMAD.U32 R33, R26, 0x10000, RZ ;  /* 0x000100001a217824 */ /* 0x000fc400078e00ff */
[----:B------:R-:W-:Y:S01]  /*d7f0*/  FFMA.FTZ R41, R20, R36, R41 ;  /* 0x0000002414297223 */ /* 0x000fe20000010029 */
[----:B------:R-:W-:Y:S02]  /*d800*/  IMAD.U32 R24, R74, 0x10000, RZ ;  /* 0x000100004a187824 */ /* 0x000fe400078e00ff */
[----:B------:R-:W-:Y:S01]  /*d810*/  FFMA.FTZ R39, R30, R39, R34 ;  /* 0x000000271e277223 */ /* 0x000fe20000010022 */
[----:B------:R-:W-:Y:S01]  /*d820*/  FMUL.FTZ R32, R25, R28 ;  /* 0x0000001c19207220 */ /* 0x000fe20000410000 */
[C---:B------:R-:W-:Y:S01]  /*d830*/  FFMA.FTZ R35, R4.reuse, R65, -R35 ;  /* 0x0000004104237223 */ /* 0x040fe20000010823 */
[----:B------:R-:W-:Y:S02]  /*d840*/  IMAD.U32 R20, R45, 0x10000, RZ ;  /* 0x000100002d147824 */ /* 0x000fe400078e00ff */
[----:B------:R-:W-:Y:S01]  /*d850*/  FMUL.FTZ R25, R25, R66 ;  /* 0x0000004219197220 */ /* 0x000fe20000410000 */
[----:B------:R-:W-:Y:S01]  /*d860*/  FFMA.FTZ R30, R4, R31, R37 ;  /* 0x0000001f041e7223 */ /* 0x000fe20000010025 */
        /* <DEDUP_REMOVED lines=11> */
[----:B------:R-:W-:Y:S02]  /*d920*/  LOP3.LUT R4, R75, 0xffff0000, RZ, 0xc0, !PT ;  /* 0xffff00004b047812 */ /* 0x000fe400078ec0ff */
[----:B------:R-:W-:Y:S01]  /*d930*/  LOP3.LUT R46, R46, 0xffff0000, RZ, 0xc0, !PT ;  /* 0xffff00002e2e7812 */ /* 0x000fe200078ec0ff */
[-C--:B------:R-:W-:Y:S01]  /*d940*/  FMUL.FTZ R26, R26, R45.reuse ;  /* 0x0000002d1a1a7220 */ /* 0x080fe20000410000 */
[----:B------:R-:W-:Y:S01]  /*d950*/  LOP3.LUT R7, R7, 0xffff0000, RZ, 0xc0, !PT ;  /* 0xffff000007077812 */ /* 0x000fe200078ec0ff */
        /* <DEDUP_REMOVED lines=16> */
.L_x_9553:
[----:B------:R-:W-:Y:S05]  /*da60*/  BSYNC B1 ;  /* 0x0000000000017941 */ /* 0x000fea0003800000 */
.L_x_9552:
[----:B------:R-:W-:Y:S01]  /*da70*/  PRMT R20, R3, 0x5410, R0 ;  /* 0x0000541003147816 */ /* 0x000fe20000000000 */
[----:B------:R-:W-:Y:S06]  /*da80*/  @P0 BRA `(.L_x_9537) ;  /* 0x0000000400980947 */ /* 0x000fec0003800000 */
[----:B------:R-:W-:Y:S01]  /*da90*/  LEA.HI R47, R47, R206, RZ, 0x1d ;  /* 0x000000ce2f2f7211 */ /* 0x000fe200078fe8ff */
[----:B--23--:R-:W2:Y:S01]  /*daa0*/  LDS.128 R4, [R214] ;  /* 0x00000000d6047984 */ /* 0x00cea20000000c00 */
[----:B------:R-:W-:Y:S02]  /*dab0*/  SHF.R.U64 R21, R12, 0x10, R13 ;  /* 0x000000100c157819 */ /* 0x000fe4000000120d */
[----:B------:R-:W-:Y:S01]  /*dac0*/  SHF.R.S32.HI R0, RZ, 0x1f, R47 ;  /* 0x0000001fff007819 */ /* 0x000fe2000001142f */
[----:B------:R-:W-:Y:S01]  /*dad0*/  IMAD.SHL.U32 R3, R47, 0x8, RZ ;  /* 0x000000082f037824 */ /* 0x000fe200078e00ff */
[----:B------:R-:W-:Y:S02]  /*dae0*/  SHF.R.U32.HI R12, RZ, 0x10, R13 ;  /* 0x00000010ff0c7819 */ /* 0x000fe4000001160d */
[----:B------:R-:W-:Y:S02]  /*daf0*/  LEA.HI R47, R0, R47, RZ, 0x3 ;  /* 0x0000002f002f7211 */ /* 0x000fe400078f18ff */
[----:B------:R-:W-:-:S02]  /*db00*/  LOP3.LUT R0, R194, 0x38, R3, 0xf8, !PT ;  /* 0x00000038c2007812 */ /* 0x000fc400078ef803 */
[----:B------:R-:W-:Y:S01]  /*db10*/  PRMT R71, R71, 0x5410, R12 ;  /* 0x0000541047477816 */ /* 0x000fe2000000000c */
[----:B------:R-:W-:Y:S01]  /*db20*/  IMAD.SHL.U32 R47, R47, 0x400, RZ ;  /* 0x000004002f2f7824 */ /* 0x000fe200078e00ff */
[----:B------:R-:W-:Y:S02]  /*db30*/  LOP3.LUT R0, R0, R225, RZ, 0x3c, !PT ;  /* 0x000000e100007212 */ /* 0x000fe400078e3cff */
[--C-:B-1----:R-:W-:Y:S02]  /*db40*/  SHF.R.U64 R28, R14, 0x10, R15.reuse ;  /* 0x000000100e1c7819 */ /* 0x102fe4000000120f */
[----:B------:R-:W-:Y:S02]  /*db50*/  LOP3.LUT R3, R47, 0x7fffe000, RZ, 0xc0, !PT ;  /* 0x7fffe0002f037812 */ /* 0x000fe400078ec0ff */
[----:B0-----:R-:W-:Y:S02]  /*db60*/  SHF.R.U32.HI R29, RZ, 0x10, R15 ;  /* 0x00000010ff1d7819 */ /* 0x001fe4000001160f */
[----:B------:R-:W-:-:S02]  /*db70*/  IADD3 R3, R0, R3, R197 ;  /* 0x0000000300037210 */ /* 0x000fc40007ffe0c5 */
[--C-:B------:R-:W-:Y:S02]  /*db80*/  SHF.R.U64 R0, R8, 0x10, R9.reuse ;  /* 0x0000001008007819 */ /* 0x100fe40000001209 */
[----:B------:R-:W-:Y:S01]  /*db90*/  SHF.R.U32.HI R8, RZ, 0x10, R9 ;  /* 0x00000010ff087819 */ /* 0x000fe20000011609 */
[----:B------:R-:W-:Y:S01]  /*dba0*/  IMAD R3, R3, 0x2, R18 ;  /* 0x0000000203037824 */ /* 0x000fe200078e0212 */
[----:B------:R-:W-:Y:S02]  /*dbb0*/  PRMT R57, R57, 0x5410, R0 ;  /* 0x0000541039397816 */ /* 0x000fe40000000000 */
[--C-:B------:R-:W-:Y:S02]  /*dbc0*/  SHF.R.U64 R9, R10, 0x10, R11.reuse ;  /* 0x000000100a097819 */ /* 0x100fe4000000120b */
[----:B------:R-:W0:Y:S01]  /*dbd0*/  LDS.128 R24, [R3+0x10400] ;  /* 0x0104000003187984 */ /* 0x000e220000000c00 */
[----:B------:R-:W-:Y:S02]  /*dbe0*/  SHF.R.U32.HI R10, RZ, 0x10, R11 ;  /* 0x00000010ff0a7819 */ /* 0x000fe4000001160b */
[----:B------:R-:W-:-:S02]  /*dbf0*/  PRMT R70, R70, 0x5410, R21 ;  /* 0x0000541046467816 */ /* 0x000fc40000000015 */
[----:B------:R-:W-:Y:S02]  /*dc00*/  PRMT R67, R67, 0x5410, R8 ;  /* 0x0000541043437816 */ /* 0x000fe40000000008 */
[----:B------:R-:W-:Y:S01]  /*dc10*/  PRMT R28, R20, 0x5432, R28 ;  /* 0x00005432141c7816 */ /* 0x000fe2000000001c */
[----:B------:R-:W-:Y:S01]  /*dc20*/  IMAD.U32 R21, R70, 0x10000, RZ ;  /* 0x0001000046157824 */ /* 0x000fe200078e00ff */
[----:B------:R-:W-:Y:S01]  /*dc30*/  PRMT R29, R20, 0x5410, R29 ;  /* 0x00005410141d7816 */ /* 0x000fe2000000001d */
[----:B--2---:R-:W-:Y:S01]  /*dc40*/  IMAD.U32 R0, R4, 0x10000, RZ ;  /* 0x0001000004007824 */ /* 0x004fe200078e00ff */
[----:B------:R-:W-:Y:S01]  /*dc50*/  PRMT R69, R69, 0x5410, R10 ;  /* 0x0000541045457816 */ /* 0x000fe2000000000a */
[----:B------:R-:W-:Y:S01]  /*dc60*/  IMAD.U32 R8, R5, 0x10000, RZ ;  /* 0x0001000005087824 */ /* 0x000fe200078e00ff */
[----:B------:R-:W-:Y:S01]  /*dc70*/  PRMT R68, R68, 0x5410, R9 ;  /* 0x0000541044447816 */ /* 0x000fe20000000009 */
[----:B------:R-:W-:Y:S01]  /*dc80*/  IMAD.U32 R10, R7, 0x10000, RZ ;  /* 0x00010000070a7824 */ /* 0x000fe200078e00ff */
[----:B------:R-:W-:Y:S01]  /*dc90*/  LOP3.LUT R4, R4, 0xffff0000, RZ, 0xc0, !PT ;  /* 0xffff000004047812 */ /* 0x000fe200078ec0ff */
[----:B------:R-:W-:Y:S01]  /*dca0*/  IMAD.U32 R9, R6, 0x10000, RZ ;  /* 0x0001000006097824 */ /* 0x000fe200078e00ff */
[----:B------:R-:W-:-:S02]  /*dcb0*/  LOP3.LUT R5, R5, 0xffff0000, RZ, 0xc0, !PT ;  /* 0xffff000005057812 */ /* 0x000fc400078ec0ff */
        /* <DEDUP_REMOVED lines=9> */
[C---:B------:R-:W-:Y:S01]  /*dd50*/  IMAD.U32 R20, R27.reuse, 0x10000, RZ ;  /* 0x000100001b147824 */ /* 0x040fe200078e00ff */
[----:B------:R-:W-:Y:S01]  /*dd60*/  LOP3.LUT R26, R27, 0xffff0000, RZ, 0xc0, !PT ;  /* 0xffff00001b1a7812 */ /* 0x000fe200078ec0ff */
[----:B------:R-:W-:Y:S01]  /*dd70*/  FMUL.FTZ R31, R11, R25 ;  /* 0x000000190b1f7220 */ /* 0x000fe20000410000 */
[----:B------:R-:W-:-:S02]  /*dd80*/  IMAD.U32 R27, R67, 0x10000, RZ ;  /* 0x00010000431b7824 */ /* 0x000fc400078e00ff */
[-C--:B------:R-:W-:Y:S01]  /*dd90*/  FMUL.FTZ R33, R11, R21.reuse ;  /* 0x000000150b217220 */ /* 0x080fe20000410000 */
[----:B------:R-:W-:Y:S02]  /*dda0*/  IMAD.U32 R11, R71, 0x10000, RZ ;  /* 0x00010000470b7824 */ /* 0x000fe400078e00ff */
[----:B------:R-:W-:Y:S01]  /*ddb0*/  FFMA.FTZ R30, R0, R21, -R31 ;  /* 0x00000015001e7223 */ /* 0x000fe2000001081f */
[----:B------:R-:W-:Y:S01]  /*ddc0*/  FMUL.FTZ R35, R13, R27 ;  /* 0x0000001b0d237220 */ /* 0x000fe20000410000 */
[----:B------:R-:W-:Y:S02]  /*ddd0*/  IMAD.U32 R31, R69, 0x10000, RZ ;  /* 0x00010000451f7824 */ /* 0x000fe400078e00ff */
[-C--:B------:R-:W-:Y:S01]  /*dde0*/  FMUL.FTZ R13, R13, R11.reuse ;  /* 0x0000000b0d0d7220 */ /* 0x080fe20000410000 */
[----:B------:R-:W-:Y:S02]  /*ddf0*/  IMAD.U32 R21, R29, 0x10000, RZ ;  /* 0x000100001d157824 */ /* 0x000fe400078e00ff */
[----:B------:R-:W-:Y:S01]  /*de00*/  FFMA.FTZ R35, R8, R11, -R35 ;  /* 0x0000000b08237223 */ /* 0x000fe20000010823 */
[----:B------:R-:W-:Y:S01]  /*de10*/  FMUL.FTZ R11, R20, R31 ;  /* 0x0000001f140b7220 */ /* 0x000fe20000410000 */
[----:B------:R-:W-:Y:S01]  /*de20*/  FFMA.FTZ R33, R0, R25, R33 ;  /* 0x0000001900217223 */ /* 0x000fe20000010021 */
[-C--:B------:R-:W-:Y:S01]  /*de30*/  FMUL.FTZ R0, R20, R21.reuse ;  /* 0x0000001514007220 */ /* 0x080fe20000410000 */
[----:B------:R-:W-:Y:S01]  /*de40*/  LOP3.LUT R57, R57, 0xffff0000, RZ, 0xc0, !PT ;  /* 0xffff000039397812 */ /* 0x000fe200078ec0ff */
[----:B------:R-:W-:Y:S01]  /*de50*/  FFMA.FTZ R20, R10, R21, -R11 ;  /* 0x000000150a147223 */ /* 0x000fe2000001080b */
[----:B------:R-:W-:Y:S01]  /*de60*/  LOP3.LUT R11, R70, 0xffff0000, RZ, 0xc0, !PT ;  /* 0xffff0000460b7812 */ /* 0x000fe200078ec0ff */
[----:B------:R-:W-:Y:S01]  /*de70*/  FFMA.FTZ R27, R8, R27, R13 ;  /* 0x0000001b081b7223 */ /* 0x000fe2000001000d */
[----:B------:R-:W-:Y:S01]  /*de80*/  LOP3.LUT R67, R67, 0xffff0000, RZ, 0xc0, !PT ;  /* 0xffff000043437812 */ /* 0x000fe200078ec0ff */
[C---:B------:R-:W-:Y:S01]  /*de90*/  FMUL.FTZ R13, R12.reuse, R57 ;  /* 0x000000390c0d7220 */ /* 0x040fe20000410000 */
[----:B------:R-:W-:Y:S01]  /*dea0*/  LOP3.LUT R71, R71, 0xffff0000, RZ, 0xc0, !PT ;  /* 0xffff000047477812 */ /* 0x000fe200078ec0ff */
[----:B------:R-:W-:Y:S01]  /*deb0*/  FMUL.FTZ R21, R12, R11 ;  /* 0x0000000b0c157220 */ /* 0x000fe20000410000 */
[----:B------:R-:W-:-:S02]  /*dec0*/  IMAD.U32 R8, R68, 0x10000, RZ ;  /* 0x0001000044087824 */ /* 0x000fc400078e00ff */
[----:B------:R-:W-:Y:S01]  /*ded0*/  FFMA.FTZ R31, R10, R31, R0 ;  /* 0x0000001f0a1f7223 */ /* 0x000fe20000010000 */
[----:B------:R-:W-:Y:S01]  /*dee0*/  SHF.L.U32 R0, R28, 0x10, RZ ;  /* 0x000000101c007819 */ /* 0x000fe200000006ff */
[----:B------:R-:W-:Y:S01]  /*def0*/  FFMA.FTZ R13, R4, R11, -R13 ;  /* 0x0000000b040d7223 */ /* 0x000fe2000001080d */
[----:B------:R-:W-:Y:S01]  /*df00*/  FMUL.FTZ R12, R24, R67 ;  /* 0x00000043180c7220 */ /* 0x000fe20000410000 */
[----:B------:R-:W-:Y:S01]  /*df10*/  FFMA.FTZ R10, R4, R57, R21 ;  /* 0x00000039040a7223 */ /* 0x000fe20000010015 */
        /* <DEDUP_REMOVED lines=29> */
.L_x_9537:
[----:B------:R-:W-:Y:S05]  /*e0f0*/  BSYNC B0 ;  /* 0x0000000000007941 */ /* 0x000fea0003800000 */
.L_x_9509:
        /* <DEDUP_REMOVED lines=8> */
.L_x_9507:
[----:B------:R-:W-:-:S05]  /*e180*/  IMAD.U32 R0, RZ, RZ, UR39 ;  /* 0x00000027ff007e24 */ /* 0x000fca000f8e00ff */
[----:B------:R-:W-:-:S13]  /*e190*/  ISETP.NE.AND P0, PT, R0, 0x3, PT ;  /* 0x000000030000780c */ /* 0x000fda0003f05270 */
[----:B------:R-:W-:Y:S05]  /*e1a0*/  @!P0 BRA `(.L_x_9554) ;  /* 0x0000000000048947 */ /* 0x000fea0003800000 */
[----:B------:R-:W-:Y:S01]  /*e1b0*/  BPT.TRAP 0x1 ;  /* 0x000000040000795c */ /* 0x000fe20000300000 */
.L_x_9554:
[----:B------:R-:W-:Y:S01]  /*e1c0*/  IMAD R0, R186, 0x8, R18 ;  /* 0x00000008ba007824 */ /* 0x000fe200078e0212 */
[----:B-1-34-:R-:W-:-:S04]  /*e1d0*/  SHF.L.U32 R3, R188, 0x1f, RZ ;  /* 0x0000001fbc037819 */ /* 0x01afc800000006ff */
[----:B------:R1:W3:Y:S01]  /*e1e0*/  SYNCS.PHASECHK.TRANS64.TRYWAIT P1, [R0+URZ+0x28830], R3 ;  /* 0x02883003000075a7 */ /* 0x0002e2000802017f */
[----:B------:R-:W-:Y:S05]  /*e1f0*/  @!P0 BRA `(.L_x_9555) ;  /* 0x0000000000048947 */ /* 0x000fea0003800000 */
[----:B------:R-:W-:Y:S01]  /*e200*/  BPT.TRAP 0x1 ;  /* 0x000000040000795c */ /* 0x000fe20000300000 */
.L_x_9555:
[----:B---3--:R-:W-:Y:S05]  /*e210*/  @P1 BRA `(.L_x_9556) ;  /* 0x0000000000081947 */ /* 0x008fea0003800000 */
[----:B------:R-:W3:Y:S02]  /*e220*/  SYNCS.PHASECHK.TRANS64.TRYWAIT P1, [R0+URZ+0x28830], R3 ;  /* 0x02883003000075a7 */ /* 0x000ee4000802017f */
[----:B---3--:R-:W-:Y:S05]  /*e230*/  @!P1 BRA `(.L_x_9557) ;  /* 0x0000014400749947 */ /* 0x008fea0003800000 */
.L_x_9556:
[----:B------:R-:W-:Y:S05]  /*e240*/  WARPSYNC.ALL ;  /* 0x0000000000007948 */ /* 0x000fea0003800000 */
[----:B-1-3--:R-:W-:Y:S01]  /*e250*/  VIADD R3, R18, 0x18400 ;  /* 0x0001840012037836 */ /* 0x00afe20000000000 */
[----:B------:R-:W-:Y:S01]  /*e260*/  R2UR UR32, R42 ;  /* 0x000000002a2072ca */ /* 0x000fe200000e0000 */
[----:B0-2---:R-:W-:Y:S01]  /*e270*/  IMAD.MOV.U32 R7, RZ, RZ, 0x40000040 ;  /* 0x40000040ff077424 */ /* 0x005fe200078e00ff */
        /* <DEDUP_REMOVED lines=17> */
[----:B------:R-:W-:Y:S01]  /*e390*/  MOV R9, 0x40000040 ;  /* 0x4000004000097802 */ /* 0x000fe20000000f00 */
        /* <DEDUP_REMOVED lines=58> */
.L_x_9558:
[----:B------:R-:W0:Y:S01]  /*e740*/  LDC R6, c[0x0][0x448] ;  /* 0x00011200ff067b82 */ /* 0x000e220000000800 */
[----:B------:R-:W-:Y:S01]  /*e750*/  ULDC UR6, c[0x0][0x9d8] ;  /* 0x0002760000067ab9 */ /* 0x000fe20000000800 */
[----:B------:R-:W-:Y:S01]  /*e760*/  ULDC UR48, c[0x0][0x988] ;  /* 0x0002620000307ab9 */ /* 0x000fe20000000800 */
        /* <DEDUP_REMOVED lines=21> */
[----:B0-----:R-:W-:Y:S01]  /*e8c0*/  ISETP.NE.AND P1, PT, R6, 0x1, PT ;  /* 0x000000010600780c */ /* 0x001fe20003f25270 */
[----:B------:R-:W-:Y:S01]  /*e8d0*/  FMUL.FTZ R6, R54, UR6 ;  /* 0x0000000636067c20 */ /* 0x000fe20008410000 */
[----:B------:R-:W-:-:S02]  /*e8e0*/  IMAD.IADD R54, R204, 0x1, R191 ;  /* 0x00000001cc367824 */ /* 0x000fc400078e02bf */
[----:B------:R-:W-:Y:S01]  /*e8f0*/  FMUL.FTZ R15, R44, UR6 ;  /* 0x000000062c0f7c20 */ /* 0x000fe20008410000 */
[----:B-1----:R-:W-:Y:S02]  /*e900*/  IMAD.MOV.U32 R31, RZ, RZ, -0x80 ;  /* 0xffffff80ff1f7424 */ /* 0x002fe400078e00ff */
        /* <DEDUP_REMOVED lines=8> */
[----:B------:R-:W1:Y:S01]  /*e990*/  @P1 LDC R27, c[0x0][0x44c] ;  /* 0x00011300ff1b1b82 */ /* 0x000e620000000800 */
[----:B------:R-:W-:Y:S01]  /*e9a0*/  FMUL.FTZ R3, R24, UR6 ;  /* 0x0000000618037c20 */ /* 0x000fe20008410000 */
[----:B------:R2:W3:Y:S01]  /*e9b0*/  MUFU.TANH R97, R26 ;  /* 0x0000001a00617308 */ /* 0x0004e20000002400 */
[----:B0-----:R-:W-:-:S02]  /*e9c0*/  IMAD R6, R96, R31, 0x80 ;  /* 0x0000008060067424 */ /* 0x001fc400078e021f */
[----:B------:R-:W-:Y:S01]  /*e9d0*/  FMUL.FTZ R24, R48, UR6 ;  /* 0x0000000630187c20 */ /* 0x000fe20008410000 */
[----:B------:R-:W-:Y:S01]  /*e9e0*/  FMUL.FTZ R62, R62, UR6 ;  /* 0x000000063e3e7c20 */ /* 0x000fe20008410000 */
[----:B------:R-:W-:Y:S01]  /*e9f0*/  FMUL.FTZ R66, R66, UR6 ;  /* 0x0000000642427c20 */ /* 0x000fe20008410000 */
[----:B------:R-:W-:Y:S01]  /*ea00*/  FMUL.FTZ R12, R37, UR6 ;  /* 0x00000006250c7c20 */ /* 0x000fe20008410000 */
[----:B------:R-:W0:Y:S01]  /*ea10*/  @P1 LDC R28, c[0x0][0x450] ;  /* 0x00011400ff1c1b82 */ /* 0x000e220000000800 */
[----:B------:R-:W-:Y:S01]  /*ea20*/  IADD3 R30, R6, 0x1, RZ ;  /* 0x00000001061e7810 */ /* 0x000fe20007ffe0ff */
[----:B------:R-:W4:Y:S01]  /*ea30*/  MUFU.TANH R34, R34 ;  /* 0x0000002200227308 */ /* 0x000f220000002400 */
[----:B--2---:R-:W-:Y:S01]  /*ea40*/  FMUL.FTZ R26, R53, UR6 ;  /* 0x00000006351a7c20 */ /* 0x004fe20008410000 */
[----:B------:R-:W-:Y:S01]  /*ea50*/  FMUL.FTZ R67, R67, UR6 ;  /* 0x0000000643437c20 */ /* 0x000fe20008410000 */
[----:B------:R-:W-:Y:S01]  /*ea60*/  FMUL.FTZ R70, R70, UR6 ;  /* 0x0000000646467c20 */ /* 0x000fe20008410000 */
[----:B------:R-:W-:-:S02]  /*ea70*/  IMAD R30, R203, -0x2, R30 ;  /* 0xfffffffecb1e7824 */ /* 0x000fc400078e021e */
        /* <DEDUP_REMOVED lines=9> */
[----:B-1----:R-:W-:-:S04]  /*eb10*/  @P1 IMAD.HI.U32 R27, R54, R27, RZ ;  /* 0x0000001b361b1227 */ /* 0x002fc800078e00ff */
[----:B------:R-:W-:Y:S01]  /*eb20*/  FMUL.FTZ R86, R86, UR6 ;  /* 0x0000000656567c20 */ /* 0x000fe20008410000 */
[----:B------:R-:W1:Y:S01]  /*eb30*/  MUFU.TANH R38, R38 ;  /* 0x0000002600267308 */ /* 0x000e620000002400 */
[----:B------:R-:W-:Y:S01]  /*eb40*/  FMUL.FTZ R87, R87, UR6 ;  /* 0x0000000657577c20 */ /* 0x000fe20008410000 */
[----:B------:R-:W-:Y:S01]  /*eb50*/  FMUL.FTZ R21, R49, UR6 ;  /* 0x0000000631157c20 */ /* 0x000fe20008410000 */
[----:B------:R-:W-:Y:S01]  /*eb60*/  FMUL.FTZ R5, R25, UR6 ;  /* 0x0000000619057c20 */ /* 0x000fe20008410000 */
[----:B------:R-:W-:Y:S01]  /*eb70*/  FMUL.FTZ R25, R52, UR6 ;  /* 0x0000000634197c20 */ /* 0x000fe20008410000 */
[----:B------:R-:W-:Y:S01]  /*eb80*/  FMUL.FTZ R61, R61, UR6 ;  /* 0x000000063d3d7c20 */ /* 0x000fe20008410000 */
[----:B0-----:R-:W-:Y:S01]  /*eb90*/  @P1 SHF.R.U32.HI R54, RZ, R28, R27 ;  /* 0x0000001cff361219 */ /* 0x001fe2000001161b */
[----:B------:R-:W-:Y:S01]  /*eba0*/  FMUL.FTZ R28, R56, UR6 ;  /* 0x00000006381c7c20 */ /* 0x000fe20008410000 */
[----:B------:R-:W-:Y:S02]  /*ebb0*/  IMAD.IADD R56, R193, 0x1, R6 ;  /* 0x00000001c1387824 */ /* 0x000fe400078e0206 */
[----:B------:R-:W-:Y:S01]  /*ebc0*/  FMUL.FTZ R27, R57, UR6 ;  /* 0x00000006391b7c20 */ /* 0x000fe20008410000 */
[----:B------:R-:W-:Y:S01]  /*ebd0*/  IADD3 R57, -R192, R30, R193 ;  /* 0x0000001ec0397210 */ /* 0x000fe20007ffe1c1 */
[----:B------:R-:W0:Y:S01]  /*ebe0*/  SHFL.IDX PT, R29, R54, 0x1, 0x1c1f ;  /* 0x003c1f00361d7f89 */ /* 0x000e2200000e0000 */
[----:B------:R-:W-:Y:S01]  /*ebf0*/  IMAD R56, R203, -0x2, R56 ;  /* 0xfffffffecb387824 */ /* 0x000fe200078e0238 */
[----:B------:R-:W5:Y:S01]  /*ec00*/  MUFU.TANH R39, R39 ;  /* 0x0000002700277308 */ /* 0x000f620000002400 */
[----:B------:R-:W-:Y:S01]  /*ec10*/  FMUL.FTZ R60, R60, UR6 ;  /* 0x000000063c3c7c20 */ /* 0x000fe20008410000 */
[----:B------:R-:W5:Y:S01]  /*ec20*/  SHFL.IDX PT, R54, R54, RZ, 0x1c1f ;  /* 0x001c1fff36367589 */ /* 0x000f6200000e0000 */
[----:B------:R-:W-:Y:S01]  /*ec30*/  FMUL.FTZ R64, R64, UR6 ;  /* 0x0000000640407c20 */ /* 0x000fe20008410000 */
[----:B------:R-:W-:Y:S01]  /*ec40*/  FMUL.FTZ R65, R65, UR6 ;  /* 0x0000000641417c20 */ /* 0x000fe20008410000 */
        /* <DEDUP_REMOVED lines=12> */
[----:B------:R-:W-:Y:S01]  /*ed10*/  VIADD R0, R0, 0x28840 ;  /* 0x0002884000007836 */ /* 0x000fe20000000000 */
[----:B------:R-:W-:Y:S01]  /*ed20*/  ULDC UR46, c[0x0][0x9d8] ;  /* 0x00027600002e7ab9 */ /* 0x000fe20000000800 */
[----:B------:R-:W-:Y:S01]  /*ed30*/  ULDC UR47, c[0x0][0x9d8] ;  /* 0x00027600002f7ab9 */ /* 0x000fe20000000800 */
[----:B------:R-:W-:Y:S01]  /*ed40*/  ULDC UR44, c[0x0][0x988] ;  /* 0x00026200002c7ab9 */ /* 0x000fe20000000800 */
[----:B------:R-:W-:Y:S01]  /*ed50*/  ULDC UR45, c[0x0][0x988] ;  /* 0x00026200002d7ab9 */ /* 0x000fe20000000800 */
[----:B0-----:R-:W-:-:S02]  /*ed60*/  VIADDMNMX R29, R29, R57, R56, PT ;  /* 0x000000391d1d7246 */ /* 0x001fc40003800138 */
[----:B------:R-:W-:Y:S01]  /*ed70*/  CS2R R150, SRZ ;  /* 0x0000000000967805 */ /* 0x000fe2000001ff00 */
[----:B------:R2:W-:Y:S01]  /*ed80*/  MUFU.TANH R41, R59 ;  /* 0x0000003b00297308 */ /* 0x0005e20000002400 */
[----:B------:R-:W-:Y:S02]  /*ed90*/  CS2R R148, SRZ ;  /* 0x0000000000947805 */ /* 0x000fe4000001ff00 */
[C---:B------:R-:W-:Y:S02]  /*eda0*/  ISETP.GT.AND P2, PT, R29.reuse, RZ, PT ;  /* 0x000000ff1d00720c */ /* 0x040fe40003f44270 */
[----:B------:R-:W-:Y:S02]  /*edb0*/  CS2R R146, SRZ ;  /* 0x0000000000927805 */ /* 0x000fe4000001ff00 */
[----:B------:R-:W-:Y:S02]  /*edc0*/  ISETP.GT.AND P3, PT, R29, 0x1, PT ;  /* 0x000000011d00780c */ /* 0x000fe40003f64270 */
[----:B------:R-:W-:-:S02]  /*edd0*/  CS2R R144, SRZ ;  /* 0x0000000000907805 */ /* 0x000fc4000001ff00 */
[----:B------:R-:W-:Y:S02]  /*ede0*/  ISETP.GT.AND P4, PT, R29, 0x8, PT ;  /* 0x000000081d00780c */ /* 0x000fe40003f84270 */
[----:B------:R-:W-:Y:S02]  /*edf0*/  CS2R R142, SRZ ;  /* 0x00000000008e7805 */ /* 0x000fe4000001ff00 */
[----:B---3--:R-:W-:Y:S01]  /*ee00*/  FSEL R97, R97, -INF , P2 ;  /* 0xff80000061617808 */ /* 0x008fe20001000000 */
[----:B------:R-:W0:Y:S01]  /*ee10*/  MUFU.TANH R46, R46 ;  /* 0x0000002e002e7308 */ /* 0x000e220000002400 */
[----:B------:R-:W-:Y:S02]  /*ee20*/  FSEL R95, R95, -INF , P3 ;  /* 0xff8000005f5f7808 */ /* 0x000fe40001800000 */
[----:B------:R-:W-:Y:S02]  /*ee30*/  CS2R R140, SRZ ;  /* 0x00000000008c7805 */ /* 0x000fe4000001ff00 */
[----:B------:R-:W-:-:S02]  /*ee40*/  ISETP.GT.AND P2, PT, R29, 0x9, PT ;  /* 0x000000091d00780c */ /* 0x000fc40003f44270 */
[----:B------:R-:W-:Y:S02]  /*ee50*/  CS2R R138, SRZ ;  /* 0x00000000008a7805 */ /* 0x000fe4000001ff00 */
[----:B------:R-:W-:Y:S02]  /*ee60*/  FSEL R93, R93, -INF , P4 ;  /* 0xff8000005d5d7808 */ /* 0x000fe40002000000 */
[----:B------:R-:W-:Y:S02]  /*ee70*/  CS2R R136, SRZ ;  /* 0x0000000000887805 */ /* 0x000fe4000001ff00 */
[----:B------:R-:W-:Y:S01]  /*ee80*/  FMNMX.FTZ R6, R97, R95, !PT ;  /* 0x0000005f61067209 */ /* 0x000fe20007810000 */
[----:B------:R1:W-:Y:S01]  /*ee90*/  MUFU.TANH R44, R63 ;  /* 0x0000003f002c7308 */ /* 0x0003e20000002400 */
[----:B------:R-:W-:Y:S02]  /*eea0*/  ISETP.GT.AND P3, PT, R29, 0x10, PT ;  /* 0x000000101d00780c */ /* 0x000fe40003f64270 */
[----:B------:R-:W-:-:S02]  /*eeb0*/  CS2R R134, SRZ ;  /* 0x0000000000867805 */ /* 0x000fc4000001ff00 */
[----:B------:R-:W-:Y:S02]  /*eec0*/  FSEL R91, R91, -INF , P2 ;  /* 0xff8000005b5b7808 */ /* 0x000fe40001000000 */
[----:B------:R-:W-:Y:S02]  /*eed0*/  CS2R R132, SRZ ;  /* 0x0000000000847805 */ /* 0x000fe4000001ff00 */
[----:B------:R-:W-:Y:S02]  /*eee0*/  FMNMX.FTZ R6, R93, R6, !PT ;  /* 0x000000065d067209 */ /* 0x000fe40007810000 */
[----:B------:R-:W-:Y:S02]  /*eef0*/  CS2R R130, SRZ ;  /* 0x0000000000827805 */ /* 0x000fe4000001ff00 */
[----:B------:R-:W-:Y:S01]  /*ef00*/  ISETP.GT.AND P2, PT, R29, 0x11, PT ;  /* 0x000000111d00780c */ /* 0x000fe20003f44270 */
[----:B------:R-:W3:Y:S01]  /*ef10*/  MUFU.TANH R47, R47 ;  /* 0x0000002f002f7308 */ /* 0x000ee20000002400 */
[----:B----4-:R-:W-:-:S02]  /*ef20*/  FSEL R89, R34, -INF , P3 ;  /* 0xff80000022597808 */ /* 0x010fc40001800000 */
[----:B------:R-:W-:Y:S02]  /*ef30*/  CS2R R128, SRZ ;  /* 0x0000000000807805 */ /* 0x000fe4000001ff00 */
[----:B------:R-:W-:Y:S02]  /*ef40*/  FMNMX.FTZ R6, R91, R6, !PT ;  /* 0x000000065b067209 */ /* 0x000fe40007810000 */
[----:B------:R-:W-:Y:S02]  /*ef50*/  CS2R R126, SRZ ;  /* 0x00000000007e7805 */ /* 0x000fe4000001ff00 */
[----:B------:R-:W-:Y:S02]  /*ef60*/  ISETP.GT.AND P3, PT, R29, 0x18, PT ;  /* 0x000000181d00780c */ /* 0x000fe40003f64270 */
[----:B------:R-:W-:Y:S02]  /*ef70*/  CS2R R124, SRZ ;  /* 0x00000000007c7805 */ /* 0x000fe4000001ff00 */
[----:B--2---:R-:W-:Y:S01]  /*ef80*/  FSEL R59, R35, -INF , P2 ;  /* 0xff800000233b7808 */ /* 0x004fe20001000000 */
[----:B------:R5:W-:Y:S01]  /*ef90*/  MUFU.TANH R36, R55 ;  /* 0x0000003700247308 */ /* 0x000be20000002400 */
[----:B------:R-:W-:-:S02]  /*efa0*/  FMNMX.FTZ R6, R89, R6, !PT ;  /* 0x0000000659067209 */ /* 0x000fc40007810000 */
[----:B------:R-:W-:Y:S02]  /*efb0*/  CS2R R122, SRZ ;  /* 0x00000000007a7805 */ /* 0x000fe4000001ff00 */
[----:B------:R-:W-:Y:S02]  /*efc0*/  ISETP.GT.AND P2, PT, R29, 0x19, PT ;  /* 0x000000191d00780c */ /* 0x000fe40003f44270 */
[----:B------:R-:W-:Y:S02]  /*efd0*/  CS2R R120, SRZ ;  /* 0x0000000000787805 */ /* 0x000fe4000001ff00 */
[----:B-1----:R-:W-:Y:S02]  /*efe0*/  FSEL R63, R38, -INF , P3 ;  /* 0xff800000263f7808 */ /* 0x002fe40001800000 */
[----:B------:R-:W-:Y:S02]  /*eff0*/  CS2R R118, SRZ ;  /* 0x0000000000767805 */ /* 0x000fe4000001ff00 */
[----:B------:R-:W-:Y:S01]  /*f000*/  FMNMX.FTZ R6, R59, R6, !PT ;  /* 0x000000063b067209 */ /* 0x000fe20007810000 */
[----:B------:R-:W1:Y:S01]  /*f010*/  MUFU.TANH R40, R50 ;  /* 0x0000003200287308 */ /* 0x000e620000002400 */
[----:B------:R-:W-:-:S02]  /*f020*/  ISETP.GT.AND P3, PT, R29, 0x20, PT ;  /* 0x000000201d00780c */ /* 0x000fc40003f64270 */
[----:B------:R-:W-:Y:S02]  /*f030*/  CS2R R116, SRZ ;  /* 0x0000000000747805 */ /* 0x000fe4000001ff00 */
[----:B-----5:R-:W-:Y:S02]  /*f040*/  FSEL R55, R39, -INF , P2 ;  /* 0xff80000027377808 */ /* 0x020fe40001000000 */
[----:B------:R-:W-:Y:S02]  /*f050*/  CS2R R114, SRZ ;  /* 0x0000000000727805 */ /* 0x000fe4000001ff00 */
[----:B------:R-:W-:Y:S02]  /*f060*/  FMNMX.FTZ R6, R63, R6, !PT ;  /* 0x000000063f067209 */ /* 0x000fe40007810000 */
[----:B------:R-:W-:Y:S02]  /*f070*/  CS2R R112, SRZ ;  /* 0x0000000000707805 */ /* 0x000fe4000001ff00 */
[----:B------:R-:W-:Y:S01]  /*f080*/  ISETP.GT.AND P2, PT, R29, 0x21, PT ;  /* 0x000000211d00780c */ /* 0x000fe20003f44270 */
[----:B------:R2:W4:Y:S01]  /*f090*/  MUFU.TANH R32, R51 ;  /* 0x0000003300207308 */ /* 0x0005220000002400 */
[----:B------:R-:W-:-:S02]  /*f0a0*/  FSEL R53, R42, -INF , P3 ;  /* 0xff8000002a357808 */ /* 0x000fc40001800000 */
[----:B------:R-:W-:Y:S02]  /*f0b0*/  CS2R R110, SRZ ;  /* 0x00000000006e7805 */ /* 0x000fe4000001ff00 */
[----:B------:R-:W-:Y:S02]  /*f0c0*/  FMNMX.FTZ R6, R55, R6, !PT ;  /* 0x0000000637067209 */ /* 0x000fe40007810000 */
[----:B------:R-:W-:Y:S02]  /*f0d0*/  CS2R R108, SRZ ;  /* 0x00000000006c7805 */ /* 0x000fe4000001ff00 */
[----:B------:R-:W-:Y:S02]  /*f0e0*/  ISETP.GT.AND P3, PT, R29, 0x28, PT ;  /* 0x000000281d00780c */ /* 0x000fe40003f64270 */
[----:B------:R-:W-:Y:S02]  /*f0f0*/  CS2R R106, SRZ ;  /* 0x00000000006a7805 */ /* 0x000fe4000001ff00 */
[----:B------:R-:W-:Y:S01]  /*f100*/  FMNMX.FTZ R6, R53, R6, !PT ;  /* 0x0000000635067209 */ /* 0x000fe20007810000 */
[----:B------:R-:W5:Y:S01]  /*f110*/  MUFU.TANH R58, R58 ;  /* 0x0000003a003a7308 */ /* 0x000f620000002400 */
[----:B--2---:R-:W-:-:S02]  /*f120*/  FSEL R51, R43, -INF , P2 ;  /* 0xff8000002b337808 */ /* 0x004fc40001000000 */
[----:B------:R-:W-:Y:S02]  /*f130*/  CS2R R104, SRZ ;  /* 0x0000000000687805 */ /* 0x000fe4000001ff00 */
        /* <DEDUP_REMOVED lines=8> */
[----:B---3--:R-:W-:Y:S02]  /*f1c0*/  FSEL R48, R47, -INF , P2 ;  /* 0xff8000002f307808 */ /* 0x008fe40001000000 */
[----:B------:R-:W-:Y:S02]  /*f1d0*/  FMNMX.FTZ R31, R50, R31, !PT ;  /* 0x0000001f321f7209 */ /* 0x000fe40007810000 */
[----:B------:R-:W-:Y:S01]  /*f1e0*/  ISETP.GT.AND P2, PT, R29, 0x31, PT ;  /* 0x000000311d00780c */ /* 0x000fe20003f44270 */
[----:B------:R-:W2:Y:S01]  /*f1f0*/  MUFU.TANH R66, R66 ;  /* 0x0000004200427308 */ /* 0x000ea20000002400 */
[----:B-1----:R-:W-:Y:S02]  /*f200*/  FSEL R40, R40, -INF , P3 ;  /* 0xff80000028287808 */ /* 0x002fe40001800000 */
[----:B------:R-:W-:-:S02]  /*f210*/  FMNMX.FTZ R31, R48, R31, !PT ;  /* 0x0000001f301f7209 */ /* 0x000fc40007810000 */
[C---:B------:R-:W-:Y:S02]  /*f220*/  ISETP.GT.AND P3, PT, R29.reuse, 0x38, PT ;  /* 0x000000381d00780c */ /* 0x040fe40003f64270 */
[----:B----4-:R-:W-:Y:S01]  /*f230*/  FSEL R35, R32, -INF , P2 ;  /* 0xff80000020237808 */ /* 0x010fe20001000000 */
[----:B------:R-:W1:Y:S01]  /*f240*/  MUFU.TANH R38, R67 ;  /* 0x0000004300267308 */ /* 0x000e620000002400 */
[----:B------:R-:W-:Y:S02]  /*f250*/  FMNMX.FTZ R6, R40, R31, !PT ;  /* 0x0000001f28067209 */ /* 0x000fe40007810000 */
[----:B------:R-:W-:Y:S02]  /*f260*/  ISETP.GT.AND P2, PT, R29, 0x39, PT ;  /* 0x000000391d00780c */ /* 0x000fe40003f44270 */
[----:B------:R-:W-:Y:S02]  /*f270*/  FSEL R33, R33, -INF , P3 ;  /* 0xff80000021217808 */ /* 0x000fe40001800000 */
[----:B------:R-:W-:Y:S01]  /*f280*/  FMNMX.FTZ R6, R35, R6, !PT ;  /* 0x0000000623067209 */ /* 0x000fe20007810000 */
[----:B------:R-:W3:Y:S01]  /*f290*/  MUFU.TANH R70, R70 ;  /* 0x0000004600467308 */ /* 0x000ee20000002400 */
[----:B------:R-:W-:-:S02]  /*f2a0*/  ISETP.GT.AND P3, PT, R29, 0x40, PT ;  /* 0x000000401d00780c */ /* 0x000fc40003f64270 */
[----:B------:R-:W-:Y:S02]  /*f2b0*/  FSEL R32, R36, -INF , P2 ;  /* 0xff80000024207808 */ /* 0x000fe40001000000 */
[----:B------:R-:W-:Y:S02]  /*f2c0*/  FMNMX.FTZ R31, R33, R6, !PT ;  /* 0x00000006211f7209 */ /* 0x000fe40007810000 */
[C---:B------:R-:W-:Y:S01]  /*f2d0*/  ISETP.GT.AND P2, PT, R29.reuse, 0x41, PT ;  /* 0x000000411d00780c */ /* 0x040fe20003f44270 */
[----:B------:R-:W4:Y:S01]  /*f2e0*/  MUFU.TANH R71, R71 ;  /* 0x0000004700477308 */ /* 0x000f220000002400 */
[----:B-----5:R-:W-:Y:S02]  /*f2f0*/  FSEL R30, R58, -INF , P3 ;  /* 0xff8000003a1e7808 */ /* 0x020fe40001800000 */
[----:B------:R-:W-:Y:S02]  /*f300*/  FMNMX.FTZ R37, R32, R31, !PT ;  /* 0x0000001f20257209 */ /* 0x000fe40007810000 */
[----:B------:R-:W-:-:S02]  /*f310*/  ISETP.GT.AND P3, PT, R29, 0x48, PT ;  /* 0x000000481d00780c */ /* 0x000fc40003f64270 */
[----:B------:R-:W-:Y:S01]  /*f320*/  FSEL R31, R41, -INF , P2 ;  /* 0xff800000291f7808 */ /* 0x000fe20001000000 */
[----:B------:R-:W5:Y:S01]  /*f330*/  MUFU.TANH R42, R74 ;  /* 0x0000004a002a7308 */ /* 0x000f620000002400 */
[----:B------:R-:W-:Y:S02]  /*f340*/  FMNMX.FTZ R6, R30, R37, !PT ;  /* 0x000000251e067209 */ /* 0x000fe40007810000 */
[----:B------:R-:W-:Y:S02]  /*f350*/  ISETP.GT.AND P2, PT, R29, 0x49, PT ;  /* 0x000000491d00780c */ /* 0x000fe40003f44270 */
[----:B0-----:R-:W-:Y:S02]  /*f360*/  FSEL R34, R62, -INF , P3 ;  /* 0xff8000003e227808 */ /* 0x001fe40001800000 */
[----:B------:R-:W-:Y:S01]  /*f370*/  FMNMX.FTZ R37, R31, R6, !PT ;  /* 0x000000061f257209 */ /* 0x000fe20007810000 */
[----:B------:R-:W0:Y:S01]  /*f380*/  MUFU.TANH R43, R75 ;  /* 0x0000004b002b7308 */ /* 0x000e220000002400 */
[----:B------:R-:W-:-:S02]  /*f390*/  ISETP.GT.AND P3, PT, R29, 0x50, PT ;  /* 0x000000501d00780c */ /* 0x000fc40003f64270 */
[----:B------:R-:W-:Y:S02]  /*f3a0*/  FSEL R36, R44, -INF , P2 ;  /* 0xff8000002c247808 */ /* 0x000fe40001000000 */
[----:B------:R-:W-:Y:S02]  /*f3b0*/  FMNMX.FTZ R39, R34, R37, !PT ;  /* 0x0000002522277209 */ /* 0x000fe40007810000 */
[C---:B------:R-:W-:Y:S01]  /*f3c0*/  ISETP.GT.AND P2, PT, R29.reuse, 0x51, PT ;  /* 0x000000511d00780c */ /* 0x040fe20003f44270 */
[----:B------:R-:W0:Y:S01]  /*f3d0*/  MUFU.TANH R78, R78 ;  /* 0x0000004e004e7308 */ /* 0x000e220000002400 */
[----:B--2---:R-:W-:Y:S02]  /*f3e0*/  FSEL R37, R66, -INF , P3 ;  /* 0xff80000042257808 */ /* 0x004fe40001800000 */
[----:B------:R-:W-:Y:S02]  /*f3f0*/  FMNMX.FTZ R6, R36, R39, !PT ;  /* 0x0000002724067209 */ /* 0x000fe40007810000 */
[----:B------:R-:W-:-:S02]  /*f400*/  ISETP.GT.AND P3, PT, R29, 0x58, PT ;  /* 0x000000581d00780c */ /* 0x000fc40003f64270 */
[----:B-1----:R-:W-:Y:S01]  /*f410*/  FSEL R38, R38, -INF , P2 ;  /* 0xff80000026267808 */ /* 0x002fe20001000000 */
[----:B------:R-:W1:Y:S01]  /*f420*/  MUFU.TANH R79, R79 ;  /* 0x0000004f004f7308 */ /* 0x000e620000002400 */
[----:B------:R-:W-:Y:S02]  /*f430*/  FMNMX.FTZ R41, R37, R6, !PT ;  /* 0x0000000625297209 */ /* 0x000fe40007810000 */
[C---:B------:R-:W-:Y:S02]  /*f440*/  ISETP.GT.AND P2, PT, R29.reuse, 0x59, PT ;  /* 0x000000591d00780c */ /* 0x040fe40003f44270 */
[----:B---3--:R-:W-:Y:S02]  /*f450*/  FSEL R39, R70, -INF , P3 ;  /* 0xff80000046277808 */ /* 0x008fe40001800000 */
[----:B------:R-:W-:Y:S01]  /*f460*/  FMNMX.FTZ R6, R38, R41, !PT ;  /* 0x0000002926067209 */ /* 0x000fe20007810000 */
[----:B------:R-:W2:Y:S01]  /*f470*/  MUFU.TANH R46, R82 ;  /* 0x00000052002e7308 */ /* 0x000ea20000002400 */
[----:B------:R-:W-:-:S02]  /*f480*/  ISETP.GT.AND P3, PT, R29, 0x60, PT ;  /* 0x000000601d00780c */ /* 0x000fc40003f64270 */
[----:B----4-:R-:W-:Y:S02]  /*f490*/  FSEL R41, R71, -INF , P2 ;  /* 0xff80000047297808 */ /* 0x010fe40001000000 */
[----:B------:R-:W-:Y:S02]  /*f4a0*/  FMNMX.FTZ R6, R39, R6, !PT ;  /* 0x0000000627067209 */ /* 0x000fe40007810000 */
[----:B------:R-:W-:Y:S01]  /*f4b0*/  ISETP.GT.AND P2, PT, R29, 0x61, PT ;  /* 0x000000611d00780c */ /* 0x000fe20003f44270 */
[----:B------:R-:W3:Y:S01]  /*f4c0*/  MUFU.TANH R83, R83 ;  /* 0x0000005300537308 */ /* 0x000ee20000002400 */
[----:B-----5:R-:W-:Y:S02]  /*f4d0*/  FSEL R42, R42, -INF , P3 ;  /* 0xff8000002a2a7808 */ /* 0x020fe40001800000 */
[----:B------:R-:W-:Y:S02]  /*f4e0*/  FMNMX.FTZ R45, R41, R6, !PT ;  /* 0x00000006292d7209 */ /* 0x000fe40007810000 */
[----:B------:R-:W-:-:S02]  /*f4f0*/  ISETP.GT.AND P3, PT, R29, 0x68, PT ;  /* 0x000000681d00780c */ /* 0x000fc40003f64270 */
[----:B0-----:R-:W-:Y:S01]  /*f500*/  FSEL R43, R43, -INF , P2 ;  /* 0xff8000002b2b7808 */ /* 0x001fe20001000000 */
[----:B------:R-:W0:Y:S01]  /*f510*/  MUFU.TANH R86, R86 ;  /* 0x0000005600567308 */ /* 0x000e220000002400 */
[----:B------:R-:W-:Y:S02]  /*f520*/  FMNMX.FTZ R6, R42, R45, !PT ;  /* 0x0000002d2a067209 */ /* 0x000fe40007810000 */
[----:B------:R-:W-:Y:S02]  /*f530*/  ISETP.GT.AND P2, PT, R29, 0x69, PT ;  /* 0x000000691d00780c */ /* 0x000fe40003f44270 */
[----:B------:R-:W-:Y:S02]  /*f540*/  FSEL R44, R78, -INF , P3 ;  /* 0xff8000004e2c7808 */ /* 0x000fe40001800000 */
[----:B------:R-:W-:Y:S01]  /*f550*/  FMNMX.FTZ R47, R43, R6, !PT ;  /* 0x000000062b2f7209 */ /* 0x000fe20007810000 */
[----:B------:R-:W4:Y:S01]  /*f560*/  MUFU.TANH R87, R87 ;  /* 0x0000005700577308 */ /* 0x000f220000002400 */
[----:B------:R-:W-:-:S02]  /*f570*/  ISETP.GT.AND P3, PT, R29, 0x70, PT ;  /* 0x000000701d00780c */ /* 0x000fc40003f64270 */
[----:B-1----:R-:W-:Y:S02]  /*f580*/  FSEL R45, R79, -INF , P2 ;  /* 0xff8000004f2d7808 */ /* 0x002fe40001000000 */
[----:B------:R-:W-:Y:S02]  /*f590*/  FMNMX.FTZ R6, R44, R47, !PT ;  /* 0x0000002f2c067209 */ /* 0x000fe40007810000 */
[----:B------:R-:W-:Y:S01]  /*f5a0*/  ISETP.GT.AND P2, PT, R29, 0x71, PT ;  /* 0x000000711d00780c */ /* 0x000fe20003f44270 */
[----:B------:R-:W-:Y:S01]  /*f5b0*/  MUFU.TANH R3, R3 ;  /* 0x0000000300037308 */ /* 0x000fe20000002400 */
[----:B--2---:R-:W-:Y:S02]  /*f5c0*/  FSEL R46, R46, -INF , P3 ;  /* 0xff8000002e2e7808 */ /* 0x004fe40001800000 */
[----:B------:R-:W-:Y:S02]  /*f5d0*/  FMNMX.FTZ R49, R45, R6, !PT ;  /* 0x000000062d317209 */ /* 0x000fe40007810000 */
[----:B------:R-:W-:-:S02]  /*f5e0*/  ISETP.GT.AND P3, PT, R29, 0x78, PT ;  /* 0x000000781d00780c */ /* 0x000fc40003f64270 */
[----:B---3--:R-:W-:Y:S01]  /*f5f0*/  FSEL R47, R83, -INF , P2 ;  /* 0xff800000532f7808 */ /* 0x008fe20001000000 */
[----:B------:R-:W1:Y:S01]  /*f600*/  MUFU.TANH R5, R5 ;  /* 0x0000000500057308 */ /* 0x000e620000002400 */
[----:B------:R-:W-:Y:S02]  /*f610*/  FMNMX.FTZ R6, R46, R49, !PT ;  /* 0x000000312e067209 */ /* 0x000fe40007810000 */
[----:B------:R-:W-:Y:S02]  /*f620*/  ISETP.GT.AND P2, PT, R29, 0x79, PT ;  /* 0x000000791d00780c */ /* 0x000fe40003f44270 */
[----:B0-----:R-:W-:Y:S02]  /*f630*/  FSEL R49, R86, -INF , P3 ;  /* 0xff80000056317808 */ /* 0x001fe40001800000 */
[----:B------:R-:W-:Y:S01]  /*f640*/  FMNMX.FTZ R6, R47, R6, !PT ;  /* 0x000000062f067209 */ /* 0x000fe20007810000 */
[----:B------:R-:W-:Y:S01]  /*f650*/  MUFU.TANH R8, R8 ;  /* 0x0000000800087308 */ /* 0x000fe20000002400 */
[----:B----4-:R-:W-:-:S02]  /*f660*/  FSEL R29, R87, -INF , P2 ;  /* 0xff800000571d7808 */ /* 0x010fc40001000000 */
[----:B------:R-:W-:Y:S02]  /*f670*/  FMNMX.FTZ R6, R49, R6, !PT ;  /* 0x0000000631067209 */ /* 0x000fe40007810000 */
[----:B------:R-:W-:Y:S02]  /*f680*/  VIADDMNMX R62, R54, R57, R56, PT ;  /* 0x00000039363e7246 */ /* 0x000fe40003800138 */
[----:B------:R-:W-:Y:S01]  /*f690*/  FMNMX.FTZ R6, R29, R6, !PT ;  /* 0x000000061d067209 */ /* 0x000fe20007810000 */
[----:B------:R-:W-:Y:S01]  /*f6a0*/  MUFU.TANH R7, R7 ;  /* 0x0000000700077308 */ /* 0x000fe20000002400 */
[C---:B------:R-:W-:Y:S02]  /*f6b0*/  ISETP.GT.AND P3, PT, R62.reuse, 0x1, PT ;  /* 0x000000013e00780c */ /* 0x040fe40003f64270 */
[----:B------:R-:W-:Y:S01]  /*f6c0*/  ISETP.GT.AND P4, PT, R62, 0x8, PT ;  /* 0x000000083e00780c */ /* 0x000fe20003f84270 */
[----:B------:R-:W0:Y:S01]  /*f6d0*/  SHFL.BFLY PT, R67, R6, 0x2, 0x1f ;  /* 0x0c401f0006437f89 */ /* 0x000e2200000e0000 */
[----:B-1----:R-:W-:-:S02]  /*f6e0*/  FSEL R57, R5, -INF , P3 ;  /* 0xff80000005397808 */ /* 0x002fc40001800000 */
[----:B------:R-:W-:Y:S01]  /*f6f0*/  ISETP.GT.AND P3, PT, R62, 0x10, PT ;  /* 0x000000103e00780c */ /* 0x000fe20003f64270 */
[----:B------:R-:W1:Y:S08]  /*f700*/  MUFU.TANH R10, R10 ;  /* 0x0000000a000a7308 */ /* 0x000e700000002400 */
[----:B------:R-:W-:Y:S08]  /*f710*/  MUFU.TANH R9, R9 ;  /* 0x0000000900097308 */ /* 0x000ff00000002400 */
[----:B------:R-:W2:Y:S01]  /*f720*/  MUFU.TANH R11, R11 ;  /* 0x0000000b000b7308 */ /* 0x000ea20000002400 */
[----:B-1----:R-:W-:-:S02]  /*f730*/  FSEL R5, R10, -INF , P3 ;  /* 0xff8000000a057808 */ /* 0x002fc40001800000 */
[----:B------:R-:W-:Y:S02]  /*f740*/  ISETP.GT.AND P3, PT, R62, 0x18, PT ;  /* 0x000000183e00780c */ /* 0x000fe40003f64270 */
[----:B0-----:R-:W-:-:S03]  /*f750*/  FMNMX.FTZ R67, R6, R67, !PT ;  /* 0x0000004306437209 */ /* 0x001fc60007810000 */
[----:B------:R-:W0:Y:S02]  /*f760*/  MUFU.TANH R12, R12 ;  /* 0x0000000c000c7308 */ /* 0x000e240000002400 */
[----:B------:R-:W1:Y:S06]  /*f770*/  SHFL.BFLY PT, R6, R67, 0x1, 0x1f ;  /* 0x0c201f0043067f89 */ /* 0x000e6c00000e0000 */
[----:B------:R-:W3:Y:S01]  /*f780*/  MUFU.TANH R14, R14 ;  /* 0x0000000e000e7308 */ /* 0x000ee20000002400 */
[----:B--2---:R-:W-:Y:S02]  /*f790*/  FSEL R11, R11, -INF , P3 ;  /* 0xff8000000b0b7808 */ /* 0x004fe40001800000 */
[----:B------:R-:W-:-:S05]  /*f7a0*/  ISETP.GT.AND P3, PT, R62, 0x20, PT ;  /* 0x000000203e00780c */ /* 0x000fca0003f64270 */
[----:B------:R-:W2:Y:S08]  /*f7b0*/  MUFU.TANH R13, R13 ;  /* 0x0000000d000d7308 */ /* 0x000eb00000002400 */
[----:B------:R-:W4:Y:S01]  /*f7c0*/  MUFU.TANH R15, R15 ;  /* 0x0000000f000f7308 */ /* 0x000f220000002400 */
[----:B-1----:R-:W-:-:S04]  /*f7d0*/  FMNMX.FTZ R6, R67, R6, !PT ;  /* 0x0000000643067209 */ /* 0x002fc80007810000 */
[C---:B------:R-:W-:Y:S01]  /*f7e0*/  FSETP.NEU.FTZ.AND P2, PT, R6.reuse, -INF , PT ;  /* 0xff8000000600780b */ /* 0x040fe20003f5d000 */
[----:B------:R-:W-:Y:S02]  /*f7f0*/  FMUL.FTZ R52, R6, UR48 ;  /* 0x0000003006347c20 */ /* 0x000fe40008410000 */
[----:B------:R-:W1:Y:S03]  /*f800*/  MUFU.TANH R20, R20 ;  /* 0x0000001400147308 */ /* 0x000e660000002400 */
[----:B------:R-:W-:Y:S02]  /*f810*/  FSEL R52, R52, RZ, P2 ;  /* 0x000000ff34347208 */ /* 0x000fe40001000000 */
[----:B------:R-:W-:-:S03]  /*f820*/  ISETP.GT.AND P2, PT, R62, RZ, PT ;  /* 0x000000ff3e00720c */ /* 0x000fc60003f44270 */
[----:B------:R5:W-:Y:S01]  /*f830*/  MUFU.TANH R71, R61 ;  /* 0x0000003d00477308 */ /* 0x000be20000002400 */
[--C-:B------:R-:W-:Y:S01]  /*f840*/  FFMA.FTZ R51, R51, UR48, -R52.reuse ;  /* 0x0000003033337c23 */ /* 0x100fe20008010834 */
[----:B------:R-:W-:Y:S01]  /*f850*/  FSEL R54, R3, -INF , P2 ;  /* 0xff80000003367808 */ /* 0x000fe20001000000 */
[--C-:B------:R-:W-:Y:S01]  /*f860*/  FFMA.FTZ R175, R50, UR48, -R52.reuse ;  /* 0x0000003032af7c23 */ /* 0x100fe20008010834 */
[----:B------:R-:W-:Y:S01]  /*f870*/  ISETP.GT.AND P2, PT, R62, 0x9, PT ;  /* 0x000000093e00780c */ /* 0x000fe20003f44270 */
[--C-:B------:R-:W-:Y:S01]  /*f880*/  FFMA.FTZ R173, R53, UR48, -R52.reuse ;  /* 0x0000003035ad7c23 */ /* 0x100fe20008010834 */
[----:B------:R-:W-:Y:S01]  /*f890*/  FSEL R3, R8, -INF , P4 ;  /* 0xff80000008037808 */ /* 0x000fe20002000000 */
[--C-:B------:R-:W-:Y:S01]  /*f8a0*/  FFMA.FTZ R171, R33, UR48, -R52.reuse ;  /* 0x0000003021ab7c23 */ /* 0x100fe20008010834 */
[----:B------:R-:W-:Y:S01]  /*f8b0*/  FMNMX.FTZ R56, R54, R57, !PT ;  /* 0x0000003936387209 */ /* 0x000fe20007810000 */
[----:B------:R-:W1:Y:S01]  /*f8c0*/  MUFU.TANH R24, R24 ;  /* 0x0000001800187308 */ /* 0x000e620000002400 */
[----:B------:R-:W-:Y:S01]  /*f8d0*/  FSEL R7, R7, -INF , P2 ;  /* 0xff80000007077808 */ /* 0x000fe20001000000 */
[--C-:B------:R-:W-:Y:S01]  /*f8e0*/  FFMA.FTZ R179, R63, UR48, -R52.reuse ;  /* 0x000000303fb37c23 */ /* 0x100fe20008010834 */
[----:B------:R-:W-:Y:S01]  /*f8f0*/  FMNMX.FTZ R56, R3, R56, !PT ;  /* 0x0000003803387209 */ /* 0x000fe20007810000 */
[--C-:B------:R-:W-:Y:S01]  /*f900*/  FFMA.FTZ R165, R30, UR48, -R52.reuse ;  /* 0x000000301ea57c23 */ /* 0x100fe20008010834 */
[----:B------:R-:W-:Y:S01]  /*f910*/  ISETP.GT.AND P2, PT, R62, 0x11, PT ;  /* 0x000000113e00780c */ /* 0x000fe20003f44270 */
        /* <DEDUP_REMOVED lines=8> */
[----:B------:R-:W1:Y:S01]  /*f9a0*/  @P1 LDC R46, c[0x0][0x44c] ;  /* 0x00011300ff2e1b82 */ /* 0x000e620000000800 */
[----:B------:R-:W-:Y:S01]  /*f9b0*/  FMNMX.FTZ R58, R9, R56, !PT ;  /* 0x00000038093a7209 */ /* 0x000fe20007810000 */
[----:B------:R-:W-:Y:S01]  /*f9c0*/  MUFU.TANH R25, R25 ;  /* 0x0000001900197308 */ /* 0x000fe20000002400 */
[----:B0-----:R-:W-:Y:S01]  /*f9d0*/  FSEL R56, R12, -INF , P2 ;  /* 0xff8000000c387808 */ /* 0x001fe20001000000 */
[--C-:B------:R-:W-:Y:S01]  /*f9e0*/  FFMA.FTZ R12, R59, UR48, -R52.reuse ;  /* 0x000000303b0c7c23 */ /* 0x100fe20008010834 */
[----:B-----5:R-:W-:Y:S01]  /*f9f0*/  FMNMX.FTZ R61, R11, R58, !PT ;  /* 0x0000003a0b3d7209 */ /* 0x020fe20007810000 */
[--C-:B------:R-:W-:Y:S01]  /*fa00*/  FFMA.FTZ R181, R97, UR48, -R52.reuse ;  /* 0x0000003061b57c23 */ /* 0x100fe20008010834 */
[----:B------:R-:W-:Y:S01]  /*fa10*/  ISETP.GT.AND P2, PT, R62, 0x21, PT ;  /* 0x000000213e00780c */ /* 0x000fe20003f44270 */
[--C-:B------:R-:W-:Y:S01]  /*fa20*/  FFMA.FTZ R95, R95, UR48, -R52.reuse ;  /* 0x000000305f5f7c23 */ /* 0x100fe20008010834 */
[----:B---3--:R-:W-:Y:S01]  /*fa30*/  FSEL R58, R14, -INF , P3 ;  /* 0xff8000000e3a7808 */ /* 0x008fe20001800000 */
[----:B------:R-:W0:Y:S01]  /*fa40*/  MUFU.TANH R26, R26 ;  /* 0x0000001a001a7308 */ /* 0x000e220000002400 */
[----:B------:R-:W-:Y:S01]  /*fa50*/  FMNMX.FTZ R61, R56, R61, !PT ;  /* 0x0000003d383d7209 */ /* 0x000fe20007810000 */
[--C-:B------:R-:W-:Y:S01]  /*fa60*/  FFMA.FTZ R183, R93, UR48, -R52.reuse ;  /* 0x000000305db77c23 */ /* 0x100fe20008010834 */
[----:B------:R-:W-:Y:S01]  /*fa70*/  ISETP.GT.AND P3, PT, R62, 0x28, PT ;  /* 0x000000283e00780c */ /* 0x000fe20003f64270 */
[--C-:B------:R-:W-:Y:S01]  /*fa80*/  FFMA.FTZ R10, R91, UR48, -R52.reuse ;  /* 0x000000305b0a7c23 */ /* 0x100fe20008010834 */
[----:B--2---:R-:W-:Y:S01]  /*fa90*/  FSEL R13, R13, -INF , P2 ;  /* 0xff8000000d0d7808 */ /* 0x004fe20001000000 */
[--C-:B------:R-:W-:Y:S01]  /*faa0*/  FFMA.FTZ R177, R89, UR48, -R52.reuse ;  /* 0x0000003059b17c23 */ /* 0x100fe20008010834 */
[----:B------:R-:W-:Y:S01]  /*fab0*/  FMNMX.FTZ R14, R58, R61, !PT ;  /* 0x0000003d3a0e7209 */ /* 0x000fe20007810000 */
[----:B------:R-:W2:Y:S01]  /*fac0*/  MUFU.TANH R28, R28 ;  /* 0x0000001c001c7308 */ /* 0x000ea20000002400 */
[----:B------:R-:W-:Y:S01]  /*fad0*/  ISETP.GT.AND P2, PT, R62, 0x29, PT ;  /* 0x000000293e00780c */ /* 0x000fe20003f44270 */
[--C-:B------:R-:W-:Y:S01]  /*fae0*/  FFMA.FTZ R163, R39, UR48, -R52.reuse ;  /* 0x0000003027a37c23 */ /* 0x100fe20008010834 */
[----:B----4-:R-:W-:Y:S01]  /*faf0*/  FSEL R15, R15, -INF , P3 ;  /* 0xff8000000f0f7808 */ /* 0x010fe20001800000 */
[----:B------:R-:W-:Y:S01]  /*fb00*/  IMAD.MOV.U32 R39, RZ, RZ, R191 ;  /* 0x000000ffff277224 */ /* 0x000fe200078e00bf */
[----:B------:R-:W-:Y:S01]  /*fb10*/  FMNMX.FTZ R14, R13, R14, !PT ;  /* 0x0000000e0d0e7209 */ /* 0x000fe20007810000 */
[--C-:B------:R-:W-:Y:S01]  /*fb20*/  FFMA.FTZ R167, R34, UR48, -R52.reuse ;  /* 0x0000003022a77c23 */ /* 0x100fe20008010834 */
[----:B------:R-:W-:Y:S01]  /*fb30*/  ISETP.GT.AND P3, PT, R62, 0x30, PT ;  /* 0x000000303e00780c */ /* 0x000fe20003f64270 */
[----:B------:R3:W-:Y:S01]  /*fb40*/  MUFU.TANH R70, R60 ;  /* 0x0000003c00467308 */ /* 0x0007e20000002400 */
        /* <DEDUP_REMOVED lines=8> */
[----:B---3--:R-:W-:Y:S01]  /*fbd0*/  FSEL R60, R24, -INF , P3 ;  /* 0xff800000183c7808 */ /* 0x008fe20001800000 */
[--C-:B------:R-:W-:Y:S01]  /*fbe0*/  FFMA.FTZ R14, R55, UR48, -R52.reuse ;  /* 0x00000030370e7c23 */ /* 0x100fe20008010834 */
[----:B------:R-:W-:Y:S01]  /*fbf0*/  ISETP.GT.AND P3, PT, R62, 0x38, PT ;  /* 0x000000383e00780c */ /* 0x000fe20003f64270 */
[--C-:B------:R-:W-:Y:S01]  /*fc00*/  FFMA.FTZ R38, R43, UR48, -R52.reuse ;  /* 0x000000302b267c23 */ /* 0x100fe20008010834 */
[----:B------:R-:W-:Y:S01]  /*fc10*/  FMNMX.FTZ R61, R60, R61, !PT ;  /* 0x0000003d3c3d7209 */ /* 0x000fe20007810000 */
[--C-:B------:R-:W-:Y:S01]  /*fc20*/  FFMA.FTZ R42, R47, UR48, -R52.reuse ;  /* 0x000000302f2a7c23 */ /* 0x100fe20008010834 */
[--C-:B------:R-:W-:Y:S01]  /*fc30*/  FFMA.FTZ R155, R49, UR48, -R52.reuse ;  /* 0x00000030319b7c23 */ /* 0x100fe20008010834 */
[----:B------:R3:W4:Y:S01]  /*fc40*/  MUFU.TANH R74, R64 ;  /* 0x00000040004a7308 */ /* 0x0007220000002400 */
[----:B------:R-:W-:Y:S01]  /*fc50*/  FFMA.FTZ R29, R29, UR48, -R52 ;  /* 0x000000301d1d7c23 */ /* 0x000fe20008010834 */
[----:B------:R-:W-:-:S02]  /*fc60*/  CS2R R92, SRZ ;  /* 0x00000000005c7805 */ /* 0x000fc4000001ff00 */
[----:B------:R-:W-:Y:S02]  /*fc70*/  CS2R R90, SRZ ;  /* 0x00000000005a7805 */ /* 0x000fe4000001ff00 */
[----:B------:R-:W-:Y:S02]  /*fc80*/  CS2R R88, SRZ ;  /* 0x0000000000587805 */ /* 0x000fe4000001ff00 */
[----:B------:R5:W4:Y:S01]  /*fc90*/  MUFU.TANH R75, R65 ;  /* 0x00000041004b7308 */ /* 0x000b220000002400 */
[----:B---3--:R-:W-:Y:S02]  /*fca0*/  FSEL R64, R21, -INF , P2 ;  /* 0xff80000015407808 */ /* 0x008fe40001000000 */
[----:B------:R-:W-:Y:S02]  /*fcb0*/  ISETP.GT.AND P2, PT, R62, 0x39, PT ;  /* 0x000000393e00780c */ /* 0x000fe40003f44270 */
[----:B------:R-:W-:Y:S02]  /*fcc0*/  FMNMX.FTZ R20, R64, R61, !PT ;  /* 0x0000003d40147209 */ /* 0x000fe40007810000 */
[----:B0-----:R-:W-:Y:S01]  /*fcd0*/  FSEL R66, R26, -INF , P2 ;  /* 0xff8000001a427808 */ /* 0x001fe20001000000 */
[----:B------:R1:W-:Y:S01]  /*fce0*/  MUFU.TANH R79, R69 ;  /* 0x00000045004f7308 */ /* 0x0003e20000002400 */
[----:B-----5:R-:W-:-:S02]  /*fcf0*/  FSEL R65, R25, -INF , P3 ;  /* 0xff80000019417808 */ /* 0x020fc40001800000 */
[C---:B------:R-:W-:Y:S02]  /*fd00*/  ISETP.GT.AND P3, PT, R62.reuse, 0x40, PT ;  /* 0x000000403e00780c */ /* 0x040fe40003f64270 */
[----:B------:R-:W-:Y:S02]  /*fd10*/  FMNMX.FTZ R21, R65, R20, !PT ;  /* 0x0000001441157209 */ /* 0x000fe40007810000 */
[----:B------:R-:W-:Y:S01]  /*fd20*/  ISETP.GT.AND P2, PT, R62, 0x41, PT ;  /* 0x000000413e00780c */ /* 0x000fe20003f44270 */
[----:B------:R0:W3:Y:S01]  /*fd30*/  MUFU.TANH R78, R68 ;  /* 0x00000044004e7308 */ /* 0x0000e20000002400 */
[----:B--2---:R-:W-:Y:S01]  /*fd40*/  FSEL R67, R28, -INF , P3 ;  /* 0xff8000001c437808 */ /* 0x004fe20001800000 */
[----:B------:R-:W-:Y:S01]  /*fd50*/  FFMA.FTZ R28, R48, UR48, -R52 ;  /* 0x00000030301c7c23 */ /* 0x000fe20008010834 */
[----:B------:R-:W-:Y:S02]  /*fd60*/  FMNMX.FTZ R20, R66, R21, !PT ;  /* 0x0000001542147209 */ /* 0x000fe40007810000 */
[----:B------:R-:W-:-:S02]  /*fd70*/  ISETP.GT.AND P3, PT, R62, 0x48, PT ;  /* 0x000000483e00780c */ /* 0x000fc40003f64270 */
[----:B-1----:R-:W-:Y:S01]  /*fd80*/  FSEL R69, R27, -INF , P2 ;  /* 0xff8000001b457808 */ /* 0x002fe20001000000 */
[----:B------:R-:W1:Y:S01]  /*fd90*/  MUFU.TANH R72, R72 ;  /* 0x0000004800487308 */ /* 0x000e620000002400 */
[----:B------:R-:W-:Y:S02]  /*fda0*/  FMNMX.FTZ R24, R67, R20, !PT ;  /* 0x0000001443187209 */ /* 0x000fe40007810000 */
[----:B------:R-:W-:Y:S02]  /*fdb0*/  ISETP.GT.AND P2, PT, R62, 0x49, PT ;  /* 0x000000493e00780c */ /* 0x000fe40003f44270 */
[----:B------:R-:W-:Y:S02]  /*fdc0*/  FSEL R70, R70, -INF , P3 ;  /* 0xff80000046467808 */ /* 0x000fe40001800000 */
[----:B------:R-:W-:Y:S01]  /*fdd0*/  FMNMX.FTZ R21, R69, R24, !PT ;  /* 0x0000001845157209 */ /* 0x000fe20007810000 */
[----:B------:R-:W2:Y:S01]  /*fde0*/  MUFU.TANH R73, R73 ;  /* 0x0000004900497308 */ /* 0x000ea20000002400 */
[----:B------:R-:W-:-:S02]  /*fdf0*/  ISETP.GT.AND P3, PT, R62, 0x50, PT ;  /* 0x000000503e00780c */ /* 0x000fc40003f64270 */
[----:B0-----:R-:W-:Y:S01]  /*fe00*/  FSEL R68, R71, -INF , P2 ;  /* 0xff80000047447808 */ /* 0x001fe20001000000 */
[----:B------:R-:W-:Y:S01]  /*fe10*/  FFMA.FTZ R71, R32, UR48, -R52 ;  /* 0x0000003020477c23 */ /* 0x000fe20008010834 */
[----:B------:R-:W-:Y:S02]  /*fe20*/  FMNMX.FTZ R21, R70, R21, !PT ;  /* 0x0000001546157209 */ /* 0x000fe40007810000 */
[----:B------:R-:W-:Y:S01]  /*fe30*/  ISETP.GT.AND P2, PT, R62, 0x51, PT ;  /* 0x000000513e00780c */ /* 0x000fe20003f44270 */
[----:B------:R-:W0:Y:S01]  /*fe40*/  MUFU.TANH R76, R76 ;  /* 0x0000004c004c7308 */ /* 0x000e220000002400 */
[----:B----4-:R-:W-:Y:S02]  /*fe50*/  FSEL R25, R74, -INF , P3 ;  /* 0xff8000004a197808 */ /* 0x010fe40001800000 */
[----:B------:R-:W-:Y:S02]  /*fe60*/  FMNMX.FTZ R24, R68, R21, !PT ;  /* 0x0000001544187209 */ /* 0x000fe40007810000 */
[----:B------:R-:W-:-:S02]  /*fe70*/  ISETP.GT.AND P3, PT, R62, 0x58, PT ;  /* 0x000000583e00780c */ /* 0x000fc40003f64270 */
[----:B------:R-:W-:Y:S01]  /*fe80*/  FSEL R27, R75, -INF , P2 ;  /* 0xff8000004b1b7808 */ /* 0x000fe20001000000 */
[----:B------:R-:W-:Y:S01]  /*fe90*/  MUFU.TANH R77, R77 ;  /* 0x0000004d004d7308 */ /* 0x000fe20000002400 */
[----:B------:R-:W-:Y:S02]  /*fea0*/  FMNMX.FTZ R26, R25, R24, !PT ;  /* 0x00000018191a7209 */ /* 0x000fe40007810000 */
[----:B------:R-:W-:Y:S02]  /*feb0*/  ISETP.GT.AND P2, PT, R62, 0x59, PT ;  /* 0x000000593e00780c */ /* 0x000fe40003f44270 */
[----:B---3--:R-:W-:Y:S02]  /*fec0*/  FSEL R48, R78, -INF , P3 ;  /* 0xff8000004e307808 */ /* 0x008fe40001800000 */
[----:B------:R-:W-:Y:S01]  /*fed0*/  FMNMX.FTZ R21, R27, R26, !PT ;  /* 0x0000001a1b157209 */ /* 0x000fe20007810000 */
[----:B------:R3:W-:Y:S01]  /*fee0*/  MUFU.EX2 R20, R51 ;  /* 0x0000003300147308 */ /* 0x0007e20000000800 */
[----:B------:R-:W-:-:S02]  /*fef0*/  ISETP.GT.AND P3, PT, R62, 0x60, PT ;  /* 0x000000603e00780c */ /* 0x000fc40003f64270 */
[----:B------:R-:W-:Y:S02]  /*ff00*/  FMNMX.FTZ R26, R48, R21, !PT ;  /* 0x00000015301a7209 */ /* 0x000fe40007810000 */
[----:B-1----:R-:W-:Y:S02]  /*ff10*/  FSEL R50, R72, -INF , P3 ;  /* 0xff80000048327808 */ /* 0x002fe40001800000 */
[C---:B------:R-:W-:Y:S01]  /*ff20*/  ISETP.GT.AND P3, PT, R62.reuse, 0x68, PT ;  /* 0x000000683e00780c */ /* 0x040fe20003f64270 */
[----:B------:R-:W1:Y:S01]  /*ff30*/  MUFU.TANH R80, R80 ;  /* 0x0000005000507308 */ /* 0x000e620000002400 */
[----:B---3--:R-:W-:Y:S02]  /*ff40*/  FSEL R51, R79, -INF , P2 ;  /* 0xff8000004f337808 */ /* 0x008fe40001000000 */
[----:B------:R-:W-:Y:S02]  /*ff50*/  ISETP.GT.AND P2, PT, R62, 0x61, PT ;  /* 0x000000613e00780c */ /* 0x000fe40003f44270 */
[----:B------:R-:W-:-:S02]  /*ff60*/  FMNMX.FTZ R21, R51, R26, !PT ;  /* 0x0000001a33157209 */ /* 0x000fc40007810000 */
[----:B--2---:R-:W-:Y:S01]  /*ff70*/  FSEL R53, R73, -INF , P2 ;  /* 0xff80000049357808 */ /* 0x004fe20001000000 */
[----:B------:R-:W2:Y:S01]  /*ff80*/  MUFU.TANH R81, R81 ;  /* 0x0000005100517308 */ /* 0x000ea20000002400 */
[----:B------:R-:W-:Y:S02]  /*ff90*/  FMNMX.FTZ R26, R50, R21, !PT ;  /* 0x00000015321a7209 */ /* 0x000fe40007810000 */
[----:B------:R-:W-:Y:S02]  /*ffa0*/  ISETP.GT.AND P2, PT, R62, 0x69, PT ;  /* 0x000000693e00780c */ /* 0x000fe40003f44270 */
[----:B0-----:R-:W-:Y:S02]  /*ffb0*/  FSEL R55, R76, -INF , P3 ;  /* 0xff8000004c377808 */ /* 0x001fe40001800000 */
[----:B------:R-:W-:Y:S01]  /*ffc0*/  FMNMX.FTZ R26, R53, R26, !PT ;  /* 0x0000001a351a7209 */ /* 0x000fe20007810000 */
[----:B------:R-:W0:Y:S01]  /*ffd0*/  MUFU.TANH R84, R84 ;  /* 0x0000005400547308 */ /* 0x000e220000002400 */
[----:B------:R-:W-:-:S02]  /*ffe0*/  ISETP.GT.AND P3, PT, R62, 0x70, PT ;  /* 0x000000703e00780c */ /* 0x000fc40003f64270 */
[----:B------:R-:W-:Y:S02]  /*fff0*/  FMNMX.FTZ R26, R55, R26, !PT ;  /* 0x0000001a371a7209 */ /* 0x000fe40007810000 */
[----:B-1----:R-:W-:Y:S02]  /*10000*/  FSEL R33, R80, -INF , P3 ;  /* 0xff80000050217808 */ /* 0x002fe40001800000 */
[----:B------:R-:W-:Y:S01]  /*10010*/  ISETP.GT.AND P3, PT, R62, 0x78, PT ;  /* 0x000000783e00780c */ /* 0x000fe20003f64270 */
[----:B------:R1:W-:Y:S08]  /*10020*/  MUFU.EX2 R24, R28 ;  /* 0x0000001c00187308 */ /* 0x0003f00000000800 */
[----:B------:R-:W3:Y:S01]  /*10030*/  MUFU.TANH R85, R85 ;  /* 0x0000005500557308 */ /* 0x000ee20000002400 */
[----:B-1----:R-:W-:Y:S01]  /*10040*/  FFMA.FTZ R28, R35, UR48, -R52 ;  /* 0x00000030231c7c23 */ /* 0x002fe20008010834 */
[----:B------:R-:W-:-:S02]  /*10050*/  FSEL R35, R77, -INF , P2 ;  /* 0xff8000004d237808 */ /* 0x000fc40001000000 */
[C---:B------:R-:W-:Y:S02]  /*10060*/  ISETP.GT.AND P2, PT, R62.reuse, 0x71, PT ;  /* 0x000000713e00780c */ /* 0x040fe40003f44270 */
[----:B------:R-:W-:Y:S02]  /*10070*/  FMNMX.FTZ R26, R35, R26, !PT ;  /* 0x0000001a231a7209 */ /* 0x000fe40007810000 */
[----:B--2---:R-:W-:Y:S01]  /*10080*/  FSEL R61, R81, -INF , P2 ;  /* 0xff800000513d7808 */ /* 0x004fe20001000000 */
[----:B------:R-:W-:Y:S01]  /*10090*/  MUFU.EX2 R181, R181 ;  /* 0x000000b500b57308 */ /* 0x000fe20000000800 */
[----:B------:R-:W-:Y:S02]  /*100a0*/  FMNMX.FTZ R32, R33, R26, !PT ;  /* 0x0000001a21207209 */ /* 0x000fe40007810000 */
[----:B------:R-:W-:Y:S02]  /*100b0*/  ISETP.GT.AND P2, PT, R62, 0x79, PT ;  /* 0x000000793e00780c */ /* 0x000fe40003f44270 */
[----:B0-----:R-:W-:-:S02]  /*100c0*/  FSEL R62, R84, -INF , P3 ;  /* 0xff800000543e7808 */ /* 0x001fc40001800000 */
[----:B------:R-:W-:Y:S01]  /*100d0*/  FMNMX.FTZ R21, R61, R32, !PT ;  /* 0x000000203d157209 */ /* 0x000fe20007810000 */
[----:B------:R0:W1:Y:S01]  /*100e0*/  MUFU.EX2 R8, R95 ;  /* 0x0000005f00087308 */ /* 0x0000620000000800 */
[----:B---3--:R-:W-:Y:S01]  /*100f0*/  FSEL R63, R85, -INF , P2 ;  /* 0xff800000553f7808 */ /* 0x008fe20001000000 */
[--C-:B------:R-:W-:Y:S01]  /*10100*/  FFMA.FTZ R32, R36, UR48, -R52.reuse ;  /* 0x0000003024207c23 */ /* 0x100fe20008010834 */
[----:B------:R-:W-:Y:S01]  /*10110*/  FMNMX.FTZ R30, R62, R21, !PT ;  /* 0x000000153e1e7209 */ /* 0x000fe20007810000 */
[--C-:B------:R-:W-:Y:S01]  /*10120*/  FFMA.FTZ R36, R41, UR48, -R52.reuse ;  /* 0x0000003029247c23 */ /* 0x100fe20008010834 */
[----:B------:R-:W-:Y:S02]  /*10130*/  @P1 IMAD.HI.U32 R41, R191, R46, RZ ;  /* 0x0000002ebf291227 */ /* 0x000fe400078e00ff */
[----:B------:R-:W-:Y:S02]  /*10140*/  FMNMX.FTZ R21, R63, R30, !PT ;  /* 0x0000001e3f157209 */ /* 0x000fe40007810000 */
[--C-:B------:R-:W-:Y:S01]  /*10150*/  FFMA.FTZ R30, R31, UR48, -R52.reuse ;  /* 0x000000301f1e7c23 */ /* 0x100fe20008010834 */
[----:B------:R-:W-:Y:S01]  /*10160*/  MUFU.EX2 R183, R183 ;  /* 0x000000b700b77308 */ /* 0x000fe20000000800 */
[----:B0-----:R-:W-:Y:S01]  /*10170*/  CS2R R94, SRZ ;  /* 0x00000000005e7805 */ /* 0x001fe2000001ff00 */
[----:B------:R-:W0:Y:S06]  /*10180*/  SHFL.BFLY PT, R40, R21, 0x2, 0x1f ;  /* 0x0c401f0015287f89 */ /* 0x000e2c00000e0000 */
[----:B------:R-:W-:Y:S08]  /*10190*/  MUFU.EX2 R10, R10 ;  /* 0x0000000a000a7308 */ /* 0x000ff00000000800 */
[----:B------:R-:W-:Y:S08]  /*101a0*/  MUFU.EX2 R177, R177 ;  /* 0x000000b100b17308 */ /* 0x000ff00000000800 */
[----:B------:R-:W-:Y:S01]  /*101b0*/  MUFU.EX2 R12, R12 ;  /* 0x0000000c000c7308 */ /* 0x000fe20000000800 */
[----:B0-----:R-:W-:Y:S01]  /*101c0*/  FMNMX.FTZ R31, R21, R40, !PT ;  /* 0x00000028151f7209 */ /* 0x001fe20007810000 */
[----:B------:R-:W-:-:S04]  /*101d0*/  FFMA.FTZ R40, R45, UR48, -R52 ;  /* 0x000000302d287c23 */ /* 0x000fc80008010834 */
        /* <DEDUP_REMOVED lines=11> */
[--C-:B------:R-:W-:Y:S01]  /*10290*/  FFMA.FTZ R31, R57, UR48, -R44.reuse ;  /* 0x00000030391f7c23 */ /* 0x100fe2000801082c */
[----:B------:R-:W0:Y:S01]  /*102a0*/  @P1 LDC R54, c[0x0][0x450] ;  /* 0x00011400ff361b82 */ /* 0x000e220000000800 */
[--C-:B------:R-:W-:Y:S01]  /*102b0*/  FFMA.FTZ R182, R3, UR48, -R44.reuse ;  /* 0x0000003003b67c23 */ /* 0x100fe2000801082c */
[--C-:B------:R-:W-:Y:S01]  /*102c0*/  FFMA.FTZ R3, R7, UR48, -R44.reuse ;  /* 0x0000003007037c23 */ /* 0x100fe2000801082c */
[--C-:B------:R-:W-:Y:S01]  /*102d0*/  FFMA.FTZ R176, R5, UR48, -R44.reuse ;  /* 0x0000003005b07c23 */ /* 0x100fe2000801082c */
[----:B------:R-:W-:Y:S01]  /*102e0*/  MUFU.EX2 R180, R180 ;  /* 0x000000b400b47308 */ /* 0x000fe20000000800 */
[----:B------:R-:W-:Y:S02]  /*102f0*/  IMAD.U32 R5, RZ, RZ, UR38 ;  /* 0x00000026ff057e24 */ /* 0x000fe4000f8e00ff */
[--C-:B------:R-:W-:Y:S01]  /*10300*/  FFMA.FTZ R9, R9, UR48, -R44.reuse ;  /* 0x0000003009097c23 */ /* 0x100fe2000801082c */
[--C-:B------:R-:W-:Y:S01]  /*10310*/  FFMA.FTZ R11, R11, UR48, -R44.reuse ;  /* 0x000000300b0b7c23 */ /* 0x100fe2000801082c */
[--C-:B------:R-:W-:Y:S01]  /*10320*/  FFMA.FTZ R56, R56, UR48, -R44.reuse ;  /* 0x0000003038387c23 */ /* 0x100fe2000801082c */
[----:B------:R-:W-:Y:S01]  /*10330*/  FFMA.FTZ R58, R58, UR48, -R44 ;  /* 0x000000303a3a7c23 */ /* 0x000fe2000801082c */
[----:B------:R-:W-:Y:S01]  /*10340*/  PRMT R0, R5, 0x654, R0 ;  /* 0x0000065405007816 */ /* 0x000fe20000000000 */
[--C-:B------:R-:W-:Y:S01]  /*10350*/  FFMA.FTZ R13, R13, UR48, -R44.reuse ;  /* 0x000000300d0d7c23 */ /* 0x100fe2000801082c */
[----:B------:R-:W2:Y:S01]  /*10360*/  MUFU.EX2 R31, R31 ;  /* 0x0000001f001f7308 */ /* 0x000ea20000000800 */
[--C-:B------:R-:W-:Y:S01]  /*10370*/  FFMA.FTZ R15, R15, UR48, -R44.reuse ;  /* 0x000000300f0f7c23 */ /* 0x100fe2000801082c */
[----:B------:R1:W-:Y:S01]  /*10380*/  SYNCS.ARRIVE.TRANS64.RED.A1T0 RZ, [R0+URZ], RZ ;  /* 0x000000ff00ff79a7 */ /* 0x0003e2000810043f */
[--C-:B------:R-:W-:Y:S01]  /*10390*/  FFMA.FTZ R59, R59, UR48, -R44.reuse ;  /* 0x000000303b3b7c23 */ /* 0x100fe2000801082c */
[--C-:B------:R-:W-:Y:S01]  /*103a0*/  FFMA.FTZ R60, R60, UR48, -R44.reuse ;  /* 0x000000303c3c7c23 */ /* 0x100fe2000801082c */
[--C-:B------:R-:W-:Y:S01]  /*103b0*/  FFMA.FTZ R64, R64, UR48, -R44.reuse ;  /* 0x0000003040407c23 */ /* 0x100fe2000801082c */
[--C-:B------:R-:W-:Y:S01]  /*103c0*/  FFMA.FTZ R65, R65, UR48, -R44.reuse ;  /* 0x0000003041417c23 */ /* 0x100fe2000801082c */
[--C-:B------:R-:W-:Y:S01]  /*103d0*/  FFMA.FTZ R27, R27, UR48, -R44.reuse ;  /* 0x000000301b1b7c23 */ /* 0x100fe2000801082c */
[----:B------:R-:W3:Y:S01]  /*103e0*/  MUFU.EX2 R182, R182 ;  /* 0x000000b600b67308 */ /* 0x000ee20000000800 */
[----:B------:R-:W-:Y:S01]  /*103f0*/  FFMA.FTZ R66, R66, UR48, -R44 ;  /* 0x0000003042427c23 */ /* 0x000fe2000801082c */
[----:B-1----:R-:W-:Y:S01]  /*10400*/  FADD.FTZ R0, R181, R8 ;  /* 0x00000008b5007221 */ /* 0x002fe20000010000 */
[--C-:B------:R-:W-:Y:S01]  /*10410*/  FFMA.FTZ R67, R67, UR48, -R44.reuse ;  /* 0x0000003043437c23 */ /* 0x100fe2000801082c */
[----:B0-----:R-:W-:Y:S01]  /*10420*/  @P1 SHF.R.U32.HI R39, RZ, R54, R41 ;  /* 0x00000036ff271219 */ /* 0x001fe20000011629 */
[--C-:B------:R-:W-:Y:S01]  /*10430*/  FFMA.FTZ R69, R69, UR48, -R44.reuse ;  /* 0x0000003045457c23 */ /* 0x100fe2000801082c */
[--C-:B------:R-:W-:Y:S01]  /*10440*/  FFMA.FTZ R70, R70, UR48, -R44.reuse ;  /* 0x0000003046467c23 */ /* 0x100fe2000801082c */
[----:B------:R-:W-:Y:S01]  /*10450*/  FFMA.FTZ R68, R68, UR48, -R44 ;  /* 0x0000003044447c23 */ /* 0x000fe2000801082c */
[----:B------:R-:W0:Y:S01]  /*10460*/  MUFU.EX2 R3, R3 ;  /* 0x0000000300037308 */ /* 0x000e220000000800 */
[----:B--2---:R-:W-:Y:S01]  /*10470*/  FADD.FTZ R5, R180, R31 ;  /* 0x0000001fb4057221 */ /* 0x004fe20000010000 */
[----:B------:R-:W-:Y:S01]  /*10480*/  IADD3 R41, R39, R193, -R192 ;  /* 0x000000c127297210 */ /* 0x000fe20007ffe8c0 */
[--C-:B------:R-:W-:Y:S01]  /*10490*/  FFMA.FTZ R25, R25, UR48, -R44.reuse ;  /* 0x0000003019197c23 */ /* 0x100fe2000801082c */
[----:B------:R-:W-:Y:S01]  /*104a0*/  F2FP.BF16.F32.PACK_AB R181, R8, R181 ;  /* 0x000000b508b5723e */ /* 0x000fe200000010ff */
[--C-:B------:R-:W-:Y:S01]  /*104b0*/  FFMA.FTZ R48, R48, UR48, -R44.reuse ;  /* 0x0000003030307c23 */ /* 0x100fe2000801082c */
[--C-:B------:R-:W-:Y:S01]  /*104c0*/  FFMA.FTZ R51, R51, UR48, -R44.reuse ;  /* 0x0000003033337c23 */ /* 0x100fe2000801082c */
[----:B------:R-:W-:Y:S01]  /*104d0*/  FFMA.FTZ R50, R50, UR48, -R44 ;  /* 0x0000003032327c23 */ /* 0x000fe2000801082c */
[----:B------:R-:W1:Y:S01]  /*104e0*/  MUFU.EX2 R176, R176 ;  /* 0x000000b000b07308 */ /* 0x000e620000000800 */
[----:B---3--:R-:W-:Y:S01]  /*104f0*/  FADD.FTZ R46, R182, R5 ;  /* 0x00000005b62e7221 */ /* 0x008fe20000010000 */
[----:B------:R-:W-:Y:S01]  /*10500*/  FADD.FTZ R5, R183, R0 ;  /* 0x00000000b7057221 */ /* 0x000fe20000010000 */
[--C-:B------:R-:W-:Y:S01]  /*10510*/  FFMA.FTZ R53, R53, UR48, -R44.reuse ;  /* 0x0000003035357c23 */ /* 0x100fe2000801082c */
[--C-:B------:R-:W-:Y:S01]  /*10520*/  FFMA.FTZ R55, R55, UR48, -R44.reuse ;  /* 0x0000003037377c23 */ /* 0x100fe2000801082c */
[--C-:B------:R-:W-:Y:S01]  /*10530*/  FFMA.FTZ R35, R35, UR48, -R44.reuse ;  /* 0x0000003023237c23 */ /* 0x100fe2000801082c */
[----:B------:R-:W-:Y:S01]  /*10540*/  FADD.FTZ R0, R10, R5 ;  /* 0x000000050a007221 */ /* 0x000fe20000010000 */
[----:B------:R-:W-:Y:S01]  /*10550*/  FFMA.FTZ R33, R33, UR48, -R44 ;  /* 0x0000003021217c23 */ /* 0x000fe2000801082c */
[----:B------:R-:W2:Y:S01]  /*10560*/  MUFU.EX2 R9, R9 ;  /* 0x0000000900097308 */ /* 0x000ea20000000800 */
[----:B0-----:R-:W-:Y:S01]  /*10570*/  FADD.FTZ R39, R3, R46 ;  /* 0x0000002e03277221 */ /* 0x001fe20000010000 */
[----:B------:R-:W-:Y:S01]  /*10580*/  FADD.FTZ R5, R177, R0 ;  /* 0x00000000b1057221 */ /* 0x000fe20000010000 */
[----:B------:R-:W-:Y:S01]  /*10590*/  F2FP.BF16.F32.PACK_AB R182, R3, R182 ;  /* 0x000000b603b6723e */ /* 0x000fe200000010ff */
[--C-:B------:R-:W-:Y:S01]  /*105a0*/  FFMA.FTZ R61, R61, UR48, -R44.reuse ;  /* 0x000000303d3d7c23 */ /* 0x100fe2000801082c */
[--C-:B------:R-:W-:Y:S01]  /*105b0*/  FFMA.FTZ R62, R62, UR48, -R44.reuse ;  /* 0x000000303e3e7c23 */ /* 0x100fe2000801082c */
[----:B------:R-:W-:Y:S01]  /*105c0*/  FADD.FTZ R0, R12, R5 ;  /* 0x000000050c007221 */ /* 0x000fe20000010000 */
[----:B------:R-:W-:Y:S01]  /*105d0*/  FFMA.FTZ R44, R63, UR48, -R44 ;  /* 0x000000303f2c7c23 */ /* 0x000fe2000801082c */
[----:B------:R-:W0:Y:S01]  /*105e0*/  MUFU.EX2 R11, R11 ;  /* 0x0000000b000b7308 */ /* 0x000e220000000800 */
[----:B-1----:R-:W-:Y:S01]  /*105f0*/  FADD.FTZ R46, R176, R39 ;  /* 0x00000027b02e7221 */ /* 0x002fe20000010000 */
[----:B------:R-:W-:Y:S01]  /*10600*/  FADD.FTZ R39, R179, R0 ;  /* 0x00000000b3277221 */ /* 0x000fe20000010000 */
[----:B------:R-:W-:Y:S01]  /*10610*/  F2FP.BF16.F32.PACK_AB R177, R12, R177 ;  /* 0x000000b10cb1723e */ /* 0x000fe200000010ff */
[----:B------:R-:W-:Y:S01]  /*10620*/  VIADD R12, R96, 0xfffffffe ;  /* 0xfffffffe600c7836 */ /* 0x000fe20000000000 */
[----:B------:R-:W-:Y:S01]  /*10630*/  F2FP.BF16.F32.PACK_AB R183, R10, R183 ;  /* 0x000000b70ab7723e */ /* 0x000fe200000010ff */
[C---:B------:R-:W-:Y:S01]  /*10640*/  FADD.FTZ R0, R14.reuse, R39 ;  /* 0x000000270e007221 */ /* 0x040fe20000010000 */
[----:B------:R-:W-:Y:S01]  /*10650*/  F2FP.BF16.F32.PACK_AB R179, R14, R179 ;  /* 0x000000b30eb3723e */ /* 0x000fe200000010ff */
[----:B------:R-:W1:Y:S01]  /*10660*/  MUFU.EX2 R56, R56 ;  /* 0x0000003800387308 */ /* 0x000e620000000800 */
[C---:B--2---:R-:W-:Y:S01]  /*10670*/  FADD.FTZ R46, R9.reuse, R46 ;  /* 0x0000002e092e7221 */ /* 0x044fe20000010000 */
[----:B------:R-:W-:-:S02]  /*10680*/  F2FP.BF16.F32.PACK_AB R176, R9, R176 ;  /* 0x000000b009b0723e */ /* 0x000fc400000010ff */
[----:B------:R-:W-:Y:S02]  /*10690*/  CS2R R96, SRZ ;  /* 0x0000000000607805 */ /* 0x000fe4000001ff00 */
[----:B------:R-:W-:Y:S02]  /*106a0*/  F2FP.BF16.F32.PACK_AB R180, R31, R180 ;  /* 0x000000b41fb4723e */ /* 0x000fe400000010ff */
[----:B------:R-:W2:Y:S01]  /*106b0*/  MUFU.EX2 R58, R58 ;  /* 0x0000003a003a7308 */ /* 0x000ea20000000800 */
[----:B0-----:R-:W-:-:S07]  /*106c0*/  FADD.FTZ R5, R11, R46 ;  /* 0x0000002e0b057221 */ /* 0x001fce0000010000 */
[----:B------:R-:W0:Y:S01]  /*106d0*/  MUFU.EX2 R13, R13 ;  /* 0x0000000d000d7308 */ /* 0x000e220000000800 */
[C---:B-1----:R-:W-:Y:S01]  /*106e0*/  FADD.FTZ R5, R56.reuse, R5 ;  /* 0x0000000538057221 */ /* 0x042fe20000010000 */
[----:B------:R-:W-:-:S06]  /*106f0*/  F2FP.BF16.F32.PACK_AB R178, R56, R11 ;  /* 0x0000000b38b2723e */ /* 0x000fcc00000010ff */
[----:B------:R-:W1:Y:S01]  /*10700*/  MUFU.EX2 R15, R15 ;  /* 0x0000000f000f7308 */ /* 0x000e620000000800 */
[----:B--2---:R-:W-:Y:S01]  /*10710*/  FADD.FTZ R46, R58, R5 ;  /* 0x000000053a2e7221 */ /* 0x004fe20000010000 */
[----:B------:R-:W-:Y:S01]  /*10720*/  FADD.FTZ R5, R173, R0 ;  /* 0x00000000ad057221 */ /* 0x000fe20000010000 */
[----:B------:R-:W-:-:S03]  /*10730*/  F2FP.BF16.F32.PACK_AB R173, R20, R173 ;  /* 0x000000ad14ad723e */ /* 0x000fc600000010ff */
[----:B------:R-:W-:Y:S02]  /*10740*/  FADD.FTZ R0, R20, R5 ;  /* 0x0000000514007221 */ /* 0x000fe40000010000 */
[----:B------:R-:W2:Y:S01]  /*10750*/  MUFU.EX2 R174, R59 ;  /* 0x0000003b00ae7308 */ /* 0x000ea20000000800 */
[C---:B0-----:R-:W-:Y:S01]  /*10760*/  FADD.FTZ R46, R13.reuse, R46 ;  /* 0x0000002e0d2e7221 */ /* 0x041fe20000010000 */
[----:B------:R-:W-:-:S06]  /*10770*/  F2FP.BF16.F32.PACK_AB R172, R13, R58 ;  /* 0x0000003a0dac723e */ /* 0x000fcc00000010ff */
[----:B------:R-:W0:Y:S01]  /*10780*/  MUFU.EX2 R60, R60 ;  /* 0x0000003c003c7308 */ /* 0x000e220000000800 */
[----:B-1----:R-:W-:Y:S01]  /*10790*/  FADD.FTZ R5, R15, R46 ;  /* 0x0000002e0f057221 */ /* 0x002fe20000010000 */
[----:B------:R-:W-:-:S06]  /*107a0*/  SHF.R.S32.HI R46, RZ, 0x1f, R41 ;  /* 0x0000001fff2e7819 */ /* 0x000fcc0000011429 */
[----:B------:R-:W1:Y:S01]  /*107b0*/  MUFU.EX2 R7, R64 ;  /* 0x0000004000077308 */ /* 0x000e620000000800 */
[----:B--2---:R-:W-:Y:S01]  /*107c0*/  FADD.FTZ R39, R174, R5 ;  /* 0x00000005ae277221 */ /* 0x004fe20000010000 */
[----:B------:R-:W-:Y:S02]  /*107d0*/  LEA.HI R5, R46, R41, RZ, 0x7 ;  /* 0x000000292e057211 */ /* 0x000fe400078f38ff */
[----:B------:R-:W-:Y:S02]  /*107e0*/  F2FP.BF16.F32.PACK_AB R174, R174, R15 ;  /* 0x0000000faeae723e */ /* 0x000fe400000010ff */
[----:B------:R-:W-:Y:S02]  /*107f0*/  SHF.R.S32.HI R5, RZ, 0x7, R5 ;  /* 0x00000007ff057819 */ /* 0x000fe40000011405 */
[----:B------:R-:W2:Y:S01]  /*10800*/  MUFU.EX2 R28, R28 ;  /* 0x0000001c001c7308 */ /* 0x000ea20000000800 */
[----:B0-----:R-:W-:Y:S01]  /*10810*/  FADD.FTZ R46, R60, R39 ;  /* 0x000000273c2e7221 */ /* 0x001fe20000010000 */
[----:B------:R-:W-:-:S04]  /*10820*/  VIMNMX R5, RZ, R5, !PT ;  /* 0x00000005ff057248 */ /* 0x000fc80007fe0100 */
[----:B------:R-:W-:Y:S02]  /*10830*/  ISETP.GE.AND P2, PT, R12, R5, PT ;  /* 0x000000050c00720c */ /* 0x000fe40003f46270 */
[----:B------:R-:W0:Y:S01]  /*10840*/  MUFU.EX2 R65, R65 ;  /* 0x0000004100417308 */ /* 0x000e220000000800 */
[C---:B-1----:R-:W-:Y:S01]  /*10850*/  FADD.FTZ R46, R7.reuse, R46 ;  /* 0x0000002e072e7221 */ /* 0x042fe20000010000 */
[----:B------:R-:W-:-:S06]  /*10860*/  F2FP.BF16.F32.PACK_AB R168, R7, R60 ;  /* 0x0000003c07a8723e */ /* 0x000fcc00000010ff */
[----:B------:R-:W1:Y:S08]  /*10870*/  MUFU.EX2 R171, R171 ;  /* 0x000000ab00ab7308 */ /* 0x000e700000000800 */
[----:B------:R3:W-:Y:S08]  /*10880*/  MUFU.EX2 R160, R27 ;  /* 0x0000001b00a07308 */ /* 0x0007f00000000800 */
[----:B------:R-:W4:Y:S01]  /*10890*/  MUFU.EX2 R66, R66 ;  /* 0x0000004200427308 */ /* 0x000f220000000800 */
[----:B---3--:R-:W-:Y:S01]  /*108a0*/  FADD.FTZ R27, R175, R0 ;  /* 0x00000000af1b7221 */ /* 0x008fe20000010000 */
[----:B------:R-:W-:-:S03]  /*108b0*/  F2FP.BF16.F32.PACK_AB R175, R24, R175 ;  /* 0x000000af18af723e */ /* 0x000fc600000010ff */
[----:B------:R-:W-:-:S03]  /*108c0*/  FADD.FTZ R0, R24, R27 ;  /* 0x0000001b18007221 */ /* 0x000fc60000010000 */
[----:B------:R-:W3:Y:S01]  /*108d0*/  MUFU.EX2 R26, R71 ;  /* 0x00000047001a7308 */ /* 0x000ee20000000800 */
[----:B------:R-:W-:Y:S01]  /*108e0*/  FADD.FTZ R27, R169, R0 ;  /* 0x00000000a91b7221 */ /* 0x000fe20000010000 */
[----:B--2---:R-:W-:-:S03]  /*108f0*/  F2FP.BF16.F32.PACK_AB R169, R28, R169 ;  /* 0x000000a91ca9723e */ /* 0x004fc600000010ff */
[----:B------:R-:W-:Y:S01]  /*10900*/  FADD.FTZ R0, R28, R27 ;  /* 0x0000001b1c007221 */ /* 0x000fe20000010000 */
[----:B0-----:R-:W-:Y:S02]  /*10910*/  FADD.FTZ R27, R65, R46 ;  /* 0x0000002e411b7221 */ /* 0x001fe40000010000 */
[----:B------:R-:W0:Y:S01]  /*10920*/  MUFU.EX2 R67, R67 ;  /* 0x0000004300437308 */ /* 0x000e220000000800 */
[----:B-1----:R-:W-:Y:S01]  /*10930*/  FADD.FTZ R39, R171, R0 ;  /* 0x00000000ab277221 */ /* 0x002fe20000010000 */
[C---:B----4-:R-:W-:Y:S01]  /*10940*/  FADD.FTZ R0, R66.reuse, R27 ;  /* 0x0000001b42007221 */ /* 0x050fe20000010000 */
[----:B------:R-:W-:-:S05]  /*10950*/  F2FP.BF16.F32.PACK_AB R170, R66, R65 ;  /* 0x0000004142aa723e */ /* 0x000fca00000010ff */
[----:B------:R-:W1:Y:S01]  /*10960*/  MUFU.EX2 R165, R165 ;  /* 0x000000a500a57308 */ /* 0x000e620000000800 */
[C---:B---3--:R-:W-:Y:S01]  /*10970*/  FADD.FTZ R8, R26.reuse, R39 ;  /* 0x000000271a087221 */ /* 0x048fe20000010000 */
        /* <DEDUP_REMOVED lines=22> */
[----:B--2---:R-:W-:-:S04]  /*10ae0*/  FADD.FTZ R3, R25, R8 ;  /* 0x0000000819037221 */ /* 0x004fc80000010000 */
[C---:B------:R-:W-:Y:S01]  /*10af0*/  FADD.FTZ R3, R160.reuse, R3 ;  /* 0x00000003a0037221 */ /* 0x040fe20000010000 */
[----:B------:R-:W-:Y:S02]  /*10b00*/  F2FP.BF16.F32.PACK_AB R160, R160, R25 ;  /* 0x00000019a0a0723e */ /* 0x000fe400000010ff */
        /* <DEDUP_REMOVED lines=48> */
[----:B-1----:R-:W-:-:S04]  /*10e10*/  FADD.FTZ R10, R62, R3 ;  /* 0x000000033e0a7221 */ /* 0x002fc80000010000 */
[C---:B--2---:R-:W-:Y:S01]  /*10e20*/  FADD.FTZ R3, R7.reuse, R10 ;  /* 0x0000000a07037221 */ /* 0x044fe20000010000 */
[----:B------:R-:W-:Y:S01]  /*10e30*/  F2FP.BF16.F32.PACK_AB R154, R7, R62 ;  /* 0x0000003e079a723e */ /* 0x000fe200000010ff */
[C---:B0-----:R-:W-:Y:S01]  /*10e40*/  FADD.FTZ R0, R8.reuse, R9 ;  /* 0x0000000908007221 */ /* 0x041fe20000010000 */
[----:B------:R-:W-:Y:S01]  /*10e50*/  F2FP.BF16.F32.PACK_AB R155, R8, R155 ;  /* 0x0000009b089b723e */ /* 0x000fe200000010ff */
[----:B------:R-:W-:Y:S06]  /*10e60*/  @!P2 BRA `(.L_x_9559) ;  /* 0x0000003000fca947 */ /* 0x000fec0003800000 */
[----:B------:R-:W-:Y:S02]  /*10e70*/  IMAD.MOV.U32 R10, RZ, RZ, R6 ;  /* 0x000000ffff0a7224 */ /* 0x000fe400078e0006 */
[----:B------:R-:W-:Y:S02]  /*10e80*/  IMAD.MOV.U32 R11, RZ, RZ, R21 ;  /* 0x000000ffff0b7224 */ /* 0x000fe400078e0015 */
[----:B------:R-:W-:Y:S02]  /*10e90*/  IMAD.MOV.U32 R14, RZ, RZ, R188 ;  /* 0x000000ffff0e7224 */ /* 0x000fe400078e00bc */
[----:B------:R-:W-:Y:S02]  /*10ea0*/  IMAD.MOV.U32 R13, RZ, RZ, R186 ;  /* 0x000000ffff0d7224 */ /* 0x000fe400078e00ba */
[----:B------:R-:W-:-:S07]  /*10eb0*/  IMAD.MOV.U32 R151, RZ, RZ, RZ ;  /* 0x000000ffff977224 */ /* 0x000fce00078e00ff */
.L_x_9571:
        /* <DEDUP_REMOVED lines=8> */
.L_x_9561:
[----:B------:R-:W-:-:S04]  /*10f40*/  IADD3 R6, R13, 0x1, RZ ;  /* 0x000000010d067810 */ /* 0x000fc80007ffe0ff */
[----:B------:R-:W-:-:S04]  /*10f50*/  ISETP.NE.AND P3, PT, R6, 0x2, PT ;  /* 0x000000020600780c */ /* 0x000fc80003f65270 */
[----:B------:R-:W-:Y:S02]  /*10f60*/  SEL R7, R6, RZ, P3 ;  /* 0x000000ff06077207 */ /* 0x000fe40001800000 */
[----:B------:R-:W-:-:S03]  /*10f70*/  SHF.L.U32 R6, R188, 0x1f, RZ ;  /* 0x0000001fbc067819 */ /* 0x000fc600000006ff */
[----:B------:R-:W-:-:S04]  /*10f80*/  IMAD R7, R7, 0x8, R18 ;  /* 0x0000000807077824 */ /* 0x000fc800078e0212 */
[----:B------:R0:W1:Y:S01]  /*10f90*/  SYNCS.PHASECHK.TRANS64.TRYWAIT P3, [R7+URZ+0x28830], R6 ;  /* 0x02883006070075a7 */ /* 0x000062000806017f */
[----:B------:R-:W-:Y:S05]  /*10fa0*/  @!P0 BRA `(.L_x_9562) ;  /* 0x0000000000048947 */ /* 0x000fea0003800000 */
[----:B------:R-:W-:Y:S01]  /*10fb0*/  BPT.TRAP 0x1 ;  /* 0x000000040000795c */ /* 0x000fe20000300000 */
.L_x_9562:
[----:B------:R-:W-:Y:S04]  /*10fc0*/  BSSY B0, `(.L_x_9560) ;  /* 0x0000004000007945 */ /* 0x000fe80003800000 */
[----:B-1----:R-:W-:Y:S05]  /*10fd0*/  @P3 BRA `(.L_x_9563) ;  /* 0x0000000000083947 */ /* 0x002fea0003800000 */
[----:B------:R-:W1:Y:S02]  /*10fe0*/  SYNCS.PHASECHK.TRANS64.TRYWAIT P3, [R7+URZ+0x28830], R6 ;  /* 0x02883006070075a7 */ /* 0x000e64000806017f */
[----:B-1----:R-:W-:Y:S05]  /*10ff0*/  @!P3 BRA `(.L_x_9564) ;  /* 0x000001180018b947 */ /* 0x002fea0003800000 */
.L_x_9563:
[----:B------:R-:W-:Y:S05]  /*11000*/  BSYNC B0 ;  /* 0x0000000000007941 */ /* 0x000fea0003800000 */
.L_x_9560:
        /* <DEDUP_REMOVED lines=11> */
[----:B------:R-:W-:Y:S01]  /*110c0*/  IMAD R6, R186, 0x800, R4 ;  /* 0x00000800ba067824 */ /* 0x000fe200078e0204 */
[----:B------:R-:W-:-:S04]  /*110d0*/  MOV R9, 0x40000040 ;  /* 0x4000004000097802 */ /* 0x000fc80000000f00 */
        /* <DEDUP_REMOVED lines=54> */
.L_x_9566:
[----:B------:R-:W-:Y:S01]  /*11440*/  SHF.L.U32 R6, R14, 0x1f, RZ ;  /* 0x0000001f0e067819 */ /* 0x000fe200000006ff */
[----:B------:R-:W-:-:S04]  /*11450*/  IMAD R7, R13, 0x8, R18 ;  /* 0x000000080d077824 */ /* 0x000fc800078e0212 */
[----:B------:R0:W1:Y:S01]  /*11460*/  SYNCS.PHASECHK.TRANS64.TRYWAIT P2, [R7+URZ+0x28850], R6 ;  /* 0x02885006070075a7 */ /* 0x000062000804017f */
[----:B------:R-:W-:Y:S05]  /*11470*/  @!P0 BRA `(.L_x_9567) ;  /* 0x0000000000048947 */ /* 0x000fea0003800000 */
[----:B------:R-:W-:Y:S01]  /*11480*/  BPT.TRAP 0x1 ;  /* 0x000000040000795c */ /* 0x000fe20000300000 */
.L_x_9567:
[----:B-1----:R-:W-:Y:S05]  /*11490*/  @P2 BRA `(.L_x_9565) ;  /* 0x0000000000082947 */ /* 0x002fea0003800000 */
[----:B------:R-:W1:Y:S02]  /*114a0*/  SYNCS.PHASECHK.TRANS64.TRYWAIT P2, [R7+URZ+0x28850], R6 ;  /* 0x02885006070075a7 */ /* 0x000e64000804017f */
[----:B-1----:R-:W-:Y:S05]  /*114b0*/  @!P2 BRA `(.L_x_9568) ;  /* 0x0000011000fca947 */ /* 0x002fea0003800000 */
.L_x_9565:
        /* <DEDUP_REMOVED lines=10> */
[----:B------:R-:W-:-:S04]  /*11560*/  LOP3.LUT R6, R6, 0x4000000, RZ, 0xfc, !PT ;  /* 0x0400000006067812 */ /* 0x000fc800078efcff */
[----:B------:R-:W-:-:S04]  /*11570*/  LEA R6, R13, R6, 0xb ;  /* 0x000000060d067211 */ /* 0x000fc800078e58ff */
[C---:B------:R-:W-:Y:S01]  /*11580*/  R2UR UR6, R6.reuse ;  /* 0x00000000060672ca */ /* 0x040fe200000e0000 */
[----:B------:R-:W-:-:S12]  /*11590*/  VIADD R8, R6, 0x80 ;  /* 0x0000008006087836 */ /* 0x000fd80000000000 */
        /* <DEDUP_REMOVED lines=53> */
.L_x_9569:
[----:B------:R-:W1:Y:S01]  /*118f0*/  @P1 LDC R21, c[0x0][0x44c] ;  /* 0x00011300ff151b82 */ /* 0x000e620000000800 */
[----:B------:R-:W-:Y:S01]  /*11900*/  FMUL.FTZ R14, R34, UR47 ;  /* 0x0000002f220e7c20 */ /* 0x000fe20008410000 */
[----:B------:R-:W-:Y:S02]  /*11910*/  IMAD.IADD R156, R204, 0x1, R191 ;  /* 0x00000001cc9c7824 */ /* 0x000fe400078e02bf */
[----:B------:R-:W-:Y:S01]  /*11920*/  FMUL.FTZ R153, R33, UR47 ;  /* 0x0000002f21997c20 */ /* 0x000fe20008410000 */
[----:B------:R-:W-:Y:S02]  /*11930*/  IMAD.MOV.U32 R33, RZ, RZ, -0x80 ;  /* 0xffffff80ff217424 */ /* 0x000fe400078e00ff */
[----:B------:R-:W-:Y:S01]  /*11940*/  FMUL.FTZ R159, R24, UR47 ;  /* 0x0000002f189f7c20 */ /* 0x000fe20008410000 */
[----:B------:R-:W-:Y:S01]  /*11950*/  FMUL.FTZ R161, R25, UR47 ;  /* 0x0000002f19a17c20 */ /* 0x000fe20008410000 */
[----:B------:R-:W-:Y:S01]  /*11960*/  FMUL.FTZ R163, R28, UR47 ;  /* 0x0000002f1ca37c20 */ /* 0x000fe20008410000 */
[----:B------:R-:W2:Y:S01]  /*11970*/  @P1 LDC R34, c[0x0][0x450] ;  /* 0x00011400ff221b82 */ /* 0x000ea20000000800 */
        /* <DEDUP_REMOVED lines=11> */
[----:B0-----:R-:W-:Y:S01]  /*11a30*/  FMUL.FTZ R6, R26, UR47 ;  /* 0x0000002f1a067c20 */ /* 0x001fe20008410000 */
[----:B------:R-:W-:Y:S01]  /*11a40*/  FMUL.FTZ R37, R44, UR47 ;  /* 0x0000002f2c257c20 */ /* 0x000fe20008410000 */
[----:B------:R-:W-:Y:S01]  /*11a50*/  FMUL.FTZ R26, R43, UR47 ;  /* 0x0000002f2b1a7c20 */ /* 0x000fe20008410000 */
[----:B------:R-:W-:Y:S01]  /*11a60*/  FMUL.FTZ R43, R52, UR47 ;  /* 0x0000002f342b7c20 */ /* 0x000fe20008410000 */
[----:B-1----:R-:W-:-:S04]  /*11a70*/  @P1 IMAD.HI.U32 R21, R156, R21, RZ ;  /* 0x000000159c151227 */ /* 0x002fc800078e00ff */
[----:B------:R-:W-:Y:S01]  /*11a80*/  FMUL.FTZ R24, R39, UR47 ;  /* 0x0000002f27187c20 */ /* 0x000fe20008410000 */
[----:B------:R-:W-:Y:S01]  /*11a90*/  FMUL.FTZ R39, R45, UR47 ;  /* 0x0000002f2d277c20 */ /* 0x000fe20008410000 */
[----:B------:R-:W0:Y:S01]  /*11aa0*/  MUFU.TANH R163, R163 ;  /* 0x000000a300a37308 */ /* 0x000e220000002400 */
[----:B------:R-:W-:Y:S01]  /*11ab0*/  FMUL.FTZ R8, R30, UR47 ;  /* 0x0000002f1e087c20 */ /* 0x000fe20008410000 */
[----:B------:R-:W-:Y:S01]  /*11ac0*/  FMUL.FTZ R30, R51, UR47 ;  /* 0x0000002f331e7c20 */ /* 0x000fe20008410000 */
[----:B------:R-:W-:Y:S01]  /*11ad0*/  FMUL.FTZ R40, R48, UR47 ;  /* 0x0000002f30287c20 */ /* 0x000fe20008410000 */
[----:B------:R-:W-:Y:S01]  /*11ae0*/  FMUL.FTZ R25, R42, UR47 ;  /* 0x0000002f2a197c20 */ /* 0x000fe20008410000 */
[----:B--2---:R-:W-:Y:S01]  /*11af0*/  @P1 SHF.R.U32.HI R156, RZ, R34, R21 ;  /* 0x00000022ff9c1219 */ /* 0x004fe20000011615 */
[----:B------:R-:W-:Y:S02]  /*11b00*/  IMAD R34, R12, R33, 0x1 ;  /* 0x000000010c227424 */ /* 0x000fe400078e0221 */
[----:B------:R-:W-:Y:S01]  /*11b10*/  FMUL.FTZ R42, R49, UR47 ;  /* 0x0000002f312a7c20 */ /* 0x000fe20008410000 */
[----:B------:R-:W1:Y:S01]  /*11b20*/  MUFU.TANH R157, R157 ;  /* 0x0000009d009d7308 */ /* 0x000e620000002400 */
[----:B------:R-:W-:Y:S01]  /*11b30*/  FMUL.FTZ R44, R53, UR47 ;  /* 0x0000002f352c7c20 */ /* 0x000fe20008410000 */
[----:B------:R-:W2:Y:S01]  /*11b40*/  SHFL.IDX PT, R21, R156, RZ, 0x1c1f ;  /* 0x001c1fff9c157589 */ /* 0x000ea200000e0000 */
[----:B------:R-:W-:-:S02]  /*11b50*/  IMAD R34, R203, -0x2, R34 ;  /* 0xfffffffecb227824 */ /* 0x000fc400078e0222 */
[----:B------:R-:W-:Y:S01]  /*11b60*/  FMUL.FTZ R9, R31, UR47 ;  /* 0x0000002f1f097c20 */ /* 0x000fe20008410000 */
[----:B------:R-:W-:Y:S01]  /*11b70*/  FMUL.FTZ R31, R54, UR47 ;  /* 0x0000002f361f7c20 */ /* 0x000fe20008410000 */
[----:B------:R-:W-:Y:S01]  /*11b80*/  FMUL.FTZ R45, R56, UR47 ;  /* 0x0000002f382d7c20 */ /* 0x000fe20008410000 */
[----:B------:R-:W-:Y:S01]  /*11b90*/  FMUL.FTZ R7, R27, UR47 ;  /* 0x0000002f1b077c20 */ /* 0x000fe20008410000 */
[----:B------:R-:W-:Y:S01]  /*11ba0*/  IADD3 R154, -R192, R34, R193 ;  /* 0x00000022c09a7210 */ /* 0x000fe20007ffe1c1 */
        /* <DEDUP_REMOVED lines=17> */
[----:B--2---:R-:W-:-:S02]  /*11cc0*/  IMAD.IADD R21, R154, 0x1, R21 ;  /* 0x000000019a157824 */ /* 0x004fc400078e0215 */
[----:B------:R-:W-:Y:S01]  /*11cd0*/  FMUL.FTZ R85, R85, UR47 ;  /* 0x0000002f55557c20 */ /* 0x000fe20008410000 */
[----:B------:R-:W-:Y:S01]  /*11ce0*/  FMUL.FTZ R33, R58, UR47 ;  /* 0x0000002f3a217c20 */ /* 0x000fe20008410000 */
[----:B------:R-:W-:Y:S01]  /*11cf0*/  FMUL.FTZ R34, R59, UR47 ;  /* 0x0000002f3b227c20 */ /* 0x000fe20008410000 */
[----:B------:R-:W-:Y:S01]  /*11d00*/  FMUL.FTZ R61, R63, UR47 ;  /* 0x0000002f3f3d7c20 */ /* 0x000fe20008410000 */
[----:B------:R-:W-:Y:S01]  /*11d10*/  ISETP.GT.AND P2, PT, R21, RZ, PT ;  /* 0x000000ff1500720c */ /* 0x000fe20003f44270 */
[----:B------:R-:W-:Y:S01]  /*11d20*/  FMUL.FTZ R63, R67, UR47 ;  /* 0x0000002f433f7c20 */ /* 0x000fe20008410000 */
[----:B------:R-:W-:Y:S01]  /*11d30*/  ISETP.GT.AND P3, PT, R21, 0x1, PT ;  /* 0x000000011500780c */ /* 0x000fe20003f64270 */
[----:B------:R-:W2:Y:S01]  /*11d40*/  MUFU.TANH R35, R35 ;  /* 0x0000002300237308 */ /* 0x000ea20000002400 */
[----:B---3--:R-:W-:Y:S01]  /*11d50*/  FSEL R159, R159, -INF , P2 ;  /* 0xff8000009f9f7808 */ /* 0x008fe20001000000 */
[----:B------:R-:W-:Y:S01]  /*11d60*/  FMUL.FTZ R67, R75, UR47 ;  /* 0x0000002f4b437c20 */ /* 0x000fe20008410000 */
[----:B------:R-:W-:Y:S01]  /*11d70*/  ISETP.GT.AND P2, PT, R21, 0x8, PT ;  /* 0x000000081500780c */ /* 0x000fe20003f44270 */
[----:B------:R-:W3:Y:S01]  /*11d80*/  SHFL.IDX PT, R75, R156, 0x1, 0x1c1f ;  /* 0x003c1f009c4b7f89 */ /* 0x000ee200000e0000 */
[----:B----4-:R-:W-:Y:S01]  /*11d90*/  FSEL R161, R161, -INF , P3 ;  /* 0xff800000a1a17808 */ /* 0x010fe20001800000 */
[----:B------:R-:W-:Y:S01]  /*11da0*/  FMUL.FTZ R60, R62, UR47 ;  /* 0x0000002f3e3c7c20 */ /* 0x000fe20008410000 */
[----:B------:R-:W-:Y:S01]  /*11db0*/  FMNMX.FTZ R50, R159, R11, !PT ;  /* 0x0000000b9f327209 */ /* 0x000fe20007810000 */
[----:B------:R-:W4:Y:S01]  /*11dc0*/  MUFU.TANH R38, R38 ;  /* 0x0000002600267308 */ /* 0x000f220000002400 */
[----:B------:R-:W-:Y:S01]  /*11dd0*/  ISETP.GT.AND P3, PT, R21, 0x9, PT ;  /* 0x000000091500780c */ /* 0x000fe20003f64270 */
[----:B------:R-:W-:Y:S01]  /*11de0*/  UMOV UR48, UR45 ;  /* 0x0000002d00307c82 */ /* 0x000fe20008000000 */
[----:B0-----:R-:W-:-:S02]  /*11df0*/  FSEL R163, R163, -INF , P2 ;  /* 0xff800000a3a37808 */ /* 0x001fc40001000000 */
[----:B------:R-:W-:Y:S02]  /*11e00*/  FMNMX.FTZ R50, R161, R50, !PT ;  /* 0x00000032a1327209 */ /* 0x000fe40007810000 */
[----:B------:R-:W-:Y:S01]  /*11e10*/  ISETP.GT.AND P2, PT, R21, 0x10, PT ;  /* 0x000000101500780c */ /* 0x000fe20003f44270 */
[----:B------:R-:W0:Y:S01]  /*11e20*/  MUFU.TANH R36, R36 ;  /* 0x0000002400247308 */ /* 0x000e220000002400 */
[----:B-1----:R-:W-:Y:S02]  /*11e30*/  FSEL R157, R157, -INF , P3 ;  /* 0xff8000009d9d7808 */ /* 0x002fe40001800000 */
[----:B------:R-:W-:Y:S02]  /*11e40*/  FMNMX.FTZ R50, R163, R50, !PT ;  /* 0x00000032a3327209 */ /* 0x000fe40007810000 */
[----:B------:R-:W-:Y:S02]  /*11e50*/  ISETP.GT.AND P3, PT, R21, 0x11, PT ;  /* 0x000000111500780c */ /* 0x000fe40003f64270 */
[----:B-----5:R-:W-:Y:S01]  /*11e60*/  FSEL R155, R155, -INF , P2 ;  /* 0xff8000009b9b7808 */ /* 0x020fe20001000000 */
[----:B------:R-:W1:Y:S01]  /*11e70*/  MUFU.TANH R37, R37 ;  /* 0x0000002500257308 */ /* 0x000e620000002400 */
[----:B------:R-:W-:-:S02]  /*11e80*/  FMNMX.FTZ R50, R157, R50, !PT ;  /* 0x000000329d327209 */ /* 0x000fc40007810000 */
[----:B------:R-:W-:Y:S02]  /*11e90*/  ISETP.GT.AND P2, PT, R21, 0x18, PT ;  /* 0x000000181500780c */ /* 0x000fe40003f44270 */
[----:B------:R-:W-:Y:S02]  /*11ea0*/  FSEL R153, R153, -INF , P3 ;  /* 0xff80000099997808 */ /* 0x000fe40001800000 */
[----:B------:R-:W-:Y:S01]  /*11eb0*/  FMNMX.FTZ R52, R155, R50, !PT ;  /* 0x000000329b347209 */ /* 0x000fe20007810000 */
[----:B------:R-:W5:Y:S01]  /*11ec0*/  MUFU.TANH R39, R39 ;  /* 0x0000002700277308 */ /* 0x000f620000002400 */
        /* <DEDUP_REMOVED lines=8> */
[----:B--2---:R-:W-:-:S02]  /*11f50*/  FSEL R41, R35, -INF , P3 ;  /* 0xff80000023297808 */ /* 0x004fc40001800000 */
[----:B------:R-:W-:Y:S01]  /*11f60*/  FMNMX.FTZ R52, R152, R51, !PT ;  /* 0x0000003398347209 */ /* 0x000fe20007810000 */
[----:B------:R-:W-:Y:S01]  /*11f70*/  FMUL.FTZ R51, R68, UR47 ;  /* 0x0000002f44337c20 */ /* 0x000fe20008410000 */
[----:B------:R-:W-:Y:S02]  /*11f80*/  ISETP.GT.AND P3, PT, R21, 0x21, PT ;  /* 0x000000211500780c */ /* 0x000fe40003f64270 */
[----:B----4-:R-:W-:Y:S01]  /*11f90*/  FSEL R38, R38, -INF , P2 ;  /* 0xff80000026267808 */ /* 0x010fe20001000000 */
[----:B------:R-:W2:Y:S01]  /*11fa0*/  MUFU.TANH R42, R42 ;  /* 0x0000002a002a7308 */ /* 0x000ea20000002400 */
[----:B------:R-:W-:Y:S01]  /*11fb0*/  FMNMX.FTZ R53, R41, R52, !PT ;  /* 0x0000003429357209 */ /* 0x000fe20007810000 */
[----:B------:R-:W-:Y:S01]  /*11fc0*/  FMUL.FTZ R52, R69, UR47 ;  /* 0x0000002f45347c20 */ /* 0x000fe20008410000 */
[----:B------:R-:W-:Y:S01]  /*11fd0*/  ISETP.GT.AND P2, PT, R21, 0x28, PT ;  /* 0x000000281500780c */ /* 0x000fe20003f44270 */
[----:B------:R-:W-:Y:S01]  /*11fe0*/  FMUL.FTZ R69, R79, UR47 ;  /* 0x0000002f4f457c20 */ /* 0x000fe20008410000 */
[----:B0-----:R-:W-:-:S02]  /*11ff0*/  FSEL R35, R36, -INF , P3 ;  /* 0xff80000024237808 */ /* 0x001fc40001800000 */
[----:B------:R-:W-:Y:S01]  /*12000*/  FMNMX.FTZ R54, R38, R53, !PT ;  /* 0x0000003526367209 */ /* 0x000fe20007810000 */
[----:B------:R-:W0:Y:S01]  /*12010*/  MUFU.TANH R43, R43 ;  /* 0x0000002b002b7308 */ /* 0x000e220000002400 */
[----:B------:R-:W-:Y:S02]  /*12020*/  ISETP.GT.AND P3, PT, R21, 0x29, PT ;  /* 0x000000291500780c */ /* 0x000fe40003f64270 */
[----:B-1----:R-:W-:Y:S02]  /*12030*/  FSEL R36, R37, -INF , P2 ;  /* 0xff80000025247808 */ /* 0x002fe40001000000 */
[----:B------:R-:W-:Y:S02]  /*12040*/  FMNMX.FTZ R53, R35, R54, !PT ;  /* 0x0000003623357209 */ /* 0x000fe40007810000 */
[----:B------:R-:W-:Y:S01]  /*12050*/  ISETP.GT.AND P2, PT, R21, 0x30, PT ;  /* 0x000000301500780c */ /* 0x000fe20003f44270 */
[----:B------:R-:W1:Y:S01]  /*12060*/  MUFU.TANH R44, R44 ;  /* 0x0000002c002c7308 */ /* 0x000e620000002400 */
[----:B-----5:R-:W-:-:S02]  /*12070*/  FSEL R37, R39, -INF , P3 ;  /* 0xff80000027257808 */ /* 0x020fc40001800000 */
[----:B------:R-:W-:Y:S02]  /*12080*/  FMNMX.FTZ R54, R36, R53, !PT ;  /* 0x0000003524367209 */ /* 0x000fe40007810000 */
[----:B------:R-:W-:Y:S02]  /*12090*/  ISETP.GT.AND P3, PT, R21, 0x31, PT ;  /* 0x000000311500780c */ /* 0x000fe40003f64270 */
[----:B---3--:R-:W-:Y:S01]  /*120a0*/  FSEL R39, R40, -INF , P2 ;  /* 0xff80000028277808 */ /* 0x008fe20001000000 */
[----:B------:R-:W3:Y:S01]  /*120b0*/  MUFU.TANH R45, R45 ;  /* 0x0000002d002d7308 */ /* 0x000ee20000002400 */
[----:B------:R-:W-:Y:S02]  /*120c0*/  FMNMX.FTZ R54, R37, R54, !PT ;  /* 0x0000003625367209 */ /* 0x000fe40007810000 */
[----:B------:R-:W-:Y:S02]  /*120d0*/  ISETP.GT.AND P2, PT, R21, 0x38, PT ;  /* 0x000000381500780c */ /* 0x000fe40003f44270 */
[----:B--2---:R-:W-:-:S02]  /*120e0*/  FSEL R40, R42, -INF , P3 ;  /* 0xff8000002a287808 */ /* 0x004fc40001800000 */
[----:B------:R-:W-:Y:S01]  /*120f0*/  FMNMX.FTZ R53, R39, R54, !PT ;  /* 0x0000003627357209 */ /* 0x000fe20007810000 */
[----:B------:R-:W2:Y:S01]  /*12100*/  MUFU.TANH R46, R46 ;  /* 0x0000002e002e7308 */ /* 0x000ea20000002400 */
[----:B------:R-:W-:Y:S02]  /*12110*/  ISETP.GT.AND P3, PT, R21, 0x39, PT ;  /* 0x000000391500780c */ /* 0x000fe40003f64270 */
[----:B0-----:R-:W-:Y:S02]  /*12120*/  FSEL R42, R43, -INF , P2 ;  /* 0xff8000002b2a7808 */ /* 0x001fe40001000000 */
[----:B------:R-:W-:Y:S02]  /*12130*/  FMNMX.FTZ R53, R40, R53, !PT ;  /* 0x0000003528357209 */ /* 0x000fe40007810000 */
[----:B------:R-:W-:Y:S01]  /*12140*/  ISETP.GT.AND P2, PT, R21, 0x40, PT ;  /* 0x000000401500780c */ /* 0x000fe20003f44270 */
[----:B------:R-:W0:Y:S01]  /*12150*/  MUFU.TANH R47, R47 ;  /* 0x0000002f002f7308 */ /* 0x000e220000002400 */
[----:B-1----:R-:W-:-:S02]  /*12160*/  FSEL R43, R44, -INF , P3 ;  /* 0xff8000002c2b7808 */ /* 0x002fc40001800000 */
[----:B------:R-:W-:Y:S02]  /*12170*/  FMNMX.FTZ R54, R42, R53, !PT ;  /* 0x000000352a367209 */ /* 0x000fe40007810000 */
[----:B------:R-:W-:Y:S02]  /*12180*/  ISETP.GT.AND P3, PT, R21, 0x41, PT ;  /* 0x000000411500780c */ /* 0x000fe40003f64270 */
[----:B---3--:R-:W-:Y:S01]  /*12190*/  FSEL R44, R45, -INF , P2 ;  /* 0xff8000002d2c7808 */ /* 0x008fe20001000000 */
[----:B------:R-:W1:Y:S01]  /*121a0*/  MUFU.TANH R48, R48 ;  /* 0x0000003000307308 */ /* 0x000e620000002400 */
[----:B------:R-:W-:Y:S02]  /*121b0*/  FMNMX.FTZ R53, R43, R54, !PT ;  /* 0x000000362b357209 */ /* 0x000fe40007810000 */
[----:B--2---:R-:W-:Y:S02]  /*121c0*/  FSEL R45, R46, -INF , P3 ;  /* 0xff8000002e2d7808 */ /* 0x004fe40001800000 */
[----:B------:R-:W-:-:S02]  /*121d0*/  ISETP.GT.AND P2, PT, R21, 0x48, PT ;  /* 0x000000481500780c */ /* 0x000fc40003f44270 */
        /* <DEDUP_REMOVED lines=10> */
[----:B------:R-:W-:Y:S01]  /*12280*/  FMNMX.FTZ R53, R46, R53, !PT ;  /* 0x000000352e357209 */ /* 0x000fe20007810000 */
        /* <DEDUP_REMOVED lines=10> */
[----:B------:R-:W-:-:S05]  /*12330*/  ISETP.GT.AND P2, PT, R21, 0x60, PT ;  /* 0x000000601500780c */ /* 0x000fca0003f44270 */
[----:B------:R-:W1:Y:S01]  /*12340*/  MUFU.TANH R73, R73 ;  /* 0x0000004900497308 */ /* 0x000e620000002400 */
[----:B--2---:R-:W-:Y:S02]  /*12350*/  FSEL R51, R52, -INF , P3 ;  /* 0xff80000034337808 */ /* 0x004fe40001800000 */
[----:B------:R-:W-:Y:S02]  /*12360*/  FMNMX.FTZ R52, R50, R53, !PT ;  /* 0x0000003532347209 */ /* 0x000fe40007810000 */
[----:B------:R-:W-:Y:S02]  /*12370*/  ISETP.GT.AND P3, PT, R21, 0x61, PT ;  /* 0x000000611500780c */ /* 0x000fe40003f64270 */
[----:B------:R-:W-:Y:S01]  /*12380*/  FMNMX.FTZ R54, R51, R52, !PT ;  /* 0x0000003433367209 */ /* 0x000fe20007810000 */
[----:B------:R-:W2:Y:S01]  /*12390*/  MUFU.TANH R76, R76 ;  /* 0x0000004c004c7308 */ /* 0x000ea20000002400 */
[----:B0-----:R-:W-:Y:S02]  /*123a0*/  FSEL R53, R72, -INF , P2 ;  /* 0xff80000048357808 */ /* 0x001fe40001000000 */
[----:B------:R-:W-:-:S02]  /*123b0*/  ISETP.GT.AND P2, PT, R21, 0x68, PT ;  /* 0x000000681500780c */ /* 0x000fc40003f44270 */
[----:B------:R-:W-:-:S03]  /*123c0*/  FMNMX.FTZ R55, R53, R54, !PT ;  /* 0x0000003635377209 */ /* 0x000fc60007810000 */
[----:B------:R-:W0:Y:S01]  /*123d0*/  MUFU.TANH R77, R77 ;  /* 0x0000004d004d7308 */ /* 0x000e220000002400 */
[----:B-1----:R-:W-:Y:S01]  /*123e0*/  FSEL R52, R73, -INF , P3 ;  /* 0xff80000049347808 */ /* 0x002fe20001800000 */
[----:B------:R-:W-:Y:S01]  /*123f0*/  FMUL.FTZ R73, R87, UR47 ;  /* 0x0000002f57497c20 */ /* 0x000fe20008410000 */
[----:B------:R-:W-:Y:S02]  /*12400*/  ISETP.GT.AND P3, PT, R21, 0x69, PT ;  /* 0x000000691500780c */ /* 0x000fe40003f64270 */
[----:B------:R-:W-:-:S03]  /*12410*/  FMNMX.FTZ R57, R52, R55, !PT ;  /* 0x0000003734397209 */ /* 0x000fc60007810000 */
[----:B------:R1:W3:Y:S01]  /*12420*/  MUFU.TANH R56, R80 ;  /* 0x0000005000387308 */ /* 0x0002e20000002400 */
[----:B--2---:R-:W-:Y:S02]  /*12430*/  FSEL R54, R76, -INF , P2 ;  /* 0xff8000004c367808 */ /* 0x004fe40001000000 */
[----:B------:R-:W-:Y:S02]  /*12440*/  ISETP.GT.AND P2, PT, R21, 0x70, PT ;  /* 0x000000701500780c */ /* 0x000fe40003f44270 */
[----:B------:R-:W-:-:S03]  /*12450*/  FMNMX.FTZ R58, R54, R57, !PT ;  /* 0x00000039363a7209 */ /* 0x000fc60007810000 */
[----:B------:R-:W2:Y:S01]  /*12460*/  MUFU.TANH R81, R81 ;  /* 0x0000005100517308 */ /* 0x000ea20000002400 */
[----:B0-----:R-:W-:Y:S01]  /*12470*/  FSEL R55, R77, -INF , P3 ;  /* 0xff8000004d377808 */ /* 0x001fe20001800000 */
[----:B-1----:R-:W-:Y:S01]  /*12480*/  IMAD.IADD R80, R154, 0x1, R75 ;  /* 0x000000019a507824 */ /* 0x002fe200078e024b */
[----:B------:R-:W-:Y:S02]  /*12490*/  ISETP.GT.AND P3, PT, R21, 0x71, PT ;  /* 0x000000711500780c */ /* 0x000fe40003f64270 */
[----:B------:R-:W-:Y:S02]  /*124a0*/  FMNMX.FTZ R59, R55, R58, !PT ;  /* 0x0000003a373b7209 */ /* 0x000fe40007810000 */
[----:B------:R-:W-:Y:S01]  /*124b0*/  ISETP.GT.AND P4, PT, R80, 0x1, PT ;  /* 0x000000015000780c */ /* 0x000fe20003f84270 */
[----:B------:R-:W0:Y:S01]  /*124c0*/  MUFU.TANH R84, R84 ;  /* 0x0000005400547308 */ /* 0x000e220000002400 */
[----:B---3--:R-:W-:Y:S02]  /*124d0*/  FSEL R56, R56, -INF , P2 ;  /* 0xff80000038387808 */ /* 0x008fe40001000000 */
[----:B------:R-:W-:-:S02]  /*124e0*/  ISETP.GT.AND P2, PT, R21, 0x78, PT ;  /* 0x000000781500780c */ /* 0x000fc40003f44270 */
[----:B------:R-:W-:-:S03]  /*124f0*/  FMNMX.FTZ R62, R56, R59, !PT ;  /* 0x0000003b383e7209 */ /* 0x000fc60007810000 */
[----:B------:R-:W1:Y:S01]  /*12500*/  MUFU.TANH R85, R85 ;  /* 0x0000005500557308 */ /* 0x000e620000002400 */
[----:B--2---:R-:W-:Y:S02]  /*12510*/  FSEL R57, R81, -INF , P3 ;  /* 0xff80000051397808 */ /* 0x004fe40001800000 */
[----:B------:R-:W-:Y:S02]  /*12520*/  ISETP.GT.AND P3, PT, R21, 0x79, PT ;  /* 0x000000791500780c */ /* 0x000fe40003f64270 */
[----:B------:R-:W-:Y:S01]  /*12530*/  FMNMX.FTZ R21, R57, R62, !PT ;  /* 0x0000003e39157209 */ /* 0x000fe20007810000 */
[----:B------:R-:W-:Y:S01]  /*12540*/  FMUL.FTZ R62, R66, UR47 ;  /* 0x0000002f423e7c20 */ /* 0x000fe20008410000 */
[----:B------:R-:W-:Y:S01]  /*12550*/  FMUL.FTZ R66, R74, UR47 ;  /* 0x0000002f4a427c20 */ /* 0x000fe20008410000 */
[----:B------:R-:W2:Y:S01]  /*12560*/  MUFU.TANH R6, R6 ;  /* 0x0000000600067308 */ /* 0x000ea20000002400 */
[----:B0-----:R-:W-:-:S04]  /*12570*/  FSEL R58, R84, -INF , P2 ;  /* 0xff800000543a7808 */ /* 0x001fc80001000000 */
[----:B------:R-:W-:-:S03]  /*12580*/  FMNMX.FTZ R64, R58, R21, !PT ;  /* 0x000000153a407209 */ /* 0x000fc60007810000 */
[----:B------:R-:W0:Y:S01]  /*12590*/  MUFU.TANH R7, R7 ;  /* 0x0000000700077308 */ /* 0x000e220000002400 */
[----:B-1----:R-:W-:Y:S02]  /*125a0*/  FSEL R59, R85, -INF , P3 ;  /* 0xff800000553b7808 */ /* 0x002fe40001800000 */
[----:B------:R-:W-:Y:S02]  /*125b0*/  ISETP.GT.AND P3, PT, R80, RZ, PT ;  /* 0x000000ff5000720c */ /* 0x000fe40003f64270 */
[----:B------:R-:W-:Y:S01]  /*125c0*/  FMNMX.FTZ R21, R59, R64, !PT ;  /* 0x000000403b157209 */ /* 0x000fe20007810000 */
[----:B------:R-:W-:Y:S01]  /*125d0*/  FMUL.FTZ R64, R70, UR47 ;  /* 0x0000002f46407c20 */ /* 0x000fe20008410000 */
[----:B------:R-:W-:Y:S01]  /*125e0*/  FMUL.FTZ R70, R82, UR47 ;  /* 0x0000002f52467c20 */ /* 0x000fe20008410000 */
[----:B------:R-:W1:Y:S01]  /*125f0*/  MUFU.TANH R8, R8 ;  /* 0x0000000800087308 */ /* 0x000e620000002400 */
[----:B--2---:R-:W-:Y:S01]  /*12600*/  FSEL R77, R6, -INF , P3 ;  /* 0xff800000064d7808 */ /* 0x004fe20001800000 */
[----:B------:R-:W2:Y:S01]  /*12610*/  SHFL.BFLY PT, R68, R21, 0x2, 0x1f ;  /* 0x0c401f0015447f89 */ /* 0x000ea200000e0000 */
[----:B------:R-:W-:-:S02]  /*12620*/  ISETP.GT.AND P3, PT, R80, 0x8, PT ;  /* 0x000000085000780c */ /* 0x000fc40003f64270 */
[----:B------:R-:W-:-:S03]  /*12630*/  FMNMX.FTZ R6, R77, R10, !PT ;  /* 0x0000000a4d067209 */ /* 0x000fc60007810000 */
[----:B------:R-:W3:Y:S01]  /*12640*/  MUFU.TANH R9, R9 ;  /* 0x0000000900097308 */ /* 0x000ee20000002400 */
        /* <DEDUP_REMOVED lines=8> */
[----:B---3--:R-:W-:Y:S02]  /*126d0*/  FSEL R76, R9, -INF , P4 ;  /* 0xff800000094c7808 */ /* 0x008fe40002000000 */
[----:B--2---:R-:W-:Y:S01]  /*126e0*/  FMNMX.FTZ R72, R21, R68, !PT ;  /* 0x0000004415487209 */ /* 0x004fe20007810000 */
[----:B------:R-:W-:Y:S01]  /*126f0*/  FMUL.FTZ R68, R78, UR47 ;  /* 0x0000002f4e447c20 */ /* 0x000fe20008410000 */
[----:B------:R-:W-:Y:S02]  /*12700*/  ISETP.GT.AND P4, PT, R80, 0x11, PT ;  /* 0x000000115000780c */ /* 0x000fe40003f84270 */
[----:B------:R-:W-:Y:S01]  /*12710*/  FMNMX.FTZ R79, R76, R79, !PT ;  /* 0x0000004f4c4f7209 */ /* 0x000fe20007810000 */
[----:B------:R-:W2:Y:S01]  /*12720*/  MUFU.TANH R20, R20 ;  /* 0x0000001400147308 */ /* 0x000ea20000002400 */
[----:B------:R-:W3:Y:S01]  /*12730*/  SHFL.BFLY PT, R21, R72, 0x1, 0x1f ;  /* 0x0c201f0048157f89 */ /* 0x000ee200000e0000 */
[----:B0-----:R-:W-:-:S02]  /*12740*/  FSEL R14, R14, -INF , P3 ;  /* 0xff8000000e0e7808 */ /* 0x001fc40001800000 */
[----:B------:R-:W-:Y:S02]  /*12750*/  ISETP.GT.AND P3, PT, R80, 0x18, PT ;  /* 0x000000185000780c */ /* 0x000fe40003f64270 */
[----:B------:R-:W-:Y:S02]  /*12760*/  FMNMX.FTZ R79, R14, R79, !PT ;  /* 0x0000004f0e4f7209 */ /* 0x000fe40007810000 */
        /* <DEDUP_REMOVED lines=11> */
[----:B------:R-:W-:Y:S02]  /*12820*/  FMNMX.FTZ R6, R24, R81, !PT ;  /* 0x0000005118067209 */ /* 0x000fe40007810000 */
[----:B---3--:R-:W-:Y:S01]  /*12830*/  FMNMX.FTZ R21, R72, R21, !PT ;  /* 0x0000001548157209 */ /* 0x008fe20007810000 */
[----:B------:R-:W0:Y:S01]  /*12840*/  MUFU.TANH R27, R27 ;  /* 0x0000001b001b7308 */ /* 0x000e220000002400 */
[----:B-1----:R-:W-:Y:S01]  /*12850*/  FSEL R79, R25, -INF , P3 ;  /* 0xff800000194f7808 */ /* 0x002fe20001800000 */
[----:B------:R-:W-:Y:S01]  /*12860*/  FMUL.FTZ R72, R86, UR47 ;  /* 0x0000002f56487c20 */ /* 0x000fe20008410000 */
[----:B------:R-:W-:Y:S01]  /*12870*/  ISETP.GT.AND P3, PT, R80, 0x28, PT ;  /* 0x000000285000780c */ /* 0x000fe20003f64270 */
[----:B------:R-:W-:Y:S01]  /*12880*/  FMUL.FTZ R74, R21, UR48 ;  /* 0x00000030154a7c20 */ /* 0x000fe20008410000 */
        /* <DEDUP_REMOVED lines=10> */
[--C-:B------:R-:W-:Y:S01]  /*12930*/  FFMA.FTZ R172, R38, UR48, -R74.reuse ;  /* 0x0000003026ac7c23 */ /* 0x100fe2000801084a */
[----:B------:R-:W-:Y:S01]  /*12940*/  FMNMX.FTZ R27, R81, R6, !PT ;  /* 0x00000006511b7209 */ /* 0x000fe20007810000 */
[--C-:B------:R-:W-:Y:S01]  /*12950*/  FFMA.FTZ R41, R41, UR48, -R74.reuse ;  /* 0x0000003029297c23 */ /* 0x100fe2000801084a */
[--C-:B------:R-:W-:Y:S01]  /*12960*/  FFMA.FTZ R174, R36, UR48, -R74.reuse ;  /* 0x0000003024ae7c23 */ /* 0x100fe2000801084a */
[----:B------:R-:W0:Y:S01]  /*12970*/  MUFU.TANH R30, R30 ;  /* 0x0000001e001e7308 */ /* 0x000e220000002400 */
[----:B-1----:R-:W-:Y:S01]  /*12980*/  FSEL R28, R28, -INF , P4 ;  /* 0xff8000001c1c7808 */ /* 0x002fe20002000000 */
[--C-:B------:R-:W-:Y:S01]  /*12990*/  FFMA.FTZ R37, R37, UR48, -R74.reuse ;  /* 0x0000003025257c23 */ /* 0x100fe2000801084a */
[----:B------:R-:W-:Y:S01]  /*129a0*/  ISETP.GT.AND P4, PT, R80, 0x31, PT ;  /* 0x000000315000780c */ /* 0x000fe20003f84270 */
[--C-:B------:R-:W-:Y:S01]  /*129b0*/  FFMA.FTZ R168, R39, UR48, -R74.reuse ;  /* 0x0000003027a87c23 */ /* 0x100fe2000801084a */
[----:B------:R-:W-:Y:S01]  /*129c0*/  FMNMX.FTZ R6, R28, R27, !PT ;  /* 0x0000001b1c067209 */ /* 0x000fe20007810000 */
[--C-:B------:R-:W-:Y:S01]  /*129d0*/  FFMA.FTZ R39, R40, UR48, -R74.reuse ;  /* 0x0000003028277c23 */ /* 0x100fe2000801084a */
[--C-:B------:R-:W-:Y:S01]  /*129e0*/  FFMA.FTZ R164, R44, UR48, -R74.reuse ;  /* 0x000000302ca47c23 */ /* 0x100fe2000801084a */
[----:B------:R-:W1:Y:S01]  /*129f0*/  MUFU.TANH R31, R31 ;  /* 0x0000001f001f7308 */ /* 0x000e620000002400 */
[----:B--2---:R-:W-:Y:S01]  /*12a00*/  FSEL R29, R29, -INF , P3 ;  /* 0xff8000001d1d7808 */ /* 0x004fe20001800000 */
[--C-:B------:R-:W-:Y:S01]  /*12a10*/  FFMA.FTZ R180, R159, UR48, -R74.reuse ;  /* 0x000000309fb47c23 */ /* 0x100fe2000801084a */
[----:B------:R-:W-:Y:S01]  /*12a20*/  ISETP.GT.AND P3, PT, R80, 0x38, PT ;  /* 0x000000385000780c */ /* 0x000fe20003f64270 */
[--C-:B------:R-:W-:Y:S01]  /*12a30*/  FFMA.FTZ R170, R42, UR48, -R74.reuse ;  /* 0x000000302aaa7c23 */ /* 0x100fe2000801084a */
[----:B------:R-:W-:Y:S01]  /*12a40*/  FMNMX.FTZ R27, R29, R6, !PT ;  /* 0x000000061d1b7209 */ /* 0x000fe20007810000 */
[--C-:B------:R-:W-:Y:S01]  /*12a50*/  FFMA.FTZ R161, R161, UR48, -R74.reuse ;  /* 0x00000030a1a17c23 */ /* 0x100fe2000801084a */
[----:B------:R-:W-:Y:S01]  /*12a60*/  FSEL R44, R21, RZ, P2 ;  /* 0x000000ff152c7208 */ /* 0x000fe20001000000 */
[----:B------:R-:W2:Y:S01]  /*12a70*/  MUFU.TANH R32, R32 ;  /* 0x0000002000207308 */ /* 0x000ea20000002400 */
[----:B0-----:R-:W-:Y:S01]  /*12a80*/  FSEL R30, R30, -INF , P4 ;  /* 0xff8000001e1e7808 */ /* 0x001fe20002000000 */
[--C-:B------:R-:W-:Y:S01]  /*12a90*/  FFMA.FTZ R182, R163, UR48, -R74.reuse ;  /* 0x00000030a3b67c23 */ /* 0x100fe2000801084a */
[----:B------:R-:W-:Y:S01]  /*12aa0*/  ISETP.GT.AND P4, PT, R80, 0x39, PT ;  /* 0x000000395000780c */ /* 0x000fe20003f84270 */
[----:B------:R-:W-:Y:S01]  /*12ab0*/  FADD.FTZ R44, -R44, R11 ;  /* 0x0000000b2c2c7221 */ /* 0x000fe20000010100 */
[--C-:B------:R-:W-:Y:S01]  /*12ac0*/  FFMA.FTZ R157, R157, UR48, -R74.reuse ;  /* 0x000000309d9d7c23 */ /* 0x100fe2000801084a */
[--C-:B------:R-:W-:Y:S01]  /*12ad0*/  FFMA.FTZ R176, R155, UR48, -R74.reuse ;  /* 0x000000309bb07c23 */ /* 0x100fe2000801084a */
[--C-:B------:R-:W-:Y:S01]  /*12ae0*/  FFMA.FTZ R15, R153, UR48, -R74.reuse ;  /* 0x00000030990f7c23 */ /* 0x100fe2000801084a */
[----:B------:R-:W-:Y:S01]  /*12af0*/  MUFU.TANH R33, R33 ;  /* 0x0000002100217308 */ /* 0x000fe20000002400 */
[----:B-1----:R-:W-:Y:S01]  /*12b00*/  FSEL R38, R31, -INF , P3 ;  /* 0xff8000001f267808 */ /* 0x002fe20001800000 */
[----:B------:R-:W-:Y:S01]  /*12b10*/  FMUL.FTZ R11, R44, UR48 ;  /* 0x000000302c0b7c20 */ /* 0x000fe20008410000 */
[----:B------:R-:W-:Y:S01]  /*12b20*/  FMNMX.FTZ R31, R30, R27, !PT ;  /* 0x0000001b1e1f7209 */ /* 0x000fe20007810000 */
[--C-:B------:R-:W-:Y:S01]  /*12b30*/  FFMA.FTZ R178, R152, UR48, -R74.reuse ;  /* 0x0000003098b27c23 */ /* 0x100fe2000801084a */
[----:B------:R-:W-:Y:S01]  /*12b40*/  ISETP.GT.AND P3, PT, R80, 0x40, PT ;  /* 0x000000405000780c */ /* 0x000fe20003f64270 */
[--C-:B------:R-:W-:Y:S01]  /*12b50*/  FFMA.FTZ R166, R47, UR48, -R74.reuse ;  /* 0x000000302fa67c23 */ /* 0x100fe2000801084a */
[----:B------:R-:W-:Y:S01]  /*12b60*/  FMNMX.FTZ R31, R38, R31, !PT ;  /* 0x0000001f261f7209 */ /* 0x000fe20007810000 */
[----:B------:R-:W0:Y:S01]  /*12b70*/  MUFU.TANH R34, R34 ;  /* 0x0000002200227308 */ /* 0x000e220000002400 */
[----:B--2---:R-:W-:Y:S01]  /*12b80*/  FSEL R32, R32, -INF , P4 ;  /* 0xff80000020207808 */ /* 0x004fe20002000000 */
[--C-:B------:R-:W-:Y:S01]  /*12b90*/  FFMA.FTZ R160, R48, UR48, -R74.reuse ;  /* 0x0000003030a07c23 */ /* 0x100fe2000801084a */
[----:B------:R-:W-:Y:S01]  /*12ba0*/  ISETP.GT.AND P4, PT, R80, 0x41, PT ;  /* 0x000000415000780c */ /* 0x000fe20003f84270 */
[--C-:B------:R-:W-:Y:S01]  /*12bb0*/  FFMA.FTZ R47, R49, UR48, -R74.reuse ;  /* 0x00000030312f7c23 */ /* 0x100fe2000801084a */
[----:B------:R-:W-:Y:S01]  /*12bc0*/  FMNMX.FTZ R6, R32, R31, !PT ;  /* 0x0000001f20067209 */ /* 0x000fe20007810000 */
[--C-:B------:R-:W-:Y:S01]  /*12bd0*/  FFMA.FTZ R162, R50, UR48, -R74.reuse ;  /* 0x0000003032a27c23 */ /* 0x100fe2000801084a */
[--C-:B------:R-:W-:Y:S01]  /*12be0*/  FFMA.FTZ R156, R53, UR48, -R74.reuse ;  /* 0x00000030359c7c23 */ /* 0x100fe2000801084a */
[----:B------:R-:W1:Y:S01]  /*12bf0*/  MUFU.TANH R60, R60 ;  /* 0x0000003c003c7308 */ /* 0x000e620000002400 */
[--C-:B------:R-:W-:Y:S01]  /*12c00*/  FFMA.FTZ R158, R54, UR48, -R74.reuse ;  /* 0x00000030369e7c23 */ /* 0x100fe2000801084a */
[--C-:B------:R-:W-:Y:S01]  /*12c10*/  FFMA.FTZ R152, R56, UR48, -R74.reuse ;  /* 0x0000003038987c23 */ /* 0x100fe2000801084a */
[--C-:B------:R-:W-:Y:S01]  /*12c20*/  FFMA.FTZ R57, R57, UR48, -R74.reuse ;  /* 0x0000003039397c23 */ /* 0x100fe2000801084a */
[----:B------:R-:W-:Y:S01]  /*12c30*/  FFMA.FTZ R154, R58, UR48, -R74 ;  /* 0x000000303a9a7c23 */ /* 0x000fe2000801084a */
[----:B------:R-:W-:-:S02]  /*12c40*/  IMAD.U32 R53, RZ, RZ, UR38 ;  /* 0x00000026ff357e24 */ /* 0x000fc4000f8e00ff */
[----:B------:R-:W-:Y:S01]  /*12c50*/  FFMA.FTZ R49, R59, UR48, -R74 ;  /* 0x000000303b317c23 */ /* 0x000fe2000801084a */
[----:B------:R-:W2:Y:S01]  /*12c60*/  MUFU.TANH R61, R61 ;  /* 0x0000003d003d7308 */ /* 0x000ea20000002400 */
[----:B0-----:R-:W-:Y:S02]  /*12c70*/  FSEL R34, R34, -INF , P4 ;  /* 0xff80000022227808 */ /* 0x001fe40002000000 */
[----:B------:R-:W-:-:S05]  /*12c80*/  ISETP.GT.AND P4, PT, R80, 0x49, PT ;  /* 0x000000495000780c */ /* 0x000fca0003f84270 */
[----:B------:R0:W-:Y:S08]  /*12c90*/  MUFU.EX2 R25, R41 ;  /* 0x0000002900197308 */ /* 0x0001f00000000800 */
[----:B------:R-:W3:Y:S01]  /*12ca0*/  MUFU.TANH R62, R62 ;  /* 0x0000003e003e7308 */ /* 0x000ee20000002400 */
[----:B0-----:R-:W-:Y:S01]  /*12cb0*/  FFMA.FTZ R41, R35, UR48, -R74 ;  /* 0x0000003023297c23 */ /* 0x001fe2000801084a */
[----:B------:R-:W-:-:S02]  /*12cc0*/  FSEL R35, R33, -INF , P3 ;  /* 0xff80000021237808 */ /* 0x000fc40001800000 */
[----:B------:R-:W-:Y:S02]  /*12cd0*/  ISETP.GT.AND P3, PT, R80, 0x48, PT ;  /* 0x000000485000780c */ /* 0x000fe40003f64270 */
[----:B------:R-:W-:Y:S02]  /*12ce0*/  FMNMX.FTZ R31, R35, R6, !PT ;  /* 0x00000006231f7209 */ /* 0x000fe40007810000 */
[----:B------:R-:W0:Y:S01]  /*12cf0*/  MUFU.TANH R63, R63 ;  /* 0x0000003f003f7308 */ /* 0x000e220000002400 */
[----:B-1----:R-:W-:Y:S02]  /*12d00*/  FSEL R60, R60, -INF , P3 ;  /* 0xff8000003c3c7808 */ /* 0x002fe40001800000 */
[----:B------:R-:W-:Y:S02]  /*12d10*/  FMNMX.FTZ R33, R34, R31, !PT ;  /* 0x0000001f22217209 */ /* 0x000fe40007810000 */
[----:B------:R-:W-:Y:S02]  /*12d20*/  ISETP.GT.AND P3, PT, R80, 0x50, PT ;  /* 0x000000505000780c */ /* 0x000fe40003f64270 */
[----:B--2---:R-:W-:Y:S01]  /*12d30*/  FSEL R61, R61, -INF , P4 ;  /* 0xff8000003d3d7808 */ /* 0x004fe20002000000 */
[----:B------:R-:W1:Y:S01]  /*12d40*/  MUFU.TANH R64, R64 ;  /* 0x0000004000407308 */ /* 0x000e620000002400 */
[----:B------:R-:W-:-:S02]  /*12d50*/  FMNMX.FTZ R6, R60, R33, !PT ;  /* 0x000000213c067209 */ /* 0x000fc40007810000 */
[----:B------:R-:W-:Y:S02]  /*12d60*/  ISETP.GT.AND P4, PT, R80, 0x51, PT ;  /* 0x000000515000780c */ /* 0x000fe40003f84270 */
[----:B---3--:R-:W-:Y:S02]  /*12d70*/  FSEL R62, R62, -INF , P3 ;  /* 0xff8000003e3e7808 */ /* 0x008fe40001800000 */
[----:B------:R-:W-:Y:S01]  /*12d80*/  FMNMX.FTZ R33, R61, R6, !PT ;  /* 0x000000063d217209 */ /* 0x000fe20007810000 */
[----:B------:R-:W2:Y:S01]  /*12d90*/  MUFU.TANH R65, R65 ;  /* 0x0000004100417308 */ /* 0x000ea20000002400 */
[----:B------:R-:W-:Y:S02]  /*12da0*/  ISETP.GT.AND P3, PT, R80, 0x58, PT ;  /* 0x000000585000780c */ /* 0x000fe40003f64270 */
[----:B0-----:R-:W-:Y:S01]  /*12db0*/  FSEL R36, R63, -INF , P4 ;  /* 0xff8000003f247808 */ /* 0x001fe20002000000 */
[----:B------:R-:W-:Y:S01]  /*12dc0*/  FFMA.FTZ R63, R46, UR48, -R74 ;  /* 0x000000302e3f7c23 */ /* 0x000fe2000801084a */
[----:B------:R-:W-:-:S02]  /*12dd0*/  FMNMX.FTZ R33, R62, R33, !PT ;  /* 0x000000213e217209 */ /* 0x000fc40007810000 */
[----:B------:R-:W-:Y:S01]  /*12de0*/  ISETP.GT.AND P4, PT, R80, 0x59, PT ;  /* 0x000000595000780c */ /* 0x000fe20003f84270 */
[----:B------:R-:W0:Y:S01]  /*12df0*/  MUFU.TANH R66, R66 ;  /* 0x0000004200427308 */ /* 0x000e220000002400 */
[----:B-1----:R-:W-:Y:S02]  /*12e00*/  FSEL R64, R64, -INF , P3 ;  /* 0xff80000040407808 */ /* 0x002fe40001800000 */
[----:B------:R-:W-:-:S05]  /*12e10*/  ISETP.GT.AND P3, PT, R80, 0x60, PT ;  /* 0x000000605000780c */ /* 0x000fca0003f64270 */
[----:B------:R-:W1:Y:S01]  /*12e20*/  MUFU.TANH R67, R67 ;  /* 0x0000004300437308 */ /* 0x000e620000002400 */
[----:B--2---:R-:W-:Y:S01]  /*12e30*/  FSEL R40, R65, -INF , P4 ;  /* 0xff80000041287808 */ /* 0x004fe20002000000 */
[--C-:B------:R-:W-:Y:S01]  /*12e40*/  FFMA.FTZ R65, R45, UR48, -R74.reuse ;  /* 0x000000302d417c23 */ /* 0x100fe2000801084a */
[----:B------:R-:W-:Y:S01]  /*12e50*/  ISETP.GT.AND P4, PT, R80, 0x61, PT ;  /* 0x000000615000780c */ /* 0x000fe20003f84270 */
[----:B------:R-:W-:-:S04]  /*12e60*/  FFMA.FTZ R45, R51, UR48, -R74 ;  /* 0x00000030332d7c23 */ /* 0x000fc8000801084a */
[----:B------:R-:W2:Y:S01]  /*12e70*/  MUFU.TANH R68, R68 ;  /* 0x0000004400447308 */ /* 0x000ea20000002400 */
[----:B0-----:R-:W-:Y:S02]  /*12e80*/  FSEL R66, R66, -INF , P3 ;  /* 0xff80000042427808 */ /* 0x001fe40001800000 */
[----:B------:R-:W-:-:S05]  /*12e90*/  ISETP.GT.AND P3, PT, R80, 0x68, PT ;  /* 0x000000685000780c */ /* 0x000fca0003f64270 */
[----:B------:R0:W-:Y:S01]  /*12ea0*/  MUFU.EX2 R31, R37 ;  /* 0x00000025001f7308 */ /* 0x0001e20000000800 */
[----:B-1----:R-:W-:Y:S02]  /*12eb0*/  FSEL R67, R67, -INF , P4 ;  /* 0xff80000043437808 */ /* 0x002fe40002000000 */
[----:B------:R-:W-:-:S05]  /*12ec0*/  ISETP.GT.AND P4, PT, R80, 0x69, PT ;  /* 0x000000695000780c */ /* 0x000fca0003f84270 */
[----:B------:R-:W1:Y:S01]  /*12ed0*/  MUFU.TANH R69, R69 ;  /* 0x0000004500457308 */ /* 0x000e620000002400 */
[----:B0-----:R-:W-:Y:S02]  /*12ee0*/  FMNMX.FTZ R37, R36, R33, !PT ;  /* 0x0000002124257209 */ /* 0x001fe40007810000 */
[----:B--2---:R-:W-:Y:S02]  /*12ef0*/  FSEL R68, R68, -INF , P3 ;  /* 0xff80000044447808 */ /* 0x004fe40001800000 */
[----:B------:R-:W-:Y:S02]  /*12f00*/  FMNMX.FTZ R37, R64, R37, !PT ;  /* 0x0000002540257209 */ /* 0x000fe40007810000 */
[----:B------:R-:W-:Y:S01]  /*12f10*/  ISETP.GT.AND P3, PT, R80, 0x70, PT ;  /* 0x000000705000780c */ /* 0x000fe20003f64270 */
[----:B------:R-:W0:Y:S01]  /*12f20*/  MUFU.TANH R70, R70 ;  /* 0x0000004600467308 */ /* 0x000e220000002400 */
[----:B------:R-:W-:-:S04]  /*12f30*/  FMNMX.FTZ R37, R40, R37, !PT ;  /* 0x0000002528257209 */ /* 0x000fc80007810000 */
[----:B------:R-:W-:Y:S01]  /*12f40*/  FMNMX.FTZ R6, R66, R37, !PT ;  /* 0x0000002542067209 */ /* 0x000fe20007810000 */
[--C-:B------:R-:W-:Y:S01]  /*12f50*/  FFMA.FTZ R37, R43, UR48, -R74.reuse ;  /* 0x000000302b257c23 */ /* 0x100fe2000801084a */
[----:B------:R-:W-:Y:S01]  /*12f60*/  FFMA.FTZ R43, R52, UR48, -R74 ;  /* 0x00000030342b7c23 */ /* 0x000fe2000801084a */
[----:B------:R-:W2:Y:S01]  /*12f70*/  MUFU.TANH R71, R71 ;  /* 0x0000004700477308 */ /* 0x000ea20000002400 */
[----:B-1----:R-:W-:Y:S02]  /*12f80*/  FSEL R69, R69, -INF , P4 ;  /* 0xff80000045457808 */ /* 0x002fe40002000000 */
[----:B------:R-:W-:-:S05]  /*12f90*/  ISETP.GT.AND P4, PT, R80, 0x71, PT ;  /* 0x000000715000780c */ /* 0x000fca0003f84270 */
[----:B------:R-:W1:Y:S01]  /*12fa0*/  MUFU.TANH R72, R72 ;  /* 0x0000004800487308 */ /* 0x000e620000002400 */
[----:B0-----:R-:W-:Y:S02]  /*12fb0*/  FSEL R70, R70, -INF , P3 ;  /* 0xff80000046467808 */ /* 0x001fe40001800000 */
[----:B------:R-:W-:-:S05]  /*12fc0*/  ISETP.GT.AND P3, PT, R80, 0x78, PT ;  /* 0x000000785000780c */ /* 0x000fca0003f64270 */
[----:B------:R0:W-:Y:S01]  /*12fd0*/  MUFU.EX2 R33, R39 ;  /* 0x0000002700217308 */ /* 0x0001e20000000800 */
[----:B--2---:R-:W-:Y:S02]  /*12fe0*/  FSEL R71, R71, -INF , P4 ;  /* 0xff80000047477808 */ /* 0x004fe40002000000 */
[----:B------:R-:W-:-:S05]  /*12ff0*/  ISETP.GT.AND P4, PT, R80, 0x79, PT ;  /* 0x000000795000780c */ /* 0x000fca0003f84270 */
[----:B------:R-:W2:Y:S01]  /*13000*/  MUFU.TANH R73, R73 ;  /* 0x0000004900497308 */ /* 0x000ea20000002400 */
[----:B0-----:R-:W-:Y:S02]  /*13010*/  FMNMX.FTZ R39, R67, R6, !PT ;  /* 0x0000000643277209 */ /* 0x001fe40007810000 */
[----:B-1----:R-:W-:Y:S02]  /*13020*/  FSEL R72, R72, -INF , P3 ;  /* 0xff80000048487808 */ /* 0x002fe40001800000 */
[----:B------:R-:W-:-:S03]  /*13030*/  FMNMX.FTZ R6, R68, R39, !PT ;  /* 0x0000002744067209 */ /* 0x000fc60007810000 */
[----:B------:R-:W-:Y:S01]  /*13040*/  MUFU.EX2 R180, R180 ;  /* 0x000000b400b47308 */ /* 0x000fe20000000800 */
[----:B------:R-:W-:-:S04]  /*13050*/  FMNMX.FTZ R39, R69, R6, !PT ;  /* 0x0000000645277209 */ /* 0x000fc80007810000 */
[----:B------:R-:W-:-:S03]  /*13060*/  FMNMX.FTZ R6, R70, R39, !PT ;  /* 0x0000002746067209 */ /* 0x000fc60007810000 */
[----:B------:R-:W0:Y:S01]  /*13070*/  MUFU.EX2 R11, R11 ;  /* 0x0000000b000b7308 */ /* 0x000e220000000800 */
[----:B------:R-:W-:Y:S02]  /*13080*/  FMNMX.FTZ R39, R71, R6, !PT ;  /* 0x0000000647277209 */ /* 0x000fe40007810000 */
[----:B--2---:R-:W-:Y:S02]  /*13090*/  FSEL R73, R73, -INF , P4 ;  /* 0xff80000049497808 */ /* 0x004fe40002000000 */
[----:B------:R-:W-:-:S03]  /*130a0*/  FMNMX.FTZ R6, R72, R39, !PT ;  /* 0x0000002748067209 */ /* 0x000fc60007810000 */
[----:B------:R-:W1:Y:S01]  /*130b0*/  MUFU.EX2 R75, R161 ;  /* 0x000000a1004b7308 */ /* 0x000e620000000800 */
[----:B------:R-:W-:-:S05]  /*130c0*/  FMNMX.FTZ R6, R73, R6, !PT ;  /* 0x0000000649067209 */ /* 0x000fca0007810000 */
[----:B------:R-:W2:Y:S02]  /*130d0*/  SHFL.BFLY PT, R39, R6, 0x2, 0x1f ;  /* 0x0c401f0006277f89 */ /* 0x000ea400000e0000 */
[----:B------:R-:W3:Y:S08]  /*130e0*/  MUFU.EX2 R182, R182 ;  /* 0x000000b600b67308 */ /* 0x000ef00000000800 */
[----:B------:R-:W4:Y:S08]  /*130f0*/  MUFU.EX2 R9, R157 ;  /* 0x0000009d00097308 */ /* 0x000f300000000800 */
[----:B------:R-:W5:Y:S01]  /*13100*/  MUFU.EX2 R176, R176 ;  /* 0x000000b000b07308 */ /* 0x000f620000000800 */
[----:B--2---:R-:W-:-:S07]  /*13110*/  FMNMX.FTZ R39, R6, R39, !PT ;  /* 0x0000002706277209 */ /* 0x004fce0007810000 */
[----:B------:R-:W2:Y:S01]  /*13120*/  MUFU.EX2 R15, R15 ;  /* 0x0000000f000f7308 */ /* 0x000ea20000000800 */
[----:B------:R-:W0:Y:S07]  /*13130*/  SHFL.BFLY PT, R6, R39, 0x1, 0x1f ;  /* 0x0c201f0027067f89 */ /* 0x000e2e00000e0000 */
[----:B------:R-:W2:Y:S08]  /*13140*/  MUFU.EX2 R178, R178 ;  /* 0x000000b200b27308 */ /* 0x000eb00000000800 */
[----:B------:R-:W-:Y:S08]  /*13150*/  MUFU.EX2 R172, R172 ;  /* 0x000000ac00ac7308 */ /* 0x000ff00000000800 */
[----:B------:R1:W-:Y:S01]  /*13160*/  MUFU.EX2 R27, R41 ;  /* 0x00000029001b7308 */ /* 0x0003e20000000800 */
[----:B0-----:R-:W-:-:S04]  /*13170*/  FMNMX.FTZ R6, R39, R6, !PT ;  /* 0x0000000627067209 */ /* 0x001fc80007810000 */
[C---:B------:R-:W-:Y:S01]  /*13180*/  FSETP.NEU.FTZ.AND P3, PT, R6.reuse, -INF , PT ;  /* 0xff8000000600780b */ /* 0x040fe20003f7d000 */
[----:B------:R-:W-:Y:S02]  /*13190*/  FMUL.FTZ R51, R6, UR48 ;  /* 0x0000003006337c20 */ /* 0x000fe40008410000 */
[----:B------:R-:W-:Y:S01]  /*131a0*/  MUFU.EX2 R174, R174 ;  /* 0x000000ae00ae7308 */ /* 0x000fe20000000800 */
[----:B-1----:R-:W-:Y:S02]  /*131b0*/  FFMA.FTZ R41, R55, UR48, -R74 ;  /* 0x0000003037297c23 */ /* 0x002fe4000801084a */
[----:B------:R-:W-:-:S05]  /*131c0*/  FSEL R51, R51, RZ, P3 ;  /* 0x000000ff33337208 */ /* 0x000fca0001800000 */
[----:B------:R-:W-:Y:S01]  /*131d0*/  MUFU.EX2 R168, R168 ;  /* 0x000000a800a87308 */ /* 0x000fe20000000800 */
        /* <DEDUP_REMOVED lines=11> */
[----:B------:R-:W-:Y:S01]  /*13290*/  FFMA.FTZ R32, R11, R3, R180 ;  /* 0x000000030b207223 */ /* 0x000fe200000100b4 */
[--C-:B------:R-:W-:Y:S01]  /*132a0*/  FFMA.FTZ R179, R20, UR48, -R51.reuse ;  /* 0x0000003014b37c23 */ /* 0x100fe20008010833 */
[--C-:B------:R-:W-:Y:S01]  /*132b0*/  FFMA.FTZ R20, R24, UR48, -R51.reuse ;  /* 0x0000003018147c23 */ /* 0x100fe20008010833 */
[--C-:B------:R-:W-:Y:S01]  /*132c0*/  FFMA.FTZ R24, R26, UR48, -R51.reuse ;  /* 0x000000301a187c23 */ /* 0x100fe20008010833 */
[----:B------:R-:W-:Y:S01]  /*132d0*/  MUFU.EX2 R42, R42 ;  /* 0x0000002a002a7308 */ /* 0x000fe20000000800 */
[----:B------:R-:W-:Y:S01]  /*132e0*/  FADD.FTZ R3, R75, R32 ;  /* 0x000000204b037221 */ /* 0x000fe20000010000 */
[--C-:B------:R-:W-:Y:S01]  /*132f0*/  FFMA.FTZ R26, R28, UR48, -R51.reuse ;  /* 0x000000301c1a7c23 */ /* 0x100fe20008010833 */
[--C-:B------:R-:W-:Y:S01]  /*13300*/  FFMA.FTZ R28, R30, UR48, -R51.reuse ;  /* 0x000000301e1c7c23 */ /* 0x100fe20008010833 */
[----:B------:R-:W-:Y:S01]  /*13310*/  FFMA.FTZ R30, R34, UR48, -R51 ;  /* 0x00000030221e7c23 */ /* 0x000fe20008010833 */
[----:B---3--:R-:W-:Y:S01]  /*13320*/  FADD.FTZ R34, R182, R3 ;  /* 0x00000003b6227221 */ /* 0x008fe20000010000 */
[--C-:B------:R-:W-:Y:S01]  /*13330*/  FFMA.FTZ R173, R79, UR48, -R51.reuse ;  /* 0x000000304fad7c23 */ /* 0x100fe20008010833 */
[--C-:B------:R-:W-:Y:S01]  /*13340*/  FFMA.FTZ R169, R29, UR48, -R51.reuse ;  /* 0x000000301da97c23 */ /* 0x100fe20008010833 */
[----:B------:R-:W0:Y:S01]  /*13350*/  MUFU.EX2 R7, R7 ;  /* 0x0000000700077308 */ /* 0x000e220000000800 */
[----:B----4-:R-:W-:Y:S01]  /*13360*/  FADD.FTZ R29, R9, R34 ;  /* 0x00000022091d7221 */ /* 0x010fe20000010000 */
[--C-:B------:R-:W-:Y:S01]  /*13370*/  FFMA.FTZ R175, R81, UR48, -R51.reuse ;  /* 0x0000003051af7c23 */ /* 0x100fe20008010833 */
[--C-:B------:R-:W-:Y:S01]  /*13380*/  FFMA.FTZ R171, R38, UR48, -R51.reuse ;  /* 0x0000003026ab7c23 */ /* 0x100fe20008010833 */
[----:B------:R-:W-:Y:S01]  /*13390*/  FFMA.FTZ R165, R35, UR48, -R51 ;  /* 0x0000003023a57c23 */ /* 0x000fe20008010833 */
[----:B-----5:R-:W-:Y:S01]  /*133a0*/  FADD.FTZ R34, R176, R29 ;  /* 0x0000001db0227221 */ /* 0x020fe20000010000 */
[--C-:B------:R-:W-:Y:S01]  /*133b0*/  FFMA.FTZ R167, R60, UR48, -R51.reuse ;  /* 0x000000303ca77c23 */ /* 0x100fe20008010833 */
[--C-:B------:R-:W-:Y:S01]  /*133c0*/  FFMA.FTZ R32, R61, UR48, -R51.reuse ;  /* 0x000000303d207c23 */ /* 0x100fe20008010833 */
[----:B------:R-:W1:Y:S01]  /*133d0*/  MUFU.EX2 R183, R183 ;  /* 0x000000b700b77308 */ /* 0x000e620000000800 */
[----:B--2---:R-:W-:Y:S01]  /*133e0*/  FADD.FTZ R29, R15, R34 ;  /* 0x000000220f1d7221 */ /* 0x004fe20000010000 */
[--C-:B------:R-:W-:Y:S01]  /*133f0*/  FFMA.FTZ R34, R36, UR48, -R51.reuse ;  /* 0x0000003024227c23 */ /* 0x100fe20008010833 */
[--C-:B------:R-:W-:Y:S01]  /*13400*/  FFMA.FTZ R161, R62, UR48, -R51.reuse ;  /* 0x000000303ea17c23 */ /* 0x100fe20008010833 */
[----:B------:R-:W-:Y:S01]  /*13410*/  FFMA.FTZ R163, R64, UR48, -R51 ;  /* 0x0000003040a37c23 */ /* 0x000fe20008010833 */
[----:B------:R-:W-:Y:S01]  /*13420*/  FADD.FTZ R36, R178, R29 ;  /* 0x0000001db2247221 */ /* 0x000fe20000010000 */
[--C-:B------:R-:W-:Y:S01]  /*13430*/  FFMA.FTZ R157, R66, UR48, -R51.reuse ;  /* 0x00000030429d7c23 */ /* 0x100fe20008010833 */
[--C-:B------:R-:W-:Y:S01]  /*13440*/  FFMA.FTZ R159, R68, UR48, -R51.reuse ;  /* 0x00000030449f7c23 */ /* 0x100fe20008010833 */
[----:B------:R-:W2:Y:S01]  /*13450*/  MUFU.EX2 R8, R8 ;  /* 0x0000000800087308 */ /* 0x000ea20000000800 */
[----:B0-----:R-:W-:Y:S01]  /*13460*/  FFMA.FTZ R0, R7, R0, R42 ;  /* 0x0000000007007223 */ /* 0x001fe2000001002a */
[----:B------:R-:W-:Y:S01]  /*13470*/  FADD.FTZ R29, R25, R36 ;  /* 0x00000024191d7221 */ /* 0x000fe20000010000 */
[----:B------:R-:W-:Y:S01]  /*13480*/  FFMA.FTZ R153, R70, UR48, -R51 ;  /* 0x0000003046997c23 */ /* 0x000fe20008010833 */
[----:B------:R-:W-:-:S02]  /*13490*/  IMAD R35, R186, 0x8, R18 ;  /* 0x00000008ba237824 */ /* 0x000fc400078e0212 */
[----:B------:R-:W-:Y:S01]  /*134a0*/  FADD.FTZ R0, R181, R0 ;  /* 0x00000000b5007221 */ /* 0x000fe20000010000 */
[----:B------:R-:W-:Y:S01]  /*134b0*/  FADD.FTZ R36, R172, R29 ;  /* 0x0000001dac247221 */ /* 0x000fe20000010000 */
[--C-:B------:R-:W-:Y:S01]  /*134c0*/  FFMA.FTZ R155, R72, UR48, -R51.reuse ;  /* 0x00000030489b7c23 */ /* 0x100fe20008010833 */
        /* <DEDUP_REMOVED lines=12> */
[----:B------:R-:W-:-:S05]  /*13590*/  FFMA.FTZ R38, R67, UR48, -R51 ;  /* 0x0000003043267c23 */ /* 0x000fca0008010833 */
        /* <DEDUP_REMOVED lines=64> */
[----:B------:R-:W-:-:S04]  /*139a0*/  IADD3 R0, R35, 0x28840, RZ ;  /* 0x0002884023007810 */ /* 0x000fc80007ffe0ff */
[----:B------:R-:W-:Y:S02]  /*139b0*/  PRMT R0, R53, 0x654, R0 ;  /* 0x0000065435007816 */ /* 0x000fe40000000000 */
[----:B------:R-:W1:Y:S01]  /*139c0*/  MUFU.EX2 R158, R158 ;  /* 0x0000009e009e7308 */ /* 0x000e620000000800 */
[----:B--2---:R-:W-:Y:S01]  /*139d0*/  FADD.FTZ R29, R43, R46 ;  /* 0x0000002e2b1d7221 */ /* 0x004fe20000010000 */
[----:B------:R-:W-:Y:S01]  /*139e0*/  FFMA.FTZ R46, R73, UR48, -R51 ;  /* 0x00000030492e7c23 */ /* 0x000fe20008010833 */
[----:B------:R2:W-:Y:S05]  /*139f0*/  SYNCS.ARRIVE.TRANS64.RED.A1T0 RZ, [R0+URZ], RZ ;  /* 0x000000ff00ff79a7 */ /* 0x0005ea000810043f */
[----:B------:R-:W3:Y:S01]  /*13a00*/  MUFU.EX2 R159, R159 ;  /* 0x0000009f009f7308 */ /* 0x000ee20000000800 */
[----:B0-----:R-:W-:-:S07]  /*13a10*/  FADD.FTZ R48, R38, R3 ;  /* 0x0000000326307221 */ /* 0x001fce0000010000 */
[----:B------:R-:W0:Y:S01]  /*13a20*/  MUFU.EX2 R41, R41 ;  /* 0x0000002900297308 */ /* 0x000e220000000800 */
[----:B-1----:R-:W-:-:S07]  /*13a30*/  FADD.FTZ R50, R158, R29 ;  /* 0x0000001d9e327221 */ /* 0x002fce0000010000 */
[----:B------:R-:W2:Y:S01]  /*13a40*/  MUFU.EX2 R40, R40 ;  /* 0x0000002800287308 */ /* 0x000ea20000000800 */
[----:B---3--:R-:W-:-:S07]  /*13a50*/  FADD.FTZ R3, R159, R48 ;  /* 0x000000309f037221 */ /* 0x008fce0000010000 */
        /* <DEDUP_REMOVED lines=20> */
.L_x_9570:
        /* <DEDUP_REMOVED lines=100> */
[-C--:B------:R-:W-:Y:S01]  /*141e0*/  FMUL.FTZ R150, R150, R7.reuse ;  /* 0x0000000796967220 */ /* 0x080fe20000410000 */
[----:B------:R-:W-:Y:S01]  /*141f0*/  FMUL.FTZ R151, R151, R7 ;  /* 0x0000000797977220 */ /* 0x000fe20000410000 */
[----:B------:R-:W-:-:S02]  /*14200*/  VIADD R12, R12, 0xffffffff ;  /* 0xffffffff0c0c7836 */ /* 0x000fc40000000000 */
[----:B------:R-:W-:Y:S02]  /*14210*/  IMAD.MOV.U32 R10, RZ, RZ, R6 ;  /* 0x000000ffff0a7224 */ /* 0x000fe400078e0006 */
[----:B------:R-:W-:Y:S02]  /*14220*/  IMAD.MOV.U32 R11, RZ, RZ, R21 ;  /* 0x000000ffff0b7224 */ /* 0x000fe400078e0015 */
[----:B------:R-:W-:Y:S02]  /*14230*/  IMAD.MOV.U32 R14, RZ, RZ, R188 ;  /* 0x000000ffff0e7224 */ /* 0x000fe400078e00bc */
[----:B0-----:R-:W-:Y:S01]  /*14240*/  IMAD.MOV.U32 R13, RZ, RZ, R186 ;  /* 0x000000ffff0d7224 */ /* 0x001fe200078e00ba */
[----:B------:R-:W-:Y:S06]  /*14250*/  @P2 BRA `(.L_x_9571) ;  /* 0xffffffcc00182947 */ /* 0x000fec000383ffff */
.L_x_9559:
[----:B------:R-:W-:-:S13]  /*14260*/  ISETP.GE.AND P1, PT, R12, RZ, PT ;  /* 0x000000ff0c00720c */ /* 0x000fda0003f26270 */
[----:B------:R-:W-:Y:S05]  /*14270*/  @!P1 BRA `(.L_x_9572) ;  /* 0x00000028009c9947 */ /* 0x000fea0003800000 */
[----:B------:R-:W-:Y:S01]  /*14280*/  IMAD.MOV.U32 R5, RZ, RZ, R6 ;  /* 0x000000ffff057224 */ /* 0x000fe200078e0006 */
[----:B------:R-:W-:Y:S01]  /*14290*/  MOV R13, R188 ;  /* 0x000000bc000d7202 */ /* 0x000fe20000000f00 */
[----:B------:R-:W-:Y:S02]  /*142a0*/  IMAD.MOV.U32 R10, RZ, RZ, R21 ;  /* 0x000000ffff0a7224 */ /* 0x000fe400078e0015 */
[----:B------:R-:W-:-:S07]  /*142b0*/  IMAD.MOV.U32 R11, RZ, RZ, R186 ;  /* 0x000000ffff0b7224 */ /* 0x000fce00078e00ba */
.L_x_9584:
        /* <DEDUP_REMOVED lines=10> */
.L_x_9574:
[----:B------:R-:W-:Y:S01]  /*14360*/  IMAD R6, R186, 0x8, R18 ;  /* 0x00000008ba067824 */ /* 0x000fe200078e0212 */
[----:B------:R-:W-:-:S04]  /*14370*/  SHF.L.U32 R7, R188, 0x1f, RZ ;  /* 0x0000001fbc077819 */ /* 0x000fc800000006ff */
[----:B------:R0:W1:Y:S01]  /*14380*/  SYNCS.PHASECHK.TRANS64.TRYWAIT P1, [R6+URZ+0x28830], R7 ;  /* 0x02883007060075a7 */ /* 0x000062000802017f */
[----:B------:R-:W-:Y:S05]  /*14390*/  @!P0 BRA `(.L_x_9575) ;  /* 0x0000000000048947 */ /* 0x000fea0003800000 */
[----:B------:R-:W-:Y:S01]  /*143a0*/  BPT.TRAP 0x1 ;  /* 0x000000040000795c */ /* 0x000fe20000300000 */
.L_x_9575:
[----:B------:R-:W-:Y:S04]  /*143b0*/  BSSY B0, `(.L_x_9573) ;  /* 0x0000004000007945 */ /* 0x000fe80003800000 */
[----:B-1----:R-:W-:Y:S05]  /*143c0*/  @P1 BRA `(.L_x_9576) ;  /* 0x0000000000081947 */ /* 0x002fea0003800000 */
[----:B------:R-:W1:Y:S02]  /*143d0*/  SYNCS.PHASECHK.TRANS64.TRYWAIT P1, [R6+URZ+0x28830], R7 ;  /* 0x02883007060075a7 */ /* 0x000e64000802017f */
[----:B-1----:R-:W-:Y:S05]  /*143e0*/  @!P1 BRA `(.L_x_9577) ;  /* 0x000000e400449947 */ /* 0x002fea0003800000 */
.L_x_9576:
[----:B------:R-:W-:Y:S05]  /*143f0*/  BSYNC B0 ;  /* 0x0000000000007941 */ /* 0x000fea0003800000 */
.L_x_9573:
        /* <DEDUP_REMOVED lines=25> */
[----:B0-----:R-:W-:Y:S01]  /*14590*/  IMAD.MOV.U32 R7, RZ, RZ, 0x40000040 ;  /* 0x40000040ff077424 */ /* 0x001fe200078e00ff */
[----:B------:R-:W-:-:S04]  /*145a0*/  IADD3 R8, R6, 0x6, RZ ;  /* 0x0000000606087810 */ /* 0x000fc80007ffe0ff */
        /* <DEDUP_REMOVED lines=37> */
.L_x_9579:
[----:B------:R-:W-:Y:S01]  /*14800*/  SHF.L.U32 R6, R13, 0x1f, RZ ;  /* 0x0000001f0d067819 */ /* 0x000fe200000006ff */
[----:B------:R-:W-:-:S04]  /*14810*/  IMAD R7, R11, 0x8, R18 ;  /* 0x000000080b077824 */ /* 0x000fc800078e0212 */
[----:B------:R0:W1:Y:S01]  /*14820*/  SYNCS.PHASECHK.TRANS64.TRYWAIT P1, [R7+URZ+0x28850], R6 ;  /* 0x02885006070075a7 */ /* 0x000062000802017f */
[----:B------:R-:W-:Y:S05]  /*14830*/  @!P0 BRA `(.L_x_9580) ;  /* 0x0000000000048947 */ /* 0x000fea0003800000 */
[----:B------:R-:W-:Y:S01]  /*14840*/  BPT.TRAP 0x1 ;  /* 0x000000040000795c */ /* 0x000fe20000300000 */
.L_x_9580:
[----:B-1----:R-:W-:Y:S05]  /*14850*/  @P1 BRA `(.L_x_9578) ;  /* 0x0000000000081947 */ /* 0x002fea0003800000 */
[----:B------:R-:W1:Y:S02]  /*14860*/  SYNCS.PHASECHK.TRANS64.TRYWAIT P1, [R7+URZ+0x28850], R6 ;  /* 0x02885006070075a7 */ /* 0x000e64000802017f */
[----:B-1----:R-:W-:Y:S05]  /*14870*/  @!P1 BRA `(.L_x_9581) ;  /* 0x000000e000349947 */ /* 0x002fea0003800000 */
.L_x_9578:
[----:B01----:R-:W-:Y:S01]  /*14880*/  IADD3 R6, R18, 0x400, RZ ;  /* 0x0000040012067810 */ /* 0x003fe20007ffe0ff */
[----:B------:R-:W-:Y:S01]  /*14890*/  IMAD.MOV.U32 R7, RZ, RZ, 0x40000040 ;  /* 0x40000040ff077424 */ /* 0x000fe200078e00ff */
[----:B------:R-:W-:Y:S05]  /*148a0*/  WARPSYNC.ALL ;  /* 0x0000000000007948 */ /* 0x000fea0003800000 */
[----:B------:R-:W-:Y:S01]  /*148b0*/  SHF.R.U32.HI R6, RZ, 0x4, R6 ;  /* 0x00000004ff067819 */ /* 0x000fe20000011606 */
[----:B------:R-:W-:Y:S01]  /*148c0*/  WARPGROUP.ARRIVE ;  /* 0x00000000000079c5 */ /* 0x000fe20000000000 */
[----:B------:R-:W-:Y:S01]  /*148d0*/  R2UR UR7, R7 ;  /* 0x00000000070772ca */ /* 0x000fe200000e0000 */
[----:B------:R-:W-:Y:S01]  /*148e0*/  IMAD.MOV.U32 R9, RZ, RZ, 0x40000040 ;  /* 0x40000040ff097424 */ /* 0x000fe200078e00ff */
[----:B------:R-:W-:Y:S01]  /*148f0*/  LOP3.LUT R6, R6, 0x3fff, RZ, 0xc0, !PT ;  /* 0x00003fff06067812 */ /* 0x000fe200078ec0ff */
[----:B------:R-:W-:-:S02]  /*14900*/  IMAD.MOV.U32 R7, RZ, RZ, 0x40000040 ;  /* 0x40000040ff077424 */ /* 0x000fc400078e00ff */
[----:B------:R-:W0:Y:S01]  /*14910*/  S2R R13, SR_TID.X ;  /* 0x00000000000d7919 */ /* 0x000e220000002100 */
        /* <DEDUP_REMOVED lines=30> */
[----:B------:R-:W-:Y:S01]  /*14b00*/  IADD3 R8, R6, 0x280, RZ ;  /* 0x0000028006087810 */ /* 0x000fe20007ffe0ff */
        /* <DEDUP_REMOVED lines=26> */
.L_x_9582:
        /* <DEDUP_REMOVED lines=68> */
[----:B------:R-:W-:-:S02]  /*150f0*/  UMOV UR48, UR44 ;  /* 0x0000002c00307c82 */ /* 0x000fc40008000000 */
        /* <DEDUP_REMOVED lines=15> */
[----:B0-----:R-:W-:Y:S01]  /*151f0*/  FMNMX.FTZ R67, R31, R66, !PT ;  /* 0x000000421f437209 */ /* 0x001fe20007810000 */
[----:B------:R-:W-:Y:S01]  /*15200*/  FMUL.FTZ R66, R78, UR46 ;  /* 0x0000002e4e427c20 */ /* 0x000fe20008410000 */
[----:B------:R-:W-:Y:S01]  /*15210*/  FMUL.FTZ R78, R80, UR46 ;  /* 0x0000002e504e7c20 */ /* 0x000fe20008410000 */
[----:B------:R-:W-:-:S04]  /*15220*/  FMUL.FTZ R80, R81, UR46 ;  /* 0x0000002e51507c20 */ /* 0x000fc80008410000 */
        /* <DEDUP_REMOVED lines=12> */
[----:B------:R-:W-:-:S06]  /*152f0*/  FMUL.FTZ R67, R79, UR46 ;  /* 0x0000002e4f437c20 */ /* 0x000fcc0008410000 */
        /* <DEDUP_REMOVED lines=25> */
[----:B--2---:R-:W-:Y:S01]  /*15490*/  FMNMX.FTZ R21, R55, R70, !PT ;  /* 0x0000004637157209 */ /* 0x004fe20007810000 */
[----:B------:R-:W-:Y:S01]  /*154a0*/  FMUL.FTZ R70, R82, UR46 ;  /* 0x0000002e52467c20 */ /* 0x000fe20008410000 */
[----:B------:R-:W-:Y:S01]  /*154b0*/  FMUL.FTZ R82, R84, UR46 ;  /* 0x0000002e54527c20 */ /* 0x000fe20008410000 */
[----:B------:R-:W-:-:S04]  /*154c0*/  FMUL.FTZ R84, R85, UR46 ;  /* 0x0000002e55547c20 */ /* 0x000fc80008410000 */
[----:B------:R-:W2:Y:S01]  /*154d0*/  MUFU.TANH R48, R48 ;  /* 0x0000003000307308 */ /* 0x000ea20000002400 */
[----:B-1----:R-:W-:-:S07]  /*154e0*/  FMNMX.FTZ R71, R47, R6, !PT ;  /* 0x000000062f477209 */ /* 0x002fce0007810000 */
[----:B------:R-:W1:Y:S01]  /*154f0*/  MUFU.TANH R58, R58 ;  /* 0x0000003a003a7308 */ /* 0x000e620000002400 */
[----:B0-----:R-:W-:-:S07]  /*15500*/  FMNMX.FTZ R21, R56, R21, !PT ;  /* 0x0000001538157209 */ /* 0x001fce0007810000 */
[----:B------:R-:W0:Y:S01]  /*15510*/  MUFU.TANH R49, R49 ;  /* 0x0000003100317308 */ /* 0x000e220000002400 */
[----:B--2---:R-:W-:Y:S01]  /*15520*/  FMNMX.FTZ R6, R48, R71, !PT ;  /* 0x0000004730067209 */ /* 0x004fe20007810000 */
[----:B------:R-:W-:-:S06]  /*15530*/  FMUL.FTZ R71, R83, UR46 ;  /* 0x0000002e53477c20 */ /* 0x000fcc0008410000 */
        /* <DEDUP_REMOVED lines=54> */
[----:B--2---:R-:W-:Y:S02]  /*158a0*/  FMNMX.FTZ R75, R84, R21, !PT ;  /* 0x00000015544b7209 */ /* 0x004fe40007810000 */
        /* <DEDUP_REMOVED lines=9> */
[C---:B------:R-:W-:Y:S01]  /*15940*/  FMUL.FTZ R87, R21.reuse, UR48 ;  /* 0x0000003015577c20 */ /* 0x040fe20008410000 */
[----:B------:R-:W-:-:S03]  /*15950*/  FADD.FTZ R10, -R21, R10 ;  /* 0x0000000a150a7221 */ /* 0x000fc60000010100 */
[--C-:B------:R-:W-:Y:S01]  /*15960*/  FFMA.FTZ R77, R43, UR48, -R87.reuse ;  /* 0x000000302b4d7c23 */ /* 0x100fe20008010857 */
[----:B------:R-:W-:Y:S01]  /*15970*/  FFMA.FTZ R43, R59, UR48, -R87 ;  /* 0x000000303b2b7c23 */ /* 0x000fe20008010857 */
[C---:B------:R-:W-:Y:S01]  /*15980*/  FADD.FTZ R5, -R6.reuse, R5 ;  /* 0x0000000506057221 */ /* 0x040fe20000010100 */
[----:B------:R-:W-:Y:S01]  /*15990*/  FMUL.FTZ R59, R6, UR48 ;  /* 0x00000030063b7c20 */ /* 0x000fe20008410000 */
[----:B------:R-:W-:Y:S01]  /*159a0*/  FMUL.FTZ R10, R10, UR48 ;  /* 0x000000300a0a7c20 */ /* 0x000fe20008410000 */
[--C-:B------:R-:W-:Y:S01]  /*159b0*/  FFMA.FTZ R7, R7, UR48, -R87.reuse ;  /* 0x0000003007077c23 */ /* 0x100fe20008010857 */
[----:B------:R-:W-:Y:S01]  /*159c0*/  FFMA.FTZ R180, R8, UR48, -R87 ;  /* 0x0000003008b47c23 */ /* 0x000fe20008010857 */
[----:B------:R-:W-:Y:S01]  /*159d0*/  FMUL.FTZ R5, R5, UR48 ;  /* 0x0000003005057c20 */ /* 0x000fe20008410000 */
[--C-:B------:R-:W-:Y:S01]  /*159e0*/  FFMA.FTZ R8, R14, UR48, -R59.reuse ;  /* 0x000000300e087c23 */ /* 0x100fe2000801083b */
[----:B------:R-:W-:Y:S01]  /*159f0*/  FFMA.FTZ R181, R9, UR48, -R59 ;  /* 0x0000003009b57c23 */ /* 0x000fe2000801083b */
[----:B------:R-:W-:Y:S01]  /*15a00*/  MUFU.EX2 R10, R10 ;  /* 0x0000000a000a7308 */ /* 0x000fe20000000800 */
[----:B------:R-:W-:Y:S01]  /*15a10*/  FFMA.FTZ R182, R13, UR48, -R87 ;  /* 0x000000300db67c23 */ /* 0x000fe20008010857 */
[----:B------:R-:W-:Y:S01]  /*15a20*/  FFMA.FTZ R183, R20, UR48, -R59 ;  /* 0x0000003014b77c23 */ /* 0x000fe2000801083b */
[----:B------:R-:W-:Y:S01]  /*15a30*/  FFMA.FTZ R85, R15, UR48, -R87 ;  /* 0x000000300f557c23 */ /* 0x000fe20008010857 */
[----:B------:R-:W-:Y:S01]  /*15a40*/  FFMA.FTZ R14, R24, UR48, -R59 ;  /* 0x00000030180e7c23 */ /* 0x000fe2000801083b */
[----:B------:R-:W-:Y:S01]  /*15a50*/  FFMA.FTZ R176, R25, UR48, -R87 ;  /* 0x0000003019b07c23 */ /* 0x000fe20008010857 */
[----:B------:R-:W-:Y:S01]  /*15a60*/  FFMA.FTZ R177, R27, UR48, -R59 ;  /* 0x000000301bb17c23 */ /* 0x000fe2000801083b */
[----:B------:R-:W-:Y:S01]  /*15a70*/  FFMA.FTZ R83, R26, UR48, -R87 ;  /* 0x000000301a537c23 */ /* 0x000fe20008010857 */
[----:B------:R-:W0:Y:S01]  /*15a80*/  MUFU.EX2 R7, R7 ;  /* 0x0000000700077308 */ /* 0x000e220000000800 */
[----:B------:R-:W-:Y:S01]  /*15a90*/  FFMA.FTZ R20, R28, UR48, -R59 ;  /* 0x000000301c147c23 */ /* 0x000fe2000801083b */
[----:B------:R-:W-:Y:S01]  /*15aa0*/  FFMA.FTZ R178, R29, UR48, -R87 ;  /* 0x000000301db27c23 */ /* 0x000fe20008010857 */
[----:B------:R-:W-:Y:S01]  /*15ab0*/  FFMA.FTZ R179, R31, UR48, -R59 ;  /* 0x000000301fb37c23 */ /* 0x000fe2000801083b */
[----:B------:R-:W-:Y:S01]  /*15ac0*/  FFMA.FTZ R81, R30, UR48, -R87 ;  /* 0x000000301e517c23 */ /* 0x000fe20008010857 */
[--C-:B------:R-:W-:Y:S01]  /*15ad0*/  FFMA.FTZ R24, R32, UR48, -R59.reuse ;  /* 0x0000003020187c23 */ /* 0x100fe2000801083b */
[----:B------:R-:W-:Y:S01]  /*15ae0*/  FFMA.FTZ R28, R38, UR48, -R59 ;  /* 0x00000030261c7c23 */ /* 0x000fe2000801083b */
[----:B------:R-:W-:Y:S01]  /*15af0*/  FFMA.FTZ R172, R33, UR48, -R87 ;  /* 0x0000003021ac7c23 */ /* 0x000fe20008010857 */
[----:B------:R-:W-:Y:S01]  /*15b00*/  MUFU.EX2 R5, R5 ;  /* 0x0000000500057308 */ /* 0x000fe20000000800 */
[----:B------:R-:W-:Y:S01]  /*15b10*/  FFMA.FTZ R173, R35, UR48, -R59 ;  /* 0x0000003023ad7c23 */ /* 0x000fe2000801083b */
[----:B------:R-:W-:Y:S01]  /*15b20*/  FFMA.FTZ R79, R34, UR48, -R87 ;  /* 0x00000030224f7c23 */ /* 0x000fe20008010857 */
[----:B------:R-:W-:Y:S01]  /*15b30*/  FFMA.FTZ R26, R36, UR48, -R59 ;  /* 0x00000030241a7c23 */ /* 0x000fe2000801083b */
[----:B------:R-:W-:Y:S01]  /*15b40*/  FFMA.FTZ R174, R42, UR48, -R87 ;  /* 0x000000302aae7c23 */ /* 0x000fe20008010857 */
[--C-:B------:R-:W-:Y:S01]  /*15b50*/  FFMA.FTZ R175, R37, UR48, -R59.reuse ;  /* 0x0000003025af7c23 */ /* 0x100fe2000801083b */
[----:B------:R-:W-:Y:S01]  /*15b60*/  FFMA.FTZ R30, R40, UR48, -R59 ;  /* 0x00000030281e7c23 */ /* 0x000fe2000801083b */
[----:B------:R-:W-:Y:S01]  /*15b70*/  FFMA.FTZ R168, R45, UR48, -R87 ;  /* 0x000000302da87c23 */ /* 0x000fe20008010857 */
[----:B------:R-:W1:Y:S01]  /*15b80*/  MUFU.EX2 R8, R8 ;  /* 0x0000000800087308 */ /* 0x000e620000000800 */
[----:B0-----:R-:W-:Y:S01]  /*15b90*/  FFMA.FTZ R3, R10, R3, R7 ;  /* 0x000000030a037223 */ /* 0x001fe20000010007 */
[----:B------:R-:W-:Y:S01]  /*15ba0*/  FFMA.FTZ R169, R39, UR48, -R59 ;  /* 0x0000003027a97c23 */ /* 0x000fe2000801083b */
        /* <DEDUP_REMOVED lines=14> */
[----:B-1----:R-:W-:Y:S01]  /*15c90*/  FFMA.FTZ R0, R5, R0, R8 ;  /* 0x0000000005007223 */ /* 0x002fe20000010008 */
[----:B------:R-:W-:Y:S01]  /*15ca0*/  FFMA.FTZ R160, R62, UR48, -R87 ;  /* 0x000000303ea07c23 */ /* 0x000fe20008010857 */
[----:B------:R-:W-:Y:S01]  /*15cb0*/  FFMA.FTZ R161, R51, UR48, -R59 ;  /* 0x0000003033a17c23 */ /* 0x000fe2000801083b */
[--C-:B------:R-:W-:Y:S01]  /*15cc0*/  FFMA.FTZ R33, R63, UR48, -R87.reuse ;  /* 0x000000303f217c23 */ /* 0x100fe20008010857 */
[----:B------:R-:W-:Y:S01]  /*15cd0*/  FFMA.FTZ R162, R64, UR48, -R87 ;  /* 0x0000003040a27c23 */ /* 0x000fe20008010857 */
[----:B------:R-:W-:Y:S01]  /*15ce0*/  FFMA.FTZ R163, R54, UR48, -R59 ;  /* 0x0000003036a37c23 */ /* 0x000fe2000801083b */
[----:B------:R-:W-:Y:S01]  /*15cf0*/  FFMA.FTZ R29, R65, UR48, -R87 ;  /* 0x00000030411d7c23 */ /* 0x000fe20008010857 */
[----:B------:R-:W1:Y:S01]  /*15d00*/  MUFU.EX2 R182, R182 ;  /* 0x000000b600b67308 */ /* 0x000e620000000800 */
[----:B0-----:R-:W-:Y:S01]  /*15d10*/  FADD.FTZ R3, R180, R3 ;  /* 0x00000003b4037221 */ /* 0x001fe20000010000 */
[----:B------:R-:W-:Y:S01]  /*15d20*/  FFMA.FTZ R156, R68, UR48, -R87 ;  /* 0x00000030449c7c23 */ /* 0x000fe20008010857 */
[----:B------:R-:W-:Y:S01]  /*15d30*/  FFMA.FTZ R157, R60, UR48, -R59 ;  /* 0x000000303c9d7c23 */ /* 0x000fe2000801083b */
[--C-:B------:R-:W-:Y:S01]  /*15d40*/  FFMA.FTZ R25, R69, UR48, -R87.reuse ;  /* 0x0000003045197c23 */ /* 0x100fe20008010857 */
[----:B------:R-:W-:Y:S01]  /*15d50*/  FFMA.FTZ R158, R74, UR48, -R87 ;  /* 0x000000304a9e7c23 */ /* 0x000fe20008010857 */
[----:B------:R-:W-:Y:S01]  /*15d60*/  FFMA.FTZ R159, R66, UR48, -R59 ;  /* 0x00000030429f7c23 */ /* 0x000fe2000801083b */
[--C-:B------:R-:W-:Y:S01]  /*15d70*/  FFMA.FTZ R15, R76, UR48, -R87.reuse ;  /* 0x000000304c0f7c23 */ /* 0x100fe20008010857 */
[----:B------:R-:W0:Y:S01]  /*15d80*/  MUFU.EX2 R183, R183 ;  /* 0x000000b700b77308 */ /* 0x000e220000000800 */
[----:B--2---:R-:W-:Y:S01]  /*15d90*/  FADD.FTZ R0, R181, R0 ;  /* 0x00000000b5007221 */ /* 0x004fe20000010000 */
[----:B------:R-:W-:Y:S01]  /*15da0*/  FFMA.FTZ R152, R78, UR48, -R87 ;  /* 0x000000304e987c23 */ /* 0x000fe20008010857 */
[----:B------:R-:W-:Y:S01]  /*15db0*/  FFMA.FTZ R153, R70, UR48, -R59 ;  /* 0x0000003046997c23 */ /* 0x000fe2000801083b */
[----:B------:R-:W-:Y:S01]  /*15dc0*/  FFMA.FTZ R13, R80, UR48, -R87 ;  /* 0x00000030500d7c23 */ /* 0x000fe20008010857 */
[----:B------:R-:W-:-:S02]  /*15dd0*/  IMAD R27, R186, 0x8, R18 ;  /* 0x00000008ba1b7824 */ /* 0x000fc400078e0212 */
[----:B------:R-:W-:Y:S01]  /*15de0*/  FFMA.FTZ R154, R82, UR48, -R87 ;  /* 0x00000030529a7c23 */ /* 0x000fe20008010857 */
[----:B------:R-:W-:Y:S01]  /*15df0*/  IMAD.U32 R50, RZ, RZ, UR38 ;  /* 0x00000026ff327e24 */ /* 0x000fe2000f8e00ff */
[----:B------:R-:W2:Y:S01]  /*15e00*/  MUFU.EX2 R85, R85 ;  /* 0x0000005500557308 */ /* 0x000ea20000000800 */
[----:B-1----:R-:W-:Y:S01]  /*15e10*/  FADD.FTZ R38, R182, R3 ;  /* 0x00000003b6267221 */ /* 0x002fe20000010000 */
[----:B------:R-:W-:Y:S01]  /*15e20*/  FFMA.FTZ R155, R72, UR48, -R59 ;  /* 0x00000030489b7c23 */ /* 0x000fe2000801083b */
[----:B------:R-:W-:Y:S02]  /*15e30*/  VIADD R27, R27, 0x28840 ;  /* 0x000288401b1b7836 */ /* 0x000fe40000000000 */
[----:B------:R-:W-:-:S03]  /*15e40*/  FFMA.FTZ R55, R84, UR48, -R87 ;  /* 0x0000003054377c23 */ /* 0x000fc60008010857 */
[----:B------:R-:W1:Y:S01]  /*15e50*/  MUFU.EX2 R14, R14 ;  /* 0x0000000e000e7308 */ /* 0x000e620000000800 */
[----:B0-----:R-:W-:Y:S01]  /*15e60*/  FADD.FTZ R3, R183, R0 ;  /* 0x00000000b7037221 */ /* 0x001fe20000010000 */
[----:B------:R-:W-:-:S04]  /*15e70*/  PRMT R27, R50, 0x654, R27 ;  /* 0x00000654321b7816 */ /* 0x000fc8000000001b */
[----:B------:R0:W-:Y:S02]  /*15e80*/  SYNCS.ARRIVE.TRANS64.RED.A1T0 RZ, [R27+URZ], RZ ;  /* 0x000000ff1bff79a7 */ /* 0x0001e4000810043f */
[----:B------:R-:W3:Y:S01]  /*15e90*/  MUFU.EX2 R176, R176 ;  /* 0x000000b000b07308 */ /* 0x000ee20000000800 */
[----:B--2---:R-:W-:-:S07]  /*15ea0*/  FADD.FTZ R9, R85, R38 ;  /* 0x0000002655097221 */ /* 0x004fce0000010000 */
[----:B------:R-:W2:Y:S01]  /*15eb0*/  MUFU.EX2 R177, R177 ;  /* 0x000000b100b17308 */ /* 0x000ea20000000800 */
[----:B-1----:R-:W-:-:S07]  /*15ec0*/  FADD.FTZ R0, R14, R3 ;  /* 0x000000030e007221 */ /* 0x002fce0000010000 */
[----:B------:R-:W1:Y:S01]  /*15ed0*/  MUFU.EX2 R83, R83 ;  /* 0x0000005300537308 */ /* 0x000e620000000800 */
[----:B---3--:R-:W-:-:S07]  /*15ee0*/  FADD.FTZ R38, R176, R9 ;  /* 0x00000009b0267221 */ /* 0x008fce0000010000 */
[----:B------:R-:W3:Y:S01]  /*15ef0*/  MUFU.EX2 R20, R20 ;  /* 0x0000001400147308 */ /* 0x000ee20000000800 */
[----:B--2---:R-:W-:-:S07]  /*15f00*/  FADD.FTZ R3, R177, R0 ;  /* 0x00000000b1037221 */ /* 0x004fce0000010000 */
[----:B------:R-:W2:Y:S01]  /*15f10*/  MUFU.EX2 R178, R178 ;  /* 0x000000b200b27308 */ /* 0x000ea20000000800 */
[----:B-1----:R-:W-:Y:S01]  /*15f20*/  FADD.FTZ R9, R83, R38 ;  /* 0x0000002653097221 */ /* 0x002fe20000010000 */
[----:B------:R-:W-:-:S06]  /*15f30*/  FFMA.FTZ R38, R52, UR48, -R59 ;  /* 0x0000003034267c23 */ /* 0x000fcc000801083b */
[----:B------:R-:W1:Y:S01]  /*15f40*/  MUFU.EX2 R179, R179 ;  /* 0x000000b300b37308 */ /* 0x000e620000000800 */
[----:B---3--:R-:W-:-:S07]  /*15f50*/  FADD.FTZ R0, R20, R3 ;  /* 0x0000000314007221 */ /* 0x008fce0000010000 */
        /* <DEDUP_REMOVED lines=13> */
[----:B--2---:R-:W-:Y:S01]  /*16030*/  FADD.FTZ R9, R79, R40 ;  /* 0x000000284f097221 */ /* 0x004fe20000010000 */
[----:B------:R-:W-:-:S06]  /*16040*/  FFMA.FTZ R40, R57, UR48, -R59 ;  /* 0x0000003039287c23 */ /* 0x000fcc000801083b */
        /* <DEDUP_REMOVED lines=15> */
[----:B---3--:R-:W-:Y:S01]  /*16140*/  FADD.FTZ R9, R75, R42 ;  /* 0x0000002a4b097221 */ /* 0x008fe20000010000 */
[----:B------:R-:W-:-:S06]  /*16150*/  FFMA.FTZ R42, R61, UR48, -R59 ;  /* 0x000000303d2a7c23 */ /* 0x000fcc000801083b */
        /* <DEDUP_REMOVED lines=73> */
[----:B---3--:R-:W-:-:S03]  /*165f0*/  FADD.FTZ R3, R55, R50 ;  /* 0x0000003237037221 */ /* 0x008fc60000010000 */
[----:B--2---:R-:W-:Y:S01]  /*16600*/  FADD.FTZ R0, R48, R9 ;  /* 0x0000000930007221 */ /* 0x004fe20000010000 */
[----:B0-----:R-:W-:Y:S06]  /*16610*/  @!P0 BRA `(.L_x_9583) ;  /* 0x0000000000048947 */ /* 0x001fec0003800000 */
[----:B------:R-:W-:Y:S01]  /*16620*/  BPT.TRAP 0x1 ;  /* 0x000000040000795c */ /* 0x000fe20000300000 */
.L_x_9583:
[----:B------:R-:W-:Y:S01]  /*16630*/  IMAD R9, R11, 0x8, R18 ;  /* 0x000000080b097824 */ /* 0x000fe200078e0212 */
[----:B------:R-:W-:Y:S01]  /*16640*/  ISETP.GT.AND P1, PT, R12, RZ, PT ;  /* 0x000000ff0c00720c */ /* 0x000fe20003f24270 */
[----:B------:R-:W-:Y:S01]  /*16650*/  IMAD.U32 R50, RZ, RZ, UR38 ;  /* 0x00000026ff327e24 */ /* 0x000fe2000f8e00ff */
[----:B------:R-:W-:Y:S01]  /*16660*/  F2FP.BF16.F32.PACK_AB R152, R13, R152 ;  /* 0x000000980d98723e */ /* 0x000fe200000010ff */
[-C--:B------:R-:W-:Y:S01]  /*16670*/  FMUL.FTZ R88, R88, R10.reuse ;  /* 0x0000000a58587220 */ /* 0x080fe20000410000 */
[----:B------:R-:W-:Y:S01]  /*16680*/  IADD3 R9, R9, 0x28860, RZ ;  /* 0x0002886009097810 */ /* 0x000fe20007ffe0ff */
        /* <DEDUP_REMOVED lines=102> */
.L_x_9572:
[----:B------:R-:W-:Y:S05]  /*16cf0*/  WARPSYNC.ALL ;  /* 0x0000000000007948 */ /* 0x000fea0003800000 */
[----:B------:R-:W-:Y:S06]  /*16d00*/  BAR.ARV 0x8, 0x180 ;  /* 0x0206000000007b1d */ /* 0x000fec0000002000 */
[----:B------:R-:W-:Y:S05]  /*16d10*/  @!P0 BRA `(.L_x_9585) ;  /* 0x0000000000048947 */ /* 0x000fea0003800000 */
[----:B------:R-:W-:Y:S01]  /*16d20*/  BPT.TRAP 0x1 ;  /* 0x000000040000795c */ /* 0x000fe20000300000 */
.L_x_9585:
[----:B------:R-:W-:Y:S01]  /*16d30*/  IMAD R13, R186, 0x8, R18 ;  /* 0x00000008ba0d7824 */ /* 0x000fe200078e0212 */
[----:B------:R-:W-:-:S04]  /*16d40*/  SHF.L.U32 R4, R188, 0x1f, RZ ;  /* 0x0000001fbc047819 */ /* 0x000fc800000006ff */
[----:B------:R0:W1:Y:S01]  /*16d50*/  SYNCS.PHASECHK.TRANS64.TRYWAIT P1, [R13+URZ+0x28850], R4 ;  /* 0x028850040d0075a7 */ /* 0x000062000802017f */
[----:B------:R-:W-:Y:S05]  /*16d60*/  @!P0 BRA `(.L_x_9586) ;  /* 0x0000000000048947 */ /* 0x000fea0003800000 */
[----:B------:R-:W-:Y:S01]  /*16d70*/  BPT.TRAP 0x1 ;  /* 0x000000040000795c */ /* 0x000fe20000300000 */
.L_x_9586:
[----:B------:R-:W-:-:S05]  /*16d80*/  VIADD R18, R18, 0x400 ;  /* 0x0000040012127836 */ /* 0x000fca0000000000 */
[----:B------:R-:W-:-:S04]  /*16d90*/  SHF.R.U32.HI R18, RZ, 0x4, R18 ;  /* 0x00000004ff127819 */ /* 0x000fc80000011612 */
[----:B------:R-:W-:-:S04]  /*16da0*/  LOP3.LUT R18, R18, 0x3fff, RZ, 0xc0, !PT ;  /* 0x00003fff12127812 */ /* 0x000fc800078ec0ff */
[----:B------:R-:W-:Y:S01]  /*16db0*/  LOP3.LUT R5, R18, 0x4000000, RZ, 0xfc, !PT ;  /* 0x0400000012057812 */ /* 0x000fe200078efcff */
[----:B-1----:R-:W-:Y:S06]  /*16dc0*/  @P1 BRA `(.L_x_9587) ;  /* 0x0000000000081947 */ /* 0x002fec0003800000 */
[----:B------:R-:W1:Y:S02]  /*16dd0*/  SYNCS.PHASECHK.TRANS64.TRYWAIT P1, [R13+URZ+0x28850], R4 ;  /* 0x028850040d0075a7 */ /* 0x000e64000802017f */
[----:B-1----:R-:W-:Y:S05]  /*16de0*/  @!P1 BRA `(.L_x_9588) ;  /* 0x000000b800ec9947 */ /* 0x002fea0003800000 */
.L_x_9587:
[----:B01----:R-:W-:Y:S01]  /*16df0*/  IMAD R4, R186, 0x800, R5 ;  /* 0x00000800ba047824 */ /* 0x003fe200078e0205 */
[----:B------:R-:W-:Y:S05]  /*16e00*/  WARPSYNC.ALL ;  /* 0x0000000000007948 */ /* 0x000fea0003800000 */
[----:B------:R-:W-:Y:S01]  /*16e10*/  IMAD.MOV.U32 R5, RZ, RZ, 0x40000040 ;  /* 0x40000040ff057424 */ /* 0x000fe200078e00ff */
[C---:B------:R-:W-:Y:S01]  /*16e20*/  R2UR UR6, R4.reuse ;  /* 0x00000000040672ca */ /* 0x040fe200000e0000 */
[----:B------:R-:W-:Y:S01]  /*16e30*/  WARPGROUP.ARRIVE ;  /* 0x00000000000079c5 */ /* 0x000fe20000000000 */
[----:B------:R-:W-:Y:S01]  /*16e40*/  VIADD R8, R4, 0x80 ;  /* 0x0000008004087836 */ /* 0x000fe20000000000 */
[----:B------:R-:W-:Y:S01]  /*16e50*/  MOV R9, 0x40000040 ;  /* 0x4000004000097802 */ /* 0x000fe20000000f00 */
[----:B------:R-:W-:Y:S01]  /*16e60*/  IMAD.U32 R18, RZ, RZ, UR48 ;  /* 0x00000030ff127e24 */ /* 0x000fe2000f8e00ff */
[----:B------:R-:W-:Y:S01]  /*16e70*/  R2UR UR7, R5 ;  /* 0x00000000050772ca */ /* 0x000fe200000e0000 */
[----:B------:R-:W-:-:S12]  /*16e80*/  IMAD.MOV.U32 R5, RZ, RZ, 0x40000040 ;  /* 0x40000040ff057424 */ /* 0x000fd800078e00ff */
        /* <DEDUP_REMOVED lines=32> */
[----:B------:R-:W-:Y:S01]  /*17090*/  IMAD.MOV.U32 R9, RZ, RZ, 0x40000040 ;  /* 0x40000040ff097424 */ /* 0x000fe200078e00ff */
[----:B------:R-:W-:Y:S01]  /*170a0*/  IADD3 R4, R4, 0x380, RZ ;  /* 0x0000038004047810 */ /* 0x000fe20007ffe0ff */
[----:B------:R-:W-:Y:S02]  /*170b0*/  WARPGROUP.DEPBAR.LE gsb0, 0x0 ;  /* 0x00008000000079c5 */ /* 0x000fe40000010000 */
[----:B------:R-:W-:-:S08]  /*170c0*/  WARPGROUP.ARRIVE ;  /* 0x00000000000079c5 */ /* 0x000fd00000000000 */
[----:B------:R-:W-:Y:S01]  /*170d0*/  HGMMA.64x128x16.F32.BF16 R88, R160, gdesc[UR4].tnspB, R88, gsb0 ;  /* 0x41e00004a0587df0 */ /* 0x000fe20008001858 */
[----:B------:R-:W-:Y:S02]  /*170e0*/  R2UR UR6, R8 ;  /* 0x00000000080672ca */ /* 0x000fe400000e0000 */
[----:B------:R-:W-:Y:S01]  /*170f0*/  R2UR UR7, R9 ;  /* 0x00000000090772ca */ /* 0x000fe200000e0000 */
[----:B------:R-:W-:Y:S01]  /*17100*/  IMAD.MOV.U32 R9, RZ, RZ, RZ ;  /* 0x000000ffff097224 */ /* 0x000fe200078e00ff */
[----:B------:R-:W-:Y:S02]  /*17110*/  WARPGROUP.DEPBAR.LE gsb0, 0x0 ;  /* 0x00008000000079c5 */ /* 0x000fe40000010000 */
[----:B------:R-:W-:-:S09]  /*17120*/  WARPGROUP.ARRIVE ;  /* 0x00000000000079c5 */ /* 0x000fd20000000000 */
[----:B------:R-:W-:Y:S01]  /*17130*/  HGMMA.64x128x16.F32.BF16 R88, R156, gdesc[UR4].tnspB, R88, gsb0 ;  /* 0x41e000049c587df0 */ /* 0x000fe20008001858 */
[----:B------:R-:W-:Y:S02]  /*17140*/  R2UR UR6, R4 ;  /* 0x00000000040672ca */ /* 0x000fe400000e0000 */
[----:B------:R-:W-:Y:S01]  /*17150*/  R2UR UR7, R5 ;  /* 0x00000000050772ca */ /* 0x000fe200000e0000 */
[----:B------:R-:W0:Y:S04]  /*17160*/  SHFL.BFLY PT, R4, R3, 0x2, 0x1f ;  /* 0x0c401f0003047f89 */ /* 0x000e2800000e0000 */
[----:B------:R-:W1:Y:S01]  /*17170*/  SHFL.BFLY PT, R5, R0, 0x2, 0x1f ;  /* 0x0c401f0000057f89 */ /* 0x000e6200000e0000 */
[----:B0-----:R-:W-:Y:S01]  /*17180*/  FADD.FTZ R4, R4, R3 ;  /* 0x0000000304047221 */ /* 0x001fe20000010000 */
[----:B------:R-:W-:-:S02]  /*17190*/  IMAD.MOV.U32 R3, RZ, RZ, -0x800000 ;  /* 0xff800000ff037424 */ /* 0x000fc400078e00ff */
[----:B-1----:R-:W-:Y:S01]  /*171a0*/  FADD.FTZ R7, R5, R0 ;  /* 0x0000000005077221 */ /* 0x002fe20000010000 */
[----:B------:R-:W-:Y:S01]  /*171b0*/  IMAD.MOV.U32 R0, RZ, RZ, -0x800000 ;  /* 0xff800000ff007424 */ /* 0x000fe200078e00ff */
[----:B------:R-:W0:Y:S04]  /*171c0*/  SHFL.BFLY PT, R5, R4, 0x1, 0x1f ;  /* 0x0c201f0004057f89 */ /* 0x000e2800000e0000 */
[----:B------:R-:W1:Y:S01]  /*171d0*/  SHFL.BFLY PT, R8, R7, 0x1, 0x1f ;  /* 0x0c201f0007087f89 */ /* 0x000e6200000e0000 */
[----:B0-----:R-:W-:Y:S01]  /*171e0*/  FADD.FTZ R12, R4, R5 ;  /* 0x00000005040c7221 */ /* 0x001fe20000010000 */
[----:B------:R-:W-:Y:S02]  /*171f0*/  IMAD.MOV.U32 R5, RZ, RZ, RZ ;  /* 0x000000ffff057224 */ /* 0x000fe400078e00ff */
[----:B------:R-:W-:-:S02]  /*17200*/  IMAD.U32 R4, RZ, RZ, UR48 ;  /* 0x00000030ff047e24 */ /* 0x000fc4000f8e00ff */
        /* <DEDUP_REMOVED lines=19> */
.L_x_9589:
        /* <DEDUP_REMOVED lines=74> */
[----:B-1----:R-:W-:-:S11]  /*177e0*/  SEL R186, R186, RZ, P0 ;  /* 0x000000ffbaba7207 */ /* 0x002fd60000000000 */
.L_x_9500:
[----:B------:R-:W-:Y:S05]  /*177f0*/  WARPSYNC.ALL ;  /* 0x0000000000007948 */ /* 0x000fea0003800000 */
[----:B------:R-:W0:Y:S08]  /*17800*/  S2UR UR38, SR_CgaCtaId ;  /* 0x00000000002679c3 */ /* 0x000e300000008800 */
[----:B------:R-:W-:Y:S06]  /*17810*/  BAR.SYNC.DEFER_BLOCKING 0x5, 0x180 ;  /* 0x0146000000007b1d */ /* 0x000fec0000010000 */
[----:B------:R-:W-:Y:S01]  /*17820*/  UMOV UR4, 0x400 ;  /* 0x0000040000047882 */ /* 0x000fe20000000000 */
[----:B------:R-:W-:Y:S01]  /*17830*/  BSSY B0, `(.L_x_9590) ;  /* 0x00001f9000007945 */ /* 0x000fe20003800000 */
[----:B0-----:R-:W-:-:S06]  /*17840*/  ULEA UR4, UR38, UR4, 0x18 ;  /* 0x0000000426047291 */ /* 0x001fcc000f8ec03f */
[----:B------:R-:W-:-:S05]  /*17850*/  MOV R18, UR4 ;  /* 0x0000000400127c02 */ /* 0x000fca0008000f00 */
[----:B------:R0:W1:Y:S01]  /*17860*/  LDS.128 R40, [R18+0x288d0] ;  /* 0x0288d00012287984 */ /* 0x0000620000000c00 */
[----:B------:R-:W-:Y:S06]  /*17870*/  BAR.ARV 0x4, 0x180 ;  /* 0x0106000000007b1d */ /* 0x000fec0000002000 */
[----:B------:R-:W-:Y:S05]  /*17880*/  @P1 BRA `(.L_x_9591) ;  /* 0x0000001400001947 */ /* 0x000fea0003800000 */
[----:B------:R-:W3:Y:S01]  /*17890*/  S2R R5, SR_SWINHI ;  /* 0x0000000000057919 */ /* 0x000ee20000002f00 */
[----:B------:R-:W-:Y:S05]  /*178a0*/  WARPSYNC.ALL ;  /* 0x0000000000007948 */ /* 0x000fea0003800000 */
[----:B------:R-:W-:Y:S01]  /*178b0*/  BAR.SYNC.DEFER_BLOCKING 0x1, 0x100 ;  /* 0x0044000000007b1d */ /* 0x000fe20000010000 */
[----:B------:R-:W-:Y:S01]  /*178c0*/  F2FP.BF16.F32.PACK_AB R10, R93, R10 ;  /* 0x0000000a5d0a723e */ /* 0x000fe200000010ff */
[----:B------:R-:W-:Y:S01]  /*178d0*/  IMAD.MOV.U32 R48, RZ, RZ, RZ ;  /* 0x000000ffff307224 */ /* 0x000fe200078e00ff */
[----:B------:R-:W-:Y:S02]  /*178e0*/  F2FP.BF16.F32.PACK_AB R11, R11, R94 ;  /* 0x0000005e0b0b723e */ /* 0x000fe400000010ff */
[----:B------:R-:W-:Y:S01]  /*178f0*/  F2FP.BF16.F32.PACK_AB R30, R133, R30 ;  /* 0x0000001e851e723e */ /* 0x000fe200000010ff */
[----:B------:R-:W-:Y:S01]  /*17900*/  ULDC.64 UR4, c[0x0][0xc00] ;  /* 0x0003000000047ab9 */ /* 0x000fe20000000a00 */
[----:B------:R-:W-:Y:S01]  /*17910*/  F2FP.BF16.F32.PACK_AB R32, R137, R32 ;  /* 0x000000208920723e */ /* 0x000fe200000010ff */
[----:B------:R-:W0:Y:S01]  /*17920*/  LDC R55, c[0x0][0xbe8] ;  /* 0x0002fa00ff377b82 */ /* 0x000e220000000800 */
[----:B------:R-:W-:-:S02]  /*17930*/  F2FP.BF16.F32.PACK_AB R33, R33, R138 ;  /* 0x0000008a2121723e */ /* 0x000fc400000010ff */
[----:B------:R-:W-:Y:S02]  /*17940*/  F2FP.BF16.F32.PACK_AB R34, R141, R34 ;  /* 0x000000228d22723e */ /* 0x000fe400000010ff */
[----:B------:R-:W-:Y:S02]  /*17950*/  F2FP.BF16.F32.PACK_AB R35, R35, R142 ;  /* 0x0000008e2323723e */ /* 0x000fe400000010ff */
[----:B------:R-:W-:Y:S02]  /*17960*/  MOV R20, R18 ;  /* 0x0000001200147202 */ /* 0x000fe40000000f00 */
[----:B---3--:R-:W-:-:S03]  /*17970*/  MOV R21, R5 ;  /* 0x0000000500157202 */ /* 0x008fc60000000f00 */
[----:B------:R-:W-:-:S03]  /*17980*/  IMAD.WIDE R8, R222, 0x2, R20 ;  /* 0x00000002de087825 */ /* 0x000fc600078e0214 */
[C---:B------:R-:W-:Y:S02]  /*17990*/  LOP3.LUT R29, R8.reuse, 0x380, RZ, 0xc0, !PT ;  /* 0x00000380081d7812 */ /* 0x040fe400078ec0ff */
[C---:B------:R-:W-:Y:S02]  /*179a0*/  IADD3 R37, P5, R8.reuse, 0x20, RZ ;  /* 0x0000002008257810 */ /* 0x040fe40007fbe0ff */
[C---:B------:R-:W-:Y:S02]  /*179b0*/  IADD3 R39, P0, R8.reuse, 0x40, RZ ;  /* 0x0000004008277810 */ /* 0x040fe40007f1e0ff */
[----:B------:R-:W-:Y:S01]  /*179c0*/  IADD3 R45, P1, R8, 0x60, RZ ;  /* 0x00000060082d7810 */ /* 0x000fe20007f3e0ff */
[--C-:B------:R-:W-:Y:S01]  /*179d0*/  IMAD.X R5, RZ, RZ, R9.reuse, P5 ;  /* 0x000000ffff057224 */ /* 0x100fe200028e0609 */
[----:B------:R-:W-:Y:S01]  /*179e0*/  SHF.R.U64 R29, R29, 0x3, RZ ;  /* 0x000000031d1d7819 */ /* 0x000fe200000012ff */
[--C-:B------:R-:W-:Y:S01]  /*179f0*/  IMAD.X R7, RZ, RZ, R9.reuse, P0 ;  /* 0x000000ffff077224 */ /* 0x100fe200000e0609 */
[----:B------:R-:W-:Y:S01]  /*17a00*/  LOP3.LUT R4, R37, 0x380, RZ, 0xc0, !PT ;  /* 0x0000038025047812 */ /* 0x000fe200078ec0ff */
[----:B----4-:R-:W-:Y:S01]  /*17a10*/  IMAD.X R13, RZ, RZ, R9, P1 ;  /* 0x000000ffff0d7224 */ /* 0x010fe200008e0609 */
[----:B------:R-:W-:-:S02]  /*17a20*/  LOP3.LUT R6, R39, 0x380, RZ, 0xc0, !PT ;  /* 0x0000038027067812 */ /* 0x000fc400078ec0ff */
[C---:B--2---:R-:W-:Y:S02]  /*17a30*/  IADD3 R47, P2, R8.reuse, 0x4000, RZ ;  /* 0x00004000082f7810 */ /* 0x044fe40007f5e0ff */
[C---:B------:R-:W-:Y:S02]  /*17a40*/  IADD3 R49, P3, R8.reuse, 0x4020, RZ ;  /* 0x0000402008317810 */ /* 0x040fe40007f7e0ff */
[C---:B------:R-:W-:Y:S01]  /*17a50*/  IADD3 R51, P4, R8.reuse, 0x4040, RZ ;  /* 0x0000404008337810 */ /* 0x040fe20007f9e0ff */
[--C-:B------:R-:W-:Y:S01]  /*17a60*/  IMAD.X R15, RZ, RZ, R9.reuse, P2 ;  /* 0x000000ffff0f7224 */ /* 0x100fe200010e0609 */
[----:B------:R-:W-:Y:S01]  /*17a70*/  IADD3 R53, P5, R8, 0x4060, RZ ;  /* 0x0000406008357810 */ /* 0x000fe20007fbe0ff */
[--C-:B------:R-:W-:Y:S01]  /*17a80*/  IMAD.X R25, RZ, RZ, R9.reuse, P3 ;  /* 0x000000ffff197224 */ /* 0x100fe200018e0609 */
[----:B------:R-:W-:Y:S01]  /*17a90*/  LOP3.LUT R12, R45, 0x380, RZ, 0xc0, !PT ;  /* 0x000003802d0c7812 */ /* 0x000fe200078ec0ff */
[--C-:B------:R-:W-:Y:S01]  /*17aa0*/  IMAD.X R27, RZ, RZ, R9.reuse, P4 ;  /* 0x000000ffff1b7224 */ /* 0x100fe200020e0609 */
[----:B------:R-:W-:Y:S01]  /*17ab0*/  LOP3.LUT R8, R29, R8, RZ, 0x3c, !PT ;  /* 0x000000081d087212 */ /* 0x000fe200078e3cff */
[----:B------:R-:W-:Y:S01]  /*17ac0*/  IMAD.X R29, RZ, RZ, R9, P5 ;  /* 0x000000ffff1d7224 */ /* 0x000fe200028e0609 */
[----:B------:R-:W-:-:S02]  /*17ad0*/  SHF.R.U64 R4, R4, 0x3, RZ ;  /* 0x0000000304047819 */ /* 0x000fc400000012ff */
[----:B------:R-:W-:Y:S02]  /*17ae0*/  SHF.R.U64 R6, R6, 0x3, RZ ;  /* 0x0000000306067819 */ /* 0x000fe400000012ff */
[----:B------:R-:W-:Y:S02]  /*17af0*/  LOP3.LUT R14, R47, 0x380, RZ, 0xc0, !PT ;  /* 0x000003802f0e7812 */ /* 0x000fe400078ec0ff */
[----:B------:R-:W-:Y:S02]  /*17b00*/  SHF.R.U64 R12, R12, 0x3, RZ ;  /* 0x000000030c0c7819 */ /* 0x000fe400000012ff */
[----:B-----5:R-:W-:Y:S02]  /*17b10*/  LOP3.LUT R24, R49, 0x380, RZ, 0xc0, !PT ;  /* 0x0000038031187812 */ /* 0x020fe400078ec0ff */
[----:B------:R-:W-:Y:S02]  /*17b20*/  LOP3.LUT R26, R51, 0x380, RZ, 0xc0, !PT ;  /* 0x00000380331a7812 */ /* 0x000fe400078ec0ff */
[----:B------:R-:W-:-:S02]  /*17b30*/  MOV R46, R8 ;  /* 0x00000008002e7202 */ /* 0x000fc40000000f00 */
[----:B------:R-:W-:Y:S02]  /*17b40*/  LOP3.LUT R4, R4, R37, RZ, 0x3c, !PT ;  /* 0x0000002504047212 */ /* 0x000fe400078e3cff */
[----:B------:R-:W-:Y:S02]  /*17b50*/  LOP3.LUT R6, R6, R39, RZ, 0x3c, !PT ;  /* 0x0000002706067212 */ /* 0x000fe400078e3cff */
[----:B------:R-:W-:Y:S02]  /*17b60*/  LOP3.LUT R28, R53, 0x380, RZ, 0xc0, !PT ;  /* 0x00000380351c7812 */ /* 0x000fe400078ec0ff */
[----:B------:R-:W-:Y:S02]  /*17b70*/  F2FP.BF16.F32.PACK_AB R8, R89, R88 ;  /* 0x000000585908723e */ /* 0x000fe400000010ff */
[----:B------:R-:W-:Y:S02]  /*17b80*/  F2FP.BF16.F32.PACK_AB R9, R91, R90 ;  /* 0x0000005a5b09723e */ /* 0x000fe400000010ff */
[----:B------:R-:W-:-:S02]  /*17b90*/  SHF.R.U64 R14, R14, 0x3, RZ ;  /* 0x000000030e0e7819 */ /* 0x000fc400000012ff */
[----:B------:R-:W-:Y:S01]  /*17ba0*/  LOP3.LUT R12, R12, R45, RZ, 0x3c, !PT ;  /* 0x0000002d0c0c7212 */ /* 0x000fe200078e3cff */
[----:B------:R2:W-:Y:S01]  /*17bb0*/  STSM.16.M88.4 [R46], R8 ;  /* 0x000000082e007844 */ /* 0x0005e20000000200 */
[----:B------:R-:W-:Y:S02]  /*17bc0*/  SHF.R.U64 R24, R24, 0x3, RZ ;  /* 0x0000000318187819 */ /* 0x000fe400000012ff */
[----:B------:R-:W-:Y:S02]  /*17bd0*/  SHF.R.U64 R26, R26, 0x3, RZ ;  /* 0x000000031a1a7819 */ /* 0x000fe400000012ff */
[----:B------:R-:W-:Y:S02]  /*17be0*/  SHF.R.U64 R28, R28, 0x3, RZ ;  /* 0x000000031c1c7819 */ /* 0x000fe400000012ff */
[----:B------:R-:W-:Y:S02]  /*17bf0*/  MOV R45, R4 ;  /* 0x00000004002d7202 */ /* 0x000fe40000000f00 */
[----:B------:R-:W-:-:S02]  /*17c00*/  MOV R44, R6 ;  /* 0x00000006002c7202 */ /* 0x000fc40000000f00 */
[----:B------:R-:W-:Y:S02]  /*17c10*/  F2FP.BF16.F32.PACK_AB R4, R36, R31 ;  /* 0x0000001f2404723e */ /* 0x000fe400000010ff */
[----:B------:R-:W-:Y:S02]  /*17c20*/  F2FP.BF16.F32.PACK_AB R5, R99, R98 ;  /* 0x000000626305723e */ /* 0x000fe400000010ff */
[----:B------:R-:W-:Y:S02]  /*17c30*/  F2FP.BF16.F32.PACK_AB R6, R101, R100 ;  /* 0x000000646506723e */ /* 0x000fe400000010ff */
[----:B------:R-:W-:Y:S02]  /*17c40*/  F2FP.BF16.F32.PACK_AB R7, R103, R102 ;  /* 0x000000666707723e */ /* 0x000fe400000010ff */
[----:B------:R-:W-:Y:S02]  /*17c50*/  LOP3.LUT R14, R14, R47, RZ, 0x3c, !PT ;  /* 0x0000002f0e0e7212 */ /* 0x000fe400078e3cff */
[----:B--2---:R-:W-:Y:S01]  /*17c60*/  F2FP.BF16.F32.PACK_AB R8, R105, R104 ;  /* 0x000000686908723e */ /* 0x004fe200000010ff */
[----:B------:R-:W-:Y:S01]  /*17c70*/  STSM.16.M88.4 [R45], R4 ;  /* 0x000000042d007844 */ /* 0x000fe20000000200 */
[----:B------:R-:W-:-:S02]  /*17c80*/  F2FP.BF16.F32.PACK_AB R9, R107, R106 ;  /* 0x0000006a6b09723e */ /* 0x000fc400000010ff */
[----:B------:R-:W-:Y:S02]  /*17c90*/  F2FP.BF16.F32.PACK_AB R10, R109, R108 ;  /* 0x0000006c6d0a723e */ /* 0x000fe400000010ff */
[----:B------:R-:W-:Y:S02]  /*17ca0*/  F2FP.BF16.F32.PACK_AB R11, R111, R110 ;  /* 0x0000006e6f0b723e */ /* 0x000fe400000010ff */
[----:B------:R-:W-:Y:S02]  /*17cb0*/  LOP3.LUT R24, R24, R49, RZ, 0x3c, !PT ;  /* 0x0000003118187212 */ /* 0x000fe400078e3cff */
[----:B------:R-:W-:Y:S01]  /*17cc0*/  LOP3.LUT R26, R26, R51, RZ, 0x3c, !PT ;  /* 0x000000331a1a7212 */ /* 0x000fe200078e3cff */
[----:B------:R2:W-:Y:S01]  /*17cd0*/  STSM.16.M88.4 [R44], R8 ;  /* 0x000000082c007844 */ /* 0x0005e20000000200 */
[----:B------:R-:W-:Y:S02]  /*17ce0*/  LOP3.LUT R28, R28, R53, RZ, 0x3c, !PT ;  /* 0x000000351c1c7212 */ /* 0x000fe400078e3cff */
[----:B-1----:R-:W-:-:S02]  /*17cf0*/  MOV R40, R12 ;  /* 0x0000000c00287202 */ /* 0x002fc40000000f00 */
[----:B------:R-:W-:Y:S02]  /*17d00*/  MOV R39, R14 ;  /* 0x0000000e00277202 */ /* 0x000fe40000000f00 */
        /* <DEDUP_REMOVED lines=11> */
[----:B------:R-:W-:-:S02]  /*17dc0*/  MOV R36, R28 ;  /* 0x0000001c00247202 */ /* 0x000fc40000000f00 */
[----:B------:R-:W-:Y:S01]  /*17dd0*/  ISETP.NE.U32.AND P0, PT, RZ, UR4, PT ;  /* 0x00000004ff007c0c */ /* 0x000fe2000bf05070 */
[----:B------:R-:W-:Y:S01]  /*17de0*/  STSM.16.M88.4 [R39], R24 ;  /* 0x0000001827007844 */ /* 0x000fe20000000200 */
[----:B--2---:R-:W-:Y:S02]  /*17df0*/  IADD3 R8, P1, R208, UR4, RZ ;  /* 0x00000004d0087c10 */ /* 0x004fe4000ff3e0ff */
        /* <DEDUP_REMOVED lines=9> */
[----:B------:R-:W-:Y:S02]  /*17e90*/  ISETP.NE.AND.EX P0, PT, RZ, UR5, PT, P0 ;  /* 0x00000005ff007c0c */ /* 0x000fe4000bf05300 */
        /* <DEDUP_REMOVED lines=11> */
[----:B0-----:R-:W-:Y:S01]  /*17f50*/  ISETP.NE.AND P1, PT, R55, 0x1, PT ;  /* 0x000000013700780c */ /* 0x001fe20003f25270 */
[----:B------:R-:W-:Y:S02]  /*17f60*/  IMAD.IADD R13, R204, 0x1, R191 ;  /* 0x00000001cc0d7824 */ /* 0x000fe400078e02bf */
[----:B------:R1:W5:Y:S10]  /*17f70*/  @P2 LDG.E R6, desc[UR42][R208.64] ;  /* 0x0000002ad0062981 */ /* 0x000374000c1e1900 */
[----:B------:R-:W0:Y:S08]  /*17f80*/  @P1 LDC R10, c[0x0][0xbec] ;  /* 0x0002fb00ff0a1b82 */ /* 0x000e300000000800 */
[----:B------:R-:W2:Y:S01]  /*17f90*/  @P1 LDC R11, c[0x0][0xbf0] ;  /* 0x0002fc00ff0b1b82 */ /* 0x000ea20000000800 */
[----:B-1----:R-:W-:Y:S05]  /*17fa0*/  @P2 BRA `(.L_x_9592) ;  /* 0x0000000000102947 */ /* 0x002fea0003800000 */
[----:B------:R-:W-:Y:S05]  /*17fb0*/  @!P0 BRA `(.L_x_9592) ;  /* 0x00000000000c8947 */ /* 0x000fea0003800000 */
[----:B------:R-:W3:Y:S04]  /*17fc0*/  LDG.E R5, desc[UR42][R8.64] ;  /* 0x0000002a08057981 */ /* 0x000ee8000c1e1900 */
[----:B-----5:R-:W3:Y:S02]  /*17fd0*/  LDG.E R6, desc[UR42][R8.64+0x4] ;  /* 0x0000042a08067981 */ /* 0x020ee4000c1e1900 */
[----:B---3--:R-:W-:-:S07]  /*17fe0*/  IADD3 R6, -R5, R6, RZ ;  /* 0x0000000605067210 */ /* 0x008fce0007ffe1ff */
.L_x_9592:
[----:B------:R-:W-:Y:S01]  /*17ff0*/  SHF.R.S32.HI R54, RZ, 0x1f, R207 ;  /* 0x0000001fff367819 */ /* 0x000fe200000114cf */
[----:B0-----:R-:W-:Y:S01]  /*18000*/  @P1 IMAD.HI.U32 R4, R13, R10, RZ ;  /* 0x0000000a0d041227 */ /* 0x001fe200078e00ff */
[----:B------:R-:W-:Y:S01]  /*18010*/  ULDC.64 UR4, c[0x0][0xb90] ;  /* 0x0002e40000047ab9 */ /* 0x000fe20000000a00 */
[----:B-----5:R-:W-:Y:S02]  /*18020*/  SHF.R.S32.HI R49, RZ, 0x1f, R48 ;  /* 0x0000001fff317819 */ /* 0x020fe40000011430 */
[----:B------:R-:W-:Y:S01]  /*18030*/  IMAD R8, R54, UR4, RZ ;  /* 0x0000000436087c24 */ /* 0x000fe2000f8e02ff */
[----:B------:R-:W-:Y:S01]  /*18040*/  SEL R40, R211, RZ, !P0 ;  /* 0x000000ffd3287207 */ /* 0x000fe20004000000 */
[----:B------:R-:W-:Y:S01]  /*18050*/  IMAD.MOV.U32 R7, RZ, RZ, R13 ;  /* 0x000000ffff077224 */ /* 0x000fe200078e000d */
[----:B--2---:R-:W-:Y:S01]  /*18060*/  @P1 SHF.R.U32.HI R7, RZ, R11, R4 ;  /* 0x0000000bff071219 */ /* 0x004fe20000011604 */
        /* <DEDUP_REMOVED lines=36> */
[----:B------:R-:W0:Y:S01]  /*182b0*/  SHFL.IDX PT, R51, R11, RZ, 0x1c1f ;  /* 0x001c1fff0b337589 */ /* 0x000e2200000e0000 */
[----:B------:R-:W-:Y:S01]  /*182c0*/  LOP3.LUT R24, R25, 0x380, RZ, 0xc0, !PT ;  /* 0x0000038019187812 */ /* 0x000fe200078ec0ff */
[----:B------:R-:W-:Y:S01]  /*182d0*/  ULDC.64 UR4, c[0x0][0xaa0] ;  /* 0x0002a80000047ab9 */ /* 0x000fe20000000a00 */
[----:B------:R-:W-:Y:S01]  /*182e0*/  SHF.R.U64 R28, R28, 0x3, RZ ;  /* 0x000000031c1c7819 */ /* 0x000fe200000012ff */
[----:B------:R-:W-:Y:S01]  /*182f0*/  SHFL.IDX PT, R52, R10, 0x1, 0x1c1f ;  /* 0x003c1f000a347f89 */ /* 0x000fe200000e0000 */
[----:B------:R-:W-:-:S02]  /*18300*/  SHF.R.U64 R24, R24, 0x3, RZ ;  /* 0x0000000318187819 */ /* 0x000fc400000012ff */
[----:B------:R-:W-:Y:S01]  /*18310*/  SHF.R.U64 R12, R12, 0x3, RZ ;  /* 0x000000030c0c7819 */ /* 0x000fe200000012ff */
[----:B------:R-:W1:Y:S01]  /*18320*/  SHFL.IDX PT, R53, R11, 0x1, 0x1c1f ;  /* 0x003c1f000b357f89 */ /* 0x000e6200000e0000 */
[----:B------:R-:W-:Y:S01]  /*18330*/  LOP3.LUT R24, R24, R25, RZ, 0x3c, !PT ;  /* 0x0000001918187212 */ /* 0x000fe200078e3cff */
[--C-:B------:R-:W-:Y:S01]  /*18340*/  IMAD.X R25, RZ, RZ, R21.reuse, P2 ;  /* 0x000000ffff197224 */ /* 0x100fe200010e0615 */
[C---:B------:R-:W-:Y:S01]  /*18350*/  ISETP.GE.OR P2, PT, R4.reuse, R59, P0 ;  /* 0x0000003b0400720c */ /* 0x040fe20000746670 */
[----:B------:R-:W-:Y:S01]  /*18360*/  VIADD R4, R4, 0x8 ;  /* 0x0000000804047836 */ /* 0x000fe20000000000 */
[----:B------:R-:W-:Y:S02]  /*18370*/  SHF.R.U64 R8, R8, 0x3, RZ ;  /* 0x0000000308087819 */ /* 0x000fe400000012ff */
[----:B------:R-:W-:Y:S02]  /*18380*/  LOP3.LUT R28, R28, R29, RZ, 0x3c, !PT ;  /* 0x0000001d1c1c7212 */ /* 0x000fe400078e3cff */
[----:B------:R-:W-:Y:S01]  /*18390*/  LOP3.LUT R12, R12, R13, RZ, 0x3c, !PT ;  /* 0x0000000d0c0c7212 */ /* 0x000fe200078e3cff */
[----:B------:R-:W-:Y:S01]  /*183a0*/  IMAD.X R13, RZ, RZ, R21, P4 ;  /* 0x000000ffff0d7224 */ /* 0x000fe200020e0615 */
[----:B------:R-:W-:-:S02]  /*183b0*/  IADD3.X R29, RZ, R21, RZ, P3, !PT ;  /* 0x00000015ff1d7210 */ /* 0x000fc40001ffe4ff */
[----:B------:R-:W-:Y:S02]  /*183c0*/  LOP3.LUT R8, R8, R7, RZ, 0x3c, !PT ;  /* 0x0000000708087212 */ /* 0x000fe400078e3cff */
[----:B------:R-:W-:Y:S01]  /*183d0*/  IADD3 R5, P3, R20, 0x7000, RZ ;  /* 0x0000700014057810 */ /* 0x000fe20007f7e0ff */
[----:B0-----:R0:W-:Y:S01]  /*183e0*/  @!P2 ST.E desc[UR42][R50.64], R3 ;  /* 0x000000033200a985 */ /* 0x0011e2000c10192a */
[----:B------:R-:W-:Y:S02]  /*183f0*/  ISETP.GE.OR P0, PT, R4, R59, P0 ;  /* 0x0000003b0400720c */ /* 0x000fe40000706670 */
[C---:B------:R-:W-:Y:S01]  /*18400*/  IADD3 R33, P5, R20.reuse, 0x5000, RZ ;  /* 0x0000500014217810 */ /* 0x040fe20007fbe0ff */
[----:B------:R-:W-:Y:S01]  /*18410*/  IMAD.X R45, RZ, RZ, R21, P3 ;  /* 0x000000ffff2d7224 */ /* 0x000fe200018e0615 */
[C---:B------:R-:W-:Y:S02]  /*18420*/  IADD3 R37, P4, R20.reuse, 0x6000, RZ ;  /* 0x0000600014257810 */ /* 0x040fe40007f9e0ff */
[----:B------:R-:W-:-:S02]  /*18430*/  LOP3.LUT R7, R20, 0x380, RZ, 0xc0, !PT ;  /* 0x0000038014077812 */ /* 0x000fc400078ec0ff */
[----:B------:R-:W-:Y:S02]  /*18440*/  LOP3.LUT R4, R5, 0x380, RZ, 0xc0, !PT ;  /* 0x0000038005047812 */ /* 0x000fe400078ec0ff */
[----:B------:R-:W-:Y:S01]  /*18450*/  LOP3.LUT R32, R33, 0x380, RZ, 0xc0, !PT ;  /* 0x0000038021207812 */ /* 0x000fe200078ec0ff */
[----:B0-----:R-:W0:Y:S01]  /*18460*/  @P1 LDC R51, c[0x0][0xbec] ;  /* 0x0002fb00ff331b82 */ /* 0x001e220000000800 */
[----:B------:R-:W-:Y:S01]  /*18470*/  IMAD R3, R49, UR4, RZ ;  /* 0x0000000431037c24 */ /* 0x000fe2000f8e02ff */
[----:B------:R-:W-:Y:S01]  /*18480*/  LOP3.LUT R36, R37, 0x380, RZ, 0xc0, !PT ;  /* 0x0000038025247812 */ /* 0x000fe200078ec0ff */
[----:B-1----:R1:W-:Y:S01]  /*18490*/  @!P0 ST.E desc[UR42][R52.64], R0 ;  /* 0x0000000034008985 */ /* 0x0023e2000c10192a */
[----:B------:R-:W-:Y:S02]  /*184a0*/  SHF.R.U64 R7, R7, 0x3, RZ ;  /* 0x0000000307077819 */ /* 0x000fe400000012ff */
[----:B------:R-:W-:Y:S02]  /*184b0*/  SHF.R.U64 R4, R4, 0x3, RZ ;  /* 0x0000000304047819 */ /* 0x000fe400000012ff */
[----:B------:R-:W2:Y:S01]  /*184c0*/  @P1 LDC R49, c[0x0][0xbf0] ;  /* 0x0002fc00ff311b82 */ /* 0x000ea20000000800 */
[----:B------:R-:W-:Y:S01]  /*184d0*/  SHF.R.U64 R32, R32, 0x3, RZ ;  /* 0x0000000320207819 */ /* 0x000fe200000012ff */
[----:B------:R-:W-:Y:S01]  /*184e0*/  IMAD R3, R48, UR5, R3 ;  /* 0x0000000530037c24 */ /* 0x000fe2000f8e0203 */
[----:B------:R-:W-:Y:S01]  /*184f0*/  SHF.R.U64 R36, R36, 0x3, RZ ;  /* 0x0000000324247819 */ /* 0x000fe200000012ff */
[----:B------:R-:W5:Y:S01]  /*18500*/  LD.E.128 R8, desc[UR42][R8.64] ;  /* 0x0000002a08087980 */ /* 0x000f62000c101d00 */
[----:B------:R-:W-:-:S02]  /*18510*/  LOP3.LUT R20, R7, R20, RZ, 0x3c, !PT ;  /* 0x0000001407147212 */ /* 0x000fc400078e3cff */
[----:B------:R-:W-:Y:S01]  /*18520*/  LOP3.LUT R32, R32, R33, RZ, 0x3c, !PT ;  /* 0x0000002120207212 */ /* 0x000fe200078e3cff */
[--C-:B------:R-:W-:Y:S01]  /*18530*/  IMAD.X R33, RZ, RZ, R21.reuse, P5 ;  /* 0x000000ffff217224 */ /* 0x100fe200028e0615 */
[----:B------:R-:W-:Y:S01]  /*18540*/  LOP3.LUT R36, R36, R37, RZ, 0x3c, !PT ;  /* 0x0000002524247212 */ /* 0x000fe200078e3cff */
[----:B------:R-:W-:Y:S01]  /*18550*/  IMAD.X R37, RZ, RZ, R21, P4 ;  /* 0x000000ffff257224 */ /* 0x000fe200020e0615 */
[----:B------:R-:W-:Y:S01]  /*18560*/  LOP3.LUT R44, R4, R5, RZ, 0x3c, !PT ;  /* 0x00000005042c7212 */ /* 0x000fe200078e3cff */
[----:B------:R-:W5:Y:S04]  /*18570*/  LD.E.128 R12, desc[UR42][R12.64] ;  /* 0x0000002a0c0c7980 */ /* 0x000f68000c101d00 */
        /* <DEDUP_REMOVED lines=9> */
[----:B-1----:R-:W-:Y:S02]  /*18610*/  IMAD R0, R54, UR4, RZ ;  /* 0x0000000436007c24 */ /* 0x002fe4000f8e02ff */
        /* <DEDUP_REMOVED lines=11> */
[----:B0-----:R-:W-:-:S04]  /*186d0*/  @P1 IMAD.HI.U32 R0, R48, R51, RZ ;  /* 0x0000003330001227 */ /* 0x001fc800078e00ff */
        /* <DEDUP_REMOVED lines=15> */
[----:B------:R-:W-:Y:S01]  /*187d0*/  ULDC.64 UR4, c[0x0][0xad8] ;  /* 0x0002b60000047ab9 */ /* 0x000fe20000000a00 */
[----:B------:R-:W-:Y:S01]  /*187e0*/  IADD3 R50, R187, R191, RZ ;  /* 0x000000bfbb327210 */ /* 0x000fe20007ffe0ff */
[----:B------:R-:W-:Y:S02]  /*187f0*/  IMAD.IADD R21, R21, 0x1, R51 ;  /* 0x0000000115157824 */ /* 0x000fe400078e0233 */
        /* <DEDUP_REMOVED lines=14> */
[----:B-1----:R0:W1:Y:S01]  /*188e0*/  SHFL.IDX PT, R21, R40, RZ, 0x181f ;  /* 0x00181fff28157589 */ /* 0x00206200000e0000 */
[----:B------:R-:W-:Y:S02]  /*188f0*/  BSSY B1, `(.L_x_9593) ;  /* 0x000000d000017945 */ /* 0x000fe40003800000 */
[----:B------:R0:W-:Y:S01]  /*18900*/  SYNCS.ARRIVE.TRANS64.RED.A1T0 RZ, [R0+URZ], RZ ;  /* 0x000000ff00ff79a7 */ /* 0x0001e2000810043f */
[----:B------:R0:W2:Y:S01]  /*18910*/  SHFL.IDX PT, R49, R3, RZ, 0x181f ;  /* 0x00181fff03317589 */ /* 0x0000a200000e0000 */
[----:B------:R-:W-:Y:S05]  /*18920*/  @P2 BRA `(.L_x_9594) ;  /* 0x0000000000242947 */ /* 0x000fea0003800000 */
        /* <DEDUP_REMOVED lines=9> */
.L_x_9594:
[----:B------:R-:W-:Y:S05]  /*189c0*/  BSYNC B1 ;  /* 0x0000000000017941 */ /* 0x000fea0003800000 */
.L_x_9593:
[----:B---3-5:R3:W4:Y:S01]  /*189d0*/  SHFL.IDX PT, R7, R3, 0x1, 0x181f ;  /* 0x00381f0003077f89 */ /* 0x02872200000e0000 */
        /* <DEDUP_REMOVED lines=8> */
[-C--:B----4-:R-:W-:Y:S02]  /*18a60*/  @!P3 LEA.HI.X R5, R16, R7.reuse, R17, 0x1, P0 ;  /* 0x000000071005b211 */ /* 0x090fe400000f0c11 */
[----:B------:R-:W-:-:S03]  /*18a70*/  @!P4 LEA.HI.X R7, R2, R7, R184, 0x1, P2 ;  /* 0x000000070207c211 */ /* 0x000fc600010f0cb8 */
[----:B------:R0:W-:Y:S04]  /*18a80*/  @!P3 ST.E.128 desc[UR42][R4.64], R8 ;  /* 0x000000080400b985 */ /* 0x0001e8000c101d2a */
[----:B------:R0:W-:Y:S02]  /*18a90*/  @!P4 ST.E.128 desc[UR42][R6.64], R32 ;  /* 0x000000200600c985 */ /* 0x0001e4000c101d2a */
.L_x_9596:
[----:B------:R-:W-:Y:S05]  /*18aa0*/  BSYNC B1 ;  /* 0x0000000000017941 */ /* 0x000fea0003800000 */
.L_x_9595:
[----:B0---4-:R0:W4:Y:S01]  /*18ab0*/  SHFL.IDX PT, R7, R3, 0x2, 0x181f ;  /* 0x00581f0003077f89 */ /* 0x01112200000e0000 */
        /* <DEDUP_REMOVED lines=12> */
.L_x_9598:
[----:B------:R-:W-:Y:S05]  /*18b80*/  BSYNC B1 ;  /* 0x0000000000017941 */ /* 0x000fea0003800000 */
.L_x_9597:
[----:B------:R-:W-:Y:S01]  /*18b90*/  VIADD R0, R50, 0x60 ;  /* 0x0000006032007836 */ /* 0x000fe20000000000 */
[----:B0--3--:R-:W3:Y:S04]  /*18ba0*/  SHFL.IDX PT, R3, R3, 0x3, 0x181f ;  /* 0x00781f0003037f89 */ /* 0x009ee800000e0000 */
[----:B------:R-:W-:Y:S01]  /*18bb0*/  ISETP.GE.AND P0, PT, R0, R59, PT ;  /* 0x0000003b0000720c */ /* 0x000fe20003f06270 */
[----:B----4-:R4:W0:-:S12]  /*18bc0*/  SHFL.IDX PT, R7, R40, 0x3, 0x181f ;  /* 0x00781f0028077f89 */ /* 0x01081800000e0000 */
[----:B----4-:R-:W-:Y:S05]  /*18bd0*/  @P0 BRA `(.L_x_9599) ;  /* 0x0000000800f80947 */ /* 0x010fea0003800000 */
[----:B------:R-:W-:Y:S02]  /*18be0*/  ULDC UR4, c[0x0][0xac8] ;  /* 0x0002b20000047ab9 */ /* 0x000fe40000000800 */
[----:B------:R-:W-:-:S13]  /*18bf0*/  ISETP.GE.AND P1, PT, R16, UR4, PT ;  /* 0x0000000410007c0c */ /* 0x000fda000bf26270 */
[----:B0-----:R-:W-:-:S04]  /*18c00*/  @!P1 LEA R4, P0, R16, R7, 0x1 ;  /* 0x0000000710049211 */ /* 0x001fc800078008ff */
[----:B---3--:R-:W-:Y:S02]  /*18c10*/  @!P1 LEA.HI.X R5, R16, R3, R17, 0x1, P0 ;  /* 0x0000000310059211 */ /* 0x008fe400000f0c11 */
[----:B------:R-:W-:-:S03]  /*18c20*/  ISETP.GE.AND P0, PT, R2, UR4, PT ;  /* 0x0000000402007c0c */ /* 0x000fc6000bf06270 */
[----:B------:R4:W-:Y:S10]  /*18c30*/  @!P1 ST.E.128 desc[UR42][R4.64], R24 ;  /* 0x0000001804009985 */ /* 0x0009f4000c101d2a */
[----:B------:R-:W-:Y:S05]  /*18c40*/  @P0 BRA `(.L_x_9599) ;  /* 0x0000000800dc0947 */ /* 0x000fea0003800000 */
[----:B----4-:R-:W-:-:S04]  /*18c50*/  LEA R4, P0, R2, R7, 0x1 ;  /* 0x0000000702047211 */ /* 0x010fc800078008ff */
[----:B------:R-:W-:-:S05]  /*18c60*/  LEA.HI.X R5, R2, R3, R184, 0x1, P0 ;  /* 0x0000000302057211 */ /* 0x000fca00000f0cb8 */
[----:B------:R0:W-:Y:S01]  /*18c70*/  ST.E.128 desc[UR42][R4.64], R44 ;  /* 0x0000002c04007985 */ /* 0x0001e2000c101d2a */
[----:B------:R-:W-:Y:S05]  /*18c80*/  BRA `(.L_x_9599) ;  /* 0x0000000800cc7947 */ /* 0x000fea0003800000 */
.L_x_9591:
        /* <DEDUP_REMOVED lines=16> */
[----:B---3--:R-:W-:Y:S02]  /*18d90*/  ISETP.NE.AND P2, PT, R25, 0x1, PT ;  /* 0x000000011900780c */ /* 0x008fe40003f45270 */
[----:B------:R-:W-:-:S11]  /*18da0*/  ISETP.GE.AND P3, PT, R228, 0x80, PT ;  /* 0x00000080e400780c */ /* 0x000fd60003f66270 */
[----:B------:R-:W3:Y:S08]  /*18db0*/  @P2 LDC R14, c[0x0][0xbec] ;  /* 0x0002fb00ff0e2b82 */ /* 0x000ef00000000800 */
[----:B------:R-:W0:Y:S01]  /*18dc0*/  @P2 LDC R27, c[0x0][0xbf0] ;  /* 0x0002fc00ff1b2b82 */ /* 0x000e220000000800 */
[----:B------:R-:W-:Y:S05]  /*18dd0*/  @P1 BRA `(.L_x_9600) ;  /* 0x0000000000101947 */ /* 0x000fea0003800000 */
[----:B------:R-:W-:Y:S05]  /*18de0*/  @!P0 BRA `(.L_x_9600) ;  /* 0x00000000000c8947 */ /* 0x000fea0003800000 */
[----:B------:R-:W2:Y:S04]  /*18df0*/  LDG.E R3, desc[UR42][R4.64] ;  /* 0x0000002a04037981 */ /* 0x000ea8000c1e1900 */
[----:B-----5:R-:W2:Y:S02]  /*18e00*/  LDG.E R8, desc[UR42][R4.64+0x4] ;  /* 0x0000042a04087981 */ /* 0x020ea4000c1e1900 */
[----:B--2---:R-:W-:-:S07]  /*18e10*/  IMAD.IADD R8, R8, 0x1, -R3 ;  /* 0x0000000108087824 */ /* 0x004fce00078e0a03 */
.L_x_9600:
[----:B------:R-:W-:Y:S01]  /*18e20*/  BSSY B1, `(.L_x_9601) ;  /* 0x000002d000017945 */ /* 0x000fe20003800000 */
[----:B----4-:R-:W-:Y:S02]  /*18e30*/  SHF.R.S32.HI R13, RZ, 0x1f, R207 ;  /* 0x0000001fff0d7819 */ /* 0x010fe400000114cf */
[----:B------:R-:W-:Y:S02]  /*18e40*/  SEL R15, R210, RZ, !P0 ;  /* 0x000000ffd20f7207 */ /* 0x000fe40004000000 */
[----:B------:R-:W-:Y:S02]  /*18e50*/  SEL R211, R211, RZ, !P0 ;  /* 0x000000ffd3d37207 */ /* 0x000fe40004000000 */
[----:B-----5:R-:W-:Y:S01]  /*18e60*/  SHF.R.S32.HI R11, RZ, 0x1f, R0 ;  /* 0x0000001fff0b7819 */ /* 0x020fe20000011400 */
[----:B------:R-:W-:Y:S06]  /*18e70*/  @P3 BRA `(.L_x_9602) ;  /* 0x00000000009c3947 */ /* 0x000fec0003800000 */
[----:B------:R-:W4:Y:S01]  /*18e80*/  S2R R12, SR_TID.X ;  /* 0x00000000000c7919 */ /* 0x000f220000002100 */
[----:B------:R-:W5:Y:S02]  /*18e90*/  LDC R9, c[0x0][0xbe8] ;  /* 0x0002fa00ff097b82 */ /* 0x000f640000000800 */
[----:B-----5:R-:W-:Y:S01]  /*18ea0*/  IMAD R3, R8, R9, RZ ;  /* 0x0000000908037224 */ /* 0x020fe200078e02ff */
[----:B----4-:R-:W-:-:S04]  /*18eb0*/  IADD3 R12, R191, -0x80, R12 ;  /* 0xffffff80bf0c7810 */ /* 0x010fc80007ffe00c */
[----:B------:R-:W-:-:S13]  /*18ec0*/  ISETP.GE.AND P0, PT, R12, R3, PT ;  /* 0x000000030c00720c */ /* 0x000fda0003f06270 */
[----:B------:R-:W-:Y:S05]  /*18ed0*/  @P0 BRA `(.L_x_9602) ;  /* 0x0000000000840947 */ /* 0x000fea0003800000 */
[----:B------:R-:W-:Y:S01]  /*18ee0*/  ISETP.NE.AND P0, PT, R9, 0x1, PT ;  /* 0x000000010900780c */ /* 0x000fe20003f05270 */
[----:B------:R-:W-:Y:S01]  /*18ef0*/  ULDC.64 UR4, c[0x0][0xb90] ;  /* 0x0002e40000047ab9 */ /* 0x000fe20000000a00 */
[----:B0-----:R-:W-:Y:S01]  /*18f00*/  MOV R4, R0 ;  /* 0x0000000000047202 */ /* 0x001fe20000000f00 */
[----:B------:R-:W-:Y:S02]  /*18f10*/  IMAD R10, R13, UR4, RZ ;  /* 0x000000040d0a7c24 */ /* 0x000fe4000f8e02ff */
[----:B------:R-:W-:Y:S02]  /*18f20*/  IMAD.MOV.U32 R5, RZ, RZ, R11 ;  /* 0x000000ffff057224 */ /* 0x000fe400078e000b */
[----:B------:R-:W-:Y:S02]  /*18f30*/  IMAD.MOV.U32 R3, RZ, RZ, R12 ;  /* 0x000000ffff037224 */ /* 0x000fe400078e000c */
[----:B------:R-:W-:-:S04]  /*18f40*/  IMAD.WIDE.U32 R4, R207, UR4, R4 ;  /* 0x00000004cf047c25 */ /* 0x000fc8000f8e0004 */
[----:B------:R-:W0:Y:S08]  /*18f50*/  @P0 LDC R7, c[0x0][0xbec] ;  /* 0x0002fb00ff070b82 */ /* 0x000e300000000800 */
[----:B------:R-:W4:Y:S01]  /*18f60*/  @P0 LDC R21, c[0x0][0xbf0] ;  /* 0x0002fc00ff150b82 */ /* 0x000f220000000800 */
[----:B0-----:R-:W-:-:S04]  /*18f70*/  @P0 IMAD.HI.U32 R6, R12, R7, RZ ;  /* 0x000000070c060227 */ /* 0x001fc800078e00ff */
[----:B------:R-:W-:Y:S01]  /*18f80*/  IMAD R7, R207, UR5, R10 ;  /* 0x00000005cf077c24 */ /* 0x000fe2000f8e020a */
[----:B------:R-:W-:Y:S01]  /*18f90*/  ULDC.64 UR4, c[0x0][0xb98] ;  /* 0x0002e60000047ab9 */ /* 0x000fe20000000a00 */
[----:B----4-:R-:W-:Y:S02]  /*18fa0*/  @P0 SHF.R.U32.HI R3, RZ, R21, R6 ;  /* 0x00000015ff030219 */ /* 0x010fe40000011606 */
        /* <DEDUP_REMOVED lines=20> */
.L_x_9602:
[----:B------:R-:W-:Y:S05]  /*190f0*/  BSYNC B1 ;  /* 0x0000000000017941 */ /* 0x000fea0003800000 */
.L_x_9601:
[----:B------:R-:W-:Y:S02]  /*19100*/  ULDC.64 UR4, c[0x0][0xaa0] ;  /* 0x0002a80000047ab9 */ /* 0x000fe40000000a00 */
[----:B----4-:R-:W-:Y:S02]  /*19110*/  IMAD R3, R11, UR4, RZ ;  /* 0x000000040b037c24 */ /* 0x010fe4000f8e02ff */
[----:B0-----:R-:W-:-:S04]  /*19120*/  IMAD.WIDE.U32 R4, R0, UR4, RZ ;  /* 0x0000000400047c25 */ /* 0x001fc8000f8e00ff */
[----:B------:R-:W-:Y:S01]  /*19130*/  IMAD R3, R0, UR5, R3 ;  /* 0x0000000500037c24 */ /* 0x000fe2000f8e0203 */
[----:B------:R-:W-:Y:S01]  /*19140*/  ULDC.64 UR4, c[0x0][0xae8] ;  /* 0x0002ba0000047ab9 */ /* 0x000fe20000000a00 */
[----:B------:R-:W-:Y:S02]  /*19150*/  IMAD R0, R206, 0x20, R187 ;  /* 0x00000020ce007824 */ /* 0x000fe400078e02bb */
[----:B------:R-:W-:Y:S02]  /*19160*/  IMAD.IADD R5, R5, 0x1, R3 ;  /* 0x0000000105057824 */ /* 0x000fe400078e0203 */
[----:B------:R-:W-:Y:S02]  /*19170*/  IMAD.IADD R9, R191, 0x1, R0 ;  /* 0x00000001bf097824 */ /* 0x000fe400078e0200 */
[----:B------:R-:W-:Y:S02]  /*19180*/  IMAD R6, R13, UR4, RZ ;  /* 0x000000040d067c24 */ /* 0x000fe4000f8e02ff */
[----:B---3--:R-:W-:-:S04]  /*19190*/  @P2 IMAD.HI.U32 R0, R9, R14, RZ ;  /* 0x0000000e09002227 */ /* 0x008fc800078e00ff */
        /* <DEDUP_REMOVED lines=8> */
[----:B------:R-:W-:Y:S01]  /*19220*/  IMAD R7, R15, UR5, R6 ;  /* 0x000000050f077c24 */ /* 0x000fe2000f8e0206 */
[----:B------:R-:W-:Y:S01]  /*19230*/  IADD3 R6, -R3, RZ, RZ ;  /* 0x000000ff03067210 */ /* 0x000fe20007ffe1ff */
[----:B------:R-:W-:Y:S01]  /*19240*/  IMAD.WIDE.U32 R4, R15, UR4, R4 ;  /* 0x000000040f047c25 */ /* 0x000fe2000f8e0004 */
[----:B------:R-:W-:-:S03]  /*19250*/  ULDC.64 UR4, c[0x0][0xae0] ;  /* 0x0002b80000047ab9 */ /* 0x000fc60000000a00 */
        /* <DEDUP_REMOVED lines=18> */
[----:B------:R0:W3:Y:S04]  /*19380*/  SHFL.IDX PT, R3, R4, RZ, 0x181f ;  /* 0x00181fff04037589 */ /* 0x0000e800000e0000 */
[----:B------:R0:W4:Y:S02]  /*19390*/  SHFL.IDX PT, R14, R0, RZ, 0x181f ;  /* 0x00181fff000e7589 */ /* 0x00012400000e0000 */
.L_x_9837:
[----:B------:R-:W-:Y:S01]  /*193a0*/  IMAD R8, R8, R25, RZ ;  /* 0x0000001908087224 */ /* 0x000fe200078e02ff */
        /* <DEDUP_REMOVED lines=8> */
[-C--:B---3--:R-:W-:Y:S02]  /*19430*/  @!P2 LEA.HI.X R7, R16, R3.reuse, R17, 0x1, P0 ;  /* 0x000000031007a211 */ /* 0x088fe400000f0c11 */
[----:B------:R-:W-:-:S03]  /*19440*/  @!P3 LEA.HI.X R15, R2, R3, R184, 0x1, P1 ;  /* 0x00000003020fb211 */ /* 0x000fc600008f0cb8 */
[----:B------:R3:W-:Y:S04]  /*19450*/  @!P2 ST.E.128 desc[UR42][R6.64], RZ ;  /* 0x000000ff0600a985 */ /* 0x0007e8000c101d2a */
[----:B------:R3:W-:Y:S02]  /*19460*/  @!P3 ST.E.128 desc[UR42][R14.64], RZ ;  /* 0x000000ff0e00b985 */ /* 0x0007e4000c101d2a */
.L_x_9605:
[----:B------:R-:W-:Y:S05]  /*19470*/  BSYNC B1 ;  /* 0x0000000000017941 */ /* 0x000fea0003800000 */
.L_x_9604:
[----:B------:R-:W-:-:S03]  /*19480*/  UMOV UR4, 0xffffffff ;  /* 0xffffffff00047882 */ /* 0x000fc60000000000 */
[----:B------:R-:W-:Y:S05]  /*19490*/  BRA.DIV UR4, `(.L_x_9606) ;  /* 0x0000009604887947 */ /* 0x000fea000b800000 */
[----:B---3--:R3:W0:Y:S04]  /*194a0*/  SHFL.IDX PT, R3, R4, 0x1, 0x181f ;  /* 0x00381f0004037f89 */ /* 0x00862800000e0000 */
[----:B----4-:R3:W4:Y:S02]  /*194b0*/  SHFL.IDX PT, R14, R0, 0x1, 0x181f ;  /* 0x00381f00000e7f89 */ /* 0x01072400000e0000 */
.L_x_9841:
        /* <DEDUP_REMOVED lines=13> */
.L_x_9608:
[----:B------:R-:W-:Y:S05]  /*19590*/  BSYNC B1 ;  /* 0x0000000000017941 */ /* 0x000fea0003800000 */
.L_x_9607:
[----:B------:R-:W-:-:S03]  /*195a0*/  UMOV UR4, 0xffffffff ;  /* 0xffffffff00047882 */ /* 0x000fc60000000000 */
[----:B------:R-:W-:Y:S05]  /*195b0*/  BRA.DIV UR4, `(.L_x_9609) ;  /* 0x0000009604887947 */ /* 0x000fea000b800000 */
[----:B0-----:R0:W0:Y:S04]  /*195c0*/  SHFL.IDX PT, R3, R4, 0x2, 0x181f ;  /* 0x00581f0004037f89 */ /* 0x00102800000e0000 */
[----:B----4-:R4:W0:Y:S02]  /*195d0*/  SHFL.IDX PT, R14, R0, 0x2, 0x181f ;  /* 0x00581f00000e7f89 */ /* 0x01082400000e0000 */
.L_x_9845:
[----:B------:R-:W-:Y:S01]  /*195e0*/  VIADD R5, R191, 0x40 ;  /* 0x00000040bf057836 */ /* 0x000fe20000000000 */
[----:B------:R-:W-:Y:S04]  /*195f0*/  BSSY B1, `(.L_x_9610) ;  /* 0x000000c000017945 */ /* 0x000fe80003800000 */
        /* <DEDUP_REMOVED lines=11> */
.L_x_9611:
[----:B------:R-:W-:Y:S05]  /*196b0*/  BSYNC B1 ;  /* 0x0000000000017941 */ /* 0x000fea0003800000 */
.L_x_9610:
[----:B------:R-:W-:-:S03]  /*196c0*/  UMOV UR4, 0xffffffff ;  /* 0xffffffff00047882 */ /* 0x000fc60000000000 */
[----:B------:R-:W-:Y:S05]  /*196d0*/  BRA.DIV UR4, `(.L_x_9612) ;  /* 0x0000009604887947 */ /* 0x000fea000b800000 */
[----:B0-----:R0:W0:Y:S04]  /*196e0*/  SHFL.IDX PT, R3, R4, 0x3, 0x181f ;  /* 0x00781f0004037f89 */ /* 0x00102800000e0000 */
[----:B------:R0:W0:Y:S02]  /*196f0*/  SHFL.IDX PT, R14, R0, 0x3, 0x181f ;  /* 0x00781f00000e7f89 */ /* 0x00002400000e0000 */
.L_x_9849:
[----:B0--34-:R-:W-:-:S05]  /*19700*/  VIADD R0, R191, 0x60 ;  /* 0x00000060bf007836 */ /* 0x019fca0000000000 */
[----:B------:R-:W-:-:S13]  /*19710*/  ISETP.GE.AND P0, PT, R0, R8, PT ;  /* 0x000000080000720c */ /* 0x000fda0003f06270 */
[----:B------:R-:W-:Y:S05]  /*19720*/  @P0 BRA `(.L_x_9599) ;  /* 0x0000000000240947 */ /* 0x000fea0003800000 */
[----:B------:R-:W-:Y:S02]  /*19730*/  ULDC UR4, c[0x0][0xac8] ;  /* 0x0002b20000047ab9 */ /* 0x000fe40000000800 */
[----:B------:R-:W-:Y:S02]  /*19740*/  ISETP.GE.AND P2, PT, R16, UR4, PT ;  /* 0x0000000410007c0c */ /* 0x000fe4000bf46270 */
[----:B------:R-:W-:-:S11]  /*19750*/  ISETP.GE.AND P3, PT, R2, UR4, PT ;  /* 0x0000000402007c0c */ /* 0x000fd6000bf66270 */
[-C--:B------:R-:W-:Y:S02]  /*19760*/  @!P2 LEA R4, P0, R16, R14.reuse, 0x1 ;  /* 0x0000000e1004a211 */ /* 0x080fe400078008ff */
[----:B------:R-:W-:Y:S02]  /*19770*/  @!P3 LEA R14, P1, R2, R14, 0x1 ;  /* 0x0000000e020eb211 */ /* 0x000fe400078208ff */
[-C--:B------:R-:W-:Y:S02]  /*19780*/  @!P2 LEA.HI.X R5, R16, R3.reuse, R17, 0x1, P0 ;  /* 0x000000031005a211 */ /* 0x080fe400000f0c11 */
[----:B------:R-:W-:-:S03]  /*19790*/  @!P3 LEA.HI.X R15, R2, R3, R184, 0x1, P1 ;  /* 0x00000003020fb211 */ /* 0x000fc600008f0cb8 */
[----:B------:R0:W-:Y:S04]  /*197a0*/  @!P2 ST.E.128 desc[UR42][R4.64], RZ ;  /* 0x000000ff0400a985 */ /* 0x0001e8000c101d2a */
[----:B------:R0:W-:Y:S02]  /*197b0*/  @!P3 ST.E.128 desc[UR42][R14.64], RZ ;  /* 0x000000ff0e00b985 */ /* 0x0001e4000c101d2a */
.L_x_9599:
[----:B------:R-:W-:Y:S05]  /*197c0*/  BSYNC B0 ;  /* 0x0000000000007941 */ /* 0x000fea0003800000 */
.L_x_9590:
[----:B------:R-:W-:Y:S02]  /*197d0*/  ULDC UR4, c[0x0][0xc3c] ;  /* 0x00030f0000047ab9 */ /* 0x000fe40000000800 */
[----:B-1----:R-:W-:-:S13]  /*197e0*/  ISETP.GE.AND P0, PT, R43, UR4, PT ;  /* 0x000000042b007c0c */ /* 0x002fda000bf06270 */
[----:B------:R-:W-:Y:S05]  /*197f0*/  @!P0 BRA `(.L_x_9613) ;  /* 0xfffffe7800448947 */ /* 0x000fea000383ffff */
[----:B------:R-:W-:Y:S05]  /*19800*/  BRA `(.L_x_9392) ;  /* 0x0000006c00387947 */ /* 0x000fea0003800000 */
.L_x_9390:
        /* <DEDUP_REMOVED lines=16> */
.L_x_9614:
        /* <DEDUP_REMOVED lines=41> */
.L_x_9620:
        /* <DEDUP_REMOVED lines=12> */
.L_x_9619:
[----:B------:R-:W-:Y:S05]  /*19c60*/  BSYNC B0 ;  /* 0x0000000000007941 */ /* 0x000fea0003800000 */
.L_x_9618:
        /* <DEDUP_REMOVED lines=20> */
.L_x_9616:
        /* <DEDUP_REMOVED lines=20> */
.L_x_9621:
        /* <DEDUP_REMOVED lines=26> */
[----:B------:R-:W-:Y:S01]  /*1a090*/  IMAD R6, R6, R2, R9 ;  /* 0x0000000206067224 */ /* 0x000fe200078e0209 */
[----:B------:R-:W-:Y:S02]  /*1a0a0*/  MOV R2, RZ ;  /* 0x000000ff00027202 */ /* 0x000fe40000000f00 */
        /* <DEDUP_REMOVED lines=31> */
.L_x_9617:
[----:B------:R-:W-:Y:S01]  /*1a2a0*/  IMAD.MOV.U32 R17, RZ, RZ, RZ ;  /* 0x000000ffff117224 */ /* 0x000fe200078e00ff */
[----:B------:R-:W-:Y:S01]  /*1a2b0*/  MOV R18, RZ ;  /* 0x000000ff00127202 */ /* 0x000fe20000000f00 */
[----:B------:R-:W-:-:S07]  /*1a2c0*/  IMAD.U32 R16, RZ, RZ, UR6 ;  /* 0x00000006ff107e24 */ /* 0x000fce000f8e00ff */
.L_x_9622:
[----:B------:R-:W-:-:S13]  /*1a2d0*/  ISETP.NE.AND P0, PT, R5, RZ, PT ;  /* 0x000000ff0500720c */ /* 0x000fda0003f05270 */
[----:B------:R-:W0:Y:S01]  /*1a2e0*/  @!P0 S2R R3, SR_CgaCtaId ;  /* 0x0000000000038919 */ /* 0x000e220000008800 */
[----:B------:R-:W-:-:S04]  /*1a2f0*/  @!P0 MOV R2, 0x400 ;  /* 0x0000040000028802 */ /* 0x000fc80000000f00 */
[----:B0-----:R-:W-:-:S05]  /*1a300*/  @!P0 LEA R2, R3, R2, 0x18 ;  /* 0x0000000203028211 */ /* 0x001fca00078ec0ff */
[----:B------:R1:W-:Y:S01]  /*1a310*/  @!P0 STS.128 [R2+0x288d0], R16 ;  /* 0x0288d01002008388 */ /* 0x0003e20000000c00 */
[----:B------:R-:W-:Y:S06]  /*1a320*/  BAR.ARV 0x5, 0x180 ;  /* 0x0146000000007b1d */ /* 0x000fec0000002000 */
.L_x_9615:
[----:B------:R2:W-:Y:S01]  /*1a330*/  STL [R1+0x24], RZ ;  /* 0x000024ff01007387 */ /* 0x0005e20000100800 */
[----:B------:R-:W-:Y:S01]  /*1a340*/  ULDC UR4, c[0x0][0xc3c] ;  /* 0x00030f0000047ab9 */ /* 0x000fe20000000800 */
[----:B------:R-:W-:Y:S01]  /*1a350*/  IMAD.MOV.U32 R28, RZ, RZ, 0x1 ;  /* 0x00000001ff1c7424 */ /* 0x000fe200078e00ff */
[----:B0-----:R-:W-:Y:S01]  /*1a360*/  ISETP.GE.AND P0, PT, R19, UR4, PT ;  /* 0x0000000413007c0c */ /* 0x001fe2000bf06270 */
[----:B------:R-:W-:-:S12]  /*1a370*/  IMAD.MOV.U32 R25, RZ, RZ, RZ ;  /* 0x000000ffff197224 */ /* 0x000fd800078e00ff */
[----:B--2---:R-:W-:Y:S05]  /*1a380*/  @P0 BRA `(.L_x_9623) ;  /* 0x0000005c007c0947 */ /* 0x004fea0003800000 */
[----:B------:R-:W0:Y:S01]  /*1a390*/  S2UR UR5, SR_CgaCtaId ;  /* 0x00000000000579c3 */ /* 0x000e220000008800 */
[C---:B------:R-:W-:Y:S01]  /*1a3a0*/  IMAD.SHL.U32 R31, R0.reuse, 0x8, RZ ;  /* 0x00000008001f7824 */ /* 0x040fe200078e00ff */
[----:B-1----:R-:W-:Y:S01]  /*1a3b0*/  LOP3.LUT R2, R0, 0x7f, RZ, 0xc0, !PT ;  /* 0x0000007f00027812 */ /* 0x002fe200078ec0ff */
        /* <DEDUP_REMOVED lines=13> */
[----:B------:R-:W-:Y:S01]  /*1a490*/  LOP3.LUT R0, R0, 0x70, RZ, 0xc0, !PT ;  /* 0x0000007000007812 */ /* 0x000fe200078ec0ff */
[----:B------:R-:W-:Y:S01]  /*1a4a0*/  IMAD.MOV.U32 R28, RZ, RZ, 0x1 ;  /* 0x00000001ff1c7424 */ /* 0x000fe200078e00ff */
[----:B------:R-:W-:Y:S01]  /*1a4b0*/  LOP3.LUT R30, R31, 0x40, RZ, 0xfc, !PT ;  /* 0x000000401f1e7812 */ /* 0x000fe200078efcff */
[----:B------:R-:W-:Y:S01]  /*1a4c0*/  ULOP3.LUT UR38, UR36, 0x2, URZ, 0xfc, !UPT ;  /* 0x0000000224267892 */ /* 0x000fe2000f8efc3f */
[----:B------:R-:W-:Y:S01]  /*1a4d0*/  LOP3.LUT R2, R2, R0, RZ, 0xfc, !PT ;  /* 0x0000000002027212 */ /* 0x000fe200078efcff */
[----:B------:R-:W-:Y:S01]  /*1a4e0*/  ULDC.64 UR40, c[0x0][0x198] ;  /* 0x0000660000287ab9 */ /* 0x000fe20000000a00 */
[----:B------:R-:W-:Y:S01]  /*1a4f0*/  ULDC UR37, c[0x0][0xc] ;  /* 0x0000030000257ab9 */ /* 0x000fe20000000800 */
[----:B0-----:R-:W-:-:S06]  /*1a500*/  ULEA UR4, UR5, UR4, 0x18 ;  /* 0x0000000405047291 */ /* 0x001fcc000f8ec03f */
[----:B------:R-:W-:-:S05]  /*1a510*/  IMAD.U32 R22, RZ, RZ, UR4 ;  /* 0x00000004ff167e24 */ /* 0x000fca000f8e00ff */
[----:B------:R-:W-:-:S05]  /*1a520*/  LEA R0, R36, R22, 0x1 ;  /* 0x0000001624007211 */ /* 0x000fca00078e08ff */
[----:B------:R1:W-:Y:S02]  /*1a530*/  STL [R1+0x8], R0 ;  /* 0x0000080001007387 */ /* 0x0003e40000100800 */
.L_x_9722:
[----:B0-----:R-:W0:Y:S02]  /*1a540*/  LDC.64 R2, c[0x0][0xc88] ;  /* 0x00032200ff027b82 */ /* 0x001e240000000a00 */
[----:B0-----:R-:W-:-:S05]  /*1a550*/  IMAD.WIDE R2, R19, 0x4, R2 ;  /* 0x0000000413027825 */ /* 0x001fca00078e0202 */
[----:B-1----:R-:W1:Y:S01]  /*1a560*/  LDG.E R33, desc[UR42][R2.64] ;  /* 0x0000002a02217981 */ /* 0x002e62000c1e1900 */
[----:B------:R-:W-:Y:S05]  /*1a570*/  YIELD ;  /* 0x0000000000007946 */ /* 0x000fea0003800000 */
[----:B------:R-:W-:Y:S01]  /*1a580*/  ULDC.64 UR4, c[0x0][0xa28] ;  /* 0x00028a0000047ab9 */ /* 0x000fe20000000a00 */
[----:B------:R-:W-:Y:S01]  /*1a590*/  IMAD.MOV.U32 R11, RZ, RZ, RZ ;  /* 0x000000ffff0b7224 */ /* 0x000fe200078e00ff */
[----:B------:R-:W-:Y:S01]  /*1a5a0*/  ISETP.NE.U32.AND P0, PT, RZ, UR4, PT ;  /* 0x00000004ff007c0c */ /* 0x000fe2000bf05070 */
[----:B------:R-:W-:Y:S01]  /*1a5b0*/  IMAD.MOV.U32 R6, RZ, RZ, RZ ;  /* 0x000000ffff067224 */ /* 0x000fe200078e00ff */
[----:B------:R-:W-:Y:S01]  /*1a5c0*/  ULDC.64 UR8, c[0x0][0xa18] ;  /* 0x0002860000087ab9 */ /* 0x000fe20000000a00 */
        /* <DEDUP_REMOVED lines=20> */
[----:B---3--:R-:W3:Y:S01]  /*1a710*/  @P0 LDG.E R6, desc[UR42][R2.64] ;  /* 0x0000002a02060981 */ /* 0x008ee2000c1e1900 */
        /* <DEDUP_REMOVED lines=17> */
[----:B---3--:R0:W-:Y:S04]  /*1a830*/  STL [R1+0x14], R8 ;  /* 0x0000140801007387 */ /* 0x0081e80000100800 */
[----:B--2---:R1:W-:Y:S01]  /*1a840*/  STL [R1], R11 ;  /* 0x0000000b01007387 */ /* 0x0043e20000100800 */
[----:B------:R-:W-:Y:S02]  /*1a850*/  IMAD.MOV.U32 R10, RZ, RZ, R8 ;  /* 0x000000ffff0a7224 */ /* 0x000fe400078e0008 */
[----:B0-----:R-:W-:Y:S01]  /*1a860*/  IMAD.U32 R8, RZ, RZ, UR4 ;  /* 0x00000004ff087e24 */ /* 0x001fe2000f8e00ff */
[----:B----4-:R-:W-:Y:S06]  /*1a870*/  @P2 BRA `(.L_x_9624) ;  /* 0x0000000000142947 */ /* 0x010fec0003800000 */
[----:B------:R-:W-:Y:S05]  /*1a880*/  @!P0 BRA `(.L_x_9624) ;  /* 0x0000000000108947 */ /* 0x000fea0003800000 */
[----:B------:R-:W2:Y:S04]  /*1a890*/  LDG.E R9, desc[UR42][R2.64] ;  /* 0x0000002a02097981 */ /* 0x000ea8000c1e1900 */
[----:B------:R-:W2:Y:S02]  /*1a8a0*/  LDG.E R6, desc[UR42][R2.64+0x4] ;  /* 0x0000042a02067981 */ /* 0x000ea4000c1e1900 */
[----:B--2---:R-:W-:-:S05]  /*1a8b0*/  IMAD.IADD R10, R6, 0x1, -R9 ;  /* 0x00000001060a7824 */ /* 0x004fca00078e0a09 */
[----:B------:R0:W-:Y:S02]  /*1a8c0*/  STL [R1+0x14], R10 ;  /* 0x0000140a01007387 */ /* 0x0001e40000100800 */
.L_x_9624:
        /* <DEDUP_REMOVED lines=9> */
.L_x_9625:
        /* <DEDUP_REMOVED lines=8> */
[----:B--2---:R-:W-:-:S07]  /*1a9e0*/  IADD3 R8, -R8, R9, RZ ;  /* 0x0000000908087210 */ /* 0x004fce0007ffe1ff */
.L_x_9626:
[----:B--2---:R-:W2:Y:S01]  /*1a9f0*/  @P1 LDG.E R2, desc[UR42][R4.64] ;  /* 0x0000002a04021981 */ /* 0x004ea2000c1e1900 */
[----:B------:R-:W3:Y:S03]  /*1aa00*/  LDC R3, c[0x0][0x448] ;  /* 0x00011200ff037b82 */ /* 0x000ee60000000800 */
[----:B------:R4:W2:Y:S01]  /*1aa10*/  @P1 LDG.E R9, desc[UR42][R4.64+0x4] ;  /* 0x0000042a04091981 */ /* 0x0008a2000c1e1900 */
[----:B-----5:R-:W-:Y:S01]  /*1aa20*/  IMAD.IADD R8, R8, 0x1, -R11 ;  /* 0x0000000108087824 */ /* 0x020fe200078e0a0b */
[----:B------:R-:W-:Y:S03]  /*1aa30*/  BSSY B0, `(.L_x_9627) ;  /* 0x0000127000007945 */ /* 0x000fe60003800000 */
[----:B----4-:R-:W-:-:S05]  /*1aa40*/  IMAD.MOV R4, RZ, RZ, -R8 ;  /* 0x000000ffff047224 */ /* 0x010fca00078e0a08 */
[----:B------:R-:W-:Y:S02]  /*1aa50*/  VIMNMX R4, RZ, R4, !PT ;  /* 0x00000004ff047248 */ /* 0x000fe40007fe0100 */
[----:B---3--:R-:W-:-:S13]  /*1aa60*/  ISETP.NE.AND P0, PT, R3, 0x1, PT ;  /* 0x000000010300780c */ /* 0x008fda0003f05270 */
[----:B------:R-:W3:Y:S08]  /*1aa70*/  @P0 LDC R3, c[0x0][0x44c] ;  /* 0x00011300ff030b82 */ /* 0x000ef00000000800 */
[----:B------:R-:W4:Y:S01]  /*1aa80*/  @P0 LDC R6, c[0x0][0x450] ;  /* 0x00011400ff060b82 */ /* 0x000f220000000800 */
[----:B--2---:R-:W-:Y:S02]  /*1aa90*/  @P1 IMAD.IADD R7, R9, 0x1, -R2 ;  /* 0x0000000109071824 */ /* 0x004fe400078e0a02 */
[----:B------:R-:W-:-:S02]  /*1aaa0*/  IMAD.SHL.U32 R2, R17, 0x80, RZ ;  /* 0x0000008011027824 */ /* 0x000fc400078e00ff */
[----:B------:R-:W-:Y:S02]  /*1aab0*/  IMAD.IADD R37, R8, 0x1, R7 ;  /* 0x0000000108257824 */ /* 0x000fe400078e0207 */
[----:B------:R-:W-:Y:S02]  /*1aac0*/  VIADD R2, R2, 0x7f ;  /* 0x0000007f02027836 */ /* 0x000fe40000000000 */
[----:B------:R-:W-:Y:S02]  /*1aad0*/  VIADD R5, R37, 0x7f ;  /* 0x0000007f25057836 */ /* 0x000fe40000000000 */
[----:B---3--:R-:W-:-:S04]  /*1aae0*/  @P0 IMAD.HI.U32 R9, R2, R3, RZ ;  /* 0x0000000302090227 */ /* 0x008fc800078e00ff */
[----:B------:R-:W-:Y:S01]  /*1aaf0*/  IMAD.MOV.U32 R3, RZ, RZ, R2 ;  /* 0x000000ffff037224 */ /* 0x000fe200078e0002 */
[----:B----4-:R-:W-:Y:S02]  /*1ab00*/  @P0 SHF.R.U32.HI R3, RZ, R6, R9 ;  /* 0x00000006ff030219 */ /* 0x010fe40000011609 */
[----:B------:R-:W-:Y:S02]  /*1ab10*/  IADD3 R6, R37, 0x80, -R10 ;  /* 0x0000008025067810 */ /* 0x000fe40007ffe80a */
[----:B------:R-:W-:-:S03]  /*1ab20*/  SHF.R.S32.HI R2, RZ, 0x1f, R5 ;  /* 0x0000001fff027819 */ /* 0x000fc60000011405 */
[----:B------:R-:W-:Y:S01]  /*1ab30*/  IMAD.IADD R3, R6, 0x1, R3 ;  /* 0x0000000106037824 */ /* 0x000fe200078e0203 */
[----:B------:R-:W-:-:S04]  /*1ab40*/  LEA.HI R5, R2, R5, RZ, 0x7 ;  /* 0x0000000502057211 */ /* 0x000fc800078f38ff */
        /* <DEDUP_REMOVED lines=8> */
[----:B------:R-:W-:-:S11]  /*1abd0*/  SHF.R.U32.HI R4, RZ, 0x7, R4 ;  /* 0x00000007ff047819 */ /* 0x000fd60000011604 */
[----:B------:R-:W-:-:S04]  /*1abe0*/  @P0 IADD3 R2, R7, 0x7f, RZ ;  /* 0x0000007f07020810 */ /* 0x000fc80007ffe0ff */
        /* <DEDUP_REMOVED lines=14> */
.L_x_9852:
[----:B---3--:R-:W-:Y:S02]  /*1acd0*/  ISETP.NE.AND P0, PT, R14, RZ, PT ;  /* 0x000000ff0e00720c */ /* 0x008fe40003f05270 */
[----:B------:R-:W-:-:S11]  /*1ace0*/  PLOP3.LUT P6, PT, PT, PT, PT, 0x8, 0x0 ;  /* 0x000000000000781c */ /* 0x000fd60003fce170 */
[----:B------:R-:W-:Y:S05]  /*1acf0*/  @P0 BRA `(.L_x_9630) ;  /* 0x00000000000c0947 */ /* 0x000fea0003800000 */
[----:B------:R-:W-:-:S03]  /*1ad00*/  UMOV UR4, 0xffffffff ;  /* 0xffffffff00047882 */ /* 0x000fc60000000000 */
[----:B------:R-:W-:Y:S05]  /*1ad10*/  BRA.DIV UR4, `(.L_x_9631) ;  /* 0x0000008204747947 */ /* 0x000fea000b800000 */
[----:B------:R-:W-:-:S13]  /*1ad20*/  ELECT P6, URZ, PT ;  /* 0x00000000003f782f */ /* 0x000fda00038c0000 */
.L_x_9630:
[----:B--2---:R-:W2:Y:S01]  /*1ad30*/  LDL R7, [R1+0x24] ;  /* 0x0000240001077983 */ /* 0x004ea20000100800 */
[----:B------:R-:W-:Y:S01]  /*1ad40*/  BSSY B1, `(.L_x_9632) ;  /* 0x0000008000017945 */ /* 0x000fe20003800000 */
[----:B--2---:R-:W-:-:S05]  /*1ad50*/  VIADD R7, R7, 0x1 ;  /* 0x0000000107077836 */ /* 0x004fca0000000000 */
[----:B------:R-:W-:-:S04]  /*1ad60*/  LEA.HI R8, R7, R7, RZ, 0x1 ;  /* 0x0000000707087211 */ /* 0x000fc800078f08ff */
[----:B------:R-:W-:-:S05]  /*1ad70*/  LOP3.LUT R8, R8, 0xfffffffe, RZ, 0xc0, !PT ;  /* 0xfffffffe08087812 */ /* 0x000fca00078ec0ff */
[----:B------:R-:W-:-:S05]  /*1ad80*/  IMAD.IADD R7, R7, 0x1, -R8 ;  /* 0x0000000107077824 */ /* 0x000fca00078e0a08 */
[----:B------:R-:W-:-:S04]  /*1ad90*/  SHF.L.U32 R7, R7, 0x1f, RZ ;  /* 0x0000001f07077819 */ /* 0x000fc800000006ff */
[----:B------:R-:W2:Y:S02]  /*1ada0*/  SYNCS.PHASECHK.TRANS64.TRYWAIT P0, [R22+URZ+0x28820], R7 ;  /* 0x02882007160075a7 */ /* 0x000ea4000800017f */
[----:B--2---:R-:W-:Y:S05]  /*1adb0*/  @!P0 BRA `(.L_x_9633) ;  /* 0x00000080006c8947 */ /* 0x004fea0003800000 */
.L_x_9855:
[----:B------:R-:W-:Y:S05]  /*1adc0*/  BSYNC B1 ;  /* 0x0000000000017941 */ /* 0x000fea0003800000 */
.L_x_9632:
[----:B------:R-:W-:Y:S04]  /*1add0*/  BSSY B1, `(.L_x_9634) ;  /* 0x000006e000017945 */ /* 0x000fe80003800000 */
[----:B------:R-:W-:Y:S05]  /*1ade0*/  @!P6 BRA `(.L_x_9635) ;  /* 0x0000000400b0e947 */ /* 0x000fea0003800000 */
[----:B--2---:R-:W-:Y:S01]  /*1adf0*/  IMAD R7, R27, 0x8, R22 ;  /* 0x000000081b077824 */ /* 0x004fe200078e0216 */
[----:B------:R-:W-:Y:S01]  /*1ae00*/  SHF.L.U32 R8, R29, 0x1f, RZ ;  /* 0x0000001f1d087819 */ /* 0x000fe200000006ff */
[----:B------:R-:W2:Y:S01]  /*1ae10*/  S2R R9, SR_TID.X ;  /* 0x0000000000097919 */ /* 0x000ea20000002100 */
[----:B------:R-:W-:Y:S02]  /*1ae20*/  BSSY B2, `(.L_x_9636) ;  /* 0x0000005000027945 */ /* 0x000fe40003800000 */
[----:B------:R-:W3:Y:S01]  /*1ae30*/  SYNCS.PHASECHK.TRANS64.TRYWAIT P0, [R7+URZ+0x288a0], R8 ;  /* 0x0288a008070075a7 */ /* 0x000ee2000800017f */
[----:B--2---:R-:W-:-:S04]  /*1ae40*/  LOP3.LUT R9, R9, 0x7f, RZ, 0xc0, !PT ;  /* 0x0000007f09097812 */ /* 0x004fc800078ec0ff */
[----:B------:R-:W-:Y:S01]  /*1ae50*/  ISETP.NE.AND P1, PT, R9, RZ, PT ;  /* 0x000000ff0900720c */ /* 0x000fe20003f25270 */
[----:B---3--:R-:W-:-:S12]  /*1ae60*/  @!P0 BRA `(.L_x_9637) ;  /* 0x0000008000548947 */ /* 0x008fd80003800000 */
.L_x_9856:
[----:B------:R-:W-:Y:S05]  /*1ae70*/  BSYNC B2 ;  /* 0x0000000000027941 */ /* 0x000fea0003800000 */
.L_x_9636:
        /* <DEDUP_REMOVED lines=9> */
.L_x_9639:
[----:B------:R-:W-:Y:S05]  /*1af10*/  BSYNC B2 ;  /* 0x0000000000027941 */ /* 0x000fea0003800000 */
.L_x_9638:
[----:B------:R-:W-:Y:S01]  /*1af20*/  IMAD.MOV.U32 R14, RZ, RZ, RZ ;  /* 0x000000ffff0e7224 */ /* 0x000fe200078e00ff */
[----:B------:R-:W-:Y:S01]  /*1af30*/  UIADD3 UR4, UP0, UR40, 0x570, URZ ;  /* 0x0000057028047890 */ /* 0x000fe2000ff1e03f */
[----:B------:R-:W-:Y:S01]  /*1af40*/  IMAD R9, R3, 0x80, R0 ;  /* 0x0000008003097824 */ /* 0x000fe200078e0200 */
[----:B------:R-:W-:Y:S01]  /*1af50*/  PLOP3.LUT P0, PT, PT, PT, PT, 0x80, 0x0 ;  /* 0x000000000000781c */ /* 0x000fe20003f0f070 */
[----:B0-----:R-:W-:Y:S01]  /*1af60*/  IMAD R10, R27, 0x8000, R22 ;  /* 0x000080001b0a7824 */ /* 0x001fe200078e0216 */
[----:B------:R-:W-:Y:S01]  /*1af70*/  R2UR UR10, R14 ;  /* 0x000000000e0a72ca */ /* 0x000fe200000e0000 */
[----:B------:R-:W-:Y:S01]  /*1af80*/  VIADD R9, R9, 0xffffff80 ;  /* 0xffffff8009097836 */ /* 0x000fe20000000000 */
[----:B------:R-:W-:Y:S01]  /*1af90*/  IADD3 R12, R7, 0x28890, RZ ;  /* 0x00028890070c7810 */ /* 0x000fe20007ffe0ff */
[----:B-1----:R-:W-:Y:S01]  /*1afa0*/  IMAD.SHL.U32 R11, R27, 0x4000, RZ ;  /* 0x000040001b0b7824 */ /* 0x002fe200078e00ff */
[----:B------:R-:W-:Y:S01]  /*1afb0*/  UIADD3.X UR5, URZ, UR41, URZ, UP0, !UPT ;  /* 0x000000293f057290 */ /* 0x000fe200087fe43f */
[----:B------:R-:W-:Y:S01]  /*1afc0*/  VIADD R13, R10, 0x18400 ;  /* 0x000184000a0d7836 */ /* 0x000fe20000000000 */
[----:B------:R-:W-:Y:S01]  /*1afd0*/  UMOV UR6, 0x0 ;  /* 0x0000000000067882 */ /* 0x000fe20000000000 */
[----:B------:R-:W-:-:S09]  /*1afe0*/  UMOV UR7, 0x12f00000 ;  /* 0x12f0000000077882 */ /* 0x000fd20000000000 */
.L_x_9640:
        /* <DEDUP_REMOVED lines=16> */
.L_x_9641:
        /* <DEDUP_REMOVED lines=13> */
.L_x_9857:
[----:B------:R-:W-:Y:S05]  /*1b1c0*/  BSYNC B2 ;  /* 0x0000000000027941 */ /* 0x000fea0003800000 */
.L_x_9642:
[----:B------:R-:W-:Y:S01]  /*1b1d0*/  BSSY B2, `(.L_x_9644) ;  /* 0x000000b000027945 */ /* 0x000fe20003800000 */
[----:B------:R-:W-:Y:S02]  /*1b1e0*/  IMAD.MOV.U32 R12, RZ, RZ, 0x0 ;  /* 0x00000000ff0c7424 */ /* 0x000fe400078e00ff */
[----:B------:R-:W-:Y:S01]  /*1b1f0*/  IMAD.MOV.U32 R13, RZ, RZ, 0x12f00000 ;  /* 0x12f00000ff0d7424 */ /* 0x000fe200078e00ff */
[----:B------:R-:W-:Y:S06]  /*1b200*/  @P1 BRA `(.L_x_9645) ;  /* 0x00000000001c1947 */ /* 0x000fec0003800000 */
[----:B------:R-:W1:Y:S01]  /*1b210*/  S2R R10, SR_TID.X ;  /* 0x00000000000a7919 */ /* 0x000e620000002100 */
[----:B0-2---:R-:W-:-:S04]  /*1b220*/  IMAD.MOV.U32 R8, RZ, RZ, 0x8000 ;  /* 0x00008000ff087424 */ /* 0x005fc800078e00ff */
[----:B------:R3:W-:Y:S01]  /*1b230*/  SYNCS.ARRIVE.TRANS64 RZ, [R7+URZ+0x288b0], R8 ;  /* 0x0288b00807ff79a7 */ /* 0x0007e2000800003f */
[----:B-1----:R-:W-:-:S04]  /*1b240*/  LOP3.LUT R10, R10, 0x1f, RZ, 0xc0, !PT ;  /* 0x0000001f0a0a7812 */ /* 0x002fc800078ec0ff */
[----:B------:R-:W-:-:S13]  /*1b250*/  ISETP.NE.AND P0, PT, R10, RZ, PT ;  /* 0x000000ff0a00720c */ /* 0x000fda0003f05270 */
[----:B---3--:R-:W-:Y:S05]  /*1b260*/  @!P0 BRA `(.L_x_9645) ;  /* 0x0000000000048947 */ /* 0x008fea0003800000 */
[----:B------:R-:W-:Y:S01]  /*1b270*/  BPT.TRAP 0x1 ;  /* 0x000000040000795c */ /* 0x000fe20000300000 */
.L_x_9645:
[----:B------:R-:W-:Y:S05]  /*1b280*/  BSYNC B2 ;  /* 0x0000000000027941 */ /* 0x000fea0003800000 */
.L_x_9644:
        /* <DEDUP_REMOVED lines=9> */
.L_x_9646:
        /* <DEDUP_REMOVED lines=15> */
.L_x_9647:
        /* <DEDUP_REMOVED lines=9> */
[----:B---3--:R-:W-:Y:S05]  /*1b4a0*/  @P0 BRA.U.ANY `(.L_x_9647) ;  /* 0xfffffffd00d80947 */ /* 0x008fea000393ffff */
.L_x_9635:
[----:B------:R-:W-:Y:S05]  /*1b4b0*/  BSYNC B1 ;  /* 0x0000000000017941 */ /* 0x000fea0003800000 */
.L_x_9634:
[----:B-1----:R-:W-:Y:S01]  /*1b4c0*/  VIADD R11, R3, 0xfffffffe ;  /* 0xfffffffe030b7836 */ /* 0x002fe20000000000 */
[----:B------:R-:W-:Y:S02]  /*1b4d0*/  IADD3 R27, R27, 0x1, RZ ;  /* 0x000000011b1b7810 */ /* 0x000fe40007ffe0ff */
[----:B------:R-:W-:Y:S02]  /*1b4e0*/  PLOP3.LUT P0, PT, PT, PT, PT, 0x8, 0x0 ;  /* 0x000000000000781c */ /* 0x000fe40003f0e170 */
[----:B------:R-:W-:Y:S02]  /*1b4f0*/  ISETP.GE.AND P2, PT, R11, R4, PT ;  /* 0x000000040b00720c */ /* 0x000fe40003f46270 */
[----:B------:R-:W-:-:S04]  /*1b500*/  ISETP.NE.AND P1, PT, R27, 0x2, PT ;  /* 0x000000021b00780c */ /* 0x000fc80003f25270 */
[----:B------:R-:W-:Y:S02]  /*1b510*/  SEL R8, RZ, 0x1, P1 ;  /* 0x00000001ff087807 */ /* 0x000fe40000800000 */
[----:B------:R-:W-:Y:S02]  /*1b520*/  SEL R27, R27, RZ, P1 ;  /* 0x000000ff1b1b7207 */ /* 0x000fe40000800000 */
[----:B------:R-:W-:-:S03]  /*1b530*/  LOP3.LUT R29, R29, R8, RZ, 0x3c, !PT ;  /* 0x000000081d1d7212 */ /* 0x000fc600078e3cff */
[----:B------:R-:W-:Y:S05]  /*1b540*/  @!P2 BRA `(.L_x_9628) ;  /* 0x0000000400d4a947 */ /* 0x000fea0003800000 */
.L_x_9662:
[----:B------:R-:W-:Y:S05]  /*1b550*/  YIELD ;  /* 0x0000000000007946 */ /* 0x000fea0003800000 */
        /* <DEDUP_REMOVED lines=10> */
.L_x_9858:
[----:B------:R-:W-:Y:S05]  /*1b600*/  BSYNC B2 ;  /* 0x0000000000027941 */ /* 0x000fea0003800000 */
.L_x_9650:
[----:B------:R-:W-:Y:S04]  /*1b610*/  BSSY B2, `(.L_x_9652) ;  /* 0x0000009000027945 */ /* 0x000fe80003800000 */
[----:B------:R-:W-:Y:S05]  /*1b620*/  @P2 BRA `(.L_x_9653) ;  /* 0x00000000001c2947 */ /* 0x000fea0003800000 */
[----:B--2---:R-:W1:Y:S01]  /*1b630*/  S2R R7, SR_TID.X ;  /* 0x0000000000077919 */ /* 0x004e620000002100 */
[----:B------:R-:W-:-:S04]  /*1b640*/  IMAD.MOV.U32 R3, RZ, RZ, 0x8000 ;  /* 0x00008000ff037424 */ /* 0x000fc800078e00ff */
[----:B------:R3:W-:Y:S01]  /*1b650*/  SYNCS.ARRIVE.TRANS64 RZ, [R10+URZ+0x28890], R3 ;  /* 0x028890030aff79a7 */ /* 0x0007e2000800003f */
[----:B-1----:R-:W-:-:S04]  /*1b660*/  LOP3.LUT R7, R7, 0x1f, RZ, 0xc0, !PT ;  /* 0x0000001f07077812 */ /* 0x002fc800078ec0ff */
[----:B------:R-:W-:-:S13]  /*1b670*/  ISETP.NE.AND P1, PT, R7, RZ, PT ;  /* 0x000000ff0700720c */ /* 0x000fda0003f25270 */
[----:B---3--:R-:W-:Y:S05]  /*1b680*/  @!P1 BRA `(.L_x_9653) ;  /* 0x0000000000049947 */ /* 0x008fea0003800000 */
[----:B------:R-:W-:Y:S01]  /*1b690*/  BPT.TRAP 0x1 ;  /* 0x000000040000795c */ /* 0x000fe20000300000 */
.L_x_9653:
[----:B------:R-:W-:Y:S05]  /*1b6a0*/  BSYNC B2 ;  /* 0x0000000000027941 */ /* 0x000fea0003800000 */
.L_x_9652:
[----:B------:R-:W-:Y:S01]  /*1b6b0*/  IMAD.MOV.U32 R14, RZ, RZ, RZ ;  /* 0x000000ffff0e7224 */ /* 0x000fe200078e00ff */
[----:B------:R-:W-:Y:S01]  /*1b6c0*/  UIADD3 UR4, UP0, UR40, 0x570, URZ ;  /* 0x0000057028047890 */ /* 0x000fe2000ff1e03f */
[----:B------:R-:W-:Y:S01]  /*1b6d0*/  IMAD R8, R27, 0x8000, R22 ;  /* 0x000080001b087824 */ /* 0x000fe200078e0216 */
[----:B------:R-:W-:Y:S01]  /*1b6e0*/  PLOP3.LUT P1, PT, PT, PT, PT, 0x80, 0x0 ;  /* 0x000000000000781c */ /* 0x000fe20003f2f070 */
[----:B--2---:R-:W-:Y:S01]  /*1b6f0*/  IMAD R7, R11, 0x80, R0 ;  /* 0x000000800b077824 */ /* 0x004fe200078e0200 */
[----:B------:R-:W-:Y:S01]  /*1b700*/  R2UR UR10, R14 ;  /* 0x000000000e0a72ca */ /* 0x000fe200000e0000 */
[----:B------:R-:W-:Y:S01]  /*1b710*/  VIADD R3, R10, 0x28890 ;  /* 0x000288900a037836 */ /* 0x000fe20000000000 */
[----:B------:R-:W-:Y:S01]  /*1b720*/  UIADD3.X UR5, URZ, UR41, URZ, UP0, !UPT ;  /* 0x000000293f057290 */ /* 0x000fe200087fe43f */
[----:B------:R-:W-:Y:S01]  /*1b730*/  VIADD R12, R8, 0x18400 ;  /* 0x00018400080c7836 */ /* 0x000fe20000000000 */
[----:B------:R-:W-:Y:S01]  /*1b740*/  UMOV UR6, 0x0 ;  /* 0x0000000000067882 */ /* 0x000fe20000000000 */
[----:B------:R-:W-:-:S10]  /*1b750*/  UMOV UR7, 0x12f00000 ;  /* 0x12f0000000077882 */ /* 0x000fd40000000000 */
.L_x_9654:
        /* <DEDUP_REMOVED lines=16> */
.L_x_9655:
        /* <DEDUP_REMOVED lines=13> */
.L_x_9859:
[----:B------:R-:W-:Y:S05]  /*1b930*/  BSYNC B2 ;  /* 0x0000000000027941 */ /* 0x000fea0003800000 */
.L_x_9656:
[----:B------:R-:W-:Y:S01]  /*1b940*/  BSSY B2, `(.L_x_9658) ;  /* 0x000000b000027945 */ /* 0x000fe20003800000 */
[----:B------:R-:W-:Y:S01]  /*1b950*/  MOV R12, 0x0 ;  /* 0x00000000000c7802 */ /* 0x000fe20000000f00 */
[----:B------:R-:W-:Y:S02]  /*1b960*/  IMAD.MOV.U32 R13, RZ, RZ, 0x12f00000 ;  /* 0x12f00000ff0d7424 */ /* 0x000fe400078e00ff */
        /* <DEDUP_REMOVED lines=8> */
.L_x_9659:
[----:B------:R-:W-:Y:S05]  /*1b9f0*/  BSYNC B2 ;  /* 0x0000000000027941 */ /* 0x000fea0003800000 */
.L_x_9658:
        /* <DEDUP_REMOVED lines=8> */
.L_x_9660:
        /* <DEDUP_REMOVED lines=15> */
.L_x_9661:
        /* <DEDUP_REMOVED lines=10> */
.L_x_9649:
[----:B------:R-:W-:Y:S05]  /*1bc10*/  BSYNC B1 ;  /* 0x0000000000017941 */ /* 0x000fea0003800000 */
.L_x_9648:
        /* <DEDUP_REMOVED lines=8> */
.L_x_9628:
[----:B------:R-:W-:Y:S05]  /*1bca0*/  BSYNC B0 ;  /* 0x0000000000007941 */ /* 0x000fea0003800000 */
.L_x_9627:
[----:B------:R-:W3:Y:S01]  /*1bcb0*/  LDC R0, c[0x0][0x448] ;  /* 0x00011200ff007b82 */ /* 0x000ee20000000800 */
[----:B------:R-:W-:Y:S01]  /*1bcc0*/  LEA R3, R17, 0x7f, 0x7 ;  /* 0x0000007f11037811 */ /* 0x000fe200078e38ff */
[----:B------:R-:W-:Y:S05]  /*1bcd0*/  @!P0 WARPSYNC.ALL ;  /* 0x0000000000008948 */ /* 0x000fea0003800000 */
[----:B------:R-:W-:Y:S01]  /*1bce0*/  BSSY B7, `(.L_x_9663) ;  /* 0x0000387000077945 */ /* 0x000fe20003800000 */
[----:B------:R-:W-:Y:S01]  /*1bcf0*/  @!P0 BAR.SYNC.DEFER_BLOCKING 0xc, 0x180 ;  /* 0x0306000000008b1d */ /* 0x000fe20000010000 */
[----:B---3--:R-:W-:-:S13]  /*1bd00*/  ISETP.NE.AND P1, PT, R0, 0x1, PT ;  /* 0x000000010000780c */ /* 0x008fda0003f25270 */
[----:B------:R-:W3:Y:S08]  /*1bd10*/  @P1 LDC R0, c[0x0][0x44c] ;  /* 0x00011300ff001b82 */ /* 0x000ef00000000800 */
[----:B--2---:R-:W2:Y:S01]  /*1bd20*/  @P1 LDC R7, c[0x0][0x450] ;  /* 0x00011400ff071b82 */ /* 0x004ea20000000800 */
[----:B---3--:R-:W-:-:S05]  /*1bd30*/  @P1 IMAD.HI.U32 R0, R3, R0, RZ ;  /* 0x0000000003001227 */ /* 0x008fca00078e00ff */
[----:B--2---:R-:W-:-:S05]  /*1bd40*/  @P1 SHF.R.U32.HI R3, RZ, R7, R0 ;  /* 0x00000007ff031219 */ /* 0x004fca0000011600 */
[----:B------:R-:W-:-:S05]  /*1bd50*/  IMAD.IADD R3, R6, 0x1, R3 ;  /* 0x0000000106037824 */ /* 0x000fca00078e0203 */
[----:B------:R-:W-:-:S04]  /*1bd60*/  SHF.R.S32.HI R0, RZ, 0x1f, R3 ;  /* 0x0000001fff007819 */ /* 0x000fc80000011403 */
[----:B------:R-:W-:-:S04]  /*1bd70*/  LEA.HI R0, R0, R3, RZ, 0x7 ;  /* 0x0000000300007211 */ /* 0x000fc800078f38ff */
[----:B------:R-:W-:-:S04]  /*1bd80*/  SHF.R.S32.HI R0, RZ, 0x7, R0 ;  /* 0x00000007ff007819 */ /* 0x000fc80000011400 */
[----:B------:R-:W-:-:S04]  /*1bd90*/  VIMNMX R35, R5, R0, PT ;  /* 0x0000000005237248 */ /* 0x000fc80003fe0100 */
[----:B------:R-:W-:Y:S01]  /*1bda0*/  ISETP.GT.AND P0, PT, R35, RZ, PT ;  /* 0x000000ff2300720c */ /* 0x000fe20003f04270 */
        /* <DEDUP_REMOVED lines=19> */
.L_x_9664:
        /* <DEDUP_REMOVED lines=10> */
[----:B------:R-:W2:Y:S01]  /*1bf80*/  LDC.64 R2, c[0x4][R2] ;  /* 0x0100000002027b82 */ /* 0x000ea20000000a00 */
[----:B------:R-:W-:Y:S02]  /*1bf90*/  IMAD.U32 R6, RZ, RZ, UR8 ;  /* 0x00000008ff067e24 */ /* 0x000fe4000f8e00ff */
[----:B------:R-:W-:Y:S02]  /*1bfa0*/  IMAD.U32 R7, RZ, RZ, UR9 ;  /* 0x00000009ff077e24 */ /* 0x000fe4000f8e00ff */
[----:B0-----:R-:W-:-:S02]  /*1bfb0*/  IMAD.U32 R10, RZ, RZ, UR4 ;  /* 0x00000004ff0a7e24 */ /* 0x001fc4000f8e00ff */
[----:B-1----:R-:W-:Y:S02]  /*1bfc0*/  IMAD.U32 R11, RZ, RZ, UR5 ;  /* 0x00000005ff0b7e24 */ /* 0x002fe4000f8e00ff */
[----:B------:R-:W-:Y:S02]  /*1bfd0*/  IMAD.MOV.U32 R8, RZ, RZ, 0x70 ;  /* 0x00000070ff087424 */ /* 0x000fe400078e00ff */
[----:B------:R-:W-:Y:S02]  /*1bfe0*/  IMAD.MOV.U32 R12, RZ, RZ, 0x1 ;  /* 0x00000001ff0c7424 */ /* 0x000fe400078e00ff */
[----:B------:R-:W-:-:S07]  /*1bff0*/  IMAD.MOV.U32 R13, RZ, RZ, RZ ;  /* 0x000000ffff0d7224 */ /* 0x000fce00078e00ff */
[----:B------:R-:W-:-:S07]  /*1c000*/  LEPC R20, `(.L_x_9667) ;  /* 0x000000001014794e */ /* 0x000fce0000000000 */
[----:B--2---:R-:W-:Y:S05]  /*1c010*/  CALL.ABS.NOINC R2 ;  /* 0x0000000002007343 */ /* 0x004fea0003c00000 */
.L_x_9667:
[----:B------:R-:W-:Y:S05]  /*1c020*/  BSYNC B6 ;  /* 0x0000000000067941 */ /* 0x000fea0003800000 */
.L_x_9666:
        /* <DEDUP_REMOVED lines=9> */
[----:B------:R-:W-:Y:S01]  /*1c0c0*/  IMAD.U32 R4, RZ, RZ, UR6 ;  /* 0x00000006ff047e24 */ /* 0x000fe2000f8e00ff */
[----:B------:R-:W-:Y:S01]  /*1c0d0*/  MOV R6, UR8 ;  /* 0x0000000800067c02 */ /* 0x000fe20008000f00 */
[----:B------:R-:W-:Y:S02]  /*1c0e0*/  IMAD.U32 R5, RZ, RZ, UR7 ;  /* 0x00000007ff057e24 */ /* 0x000fe4000f8e00ff */
[----:B------:R-:W-:Y:S02]  /*1c0f0*/  IMAD.U32 R7, RZ, RZ, UR9 ;  /* 0x00000009ff077e24 */ /* 0x000fe4000f8e00ff */
[----:B0-----:R-:W-:-:S02]  /*1c100*/  IMAD.U32 R10, RZ, RZ, UR4 ;  /* 0x00000004ff0a7e24 */ /* 0x001fc4000f8e00ff */
[----:B-1----:R-:W-:Y:S02]  /*1c110*/  IMAD.U32 R11, RZ, RZ, UR5 ;  /* 0x00000005ff0b7e24 */ /* 0x002fe4000f8e00ff */
[----:B------:R-:W-:Y:S02]  /*1c120*/  IMAD.MOV.U32 R8, RZ, RZ, 0x70 ;  /* 0x00000070ff087424 */ /* 0x000fe400078e00ff */
[----:B------:R-:W-:Y:S02]  /*1c130*/  IMAD.MOV.U32 R12, RZ, RZ, 0x1 ;  /* 0x00000001ff0c7424 */ /* 0x000fe400078e00ff */
[----:B--2---:R-:W-:-:S07]  /*1c140*/  IMAD.MOV.U32 R13, RZ, RZ, RZ ;  /* 0x000000ffff0d7224 */ /* 0x004fce00078e00ff */
[----:B------:R-:W-:-:S07]  /*1c150*/  LEPC R20, `(.L_x_9670) ;  /* 0x000000001014794e */ /* 0x000fce0000000000 */
[----:B---3--:R-:W-:Y:S05]  /*1c160*/  CALL.ABS.NOINC R2 ;  /* 0x0000000002007343 */ /* 0x008fea0003c00000 */
.L_x_9670:
        /* <DEDUP_REMOVED lines=15> */
.L_x_9669:
[----:B------:R-:W-:Y:S05]  /*1c260*/  BSYNC B6 ;  /* 0x0000000000067941 */ /* 0x000fea0003800000 */
.L_x_9668:
[----:B------:R-:W-:Y:S01]  /*1c270*/  ULDC.64 UR4, c[0x0][0x9f8] ;  /* 0x00027e0000047ab9 */ /* 0x000fe20000000a00 */
[----:B------:R-:W2:Y:S01]  /*1c280*/  LDL R20, [R1] ;  /* 0x0000000001147983 */ /* 0x000ea20000100800 */
[----:B------:R-:W-:Y:S01]  /*1c290*/  ISETP.NE.U32.AND P0, PT, RZ, UR4, PT ;  /* 0x00000004ff007c0c */ /* 0x000fe2000bf05070 */
[----:B------:R-:W-:Y:S01]  /*1c2a0*/  IMAD.MOV.U32 R26, RZ, RZ, R35 ;  /* 0x000000ffff1a7224 */ /* 0x000fe200078e0023 */
[----:B------:R-:W3:Y:S02]  /*1c2b0*/  LDC R0, c[0x0][0x430] ;  /* 0x00010c00ff007b82 */ /* 0x000ee40000000800 */
[----:B------:R-:W-:-:S13]  /*1c2c0*/  ISETP.NE.AND.EX P0, PT, RZ, UR5, PT, P0 ;  /* 0x00000005ff007c0c */ /* 0x000fda000bf05300 */
[----:B------:R-:W-:Y:S01]  /*1c2d0*/  @P0 IADD3 R2, P1, R23, UR4, RZ ;  /* 0x0000000417020c10 */ /* 0x000fe2000ff3e0ff */
[----:B------:R-:W4:Y:S01]  /*1c2e0*/  S2R R35, SR_TID.X ;  /* 0x0000000000237919 */ /* 0x000f220000002100 */
[----:B------:R-:W0:Y:S02]  /*1c2f0*/  S2R R21, SR_TID.X ;  /* 0x0000000000157919 */ /* 0x000e240000002100 */
[----:B------:R-:W-:Y:S01]  /*1c300*/  @P0 IADD3.X R3, R24, UR5, RZ, P1, !PT ;  /* 0x0000000518030c10 */ /* 0x000fe20008ffe4ff */
[----:B------:R-:W-:Y:S01]  /*1c310*/  VIADD R26, R26, 0xffffffff ;  /* 0xffffffff1a1a7836 */ /* 0x000fe20000000000 */
[----:B------:R-:W-:-:S03]  /*1c320*/  ULDC UR4, c[0x0][0x2f4] ;  /* 0x0000bd0000047ab9 */ /* 0x000fc60000000800 */
[----:B------:R1:W2:Y:S01]  /*1c330*/  @P0 LDG.E R34, desc[UR42][R2.64] ;  /* 0x0000002a02220981 */ /* 0x0002a2000c1e1900 */
[----:B---3--:R-:W-:Y:S01]  /*1c340*/  ISETP.NE.AND P1, PT, R0, 0x1, PT ;  /* 0x000000010000780c */ /* 0x008fe20003f25270 */
[----:B------:R-:W-:-:S12]  /*1c350*/  IMAD.SHL.U32 R8, R26, 0x80, RZ ;  /* 0x000000801a087824 */ /* 0x000fd800078e00ff */
[----:B------:R-:W3:Y:S01]  /*1c360*/  @P1 LDC R7, c[0x0][0x434] ;  /* 0x00010d00ff071b82 */ /* 0x000ee20000000800 */
[----:B----4-:R-:W-:-:S07]  /*1c370*/  IMAD.SHL.U32 R35, R35, 0x10, RZ ;  /* 0x0000001023237824 */ /* 0x010fce00078e00ff */
[----:B------:R-:W4:Y:S01]  /*1c380*/  @P1 LDC R5, c[0x0][0x438] ;  /* 0x00010e00ff051b82 */ /* 0x000f220000000800 */
[----:B0-----:R-:W-:Y:S02]  /*1c390*/  LOP3.LUT R21, R21, 0x7f, RZ, 0xc0, !PT ;  /* 0x0000007f15157812 */ /* 0x001fe400078ec0ff */
[----:B------:R-:W-:Y:S02]  /*1c3a0*/  LOP3.LUT R35, R35, 0x70, RZ, 0xc0, !PT ;  /* 0x0000007023237812 */ /* 0x000fe400078ec0ff */
[----:B------:R-:W-:-:S04]  /*1c3b0*/  SHF.R.U32.HI R21, RZ, 0x3, R21 ;  /* 0x00000003ff157819 */ /* 0x000fc80000011615 */
[----:B------:R-:W-:-:S04]  /*1c3c0*/  LOP3.LUT R6, R8, R21, R35, 0xfe, !PT ;  /* 0x0000001508067212 */ /* 0x000fc800078efe23 */
[----:B------:R-:W-:-:S13]  /*1c3d0*/  ISETP.GE.AND P0, PT, R6, R37, PT ;  /* 0x000000250600720c */ /* 0x000fda0003f06270 */
[----:B-1----:R-:W0:Y:S01]  /*1c3e0*/  @!P0 LDC.64 R2, c[0x0][0x428] ;  /* 0x00010a00ff028b82 */ /* 0x002e220000000a00 */
[----:B------:R-:W-:Y:S01]  /*1c3f0*/  LOP3.LUT R32, R32, 0xfffffffb, RZ, 0xc0, !PT ;  /* 0xfffffffb20207812 */ /* 0x000fe200078ec0ff */
[----:B------:R-:W-:Y:S01]  /*1c400*/  UMOV UR5, 0xffffffff ;  /* 0xffffffff00057882 */ /* 0x000fe20000000000 */
[----:B--2---:R-:W-:-:S04]  /*1c410*/  IMAD.IADD R6, R6, 0x1, R20 ;  /* 0x0000000106067824 */ /* 0x004fc800078e0214 */
[----:B---3--:R-:W-:-:S04]  /*1c420*/  @P1 IMAD.HI.U32 R7, R6, R7, RZ ;  /* 0x0000000706071227 */ /* 0x008fc800078e00ff */
[----:B------:R-:W-:Y:S01]  /*1c430*/  IMAD.MOV.U32 R4, RZ, RZ, R6 ;  /* 0x000000ffff047224 */ /* 0x000fe200078e0006 */
[----:B----4-:R-:W-:-:S04]  /*1c440*/  @P1 SHF.R.U32.HI R4, RZ, R5, R7 ;  /* 0x00000005ff041219 */ /* 0x010fc80000011607 */
[----:B------:R-:W-:-:S05]  /*1c450*/  IADD3 R5, -R4, RZ, RZ ;  /* 0x000000ff04057210 */ /* 0x000fca0007ffe1ff */
[----:B------:R-:W-:Y:S01]  /*1c460*/  IMAD R0, R0, R5, R6 ;  /* 0x0000000500007224 */ /* 0x000fe200078e0206 */
[----:B------:R-:W-:Y:S02]  /*1c470*/  @!P0 SHF.R.S32.HI R5, RZ, 0x1f, R4 ;  /* 0x0000001fff058819 */ /* 0x000fe40000011404 */
[----:B------:R-:W-:Y:S01]  /*1c480*/  SHF.R.S32.HI R9, RZ, 0x1f, R34 ;  /* 0x0000001fff097819 */ /* 0x000fe20000011422 */
[----:B0-----:R-:W-:-:S04]  /*1c490*/  @!P0 IMAD.WIDE.U32 R4, R34, R2, R4 ;  /* 0x0000000222048225 */ /* 0x001fc800078e0004 */
[----:B------:R-:W-:-:S04]  /*1c4a0*/  @!P0 IMAD R6, R9, R2, RZ ;  /* 0x0000000209068224 */ /* 0x000fc800078e02ff */
[----:B------:R-:W-:Y:S02]  /*1c4b0*/  @!P0 IMAD R6, R34, R3, R6 ;  /* 0x0000000322068224 */ /* 0x000fe400078e0206 */
[----:B------:R-:W0:Y:S01]  /*1c4c0*/  @!P0 LDC.64 R2, c[0x0][0x418] ;  /* 0x00010600ff028b82 */ /* 0x000e220000000a00 */
[----:B------:R-:W-:Y:S02]  /*1c4d0*/  IMAD.U32 R7, RZ, RZ, UR38 ;  /* 0x00000026ff077e24 */ /* 0x000fe4000f8e00ff */
[----:B------:R-:W-:-:S03]  /*1c4e0*/  @!P0 IMAD.IADD R6, R5, 0x1, R6 ;  /* 0x0000000105068824 */ /* 0x000fc600078e0206 */
        /* <DEDUP_REMOVED lines=14> */
.L_x_9862:
[----:B------:R-:W-:Y:S01]  /*1c5d0*/  SHF.R.S32.HI R35, RZ, 0x1f, R18 ;  /* 0x0000001fff237819 */ /* 0x000fe20000011412 */
[----:B------:R-:W-:Y:S06]  /*1c5e0*/  @!P2 BRA `(.L_x_9672) ;  /* 0x000000000004a947 */ /* 0x000fec0003800000 */
[----:B------:R-:W-:Y:S01]  /*1c5f0*/  BPT.TRAP 0x1 ;  /* 0x000000040000795c */ /* 0x000fe20000300000 */
.L_x_9672:
        /* <DEDUP_REMOVED lines=25> */
.L_x_9863:
[----:B------:R-:W-:Y:S05]  /*1c790*/  BSYNC B0 ;  /* 0x0000000000007941 */ /* 0x000fea0003800000 */
.L_x_9673:
        /* <DEDUP_REMOVED lines=9> */
[----:B------:R-:W-:Y:S01]  /*1c830*/  IMAD.IADD R3, R3, 0x1, R5 ;  /* 0x0000000103037824 */ /* 0x000fe200078e0205 */
[----:B------:R-:W-:Y:S01]  /*1c840*/  LEA R5, R25, R36, 0xe ;  /* 0x0000002419057211 */ /* 0x000fe200078e70ff */
        /* <DEDUP_REMOVED lines=8> */
[----:B-1----:R-:W-:Y:S02]  /*1c8d0*/  LOP3.LUT R9, R9, 0x7f, RZ, 0xc0, !PT ;  /* 0x0000007f09097812 */ /* 0x002fe400078ec0ff */
[----:B------:R-:W-:Y:S01]  /*1c8e0*/  IMAD.IADD R0, R3, 0x1, R0 ;  /* 0x0000000103007824 */ /* 0x000fe200078e0200 */
[C---:B------:R-:W-:Y:S01]  /*1c8f0*/  LEA R4, P0, R2.reuse, UR4, 0x1 ;  /* 0x0000000402047c11 */ /* 0x040fe2000f8008ff */
[----:B------:R-:W-:Y:S01]  /*1c900*/  UMOV UR4, 0xffffffff ;  /* 0xffffffff00047882 */ /* 0x000fe20000000000 */
[----:B------:R-:W-:Y:S02]  /*1c910*/  SHF.R.U32.HI R9, RZ, 0x3, R9 ;  /* 0x00000003ff097819 */ /* 0x000fe40000011609 */
        /* <DEDUP_REMOVED lines=83> */
.L_x_9881:
        /* <DEDUP_REMOVED lines=11> */
.L_x_9676:
        /* <DEDUP_REMOVED lines=11> */
.L_x_9677:
        /* <DEDUP_REMOVED lines=31> */
[----:B-1----:R-:W-:Y:S02]  /*1d1a0*/  IMAD.U32 R7, RZ, RZ, UR7 ;  /* 0x00000007ff077e24 */ /* 0x002fe4000f8e00ff */
[----:B------:R-:W-:-:S02]  /*1d1b0*/  IMAD.U32 R10, RZ, RZ, UR8 ;  /* 0x00000008ff0a7e24 */ /* 0x000fc4000f8e00ff */
[----:B------:R-:W-:Y:S02]  /*1d1c0*/  IMAD.U32 R11, RZ, RZ, UR9 ;  /* 0x00000009ff0b7e24 */ /* 0x000fe4000f8e00ff */
[----:B------:R-:W-:Y:S02]  /*1d1d0*/  IMAD.MOV.U32 R8, RZ, RZ, 0x70 ;  /* 0x00000070ff087424 */ /* 0x000fe400078e00ff */
[----:B------:R-:W-:Y:S02]  /*1d1e0*/  IMAD.MOV.U32 R12, RZ, RZ, 0x1 ;  /* 0x00000001ff0c7424 */ /* 0x000fe400078e00ff */
[----:B------:R-:W-:-:S07]  /*1d1f0*/  IMAD.MOV.U32 R13, RZ, RZ, RZ ;  /* 0x000000ffff0d7224 */ /* 0x000fce00078e00ff */
[----:B------:R-:W-:-:S07]  /*1d200*/  LEPC R20, `(.L_x_9679) ;  /* 0x000000001014794e */ /* 0x000fce0000000000 */
[----:B0-----:R-:W-:Y:S05]  /*1d210*/  CALL.ABS.NOINC R2 ;  /* 0x0000000002007343 */ /* 0x001fea0003c00000 */
.L_x_9679:
[----:B------:R-:W-:Y:S05]  /*1d220*/  BSYNC B6 ;  /* 0x0000000000067941 */ /* 0x000fea0003800000 */
.L_x_9678:
[----:B------:R-:W2:Y:S01]  /*1d230*/  LDL.LU R20, [R1+0x20] ;  /* 0x0000200001147983 */ /* 0x000ea20000300800 */
[----:B------:R-:W3:Y:S01]  /*1d240*/  LDC R6, c[0x0][0x448] ;  /* 0x00011200ff067b82 */ /* 0x000ee20000000800 */
[----:B------:R-:W-:Y:S01]  /*1d250*/  ULDC.64 UR4, c[0x0][0x2d8] ;  /* 0x0000b60000047ab9 */ /* 0x000fe20000000a00 */
[----:B------:R-:W-:Y:S01]  /*1d260*/  ULDC.64 UR6, c[0x0][0x280] ;  /* 0x0000a00000067ab9 */ /* 0x000fe20000000a00 */
[----:B------:R-:W4:Y:S04]  /*1d270*/  LDL.LU R21, [R1+0xc] ;  /* 0x00000c0001157983 */ /* 0x000f280000300800 */
        /* <DEDUP_REMOVED lines=9> */
[----:B------:R-:W-:Y:S01]  /*1d310*/  ULDC.64 UR4, c[0x0][0x2e0] ;  /* 0x0000b80000047ab9 */ /* 0x000fe20000000a00 */
[----:B------:R-:W3:Y:S02]  /*1d320*/  S2R R21, SR_TID.X ;  /* 0x0000000000157919 */ /* 0x000ee40000002100 */
[----:B--2---:R-:W-:Y:S02]  /*1d330*/  IMAD R0, R20, UR4, RZ ;  /* 0x0000000414007c24 */ /* 0x004fe4000f8e02ff */
[----:B------:R-:W2:Y:S01]  /*1d340*/  S2R R20, SR_TID.X ;  /* 0x0000000000147919 */ /* 0x000ea20000002100 */
[----:B------:R-:W-:-:S02]  /*1d350*/  IMAD.IADD R3, R3, 0x1, R5 ;  /* 0x0000000103037824 */ /* 0x000fc400078e0205 */
[C---:B------:R-:W-:Y:S02]  /*1d360*/  IMAD R0, R33.reuse, UR5, R0 ;  /* 0x0000000521007c24 */ /* 0x040fe4000f8e0200 */
[----:B------:R-:W-:Y:S01]  /*1d370*/  IMAD.WIDE.U32 R2, R33, UR4, R2 ;  /* 0x0000000421027c25 */ /* 0x000fe2000f8e0002 */
[----:B------:R-:W-:-:S03]  /*1d380*/  ULDC.64 UR4, c[0x0][0x2d0] ;  /* 0x0000b40000047ab9 */ /* 0x000fc60000000a00 */
[----:B------:R-:W-:Y:S02]  /*1d390*/  IMAD.IADD R3, R3, 0x1, R0 ;  /* 0x0000000103037824 */ /* 0x000fe400078e0200 */
[----:B------:R-:W4:Y:S01]  /*1d3a0*/  @P0 LDC R0, c[0x0][0x450] ;  /* 0x00011400ff000b82 */ /* 0x000f220000000800 */
[----:B---3--:R-:W-:Y:S01]  /*1d3b0*/  IMAD.SHL.U32 R21, R21, 0x10, RZ ;  /* 0x0000001015157824 */ /* 0x008fe200078e00ff */
[----:B--2---:R-:W-:-:S04]  /*1d3c0*/  LOP3.LUT R20, R20, 0x7f, RZ, 0xc0, !PT ;  /* 0x0000007f14147812 */ /* 0x004fc800078ec0ff */
[----:B------:R-:W-:Y:S02]  /*1d3d0*/  LOP3.LUT R21, R21, 0x70, RZ, 0xc0, !PT ;  /* 0x0000007015157812 */ /* 0x000fe400078ec0ff */
[----:B------:R-:W-:-:S04]  /*1d3e0*/  SHF.R.U32.HI R20, RZ, 0x3, R20 ;  /* 0x00000003ff147819 */ /* 0x000fc80000011614 */
[----:B------:R-:W-:-:S04]  /*1d3f0*/  LOP3.LUT R20, R20, R21, RZ, 0xfc, !PT ;  /* 0x0000001514147212 */ /* 0x000fc800078efcff */
[----:B------:R-:W-:-:S05]  /*1d400*/  LEA R5, R17, R20, 0x7 ;  /* 0x0000001411057211 */ /* 0x000fca00078e38ff */
        /* <DEDUP_REMOVED lines=47> */
[----:B------:R1:W-:Y:S01]  /*1d700*/  @!P3 LDGSTS.E.BYPASS.LTC128B.128 [R8+0x14c00], desc[UR42][R2.64+0x80], !P1 ;  /* 0x14c000800208bfae */ /* 0x0003e2000c901d6a */
[----:B------:R-:W-:Y:S01]  /*1d710*/  ISETP.GE.AND P3, PT, R6, R5, PT ;  /* 0x000000050600720c */ /* 0x000fe20003f66270 */
[----:B------:R-:W-:Y:S02]  /*1d720*/  VIADD R6, R17, 0x30 ;  /* 0x0000003011067836 */ /* 0x000fe40000000000 */
        /* <DEDUP_REMOVED lines=48> */
.L_x_9898:
[----:B-1----:R-:W-:Y:S01]  /*1da30*/  VIADD R0, R17, 0x70 ;  /* 0x0000007011007836 */ /* 0x002fe20000000000 */
[----:B------:R-:W-:Y:S04]  /*1da40*/  BSSY B0, `(.L_x_9681) ;  /* 0x000000a000007945 */ /* 0x000fe80003800000 */
[----:B------:R-:W-:-:S13]  /*1da50*/  ISETP.GE.AND P2, PT, R0, R5, PT ;  /* 0x000000050000720c */ /* 0x000fda0003f46270 */
[----:B------:R-:W-:Y:S05]  /*1da60*/  @P2 BRA `(.L_x_9682) ;  /* 0x00000000001c2947 */ /* 0x000fea0003800000 */
[----:B--2---:R-:W-:-:S04]  /*1da70*/  LEA R2, P2, R31, R14, 0x1 ;  /* 0x0000000e1f027211 */ /* 0x004fc800078408ff */
[----:B------:R-:W-:-:S05]  /*1da80*/  IADD3.X R3, RZ, R4, RZ, P2, !PT ;  /* 0x00000004ff037210 */ /* 0x000fca00017fe4ff */
[----:B------:R-:W-:Y:S01]  /*1da90*/  @!PT LDS RZ, [RZ] ;  /* 0x00000000fffff984 */ /* 0x000fe20000000800 */
[----:B------:R-:W-:Y:S01]  /*1daa0*/  @!PT LDS RZ, [RZ] ;  /* 0x00000000fffff984 */ /* 0x000fe20000000800 */
[----:B------:R-:W-:Y:S01]  /*1dab0*/  @!PT LDS RZ, [RZ] ;  /* 0x00000000fffff984 */ /* 0x000fe20000000800 */
[----:B------:R0:W-:Y:S04]  /*1dac0*/  LDGSTS.E.BYPASS.LTC128B.128 [R8+0x13c00], desc[UR42][R2.64], !P0 ;  /* 0x13c0000002087fae */ /* 0x0001e8000c101d6a */
[----:B------:R0:W-:Y:S02]  /*1dad0*/  LDGSTS.E.BYPASS.LTC128B.128 [R8+0x17c00], desc[UR42][R2.64+0x80], !P1 ;  /* 0x17c0008002087fae */ /* 0x0001e4000c901d6a */
.L_x_9682:
[----:B------:R-:W-:Y:S05]  /*1dae0*/  BSYNC B0 ;  /* 0x0000000000007941 */ /* 0x000fea0003800000 */
.L_x_9681:
[----:B------:R-:W-:Y:S01]  /*1daf0*/  NOP ;  /* 0x0000000000007918 */ /* 0x000fe20000000000 */
[----:B------:R-:W-:-:S13]  /*1db00*/  PLOP3.LUT P0, PT, PT, PT, PT, 0x80, 0x0 ;  /* 0x000000000000781c */ /* 0x000fda0003f0f070 */
.L_x_9683:
        /* <DEDUP_REMOVED lines=20> */
.L_x_9899:
[----:B------:R-:W-:Y:S05]  /*1dc50*/  BSYNC B0 ;  /* 0x0000000000007941 */ /* 0x000fea0003800000 */
.L_x_9684:
        /* <DEDUP_REMOVED lines=10> */
.L_x_9700:
[----:B------:R-:W3:Y:S01]  /*1dd00*/  LDL R7, [R1] ;  /* 0x0000000001077983 */ /* 0x000ee20000100800 */
[----:B------:R-:W1:Y:S03]  /*1dd10*/  LDC R0, c[0x0][0x430] ;  /* 0x00010c00ff007b82 */ /* 0x000e660000000800 */
[----:B------:R-:W4:Y:S01]  /*1dd20*/  LDL R5, [R1+0x4] ;  /* 0x0000040001057983 */ /* 0x000f220000100800 */
[----:B------:R-:W-:Y:S05]  /*1dd30*/  YIELD ;  /* 0x0000000000007946 */ /* 0x000fea0003800000 */
[----:B------:R-:W5:Y:S01]  /*1dd40*/  S2R R2, SR_TID.X ;  /* 0x0000000000027919 */ /* 0x000f620000002100 */
[----:B------:R-:W-:Y:S01]  /*1dd50*/  ULDC.64 UR4, c[0x0][0x428] ;  /* 0x00010a0000047ab9 */ /* 0x000fe20000000a00 */
[----:B------:R-:W2:Y:S01]  /*1dd60*/  S2R R4, SR_TID.X ;  /* 0x0000000000047919 */ /* 0x000ea20000002100 */
[----:B-1----:R-:W-:-:S13]  /*1dd70*/  ISETP.NE.AND P0, PT, R0, 0x1, PT ;  /* 0x000000010000780c */ /* 0x002fda0003f05270 */
[----:B0-----:R-:W0:Y:S01]  /*1dd80*/  @P0 LDC R3, c[0x0][0x434] ;  /* 0x00010d00ff030b82 */ /* 0x001e220000000800 */
[----:B-----5:R-:W-:-:S07]  /*1dd90*/  LOP3.LUT R2, R2, 0x7f, RZ, 0xc0, !PT ;  /* 0x0000007f02027812 */ /* 0x020fce00078ec0ff */
[----:B------:R-:W1:Y:S01]  /*1dda0*/  @P0 LDC R8, c[0x0][0x438] ;  /* 0x00010e00ff080b82 */ /* 0x000e620000000800 */
[----:B------:R-:W-:Y:S01]  /*1ddb0*/  SHF.R.U32.HI R2, RZ, 0x3, R2 ;  /* 0x00000003ff027819 */ /* 0x000fe20000011602 */
[----:B--2---:R-:W-:-:S04]  /*1ddc0*/  IMAD.SHL.U32 R4, R4, 0x10, RZ ;  /* 0x0000001004047824 */ /* 0x004fc800078e00ff */
[----:B------:R-:W-:Y:S01]  /*1ddd0*/  IMAD R2, R6, 0x80, R2 ;  /* 0x0000008006027824 */ /* 0x000fe200078e0202 */
        /* <DEDUP_REMOVED lines=11> */
[----:B------:R-:W-:-:S04]  /*1de90*/  ULDC.64 UR4, c[0x0][0x418] ;  /* 0x0001060000047ab9 */ /* 0x000fc80000000a00 */
[----:B------:R-:W-:Y:S02]  /*1dea0*/  IADD3 R3, R5, R3, RZ ;  /* 0x0000000305037210 */ /* 0x000fe40007ffe0ff */
        /* <DEDUP_REMOVED lines=14> */
.L_x_9688:
[----:B------:R-:W-:Y:S01]  /*1df90*/  IMAD R6, R25, 0x8, R22 ;  /* 0x0000000819067824 */ /* 0x000fe200078e0216 */
[----:B------:R-:W-:Y:S01]  /*1dfa0*/  SHF.L.U32 R3, R28, 0x1f, RZ ;  /* 0x0000001f1c037819 */ /* 0x000fe200000006ff */
[----:B------:R-:W-:Y:S03]  /*1dfb0*/  BSSY B1, `(.L_x_9689) ;  /* 0x0000003000017945 */ /* 0x000fe60003800000 */
[----:B------:R-:W0:Y:S02]  /*1dfc0*/  SYNCS.PHASECHK.TRANS64.TRYWAIT P0, [R6+URZ+0x28840], R3 ;  /* 0x02884003060075a7 */ /* 0x000e24000800017f */
[----:B0-----:R-:W-:Y:S05]  /*1dfd0*/  @!P0 BRA `(.L_x_9690) ;  /* 0x0000006400f08947 */ /* 0x001fea0003800000 */
.L_x_9900:
[----:B------:R-:W-:Y:S05]  /*1dfe0*/  BSYNC B1 ;  /* 0x0000000000017941 */ /* 0x000fea0003800000 */
.L_x_9689:
        /* <DEDUP_REMOVED lines=71> */
.L_x_9918:
        /* <DEDUP_REMOVED lines=9> */
.L_x_9692:
        /* <DEDUP_REMOVED lines=11> */
.L_x_9693:
[----:B------:R1:W-:Y:S01]  /*1e5a0*/  SYNCS.ARRIVE.TRANS64.A1T0 RZ, [R6+URZ+0x28830], RZ ;  /* 0x028830ff06ff79a7 */ /* 0x0003e2000810003f */
[----:B------:R-:W-:Y:S05]  /*1e5b0*/  @!P4 BRA `(.L_x_9694) ;  /* 0x000000000004c947 */ /* 0x000fea0003800000 */
[----:B------:R-:W-:Y:S01]  /*1e5c0*/  BPT.TRAP 0x1 ;  /* 0x000000040000795c */ /* 0x000fe20000300000 */
.L_x_9694:
[----:B------:R-:W-:Y:S01]  /*1e5d0*/  SHF.L.U32 R2, R17, 0x1f, RZ ;  /* 0x0000001f11027819 */ /* 0x000fe200000006ff */
[----:B-1----:R-:W-:Y:S01]  /*1e5e0*/  IMAD R6, R10, 0x8, R22 ;  /* 0x000000080a067824 */ /* 0x002fe200078e0216 */
[----:B------:R-:W-:Y:S03]  /*1e5f0*/  BSSY B1, `(.L_x_9695) ;  /* 0x0000003000017945 */ /* 0x000fe60003800000 */
[----:B------:R-:W1:Y:S02]  /*1e600*/  SYNCS.PHASECHK.TRANS64.TRYWAIT P0, [R6+URZ+0x28860], R2 ;  /* 0x02886002060075a7 */ /* 0x000e64000800017f */
[----:B-1----:R-:W-:Y:S05]  /*1e610*/  @!P0 BRA `(.L_x_9696) ;  /* 0x0000006800c08947 */ /* 0x002fea0003800000 */
.L_x_9919:
[----:B------:R-:W-:Y:S05]  /*1e620*/  BSYNC B1 ;  /* 0x0000000000017941 */ /* 0x000fea0003800000 */
.L_x_9695:
        /* <DEDUP_REMOVED lines=67> */
.L_x_9937:
        /* <DEDUP_REMOVED lines=29> */
.L_x_9698:
        /* <DEDUP_REMOVED lines=11> */
.L_x_9699:
[C---:B------:R-:W-:Y:S01]  /*1ece0*/  ISETP.GT.AND P0, PT, R26.reuse, RZ, PT ;  /* 0x000000ff1a00720c */ /* 0x040fe20003f04270 */
[----:B------:R0:W-:Y:S01]  /*1ecf0*/  SYNCS.ARRIVE.TRANS64.A1T0 RZ, [R6+URZ+0x28850], RZ ;  /* 0x028850ff06ff79a7 */ /* 0x0001e2000810003f */
[----:B------:R-:W-:Y:S02]  /*1ed00*/  IMAD.MOV.U32 R10, RZ, RZ, R25 ;  /* 0x000000ffff0a7224 */ /* 0x000fe400078e0019 */
[----:B------:R-:W-:Y:S02]  /*1ed10*/  IMAD.MOV.U32 R17, RZ, RZ, R28 ;  /* 0x000000ffff117224 */ /* 0x000fe400078e001c */
[----:B------:R-:W-:Y:S02]  /*1ed20*/  IMAD.MOV.U32 R33, RZ, RZ, R26 ;  /* 0x000000ffff217224 */ /* 0x000fe400078e001a */
[----:B0-----:R-:W-:-:S05]  /*1ed30*/  VIADD R6, R26, 0xffffffff ;  /* 0xffffffff1a067836 */ /* 0x001fca0000000000 */
[----:B------:R-:W-:Y:S05]  /*1ed40*/  @P0 BRA `(.L_x_9700) ;  /* 0xffffffec00ec0947 */ /* 0x000fea000383ffff */
.L_x_9687:
[----:B------:R-:W-:Y:S05]  /*1ed50*/  BSYNC B0 ;  /* 0x0000000000007941 */ /* 0x000fea0003800000 */
.L_x_9686:
        /* <DEDUP_REMOVED lines=17> */
.L_x_9702:
[----:B------:R-:W-:Y:S05]  /*1ee70*/  BSYNC B0 ;  /* 0x0000000000007941 */ /* 0x000fea0003800000 */
.L_x_9701:
[----:B------:R-:W-:-:S05]  /*1ee80*/  IMAD.U32 R0, RZ, RZ, UR38 ;  /* 0x00000026ff007e24 */ /* 0x000fca000f8e00ff */
[----:B------:R-:W-:-:S13]  /*1ee90*/  ISETP.NE.AND P0, PT, R0, 0x3, PT ;  /* 0x000000030000780c */ /* 0x000fda0003f05270 */
[----:B------:R-:W-:Y:S05]  /*1eea0*/  @!P0 BRA `(.L_x_9703) ;  /* 0x0000000000048947 */ /* 0x000fea0003800000 */
[----:B------:R-:W-:Y:S01]  /*1eeb0*/  BPT.TRAP 0x1 ;  /* 0x000000040000795c */ /* 0x000fe20000300000 */
.L_x_9703:
[----:B------:R-:W-:Y:S01]  /*1eec0*/  IMAD R0, R25, 0x8, R22 ;  /* 0x0000000819007824 */ /* 0x000fe200078e0216 */
[----:B0-----:R-:W-:Y:S01]  /*1eed0*/  SHF.L.U32 R3, R28, 0x1f, RZ ;  /* 0x0000001f1c037819 */ /* 0x001fe200000006ff */
[----:B------:R-:W-:Y:S01]  /*1eee0*/  BSSY B0, `(.L_x_9704) ;  /* 0x0000004000007945 */ /* 0x000fe20003800000 */
[----:B------:R-:W-:Y:S02]  /*1eef0*/  IMAD R6, R26, -0x80, R37 ;  /* 0xffffff801a067824 */ /* 0x000fe400078e0225 */
[----:B------:R-:W0:Y:S02]  /*1ef00*/  SYNCS.PHASECHK.TRANS64.TRYWAIT P0, [R0+URZ+0x28860], R3 ;  /* 0x02886003000075a7 */ /* 0x000e24000800017f */
[----:B0-----:R-:W-:Y:S05]  /*1ef10*/  @!P0 BRA `(.L_x_9705) ;  /* 0x0000006c001c8947 */ /* 0x001fea0003800000 */
.L_x_9938:
[----:B------:R-:W-:Y:S05]  /*1ef20*/  BSYNC B0 ;  /* 0x0000000000007941 */ /* 0x000fea0003800000 */
.L_x_9704:
        /* <DEDUP_REMOVED lines=9> */
[----:B------:R-:W-:Y:S01]  /*1efc0*/  SHF.L.U32 R5, R31, 0x1, RZ ;  /* 0x000000011f057819 */ /* 0x000fe200000006ff */
[----:B------:R-:W-:Y:S01]  /*1efd0*/  IMAD R4, R9, 0x2, R22 ;  /* 0x0000000209047824 */ /* 0x000fe200078e0216 */
[----:B0-----:R-:W0:Y:S01]  /*1efe0*/  SHFL.IDX PT, R3, R24, RZ, 0x181f ;  /* 0x00181fff18037589 */ /* 0x001e2200000e0000 */
[----:B------:R-:W-:Y:S02]  /*1eff0*/  ISETP.GE.AND P1, PT, R31, UR4, PT ;  /* 0x000000041f007c0c */ /* 0x000fe4000bf26270 */
[----:B------:R-:W-:Y:S01]  /*1f000*/  ISETP.GE.AND P0, PT, R30, UR4, PT ;  /* 0x000000041e007c0c */ /* 0x000fe2000bf06270 */
[----:B------:R-:W2:Y:S01]  /*1f010*/  SHFL.IDX PT, R10, R23, 0x1, 0x181f ;  /* 0x00381f00170a7f89 */ /* 0x000ea200000e0000 */
[C---:B------:R-:W-:Y:S02]  /*1f020*/  ISETP.LT.OR P2, PT, R6.reuse, 0x1, P1 ;  /* 0x000000010600780c */ /* 0x040fe40000f41670 */
[----:B------:R-:W-:Y:S01]  /*1f030*/  ISETP.LT.OR P3, PT, R6, 0x1, P0 ;  /* 0x000000010600780c */ /* 0x000fe20000761670 */
        /* <DEDUP_REMOVED lines=53> */
.L_x_9956:
        /* <DEDUP_REMOVED lines=11> */
.L_x_9707:
        /* <DEDUP_REMOVED lines=11> */
.L_x_9708:
[----:B------:R0:W-:Y:S01]  /*1f4f0*/  SYNCS.ARRIVE.TRANS64.A1T0 RZ, [R0+URZ+0x28850], RZ ;  /* 0x028850ff00ff79a7 */ /* 0x0001e2000810003f */
[----:B------:R-:W-:-:S04]  /*1f500*/  IADD3 R25, R25, 0x1, RZ ;  /* 0x0000000119197810 */ /* 0x000fc80007ffe0ff */
[----:B------:R-:W-:-:S04]  /*1f510*/  ISETP.NE.AND P0, PT, R25, 0x2, PT ;  /* 0x000000021900780c */ /* 0x000fc80003f05270 */
[----:B------:R-:W-:Y:S02]  /*1f520*/  SEL R3, RZ, 0x1, P0 ;  /* 0x00000001ff037807 */ /* 0x000fe40000000000 */
[----:B------:R-:W-:Y:S02]  /*1f530*/  SEL R25, R25, RZ, P0 ;  /* 0x000000ff19197207 */ /* 0x000fe40000000000 */
[----:B0-----:R-:W-:-:S07]  /*1f540*/  LOP3.LUT R28, R28, R3, RZ, 0x3c, !PT ;  /* 0x000000031c1c7212 */ /* 0x001fce00078e3cff */
.L_x_9665:
[----:B------:R-:W-:Y:S05]  /*1f550*/  BSYNC B7 ;  /* 0x0000000000077941 */ /* 0x000fea0003800000 */
.L_x_9663:
[----:B------:R-:W-:-:S13]  /*1f560*/  LOP3.LUT P0, RZ, R32, 0x8, RZ, 0xc0, !PT ;  /* 0x0000000820ff7812 */ /* 0x000fda000780c0ff */
[----:B------:R-:W-:Y:S05]  /*1f570*/  @!P0 BRA `(.L_x_9709) ;  /* 0x0000000000248947 */ /* 0x000fea0003800000 */
[----:B------:R-:W-:Y:S05]  /*1f580*/  WARPSYNC.ALL ;  /* 0x0000000000007948 */ /* 0x000fea0003800000 */
[----:B------:R-:W2:Y:S08]  /*1f590*/  S2UR UR5, SR_CgaCtaId ;  /* 0x00000000000579c3 */ /* 0x000eb00000008800 */
[----:B------:R-:W-:Y:S06]  /*1f5a0*/  BAR.SYNC.DEFER_BLOCKING 0x5, 0x180 ;  /* 0x0146000000007b1d */ /* 0x000fec0000010000 */
[----:B------:R-:W-:-:S02]  /*1f5b0*/  UMOV UR4, 0x400 ;  /* 0x0000040000047882 */ /* 0x000fc40000000000 */
[----:B--2---:R-:W-:-:S06]  /*1f5c0*/  ULEA UR4, UR5, UR4, 0x18 ;  /* 0x0000000405047291 */ /* 0x004fcc000f8ec03f */
[----:B------:R-:W-:-:S05]  /*1f5d0*/  IMAD.U32 R22, RZ, RZ, UR4 ;  /* 0x00000004ff167e24 */ /* 0x000fca000f8e00ff */
[----:B------:R4:W2:Y:S01]  /*1f5e0*/  LDS.128 R16, [R22+0x288d0] ;  /* 0x0288d00016107984 */ /* 0x0008a20000000c00 */
[----:B------:R-:W-:Y:S06]  /*1f5f0*/  BAR.ARV 0x4, 0x180 ;  /* 0x0106000000007b1d */ /* 0x000fec0000002000 */
[----:B------:R-:W-:Y:S05]  /*1f600*/  BRA `(.L_x_9710) ;  /* 0x0000000800cc7947 */ /* 0x000fea0003800000 */
.L_x_9709:
        /* <DEDUP_REMOVED lines=35> */
[----:B------:R2:W3:Y:S02]  /*1f840*/  SHFL.IDX PT, R14, R6, 0x1f, 0x1f ;  /* 0x03e01f00060e7f89 */ /* 0x0004e400000e0000 */
.L_x_9966:
[----:B------:R-:W-:Y:S02]  /*1f850*/  ULDC UR4, c[0x0][0xc38] ;  /* 0x00030e0000047ab9 */ /* 0x000fe40000000800 */
[----:B------:R-:W-:-:S04]  /*1f860*/  IMAD.U32 R7, RZ, RZ, UR4 ;  /* 0x00000004ff077e24 */ /* 0x000fc8000f8e00ff */
[----:B---3--:R-:W-:-:S05]  /*1f870*/  IMAD R14, R14, R7, RZ ;  /* 0x000000070e0e7224 */ /* 0x008fca00078e02ff */
[----:B------:R-:W-:-:S04]  /*1f880*/  IADD3 R9, R4, R14, RZ ;  /* 0x0000000e04097210 */ /* 0x000fc80007ffe0ff */
[----:B------:R-:W-:-:S13]  /*1f890*/  ISETP.GT.AND P6, PT, R9, R0, PT ;  /* 0x000000000900720c */ /* 0x000fda0003fc4270 */
[----:B------:R-:W-:Y:S05]  /*1f8a0*/  @P6 BRA `(.L_x_9712) ;  /* 0x00000000009c6947 */ /* 0x000fea0003800000 */
.L_x_9717:
[----:B------:R-:W3:Y:S01]  /*1f8b0*/  LDC R2, c[0x0][0xc3c] ;  /* 0x00030f00ff027b82 */ /* 0x000ee20000000800 */
[----:B------:R-:W-:-:S05]  /*1f8c0*/  VIADD R19, R19, 0x1f ;  /* 0x0000001f13137836 */ /* 0x000fca0000000000 */
[----:B---3--:R-:W-:-:S13]  /*1f8d0*/  ISETP.GE.AND P6, PT, R19, R2, PT ;  /* 0x000000021300720c */ /* 0x008fda0003fc6270 */
[----:B------:R-:W-:Y:S05]  /*1f8e0*/  @P6 BRA `(.L_x_9713) ;  /* 0x0000000400d06947 */ /* 0x000fea0003800000 */
[----:B------:R-:W3:Y:S01]  /*1f8f0*/  S2R R3, SR_TID.X ;  /* 0x0000000000037919 */ /* 0x000ee20000002100 */
[----:B------:R-:W-:Y:S01]  /*1f900*/  BSSY B0, `(.L_x_9714) ;  /* 0x0000009000007945 */ /* 0x000fe20003800000 */
[----:B------:R-:W-:Y:S01]  /*1f910*/  IMAD.MOV.U32 R5, RZ, RZ, RZ ;  /* 0x000000ffff057224 */ /* 0x000fe200078e00ff */
[----:B---3--:R-:W-:-:S05]  /*1f920*/  LOP3.LUT R3, R3, 0x1f, RZ, 0xc0, !PT ;  /* 0x0000001f03037812 */ /* 0x008fca00078ec0ff */
[----:B------:R-:W-:-:S05]  /*1f930*/  IMAD.IADD R7, R19, 0x1, R3 ;  /* 0x0000000113077824 */ /* 0x000fca00078e0203 */
[----:B------:R-:W-:-:S13]  /*1f940*/  ISETP.GE.OR P6, PT, R7, R2, !P0 ;  /* 0x000000020700720c */ /* 0x000fda00047c6670 */
[----:B------:R-:W-:Y:S05]  /*1f950*/  @P6 BRA `(.L_x_9715) ;  /* 0x00000000000c6947 */ /* 0x000fea0003800000 */
[----:B------:R-:W3:Y:S02]  /*1f960*/  LDC.64 R2, c[0x0][0xc80] ;  /* 0x00032000ff027b82 */ /* 0x000ee40000000a00 */
[----:B---3--:R-:W-:-:S05]  /*1f970*/  IMAD.WIDE R2, R7, 0x4, R2 ;  /* 0x0000000407027825 */ /* 0x008fca00078e0202 */
[----:B------:R3:W5:Y:S02]  /*1f980*/  LDG.E R5, desc[UR42][R2.64] ;  /* 0x0000002a02057981 */ /* 0x000764000c1e1900 */
.L_x_9715:
[----:B------:R-:W-:Y:S05]  /*1f990*/  BSYNC B0 ;  /* 0x0000000000007941 */ /* 0x000fea0003800000 */
.L_x_9714:
[----:B------:R-:W-:-:S03]  /*1f9a0*/  UMOV UR4, 0xffffffff ;  /* 0xffffffff00047882 */ /* 0x000fc60000000000 */
[----:B------:R-:W-:Y:S05]  /*1f9b0*/  BRA.DIV UR4, `(.L_x_9716) ;  /* 0x0000007204287947 */ /* 0x000fea000b800000 */
[----:B-----5:R-:W4:Y:S02]  /*1f9c0*/  SHFL.UP PT, R14, R5, 0x1, RZ ;  /* 0x04200000050e7989 */ /* 0x020f2400000e00ff */
[----:B----4-:R-:W-:-:S05]  /*1f9d0*/  SEL R14, R14, RZ, P1 ;  /* 0x000000ff0e0e7207 */ /* 0x010fca0000800000 */
[----:B------:R-:W-:-:S05]  /*1f9e0*/  IMAD.IADD R13, R5, 0x1, R14 ;  /* 0x00000001050d7824 */ /* 0x000fca00078e020e */
[----:B------:R-:W3:Y:S02]  /*1f9f0*/  SHFL.UP PT, R14, R13, 0x2, RZ ;  /* 0x044000000d0e7989 */ /* 0x000ee400000e00ff */
[----:B---3--:R-:W-:-:S05]  /*1fa00*/  SEL R2, R14, RZ, P2 ;  /* 0x000000ff0e027207 */ /* 0x008fca0001000000 */
        /* <DEDUP_REMOVED lines=9> */
[----:B--2---:R-:W-:-:S05]  /*1faa0*/  IMAD.IADD R6, R4, 0x1, R7 ;  /* 0x0000000104067824 */ /* 0x004fca00078e0207 */
[----:B------:R2:W3:Y:S02]  /*1fab0*/  SHFL.IDX PT, R14, R6, 0x1f, 0x1f ;  /* 0x03e01f00060e7f89 */ /* 0x0004e400000e0000 */
.L_x_9974:
[----:B------:R-:W-:Y:S02]  /*1fac0*/  ULDC UR4, c[0x0][0xc38] ;  /* 0x00030e0000047ab9 */ /* 0x000fe40000000800 */
[----:B------:R-:W-:-:S04]  /*1fad0*/  IMAD.U32 R7, RZ, RZ, UR4 ;  /* 0x00000004ff077e24 */ /* 0x000fc8000f8e00ff */
[----:B---3--:R-:W-:-:S04]  /*1fae0*/  IMAD R14, R14, R7, RZ ;  /* 0x000000070e0e7224 */ /* 0x008fc800078e02ff */
[----:B------:R-:W-:-:S05]  /*1faf0*/  IMAD.IADD R9, R14, 0x1, R9 ;  /* 0x000000010e097824 */ /* 0x000fca00078e0209 */
[----:B------:R-:W-:-:S13]  /*1fb00*/  ISETP.GT.AND P6, PT, R9, R0, PT ;  /* 0x000000000900720c */ /* 0x000fda0003fc4270 */
[----:B------:R-:W-:Y:S05]  /*1fb10*/  @!P6 BRA `(.L_x_9717) ;  /* 0xfffffffc0064e947 */ /* 0x000fea000383ffff */
.L_x_9712:
[----:B------:R-:W-:Y:S01]  /*1fb20*/  IADD3 R16, -R14, R9, RZ ;  /* 0x000000090e107210 */ /* 0x000fe20007ffe1ff */
[----:B------:R-:W-:-:S04]  /*1fb30*/  UMOV UR4, 0xffffffff ;  /* 0xffffffff00047882 */ /* 0x000fc80000000000 */
[----:B------:R-:W-:-:S05]  /*1fb40*/  IMAD R3, R6, R7, R16 ;  /* 0x0000000706037224 */ /* 0x000fca00078e0210 */
[----:B------:R-:W-:Y:S01]  /*1fb50*/  ISETP.GT.AND P6, PT, R3, R0, PT ;  /* 0x000000000300720c */ /* 0x000fe20003fc4270 */
[----:B------:R-:W-:-:S12]  /*1fb60*/  BRA.DIV UR4, `(.L_x_9718) ;  /* 0x0000007204787947 */ /* 0x000fd8000b800000 */
[----:B------:R-:W-:-:S04]  /*1fb70*/  VOTE.ANY R2, PT, !P6 ;  /* 0x0000000000027806 */ /* 0x000fc800070e0100 */
[----:B------:R-:W3:Y:S02]  /*1fb80*/  POPC R4, R2 ;  /* 0x0000000200047309 */ /* 0x000ee40000000000 */
[----:B---3--:R3:W4:Y:S02]  /*1fb90*/  SHFL.IDX PT, R5, R5, R4, 0x1f ;  /* 0x00001f0405057589 */ /* 0x00872400000e0000 */
.L_x_9978:
[----:B------:R-:W-:Y:S01]  /*1fba0*/  ISETP.NE.AND P0, PT, R2, RZ, PT ;  /* 0x000000ff0200720c */ /* 0x000fe20003f05270 */
[----:B------:R-:W-:-:S12]  /*1fbb0*/  IMAD.MOV.U32 R14, RZ, RZ, RZ ;  /* 0x000000ffff0e7224 */ /* 0x000fd800078e00ff */
[----:B------:R-:W-:Y:S05]  /*1fbc0*/  @!P0 BRA `(.L_x_9719) ;  /* 0x0000000000108947 */ /* 0x000fea0003800000 */
[----:B------:R-:W-:Y:S01]  /*1fbd0*/  UMOV UR4, 0xffffffff ;  /* 0xffffffff00047882 */ /* 0x000fe20000000000 */
[----:B------:R-:W-:Y:S02]  /*1fbe0*/  VIADD R12, R4, 0xffffffff ;  /* 0xffffffff040c7836 */ /* 0x000fe40000000000 */
[----:B------:R-:W-:Y:S05]  /*1fbf0*/  BRA.DIV UR4, `(.L_x_9720) ;  /* 0x00000072049c7947 */ /* 0x000fea000b800000 */
[----:B------:R0:W0:Y:S02]  /*1fc00*/  SHFL.IDX PT, R14, R6, R12, 0x1f ;  /* 0x00001f0c060e7589 */ /* 0x00002400000e0000 */
.L_x_9719:
[----:B------:R-:W5:Y:S01]  /*1fc10*/  LDC.64 R2, c[0x0][0xc90] ;  /* 0x00032400ff027b82 */ /* 0x000f620000000a00 */
[----:B------:R-:W-:-:S04]  /*1fc20*/  IMAD.IADD R19, R4, 0x1, R19 ;  /* 0x0000000104137824 */ /* 0x000fc800078e0213 */
[----:B-----5:R-:W-:-:S05]  /*1fc30*/  IMAD.WIDE R2, R19, 0x4, R2 ;  /* 0x0000000413027825 */ /* 0x020fca00078e0202 */
[----:B0-2---:R0:W3:Y:S01]  /*1fc40*/  LDG.E R6, desc[UR42][R2.64] ;  /* 0x0000002a02067981 */ /* 0x0050e2000c1e1900 */
[----:B------:R-:W-:Y:S02]  /*1fc50*/  IMAD R16, R14, R7, R16 ;  /* 0x000000070e107224 */ /* 0x000fe400078e0210 */
[----:B0-----:R-:W-:Y:S02]  /*1fc60*/  IMAD.MOV.U32 R2, RZ, RZ, RZ ;  /* 0x000000ffff027224 */ /* 0x001fe400078e00ff */
[----:B---34-:R-:W-:-:S05]  /*1fc70*/  IMAD R4, R5, R6, RZ ;  /* 0x0000000605047224 */ /* 0x018fca00078e02ff */
        /* <DEDUP_REMOVED lines=21> */
[----:B------:R-:W-:-:S05]  /*1fdd0*/  @P0 IADD3 R2, R2, 0x1, RZ ;  /* 0x0000000102020810 */ /* 0x000fca0007ffe0ff */
        /* <DEDUP_REMOVED lines=29> */
[----:B------:R-:W-:-:S05]  /*1ffb0*/  @P0 VIADD R2, R2, 0x1 ;  /* 0x0000000102020836 */ /* 0x000fca0000000000 */
[----:B------:R-:W-:Y:S02]  /*1ffc0*/  @!P2 IADD3 R2, -R2, RZ, RZ ;  /* 0x000000ff0202a210 */ /* 0x000fe40007ffe1ff */
[----:B------:R-:W-:Y:S01]  /*1ffd0*/  @!P1 LOP3.LUT R2, RZ, R6, RZ, 0x33, !PT ;  /* 0x00000006ff029212 */ /* 0x000fe200078e33ff */
[----:B------:R-:W-:-:S04]  /*1ffe0*/  IMAD.MOV R6, RZ, RZ, -R6 ;  /* 0x000000ffff067224 */ /* 0x000fc800078e0a06 */
[----:B------:R-:W-:Y:S01]  /*1fff0*/  IMAD R18, R2, R6, R9 ;  /* 0x0000000602127224 */ /* 0x000fe200078e0209 */
[----:B------:R-:W-:-:S05]  /*20000*/  LOP3.LUT R2, RZ, R2, RZ, 0x33, !PT ;  /* 0x00000002ff027212 */ /* 0x000fca00078e33ff */
[----:B------:R-:W-:Y:S01]  /*20010*/  IMAD.IADD R17, R5, 0x1, R2 ;  /* 0x0000000105117824 */ /* 0x000fe200078e0202 */
[----:B------:R-:W-:Y:S06]  /*20020*/  BRA `(.L_x_9721) ;  /* 0x00000000001c7947 */ /* 0x000fec0003800000 */
.L_x_9713:
[----:B------:R-:W-:Y:S01]  /*20030*/  UMOV UR4, URZ ;  /* 0x0000003f00047c82 */ /* 0x000fe20008000000 */
[----:B------:R-:W-:Y:S01]  /*20040*/  UMOV UR5, URZ ;  /* 0x0000003f00057c82 */ /* 0x000fe20008000000 */
[----:B------:R-:W-:Y:S01]  /*20050*/  ULDC UR6, c[0x0][0xc3c] ;  /* 0x00030f0000067ab9 */ /* 0x000fe20000000800 */
[----:B------:R-:W-:Y:S02]  /*20060*/  IMAD.MOV.U32 R16, RZ, RZ, R0 ;  /* 0x000000ffff107224 */ /* 0x000fe400078e0000 */
[----:B------:R-:W-:Y:S02]  /*20070*/  IMAD.U32 R17, RZ, RZ, UR4 ;  /* 0x00000004ff117e24 */ /* 0x000fe4000f8e00ff */
[----:B------:R-:W-:Y:S02]  /*20080*/  IMAD.U32 R18, RZ, RZ, UR5 ;  /* 0x00000005ff127e24 */ /* 0x000fe4000f8e00ff */
[----:B------:R-:W-:-:S07]  /*20090*/  IMAD.U32 R19, RZ, RZ, UR6 ;  /* 0x00000006ff137e24 */ /* 0x000fce000f8e00ff */
.L_x_9721:
[----:B------:R-:W3:Y:S01]  /*200a0*/  S2R R0, SR_TID.X ;  /* 0x0000000000007919 */ /* 0x000ee20000002100 */
[----:B------:R-:W-:Y:S05]  /*200b0*/  WARPSYNC.ALL ;  /* 0x0000000000007948 */ /* 0x000fea0003800000 */
[----:B------:R-:W-:Y:S01]  /*200c0*/  BAR.SYNC.DEFER_BLOCKING 0x4, 0x180 ;  /* 0x0106000000007b1d */ /* 0x000fe20000010000 */
[----:B---3--:R-:W-:-:S04]  /*200d0*/  LOP3.LUT R0, R0, 0x1f, RZ, 0xc0, !PT ;  /* 0x0000001f00007812 */ /* 0x008fc800078ec0ff */
[----:B------:R-:W-:-:S13]  /*200e0*/  ISETP.NE.AND P0, PT, R0, RZ, PT ;  /* 0x000000ff0000720c */ /* 0x000fda0003f05270 */
[----:B------:R-:W3:Y:S01]  /*200f0*/  @!P0 S2R R3, SR_CgaCtaId ;  /* 0x0000000000038919 */ /* 0x000ee20000008800 */
[----:B------:R-:W-:-:S04]  /*20100*/  @!P0 MOV R0, 0x400 ;  /* 0x0000040000008802 */ /* 0x000fc80000000f00 */
[----:B---3--:R-:W-:-:S05]  /*20110*/  @!P0 LEA R22, R3, R0, 0x18 ;  /* 0x0000000003168211 */ /* 0x008fca00078ec0ff */
[----:B------:R3:W-:Y:S01]  /*20120*/  @!P0 STS.128 [R22+0x288d0], R16 ;  /* 0x0288d01016008388 */ /* 0x0007e20000000c00 */
[----:B------:R-:W-:Y:S06]  /*20130*/  BAR.ARV 0x5, 0x180 ;  /* 0x0146000000007b1d */ /* 0x000fec0000002000 */
.L_x_9710:
[----:B------:R-:W-:Y:S02]  /*20140*/  ULDC UR4, c[0x0][0xc3c] ;  /* 0x00030f0000047ab9 */ /* 0x000fe40000000800 */
[----:B--2---:R-:W-:-:S13]  /*20150*/  ISETP.GE.AND P0, PT, R19, UR4, PT ;  /* 0x0000000413007c0c */ /* 0x004fda000bf06270 */
[----:B------:R-:W-:Y:S05]  /*20160*/  @!P0 BRA `(.L_x_9722) ;  /* 0xffffffa000f48947 */ /* 0x000fea000383ffff */
[----:B------:R-:W-:Y:S05]  /*20170*/  BSYNC B8 ;  /* 0x0000000000087941 */ /* 0x000fea0003800000 */
.L_x_9623:
[----:B------:R-:W2:Y:S01]  /*20180*/  LDL.LU R0, [R1+0x24] ;  /* 0x0000240001007983 */ /* 0x000ea20000300800 */
[----:B------:R-:W-:Y:S01]  /*20190*/  BSSY B0, `(.L_x_9723) ;  /* 0x000000b000007945 */ /* 0x000fe20003800000 */
[----:B------:R-:W5:Y:S01]  /*201a0*/  S2R R5, SR_CgaCtaId ;  /* 0x0000000000057919 */ /* 0x000f620000008800 */
[----:B--2---:R-:W-:-:S05]  /*201b0*/  VIADD R0, R0, 0x1 ;  /* 0x0000000100007836 */ /* 0x004fca0000000000 */
        /* <DEDUP_REMOVED lines=8> */
.L_x_9981:
[----:B------:R-:W-:Y:S05]  /*20240*/  BSYNC B0 ;  /* 0x0000000000007941 */ /* 0x000fea0003800000 */
.L_x_9723:
[----:B------:R-:W-:-:S03]  /*20250*/  UMOV UR4, 0xffffffff ;  /* 0xffffffff00047882 */ /* 0x000fc60000000000 */
[----:B------:R-:W-:Y:S05]  /*20260*/  BRA.DIV UR4, `(.L_x_9725) ;  /* 0x0000006e04387947 */ /* 0x000fea000b800000 */
[----:B-1----:R-:W1:Y:S02]  /*20270*/  S2R R0, SR_TID.X ;  /* 0x0000000000007919 */ /* 0x002e640000002100 */
[----:B-1----:R-:W-:-:S04]  /*20280*/  SHF.R.U32.HI R0, RZ, 0x5, R0 ;  /* 0x00000005ff007819 */ /* 0x002fc80000011600 */
[----:B------:R-:W-:-:S05]  /*20290*/  LOP3.LUT R0, R0, 0x3, RZ, 0xc0, !PT ;  /* 0x0000000300007812 */ /* 0x000fca00078ec0ff */
[----:B------:R1:W2:Y:S02]  /*202a0*/  SHFL.IDX PT, R14, R0, RZ, 0x1f ;  /* 0x00001fff000e7589 */ /* 0x0002a400000e0000 */
.L_x_9984:
[----:B--2---:R-:W-:-:S13]  /*202b0*/  ISETP.NE.AND P0, PT, R14, RZ, PT ;  /* 0x000000ff0e00720c */ /* 0x004fda0003f05270 */
[----:B------:R-:W-:Y:S05]  /*202c0*/  @P0 BRA `(.L_x_9392) ;  /* 0x0000000000880947 */ /* 0x000fea0003800000 */
[----:B------:R-:W-:-:S03]  /*202d0*/  UMOV UR4, 0xffffffff ;  /* 0xffffffff00047882 */ /* 0x000fc60000000000 */
[----:B------:R-:W-:Y:S05]  /*202e0*/  BRA.DIV UR4, `(.L_x_9726) ;  /* 0x0000006e044c7947 */ /* 0x000fea000b800000 */
[----:B------:R-:W-:-:S13]  /*202f0*/  ELECT P6, URZ, PT ;  /* 0x00000000003f782f */ /* 0x000fda00038c0000 */
.L_x_9987:
[----:B------:R-:W-:Y:S05]  /*20300*/  @!P6 BRA `(.L_x_9392) ;  /* 0x000000000078e947 */ /* 0x000fea0003800000 */
[----:B------:R-:W-:-:S06]  /*20310*/  ULOP3.LUT UR4, UR36, 0x2, URZ, 0xfc, !UPT ;  /* 0x0000000224047892 */ /* 0x000fcc000f8efc3f */
[----:B-1----:R-:W-:-:S05]  /*20320*/  IMAD.U32 R0, RZ, RZ, UR4 ;  /* 0x00000004ff007e24 */ /* 0x002fca000f8e00ff */
[----:B------:R-:W-:-:S13]  /*20330*/  ISETP.NE.AND P0, PT, R0, 0x3, PT ;  /* 0x000000030000780c */ /* 0x000fda0003f05270 */
[----:B------:R-:W-:Y:S05]  /*20340*/  @!P0 BRA `(.L_x_9727) ;  /* 0x0000000000048947 */ /* 0x000fea0003800000 */
[----:B------:R-:W-:Y:S01]  /*20350*/  BPT.TRAP 0x1 ;  /* 0x000000040000795c */ /* 0x000fe20000300000 */
.L_x_9727:
[C---:B------:R-:W-:Y:S01]  /*20360*/  LEA R5, R25.reuse, R4, 0x3 ;  /* 0x0000000419057211 */ /* 0x040fe200078e18ff */
[----:B------:R-:W-:Y:S01]  /*20370*/  VIADD R25, R25, 0x1 ;  /* 0x0000000119197836 */ /* 0x000fe20000000000 */
[----:B------:R-:W-:-:S04]  /*20380*/  SHF.L.U32 R0, R28, 0x1f, RZ ;  /* 0x0000001f1c007819 */ /* 0x000fc800000006ff */
[----:B------:R-:W1:Y:S01]  /*20390*/  SYNCS.PHASECHK.TRANS64.TRYWAIT P1, [R5+URZ+0x28840], R0 ;  /* 0x02884000050075a7 */ /* 0x000e62000802017f */
[----:B------:R-:W-:-:S04]  /*203a0*/  ISETP.NE.AND P2, PT, R25, 0x2, PT ;  /* 0x000000021900780c */ /* 0x000fc80003f45270 */
[----:B------:R-:W-:Y:S01]  /*203b0*/  SEL R3, RZ, 0x1, P2 ;  /* 0x00000001ff037807 */ /* 0x000fe20001000000 */
[----:B-1----:R-:W-:Y:S08]  /*203c0*/  @!P1 BRA `(.L_x_9728) ;  /* 0x0000006c00349947 */ /* 0x002ff00003800000 */
.L_x_9988:
[----:B------:R-:W-:Y:S02]  /*203d0*/  SEL R25, R25, RZ, P2 ;  /* 0x000000ff19197207 */ /* 0x000fe40001000000 */
[----:B------:R-:W-:Y:S01]  /*203e0*/  LOP3.LUT R2, R28, R3, RZ, 0x3c, !PT ;  /* 0x000000031c027212 */ /* 0x000fe200078e3cff */
[----:B------:R-:W-:Y:S06]  /*203f0*/  @!P0 BRA `(.L_x_9729) ;  /* 0x0000000000048947 */ /* 0x000fec0003800000 */
[----:B------:R-:W-:Y:S01]  /*20400*/  BPT.TRAP 0x1 ;  /* 0x000000040000795c */ /* 0x000fe20000300000 */
.L_x_9729:
[----:B------:R-:W-:Y:S01]  /*20410*/  IMAD R25, R25, 0x8, R4 ;  /* 0x0000000819197824 */ /* 0x000fe200078e0204 */
[----:B------:R-:W-:-:S04]  /*20420*/  SHF.L.U32 R2, R2, 0x1f, RZ ;  /* 0x0000001f02027819 */ /* 0x000fc800000006ff */
[----:B------:R-:W2:Y:S02]  /*20430*/  SYNCS.PHASECHK.TRANS64.TRYWAIT P1, [R25+URZ+0x28840], R2 ;  /* 0x02884002190075a7 */ /* 0x000ea4000802017f */
[----:B--2---:R-:W-:Y:S05]  /*20440*/  @!P1 BRA `(.L_x_9730) ;  /* 0x0000006c00289947 */ /* 0x004fea0003800000 */
.L_x_9989:
[----:B------:R-:W-:Y:S05]  /*20450*/  @!P0 BRA `(.L_x_9731) ;  /* 0x0000000000048947 */ /* 0x000fea0003800000 */
[----:B------:R-:W-:Y:S01]  /*20460*/  BPT.TRAP 0x1 ;  /* 0x000000040000795c */ /* 0x000fe20000300000 */
.L_x_9731:
[----:B------:R-:W5:Y:S02]  /*20470*/  SYNCS.PHASECHK.TRANS64.TRYWAIT P1, [R5+URZ+0x28860], R0 ;  /* 0x02886000050075a7 */ /* 0x000f64000802017f */
[----:B-----5:R-:W-:Y:S05]  /*20480*/  @!P1 BRA `(.L_x_9732) ;  /* 0x0000006c002c9947 */ /* 0x020fea0003800000 */
.L_x_9990:
[----:B------:R-:W-:Y:S05]  /*20490*/  @!P0 BRA `(.L_x_9733) ;  /* 0x0000000000048947 */ /* 0x000fea0003800000 */
[----:B------:R-:W-:Y:S01]  /*204a0*/  BPT.TRAP 0x1 ;  /* 0x000000040000795c */ /* 0x000fe20000300000 */
.L_x_9733:
[----:B------:R0:W0:Y:S02]  /*204b0*/  SYNCS.PHASECHK.TRANS64.TRYWAIT P0, [R25+URZ+0x28860], R2 ;  /* 0x02886002190075a7 */ /* 0x000024000800017f */
[----:B0-----:R-:W-:Y:S05]  /*204c0*/  @!P0 NANOSLEEP.SYNCS 0x989680 ;  /* 0x009896800000895d */ /* 0x001fea0003900000 */
[----:B------:R-:W0:Y:S02]  /*204d0*/  @!P0 SYNCS.PHASECHK.TRANS64 P0, [R25+URZ+0x28860], R2 ;  /* 0x02886002190085a7 */ /* 0x000e24000800007f */
[----:B0-----:R-:W-:Y:S05]  /*204e0*/  @!P0 BRA `(.L_x_9733) ;  /* 0xfffffffc00f08947 */ /* 0x001fea000383ffff */
.L_x_9392:
[----:B------:R-:W-:Y:S05]  /*204f0*/  BSYNC B9 ;  /* 0x0000000000097941 */ /* 0x000fea0003800000 */
.L_x_9389:
[----:B------:R-:W-:Y:S05]  /*20500*/  EXIT ;  /* 0x000000000000794d */ /* 0x000fea0003800000 */
.L_x_9414:
[----:B0-----:R0:W1:Y:S02]  /*20510*/  SYNCS.PHASECHK.TRANS64.TRYWAIT P6, [R91+URZ+0x28890], R102 ;  /* 0x028890665b0075a7 */ /* 0x00106400080c017f */
[----:B-1----:R-:W-:Y:S05]  /*20520*/  @!P6 NANOSLEEP.SYNCS 0x989680 ;  /* 0x009896800000e95d */ /* 0x002fea0003900000 */
[----:B------:R-:W1:Y:S02]  /*20530*/  @!P6 SYNCS.PHASECHK.TRANS64 P6, [R91+URZ+0x28890], R102 ;  /* 0x028890665b00e5a7 */ /* 0x000e6400080c007f */
[----:B-1----:R-:W-:Y:S05]  /*20540*/  @!P6 BRA `(.L_x_9414) ;  /* 0xfffffffc00f0e947 */ /* 0x002fea000383ffff */
[----:B------:R-:W-:Y:S05]  /*20550*/  BRA `(.L_x_9734) ;  /* 0xfffffe2800d47947 */ /* 0x000fea000383ffff */
.L_x_9415:
        /* <DEDUP_REMOVED lines=8> */
.L_x_9736:
[----:B------:R-:W-:Y:S05]  /*205e0*/  BSYNC B1 ;  /* 0x0000000000017941 */ /* 0x000fea0003800000 */
.L_x_9735:
[----:B------:R-:W-:Y:S01]  /*205f0*/  IMAD.MOV.U32 R13, RZ, RZ, R108 ;  /* 0x000000ffff0d7224 */ /* 0x000fe200078e006c */
[----:B------:R-:W-:Y:S01]  /*20600*/  MOV R15, 0xffffffff ;  /* 0xffffffff000f7802 */ /* 0x000fe20000000f00 */
[----:B------:R-:W-:Y:S02]  /*20610*/  IMAD.MOV.U32 R12, RZ, RZ, RZ ;  /* 0x000000ffff0c7224 */ /* 0x000fe400078e00ff */
[----:B------:R-:W-:Y:S02]  /*20620*/  IMAD.MOV.U32 R11, RZ, RZ, 0x181f ;  /* 0x0000181fff0b7424 */ /* 0x000fe400078e00ff */
[----:B------:R-:W-:-:S07]  /*20630*/  IMAD.MOV.U32 R79, RZ, RZ, R14 ;  /* 0x000000ffff4f7224 */ /* 0x000fce00078e000e */
[----:B------:R-:W-:Y:S05]  /*20640*/  WARPSYNC.COLLECTIVE R15, `(.L_x_9737) ;  /* 0x000000000f087348 */ /* 0x000fea0003c00000 */
[----:B------:R0:W1:Y:S02]  /*20650*/  SHFL.IDX P6, R14, R13, R12, R11 ;  /* 0x0000000c0d0e7389 */ /* 0x00006400000c000b */
[----:B01----:R-:W-:Y:S01]  /*20660*/  ENDCOLLECTIVE ;  /* 0x000000000000791b */ /* 0x003fe20003800000 */
.L_x_9737:
[----:B------:R-:W-:Y:S01]  /*20670*/  IMAD.MOV.U32 R105, RZ, RZ, R14 ;  /* 0x000000ffff697224 */ /* 0x000fe200078e000e */
[----:B------:R-:W-:Y:S06]  /*20680*/  BRA `(.L_x_9738) ;  /* 0xfffffe28009c7947 */ /* 0x000fec000383ffff */
.L_x_9424:
        /* <DEDUP_REMOVED lines=8> */
.L_x_9740:
[----:B------:R-:W-:Y:S05]  /*20710*/  BSYNC B1 ;  /* 0x0000000000017941 */ /* 0x000fea0003800000 */
.L_x_9739:
        /* <DEDUP_REMOVED lines=8> */
.L_x_9741:
[----:B------:R-:W-:Y:S01]  /*207a0*/  MOV R73, R14 ;  /* 0x0000000e00497202 */ /* 0x000fe20000000f00 */
[----:B------:R-:W-:Y:S06]  /*207b0*/  BRA `(.L_x_9742) ;  /* 0xfffffe3000307947 */ /* 0x000fec000383ffff */
.L_x_9433:
        /* <DEDUP_REMOVED lines=8> */
.L_x_9744:
[----:B------:R-:W-:Y:S05]  /*20840*/  BSYNC B1 ;  /* 0x0000000000017941 */ /* 0x000fea0003800000 */
.L_x_9743:
        /* <DEDUP_REMOVED lines=8> */
.L_x_9745:
[----:B------:R-:W-:Y:S01]  /*208d0*/  IMAD.MOV.U32 R65, RZ, RZ, R14 ;  /* 0x000000ffff417224 */ /* 0x000fe200078e000e */
[----:B------:R-:W-:Y:S06]  /*208e0*/  BRA `(.L_x_9746) ;  /* 0xfffffe3400c47947 */ /* 0x000fec000383ffff */
.L_x_9442:
        /* <DEDUP_REMOVED lines=8> */
.L_x_9748:
[----:B------:R-:W-:Y:S05]  /*20970*/  BSYNC B1 ;  /* 0x0000000000017941 */ /* 0x000fea0003800000 */
.L_x_9747:
        /* <DEDUP_REMOVED lines=8> */
.L_x_9749:
[----:B------:R-:W-:Y:S01]  /*20a00*/  IMAD.MOV.U32 R53, RZ, RZ, R14 ;  /* 0x000000ffff357224 */ /* 0x000fe200078e000e */
[----:B------:R-:W-:Y:S06]  /*20a10*/  BRA `(.L_x_9750) ;  /* 0xfffffe3c00547947 */ /* 0x000fec000383ffff */
.L_x_9454:
[----:B-1----:R1:W2:Y:S02]  /*20a20*/  SYNCS.PHASECHK.TRANS64.TRYWAIT P4, [R91+URZ+0x28890], R102 ;  /* 0x028890665b0075a7 */ /* 0x0022a4000808017f */
[----:B--2---:R-:W-:Y:S05]  /*20a30*/  @!P4 NANOSLEEP.SYNCS 0x989680 ;  /* 0x009896800000c95d */ /* 0x004fea0003900000 */
[----:B------:R-:W2:Y:S02]  /*20a40*/  @!P4 SYNCS.PHASECHK.TRANS64 P4, [R91+URZ+0x28890], R102 ;  /* 0x028890665b00c5a7 */ /* 0x000ea4000808007f */
[----:B--2---:R-:W-:Y:S05]  /*20a50*/  @!P4 BRA `(.L_x_9454) ;  /* 0xfffffffc00f0c947 */ /* 0x004fea000383ffff */
[----:B------:R-:W-:Y:S05]  /*20a60*/  BRA `(.L_x_9751) ;  /* 0xfffffe4c00807947 */ /* 0x000fea000383ffff */
.L_x_9455:
        /* <DEDUP_REMOVED lines=8> */
.L_x_9753:
[----:B------:R-:W-:Y:S05]  /*20af0*/  BSYNC B1 ;  /* 0x0000000000017941 */ /* 0x000fea0003800000 */
.L_x_9752:
        /* <DEDUP_REMOVED lines=8> */
.L_x_9754:
[----:B------:R-:W-:Y:S01]  /*20b80*/  IMAD.MOV.U32 R106, RZ, RZ, R14 ;  /* 0x000000ffff6a7224 */ /* 0x000fe200078e000e */
[----:B------:R-:W-:Y:S06]  /*20b90*/  BRA `(.L_x_9755) ;  /* 0xfffffe4c004c7947 */ /* 0x000fec000383ffff */
.L_x_9460:
        /* <DEDUP_REMOVED lines=8> */
.L_x_9757:
[----:B------:R-:W-:Y:S05]  /*20c20*/  BSYNC B1 ;  /* 0x0000000000017941 */ /* 0x000fea0003800000 */
.L_x_9756:
        /* <DEDUP_REMOVED lines=8> */
.L_x_9758:
[----:B------:R-:W-:Y:S01]  /*20cb0*/  IMAD.MOV.U32 R50, RZ, RZ, R14 ;  /* 0x000000ffff327224 */ /* 0x000fe200078e000e */
[----:B------:R-:W-:Y:S06]  /*20cc0*/  BRA `(.L_x_9759) ;  /* 0xfffffe5400047947 */ /* 0x000fec000383ffff */
.L_x_9465:
[----:B------:R-:W-:Y:S01]  /*20cd0*/  BSSY B1, `(.L_x_9760) ;  /* 0x0000008000017945 */ /* 0x000fe20003800000 */
[----:B0---4-:R-:W-:Y:S01]  /*20ce0*/  IMAD.MOV.U32 R13, RZ, RZ, R103 ;  /* 0x000000ffff0d7224 */ /* 0x011fe200078e0067 */
[----:B------:R-:W-:Y:S01]  /*20cf0*/  MOV R15, 0xffffffff ;  /* 0xffffffff000f7802 */ /* 0x000fe20000000f00 */
[----:B------:R-:W-:Y:S02]  /*20d00*/  IMAD.MOV.U32 R12, RZ, RZ, 0x2 ;  /* 0x00000002ff0c7424 */ /* 0x000fe400078e00ff */
[----:B------:R-:W-:-:S07]  /*20d10*/  IMAD.MOV.U32 R11, RZ, RZ, 0x181f ;  /* 0x0000181fff0b7424 */ /* 0x000fce00078e00ff */
[----:B-123--:R-:W-:Y:S05]  /*20d20*/  WARPSYNC.COLLECTIVE R15, `(.L_x_9761) ;  /* 0x000000000f087348 */ /* 0x00efea0003c00000 */
[----:B------:R0:W4:Y:S02]  /*20d30*/  SHFL.IDX P6, R14, R13, R12, R11 ;  /* 0x0000000c0d0e7389 */ /* 0x00012400000c000b */
[----:B01234-:R-:W-:Y:S01]  /*20d40*/  ENDCOLLECTIVE ;  /* 0x000000000000791b */ /* 0x01ffe20003800000 */
.L_x_9761:
[----:B------:R-:W-:Y:S05]  /*20d50*/  BSYNC B1 ;  /* 0x0000000000017941 */ /* 0x000fea0003800000 */
.L_x_9760:
        /* <DEDUP_REMOVED lines=8> */
.L_x_9762:
[----:B------:R-:W-:Y:S01]  /*20de0*/  IMAD.MOV.U32 R50, RZ, RZ, R14 ;  /* 0x000000ffff327224 */ /* 0x000fe200078e000e */
[----:B------:R-:W-:Y:S06]  /*20df0*/  BRA `(.L_x_9763) ;  /* 0xfffffe5800b07947 */ /* 0x000fec000383ffff */
.L_x_9470:
        /* <DEDUP_REMOVED lines=8> */
.L_x_9765:
[----:B------:R-:W-:Y:S05]  /*20e80*/  BSYNC B1 ;  /* 0x0000000000017941 */ /* 0x000fea0003800000 */
.L_x_9764:
        /* <DEDUP_REMOVED lines=8> */
.L_x_9766:
[----:B------:R-:W-:Y:S01]  /*20f10*/  IMAD.MOV.U32 R108, RZ, RZ, R14 ;  /* 0x000000ffff6c7224 */ /* 0x000fe200078e000e */
[----:B------:R-:W-:Y:S06]  /*20f20*/  BRA `(.L_x_9767) ;  /* 0xfffffe6000607947 */ /* 0x000fec000383ffff */
.L_x_9475:
[----:B0-----:R0:W1:Y:S02]  /*20f30*/  SYNCS.PHASECHK.TRANS64.TRYWAIT P3, [R91+URZ+0x28890], R102 ;  /* 0x028890665b0075a7 */ /* 0x001064000806017f */
[----:B-1----:R-:W-:Y:S05]  /*20f40*/  @!P3 NANOSLEEP.SYNCS 0x989680 ;  /* 0x009896800000b95d */ /* 0x002fea0003900000 */
[----:B------:R-:W1:Y:S02]  /*20f50*/  @!P3 SYNCS.PHASECHK.TRANS64 P3, [R91+URZ+0x28890], R102 ;  /* 0x028890665b00b5a7 */ /* 0x000e64000806007f */
[----:B-1----:R-:W-:Y:S05]  /*20f60*/  @!P3 BRA `(.L_x_9475) ;  /* 0xfffffffc00f0b947 */ /* 0x002fea000383ffff */
[----:B------:R-:W-:Y:S05]  /*20f70*/  BRA `(.L_x_9768) ;  /* 0xfffffe6800647947 */ /* 0x000fea000383ffff */
.L_x_9476:
        /* <DEDUP_REMOVED lines=8> */
.L_x_9770:
[----:B------:R-:W-:Y:S05]  /*21000*/  BSYNC B1 ;  /* 0x0000000000017941 */ /* 0x000fea0003800000 */
.L_x_9769:
        /* <DEDUP_REMOVED lines=8> */
.L_x_9771:
[----:B------:R-:W-:Y:S05]  /*21090*/  BRA `(.L_x_9772) ;  /* 0xfffffe68008c7947 */ /* 0x000fea000383ffff */
.L_x_9479:
        /* <DEDUP_REMOVED lines=8> */
.L_x_9774:
[----:B------:R-:W-:Y:S05]  /*21120*/  BSYNC B1 ;  /* 0x0000000000017941 */ /* 0x000fea0003800000 */
.L_x_9773:
        /* <DEDUP_REMOVED lines=8> */
.L_x_9775:
[----:B------:R-:W-:Y:S05]  /*211b0*/  BRA `(.L_x_9776) ;  /* 0xfffffe68008c7947 */ /* 0x000fea000383ffff */
.L_x_9482:
        /* <DEDUP_REMOVED lines=8> */
.L_x_9778:
[----:B------:R-:W-:Y:S05]  /*21240*/  BSYNC B1 ;  /* 0x0000000000017941 */ /* 0x000fea0003800000 */
.L_x_9777:
        /* <DEDUP_REMOVED lines=8> */
.L_x_9779:
[----:B------:R-:W-:Y:S05]  /*212d0*/  BRA `(.L_x_9780) ;  /* 0xfffffe6800907947 */ /* 0x000fea000383ffff */
.L_x_9485:
[----:B------:R-:W-:Y:S01]  /*212e0*/  BSSY B1, `(.L_x_9781) ;  /* 0x0000008000017945 */ /* 0x000fe20003800000 */
[----:B0-----:R-:W-:Y:S01]  /*212f0*/  MOV R13, R46 ;  /* 0x0000002e000d7202 */ /* 0x001fe20000000f00 */
[----:B------:R-:W-:Y:S02]  /*21300*/  IMAD.MOV.U32 R12, RZ, RZ, 0x3 ;  /* 0x00000003ff0c7424 */ /* 0x000fe400078e00ff */
[----:B------:R-:W-:Y:S02]  /*21310*/  IMAD.MOV.U32 R11, RZ, RZ, 0x181f ;  /* 0x0000181fff0b7424 */ /* 0x000fe400078e00ff */
[----:B------:R-:W-:-:S07]  /*21320*/  IMAD.MOV.U32 R15, RZ, RZ, -0x1 ;  /* 0xffffffffff0f7424 */ /* 0x000fce00078e00ff */
[----:B-1234-:R-:W-:Y:S05]  /*21330*/  WARPSYNC.COLLECTIVE R15, `(.L_x_9782) ;  /* 0x000000000f087348 */ /* 0x01efea0003c00000 */
[----:B----4-:R0:W4:Y:S02]  /*21340*/  SHFL.IDX P6, R14, R13, R12, R11 ;  /* 0x0000000c0d0e7389 */ /* 0x01012400000c000b */
[----:B01234-:R-:W-:Y:S01]  /*21350*/  ENDCOLLECTIVE ;  /* 0x000000000000791b */ /* 0x01ffe20003800000 */
.L_x_9782:
[----:B------:R-:W-:Y:S05]  /*21360*/  BSYNC B1 ;  /* 0x0000000000017941 */ /* 0x000fea0003800000 */
.L_x_9781:
        /* <DEDUP_REMOVED lines=8> */
.L_x_9783:
[----:B------:R-:W-:Y:S05]  /*213f0*/  BRA `(.L_x_9784) ;  /* 0xfffffe6800947947 */ /* 0x000fea000383ffff */
.L_x_9489:
[----:B------:R0:W0:Y:S02]  /*21400*/  SYNCS.PHASECHK.TRANS64.TRYWAIT P4, [R91+URZ+0x288b0], R102 ;  /* 0x0288b0665b0075a7 */ /* 0x000024000808017f */
[----:B0-----:R-:W-:Y:S05]  /*21410*/  @!P4 NANOSLEEP.SYNCS 0x989680 ;  /* 0x009896800000c95d */ /* 0x001fea0003900000 */
[----:B------:R-:W0:Y:S02]  /*21420*/  @!P4 SYNCS.PHASECHK.TRANS64 P4, [R91+URZ+0x288b0], R102 ;  /* 0x0288b0665b00c5a7 */ /* 0x000e24000808007f */
[----:B0-----:R-:W-:Y:S05]  /*21430*/  @!P4 BRA `(.L_x_9489) ;  /* 0xfffffffc00f0c947 */ /* 0x001fea000383ffff */
[----:B------:R-:W-:Y:S05]  /*21440*/  BRA `(.L_x_9785) ;  /* 0xfffffe6c00107947 */ /* 0x000fea000383ffff */
.L_x_9501:
[----:B------:R-:W-:Y:S01]  /*21450*/  BSSY B0, `(.L_x_9786) ;  /* 0x0000008000007945 */ /* 0x000fe20003800000 */
[----:B----4-:R-:W-:Y:S01]  /*21460*/  IMAD.MOV.U32 R13, RZ, RZ, R220 ;  /* 0x000000ffff0d7224 */ /* 0x010fe200078e00dc */
[----:B------:R-:W-:Y:S01]  /*21470*/  MOV R11, 0x1f ;  /* 0x0000001f000b7802 */ /* 0x000fe20000000f00 */
[----:B------:R-:W-:Y:S02]  /*21480*/  IMAD.MOV.U32 R12, RZ, RZ, RZ ;  /* 0x000000ffff0c7224 */ /* 0x000fe400078e00ff */
[----:B------:R-:W-:-:S07]  /*21490*/  IMAD.MOV.U32 R15, RZ, RZ, -0x1 ;  /* 0xffffffffff0f7424 */ /* 0x000fce00078e00ff */
[----:B--2--5:R-:W-:Y:S05]  /*214a0*/  WARPSYNC.COLLECTIVE R15, `(.L_x_9787) ;  /* 0x000000000f087348 */ /* 0x024fea0003c00000 */
[----:B------:R0:W1:Y:S02]  /*214b0*/  SHFL.IDX P6, R14, R13, R12, R11 ;  /* 0x0000000c0d0e7389 */ /* 0x00006400000c000b */
[----:B012--5:R-:W-:Y:S01]  /*214c0*/  ENDCOLLECTIVE ;  /* 0x000000000000791b */ /* 0x027fe20003800000 */
.L_x_9787:
[----:B------:R-:W-:Y:S05]  /*214d0*/  BSYNC B0 ;  /* 0x0000000000007941 */ /* 0x000fea0003800000 */
.L_x_9786:
[----:B------:R-:W-:Y:S01]  /*214e0*/  IMAD.MOV.U32 R190, RZ, RZ, R14 ;  /* 0x000000ffffbe7224 */ /* 0x000fe200078e000e */
[----:B------:R-:W-:Y:S06]  /*214f0*/  BRA `(.L_x_9788) ;  /* 0xfffffe74007c7947 */ /* 0x000fec000383ffff */
.L_x_9511:
        /* <DEDUP_REMOVED lines=8> */
.L_x_9790:
[----:B------:R-:W-:Y:S05]  /*21580*/  BSYNC B1 ;  /* 0x0000000000017941 */ /* 0x000fea0003800000 */
.L_x_9789:
        /* <DEDUP_REMOVED lines=8> */
.L_x_9791:
[----:B------:R-:W-:Y:S02]  /*21610*/  IMAD.MOV.U32 R13, RZ, RZ, R8 ;  /* 0x000000ffff0d7224 */ /* 0x000fe400078e0008 */
[----:B------:R-:W-:-:S07]  /*21620*/  IMAD.MOV.U32 R3, RZ, RZ, R14 ;  /* 0x000000ffff037224 */ /* 0x000fce00078e000e */
[----:B------:R-:W-:Y:S05]  /*21630*/  WARPSYNC.COLLECTIVE R15, `(.L_x_9792) ;  /* 0x000000000f087348 */ /* 0x000fea0003c00000 */
[----:B------:R0:W1:Y:S02]  /*21640*/  SHFL.IDX P6, R14, R13, R12, R11 ;  /* 0x0000000c0d0e7389 */ /* 0x00006400000c000b */
[----:B01----:R-:W-:Y:S01]  /*21650*/  ENDCOLLECTIVE ;  /* 0x000000000000791b */ /* 0x003fe20003800000 */
.L_x_9792:
[----:B------:R-:W-:Y:S02]  /*21660*/  IMAD.MOV.U32 R13, RZ, RZ, R7 ;  /* 0x000000ffff0d7224 */ /* 0x000fe400078e0007 */
[----:B------:R-:W-:-:S07]  /*21670*/  IMAD.MOV.U32 R4, RZ, RZ, R14 ;  /* 0x000000ffff047224 */ /* 0x000fce00078e000e */
[----:B------:R-:W-:Y:S05]  /*21680*/  WARPSYNC.COLLECTIVE R15, `(.L_x_9793) ;  /* 0x000000000f087348 */ /* 0x000fea0003c00000 */
[----:B------:R0:W1:Y:S02]  /*21690*/  SHFL.IDX P6, R14, R13, R12, R11 ;  /* 0x0000000c0d0e7389 */ /* 0x00006400000c000b */
[----:B01----:R-:W-:Y:S01]  /*216a0*/  ENDCOLLECTIVE ;  /* 0x000000000000791b */ /* 0x003fe20003800000 */
.L_x_9793:
[----:B------:R-:W-:Y:S05]  /*216b0*/  BRA `(.L_x_9794) ;  /* 0xfffffe7800d07947 */ /* 0x000fea000383ffff */
.L_x_9514:
[----:B------:R-:W-:Y:S01]  /*216c0*/  BSSY B1, `(.L_x_9795) ;  /* 0x0000008000017945 */ /* 0x000fe20003800000 */
[----:B--2---:R-:W-:Y:S02]  /*216d0*/  IMAD.MOV.U32 R13, RZ, RZ, R6 ;  /* 0x000000ffff0d7224 */ /* 0x004fe400078e0006 */
[----:B------:R-:W-:Y:S02]  /*216e0*/  IMAD.MOV.U32 R12, RZ, RZ, 0x1 ;  /* 0x00000001ff0c7424 */ /* 0x000fe400078e00ff */
[----:B------:R-:W-:Y:S02]  /*216f0*/  IMAD.MOV.U32 R11, RZ, RZ, 0x181f ;  /* 0x0000181fff0b7424 */ /* 0x000fe400078e00ff */
[----:B------:R-:W-:-:S07]  /*21700*/  IMAD.MOV.U32 R15, RZ, RZ, -0x1 ;  /* 0xffffffffff0f7424 */ /* 0x000fce00078e00ff */
[----:B-1----:R-:W-:Y:S05]  /*21710*/  WARPSYNC.COLLECTIVE R15, `(.L_x_9796) ;  /* 0x000000000f087348 */ /* 0x002fea0003c00000 */
[----:B------:R0:W2:Y:S02]  /*21720*/  SHFL.IDX P6, R14, R13, R12, R11 ;  /* 0x0000000c0d0e7389 */ /* 0x0000a400000c000b */
[----:B012---:R-:W-:Y:S01]  /*21730*/  ENDCOLLECTIVE ;  /* 0x000000000000791b */ /* 0x007fe20003800000 */
.L_x_9796:
[----:B------:R-:W-:Y:S05]  /*21740*/  BSYNC B1 ;  /* 0x0000000000017941 */ /* 0x000fea0003800000 */
.L_x_9795:
        /* <DEDUP_REMOVED lines=8> */
.L_x_9797:
[----:B------:R-:W-:Y:S02]  /*217d0*/  IMAD.MOV.U32 R13, RZ, RZ, R8 ;  /* 0x000000ffff0d7224 */ /* 0x000fe400078e0008 */
[----:B------:R-:W-:-:S07]  /*217e0*/  IMAD.MOV.U32 R3, RZ, RZ, R14 ;  /* 0x000000ffff037224 */ /* 0x000fce00078e000e */
[----:B------:R-:W-:Y:S05]  /*217f0*/  WARPSYNC.COLLECTIVE R15, `(.L_x_9798) ;  /* 0x000000000f087348 */ /* 0x000fea0003c00000 */
[----:B------:R0:W1:Y:S02]  /*21800*/  SHFL.IDX P6, R14, R13, R12, R11 ;  /* 0x0000000c0d0e7389 */ /* 0x00006400000c000b */
[----:B01----:R-:W-:Y:S01]  /*21810*/  ENDCOLLECTIVE ;  /* 0x000000000000791b */ /* 0x003fe20003800000 */
.L_x_9798:
[----:B------:R-:W-:Y:S02]  /*21820*/  IMAD.MOV.U32 R13, RZ, RZ, R7 ;  /* 0x000000ffff0d7224 */ /* 0x000fe400078e0007 */
[----:B------:R-:W-:-:S07]  /*21830*/  IMAD.MOV.U32 R4, RZ, RZ, R14 ;  /* 0x000000ffff047224 */ /* 0x000fce00078e000e */
[----:B------:R-:W-:Y:S05]  /*21840*/  WARPSYNC.COLLECTIVE R15, `(.L_x_9799) ;  /* 0x000000000f087348 */ /* 0x000fea0003c00000 */
[----:B------:R0:W1:Y:S02]  /*21850*/  SHFL.IDX P6, R14, R13, R12, R11 ;  /* 0x0000000c0d0e7389 */ /* 0x00006400000c000b */
[----:B01----:R-:W-:Y:S01]  /*21860*/  ENDCOLLECTIVE ;  /* 0x000000000000791b */ /* 0x003fe20003800000 */
.L_x_9799:
[----:B------:R-:W-:Y:S05]  /*21870*/  BRA `(.L_x_9800) ;  /* 0xfffffe7c003c7947 */ /* 0x000fea000383ffff */
.L_x_9517:
        /* <DEDUP_REMOVED lines=8> */
.L_x_9802:
[----:B------:R-:W-:Y:S05]  /*21900*/  BSYNC B1 ;  /* 0x0000000000017941 */ /* 0x000fea0003800000 */
.L_x_9801:
        /* <DEDUP_REMOVED lines=8> */
.L_x_9803:
[----:B------:R-:W-:Y:S02]  /*21990*/  IMAD.MOV.U32 R13, RZ, RZ, R8 ;  /* 0x000000ffff0d7224 */ /* 0x000fe400078e0008 */
[----:B------:R-:W-:-:S07]  /*219a0*/  IMAD.MOV.U32 R3, RZ, RZ, R14 ;  /* 0x000000ffff037224 */ /* 0x000fce00078e000e */
[----:B------:R-:W-:Y:S05]  /*219b0*/  WARPSYNC.COLLECTIVE R15, `(.L_x_9804) ;  /* 0x000000000f087348 */ /* 0x000fea0003c00000 */
[----:B------:R0:W1:Y:S02]  /*219c0*/  SHFL.IDX P6, R14, R13, R12, R11 ;  /* 0x0000000c0d0e7389 */ /* 0x00006400000c000b */
[----:B01----:R-:W-:Y:S01]  /*219d0*/  ENDCOLLECTIVE ;  /* 0x000000000000791b */ /* 0x003fe20003800000 */
.L_x_9804:
[----:B------:R-:W-:Y:S02]  /*219e0*/  IMAD.MOV.U32 R13, RZ, RZ, R7 ;  /* 0x000000ffff0d7224 */ /* 0x000fe400078e0007 */
[----:B------:R-:W-:-:S07]  /*219f0*/  IMAD.MOV.U32 R4, RZ, RZ, R14 ;  /* 0x000000ffff047224 */ /* 0x000fce00078e000e */
[----:B------:R-:W-:Y:S05]  /*21a00*/  WARPSYNC.COLLECTIVE R15, `(.L_x_9805) ;  /* 0x000000000f087348 */ /* 0x000fea0003c00000 */
[----:B------:R0:W1:Y:S02]  /*21a10*/  SHFL.IDX P6, R14, R13, R12, R11 ;  /* 0x0000000c0d0e7389 */ /* 0x00006400000c000b */
[----:B01----:R-:W-:Y:S01]  /*21a20*/  ENDCOLLECTIVE ;  /* 0x000000000000791b */ /* 0x003fe20003800000 */
.L_x_9805:
[----:B------:R-:W-:Y:S05]  /*21a30*/  BRA `(.L_x_9806) ;  /* 0xfffffe7c00a07947 */ /* 0x000fea000383ffff */
.L_x_9520:
        /* <DEDUP_REMOVED lines=8> */
.L_x_9808:
[----:B------:R-:W-:Y:S05]  /*21ac0*/  BSYNC B1 ;  /* 0x0000000000017941 */ /* 0x000fea0003800000 */
.L_x_9807:
        /* <DEDUP_REMOVED lines=8> */
.L_x_9809:
[----:B------:R-:W-:Y:S02]  /*21b50*/  IMAD.MOV.U32 R13, RZ, RZ, R8 ;  /* 0x000000ffff0d7224 */ /* 0x000fe400078e0008 */
[----:B------:R-:W-:-:S07]  /*21b60*/  IMAD.MOV.U32 R3, RZ, RZ, R14 ;  /* 0x000000ffff037224 */ /* 0x000fce00078e000e */
[----:B------:R-:W-:Y:S05]  /*21b70*/  WARPSYNC.COLLECTIVE R15, `(.L_x_9810) ;  /* 0x000000000f087348 */ /* 0x000fea0003c00000 */
[----:B------:R0:W1:Y:S02]  /*21b80*/  SHFL.IDX P6, R14, R13, R12, R11 ;  /* 0x0000000c0d0e7389 */ /* 0x00006400000c000b */
[----:B01----:R-:W-:Y:S01]  /*21b90*/  ENDCOLLECTIVE ;  /* 0x000000000000791b */ /* 0x003fe20003800000 */
.L_x_9810:
[----:B------:R-:W-:Y:S02]  /*21ba0*/  IMAD.MOV.U32 R13, RZ, RZ, R7 ;  /* 0x000000ffff0d7224 */ /* 0x000fe400078e0007 */
[----:B------:R-:W-:-:S07]  /*21bb0*/  IMAD.MOV.U32 R4, RZ, RZ, R14 ;  /* 0x000000ffff047224 */ /* 0x000fce00078e000e */
[----:B------:R-:W-:Y:S05]  /*21bc0*/  WARPSYNC.COLLECTIVE R15, `(.L_x_9811) ;  /* 0x000000000f087348 */ /* 0x000fea0003c00000 */
[----:B------:R0:W1:Y:S02]  /*21bd0*/  SHFL.IDX P6, R14, R13, R12, R11 ;  /* 0x0000000c0d0e7389 */ /* 0x00006400000c000b */
[----:B01----:R-:W-:Y:S01]  /*21be0*/  ENDCOLLECTIVE ;  /* 0x000000000000791b */ /* 0x003fe20003800000 */
.L_x_9811:
[----:B------:R-:W-:Y:S05]  /*21bf0*/  BRA `(.L_x_9812) ;  /* 0xfffffe80000c7947 */ /* 0x000fea000383ffff */
.L_x_9524:
[----:B0-----:R0:W1:Y:S02]  /*21c00*/  SYNCS.PHASECHK.TRANS64.TRYWAIT P0, [R18+URZ+0x28800], R5 ;  /* 0x02880005120075a7 */ /* 0x001064000800017f */
[----:B-1----:R-:W-:Y:S05]  /*21c10*/  @!P0 NANOSLEEP.SYNCS 0x989680 ;  /* 0x009896800000895d */ /* 0x002fea0003900000 */
[----:B------:R-:W1:Y:S02]  /*21c20*/  @!P0 SYNCS.PHASECHK.TRANS64 P0, [R18+URZ+0x28800], R5 ;  /* 0x02880005120085a7 */ /* 0x000e64000800007f */
[----:B-1----:R-:W-:Y:S05]  /*21c30*/  @!P0 BRA `(.L_x_9524) ;  /* 0xfffffffc00f08947 */ /* 0x002fea000383ffff */
[----:B------:R-:W-:Y:S05]  /*21c40*/  BRA `(.L_x_9813) ;  /* 0xfffffe8000d07947 */ /* 0x000fea000383ffff */
.L_x_9540:
[----:B--2---:R-:W1:Y:S01]  /*21c50*/  LDC R47, c[0x0][0x3f4] ;  /* 0x0000fd00ff2f7b82 */ /* 0x004e620000000800 */
[----:B------:R-:W-:Y:S01]  /*21c60*/  BSSY B1, `(.L_x_9814) ;  /* 0x0000008000017945 */ /* 0x000fe20003800000 */
[----:B----4-:R-:W-:Y:S01]  /*21c70*/  MOV R13, R35 ;  /* 0x00000023000d7202 */ /* 0x010fe20000000f00 */
[----:B------:R-:W-:Y:S02]  /*21c80*/  IMAD.MOV.U32 R12, RZ, RZ, RZ ;  /* 0x000000ffff0c7224 */ /* 0x000fe400078e00ff */
[----:B------:R-:W-:Y:S02]  /*21c90*/  IMAD.MOV.U32 R11, RZ, RZ, 0x181f ;  /* 0x0000181fff0b7424 */ /* 0x000fe400078e00ff */
[----:B------:R-:W-:-:S07]  /*21ca0*/  IMAD.MOV.U32 R15, RZ, RZ, -0x1 ;  /* 0xffffffffff0f7424 */ /* 0x000fce00078e00ff */
[----:B01----:R-:W-:Y:S05]  /*21cb0*/  WARPSYNC.COLLECTIVE R15, `(.L_x_9815) ;  /* 0x000000000f087348 */ /* 0x003fea0003c00000 */
[----:B------:R2:W3:Y:S02]  /*21cc0*/  SHFL.IDX P6, R14, R13, R12, R11 ;  /* 0x0000000c0d0e7389 */ /* 0x0004e400000c000b */
[----:B0123--:R-:W-:Y:S01]  /*21cd0*/  ENDCOLLECTIVE ;  /* 0x000000000000791b */ /* 0x00ffe20003800000 */
.L_x_9815:
[----:B------:R-:W-:Y:S05]  /*21ce0*/  BSYNC B1 ;  /* 0x0000000000017941 */ /* 0x000fea0003800000 */
.L_x_9814:
        /* <DEDUP_REMOVED lines=10> */
.L_x_9816:
        /* <DEDUP_REMOVED lines=8> */
.L_x_9817:
[----:B------:R-:W-:-:S05]  /*21e10*/  @!P1 IADD3 R4, P2, R4, R7, RZ ;  /* 0x0000000704049210 */ /* 0x000fca0007f5e0ff */
[----:B------:R-:W-:Y:S02]  /*21e20*/  @!P1 IMAD.X R3, R3, 0x1, R6, P2 ;  /* 0x0000000103039824 */ /* 0x000fe400010e0606 */
[----:B------:R-:W-:Y:S02]  /*21e30*/  @!P1 IMAD.MOV.U32 R24, RZ, RZ, R4 ;  /* 0x000000ffff189224 */ /* 0x000fe400078e0004 */
[----:B------:R-:W-:Y:S02]  /*21e40*/  @!P1 IMAD.MOV.U32 R25, RZ, RZ, R3 ;  /* 0x000000ffff199224 */ /* 0x000fe400078e0003 */
[----:B------:R-:W-:-:S04]  /*21e50*/  IMAD.MOV.U32 R13, RZ, RZ, R34 ;  /* 0x000000ffff0d7224 */ /* 0x000fc800078e0022 */
[----:B------:R-:W5:Y:S01]  /*21e60*/  @!P1 LD.E.128 R24, desc[UR42][R24.64] ;  /* 0x0000002a18189980 */ /* 0x000f62000c101d00 */
[----:B------:R-:W-:-:S07]  /*21e70*/  MOV R5, R14 ;  /* 0x0000000e00057202 */ /* 0x000fce0000000f00 */
[----:B-----5:R-:W-:Y:S05]  /*21e80*/  WARPSYNC.COLLECTIVE R15, `(.L_x_9818) ;  /* 0x000000000f087348 */ /* 0x020fea0003c00000 */
[----:B------:R0:W1:Y:S02]  /*21e90*/  SHFL.IDX P6, R14, R13, R12, R11 ;  /* 0x0000000c0d0e7389 */ /* 0x00006400000c000b */
[----:B01---5:R-:W-:Y:S01]  /*21ea0*/  ENDCOLLECTIVE ;  /* 0x000000000000791b */ /* 0x023fe20003800000 */
.L_x_9818:
[----:B------:R-:W-:-:S05]  /*21eb0*/  @!P1 IADD3 R14, P2, R14, R7, RZ ;  /* 0x000000070e0e9210 */ /* 0x000fca0007f5e0ff */
[----:B------:R-:W-:Y:S02]  /*21ec0*/  @!P1 IMAD.X R5, R5, 0x1, R6, P2 ;  /* 0x0000000105059824 */ /* 0x000fe400010e0606 */
[----:B------:R-:W-:-:S06]  /*21ed0*/  @!P1 IMAD.MOV.U32 R4, RZ, RZ, R14 ;  /* 0x000000ffff049224 */ /* 0x000fcc00078e000e */
[----:B------:R-:W5:Y:S01]  /*21ee0*/  @!P1 LD.E.128 R4, desc[UR42][R4.64] ;  /* 0x0000002a04049980 */ /* 0x000f62000c101d00 */
[----:B------:R-:W-:Y:S02]  /*21ef0*/  IMAD.MOV.U32 R13, RZ, RZ, R35 ;  /* 0x000000ffff0d7224 */ /* 0x000fe400078e0023 */
[----:B------:R-:W-:-:S07]  /*21f00*/  IMAD.MOV.U32 R12, RZ, RZ, 0x1 ;  /* 0x00000001ff0c7424 */ /* 0x000fce00078e00ff */
[----:B-----5:R-:W-:Y:S05]  /*21f10*/  WARPSYNC.COLLECTIVE R15, `(.L_x_9819) ;  /* 0x000000000f087348 */ /* 0x020fea0003c00000 */
[----:B------:R0:W1:Y:S02]  /*21f20*/  SHFL.IDX P6, R14, R13, R12, R11 ;  /* 0x0000000c0d0e7389 */ /* 0x00006400000c000b */
[----:B01---5:R-:W-:Y:S01]  /*21f30*/  ENDCOLLECTIVE ;  /* 0x000000000000791b */ /* 0x023fe20003800000 */
.L_x_9819:
        /* <DEDUP_REMOVED lines=12> */
.L_x_9820:
[----:B------:R-:W-:-:S05]  /*22000*/  @!P1 IMAD.MOV.U32 R49, RZ, RZ, R25 ;  /* 0x000000ffff319224 */ /* 0x000fca00078e0019 */
[----:B------:R-:W-:-:S04]  /*22010*/  MOV R8, R49 ;  /* 0x0000003100087202 */ /* 0x000fc80000000f00 */
[----:B------:R-:W-:Y:S01]  /*22020*/  PRMT R77, R8, 0x7610, R77 ;  /* 0x00007610084d7816 */ /* 0x000fe2000000004d */
[----:B------:R-:W-:Y:S02]  /*22030*/  IMAD.MOV.U32 R13, RZ, RZ, R33 ;  /* 0x000000ffff0d7224 */ /* 0x000fe400078e0021 */
[----:B------:R-:W-:-:S07]  /*22040*/  IMAD.MOV.U32 R8, RZ, RZ, R14 ;  /* 0x000000ffff087224 */ /* 0x000fce00078e000e */
[----:B------:R-:W-:Y:S05]  /*22050*/  WARPSYNC.COLLECTIVE R15, `(.L_x_9821) ;  /* 0x000000000f087348 */ /* 0x000fea0003c00000 */
[----:B------:R0:W1:Y:S02]  /*22060*/  SHFL.IDX P6, R14, R13, R12, R11 ;  /* 0x0000000c0d0e7389 */ /* 0x00006400000c000b */
[----:B01----:R-:W-:Y:S01]  /*22070*/  ENDCOLLECTIVE ;  /* 0x000000000000791b */ /* 0x003fe20003800000 */
.L_x_9821:
[----:B------:R-:W-:Y:S02]  /*22080*/  IMAD.MOV.U32 R13, RZ, RZ, R34 ;  /* 0x000000ffff0d7224 */ /* 0x000fe400078e0022 */
[----:B------:R-:W-:-:S07]  /*22090*/  IMAD.MOV.U32 R9, RZ, RZ, R14 ;  /* 0x000000ffff097224 */ /* 0x000fce00078e000e */
[----:B------:R-:W-:Y:S05]  /*220a0*/  WARPSYNC.COLLECTIVE R15, `(.L_x_9822) ;  /* 0x000000000f087348 */ /* 0x000fea0003c00000 */
[----:B------:R0:W1:Y:S02]  /*220b0*/  SHFL.IDX P6, R14, R13, R12, R11 ;  /* 0x0000000c0d0e7389 */ /* 0x00006400000c000b */
[----:B01----:R-:W-:Y:S01]  /*220c0*/  ENDCOLLECTIVE ;  /* 0x000000000000791b */ /* 0x003fe20003800000 */
.L_x_9822:
[----:B------:R-:W-:Y:S02]  /*220d0*/  @!P1 IMAD.MOV.U32 R51, RZ, RZ, R27 ;  /* 0x000000ffff339224 */ /* 0x000fe400078e001b */
[----:B------:R-:W-:Y:S02]  /*220e0*/  @!P1 IMAD.MOV.U32 R50, RZ, RZ, R26 ;  /* 0x000000ffff329224 */ /* 0x000fe400078e001a */
[----:B------:R-:W-:Y:S02]  /*220f0*/  @!P1 IMAD.MOV.U32 R20, RZ, RZ, R4 ;  /* 0x000000ffff149224 */ /* 0x000fe400078e0004 */
[----:B------:R-:W-:Y:S02]  /*22100*/  @!P1 IMAD.MOV.U32 R21, RZ, RZ, R5 ;  /* 0x000000ffff159224 */ /* 0x000fe400078e0005 */
[----:B------:R-:W-:Y:S02]  /*22110*/  @!P1 IMAD.MOV.U32 R36, RZ, RZ, R6 ;  /* 0x000000ffff249224 */ /* 0x000fe400078e0006 */
[----:B------:R-:W-:-:S02]  /*22120*/  @!P1 IMAD.MOV.U32 R37, RZ, RZ, R7 ;  /* 0x000000ffff259224 */ /* 0x000fc400078e0007 */
[----:B------:R-:W-:Y:S01]  /*22130*/  IMAD.MOV.U32 R24, RZ, RZ, R51 ;  /* 0x000000ffff187224 */ /* 0x000fe200078e0033 */
[----:B------:R-:W-:Y:S01]  /*22140*/  MOV R10, R50 ;  /* 0x00000032000a7202 */ /* 0x000fe20000000f00 */
[----:B------:R-:W-:Y:S02]  /*22150*/  IMAD.MOV.U32 R4, RZ, RZ, R20 ;  /* 0x000000ffff047224 */ /* 0x000fe400078e0014 */
[----:B------:R-:W-:Y:S02]  /*22160*/  IMAD.MOV.U32 R5, RZ, RZ, R21 ;  /* 0x000000ffff057224 */ /* 0x000fe400078e0015 */
[----:B------:R-:W-:Y:S02]  /*22170*/  IMAD.MOV.U32 R6, RZ, RZ, R36 ;  /* 0x000000ffff067224 */ /* 0x000fe400078e0024 */
[----:B------:R-:W-:Y:S01]  /*22180*/  IMAD.MOV.U32 R7, RZ, RZ, R37 ;  /* 0x000000ffff077224 */ /* 0x000fe200078e0025 */
[----:B------:R-:W-:Y:S02]  /*22190*/  PRMT R44, R24, 0x7610, R44 ;  /* 0x00007610182c7816 */ /* 0x000fe4000000002c */
[----:B------:R-:W-:-:S02]  /*221a0*/  CS2R R24, SRZ ;  /* 0x0000000000187805 */ /* 0x000fc4000001ff00 */
[----:B------:R-:W-:Y:S02]  /*221b0*/  PRMT R43, R10, 0x7610, R43 ;  /* 0x000076100a2b7816 */ /* 0x000fe4000000002b */
[----:B------:R-:W-:Y:S02]  /*221c0*/  PRMT R78, R4, 0x7610, R78 ;  /* 0x00007610044e7816 */ /* 0x000fe4000000004e */
[----:B------:R-:W-:Y:S02]  /*221d0*/  PRMT R79, R5, 0x7610, R79 ;  /* 0x00007610054f7816 */ /* 0x000fe4000000004f */
[----:B------:R-:W-:Y:S02]  /*221e0*/  PRMT R80, R6, 0x7610, R80 ;  /* 0x0000761006507816 */ /* 0x000fe40000000050 */
[----:B------:R-:W-:Y:S01]  /*221f0*/  PRMT R81, R7, 0x7610, R81 ;  /* 0x0000761007517816 */ /* 0x000fe20000000051 */
[----:B------:R-:W-:Y:S06]  /*22200*/  BRA `(.L_x_9823) ;  /* 0xfffffe9c00107947 */ /* 0x000fec000383ffff */
.L_x_9543:
[----:B------:R-:W-:Y:S01]  /*22210*/  BSSY B1, `(.L_x_9824) ;  /* 0x0000008000017945 */ /* 0x000fe20003800000 */
[----:B----4-:R-:W-:Y:S01]  /*22220*/  IMAD.MOV.U32 R13, RZ, RZ, R35 ;  /* 0x000000ffff0d7224 */ /* 0x010fe200078e0023 */
[----:B------:R-:W-:Y:S01]  /*22230*/  MOV R12, 0x2 ;  /* 0x00000002000c7802 */ /* 0x000fe20000000f00 */
[----:B------:R-:W-:Y:S02]  /*22240*/  IMAD.MOV.U32 R11, RZ, RZ, 0x181f ;  /* 0x0000181fff0b7424 */ /* 0x000fe400078e00ff */
[----:B-1----:R-:W-:-:S07]  /*22250*/  IMAD.MOV.U32 R15, RZ, RZ, -0x1 ;  /* 0xffffffffff0f7424 */ /* 0x002fce00078e00ff */
[----:B------:R-:W-:Y:S05]  /*22260*/  WARPSYNC.COLLECTIVE R15, `(.L_x_9825) ;  /* 0x000000000f087348 */ /* 0x000fea0003c00000 */
[----:B------:R0:W1:Y:S02]  /*22270*/  SHFL.IDX P6, R14, R13, R12, R11 ;  /* 0x0000000c0d0e7389 */ /* 0x00006400000c000b */
[----:B01----:R-:W-:Y:S01]  /*22280*/  ENDCOLLECTIVE ;  /* 0x000000000000791b */ /* 0x003fe20003800000 */
.L_x_9825:
[----:B------:R-:W-:Y:S05]  /*22290*/  BSYNC B1 ;  /* 0x0000000000017941 */ /* 0x000fea0003800000 */
.L_x_9824:
        /* <DEDUP_REMOVED lines=9> */
.L_x_9826:
        /* <DEDUP_REMOVED lines=8> */
.L_x_9827:
[----:B------:R-:W-:-:S05]  /*223b0*/  @!P1 IADD3 R8, P2, R8, R31, RZ ;  /* 0x0000001f08089210 */ /* 0x000fca0007f5e0ff */
[----:B------:R-:W-:Y:S02]  /*223c0*/  @!P1 IMAD.X R9, R3, 0x1, R29, P2 ;  /* 0x0000000103099824 */ /* 0x000fe400010e061d */
[----:B------:R-:W-:Y:S01]  /*223d0*/  IMAD.MOV.U32 R13, RZ, RZ, R34 ;  /* 0x000000ffff0d7224 */ /* 0x000fe200078e0022 */
[----:B------:R-:W-:-:S07]  /*223e0*/  MOV R28, R14 ;  /* 0x0000000e001c7202 */ /* 0x000fce0000000f00 */
[----:B------:R-:W-:Y:S05]  /*223f0*/  WARPSYNC.COLLECTIVE R15, `(.L_x_9828) ;  /* 0x000000000f087348 */ /* 0x000fea0003c00000 */
[----:B------:R0:W1:Y:S02]  /*22400*/  SHFL.IDX P6, R14, R13, R12, R11 ;  /* 0x0000000c0d0e7389 */ /* 0x00006400000c000b */
[----:B01----:R-:W-:Y:S01]  /*22410*/  ENDCOLLECTIVE ;  /* 0x000000000000791b */ /* 0x003fe20003800000 */
.L_x_9828:
[----:B------:R-:W2:Y:S01]  /*22420*/  @!P1 LD.E.128 R8, desc[UR42][R8.64] ;  /* 0x0000002a08089980 */ /* 0x000ea2000c101d00 */
[----:B------:R-:W-:-:S05]  /*22430*/  @!P1 IADD3 R14, P2, R14, R31, RZ ;  /* 0x0000001f0e0e9210 */ /* 0x000fca0007f5e0ff */
[----:B------:R-:W-:-:S04]  /*22440*/  @!P1 IMAD.X R3, R28, 0x1, R29, P2 ;  /* 0x000000011c039824 */ /* 0x000fc800010e061d */
[----:B------:R-:W-:-:S05]  /*22450*/  @!P1 IMAD.MOV.U32 R15, RZ, RZ, R3 ;  /* 0x000000ffff0f9224 */ /* 0x000fca00078e0003 */
[----:B------:R0:W5:Y:S01]  /*22460*/  @!P1 LD.E.128 R28, desc[UR42][R14.64] ;  /* 0x0000002a0e1c9980 */ /* 0x000162000c101d00 */
[----:B------:R-:W-:Y:S02]  /*22470*/  CS2R R52, SRZ ;  /* 0x0000000000347805 */ /* 0x000fe4000001ff00 */
[----:B------:R-:W-:Y:S01]  /*22480*/  CS2R R54, SRZ ;  /* 0x0000000000367805 */ /* 0x000fe2000001ff00 */
[----:B------:R-:W-:Y:S01]  /*22490*/  IMAD.MOV.U32 R13, RZ, RZ, R35 ;  /* 0x000000ffff0d7224 */ /* 0x000fe200078e0023 */
[----:B------:R-:W-:Y:S02]  /*224a0*/  CS2R R38, SRZ ;  /* 0x0000000000267805 */ /* 0x000fe4000001ff00 */
[----:B------:R-:W-:Y:S01]  /*224b0*/  CS2R R40, SRZ ;  /* 0x0000000000287805 */ /* 0x000fe2000001ff00 */
[----:B0-----:R-:W-:Y:S02]  /*224c0*/  IMAD.MOV.U32 R15, RZ, RZ, -0x1 ;  /* 0xffffffffff0f7424 */ /* 0x001fe400078e00ff */
[----:B--2---:R-:W-:Y:S01]  /*224d0*/  @!P1 IMAD.MOV.U32 R53, RZ, RZ, R9 ;  /* 0x000000ffff359224 */ /* 0x004fe200078e0009 */
[----:B------:R-:W-:Y:S01]  /*224e0*/  @!P1 MOV R55, R11 ;  /* 0x0000000b00379202 */ /* 0x000fe20000000f00 */
[----:B------:R-:W-:-:S02]  /*224f0*/  IMAD.MOV.U32 R11, RZ, RZ, 0x181f ;  /* 0x0000181fff0b7424 */ /* 0x000fc400078e00ff */
[----:B------:R-:W-:Y:S02]  /*22500*/  IMAD.MOV.U32 R12, RZ, RZ, R53 ;  /* 0x000000ffff0c7224 */ /* 0x000fe400078e0035 */
[----:B------:R-:W-:Y:S02]  /*22510*/  @!P1 IMAD.MOV.U32 R52, RZ, RZ, R8 ;  /* 0x000000ffff349224 */ /* 0x000fe400078e0008 */
[----:B------:R-:W-:Y:S01]  /*22520*/  @!P1 IMAD.MOV.U32 R54, RZ, RZ, R10 ;  /* 0x000000ffff369224 */ /* 0x000fe200078e000a */
[----:B------:R-:W-:Y:S01]  /*22530*/  PRMT R66, R12, 0x7610, R66 ;  /* 0x000076100c427816 */ /* 0x000fe20000000042 */
[----:B------:R-:W-:Y:S02]  /*22540*/  IMAD.MOV.U32 R12, RZ, RZ, 0x3 ;  /* 0x00000003ff0c7424 */ /* 0x000fe400078e00ff */
[----:B------:R-:W-:Y:S02]  /*22550*/  IMAD.MOV.U32 R3, RZ, RZ, R52 ;  /* 0x000000ffff037224 */ /* 0x000fe400078e0034 */
[----:B------:R-:W-:-:S07]  /*22560*/  IMAD.MOV.U32 R8, RZ, RZ, R54 ;  /* 0x000000ffff087224 */ /* 0x000fce00078e0036 */
[----:B-----5:R-:W-:Y:S05]  /*22570*/  WARPSYNC.COLLECTIVE R15, `(.L_x_9829) ;  /* 0x000000000f087348 */ /* 0x020fea0003c00000 */
[----:B------:R0:W1:Y:S02]  /*22580*/  SHFL.IDX P6, R14, R13, R12, R11 ;  /* 0x0000000c0d0e7389 */ /* 0x00006400000c000b */
[----:B01---5:R-:W-:Y:S01]  /*22590*/  ENDCOLLECTIVE ;  /* 0x000000000000791b */ /* 0x023fe20003800000 */
.L_x_9829:
[----:B------:R-:W-:Y:S01]  /*225a0*/  IMAD.MOV.U32 R9, RZ, RZ, R55 ;  /* 0x000000ffff097224 */ /* 0x000fe200078e0037 */
[----:B------:R-:W-:Y:S02]  /*225b0*/  PRMT R65, R3, 0x7610, R65 ;  /* 0x0000761003417816 */ /* 0x000fe40000000041 */
[----:B------:R-:W-:Y:S02]  /*225c0*/  PRMT R45, R8, 0x7610, R45 ;  /* 0x00007610082d7816 */ /* 0x000fe4000000002d */
[----:B------:R-:W-:Y:S01]  /*225d0*/  PRMT R46, R9, 0x7610, R46 ;  /* 0x00007610092e7816 */ /* 0x000fe2000000002e */
[----:B------:R-:W-:Y:S02]  /*225e0*/  @!P1 IMAD.MOV.U32 R38, RZ, RZ, R28 ;  /* 0x000000ffff269224 */ /* 0x000fe400078e001c */
[----:B------:R-:W-:Y:S02]  /*225f0*/  @!P1 IMAD.MOV.U32 R39, RZ, RZ, R29 ;  /* 0x000000ffff279224 */ /* 0x000fe400078e001d */
[----:B------:R-:W-:-:S02]  /*22600*/  @!P1 IMAD.MOV.U32 R40, RZ, RZ, R30 ;  /* 0x000000ffff289224 */ /* 0x000fc400078e001e */
[----:B------:R-:W-:Y:S02]  /*22610*/  IMAD.MOV.U32 R13, RZ, RZ, R32 ;  /* 0x000000ffff0d7224 */ /* 0x000fe400078e0020 */
[----:B------:R-:W-:Y:S02]  /*22620*/  @!P1 IMAD.MOV.U32 R41, RZ, RZ, R31 ;  /* 0x000000ffff299224 */ /* 0x000fe400078e001f */
[----:B------:R-:W-:Y:S02]  /*22630*/  IMAD.MOV.U32 R8, RZ, RZ, R38 ;  /* 0x000000ffff087224 */ /* 0x000fe400078e0026 */
[----:B------:R-:W-:Y:S02]  /*22640*/  IMAD.MOV.U32 R9, RZ, RZ, R39 ;  /* 0x000000ffff097224 */ /* 0x000fe400078e0027 */
[----:B------:R-:W-:Y:S01]  /*22650*/  IMAD.MOV.U32 R10, RZ, RZ, R40 ;  /* 0x000000ffff0a7224 */ /* 0x000fe200078e0028 */
[----:B------:R-:W-:Y:S01]  /*22660*/  PRMT R72, R8, 0x7610, R72 ;  /* 0x0000761008487816 */ /* 0x000fe20000000048 */
[----:B------:R-:W-:Y:S01]  /*22670*/  IMAD.MOV.U32 R3, RZ, RZ, R14 ;  /* 0x000000ffff037224 */ /* 0x000fe200078e000e */
[----:B------:R-:W-:-:S07]  /*22680*/  PRMT R73, R9, 0x7610, R73 ;  /* 0x0000761009497816 */ /* 0x000fce0000000049 */
[----:B------:R-:W-:Y:S05]  /*22690*/  WARPSYNC.COLLECTIVE R15, `(.L_x_9830) ;  /* 0x000000000f087348 */ /* 0x000fea0003c00000 */
[----:B------:R0:W1:Y:S02]  /*226a0*/  SHFL.IDX P6, R14, R13, R12, R11 ;  /* 0x0000000c0d0e7389 */ /* 0x00006400000c000b */
[----:B01----:R-:W-:Y:S01]  /*226b0*/  ENDCOLLECTIVE ;  /* 0x000000000000791b */ /* 0x003fe20003800000 */
.L_x_9830:
[----:B------:R-:W-:Y:S02]  /*226c0*/  PRMT R74, R10, 0x7610, R74 ;  /* 0x000076100a4a7816 */ /* 0x000fe4000000004a */
[----:B------:R-:W-:Y:S01]  /*226d0*/  CS2R R8, SRZ ;  /* 0x0000000000087805 */ /* 0x000fe2000001ff00 */
[----:B------:R-:W-:Y:S02]  /*226e0*/  IMAD.MOV.U32 R13, RZ, RZ, R33 ;  /* 0x000000ffff0d7224 */ /* 0x000fe400078e0021 */
[----:B------:R-:W-:-:S07]  /*226f0*/  IMAD.MOV.U32 R32, RZ, RZ, R14 ;  /* 0x000000ffff207224 */ /* 0x000fce00078e000e */
[----:B------:R-:W-:Y:S05]  /*22700*/  WARPSYNC.COLLECTIVE R15, `(.L_x_9831) ;  /* 0x000000000f087348 */ /* 0x000fea0003c00000 */
[----:B------:R0:W1:Y:S02]  /*22710*/  SHFL.IDX P6, R14, R13, R12, R11 ;  /* 0x0000000c0d0e7389 */ /* 0x00006400000c000b */
[----:B01----:R-:W-:Y:S01]  /*22720*/  ENDCOLLECTIVE ;  /* 0x000000000000791b */ /* 0x003fe20003800000 */
.L_x_9831:
[----:B------:R-:W-:Y:S02]  /*22730*/  IMAD.MOV.U32 R13, RZ, RZ, R34 ;  /* 0x000000ffff0d7224 */ /* 0x000fe400078e0022 */
[----:B------:R-:W-:-:S07]  /*22740*/  IMAD.MOV.U32 R33, RZ, RZ, R14 ;  /* 0x000000ffff217224 */ /* 0x000fce00078e000e */
[----:B------:R-:W-:Y:S05]  /*22750*/  WARPSYNC.COLLECTIVE R15, `(.L_x_9832) ;  /* 0x000000000f087348 */ /* 0x000fea0003c00000 */
[----:B------:R0:W1:Y:S02]  /*22760*/  SHFL.IDX P6, R14, R13, R12, R11 ;  /* 0x0000000c0d0e7389 */ /* 0x00006400000c000b */
[----:B01----:R-:W-:Y:S01]  /*22770*/  ENDCOLLECTIVE ;  /* 0x000000000000791b */ /* 0x003fe20003800000 */
.L_x_9832:
[----:B------:R-:W-:-:S05]  /*22780*/  IMAD.MOV.U32 R11, RZ, RZ, R41 ;  /* 0x000000ffff0b7224 */ /* 0x000fca00078e0029 */
[----:B------:R-:W-:Y:S02]  /*22790*/  PRMT R75, R11, 0x7610, R75 ;  /* 0x000076100b4b7816 */ /* 0x000fe4000000004b */
[----:B------:R-:W-:Y:S01]  /*227a0*/  MOV R34, R14 ;  /* 0x0000000e00227202 */ /* 0x000fe20000000f00 */
[----:B------:R-:W-:Y:S06]  /*227b0*/  BRA `(.L_x_9833) ;  /* 0xfffffe9800fc7947 */ /* 0x000fec000383ffff */
.L_x_9547:
[----:B0-----:R0:W1:Y:S02]  /*227c0*/  SYNCS.PHASECHK.TRANS64.TRYWAIT P4, [R18+URZ+0x28800], R29 ;  /* 0x0288001d120075a7 */ /* 0x001064000808017f */
[----:B-1----:R-:W-:Y:S05]  /*227d0*/  @!P4 NANOSLEEP.SYNCS 0x989680 ;  /* 0x009896800000c95d */ /* 0x002fea0003900000 */
[----:B------:R-:W1:Y:S02]  /*227e0*/  @!P4 SYNCS.PHASECHK.TRANS64 P4, [R18+URZ+0x28800], R29 ;  /* 0x0288001d1200c5a7 */ /* 0x000e64000808007f */
[----:B-1----:R-:W-:Y:S05]  /*227f0*/  @!P4 BRA `(.L_x_9547) ;  /* 0xfffffffc00f0c947 */ /* 0x002fea000383ffff */
[----:B------:R-:W-:Y:S05]  /*22800*/  BRA `(.L_x_9834) ;  /* 0xfffffe9c00a47947 */ /* 0x000fea000383ffff */
.L_x_9557:
[----:B---3--:R3:W4:Y:S02]  /*22810*/  SYNCS.PHASECHK.TRANS64.TRYWAIT P1, [R0+URZ+0x28830], R3 ;  /* 0x02883003000075a7 */ /* 0x008724000802017f */
[----:B----4-:R-:W-:Y:S05]  /*22820*/  @!P1 NANOSLEEP.SYNCS 0x989680 ;  /* 0x009896800000995d */ /* 0x010fea0003900000 */
[----:B------:R-:W4:Y:S02]  /*22830*/  @!P1 SYNCS.PHASECHK.TRANS64 P1, [R0+URZ+0x28830], R3 ;  /* 0x02883003000095a7 */ /* 0x000f24000802007f */
[----:B----4-:R-:W-:Y:S05]  /*22840*/  @!P1 BRA `(.L_x_9557) ;  /* 0xfffffffc00f09947 */ /* 0x010fea000383ffff */
[----:B------:R-:W-:Y:S05]  /*22850*/  BRA `(.L_x_9556) ;  /* 0xfffffeb800787947 */ /* 0x000fea000383ffff */
.L_x_9564:
[----:B-1----:R1:W2:Y:S02]  /*22860*/  SYNCS.PHASECHK.TRANS64.TRYWAIT P3, [R7+URZ+0x28830], R6 ;  /* 0x02883006070075a7 */ /* 0x0022a4000806017f */
[----:B--2---:R-:W-:Y:S05]  /*22870*/  @!P3 NANOSLEEP.SYNCS 0x989680 ;  /* 0x009896800000b95d */ /* 0x004fea0003900000 */
[----:B------:R-:W2:Y:S02]  /*22880*/  @!P3 SYNCS.PHASECHK.TRANS64 P3, [R7+URZ+0x28830], R6 ;  /* 0x028830060700b5a7 */ /* 0x000ea4000806007f */
[----:B--2---:R-:W-:Y:S05]  /*22890*/  @!P3 BRA `(.L_x_9564) ;  /* 0xfffffffc00f0b947 */ /* 0x004fea000383ffff */
[----:B------:R-:W-:Y:S05]  /*228a0*/  BRA `(.L_x_9563) ;  /* 0xfffffee400d47947 */ /* 0x000fea000383ffff */
.L_x_9568:
[----:B-1----:R1:W2:Y:S02]  /*228b0*/  SYNCS.PHASECHK.TRANS64.TRYWAIT P2, [R7+URZ+0x28850], R6 ;  /* 0x02885006070075a7 */ /* 0x0022a4000804017f */
[----:B--2---:R-:W-:Y:S05]  /*228c0*/  @!P2 NANOSLEEP.SYNCS 0x989680 ;  /* 0x009896800000a95d */ /* 0x004fea0003900000 */
[----:B------:R-:W2:Y:S02]  /*228d0*/  @!P2 SYNCS.PHASECHK.TRANS64 P2, [R7+URZ+0x28850], R6 ;  /* 0x028850060700a5a7 */ /* 0x000ea4000804007f */
[----:B--2---:R-:W-:Y:S05]  /*228e0*/  @!P2 BRA `(.L_x_9568) ;  /* 0xfffffffc00f0a947 */ /* 0x004fea000383ffff */
[----:B------:R-:W-:Y:S05]  /*228f0*/  BRA `(.L_x_9565) ;  /* 0xfffffee800f07947 */ /* 0x000fea000383ffff */
.L_x_9577:
[----:B-1----:R1:W2:Y:S02]  /*22900*/  SYNCS.PHASECHK.TRANS64.TRYWAIT P1, [R6+URZ+0x28830], R7 ;  /* 0x02883007060075a7 */ /* 0x0022a4000802017f */
[----:B--2---:R-:W-:Y:S05]  /*22910*/  @!P1 NANOSLEEP.SYNCS 0x989680 ;  /* 0x009896800000995d */ /* 0x004fea0003900000 */
[----:B------:R-:W2:Y:S02]  /*22920*/  @!P1 SYNCS.PHASECHK.TRANS64 P1, [R6+URZ+0x28830], R7 ;  /* 0x02883007060095a7 */ /* 0x000ea4000802007f */
[----:B--2---:R-:W-:Y:S05]  /*22930*/  @!P1 BRA `(.L_x_9577) ;  /* 0xfffffffc00f09947 */ /* 0x004fea000383ffff */
[----:B------:R-:W-:Y:S05]  /*22940*/  BRA `(.L_x_9576) ;  /* 0xffffff1800a87947 */ /* 0x000fea000383ffff */
.L_x_9581:
[----:B-1----:R1:W2:Y:S02]  /*22950*/  SYNCS.PHASECHK.TRANS64.TRYWAIT P1, [R7+URZ+0x28850], R6 ;  /* 0x02885006070075a7 */ /* 0x0022a4000802017f */
[----:B--2---:R-:W-:Y:S05]  /*22960*/  @!P1 NANOSLEEP.SYNCS 0x989680 ;  /* 0x009896800000995d */ /* 0x004fea0003900000 */
[----:B------:R-:W2:Y:S02]  /*22970*/  @!P1 SYNCS.PHASECHK.TRANS64 P1, [R7+URZ+0x28850], R6 ;  /* 0x02885006070095a7 */ /* 0x000ea4000802007f */
[----:B--2---:R-:W-:Y:S05]  /*22980*/  @!P1 BRA `(.L_x_9581) ;  /* 0xfffffffc00f09947 */ /* 0x004fea000383ffff */
[----:B------:R-:W-:Y:S05]  /*22990*/  BRA `(.L_x_9578) ;  /* 0xffffff1c00b87947 */ /* 0x000fea000383ffff */
.L_x_9588:
[----:B-1----:R1:W2:Y:S02]  /*229a0*/  SYNCS.PHASECHK.TRANS64.TRYWAIT P1, [R13+URZ+0x28850], R4 ;  /* 0x028850040d0075a7 */ /* 0x0022a4000802017f */
[----:B--2---:R-:W-:Y:S05]  /*229b0*/  @!P1 NANOSLEEP.SYNCS 0x989680 ;  /* 0x009896800000995d */ /* 0x004fea0003900000 */
[----:B------:R-:W2:Y:S02]  /*229c0*/  @!P1 SYNCS.PHASECHK.TRANS64 P1, [R13+URZ+0x28850], R4 ;  /* 0x028850040d0095a7 */ /* 0x000ea4000802007f */
[----:B--2---:R-:W-:Y:S05]  /*229d0*/  @!P1 BRA `(.L_x_9588) ;  /* 0xfffffffc00f09947 */ /* 0x004fea000383ffff */
[----:B------:R-:W-:Y:S05]  /*229e0*/  BRA `(.L_x_9587) ;  /* 0xffffff4400007947 */ /* 0x000fea000383ffff */
.L_x_9603:
[----:B------:R-:W-:Y:S01]  /*229f0*/  MOV R13, R4 ;  /* 0x00000004000d7202 */ /* 0x000fe20000000f00 */
[----:B------:R-:W-:Y:S02]  /*22a00*/  IMAD.MOV.U32 R12, RZ, RZ, RZ ;  /* 0x000000ffff0c7224 */ /* 0x000fe400078e00ff */
[----:B------:R-:W-:Y:S02]  /*22a10*/  IMAD.MOV.U32 R11, RZ, RZ, 0x181f ;  /* 0x0000181fff0b7424 */ /* 0x000fe400078e00ff */
[----:B------:R-:W-:-:S07]  /*22a20*/  IMAD.MOV.U32 R15, RZ, RZ, -0x1 ;  /* 0xffffffffff0f7424 */ /* 0x000fce00078e00ff */
[----:B-12---:R-:W-:Y:S05]  /*22a30*/  WARPSYNC.COLLECTIVE R15, `(.L_x_9835) ;  /* 0x000000000f087348 */ /* 0x006fea0003c00000 */
[----:B------:R0:W3:Y:S02]  /*22a40*/  SHFL.IDX P6, R14, R13, R12, R11 ;  /* 0x0000000c0d0e7389 */ /* 0x0000e400000c000b */
[----:B0123--:R-:W-:Y:S01]  /*22a50*/  ENDCOLLECTIVE ;  /* 0x000000000000791b */ /* 0x00ffe20003800000 */
.L_x_9835:
[----:B------:R-:W-:Y:S02]  /*22a60*/  IMAD.MOV.U32 R13, RZ, RZ, R0 ;  /* 0x000000ffff0d7224 */ /* 0x000fe400078e0000 */
[----:B------:R-:W-:-:S07]  /*22a70*/  IMAD.MOV.U32 R3, RZ, RZ, R14 ;  /* 0x000000ffff037224 */ /* 0x000fce00078e000e */
[----:B------:R-:W-:Y:S05]  /*22a80*/  WARPSYNC.COLLECTIVE R15, `(.L_x_9836) ;  /* 0x000000000f087348 */ /* 0x000fea0003c00000 */
[----:B------:R0:W1:Y:S02]  /*22a90*/  SHFL.IDX P6, R14, R13, R12, R11 ;  /* 0x0000000c0d0e7389 */ /* 0x00006400000c000b */
[----:B01----:R-:W-:Y:S01]  /*22aa0*/  ENDCOLLECTIVE ;  /* 0x000000000000791b */ /* 0x003fe20003800000 */
.L_x_9836:
[----:B------:R-:W-:Y:S05]  /*22ab0*/  BRA `(.L_x_9837) ;  /* 0xffffff6800387947 */ /* 0x000fea000383ffff */
.L_x_9606:
[----:B------:R-:W-:Y:S01]  /*22ac0*/  BSSY B1, `(.L_x_9838) ;  /* 0x0000008000017945 */ /* 0x000fe20003800000 */
[----:B------:R-:W-:Y:S02]  /*22ad0*/  IMAD.MOV.U32 R13, RZ, RZ, R4 ;  /* 0x000000ffff0d7224 */ /* 0x000fe400078e0004 */
[----:B------:R-:W-:Y:S02]  /*22ae0*/  IMAD.MOV.U32 R12, RZ, RZ, 0x1 ;  /* 0x00000001ff0c7424 */ /* 0x000fe400078e00ff */
[----:B------:R-:W-:Y:S02]  /*22af0*/  IMAD.MOV.U32 R11, RZ, RZ, 0x181f ;  /* 0x0000181fff0b7424 */ /* 0x000fe400078e00ff */
[----:B---3--:R-:W-:-:S07]  /*22b00*/  IMAD.MOV.U32 R15, RZ, RZ, -0x1 ;  /* 0xffffffffff0f7424 */ /* 0x008fce00078e00ff */
[----:B012-4-:R-:W-:Y:S05]  /*22b10*/  WARPSYNC.COLLECTIVE R15, `(.L_x_9839) ;  /* 0x000000000f087348 */ /* 0x017fea0003c00000 */
[----:B----4-:R3:W4:Y:S02]  /*22b20*/  SHFL.IDX P6, R14, R13, R12, R11 ;  /* 0x0000000c0d0e7389 */ /* 0x01072400000c000b */
[----:B01234-:R-:W-:Y:S01]  /*22b30*/  ENDCOLLECTIVE ;  /* 0x000000000000791b */ /* 0x01ffe20003800000 */
.L_x_9839:
[----:B------:R-:W-:Y:S05]  /*22b40*/  BSYNC B1 ;  /* 0x0000000000017941 */ /* 0x000fea0003800000 */
.L_x_9838:
        /* <DEDUP_REMOVED lines=8> */
.L_x_9840:
[----:B------:R-:W-:Y:S05]  /*22bd0*/  BRA `(.L_x_9841) ;  /* 0xffffff6800387947 */ /* 0x000fea000383ffff */
.L_x_9609:
        /* <DEDUP_REMOVED lines=8> */
.L_x_9843:
[----:B------:R-:W-:Y:S05]  /*22c60*/  BSYNC B1 ;  /* 0x0000000000017941 */ /* 0x000fea0003800000 */
.L_x_9842:
        /* <DEDUP_REMOVED lines=8> */
.L_x_9844:
[----:B------:R-:W-:Y:S05]  /*22cf0*/  BRA `(.L_x_9845) ;  /* 0xffffff6800387947 */ /* 0x000fea000383ffff */
.L_x_9612:
[----:B------:R-:W-:Y:S01]  /*22d00*/  BSSY B1, `(.L_x_9846) ;  /* 0x0000008000017945 */ /* 0x000fe20003800000 */
[----:B------:R-:W-:Y:S02]  /*22d10*/  IMAD.MOV.U32 R13, RZ, RZ, R4 ;  /* 0x000000ffff0d7224 */ /* 0x000fe400078e0004 */
[----:B------:R-:W-:Y:S02]  /*22d20*/  IMAD.MOV.U32 R12, RZ, RZ, 0x3 ;  /* 0x00000003ff0c7424 */ /* 0x000fe400078e00ff */
[----:B------:R-:W-:Y:S02]  /*22d30*/  IMAD.MOV.U32 R11, RZ, RZ, 0x181f ;  /* 0x0000181fff0b7424 */ /* 0x000fe400078e00ff */
[----:B0-----:R-:W-:-:S07]  /*22d40*/  IMAD.MOV.U32 R15, RZ, RZ, -0x1 ;  /* 0xffffffffff0f7424 */ /* 0x001fce00078e00ff */
[----:B-1234-:R-:W-:Y:S05]  /*22d50*/  WARPSYNC.COLLECTIVE R15, `(.L_x_9847) ;  /* 0x000000000f087348 */ /* 0x01efea0003c00000 */
[----:B------:R0:W0:Y:S02]  /*22d60*/  SHFL.IDX P6, R14, R13, R12, R11 ;  /* 0x0000000c0d0e7389 */ /* 0x00002400000c000b */
[----:B01234-:R-:W-:Y:S01]  /*22d70*/  ENDCOLLECTIVE ;  /* 0x000000000000791b */ /* 0x01ffe20003800000 */
.L_x_9847:
[----:B------:R-:W-:Y:S05]  /*22d80*/  BSYNC B1 ;  /* 0x0000000000017941 */ /* 0x000fea0003800000 */
.L_x_9846:
        /* <DEDUP_REMOVED lines=8> */
.L_x_9848:
[----:B------:R-:W-:Y:S05]  /*22e10*/  BRA `(.L_x_9849) ;  /* 0xffffff6800387947 */ /* 0x000fea000383ffff */
.L_x_9629:
[----:B0-----:R-:W0:Y:S01]  /*22e20*/  S2R R10, SR_TID.X ;  /* 0x00000000000a7919 */ /* 0x001e220000002100 */
[----:B------:R-:W-:Y:S01]  /*22e30*/  BSSY B1, `(.L_x_9850) ;  /* 0x000000a000017945 */ /* 0x000fe20003800000 */
[----:B------:R-:W-:Y:S02]  /*22e40*/  IMAD.MOV.U32 R12, RZ, RZ, RZ ;  /* 0x000000ffff0c7224 */ /* 0x000fe400078e00ff */
[----:B-1----:R-:W-:Y:S02]  /*22e50*/  IMAD.MOV.U32 R11, RZ, RZ, 0x1f ;  /* 0x0000001fff0b7424 */ /* 0x002fe400078e00ff */
[----:B------:R-:W-:Y:S01]  /*22e60*/  IMAD.MOV.U32 R15, RZ, RZ, -0x1 ;  /* 0xffffffffff0f7424 */ /* 0x000fe200078e00ff */
[----:B0-----:R-:W-:-:S04]  /*22e70*/  SHF.R.U32.HI R10, RZ, 0x5, R10 ;  /* 0x00000005ff0a7819 */ /* 0x001fc8000001160a */
[----:B------:R-:W-:-:S04]  /*22e80*/  LOP3.LUT R10, R10, 0x3, RZ, 0xc0, !PT ;  /* 0x000000030a0a7812 */ /* 0x000fc800078ec0ff */
[----:B------:R-:W-:-:S07]  /*22e90*/  MOV R13, R10 ;  /* 0x0000000a000d7202 */ /* 0x000fce0000000f00 */
[----:B------:R-:W-:Y:S05]  /*22ea0*/  WARPSYNC.COLLECTIVE R15, `(.L_x_9851) ;  /* 0x000000000f087348 */ /* 0x000fea0003c00000 */
[----:B------:R0:W1:Y:S02]  /*22eb0*/  SHFL.IDX P6, R14, R13, R12, R11 ;  /* 0x0000000c0d0e7389 */ /* 0x00006400000c000b */
[----:B01----:R-:W-:Y:S01]  /*22ec0*/  ENDCOLLECTIVE ;  /* 0x000000000000791b */ /* 0x003fe20003800000 */
.L_x_9851:
[----:B------:R-:W-:Y:S05]  /*22ed0*/  BSYNC B1 ;  /* 0x0000000000017941 */ /* 0x000fea0003800000 */
.L_x_9850:
[----:B------:R-:W-:Y:S05]  /*22ee0*/  BRA `(.L_x_9852) ;  /* 0xffffff7c00787947 */ /* 0x000fea000383ffff */
.L_x_9631:
[----:B------:R-:W-:Y:S01]  /*22ef0*/  BSSY B1, `(.L_x_9853) ;  /* 0x0000006000017945 */ /* 0x000fe20003800000 */
[----:B------:R-:W-:-:S07]  /*22f00*/  IMAD.MOV.U32 R15, RZ, RZ, -0x1 ;  /* 0xffffffffff0f7424 */ /* 0x000fce00078e00ff */
[----:B012---:R-:W-:Y:S05]  /*22f10*/  WARPSYNC.COLLECTIVE R15, `(.L_x_9854) ;  /* 0x000000000f0c7348 */ /* 0x007fea0003c00000 */
[----:B------:R-:W-:Y:S02]  /*22f20*/  ELECT P6, UR62, PT ;  /* 0x00000000003e782f */ /* 0x000fe400038c0000 */
[----:B------:R-:W-:Y:S01]  /*22f30*/  MOV R14, UR62 ;  /* 0x0000003e000e7c02 */ /* 0x000fe20008000f00 */
[----:B012---:R-:W-:Y:S10]  /*22f40*/  ENDCOLLECTIVE ;  /* 0x000000000000791b */ /* 0x007ff40003800000 */
.L_x_9854:
[----:B------:R-:W-:Y:S05]  /*22f50*/  BSYNC B1 ;  /* 0x0000000000017941 */ /* 0x000fea0003800000 */
.L_x_9853:
[----:B------:R-:W-:Y:S05]  /*22f60*/  BRA `(.L_x_9630) ;  /* 0xffffff7c00707947 */ /* 0x000fea000383ffff */
.L_x_9633:
[----:B--2---:R2:W3:Y:S02]  /*22f70*/  SYNCS.PHASECHK.TRANS64.TRYWAIT P0, [R22+URZ+0x28820], R7 ;  /* 0x02882007160075a7 */ /* 0x0044e4000800017f */
[----:B---3--:R-:W-:Y:S05]  /*22f80*/  @!P0 NANOSLEEP.SYNCS 0x989680 ;  /* 0x009896800000895d */ /* 0x008fea0003900000 */
[----:B------:R-:W3:Y:S02]  /*22f90*/  @!P0 SYNCS.PHASECHK.TRANS64 P0, [R22+URZ+0x28820], R7 ;  /* 0x02882007160085a7 */ /* 0x000ee4000800007f */
[----:B---3--:R-:W-:Y:S05]  /*22fa0*/  @!P0 BRA `(.L_x_9633) ;  /* 0xfffffffc00f08947 */ /* 0x008fea000383ffff */
[----:B------:R-:W-:Y:S05]  /*22fb0*/  BRA `(.L_x_9855) ;  /* 0xffffff7c00807947 */ /* 0x000fea000383ffff */
.L_x_9637:
[----:B--2---:R2:W3:Y:S02]  /*22fc0*/  SYNCS.PHASECHK.TRANS64.TRYWAIT P0, [R7+URZ+0x288a0], R8 ;  /* 0x0288a008070075a7 */ /* 0x0044e4000800017f */
[----:B---3--:R-:W-:Y:S05]  /*22fd0*/  @!P0 NANOSLEEP.SYNCS 0x989680 ;  /* 0x009896800000895d */ /* 0x008fea0003900000 */
[----:B------:R-:W3:Y:S02]  /*22fe0*/  @!P0 SYNCS.PHASECHK.TRANS64 P0, [R7+URZ+0x288a0], R8 ;  /* 0x0288a008070085a7 */ /* 0x000ee4000800007f */
[----:B---3--:R-:W-:Y:S05]  /*22ff0*/  @!P0 BRA `(.L_x_9637) ;  /* 0xfffffffc00f08947 */ /* 0x008fea000383ffff */
[----:B------:R-:W-:Y:S05]  /*23000*/  BRA `(.L_x_9856) ;  /* 0xffffff7c00987947 */ /* 0x000fea000383ffff */
.L_x_9643:
[----:B0-----:R0:W1:Y:S02]  /*23010*/  SYNCS.PHASECHK.TRANS64.TRYWAIT P0, [R7+URZ+0x288c0], R8 ;  /* 0x0288c008070075a7 */ /* 0x001064000800017f */
[----:B-1----:R-:W-:Y:S05]  /*23020*/  @!P0 NANOSLEEP.SYNCS 0x989680 ;  /* 0x009896800000895d */ /* 0x002fea0003900000 */
[----:B------:R-:W1:Y:S02]  /*23030*/  @!P0 SYNCS.PHASECHK.TRANS64 P0, [R7+URZ+0x288c0], R8 ;  /* 0x0288c008070085a7 */ /* 0x000e64000800007f */
[----:B-1----:R-:W-:Y:S05]  /*23040*/  @!P0 BRA `(.L_x_9643) ;  /* 0xfffffffc00f08947 */ /* 0x002fea000383ffff */
[----:B------:R-:W-:Y:S05]  /*23050*/  BRA `(.L_x_9857) ;  /* 0xffffff8000587947 */ /* 0x000fea000383ffff */
.L_x_9651:
[----:B0-----:R0:W1:Y:S02]  /*23060*/  SYNCS.PHASECHK.TRANS64.TRYWAIT P1, [R10+URZ+0x288a0], R9 ;  /* 0x0288a0090a0075a7 */ /* 0x001064000802017f */
[----:B-1----:R-:W-:Y:S05]  /*23070*/  @!P1 NANOSLEEP.SYNCS 0x989680 ;  /* 0x009896800000995d */ /* 0x002fea0003900000 */
[----:B------:R-:W1:Y:S02]  /*23080*/  @!P1 SYNCS.PHASECHK.TRANS64 P1, [R10+URZ+0x288a0], R9 ;  /* 0x0288a0090a0095a7 */ /* 0x000e64000802007f */
[----:B-1----:R-:W-:Y:S05]  /*23090*/  @!P1 BRA `(.L_x_9651) ;  /* 0xfffffffc00f09947 */ /* 0x002fea000383ffff */
[----:B------:R-:W-:Y:S05]  /*230a0*/  BRA `(.L_x_9858) ;  /* 0xffffff8400547947 */ /* 0x000fea000383ffff */
.L_x_9657:
[----:B-1----:R1:W2:Y:S02]  /*230b0*/  SYNCS.PHASECHK.TRANS64.TRYWAIT P1, [R10+URZ+0x288c0], R9 ;  /* 0x0288c0090a0075a7 */ /* 0x0022a4000802017f */
[----:B--2---:R-:W-:Y:S05]  /*230c0*/  @!P1 NANOSLEEP.SYNCS 0x989680 ;  /* 0x009896800000995d */ /* 0x004fea0003900000 */
[----:B------:R-:W2:Y:S02]  /*230d0*/  @!P1 SYNCS.PHASECHK.TRANS64 P1, [R10+URZ+0x288c0], R9 ;  /* 0x0288c0090a0095a7 */ /* 0x000ea4000802007f */
[----:B--2---:R-:W-:Y:S05]  /*230e0*/  @!P1 BRA `(.L_x_9657) ;  /* 0xfffffffc00f09947 */ /* 0x004fea000383ffff */
[----:B------:R-:W-:Y:S05]  /*230f0*/  BRA `(.L_x_9859) ;  /* 0xffffff88000c7947 */ /* 0x000fea000383ffff */
.L_x_9671:
        /* <DEDUP_REMOVED lines=11> */
.L_x_9861:
[----:B------:R-:W-:Y:S05]  /*231b0*/  BSYNC B0 ;  /* 0x0000000000007941 */ /* 0x000fea0003800000 */
.L_x_9860:
[----:B------:R-:W-:Y:S05]  /*231c0*/  BRA `(.L_x_9862) ;  /* 0xffffff9400007947 */ /* 0x000fea000383ffff */
.L_x_9674:
[----:B0-----:R0:W1:Y:S02]  /*231d0*/  SYNCS.PHASECHK.TRANS64.TRYWAIT P0, [R7+URZ+0x28840], R2 ;  /* 0x02884002070075a7 */ /* 0x001064000800017f */
[----:B-1----:R-:W-:Y:S05]  /*231e0*/  @!P0 NANOSLEEP.SYNCS 0x989680 ;  /* 0x009896800000895d */ /* 0x002fea0003900000 */
[----:B------:R-:W1:Y:S02]  /*231f0*/  @!P0 SYNCS.PHASECHK.TRANS64 P0, [R7+URZ+0x28840], R2 ;  /* 0x02884002070085a7 */ /* 0x000e64000800007f */
[----:B-1----:R-:W-:Y:S05]  /*23200*/  @!P0 BRA `(.L_x_9674) ;  /* 0xfffffffc00f08947 */ /* 0x002fea000383ffff */
[----:B------:R-:W-:Y:S05]  /*23210*/  BRA `(.L_x_9863) ;  /* 0xffffff94005c7947 */ /* 0x000fea000383ffff */
.L_x_9675:
        /* <DEDUP_REMOVED lines=8> */
.L_x_9865:
[----:B------:R-:W-:Y:S05]  /*232a0*/  BSYNC B0 ;  /* 0x0000000000007941 */ /* 0x000fea0003800000 */
.L_x_9864:
        /* <DEDUP_REMOVED lines=9> */
.L_x_9866:
[----:B------:R-:W-:Y:S01]  /*23340*/  IMAD.MOV.U32 R13, RZ, RZ, R0 ;  /* 0x000000ffff0d7224 */ /* 0x000fe200078e0000 */
[----:B------:R-:W-:Y:S01]  /*23350*/  MOV R12, 0x1 ;  /* 0x00000001000c7802 */ /* 0x000fe20000000f00 */
[----:B------:R-:W-:-:S07]  /*23360*/  IMAD.MOV.U32 R3, RZ, RZ, R14 ;  /* 0x000000ffff037224 */ /* 0x000fce00078e000e */
[----:B------:R-:W-:Y:S05]  /*23370*/  WARPSYNC.COLLECTIVE R15, `(.L_x_9867) ;  /* 0x000000000f087348 */ /* 0x000fea0003c00000 */
[----:B------:R0:W1:Y:S02]  /*23380*/  SHFL.IDX P6, R14, R13, R12, R11 ;  /* 0x0000000c0d0e7389 */ /* 0x00006400000c000b */
[----:B01----:R-:W-:Y:S01]  /*23390*/  ENDCOLLECTIVE ;  /* 0x000000000000791b */ /* 0x003fe20003800000 */
.L_x_9867:
        /* <DEDUP_REMOVED lines=16> */
.L_x_9868:
[----:B------:R-:W-:Y:S02]  /*234a0*/  @P0 IMAD R8, R5, 0x2, R22 ;  /* 0x0000000205080824 */ /* 0x000fe400078e0216 */
[----:B------:R-:W-:Y:S02]  /*234b0*/  IMAD.MOV.U32 R13, RZ, RZ, R0 ;  /* 0x000000ffff0d7224 */ /* 0x000fe400078e0000 */
[----:B------:R-:W-:Y:S02]  /*234c0*/  IMAD.MOV.U32 R12, RZ, RZ, 0x2 ;  /* 0x00000002ff0c7424 */ /* 0x000fe400078e00ff */
[----:B------:R-:W-:-:S07]  /*234d0*/  IMAD.MOV.U32 R3, RZ, RZ, R14 ;  /* 0x000000ffff037224 */ /* 0x000fce00078e000e */
[----:B------:R-:W-:Y:S05]  /*234e0*/  WARPSYNC.COLLECTIVE R15, `(.L_x_9869) ;  /* 0x000000000f087348 */ /* 0x000fea0003c00000 */
[----:B------:R0:W1:Y:S02]  /*234f0*/  SHFL.IDX P6, R14, R13, R12, R11 ;  /* 0x0000000c0d0e7389 */ /* 0x00006400000c000b */
[----:B01----:R-:W-:Y:S01]  /*23500*/  ENDCOLLECTIVE ;  /* 0x000000000000791b */ /* 0x003fe20003800000 */
.L_x_9869:
        /* <DEDUP_REMOVED lines=16> */
.L_x_9870:
[----:B------:R-:W-:Y:S02]  /*23610*/  @P0 IMAD R8, R5, 0x2, R22 ;  /* 0x0000000205080824 */ /* 0x000fe400078e0216 */
[----:B------:R-:W-:Y:S02]  /*23620*/  IMAD.MOV.U32 R13, RZ, RZ, R0 ;  /* 0x000000ffff0d7224 */ /* 0x000fe400078e0000 */
[----:B------:R-:W-:Y:S02]  /*23630*/  IMAD.MOV.U32 R12, RZ, RZ, 0x3 ;  /* 0x00000003ff0c7424 */ /* 0x000fe400078e00ff */
[----:B------:R-:W-:-:S07]  /*23640*/  IMAD.MOV.U32 R3, RZ, RZ, R14 ;  /* 0x000000ffff037224 */ /* 0x000fce00078e000e */
[----:B------:R-:W-:Y:S05]  /*23650*/  WARPSYNC.COLLECTIVE R15, `(.L_x_9871) ;  /* 0x000000000f087348 */ /* 0x000fea0003c00000 */
[----:B------:R0:W1:Y:S02]  /*23660*/  SHFL.IDX P6, R14, R13, R12, R11 ;  /* 0x0000000c0d0e7389 */ /* 0x00006400000c000b */
[----:B01----:R-:W-:Y:S01]  /*23670*/  ENDCOLLECTIVE ;  /* 0x000000000000791b */ /* 0x003fe20003800000 */
.L_x_9871:
        /* <DEDUP_REMOVED lines=16> */
.L_x_9872:
[----:B------:R-:W-:Y:S02]  /*23780*/  @P0 IMAD R8, R5, 0x2, R22 ;  /* 0x0000000205080824 */ /* 0x000fe400078e0216 */
[----:B------:R-:W-:Y:S02]  /*23790*/  IMAD.MOV.U32 R13, RZ, RZ, R0 ;  /* 0x000000ffff0d7224 */ /* 0x000fe400078e0000 */
[----:B------:R-:W-:Y:S02]  /*237a0*/  IMAD.MOV.U32 R12, RZ, RZ, 0x4 ;  /* 0x00000004ff0c7424 */ /* 0x000fe400078e00ff */
[----:B------:R-:W-:-:S07]  /*237b0*/  IMAD.MOV.U32 R3, RZ, RZ, R14 ;  /* 0x000000ffff037224 */ /* 0x000fce00078e000e */
[----:B------:R-:W-:Y:S05]  /*237c0*/  WARPSYNC.COLLECTIVE R15, `(.L_x_9873) ;  /* 0x000000000f087348 */ /* 0x000fea0003c00000 */
[----:B------:R0:W1:Y:S02]  /*237d0*/  SHFL.IDX P6, R14, R13, R12, R11 ;  /* 0x0000000c0d0e7389 */ /* 0x00006400000c000b */
[----:B01----:R-:W-:Y:S01]  /*237e0*/  ENDCOLLECTIVE ;  /* 0x000000000000791b */ /* 0x003fe20003800000 */
.L_x_9873:
        /* <DEDUP_REMOVED lines=16> */
.L_x_9874:
[----:B------:R-:W-:Y:S02]  /*238f0*/  @P0 IMAD R8, R5, 0x2, R22 ;  /* 0x0000000205080824 */ /* 0x000fe400078e0216 */
[----:B------:R-:W-:Y:S02]  /*23900*/  IMAD.MOV.U32 R13, RZ, RZ, R0 ;  /* 0x000000ffff0d7224 */ /* 0x000fe400078e0000 */
[----:B------:R-:W-:Y:S02]  /*23910*/  IMAD.MOV.U32 R12, RZ, RZ, 0x5 ;  /* 0x00000005ff0c7424 */ /* 0x000fe400078e00ff */
[----:B------:R-:W-:-:S07]  /*23920*/  IMAD.MOV.U32 R3, RZ, RZ, R14 ;  /* 0x000000ffff037224 */ /* 0x000fce00078e000e */
[----:B------:R-:W-:Y:S05]  /*23930*/  WARPSYNC.COLLECTIVE R15, `(.L_x_9875) ;  /* 0x000000000f087348 */ /* 0x000fea0003c00000 */
[----:B------:R0:W1:Y:S02]  /*23940*/  SHFL.IDX P6, R14, R13, R12, R11 ;  /* 0x0000000c0d0e7389 */ /* 0x00006400000c000b */
[----:B01----:R-:W-:Y:S01]  /*23950*/  ENDCOLLECTIVE ;  /* 0x000000000000791b */ /* 0x003fe20003800000 */
.L_x_9875:
        /* <DEDUP_REMOVED lines=16> */
.L_x_9876:
[----:B------:R-:W-:Y:S01]  /*23a60*/  @P0 LEA R8, R5, R22, 0x1 ;  /* 0x0000001605080211 */ /* 0x000fe200078e08ff */
[----:B------:R-:W-:Y:S02]  /*23a70*/  IMAD.MOV.U32 R13, RZ, RZ, R0 ;  /* 0x000000ffff0d7224 */ /* 0x000fe400078e0000 */
[----:B------:R-:W-:Y:S02]  /*23a80*/  IMAD.MOV.U32 R12, RZ, RZ, 0x6 ;  /* 0x00000006ff0c7424 */ /* 0x000fe400078e00ff */
[----:B------:R-:W-:-:S07]  /*23a90*/  IMAD.MOV.U32 R3, RZ, RZ, R14 ;  /* 0x000000ffff037224 */ /* 0x000fce00078e000e */
[----:B------:R-:W-:Y:S05]  /*23aa0*/  WARPSYNC.COLLECTIVE R15, `(.L_x_9877) ;  /* 0x000000000f087348 */ /* 0x000fea0003c00000 */
[----:B------:R0:W1:Y:S02]  /*23ab0*/  SHFL.IDX P6, R14, R13, R12, R11 ;  /* 0x0000000c0d0e7389 */ /* 0x00006400000c000b */
[----:B01----:R-:W-:Y:S01]  /*23ac0*/  ENDCOLLECTIVE ;  /* 0x000000000000791b */ /* 0x003fe20003800000 */
.L_x_9877:
        /* <DEDUP_REMOVED lines=16> */
.L_x_9878:
[----:B------:R-:W-:Y:S02]  /*23bd0*/  @P0 IMAD R8, R5, 0x2, R22 ;  /* 0x0000000205080824 */ /* 0x000fe400078e0216 */
[----:B------:R-:W-:Y:S02]  /*23be0*/  IMAD.MOV.U32 R13, RZ, RZ, R0 ;  /* 0x000000ffff0d7224 */ /* 0x000fe400078e0000 */
[----:B------:R-:W-:Y:S02]  /*23bf0*/  IMAD.MOV.U32 R12, RZ, RZ, 0x7 ;  /* 0x00000007ff0c7424 */ /* 0x000fe400078e00ff */
[----:B------:R-:W-:-:S07]  /*23c00*/  IMAD.MOV.U32 R3, RZ, RZ, R14 ;  /* 0x000000ffff037224 */ /* 0x000fce00078e000e */
[----:B------:R-:W-:Y:S05]  /*23c10*/  WARPSYNC.COLLECTIVE R15, `(.L_x_9879) ;  /* 0x000000000f087348 */ /* 0x000fea0003c00000 */
[----:B------:R0:W1:Y:S02]  /*23c20*/  SHFL.IDX P6, R14, R13, R12, R11 ;  /* 0x0000000c0d0e7389 */ /* 0x00006400000c000b */
[----:B01----:R-:W-:Y:S01]  /*23c30*/  ENDCOLLECTIVE ;  /* 0x000000000000791b */ /* 0x003fe20003800000 */
.L_x_9879:
[----:B------:R-:W-:-:S05]  /*23c40*/  @P0 LEA R3, P1, R31, R3, 0x1 ;  /* 0x000000031f030211 */ /* 0x000fca00078208ff */
[----:B------:R-:W-:-:S05]  /*23c50*/  @P0 IMAD.X R2, RZ, RZ, R2, P1 ;  /* 0x000000ffff020224 */ /* 0x000fca00008e0602 */
[----:B------:R-:W-:Y:S02]  /*23c60*/  @P0 LOP3.LUT R3, R3, R2, RZ, 0x3c, !PT ;  /* 0x0000000203030212 */ /* 0x000fe400078e3cff */
[----:B------:R-:W-:Y:S02]  /*23c70*/  MOV R13, R4 ;  /* 0x00000004000d7202 */ /* 0x000fe40000000f00 */
[----:B------:R-:W-:-:S04]  /*23c80*/  @P0 LOP3.LUT R2, R3, R2, RZ, 0x3c, !PT ;  /* 0x0000000203020212 */ /* 0x000fc800078e3cff */
[----:B------:R-:W-:Y:S01]  /*23c90*/  @P0 LOP3.LUT R3, R3, R2, RZ, 0x3c, !PT ;  /* 0x0000000203030212 */ /* 0x000fe200078e3cff */
[----:B------:R-:W-:-:S07]  /*23ca0*/  IMAD.MOV.U32 R0, RZ, RZ, R14 ;  /* 0x000000ffff007224 */ /* 0x000fce00078e000e */
[----:B------:R-:W-:Y:S05]  /*23cb0*/  WARPSYNC.COLLECTIVE R15, `(.L_x_9880) ;  /* 0x000000000f087348 */ /* 0x000fea0003c00000 */
[----:B------:R0:W1:Y:S02]  /*23cc0*/  SHFL.IDX P6, R14, R13, R12, R11 ;  /* 0x0000000c0d0e7389 */ /* 0x00006400000c000b */
[----:B01----:R-:W-:Y:S01]  /*23cd0*/  ENDCOLLECTIVE ;  /* 0x000000000000791b */ /* 0x003fe20003800000 */
.L_x_9880:
[----:B------:R-:W-:Y:S01]  /*23ce0*/  @!PT LDS RZ, [RZ] ;  /* 0x00000000fffff984 */ /* 0x000fe20000000800 */
[----:B------:R-:W-:Y:S01]  /*23cf0*/  @!PT LDS RZ, [RZ] ;  /* 0x00000000fffff984 */ /* 0x000fe20000000800 */
[----:B------:R-:W-:Y:S01]  /*23d00*/  @!PT LDS RZ, [RZ] ;  /* 0x00000000fffff984 */ /* 0x000fe20000000800 */
[----:B------:R-:W-:Y:S04]  /*23d10*/  @P0 LDGSTS.E.BYPASS.LTC128B.128 [R8+0x1b400], desc[UR42][R2.64], !P3 ;  /* 0x1b40000002080fae */ /* 0x000fe8000d901d6a */
[----:B------:R0:W-:Y:S02]  /*23d20*/  @P0 LDGSTS.E.BYPASS.LTC128B.128 [R8+0x1f400], desc[UR42][R2.64+0x80], !P2 ;  /* 0x1f40008002080fae */ /* 0x0001e4000d101d6a */
[----:B0-----:R-:W-:Y:S01]  /*23d30*/  IMAD.MOV.U32 R2, RZ, RZ, R14 ;  /* 0x000000ffff027224 */ /* 0x001fe200078e000e */
[----:B------:R-:W-:Y:S06]  /*23d40*/  BRA `(.L_x_9881) ;  /* 0xffffff9000407947 */ /* 0x000fec000383ffff */
.L_x_9680:
        /* <DEDUP_REMOVED lines=9> */
.L_x_9882:
[C---:B------:R-:W-:Y:S02]  /*23de0*/  ISETP.GE.AND P3, PT, R17.reuse, R5, PT ;  /* 0x000000051100720c */ /* 0x040fe40003f66270 */
[----:B------:R-:W-:Y:S01]  /*23df0*/  IADD3 R6, R17, 0x10, RZ ;  /* 0x0000001011067810 */ /* 0x000fe20007ffe0ff */
[----:B------:R-:W-:Y:S02]  /*23e00*/  IMAD.MOV.U32 R13, RZ, RZ, R0 ;  /* 0x000000ffff0d7224 */ /* 0x000fe400078e0000 */
[----:B------:R-:W-:-:S08]  /*23e10*/  IMAD.MOV.U32 R2, RZ, RZ, R14 ;  /* 0x000000ffff027224 */ /* 0x000fd000078e000e */
[----:B------:R-:W-:Y:S05]  /*23e20*/  WARPSYNC.COLLECTIVE R15, `(.L_x_9883) ;  /* 0x000000000f087348 */ /* 0x000fea0003c00000 */
[----:B------:R0:W1:Y:S02]  /*23e30*/  SHFL.IDX P6, R14, R13, R12, R11 ;  /* 0x0000000c0d0e7389 */ /* 0x00006400000c000b */
[----:B01----:R-:W-:Y:S01]  /*23e40*/  ENDCOLLECTIVE ;  /* 0x000000000000791b */ /* 0x003fe20003800000 */
.L_x_9883:
        /* <DEDUP_REMOVED lines=8> */
.L_x_9884:
        /* <DEDUP_REMOVED lines=12> */
.L_x_9885:
        /* <DEDUP_REMOVED lines=8> */
.L_x_9886:
        /* <DEDUP_REMOVED lines=8> */
[----:B------:R-:W-:Y:S01]  /*24090*/  IMAD.MOV.U32 R13, RZ, RZ, R0 ;  /* 0x000000ffff0d7224 */ /* 0x000fe200078e0000 */
[----:B0-----:R-:W-:-:S09]  /*240a0*/  MOV R2, R14 ;  /* 0x0000000e00027202 */ /* 0x001fd20000000f00 */
[----:B------:R-:W-:Y:S05]  /*240b0*/  WARPSYNC.COLLECTIVE R15, `(.L_x_9887) ;  /* 0x000000000f087348 */ /* 0x000fea0003c00000 */
[----:B------:R0:W1:Y:S02]  /*240c0*/  SHFL.IDX P6, R14, R13, R12, R11 ;  /* 0x0000000c0d0e7389 */ /* 0x00006400000c000b */
[----:B01----:R-:W-:Y:S01]  /*240d0*/  ENDCOLLECTIVE ;  /* 0x000000000000791b */ /* 0x003fe20003800000 */
.L_x_9887:
        /* <DEDUP_REMOVED lines=8> */
.L_x_9888:
        /* <DEDUP_REMOVED lines=13> */
.L_x_9889:
        /* <DEDUP_REMOVED lines=8> */
.L_x_9890:
        /* <DEDUP_REMOVED lines=13> */
.L_x_9891:
        /* <DEDUP_REMOVED lines=8> */
.L_x_9892:
        /* <DEDUP_REMOVED lines=13> */
.L_x_9893:
        /* <DEDUP_REMOVED lines=8> */
.L_x_9894:
        /* <DEDUP_REMOVED lines=12> */
.L_x_9895:
        /* <DEDUP_REMOVED lines=8> */
.L_x_9896:
        /* <DEDUP_REMOVED lines=11> */
.L_x_9897:
[----:B------:R-:W-:Y:S05]  /*24740*/  BRA `(.L_x_9898) ;  /* 0xffffff9000b87947 */ /* 0x000fea000383ffff */
.L_x_9685:
[----:B0-----:R0:W1:Y:S02]  /*24750*/  SYNCS.PHASECHK.TRANS64.TRYWAIT P0, [R22+URZ+0x28820], R3 ;  /* 0x02882003160075a7 */ /* 0x001064000800017f */
[----:B-1----:R-:W-:Y:S05]  /*24760*/  @!P0 NANOSLEEP.SYNCS 0x989680 ;  /* 0x009896800000895d */ /* 0x002fea0003900000 */
[----:B------:R-:W1:Y:S02]  /*24770*/  @!P0 SYNCS.PHASECHK.TRANS64 P0, [R22+URZ+0x28820], R3 ;  /* 0x02882003160085a7 */ /* 0x000e64000800007f */
[----:B-1----:R-:W-:Y:S05]  /*24780*/  @!P0 BRA `(.L_x_9685) ;  /* 0xfffffffc00f08947 */ /* 0x002fea000383ffff */
[----:B------:R-:W-:Y:S05]  /*24790*/  BRA `(.L_x_9899) ;  /* 0xffffff94002c7947 */ /* 0x000fea000383ffff */
.L_x_9690:
[----:B0-----:R0:W1:Y:S02]  /*247a0*/  SYNCS.PHASECHK.TRANS64.TRYWAIT P0, [R6+URZ+0x28840], R3 ;  /* 0x02884003060075a7 */ /* 0x001064000800017f */
[----:B-1----:R-:W-:Y:S05]  /*247b0*/  @!P0 NANOSLEEP.SYNCS 0x989680 ;  /* 0x009896800000895d */ /* 0x002fea0003900000 */
[----:B------:R-:W1:Y:S02]  /*247c0*/  @!P0 SYNCS.PHASECHK.TRANS64 P0, [R6+URZ+0x28840], R3 ;  /* 0x02884003060085a7 */ /* 0x000e64000800007f */
[----:B-1----:R-:W-:Y:S05]  /*247d0*/  @!P0 BRA `(.L_x_9690) ;  /* 0xfffffffc00f08947 */ /* 0x002fea000383ffff */
[----:B------:R-:W-:Y:S05]  /*247e0*/  BRA `(.L_x_9900) ;  /* 0xffffff9400fc7947 */ /* 0x000fea000383ffff */
.L_x_9691:
        /* <DEDUP_REMOVED lines=8> */
.L_x_9902:
[----:B------:R-:W-:Y:S05]  /*24870*/  BSYNC B1 ;  /* 0x0000000000017941 */ /* 0x000fea0003800000 */
.L_x_9901:
        /* <DEDUP_REMOVED lines=9> */
.L_x_9903:
[----:B------:R-:W-:Y:S02]  /*24910*/  IMAD R8, R8, 0x2, R22 ;  /* 0x0000000208087824 */ /* 0x000fe400078e0216 */
[----:B------:R-:W-:Y:S01]  /*24920*/  IMAD.MOV.U32 R13, RZ, RZ, R9 ;  /* 0x000000ffff0d7224 */ /* 0x000fe200078e0009 */
[----:B------:R-:W-:Y:S01]  /*24930*/  MOV R12, 0x1 ;  /* 0x00000001000c7802 */ /* 0x000fe20000000f00 */
[----:B------:R-:W-:-:S07]  /*24940*/  IMAD.MOV.U32 R2, RZ, RZ, R14 ;  /* 0x000000ffff027224 */ /* 0x000fce00078e000e */
[----:B------:R-:W-:Y:S05]  /*24950*/  WARPSYNC.COLLECTIVE R15, `(.L_x_9904) ;  /* 0x000000000f087348 */ /* 0x000fea0003c00000 */
[----:B------:R0:W1:Y:S02]  /*24960*/  SHFL.IDX P6, R14, R13, R12, R11 ;  /* 0x0000000c0d0e7389 */ /* 0x00006400000c000b */
[----:B01----:R-:W-:Y:S01]  /*24970*/  ENDCOLLECTIVE ;  /* 0x000000000000791b */ /* 0x003fe20003800000 */
.L_x_9904:
        /* <DEDUP_REMOVED lines=12> */
.L_x_9905:
[----:B------:R-:W-:Y:S02]  /*24a40*/  IMAD.MOV.U32 R13, RZ, RZ, R9 ;  /* 0x000000ffff0d7224 */ /* 0x000fe400078e0009 */
[----:B------:R-:W-:Y:S02]  /*24a50*/  IMAD.MOV.U32 R12, RZ, RZ, 0x2 ;  /* 0x00000002ff0c7424 */ /* 0x000fe400078e00ff */
[----:B------:R-:W-:-:S07]  /*24a60*/  IMAD.MOV.U32 R2, RZ, RZ, R14 ;  /* 0x000000ffff027224 */ /* 0x000fce00078e000e */
[----:B------:R-:W-:Y:S05]  /*24a70*/  WARPSYNC.COLLECTIVE R15, `(.L_x_9906) ;  /* 0x000000000f087348 */ /* 0x000fea0003c00000 */
[----:B------:R0:W1:Y:S02]  /*24a80*/  SHFL.IDX P6, R14, R13, R12, R11 ;  /* 0x0000000c0d0e7389 */ /* 0x00006400000c000b */
[----:B01----:R-:W-:Y:S01]  /*24a90*/  ENDCOLLECTIVE ;  /* 0x000000000000791b */ /* 0x003fe20003800000 */
.L_x_9906:
        /* <DEDUP_REMOVED lines=12> */
.L_x_9907:
[----:B------:R-:W-:Y:S01]  /*24b60*/  MOV R13, R9 ;  /* 0x00000009000d7202 */ /* 0x000fe20000000f00 */
[----:B------:R-:W-:Y:S02]  /*24b70*/  IMAD.MOV.U32 R12, RZ, RZ, 0x3 ;  /* 0x00000003ff0c7424 */ /* 0x000fe400078e00ff */
[----:B------:R-:W-:-:S07]  /*24b80*/  IMAD.MOV.U32 R2, RZ, RZ, R14 ;  /* 0x000000ffff027224 */ /* 0x000fce00078e000e */
[----:B------:R-:W-:Y:S05]  /*24b90*/  WARPSYNC.COLLECTIVE R15, `(.L_x_9908) ;  /* 0x000000000f087348 */ /* 0x000fea0003c00000 */
[----:B------:R0:W1:Y:S02]  /*24ba0*/  SHFL.IDX P6, R14, R13, R12, R11 ;  /* 0x0000000c0d0e7389 */ /* 0x00006400000c000b */
[----:B01----:R-:W-:Y:S01]  /*24bb0*/  ENDCOLLECTIVE ;  /* 0x000000000000791b */ /* 0x003fe20003800000 */
.L_x_9908:
        /* <DEDUP_REMOVED lines=12> */
.L_x_9909:
[----:B------:R-:W-:Y:S02]  /*24c80*/  IMAD.MOV.U32 R13, RZ, RZ, R9 ;  /* 0x000000ffff0d7224 */ /* 0x000fe400078e0009 */
[----:B------:R-:W-:Y:S02]  /*24c90*/  IMAD.MOV.U32 R12, RZ, RZ, 0x4 ;  /* 0x00000004ff0c7424 */ /* 0x000fe400078e00ff */
[----:B------:R-:W-:-:S07]  /*24ca0*/  IMAD.MOV.U32 R2, RZ, RZ, R14 ;  /* 0x000000ffff027224 */ /* 0x000fce00078e000e */
[----:B------:R-:W-:Y:S05]  /*24cb0*/  WARPSYNC.COLLECTIVE R15, `(.L_x_9910) ;  /* 0x000000000f087348 */ /* 0x000fea0003c00000 */
[----:B------:R0:W1:Y:S02]  /*24cc0*/  SHFL.IDX P6, R14, R13, R12, R11 ;  /* 0x0000000c0d0e7389 */ /* 0x00006400000c000b */
[----:B01----:R-:W-:Y:S01]  /*24cd0*/  ENDCOLLECTIVE ;  /* 0x000000000000791b */ /* 0x003fe20003800000 */
.L_x_9910:
        /* <DEDUP_REMOVED lines=12> */
.L_x_9911:
[----:B------:R-:W-:Y:S02]  /*24da0*/  IMAD.MOV.U32 R13, RZ, RZ, R9 ;  /* 0x000000ffff0d7224 */ /* 0x000fe400078e0009 */
[----:B------:R-:W-:Y:S02]  /*24db0*/  IMAD.MOV.U32 R12, RZ, RZ, 0x5 ;  /* 0x00000005ff0c7424 */ /* 0x000fe400078e00ff */
[----:B------:R-:W-:-:S07]  /*24dc0*/  IMAD.MOV.U32 R2, RZ, RZ, R14 ;  /* 0x000000ffff027224 */ /* 0x000fce00078e000e */
[----:B------:R-:W-:Y:S05]  /*24dd0*/  WARPSYNC.COLLECTIVE R15, `(.L_x_9912) ;  /* 0x000000000f087348 */ /* 0x000fea0003c00000 */
[----:B------:R0:W1:Y:S02]  /*24de0*/  SHFL.IDX P6, R14, R13, R12, R11 ;  /* 0x0000000c0d0e7389 */ /* 0x00006400000c000b */
[----:B01----:R-:W-:Y:S01]  /*24df0*/  ENDCOLLECTIVE ;  /* 0x000000000000791b */ /* 0x003fe20003800000 */
.L_x_9912:
        /* <DEDUP_REMOVED lines=12> */
.L_x_9913:
[----:B------:R-:W-:Y:S02]  /*24ec0*/  IMAD.MOV.U32 R13, RZ, RZ, R9 ;  /* 0x000000ffff0d7224 */ /* 0x000fe400078e0009 */
[----:B------:R-:W-:Y:S02]  /*24ed0*/  IMAD.MOV.U32 R12, RZ, RZ, 0x6 ;  /* 0x00000006ff0c7424 */ /* 0x000fe400078e00ff */
[----:B------:R-:W-:-:S07]  /*24ee0*/  IMAD.MOV.U32 R2, RZ, RZ, R14 ;  /* 0x000000ffff027224 */ /* 0x000fce00078e000e */
[----:B------:R-:W-:Y:S05]  /*24ef0*/  WARPSYNC.COLLECTIVE R15, `(.L_x_9914) ;  /* 0x000000000f087348 */ /* 0x000fea0003c00000 */
[----:B------:R0:W1:Y:S02]  /*24f00*/  SHFL.IDX P6, R14, R13, R12, R11 ;  /* 0x0000000c0d0e7389 */ /* 0x00006400000c000b */
[----:B01----:R-:W-:Y:S01]  /*24f10*/  ENDCOLLECTIVE ;  /* 0x000000000000791b */ /* 0x003fe20003800000 */
.L_x_9914:
        /* <DEDUP_REMOVED lines=12> */
.L_x_9915:
[----:B------:R-:W-:Y:S02]  /*24fe0*/  IMAD.MOV.U32 R13, RZ, RZ, R9 ;  /* 0x000000ffff0d7224 */ /* 0x000fe400078e0009 */
[----:B------:R-:W-:Y:S01]  /*24ff0*/  IMAD.MOV.U32 R12, RZ, RZ, 0x7 ;  /* 0x00000007ff0c7424 */ /* 0x000fe200078e00ff */
[----:B------:R-:W-:-:S07]  /*25000*/  MOV R2, R14 ;  /* 0x0000000e00027202 */ /* 0x000fce0000000f00 */
[----:B------:R-:W-:Y:S05]  /*25010*/  WARPSYNC.COLLECTIVE R15, `(.L_x_9916) ;  /* 0x000000000f087348 */ /* 0x000fea0003c00000 */
[----:B------:R0:W1:Y:S02]  /*25020*/  SHFL.IDX P6, R14, R13, R12, R11 ;  /* 0x0000000c0d0e7389 */ /* 0x00006400000c000b */
[----:B01----:R-:W-:Y:S01]  /*25030*/  ENDCOLLECTIVE ;  /* 0x000000000000791b */ /* 0x003fe20003800000 */
.L_x_9916:
        /* <DEDUP_REMOVED lines=12> */
.L_x_9917:
[----:B------:R-:W-:Y:S01]  /*25100*/  IMAD.MOV.U32 R2, RZ, RZ, R14 ;  /* 0x000000ffff027224 */ /* 0x000fe200078e000e */
[----:B------:R-:W-:Y:S06]  /*25110*/  BRA `(.L_x_9918) ;  /* 0xffffff9000d07947 */ /* 0x000fec000383ffff */
.L_x_9696:
[----:B-1----:R1:W2:Y:S02]  /*25120*/  SYNCS.PHASECHK.TRANS64.TRYWAIT P0, [R6+URZ+0x28860], R2 ;  /* 0x02886002060075a7 */ /* 0x0022a4000800017f */
[----:B--2---:R-:W-:Y:S05]  /*25130*/  @!P0 NANOSLEEP.SYNCS 0x989680 ;  /* 0x009896800000895d */ /* 0x004fea0003900000 */
[----:B------:R-:W2:Y:S02]  /*25140*/  @!P0 SYNCS.PHASECHK.TRANS64 P0, [R6+URZ+0x28860], R2 ;  /* 0x02886002060085a7 */ /* 0x000ea4000800007f */
[----:B--2---:R-:W-:Y:S05]  /*25150*/  @!P0 BRA `(.L_x_9696) ;  /* 0xfffffffc00f08947 */ /* 0x004fea000383ffff */
[----:B------:R-:W-:Y:S05]  /*25160*/  BRA `(.L_x_9919) ;  /* 0xffffff94002c7947 */ /* 0x000fea000383ffff */
.L_x_9697:
        /* <DEDUP_REMOVED lines=8> */
.L_x_9921:
[----:B------:R-:W-:Y:S05]  /*251f0*/  BSYNC B1 ;  /* 0x0000000000017941 */ /* 0x000fea0003800000 */
.L_x_9920:
        /* <DEDUP_REMOVED lines=9> */
.L_x_9922:
[----:B------:R-:W-:Y:S02]  /*25290*/  IMAD.MOV.U32 R13, RZ, RZ, R24 ;  /* 0x000000ffff0d7224 */ /* 0x000fe400078e0018 */
[----:B------:R-:W-:Y:S02]  /*252a0*/  IMAD.MOV.U32 R12, RZ, RZ, 0x1 ;  /* 0x00000001ff0c7424 */ /* 0x000fe400078e00ff */
[----:B------:R-:W-:-:S07]  /*252b0*/  IMAD.MOV.U32 R2, RZ, RZ, R14 ;  /* 0x000000ffff027224 */ /* 0x000fce00078e000e */
[----:B------:R-:W-:Y:S05]  /*252c0*/  WARPSYNC.COLLECTIVE R15, `(.L_x_9923) ;  /* 0x000000000f087348 */ /* 0x000fea0003c00000 */
[----:B------:R0:W1:Y:S02]  /*252d0*/  SHFL.IDX P6, R14, R13, R12, R11 ;  /* 0x0000000c0d0e7389 */ /* 0x00006400000c000b */
[----:B01----:R-:W-:Y:S01]  /*252e0*/  ENDCOLLECTIVE ;  /* 0x000000000000791b */ /* 0x003fe20003800000 */
.L_x_9923:
        /* <DEDUP_REMOVED lines=14> */
.L_x_9924:
[----:B------:R-:W-:Y:S02]  /*253d0*/  IMAD.MOV.U32 R13, RZ, RZ, R24 ;  /* 0x000000ffff0d7224 */ /* 0x000fe400078e0018 */
[----:B------:R-:W-:Y:S02]  /*253e0*/  IMAD.MOV.U32 R12, RZ, RZ, 0x2 ;  /* 0x00000002ff0c7424 */ /* 0x000fe400078e00ff */
[----:B------:R-:W-:-:S07]  /*253f0*/  IMAD.MOV.U32 R2, RZ, RZ, R14 ;  /* 0x000000ffff027224 */ /* 0x000fce00078e000e */
[----:B------:R-:W-:Y:S05]  /*25400*/  WARPSYNC.COLLECTIVE R15, `(.L_x_9925) ;  /* 0x000000000f087348 */ /* 0x000fea0003c00000 */
[----:B------:R0:W1:Y:S02]  /*25410*/  SHFL.IDX P6, R14, R13, R12, R11 ;  /* 0x0000000c0d0e7389 */ /* 0x00006400000c000b */
[----:B01----:R-:W-:Y:S01]  /*25420*/  ENDCOLLECTIVE ;  /* 0x000000000000791b */ /* 0x003fe20003800000 */
.L_x_9925:
        /* <DEDUP_REMOVED lines=14> */
.L_x_9926:
[----:B------:R-:W-:Y:S02]  /*25510*/  IMAD.MOV.U32 R13, RZ, RZ, R24 ;  /* 0x000000ffff0d7224 */ /* 0x000fe400078e0018 */
[----:B------:R-:W-:Y:S02]  /*25520*/  IMAD.MOV.U32 R12, RZ, RZ, 0x3 ;  /* 0x00000003ff0c7424 */ /* 0x000fe400078e00ff */
[----:B------:R-:W-:-:S07]  /*25530*/  IMAD.MOV.U32 R2, RZ, RZ, R14 ;  /* 0x000000ffff027224 */ /* 0x000fce00078e000e */
[----:B------:R-:W-:Y:S05]  /*25540*/  WARPSYNC.COLLECTIVE R15, `(.L_x_9927) ;  /* 0x000000000f087348 */ /* 0x000fea0003c00000 */
[----:B------:R0:W1:Y:S02]  /*25550*/  SHFL.IDX P6, R14, R13, R12, R11 ;  /* 0x0000000c0d0e7389 */ /* 0x00006400000c000b */
[----:B01----:R-:W-:Y:S01]  /*25560*/  ENDCOLLECTIVE ;  /* 0x000000000000791b */ /* 0x003fe20003800000 */
.L_x_9927:
        /* <DEDUP_REMOVED lines=14> */
.L_x_9928:
[----:B------:R-:W-:Y:S02]  /*25650*/  IMAD.MOV.U32 R13, RZ, RZ, R24 ;  /* 0x000000ffff0d7224 */ /* 0x000fe400078e0018 */
[----:B------:R-:W-:Y:S02]  /*25660*/  IMAD.MOV.U32 R12, RZ, RZ, 0x4 ;  /* 0x00000004ff0c7424 */ /* 0x000fe400078e00ff */
[----:B------:R-:W-:-:S07]  /*25670*/  IMAD.MOV.U32 R2, RZ, RZ, R14 ;  /* 0x000000ffff027224 */ /* 0x000fce00078e000e */
[----:B------:R-:W-:Y:S05]  /*25680*/  WARPSYNC.COLLECTIVE R15, `(.L_x_9929) ;  /* 0x000000000f087348 */ /* 0x000fea0003c00000 */
[----:B------:R0:W1:Y:S02]  /*25690*/  SHFL.IDX P6, R14, R13, R12, R11 ;  /* 0x0000000c0d0e7389 */ /* 0x00006400000c000b */
[----:B01----:R-:W-:Y:S01]  /*256a0*/  ENDCOLLECTIVE ;  /* 0x000000000000791b */ /* 0x003fe20003800000 */
.L_x_9929:
        /* <DEDUP_REMOVED lines=14> */
.L_x_9930:
[----:B------:R-:W-:Y:S01]  /*25790*/  IMAD.MOV.U32 R13, RZ, RZ, R24 ;  /* 0x000000ffff0d7224 */ /* 0x000fe200078e0018 */
[----:B------:R-:W-:Y:S01]  /*257a0*/  MOV R12, 0x5 ;  /* 0x00000005000c7802 */ /* 0x000fe20000000f00 */
[----:B------:R-:W-:-:S07]  /*257b0*/  IMAD.MOV.U32 R2, RZ, RZ, R14 ;  /* 0x000000ffff027224 */ /* 0x000fce00078e000e */
[----:B------:R-:W-:Y:S05]  /*257c0*/  WARPSYNC.COLLECTIVE R15, `(.L_x_9931) ;  /* 0x000000000f087348 */ /* 0x000fea0003c00000 */
[----:B------:R0:W1:Y:S02]  /*257d0*/  SHFL.IDX P6, R14, R13, R12, R11 ;  /* 0x0000000c0d0e7389 */ /* 0x00006400000c000b */
[----:B01----:R-:W-:Y:S01]  /*257e0*/  ENDCOLLECTIVE ;  /* 0x000000000000791b */ /* 0x003fe20003800000 */
.L_x_9931:
        /* <DEDUP_REMOVED lines=14> */
.L_x_9932:
[----:B------:R-:W-:Y:S02]  /*258d0*/  IMAD.MOV.U32 R13, RZ, RZ, R24 ;  /* 0x000000ffff0d7224 */ /* 0x000fe400078e0018 */
[----:B------:R-:W-:Y:S02]  /*258e0*/  IMAD.MOV.U32 R12, RZ, RZ, 0x6 ;  /* 0x00000006ff0c7424 */ /* 0x000fe400078e00ff */
[----:B------:R-:W-:-:S07]  /*258f0*/  IMAD.MOV.U32 R2, RZ, RZ, R14 ;  /* 0x000000ffff027224 */ /* 0x000fce00078e000e */
[----:B------:R-:W-:Y:S05]  /*25900*/  WARPSYNC.COLLECTIVE R15, `(.L_x_9933) ;  /* 0x000000000f087348 */ /* 0x000fea0003c00000 */
[----:B------:R0:W1:Y:S02]  /*25910*/  SHFL.IDX P6, R14, R13, R12, R11 ;  /* 0x0000000c0d0e7389 */ /* 0x00006400000c000b */
[----:B01----:R-:W-:Y:S01]  /*25920*/  ENDCOLLECTIVE ;  /* 0x000000000000791b */ /* 0x003fe20003800000 */
.L_x_9933:
        /* <DEDUP_REMOVED lines=14> */
.L_x_9934:
[----:B------:R-:W-:Y:S01]  /*25a10*/  MOV R13, R24 ;  /* 0x00000018000d7202 */ /* 0x000fe20000000f00 */
[----:B------:R-:W-:Y:S02]  /*25a20*/  IMAD.MOV.U32 R12, RZ, RZ, 0x7 ;  /* 0x00000007ff0c7424 */ /* 0x000fe400078e00ff */
[----:B------:R-:W-:-:S07]  /*25a30*/  IMAD.MOV.U32 R2, RZ, RZ, R14 ;  /* 0x000000ffff027224 */ /* 0x000fce00078e000e */
[----:B------:R-:W-:Y:S05]  /*25a40*/  WARPSYNC.COLLECTIVE R15, `(.L_x_9935) ;  /* 0x000000000f087348 */ /* 0x000fea0003c00000 */
[----:B------:R0:W1:Y:S02]  /*25a50*/  SHFL.IDX P6, R14, R13, R12, R11 ;  /* 0x0000000c0d0e7389 */ /* 0x00006400000c000b */
[----:B01----:R-:W-:Y:S01]  /*25a60*/  ENDCOLLECTIVE ;  /* 0x000000000000791b */ /* 0x003fe20003800000 */
.L_x_9935:
        /* <DEDUP_REMOVED lines=13> */
.L_x_9936:
[----:B------:R-:W-:Y:S01]  /*25b40*/  @!PT LDS RZ, [RZ] ;  /* 0x00000000fffff984 */ /* 0x000fe20000000800 */
[----:B------:R-:W-:Y:S01]  /*25b50*/  @!PT LDS RZ, [RZ] ;  /* 0x00000000fffff984 */ /* 0x000fe20000000800 */
[----:B------:R-:W-:Y:S01]  /*25b60*/  @!PT LDS RZ, [RZ] ;  /* 0x00000000fffff984 */ /* 0x000fe20000000800 */
[----:B------:R0:W-:Y:S01]  /*25b70*/  LDGSTS.E.BYPASS.LTC128B.128 [R7+0x7400], desc[UR42][R2.64+0x80], !P0 ;  /* 0x0740008002077fae */ /* 0x0001e2000c101d6a */
[----:B------:R-:W-:Y:S05]  /*25b80*/  BRA `(.L_x_9937) ;  /* 0xffffff8c00b47947 */ /* 0x000fea000383ffff */
.L_x_9705:
[----:B0-----:R0:W1:Y:S02]  /*25b90*/  SYNCS.PHASECHK.TRANS64.TRYWAIT P0, [R0+URZ+0x28860], R3 ;  /* 0x02886003000075a7 */ /* 0x001064000800017f */
[----:B-1----:R-:W-:Y:S05]  /*25ba0*/  @!P0 NANOSLEEP.SYNCS 0x989680 ;  /* 0x009896800000895d */ /* 0x002fea0003900000 */
[----:B------:R-:W1:Y:S02]  /*25bb0*/  @!P0 SYNCS.PHASECHK.TRANS64 P0, [R0+URZ+0x28860], R3 ;  /* 0x02886003000085a7 */ /* 0x000e64000800007f */
[----:B-1----:R-:W-:Y:S05]  /*25bc0*/  @!P0 BRA `(.L_x_9705) ;  /* 0xfffffffc00f08947 */ /* 0x002fea000383ffff */
[----:B------:R-:W-:Y:S05]  /*25bd0*/  BRA `(.L_x_9938) ;  /* 0xffffff9000d07947 */ /* 0x000fea000383ffff */
.L_x_9706:
        /* <DEDUP_REMOVED lines=8> */
.L_x_9940:
[----:B------:R-:W-:Y:S05]  /*25c60*/  BSYNC B0 ;  /* 0x0000000000007941 */ /* 0x000fea0003800000 */
.L_x_9939:
        /* <DEDUP_REMOVED lines=9> */
.L_x_9941:
        /* <DEDUP_REMOVED lines=12> */
.L_x_9942:
        /* <DEDUP_REMOVED lines=13> */
.L_x_9943:
[----:B------:R-:W-:Y:S01]  /*25e90*/  MOV R13, R24 ;  /* 0x00000018000d7202 */ /* 0x000fe20000000f00 */
[----:B------:R-:W-:Y:S02]  /*25ea0*/  IMAD.MOV.U32 R12, RZ, RZ, 0x2 ;  /* 0x00000002ff0c7424 */ /* 0x000fe400078e00ff */
[----:B------:R-:W-:-:S07]  /*25eb0*/  IMAD.MOV.U32 R10, RZ, RZ, R14 ;  /* 0x000000ffff0a7224 */ /* 0x000fce00078e000e */
[----:B------:R-:W-:Y:S05]  /*25ec0*/  WARPSYNC.COLLECTIVE R15, `(.L_x_9944) ;  /* 0x000000000f087348 */ /* 0x000fea0003c00000 */
[----:B------:R0:W1:Y:S02]  /*25ed0*/  SHFL.IDX P6, R14, R13, R12, R11 ;  /* 0x0000000c0d0e7389 */ /* 0x00006400000c000b */
[----:B01----:R-:W-:Y:S01]  /*25ee0*/  ENDCOLLECTIVE ;  /* 0x000000000000791b */ /* 0x003fe20003800000 */
.L_x_9944:
        /* <DEDUP_REMOVED lines=14> */
.L_x_9945:
[----:B------:R-:W-:Y:S02]  /*25fd0*/  IMAD.MOV.U32 R13, RZ, RZ, R24 ;  /* 0x000000ffff0d7224 */ /* 0x000fe400078e0018 */
[----:B------:R-:W-:Y:S01]  /*25fe0*/  IMAD.MOV.U32 R12, RZ, RZ, 0x3 ;  /* 0x00000003ff0c7424 */ /* 0x000fe200078e00ff */
[----:B------:R-:W-:-:S13]  /*25ff0*/  IADD3 R2, P2, R14, R5, RZ ;  /* 0x000000050e027210 */ /* 0x000fda0007f5e0ff */
[----:B------:R-:W-:Y:S05]  /*26000*/  WARPSYNC.COLLECTIVE R15, `(.L_x_9946) ;  /* 0x000000000f087348 */ /* 0x000fea0003c00000 */
[----:B------:R0:W1:Y:S02]  /*26010*/  SHFL.IDX P6, R14, R13, R12, R11 ;  /* 0x0000000c0d0e7389 */ /* 0x00006400000c000b */
[----:B01----:R-:W-:Y:S01]  /*26020*/  ENDCOLLECTIVE ;  /* 0x000000000000791b */ /* 0x003fe20003800000 */
.L_x_9946:
        /* <DEDUP_REMOVED lines=13> */
.L_x_9947:
[----:B------:R-:W-:Y:S01]  /*26100*/  IMAD.MOV.U32 R13, RZ, RZ, R24 ;  /* 0x000000ffff0d7224 */ /* 0x000fe200078e0018 */
[----:B------:R-:W-:Y:S02]  /*26110*/  MOV R12, 0x4 ;  /* 0x00000004000c7802 */ /* 0x000fe40000000f00 */
[----:B------:R-:W-:-:S13]  /*26120*/  IADD3 R2, P2, R14, R5, RZ ;  /* 0x000000050e027210 */ /* 0x000fda0007f5e0ff */
[----:B------:R-:W-:Y:S05]  /*26130*/  WARPSYNC.COLLECTIVE R15, `(.L_x_9948) ;  /* 0x000000000f087348 */ /* 0x000fea0003c00000 */
[----:B------:R0:W1:Y:S02]  /*26140*/  SHFL.IDX P6, R14, R13, R12, R11 ;  /* 0x0000000c0d0e7389 */ /* 0x00006400000c000b */
[----:B01----:R-:W-:Y:S01]  /*26150*/  ENDCOLLECTIVE ;  /* 0x000000000000791b */ /* 0x003fe20003800000 */
.L_x_9948:
        /* <DEDUP_REMOVED lines=13> */
.L_x_9949:
[----:B------:R-:W-:Y:S02]  /*26230*/  IMAD.MOV.U32 R13, RZ, RZ, R24 ;  /* 0x000000ffff0d7224 */ /* 0x000fe400078e0018 */
[----:B------:R-:W-:Y:S02]  /*26240*/  IMAD.MOV.U32 R12, RZ, RZ, 0x5 ;  /* 0x00000005ff0c7424 */ /* 0x000fe400078e00ff */
[----:B------:R-:W-:-:S07]  /*26250*/  IMAD.MOV.U32 R10, RZ, RZ, R14 ;  /* 0x000000ffff0a7224 */ /* 0x000fce00078e000e */
[----:B------:R-:W-:Y:S05]  /*26260*/  WARPSYNC.COLLECTIVE R15, `(.L_x_9950) ;  /* 0x000000000f087348 */ /* 0x000fea0003c00000 */
[----:B------:R0:W1:Y:S02]  /*26270*/  SHFL.IDX P6, R14, R13, R12, R11 ;  /* 0x0000000c0d0e7389 */ /* 0x00006400000c000b */
[----:B01----:R-:W-:Y:S01]  /*26280*/  ENDCOLLECTIVE ;  /* 0x000000000000791b */ /* 0x003fe20003800000 */
.L_x_9950:
        /* <DEDUP_REMOVED lines=14> */
.L_x_9951:
[----:B------:R-:W-:Y:S01]  /*26370*/  IMAD.MOV.U32 R13, RZ, RZ, R24 ;  /* 0x000000ffff0d7224 */ /* 0x000fe200078e0018 */
[----:B------:R-:W-:Y:S02]  /*26380*/  MOV R12, 0x6 ;  /* 0x00000006000c7802 */ /* 0x000fe40000000f00 */
[----:B------:R-:W-:-:S13]  /*26390*/  IADD3 R2, P2, R14, R5, RZ ;  /* 0x000000050e027210 */ /* 0x000fda0007f5e0ff */
[----:B------:R-:W-:Y:S05]  /*263a0*/  WARPSYNC.COLLECTIVE R15, `(.L_x_9952) ;  /* 0x000000000f087348 */ /* 0x000fea0003c00000 */
[----:B------:R0:W1:Y:S02]  /*263b0*/  SHFL.IDX P6, R14, R13, R12, R11 ;  /* 0x0000000c0d0e7389 */ /* 0x00006400000c000b */
[----:B01----:R-:W-:Y:S01]  /*263c0*/  ENDCOLLECTIVE ;  /* 0x000000000000791b */ /* 0x003fe20003800000 */
.L_x_9952:
        /* <DEDUP_REMOVED lines=13> */
.L_x_9953:
[----:B------:R-:W-:Y:S02]  /*264a0*/  IMAD.MOV.U32 R13, RZ, RZ, R24 ;  /* 0x000000ffff0d7224 */ /* 0x000fe400078e0018 */
[----:B------:R-:W-:Y:S02]  /*264b0*/  IMAD.MOV.U32 R12, RZ, RZ, 0x7 ;  /* 0x00000007ff0c7424 */ /* 0x000fe400078e00ff */
[----:B------:R-:W-:-:S07]  /*264c0*/  IMAD.MOV.U32 R10, RZ, RZ, R14 ;  /* 0x000000ffff0a7224 */ /* 0x000fce00078e000e */
[----:B------:R-:W-:Y:S05]  /*264d0*/  WARPSYNC.COLLECTIVE R15, `(.L_x_9954) ;  /* 0x000000000f087348 */ /* 0x000fea0003c00000 */
[----:B------:R0:W1:Y:S02]  /*264e0*/  SHFL.IDX P6, R14, R13, R12, R11 ;  /* 0x0000000c0d0e7389 */ /* 0x00006400000c000b */
[----:B01----:R-:W-:Y:S01]  /*264f0*/  ENDCOLLECTIVE ;  /* 0x000000000000791b */ /* 0x003fe20003800000 */
.L_x_9954:
        /* <DEDUP_REMOVED lines=12> */
.L_x_9955:
[----:B------:R-:W-:Y:S05]  /*265c0*/  BRA `(.L_x_9956) ;  /* 0xffffff8c00707947 */ /* 0x000fea000383ffff */
.L_x_9711:
[----:B------:R-:W-:Y:S01]  /*265d0*/  BSSY B0, `(.L_x_9957) ;  /* 0x0000008000007945 */ /* 0x000fe20003800000 */
[----:B------:R-:W-:Y:S01]  /*265e0*/  IMAD.MOV.U32 R13, RZ, RZ, R16 ;  /* 0x000000ffff0d7224 */ /* 0x000fe200078e0010 */
[----:B-1----:R-:W-:Y:S01]  /*265f0*/  MOV R11, 0x1f ;  /* 0x0000001f000b7802 */ /* 0x002fe20000000f00 */
[----:B------:R-:W-:Y:S02]  /*26600*/  IMAD.MOV.U32 R12, RZ, RZ, RZ ;  /* 0x000000ffff0c7224 */ /* 0x000fe400078e00ff */
[----:B------:R-:W-:-:S07]  /*26610*/  IMAD.MOV.U32 R15, RZ, RZ, -0x1 ;  /* 0xffffffffff0f7424 */ /* 0x000fce00078e00ff */
[----:B0-----:R-:W-:Y:S05]  /*26620*/  WARPSYNC.COLLECTIVE R15, `(.L_x_9958) ;  /* 0x000000000f087348 */ /* 0x001fea0003c00000 */
[----:B------:R1:W2:Y:S02]  /*26630*/  SHFL.IDX P6, R14, R13, R12, R11 ;  /* 0x0000000c0d0e7389 */ /* 0x0002a400000c000b */
[----:B012---:R-:W-:Y:S01]  /*26640*/  ENDCOLLECTIVE ;  /* 0x000000000000791b */ /* 0x007fe20003800000 */
.L_x_9958:
[----:B------:R-:W-:Y:S05]  /*26650*/  BSYNC B0 ;  /* 0x0000000000007941 */ /* 0x000fea0003800000 */
.L_x_9957:
        /* <DEDUP_REMOVED lines=9> */
.L_x_9959:
        /* <DEDUP_REMOVED lines=18> */
.L_x_9960:
[----:B------:R-:W-:Y:S01]  /*26810*/  IMAD.MOV.U32 R12, RZ, RZ, 0x2 ;  /* 0x00000002ff0c7424 */ /* 0x000fe200078e00ff */
[----:B------:R-:W-:-:S05]  /*26820*/  SEL R6, R14, RZ, P1 ;  /* 0x000000ff0e067207 */ /* 0x000fca0000800000 */
[----:B------:R-:W-:-:S04]  /*26830*/  IMAD.IADD R6, R5, 0x1, R6 ;  /* 0x0000000105067824 */ /* 0x000fc800078e0206 */
[----:B------:R-:W-:-:S07]  /*26840*/  IMAD.MOV.U32 R13, RZ, RZ, R6 ;  /* 0x000000ffff0d7224 */ /* 0x000fce00078e0006 */
[----:B------:R-:W-:Y:S05]  /*26850*/  WARPSYNC.COLLECTIVE R15, `(.L_x_9961) ;  /* 0x000000000f087348 */ /* 0x000fea0003c00000 */
[----:B------:R0:W1:Y:S02]  /*26860*/  SHFL.UP P6, R14, R13, R12, R11 ;  /* 0x0400000c0d0e7389 */ /* 0x00006400000c000b */
[----:B01----:R-:W-:Y:S01]  /*26870*/  ENDCOLLECTIVE ;  /* 0x000000000000791b */ /* 0x003fe20003800000 */
.L_x_9961:
[----:B------:R-:W-:Y:S01]  /*26880*/  IMAD.MOV.U32 R12, RZ, RZ, 0x4 ;  /* 0x00000004ff0c7424 */ /* 0x000fe200078e00ff */
[----:B------:R-:W-:-:S05]  /*26890*/  SEL R7, R14, RZ, P2 ;  /* 0x000000ff0e077207 */ /* 0x000fca0001000000 */
[----:B------:R-:W-:-:S04]  /*268a0*/  IMAD.IADD R7, R6, 0x1, R7 ;  /* 0x0000000106077824 */ /* 0x000fc800078e0207 */
[----:B------:R-:W-:-:S07]  /*268b0*/  IMAD.MOV.U32 R13, RZ, RZ, R7 ;  /* 0x000000ffff0d7224 */ /* 0x000fce00078e0007 */
[----:B------:R-:W-:Y:S05]  /*268c0*/  WARPSYNC.COLLECTIVE R15, `(.L_x_9962) ;  /* 0x000000000f087348 */ /* 0x000fea0003c00000 */
[----:B------:R0:W1:Y:S02]  /*268d0*/  SHFL.UP P6, R14, R13, R12, R11 ;  /* 0x0400000c0d0e7389 */ /* 0x00006400000c000b */
[----:B01----:R-:W-:Y:S01]  /*268e0*/  ENDCOLLECTIVE ;  /* 0x000000000000791b */ /* 0x003fe20003800000 */
.L_x_9962:
[----:B------:R-:W-:Y:S01]  /*268f0*/  IMAD.MOV.U32 R12, RZ, RZ, 0x8 ;  /* 0x00000008ff0c7424 */ /* 0x000fe200078e00ff */
[----:B------:R-:W-:-:S05]  /*26900*/  SEL R2, R14, RZ, P3 ;  /* 0x000000ff0e027207 */ /* 0x000fca0001800000 */
[----:B------:R-:W-:-:S04]  /*26910*/  IMAD.IADD R2, R7, 0x1, R2 ;  /* 0x0000000107027824 */ /* 0x000fc800078e0202 */
[----:B------:R-:W-:-:S07]  /*26920*/  IMAD.MOV.U32 R13, RZ, RZ, R2 ;  /* 0x000000ffff0d7224 */ /* 0x000fce00078e0002 */
[----:B------:R-:W-:Y:S05]  /*26930*/  WARPSYNC.COLLECTIVE R15, `(.L_x_9963) ;  /* 0x000000000f087348 */ /* 0x000fea0003c00000 */
[----:B------:R0:W1:Y:S02]  /*26940*/  SHFL.UP P6, R14, R13, R12, R11 ;  /* 0x0400000c0d0e7389 */ /* 0x00006400000c000b */
[----:B01----:R-:W-:Y:S01]  /*26950*/  ENDCOLLECTIVE ;  /* 0x000000000000791b */ /* 0x003fe20003800000 */
.L_x_9963:
[----:B------:R-:W-:Y:S01]  /*26960*/  IMAD.MOV.U32 R12, RZ, RZ, 0x10 ;  /* 0x00000010ff0c7424 */ /* 0x000fe200078e00ff */
[----:B------:R-:W-:-:S04]  /*26970*/  SEL R3, R14, RZ, P4 ;  /* 0x000000ff0e037207 */ /* 0x000fc80002000000 */
[----:B------:R-:W-:-:S05]  /*26980*/  IADD3 R3, R2, R3, RZ ;  /* 0x0000000302037210 */ /* 0x000fca0007ffe0ff */
[----:B------:R-:W-:-:S07]  /*26990*/  IMAD.MOV.U32 R13, RZ, RZ, R3 ;  /* 0x000000ffff0d7224 */ /* 0x000fce00078e0003 */
[----:B------:R-:W-:Y:S05]  /*269a0*/  WARPSYNC.COLLECTIVE R15, `(.L_x_9964) ;  /* 0x000000000f087348 */ /* 0x000fea0003c00000 */
[----:B------:R0:W1:Y:S02]  /*269b0*/  SHFL.UP P6, R14, R13, R12, R11 ;  /* 0x0400000c0d0e7389 */ /* 0x00006400000c000b */
[----:B01----:R-:W-:Y:S01]  /*269c0*/  ENDCOLLECTIVE ;  /* 0x000000000000791b */ /* 0x003fe20003800000 */
.L_x_9964:
        /* <DEDUP_REMOVED lines=8> */
.L_x_9965:
[----:B------:R-:W-:Y:S05]  /*26a50*/  BRA `(.L_x_9966) ;  /* 0xffffff8c007c7947 */ /* 0x000fea000383ffff */
.L_x_9716:
[----:B------:R-:W-:Y:S01]  /*26a60*/  BSSY B0, `(.L_x_9967) ;  /* 0x0000008000007945 */ /* 0x000fe20003800000 */
[----:B-----5:R-:W-:Y:S02]  /*26a70*/  IMAD.MOV.U32 R13, RZ, RZ, R5 ;  /* 0x000000ffff0d7224 */ /* 0x020fe400078e0005 */
[----:B------:R-:W-:Y:S02]  /*26a80*/  IMAD.MOV.U32 R12, RZ, RZ, 0x1 ;  /* 0x00000001ff0c7424 */ /* 0x000fe400078e00ff */
[----:B-1----:R-:W-:Y:S02]  /*26a90*/  IMAD.MOV.U32 R11, RZ, RZ, RZ ;  /* 0x000000ffff0b7224 */ /* 0x002fe400078e00ff */
[----:B------:R-:W-:-:S07]  /*26aa0*/  IMAD.MOV.U32 R15, RZ, RZ, -0x1 ;  /* 0xffffffffff0f7424 */ /* 0x000fce00078e00ff */
[----:B0-23--:R-:W-:Y:S05]  /*26ab0*/  WARPSYNC.COLLECTIVE R15, `(.L_x_9968) ;  /* 0x000000000f087348 */ /* 0x00dfea0003c00000 */
[----:B------:R1:W4:Y:S02]  /*26ac0*/  SHFL.UP P6, R14, R13, R12, R11 ;  /* 0x0400000c0d0e7389 */ /* 0x00032400000c000b */
[----:B01234-:R-:W-:Y:S01]  /*26ad0*/  ENDCOLLECTIVE ;  /* 0x000000000000791b */ /* 0x01ffe20003800000 */
.L_x_9968:
[----:B------:R-:W-:Y:S05]  /*26ae0*/  BSYNC B0 ;  /* 0x0000000000007941 */ /* 0x000fea0003800000 */
.L_x_9967:
        /* <DEDUP_REMOVED lines=8> */
.L_x_9969:
[----:B------:R-:W-:Y:S01]  /*26b70*/  IMAD.MOV.U32 R12, RZ, RZ, 0x4 ;  /* 0x00000004ff0c7424 */ /* 0x000fe200078e00ff */
[----:B------:R-:W-:-:S05]  /*26b80*/  SEL R2, R14, RZ, P2 ;  /* 0x000000ff0e027207 */ /* 0x000fca0001000000 */
[----:B------:R-:W-:-:S04]  /*26b90*/  IMAD.IADD R2, R13, 0x1, R2 ;  /* 0x000000010d027824 */ /* 0x000fc800078e0202 */
[----:B------:R-:W-:-:S07]  /*26ba0*/  IMAD.MOV.U32 R13, RZ, RZ, R2 ;  /* 0x000000ffff0d7224 */ /* 0x000fce00078e0002 */
[----:B------:R-:W-:Y:S05]  /*26bb0*/  WARPSYNC.COLLECTIVE R15, `(.L_x_9970) ;  /* 0x000000000f087348 */ /* 0x000fea0003c00000 */
[----:B------:R0:W1:Y:S02]  /*26bc0*/  SHFL.UP P6, R14, R13, R12, R11 ;  /* 0x0400000c0d0e7389 */ /* 0x00006400000c000b */
[----:B01----:R-:W-:Y:S01]  /*26bd0*/  ENDCOLLECTIVE ;  /* 0x000000000000791b */ /* 0x003fe20003800000 */
.L_x_9970:
[----:B------:R-:W-:Y:S01]  /*26be0*/  IMAD.MOV.U32 R12, RZ, RZ, 0x8 ;  /* 0x00000008ff0c7424 */ /* 0x000fe200078e00ff */
[----:B------:R-:W-:-:S05]  /*26bf0*/  SEL R3, R14, RZ, P3 ;  /* 0x000000ff0e037207 */ /* 0x000fca0001800000 */
[----:B------:R-:W-:-:S04]  /*26c00*/  IMAD.IADD R3, R2, 0x1, R3 ;  /* 0x0000000102037824 */ /* 0x000fc800078e0203 */
[----:B------:R-:W-:-:S07]  /*26c10*/  IMAD.MOV.U32 R13, RZ, RZ, R3 ;  /* 0x000000ffff0d7224 */ /* 0x000fce00078e0003 */
[----:B------:R-:W-:Y:S05]  /*26c20*/  WARPSYNC.COLLECTIVE R15, `(.L_x_9971) ;  /* 0x000000000f087348 */ /* 0x000fea0003c00000 */
[----:B------:R0:W1:Y:S02]  /*26c30*/  SHFL.UP P6, R14, R13, R12, R11 ;  /* 0x0400000c0d0e7389 */ /* 0x00006400000c000b */
[----:B01----:R-:W-:Y:S01]  /*26c40*/  ENDCOLLECTIVE ;  /* 0x000000000000791b */ /* 0x003fe20003800000 */
.L_x_9971:
[----:B------:R-:W-:Y:S01]  /*26c50*/  IMAD.MOV.U32 R12, RZ, RZ, 0x10 ;  /* 0x00000010ff0c7424 */ /* 0x000fe200078e00ff */
[----:B------:R-:W-:-:S05]  /*26c60*/  SEL R4, R14, RZ, P4 ;  /* 0x000000ff0e047207 */ /* 0x000fca0002000000 */
[----:B------:R-:W-:-:S05]  /*26c70*/  IMAD.IADD R4, R3, 0x1, R4 ;  /* 0x0000000103047824 */ /* 0x000fca00078e0204 */
[----:B------:R-:W-:-:S07]  /*26c80*/  MOV R13, R4 ;  /* 0x00000004000d7202 */ /* 0x000fce0000000f00 */
[----:B------:R-:W-:Y:S05]  /*26c90*/  WARPSYNC.COLLECTIVE R15, `(.L_x_9972) ;  /* 0x000000000f087348 */ /* 0x000fea0003c00000 */
[----:B------:R0:W1:Y:S02]  /*26ca0*/  SHFL.UP P6, R14, R13, R12, R11 ;  /* 0x0400000c0d0e7389 */ /* 0x00006400000c000b */
[----:B01----:R-:W-:Y:S01]  /*26cb0*/  ENDCOLLECTIVE ;  /* 0x000000000000791b */ /* 0x003fe20003800000 */
.L_x_9972:
        /* <DEDUP_REMOVED lines=8> */
.L_x_9973:
[----:B------:R-:W-:Y:S05]  /*26d40*/  BRA `(.L_x_9974) ;  /* 0xffffff8c005c7947 */ /* 0x000fea000383ffff */
.L_x_9718:
[----:B------:R-:W-:Y:S01]  /*26d50*/  BSSY B0, `(.L_x_9975) ;  /* 0x0000006000007945 */ /* 0x000fe20003800000 */
[----:B------:R-:W-:Y:S01]  /*26d60*/  PLOP3.LUT P6, PT, P6, PT, PT, 0x8, 0x0 ;  /* 0x000000000000781c */ /* 0x000fe200037ce170 */
[----:B------:R-:W-:-:S12]  /*26d70*/  IMAD.MOV.U32 R15, RZ, RZ, -0x1 ;  /* 0xffffffffff0f7424 */ /* 0x000fd800078e00ff */
[----:B012---:R-:W-:Y:S05]  /*26d80*/  WARPSYNC.COLLECTIVE R15, `(.L_x_9976) ;  /* 0x000000000f087348 */ /* 0x007fea0003c00000 */
[----:B------:R-:W-:Y:S01]  /*26d90*/  VOTE.ANY R14, PT, P6 ;  /* 0x00000000000e7806 */ /* 0x000fe200030e0100 */
[----:B012---:R-:W-:Y:S06]  /*26da0*/  ENDCOLLECTIVE ;  /* 0x000000000000791b */ /* 0x007fec0003800000 */
.L_x_9976:
[----:B------:R-:W-:Y:S05]  /*26db0*/  BSYNC B0 ;  /* 0x0000000000007941 */ /* 0x000fea0003800000 */
.L_x_9975:
[----:B------:R-:W-:Y:S01]  /*26dc0*/  IMAD.MOV.U32 R2, RZ, RZ, R14 ;  /* 0x000000ffff027224 */ /* 0x000fe200078e000e */
[----:B------:R-:W-:Y:S01]  /*26dd0*/  MOV R15, 0xffffffff ;  /* 0xffffffff000f7802 */ /* 0x000fe20000000f00 */
[----:B------:R-:W-:Y:S02]  /*26de0*/  IMAD.MOV.U32 R13, RZ, RZ, R5 ;  /* 0x000000ffff0d7224 */ /* 0x000fe400078e0005 */
[----:B------:R-:W0:Y:S01]  /*26df0*/  POPC R4, R2 ;  /* 0x0000000200047309 */ /* 0x000e220000000000 */
[----:B------:R-:W-:Y:S02]  /*26e00*/  IMAD.MOV.U32 R11, RZ, RZ, 0x1f ;  /* 0x0000001fff0b7424 */ /* 0x000fe400078e00ff */
[----:B0-----:R-:W-:-:S07]  /*26e10*/  IMAD.MOV.U32 R12, RZ, RZ, R4 ;  /* 0x000000ffff0c7224 */ /* 0x001fce00078e0004 */
[----:B------:R-:W-:Y:S05]  /*26e20*/  WARPSYNC.COLLECTIVE R15, `(.L_x_9977) ;  /* 0x000000000f087348 */ /* 0x000fea0003c00000 */
[----:B------:R0:W1:Y:S02]  /*26e30*/  SHFL.IDX P6, R14, R13, R12, R11 ;  /* 0x0000000c0d0e7389 */ /* 0x00006400000c000b */
[----:B01----:R-:W-:Y:S01]  /*26e40*/  ENDCOLLECTIVE ;  /* 0x000000000000791b */ /* 0x003fe20003800000 */
.L_x_9977:
[----:B------:R-:W-:Y:S01]  /*26e50*/  IMAD.MOV.U32 R5, RZ, RZ, R14 ;  /* 0x000000ffff057224 */ /* 0x000fe200078e000e */
[----:B------:R-:W-:Y:S06]  /*26e60*/  BRA `(.L_x_9978) ;  /* 0xffffff8c004c7947 */ /* 0x000fec000383ffff */
.L_x_9720:
[----:B------:R-:W-:Y:S01]  /*26e70*/  BSSY B0, `(.L_x_9979) ;  /* 0x0000007000007945 */ /* 0x000fe20003800000 */
[----:B------:R-:W-:Y:S02]  /*26e80*/  IMAD.MOV.U32 R13, RZ, RZ, R6 ;  /* 0x000000ffff0d7224 */ /* 0x000fe400078e0006 */
[----:B-1----:R-:W-:Y:S02]  /*26e90*/  IMAD.MOV.U32 R11, RZ, RZ, 0x1f ;  /* 0x0000001fff0b7424 */ /* 0x002fe400078e00ff */
[----:B------:R-:W-:-:S07]  /*26ea0*/  IMAD.MOV.U32 R15, RZ, RZ, -0x1 ;  /* 0xffffffffff0f7424 */ /* 0x000fce00078e00ff */
[----:B0-234-:R-:W-:Y:S05]  /*26eb0*/  WARPSYNC.COLLECTIVE R15, `(.L_x_9980) ;  /* 0x000000000f087348 */ /* 0x01dfea0003c00000 */
[----:B------:R1:W0:Y:S02]  /*26ec0*/  SHFL.IDX P6, R14, R13, R12, R11 ;  /* 0x0000000c0d0e7389 */ /* 0x00022400000c000b */
[----:B01234-:R-:W-:Y:S01]  /*26ed0*/  ENDCOLLECTIVE ;  /* 0x000000000000791b */ /* 0x01ffe20003800000 */
.L_x_9980:
[----:B------:R-:W-:Y:S05]  /*26ee0*/  BSYNC B0 ;  /* 0x0000000000007941 */ /* 0x000fea0003800000 */
.L_x_9979:
[----:B------:R-:W-:Y:S05]  /*26ef0*/  BRA `(.L_x_9719) ;  /* 0xffffff8c00447947 */ /* 0x000fea000383ffff */
.L_x_9724:
[----:B-1----:R1:W2:Y:S02]  /*26f00*/  SYNCS.PHASECHK.TRANS64.TRYWAIT P0, [R4+URZ+0x28820], R0 ;  /* 0x02882000040075a7 */ /* 0x0022a4000800017f */
[----:B--2---:R-:W-:Y:S05]  /*26f10*/  @!P0 NANOSLEEP.SYNCS 0x989680 ;  /* 0x009896800000895d */ /* 0x004fea0003900000 */
[----:B------:R-:W2:Y:S02]  /*26f20*/  @!P0 SYNCS.PHASECHK.TRANS64 P0, [R4+URZ+0x28820], R0 ;  /* 0x02882000040085a7 */ /* 0x000ea4000800007f */
[----:B--2---:R-:W-:Y:S05]  /*26f30*/  @!P0 BRA `(.L_x_9724) ;  /* 0xfffffffc00f08947 */ /* 0x004fea000383ffff */
[----:B------:R-:W-:Y:S05]  /*26f40*/  BRA `(.L_x_9981) ;  /* 0xffffff9000bc7947 */ /* 0x000fea000383ffff */
.L_x_9725:
        /* <DEDUP_REMOVED lines=8> */
[----:B01-34-:R-:W-:Y:S05]  /*26fd0*/  WARPSYNC.COLLECTIVE R15, `(.L_x_9983) ;  /* 0x000000000f087348 */ /* 0x01bfea0003c00000 */
[----:B------:R2:W0:Y:S02]  /*26fe0*/  SHFL.IDX P6, R14, R13, R12, R11 ;  /* 0x0000000c0d0e7389 */ /* 0x00042400000c000b */
[----:B01234-:R-:W-:Y:S01]  /*26ff0*/  ENDCOLLECTIVE ;  /* 0x000000000000791b */ /* 0x01ffe20003800000 */
.L_x_9983:
[----:B------:R-:W-:Y:S05]  /*27000*/  BSYNC B0 ;  /* 0x0000000000007941 */ /* 0x000fea0003800000 */
.L_x_9982:
[----:B------:R-:W-:Y:S05]  /*27010*/  BRA `(.L_x_9984) ;  /* 0xffffff9000a47947 */ /* 0x000fea000383ffff */
.L_x_9726:
[----:B------:R-:W-:Y:S01]  /*27020*/  BSSY B0, `(.L_x_9985) ;  /* 0x0000006000007945 */ /* 0x000fe20003800000 */
[----:B------:R-:W-:-:S07]  /*27030*/  IMAD.MOV.U32 R15, RZ, RZ, -0x1 ;  /* 0xffffffffff0f7424 */ /* 0x000fce00078e00ff */
[----:B01-34-:R-:W-:Y:S05]  /*27040*/  WARPSYNC.COLLECTIVE R15, `(.L_x_9986) ;  /* 0x000000000f0c7348 */ /* 0x01bfea0003c00000 */
[----:B------:R-:W-:Y:S02]  /*27050*/  ELECT P6, UR62, PT ;  /* 0x00000000003e782f */ /* 0x000fe400038c0000 */
[----:B------:R-:W-:Y:S01]  /*27060*/  MOV R14, UR62 ;  /* 0x0000003e000e7c02 */ /* 0x000fe20008000f00 */
[----:B01-34-:R-:W-:Y:S10]  /*27070*/  ENDCOLLECTIVE ;  /* 0x000000000000791b */ /* 0x01bff40003800000 */
.L_x_9986:
[----:B------:R-:W-:Y:S05]  /*27080*/  BSYNC B0 ;  /* 0x0000000000007941 */ /* 0x000fea0003800000 */
.L_x_9985:
[----:B------:R-:W-:Y:S05]  /*27090*/  BRA `(.L_x_9987) ;  /* 0xffffff9000987947 */ /* 0x000fea000383ffff */
.L_x_9728:
[----:B-1----:R1:W2:Y:S02]  /*270a0*/  SYNCS.PHASECHK.TRANS64.TRYWAIT P1, [R5+URZ+0x28840], R0 ;  /* 0x02884000050075a7 */ /* 0x0022a4000802017f */
[----:B--2---:R-:W-:Y:S05]  /*270b0*/  @!P1 NANOSLEEP.SYNCS 0x989680 ;  /* 0x009896800000995d */ /* 0x004fea0003900000 */
[----:B------:R-:W2:Y:S02]  /*270c0*/  @!P1 SYNCS.PHASECHK.TRANS64 P1, [R5+URZ+0x28840], R0 ;  /* 0x02884000050095a7 */ /* 0x000ea4000802007f */
[----:B--2---:R-:W-:Y:S05]  /*270d0*/  @!P1 BRA `(.L_x_9728) ;  /* 0xfffffffc00f09947 */ /* 0x004fea000383ffff */
[----:B------:R-:W-:Y:S05]  /*270e0*/  BRA `(.L_x_9988) ;  /* 0xffffff9000b87947 */ /* 0x000fea000383ffff */
.L_x_9730:
[----:B--2---:R2:W0:Y:S02]  /*270f0*/  SYNCS.PHASECHK.TRANS64.TRYWAIT P1, [R25+URZ+0x28840], R2 ;  /* 0x02884002190075a7 */ /* 0x004424000802017f */
[----:B0-----:R-:W-:Y:S05]  /*27100*/  @!P1 NANOSLEEP.SYNCS 0x989680 ;  /* 0x009896800000995d */ /* 0x001fea0003900000 */
[----:B------:R-:W0:Y:S02]  /*27110*/  @!P1 SYNCS.PHASECHK.TRANS64 P1, [R25+URZ+0x28840], R2 ;  /* 0x02884002190095a7 */ /* 0x000e24000802007f */
[----:B0-----:R-:W-:Y:S05]  /*27120*/  @!P1 BRA `(.L_x_9730) ;  /* 0xfffffffc00f09947 */ /* 0x001fea000383ffff */
[----:B------:R-:W-:Y:S05]  /*27130*/  BRA `(.L_x_9989) ;  /* 0xffffff9000c47947 */ /* 0x000fea000383ffff */
.L_x_9732:
[----:B------:R0:W0:Y:S02]  /*27140*/  SYNCS.PHASECHK.TRANS64.TRYWAIT P1, [R5+URZ+0x28860], R0 ;  /* 0x02886000050075a7 */ /* 0x000024000802017f */
[----:B0-----:R-:W-:Y:S05]  /*27150*/  @!P1 NANOSLEEP.SYNCS 0x989680 ;  /* 0x009896800000995d */ /* 0x001fea0003900000 */
[----:B------:R-:W0:Y:S02]  /*27160*/  @!P1 SYNCS.PHASECHK.TRANS64 P1, [R5+URZ+0x28860], R0 ;  /* 0x02886000050095a7 */ /* 0x000e24000802007f */
[----:B0-----:R-:W-:Y:S05]  /*27170*/  @!P1 BRA `(.L_x_9732) ;  /* 0xfffffffc00f09947 */ /* 0x001fea000383ffff */
[----:B------:R-:W-:Y:S05]  /*27180*/  BRA `(.L_x_9990) ;  /* 0xffffff9000c07947 */ /* 0x000fea000383ffff */
.L_x_9991:
        /* <DEDUP_REMOVED lines=15> */
.L_x_15852:


//--------------------- .text._ZN7cutlass13device_kernelIN5flash11enable_sm90INS1_16FlashAttnFwdSm90INS1_25CollectiveMainloopFwdSm90ILi2EN4cute5tupleIJNS5_1CILi1EEES8_S8_EEENS6_IJNS7_ILi192EEENS7_ILi128EEENS7_ILi96EEEEEELi96ENS_10bfloat16_tEfNS_4arch4Sm90ELb0ELb0ELb1ELb0ELb1ELb0ELb0ELb0ELb1ELb1ELb0ELb0EEENS1_21CollectiveEpilogueFwdINS6_IJSA_SC_SB_EEES9_SE_SG_Li384ELb0ELb1ELb0ELb0EEENS1_29StaticPersistentTileSchedulerILb0EEEEEEEEEvNT_6ParamsE --------------------------
	.section	.text._ZN7cutlass13device_kernelIN5flash11enable_sm90INS1_16FlashAttnFwdSm90INS1_25CollectiveMainloopFwdSm90ILi2EN4cute5tupleIJNS5_1CILi1EEES8_S8_EEENS6_IJNS7_ILi192EEENS7_ILi128EEENS7_ILi96EEEEEELi96ENS_10bfloat16_tEfNS_4arch4Sm90ELb0ELb0ELb1ELb0ELb1ELb0ELb0ELb0ELb1ELb1ELb0ELb0EEENS1_21CollectiveEpilogueFwdINS6_IJSA_SC_SB_EEES9_SE_SG_Li384ELb0ELb1ELb0ELb0EEENS1_29StaticPersistentTileSchedulerILb0EEEEEEEEEvNT_6ParamsE,"ax",@progbits
	.align	128
.text._ZN7cutlass13device_kernelIN5flash11enable_sm90INS1_16FlashAttnFwdSm90INS1_25CollectiveMainloopFwdSm90ILi2EN4cute5tupleIJNS5_1CILi1EEES8_S8_EEENS6_IJNS7_ILi192EEENS7_ILi128EEENS7_ILi96EEEEEELi96ENS_10bfloat16_tEfNS_4arch4Sm90ELb0ELb0ELb1ELb0ELb1ELb0ELb0ELb0ELb1ELb1ELb0ELb0EEENS1_21CollectiveEpilogueFwdINS6_IJSA_SC_SB_EEES9_SE_SG_Li384ELb0ELb1ELb0ELb0EEENS1_29StaticPersistentTileSchedulerILb0EEEEEEEEEvNT_6ParamsE:
        .type           _ZN7cutlass13device_kernelIN5flash11enable_sm90INS1_16FlashAttnFwdSm90INS1_25CollectiveMainloopFwdSm90ILi2EN4cute5tupleIJNS5_1CILi1EEES8_S8_EEENS6_IJNS7_ILi192EEENS7_ILi128EEENS7_ILi96EEEEEELi96ENS_10bfloat16_tEfNS_4arch4Sm90ELb0ELb0ELb1ELb0ELb1ELb0ELb0ELb0ELb1ELb1ELb0ELb0EEENS1_21CollectiveEpilogueFwdINS6_IJSA_SC_SB_EEES9_SE_SG_Li384ELb0ELb1ELb0ELb0EEENS1_29StaticPersistentTileSchedulerILb0EEEEEEEEEvNT_6ParamsE,@function
        .size           _ZN7cutlass13device_kernelIN5flash11enable_sm90INS1_16FlashAttnFwdSm90INS1_25CollectiveMainloopFwdSm90ILi2EN4cute5tupleIJNS5_1CILi1EEES8_S8_EEENS6_IJNS7_ILi192EEENS7_ILi128EEENS7_ILi96EEEEEELi96ENS_10bfloat16_tEfNS_4arch4Sm90ELb0ELb0ELb1ELb0ELb1ELb0ELb0ELb0ELb1ELb1ELb0ELb0EEENS1_21CollectiveEpilogueFwdINS6_IJSA_SC_SB_EEES9_SE_SG_Li384ELb0ELb1ELb0ELb0EEENS1_29StaticPersistentTileSchedulerILb0EEEEEEEEEvNT_6ParamsE,(.L_x_15853 - _ZN7cutlass13device_kernelIN5flash11enable_sm90INS1_16FlashAttnFwdSm90INS1_25CollectiveMainloopFwdSm90ILi2EN4cute5tupleIJNS5_1CILi1EEES8_S8_EEENS6_IJNS7_ILi192EEENS7_ILi128EEENS7_ILi96EEEEEELi96ENS_10bfloat16_tEfNS_4arch4Sm90ELb0ELb0ELb1ELb0ELb1ELb0ELb0ELb0ELb1ELb1ELb0ELb0EEENS1_21CollectiveEpilogueFwdINS6_IJSA_SC_SB_EEES9_SE_SG_Li384ELb0ELb1ELb0ELb0EEENS1_29StaticPersistentTileSchedulerILb0EEEEEEEEEvNT_6ParamsE)
        .other          _ZN7cutlass13device_kernelIN5flash11enable_sm90INS1_16FlashAttnFwdSm90INS1_25CollectiveMainloopFwdSm90ILi2EN4cute5tupleIJNS5_1CILi1EEES8_S8_EEENS6_IJNS7_ILi192EEENS7_ILi128EEENS7_ILi96EEEEEELi96ENS_10bfloat16_tEfNS_4arch4Sm90ELb0ELb0ELb1ELb0ELb1ELb0ELb0ELb0ELb1ELb1ELb0ELb0EEENS1_21CollectiveEpilogueFwdINS6_IJSA_SC_SB_EEES9_SE_SG_Li384ELb0ELb1ELb0ELb0EEENS1_29StaticPersistentTileSchedulerILb0EEEEEEEEEvNT_6ParamsE,@"STO_CUDA_ENTRY STV_DEFAULT"
_ZN7cutlass13device_kernelIN5flash11enable_sm90INS1_16FlashAttnFwdSm90INS1_25CollectiveMainloopFwdSm90ILi2EN4cute5tupleIJNS5_1CILi1EEES8_S8_EEENS6_IJNS7_ILi192EEENS7_ILi128EEENS7_ILi96EEEEEELi96ENS_10bfloat16_tEfNS_4arch4Sm90ELb0ELb0ELb1ELb0ELb1ELb0ELb0ELb0ELb1ELb1ELb0ELb0EEENS1_21CollectiveEpilogueFwdINS6_IJSA_SC_SB_EEES9_SE_SG_Li384ELb0ELb1ELb0ELb0EEENS1_29StaticPersistentTileSchedulerILb0EEEEEEEEEvNT_6ParamsE:
        /* <DEDUP_REMOVED lines=9> */
[----:B------:R-:W1:Y:S01]  /*0090*/  SHFL.IDX PT, R3, R3, RZ, 0x1f ;  /* 0x00001fff03037589 */ /* 0x000e6200000e0000 */
        /* <DEDUP_REMOVED lines=35> */
.L_x_9992:
        /* <DEDUP_REMOVED lines=22> */
.L_x_9993:
        /* <DEDUP_REMOVED lines=18> */
.L_x_9994:
        /* <DEDUP_REMOVED lines=22> */
.L_x_9995:
        /* <DEDUP_REMOVED lines=23> */
.L_x_9996:
        /* <DEDUP_REMOVED lines=8> */
.L_x_9998:
[----:B------:R-:W-:-:S08]  /*08a0*/  NOP ;  /* 0x0000000000007918 */ /* 0x000fd00000000000 */
[----:B------:R-:W0:Y:S02]  /*08b0*/  USETMAXREG.TRY_ALLOC.CTAPOOL UP0, 0xa0 ;  /* 0x000000a0000079c8 */ /* 0x000e240008000600 */
[----:B0-----:R-:W-:-:S13]  /*08c0*/  PLOP3.LUT P0, PT, PT, PT, UP0, 0x80, 0x0 ;  /* 0x000000000000781c */ /* 0x001fda0003f0f008 */
[----:B------:R-:W-:Y:S05]  /*08d0*/  @!P0 BRA `(.L_x_9998) ;  /* 0xfffffffc00f08947 */ /* 0x000fea000383ffff */
[----:B------:R-:W0:Y:S01]  /*08e0*/  S2R R2, SR_TID.X ;  /* 0x0000000000027919 */ /* 0x000e220000002100 */
[----:B------:R-:W1:Y:S08]  /*08f0*/  S2UR UR36, SR_CTAID.X ;  /* 0x00000000002479c3 */ /* 0x000e700000002500 */
        /* <DEDUP_REMOVED lines=8> */
[----:B------:R-:W0:Y:S01]  /*0980*/  S2UR UR41, SR_CgaCtaId ;  /* 0x00000000002979c3 */ /* 0x000e220000008800 */
[----:B------:R-:W-:Y:S01]  /*0990*/  UMOV UR40, 0x400 ;  /* 0x0000040000287882 */ /* 0x000fe20000000000 */
[----:B------:R-:W-:Y:S01]  /*09a0*/  IMAD.MOV.U32 R11, RZ, RZ, -0x2 ;  /* 0xfffffffeff0b7424 */ /* 0x000fe200078e00ff */
[----:B------:R-:W-:Y:S01]  /*09b0*/  MOV R16, 0x40 ;  /* 0x0000004000107802 */ /* 0x000fe20000000f00 */
[----:B------:R-:W-:Y:S01]  /*09c0*/  ULOP3.LUT UR47, UR42, 0x1, URZ, 0xfc, !UPT ;  /* 0x000000012a2f7892 */ /* 0x000fe2000f8efc3f */
[----:B------:R-:W-:Y:S01]  /*09d0*/  SHF.R.S32.HI R0, RZ, 0x1f, R137 ;  /* 0x0000001fff007819 */ /* 0x000fe20000011489 */
[----:B------:R-:W-:Y:S01]  /*09e0*/  UMOV UR46, URZ ;  /* 0x0000003f002e7c82 */ /* 0x000fe20008000000 */
[----:B------:R-:W-:Y:S01]  /*09f0*/  UMOV UR45, URZ ;  /* 0x0000003f002d7c82 */ /* 0x000fe20008000000 */
[----:B------:R-:W-:Y:S01]  /*0a00*/  UMOV UR44, URZ ;  /* 0x0000003f002c7c82 */ /* 0x000fe20008000000 */
[----:B------:R-:W-:-:S02]  /*0a10*/  LEA.HI R2, R0, R137, RZ, 0x4 ;  /* 0x0000008900027211 */ /* 0x000fc400078f20ff */
[CC--:B------:R-:W-:Y:S02]  /*0a20*/  LEA.HI R140, R0.reuse, R137.reuse, RZ, 0x7 ;  /* 0x00000089008c7211 */ /* 0x0c0fe400078f38ff */
[CC--:B------:R-:W-:Y:S02]  /*0a30*/  LEA.HI R4, R0.reuse, R137.reuse, RZ, 0x5 ;  /* 0x0000008900047211 */ /* 0x0c0fe400078f28ff */
[----:B------:R-:W-:Y:S02]  /*0a40*/  LEA.HI R138, R0, R137, RZ, 0x2 ;  /* 0x00000089008a7211 */ /* 0x000fe400078f10ff */
[----:B------:R-:W-:Y:S02]  /*0a50*/  LOP3.LUT R0, R2, 0xfffffff0, RZ, 0xc0, !PT ;  /* 0xfffffff002007812 */ /* 0x000fe400078ec0ff */
[----:B------:R-:W-:Y:S02]  /*0a60*/  SHF.R.S32.HI R5, RZ, 0x4, R2 ;  /* 0x00000004ff057819 */ /* 0x000fe40000011402 */
[----:B------:R-:W-:Y:S01]  /*0a70*/  LOP3.LUT R6, R140, 0xffffff80, RZ, 0xc0, !PT ;  /* 0xffffff808c067812 */ /* 0x000fe200078ec0ff */
[C---:B------:R-:W-:Y:S01]  /*0a80*/  IMAD.IADD R0, R137.reuse, 0x1, -R0 ;  /* 0x0000000189007824 */ /* 0x040fe200078e0a00 */
[----:B------:R-:W-:Y:S01]  /*0a90*/  LEA.HI R2, R2, R5, RZ, 0x1 ;  /* 0x0000000502027211 */ /* 0x000fe200078f08ff */
[----:B0-----:R-:W-:Y:S01]  /*0aa0*/  ULEA UR40, UR41, UR40, 0x18 ;  /* 0x0000002829287291 */ /* 0x001fe2000f8ec03f */
[----:B------:R-:W-:Y:S01]  /*0ab0*/  SHF.R.S32.HI R140, RZ, 0x7, R140 ;  /* 0x00000007ff8c7819 */ /* 0x000fe2000001148c */
[----:B------:R-:W-:Y:S01]  /*0ac0*/  IMAD.IADD R139, R137, 0x1, -R6 ;  /* 0x00000001898b7824 */ /* 0x000fe200078e0a06 */
[----:B------:R-:W-:-:S02]  /*0ad0*/  SHF.R.S32.HI R3, RZ, 0x1f, R0 ;  /* 0x0000001fff037819 */ /* 0x000fc40000011400 */
[----:B------:R-:W-:Y:S02]  /*0ae0*/  LOP3.LUT R2, R2, 0x1ffffffe, RZ, 0xc0, !PT ;  /* 0x1ffffffe02027812 */ /* 0x000fe400078ec0ff */
[----:B------:R-:W-:Y:S02]  /*0af0*/  LEA.HI R3, R3, R0, RZ, 0x3 ;  /* 0x0000000003037211 */ /* 0x000fe400078f18ff */
[----:B------:R-:W-:Y:S01]  /*0b00*/  SHF.R.S32.HI R8, RZ, 0x1f, R139 ;  /* 0x0000001fff087819 */ /* 0x000fe2000001148b */
[----:B------:R-:W-:Y:S01]  /*0b10*/  IMAD.IADD R2, R5, 0x1, -R2 ;  /* 0x0000000105027824 */ /* 0x000fe200078e0a02 */
[----:B------:R-:W-:Y:S01]  /*0b20*/  SHF.R.S32.HI R5, RZ, 0x5, R4 ;  /* 0x00000005ff057819 */ /* 0x000fe20000011404 */
[C---:B------:R-:W-:Y:S01]  /*0b30*/  IMAD.SHL.U32 R4, R3.reuse, 0x40, RZ ;  /* 0x0000004003047824 */ /* 0x040fe200078e00ff */
[----:B------:R-:W-:Y:S01]  /*0b40*/  LOP3.LUT R3, R3, 0xfffffff8, RZ, 0xc0, !PT ;  /* 0xfffffff803037812 */ /* 0x000fe200078ec0ff */
[----:B------:R-:W-:Y:S01]  /*0b50*/  IMAD.SHL.U32 R2, R2, 0x8, RZ ;  /* 0x0000000802027824 */ /* 0x000fe200078e00ff */
[----:B------:R-:W-:Y:S01]  /*0b60*/  LOP3.LUT R6, R138, 0xfffffffc, RZ, 0xc0, !PT ;  /* 0xfffffffc8a067812 */ /* 0x000fe200078ec0ff */
[----:B------:R-:W-:Y:S01]  /*0b70*/  IMAD R143, R5, 0x10, R0 ;  /* 0x00000010058f7824 */ /* 0x000fe200078e0200 */
[----:B------:R-:W-:Y:S01]  /*0b80*/  LEA.HI R7, R8, R139, RZ, 0x2 ;  /* 0x0000008b08077211 */ /* 0x000fe200078f10ff */
[----:B------:R-:W-:Y:S01]  /*0b90*/  IMAD.IADD R3, R0, 0x1, -R3 ;  /* 0x0000000100037824 */ /* 0x000fe200078e0a03 */
[----:B------:R-:W-:-:S02]  /*0ba0*/  LOP3.LUT R4, R4, 0x7ffffe00, RZ, 0xc0, !PT ;  /* 0x7ffffe0004047812 */ /* 0x000fc400078ec0ff */
[----:B------:R-:W-:Y:S02]  /*0bb0*/  LEA R143, R143, R2, 0x5 ;  /* 0x000000028f8f7211 */ /* 0x000fe400078e28ff */
[C---:B------:R-:W-:Y:S01]  /*0bc0*/  R2P PR, R3.reuse, 0x6 ;  /* 0x0000000603007804 */ /* 0x040fe20000000000 */
[----:B------:R-:W-:Y:S01]  /*0bd0*/  IMAD.SHL.U32 R3, R3, 0x40, RZ ;  /* 0x0000004003037824 */ /* 0x000fe200078e00ff */
[----:B------:R-:W-:Y:S02]  /*0be0*/  IADD3 R137, R137, -R6, RZ ;  /* 0x8000000689897210 */ /* 0x000fe40007ffe0ff */
[--C-:B------:R-:W-:Y:S02]  /*0bf0*/  SHF.R.S32.HI R9, RZ, 0x2, R7.reuse ;  /* 0x00000002ff097819 */ /* 0x100fe40000011407 */
[----:B------:R-:W-:Y:S01]  /*0c00*/  LOP3.LUT R3, R3, 0x1c0, RZ, 0xc0, !PT ;  /* 0x000001c003037812 */ /* 0x000fe200078ec0ff */
[----:B------:R-:W-:Y:S01]  /*0c10*/  IMAD.SHL.U32 R22, R137, 0x8, RZ ;  /* 0x0000000889167824 */ /* 0x000fe200078e00ff */
[----:B------:R-:W-:-:S02]  /*0c20*/  SHF.R.S32.HI R6, RZ, 0x1f, R7 ;  /* 0x0000001fff067819 */ /* 0x000fc40000011407 */
[----:B------:R-:W-:Y:S01]  /*0c30*/  LOP3.LUT R2, R3, 0x8, R2, 0xf8, !PT ;  /* 0x0000000803027812 */ /* 0x000fe200078ef802 */
[C---:B------:R-:W-:Y:S01]  /*0c40*/  VIADD R136, R22.reuse, 0x20 ;  /* 0x0000002016887836 */ /* 0x040fe20000000000 */
[----:B------:R-:W-:Y:S01]  /*0c50*/  SHF.R.U32.HI R3, RZ, 0x3, R3 ;  /* 0x00000003ff037819 */ /* 0x000fe20000011603 */
[----:B------:R-:W-:Y:S01]  /*0c60*/  VIADD R23, R22, 0x40 ;  /* 0x0000004016177836 */ /* 0x000fe20000000000 */
[----:B------:R-:W-:Y:S02]  /*0c70*/  LEA R4, R5, R4, 0xa ;  /* 0x0000000405047211 */ /* 0x000fe400078e50ff */
[----:B------:R-:W-:Y:S02]  /*0c80*/  LOP3.LUT R3, R2, R3, RZ, 0x3c, !PT ;  /* 0x0000000302037212 */ /* 0x000fe400078e3cff */
[----:B------:R-:W-:Y:S02]  /*0c90*/  LOP3.LUT R0, R7, 0x7ffffffc, RZ, 0xc0, !PT ;  /* 0x7ffffffc07007812 */ /* 0x000fe400078ec0ff */
[----:B------:R-:W-:Y:S01]  /*0ca0*/  LEA.HI R10, R6, R9, RZ, 0x3 ;  /* 0x00000009060a7211 */ /* 0x000fe200078f18ff */
[----:B------:R-:W-:Y:S01]  /*0cb0*/  IMAD.IADD R2, R4, 0x1, R3 ;  /* 0x0000000104027824 */ /* 0x000fe200078e0203 */
[----:B------:R-:W-:Y:S01]  /*0cc0*/  LEA.HI R8, R8, R139, RZ, 0x5 ;  /* 0x0000008b08087211 */ /* 0x000fe200078f28ff */
[----:B------:R-:W-:Y:S01]  /*0cd0*/  IMAD.HI R6, R140, 0x55555556, RZ ;  /* 0x555555568c067827 */ /* 0x000fe200078e02ff */
[----:B------:R-:W-:-:S02]  /*0ce0*/  LOP3.LUT R10, R10, 0xfffffff8, RZ, 0xc0, !PT ;  /* 0xfffffff80a0a7812 */ /* 0x000fc400078ec0ff */
[----:B------:R-:W-:Y:S01]  /*0cf0*/  LEA R2, R2, UR40, 0x1 ;  /* 0x0000002802027c11 */ /* 0x000fe2000f8e08ff */
[----:B------:R-:W-:Y:S01]  /*0d00*/  IMAD.IADD R0, R139, 0x1, -R0 ;  /* 0x000000018b007824 */ /* 0x000fe200078e0a00 */
[----:B------:R-:W-:Y:S01]  /*0d10*/  LEA.HI R5, R6, R6, RZ, 0x1 ;  /* 0x0000000606057211 */ /* 0x000fe200078f08ff */
[----:B------:R-:W-:Y:S01]  /*0d20*/  IMAD.IADD R9, R9, 0x1, -R10 ;  /* 0x0000000109097824 */ /* 0x000fe200078e0a0a */
[----:B------:R-:W-:Y:S01]  /*0d30*/  SHF.R.S32.HI R8, RZ, 0x5, R8 ;  /* 0x00000005ff087819 */ /* 0x000fe20000011408 */
[----:B------:R-:W-:Y:S01]  /*0d40*/  IMAD R144, R0, R11, 0x80 ;  /* 0x0000008000907424 */ /* 0x000fe200078e020b */
[----:B------:R-:W-:Y:S01]  /*0d50*/  LEA.HI R0, R137, R137, RZ, 0x1 ;  /* 0x0000008989007211 */ /* 0x000fe200078f08ff */
[C---:B------:R-:W-:Y:S01]  /*0d60*/  VIADD R17, R2.reuse, 0x21800 ;  /* 0x0002180002117836 */ /* 0x040fe20000000000 */
[----:B------:R-:W-:Y:S01]  /*0d70*/  IADD3 R18, R2, 0x21820, RZ ;  /* 0x0002182002127810 */ /* 0x000fe20007ffe0ff */
[----:B------:R-:W-:Y:S01]  /*0d80*/  IMAD R5, R5, -0x3, R140 ;  /* 0xfffffffd05057824 */ /* 0x000fe200078e028c */
[----:B------:R-:W-:Y:S01]  /*0d90*/  LOP3.LUT R0, R0, 0x1ffffffe, RZ, 0xc0, !PT ;  /* 0x1ffffffe00007812 */ /* 0x000fe200078ec0ff */
[----:B------:R-:W-:Y:S01]  /*0da0*/  IMAD R8, R8, 0x10, R9 ;  /* 0x0000001008087824 */ /* 0x000fe200078e0209 */
[----:B------:R-:W-:Y:S01]  /*0db0*/  SEL R16, R16, 0xffffffc0, !P2 ;  /* 0xffffffc010107807 */ /* 0x000fe20005000000 */
[----:B------:R-:W-:Y:S01]  /*0dc0*/  @P1 VIADD R18, R17, 0xffffffe0 ;  /* 0xffffffe011121836 */ /* 0x000fe20000000000 */
[----:B------:R-:W-:Y:S01]  /*0dd0*/  SHF.R.S32.HI R138, RZ, 0x2, R138 ;  /* 0x00000002ff8a7819 */ /* 0x000fe2000001148a */
[----:B------:R-:W-:Y:S01]  /*0de0*/  IMAD R141, R5, 0x40, R8 ;  /* 0x00000040058d7824 */ /* 0x000fe200078e0208 */
[----:B------:R-:W-:Y:S01]  /*0df0*/  SHF.R.S32.HI R146, RZ, 0x1f, R136 ;  /* 0x0000001fff927819 */ /* 0x000fe20000011488 */
[----:B------:R-:W-:Y:S01]  /*0e00*/  IMAD.IADD R0, R137, 0x1, -R0 ;  /* 0x0000000189007824 */ /* 0x000fe200078e0a00 */
[----:B------:R-:W-:Y:S01]  /*0e10*/  SHF.R.S32.HI R145, RZ, 0x1f, R23 ;  /* 0x0000001fff917819 */ /* 0x000fe20000011417 */
[----:B------:R-:W-:Y:S01]  /*0e20*/  IMAD.IADD R17, R17, 0x1, R16 ;  /* 0x0000000111117824 */ /* 0x000fe200078e0210 */
[----:B------:R-:W-:Y:S01]  /*0e30*/  IADD3 R16, R16, R18, RZ ;  /* 0x0000001210107210 */ /* 0x000fe20007ffe0ff */
[----:B------:R-:W-:-:S02]  /*0e40*/  IMAD R142, R0, 0x8, R141 ;  /* 0x00000008008e7824 */ /* 0x000fc400078e028d */
[----:B------:R-:W-:-:S07]  /*0e50*/  VIADD R19, R18, 0x6000 ;  /* 0x0000600012137836 */ /* 0x000fce0000000000 */
.L_x_10027:
[----:B0-----:R-:W0:Y:S01]  /*0e60*/  SHFL.IDX PT, R0, R140, RZ, 0x1f ;  /* 0x00001fff8c007589 */ /* 0x001e2200000e0000 */
[----:B------:R-:W-:Y:S01]  /*0e70*/  ULDC UR4, c[0x0][0xc38] ;  /* 0x00030e0000047ab9 */ /* 0x000fe20000000800 */
[----:B------:R-:W-:Y:S01]  /*0e80*/  ULDC.64 UR6, c[0x0][0x418] ;  /* 0x0001060000067ab9 */ /* 0x000fe20000000a00 */
[----:B------:R-:W-:Y:S02]  /*0e90*/  UISETP.NE.AND UP2, UPT, UR4, 0x1, UPT ;  /* 0x000000010400788c */ /* 0x000fe4000bf45270 */
[----:B------:R-:W-:Y:S01]  /*0ea0*/  UISETP.NE.U32.AND UP0, UPT, UR6, URZ, UPT ;  /* 0x0000003f0600728c */ /* 0x000fe2000bf05070 */
[----:B------:R-:W-:Y:S01]  /*0eb0*/  ULDC UR4, c[0x0][0xc44] ;  /* 0x0003110000047ab9 */ /* 0x000fe20000000800 */
[----:B------:R-:W-:Y:S01]  /*0ec0*/  UMOV UR43, UR36 ;  /* 0x00000024002b7c82 */ /* 0x000fe20008000000 */
[----:B------:R-:W-:Y:S02]  /*0ed0*/  UISETP.NE.AND UP1, UPT, UR4, 0x1, UPT ;  /* 0x000000010400788c */ /* 0x000fe4000bf25270 */
[----:B------:R-:W-:Y:S01]  /*0ee0*/  UISETP.NE.AND.EX UP0, UPT, UR7, URZ, UPT, UP0 ;  /* 0x0000003f0700728c */ /* 0x000fe2000bf05300 */
[----:B------:R-:W-:-:S03]  /*0ef0*/  ULDC UR51, c[0x0][0x424] ;  /* 0x0001090000337ab9 */ /* 0x000fc60000000800 */
[----:B------:R-:W-:Y:S01]  /*0f00*/  @UP2 ULDC UR4, c[0x0][0xc3c] ;  /* 0x00030f0000042ab9 */ /* 0x000fe20000000800 */
[----:B------:R-:W-:Y:S01]  /*0f10*/  @UP2 ULDC UR6, c[0x0][0xc40] ;  /* 0x0003100000062ab9 */ /* 0x000fe20000000800 */
[----:B------:R-:W-:Y:S02]  /*0f20*/  UIMAD.WIDE.U32 UR4, UR36, UR4, URZ ;  /* 0x00000004240472a5 */ /* 0x000fe4000f8e003f */
[----:B------:R-:W-:Y:S02]  /*0f30*/  USEL UR51, UR51, 0x1, UP0 ;  /* 0x0000000133337887 */ /* 0x000fe40008000000 */
[----:B------:R-:W-:Y:S01]  /*0f40*/  @UP2 USHF.R.U32.HI UR43, URZ, UR6, UR5 ;  /* 0x000000063f2b2299 */ /* 0x000fe20008011605 */
[----:B------:R-:W-:Y:S01]  /*0f50*/  @UP1 ULDC.64 UR8, c[0x0][0xc48] ;  /* 0x0003120000081ab9 */ /* 0x000fe20000000a00 */
[----:B0-----:R-:W-:Y:S02]  /*0f60*/  R2UR UR39, R0 ;  /* 0x00000000002772ca */ /* 0x001fe400000e0000 */
[----:B------:R-:W-:-:S02]  /*0f70*/  UIMAD.WIDE.U32 UR4, UR43, UR8, URZ ;  /* 0x000000082b0472a5 */ /* 0x000fc4000f8e003f */
[----:B------:R-:W-:Y:S01]  /*0f80*/  UIADD3 UR8, UR40, 0x21800, URZ ;  /* 0x0002180028087890 */ /* 0x000fe2000fffe03f */
[----:B------:R-:W-:Y:S01]  /*0f90*/  UMOV UR38, UR43 ;  /* 0x0000002b00267c82 */ /* 0x000fe20008000000 */
[----:B------:R-:W-:-:S03]  /*0fa0*/  @UP1 USHF.R.U32.HI UR38, URZ, UR9, UR5 ;  /* 0x000000093f261299 */ /* 0x000fc60008011605 */
[----:B------:R-:W-:Y:S01]  /*0fb0*/  ULDC UR4, c[0x0][0x2f0] ;  /* 0x0000bc0000047ab9 */ /* 0x000fe20000000800 */
[----:B------:R-:W-:Y:S02]  /*0fc0*/  ULOP3.LUT UP0, URZ, UR8, 0x3ff, URZ, 0xc0, !UPT ;  /* 0x000003ff083f7892 */ /* 0x000fe4000f80c03f */
[----:B------:R-:W-:Y:S02]  /*0fd0*/  UIMAD UR51, UR51, UR4, URZ ;  /* 0x00000004333372a4 */ /* 0x000fe4000f8e023f */
[----:B------:R-:W-:Y:S02]  /*0fe0*/  UIMAD.WIDE UR6, UR39, 0x55555556, URZ ;  /* 0x55555556270678a5 */ /* 0x000fe4000f8e023f */
[----:B------:R-:W-:Y:S01]  /*0ff0*/  UIADD3 UR4, UR51, 0x7f, URZ ;  /* 0x0000007f33047890 */ /* 0x000fe2000fffe03f */
[----:B------:R-:W-:Y:S01]  /*1000*/  PLOP3.LUT P0, PT, PT, PT, UP0, 0x80, 0x0 ;  /* 0x000000000000781c */ /* 0x000fe20003f0f008 */
[----:B------:R-:W-:Y:S02]  /*1010*/  ULEA.HI UR52, UR7, UR7, URZ, 0x1 ;  /* 0x0000000707347291 */ /* 0x000fe4000f8f083f */
[----:B------:R-:W-:-:S02]  /*1020*/  USHF.R.S32.HI UR5, URZ, 0x1f, UR4 ;  /* 0x0000001f3f057899 */ /* 0x000fc40008011404 */
[----:B------:R-:W-:Y:S02]  /*1030*/  UIMAD UR52, UR52, -0x3, UR39 ;  /* 0xfffffffd343478a4 */ /* 0x000fe4000f8e0227 */
[----:B------:R-:W-:Y:S02]  /*1040*/  ULEA.HI UR5, UR5, UR4, URZ, 0x7 ;  /* 0x0000000405057291 */ /* 0x000fe4000f8f383f */
[----:B------:R-:W-:Y:S02]  /*1050*/  ULEA UR8, UR52, UR8, 0xd ;  /* 0x0000000834087291 */ /* 0x000fe4000f8e683f */
[----:B------:R-:W-:Y:S02]  /*1060*/  USHF.R.S32.HI UR50, URZ, 0x7, UR5 ;  /* 0x000000073f327899 */ /* 0x000fe40008011405 */
[----:B------:R-:W-:-:S04]  /*1070*/  USHF.R.U32.HI UR8, URZ, 0x4, UR8 ;  /* 0x000000043f087899 */ /* 0x000fc80008011608 */
[----:B------:R-:W-:Y:S01]  /*1080*/  ULOP3.LUT UR37, UR8, 0x3fff, URZ, 0xc0, !UPT ;  /* 0x00003fff08257892 */ /* 0x000fe2000f8ec03f */
[----:B-1-345:R-:W-:Y:S11]  /*1090*/  @!P0 BRA `(.L_x_9999) ;  /* 0x0000000000408947 */ /* 0x03aff60003800000 */
        /* <DEDUP_REMOVED lines=16> */
.L_x_9999:
[----:B------:R-:W-:Y:S01]  /*11a0*/  ULOP3.LUT UR4, UR46, 0x1, URZ, 0xc0, !UPT ;  /* 0x000000012e047892 */ /* 0x000fe2000f8ec03f */
[----:B------:R-:W-:-:S05]  /*11b0*/  IMAD.U32 R3, RZ, RZ, UR47 ;  /* 0x0000002fff037e24 */ /* 0x000fca000f8e00ff */
[----:B------:R-:W-:Y:S01]  /*11c0*/  IMAD.U32 R0, RZ, RZ, UR4 ;  /* 0x00000004ff007e24 */ /* 0x000fe2000f8e00ff */
[----:B------:R-:W-:-:S04]  /*11d0*/  ISETP.NE.AND P0, PT, R3, 0x3, PT ;  /* 0x000000030300780c */ /* 0x000fc80003f05270 */
[----:B------:R-:W-:-:S04]  /*11e0*/  SHF.L.U32 R0, R0, 0x1f, RZ ;  /* 0x0000001f00007819 */ /* 0x000fc800000006ff */
[----:B------:R-:W0:Y:S02]  /*11f0*/  SYNCS.PHASECHK.TRANS64.TRYWAIT P1, [UR40+0x2d800], R0 ;  /* 0x02d80000ff0075a7 */ /* 0x000e240008020168 */
[----:B0-----:R-:W-:Y:S05]  /*1200*/  @!P1 BRA `(.L_x_10000) ;  /* 0x000000a400709947 */ /* 0x001fea0003800000 */
.L_x_10077:
[----:B------:R-:W-:Y:S05]  /*1210*/  @!P0 BRA `(.L_x_10001) ;  /* 0x0000000000048947 */ /* 0x000fea0003800000 */
[----:B------:R-:W-:Y:S01]  /*1220*/  BPT.TRAP 0x1 ;  /* 0x000000040000795c */ /* 0x000fe20000300000 */
.L_x_10001:
[----:B0-----:R-:W-:Y:S02]  /*1230*/  IMAD.U32 R0, RZ, RZ, UR44 ;  /* 0x0000002cff007e24 */ /* 0x001fe4000f8e00ff */
[----:B------:R-:W-:-:S03]  /*1240*/  IMAD.U32 R3, RZ, RZ, UR45 ;  /* 0x0000002dff037e24 */ /* 0x000fc6000f8e00ff */
[----:B------:R-:W-:Y:S02]  /*1250*/  LEA R0, R0, UR40, 0x3 ;  /* 0x0000002800007c11 */ /* 0x000fe4000f8e18ff */
[----:B------:R-:W-:-:S04]  /*1260*/  SHF.L.U32 R3, R3, 0x1f, RZ ;  /* 0x0000001f03037819 */ /* 0x000fc800000006ff */
[----:B------:R0:W1:Y:S01]  /*1270*/  SYNCS.PHASECHK.TRANS64.TRYWAIT P1, [R0+URZ+0x2d830], R3 ;  /* 0x02d83003000075a7 */ /* 0x000062000802017f */
[----:B------:R-:W-:Y:S05]  /*1280*/  @!P0 BRA `(.L_x_10002) ;  /* 0x0000000000048947 */ /* 0x000fea0003800000 */
[----:B------:R-:W-:Y:S01]  /*1290*/  BPT.TRAP 0x1 ;  /* 0x000000040000795c */ /* 0x000fe20000300000 */
.L_x_10002:
[----:B------:R-:W-:Y:S01]  /*12a0*/  MOV R135, RZ ;  /* 0x000000ff00877202 */ /* 0x000fe20000000f00 */
[----:B-1----:R-:W-:Y:S06]  /*12b0*/  @P1 BRA `(.L_x_10003) ;  /* 0x0000000000081947 */ /* 0x002fec0003800000 */
[----:B------:R-:W1:Y:S02]  /*12c0*/  SYNCS.PHASECHK.TRANS64.TRYWAIT P1, [R0+URZ+0x2d830], R3 ;  /* 0x02d83003000075a7 */ /* 0x000e64000802017f */
[----:B-1----:R-:W-:Y:S05]  /*12d0*/  @!P1 BRA `(.L_x_10004) ;  /* 0x000000a400549947 */ /* 0x002fea0003800000 */
.L_x_10003:
[----:B------:R-:W-:Y:S05]  /*12e0*/  WARPSYNC.ALL ;  /* 0x0000000000007948 */ /* 0x000fea0003800000 */
[----:B------:R-:W-:Y:S01]  /*12f0*/  UIADD3 UR4, UR40, 0x15400, URZ ;  /* 0x0001540028047890 */ /* 0x000fe2000fffe03f */
[----:B------:R-:W-:Y:S01]  /*1300*/  WARPGROUP.ARRIVE ;  /* 0x00000000000079c5 */ /* 0x000fe20000000000 */
[----:B------:R-:W-:Y:S02]  /*1310*/  ULEA UR52, UR52, UR40, 0xc ;  /* 0x0000002834347291 */ /* 0x000fe4000f8e603f */
[----:B------:R-:W-:Y:S02]  /*1320*/  USHF.R.U32.HI UR4, URZ, 0x4, UR4 ;  /* 0x000000043f047899 */ /* 0x000fe40008011604 */
[----:B------:R-:W-:-:S02]  /*1330*/  UIADD3 UR52, UR52, 0xc400, URZ ;  /* 0x0000c40034347890 */ /* 0x000fc4000fffe03f */
[----:B------:R-:W-:Y:S02]  /*1340*/  ULOP3.LUT UR4, UR4, 0x3fff, URZ, 0xc0, !UPT ;  /* 0x00003fff04047892 */ /* 0x000fe4000f8ec03f */
[----:B------:R-:W-:Y:S02]  /*1350*/  USHF.R.U32.HI UR52, URZ, 0x4, UR52 ;  /* 0x000000043f347899 */ /* 0x000fe40008011634 */
[----:B------:R-:W-:Y:S02]  /*1360*/  ULOP3.LUT UR32, UR4, 0x10000, URZ, 0xfc, !UPT ;  /* 0x0001000004207892 */ /* 0x000fe4000f8efc3f */
[----:B------:R-:W-:Y:S02]  /*1370*/  ULOP3.LUT UR52, UR52, 0x3fff, URZ, 0xc0, !UPT ;  /* 0x00003fff34347892 */ /* 0x000fe4000f8ec03f */
[----:B------:R-:W-:Y:S02]  /*1380*/  UIMAD UR6, UR44, 0x600, UR32 ;  /* 0x000006002c0678a4 */ /* 0x000fe4000f8e0220 */
[----:B------:R-:W-:Y:S01]  /*1390*/  ULOP3.LUT UR4, UR52, 0x10000, URZ, 0xfc, !UPT ;  /* 0x0001000034047892 */ /* 0x000fe2000f8efc3f */
[----:B------:R-:W-:Y:S01]  /*13a0*/  UMOV UR7, 0x80000020 ;  /* 0x8000002000077882 */ /* 0x000fe20000000000 */
[----:B------:R-:W-:-:S02]  /*13b0*/  UMOV UR5, 0x80000020 ;  /* 0x8000002000057882 */ /* 0x000fc40000000000 */
        /* <DEDUP_REMOVED lines=39> */
.L_x_10005:
        /* <DEDUP_REMOVED lines=14> */
[----:B------:R-:W-:-:S02]  /*1710*/  VIADD R73, R144, UR51 ;  /* 0x0000003390497c36 */ /* 0x000fc40008000000 */
[----:B------:R-:W-:Y:S01]  /*1720*/  FMUL.FTZ R15, R32, UR6 ;  /* 0x00000006200f7c20 */ /* 0x000fe20008410000 */
[----:B------:R-:W3:Y:S01]  /*1730*/  MUFU.TANH R6, R6 ;  /* 0x0000000600067308 */ /* 0x000ee20000002400 */
[----:B------:R-:W-:Y:S02]  /*1740*/  IMAD.U32 R54, RZ, RZ, UR50 ;  /* 0x00000032ff367e24 */ /* 0x000fe4000f8e00ff */
[----:B01----:R-:W-:Y:S01]  /*1750*/  FMUL.FTZ R3, R26, UR6 ;  /* 0x000000061a037c20 */ /* 0x003fe20008410000 */
[----:B------:R-:W-:Y:S01]  /*1760*/  FMUL.FTZ R20, R33, UR6 ;  /* 0x0000000621147c20 */ /* 0x000fe20008410000 */
[----:B------:R-:W-:Y:S01]  /*1770*/  FMUL.FTZ R33, R45, UR6 ;  /* 0x000000062d217c20 */ /* 0x000fe20008410000 */
[----:B------:R-:W-:Y:S02]  /*1780*/  IMAD R73, R54, -0x80, R73 ;  /* 0xffffff8036497824 */ /* 0x000fe400078e0249 */
[----:B------:R-:W-:Y:S01]  /*1790*/  FMUL.FTZ R45, R57, UR6 ;  /* 0x00000006392d7c20 */ /* 0x000fe20008410000 */
[----:B------:R-:W-:Y:S01]  /*17a0*/  FMUL.FTZ R7, R30, UR6 ;  /* 0x000000061e077c20 */ /* 0x000fe20008410000 */
[----:B------:R-:W0:Y:S01]  /*17b0*/  MUFU.TANH R11, R11 ;  /* 0x0000000b000b7308 */ /* 0x000e220000002400 */
[----:B------:R-:W-:Y:S01]  /*17c0*/  FMUL.FTZ R26, R37, UR6 ;  /* 0x00000006251a7c20 */ /* 0x000fe20008410000 */
[C---:B------:R-:W-:Y:S01]  /*17d0*/  ISETP.GT.AND P2, PT, R73.reuse, RZ, PT ;  /* 0x000000ff4900720c */ /* 0x040fe20003f44270 */
[----:B------:R-:W-:Y:S01]  /*17e0*/  FMUL.FTZ R28, R46, UR6 ;  /* 0x000000062e1c7c20 */ /* 0x000fe20008410000 */
[C---:B------:R-:W-:Y:S01]  /*17f0*/  ISETP.GT.AND P1, PT, R73.reuse, 0x1, PT ;  /* 0x000000014900780c */ /* 0x040fe20003f24270 */
[----:B------:R-:W-:Y:S01]  /*1800*/  FMUL.FTZ R46, R56, UR6 ;  /* 0x00000006382e7c20 */ /* 0x000fe20008410000 */
[----:B------:R-:W-:Y:S01]  /*1810*/  ISETP.GT.AND P6, PT, R73, 0x8, PT ;  /* 0x000000084900780c */ /* 0x000fe20003fc4270 */
[----:B------:R-:W-:Y:S01]  /*1820*/  FMUL.FTZ R8, R31, UR6 ;  /* 0x000000061f087c20 */ /* 0x000fe20008410000 */
[----:B------:R-:W1:Y:S01]  /*1830*/  MUFU.TANH R12, R12 ;  /* 0x0000000c000c7308 */ /* 0x000e620000002400 */
[----:B--2---:R-:W-:Y:S01]  /*1840*/  FSEL R54, R5, -INF , P2 ;  /* 0xff80000005367808 */ /* 0x004fe20001000000 */
[----:B------:R-:W-:Y:S01]  /*1850*/  FMUL.FTZ R30, R40, UR6 ;  /* 0x00000006281e7c20 */ /* 0x000fe20008410000 */
[----:B---3--:R-:W-:Y:S01]  /*1860*/  FSEL R57, R6, -INF , P1 ;  /* 0xff80000006397808 */ /* 0x008fe20000800000 */
[----:B------:R-:W-:Y:S01]  /*1870*/  FMUL.FTZ R14, R39, UR6 ;  /* 0x00000006270e7c20 */ /* 0x000fe20008410000 */
[----:B------:R-:W-:Y:S01]  /*1880*/  ISETP.GT.AND P5, PT, R73, 0x9, PT ;  /* 0x000000094900780c */ /* 0x000fe20003fa4270 */
[----:B------:R-:W-:Y:S01]  /*1890*/  FMUL.FTZ R39, R58, UR6 ;  /* 0x000000063a277c20 */ /* 0x000fe20008410000 */
[----:B------:R-:W-:Y:S01]  /*18a0*/  FMNMX.FTZ R5, R54, R57, !PT ;  /* 0x0000003936057209 */ /* 0x000fe20007810000 */
[----:B------:R-:W2:Y:S01]  /*18b0*/  MUFU.TANH R15, R15 ;  /* 0x0000000f000f7308 */ /* 0x000ea20000002400 */
[----:B0-----:R-:W-:Y:S01]  /*18c0*/  FSEL R56, R11, -INF , P6 ;  /* 0xff8000000b387808 */ /* 0x001fe20003000000 */
[----:B------:R-:W-:Y:S01]  /*18d0*/  FMUL.FTZ R9, R34, UR6 ;  /* 0x0000000622097c20 */ /* 0x000fe20008410000 */
[----:B------:R-:W-:Y:S01]  /*18e0*/  ISETP.GT.AND P4, PT, R73, 0x10, PT ;  /* 0x000000104900780c */ /* 0x000fe20003f84270 */
[----:B------:R-:W-:Y:S01]  /*18f0*/  FMUL.FTZ R29, R41, UR6 ;  /* 0x00000006291d7c20 */ /* 0x000fe20008410000 */
[----:B------:R-:W-:Y:S01]  /*1900*/  FMNMX.FTZ R5, R56, R5, !PT ;  /* 0x0000000538057209 */ /* 0x000fe20007810000 */
[----:B------:R-:W-:Y:S01]  /*1910*/  FMUL.FTZ R40, R59, UR6 ;  /* 0x000000063b287c20 */ /* 0x000fe20008410000 */
        /* <DEDUP_REMOVED lines=56> */
[----:B------:R-:W-:Y:S01]  /*1ca0*/  P2R R88, PR, RZ, 0x1 ;  /* 0x00000001ff587803 */ /* 0x000fe20000000000 */
[----:B------:R-:W1:Y:S01]  /*1cb0*/  MUFU.TANH R30, R30 ;  /* 0x0000001e001e7308 */ /* 0x000e620000002400 */
[----:B--2---:R-:W-:Y:S01]  /*1cc0*/  FSEL R64, R26, -INF , P1 ;  /* 0xff8000001a407808 */ /* 0x004fe20000800000 */
[----:B------:R-:W-:Y:S01]  /*1cd0*/  FMUL.FTZ R83, R83, UR6 ;  /* 0x0000000653537c20 */ /* 0x000fe20008410000 */
[----:B------:R-:W-:Y:S01]  /*1ce0*/  FMUL.FTZ R86, R86, UR6 ;  /* 0x0000000656567c20 */ /* 0x000fe20008410000 */
[----:B------:R-:W-:Y:S01]  /*1cf0*/  FMUL.FTZ R87, R87, UR6 ;  /* 0x0000000657577c20 */ /* 0x000fe20008410000 */
[----:B------:R-:W-:Y:S01]  /*1d00*/  R2UR UR6, R0 ;  /* 0x00000000000672ca */ /* 0x000fe200000e0000 */
[----:B------:R-:W-:Y:S01]  /*1d10*/  UISETP.GE.AND UP0, UPT, UR51, 0x81, UPT ;  /* 0x000000813300788c */ /* 0x000fe2000bf06270 */
[--C-:B------:R-:W-:Y:S01]  /*1d20*/  IMAD.MOV.U32 R134, RZ, RZ, R135.reuse ;  /* 0x000000ffff867224 */ /* 0x100fe200078e0087 */
[----:B------:R-:W2:Y:S01]  /*1d30*/  MUFU.TANH R9, R9 ;  /* 0x0000000900097308 */ /* 0x000ea20000002400 */
[----:B0-----:R-:W-:Y:S01]  /*1d40*/  FSEL R6, R8, -INF , P5 ;  /* 0xff80000008067808 */ /* 0x001fe20002800000 */
[--C-:B------:R-:W-:Y:S01]  /*1d50*/  IMAD.MOV.U32 R133, RZ, RZ, R135.reuse ;  /* 0x000000ffff857224 */ /* 0x100fe200078e0087 */
[----:B------:R-:W-:Y:S01]  /*1d60*/  ISETP.GT.AND P5, PT, R73, 0x21, PT ;  /* 0x000000214900780c */ /* 0x000fe20003fa4270 */
[--C-:B------:R-:W-:Y:S01]  /*1d70*/  IMAD.MOV.U32 R131, RZ, RZ, R135.reuse ;  /* 0x000000ffff837224 */ /* 0x100fe200078e0087 */
[----:B------:R-:W-:Y:S01]  /*1d80*/  FMNMX.FTZ R8, R64, R7, !PT ;  /* 0x0000000740087209 */ /* 0x000fe20007810000 */
[--C-:B------:R-:W-:Y:S01]  /*1d90*/  IMAD.MOV.U32 R130, RZ, RZ, R135.reuse ;  /* 0x000000ffff827224 */ /* 0x100fe200078e0087 */
[-C--:B------:R-:W-:Y:S01]  /*1da0*/  MOV R132, R135.reuse ;  /* 0x0000008700847202 */ /* 0x080fe20000000f00 */
[----:B------:R-:W0:Y:S01]  /*1db0*/  MUFU.TANH R29, R29 ;  /* 0x0000001d001d7308 */ /* 0x000e220000002400 */
[----:B-1----:R-:W-:Y:S01]  /*1dc0*/  FSEL R67, R30, -INF , P6 ;  /* 0xff8000001e437808 */ /* 0x002fe20003000000 */
[----:B------:R-:W-:Y:S01]  /*1dd0*/  UIADD3 UR6, UR6, 0x2d840, URZ ;  /* 0x0002d84006067890 */ /* 0x000fe2000fffe03f */
[--C-:B------:R-:W-:Y:S01]  /*1de0*/  IMAD.MOV.U32 R129, RZ, RZ, R135.reuse ;  /* 0x000000ffff817224 */ /* 0x100fe200078e0087 */
[-C--:B------:R-:W-:Y:S01]  /*1df0*/  MOV R127, R135.reuse ;  /* 0x00000087007f7202 */ /* 0x080fe20000000f00 */
[--C-:B------:R-:W-:Y:S01]  /*1e00*/  IMAD.MOV.U32 R128, RZ, RZ, R135.reuse ;  /* 0x000000ffff807224 */ /* 0x100fe200078e0087 */
[----:B------:R-:W-:Y:S01]  /*1e10*/  UPRMT UR6, UR41, 0x654, UR6 ;  /* 0x0000065429067896 */ /* 0x000fe20008000006 */
[--C-:B------:R-:W-:Y:S01]  /*1e20*/  IMAD.MOV.U32 R126, RZ, RZ, R135.reuse ;  /* 0x000000ffff7e7224 */ /* 0x100fe200078e0087 */
[----:B------:R-:W1:Y:S01]  /*1e30*/  MUFU.TANH R10, R10 ;  /* 0x0000000a000a7308 */ /* 0x000e620000002400 */
[----:B--2---:R-:W-:Y:S01]  /*1e40*/  FSEL R7, R9, -INF , P4 ;  /* 0xff80000009077808 */ /* 0x004fe20002000000 */
[--C-:B------:R-:W-:Y:S01]  /*1e50*/  IMAD.MOV.U32 R125, RZ, RZ, R135.reuse ;  /* 0x000000ffff7d7224 */ /* 0x100fe200078e0087 */
[----:B------:R-:W-:Y:S01]  /*1e60*/  ISETP.GT.AND P4, PT, R73, 0x28, PT ;  /* 0x000000284900780c */ /* 0x000fe20003f84270 */
[--C-:B------:R-:W-:Y:S01]  /*1e70*/  IMAD.MOV.U32 R124, RZ, RZ, R135.reuse ;  /* 0x000000ffff7c7224 */ /* 0x100fe200078e0087 */
[----:B------:R-:W-:Y:S01]  /*1e80*/  FMNMX.FTZ R9, R67, R8, !PT ;  /* 0x0000000843097209 */ /* 0x000fe20007810000 */
[--C-:B------:R-:W-:Y:S01]  /*1e90*/  IMAD.MOV.U32 R123, RZ, RZ, R135.reuse ;  /* 0x000000ffff7b7224 */ /* 0x100fe200078e0087 */
[----:B------:R-:W-:Y:S01]  /*1ea0*/  SYNCS.ARRIVE.TRANS64.RED.A1T0 RZ, [UR6], RZ ;  /* 0x000000ffffff79a7 */ /* 0x000fe20008100406 */
        /* <DEDUP_REMOVED lines=18> */
[--C-:B------:R-:W-:Y:S01]  /*1fd0*/  IMAD.MOV.U32 R114, RZ, RZ, R135.reuse ;  /* 0x000000ffff727224 */ /* 0x100fe200078e0087 */
[----:B------:R-:W-:Y:S01]  /*1fe0*/  MOV R102, R135 ;  /* 0x0000008700667202 */ /* 0x000fe20000000f00 */
        /* <DEDUP_REMOVED lines=9> */
[----:B------:R-:W-:Y:S01]  /*2080*/  MOV R92, R135 ;  /* 0x00000087005c7202 */ /* 0x000fe20000000f00 */
        /* <DEDUP_REMOVED lines=130> */
[----:B0-----:R-:W-:-:S04]  /*28b0*/  FSEL R51, R80, -INF , P2 ;  /* 0xff80000050337808 */ /* 0x001fc80001000000 */
[----:B------:R-:W-:-:S03]  /*28c0*/  FMNMX.FTZ R36, R51, R36, !PT ;  /* 0x0000002433247209 */ /* 0x000fc60007810000 */
[----:B------:R-:W-:Y:S01]  /*28d0*/  MUFU.TANH R79, R79 ;  /* 0x0000004f004f7308 */ /* 0x000fe20000002400 */
[----:B-1----:R-:W-:-:S04]  /*28e0*/  FSEL R81, R81, -INF , P1 ;  /* 0xff80000051517808 */ /* 0x002fc80000800000 */
[----:B------:R-:W-:-:S03]  /*28f0*/  FMNMX.FTZ R36, R81, R36, !PT ;  /* 0x0000002451247209 */ /* 0x000fc60007810000 */
[----:B------:R-:W0:Y:S02]  /*2900*/  MUFU.TANH R62, R82 ;  /* 0x00000052003e7308 */ /* 0x000e240000002400 */
[----:B------:R-:W1:Y:S06]  /*2910*/  SHFL.BFLY PT, R39, R36, 0x2, 0x1f ;  /* 0x0c401f0024277f89 */ /* 0x000e6c00000e0000 */
[----:B------:R-:W2:Y:S08]  /*2920*/  MUFU.TANH R63, R83 ;  /* 0x00000053003f7308 */ /* 0x000eb00000002400 */
[----:B------:R-:W-:Y:S01]  /*2930*/  MUFU.TANH R86, R86 ;  /* 0x0000005600567308 */ /* 0x000fe20000002400 */
[----:B0-----:R-:W-:-:S07]  /*2940*/  FSEL R62, R62, -INF , P4 ;  /* 0xff8000003e3e7808 */ /* 0x001fce0002000000 */
[----:B------:R-:W0:Y:S01]  /*2950*/  MUFU.TANH R87, R87 ;  /* 0x0000005700577308 */ /* 0x000e220000002400 */
[----:B--2---:R-:W-:Y:S02]  /*2960*/  FSEL R63, R63, -INF , P3 ;  /* 0xff8000003f3f7808 */ /* 0x004fe40001800000 */
[----:B-1----:R-:W-:Y:S02]  /*2970*/  FMNMX.FTZ R39, R36, R39, !PT ;  /* 0x0000002724277209 */ /* 0x002fe40007810000 */
[----:B------:R-:W-:-:S03]  /*2980*/  FMNMX.FTZ R36, R3, R4, !PT ;  /* 0x0000000403247209 */ /* 0x000fc60007810000 */
[----:B------:R-:W1:Y:S02]  /*2990*/  SHFL.BFLY PT, R40, R39, 0x1, 0x1f ;  /* 0x0c201f0027287f89 */ /* 0x000e6400000e0000 */
        /* <DEDUP_REMOVED lines=21> */
[----:B------:R1:W-:Y:S01]  /*2af0*/  MUFU.EX2 R39, R60 ;  /* 0x0000003c00277308 */ /* 0x0003e20000000800 */
[----:B------:R-:W-:Y:S01]  /*2b00*/  FMNMX.FTZ R54, R12, R57, !PT ;  /* 0x000000390c367209 */ /* 0x000fe20007810000 */
[--C-:B------:R-:W-:Y:S01]  /*2b10*/  FFMA.FTZ R71, R71, UR33, -R48.reuse ;  /* 0x0000002147477c23 */ /* 0x100fe20008010830 */
[--C-:B------:R-:W-:Y:S01]  /*2b20*/  FFMA.FTZ R38, R38, UR33, -R48.reuse ;  /* 0x0000002126267c23 */ /* 0x100fe20008010830 */
[--C-:B------:R-:W-:Y:S01]  /*2b30*/  FFMA.FTZ R37, R37, UR33, -R48.reuse ;  /* 0x0000002125257c23 */ /* 0x100fe20008010830 */
[----:B------:R-:W-:Y:S01]  /*2b40*/  FMNMX.FTZ R59, R13, R54, !PT ;  /* 0x000000360d3b7209 */ /* 0x000fe20007810000 */
[--C-:B------:R-:W-:Y:S01]  /*2b50*/  FFMA.FTZ R54, R67, UR33, -R48.reuse ;  /* 0x0000002143367c23 */ /* 0x100fe20008010830 */
[--C-:B------:R-:W-:Y:S01]  /*2b60*/  FFMA.FTZ R42, R42, UR33, -R48.reuse ;  /* 0x000000212a2a7c23 */ /* 0x100fe20008010830 */
[----:B------:R-:W-:Y:S01]  /*2b70*/  MUFU.EX2 R57, R64 ;  /* 0x0000004000397308 */ /* 0x000fe20000000800 */
[----:B------:R-:W-:Y:S01]  /*2b80*/  FMNMX.FTZ R56, R14, R59, !PT ;  /* 0x0000003b0e387209 */ /* 0x000fe20007810000 */
[--C-:B------:R-:W-:Y:S01]  /*2b90*/  FFMA.FTZ R41, R41, UR33, -R48.reuse ;  /* 0x0000002129297c23 */ /* 0x100fe20008010830 */
[----:B-1----:R-:W-:Y:S01]  /*2ba0*/  FSEL R60, R79, -INF , P5 ;  /* 0xff8000004f3c7808 */ /* 0x002fe20002800000 */
[--C-:B------:R-:W-:Y:S01]  /*2bb0*/  FFMA.FTZ R46, R46, UR33, -R48.reuse ;  /* 0x000000212e2e7c23 */ /* 0x100fe20008010830 */
[----:B------:R-:W-:Y:S01]  /*2bc0*/  FMNMX.FTZ R59, R15, R56, !PT ;  /* 0x000000380f3b7209 */ /* 0x000fe20007810000 */
[--C-:B------:R-:W-:Y:S01]  /*2bd0*/  FFMA.FTZ R45, R45, UR33, -R48.reuse ;  /* 0x000000212d2d7c23 */ /* 0x100fe20008010830 */
[--C-:B------:R-:W-:Y:S01]  /*2be0*/  FFMA.FTZ R50, R50, UR33, -R48.reuse ;  /* 0x0000002132327c23 */ /* 0x100fe20008010830 */
[----:B------:R-:W-:Y:S01]  /*2bf0*/  MUFU.EX2 R43, R43 ;  /* 0x0000002b002b7308 */ /* 0x000fe20000000800 */
[----:B------:R-:W-:Y:S01]  /*2c00*/  FMNMX.FTZ R56, R20, R59, !PT ;  /* 0x0000003b14387209 */ /* 0x000fe20007810000 */
[--C-:B------:R-:W-:Y:S01]  /*2c10*/  FFMA.FTZ R66, R66, UR33, -R48.reuse ;  /* 0x0000002142427c23 */ /* 0x100fe20008010830 */
[----:B------:R-:W-:-:S02]  /*2c20*/  FFMA.FTZ R51, R51, UR33, -R48 ;  /* 0x0000002133337c23 */ /* 0x000fc40008010830 */
[----:B------:R-:W-:Y:S01]  /*2c30*/  FMNMX.FTZ R61, R21, R56, !PT ;  /* 0x00000038153d7209 */ /* 0x000fe20007810000 */
[----:B------:R-:W-:Y:S01]  /*2c40*/  FFMA.FTZ R56, R70, UR33, -R48 ;  /* 0x0000002146387c23 */ /* 0x000fe20008010830 */
[----:B0-----:R-:W-:Y:S01]  /*2c50*/  FSEL R70, R87, -INF , P1 ;  /* 0xff80000057467808 */ /* 0x001fe20000800000 */
[----:B------:R0:W-:Y:S01]  /*2c60*/  MUFU.EX2 R59, R68 ;  /* 0x00000044003b7308 */ /* 0x0001e20000000800 */
[----:B------:R-:W-:-:S04]  /*2c70*/  FMNMX.FTZ R58, R24, R61, !PT ;  /* 0x0000003d183a7209 */ /* 0x000fc80007810000 */
[----:B------:R-:W-:-:S03]  /*2c80*/  FMNMX.FTZ R61, R25, R58, !PT ;  /* 0x0000003a193d7209 */ /* 0x000fc60007810000 */
[----:B------:R-:W1:Y:S01]  /*2c90*/  MUFU.EX2 R44, R44 ;  /* 0x0000002c002c7308 */ /* 0x000e620000000800 */
[----:B------:R-:W-:Y:S02]  /*2ca0*/  FMNMX.FTZ R67, R26, R61, !PT ;  /* 0x0000003d1a437209 */ /* 0x000fe40007810000 */
[----:B0-----:R-:W-:Y:S02]  /*2cb0*/  FSEL R68, R86, -INF , P2 ;  /* 0xff80000056447808 */ /* 0x001fe40001000000 */
[----:B------:R-:W-:-:S03]  /*2cc0*/  FMNMX.FTZ R58, R28, R67, !PT ;  /* 0x000000431c3a7209 */ /* 0x000fc60007810000 */
[----:B------:R0:W-:Y:S01]  /*2cd0*/  MUFU.EX2 R61, R71 ;  /* 0x00000047003d7308 */ /* 0x0001e20000000800 */
[----:B------:R-:W-:-:S04]  /*2ce0*/  FMNMX.FTZ R58, R29, R58, !PT ;  /* 0x0000003a1d3a7209 */ /* 0x000fc80007810000 */
[----:B------:R-:W-:-:S03]  /*2cf0*/  FMNMX.FTZ R67, R27, R58, !PT ;  /* 0x0000003a1b437209 */ /* 0x000fc60007810000 */
[----:B------:R-:W-:Y:S01]  /*2d00*/  MUFU.EX2 R40, R40 ;  /* 0x0000002800287308 */ /* 0x000fe20000000800 */
[----:B------:R-:W-:-:S04]  /*2d10*/  FMNMX.FTZ R58, R30, R67, !PT ;  /* 0x000000431e3a7209 */ /* 0x000fc80007810000 */
[----:B------:R-:W-:-:S03]  /*2d20*/  FMNMX.FTZ R67, R31, R58, !PT ;  /* 0x0000003a1f437209 */ /* 0x000fc60007810000 */
[----:B------:R-:W-:Y:S01]  /*2d30*/  MUFU.EX2 R47, R47 ;  /* 0x0000002f002f7308 */ /* 0x000fe20000000800 */
[----:B------:R-:W-:-:S04]  /*2d40*/  FMNMX.FTZ R58, R32, R67, !PT ;  /* 0x00000043203a7209 */ /* 0x000fc80007810000 */
[----:B------:R-:W-:Y:S02]  /*2d50*/  FMNMX.FTZ R67, R33, R58, !PT ;  /* 0x0000003a21437209 */ /* 0x000fe40007810000 */
[----:B------:R-:W-:Y:S01]  /*2d60*/  FSEL R58, R78, -INF , P6 ;  /* 0xff8000004e3a7808 */ /* 0x000fe20003000000 */
[----:B------:R-:W-:Y:S01]  /*2d70*/  MUFU.EX2 R36, R36 ;  /* 0x0000002400247308 */ /* 0x000fe20000000800 */
[----:B------:R-:W-:-:S04]  /*2d80*/  FMNMX.FTZ R67, R34, R67, !PT ;  /* 0x0000004322437209 */ /* 0x000fc80007810000 */
[----:B------:R-:W-:-:S03]  /*2d90*/  FMNMX.FTZ R67, R58, R67, !PT ;  /* 0x000000433a437209 */ /* 0x000fc60007810000 */
[----:B------:R-:W-:Y:S01]  /*2da0*/  MUFU.EX2 R52, R52 ;  /* 0x0000003400347308 */ /* 0x000fe20000000800 */
[----:B------:R-:W-:-:S04]  /*2db0*/  FMNMX.FTZ R67, R60, R67, !PT ;  /* 0x000000433c437209 */ /* 0x000fc80007810000 */
[----:B------:R-:W-:-:S03]  /*2dc0*/  FMNMX.FTZ R64, R62, R67, !PT ;  /* 0x000000433e407209 */ /* 0x000fc60007810000 */
[----:B------:R-:W2:Y:S01]  /*2dd0*/  MUFU.EX2 R54, R54 ;  /* 0x0000003600367308 */ /* 0x000ea20000000800 */
[----:B------:R-:W-:Y:S01]  /*2de0*/  FMNMX.FTZ R67, R63, R64, !PT ;  /* 0x000000403f437209 */ /* 0x000fe20007810000 */
[--C-:B------:R-:W-:Y:S01]  /*2df0*/  FFMA.FTZ R64, R53, UR33, -R48.reuse ;  /* 0x0000002135407c23 */ /* 0x100fe20008010830 */
[--C-:B------:R-:W-:Y:S01]  /*2e00*/  FFMA.FTZ R53, R65, UR33, -R48.reuse ;  /* 0x0000002141357c23 */ /* 0x100fe20008010830 */
[--C-:B------:R-:W-:Y:S01]  /*2e10*/  FFMA.FTZ R65, R74, UR33, -R48.reuse ;  /* 0x000000214a417c23 */ /* 0x100fe20008010830 */
[----:B------:R-:W-:Y:S01]  /*2e20*/  FMNMX.FTZ R67, R68, R67, !PT ;  /* 0x0000004344437209 */ /* 0x000fe20007810000 */
[--C-:B------:R-:W-:Y:S02]  /*2e30*/  FFMA.FTZ R74, R77, UR33, -R48.reuse ;  /* 0x000000214d4a7c23 */ /* 0x100fe40008010830 */
[----:B------:R-:W-:Y:S01]  /*2e40*/  MUFU.EX2 R56, R56 ;  /* 0x0000003800387308 */ /* 0x000fe20000000800 */
[----:B0-----:R-:W-:Y:S01]  /*2e50*/  FMNMX.FTZ R71, R70, R67, !PT ;  /* 0x0000004346477209 */ /* 0x001fe20007810000 */
[--C-:B------:R-:W-:Y:S01]  /*2e60*/  FFMA.FTZ R67, R49, UR33, -R48.reuse ;  /* 0x0000002131437c23 */ /* 0x100fe20008010830 */
[--C-:B------:R-:W-:Y:S01]  /*2e70*/  FFMA.FTZ R49, R55, UR33, -R48.reuse ;  /* 0x0000002137317c23 */ /* 0x100fe20008010830 */
[--C-:B------:R-:W-:Y:S01]  /*2e80*/  FFMA.FTZ R55, R72, UR33, -R48.reuse ;  /* 0x0000002148377c23 */ /* 0x100fe20008010830 */
[--C-:B------:R-:W-:Y:S01]  /*2e90*/  FFMA.FTZ R72, R35, UR33, -R48.reuse ;  /* 0x0000002123487c23 */ /* 0x100fe20008010830 */
[----:B------:R-:W0:Y:S01]  /*2ea0*/  SHFL.BFLY PT, R78, R71, 0x2, 0x1f ;  /* 0x0c401f00474e7f89 */ /* 0x000e2200000e0000 */
[--C-:B------:R-:W-:Y:S01]  /*2eb0*/  FFMA.FTZ R35, R76, UR33, -R48.reuse ;  /* 0x000000214c237c23 */ /* 0x100fe20008010830 */
        /* <DEDUP_REMOVED lines=33> */
[----:B------:R1:W3:Y:S01]  /*30d0*/  MUFU.EX2 R88, R4 ;  /* 0x0000000400587308 */ /* 0x0002e20000000800 */
[--C-:B0-----:R-:W-:Y:S01]  /*30e0*/  FFMA.FTZ R73, R9, UR33, -R71.reuse ;  /* 0x0000002109497c23 */ /* 0x101fe20008010847 */
[--C-:B------:R-:W-:Y:S01]  /*30f0*/  FFMA.FTZ R24, R24, UR33, -R71.reuse ;  /* 0x0000002118187c23 */ /* 0x100fe20008010847 */
[--C-:B------:R-:W-:Y:S01]  /*3100*/  FFMA.FTZ R25, R25, UR33, -R71.reuse ;  /* 0x0000002119197c23 */ /* 0x100fe20008010847 */
[--C-:B------:R-:W-:Y:S01]  /*3110*/  FFMA.FTZ R26, R26, UR33, -R71.reuse ;  /* 0x000000211a1a7c23 */ /* 0x100fe20008010847 */
[--C-:B------:R-:W-:Y:S01]  /*3120*/  FFMA.FTZ R32, R32, UR33, -R71.reuse ;  /* 0x0000002120207c23 */ /* 0x100fe20008010847 */
[--C-:B------:R-:W-:Y:S01]  /*3130*/  FFMA.FTZ R0, R28, UR33, -R71.reuse ;  /* 0x000000211c007c23 */ /* 0x100fe20008010847 */
[--C-:B------:R-:W-:Y:S01]  /*3140*/  FFMA.FTZ R28, R30, UR33, -R71.reuse ;  /* 0x000000211e1c7c23 */ /* 0x100fe20008010847 */
[----:B------:R0:W4:Y:S01]  /*3150*/  MUFU.EX2 R83, R5 ;  /* 0x0000000500537308 */ /* 0x0001220000000800 */
[----:B-1----:R-:W-:Y:S01]  /*3160*/  F2FP.BF16.F32.PACK_AB R4, R44, R43 ;  /* 0x0000002b2c04723e */ /* 0x002fe200000010ff */
[--C-:B------:R-:W-:Y:S01]  /*3170*/  FFMA.FTZ R30, R31, UR33, -R71.reuse ;  /* 0x000000211f1e7c23 */ /* 0x100fe20008010847 */
[--C-:B------:R-:W-:Y:S01]  /*3180*/  FFMA.FTZ R29, R29, UR33, -R71.reuse ;  /* 0x000000211d1d7c23 */ /* 0x100fe20008010847 */
[--C-:B------:R-:W-:Y:S01]  /*3190*/  FFMA.FTZ R27, R27, UR33, -R71.reuse ;  /* 0x000000211b1b7c23 */ /* 0x100fe20008010847 */
[--C-:B------:R-:W-:Y:S01]  /*31a0*/  FFMA.FTZ R33, R33, UR33, -R71.reuse ;  /* 0x0000002121217c23 */ /* 0x100fe20008010847 */
[--C-:B------:R-:W-:Y:S01]  /*31b0*/  FFMA.FTZ R34, R34, UR33, -R71.reuse ;  /* 0x0000002122227c23 */ /* 0x100fe20008010847 */
[----:B--2---:R-:W-:Y:S01]  /*31c0*/  F2FP.BF16.F32.PACK_AB R12, R59, R54 ;  /* 0x000000363b0c723e */ /* 0x004fe200000010ff */
[----:B------:R1:W2:Y:S01]  /*31d0*/  MUFU.EX2 R90, R6 ;  /* 0x00000006005a7308 */ /* 0x0002a20000000800 */
[----:B0-----:R-:W-:Y:S01]  /*31e0*/  FADD.FTZ R5, R43, R44 ;  /* 0x0000002c2b057221 */ /* 0x001fe20000010000 */
[----:B---3--:R-:W-:Y:S01]  /*31f0*/  FADD.FTZ R8, R81, R88 ;  /* 0x0000005851087221 */ /* 0x008fe20000010000 */
[--C-:B------:R-:W-:Y:S01]  /*3200*/  FFMA.FTZ R58, R58, UR33, -R71.reuse ;  /* 0x000000213a3a7c23 */ /* 0x100fe20008010847 */
[--C-:B------:R-:W-:Y:S01]  /*3210*/  FFMA.FTZ R62, R62, UR33, -R71.reuse ;  /* 0x000000213e3e7c23 */ /* 0x100fe20008010847 */
[--C-:B------:R-:W-:Y:S01]  /*3220*/  FFMA.FTZ R63, R63, UR33, -R71.reuse ;  /* 0x000000213f3f7c23 */ /* 0x100fe20008010847 */
[--C-:B------:R-:W-:Y:S01]  /*3230*/  FFMA.FTZ R68, R68, UR33, -R71.reuse ;  /* 0x0000002144447c23 */ /* 0x100fe20008010847 */
[----:B------:R-:W-:Y:S01]  /*3240*/  FFMA.FTZ R60, R60, UR33, -R71 ;  /* 0x000000213c3c7c23 */ /* 0x000fe20008010847 */
[----:B------:R-:W0:Y:S01]  /*3250*/  MUFU.EX2 R3, R3 ;  /* 0x0000000300037308 */ /* 0x000e220000000800 */
[----:B-1----:R-:W-:Y:S01]  /*3260*/  FADD.FTZ R6, R40, R5 ;  /* 0x0000000528067221 */ /* 0x002fe20000010000 */
[----:B----4-:R-:W-:Y:S01]  /*3270*/  FADD.FTZ R7, R83, R8 ;  /* 0x0000000853077221 */ /* 0x010fe20000010000 */
[----:B------:R-:W-:Y:S01]  /*3280*/  F2FP.BF16.F32.PACK_AB R5, R88, R81 ;  /* 0x000000515805723e */ /* 0x000fe200000010ff */
[----:B------:R-:W-:Y:S01]  /*3290*/  FFMA.FTZ R70, R70, UR33, -R71 ;  /* 0x0000002146467c23 */ /* 0x000fe20008010847 */
[C---:B------:R-:W-:Y:S01]  /*32a0*/  FADD.FTZ R9, R47.reuse, R6 ;  /* 0x000000062f097221 */ /* 0x040fe20000010000 */
[----:B------:R-:W-:Y:S01]  /*32b0*/  F2FP.BF16.F32.PACK_AB R6, R47, R40 ;  /* 0x000000282f06723e */ /* 0x000fe200000010ff */
[----:B------:R-:W-:Y:S01]  /*32c0*/  IMAD.MOV.U32 R88, RZ, RZ, R135 ;  /* 0x000000ffff587224 */ /* 0x000fe200078e0087 */
[----:B------:R-:W1:Y:S01]  /*32d0*/  MUFU.EX2 R80, R80 ;  /* 0x0000005000507308 */ /* 0x000e620000000800 */
[----:B------:R-:W-:Y:S01]  /*32e0*/  FADD.FTZ R10, R36, R9 ;  /* 0x00000009240a7221 */ /* 0x000fe20000010000 */
[C---:B--2---:R-:W-:Y:S01]  /*32f0*/  FADD.FTZ R8, R90.reuse, R7 ;  /* 0x000000075a087221 */ /* 0x044fe20000010000 */
[----:B------:R-:W-:Y:S01]  /*3300*/  F2FP.BF16.F32.PACK_AB R7, R90, R83 ;  /* 0x000000535a07723e */ /* 0x000fe200000010ff */
[----:B------:R-:W-:-:S02]  /*3310*/  IMAD.MOV.U32 R90, RZ, RZ, R135 ;  /* 0x000000ffff5a7224 */ /* 0x000fc400078e0087 */
[----:B------:R-:W-:Y:S02]  /*3320*/  FADD.FTZ R11, R39, R10 ;  /* 0x0000000a270b7221 */ /* 0x000fe40000010000 */
[----:B------:R-:W2:Y:S01]  /*3330*/  MUFU.EX2 R73, R73 ;  /* 0x0000004900497308 */ /* 0x000ea20000000800 */
[----:B0-----:R-:W-:Y:S01]  /*3340*/  FADD.FTZ R9, R3, R8 ;  /* 0x0000000803097221 */ /* 0x001fe20000010000 */
[----:B------:R-:W-:Y:S01]  /*3350*/  FADD.FTZ R10, R52, R11 ;  /* 0x0000000b340a7221 */ /* 0x000fe20000010000 */
[----:B------:R0:W-:Y:S03]  /*3360*/  STSM.16.M88.4 [R2+0x21800], R4 ;  /* 0x0218000402007844 */ /* 0x0001e60000000200 */
[----:B------:R-:W-:Y:S02]  /*3370*/  FADD.FTZ R11, R57, R10 ;  /* 0x0000000a390b7221 */ /* 0x000fe40000010000 */
[----:B------:R-:W3:Y:S01]  /*3380*/  MUFU.EX2 R82, R82 ;  /* 0x0000005200527308 */ /* 0x000ee20000000800 */
        /* <DEDUP_REMOVED lines=8> */
[----:B---3--:R-:W-:-:S07]  /*3410*/  FADD.FTZ R8, R82, R9 ;  /* 0x0000000952087221 */ /* 0x008fce0000010000 */
[----:B------:R-:W3:Y:S01]  /*3420*/  MUFU.EX2 R79, R79 ;  /* 0x0000004f004f7308 */ /* 0x000ee20000000800 */
[----:B-1----:R-:W-:-:S07]  /*3430*/  FADD.FTZ R9, R77, R8 ;  /* 0x000000084d097221 */ /* 0x002fce0000010000 */
[----:B------:R-:W1:Y:S01]  /*3440*/  MUFU.EX2 R86, R86 ;  /* 0x0000005600567308 */ /* 0x000e620000000800 */
[C---:B--2---:R-:W-:Y:S01]  /*3450*/  FADD.FTZ R8, R84.reuse, R9 ;  /* 0x0000000954087221 */ /* 0x044fe20000010000 */
[----:B------:R-:W-:-:S06]  /*3460*/  F2FP.BF16.F32.PACK_AB R13, R84, R77 ;  /* 0x0000004d540d723e */ /* 0x000fcc00000010ff */
[----:B------:R-:W2:Y:S01]  /*3470*/  MUFU.EX2 R75, R75 ;  /* 0x0000004b004b7308 */ /* 0x000ea20000000800 */
[----:B---3--:R-:W-:Y:S01]  /*3480*/  FADD.FTZ R9, R79, R8 ;  /* 0x000000084f097221 */ /* 0x008fe20000010000 */
[----:B------:R-:W-:-:S04]  /*3490*/  FADD.FTZ R8, R38, R11 ;  /* 0x0000000b26087221 */ /* 0x000fc80000010000 */
[----:B------:R-:W-:Y:S01]  /*34a0*/  FADD.FTZ R11, R37, R8 ;  /* 0x00000008250b7221 */ /* 0x000fe20000010000 */
[----:B------:R-:W-:Y:S01]  /*34b0*/  F2FP.BF16.F32.PACK_AB R8, R39, R36 ;  /* 0x000000242708723e */ /* 0x000fe200000010ff */
[----:B------:R-:W3:Y:S01]  /*34c0*/  MUFU.EX2 R20, R20 ;  /* 0x0000001400147308 */ /* 0x000ee20000000800 */
[----:B-1----:R-:W-:Y:S01]  /*34d0*/  FADD.FTZ R10, R86, R9 ;  /* 0x00000009560a7221 */ /* 0x002fe20000010000 */
[----:B------:R-:W-:Y:S01]  /*34e0*/  FADD.FTZ R14, R42, R11 ;  /* 0x0000000b2a0e7221 */ /* 0x000fe20000010000 */
[----:B------:R-:W-:Y:S02]  /*34f0*/  F2FP.BF16.F32.PACK_AB R11, R82, R73 ;  /* 0x00000049520b723e */ /* 0x000fe400000010ff */
[----:B------:R-:W-:-:S03]  /*3500*/  F2FP.BF16.F32.PACK_AB R15, R86, R79 ;  /* 0x0000004f560f723e */ /* 0x000fc600000010ff */
[----:B------:R-:W0:Y:S01]  /*3510*/  MUFU.EX2 R21, R21 ;  /* 0x0000001500157308 */ /* 0x000e220000000800 */
[----:B--2---:R-:W-:Y:S01]  /*3520*/  FADD.FTZ R9, R75, R10 ;  /* 0x0000000a4b097221 */ /* 0x004fe20000010000 */
[----:B------:R-:W-:-:S06]  /*3530*/  F2FP.BF16.F32.PACK_AB R10, R57, R52 ;  /* 0x00000034390a723e */ /* 0x000fcc00000010ff */
[----:B------:R-:W1:Y:S08]  /*3540*/  MUFU.EX2 R24, R24 ;  /* 0x0000001800187308 */ /* 0x000e700000000800 */
[----:B------:R-:W2:Y:S08]  /*3550*/  MUFU.EX2 R25, R25 ;  /* 0x0000001900197308 */ /* 0x000eb00000000800 */
[----:B------:R-:W4:Y:S08]  /*3560*/  MUFU.EX2 R26, R26 ;  /* 0x0000001a001a7308 */ /* 0x000f300000000800 */
[----:B------:R3:W-:Y:S08]  /*3570*/  MUFU.EX2 R31, R32 ;  /* 0x00000020001f7308 */ /* 0x0007f00000000800 */
[----:B------:R-:W5:Y:S01]  /*3580*/  MUFU.EX2 R0, R0 ;  /* 0x0000000000007308 */ /* 0x000f620000000800 */
[----:B---3--:R-:W-:Y:S01]  /*3590*/  FADD.FTZ R32, R20, R9 ;  /* 0x0000000914207221 */ /* 0x008fe20000010000 */
[----:B------:R-:W-:Y:S01]  /*35a0*/  FADD.FTZ R9, R41, R14 ;  /* 0x0000000e29097221 */ /* 0x000fe20000010000 */
[----:B------:R-:W-:-:S02]  /*35b0*/  F2FP.BF16.F32.PACK_AB R14, R61, R56 ;  /* 0x000000383d0e723e */ /* 0x000fc400000010ff */
[----:B0-----:R-:W-:Y:S01]  /*35c0*/  FADD.FTZ R5, R21, R32 ;  /* 0x0000002015057221 */ /* 0x001fe20000010000 */
[----:B------:R-:W-:Y:S01]  /*35d0*/  FADD.FTZ R6, R46, R9 ;  /* 0x000000092e067221 */ /* 0x000fe20000010000 */
[----:B------:R-:W-:Y:S01]  /*35e0*/  F2FP.BF16.F32.PACK_AB R9, R80, R3 ;  /* 0x000000035009723e */ /* 0x000fe200000010ff */
[----:B------:R-:W0:Y:S01]  /*35f0*/  MUFU.EX2 R29, R29 ;  /* 0x0000001d001d7308 */ /* 0x000e220000000800 */
[----:B-1----:R-:W-:Y:S01]  /*3600*/  FADD.FTZ R4, R24, R5 ;  /* 0x0000000518047221 */ /* 0x002fe20000010000 */
[----:B------:R-:W-:Y:S01]  /*3610*/  FADD.FTZ R5, R45, R6 ;  /* 0x000000062d057221 */ /* 0x000fe20000010000 */
[----:B------:R-:W-:Y:S01]  /*3620*/  F2FP.BF16.F32.PACK_AB R6, R41, R42 ;  /* 0x0000002a2906723e */ /* 0x000fe200000010ff */
[----:B------:R1:W-:Y:S01]  /*3630*/  STSM.16.M88.4 [R18], R8 ;  /* 0x0000000812007844 */ /* 0x0003e20000000200 */
[----:B--2---:R-:W-:Y:S01]  /*3640*/  FADD.FTZ R3, R25, R4 ;  /* 0x0000000419037221 */ /* 0x004fe20000010000 */
[----:B------:R-:W-:Y:S02]  /*3650*/  FADD.FTZ R4, R50, R5 ;  /* 0x0000000532047221 */ /* 0x000fe40000010000 */
[----:B------:R-:W2:Y:S01]  /*3660*/  MUFU.EX2 R64, R64 ;  /* 0x0000004000407308 */ /* 0x000ea20000000800 */
[----:B----4-:R-:W-:Y:S01]  /*3670*/  FADD.FTZ R5, R26, R3 ;  /* 0x000000031a057221 */ /* 0x010fe20000010000 */
[----:B------:R-:W-:Y:S01]  /*3680*/  FADD.FTZ R4, R67, R4 ;  /* 0x0000000443047221 */ /* 0x000fe20000010000 */
[----:B------:R3:W-:Y:S02]  /*3690*/  STSM.16.M88.4 [R17], R12 ;  /* 0x0000000c11007844 */ /* 0x0007e40000000200 */
[----:B-----5:R-:W-:Y:S01]  /*36a0*/  FADD.FTZ R32, R0, R5 ;  /* 0x0000000500207221 */ /* 0x020fe20000010000 */
[----:B------:R-:W-:Y:S01]  /*36b0*/  FADD.FTZ R5, R49, R4 ;  /* 0x0000000431057221 */ /* 0x000fe20000010000 */
[----:B------:R-:W-:Y:S01]  /*36c0*/  F2FP.BF16.F32.PACK_AB R4, R37, R38 ;  /* 0x000000262504723e */ /* 0x000fe200000010ff */
[----:B------:R-:W4:Y:S01]  /*36d0*/  MUFU.EX2 R27, R27 ;  /* 0x0000001b001b7308 */ /* 0x000f220000000800 */
[----:B0-----:R-:W-:Y:S01]  /*36e0*/  FADD.FTZ R32, R29, R32 ;  /* 0x000000201d207221 */ /* 0x001fe20000010000 */
[----:B-1----:R-:W-:-:S02]  /*36f0*/  F2FP.BF16.F32.PACK_AB R8, R45, R46 ;  /* 0x0000002e2d08723e */ /* 0x002fc400000010ff */
[----:B------:R-:W-:-:S04]  /*3700*/  F2FP.BF16.F32.PACK_AB R10, R67, R50 ;  /* 0x00000032430a723e */ /* 0x000fc800000010ff */
[----:B------:R-:W0:Y:S01]  /*3710*/  MUFU.EX2 R53, R53 ;  /* 0x0000003500357308 */ /* 0x000e220000000800 */
[----:B--2---:R-:W-:Y:S01]  /*3720*/  FADD.FTZ R36, R64, R5 ;  /* 0x0000000540247221 */ /* 0x004fe20000010000 */
[----:B------:R-:W-:-:S06]  /*3730*/  F2FP.BF16.F32.PACK_AB R5, R20, R75 ;  /* 0x0000004b1405723e */ /* 0x000fcc00000010ff */
[----:B------:R-:W1:Y:S01]  /*3740*/  MUFU.EX2 R28, R28 ;  /* 0x0000001c001c7308 */ /* 0x000e620000000800 */
[----:B----4-:R-:W-:-:S07]  /*3750*/  FADD.FTZ R7, R27, R32 ;  /* 0x000000201b077221 */ /* 0x010fce0000010000 */
[----:B------:R-:W3:Y:S01]  /*3760*/  MUFU.EX2 R66, R66 ;  /* 0x0000004200427308 */ /* 0x000ee20000000800 */
[----:B0-----:R-:W-:-:S07]  /*3770*/  FADD.FTZ R11, R53, R36 ;  /* 0x00000024350b7221 */ /* 0x001fce0000010000 */
[----:B------:R-:W0:Y:S01]  /*3780*/  MUFU.EX2 R30, R30 ;  /* 0x0000001e001e7308 */ /* 0x000e220000000800 */
[----:B-1----:R-:W-:Y:S01]  /*3790*/  FADD.FTZ R9, R28, R7 ;  /* 0x000000071c097221 */ /* 0x002fe20000010000 */
[----:B------:R-:W-:-:S05]  /*37a0*/  F2FP.BF16.F32.PACK_AB R7, R24, R21 ;  /* 0x000000151807723e */ /* 0x000fca00000010ff */
[----:B------:R1:W-:Y:S01]  /*37b0*/  STSM.16.M88.4 [R16], R4 ;  /* 0x0000000410007844 */ /* 0x0003e20000000200 */
[----:B------:R-:W2:Y:S01]  /*37c0*/  MUFU.EX2 R55, R55 ;  /* 0x0000003700377308 */ /* 0x000ea20000000800 */
[----:B---3--:R-:W-:Y:S01]  /*37d0*/  FADD.FTZ R14, R66, R11 ;  /* 0x0000000b420e7221 */ /* 0x008fe20000010000 */
[----:B------:R-:W-:-:S06]  /*37e0*/  F2FP.BF16.F32.PACK_AB R11, R29, R0 ;  /* 0x000000001d0b723e */ /* 0x000fcc00000010ff */
[----:B------:R-:W3:Y:S01]  /*37f0*/  MUFU.EX2 R72, R72 ;  /* 0x0000004800487308 */ /* 0x000ee20000000800 */
[----:B0-----:R-:W-:Y:S01]  /*3800*/  FADD.FTZ R12, R30, R9 ;  /* 0x000000091e0c7221 */ /* 0x001fe20000010000 */
[----:B------:R-:W-:-:S03]  /*3810*/  F2FP.BF16.F32.PACK_AB R9, R26, R25 ;  /* 0x000000191a09723e */ /* 0x000fc600000010ff */
[----:B------:R-:W-:Y:S02]  /*3820*/  FADD.FTZ R12, R31, R12 ;  /* 0x0000000c1f0c7221 */ /* 0x000fe40000010000 */
[----:B------:R0:W-:Y:S01]  /*3830*/  STSM.16.M88.4 [R2+0x27800], R8 ;  /* 0x0278000802007844 */ /* 0x0001e20000000200 */
[----:B------:R-:W4:Y:S01]  /*3840*/  MUFU.EX2 R33, R33 ;  /* 0x0000002100217308 */ /* 0x000f220000000800 */
[----:B--2---:R-:W-:Y:S01]  /*3850*/  FADD.FTZ R13, R55, R14 ;  /* 0x0000000e370d7221 */ /* 0x004fe20000010000 */
[----:B------:R-:W-:-:S06]  /*3860*/  F2FP.BF16.F32.PACK_AB R14, R66, R53 ;  /* 0x00000035420e723e */ /* 0x000fcc00000010ff */
[----:B------:R-:W2:Y:S01]  /*3870*/  MUFU.EX2 R35, R35 ;  /* 0x0000002300237308 */ /* 0x000ea20000000800 */
[C---:B---3--:R-:W-:Y:S01]  /*3880*/  FADD.FTZ R0, R72.reuse, R13 ;  /* 0x0000000d48007221 */ /* 0x048fe20000010000 */
[----:B------:R-:W-:-:S06]  /*3890*/  F2FP.BF16.F32.PACK_AB R24, R72, R55 ;  /* 0x000000374818723e */ /* 0x000fcc00000010ff */
[----:B------:R-:W3:Y:S01]  /*38a0*/  MUFU.EX2 R34, R34 ;  /* 0x0000002200227308 */ /* 0x000ee20000000800 */
[----:B----4-:R-:W-:Y:S01]  /*38b0*/  FADD.FTZ R13, R33, R12 ;  /* 0x0000000c210d7221 */ /* 0x010fe20000010000 */
[----:B------:R-:W-:-:S06]  /*38c0*/  F2FP.BF16.F32.PACK_AB R12, R64, R49 ;  /* 0x00000031400c723e */ /* 0x000fcc00000010ff */
[----:B------:R-:W4:Y:S01]  /*38d0*/  MUFU.EX2 R78, R78 ;  /* 0x0000004e004e7308 */ /* 0x000f220000000800 */
[----:B--2---:R-:W-:-:S07]  /*38e0*/  FADD.FTZ R15, R35, R0 ;  /* 0x00000000230f7221 */ /* 0x004fce0000010000 */
[----:B------:R-:W2:Y:S01]  /*38f0*/  MUFU.EX2 R58, R58 ;  /* 0x0000003a003a7308 */ /* 0x000ea20000000800 */
[C---:B---3--:R-:W-:Y:S01]  /*3900*/  FADD.FTZ R13, R34.reuse, R13 ;  /* 0x0000000d220d7221 */ /* 0x048fe20000010000 */
[----:B------:R-:W-:-:S06]  /*3910*/  F2FP.BF16.F32.PACK_AB R25, R34, R33 ;  /* 0x000000212219723e */ /* 0x000fcc00000010ff */
[----:B------:R-:W3:Y:S01]  /*3920*/  MUFU.EX2 R65, R65 ;  /* 0x0000004100417308 */ /* 0x000ee20000000800 */
[C---:B----4-:R-:W-:Y:S01]  /*3930*/  FADD.FTZ R20, R78.reuse, R15 ;  /* 0x0000000f4e147221 */ /* 0x050fe20000010000 */
[----:B------:R-:W-:Y:S02]  /*3940*/  F2FP.BF16.F32.PACK_AB R15, R31, R30 ;  /* 0x0000001e1f0f723e */ /* 0x000fe400000010ff */
[----:B------:R-:W-:-:S04]  /*3950*/  F2FP.BF16.F32.PACK_AB R26, R78, R35 ;  /* 0x000000234e1a723e */ /* 0x000fc800000010ff */
[----:B------:R-:W1:Y:S01]  /*3960*/  MUFU.EX2 R74, R74 ;  /* 0x0000004a004a7308 */ /* 0x000e620000000800 */
[----:B--2---:R-:W-:-:S07]  /*3970*/  FADD.FTZ R0, R58, R13 ;  /* 0x0000000d3a007221 */ /* 0x004fce0000010000 */
[----:B------:R-:W2:Y:S01]  /*3980*/  MUFU.EX2 R3, R60 ;  /* 0x0000003c00037308 */ /* 0x000ea20000000800 */
[----:B---3--:R-:W-:-:S07]  /*3990*/  FADD.FTZ R13, R65, R20 ;  /* 0x00000014410d7221 */ /* 0x008fce0000010000 */
[----:B------:R-:W-:Y:S01]  /*39a0*/  MUFU.EX2 R51, R51 ;  /* 0x0000003300337308 */ /* 0x000fe20000000800 */
[----:B-1----:R-:W-:Y:S01]  /*39b0*/  FADD.FTZ R4, R74, R13 ;  /* 0x0000000d4a047221 */ /* 0x002fe20000010000 */
[----:B------:R-:W-:Y:S02]  /*39c0*/  F2FP.BF16.F32.PACK_AB R13, R28, R27 ;  /* 0x0000001b1c0d723e */ /* 0x000fe400000010ff */
[----:B0-----:R-:W-:-:S03]  /*39d0*/  F2FP.BF16.F32.PACK_AB R8, R74, R65 ;  /* 0x000000414a08723e */ /* 0x001fc600000010ff */
[----:B------:R0:W-:Y:S01]  /*39e0*/  STSM.16.M88.4 [R19], R12 ;  /* 0x0000000c13007844 */ /* 0x0001e20000000200 */
[----:B------:R-:W1:Y:S01]  /*39f0*/  MUFU.EX2 R48, R48 ;  /* 0x0000003000307308 */ /* 0x000e620000000800 */
[C---:B--2---:R-:W-:Y:S01]  /*3a00*/  F2FP.BF16.F32.PACK_AB R27, R3.reuse, R58 ;  /* 0x0000003a031b723e */ /* 0x044fe200000010ff */
[----:B------:R-:W-:-:S04]  /*3a10*/  FADD.FTZ R5, R3, R0 ;  /* 0x0000000003057221 */ /* 0x000fc80000010000 */
[----:B------:R0:W-:Y:S02]  /*3a20*/  STSM.16.M88.4 [R17+0x6000], R24 ;  /* 0x0060001811007844 */ /* 0x0001e40000000200 */
[----:B------:R-:W2:Y:S08]  /*3a30*/  MUFU.EX2 R62, R62 ;  /* 0x0000003e003e7308 */ /* 0x000eb00000000800 */
[----:B------:R-:W3:Y:S01]  /*3a40*/  MUFU.EX2 R63, R63 ;  /* 0x0000003f003f7308 */ /* 0x000ee20000000800 */
[----:B-1----:R-:W-:Y:S01]  /*3a50*/  F2FP.BF16.F32.PACK_AB R10, R48, R51 ;  /* 0x00000033300a723e */ /* 0x002fe200000010ff */
[----:B------:R-:W-:-:S06]  /*3a60*/  FADD.FTZ R51, R51, R4 ;  /* 0x0000000433337221 */ /* 0x000fcc0000010000 */
[----:B------:R-:W-:Y:S01]  /*3a70*/  MUFU.EX2 R68, R68 ;  /* 0x0000004400447308 */ /* 0x000fe20000000800 */
[----:B--2---:R-:W-:-:S07]  /*3a80*/  FADD.FTZ R0, R62, R5 ;  /* 0x000000053e007221 */ /* 0x004fce0000010000 */
[----:B------:R-:W1:Y:S01]  /*3a90*/  MUFU.EX2 R21, R70 ;  /* 0x0000004600157308 */ /* 0x000e620000000800 */
[C---:B---3--:R-:W-:Y:S01]  /*3aa0*/  F2FP.BF16.F32.PACK_AB R9, R63.reuse, R62 ;  /* 0x0000003e3f09723e */ /* 0x048fe200000010ff */
[----:B------:R-:W-:Y:S01]  /*3ab0*/  FADD.FTZ R3, R63, R0 ;  /* 0x000000003f037221 */ /* 0x000fe20000010000 */
[----:B-1----:R-:W-:-:S03]  /*3ac0*/  F2FP.BF16.F32.PACK_AB R11, R21, R68 ;  /* 0x00000044150b723e */ /* 0x002fc600000010ff */
[----:B------:R-:W-:Y:S01]  /*3ad0*/  FADD.FTZ R68, R68, R3 ;  /* 0x0000000344447221 */ /* 0x000fe20000010000 */
[----:B------:R-:W-:Y:S01]  /*3ae0*/  FADD.FTZ R3, R48, R51 ;  /* 0x0000003330037221 */ /* 0x000fe20000010000 */
[----:B------:R0:W-:Y:S02]  /*3af0*/  STSM.16.M88.4 [R16+0x6000], R8 ;  /* 0x0060000810007844 */ /* 0x0001e40000000200 */
[----:B------:R-:W-:Y:S01]  /*3b00*/  FADD.FTZ R5, R21, R68 ;  /* 0x0000004415057221 */ /* 0x000fe20000010000 */
[----:B------:R1:W-:Y:S06]  /*3b10*/  MEMBAR.ALL.CTA ;  /* 0x0000000000007992 */ /* 0x0003ec0000008000 */
[----:B-1----:R-:W1:Y:S02]  /*3b20*/  FENCE.VIEW.ASYNC.S ;  /* 0x00000000000073c6 */ /* 0x002e640000000000 */
[----:B-1----:R-:W-:Y:S01]  /*3b30*/  NOP ;  /* 0x0000000000007918 */ /* 0x002fe20000000000 */
[----:B------:R-:W-:Y:S05]  /*3b40*/  @!P1 BRA `(.L_x_10006) ;  /* 0x0000002800a89947 */ /* 0x000fea0003800000 */
        /* <DEDUP_REMOVED lines=29> */
[----:B------:R-:W-:Y:S01]  /*3d20*/  ULDC UR34, c[0x0][0x9d8] ;  /* 0x0002760000227ab9 */ /* 0x000fe20000000800 */
[----:B------:R-:W-:-:S08]  /*3d30*/  ULDC UR33, c[0x0][0x988] ;  /* 0x0002620000217ab9 */ /* 0x000fd00000000800 */
.L_x_10017:
[----:B------:R-:W-:Y:S01]  /*3d40*/  ISETP.NE.AND P2, PT, RZ, UR39, PT ;  /* 0x00000027ff007c0c */ /* 0x000fe2000bf45270 */
[----:B------:R-:W-:-:S04]  /*3d50*/  UISETP.NE.AND UP0, UPT, UR35, 0x1, UPT ;  /* 0x000000012300788c */ /* 0x000fc8000bf05270 */
[----:B------:R-:W-:-:S04]  /*3d60*/  USEL UR45, URZ, 0x1, UP0 ;  /* 0x000000013f2d7887 */ /* 0x000fc80008000000 */
[----:B------:R-:W-:-:S04]  /*3d70*/  ULOP3.LUT UR45, UR28, UR45, URZ, 0x3c, !UPT ;  /* 0x0000002d1c2d7292 */ /* 0x000fc8000f8e3c3f */
[----:B------:R-:W-:Y:S08]  /*3d80*/  @P2 BRA `(.L_x_10007) ;  /* 0x0000000000382947 */ /* 0x000ff00003800000 */
[----:B------:R-:W-:Y:S05]  /*3d90*/  @!P0 BRA `(.L_x_10008) ;  /* 0x0000000000048947 */ /* 0x000fea0003800000 */
[----:B------:R-:W-:Y:S01]  /*3da0*/  BPT.TRAP 0x1 ;  /* 0x000000040000795c */ /* 0x000fe20000300000 */
.L_x_10008:
[----:B------:R-:W-:Y:S01]  /*3db0*/  UIADD3 UR6, UR35, 0x1, URZ ;  /* 0x0000000123067890 */ /* 0x000fe2000fffe03f */
[----:B------:R-:W-:-:S03]  /*3dc0*/  IMAD.U32 R6, RZ, RZ, UR45 ;  /* 0x0000002dff067e24 */ /* 0x000fc6000f8e00ff */
[----:B------:R-:W-:Y:S02]  /*3dd0*/  UISETP.NE.AND UP0, UPT, UR6, 0x2, UPT ;  /* 0x000000020600788c */ /* 0x000fe4000bf05270 */
[----:B------:R-:W-:Y:S02]  /*3de0*/  SHF.L.U32 R6, R6, 0x1f, RZ ;  /* 0x0000001f06067819 */ /* 0x000fe400000006ff */
[----:B------:R-:W-:-:S04]  /*3df0*/  USEL UR6, UR6, URZ, UP0 ;  /* 0x0000003f06067287 */ /* 0x000fc80008000000 */
[----:B------:R-:W-:-:S09]  /*3e00*/  ULEA UR6, UR6, UR40, 0x3 ;  /* 0x0000002806067291 */ /* 0x000fd2000f8e183f */
[----:B------:R1:W2:Y:S01]  /*3e10*/  SYNCS.PHASECHK.TRANS64.TRYWAIT P1, [UR6+0x2d830], R6 ;  /* 0x02d83006ff0075a7 */ /* 0x0002a20008020146 */
[----:B------:R-:W-:Y:S05]  /*3e20*/  @!P0 BRA `(.L_x_10009) ;  /* 0x0000000000048947 */ /* 0x000fea0003800000 */
[----:B------:R-:W-:Y:S01]  /*3e30*/  BPT.TRAP 0x1 ;  /* 0x000000040000795c */ /* 0x000fe20000300000 */
.L_x_10009:
[----:B--2---:R-:W-:Y:S05]  /*3e40*/  @P1 BRA `(.L_x_10007) ;  /* 0x0000000000081947 */ /* 0x004fea0003800000 */
[----:B------:R-:W2:Y:S02]  /*3e50*/  SYNCS.PHASECHK.TRANS64.TRYWAIT P1, [UR6+0x2d830], R6 ;  /* 0x02d83006ff0075a7 */ /* 0x000ea40008020146 */
[----:B--2---:R-:W-:Y:S05]  /*3e60*/  @!P1 BRA `(.L_x_10010) ;  /* 0x0000007800849947 */ /* 0x004fea0003800000 */
.L_x_10007:
[----:B--2---:R-:W2:Y:S01]  /*3e70*/  S2R R7, SR_TID.X ;  /* 0x0000000000077919 */ /* 0x004ea20000002100 */
[----:B------:R-:W-:Y:S01]  /*3e80*/  UIADD3 UR44, UR35, 0x1, URZ ;  /* 0x00000001232c7890 */ /* 0x000fe2000fffe03f */
[----:B------:R-:W-:Y:S01]  /*3e90*/  UMOV UR7, 0x80000020 ;  /* 0x8000002000077882 */ /* 0x000fe20000000000 */
[----:B------:R-:W-:Y:S02]  /*3ea0*/  UMOV UR11, 0x80000020 ;  /* 0x80000020000b7882 */ /* 0x000fe40000000000 */
[----:B------:R-:W-:Y:S01]  /*3eb0*/  UISETP.NE.AND UP0, UPT, UR44, 0x2, UPT ;  /* 0x000000022c00788c */ /* 0x000fe2000bf05270 */
[----:B------:R-:W-:Y:S01]  /*3ec0*/  UMOV UR15, 0x80000020 ;  /* 0x80000020000f7882 */ /* 0x000fe20000000000 */
[----:B------:R-:W-:Y:S02]  /*3ed0*/  UMOV UR19, 0x80000020 ;  /* 0x8000002000137882 */ /* 0x000fe40000000000 */
[----:B------:R-:W-:Y:S01]  /*3ee0*/  USEL UR44, UR44, URZ, UP0 ;  /* 0x0000003f2c2c7287 */ /* 0x000fe20008000000 */
[----:B------:R-:W-:Y:S01]  /*3ef0*/  UMOV UR23, 0x80000020 ;  /* 0x8000002000177882 */ /* 0x000fe20000000000 */
[----:B------:R-:W-:-:S02]  /*3f00*/  UMOV UR27, 0x80000020 ;  /* 0x80000020001b7882 */ /* 0x000fc40000000000 */
[----:B------:R-:W-:-:S04]  /*3f10*/  UIMAD UR6, UR44, 0x600, UR32 ;  /* 0x000006002c0678a4 */ /* 0x000fc8000f8e0220 */
[----:B------:R-:W-:Y:S02]  /*3f20*/  UIADD3 UR10, UR6, 0x2, URZ ;  /* 0x00000002060a7890 */ /* 0x000fe4000fffe03f */
[----:B------:R-:W-:Y:S02]  /*3f30*/  UIADD3 UR14, UR6, 0x200, URZ ;  /* 0x00000200060e7890 */ /* 0x000fe4000fffe03f */
[----:B------:R-:W-:Y:S02]  /*3f40*/  UIADD3 UR18, UR6, 0x202, URZ ;  /* 0x0000020206127890 */ /* 0x000fe4000fffe03f */
[----:B------:R-:W-:Y:S02]  /*3f50*/  UIADD3 UR22, UR6, 0x400, URZ ;  /* 0x0000040006167890 */ /* 0x000fe4000fffe03f */
[----:B------:R-:W-:Y:S01]  /*3f60*/  UIADD3 UR26, UR6, 0x402, URZ ;  /* 0x00000402061a7890 */ /* 0x000fe2000fffe03f */
[----:B--2---:R-:W-:-:S05]  /*3f70*/  SHF.R.U32.HI R7, RZ, 0x7, R7 ;  /* 0x00000007ff077819 */ /* 0x004fca0000011607 */
[----:B-1----:R-:W-:-:S05]  /*3f80*/  VIADD R6, R7, 0x8 ;  /* 0x0000000807067836 */ /* 0x002fca0000000000 */
[----:B------:R1:W-:Y:S06]  /*3f90*/  BAR.SYNC.DEFER_BLOCKING R6, 0x100 ;  /* 0x000400060000751d */ /* 0x0003ec0000010000 */
[----:B0-----:R-:W-:-:S06]  /*3fa0*/  WARPGROUP.ARRIVE ;  /* 0x00000000000079c5 */ /* 0x001fcc0000000000 */
        /* <DEDUP_REMOVED lines=17> */
[----:B-1----:R-:W-:Y:S05]  /*40c0*/  @P2 BRA `(.L_x_10011) ;  /* 0x00000000002c2947 */ /* 0x002fea0003800000 */
[----:B------:R-:W-:Y:S05]  /*40d0*/  @!P0 BRA `(.L_x_10012) ;  /* 0x0000000000048947 */ /* 0x000fea0003800000 */
[----:B------:R-:W-:Y:S01]  /*40e0*/  BPT.TRAP 0x1 ;  /* 0x000000040000795c */ /* 0x000fe20000300000 */
.L_x_10012:
[----:B------:R-:W-:Y:S01]  /*40f0*/  ULEA UR6, UR35, UR40, 0x3 ;  /* 0x0000002823067291 */ /* 0x000fe2000f8e183f */
[----:B------:R-:W-:-:S05]  /*4100*/  IMAD.U32 R6, RZ, RZ, UR28 ;  /* 0x0000001cff067e24 */ /* 0x000fca000f8e00ff */
[----:B------:R-:W-:-:S04]  /*4110*/  SHF.L.U32 R6, R6, 0x1f, RZ ;  /* 0x0000001f06067819 */ /* 0x000fc800000006ff */
[----:B------:R0:W1:Y:S01]  /*4120*/  SYNCS.PHASECHK.TRANS64.TRYWAIT P1, [UR6+0x2d850], R6 ;  /* 0x02d85006ff0075a7 */ /* 0x0000620008020146 */
[----:B------:R-:W-:Y:S05]  /*4130*/  @!P0 BRA `(.L_x_10013) ;  /* 0x0000000000048947 */ /* 0x000fea0003800000 */
[----:B------:R-:W-:Y:S01]  /*4140*/  BPT.TRAP 0x1 ;  /* 0x000000040000795c */ /* 0x000fe20000300000 */
.L_x_10013:
[----:B-1----:R-:W-:Y:S05]  /*4150*/  @P1 BRA `(.L_x_10011) ;  /* 0x0000000000081947 */ /* 0x002fea0003800000 */
[----:B------:R-:W1:Y:S02]  /*4160*/  SYNCS.PHASECHK.TRANS64.TRYWAIT P1, [UR6+0x2d850], R6 ;  /* 0x02d85006ff0075a7 */ /* 0x000e640008020146 */
[----:B-1----:R-:W-:Y:S05]  /*4170*/  @!P1 BRA `(.L_x_10014) ;  /* 0x0000007400d89947 */ /* 0x002fea0003800000 */
.L_x_10011:
[----:B------:R-:W-:Y:S01]  /*4180*/  UIADD3 UR6, UR40, 0x400, URZ ;  /* 0x0000040028067890 */ /* 0x000fe2000fffe03f */
[----:B------:R-:W-:Y:S01]  /*4190*/  WARPGROUP.ARRIVE ;  /* 0x00000000000079c5 */ /* 0x000fe20000000000 */
[----:B------:R-:W-:Y:S01]  /*41a0*/  UMOV UR29, 0x40000040 ;  /* 0x40000040001d7882 */ /* 0x000fe20000000000 */
[----:B------:R-:W-:Y:S01]  /*41b0*/  UMOV UR31, 0x80000020 ;  /* 0x80000020001f7882 */ /* 0x000fe20000000000 */
[----:B------:R-:W-:-:S03]  /*41c0*/  USHF.R.U32.HI UR6, URZ, 0x4, UR6 ;  /* 0x000000043f067899 */ /* 0x000fc60008011606 */
[----:B------:R-:W1:Y:S01]  /*41d0*/  S2R R8, SR_TID.X ;  /* 0x0000000000087919 */ /* 0x000e620000002100 */
[----:B------:R-:W-:-:S04]  /*41e0*/  ULOP3.LUT UR6, UR6, 0x3fff, URZ, 0xc0, !UPT ;  /* 0x00003fff06067892 */ /* 0x000fc8000f8ec03f */
[----:B------:R-:W-:Y:S02]  /*41f0*/  ULOP3.LUT UR7, UR6, 0x2000000, URZ, 0xfc, !UPT ;  /* 0x0200000006077892 */ /* 0x000fe4000f8efc3f */
[----:B------:R-:W-:Y:S02]  /*4200*/  ULOP3.LUT UR6, UR37, 0x10000, URZ, 0xfc, !UPT ;  /* 0x0001000025067892 */ /* 0x000fe4000f8efc3f */
[----:B------:R-:W-:-:S05]  /*4210*/  UIMAD UR7, UR35, 0x600, UR7 ;  /* 0x00000600230778a4 */ /* 0x000fca000f8e0207 */
[----:B------:R-:W-:Y:S02]  /*4220*/  UMOV UR28, UR6 ;  /* 0x00000006001c7c82 */ /* 0x000fe40008000000 */
[----:B------:R-:W-:Y:S02]  /*4230*/  UMOV UR30, UR7 ;  /* 0x00000007001e7c82 */ /* 0x000fe40008000000 */
[----:B------:R-:W-:Y:S01]  /*4240*/  HGMMA.64x96x16.F32.BF16 R88, gdesc[UR28].tnspB, R88, gsb0 ;  /* 0x416000001c5879f0 */ /* 0x000fe20008001858 */
[----:B------:R-:W-:Y:S02]  /*4250*/  UIADD3 UR28, UR6, 0x2, URZ ;  /* 0x00000002061c7890 */ /* 0x000fe4000fffe03f */
[----:B------:R-:W-:Y:S01]  /*4260*/  UIADD3 UR30, UR7, 0x40, URZ ;  /* 0x00000040071e7890 */ /* 0x000fe2000fffe03f */
[----:B------:R-:W-:Y:S01]  /*4270*/  UMOV UR29, 0x40000040 ;  /* 0x40000040001d7882 */ /* 0x000fe20000000000 */
[----:B------:R-:W-:Y:S01]  /*4280*/  UMOV UR31, 0x80000020 ;  /* 0x80000020001f7882 */ /* 0x000fe20000000000 */
[----:B-1----:R-:W-:-:S02]  /*4290*/  SHF.R.U32.HI R7, RZ, 0x7, R8 ;  /* 0x00000007ff077819 */ /* 0x002fc40000011608 */
[----:B------:R-:W-:Y:S02]  /*42a0*/  ISETP.GE.U32.AND P1, PT, R8, 0x180, PT ;  /* 0x000001800800780c */ /* 0x000fe40003f26070 */
[----:B0-----:R-:W-:-:S04]  /*42b0*/  IADD3 R6, R7, 0x9, RZ ;  /* 0x0000000907067810 */ /* 0x001fc80007ffe0ff */
[----:B------:R-:W-:Y:S01]  /*42c0*/  SEL R6, R6, 0x9, !P1 ;  /* 0x0000000906067807 */ /* 0x000fe20004800000 */
[----:B------:R-:W-:Y:S02]  /*42d0*/  WARPGROUP.DEPBAR.LE gsb0, 0x0 ;  /* 0x00008000000079c5 */ /* 0x000fe40000010000 */
[----:B------:R-:W-:-:S06]  /*42e0*/  WARPGROUP.ARRIVE ;  /* 0x00000000000079c5 */ /* 0x000fcc0000000000 */
[----:B------:R-:W-:Y:S01]  /*42f0*/  HGMMA.64x96x16.F32.BF16 R88, gdesc[UR28].tnspB, R88, gsb0 ;  /* 0x416000001c5879f0 */ /* 0x000fe20008001858 */
[----:B------:R-:W-:Y:S02]  /*4300*/  UIADD3 UR28, UR6, 0x4, URZ ;  /* 0x00000004061c7890 */ /* 0x000fe4000fffe03f */
[----:B------:R-:W-:Y:S01]  /*4310*/  UIADD3 UR30, UR7, 0x80, URZ ;  /* 0x00000080071e7890 */ /* 0x000fe2000fffe03f */
[----:B------:R-:W-:Y:S01]  /*4320*/  UMOV UR29, 0x40000040 ;  /* 0x40000040001d7882 */ /* 0x000fe20000000000 */
[----:B------:R-:W-:Y:S01]  /*4330*/  UMOV UR31, 0x80000020 ;  /* 0x80000020001f7882 */ /* 0x000fe20000000000 */
        /* <DEDUP_REMOVED lines=37> */
[----:B------:R-:W-:Y:S03]  /*4590*/  HGMMA.64x96x16.F32.BF16 R88, gdesc[UR28].tnspB, R88, gsb0 ;  /* 0x416000001c5879f0 */ /* 0x000fe60008001858 */
[----:B------:R-:W-:Y:S02]  /*45a0*/  WARPGROUP.DEPBAR.LE gsb0, 0x0 ;  /* 0x00008000000079c5 */ /* 0x000fe40000010000 */
[----:B------:R0:W-:Y:S06]  /*45b0*/  BAR.ARV R6, 0x100 ;  /* 0x000400060000751d */ /* 0x0001ec0000002000 */
[----:B------:R-:W-:Y:S05]  /*45c0*/  @!P0 BRA `(.L_x_10015) ;  /* 0x0000000000048947 */ /* 0x000fea0003800000 */
[----:B------:R-:W-:Y:S01]  /*45d0*/  BPT.TRAP 0x1 ;  /* 0x000000040000795c */ /* 0x000fe20000300000 */
.L_x_10015:
[----:B0-----:R-:W-:Y:S01]  /*45e0*/  FMUL.FTZ R6, R24, UR34 ;  /* 0x0000002218067c20 */ /* 0x001fe20008410000 */
        /* <DEDUP_REMOVED lines=67> */
[----:B0-----:R-:W-:Y:S01]  /*4a20*/  FMNMX.FTZ R65, R11, R64, !PT ;  /* 0x000000400b417209 */ /* 0x001fe20007810000 */
[----:B------:R-:W-:Y:S01]  /*4a30*/  FMUL.FTZ R64, R76, UR34 ;  /* 0x000000224c407c20 */ /* 0x000fe20008410000 */
        /* <DEDUP_REMOVED lines=128> */
[----:B-1----:R-:W-:Y:S02]  /*5240*/  FMNMX.FTZ R80, R79, R76, !PT ;  /* 0x0000004c4f507209 */ /* 0x002fe40007810000 */
[----:B0-----:R-:W-:-:S03]  /*5250*/  FMNMX.FTZ R81, R78, R69, !PT ;  /* 0x000000454e517209 */ /* 0x001fc60007810000 */
[----:B------:R-:W0:Y:S04]  /*5260*/  SHFL.BFLY PT, R69, R80, 0x1, 0x1f ;  /* 0x0c201f0050457f89 */ /* 0x000e2800000e0000 */
[----:B------:R-:W1:Y:S01]  /*5270*/  SHFL.BFLY PT, R76, R81, 0x1, 0x1f ;  /* 0x0c201f00514c7f89 */ /* 0x000e6200000e0000 */
[----:B0-----:R-:W-:Y:S02]  /*5280*/  FMNMX.FTZ R69, R80, R69, !PT ;  /* 0x0000004550457209 */ /* 0x001fe40007810000 */
[----:B-1----:R-:W-:-:S03]  /*5290*/  FMNMX.FTZ R76, R81, R76, !PT ;  /* 0x0000004c514c7209 */ /* 0x002fc60007810000 */
[C---:B------:R-:W-:Y:S01]  /*52a0*/  FADD.FTZ R0, -R69.reuse, R0 ;  /* 0x0000000045007221 */ /* 0x040fe20000010100 */
[----:B------:R-:W-:-:S03]  /*52b0*/  FMUL.FTZ R79, R69, UR33 ;  /* 0x00000021454f7c20 */ /* 0x000fc60008410000 */
[----:B------:R-:W-:Y:S01]  /*52c0*/  FMUL.FTZ R82, R0, UR33 ;  /* 0x0000002100527c20 */ /* 0x000fe20008410000 */
[C---:B------:R-:W-:Y:S01]  /*52d0*/  FADD.FTZ R0, -R76.reuse, R4 ;  /* 0x000000044c007221 */ /* 0x040fe20000010100 */
[----:B------:R-:W-:Y:S01]  /*52e0*/  FMUL.FTZ R80, R76, UR33 ;  /* 0x000000214c507c20 */ /* 0x000fe20008410000 */
[--C-:B------:R-:W-:Y:S01]  /*52f0*/  FFMA.FTZ R6, R6, UR33, -R79.reuse ;  /* 0x0000002106067c23 */ /* 0x100fe2000801084f */
[--C-:B------:R-:W-:Y:S01]  /*5300*/  FFMA.FTZ R7, R7, UR33, -R79.reuse ;  /* 0x0000002107077c23 */ /* 0x100fe2000801084f */
[----:B------:R-:W-:Y:S01]  /*5310*/  FMUL.FTZ R0, R0, UR33 ;  /* 0x0000002100007c20 */ /* 0x000fe20008410000 */
        /* <DEDUP_REMOVED lines=24> */
[----:B------:R-:W-:Y:S01]  /*54a0*/  FFMA.FTZ R39, R42, UR33, -R80 ;  /* 0x000000212a277c23 */ /* 0x000fe20008010850 */
[--C-:B------:R-:W-:Y:S01]  /*54b0*/  FFMA.FTZ R32, R32, UR33, -R79.reuse ;  /* 0x0000002120207c23 */ /* 0x100fe2000801084f */
[----:B------:R-:W1:Y:S01]  /*54c0*/  MUFU.EX2 R78, R78 ;  /* 0x0000004e004e7308 */ /* 0x000e620000000800 */
[----:B0-----:R-:W-:Y:S01]  /*54d0*/  FFMA.FTZ R8, R4, R3, R6 ;  /* 0x0000000304087223 */ /* 0x001fe20000010006 */
        /* <DEDUP_REMOVED lines=15> */
[----:B-1----:R-:W-:Y:S01]  /*55d0*/  FFMA.FTZ R34, R0, R5, R78 ;  /* 0x0000000500227223 */ /* 0x002fe2000001004e */
[--C-:B------:R-:W-:Y:S01]  /*55e0*/  FFMA.FTZ R49, R49, UR33, -R79.reuse ;  /* 0x0000002131317c23 */ /* 0x100fe2000801084f */
[--C-:B------:R-:W-:Y:S01]  /*55f0*/  FFMA.FTZ R52, R52, UR33, -R79.reuse ;  /* 0x0000002134347c23 */ /* 0x100fe2000801084f */
[--C-:B------:R-:W-:Y:S01]  /*5600*/  FFMA.FTZ R53, R53, UR33, -R79.reuse ;  /* 0x0000002135357c23 */ /* 0x100fe2000801084f */
[--C-:B------:R-:W-:Y:S01]  /*5610*/  FFMA.FTZ R56, R56, UR33, -R79.reuse ;  /* 0x0000002138387c23 */ /* 0x100fe2000801084f */
[--C-:B------:R-:W-:Y:S01]  /*5620*/  FFMA.FTZ R57, R57, UR33, -R79.reuse ;  /* 0x0000002139397c23 */ /* 0x100fe2000801084f */
[--C-:B------:R-:W-:Y:S01]  /*5630*/  FFMA.FTZ R60, R60, UR33, -R79.reuse ;  /* 0x000000213c3c7c23 */ /* 0x100fe2000801084f */
[----:B------:R-:W1:Y:S01]  /*5640*/  MUFU.EX2 R10, R10 ;  /* 0x0000000a000a7308 */ /* 0x000e620000000800 */
[----:B0-----:R-:W-:Y:S01]  /*5650*/  FADD.FTZ R3, R7, R8 ;  /* 0x0000000807037221 */ /* 0x001fe20000010000 */
[--C-:B------:R-:W-:Y:S01]  /*5660*/  FFMA.FTZ R61, R61, UR33, -R79.reuse ;  /* 0x000000213d3d7c23 */ /* 0x100fe2000801084f */
[--C-:B------:R-:W-:Y:S01]  /*5670*/  FFMA.FTZ R64, R64, UR33, -R79.reuse ;  /* 0x0000002140407c23 */ /* 0x100fe2000801084f */
[--C-:B------:R-:W-:Y:S01]  /*5680*/  FFMA.FTZ R65, R65, UR33, -R79.reuse ;  /* 0x0000002141417c23 */ /* 0x100fe2000801084f */
[--C-:B------:R-:W-:Y:S01]  /*5690*/  FFMA.FTZ R68, R68, UR33, -R79.reuse ;  /* 0x0000002144447c23 */ /* 0x100fe2000801084f */
[--C-:B------:R-:W-:Y:S01]  /*56a0*/  FFMA.FTZ R70, R70, UR33, -R79.reuse ;  /* 0x0000002146467c23 */ /* 0x100fe2000801084f */
[--C-:B------:R-:W-:Y:S01]  /*56b0*/  FFMA.FTZ R73, R73, UR33, -R79.reuse ;  /* 0x0000002149497c23 */ /* 0x100fe2000801084f */
[----:B------:R-:W0:Y:S01]  /*56c0*/  MUFU.EX2 R12, R12 ;  /* 0x0000000c000c7308 */ /* 0x000e220000000800 */
[----:B--2---:R-:W-:Y:S01]  /*56d0*/  FADD.FTZ R5, R9, R34 ;  /* 0x0000002209057221 */ /* 0x004fe20000010000 */
[----:B------:R-:W-:Y:S01]  /*56e0*/  FFMA.FTZ R74, R74, UR33, -R79 ;  /* 0x000000214a4a7c23 */ /* 0x000fe2000801084f */
[--C-:B------:R-:W-:Y:S01]  /*56f0*/  FFMA.FTZ R79, R51, UR33, -R80.reuse ;  /* 0x00000021334f7c23 */ /* 0x100fe20008010850 */
[--C-:B------:R-:W-:Y:S01]  /*5700*/  FFMA.FTZ R51, R59, UR33, -R80.reuse ;  /* 0x000000213b337c23 */ /* 0x100fe20008010850 */
[--C-:B------:R-:W-:Y:S01]  /*5710*/  FFMA.FTZ R35, R62, UR33, -R80.reuse ;  /* 0x000000213e237c23 */ /* 0x100fe20008010850 */
[--C-:B------:R-:W-:Y:S01]  /*5720*/  FFMA.FTZ R50, R63, UR33, -R80.reuse ;  /* 0x000000213f327c23 */ /* 0x100fe20008010850 */
[--C-:B------:R-:W-:Y:S01]  /*5730*/  FFMA.FTZ R63, R67, UR33, -R80.reuse ;  /* 0x00000021433f7c23 */ /* 0x100fe20008010850 */
        /* <DEDUP_REMOVED lines=9> */
[----:B-1----:R-:W-:Y:S01]  /*57d0*/  FADD.FTZ R8, R85, R34 ;  /* 0x0000002255087221 */ /* 0x002fe20000010000 */
        /* <DEDUP_REMOVED lines=118> */
.L_x_10016:
[----:B------:R-:W-:Y:S01]  /*5f40*/  ULEA UR6, UR35, UR40, 0x3 ;  /* 0x0000002823067291 */ /* 0x000fe2000f8e183f */
[----:B------:R-:W-:Y:S01]  /*5f50*/  F2FP.BF16.F32.PACK_AB R10, R11, R10 ;  /* 0x0000000a0b0a723e */ /* 0x000fe200000010ff */
[----:B------:R-:W-:Y:S01]  /*5f60*/  UMOV UR28, UR45 ;  /* 0x0000002d001c7c82 */ /* 0x000fe20008000000 */
[----:B------:R-:W-:Y:S01]  /*5f70*/  F2FP.BF16.F32.PACK_AB R11, R85, R12 ;  /* 0x0000000c550b723e */ /* 0x000fe200000010ff */
[----:B------:R-:W-:Y:S01]  /*5f80*/  UIADD3 UR6, UR6, 0x2d860, URZ ;  /* 0x0002d86006067890 */ /* 0x000fe2000fffe03f */
[----:B------:R-:W-:Y:S01]  /*5f90*/  F2FP.BF16.F32.PACK_AB R8, R7, R6 ;  /* 0x000000060708723e */ /* 0x000fe200000010ff */
[----:B------:R-:W-:Y:S01]  /*5fa0*/  UMOV UR35, UR44 ;  /* 0x0000002c00237c82 */ /* 0x000fe20008000000 */
[----:B------:R-:W-:Y:S01]  /*5fb0*/  F2FP.BF16.F32.PACK_AB R9, R9, R78 ;  /* 0x0000004e0909723e */ /* 0x000fe200000010ff */
[----:B------:R-:W-:Y:S01]  /*5fc0*/  UPRMT UR6, UR41, 0x654, UR6 ;  /* 0x0000065429067896 */ /* 0x000fe20008000006 */
        /* <DEDUP_REMOVED lines=9> */
[----:B------:R-:W-:Y:S01]  /*6060*/  SYNCS.ARRIVE.TRANS64.RED.A1T0 RZ, [UR6], RZ ;  /* 0x000000ffffff79a7 */ /* 0x000fe20008100406 */
[----:B------:R-:W-:Y:S01]  /*6070*/  F2FP.BF16.F32.PACK_AB R29, R30, R21 ;  /* 0x000000151e1d723e */ /* 0x000fe200000010ff */
[----:B------:R1:W-:Y:S01]  /*6080*/  STSM.16.M88.4 [R2+0x21800], R8 ;  /* 0x0218000802007844 */ /* 0x0003e20000000200 */
[----:B------:R-:W-:Y:S01]  /*6090*/  F2FP.BF16.F32.PACK_AB R36, R37, R36 ;  /* 0x000000242524723e */ /* 0x000fe200000010ff */
[----:B------:R-:W-:Y:S01]  /*60a0*/  UIADD3 UR6, UR50, -0x1, URZ ;  /* 0xffffffff32067890 */ /* 0x000fe2000fffe03f */
[----:B------:R-:W-:Y:S01]  /*60b0*/  F2FP.BF16.F32.PACK_AB R30, R33, R32 ;  /* 0x00000020211e723e */ /* 0x000fe200000010ff */
[----:B------:R1:W-:Y:S01]  /*60c0*/  STSM.16.M88.4 [R18], R12 ;  /* 0x0000000c12007844 */ /* 0x0003e20000000200 */
[----:B------:R-:W-:Y:S01]  /*60d0*/  F2FP.BF16.F32.PACK_AB R31, R82, R31 ;  /* 0x0000001f521f723e */ /* 0x000fe200000010ff */
[----:B------:R-:W-:Y:S01]  /*60e0*/  FMUL.FTZ R96, R96, R4 ;  /* 0x0000000460607220 */ /* 0x000fe20000410000 */
[----:B------:R-:W-:Y:S01]  /*60f0*/  F2FP.BF16.F32.PACK_AB R37, R38, R26 ;  /* 0x0000001a2625723e */ /* 0x000fe200000010ff */
[----:B------:R-:W-:Y:S01]  /*6100*/  FMUL.FTZ R97, R97, R4 ;  /* 0x0000000461617220 */ /* 0x000fe20000410000 */
[----:B------:R-:W-:Y:S01]  /*6110*/  F2FP.BF16.F32.PACK_AB R44, R45, R44 ;  /* 0x0000002c2d2c723e */ /* 0x000fe200000010ff */
[----:B------:R1:W-:Y:S01]  /*6120*/  STSM.16.M88.4 [R17], R28 ;  /* 0x0000001c11007844 */ /* 0x0003e20000000200 */
[----:B------:R-:W-:Y:S01]  /*6130*/  F2FP.BF16.F32.PACK_AB R38, R41, R40 ;  /* 0x000000282926723e */ /* 0x000fe200000010ff */
[-C--:B------:R-:W-:Y:S01]  /*6140*/  FMUL.FTZ R100, R100, R4.reuse ;  /* 0x0000000464647220 */ /* 0x080fe20000410000 */
[----:B------:R-:W-:Y:S01]  /*6150*/  F2FP.BF16.F32.PACK_AB R39, R81, R39 ;  /* 0x000000275127723e */ /* 0x000fe200000010ff */
[-C--:B------:R-:W-:Y:S01]  /*6160*/  FMUL.FTZ R101, R101, R4.reuse ;  /* 0x0000000465657220 */ /* 0x080fe20000410000 */
[----:B------:R-:W-:Y:S01]  /*6170*/  F2FP.BF16.F32.PACK_AB R45, R46, R27 ;  /* 0x0000001b2e2d723e */ /* 0x000fe200000010ff */
[----:B------:R-:W-:Y:S01]  /*6180*/  FMUL.FTZ R104, R104, R4 ;  /* 0x0000000468687220 */ /* 0x000fe20000410000 */
[----:B------:R-:W-:Y:S01]  /*6190*/  F2FP.BF16.F32.PACK_AB R52, R53, R52 ;  /* 0x000000343534723e */ /* 0x000fe200000010ff */
[----:B------:R1:W-:Y:S01]  /*61a0*/  STSM.16.M88.4 [R16], R36 ;  /* 0x0000002410007844 */ /* 0x0003e20000000200 */
[----:B------:R-:W-:Y:S01]  /*61b0*/  F2FP.BF16.F32.PACK_AB R46, R49, R48 ;  /* 0x00000030312e723e */ /* 0x000fe200000010ff */
[-C--:B------:R-:W-:Y:S01]  /*61c0*/  FMUL.FTZ R105, R105, R4.reuse ;  /* 0x0000000469697220 */ /* 0x080fe20000410000 */
[----:B------:R-:W-:Y:S01]  /*61d0*/  F2FP.BF16.F32.PACK_AB R47, R79, R47 ;  /* 0x0000002f4f2f723e */ /* 0x000fe200000010ff */
[----:B------:R-:W-:Y:S01]  /*61e0*/  FMUL.FTZ R108, R108, R4 ;  /* 0x000000046c6c7220 */ /* 0x000fe20000410000 */
[----:B------:R-:W-:Y:S01]  /*61f0*/  F2FP.BF16.F32.PACK_AB R53, R54, R34 ;  /* 0x000000223635723e */ /* 0x000fe200000010ff */
[----:B------:R-:W-:Y:S01]  /*6200*/  FMUL.FTZ R109, R109, R4 ;  /* 0x000000046d6d7220 */ /* 0x000fe20000410000 */
[----:B------:R-:W-:Y:S01]  /*6210*/  F2FP.BF16.F32.PACK_AB R54, R57, R56 ;  /* 0x000000383936723e */ /* 0x000fe200000010ff */
[----:B------:R1:W-:Y:S01]  /*6220*/  STSM.16.M88.4 [R2+0x27800], R44 ;  /* 0x0278002c02007844 */ /* 0x0003e20000000200 */
[----:B------:R-:W-:Y:S01]  /*6230*/  F2FP.BF16.F32.PACK_AB R55, R51, R55 ;  /* 0x000000373337723e */ /* 0x000fe200000010ff */
[----:B------:R-:W-:Y:S01]  /*6240*/  FMUL.FTZ R112, R112, R4 ;  /* 0x0000000470707220 */ /* 0x000fe20000410000 */
[----:B------:R-:W-:Y:S01]  /*6250*/  F2FP.BF16.F32.PACK_AB R60, R61, R60 ;  /* 0x0000003c3d3c723e */ /* 0x000fe200000010ff */
[----:B------:R-:W-:Y:S01]  /*6260*/  FMUL.FTZ R113, R113, R4 ;  /* 0x0000000471717220 */ /* 0x000fe20000410000 */
[----:B------:R-:W-:Y:S01]  /*6270*/  F2FP.BF16.F32.PACK_AB R61, R50, R35 ;  /* 0x00000023323d723e */ /* 0x000fe200000010ff */
[----:B------:R1:W-:Y:S01]  /*6280*/  STSM.16.M88.4 [R19], R52 ;  /* 0x0000003413007844 */ /* 0x0003e20000000200 */
[----:B------:R-:W-:Y:S01]  /*6290*/  F2FP.BF16.F32.PACK_AB R62, R65, R64 ;  /* 0x00000040413e723e */ /* 0x000fe200000010ff */
[----:B------:R-:W-:Y:S01]  /*62a0*/  FMUL.FTZ R116, R116, R4 ;  /* 0x0000000474747220 */ /* 0x000fe20000410000 */
[----:B------:R-:W-:Y:S01]  /*62b0*/  F2FP.BF16.F32.PACK_AB R63, R63, R42 ;  /* 0x0000002a3f3f723e */ /* 0x000fe200000010ff */
[-C--:B------:R-:W-:Y:S01]  /*62c0*/  FMUL.FTZ R117, R117, R4.reuse ;  /* 0x0000000475757220 */ /* 0x080fe20000410000 */
[----:B------:R-:W-:Y:S01]  /*62d0*/  F2FP.BF16.F32.PACK_AB R57, R58, R43 ;  /* 0x0000002b3a39723e */ /* 0x000fe200000010ff */
[----:B------:R-:W-:Y:S01]  /*62e0*/  FMUL.FTZ R120, R120, R4 ;  /* 0x0000000478787220 */ /* 0x000fe20000410000 */
[----:B------:R-:W-:Y:S01]  /*62f0*/  F2FP.BF16.F32.PACK_AB R56, R70, R68 ;  /* 0x000000444638723e */ /* 0x000fe200000010ff */
[----:B------:R1:W-:Y:S01]  /*6300*/  STSM.16.M88.4 [R17+0x6000], R60 ;  /* 0x0060003c11007844 */ /* 0x0003e20000000200 */
[----:B------:R-:W-:Y:S01]  /*6310*/  F2FP.BF16.F32.PACK_AB R58, R74, R73 ;  /* 0x000000494a3a723e */ /* 0x000fe200000010ff */
[-C--:B------:R-:W-:Y:S01]  /*6320*/  FMUL.FTZ R121, R121, R4.reuse ;  /* 0x0000000479797220 */ /* 0x080fe20000410000 */
[----:B------:R-:W-:Y:S01]  /*6330*/  F2FP.BF16.F32.PACK_AB R59, R66, R59 ;  /* 0x0000003b423b723e */ /* 0x000fe200000010ff */
[-C--:B------:R-:W-:Y:S01]  /*6340*/  FMUL.FTZ R124, R124, R4.reuse ;  /* 0x000000047c7c7220 */ /* 0x080fe20000410000 */
[----:B------:R-:W-:Y:S01]  /*6350*/  ISETP.LT.AND P1, PT, RZ, UR50, PT ;  /* 0x00000032ff007c0c */ /* 0x000fe2000bf21270 */
[----:B------:R-:W-:Y:S01]  /*6360*/  UMOV UR50, UR6 ;  /* 0x0000000600327c82 */ /* 0x000fe20008000000 */
[-C--:B------:R-:W-:Y:S01]  /*6370*/  FMUL.FTZ R125, R125, R4.reuse ;  /* 0x000000047d7d7220 */ /* 0x080fe20000410000 */
[----:B------:R1:W-:Y:S01]  /*6380*/  STSM.16.M88.4 [R16+0x6000], R56 ;  /* 0x0060003810007844 */ /* 0x0003e20000000200 */
[-C--:B------:R-:W-:Y:S01]  /*6390*/  FMUL.FTZ R128, R128, R4.reuse ;  /* 0x0000000480807220 */ /* 0x080fe20000410000 */
[-C--:B------:R-:W-:Y:S01]  /*63a0*/  FMUL.FTZ R129, R129, R4.reuse ;  /* 0x0000000481817220 */ /* 0x080fe20000410000 */
[-C--:B------:R-:W-:Y:S01]  /*63b0*/  FMUL.FTZ R132, R132, R4.reuse ;  /* 0x0000000484847220 */ /* 0x080fe20000410000 */
[----:B------:R-:W-:Y:S01]  /*63c0*/  @!PT LDS RZ, [RZ] ;  /* 0x00000000fffff984 */ /* 0x000fe20000000800 */
[----:B------:R-:W-:Y:S01]  /*63d0*/  @!PT LDS RZ, [RZ] ;  /* 0x00000000fffff984 */ /* 0x000fe20000000800 */
[----:B------:R-:W-:Y:S01]  /*63e0*/  @!PT LDS RZ, [RZ] ;  /* 0x00000000fffff984 */ /* 0x000fe20000000800 */
[----:B------:R-:W-:Y:S01]  /*63f0*/  @!PT LDS RZ, [RZ] ;  /* 0x00000000fffff984 */ /* 0x000fe20000000800 */
[----:B------:R0:W-:Y:S06]  /*6400*/  MEMBAR.ALL.CTA ;  /* 0x0000000000007992 */ /* 0x0001ec0000008000 */
[----:B0-----:R-:W0:Y:S01]  /*6410*/  FENCE.VIEW.ASYNC.S ;  /* 0x00000000000073c6 */ /* 0x001e220000000000 */
        /* <DEDUP_REMOVED lines=27> */
[----:B0-----:R-:W-:Y:S01]  /*65d0*/  NOP ;  /* 0x0000000000007918 */ /* 0x001fe20000000000 */
[----:B-1----:R-:W-:Y:S05]  /*65e0*/  @P1 BRA `(.L_x_10017) ;  /* 0xffffffd400d41947 */ /* 0x002fea000383ffff */
.L_x_10006:
[----:B------:R-:W-:Y:S06]  /*65f0*/  BAR.ARV 0x8, 0x200 ;  /* 0x0208000000007b1d */ /* 0x000fec0000002000 */
[----:B------:R-:W-:Y:S05]  /*6600*/  @!P0 BRA `(.L_x_10018) ;  /* 0x0000000000048947 */ /* 0x000fea0003800000 */
[----:B------:R-:W-:Y:S01]  /*6610*/  BPT.TRAP 0x1 ;  /* 0x000000040000795c */ /* 0x000fe20000300000 */
.L_x_10018:
[----:B------:R-:W-:Y:S01]  /*6620*/  ULEA UR8, UR44, UR40, 0x3 ;  /* 0x000000282c087291 */ /* 0x000fe2000f8e183f */
[----:B------:R-:W-:-:S05]  /*6630*/  IMAD.U32 R0, RZ, RZ, UR45 ;  /* 0x0000002dff007e24 */ /* 0x000fca000f8e00ff */
[----:B------:R-:W-:-:S04]  /*6640*/  SHF.L.U32 R0, R0, 0x1f, RZ ;  /* 0x0000001f00007819 */ /* 0x000fc800000006ff */
[----:B------:R1:W2:Y:S01]  /*6650*/  SYNCS.PHASECHK.TRANS64.TRYWAIT P1, [UR8+0x2d850], R0 ;  /* 0x02d85000ff0075a7 */ /* 0x0002a20008020148 */
[----:B------:R-:W-:Y:S05]  /*6660*/  @!P0 BRA `(.L_x_10019) ;  /* 0x0000000000048947 */ /* 0x000fea0003800000 */
[----:B------:R-:W-:Y:S01]  /*6670*/  BPT.TRAP 0x1 ;  /* 0x000000040000795c */ /* 0x000fe20000300000 */
.L_x_10019:
[----:B--2---:R-:W-:Y:S05]  /*6680*/  @P1 BRA `(.L_x_10020) ;  /* 0x0000000000081947 */ /* 0x004fea0003800000 */
[----:B------:R-:W2:Y:S02]  /*6690*/  SYNCS.PHASECHK.TRANS64.TRYWAIT P1, [UR8+0x2d850], R0 ;  /* 0x02d85000ff0075a7 */ /* 0x000ea40008020148 */
[----:B--2---:R-:W-:Y:S05]  /*66a0*/  @!P1 BRA `(.L_x_10021) ;  /* 0x0000005000a49947 */ /* 0x004fea0003800000 */
.L_x_10020:
[----:B------:R-:W-:Y:S01]  /*66b0*/  UIADD3 UR4, UR40, 0x400, URZ ;  /* 0x0000040028047890 */ /* 0x000fe2000fffe03f */
[----:B------:R-:W-:Y:S01]  /*66c0*/  WARPGROUP.ARRIVE ;  /* 0x00000000000079c5 */ /* 0x000fe20000000000 */
[----:B------:R-:W-:Y:S01]  /*66d0*/  ULOP3.LUT UR37, UR37, 0x10000, URZ, 0xfc, !UPT ;  /* 0x0001000025257892 */ /* 0x000fe2000f8efc3f */
[----:B-12---:R-:W1:Y:S01]  /*66e0*/  SHFL.BFLY PT, R0, R3, 0x2, 0x1f ;  /* 0x0c401f0003007f89 */ /* 0x006e6200000e0000 */
[----:B------:R-:W-:Y:S01]  /*66f0*/  USHF.R.U32.HI UR4, URZ, 0x4, UR4 ;  /* 0x000000043f047899 */ /* 0x000fe20008011604 */
[----:B------:R-:W-:Y:S01]  /*6700*/  IMAD.MOV.U32 R55, RZ, RZ, RZ ;  /* 0x000000ffff377224 */ /* 0x000fe200078e00ff */
[----:B------:R-:W-:Y:S01]  /*6710*/  UMOV UR5, 0x40000040 ;  /* 0x4000004000057882 */ /* 0x000fe20000000000 */
[----:B------:R-:W-:Y:S01]  /*6720*/  UMOV UR7, 0x80000020 ;  /* 0x8000002000077882 */ /* 0x000fe20000000000 */
[----:B------:R-:W-:Y:S01]  /*6730*/  ULOP3.LUT UR4, UR4, 0x3fff, URZ, 0xc0, !UPT ;  /* 0x00003fff04047892 */ /* 0x000fe2000f8ec03f */
[----:B------:R-:W2:Y:S01]  /*6740*/  SHFL.BFLY PT, R4, R5, 0x2, 0x1f ;  /* 0x0c401f0005047f89 */ /* 0x000ea200000e0000 */
[----:B0-----:R-:W-:Y:S01]  /*6750*/  MOV R8, RZ ;  /* 0x000000ff00087202 */ /* 0x001fe20000000f00 */
[----:B------:R-:W-:Y:S01]  /*6760*/  IMAD.U32 R12, RZ, RZ, UR33 ;  /* 0x00000021ff0c7e24 */ /* 0x000fe2000f8e00ff */
[----:B------:R-:W-:-:S04]  /*6770*/  ULOP3.LUT UR4, UR4, 0x2000000, URZ, 0xfc, !UPT ;  /* 0x0200000004047892 */ /* 0x000fc8000f8efc3f */
[----:B------:R-:W-:-:S03]  /*6780*/  UIMAD UR9, UR44, 0x600, UR4 ;  /* 0x000006002c0978a4 */ /* 0x000fc6000f8e0204 */
[----:B------:R-:W-:-:S04]  /*6790*/  UMOV UR4, UR37 ;  /* 0x0000002500047c82 */ /* 0x000fc80008000000 */
[----:B------:R-:W-:Y:S02]  /*67a0*/  UMOV UR6, UR9 ;  /* 0x0000000900067c82 */ /* 0x000fe40008000000 */
[----:B------:R-:W-:Y:S01]  /*67b0*/  HGMMA.64x96x16.F32.BF16 R88, gdesc[UR4].tnspB, R88, gsb0 ;  /* 0x41600000045879f0 */ /* 0x000fe20008001858 */
[----:B------:R-:W-:Y:S01]  /*67c0*/  UIADD3 UR4, UR37, 0x2, URZ ;  /* 0x0000000225047890 */ /* 0x000fe2000fffe03f */
[----:B-1----:R-:W-:Y:S01]  /*67d0*/  FADD.FTZ R0, R0, R3 ;  /* 0x0000000300007221 */ /* 0x002fe20000010000 */
[----:B------:R-:W-:Y:S01]  /*67e0*/  UIADD3 UR6, UR9, 0x40, URZ ;  /* 0x0000004009067890 */ /* 0x000fe2000fffe03f */
[----:B------:R-:W-:Y:S01]  /*67f0*/  IMAD.MOV.U32 R3, RZ, RZ, -0x800000 ;  /* 0xff800000ff037424 */ /* 0x000fe200078e00ff */
[----:B------:R-:W-:Y:S01]  /*6800*/  UMOV UR5, 0x40000040 ;  /* 0x4000004000057882 */ /* 0x000fe20000000000 */
[----:B------:R-:W-:Y:S01]  /*6810*/  UMOV UR7, 0x80000020 ;  /* 0x8000002000077882 */ /* 0x000fe20000000000 */
[----:B------:R-:W0:Y:S01]  /*6820*/  SHFL.BFLY PT, R7, R0, 0x1, 0x1f ;  /* 0x0c201f0000077f89 */ /* 0x000e2200000e0000 */
[----:B--2---:R-:W-:-:S05]  /*6830*/  FADD.FTZ R4, R4, R5 ;  /* 0x0000000504047221 */ /* 0x004fca0000010000 */
[----:B------:R-:W1:Y:S01]  /*6840*/  SHFL.BFLY PT, R9, R4, 0x1, 0x1f ;  /* 0x0c201f0004097f89 */ /* 0x000e6200000e0000 */
[----:B0-----:R-:W-:Y:S01]  /*6850*/  FADD.FTZ R10, R0, R7 ;  /* 0x00000007000a7221 */ /* 0x001fe20000010000 */
[----:B------:R-:W-:Y:S02]  /*6860*/  IMAD.U32 R7, RZ, RZ, UR33 ;  /* 0x00000021ff077e24 */ /* 0x000fe4000f8e00ff */
[----:B------:R-:W-:Y:S02]  /*6870*/  IMAD.MOV.U32 R0, RZ, RZ, -0x800000 ;  /* 0xff800000ff007424 */ /* 0x000fe400078e00ff */
[----:B------:R-:W-:Y:S01]  /*6880*/  FSETP.NE.FTZ.AND P1, PT, R10, RZ, PT ;  /* 0x000000ff0a00720b */ /* 0x000fe20003f35000 */
[----:B-1----:R-:W-:-:S05]  /*6890*/  FADD.FTZ R9, R4, R9 ;  /* 0x0000000904097221 */ /* 0x002fca0000010000 */
[----:B------:R-:W-:-:S07]  /*68a0*/  FSETP.NE.FTZ.AND P2, PT, R9, RZ, PT ;  /* 0x000000ff0900720b */ /* 0x000fce0003f55000 */
[----:B------:R-:W0:Y:S01]  /*68b0*/  @P1 MUFU.LG2 R5, R10 ;  /* 0x0000000a00051308 */ /* 0x000e220000000c00 */
[----:B------:R-:W-:-:S05]  /*68c0*/  @P1 FMUL.FTZ R4, R7, 0.69314718246459960938 ;  /* 0x3f31721807041820 */ /* 0x000fca0000410000 */
[----:B------:R-:W-:Y:S02]  /*68d0*/  @P2 FMUL.FTZ R12, R12, 0.69314718246459960938 ;  /* 0x3f3172180c0c2820 */ /* 0x000fe40000410000 */
        /* <DEDUP_REMOVED lines=53> */
[----:B0-23--:R-:W-:Y:S05]  /*6c30*/  @!P0 BRA `(.L_x_10022) ;  /* 0x0000000000048947 */ /* 0x00dfea0003800000 */
[----:B------:R-:W-:Y:S01]  /*6c40*/  BPT.TRAP 0x1 ;  /* 0x000000040000795c */ /* 0x000fe20000300000 */
.L_x_10022:
[----:B------:R-:W0:Y:S01]  /*6c50*/  S2UR UR6, SR_SWINHI ;  /* 0x00000000000679c3 */ /* 0x000e220000002f00 */
[-C--:B------:R-:W-:Y:S01]  /*6c60*/  FMUL.FTZ R6, R93, R55.reuse ;  /* 0x000000375d067220 */ /* 0x080fe20000410000 */
[----:B------:R-:W-:Y:S01]  /*6c70*/  ULDC UR7, c[0x0][0xc44] ;  /* 0x0003110000077ab9 */ /* 0x000fe20000000800 */
[----:B------:R-:W-:Y:S01]  /*6c80*/  IMAD R61, RZ, RZ, -UR43 ;  /* 0x8000002bff3d7e24 */ /* 0x000fe2000f8e02ff */
[----:B------:R-:W-:Y:S01]  /*6c90*/  UIADD3 UR8, UR8, 0x2d860, URZ ;  /* 0x0002d86008087890 */ /* 0x000fe2000fffe03f */
[----:B------:R-:W-:Y:S01]  /*6ca0*/  IMAD R9, R138, 0x20, R22 ;  /* 0x000000208a097824 */ /* 0x000fe200078e0216 */
[----:B------:R-:W-:Y:S01]  /*6cb0*/  ULDC.64 UR10, c[0x0][0xb90] ;  /* 0x0002e400000a7ab9 */ /* 0x000fe20000000a00 */
[-C--:B------:R-:W-:Y:S01]  /*6cc0*/  FMUL.FTZ R62, R95, R8.reuse ;  /* 0x000000085f3e7220 */ /* 0x080fe20000410000 */
[----:B------:R-:W1:Y:S01]  /*6cd0*/  LDC R60, c[0x0][0xbe8] ;  /* 0x0002fa00ff3c7b82 */ /* 0x000e620000000800 */
[----:B------:R-:W-:Y:S01]  /*6ce0*/  UPRMT UR8, UR41, 0x654, UR8 ;  /* 0x0000065429087896 */ /* 0x000fe20008000008 */
[-C--:B------:R-:W-:Y:S01]  /*6cf0*/  FMUL.FTZ R7, R89, R55.reuse ;  /* 0x0000003759077220 */ /* 0x080fe20000410000 */
[-C--:B------:R-:W-:Y:S01]  /*6d00*/  FMUL.FTZ R63, R92, R55.reuse ;  /* 0x000000375c3f7220 */ /* 0x080fe20000410000 */
[----:B------:R-:W-:Y:S01]  /*6d10*/  FMUL.FTZ R28, R88, R55 ;  /* 0x00000037581c7220 */ /* 0x000fe20000410000 */
[-C--:B------:R-:W-:Y:S01]  /*6d20*/  FMUL.FTZ R82, R91, R8.reuse ;  /* 0x000000085b527220 */ /* 0x080fe20000410000 */
[-C--:B------:R-:W-:Y:S01]  /*6d30*/  FMUL.FTZ R85, R94, R8.reuse ;  /* 0x000000085e557220 */ /* 0x080fe20000410000 */
[-C--:B------:R-:W-:Y:S01]  /*6d40*/  FMUL.FTZ R87, R90, R8.reuse ;  /* 0x000000085a577220 */ /* 0x080fe20000410000 */
[----:B------:R-:W2:Y:S01]  /*6d50*/  LDC R26, c[0x0][0xc38] ;  /* 0x00030e00ff1a7b82 */ /* 0x000ea20000000800 */
[----:B------:R-:W-:Y:S01]  /*6d60*/  F2FP.BF16.F32.PACK_AB R6, R6, R63 ;  /* 0x0000003f0606723e */ /* 0x000fe200000010ff */
        /* <DEDUP_REMOVED lines=8> */
[----:B------:R-:W-:Y:S01]  /*6df0*/  SYNCS.ARRIVE.TRANS64.RED.A1T0 RZ, [UR8], RZ ;  /* 0x000000ffffff79a7 */ /* 0x000fe20008100408 */
        /* <DEDUP_REMOVED lines=11> */
[----:B------:R-:W-:Y:S01]  /*6eb0*/  USHF.R.S32.HI UR12, URZ, 0x1f, UR7 ;  /* 0x0000001f3f0c7899 */ /* 0x000fe20008011407 */
[----:B------:R-:W-:Y:S01]  /*6ec0*/  IADD3 R27, P3, R4, 0x3000, RZ ;  /* 0x00003000041b7810 */ /* 0x000fe20007f7e0ff */
[----:B------:R-:W-:Y:S01]  /*6ed0*/  UIMAD.WIDE.U32 UR4, UR7, UR10, URZ ;  /* 0x0000000a070472a5 */ /* 0x000fe2000f8e003f */
[----:B--2---:R-:W-:Y:S01]  /*6ee0*/  IMAD R61, R26, R61, UR36 ;  /* 0x000000241a3d7e24 */ /* 0x004fe2000f8e023d */
[----:B------:R-:W-:Y:S01]  /*6ef0*/  IADD3 R25, P0, R4, 0x6020, RZ ;  /* 0x0000602004197810 */ /* 0x000fe20007f1e0ff */
[----:B------:R-:W-:Y:S01]  /*6f00*/  IMAD.X R11, RZ, RZ, R5, P1 ;  /* 0x000000ffff0b7224 */ /* 0x000fe200008e0605 */
[----:B-1----:R-:W-:Y:S01]  /*6f10*/  ISETP.NE.AND P1, PT, R60, 0x1, PT ;  /* 0x000000013c00780c */ /* 0x002fe20003f25270 */
[----:B------:R-:W-:Y:S01]  /*6f20*/  UIMAD UR6, UR12, UR10, URZ ;  /* 0x0000000a0c0672a4 */ /* 0x000fe2000f8e023f */
[----:B------:R-:W-:Y:S01]  /*6f30*/  LOP3.LUT R14, R27, 0x180, RZ, 0xc0, !PT ;  /* 0x000001801b0e7812 */ /* 0x000fe200078ec0ff */
[----:B------:R-:W-:Y:S01]  /*6f40*/  IMAD R95, R61, 0xc0, R142 ;  /* 0x000000c03d5f7824 */ /* 0x000fe200078e028e */
[----:B------:R-:W-:Y:S01]  /*6f50*/  LOP3.LUT R24, R25, 0x180, RZ, 0xc0, !PT ;  /* 0x0000018019187812 */ /* 0x000fe200078ec0ff */
[----:B------:R-:W-:Y:S01]  /*6f60*/  UIMAD UR6, UR7, UR11, UR6 ;  /* 0x0000000b070672a4 */ /* 0x000fe2000f8e0206 */
[----:B------:R-:W-:Y:S01]  /*6f70*/  SHF.R.U64 R14, R14, 0x3, RZ ;  /* 0x000000030e0e7819 */ /* 0x000fe200000012ff */
[----:B------:R-:W-:Y:S01]  /*6f80*/  IMAD.MOV.U32 R89, RZ, RZ, R95 ;  /* 0x000000ffff597224 */ /* 0x000fe200078e005f */
[----:B------:R-:W-:Y:S01]  /*6f90*/  SHF.R.U64 R24, R24, 0x3, RZ ;  /* 0x0000000318187819 */ /* 0x000fe200000012ff */
[----:B------:R-:W-:Y:S01]  /*6fa0*/  UIADD3 UR6, UR5, UR6, URZ ;  /* 0x0000000605067290 */ /* 0x000fe2000fffe03f */
[----:B------:R-:W-:Y:S01]  /*6fb0*/  LOP3.LUT R14, R14, R27, RZ, 0x3c, !PT ;  /* 0x0000001b0e0e7212 */ /* 0x000fe200078e3cff */
[----:B------:R-:W-:Y:S01]  /*6fc0*/  IMAD.U32 R39, RZ, RZ, UR5 ;  /* 0x00000005ff277e24 */ /* 0x000fe2000f8e00ff */
[----:B------:R-:W0:Y:S01]  /*6fd0*/  LDC.64 R26, c[0x0][0xb98] ;  /* 0x0002e600ff1a7b82 */ /* 0x000e220000000a00 */
[----:B------:R-:W-:Y:S01]  /*6fe0*/  LOP3.LUT R9, R4, 0x180, RZ, 0xc0, !PT ;  /* 0x0000018004097812 */ /* 0x000fe200078ec0ff */
[----:B------:R-:W-:Y:S01]  /*6ff0*/  USHF.R.S32.HI UR10, URZ, 0x1f, UR38 ;  /* 0x0000001f3f0a7899 */ /* 0x000fe20008011426 */
[----:B------:R-:W-:Y:S01]  /*7000*/  LOP3.LUT R24, R24, R25, RZ, 0x3c, !PT ;  /* 0x0000001918187212 */ /* 0x000fe200078e3cff */
[----:B------:R-:W-:Y:S01]  /*7010*/  IMAD.X R25, RZ, RZ, R5, P0 ;  /* 0x000000ffff197224 */ /* 0x000fe200000e0605 */
[----:B------:R-:W-:Y:S01]  /*7020*/  SHF.R.U64 R9, R9, 0x3, RZ ;  /* 0x0000000309097819 */ /* 0x000fe200000012ff */
[----:B------:R-:W-:Y:S01]  /*7030*/  IMAD.U32 R38, RZ, RZ, UR4 ;  /* 0x00000004ff267e24 */ /* 0x000fe2000f8e00ff */
[----:B------:R-:W-:Y:S01]  /*7040*/  IADD3 R35, P0, R36, 0x1800, RZ ;  /* 0x0000180024237810 */ /* 0x000fe20007f1e0ff */
[----:B------:R-:W1:Y:S01]  /*7050*/  @P1 LDC R84, c[0x0][0xbec] ;  /* 0x0002fb00ff541b82 */ /* 0x000e620000000800 */
[C---:B------:R-:W-:Y:S01]  /*7060*/  IADD3 R29, P2, R4.reuse, 0x3020, RZ ;  /* 0x00003020041d7810 */ /* 0x040fe20007f5e0ff */
[-C--:B------:R-:W-:Y:S01]  /*7070*/  FMUL.FTZ R69, R119, R8.reuse ;  /* 0x0000000877457220 */ /* 0x080fe20000410000 */
[----:B------:R-:W-:Y:S01]  /*7080*/  IADD3 R21, P4, R4, 0x20, RZ ;  /* 0x0000002004157810 */ /* 0x000fe20007f9e0ff */
[----:B------:R-:W-:Y:S01]  /*7090*/  FMUL.FTZ R74, R118, R8 ;  /* 0x00000008764a7220 */ /* 0x000fe20000410000 */
[----:B------:R-:W-:Y:S01]  /*70a0*/  LOP3.LUT R4, R9, R4, RZ, 0x3c, !PT ;  /* 0x0000000409047212 */ /* 0x000fe200078e3cff */
[-C--:B------:R-:W-:Y:S01]  /*70b0*/  FMUL.FTZ R66, R123, R8.reuse ;  /* 0x000000087b427220 */ /* 0x080fe20000410000 */
[----:B------:R-:W-:Y:S01]  /*70c0*/  LOP3.LUT R34, R35, 0x180, RZ, 0xc0, !PT ;  /* 0x0000018023227812 */ /* 0x000fe200078ec0ff */
[----:B------:R-:W2:Y:S01]  /*70d0*/  @P1 LDC R93, c[0x0][0xbf0] ;  /* 0x0002fc00ff5d1b82 */ /* 0x000ea20000000800 */
[----:B------:R-:W-:Y:S01]  /*70e0*/  MOV R39, UR6 ;  /* 0x0000000600277c02 */ /* 0x000fe20008000f00 */
[-C--:B------:R-:W-:Y:S01]  /*70f0*/  FMUL.FTZ R75, R122, R8.reuse ;  /* 0x000000087a4b7220 */ /* 0x080fe20000410000 */
[----:B------:R-:W-:Y:S01]  /*7100*/  IADD3 R91, P5, R36, 0x7800, RZ ;  /* 0x00007800245b7810 */ /* 0x000fe20007fbe0ff */
[-C--:B------:R-:W-:Y:S01]  /*7110*/  FMUL.FTZ R67, R127, R8.reuse ;  /* 0x000000087f437220 */ /* 0x080fe20000410000 */
[----:B------:R-:W-:Y:S01]  /*7120*/  LOP3.LUT R10, R31, 0x180, RZ, 0xc0, !PT ;  /* 0x000001801f0a7812 */ /* 0x000fe200078ec0ff */
[----:B------:R-:W-:Y:S01]  /*7130*/  FMUL.FTZ R72, R126, R8 ;  /* 0x000000087e487220 */ /* 0x000fe20000410000 */
[----:B------:R-:W-:Y:S01]  /*7140*/  MOV R86, R4 ;  /* 0x0000000400567202 */ /* 0x000fe20000000f00 */
[----:B0-----:R-:W-:Y:S01]  /*7150*/  IMAD.WIDE.U32 R38, R26, UR38, R38 ;  /* 0x000000261a267c25 */ /* 0x001fe2000f8e0026 */
[----:B------:R-:W-:-:S03]  /*7160*/  F2FP.BF16.F32.PACK_AB R4, R7, R28 ;  /* 0x0000001c0704723e */ /* 0x000fc600000010ff */
[-C--:B------:R-:W-:Y:S01]  /*7170*/  FMUL.FTZ R64, R131, R8.reuse ;  /* 0x0000000883407220 */ /* 0x080fe20000410000 */
[----:B------:R-:W-:Y:S01]  /*7180*/  SHF.R.U64 R34, R34, 0x3, RZ ;  /* 0x0000000322227819 */ /* 0x000fe200000012ff */
[----:B------:R-:W-:Y:S01]  /*7190*/  FMUL.FTZ R73, R130, R8 ;  /* 0x0000000882497220 */ /* 0x000fe20000410000 */
[----:B------:R-:W-:Y:S01]  /*71a0*/  F2FP.BF16.F32.PACK_AB R7, R62, R85 ;  /* 0x000000553e07723e */ /* 0x000fe200000010ff */
[----:B------:R-:W-:Y:S01]  /*71b0*/  IMAD R62, R26, UR10, RZ ;  /* 0x0000000a1a3e7c24 */ /* 0x000fe2000f8e02ff */
[----:B------:R-:W-:Y:S01]  /*71c0*/  SHF.R.U64 R10, R10, 0x3, RZ ;  /* 0x000000030a0a7819 */ /* 0x000fe200000012ff */
[----:B-1----:R-:W-:Y:S01]  /*71d0*/  @P1 IMAD.HI.U32 R84, R95, R84, RZ ;  /* 0x000000545f541227 */ /* 0x002fe200078e00ff */
[----:B------:R-:W-:-:S03]  /*71e0*/  LOP3.LUT R34, R34, R35, RZ, 0x3c, !PT ;  /* 0x0000002322227212 */ /* 0x000fc600078e3cff */
[-C--:B------:R-:W-:Y:S01]  /*71f0*/  FMUL.FTZ R65, R135, R8.reuse ;  /* 0x0000000887417220 */ /* 0x080fe20000410000 */
[----:B------:R-:W-:Y:S01]  /*7200*/  FMUL.FTZ R134, R134, R8 ;  /* 0x0000000886867220 */ /* 0x000fe20000410000 */
[----:B------:R-:W-:Y:S01]  /*7210*/  IMAD.X R15, RZ, RZ, R5, P3 ;  /* 0x000000ffff0f7224 */ /* 0x000fe200018e0605 */
[----:B------:R-:W-:Y:S01]  /*7220*/  LOP3.LUT R10, R10, R31, RZ, 0x3c, !PT ;  /* 0x0000001f0a0a7212 */ /* 0x000fe200078e3cff */
[----:B------:R-:W-:Y:S01]  /*7230*/  IMAD.X R35, RZ, RZ, R37, P0 ;  /* 0x000000ffff237224 */ /* 0x000fe200000e0625 */
[----:B------:R-:W-:Y:S01]  /*7240*/  LOP3.LUT R8, R29, 0x180, RZ, 0xc0, !PT ;  /* 0x000001801d087812 */ /* 0x000fe200078ec0ff */
[----:B------:R-:W-:Y:S01]  /*7250*/  IMAD R27, R27, UR38, R62 ;  /* 0x000000261b1b7c24 */ /* 0x000fe2000f8e023e */
[----:B--2---:R-:W-:Y:S01]  /*7260*/  @P1 SHF.R.U32.HI R89, RZ, R93, R84 ;  /* 0x0000005dff591219 */ /* 0x004fe20000011654 */
[----:B------:R-:W-:Y:S01]  /*7270*/  IMAD.X R9, RZ, RZ, R5, P4 ;  /* 0x000000ffff097224 */ /* 0x000fe200020e0605 */
[----:B------:R-:W-:Y:S01]  /*7280*/  LOP3.LUT R84, R91, 0x180, RZ, 0xc0, !PT ;  /* 0x000001805b547812 */ /* 0x000fe200078ec0ff */
[----:B------:R-:W-:Y:S01]  /*7290*/  ULDC.64 UR4, c[0x0][0xb88] ;  /* 0x0002e20000047ab9 */ /* 0x000fe20000000a00 */
[----:B------:R-:W-:Y:S01]  /*72a0*/  IADD3 R31, P3, R36, 0x4800, RZ ;  /* 0x00004800241f7810 */ /* 0x000fe20007f7e0ff */
[----:B------:R-:W-:Y:S01]  /*72b0*/  IMAD.MOV R63, RZ, RZ, -R89 ;  /* 0x000000ffff3f7224 */ /* 0x000fe200078e0a59 */
[----:B------:R-:W-:Y:S01]  /*72c0*/  SHF.R.U64 R28, R84, 0x3, RZ ;  /* 0x00000003541c7819 */ /* 0x000fe200000012ff */
[----:B------:R-:W-:Y:S01]  /*72d0*/  ULDC UR6, c[0x0][0xa88] ;  /* 0x0002a20000067ab9 */ /* 0x000fe20000000800 */
[----:B------:R-:W-:Y:S01]  /*72e0*/  MOV R84, R24 ;  /* 0x0000001800547202 */ /* 0x000fe20000000f00 */
[C---:B------:R-:W-:Y:S01]  /*72f0*/  IMAD R63, R60.reuse, R63, R95 ;  /* 0x0000003f3c3f7224 */ /* 0x040fe200078e025f */
[----:B------:R-:W-:Y:S01]  /*7300*/  SHF.R.S32.HI R25, RZ, 0x1f, R89 ;  /* 0x0000001fff197819 */ /* 0x000fe20000011459 */
[----:B------:R-:W-:Y:S01]  /*7310*/  IMAD R62, R60, UR6, RZ ;  /* 0x000000063c3e7c24 */ /* 0x000fe2000f8e02ff */
[----:B------:R-:W-:Y:S01]  /*7320*/  IADD3 R24, P0, R89, R38, RZ ;  /* 0x0000002659187210 */ /* 0x000fe20007f1e0ff */
[-C--:B------:R-:W-:Y:S01]  /*7330*/  FMUL.FTZ R40, R97, R55.reuse ;  /* 0x0000003761287220 */ /* 0x080fe20000410000 */
[----:B------:R-:W-:Y:S01]  /*7340*/  SHF.R.S32.HI R26, RZ, 0x1f, R63 ;  /* 0x0000001fff1a7819 */ /* 0x000fe2000001143f */
[----:B------:R-:W-:Y:S01]  /*7350*/  FMUL.FTZ R51, R96, R55 ;  /* 0x0000003760337220 */ /* 0x000fe20000410000 */
[----:B------:R-:W-:Y:S01]  /*7360*/  IADD3.X R13, RZ, R5, RZ, P2, !PT ;  /* 0x00000005ff0d7210 */ /* 0x000fe200017fe4ff */
[----:B------:R-:W-:Y:S01]  /*7370*/  FMUL.FTZ R48, R101, R55 ;  /* 0x0000003765307220 */ /* 0x000fe20000410000 */
[----:B------:R-:W-:Y:S01]  /*7380*/  F2FP.BF16.F32.PACK_AB R5, R82, R87 ;  /* 0x000000575205723e */ /* 0x000fe200000010ff */
[----:B------:R-:W-:Y:S01]  /*7390*/  BAR.SYNC.DEFER_BLOCKING 0x1, 0x180 ;  /* 0x0046000000007b1d */ /* 0x000fe20000010000 */
[----:B------:R-:W-:Y:S01]  /*73a0*/  SHF.R.U64 R8, R8, 0x3, RZ ;  /* 0x0000000308087819 */ /* 0x000fe200000012ff */
[----:B------:R-:W-:Y:S01]  /*73b0*/  IMAD R26, R26, UR4, RZ ;  /* 0x000000041a1a7c24 */ /* 0x000fe2000f8e02ff */
[----:B------:R-:W-:Y:S01]  /*73c0*/  LOP3.LUT R30, R31, 0x180, RZ, 0xc0, !PT ;  /* 0x000001801f1e7812 */ /* 0x000fe200078ec0ff */
[----:B------:R-:W-:Y:S01]  /*73d0*/  FMUL.FTZ R53, R100, R55 ;  /* 0x0000003764357220 */ /* 0x000fe20000410000 */
[----:B------:R-:W-:Y:S01]  /*73e0*/  IADD3.X R25, R25, R39, R27, P0, !PT ;  /* 0x0000002719197210 */ /* 0x000fe200007fe41b */
[-C--:B------:R-:W-:Y:S01]  /*73f0*/  FMUL.FTZ R49, R105, R55.reuse ;  /* 0x0000003769317220 */ /* 0x080fe20000410000 */
[----:B------:R-:W-:Y:S01]  /*7400*/  IADD3 R33, P2, R36, 0x3000, RZ ;  /* 0x0000300024217810 */ /* 0x000fe20007f5e0ff */
[----:B------:R-:W-:Y:S01]  /*7410*/  FMUL.FTZ R50, R104, R55 ;  /* 0x0000003768327220 */ /* 0x000fe20000410000 */
[----:B------:R-:W-:Y:S01]  /*7420*/  LOP3.LUT R12, R8, R29, RZ, 0x3c, !PT ;  /* 0x0000001d080c7212 */ /* 0x000fe200078e3cff */
[----:B------:R-:W-:Y:S01]  /*7430*/  IMAD.WIDE.U32 R24, R63, UR4, R24 ;  /* 0x000000043f187c25 */ /* 0x000fe2000f8e0018 */
[----:B------:R-:W-:-:S03]  /*7440*/  SHF.R.U64 R30, R30, 0x3, RZ ;  /* 0x000000031e1e7819 */ /* 0x000fc600000012ff */
[-C--:B------:R-:W-:Y:S01]  /*7450*/  FMUL.FTZ R46, R109, R55.reuse ;  /* 0x000000376d2e7220 */ /* 0x080fe20000410000 */
[----:B------:R-:W-:Y:S01]  /*7460*/  LOP3.LUT R8, R21, 0x180, RZ, 0xc0, !PT ;  /* 0x0000018015087812 */ /* 0x000fe200078ec0ff */
[-C--:B------:R-:W-:Y:S01]  /*7470*/  FMUL.FTZ R59, R108, R55.reuse ;  /* 0x000000376c3b7220 */ /* 0x080fe20000410000 */
[----:B------:R-:W-:Y:S01]  /*7480*/  LOP3.LUT R32, R33, 0x180, RZ, 0xc0, !PT ;  /* 0x0000018021207812 */ /* 0x000fe200078ec0ff */
[----:B------:R-:W-:Y:S01]  /*7490*/  FMUL.FTZ R47, R113, R55 ;  /* 0x00000037712f7220 */ /* 0x000fe20000410000 */
[----:B------:R-:W-:Y:S01]  /*74a0*/  MOV R85, R10 ;  /* 0x0000000a00557202 */ /* 0x000fe20000000f00 */
[----:B------:R-:W-:Y:S01]  /*74b0*/  IMAD R11, R61, 0xc0, R141 ;  /* 0x000000c03d0b7824 */ /* 0x000fe200078e028d */
[----:B------:R-:W-:Y:S01]  /*74c0*/  LOP3.LUT R30, R30, R31, RZ, 0x3c, !PT ;  /* 0x0000001f1e1e7212 */ /* 0x000fe200078e3cff */
[-C--:B------:R-:W-:Y:S01]  /*74d0*/  FMUL.FTZ R58, R112, R55.reuse ;  /* 0x00000037703a7220 */ /* 0x080fe20000410000 */
[----:B------:R-:W-:Y:S01]  /*74e0*/  SHF.R.U64 R8, R8, 0x3, RZ ;  /* 0x0000000308087819 */ /* 0x000fe200000012ff */
[----:B------:R-:W-:Y:S01]  /*74f0*/  FMUL.FTZ R44, R117, R55 ;  /* 0x00000037752c7220 */ /* 0x000fe20000410000 */
[----:B------:R-:W-:Y:S01]  /*7500*/  SHF.R.U64 R32, R32, 0x3, RZ ;  /* 0x0000000320207819 */ /* 0x000fe200000012ff */
[----:B------:R0:W-:Y:S01]  /*7510*/  STSM.16.M88.4 [R86], R4 ;  /* 0x0000000456007844 */ /* 0x0001e20000000200 */
[----:B------:R-:W-:Y:S01]  /*7520*/  IADD3.X R31, RZ, R37, RZ, P3, !PT ;  /* 0x00000025ff1f7210 */ /* 0x000fe20001ffe4ff */
[-C--:B------:R-:W-:Y:S01]  /*7530*/  FMUL.FTZ R57, R116, R55.reuse ;  /* 0x0000003774397220 */ /* 0x080fe20000410000 */
[----:B------:R-:W-:Y:S01]  /*7540*/  LOP3.LUT P0, RZ, R139, 0x3, RZ, 0xc0, !PT ;  /* 0x000000038bff7812 */ /* 0x000fe2000780c0ff */
[----:B------:R-:W-:Y:S01]  /*7550*/  FMUL.FTZ R45, R121, R55 ;  /* 0x00000037792d7220 */ /* 0x000fe20000410000 */
[----:B------:R-:W-:Y:S01]  /*7560*/  LOP3.LUT R8, R8, R21, RZ, 0x3c, !PT ;  /* 0x0000001508087212 */ /* 0x000fe200078e3cff */
[----:B------:R-:W-:Y:S01]  /*7570*/  FMUL.FTZ R56, R120, R55 ;  /* 0x0000003778387220 */ /* 0x000fe20000410000 */
[----:B------:R-:W-:Y:S01]  /*7580*/  LOP3.LUT R32, R32, R33, RZ, 0x3c, !PT ;  /* 0x0000002120207212 */ /* 0x000fe200078e3cff */
[----:B------:R-:W-:-:S02]  /*7590*/  IMAD.X R33, RZ, RZ, R37, P2 ;  /* 0x000000ffff217224 */ /* 0x000fc400010e0625 */
[-C--:B------:R-:W-:Y:S01]  /*75a0*/  FMUL.FTZ R41, R125, R55.reuse ;  /* 0x000000377d297220 */ /* 0x080fe20000410000 */
[-C--:B------:R-:W-:Y:S01]  /*75b0*/  FMUL.FTZ R54, R124, R55.reuse ;  /* 0x000000377c367220 */ /* 0x080fe20000410000 */
[-C--:B------:R-:W-:Y:S01]  /*75c0*/  FMUL.FTZ R43, R129, R55.reuse ;  /* 0x00000037812b7220 */ /* 0x080fe20000410000 */
[-C--:B------:R-:W-:Y:S01]  /*75d0*/  FMUL.FTZ R52, R128, R55.reuse ;  /* 0x0000003780347220 */ /* 0x080fe20000410000 */
[-C--:B------:R-:W-:Y:S01]  /*75e0*/  FMUL.FTZ R42, R133, R55.reuse ;  /* 0x00000037852a7220 */ /* 0x080fe20000410000 */
[-C--:B------:R-:W-:Y:S01]  /*75f0*/  ISETP.GE.OR P2, PT, R11, R62.reuse, P0 ;  /* 0x0000003e0b00720c */ /* 0x080fe20000746670 */
[----:B------:R-:W-:Y:S01]  /*7600*/  FMUL.FTZ R55, R132, R55 ;  /* 0x0000003784377220 */ /* 0x000fe20000410000 */
[----:B0-----:R-:W-:Y:S01]  /*7610*/  IMAD R7, R63, UR5, R26 ;  /* 0x000000053f077c24 */ /* 0x001fe2000f8e021a */
[----:B------:R-:W-:Y:S01]  /*7620*/  ULDC.64 UR4, c[0x0][0xb50] ;  /* 0x0002d40000047ab9 */ /* 0x000fe20000000a00 */
[----:B------:R-:W-:Y:S01]  /*7630*/  VIADD R5, R11, 0x8 ;  /* 0x000000080b057836 */ /* 0x000fe20000000000 */
[C---:B------:R-:W-:Y:S01]  /*7640*/  LEA R26, P3, R24.reuse, UR4, 0x2 ;  /* 0x00000004181a7c11 */ /* 0x040fe2000f8610ff */
[----:B------:R-:W-:Y:S01]  /*7650*/  ULDC.64 UR8, c[0x0][0xae8] ;  /* 0x0002ba0000087ab9 */ /* 0x000fe20000000a00 */
[----:B------:R-:W-:Y:S01]  /*7660*/  IADD3 R7, R25, R7, RZ ;  /* 0x0000000719077210 */ /* 0x000fe20007ffe0ff */
[----:B------:R-:W-:Y:S01]  /*7670*/  IMAD.X R29, RZ, RZ, R37, P5 ;  /* 0x000000ffff1d7224 */ /* 0x000fe200028e0625 */
[----:B------:R-:W-:Y:S01]  /*7680*/  ISETP.GE.OR P0, PT, R5, R62, P0 ;  /* 0x0000003e0500720c */ /* 0x000fe20000706670 */
[----:B------:R-:W-:Y:S01]  /*7690*/  SHFL.IDX PT, R82, R26, 0x1, 0x1c1f ;  /* 0x003c1f001a527f89 */ /* 0x000fe200000e0000 */
[----:B------:R-:W-:-:S02]  /*76a0*/  LEA.HI.X R27, R24, UR5, R7, 0x2, P3 ;  /* 0x00000005181b7c11 */ /* 0x000fc400098f1407 */
[----:B------:R-:W-:Y:S02]  /*76b0*/  MOV R63, R8 ;  /* 0x00000008003f7202 */ /* 0x000fe40000000f00 */
[----:B------:R-:W-:Y:S02]  /*76c0*/  F2FP.BF16.F32.PACK_AB R4, R40, R51 ;  /* 0x000000332804723e */ /* 0x000fe400000010ff */
[----:B------:R-:W-:Y:S02]  /*76d0*/  F2FP.BF16.F32.PACK_AB R5, R78, R83 ;  /* 0x000000534e05723e */ /* 0x000fe400000010ff */
[----:B------:R-:W-:Y:S01]  /*76e0*/  F2FP.BF16.F32.PACK_AB R6, R48, R53 ;  /* 0x000000353006723e */ /* 0x000fe200000010ff */
[----:B------:R-:W-:Y:S01]  /*76f0*/  SHFL.IDX PT, R83, R27, 0x1, 0x1c1f ;  /* 0x003c1f001b537f89 */ /* 0x000fe200000e0000 */
[----:B------:R-:W-:Y:S02]  /*7700*/  F2FP.BF16.F32.PACK_AB R7, R80, R81 ;  /* 0x000000515007723e */ /* 0x000fe400000010ff */
[----:B------:R-:W-:Y:S01]  /*7710*/  MOV R86, R12 ;  /* 0x0000000c00567202 */ /* 0x000fe20000000f00 */
[----:B------:R0:W-:Y:S01]  /*7720*/  SHFL.IDX PT, R80, R26, RZ, 0x1c1f ;  /* 0x001c1fff1a507589 */ /* 0x0001e200000e0000 */
[----:B------:R-:W-:-:S02]  /*7730*/  MOV R87, R14 ;  /* 0x0000000e00577202 */ /* 0x000fc40000000f00 */
[----:B------:R-:W-:Y:S01]  /*7740*/  F2FP.BF16.F32.PACK_AB R8, R49, R50 ;  /* 0x000000323108723e */ /* 0x000fe200000010ff */
[----:B------:R1:W2:Y:S01]  /*7750*/  SHFL.IDX PT, R81, R27, RZ, 0x1c1f ;  /* 0x001c1fff1b517589 */ /* 0x0002a200000e0000 */
[----:B------:R-:W-:Y:S02]  /*7760*/  F2FP.BF16.F32.PACK_AB R9, R70, R79 ;  /* 0x0000004f4609723e */ /* 0x000fe400000010ff */
[----:B------:R-:W-:Y:S01]  /*7770*/  F2FP.BF16.F32.PACK_AB R10, R46, R59 ;  /* 0x0000003b2e0a723e */ /* 0x000fe200000010ff */
[----:B------:R-:W-:Y:S01]  /*7780*/  STSM.16.M88.4 [R63], R4 ;  /* 0x000000043f007844 */ /* 0x000fe20000000200 */
[----:B------:R-:W-:Y:S02]  /*7790*/  F2FP.BF16.F32.PACK_AB R11, R71, R76 ;  /* 0x0000004c470b723e */ /* 0x000fe400000010ff */
[----:B------:R-:W-:Y:S02]  /*77a0*/  F2FP.BF16.F32.PACK_AB R12, R47, R58 ;  /* 0x0000003a2f0c723e */ /* 0x000fe400000010ff */
[----:B------:R-:W-:Y:S01]  /*77b0*/  F2FP.BF16.F32.PACK_AB R13, R68, R77 ;  /* 0x0000004d440d723e */ /* 0x000fe200000010ff */
[----:B------:R-:W-:Y:S01]  /*77c0*/  STSM.16.M88.4 [R87], R8 ;  /* 0x0000000857007844 */ /* 0x000fe20000000200 */
[----:B------:R-:W-:-:S02]  /*77d0*/  F2FP.BF16.F32.PACK_AB R14, R44, R57 ;  /* 0x000000392c0e723e */ /* 0x000fc400000010ff */
[----:B------:R-:W-:Y:S02]  /*77e0*/  F2FP.BF16.F32.PACK_AB R15, R69, R74 ;  /* 0x0000004a450f723e */ /* 0x000fe400000010ff */
[----:B------:R-:W-:Y:S02]  /*77f0*/  F2FP.BF16.F32.PACK_AB R24, R45, R56 ;  /* 0x000000382d18723e */ /* 0x000fe400000010ff */
[----:B------:R-:W-:Y:S01]  /*7800*/  F2FP.BF16.F32.PACK_AB R25, R66, R75 ;  /* 0x0000004b4219723e */ /* 0x000fe200000010ff */
[----:B------:R3:W-:Y:S01]  /*7810*/  STSM.16.M88.4 [R86], R12 ;  /* 0x0000000c56007844 */ /* 0x0007e20000000200 */
[----:B0-----:R-:W-:Y:S02]  /*7820*/  F2FP.BF16.F32.PACK_AB R26, R41, R54 ;  /* 0x00000036291a723e */ /* 0x001fe400000010ff */
[----:B-1----:R-:W-:Y:S02]  /*7830*/  F2FP.BF16.F32.PACK_AB R27, R67, R72 ;  /* 0x00000048431b723e */ /* 0x002fe400000010ff */
[----:B------:R-:W-:-:S02]  /*7840*/  F2FP.BF16.F32.PACK_AB R40, R43, R52 ;  /* 0x000000342b28723e */ /* 0x000fc400000010ff */
[----:B------:R-:W-:Y:S01]  /*7850*/  F2FP.BF16.F32.PACK_AB R41, R64, R73 ;  /* 0x000000494029723e */ /* 0x000fe200000010ff */
[----:B------:R0:W-:Y:S01]  /*7860*/  STSM.16.M88.4 [R85], R24 ;  /* 0x0000001855007844 */ /* 0x0001e20000000200 */
[----:B------:R-:W-:Y:S02]  /*7870*/  F2FP.BF16.F32.PACK_AB R42, R42, R55 ;  /* 0x000000372a2a723e */ /* 0x000fe400000010ff */
[----:B------:R-:W-:Y:S02]  /*7880*/  F2FP.BF16.F32.PACK_AB R43, R65, R134 ;  /* 0x00000086412b723e */ /* 0x000fe400000010ff */
[----:B------:R-:W-:Y:S02]  /*7890*/  IADD3 R21, P4, R36, 0x6000, RZ ;  /* 0x0000600024157810 */ /* 0x000fe40007f9e0ff */
[----:B------:R-:W-:Y:S01]  /*78a0*/  LOP3.LUT R28, R28, R91, RZ, 0x3c, !PT ;  /* 0x0000005b1c1c7212 */ /* 0x000fe200078e3cff */
[----:B------:R-:W-:Y:S01]  /*78b0*/  STSM.16.M88.4 [R84], R40 ;  /* 0x0000002854007844 */ /* 0x000fe20000000200 */
[----:B---3--:R-:W1:Y:S01]  /*78c0*/  @P1 LDC R13, c[0x0][0xbec] ;  /* 0x0002fb00ff0d1b82 */ /* 0x008e620000000800 */
[----:B------:R-:W-:-:S07]  /*78d0*/  LOP3.LUT R20, R21, 0x180, RZ, 0xc0, !PT ;  /* 0x0000018015147812 */ /* 0x000fce00078ec0ff */
[----:B------:R-:W-:Y:S01]  /*78e0*/  BAR.SYNC.DEFER_BLOCKING 0x1, 0x180 ;  /* 0x0046000000007b1d */ /* 0x000fe20000010000 */
[----:B------:R-:W-:Y:S01]  /*78f0*/  UIMAD UR6, UR12, UR8, URZ ;  /* 0x000000080c0672a4 */ /* 0x000fe2000f8e023f */
[----:B------:R-:W-:-:S06]  /*7900*/  SHF.R.U64 R20, R20, 0x3, RZ ;  /* 0x0000000314147819 */ /* 0x000fcc00000012ff */
[----:B0-----:R-:W0:Y:S08]  /*7910*/  @P1 LDC R25, c[0x0][0xbf0] ;  /* 0x0002fc00ff191b82 */ /* 0x001e300000000800 */
[----:B------:R-:W3:Y:S01]  /*7920*/  LDC.64 R14, c[0x0][0xae0] ;  /* 0x0002b800ff0e7b82 */ /* 0x000ee20000000a00 */
[----:B--2---:R-:W-:Y:S01]  /*7930*/  @!P2 ST.E desc[UR48][R80.64], R3 ;  /* 0x000000035000a985 */ /* 0x004fe2000c101930 */
[----:B------:R-:W-:Y:S01]  /*7940*/  UIMAD.WIDE.U32 UR4, UR7, UR8, URZ ;  /* 0x00000008070472a5 */ /* 0x000fe2000f8e003f */
[----:B------:R-:W-:-:S02]  /*7950*/  LOP3.LUT R20, R20, R21, RZ, 0x3c, !PT ;  /* 0x0000001514147212 */ /* 0x000fc400078e3cff */
[----:B------:R2:W-:Y:S01]  /*7960*/  @!P0 ST.E desc[UR48][R82.64], R0 ;  /* 0x0000000052008985 */ /* 0x0005e2000c101930 */
[----:B------:R-:W-:Y:S01]  /*7970*/  UIMAD UR6, UR7, UR9, UR6 ;  /* 0x00000009070672a4 */ /* 0x000fe2000f8e0206 */
[----:B------:R-:W-:Y:S02]  /*7980*/  LOP3.LUT R21, R36, 0x180, RZ, 0xc0, !PT ;  /* 0x0000018024157812 */ /* 0x000fe400078ec0ff */
[----:B------:R-:W-:Y:S01]  /*7990*/  ULDC.64 UR8, c[0x0][0xaf0] ;  /* 0x0002bc0000087ab9 */ /* 0x000fe20000000a00 */
[----:B--2---:R-:W-:Y:S01]  /*79a0*/  IMAD R0, R137, 0x60, R138 ;  /* 0x0000006089007824 */ /* 0x004fe200078e028a */
[----:B------:R-:W-:Y:S01]  /*79b0*/  UIADD3 UR5, UR5, UR6, URZ ;  /* 0x0000000605057290 */ /* 0x000fe2000fffe03f */
[----:B------:R-:W-:Y:S01]  /*79c0*/  SHF.R.U64 R21, R21, 0x3, RZ ;  /* 0x0000000315157819 */ /* 0x000fe200000012ff */
[----:B------:R2:W5:Y:S01]  /*79d0*/  LD.E.128 R44, desc[UR48][R34.64] ;  /* 0x00000030222c7980 */ /* 0x000562000c101d00 */
[----:B------:R-:W-:Y:S01]  /*79e0*/  IMAD R24, R61, 0xc0, R0 ;  /* 0x000000c03d187824 */ /* 0x000fe200078e0200 */
[----:B------:R-:W-:Y:S01]  /*79f0*/  UIMAD UR6, UR10, UR8, URZ ;  /* 0x000000080a0672a4 */ /* 0x000fe2000f8e023f */
[----:B------:R-:W-:Y:S01]  /*7a00*/  LOP3.LUT R36, R21, R36, RZ, 0x3c, !PT ;  /* 0x0000002415247212 */ /* 0x000fe200078e3cff */
[----:B------:R-:W-:Y:S01]  /*7a10*/  IMAD.X R21, RZ, RZ, R37, P4 ;  /* 0x000000ffff157224 */ /* 0x000fe200020e0625 */
[----:B------:R2:W5:Y:S01]  /*7a20*/  LD.E.128 R48, desc[UR48][R32.64] ;  /* 0x0000003020307980 */ /* 0x000562000c101d00 */
[----:B-1----:R-:W-:-:S03]  /*7a30*/  @P1 IMAD.HI.U32 R0, R24, R13, RZ ;  /* 0x0000000d18001227 */ /* 0x002fc600078e00ff */
[----:B------:R2:W5:Y:S01]  /*7a40*/  LD.E.128 R4, desc[UR48][R30.64] ;  /* 0x000000301e047980 */ /* 0x000562000c101d00 */
[----:B------:R-:W-:Y:S01]  /*7a50*/  IMAD.MOV.U32 R12, RZ, RZ, R24 ;  /* 0x000000ffff0c7224 */ /* 0x000fe200078e0018 */
[----:B0-----:R-:W-:Y:S01]  /*7a60*/  @P1 SHF.R.U32.HI R12, RZ, R25, R0 ;  /* 0x00000019ff0c1219 */ /* 0x001fe20000011600 */
[----:B------:R-:W-:Y:S01]  /*7a70*/  UIMAD UR6, UR38, UR9, UR6 ;  /* 0x00000009260672a4 */ /* 0x000fe2000f8e0206 */
[----:B------:R-:W5:Y:S02]  /*7a80*/  LD.E.128 R36, desc[UR48][R36.64] ;  /* 0x0000003024247980 */ /* 0x000f64000c101d00 */
[--C-:B------:R-:W-:Y:S01]  /*7a90*/  SHF.R.S32.HI R3, RZ, 0x1f, R12.reuse ;  /* 0x0000001fff037819 */ /* 0x100fe2000001140c */
[----:B------:R-:W-:Y:S01]  /*7aa0*/  UIMAD.WIDE.U32 UR38, UR38, UR8, UR4 ;  /* 0x00000008262672a5 */ /* 0x000fe2000f8e0004 */
[----:B------:R-:W-:Y:S01]  /*7ab0*/  IMAD.MOV R13, RZ, RZ, -R12 ;  /* 0x000000ffff0d7224 */ /* 0x000fe200078e0a0c */
[----:B------:R2:W5:Y:S01]  /*7ac0*/  LD.E.128 R52, desc[UR48][R20.64] ;  /* 0x0000003014347980 */ /* 0x000562000c101d00 */
[----:B------:R-:W-:Y:S01]  /*7ad0*/  ULDC.64 UR4, c[0x0][0xad8] ;  /* 0x0002b60000047ab9 */ /* 0x000fe20000000a00 */
[-C--:B---3--:R-:W-:Y:S01]  /*7ae0*/  IMAD R0, R3, R14.reuse, RZ ;  /* 0x0000000e03007224 */ /* 0x088fe200078e02ff */
[----:B------:R-:W-:Y:S01]  /*7af0*/  UIADD3 UR39, UR39, UR6, URZ ;  /* 0x0000000627277290 */ /* 0x000fe2000fffe03f */
[----:B------:R-:W-:Y:S01]  /*7b00*/  IMAD R3, R60, R13, R24 ;  /* 0x0000000d3c037224 */ /* 0x000fe200078e0218 */
[----:B------:R2:W5:Y:S01]  /*7b10*/  LD.E.128 R8, desc[UR48][R28.64] ;  /* 0x000000301c087980 */ /* 0x000562000c101d00 */
[C---:B------:R-:W-:Y:S01]  /*7b20*/  IMAD R15, R12.reuse, R15, R0 ;  /* 0x0000000f0c0f7224 */ /* 0x040fe200078e0200 */
[----:B------:R-:W-:Y:S01]  /*7b30*/  UIADD3 UR44, UR44, 0x1, URZ ;  /* 0x000000012c2c7890 */ /* 0x000fe2000fffe03f */
[----:B------:R-:W-:Y:S01]  /*7b40*/  @!PT LDS RZ, [RZ] ;  /* 0x00000000fffff984 */ /* 0x000fe20000000800 */
[----:B------:R-:W-:Y:S01]  /*7b50*/  @!PT LDS RZ, [RZ] ;  /* 0x00000000fffff984 */ /* 0x000fe20000000800 */
[----:B------:R-:W-:Y:S01]  /*7b60*/  @!PT LDS RZ, [RZ] ;  /* 0x00000000fffff984 */ /* 0x000fe20000000800 */
[----:B------:R-:W-:Y:S01]  /*7b70*/  @!PT LDS RZ, [RZ] ;  /* 0x00000000fffff984 */ /* 0x000fe20000000800 */
[----:B------:R0:W-:Y:S06]  /*7b80*/  MEMBAR.ALL.CTA ;  /* 0x0000000000007992 */ /* 0x0001ec0000008000 */
[----:B0-----:R-:W0:Y:S01]  /*7b90*/  FENCE.VIEW.ASYNC.S ;  /* 0x00000000000073c6 */ /* 0x001e220000000000 */
[----:B------:R-:W-:Y:S01]  /*7ba0*/  SHF.R.S32.HI R0, RZ, 0x1f, R3 ;  /* 0x0000001fff007819 */ /* 0x000fe20000011403 */
[----:B------:R-:W-:Y:S01]  /*7bb0*/  IMAD.WIDE.U32 R12, R12, R14, UR38 ;  /* 0x000000260c0c7e25 */ /* 0x000fe2000f8e000e */
[----:B------:R-:W-:-:S03]  /*7bc0*/  ULDC.64 UR6, c[0x0][0xa80] ;  /* 0x0002a00000067ab9 */ /* 0x000fc60000000a00 */
[----:B------:R-:W-:Y:S02]  /*7bd0*/  IMAD.IADD R13, R13, 0x1, R15 ;  /* 0x000000010d0d7824 */ /* 0x000fe400078e020f */
[----:B------:R-:W-:Y:S02]  /*7be0*/  IMAD R0, R0, UR4, RZ ;  /* 0x0000000400007c24 */ /* 0x000fe4000f8e02ff */
[----:B------:R-:W-:Y:S02]  /*7bf0*/  IMAD R61, R61, 0xc0, R138 ;  /* 0x000000c03d3d7824 */ /* 0x000fe400078e028a */
[C---:B------:R-:W-:Y:S02]  /*7c00*/  IMAD R15, R3.reuse, UR5, R0 ;  /* 0x00000005030f7c24 */ /* 0x040fe4000f8e0200 */
[----:B------:R-:W-:Y:S01]  /*7c10*/  IMAD.WIDE.U32 R12, R3, UR4, R12 ;  /* 0x00000004030c7c25 */ /* 0x000fe2000f8e000c */
[----:B------:R-:W-:Y:S01]  /*7c20*/  UIADD3 UR4, UR40, 0x2d820, URZ ;  /* 0x0002d82028047890 */ /* 0x000fe2000fffe03f */
[----:B------:R-:W-:-:S02]  /*7c30*/  ISETP.GE.AND P0, PT, R61, R62, PT ;  /* 0x0000003e3d00720c */ /* 0x000fc40003f06270 */
[----:B------:R-:W-:Y:S01]  /*7c40*/  IMAD.IADD R3, R13, 0x1, R15 ;  /* 0x000000010d037824 */ /* 0x000fe200078e020f */
[----:B------:R-:W-:Y:S01]  /*7c50*/  UPRMT UR4, URZ, 0x654, UR4 ;  /* 0x000006543f047896 */ /* 0x000fe20008000004 */
[----:B------:R-:W-:Y:S01]  /*7c60*/  LEA R0, P1, R12, UR6, 0x1 ;  /* 0x000000060c007c11 */ /* 0x000fe2000f8208ff */
[----:B------:R-:W-:-:S03]  /*7c70*/  UISETP.NE.AND UP0, UPT, UR44, 0x2, UPT ;  /* 0x000000022c00788c */ /* 0x000fc6000bf05270 */
[----:B------:R-:W-:Y:S01]  /*7c80*/  LEA.HI.X R26, R12, UR7, R3, 0x1, P1 ;  /* 0x000000070c1a7c11 */ /* 0x000fe200088f0c03 */
[----:B------:R-:W-:Y:S01]  /*7c90*/  USEL UR6, URZ, 0x1, UP0 ;  /* 0x000000013f067887 */ /* 0x000fe20008000000 */
[----:B------:R-:W-:Y:S01]  /*7ca0*/  ULDC UR5, c[0x0][0xc] ;  /* 0x0000030000057ab9 */ /* 0x000fe20000000800 */
[----:B------:R-:W-:Y:S01]  /*7cb0*/  USEL UR44, UR44, URZ, UP0 ;  /* 0x0000003f2c2c7287 */ /* 0x000fe20008000000 */
[----:B0-----:R2:W0:Y:S01]  /*7cc0*/  SHFL.IDX PT, R14, R0, RZ, 0x1c1f ;  /* 0x001c1fff000e7589 */ /* 0x00142200000e0000 */
[----:B------:R-:W-:Y:S01]  /*7cd0*/  UIADD3 UR36, UR5, UR36, URZ ;  /* 0x0000002405247290 */ /* 0x000fe2000fffe03f */
[----:B------:R-:W-:Y:S01]  /*7ce0*/  SYNCS.ARRIVE.TRANS64.RED.A1T0 RZ, [UR4], RZ ;  /* 0x000000ffffff79a7 */ /* 0x000fe20008100404 */
[----:B------:R-:W-:Y:S01]  /*7cf0*/  ULOP3.LUT UR45, UR45, UR6, URZ, 0x3c, !UPT ;  /* 0x000000062d2d7292 */ /* 0x000fe2000f8e3c3f */
[----:B------:R2:W1:Y:S01]  /*7d00*/  SHFL.IDX PT, R15, R26, RZ, 0x1c1f ;  /* 0x001c1fff1a0f7589 */ /* 0x00046200000e0000 */
[----:B------:R-:W-:Y:S04]  /*7d10*/  BSSY B0, `(.L_x_10023) ;  /* 0x000000e000007945 */ /* 0x000fe80003800000 */
[----:B------:R-:W-:Y:S06]  /*7d20*/  @P0 BRA `(.L_x_10024) ;  /* 0x0000000000300947 */ /* 0x000fec0003800000 */
[----:B------:R-:W-:Y:S02]  /*7d30*/  ULDC UR4, c[0x0][0xac8] ;  /* 0x0002b20000047ab9 */ /* 0x000fe40000000800 */
[----:B------:R-:W-:Y:S02]  /*7d40*/  ISETP.GE.AND P1, PT, R136, UR4, PT ;  /* 0x0000000488007c0c */ /* 0x000fe4000bf26270 */
[----:B------:R-:W-:Y:S02]  /*7d50*/  ISETP.GE.AND P2, PT, R23, UR4, PT ;  /* 0x0000000417007c0c */ /* 0x000fe4000bf46270 */
[----:B------:R-:W-:-:S09]  /*7d60*/  ISETP.GE.AND P0, PT, R22, UR4, PT ;  /* 0x0000000416007c0c */ /* 0x000fd2000bf06270 */
[-C--:B0-2---:R-:W-:Y:S02]  /*7d70*/  @!P1 LEA R20, P3, R136, R14.reuse, 0x1 ;  /* 0x0000000e88149211 */ /* 0x085fe400078608ff */
[C---:B------:R-:W-:Y:S02]  /*7d80*/  @!P2 LEA R24, P4, R23.reuse, R14, 0x1 ;  /* 0x0000000e1718a211 */ /* 0x040fe400078808ff */
[----:B-1----:R-:W-:Y:S01]  /*7d90*/  @!P0 IMAD.WIDE R12, R22, 0x2, R14 ;  /* 0x00000002160c8825 */ /* 0x002fe200078e020e */
[-C--:B------:R-:W-:Y:S02]  /*7da0*/  @!P1 LEA.HI.X R21, R136, R15.reuse, R146, 0x1, P3 ;  /* 0x0000000f88159211 */ /* 0x080fe400018f0c92 */
[----:B------:R-:W-:Y:S02]  /*7db0*/  @!P2 LEA.HI.X R25, R23, R15, R145, 0x1, P4 ;  /* 0x0000000f1719a211 */ /* 0x000fe400020f0c91 */
[----:B-----5:R3:W-:Y:S04]  /*7dc0*/  @!P0 ST.E.128 desc[UR48][R12.64], R36 ;  /* 0x000000240c008985 */ /* 0x0207e8000c101d30 */
[----:B------:R3:W-:Y:S04]  /*7dd0*/  @!P1 ST.E.128 desc[UR48][R20.64], R48 ;  /* 0x0000003014009985 */ /* 0x0007e8000c101d30 */
[----:B------:R3:W-:Y:S02]  /*7de0*/  @!P2 ST.E.128 desc[UR48][R24.64], R52 ;  /* 0x000000341800a985 */ /* 0x0007e4000c101d30 */
.L_x_10024:
[----:B------:R-:W-:Y:S05]  /*7df0*/  BSYNC B0 ;  /* 0x0000000000007941 */ /* 0x000fea0003800000 */
.L_x_10023:
[----:B------:R-:W-:Y:S01]  /*7e00*/  IADD3 R3, R61, 0x60, RZ ;  /* 0x000000603d037810 */ /* 0x000fe20007ffe0ff */
[----:B-1----:R1:W4:Y:S01]  /*7e10*/  SHFL.IDX PT, R15, R26, 0x1, 0x1c1f ;  /* 0x003c1f001a0f7f89 */ /* 0x00232200000e0000 */
[----:B------:R-:W-:Y:S01]  /*7e20*/  UIADD3 UR46, UR46, 0x1, URZ ;  /* 0x000000012e2e7890 */ /* 0x000fe2000fffe03f */
[----:B------:R-:W-:Y:S01]  /*7e30*/  BSSY B0, `(.L_x_10025) ;  /* 0x0000010000007945 */ /* 0x000fe20003800000 */
[----:B------:R-:W-:Y:S01]  /*7e40*/  ISETP.GE.AND P0, PT, R3, R62, PT ;  /* 0x0000003e0300720c */ /* 0x000fe20003f06270 */
[----:B0-----:R1:W0:-:S12]  /*7e50*/  SHFL.IDX PT, R14, R0, 0x1, 0x1c1f ;  /* 0x003c1f00000e7f89 */ /* 0x00121800000e0000 */
[----:B-1----:R-:W-:Y:S05]  /*7e60*/  @P0 BRA `(.L_x_10026) ;  /* 0x0000000000300947 */ /* 0x002fea0003800000 */
[----:B------:R-:W-:Y:S02]  /*7e70*/  ULDC UR4, c[0x0][0xac8] ;  /* 0x0002b20000047ab9 */ /* 0x000fe40000000800 */
[----:B------:R-:W-:Y:S02]  /*7e80*/  ISETP.GE.AND P3, PT, R136, UR4, PT ;  /* 0x0000000488007c0c */ /* 0x000fe4000bf66270 */
[----:B------:R-:W-:Y:S02]  /*7e90*/  ISETP.GE.AND P4, PT, R23, UR4, PT ;  /* 0x0000000417007c0c */ /* 0x000fe4000bf86270 */
[----:B------:R-:W-:-:S09]  /*7ea0*/  ISETP.GE.AND P2, PT, R22, UR4, PT ;  /* 0x0000000416007c0c */ /* 0x000fd2000bf46270 */
[-C--:B0-23--:R-:W-:Y:S02]  /*7eb0*/  @!P3 LEA R20, P0, R136, R14.reuse, 0x1 ;  /* 0x0000000e8814b211 */ /* 0x08dfe400078008ff */
[C---:B------:R-:W-:Y:S02]  /*7ec0*/  @!P4 LEA R24, P1, R23.reuse, R14, 0x1 ;  /* 0x0000000e1718c211 */ /* 0x040fe400078208ff */
[----:B----4-:R-:W-:Y:S01]  /*7ed0*/  @!P2 IMAD.WIDE R12, R22, 0x2, R14 ;  /* 0x00000002160ca825 */ /* 0x010fe200078e020e */
[-C--:B------:R-:W-:Y:S02]  /*7ee0*/  @!P3 LEA.HI.X R21, R136, R15.reuse, R146, 0x1, P0 ;  /* 0x0000000f8815b211 */ /* 0x080fe400000f0c92 */
[----:B------:R-:W-:Y:S02]  /*7ef0*/  @!P4 LEA.HI.X R25, R23, R15, R145, 0x1, P1 ;  /* 0x0000000f1719c211 */ /* 0x000fe400008f0c91 */
[----:B-----5:R1:W-:Y:S04]  /*7f00*/  @!P2 ST.E.128 desc[UR48][R12.64], R44 ;  /* 0x0000002c0c00a985 */ /* 0x0203e8000c101d30 */
[----:B------:R1:W-:Y:S04]  /*7f10*/  @!P3 ST.E.128 desc[UR48][R20.64], R4 ;  /* 0x000000041400b985 */ /* 0x0003e8000c101d30 */
[----:B------:R1:W-:Y:S02]  /*7f20*/  @!P4 ST.E.128 desc[UR48][R24.64], R8 ;  /* 0x000000081800c985 */ /* 0x0003e4000c101d30 */
.L_x_10026:
[----:B------:R-:W-:Y:S05]  /*7f30*/  BSYNC B0 ;  /* 0x0000000000007941 */ /* 0x000fea0003800000 */
.L_x_10025:
[----:B--2---:R-:W2:Y:S02]  /*7f40*/  LDC R0, c[0x0][0xc34] ;  /* 0x00030d00ff007b82 */ /* 0x004ea40000000800 */
[----:B--2---:R-:W-:-:S13]  /*7f50*/  ISETP.LE.AND P0, PT, R0, UR36, PT ;  /* 0x0000002400007c0c */ /* 0x004fda000bf03270 */
[----:B------:R-:W-:Y:S05]  /*7f60*/  @!P0 BRA `(.L_x_10027) ;  /* 0xffffff8c00bc8947 */ /* 0x000fea000383ffff */
[----:B------:R-:W-:Y:S05]  /*7f70*/  EXIT ;  /* 0x000000000000794d */ /* 0x000fea0003800000 */
.L_x_9997:
        /* <DEDUP_REMOVED lines=9> */
[----:B------:R-:W0:Y:S01]  /*8010*/  S2R R5, SR_TID.X ;  /* 0x0000000000057919 */ /* 0x000e220000002100 */
[----:B------:R-:W-:Y:S01]  /*8020*/  ULDC.64 UR6, c[0x0][0x2f0] ;  /* 0x0000bc0000067ab9 */ /* 0x000fe20000000a00 */
[----:B------:R-:W-:Y:S01]  /*8030*/  ULDC UR9, c[0x0][0x2b8] ;  /* 0x0000ae0000097ab9 */ /* 0x000fe20000000800 */
[----:B------:R-:W-:Y:S01]  /*8040*/  LOP3.LUT R16, R16, 0xfffffffd, RZ, 0xc0, !PT ;  /* 0xfffffffd10107812 */ /* 0x000fe200078ec0ff */
[----:B------:R-:W-:Y:S01]  /*8050*/  ULDC.64 UR4, c[0x0][0x418] ;  /* 0x0001060000047ab9 */ /* 0x000fe20000000a00 */
[----:B------:R-:W1:Y:S01]  /*8060*/  S2UR UR8, SR_CgaCtaId ;  /* 0x00000000000879c3 */ /* 0x000e620000008800 */
[----:B------:R-:W-:Y:S01]  /*8070*/  UISETP.NE.U32.AND UP0, UPT, UR4, URZ, UPT ;  /* 0x0000003f0400728c */ /* 0x000fe2000bf05070 */
[----:B------:R-:W-:Y:S01]  /*8080*/  IMAD.MOV.U32 R25, RZ, RZ, 0x1 ;  /* 0x00000001ff197424 */ /* 0x000fe200078e00ff */
[----:B------:R-:W-:Y:S01]  /*8090*/  UMOV UR37, 0x400 ;  /* 0x0000040000257882 */ /* 0x000fe20000000000 */
[----:B------:R-:W-:Y:S01]  /*80a0*/  ULDC UR4, c[0x0][0x424] ;  /* 0x0001090000047ab9 */ /* 0x000fe20000000800 */
[----:B------:R-:W-:Y:S01]  /*80b0*/  UISETP.NE.AND.EX UP0, UPT, UR5, URZ, UPT, UP0 ;  /* 0x0000003f0500728c */ /* 0x000fe2000bf05300 */
[----:B------:R-:W-:Y:S01]  /*80c0*/  IMAD.MOV.U32 R23, RZ, RZ, RZ ;  /* 0x000000ffff177224 */ /* 0x000fe200078e00ff */
[----:B------:R-:W-:Y:S01]  /*80d0*/  ULDC UR38, c[0x0][0x448] ;  /* 0x0001120000267ab9 */ /* 0x000fe20000000800 */
[----:B------:R-:W-:-:S02]  /*80e0*/  ULOP3.LUT UR40, UR42, 0x2, URZ, 0xfc, !UPT ;  /* 0x000000022a287892 */ /* 0x000fc4000f8efc3f */
[----:B------:R-:W-:Y:S01]  /*80f0*/  USEL UR4, UR4, 0x1, UP0 ;  /* 0x0000000104047887 */ /* 0x000fe20008000000 */
[----:B------:R-:W-:-:S03]  /*8100*/  ULDC UR41, c[0x0][0xc] ;  /* 0x0000030000297ab9 */ /* 0x000fc60000000800 */
[----:B------:R-:W-:-:S03]  /*8110*/  UIMAD UR36, UR4, UR6, URZ ;  /* 0x00000006042472a4 */ /* 0x000fc6000f8e023f */
[----:B------:R-:W-:Y:S01]  /*8120*/  ULDC UR4, c[0x0][0x288] ;  /* 0x0000a20000047ab9 */ /* 0x000fe20000000800 */
[----:B------:R-:W-:Y:S02]  /*8130*/  UIADD3 UR5, UR36, 0x7f, URZ ;  /* 0x0000007f24057890 */ /* 0x000fe4000fffe03f */
[----:B------:R-:W-:Y:S02]  /*8140*/  UIMAD UR38, UR38, UR4, URZ ;  /* 0x00000004262672a4 */ /* 0x000fe4000f8e023f */
[----:B------:R-:W-:Y:S02]  /*8150*/  USHF.R.S32.HI UR6, URZ, 0x1f, UR5 ;  /* 0x0000001f3f067899 */ /* 0x000fe40008011405 */
[----:B-1----:R-:W-:Y:S02]  /*8160*/  ULEA UR37, UR8, UR37, 0x18 ;  /* 0x0000002508257291 */ /* 0x002fe4000f8ec03f */
[----:B------:R-:W-:Y:S01]  /*8170*/  ULEA.HI UR6, UR6, UR5, URZ, 0x7 ;  /* 0x0000000506067291 */ /* 0x000fe2000f8f383f */
[----:B0-----:R-:W-:-:S03]  /*8180*/  IMAD.SHL.U32 R28, R5, 0x8, RZ ;  /* 0x00000008051c7824 */ /* 0x001fc600078e00ff */
[----:B------:R-:W-:Y:S02]  /*8190*/  ULEA.HI.SX32 UR43, UR6, 0xffffffff, 0x19 ;  /* 0xffffffff062b7891 */ /* 0x000fe4000f8fca3f */
[C---:B------:R-:W-:Y:S01]  /*81a0*/  LOP3.LUT R0, R28.reuse, 0xd8, RZ, 0xc0, !PT ;  /* 0x000000d81c007812 */ /* 0x040fe200078ec0ff */
[----:B------:R-:W-:Y:S01]  /*81b0*/  ULEA.HI.SX32 UR39, UR6, 0xfffffffe, 0x19 ;  /* 0xfffffffe06277891 */ /* 0x000fe2000f8fca3f */
[----:B------:R-:W-:Y:S01]  /*81c0*/  LOP3.LUT R4, R28, 0x18, RZ, 0xc0, !PT ;  /* 0x000000181c047812 */ /* 0x000fe200078ec0ff */
[----:B------:R-:W-:Y:S01]  /*81d0*/  USHF.L.U32 UR5, UR43, 0x7, URZ ;  /* 0x000000072b057899 */ /* 0x000fe2000800063f */
[----:B------:R-:W-:Y:S02]  /*81e0*/  LOP3.LUT R3, R0, 0x18, R5, 0x78, !PT ;  /* 0x0000001800037812 */ /* 0x000fe400078e7805 */
[C---:B------:R-:W-:Y:S02]  /*81f0*/  LOP3.LUT R0, R4.reuse, 0x20, RZ, 0xfc, !PT ;  /* 0x0000002004007812 */ /* 0x040fe400078efcff */
[----:B------:R-:W-:-:S02]  /*8200*/  LOP3.LUT R2, R4, 0x40, RZ, 0xfc, !PT ;  /* 0x0000004004027812 */ /* 0x000fc400078efcff */
[C---:B------:R-:W-:Y:S02]  /*8210*/  ISETP.GE.AND P0, PT, R0.reuse, UR7, PT ;  /* 0x0000000700007c0c */ /* 0x040fe4000bf06270 */
[----:B------:R-:W-:Y:S02]  /*8220*/  ISETP.GE.AND P1, PT, R0, UR9, PT ;  /* 0x0000000900007c0c */ /* 0x000fe4000bf26270 */
[----:B------:R-:W-:Y:S02]  /*8230*/  ISETP.GE.AND P2, PT, R2, UR7, PT ;  /* 0x0000000702007c0c */ /* 0x000fe4000bf46270 */
[----:B------:R-:W-:Y:S01]  /*8240*/  LOP3.LUT R28, R3, 0x320, R28, 0xf8, !PT ;  /* 0x00000320031c7812 */ /* 0x000fe200078ef81c */
[----:B------:R-:W-:-:S05]  /*8250*/  IMAD.U32 R3, RZ, RZ, UR10 ;  /* 0x0000000aff037e24 */ /* 0x000fca000f8e00ff */
[----:B------:R0:W-:Y:S01]  /*8260*/  STL [R1+0xc], R3 ;  /* 0x00000c0301007387 */ /* 0x0001e20000100800 */
[----:B------:R-:W-:Y:S02]  /*8270*/  @P0 LOP3.LUT R16, R16, 0x2, RZ, 0xfc, !PT ;  /* 0x0000000210100812 */ /* 0x000fe400078efcff */
[----:B------:R-:W-:Y:S01]  /*8280*/  ISETP.GE.AND P0, PT, R0, UR7, PT ;  /* 0x0000000700007c0c */ /* 0x000fe2000bf06270 */
[----:B------:R1:W-:Y:S01]  /*8290*/  STL [R1+0x10], RZ ;  /* 0x000010ff01007387 */ /* 0x0003e20000100800 */
[----:B------:R-:W-:Y:S02]  /*82a0*/  LOP3.LUT R16, R16, 0xfffffdff, RZ, 0xc0, !PT ;  /* 0xfffffdff10107812 */ /* 0x000fe400078ec0ff */
[----:B------:R-:W-:Y:S02]  /*82b0*/  SHF.R.U32.HI R0, RZ, 0x2, R5 ;  /* 0x00000002ff007819 */ /* 0x000fe40000011605 */
[----:B------:R-:W-:Y:S02]  /*82c0*/  @P1 LOP3.LUT R16, R16, 0x200, RZ, 0xfc, !PT ;  /* 0x0000020010101812 */ /* 0x000fe400078efcff */
[----:B------:R-:W-:-:S02]  /*82d0*/  ISETP.GE.AND P1, PT, R2, UR9, PT ;  /* 0x0000000902007c0c */ /* 0x000fc4000bf26270 */
[----:B------:R-:W-:Y:S02]  /*82e0*/  LOP3.LUT R16, R16, 0xffffffef, RZ, 0xc0, !PT ;  /* 0xffffffef10107812 */ /* 0x000fe400078ec0ff */
[----:B0-----:R-:W-:Y:S01]  /*82f0*/  LOP3.LUT R3, R0, 0x1f, RZ, 0xc0, !PT ;  /* 0x0000001f00037812 */ /* 0x001fe200078ec0ff */
[----:B------:R-:W-:Y:S01]  /*8300*/  IMAD.U32 R0, RZ, RZ, UR5 ;  /* 0x00000005ff007e24 */ /* 0x000fe2000f8e00ff */
[----:B------:R-:W-:Y:S02]  /*8310*/  @P0 LOP3.LUT R16, R16, 0x10, RZ, 0xfc, !PT ;  /* 0x0000001010100812 */ /* 0x000fe400078efcff */
[----:B------:R-:W-:Y:S02]  /*8320*/  ISETP.GE.AND P0, PT, R2, UR7, PT ;  /* 0x0000000702007c0c */ /* 0x000fe4000bf06270 */
[----:B------:R-:W-:Y:S02]  /*8330*/  LOP3.LUT R16, R16, 0xfffffffe, RZ, 0xc0, !PT ;  /* 0xfffffffe10107812 */ /* 0x000fe400078ec0ff */
[----:B------:R-:W-:-:S02]  /*8340*/  SHF.L.U32 R2, R5, 0x5, RZ ;  /* 0x0000000505027819 */ /* 0x000fc400000006ff */
[----:B------:R-:W-:Y:S02]  /*8350*/  @P2 LOP3.LUT R16, R16, 0x1, RZ, 0xfc, !PT ;  /* 0x0000000110102812 */ /* 0x000fe400078efcff */
[----:B------:R-:W-:Y:S02]  /*8360*/  LOP3.LUT R2, R2, 0x60, RZ, 0xc0, !PT ;  /* 0x0000006002027812 */ /* 0x000fe400078ec0ff */
[----:B------:R-:W-:Y:S02]  /*8370*/  LOP3.LUT R16, R16, 0xfffffeff, RZ, 0xc0, !PT ;  /* 0xfffffeff10107812 */ /* 0x000fe400078ec0ff */
[----:B------:R-:W-:Y:S02]  /*8380*/  LOP3.LUT R5, R3, R2, RZ, 0xfc, !PT ;  /* 0x0000000203057212 */ /* 0x000fe400078efcff */
[----:B------:R-:W-:Y:S02]  /*8390*/  @P1 LOP3.LUT R16, R16, 0x100, RZ, 0xfc, !PT ;  /* 0x0000010010101812 */ /* 0x000fe400078efcff */
[----:B------:R-:W-:-:S02]  /*83a0*/  ISETP.GE.AND P1, PT, R4, UR7, PT ;  /* 0x0000000704007c0c */ /* 0x000fc4000bf26270 */
[----:B------:R-:W-:Y:S02]  /*83b0*/  LOP3.LUT R16, R16, 0xfffffff7, RZ, 0xc0, !PT ;  /* 0xfffffff710107812 */ /* 0x000fe400078ec0ff */
[----:B------:R-:W-:Y:S02]  /*83c0*/  LEA R5, R28, UR37, 0x1 ;  /* 0x000000251c057c11 */ /* 0x000fe4000f8e08ff */
[----:B------:R-:W-:Y:S02]  /*83d0*/  @P0 LOP3.LUT R16, R16, 0x8, RZ, 0xfc, !PT ;  /* 0x0000000810100812 */ /* 0x000fe400078efcff */
[----:B------:R-:W-:Y:S02]  /*83e0*/  ISETP.GE.AND P0, PT, R4, UR7, PT ;  /* 0x0000000704007c0c */ /* 0x000fe4000bf06270 */
[----:B------:R-:W-:Y:S02]  /*83f0*/  LOP3.LUT R16, R16, 0xfffffffb, RZ, 0xc0, !PT ;  /* 0xfffffffb10107812 */ /* 0x000fe400078ec0ff */
[----:B------:R-:W-:-:S02]  /*8400*/  LOP3.LUT R2, R3, UR5, R2, 0xfe, !PT ;  /* 0x0000000503027c12 */ /* 0x000fc4000f8efe02 */
[----:B------:R-:W-:-:S07]  /*8410*/  IADD3 R0, -R3, UR36, -R0 ;  /* 0x0000002403007c10 */ /* 0x000fce000fffe900 */
[----:B------:R-:W-:Y:S02]  /*8420*/  @P0 LOP3.LUT R16, R16, 0x4, RZ, 0xfc, !PT ;  /* 0x0000000410100812 */ /* 0x000fe400078efcff */
[----:B------:R-:W-:Y:S02]  /*8430*/  ISETP.GE.AND P0, PT, R4, UR9, PT ;  /* 0x0000000904007c0c */ /* 0x000fe4000bf06270 */
[----:B------:R-:W-:-:S04]  /*8440*/  LOP3.LUT R16, R16, 0xfffffbff, RZ, 0xc0, !PT ;  /* 0xfffffbff10107812 */ /* 0x000fc800078ec0ff */
[----:B------:R-:W-:-:S04]  /*8450*/  LOP3.LUT R16, R16, 0xffffffdf, RZ, 0xc0, !PT ;  /* 0xffffffdf10107812 */ /* 0x000fc800078ec0ff */
[----:B------:R-:W-:-:S04]  /*8460*/  @P1 LOP3.LUT R16, R16, 0x20, RZ, 0xfc, !PT ;  /* 0x0000002010101812 */ /* 0x000fc800078efcff */
[----:B-1----:R-:W-:-:S07]  /*8470*/  @P0 LOP3.LUT R16, R16, 0x400, RZ, 0xfc, !PT ;  /* 0x0000040010100812 */ /* 0x002fce00078efcff */
.L_x_10063:
[----:B------:R-:W2:Y:S01]  /*8480*/  LDL R2, [R1+0xc] ;  /* 0x00000c0001027983 */ /* 0x000ea20000100800 */
[----:B------:R-:W0:Y:S01]  /*8490*/  LDC R0, c[0x0][0xc38] ;  /* 0x00030e00ff007b82 */ /* 0x000e220000000800 */
[----:B------:R-:W-:Y:S05]  /*84a0*/  YIELD ;  /* 0x0000000000007946 */ /* 0x000fea0003800000 */
[----:B------:R-:W-:Y:S01]  /*84b0*/  ULDC.64 UR4, c[0x0][0xa28] ;  /* 0x00028a0000047ab9 */ /* 0x000fe20000000a00 */
[----:B------:R-:W-:Y:S01]  /*84c0*/  IMAD.MOV.U32 R18, RZ, RZ, RZ ;  /* 0x000000ffff127224 */ /* 0x000fe200078e00ff */
[----:B0-----:R-:W-:-:S13]  /*84d0*/  ISETP.NE.AND P0, PT, R0, 0x1, PT ;  /* 0x000000010000780c */ /* 0x001fda0003f05270 */
[----:B------:R-:W2:Y:S08]  /*84e0*/  @P0 LDC R0, c[0x0][0xc3c] ;  /* 0x00030f00ff000b82 */ /* 0x000eb00000000800 */
[----:B------:R-:W0:Y:S01]  /*84f0*/  @P0 LDC R3, c[0x0][0xc40] ;  /* 0x00031000ff030b82 */ /* 0x000e220000000800 */
[----:B--2---:R-:W-:Y:S01]  /*8500*/  @P0 IMAD.HI.U32 R0, R2, R0, RZ ;  /* 0x0000000002000227 */ /* 0x004fe200078e00ff */
[----:B------:R-:W-:-:S04]  /*8510*/  MOV R24, R2 ;  /* 0x0000000200187202 */ /* 0x000fc80000000f00 */
[----:B0-----:R-:W-:Y:S02]  /*8520*/  @P0 SHF.R.U32.HI R24, RZ, R3, R0 ;  /* 0x00000003ff180219 */ /* 0x001fe40000011600 */
        /* <DEDUP_REMOVED lines=8> */
[----:B------:R-:W0:Y:S02]  /*85b0*/  @P0 LDC.64 R2, c[0x0][0xa28] ;  /* 0x00028a00ff020b82 */ /* 0x000e240000000a00 */
[----:B0-----:R-:W-:-:S05]  /*85c0*/  @P0 IMAD.WIDE R2, R19, 0x4, R2 ;  /* 0x0000000413020825 */ /* 0x001fca00078e0202 */
[----:B------:R-:W2:Y:S01]  /*85d0*/  @P0 LDG.E R18, desc[UR48][R2.64] ;  /* 0x0000003002120981 */ /* 0x000ea2000c1e1900 */
[----:B------:R-:W-:-:S04]  /*85e0*/  UIADD3 UR4, UR37, 0x15400, URZ ;  /* 0x0001540025047890 */ /* 0x000fc8000fffe03f */
[----:B------:R-:W-:-:S06]  /*85f0*/  ULOP3.LUT UP0, URZ, UR4, 0x1bf, URZ, 0xc0, !UPT ;  /* 0x000001bf043f7892 */ /* 0x000fcc000f80c03f */
[----:B------:R-:W-:Y:S01]  /*8600*/  PLOP3.LUT P0, PT, PT, PT, UP0, 0x80, 0x0 ;  /* 0x000000000000781c */ /* 0x000fe20003f0f008 */
[----:B--2---:R0:W-:-:S12]  /*8610*/  STL [R1+0x8], R18 ;  /* 0x0000081201007387 */ /* 0x0041d80000100800 */
        /* <DEDUP_REMOVED lines=17> */
.L_x_10029:
        /* <DEDUP_REMOVED lines=20> */
.L_x_10031:
        /* <DEDUP_REMOVED lines=15> */
.L_x_10030:
[----:B------:R-:W-:Y:S01]  /*8960*/  ULDC.64 UR4, c[0x0][0x9f8] ;  /* 0x00027e0000047ab9 */ /* 0x000fe20000000a00 */
[----:B------:R-:W-:Y:S01]  /*8970*/  MOV R6, R19 ;  /* 0x0000001300067202 */ /* 0x000fe20000000f00 */
[----:B------:R-:W1:Y:S01]  /*8980*/  LDC R9, c[0x0][0x430] ;  /* 0x00010c00ff097b82 */ /* 0x000e620000000800 */
[----:B------:R-:W-:Y:S01]  /*8990*/  ISETP.NE.U32.AND P0, PT, RZ, UR4, PT ;  /* 0x00000004ff007c0c */ /* 0x000fe2000bf05070 */
[----:B------:R-:W-:Y:S01]  /*89a0*/  IMAD.MOV R5, RZ, RZ, -R19 ;  /* 0x000000ffff057224 */ /* 0x000fe200078e0a13 */
[----:B------:R-:W-:Y:S02]  /*89b0*/  ULDC UR4, c[0x0][0xc44] ;  /* 0x0003110000047ab9 */ /* 0x000fe40000000800 */
[----:B------:R-:W-:-:S13]  /*89c0*/  ISETP.NE.AND.EX P0, PT, RZ, UR5, PT, P0 ;  /* 0x00000005ff007c0c */ /* 0x000fda000bf05300 */
[----:B------:R-:W2:Y:S02]  /*89d0*/  @P0 LDC.64 R2, c[0x0][0x9f8] ;  /* 0x00027e00ff020b82 */ /* 0x000ea40000000a00 */
[----:B--2---:R-:W-:-:S05]  /*89e0*/  @P0 IMAD.WIDE R2, R19, 0x4, R2 ;  /* 0x0000000413020825 */ /* 0x004fca00078e0202 */
[----:B------:R-:W2:Y:S01]  /*89f0*/  @P0 LDG.E R6, desc[UR48][R2.64] ;  /* 0x0000003002060981 */ /* 0x000ea2000c1e1900 */
[----:B------:R-:W-:Y:S01]  /*8a00*/  UMOV UR5, 0xffffffff ;  /* 0xffffffff00057882 */ /* 0x000fe20000000000 */
[----:B------:R-:W-:Y:S02]  /*8a10*/  IMAD R22, R5, UR4, R24 ;  /* 0x0000000405167c24 */ /* 0x000fe4000f8e0218 */
[----:B--2---:R2:W-:Y:S01]  /*8a20*/  STL [R1], R6 ;  /* 0x0000000601007387 */ /* 0x0045e20000100800 */
[----:B-1----:R-:W-:Y:S05]  /*8a30*/  BRA.DIV UR5, `(.L_x_10032) ;  /* 0x0000002e05d87947 */ /* 0x002fea000b800000 */
.L_x_10080:
[----:B------:R-:W1:Y:S01]  /*8a40*/  S2R R2, SR_TID.X ;  /* 0x0000000000027919 */ /* 0x000e620000002100 */
[----:B------:R-:W-:Y:S01]  /*8a50*/  USHF.L.U32 UR4, UR43, 0x7, URZ ;  /* 0x000000072b047899 */ /* 0x000fe2000800063f */
[----:B------:R-:W-:Y:S02]  /*8a60*/  ISETP.NE.AND P1, PT, R9, 0x1, PT ;  /* 0x000000010900780c */ /* 0x000fe40003f25270 */
[----:B------:R-:W-:Y:S02]  /*8a70*/  SHF.R.S32.HI R10, RZ, 0x1f, R6 ;  /* 0x0000001fff0a7819 */ /* 0x000fe40000011406 */
[----:B------:R-:W-:-:S03]  /*8a80*/  LOP3.LUT R16, R16, 0xffffffbf, RZ, 0xc0, !PT ;  /* 0xffffffbf10107812 */ /* 0x000fc600078ec0ff */
[----:B------:R3:W-:Y:S06]  /*8a90*/  STL [R1+0x4], R10 ;  /* 0x0000040a01007387 */ /* 0x0007ec0000100800 */
[----:B------:R-:W4:Y:S01]  /*8aa0*/  @P1 LDC R3, c[0x0][0x434] ;  /* 0x00010d00ff031b82 */ /* 0x000f220000000800 */
[----:B------:R-:W-:-:S07]  /*8ab0*/  @P1 LOP3.LUT R16, R16, 0x40, RZ, 0xfc, !PT ;  /* 0x0000004010101812 */ /* 0x000fce00078efcff */
[----:B------:R-:W0:Y:S01]  /*8ac0*/  @P1 LDC R7, c[0x0][0x438] ;  /* 0x00010e00ff071b82 */ /* 0x000e220000000800 */
[----:B-1----:R-:W-:Y:S01]  /*8ad0*/  SHF.R.U32.HI R0, RZ, 0x2, R2 ;  /* 0x00000002ff007819 */ /* 0x002fe20000011602 */
[----:B------:R-:W-:-:S03]  /*8ae0*/  IMAD.SHL.U32 R2, R2, 0x20, RZ ;  /* 0x0000002002027824 */ /* 0x000fc600078e00ff */
[----:B------:R-:W-:Y:S02]  /*8af0*/  LOP3.LUT R0, R0, 0x1f, RZ, 0xc0, !PT ;  /* 0x0000001f00007812 */ /* 0x000fe400078ec0ff */
[----:B------:R-:W-:-:S04]  /*8b00*/  LOP3.LUT R2, R2, 0x60, RZ, 0xc0, !PT ;  /* 0x0000006002027812 */ /* 0x000fc800078ec0ff */
[----:B------:R-:W-:-:S04]  /*8b10*/  LOP3.LUT R0, R0, UR4, R2, 0xfe, !PT ;  /* 0x0000000400007c12 */ /* 0x000fc8000f8efe02 */
[C---:B------:R-:W-:Y:S01]  /*8b20*/  ISETP.GE.AND P0, PT, R0.reuse, UR36, PT ;  /* 0x0000002400007c0c */ /* 0x040fe2000bf06270 */
[----:B------:R-:W-:-:S04]  /*8b30*/  IMAD.IADD R0, R0, 0x1, R18 ;  /* 0x0000000100007824 */ /* 0x000fc800078e0212 */
[----:B----4-:R-:W-:-:S04]  /*8b40*/  @P1 IMAD.HI.U32 R2, R0, R3, RZ ;  /* 0x0000000300021227 */ /* 0x010fc800078e00ff */
[----:B------:R-:W-:Y:S01]  /*8b50*/  IMAD.MOV.U32 R8, RZ, RZ, R0 ;  /* 0x000000ffff087224 */ /* 0x000fe200078e0000 */
[----:B0-----:R-:W-:-:S03]  /*8b60*/  @P1 SHF.R.U32.HI R8, RZ, R7, R2 ;  /* 0x00000007ff081219 */ /* 0x001fc60000011602 */
[----:B------:R-:W0:Y:S01]  /*8b70*/  @!P0 LDC.64 R4, c[0x0][0x428] ;  /* 0x00010a00ff048b82 */ /* 0x000e220000000a00 */
[----:B------:R-:W-:Y:S01]  /*8b80*/  @!P0 SHF.R.S32.HI R3, RZ, 0x1f, R8 ;  /* 0x0000001fff038819 */ /* 0x000fe20000011408 */
[----:B0-----:R-:W-:-:S04]  /*8b90*/  @!P0 IMAD R2, R10, R4, RZ ;  /* 0x000000040a028224 */ /* 0x001fc800078e02ff */
[----:B------:R-:W-:Y:S01]  /*8ba0*/  @!P0 IMAD R5, R6, R5, R2 ;  /* 0x0000000506058224 */ /* 0x000fe200078e0202 */
[----:B------:R-:W-:-:S05]  /*8bb0*/  @!P0 MOV R2, R8 ;  /* 0x0000000800028202 */ /* 0x000fca0000000f00 */
[----:B------:R-:W-:Y:S02]  /*8bc0*/  @!P0 IMAD.WIDE.U32 R2, R6, R4, R2 ;  /* 0x0000000406028225 */ /* 0x000fe400078e0002 */
[----:B--2---:R-:W0:Y:S02]  /*8bd0*/  @!P0 LDC.64 R6, c[0x0][0x418] ;  /* 0x00010600ff068b82 */ /* 0x004e240000000a00 */
[----:B------:R-:W-:Y:S02]  /*8be0*/  @!P0 IMAD.IADD R5, R3, 0x1, R5 ;  /* 0x0000000103058824 */ /* 0x000fe400078e0205 */
[----:B------:R-:W-:Y:S01]  /*8bf0*/  IMAD.MOV.U32 R4, RZ, RZ, RZ ;  /* 0x000000ffff047224 */ /* 0x000fe200078e00ff */
[----:B0-----:R-:W-:-:S04]  /*8c00*/  @!P0 LEA R6, P1, R2, R6, 0x2 ;  /* 0x0000000602068211 */ /* 0x001fc800078210ff */
[----:B------:R-:W-:Y:S01]  /*8c10*/  @!P0 LEA.HI.X R7, R2, R7, R5, 0x2, P1 ;  /* 0x0000000702078211 */ /* 0x000fe200008f1405 */
[----:B------:R-:W-:Y:S01]  /*8c20*/  IMAD.U32 R2, RZ, RZ, UR40 ;  /* 0x00000028ff027e24 */ /* 0x000fe2000f8e00ff */
[----:B------:R-:W-:Y:S01]  /*8c30*/  LOP3.LUT R16, R16, 0xffffff7f, RZ, 0xc0, !PT ;  /* 0xffffff7f10107812 */ /* 0x000fe200078ec0ff */
[----:B------:R-:W-:Y:S01]  /*8c40*/  IMAD.MOV R3, RZ, RZ, -R8 ;  /* 0x000000ffff037224 */ /* 0x000fe200078e0a08 */
[----:B------:R-:W-:Y:S01]  /*8c50*/  SHF.R.S32.HI R29, RZ, 0x1f, R22 ;  /* 0x0000001fff1d7819 */ /* 0x000fe20000011416 */
[----:B------:R0:W5:Y:S01]  /*8c60*/  @!P0 LDG.E R4, desc[UR48][R6.64] ;  /* 0x0000003006048981 */ /* 0x000162000c1e1900 */
[----:B------:R-:W-:Y:S01]  /*8c70*/  ISETP.NE.AND P2, PT, R2, 0x3, PT ;  /* 0x000000030200780c */ /* 0x000fe20003f45270 */
[----:B0-----:R-:W-:-:S12]  /*8c80*/  IMAD R6, R9, R3, R0 ;  /* 0x0000000309067224 */ /* 0x001fd800078e0200 */
[----:B------:R-:W-:Y:S01]  /*8c90*/  @P2 LOP3.LUT R16, R16, 0x80, RZ, 0xfc, !PT ;  /* 0x0000008010102812 */ /* 0x000fe200078efcff */
[----:B---3--:R-:W-:Y:S06]  /*8ca0*/  @!P2 BRA `(.L_x_10033) ;  /* 0x000000000004a947 */ /* 0x008fec0003800000 */
[----:B------:R-:W-:Y:S01]  /*8cb0*/  BPT.TRAP 0x1 ;  /* 0x000000040000795c */ /* 0x000fe20000300000 */
.L_x_10033:
        /* <DEDUP_REMOVED lines=21> */
[----:B------:R-:W-:Y:S02]  /*8e10*/  LEA R0, R23, UR37, 0x3 ;  /* 0x0000002517007c11 */ /* 0x000fe4000f8e18ff */
[----:B------:R-:W-:-:S04]  /*8e20*/  SHF.L.U32 R2, R25, 0x1f, RZ ;  /* 0x0000001f19027819 */ /* 0x000fc800000006ff */
[----:B------:R-:W0:Y:S02]  /*8e30*/  SYNCS.PHASECHK.TRANS64.TRYWAIT P0, [R0+URZ+0x2d840], R2 ;  /* 0x02d84002000075a7 */ /* 0x000e24000800017f */
[----:B0-----:R-:W-:Y:S05]  /*8e40*/  @!P0 BRA `(.L_x_10035) ;  /* 0x0000002c00088947 */ /* 0x001fea0003800000 */
.L_x_10081:
[----:B------:R-:W-:Y:S05]  /*8e50*/  BSYNC B0 ;  /* 0x0000000000007941 */ /* 0x000fea0003800000 */
.L_x_10034:
[----:B------:R-:W1:Y:S01]  /*8e60*/  S2R R9, SR_TID.X ;  /* 0x0000000000097919 */ /* 0x000e620000002100 */
[----:B------:R-:W-:Y:S01]  /*8e70*/  ULDC.64 UR4, c[0x0][0x300] ;  /* 0x0000c00000047ab9 */ /* 0x000fe20000000a00 */
[----:B------:R-:W-:Y:S01]  /*8e80*/  USHF.L.U32 UR6, UR43, 0x7, URZ ;  /* 0x000000072b067899 */ /* 0x000fe2000800063f */
[----:B------:R-:W-:Y:S01]  /*8e90*/  IMAD R7, R7, UR4, RZ ;  /* 0x0000000407077c24 */ /* 0x000fe2000f8e02ff */
[----:B------:R-:W-:Y:S01]  /*8ea0*/  LOP3.LUT P4, RZ, R16, 0x4, RZ, 0xc0, !PT ;  /* 0x0000000410ff7812 */ /* 0x000fe2000788c0ff */
        /* <DEDUP_REMOVED lines=15> */
[----:B-1----:R-:W-:Y:S01]  /*8fa0*/  SHF.R.U32.HI R10, RZ, 0x2, R9 ;  /* 0x00000002ff0a7819 */ /* 0x002fe20000011609 */
[----:B------:R-:W-:Y:S01]  /*8fb0*/  IMAD.SHL.U32 R8, R9, 0x8, RZ ;  /* 0x0000000809087824 */ /* 0x000fe200078e00ff */
[----:B------:R-:W-:Y:S01]  /*8fc0*/  LEA R5, P0, R2, UR4, 0x1 ;  /* 0x0000000402057c11 */ /* 0x000fe2000f8008ff */
[----:B------:R-:W-:Y:S01]  /*8fd0*/  IMAD.U32 R9, RZ, RZ, UR6 ;  /* 0x00000006ff097e24 */ /* 0x000fe2000f8e00ff */
[----:B------:R-:W-:Y:S01]  /*8fe0*/  IADD3 R4, R3, R4, RZ ;  /* 0x0000000403047210 */ /* 0x000fe20007ffe0ff */
[----:B------:R-:W-:Y:S01]  /*8ff0*/  UMOV UR4, 0xffffffff ;  /* 0xffffffff00047882 */ /* 0x000fe20000000000 */
[----:B------:R-:W-:Y:S02]  /*9000*/  LOP3.LUT R10, R10, 0x1f, RZ, 0xc0, !PT ;  /* 0x0000001f0a0a7812 */ /* 0x000fe400078ec0ff */
[----:B------:R-:W-:Y:S01]  /*9010*/  LEA.HI.X R6, R2, UR5, R4, 0x1, P0 ;  /* 0x0000000502067c11 */ /* 0x000fe200080f0c04 */
[----:B------:R-:W-:Y:S01]  /*9020*/  IMAD R4, R23, 0x3000, R28 ;  /* 0x0000300017047824 */ /* 0x000fe200078e021c */
[----:B------:R-:W-:-:S02]  /*9030*/  LOP3.LUT R8, R8, 0x18, RZ, 0xc0, !PT ;  /* 0x0000001808087812 */ /* 0x000fc400078ec0ff */
[----:B------:R-:W-:Y:S01]  /*9040*/  IADD3 R9, -R10, UR36, -R9 ;  /* 0x000000240a097c10 */ /* 0x000fe2000fffe909 */
[----:B------:R-:W-:Y:S06]  /*9050*/  BRA.DIV UR4, `(.L_x_10036) ;  /* 0x0000002a04987947 */ /* 0x000fec000b800000 */
[----:B------:R-:W0:Y:S01]  /*9060*/  SHFL.IDX PT, R3, R5, RZ, 0x1c1f ;  /* 0x001c1fff05037589 */ /* 0x000e2200000e0000 */
[----:B------:R-:W-:-:S03]  /*9070*/  ISETP.GE.AND P0, PT, R9, 0x1, PT ;  /* 0x000000010900780c */ /* 0x000fc60003f06270 */
[----:B------:R-:W1:Y:S04]  /*9080*/  SHFL.IDX PT, R2, R6, RZ, 0x1c1f ;  /* 0x001c1fff06027589 */ /* 0x000e6800000e0000 */
[----:B------:R-:W-:Y:S06]  /*9090*/  SHFL.IDX PT, R14, R5, 0x3, 0x1c1f ;  /* 0x007c1f00050e7f89 */ /* 0x000fec00000e0000 */
[----:B------:R-:W-:-:S02]  /*90a0*/  @P0 LEA R7, R4, UR37, 0x1 ;  /* 0x0000002504070c11 */ /* 0x000fc4000f8e08ff */
        /* <DEDUP_REMOVED lines=10> */
[----:B------:R-:W-:Y:S01]  /*9150*/  @P0 LEA R7, R4, UR37, 0x1 ;  /* 0x0000002504070c11 */ /* 0x000fe2000f8e08ff */
        /* <DEDUP_REMOVED lines=12> */
[----:B------:R-:W1:Y:S04]  /*9220*/  SHFL.IDX PT, R2, R6, 0x2, 0x1c1f ;  /* 0x005c1f0006027f89 */ /* 0x000e6800000e0000 */
[----:B------:R-:W2:Y:S01]  /*9230*/  SHFL.IDX PT, R6, R6, 0x3, 0x1c1f ;  /* 0x007c1f0006067f89 */ /* 0x000ea200000e0000 */
[----:B0-----:R-:W-:-:S04]  /*9240*/  @P0 LEA R3, P1, R8, R3, 0x1 ;  /* 0x0000000308030211 */ /* 0x001fc800078208ff */
[----:B-1----:R-:W-:-:S04]  /*9250*/  @P0 IADD3.X R2, RZ, R2, RZ, P1, !PT ;  /* 0x00000002ff020210 */ /* 0x002fc80000ffe4ff */
[----:B------:R-:W-:-:S04]  /*9260*/  @P0 LOP3.LUT R3, R3, R2, RZ, 0x3c, !PT ;  /* 0x0000000203030212 */ /* 0x000fc800078e3cff */
[----:B------:R-:W-:-:S04]  /*9270*/  @P0 LOP3.LUT R2, R3, R2, RZ, 0x3c, !PT ;  /* 0x0000000203020212 */ /* 0x000fc800078e3cff */
[----:B------:R-:W-:-:S05]  /*9280*/  @P0 LOP3.LUT R3, R3, R2, RZ, 0x3c, !PT ;  /* 0x0000000203030212 */ /* 0x000fca00078e3cff */
[----:B------:R0:W-:Y:S04]  /*9290*/  @P0 LDGSTS.E.BYPASS.LTC128B.128 [R7+0x16400], desc[UR48][R2.64], !P4 ;  /* 0x1640000002070fae */ /* 0x0001e8000e101d70 */
[----:B------:R0:W-:Y:S04]  /*92a0*/  @P0 LDGSTS.E.BYPASS.LTC128B.128 [R7+0x18400], desc[UR48][R2.64+0x40], !P3 ;  /* 0x1840004002070fae */ /* 0x0001e8000d901d70 */
[----:B--2---:R0:W-:Y:S02]  /*92b0*/  @P0 LDGSTS.E.BYPASS.LTC128B.128 [R7+0x1a400], desc[UR48][R2.64+0x80], !P2 ;  /* 0x1a40008002070fae */ /* 0x0041e4000d101d70 */
.L_x_10091:
[----:B------:R-:W-:-:S13]  /*92c0*/  ISETP.GE.AND P0, PT, R9, 0x61, PT ;  /* 0x000000610900780c */ /* 0x000fda0003f06270 */
[----:B0-----:R-:W-:Y:S02]  /*92d0*/  @P0 LEA R2, P1, R8, R14, 0x1 ;  /* 0x0000000e08020211 */ /* 0x001fe400078208ff */
[----:B------:R-:W-:-:S03]  /*92e0*/  @P0 LEA R5, R4, UR37, 0x1 ;  /* 0x0000002504050c11 */ /* 0x000fc6000f8e08ff */
        /* <DEDUP_REMOVED lines=9> */
.L_x_10037:
        /* <DEDUP_REMOVED lines=11> */
.L_x_10038:
        /* <DEDUP_REMOVED lines=23> */
.L_x_10039:
[----:B------:R-:W2:Y:S01]  /*95a0*/  LDL R21, [R1+0xc] ;  /* 0x00000c0001157983 */ /* 0x000ea20000100800 */
[----:B------:R-:W1:Y:S01]  /*95b0*/  LDC R10, c[0x0][0x448] ;  /* 0x00011200ff0a7b82 */ /* 0x000e620000000800 */
[----:B------:R-:W-:Y:S01]  /*95c0*/  ULDC.64 UR4, c[0x0][0x2d8] ;  /* 0x0000b60000047ab9 */ /* 0x000fe20000000a00 */
[----:B0-----:R-:W-:Y:S01]  /*95d0*/  SHF.R.S32.HI R0, RZ, 0x1f, R19 ;  /* 0x0000001fff007819 */ /* 0x001fe20000011413 */
[----:B------:R-:W0:Y:S01]  /*95e0*/  S2R R26, SR_TID.X ;  /* 0x00000000001a7919 */ /* 0x000e220000002100 */
[----:B------:R-:W-:Y:S01]  /*95f0*/  IMAD R3, R29, UR4, RZ ;  /* 0x000000041d037c24 */ /* 0x000fe2000f8e02ff */
[----:B------:R-:W-:Y:S01]  /*9600*/  ULDC.64 UR6, c[0x0][0x2c8] ;  /* 0x0000b20000067ab9 */ /* 0x000fe20000000a00 */
[----:B------:R-:W-:Y:S01]  /*9610*/  IMAD.MOV R6, RZ, RZ, -R24 ;  /* 0x000000ffff067224 */ /* 0x000fe200078e0a18 */
[----:B------:R-:W-:Y:S01]  /*9620*/  ULDC.64 UR8, c[0x0][0x280] ;  /* 0x0000a00000087ab9 */ /* 0x000fe20000000a00 */
[C---:B------:R-:W-:Y:S01]  /*9630*/  IMAD R4, R22.reuse, UR5, R3 ;  /* 0x0000000516047c24 */ /* 0x040fe2000f8e0203 */
[----:B------:R-:W3:Y:S01]  /*9640*/  S2R R11, SR_TID.X ;  /* 0x00000000000b7919 */ /* 0x000ee20000002100 */
[----:B------:R-:W-:Y:S01]  /*9650*/  IMAD.WIDE.U32 R2, R22, UR4, RZ ;  /* 0x0000000416027c25 */ /* 0x000fe2000f8e00ff */
[----:B------:R-:W-:Y:S01]  /*9660*/  ULDC.64 UR4, c[0x0][0x2e0] ;  /* 0x0000b80000047ab9 */ /* 0x000fe20000000a00 */
[----:B------:R-:W-:-:S02]  /*9670*/  LOP3.LUT P3, RZ, R16, 0x400, RZ, 0xc0, !PT ;  /* 0x0000040010ff7812 */ /* 0x000fc4000786c0ff */
[----:B------:R-:W-:Y:S01]  /*9680*/  IMAD R0, R0, UR4, RZ ;  /* 0x0000000400007c24 */ /* 0x000fe2000f8e02ff */
[C---:B------:R-:W-:Y:S01]  /*9690*/  LOP3.LUT P4, RZ, R16.reuse, 0x200, RZ, 0xc0, !PT ;  /* 0x0000020010ff7812 */ /* 0x040fe2000788c0ff */
[----:B------:R-:W-:Y:S01]  /*96a0*/  IMAD.IADD R3, R3, 0x1, R4 ;  /* 0x0000000103037824 */ /* 0x000fe200078e0204 */
[----:B------:R-:W-:Y:S01]  /*96b0*/  LOP3.LUT P5, RZ, R16, 0x100, RZ, 0xc0, !PT ;  /* 0x0000010010ff7812 */ /* 0x000fe200078ac0ff */
[C---:B------:R-:W-:Y:S02]  /*96c0*/  IMAD R5, R19.reuse, UR5, R0 ;  /* 0x0000000513057c24 */ /* 0x040fe4000f8e0200 */
[----:B------:R-:W-:Y:S01]  /*96d0*/  IMAD.WIDE.U32 R2, R19, UR4, R2 ;  /* 0x0000000413027c25 */ /* 0x000fe2000f8e0002 */
[----:B------:R-:W-:Y:S01]  /*96e0*/  ULDC UR4, c[0x0][0xc38] ;  /* 0x00030e0000047ab9 */ /* 0x000fe20000000800 */
[----:B------:R-:W-:Y:S02]  /*96f0*/  LEA R19, R28, UR37, 0x1 ;  /* 0x000000251c137c11 */ /* 0x000fe4000f8e08ff */
[----:B-1----:R-:W-:-:S02]  /*9700*/  ISETP.NE.AND P0, PT, R10, 0x1, PT ;  /* 0x000000010a00780c */ /* 0x002fc40003f05270 */
[----:B------:R-:W-:Y:S02]  /*9710*/  IADD3 R3, R3, R5, RZ ;  /* 0x0000000503037210 */ /* 0x000fe40007ffe0ff */
[----:B0-----:R-:W-:Y:S01]  /*9720*/  SHF.R.U32.HI R20, RZ, 0x2, R26 ;  /* 0x00000002ff147819 */ /* 0x001fe2000001161a */
[----:B------:R-:W-:-:S08]  /*9730*/  IMAD.SHL.U32 R26, R26, 0x20, RZ ;  /* 0x000000201a1a7824 */ /* 0x000fd000078e00ff */
[----:B------:R-:W0:Y:S01]  /*9740*/  @P0 LDC R0, c[0x0][0x44c] ;  /* 0x00011300ff000b82 */ /* 0x000e220000000800 */
[----:B------:R-:W-:Y:S02]  /*9750*/  LOP3.LUT R20, R20, 0x1f, RZ, 0xc0, !PT ;  /* 0x0000001f14147812 */ /* 0x000fe400078ec0ff */
[----:B------:R-:W-:-:S05]  /*9760*/  LOP3.LUT R26, R26, 0x60, RZ, 0xc0, !PT ;  /* 0x000000601a1a7812 */ /* 0x000fca00078ec0ff */
[----:B------:R-:W1:Y:S01]  /*9770*/  @P0 LDC R4, c[0x0][0x450] ;  /* 0x00011400ff040b82 */ /* 0x000e620000000800 */
[----:B------:R-:W-:-:S07]  /*9780*/  LOP3.LUT R20, R20, R26, RZ, 0xfc, !PT ;  /* 0x0000001a14147212 */ /* 0x000fce00078efcff */
[----:B------:R-:W4:Y:S01]  /*9790*/  @P0 LDC R9, c[0x0][0x44c] ;  /* 0x00011300ff090b82 */ /* 0x000f220000000800 */
[----:B--2---:R-:W-:Y:S01]  /*97a0*/  IMAD R6, R6, UR4, R21 ;  /* 0x0000000406067c24 */ /* 0x004fe2000f8e0215 */
[----:B------:R-:W-:Y:S01]  /*97b0*/  ULDC.64 UR4, c[0x0][0x2d0] ;  /* 0x0000b40000047ab9 */ /* 0x000fe20000000a00 */
[----:B---3--:R-:W-:Y:S02]  /*97c0*/  SHF.R.U32.HI R21, RZ, 0x2, R11 ;  /* 0x00000002ff157819 */ /* 0x008fe4000001160b */
[----:B------:R-:W-:Y:S02]  /*97d0*/  IMAD R7, R6, 0xc0, R20 ;  /* 0x000000c006077824 */ /* 0x000fe400078e0214 */
[----:B------:R-:W-:Y:S01]  /*97e0*/  IMAD.SHL.U32 R20, R11, 0x8, RZ ;  /* 0x000000080b147824 */ /* 0x000fe200078e00ff */
[----:B------:R-:W-:Y:S01]  /*97f0*/  LOP3.LUT R21, R21, 0x1f, RZ, 0xc0, !PT ;  /* 0x0000001f15157812 */ /* 0x000fe200078ec0ff */
[----:B0-----:R-:W-:-:S03]  /*9800*/  @P0 IMAD.HI.U32 R0, R7, R0, RZ ;  /* 0x0000000007000227 */ /* 0x001fc600078e00ff */
[----:B------:R-:W-:Y:S01]  /*9810*/  LOP3.LUT R20, R20, 0x18, RZ, 0xc0, !PT ;  /* 0x0000001814147812 */ /* 0x000fe200078ec0ff */
[----:B------:R-:W-:Y:S01]  /*9820*/  IMAD.MOV.U32 R5, RZ, RZ, R7 ;  /* 0x000000ffff057224 */ /* 0x000fe200078e0007 */
[----:B-1----:R-:W-:-:S04]  /*9830*/  @P0 SHF.R.U32.HI R5, RZ, R4, R0 ;  /* 0x00000004ff050219 */ /* 0x002fc80000011600 */
[----:B------:R-:W-:-:S05]  /*9840*/  SHF.R.S32.HI R0, RZ, 0x1f, R5 ;  /* 0x0000001fff007819 */ /* 0x000fca0000011405 */
[----:B------:R-:W-:-:S04]  /*9850*/  IMAD R0, R0, UR4, RZ ;  /* 0x0000000400007c24 */ /* 0x000fc8000f8e02ff */
[C---:B------:R-:W-:Y:S02]  /*9860*/  IMAD R8, R5.reuse, UR5, R0 ;  /* 0x0000000505087c24 */ /* 0x040fe4000f8e0200 */
[----:B------:R-:W-:Y:S02]  /*9870*/  IMAD.MOV R0, RZ, RZ, -R5 ;  /* 0x000000ffff007224 */ /* 0x000fe400078e0a05 */
[----:B------:R-:W-:-:S04]  /*9880*/  IMAD.WIDE.U32 R4, R5, UR4, R2 ;  /* 0x0000000405047c25 */ /* 0x000fc8000f8e0002 */
[----:B------:R-:W-:Y:S02]  /*9890*/  IMAD R0, R10, R0, R7 ;  /* 0x000000000a007224 */ /* 0x000fe400078e0207 */
[----:B------:R-:W-:-:S03]  /*98a0*/  IMAD.IADD R5, R5, 0x1, R8 ;  /* 0x0000000105057824 */ /* 0x000fc600078e0208 */
[----:B------:R-:W-:Y:S01]  /*98b0*/  SHF.R.S32.HI R8, RZ, 0x1f, R0 ;  /* 0x0000001fff087819 */ /* 0x000fe20000011400 */
[----:B------:R-:W-:-:S04]  /*98c0*/  IMAD.WIDE.U32 R4, R0, UR6, R4 ;  /* 0x0000000600047c25 */ /* 0x000fc8000f8e0004 */
[----:B------:R-:W-:-:S04]  /*98d0*/  IMAD R8, R8, UR6, RZ ;  /* 0x0000000608087c24 */ /* 0x000fc8000f8e02ff */
[----:B------:R-:W-:Y:S01]  /*98e0*/  IMAD R8, R0, UR7, R8 ;  /* 0x0000000700087c24 */ /* 0x000fe2000f8e0208 */
[----:B------:R-:W-:-:S03]  /*98f0*/  LEA R0, P1, R4, UR8, 0x1 ;  /* 0x0000000804007c11 */ /* 0x000fc6000f8208ff */
[----:B------:R-:W-:Y:S01]  /*9900*/  IMAD.IADD R5, R5, 0x1, R8 ;  /* 0x0000000105057824 */ /* 0x000fe200078e0208 */
[----:B------:R-:W-:-:S04]  /*9910*/  IADD3 R8, R7, 0x80, RZ ;  /* 0x0000008007087810 */ /* 0x000fc80007ffe0ff */
[----:B------:R-:W-:Y:S01]  /*9920*/  LEA.HI.X R4, R4, UR9, R5, 0x1, P1 ;  /* 0x0000000904047c11 */ /* 0x000fe200088f0c05 */
[----:B----4-:R-:W-:Y:S01]  /*9930*/  @P0 IMAD.HI.U32 R9, R8, R9, RZ ;  /* 0x0000000908090227 */ /* 0x010fe200078e00ff */
[----:B------:R-:W0:Y:S03]  /*9940*/  @P0 LDC R5, c[0x0][0x450] ;  /* 0x00011400ff050b82 */ /* 0x000e260000000800 */
[----:B------:R-:W-:Y:S01]  /*9950*/  IMAD.MOV.U32 R7, RZ, RZ, R8 ;  /* 0x000000ffff077224 */ /* 0x000fe200078e0008 */
[----:B0-----:R-:W-:-:S05]  /*9960*/  @P0 SHF.R.U32.HI R7, RZ, R5, R9 ;  /* 0x00000005ff070219 */ /* 0x001fca0000011609 */
[----:B------:R-:W-:Y:S02]  /*9970*/  IMAD.MOV R5, RZ, RZ, -R7 ;  /* 0x000000ffff057224 */ /* 0x000fe400078e0a07 */
[----:B------:R-:W-:-:S04]  /*9980*/  IMAD.WIDE.U32 R2, R7, UR4, R2 ;  /* 0x0000000407027c25 */ /* 0x000fc8000f8e0002 */
[----:B------:R-:W-:Y:S01]  /*9990*/  IMAD R5, R10, R5, R8 ;  /* 0x000000050a057224 */ /* 0x000fe200078e0208 */
[----:B------:R-:W-:-:S05]  /*99a0*/  SHF.R.S32.HI R8, RZ, 0x1f, R7 ;  /* 0x0000001fff087819 */ /* 0x000fca0000011407 */
[----:B------:R-:W-:Y:S01]  /*99b0*/  IMAD R8, R8, UR4, RZ ;  /* 0x0000000408087c24 */ /* 0x000fe2000f8e02ff */
[----:B------:R-:W-:-:S03]  /*99c0*/  UMOV UR4, 0xffffffff ;  /* 0xffffffff00047882 */ /* 0x000fc60000000000 */
[----:B------:R-:W-:Y:S01]  /*99d0*/  IMAD R8, R7, UR5, R8 ;  /* 0x0000000507087c24 */ /* 0x000fe2000f8e0208 */
[----:B------:R-:W-:-:S03]  /*99e0*/  SHF.R.S32.HI R7, RZ, 0x1f, R5 ;  /* 0x0000001fff077819 */ /* 0x000fc60000011405 */
[----:B------:R-:W-:Y:S02]  /*99f0*/  IMAD.IADD R3, R3, 0x1, R8 ;  /* 0x0000000103037824 */ /* 0x000fe400078e0208 */
[----:B------:R-:W-:Y:S02]  /*9a00*/  IMAD R7, R7, UR6, RZ ;  /* 0x0000000607077c24 */ /* 0x000fe4000f8e02ff */
[----:B------:R-:W-:-:S04]  /*9a10*/  IMAD.WIDE.U32 R2, R5, UR6, R2 ;  /* 0x0000000605027c25 */ /* 0x000fc8000f8e0002 */
[----:B------:R-:W-:Y:S01]  /*9a20*/  IMAD R7, R5, UR7, R7 ;  /* 0x0000000705077c24 */ /* 0x000fe2000f8e0207 */
[----:B------:R-:W-:-:S04]  /*9a30*/  LEA R8, P0, R2, UR8, 0x1 ;  /* 0x0000000802087c11 */ /* 0x000fc8000f8008ff */
[----:B------:R-:W-:-:S04]  /*9a40*/  IADD3 R7, R3, R7, RZ ;  /* 0x0000000703077210 */ /* 0x000fc80007ffe0ff */
[----:B------:R-:W-:Y:S01]  /*9a50*/  LEA.HI.X R7, R2, UR9, R7, 0x1, P0 ;  /* 0x0000000902077c11 */ /* 0x000fe200080f0c07 */
[----:B------:R-:W-:Y:S06]  /*9a60*/  BRA.DIV UR4, `(.L_x_10040) ;  /* 0x00000026047c7947 */ /* 0x000fec000b800000 */
[----:B------:R-:W0:Y:S01]  /*9a70*/  SHFL.IDX PT, R3, R0, RZ, 0x1c1f ;  /* 0x001c1fff00037589 */ /* 0x000e2200000e0000 */
[----:B------:R-:W-:-:S03]  /*9a80*/  IMAD R5, R6, 0xc0, R21 ;  /* 0x000000c006057824 */ /* 0x000fc600078e0215 */
[----:B------:R-:W1:Y:S01]  /*9a90*/  SHFL.IDX PT, R2, R4, RZ, 0x1c1f ;  /* 0x001c1fff04027589 */ /* 0x000e6200000e0000 */
[C---:B------:R-:W-:Y:S01]  /*9aa0*/  VIADD R6, R5.reuse, 0x20 ;  /* 0x0000002005067836 */ /* 0x040fe20000000000 */
[----:B------:R-:W-:Y:S02]  /*9ab0*/  ISETP.GE.AND P0, PT, R5, UR38, PT ;  /* 0x0000002605007c0c */ /* 0x000fe4000bf06270 */
[----:B------:R-:W-:Y:S11]  /*9ac0*/  SHFL.IDX PT, R14, R0, 0x3, 0x1c1f ;  /* 0x007c1f00000e7f89 */ /* 0x000ff600000e0000 */
[----:B0-----:R-:W-:-:S05]  /*9ad0*/  @!P0 LEA R3, P1, R20, R3, 0x1 ;  /* 0x0000000314038211 */ /* 0x001fca00078208ff */
[----:B-1----:R-:W-:-:S05]  /*9ae0*/  @!P0 IMAD.X R2, RZ, RZ, R2, P1 ;  /* 0x000000ffff028224 */ /* 0x002fca00008e0602 */
[----:B------:R-:W-:-:S04]  /*9af0*/  @!P0 LOP3.LUT R3, R3, R2, RZ, 0x3c, !PT ;  /* 0x0000000203038212 */ /* 0x000fc800078e3cff */
[----:B------:R-:W-:-:S04]  /*9b00*/  @!P0 LOP3.LUT R2, R3, R2, RZ, 0x3c, !PT ;  /* 0x0000000203028212 */ /* 0x000fc800078e3cff */
[----:B------:R-:W-:-:S05]  /*9b10*/  @!P0 LOP3.LUT R3, R3, R2, RZ, 0x3c, !PT ;  /* 0x0000000203038212 */ /* 0x000fca00078e3cff */
[----:B------:R-:W-:Y:S04]  /*9b20*/  @!P0 LDGSTS.E.BYPASS.LTC128B.128 [R19+0xc400], desc[UR48][R2.64], !P3 ;  /* 0x0c40000002138fae */ /* 0x000fe8000d901d70 */
[----:B------:R-:W-:Y:S04]  /*9b30*/  @!P0 LDGSTS.E.BYPASS.LTC128B.128 [R19+0xf400], desc[UR48][R2.64+0x40], !P4 ;  /* 0x0f40004002138fae */ /* 0x000fe8000e101d70 */
[----:B------:R0:W-:Y:S01]  /*9b40*/  @!P0 LDGSTS.E.BYPASS.LTC128B.128 [R19+0x12400], desc[UR48][R2.64+0x80], !P5 ;  /* 0x1240008002138fae */ /* 0x0001e2000e901d70 */
[----:B------:R-:W-:Y:S01]  /*9b50*/  ISETP.GE.AND P0, PT, R6, UR38, PT ;  /* 0x0000002606007c0c */ /* 0x000fe2000bf06270 */
[----:B------:R-:W-:-:S02]  /*9b60*/  VIADD R6, R5, 0x40 ;  /* 0x0000004005067836 */ /* 0x000fc40000000000 */
[----:B0-----:R-:W0:Y:S04]  /*9b70*/  SHFL.IDX PT, R3, R0, 0x1, 0x1c1f ;  /* 0x003c1f0000037f89 */ /* 0x001e2800000e0000 */
[----:B------:R-:W1:Y:S06]  /*9b80*/  SHFL.IDX PT, R2, R4, 0x1, 0x1c1f ;  /* 0x003c1f0004027f89 */ /* 0x000e6c00000e0000 */
[----:B0-----:R-:W-:-:S04]  /*9b90*/  @!P0 LEA R3, P1, R20, R3, 0x1 ;  /* 0x0000000314038211 */ /* 0x001fc800078208ff */
[----:B-1----:R-:W-:-:S04]  /*9ba0*/  @!P0 IADD3.X R2, RZ, R2, RZ, P1, !PT ;  /* 0x00000002ff028210 */ /* 0x002fc80000ffe4ff */
        /* <DEDUP_REMOVED lines=9> */
[----:B------:R-:W1:Y:S04]  /*9c40*/  SHFL.IDX PT, R2, R4, 0x2, 0x1c1f ;  /* 0x005c1f0004027f89 */ /* 0x000e6800000e0000 */
[----:B------:R-:W2:Y:S04]  /*9c50*/  SHFL.IDX PT, R4, R4, 0x3, 0x1c1f ;  /* 0x007c1f0004047f89 */ /* 0x000ea800000e0000 */
[----:B------:R-:W-:Y:S04]  /*9c60*/  SHFL.IDX PT, R0, R7, RZ, 0x1c1f ;  /* 0x001c1fff07007589 */ /* 0x000fe800000e0000 */
[----:B------:R-:W-:Y:S01]  /*9c70*/  SHFL.IDX PT, R7, R7, 0x1, 0x1c1f ;  /* 0x003c1f0007077f89 */ /* 0x000fe200000e0000 */
        /* <DEDUP_REMOVED lines=8> */
[----:B------:R-:W-:-:S13]  /*9d00*/  ISETP.GE.AND P0, PT, R6, UR38, PT ;  /* 0x0000002606007c0c */ /* 0x000fda000bf06270 */
[----:B------:R-:W-:-:S04]  /*9d10*/  @!P0 LEA R14, P1, R20, R14, 0x1 ;  /* 0x0000000e140e8211 */ /* 0x000fc800078208ff */
[----:B--2---:R-:W-:Y:S01]  /*9d20*/  @!P0 IADD3.X R9, RZ, R4, RZ, P1, !PT ;  /* 0x00000004ff098210 */ /* 0x004fe20000ffe4ff */
[----:B0-----:R-:W-:Y:S02]  /*9d30*/  @!P0 IMAD.MOV.U32 R2, RZ, RZ, R14 ;  /* 0x000000ffff028224 */ /* 0x001fe400078e000e */
[----:B------:R-:W0:Y:S01]  /*9d40*/  SHFL.IDX PT, R14, R8, RZ, 0x1c1f ;  /* 0x001c1fff080e7589 */ /* 0x000e2200000e0000 */
[----:B------:R-:W-:Y:S02]  /*9d50*/  VIADD R4, R5, 0x80 ;  /* 0x0000008005047836 */ /* 0x000fe40000000000 */
[----:B------:R-:W-:-:S05]  /*9d60*/  @!P0 IMAD.MOV.U32 R3, RZ, RZ, R9 ;  /* 0x000000ffff038224 */ /* 0x000fca00078e0009 */
[----:B------:R-:W-:Y:S04]  /*9d70*/  @!P0 LDGSTS.E.BYPASS.LTC128B.128 [R19+0xdc00], desc[UR48][R2.64], !P3 ;  /* 0x0dc0000002138fae */ /* 0x000fe8000d901d70 */
[----:B------:R-:W-:Y:S04]  /*9d80*/  @!P0 LDGSTS.E.BYPASS.LTC128B.128 [R19+0x10c00], desc[UR48][R2.64+0x40], !P4 ;  /* 0x10c0004002138fae */ /* 0x000fe8000e101d70 */
[----:B------:R1:W-:Y:S01]  /*9d90*/  @!P0 LDGSTS.E.BYPASS.LTC128B.128 [R19+0x13c00], desc[UR48][R2.64+0x80], !P5 ;  /* 0x13c0008002138fae */ /* 0x0003e2000e901d70 */
[----:B------:R-:W-:-:S13]  /*9da0*/  ISETP.GE.AND P0, PT, R4, UR38, PT ;  /* 0x0000002604007c0c */ /* 0x000fda000bf06270 */
[----:B0-----:R-:W-:-:S04]  /*9db0*/  @!P0 LEA R14, P1, R20, R14, 0x1 ;  /* 0x0000000e140e8211 */ /* 0x001fc800078208ff */
[----:B------:R-:W-:Y:S01]  /*9dc0*/  @!P0 IADD3.X R9, RZ, R0, RZ, P1, !PT ;  /* 0x00000000ff098210 */ /* 0x000fe20000ffe4ff */
[----:B-1----:R-:W-:Y:S02]  /*9dd0*/  @!P0 IMAD.MOV.U32 R2, RZ, RZ, R14 ;  /* 0x000000ffff028224 */ /* 0x002fe400078e000e */
[----:B------:R0:W1:Y:S02]  /*9de0*/  SHFL.IDX PT, R14, R8, 0x1, 0x1c1f ;  /* 0x003c1f00080e7f89 */ /* 0x00006400000e0000 */
[----:B------:R-:W-:-:S05]  /*9df0*/  @!P0 IMAD.MOV.U32 R3, RZ, RZ, R9 ;  /* 0x000000ffff038224 */ /* 0x000fca00078e0009 */
[----:B------:R0:W-:Y:S04]  /*9e00*/  @!P0 LDGSTS.E.BYPASS.LTC128B.128 [R19+0xe400], desc[UR48][R2.64], !P3 ;  /* 0x0e40000002138fae */ /* 0x0001e8000d901d70 */
[----:B------:R0:W-:Y:S04]  /*9e10*/  @!P0 LDGSTS.E.BYPASS.LTC128B.128 [R19+0x11400], desc[UR48][R2.64+0x40], !P4 ;  /* 0x1140004002138fae */ /* 0x0001e8000e101d70 */
[----:B------:R0:W-:Y:S02]  /*9e20*/  @!P0 LDGSTS.E.BYPASS.LTC128B.128 [R19+0x14400], desc[UR48][R2.64+0x80], !P5 ;  /* 0x1440008002138fae */ /* 0x0001e4000e901d70 */
.L_x_10104:
[----:B------:R-:W2:Y:S01]  /*9e30*/  LDL R0, [R1+0x10] ;  /* 0x0000100001007983 */ /* 0x000ea20000100800 */
[----:B------:R-:W-:-:S05]  /*9e40*/  VIADD R5, R5, 0xa0 ;  /* 0x000000a005057836 */ /* 0x000fca0000000000 */
[----:B------:R-:W-:-:S13]  /*9e50*/  ISETP.GE.AND P0, PT, R5, UR38, PT ;  /* 0x0000002605007c0c */ /* 0x000fda000bf06270 */
[----:B01----:R-:W-:-:S04]  /*9e60*/  @!P0 LEA R2, P1, R20, R14, 0x1 ;  /* 0x0000000e14028211 */ /* 0x003fc800078208ff */
[----:B------:R-:W-:-:S05]  /*9e70*/  @!P0 IADD3.X R3, RZ, R7, RZ, P1, !PT ;  /* 0x00000007ff038210 */ /* 0x000fca0000ffe4ff */
        /* <DEDUP_REMOVED lines=9> */
[----:B--2---:R-:W-:-:S04]  /*9f10*/  LOP3.LUT R0, R0, 0x1, RZ, 0xc, !PT ;  /* 0x0000000100007812 */ /* 0x004fc800078e0cff */
[----:B------:R-:W-:Y:S01]  /*9f20*/  SHF.L.U32 R0, R0, 0x1f, RZ ;  /* 0x0000001f00007819 */ /* 0x000fe200000006ff */
[----:B------:R-:W-:Y:S01]  /*9f30*/  NOP ;  /* 0x0000000000007918 */ /* 0x000fe20000000000 */
[----:B------:R-:W-:Y:S01]  /*9f40*/  SYNCS.ARRIVE.TRANS64.A1T0 RZ, [UR37+0x2d800], RZ ;  /* 0x02d800ffffff79a7 */ /* 0x000fe20008100025 */
[----:B------:R-:W-:Y:S01]  /*9f50*/  BSSY B0, `(.L_x_10041) ;  /* 0x0000003000007945 */ /* 0x000fe20003800000 */
[----:B------:R-:W1:Y:S03]  /*9f60*/  SYNCS.PHASECHK.TRANS64.TRYWAIT P0, [UR37+0x2d820], R0 ;  /* 0x02d82000ff0075a7 */ /* 0x000e660008000165 */
[----:B01----:R-:W-:Y:S05]  /*9f70*/  @!P0 BRA `(.L_x_10042) ;  /* 0x0000002800488947 */ /* 0x003fea0003800000 */
.L_x_10105:
[----:B------:R-:W-:Y:S05]  /*9f80*/  BSYNC B0 ;  /* 0x0000000000007941 */ /* 0x000fea0003800000 */
.L_x_10041:
[----:B------:R-:W-:Y:S01]  /*9f90*/  UISETP.GE.AND UP0, UPT, UR36, 0x81, UPT ;  /* 0x000000812400788c */ /* 0x000fe2000bf06270 */
[----:B------:R-:W-:-:S05]  /*9fa0*/  IMAD.U32 R10, RZ, RZ, UR43 ;  /* 0x0000002bff0a7e24 */ /* 0x000fca000f8e00ff */
[----:B------:R-:W-:-:S13]  /*9fb0*/  PLOP3.LUT P0, PT, PT, PT, UP0, 0x40, 0x0 ;  /* 0x000000000000781c */ /* 0x000fda0003f0e808 */
[----:B------:R-:W-:Y:S05]  /*9fc0*/  @P0 BRA `(.L_x_10043) ;  /* 0x0000000c00a00947 */ /* 0x000fea0003800000 */
[----:B------:R-:W-:Y:S01]  /*9fd0*/  BSSY B0, `(.L_x_10043) ;  /* 0x00000e7000007945 */ /* 0x000fe20003800000 */
[----:B------:R-:W-:Y:S01]  /*9fe0*/  IMAD.MOV.U32 R20, RZ, RZ, R25 ;  /* 0x000000ffff147224 */ /* 0x000fe200078e0019 */
[----:B0-----:R-:W-:Y:S01]  /*9ff0*/  MOV R0, UR39 ;  /* 0x0000002700007c02 */ /* 0x001fe20008000f00 */
[----:B------:R-:W-:Y:S02]  /*a000*/  IMAD.MOV.U32 R7, RZ, RZ, R23 ;  /* 0x000000ffff077224 */ /* 0x000fe400078e0017 */
[----:B------:R-:W-:-:S07]  /*a010*/  IMAD.U32 R26, RZ, RZ, UR43 ;  /* 0x0000002bff1a7e24 */ /* 0x000fce000f8e00ff */
.L_x_10056:
[----:B------:R-:W2:Y:S01]  /*a020*/  LDL R9, [R1+0x8] ;  /* 0x0000080001097983 */ /* 0x000ea20000100800 */
[----:B------:R-:W0:Y:S01]  /*a030*/  LDC R3, c[0x0][0x430] ;  /* 0x00010c00ff037b82 */ /* 0x000e220000000800 */
[----:B------:R-:W-:Y:S02]  /*a040*/  ULDC.64 UR4, c[0x0][0x428] ;  /* 0x00010a0000047ab9 */ /* 0x000fe40000000a00 */
[----:B------:R-:W3:Y:S04]  /*a050*/  LDL R6, [R1+0x4] ;  /* 0x0000040001067983 */ /* 0x000ee80000100800 */
[----:B------:R-:W4:Y:S01]  /*a060*/  LDL R8, [R1] ;  /* 0x0000000001087983 */ /* 0x000f220000100800 */
[----:B------:R-:W1:Y:S01]  /*a070*/  S2R R2, SR_TID.X ;  /* 0x0000000000027919 */ /* 0x000e620000002100 */
[----:B0-----:R-:W-:-:S13]  /*a080*/  ISETP.NE.AND P0, PT, R3, 0x1, PT ;  /* 0x000000010300780c */ /* 0x001fda0003f05270 */
[----:B------:R-:W0:Y:S01]  /*a090*/  @P0 LDC R4, c[0x0][0x434] ;  /* 0x00010d00ff040b82 */ /* 0x000e220000000800 */
[----:B-1----:R-:W-:Y:S01]  /*a0a0*/  IMAD.SHL.U32 R3, R2, 0x20, RZ ;  /* 0x0000002002037824 */ /* 0x002fe200078e00ff */
[----:B------:R-:W-:-:S06]  /*a0b0*/  SHF.R.U32.HI R5, RZ, 0x2, R2 ;  /* 0x00000002ff057819 */ /* 0x000fcc0000011602 */
[----:B------:R-:W1:Y:S01]  /*a0c0*/  @P0 LDC R2, c[0x0][0x438] ;  /* 0x00010e00ff020b82 */ /* 0x000e620000000800 */
[----:B------:R-:W-:Y:S02]  /*a0d0*/  LOP3.LUT R5, R5, 0x1f, RZ, 0xc0, !PT ;  /* 0x0000001f05057812 */ /* 0x000fe400078ec0ff */
[----:B------:R-:W-:-:S03]  /*a0e0*/  LOP3.LUT R3, R3, 0x60, RZ, 0xc0, !PT ;  /* 0x0000006003037812 */ /* 0x000fc600078ec0ff */
[----:B------:R-:W-:-:S05]  /*a0f0*/  IMAD R5, R0, 0x80, R5 ;  /* 0x0000008000057824 */ /* 0x000fca00078e0205 */
[----:B--2---:R-:W-:-:S05]  /*a100*/  IADD3 R5, R3, R5, R9 ;  /* 0x0000000503057210 */ /* 0x004fca0007ffe009 */
[----:B0-----:R-:W-:Y:S01]  /*a110*/  @P0 IMAD.HI.U32 R3, R5, R4, RZ ;  /* 0x0000000405030227 */ /* 0x001fe200078e00ff */
[----:B------:R-:W-:-:S04]  /*a120*/  MOV R4, R5 ;  /* 0x0000000500047202 */ /* 0x000fc80000000f00 */
[----:B-1----:R-:W-:Y:S01]  /*a130*/  @P0 SHF.R.U32.HI R4, RZ, R2, R3 ;  /* 0x00000002ff040219 */ /* 0x002fe20000011603 */
[----:B---3--:R-:W-:-:S03]  /*a140*/  IMAD R6, R6, UR4, RZ ;  /* 0x0000000406067c24 */ /* 0x008fc6000f8e02ff */
[--C-:B------:R-:W-:Y:S01]  /*a150*/  SHF.R.S32.HI R3, RZ, 0x1f, R4.reuse ;  /* 0x0000001fff037819 */ /* 0x100fe20000011404 */
[----:B------:R-:W-:Y:S02]  /*a160*/  IMAD.MOV.U32 R2, RZ, RZ, R4 ;  /* 0x000000ffff027224 */ /* 0x000fe400078e0004 */
[C---:B----4-:R-:W-:Y:S02]  /*a170*/  IMAD R6, R8.reuse, UR5, R6 ;  /* 0x0000000508067c24 */ /* 0x050fe4000f8e0206 */
[----:B------:R-:W-:Y:S01]  /*a180*/  IMAD.WIDE.U32 R2, R8, UR4, R2 ;  /* 0x0000000408027c25 */ /* 0x000fe2000f8e0002 */
[----:B------:R-:W-:-:S03]  /*a190*/  ULDC.64 UR4, c[0x0][0x418] ;  /* 0x0001060000047ab9 */ /* 0x000fc60000000a00 */
[----:B------:R-:W-:Y:S01]  /*a1a0*/  IMAD.IADD R6, R6, 0x1, R3 ;  /* 0x0000000106067824 */ /* 0x000fe200078e0203 */
[C---:B------:R-:W-:Y:S01]  /*a1b0*/  LEA R8, P0, R2.reuse, UR4, 0x2 ;  /* 0x0000000402087c11 */ /* 0x040fe2000f8010ff */
[----:B------:R-:W-:Y:S01]  /*a1c0*/  IMAD.U32 R10, RZ, RZ, UR40 ;  /* 0x00000028ff0a7e24 */ /* 0x000fe2000f8e00ff */
[----:B------:R-:W-:Y:S01]  /*a1d0*/  IADD3 R23, R7, 0x1, RZ ;  /* 0x0000000107177810 */ /* 0x000fe20007ffe0ff */
[----:B------:R-:W-:Y:S01]  /*a1e0*/  ULDC UR4, c[0x0][0x430] ;  /* 0x00010c0000047ab9 */ /* 0x000fe20000000800 */
[----:B------:R-:W-:Y:S01]  /*a1f0*/  LEA.HI.X R9, R2, UR5, R6, 0x2, P0 ;  /* 0x0000000502097c11 */ /* 0x000fe200080f1406 */
[----:B------:R-:W-:-:S04]  /*a200*/  IMAD.MOV R2, RZ, RZ, -R4 ;  /* 0x000000ffff027224 */ /* 0x000fc800078e0a04 */
[----:B------:R-:W2:Y:S01]  /*a210*/  LDG.E R4, desc[UR48][R8.64] ;  /* 0x0000003008047981 */ /* 0x000ea2000c1e1900 */
[----:B------:R-:W-:Y:S02]  /*a220*/  ISETP.NE.AND P1, PT, R10, 0x3, PT ;  /* 0x000000030a00780c */ /* 0x000fe40003f25270 */
[----:B------:R-:W-:Y:S01]  /*a230*/  ISETP.NE.AND P0, PT, R23, 0x2, PT ;  /* 0x000000021700780c */ /* 0x000fe20003f05270 */
[----:B------:R-:W-:-:S03]  /*a240*/  IMAD R5, R2, UR4, R5 ;  /* 0x0000000402057c24 */ /* 0x000fc6000f8e0205 */
[----:B------:R-:W-:Y:S01]  /*a250*/  SEL R25, RZ, 0x1, P0 ;  /* 0x00000001ff197807 */ /* 0x000fe20000000000 */
[----:B------:R-:W-:Y:S01]  /*a260*/  IMAD.MOV.U32 R10, RZ, RZ, R0 ;  /* 0x000000ffff0a7224 */ /* 0x000fe200078e0000 */
[----:B------:R-:W-:Y:S02]  /*a270*/  SEL R23, R23, RZ, P0 ;  /* 0x000000ff17177207 */ /* 0x000fe40000000000 */
[----:B------:R-:W-:Y:S02]  /*a280*/  LOP3.LUT R25, R20, R25, RZ, 0x3c, !PT ;  /* 0x0000001914197212 */ /* 0x000fe400078e3cff */
[----:B--2---:R-:W-:Y:S01]  /*a290*/  SHF.R.S32.HI R24, RZ, 0x1f, R4 ;  /* 0x0000001fff187819 */ /* 0x004fe20000011404 */
[----:B------:R-:W-:Y:S06]  /*a2a0*/  @!P1 BRA `(.L_x_10044) ;  /* 0x0000000000049947 */ /* 0x000fec0003800000 */
[----:B------:R-:W-:Y:S01]  /*a2b0*/  BPT.TRAP 0x1 ;  /* 0x000000040000795c */ /* 0x000fe20000300000 */
.L_x_10044:
[----:B------:R-:W-:Y:S01]  /*a2c0*/  LEA R6, R23, UR37, 0x3 ;  /* 0x0000002517067c11 */ /* 0x000fe2000f8e18ff */
[----:B------:R-:W-:Y:S01]  /*a2d0*/  BSSY B1, `(.L_x_10045) ;  /* 0x0000004000017945 */ /* 0x000fe20003800000 */
[----:B------:R-:W-:-:S04]  /*a2e0*/  SHF.L.U32 R0, R25, 0x1f, RZ ;  /* 0x0000001f19007819 */ /* 0x000fc800000006ff */
[----:B------:R-:W0:Y:S02]  /*a2f0*/  SYNCS.PHASECHK.TRANS64.TRYWAIT P0, [R6+URZ+0x2d840], R0 ;  /* 0x02d84000060075a7 */ /* 0x000e24000800017f */
[----:B0-----:R-:W-:Y:S05]  /*a300*/  @!P0 BRA `(.L_x_10046) ;  /* 0x00000024007c8947 */ /* 0x001fea0003800000 */
.L_x_10106:
[----:B------:R-:W-:Y:S05]  /*a310*/  BSYNC B1 ;  /* 0x0000000000017941 */ /* 0x000fea0003800000 */
.L_x_10045:
[----:B------:R-:W-:Y:S01]  /*a320*/  SHF.R.S32.HI R21, RZ, 0x1f, R5 ;  /* 0x0000001fff157819 */ /* 0x000fe20000011405 */
[----:B------:R-:W-:Y:S01]  /*a330*/  ULDC.64 UR4, c[0x0][0x300] ;  /* 0x0000c00000047ab9 */ /* 0x000fe20000000a00 */
[C---:B------:R-:W-:Y:S01]  /*a340*/  LOP3.LUT P3, RZ, R16.reuse, 0x4, RZ, 0xc0, !PT ;  /* 0x0000000410ff7812 */ /* 0x040fe2000786c0ff */
[----:B------:R-:W-:Y:S01]  /*a350*/  IMAD.WIDE.U32 R2, R5, UR4, RZ ;  /* 0x0000000405027c25 */ /* 0x000fe2000f8e00ff */
[C---:B------:R-:W-:Y:S02]  /*a360*/  LOP3.LUT P2, RZ, R16.reuse, 0x2, RZ, 0xc0, !PT ;  /* 0x0000000210ff7812 */ /* 0x040fe4000784c0ff */
[----:B------:R-:W-:Y:S01]  /*a370*/  LOP3.LUT P1, RZ, R16, 0x1, RZ, 0xc0, !PT ;  /* 0x0000000110ff7812 */ /* 0x000fe2000782c0ff */
[----:B0-----:R-:W-:Y:S02]  /*a380*/  IMAD R0, R21, UR4, RZ ;  /* 0x0000000415007c24 */ /* 0x001fe4000f8e02ff */
        /* <DEDUP_REMOVED lines=18> */
[----:B------:R-:W0:Y:S01]  /*a4b0*/  S2R R3, SR_TID.X ;  /* 0x0000000000037919 */ /* 0x000e220000002100 */
[----:B------:R-:W-:Y:S01]  /*a4c0*/  LEA R9, R9, UR37, 0x1 ;  /* 0x0000002509097c11 */ /* 0x000fe2000f8e08ff */
[----:B------:R-:W1:Y:S04]  /*a4d0*/  SHFL.IDX PT, R2, R8, RZ, 0x1c1f ;  /* 0x001c1fff08027589 */ /* 0x000e6800000e0000 */
[----:B------:R-:W-:Y:S01]  /*a4e0*/  SHFL.IDX PT, R27, R19, 0x2, 0x1c1f ;  /* 0x005c1f00131b7f89 */ /* 0x000fe200000e0000 */
[----:B0-----:R-:W-:-:S03]  /*a4f0*/  IMAD.SHL.U32 R11, R3, 0x8, RZ ;  /* 0x00000008030b7824 */ /* 0x001fc600078e00ff */
[----:B------:R-:W0:Y:S02]  /*a500*/  SHFL.IDX PT, R3, R19, RZ, 0x1c1f ;  /* 0x001c1fff13037589 */ /* 0x000e2400000e0000 */
[----:B------:R-:W-:-:S05]  /*a510*/  LOP3.LUT R11, R11, 0x18, RZ, 0xc0, !PT ;  /* 0x000000180b0b7812 */ /* 0x000fca00078ec0ff */
[----:B------:R-:W-:-:S05]  /*a520*/  IMAD.SHL.U32 R0, R11, 0x2, RZ ;  /* 0x000000020b007824 */ /* 0x000fca00078e00ff */
[----:B-1----:R-:W-:-:S04]  /*a530*/  IADD3 R2, P0, R2, R0, RZ ;  /* 0x0000000002027210 */ /* 0x002fc80007f1e0ff */
[----:B0-----:R-:W-:-:S05]  /*a540*/  IADD3.X R3, RZ, R3, RZ, P0, !PT ;  /* 0x00000003ff037210 */ /* 0x001fca00007fe4ff */
        /* <DEDUP_REMOVED lines=18> */
.L_x_10116:
[----:B--2---:R-:W-:-:S05]  /*a670*/  IADD3 R2, P0, R2, R0, RZ ;  /* 0x0000000002027210 */ /* 0x004fca0007f1e0ff */
[----:B------:R-:W-:Y:S01]  /*a680*/  IMAD.X R3, RZ, RZ, R27, P0 ;  /* 0x000000ffff037224 */ /* 0x000fe200000e061b */
        /* <DEDUP_REMOVED lines=8> */
.L_x_10048:
        /* <DEDUP_REMOVED lines=11> */
.L_x_10049:
[----:B------:R1:W-:Y:S01]  /*a7c0*/  SYNCS.ARRIVE.TRANS64.A1T0 RZ, [R6+URZ+0x2d830], RZ ;  /* 0x02d830ff06ff79a7 */ /* 0x0003e2000810003f */
[----:B------:R-:W-:Y:S05]  /*a7d0*/  @!P2 BRA `(.L_x_10050) ;  /* 0x000000000004a947 */ /* 0x000fea0003800000 */
[----:B------:R-:W-:Y:S01]  /*a7e0*/  BPT.TRAP 0x1 ;  /* 0x000000040000795c */ /* 0x000fe20000300000 */
.L_x_10050:
[----:B------:R-:W-:Y:S01]  /*a7f0*/  SHF.L.U32 R2, R20, 0x1f, RZ ;  /* 0x0000001f14027819 */ /* 0x000fe200000006ff */
[----:B------:R-:W-:Y:S01]  /*a800*/  BSSY B1, `(.L_x_10051) ;  /* 0x0000004000017945 */ /* 0x000fe20003800000 */
[----:B-1----:R-:W-:-:S04]  /*a810*/  LEA R6, R7, UR37, 0x3 ;  /* 0x0000002507067c11 */ /* 0x002fc8000f8e18ff */
[----:B------:R-:W1:Y:S02]  /*a820*/  SYNCS.PHASECHK.TRANS64.TRYWAIT P0, [R6+URZ+0x2d860], R2 ;  /* 0x02d86002060075a7 */ /* 0x000e64000800017f */
[----:B-1----:R-:W-:Y:S05]  /*a830*/  @!P0 BRA `(.L_x_10052) ;  /* 0x0000002400888947 */ /* 0x002fea0003800000 */
.L_x_10117:
[----:B------:R-:W-:Y:S05]  /*a840*/  BSYNC B1 ;  /* 0x0000000000017941 */ /* 0x000fea0003800000 */
.L_x_10051:
[----:B------:R-:W2:Y:S01]  /*a850*/  S2R R3, SR_TID.X ;  /* 0x0000000000037919 */ /* 0x000ea20000002100 */
[----:B-1----:R-:W-:Y:S01]  /*a860*/  IMAD.MOV.U32 R2, RZ, RZ, -0x80 ;  /* 0xffffff80ff027424 */ /* 0x002fe200078e00ff */
[----:B------:R-:W-:Y:S01]  /*a870*/  UMOV UR4, 0xffffffff ;  /* 0xffffffff00047882 */ /* 0x000fe20000000000 */
[C---:B------:R-:W-:Y:S01]  /*a880*/  LOP3.LUT P3, RZ, R16.reuse, 0x20, RZ, 0xc0, !PT ;  /* 0x0000002010ff7812 */ /* 0x040fe2000786c0ff */
[----:B------:R-:W-:Y:S01]  /*a890*/  IMAD R7, R7, 0x3000, R28 ;  /* 0x0000300007077824 */ /* 0x000fe200078e021c */
[----:B------:R-:W-:Y:S01]  /*a8a0*/  LOP3.LUT P2, RZ, R16, 0x10, RZ, 0xc0, !PT ;  /* 0x0000001010ff7812 */ /* 0x000fe2000784c0ff */
[----:B------:R-:W-:Y:S01]  /*a8b0*/  IMAD R2, R26, R2, UR36 ;  /* 0x000000241a027e24 */ /* 0x000fe2000f8e0202 */
[----:B------:R-:W-:Y:S02]  /*a8c0*/  LOP3.LUT P1, RZ, R16, 0x8, RZ, 0xc0, !PT ;  /* 0x0000000810ff7812 */ /* 0x000fe4000782c0ff */
[----:B--2---:R-:W-:-:S04]  /*a8d0*/  SHF.R.U32.HI R3, RZ, 0x2, R3 ;  /* 0x00000002ff037819 */ /* 0x004fc80000011603 */
[----:B------:R-:W-:-:S05]  /*a8e0*/  LOP3.LUT R3, R3, 0x1f, RZ, 0xc0, !PT ;  /* 0x0000001f03037812 */ /* 0x000fca00078ec0ff */
[----:B0-----:R-:W-:Y:S01]  /*a8f0*/  IMAD.IADD R8, R2, 0x1, -R3 ;  /* 0x0000000102087824 */ /* 0x001fe200078e0a03 */
[----:B------:R-:W-:Y:S06]  /*a900*/  BRA.DIV UR4, `(.L_x_10053) ;  /* 0x0000002604687947 */ /* 0x000fec000b800000 */
[----:B------:R-:W0:Y:S01]  /*a910*/  SHFL.IDX PT, R2, R17, RZ, 0x1c1f ;  /* 0x001c1fff11027589 */ /* 0x000e2200000e0000 */
[----:B------:R-:W-:-:S03]  /*a920*/  LEA R7, R7, UR37, 0x1 ;  /* 0x0000002507077c11 */ /* 0x000fc6000f8e08ff */
        /* <DEDUP_REMOVED lines=32> */
.L_x_10127:
        /* <DEDUP_REMOVED lines=28> */
[----:B0-----:R-:W-:-:S04]  /*acf0*/  LEA R17, P0, R2, UR4, 0x1 ;  /* 0x0000000402117c11 */ /* 0x001fc8000f8008ff */
[----:B------:R-:W-:Y:S02]  /*ad00*/  LEA.HI.X R18, R2, UR5, R3, 0x1, P0 ;  /* 0x0000000502127c11 */ /* 0x000fe400080f0c03 */
[----:B------:R-:W-:-:S13]  /*ad10*/  PLOP3.LUT P0, PT, PT, PT, PT, 0x80, 0x0 ;  /* 0x000000000000781c */ /* 0x000fda0003f0f070 */
.L_x_10054:
        /* <DEDUP_REMOVED lines=11> */
.L_x_10055:
        /* <DEDUP_REMOVED lines=8> */
.L_x_10043:
[----:B0-----:R-:W-:-:S05]  /*ae50*/  IMAD.U32 R0, RZ, RZ, UR40 ;  /* 0x00000028ff007e24 */ /* 0x001fca000f8e00ff */
[----:B------:R-:W-:-:S13]  /*ae60*/  ISETP.NE.AND P0, PT, R0, 0x3, PT ;  /* 0x000000030000780c */ /* 0x000fda0003f05270 */
[----:B------:R-:W-:Y:S05]  /*ae70*/  @!P0 BRA `(.L_x_10057) ;  /* 0x0000000000048947 */ /* 0x000fea0003800000 */
[----:B------:R-:W-:Y:S01]  /*ae80*/  BPT.TRAP 0x1 ;  /* 0x000000040000795c */ /* 0x000fe20000300000 */
.L_x_10057:
[----:B------:R-:W-:Y:S01]  /*ae90*/  LEA R4, R23, UR37, 0x3 ;  /* 0x0000002517047c11 */ /* 0x000fe2000f8e18ff */
[----:B------:R-:W-:Y:S01]  /*aea0*/  BSSY B0, `(.L_x_10058) ;  /* 0x0000006000007945 */ /* 0x000fe20003800000 */
[----:B------:R-:W-:Y:S02]  /*aeb0*/  SHF.L.U32 R3, R25, 0x1f, RZ ;  /* 0x0000001f19037819 */ /* 0x000fe400000006ff */
[----:B------:R-:W-:Y:S02]  /*aec0*/  MOV R5, 0xffffff80 ;  /* 0xffffff8000057802 */ /* 0x000fe40000000f00 */
[----:B------:R-:W0:Y:S03]  /*aed0*/  SYNCS.PHASECHK.TRANS64.TRYWAIT P0, [R4+URZ+0x2d860], R3 ;  /* 0x02d86003040075a7 */ /* 0x000e26000800017f */
[----:B------:R-:W-:Y:S01]  /*aee0*/  IMAD R5, R10, R5, UR36 ;  /* 0x000000240a057e24 */ /* 0x000fe2000f8e0205 */
[----:B0-----:R-:W-:Y:S06]  /*aef0*/  @!P0 BRA `(.L_x_10059) ;  /* 0x0000002400508947 */ /* 0x001fec0003800000 */
.L_x_10128:
[----:B------:R-:W-:Y:S05]  /*af00*/  BSYNC B0 ;  /* 0x0000000000007941 */ /* 0x000fea0003800000 */
.L_x_10058:
[----:B------:R-:W1:Y:S01]  /*af10*/  S2R R0, SR_TID.X ;  /* 0x0000000000007919 */ /* 0x000e620000002100 */
[----:B------:R-:W-:Y:S01]  /*af20*/  UMOV UR4, 0xffffffff ;  /* 0xffffffff00047882 */ /* 0x000fe20000000000 */
[C---:B------:R-:W-:Y:S01]  /*af30*/  LOP3.LUT P3, RZ, R16.reuse, 0x20, RZ, 0xc0, !PT ;  /* 0x0000002010ff7812 */ /* 0x040fe2000786c0ff */
[----:B------:R-:W-:Y:S01]  /*af40*/  IMAD R7, R23, 0x3000, R28 ;  /* 0x0000300017077824 */ /* 0x000fe200078e021c */
[C---:B------:R-:W-:Y:S02]  /*af50*/  LOP3.LUT P2, RZ, R16.reuse, 0x10, RZ, 0xc0, !PT ;  /* 0x0000001010ff7812 */ /* 0x040fe4000784c0ff */
[----:B------:R-:W-:Y:S02]  /*af60*/  LOP3.LUT P1, RZ, R16, 0x8, RZ, 0xc0, !PT ;  /* 0x0000000810ff7812 */ /* 0x000fe4000782c0ff */
[----:B-1----:R-:W-:-:S04]  /*af70*/  SHF.R.U32.HI R0, RZ, 0x2, R0 ;  /* 0x00000002ff007819 */ /* 0x002fc80000011600 */
[----:B------:R-:W-:-:S05]  /*af80*/  LOP3.LUT R0, R0, 0x1f, RZ, 0xc0, !PT ;  /* 0x0000001f00007812 */ /* 0x000fca00078ec0ff */
[----:B------:R-:W-:Y:S01]  /*af90*/  IMAD.IADD R5, R5, 0x1, -R0 ;  /* 0x0000000105057824 */ /* 0x000fe200078e0a00 */
[----:B------:R-:W-:Y:S06]  /*afa0*/  BRA.DIV UR4, `(.L_x_10060) ;  /* 0x0000002604387947 */ /* 0x000fec000b800000 */
[----:B------:R-:W1:Y:S01]  /*afb0*/  S2R R2, SR_TID.X ;  /* 0x0000000000027919 */ /* 0x000e620000002100 */
[----:B------:R-:W2:Y:S04]  /*afc0*/  SHFL.IDX PT, R14, R17, RZ, 0x1c1f ;  /* 0x001c1fff110e7589 */ /* 0x000ea800000e0000 */
[----:B------:R-:W0:Y:S01]  /*afd0*/  SHFL.IDX PT, R0, R18, RZ, 0x1c1f ;  /* 0x001c1fff12007589 */ /* 0x000e2200000e0000 */
[----:B-1----:R-:W-:-:S05]  /*afe0*/  IMAD.SHL.U32 R2, R2, 0x8, RZ ;  /* 0x0000000802027824 */ /* 0x002fca00078e00ff */
[----:B------:R-:W-:-:S05]  /*aff0*/  LOP3.LUT R2, R2, 0x18, RZ, 0xc0, !PT ;  /* 0x0000001802027812 */ /* 0x000fca00078ec0ff */
[----:B------:R-:W-:-:S05]  /*b000*/  IMAD.SHL.U32 R6, R2, 0x2, RZ ;  /* 0x0000000202067824 */ /* 0x000fca00078e00ff */
[----:B--2---:R-:W-:Y:S02]  /*b010*/  IADD3 R2, P0, R14, R6, RZ ;  /* 0x000000060e027210 */ /* 0x004fe40007f1e0ff */
[----:B------:R-:W1:Y:S02]  /*b020*/  SHFL.IDX PT, R14, R17, 0x1, 0x1c1f ;  /* 0x003c1f00110e7f89 */ /* 0x000e6400000e0000 */
[----:B0-----:R-:W-:Y:S02]  /*b030*/  IADD3.X R3, RZ, R0, RZ, P0, !PT ;  /* 0x00000000ff037210 */ /* 0x001fe400007fe4ff */
[----:B------:R-:W-:Y:S02]  /*b040*/  ISETP.LT.OR P0, PT, R5, 0x1, P3 ;  /* 0x000000010500780c */ /* 0x000fe40001f01670 */
[----:B------:R-:W-:Y:S02]  /*b050*/  LEA R0, R7, UR37, 0x1 ;  /* 0x0000002507007c11 */ /* 0x000fe4000f8e08ff */
[----:B------:R-:W-:Y:S09]  /*b060*/  SHFL.IDX PT, R7, R18, 0x3, 0x1c1f ;  /* 0x007c1f0012077f89 */ /* 0x000ff200000e0000 */
[----:B------:R-:W-:Y:S01]  /*b070*/  LDGSTS.E.BYPASS.LTC128B.128 [R0+0x400], desc[UR48][R2.64], !P0 ;  /* 0x0040000002007fae */ /* 0x000fe2000c101d70 */
        /* <DEDUP_REMOVED lines=11> */
[----:B------:R-:W-:Y:S01]  /*b130*/  LDGSTS.E.BYPASS.LTC128B.128 [R0+0x2c00], desc[UR48][R2.64+0x40], !P0 ;  /* 0x02c0004002007fae */ /* 0x000fe2000c101d70 */
[----:B------:R-:W-:-:S13]  /*b140*/  ISETP.LT.OR P0, PT, R5, 0x21, P1 ;  /* 0x000000210500780c */ /* 0x000fda0000f01670 */
[----:B------:R0:W-:Y:S04]  /*b150*/  LDGSTS.E.BYPASS.LTC128B.128 [R0+0x4c00], desc[UR48][R2.64+0x80], !P0 ;  /* 0x04c0008002007fae */ /* 0x0001e8000c101d70 */
[----:B0-----:R-:W0:Y:S01]  /*b160*/  SHFL.IDX PT, R3, R18, 0x2, 0x1c1f ;  /* 0x005c1f0012037f89 */ /* 0x001e2200000e0000 */
[----:B-1----:R-:W-:-:S03]  /*b170*/  IADD3 R2, P0, R14, R6, RZ ;  /* 0x000000060e027210 */ /* 0x002fc60007f1e0ff */
[----:B------:R1:W2:Y:S02]  /*b180*/  SHFL.IDX PT, R14, R17, 0x3, 0x1c1f ;  /* 0x007c1f00110e7f89 */ /* 0x0002a400000e0000 */
[----:B0-----:R-:W-:Y:S01]  /*b190*/  IMAD.X R3, RZ, RZ, R3, P0 ;  /* 0x000000ffff037224 */ /* 0x001fe200000e0603 */
[----:B------:R-:W-:-:S13]  /*b1a0*/  ISETP.LT.OR P0, PT, R5, 0x41, P3 ;  /* 0x000000410500780c */ /* 0x000fda0001f01670 */
[----:B------:R1:W-:Y:S01]  /*b1b0*/  LDGSTS.E.BYPASS.LTC128B.128 [R0+0x1400], desc[UR48][R2.64], !P0 ;  /* 0x0140000002007fae */ /* 0x0003e2000c101d70 */
[----:B------:R-:W-:-:S13]  /*b1c0*/  ISETP.LT.OR P0, PT, R5, 0x41, P2 ;  /* 0x000000410500780c */ /* 0x000fda0001701670 */
[----:B------:R1:W-:Y:S01]  /*b1d0*/  LDGSTS.E.BYPASS.LTC128B.128 [R0+0x3400], desc[UR48][R2.64+0x40], !P0 ;  /* 0x0340004002007fae */ /* 0x0003e2000c101d70 */
[----:B------:R-:W-:-:S13]  /*b1e0*/  ISETP.LT.OR P0, PT, R5, 0x41, P1 ;  /* 0x000000410500780c */ /* 0x000fda0000f01670 */
[----:B--2---:R1:W-:Y:S02]  /*b1f0*/  LDGSTS.E.BYPASS.LTC128B.128 [R0+0x5400], desc[UR48][R2.64+0x80], !P0 ;  /* 0x0540008002007fae */ /* 0x0043e4000c101d70 */
.L_x_10138:
        /* <DEDUP_REMOVED lines=13> */
.L_x_10061:
[----:B------:R-:W-:Y:S02]  /*b2d0*/  PLOP3.LUT P1, PT, P1, P0, PT, 0xa2, 0x0 ;  /* 0x000000000000781c */ /* 0x000fe40000f21472 */
[----:B------:R-:W-:-:S08]  /*b2e0*/  @P0 R2UR P1, UR4, R4 ;  /* 0x00000000040402ca */ /* 0x000fd00000020000 */
[----:B------:R-:W-:-:S05]  /*b2f0*/  @P0 PLOP3.LUT P0, PT, P1, PT, PT, 0x80, 0x0 ;  /* 0x000000000000081c */ /* 0x000fca0000f0f070 */
[----:B------:R-:W-:Y:S01]  /*b300*/  @!P1 SYNCS.ARRIVE.TRANS64.RED.A0T1 RZ, [UR4+0x2d850], RZ ;  /* 0x02d850ffffff99a7 */ /* 0x000fe20008200404 */
[----:B------:R-:W-:Y:S07]  /*b310*/  @!P1 ARRIVES.LDGSTSBAR.64.TRANSCNT [UR4+0x2d850] ;  /* 0x02d85000ff0099b0 */ /* 0x000fee0008000a84 */
[----:B------:R-:W-:Y:S05]  /*b320*/  @P0 BRA.U.ANY `(.L_x_10061) ;  /* 0xfffffffd00e80947 */ /* 0x000fea000393ffff */
[----:B------:R-:W-:Y:S01]  /*b330*/  NOP ;  /* 0x0000000000007918 */ /* 0x000fe20000000000 */
[----:B0-----:R-:W-:-:S04]  /*b340*/  MOV R0, UR40 ;  /* 0x0000002800007c02 */ /* 0x001fc80008000f00 */
[----:B------:R-:W-:-:S13]  /*b350*/  ISETP.NE.AND P2, PT, R0, 0x3, PT ;  /* 0x000000030000780c */ /* 0x000fda0003f45270 */
[----:B------:R-:W-:Y:S05]  /*b360*/  @!P2 BRA `(.L_x_10062) ;  /* 0x000000000004a947 */ /* 0x000fea0003800000 */
[----:B------:R-:W-:Y:S01]  /*b370*/  BPT.TRAP 0x1 ;  /* 0x000000040000795c */ /* 0x000fe20000300000 */
.L_x_10062:
[----:B------:R-:W2:Y:S01]  /*b380*/  LDL.LU R3, [R1+0xc] ;  /* 0x00000c0001037983 */ /* 0x000ea20000300800 */
[----:B------:R-:W-:Y:S01]  /*b390*/  VIADD R23, R23, 0x1 ;  /* 0x0000000117177836 */ /* 0x000fe20000000000 */
[----:B------:R-:W-:Y:S01]  /*b3a0*/  ULDC UR4, c[0x0][0xc34] ;  /* 0x00030d0000047ab9 */ /* 0x000fe20000000800 */
[----:B------:R0:W-:Y:S01]  /*b3b0*/  SYNCS.ARRIVE.TRANS64.A1T0 RZ, [R4+URZ+0x2d850], RZ ;  /* 0x02d850ff04ff79a7 */ /* 0x0001e2000810003f */
[----:B------:R-:W3:Y:S02]  /*b3c0*/  LDL.LU R2, [R1+0x10] ;  /* 0x0000100001027983 */ /* 0x000ee40000300800 */
[----:B------:R-:W-:-:S04]  /*b3d0*/  ISETP.NE.AND P0, PT, R23, 0x2, PT ;  /* 0x000000021700780c */ /* 0x000fc80003f05270 */
[----:B------:R-:W-:Y:S02]  /*b3e0*/  SEL R23, R23, RZ, P0 ;  /* 0x000000ff17177207 */ /* 0x000fe40000000000 */
[----:B------:R-:W-:-:S04]  /*b3f0*/  SEL R0, RZ, 0x1, P0 ;  /* 0x00000001ff007807 */ /* 0x000fc80000000000 */
[----:B------:R-:W-:Y:S01]  /*b400*/  LOP3.LUT R25, R25, R0, RZ, 0x3c, !PT ;  /* 0x0000000019197212 */ /* 0x000fe200078e3cff */
[----:B--2---:R-:W-:Y:S02]  /*b410*/  VIADD R3, R3, UR41 ;  /* 0x0000002903037c36 */ /* 0x004fe40008000000 */
[----:B---3--:R-:W-:-:S03]  /*b420*/  VIADD R2, R2, 0x1 ;  /* 0x0000000102027836 */ /* 0x008fc60000000000 */
[----:B------:R0:W-:Y:S01]  /*b430*/  STL [R1+0xc], R3 ;  /* 0x00000c0301007387 */ /* 0x0001e20000100800 */
[----:B------:R-:W-:-:S03]  /*b440*/  ISETP.GE.AND P0, PT, R3, UR4, PT ;  /* 0x0000000403007c0c */ /* 0x000fc6000bf06270 */
[----:B------:R0:W-:Y:S10]  /*b450*/  STL [R1+0x10], R2 ;  /* 0x0000100201007387 */ /* 0x0001f40000100800 */
[----:B0-----:R-:W-:Y:S05]  /*b460*/  @!P0 BRA `(.L_x_10063) ;  /* 0xffffffd000048947 */ /* 0x001fea000383ffff */
[----:B------:R-:W-:-:S07]  /*b470*/  LOP3.LUT R0, R2, 0x1, RZ, 0xc, !PT ;  /* 0x0000000102007812 */ /* 0x000fce00078e0cff */
.L_x_10028:
[----:B------:R-:W0:Y:S01]  /*b480*/  S2R R3, SR_CgaCtaId ;  /* 0x0000000000037919 */ /* 0x000e220000008800 */
[----:B------:R-:W-:Y:S01]  /*b490*/  MOV R2, 0x400 ;  /* 0x0000040000027802 */ /* 0x000fe20000000f00 */
[----:B------:R-:W-:Y:S01]  /*b4a0*/  BSSY B0, `(.L_x_10064) ;  /* 0x0000005000007945 */ /* 0x000fe20003800000 */
[----:B------:R-:W-:Y:S02]  /*b4b0*/  SHF.L.U32 R0, R0, 0x1f, RZ ;  /* 0x0000001f00007819 */ /* 0x000fe400000006ff */
[----:B0-----:R-:W-:-:S04]  /*b4c0*/  LEA R4, R3, R2, 0x18 ;  /* 0x0000000203047211 */ /* 0x001fc800078ec0ff */
[----:B------:R-:W0:Y:S02]  /*b4d0*/  SYNCS.PHASECHK.TRANS64.TRYWAIT P0, [R4+URZ+0x2d820], R0 ;  /* 0x02d82000040075a7 */ /* 0x000e24000800017f */
[----:B0-----:R-:W-:Y:S05]  /*b4e0*/  @!P0 BRA `(.L_x_10065) ;  /* 0x00000024004c8947 */ /* 0x001fea0003800000 */
.L_x_10139:
[----:B------:R-:W-:Y:S05]  /*b4f0*/  BSYNC B0 ;  /* 0x0000000000007941 */ /* 0x000fea0003800000 */
.L_x_10064:
[----:B------:R-:W-:-:S03]  /*b500*/  UMOV UR4, 0xffffffff ;  /* 0xffffffff00047882 */ /* 0x000fc60000000000 */
[----:B------:R-:W-:Y:S05]  /*b510*/  BRA.DIV UR4, `(.L_x_10066) ;  /* 0x0000002604547947 */ /* 0x000fea000b800000 */
[----:B0-----:R-:W0:Y:S02]  /*b520*/  S2R R0, SR_TID.X ;  /* 0x0000000000007919 */ /* 0x001e240000002100 */
[----:B0-----:R-:W-:-:S04]  /*b530*/  SHF.R.U32.HI R0, RZ, 0x5, R0 ;  /* 0x00000005ff007819 */ /* 0x001fc80000011600 */
[----:B------:R-:W-:-:S05]  /*b540*/  LOP3.LUT R0, R0, 0x3, RZ, 0xc0, !PT ;  /* 0x0000000300007812 */ /* 0x000fca00078ec0ff */
[----:B------:R0:W1:Y:S02]  /*b550*/  SHFL.IDX PT, R14, R0, RZ, 0x1f ;  /* 0x00001fff000e7589 */ /* 0x00006400000e0000 */
.L_x_10142:
[----:B-1----:R-:W-:Y:S01]  /*b560*/  ISETP.NE.AND P0, PT, R14, RZ, PT ;  /* 0x000000ff0e00720c */ /* 0x002fe20003f05270 */
[----:B------:R-:W-:-:S12]  /*b570*/  BSSY B0, `(.L_x_10067) ;  /* 0x0000024000007945 */ /* 0x000fd80003800000 */
[----:B------:R-:W-:Y:S05]  /*b580*/  @P0 BRA `(.L_x_10068) ;  /* 0x0000000000880947 */ /* 0x000fea0003800000 */
[----:B------:R-:W-:-:S03]  /*b590*/  UMOV UR4, 0xffffffff ;  /* 0xffffffff00047882 */ /* 0x000fc60000000000 */
[----:B------:R-:W-:Y:S05]  /*b5a0*/  BRA.DIV UR4, `(.L_x_10069) ;  /* 0x0000002604647947 */ /* 0x000fea000b800000 */
[----:B------:R-:W-:-:S13]  /*b5b0*/  ELECT P6, URZ, PT ;  /* 0x00000000003f782f */ /* 0x000fda00038c0000 */
.L_x_10145:
[----:B------:R-:W-:Y:S05]  /*b5c0*/  @!P6 BRA `(.L_x_10068) ;  /* 0x000000000078e947 */ /* 0x000fea0003800000 */
[----:B------:R-:W-:-:S06]  /*b5d0*/  ULOP3.LUT UR4, UR42, 0x2, URZ, 0xfc, !UPT ;  /* 0x000000022a047892 */ /* 0x000fcc000f8efc3f */
[----:B0-----:R-:W-:-:S04]  /*b5e0*/  MOV R0, UR4 ;  /* 0x0000000400007c02 */ /* 0x001fc80008000f00 */
[----:B------:R-:W-:-:S13]  /*b5f0*/  ISETP.NE.AND P0, PT, R0, 0x3, PT ;  /* 0x000000030000780c */ /* 0x000fda0003f05270 */
[----:B------:R-:W-:Y:S05]  /*b600*/  @!P0 BRA `(.L_x_10070) ;  /* 0x0000000000048947 */ /* 0x000fea0003800000 */
[----:B------:R-:W-:Y:S01]  /*b610*/  BPT.TRAP 0x1 ;  /* 0x000000040000795c */ /* 0x000fe20000300000 */
.L_x_10070:
[----:B------:R-:W-:Y:S01]  /*b620*/  IMAD R3, R23, 0x8, R4 ;  /* 0x0000000817037824 */ /* 0x000fe200078e0204 */
[----:B------:R-:W-:Y:S01]  /*b630*/  SHF.L.U32 R2, R25, 0x1f, RZ ;  /* 0x0000001f19027819 */ /* 0x000fe200000006ff */
[----:B------:R-:W-:-:S03]  /*b640*/  VIADD R23, R23, 0x1 ;  /* 0x0000000117177836 */ /* 0x000fc60000000000 */
[----:B------:R-:W0:Y:S02]  /*b650*/  SYNCS.PHASECHK.TRANS64.TRYWAIT P1, [R3+URZ+0x2d840], R2 ;  /* 0x02d84002030075a7 */ /* 0x000e24000802017f */
[----:B------:R-:W-:-:S04]  /*b660*/  ISETP.NE.AND P2, PT, R23, 0x2, PT ;  /* 0x000000021700780c */ /* 0x000fc80003f45270 */
[----:B------:R-:W-:Y:S01]  /*b670*/  SEL R0, RZ, 0x1, P2 ;  /* 0x00000001ff007807 */ /* 0x000fe20001000000 */
[----:B0-----:R-:W-:Y:S08]  /*b680*/  @!P1 BRA `(.L_x_10071) ;  /* 0x00000024004c9947 */ /* 0x001ff00003800000 */
.L_x_10146:
[----:B------:R-:W-:Y:S02]  /*b690*/  SEL R23, R23, RZ, P2 ;  /* 0x000000ff17177207 */ /* 0x000fe40001000000 */
[----:B------:R-:W-:Y:S01]  /*b6a0*/  LOP3.LUT R0, R25, R0, RZ, 0x3c, !PT ;  /* 0x0000000019007212 */ /* 0x000fe200078e3cff */
[----:B------:R-:W-:Y:S06]  /*b6b0*/  @!P0 BRA `(.L_x_10072) ;  /* 0x0000000000048947 */ /* 0x000fec0003800000 */
[----:B------:R-:W-:Y:S01]  /*b6c0*/  BPT.TRAP 0x1 ;  /* 0x000000040000795c */ /* 0x000fe20000300000 */
.L_x_10072:
[----:B------:R-:W-:Y:S01]  /*b6d0*/  IMAD R23, R23, 0x8, R4 ;  /* 0x0000000817177824 */ /* 0x000fe200078e0204 */
[----:B------:R-:W-:-:S04]  /*b6e0*/  SHF.L.U32 R0, R0, 0x1f, RZ ;  /* 0x0000001f00007819 */ /* 0x000fc800000006ff */
[----:B------:R-:W1:Y:S02]  /*b6f0*/  SYNCS.PHASECHK.TRANS64.TRYWAIT P1, [R23+URZ+0x2d840], R0 ;  /* 0x02d84000170075a7 */ /* 0x000e64000802017f */
[----:B-1----:R-:W-:Y:S05]  /*b700*/  @!P1 BRA `(.L_x_10073) ;  /* 0x0000002400409947 */ /* 0x002fea0003800000 */
.L_x_10147:
[----:B------:R-:W-:Y:S05]  /*b710*/  @!P0 BRA `(.L_x_10074) ;  /* 0x0000000000048947 */ /* 0x000fea0003800000 */
[----:B------:R-:W-:Y:S01]  /*b720*/  BPT.TRAP 0x1 ;  /* 0x000000040000795c */ /* 0x000fe20000300000 */
.L_x_10074:
[----:B------:R-:W2:Y:S02]  /*b730*/  SYNCS.PHASECHK.TRANS64.TRYWAIT P1, [R3+URZ+0x2d860], R2 ;  /* 0x02d86002030075a7 */ /* 0x000ea4000802017f */
[----:B--2---:R-:W-:Y:S05]  /*b740*/  @!P1 BRA `(.L_x_10075) ;  /* 0x0000002400449947 */ /* 0x004fea0003800000 */
.L_x_10148:
[----:B------:R-:W-:Y:S05]  /*b750*/  @!P0 BRA `(.L_x_10076) ;  /* 0x0000000000048947 */ /* 0x000fea0003800000 */
[----:B------:R-:W-:Y:S01]  /*b760*/  BPT.TRAP 0x1 ;  /* 0x000000040000795c */ /* 0x000fe20000300000 */
.L_x_10076:
[----:B---3--:R3:W4:Y:S02]  /*b770*/  SYNCS.PHASECHK.TRANS64.TRYWAIT P0, [R23+URZ+0x2d860], R0 ;  /* 0x02d86000170075a7 */ /* 0x008724000800017f */
[----:B----4-:R-:W-:Y:S05]  /*b780*/  @!P0 NANOSLEEP.SYNCS 0x989680 ;  /* 0x009896800000895d */ /* 0x010fea0003900000 */
[----:B------:R-:W4:Y:S02]  /*b790*/  @!P0 SYNCS.PHASECHK.TRANS64 P0, [R23+URZ+0x2d860], R0 ;  /* 0x02d86000170085a7 */ /* 0x000f24000800007f */
[----:B----4-:R-:W-:Y:S05]  /*b7a0*/  @!P0 BRA `(.L_x_10076) ;  /* 0xfffffffc00f08947 */ /* 0x010fea000383ffff */
.L_x_10068:
[----:B------:R-:W-:Y:S05]  /*b7b0*/  BSYNC B0 ;  /* 0x0000000000007941 */ /* 0x000fea0003800000 */
.L_x_10067:
[----:B------:R-:W-:Y:S05]  /*b7c0*/  EXIT ;  /* 0x000000000000794d */ /* 0x000fea0003800000 */
.L_x_10000:
[----:B0-----:R-:W-:-:S04]  /*b7d0*/  MOV R3, UR40 ;  /* 0x0000002800037c02 */ /* 0x001fc80008000f00 */
[----:B------:R0:W1:Y:S03]  /*b7e0*/  SYNCS.PHASECHK.TRANS64.TRYWAIT P1, [R3+URZ+0x2d800], R0 ;  /* 0x02d80000030075a7 */ /* 0x000066000802017f */
[----:B-1----:R-:W-:Y:S05]  /*b7f0*/  @!P1 NANOSLEEP.SYNCS 0x989680 ;  /* 0x009896800000995d */ /* 0x002fea0003900000 */
[----:B------:R-:W1:Y:S02]  /*b800*/  @!P1 SYNCS.PHASECHK.TRANS64 P1, [R3+URZ+0x2d800], R0 ;  /* 0x02d80000030095a7 */ /* 0x000e64000802007f */
[----:B-1----:R-:W-:Y:S05]  /*b810*/  @!P1 BRA `(.L_x_10000) ;  /* 0xfffffffc00ec9947 */ /* 0x002fea000383ffff */
[----:B------:R-:W-:Y:S05]  /*b820*/  BRA `(.L_x_10077) ;  /* 0xffffff5800787947 */ /* 0x000fea000383ffff */
.L_x_10004:
[----:B-1----:R1:W2:Y:S02]  /*b830*/  SYNCS.PHASECHK.TRANS64.TRYWAIT P1, [R0+URZ+0x2d830], R3 ;  /* 0x02d83003000075a7 */ /* 0x0022a4000802017f */
[----:B--2---:R-:W-:Y:S05]  /*b840*/  @!P1 NANOSLEEP.SYNCS 0x989680 ;  /* 0x009896800000995d */ /* 0x004fea0003900000 */
[----:B------:R-:W2:Y:S02]  /*b850*/  @!P1 SYNCS.PHASECHK.TRANS64 P1, [R0+URZ+0x2d830], R3 ;  /* 0x02d83003000095a7 */ /* 0x000ea4000802007f */
[----:B--2---:R-:W-:Y:S05]  /*b860*/  @!P1 BRA `(.L_x_10004) ;  /* 0xfffffffc00f09947 */ /* 0x004fea000383ffff */
[----:B------:R-:W-:Y:S05]  /*b870*/  BRA `(.L_x_10003) ;  /* 0xffffff5800987947 */ /* 0x000fea000383ffff */
.L_x_10010:
[----:B--2---:R-:W-:-:S04]  /*b880*/  IMAD.U32 R7, RZ, RZ, UR6 ;  /* 0x00000006ff077e24 */ /* 0x004fc8000f8e00ff */
[----:B------:R2:W3:Y:S03]  /*b890*/  SYNCS.PHASECHK.TRANS64.TRYWAIT P1, [R7+URZ+0x2d830], R6 ;  /* 0x02d83006070075a7 */ /* 0x0004e6000802017f */
[----:B---3--:R-:W-:Y:S05]  /*b8a0*/  @!P1 NANOSLEEP.SYNCS 0x989680 ;  /* 0x009896800000995d */ /* 0x008fea0003900000 */
[----:B------:R-:W3:Y:S02]  /*b8b0*/  @!P1 SYNCS.PHASECHK.TRANS64 P1, [R7+URZ+0x2d830], R6 ;  /* 0x02d83006070095a7 */ /* 0x000ee4000802007f */
[----:B---3--:R-:W-:Y:S05]  /*b8c0*/  @!P1 BRA `(.L_x_10010) ;  /* 0xfffffffc00ec9947 */ /* 0x008fea000383ffff */
[----:B------:R-:W-:Y:S05]  /*b8d0*/  BRA `(.L_x_10007) ;  /* 0xffffff8400647947 */ /* 0x000fea000383ffff */
.L_x_10014:
[----:B-1----:R-:W-:-:S04]  /*b8e0*/  IMAD.U32 R7, RZ, RZ, UR6 ;  /* 0x00000006ff077e24 */ /* 0x002fc8000f8e00ff */
[----:B------:R1:W2:Y:S03]  /*b8f0*/  SYNCS.PHASECHK.TRANS64.TRYWAIT P1, [R7+URZ+0x2d850], R6 ;  /* 0x02d85006070075a7 */ /* 0x0002a6000802017f */
[----:B--2---:R-:W-:Y:S05]  /*b900*/  @!P1 NANOSLEEP.SYNCS 0x989680 ;  /* 0x009896800000995d */ /* 0x004fea0003900000 */
[----:B------:R-:W2:Y:S02]  /*b910*/  @!P1 SYNCS.PHASECHK.TRANS64 P1, [R7+URZ+0x2d850], R6 ;  /* 0x02d85006070095a7 */ /* 0x000ea4000802007f */
[----:B--2---:R-:W-:Y:S05]  /*b920*/  @!P1 BRA `(.L_x_10014) ;  /* 0xfffffffc00ec9947 */ /* 0x004fea000383ffff */
[----:B------:R-:W-:Y:S05]  /*b930*/  BRA `(.L_x_10011) ;  /* 0xffffff8800107947 */ /* 0x000fea000383ffff */
.L_x_10021:
[----:B--2---:R-:W-:-:S04]  /*b940*/  IMAD.U32 R7, RZ, RZ, UR8 ;  /* 0x00000008ff077e24 */ /* 0x004fc8000f8e00ff */
[----:B------:R2:W3:Y:S03]  /*b950*/  SYNCS.PHASECHK.TRANS64.TRYWAIT P1, [R7+URZ+0x2d850], R0 ;  /* 0x02d85000070075a7 */ /* 0x0004e6000802017f */
[----:B---3--:R-:W-:Y:S05]  /*b960*/  @!P1 NANOSLEEP.SYNCS 0x989680 ;  /* 0x009896800000995d */ /* 0x008fea0003900000 */
[----:B------:R-:W3:Y:S02]  /*b970*/  @!P1 SYNCS.PHASECHK.TRANS64 P1, [R7+URZ+0x2d850], R0 ;  /* 0x02d85000070095a7 */ /* 0x000ee4000802007f */
[----:B---3--:R-:W-:Y:S05]  /*b980*/  @!P1 BRA `(.L_x_10021) ;  /* 0xfffffffc00ec9947 */ /* 0x008fea000383ffff */
[----:B------:R-:W-:Y:S05]  /*b990*/  BRA `(.L_x_10020) ;  /* 0xffffffac00447947 */ /* 0x000fea000383ffff */
.L_x_10032:
        /* <DEDUP_REMOVED lines=8> */
[----:B0-2---:R-:W-:Y:S05]  /*ba20*/  WARPSYNC.COLLECTIVE R15, `(.L_x_10079) ;  /* 0x000000000f087348 */ /* 0x005fea0003c00000 */
[----:B------:R1:W3:Y:S02]  /*ba30*/  SHFL.IDX P6, R14, R13, R12, R11 ;  /* 0x0000000c0d0e7389 */ /* 0x0002e400000c000b */
[----:B0123--:R-:W-:Y:S01]  /*ba40*/  ENDCOLLECTIVE ;  /* 0x000000000000791b */ /* 0x00ffe20003800000 */
.L_x_10079:
[----:B------:R-:W-:Y:S05]  /*ba50*/  BSYNC B0 ;  /* 0x0000000000007941 */ /* 0x000fea0003800000 */
.L_x_10078:
[----:B------:R-:W-:Y:S05]  /*ba60*/  BRA `(.L_x_10080) ;  /* 0xffffffcc00f47947 */ /* 0x000fea000383ffff */
.L_x_10035:
[----:B0-----:R0:W1:Y:S02]  /*ba70*/  SYNCS.PHASECHK.TRANS64.TRYWAIT P0, [R0+URZ+0x2d840], R2 ;  /* 0x02d84002000075a7 */ /* 0x001064000800017f */
[----:B-1----:R-:W-:Y:S05]  /*ba80*/  @!P0 NANOSLEEP.SYNCS 0x989680 ;  /* 0x009896800000895d */ /* 0x002fea0003900000 */
[----:B------:R-:W1:Y:S02]  /*ba90*/  @!P0 SYNCS.PHASECHK.TRANS64 P0, [R0+URZ+0x2d840], R2 ;  /* 0x02d84002000085a7 */ /* 0x000e64000800007f */
[----:B-1----:R-:W-:Y:S05]  /*baa0*/  @!P0 BRA `(.L_x_10035) ;  /* 0xfffffffc00f08947 */ /* 0x002fea000383ffff */
[----:B------:R-:W-:Y:S05]  /*bab0*/  BRA `(.L_x_10081) ;  /* 0xffffffd000e47947 */ /* 0x000fea000383ffff */
.L_x_10036:
        /* <DEDUP_REMOVED lines=8> */
.L_x_10083:
[----:B------:R-:W-:Y:S05]  /*bb40*/  BSYNC B0 ;  /* 0x0000000000007941 */ /* 0x000fea0003800000 */
.L_x_10082:
[----:B------:R-:W-:Y:S01]  /*bb50*/  IMAD.MOV.U32 R13, RZ, RZ, R5 ;  /* 0x000000ffff0d7224 */ /* 0x000fe200078e0005 */
[----:B------:R-:W-:Y:S01]  /*bb60*/  MOV R15, 0xffffffff ;  /* 0xffffffff000f7802 */ /* 0x000fe20000000f00 */
[----:B------:R-:W-:Y:S01]  /*bb70*/  IMAD.MOV.U32 R12, RZ, RZ, RZ ;  /* 0x000000ffff0c7224 */ /* 0x000fe200078e00ff */
[----:B------:R-:W-:Y:S01]  /*bb80*/  MOV R2, R14 ;  /* 0x0000000e00027202 */ /* 0x000fe20000000f00 */
[----:B------:R-:W-:Y:S01]  /*bb90*/  IMAD.MOV.U32 R11, RZ, RZ, 0x1c1f ;  /* 0x00001c1fff0b7424 */ /* 0x000fe200078e00ff */
[----:B------:R-:W-:-:S13]  /*bba0*/  ISETP.GE.AND P0, PT, R9, 0x1, PT ;  /* 0x000000010900780c */ /* 0x000fda0003f06270 */
[----:B------:R-:W-:Y:S05]  /*bbb0*/  WARPSYNC.COLLECTIVE R15, `(.L_x_10084) ;  /* 0x000000000f087348 */ /* 0x000fea0003c00000 */
[----:B------:R0:W1:Y:S02]  /*bbc0*/  SHFL.IDX P6, R14, R13, R12, R11 ;  /* 0x0000000c0d0e7389 */ /* 0x00006400000c000b */
[----:B01----:R-:W-:Y:S01]  /*bbd0*/  ENDCOLLECTIVE ;  /* 0x000000000000791b */ /* 0x003fe20003800000 */
.L_x_10084:
[----:B------:R-:W-:Y:S01]  /*bbe0*/  @P0 LEA R7, R4, UR37, 0x1 ;  /* 0x0000002504070c11 */ /* 0x000fe2000f8e08ff */
[----:B------:R-:W-:Y:S01]  /*bbf0*/  IMAD.MOV.U32 R13, RZ, RZ, R6 ;  /* 0x000000ffff0d7224 */ /* 0x000fe200078e0006 */
[----:B------:R-:W-:Y:S01]  /*bc00*/  MOV R12, 0x1 ;  /* 0x00000001000c7802 */ /* 0x000fe20000000f00 */
[----:B------:R-:W-:-:S07]  /*bc10*/  IMAD.MOV.U32 R3, RZ, RZ, R14 ;  /* 0x000000ffff037224 */ /* 0x000fce00078e000e */
[----:B------:R-:W-:Y:S05]  /*bc20*/  WARPSYNC.COLLECTIVE R15, `(.L_x_10085) ;  /* 0x000000000f087348 */ /* 0x000fea0003c00000 */
[----:B------:R0:W1:Y:S02]  /*bc30*/  SHFL.IDX P6, R14, R13, R12, R11 ;  /* 0x0000000c0d0e7389 */ /* 0x00006400000c000b */
[----:B01----:R-:W-:Y:S01]  /*bc40*/  ENDCOLLECTIVE ;  /* 0x000000000000791b */ /* 0x003fe20003800000 */
.L_x_10085:
        /* <DEDUP_REMOVED lines=17> */
.L_x_10086:
[----:B------:R-:W-:Y:S01]  /*bd60*/  @P0 LEA R7, R4, UR37, 0x1 ;  /* 0x0000002504070c11 */ /* 0x000fe2000f8e08ff */
[----:B------:R-:W-:Y:S02]  /*bd70*/  IMAD.MOV.U32 R13, RZ, RZ, R6 ;  /* 0x000000ffff0d7224 */ /* 0x000fe400078e0006 */
[----:B------:R-:W-:Y:S02]  /*bd80*/  IMAD.MOV.U32 R12, RZ, RZ, 0x2 ;  /* 0x00000002ff0c7424 */ /* 0x000fe400078e00ff */
[----:B------:R-:W-:-:S07]  /*bd90*/  IMAD.MOV.U32 R3, RZ, RZ, R14 ;  /* 0x000000ffff037224 */ /* 0x000fce00078e000e */
[----:B------:R-:W-:Y:S05]  /*bda0*/  WARPSYNC.COLLECTIVE R15, `(.L_x_10087) ;  /* 0x000000000f087348 */ /* 0x000fea0003c00000 */
[----:B------:R0:W1:Y:S02]  /*bdb0*/  SHFL.IDX P6, R14, R13, R12, R11 ;  /* 0x0000000c0d0e7389 */ /* 0x00006400000c000b */
[----:B01----:R-:W-:Y:S01]  /*bdc0*/  ENDCOLLECTIVE ;  /* 0x000000000000791b */ /* 0x003fe20003800000 */
.L_x_10087:
[----:B------:R-:W-:-:S04]  /*bdd0*/  @P0 LEA R3, P1, R8, R3, 0x1 ;  /* 0x0000000308030211 */ /* 0x000fc800078208ff */
[----:B------:R-:W-:-:S04]  /*bde0*/  @P0 IADD3.X R2, RZ, R2, RZ, P1, !PT ;  /* 0x00000002ff020210 */ /* 0x000fc80000ffe4ff */
[-C--:B------:R-:W-:Y:S02]  /*bdf0*/  @P0 LOP3.LUT R3, R3, R2.reuse, RZ, 0x3c, !PT ;  /* 0x0000000203030212 */ /* 0x080fe400078e3cff */
        /* <DEDUP_REMOVED lines=14> */
.L_x_10088:
[----:B------:R-:W-:Y:S01]  /*bee0*/  @P0 LEA R7, R4, UR37, 0x1 ;  /* 0x0000002504070c11 */ /* 0x000fe2000f8e08ff */
[----:B------:R-:W-:Y:S01]  /*bef0*/  IMAD.MOV.U32 R13, RZ, RZ, R6 ;  /* 0x000000ffff0d7224 */ /* 0x000fe200078e0006 */
[----:B------:R-:W-:Y:S01]  /*bf00*/  MOV R12, 0x3 ;  /* 0x00000003000c7802 */ /* 0x000fe20000000f00 */
[----:B------:R-:W-:-:S07]  /*bf10*/  IMAD.MOV.U32 R3, RZ, RZ, R14 ;  /* 0x000000ffff037224 */ /* 0x000fce00078e000e */
[----:B------:R-:W-:Y:S05]  /*bf20*/  WARPSYNC.COLLECTIVE R15, `(.L_x_10089) ;  /* 0x000000000f087348 */ /* 0x000fea0003c00000 */
[----:B------:R0:W1:Y:S02]  /*bf30*/  SHFL.IDX P6, R14, R13, R12, R11 ;  /* 0x0000000c0d0e7389 */ /* 0x00006400000c000b */
[----:B01----:R-:W-:Y:S01]  /*bf40*/  ENDCOLLECTIVE ;  /* 0x000000000000791b */ /* 0x003fe20003800000 */
.L_x_10089:
        /* <DEDUP_REMOVED lines=10> */
[----:B------:R0:W-:Y:S04]  /*bff0*/  @P0 LDGSTS.E.BYPASS.LTC128B.128 [R7+0x16400], desc[UR48][R2.64], !P4 ;  /* 0x1640000002070fae */ /* 0x0001e8000e101d70 */
[----:B------:R0:W-:Y:S04]  /*c000*/  @P0 LDGSTS.E.BYPASS.LTC128B.128 [R7+0x18400], desc[UR48][R2.64+0x40], !P3 ;  /* 0x1840004002070fae */ /* 0x0001e8000d901d70 */
[----:B------:R0:W-:Y:S02]  /*c010*/  @P0 LDGSTS.E.BYPASS.LTC128B.128 [R7+0x1a400], desc[UR48][R2.64+0x80], !P2 ;  /* 0x1a40008002070fae */ /* 0x0001e4000d101d70 */
[----:B0-----:R-:W-:Y:S05]  /*c020*/  WARPSYNC.COLLECTIVE R15, `(.L_x_10090) ;  /* 0x000000000f087348 */ /* 0x001fea0003c00000 */
[----:B------:R1:W2:Y:S02]  /*c030*/  SHFL.IDX P6, R14, R13, R12, R11 ;  /* 0x0000000c0d0e7389 */ /* 0x0002a400000c000b */
[----:B012---:R-:W-:Y:S01]  /*c040*/  ENDCOLLECTIVE ;  /* 0x000000000000791b */ /* 0x007fe20003800000 */
.L_x_10090:
[----:B------:R-:W-:Y:S05]  /*c050*/  BRA `(.L_x_10091) ;  /* 0xffffffd000987947 */ /* 0x000fea000383ffff */
.L_x_10040:
[----:B------:R-:W-:Y:S01]  /*c060*/  IMAD.MOV.U32 R13, RZ, RZ, R4 ;  /* 0x000000ffff0d7224 */ /* 0x000fe200078e0004 */
[----:B------:R-:W-:Y:S01]  /*c070*/  MOV R12, RZ ;  /* 0x000000ff000c7202 */ /* 0x000fe20000000f00 */
[----:B------:R-:W-:Y:S02]  /*c080*/  IMAD.MOV.U32 R11, RZ, RZ, 0x1c1f ;  /* 0x00001c1fff0b7424 */ /* 0x000fe400078e00ff */
[----:B------:R-:W-:Y:S02]  /*c090*/  IMAD.MOV.U32 R15, RZ, RZ, -0x1 ;  /* 0xffffffffff0f7424 */ /* 0x000fe400078e00ff */
[----:B------:R-:W-:-:S07]  /*c0a0*/  IMAD R5, R6, 0xc0, R21 ;  /* 0x000000c006057824 */ /* 0x000fce00078e0215 */
[----:B------:R-:W-:Y:S05]  /*c0b0*/  WARPSYNC.COLLECTIVE R15, `(.L_x_10092) ;  /* 0x000000000f087348 */ /* 0x000fea0003c00000 */
[----:B------:R0:W1:Y:S02]  /*c0c0*/  SHFL.IDX P6, R14, R13, R12, R11 ;  /* 0x0000000c0d0e7389 */ /* 0x00006400000c000b */
[----:B01----:R-:W-:Y:S01]  /*c0d0*/  ENDCOLLECTIVE ;  /* 0x000000000000791b */ /* 0x003fe20003800000 */
.L_x_10092:
[C---:B------:R-:W-:Y:S01]  /*c0e0*/  VIADD R6, R5.reuse, 0x20 ;  /* 0x0000002005067836 */ /* 0x040fe20000000000 */
[----:B------:R-:W-:Y:S02]  /*c0f0*/  ISETP.GE.AND P0, PT, R5, UR38, PT ;  /* 0x0000002605007c0c */ /* 0x000fe4000bf06270 */
[----:B------:R-:W-:Y:S01]  /*c100*/  MOV R13, R0 ;  /* 0x00000000000d7202 */ /* 0x000fe20000000f00 */
[----:B------:R-:W-:-:S10]  /*c110*/  IMAD.MOV.U32 R2, RZ, RZ, R14 ;  /* 0x000000ffff027224 */ /* 0x000fd400078e000e */
[----:B------:R-:W-:Y:S05]  /*c120*/  WARPSYNC.COLLECTIVE R15, `(.L_x_10093) ;  /* 0x000000000f087348 */ /* 0x000fea0003c00000 */
[----:B------:R0:W1:Y:S02]  /*c130*/  SHFL.IDX P6, R14, R13, R12, R11 ;  /* 0x0000000c0d0e7389 */ /* 0x00006400000c000b */
[----:B01----:R-:W-:Y:S01]  /*c140*/  ENDCOLLECTIVE ;  /* 0x000000000000791b */ /* 0x003fe20003800000 */
.L_x_10093:
[----:B------:R-:W-:Y:S01]  /*c150*/  MOV R13, R4 ;  /* 0x00000004000d7202 */ /* 0x000fe20000000f00 */
[----:B------:R-:W-:Y:S02]  /*c160*/  IMAD.MOV.U32 R12, RZ, RZ, 0x1 ;  /* 0x00000001ff0c7424 */ /* 0x000fe400078e00ff */
[----:B------:R-:W-:-:S07]  /*c170*/  IMAD.MOV.U32 R3, RZ, RZ, R14 ;  /* 0x000000ffff037224 */ /* 0x000fce00078e000e */
[----:B------:R-:W-:Y:S05]  /*c180*/  WARPSYNC.COLLECTIVE R15, `(.L_x_10094) ;  /* 0x000000000f087348 */ /* 0x000fea0003c00000 */
[----:B------:R0:W1:Y:S02]  /*c190*/  SHFL.IDX P6, R14, R13, R12, R11 ;  /* 0x0000000c0d0e7389 */ /* 0x00006400000c000b */
[----:B01----:R-:W-:Y:S01]  /*c1a0*/  ENDCOLLECTIVE ;  /* 0x000000000000791b */ /* 0x003fe20003800000 */
.L_x_10094:
        /* <DEDUP_REMOVED lines=11> */
[----:B------:R0:W-:Y:S01]  /*c260*/  @!P0 LDGSTS.E.BYPASS.LTC128B.128 [R19+0x12400], desc[UR48][R2.64+0x80], !P5 ;  /* 0x1240008002138fae */ /* 0x0001e2000e901d70 */
[----:B------:R-:W-:Y:S01]  /*c270*/  ISETP.GE.AND P0, PT, R6, UR38, PT ;  /* 0x0000002606007c0c */ /* 0x000fe2000bf06270 */
[----:B------:R-:W-:-:S02]  /*c280*/  VIADD R6, R5, 0x40 ;  /* 0x0000004005067836 */ /* 0x000fc40000000000 */
[----:B0-----:R-:W-:-:S10]  /*c290*/  IMAD.MOV.U32 R2, RZ, RZ, R14 ;  /* 0x000000ffff027224 */ /* 0x001fd400078e000e */
[----:B------:R-:W-:Y:S05]  /*c2a0*/  WARPSYNC.COLLECTIVE R15, `(.L_x_10095) ;  /* 0x000000000f087348 */ /* 0x000fea0003c00000 */
[----:B------:R0:W1:Y:S02]  /*c2b0*/  SHFL.IDX P6, R14, R13, R12, R11 ;  /* 0x0000000c0d0e7389 */ /* 0x00006400000c000b */
[----:B01----:R-:W-:Y:S01]  /*c2c0*/  ENDCOLLECTIVE ;  /* 0x000000000000791b */ /* 0x003fe20003800000 */
.L_x_10095:
[----:B------:R-:W-:Y:S01]  /*c2d0*/  IMAD.MOV.U32 R13, RZ, RZ, R4 ;  /* 0x000000ffff0d7224 */ /* 0x000fe200078e0004 */
[----:B------:R-:W-:Y:S02]  /*c2e0*/  MOV R12, 0x2 ;  /* 0x00000002000c7802 */ /* 0x000fe40000000f00 */
[----:B------:R-:W-:-:S07]  /*c2f0*/  MOV R3, R14 ;  /* 0x0000000e00037202 */ /* 0x000fce0000000f00 */
[----:B------:R-:W-:Y:S05]  /*c300*/  WARPSYNC.COLLECTIVE R15, `(.L_x_10096) ;  /* 0x000000000f087348 */ /* 0x000fea0003c00000 */
[----:B------:R0:W1:Y:S02]  /*c310*/  SHFL.IDX P6, R14, R13, R12, R11 ;  /* 0x0000000c0d0e7389 */ /* 0x00006400000c000b */
[----:B01----:R-:W-:Y:S01]  /*c320*/  ENDCOLLECTIVE ;  /* 0x000000000000791b */ /* 0x003fe20003800000 */
.L_x_10096:
        /* <DEDUP_REMOVED lines=13> */
[----:B0-----:R-:W-:-:S12]  /*c400*/  IMAD.MOV.U32 R2, RZ, RZ, R14 ;  /* 0x000000ffff027224 */ /* 0x001fd800078e000e */
[----:B------:R-:W-:Y:S05]  /*c410*/  WARPSYNC.COLLECTIVE R15, `(.L_x_10097) ;  /* 0x000000000f087348 */ /* 0x000fea0003c00000 */
[----:B------:R0:W1:Y:S02]  /*c420*/  SHFL.IDX P6, R14, R13, R12, R11 ;  /* 0x0000000c0d0e7389 */ /* 0x00006400000c000b */
[----:B01----:R-:W-:Y:S01]  /*c430*/  ENDCOLLECTIVE ;  /* 0x000000000000791b */ /* 0x003fe20003800000 */
.L_x_10097:
[----:B------:R-:W-:Y:S02]  /*c440*/  IMAD.MOV.U32 R13, RZ, RZ, R4 ;  /* 0x000000ffff0d7224 */ /* 0x000fe400078e0004 */
[----:B------:R-:W-:Y:S02]  /*c450*/  IMAD.MOV.U32 R12, RZ, RZ, 0x3 ;  /* 0x00000003ff0c7424 */ /* 0x000fe400078e00ff */
[----:B------:R-:W-:-:S07]  /*c460*/  IMAD.MOV.U32 R3, RZ, RZ, R14 ;  /* 0x000000ffff037224 */ /* 0x000fce00078e000e */
[----:B------:R-:W-:Y:S05]  /*c470*/  WARPSYNC.COLLECTIVE R15, `(.L_x_10098) ;  /* 0x000000000f087348 */ /* 0x000fea0003c00000 */
[----:B------:R0:W1:Y:S02]  /*c480*/  SHFL.IDX P6, R14, R13, R12, R11 ;  /* 0x0000000c0d0e7389 */ /* 0x00006400000c000b */
[----:B01----:R-:W-:Y:S01]  /*c490*/  ENDCOLLECTIVE ;  /* 0x000000000000791b */ /* 0x003fe20003800000 */
.L_x_10098:
[----:B------:R-:W-:-:S04]  /*c4a0*/  @!P0 LEA R3, P1, R20, R3, 0x1 ;  /* 0x0000000314038211 */ /* 0x000fc800078208ff */
[----:B------:R-:W-:-:S04]  /*c4b0*/  @!P0 IADD3.X R2, RZ, R2, RZ, P1, !PT ;  /* 0x00000002ff028210 */ /* 0x000fc80000ffe4ff */
[----:B------:R-:W-:Y:S02]  /*c4c0*/  @!P0 LOP3.LUT R3, R3, R2, RZ, 0x3c, !PT ;  /* 0x0000000203038212 */ /* 0x000fe400078e3cff */
[----:B------:R-:W-:Y:S01]  /*c4d0*/  MOV R13, R0 ;  /* 0x00000000000d7202 */ /* 0x000fe20000000f00 */
[----:B------:R-:W-:Y:S01]  /*c4e0*/  VIADD R0, R5, 0x60 ;  /* 0x0000006005007836 */ /* 0x000fe20000000000 */
[----:B------:R-:W-:-:S04]  /*c4f0*/  @!P0 LOP3.LUT R2, R3, R2, RZ, 0x3c, !PT ;  /* 0x0000000203028212 */ /* 0x000fc800078e3cff */
[----:B------:R-:W-:Y:S01]  /*c500*/  @!P0 LOP3.LUT R3, R3, R2, RZ, 0x3c, !PT ;  /* 0x0000000203038212 */ /* 0x000fe200078e3cff */
[----:B------:R-:W-:-:S04]  /*c510*/  IMAD.MOV.U32 R4, RZ, RZ, R14 ;  /* 0x000000ffff047224 */ /* 0x000fc800078e000e */
[----:B------:R-:W-:Y:S01]  /*c520*/  @!PT LDS RZ, [RZ] ;  /* 0x00000000fffff984 */ /* 0x000fe20000000800 */
[----:B------:R-:W-:Y:S01]  /*c530*/  @!PT LDS RZ, [RZ] ;  /* 0x00000000fffff984 */ /* 0x000fe20000000800 */
[----:B------:R-:W-:Y:S01]  /*c540*/  @!PT LDS RZ, [RZ] ;  /* 0x00000000fffff984 */ /* 0x000fe20000000800 */
[----:B------:R0:W-:Y:S03]  /*c550*/  @!P0 LDGSTS.E.BYPASS.LTC128B.128 [R19+0xd400], desc[UR48][R2.64], !P3 ;  /* 0x0d40000002138fae */ /* 0x0001e6000d901d70 */
[----:B0-----:R-:W-:Y:S05]  /*c560*/  WARPSYNC.COLLECTIVE R15, `(.L_x_10099) ;  /* 0x000000000f087348 */ /* 0x001fea0003c00000 */
[----:B------:R1:W2:Y:S02]  /*c570*/  SHFL.IDX P6, R14, R13, R12, R11 ;  /* 0x0000000c0d0e7389 */ /* 0x0002a400000c000b */
[----:B012---:R-:W-:Y:S01]  /*c580*/  ENDCOLLECTIVE ;  /* 0x000000000000791b */ /* 0x007fe20003800000 */
.L_x_10099:
[----:B------:R-:W-:Y:S01]  /*c590*/  @!PT LDS RZ, [RZ] ;  /* 0x00000000fffff984 */ /* 0x000fe20000000800 */
[----:B------:R-:W-:Y:S01]  /*c5a0*/  @!PT LDS RZ, [RZ] ;  /* 0x00000000fffff984 */ /* 0x000fe20000000800 */
[----:B------:R-:W-:Y:S01]  /*c5b0*/  @!PT LDS RZ, [RZ] ;  /* 0x00000000fffff984 */ /* 0x000fe20000000800 */
[----:B------:R-:W-:Y:S04]  /*c5c0*/  @!P0 LDGSTS.E.BYPASS.LTC128B.128 [R19+0x10400], desc[UR48][R2.64+0x40], !P4 ;  /* 0x1040004002138fae */ /* 0x000fe8000e101d70 */
[----:B------:R0:W-:Y:S01]  /*c5d0*/  @!P0 LDGSTS.E.BYPASS.LTC128B.128 [R19+0x13400], desc[UR48][R2.64+0x80], !P5 ;  /* 0x1340008002138fae */ /* 0x0001e2000e901d70 */
[----:B------:R-:W-:Y:S01]  /*c5e0*/  ISETP.GE.AND P0, PT, R0, UR38, PT ;  /* 0x0000002600007c0c */ /* 0x000fe2000bf06270 */
[----:B------:R-:W-:Y:S02]  /*c5f0*/  VIADD R0, R5, 0x80 ;  /* 0x0000008005007836 */ /* 0x000fe40000000000 */
[----:B------:R-:W-:Y:S02]  /*c600*/  IMAD.MOV.U32 R13, RZ, RZ, R7 ;  /* 0x000000ffff0d7224 */ /* 0x000fe400078e0007 */
[----:B------:R-:W-:-:S08]  /*c610*/  IMAD.MOV.U32 R12, RZ, RZ, RZ ;  /* 0x000000ffff0c7224 */ /* 0x000fd000078e00ff */
[----:B------:R-:W-:-:S05]  /*c620*/  @!P0 LEA R14, P1, R20, R14, 0x1 ;  /* 0x0000000e140e8211 */ /* 0x000fca00078208ff */
[----:B0-----:R-:W-:-:S08]  /*c630*/  @!P0 IMAD.MOV.U32 R2, RZ, RZ, R14 ;  /* 0x000000ffff028224 */ /* 0x001fd000078e000e */
[----:B------:R-:W-:Y:S05]  /*c640*/  WARPSYNC.COLLECTIVE R15, `(.L_x_10100) ;  /* 0x000000000f087348 */ /* 0x000fea0003c00000 */
[----:B------:R0:W1:Y:S02]  /*c650*/  SHFL.IDX P6, R14, R13, R12, R11 ;  /* 0x0000000c0d0e7389 */ /* 0x00006400000c000b */
[----:B01----:R-:W-:Y:S01]  /*c660*/  ENDCOLLECTIVE ;  /* 0x000000000000791b */ /* 0x003fe20003800000 */
.L_x_10100:
[----:B------:R-:W-:-:S05]  /*c670*/  @!P0 IMAD.X R9, RZ, RZ, R4, P1 ;  /* 0x000000ffff098224 */ /* 0x000fca00008e0604 */
        /* <DEDUP_REMOVED lines=13> */
.L_x_10101:
[----:B------:R-:W-:Y:S02]  /*c750*/  IMAD.MOV.U32 R13, RZ, RZ, R7 ;  /* 0x000000ffff0d7224 */ /* 0x000fe400078e0007 */
[----:B------:R-:W-:Y:S01]  /*c760*/  IMAD.MOV.U32 R12, RZ, RZ, 0x1 ;  /* 0x00000001ff0c7424 */ /* 0x000fe200078e00ff */
[----:B------:R-:W-:-:S05]  /*c770*/  @!P0 LEA R14, P1, R20, R14, 0x1 ;  /* 0x0000000e140e8211 */ /* 0x000fca00078208ff */
[----:B------:R-:W-:-:S08]  /*c780*/  @!P0 IMAD.MOV.U32 R2, RZ, RZ, R14 ;  /* 0x000000ffff028224 */ /* 0x000fd000078e000e */
[----:B------:R-:W-:Y:S05]  /*c790*/  WARPSYNC.COLLECTIVE R15, `(.L_x_10102) ;  /* 0x000000000f087348 */ /* 0x000fea0003c00000 */
[----:B------:R0:W1:Y:S02]  /*c7a0*/  SHFL.IDX P6, R14, R13, R12, R11 ;  /* 0x0000000c0d0e7389 */ /* 0x00006400000c000b */
[----:B01----:R-:W-:Y:S01]  /*c7b0*/  ENDCOLLECTIVE ;  /* 0x000000000000791b */ /* 0x003fe20003800000 */
.L_x_10102:
[----:B------:R-:W-:-:S05]  /*c7c0*/  @!P0 IMAD.X R9, RZ, RZ, R0, P1 ;  /* 0x000000ffff098224 */ /* 0x000fca00008e0600 */
[----:B------:R-:W-:-:S05]  /*c7d0*/  @!P0 MOV R3, R9 ;  /* 0x0000000900038202 */ /* 0x000fca0000000f00 */
[----:B------:R-:W-:Y:S01]  /*c7e0*/  @!PT LDS RZ, [RZ] ;  /* 0x00000000fffff984 */ /* 0x000fe20000000800 */
[----:B------:R-:W-:Y:S01]  /*c7f0*/  @!PT LDS RZ, [RZ] ;  /* 0x00000000fffff984 */ /* 0x000fe20000000800 */
[----:B------:R-:W-:Y:S01]  /*c800*/  @!PT LDS RZ, [RZ] ;  /* 0x00000000fffff984 */ /* 0x000fe20000000800 */
        /* <DEDUP_REMOVED lines=8> */
.L_x_10103:
[----:B------:R-:W-:Y:S05]  /*c890*/  BRA `(.L_x_10104) ;  /* 0xffffffd400647947 */ /* 0x000fea000383ffff */
.L_x_10042:
[----:B0-----:R-:W-:-:S04]  /*c8a0*/  IMAD.U32 R3, RZ, RZ, UR37 ;  /* 0x00000025ff037e24 */ /* 0x001fc8000f8e00ff */
[----:B------:R0:W1:Y:S03]  /*c8b0*/  SYNCS.PHASECHK.TRANS64.TRYWAIT P0, [R3+URZ+0x2d820], R0 ;  /* 0x02d82000030075a7 */ /* 0x000066000800017f */
[----:B-1----:R-:W-:Y:S05]  /*c8c0*/  @!P0 NANOSLEEP.SYNCS 0x989680 ;  /* 0x009896800000895d */ /* 0x002fea0003900000 */
[----:B------:R-:W1:Y:S02]  /*c8d0*/  @!P0 SYNCS.PHASECHK.TRANS64 P0, [R3+URZ+0x2d820], R0 ;  /* 0x02d82000030085a7 */ /* 0x000e64000800007f */
[----:B-1----:R-:W-:Y:S05]  /*c8e0*/  @!P0 BRA `(.L_x_10042) ;  /* 0xfffffffc00ec8947 */ /* 0x002fea000383ffff */
[----:B------:R-:W-:Y:S05]  /*c8f0*/  BRA `(.L_x_10105) ;  /* 0xffffffd400a07947 */ /* 0x000fea000383ffff */
.L_x_10046:
[----:B0-----:R0:W1:Y:S02]  /*c900*/  SYNCS.PHASECHK.TRANS64.TRYWAIT P0, [R6+URZ+0x2d840], R0 ;  /* 0x02d84000060075a7 */ /* 0x001064000800017f */
[----:B-1----:R-:W-:Y:S05]  /*c910*/  @!P0 NANOSLEEP.SYNCS 0x989680 ;  /* 0x009896800000895d */ /* 0x002fea0003900000 */
[----:B------:R-:W1:Y:S02]  /*c920*/  @!P0 SYNCS.PHASECHK.TRANS64 P0, [R6+URZ+0x2d840], R0 ;  /* 0x02d84000060085a7 */ /* 0x000e64000800007f */
[----:B-1----:R-:W-:Y:S05]  /*c930*/  @!P0 BRA `(.L_x_10046) ;  /* 0xfffffffc00f08947 */ /* 0x002fea000383ffff */
[----:B------:R-:W-:Y:S05]  /*c940*/  BRA `(.L_x_10106) ;  /* 0xffffffd800707947 */ /* 0x000fea000383ffff */
.L_x_10047:
        /* <DEDUP_REMOVED lines=8> */
.L_x_10108:
[----:B------:R-:W-:Y:S05]  /*c9d0*/  BSYNC B1 ;  /* 0x0000000000017941 */ /* 0x000fea0003800000 */
.L_x_10107:
[----:B------:R-:W0:Y:S01]  /*c9e0*/  S2R R27, SR_TID.X ;  /* 0x00000000001b7919 */ /* 0x000e220000002100 */
[----:B------:R-:W-:Y:S01]  /*c9f0*/  IMAD.MOV.U32 R13, RZ, RZ, R8 ;  /* 0x000000ffff0d7224 */ /* 0x000fe200078e0008 */
[----:B------:R-:W-:Y:S01]  /*ca00*/  MOV R12, RZ ;  /* 0x000000ff000c7202 */ /* 0x000fe20000000f00 */
[----:B------:R-:W-:Y:S01]  /*ca10*/  IMAD.MOV.U32 R11, RZ, RZ, 0x1c1f ;  /* 0x00001c1fff0b7424 */ /* 0x000fe200078e00ff */
[----:B------:R-:W-:Y:S01]  /*ca20*/  LEA R9, R9, UR37, 0x1 ;  /* 0x0000002509097c11 */ /* 0x000fe2000f8e08ff */
[----:B------:R-:W-:Y:S02]  /*ca30*/  IMAD.MOV.U32 R15, RZ, RZ, -0x1 ;  /* 0xffffffffff0f7424 */ /* 0x000fe400078e00ff */
[----:B------:R-:W-:-:S07]  /*ca40*/  IMAD.MOV.U32 R3, RZ, RZ, R14 ;  /* 0x000000ffff037224 */ /* 0x000fce00078e000e */
[----:B0-----:R-:W-:Y:S05]  /*ca50*/  WARPSYNC.COLLECTIVE R15, `(.L_x_10109) ;  /* 0x000000000f087348 */ /* 0x001fea0003c00000 */
[----:B------:R1:W2:Y:S02]  /*ca60*/  SHFL.IDX P6, R14, R13, R12, R11 ;  /* 0x0000000c0d0e7389 */ /* 0x0002a400000c000b */
[----:B012---:R-:W-:Y:S01]  /*ca70*/  ENDCOLLECTIVE ;  /* 0x000000000000791b */ /* 0x007fe20003800000 */
.L_x_10109:
[----:B------:R-:W-:Y:S01]  /*ca80*/  IMAD.MOV.U32 R13, RZ, RZ, R19 ;  /* 0x000000ffff0d7224 */ /* 0x000fe200078e0013 */
[----:B------:R-:W-:Y:S01]  /*ca90*/  MOV R12, 0x1 ;  /* 0x00000001000c7802 */ /* 0x000fe20000000f00 */
[----:B------:R-:W-:Y:S01]  /*caa0*/  IMAD.SHL.U32 R27, R27, 0x8, RZ ;  /* 0x000000081b1b7824 */ /* 0x000fe200078e00ff */
[----:B------:R-:W-:-:S07]  /*cab0*/  MOV R2, R14 ;  /* 0x0000000e00027202 */ /* 0x000fce0000000f00 */
[----:B------:R-:W-:Y:S05]  /*cac0*/  WARPSYNC.COLLECTIVE R15, `(.L_x_10110) ;  /* 0x000000000f087348 */ /* 0x000fea0003c00000 */
[----:B------:R0:W1:Y:S02]  /*cad0*/  SHFL.IDX P6, R14, R13, R12, R11 ;  /* 0x0000000c0d0e7389 */ /* 0x00006400000c000b */
[----:B01----:R-:W-:Y:S01]  /*cae0*/  ENDCOLLECTIVE ;  /* 0x000000000000791b */ /* 0x003fe20003800000 */
.L_x_10110:
[----:B------:R-:W-:-:S05]  /*caf0*/  LOP3.LUT R27, R27, 0x18, RZ, 0xc0, !PT ;  /* 0x000000181b1b7812 */ /* 0x000fca00078ec0ff */
[----:B------:R-:W-:-:S05]  /*cb00*/  IMAD.SHL.U32 R0, R27, 0x2, RZ ;  /* 0x000000021b007824 */ /* 0x000fca00078e00ff */
[----:B------:R-:W-:Y:S01]  /*cb10*/  IADD3 R2, P0, R2, R0, RZ ;  /* 0x0000000002027210 */ /* 0x000fe20007f1e0ff */
[----:B------:R-:W-:-:S04]  /*cb20*/  IMAD.MOV.U32 R13, RZ, RZ, R8 ;  /* 0x000000ffff0d7224 */ /* 0x000fc800078e0008 */
[----:B------:R-:W-:-:S05]  /*cb30*/  IMAD.X R3, RZ, RZ, R3, P0 ;  /* 0x000000ffff037224 */ /* 0x000fca00000e0603 */
[----:B------:R-:W-:Y:S01]  /*cb40*/  @!PT LDS RZ, [RZ] ;  /* 0x00000000fffff984 */ /* 0x000fe20000000800 */
[----:B------:R-:W-:Y:S01]  /*cb50*/  @!PT LDS RZ, [RZ] ;  /* 0x00000000fffff984 */ /* 0x000fe20000000800 */
[----:B------:R-:W-:Y:S01]  /*cb60*/  @!PT LDS RZ, [RZ] ;  /* 0x00000000fffff984 */ /* 0x000fe20000000800 */
[----:B------:R-:W-:Y:S04]  /*cb70*/  LDGSTS.E.BYPASS.LTC128B.128 [R9+0x15400], desc[UR48][R2.64], !P3 ;  /* 0x1540000002097fae */ /* 0x000fe8000d901d70 */
[----:B------:R-:W-:Y:S04]  /*cb80*/  LDGSTS.E.BYPASS.LTC128B.128 [R9+0x17400], desc[UR48][R2.64+0x40], !P2 ;  /* 0x1740004002097fae */ /* 0x000fe8000d101d70 */
[----:B------:R0:W-:Y:S02]  /*cb90*/  LDGSTS.E.BYPASS.LTC128B.128 [R9+0x19400], desc[UR48][R2.64+0x80], !P1 ;  /* 0x1940008002097fae */ /* 0x0001e4000c901d70 */
[----:B0-----:R-:W-:-:S07]  /*cba0*/  IMAD.MOV.U32 R3, RZ, RZ, R14 ;  /* 0x000000ffff037224 */ /* 0x001fce00078e000e */
[----:B------:R-:W-:Y:S05]  /*cbb0*/  WARPSYNC.COLLECTIVE R15, `(.L_x_10111) ;  /* 0x000000000f087348 */ /* 0x000fea0003c00000 */
[----:B------:R0:W1:Y:S02]  /*cbc0*/  SHFL.IDX P6, R14, R13, R12, R11 ;  /* 0x0000000c0d0e7389 */ /* 0x00006400000c000b */
[----:B01----:R-:W-:Y:S01]  /*cbd0*/  ENDCOLLECTIVE ;  /* 0x000000000000791b */ /* 0x003fe20003800000 */
.L_x_10111:
[----:B------:R-:W-:Y:S02]  /*cbe0*/  IMAD.MOV.U32 R13, RZ, RZ, R19 ;  /* 0x000000ffff0d7224 */ /* 0x000fe400078e0013 */
[----:B------:R-:W-:Y:S02]  /*cbf0*/  IMAD.MOV.U32 R12, RZ, RZ, 0x2 ;  /* 0x00000002ff0c7424 */ /* 0x000fe400078e00ff */
[----:B------:R-:W-:-:S07]  /*cc00*/  IMAD.MOV.U32 R2, RZ, RZ, R14 ;  /* 0x000000ffff027224 */ /* 0x000fce00078e000e */
[----:B------:R-:W-:Y:S05]  /*cc10*/  WARPSYNC.COLLECTIVE R15, `(.L_x_10112) ;  /* 0x000000000f087348 */ /* 0x000fea0003c00000 */
[----:B------:R0:W1:Y:S02]  /*cc20*/  SHFL.IDX P6, R14, R13, R12, R11 ;  /* 0x0000000c0d0e7389 */ /* 0x00006400000c000b */
[----:B01----:R-:W-:Y:S01]  /*cc30*/  ENDCOLLECTIVE ;  /* 0x000000000000791b */ /* 0x003fe20003800000 */
.L_x_10112:
        /* <DEDUP_REMOVED lines=13> */
.L_x_10113:
[----:B------:R-:W-:Y:S01]  /*cd10*/  IMAD.MOV.U32 R13, RZ, RZ, R19 ;  /* 0x000000ffff0d7224 */ /* 0x000fe200078e0013 */
[----:B------:R-:W-:Y:S01]  /*cd20*/  MOV R12, 0x3 ;  /* 0x00000003000c7802 */ /* 0x000fe20000000f00 */
[----:B------:R-:W-:-:S07]  /*cd30*/  IMAD.MOV.U32 R2, RZ, RZ, R14 ;  /* 0x000000ffff027224 */ /* 0x000fce00078e000e */
[----:B------:R-:W-:Y:S05]  /*cd40*/  WARPSYNC.COLLECTIVE R15, `(.L_x_10114) ;  /* 0x000000000f087348 */ /* 0x000fea0003c00000 */
[----:B------:R0:W1:Y:S02]  /*cd50*/  SHFL.IDX P6, R14, R13, R12, R11 ;  /* 0x0000000c0d0e7389 */ /* 0x00006400000c000b */
[----:B01----:R-:W-:Y:S01]  /*cd60*/  ENDCOLLECTIVE ;  /* 0x000000000000791b */ /* 0x003fe20003800000 */
.L_x_10114:
        /* <DEDUP_REMOVED lines=13> */
.L_x_10115:
[----:B------:R-:W-:Y:S01]  /*ce40*/  IMAD.MOV.U32 R2, RZ, RZ, R14 ;  /* 0x000000ffff027224 */ /* 0x000fe200078e000e */
[----:B------:R-:W-:Y:S06]  /*ce50*/  BRA `(.L_x_10116) ;  /* 0xffffffd800047947 */ /* 0x000fec000383ffff */
.L_x_10052:
[----:B-1----:R1:W2:Y:S02]  /*ce60*/  SYNCS.PHASECHK.TRANS64.TRYWAIT P0, [R6+URZ+0x2d860], R2 ;  /* 0x02d86002060075a7 */ /* 0x0022a4000800017f */
[----:B--2---:R-:W-:Y:S05]  /*ce70*/  @!P0 NANOSLEEP.SYNCS 0x989680 ;  /* 0x009896800000895d */ /* 0x004fea0003900000 */
[----:B------:R-:W2:Y:S02]  /*ce80*/  @!P0 SYNCS.PHASECHK.TRANS64 P0, [R6+URZ+0x2d860], R2 ;  /* 0x02d86002060085a7 */ /* 0x000ea4000800007f */
[----:B--2---:R-:W-:Y:S05]  /*ce90*/  @!P0 BRA `(.L_x_10052) ;  /* 0xfffffffc00f08947 */ /* 0x004fea000383ffff */
[----:B------:R-:W-:Y:S05]  /*cea0*/  BRA `(.L_x_10117) ;  /* 0xffffffd800647947 */ /* 0x000fea000383ffff */
.L_x_10053:
        /* <DEDUP_REMOVED lines=8> */
.L_x_10119:
[----:B------:R-:W-:Y:S05]  /*cf30*/  BSYNC B1 ;  /* 0x0000000000017941 */ /* 0x000fea0003800000 */
.L_x_10118:
[----:B------:R-:W-:Y:S01]  /*cf40*/  IMAD.MOV.U32 R13, RZ, RZ, R17 ;  /* 0x000000ffff0d7224 */ /* 0x000fe200078e0011 */
[----:B------:R-:W-:Y:S01]  /*cf50*/  MOV R15, 0xffffffff ;  /* 0xffffffff000f7802 */ /* 0x000fe20000000f00 */
[----:B------:R-:W-:Y:S01]  /*cf60*/  IMAD.MOV.U32 R12, RZ, RZ, RZ ;  /* 0x000000ffff0c7224 */ /* 0x000fe200078e00ff */
[----:B------:R-:W-:Y:S01]  /*cf70*/  MOV R3, R14 ;  /* 0x0000000e00037202 */ /* 0x000fe20000000f00 */
[----:B------:R-:W-:Y:S01]  /*cf80*/  IMAD.MOV.U32 R11, RZ, RZ, 0x1c1f ;  /* 0x00001c1fff0b7424 */ /* 0x000fe200078e00ff */
[----:B------:R-:W-:-:S07]  /*cf90*/  LEA R7, R7, UR37, 0x1 ;  /* 0x0000002507077c11 */ /* 0x000fce000f8e08ff */
[----:B------:R-:W-:Y:S05]  /*cfa0*/  WARPSYNC.COLLECTIVE R15, `(.L_x_10120) ;  /* 0x000000000f087348 */ /* 0x000fea0003c00000 */
[----:B------:R0:W1:Y:S02]  /*cfb0*/  SHFL.IDX P6, R14, R13, R12, R11 ;  /* 0x0000000c0d0e7389 */ /* 0x00006400000c000b */
[----:B01----:R-:W-:Y:S01]  /*cfc0*/  ENDCOLLECTIVE ;  /* 0x000000000000791b */ /* 0x003fe20003800000 */
.L_x_10120:
[----:B------:R-:W-:Y:S01]  /*cfd0*/  IMAD.MOV.U32 R13, RZ, RZ, R18 ;  /* 0x000000ffff0d7224 */ /* 0x000fe200078e0012 */
[----:B------:R-:W-:Y:S01]  /*cfe0*/  MOV R12, 0x1 ;  /* 0x00000001000c7802 */ /* 0x000fe20000000f00 */
[----:B------:R-:W-:-:S07]  /*cff0*/  IMAD.MOV.U32 R2, RZ, RZ, R14 ;  /* 0x000000ffff027224 */ /* 0x000fce00078e000e */
[----:B------:R-:W-:Y:S05]  /*d000*/  WARPSYNC.COLLECTIVE R15, `(.L_x_10121) ;  /* 0x000000000f087348 */ /* 0x000fea0003c00000 */
[----:B------:R0:W1:Y:S02]  /*d010*/  SHFL.IDX P6, R14, R13, R12, R11 ;  /* 0x0000000c0d0e7389 */ /* 0x00006400000c000b */
[----:B01----:R-:W-:Y:S01]  /*d020*/  ENDCOLLECTIVE ;  /* 0x000000000000791b */ /* 0x003fe20003800000 */
.L_x_10121:
        /* <DEDUP_REMOVED lines=16> */
.L_x_10122:
[----:B------:R-:W-:Y:S02]  /*d130*/  IMAD.MOV.U32 R13, RZ, RZ, R18 ;  /* 0x000000ffff0d7224 */ /* 0x000fe400078e0012 */
[----:B------:R-:W-:Y:S02]  /*d140*/  IMAD.MOV.U32 R12, RZ, RZ, 0x2 ;  /* 0x00000002ff0c7424 */ /* 0x000fe400078e00ff */
[----:B------:R-:W-:-:S07]  /*d150*/  IMAD.MOV.U32 R2, RZ, RZ, R14 ;  /* 0x000000ffff027224 */ /* 0x000fce00078e000e */
[----:B------:R-:W-:Y:S05]  /*d160*/  WARPSYNC.COLLECTIVE R15, `(.L_x_10123) ;  /* 0x000000000f087348 */ /* 0x000fea0003c00000 */
[----:B------:R0:W1:Y:S02]  /*d170*/  SHFL.IDX P6, R14, R13, R12, R11 ;  /* 0x0000000c0d0e7389 */ /* 0x00006400000c000b */
[----:B01----:R-:W-:Y:S01]  /*d180*/  ENDCOLLECTIVE ;  /* 0x000000000000791b */ /* 0x003fe20003800000 */
.L_x_10123:
[----:B------:R-:W-:-:S04]  /*d190*/  IADD3 R2, P0, R2, R0, RZ ;  /* 0x0000000002027210 */ /* 0x000fc80007f1e0ff */
        /* <DEDUP_REMOVED lines=15> */
.L_x_10124:
[----:B------:R-:W-:Y:S01]  /*d290*/  IMAD.MOV.U32 R13, RZ, RZ, R18 ;  /* 0x000000ffff0d7224 */ /* 0x000fe200078e0012 */
[----:B------:R-:W-:Y:S01]  /*d2a0*/  MOV R12, 0x3 ;  /* 0x00000003000c7802 */ /* 0x000fe20000000f00 */
[----:B------:R-:W-:-:S07]  /*d2b0*/  IMAD.MOV.U32 R2, RZ, RZ, R14 ;  /* 0x000000ffff027224 */ /* 0x000fce00078e000e */
[----:B------:R-:W-:Y:S05]  /*d2c0*/  WARPSYNC.COLLECTIVE R15, `(.L_x_10125) ;  /* 0x000000000f087348 */ /* 0x000fea0003c00000 */
[----:B------:R0:W1:Y:S02]  /*d2d0*/  SHFL.IDX P6, R14, R13, R12, R11 ;  /* 0x0000000c0d0e7389 */ /* 0x00006400000c000b */
[----:B01----:R-:W-:Y:S01]  /*d2e0*/  ENDCOLLECTIVE ;  /* 0x000000000000791b */ /* 0x003fe20003800000 */
.L_x_10125:
        /* <DEDUP_REMOVED lines=13> */
.L_x_10126:
        /* <DEDUP_REMOVED lines=8> */
.L_x_10059:
[----:B0-----:R0:W1:Y:S02]  /*d440*/  SYNCS.PHASECHK.TRANS64.TRYWAIT P0, [R4+URZ+0x2d860], R3 ;  /* 0x02d86003040075a7 */ /* 0x001064000800017f */
[----:B-1----:R-:W-:Y:S05]  /*d450*/  @!P0 NANOSLEEP.SYNCS 0x989680 ;  /* 0x009896800000895d */ /* 0x002fea0003900000 */
[----:B------:R-:W1:Y:S02]  /*d460*/  @!P0 SYNCS.PHASECHK.TRANS64 P0, [R4+URZ+0x2d860], R3 ;  /* 0x02d86003040085a7 */ /* 0x000e64000800007f */
[----:B-1----:R-:W-:Y:S05]  /*d470*/  @!P0 BRA `(.L_x_10059) ;  /* 0xfffffffc00f08947 */ /* 0x002fea000383ffff */
[----:B------:R-:W-:Y:S05]  /*d480*/  BRA `(.L_x_10128) ;  /* 0xffffffd8009c7947 */ /* 0x000fea000383ffff */
.L_x_10060:
        /* <DEDUP_REMOVED lines=8> */
.L_x_10130:
[----:B------:R-:W-:Y:S05]  /*d510*/  BSYNC B0 ;  /* 0x0000000000007941 */ /* 0x000fea0003800000 */
.L_x_10129:
[----:B------:R-:W0:Y:S01]  /*d520*/  S2R R2, SR_TID.X ;  /* 0x0000000000027919 */ /* 0x000e220000002100 */
[----:B------:R-:W-:Y:S01]  /*d530*/  IMAD.MOV.U32 R13, RZ, RZ, R17 ;  /* 0x000000ffff0d7224 */ /* 0x000fe200078e0011 */
[----:B------:R-:W-:Y:S01]  /*d540*/  MOV R0, R14 ;  /* 0x0000000e00007202 */ /* 0x000fe20000000f00 */
[----:B------:R-:W-:Y:S02]  /*d550*/  IMAD.MOV.U32 R12, RZ, RZ, RZ ;  /* 0x000000ffff0c7224 */ /* 0x000fe400078e00ff */
[----:B------:R-:W-:Y:S02]  /*d560*/  IMAD.MOV.U32 R11, RZ, RZ, 0x1c1f ;  /* 0x00001c1fff0b7424 */ /* 0x000fe400078e00ff */
[----:B------:R-:W-:-:S07]  /*d570*/  IMAD.MOV.U32 R15, RZ, RZ, -0x1 ;  /* 0xffffffffff0f7424 */ /* 0x000fce00078e00ff */
[----:B0-----:R-:W-:Y:S05]  /*d580*/  WARPSYNC.COLLECTIVE R15, `(.L_x_10131) ;  /* 0x000000000f087348 */ /* 0x001fea0003c00000 */
[----:B------:R1:W2:Y:S02]  /*d590*/  SHFL.IDX P6, R14, R13, R12, R11 ;  /* 0x0000000c0d0e7389 */ /* 0x0002a400000c000b */
[----:B012---:R-:W-:Y:S01]  /*d5a0*/  ENDCOLLECTIVE ;  /* 0x000000000000791b */ /* 0x007fe20003800000 */
.L_x_10131:
[----:B------:R-:W-:Y:S01]  /*d5b0*/  MOV R13, R18 ;  /* 0x00000012000d7202 */ /* 0x000fe20000000f00 */
[----:B------:R-:W-:Y:S01]  /*d5c0*/  IMAD.MOV.U32 R12, RZ, RZ, 0x1 ;  /* 0x00000001ff0c7424 */ /* 0x000fe200078e00ff */
[----:B------:R-:W-:-:S04]  /*d5d0*/  SHF.L.U32 R2, R2, 0x3, RZ ;  /* 0x0000000302027819 */ /* 0x000fc800000006ff */
[----:B------:R-:W-:-:S05]  /*d5e0*/  LOP3.LUT R2, R2, 0x18, RZ, 0xc0, !PT ;  /* 0x0000001802027812 */ /* 0x000fca00078ec0ff */
[----:B------:R-:W-:-:S05]  /*d5f0*/  IMAD.SHL.U32 R6, R2, 0x2, RZ ;  /* 0x0000000202067824 */ /* 0x000fca00078e00ff */
[----:B------:R-:W-:-:S13]  /*d600*/  IADD3 R2, P0, R14, R6, RZ ;  /* 0x000000060e027210 */ /* 0x000fda0007f1e0ff */
[----:B------:R-:W-:Y:S05]  /*d610*/  WARPSYNC.COLLECTIVE R15, `(.L_x_10132) ;  /* 0x000000000f087348 */ /* 0x000fea0003c00000 */
[----:B------:R0:W1:Y:S02]  /*d620*/  SHFL.IDX P6, R14, R13, R12, R11 ;  /* 0x0000000c0d0e7389 */ /* 0x00006400000c000b */
[----:B01----:R-:W-:Y:S01]  /*d630*/  ENDCOLLECTIVE ;  /* 0x000000000000791b */ /* 0x003fe20003800000 */
.L_x_10132:
[----:B------:R-:W-:Y:S01]  /*d640*/  IMAD.X R3, RZ, RZ, R0, P0 ;  /* 0x000000ffff037224 */ /* 0x000fe200000e0600 */
[----:B------:R-:W-:Y:S02]  /*d650*/  ISETP.LT.OR P0, PT, R5, 0x1, P3 ;  /* 0x000000010500780c */ /* 0x000fe40001f01670 */
[----:B------:R-:W-:Y:S01]  /*d660*/  LEA R0, R7, UR37, 0x1 ;  /* 0x0000002507007c11 */ /* 0x000fe2000f8e08ff */
[----:B------:R-:W-:-:S10]  /*d670*/  IMAD.MOV.U32 R13, RZ, RZ, R17 ;  /* 0x000000ffff0d7224 */ /* 0x000fd400078e0011 */
        /* <DEDUP_REMOVED lines=12> */
.L_x_10133:
[----:B------:R-:W-:Y:S02]  /*d740*/  IMAD.MOV.U32 R13, RZ, RZ, R18 ;  /* 0x000000ffff0d7224 */ /* 0x000fe400078e0012 */
[----:B------:R-:W-:Y:S01]  /*d750*/  IMAD.MOV.U32 R12, RZ, RZ, 0x2 ;  /* 0x00000002ff0c7424 */ /* 0x000fe200078e00ff */
[----:B------:R-:W-:-:S13]  /*d760*/  IADD3 R2, P0, R14, R6, RZ ;  /* 0x000000060e027210 */ /* 0x000fda0007f1e0ff */
[----:B------:R-:W-:Y:S05]  /*d770*/  WARPSYNC.COLLECTIVE R15, `(.L_x_10134) ;  /* 0x000000000f087348 */ /* 0x000fea0003c00000 */
[----:B------:R0:W1:Y:S02]  /*d780*/  SHFL.IDX P6, R14, R13, R12, R11 ;  /* 0x0000000c0d0e7389 */ /* 0x00006400000c000b */
[----:B01----:R-:W-:Y:S01]  /*d790*/  ENDCOLLECTIVE ;  /* 0x000000000000791b */ /* 0x003fe20003800000 */
.L_x_10134:
        /* <DEDUP_REMOVED lines=15> */
.L_x_10135:
[----:B------:R-:W-:Y:S02]  /*d890*/  IMAD.MOV.U32 R13, RZ, RZ, R18 ;  /* 0x000000ffff0d7224 */ /* 0x000fe400078e0012 */
[----:B------:R-:W-:Y:S01]  /*d8a0*/  IMAD.MOV.U32 R12, RZ, RZ, 0x3 ;  /* 0x00000003ff0c7424 */ /* 0x000fe200078e00ff */
[----:B------:R-:W-:-:S13]  /*d8b0*/  IADD3 R2, P0, R14, R6, RZ ;  /* 0x000000060e027210 */ /* 0x000fda0007f1e0ff */
[----:B------:R-:W-:Y:S05]  /*d8c0*/  WARPSYNC.COLLECTIVE R15, `(.L_x_10136) ;  /* 0x000000000f087348 */ /* 0x000fea0003c00000 */
[----:B------:R0:W1:Y:S02]  /*d8d0*/  SHFL.IDX P6, R14, R13, R12, R11 ;  /* 0x0000000c0d0e7389 */ /* 0x00006400000c000b */
[----:B01----:R-:W-:Y:S01]  /*d8e0*/  ENDCOLLECTIVE ;  /* 0x000000000000791b */ /* 0x003fe20003800000 */
.L_x_10136:
        /* <DEDUP_REMOVED lines=12> */
.L_x_10137:
[----:B------:R-:W-:Y:S01]  /*d9b0*/  @!PT LDS RZ, [RZ] ;  /* 0x00000000fffff984 */ /* 0x000fe20000000800 */
[----:B------:R-:W-:Y:S01]  /*d9c0*/  @!PT LDS RZ, [RZ] ;  /* 0x00000000fffff984 */ /* 0x000fe20000000800 */
[----:B------:R-:W-:Y:S01]  /*d9d0*/  @!PT LDS RZ, [RZ] ;  /* 0x00000000fffff984 */ /* 0x000fe20000000800 */
[----:B------:R0:W-:Y:S01]  /*d9e0*/  LDGSTS.E.BYPASS.LTC128B.128 [R0+0x3400], desc[UR48][R2.64+0x40], !P0 ;  /* 0x0340004002007fae */ /* 0x0001e2000c101d70 */
[----:B------:R-:W-:-:S13]  /*d9f0*/  ISETP.LT.OR P0, PT, R5, 0x41, P1 ;  /* 0x000000410500780c */ /* 0x000fda0000f01670 */
[----:B------:R0:W-:Y:S01]  /*da00*/  LDGSTS.E.BYPASS.LTC128B.128 [R0+0x5400], desc[UR48][R2.64+0x80], !P0 ;  /* 0x0540008002007fae */ /* 0x0001e2000c101d70 */
[----:B------:R-:W-:Y:S05]  /*da10*/  BRA `(.L_x_10138) ;  /* 0xffffffd400f87947 */ /* 0x000fea000383ffff */
.L_x_10065:
[----:B0-----:R0:W1:Y:S02]  /*da20*/  SYNCS.PHASECHK.TRANS64.TRYWAIT P0, [R4+URZ+0x2d820], R0 ;  /* 0x02d82000040075a7 */ /* 0x001064000800017f */
[----:B-1----:R-:W-:Y:S05]  /*da30*/  @!P0 NANOSLEEP.SYNCS 0x989680 ;  /* 0x009896800000895d */ /* 0x002fea0003900000 */
[----:B------:R-:W1:Y:S02]  /*da40*/  @!P0 SYNCS.PHASECHK.TRANS64 P0, [R4+URZ+0x2d820], R0 ;  /* 0x02d82000040085a7 */ /* 0x000e64000800007f */
[----:B-1----:R-:W-:Y:S05]  /*da50*/  @!P0 BRA `(.L_x_10065) ;  /* 0xfffffffc00f08947 */ /* 0x002fea000383ffff */
[----:B------:R-:W-:Y:S05]  /*da60*/  BRA `(.L_x_10139) ;  /* 0xffffffd800a07947 */ /* 0x000fea000383ffff */
.L_x_10066:
[----:B------:R-:W1:Y:S01]  /*da70*/  S2R R2, SR_TID.X ;  /* 0x0000000000027919 */ /* 0x000e620000002100 */
[----:B------:R-:W-:Y:S01]  /*da80*/  BSSY B0, `(.L_x_10140) ;  /* 0x000000a000007945 */ /* 0x000fe20003800000 */
[----:B------:R-:W-:Y:S01]  /*da90*/  IMAD.MOV.U32 R12, RZ, RZ, RZ ;  /* 0x000000ffff0c7224 */ /* 0x000fe200078e00ff */
[----:B------:R-:W-:Y:S01]  /*daa0*/  MOV R11, 0x1f ;  /* 0x0000001f000b7802 */ /* 0x000fe20000000f00 */
[----:B------:R-:W-:Y:S01]  /*dab0*/  IMAD.MOV.U32 R15, RZ, RZ, -0x1 ;  /* 0xffffffffff0f7424 */ /* 0x000fe200078e00ff */
[----:B-1----:R-:W-:-:S04]  /*dac0*/  SHF.R.U32.HI R2, RZ, 0x5, R2 ;  /* 0x00000005ff027819 */ /* 0x002fc80000011602 */
[----:B------:R-:W-:-:S05]  /*dad0*/  LOP3.LUT R2, R2, 0x3, RZ, 0xc0, !PT ;  /* 0x0000000302027812 */ /* 0x000fca00078ec0ff */
[----:B------:R-:W-:-:S07]  /*dae0*/  IMAD.MOV.U32 R13, RZ, RZ, R2 ;  /* 0x000000ffff0d7224 */ /* 0x000fce00078e0002 */
[----:B0-----:R-:W-:Y:S05]  /*daf0*/  WARPSYNC.COLLECTIVE R15, `(.L_x_10141) ;  /* 0x000000000f087348 */ /* 0x001fea0003c00000 */
[----:B------:R1:W2:Y:S02]  /*db00*/  SHFL.IDX P6, R14, R13, R12, R11 ;  /* 0x0000000c0d0e7389 */ /* 0x0002a400000c000b */
[----:B012---:R-:W-:Y:S01]  /*db10*/  ENDCOLLECTIVE ;  /* 0x000000000000791b */ /* 0x007fe20003800000 */
.L_x_10141:
[----:B------:R-:W-:Y:S05]  /*db20*/  BSYNC B0 ;  /* 0x0000000000007941 */ /* 0x000fea0003800000 */
.L_x_10140:
[----:B------:R-:W-:Y:S05]  /*db30*/  BRA `(.L_x_10142) ;  /* 0xffffffd800887947 */ /* 0x000fea000383ffff */
.L_x_10069:
[----:B------:R-:W-:Y:S01]  /*db40*/  BSSY B1, `(.L_x_10143) ;  /* 0x0000006000017945 */ /* 0x000fe20003800000 */
[----:B------:R-:W-:-:S07]  /*db50*/  IMAD.MOV.U32 R15, RZ, RZ, -0x1 ;  /* 0xffffffffff0f7424 */ /* 0x000fce00078e00ff */
[----:B0-----:R-:W-:Y:S05]  /*db60*/  WARPSYNC.COLLECTIVE R15, `(.L_x_10144) ;  /* 0x000000000f0c7348 */ /* 0x001fea0003c00000 */
[----:B------:R-:W-:Y:S02]  /*db70*/  ELECT P6, UR62, PT ;  /* 0x00000000003e782f */ /* 0x000fe400038c0000 */
[----:B------:R-:W-:Y:S01]  /*db80*/  MOV R14, UR62 ;  /* 0x0000003e000e7c02 */ /* 0x000fe20008000f00 */
[----:B0-----:R-:W-:Y:S10]  /*db90*/  ENDCOLLECTIVE ;  /* 0x000000000000791b */ /* 0x001ff40003800000 */
.L_x_10144:
[----:B------:R-:W-:Y:S05]  /*dba0*/  BSYNC B1 ;  /* 0x0000000000017941 */ /* 0x000fea0003800000 */
.L_x_10143:
[----:B------:R-:W-:Y:S05]  /*dbb0*/  BRA `(.L_x_10145) ;  /* 0xffffffd800807947 */ /* 0x000fea000383ffff */
.L_x_10071:
[----:B0-----:R0:W1:Y:S02]  /*dbc0*/  SYNCS.PHASECHK.TRANS64.TRYWAIT P1, [R3+URZ+0x2d840], R2 ;  /* 0x02d84002030075a7 */ /* 0x001064000802017f */
[----:B-1----:R-:W-:Y:S05]  /*dbd0*/  @!P1 NANOSLEEP.SYNCS 0x989680 ;  /* 0x009896800000995d */ /* 0x002fea0003900000 */
[----:B------:R-:W1:Y:S02]  /*dbe0*/  @!P1 SYNCS.PHASECHK.TRANS64 P1, [R3+URZ+0x2d840], R2 ;  /* 0x02d84002030095a7 */ /* 0x000e64000802007f */
[----:B-1----:R-:W-:Y:S05]  /*dbf0*/  @!P1 BRA `(.L_x_10071) ;  /* 0xfffffffc00f09947 */ /* 0x002fea000383ffff */
[----:B------:R-:W-:Y:S05]  /*dc00*/  BRA `(.L_x_10146) ;  /* 0xffffffd800a07947 */ /* 0x000fea000383ffff */
.L_x_10073:
[----:B-1----:R1:W2:Y:S02]  /*dc10*/  SYNCS.PHASECHK.TRANS64.TRYWAIT P1, [R23+URZ+0x2d840], R0 ;  /* 0x02d84000170075a7 */ /* 0x0022a4000802017f */
[----:B--2---:R-:W-:Y:S05]  /*dc20*/  @!P1 NANOSLEEP.SYNCS 0x989680 ;  /* 0x009896800000995d */ /* 0x004fea0003900000 */
[----:B------:R-:W2:Y:S02]  /*dc30*/  @!P1 SYNCS.PHASECHK.TRANS64 P1, [R23+URZ+0x2d840], R0 ;  /* 0x02d84000170095a7 */ /* 0x000ea4000802007f */
[----:B--2---:R-:W-:Y:S05]  /*dc40*/  @!P1 BRA `(.L_x_10073) ;  /* 0xfffffffc00f09947 */ /* 0x004fea000383ffff */
[----:B------:R-:W-:Y:S05]  /*dc50*/  BRA `(.L_x_10147) ;  /* 0xffffffd800ac7947 */ /* 0x000fea000383ffff */
.L_x_10075:
[----:B--2---:R2:W3:Y:S02]  /*dc60*/  SYNCS.PHASECHK.TRANS64.TRYWAIT P1, [R3+URZ+0x2d860], R2 ;  /* 0x02d86002030075a7 */ /* 0x0044e4000802017f */
[----:B---3--:R-:W-:Y:S05]  /*dc70*/  @!P1 NANOSLEEP.SYNCS 0x989680 ;  /* 0x009896800000995d */ /* 0x008fea0003900000 */
[----:B------:R-:W3:Y:S02]  /*dc80*/  @!P1 SYNCS.PHASECHK.TRANS64 P1, [R3+URZ+0x2d860], R2 ;  /* 0x02d86002030095a7 */ /* 0x000ee4000802007f */
[----:B---3--:R-:W-:Y:S05]  /*dc90*/  @!P1 BRA `(.L_x_10075) ;  /* 0xfffffffc00f09947 */ /* 0x008fea000383ffff */
[----:B------:R-:W-:Y:S05]  /*dca0*/  BRA `(.L_x_10148) ;  /* 0xffffffd800a87947 */ /* 0x000fea000383ffff */
.L_x_10149:
        /* <DEDUP_REMOVED lines=13> */
.L_x_15853:


//--------------------- .text._ZN7cutlass13device_kernelIN5flash11enable_sm90INS1_16FlashAttnFwdSm90INS1_25CollectiveMainloopFwdSm90ILi2EN4cute5tupleIJNS5_1CILi1EEES8_S8_EEENS6_IJNS7_ILi192EEENS7_ILi128EEENS7_ILi96EEEEEELi96ENS_10bfloat16_tEfNS_4arch4Sm90ELb0ELb0ELb1ELb1ELb1ELb0ELb0ELb0ELb1ELb1ELb0ELb0EEENS1_21CollectiveEpilogueFwdINS6_IJSA_SC_SB_EEES9_SE_SG_Li384ELb1ELb1ELb0ELb0EEENS1_36VarlenDynamicPersistentTileSchedulerILi192ELi128ELi384ELi128ELb0ELb1ELb1ELb0ELb1ELb1EEEEEEEEEvNT_6ParamsE --------------------------
	.section	.text._ZN7cutlass13device_kernelIN5flash11enable_sm90INS1_16FlashAttnFwdSm90INS1_25CollectiveMainloopFwdSm90ILi2EN4cute5tupleIJNS5_1CILi1EEES8_S8_EEENS6_IJNS7_ILi192EEENS7_ILi128EEENS7_ILi96EEEEEELi96ENS_10bfloat16_tEfNS_4arch4Sm90ELb0ELb0ELb1ELb1ELb1ELb0ELb0ELb0ELb1ELb1ELb0ELb0EEENS1_21CollectiveEpilogueFwdINS6_IJSA_SC_SB_EEES9_SE_SG_Li384ELb1ELb1ELb0ELb0EEENS1_36VarlenDynamicPersistentTileSchedulerILi192ELi128ELi384ELi128ELb0ELb1ELb1ELb0ELb1ELb1EEEEEEEEEvNT_6ParamsE,"ax",@progbits
	.align	128
.text._ZN7cutlass13device_kernelIN5flash11enable_sm90INS1_16FlashAttnFwdSm90INS1_25CollectiveMainloopFwdSm90ILi2EN4cute5tupleIJNS5_1CILi1EEES8_S8_EEENS6_IJNS7_ILi192EEENS7_ILi128EEENS7_ILi96EEEEEELi96ENS_10bfloat16_tEfNS_4arch4Sm90ELb0ELb0ELb1ELb1ELb1ELb0ELb0ELb0ELb1ELb1ELb0ELb0EEENS1_21CollectiveEpilogueFwdINS6_IJSA_SC_SB_EEES9_SE_SG_Li384ELb1ELb1ELb0ELb0EEENS1_36VarlenDynamicPersistentTileSchedulerILi192ELi128ELi384ELi128ELb0ELb1ELb1ELb0ELb1ELb1EEEEEEEEEvNT_6ParamsE:
        .type           _ZN7cutlass13device_kernelIN5flash11enable_sm90INS1_16FlashAttnFwdSm90INS1_25CollectiveMainloopFwdSm90ILi2EN4cute5tupleIJNS5_1CILi1EEES8_S8_EEENS6_IJNS7_ILi192EEENS7_ILi128EEENS7_ILi96EEEEEELi96ENS_10bfloat16_tEfNS_4arch4Sm90ELb0ELb0ELb1ELb1ELb1ELb0ELb0ELb0ELb1ELb1ELb0ELb0EEENS1_21CollectiveEpilogueFwdINS6_IJSA_SC_SB_EEES9_SE_SG_Li384ELb1ELb1ELb0ELb0EEENS1_36VarlenDynamicPersistentTileSchedulerILi192ELi128ELi384ELi128ELb0ELb1ELb1ELb0ELb1ELb1EEEEEEEEEvNT_6ParamsE,@function
        .size           _ZN7cutlass13device_kernelIN5flash11enable_sm90INS1_16FlashAttnFwdSm90INS1_25CollectiveMainloopFwdSm90ILi2EN4cute5tupleIJNS5_1CILi1EEES8_S8_EEENS6_IJNS7_ILi192EEENS7_ILi128EEENS7_ILi96EEEEEELi96ENS_10bfloat16_tEfNS_4arch4Sm90ELb0ELb0ELb1ELb1ELb1ELb0ELb0ELb0ELb1ELb1ELb0ELb0EEENS1_21CollectiveEpilogueFwdINS6_IJSA_SC_SB_EEES9_SE_SG_Li384ELb1ELb1ELb0ELb0EEENS1_36VarlenDynamicPersistentTileSchedulerILi192ELi128ELi384ELi128ELb0ELb1ELb1ELb0ELb1ELb1EEEEEEEEEvNT_6ParamsE,(.L_x_15854 - _ZN7cutlass13device_kernelIN5flash11enable_sm90INS1_16FlashAttnFwdSm90INS1_25CollectiveMainloopFwdSm90ILi2EN4cute5tupleIJNS5_1CILi1EEES8_S8_EEENS6_IJNS7_ILi192EEENS7_ILi128EEENS7_ILi96EEEEEELi96ENS_10bfloat16_tEfNS_4arch4Sm90ELb0ELb0ELb1ELb1ELb1ELb0ELb0ELb0ELb1ELb1ELb0ELb0EEENS1_21CollectiveEpilogueFwdINS6_IJSA_SC_SB_EEES9_SE_SG_Li384ELb1ELb1ELb0ELb0EEENS1_36VarlenDynamicPersistentTileSchedulerILi192ELi128ELi384ELi128ELb0ELb1ELb1ELb0ELb1ELb1EEEEEEEEEvNT_6ParamsE)
        .other          _ZN7cutlass13device_kernelIN5flash11enable_sm90INS1_16FlashAttnFwdSm90INS1_25CollectiveMainloopFwdSm90ILi2EN4cute5tupleIJNS5_1CILi1EEES8_S8_EEENS6_IJNS7_ILi192EEENS7_ILi128EEENS7_ILi96EEEEEELi96ENS_10bfloat16_tEfNS_4arch4Sm90ELb0ELb0ELb1ELb1ELb1ELb0ELb0ELb0ELb1ELb1ELb0ELb0EEENS1_21CollectiveEpilogueFwdINS6_IJSA_SC_SB_EEES9_SE_SG_Li384ELb1ELb1ELb0ELb0EEENS1_36VarlenDynamicPersistentTileSchedulerILi192ELi128ELi384ELi128ELb0ELb1ELb1ELb0ELb1ELb1EEEEEEEEEvNT_6ParamsE,@"STO_CUDA_ENTRY STV_DEFAULT"
_ZN7cutlass13device_kernelIN5flash11enable_sm90INS1_16FlashAttnFwdSm90INS1_25CollectiveMainloopFwdSm90ILi2EN4cute5tupleIJNS5_1CILi1EEES8_S8_EEENS6_IJNS7_ILi192EEENS7_ILi128EEENS7_ILi96EEEEEELi96ENS_10bfloat16_tEfNS_4arch4Sm90ELb0ELb0ELb1ELb1ELb1ELb0ELb0ELb0ELb1ELb1ELb0ELb0EEENS1_21CollectiveEpilogueFwdINS6_IJSA_SC_SB_EEES9_SE_SG_Li384ELb1ELb1ELb0ELb0EEENS1_36VarlenDynamicPersistentTileSchedulerILi192ELi128ELi384ELi128ELb0ELb1ELb1ELb0ELb1ELb1EEEEEEEEEvNT_6ParamsE:
        /* <DEDUP_REMOVED lines=8> */
[----:B------:R-:W0:Y:S02]  /*0080*/  SHFL.IDX PT, R2, R0, RZ, 0x1f ;  /* 0x00001fff00027589 */ /* 0x000e2400000e0000 */
[C---:B0-----:R-:W-:Y:S02]  /*0090*/  ISETP.NE.OR P0, PT, R2.reuse, RZ, !P0 ;  /* 0x000000ff0200720c */ /* 0x041fe40004705670 */
[----:B------:R-:W-:Y:S02]  /*00a0*/  ISETP.NE.AND P1, PT, R2, RZ, PT ;  /* 0x000000ff0200720c */ /* 0x000fe40003f25270 */
[----:B------:R0:W1:Y:S09]  /*00b0*/  SHFL.IDX PT, R2, R3, RZ, 0x1f ;  /* 0x00001fff03027589 */ /* 0x00007200000e0000 */
        /* <DEDUP_REMOVED lines=33> */
.L_x_10150:
        /* <DEDUP_REMOVED lines=22> */
.L_x_10151:
        /* <DEDUP_REMOVED lines=18> */
.L_x_10152:
        /* <DEDUP_REMOVED lines=22> */
.L_x_10153:
        /* <DEDUP_REMOVED lines=22> */
.L_x_10154:
        /* <DEDUP_REMOVED lines=8> */
.L_x_10156:
[----:B------:R-:W-:-:S08]  /*0890*/  NOP ;  /* 0x0000000000007918 */ /* 0x000fd00000000000 */
[----:B------:R-:W0:Y:S02]  /*08a0*/  USETMAXREG.TRY_ALLOC.CTAPOOL UP0, 0xa0 ;  /* 0x000000a0000079c8 */ /* 0x000e240008000600 */
[----:B0-----:R-:W-:-:S13]  /*08b0*/  PLOP3.LUT P0, PT, PT, PT, UP0, 0x80, 0x0 ;  /* 0x000000000000781c */ /* 0x001fda0003f0f008 */
[----:B------:R-:W-:Y:S05]  /*08c0*/  @!P0 BRA `(.L_x_10156) ;  /* 0xfffffffc00f08947 */ /* 0x000fea000383ffff */
[----:B------:R-:W0:Y:S01]  /*08d0*/  S2R R2, SR_TID.X ;  /* 0x0000000000027919 */ /* 0x000e220000002100 */
[----:B------:R-:W1:Y:S01]  /*08e0*/  S2UR UR42, SR_CgaCtaId ;  /* 0x00000000002a79c3 */ /* 0x000e620000008800 */
[----:B------:R-:W-:Y:S01]  /*08f0*/  UMOV UR41, 0x400 ;  /* 0x0000040000297882 */ /* 0x000fe20000000000 */
[----:B------:R-:W-:Y:S01]  /*0900*/  ULDC UR4, c[0x0][0xc3c] ;  /* 0x00030f0000047ab9 */ /* 0x000fe20000000800 */
[----:B-1----:R-:W-:-:S05]  /*0910*/  ULEA UR41, UR42, UR41, 0x18 ;  /* 0x000000292a297291 */ /* 0x002fca000f8ec03f */
[----:B------:R-:W-:Y:S06]  /*0920*/  BAR.ARV 0x8, 0x200 ;  /* 0x0208000000007b1d */ /* 0x000fec0000002000 */
[----:B0-----:R-:W-:-:S04]  /*0930*/  LOP3.LUT R0, R2, 0xffffff80, RZ, 0xc0, !PT ;  /* 0xffffff8002007812 */ /* 0x001fc800078ec0ff */
[----:B------:R-:W-:-:S13]  /*0940*/  ISETP.NE.AND P0, PT, R0, 0x80, PT ;  /* 0x000000800000780c */ /* 0x000fda0003f05270 */
[----:B------:R-:W-:Y:S08]  /*0950*/  @!P0 BAR.ARV 0x9, 0x100 ;  /* 0x0244000000008b1d */ /* 0x000ff00000002000 */
[----:B------:R-:W-:Y:S06]  /*0960*/  BAR.SYNC.DEFER_BLOCKING 0x5, 0x200 ;  /* 0x0148000000007b1d */ /* 0x000fec0000010000 */
[----:B------:R-:W0:Y:S02]  /*0970*/  LDS.128 R28, [UR41+0x2d8d0] ;  /* 0x02d8d029ff1c7984 */ /* 0x000e240008000c00 */
[----:B------:R-:W-:Y:S06]  /*0980*/  BAR.ARV 0x4, 0x200 ;  /* 0x0108000000007b1d */ /* 0x000fec0000002000 */
[----:B0-----:R-:W-:-:S13]  /*0990*/  ISETP.GE.AND P0, PT, R31, UR4, PT ;  /* 0x000000041f007c0c */ /* 0x001fda000bf06270 */
[----:B------:R-:W-:Y:S05]  /*09a0*/  @P0 EXIT ;  /* 0x000000000000094d */ /* 0x000fea0003800000 */
[----:B------:R-:W2:Y:S01]  /*09b0*/  LDL.LU R13, [R1+0x1c] ;  /* 0x00001c00010d7983 */ /* 0x000ea20000300800 */
[----:B------:R-:W-:-:S05]  /*09c0*/  VIADD R155, R2, 0xffffff80 ;  /* 0xffffff80029b7836 */ /* 0x000fca0000000000 */
[----:B------:R-:W-:-:S04]  /*09d0*/  SHF.R.S32.HI R0, RZ, 0x1f, R155 ;  /* 0x0000001fff007819 */ /* 0x000fc8000001149b */
[CC--:B------:R-:W-:Y:S02]  /*09e0*/  LEA.HI R147, R0.reuse, R155.reuse, RZ, 0x7 ;  /* 0x0000009b00937211 */ /* 0x0c0fe400078f38ff */
[----:B------:R-:W-:Y:S02]  /*09f0*/  LEA.HI R2, R0, R155, RZ, 0x4 ;  /* 0x0000009b00027211 */ /* 0x000fe400078f20ff */
[----:B------:R-:W-:Y:S02]  /*0a00*/  LOP3.LUT R146, R147, 0xffffff80, RZ, 0xc0, !PT ;  /* 0xffffff8093927812 */ /* 0x000fe400078ec0ff */
[----:B------:R-:W-:Y:S02]  /*0a10*/  LOP3.LUT R4, R2, 0xfffffff0, RZ, 0xc0, !PT ;  /* 0xfffffff002047812 */ /* 0x000fe400078ec0ff */
[----:B------:R-:W-:Y:S01]  /*0a20*/  SHF.R.S32.HI R5, RZ, 0x4, R2 ;  /* 0x00000004ff057819 */ /* 0x000fe20000011402 */
[C---:B------:R-:W-:Y:S01]  /*0a30*/  IMAD.IADD R146, R155.reuse, 0x1, -R146 ;  /* 0x000000019b927824 */ /* 0x040fe200078e0a92 */
[----:B------:R-:W-:-:S02]  /*0a40*/  IADD3 R4, R155, -R4, RZ ;  /* 0x800000049b047210 */ /* 0x000fc40007ffe0ff */
[----:B------:R-:W-:Y:S02]  /*0a50*/  LEA.HI R2, R2, R5, RZ, 0x1 ;  /* 0x0000000502027211 */ /* 0x000fe400078f08ff */
[----:B------:R-:W-:Y:S02]  /*0a60*/  SHF.R.S32.HI R9, RZ, 0x1f, R146 ;  /* 0x0000001fff097819 */ /* 0x000fe40000011492 */
[----:B------:R-:W-:Y:S02]  /*0a70*/  SHF.R.S32.HI R3, RZ, 0x1f, R4 ;  /* 0x0000001fff037819 */ /* 0x000fe40000011404 */
        /* <DEDUP_REMOVED lines=10> */
[----:B------:R-:W-:Y:S02]  /*0b20*/  LOP3.LUT R11, R7, 0xfffffff8, RZ, 0xc0, !PT ;  /* 0xfffffff8070b7812 */ /* 0x000fe400078ec0ff */
[----:B------:R-:W-:-:S02]  /*0b30*/  SHF.R.S32.HI R6, RZ, 0x5, R6 ;  /* 0x00000005ff067819 */ /* 0x000fc40000011406 */
[C---:B------:R-:W-:Y:S01]  /*0b40*/  R2P PR, R5.reuse, 0x6 ;  /* 0x0000000605007804 */ /* 0x040fe20000000000 */
[----:B------:R-:W-:Y:S02]  /*0b50*/  IMAD.SHL.U32 R5, R5, 0x40, RZ ;  /* 0x0000004005057824 */ /* 0x000fe400078e00ff */
[----:B------:R-:W-:Y:S01]  /*0b60*/  IMAD.IADD R10, R10, 0x1, -R11 ;  /* 0x000000010a0a7824 */ /* 0x000fe200078e0a0b */
[----:B------:R-:W-:Y:S01]  /*0b70*/  LEA R11, R6, R4, 0x4 ;  /* 0x00000004060b7211 */ /* 0x000fe200078e20ff */
[----:B------:R-:W-:Y:S01]  /*0b80*/  IMAD.SHL.U32 R2, R2, 0x8, RZ ;  /* 0x0000000802027824 */ /* 0x000fe200078e00ff */
[----:B------:R-:W-:Y:S01]  /*0b90*/  LOP3.LUT R5, R5, 0x1c0, RZ, 0xc0, !PT ;  /* 0x000001c005057812 */ /* 0x000fe200078ec0ff */
[----:B------:R-:W-:Y:S01]  /*0ba0*/  IMAD.SHL.U32 R3, R3, 0x40, RZ ;  /* 0x0000004003037824 */ /* 0x000fe200078e00ff */
[----:B------:R-:W-:Y:S01]  /*0bb0*/  SHF.R.S32.HI R147, RZ, 0x7, R147 ;  /* 0x00000007ff937819 */ /* 0x000fe20000011493 */
[--C-:B------:R-:W-:Y:S01]  /*0bc0*/  IMAD.U32 R152, R11, 0x20, R2.reuse ;  /* 0x000000200b987824 */ /* 0x100fe200078e0002 */
[----:B------:R-:W-:-:S02]  /*0bd0*/  LOP3.LUT R2, R5, 0x8, R2, 0xf8, !PT ;  /* 0x0000000805027812 */ /* 0x000fc400078ef802 */
[----:B------:R-:W-:Y:S02]  /*0be0*/  LOP3.LUT R3, R3, 0x7ffffe00, RZ, 0xc0, !PT ;  /* 0x7ffffe0003037812 */ /* 0x000fe400078ec0ff */
[----:B------:R-:W-:Y:S01]  /*0bf0*/  SHF.R.U32.HI R5, RZ, 0x3, R5 ;  /* 0x00000003ff057819 */ /* 0x000fe20000011605 */
[----:B------:R-:W-:Y:S01]  /*0c00*/  IMAD.HI R7, R147, 0x55555556, RZ ;  /* 0x5555555693077827 */ /* 0x000fe200078e02ff */
[----:B------:R-:W-:Y:S02]  /*0c10*/  LEA.HI R9, R9, R146, RZ, 0x5 ;  /* 0x0000009209097211 */ /* 0x000fe400078f28ff */
[----:B------:R-:W-:Y:S01]  /*0c20*/  LOP3.LUT R2, R2, R5, RZ, 0x3c, !PT ;  /* 0x0000000502027212 */ /* 0x000fe200078e3cff */
[----:B------:R-:W-:Y:S01]  /*0c30*/  IMAD R3, R6, 0x400, R3 ;  /* 0x0000040006037824 */ /* 0x000fe200078e0203 */
[----:B------:R-:W-:Y:S02]  /*0c40*/  LEA.HI R0, R0, R155, RZ, 0x2 ;  /* 0x0000009b00007211 */ /* 0x000fe400078f10ff */
[----:B------:R-:W-:Y:S01]  /*0c50*/  LEA.HI R4, R7, R7, RZ, 0x1 ;  /* 0x0000000707047211 */ /* 0x000fe200078f08ff */
[----:B------:R-:W-:Y:S01]  /*0c60*/  IMAD.IADD R3, R3, 0x1, R2 ;  /* 0x0000000103037824 */ /* 0x000fe200078e0202 */
[----:B------:R-:W-:-:S02]  /*0c70*/  SHF.R.S32.HI R9, RZ, 0x5, R9 ;  /* 0x00000005ff097819 */ /* 0x000fc40000011409 */
[----:B------:R-:W-:Y:S01]  /*0c80*/  LOP3.LUT R2, R0, 0xfffffffc, RZ, 0xc0, !PT ;  /* 0xfffffffc00027812 */ /* 0x000fe200078ec0ff */
[----:B------:R-:W-:Y:S02]  /*0c90*/  IMAD R4, R4, -0x3, R147 ;  /* 0xfffffffd04047824 */ /* 0x000fe400078e0293 */
[----:B------:R-:W-:Y:S01]  /*0ca0*/  IMAD R9, R9, 0x10, R10 ;  /* 0x0000001009097824 */ /* 0x000fe200078e020a */
[----:B------:R-:W-:Y:S02]  /*0cb0*/  IADD3 R143, R155, -R2, RZ ;  /* 0x800000029b8f7210 */ /* 0x000fe40007ffe0ff */
[----:B------:R-:W-:Y:S01]  /*0cc0*/  LEA R16, R3, UR41, 0x1 ;  /* 0x0000002903107c11 */ /* 0x000fe2000f8e08ff */
[----:B------:R-:W-:Y:S01]  /*0cd0*/  IMAD R148, R4, 0x40, R9 ;  /* 0x0000004004947824 */ /* 0x000fe200078e0209 */
[C---:B------:R-:W-:Y:S01]  /*0ce0*/  LEA.HI R4, R143.reuse, R143, RZ, 0x1 ;  /* 0x0000008f8f047211 */ /* 0x040fe200078f08ff */
[----:B------:R-:W-:Y:S01]  /*0cf0*/  IMAD.MOV.U32 R17, RZ, RZ, 0x40 ;  /* 0x00000040ff117424 */ /* 0x000fe200078e00ff */
[----:B------:R-:W-:Y:S01]  /*0d00*/  LOP3.LUT R7, R8, 0x7ffffffc, RZ, 0xc0, !PT ;  /* 0x7ffffffc08077812 */ /* 0x000fe200078ec0ff */
[----:B------:R-:W-:Y:S01]  /*0d10*/  VIADD R18, R16, 0x21800 ;  /* 0x0002180010127836 */ /* 0x000fe20000000000 */
[----:B------:R-:W-:Y:S01]  /*0d20*/  LOP3.LUT R4, R4, 0x1ffffffe, RZ, 0xc0, !PT ;  /* 0x1ffffffe04047812 */ /* 0x000fe200078ec0ff */
[----:B------:R-:W-:Y:S01]  /*0d30*/  IMAD.SHL.U32 R137, R143, 0x8, RZ ;  /* 0x000000088f897824 */ /* 0x000fe200078e00ff */
[----:B------:R-:W-:Y:S01]  /*0d40*/  SEL R17, R17, 0xffffffc0, !P2 ;  /* 0xffffffc011117807 */ /* 0x000fe20005000000 */
[----:B------:R-:W-:Y:S01]  /*0d50*/  VIADD R22, R16, 0x21820 ;  /* 0x0002182010167836 */ /* 0x000fe20000000000 */
[----:B------:R-:W-:Y:S01]  /*0d60*/  IADD3 R7, R146, -R7, RZ ;  /* 0x8000000792077210 */ /* 0x000fe20007ffe0ff */
[C---:B------:R-:W-:Y:S01]  /*0d70*/  VIADD R142, R137.reuse, 0x40 ;  /* 0x00000040898e7836 */ /* 0x040fe20000000000 */
[C---:B------:R-:W-:Y:S01]  /*0d80*/  @P1 IADD3 R22, R18.reuse, -0x20, RZ ;  /* 0xffffffe012161810 */ /* 0x040fe20007ffe0ff */
[----:B------:R-:W-:Y:S01]  /*0d90*/  IMAD.MOV.U32 R12, RZ, RZ, -0x2 ;  /* 0xfffffffeff0c7424 */ /* 0x000fe200078e00ff */
[----:B------:R-:W-:Y:S01]  /*0da0*/  IADD3 R140, R137, 0x20, RZ ;  /* 0x00000020898c7810 */ /* 0x000fe20007ffe0ff */
[----:B------:R-:W-:Y:S01]  /*0db0*/  IMAD.IADD R3, R143, 0x1, -R4 ;  /* 0x000000018f037824 */ /* 0x000fe200078e0a04 */
[----:B------:R-:W-:Y:S01]  /*0dc0*/  SHF.R.S32.HI R144, RZ, 0x2, R0 ;  /* 0x00000002ff907819 */ /* 0x000fe20000011400 */
[----:B------:R-:W-:Y:S01]  /*0dd0*/  IMAD.IADD R18, R18, 0x1, R17 ;  /* 0x0000000112127824 */ /* 0x000fe200078e0211 */
[----:B------:R-:W-:Y:S01]  /*0de0*/  SHF.R.S32.HI R154, RZ, 0x1f, R140 ;  /* 0x0000001fff9a7819 */ /* 0x000fe2000001148c */
[----:B------:R-:W-:Y:S01]  /*0df0*/  IMAD R151, R7, R12, 0x80 ;  /* 0x0000008007977424 */ /* 0x000fe200078e020c */
[----:B------:R-:W-:Y:S01]  /*0e00*/  SHF.R.S32.HI R153, RZ, 0x1f, R142 ;  /* 0x0000001fff997819 */ /* 0x000fe2000001148e */
[----:B------:R-:W-:-:S02]  /*0e10*/  IMAD.MOV.U32 R145, RZ, RZ, RZ ;  /* 0x000000ffff917224 */ /* 0x000fc400078e00ff */
[----:B------:R-:W-:Y:S02]  /*0e20*/  IMAD.MOV.U32 R2, RZ, RZ, RZ ;  /* 0x000000ffff027224 */ /* 0x000fe400078e00ff */
[----:B------:R-:W-:Y:S02]  /*0e30*/  IMAD R150, R3, 0x8, R148 ;  /* 0x0000000803967824 */ /* 0x000fe400078e0294 */
[----:B------:R-:W-:Y:S02]  /*0e40*/  IMAD.IADD R17, R17, 0x1, R22 ;  /* 0x0000000111117824 */ /* 0x000fe400078e0216 */
[----:B------:R-:W-:Y:S01]  /*0e50*/  VIADD R23, R22, 0x6000 ;  /* 0x0000600016177836 */ /* 0x000fe20000000000 */
[----:B------:R-:W-:Y:S01]  /*0e60*/  UMOV UR38, URZ ;  /* 0x0000003f00267c82 */ /* 0x000fe20008000000 */
[----:B--2---:R-:W-:-:S07]  /*0e70*/  LOP3.LUT R19, R13, 0x1, RZ, 0xfc, !PT ;  /* 0x000000010d137812 */ /* 0x004fce00078efcff */
.L_x_10194:
[----:B--23--:R-:W0:Y:S01]  /*0e80*/  LDC.64 R4, c[0x0][0xc88] ;  /* 0x00032200ff047b82 */ /* 0x00ce220000000a00 */
[----:B------:R-:W-:Y:S01]  /*0e90*/  ULDC.64 UR4, c[0x0][0xa28] ;  /* 0x00028a0000047ab9 */ /* 0x000fe20000000a00 */
[----:B-1----:R-:W-:Y:S01]  /*0ea0*/  MOV R3, RZ ;  /* 0x000000ff00037202 */ /* 0x002fe20000000f00 */
[----:B------:R-:W-:Y:S01]  /*0eb0*/  ULDC.64 UR6, c[0x0][0xa20] ;  /* 0x0002880000067ab9 */ /* 0x000fe20000000a00 */
[----:B0-----:R-:W-:-:S05]  /*0ec0*/  IMAD.WIDE R4, R31, 0x4, R4 ;  /* 0x000000041f047825 */ /* 0x001fca00078e0204 */
[----:B------:R-:W2:Y:S01]  /*0ed0*/  LDG.E R136, desc[UR36][R4.64] ;  /* 0x0000002404887981 */ /* 0x000ea2000c1e1900 */
[----:B------:R-:W-:-:S04]  /*0ee0*/  ISETP.NE.U32.AND P0, PT, RZ, UR4, PT ;  /* 0x00000004ff007c0c */ /* 0x000fc8000bf05070 */
[----:B------:R-:W-:Y:S02]  /*0ef0*/  ISETP.NE.AND.EX P0, PT, RZ, UR5, PT, P0 ;  /* 0x00000005ff007c0c */ /* 0x000fe4000bf05300 */
[----:B--2---:R-:W-:-:S11]  /*0f00*/  SHF.R.S32.HI R141, RZ, 0x1f, R136 ;  /* 0x0000001fff8d7819 */ /* 0x004fd60000011488 */
[----:B------:R-:W-:-:S04]  /*0f10*/  @P0 LEA R6, P1, R136, UR4, 0x2 ;  /* 0x0000000488060c11 */ /* 0x000fc8000f8210ff */
[----:B------:R-:W-:Y:S01]  /*0f20*/  @P0 LEA.HI.X R7, R136, UR5, R141, 0x2, P1 ;  /* 0x0000000588070c11 */ /* 0x000fe200088f148d */
[----:B------:R-:W-:-:S04]  /*0f30*/  ULDC.64 UR4, c[0x0][0x418] ;  /* 0x0001060000047ab9 */ /* 0x000fc80000000a00 */
[----:B------:R0:W5:Y:S01]  /*0f40*/  @P0 LDG.E R3, desc[UR36][R6.64] ;  /* 0x0000002406030981 */ /* 0x000162000c1e1900 */
[----:B------:R-:W-:Y:S01]  /*0f50*/  ISETP.NE.U32.AND P0, PT, RZ, UR6, PT ;  /* 0x00000006ff007c0c */ /* 0x000fe2000bf05070 */
[----:B------:R-:W-:-:S03]  /*0f60*/  UISETP.NE.U32.AND UP0, UPT, UR4, URZ, UPT ;  /* 0x0000003f0400728c */ /* 0x000fc6000bf05070 */
[----:B------:R-:W-:Y:S01]  /*0f70*/  ISETP.NE.AND.EX P0, PT, RZ, UR7, PT, P0 ;  /* 0x00000007ff007c0c */ /* 0x000fe2000bf05300 */
[----:B------:R-:W-:Y:S01]  /*0f80*/  UISETP.NE.AND.EX UP0, UPT, UR5, URZ, UPT, UP0 ;  /* 0x0000003f0500728c */ /* 0x000fe2000bf05300 */
[----:B------:R-:W-:Y:S02]  /*0f90*/  ULDC UR4, c[0x0][0x424] ;  /* 0x0001090000047ab9 */ /* 0x000fe40000000800 */
[----:B------:R-:W-:Y:S01]  /*0fa0*/  ULDC UR5, c[0x0][0x2f0] ;  /* 0x0000bc0000057ab9 */ /* 0x000fe20000000800 */
[----:B------:R-:W-:-:S04]  /*0fb0*/  USEL UR4, UR4, 0x1, UP0 ;  /* 0x0000000104047887 */ /* 0x000fc80008000000 */
[----:B------:R-:W-:-:S04]  /*0fc0*/  UIMAD UR4, UR4, UR5, URZ ;  /* 0x00000005040472a4 */ /* 0x000fc8000f8e023f */
[C---:B------:R-:W-:Y:S02]  /*0fd0*/  @P0 LEA R4, P1, R136.reuse, UR6, 0x2 ;  /* 0x0000000688040c11 */ /* 0x040fe4000f8210ff */
[----:B------:R-:W-:Y:S02]  /*0fe0*/  IMAD.U32 R88, RZ, RZ, UR4 ;  /* 0x00000004ff587e24 */ /* 0x000fe4000f8e00ff */
[----:B------:R-:W-:-:S05]  /*0ff0*/  @P0 LEA.HI.X R5, R136, UR7, R141, 0x2, P1 ;  /* 0x0000000788050c11 */ /* 0x000fca00088f148d */
[----:B------:R0:W5:Y:S01]  /*1000*/  @P0 LDG.E R88, desc[UR36][R4.64] ;  /* 0x0000002404580981 */ /* 0x000162000c1e1900 */
[----:B----4-:R-:W-:Y:S05]  /*1010*/  @P0 BRA `(.L_x_10157) ;  /* 0x0000000000240947 */ /* 0x010fea0003800000 */
[----:B------:R-:W-:Y:S02]  /*1020*/  ULDC.64 UR4, c[0x0][0xa08] ;  /* 0x0002820000047ab9 */ /* 0x000fe40000000a00 */
[----:B------:R-:W-:-:S04]  /*1030*/  ISETP.NE.U32.AND P0, PT, RZ, UR4, PT ;  /* 0x00000004ff007c0c */ /* 0x000fc8000bf05070 */
[----:B------:R-:W-:-:S13]  /*1040*/  ISETP.NE.AND.EX P0, PT, RZ, UR5, PT, P0 ;  /* 0x00000005ff007c0c */ /* 0x000fda000bf05300 */
[----:B------:R-:W-:Y:S05]  /*1050*/  @!P0 BRA `(.L_x_10157) ;  /* 0x0000000000148947 */ /* 0x000fea0003800000 */
[----:B0-----:R-:W0:Y:S02]  /*1060*/  LDC.64 R4, c[0x0][0xa08] ;  /* 0x00028200ff047b82 */ /* 0x001e240000000a00 */
[----:B0-----:R-:W-:-:S05]  /*1070*/  IMAD.WIDE R4, R136, 0x4, R4 ;  /* 0x0000000488047825 */ /* 0x001fca00078e0204 */
[----:B-----5:R-:W2:Y:S04]  /*1080*/  LDG.E R88, desc[UR36][R4.64] ;  /* 0x0000002404587981 */ /* 0x020ea8000c1e1900 */
[----:B------:R-:W2:Y:S02]  /*1090*/  LDG.E R7, desc[UR36][R4.64+0x4] ;  /* 0x0000042404077981 */ /* 0x000ea4000c1e1900 */
[----:B--2---:R-:W-:-:S07]  /*10a0*/  IMAD.IADD R88, R7, 0x1, -R88 ;  /* 0x0000000107587824 */ /* 0x004fce00078e0a58 */
.L_x_10157:
[----:B-----5:R-:W-:Y:S01]  /*10b0*/  IMAD.IADD R88, R88, 0x1, -R3 ;  /* 0x0000000158587824 */ /* 0x020fe200078e0a03 */
[----:B------:R-:W-:Y:S01]  /*10c0*/  MOV R139, R29 ;  /* 0x0000001d008b7202 */ /* 0x000fe20000000f00 */
[----:B------:R-:W-:Y:S01]  /*10d0*/  IMAD.MOV.U32 R138, RZ, RZ, R30 ;  /* 0x000000ffff8a7224 */ /* 0x000fe200078e001e */
[----:B------:R-:W-:Y:S01]  /*10e0*/  PLOP3.LUT P0, PT, PT, PT, PT, 0x80, 0x0 ;  /* 0x000000000000781c */ /* 0x000fe20003f0f070 */
[C---:B------:R-:W-:Y:S01]  /*10f0*/  VIADD R0, R88.reuse, 0x7f ;  /* 0x0000007f58007836 */ /* 0x040fe20000000000 */
[----:B------:R-:W-:Y:S01]  /*1100*/  ISETP.GE.AND P1, PT, R88, 0x1, PT ;  /* 0x000000015800780c */ /* 0x000fe20003f26270 */
[----:B------:R-:W-:Y:S01]  /*1110*/  IMAD.MOV.U32 R135, RZ, RZ, RZ ;  /* 0x000000ffff877224 */ /* 0x000fe200078e00ff */
[----:B------:R-:W-:Y:S02]  /*1120*/  CS2R R50, SRZ ;  /* 0x0000000000327805 */ /* 0x000fe4000001ff00 */
[----:B------:R-:W-:Y:S02]  /*1130*/  CS2R R44, SRZ ;  /* 0x00000000002c7805 */ /* 0x000fe4000001ff00 */
[----:B------:R-:W-:-:S02]  /*1140*/  SHF.R.S32.HI R3, RZ, 0x1f, R0 ;  /* 0x0000001fff037819 */ /* 0x000fc40000011400 */
[----:B------:R-:W-:Y:S02]  /*1150*/  CS2R R34, SRZ ;  /* 0x0000000000227805 */ /* 0x000fe4000001ff00 */
[----:B------:R-:W-:Y:S02]  /*1160*/  CS2R R52, SRZ ;  /* 0x0000000000347805 */ /* 0x000fe4000001ff00 */
[----:B------:R-:W-:Y:S02]  /*1170*/  CS2R R40, SRZ ;  /* 0x0000000000287805 */ /* 0x000fe4000001ff00 */
[----:B------:R-:W-:Y:S01]  /*1180*/  LEA.HI R149, R3, R0, RZ, 0x7 ;  /* 0x0000000003957211 */ /* 0x000fe200078f38ff */
        /* <DEDUP_REMOVED lines=17> */
[----:B------:R-:W-:Y:S01]  /*12a0*/  MOV R10, RZ ;  /* 0x000000ff000a7202 */ /* 0x000fe20000000f00 */
[----:B------:R-:W-:Y:S01]  /*12b0*/  IMAD.MOV.U32 R73, RZ, RZ, RZ ;  /* 0x000000ffff497224 */ /* 0x000fe200078e00ff */
[----:B0-----:R-:W-:Y:S01]  /*12c0*/  CS2R R6, SRZ ;  /* 0x0000000000067805 */ /* 0x001fe2000001ff00 */
[----:B------:R-:W-:Y:S02]  /*12d0*/  IMAD.MOV.U32 R24, RZ, RZ, RZ ;  /* 0x000000ffff187224 */ /* 0x000fe400078e00ff */
[----:B------:R-:W-:Y:S02]  /*12e0*/  IMAD.MOV.U32 R63, RZ, RZ, RZ ;  /* 0x000000ffff3f7224 */ /* 0x000fe400078e00ff */
[----:B------:R-:W-:Y:S01]  /*12f0*/  IMAD.MOV.U32 R8, RZ, RZ, RZ ;  /* 0x000000ffff087224 */ /* 0x000fe200078e00ff */
[----:B------:R-:W-:Y:S06]  /*1300*/  @!P1 BRA `(.L_x_10158) ;  /* 0x0000005c00f09947 */ /* 0x000fec0003800000 */
[----:B------:R-:W0:Y:S01]  /*1310*/  SHFL.IDX PT, R0, R147, RZ, 0x1f ;  /* 0x00001fff93007589 */ /* 0x000e2200000e0000 */
[----:B------:R-:W-:Y:S01]  /*1320*/  UIADD3 UR6, UR41, 0x21800, URZ ;  /* 0x0002180029067890 */ /* 0x000fe2000fffe03f */
[----:B------:R-:W-:-:S03]  /*1330*/  SHF.R.S32.HI R149, RZ, 0x7, R149 ;  /* 0x00000007ff957819 */ /* 0x000fc60000011495 */
[----:B------:R-:W-:-:S06]  /*1340*/  ULOP3.LUT UP0, URZ, UR6, 0x3ff, URZ, 0xc0, !UPT ;  /* 0x000003ff063f7892 */ /* 0x000fcc000f80c03f */
[----:B------:R-:W-:Y:S02]  /*1350*/  PLOP3.LUT P0, PT, PT, PT, UP0, 0x80, 0x0 ;  /* 0x000000000000781c */ /* 0x000fe40003f0f008 */
[----:B0-----:R-:W-:-:S13]  /*1360*/  R2UR UR40, R0 ;  /* 0x00000000002872ca */ /* 0x001fda00000e0000 */
[----:B------:R-:W-:-:S04]  /*1370*/  UIMAD.WIDE UR4, UR40, 0x55555556, URZ ;  /* 0x55555556280478a5 */ /* 0x000fc8000f8e023f */
[----:B------:R-:W-:-:S04]  /*1380*/  ULEA.HI UR5, UR5, UR5, URZ, 0x1 ;  /* 0x0000000505057291 */ /* 0x000fc8000f8f083f */
[----:B------:R-:W-:-:S04]  /*1390*/  UIMAD UR43, UR5, -0x3, UR40 ;  /* 0xfffffffd052b78a4 */ /* 0x000fc8000f8e0228 */
[----:B------:R-:W-:-:S04]  /*13a0*/  ULEA UR4, UR43, UR6, 0xd ;  /* 0x000000062b047291 */ /* 0x000fc8000f8e683f */
[----:B------:R-:W-:-:S04]  /*13b0*/  USHF.R.U32.HI UR4, URZ, 0x4, UR4 ;  /* 0x000000043f047899 */ /* 0x000fc80008011604 */
[----:B------:R-:W-:Y:S01]  /*13c0*/  ULOP3.LUT UR39, UR4, 0x3fff, URZ, 0xc0, !UPT ;  /* 0x00003fff04277892 */ /* 0x000fe2000f8ec03f */
[----:B------:R-:W-:Y:S11]  /*13d0*/  @!P0 BRA `(.L_x_10159) ;  /* 0x0000000000408947 */ /* 0x000ff60003800000 */
        /* <DEDUP_REMOVED lines=16> */
.L_x_10159:
[----:B------:R-:W-:Y:S02]  /*14e0*/  LEA.HI R0, R145, R145, RZ, 0x1 ;  /* 0x0000009191007211 */ /* 0x000fe400078f08ff */
[----:B------:R-:W-:Y:S02]  /*14f0*/  ISETP.NE.AND P0, PT, R19, 0x3, PT ;  /* 0x000000031300780c */ /* 0x000fe40003f05270 */
[----:B------:R-:W-:-:S05]  /*1500*/  LOP3.LUT R0, R0, 0xfffffffe, RZ, 0xc0, !PT ;  /* 0xfffffffe00007812 */ /* 0x000fca00078ec0ff */
[----:B------:R-:W-:-:S05]  /*1510*/  IMAD.IADD R0, R145, 0x1, -R0 ;  /* 0x0000000191007824 */ /* 0x000fca00078e0a00 */
[----:B------:R-:W-:-:S04]  /*1520*/  SHF.L.U32 R0, R0, 0x1f, RZ ;  /* 0x0000001f00007819 */ /* 0x000fc800000006ff */
[----:B------:R-:W0:Y:S02]  /*1530*/  SYNCS.PHASECHK.TRANS64.TRYWAIT P1, [UR41+0x2d800], R0 ;  /* 0x02d80000ff0075a7 */ /* 0x000e240008020169 */
[----:B0-----:R-:W-:Y:S05]  /*1540*/  @!P1 BRA `(.L_x_10160) ;  /* 0x000000c800b89947 */ /* 0x001fea0003800000 */
.L_x_10279:
[----:B------:R-:W-:Y:S05]  /*1550*/  @!P0 BRA `(.L_x_10161) ;  /* 0x0000000000048947 */ /* 0x000fea0003800000 */
[----:B------:R-:W-:Y:S01]  /*1560*/  BPT.TRAP 0x1 ;  /* 0x000000040000795c */ /* 0x000fe20000300000 */
.L_x_10161:
[----:B0-----:R-:W-:Y:S02]  /*1570*/  MOV R0, UR38 ;  /* 0x0000002600007c02 */ /* 0x001fe40008000f00 */
[----:B------:R-:W-:Y:S02]  /*1580*/  SHF.L.U32 R3, R2, 0x1f, RZ ;  /* 0x0000001f02037819 */ /* 0x000fe400000006ff */
[----:B------:R-:W-:-:S04]  /*1590*/  LEA R0, R0, UR41, 0x3 ;  /* 0x0000002900007c11 */ /* 0x000fc8000f8e18ff */
[----:B------:R0:W1:Y:S01]  /*15a0*/  SYNCS.PHASECHK.TRANS64.TRYWAIT P1, [R0+URZ+0x2d830], R3 ;  /* 0x02d83003000075a7 */ /* 0x000062000802017f */
[----:B------:R-:W-:Y:S05]  /*15b0*/  @!P0 BRA `(.L_x_10162) ;  /* 0x0000000000048947 */ /* 0x000fea0003800000 */
[----:B------:R-:W-:Y:S01]  /*15c0*/  BPT.TRAP 0x1 ;  /* 0x000000040000795c */ /* 0x000fe20000300000 */
.L_x_10162:
[----:B------:R-:W-:Y:S01]  /*15d0*/  IMAD.MOV.U32 R135, RZ, RZ, RZ ;  /* 0x000000ffff877224 */ /* 0x000fe200078e00ff */
[----:B-1----:R-:W-:Y:S06]  /*15e0*/  @P1 BRA `(.L_x_10163) ;  /* 0x0000000000081947 */ /* 0x002fec0003800000 */
[----:B------:R-:W1:Y:S02]  /*15f0*/  SYNCS.PHASECHK.TRANS64.TRYWAIT P1, [R0+URZ+0x2d830], R3 ;  /* 0x02d83003000075a7 */ /* 0x000e64000802017f */
[----:B-1----:R-:W-:Y:S05]  /*1600*/  @!P1 BRA `(.L_x_10164) ;  /* 0x000000c800a09947 */ /* 0x002fea0003800000 */
.L_x_10163:
        /* <DEDUP_REMOVED lines=53> */
.L_x_10165:
        /* <DEDUP_REMOVED lines=9> */
[----:B------:R-:W-:Y:S02]  /*19f0*/  IMAD.IADD R34, R151, 0x1, R88 ;  /* 0x0000000197227824 */ /* 0x000fe400078e0258 */
[----:B------:R-:W-:Y:S01]  /*1a00*/  FMUL.FTZ R95, R32, UR6 ;  /* 0x00000006205f7c20 */ /* 0x000fe20008410000 */
[----:B------:R-:W-:Y:S01]  /*1a10*/  FMUL.FTZ R14, R71, UR6 ;  /* 0x00000006470e7c20 */ /* 0x000fe20008410000 */
[----:B------:R-:W-:Y:S01]  /*1a20*/  FMUL.FTZ R20, R26, UR6 ;  /* 0x000000061a147c20 */ /* 0x000fe20008410000 */
[----:B------:R-:W-:-:S02]  /*1a30*/  IMAD R71, R149, -0x80, R34 ;  /* 0xffffff8095477824 */ /* 0x000fc400078e0222 */
[----:B------:R-:W-:Y:S01]  /*1a40*/  FMUL.FTZ R13, R27, UR6 ;  /* 0x000000061b0d7c20 */ /* 0x000fe20008410000 */
[----:B------:R-:W-:Y:S01]  /*1a50*/  FMUL.FTZ R97, R36, UR6 ;  /* 0x0000000624617c20 */ /* 0x000fe20008410000 */
[----:B------:R-:W3:Y:S01]  /*1a60*/  MUFU.TANH R92, R92 ;  /* 0x0000005c005c7308 */ /* 0x000ee20000002400 */
[----:B------:R-:W-:Y:S01]  /*1a70*/  FMUL.FTZ R11, R35, UR6 ;  /* 0x00000006230b7c20 */ /* 0x000fe20008410000 */
[C---:B------:R-:W-:Y:S01]  /*1a80*/  ISETP.GT.AND P2, PT, R71.reuse, RZ, PT ;  /* 0x000000ff4700720c */ /* 0x040fe20003f44270 */
[----:B------:R-:W-:Y:S01]  /*1a90*/  FMUL.FTZ R89, R30, UR6 ;  /* 0x000000061e597c20 */ /* 0x000fe20008410000 */
[----:B------:R-:W-:Y:S01]  /*1aa0*/  ISETP.GT.AND P1, PT, R71, 0x1, PT ;  /* 0x000000014700780c */ /* 0x000fe20003f24270 */
[----:B------:R-:W-:Y:S01]  /*1ab0*/  FMUL.FTZ R37, R37, UR6 ;  /* 0x0000000625257c20 */ /* 0x000fe20008410000 */
[----:B------:R-:W-:Y:S01]  /*1ac0*/  ISETP.GT.AND P6, PT, R71, 0x8, PT ;  /* 0x000000084700780c */ /* 0x000fe20003fc4270 */
[----:B------:R-:W-:Y:S01]  /*1ad0*/  FMUL.FTZ R12, R31, UR6 ;  /* 0x000000061f0c7c20 */ /* 0x000fe20008410000 */
[----:B------:R-:W4:Y:S01]  /*1ae0*/  MUFU.TANH R93, R93 ;  /* 0x0000005d005d7308 */ /* 0x000f220000002400 */
[----:B--2---:R-:W-:Y:S01]  /*1af0*/  FSEL R34, R91, -INF , P2 ;  /* 0xff8000005b227808 */ /* 0x004fe20001000000 */
[----:B------:R-:W-:Y:S01]  /*1b00*/  FMUL.FTZ R98, R40, UR6 ;  /* 0x0000000628627c20 */ /* 0x000fe20008410000 */
[----:B------:R-:W-:Y:S01]  /*1b10*/  ISETP.GT.AND P5, PT, R71, 0x9, PT ;  /* 0x000000094700780c */ /* 0x000fe20003fa4270 */
[----:B------:R-:W-:Y:S01]  /*1b20*/  FMUL.FTZ R10, R39, UR6 ;  /* 0x00000006270a7c20 */ /* 0x000fe20008410000 */
[----:B------:R-:W-:Y:S01]  /*1b30*/  ISETP.GT.AND P4, PT, R71, 0x10, PT ;  /* 0x000000104700780c */ /* 0x000fe20003f84270 */
[----:B------:R-:W-:Y:S01]  /*1b40*/  FMUL.FTZ R39, R41, UR6 ;  /* 0x0000000629277c20 */ /* 0x000fe20008410000 */
[----:B------:R-:W-:Y:S01]  /*1b50*/  FMUL.FTZ R30, R42, UR6 ;  /* 0x000000062a1e7c20 */ /* 0x000fe20008410000 */
[----:B------:R-:W2:Y:S01]  /*1b60*/  MUFU.TANH R94, R94 ;  /* 0x0000005e005e7308 */ /* 0x000ea20000002400 */
[----:B---3--:R-:W-:Y:S01]  /*1b70*/  FSEL R35, R92, -INF , P1 ;  /* 0xff8000005c237808 */ /* 0x008fe20000800000 */
[----:B------:R-:W-:Y:S01]  /*1b80*/  FMUL.FTZ R9, R43, UR6 ;  /* 0x000000062b097c20 */ /* 0x000fe20008410000 */
[----:B------:R-:W-:Y:S01]  /*1b90*/  ISETP.GT.AND P3, PT, R71, 0x11, PT ;  /* 0x000000114700780c */ /* 0x000fe20003f64270 */
[----:B------:R-:W-:Y:S01]  /*1ba0*/  FMUL.FTZ R43, R44, UR6 ;  /* 0x000000062c2b7c20 */ /* 0x000fe20008410000 */
[----:B------:R-:W-:Y:S01]  /*1bb0*/  FMNMX.FTZ R91, R34, R35, !PT ;  /* 0x00000023225b7209 */ /* 0x000fe20007810000 */
[----:B------:R-:W-:Y:S01]  /*1bc0*/  FMUL.FTZ R24, R50, UR6 ;  /* 0x0000000632187c20 */ /* 0x000fe20008410000 */
[----:B------:R-:W-:Y:S01]  /*1bd0*/  FMUL.FTZ R25, R38, UR6 ;  /* 0x0000000626197c20 */ /* 0x000fe20008410000 */
[----:B------:R-:W3:Y:S01]  /*1be0*/  MUFU.TANH R95, R95 ;  /* 0x0000005f005f7308 */ /* 0x000ee20000002400 */
[----:B----4-:R-:W-:Y:S01]  /*1bf0*/  FSEL R36, R93, -INF , P6 ;  /* 0xff8000005d247808 */ /* 0x010fe20003000000 */
[----:B------:R-:W-:Y:S01]  /*1c00*/  FMUL.FTZ R41, R45, UR6 ;  /* 0x000000062d297c20 */ /* 0x000fe20008410000 */
[----:B01----:R-:W-:Y:S01]  /*1c10*/  FMUL.FTZ R3, R51, UR6 ;  /* 0x0000000633037c20 */ /* 0x003fe20008410000 */
[----:B------:R-:W-:Y:S01]  /*1c20*/  FMUL.FTZ R51, R52, UR6 ;  /* 0x0000000634337c20 */ /* 0x000fe20008410000 */
[----:B------:R-:W-:Y:S01]  /*1c30*/  FMNMX.FTZ R91, R36, R91, !PT ;  /* 0x0000005b245b7209 */ /* 0x000fe20007810000 */
[----:B------:R-:W-:Y:S01]  /*1c40*/  FMUL.FTZ R6, R47, UR6 ;  /* 0x000000062f067c20 */ /* 0x000fe20008410000 */
[----:B------:R-:W-:Y:S01]  /*1c50*/  FMUL.FTZ R47, R48, UR6 ;  /* 0x00000006302f7c20 */ /* 0x000fe20008410000 */
[----:B------:R-:W0:Y:S01]  /*1c60*/  MUFU.TANH R20, R20 ;  /* 0x0000001400147308 */ /* 0x000e220000002400 */
        /* <DEDUP_REMOVED lines=49> */
[--C-:B------:R-:W-:Y:S01]  /*1f80*/  IMAD.MOV.U32 R134, RZ, RZ, R135.reuse ;  /* 0x000000ffff867224 */ /* 0x100fe200078e0087 */
[----:B------:R-:W-:Y:S01]  /*1f90*/  ISETP.GT.AND P6, PT, R71, 0x20, PT ;  /* 0x000000204700780c */ /* 0x000fe20003fc4270 */
[--C-:B------:R-:W-:Y:S01]  /*1fa0*/  IMAD.MOV.U32 R131, RZ, RZ, R135.reuse ;  /* 0x000000ffff837224 */ /* 0x100fe200078e0087 */
[----:B------:R-:W-:Y:S01]  /*1fb0*/  P2R R90, PR, RZ, 0x1 ;  /* 0x00000001ff5a7803 */ /* 0x000fe20000000000 */
[--C-:B------:R-:W-:Y:S01]  /*1fc0*/  IMAD.MOV.U32 R129, RZ, RZ, R135.reuse ;  /* 0x000000ffff817224 */ /* 0x100fe200078e0087 */
[-C--:B------:R-:W-:Y:S01]  /*1fd0*/  MOV R133, R135.reuse ;  /* 0x0000008700857202 */ /* 0x080fe20000000f00 */
[----:B------:R-:W1:Y:S01]  /*1fe0*/  MUFU.TANH R98, R98 ;  /* 0x0000006200627308 */ /* 0x000e620000002400 */
[----:B--2---:R-:W-:Y:S01]  /*1ff0*/  FSEL R54, R37, -INF , P1 ;  /* 0xff80000025367808 */ /* 0x004fe20000800000 */
[----:B------:R-:W-:Y:S01]  /*2000*/  FMUL.FTZ R37, R83, UR6 ;  /* 0x0000000653257c20 */ /* 0x000fe20008410000 */
[--C-:B------:R-:W-:Y:S01]  /*2010*/  IMAD.MOV.U32 R127, RZ, RZ, R135.reuse ;  /* 0x000000ffff7f7224 */ /* 0x100fe200078e0087 */
[----:B------:R-:W-:Y:S01]  /*2020*/  MOV R123, R135 ;  /* 0x00000087007b7202 */ /* 0x000fe20000000f00 */
[--C-:B------:R-:W-:Y:S01]  /*2030*/  IMAD.MOV.U32 R125, RZ, RZ, R135.reuse ;  /* 0x000000ffff7d7224 */ /* 0x100fe200078e0087 */
[----:B------:R-:W-:Y:S01]  /*2040*/  FMNMX.FTZ R91, R54, R91, !PT ;  /* 0x0000005b365b7209 */ /* 0x000fe20007810000 */
[--C-:B------:R-:W-:Y:S01]  /*2050*/  IMAD.MOV.U32 R121, RZ, RZ, R135.reuse ;  /* 0x000000ffff797224 */ /* 0x100fe200078e0087 */
        /* <DEDUP_REMOVED lines=14> */
[----:B------:R-:W-:-:S02]  /*2140*/  IMAD.MOV.U32 R107, RZ, RZ, R135 ;  /* 0x000000ffff6b7224 */ /* 0x000fc400078e0087 */
[----:B------:R-:W1:Y:S01]  /*2150*/  MUFU.TANH R11, R11 ;  /* 0x0000000b000b7308 */ /* 0x000e620000002400 */
[----:B--2---:R-:W-:Y:S01]  /*2160*/  FSEL R44, R33, -INF , P4 ;  /* 0xff800000212c7808 */ /* 0x004fe20002000000 */
[----:B------:R-:W-:Y:S01]  /*2170*/  FMUL.FTZ R33, R86, UR6 ;  /* 0x0000000656217c20 */ /* 0x000fe20008410000 */
[----:B------:R-:W-:Y:S01]  /*2180*/  ISETP.GT.AND P4, PT, R71, 0x28, PT ;  /* 0x000000284700780c */ /* 0x000fe20003f84270 */
[--C-:B------:R-:W-:Y:S02]  /*2190*/  IMAD.MOV.U32 R105, RZ, RZ, R135.reuse ;  /* 0x000000ffff697224 */ /* 0x100fe400078e0087 */
[--C-:B------:R-:W-:Y:S02]  /*21a0*/  IMAD.MOV.U32 R101, RZ, RZ, R135.reuse ;  /* 0x000000ffff657224 */ /* 0x100fe400078e0087 */
[----:B------:R-:W2:Y:S01]  /*21b0*/  MUFU.TANH R43, R43 ;  /* 0x0000002b002b7308 */ /* 0x000ea20000002400 */
[----:B0-----:R-:W-:Y:S01]  /*21c0*/  FSEL R58, R39, -INF , P5 ;  /* 0xff800000273a7808 */ /* 0x001fe20002800000 */
[----:B------:R-:W-:Y:S01]  /*21d0*/  FMUL.FTZ R39, R79, UR6 ;  /* 0x000000064f277c20 */ /* 0x000fe20008410000 */
[----:B------:R-:W-:-:S02]  /*21e0*/  IMAD.MOV.U32 R97, RZ, RZ, R135 ;  /* 0x000000ffff617224 */ /* 0x000fc400078e0087 */
[----:B------:R-:W-:Y:S01]  /*21f0*/  FMNMX.FTZ R91, R58, R91, !PT ;  /* 0x0000005b3a5b7209 */ /* 0x000fe20007810000 */
[--C-:B------:R-:W-:Y:S02]  /*2200*/  IMAD.MOV.U32 R95, RZ, RZ, R135.reuse ;  /* 0x000000ffff5f7224 */ /* 0x100fe400078e0087 */
        /* <DEDUP_REMOVED lines=12> */
[----:B------:R-:W-:-:S03]  /*22d0*/  FMUL.FTZ R41, R78, UR6 ;  /* 0x000000064e297c20 */ /* 0x000fc60008410000 */
        /* <DEDUP_REMOVED lines=21> */
[----:B------:R-:W-:Y:S01]  /*2430*/  FMUL.FTZ R31, R87, UR6 ;  /* 0x00000006571f7c20 */ /* 0x000fe20008410000 */
        /* <DEDUP_REMOVED lines=37> */
[----:B------:R-:W-:Y:S02]  /*2690*/  ISETP.GT.AND P4, PT, R71, 0x58, PT ;  /* 0x000000584700780c */ /* 0x000fe40003f84270 */
[----:B------:R-:W-:-:S03]  /*26a0*/  R2UR UR6, R0 ;  /* 0x00000000000672ca */ /* 0x000fc600000e0000 */
[----:B------:R-:W2:Y:S01]  /*26b0*/  MUFU.TANH R65, R65 ;  /* 0x0000004100417308 */ /* 0x000ea20000002400 */
[----:B0-----:R-:W-:-:S04]  /*26c0*/  FSEL R114, R61, -INF , P5 ;  /* 0xff8000003d727808 */ /* 0x001fc80002800000 */
[----:B------:R-:W-:-:S03]  /*26d0*/  FMNMX.FTZ R91, R114, R91, !PT ;  /* 0x0000005b725b7209 */ /* 0x000fc60007810000 */
[----:B------:R-:W0:Y:S01]  /*26e0*/  MUFU.TANH R28, R28 ;  /* 0x0000001c001c7308 */ /* 0x000e220000002400 */
[----:B-1----:R-:W-:Y:S01]  /*26f0*/  FSEL R8, R8, -INF , P3 ;  /* 0xff80000008087808 */ /* 0x002fe20001800000 */
[----:B------:R-:W-:Y:S01]  /*2700*/  UIADD3 UR6, UR6, 0x2d840, URZ ;  /* 0x0002d84006067890 */ /* 0x000fe2000fffe03f */
[----:B------:R-:W-:-:S03]  /*2710*/  ISETP.GT.AND P3, PT, R71, 0x59, PT ;  /* 0x000000594700780c */ /* 0x000fc60003f64270 */
[----:B------:R-:W-:Y:S02]  /*2720*/  UPRMT UR6, UR42, 0x654, UR6 ;  /* 0x000006542a067896 */ /* 0x000fe40008000006 */
[----:B------:R-:W1:Y:S01]  /*2730*/  MUFU.TANH R67, R67 ;  /* 0x0000004300437308 */ /* 0x000e620000002400 */
[----:B--2---:R-:W-:-:S04]  /*2740*/  FSEL R116, R65, -INF , P4 ;  /* 0xff80000041747808 */ /* 0x004fc80002000000 */
[----:B------:R-:W-:Y:S02]  /*2750*/  FMNMX.FTZ R91, R116, R91, !PT ;  /* 0x0000005b745b7209 */ /* 0x000fe40007810000 */
[----:B------:R-:W-:Y:S01]  /*2760*/  SYNCS.ARRIVE.TRANS64.RED.A1T0 RZ, [UR6], RZ ;  /* 0x000000ffffff79a7 */ /* 0x000fe20008100406 */
        /* <DEDUP_REMOVED lines=59> */
[----:B-1----:R-:W-:Y:S01]  /*2b20*/  FMNMX.FTZ R3, R91, R70, !PT ;  /* 0x000000465b037209 */ /* 0x002fe20007810000 */
[----:B------:R-:W-:-:S04]  /*2b30*/  IMAD.MOV.U32 R91, RZ, RZ, R135 ;  /* 0x000000ffff5b7224 */ /* 0x000fc800078e0087 */
[----:B------:R-:W1:Y:S02]  /*2b40*/  SHFL.BFLY PT, R70, R3, 0x1, 0x1f ;  /* 0x0c201f0003467f89 */ /* 0x000e6400000e0000 */
        /* <DEDUP_REMOVED lines=20> */
[----:B--2---:R-:W-:Y:S01]  /*2c90*/  FSEL R90, R37, -INF , P3 ;  /* 0xff800000255a7808 */ /* 0x004fe20001800000 */
[--C-:B------:R-:W-:Y:S01]  /*2ca0*/  FFMA.FTZ R39, R4, R71, -R15.reuse ;  /* 0x0000004704277223 */ /* 0x100fe2000001080f */
[----:B------:R-:W-:Y:S01]  /*2cb0*/  FMNMX.FTZ R3, R30, R3, !PT ;  /* 0x000000031e037209 */ /* 0x000fe20007810000 */
[-CC-:B------:R-:W-:Y:S01]  /*2cc0*/  FFMA.FTZ R5, R36, R71.reuse, -R15.reuse ;  /* 0x0000004724057223 */ /* 0x180fe2000001080f */
[----:B0-----:R-:W-:Y:S01]  /*2cd0*/  FSEL R102, R31, -INF , P1 ;  /* 0xff8000001f667808 */ /* 0x001fe20000800000 */
        /* <DEDUP_REMOVED lines=23> */
[----:B------:R-:W-:Y:S01]  /*2e50*/  FFMA.FTZ R108, R130, R71, -R15 ;  /* 0x00000047826c7223 */ /* 0x000fe2000001080f */
[----:B------:R-:W-:Y:S01]  /*2e60*/  MUFU.EX2 R7, R7 ;  /* 0x0000000700077308 */ /* 0x000fe20000000800 */
[----:B------:R-:W-:Y:S01]  /*2e70*/  FMNMX.FTZ R3, R68, R3, !PT ;  /* 0x0000000344037209 */ /* 0x000fe20007810000 */
[--C-:B------:R-:W-:Y:S01]  /*2e80*/  IMAD.MOV.U32 R130, RZ, RZ, R135.reuse ;  /* 0x000000ffff827224 */ /* 0x100fe200078e0087 */
[----:B------:R-:W-:Y:S01]  /*2e90*/  MOV R128, R135 ;  /* 0x0000008700807202 */ /* 0x000fe20000000f00 */
[--C-:B------:R-:W-:Y:S01]  /*2ea0*/  IMAD.MOV.U32 R126, RZ, RZ, R135.reuse ;  /* 0x000000ffff7e7224 */ /* 0x100fe200078e0087 */
[----:B------:R-:W-:Y:S01]  /*2eb0*/  FMNMX.FTZ R3, R72, R3, !PT ;  /* 0x0000000348037209 */ /* 0x000fe20007810000 */
[--C-:B------:R-:W-:Y:S01]  /*2ec0*/  IMAD.MOV.U32 R122, RZ, RZ, R135.reuse ;  /* 0x000000ffff7a7224 */ /* 0x100fe200078e0087 */
[----:B------:R-:W-:Y:S01]  /*2ed0*/  MOV R118, R135 ;  /* 0x0000008700767202 */ /* 0x000fe20000000f00 */
[----:B------:R-:W0:Y:S01]  /*2ee0*/  MUFU.EX2 R82, R82 ;  /* 0x0000005200527308 */ /* 0x000e220000000800 */
[----:B------:R-:W-:Y:S01]  /*2ef0*/  FMNMX.FTZ R3, R8, R3, !PT ;  /* 0x0000000308037209 */ /* 0x000fe20007810000 */
[----:B------:R-:W-:-:S03]  /*2f00*/  IMAD.MOV.U32 R114, RZ, RZ, R135 ;  /* 0x000000ffff727224 */ /* 0x000fc600078e0087 */
[----:B------:R-:W-:-:S03]  /*2f10*/  FMNMX.FTZ R3, R76, R3, !PT ;  /* 0x000000034c037209 */ /* 0x000fc60007810000 */
[----:B------:R-:W-:Y:S01]  /*2f20*/  MUFU.EX2 R5, R5 ;  /* 0x0000000500057308 */ /* 0x000fe20000000800 */
[----:B------:R-:W-:-:S04]  /*2f30*/  FMNMX.FTZ R27, R74, R3, !PT ;  /* 0x000000034a1b7209 */ /* 0x000fc80007810000 */
[----:B------:R-:W-:-:S03]  /*2f40*/  FMNMX.FTZ R27, R28, R27, !PT ;  /* 0x0000001b1c1b7209 */ /* 0x000fc60007810000 */
[----:B------:R1:W-:Y:S01]  /*2f50*/  MUFU.EX2 R3, R100 ;  /* 0x0000006400037308 */ /* 0x0003e20000000800 */
[----:B------:R-:W-:-:S04]  /*2f60*/  FMNMX.FTZ R27, R80, R27, !PT ;  /* 0x0000001b501b7209 */ /* 0x000fc80007810000 */
[----:B------:R-:W-:-:S03]  /*2f70*/  FMNMX.FTZ R27, R84, R27, !PT ;  /* 0x0000001b541b7209 */ /* 0x000fc60007810000 */
[----:B------:R-:W2:Y:S01]  /*2f80*/  MUFU.EX2 R36, R36 ;  /* 0x0000002400247308 */ /* 0x000ea20000000800 */
[----:B------:R-:W-:Y:S02]  /*2f90*/  FMNMX.FTZ R35, R14, R27, !PT ;  /* 0x0000001b0e237209 */ /* 0x000fe40007810000 */
[----:B-1----:R-:W-:Y:S01]  /*2fa0*/  FSEL R100, R33, -INF , P2 ;  /* 0xff80000021647808 */ /* 0x002fe20001000000 */
[--C-:B------:R-:W-:Y:S01]  /*2fb0*/  FFMA.FTZ R33, R96, R71, -R15.reuse ;  /* 0x0000004760217223 */ /* 0x100fe2000001080f */
[----:B------:R-:W-:Y:S01]  /*2fc0*/  FMNMX.FTZ R35, R26, R35, !PT ;  /* 0x000000231a237209 */ /* 0x000fe20007810000 */
[-CC-:B------:R-:W-:Y:S01]  /*2fd0*/  FFMA.FTZ R96, R106, R71.reuse, -R15.reuse ;  /* 0x000000476a607223 */ /* 0x180fe2000001080f */
[----:B------:R-:W-:Y:S01]  /*2fe0*/  FFMA.FTZ R106, R124, R71, -R15 ;  /* 0x000000477c6a7223 */ /* 0x000fe2000001080f */
[----:B------:R-:W-:Y:S01]  /*2ff0*/  MUFU.EX2 R27, R112 ;  /* 0x00000070001b7308 */ /* 0x000fe20000000800 */
[----:B------:R-:W-:Y:S01]  /*3000*/  FMNMX.FTZ R35, R92, R35, !PT ;  /* 0x000000235c237209 */ /* 0x000fe20007810000 */
[----:B------:R-:W-:-:S03]  /*3010*/  IMAD.MOV.U32 R124, RZ, RZ, R135 ;  /* 0x000000ffff7c7224 */ /* 0x000fc600078e0087 */
[----:B------:R-:W-:-:S03]  /*3020*/  FMNMX.FTZ R35, R56, R35, !PT ;  /* 0x0000002338237209 */ /* 0x000fc60007810000 */
[----:B------:R-:W1:Y:S01]  /*3030*/  MUFU.EX2 R9, R9 ;  /* 0x0000000900097308 */ /* 0x000e620000000800 */
[----:B------:R-:W-:-:S04]  /*3040*/  FMNMX.FTZ R35, R58, R35, !PT ;  /* 0x000000233a237209 */ /* 0x000fc80007810000 */
[----:B------:R-:W-:-:S03]  /*3050*/  FMNMX.FTZ R35, R86, R35, !PT ;  /* 0x0000002356237209 */ /* 0x000fc60007810000 */
[----:B------:R-:W-:Y:S01]  /*3060*/  MUFU.EX2 R34, R34 ;  /* 0x0000002200227308 */ /* 0x000fe20000000800 */
[----:B------:R-:W-:-:S04]  /*3070*/  FMNMX.FTZ R35, R90, R35, !PT ;  /* 0x000000235a237209 */ /* 0x000fc80007810000 */
[----:B------:R-:W-:-:S03]  /*3080*/  FMNMX.FTZ R35, R100, R35, !PT ;  /* 0x0000002364237209 */ /* 0x000fc60007810000 */
[----:B------:R-:W-:Y:S01]  /*3090*/  MUFU.EX2 R11, R11 ;  /* 0x0000000b000b7308 */ /* 0x000fe20000000800 */
[----:B------:R-:W-:Y:S01]  /*30a0*/  FMNMX.FTZ R37, R102, R35, !PT ;  /* 0x0000002366257209 */ /* 0x000fe20007810000 */
[----:B------:R-:W-:Y:S01]  /*30b0*/  FFMA.FTZ R35, R116, R71, -R15 ;  /* 0x0000004774237223 */ /* 0x000fe2000001080f */
[----:B------:R-:W-:-:S03]  /*30c0*/  IMAD.MOV.U32 R116, RZ, RZ, R135 ;  /* 0x000000ffff747224 */ /* 0x000fc600078e0087 */
[----:B------:R-:W3:Y:S02]  /*30d0*/  SHFL.BFLY PT, R78, R37, 0x2, 0x1f ;  /* 0x0c401f00254e7f89 */ /* 0x000ee400000e0000 */
[----:B------:R-:W-:Y:S08]  /*30e0*/  MUFU.EX2 R40, R40 ;  /* 0x0000002800287308 */ /* 0x000ff00000000800 */
[----:B------:R-:W-:Y:S08]  /*30f0*/  MUFU.EX2 R21, R21 ;  /* 0x0000001500157308 */ /* 0x000ff00000000800 */
[----:B------:R-:W-:Y:S01]  /*3100*/  MUFU.EX2 R42, R42 ;  /* 0x0000002a002a7308 */ /* 0x000fe20000000800 */
[----:B---3--:R-:W-:Y:S01]  /*3110*/  FMNMX.FTZ R41, R37, R78, !PT ;  /* 0x0000004e25297209 */ /* 0x008fe20007810000 */
[----:B------:R-:W-:-:S06]  /*3120*/  FFMA.FTZ R37, R120, R71, -R15 ;  /* 0x0000004778257223 */ /* 0x000fcc000001080f */
[----:B------:R-:W-:Y:S01]  /*3130*/  MUFU.EX2 R25, R25 ;  /* 0x0000001900197308 */ /* 0x000fe20000000800 */
[----:B------:R-:W-:Y:S01]  /*3140*/  IMAD.MOV.U32 R120, RZ, RZ, R135 ;  /* 0x000000ffff787224 */ /* 0x000fe200078e0087 */
[----:B------:R-:W3:Y:S06]  /*3150*/  SHFL.BFLY PT, R78, R41, 0x1, 0x1f ;  /* 0x0c201f00294e7f89 */ /* 0x000eec00000e0000 */
[----:B------:R-:W-:Y:S08]  /*3160*/  MUFU.EX2 R50, R50 ;  /* 0x0000003200327308 */ /* 0x000ff00000000800 */
[----:B------:R-:W-:Y:S08]  /*3170*/  MUFU.EX2 R52, R52 ;  /* 0x0000003400347308 */ /* 0x000ff00000000800 */
[----:B------:R-:W-:Y:S01]  /*3180*/  MUFU.EX2 R54, R54 ;  /* 0x0000003600367308 */ /* 0x000fe20000000800 */
[----:B---3--:R-:W-:Y:S01]  /*3190*/  FMNMX.FTZ R78, R41, R78, !PT ;  /* 0x0000004e294e7209 */ /* 0x008fe20007810000 */
[----:B------:R-:W-:Y:S01]  /*31a0*/  FFMA.FTZ R41, R132, R71, -R15 ;  /* 0x0000004784297223 */ /* 0x000fe2000001080f */
[----:B------:R-:W-:-:S02]  /*31b0*/  IMAD.MOV.U32 R132, RZ, RZ, R135 ;  /* 0x000000ffff847224 */ /* 0x000fc400078e0087 */
        /* <DEDUP_REMOVED lines=21> */
[----:B------:R3:W4:Y:S01]  /*3310*/  MUFU.EX2 R112, R45 ;  /* 0x0000002d00707308 */ /* 0x0007220000000800 */
[----:B0-----:R-:W-:Y:S01]  /*3320*/  FADD.FTZ R4, R7, R82 ;  /* 0x0000005207047221 */ /* 0x001fe20000010000 */
[-CC-:B------:R-:W-:Y:S01]  /*3330*/  FFMA.FTZ R51, R68, R71.reuse, -R15.reuse ;  /* 0x0000004744337223 */ /* 0x180fe2000001080f */
[--C-:B------:R-:W-:Y:S01]  /*3340*/  FFMA.FTZ R46, R72, R71, -R15.reuse ;  /* 0x00000047482e7223 */ /* 0x100fe2000001080f */
[----:B--2---:R-:W-:Y:S01]  /*3350*/  F2FP.BF16.F32.PACK_AB R6, R36, R5 ;  /* 0x000000052406723e */ /* 0x004fe200000010ff */
[----:B------:R-:W-:Y:S01]  /*3360*/  FADD.FTZ R61, R5, R4 ;  /* 0x00000004053d7221 */ /* 0x000fe20000010000 */
[----:B------:R-:W-:Y:S01]  /*3370*/  F2FP.BF16.F32.PACK_AB R4, R82, R7 ;  /* 0x000000075204723e */ /* 0x000fe200000010ff */
[-CC-:B------:R-:W-:Y:S01]  /*3380*/  FFMA.FTZ R0, R76, R71.reuse, -R15.reuse ;  /* 0x000000474c007223 */ /* 0x180fe2000001080f */
[----:B------:R0:W2:Y:S01]  /*3390*/  MUFU.EX2 R59, R47 ;  /* 0x0000002f003b7308 */ /* 0x0000a20000000800 */
[-C--:B---3--:R-:W-:Y:S01]  /*33a0*/  FFMA.FTZ R45, R10, R71.reuse, -R15 ;  /* 0x000000470a2d7223 */ /* 0x088fe2000001080f */
[----:B------:R-:W-:Y:S01]  /*33b0*/  FADD.FTZ R10, R36, R61 ;  /* 0x0000003d240a7221 */ /* 0x000fe20000010000 */
[-CC-:B------:R-:W-:Y:S01]  /*33c0*/  FFMA.FTZ R74, R74, R71.reuse, -R15.reuse ;  /* 0x000000474a4a7223 */ /* 0x180fe2000001080f */
[-CC-:B------:R-:W-:Y:S01]  /*33d0*/  FFMA.FTZ R28, R28, R71.reuse, -R15.reuse ;  /* 0x000000471c1c7223 */ /* 0x180fe2000001080f */
[-CC-:B------:R-:W-:Y:S01]  /*33e0*/  FFMA.FTZ R36, R84, R71.reuse, -R15.reuse ;  /* 0x0000004754247223 */ /* 0x180fe2000001080f */
[----:B-1----:R-:W-:Y:S01]  /*33f0*/  FADD.FTZ R61, R9, R10 ;  /* 0x0000000a093d7221 */ /* 0x002fe20000010000 */
[-CC-:B------:R-:W-:Y:S01]  /*3400*/  FFMA.FTZ R26, R26, R71.reuse, -R15.reuse ;  /* 0x000000471a1a7223 */ /* 0x180fe2000001080f */
[----:B------:R-:W1:Y:S01]  /*3410*/  MUFU.EX2 R12, R12 ;  /* 0x0000000c000c7308 */ /* 0x000e620000000800 */
[----:B----4-:R-:W-:Y:S01]  /*3420*/  FADD.FTZ R8, R57, R112 ;  /* 0x0000007039087221 */ /* 0x010fe20000010000 */
[-C--:B0-----:R-:W-:Y:S01]  /*3430*/  FFMA.FTZ R47, R60, R71.reuse, -R15 ;  /* 0x000000473c2f7223 */ /* 0x081fe2000001080f */
[----:B------:R-:W-:Y:S01]  /*3440*/  FADD.FTZ R10, R34, R61 ;  /* 0x0000003d220a7221 */ /* 0x000fe20000010000 */
[-CC-:B------:R-:W-:Y:S01]  /*3450*/  FFMA.FTZ R61, R14, R71.reuse, -R15.reuse ;  /* 0x000000470e3d7223 */ /* 0x180fe2000001080f */
[-CC-:B------:R-:W-:Y:S01]  /*3460*/  FFMA.FTZ R92, R92, R71.reuse, -R15.reuse ;  /* 0x000000475c5c7223 */ /* 0x180fe2000001080f */
[-CC-:B------:R-:W-:Y:S01]  /*3470*/  FFMA.FTZ R56, R56, R71.reuse, -R15.reuse ;  /* 0x0000004738387223 */ /* 0x180fe2000001080f */
[----:B------:R-:W-:Y:S01]  /*3480*/  FADD.FTZ R65, R11, R10 ;  /* 0x0000000a0b417221 */ /* 0x000fe20000010000 */
[----:B------:R-:W0:Y:S01]  /*3490*/  MUFU.EX2 R13, R13 ;  /* 0x0000000d000d7308 */ /* 0x000e220000000800 */
[----:B--2---:R-:W-:Y:S01]  /*34a0*/  FADD.FTZ R7, R59, R8 ;  /* 0x000000083b077221 */ /* 0x004fe20000010000 */
[-C--:B------:R-:W-:Y:S01]  /*34b0*/  FFMA.FTZ R58, R58, R71.reuse, -R15 ;  /* 0x000000473a3a7223 */ /* 0x080fe2000001080f */
[----:B------:R-:W-:Y:S01]  /*34c0*/  FADD.FTZ R10, R40, R65 ;  /* 0x00000041280a7221 */ /* 0x000fe20000010000 */
[-CC-:B------:R-:W-:Y:S01]  /*34d0*/  FFMA.FTZ R86, R86, R71.reuse, -R15.reuse ;  /* 0x0000004756567223 */ /* 0x180fe2000001080f */
[-CC-:B------:R-:W-:Y:S01]  /*34e0*/  FFMA.FTZ R90, R90, R71.reuse, -R15.reuse ;  /* 0x000000475a5a7223 */ /* 0x180fe2000001080f */
[----:B------:R-:W-:Y:S01]  /*34f0*/  FFMA.FTZ R100, R100, R71, -R15 ;  /* 0x0000004764647223 */ /* 0x000fe2000001080f */
[----:B------:R-:W-:Y:S01]  /*3500*/  FADD.FTZ R65, R21, R10 ;  /* 0x0000000a15417221 */ /* 0x000fe20000010000 */
[----:B------:R-:W2:Y:S01]  /*3510*/  MUFU.EX2 R20, R20 ;  /* 0x0000001400147308 */ /* 0x000ea20000000800 */
[C---:B-1----:R-:W-:Y:S01]  /*3520*/  FADD.FTZ R8, R12.reuse, R7 ;  /* 0x000000070c087221 */ /* 0x042fe20000010000 */
[----:B------:R-:W-:Y:S01]  /*3530*/  F2FP.BF16.F32.PACK_AB R7, R12, R59 ;  /* 0x0000003b0c07723e */ /* 0x000fe200000010ff */
[----:B------:R-:W-:Y:S01]  /*3540*/  FADD.FTZ R10, R42, R65 ;  /* 0x000000412a0a7221 */ /* 0x000fe20000010000 */
[-CC-:B------:R-:W-:Y:S01]  /*3550*/  FFMA.FTZ R59, R80, R71.reuse, -R15.reuse ;  /* 0x00000047503b7223 */ /* 0x180fe2000001080f */
[----:B------:R-:W-:Y:S01]  /*3560*/  FFMA.FTZ R102, R102, R71, -R15 ;  /* 0x0000004766667223 */ /* 0x000fe2000001080f */
[----:B------:R-:W-:Y:S01]  /*3570*/  F2FP.BF16.F32.PACK_AB R5, R112, R57 ;  /* 0x000000397005723e */ /* 0x000fe200000010ff */
[----:B------:R-:W-:Y:S01]  /*3580*/  FADD.FTZ R65, R25, R10 ;  /* 0x0000000a19417221 */ /* 0x000fe20000010000 */
[----:B------:R-:W1:Y:S01]  /*3590*/  MUFU.EX2 R38, R38 ;  /* 0x0000002600267308 */ /* 0x000e620000000800 */
[----:B0-----:R-:W-:Y:S01]  /*35a0*/  FADD.FTZ R63, R13, R8 ;  /* 0x000000080d3f7221 */ /* 0x001fe20000010000 */
[----:B------:R-:W-:Y:S01]  /*35b0*/  F2FP.BF16.F32.PACK_AB R12, R42, R21 ;  /* 0x000000152a0c723e */ /* 0x000fe200000010ff */
[----:B------:R-:W-:Y:S01]  /*35c0*/  FADD.FTZ R10, R50, R65 ;  /* 0x00000041320a7221 */ /* 0x000fe20000010000 */
[----:B------:R0:W-:Y:S01]  /*35d0*/  STSM.16.M88.4 [R16+0x21800], R4 ;  /* 0x0218000410007844 */ /* 0x0001e20000000200 */
[----:B------:R-:W-:Y:S01]  /*35e0*/  IMAD.MOV.U32 R112, RZ, RZ, R135 ;  /* 0x000000ffff707224 */ /* 0x000fe200078e0087 */
[----:B------:R-:W-:-:S02]  /*35f0*/  MOV R88, R135 ;  /* 0x0000008700587202 */ /* 0x000fc40000000f00 */
        /* <DEDUP_REMOVED lines=12> */
[----:B------:R-:W-:-:S04]  /*36c0*/  FADD.FTZ R63, R3, R10 ;  /* 0x0000000a033f7221 */ /* 0x000fc80000010000 */
[----:B------:R-:W-:Y:S02]  /*36d0*/  FADD.FTZ R10, R52, R63 ;  /* 0x0000003f340a7221 */ /* 0x000fe40000010000 */
[----:B------:R-:W3:Y:S01]  /*36e0*/  MUFU.EX2 R49, R49 ;  /* 0x0000003100317308 */ /* 0x000ee20000000800 */
[----:B--2---:R-:W-:Y:S01]  /*36f0*/  FADD.FTZ R15, R53, R8 ;  /* 0x00000008350f7221 */ /* 0x004fe20000010000 */
[----:B------:R-:W-:-:S06]  /*3700*/  F2FP.BF16.F32.PACK_AB R8, R34, R9 ;  /* 0x000000092208723e */ /* 0x000fcc00000010ff */
[----:B------:R-:W2:Y:S01]  /*3710*/  MUFU.EX2 R32, R32 ;  /* 0x0000002000207308 */ /* 0x000ea20000000800 */
[----:B-1----:R-:W-:Y:S01]  /*3720*/  FADD.FTZ R14, R24, R15 ;  /* 0x0000000f180e7221 */ /* 0x002fe20000010000 */
[----:B------:R-:W-:Y:S01]  /*3730*/  FADD.FTZ R15, R27, R10 ;  /* 0x0000000a1b0f7221 */ /* 0x000fe20000010000 */
[----:B------:R-:W-:Y:S02]  /*3740*/  F2FP.BF16.F32.PACK_AB R10, R40, R11 ;  /* 0x0000000b280a723e */ /* 0x000fe400000010ff */
[----:B------:R-:W-:Y:S01]  /*3750*/  F2FP.BF16.F32.PACK_AB R11, R45, R38 ;  /* 0x000000262d0b723e */ /* 0x000fe200000010ff */
[----:B------:R-:W-:Y:S01]  /*3760*/  FADD.FTZ R34, R54, R15 ;  /* 0x0000000f36227221 */ /* 0x000fe20000010000 */
[----:B------:R-:W-:Y:S01]  /*3770*/  F2FP.BF16.F32.PACK_AB R15, R53, R44 ;  /* 0x0000002c350f723e */ /* 0x000fe200000010ff */
[----:B------:R-:W1:Y:S01]  /*3780*/  MUFU.EX2 R51, R51 ;  /* 0x0000003300337308 */ /* 0x000e620000000800 */
[----:B---3--:R-:W-:Y:S01]  /*3790*/  FADD.FTZ R9, R49, R14 ;  /* 0x0000000e31097221 */ /* 0x008fe20000010000 */
[----:B0-----:R-:W-:Y:S01]  /*37a0*/  FADD.FTZ R7, R29, R34 ;  /* 0x000000221d077221 */ /* 0x001fe20000010000 */
[----:B------:R-:W-:-:S03]  /*37b0*/  F2FP.BF16.F32.PACK_AB R14, R50, R25 ;  /* 0x00000019320e723e */ /* 0x000fc600000010ff */
[----:B------:R-:W-:Y:S02]  /*37c0*/  FADD.FTZ R6, R62, R7 ;  /* 0x000000073e067221 */ /* 0x000fe40000010000 */
[----:B------:R-:W0:Y:S01]  /*37d0*/  MUFU.EX2 R46, R46 ;  /* 0x0000002e002e7308 */ /* 0x000e220000000800 */
[----:B--2---:R-:W-:Y:S01]  /*37e0*/  FADD.FTZ R4, R32, R9 ;  /* 0x0000000920047221 */ /* 0x004fe20000010000 */
[----:B------:R-:W-:Y:S02]  /*37f0*/  F2FP.BF16.F32.PACK_AB R9, R20, R13 ;  /* 0x0000000d1409723e */ /* 0x000fe400000010ff */
[----:B------:R-:W-:-:S03]  /*3800*/  F2FP.BF16.F32.PACK_AB R13, R47, R30 ;  /* 0x0000001e2f0d723e */ /* 0x000fc600000010ff */
[----:B------:R2:W-:Y:S01]  /*3810*/  STSM.16.M88.4 [R22], R8 ;  /* 0x0000000816007844 */ /* 0x0005e20000000200 */
[----:B------:R-:W3:Y:S01]  /*3820*/  MUFU.EX2 R33, R33 ;  /* 0x0000002100217308 */ /* 0x000ee20000000800 */
[----:B-1----:R-:W-:Y:S02]  /*3830*/  FADD.FTZ R5, R51, R4 ;  /* 0x0000000433057221 */ /* 0x002fe40000010000 */
[----:B------:R1:W-:Y:S05]  /*3840*/  STSM.16.M88.4 [R18], R12 ;  /* 0x0000000c12007844 */ /* 0x0003ea0000000200 */
[----:B------:R-:W4:Y:S01]  /*3850*/  MUFU.EX2 R55, R55 ;  /* 0x0000003700377308 */ /* 0x000f220000000800 */
[----:B0-----:R-:W-:Y:S01]  /*3860*/  FADD.FTZ R4, R46, R5 ;  /* 0x000000052e047221 */ /* 0x001fe20000010000 */
[----:B--2---:R-:W-:-:S06]  /*3870*/  F2FP.BF16.F32.PACK_AB R8, R62, R29 ;  /* 0x0000001d3e08723e */ /* 0x004fcc00000010ff */
[----:B------:R-:W0:Y:S01]  /*3880*/  MUFU.EX2 R96, R96 ;  /* 0x0000006000607308 */ /* 0x000e220000000800 */
[----:B---3--:R-:W-:Y:S01]  /*3890*/  FADD.FTZ R7, R33, R6 ;  /* 0x0000000621077221 */ /* 0x008fe20000010000 */
[----:B------:R-:W-:-:S06]  /*38a0*/  F2FP.BF16.F32.PACK_AB R6, R54, R27 ;  /* 0x0000001b3606723e */ /* 0x000fcc00000010ff */
[----:B------:R-:W2:Y:S01]  /*38b0*/  MUFU.EX2 R0, R0 ;  /* 0x0000000000007308 */ /* 0x000ea20000000800 */
[----:B----4-:R-:W-:-:S07]  /*38c0*/  FADD.FTZ R5, R55, R4 ;  /* 0x0000000437057221 */ /* 0x010fce0000010000 */
[----:B------:R-:W3:Y:S01]  /*38d0*/  MUFU.EX2 R31, R31 ;  /* 0x0000001f001f7308 */ /* 0x000ee20000000800 */
[C---:B0-----:R-:W-:Y:S01]  /*38e0*/  FADD.FTZ R4, R96.reuse, R7 ;  /* 0x0000000760047221 */ /* 0x041fe20000010000 */
[----:B------:R-:W-:Y:S02]  /*38f0*/  F2FP.BF16.F32.PACK_AB R7, R51, R32 ;  /* 0x000000203307723e */ /* 0x000fe400000010ff */
[----:B------:R-:W-:Y:S01]  /*3900*/  F2FP.BF16.F32.PACK_AB R10, R96, R33 ;  /* 0x00000021600a723e */ /* 0x000fe200000010ff */
[----:B------:R-:W-:-:S03]  /*3910*/  IMAD.MOV.U32 R96, RZ, RZ, R135 ;  /* 0x000000ffff607224 */ /* 0x000fc600078e0087 */
[----:B------:R-:W0:Y:S01]  /*3920*/  MUFU.EX2 R57, R74 ;  /* 0x0000004a00397308 */ /* 0x000e220000000800 */
[----:B--2---:R-:W-:-:S07]  /*3930*/  FADD.FTZ R20, R0, R5 ;  /* 0x0000000500147221 */ /* 0x004fce0000010000 */
[----:B------:R-:W-:Y:S01]  /*3940*/  MUFU.EX2 R94, R94 ;  /* 0x0000005e005e7308 */ /* 0x000fe20000000800 */
[----:B---3--:R-:W-:Y:S01]  /*3950*/  FADD.FTZ R5, R31, R4 ;  /* 0x000000041f057221 */ /* 0x008fe20000010000 */
[----:B------:R-:W-:-:S06]  /*3960*/  F2FP.BF16.F32.PACK_AB R4, R52, R3 ;  /* 0x000000033404723e */ /* 0x000fcc00000010ff */
[----:B------:R-:W2:Y:S01]  /*3970*/  MUFU.EX2 R28, R28 ;  /* 0x0000001c001c7308 */ /* 0x000ea20000000800 */
[C---:B0-----:R-:W-:Y:S01]  /*3980*/  FADD.FTZ R3, R57.reuse, R20 ;  /* 0x0000001439037221 */ /* 0x041fe20000010000 */
[----:B------:R-:W-:-:S06]  /*3990*/  F2FP.BF16.F32.PACK_AB R11, R57, R0 ;  /* 0x00000000390b723e */ /* 0x000fcc00000010ff */
[----:B------:R-:W-:Y:S08]  /*39a0*/  MUFU.EX2 R35, R35 ;  /* 0x0000002300237308 */ /* 0x000ff00000000800 */
[----:B------:R-:W0:Y:S01]  /*39b0*/  MUFU.EX2 R59, R59 ;  /* 0x0000003b003b7308 */ /* 0x000e220000000800 */
[----:B--2---:R-:W-:-:S07]  /*39c0*/  FADD.FTZ R20, R28, R3 ;  /* 0x000000031c147221 */ /* 0x004fce0000010000 */
[----:B------:R-:W-:Y:S08]  /*39d0*/  MUFU.EX2 R98, R98 ;  /* 0x0000006200627308 */ /* 0x000ff00000000800 */
[----:B------:R-:W1:Y:S01]  /*39e0*/  MUFU.EX2 R36, R36 ;  /* 0x0000002400247308 */ /* 0x000e620000000800 */
[----:B0-----:R-:W-:-:S07]  /*39f0*/  FADD.FTZ R9, R59, R20 ;  /* 0x000000143b097221 */ /* 0x001fce0000010000 */
[----:B------:R-:W-:Y:S08]  /*3a00*/  MUFU.EX2 R37, R37 ;  /* 0x0000002500257308 */ /* 0x000ff00000000800 */
[----:B------:R-:W0:Y:S01]  /*3a10*/  MUFU.EX2 R61, R61 ;  /* 0x0000003d003d7308 */ /* 0x000e220000000800 */
[----:B-1----:R-:W-:Y:S01]  /*3a20*/  FADD.FTZ R12, R36, R9 ;  /* 0x00000009240c7221 */ /* 0x002fe20000010000 */
[----:B------:R-:W-:-:S06]  /*3a30*/  F2FP.BF16.F32.PACK_AB R9, R55, R46 ;  /* 0x0000002e3709723e */ /* 0x000fcc00000010ff */
[----:B------:R-:W1:Y:S08]  /*3a40*/  MUFU.EX2 R104, R104 ;  /* 0x0000006800687308 */ /* 0x000e700000000800 */
[----:B------:R2:W3:Y:S01]  /*3a50*/  MUFU.EX2 R48, R26 ;  /* 0x0000001a00307308 */ /* 0x0004e20000000800 */
[----:B0-----:R-:W-:-:S07]  /*3a60*/  FADD.FTZ R13, R61, R12 ;  /* 0x0000000c3d0d7221 */ /* 0x001fce0000010000 */
[----:B------:R-:W0:Y:S01]  /*3a70*/  MUFU.EX2 R39, R39 ;  /* 0x0000002700277308 */ /* 0x000e220000000800 */
[----:B--2---:R-:W-:Y:S01]  /*3a80*/  FADD.FTZ R26, R94, R5 ;  /* 0x000000055e1a7221 */ /* 0x004fe20000010000 */
[----:B------:R-:W-:Y:S02]  /*3a90*/  F2FP.BF16.F32.PACK_AB R5, R49, R24 ;  /* 0x000000183105723e */ /* 0x000fe400000010ff */
[----:B-1----:R-:W-:Y:S01]  /*3aa0*/  F2FP.BF16.F32.PACK_AB R24, R104, R37 ;  /* 0x000000256818723e */ /* 0x002fe200000010ff */
[----:B------:R-:W-:Y:S02]  /*3ab0*/  FADD.FTZ R3, R35, R26 ;  /* 0x0000001a23037221 */ /* 0x000fe40000010000 */
[----:B------:R1:W-:Y:S01]  /*3ac0*/  STSM.16.M88.4 [R17], R4 ;  /* 0x0000000411007844 */ /* 0x0003e20000000200 */
[----:B------:R2:W4:Y:S01]  /*3ad0*/  MUFU.EX2 R21, R92 ;  /* 0x0000005c00157308 */ /* 0x0005220000000800 */
[----:B------:R-:W-:Y:S01]  /*3ae0*/  FADD.FTZ R14, R98, R3 ;  /* 0x00000003620e7221 */ /* 0x000fe20000010000 */
[----:B---3--:R-:W-:Y:S01]  /*3af0*/  FADD.FTZ R0, R48, R13 ;  /* 0x0000000d30007221 */ /* 0x008fe20000010000 */
[----:B------:R3:W-:Y:S02]  /*3b00*/  STSM.16.M88.4 [R16+0x27800], R8 ;  /* 0x0278000810007844 */ /* 0x0007e40000000200 */
[----:B------:R-:W-:Y:S01]  /*3b10*/  FADD.FTZ R15, R37, R14 ;  /* 0x0000000e250f7221 */ /* 0x000fe20000010000 */
[----:B------:R-:W-:-:S02]  /*3b20*/  F2FP.BF16.F32.PACK_AB R14, R98, R35 ;  /* 0x00000023620e723e */ /* 0x000fc400000010ff */
[----:B------:R-:W5:Y:S01]  /*3b30*/  MUFU.EX2 R106, R106 ;  /* 0x0000006a006a7308 */ /* 0x000f620000000800 */
[----:B------:R-:W-:Y:S01]  /*3b40*/  FADD.FTZ R12, R104, R15 ;  /* 0x0000000f680c7221 */ /* 0x000fe20000010000 */
[--C-:B------:R-:W-:Y:S01]  /*3b50*/  IMAD.MOV.U32 R104, RZ, RZ, R135.reuse ;  /* 0x000000ffff687224 */ /* 0x100fe200078e0087 */
[----:B------:R-:W-:Y:S01]  /*3b60*/  MOV R98, R135 ;  /* 0x0000008700627202 */ /* 0x000fe20000000f00 */
[--C-:B--2---:R-:W-:Y:S02]  /*3b70*/  IMAD.MOV.U32 R92, RZ, RZ, R135.reuse ;  /* 0x000000ffff5c7224 */ /* 0x104fe400078e0087 */
[----:B0-----:R-:W-:Y:S01]  /*3b80*/  FADD.FTZ R15, R39, R12 ;  /* 0x0000000c270f7221 */ /* 0x001fe20000010000 */
[----:B------:R-:W-:Y:S01]  /*3b90*/  F2FP.BF16.F32.PACK_AB R12, R94, R31 ;  /* 0x0000001f5e0c723e */ /* 0x000fe200000010ff */
[----:B------:R-:W-:Y:S01]  /*3ba0*/  IMAD.MOV.U32 R94, RZ, RZ, R135 ;  /* 0x000000ffff5e7224 */ /* 0x000fe200078e0087 */
[----:B------:R-:W0:Y:S01]  /*3bb0*/  MUFU.EX2 R56, R56 ;  /* 0x0000003800387308 */ /* 0x000e220000000800 */
[C---:B----4-:R-:W-:Y:S01]  /*3bc0*/  FADD.FTZ R13, R21.reuse, R0 ;  /* 0x00000000150d7221 */ /* 0x050fe20000010000 */
[----:B------:R-:W-:-:S06]  /*3bd0*/  F2FP.BF16.F32.PACK_AB R25, R21, R48 ;  /* 0x000000301519723e */ /* 0x000fcc00000010ff */
[----:B------:R-:W2:Y:S01]  /*3be0*/  MUFU.EX2 R43, R43 ;  /* 0x0000002b002b7308 */ /* 0x000ea20000000800 */
[C---:B-----5:R-:W-:Y:S01]  /*3bf0*/  FADD.FTZ R20, R106.reuse, R15 ;  /* 0x0000000f6a147221 */ /* 0x060fe20000010000 */
[----:B------:R-:W-:Y:S02]  /*3c00*/  F2FP.BF16.F32.PACK_AB R15, R61, R36 ;  /* 0x000000243d0f723e */ /* 0x000fe400000010ff */
[----:B------:R-:W-:Y:S01]  /*3c10*/  F2FP.BF16.F32.PACK_AB R26, R106, R39 ;  /* 0x000000276a1a723e */ /* 0x000fe200000010ff */
[----:B------:R-:W-:-:S03]  /*3c20*/  IMAD.MOV.U32 R106, RZ, RZ, R135 ;  /* 0x000000ffff6a7224 */ /* 0x000fc600078e0087 */
[----:B------:R-:W1:Y:S01]  /*3c30*/  MUFU.EX2 R110, R110 ;  /* 0x0000006e006e7308 */ /* 0x000e620000000800 */
[----:B0-----:R-:W-:-:S07]  /*3c40*/  FADD.FTZ R0, R56, R13 ;  /* 0x0000000d38007221 */ /* 0x001fce0000010000 */
[----:B------:R-:W0:Y:S01]  /*3c50*/  MUFU.EX2 R45, R58 ;  /* 0x0000003a002d7308 */ /* 0x000e220000000800 */
[----:B--2---:R-:W-:-:S07]  /*3c60*/  FADD.FTZ R13, R43, R20 ;  /* 0x000000142b0d7221 */ /* 0x004fce0000010000 */
[----:B------:R-:W-:Y:S01]  /*3c70*/  MUFU.EX2 R41, R41 ;  /* 0x0000002900297308 */ /* 0x000fe20000000800 */
[C---:B-1----:R-:W-:Y:S01]  /*3c80*/  FADD.FTZ R4, R110.reuse, R13 ;  /* 0x0000000d6e047221 */ /* 0x042fe20000010000 */
[----:B------:R-:W-:Y:S02]  /*3c90*/  F2FP.BF16.F32.PACK_AB R13, R59, R28 ;  /* 0x0000001c3b0d723e */ /* 0x000fe400000010ff */
[----:B---3--:R-:W-:Y:S01]  /*3ca0*/  F2FP.BF16.F32.PACK_AB R8, R110, R43 ;  /* 0x0000002b6e08723e */ /* 0x008fe200000010ff */
[----:B------:R-:W-:Y:S02]  /*3cb0*/  IMAD.MOV.U32 R110, RZ, RZ, R135 ;  /* 0x000000ffff6e7224 */ /* 0x000fe400078e0087 */
[----:B------:R1:W-:Y:S01]  /*3cc0*/  STSM.16.M88.4 [R23], R12 ;  /* 0x0000000c17007844 */ /* 0x0003e20000000200 */
[----:B------:R-:W2:Y:S01]  /*3cd0*/  MUFU.EX2 R108, R108 ;  /* 0x0000006c006c7308 */ /* 0x000ea20000000800 */
[C---:B0-----:R-:W-:Y:S01]  /*3ce0*/  F2FP.BF16.F32.PACK_AB R27, R45.reuse, R56 ;  /* 0x000000382d1b723e */ /* 0x041fe200000010ff */
[----:B------:R-:W-:-:S04]  /*3cf0*/  FADD.FTZ R5, R45, R0 ;  /* 0x000000002d057221 */ /* 0x000fc80000010000 */
[----:B------:R1:W-:Y:S02]  /*3d00*/  STSM.16.M88.4 [R18+0x6000], R24 ;  /* 0x0060001812007844 */ /* 0x0003e40000000200 */
[----:B------:R-:W0:Y:S08]  /*3d10*/  MUFU.EX2 R86, R86 ;  /* 0x0000005600567308 */ /* 0x000e300000000800 */
[----:B------:R3:W4:Y:S01]  /*3d20*/  MUFU.EX2 R3, R90 ;  /* 0x0000005a00037308 */ /* 0x0007220000000800 */
[----:B--2---:R-:W-:-:S07]  /*3d30*/  F2FP.BF16.F32.PACK_AB R10, R108, R41 ;  /* 0x000000296c0a723e */ /* 0x004fce00000010ff */
[----:B------:R-:W2:Y:S01]  /*3d40*/  MUFU.EX2 R100, R100 ;  /* 0x0000006400647308 */ /* 0x000ea20000000800 */
[----:B0-----:R-:W-:Y:S01]  /*3d50*/  FADD.FTZ R0, R86, R5 ;  /* 0x0000000556007221 */ /* 0x001fe20000010000 */
[----:B---3--:R-:W-:-:S06]  /*3d60*/  IMAD.MOV.U32 R90, RZ, RZ, R135 ;  /* 0x000000ffff5a7224 */ /* 0x008fcc00078e0087 */
[----:B------:R0:W3:Y:S01]  /*3d70*/  MUFU.EX2 R29, R102 ;  /* 0x00000066001d7308 */ /* 0x0000e20000000800 */
[C---:B----4-:R-:W-:Y:S01]  /*3d80*/  F2FP.BF16.F32.PACK_AB R9, R3.reuse, R86 ;  /* 0x000000560309723e */ /* 0x050fe200000010ff */
[----:B------:R-:W-:Y:S01]  /*3d90*/  FADD.FTZ R5, R3, R0 ;  /* 0x0000000003057221 */ /* 0x000fe20000010000 */
[----:B------:R-:W-:-:S04]  /*3da0*/  FADD.FTZ R3, R41, R4 ;  /* 0x0000000429037221 */ /* 0x000fc80000010000 */
[----:B------:R-:W-:Y:S01]  /*3db0*/  FADD.FTZ R3, R108, R3 ;  /* 0x000000036c037221 */ /* 0x000fe20000010000 */
[----:B------:R-:W-:Y:S01]  /*3dc0*/  MOV R108, R135 ;  /* 0x00000087006c7202 */ /* 0x000fe20000000f00 */
[----:B--2---:R-:W-:Y:S01]  /*3dd0*/  FADD.FTZ R6, R100, R5 ;  /* 0x0000000564067221 */ /* 0x004fe20000010000 */
[--C-:B0-----:R-:W-:Y:S01]  /*3de0*/  IMAD.MOV.U32 R102, RZ, RZ, R135.reuse ;  /* 0x000000ffff667224 */ /* 0x101fe200078e0087 */
[C---:B---3--:R-:W-:Y:S02]  /*3df0*/  F2FP.BF16.F32.PACK_AB R11, R29.reuse, R100 ;  /* 0x000000641d0b723e */ /* 0x048fe400000010ff */
[----:B------:R-:W-:Y:S01]  /*3e00*/  FADD.FTZ R6, R29, R6 ;  /* 0x000000061d067221 */ /* 0x000fe20000010000 */
[----:B------:R-:W-:Y:S02]  /*3e10*/  IMAD.MOV.U32 R100, RZ, RZ, R135 ;  /* 0x000000ffff647224 */ /* 0x000fe400078e0087 */
[----:B------:R1:W-:Y:S01]  /*3e20*/  STSM.16.M88.4 [R17+0x6000], R8 ;  /* 0x0060000811007844 */ /* 0x0003e20000000200 */
[----:B------:R0:W-:Y:S06]  /*3e30*/  MEMBAR.ALL.CTA ;  /* 0x0000000000007992 */ /* 0x0001ec0000008000 */
[----:B0-----:R-:W0:Y:S02]  /*3e40*/  FENCE.VIEW.ASYNC.S ;  /* 0x00000000000073c6 */ /* 0x001e240000000000 */
[----:B0-----:R-:W-:Y:S01]  /*3e50*/  NOP ;  /* 0x0000000000007918 */ /* 0x001fe20000000000 */
[----:B------:R-:W-:Y:S05]  /*3e60*/  @!P1 BRA `(.L_x_10166) ;  /* 0x0000002800a49947 */ /* 0x000fea0003800000 */
[----:B------:R-:W-:Y:S01]  /*3e70*/  VIADD R4, R149, 0xfffffffe ;  /* 0xfffffffe95047836 */ /* 0x000fe20000000000 */
[----:B------:R-:W-:Y:S01]  /*3e80*/  CS2R R134, SRZ ;  /* 0x0000000000867805 */ /* 0x000fe2000001ff00 */
        /* <DEDUP_REMOVED lines=28> */
.L_x_10177:
[----:B------:R-:W-:Y:S01]  /*4050*/  ISETP.NE.AND P2, PT, RZ, UR40, PT ;  /* 0x00000028ff007c0c */ /* 0x000fe2000bf45270 */
[----:B------:R-:W-:-:S04]  /*4060*/  UISETP.NE.AND UP0, UPT, UR11, 0x1, UPT ;  /* 0x000000010b00788c */ /* 0x000fc8000bf05270 */
[----:B------:R-:W-:-:S06]  /*4070*/  USEL UR6, URZ, 0x1, UP0 ;  /* 0x000000013f067887 */ /* 0x000fcc0008000000 */
[----:B------:R-:W-:Y:S02]  /*4080*/  LOP3.LUT R2, R7, UR6, RZ, 0x3c, !PT ;  /* 0x0000000607027c12 */ /* 0x000fe4000f8e3cff */
[----:B------:R-:W-:Y:S05]  /*4090*/  @P2 BRA `(.L_x_10167) ;  /* 0x0000000000342947 */ /* 0x000fea0003800000 */
[----:B------:R-:W-:Y:S05]  /*40a0*/  @!P0 BRA `(.L_x_10168) ;  /* 0x0000000000048947 */ /* 0x000fea0003800000 */
[----:B------:R-:W-:Y:S01]  /*40b0*/  BPT.TRAP 0x1 ;  /* 0x000000040000795c */ /* 0x000fe20000300000 */
.L_x_10168:
[----:B------:R-:W-:Y:S01]  /*40c0*/  UIADD3 UR6, UR11, 0x1, URZ ;  /* 0x000000010b067890 */ /* 0x000fe2000fffe03f */
[----:B-1----:R-:W-:-:S03]  /*40d0*/  SHF.L.U32 R8, R2, 0x1f, RZ ;  /* 0x0000001f02087819 */ /* 0x002fc600000006ff */
[----:B------:R-:W-:-:S04]  /*40e0*/  UISETP.NE.AND UP0, UPT, UR6, 0x2, UPT ;  /* 0x000000020600788c */ /* 0x000fc8000bf05270 */
[----:B------:R-:W-:-:S04]  /*40f0*/  USEL UR6, UR6, URZ, UP0 ;  /* 0x0000003f06067287 */ /* 0x000fc80008000000 */
[----:B------:R-:W-:-:S09]  /*4100*/  ULEA UR6, UR6, UR41, 0x3 ;  /* 0x0000002906067291 */ /* 0x000fd2000f8e183f */
[----:B------:R0:W1:Y:S01]  /*4110*/  SYNCS.PHASECHK.TRANS64.TRYWAIT P1, [UR6+0x2d830], R8 ;  /* 0x02d83008ff0075a7 */ /* 0x0000620008020146 */
[----:B------:R-:W-:Y:S05]  /*4120*/  @!P0 BRA `(.L_x_10169) ;  /* 0x0000000000048947 */ /* 0x000fea0003800000 */
[----:B------:R-:W-:Y:S01]  /*4130*/  BPT.TRAP 0x1 ;  /* 0x000000040000795c */ /* 0x000fe20000300000 */
.L_x_10169:
[----:B-1----:R-:W-:Y:S05]  /*4140*/  @P1 BRA `(.L_x_10167) ;  /* 0x0000000000081947 */ /* 0x002fea0003800000 */
[----:B------:R-:W1:Y:S02]  /*4150*/  SYNCS.PHASECHK.TRANS64.TRYWAIT P1, [UR6+0x2d830], R8 ;  /* 0x02d83008ff0075a7 */ /* 0x000e640008020146 */
[----:B-1----:R-:W-:Y:S05]  /*4160*/  @!P1 BRA `(.L_x_10170) ;  /* 0x0000009c00dc9947 */ /* 0x002fea0003800000 */
.L_x_10167:
[----:B-1----:R-:W1:Y:S01]  /*4170*/  S2R R9, SR_TID.X ;  /* 0x0000000000097919 */ /* 0x002e620000002100 */
[----:B------:R-:W-:Y:S01]  /*4180*/  UIADD3 UR38, UR11, 0x1, URZ ;  /* 0x000000010b267890 */ /* 0x000fe2000fffe03f */
[----:B------:R-:W-:Y:S01]  /*4190*/  UMOV UR7, 0x80000020 ;  /* 0x8000002000077882 */ /* 0x000fe20000000000 */
[----:B------:R-:W-:Y:S02]  /*41a0*/  UMOV UR32, UR8 ;  /* 0x0000000800207c82 */ /* 0x000fe40008000000 */
[----:B------:R-:W-:Y:S01]  /*41b0*/  UISETP.NE.AND UP0, UPT, UR38, 0x2, UPT ;  /* 0x000000022600788c */ /* 0x000fe2000bf05270 */
[----:B------:R-:W-:Y:S01]  /*41c0*/  UMOV UR33, UR9 ;  /* 0x0000000900217c82 */ /* 0x000fe20008000000 */
[----:B------:R-:W-:Y:S02]  /*41d0*/  UMOV UR35, 0x80000020 ;  /* 0x8000002000237882 */ /* 0x000fe40000000000 */
[----:B------:R-:W-:Y:S01]  /*41e0*/  USEL UR38, UR38, URZ, UP0 ;  /* 0x0000003f26267287 */ /* 0x000fe20008000000 */
[----:B------:R-:W-:Y:S01]  /*41f0*/  UMOV UR15, 0x80000020 ;  /* 0x80000020000f7882 */ /* 0x000fe20000000000 */
[----:B------:R-:W-:-:S02]  /*4200*/  UMOV UR19, 0x80000020 ;  /* 0x8000002000137882 */ /* 0x000fc40000000000 */
[----:B------:R-:W-:Y:S01]  /*4210*/  UIMAD UR6, UR38, 0x600, UR28 ;  /* 0x00000600260678a4 */ /* 0x000fe2000f8e021c */
[----:B------:R-:W-:Y:S01]  /*4220*/  UMOV UR23, 0x80000020 ;  /* 0x8000002000177882 */ /* 0x000fe20000000000 */
[----:B------:R-:W-:Y:S02]  /*4230*/  UMOV UR27, 0x80000020 ;  /* 0x80000020001b7882 */ /* 0x000fe40000000000 */
[----:B------:R-:W-:Y:S02]  /*4240*/  UIADD3 UR34, UR6, 0x2, URZ ;  /* 0x0000000206227890 */ /* 0x000fe4000fffe03f */
[----:B------:R-:W-:Y:S02]  /*4250*/  UIADD3 UR14, UR6, 0x200, URZ ;  /* 0x00000200060e7890 */ /* 0x000fe4000fffe03f */
[----:B------:R-:W-:Y:S02]  /*4260*/  UIADD3 UR18, UR6, 0x202, URZ ;  /* 0x0000020206127890 */ /* 0x000fe4000fffe03f */
[----:B------:R-:W-:-:S02]  /*4270*/  UIADD3 UR22, UR6, 0x400, URZ ;  /* 0x0000040006167890 */ /* 0x000fc4000fffe03f */
[----:B------:R-:W-:Y:S01]  /*4280*/  UIADD3 UR26, UR6, 0x402, URZ ;  /* 0x00000402061a7890 */ /* 0x000fe2000fffe03f */
[----:B-1----:R-:W-:-:S04]  /*4290*/  SHF.R.U32.HI R9, RZ, 0x7, R9 ;  /* 0x00000007ff097819 */ /* 0x002fc80000011609 */
[----:B0-----:R-:W-:-:S05]  /*42a0*/  IADD3 R8, R9, 0x8, RZ ;  /* 0x0000000809087810 */ /* 0x001fca0007ffe0ff */
[----:B------:R0:W-:Y:S06]  /*42b0*/  BAR.SYNC.DEFER_BLOCKING R8, 0x100 ;  /* 0x000400080000751d */ /* 0x0001ec0000010000 */
        /* <DEDUP_REMOVED lines=21> */
.L_x_10172:
[----:B------:R-:W-:Y:S01]  /*4410*/  ULEA UR6, UR11, UR41, 0x3 ;  /* 0x000000290b067291 */ /* 0x000fe2000f8e183f */
[----:B------:R-:W-:-:S08]  /*4420*/  SHF.L.U32 R7, R7, 0x1f, RZ ;  /* 0x0000001f07077819 */ /* 0x000fd000000006ff */
[----:B------:R0:W1:Y:S01]  /*4430*/  SYNCS.PHASECHK.TRANS64.TRYWAIT P1, [UR6+0x2d850], R7 ;  /* 0x02d85007ff0075a7 */ /* 0x0000620008020146 */
[----:B------:R-:W-:Y:S05]  /*4440*/  @!P0 BRA `(.L_x_10173) ;  /* 0x0000000000048947 */ /* 0x000fea0003800000 */
[----:B------:R-:W-:Y:S01]  /*4450*/  BPT.TRAP 0x1 ;  /* 0x000000040000795c */ /* 0x000fe20000300000 */
.L_x_10173:
[----:B-1----:R-:W-:Y:S05]  /*4460*/  @P1 BRA `(.L_x_10171) ;  /* 0x0000000000081947 */ /* 0x002fea0003800000 */
[----:B------:R-:W1:Y:S02]  /*4470*/  SYNCS.PHASECHK.TRANS64.TRYWAIT P1, [UR6+0x2d850], R7 ;  /* 0x02d85007ff0075a7 */ /* 0x000e640008020146 */
[----:B-1----:R-:W-:Y:S05]  /*4480*/  @!P1 BRA `(.L_x_10174) ;  /* 0x0000009c002c9947 */ /* 0x002fea0003800000 */
.L_x_10171:
[----:B------:R-:W-:Y:S01]  /*4490*/  UIADD3 UR6, UR41, 0x400, URZ ;  /* 0x0000040029067890 */ /* 0x000fe2000fffe03f */
[----:B------:R-:W-:Y:S01]  /*44a0*/  WARPGROUP.ARRIVE ;  /* 0x00000000000079c5 */ /* 0x000fe20000000000 */
[----:B------:R-:W-:-:S05]  /*44b0*/  ULOP3.LUT UR7, UR39, 0x10000, URZ, 0xfc, !UPT ;  /* 0x0001000027077892 */ /* 0x000fca000f8efc3f */
[----:B------:R-:W1:Y:S01]  /*44c0*/  S2R R9, SR_TID.X ;  /* 0x0000000000097919 */ /* 0x000e620000002100 */
[----:B------:R-:W-:Y:S01]  /*44d0*/  USHF.R.U32.HI UR6, URZ, 0x4, UR6 ;  /* 0x000000043f067899 */ /* 0x000fe20008011606 */
[----:B------:R-:W-:Y:S01]  /*44e0*/  UMOV UR33, 0x40000040 ;  /* 0x4000004000217882 */ /* 0x000fe20000000000 */
[----:B------:R-:W-:Y:S02]  /*44f0*/  UMOV UR35, 0x80000020 ;  /* 0x8000002000237882 */ /* 0x000fe40000000000 */
[----:B------:R-:W-:Y:S01]  /*4500*/  ULOP3.LUT UR6, UR6, 0x3fff, URZ, 0xc0, !UPT ;  /* 0x00003fff06067892 */ /* 0x000fe2000f8ec03f */
[----:B------:R-:W-:-:S03]  /*4510*/  UMOV UR32, UR7 ;  /* 0x0000000700207c82 */ /* 0x000fc60008000000 */
[----:B------:R-:W-:-:S04]  /*4520*/  ULOP3.LUT UR6, UR6, 0x2000000, URZ, 0xfc, !UPT ;  /* 0x0200000006067892 */ /* 0x000fc8000f8efc3f */
[----:B------:R-:W-:-:S07]  /*4530*/  UIMAD UR6, UR11, 0x600, UR6 ;  /* 0x000006000b0678a4 */ /* 0x000fce000f8e0206 */
[----:B------:R-:W-:Y:S02]  /*4540*/  UMOV UR34, UR6 ;  /* 0x0000000600227c82 */ /* 0x000fe40008000000 */
[----:B------:R-:W-:Y:S01]  /*4550*/  HGMMA.64x96x16.F32.BF16 R88, gdesc[UR32].tnspB, R88, gsb0 ;  /* 0x41600000205879f0 */ /* 0x000fe20008001858 */
[----:B------:R-:W-:Y:S02]  /*4560*/  UIADD3 UR32, UR7, 0x2, URZ ;  /* 0x0000000207207890 */ /* 0x000fe4000fffe03f */
[----:B------:R-:W-:Y:S01]  /*4570*/  UIADD3 UR34, UR6, 0x40, URZ ;  /* 0x0000004006227890 */ /* 0x000fe2000fffe03f */
[----:B------:R-:W-:Y:S01]  /*4580*/  UMOV UR33, 0x40000040 ;  /* 0x4000004000217882 */ /* 0x000fe20000000000 */
[----:B------:R-:W-:Y:S01]  /*4590*/  UMOV UR35, 0x80000020 ;  /* 0x8000002000237882 */ /* 0x000fe20000000000 */
[----:B-1----:R-:W-:Y:S02]  /*45a0*/  SHF.R.U32.HI R8, RZ, 0x7, R9 ;  /* 0x00000007ff087819 */ /* 0x002fe40000011609 */
[----:B------:R-:W-:-:S03]  /*45b0*/  ISETP.GE.U32.AND P1, PT, R9, 0x180, PT ;  /* 0x000001800900780c */ /* 0x000fc60003f26070 */
[----:B0-----:R-:W-:-:S05]  /*45c0*/  VIADD R7, R8, 0x9 ;  /* 0x0000000908077836 */ /* 0x001fca0000000000 */
        /* <DEDUP_REMOVED lines=50> */
.L_x_10175:
        /* <DEDUP_REMOVED lines=212> */
[--C-:B------:R-:W-:Y:S01]  /*5630*/  FFMA.FTZ R20, R20, R71, -R80.reuse ;  /* 0x0000004714147223 */ /* 0x100fe20000010850 */
[----:B0-----:R-:W-:Y:S01]  /*5640*/  FMNMX.FTZ R78, R84, R85, !PT ;  /* 0x00000055544e7209 */ /* 0x001fe20007810000 */
[----:B------:R-:W-:Y:S01]  /*5650*/  MUFU.EX2 R7, R7 ;  /* 0x0000000700077308 */ /* 0x000fe20000000800 */
[-CC-:B------:R-:W-:Y:S01]  /*5660*/  FFMA.FTZ R25, R25, R71.reuse, -R80.reuse ;  /* 0x0000004719197223 */ /* 0x180fe20000010850 */
[-CC-:B------:R-:W-:Y:S01]  /*5670*/  FFMA.FTZ R26, R26, R71.reuse, -R80.reuse ;  /* 0x000000471a1a7223 */ /* 0x180fe20000010850 */
[-CC-:B------:R-:W-:Y:S01]  /*5680*/  FFMA.FTZ R29, R29, R71.reuse, -R80.reuse ;  /* 0x000000471d1d7223 */ /* 0x180fe20000010850 */
[C---:B------:R-:W-:Y:S01]  /*5690*/  FADD.FTZ R0, -R78.reuse, R5 ;  /* 0x000000054e007221 */ /* 0x040fe20000010100 */
[-C--:B------:R-:W-:Y:S01]  /*56a0*/  FMUL.FTZ R84, R78, R71.reuse ;  /* 0x000000474e547220 */ /* 0x080fe20000410000 */
[-CC-:B------:R-:W-:Y:S01]  /*56b0*/  FFMA.FTZ R30, R30, R71.reuse, -R80.reuse ;  /* 0x000000471e1e7223 */ /* 0x180fe20000010850 */
[-C--:B------:R-:W-:Y:S01]  /*56c0*/  FFMA.FTZ R33, R33, R71.reuse, -R80 ;  /* 0x0000004721217223 */ /* 0x080fe20000010850 */
[-C--:B------:R-:W-:Y:S01]  /*56d0*/  FMUL.FTZ R0, R0, R71.reuse ;  /* 0x0000004700007220 */ /* 0x080fe20000410000 */
[-CC-:B------:R-:W-:Y:S01]  /*56e0*/  FFMA.FTZ R9, R9, R71.reuse, -R84.reuse ;  /* 0x0000004709097223 */ /* 0x180fe20000010854 */
[-C--:B------:R-:W-:Y:S01]  /*56f0*/  FFMA.FTZ R10, R10, R71.reuse, -R84 ;  /* 0x000000470a0a7223 */ /* 0x080fe20000010854 */
        /* <DEDUP_REMOVED lines=25> */
[----:B------:R-:W3:Y:S01]  /*5890*/  MUFU.EX2 R8, R8 ;  /* 0x0000000800087308 */ /* 0x000ee20000000800 */
[-CC-:B0-----:R-:W-:Y:S01]  /*58a0*/  FFMA.FTZ R83, R14, R71.reuse, -R84.reuse ;  /* 0x000000470e537223 */ /* 0x181fe20000010854 */
[-CC-:B------:R-:W-:Y:S01]  /*58b0*/  FFMA.FTZ R13, R21, R71.reuse, -R84.reuse ;  /* 0x00000047150d7223 */ /* 0x180fe20000010854 */
[-CC-:B------:R-:W-:Y:S01]  /*58c0*/  FFMA.FTZ R81, R32, R71.reuse, -R84.reuse ;  /* 0x0000004720517223 */ /* 0x180fe20000010854 */
[-CC-:B------:R-:W-:Y:S01]  /*58d0*/  FFMA.FTZ R14, R24, R71.reuse, -R84.reuse ;  /* 0x00000047180e7223 */ /* 0x180fe20000010854 */
[-CC-:B------:R-:W-:Y:S01]  /*58e0*/  FFMA.FTZ R32, R44, R71.reuse, -R84.reuse ;  /* 0x000000472c207223 */ /* 0x180fe20000010854 */
[-CC-:B------:R-:W-:Y:S01]  /*58f0*/  FFMA.FTZ R44, R47, R71.reuse, -R84.reuse ;  /* 0x000000472f2c7223 */ /* 0x180fe20000010854 */
[--C-:B------:R-:W-:Y:S01]  /*5900*/  FFMA.FTZ R47, R63, R71, -R84.reuse ;  /* 0x000000473f2f7223 */ /* 0x100fe20000010854 */
[----:B------:R-:W0:Y:S01]  /*5910*/  MUFU.EX2 R10, R10 ;  /* 0x0000000a000a7308 */ /* 0x000e220000000800 */
[----:B-1----:R-:W-:Y:S01]  /*5920*/  FFMA.FTZ R3, R5, R3, R7 ;  /* 0x0000000305037223 */ /* 0x002fe20000010007 */
[----:B--2---:R-:W-:Y:S01]  /*5930*/  FFMA.FTZ R63, R0, R6, R9 ;  /* 0x00000006003f7223 */ /* 0x004fe20000010009 */
[-CC-:B------:R-:W-:Y:S01]  /*5940*/  FFMA.FTZ R24, R27, R71.reuse, -R84.reuse ;  /* 0x000000471b187223 */ /* 0x180fe20000010854 */
[-CC-:B------:R-:W-:Y:S01]  /*5950*/  FFMA.FTZ R82, R28, R71.reuse, -R84.reuse ;  /* 0x000000471c527223 */ /* 0x180fe20000010854 */
[-CC-:B------:R-:W-:Y:S01]  /*5960*/  FFMA.FTZ R28, R31, R71.reuse, -R84.reuse ;  /* 0x000000471f1c7223 */ /* 0x180fe20000010854 */
[-CC-:B------:R-:W-:Y:S01]  /*5970*/  FFMA.FTZ R31, R43, R71.reuse, -R84.reuse ;  /* 0x000000472b1f7223 */ /* 0x180fe20000010854 */
[-CC-:B------:R-:W-:Y:S01]  /*5980*/  FFMA.FTZ R43, R60, R71.reuse, -R84.reuse ;  /* 0x000000473c2b7223 */ /* 0x180fe20000010854 */
[----:B------:R-:W1:Y:S01]  /*5990*/  MUFU.EX2 R11, R11 ;  /* 0x0000000b000b7308 */ /* 0x000e620000000800 */
[----:B---3--:R-:W-:Y:S01]  /*59a0*/  FADD.FTZ R6, R8, R3 ;  /* 0x0000000308067221 */ /* 0x008fe20000010000 */
        /* <DEDUP_REMOVED lines=11> */
[-CC-:B------:R-:W-:Y:S01]  /*5a60*/  FFMA.FTZ R40, R59, R71.reuse, -R84.reuse ;  /* 0x000000473b287223 */ /* 0x180fe20000010854 */
[-CC-:B------:R-:W-:Y:S01]  /*5a70*/  FFMA.FTZ R55, R55, R71.reuse, -R84.reuse ;  /* 0x0000004737377223 */ /* 0x180fe20000010854 */
[-C--:B------:R-:W-:Y:S01]  /*5a80*/  FFMA.FTZ R56, R56, R71.reuse, -R84 ;  /* 0x0000004738387223 */ /* 0x080fe20000010854 */
[----:B------:R-:W0:Y:S01]  /*5a90*/  MUFU.EX2 R12, R12 ;  /* 0x0000000c000c7308 */ /* 0x000e220000000800 */
[----:B-1----:R-:W-:Y:S01]  /*5aa0*/  FADD.FTZ R3, R11, R6 ;  /* 0x000000060b037221 */ /* 0x002fe20000010000 */
[-CC-:B------:R-:W-:Y:S01]  /*5ab0*/  FFMA.FTZ R68, R68, R71.reuse, -R84.reuse ;  /* 0x0000004744447223 */ /* 0x180fe20000010854 */
[-CC-:B------:R-:W-:Y:S01]  /*5ac0*/  FFMA.FTZ R73, R73, R71.reuse, -R84.reuse ;  /* 0x0000004749497223 */ /* 0x180fe20000010854 */
[-CC-:B------:R-:W-:Y:S01]  /*5ad0*/  FFMA.FTZ R74, R74, R71.reuse, -R84.reuse ;  /* 0x000000474a4a7223 */ /* 0x180fe20000010854 */
[----:B------:R-:W-:-:S03]  /*5ae0*/  FFMA.FTZ R79, R79, R71, -R84 ;  /* 0x000000474f4f7223 */ /* 0x000fc60000010854 */
        /* <DEDUP_REMOVED lines=20> */
[----:B------:R-:W-:Y:S01]  /*5c30*/  MUFU.EX2 R30, R30 ;  /* 0x0000001e001e7308 */ /* 0x000fe20000000800 */
[----:B0-----:R-:W-:-:S07]  /*5c40*/  FADD.FTZ R3, R29, R6 ;  /* 0x000000061d037221 */ /* 0x001fce0000010000 */
[----:B------:R-:W0:Y:S08]  /*5c50*/  MUFU.EX2 R81, R81 ;  /* 0x0000005100517308 */ /* 0x000e300000000800 */
[----:B------:R-:W-:Y:S08]  /*5c60*/  MUFU.EX2 R33, R33 ;  /* 0x0000002100217308 */ /* 0x000ff00000000800 */
[----:B------:R-:W2:Y:S08]  /*5c70*/  MUFU.EX2 R27, R27 ;  /* 0x0000001b001b7308 */ /* 0x000eb00000000800 */
[----:B------:R3:W-:Y:S08]  /*5c80*/  MUFU.EX2 R64, R51 ;  /* 0x0000003300407308 */ /* 0x0007f00000000800 */
[----:B------:R-:W-:Y:S01]  /*5c90*/  MUFU.EX2 R34, R34 ;  /* 0x0000002200227308 */ /* 0x000fe20000000800 */
[----:B---3--:R-:W-:-:S04]  /*5ca0*/  FADD.FTZ R51, R24, R63 ;  /* 0x0000003f18337221 */ /* 0x008fc80000010000 */
[----:B------:R-:W-:-:S03]  /*5cb0*/  FADD.FTZ R51, R82, R51 ;  /* 0x0000003352337221 */ /* 0x000fc60000010000 */
[----:B------:R-:W3:Y:S01]  /*5cc0*/  MUFU.EX2 R36, R36 ;  /* 0x0000002400247308 */ /* 0x000ee20000000800 */
[----:B-1----:R-:W-:-:S04]  /*5cd0*/  FADD.FTZ R6, R28, R51 ;  /* 0x000000331c067221 */ /* 0x002fc80000010000 */
[----:B0-----:R-:W-:-:S03]  /*5ce0*/  FADD.FTZ R6, R81, R6 ;  /* 0x0000000651067221 */ /* 0x001fc60000010000 */
[----:B------:R-:W-:Y:S01]  /*5cf0*/  MUFU.EX2 R37, R37 ;  /* 0x0000002500257308 */ /* 0x000fe20000000800 */
[----:B--2---:R-:W-:-:S07]  /*5d00*/  FADD.FTZ R51, R27, R6 ;  /* 0x000000061b337221 */ /* 0x004fce0000010000 */
[----:B------:R-:W0:Y:S08]  /*5d10*/  MUFU.EX2 R21, R21 ;  /* 0x0000001500157308 */ /* 0x000e300000000800 */
[----:B------:R-:W1:Y:S08]  /*5d20*/  MUFU.EX2 R38, R38 ;  /* 0x0000002600267308 */ /* 0x000e700000000800 */
[----:B------:R2:W-:Y:S08]  /*5d30*/  MUFU.EX2 R67, R52 ;  /* 0x0000003400437308 */ /* 0x0005f00000000800 */
[----:B------:R-:W4:Y:S01]  /*5d40*/  MUFU.EX2 R35, R35 ;  /* 0x0000002300237308 */ /* 0x000f220000000800 */
[----:B--2---:R-:W-:-:S04]  /*5d50*/  FADD.FTZ R52, R30, R3 ;  /* 0x000000031e347221 */ /* 0x004fc80000010000 */
[----:B------:R-:W-:Y:S01]  /*5d60*/  FADD.FTZ R3, R33, R52 ;  /* 0x0000003421037221 */ /* 0x000fe20000010000 */
[----:B---3--:R-:W-:Y:S02]  /*5d70*/  FADD.FTZ R52, R36, R51 ;  /* 0x0000003324347221 */ /* 0x008fe40000010000 */
[----:B------:R-:W2:Y:S01]  /*5d80*/  MUFU.EX2 R41, R41 ;  /* 0x0000002900297308 */ /* 0x000ea20000000800 */
[----:B------:R-:W-:Y:S01]  /*5d90*/  FADD.FTZ R6, R34, R3 ;  /* 0x0000000322067221 */ /* 0x000fe20000010000 */
[----:B0-----:R-:W-:-:S03]  /*5da0*/  FADD.FTZ R52, R21, R52 ;  /* 0x0000003415347221 */ /* 0x001fc60000010000 */
[----:B------:R-:W-:-:S03]  /*5db0*/  FADD.FTZ R3, R37, R6 ;  /* 0x0000000625037221 */ /* 0x000fc60000010000 */
[----:B------:R-:W-:Y:S01]  /*5dc0*/  MUFU.EX2 R31, R31 ;  /* 0x0000001f001f7308 */ /* 0x000fe20000000800 */
[----:B-1----:R-:W-:Y:S01]  /*5dd0*/  FADD.FTZ R6, R38, R3 ;  /* 0x0000000326067221 */ /* 0x002fe20000010000 */
[----:B----4-:R-:W-:-:S06]  /*5de0*/  FADD.FTZ R52, R35, R52 ;  /* 0x0000003423347221 */ /* 0x010fcc0000010000 */
[----:B------:R-:W0:Y:S01]  /*5df0*/  MUFU.EX2 R42, R42 ;  /* 0x0000002a002a7308 */ /* 0x000e220000000800 */
[----:B--2---:R-:W-:-:S07]  /*5e00*/  FADD.FTZ R3, R41, R6 ;  /* 0x0000000629037221 */ /* 0x004fce0000010000 */
[----:B------:R-:W-:Y:S08]  /*5e10*/  MUFU.EX2 R32, R32 ;  /* 0x0000002000207308 */ /* 0x000ff00000000800 */
[----:B------:R-:W1:Y:S01]  /*5e20*/  MUFU.EX2 R45, R45 ;  /* 0x0000002d002d7308 */ /* 0x000e620000000800 */
[----:B0-----:R-:W-:-:S07]  /*5e30*/  FADD.FTZ R6, R42, R3 ;  /* 0x000000032a067221 */ /* 0x001fce0000010000 */
[----:B------:R-:W0:Y:S08]  /*5e40*/  MUFU.EX2 R44, R44 ;  /* 0x0000002c002c7308 */ /* 0x000e300000000800 */
[----:B------:R-:W2:Y:S01]  /*5e50*/  MUFU.EX2 R46, R46 ;  /* 0x0000002e002e7308 */ /* 0x000ea20000000800 */
[----:B-1----:R-:W-:-:S07]  /*5e60*/  FADD.FTZ R3, R45, R6 ;  /* 0x000000062d037221 */ /* 0x002fce0000010000 */
[----:B------:R1:W3:Y:S08]  /*5e70*/  MUFU.EX2 R59, R39 ;  /* 0x00000027003b7308 */ /* 0x0002f00000000800 */
[----:B------:R-:W-:Y:S01]  /*5e80*/  MUFU.EX2 R49, R49 ;  /* 0x0000003100317308 */ /* 0x000fe20000000800 */
[----:B-1----:R-:W-:Y:S01]  /*5e90*/  FFMA.FTZ R39, R77, R71, -R84 ;  /* 0x000000474d277223 */ /* 0x002fe20000010854 */
[----:B------:R-:W-:-:S04]  /*5ea0*/  FADD.FTZ R77, R31, R52 ;  /* 0x000000341f4d7221 */ /* 0x000fc80000010000 */
[----:B------:R-:W-:Y:S02]  /*5eb0*/  FADD.FTZ R77, R32, R77 ;  /* 0x0000004d204d7221 */ /* 0x000fe40000010000 */
[----:B------:R-:W-:Y:S02]  /*5ec0*/  MUFU.EX2 R50, R50 ;  /* 0x0000003200327308 */ /* 0x000fe40000000800 */
[----:B0-----:R-:W-:-:S06]  /*5ed0*/  FADD.FTZ R6, R44, R77 ;  /* 0x0000004d2c067221 */ /* 0x001fcc0000010000 */
[----:B------:R-:W-:Y:S08]  /*5ee0*/  MUFU.EX2 R53, R53 ;  /* 0x0000003500357308 */ /* 0x000ff00000000800 */
[----:B------:R-:W0:Y:S08]  /*5ef0*/  MUFU.EX2 R60, R55 ;  /* 0x00000037003c7308 */ /* 0x000e300000000800 */
[----:B------:R2:W-:Y:S08]  /*5f00*/  MUFU.EX2 R55, R40 ;  /* 0x0000002800377308 */ /* 0x0005f00000000800 */
[----:B------:R-:W-:Y:S01]  /*5f10*/  MUFU.EX2 R54, R54 ;  /* 0x0000003600367308 */ /* 0x000fe20000000800 */
[----:B--2---:R-:W-:Y:S01]  /*5f20*/  FADD.FTZ R40, R46, R3 ;  /* 0x000000032e287221 */ /* 0x004fe20000010000 */
[----:B---3--:R-:W-:-:S04]  /*5f30*/  FADD.FTZ R3, R59, R6 ;  /* 0x000000063b037221 */ /* 0x008fc80000010000 */
[----:B------:R-:W-:Y:S02]  /*5f40*/  FADD.FTZ R6, R64, R3 ;  /* 0x0000000340067221 */ /* 0x000fe40000010000 */
[----:B------:R-:W1:Y:S02]  /*5f50*/  MUFU.EX2 R63, R56 ;  /* 0x00000038003f7308 */ /* 0x000e640000000800 */
[----:B------:R-:W-:-:S04]  /*5f60*/  FADD.FTZ R3, R67, R6 ;  /* 0x0000000643037221 */ /* 0x000fc80000010000 */
[----:B0-----:R-:W-:Y:S02]  /*5f70*/  FADD.FTZ R6, R60, R3 ;  /* 0x000000033c067221 */ /* 0x001fe40000010000 */
[----:B------:R-:W0:Y:S08]  /*5f80*/  MUFU.EX2 R57, R57 ;  /* 0x0000003900397308 */ /* 0x000e300000000800 */
[----:B------:R2:W3:Y:S01]  /*5f90*/  MUFU.EX2 R56, R43 ;  /* 0x0000002b00387308 */ /* 0x0004e20000000800 */
[----:B-1----:R-:W-:-:S04]  /*5fa0*/  FADD.FTZ R6, R63, R6 ;  /* 0x000000063f067221 */ /* 0x002fc80000010000 */
[----:B------:R-:W-:-:S03]  /*5fb0*/  FADD.FTZ R77, R55, R6 ;  /* 0x00000006374d7221 */ /* 0x000fc60000010000 */
[----:B------:R-:W1:Y:S01]  /*5fc0*/  MUFU.EX2 R58, R58 ;  /* 0x0000003a003a7308 */ /* 0x000e620000000800 */
[----:B--2---:R-:W-:-:S04]  /*5fd0*/  FADD.FTZ R43, R49, R40 ;  /* 0x00000028312b7221 */ /* 0x004fc80000010000 */
[----:B------:R-:W-:-:S03]  /*5fe0*/  FADD.FTZ R40, R50, R43 ;  /* 0x0000002b32287221 */ /* 0x000fc60000010000 */
[----:B------:R-:W2:Y:S01]  /*5ff0*/  MUFU.EX2 R61, R61 ;  /* 0x0000003d003d7308 */ /* 0x000ea20000000800 */
[----:B------:R-:W-:-:S04]  /*6000*/  FADD.FTZ R43, R53, R40 ;  /* 0x00000028352b7221 */ /* 0x000fc80000010000 */
[----:B------:R-:W-:-:S03]  /*6010*/  FADD.FTZ R40, R54, R43 ;  /* 0x0000002b36287221 */ /* 0x000fc60000010000 */
[----:B------:R-:W4:Y:S01]  /*6020*/  MUFU.EX2 R51, R47 ;  /* 0x0000002f00337308 */ /* 0x000f220000000800 */
[----:B0-----:R-:W-:Y:S01]  /*6030*/  FADD.FTZ R3, R57, R40 ;  /* 0x0000002839037221 */ /* 0x001fe20000010000 */
[----:B---3--:R-:W-:-:S03]  /*6040*/  FADD.FTZ R40, R56, R77 ;  /* 0x0000004d38287221 */ /* 0x008fc60000010000 */
[----:B-1----:R-:W-:-:S03]  /*6050*/  FADD.FTZ R6, R58, R3 ;  /* 0x000000033a067221 */ /* 0x002fc60000010000 */
[----:B------:R-:W0:Y:S01]  /*6060*/  MUFU.EX2 R62, R62 ;  /* 0x0000003e003e7308 */ /* 0x000e220000000800 */
[----:B--2---:R-:W-:-:S07]  /*6070*/  FADD.FTZ R3, R61, R6 ;  /* 0x000000063d037221 */ /* 0x004fce0000010000 */
[----:B------:R-:W1:Y:S01]  /*6080*/  MUFU.EX2 R52, R48 ;  /* 0x0000003000347308 */ /* 0x000e620000000800 */
[----:B----4-:R-:W-:-:S07]  /*6090*/  FADD.FTZ R77, R51, R40 ;  /* 0x00000028334d7221 */ /* 0x010fce0000010000 */
        /* <DEDUP_REMOVED lines=28> */
.L_x_10176:
[----:B------:R-:W-:Y:S01]  /*6260*/  ULEA UR6, UR11, UR41, 0x3 ;  /* 0x000000290b067291 */ /* 0x000fe2000f8e183f */
[----:B------:R-:W-:Y:S01]  /*6270*/  F2FP.BF16.F32.PACK_AB R9, R10, R9 ;  /* 0x000000090a09723e */ /* 0x000fe200000010ff */
[----:B------:R-:W-:Y:S01]  /*6280*/  FMUL.FTZ R88, R88, R5 ;  /* 0x0000000558587220 */ /* 0x000fe20000410000 */
        /* <DEDUP_REMOVED lines=15> */
[----:B------:R-:W-:Y:S01]  /*6380*/  SYNCS.ARRIVE.TRANS64.RED.A1T0 RZ, [UR6], RZ ;  /* 0x000000ffffff79a7 */ /* 0x000fe20008100406 */
[----:B------:R-:W-:Y:S01]  /*6390*/  F2FP.BF16.F32.PACK_AB R25, R81, R28 ;  /* 0x0000001c5119723e */ /* 0x000fe200000010ff */
[----:B------:R0:W-:Y:S01]  /*63a0*/  STSM.16.M88.4 [R16+0x21800], R8 ;  /* 0x0218000810007844 */ /* 0x0001e20000000200 */
[----:B------:R-:W-:Y:S01]  /*63b0*/  F2FP.BF16.F32.PACK_AB R26, R34, R33 ;  /* 0x00000021221a723e */ /* 0x000fe200000010ff */
[----:B------:R-:W-:Y:S01]  /*63c0*/  FMUL.FTZ R97, R97, R5 ;  /* 0x0000000561617220 */ /* 0x000fe20000410000 */
[----:B------:R-:W-:Y:S01]  /*63d0*/  F2FP.BF16.F32.PACK_AB R27, R36, R27 ;  /* 0x0000001b241b723e */ /* 0x000fe200000010ff */
[----:B------:R1:W-:Y:S01]  /*63e0*/  STSM.16.M88.4 [R22], R12 ;  /* 0x0000000c16007844 */ /* 0x0003e20000000200 */
[----:B------:R-:W-:Y:S01]  /*63f0*/  F2FP.BF16.F32.PACK_AB R28, R38, R37 ;  /* 0x00000025261c723e */ /* 0x000fe200000010ff */
[----:B------:R-:W-:Y:S01]  /*6400*/  FMUL.FTZ R100, R100, R5 ;  /* 0x0000000564647220 */ /* 0x000fe20000410000 */
[----:B------:R-:W-:Y:S01]  /*6410*/  F2FP.BF16.F32.PACK_AB R29, R35, R21 ;  /* 0x00000015231d723e */ /* 0x000fe200000010ff */
[----:B------:R2:W-:Y:S01]  /*6420*/  STSM.16.M88.4 [R18], R24 ;  /* 0x0000001812007844 */ /* 0x0005e20000000200 */
[----:B------:R-:W-:Y:S01]  /*6430*/  F2FP.BF16.F32.PACK_AB R30, R42, R41 ;  /* 0x000000292a1e723e */ /* 0x000fe200000010ff */
[----:B------:R-:W-:Y:S01]  /*6440*/  FMUL.FTZ R101, R101, R5 ;  /* 0x0000000565657220 */ /* 0x000fe20000410000 */
        /* <DEDUP_REMOVED lines=10> */
[----:B0-----:R-:W-:Y:S01]  /*64f0*/  F2FP.BF16.F32.PACK_AB R8, R54, R53 ;  /* 0x000000353608723e */ /* 0x001fe200000010ff */
[----:B------:R-:W-:Y:S01]  /*6500*/  FMUL.FTZ R112, R112, R5 ;  /* 0x0000000570707220 */ /* 0x000fe20000410000 */
[----:B------:R-:W-:Y:S01]  /*6510*/  F2FP.BF16.F32.PACK_AB R9, R63, R60 ;  /* 0x0000003c3f09723e */ /* 0x000fe200000010ff */
[----:B------:R2:W-:Y:S01]  /*6520*/  STSM.16.M88.4 [R16+0x27800], R32 ;  /* 0x0278002010007844 */ /* 0x0005e20000000200 */
[----:B------:R-:W-:Y:S01]  /*6530*/  F2FP.BF16.F32.PACK_AB R10, R58, R57 ;  /* 0x000000393a0a723e */ /* 0x000fe200000010ff */
[----:B------:R-:W-:Y:S01]  /*6540*/  FMUL.FTZ R113, R113, R5 ;  /* 0x0000000571717220 */ /* 0x000fe20000410000 */
[----:B------:R-:W-:Y:S01]  /*6550*/  F2FP.BF16.F32.PACK_AB R11, R56, R55 ;  /* 0x00000037380b723e */ /* 0x000fe200000010ff */
[----:B------:R-:W-:Y:S01]  /*6560*/  FMUL.FTZ R116, R116, R5 ;  /* 0x0000000574747220 */ /* 0x000fe20000410000 */
[----:B-1----:R-:W-:Y:S01]  /*6570*/  F2FP.BF16.F32.PACK_AB R12, R62, R61 ;  /* 0x0000003d3e0c723e */ /* 0x002fe200000010ff */
        /* <DEDUP_REMOVED lines=14> */
[-C--:B------:R-:W-:Y:S01]  /*6660*/  FMUL.FTZ R128, R128, R5.reuse ;  /* 0x0000000580807220 */ /* 0x080fe20000410000 */
[----:B------:R-:W-:Y:S01]  /*6670*/  ISETP.GT.AND P1, PT, R4, RZ, PT ;  /* 0x000000ff0400720c */ /* 0x000fe20003f24270 */
[-C--:B------:R-:W-:Y:S01]  /*6680*/  FMUL.FTZ R129, R129, R5.reuse ;  /* 0x0000000581817220 */ /* 0x080fe20000410000 */
[-C--:B------:R-:W-:Y:S01]  /*6690*/  FMUL.FTZ R132, R132, R5.reuse ;  /* 0x0000000584847220 */ /* 0x080fe20000410000 */
[----:B------:R2:W-:Y:S01]  /*66a0*/  STSM.16.M88.4 [R17+0x6000], R72 ;  /* 0x0060004811007844 */ /* 0x0005e20000000200 */
[----:B------:R-:W-:Y:S01]  /*66b0*/  FMUL.FTZ R133, R133, R5 ;  /* 0x0000000585857220 */ /* 0x000fe20000410000 */
        /* <DEDUP_REMOVED lines=30> */
[----:B------:R-:W-:Y:S01]  /*68a0*/  VIADD R4, R4, 0xffffffff ;  /* 0xffffffff04047836 */ /* 0x000fe20000000000 */
[----:B------:R-:W-:Y:S01]  /*68b0*/  MOV R7, R2 ;  /* 0x0000000200077202 */ /* 0x000fe20000000f00 */
[----:B------:R-:W-:-:S02]  /*68c0*/  IMAD.MOV.U32 R5, RZ, RZ, R78 ;  /* 0x000000ffff057224 */ /* 0x000fc400078e004e */
[----:B------:R-:W-:Y:S01]  /*68d0*/  IMAD.MOV.U32 R0, RZ, RZ, R70 ;  /* 0x000000ffff007224 */ /* 0x000fe200078e0046 */
[----:B0-----:R-:W-:Y:S01]  /*68e0*/  NOP ;  /* 0x0000000000007918 */ /* 0x001fe20000000000 */
[----:B--2---:R-:W-:Y:S05]  /*68f0*/  @P1 BRA `(.L_x_10177) ;  /* 0xffffffd400d41947 */ /* 0x004fea000383ffff */
.L_x_10166:
[----:B------:R-:W-:Y:S06]  /*6900*/  BAR.ARV 0x8, 0x200 ;  /* 0x0208000000007b1d */ /* 0x000fec0000002000 */
[----:B------:R-:W-:Y:S05]  /*6910*/  @!P0 BRA `(.L_x_10178) ;  /* 0x0000000000048947 */ /* 0x000fea0003800000 */
[----:B------:R-:W-:Y:S01]  /*6920*/  BPT.TRAP 0x1 ;  /* 0x000000040000795c */ /* 0x000fe20000300000 */
.L_x_10178:
[----:B------:R-:W-:Y:S01]  /*6930*/  ULEA UR4, UR38, UR41, 0x3 ;  /* 0x0000002926047291 */ /* 0x000fe2000f8e183f */
[----:B------:R-:W-:-:S08]  /*6940*/  SHF.L.U32 R0, R2, 0x1f, RZ ;  /* 0x0000001f02007819 */ /* 0x000fd000000006ff */
[----:B------:R0:W2:Y:S01]  /*6950*/  SYNCS.PHASECHK.TRANS64.TRYWAIT P1, [UR4+0x2d850], R0 ;  /* 0x02d85000ff0075a7 */ /* 0x0000a20008020144 */
[----:B------:R-:W-:Y:S05]  /*6960*/  @!P0 BRA `(.L_x_10179) ;  /* 0x0000000000048947 */ /* 0x000fea0003800000 */
[----:B------:R-:W-:Y:S01]  /*6970*/  BPT.TRAP 0x1 ;  /* 0x000000040000795c */ /* 0x000fe20000300000 */
.L_x_10179:
[----:B--2---:R-:W-:Y:S05]  /*6980*/  @P1 BRA `(.L_x_10180) ;  /* 0x0000000000081947 */ /* 0x004fea0003800000 */
[----:B------:R-:W2:Y:S02]  /*6990*/  SYNCS.PHASECHK.TRANS64.TRYWAIT P1, [UR4+0x2d850], R0 ;  /* 0x02d85000ff0075a7 */ /* 0x000ea40008020144 */
[----:B--2---:R-:W-:Y:S05]  /*69a0*/  @!P1 BRA `(.L_x_10181) ;  /* 0x0000007400fc9947 */ /* 0x004fea0003800000 */
.L_x_10180:
[----:B------:R-:W-:Y:S01]  /*69b0*/  UIADD3 UR41, UR41, 0x400, URZ ;  /* 0x0000040029297890 */ /* 0x000fe2000fffe03f */
[----:B------:R-:W-:Y:S01]  /*69c0*/  WARPGROUP.ARRIVE ;  /* 0x00000000000079c5 */ /* 0x000fe20000000000 */
[----:B------:R-:W-:Y:S01]  /*69d0*/  ULOP3.LUT UR39, UR39, 0x10000, URZ, 0xfc, !UPT ;  /* 0x0001000027277892 */ /* 0x000fe2000f8efc3f */
[----:B0-2---:R-:W0:Y:S01]  /*69e0*/  SHFL.BFLY PT, R0, R3, 0x2, 0x1f ;  /* 0x0c401f0003007f89 */ /* 0x005e2200000e0000 */
[----:B------:R-:W-:Y:S01]  /*69f0*/  USHF.R.U32.HI UR41, URZ, 0x4, UR41 ;  /* 0x000000043f297899 */ /* 0x000fe20008011629 */
[----:B------:R-:W-:Y:S01]  /*6a00*/  IMAD.MOV.U32 R45, RZ, RZ, RZ ;  /* 0x000000ffff2d7224 */ /* 0x000fe200078e00ff */
[----:B------:R-:W-:Y:S01]  /*6a10*/  UMOV UR9, 0x40000040 ;  /* 0x4000004000097882 */ /* 0x000fe20000000000 */
[----:B------:R-:W-:Y:S01]  /*6a20*/  UMOV UR11, 0x80000020 ;  /* 0x80000020000b7882 */ /* 0x000fe20000000000 */
[----:B------:R-:W-:Y:S01]  /*6a30*/  ULOP3.LUT UR41, UR41, 0x3fff, URZ, 0xc0, !UPT ;  /* 0x00003fff29297892 */ /* 0x000fe2000f8ec03f */
[----:B------:R-:W2:Y:S01]  /*6a40*/  SHFL.BFLY PT, R5, R6, 0x2, 0x1f ;  /* 0x0c401f0006057f89 */ /* 0x000ea200000e0000 */
[----:B------:R-:W-:Y:S01]  /*6a50*/  UMOV UR8, UR39 ;  /* 0x0000002700087c82 */ /* 0x000fe20008000000 */
[----:B-1----:R-:W-:Y:S01]  /*6a60*/  IMAD.MOV.U32 R9, RZ, RZ, RZ ;  /* 0x000000ffff097224 */ /* 0x002fe200078e00ff */
[----:B------:R-:W-:-:S04]  /*6a70*/  ULOP3.LUT UR5, UR41, 0x2000000, URZ, 0xfc, !UPT ;  /* 0x0200000029057892 */ /* 0x000fc8000f8efc3f */
[----:B------:R-:W-:-:S07]  /*6a80*/  UIMAD UR5, UR38, 0x600, UR5 ;  /* 0x00000600260578a4 */ /* 0x000fce000f8e0205 */
[----:B------:R-:W-:Y:S02]  /*6a90*/  UMOV UR10, UR5 ;  /* 0x00000005000a7c82 */ /* 0x000fe40008000000 */
[----:B------:R-:W-:Y:S01]  /*6aa0*/  HGMMA.64x96x16.F32.BF16 R88, gdesc[UR8].tnspB, R88, gsb0 ;  /* 0x41600000085879f0 */ /* 0x000fe20008001858 */
[----:B------:R-:W-:Y:S01]  /*6ab0*/  UIADD3 UR8, UR39, 0x2, URZ ;  /* 0x0000000227087890 */ /* 0x000fe2000fffe03f */
[----:B0-----:R-:W-:Y:S01]  /*6ac0*/  FADD.FTZ R0, R0, R3 ;  /* 0x0000000300007221 */ /* 0x001fe20000010000 */
[----:B------:R-:W-:Y:S01]  /*6ad0*/  UIADD3 UR10, UR5, 0x40, URZ ;  /* 0x00000040050a7890 */ /* 0x000fe2000fffe03f */
[----:B------:R-:W-:Y:S01]  /*6ae0*/  IMAD.MOV.U32 R3, RZ, RZ, -0x800000 ;  /* 0xff800000ff037424 */ /* 0x000fe200078e00ff */
[----:B------:R-:W-:Y:S01]  /*6af0*/  UMOV UR9, 0x40000040 ;  /* 0x4000004000097882 */ /* 0x000fe20000000000 */
[----:B------:R-:W-:Y:S01]  /*6b00*/  UMOV UR11, 0x80000020 ;  /* 0x80000020000b7882 */ /* 0x000fe20000000000 */
[----:B--2---:R-:W-:Y:S02]  /*6b10*/  FADD.FTZ R4, R5, R6 ;  /* 0x0000000605047221 */ /* 0x004fe40000010000 */
        /* <DEDUP_REMOVED lines=65> */
.L_x_10182:
        /* <DEDUP_REMOVED lines=55> */
[----:B------:R-:W-:Y:S01]  /*72a0*/  IADD3 R145, R145, 0x1, RZ ;  /* 0x0000000191917810 */ /* 0x000fe20007ffe0ff */
[----:B------:R-:W-:Y:S01]  /*72b0*/  USEL UR38, UR38, URZ, UP0 ;  /* 0x0000003f26267287 */ /* 0x000fe20008000000 */
[----:B------:R-:W-:-:S11]  /*72c0*/  LOP3.LUT R2, R2, UR4, RZ, 0x3c, !PT ;  /* 0x0000000402027c12 */ /* 0x000fd6000f8e3cff */
.L_x_10158:
[----:B------:R-:W0:Y:S08]  /*72d0*/  S2UR UR42, SR_CgaCtaId ;  /* 0x00000000002a79c3 */ /* 0x000e300000008800 */
[----:B------:R-:W-:Y:S06]  /*72e0*/  BAR.SYNC.DEFER_BLOCKING 0x5, 0x200 ;  /* 0x0148000000007b1d */ /* 0x000fec0000010000 */
[----:B------:R-:W-:Y:S01]  /*72f0*/  UMOV UR41, 0x400 ;  /* 0x0000040000297882 */ /* 0x000fe20000000000 */
[----:B------:R-:W-:Y:S01]  /*7300*/  BSSY B0, `(.L_x_10183) ;  /* 0x000019f000007945 */ /* 0x000fe20003800000 */
[----:B0-----:R-:W-:-:S09]  /*7310*/  ULEA UR41, UR42, UR41, 0x18 ;  /* 0x000000292a297291 */ /* 0x001fd2000f8ec03f */
[----:B------:R-:W0:Y:S01]  /*7320*/  LDS.128 R28, [UR41+0x2d8d0] ;  /* 0x02d8d029ff1c7984 */ /* 0x000e220008000c00 */
[----:B------:R-:W-:Y:S06]  /*7330*/  BAR.ARV 0x4, 0x200 ;  /* 0x0108000000007b1d */ /* 0x000fec0000002000 */
[----:B------:R-:W-:Y:S05]  /*7340*/  @P0 BRA `(.L_x_10184) ;  /* 0x0000001000180947 */ /* 0x000fea0003800000 */
[----:B------:R-:W1:Y:S08]  /*7350*/  S2UR UR6, SR_SWINHI ;  /* 0x00000000000679c3 */ /* 0x000e700000002f00 */
[----:B------:R-:W-:Y:S01]  /*7360*/  BAR.SYNC.DEFER_BLOCKING 0x1, 0x180 ;  /* 0x0046000000007b1d */ /* 0x000fe20000010000 */
[----:B------:R-:W-:Y:S02]  /*7370*/  F2FP.BF16.F32.PACK_AB R6, R51, R6 ;  /* 0x000000063306723e */ /* 0x000fe400000010ff */
[----:B------:R-:W-:-:S03]  /*7380*/  F2FP.BF16.F32.PACK_AB R26, R39, R26 ;  /* 0x0000001a271a723e */ /* 0x000fc600000010ff */
[----:B------:R-:W-:Y:S01]  /*7390*/  UMOV UR4, UR41 ;  /* 0x0000002900047c82 */ /* 0x000fe20008000000 */
[----:B-1----:R-:W-:Y:S01]  /*73a0*/  UMOV UR5, UR6 ;  /* 0x0000000600057c82 */ /* 0x002fe20008000000 */
[----:B------:R-:W-:Y:S02]  /*73b0*/  IMAD.U32 R20, RZ, RZ, UR4 ;  /* 0x00000004ff147e24 */ /* 0x000fe4000f8e00ff */
[----:B------:R-:W-:Y:S01]  /*73c0*/  IMAD.U32 R21, RZ, RZ, UR5 ;  /* 0x00000005ff157e24 */ /* 0x000fe2000f8e00ff */
[----:B------:R-:W-:Y:S01]  /*73d0*/  ULDC.64 UR4, c[0x0][0xc08] ;  /* 0x0003020000047ab9 */ /* 0x000fe20000000a00 */
[----:B------:R-:W-:-:S03]  /*73e0*/  IMAD.WIDE R4, R152, 0x2, R20 ;  /* 0x0000000298047825 */ /* 0x000fc600078e0214 */
[C---:B------:R-:W-:Y:S02]  /*73f0*/  LOP3.LUT R9, R4.reuse, 0x180, RZ, 0xc0, !PT ;  /* 0x0000018004097812 */ /* 0x040fe400078ec0ff */
[C---:B------:R-:W-:Y:S02]  /*7400*/  IADD3 R75, P4, R4.reuse, 0x20, RZ ;  /* 0x00000020044b7810 */ /* 0x040fe40007f9e0ff */
[----:B------:R-:W-:Y:S02]  /*7410*/  SHF.R.U64 R9, R9, 0x3, RZ ;  /* 0x0000000309097819 */ /* 0x000fe400000012ff */
[C---:B------:R-:W-:Y:S01]  /*7420*/  IADD3 R77, P3, R4.reuse, 0x3000, RZ ;  /* 0x00003000044d7810 */ /* 0x040fe20007f7e0ff */
[--C-:B------:R-:W-:Y:S01]  /*7430*/  IMAD.X R15, RZ, RZ, R5.reuse, P4 ;  /* 0x000000ffff0f7224 */ /* 0x100fe200020e0605 */
[C---:B------:R-:W-:Y:S02]  /*7440*/  IADD3 R79, P2, R4.reuse, 0x3020, RZ ;  /* 0x00003020044f7810 */ /* 0x040fe40007f5e0ff */
[C---:B------:R-:W-:Y:S01]  /*7450*/  IADD3 R81, P1, R4.reuse, 0x6000, RZ ;  /* 0x0000600004517810 */ /* 0x040fe20007f3e0ff */
[----:B------:R-:W-:Y:S01]  /*7460*/  IMAD.X R13, RZ, RZ, R5, P3 ;  /* 0x000000ffff0d7224 */ /* 0x000fe200018e0605 */
[----:B------:R-:W-:-:S02]  /*7470*/  IADD3 R83, P0, R4, 0x6020, RZ ;  /* 0x0000602004537810 */ /* 0x000fc40007f1e0ff */
[----:B------:R-:W-:Y:S01]  /*7480*/  LOP3.LUT R4, R9, R4, RZ, 0x3c, !PT ;  /* 0x0000000409047212 */ /* 0x000fe200078e3cff */
[--C-:B------:R-:W-:Y:S01]  /*7490*/  IMAD.X R9, RZ, RZ, R5.reuse, P1 ;  /* 0x000000ffff097224 */ /* 0x100fe200008e0605 */
[----:B------:R-:W-:Y:S01]  /*74a0*/  LOP3.LUT R12, R75, 0x180, RZ, 0xc0, !PT ;  /* 0x000001804b0c7812 */ /* 0x000fe200078ec0ff */
[----:B------:R-:W-:Y:S01]  /*74b0*/  IMAD.X R25, RZ, RZ, R5, P0 ;  /* 0x000000ffff197224 */ /* 0x000fe200000e0605 */
[----:B0-----:R-:W-:Y:S02]  /*74c0*/  LOP3.LUT R28, R77, 0x180, RZ, 0xc0, !PT ;  /* 0x000001804d1c7812 */ /* 0x001fe400078ec0ff */
[----:B------:R-:W-:Y:S02]  /*74d0*/  MOV R74, R4 ;  /* 0x00000004004a7202 */ /* 0x000fe40000000f00 */
[----:B------:R-:W-:Y:S02]  /*74e0*/  IADD3.X R11, RZ, R5, RZ, P2, !PT ;  /* 0x00000005ff0b7210 */ /* 0x000fe400017fe4ff */
[----:B------:R-:W-:-:S02]  /*74f0*/  SHF.R.U64 R12, R12, 0x3, RZ ;  /* 0x000000030c0c7819 */ /* 0x000fc400000012ff */
[----:B------:R-:W-:Y:S02]  /*7500*/  F2FP.BF16.F32.PACK_AB R4, R8, R7 ;  /* 0x000000070804723e */ /* 0x000fe400000010ff */
[----:B------:R-:W-:Y:S02]  /*7510*/  SHF.R.U64 R28, R28, 0x3, RZ ;  /* 0x000000031c1c7819 */ /* 0x000fe400000012ff */
[----:B------:R-:W-:Y:S02]  /*7520*/  F2FP.BF16.F32.PACK_AB R5, R24, R63 ;  /* 0x0000003f1805723e */ /* 0x000fe400000010ff */
[----:B------:R-:W-:Y:S01]  /*7530*/  LOP3.LUT R8, R79, 0x180, RZ, 0xc0, !PT ;  /* 0x000001804f087812 */ /* 0x000fe200078ec0ff */
[----:B------:R-:W0:Y:S01]  /*7540*/  LDC.64 R62, c[0x0][0xc00] ;  /* 0x00030000ff3e7b82 */ /* 0x000e220000000a00 */
[----:B------:R-:W-:Y:S02]  /*7550*/  LOP3.LUT R24, R81, 0x180, RZ, 0xc0, !PT ;  /* 0x0000018051187812 */ /* 0x000fe400078ec0ff */
[----:B------:R-:W-:-:S02]  /*7560*/  LOP3.LUT R14, R12, R75, RZ, 0x3c, !PT ;  /* 0x0000004b0c0e7212 */ /* 0x000fc400078e3cff */
[----:B------:R-:W-:Y:S02]  /*7570*/  LOP3.LUT R12, R28, R77, RZ, 0x3c, !PT ;  /* 0x0000004d1c0c7212 */ /* 0x000fe400078e3cff */
[----:B------:R-:W-:Y:S02]  /*7580*/  SHF.R.U64 R8, R8, 0x3, RZ ;  /* 0x0000000308087819 */ /* 0x000fe400000012ff */
[----:B------:R-:W-:Y:S02]  /*7590*/  LOP3.LUT R28, R83, 0x180, RZ, 0xc0, !PT ;  /* 0x00000180531c7812 */ /* 0x000fe400078ec0ff */
[----:B------:R-:W-:Y:S02]  /*75a0*/  SHF.R.U64 R24, R24, 0x3, RZ ;  /* 0x0000000318187819 */ /* 0x000fe400000012ff */
[----:B------:R-:W-:Y:S02]  /*75b0*/  F2FP.BF16.F32.PACK_AB R7, R10, R73 ;  /* 0x000000490a07723e */ /* 0x000fe400000010ff */
[----:B------:R-:W-:-:S02]  /*75c0*/  LOP3.LUT R10, R8, R79, RZ, 0x3c, !PT ;  /* 0x0000004f080a7212 */ /* 0x000fc400078e3cff */
[----:B------:R-:W-:Y:S01]  /*75d0*/  SHF.R.U64 R28, R28, 0x3, RZ ;  /* 0x000000031c1c7819 */ /* 0x000fe200000012ff */
[----:B------:R1:W-:Y:S01]  /*75e0*/  STSM.16.M88.4 [R74], R4 ;  /* 0x000000044a007844 */ /* 0x0003e20000000200 */
        /* <DEDUP_REMOVED lines=8> */
[----:B------:R-:W-:Y:S01]  /*7670*/  F2FP.BF16.F32.PACK_AB R11, R68, R69 ;  /* 0x00000045440b723e */ /* 0x000fe200000010ff */
[----:B------:R-:W2:Y:S01]  /*7680*/  LDC.64 R32, c[0x0][0xc00] ;  /* 0x00030000ff207b82 */ /* 0x000ea20000000a00 */
[----:B------:R-:W-:Y:S02]  /*7690*/  MOV R28, R12 ;  /* 0x0000000c001c7202 */ /* 0x000fe40000000f00 */
[----:B------:R-:W-:Y:S01]  /*76a0*/  F2FP.BF16.F32.PACK_AB R12, R46, R43 ;  /* 0x0000002b2e0c723e */ /* 0x000fe200000010ff */
[----:B------:R3:W-:Y:S01]  /*76b0*/  STSM.16.M88.4 [R73], R8 ;  /* 0x0000000849007844 */ /* 0x0007e20000000200 */
[----:B------:R-:W-:-:S02]  /*76c0*/  F2FP.BF16.F32.PACK_AB R13, R66, R67 ;  /* 0x00000043420d723e */ /* 0x000fc400000010ff */
[----:B------:R-:W-:Y:S02]  /*76d0*/  F2FP.BF16.F32.PACK_AB R14, R47, R44 ;  /* 0x0000002c2f0e723e */ /* 0x000fe400000010ff */
[----:B------:R-:W-:Y:S02]  /*76e0*/  F2FP.BF16.F32.PACK_AB R15, R64, R65 ;  /* 0x00000041400f723e */ /* 0x000fe400000010ff */
[----:B------:R-:W-:Y:S02]  /*76f0*/  MOV R43, R24 ;  /* 0x00000018002b7202 */ /* 0x000fe40000000f00 */
[----:B-1----:R-:W-:Y:S01]  /*7700*/  F2FP.BF16.F32.PACK_AB R4, R42, R37 ;  /* 0x000000252a04723e */ /* 0x002fe200000010ff */
[----:B------:R1:W-:Y:S01]  /*7710*/  STSM.16.M88.4 [R28], R12 ;  /* 0x0000000c1c007844 */ /* 0x0003e20000000200 */
[----:B------:R-:W-:Y:S02]  /*7720*/  F2FP.BF16.F32.PACK_AB R5, R60, R61 ;  /* 0x0000003d3c05723e */ /* 0x000fe400000010ff */
[----:B------:R-:W-:-:S02]  /*7730*/  F2FP.BF16.F32.PACK_AB R6, R41, R36 ;  /* 0x000000242906723e */ /* 0x000fc400000010ff */
[----:B------:R-:W-:Y:S02]  /*7740*/  F2FP.BF16.F32.PACK_AB R7, R58, R59 ;  /* 0x0000003b3a07723e */ /* 0x000fe400000010ff */
[----:B------:R-:W-:Y:S02]  /*7750*/  F2FP.BF16.F32.PACK_AB R24, R38, R27 ;  /* 0x0000001b2618723e */ /* 0x000fe400000010ff */
[----:B------:R-:W-:Y:S01]  /*7760*/  F2FP.BF16.F32.PACK_AB R25, R56, R57 ;  /* 0x000000393819723e */ /* 0x000fe200000010ff */
[----:B------:R4:W-:Y:S01]  /*7770*/  STSM.16.M88.4 [R72], R4 ;  /* 0x0000000448007844 */ /* 0x0009e20000000200 */
[----:B------:R-:W-:Y:S01]  /*7780*/  F2FP.BF16.F32.PACK_AB R27, R54, R55 ;  /* 0x00000037361b723e */ /* 0x000fe200000010ff */
[----:B--2---:R-:W-:Y:S01]  /*7790*/  IMAD.WIDE R32, R136, 0x4, R32 ;  /* 0x0000000488207825 */ /* 0x004fe200078e0220 */
[----:B---3--:R-:W-:Y:S02]  /*77a0*/  F2FP.BF16.F32.PACK_AB R8, R40, R35 ;  /* 0x000000232808723e */ /* 0x008fe400000010ff */
[----:B------:R-:W-:Y:S01]  /*77b0*/  F2FP.BF16.F32.PACK_AB R9, R52, R53 ;  /* 0x000000353409723e */ /* 0x000fe200000010ff */
[----:B------:R2:W-:Y:S01]  /*77c0*/  STSM.16.M88.4 [R51], R24 ;  /* 0x0000001833007844 */ /* 0x0005e20000000200 */
[----:B------:R-:W-:Y:S01]  /*77d0*/  F2FP.BF16.F32.PACK_AB R10, R45, R34 ;  /* 0x000000222d0a723e */ /* 0x000fe200000010ff */
[----:B------:R-:W-:Y:S01]  /*77e0*/  IMAD.MOV.U32 R40, RZ, RZ, RZ ;  /* 0x000000ffff287224 */ /* 0x000fe200078e00ff */
[----:B------:R-:W-:Y:S01]  /*77f0*/  F2FP.BF16.F32.PACK_AB R11, R135, R50 ;  /* 0x00000032870b723e */ /* 0x000fe200000010ff */
[----:B-1----:R-:W1:Y:S01]  /*7800*/  LDC R28, c[0x0][0xbe8] ;  /* 0x0002fa00ff1c7b82 */ /* 0x002e620000000800 */
[----:B------:R-:W-:-:S02]  /*7810*/  ISETP.NE.U32.AND P2, PT, RZ, UR4, PT ;  /* 0x00000004ff007c0c */ /* 0x000fc4000bf45070 */
[----:B0-----:R-:W-:Y:S01]  /*7820*/  ISETP.NE.U32.AND P0, PT, R62, RZ, PT ;  /* 0x000000ff3e00720c */ /* 0x001fe20003f05070 */
[----:B------:R2:W-:Y:S04]  /*7830*/  STSM.16.M88.4 [R43], R8 ;  /* 0x000000082b007844 */ /* 0x0005e80000000200 */
[----:B------:R-:W-:Y:S01]  /*7840*/  BAR.SYNC.DEFER_BLOCKING 0x1, 0x180 ;  /* 0x0046000000007b1d */ /* 0x000fe20000010000 */
[----:B------:R-:W-:Y:S02]  /*7850*/  ISETP.NE.AND.EX P2, PT, RZ, UR5, PT, P2 ;  /* 0x00000005ff007c0c */ /* 0x000fe4000bf45320 */
[----:B------:R-:W-:-:S11]  /*7860*/  ISETP.NE.AND.EX P0, PT, R63, RZ, PT, P0 ;  /* 0x000000ff3f00720c */ /* 0x000fd60003f05300 */
[C---:B----4-:R-:W-:Y:S01]  /*7870*/  @P2 LEA R4, P3, R136.reuse, UR4, 0x2 ;  /* 0x0000000488042c11 */ /* 0x050fe2000f8610ff */
[----:B------:R-:W-:Y:S02]  /*7880*/  ULDC UR4, c[0x0][0xa88] ;  /* 0x0002a20000047ab9 */ /* 0x000fe40000000800 */
[----:B------:R-:W-:Y:S01]  /*7890*/  IMAD.U32 R7, RZ, RZ, UR4 ;  /* 0x00000004ff077e24 */ /* 0x000fe2000f8e00ff */
[----:B------:R-:W-:Y:S01]  /*78a0*/  @P2 LEA.HI.X R5, R136, UR5, R141, 0x2, P3 ;  /* 0x0000000588052c11 */ /* 0x000fe200098f148d */
[----:B------:R2:W5:Y:S01]  /*78b0*/  @P0 LDG.E R40, desc[UR36][R32.64] ;  /* 0x0000002420280981 */ /* 0x000562000c1e1900 */
[----:B-1----:R-:W-:Y:S01]  /*78c0*/  ISETP.NE.AND P1, PT, R28, 0x1, PT ;  /* 0x000000011c00780c */ /* 0x002fe20003f25270 */
[----:B------:R-:W-:Y:S02]  /*78d0*/  IMAD R15, R139, 0xc0, R150 ;  /* 0x000000c08b0f7824 */ /* 0x000fe400078e0296 */
[----:B------:R2:W5:Y:S10]  /*78e0*/  @P2 LDG.E R7, desc[UR36][R4.64] ;  /* 0x0000002404072981 */ /* 0x000574000c1e1900 */
[----:B------:R-:W0:Y:S08]  /*78f0*/  @P1 LDC R12, c[0x0][0xbec] ;  /* 0x0002fb00ff0c1b82 */ /* 0x000e300000000800 */
[----:B------:R-:W1:Y:S01]  /*7900*/  @P1 LDC R13, c[0x0][0xbf0] ;  /* 0x0002fc00ff0d1b82 */ /* 0x000e620000000800 */
[----:B--2---:R-:W-:Y:S05]  /*7910*/  @P2 BRA `(.L_x_10185) ;  /* 0x0000000000102947 */ /* 0x004fea0003800000 */
[----:B------:R-:W-:Y:S05]  /*7920*/  @!P0 BRA `(.L_x_10185) ;  /* 0x00000000000c8947 */ /* 0x000fea0003800000 */
[----:B------:R-:W2:Y:S04]  /*7930*/  LDG.E R4, desc[UR36][R32.64] ;  /* 0x0000002420047981 */ /* 0x000ea8000c1e1900 */
[----:B-----5:R-:W2:Y:S02]  /*7940*/  LDG.E R7, desc[UR36][R32.64+0x4] ;  /* 0x0000042420077981 */ /* 0x020ea4000c1e1900 */
[----:B--2---:R-:W-:-:S07]  /*7950*/  IADD3 R7, -R4, R7, RZ ;  /* 0x0000000704077210 */ /* 0x004fce0007ffe1ff */
.L_x_10185:
[----:B------:R-:W-:Y:S01]  /*7960*/  SHF.R.S32.HI R46, RZ, 0x1f, R138 ;  /* 0x0000001fff2e7819 */ /* 0x000fe2000001148a */
[----:B0-----:R-:W-:Y:S01]  /*7970*/  @P1 IMAD.HI.U32 R4, R15, R12, RZ ;  /* 0x0000000c0f041227 */ /* 0x001fe200078e00ff */
[----:B------:R-:W-:Y:S01]  /*7980*/  ULDC.64 UR4, c[0x0][0xb90] ;  /* 0x0002e40000047ab9 */ /* 0x000fe20000000a00 */
[----:B-----5:R-:W-:Y:S01]  /*7990*/  SHF.R.S32.HI R41, RZ, 0x1f, R40 ;  /* 0x0000001fff297819 */ /* 0x020fe20000011428 */
[----:B------:R-:W0:Y:S01]  /*79a0*/  @P1 LDC R51, c[0x0][0xbec] ;  /* 0x0002fb00ff331b82 */ /* 0x000e220000000800 */
[----:B------:R-:W-:Y:S01]  /*79b0*/  IMAD R5, R46, UR4, RZ ;  /* 0x000000042e057c24 */ /* 0x000fe2000f8e02ff */
[----:B------:R-:W-:Y:S01]  /*79c0*/  SEL R141, R141, RZ, !P0 ;  /* 0x000000ff8d8d7207 */ /* 0x000fe20004000000 */
[----:B------:R-:W-:Y:S01]  /*79d0*/  IMAD.MOV.U32 R9, RZ, RZ, R15 ;  /* 0x000000ffff097224 */ /* 0x000fe200078e000f */
[----:B-1----:R-:W-:Y:S01]  /*79e0*/  @P1 SHF.R.U32.HI R9, RZ, R13, R4 ;  /* 0x0000000dff091219 */ /* 0x002fe20000011604 */
[----:B------:R-:W-:Y:S01]  /*79f0*/  IMAD R11, R144, 0x20, R137 ;  /* 0x00000020900b7824 */ /* 0x000fe200078e0289 */
[----:B------:R-:W-:Y:S01]  /*7a00*/  SEL R47, R136, RZ, !P0 ;  /* 0x000000ff882f7207 */ /* 0x000fe20004000000 */
[C---:B------:R-:W-:Y:S01]  /*7a10*/  IMAD R13, R138.reuse, UR5, R5 ;  /* 0x000000058a0d7c24 */ /* 0x040fe2000f8e0205 */
[----:B------:R-:W-:Y:S01]  /*7a20*/  ULDC.64 UR6, c[0x0][0xa80] ;  /* 0x0002a00000067ab9 */ /* 0x000fe20000000a00 */
[----:B------:R-:W-:Y:S01]  /*7a30*/  IMAD.WIDE.U32 R4, R138, UR4, R40 ;  /* 0x000000048a047c25 */ /* 0x000fe2000f8e0028 */
[----:B------:R-:W-:-:S03]  /*7a40*/  ULDC.64 UR4, c[0x0][0xb98] ;  /* 0x0002e60000047ab9 */ /* 0x000fc60000000a00 */
[----:B------:R-:W-:-:S04]  /*7a50*/  IMAD.WIDE R20, R11, 0x2, R20 ;  /* 0x000000020b147825 */ /* 0x000fc800078e0214 */
[----:B------:R-:W-:Y:S01]  /*7a60*/  IMAD.MOV R11, RZ, RZ, -R9 ;  /* 0x000000ffff0b7224 */ /* 0x000fe200078e0a09 */
[----:B------:R-:W-:Y:S01]  /*7a70*/  IADD3 R25, P6, R20, 0x3000, RZ ;  /* 0x0000300014197810 */ /* 0x000fe20007fde0ff */
[----:B------:R-:W-:Y:S01]  /*7a80*/  IMAD.IADD R5, R5, 0x1, R13 ;  /* 0x0000000105057824 */ /* 0x000fe200078e020d */
[----:B------:R-:W-:Y:S01]  /*7a90*/  SHF.R.S32.HI R13, RZ, 0x1f, R9 ;  /* 0x0000001fff0d7819 */ /* 0x000fe20000011409 */
[----:B------:R-:W-:Y:S01]  /*7aa0*/  IMAD R11, R28, R11, R15 ;  /* 0x0000000b1c0b7224 */ /* 0x000fe200078e020f */
[C---:B------:R-:W-:Y:S01]  /*7ab0*/  IADD3 R15, P2, R20.reuse, 0x1800, RZ ;  /* 0x00001800140f7810 */ /* 0x040fe20007f5e0ff */
[----:B------:R-:W-:Y:S01]  /*7ac0*/  IMAD R6, R141, UR4, RZ ;  /* 0x000000048d067c24 */ /* 0x000fe2000f8e02ff */
[----:B------:R-:W-:Y:S01]  /*7ad0*/  IADD3 R33, P4, R20, 0x6000, RZ ;  /* 0x0000600014217810 */ /* 0x000fe20007f9e0ff */
[----:B------:R-:W-:Y:S01]  /*7ae0*/  IMAD.WIDE.U32 R4, R47, UR4, R4 ;  /* 0x000000042f047c25 */ /* 0x000fe2000f8e0004 */
[----:B------:R-:W-:Y:S02]  /*7af0*/  LOP3.LUT R8, R15, 0x180, RZ, 0xc0, !PT ;  /* 0x000001800f087812 */ /* 0x000fe400078ec0ff */
[----:B------:R-:W-:Y:S01]  /*7b00*/  LOP3.LUT R24, R25, 0x180, RZ, 0xc0, !PT ;  /* 0x0000018019187812 */ /* 0x000fe200078ec0ff */
[----:B------:R-:W-:Y:S01]  /*7b10*/  IMAD R10, R47, UR5, R6 ;  /* 0x000000052f0a7c24 */ /* 0x000fe2000f8e0206 */
[----:B------:R-:W-:Y:S01]  /*7b20*/  SHF.R.S32.HI R6, RZ, 0x1f, R11 ;  /* 0x0000001fff067819 */ /* 0x000fe2000001140b */
[----:B------:R-:W-:Y:S01]  /*7b30*/  ULDC.64 UR4, c[0x0][0xb88] ;  /* 0x0002e20000047ab9 */ /* 0x000fe20000000a00 */
[----:B------:R-:W-:Y:S01]  /*7b40*/  IADD3 R4, P0, R9, R4, RZ ;  /* 0x0000000409047210 */ /* 0x000fe20007f1e0ff */
[----:B------:R-:W-:Y:S01]  /*7b50*/  IMAD R14, R139, 0xc0, R148 ;  /* 0x000000c08b0e7824 */ /* 0x000fe200078e0294 */
[----:B------:R-:W-:Y:S01]  /*7b60*/  SHF.R.U64 R8, R8, 0x3, RZ ;  /* 0x0000000308087819 */ /* 0x000fe200000012ff */
[----:B------:R-:W-:Y:S01]  /*7b70*/  IMAD R12, R6, UR4, RZ ;  /* 0x00000004060c7c24 */ /* 0x000fe2000f8e02ff */
[----:B------:R-:W-:Y:S01]  /*7b80*/  IADD3.X R5, R13, R5, R10, P0, !PT ;  /* 0x000000050d057210 */ /* 0x000fe200007fe40a */
[----:B------:R-:W-:Y:S01]  /*7b90*/  IMAD R49, R7, R28, RZ ;  /* 0x0000001c07317224 */ /* 0x000fe200078e02ff */
[----:B------:R-:W-:Y:S01]  /*7ba0*/  LOP3.LUT R6, R8, R15, RZ, 0x3c, !PT ;  /* 0x0000000f08067212 */ /* 0x000fe200078e3cff */
[C---:B------:R-:W-:Y:S01]  /*7bb0*/  IMAD R9, R11.reuse, UR5, R12 ;  /* 0x000000050b097c24 */ /* 0x040fe2000f8e020c */
[----:B------:R-:W-:Y:S01]  /*7bc0*/  IADD3 R13, P5, R20, 0x4800, RZ ;  /* 0x00004800140d7810 */ /* 0x000fe20007fbe0ff */
[----:B------:R-:W-:Y:S01]  /*7bd0*/  IMAD.WIDE.U32 R4, R11, UR4, R4 ;  /* 0x000000040b047c25 */ /* 0x000fe2000f8e0004 */
[----:B------:R-:W-:Y:S01]  /*7be0*/  ULDC.64 UR4, c[0x0][0xb50] ;  /* 0x0002d40000047ab9 */ /* 0x000fe20000000a00 */
[----:B------:R-:W-:-:S02]  /*7bf0*/  LOP3.LUT R32, R33, 0x180, RZ, 0xc0, !PT ;  /* 0x0000018021207812 */ /* 0x000fc400078ec0ff */
[----:B------:R-:W-:Y:S01]  /*7c00*/  IMAD.X R7, RZ, RZ, R21, P2 ;  /* 0x000000ffff077224 */ /* 0x000fe200010e0615 */
[----:B------:R-:W-:Y:S02]  /*7c10*/  IADD3 R5, R5, R9, RZ ;  /* 0x0000000905057210 */ /* 0x000fe40007ffe0ff */
[----:B------:R-:W-:Y:S02]  /*7c20*/  LEA R8, P0, R4, UR4, 0x2 ;  /* 0x0000000404087c11 */ /* 0x000fe4000f8010ff */
[----:B------:R-:W-:Y:S02]  /*7c30*/  LOP3.LUT R9, R20, 0x180, RZ, 0xc0, !PT ;  /* 0x0000018014097812 */ /* 0x000fe400078ec0ff */
[----:B------:R-:W-:Y:S01]  /*7c40*/  LEA.HI.X R10, R4, UR5, R5, 0x2, P0 ;  /* 0x00000005040a7c11 */ /* 0x000fe200080f1405 */
[----:B------:R-:W-:Y:S01]  /*7c50*/  SHFL.IDX PT, R42, R8, RZ, 0x1c1f ;  /* 0x001c1fff082a7589 */ /* 0x000fe200000e0000 */
[----:B------:R-:W-:Y:S01]  /*7c60*/  LOP3.LUT P0, RZ, R146, 0x3, RZ, 0xc0, !PT ;  /* 0x0000000392ff7812 */ /* 0x000fe2000780c0ff */
[C---:B------:R-:W-:Y:S01]  /*7c70*/  VIADD R4, R14.reuse, 0x8 ;  /* 0x000000080e047836 */ /* 0x040fe20000000000 */
[----:B------:R-:W-:Y:S01]  /*7c80*/  ULDC.64 UR4, c[0x0][0xaa0] ;  /* 0x0002a80000047ab9 */ /* 0x000fe20000000a00 */
[----:B------:R-:W1:Y:S01]  /*7c90*/  SHFL.IDX PT, R43, R10, RZ, 0x1c1f ;  /* 0x001c1fff0a2b7589 */ /* 0x000e6200000e0000 */
[----:B------:R-:W-:-:S02]  /*7ca0*/  ISETP.GE.OR P2, PT, R14, R49, P0 ;  /* 0x000000310e00720c */ /* 0x000fc40000746670 */
[----:B------:R-:W-:Y:S01]  /*7cb0*/  ISETP.GE.OR P0, PT, R4, R49, P0 ;  /* 0x000000310400720c */ /* 0x000fe20000706670 */
[----:B------:R-:W-:Y:S01]  /*7cc0*/  SHFL.IDX PT, R44, R8, 0x1, 0x1c1f ;  /* 0x003c1f00082c7f89 */ /* 0x000fe200000e0000 */
[----:B------:R-:W-:Y:S02]  /*7cd0*/  LOP3.LUT R12, R13, 0x180, RZ, 0xc0, !PT ;  /* 0x000001800d0c7812 */ /* 0x000fe400078ec0ff */
[----:B------:R-:W-:Y:S01]  /*7ce0*/  SHF.R.U64 R9, R9, 0x3, RZ ;  /* 0x0000000309097819 */ /* 0x000fe200000012ff */
[----:B------:R-:W2:Y:S01]  /*7cf0*/  SHFL.IDX PT, R45, R10, 0x1, 0x1c1f ;  /* 0x003c1f000a2d7f89 */ /* 0x000ea200000e0000 */
[----:B------:R-:W-:Y:S01]  /*7d00*/  IMAD R41, R41, UR4, RZ ;  /* 0x0000000429297c24 */ /* 0x000fe2000f8e02ff */
[----:B------:R-:W-:Y:S02]  /*7d10*/  IADD3 R5, P3, R20, 0x7800, RZ ;  /* 0x0000780014057810 */ /* 0x000fe40007f7e0ff */
[----:B------:R-:W-:Y:S02]  /*7d20*/  SHF.R.U64 R24, R24, 0x3, RZ ;  /* 0x0000000318187819 */ /* 0x000fe400000012ff */
[----:B------:R-:W-:Y:S01]  /*7d30*/  SHF.R.U64 R12, R12, 0x3, RZ ;  /* 0x000000030c0c7819 */ /* 0x000fe200000012ff */
[----:B------:R-:W-:Y:S01]  /*7d40*/  IMAD.X R37, RZ, RZ, R21, P3 ;  /* 0x000000ffff257224 */ /* 0x000fe200018e0615 */
[----:B------:R-:W-:-:S02]  /*7d50*/  SHF.R.U64 R32, R32, 0x3, RZ ;  /* 0x0000000320207819 */ /* 0x000fc400000012ff */
[----:B------:R-:W-:Y:S02]  /*7d60*/  LOP3.LUT R20, R9, R20, RZ, 0x3c, !PT ;  /* 0x0000001409147212 */ /* 0x000fe400078e3cff */
[----:B------:R-:W-:Y:S01]  /*7d70*/  LOP3.LUT R24, R24, R25, RZ, 0x3c, !PT ;  /* 0x0000001918187212 */ /* 0x000fe200078e3cff */
[--C-:B------:R-:W-:Y:S01]  /*7d80*/  IMAD.X R25, RZ, RZ, R21.reuse, P6 ;  /* 0x000000ffff197224 */ /* 0x100fe200030e0615 */
[----:B------:R-:W-:Y:S01]  /*7d90*/  LOP3.LUT R12, R12, R13, RZ, 0x3c, !PT ;  /* 0x0000000d0c0c7212 */ /* 0x000fe200078e3cff */
[----:B------:R-:W-:Y:S01]  /*7da0*/  IMAD.X R13, RZ, RZ, R21, P5 ;  /* 0x000000ffff0d7224 */ /* 0x000fe200028e0615 */
[----:B-1----:R1:W-:Y:S01]  /*7db0*/  @!P2 ST.E desc[UR36][R42.64], R0 ;  /* 0x000000002a00a985 */ /* 0x0023e2000c101924 */
[----:B------:R-:W-:Y:S02]  /*7dc0*/  LOP3.LUT R32, R32, R33, RZ, 0x3c, !PT ;  /* 0x0000002120207212 */ /* 0x000fe400078e3cff */
[----:B------:R-:W-:Y:S02]  /*7dd0*/  IADD3.X R33, RZ, R21, RZ, P4, !PT ;  /* 0x00000015ff217210 */ /* 0x000fe400027fe4ff */
[----:B------:R-:W-:Y:S01]  /*7de0*/  LOP3.LUT R4, R5, 0x180, RZ, 0xc0, !PT ;  /* 0x0000018005047812 */ /* 0x000fe200078ec0ff */
[----:B--2---:R2:W-:Y:S03]  /*7df0*/  @!P0 ST.E desc[UR36][R44.64], R3 ;  /* 0x000000032c008985 */ /* 0x0045e6000c101924 */
[----:B------:R-:W-:Y:S01]  /*7e00*/  SHF.R.U64 R4, R4, 0x3, RZ ;  /* 0x0000000304047819 */ /* 0x000fe200000012ff */
[C---:B-1----:R-:W-:Y:S01]  /*7e10*/  IMAD R43, R40.reuse, UR5, R41 ;  /* 0x00000005282b7c24 */ /* 0x042fe2000f8e0229 */
[----:B------:R1:W5:Y:S01]  /*7e20*/  LD.E.128 R8, desc[UR36][R20.64] ;  /* 0x0000002414087980 */ /* 0x000362000c101d00 */
[----:B--2---:R-:W2:Y:S01]  /*7e30*/  @P1 LDC R45, c[0x0][0xbf0] ;  /* 0x0002fc00ff2d1b82 */ /* 0x004ea20000000800 */
[----:B------:R-:W-:Y:S01]  /*7e40*/  IMAD.WIDE.U32 R40, R40, UR4, RZ ;  /* 0x0000000428287c25 */ /* 0x000fe2000f8e00ff */
[----:B------:R-:W-:Y:S01]  /*7e50*/  ULDC.64 UR4, c[0x0][0xae8] ;  /* 0x0002ba0000047ab9 */ /* 0x000fe20000000a00 */
[----:B------:R-:W-:Y:S01]  /*7e60*/  LOP3.LUT R36, R4, R5, RZ, 0x3c, !PT ;  /* 0x0000000504247212 */ /* 0x000fe200078e3cff */
[----:B------:R-:W5:Y:S01]  /*7e70*/  LD.E.128 R24, desc[UR36][R24.64] ;  /* 0x0000002418187980 */ /* 0x000f62000c101d00 */
[----:B------:R-:W-:-:S02]  /*7e80*/  IMAD R0, R143, 0x60, R144 ;  /* 0x000000608f007824 */ /* 0x000fc400078e0290 */
[----:B-1----:R-:W-:Y:S01]  /*7e90*/  IMAD.IADD R21, R41, 0x1, R43 ;  /* 0x0000000129157824 */ /* 0x002fe200078e022b */
[----:B------:R-:W5:Y:S01]  /*7ea0*/  LD.E.128 R4, desc[UR36][R6.64] ;  /* 0x0000002406047980 */ /* 0x000f62000c101d00 */
[----:B------:R-:W-:Y:S02]  /*7eb0*/  IMAD R3, R46, UR4, RZ ;  /* 0x000000042e037c24 */ /* 0x000fe4000f8e02ff */
[----:B------:R-:W-:Y:S01]  /*7ec0*/  IMAD.MOV.U32 R20, RZ, RZ, R40 ;  /* 0x000000ffff147224 */ /* 0x000fe200078e0028 */
[----:B------:R-:W5:Y:S01]  /*7ed0*/  LD.E.128 R12, desc[UR36][R12.64] ;  /* 0x000000240c0c7980 */ /* 0x000f62000c101d00 */
[----:B------:R-:W-:Y:S02]  /*7ee0*/  IMAD R42, R139, 0xc0, R0 ;  /* 0x000000c08b2a7824 */ /* 0x000fe400078e0200 */
[C---:B------:R-:W-:Y:S01]  /*7ef0*/  IMAD R3, R138.reuse, UR5, R3 ;  /* 0x000000058a037c24 */ /* 0x040fe2000f8e0203 */
[----:B------:R-:W5:Y:S01]  /*7f00*/  LD.E.128 R32, desc[UR36][R32.64] ;  /* 0x0000002420207980 */ /* 0x000f62000c101d00 */
[----:B------:R-:W-:Y:S01]  /*7f10*/  IMAD.WIDE.U32 R20, R138, UR4, R20 ;  /* 0x000000048a147c25 */ /* 0x000fe2000f8e0014 */
[----:B------:R-:W-:-:S02]  /*7f20*/  ULDC.64 UR4, c[0x0][0xaf0] ;  /* 0x0002bc0000047ab9 */ /* 0x000fc40000000a00 */
[----:B------:R-:W5:Y:S01]  /*7f30*/  LD.E.128 R36, desc[UR36][R36.64] ;  /* 0x0000002424247980 */ /* 0x000f62000c101d00 */
[----:B0-----:R-:W-:Y:S01]  /*7f40*/  @P1 IMAD.HI.U32 R0, R42, R51, RZ ;  /* 0x000000332a001227 */ /* 0x001fe200078e00ff */
[----:B------:R-:W-:Y:S01]  /*7f50*/  @!PT LDS RZ, [RZ] ;  /* 0x00000000fffff984 */ /* 0x000fe20000000800 */
[----:B------:R-:W-:Y:S01]  /*7f60*/  @!PT LDS RZ, [RZ] ;  /* 0x00000000fffff984 */ /* 0x000fe20000000800 */
[----:B------:R-:W-:Y:S01]  /*7f70*/  @!PT LDS RZ, [RZ] ;  /* 0x00000000fffff984 */ /* 0x000fe20000000800 */
[----:B------:R-:W-:Y:S01]  /*7f80*/  @!PT LDS RZ, [RZ] ;  /* 0x00000000fffff984 */ /* 0x000fe20000000800 */
[----:B------:R0:W-:Y:S06]  /*7f90*/  MEMBAR.ALL.CTA ;  /* 0x0000000000007992 */ /* 0x0001ec0000008000 */
[----:B0-----:R-:W0:Y:S01]  /*7fa0*/  FENCE.VIEW.ASYNC.S ;  /* 0x00000000000073c6 */ /* 0x001e220000000000 */
[----:B------:R-:W-:Y:S01]  /*7fb0*/  IMAD.IADD R21, R21, 0x1, R3 ;  /* 0x0000000115157824 */ /* 0x000fe200078e0203 */
[----:B------:R-:W-:Y:S01]  /*7fc0*/  MOV R3, R42 ;  /* 0x0000002a00037202 */ /* 0x000fe20000000f00 */
[----:B------:R-:W-:Y:S01]  /*7fd0*/  IMAD R40, R141, UR4, RZ ;  /* 0x000000048d287c24 */ /* 0x000fe2000f8e02ff */
[----:B--2---:R-:W-:Y:S01]  /*7fe0*/  @P1 SHF.R.U32.HI R3, RZ, R45, R0 ;  /* 0x0000002dff031219 */ /* 0x004fe20000011600 */
[----:B------:R-:W-:-:S03]  /*7ff0*/  IMAD.WIDE.U32 R20, R47, UR4, R20 ;  /* 0x000000042f147c25 */ /* 0x000fc6000f8e0014 */
[--C-:B------:R-:W-:Y:S01]  /*8000*/  SHF.R.S32.HI R0, RZ, 0x1f, R3.reuse ;  /* 0x0000001fff007819 */ /* 0x100fe20000011403 */
[----:B------:R-:W-:Y:S01]  /*8010*/  IMAD R41, R47, UR5, R40 ;  /* 0x000000052f297c24 */ /* 0x000fe2000f8e0228 */
[----:B------:R-:W-:Y:S01]  /*8020*/  ULDC.64 UR4, c[0x0][0xae0] ;  /* 0x0002b80000047ab9 */ /* 0x000fe20000000a00 */
[----:B------:R-:W-:Y:S02]  /*8030*/  IMAD.MOV R43, RZ, RZ, -R3 ;  /* 0x000000ffff2b7224 */ /* 0x000fe400078e0a03 */
[----:B------:R-:W-:Y:S02]  /*8040*/  IMAD.IADD R21, R21, 0x1, R41 ;  /* 0x0000000115157824 */ /* 0x000fe400078e0229 */
[----:B------:R-:W-:Y:S02]  /*8050*/  IMAD R0, R0, UR4, RZ ;  /* 0x0000000400007c24 */ /* 0x000fe4000f8e02ff */
[----:B------:R-:W-:Y:S02]  /*8060*/  IMAD R41, R28, R43, R42 ;  /* 0x0000002b1c297224 */ /* 0x000fe400078e022a */
[----:B------:R-:W-:-:S03]  /*8070*/  IMAD R43, R3, UR5, R0 ;  /* 0x00000005032b7c24 */ /* 0x000fc6000f8e0200 */
[----:B------:R-:W-:Y:S01]  /*8080*/  SHF.R.S32.HI R0, RZ, 0x1f, R41 ;  /* 0x0000001fff007819 */ /* 0x000fe20000011429 */
[----:B------:R-:W-:Y:S01]  /*8090*/  IMAD.WIDE.U32 R20, R3, UR4, R20 ;  /* 0x0000000403147c25 */ /* 0x000fe2000f8e0014 */
[----:B------:R-:W-:-:S03]  /*80a0*/  ULDC.64 UR4, c[0x0][0xad8] ;  /* 0x0002b60000047ab9 */ /* 0x000fc60000000a00 */
[----:B------:R-:W-:Y:S02]  /*80b0*/  IMAD R0, R0, UR4, RZ ;  /* 0x0000000400007c24 */ /* 0x000fe4000f8e02ff */
[----:B------:R-:W-:Y:S02]  /*80c0*/  IMAD.IADD R21, R21, 0x1, R43 ;  /* 0x0000000115157824 */ /* 0x000fe400078e022b */
[----:B------:R-:W-:Y:S02]  /*80d0*/  IMAD R3, R41, UR5, R0 ;  /* 0x0000000529037c24 */ /* 0x000fe4000f8e0200 */
[----:B------:R-:W-:Y:S02]  /*80e0*/  IMAD R0, R139, 0xc0, R144 ;  /* 0x000000c08b007824 */ /* 0x000fe400078e0290 */
[----:B------:R-:W-:Y:S01]  /*80f0*/  IMAD.WIDE.U32 R20, R41, UR4, R20 ;  /* 0x0000000429147c25 */ /* 0x000fe2000f8e0014 */
[----:B------:R-:W-:Y:S02]  /*8100*/  UIADD3 UR4, UR41, 0x2d820, URZ ;  /* 0x0002d82029047890 */ /* 0x000fe4000fffe03f */
[----:B------:R-:W-:Y:S01]  /*8110*/  ISETP.GE.AND P0, PT, R0, R49, PT ;  /* 0x000000310000720c */ /* 0x000fe20003f06270 */
[----:B------:R-:W-:Y:S01]  /*8120*/  IMAD.IADD R3, R21, 0x1, R3 ;  /* 0x0000000115037824 */ /* 0x000fe200078e0203 */
[----:B------:R-:W-:Y:S01]  /*8130*/  LEA R28, P1, R20, UR6, 0x1 ;  /* 0x00000006141c7c11 */ /* 0x000fe2000f8208ff */
[----:B------:R-:W-:-:S03]  /*8140*/  UPRMT UR4, URZ, 0x654, UR4 ;  /* 0x000006543f047896 */ /* 0x000fc60008000004 */
[----:B------:R-:W-:Y:S01]  /*8150*/  LEA.HI.X R3, R20, UR7, R3, 0x1, P1 ;  /* 0x0000000714037c11 */ /* 0x000fe200088f0c03 */
[----:B0-----:R0:W1:Y:S01]  /*8160*/  SHFL.IDX PT, R40, R28, RZ, 0x1c1f ;  /* 0x001c1fff1c287589 */ /* 0x00106200000e0000 */
[----:B------:R-:W-:Y:S03]  /*8170*/  BSSY B1, `(.L_x_10186) ;  /* 0x0000010000017945 */ /* 0x000fe60003800000 */
[----:B------:R0:W2:Y:S01]  /*8180*/  SHFL.IDX PT, R41, R3, RZ, 0x1c1f ;  /* 0x001c1fff03297589 */ /* 0x0000a200000e0000 */
[----:B------:R-:W-:Y:S01]  /*8190*/  SYNCS.ARRIVE.TRANS64.RED.A1T0 RZ, [UR4], RZ ;  /* 0x000000ffffff79a7 */ /* 0x000fe20008100404 */
[----:B------:R-:W-:Y:S05]  /*81a0*/  @P0 BRA `(.L_x_10187) ;  /* 0x0000000000300947 */ /* 0x000fea0003800000 */
[----:B------:R-:W-:Y:S02]  /*81b0*/  ULDC UR4, c[0x0][0xac8] ;  /* 0x0002b20000047ab9 */ /* 0x000fe40000000800 */
[----:B------:R-:W-:Y:S02]  /*81c0*/  ISETP.GE.AND P1, PT, R140, UR4, PT ;  /* 0x000000048c007c0c */ /* 0x000fe4000bf26270 */
[----:B------:R-:W-:Y:S02]  /*81d0*/  ISETP.GE.AND P2, PT, R142, UR4, PT ;  /* 0x000000048e007c0c */ /* 0x000fe4000bf46270 */
[----:B------:R-:W-:-:S09]  /*81e0*/  ISETP.GE.AND P0, PT, R137, UR4, PT ;  /* 0x0000000489007c0c */ /* 0x000fd2000bf06270 */
[-C--:B-1----:R-:W-:Y:S02]  /*81f0*/  @!P1 LEA R42, P3, R140, R40.reuse, 0x1 ;  /* 0x000000288c2a9211 */ /* 0x082fe400078608ff */
[----:B------:R-:W-:Y:S02]  /*8200*/  @!P2 LEA R44, P4, R142, R40, 0x1 ;  /* 0x000000288e2ca211 */ /* 0x000fe400078808ff */
[----:B--2---:R-:W-:Y:S01]  /*8210*/  @!P0 IMAD.WIDE R20, R137, 0x2, R40 ;  /* 0x0000000289148825 */ /* 0x004fe200078e0228 */
[-C--:B------:R-:W-:Y:S02]  /*8220*/  @!P1 LEA.HI.X R43, R140, R41.reuse, R154, 0x1, P3 ;  /* 0x000000298c2b9211 */ /* 0x080fe400018f0c9a */
[----:B------:R-:W-:Y:S02]  /*8230*/  @!P2 LEA.HI.X R45, R142, R41, R153, 0x1, P4 ;  /* 0x000000298e2da211 */ /* 0x000fe400020f0c99 */
[----:B-----5:R3:W-:Y:S04]  /*8240*/  @!P0 ST.E.128 desc[UR36][R20.64], R8 ;  /* 0x0000000814008985 */ /* 0x0207e8000c101d24 */
[----:B------:R3:W-:Y:S04]  /*8250*/  @!P1 ST.E.128 desc[UR36][R42.64], R24 ;  /* 0x000000182a009985 */ /* 0x0007e8000c101d24 */
[----:B------:R3:W-:Y:S02]  /*8260*/  @!P2 ST.E.128 desc[UR36][R44.64], R32 ;  /* 0x000000202c00a985 */ /* 0x0007e4000c101d24 */
.L_x_10187:
[----:B------:R-:W-:Y:S05]  /*8270*/  BSYNC B1 ;  /* 0x0000000000017941 */ /* 0x000fea0003800000 */
.L_x_10186:
[----:B------:R-:W-:Y:S01]  /*8280*/  IADD3 R0, R0, 0x60, RZ ;  /* 0x0000006000007810 */ /* 0x000fe20007ffe0ff */
[----:B---3-5:R3:W4:Y:S03]  /*8290*/  SHFL.IDX PT, R11, R3, 0x1, 0x1c1f ;  /* 0x003c1f00030b7f89 */ /* 0x02872600000e0000 */
[----:B------:R-:W-:Y:S01]  /*82a0*/  ISETP.GE.AND P0, PT, R0, R49, PT ;  /* 0x000000310000720c */ /* 0x000fe20003f06270 */
[----:B------:R3:W0:-:S12]  /*82b0*/  SHFL.IDX PT, R10, R28, 0x1, 0x1c1f ;  /* 0x003c1f001c0a7f89 */ /* 0x00061800000e0000 */
[----:B---3--:R-:W-:Y:S05]  /*82c0*/  @P0 BRA `(.L_x_10188) ;  /* 0x0000000800880947 */ /* 0x008fea0003800000 */
[----:B------:R-:W-:Y:S02]  /*82d0*/  ULDC UR4, c[0x0][0xac8] ;  /* 0x0002b20000047ab9 */ /* 0x000fe40000000800 */
[----:B------:R-:W-:Y:S02]  /*82e0*/  ISETP.GE.AND P2, PT, R140, UR4, PT ;  /* 0x000000048c007c0c */ /* 0x000fe4000bf46270 */
[----:B------:R-:W-:-:S11]  /*82f0*/  ISETP.GE.AND P1, PT, R137, UR4, PT ;  /* 0x0000000489007c0c */ /* 0x000fd6000bf26270 */
[C---:B0-----:R-:W-:Y:S02]  /*8300*/  @!P2 LEA R20, P0, R140.reuse, R10, 0x1 ;  /* 0x0000000a8c14a211 */ /* 0x041fe400078008ff */
[----:B----4-:R-:W-:Y:S02]  /*8310*/  @!P1 IMAD.WIDE R8, R137, 0x2, R10 ;  /* 0x0000000289089825 */ /* 0x010fe400078e020a */
        /* <DEDUP_REMOVED lines=9> */
.L_x_10184:
[----:B------:R-:W1:Y:S01]  /*83b0*/  LDC.64 R6, c[0x0][0xc00] ;  /* 0x00030000ff067b82 */ /* 0x000e620000000a00 */
[C---:B------:R-:W-:Y:S01]  /*83c0*/  IMAD.SHL.U32 R5, R136.reuse, 0x4, RZ ;  /* 0x0000000488057824 */ /* 0x040fe200078e00ff */
[----:B------:R-:W-:Y:S01]  /*83d0*/  SHF.L.U64.HI R0, R136, 0x2, R141 ;  /* 0x0000000288007819 */ /* 0x000fe2000001028d */
[----:B------:R-:W-:Y:S01]  /*83e0*/  ULDC.64 UR4, c[0x0][0xc08] ;  /* 0x0003020000047ab9 */ /* 0x000fe20000000a00 */
[----:B------:R-:W-:-:S04]  /*83f0*/  IMAD.MOV.U32 R3, RZ, RZ, RZ ;  /* 0x000000ffff037224 */ /* 0x000fc800078e00ff */
[----:B------:R-:W2:Y:S01]  /*8400*/  LDC R25, c[0x0][0xbe8] ;  /* 0x0002fa00ff197b82 */ /* 0x000ea20000000800 */
[----:B-1----:R-:W-:Y:S02]  /*8410*/  ISETP.NE.U32.AND P0, PT, R6, RZ, PT ;  /* 0x000000ff0600720c */ /* 0x002fe40003f05070 */
[----:B------:R-:W-:Y:S02]  /*8420*/  IADD3 R6, P1, R5, R6, RZ ;  /* 0x0000000605067210 */ /* 0x000fe40007f3e0ff */
[----:B------:R-:W-:-:S03]  /*8430*/  ISETP.NE.AND.EX P0, PT, R7, RZ, PT, P0 ;  /* 0x000000ff0700720c */ /* 0x000fc60003f05300 */
[----:B------:R-:W-:Y:S01]  /*8440*/  IMAD.X R7, R0, 0x1, R7, P1 ;  /* 0x0000000100077824 */ /* 0x000fe200008e0607 */
[----:B------:R-:W-:-:S04]  /*8450*/  ISETP.NE.U32.AND P1, PT, RZ, UR4, PT ;  /* 0x00000004ff007c0c */ /* 0x000fc8000bf25070 */
[----:B------:R-:W-:-:S05]  /*8460*/  ISETP.NE.AND.EX P1, PT, RZ, UR5, PT, P1 ;  /* 0x00000005ff007c0c */ /* 0x000fca000bf25310 */
[----:B------:R1:W5:Y:S08]  /*8470*/  @P0 LDG.E R3, desc[UR36][R6.64] ;  /* 0x0000002406030981 */ /* 0x000370000c1e1900 */
[----:B------:R-:W-:Y:S01]  /*8480*/  @P1 IADD3 R4, P2, R5, UR4, RZ ;  /* 0x0000000405041c10 */ /* 0x000fe2000ff5e0ff */
[----:B------:R-:W-:-:S03]  /*8490*/  ULDC UR4, c[0x0][0xa88] ;  /* 0x0002a20000047ab9 */ /* 0x000fc60000000800 */
[----:B------:R-:W-:Y:S01]  /*84a0*/  @P1 IADD3.X R5, R0, UR5, RZ, P2, !PT ;  /* 0x0000000500051c10 */ /* 0x000fe200097fe4ff */
[----:B------:R-:W-:-:S06]  /*84b0*/  IMAD.U32 R0, RZ, RZ, UR4 ;  /* 0x00000004ff007e24 */ /* 0x000fcc000f8e00ff */
[----:B------:R1:W5:Y:S01]  /*84c0*/  @P1 LDG.E R0, desc[UR36][R4.64] ;  /* 0x0000002404001981 */ /* 0x000362000c1e1900 */
[----:B--2---:R-:W-:Y:S02]  /*84d0*/  ISETP.NE.AND P2, PT, R25, 0x1, PT ;  /* 0x000000011900780c */ /* 0x004fe40003f45270 */
[----:B------:R-:W-:-:S11]  /*84e0*/  ISETP.GE.AND P3, PT, R155, 0xc0, PT ;  /* 0x000000c09b00780c */ /* 0x000fd60003f66270 */
[----:B------:R-:W2:Y:S01]  /*84f0*/  @P2 LDC R14, c[0x0][0xbec] ;  /* 0x0002fb00ff0e2b82 */ /* 0x000ea20000000800 */
[----:B-1----:R-:W-:Y:S05]  /*8500*/  @P1 BRA `(.L_x_10189) ;  /* 0x0000000000101947 */ /* 0x002fea0003800000 */
[----:B------:R-:W-:Y:S05]  /*8510*/  @!P0 BRA `(.L_x_10189) ;  /* 0x00000000000c8947 */ /* 0x000fea0003800000 */
[----:B------:R-:W3:Y:S04]  /*8520*/  LDG.E R5, desc[UR36][R6.64] ;  /* 0x0000002406057981 */ /* 0x000ee8000c1e1900 */
[----:B-----5:R-:W3:Y:S02]  /*8530*/  LDG.E R0, desc[UR36][R6.64+0x4] ;  /* 0x0000042406007981 */ /* 0x020ee4000c1e1900 */
[----:B---3--:R-:W-:-:S07]  /*8540*/  IADD3 R0, -R5, R0, RZ ;  /* 0x0000000005007210 */ /* 0x008fce0007ffe1ff */
.L_x_10189:
[----:B------:R-:W-:Y:S01]  /*8550*/  BSSY B1, `(.L_x_10190) ;  /* 0x000002e000017945 */ /* 0x000fe20003800000 */
[----:B------:R-:W-:Y:S02]  /*8560*/  SHF.R.S32.HI R12, RZ, 0x1f, R138 ;  /* 0x0000001fff0c7819 */ /* 0x000fe4000001148a */
[----:B------:R-:W-:Y:S02]  /*8570*/  SEL R13, R136, RZ, !P0 ;  /* 0x000000ff880d7207 */ /* 0x000fe40004000000 */
[----:B------:R-:W-:Y:S02]  /*8580*/  SEL R141, R141, RZ, !P0 ;  /* 0x000000ff8d8d7207 */ /* 0x000fe40004000000 */
[----:B-----5:R-:W-:Y:S01]  /*8590*/  SHF.R.S32.HI R10, RZ, 0x1f, R3 ;  /* 0x0000001fff0a7819 */ /* 0x020fe20000011403 */
[----:B------:R-:W-:Y:S06]  /*85a0*/  @P3 BRA `(.L_x_10191) ;  /* 0x0000000000a03947 */ /* 0x000fec0003800000 */
[----:B------:R-:W1:Y:S01]  /*85b0*/  S2R R4, SR_TID.X ;  /* 0x0000000000047919 */ /* 0x000e620000002100 */
[----:B------:R-:W3:Y:S02]  /*85c0*/  LDC R11, c[0x0][0xbe8] ;  /* 0x0002fa00ff0b7b82 */ /* 0x000ee40000000800 */
[----:B---3--:R-:W-:Y:S02]  /*85d0*/  IMAD R5, R0, R11, RZ ;  /* 0x0000000b00057224 */ /* 0x008fe400078e02ff */
[----:B-1----:R-:W-:-:S04]  /*85e0*/  IMAD R4, R139, 0xc0, R4 ;  /* 0x000000c08b047824 */ /* 0x002fc800078e0204 */
        /* <DEDUP_REMOVED lines=10> */
[----:B------:R-:W1:Y:S01]  /*8690*/  @P0 LDC R15, c[0x0][0xbec] ;  /* 0x0002fb00ff0f0b82 */ /* 0x000e620000000800 */
[----:B------:R-:W-:Y:S01]  /*86a0*/  IMAD R9, R138, UR5, R9 ;  /* 0x000000058a097c24 */ /* 0x000fe2000f8e0209 */
[----:B------:R-:W-:-:S04]  /*86b0*/  ULDC.64 UR4, c[0x0][0xb98] ;  /* 0x0002e60000047ab9 */ /* 0x000fc80000000a00 */
[----:B------:R-:W-:Y:S02]  /*86c0*/  IADD3 R5, R5, R9, RZ ;  /* 0x0000000905057210 */ /* 0x000fe40007ffe0ff */
[----:B------:R-:W3:Y:S01]  /*86d0*/  @P0 LDC R21, c[0x0][0xbf0] ;  /* 0x0002fc00ff150b82 */ /* 0x000ee20000000800 */
[----:B------:R-:W-:-:S04]  /*86e0*/  IMAD.WIDE.U32 R4, R13, UR4, R4 ;  /* 0x000000040d047c25 */ /* 0x000fc8000f8e0004 */
[----:B-1----:R-:W-:-:S05]  /*86f0*/  @P0 IMAD.HI.U32 R6, R8, R15, RZ ;  /* 0x0000000f08060227 */ /* 0x002fca00078e00ff */
        /* <DEDUP_REMOVED lines=19> */
.L_x_10191:
[----:B------:R-:W-:Y:S05]  /*8830*/  BSYNC B1 ;  /* 0x0000000000017941 */ /* 0x000fea0003800000 */
.L_x_10190:
[----:B------:R-:W3:Y:S01]  /*8840*/  @P2 LDC R9, c[0x0][0xbf0] ;  /* 0x0002fc00ff092b82 */ /* 0x000ee20000000800 */
[----:B------:R-:W-:Y:S01]  /*8850*/  ULDC.64 UR4, c[0x0][0xaa0] ;  /* 0x0002a80000047ab9 */ /* 0x000fe20000000a00 */
[----:B-1----:R-:W-:Y:S01]  /*8860*/  IMAD R6, R143, 0x60, R144 ;  /* 0x000000608f067824 */ /* 0x002fe200078e0290 */
[----:B------:R-:W-:Y:S01]  /*8870*/  BSSY B1, `(.L_x_10192) ;  /* 0x0000036000017945 */ /* 0x000fe20003800000 */
[----:B------:R-:W-:Y:S02]  /*8880*/  IMAD R4, R10, UR4, RZ ;  /* 0x000000040a047c24 */ /* 0x000fe4000f8e02ff */
[----:B------:R-:W-:Y:S02]  /*8890*/  IMAD R11, R139, 0xc0, R6 ;  /* 0x000000c08b0b7824 */ /* 0x000fe400078e0206 */
[C---:B------:R-:W-:Y:S02]  /*88a0*/  IMAD R7, R3.reuse, UR5, R4 ;  /* 0x0000000503077c24 */ /* 0x040fe4000f8e0204 */
[----:B------:R-:W-:Y:S01]  /*88b0*/  IMAD.WIDE.U32 R4, R3, UR4, RZ ;  /* 0x0000000403047c25 */ /* 0x000fe2000f8e00ff */
[----:B------:R-:W-:-:S03]  /*88c0*/  ULDC.64 UR4, c[0x0][0xae8] ;  /* 0x0002ba0000047ab9 */ /* 0x000fc60000000a00 */
[----:B------:R-:W-:Y:S02]  /*88d0*/  IMAD.IADD R5, R5, 0x1, R7 ;  /* 0x0000000105057824 */ /* 0x000fe400078e0207 */
[----:B------:R-:W-:Y:S02]  /*88e0*/  IMAD R3, R12, UR4, RZ ;  /* 0x000000040c037c24 */ /* 0x000fe4000f8e02ff */
[----:B--2---:R-:W-:-:S04]  /*88f0*/  @P2 IMAD.HI.U32 R6, R11, R14, RZ ;  /* 0x0000000e0b062227 */ /* 0x004fc800078e00ff */
[C---:B------:R-:W-:Y:S01]  /*8900*/  IMAD R7, R138.reuse, UR5, R3 ;  /* 0x000000058a077c24 */ /* 0x040fe2000f8e0203 */
[----:B------:R-:W-:Y:S01]  /*8910*/  MOV R3, R11 ;  /* 0x0000000b00037202 */ /* 0x000fe20000000f00 */
[----:B------:R-:W-:Y:S01]  /*8920*/  IMAD.WIDE.U32 R4, R138, UR4, R4 ;  /* 0x000000048a047c25 */ /* 0x000fe2000f8e0004 */
[----:B---3--:R-:W-:Y:S01]  /*8930*/  @P2 SHF.R.U32.HI R3, RZ, R9, R6 ;  /* 0x00000009ff032219 */ /* 0x008fe20000011606 */
[----:B------:R-:W-:Y:S02]  /*8940*/  ULDC.64 UR4, c[0x0][0xaf0] ;  /* 0x0002bc0000047ab9 */ /* 0x000fe40000000a00 */
[----:B------:R-:W-:Y:S01]  /*8950*/  IMAD.IADD R5, R5, 0x1, R7 ;  /* 0x0000000105057824 */ /* 0x000fe200078e0207 */
[--C-:B------:R-:W-:Y:S01]  /*8960*/  SHF.R.S32.HI R6, RZ, 0x1f, R3.reuse ;  /* 0x0000001fff067819 */ /* 0x100fe20000011403 */
[----:B------:R-:W-:Y:S02]  /*8970*/  IMAD R7, R141, UR4, RZ ;  /* 0x000000048d077c24 */ /* 0x000fe4000f8e02ff */
[----:B------:R-:W-:-:S02]  /*8980*/  IMAD.MOV R8, RZ, RZ, -R3 ;  /* 0x000000ffff087224 */ /* 0x000fc400078e0a03 */
[C---:B------:R-:W-:Y:S02]  /*8990*/  IMAD R9, R13.reuse, UR5, R7 ;  /* 0x000000050d097c24 */ /* 0x040fe4000f8e0207 */
[----:B------:R-:W-:Y:S01]  /*89a0*/  IMAD.WIDE.U32 R4, R13, UR4, R4 ;  /* 0x000000040d047c25 */ /* 0x000fe2000f8e0004 */
[----:B------:R-:W-:-:S03]  /*89b0*/  ULDC.64 UR4, c[0x0][0xae0] ;  /* 0x0002b80000047ab9 */ /* 0x000fc60000000a00 */
[----:B------:R-:W-:Y:S02]  /*89c0*/  IMAD R7, R25, R8, R11 ;  /* 0x0000000819077224 */ /* 0x000fe400078e020b */
[----:B------:R-:W-:Y:S02]  /*89d0*/  IMAD R8, R6, UR4, RZ ;  /* 0x0000000406087c24 */ /* 0x000fe4000f8e02ff */
[----:B------:R-:W-:Y:S01]  /*89e0*/  IMAD.IADD R5, R5, 0x1, R9 ;  /* 0x0000000105057824 */ /* 0x000fe200078e0209 */
[----:B------:R-:W-:Y:S01]  /*89f0*/  SHF.R.S32.HI R6, RZ, 0x1f, R7 ;  /* 0x0000001fff067819 */ /* 0x000fe20000011407 */
[C---:B------:R-:W-:Y:S02]  /*8a00*/  IMAD R9, R3.reuse, UR5, R8 ;  /* 0x0000000503097c24 */ /* 0x040fe4000f8e0208 */
[----:B------:R-:W-:Y:S01]  /*8a10*/  IMAD.WIDE.U32 R4, R3, UR4, R4 ;  /* 0x0000000403047c25 */ /* 0x000fe2000f8e0004 */
[----:B------:R-:W-:-:S03]  /*8a20*/  ULDC.64 UR4, c[0x0][0xad8] ;  /* 0x0002b60000047ab9 */ /* 0x000fc60000000a00 */
[----:B------:R-:W-:Y:S02]  /*8a30*/  IMAD R6, R6, UR4, RZ ;  /* 0x0000000406067c24 */ /* 0x000fe4000f8e02ff */
[----:B------:R-:W-:Y:S02]  /*8a40*/  IMAD.IADD R5, R5, 0x1, R9 ;  /* 0x0000000105057824 */ /* 0x000fe400078e0209 */
[----:B------:R-:W-:Y:S02]  /*8a50*/  IMAD R25, R0, R25, RZ ;  /* 0x0000001900197224 */ /* 0x000fe400078e02ff */
[----:B------:R-:W-:Y:S02]  /*8a60*/  IMAD R0, R139, 0xc0, R144 ;  /* 0x000000c08b007824 */ /* 0x000fe400078e0290 */
[C---:B------:R-:W-:Y:S02]  /*8a70*/  IMAD R3, R7.reuse, UR5, R6 ;  /* 0x0000000507037c24 */ /* 0x040fe4000f8e0206 */
[----:B------:R-:W-:Y:S01]  /*8a80*/  IMAD.WIDE.U32 R4, R7, UR4, R4 ;  /* 0x0000000407047c25 */ /* 0x000fe2000f8e0004 */
[----:B------:R-:W-:Y:S01]  /*8a90*/  ISETP.GE.AND P0, PT, R0, R25, PT ;  /* 0x000000190000720c */ /* 0x000fe20003f06270 */
[----:B------:R-:W-:-:S03]  /*8aa0*/  ULDC.64 UR4, c[0x0][0xa80] ;  /* 0x0002a00000047ab9 */ /* 0x000fc60000000a00 */
[----:B------:R-:W-:Y:S02]  /*8ab0*/  IADD3 R3, R5, R3, RZ ;  /* 0x0000000305037210 */ /* 0x000fe40007ffe0ff */
[----:B------:R-:W-:-:S04]  /*8ac0*/  LEA R6, P1, R4, UR4, 0x1 ;  /* 0x0000000404067c11 */ /* 0x000fc8000f8208ff */
[----:B------:R-:W-:Y:S02]  /*8ad0*/  LEA.HI.X R3, R4, UR5, R3, 0x1, P1 ;  /* 0x0000000504037c11 */ /* 0x000fe400088f0c03 */
[----:B------:R1:W2:Y:S04]  /*8ae0*/  SHFL.IDX PT, R4, R6, RZ, 0x1c1f ;  /* 0x001c1fff06047589 */ /* 0x0002a800000e0000 */
[----:B------:R1:W3:Y:S01]  /*8af0*/  SHFL.IDX PT, R5, R3, RZ, 0x1c1f ;  /* 0x001c1fff03057589 */ /* 0x0002e200000e0000 */
[----:B------:R-:W-:Y:S05]  /*8b00*/  @P0 BRA `(.L_x_10193) ;  /* 0x0000000000300947 */ /* 0x000fea0003800000 */
[----:B------:R-:W-:Y:S02]  /*8b10*/  ULDC UR4, c[0x0][0xac8] ;  /* 0x0002b20000047ab9 */ /* 0x000fe40000000800 */
[----:B------:R-:W-:Y:S02]  /*8b20*/  ISETP.GE.AND P3, PT, R140, UR4, PT ;  /* 0x000000048c007c0c */ /* 0x000fe4000bf66270 */
[----:B------:R-:W-:Y:S02]  /*8b30*/  ISETP.GE.AND P4, PT, R142, UR4, PT ;  /* 0x000000048e007c0c */ /* 0x000fe4000bf86270 */
[----:B------:R-:W-:-:S09]  /*8b40*/  ISETP.GE.AND P2, PT, R137, UR4, PT ;  /* 0x0000000489007c0c */ /* 0x000fd2000bf46270 */
[-C--:B--2---:R-:W-:Y:S02]  /*8b50*/  @!P3 LEA R10, P0, R140, R4.reuse, 0x1 ;  /* 0x000000048c0ab211 */ /* 0x084fe400078008ff */
[----:B------:R-:W-:Y:S02]  /*8b60*/  @!P4 LEA R12, P1, R142, R4, 0x1 ;  /* 0x000000048e0cc211 */ /* 0x000fe400078208ff */
[----:B---3--:R-:W-:Y:S01]  /*8b70*/  @!P2 IMAD.WIDE R8, R137, 0x2, R4 ;  /* 0x000000028908a825 */ /* 0x008fe200078e0204 */
[-C--:B------:R-:W-:Y:S02]  /*8b80*/  @!P3 LEA.HI.X R11, R140, R5.reuse, R154, 0x1, P0 ;  /* 0x000000058c0bb211 */ /* 0x080fe400000f0c9a */
[----:B------:R-:W-:Y:S02]  /*8b90*/  @!P4 LEA.HI.X R13, R142, R5, R153, 0x1, P1 ;  /* 0x000000058e0dc211 */ /* 0x000fe400008f0c99 */
[----:B------:R4:W-:Y:S04]  /*8ba0*/  @!P2 ST.E.128 desc[UR36][R8.64], RZ ;  /* 0x000000ff0800a985 */ /* 0x0009e8000c101d24 */
[----:B------:R4:W-:Y:S04]  /*8bb0*/  @!P3 ST.E.128 desc[UR36][R10.64], RZ ;  /* 0x000000ff0a00b985 */ /* 0x0009e8000c101d24 */
[----:B------:R4:W-:Y:S02]  /*8bc0*/  @!P4 ST.E.128 desc[UR36][R12.64], RZ ;  /* 0x000000ff0c00c985 */ /* 0x0009e4000c101d24 */
.L_x_10193:
[----:B------:R-:W-:Y:S05]  /*8bd0*/  BSYNC B1 ;  /* 0x0000000000017941 */ /* 0x000fea0003800000 */
.L_x_10192:
[----:B------:R-:W-:Y:S01]  /*8be0*/  VIADD R0, R0, 0x60 ;  /* 0x0000006000007836 */ /* 0x000fe20000000000 */
[----:B---3--:R3:W0:Y:S04]  /*8bf0*/  SHFL.IDX PT, R5, R3, 0x1, 0x1c1f ;  /* 0x003c1f0003057f89 */ /* 0x00862800000e0000 */
[----:B------:R-:W-:Y:S01]  /*8c00*/  ISETP.GE.AND P0, PT, R0, R25, PT ;  /* 0x000000190000720c */ /* 0x000fe20003f06270 */
[----:B--2---:R3:W2:-:S12]  /*8c10*/  SHFL.IDX PT, R4, R6, 0x1, 0x1c1f ;  /* 0x003c1f0006047f89 */ /* 0x00469800000e0000 */
[----:B---3--:R-:W-:Y:S05]  /*8c20*/  @P0 BRA `(.L_x_10188) ;  /* 0x0000000000300947 */ /* 0x008fea0003800000 */
[----:B------:R-:W-:Y:S02]  /*8c30*/  ULDC UR4, c[0x0][0xac8] ;  /* 0x0002b20000047ab9 */ /* 0x000fe40000000800 */
[----:B------:R-:W-:Y:S02]  /*8c40*/  ISETP.GE.AND P3, PT, R140, UR4, PT ;  /* 0x000000048c007c0c */ /* 0x000fe4000bf66270 */
[----:B------:R-:W-:Y:S02]  /*8c50*/  ISETP.GE.AND P4, PT, R142, UR4, PT ;  /* 0x000000048e007c0c */ /* 0x000fe4000bf86270 */
[----:B------:R-:W-:-:S09]  /*8c60*/  ISETP.GE.AND P2, PT, R137, UR4, PT ;  /* 0x0000000489007c0c */ /* 0x000fd2000bf46270 */
[-C--:B--2-4-:R-:W-:Y:S02]  /*8c70*/  @!P3 LEA R8, P0, R140, R4.reuse, 0x1 ;  /* 0x000000048c08b211 */ /* 0x094fe400078008ff */
[----:B------:R-:W-:Y:S02]  /*8c80*/  @!P4 LEA R10, P1, R142, R4, 0x1 ;  /* 0x000000048e0ac211 */ /* 0x000fe400078208ff */
[----:B01----:R-:W-:Y:S01]  /*8c90*/  @!P2 IMAD.WIDE R6, R137, 0x2, R4 ;  /* 0x000000028906a825 */ /* 0x003fe200078e0204 */
[-C--:B------:R-:W-:Y:S02]  /*8ca0*/  @!P3 LEA.HI.X R9, R140, R5.reuse, R154, 0x1, P0 ;  /* 0x000000058c09b211 */ /* 0x080fe400000f0c9a */
[----:B------:R-:W-:Y:S02]  /*8cb0*/  @!P4 LEA.HI.X R11, R142, R5, R153, 0x1, P1 ;  /* 0x000000058e0bc211 */ /* 0x000fe400008f0c99 */
[----:B------:R0:W-:Y:S04]  /*8cc0*/  @!P2 ST.E.128 desc[UR36][R6.64], RZ ;  /* 0x000000ff0600a985 */ /* 0x0001e8000c101d24 */
[----:B------:R0:W-:Y:S04]  /*8cd0*/  @!P3 ST.E.128 desc[UR36][R8.64], RZ ;  /* 0x000000ff0800b985 */ /* 0x0001e8000c101d24 */
[----:B------:R0:W-:Y:S02]  /*8ce0*/  @!P4 ST.E.128 desc[UR36][R10.64], RZ ;  /* 0x000000ff0a00c985 */ /* 0x0001e4000c101d24 */
.L_x_10188:
[----:B------:R-:W-:Y:S05]  /*8cf0*/  BSYNC B0 ;  /* 0x0000000000007941 */ /* 0x000fea0003800000 */
.L_x_10183:
[----:B------:R-:W-:Y:S02]  /*8d00*/  ULDC UR4, c[0x0][0xc3c] ;  /* 0x00030f0000047ab9 */ /* 0x000fe40000000800 */
[----:B0-----:R-:W-:-:S13]  /*8d10*/  ISETP.GE.AND P0, PT, R31, UR4, PT ;  /* 0x000000041f007c0c */ /* 0x001fda000bf06270 */
[----:B------:R-:W-:Y:S05]  /*8d20*/  @!P0 BRA `(.L_x_10194) ;  /* 0xffffff8000548947 */ /* 0x000fea000383ffff */
[----:B------:R-:W-:Y:S05]  /*8d30*/  EXIT ;  /* 0x000000000000794d */ /* 0x000fea0003800000 */
.L_x_10155:
        /* <DEDUP_REMOVED lines=16> */
.L_x_10195:
        /* <DEDUP_REMOVED lines=40> */
.L_x_10201:
        /* <DEDUP_REMOVED lines=12> */
.L_x_10200:
[----:B------:R-:W-:Y:S05]  /*9180*/  BSYNC B0 ;  /* 0x0000000000007941 */ /* 0x000fea0003800000 */
.L_x_10199:
        /* <DEDUP_REMOVED lines=21> */
.L_x_10197:
[----:B------:R-:W-:-:S05]  /*92e0*/  IADD3 R9, -R3, R4, RZ ;  /* 0x0000000403097210 */ /* 0x000fca0007ffe1ff */
        /* <DEDUP_REMOVED lines=14> */
.L_x_10202:
[----:B---3--:R-:W-:Y:S01]  /*93d0*/  IMAD R16, R16, UR5, R9 ;  /* 0x0000000510107c24 */ /* 0x008fe2000f8e0209 */
[----:B0-----:R-:W-:Y:S01]  /*93e0*/  IABS R2, R0 ;  /* 0x0000000000027213 */ /* 0x001fe20000000000 */
[----:B-12---:R-:W-:Y:S02]  /*93f0*/  IMAD.MOV R7, RZ, RZ, -R3 ;  /* 0x000000ffff077224 */ /* 0x006fe400078e0a03 */
[----:B------:R-:W-:Y:S01]  /*9400*/  VIADD R19, R19, UR4 ;  /* 0x0000000413137c36 */ /* 0x000fe20008000000 */
[----:B------:R-:W-:Y:S01]  /*9410*/  IADD3 R9, -R16, UR6, RZ ;  /* 0x0000000610097c10 */ /* 0x000fe2000fffe1ff */
[----:B------:R-:W-:Y:S01]  /*9420*/  IMAD.MOV R8, RZ, RZ, -R2 ;  /* 0x000000ffff087224 */ /* 0x000fe200078e0a02 */
[----:B------:R-:W-:Y:S01]  /*9430*/  MOV R2, RZ ;  /* 0x000000ff00027202 */ /* 0x000fe20000000f00 */
[----:B------:R-:W-:Y:S01]  /*9440*/  IMAD R7, R7, R4, RZ ;  /* 0x0000000407077224 */ /* 0x000fe200078e02ff */
        /* <DEDUP_REMOVED lines=20> */
.L_x_10198:
[----:B------:R-:W-:Y:S01]  /*9590*/  ULDC UR4, c[0x0][0xc3c] ;  /* 0x00030f0000047ab9 */ /* 0x000fe20000000800 */
[----:B------:R-:W-:Y:S01]  /*95a0*/  MOV R17, RZ ;  /* 0x000000ff00117202 */ /* 0x000fe20000000f00 */
[----:B------:R-:W-:Y:S02]  /*95b0*/  IMAD.U32 R16, RZ, RZ, UR6 ;  /* 0x00000006ff107e24 */ /* 0x000fe4000f8e00ff */
[----:B------:R-:W-:Y:S02]  /*95c0*/  IMAD.MOV.U32 R18, RZ, RZ, RZ ;  /* 0x000000ffff127224 */ /* 0x000fe400078e00ff */
[----:B------:R-:W-:-:S07]  /*95d0*/  IMAD.U32 R19, RZ, RZ, UR4 ;  /* 0x00000004ff137e24 */ /* 0x000fce000f8e00ff */
.L_x_10203:
[----:B------:R-:W-:-:S13]  /*95e0*/  ISETP.NE.AND P0, PT, R5, RZ, PT ;  /* 0x000000ff0500720c */ /* 0x000fda0003f05270 */
[----:B------:R-:W0:Y:S01]  /*95f0*/  @!P0 S2R R3, SR_CgaCtaId ;  /* 0x0000000000038919 */ /* 0x000e220000008800 */
[----:B------:R-:W-:-:S04]  /*9600*/  @!P0 MOV R0, 0x400 ;  /* 0x0000040000008802 */ /* 0x000fc80000000f00 */
[----:B0-----:R-:W-:-:S05]  /*9610*/  @!P0 LEA R0, R3, R0, 0x18 ;  /* 0x0000000003008211 */ /* 0x001fca00078ec0ff */
[----:B------:R0:W-:Y:S01]  /*9620*/  @!P0 STS.128 [R0+0x2d8d0], R16 ;  /* 0x02d8d01000008388 */ /* 0x0001e20000000c00 */
[----:B------:R-:W-:Y:S06]  /*9630*/  BAR.ARV 0x5, 0x200 ;  /* 0x0148000000007b1d */ /* 0x000fec0000002000 */
.L_x_10196:
[----:B------:R2:W-:Y:S01]  /*9640*/  STL [R1+0x30], RZ ;  /* 0x000030ff01007387 */ /* 0x0005e20000100800 */
[----:B------:R-:W-:Y:S01]  /*9650*/  ULDC UR4, c[0x0][0xc3c] ;  /* 0x00030f0000047ab9 */ /* 0x000fe20000000800 */
[----:B------:R-:W-:Y:S01]  /*9660*/  IMAD.MOV.U32 R29, RZ, RZ, 0x1 ;  /* 0x00000001ff1d7424 */ /* 0x000fe200078e00ff */
[----:B-1----:R-:W-:Y:S02]  /*9670*/  ISETP.GE.AND P0, PT, R19, UR4, PT ;  /* 0x0000000413007c0c */ /* 0x002fe4000bf06270 */
[----:B------:R-:W-:-:S11]  /*9680*/  MOV R26, RZ ;  /* 0x000000ff001a7202 */ /* 0x000fd60000000f00 */
[----:B--2---:R-:W-:Y:S05]  /*9690*/  @P0 BRA `(.L_x_10204) ;  /* 0x00000044007c0947 */ /* 0x004fea0003800000 */
[----:B------:R-:W2:Y:S01]  /*96a0*/  LDL R6, [R1+0x1c] ;  /* 0x00001c0001067983 */ /* 0x000ea20000100800 */
[----:B------:R-:W0:Y:S01]  /*96b0*/  S2R R3, SR_TID.X ;  /* 0x0000000000037919 */ /* 0x000e220000002100 */
[----:B------:R-:W1:Y:S01]  /*96c0*/  S2UR UR5, SR_CgaCtaId ;  /* 0x00000000000579c3 */ /* 0x000e620000008800 */
[----:B------:R-:W-:Y:S01]  /*96d0*/  UMOV UR4, 0x400 ;  /* 0x0000040000047882 */ /* 0x000fe20000000000 */
[C---:B0-----:R-:W-:Y:S01]  /*96e0*/  IMAD.SHL.U32 R0, R3.reuse, 0x8, RZ ;  /* 0x0000000803007824 */ /* 0x041fe200078e00ff */
[C---:B------:R-:W-:Y:S01]  /*96f0*/  LOP3.LUT R5, R3.reuse, 0x7f, RZ, 0xc0, !PT ;  /* 0x0000007f03057812 */ /* 0x040fe200078ec0ff */
[----:B------:R-:W-:-:S03]  /*9700*/  IMAD.SHL.U32 R4, R3, 0x20, RZ ;  /* 0x0000002003047824 */ /* 0x000fc600078e00ff */
[----:B------:R-:W-:Y:S01]  /*9710*/  LOP3.LUT R2, R0, 0xd8, RZ, 0xc0, !PT ;  /* 0x000000d800027812 */ /* 0x000fe200078ec0ff */
[----:B-1----:R-:W-:-:S03]  /*9720*/  ULEA UR4, UR5, UR4, 0x18 ;  /* 0x0000000405047291 */ /* 0x002fc6000f8ec03f */
[----:B------:R-:W-:Y:S02]  /*9730*/  LOP3.LUT R3, R2, 0x18, R3, 0x78, !PT ;  /* 0x0000001802037812 */ /* 0x000fe400078e7803 */
[----:B------:R-:W-:Y:S02]  /*9740*/  SHF.R.U32.HI R5, RZ, 0x2, R5 ;  /* 0x00000002ff057819 */ /* 0x000fe40000011605 */
[----:B------:R-:W-:Y:S01]  /*9750*/  MOV R23, UR4 ;  /* 0x0000000400177c02 */ /* 0x000fe20008000f00 */
[----:B------:R-:W-:Y:S01]  /*9760*/  BSSY B8, `(.L_x_10204) ;  /* 0x0000452000087945 */ /* 0x000fe20003800000 */
[----:B------:R-:W-:Y:S02]  /*9770*/  IMAD.MOV.U32 R29, RZ, RZ, 0x1 ;  /* 0x00000001ff1d7424 */ /* 0x000fe400078e00ff */
[----:B------:R-:W-:Y:S01]  /*9780*/  IMAD.MOV.U32 R26, RZ, RZ, RZ ;  /* 0x000000ffff1a7224 */ /* 0x000fe200078e00ff */
[----:B------:R-:W-:Y:S01]  /*9790*/  ULDC UR38, c[0x0][0xc] ;  /* 0x0000030000267ab9 */ /* 0x000fe20000000800 */
[----:B--2---:R-:W-:-:S02]  /*97a0*/  LOP3.LUT R2, R6, 0x2, RZ, 0xfc, !PT ;  /* 0x0000000206027812 */ /* 0x004fc400078efcff */
[----:B------:R-:W-:-:S03]  /*97b0*/  LOP3.LUT R6, R4, 0x60, RZ, 0xc0, !PT ;  /* 0x0000006004067812 */ /* 0x000fc600078ec0ff */
[----:B------:R0:W-:Y:S01]  /*97c0*/  STL [R1+0x38], R2 ;  /* 0x0000380201007387 */ /* 0x0001e20000100800 */
[----:B------:R-:W-:Y:S02]  /*97d0*/  LOP3.LUT R4, R0, 0x18, RZ, 0xc0, !PT ;  /* 0x0000001800047812 */ /* 0x000fe400078ec0ff */
[----:B0-----:R-:W-:Y:S02]  /*97e0*/  LOP3.LUT R2, R3, 0x320, R0, 0xf8, !PT ;  /* 0x0000032003027812 */ /* 0x001fe400078ef800 */
[----:B------:R-:W-:-:S03]  /*97f0*/  LOP3.LUT R0, R5, R6, RZ, 0xfc, !PT ;  /* 0x0000000605007212 */ /* 0x000fc600078efcff */
[----:B------:R-:W-:Y:S01]  /*9800*/  IMAD R0, R2, 0x2, R23 ;  /* 0x0000000202007824 */ /* 0x000fe200078e0217 */
[----:B------:R0:W-:Y:S04]  /*9810*/  STL [R1+0x30], RZ ;  /* 0x000030ff01007387 */ /* 0x0001e80000100800 */
[----:B------:R0:W-:Y:S01]  /*9820*/  STL [R1+0x18], R0 ;  /* 0x0000180001007387 */ /* 0x0001e20000100800 */
[C---:B------:R-:W-:Y:S02]  /*9830*/  LOP3.LUT R5, R4.reuse, 0x20, RZ, 0xfc, !PT ;  /* 0x0000002004057812 */ /* 0x040fe400078efcff */
[----:B------:R-:W-:-:S07]  /*9840*/  LOP3.LUT R3, R4, 0x40, RZ, 0xfc, !PT ;  /* 0x0000004004037812 */ /* 0x000fce00078efcff */
.L_x_10265:
[----:B-1----:R-:W1:Y:S02]  /*9850*/  LDC.64 R2, c[0x0][0xc88] ;  /* 0x00032200ff027b82 */ /* 0x002e640000000a00 */
[----:B-1----:R-:W-:-:S05]  /*9860*/  IMAD.WIDE R2, R19, 0x4, R2 ;  /* 0x0000000413027825 */ /* 0x002fca00078e0202 */
[----:B0-----:R-:W0:Y:S01]  /*9870*/  LDG.E R28, desc[UR36][R2.64] ;  /* 0x00000024021c7981 */ /* 0x001e22000c1e1900 */
[----:B------:R-:W-:Y:S05]  /*9880*/  YIELD ;  /* 0x0000000000007946 */ /* 0x000fea0003800000 */
[----:B------:R-:W-:Y:S01]  /*9890*/  ULDC.64 UR4, c[0x0][0xa28] ;  /* 0x00028a0000047ab9 */ /* 0x000fe20000000a00 */
[----:B------:R-:W-:Y:S01]  /*98a0*/  IMAD.MOV.U32 R6, RZ, RZ, RZ ;  /* 0x000000ffff067224 */ /* 0x000fe200078e00ff */
[----:B------:R-:W-:Y:S01]  /*98b0*/  ISETP.NE.U32.AND P0, PT, RZ, UR4, PT ;  /* 0x00000004ff007c0c */ /* 0x000fe2000bf05070 */
[----:B------:R-:W-:-:S03]  /*98c0*/  ULDC.64 UR6, c[0x0][0xa18] ;  /* 0x0002860000067ab9 */ /* 0x000fc60000000a00 */
[----:B------:R-:W-:Y:S02]  /*98d0*/  ISETP.NE.AND.EX P0, PT, RZ, UR5, PT, P0 ;  /* 0x00000005ff007c0c */ /* 0x000fe4000bf05300 */
[----:B0-----:R-:W-:-:S11]  /*98e0*/  SHF.R.S32.HI R0, RZ, 0x1f, R28 ;  /* 0x0000001fff007819 */ /* 0x001fd6000001141c */
        /* <DEDUP_REMOVED lines=17> */
[----:B------:R-:W3:Y:S05]  /*9a00*/  @P2 LDG.E R0, desc[UR36][R2.64] ;  /* 0x0000002402002981 */ /* 0x000eea000c1e1900 */
[----:B------:R-:W-:-:S04]  /*9a10*/  @P0 IADD3 R4, P1, R24, UR6, RZ ;  /* 0x0000000618040c10 */ /* 0x000fc8000ff3e0ff */
[----:B------:R-:W-:-:S05]  /*9a20*/  @P0 IADD3.X R5, R25, UR7, RZ, P1, !PT ;  /* 0x0000000719050c10 */ /* 0x000fca0008ffe4ff */
[----:B------:R-:W4:Y:S01]  /*9a30*/  @P0 LDG.E R4, desc[UR36][R4.64] ;  /* 0x0000002404040981 */ /* 0x000f22000c1e1900 */
[----:B------:R-:W-:-:S03]  /*9a40*/  UISETP.NE.U32.AND UP0, UPT, UR4, URZ, UPT ;  /* 0x0000003f0400728c */ /* 0x000fc6000bf05070 */
[----:B------:R-:W-:Y:S01]  /*9a50*/  ULDC UR4, c[0x0][0x424] ;  /* 0x0001090000047ab9 */ /* 0x000fe20000000800 */
[----:B------:R-:W-:-:S03]  /*9a60*/  UISETP.NE.AND.EX UP0, UPT, UR5, URZ, UPT, UP0 ;  /* 0x0000003f0500728c */ /* 0x000fc6000bf05300 */
[----:B------:R-:W-:Y:S01]  /*9a70*/  ULDC UR5, c[0x0][0x2f0] ;  /* 0x0000bc0000057ab9 */ /* 0x000fe20000000800 */
[----:B------:R-:W-:-:S04]  /*9a80*/  USEL UR4, UR4, 0x1, UP0 ;  /* 0x0000000104047887 */ /* 0x000fc80008000000 */
[----:B------:R-:W-:Y:S01]  /*9a90*/  UIMAD UR4, UR4, UR5, URZ ;  /* 0x00000005040472a4 */ /* 0x000fe2000f8e023f */
[----:B---3--:R0:W-:Y:S04]  /*9aa0*/  STL [R1], R0 ;  /* 0x0000000001007387 */ /* 0x0081e80000100800 */
[----:B--2---:R1:W-:Y:S01]  /*9ab0*/  STL [R1+0x10], R6 ;  /* 0x0000100601007387 */ /* 0x0043e20000100800 */
[----:B0-----:R-:W-:-:S03]  /*9ac0*/  MOV R0, UR4 ;  /* 0x0000000400007c02 */ /* 0x001fc60008000f00 */
[----:B----4-:R1:W-:Y:S01]  /*9ad0*/  @P0 STL [R1+0x28], R4 ;  /* 0x0000280401000387 */ /* 0x0103e20000100800 */
[----:B------:R-:W-:Y:S05]  /*9ae0*/  @P0 BRA `(.L_x_10205) ;  /* 0x0000000000200947 */ /* 0x000fea0003800000 */
[----:B------:R-:W-:Y:S02]  /*9af0*/  ULDC UR4, c[0x0][0x288] ;  /* 0x0000a20000047ab9 */ /* 0x000fe40000000800 */
[----:B-1----:R-:W-:-:S05]  /*9b00*/  IMAD.U32 R4, RZ, RZ, UR4 ;  /* 0x00000004ff047e24 */ /* 0x002fca000f8e00ff */
[----:B------:R0:W-:Y:S01]  /*9b10*/  STL [R1+0x28], R4 ;  /* 0x0000280401007387 */ /* 0x0001e20000100800 */
[----:B------:R-:W-:Y:S05]  /*9b20*/  @!P2 BRA `(.L_x_10205) ;  /* 0x000000000010a947 */ /* 0x000fea0003800000 */
[----:B0-----:R-:W2:Y:S04]  /*9b30*/  LDG.E R4, desc[UR36][R2.64] ;  /* 0x0000002402047981 */ /* 0x001ea8000c1e1900 */
[----:B------:R-:W2:Y:S02]  /*9b40*/  LDG.E R2, desc[UR36][R2.64+0x4] ;  /* 0x0000042402027981 */ /* 0x000ea4000c1e1900 */
[----:B--2---:R-:W-:-:S05]  /*9b50*/  IMAD.IADD R2, R2, 0x1, -R4 ;  /* 0x0000000102027824 */ /* 0x004fca00078e0a04 */
[----:B------:R2:W-:Y:S02]  /*9b60*/  STL [R1+0x28], R2 ;  /* 0x0000280201007387 */ /* 0x0005e40000100800 */
.L_x_10205:
[----:B01----:R-:W-:Y:S01]  /*9b70*/  IMAD.MOV.U32 R4, RZ, RZ, R28 ;  /* 0x000000ffff047224 */ /* 0x003fe200078e001c */
[----:B------:R-:W-:Y:S02]  /*9b80*/  ULDC.64 UR4, c[0x0][0xa20] ;  /* 0x0002880000047ab9 */ /* 0x000fe40000000a00 */
[----:B------:R-:W-:Y:S02]  /*9b90*/  ISETP.NE.U32.AND P0, PT, RZ, UR4, PT ;  /* 0x00000004ff007c0c */ /* 0x000fe4000bf05070 */
[----:B------:R0:W-:Y:S02]  /*9ba0*/  STL [R1+0x8], R4 ;  /* 0x0000080401007387 */ /* 0x0001e40000100800 */
[----:B------:R-:W-:-:S13]  /*9bb0*/  ISETP.NE.AND.EX P0, PT, RZ, UR5, PT, P0 ;  /* 0x00000005ff007c0c */ /* 0x000fda000bf05300 */
[----:B0-----:R-:W-:Y:S05]  /*9bc0*/  @!P0 BRA `(.L_x_10206) ;  /* 0x0000000000108947 */ /* 0x001fea0003800000 */
[----:B--2---:R-:W-:-:S04]  /*9bd0*/  IADD3 R2, P0, R24, UR4, RZ ;  /* 0x0000000418027c10 */ /* 0x004fc8000ff1e0ff */
[----:B------:R-:W-:-:S05]  /*9be0*/  IADD3.X R3, R25, UR5, RZ, P0, !PT ;  /* 0x0000000519037c10 */ /* 0x000fca00087fe4ff */
[----:B------:R0:W5:Y:S01]  /*9bf0*/  LDG.E R0, desc[UR36][R2.64] ;  /* 0x0000002402007981 */ /* 0x000162000c1e1900 */
[----:B------:R-:W-:Y:S05]  /*9c00*/  BRA `(.L_x_10207) ;  /* 0x0000000000247947 */ /* 0x000fea0003800000 */
.L_x_10206:
[----:B------:R-:W-:Y:S02]  /*9c10*/  ULDC.64 UR4, c[0x0][0xa08] ;  /* 0x0002820000047ab9 */ /* 0x000fe40000000a00 */
[----:B------:R-:W-:-:S04]  /*9c20*/  ISETP.NE.U32.AND P0, PT, RZ, UR4, PT ;  /* 0x00000004ff007c0c */ /* 0x000fc8000bf05070 */
[----:B------:R-:W-:-:S13]  /*9c30*/  ISETP.NE.AND.EX P0, PT, RZ, UR5, PT, P0 ;  /* 0x00000005ff007c0c */ /* 0x000fda000bf05300 */
[----:B------:R-:W-:Y:S05]  /*9c40*/  @!P0 BRA `(.L_x_10207) ;  /* 0x0000000000148947 */ /* 0x000fea0003800000 */
[----:B--2---:R-:W0:Y:S02]  /*9c50*/  LDC.64 R2, c[0x0][0xa08] ;  /* 0x00028200ff027b82 */ /* 0x004e240000000a00 */
[----:B0-----:R-:W-:-:S05]  /*9c60*/  IMAD.WIDE R2, R4, 0x4, R2 ;  /* 0x0000000404027825 */ /* 0x001fca00078e0202 */
[----:B------:R-:W2:Y:S04]  /*9c70*/  LDG.E R0, desc[UR36][R2.64] ;  /* 0x0000002402007981 */ /* 0x000ea8000c1e1900 */
[----:B------:R-:W2:Y:S02]  /*9c80*/  LDG.E R2, desc[UR36][R2.64+0x4] ;  /* 0x0000042402027981 */ /* 0x000ea4000c1e1900 */
[----:B--2---:R-:W-:-:S07]  /*9c90*/  IMAD.IADD R0, R2, 0x1, -R0 ;  /* 0x0000000102007824 */ /* 0x004fce00078e0a00 */
.L_x_10207:
[----:B0-2--5:R-:W-:Y:S01]  /*9ca0*/  IADD3 R2, -R6, R0, RZ ;  /* 0x0000000006027210 */ /* 0x025fe20007ffe1ff */
[----:B------:R-:W-:Y:S03]  /*9cb0*/  BSSY B7, `(.L_x_10208) ;  /* 0x000035e000077945 */ /* 0x000fe60003800000 */
[C---:B------:R-:W-:Y:S01]  /*9cc0*/  ISETP.GT.AND P0, PT, R2.reuse, RZ, PT ;  /* 0x000000ff0200720c */ /* 0x040fe20003f04270 */
[----:B------:R-:W-:Y:S01]  /*9cd0*/  VIADD R0, R2, 0x7f ;  /* 0x0000007f02007836 */ /* 0x000fe20000000000 */
[----:B------:R0:W-:Y:S04]  /*9ce0*/  STL [R1+0xc], R2 ;  /* 0x00000c0201007387 */ /* 0x0001e80000100800 */
[----:B0-----:R-:W-:-:S04]  /*9cf0*/  SHF.R.S32.HI R2, RZ, 0x1f, R0 ;  /* 0x0000001fff027819 */ /* 0x001fc80000011400 */
        /* <DEDUP_REMOVED lines=10> */
[----:B0-----:R-:W1:Y:S02]  /*9da0*/  FLO.U32 R0, UR4 ;  /* 0x0000000400007d00 */ /* 0x001e6400080e0000 */
[----:B-1----:R-:W-:-:S06]  /*9db0*/  ISETP.EQ.U32.AND P0, PT, R0, R5, PT ;  /* 0x000000050000720c */ /* 0x002fcc0003f02070 */
        /* <DEDUP_REMOVED lines=8> */
.L_x_10209:
[----:B0-----:R-:W-:Y:S01]  /*9e40*/  VIADD R0, R23, 0x15400 ;  /* 0x0001540017007836 */ /* 0x001fe20000000000 */
        /* <DEDUP_REMOVED lines=19> */
.L_x_10212:
[----:B------:R-:W-:Y:S05]  /*9f80*/  BSYNC B6 ;  /* 0x0000000000067941 */ /* 0x000fea0003800000 */
.L_x_10211:
        /* <DEDUP_REMOVED lines=20> */
.L_x_10215:
        /* <DEDUP_REMOVED lines=15> */
.L_x_10214:
[----:B------:R-:W-:Y:S05]  /*a1c0*/  BSYNC B6 ;  /* 0x0000000000067941 */ /* 0x000fea0003800000 */
.L_x_10213:
[----:B------:R0:W2:Y:S01]  /*a1d0*/  LDL R20, [R1+0x8] ;  /* 0x0000080001147983 */ /* 0x0000a20000100800 */
[----:B------:R-:W-:Y:S01]  /*a1e0*/  ULDC.64 UR4, c[0x0][0x9f8] ;  /* 0x00027e0000047ab9 */ /* 0x000fe20000000a00 */
[----:B------:R-:W1:Y:S01]  /*a1f0*/  LDC R7, c[0x0][0x430] ;  /* 0x00010c00ff077b82 */ /* 0x000e620000000800 */
[----:B------:R-:W-:Y:S01]  /*a200*/  ISETP.NE.U32.AND P0, PT, RZ, UR4, PT ;  /* 0x00000004ff007c0c */ /* 0x000fe2000bf05070 */
[----:B------:R-:W3:Y:S03]  /*a210*/  LDL R27, [R1+0x34] ;  /* 0x00003400011b7983 */ /* 0x000ee60000100800 */
[----:B------:R-:W-:Y:S01]  /*a220*/  ISETP.NE.AND.EX P0, PT, RZ, UR5, PT, P0 ;  /* 0x00000005ff007c0c */ /* 0x000fe2000bf05300 */
[----:B------:R-:W4:Y:S04]  /*a230*/  LDL R21, [R1+0xc] ;  /* 0x00000c0001157983 */ /* 0x000f280000100800 */
[----:B------:R-:W4:Y:S04]  /*a240*/  LDL R2, [R1+0x10] ;  /* 0x0000100001027983 */ /* 0x000f280000100800 */
[----:B------:R-:W4:Y:S04]  /*a250*/  LDL R10, [R1+0x38] ;  /* 0x00003800010a7983 */ /* 0x000f280000100800 */
[----:B------:R-:W-:Y:S01]  /*a260*/  @P0 IADD3 R24, P1, R24, UR4, RZ ;  /* 0x0000000418180c10 */ /* 0x000fe2000ff3e0ff */
[----:B------:R-:W0:Y:S01]  /*a270*/  S2R R3, SR_TID.X ;  /* 0x0000000000037919 */ /* 0x000e220000002100 */
[----:B------:R-:W3:Y:S02]  /*a280*/  S2R R0, SR_TID.X ;  /* 0x0000000000007919 */ /* 0x000ee40000002100 */
[----:B------:R-:W-:Y:S01]  /*a290*/  @P0 IADD3.X R25, R25, UR5, RZ, P1, !PT ;  /* 0x0000000519190c10 */ /* 0x000fe20008ffe4ff */
[----:B------:R-:W-:-:S04]  /*a2a0*/  ULDC UR4, c[0x0][0x2f4] ;  /* 0x0000bd0000047ab9 */ /* 0x000fc80000000800 */
[----:B--2---:R-:W2:Y:S01]  /*a2b0*/  @P0 LDG.E R20, desc[UR36][R24.64] ;  /* 0x0000002418140981 */ /* 0x004ea2000c1e1900 */
[----:B-1----:R-:W-:Y:S01]  /*a2c0*/  ISETP.NE.AND P2, PT, R7, 0x1, PT ;  /* 0x000000010700780c */ /* 0x002fe20003f45270 */
[----:B0-----:R-:W-:Y:S01]  /*a2d0*/  IMAD.SHL.U32 R3, R3, 0x20, RZ ;  /* 0x0000002003037824 */ /* 0x001fe200078e00ff */
[----:B---3--:R-:W-:Y:S02]  /*a2e0*/  LEA.HI.SX32 R27, R27, 0xffffffff, 0x19 ;  /* 0xffffffff1b1b7811 */ /* 0x008fe400078fcaff */
[----:B------:R-:W-:Y:S02]  /*a2f0*/  LOP3.LUT R0, R0, 0x7f, RZ, 0xc0, !PT ;  /* 0x0000007f00007812 */ /* 0x000fe400078ec0ff */
[----:B------:R-:W-:Y:S01]  /*a300*/  LOP3.LUT R3, R3, 0x60, RZ, 0xc0, !PT ;  /* 0x0000006003037812 */ /* 0x000fe200078ec0ff */
[----:B------:R-:W-:Y:S01]  /*a310*/  IMAD.SHL.U32 R8, R27, 0x80, RZ ;  /* 0x000000801b087824 */ /* 0x000fe200078e00ff */
[----:B------:R-:W-:-:S04]  /*a320*/  SHF.R.U32.HI R0, RZ, 0x2, R0 ;  /* 0x00000002ff007819 */ /* 0x000fc80000011600 */
[----:B------:R-:W-:Y:S01]  /*a330*/  LOP3.LUT R4, R8, R0, R3, 0xfe, !PT ;  /* 0x0000000008047212 */ /* 0x000fe200078efe03 */
[----:B------:R-:W0:Y:S08]  /*a340*/  @P2 LDC R5, c[0x0][0x434] ;  /* 0x00010d00ff052b82 */ /* 0x000e300000000800 */
[----:B------:R-:W1:Y:S01]  /*a350*/  @P2 LDC R0, c[0x0][0x438] ;  /* 0x00010e00ff002b82 */ /* 0x000e620000000800 */
[----:B------:R-:W3:Y:S01]  /*a360*/  S2R R9, SR_TID.X ;  /* 0x0000000000097919 */ /* 0x000ee20000002100 */
[----:B------:R-:W-:-:S04]  /*a370*/  LOP3.LUT R22, R22, 0xffffffef, RZ, 0xc0, !PT ;  /* 0xffffffef16167812 */ /* 0x000fc800078ec0ff */
[----:B------:R-:W-:-:S04]  /*a380*/  @P2 LOP3.LUT R22, R22, 0x10, RZ, 0xfc, !PT ;  /* 0x0000001016162812 */ /* 0x000fc800078efcff */
[----:B------:R-:W-:Y:S01]  /*a390*/  LOP3.LUT R22, R22, 0xfffffff7, RZ, 0xc0, !PT ;  /* 0xfffffff716167812 */ /* 0x000fe200078ec0ff */
[----:B---3--:R-:W-:-:S05]  /*a3a0*/  IMAD.SHL.U32 R9, R9, 0x8, RZ ;  /* 0x0000000809097824 */ /* 0x008fca00078e00ff */
[----:B------:R-:W-:Y:S01]  /*a3b0*/  LOP3.LUT R9, R9, 0x18, RZ, 0xc0, !PT ;  /* 0x0000001809097812 */ /* 0x000fe200078ec0ff */
[----:B------:R-:W-:Y:S01]  /*a3c0*/  UMOV UR5, 0xffffffff ;  /* 0xffffffff00057882 */ /* 0x000fe20000000000 */
[----:B--2---:R2:W-:Y:S01]  /*a3d0*/  @P0 STL [R1+0x8], R20 ;  /* 0x0000081401000387 */ /* 0x0045e20000100800 */
[C---:B----4-:R-:W-:Y:S01]  /*a3e0*/  ISETP.GE.AND P0, PT, R4.reuse, R21, PT ;  /* 0x000000150400720c */ /* 0x050fe20003f06270 */
[----:B------:R-:W-:-:S04]  /*a3f0*/  IMAD.IADD R4, R4, 0x1, R2 ;  /* 0x0000000104047824 */ /* 0x000fc800078e0202 */
[----:B0-----:R-:W-:-:S08]  /*a400*/  @P2 IMAD.HI.U32 R5, R4, R5, RZ ;  /* 0x0000000504052227 */ /* 0x001fd000078e00ff */
[----:B------:R-:W0:Y:S01]  /*a410*/  @!P0 LDC.64 R2, c[0x0][0x428] ;  /* 0x00010a00ff028b82 */ /* 0x000e220000000a00 */
[----:B------:R-:W-:Y:S01]  /*a420*/  IMAD.MOV.U32 R6, RZ, RZ, R4 ;  /* 0x000000ffff067224 */ /* 0x000fe200078e0004 */
[----:B-1----:R-:W-:Y:S02]  /*a430*/  @P2 SHF.R.U32.HI R6, RZ, R0, R5 ;  /* 0x00000000ff062219 */ /* 0x002fe40000011605 */
[----:B------:R-:W-:Y:S02]  /*a440*/  SHF.R.S32.HI R5, RZ, 0x1f, R20 ;  /* 0x0000001fff057819 */ /* 0x000fe40000011414 */
[----:B------:R-:W-:-:S05]  /*a450*/  IADD3 R0, -R6, RZ, RZ ;  /* 0x000000ff06007210 */ /* 0x000fca0007ffe1ff */
[----:B------:R-:W-:Y:S01]  /*a460*/  IMAD R4, R7, R0, R4 ;  /* 0x0000000007047224 */ /* 0x000fe200078e0204 */
[--C-:B------:R-:W-:Y:S01]  /*a470*/  @!P0 SHF.R.S32.HI R7, RZ, 0x1f, R6.reuse ;  /* 0x0000001fff078819 */ /* 0x100fe20000011406 */
[-C--:B0-----:R-:W-:Y:S02]  /*a480*/  @!P0 IMAD R0, R5, R2.reuse, RZ ;  /* 0x0000000205008224 */ /* 0x081fe400078e02ff */
[----:B------:R-:W-:-:S04]  /*a490*/  @!P0 IMAD.WIDE.U32 R6, R20, R2, R6 ;  /* 0x0000000214068225 */ /* 0x000fc800078e0006 */
[----:B------:R-:W-:Y:S02]  /*a4a0*/  @!P0 IMAD R0, R20, R3, R0 ;  /* 0x0000000314008224 */ /* 0x000fe400078e0200 */
[----:B------:R-:W0:Y:S02]  /*a4b0*/  @!P0 LDC.64 R2, c[0x0][0x418] ;  /* 0x00010600ff028b82 */ /* 0x000e240000000a00 */
[----:B------:R-:W-:Y:S01]  /*a4c0*/  @!P0 IMAD.IADD R0, R7, 0x1, R0 ;  /* 0x0000000107008824 */ /* 0x000fe200078e0200 */
[----:B------:R-:W-:Y:S02]  /*a4d0*/  ISETP.NE.AND P2, PT, R10, 0x3, PT ;  /* 0x000000030a00780c */ /* 0x000fe40003f45270 */
[----:B0-----:R-:W-:-:S04]  /*a4e0*/  @!P0 LEA R2, P1, R6, R2, 0x2 ;  /* 0x0000000206028211 */ /* 0x001fc800078210ff */
[----:B------:R-:W-:Y:S01]  /*a4f0*/  @!P0 LEA.HI.X R3, R6, R3, R0, 0x2, P1 ;  /* 0x0000000306038211 */ /* 0x000fe200008f1400 */
[----:B------:R-:W-:-:S06]  /*a500*/  IMAD.MOV.U32 R0, RZ, RZ, RZ ;  /* 0x000000ffff007224 */ /* 0x000fcc00078e00ff */
[----:B------:R2:W5:Y:S01]  /*a510*/  @!P0 LDG.E R0, desc[UR36][R2.64] ;  /* 0x0000002402008981 */ /* 0x000562000c1e1900 */
[C---:B------:R-:W-:Y:S02]  /*a520*/  ISETP.GE.AND P0, PT, R9.reuse, UR4, PT ;  /* 0x0000000409007c0c */ /* 0x040fe4000bf06270 */
[----:B------:R-:W-:Y:S01]  /*a530*/  @P2 LOP3.LUT R22, R22, 0x8, RZ, 0xfc, !PT ;  /* 0x0000000816162812 */ /* 0x000fe200078efcff */
[----:B------:R2:W-:Y:S01]  /*a540*/  STL [R1+0x14], R5 ;  /* 0x0000140501007387 */ /* 0x0005e20000100800 */
[C---:B------:R-:W-:Y:S02]  /*a550*/  LOP3.LUT R10, R9.reuse, 0x20, RZ, 0xfc, !PT ;  /* 0x00000020090a7812 */ /* 0x040fe400078efcff */
[----:B------:R-:W-:Y:S02]  /*a560*/  LOP3.LUT R22, R22, 0xfffffffb, RZ, 0xc0, !PT ;  /* 0xfffffffb16167812 */ /* 0x000fe400078ec0ff */
[----:B------:R-:W-:Y:S02]  /*a570*/  LOP3.LUT R9, R9, 0x40, RZ, 0xfc, !PT ;  /* 0x0000004009097812 */ /* 0x000fe400078efcff */
[----:B------:R-:W-:-:S03]  /*a580*/  ISETP.GE.AND P1, PT, R10, UR4, PT ;  /* 0x000000040a007c0c */ /* 0x000fc6000bf26270 */
[----:B------:R-:W-:Y:S02]  /*a590*/  @P0 LOP3.LUT R22, R22, 0x4, RZ, 0xfc, !PT ;  /* 0x0000000416160812 */ /* 0x000fe400078efcff */
[----:B------:R-:W-:Y:S02]  /*a5a0*/  ISETP.GE.AND P0, PT, R9, UR4, PT ;  /* 0x0000000409007c0c */ /* 0x000fe4000bf06270 */
[----:B------:R-:W-:-:S04]  /*a5b0*/  LOP3.LUT R22, R22, 0xfffffffe, RZ, 0xc0, !PT ;  /* 0xfffffffe16167812 */ /* 0x000fc800078ec0ff */
[----:B------:R-:W-:-:S04]  /*a5c0*/  LOP3.LUT R22, R22, 0xfffffffd, RZ, 0xc0, !PT ;  /* 0xfffffffd16167812 */ /* 0x000fc800078ec0ff */
[----:B------:R-:W-:-:S04]  /*a5d0*/  @P1 LOP3.LUT R22, R22, 0x2, RZ, 0xfc, !PT ;  /* 0x0000000216161812 */ /* 0x000fc800078efcff */
[----:B------:R-:W-:Y:S01]  /*a5e0*/  @P0 LOP3.LUT R22, R22, 0x1, RZ, 0xfc, !PT ;  /* 0x0000000116160812 */ /* 0x000fe200078efcff */
[----:B--2---:R-:W-:Y:S06]  /*a5f0*/  BRA.DIV UR5, `(.L_x_10216) ;  /* 0x0000003e05007947 */ /* 0x004fec000b800000 */
.L_x_10282:
[----:B------:R-:W-:-:S05]  /*a600*/  SHF.R.S32.HI R9, RZ, 0x1f, R18 ;  /* 0x0000001fff097819 */ /* 0x000fca0000011412 */
[----:B------:R0:W-:Y:S01]  /*a610*/  STL [R1+0x4], R9 ;  /* 0x0000040901007387 */ /* 0x0001e20000100800 */
[----:B------:R-:W-:Y:S05]  /*a620*/  @!P2 BRA `(.L_x_10217) ;  /* 0x000000000004a947 */ /* 0x000fea0003800000 */
[----:B------:R-:W-:Y:S01]  /*a630*/  BPT.TRAP 0x1 ;  /* 0x000000040000795c */ /* 0x000fe20000300000 */
.L_x_10217:
        /* <DEDUP_REMOVED lines=12> */
[----:B------:R-:W-:-:S04]  /*a700*/  ULDC.64 UR4, c[0x0][0x330] ;  /* 0x0000cc0000047ab9 */ /* 0x000fc80000000a00 */
[----:B------:R-:W-:Y:S01]  /*a710*/  IADD3 R3, R3, R7, RZ ;  /* 0x0000000703037210 */ /* 0x000fe20007ffe0ff */
[----:B------:R-:W-:Y:S02]  /*a720*/  IMAD R7, R9, UR4, RZ ;  /* 0x0000000409077c24 */ /* 0x000fe4000f8e02ff */
[----:B------:R-:W-:-:S04]  /*a730*/  IMAD.WIDE.U32 R2, R18, UR4, R2 ;  /* 0x0000000412027c25 */ /* 0x000fc8000f8e0002 */
[----:B------:R-:W-:Y:S01]  /*a740*/  IMAD R7, R18, UR5, R7 ;  /* 0x0000000512077c24 */ /* 0x000fe2000f8e0207 */
[----:B------:R-:W-:Y:S02]  /*a750*/  ULDC.64 UR4, c[0x0][0x318] ;  /* 0x0000c60000047ab9 */ /* 0x000fe40000000a00 */
[----:B------:R-:W-:Y:S01]  /*a760*/  LEA R24, P0, R2, UR4, 0x1 ;  /* 0x0000000402187c11 */ /* 0x000fe2000f8008ff */
[----:B------:R-:W-:Y:S01]  /*a770*/  IMAD.IADD R25, R3, 0x1, R7 ;  /* 0x0000000103197824 */ /* 0x000fe200078e0207 */
[----:B------:R-:W-:-:S04]  /*a780*/  SHF.L.U32 R3, R29, 0x1f, RZ ;  /* 0x0000001f1d037819 */ /* 0x000fc800000006ff */
[----:B------:R-:W-:Y:S01]  /*a790*/  LEA.HI.X R25, R2, UR5, R25, 0x1, P0 ;  /* 0x0000000502197c11 */ /* 0x000fe200080f0c19 */
[----:B------:R-:W-:-:S05]  /*a7a0*/  IMAD R2, R26, 0x8, R23 ;  /* 0x000000081a027824 */ /* 0x000fca00078e0217 */
[----:B------:R-:W1:Y:S02]  /*a7b0*/  SYNCS.PHASECHK.TRANS64.TRYWAIT P0, [R2+URZ+0x2d840], R3 ;  /* 0x02d84003020075a7 */ /* 0x000e64000800017f */
[----:B-1----:R-:W-:Y:S05]  /*a7c0*/  @!P0 BRA `(.L_x_10219) ;  /* 0x0000003800c08947 */ /* 0x002fea0003800000 */
.L_x_10283:
[----:B------:R-:W-:Y:S05]  /*a7d0*/  BSYNC B0 ;  /* 0x0000000000007941 */ /* 0x000fea0003800000 */
.L_x_10218:
[----:B------:R-:W2:Y:S01]  /*a7e0*/  LDL R7, [R1+0x4] ;  /* 0x0000040001077983 */ /* 0x000ea20000100800 */
[----:B------:R-:W-:-:S03]  /*a7f0*/  ULDC.64 UR4, c[0x0][0x300] ;  /* 0x0000c00000047ab9 */ /* 0x000fc60000000a00 */
[----:B------:R-:W3:Y:S01]  /*a800*/  LDL R12, [R1+0xc] ;  /* 0x00000c00010c7983 */ /* 0x000ee20000100800 */
[----:B------:R-:W-:Y:S01]  /*a810*/  IMAD R5, R5, UR4, RZ ;  /* 0x0000000405057c24 */ /* 0x000fe2000f8e02ff */
[----:B------:R-:W-:Y:S01]  /*a820*/  LOP3.LUT P4, RZ, R22, 0x4, RZ, 0xc0, !PT ;  /* 0x0000000416ff7812 */ /* 0x000fe2000788c0ff */
[----:B0-----:R-:W0:Y:S02]  /*a830*/  S2R R9, SR_TID.X ;  /* 0x0000000000097919 */ /* 0x001e240000002100 */
[----:B-1----:R-:W-:Y:S01]  /*a840*/  IMAD R3, R4, UR5, R5 ;  /* 0x0000000504037c24 */ /* 0x002fe2000f8e0205 */
[----:B------:R-:W-:Y:S01]  /*a850*/  LOP3.LUT P3, RZ, R22, 0x2, RZ, 0xc0, !PT ;  /* 0x0000000216ff7812 */ /* 0x000fe2000786c0ff */
[----:B------:R-:W-:Y:S01]  /*a860*/  IMAD.WIDE.U32 R4, R4, UR4, RZ ;  /* 0x0000000404047c25 */ /* 0x000fe2000f8e00ff */
[----:B------:R-:W-:Y:S01]  /*a870*/  ULDC.64 UR4, c[0x0][0x310] ;  /* 0x0000c40000047ab9 */ /* 0x000fe20000000a00 */
[----:B------:R-:W-:Y:S02]  /*a880*/  LOP3.LUT P2, RZ, R22, 0x1, RZ, 0xc0, !PT ;  /* 0x0000000116ff7812 */ /* 0x000fe4000784c0ff */
[----:B------:R-:W-:-:S02]  /*a890*/  IMAD.IADD R5, R5, 0x1, R3 ;  /* 0x0000000105057824 */ /* 0x000fc400078e0203 */
[----:B------:R-:W-:Y:S02]  /*a8a0*/  IMAD R6, R6, UR4, RZ ;  /* 0x0000000406067c24 */ /* 0x000fe4000f8e02ff */
[----:B------:R-:W-:-:S04]  /*a8b0*/  IMAD.WIDE.U32 R4, R0, UR4, R4 ;  /* 0x0000000400047c25 */ /* 0x000fc8000f8e0004 */
[----:B------:R-:W-:Y:S01]  /*a8c0*/  IMAD R0, R0, UR5, R6 ;  /* 0x0000000500007c24 */ /* 0x000fe2000f8e0206 */
[----:B------:R-:W-:-:S03]  /*a8d0*/  ULDC.64 UR4, c[0x0][0x308] ;  /* 0x0000c20000047ab9 */ /* 0x000fc60000000a00 */
[----:B------:R-:W-:Y:S02]  /*a8e0*/  IMAD.IADD R5, R5, 0x1, R0 ;  /* 0x0000000105057824 */ /* 0x000fe400078e0200 */
[----:B------:R-:W-:-:S04]  /*a8f0*/  IMAD.WIDE.U32 R4, R18, UR4, R4 ;  /* 0x0000000412047c25 */ /* 0x000fc8000f8e0004 */
[----:B0-----:R-:W-:Y:S02]  /*a900*/  IMAD.SHL.U32 R10, R9, 0x8, RZ ;  /* 0x00000008090a7824 */ /* 0x001fe400078e00ff */
[----:B--2---:R-:W-:Y:S02]  /*a910*/  IMAD R0, R7, UR4, RZ ;  /* 0x0000000407007c24 */ /* 0x004fe4000f8e02ff */
[----:B------:R-:W0:Y:S02]  /*a920*/  S2R R7, SR_TID.X ;  /* 0x0000000000077919 */ /* 0x000e240000002100 */
[----:B------:R-:W-:Y:S01]  /*a930*/  IMAD R0, R18, UR5, R0 ;  /* 0x0000000512007c24 */ /* 0x000fe2000f8e0200 */
[----:B------:R-:W-:-:S04]  /*a940*/  ULDC.64 UR4, c[0x0][0x2e8] ;  /* 0x0000ba0000047ab9 */ /* 0x000fc80000000a00 */
[----:B------:R-:W-:Y:S02]  /*a950*/  IADD3 R6, R5, R0, RZ ;  /* 0x0000000005067210 */ /* 0x000fe40007ffe0ff */
[----:B------:R-:W-:Y:S01]  /*a960*/  LEA R0, P0, R4, UR4, 0x1 ;  /* 0x0000000404007c11 */ /* 0x000fe2000f8008ff */
[----:B------:R-:W-:-:S03]  /*a970*/  UMOV UR4, 0xffffffff ;  /* 0xffffffff00047882 */ /* 0x000fc60000000000 */
[----:B------:R-:W-:Y:S02]  /*a980*/  LEA.HI.X R6, R4, UR5, R6, 0x1, P0 ;  /* 0x0000000504067c11 */ /* 0x000fe400080f0c06 */
[----:B0-----:R-:W-:Y:S01]  /*a990*/  LOP3.LUT R11, R7, 0x7f, RZ, 0xc0, !PT ;  /* 0x0000007f070b7812 */ /* 0x001fe200078ec0ff */
[----:B------:R-:W-:-:S03]  /*a9a0*/  IMAD.SHL.U32 R7, R9, 0x8, RZ ;  /* 0x0000000809077824 */ /* 0x000fc600078e00ff */
[----:B------:R-:W-:Y:S02]  /*a9b0*/  SHF.R.U32.HI R11, RZ, 0x2, R11 ;  /* 0x00000002ff0b7819 */ /* 0x000fe4000001160b */
[----:B------:R-:W-:Y:S02]  /*a9c0*/  LOP3.LUT R7, R7, 0xd8, RZ, 0xc0, !PT ;  /* 0x000000d807077812 */ /* 0x000fe400078ec0ff */
[----:B---3--:R-:W-:Y:S02]  /*a9d0*/  IADD3 R3, -R11, R12, -R8 ;  /* 0x0000000c0b037210 */ /* 0x008fe40007ffe908 */
[----:B------:R-:W-:Y:S01]  /*a9e0*/  LOP3.LUT R7, R7, 0x18, R9, 0x78, !PT ;  /* 0x0000001807077812 */ /* 0x000fe200078e7809 */
[----:B------:R-:W-:Y:S01]  /*a9f0*/  IMAD.SHL.U32 R9, R9, 0x8, RZ ;  /* 0x0000000809097824 */ /* 0x000fe200078e00ff */
[----:B------:R-:W-:Y:S02]  /*aa00*/  ISETP.GE.AND P0, PT, R3, 0x1, PT ;  /* 0x000000010300780c */ /* 0x000fe40003f06270 */
[----:B------:R-:W-:-:S02]  /*aa10*/  LOP3.LUT R7, R7, 0x320, R10, 0xf8, !PT ;  /* 0x0000032007077812 */ /* 0x000fc400078ef80a */
[----:B------:R-:W-:-:S03]  /*aa20*/  LOP3.LUT R9, R9, 0x18, RZ, 0xc0, !PT ;  /* 0x0000001809097812 */ /* 0x000fc600078ec0ff */
[----:B------:R-:W-:Y:S01]  /*aa30*/  IMAD R7, R26, 0x3000, R7 ;  /* 0x000030001a077824 */ /* 0x000fe200078e0207 */
[----:B------:R-:W-:Y:S06]  /*aa40*/  BRA.DIV UR4, `(.L_x_10220) ;  /* 0x0000003a04347947 */ /* 0x000fec000b800000 */
[----:B------:R-:W0:Y:S01]  /*aa50*/  SHFL.IDX PT, R5, R0, RZ, 0x1c1f ;  /* 0x001c1fff00057589 */ /* 0x000e2200000e0000 */
[----:B------:R-:W-:-:S03]  /*aa60*/  @P0 LEA R8, R7, R23, 0x1 ;  /* 0x0000001707080211 */ /* 0x000fc600078e08ff */
        /* <DEDUP_REMOVED lines=26> */
[----:B------:R-:W2:Y:S04]  /*ac10*/  SHFL.IDX PT, R6, R6, 0x3, 0x1c1f ;  /* 0x007c1f0006067f89 */ /* 0x000ea800000e0000 */
[----:B------:R-:W3:Y:S01]  /*ac20*/  SHFL.IDX PT, R0, R0, 0x3, 0x1c1f ;  /* 0x007c1f0000007f89 */ /* 0x000ee200000e0000 */
[----:B0-----:R-:W-:-:S05]  /*ac30*/  @P1 LEA R5, P0, R9, R5, 0x1 ;  /* 0x0000000509051211 */ /* 0x001fca00078008ff */
[----:B-1----:R-:W-:-:S05]  /*ac40*/  @P1 IMAD.X R4, RZ, RZ, R4, P0 ;  /* 0x000000ffff041224 */ /* 0x002fca00000e0604 */
[----:B------:R-:W-:-:S04]  /*ac50*/  @P1 LOP3.LUT R5, R5, R4, RZ, 0x3c, !PT ;  /* 0x0000000405051212 */ /* 0x000fc800078e3cff */
[----:B------:R-:W-:-:S04]  /*ac60*/  @P1 LOP3.LUT R4, R5, R4, RZ, 0x3c, !PT ;  /* 0x0000000405041212 */ /* 0x000fc800078e3cff */
[----:B------:R-:W-:-:S05]  /*ac70*/  @P1 LOP3.LUT R5, R5, R4, RZ, 0x3c, !PT ;  /* 0x0000000405051212 */ /* 0x000fca00078e3cff */
[----:B------:R1:W-:Y:S04]  /*ac80*/  @P1 LDGSTS.E.BYPASS.LTC128B.128 [R8+0x16400], desc[UR36][R4.64], !P4 ;  /* 0x1640000004081fae */ /* 0x0003e8000e101d64 */
[----:B------:R1:W-:Y:S04]  /*ac90*/  @P1 LDGSTS.E.BYPASS.LTC128B.128 [R8+0x18400], desc[UR36][R4.64+0x40], !P3 ;  /* 0x1840004004081fae */ /* 0x0003e8000d901d64 */
[----:B--23--:R1:W-:Y:S02]  /*aca0*/  @P1 LDGSTS.E.BYPASS.LTC128B.128 [R8+0x1a400], desc[UR36][R4.64+0x80], !P2 ;  /* 0x1a40008004081fae */ /* 0x00c3e4000d101d64 */
.L_x_10293:
[----:B------:R-:W-:-:S13]  /*acb0*/  ISETP.GE.AND P0, PT, R3, 0x61, PT ;  /* 0x000000610300780c */ /* 0x000fda0003f06270 */
[----:B01----:R-:W-:Y:S01]  /*acc0*/  @P0 LEA R4, P1, R9, R0, 0x1 ;  /* 0x0000000009040211 */ /* 0x003fe200078208ff */
[----:B------:R-:W-:-:S03]  /*acd0*/  @P0 IMAD R7, R7, 0x2, R23 ;  /* 0x0000000207070824 */ /* 0x000fc600078e0217 */
[----:B------:R-:W-:-:S05]  /*ace0*/  @P0 IADD3.X R5, RZ, R6, RZ, P1, !PT ;  /* 0x00000006ff050210 */ /* 0x000fca0000ffe4ff */
        /* <DEDUP_REMOVED lines=8> */
.L_x_10221:
        /* <DEDUP_REMOVED lines=11> */
.L_x_10222:
[----:B0-----:R0:W5:Y:S01]  /*ae20*/  LDL.LU R4, [R1+0x20] ;  /* 0x0000200001047983 */ /* 0x0011620000300800 */
[----:B------:R0:W-:Y:S03]  /*ae30*/  SYNCS.ARRIVE.TRANS64.A1T0 RZ, [R2+URZ+0x2d830], RZ ;  /* 0x02d830ff02ff79a7 */ /* 0x0001e6000810003f */
[----:B------:R0:W5:Y:S02]  /*ae40*/  LDL.LU R3, [R1] ;  /* 0x0000000001037983 */ /* 0x0001640000300800 */
[----:B------:R-:W-:Y:S05]  /*ae50*/  WARPSYNC.ALL ;  /* 0x0000000000007948 */ /* 0x000fea0003800000 */
[----:B------:R-:W-:Y:S01]  /*ae60*/  ULDC.64 UR4, c[0x0][0x298] ;  /* 0x0000a60000047ab9 */ /* 0x000fe20000000a00 */
[----:B------:R-:W-:Y:S01]  /*ae70*/  BAR.SYNC.DEFER_BLOCKING 0x8, 0x200 ;  /* 0x0208000000007b1d */ /* 0x000fe20000010000 */
[----:B------:R-:W-:Y:S01]  /*ae80*/  LOP3.LUT P0, RZ, R22, 0x20, RZ, 0xc0, !PT ;  /* 0x0000002016ff7812 */ /* 0x000fe2000780c0ff */
[----:B0-----:R-:W-:-:S03]  /*ae90*/  VIADD R2, R23, 0xc400 ;  /* 0x0000c40017027836 */ /* 0x001fc60000000000 */
        /* <DEDUP_REMOVED lines=8> */
[----:B------:R-:W-:-:S04]  /*af20*/  IMAD.WIDE.U32 R2, R3, UR4, RZ ;  /* 0x0000000403027c25 */ /* 0x000fc8000f8e00ff */
[----:B------:R-:W-:Y:S01]  /*af30*/  IMAD.IADD R0, R3, 0x1, R0 ;  /* 0x0000000103007824 */ /* 0x000fe200078e0200 */
[----:B------:R0:W-:Y:S04]  /*af40*/  STL.64 [R1+0x20], R2 ;  /* 0x0000200201007387 */ /* 0x0001e80000100a00 */
[----:B------:R0:W-:Y:S01]  /*af50*/  STL [R1], R0 ;  /* 0x0000000001007387 */ /* 0x0001e20000100800 */
        /* <DEDUP_REMOVED lines=17> */
.L_x_10224:
[----:B------:R-:W-:Y:S05]  /*b070*/  BSYNC B6 ;  /* 0x0000000000067941 */ /* 0x000fea0003800000 */
.L_x_10223:
[----:B0-----:R-:W2:Y:S01]  /*b080*/  LDL.LU R0, [R1+0x2c] ;  /* 0x00002c0001007983 */ /* 0x001ea20000300800 */
[----:B------:R-:W0:Y:S01]  /*b090*/  LDC R10, c[0x0][0x448] ;  /* 0x00011200ff0a7b82 */ /* 0x000e220000000800 */
[----:B------:R-:W-:Y:S01]  /*b0a0*/  ULDC.64 UR4, c[0x0][0x2d8] ;  /* 0x0000b60000047ab9 */ /* 0x000fe20000000a00 */
[----:B------:R-:W-:Y:S01]  /*b0b0*/  ULDC.64 UR6, c[0x0][0x2c8] ;  /* 0x0000b20000067ab9 */ /* 0x000fe20000000a00 */
[----:B------:R-:W3:Y:S01]  /*b0c0*/  LDL.LU R21, [R1] ;  /* 0x0000000001157983 */ /* 0x000ee20000300800 */
[----:B------:R-:W-:-:S03]  /*b0d0*/  ULDC.64 UR8, c[0x0][0x280] ;  /* 0x0000a00000087ab9 */ /* 0x000fc60000000a00 */
[----:B------:R-:W3:Y:S04]  /*b0e0*/  LDL.LU.64 R2, [R1+0x20] ;  /* 0x0000200001027983 */ /* 0x000ee80000300a00 */
[----:B------:R-:W4:Y:S01]  /*b0f0*/  LDL R20, [R1+0x4] ;  /* 0x0000040001147983 */ /* 0x000f220000100800 */
[----:B------:R-:W1:Y:S01]  /*b100*/  S2R R13, SR_TID.X ;  /* 0x00000000000d7919 */ /* 0x000e620000002100 */
[----:B0-----:R-:W-:-:S13]  /*b110*/  ISETP.NE.AND P0, PT, R10, 0x1, PT ;  /* 0x000000010a00780c */ /* 0x001fda0003f05270 */
[----:B------:R-:W0:Y:S01]  /*b120*/  @P0 LDC R5, c[0x0][0x450] ;  /* 0x00011400ff050b82 */ /* 0x000e220000000800 */
[----:B-1----:R-:W-:-:S05]  /*b130*/  IMAD.SHL.U32 R11, R13, 0x8, RZ ;  /* 0x000000080d0b7824 */ /* 0x002fca00078e00ff */
[----:B------:R-:W-:-:S04]  /*b140*/  LOP3.LUT R11, R11, 0x18, RZ, 0xc0, !PT ;  /* 0x000000180b0b7812 */ /* 0x000fc800078ec0ff */
[C---:B------:R-:W-:Y:S02]  /*b150*/  LOP3.LUT R12, R11.reuse, 0x20, RZ, 0xfc, !PT ;  /* 0x000000200b0c7812 */ /* 0x040fe400078efcff */
[----:B------:R-:W-:Y:S01]  /*b160*/  LOP3.LUT R11, R11, 0x40, RZ, 0xfc, !PT ;  /* 0x000000400b0b7812 */ /* 0x000fe200078efcff */
[----:B--2---:R-:W-:Y:S02]  /*b170*/  IMAD.MOV.U32 R4, RZ, RZ, R0 ;  /* 0x000000ffff047224 */ /* 0x004fe400078e0000 */
[----:B---3--:R-:W-:Y:S02]  /*b180*/  IMAD.MOV.U32 R3, RZ, RZ, R21 ;  /* 0x000000ffff037224 */ /* 0x008fe400078e0015 */
[----:B------:R-:W1:Y:S01]  /*b190*/  S2R R21, SR_TID.X ;  /* 0x0000000000157919 */ /* 0x000e620000002100 */
[----:B----4-:R-:W-:Y:S02]  /*b1a0*/  IMAD R0, R20, UR4, RZ ;  /* 0x0000000414007c24 */ /* 0x010fe4000f8e02ff */
[----:B------:R-:W2:Y:S01]  /*b1b0*/  S2R R20, SR_TID.X ;  /* 0x0000000000147919 */ /* 0x000ea20000002100 */
[----:B------:R-:W-:-:S04]  /*b1c0*/  IMAD.WIDE.U32 R2, R18, UR4, R2 ;  /* 0x0000000412027c25 */ /* 0x000fc8000f8e0002 */
[----:B------:R-:W-:Y:S01]  /*b1d0*/  IMAD R0, R18, UR5, R0 ;  /* 0x0000000512007c24 */ /* 0x000fe2000f8e0200 */
[----:B------:R-:W-:-:S04]  /*b1e0*/  ULDC.64 UR4, c[0x0][0x2e0] ;  /* 0x0000b80000047ab9 */ /* 0x000fc80000000a00 */
[----:B------:R-:W-:Y:S01]  /*b1f0*/  IADD3 R3, R3, R0, RZ ;  /* 0x0000000003037210 */ /* 0x000fe20007ffe0ff */
[----:B------:R-:W-:Y:S02]  /*b200*/  IMAD R0, R4, UR4, RZ ;  /* 0x0000000404007c24 */ /* 0x000fe4000f8e02ff */
[----:B------:R-:W3:Y:S02]  /*b210*/  @P0 LDC R4, c[0x0][0x44c] ;  /* 0x00011300ff040b82 */ /* 0x000ee40000000800 */
[C---:B------:R-:W-:Y:S02]  /*b220*/  IMAD R0, R28.reuse, UR5, R0 ;  /* 0x000000051c007c24 */ /* 0x040fe4000f8e0200 */
[----:B------:R-:W-:Y:S01]  /*b230*/  IMAD.WIDE.U32 R2, R28, UR4, R2 ;  /* 0x000000041c027c25 */ /* 0x000fe2000f8e0002 */
[----:B------:R-:W-:-:S03]  /*b240*/  ULDC.64 UR4, c[0x0][0x2d0] ;  /* 0x0000b40000047ab9 */ /* 0x000fc60000000a00 */
[----:B------:R-:W-:Y:S02]  /*b250*/  IMAD.IADD R3, R3, 0x1, R0 ;  /* 0x0000000103037824 */ /* 0x000fe400078e0200 */
[----:B-1----:R-:W-:Y:S01]  /*b260*/  IMAD.SHL.U32 R21, R21, 0x20, RZ ;  /* 0x0000002015157824 */ /* 0x002fe200078e00ff */
[----:B--2---:R-:W-:-:S04]  /*b270*/  LOP3.LUT R20, R20, 0x7f, RZ, 0xc0, !PT ;  /* 0x0000007f14147812 */ /* 0x004fc800078ec0ff */
[----:B------:R-:W-:Y:S02]  /*b280*/  LOP3.LUT R21, R21, 0x60, RZ, 0xc0, !PT ;  /* 0x0000006015157812 */ /* 0x000fe400078ec0ff */
[----:B------:R-:W-:-:S04]  /*b290*/  SHF.R.U32.HI R20, RZ, 0x2, R20 ;  /* 0x00000002ff147819 */ /* 0x000fc80000011614 */
[----:B------:R-:W-:Y:S02]  /*b2a0*/  LOP3.LUT R20, R20, R21, RZ, 0xfc, !PT ;  /* 0x0000001514147212 */ /* 0x000fe400078efcff */
[----:B------:R-:W-:-:S03]  /*b2b0*/  LOP3.LUT R21, R13, 0x7f, RZ, 0xc0, !PT ;  /* 0x0000007f0d157812 */ /* 0x000fc600078ec0ff */
[----:B------:R-:W-:Y:S01]  /*b2c0*/  IMAD R6, R17, 0xc0, R20 ;  /* 0x000000c011067824 */ /* 0x000fe200078e0214 */
[----:B------:R-:W-:Y:S01]  /*b2d0*/  SHF.R.U32.HI R21, RZ, 0x2, R21 ;  /* 0x00000002ff157819 */ /* 0x000fe20000011615 */
[----:B------:R-:W-:Y:S02]  /*b2e0*/  IMAD.SHL.U32 R20, R13, 0x8, RZ ;  /* 0x000000080d147824 */ /* 0x000fe400078e00ff */
[----:B---3--:R-:W-:-:S03]  /*b2f0*/  @P0 IMAD.HI.U32 R0, R6, R4, RZ ;  /* 0x0000000406000227 */ /* 0x008fc600078e00ff */
[----:B------:R-:W-:Y:S01]  /*b300*/  LOP3.LUT R20, R20, 0x18, RZ, 0xc0, !PT ;  /* 0x0000001814147812 */ /* 0x000fe200078ec0ff */
[----:B------:R-:W-:Y:S01]  /*b310*/  IMAD.MOV.U32 R4, RZ, RZ, R6 ;  /* 0x000000ffff047224 */ /* 0x000fe200078e0006 */
[----:B0-----:R-:W-:-:S04]  /*b320*/  @P0 SHF.R.U32.HI R4, RZ, R5, R0 ;  /* 0x00000005ff040219 */ /* 0x001fc80000011600 */
[--C-:B------:R-:W-:Y:S01]  /*b330*/  SHF.R.S32.HI R0, RZ, 0x1f, R4.reuse ;  /* 0x0000001fff007819 */ /* 0x100fe20000011404 */
[----:B------:R-:W-:-:S04]  /*b340*/  IMAD.MOV R7, RZ, RZ, -R4 ;  /* 0x000000ffff077224 */ /* 0x000fc800078e0a04 */
[----:B------:R-:W-:-:S04]  /*b350*/  IMAD R0, R0, UR4, RZ ;  /* 0x0000000400007c24 */ /* 0x000fc8000f8e02ff */
[C---:B------:R-:W-:Y:S02]  /*b360*/  IMAD R0, R4.reuse, UR5, R0 ;  /* 0x0000000504007c24 */ /* 0x040fe4000f8e0200 */
[----:B------:R-:W-:-:S05]  /*b370*/  IMAD.WIDE.U32 R4, R4, UR4, R2 ;  /* 0x0000000404047c25 */ /* 0x000fca000f8e0002 */
[----:B------:R-:W-:Y:S01]  /*b380*/  IADD3 R5, R5, R0, RZ ;  /* 0x0000000005057210 */ /* 0x000fe20007ffe0ff */
[----:B------:R-:W-:-:S04]  /*b390*/  IMAD R0, R10, R7, R6 ;  /* 0x000000070a007224 */ /* 0x000fc800078e0206 */
[----:B------:R-:W-:Y:S01]  /*b3a0*/  IMAD.WIDE.U32 R8, R0, UR6, R4 ;  /* 0x0000000600087c25 */ /* 0x000fe2000f8e0004 */
[----:B------:R-:W-:-:S03]  /*b3b0*/  SHF.R.S32.HI R7, RZ, 0x1f, R0 ;  /* 0x0000001fff077819 */ /* 0x000fc60000011400 */
[----:B------:R-:W-:Y:S01]  /*b3c0*/  VIADD R5, R6, 0x80 ;  /* 0x0000008006057836 */ /* 0x000fe20000000000 */
[----:B------:R-:W-:Y:S01]  /*b3d0*/  LEA R4, P1, R8, UR8, 0x1 ;  /* 0x0000000808047c11 */ /* 0x000fe2000f8208ff */
[----:B------:R-:W-:Y:S02]  /*b3e0*/  IMAD R7, R7, UR6, RZ ;  /* 0x0000000607077c24 */ /* 0x000fe4000f8e02ff */
[----:B------:R-:W-:Y:S02]  /*b3f0*/  IMAD.MOV.U32 R6, RZ, RZ, R5 ;  /* 0x000000ffff067224 */ /* 0x000fe400078e0005 */
[----:B------:R-:W-:Y:S02]  /*b400*/  IMAD R0, R0, UR7, R7 ;  /* 0x0000000700007c24 */ /* 0x000fe4000f8e0207 */
[----:B------:R-:W0:Y:S02]  /*b410*/  @P0 LDC R7, c[0x0][0x44c] ;  /* 0x00011300ff070b82 */ /* 0x000e240000000800 */
[----:B------:R-:W-:-:S05]  /*b420*/  IMAD.IADD R0, R9, 0x1, R0 ;  /* 0x0000000109007824 */ /* 0x000fca00078e0200 */
[----:B------:R-:W-:Y:S02]  /*b430*/  LEA.HI.X R0, R8, UR9, R0, 0x1, P1 ;  /* 0x0000000908007c11 */ /* 0x000fe400088f0c00 */
[----:B------:R-:W1:Y:S01]  /*b440*/  @P0 LDC R8, c[0x0][0x450] ;  /* 0x00011400ff080b82 */ /* 0x000e620000000800 */
[----:B0-----:R-:W-:-:S05]  /*b450*/  @P0 IMAD.HI.U32 R7, R5, R7, RZ ;  /* 0x0000000705070227 */ /* 0x001fca00078e00ff */
[----:B-1----:R-:W-:-:S05]  /*b460*/  @P0 SHF.R.U32.HI R6, RZ, R8, R7 ;  /* 0x00000008ff060219 */ /* 0x002fca0000011607 */
[----:B------:R-:W-:Y:S02]  /*b470*/  IMAD.MOV R7, RZ, RZ, -R6 ;  /* 0x000000ffff077224 */ /* 0x000fe400078e0a06 */
[----:B------:R-:W-:-:S04]  /*b480*/  IMAD.WIDE.U32 R2, R6, UR4, R2 ;  /* 0x0000000406027c25 */ /* 0x000fc8000f8e0002 */
[----:B------:R-:W-:Y:S01]  /*b490*/  IMAD R5, R10, R7, R5 ;  /* 0x000000070a057224 */ /* 0x000fe200078e0205 */
[----:B------:R-:W-:-:S05]  /*b4a0*/  SHF.R.S32.HI R7, RZ, 0x1f, R6 ;  /* 0x0000001fff077819 */ /* 0x000fca0000011406 */
[----:B------:R-:W-:Y:S01]  /*b4b0*/  IMAD R7, R7, UR4, RZ ;  /* 0x0000000407077c24 */ /* 0x000fe2000f8e02ff */
[----:B------:R-:W-:Y:S02]  /*b4c0*/  ULDC UR4, c[0x0][0x2b8] ;  /* 0x0000ae0000047ab9 */ /* 0x000fe40000000800 */
[----:B------:R-:W-:Y:S01]  /*b4d0*/  ISETP.GE.AND P3, PT, R20, UR4, PT ;  /* 0x0000000414007c0c */ /* 0x000fe2000bf66270 */
[----:B------:R-:W-:Y:S01]  /*b4e0*/  IMAD R7, R6, UR5, R7 ;  /* 0x0000000506077c24 */ /* 0x000fe2000f8e0207 */
[----:B------:R-:W-:Y:S01]  /*b4f0*/  SHF.R.S32.HI R6, RZ, 0x1f, R5 ;  /* 0x0000001fff067819 */ /* 0x000fe20000011405 */
[----:B------:R-:W-:Y:S01]  /*b500*/  UMOV UR5, 0xffffffff ;  /* 0xffffffff00057882 */ /* 0x000fe20000000000 */
[----:B------:R-:W-:Y:S02]  /*b510*/  ISETP.GE.AND P1, PT, R11, UR4, PT ;  /* 0x000000040b007c0c */ /* 0x000fe4000bf26270 */
[----:B------:R-:W-:Y:S01]  /*b520*/  IADD3 R3, R3, R7, RZ ;  /* 0x0000000703037210 */ /* 0x000fe20007ffe0ff */
[----:B------:R-:W-:-:S02]  /*b530*/  IMAD R6, R6, UR6, RZ ;  /* 0x0000000606067c24 */ /* 0x000fc4000f8e02ff */
[----:B------:R-:W-:-:S04]  /*b540*/  IMAD.WIDE.U32 R2, R5, UR6, R2 ;  /* 0x0000000605027c25 */ /* 0x000fc8000f8e0002 */
[----:B------:R-:W-:Y:S01]  /*b550*/  IMAD R6, R5, UR7, R6 ;  /* 0x0000000705067c24 */ /* 0x000fe2000f8e0206 */
[----:B------:R-:W-:-:S03]  /*b560*/  LEA R8, P0, R2, UR8, 0x1 ;  /* 0x0000000802087c11 */ /* 0x000fc6000f8008ff */
[----:B------:R-:W-:-:S05]  /*b570*/  IMAD.IADD R3, R3, 0x1, R6 ;  /* 0x0000000103037824 */ /* 0x000fca00078e0206 */
[----:B------:R-:W-:Y:S02]  /*b580*/  LEA.HI.X R3, R2, UR9, R3, 0x1, P0 ;  /* 0x0000000902037c11 */ /* 0x000fe400080f0c03 */
[----:B------:R-:W-:Y:S01]  /*b590*/  ISETP.GE.AND P0, PT, R12, UR4, PT ;  /* 0x000000040c007c0c */ /* 0x000fe2000bf06270 */
[----:B------:R-:W-:-:S12]  /*b5a0*/  BRA.DIV UR5, `(.L_x_10225) ;  /* 0x0000003205d07947 */ /* 0x000fd8000b800000 */
[----:B------:R-:W2:Y:S04]  /*b5b0*/  LDL.LU R5, [R1+0x28] ;  /* 0x0000280001057983 */ /* 0x000ea80000300800 */
[----:B------:R-:W3:Y:S01]  /*b5c0*/  LDL R9, [R1+0x18] ;  /* 0x0000180001097983 */ /* 0x000ee20000100800 */
[----:B------:R-:W-:-:S03]  /*b5d0*/  IMAD R17, R17, 0xc0, R21 ;  /* 0x000000c011117824 */ /* 0x000fc600078e0215 */
[----:B------:R-:W-:Y:S01]  /*b5e0*/  SHFL.IDX PT, R6, R0, RZ, 0x1c1f ;  /* 0x001c1fff00067589 */ /* 0x000fe200000e0000 */
[----:B--2---:R-:W-:-:S03]  /*b5f0*/  IMAD R2, R5, R10, RZ ;  /* 0x0000000a05027224 */ /* 0x004fc600078e02ff */
[----:B------:R-:W0:Y:S02]  /*b600*/  SHFL.IDX PT, R5, R4, RZ, 0x1c1f ;  /* 0x001c1fff04057589 */ /* 0x000e2400000e0000 */
[----:B------:R-:W-:-:S13]  /*b610*/  ISETP.GE.AND P2, PT, R17, R2, PT ;  /* 0x000000021100720c */ /* 0x000fda0003f46270 */
[----:B0-----:R-:W-:-:S05]  /*b620*/  @!P2 LEA R5, P4, R20, R5, 0x1 ;  /* 0x000000051405a211 */ /* 0x001fca00078808ff */
[----:B------:R-:W-:-:S05]  /*b630*/  @!P2 IMAD.X R6, RZ, RZ, R6, P4 ;  /* 0x000000ffff06a224 */ /* 0x000fca00020e0606 */
[----:B------:R-:W-:Y:S01]  /*b640*/  @!P2 MOV R7, R6 ;  /* 0x000000060007a202 */ /* 0x000fe20000000f00 */
[----:B------:R-:W-:Y:S02]  /*b650*/  @!P2 IMAD.MOV.U32 R6, RZ, RZ, R5 ;  /* 0x000000ffff06a224 */ /* 0x000fe400078e0005 */
[----:B------:R-:W0:Y:S04]  /*b660*/  SHFL.IDX PT, R5, R4, 0x1, 0x1c1f ;  /* 0x003c1f0004057f89 */ /* 0x000e2800000e0000 */
[----:B---3--:R-:W-:Y:S04]  /*b670*/  @!P2 LDGSTS.E.BYPASS.LTC128B.128 [R9+0xc400], desc[UR36][R6.64], !P3 ;  /* 0x0c4000000609afae */ /* 0x008fe8000d901d64 */
[----:B------:R-:W-:Y:S04]  /*b680*/  @!P2 LDGSTS.E.BYPASS.LTC128B.128 [R9+0xf400], desc[UR36][R6.64+0x40], !P0 ;  /* 0x0f4000400609afae */ /* 0x000fe8000c101d64 */
[----:B------:R1:W-:Y:S04]  /*b690*/  @!P2 LDGSTS.E.BYPASS.LTC128B.128 [R9+0x12400], desc[UR36][R6.64+0x80], !P1 ;  /* 0x124000800609afae */ /* 0x0003e8000c901d64 */
[----:B-1----:R-:W1:Y:S01]  /*b6a0*/  SHFL.IDX PT, R7, R0, 0x1, 0x1c1f ;  /* 0x003c1f0000077f89 */ /* 0x002e6200000e0000 */
[----:B------:R-:W-:-:S05]  /*b6b0*/  VIADD R6, R17, 0x20 ;  /* 0x0000002011067836 */ /* 0x000fca0000000000 */
[----:B------:R-:W-:-:S13]  /*b6c0*/  ISETP.GE.AND P2, PT, R6, R2, PT ;  /* 0x000000020600720c */ /* 0x000fda0003f46270 */
[----:B0-----:R-:W-:-:S05]  /*b6d0*/  @!P2 LEA R5, P4, R20, R5, 0x1 ;  /* 0x000000051405a211 */ /* 0x001fca00078808ff */
[----:B-1----:R-:W-:Y:S02]  /*b6e0*/  @!P2 IMAD.X R7, RZ, RZ, R7, P4 ;  /* 0x000000ffff07a224 */ /* 0x002fe400020e0607 */
[----:B------:R-:W-:Y:S02]  /*b6f0*/  @!P2 IMAD.MOV.U32 R6, RZ, RZ, R5 ;  /* 0x000000ffff06a224 */ /* 0x000fe400078e0005 */
[----:B------:R-:W0:Y:S04]  /*b700*/  SHFL.IDX PT, R5, R4, 0x2, 0x1c1f ;  /* 0x005c1f0004057f89 */ /* 0x000e2800000e0000 */
[----:B------:R-:W-:Y:S04]  /*b710*/  @!P2 LDGSTS.E.BYPASS.LTC128B.128 [R9+0xcc00], desc[UR36][R6.64], !P3 ;  /* 0x0cc000000609afae */ /* 0x000fe8000d901d64 */
[----:B------:R-:W-:Y:S04]  /*b720*/  @!P2 LDGSTS.E.BYPASS.LTC128B.128 [R9+0xfc00], desc[UR36][R6.64+0x40], !P0 ;  /* 0x0fc000400609afae */ /* 0x000fe8000c101d64 */
[----:B------:R1:W-:Y:S04]  /*b730*/  @!P2 LDGSTS.E.BYPASS.LTC128B.128 [R9+0x12c00], desc[UR36][R6.64+0x80], !P1 ;  /* 0x12c000800609afae */ /* 0x0003e8000c901d64 */
[----:B------:R-:W-:Y:S04]  /*b740*/  SHFL.IDX PT, R4, R4, 0x3, 0x1c1f ;  /* 0x007c1f0004047f89 */ /* 0x000fe800000e0000 */
[----:B-1----:R-:W1:Y:S01]  /*b750*/  SHFL.IDX PT, R7, R0, 0x2, 0x1c1f ;  /* 0x005c1f0000077f89 */ /* 0x002e6200000e0000 */
[----:B------:R-:W-:-:S03]  /*b760*/  IADD3 R6, R17, 0x40, RZ ;  /* 0x0000004011067810 */ /* 0x000fc60007ffe0ff */
[----:B------:R-:W2:Y:S01]  /*b770*/  SHFL.IDX PT, R0, R0, 0x3, 0x1c1f ;  /* 0x007c1f0000007f89 */ /* 0x000ea200000e0000 */
[----:B------:R-:W-:-:S13]  /*b780*/  ISETP.GE.AND P2, PT, R6, R2, PT ;  /* 0x000000020600720c */ /* 0x000fda0003f46270 */
[----:B0-----:R-:W-:-:S05]  /*b790*/  @!P2 LEA R5, P4, R20, R5, 0x1 ;  /* 0x000000051405a211 */ /* 0x001fca00078808ff */
[----:B------:R-:W-:Y:S02]  /*b7a0*/  @!P2 IMAD.MOV.U32 R6, RZ, RZ, R5 ;  /* 0x000000ffff06a224 */ /* 0x000fe400078e0005 */
[----:B-1----:R-:W-:Y:S02]  /*b7b0*/  @!P2 IMAD.X R7, RZ, RZ, R7, P4 ;  /* 0x000000ffff07a224 */ /* 0x002fe400020e0607 */
[----:B------:R-:W-:-:S03]  /*b7c0*/  VIADD R5, R17, 0x60 ;  /* 0x0000006011057836 */ /* 0x000fc60000000000 */
[----:B------:R-:W-:Y:S04]  /*b7d0*/  @!P2 LDGSTS.E.BYPASS.LTC128B.128 [R9+0xd400], desc[UR36][R6.64], !P3 ;  /* 0x0d4000000609afae */ /* 0x000fe8000d901d64 */
[----:B------:R-:W-:Y:S04]  /*b7e0*/  @!P2 LDGSTS.E.BYPASS.LTC128B.128 [R9+0x10400], desc[UR36][R6.64+0x40], !P0 ;  /* 0x104000400609afae */ /* 0x000fe8000c101d64 */
[----:B------:R-:W-:Y:S01]  /*b7f0*/  @!P2 LDGSTS.E.BYPASS.LTC128B.128 [R9+0x13400], desc[UR36][R6.64+0x80], !P1 ;  /* 0x134000800609afae */ /* 0x000fe2000c901d64 */
[----:B------:R-:W-:-:S13]  /*b800*/  ISETP.GE.AND P2, PT, R5, R2, PT ;  /* 0x000000020500720c */ /* 0x000fda0003f46270 */
[----:B------:R-:W-:-:S05]  /*b810*/  @!P2 LEA R4, P4, R20, R4, 0x1 ;  /* 0x000000041404a211 */ /* 0x000fca00078808ff */
[----:B--2---:R-:W-:-:S05]  /*b820*/  @!P2 IMAD.X R0, RZ, RZ, R0, P4 ;  /* 0x000000ffff00a224 */ /* 0x004fca00020e0600 */
[----:B------:R-:W-:Y:S02]  /*b830*/  @!P2 MOV R5, R0 ;  /* 0x000000000005a202 */ /* 0x000fe40000000f00 */
[----:B------:R-:W-:Y:S04]  /*b840*/  SHFL.IDX PT, R0, R3, RZ, 0x1c1f ;  /* 0x001c1fff03007589 */ /* 0x000fe800000e0000 */
[----:B------:R-:W-:Y:S04]  /*b850*/  @!P2 LDGSTS.E.BYPASS.LTC128B.128 [R9+0xdc00], desc[UR36][R4.64], !P3 ;  /* 0x0dc000000409afae */ /* 0x000fe8000d901d64 */
[----:B------:R-:W-:Y:S04]  /*b860*/  @!P2 LDGSTS.E.BYPASS.LTC128B.128 [R9+0x10c00], desc[UR36][R4.64+0x40], !P0 ;  /* 0x10c000400409afae */ /* 0x000fe8000c101d64 */
[----:B------:R0:W-:Y:S04]  /*b870*/  @!P2 LDGSTS.E.BYPASS.LTC128B.128 [R9+0x13c00], desc[UR36][R4.64+0x80], !P1 ;  /* 0x13c000800409afae */ /* 0x0001e8000c901d64 */
[----:B------:R-:W-:Y:S04]  /*b880*/  SHFL.IDX PT, R3, R3, 0x1, 0x1c1f ;  /* 0x003c1f0003037f89 */ /* 0x000fe800000e0000 */
[----:B0-----:R-:W0:Y:S01]  /*b890*/  SHFL.IDX PT, R4, R8, RZ, 0x1c1f ;  /* 0x001c1fff08047589 */ /* 0x001e2200000e0000 */
[----:B------:R-:W-:-:S03]  /*b8a0*/  VIADD R5, R17, 0x80 ;  /* 0x0000008011057836 */ /* 0x000fc60000000000 */
[----:B------:R-:W1:Y:S02]  /*b8b0*/  SHFL.IDX PT, R8, R8, 0x1, 0x1c1f ;  /* 0x003c1f0008087f89 */ /* 0x000e6400000e0000 */
[----:B------:R-:W-:-:S13]  /*b8c0*/  ISETP.GE.AND P2, PT, R5, R2, PT ;  /* 0x000000020500720c */ /* 0x000fda0003f46270 */
[----:B0-----:R-:W-:-:S05]  /*b8d0*/  @!P2 LEA R4, P4, R20, R4, 0x1 ;  /* 0x000000041404a211 */ /* 0x001fca00078808ff */
[----:B------:R-:W-:-:S04]  /*b8e0*/  @!P2 IMAD.X R0, RZ, RZ, R0, P4 ;  /* 0x000000ffff00a224 */ /* 0x000fc800020e0600 */
[----:B------:R-:W-:-:S05]  /*b8f0*/  @!P2 IMAD.MOV.U32 R5, RZ, RZ, R0 ;  /* 0x000000ffff05a224 */ /* 0x000fca00078e0000 */
[----:B------:R0:W-:Y:S04]  /*b900*/  @!P2 LDGSTS.E.BYPASS.LTC128B.128 [R9+0xe400], desc[UR36][R4.64], !P3 ;  /* 0x0e4000000409afae */ /* 0x0001e8000d901d64 */
[----:B------:R0:W-:Y:S04]  /*b910*/  @!P2 LDGSTS.E.BYPASS.LTC128B.128 [R9+0x11400], desc[UR36][R4.64+0x40], !P0 ;  /* 0x114000400409afae */ /* 0x0001e8000c101d64 */
[----:B-1----:R0:W-:Y:S02]  /*b920*/  @!P2 LDGSTS.E.BYPASS.LTC128B.128 [R9+0x14400], desc[UR36][R4.64+0x80], !P1 ;  /* 0x144000800409afae */ /* 0x0021e4000c901d64 */
.L_x_10306:
[----:B------:R-:W2:Y:S01]  /*b930*/  LDL R0, [R1+0x18] ;  /* 0x0000180001007983 */ /* 0x000ea20000100800 */
[----:B------:R-:W-:-:S05]  /*b940*/  VIADD R17, R17, 0xa0 ;  /* 0x000000a011117836 */ /* 0x000fca0000000000 */
[----:B------:R-:W-:-:S13]  /*b950*/  ISETP.GE.AND P2, PT, R17, R2, PT ;  /* 0x000000021100720c */ /* 0x000fda0003f46270 */
[----:B------:R-:W-:-:S04]  /*b960*/  @!P2 LEA R2, P4, R20, R8, 0x1 ;  /* 0x000000081402a211 */ /* 0x000fc800078808ff */
[----:B------:R-:W-:-:S05]  /*b970*/  @!P2 IADD3.X R3, RZ, R3, RZ, P4, !PT ;  /* 0x00000003ff03a210 */ /* 0x000fca00027fe4ff */
[----:B------:R-:W-:Y:S01]  /*b980*/  @!PT LDS RZ, [RZ] ;  /* 0x00000000fffff984 */ /* 0x000fe20000000800 */
[----:B------:R-:W-:Y:S01]  /*b990*/  @!PT LDS RZ, [RZ] ;  /* 0x00000000fffff984 */ /* 0x000fe20000000800 */
[----:B------:R-:W-:Y:S01]  /*b9a0*/  @!PT LDS RZ, [RZ] ;  /* 0x00000000fffff984 */ /* 0x000fe20000000800 */
[----:B--2---:R1:W-:Y:S04]  /*b9b0*/  @!P2 LDGSTS.E.BYPASS.LTC128B.128 [R0+0xec00], desc[UR36][R2.64], !P3 ;  /* 0x0ec000000200afae */ /* 0x0043e8000d901d64 */
[----:B------:R1:W-:Y:S01]  /*b9c0*/  @!P2 LDGSTS.E.BYPASS.LTC128B.128 [R0+0x11c00], desc[UR36][R2.64+0x40], !P0 ;  /* 0x11c000400200afae */ /* 0x0003e2000c101d64 */
[----:B------:R-:W-:-:S03]  /*b9d0*/  PLOP3.LUT P0, PT, PT, PT, PT, 0x80, 0x0 ;  /* 0x000000000000781c */ /* 0x000fc60003f0f070 */
[----:B------:R1:W-:Y:S01]  /*b9e0*/  @!P2 LDGSTS.E.BYPASS.LTC128B.128 [R0+0x14c00], desc[UR36][R2.64+0x80], !P1 ;  /* 0x14c000800200afae */ /* 0x0003e2000c901d64 */
[----:B------:R-:W-:-:S09]  /*b9f0*/  NOP ;  /* 0x0000000000007918 */ /* 0x000fd20000000000 */
.L_x_10226:
[----:B------:R-:W-:Y:S02]  /*ba00*/  PLOP3.LUT P1, PT, P1, P0, PT, 0xa2, 0x0 ;  /* 0x000000000000781c */ /* 0x000fe40000f21472 */
[----:B------:R-:W-:-:S08]  /*ba10*/  @P0 R2UR P1, UR4, R23 ;  /* 0x00000000170402ca */ /* 0x000fd00000020000 */
[----:B------:R-:W-:-:S05]  /*ba20*/  @P0 PLOP3.LUT P0, PT, P1, PT, PT, 0x80, 0x0 ;  /* 0x000000000000081c */ /* 0x000fca0000f0f070 */
[----:B------:R-:W-:Y:S01]  /*ba30*/  @!P1 SYNCS.ARRIVE.TRANS64.RED.A0T1 RZ, [UR4+0x2d800], RZ ;  /* 0x02d800ffffff99a7 */ /* 0x000fe20008200404 */
[----:B------:R-:W-:Y:S07]  /*ba40*/  @!P1 ARRIVES.LDGSTSBAR.64.TRANSCNT [UR4+0x2d800] ;  /* 0x02d80000ff0099b0 */ /* 0x000fee0008000a84 */
[----:B------:R-:W-:Y:S05]  /*ba50*/  @P0 BRA.U.ANY `(.L_x_10226) ;  /* 0xfffffffd00e80947 */ /* 0x000fea000393ffff */
[----:B-1----:R-:W2:Y:S02]  /*ba60*/  LDL.LU R2, [R1+0x30] ;  /* 0x0000300001027983 */ /* 0x002ea40000300800 */
        /* <DEDUP_REMOVED lines=10> */
[----:B-12---:R-:W-:Y:S05]  /*bb10*/  @!P0 BRA `(.L_x_10228) ;  /* 0x0000003400748947 */ /* 0x006fea0003800000 */
.L_x_10307:
[----:B------:R-:W-:Y:S05]  /*bb20*/  BSYNC B0 ;  /* 0x0000000000007941 */ /* 0x000fea0003800000 */
.L_x_10227:
[----:B------:R-:W2:Y:S01]  /*bb30*/  LDL R2, [R1+0xc] ;  /* 0x00000c0001027983 */ /* 0x000ea20000100800 */
[----:B------:R-:W-:Y:S01]  /*bb40*/  BSSY B0, `(.L_x_10229) ;  /* 0x0000100000007945 */ /* 0x000fe20003800000 */
[----:B--2---:R-:W-:-:S13]  /*bb50*/  ISETP.GE.AND P0, PT, R2, 0x81, PT ;  /* 0x000000810200780c */ /* 0x004fda0003f06270 */
[----:B------:R-:W-:Y:S05]  /*bb60*/  @!P0 BRA `(.L_x_10230) ;  /* 0x0000000c00f48947 */ /* 0x000fea0003800000 */
[----:B------:R-:W1:Y:S01]  /*bb70*/  LDL.LU R3, [R1+0x34] ;  /* 0x0000340001037983 */ /* 0x000e620000300800 */
[----:B------:R-:W-:Y:S01]  /*bb80*/  ULDC UR4, c[0x0][0x2f4] ;  /* 0x0000bd0000047ab9 */ /* 0x000fe20000000800 */
[----:B------:R-:W-:Y:S01]  /*bb90*/  IMAD.MOV.U32 R17, RZ, RZ, R29 ;  /* 0x000000ffff117224 */ /* 0x000fe200078e001d */
[----:B------:R-:W-:Y:S01]  /*bba0*/  MOV R10, R26 ;  /* 0x0000001a000a7202 */ /* 0x000fe20000000f00 */
[----:B------:R-:W0:Y:S01]  /*bbb0*/  S2R R2, SR_TID.X ;  /* 0x0000000000027919 */ /* 0x000e220000002100 */
[----:B------:R2:W-:Y:S01]  /*bbc0*/  STL [R1], R27 ;  /* 0x0000001b01007387 */ /* 0x0005e20000100800 */
[----:B0-----:R-:W-:-:S05]  /*bbd0*/  IMAD.SHL.U32 R4, R2, 0x8, RZ ;  /* 0x0000000802047824 */ /* 0x001fca00078e00ff */
[----:B------:R-:W-:-:S04]  /*bbe0*/  LOP3.LUT R4, R4, 0x18, RZ, 0xc0, !PT ;  /* 0x0000001804047812 */ /* 0x000fc800078ec0ff */
[C---:B------:R-:W-:Y:S02]  /*bbf0*/  LOP3.LUT R2, R4.reuse, 0x40, RZ, 0xfc, !PT ;  /* 0x0000004004027812 */ /* 0x040fe400078efcff */
[----:B------:R-:W-:Y:S02]  /*bc00*/  ISETP.GE.AND P3, PT, R4, UR4, PT ;  /* 0x0000000404007c0c */ /* 0x000fe4000bf66270 */
[----:B------:R-:W-:Y:S02]  /*bc10*/  ISETP.GE.AND P1, PT, R2, UR4, PT ;  /* 0x0000000402007c0c */ /* 0x000fe4000bf26270 */
[----:B-1----:R-:W-:Y:S02]  /*bc20*/  LEA.HI.SX32 R0, R3, 0xfffffffe, 0x19 ;  /* 0xfffffffe03007811 */ /* 0x002fe400078fcaff */
[----:B------:R-:W-:-:S04]  /*bc30*/  LOP3.LUT R3, R4, 0x20, RZ, 0xfc, !PT ;  /* 0x0000002004037812 */ /* 0x000fc800078efcff */
[----:B--2---:R-:W-:-:S13]  /*bc40*/  ISETP.GE.AND P2, PT, R3, UR4, PT ;  /* 0x0000000403007c0c */ /* 0x004fda000bf46270 */
.L_x_10243:
[----:B------:R-:W2:Y:S01]  /*bc50*/  LDL R9, [R1+0x10] ;  /* 0x0000100001097983 */ /* 0x000ea20000100800 */
[----:B------:R-:W0:Y:S03]  /*bc60*/  LDC R4, c[0x0][0x430] ;  /* 0x00010c00ff047b82 */ /* 0x000e260000000800 */
[----:B------:R-:W3:Y:S04]  /*bc70*/  LDL R8, [R1+0x14] ;  /* 0x0000140001087983 */ /* 0x000ee80000100800 */
[----:B------:R-:W4:Y:S01]  /*bc80*/  LDL R7, [R1+0x8] ;  /* 0x0000080001077983 */ /* 0x000f220000100800 */
[----:B------:R-:W1:Y:S03]  /*bc90*/  S2R R2, SR_TID.X ;  /* 0x0000000000027919 */ /* 0x000e660000002100 */
[----:B------:R-:W5:Y:S01]  /*bca0*/  LDL R6, [R1+0x38] ;  /* 0x0000380001067983 */ /* 0x000f620000100800 */
[----:B0-----:R-:W-:-:S13]  /*bcb0*/  ISETP.NE.AND P0, PT, R4, 0x1, PT ;  /* 0x000000010400780c */ /* 0x001fda0003f05270 */
[----:B------:R-:W0:Y:S01]  /*bcc0*/  @P0 LDC R5, c[0x0][0x434] ;  /* 0x00010d00ff050b82 */ /* 0x000e220000000800 */
[----:B-1----:R-:W-:-:S04]  /*bcd0*/  LOP3.LUT R3, R2, 0x7f, RZ, 0xc0, !PT ;  /* 0x0000007f02037812 */ /* 0x002fc800078ec0ff */
[----:B------:R-:W-:-:S03]  /*bce0*/  SHF.R.U32.HI R4, RZ, 0x2, R3 ;  /* 0x00000002ff047819 */ /* 0x000fc60000011603 */
[----:B------:R-:W1:Y:S01]  /*bcf0*/  @P0 LDC R3, c[0x0][0x438] ;  /* 0x00010e00ff030b82 */ /* 0x000e620000000800 */
[----:B------:R-:W-:Y:S02]  /*bd00*/  IMAD.SHL.U32 R2, R2, 0x20, RZ ;  /* 0x0000002002027824 */ /* 0x000fe400078e00ff */
[----:B------:R-:W-:-:S03]  /*bd10*/  IMAD R4, R0, 0x80, R4 ;  /* 0x0000008000047824 */ /* 0x000fc600078e0204 */
[----:B------:R-:W-:Y:S01]  /*bd20*/  LOP3.LUT R2, R2, 0x60, RZ, 0xc0, !PT ;  /* 0x0000006002027812 */ /* 0x000fe200078ec0ff */
[----:B------:R-:W-:Y:S05]  /*bd30*/  YIELD ;  /* 0x0000000000007946 */ /* 0x000fea0003800000 */
[----:B------:R-:W-:Y:S01]  /*bd40*/  ULDC UR4, c[0x0][0x430] ;  /* 0x00010c0000047ab9 */ /* 0x000fe20000000800 */
[----:B--2---:R-:W-:-:S05]  /*bd50*/  IADD3 R4, R2, R4, R9 ;  /* 0x0000000402047210 */ /* 0x004fca0007ffe009 */
[----:B0-----:R-:W-:-:S04]  /*bd60*/  @P0 IMAD.HI.U32 R5, R4, R5, RZ ;  /* 0x0000000504050227 */ /* 0x001fc800078e00ff */
[----:B------:R-:W-:Y:S01]  /*bd70*/  IMAD.MOV.U32 R2, RZ, RZ, R4 ;  /* 0x000000ffff027224 */ /* 0x000fe200078e0004 */
[----:B-1----:R-:W-:-:S05]  /*bd80*/  @P0 SHF.R.U32.HI R2, RZ, R3, R5 ;  /* 0x00000003ff020219 */ /* 0x002fca0000011605 */
[--C-:B------:R-:W-:Y:S01]  /*bd90*/  IMAD.MOV R9, RZ, RZ, -R2.reuse ;  /* 0x000000ffff097224 */ /* 0x100fe200078e0a02 */
[----:B------:R-:W-:-:S03]  /*bda0*/  SHF.R.S32.HI R3, RZ, 0x1f, R2 ;  /* 0x0000001fff037819 */ /* 0x000fc60000011402 */
[----:B------:R-:W-:Y:S01]  /*bdb0*/  IMAD R9, R9, UR4, R4 ;  /* 0x0000000409097c24 */ /* 0x000fe2000f8e0204 */
[----:B------:R-:W-:Y:S02]  /*bdc0*/  ULDC.64 UR4, c[0x0][0x428] ;  /* 0x00010a0000047ab9 */ /* 0x000fe40000000a00 */
[----:B---3--:R-:W-:Y:S02]  /*bdd0*/  IMAD R4, R8, UR4, RZ ;  /* 0x0000000408047c24 */ /* 0x008fe4000f8e02ff */
[----:B----4-:R-:W-:-:S04]  /*bde0*/  IMAD.WIDE.U32 R2, R7, UR4, R2 ;  /* 0x0000000407027c25 */ /* 0x010fc8000f8e0002 */
[----:B------:R-:W-:Y:S01]  /*bdf0*/  IMAD R4, R7, UR5, R4 ;  /* 0x0000000507047c24 */ /* 0x000fe2000f8e0204 */
[----:B------:R-:W-:-:S04]  /*be00*/  ULDC.64 UR4, c[0x0][0x418] ;  /* 0x0001060000047ab9 */ /* 0x000fc80000000a00 */
[----:B------:R-:W-:Y:S02]  /*be10*/  IADD3 R3, R4, R3, RZ ;  /* 0x0000000304037210 */ /* 0x000fe40007ffe0ff */
[----:B------:R-:W-:-:S04]  /*be20*/  LEA R4, P0, R2, UR4, 0x2 ;  /* 0x0000000402047c11 */ /* 0x000fc8000f8010ff */
[----:B------:R-:W-:-:S05]  /*be30*/  LEA.HI.X R5, R2, UR5, R3, 0x2, P0 ;  /* 0x0000000502057c11 */ /* 0x000fca00080f1403 */
[----:B------:R-:W2:Y:S01]  /*be40*/  LDG.E R8, desc[UR36][R4.64] ;  /* 0x0000002404087981 */ /* 0x000ea2000c1e1900 */
[----:B-----5:R-:W-:Y:S01]  /*be50*/  ISETP.NE.AND P4, PT, R6, 0x3, PT ;  /* 0x000000030600780c */ /* 0x020fe20003f85270 */
[----:B------:R-:W-:-:S05]  /*be60*/  VIADD R26, R10, 0x1 ;  /* 0x000000010a1a7836 */ /* 0x000fca0000000000 */
[----:B------:R-:W-:-:S04]  /*be70*/  ISETP.NE.AND P0, PT, R26, 0x2, PT ;  /* 0x000000021a00780c */ /* 0x000fc80003f05270 */
[----:B------:R-:W-:Y:S01]  /*be80*/  SEL R29, RZ, 0x1, P0 ;  /* 0x00000001ff1d7807 */ /* 0x000fe20000000000 */
[----:B------:R-:W-:Y:S01]  /*be90*/  IMAD.MOV.U32 R27, RZ, RZ, R0 ;  /* 0x000000ffff1b7224 */ /* 0x000fe200078e0000 */
[----:B------:R-:W-:Y:S02]  /*bea0*/  SEL R26, R26, RZ, P0 ;  /* 0x000000ff1a1a7207 */ /* 0x000fe40000000000 */
[----:B------:R-:W-:Y:S02]  /*beb0*/  LOP3.LUT R29, R17, R29, RZ, 0x3c, !PT ;  /* 0x0000001d111d7212 */ /* 0x000fe400078e3cff */
[----:B--2---:R-:W-:Y:S01]  /*bec0*/  SHF.R.S32.HI R28, RZ, 0x1f, R8 ;  /* 0x0000001fff1c7819 */ /* 0x004fe20000011408 */
[----:B------:R-:W-:Y:S06]  /*bed0*/  @!P4 BRA `(.L_x_10231) ;  /* 0x000000000004c947 */ /* 0x000fec0003800000 */
[----:B------:R-:W-:Y:S01]  /*bee0*/  BPT.TRAP 0x1 ;  /* 0x000000040000795c */ /* 0x000fe20000300000 */
.L_x_10231:
[----:B------:R-:W-:Y:S01]  /*bef0*/  IMAD R5, R26, 0x8, R23 ;  /* 0x000000081a057824 */ /* 0x000fe200078e0217 */
[----:B------:R-:W-:Y:S01]  /*bf00*/  SHF.L.U32 R0, R29, 0x1f, RZ ;  /* 0x0000001f1d007819 */ /* 0x000fe200000006ff */
[----:B------:R-:W-:Y:S03]  /*bf10*/  BSSY B1, `(.L_x_10232) ;  /* 0x0000003000017945 */ /* 0x000fe60003800000 */
[----:B------:R-:W0:Y:S02]  /*bf20*/  SYNCS.PHASECHK.TRANS64.TRYWAIT P0, [R5+URZ+0x2d840], R0 ;  /* 0x02d84000050075a7 */ /* 0x000e24000800017f */
[----:B0-----:R-:W-:Y:S05]  /*bf30*/  @!P0 BRA `(.L_x_10233) ;  /* 0x0000003000808947 */ /* 0x001fea0003800000 */
.L_x_10308:
[----:B------:R-:W-:Y:S05]  /*bf40*/  BSYNC B1 ;  /* 0x0000000000017941 */ /* 0x000fea0003800000 */
.L_x_10232:
[----:B------:R-:W2:Y:S01]  /*bf50*/  LDL R4, [R1+0x4] ;  /* 0x0000040001047983 */ /* 0x000ea20000100800 */
[----:B------:R-:W-:Y:S01]  /*bf60*/  SHF.R.S32.HI R20, RZ, 0x1f, R9 ;  /* 0x0000001fff147819 */ /* 0x000fe20000011409 */
[----:B------:R-:W-:Y:S01]  /*bf70*/  ULDC.64 UR4, c[0x0][0x300] ;  /* 0x0000c00000047ab9 */ /* 0x000fe20000000a00 */
[C---:B------:R-:W-:Y:S01]  /*bf80*/  LOP3.LUT P5, RZ, R22.reuse, 0x2, RZ, 0xc0, !PT ;  /* 0x0000000216ff7812 */ /* 0x040fe200078ac0ff */
[----:B------:R-:W1:Y:S01]  /*bf90*/  S2R R6, SR_TID.X ;  /* 0x0000000000067919 */ /* 0x000e620000002100 */
[----:B------:R-:W-:Y:S01]  /*bfa0*/  IMAD.WIDE.U32 R2, R9, UR4, RZ ;  /* 0x0000000409027c25 */ /* 0x000fe2000f8e00ff */
[----:B------:R-:W-:-:S03]  /*bfb0*/  LOP3.LUT P4, RZ, R22, 0x1, RZ, 0xc0, !PT ;  /* 0x0000000116ff7812 */ /* 0x000fc6000788c0ff */
[----:B0-----:R-:W-:-:S04]  /*bfc0*/  IMAD R0, R20, UR4, RZ ;  /* 0x0000000414007c24 */ /* 0x001fc8000f8e02ff */
[----:B------:R-:W-:Y:S01]  /*bfd0*/  IMAD R0, R9, UR5, R0 ;  /* 0x0000000509007c24 */ /* 0x000fe2000f8e0200 */
[----:B------:R-:W-:-:S03]  /*bfe0*/  ULDC.64 UR4, c[0x0][0x310] ;  /* 0x0000c40000047ab9 */ /* 0x000fc60000000a00 */
[----:B------:R-:W-:Y:S02]  /*bff0*/  IMAD.IADD R3, R3, 0x1, R0 ;  /* 0x0000000103037824 */ /* 0x000fe400078e0200 */
[----:B------:R-:W-:Y:S02]  /*c000*/  IMAD R0, R28, UR4, RZ ;  /* 0x000000041c007c24 */ /* 0x000fe4000f8e02ff */
[----:B------:R-:W-:-:S04]  /*c010*/  IMAD.WIDE.U32 R2, R8, UR4, R2 ;  /* 0x0000000408027c25 */ /* 0x000fc8000f8e0002 */
[----:B------:R-:W-:Y:S01]  /*c020*/  IMAD R0, R8, UR5, R0 ;  /* 0x0000000508007c24 */ /* 0x000fe2000f8e0200 */
[----:B------:R-:W-:-:S04]  /*c030*/  ULDC.64 UR4, c[0x0][0x308] ;  /* 0x0000c20000047ab9 */ /* 0x000fc80000000a00 */
[----:B------:R-:W-:-:S03]  /*c040*/  IADD3 R3, R3, R0, RZ ;  /* 0x0000000003037210 */ /* 0x000fc60007ffe0ff */
[----:B------:R-:W-:-:S04]  /*c050*/  IMAD.WIDE.U32 R2, R18, UR4, R2 ;  /* 0x0000000412027c25 */ /* 0x000fc8000f8e0002 */
[----:B-1----:R-:W-:Y:S02]  /*c060*/  IMAD.SHL.U32 R11, R6, 0x8, RZ ;  /* 0x00000008060b7824 */ /* 0x002fe400078e00ff */
[----:B--2---:R-:W-:Y:S02]  /*c070*/  IMAD R0, R4, UR4, RZ ;  /* 0x0000000404007c24 */ /* 0x004fe4000f8e02ff */
[----:B------:R-:W-:Y:S02]  /*c080*/  IMAD.SHL.U32 R4, R6, 0x8, RZ ;  /* 0x0000000806047824 */ /* 0x000fe400078e00ff */
[----:B------:R-:W-:Y:S01]  /*c090*/  IMAD R0, R18, UR5, R0 ;  /* 0x0000000512007c24 */ /* 0x000fe2000f8e0200 */
[----:B------:R-:W-:Y:S02]  /*c0a0*/  ULDC.64 UR4, c[0x0][0x2e8] ;  /* 0x0000ba0000047ab9 */ /* 0x000fe40000000a00 */
[----:B------:R-:W-:Y:S01]  /*c0b0*/  LOP3.LUT R4, R4, 0xd8, RZ, 0xc0, !PT ;  /* 0x000000d804047812 */ /* 0x000fe200078ec0ff */
[----:B------:R-:W-:-:S03]  /*c0c0*/  IMAD.IADD R0, R0, 0x1, R3 ;  /* 0x0000000100007824 */ /* 0x000fc600078e0203 */
[----:B------:R-:W-:Y:S02]  /*c0d0*/  LOP3.LUT R4, R4, 0x18, R6, 0x78, !PT ;  /* 0x0000001804047812 */ /* 0x000fe400078e7806 */
[----:B------:R-:W-:Y:S01]  /*c0e0*/  LEA R6, P0, R2, UR4, 0x1 ;  /* 0x0000000402067c11 */ /* 0x000fe2000f8008ff */
[----:B------:R-:W-:Y:S01]  /*c0f0*/  UMOV UR4, 0xffffffff ;  /* 0xffffffff00047882 */ /* 0x000fe20000000000 */
[----:B------:R-:W-:Y:S02]  /*c100*/  LOP3.LUT R4, R4, 0x320, R11, 0xf8, !PT ;  /* 0x0000032004047812 */ /* 0x000fe400078ef80b */
[----:B------:R-:W-:-:S03]  /*c110*/  LEA.HI.X R7, R2, UR5, R0, 0x1, P0 ;  /* 0x0000000502077c11 */ /* 0x000fc600080f0c00 */
[----:B------:R-:W-:Y:S01]  /*c120*/  IMAD R4, R26, 0x3000, R4 ;  /* 0x000030001a047824 */ /* 0x000fe200078e0204 */
[----:B------:R-:W-:Y:S06]  /*c130*/  BRA.DIV UR4, `(.L_x_10234) ;  /* 0x0000003204147947 */ /* 0x000fec000b800000 */
[----:B------:R-:W0:Y:S01]  /*c140*/  S2R R3, SR_TID.X ;  /* 0x0000000000037919 */ /* 0x000e220000002100 */
[----:B------:R-:W-:Y:S01]  /*c150*/  LOP3.LUT P6, RZ, R22, 0x4, RZ, 0xc0, !PT ;  /* 0x0000000416ff7812 */ /* 0x000fe200078cc0ff */
[----:B------:R-:W-:Y:S01]  /*c160*/  IMAD R4, R4, 0x2, R23 ;  /* 0x0000000204047824 */ /* 0x000fe200078e0217 */
[----:B------:R-:W1:Y:S04]  /*c170*/  SHFL.IDX PT, R2, R6, RZ, 0x1c1f ;  /* 0x001c1fff06027589 */ /* 0x000e6800000e0000 */
[----:B------:R-:W-:Y:S01]  /*c180*/  SHFL.IDX PT, R21, R7, 0x2, 0x1c1f ;  /* 0x005c1f0007157f89 */ /* 0x000fe200000e0000 */
[----:B0-----:R-:W-:-:S03]  /*c190*/  IMAD.SHL.U32 R11, R3, 0x8, RZ ;  /* 0x00000008030b7824 */ /* 0x001fc600078e00ff */
[----:B------:R-:W0:Y:S02]  /*c1a0*/  SHFL.IDX PT, R3, R7, RZ, 0x1c1f ;  /* 0x001c1fff07037589 */ /* 0x000e2400000e0000 */
[----:B------:R-:W-:-:S04]  /*c1b0*/  LOP3.LUT R11, R11, 0x18, RZ, 0xc0, !PT ;  /* 0x000000180b0b7812 */ /* 0x000fc800078ec0ff */
[----:B------:R-:W-:-:S04]  /*c1c0*/  SHF.L.U32 R0, R11, 0x1, RZ ;  /* 0x000000010b007819 */ /* 0x000fc800000006ff */
[----:B-1----:R-:W-:-:S05]  /*c1d0*/  IADD3 R2, P0, R2, R0, RZ ;  /* 0x0000000002027210 */ /* 0x002fca0007f1e0ff */
[----:B0-----:R-:W-:-:S05]  /*c1e0*/  IMAD.X R3, RZ, RZ, R3, P0 ;  /* 0x000000ffff037224 */ /* 0x001fca00000e0603 */
        /* <DEDUP_REMOVED lines=18> */
.L_x_10318:
[----:B------:R-:W-:Y:S02]  /*c310*/  LOP3.LUT P6, RZ, R22, 0x4, RZ, 0xc0, !PT ;  /* 0x0000000416ff7812 */ /* 0x000fe400078cc0ff */
[----:B--2---:R-:W-:-:S04]  /*c320*/  IADD3 R2, P0, R2, R0, RZ ;  /* 0x0000000002027210 */ /* 0x004fc80007f1e0ff */
[----:B------:R-:W-:Y:S02]  /*c330*/  IADD3.X R3, RZ, R21, RZ, P0, !PT ;  /* 0x00000015ff037210 */ /* 0x000fe400007fe4ff */
        /* <DEDUP_REMOVED lines=8> */
.L_x_10235:
        /* <DEDUP_REMOVED lines=11> */
.L_x_10236:
[----:B------:R1:W-:Y:S01]  /*c470*/  SYNCS.ARRIVE.TRANS64.A1T0 RZ, [R5+URZ+0x2d830], RZ ;  /* 0x02d830ff05ff79a7 */ /* 0x0003e2000810003f */
[----:B------:R-:W-:Y:S05]  /*c480*/  @!P5 BRA `(.L_x_10237) ;  /* 0x000000000004d947 */ /* 0x000fea0003800000 */
[----:B------:R-:W-:Y:S01]  /*c490*/  BPT.TRAP 0x1 ;  /* 0x000000040000795c */ /* 0x000fe20000300000 */
.L_x_10237:
[----:B------:R-:W-:Y:S01]  /*c4a0*/  SHF.L.U32 R2, R17, 0x1f, RZ ;  /* 0x0000001f11027819 */ /* 0x000fe200000006ff */
[----:B-1----:R-:W-:Y:S01]  /*c4b0*/  IMAD R5, R10, 0x8, R23 ;  /* 0x000000080a057824 */ /* 0x002fe200078e0217 */
[----:B------:R-:W-:Y:S03]  /*c4c0*/  BSSY B1, `(.L_x_10238) ;  /* 0x0000003000017945 */ /* 0x000fe60003800000 */
[----:B------:R-:W1:Y:S02]  /*c4d0*/  SYNCS.PHASECHK.TRANS64.TRYWAIT P0, [R5+URZ+0x2d860], R2 ;  /* 0x02d86002050075a7 */ /* 0x000e64000800017f */
[----:B-1----:R-:W-:Y:S05]  /*c4e0*/  @!P0 BRA `(.L_x_10239) ;  /* 0x00000030007c8947 */ /* 0x002fea0003800000 */
.L_x_10319:
[----:B------:R-:W-:Y:S05]  /*c4f0*/  BSYNC B1 ;  /* 0x0000000000017941 */ /* 0x000fea0003800000 */
.L_x_10238:
[----:B------:R-:W2:Y:S04]  /*c500*/  LDL R11, [R1+0xc] ;  /* 0x00000c00010b7983 */ /* 0x000ea80000100800 */
[----:B0-----:R-:W2:Y:S01]  /*c510*/  LDL.LU R6, [R1] ;  /* 0x0000000001067983 */ /* 0x001ea20000300800 */
[----:B------:R-:W0:Y:S01]  /*c520*/  S2R R12, SR_TID.X ;  /* 0x00000000000c7919 */ /* 0x000e220000002100 */
[----:B------:R-:W-:Y:S01]  /*c530*/  UMOV UR4, 0xffffffff ;  /* 0xffffffff00047882 */ /* 0x000fe20000000000 */
[C---:B0-----:R-:W-:Y:S01]  /*c540*/  IMAD.SHL.U32 R4, R12.reuse, 0x8, RZ ;  /* 0x000000080c047824 */ /* 0x041fe200078e00ff */
[C---:B------:R-:W-:Y:S01]  /*c550*/  LOP3.LUT R3, R12.reuse, 0x7f, RZ, 0xc0, !PT ;  /* 0x0000007f0c037812 */ /* 0x040fe200078ec0ff */
[----:B------:R-:W-:-:S03]  /*c560*/  IMAD.SHL.U32 R7, R12, 0x8, RZ ;  /* 0x000000080c077824 */ /* 0x000fc600078e00ff */
[----:B------:R-:W-:-:S04]  /*c570*/  LOP3.LUT R4, R4, 0xd8, RZ, 0xc0, !PT ;  /* 0x000000d804047812 */ /* 0x000fc800078ec0ff */
[----:B------:R-:W-:Y:S02]  /*c580*/  LOP3.LUT R4, R4, 0x18, R12, 0x78, !PT ;  /* 0x0000001804047812 */ /* 0x000fe400078e780c */
[----:B------:R-:W-:Y:S02]  /*c590*/  SHF.R.U32.HI R3, RZ, 0x2, R3 ;  /* 0x00000002ff037819 */ /* 0x000fe40000011603 */
[----:B------:R-:W-:-:S05]  /*c5a0*/  LOP3.LUT R4, R4, 0x320, R7, 0xf8, !PT ;  /* 0x0000032004047812 */ /* 0x000fca00078ef807 */
[----:B------:R-:W-:Y:S02]  /*c5b0*/  IMAD R4, R10, 0x3000, R4 ;  /* 0x000030000a047824 */ /* 0x000fe400078e0204 */
        /* <DEDUP_REMOVED lines=37> */
.L_x_10329:
[----:B------:R-:W2:Y:S01]  /*c810*/  LDL R7, [R1+0x4] ;  /* 0x0000040001077983 */ /* 0x000ea20000100800 */
        /* <DEDUP_REMOVED lines=22> */
[----:B------:R-:W-:-:S04]  /*c980*/  IMAD.WIDE.U32 R2, R18, UR4, R2 ;  /* 0x0000000412027c25 */ /* 0x000fc8000f8e0002 */
[----:B--2---:R-:W-:-:S04]  /*c990*/  IMAD R0, R7, UR4, RZ ;  /* 0x0000000407007c24 */ /* 0x004fc8000f8e02ff */
[----:B------:R-:W-:Y:S01]  /*c9a0*/  IMAD R0, R18, UR5, R0 ;  /* 0x0000000512007c24 */ /* 0x000fe2000f8e0200 */
[----:B------:R-:W-:Y:S02]  /*c9b0*/  ULDC.64 UR4, c[0x0][0x318] ;  /* 0x0000c60000047ab9 */ /* 0x000fe40000000a00 */
[----:B0-----:R-:W-:Y:S01]  /*c9c0*/  LEA R24, P0, R2, UR4, 0x1 ;  /* 0x0000000402187c11 */ /* 0x001fe2000f8008ff */
[----:B------:R-:W-:-:S05]  /*c9d0*/  IMAD.IADD R0, R0, 0x1, R3 ;  /* 0x0000000100007824 */ /* 0x000fca00078e0203 */
[----:B------:R-:W-:Y:S01]  /*c9e0*/  LEA.HI.X R0, R2, UR5, R0, 0x1, P0 ;  /* 0x0000000502007c11 */ /* 0x000fe200080f0c00 */
[----:B------:R-:W-:Y:S01]  /*c9f0*/  NOP ;  /* 0x0000000000007918 */ /* 0x000fe20000000000 */
[----:B------:R-:W-:-:S13]  /*ca00*/  PLOP3.LUT P0, PT, PT, PT, PT, 0x80, 0x0 ;  /* 0x000000000000781c */ /* 0x000fda0003f0f070 */
.L_x_10241:
[----:B------:R-:W-:Y:S02]  /*ca10*/  PLOP3.LUT P4, PT, P4, P0, PT, 0xa2, 0x0 ;  /* 0x000000000000781c */ /* 0x000fe40002781472 */
[----:B------:R-:W-:-:S08]  /*ca20*/  @P0 R2UR P4, UR4, R5 ;  /* 0x00000000050402ca */ /* 0x000fd00000080000 */
[----:B------:R-:W-:-:S05]  /*ca30*/  @P0 PLOP3.LUT P0, PT, P4, PT, PT, 0x80, 0x0 ;  /* 0x000000000000081c */ /* 0x000fca000270f070 */
[----:B------:R-:W-:Y:S01]  /*ca40*/  @!P4 SYNCS.ARRIVE.TRANS64.RED.A0T1 RZ, [UR4+0x2d850], RZ ;  /* 0x02d850ffffffc9a7 */ /* 0x000fe20008200404 */
[----:B------:R-:W-:Y:S07]  /*ca50*/  @!P4 ARRIVES.LDGSTSBAR.64.TRANSCNT [UR4+0x2d850] ;  /* 0x02d85000ff00c9b0 */ /* 0x000fee0008000a84 */
[----:B------:R-:W-:Y:S05]  /*ca60*/  @P0 BRA.U.ANY `(.L_x_10241) ;  /* 0xfffffffd00e80947 */ /* 0x000fea000393ffff */
[----:B------:R-:W-:Y:S01]  /*ca70*/  NOP ;  /* 0x0000000000007918 */ /* 0x000fe20000000000 */
[----:B------:R-:W2:Y:S01]  /*ca80*/  LDL R2, [R1+0x38] ;  /* 0x0000380001027983 */ /* 0x000ea20000100800 */
[----:B------:R-:W-:Y:S01]  /*ca90*/  IMAD.MOV.U32 R25, RZ, RZ, R0 ;  /* 0x000000ffff197224 */ /* 0x000fe200078e0000 */
[----:B--2---:R-:W-:-:S13]  /*caa0*/  ISETP.NE.AND P5, PT, R2, 0x3, PT ;  /* 0x000000030200780c */ /* 0x004fda0003fa5270 */
[----:B------:R-:W-:Y:S05]  /*cab0*/  @!P5 BRA `(.L_x_10242) ;  /* 0x000000000004d947 */ /* 0x000fea0003800000 */
[----:B------:R-:W-:Y:S01]  /*cac0*/  BPT.TRAP 0x1 ;  /* 0x000000040000795c */ /* 0x000fe20000300000 */
.L_x_10242:
[----:B------:R2:W-:Y:S01]  /*cad0*/  STL [R1], R27 ;  /* 0x0000001b01007387 */ /* 0x0005e20000100800 */
[C---:B------:R-:W-:Y:S01]  /*cae0*/  ISETP.GT.AND P0, PT, R27.reuse, RZ, PT ;  /* 0x000000ff1b00720c */ /* 0x040fe20003f04270 */
[----:B------:R2:W-:Y:S01]  /*caf0*/  SYNCS.ARRIVE.TRANS64.A1T0 RZ, [R5+URZ+0x2d850], RZ ;  /* 0x02d850ff05ff79a7 */ /* 0x0005e2000810003f */
[----:B------:R-:W-:Y:S01]  /*cb00*/  VIADD R0, R27, 0xffffffff ;  /* 0xffffffff1b007836 */ /* 0x000fe20000000000 */
[----:B------:R-:W-:Y:S01]  /*cb10*/  MOV R17, R29 ;  /* 0x0000001d00117202 */ /* 0x000fe20000000f00 */
[----:B------:R-:W-:-:S09]  /*cb20*/  IMAD.MOV.U32 R10, RZ, RZ, R26 ;  /* 0x000000ffff0a7224 */ /* 0x000fd200078e001a */
[----:B--2---:R-:W-:Y:S05]  /*cb30*/  @P0 BRA `(.L_x_10243) ;  /* 0xfffffff000440947 */ /* 0x004fea000383ffff */
.L_x_10230:
[----:B------:R-:W-:Y:S05]  /*cb40*/  BSYNC B0 ;  /* 0x0000000000007941 */ /* 0x000fea0003800000 */
.L_x_10229:
[----:B------:R-:W2:Y:S01]  /*cb50*/  S2R R2, SR_TID.X ;  /* 0x0000000000027919 */ /* 0x000ea20000002100 */
[----:B------:R-:W-:Y:S01]  /*cb60*/  BSSY B0, `(.L_x_10244) ;  /* 0x0000010000007945 */ /* 0x000fe20003800000 */
[----:B--2---:R-:W-:-:S04]  /*cb70*/  LOP3.LUT R2, R2, 0x7f, RZ, 0xc0, !PT ;  /* 0x0000007f02027812 */ /* 0x004fc800078ec0ff */
[----:B------:R-:W-:-:S13]  /*cb80*/  ISETP.NE.AND P0, PT, R2, RZ, PT ;  /* 0x000000ff0200720c */ /* 0x000fda0003f05270 */
[----:B------:R-:W-:Y:S05]  /*cb90*/  @P0 BRA `(.L_x_10245) ;  /* 0x0000000000300947 */ /* 0x000fea0003800000 */
[----:B0-----:R-:W0:Y:S01]  /*cba0*/  S2R R5, SR_LANEID ;  /* 0x0000000000057919 */ /* 0x001e220000000000 */
[----:B------:R-:W-:Y:S01]  /*cbb0*/  VOTEU.ANY UR4, UPT, PT ;  /* 0x0000000000047886 */ /* 0x000fe200038e0100 */
[----:B------:R-:W2:Y:S01]  /*cbc0*/  LDC.64 R2, c[0x0][0xc60] ;  /* 0x00031800ff027b82 */ /* 0x000ea20000000a00 */
[----:B-1----:R-:W0:Y:S02]  /*cbd0*/  FLO.U32 R0, UR4 ;  /* 0x0000000400007d00 */ /* 0x002e2400080e0000 */
[----:B0-----:R-:W-:-:S06]  /*cbe0*/  ISETP.EQ.U32.AND P0, PT, R0, R5, PT ;  /* 0x000000050000720c */ /* 0x001fcc0003f02070 */
[----:B------:R-:W2:Y:S07]  /*cbf0*/  POPC R5, UR4 ;  /* 0x0000000400057d09 */ /* 0x000eae0008000000 */
[----:B--2---:R-:W2:Y:S01]  /*cc00*/  @P0 ATOMG.E.ADD.STRONG.GPU PT, R3, desc[UR36][R2.64], R5 ;  /* 0x00000005020309a8 */ /* 0x004ea200081ee1e4 */
[----:B------:R-:W0:Y:S02]  /*cc10*/  S2R R4, SR_LTMASK ;  /* 0x0000000000047919 */ /* 0x000e240000003900 */
[----:B0-----:R-:W-:-:S04]  /*cc20*/  LOP3.LUT R4, R4, UR4, RZ, 0xc0, !PT ;  /* 0x0000000404047c12 */ /* 0x001fc8000f8ec0ff */
[----:B------:R-:W0:Y:S01]  /*cc30*/  POPC R7, R4 ;  /* 0x0000000400077309 */ /* 0x000e220000000000 */
[----:B--2---:R-:W0:Y:S02]  /*cc40*/  SHFL.IDX PT, R0, R3, R0, 0x1f ;  /* 0x00001f0003007589 */ /* 0x004e2400000e0000 */
[----:B0-----:R-:W-:-:S07]  /*cc50*/  IADD3 R16, R0, UR38, R7 ;  /* 0x0000002600107c10 */ /* 0x001fce000fffe007 */
.L_x_10245:
[----:B------:R-:W-:Y:S05]  /*cc60*/  BSYNC B0 ;  /* 0x0000000000007941 */ /* 0x000fea0003800000 */
.L_x_10244:
[----:B-1----:R-:W2:Y:S02]  /*cc70*/  LDL R0, [R1+0x38] ;  /* 0x0000380001007983 */ /* 0x002ea40000100800 */
[----:B--2---:R-:W-:-:S13]  /*cc80*/  ISETP.NE.AND P0, PT, R0, 0x3, PT ;  /* 0x000000030000780c */ /* 0x004fda0003f05270 */
[----:B------:R-:W-:Y:S05]  /*cc90*/  @!P0 BRA `(.L_x_10246) ;  /* 0x0000000000048947 */ /* 0x000fea0003800000 */
[----:B------:R-:W-:Y:S01]  /*cca0*/  BPT.TRAP 0x1 ;  /* 0x000000040000795c */ /* 0x000fe20000300000 */
.L_x_10246:
[----:B------:R-:W2:Y:S01]  /*ccb0*/  LDL.LU R2, [R1+0xc] ;  /* 0x00000c0001027983 */ /* 0x000ea20000300800 */
[----:B------:R-:W-:Y:S01]  /*ccc0*/  IMAD R0, R26, 0x8, R23 ;  /* 0x000000081a007824 */ /* 0x000fe200078e0217 */
[----:B------:R-:W-:Y:S01]  /*ccd0*/  SHF.L.U32 R3, R29, 0x1f, RZ ;  /* 0x0000001f1d037819 */ /* 0x000fe200000006ff */
[----:B------:R-:W-:Y:S03]  /*cce0*/  BSSY B0, `(.L_x_10247) ;  /* 0x0000004000007945 */ /* 0x000fe60003800000 */
[----:B------:R-:W1:Y:S01]  /*ccf0*/  SYNCS.PHASECHK.TRANS64.TRYWAIT P0, [R0+URZ+0x2d860], R3 ;  /* 0x02d86003000075a7 */ /* 0x000e62000800017f */
[----:B--2---:R-:W-:Y:S01]  /*cd00*/  IMAD R6, R27, -0x80, R2 ;  /* 0xffffff801b067824 */ /* 0x004fe200078e0202 */
[----:B-1----:R-:W-:Y:S06]  /*cd10*/  @!P0 BRA `(.L_x_10248) ;  /* 0x0000002c00e88947 */ /* 0x002fec0003800000 */
.L_x_10330:
[----:B------:R-:W-:Y:S05]  /*cd20*/  BSYNC B0 ;  /* 0x0000000000007941 */ /* 0x000fea0003800000 */
.L_x_10247:
[----:B------:R-:W0:Y:S01]  /*cd30*/  S2R R2, SR_TID.X ;  /* 0x0000000000027919 */ /* 0x000e220000002100 */
[----:B------:R-:W-:Y:S01]  /*cd40*/  UMOV UR4, 0xffffffff ;  /* 0xffffffff00047882 */ /* 0x000fe20000000000 */
[----:B------:R-:W2:Y:S01]  /*cd50*/  S2R R7, SR_TID.X ;  /* 0x0000000000077919 */ /* 0x000ea20000002100 */
[----:B0-----:R-:W-:Y:S01]  /*cd60*/  LOP3.LUT R5, R2, 0x7f, RZ, 0xc0, !PT ;  /* 0x0000007f02057812 */ /* 0x001fe200078ec0ff */
[----:B--2---:R-:W-:-:S03]  /*cd70*/  IMAD.SHL.U32 R2, R7, 0x8, RZ ;  /* 0x0000000807027824 */ /* 0x004fc600078e00ff */
[----:B------:R-:W-:Y:S01]  /*cd80*/  SHF.R.U32.HI R5, RZ, 0x2, R5 ;  /* 0x00000002ff057819 */ /* 0x000fe20000011605 */
[----:B------:R-:W-:Y:S01]  /*cd90*/  IMAD.SHL.U32 R4, R7, 0x8, RZ ;  /* 0x0000000807047824 */ /* 0x000fe200078e00ff */
[----:B------:R-:W-:Y:S02]  /*cda0*/  LOP3.LUT R2, R2, 0xd8, RZ, 0xc0, !PT ;  /* 0x000000d802027812 */ /* 0x000fe400078ec0ff */
[----:B------:R-:W-:Y:S02]  /*cdb0*/  IADD3 R6, -R5, R6, RZ ;  /* 0x0000000605067210 */ /* 0x000fe40007ffe1ff */
[----:B------:R-:W-:-:S04]  /*cdc0*/  LOP3.LUT R2, R2, 0x18, R7, 0x78, !PT ;  /* 0x0000001802027812 */ /* 0x000fc800078e7807 */
[----:B------:R-:W-:-:S05]  /*cdd0*/  LOP3.LUT R2, R2, 0x320, R4, 0xf8, !PT ;  /* 0x0000032002027812 */ /* 0x000fca00078ef804 */
[----:B------:R-:W-:Y:S01]  /*cde0*/  IMAD R4, R26, 0x3000, R2 ;  /* 0x000030001a047824 */ /* 0x000fe200078e0202 */
[----:B------:R-:W-:Y:S06]  /*cdf0*/  BRA.DIV UR4, `(.L_x_10249) ;  /* 0x0000002e04c47947 */ /* 0x000fec000b800000 */
[----:B------:R-:W0:Y:S01]  /*ce00*/  S2R R2, SR_TID.X ;  /* 0x0000000000027919 */ /* 0x000e220000002100 */
[----:B------:R-:W-:Y:S01]  /*ce10*/  ULDC UR4, c[0x0][0x2f4] ;  /* 0x0000bd0000047ab9 */ /* 0x000fe20000000800 */
[----:B------:R-:W-:Y:S01]  /*ce20*/  IMAD R4, R4, 0x2, R23 ;  /* 0x0000000204047824 */ /* 0x000fe200078e0217 */
[----:B------:R-:W2:Y:S04]  /*ce30*/  SHFL.IDX PT, R14, R24, RZ, 0x1c1f ;  /* 0x001c1fff180e7589 */ /* 0x000ea800000e0000 */
[----:B-1----:R-:W1:Y:S01]  /*ce40*/  SHFL.IDX PT, R3, R25, RZ, 0x1c1f ;  /* 0x001c1fff19037589 */ /* 0x002e6200000e0000 */
[----:B0-----:R-:W-:-:S05]  /*ce50*/  IMAD.SHL.U32 R7, R2, 0x8, RZ ;  /* 0x0000000802077824 */ /* 0x001fca00078e00ff */
[----:B------:R-:W-:-:S04]  /*ce60*/  LOP3.LUT R7, R7, 0x18, RZ, 0xc0, !PT ;  /* 0x0000001807077812 */ /* 0x000fc800078ec0ff */
[C---:B------:R-:W-:Y:S01]  /*ce70*/  ISETP.GE.AND P2, PT, R7.reuse, UR4, PT ;  /* 0x0000000407007c0c */ /* 0x040fe2000bf46270 */
[C---:B------:R-:W-:Y:S01]  /*ce80*/  IMAD.SHL.U32 R5, R7.reuse, 0x2, RZ ;  /* 0x0000000207057824 */ /* 0x040fe200078e00ff */
[C---:B------:R-:W-:Y:S02]  /*ce90*/  LOP3.LUT R8, R7.reuse, 0x20, RZ, 0xfc, !PT ;  /* 0x0000002007087812 */ /* 0x040fe400078efcff */
[----:B------:R-:W-:Y:S02]  /*cea0*/  ISETP.LT.OR P4, PT, R6, 0x1, P2 ;  /* 0x000000010600780c */ /* 0x000fe40001781670 */
[----:B--2---:R-:W-:Y:S02]  /*ceb0*/  IADD3 R2, P0, R14, R5, RZ ;  /* 0x000000050e027210 */ /* 0x004fe40007f1e0ff */
[----:B------:R-:W-:Y:S01]  /*cec0*/  LOP3.LUT R7, R7, 0x40, RZ, 0xfc, !PT ;  /* 0x0000004007077812 */ /* 0x000fe200078efcff */
[----:B------:R-:W0:Y:S01]  /*ced0*/  SHFL.IDX PT, R14, R24, 0x1, 0x1c1f ;  /* 0x003c1f00180e7f89 */ /* 0x000e2200000e0000 */
[----:B------:R-:W-:Y:S01]  /*cee0*/  ISETP.GE.AND P1, PT, R8, UR4, PT ;  /* 0x0000000408007c0c */ /* 0x000fe2000bf26270 */
[----:B-1----:R-:W-:Y:S01]  /*cef0*/  IMAD.X R3, RZ, RZ, R3, P0 ;  /* 0x000000ffff037224 */ /* 0x002fe200000e0603 */
[----:B------:R-:W-:-:S02]  /*cf00*/  ISETP.GE.AND P0, PT, R7, UR4, PT ;  /* 0x0000000407007c0c */ /* 0x000fc4000bf06270 */
[----:B------:R-:W-:-:S03]  /*cf10*/  ISETP.LT.OR P3, PT, R6, 0x1, P1 ;  /* 0x000000010600780c */ /* 0x000fc60000f61670 */
[----:B------:R-:W-:Y:S01]  /*cf20*/  LDGSTS.E.BYPASS.LTC128B.128 [R4+0x400], desc[UR36][R2.64], !P4 ;  /* 0x0040000002047fae */ /* 0x000fe2000e101d64 */
[----:B------:R-:W-:-:S09]  /*cf30*/  ISETP.LT.OR P4, PT, R6, 0x1, P0 ;  /* 0x000000010600780c */ /* 0x000fd20000781670 */
[----:B------:R-:W-:Y:S04]  /*cf40*/  LDGSTS.E.BYPASS.LTC128B.128 [R4+0x2400], desc[UR36][R2.64+0x40], !P3 ;  /* 0x0240004002047fae */ /* 0x000fe8000d901d64 */
[----:B------:R1:W-:Y:S01]  /*cf50*/  LDGSTS.E.BYPASS.LTC128B.128 [R4+0x4400], desc[UR36][R2.64+0x80], !P4 ;  /* 0x0440008002047fae */ /* 0x0003e2000e101d64 */
[----:B------:R-:W-:-:S03]  /*cf60*/  ISETP.LT.OR P4, PT, R6, 0x21, P2 ;  /* 0x000000210600780c */ /* 0x000fc60001781670 */
[----:B-1----:R-:W1:Y:S01]  /*cf70*/  SHFL.IDX PT, R3, R25, 0x1, 0x1c1f ;  /* 0x003c1f0019037f89 */ /* 0x002e6200000e0000 */
[----:B0-----:R-:W-:-:S03]  /*cf80*/  IADD3 R2, P3, R14, R5, RZ ;  /* 0x000000050e027210 */ /* 0x001fc60007f7e0ff */
[----:B------:R-:W0:Y:S01]  /*cf90*/  SHFL.IDX PT, R14, R24, 0x2, 0x1c1f ;  /* 0x005c1f00180e7f89 */ /* 0x000e2200000e0000 */
[----:B-1----:R-:W-:Y:S02]  /*cfa0*/  IADD3.X R3, RZ, R3, RZ, P3, !PT ;  /* 0x00000003ff037210 */ /* 0x002fe40001ffe4ff */
        /* <DEDUP_REMOVED lines=8> */
[----:B------:R-:W0:Y:S04]  /*d030*/  SHFL.IDX PT, R25, R25, 0x3, 0x1c1f ;  /* 0x007c1f0019197f89 */ /* 0x000e2800000e0000 */
[----:B------:R2:W3:Y:S01]  /*d040*/  SHFL.IDX PT, R14, R24, 0x3, 0x1c1f ;  /* 0x007c1f00180e7f89 */ /* 0x0004e200000e0000 */
[----:B-1----:R-:W-:Y:S01]  /*d050*/  IMAD.X R3, RZ, RZ, R3, P3 ;  /* 0x000000ffff037224 */ /* 0x002fe200018e0603 */
[----:B------:R-:W-:-:S04]  /*d060*/  ISETP.LT.OR P3, PT, R6, 0x41, P1 ;  /* 0x000000410600780c */ /* 0x000fc80000f61670 */
[----:B------:R2:W-:Y:S01]  /*d070*/  LDGSTS.E.BYPASS.LTC128B.128 [R4+0x1400], desc[UR36][R2.64], !P4 ;  /* 0x0140000002047fae */ /* 0x0005e2000e101d64 */
[----:B------:R-:W-:-:S08]  /*d080*/  ISETP.LT.OR P4, PT, R6, 0x41, P0 ;  /* 0x000000410600780c */ /* 0x000fd00000781670 */
[----:B------:R2:W-:Y:S05]  /*d090*/  LDGSTS.E.BYPASS.LTC128B.128 [R4+0x3400], desc[UR36][R2.64+0x40], !P3 ;  /* 0x0340004002047fae */ /* 0x0005ea000d901d64 */
[----:B0--3--:R2:W-:Y:S02]  /*d0a0*/  LDGSTS.E.BYPASS.LTC128B.128 [R4+0x5400], desc[UR36][R2.64+0x80], !P4 ;  /* 0x0540008002047fae */ /* 0x0095e4000e101d64 */
.L_x_10340:
[C---:B------:R-:W-:Y:S02]  /*d0b0*/  ISETP.LT.OR P2, PT, R6.reuse, 0x61, P2 ;  /* 0x000000610600780c */ /* 0x040fe40001741670 */
[C---:B------:R-:W-:Y:S02]  /*d0c0*/  ISETP.LT.OR P1, PT, R6.reuse, 0x61, P1 ;  /* 0x000000610600780c */ /* 0x040fe40000f21670 */
[----:B------:R-:W-:Y:S02]  /*d0d0*/  ISETP.LT.OR P0, PT, R6, 0x61, P0 ;  /* 0x000000610600780c */ /* 0x000fe40000701670 */
[----:B--2---:R-:W-:-:S05]  /*d0e0*/  IADD3 R2, P3, R14, R5, RZ ;  /* 0x000000050e027210 */ /* 0x004fca0007f7e0ff */
        /* <DEDUP_REMOVED lines=9> */
.L_x_10250:
        /* <DEDUP_REMOVED lines=11> */
.L_x_10251:
[----:B------:R-:W-:Y:S01]  /*d230*/  VIADD R26, R26, 0x1 ;  /* 0x000000011a1a7836 */ /* 0x000fe20000000000 */
[----:B------:R0:W-:Y:S04]  /*d240*/  SYNCS.ARRIVE.TRANS64.A1T0 RZ, [R0+URZ+0x2d850], RZ ;  /* 0x02d850ff00ff79a7 */ /* 0x0001e8000810003f */
[----:B------:R-:W-:-:S04]  /*d250*/  ISETP.NE.AND P0, PT, R26, 0x2, PT ;  /* 0x000000021a00780c */ /* 0x000fc80003f05270 */
[----:B0-----:R-:W-:Y:S02]  /*d260*/  SEL R0, RZ, 0x1, P0 ;  /* 0x00000001ff007807 */ /* 0x001fe40000000000 */
[----:B------:R-:W-:Y:S02]  /*d270*/  SEL R26, R26, RZ, P0 ;  /* 0x000000ff1a1a7207 */ /* 0x000fe40000000000 */
[----:B------:R-:W-:-:S07]  /*d280*/  LOP3.LUT R29, R29, R0, RZ, 0x3c, !PT ;  /* 0x000000001d1d7212 */ /* 0x000fce00078e3cff */
.L_x_10210:
[----:B------:R-:W-:Y:S05]  /*d290*/  BSYNC B7 ;  /* 0x0000000000077941 */ /* 0x000fea0003800000 */
.L_x_10208:
        /* <DEDUP_REMOVED lines=11> */
.L_x_10252:
[----:B0-----:R-:W0:Y:S01]  /*d350*/  S2R R0, SR_TID.X ;  /* 0x0000000000007919 */ /* 0x001e220000002100 */
[----:B------:R-:W-:Y:S01]  /*d360*/  UMOV UR4, 0xffffffff ;  /* 0xffffffff00047882 */ /* 0x000fe20000000000 */
[----:B0-----:R-:W-:-:S04]  /*d370*/  LOP3.LUT R8, R0, 0x1f, RZ, 0xc0, !PT ;  /* 0x0000001f00087812 */ /* 0x001fc800078ec0ff */
[----:B------:R-:W-:Y:S01]  /*d380*/  ISETP.NE.AND P0, PT, R8, 0x1f, PT ;  /* 0x0000001f0800780c */ /* 0x000fe20003f05270 */
[----:B------:R-:W-:-:S12]  /*d390*/  BRA.DIV UR4, `(.L_x_10254) ;  /* 0x0000002e04cc7947 */ /* 0x000fd8000b800000 */
[----:B------:R-:W-:Y:S01]  /*d3a0*/  IADD3 R5, R19, R8, RZ ;  /* 0x0000000813057210 */ /* 0x000fe20007ffe0ff */
[----:B------:R-:W-:-:S03]  /*d3b0*/  ULDC UR4, c[0x0][0xc3c] ;  /* 0x00030f0000047ab9 */ /* 0x000fc60000000800 */
[----:B------:R-:W-:-:S13]  /*d3c0*/  ISETP.GE.OR P1, PT, R5, UR4, !P0 ;  /* 0x0000000405007c0c */ /* 0x000fda000c726670 */
[----:B------:R-:W0:Y:S02]  /*d3d0*/  @!P1 LDC.64 R2, c[0x0][0xc80] ;  /* 0x00032000ff029b82 */ /* 0x000e240000000a00 */
[----:B0-----:R-:W-:-:S06]  /*d3e0*/  @!P1 IMAD.WIDE R2, R5, 0x4, R2 ;  /* 0x0000000405029825 */ /* 0x001fcc00078e0202 */
[----:B------:R0:W2:Y:S01]  /*d3f0*/  @!P1 LDG.E R3, desc[UR36][R2.64] ;  /* 0x0000002402039981 */ /* 0x0000a2000c1e1900 */
[C---:B------:R-:W-:Y:S02]  /*d400*/  ISETP.GE.U32.AND P2, PT, R8.reuse, 0x2, PT ;  /* 0x000000020800780c */ /* 0x040fe40003f46070 */
[C---:B------:R-:W-:Y:S01]  /*d410*/  ISETP.GE.U32.AND P3, PT, R8.reuse, 0x4, PT ;  /* 0x000000040800780c */ /* 0x040fe20003f66070 */
[----:B------:R-:W-:Y:S01]  /*d420*/  SHFL.IDX PT, R0, R16, RZ, 0x1f ;  /* 0x00001fff10007589 */ /* 0x000fe200000e0000 */
[C---:B------:R-:W-:Y:S02]  /*d430*/  ISETP.GE.U32.AND P4, PT, R8.reuse, 0x8, PT ;  /* 0x000000080800780c */ /* 0x040fe40003f86070 */
[C---:B------:R-:W-:Y:S01]  /*d440*/  ISETP.GE.U32.AND P5, PT, R8.reuse, 0x10, PT ;  /* 0x000000100800780c */ /* 0x040fe20003fa6070 */
[----:B------:R-:W-:Y:S01]  /*d450*/  SHFL.IDX PT, R4, R16, 0x1, 0x1f ;  /* 0x00201f0010047f89 */ /* 0x000fe200000e0000 */
[----:B0-----:R-:W-:Y:S02]  /*d460*/  IMAD.MOV.U32 R2, RZ, RZ, RZ ;  /* 0x000000ffff027224 */ /* 0x001fe400078e00ff */
        /* <DEDUP_REMOVED lines=18> */
.L_x_10350:
[----:B------:R-:W-:Y:S02]  /*d590*/  ULDC UR4, c[0x0][0xc38] ;  /* 0x00030e0000047ab9 */ /* 0x000fe40000000800 */
[----:B------:R-:W-:-:S04]  /*d5a0*/  IMAD.U32 R16, RZ, RZ, UR4 ;  /* 0x00000004ff107e24 */ /* 0x000fc8000f8e00ff */
[----:B-1----:R-:W-:-:S04]  /*d5b0*/  IMAD R5, R14, R16, RZ ;  /* 0x000000100e057224 */ /* 0x002fc800078e02ff */
[----:B------:R-:W-:-:S05]  /*d5c0*/  IMAD.IADD R4, R4, 0x1, R5 ;  /* 0x0000000104047824 */ /* 0x000fca00078e0205 */
[----:B------:R-:W-:-:S13]  /*d5d0*/  ISETP.GT.AND P6, PT, R4, R0, PT ;  /* 0x000000000400720c */ /* 0x000fda0003fc4270 */
[----:B------:R-:W-:Y:S05]  /*d5e0*/  @P6 BRA `(.L_x_10255) ;  /* 0x00000000009c6947 */ /* 0x000fea0003800000 */
.L_x_10260:
[----:B------:R-:W1:Y:S01]  /*d5f0*/  LDC R6, c[0x0][0xc3c] ;  /* 0x00030f00ff067b82 */ /* 0x000e620000000800 */
[----:B------:R-:W-:-:S04]  /*d600*/  IADD3 R19, R19, 0x1f, RZ ;  /* 0x0000001f13137810 */ /* 0x000fc80007ffe0ff */
[----:B-1----:R-:W-:-:S13]  /*d610*/  ISETP.GE.AND P6, PT, R19, R6, PT ;  /* 0x000000061300720c */ /* 0x002fda0003fc6270 */
[----:B------:R-:W-:Y:S05]  /*d620*/  @P6 BRA `(.L_x_10256) ;  /* 0x0000000400446947 */ /* 0x000fea0003800000 */
[----:B------:R-:W1:Y:S01]  /*d630*/  S2R R2, SR_TID.X ;  /* 0x0000000000027919 */ /* 0x000e620000002100 */
[----:B------:R-:W-:Y:S01]  /*d640*/  BSSY B0, `(.L_x_10257) ;  /* 0x0000009000007945 */ /* 0x000fe20003800000 */
[----:B-1----:R-:W-:-:S05]  /*d650*/  LOP3.LUT R2, R2, 0x1f, RZ, 0xc0, !PT ;  /* 0x0000001f02027812 */ /* 0x002fca00078ec0ff */
[----:B------:R-:W-:Y:S02]  /*d660*/  IMAD.IADD R5, R19, 0x1, R2 ;  /* 0x0000000113057824 */ /* 0x000fe400078e0202 */
[----:B------:R-:W-:-:S03]  /*d670*/  IMAD.MOV.U32 R2, RZ, RZ, RZ ;  /* 0x000000ffff027224 */ /* 0x000fc600078e00ff */
[----:B------:R-:W-:-:S13]  /*d680*/  ISETP.GE.OR P6, PT, R5, R6, !P0 ;  /* 0x000000060500720c */ /* 0x000fda00047c6670 */
[----:B------:R-:W-:Y:S05]  /*d690*/  @P6 BRA `(.L_x_10258) ;  /* 0x00000000000c6947 */ /* 0x000fea0003800000 */
[----:B0-----:R-:W0:Y:S02]  /*d6a0*/  LDC.64 R2, c[0x0][0xc80] ;  /* 0x00032000ff027b82 */ /* 0x001e240000000a00 */
[----:B0-----:R-:W-:-:S06]  /*d6b0*/  IMAD.WIDE R2, R5, 0x4, R2 ;  /* 0x0000000405027825 */ /* 0x001fcc00078e0202 */
[----:B------:R1:W5:Y:S02]  /*d6c0*/  LDG.E R2, desc[UR36][R2.64] ;  /* 0x0000002402027981 */ /* 0x000364000c1e1900 */
.L_x_10258:
[----:B------:R-:W-:Y:S05]  /*d6d0*/  BSYNC B0 ;  /* 0x0000000000007941 */ /* 0x000fea0003800000 */
.L_x_10257:
[----:B------:R-:W-:-:S03]  /*d6e0*/  UMOV UR4, 0xffffffff ;  /* 0xffffffff00047882 */ /* 0x000fc60000000000 */
[----:B------:R-:W-:Y:S05]  /*d6f0*/  BRA.DIV UR4, `(.L_x_10259) ;  /* 0x0000003204187947 */ /* 0x000fea000b800000 */
[----:B-----5:R-:W2:Y:S02]  /*d700*/  SHFL.UP PT, R14, R2, 0x1, RZ ;  /* 0x04200000020e7989 */ /* 0x020ea400000e00ff */
[----:B--2---:R-:W-:-:S05]  /*d710*/  SEL R13, R14, RZ, P1 ;  /* 0x000000ff0e0d7207 */ /* 0x004fca0000800000 */
[----:B------:R-:W-:-:S05]  /*d720*/  IMAD.IADD R13, R2, 0x1, R13 ;  /* 0x00000001020d7824 */ /* 0x000fca00078e020d */
[----:B------:R-:W2:Y:S02]  /*d730*/  SHFL.UP PT, R14, R13, 0x2, RZ ;  /* 0x044000000d0e7989 */ /* 0x000ea400000e00ff */
[----:B--2---:R-:W-:-:S05]  /*d740*/  SEL R14, R14, RZ, P2 ;  /* 0x000000ff0e0e7207 */ /* 0x004fca0001000000 */
[----:B01----:R-:W-:-:S05]  /*d750*/  IMAD.IADD R3, R13, 0x1, R14 ;  /* 0x000000010d037824 */ /* 0x003fca00078e020e */
        /* <DEDUP_REMOVED lines=10> */
.L_x_10358:
[----:B------:R-:W-:Y:S02]  /*d800*/  ULDC UR4, c[0x0][0xc38] ;  /* 0x00030e0000047ab9 */ /* 0x000fe40000000800 */
[----:B------:R-:W-:-:S04]  /*d810*/  IMAD.U32 R16, RZ, RZ, UR4 ;  /* 0x00000004ff107e24 */ /* 0x000fc8000f8e00ff */
[----:B-1----:R-:W-:-:S04]  /*d820*/  IMAD R5, R14, R16, RZ ;  /* 0x000000100e057224 */ /* 0x002fc800078e02ff */
[----:B------:R-:W-:-:S05]  /*d830*/  IMAD.IADD R4, R5, 0x1, R4 ;  /* 0x0000000105047824 */ /* 0x000fca00078e0204 */
[----:B------:R-:W-:-:S13]  /*d840*/  ISETP.GT.AND P6, PT, R4, R0, PT ;  /* 0x000000000400720c */ /* 0x000fda0003fc4270 */
[----:B------:R-:W-:Y:S05]  /*d850*/  @!P6 BRA `(.L_x_10260) ;  /* 0xfffffffc0064e947 */ /* 0x000fea000383ffff */
.L_x_10255:
        /* <DEDUP_REMOVED lines=8> */
.L_x_10362:
[----:B------:R-:W-:Y:S01]  /*d8e0*/  ISETP.NE.AND P0, PT, R6, RZ, PT ;  /* 0x000000ff0600720c */ /* 0x000fe20003f05270 */
[----:B------:R-:W-:-:S12]  /*d8f0*/  IMAD.MOV.U32 R14, RZ, RZ, RZ ;  /* 0x000000ffff0e7224 */ /* 0x000fd800078e00ff */
[----:B------:R-:W-:Y:S05]  /*d900*/  @!P0 BRA `(.L_x_10262) ;  /* 0x0000000000108947 */ /* 0x000fea0003800000 */
[----:B------:R-:W-:Y:S01]  /*d910*/  UMOV UR4, 0xffffffff ;  /* 0xffffffff00047882 */ /* 0x000fe20000000000 */
[----:B------:R-:W-:Y:S02]  /*d920*/  VIADD R12, R4, 0xffffffff ;  /* 0xffffffff040c7836 */ /* 0x000fe40000000000 */
[----:B------:R-:W-:Y:S05]  /*d930*/  BRA.DIV UR4, `(.L_x_10263) ;  /* 0x00000032048c7947 */ /* 0x000fea000b800000 */
[----:B------:R3:W4:Y:S02]  /*d940*/  SHFL.IDX PT, R14, R3, R12, 0x1f ;  /* 0x00001f0c030e7589 */ /* 0x00072400000e0000 */
.L_x_10262:
[----:B--2---:R-:W-:Y:S01]  /*d950*/  IABS R6, R17 ;  /* 0x0000001100067213 */ /* 0x004fe20000000000 */
[----:B----4-:R-:W-:Y:S01]  /*d960*/  IMAD R16, R14, R16, R5 ;  /* 0x000000100e107224 */ /* 0x010fe200078e0205 */
[----:B-1----:R-:W-:Y:S01]  /*d970*/  MOV R2, RZ ;  /* 0x000000ff00027202 */ /* 0x002fe20000000f00 */
[----:B------:R-:W-:Y:S01]  /*d980*/  IMAD.IADD R19, R4, 0x1, R19 ;  /* 0x0000000104137824 */ /* 0x000fe200078e0213 */
[----:B------:R-:W1:Y:S01]  /*d990*/  I2F.RP R7, R6 ;  /* 0x0000000600077306 */ /* 0x000e620000209400 */
[----:B------:R-:W-:-:S07]  /*d9a0*/  IMAD.IADD R0, R0, 0x1, -R16 ;  /* 0x0000000100007824 */ /* 0x000fce00078e0a10 */
[----:B-1----:R-:W0:Y:S02]  /*d9b0*/  MUFU.RCP R7, R7 ;  /* 0x0000000700077308 */ /* 0x002e240000001000 */
[----:B0--3--:R-:W-:-:S06]  /*d9c0*/  VIADD R3, R7, 0xffffffe ;  /* 0x0ffffffe07037836 */ /* 0x009fcc0000000000 */
[----:B------:R-:W0:Y:S02]  /*d9d0*/  F2I.FTZ.U32.TRUNC.NTZ R3, R3 ;  /* 0x0000000300037305 */ /* 0x000e24000021f000 */
[----:B0-----:R-:W-:-:S04]  /*d9e0*/  IMAD.MOV R5, RZ, RZ, -R3 ;  /* 0x000000ffff057224 */ /* 0x001fc800078e0a03 */
[----:B------:R-:W-:-:S04]  /*d9f0*/  IMAD R5, R5, R6, RZ ;  /* 0x0000000605057224 */ /* 0x000fc800078e02ff */
[----:B------:R-:W-:Y:S01]  /*da00*/  IMAD.HI.U32 R2, R3, R5, R2 ;  /* 0x0000000503027227 */ /* 0x000fe200078e0002 */
[----:B------:R-:W-:Y:S02]  /*da10*/  IABS R5, R17 ;  /* 0x0000001100057213 */ /* 0x000fe40000000000 */
[----:B------:R-:W-:-:S03]  /*da20*/  IABS R3, R0 ;  /* 0x0000000000037213 */ /* 0x000fc60000000000 */
        /* <DEDUP_REMOVED lines=17> */
.L_x_10256:
[----:B------:R-:W-:Y:S01]  /*db40*/  UMOV UR4, URZ ;  /* 0x0000003f00047c82 */ /* 0x000fe20008000000 */
[----:B------:R-:W-:Y:S01]  /*db50*/  UMOV UR5, URZ ;  /* 0x0000003f00057c82 */ /* 0x000fe20008000000 */
[----:B------:R-:W-:Y:S01]  /*db60*/  ULDC UR6, c[0x0][0xc3c] ;  /* 0x00030f0000067ab9 */ /* 0x000fe20000000800 */
[----:B------:R-:W-:Y:S01]  /*db70*/  MOV R16, R0 ;  /* 0x0000000000107202 */ /* 0x000fe20000000f00 */
[----:B------:R-:W-:Y:S02]  /*db80*/  IMAD.U32 R17, RZ, RZ, UR4 ;  /* 0x00000004ff117e24 */ /* 0x000fe4000f8e00ff */
[----:B------:R-:W-:Y:S02]  /*db90*/  IMAD.U32 R18, RZ, RZ, UR5 ;  /* 0x00000005ff127e24 */ /* 0x000fe4000f8e00ff */
[----:B------:R-:W-:-:S07]  /*dba0*/  IMAD.U32 R19, RZ, RZ, UR6 ;  /* 0x00000006ff137e24 */ /* 0x000fce000f8e00ff */
.L_x_10264:
[----:B------:R-:W1:Y:S01]  /*dbb0*/  S2R R0, SR_TID.X ;  /* 0x0000000000007919 */ /* 0x000e620000002100 */
[----:B------:R-:W-:Y:S05]  /*dbc0*/  WARPSYNC.ALL ;  /* 0x0000000000007948 */ /* 0x000fea0003800000 */
[----:B------:R-:W-:Y:S01]  /*dbd0*/  BAR.SYNC.DEFER_BLOCKING 0x4, 0x200 ;  /* 0x0108000000007b1d */ /* 0x000fe20000010000 */
[----:B-1----:R-:W-:-:S04]  /*dbe0*/  LOP3.LUT R0, R0, 0x1f, RZ, 0xc0, !PT ;  /* 0x0000001f00007812 */ /* 0x002fc800078ec0ff */
[----:B------:R-:W-:-:S13]  /*dbf0*/  ISETP.NE.AND P0, PT, R0, RZ, PT ;  /* 0x000000ff0000720c */ /* 0x000fda0003f05270 */
[----:B0-----:R-:W0:Y:S01]  /*dc00*/  @!P0 S2R R3, SR_CgaCtaId ;  /* 0x0000000000038919 */ /* 0x001e220000008800 */
[----:B------:R-:W-:-:S04]  /*dc10*/  @!P0 MOV R0, 0x400 ;  /* 0x0000040000008802 */ /* 0x000fc80000000f00 */
[----:B0-----:R-:W-:-:S05]  /*dc20*/  @!P0 LEA R23, R3, R0, 0x18 ;  /* 0x0000000003178211 */ /* 0x001fca00078ec0ff */
[----:B------:R0:W-:Y:S01]  /*dc30*/  @!P0 STS.128 [R23+0x2d8d0], R16 ;  /* 0x02d8d01017008388 */ /* 0x0001e20000000c00 */
[----:B------:R-:W-:Y:S06]  /*dc40*/  BAR.ARV 0x5, 0x200 ;  /* 0x0148000000007b1d */ /* 0x000fec0000002000 */
.L_x_10253:
[----:B------:R-:W-:Y:S02]  /*dc50*/  ULDC UR4, c[0x0][0xc3c] ;  /* 0x00030f0000047ab9 */ /* 0x000fe40000000800 */
[----:B--2---:R-:W-:-:S13]  /*dc60*/  ISETP.GE.AND P0, PT, R19, UR4, PT ;  /* 0x0000000413007c0c */ /* 0x004fda000bf06270 */
[----:B------:R-:W-:Y:S05]  /*dc70*/  @!P0 BRA `(.L_x_10265) ;  /* 0xffffffb800f48947 */ /* 0x000fea000383ffff */
[----:B------:R-:W-:Y:S05]  /*dc80*/  BSYNC B8 ;  /* 0x0000000000087941 */ /* 0x000fea0003800000 */
.L_x_10204:
[----:B0-----:R-:W2:Y:S01]  /*dc90*/  LDL.LU R0, [R1+0x30] ;  /* 0x0000300001007983 */ /* 0x001ea20000300800 */
[----:B------:R-:W-:Y:S01]  /*dca0*/  BSSY B0, `(.L_x_10266) ;  /* 0x000000b000007945 */ /* 0x000fe20003800000 */
[----:B------:R-:W0:Y:S01]  /*dcb0*/  S2R R5, SR_CgaCtaId ;  /* 0x0000000000057919 */ /* 0x000e220000008800 */
[----:B--2---:R-:W-:-:S05]  /*dcc0*/  VIADD R0, R0, 0x1 ;  /* 0x0000000100007836 */ /* 0x004fca0000000000 */
[----:B------:R-:W-:-:S04]  /*dcd0*/  LEA.HI R2, R0, R0, RZ, 0x1 ;  /* 0x0000000000027211 */ /* 0x000fc800078f08ff */
[----:B------:R-:W-:Y:S02]  /*dce0*/  LOP3.LUT R3, R2, 0xfffffffe, RZ, 0xc0, !PT ;  /* 0xfffffffe02037812 */ /* 0x000fe400078ec0ff */
[----:B------:R-:W-:Y:S02]  /*dcf0*/  MOV R2, 0x400 ;  /* 0x0000040000027802 */ /* 0x000fe40000000f00 */
[----:B------:R-:W-:Y:S02]  /*dd00*/  IADD3 R0, R0, -R3, RZ ;  /* 0x8000000300007210 */ /* 0x000fe40007ffe0ff */
[----:B0-----:R-:W-:Y:S02]  /*dd10*/  LEA R5, R5, R2, 0x18 ;  /* 0x0000000205057211 */ /* 0x001fe400078ec0ff */
[----:B------:R-:W-:-:S04]  /*dd20*/  SHF.L.U32 R0, R0, 0x1f, RZ ;  /* 0x0000001f00007819 */ /* 0x000fc800000006ff */
[----:B------:R-:W0:Y:S02]  /*dd30*/  SYNCS.PHASECHK.TRANS64.TRYWAIT P0, [R5+URZ+0x2d820], R0 ;  /* 0x02d82000050075a7 */ /* 0x000e24000800017f */
[----:B0-----:R-:W-:Y:S05]  /*dd40*/  @!P0 BRA `(.L_x_10267) ;  /* 0x0000002c00ac8947 */ /* 0x001fea0003800000 */
.L_x_10365:
[----:B------:R-:W-:Y:S05]  /*dd50*/  BSYNC B0 ;  /* 0x0000000000007941 */ /* 0x000fea0003800000 */
.L_x_10266:
[----:B------:R-:W-:-:S03]  /*dd60*/  UMOV UR4, 0xffffffff ;  /* 0xffffffff00047882 */ /* 0x000fc60000000000 */
[----:B------:R-:W-:Y:S05]  /*dd70*/  BRA.DIV UR4, `(.L_x_10268) ;  /* 0x0000002e04b47947 */ /* 0x000fea000b800000 */
[----:B0-----:R-:W0:Y:S02]  /*dd80*/  S2R R0, SR_TID.X ;  /* 0x0000000000007919 */ /* 0x001e240000002100 */
[----:B0-----:R-:W-:-:S04]  /*dd90*/  SHF.R.U32.HI R0, RZ, 0x5, R0 ;  /* 0x00000005ff007819 */ /* 0x001fc80000011600 */
[----:B------:R-:W-:-:S05]  /*dda0*/  LOP3.LUT R0, R0, 0x3, RZ, 0xc0, !PT ;  /* 0x0000000300007812 */ /* 0x000fca00078ec0ff */
[----:B------:R0:W2:Y:S02]  /*ddb0*/  SHFL.IDX PT, R14, R0, RZ, 0x1f ;  /* 0x00001fff000e7589 */ /* 0x0000a400000e0000 */
.L_x_10368:
[----:B--2---:R-:W-:Y:S01]  /*ddc0*/  ISETP.NE.AND P0, PT, R14, RZ, PT ;  /* 0x000000ff0e00720c */ /* 0x004fe20003f05270 */
[----:B------:R-:W-:-:S12]  /*ddd0*/  BSSY B0, `(.L_x_10269) ;  /* 0x0000024000007945 */ /* 0x000fd80003800000 */
[----:B------:R-:W-:Y:S05]  /*dde0*/  @P0 BRA `(.L_x_10270) ;  /* 0x0000000000880947 */ /* 0x000fea0003800000 */
[----:B------:R-:W-:-:S03]  /*ddf0*/  UMOV UR4, 0xffffffff ;  /* 0xffffffff00047882 */ /* 0x000fc60000000000 */
[----:B------:R-:W-:Y:S05]  /*de00*/  BRA.DIV UR4, `(.L_x_10271) ;  /* 0x0000002e04c47947 */ /* 0x000fea000b800000 */
[----:B------:R-:W-:-:S13]  /*de10*/  ELECT P6, URZ, PT ;  /* 0x00000000003f782f */ /* 0x000fda00038c0000 */
.L_x_10371:
[----:B------:R-:W-:Y:S05]  /*de20*/  @!P6 BRA `(.L_x_10270) ;  /* 0x000000000078e947 */ /* 0x000fea0003800000 */
[----:B0-----:R-:W2:Y:S02]  /*de30*/  LDL.LU R0, [R1+0x1c] ;  /* 0x00001c0001007983 */ /* 0x001ea40000300800 */
[----:B--2---:R-:W-:-:S04]  /*de40*/  LOP3.LUT R0, R0, 0x2, RZ, 0xfc, !PT ;  /* 0x0000000200007812 */ /* 0x004fc800078efcff */
[----:B------:R-:W-:-:S13]  /*de50*/  ISETP.NE.AND P0, PT, R0, 0x3, PT ;  /* 0x000000030000780c */ /* 0x000fda0003f05270 */
[----:B------:R-:W-:Y:S05]  /*de60*/  @!P0 BRA `(.L_x_10272) ;  /* 0x0000000000048947 */ /* 0x000fea0003800000 */
[----:B------:R-:W-:Y:S01]  /*de70*/  BPT.TRAP 0x1 ;  /* 0x000000040000795c */ /* 0x000fe20000300000 */
.L_x_10272:
[C---:B------:R-:W-:Y:S01]  /*de80*/  IMAD R3, R26.reuse, 0x8, R5 ;  /* 0x000000081a037824 */ /* 0x040fe200078e0205 */
[----:B------:R-:W-:Y:S01]  /*de90*/  SHF.L.U32 R2, R29, 0x1f, RZ ;  /* 0x0000001f1d027819 */ /* 0x000fe200000006ff */
[----:B------:R-:W-:-:S03]  /*dea0*/  VIADD R26, R26, 0x1 ;  /* 0x000000011a1a7836 */ /* 0x000fc60000000000 */
[----:B------:R-:W0:Y:S02]  /*deb0*/  SYNCS.PHASECHK.TRANS64.TRYWAIT P1, [R3+URZ+0x2d840], R2 ;  /* 0x02d84002030075a7 */ /* 0x000e24000802017f */
[----:B------:R-:W-:-:S04]  /*dec0*/  ISETP.NE.AND P2, PT, R26, 0x2, PT ;  /* 0x000000021a00780c */ /* 0x000fc80003f45270 */
[----:B------:R-:W-:Y:S01]  /*ded0*/  SEL R0, RZ, 0x1, P2 ;  /* 0x00000001ff007807 */ /* 0x000fe20001000000 */
[----:B0-----:R-:W-:Y:S08]  /*dee0*/  @!P1 BRA `(.L_x_10273) ;  /* 0x0000002c00ac9947 */ /* 0x001ff00003800000 */
.L_x_10372:
[----:B------:R-:W-:Y:S02]  /*def0*/  SEL R26, R26, RZ, P2 ;  /* 0x000000ff1a1a7207 */ /* 0x000fe40001000000 */
[----:B------:R-:W-:Y:S01]  /*df00*/  LOP3.LUT R0, R29, R0, RZ, 0x3c, !PT ;  /* 0x000000001d007212 */ /* 0x000fe200078e3cff */
[----:B------:R-:W-:Y:S06]  /*df10*/  @!P0 BRA `(.L_x_10274) ;  /* 0x0000000000048947 */ /* 0x000fec0003800000 */
[----:B------:R-:W-:Y:S01]  /*df20*/  BPT.TRAP 0x1 ;  /* 0x000000040000795c */ /* 0x000fe20000300000 */
.L_x_10274:
[----:B------:R-:W-:Y:S01]  /*df30*/  IMAD R5, R26, 0x8, R5 ;  /* 0x000000081a057824 */ /* 0x000fe200078e0205 */
[----:B------:R-:W-:-:S04]  /*df40*/  SHF.L.U32 R0, R0, 0x1f, RZ ;  /* 0x0000001f00007819 */ /* 0x000fc800000006ff */
[----:B------:R-:W2:Y:S02]  /*df50*/  SYNCS.PHASECHK.TRANS64.TRYWAIT P1, [R5+URZ+0x2d840], R0 ;  /* 0x02d84000050075a7 */ /* 0x000ea4000802017f */
[----:B--2---:R-:W-:Y:S05]  /*df60*/  @!P1 BRA `(.L_x_10275) ;  /* 0x0000002c00a09947 */ /* 0x004fea0003800000 */
.L_x_10373:
[----:B------:R-:W-:Y:S05]  /*df70*/  @!P0 BRA `(.L_x_10276) ;  /* 0x0000000000048947 */ /* 0x000fea0003800000 */
[----:B------:R-:W-:Y:S01]  /*df80*/  BPT.TRAP 0x1 ;  /* 0x000000040000795c */ /* 0x000fe20000300000 */
.L_x_10276:
[----:B------:R-:W3:Y:S02]  /*df90*/  SYNCS.PHASECHK.TRANS64.TRYWAIT P1, [R3+URZ+0x2d860], R2 ;  /* 0x02d86002030075a7 */ /* 0x000ee4000802017f */
[----:B---3--:R-:W-:Y:S05]  /*dfa0*/  @!P1 BRA `(.L_x_10277) ;  /* 0x0000002c00a49947 */ /* 0x008fea0003800000 */
.L_x_10374:
[----:B------:R-:W-:Y:S05]  /*dfb0*/  @!P0 BRA `(.L_x_10278) ;  /* 0x0000000000048947 */ /* 0x000fea0003800000 */
[----:B------:R-:W-:Y:S01]  /*dfc0*/  BPT.TRAP 0x1 ;  /* 0x000000040000795c */ /* 0x000fe20000300000 */
.L_x_10278:
[----:B----4-:R4:W0:Y:S02]  /*dfd0*/  SYNCS.PHASECHK.TRANS64.TRYWAIT P0, [R5+URZ+0x2d860], R0 ;  /* 0x02d86000050075a7 */ /* 0x010824000800017f */
[----:B0-----:R-:W-:Y:S05]  /*dfe0*/  @!P0 NANOSLEEP.SYNCS 0x989680 ;  /* 0x009896800000895d */ /* 0x001fea0003900000 */
[----:B------:R-:W0:Y:S02]  /*dff0*/  @!P0 SYNCS.PHASECHK.TRANS64 P0, [R5+URZ+0x2d860], R0 ;  /* 0x02d86000050085a7 */ /* 0x000e24000800007f */
[----:B0-----:R-:W-:Y:S05]  /*e000*/  @!P0 BRA `(.L_x_10278) ;  /* 0xfffffffc00f08947 */ /* 0x001fea000383ffff */
.L_x_10270:
[----:B------:R-:W-:Y:S05]  /*e010*/  BSYNC B0 ;  /* 0x0000000000007941 */ /* 0x000fea0003800000 */
.L_x_10269:
[----:B------:R-:W-:Y:S05]  /*e020*/  EXIT ;  /* 0x000000000000794d */ /* 0x000fea0003800000 */
.L_x_10160:
[----:B0-----:R-:W-:-:S04]  /*e030*/  IMAD.U32 R3, RZ, RZ, UR41 ;  /* 0x00000029ff037e24 */ /* 0x001fc8000f8e00ff */
[----:B------:R0:W1:Y:S03]  /*e040*/  SYNCS.PHASECHK.TRANS64.TRYWAIT P1, [R3+URZ+0x2d800], R0 ;  /* 0x02d80000030075a7 */ /* 0x000066000802017f */
[----:B-1----:R-:W-:Y:S05]  /*e050*/  @!P1 NANOSLEEP.SYNCS 0x989680 ;  /* 0x009896800000995d */ /* 0x002fea0003900000 */
[----:B------:R-:W1:Y:S02]  /*e060*/  @!P1 SYNCS.PHASECHK.TRANS64 P1, [R3+URZ+0x2d800], R0 ;  /* 0x02d80000030095a7 */ /* 0x000e64000802007f */
[----:B-1----:R-:W-:Y:S05]  /*e070*/  @!P1 BRA `(.L_x_10160) ;  /* 0xfffffffc00ec9947 */ /* 0x002fea000383ffff */
[----:B------:R-:W-:Y:S05]  /*e080*/  BRA `(.L_x_10279) ;  /* 0xffffff3400307947 */ /* 0x000fea000383ffff */
.L_x_10164:
[----:B-1----:R1:W2:Y:S02]  /*e090*/  SYNCS.PHASECHK.TRANS64.TRYWAIT P1, [R0+URZ+0x2d830], R3 ;  /* 0x02d83003000075a7 */ /* 0x0022a4000802017f */
[----:B--2---:R-:W-:Y:S05]  /*e0a0*/  @!P1 NANOSLEEP.SYNCS 0x989680 ;  /* 0x009896800000995d */ /* 0x004fea0003900000 */
[----:B------:R-:W2:Y:S02]  /*e0b0*/  @!P1 SYNCS.PHASECHK.TRANS64 P1, [R0+URZ+0x2d830], R3 ;  /* 0x02d83003000095a7 */ /* 0x000ea4000802007f */
[----:B--2---:R-:W-:Y:S05]  /*e0c0*/  @!P1 BRA `(.L_x_10164) ;  /* 0xfffffffc00f09947 */ /* 0x004fea000383ffff */
[----:B------:R-:W-:Y:S05]  /*e0d0*/  BRA `(.L_x_10163) ;  /* 0xffffff34004c7947 */ /* 0x000fea000383ffff */
.L_x_10170:
[----:B-1----:R-:W-:-:S04]  /*e0e0*/  MOV R9, UR6 ;  /* 0x0000000600097c02 */ /* 0x002fc80008000f00 */
[----:B------:R1:W2:Y:S03]  /*e0f0*/  SYNCS.PHASECHK.TRANS64.TRYWAIT P1, [R9+URZ+0x2d830], R8 ;  /* 0x02d83008090075a7 */ /* 0x0002a6000802017f */
[----:B--2---:R-:W-:Y:S05]  /*e100*/  @!P1 NANOSLEEP.SYNCS 0x989680 ;  /* 0x009896800000995d */ /* 0x004fea0003900000 */
[----:B------:R-:W2:Y:S02]  /*e110*/  @!P1 SYNCS.PHASECHK.TRANS64 P1, [R9+URZ+0x2d830], R8 ;  /* 0x02d83008090095a7 */ /* 0x000ea4000802007f */
[----:B--2---:R-:W-:Y:S05]  /*e120*/  @!P1 BRA `(.L_x_10170) ;  /* 0xfffffffc00ec9947 */ /* 0x004fea000383ffff */
[----:B------:R-:W-:Y:S05]  /*e130*/  BRA `(.L_x_10167) ;  /* 0xffffff60000c7947 */ /* 0x000fea000383ffff */
.L_x_10174:
[----:B-1----:R-:W-:-:S04]  /*e140*/  IMAD.U32 R8, RZ, RZ, UR6 ;  /* 0x00000006ff087e24 */ /* 0x002fc8000f8e00ff */
[----:B------:R1:W2:Y:S03]  /*e150*/  SYNCS.PHASECHK.TRANS64.TRYWAIT P1, [R8+URZ+0x2d850], R7 ;  /* 0x02d85007080075a7 */ /* 0x0002a6000802017f */
[----:B--2---:R-:W-:Y:S05]  /*e160*/  @!P1 NANOSLEEP.SYNCS 0x989680 ;  /* 0x009896800000995d */ /* 0x004fea0003900000 */
[----:B------:R-:W2:Y:S02]  /*e170*/  @!P1 SYNCS.PHASECHK.TRANS64 P1, [R8+URZ+0x2d850], R7 ;  /* 0x02d85007080095a7 */ /* 0x000ea4000802007f */
[----:B--2---:R-:W-:Y:S05]  /*e180*/  @!P1 BRA `(.L_x_10174) ;  /* 0xfffffffc00ec9947 */ /* 0x004fea000383ffff */
[----:B------:R-:W-:Y:S05]  /*e190*/  BRA `(.L_x_10171) ;  /* 0xffffff6000bc7947 */ /* 0x000fea000383ffff */
.L_x_10181:
[----:B--2---:R-:W-:-:S04]  /*e1a0*/  IMAD.U32 R5, RZ, RZ, UR4 ;  /* 0x00000004ff057e24 */ /* 0x004fc8000f8e00ff */
[----:B------:R2:W3:Y:S03]  /*e1b0*/  SYNCS.PHASECHK.TRANS64.TRYWAIT P1, [R5+URZ+0x2d850], R0 ;  /* 0x02d85000050075a7 */ /* 0x0004e6000802017f */
[----:B---3--:R-:W-:Y:S05]  /*e1c0*/  @!P1 NANOSLEEP.SYNCS 0x989680 ;  /* 0x009896800000995d */ /* 0x008fea0003900000 */
[----:B------:R-:W3:Y:S02]  /*e1d0*/  @!P1 SYNCS.PHASECHK.TRANS64 P1, [R5+URZ+0x2d850], R0 ;  /* 0x02d85000050095a7 */ /* 0x000ee4000802007f */
[----:B---3--:R-:W-:Y:S05]  /*e1e0*/  @!P1 BRA `(.L_x_10181) ;  /* 0xfffffffc00ec9947 */ /* 0x008fea000383ffff */
[----:B------:R-:W-:Y:S05]  /*e1f0*/  BRA `(.L_x_10180) ;  /* 0xffffff8400ec7947 */ /* 0x000fea000383ffff */
.L_x_10216:
        /* <DEDUP_REMOVED lines=11> */
.L_x_10281:
[----:B------:R-:W-:Y:S05]  /*e2b0*/  BSYNC B0 ;  /* 0x0000000000007941 */ /* 0x000fea0003800000 */
.L_x_10280:
[----:B------:R-:W-:Y:S05]  /*e2c0*/  BRA `(.L_x_10282) ;  /* 0xffffffc000cc7947 */ /* 0x000fea000383ffff */
.L_x_10219:
[----:B-1----:R1:W2:Y:S02]  /*e2d0*/  SYNCS.PHASECHK.TRANS64.TRYWAIT P0, [R2+URZ+0x2d840], R3 ;  /* 0x02d84003020075a7 */ /* 0x0022a4000800017f */
[----:B--2---:R-:W-:Y:S05]  /*e2e0*/  @!P0 NANOSLEEP.SYNCS 0x989680 ;  /* 0x009896800000895d */ /* 0x004fea0003900000 */
[----:B------:R-:W2:Y:S02]  /*e2f0*/  @!P0 SYNCS.PHASECHK.TRANS64 P0, [R2+URZ+0x2d840], R3 ;  /* 0x02d84003020085a7 */ /* 0x000ea4000800007f */
[----:B--2---:R-:W-:Y:S05]  /*e300*/  @!P0 BRA `(.L_x_10219) ;  /* 0xfffffffc00f08947 */ /* 0x004fea000383ffff */
[----:B------:R-:W-:Y:S05]  /*e310*/  BRA `(.L_x_10283) ;  /* 0xffffffc4002c7947 */ /* 0x000fea000383ffff */
.L_x_10220:
        /* <DEDUP_REMOVED lines=8> */
.L_x_10285:
[----:B------:R-:W-:Y:S05]  /*e3a0*/  BSYNC B0 ;  /* 0x0000000000007941 */ /* 0x000fea0003800000 */
.L_x_10284:
        /* <DEDUP_REMOVED lines=9> */
.L_x_10286:
[----:B------:R-:W-:Y:S01]  /*e440*/  IMAD.MOV.U32 R13, RZ, RZ, R6 ;  /* 0x000000ffff0d7224 */ /* 0x000fe200078e0006 */
[----:B------:R-:W-:Y:S01]  /*e450*/  MOV R12, 0x1 ;  /* 0x00000001000c7802 */ /* 0x000fe20000000f00 */
[----:B------:R-:W-:-:S07]  /*e460*/  IMAD.MOV.U32 R5, RZ, RZ, R14 ;  /* 0x000000ffff057224 */ /* 0x000fce00078e000e */
[----:B------:R-:W-:Y:S05]  /*e470*/  WARPSYNC.COLLECTIVE R15, `(.L_x_10287) ;  /* 0x000000000f087348 */ /* 0x000fea0003c00000 */
[----:B------:R0:W1:Y:S02]  /*e480*/  SHFL.IDX P6, R14, R13, R12, R11 ;  /* 0x0000000c0d0e7389 */ /* 0x00006400000c000b */
[----:B01----:R-:W-:Y:S01]  /*e490*/  ENDCOLLECTIVE ;  /* 0x000000000000791b */ /* 0x003fe20003800000 */
.L_x_10287:
        /* <DEDUP_REMOVED lines=13> */
[----:B0-----:R-:W-:Y:S01]  /*e570*/  IMAD.MOV.U32 R4, RZ, RZ, R14 ;  /* 0x000000ffff047224 */ /* 0x001fe200078e000e */
[----:B------:R-:W-:-:S07]  /*e580*/  @P1 LEA R8, R7, R23, 0x1 ;  /* 0x0000001707081211 */ /* 0x000fce00078e08ff */
[----:B------:R-:W-:Y:S05]  /*e590*/  WARPSYNC.COLLECTIVE R15, `(.L_x_10288) ;  /* 0x000000000f087348 */ /* 0x000fea0003c00000 */
[----:B------:R0:W1:Y:S02]  /*e5a0*/  SHFL.IDX P6, R14, R13, R12, R11 ;  /* 0x0000000c0d0e7389 */ /* 0x00006400000c000b */
[----:B01----:R-:W-:Y:S01]  /*e5b0*/  ENDCOLLECTIVE ;  /* 0x000000000000791b */ /* 0x003fe20003800000 */
.L_x_10288:
[----:B------:R-:W-:Y:S02]  /*e5c0*/  IMAD.MOV.U32 R13, RZ, RZ, R6 ;  /* 0x000000ffff0d7224 */ /* 0x000fe400078e0006 */
[----:B------:R-:W-:Y:S02]  /*e5d0*/  IMAD.MOV.U32 R12, RZ, RZ, 0x2 ;  /* 0x00000002ff0c7424 */ /* 0x000fe400078e00ff */
[----:B------:R-:W-:-:S07]  /*e5e0*/  IMAD.MOV.U32 R5, RZ, RZ, R14 ;  /* 0x000000ffff057224 */ /* 0x000fce00078e000e */
[----:B------:R-:W-:Y:S05]  /*e5f0*/  WARPSYNC.COLLECTIVE R15, `(.L_x_10289) ;  /* 0x000000000f087348 */ /* 0x000fea0003c00000 */
[----:B------:R0:W1:Y:S02]  /*e600*/  SHFL.IDX P6, R14, R13, R12, R11 ;  /* 0x0000000c0d0e7389 */ /* 0x00006400000c000b */
[----:B01----:R-:W-:Y:S01]  /*e610*/  ENDCOLLECTIVE ;  /* 0x000000000000791b */ /* 0x003fe20003800000 */
.L_x_10289:
        /* <DEDUP_REMOVED lines=17> */
.L_x_10290:
[----:B------:R-:W-:Y:S02]  /*e730*/  @P1 IMAD R8, R7, 0x2, R23 ;  /* 0x0000000207081824 */ /* 0x000fe400078e0217 */
[----:B------:R-:W-:Y:S02]  /*e740*/  IMAD.MOV.U32 R13, RZ, RZ, R6 ;  /* 0x000000ffff0d7224 */ /* 0x000fe400078e0006 */
[----:B------:R-:W-:Y:S01]  /*e750*/  IMAD.MOV.U32 R12, RZ, RZ, 0x3 ;  /* 0x00000003ff0c7424 */ /* 0x000fe200078e00ff */
[----:B------:R-:W-:-:S07]  /*e760*/  MOV R5, R14 ;  /* 0x0000000e00057202 */ /* 0x000fce0000000f00 */
[----:B------:R-:W-:Y:S05]  /*e770*/  WARPSYNC.COLLECTIVE R15, `(.L_x_10291) ;  /* 0x000000000f087348 */ /* 0x000fea0003c00000 */
[----:B------:R0:W1:Y:S02]  /*e780*/  SHFL.IDX P6, R14, R13, R12, R11 ;  /* 0x0000000c0d0e7389 */ /* 0x00006400000c000b */
[----:B01----:R-:W-:Y:S01]  /*e790*/  ENDCOLLECTIVE ;  /* 0x000000000000791b */ /* 0x003fe20003800000 */
.L_x_10291:
        /* <DEDUP_REMOVED lines=14> */
.L_x_10292:
[----:B------:R-:W-:Y:S01]  /*e880*/  @!PT LDS RZ, [RZ] ;  /* 0x00000000fffff984 */ /* 0x000fe20000000800 */
[----:B------:R-:W-:Y:S01]  /*e890*/  @!PT LDS RZ, [RZ] ;  /* 0x00000000fffff984 */ /* 0x000fe20000000800 */
[----:B------:R-:W-:Y:S01]  /*e8a0*/  @!PT LDS RZ, [RZ] ;  /* 0x00000000fffff984 */ /* 0x000fe20000000800 */
[----:B------:R0:W-:Y:S04]  /*e8b0*/  @P1 LDGSTS.E.BYPASS.LTC128B.128 [R8+0x18400], desc[UR36][R4.64+0x40], !P3 ;  /* 0x1840004004081fae */ /* 0x0001e8000d901d64 */
[----:B------:R0:W-:Y:S01]  /*e8c0*/  @P1 LDGSTS.E.BYPASS.LTC128B.128 [R8+0x1a400], desc[UR36][R4.64+0x80], !P2 ;  /* 0x1a40008004081fae */ /* 0x0001e2000d101d64 */
[----:B------:R-:W-:Y:S01]  /*e8d0*/  IMAD.MOV.U32 R0, RZ, RZ, R14 ;  /* 0x000000ffff007224 */ /* 0x000fe200078e000e */
[----:B------:R-:W-:Y:S06]  /*e8e0*/  BRA `(.L_x_10293) ;  /* 0xffffffc000f07947 */ /* 0x000fec000383ffff */
.L_x_10225:
[----:B------:R-:W2:Y:S04]  /*e8f0*/  LDL.LU R11, [R1+0x28] ;  /* 0x00002800010b7983 */ /* 0x000ea80000300800 */
[----:B------:R0:W5:Y:S01]  /*e900*/  LDL R9, [R1+0x18] ;  /* 0x0000180001097983 */ /* 0x0001620000100800 */
[----:B------:R-:W-:Y:S02]  /*e910*/  IMAD.MOV.U32 R13, RZ, RZ, R0 ;  /* 0x000000ffff0d7224 */ /* 0x000fe400078e0000 */
[----:B------:R-:W-:Y:S02]  /*e920*/  IMAD.MOV.U32 R12, RZ, RZ, RZ ;  /* 0x000000ffff0c7224 */ /* 0x000fe400078e00ff */
[----:B------:R-:W-:Y:S02]  /*e930*/  IMAD.MOV.U32 R15, RZ, RZ, -0x1 ;  /* 0xffffffffff0f7424 */ /* 0x000fe400078e00ff */
[----:B------:R-:W-:-:S02]  /*e940*/  IMAD R17, R17, 0xc0, R21 ;  /* 0x000000c011117824 */ /* 0x000fc400078e0215 */
[----:B--2---:R-:W-:Y:S01]  /*e950*/  IMAD R2, R11, R10, RZ ;  /* 0x0000000a0b027224 */ /* 0x004fe200078e02ff */
[----:B0-----:R-:W-:-:S07]  /*e960*/  MOV R11, 0x1c1f ;  /* 0x00001c1f000b7802 */ /* 0x001fce0000000f00 */
[----:B-----5:R-:W-:Y:S05]  /*e970*/  WARPSYNC.COLLECTIVE R15, `(.L_x_10294) ;  /* 0x000000000f087348 */ /* 0x020fea0003c00000 */
[----:B------:R0:W1:Y:S02]  /*e980*/  SHFL.IDX P6, R14, R13, R12, R11 ;  /* 0x0000000c0d0e7389 */ /* 0x00006400000c000b */
[----:B01---5:R-:W-:Y:S01]  /*e990*/  ENDCOLLECTIVE ;  /* 0x000000000000791b */ /* 0x023fe20003800000 */
.L_x_10294:
[----:B------:R-:W-:Y:S02]  /*e9a0*/  IMAD.MOV.U32 R13, RZ, RZ, R4 ;  /* 0x000000ffff0d7224 */ /* 0x000fe400078e0004 */
[----:B------:R-:W-:-:S07]  /*e9b0*/  IMAD.MOV.U32 R6, RZ, RZ, R14 ;  /* 0x000000ffff067224 */ /* 0x000fce00078e000e */
[----:B------:R-:W-:Y:S05]  /*e9c0*/  WARPSYNC.COLLECTIVE R15, `(.L_x_10295) ;  /* 0x000000000f087348 */ /* 0x000fea0003c00000 */
[----:B------:R0:W1:Y:S02]  /*e9d0*/  SHFL.IDX P6, R14, R13, R12, R11 ;  /* 0x0000000c0d0e7389 */ /* 0x00006400000c000b */
[----:B01----:R-:W-:Y:S01]  /*e9e0*/  ENDCOLLECTIVE ;  /* 0x000000000000791b */ /* 0x003fe20003800000 */
.L_x_10295:
[----:B------:R-:W-:Y:S01]  /*e9f0*/  ISETP.GE.AND P2, PT, R17, R2, PT ;  /* 0x000000021100720c */ /* 0x000fe20003f46270 */
[----:B------:R-:W-:Y:S01]  /*ea00*/  IMAD.MOV.U32 R13, RZ, RZ, R0 ;  /* 0x000000ffff0d7224 */ /* 0x000fe200078e0000 */
[----:B------:R-:W-:Y:S01]  /*ea10*/  MOV R12, 0x1 ;  /* 0x00000001000c7802 */ /* 0x000fe20000000f00 */
[----:B------:R-:W-:-:S10]  /*ea20*/  IMAD.MOV.U32 R5, RZ, RZ, R14 ;  /* 0x000000ffff057224 */ /* 0x000fd400078e000e */
[----:B------:R-:W-:Y:S05]  /*ea30*/  WARPSYNC.COLLECTIVE R15, `(.L_x_10296) ;  /* 0x000000000f087348 */ /* 0x000fea0003c00000 */
[----:B------:R0:W1:Y:S02]  /*ea40*/  SHFL.IDX P6, R14, R13, R12, R11 ;  /* 0x0000000c0d0e7389 */ /* 0x00006400000c000b */
[----:B01----:R-:W-:Y:S01]  /*ea50*/  ENDCOLLECTIVE ;  /* 0x000000000000791b */ /* 0x003fe20003800000 */
.L_x_10296:
[----:B------:R-:W-:-:S04]  /*ea60*/  @!P2 LEA R5, P4, R20, R5, 0x1 ;  /* 0x000000051405a211 */ /* 0x000fc800078808ff */
[----:B------:R-:W-:-:S05]  /*ea70*/  @!P2 IADD3.X R6, RZ, R6, RZ, P4, !PT ;  /* 0x00000006ff06a210 */ /* 0x000fca00027fe4ff */
[----:B------:R-:W-:Y:S02]  /*ea80*/  @!P2 IMAD.MOV.U32 R7, RZ, RZ, R6 ;  /* 0x000000ffff07a224 */ /* 0x000fe400078e0006 */
[----:B------:R-:W-:Y:S02]  /*ea90*/  @!P2 IMAD.MOV.U32 R6, RZ, RZ, R5 ;  /* 0x000000ffff06a224 */ /* 0x000fe400078e0005 */
[----:B------:R-:W-:-:S03]  /*eaa0*/  IMAD.MOV.U32 R13, RZ, RZ, R4 ;  /* 0x000000ffff0d7224 */ /* 0x000fc600078e0004 */
[----:B------:R-:W-:Y:S01]  /*eab0*/  @!PT LDS RZ, [RZ] ;  /* 0x00000000fffff984 */ /* 0x000fe20000000800 */
[----:B------:R-:W-:Y:S01]  /*eac0*/  @!PT LDS RZ, [RZ] ;  /* 0x00000000fffff984 */ /* 0x000fe20000000800 */
[----:B------:R-:W-:Y:S01]  /*ead0*/  @!PT LDS RZ, [RZ] ;  /* 0x00000000fffff984 */ /* 0x000fe20000000800 */
[----:B------:R-:W-:Y:S04]  /*eae0*/  @!P2 LDGSTS.E.BYPASS.LTC128B.128 [R9+0xc400], desc[UR36][R6.64], !P3 ;  /* 0x0c4000000609afae */ /* 0x000fe8000d901d64 */
[----:B------:R-:W-:Y:S04]  /*eaf0*/  @!P2 LDGSTS.E.BYPASS.LTC128B.128 [R9+0xf400], desc[UR36][R6.64+0x40], !P0 ;  /* 0x0f4000400609afae */ /* 0x000fe8000c101d64 */
[----:B------:R0:W-:Y:S02]  /*eb00*/  @!P2 LDGSTS.E.BYPASS.LTC128B.128 [R9+0x12400], desc[UR36][R6.64+0x80], !P1 ;  /* 0x124000800609afae */ /* 0x0001e4000c901d64 */
[----:B0-----:R-:W-:-:S07]  /*eb10*/  IMAD.MOV.U32 R7, RZ, RZ, R14 ;  /* 0x000000ffff077224 */ /* 0x001fce00078e000e */
[----:B------:R-:W-:Y:S05]  /*eb20*/  WARPSYNC.COLLECTIVE R15, `(.L_x_10297) ;  /* 0x000000000f087348 */ /* 0x000fea0003c00000 */
[----:B------:R0:W1:Y:S02]  /*eb30*/  SHFL.IDX P6, R14, R13, R12, R11 ;  /* 0x0000000c0d0e7389 */ /* 0x00006400000c000b */
[----:B01----:R-:W-:Y:S01]  /*eb40*/  ENDCOLLECTIVE ;  /* 0x000000000000791b */ /* 0x003fe20003800000 */
.L_x_10297:
[----:B------:R-:W-:-:S05]  /*eb50*/  VIADD R5, R17, 0x20 ;  /* 0x0000002011057836 */ /* 0x000fca0000000000 */
[----:B------:R-:W-:Y:S01]  /*eb60*/  ISETP.GE.AND P2, PT, R5, R2, PT ;  /* 0x000000020500720c */ /* 0x000fe20003f46270 */
[----:B------:R-:W-:Y:S02]  /*eb70*/  IMAD.MOV.U32 R13, RZ, RZ, R0 ;  /* 0x000000ffff0d7224 */ /* 0x000fe400078e0000 */
[----:B------:R-:W-:Y:S02]  /*eb80*/  IMAD.MOV.U32 R12, RZ, RZ, 0x2 ;  /* 0x00000002ff0c7424 */ /* 0x000fe400078e00ff */
[----:B------:R-:W-:-:S08]  /*eb90*/  IMAD.MOV.U32 R5, RZ, RZ, R14 ;  /* 0x000000ffff057224 */ /* 0x000fd000078e000e */
[----:B------:R-:W-:Y:S05]  /*eba0*/  WARPSYNC.COLLECTIVE R15, `(.L_x_10298) ;  /* 0x000000000f087348 */ /* 0x000fea0003c00000 */
[----:B------:R0:W1:Y:S02]  /*ebb0*/  SHFL.IDX P6, R14, R13, R12, R11 ;  /* 0x0000000c0d0e7389 */ /* 0x00006400000c000b */
[----:B01----:R-:W-:Y:S01]  /*ebc0*/  ENDCOLLECTIVE ;  /* 0x000000000000791b */ /* 0x003fe20003800000 */
.L_x_10298:
[----:B------:R-:W-:-:S04]  /*ebd0*/  @!P2 LEA R5, P4, R20, R5, 0x1 ;  /* 0x000000051405a211 */ /* 0x000fc800078808ff */
[----:B------:R-:W-:Y:S01]  /*ebe0*/  @!P2 MOV R6, R5 ;  /* 0x000000050006a202 */ /* 0x000fe20000000f00 */
[----:B------:R-:W-:-:S05]  /*ebf0*/  @!P2 IMAD.X R7, RZ, RZ, R7, P4 ;  /* 0x000000ffff07a224 */ /* 0x000fca00020e0607 */
[----:B------:R-:W-:Y:S01]  /*ec00*/  @!PT LDS RZ, [RZ] ;  /* 0x00000000fffff984 */ /* 0x000fe20000000800 */
[----:B------:R-:W-:Y:S01]  /*ec10*/  @!PT LDS RZ, [RZ] ;  /* 0x00000000fffff984 */ /* 0x000fe20000000800 */
[----:B------:R-:W-:Y:S01]  /*ec20*/  @!PT LDS RZ, [RZ] ;  /* 0x00000000fffff984 */ /* 0x000fe20000000800 */
[----:B------:R-:W-:Y:S01]  /*ec30*/  @!P2 LDGSTS.E.BYPASS.LTC128B.128 [R9+0xcc00], desc[UR36][R6.64], !P3 ;  /* 0x0cc000000609afae */ /* 0x000fe2000d901d64 */
[----:B------:R-:W-:-:S03]  /*ec40*/  MOV R13, R4 ;  /* 0x00000004000d7202 */ /* 0x000fc60000000f00 */
[----:B------:R-:W-:Y:S04]  /*ec50*/  @!P2 LDGSTS.E.BYPASS.LTC128B.128 [R9+0xfc00], desc[UR36][R6.64+0x40], !P0 ;  /* 0x0fc000400609afae */ /* 0x000fe8000c101d64 */
[----:B------:R0:W-:Y:S02]  /*ec60*/  @!P2 LDGSTS.E.BYPASS.LTC128B.128 [R9+0x12c00], desc[UR36][R6.64+0x80], !P1 ;  /* 0x12c000800609afae */ /* 0x0001e4000c901d64 */
[----:B0-----:R-:W-:-:S07]  /*ec70*/  IMAD.MOV.U32 R7, RZ, RZ, R14 ;  /* 0x000000ffff077224 */ /* 0x001fce00078e000e */
[----:B------:R-:W-:Y:S05]  /*ec80*/  WARPSYNC.COLLECTIVE R15, `(.L_x_10299) ;  /* 0x000000000f087348 */ /* 0x000fea0003c00000 */
[----:B------:R0:W1:Y:S02]  /*ec90*/  SHFL.IDX P6, R14, R13, R12, R11 ;  /* 0x0000000c0d0e7389 */ /* 0x00006400000c000b */
[----:B01----:R-:W-:Y:S01]  /*eca0*/  ENDCOLLECTIVE ;  /* 0x000000000000791b */ /* 0x003fe20003800000 */
.L_x_10299:
[----:B------:R-:W-:-:S05]  /*ecb0*/  VIADD R5, R17, 0x40 ;  /* 0x0000004011057836 */ /* 0x000fca0000000000 */
[----:B------:R-:W-:Y:S01]  /*ecc0*/  ISETP.GE.AND P2, PT, R5, R2, PT ;  /* 0x000000020500720c */ /* 0x000fe20003f46270 */
[----:B------:R-:W-:Y:S01]  /*ecd0*/  IMAD.MOV.U32 R13, RZ, RZ, R0 ;  /* 0x000000ffff0d7224 */ /* 0x000fe200078e0000 */
[----:B------:R-:W-:Y:S01]  /*ece0*/  MOV R12, 0x3 ;  /* 0x00000003000c7802 */ /* 0x000fe20000000f00 */
[----:B------:R-:W-:-:S10]  /*ecf0*/  IMAD.MOV.U32 R5, RZ, RZ, R14 ;  /* 0x000000ffff057224 */ /* 0x000fd400078e000e */
[----:B------:R-:W-:Y:S05]  /*ed00*/  WARPSYNC.COLLECTIVE R15, `(.L_x_10300) ;  /* 0x000000000f087348 */ /* 0x000fea0003c00000 */
[----:B------:R0:W1:Y:S02]  /*ed10*/  SHFL.IDX P6, R14, R13, R12, R11 ;  /* 0x0000000c0d0e7389 */ /* 0x00006400000c000b */
[----:B01----:R-:W-:Y:S01]  /*ed20*/  ENDCOLLECTIVE ;  /* 0x000000000000791b */ /* 0x003fe20003800000 */
.L_x_10300:
[----:B------:R-:W-:Y:S01]  /*ed30*/  @!P2 LEA R5, P4, R20, R5, 0x1 ;  /* 0x000000051405a211 */ /* 0x000fe200078808ff */
[----:B------:R-:W-:Y:S02]  /*ed40*/  IMAD.MOV.U32 R13, RZ, RZ, R4 ;  /* 0x000000ffff0d7224 */ /* 0x000fe400078e0004 */
[----:B------:R-:W-:-:S10]  /*ed50*/  IMAD.MOV.U32 R0, RZ, RZ, R14 ;  /* 0x000000ffff007224 */ /* 0x000fd400078e000e */
[----:B------:R-:W-:Y:S05]  /*ed60*/  WARPSYNC.COLLECTIVE R15, `(.L_x_10301) ;  /* 0x000000000f087348 */ /* 0x000fea0003c00000 */
[----:B------:R0:W1:Y:S02]  /*ed70*/  SHFL.IDX P6, R14, R13, R12, R11 ;  /* 0x0000000c0d0e7389 */ /* 0x00006400000c000b */
[----:B01----:R-:W-:Y:S01]  /*ed80*/  ENDCOLLECTIVE ;  /* 0x000000000000791b */ /* 0x003fe20003800000 */
.L_x_10301:
[----:B------:R-:W-:Y:S02]  /*ed90*/  @!P2 IMAD.X R7, RZ, RZ, R7, P4 ;  /* 0x000000ffff07a224 */ /* 0x000fe400020e0607 */
[----:B------:R-:W-:Y:S02]  /*eda0*/  @!P2 IMAD.MOV.U32 R6, RZ, RZ, R5 ;  /* 0x000000ffff06a224 */ /* 0x000fe400078e0005 */
[----:B------:R-:W-:-:S03]  /*edb0*/  VIADD R5, R17, 0x60 ;  /* 0x0000006011057836 */ /* 0x000fc60000000000 */
[----:B------:R-:W-:Y:S01]  /*edc0*/  @!PT LDS RZ, [RZ] ;  /* 0x00000000fffff984 */ /* 0x000fe20000000800 */
[----:B------:R-:W-:Y:S01]  /*edd0*/  @!PT LDS RZ, [RZ] ;  /* 0x00000000fffff984 */ /* 0x000fe20000000800 */
[----:B------:R-:W-:Y:S01]  /*ede0*/  @!PT LDS RZ, [RZ] ;  /* 0x00000000fffff984 */ /* 0x000fe20000000800 */
[----:B------:R0:W-:Y:S04]  /*edf0*/  @!P2 LDGSTS.E.BYPASS.LTC128B.128 [R9+0xd400], desc[UR36][R6.64], !P3 ;  /* 0x0d4000000609afae */ /* 0x0001e8000d901d64 */
[----:B------:R0:W-:Y:S04]  /*ee00*/  @!P2 LDGSTS.E.BYPASS.LTC128B.128 [R9+0x10400], desc[UR36][R6.64+0x40], !P0 ;  /* 0x104000400609afae */ /* 0x0001e8000c101d64 */
[----:B------:R0:W-:Y:S01]  /*ee10*/  @!P2 LDGSTS.E.BYPASS.LTC128B.128 [R9+0x13400], desc[UR36][R6.64+0x80], !P1 ;  /* 0x134000800609afae */ /* 0x0001e2000c901d64 */
[----:B------:R-:W-:Y:S01]  /*ee20*/  ISETP.GE.AND P2, PT, R5, R2, PT ;  /* 0x000000020500720c */ /* 0x000fe20003f46270 */
[----:B------:R-:W-:-:S02]  /*ee30*/  IMAD.MOV.U32 R13, RZ, RZ, R3 ;  /* 0x000000ffff0d7224 */ /* 0x000fc400078e0003 */
[----:B------:R-:W-:Y:S02]  /*ee40*/  IMAD.MOV.U32 R12, RZ, RZ, RZ ;  /* 0x000000ffff0c7224 */ /* 0x000fe400078e00ff */
[----:B------:R-:W-:-:S08]  /*ee50*/  IMAD.MOV.U32 R4, RZ, RZ, R14 ;  /* 0x000000ffff047224 */ /* 0x000fd000078e000e */
[----:B0-----:R-:W-:Y:S05]  /*ee60*/  WARPSYNC.COLLECTIVE R15, `(.L_x_10302) ;  /* 0x000000000f087348 */ /* 0x001fea0003c00000 */
[----:B------:R1:W2:Y:S02]  /*ee70*/  SHFL.IDX P6, R14, R13, R12, R11 ;  /* 0x0000000c0d0e7389 */ /* 0x0002a400000c000b */
[----:B012---:R-:W-:Y:S01]  /*ee80*/  ENDCOLLECTIVE ;  /* 0x000000000000791b */ /* 0x007fe20003800000 */
.L_x_10302:
[----:B------:R-:W-:-:S04]  /*ee90*/  @!P2 LEA R4, P4, R20, R4, 0x1 ;  /* 0x000000041404a211 */ /* 0x000fc800078808ff */
[----:B------:R-:W-:-:S05]  /*eea0*/  @!P2 IADD3.X R0, RZ, R0, RZ, P4, !PT ;  /* 0x00000000ff00a210 */ /* 0x000fca00027fe4ff */
[----:B------:R-:W-:Y:S02]  /*eeb0*/  @!P2 IMAD.MOV.U32 R5, RZ, RZ, R0 ;  /* 0x000000ffff05a224 */ /* 0x000fe400078e0000 */
[----:B------:R-:W-:Y:S02]  /*eec0*/  VIADD R0, R17, 0x80 ;  /* 0x0000008011007836 */ /* 0x000fe40000000000 */
[----:B------:R-:W-:Y:S01]  /*eed0*/  IMAD.MOV.U32 R13, RZ, RZ, R8 ;  /* 0x000000ffff0d7224 */ /* 0x000fe200078e0008 */
[----:B------:R-:W-:Y:S01]  /*eee0*/  @!PT LDS RZ, [RZ] ;  /* 0x00000000fffff984 */ /* 0x000fe20000000800 */
[----:B------:R-:W-:Y:S01]  /*eef0*/  @!PT LDS RZ, [RZ] ;  /* 0x00000000fffff984 */ /* 0x000fe20000000800 */
[----:B------:R-:W-:Y:S01]  /*ef00*/  @!PT LDS RZ, [RZ] ;  /* 0x00000000fffff984 */ /* 0x000fe20000000800 */
[----:B------:R0:W-:Y:S04]  /*ef10*/  @!P2 LDGSTS.E.BYPASS.LTC128B.128 [R9+0xdc00], desc[UR36][R4.64], !P3 ;  /* 0x0dc000000409afae */ /* 0x0001e8000d901d64 */
[----:B------:R0:W-:Y:S04]  /*ef20*/  @!P2 LDGSTS.E.BYPASS.LTC128B.128 [R9+0x10c00], desc[UR36][R4.64+0x40], !P0 ;  /* 0x10c000400409afae */ /* 0x0001e8000c101d64 */
[----:B------:R0:W-:Y:S01]  /*ef30*/  @!P2 LDGSTS.E.BYPASS.LTC128B.128 [R9+0x13c00], desc[UR36][R4.64+0x80], !P1 ;  /* 0x13c000800409afae */ /* 0x0001e2000c901d64 */
[----:B------:R-:W-:-:S02]  /*ef40*/  ISETP.GE.AND P2, PT, R0, R2, PT ;  /* 0x000000020000720c */ /* 0x000fc40003f46270 */
[----:B------:R-:W-:-:S11]  /*ef50*/  MOV R0, R14 ;  /* 0x0000000e00007202 */ /* 0x000fd60000000f00 */
[----:B0-----:R-:W-:Y:S05]  /*ef60*/  WARPSYNC.COLLECTIVE R15, `(.L_x_10303) ;  /* 0x000000000f087348 */ /* 0x001fea0003c00000 */
[----:B------:R1:W2:Y:S02]  /*ef70*/  SHFL.IDX P6, R14, R13, R12, R11 ;  /* 0x0000000c0d0e7389 */ /* 0x0002a400000c000b */
[----:B012---:R-:W-:Y:S01]  /*ef80*/  ENDCOLLECTIVE ;  /* 0x000000000000791b */ /* 0x007fe20003800000 */
.L_x_10303:
[----:B------:R-:W-:Y:S01]  /*ef90*/  MOV R13, R3 ;  /* 0x00000003000d7202 */ /* 0x000fe20000000f00 */
[----:B------:R-:W-:Y:S02]  /*efa0*/  IMAD.MOV.U32 R12, RZ, RZ, 0x1 ;  /* 0x00000001ff0c7424 */ /* 0x000fe400078e00ff */
[----:B------:R-:W-:-:S07]  /*efb0*/  IMAD.MOV.U32 R4, RZ, RZ, R14 ;  /* 0x000000ffff047224 */ /* 0x000fce00078e000e */
[----:B------:R-:W-:Y:S05]  /*efc0*/  WARPSYNC.COLLECTIVE R15, `(.L_x_10304) ;  /* 0x000000000f087348 */ /* 0x000fea0003c00000 */
[----:B------:R0:W1:Y:S02]  /*efd0*/  SHFL.IDX P6, R14, R13, R12, R11 ;  /* 0x0000000c0d0e7389 */ /* 0x00006400000c000b */
[----:B01----:R-:W-:Y:S01]  /*efe0*/  ENDCOLLECTIVE ;  /* 0x000000000000791b */ /* 0x003fe20003800000 */
.L_x_10304:
[----:B------:R-:W-:-:S05]  /*eff0*/  @!P2 LEA R4, P4, R20, R4, 0x1 ;  /* 0x000000041404a211 */ /* 0x000fca00078808ff */
[----:B------:R-:W-:-:S04]  /*f000*/  @!P2 IMAD.X R0, RZ, RZ, R0, P4 ;  /* 0x000000ffff00a224 */ /* 0x000fc800020e0600 */
        /* <DEDUP_REMOVED lines=12> */
.L_x_10305:
[----:B------:R-:W-:Y:S01]  /*f0d0*/  IMAD.MOV.U32 R8, RZ, RZ, R14 ;  /* 0x000000ffff087224 */ /* 0x000fe200078e000e */
[----:B------:R-:W-:Y:S06]  /*f0e0*/  BRA `(.L_x_10306) ;  /* 0xffffffc800107947 */ /* 0x000fec000383ffff */
.L_x_10228:
[----:B-1----:R1:W2:Y:S02]  /*f0f0*/  SYNCS.PHASECHK.TRANS64.TRYWAIT P0, [R23+URZ+0x2d820], R0 ;  /* 0x02d82000170075a7 */ /* 0x0022a4000800017f */
[----:B--2---:R-:W-:Y:S05]  /*f100*/  @!P0 NANOSLEEP.SYNCS 0x989680 ;  /* 0x009896800000895d */ /* 0x004fea0003900000 */
[----:B------:R-:W2:Y:S02]  /*f110*/  @!P0 SYNCS.PHASECHK.TRANS64 P0, [R23+URZ+0x2d820], R0 ;  /* 0x02d82000170085a7 */ /* 0x000ea4000800007f */
[----:B--2---:R-:W-:Y:S05]  /*f120*/  @!P0 BRA `(.L_x_10228) ;  /* 0xfffffffc00f08947 */ /* 0x004fea000383ffff */
[----:B------:R-:W-:Y:S05]  /*f130*/  BRA `(.L_x_10307) ;  /* 0xffffffc800787947 */ /* 0x000fea000383ffff */
.L_x_10233:
[----:B0-----:R0:W1:Y:S02]  /*f140*/  SYNCS.PHASECHK.TRANS64.TRYWAIT P0, [R5+URZ+0x2d840], R0 ;  /* 0x02d84000050075a7 */ /* 0x001064000800017f */
[----:B-1----:R-:W-:Y:S05]  /*f150*/  @!P0 NANOSLEEP.SYNCS 0x989680 ;  /* 0x009896800000895d */ /* 0x002fea0003900000 */
[----:B------:R-:W1:Y:S02]  /*f160*/  @!P0 SYNCS.PHASECHK.TRANS64 P0, [R5+URZ+0x2d840], R0 ;  /* 0x02d84000050085a7 */ /* 0x000e64000800007f */
[----:B-1----:R-:W-:Y:S05]  /*f170*/  @!P0 BRA `(.L_x_10233) ;  /* 0xfffffffc00f08947 */ /* 0x002fea000383ffff */
[----:B------:R-:W-:Y:S05]  /*f180*/  BRA `(.L_x_10308) ;  /* 0xffffffcc006c7947 */ /* 0x000fea000383ffff */
.L_x_10234:
        /* <DEDUP_REMOVED lines=8> */
.L_x_10310:
[----:B------:R-:W-:Y:S05]  /*f210*/  BSYNC B1 ;  /* 0x0000000000017941 */ /* 0x000fea0003800000 */
.L_x_10309:
[----:B------:R-:W0:Y:S01]  /*f220*/  S2R R21, SR_TID.X ;  /* 0x0000000000157919 */ /* 0x000e220000002100 */
[----:B------:R-:W-:Y:S01]  /*f230*/  MOV R13, R6 ;  /* 0x00000006000d7202 */ /* 0x000fe20000000f00 */
[----:B------:R-:W-:Y:S01]  /*f240*/  IMAD.MOV.U32 R12, RZ, RZ, RZ ;  /* 0x000000ffff0c7224 */ /* 0x000fe200078e00ff */
[----:B------:R-:W-:Y:S01]  /*f250*/  LOP3.LUT R22, R22, 0xffffff7f, RZ, 0xc0, !PT ;  /* 0xffffff7f16167812 */ /* 0x000fe200078ec0ff */
[----:B------:R-:W-:Y:S02]  /*f260*/  IMAD.MOV.U32 R11, RZ, RZ, 0x1c1f ;  /* 0x00001c1fff0b7424 */ /* 0x000fe400078e00ff */
[----:B------:R-:W-:Y:S01]  /*f270*/  IMAD.MOV.U32 R15, RZ, RZ, -0x1 ;  /* 0xffffffffff0f7424 */ /* 0x000fe200078e00ff */
[----:B------:R-:W-:Y:S01]  /*f280*/  @P1 LOP3.LUT R22, R22, 0x80, RZ, 0xfc, !PT ;  /* 0x0000008016161812 */ /* 0x000fe200078efcff */
[----:B------:R-:W-:Y:S02]  /*f290*/  IMAD.MOV.U32 R3, RZ, RZ, R14 ;  /* 0x000000ffff037224 */ /* 0x000fe400078e000e */
[----:B------:R-:W-:-:S07]  /*f2a0*/  IMAD R4, R4, 0x2, R23 ;  /* 0x0000000204047824 */ /* 0x000fce00078e0217 */
[----:B0-----:R-:W-:Y:S05]  /*f2b0*/  WARPSYNC.COLLECTIVE R15, `(.L_x_10311) ;  /* 0x000000000f087348 */ /* 0x001fea0003c00000 */
[----:B------:R1:W2:Y:S02]  /*f2c0*/  SHFL.IDX P6, R14, R13, R12, R11 ;  /* 0x0000000c0d0e7389 */ /* 0x0002a400000c000b */
[----:B012---:R-:W-:Y:S01]  /*f2d0*/  ENDCOLLECTIVE ;  /* 0x000000000000791b */ /* 0x007fe20003800000 */
.L_x_10311:
[----:B------:R-:W-:Y:S01]  /*f2e0*/  LOP3.LUT P1, RZ, R22, 0x4, RZ, 0xc0, !PT ;  /* 0x0000000416ff7812 */ /* 0x000fe2000782c0ff */
[----:B------:R-:W-:Y:S01]  /*f2f0*/  IMAD.MOV.U32 R13, RZ, RZ, R7 ;  /* 0x000000ffff0d7224 */ /* 0x000fe200078e0007 */
[----:B------:R-:W-:Y:S01]  /*f300*/  MOV R12, 0x1 ;  /* 0x00000001000c7802 */ /* 0x000fe20000000f00 */
[----:B------:R-:W-:Y:S01]  /*f310*/  IMAD.SHL.U32 R21, R21, 0x8, RZ ;  /* 0x0000000815157824 */ /* 0x000fe200078e00ff */
[----:B------:R-:W-:-:S09]  /*f320*/  MOV R2, R14 ;  /* 0x0000000e00027202 */ /* 0x000fd20000000f00 */
[----:B------:R-:W-:Y:S05]  /*f330*/  WARPSYNC.COLLECTIVE R15, `(.L_x_10312) ;  /* 0x000000000f087348 */ /* 0x000fea0003c00000 */
[----:B------:R0:W1:Y:S02]  /*f340*/  SHFL.IDX P6, R14, R13, R12, R11 ;  /* 0x0000000c0d0e7389 */ /* 0x00006400000c000b */
[----:B01----:R-:W-:Y:S01]  /*f350*/  ENDCOLLECTIVE ;  /* 0x000000000000791b */ /* 0x003fe20003800000 */
.L_x_10312:
        /* <DEDUP_REMOVED lines=15> */
.L_x_10313:
[----:B------:R-:W-:Y:S01]  /*f450*/  MOV R13, R7 ;  /* 0x00000007000d7202 */ /* 0x000fe20000000f00 */
[----:B------:R-:W-:Y:S02]  /*f460*/  IMAD.MOV.U32 R12, RZ, RZ, 0x2 ;  /* 0x00000002ff0c7424 */ /* 0x000fe400078e00ff */
[----:B------:R-:W-:-:S07]  /*f470*/  IMAD.MOV.U32 R2, RZ, RZ, R14 ;  /* 0x000000ffff027224 */ /* 0x000fce00078e000e */
[----:B------:R-:W-:Y:S05]  /*f480*/  WARPSYNC.COLLECTIVE R15, `(.L_x_10314) ;  /* 0x000000000f087348 */ /* 0x000fea0003c00000 */
[----:B------:R0:W1:Y:S02]  /*f490*/  SHFL.IDX P6, R14, R13, R12, R11 ;  /* 0x0000000c0d0e7389 */ /* 0x00006400000c000b */
[----:B01----:R-:W-:Y:S01]  /*f4a0*/  ENDCOLLECTIVE ;  /* 0x000000000000791b */ /* 0x003fe20003800000 */
.L_x_10314:
        /* <DEDUP_REMOVED lines=13> */
.L_x_10315:
[----:B------:R-:W-:Y:S02]  /*f580*/  IMAD.MOV.U32 R13, RZ, RZ, R7 ;  /* 0x000000ffff0d7224 */ /* 0x000fe400078e0007 */
[----:B------:R-:W-:Y:S02]  /*f590*/  IMAD.MOV.U32 R12, RZ, RZ, 0x3 ;  /* 0x00000003ff0c7424 */ /* 0x000fe400078e00ff */
[----:B------:R-:W-:-:S07]  /*f5a0*/  IMAD.MOV.U32 R2, RZ, RZ, R14 ;  /* 0x000000ffff027224 */ /* 0x000fce00078e000e */
[----:B------:R-:W-:Y:S05]  /*f5b0*/  WARPSYNC.COLLECTIVE R15, `(.L_x_10316) ;  /* 0x000000000f087348 */ /* 0x000fea0003c00000 */
[----:B------:R0:W1:Y:S02]  /*f5c0*/  SHFL.IDX P6, R14, R13, R12, R11 ;  /* 0x0000000c0d0e7389 */ /* 0x00006400000c000b */
[----:B01----:R-:W-:Y:S01]  /*f5d0*/  ENDCOLLECTIVE ;  /* 0x000000000000791b */ /* 0x003fe20003800000 */
.L_x_10316:
        /* <DEDUP_REMOVED lines=14> */
.L_x_10317:
[----:B------:R-:W-:Y:S01]  /*f6c0*/  MOV R2, R14 ;  /* 0x0000000e00027202 */ /* 0x000fe20000000f00 */
[----:B------:R-:W-:Y:S06]  /*f6d0*/  BRA `(.L_x_10318) ;  /* 0xffffffcc000c7947 */ /* 0x000fec000383ffff */
.L_x_10239:
[----:B-1----:R1:W2:Y:S02]  /*f6e0*/  SYNCS.PHASECHK.TRANS64.TRYWAIT P0, [R5+URZ+0x2d860], R2 ;  /* 0x02d86002050075a7 */ /* 0x0022a4000800017f */
[----:B--2---:R-:W-:Y:S05]  /*f6f0*/  @!P0 NANOSLEEP.SYNCS 0x989680 ;  /* 0x009896800000895d */ /* 0x004fea0003900000 */
[----:B------:R-:W2:Y:S02]  /*f700*/  @!P0 SYNCS.PHASECHK.TRANS64 P0, [R5+URZ+0x2d860], R2 ;  /* 0x02d86002050085a7 */ /* 0x000ea4000800007f */
[----:B--2---:R-:W-:Y:S05]  /*f710*/  @!P0 BRA `(.L_x_10239) ;  /* 0xfffffffc00f08947 */ /* 0x004fea000383ffff */
[----:B------:R-:W-:Y:S05]  /*f720*/  BRA `(.L_x_10319) ;  /* 0xffffffcc00707947 */ /* 0x000fea000383ffff */
.L_x_10240:
        /* <DEDUP_REMOVED lines=8> */
.L_x_10321:
[----:B------:R-:W-:Y:S05]  /*f7b0*/  BSYNC B1 ;  /* 0x0000000000017941 */ /* 0x000fea0003800000 */
.L_x_10320:
        /* <DEDUP_REMOVED lines=9> */
.L_x_10322:
[----:B------:R-:W-:Y:S02]  /*f850*/  IMAD.MOV.U32 R13, RZ, RZ, R25 ;  /* 0x000000ffff0d7224 */ /* 0x000fe400078e0019 */
[----:B------:R-:W-:Y:S01]  /*f860*/  IMAD.MOV.U32 R12, RZ, RZ, 0x1 ;  /* 0x00000001ff0c7424 */ /* 0x000fe200078e00ff */
[----:B------:R-:W-:-:S07]  /*f870*/  MOV R2, R14 ;  /* 0x0000000e00027202 */ /* 0x000fce0000000f00 */
[----:B------:R-:W-:Y:S05]  /*f880*/  WARPSYNC.COLLECTIVE R15, `(.L_x_10323) ;  /* 0x000000000f087348 */ /* 0x000fea0003c00000 */
[----:B------:R0:W1:Y:S02]  /*f890*/  SHFL.IDX P6, R14, R13, R12, R11 ;  /* 0x0000000c0d0e7389 */ /* 0x00006400000c000b */
[----:B01----:R-:W-:Y:S01]  /*f8a0*/  ENDCOLLECTIVE ;  /* 0x000000000000791b */ /* 0x003fe20003800000 */
.L_x_10323:
        /* <DEDUP_REMOVED lines=16> */
.L_x_10324:
[----:B------:R-:W-:Y:S01]  /*f9b0*/  IMAD.MOV.U32 R13, RZ, RZ, R25 ;  /* 0x000000ffff0d7224 */ /* 0x000fe200078e0019 */
[----:B------:R-:W-:Y:S01]  /*f9c0*/  MOV R12, 0x2 ;  /* 0x00000002000c7802 */ /* 0x000fe20000000f00 */
[----:B------:R-:W-:-:S07]  /*f9d0*/  IMAD.MOV.U32 R2, RZ, RZ, R14 ;  /* 0x000000ffff027224 */ /* 0x000fce00078e000e */
[----:B------:R-:W-:Y:S05]  /*f9e0*/  WARPSYNC.COLLECTIVE R15, `(.L_x_10325) ;  /* 0x000000000f087348 */ /* 0x000fea0003c00000 */
[----:B------:R0:W1:Y:S02]  /*f9f0*/  SHFL.IDX P6, R14, R13, R12, R11 ;  /* 0x0000000c0d0e7389 */ /* 0x00006400000c000b */
[----:B01----:R-:W-:Y:S01]  /*fa00*/  ENDCOLLECTIVE ;  /* 0x000000000000791b */ /* 0x003fe20003800000 */
.L_x_10325:
        /* <DEDUP_REMOVED lines=16> */
.L_x_10326:
[----:B------:R-:W-:Y:S01]  /*fb10*/  MOV R13, R25 ;  /* 0x00000019000d7202 */ /* 0x000fe20000000f00 */
[----:B------:R-:W-:Y:S02]  /*fb20*/  IMAD.MOV.U32 R12, RZ, RZ, 0x3 ;  /* 0x00000003ff0c7424 */ /* 0x000fe400078e00ff */
[----:B------:R-:W-:-:S07]  /*fb30*/  IMAD.MOV.U32 R2, RZ, RZ, R14 ;  /* 0x000000ffff027224 */ /* 0x000fce00078e000e */
[----:B------:R-:W-:Y:S05]  /*fb40*/  WARPSYNC.COLLECTIVE R15, `(.L_x_10327) ;  /* 0x000000000f087348 */ /* 0x000fea0003c00000 */
[----:B------:R0:W1:Y:S02]  /*fb50*/  SHFL.IDX P6, R14, R13, R12, R11 ;  /* 0x0000000c0d0e7389 */ /* 0x00006400000c000b */
[----:B01----:R-:W-:Y:S01]  /*fb60*/  ENDCOLLECTIVE ;  /* 0x000000000000791b */ /* 0x003fe20003800000 */
.L_x_10327:
        /* <DEDUP_REMOVED lines=13> */
.L_x_10328:
[----:B------:R-:W-:Y:S01]  /*fc40*/  @!PT LDS RZ, [RZ] ;  /* 0x00000000fffff984 */ /* 0x000fe20000000800 */
[----:B------:R-:W-:Y:S01]  /*fc50*/  @!PT LDS RZ, [RZ] ;  /* 0x00000000fffff984 */ /* 0x000fe20000000800 */
[----:B------:R-:W-:Y:S01]  /*fc60*/  @!PT LDS RZ, [RZ] ;  /* 0x00000000fffff984 */ /* 0x000fe20000000800 */
[----:B------:R-:W-:Y:S01]  /*fc70*/  LDGSTS.E.BYPASS.LTC128B.128 [R4+0x3400], desc[UR36][R2.64+0x40], !P0 ;  /* 0x0340004002047fae */ /* 0x000fe2000c101d64 */
[----:B------:R-:W-:-:S13]  /*fc80*/  ISETP.LT.OR P0, PT, R6, 0x41, P1 ;  /* 0x000000410600780c */ /* 0x000fda0000f01670 */
[----:B------:R0:W-:Y:S02]  /*fc90*/  LDGSTS.E.BYPASS.LTC128B.128 [R4+0x5400], desc[UR36][R2.64+0x80], !P0 ;  /* 0x0540008002047fae */ /* 0x0001e4000c101d64 */
[----:B0-----:R-:W-:Y:S01]  /*fca0*/  MOV R2, R14 ;  /* 0x0000000e00027202 */ /* 0x001fe20000000f00 */
[----:B------:R-:W-:Y:S06]  /*fcb0*/  BRA `(.L_x_10329) ;  /* 0xffffffc800d47947 */ /* 0x000fec000383ffff */
.L_x_10248:
[----:B-1----:R1:W2:Y:S02]  /*fcc0*/  SYNCS.PHASECHK.TRANS64.TRYWAIT P0, [R0+URZ+0x2d860], R3 ;  /* 0x02d86003000075a7 */ /* 0x0022a4000800017f */
[----:B--2---:R-:W-:Y:S05]  /*fcd0*/  @!P0 NANOSLEEP.SYNCS 0x989680 ;  /* 0x009896800000895d */ /* 0x004fea0003900000 */
[----:B------:R-:W2:Y:S02]  /*fce0*/  @!P0 SYNCS.PHASECHK.TRANS64 P0, [R0+URZ+0x2d860], R3 ;  /* 0x02d86003000085a7 */ /* 0x000ea4000800007f */
[----:B--2---:R-:W-:Y:S05]  /*fcf0*/  @!P0 BRA `(.L_x_10248) ;  /* 0xfffffffc00f08947 */ /* 0x004fea000383ffff */
[----:B------:R-:W-:Y:S05]  /*fd00*/  BRA `(.L_x_10330) ;  /* 0xffffffd000047947 */ /* 0x000fea000383ffff */
.L_x_10249:
        /* <DEDUP_REMOVED lines=8> */
.L_x_10332:
[----:B------:R-:W-:Y:S05]  /*fd90*/  BSYNC B0 ;  /* 0x0000000000007941 */ /* 0x000fea0003800000 */
.L_x_10331:
[----:B------:R-:W0:Y:S01]  /*fda0*/  S2R R2, SR_TID.X ;  /* 0x0000000000027919 */ /* 0x000e220000002100 */
[----:B------:R-:W-:Y:S01]  /*fdb0*/  IMAD.MOV.U32 R13, RZ, RZ, R24 ;  /* 0x000000ffff0d7224 */ /* 0x000fe200078e0018 */
[----:B------:R-:W-:Y:S01]  /*fdc0*/  MOV R11, 0x1c1f ;  /* 0x00001c1f000b7802 */ /* 0x000fe20000000f00 */
[----:B------:R-:W-:Y:S02]  /*fdd0*/  IMAD.MOV.U32 R12, RZ, RZ, RZ ;  /* 0x000000ffff0c7224 */ /* 0x000fe400078e00ff */
[----:B------:R-:W-:Y:S02]  /*fde0*/  IMAD.MOV.U32 R15, RZ, RZ, -0x1 ;  /* 0xffffffffff0f7424 */ /* 0x000fe400078e00ff */
[----:B------:R-:W-:Y:S02]  /*fdf0*/  IMAD.MOV.U32 R3, RZ, RZ, R14 ;  /* 0x000000ffff037224 */ /* 0x000fe400078e000e */
[----:B------:R-:W-:-:S07]  /*fe00*/  IMAD R4, R4, 0x2, R23 ;  /* 0x0000000204047824 */ /* 0x000fce00078e0217 */
[----:B0-----:R-:W-:Y:S05]  /*fe10*/  WARPSYNC.COLLECTIVE R15, `(.L_x_10333) ;  /* 0x000000000f087348 */ /* 0x001fea0003c00000 */
[----:B------:R1:W2:Y:S02]  /*fe20*/  SHFL.IDX P6, R14, R13, R12, R11 ;  /* 0x0000000c0d0e7389 */ /* 0x0002a400000c000b */
[----:B012---:R-:W-:Y:S01]  /*fe30*/  ENDCOLLECTIVE ;  /* 0x000000000000791b */ /* 0x007fe20003800000 */
.L_x_10333:
[----:B------:R-:W-:Y:S01]  /*fe40*/  ULDC UR4, c[0x0][0x2f4] ;  /* 0x0000bd0000047ab9 */ /* 0x000fe20000000800 */
[----:B------:R-:W-:Y:S02]  /*fe50*/  IMAD.MOV.U32 R13, RZ, RZ, R25 ;  /* 0x000000ffff0d7224 */ /* 0x000fe400078e0019 */
[----:B------:R-:W-:Y:S02]  /*fe60*/  IMAD.MOV.U32 R12, RZ, RZ, 0x1 ;  /* 0x00000001ff0c7424 */ /* 0x000fe400078e00ff */
[----:B------:R-:W-:-:S05]  /*fe70*/  IMAD.SHL.U32 R7, R2, 0x8, RZ ;  /* 0x0000000802077824 */ /* 0x000fca00078e00ff */
[----:B------:R-:W-:-:S04]  /*fe80*/  LOP3.LUT R7, R7, 0x18, RZ, 0xc0, !PT ;  /* 0x0000001807077812 */ /* 0x000fc800078ec0ff */
[C---:B------:R-:W-:Y:S01]  /*fe90*/  ISETP.GE.AND P2, PT, R7.reuse, UR4, PT ;  /* 0x0000000407007c0c */ /* 0x040fe2000bf46270 */
[C---:B------:R-:W-:Y:S01]  /*fea0*/  IMAD.SHL.U32 R5, R7.reuse, 0x2, RZ ;  /* 0x0000000207057824 */ /* 0x040fe200078e00ff */
[C---:B------:R-:W-:Y:S02]  /*feb0*/  LOP3.LUT R8, R7.reuse, 0x20, RZ, 0xfc, !PT ;  /* 0x0000002007087812 */ /* 0x040fe400078efcff */
[----:B------:R-:W-:Y:S02]  /*fec0*/  LOP3.LUT R7, R7, 0x40, RZ, 0xfc, !PT ;  /* 0x0000004007077812 */ /* 0x000fe400078efcff */
[----:B------:R-:W-:Y:S02]  /*fed0*/  IADD3 R2, P0, R14, R5, RZ ;  /* 0x000000050e027210 */ /* 0x000fe40007f1e0ff */
[----:B------:R-:W-:Y:S02]  /*fee0*/  ISETP.LT.OR P3, PT, R6, 0x1, P2 ;  /* 0x000000010600780c */ /* 0x000fe40001761670 */
[----:B------:R-:W-:-:S02]  /*fef0*/  IADD3.X R3, RZ, R3, RZ, P0, !PT ;  /* 0x00000003ff037210 */ /* 0x000fc400007fe4ff */
[----:B------:R-:W-:Y:S02]  /*ff00*/  ISETP.GE.AND P1, PT, R8, UR4, PT ;  /* 0x0000000408007c0c */ /* 0x000fe4000bf26270 */
[----:B------:R-:W-:-:S13]  /*ff10*/  ISETP.GE.AND P0, PT, R7, UR4, PT ;  /* 0x0000000407007c0c */ /* 0x000fda000bf06270 */
[----:B------:R-:W-:Y:S05]  /*ff20*/  WARPSYNC.COLLECTIVE R15, `(.L_x_10334) ;  /* 0x000000000f087348 */ /* 0x000fea0003c00000 */
[----:B------:R0:W1:Y:S02]  /*ff30*/  SHFL.IDX P6, R14, R13, R12, R11 ;  /* 0x0000000c0d0e7389 */ /* 0x00006400000c000b */
[----:B01----:R-:W-:Y:S01]  /*ff40*/  ENDCOLLECTIVE ;  /* 0x000000000000791b */ /* 0x003fe20003800000 */
.L_x_10334:
[C---:B------:R-:W-:Y:S01]  /*ff50*/  ISETP.LT.OR P4, PT, R6.reuse, 0x1, P1 ;  /* 0x000000010600780c */ /* 0x040fe20000f81670 */
[----:B------:R-:W-:Y:S01]  /*ff60*/  @!PT LDS RZ, [RZ] ;  /* 0x00000000fffff984 */ /* 0x000fe20000000800 */
[----:B------:R-:W-:Y:S01]  /*ff70*/  @!PT LDS RZ, [RZ] ;  /* 0x00000000fffff984 */ /* 0x000fe20000000800 */
[----:B------:R-:W-:Y:S01]  /*ff80*/  @!PT LDS RZ, [RZ] ;  /* 0x00000000fffff984 */ /* 0x000fe20000000800 */
[----:B------:R-:W-:Y:S01]  /*ff90*/  LDGSTS.E.BYPASS.LTC128B.128 [R4+0x400], desc[UR36][R2.64], !P3 ;  /* 0x0040000002047fae */ /* 0x000fe2000d901d64 */
[----:B------:R-:W-:Y:S01]  /*ffa0*/  ISETP.LT.OR P3, PT, R6, 0x1, P0 ;  /* 0x000000010600780c */ /* 0x000fe20000761670 */
[----:B------:R-:W-:-:S10]  /*ffb0*/  IMAD.MOV.U32 R13, RZ, RZ, R24 ;  /* 0x000000ffff0d7224 */ /* 0x000fd400078e0018 */
[----:B------:R-:W-:Y:S04]  /*ffc0*/  LDGSTS.E.BYPASS.LTC128B.128 [R4+0x2400], desc[UR36][R2.64+0x40], !P4 ;  /* 0x0240004002047fae */ /* 0x000fe8000e101d64 */
[----:B------:R0:W-:Y:S01]  /*ffd0*/  LDGSTS.E.BYPASS.LTC128B.128 [R4+0x4400], desc[UR36][R2.64+0x80], !P3 ;  /* 0x0440008002047fae */ /* 0x0001e2000d901d64 */
[----:B------:R-:W-:Y:S02]  /*ffe0*/  ISETP.LT.OR P3, PT, R6, 0x21, P2 ;  /* 0x000000210600780c */ /* 0x000fe40001761670 */
[----:B0-----:R-:W-:-:S11]  /*fff0*/  MOV R3, R14 ;  /* 0x0000000e00037202 */ /* 0x001fd60000000f00 */
[----:B------:R-:W-:Y:S05]  /*10000*/  WARPSYNC.COLLECTIVE R15, `(.L_x_10335) ;  /* 0x000000000f087348 */ /* 0x000fea0003c00000 */
[----:B------:R0:W1:Y:S02]  /*10010*/  SHFL.IDX P6, R14, R13, R12, R11 ;  /* 0x0000000c0d0e7389 */ /* 0x00006400000c000b */
[----:B01----:R-:W-:Y:S01]  /*10020*/  ENDCOLLECTIVE ;  /* 0x000000000000791b */ /* 0x003fe20003800000 */
.L_x_10335:
[----:B------:R-:W-:Y:S01]  /*10030*/  IMAD.MOV.U32 R13, RZ, RZ, R25 ;  /* 0x000000ffff0d7224 */ /* 0x000fe200078e0019 */
[----:B------:R-:W-:Y:S02]  /*10040*/  MOV R12, 0x2 ;  /* 0x00000002000c7802 */ /* 0x000fe40000000f00 */
[----:B------:R-:W-:-:S13]  /*10050*/  IADD3 R2, P4, R14, R5, RZ ;  /* 0x000000050e027210 */ /* 0x000fda0007f9e0ff */
[----:B------:R-:W-:Y:S05]  /*10060*/  WARPSYNC.COLLECTIVE R15, `(.L_x_10336) ;  /* 0x000000000f087348 */ /* 0x000fea0003c00000 */
[----:B------:R0:W1:Y:S02]  /*10070*/  SHFL.IDX P6, R14, R13, R12, R11 ;  /* 0x0000000c0d0e7389 */ /* 0x00006400000c000b */
[----:B01----:R-:W-:Y:S01]  /*10080*/  ENDCOLLECTIVE ;  /* 0x000000000000791b */ /* 0x003fe20003800000 */
.L_x_10336:
[----:B------:R-:W-:Y:S01]  /*10090*/  IMAD.X R3, RZ, RZ, R3, P4 ;  /* 0x000000ffff037224 */ /* 0x000fe200020e0603 */
[----:B------:R-:W-:-:S04]  /*100a0*/  ISETP.LT.OR P4, PT, R6, 0x21, P1 ;  /* 0x000000210600780c */ /* 0x000fc80000f81670 */
[----:B------:R-:W-:Y:S01]  /*100b0*/  @!PT LDS RZ, [RZ] ;  /* 0x00000000fffff984 */ /* 0x000fe20000000800 */
[----:B------:R-:W-:Y:S01]  /*100c0*/  @!PT LDS RZ, [RZ] ;  /* 0x00000000fffff984 */ /* 0x000fe20000000800 */
[----:B------:R-:W-:Y:S01]  /*100d0*/  @!PT LDS RZ, [RZ] ;  /* 0x00000000fffff984 */ /* 0x000fe20000000800 */
[----:B------:R-:W-:Y:S01]  /*100e0*/  LDGSTS.E.BYPASS.LTC128B.128 [R4+0xc00], desc[UR36][R2.64], !P3 ;  /* 0x00c0000002047fae */ /* 0x000fe2000d901d64 */
[----:B------:R-:W-:Y:S01]  /*100f0*/  ISETP.LT.OR P3, PT, R6, 0x21, P0 ;  /* 0x000000210600780c */ /* 0x000fe20000761670 */
[----:B------:R-:W-:-:S07]  /*10100*/  IMAD.MOV.U32 R13, RZ, RZ, R24 ;  /* 0x000000ffff0d7224 */ /* 0x000fce00078e0018 */
[----:B------:R-:W-:Y:S05]  /*10110*/  LDGSTS.E.BYPASS.LTC128B.128 [R4+0x2c00], desc[UR36][R2.64+0x40], !P4 ;  /* 0x02c0004002047fae */ /* 0x000fea000e101d64 */
[----:B------:R0:W-:Y:S01]  /*10120*/  LDGSTS.E.BYPASS.LTC128B.128 [R4+0x4c00], desc[UR36][R2.64+0x80], !P3 ;  /* 0x04c0008002047fae */ /* 0x0001e2000d901d64 */
[----:B------:R-:W-:Y:S01]  /*10130*/  ISETP.LT.OR P3, PT, R6, 0x41, P2 ;  /* 0x000000410600780c */ /* 0x000fe20001761670 */
[----:B0-----:R-:W-:-:S12]  /*10140*/  IMAD.MOV.U32 R3, RZ, RZ, R14 ;  /* 0x000000ffff037224 */ /* 0x001fd800078e000e */
[----:B------:R-:W-:Y:S05]  /*10150*/  WARPSYNC.COLLECTIVE R15, `(.L_x_10337) ;  /* 0x000000000f087348 */ /* 0x000fea0003c00000 */
[----:B------:R0:W1:Y:S02]  /*10160*/  SHFL.IDX P6, R14, R13, R12, R11 ;  /* 0x0000000c0d0e7389 */ /* 0x00006400000c000b */
[----:B01----:R-:W-:Y:S01]  /*10170*/  ENDCOLLECTIVE ;  /* 0x000000000000791b */ /* 0x003fe20003800000 */
.L_x_10337:
[----:B------:R-:W-:Y:S01]  /*10180*/  MOV R13, R25 ;  /* 0x00000019000d7202 */ /* 0x000fe20000000f00 */
[----:B------:R-:W-:Y:S01]  /*10190*/  IMAD.MOV.U32 R12, RZ, RZ, 0x3 ;  /* 0x00000003ff0c7424 */ /* 0x000fe200078e00ff */
[----:B------:R-:W-:-:S13]  /*101a0*/  IADD3 R2, P4, R14, R5, RZ ;  /* 0x000000050e027210 */ /* 0x000fda0007f9e0ff */
[----:B------:R-:W-:Y:S05]  /*101b0*/  WARPSYNC.COLLECTIVE R15, `(.L_x_10338) ;  /* 0x000000000f087348 */ /* 0x000fea0003c00000 */
[----:B------:R0:W1:Y:S02]  /*101c0*/  SHFL.IDX P6, R14, R13, R12, R11 ;  /* 0x0000000c0d0e7389 */ /* 0x00006400000c000b */
[----:B01----:R-:W-:Y:S01]  /*101d0*/  ENDCOLLECTIVE ;  /* 0x000000000000791b */ /* 0x003fe20003800000 */
.L_x_10338:
        /* <DEDUP_REMOVED lines=14> */
.L_x_10339:
[----:B------:R-:W-:Y:S05]  /*102c0*/  BRA `(.L_x_10340) ;  /* 0xffffffcc00787947 */ /* 0x000fea000383ffff */
.L_x_10254:
        /* <DEDUP_REMOVED lines=8> */
.L_x_10342:
[----:B------:R-:W-:Y:S05]  /*10350*/  BSYNC B0 ;  /* 0x0000000000007941 */ /* 0x000fea0003800000 */
.L_x_10341:
        /* <DEDUP_REMOVED lines=9> */
.L_x_10343:
[----:B------:R-:W-:Y:S02]  /*103f0*/  ULDC UR4, c[0x0][0xc3c] ;  /* 0x00030f0000047ab9 */ /* 0x000fe40000000800 */
[----:B------:R-:W-:-:S13]  /*10400*/  ISETP.GE.OR P1, PT, R5, UR4, !P0 ;  /* 0x0000000405007c0c */ /* 0x000fda000c726670 */
[----:B------:R-:W0:Y:S01]  /*10410*/  @!P1 LDC.64 R2, c[0x0][0xc80] ;  /* 0x00032000ff029b82 */ /* 0x000e220000000a00 */
[----:B------:R-:W-:Y:S02]  /*10420*/  IMAD.MOV.U32 R11, RZ, RZ, RZ ;  /* 0x000000ffff0b7224 */ /* 0x000fe400078e00ff */
[----:B------:R-:W-:Y:S02]  /*10430*/  IMAD.MOV.U32 R4, RZ, RZ, R14 ;  /* 0x000000ffff047224 */ /* 0x000fe400078e000e */
[----:B0-----:R-:W-:-:S06]  /*10440*/  @!P1 IMAD.WIDE R2, R5, 0x4, R2 ;  /* 0x0000000405029825 */ /* 0x001fcc00078e0202 */
[----:B------:R0:W2:Y:S01]  /*10450*/  @!P1 LDG.E R3, desc[UR36][R2.64] ;  /* 0x0000002402039981 */ /* 0x0000a2000c1e1900 */
[C---:B------:R-:W-:Y:S02]  /*10460*/  ISETP.GE.U32.AND P2, PT, R8.reuse, 0x2, PT ;  /* 0x000000020800780c */ /* 0x040fe40003f46070 */
[C---:B------:R-:W-:Y:S02]  /*10470*/  ISETP.GE.U32.AND P3, PT, R8.reuse, 0x4, PT ;  /* 0x000000040800780c */ /* 0x040fe40003f66070 */
[C---:B------:R-:W-:Y:S02]  /*10480*/  ISETP.GE.U32.AND P4, PT, R8.reuse, 0x8, PT ;  /* 0x000000080800780c */ /* 0x040fe40003f86070 */
[C---:B------:R-:W-:Y:S01]  /*10490*/  ISETP.GE.U32.AND P5, PT, R8.reuse, 0x10, PT ;  /* 0x000000100800780c */ /* 0x040fe20003fa6070 */
[----:B0-----:R-:W-:Y:S01]  /*104a0*/  IMAD.MOV.U32 R2, RZ, RZ, RZ ;  /* 0x000000ffff027224 */ /* 0x001fe200078e00ff */
[----:B--2---:R-:W-:Y:S02]  /*104b0*/  @!P1 MOV R2, R3 ;  /* 0x0000000300029202 */ /* 0x004fe40000000f00 */
[----:B------:R-:W-:-:S03]  /*104c0*/  ISETP.NE.AND P1, PT, R8, RZ, PT ;  /* 0x000000ff0800720c */ /* 0x000fc60003f25270 */
[----:B------:R-:W-:-:S10]  /*104d0*/  IMAD.MOV.U32 R13, RZ, RZ, R2 ;  /* 0x000000ffff0d7224 */ /* 0x000fd400078e0002 */
[----:B------:R-:W-:Y:S05]  /*104e0*/  WARPSYNC.COLLECTIVE R15, `(.L_x_10344) ;  /* 0x000000000f087348 */ /* 0x000fea0003c00000 */
[----:B------:R0:W1:Y:S02]  /*104f0*/  SHFL.UP P6, R14, R13, R12, R11 ;  /* 0x0400000c0d0e7389 */ /* 0x00006400000c000b */
[----:B01----:R-:W-:Y:S01]  /*10500*/  ENDCOLLECTIVE ;  /* 0x000000000000791b */ /* 0x003fe20003800000 */
.L_x_10344:
[----:B------:R-:W-:Y:S01]  /*10510*/  IMAD.MOV.U32 R12, RZ, RZ, 0x2 ;  /* 0x00000002ff0c7424 */ /* 0x000fe200078e00ff */
[----:B------:R-:W-:-:S05]  /*10520*/  SEL R5, R14, RZ, P1 ;  /* 0x000000ff0e057207 */ /* 0x000fca0000800000 */
[----:B------:R-:W-:-:S05]  /*10530*/  IMAD.IADD R5, R2, 0x1, R5 ;  /* 0x0000000102057824 */ /* 0x000fca00078e0205 */
[----:B------:R-:W-:-:S07]  /*10540*/  MOV R13, R5 ;  /* 0x00000005000d7202 */ /* 0x000fce0000000f00 */
[----:B------:R-:W-:Y:S05]  /*10550*/  WARPSYNC.COLLECTIVE R15, `(.L_x_10345) ;  /* 0x000000000f087348 */ /* 0x000fea0003c00000 */
[----:B------:R0:W1:Y:S02]  /*10560*/  SHFL.UP P6, R14, R13, R12, R11 ;  /* 0x0400000c0d0e7389 */ /* 0x00006400000c000b */
[----:B01----:R-:W-:Y:S01]  /*10570*/  ENDCOLLECTIVE ;  /* 0x000000000000791b */ /* 0x003fe20003800000 */
.L_x_10345:
[----:B------:R-:W-:Y:S02]  /*10580*/  MOV R12, 0x4 ;  /* 0x00000004000c7802 */ /* 0x000fe40000000f00 */
[----:B------:R-:W-:-:S05]  /*10590*/  SEL R6, R14, RZ, P2 ;  /* 0x000000ff0e067207 */ /* 0x000fca0001000000 */
[----:B------:R-:W-:-:S04]  /*105a0*/  IMAD.IADD R6, R5, 0x1, R6 ;  /* 0x0000000105067824 */ /* 0x000fc800078e0206 */
[----:B------:R-:W-:-:S07]  /*105b0*/  IMAD.MOV.U32 R13, RZ, RZ, R6 ;  /* 0x000000ffff0d7224 */ /* 0x000fce00078e0006 */
[----:B------:R-:W-:Y:S05]  /*105c0*/  WARPSYNC.COLLECTIVE R15, `(.L_x_10346) ;  /* 0x000000000f087348 */ /* 0x000fea0003c00000 */
[----:B------:R0:W1:Y:S02]  /*105d0*/  SHFL.UP P6, R14, R13, R12, R11 ;  /* 0x0400000c0d0e7389 */ /* 0x00006400000c000b */
[----:B01----:R-:W-:Y:S01]  /*105e0*/  ENDCOLLECTIVE ;  /* 0x000000000000791b */ /* 0x003fe20003800000 */
.L_x_10346:
[----:B------:R-:W-:Y:S01]  /*105f0*/  IMAD.MOV.U32 R12, RZ, RZ, 0x8 ;  /* 0x00000008ff0c7424 */ /* 0x000fe200078e00ff */
[----:B------:R-:W-:-:S05]  /*10600*/  SEL R7, R14, RZ, P3 ;  /* 0x000000ff0e077207 */ /* 0x000fca0001800000 */
[----:B------:R-:W-:-:S04]  /*10610*/  IMAD.IADD R7, R6, 0x1, R7 ;  /* 0x0000000106077824 */ /* 0x000fc800078e0207 */
[----:B------:R-:W-:-:S07]  /*10620*/  IMAD.MOV.U32 R13, RZ, RZ, R7 ;  /* 0x000000ffff0d7224 */ /* 0x000fce00078e0007 */
[----:B------:R-:W-:Y:S05]  /*10630*/  WARPSYNC.COLLECTIVE R15, `(.L_x_10347) ;  /* 0x000000000f087348 */ /* 0x000fea0003c00000 */
[----:B------:R0:W1:Y:S02]  /*10640*/  SHFL.UP P6, R14, R13, R12, R11 ;  /* 0x0400000c0d0e7389 */ /* 0x00006400000c000b */
[----:B01----:R-:W-:Y:S01]  /*10650*/  ENDCOLLECTIVE ;  /* 0x000000000000791b */ /* 0x003fe20003800000 */
.L_x_10347:
[----:B------:R-:W-:Y:S01]  /*10660*/  IMAD.MOV.U32 R12, RZ, RZ, 0x10 ;  /* 0x00000010ff0c7424 */ /* 0x000fe200078e00ff */
[----:B------:R-:W-:-:S04]  /*10670*/  SEL R14, R14, RZ, P4 ;  /* 0x000000ff0e0e7207 */ /* 0x000fc80002000000 */
[----:B------:R-:W-:-:S05]  /*10680*/  IADD3 R5, R7, R14, RZ ;  /* 0x0000000e07057210 */ /* 0x000fca0007ffe0ff */
[----:B------:R-:W-:-:S07]  /*10690*/  IMAD.MOV.U32 R13, RZ, RZ, R5 ;  /* 0x000000ffff0d7224 */ /* 0x000fce00078e0005 */
[----:B------:R-:W-:Y:S05]  /*106a0*/  WARPSYNC.COLLECTIVE R15, `(.L_x_10348) ;  /* 0x000000000f087348 */ /* 0x000fea0003c00000 */
[----:B------:R0:W1:Y:S02]  /*106b0*/  SHFL.UP P6, R14, R13, R12, R11 ;  /* 0x0400000c0d0e7389 */ /* 0x00006400000c000b */
[----:B01----:R-:W-:Y:S01]  /*106c0*/  ENDCOLLECTIVE ;  /* 0x000000000000791b */ /* 0x003fe20003800000 */
.L_x_10348:
        /* <DEDUP_REMOVED lines=8> */
.L_x_10349:
[----:B------:R-:W-:Y:S05]  /*10750*/  BRA `(.L_x_10350) ;  /* 0xffffffcc008c7947 */ /* 0x000fea000383ffff */
.L_x_10259:
        /* <DEDUP_REMOVED lines=8> */
.L_x_10352:
[----:B------:R-:W-:Y:S05]  /*107e0*/  BSYNC B0 ;  /* 0x0000000000007941 */ /* 0x000fea0003800000 */
.L_x_10351:
        /* <DEDUP_REMOVED lines=8> */
.L_x_10353:
[----:B------:R-:W-:Y:S01]  /*10870*/  IMAD.MOV.U32 R12, RZ, RZ, 0x4 ;  /* 0x00000004ff0c7424 */ /* 0x000fe200078e00ff */
[----:B------:R-:W-:-:S05]  /*10880*/  SEL R14, R14, RZ, P2 ;  /* 0x000000ff0e0e7207 */ /* 0x000fca0001000000 */
[----:B------:R-:W-:-:S05]  /*10890*/  IMAD.IADD R3, R13, 0x1, R14 ;  /* 0x000000010d037824 */ /* 0x000fca00078e020e */
[----:B------:R-:W-:-:S07]  /*108a0*/  MOV R13, R3 ;  /* 0x00000003000d7202 */ /* 0x000fce0000000f00 */
[----:B------:R-:W-:Y:S05]  /*108b0*/  WARPSYNC.COLLECTIVE R15, `(.L_x_10354) ;  /* 0x000000000f087348 */ /* 0x000fea0003c00000 */
[----:B------:R0:W1:Y:S02]  /*108c0*/  SHFL.UP P6, R14, R13, R12, R11 ;  /* 0x0400000c0d0e7389 */ /* 0x00006400000c000b */
[----:B01----:R-:W-:Y:S01]  /*108d0*/  ENDCOLLECTIVE ;  /* 0x000000000000791b */ /* 0x003fe20003800000 */
.L_x_10354:
[----:B------:R-:W-:Y:S02]  /*108e0*/  MOV R12, 0x8 ;  /* 0x00000008000c7802 */ /* 0x000fe40000000f00 */
[----:B------:R-:W-:-:S05]  /*108f0*/  SEL R14, R14, RZ, P3 ;  /* 0x000000ff0e0e7207 */ /* 0x000fca0001800000 */
[----:B------:R-:W-:-:S04]  /*10900*/  IMAD.IADD R5, R3, 0x1, R14 ;  /* 0x0000000103057824 */ /* 0x000fc800078e020e */
[----:B------:R-:W-:-:S07]  /*10910*/  IMAD.MOV.U32 R13, RZ, RZ, R5 ;  /* 0x000000ffff0d7224 */ /* 0x000fce00078e0005 */
[----:B------:R-:W-:Y:S05]  /*10920*/  WARPSYNC.COLLECTIVE R15, `(.L_x_10355) ;  /* 0x000000000f087348 */ /* 0x000fea0003c00000 */
[----:B------:R0:W1:Y:S02]  /*10930*/  SHFL.UP P6, R14, R13, R12, R11 ;  /* 0x0400000c0d0e7389 */ /* 0x00006400000c000b */
[----:B01----:R-:W-:Y:S01]  /*10940*/  ENDCOLLECTIVE ;  /* 0x000000000000791b */ /* 0x003fe20003800000 */
.L_x_10355:
[----:B------:R-:W-:Y:S01]  /*10950*/  IMAD.MOV.U32 R12, RZ, RZ, 0x10 ;  /* 0x00000010ff0c7424 */ /* 0x000fe200078e00ff */
[----:B------:R-:W-:-:S05]  /*10960*/  SEL R6, R14, RZ, P4 ;  /* 0x000000ff0e067207 */ /* 0x000fca0002000000 */
[----:B------:R-:W-:-:S04]  /*10970*/  IMAD.IADD R6, R5, 0x1, R6 ;  /* 0x0000000105067824 */ /* 0x000fc800078e0206 */
[----:B------:R-:W-:-:S07]  /*10980*/  IMAD.MOV.U32 R13, RZ, RZ, R6 ;  /* 0x000000ffff0d7224 */ /* 0x000fce00078e0006 */
[----:B------:R-:W-:Y:S05]  /*10990*/  WARPSYNC.COLLECTIVE R15, `(.L_x_10356) ;  /* 0x000000000f087348 */ /* 0x000fea0003c00000 */
[----:B------:R0:W1:Y:S02]  /*109a0*/  SHFL.UP P6, R14, R13, R12, R11 ;  /* 0x0400000c0d0e7389 */ /* 0x00006400000c000b */
[----:B01----:R-:W-:Y:S01]  /*109b0*/  ENDCOLLECTIVE ;  /* 0x000000000000791b */ /* 0x003fe20003800000 */
.L_x_10356:
        /* <DEDUP_REMOVED lines=8> */
.L_x_10357:
[----:B------:R-:W-:Y:S05]  /*10a40*/  BRA `(.L_x_10358) ;  /* 0xffffffcc006c7947 */ /* 0x000fea000383ffff */
.L_x_10261:
[----:B------:R-:W-:Y:S01]  /*10a50*/  BSSY B0, `(.L_x_10359) ;  /* 0x0000006000007945 */ /* 0x000fe20003800000 */
[----:B------:R-:W-:Y:S02]  /*10a60*/  PLOP3.LUT P6, PT, P6, PT, PT, 0x8, 0x0 ;  /* 0x000000000000781c */ /* 0x000fe400037ce170 */
[----:B------:R-:W-:-:S11]  /*10a70*/  MOV R15, 0xffffffff ;  /* 0xffffffff000f7802 */ /* 0x000fd60000000f00 */
[----:B0-----:R-:W-:Y:S05]  /*10a80*/  WARPSYNC.COLLECTIVE R15, `(.L_x_10360) ;  /* 0x000000000f087348 */ /* 0x001fea0003c00000 */
[----:B------:R-:W-:Y:S01]  /*10a90*/  VOTE.ANY R14, PT, P6 ;  /* 0x00000000000e7806 */ /* 0x000fe200030e0100 */
[----:B0-----:R-:W-:Y:S06]  /*10aa0*/  ENDCOLLECTIVE ;  /* 0x000000000000791b */ /* 0x001fec0003800000 */
.L_x_10360:
[----:B------:R-:W-:Y:S05]  /*10ab0*/  BSYNC B0 ;  /* 0x0000000000007941 */ /* 0x000fea0003800000 */
.L_x_10359:
        /* <DEDUP_REMOVED lines=9> */
.L_x_10361:
[----:B------:R-:W-:Y:S01]  /*10b50*/  IMAD.MOV.U32 R17, RZ, RZ, R14 ;  /* 0x000000ffff117224 */ /* 0x000fe200078e000e */
[----:B------:R-:W-:Y:S06]  /*10b60*/  BRA `(.L_x_10362) ;  /* 0xffffffcc005c7947 */ /* 0x000fec000383ffff */
.L_x_10263:
[----:B------:R-:W-:Y:S01]  /*10b70*/  BSSY B0, `(.L_x_10363) ;  /* 0x0000007000007945 */ /* 0x000fe20003800000 */
[----:B------:R-:W-:Y:S01]  /*10b80*/  IMAD.MOV.U32 R13, RZ, RZ, R3 ;  /* 0x000000ffff0d7224 */ /* 0x000fe200078e0003 */
[----:B------:R-:W-:Y:S01]  /*10b90*/  MOV R11, 0x1f ;  /* 0x0000001f000b7802 */ /* 0x000fe20000000f00 */
[----:B------:R-:W-:-:S07]  /*10ba0*/  IMAD.MOV.U32 R15, RZ, RZ, -0x1 ;  /* 0xffffffffff0f7424 */ /* 0x000fce00078e00ff */
[----:B012---:R-:W-:Y:S05]  /*10bb0*/  WARPSYNC.COLLECTIVE R15, `(.L_x_10364) ;  /* 0x000000000f087348 */ /* 0x007fea0003c00000 */
[----:B------:R3:W4:Y:S02]  /*10bc0*/  SHFL.IDX P6, R14, R13, R12, R11 ;  /* 0x0000000c0d0e7389 */ /* 0x00072400000c000b */
[----:B01234-:R-:W-:Y:S01]  /*10bd0*/  ENDCOLLECTIVE ;  /* 0x000000000000791b */ /* 0x01ffe20003800000 */
.L_x_10364:
[----:B------:R-:W-:Y:S05]  /*10be0*/  BSYNC B0 ;  /* 0x0000000000007941 */ /* 0x000fea0003800000 */
.L_x_10363:
[----:B------:R-:W-:Y:S05]  /*10bf0*/  BRA `(.L_x_10262) ;  /* 0xffffffcc00547947 */ /* 0x000fea000383ffff */
.L_x_10267:
[----:B0-----:R0:W2:Y:S02]  /*10c00*/  SYNCS.PHASECHK.TRANS64.TRYWAIT P0, [R5+URZ+0x2d820], R0 ;  /* 0x02d82000050075a7 */ /* 0x0010a4000800017f */
[----:B--2---:R-:W-:Y:S05]  /*10c10*/  @!P0 NANOSLEEP.SYNCS 0x989680 ;  /* 0x009896800000895d */ /* 0x004fea0003900000 */
[----:B------:R-:W2:Y:S02]  /*10c20*/  @!P0 SYNCS.PHASECHK.TRANS64 P0, [R5+URZ+0x2d820], R0 ;  /* 0x02d82000050085a7 */ /* 0x000ea4000800007f */
[----:B--2---:R-:W-:Y:S05]  /*10c30*/  @!P0 BRA `(.L_x_10267) ;  /* 0xfffffffc00f08947 */ /* 0x004fea000383ffff */
[----:B------:R-:W-:Y:S05]  /*10c40*/  BRA `(.L_x_10365) ;  /* 0xffffffd000407947 */ /* 0x000fea000383ffff */
.L_x_10268:
        /* <DEDUP_REMOVED lines=8> */
[----:B01----:R-:W-:Y:S05]  /*10cd0*/  WARPSYNC.COLLECTIVE R15, `(.L_x_10367) ;  /* 0x000000000f087348 */ /* 0x003fea0003c00000 */
[----:B------:R2:W3:Y:S02]  /*10ce0*/  SHFL.IDX P6, R14, R13, R12, R11 ;  /* 0x0000000c0d0e7389 */ /* 0x0004e400000c000b */
[----:B0123--:R-:W-:Y:S01]  /*10cf0*/  ENDCOLLECTIVE ;  /* 0x000000000000791b */ /* 0x00ffe20003800000 */
.L_x_10367:
[----:B------:R-:W-:Y:S05]  /*10d00*/  BSYNC B0 ;  /* 0x0000000000007941 */ /* 0x000fea0003800000 */
.L_x_10366:
[----:B------:R-:W-:Y:S05]  /*10d10*/  BRA `(.L_x_10368) ;  /* 0xffffffd000287947 */ /* 0x000fea000383ffff */
.L_x_10271:
[----:B------:R-:W-:Y:S01]  /*10d20*/  BSSY B1, `(.L_x_10369) ;  /* 0x0000006000017945 */ /* 0x000fe20003800000 */
[----:B------:R-:W-:-:S07]  /*10d30*/  IMAD.MOV.U32 R15, RZ, RZ, -0x1 ;  /* 0xffffffffff0f7424 */ /* 0x000fce00078e00ff */
[----:B01----:R-:W-:Y:S05]  /*10d40*/  WARPSYNC.COLLECTIVE R15, `(.L_x_10370) ;  /* 0x000000000f0c7348 */ /* 0x003fea0003c00000 */
[----:B------:R-:W-:Y:S02]  /*10d50*/  ELECT P6, UR62, PT ;  /* 0x00000000003e782f */ /* 0x000fe400038c0000 */
[----:B------:R-:W-:Y:S01]  /*10d60*/  MOV R14, UR62 ;  /* 0x0000003e000e7c02 */ /* 0x000fe20008000f00 */
[----:B01----:R-:W-:Y:S10]  /*10d70*/  ENDCOLLECTIVE ;  /* 0x000000000000791b */ /* 0x003ff40003800000 */
.L_x_10370:
[----:B------:R-:W-:Y:S05]  /*10d80*/  BSYNC B1 ;  /* 0x0000000000017941 */ /* 0x000fea0003800000 */
.L_x_10369:
[----:B------:R-:W-:Y:S05]  /*10d90*/  BRA `(.L_x_10371) ;  /* 0xffffffd000207947 */ /* 0x000fea000383ffff */
.L_x_10273:
[----:B0-----:R0:W2:Y:S02]  /*10da0*/  SYNCS.PHASECHK.TRANS64.TRYWAIT P1, [R3+URZ+0x2d840], R2 ;  /* 0x02d84002030075a7 */ /* 0x0010a4000802017f */
[----:B--2---:R-:W-:Y:S05]  /*10db0*/  @!P1 NANOSLEEP.SYNCS 0x989680 ;  /* 0x009896800000995d */ /* 0x004fea0003900000 */
[----:B------:R-:W2:Y:S02]  /*10dc0*/  @!P1 SYNCS.PHASECHK.TRANS64 P1, [R3+URZ+0x2d840], R2 ;  /* 0x02d84002030095a7 */ /* 0x000ea4000802007f */
[----:B--2---:R-:W-:Y:S05]  /*10dd0*/  @!P1 BRA `(.L_x_10273) ;  /* 0xfffffffc00f09947 */ /* 0x004fea000383ffff */
[----:B------:R-:W-:Y:S05]  /*10de0*/  BRA `(.L_x_10372) ;  /* 0xffffffd000407947 */ /* 0x000fea000383ffff */
.L_x_10275:
[----:B--2---:R2:W3:Y:S02]  /*10df0*/  SYNCS.PHASECHK.TRANS64.TRYWAIT P1, [R5+URZ+0x2d840], R0 ;  /* 0x02d84000050075a7 */ /* 0x0044e4000802017f */
[----:B---3--:R-:W-:Y:S05]  /*10e00*/  @!P1 NANOSLEEP.SYNCS 0x989680 ;  /* 0x009896800000995d */ /* 0x008fea0003900000 */
[----:B------:R-:W3:Y:S02]  /*10e10*/  @!P1 SYNCS.PHASECHK.TRANS64 P1, [R5+URZ+0x2d840], R0 ;  /* 0x02d84000050095a7 */ /* 0x000ee4000802007f */
[----:B---3--:R-:W-:Y:S05]  /*10e20*/  @!P1 BRA `(.L_x_10275) ;  /* 0xfffffffc00f09947 */ /* 0x008fea000383ffff */
[----:B------:R-:W-:Y:S05]  /*10e30*/  BRA `(.L_x_10373) ;  /* 0xffffffd0004c7947 */ /* 0x000fea000383ffff */
.L_x_10277:
[----:B---3--:R3:W4:Y:S02]  /*10e40*/  SYNCS.PHASECHK.TRANS64.TRYWAIT P1, [R3+URZ+0x2d860], R2 ;  /* 0x02d86002030075a7 */ /* 0x008724000802017f */
[----:B----4-:R-:W-:Y:S05]  /*10e50*/  @!P1 NANOSLEEP.SYNCS 0x989680 ;  /* 0x009896800000995d */ /* 0x010fea0003900000 */
[----:B------:R-:W4:Y:S02]  /*10e60*/  @!P1 SYNCS.PHASECHK.TRANS64 P1, [R3+URZ+0x2d860], R2 ;  /* 0x02d86002030095a7 */ /* 0x000f24000802007f */
[----:B----4-:R-:W-:Y:S05]  /*10e70*/  @!P1 BRA `(.L_x_10277) ;  /* 0xfffffffc00f09947 */ /* 0x010fea000383ffff */
[----:B------:R-:W-:Y:S05]  /*10e80*/  BRA `(.L_x_10374) ;  /* 0xffffffd000487947 */ /* 0x000fea000383ffff */
.L_x_10375:
        /* <DEDUP_REMOVED lines=15> */
.L_x_15854:


//--------------------- .text._ZN7cutlass13device_kernelIN5flash11enable_sm90INS1_16FlashAttnFwdSm90INS1_25CollectiveMainloopFwdSm90ILi2EN4cute5tupleIJNS5_1CILi1EEES8_S8_EEENS6_IJNS7_ILi192EEENS7_ILi128EEENS7_ILi96EEEEEELi96ENS_10bfloat16_tEfNS_4arch4Sm90ELb0ELb0ELb1ELb1ELb1ELb1ELb0ELb0ELb1ELb1ELb0ELb0EEENS1_21CollectiveEpilogueFwdINS6_IJSA_SC_SB_EEES9_SE_SG_Li384ELb1ELb1ELb0ELb0EEENS1_36VarlenDynamicPersistentTileSchedulerILi192ELi128ELi384ELi128ELb0ELb1ELb1ELb0ELb1ELb1EEEEEEEEEvNT_6ParamsE --------------------------
	.section	.text._ZN7cutlass13device_kernelIN5flash11enable_sm90INS1_16FlashAttnFwdSm90INS1_25CollectiveMainloopFwdSm90ILi2EN4cute5tupleIJNS5_1CILi1EEES8_S8_EEENS6_IJNS7_ILi192EEENS7_ILi128EEENS7_ILi96EEEEEELi96ENS_10bfloat16_tEfNS_4arch4Sm90ELb0ELb0ELb1ELb1ELb1ELb1ELb0ELb0ELb1ELb1ELb0ELb0EEENS1_21CollectiveEpilogueFwdINS6_IJSA_SC_SB_EEES9_SE_SG_Li384ELb1ELb1ELb0ELb0EEENS1_36VarlenDynamicPersistentTileSchedulerILi192ELi128ELi384ELi128ELb0ELb1ELb1ELb0ELb1ELb1EEEEEEEEEvNT_6ParamsE,"ax",@progbits
	.align	128
.text._ZN7cutlass13device_kernelIN5flash11enable_sm90INS1_16FlashAttnFwdSm90INS1_25CollectiveMainloopFwdSm90ILi2EN4cute5tupleIJNS5_1CILi1EEES8_S8_EEENS6_IJNS7_ILi192EEENS7_ILi128EEENS7_ILi96EEEEEELi96ENS_10bfloat16_tEfNS_4arch4Sm90ELb0ELb0ELb1ELb1ELb1ELb1ELb0ELb0ELb1ELb1ELb0ELb0EEENS1_21CollectiveEpilogueFwdINS6_IJSA_SC_SB_EEES9_SE_SG_Li384ELb1ELb1ELb0ELb0EEENS1_36VarlenDynamicPersistentTileSchedulerILi192ELi128ELi384ELi128ELb0ELb1ELb1ELb0ELb1ELb1EEEEEEEEEvNT_6ParamsE:
        .type           _ZN7cutlass13device_kernelIN5flash11enable_sm90INS1_16FlashAttnFwdSm90INS1_25CollectiveMainloopFwdSm90ILi2EN4cute5tupleIJNS5_1CILi1EEES8_S8_EEENS6_IJNS7_ILi192EEENS7_ILi128EEENS7_ILi96EEEEEELi96ENS_10bfloat16_tEfNS_4arch4Sm90ELb0ELb0ELb1ELb1ELb1ELb1ELb0ELb0ELb1ELb1ELb0ELb0EEENS1_21CollectiveEpilogueFwdINS6_IJSA_SC_SB_EEES9_SE_SG_Li384ELb1ELb1ELb0ELb0EEENS1_36VarlenDynamicPersistentTileSchedulerILi192ELi128ELi384ELi128ELb0ELb1ELb1ELb0ELb1ELb1EEEEEEEEEvNT_6ParamsE,@function
        .size           _ZN7cutlass13device_kernelIN5flash11enable_sm90INS1_16FlashAttnFwdSm90INS1_25CollectiveMainloopFwdSm90ILi2EN4cute5tupleIJNS5_1CILi1EEES8_S8_EEENS6_IJNS7_ILi192EEENS7_ILi128EEENS7_ILi96EEEEEELi96ENS_10bfloat16_tEfNS_4arch4Sm90ELb0ELb0ELb1ELb1ELb1ELb1ELb0ELb0ELb1ELb1ELb0ELb0EEENS1_21CollectiveEpilogueFwdINS6_IJSA_SC_SB_EEES9_SE_SG_Li384ELb1ELb1ELb0ELb0EEENS1_36VarlenDynamicPersistentTileSchedulerILi192ELi128ELi384ELi128ELb0ELb1ELb1ELb0ELb1ELb1EEEEEEEEEvNT_6ParamsE,(.L_x_15855 - _ZN7cutlass13device_kernelIN5flash11enable_sm90INS1_16FlashAttnFwdSm90INS1_25CollectiveMainloopFwdSm90ILi2EN4cute5tupleIJNS5_1CILi1EEES8_S8_EEENS6_IJNS7_ILi192EEENS7_ILi128EEENS7_ILi96EEEEEELi96ENS_10bfloat16_tEfNS_4arch4Sm90ELb0ELb0ELb1ELb1ELb1ELb1ELb0ELb0ELb1ELb1ELb0ELb0EEENS1_21CollectiveEpilogueFwdINS6_IJSA_SC_SB_EEES9_SE_SG_Li384ELb1ELb1ELb0ELb0EEENS1_36VarlenDynamicPersistentTileSchedulerILi192ELi128ELi384ELi128ELb0ELb1ELb1ELb0ELb1ELb1EEEEEEEEEvNT_6ParamsE)
        .other          _ZN7cutlass13device_kernelIN5flash11enable_sm90INS1_16FlashAttnFwdSm90INS1_25CollectiveMainloopFwdSm90ILi2EN4cute5tupleIJNS5_1CILi1EEES8_S8_EEENS6_IJNS7_ILi192EEENS7_ILi128EEENS7_ILi96EEEEEELi96ENS_10bfloat16_tEfNS_4arch4Sm90ELb0ELb0ELb1ELb1ELb1ELb1ELb0ELb0ELb1ELb1ELb0ELb0EEENS1_21CollectiveEpilogueFwdINS6_IJSA_SC_SB_EEES9_SE_SG_Li384ELb1ELb1ELb0ELb0EEENS1_36VarlenDynamicPersistentTileSchedulerILi192ELi128ELi384ELi128ELb0ELb1ELb1ELb0ELb1ELb1EEEEEEEEEvNT_6ParamsE,@"STO_CUDA_ENTRY STV_DEFAULT"
_ZN7cutlass13device_kernelIN5flash11enable_sm90INS1_16FlashAttnFwdSm90INS1_25CollectiveMainloopFwdSm90ILi2EN4cute5tupleIJNS5_1CILi1EEES8_S8_EEENS6_IJNS7_ILi192EEENS7_ILi128EEENS7_ILi96EEEEEELi96ENS_10bfloat16_tEfNS_4arch4Sm90ELb0ELb0ELb1ELb1ELb1ELb1ELb0ELb0ELb1ELb1ELb0ELb0EEENS1_21CollectiveEpilogueFwdINS6_IJSA_SC_SB_EEES9_SE_SG_Li384ELb1ELb1ELb0ELb0EEENS1_36VarlenDynamicPersistentTileSchedulerILi192ELi128ELi384ELi128ELb0ELb1ELb1ELb0ELb1ELb1EEEEEEEEEvNT_6ParamsE:
        /* <DEDUP_REMOVED lines=18> */
.L_x_10377:
[----:B------:R-:W-:Y:S05]  /*0120*/  BSYNC B0 ;  /* 0x0000000000007941 */ /* 0x000fea0003800000 */
.L_x_10376:
        /* <DEDUP_REMOVED lines=41> */
.L_x_10378:
        /* <DEDUP_REMOVED lines=22> */
.L_x_10379:
        /* <DEDUP_REMOVED lines=18> */
.L_x_10380:
        /* <DEDUP_REMOVED lines=22> */
.L_x_10381:
        /* <DEDUP_REMOVED lines=22> */
.L_x_10382:
        /* <DEDUP_REMOVED lines=8> */
.L_x_10385:
[----:B------:R-:W-:-:S08]  /*0980*/  NOP ;  /* 0x0000000000007918 */ /* 0x000fd00000000000 */
[----:B------:R-:W0:Y:S02]  /*0990*/  USETMAXREG.TRY_ALLOC.CTAPOOL UP0, 0xa0 ;  /* 0x000000a0000079c8 */ /* 0x000e240008000600 */
[----:B0-----:R-:W-:-:S13]  /*09a0*/  PLOP3.LUT P0, PT, PT, PT, UP0, 0x80, 0x0 ;  /* 0x000000000000781c */ /* 0x001fda0003f0f008 */
[----:B------:R-:W-:Y:S05]  /*09b0*/  @!P0 BRA `(.L_x_10385) ;  /* 0xfffffffc00f08947 */ /* 0x000fea000383ffff */
[----:B------:R-:W0:Y:S01]  /*09c0*/  S2R R0, SR_TID.X ;  /* 0x0000000000007919 */ /* 0x000e220000002100 */
[----:B------:R-:W1:Y:S01]  /*09d0*/  S2UR UR38, SR_CgaCtaId ;  /* 0x00000000002679c3 */ /* 0x000e620000008800 */
[----:B------:R-:W-:Y:S01]  /*09e0*/  UMOV UR4, 0x400 ;  /* 0x0000040000047882 */ /* 0x000fe20000000000 */
[----:B------:R-:W-:-:S06]  /*09f0*/  LOP3.LUT R23, R23, 0xfffffff7, RZ, 0xc0, !PT ;  /* 0xfffffff717177812 */ /* 0x000fcc00078ec0ff */
[----:B------:R-:W-:Y:S06]  /*0a00*/  BAR.ARV 0x8, 0x200 ;  /* 0x0208000000007b1d */ /* 0x000fec0000002000 */
[----:B-1----:R-:W-:-:S06]  /*0a10*/  ULEA UR4, UR38, UR4, 0x18 ;  /* 0x0000000426047291 */ /* 0x002fcc000f8ec03f */
[----:B------:R-:W-:Y:S01]  /*0a20*/  IMAD.U32 R2, RZ, RZ, UR4 ;  /* 0x00000004ff027e24 */ /* 0x000fe2000f8e00ff */
[----:B0-----:R-:W-:Y:S01]  /*0a30*/  SHF.R.U32.HI R0, RZ, 0x7, R0 ;  /* 0x00000007ff007819 */ /* 0x001fe20000011600 */
[----:B------:R-:W-:-:S03]  /*0a40*/  ULDC UR4, c[0x0][0xc3c] ;  /* 0x00030f0000047ab9 */ /* 0x000fc60000000800 */
[----:B------:R-:W-:-:S13]  /*0a50*/  ISETP.NE.AND P0, PT, R0, 0x1, PT ;  /* 0x000000010000780c */ /* 0x000fda0003f05270 */
[----:B------:R-:W-:Y:S01]  /*0a60*/  @P0 LOP3.LUT R23, R23, 0x8, RZ, 0xfc, !PT ;  /* 0x0000000817170812 */ /* 0x000fe200078efcff */
[----:B------:R-:W-:Y:S08]  /*0a70*/  @!P0 BAR.ARV 0x9, 0x100 ;  /* 0x0244000000008b1d */ /* 0x000ff00000002000 */
[----:B------:R-:W-:Y:S06]  /*0a80*/  BAR.SYNC.DEFER_BLOCKING 0x5, 0x200 ;  /* 0x0148000000007b1d */ /* 0x000fec0000010000 */
[----:B------:R-:W0:Y:S02]  /*0a90*/  LDS.128 R28, [R2+0x2d8d0] ;  /* 0x02d8d000021c7984 */ /* 0x000e240000000c00 */
[----:B------:R-:W-:Y:S06]  /*0aa0*/  BAR.ARV 0x4, 0x200 ;  /* 0x0108000000007b1d */ /* 0x000fec0000002000 */
[----:B0-----:R-:W-:-:S13]  /*0ab0*/  ISETP.GE.AND P0, PT, R31, UR4, PT ;  /* 0x000000041f007c0c */ /* 0x001fda000bf06270 */
[----:B------:R-:W-:Y:S05]  /*0ac0*/  @P0 BRA `(.L_x_10386) ;  /* 0x0000019400700947 */ /* 0x000fea0003800000 */
[----:B------:R-:W0:Y:S01]  /*0ad0*/  S2R R0, SR_TID.X ;  /* 0x0000000000007919 */ /* 0x000e220000002100 */
[----:B------:R-:W-:Y:S01]  /*0ae0*/  IMAD.MOV.U32 R19, RZ, RZ, -0x2 ;  /* 0xfffffffeff137424 */ /* 0x000fe200078e00ff */
[----:B------:R-:W-:Y:S01]  /*0af0*/  R2UR UR40, R2 ;  /* 0x00000000022872ca */ /* 0x000fe200000e0000 */
[----:B------:R-:W-:Y:S01]  /*0b00*/  IMAD.MOV.U32 R137, RZ, RZ, RZ ;  /* 0x000000ffff897224 */ /* 0x000fe200078e00ff */
[----:B------:R-:W-:Y:S01]  /*0b10*/  ULOP3.LUT UR39, UR36, 0x1, URZ, 0xfc, !UPT ;  /* 0x0000000124277892 */ /* 0x000fe2000f8efc3f */
[----:B------:R-:W-:Y:S01]  /*0b20*/  IMAD.MOV.U32 R157, RZ, RZ, RZ ;  /* 0x000000ffff9d7224 */ /* 0x000fe200078e00ff */
[----:B------:R-:W-:Y:S01]  /*0b30*/  UMOV UR37, URZ ;  /* 0x0000003f00257c82 */ /* 0x000fe20008000000 */
[----:B------:R-:W-:-:S08]  /*0b40*/  IMAD.MOV.U32 R141, RZ, RZ, RZ ;  /* 0x000000ffff8d7224 */ /* 0x000fd000078e00ff */
[----:B------:R-:W-:Y:S01]  /*0b50*/  UIADD3 UR40, UR40, 0xc400, URZ ;  /* 0x0000c40028287890 */ /* 0x000fe2000fffe03f */
[----:B0-----:R-:W-:-:S05]  /*0b60*/  VIADD R21, R0, 0xffffff80 ;  /* 0xffffff8000157836 */ /* 0x001fca0000000000 */
[-C--:B------:R-:W-:Y:S02]  /*0b70*/  LEA.HI R5, R21, R21.reuse, RZ, 0x1 ;  /* 0x0000001515057211 */ /* 0x080fe400078f08ff */
[----:B------:R-:W-:Y:S02]  /*0b80*/  SHF.R.S32.HI R0, RZ, 0x1f, R21 ;  /* 0x0000001fff007819 */ /* 0x000fe40000011415 */
[----:B------:R-:W-:Y:S02]  /*0b90*/  LOP3.LUT R3, R5, 0xfffffffe, RZ, 0xc0, !PT ;  /* 0xfffffffe05037812 */ /* 0x000fe400078ec0ff */
[----:B------:R-:W-:Y:S02]  /*0ba0*/  LEA.HI R4, R0, R21, RZ, 0x4 ;  /* 0x0000001500047211 */ /* 0x000fe400078f20ff */
[----:B------:R-:W-:Y:S01]  /*0bb0*/  SHF.R.S32.HI R140, RZ, 0x1, R5 ;  /* 0x00000001ff8c7819 */ /* 0x000fe20000011405 */
[----:B------:R-:W-:Y:S01]  /*0bc0*/  IMAD.IADD R22, R21, 0x1, -R3 ;  /* 0x0000000115167824 */ /* 0x000fe200078e0a03 */
[----:B------:R-:W-:-:S02]  /*0bd0*/  SHF.R.S32.HI R3, RZ, 0x4, R4 ;  /* 0x00000004ff037819 */ /* 0x000fc40000011404 */
[----:B------:R-:W-:Y:S01]  /*0be0*/  LEA.HI R6, R5, R140, RZ, 0x1 ;  /* 0x0000008c05067211 */ /* 0x000fe200078f08ff */
[----:B------:R-:W-:Y:S01]  /*0bf0*/  IMAD.SHL.U32 R138, R22, 0x4, RZ ;  /* 0x00000004168a7824 */ /* 0x000fe200078e00ff */
[----:B------:R-:W-:Y:S02]  /*0c00*/  LEA.HI R5, R4, R3, RZ, 0x1 ;  /* 0x0000000304057211 */ /* 0x000fe400078f08ff */
[----:B------:R-:W-:Y:S01]  /*0c10*/  LOP3.LUT R7, R6, 0x7fffffe, RZ, 0xc0, !PT ;  /* 0x07fffffe06077812 */ /* 0x000fe200078ec0ff */
[C---:B------:R-:W-:Y:S01]  /*0c20*/  VIADD R8, R138.reuse, 0x10 ;  /* 0x000000108a087836 */ /* 0x040fe20000000000 */
[----:B------:R-:W-:Y:S01]  /*0c30*/  LOP3.LUT R6, R5, 0x1ffffffe, RZ, 0xc0, !PT ;  /* 0x1ffffffe05067812 */ /* 0x000fe200078ec0ff */
[----:B------:R-:W-:Y:S01]  /*0c40*/  VIADD R20, R138, 0x20 ;  /* 0x000000208a147836 */ /* 0x000fe20000000000 */
[----:B------:R-:W-:Y:S01]  /*0c50*/  LOP3.LUT R4, R4, 0xfffffff0, RZ, 0xc0, !PT ;  /* 0xfffffff004047812 */ /* 0x000fe200078ec0ff */
[C---:B------:R-:W-:Y:S01]  /*0c60*/  IMAD.IADD R9, R138.reuse, 0x1, R8 ;  /* 0x000000018a097824 */ /* 0x040fe200078e0208 */
[----:B------:R0:W-:Y:S01]  /*0c70*/  STL [R1+0x24], R8 ;  /* 0x0000240801007387 */ /* 0x0001e20000100800 */
[----:B------:R-:W-:-:S02]  /*0c80*/  IMAD.IADD R5, R138, 0x1, R20 ;  /* 0x000000018a057824 */ /* 0x000fc400078e0214 */
[----:B------:R-:W-:Y:S01]  /*0c90*/  IMAD.IADD R6, R3, 0x1, -R6 ;  /* 0x0000000103067824 */ /* 0x000fe200078e0a06 */
[----:B------:R-:W-:Y:S01]  /*0ca0*/  SHF.R.S32.HI R10, RZ, 0x1f, R9 ;  /* 0x0000001fff0a7819 */ /* 0x000fe20000011409 */
[----:B------:R-:W-:Y:S01]  /*0cb0*/  IMAD.IADD R4, R21, 0x1, -R4 ;  /* 0x0000000115047824 */ /* 0x000fe200078e0a04 */
[----:B------:R-:W-:Y:S01]  /*0cc0*/  SHF.R.S32.HI R12, RZ, 0x1f, R5 ;  /* 0x0000001fff0c7819 */ /* 0x000fe20000011405 */
[----:B------:R-:W-:Y:S01]  /*0cd0*/  STL [R1+0x50], R20 ;  /* 0x0000501401007387 */ /* 0x000fe20000100800 */
[----:B------:R-:W-:Y:S01]  /*0ce0*/  LEA.HI R155, R10, R9, RZ, 0x3 ;  /* 0x000000090a9b7211 */ /* 0x000fe200078f18ff */
[----:B------:R-:W-:Y:S01]  /*0cf0*/  IMAD.SHL.U32 R6, R6, 0x8, RZ ;  /* 0x0000000806067824 */ /* 0x000fe200078e00ff */
[-C--:B------:R-:W-:Y:S01]  /*0d00*/  LEA.HI R15, R12, R5.reuse, RZ, 0x3 ;  /* 0x000000050c0f7211 */ /* 0x080fe200078f18ff */
[----:B0-----:R-:W-:Y:S01]  /*0d10*/  IMAD.IADD R8, R140, 0x1, -R7 ;  /* 0x000000018c087824 */ /* 0x001fe200078e0a07 */
[----:B------:R-:W-:Y:S02]  /*0d20*/  LEA.HI R16, R12, R5, RZ, 0x5 ;  /* 0x000000050c107211 */ /* 0x000fe400078f28ff */
[CC--:B------:R-:W-:Y:S01]  /*0d30*/  LEA.HI R5, R0.reuse, R21.reuse, RZ, 0x5 ;  /* 0x0000001500057211 */ /* 0x0c0fe200078f28ff */
[----:B------:R-:W-:Y:S01]  /*0d40*/  IMAD R151, R3, 0x8, R8 ;  /* 0x0000000803977824 */ /* 0x000fe200078e0208 */
[----:B------:R-:W-:-:S02]  /*0d50*/  LEA.HI R3, R0, R21, RZ, 0x7 ;  /* 0x0000001500037211 */ /* 0x000fc400078f38ff */
[----:B------:R-:W-:Y:S01]  /*0d60*/  LEA.HI R7, R0, R21, RZ, 0x2 ;  /* 0x0000001500077211 */ /* 0x000fe200078f10ff */
[----:B------:R-:W-:Y:S01]  /*0d70*/  IMAD.SHL.U32 R151, R151, 0x20, RZ ;  /* 0x0000002097977824 */ /* 0x000fe200078e00ff */
[----:B------:R-:W-:Y:S02]  /*0d80*/  LOP3.LUT R8, R3, 0xffffff80, RZ, 0xc0, !PT ;  /* 0xffffff8003087812 */ /* 0x000fe400078ec0ff */
[----:B------:R-:W-:Y:S02]  /*0d90*/  SHF.R.S32.HI R18, RZ, 0x7, R3 ;  /* 0x00000007ff127819 */ /* 0x000fe40000011403 */
[----:B------:R-:W-:Y:S01]  /*0da0*/  SHF.R.S32.HI R3, RZ, 0x1f, R4 ;  /* 0x0000001fff037819 */ /* 0x000fe20000011404 */
[----:B------:R-:W-:Y:S01]  /*0db0*/  IMAD.IADD R24, R21, 0x1, -R8 ;  /* 0x0000000115187824 */ /* 0x000fe200078e0a08 */
[----:B------:R-:W-:Y:S02]  /*0dc0*/  SHF.R.S32.HI R25, RZ, 0x2, R7 ;  /* 0x00000002ff197819 */ /* 0x000fe40000011407 */
[----:B------:R-:W-:-:S02]  /*0dd0*/  LEA.HI R3, R3, R4, RZ, 0x3 ;  /* 0x0000000403037211 */ /* 0x000fc400078f18ff */
[----:B------:R-:W-:Y:S02]  /*0de0*/  SHF.R.S32.HI R8, RZ, 0x1f, R7 ;  /* 0x0000001fff087819 */ /* 0x000fe40000011407 */
[----:B------:R-:W-:Y:S02]  /*0df0*/  SHF.R.S32.HI R0, RZ, 0x5, R5 ;  /* 0x00000005ff007819 */ /* 0x000fe40000011405 */
[----:B------:R-:W-:Y:S02]  /*0e00*/  LEA.HI R14, R10, R9, RZ, 0x5 ;  /* 0x000000090a0e7211 */ /* 0x000fe400078f28ff */
[C---:B------:R-:W-:Y:S01]  /*0e10*/  LOP3.LUT R5, R3.reuse, 0xfffffff8, RZ, 0xc0, !PT ;  /* 0xfffffff803057812 */ /* 0x040fe200078ec0ff */
[----:B------:R-:W-:Y:S01]  /*0e20*/  IMAD.SHL.U32 R3, R3, 0x40, RZ ;  /* 0x0000004003037824 */ /* 0x000fe200078e00ff */
[----:B------:R-:W-:Y:S01]  /*0e30*/  SHF.R.S32.HI R9, RZ, 0x1f, R24 ;  /* 0x0000001fff097819 */ /* 0x000fe20000011418 */
[----:B------:R-:W-:Y:S01]  /*0e40*/  IMAD R17, R0, 0x10, R4 ;  /* 0x0000001000117824 */ /* 0x000fe200078e0204 */
[----:B------:R-:W-:Y:S01]  /*0e50*/  LEA.HI R13, R8, R25, RZ, 0x2 ;  /* 0x00000019080d7211 */ /* 0x000fe200078f10ff */
[----:B------:R-:W-:Y:S01]  /*0e60*/  IMAD.IADD R5, R4, 0x1, -R5 ;  /* 0x0000000104057824 */ /* 0x000fe200078e0a05 */
[----:B------:R-:W-:Y:S01]  /*0e70*/  LEA.HI R10, R9, R24, RZ, 0x2 ;  /* 0x00000018090a7211 */ /* 0x000fe200078f10ff */
[----:B------:R-:W-:Y:S01]  /*0e80*/  IMAD.HI R8, R18, 0x55555556, RZ ;  /* 0x5555555612087827 */ /* 0x000fe200078e02ff */
[----:B------:R-:W-:-:S02]  /*0e90*/  LOP3.LUT R3, R3, 0x7ffffe00, RZ, 0xc0, !PT ;  /* 0x7ffffe0003037812 */ /* 0x000fc400078ec0ff */
[----:B------:R-:W-:Y:S02]  /*0ea0*/  LOP3.LUT R13, R13, 0xfffffffc, RZ, 0xc0, !PT ;  /* 0xfffffffc0d0d7812 */ /* 0x000fe400078ec0ff */
[--C-:B------:R-:W-:Y:S01]  /*0eb0*/  SHF.R.S32.HI R11, RZ, 0x2, R10.reuse ;  /* 0x00000002ff0b7819 */ /* 0x100fe2000001140a */
[----:B------:R-:W-:Y:S01]  /*0ec0*/  IMAD R3, R0, 0x400, R3 ;  /* 0x0000040000037824 */ /* 0x000fe200078e0203 */
[----:B------:R-:W-:Y:S01]  /*0ed0*/  SHF.R.S32.HI R12, RZ, 0x1f, R10 ;  /* 0x0000001fff0c7819 */ /* 0x000fe2000001140a */
[----:B------:R-:W-:Y:S01]  /*0ee0*/  IMAD.IADD R0, R25, 0x1, -R13 ;  /* 0x0000000119007824 */ /* 0x000fe200078e0a0d */
[----:B------:R-:W-:Y:S02]  /*0ef0*/  LOP3.LUT R10, R10, 0x7ffffffc, RZ, 0xc0, !PT ;  /* 0x7ffffffc0a0a7812 */ /* 0x000fe400078ec0ff */
[----:B------:R-:W-:Y:S01]  /*0f00*/  LEA.HI R12, R12, R11, RZ, 0x3 ;  /* 0x0000000b0c0c7211 */ /* 0x000fe200078f18ff */
[----:B------:R-:W-:Y:S01]  /*0f10*/  IMAD.SHL.U32 R142, R0, 0x40, RZ ;  /* 0x00000040008e7824 */ /* 0x000fe200078e00ff */
[----:B------:R-:W-:Y:S01]  /*0f20*/  SHF.R.S32.HI R16, RZ, 0x5, R16 ;  /* 0x00000005ff107819 */ /* 0x000fe20000011410 */
[----:B------:R-:W-:Y:S01]  /*0f30*/  IMAD.IADD R10, R24, 0x1, -R10 ;  /* 0x00000001180a7824 */ /* 0x000fe200078e0a0a */
[----:B------:R-:W-:-:S02]  /*0f40*/  LOP3.LUT R12, R12, 0xfffffff8, RZ, 0xc0, !PT ;  /* 0xfffffff80c0c7812 */ /* 0x000fc400078ec0ff */
[----:B------:R-:W-:Y:S01]  /*0f50*/  LOP3.LUT R142, R142, 0xc0, RZ, 0xc0, !PT ;  /* 0x000000c08e8e7812 */ /* 0x000fe200078ec0ff */
[----:B------:R-:W-:Y:S01]  /*0f60*/  IMAD R4, R10, R19, 0x80 ;  /* 0x000000800a047424 */ /* 0x000fe200078e0213 */
[----:B------:R-:W-:Y:S01]  /*0f70*/  LEA.HI R9, R9, R24, RZ, 0x5 ;  /* 0x0000001809097211 */ /* 0x000fe200078f28ff */
[----:B------:R-:W-:Y:S01]  /*0f80*/  IMAD R16, R16, 0x1800, R151 ;  /* 0x0000180010107824 */ /* 0x000fe200078e0297 */
[----:B------:R-:W-:Y:S01]  /*0f90*/  SHF.R.U32.HI R143, RZ, 0x3, R142 ;  /* 0x00000003ff8f7819 */ /* 0x000fe2000001168e */
[----:B------:R-:W-:Y:S01]  /*0fa0*/  IMAD.IADD R12, R11, 0x1, -R12 ;  /* 0x000000010b0c7824 */ /* 0x000fe200078e0a0c */
[----:B------:R0:W-:Y:S01]  /*0fb0*/  STL [R1+0xb8], R4 ;  /* 0x0000b80401007387 */ /* 0x0001e20000100800 */
[C---:B------:R-:W-:Y:S02]  /*0fc0*/  R2P PR, R5.reuse, 0x6 ;  /* 0x0000000605007804 */ /* 0x040fe40000000000 */
[----:B------:R-:W-:Y:S01]  /*0fd0*/  SHF.L.U32 R5, R5, 0x6, RZ ;  /* 0x0000000605057819 */ /* 0x000fe200000006ff */
[----:B------:R1:W-:Y:S01]  /*0fe0*/  STL [R1+0x7c], R0 ;  /* 0x00007c0001007387 */ /* 0x0003e20000100800 */
[----:B------:R-:W-:-:S02]  /*0ff0*/  LEA.HI R8, R8, R8, RZ, 0x1 ;  /* 0x0000000808087211 */ /* 0x000fc400078f08ff */
[----:B------:R-:W-:Y:S02]  /*1000*/  SHF.R.S32.HI R9, RZ, 0x5, R9 ;  /* 0x00000005ff097819 */ /* 0x000fe40000011409 */
[----:B------:R-:W-:Y:S01]  /*1010*/  LOP3.LUT R5, R5, 0x1c0, RZ, 0xc0, !PT ;  /* 0x000001c005057812 */ /* 0x000fe200078ec0ff */
[----:B------:R-:W-:Y:S01]  /*1020*/  IMAD R8, R8, -0x3, R18 ;  /* 0xfffffffd08087824 */ /* 0x000fe200078e0212 */
[----:B0-----:R-:W-:Y:S01]  /*1030*/  LOP3.LUT R4, R142, 0x18, R15, 0xf8, !PT ;  /* 0x000000188e047812 */ /* 0x001fe200078ef80f */
[----:B------:R-:W-:Y:S01]  /*1040*/  IMAD R9, R9, 0x10, R12 ;  /* 0x0000001009097824 */ /* 0x000fe200078e020c */
[----:B------:R-:W-:Y:S01]  /*1050*/  LOP3.LUT R7, R7, 0xfffffffc, RZ, 0xc0, !PT ;  /* 0xfffffffc07077812 */ /* 0x000fe200078ec0ff */
[--C-:B-1----:R-:W-:Y:S01]  /*1060*/  IMAD.U32 R0, R17, 0x20, R6.reuse ;  /* 0x0000002011007824 */ /* 0x102fe200078e0006 */
[----:B------:R-:W-:Y:S01]  /*1070*/  LOP3.LUT R13, R4, R143, RZ, 0x3c, !PT ;  /* 0x0000008f040d7212 */ /* 0x000fe200078e3cff */
[----:B------:R-:W-:Y:S01]  /*1080*/  IMAD R10, R8, 0x40, R9 ;  /* 0x00000040080a7824 */ /* 0x000fe200078e0209 */
[----:B------:R-:W-:Y:S01]  /*1090*/  LOP3.LUT R6, R5, 0x8, R6, 0xf8, !PT ;  /* 0x0000000805067812 */ /* 0x000fe200078ef806 */
[----:B------:R-:W-:Y:S01]  /*10a0*/  IMAD.IADD R21, R21, 0x1, -R7 ;  /* 0x0000000115157824 */ /* 0x000fe200078e0a07 */
[----:B------:R-:W-:Y:S01]  /*10b0*/  SHF.R.U32.HI R5, RZ, 0x3, R5 ;  /* 0x00000003ff057819 */ /* 0x000fe20000011605 */
[----:B------:R-:W-:Y:S01]  /*10c0*/  IMAD.IADD R13, R16, 0x1, R13 ;  /* 0x00000001100d7824 */ /* 0x000fe200078e020d */
[----:B------:R0:W-:Y:S01]  /*10d0*/  STL [R1+0xc0], R0 ;  /* 0x0000c00001007387 */ /* 0x0001e20000100800 */
[----:B------:R-:W-:Y:S01]  /*10e0*/  IMAD.SHL.U32 R16, R22, 0x8, RZ ;  /* 0x0000000816107824 */ /* 0x000fe200078e00ff */
[----:B------:R-:W-:Y:S01]  /*10f0*/  LOP3.LUT R6, R6, R5, RZ, 0x3c, !PT ;  /* 0x0000000506067212 */ /* 0x000fe200078e3cff */
[----:B------:R-:W-:Y:S01]  /*1100*/  VIADD R7, R138, 0x28 ;  /* 0x000000288a077836 */ /* 0x000fe20000000000 */
[----:B------:R-:W-:Y:S01]  /*1110*/  STL [R1+0xb4], R10 ;  /* 0x0000b40a01007387 */ /* 0x000fe20000100800 */
[C---:B------:R-:W-:Y:S01]  /*1120*/  VIADD R22, R16.reuse, 0x30 ;  /* 0x0000003010167836 */ /* 0x040fe20000000000 */
[----:B------:R-:W-:Y:S01]  /*1130*/  SHF.R.S32.HI R14, RZ, 0x5, R14 ;  /* 0x00000005ff0e7819 */ /* 0x000fe2000001140e */
[----:B------:R-:W-:Y:S01]  /*1140*/  VIADD R19, R16, 0x40 ;  /* 0x0000004010137836 */ /* 0x000fe20000000000 */
[----:B------:R-:W-:Y:S01]  /*1150*/  STL [R1+0x54], R7 ;  /* 0x0000540701007387 */ /* 0x000fe20000100800 */
[C---:B------:R-:W-:Y:S01]  /*1160*/  VIADD R4, R138.reuse, 0x8 ;  /* 0x000000088a047836 */ /* 0x040fe20000000000 */
[----:B------:R-:W-:Y:S01]  /*1170*/  SHF.R.S32.HI R12, RZ, 0x1f, R22 ;  /* 0x0000001fff0c7819 */ /* 0x000fe20000011416 */
[----:B------:R-:W-:Y:S01]  /*1180*/  VIADD R5, R138, 0x18 ;  /* 0x000000188a057836 */ /* 0x000fe20000000000 */
[----:B------:R-:W-:Y:S01]  /*1190*/  SHF.R.S32.HI R8, RZ, 0x1f, R19 ;  /* 0x0000001fff087819 */ /* 0x000fe20000011413 */
[----:B------:R-:W-:Y:S01]  /*11a0*/  VIADD R136, R16, 0x50 ;  /* 0x0000005010887836 */ /* 0x000fe20000000000 */
[----:B------:R1:W-:Y:S01]  /*11b0*/  STL [R1+0x4c], R4 ;  /* 0x00004c0401007387 */ /* 0x0003e20000100800 */
[----:B0-----:R-:W-:Y:S01]  /*11c0*/  LOP3.LUT R0, R142, 0x18, R155, 0xf8, !PT ;  /* 0x000000188e007812 */ /* 0x001fe200078ef89b */
[----:B------:R-:W-:Y:S01]  /*11d0*/  IMAD.IADD R3, R3, 0x1, R6 ;  /* 0x0000000103037824 */ /* 0x000fe200078e0206 */
[----:B------:R-:W-:Y:S01]  /*11e0*/  SHF.R.S32.HI R17, RZ, 0x1f, R16 ;  /* 0x0000001fff117819 */ /* 0x000fe20000011410 */
[----:B------:R0:W-:Y:S01]  /*11f0*/  STL [R1+0x48], R5 ;  /* 0x0000480501007387 */ /* 0x0001e20000100800 */
[----:B------:R-:W-:Y:S01]  /*1200*/  SHF.R.S32.HI R9, RZ, 0x1f, R136 ;  /* 0x0000001fff097819 */ /* 0x000fe20000011488 */
[----:B------:R-:W-:Y:S01]  /*1210*/  IMAD R14, R14, 0x1800, R151 ;  /* 0x000018000e0e7824 */ /* 0x000fe200078e0297 */
[----:B------:R-:W-:Y:S01]  /*1220*/  LOP3.LUT R11, R0, R143, RZ, 0x3c, !PT ;  /* 0x0000008f000b7212 */ /* 0x000fe200078e3cff */
[----:B------:R-:W-:Y:S01]  /*1230*/  STL [R1+0x20], R12 ;  /* 0x0000200c01007387 */ /* 0x000fe20000100800 */
[----:B------:R-:W-:Y:S01]  /*1240*/  LEA.HI R0, R21, R21, RZ, 0x1 ;  /* 0x0000001515007211 */ /* 0x000fe200078f08ff */
[----:B------:R-:W-:Y:S01]  /*1250*/  IMAD.MOV.U32 R6, RZ, RZ, 0x40 ;  /* 0x00000040ff067424 */ /* 0x000fe200078e00ff */
[----:B-1----:R-:W-:Y:S01]  /*1260*/  SHF.R.S32.HI R4, RZ, 0x1f, R20 ;  /* 0x0000001fff047819 */ /* 0x002fe20000011414 */
[----:B------:R1:W-:Y:S01]  /*1270*/  STL [R1+0x1c], R8 ;  /* 0x00001c0801007387 */ /* 0x0003e20000100800 */
[----:B------:R-:W-:Y:S01]  /*1280*/  IMAD.IADD R11, R14, 0x1, R11 ;  /* 0x000000010e0b7824 */ /* 0x000fe200078e020b */
[----:B0-----:R-:W-:Y:S01]  /*1290*/  SHF.R.S32.HI R5, RZ, 0x1f, R7 ;  /* 0x0000001fff057819 */ /* 0x001fe20000011407 */
[----:B------:R-:W-:Y:S01]  /*12a0*/  IMAD.MOV.U32 R18, RZ, RZ, RZ ;  /* 0x000000ffff127224 */ /* 0x000fe200078e00ff */
[----:B------:R-:W-:Y:S01]  /*12b0*/  STL [R1+0x18], R9 ;  /* 0x0000180901007387 */ /* 0x000fe20000100800 */
[----:B------:R-:W-:-:S02]  /*12c0*/  LOP3.LUT R0, R0, 0x1ffffffe, RZ, 0xc0, !PT ;  /* 0x1ffffffe00007812 */ /* 0x000fc400078ec0ff */
[----:B------:R-:W-:Y:S01]  /*12d0*/  SHF.L.U64.HI R5, R7, 0x1, R5 ;  /* 0x0000000107057819 */ /* 0x000fe20000010205 */
[----:B------:R-:W-:Y:S01]  /*12e0*/  IMAD R7, R3, 0x2, R2 ;  /* 0x0000000203077824 */ /* 0x000fe200078e0202 */
[----:B------:R-:W-:Y:S01]  /*12f0*/  SEL R6, R6, 0xffffffc0, !P2 ;  /* 0xffffffc006067807 */ /* 0x000fe20005000000 */
[----:B------:R-:W-:Y:S01]  /*1300*/  IMAD.IADD R0, R21, 0x1, -R0 ;  /* 0x0000000115007824 */ /* 0x000fe200078e0a00 */
[----:B-1----:R-:W-:Y:S01]  /*1310*/  SHF.L.U64.HI R8, R20, 0x1, R4 ;  /* 0x0000000114087819 */ /* 0x002fe20000010204 */
[----:B------:R-:W-:Y:S01]  /*1320*/  VIADD R3, R7, 0x21800 ;  /* 0x0002180007037836 */ /* 0x000fe20000000000 */
[----:B------:R-:W-:Y:S02]  /*1330*/  LOP3.LUT R4, R142, 0x8, R16, 0xf8, !PT ;  /* 0x000000088e047812 */ /* 0x000fe400078ef810 */
[----:B------:R-:W-:Y:S01]  /*1340*/  SHF.R.S32.HI R155, RZ, 0x3, R155 ;  /* 0x00000003ff9b7819 */ /* 0x000fe2000001149b */
[----:B------:R0:W-:Y:S01]  /*1350*/  STL [R1+0xa0], R8 ;  /* 0x0000a00801007387 */ /* 0x0001e20000100800 */
[----:B------:R-:W-:-:S02]  /*1360*/  LOP3.LUT R4, R4, R143, RZ, 0x3c, !PT ;  /* 0x0000008f04047212 */ /* 0x000fc400078e3cff */
[----:B------:R-:W-:Y:S01]  /*1370*/  SHF.R.S32.HI R156, RZ, 0x3, R15 ;  /* 0x00000003ff9c7819 */ /* 0x000fe2000001140f */
[----:B------:R1:W-:Y:S02]  /*1380*/  STL [R1+0xa4], R5 ;  /* 0x0000a40501007387 */ /* 0x0003e40000100800 */
[----:B------:R-:W-:Y:S02]  /*1390*/  IMAD.IADD R4, R151, 0x1, R4 ;  /* 0x0000000197047824 */ /* 0x000fe400078e0204 */
[----:B------:R-:W-:Y:S01]  /*13a0*/  STL [R1+0x60], R7 ;  /* 0x0000600701007387 */ /* 0x000fe20000100800 */
[----:B0-----:R-:W-:-:S03]  /*13b0*/  LOP3.LUT R8, R142, 0x18, R16, 0xf8, !PT ;  /* 0x000000188e087812 */ /* 0x001fc600078ef810 */
[----:B------:R0:W-:Y:S01]  /*13c0*/  STL [R1+0x78], R4 ;  /* 0x0000780401007387 */ /* 0x0001e20000100800 */
[----:B------:R-:W-:Y:S02]  /*13d0*/  LOP3.LUT R8, R8, R143, RZ, 0x3c, !PT ;  /* 0x0000008f08087212 */ /* 0x000fe400078e3cff */
[----:B-1----:R-:W-:-:S03]  /*13e0*/  LEA R5, R13, UR40, 0x1 ;  /* 0x000000280d057c11 */ /* 0x002fc6000f8e08ff */
[----:B------:R-:W-:Y:S02]  /*13f0*/  IMAD.IADD R8, R151, 0x1, R8 ;  /* 0x0000000197087824 */ /* 0x000fe400078e0208 */
[----:B0-----:R-:W-:Y:S01]  /*1400*/  VIADD R4, R7, 0x21820 ;  /* 0x0002182007047836 */ /* 0x001fe20000000000 */
[----:B------:R-:W-:Y:S01]  /*1410*/  LEA R7, R11, UR40, 0x1 ;  /* 0x000000280b077c11 */ /* 0x000fe2000f8e08ff */
[----:B------:R-:W-:-:S04]  /*1420*/  @P1 VIADD R4, R3, 0xffffffe0 ;  /* 0xffffffe003041836 */ /* 0x000fc80000000000 */
[----:B------:R0:W-:Y:S04]  /*1430*/  STL [R1+0xac], R7 ;  /* 0x0000ac0701007387 */ /* 0x0001e80000100800 */
[----:B------:R1:W-:Y:S01]  /*1440*/  STL [R1+0xa8], R5 ;  /* 0x0000a80501007387 */ /* 0x0003e20000100800 */
[----:B0-----:R-:W-:Y:S02]  /*1450*/  LEA R7, R8, UR40, 0x1 ;  /* 0x0000002808077c11 */ /* 0x001fe4000f8e08ff */
[----:B-1----:R-:W-:Y:S01]  /*1460*/  LEA R5, R0, R10, 0x3 ;  /* 0x0000000a00057211 */ /* 0x002fe200078e18ff */
[----:B------:R-:W-:Y:S02]  /*1470*/  IMAD.IADD R0, R3, 0x1, R6 ;  /* 0x0000000103007824 */ /* 0x000fe400078e0206 */
[----:B------:R-:W-:Y:S01]  /*1480*/  STL [R1+0xb0], R7 ;  /* 0x0000b00701007387 */ /* 0x000fe20000100800 */
[----:B------:R-:W-:-:S03]  /*1490*/  IMAD.IADD R3, R6, 0x1, R4 ;  /* 0x0000000106037824 */ /* 0x000fc600078e0204 */
[----:B------:R-:W-:Y:S04]  /*14a0*/  STL [R1+0x80], R4 ;  /* 0x0000800401007387 */ /* 0x000fe80000100800 */
[----:B------:R-:W-:Y:S04]  /*14b0*/  STL [R1+0xbc], R5 ;  /* 0x0000bc0501007387 */ /* 0x000fe80000100800 */
[----:B------:R0:W-:Y:S04]  /*14c0*/  STL [R1+0x68], R0 ;  /* 0x0000680001007387 */ /* 0x0001e80000100800 */
[----:B------:R1:W-:Y:S01]  /*14d0*/  STL [R1+0x64], R3 ;  /* 0x0000640301007387 */ /* 0x0003e20000100800 */
[----:B0-----:R-:W-:-:S05]  /*14e0*/  VIADD R0, R4, 0x6000 ;  /* 0x0000600004007836 */ /* 0x001fca0000000000 */
[----:B------:R1:W-:Y:S02]  /*14f0*/  STL [R1+0x84], R0 ;  /* 0x0000840001007387 */ /* 0x0003e40000100800 */
.L_x_10528:
[----:B0-----:R-:W0:Y:S02]  /*1500*/  LDC.64 R4, c[0x0][0xc88] ;  /* 0x00032200ff047b82 */ /* 0x001e240000000a00 */
[----:B0-----:R-:W-:-:S05]  /*1510*/  IMAD.WIDE R4, R31, 0x4, R4 ;  /* 0x000000041f047825 */ /* 0x001fca00078e0204 */
[----:B-12---:R-:W2:Y:S01]  /*1520*/  LDG.E R0, desc[UR42][R4.64] ;  /* 0x0000002a04007981 */ /* 0x006ea2000c1e1900 */
[----:B------:R-:W-:Y:S05]  /*1530*/  YIELD ;  /* 0x0000000000007946 */ /* 0x000fea0003800000 */
[----:B------:R-:W-:Y:S01]  /*1540*/  ULDC.64 UR4, c[0x0][0xa28] ;  /* 0x00028a0000047ab9 */ /* 0x000fe20000000a00 */
[----:B------:R-:W-:Y:S01]  /*1550*/  ULDC.64 UR8, c[0x0][0xa18] ;  /* 0x0002860000087ab9 */ /* 0x000fe20000000a00 */
[----:B------:R-:W-:Y:S01]  /*1560*/  ISETP.NE.U32.AND P1, PT, RZ, UR4, PT ;  /* 0x00000004ff007c0c */ /* 0x000fe2000bf25070 */
[----:B------:R-:W-:Y:S01]  /*1570*/  ULDC.64 UR6, c[0x0][0xa08] ;  /* 0x0002820000067ab9 */ /* 0x000fe20000000a00 */
[----:B------:R-:W-:Y:S01]  /*1580*/  IMAD.MOV.U32 R85, RZ, RZ, RZ ;  /* 0x000000ffff557224 */ /* 0x000fe200078e00ff */
[----:B------:R-:W-:-:S02]  /*1590*/  ISETP.NE.U32.AND P0, PT, RZ, UR6, PT ;  /* 0x00000006ff007c0c */ /* 0x000fc4000bf05070 */
[----:B------:R-:W-:Y:S02]  /*15a0*/  ISETP.NE.AND.EX P1, PT, RZ, UR5, PT, P1 ;  /* 0x00000005ff007c0c */ /* 0x000fe4000bf25310 */
[----:B------:R-:W-:Y:S02]  /*15b0*/  ISETP.NE.AND.EX P0, PT, RZ, UR7, PT, P0 ;  /* 0x00000007ff007c0c */ /* 0x000fe4000bf05300 */
[----:B--2-4-:R-:W-:Y:S01]  /*15c0*/  SHF.R.S32.HI R3, RZ, 0x1f, R0 ;  /* 0x0000001fff037819 */ /* 0x014fe20000011400 */
[----:B------:R-:W-:Y:S08]  /*15d0*/  STL [R1+0x94], R0 ;  /* 0x0000940001007387 */ /* 0x000ff00000100800 */
[C---:B------:R-:W-:Y:S01]  /*15e0*/  @P1 LEA R6, P2, R0.reuse, UR4, 0x2 ;  /* 0x0000000400061c11 */ /* 0x040fe2000f8410ff */
[C---:B---3--:R-:W-:Y:S01]  /*15f0*/  IMAD.SHL.U32 R33, R0.reuse, 0x4, RZ ;  /* 0x0000000400217824 */ /* 0x048fe200078e00ff */
[C-C-:B------:R-:W-:Y:S01]  /*1600*/  SHF.L.U64.HI R32, R0.reuse, 0x2, R3.reuse ;  /* 0x0000000200207819 */ /* 0x140fe20000010203 */
[----:B------:R0:W-:Y:S01]  /*1610*/  STL [R1+0x9c], R3 ;  /* 0x00009c0301007387 */ /* 0x0001e20000100800 */
[----:B------:R-:W-:-:S02]  /*1620*/  @P1 LEA.HI.X R7, R0, UR5, R3, 0x2, P2 ;  /* 0x0000000500071c11 */ /* 0x000fc400090f1403 */
[----:B------:R-:W-:Y:S01]  /*1630*/  ISETP.NE.U32.AND P2, PT, RZ, UR8, PT ;  /* 0x00000008ff007c0c */ /* 0x000fe2000bf45070 */
[----:B------:R-:W-:Y:S01]  /*1640*/  ULDC UR4, c[0x0][0x288] ;  /* 0x0000a20000047ab9 */ /* 0x000fe20000000800 */
[C---:B------:R-:W-:Y:S01]  /*1650*/  IADD3 R8, P3, R33.reuse, UR6, RZ ;  /* 0x0000000621087c10 */ /* 0x040fe2000ff7e0ff */
[----:B------:R1:W-:Y:S01]  /*1660*/  STL [R1+0x8c], R33 ;  /* 0x00008c2101007387 */ /* 0x0003e20000100800 */
[----:B------:R-:W-:Y:S01]  /*1670*/  ISETP.NE.AND.EX P2, PT, RZ, UR9, PT, P2 ;  /* 0x00000009ff007c0c */ /* 0x000fe2000bf45320 */
[----:B0-----:R-:W-:Y:S01]  /*1680*/  IMAD.MOV.U32 R3, RZ, RZ, RZ ;  /* 0x000000ffff037224 */ /* 0x001fe200078e00ff */
[C---:B------:R-:W-:Y:S01]  /*1690*/  IADD3.X R9, R32.reuse, UR7, RZ, P3, !PT ;  /* 0x0000000720097c10 */ /* 0x040fe20009ffe4ff */
[----:B------:R-:W-:Y:S01]  /*16a0*/  IMAD.U32 R100, RZ, RZ, UR4 ;  /* 0x00000004ff647e24 */ /* 0x000fe2000f8e00ff */
[----:B------:R-:W-:Y:S01]  /*16b0*/  ULDC.64 UR4, c[0x0][0x418] ;  /* 0x0001060000047ab9 */ /* 0x000fe20000000a00 */
[----:B------:R1:W-:Y:S04]  /*16c0*/  STL [R1+0x90], R32 ;  /* 0x0000902001007387 */ /* 0x0003e80000100800 */
[----:B------:R1:W5:Y:S04]  /*16d0*/  @P1 LDG.E R3, desc[UR42][R6.64] ;  /* 0x0000002a06031981 */ /* 0x000368000c1e1900 */
[----:B------:R-:W-:Y:S01]  /*16e0*/  @P2 IADD3 R4, P1, R33, UR8, RZ ;  /* 0x0000000821042c10 */ /* 0x000fe2000ff3e0ff */
[----:B------:R1:W5:Y:S03]  /*16f0*/  @P0 LDG.E R85, desc[UR42][R8.64] ;  /* 0x0000002a08550981 */ /* 0x000366000c1e1900 */
[----:B------:R-:W-:-:S05]  /*1700*/  @P2 IADD3.X R5, R32, UR9, RZ, P1, !PT ;  /* 0x0000000920052c10 */ /* 0x000fca0008ffe4ff */
[----:B------:R1:W5:Y:S01]  /*1710*/  @P2 LDG.E R100, desc[UR42][R4.64] ;  /* 0x0000002a04642981 */ /* 0x000362000c1e1900 */
[----:B------:R-:W-:Y:S01]  /*1720*/  UISETP.NE.U32.AND UP0, UPT, UR4, URZ, UPT ;  /* 0x0000003f0400728c */ /* 0x000fe2000bf05070 */
[----:B------:R-:W-:Y:S02]  /*1730*/  IMAD.MOV.U32 R25, RZ, RZ, R0 ;  /* 0x000000ffff197224 */ /* 0x000fe400078e0000 */
        /* <DEDUP_REMOVED lines=8> */
[----:B-1----:R-:W-:Y:S06]  /*17c0*/  @P2 BRA `(.L_x_10387) ;  /* 0x0000000000242947 */ /* 0x002fec0003800000 */
        /* <DEDUP_REMOVED lines=9> */
.L_x_10387:
[----:B------:R-:W-:Y:S01]  /*1860*/  ULDC.64 UR4, c[0x0][0xa20] ;  /* 0x0002880000047ab9 */ /* 0x000fe20000000a00 */
[----:B------:R0:W-:Y:S01]  /*1870*/  STL [R1+0x98], R29 ;  /* 0x0000981d01007387 */ /* 0x0001e20000100800 */
[----:B------:R-:W-:-:S03]  /*1880*/  ISETP.NE.U32.AND P1, PT, RZ, UR4, PT ;  /* 0x00000004ff007c0c */ /* 0x000fc6000bf25070 */
[----:B------:R0:W-:Y:S01]  /*1890*/  STL [R1+0x88], R30 ;  /* 0x0000881e01007387 */ /* 0x0001e20000100800 */
[----:B------:R-:W-:-:S13]  /*18a0*/  ISETP.NE.AND.EX P1, PT, RZ, UR5, PT, P1 ;  /* 0x00000005ff007c0c */ /* 0x000fda000bf25310 */
[----:B0-----:R-:W-:Y:S05]  /*18b0*/  @!P1 BRA `(.L_x_10388) ;  /* 0x0000000000109947 */ /* 0x001fea0003800000 */
[----:B------:R-:W-:-:S04]  /*18c0*/  IADD3 R4, P0, R33, UR4, RZ ;  /* 0x0000000421047c10 */ /* 0x000fc8000ff1e0ff */
[----:B------:R-:W-:-:S05]  /*18d0*/  IADD3.X R5, R32, UR5, RZ, P0, !PT ;  /* 0x0000000520057c10 */ /* 0x000fca00087fe4ff */
[----:B------:R0:W5:Y:S01]  /*18e0*/  LDG.E R28, desc[UR42][R4.64] ;  /* 0x0000002a041c7981 */ /* 0x000162000c1e1900 */
[----:B------:R-:W-:Y:S05]  /*18f0*/  BRA `(.L_x_10389) ;  /* 0x0000000000107947 */ /* 0x000fea0003800000 */
.L_x_10388:
[----:B------:R-:W-:Y:S05]  /*1900*/  @!P0 BRA `(.L_x_10389) ;  /* 0x00000000000c8947 */ /* 0x000fea0003800000 */
[----:B------:R-:W2:Y:S04]  /*1910*/  LDG.E R5, desc[UR42][R8.64] ;  /* 0x0000002a08057981 */ /* 0x000ea8000c1e1900 */
[----:B------:R-:W2:Y:S02]  /*1920*/  LDG.E R28, desc[UR42][R8.64+0x4] ;  /* 0x0000042a081c7981 */ /* 0x000ea4000c1e1900 */
[----:B--2---:R-:W-:-:S07]  /*1930*/  IMAD.IADD R28, R28, 0x1, -R5 ;  /* 0x000000011c1c7824 */ /* 0x004fce00078e0a05 */
.L_x_10389:
        /* <DEDUP_REMOVED lines=47> */
[----:B------:R-:W-:Y:S02]  /*1c30*/  IMAD.U32 R11, RZ, RZ, UR7 ;  /* 0x00000007ff0b7e24 */ /* 0x000fe4000f8e00ff */
[----:B------:R-:W-:-:S02]  /*1c40*/  IMAD.U32 R6, RZ, RZ, UR4 ;  /* 0x00000004ff067e24 */ /* 0x000fc4000f8e00ff */
[----:B------:R-:W-:Y:S02]  /*1c50*/  IMAD.U32 R7, RZ, RZ, UR5 ;  /* 0x00000005ff077e24 */ /* 0x000fe4000f8e00ff */
[----:B------:R-:W-:Y:S02]  /*1c60*/  IMAD.MOV.U32 R8, RZ, RZ, 0x70 ;  /* 0x00000070ff087424 */ /* 0x000fe400078e00ff */
[----:B------:R-:W-:Y:S02]  /*1c70*/  IMAD.MOV.U32 R12, RZ, RZ, 0x1 ;  /* 0x00000001ff0c7424 */ /* 0x000fe400078e00ff */
[----:B------:R-:W-:-:S07]  /*1c80*/  IMAD.MOV.U32 R13, RZ, RZ, RZ ;  /* 0x000000ffff0d7224 */ /* 0x000fce00078e00ff */
[----:B------:R-:W-:-:S07]  /*1c90*/  LEPC R20, `(.L_x_10392) ;  /* 0x000000001014794e */ /* 0x000fce0000000000 */
[----:B0----5:R-:W-:Y:S05]  /*1ca0*/  CALL.ABS.NOINC R14 ;  /* 0x000000000e007343 */ /* 0x021fea0003c00000 */
.L_x_10392:
[----:B------:R-:W-:Y:S05]  /*1cb0*/  BSYNC B6 ;  /* 0x0000000000067941 */ /* 0x000fea0003800000 */
.L_x_10391:
        /* <DEDUP_REMOVED lines=20> */
.L_x_10394:
[----:B------:R-:W-:Y:S05]  /*1e00*/  BSYNC B6 ;  /* 0x0000000000067941 */ /* 0x000fea0003800000 */
.L_x_10393:
[----:B------:R-:W-:Y:S01]  /*1e10*/  ULDC.64 UR4, c[0x0][0x9f8] ;  /* 0x00027e0000047ab9 */ /* 0x000fe20000000a00 */
[----:B------:R-:W0:Y:S01]  /*1e20*/  S2R R20, SR_TID.X ;  /* 0x0000000000147919 */ /* 0x000e220000002100 */
[----:B------:R-:W-:Y:S01]  /*1e30*/  ISETP.NE.U32.AND P0, PT, RZ, UR4, PT ;  /* 0x00000004ff007c0c */ /* 0x000fe2000bf05070 */
[----:B------:R-:W-:Y:S01]  /*1e40*/  VIADD R0, R16, 0x10 ;  /* 0x0000001010007836 */ /* 0x000fe20000000000 */
[----:B------:R-:W1:Y:S02]  /*1e50*/  LDC.64 R4, c[0x0][0x408] ;  /* 0x00010200ff047b82 */ /* 0x000e640000000a00 */
[----:B------:R-:W-:-:S06]  /*1e60*/  ISETP.NE.AND.EX P0, PT, RZ, UR5, PT, P0 ;  /* 0x00000005ff007c0c */ /* 0x000fcc000bf05300 */
[----:B------:R-:W2:Y:S07]  /*1e70*/  LDC R99, c[0x0][0x3f4] ;  /* 0x0000fd00ff637b82 */ /* 0x000eae0000000800 */
[----:B------:R-:W-:Y:S02]  /*1e80*/  @P0 IADD3 R6, P1, R33, UR4, RZ ;  /* 0x0000000421060c10 */ /* 0x000fe4000ff3e0ff */
[----:B------:R-:W3:Y:S02]  /*1e90*/  LDL R33, [R1+0x7c] ;  /* 0x00007c0001217983 */ /* 0x000ee40000100800 */
[----:B------:R-:W-:-:S05]  /*1ea0*/  @P0 IADD3.X R7, R32, UR5, RZ, P1, !PT ;  /* 0x0000000520070c10 */ /* 0x000fca0008ffe4ff */
[----:B------:R4:W3:Y:S01]  /*1eb0*/  @P0 LDG.E R25, desc[UR42][R6.64] ;  /* 0x0000002a06190981 */ /* 0x0008e2000c1e1900 */
[----:B0-----:R-:W-:-:S04]  /*1ec0*/  SHF.R.U32.HI R31, RZ, 0x7, R20 ;  /* 0x00000007ff1f7819 */ /* 0x001fc80000011614 */
[----:B------:R-:W-:Y:S01]  /*1ed0*/  ISETP.NE.AND P6, PT, R31, 0x1, PT ;  /* 0x000000011f00780c */ /* 0x000fe20003fc5270 */
[----:B----4-:R-:W0:-:S12]  /*1ee0*/  LDC.64 R6, c[0x0][0x3f8] ;  /* 0x0000fe00ff067b82 */ /* 0x010e180000000a00 */
[----:B------:R-:W-:Y:S05]  /*1ef0*/  @!P6 WARPSYNC.ALL ;  /* 0x000000000000e948 */ /* 0x000fea0003800000 */
[----:B------:R-:W-:Y:S02]  /*1f00*/  ULDC UR4, c[0x0][0x2f4] ;  /* 0x0000bd0000047ab9 */ /* 0x000fe40000000800 */
[----:B------:R-:W-:Y:S02]  /*1f10*/  ISETP.GE.AND P1, PT, R0, UR4, PT ;  /* 0x0000000400007c0c */ /* 0x000fe4000bf26270 */
[----:B------:R-:W-:Y:S02]  /*1f20*/  ISETP.GE.AND P0, PT, R16, UR4, PT ;  /* 0x0000000410007c0c */ /* 0x000fe4000bf06270 */
[----:B------:R-:W-:-:S02]  /*1f30*/  SEL R8, RZ, 0xffffffff, P1 ;  /* 0xffffffffff087807 */ /* 0x000fc40000800000 */
[----:B------:R-:W-:-:S03]  /*1f40*/  SEL R3, RZ, 0x1, P0 ;  /* 0x00000001ff037807 */ /* 0x000fc60000000000 */
[----:B------:R-:W-:Y:S01]  /*1f50*/  IMAD.SHL.U32 R8, R8, 0x2, RZ ;  /* 0x0000000208087824 */ /* 0x000fe200078e00ff */
[----:B------:R-:W-:-:S04]  /*1f60*/  SHF.R.S32.HI R11, RZ, 0x1f, R140 ;  /* 0x0000001fff0b7819 */ /* 0x000fc8000001148c */
[----:B------:R-:W-:Y:S01]  /*1f70*/  LOP3.LUT R8, R8, 0x2, R3, 0xe2, !PT ;  /* 0x0000000208087812 */ /* 0x000fe200078ee203 */
[----:B------:R-:W-:Y:S02]  /*1f80*/  VIADD R3, R16, 0x20 ;  /* 0x0000002010037836 */ /* 0x000fe40000000000 */
[----:B-1----:R-:W-:Y:S01]  /*1f90*/  IMAD R9, R11, R4, RZ ;  /* 0x000000040b097224 */ /* 0x002fe200078e02ff */
[----:B------:R-:W1:Y:S02]  /*1fa0*/  S2R R32, SR_TID.X ;  /* 0x0000000000207919 */ /* 0x000e640000002100 */
[----:B------:R-:W-:Y:S01]  /*1fb0*/  ISETP.GE.AND P0, PT, R3, UR4, PT ;  /* 0x0000000403007c0c */ /* 0x000fe2000bf06270 */
[----:B------:R-:W-:Y:S01]  /*1fc0*/  IMAD R13, R140, R5, R9 ;  /* 0x000000058c0d7224 */ /* 0x000fe200078e0209 */
[----:B------:R-:W-:Y:S02]  /*1fd0*/  ISETP.GE.AND P1, PT, R22, UR4, PT ;  /* 0x0000000416007c0c */ /* 0x000fe4000bf26270 */
[----:B------:R-:W-:-:S02]  /*1fe0*/  SEL R9, RZ, 0x4, P0 ;  /* 0x00000004ff097807 */ /* 0x000fc40000000000 */
[----:B------:R-:W-:Y:S02]  /*1ff0*/  ISETP.GE.AND P0, PT, R19, UR4, PT ;  /* 0x0000000413007c0c */ /* 0x000fe4000bf06270 */
[----:B------:R-:W-:Y:S02]  /*2000*/  SHF.R.S32.HI R139, RZ, 0x1f, R138 ;  /* 0x0000001fff8b7819 */ /* 0x000fe4000001148a */
[----:B------:R-:W-:Y:S02]  /*2010*/  SEL R10, RZ, 0x8, P1 ;  /* 0x00000008ff0a7807 */ /* 0x000fe40000800000 */
[----:B------:R-:W-:Y:S02]  /*2020*/  SEL R21, RZ, 0x10, P0 ;  /* 0x00000010ff157807 */ /* 0x000fe40000000000 */
[-C--:B--2---:R-:W-:Y:S02]  /*2030*/  ISETP.GE.AND P0, PT, R16, R99.reuse, PT ;  /* 0x000000631000720c */ /* 0x084fe40003f06270 */
[----:B------:R-:W-:Y:S01]  /*2040*/  ISETP.GE.AND P3, PT, R0, R99, PT ;  /* 0x000000630000720c */ /* 0x000fe20003f66270 */
[----:B------:R-:W-:Y:S01]  /*2050*/  IMAD.WIDE.U32 R70, R140, R4, R16 ;  /* 0x000000048c467225 */ /* 0x000fe200078e0010 */
[----:B------:R-:W-:-:S03]  /*2060*/  LOP3.LUT R8, R10, R8, R9, 0xfe, !PT ;  /* 0x000000080a087212 */ /* 0x000fc600078efe09 */
[----:B------:R-:W-:Y:S01]  /*2070*/  IMAD.WIDE.U32 R68, R140, R4, R138 ;  /* 0x000000048c447225 */ /* 0x000fe200078e008a */
[----:B------:R-:W-:Y:S02]  /*2080*/  ISETP.GE.AND P2, PT, R3, R99, PT ;  /* 0x000000630300720c */ /* 0x000fe40003f46270 */
[----:B------:R-:W-:Y:S01]  /*2090*/  SEL R9, R99, RZ, P0 ;  /* 0x000000ff63097207 */ /* 0x000fe20000000000 */
[----:B0-----:R-:W-:Y:S01]  /*20a0*/  IMAD R11, R11, R6, RZ ;  /* 0x000000060b0b7224 */ /* 0x001fe200078e02ff */
[----:B------:R-:W-:Y:S01]  /*20b0*/  LOP3.LUT R21, R8, R21, RZ, 0xfc, !PT ;  /* 0x0000001508157212 */ /* 0x000fe200078efcff */
[----:B------:R-:W-:Y:S02]  /*20c0*/  IMAD.IADD R71, R71, 0x1, R13 ;  /* 0x0000000147477824 */ /* 0x000fe400078e020d */
[----:B------:R-:W-:Y:S01]  /*20d0*/  IMAD.IADD R69, R13, 0x1, R69 ;  /* 0x000000010d457824 */ /* 0x000fe200078e0245 */
[C---:B------:R-:W-:Y:S01]  /*20e0*/  SEL R8, R99.reuse, RZ, P2 ;  /* 0x000000ff63087207 */ /* 0x040fe20001000000 */
[----:B------:R-:W-:Y:S01]  /*20f0*/  IMAD R13, R140, R7, R11 ;  /* 0x000000078c0d7224 */ /* 0x000fe200078e020b */
[----:B------:R-:W-:Y:S01]  /*2100*/  SEL R11, R99, RZ, P3 ;  /* 0x000000ff630b7207 */ /* 0x000fe20001800000 */
[----:B------:R-:W-:Y:S01]  /*2110*/  IMAD.IADD R9, R16, 0x1, R9 ;  /* 0x0000000110097824 */ /* 0x000fe200078e0209 */
[----:B------:R-:W-:Y:S01]  /*2120*/  LOP3.LUT R23, R23, 0xfffffffe, RZ, 0xc0, !PT ;  /* 0xfffffffe17177812 */ /* 0x000fe200078ec0ff */
[----:B------:R-:W-:-:S02]  /*2130*/  IMAD.IADD R12, R3, 0x1, R8 ;  /* 0x00000001030c7824 */ /* 0x000fc400078e0208 */
[----:B------:R-:W-:Y:S01]  /*2140*/  IMAD.IADD R11, R0, 0x1, R11 ;  /* 0x00000001000b7824 */ /* 0x000fe200078e020b */
[----:B------:R-:W-:Y:S02]  /*2150*/  @P3 LOP3.LUT R23, R23, 0x1, RZ, 0xfc, !PT ;  /* 0x0000000117173812 */ /* 0x000fe400078efcff */
[----:B------:R-:W-:Y:S01]  /*2160*/  SHF.R.S32.HI R8, RZ, 0x1f, R9 ;  /* 0x0000001fff087819 */ /* 0x000fe20000011409 */
[CC--:B------:R-:W-:Y:S01]  /*2170*/  IMAD.WIDE.U32 R66, R140.reuse, R6.reuse, R16 ;  /* 0x000000068c427225 */ /* 0x0c0fe200078e0010 */
[----:B------:R-:W-:Y:S02]  /*2180*/  LOP3.LUT R23, R23, 0xfffffffd, RZ, 0xc0, !PT ;  /* 0xfffffffd17177812 */ /* 0x000fe400078ec0ff */
[----:B------:R-:W-:Y:S01]  /*2190*/  SHF.R.S32.HI R10, RZ, 0x1f, R11 ;  /* 0x0000001fff0a7819 */ /* 0x000fe2000001140b */
[----:B------:R-:W-:Y:S01]  /*21a0*/  IMAD.WIDE.U32 R64, R140, R6, R138 ;  /* 0x000000068c407225 */ /* 0x000fe200078e008a */
[CC--:B------:R-:W-:Y:S02]  /*21b0*/  LEA.HI R73, R8.reuse, R9.reuse, RZ, 0x3 ;  /* 0x0000000908497211 */ /* 0x0c0fe400078f18ff */
[----:B------:R-:W-:Y:S01]  /*21c0*/  LEA.HI R8, R8, R9, RZ, 0x5 ;  /* 0x0000000908087211 */ /* 0x000fe200078f28ff */
[----:B------:R-:W-:Y:S01]  /*21d0*/  IMAD.IADD R67, R67, 0x1, R13 ;  /* 0x0000000143437824 */ /* 0x000fe200078e020d */
[----:B------:R-:W-:Y:S01]  /*21e0*/  @P2 LOP3.LUT R23, R23, 0x2, RZ, 0xfc, !PT ;  /* 0x0000000217172812 */ /* 0x000fe200078efcff */
[----:B------:R-:W-:Y:S01]  /*21f0*/  IMAD.IADD R65, R13, 0x1, R65 ;  /* 0x000000010d417824 */ /* 0x000fe200078e0241 */
[----:B------:R-:W-:-:S02]  /*2200*/  SHF.R.S32.HI R13, RZ, 0x1f, R12 ;  /* 0x0000001fff0d7819 */ /* 0x000fc4000001140c */
[-C--:B------:R-:W-:Y:S01]  /*2210*/  LEA.HI R72, R10, R11.reuse, RZ, 0x3 ;  /* 0x0000000b0a487211 */ /* 0x080fe200078f18ff */
[----:B-1----:R-:W-:Y:S01]  /*2220*/  VIADD R34, R32, 0xffffff80 ;  /* 0xffffff8020227836 */ /* 0x002fe20000000000 */
[----:B------:R-:W-:Y:S02]  /*2230*/  LEA.HI R10, R10, R11, RZ, 0x5 ;  /* 0x0000000b0a0a7211 */ /* 0x000fe400078f28ff */
[----:B------:R-:W-:Y:S02]  /*2240*/  SHF.L.U32 R9, R8, 0x7, RZ ;  /* 0x0000000708097819 */ /* 0x000fe400000006ff */
[----:B-----5:R-:W-:Y:S02]  /*2250*/  SHF.R.S32.HI R15, RZ, 0x1f, R97 ;  /* 0x0000001fff0f7819 */ /* 0x020fe40000011461 */
[----:B------:R-:W-:Y:S02]  /*2260*/  LOP3.LUT R8, R142, 0x18, R73, 0xf8, !PT ;  /* 0x000000188e087812 */ /* 0x000fe400078ef849 */
[----:B------:R-:W-:-:S02]  /*2270*/  LOP3.LUT R23, R23, 0xfffffffb, RZ, 0xc0, !PT ;  /* 0xfffffffb17177812 */ /* 0x000fc400078ec0ff */
[CC--:B------:R-:W-:Y:S01]  /*2280*/  LEA.HI R63, R13.reuse, R12.reuse, RZ, 0x3 ;  /* 0x0000000c0d3f7211 */ /* 0x0c0fe200078f18ff */
[----:B------:R-:W-:Y:S01]  /*2290*/  IMAD.SHL.U32 R11, R10, 0x80, RZ ;  /* 0x000000800a0b7824 */ /* 0x000fe200078e00ff */
[----:B------:R-:W-:Y:S01]  /*22a0*/  LEA.HI R12, R13, R12, RZ, 0x5 ;  /* 0x0000000c0d0c7211 */ /* 0x000fe200078f28ff */
[----:B------:R-:W-:Y:S01]  /*22b0*/  IMAD R20, R15, R4, RZ ;  /* 0x000000040f147224 */ /* 0x000fe200078e02ff */
[----:B------:R-:W-:Y:S02]  /*22c0*/  LOP3.LUT R96, R9, 0xfffff000, RZ, 0xc0, !PT ;  /* 0xfffff00009607812 */ /* 0x000fe400078ec0ff */
[----:B------:R-:W-:Y:S02]  /*22d0*/  LOP3.LUT R8, R8, R143, RZ, 0x3c, !PT ;  /* 0x0000008f08087212 */ /* 0x000fe400078e3cff */
[----:B------:R-:W-:Y:S02]  /*22e0*/  LOP3.LUT R10, R142, 0x18, R72, 0xf8, !PT ;  /* 0x000000188e0a7812 */ /* 0x000fe400078ef848 */
[----:B------:R-:W-:Y:S01]  /*22f0*/  LEA.HI R32, R34, R34, RZ, 0x1 ;  /* 0x0000002222207211 */ /* 0x000fe200078f08ff */
[----:B------:R-:W-:Y:S01]  /*2300*/  IMAD.SHL.U32 R13, R12, 0x80, RZ ;  /* 0x000000800c0d7824 */ /* 0x000fe200078e00ff */
[----:B------:R-:W-:Y:S01]  /*2310*/  IADD3 R96, R8, R96, R151 ;  /* 0x0000006008607210 */ /* 0x000fe20007ffe097 */
[----:B------:R-:W-:Y:S01]  /*2320*/  IMAD R9, R97, R5, R20 ;  /* 0x0000000561097224 */ /* 0x000fe200078e0214 */
[----:B------:R-:W-:Y:S01]  /*2330*/  LOP3.LUT R12, R11, 0xfffff000, RZ, 0xc0, !PT ;  /* 0xfffff0000b0c7812 */ /* 0x000fe200078ec0ff */
[----:B------:R-:W-:Y:S01]  /*2340*/  IMAD R8, R15, R6, RZ ;  /* 0x000000060f087224 */ /* 0x000fe200078e02ff */
[----:B------:R-:W-:Y:S01]  /*2350*/  LOP3.LUT R10, R10, R143, RZ, 0x3c, !PT ;  /* 0x0000008f0a0a7212 */ /* 0x000fe200078e3cff */
[----:B------:R-:W-:Y:S01]  /*2360*/  IMAD.WIDE.U32 R70, R97, R4, R70 ;  /* 0x0000000461467225 */ /* 0x000fe200078e0046 */
[----:B------:R-:W-:-:S02]  /*2370*/  LOP3.LUT R32, R32, 0xfffffffe, RZ, 0xc0, !PT ;  /* 0xfffffffe20207812 */ /* 0x000fc400078ec0ff */
[----:B------:R-:W-:Y:S01]  /*2380*/  LOP3.LUT R14, R142, 0x18, R63, 0xf8, !PT ;  /* 0x000000188e0e7812 */ /* 0x000fe200078ef83f */
[----:B------:R-:W-:Y:S01]  /*2390*/  IMAD.WIDE.U32 R68, R97, R4, R68 ;  /* 0x0000000461447225 */ /* 0x000fe200078e0044 */
[----:B------:R-:W-:Y:S02]  /*23a0*/  IADD3 R95, R10, R12, R151 ;  /* 0x0000000c0a5f7210 */ /* 0x000fe40007ffe097 */
[----:B------:R-:W-:Y:S01]  /*23b0*/  LOP3.LUT R94, R13, 0xfffff000, RZ, 0xc0, !PT ;  /* 0xfffff0000d5e7812 */ /* 0x000fe200078ec0ff */
[C---:B------:R-:W-:Y:S01]  /*23c0*/  IMAD R75, R97.reuse, R7, R8 ;  /* 0x00000007614b7224 */ /* 0x040fe200078e0208 */
[----:B------:R-:W-:Y:S01]  /*23d0*/  LOP3.LUT R14, R14, R143, RZ, 0x3c, !PT ;  /* 0x0000008f0e0e7212 */ /* 0x000fe200078e3cff */
[----:B------:R-:W-:Y:S01]  /*23e0*/  IMAD.WIDE.U32 R66, R97, R6, R66 ;  /* 0x0000000661427225 */ /* 0x000fe200078e0042 */
[----:B------:R-:W-:Y:S02]  /*23f0*/  LOP3.LUT R8, R73, 0xfffffff8, RZ, 0xc0, !PT ;  /* 0xfffffff849087812 */ /* 0x000fe400078ec0ff */
[----:B------:R-:W-:Y:S01]  /*2400*/  LOP3.LUT R10, R63, 0xfffffff8, RZ, 0xc0, !PT ;  /* 0xfffffff83f0a7812 */ /* 0x000fe200078ec0ff */
[----:B------:R-:W-:-:S02]  /*2410*/  IMAD.IADD R84, R71, 0x1, R9 ;  /* 0x0000000147547824 */ /* 0x000fc400078e0209 */
[----:B------:R-:W-:Y:S01]  /*2420*/  IMAD.IADD R82, R9, 0x1, R69 ;  /* 0x0000000109527824 */ /* 0x000fe200078e0245 */
[----:B------:R-:W-:Y:S01]  /*2430*/  LOP3.LUT R9, R72, 0xfffffff8, RZ, 0xc0, !PT ;  /* 0xfffffff848097812 */ /* 0x000fe200078ec0ff */
[----:B------:R-:W-:Y:S01]  /*2440*/  IMAD.WIDE.U32 R64, R97, R6, R64 ;  /* 0x0000000661407225 */ /* 0x000fe200078e0040 */
[----:B------:R-:W-:-:S03]  /*2450*/  SHF.L.U64.HI R89, R4, 0x7, R5 ;  /* 0x0000000704597819 */ /* 0x000fc60000010205 */
[----:B------:R-:W-:Y:S01]  /*2460*/  IMAD.IADD R32, R34, 0x1, -R32 ;  /* 0x0000000122207824 */ /* 0x000fe200078e0a20 */
[----:B------:R-:W-:Y:S01]  /*2470*/  SHF.L.U64.HI R90, R6, 0x7, R7 ;  /* 0x00000007065a7819 */ /* 0x000fe20000010207 */
[----:B------:R-:W-:Y:S01]  /*2480*/  IMAD.IADD R85, R85, 0x1, R28 ;  /* 0x0000000155557824 */ /* 0x000fe200078e021c */
[----:B------:R-:W-:Y:S01]  /*2490*/  IADD3 R94, R14, R94, R151 ;  /* 0x0000005e0e5e7210 */ /* 0x000fe20007ffe097 */
[----:B------:R-:W-:Y:S01]  /*24a0*/  IMAD.SHL.U32 R5, R6, 0x80, RZ ;  /* 0x0000008006057824 */ /* 0x000fe200078e00ff */
[----:B------:R-:W-:Y:S01]  /*24b0*/  SHF.R.S32.HI R6, RZ, 0x1f, R30 ;  /* 0x0000001fff067819 */ /* 0x000fe2000001141e */
[----:B------:R-:W-:Y:S01]  /*24c0*/  VIADD R102, R31, 0x8 ;  /* 0x000000081f667836 */ /* 0x000fe20000000000 */
[----:B------:R-:W-:Y:S01]  /*24d0*/  SHF.R.S32.HI R93, RZ, 0x1f, R8 ;  /* 0x0000001fff5d7819 */ /* 0x000fe20000011408 */
[----:B------:R-:W-:Y:S01]  /*24e0*/  IMAD.IADD R83, R67, 0x1, R75 ;  /* 0x0000000143537824 */ /* 0x000fe200078e024b */
[----:B------:R-:W-:Y:S01]  /*24f0*/  SHF.R.S32.HI R92, RZ, 0x1f, R9 ;  /* 0x0000001fff5c7819 */ /* 0x000fe20000011409 */
[----:B------:R-:W-:Y:S01]  /*2500*/  IMAD.SHL.U32 R4, R4, 0x80, RZ ;  /* 0x0000008004047824 */ /* 0x000fe200078e00ff */
[----:B------:R-:W-:Y:S01]  /*2510*/  SHF.R.S32.HI R91, RZ, 0x1f, R10 ;  /* 0x0000001fff5b7819 */ /* 0x000fe2000001140a */
[----:B------:R-:W-:-:S02]  /*2520*/  IMAD R7, R32, 0xc0, R140 ;  /* 0x000000c020077824 */ /* 0x000fc400078e028c */
[----:B------:R-:W-:Y:S02]  /*2530*/  IMAD.SHL.U32 R99, R99, 0x2, RZ ;  /* 0x0000000263637824 */ /* 0x000fe400078e00ff */
[----:B------:R-:W-:Y:S01]  /*2540*/  IMAD.IADD R75, R75, 0x1, R65 ;  /* 0x000000014b4b7824 */ /* 0x000fe200078e0241 */
[----:B------:R-:W-:Y:S01]  /*2550*/  @!P6 BAR.SYNC.DEFER_BLOCKING 0x9, 0x100 ;  /* 0x024400000000eb1d */ /* 0x000fe20000010000 */
[----:B---3--:R-:W-:-:S13]  /*2560*/  LOP3.LUT P1, RZ, R33, 0x2, RZ, 0xc0, !PT ;  /* 0x0000000221ff7812 */ /* 0x008fda000782c0ff */
[----:B------:R-:W-:Y:S02]  /*2570*/  @P1 LOP3.LUT R23, R23, 0x4, RZ, 0xfc, !PT ;  /* 0x0000000417171812 */ /* 0x000fe400078efcff */
[----:B------:R-:W-:-:S04]  /*2580*/  ISETP.GE.AND P1, PT, R136, UR4, PT ;  /* 0x0000000488007c0c */ /* 0x000fc8000bf26270 */
[----:B------:R-:W-:-:S04]  /*2590*/  SEL R20, RZ, 0x20, P1 ;  /* 0x00000020ff147807 */ /* 0x000fc80000800000 */
[C---:B------:R-:W-:Y:S02]  /*25a0*/  LOP3.LUT R20, R21.reuse, R20, RZ, 0xfc, !PT ;  /* 0x0000001415147212 */ /* 0x040fe400078efcff */
[----:B------:R-:W-:Y:S02]  /*25b0*/  SHF.R.S32.HI R88, RZ, 0x1f, R25 ;  /* 0x0000001fff587819 */ /* 0x000fe40000011419 */
[----:B------:R-:W-:Y:S02]  /*25c0*/  LOP3.LUT R21, R21, 0x1, RZ, 0xc0, !PT ;  /* 0x0000000115157812 */ /* 0x000fe400078ec0ff */
[C---:B------:R-:W-:Y:S02]  /*25d0*/  LOP3.LUT R28, R20.reuse, 0x2, RZ, 0xc0, !PT ;  /* 0x00000002141c7812 */ /* 0x040fe400078ec0ff */
[----:B------:R-:W-:-:S07]  /*25e0*/  LOP3.LUT R31, R20, 0x4, RZ, 0xc0, !PT ;  /* 0x00000004141f7812 */ /* 0x000fce00078ec0ff */
.L_x_10453:
[----:B--2---:R-:W2:Y:S01]  /*25f0*/  LDL R35, [R1+0x7c] ;  /* 0x00007c0001237983 */ /* 0x004ea20000100800 */
[----:B------:R-:W0:Y:S03]  /*2600*/  LDC R77, c[0x0][0x430] ;  /* 0x00010c00ff4d7b82 */ /* 0x000e260000000800 */
[----:B---3--:R-:W3:Y:S01]  /*2610*/  LDL R37, [R1+0x78] ;  /* 0x0000780001257983 */ /* 0x008ee20000100800 */
[----:B------:R-:W-:-:S04]  /*2620*/  VIADD R26, R26, 0xffffffff ;  /* 0xffffffff1a1a7836 */ /* 0x000fc80000000000 */
[----:B------:R-:W-:Y:S01]  /*2630*/  IMAD R12, R26, 0x80, R7 ;  /* 0x000000801a0c7824 */ /* 0x000fe200078e0207 */
[----:B-1----:R-:W1:Y:S04]  /*2640*/  LDC R98, c[0x0][0x3f4] ;  /* 0x0000fd00ff627b82 */ /* 0x002e680000000800 */
[----:B------:R-:W-:Y:S02]  /*2650*/  ISETP.GE.AND P1, PT, R12, R24, PT ;  /* 0x000000180c00720c */ /* 0x000fe40003f26270 */
[----:B0-----:R-:W-:Y:S02]  /*2660*/  ISETP.NE.AND P2, PT, R77, 0x1, PT ;  /* 0x000000014d00780c */ /* 0x001fe40003f45270 */
[----:B------:R-:W-:-:S11]  /*2670*/  ISETP.GT.OR P1, PT, R7, 0x7f, P1 ;  /* 0x0000007f0700780c */ /* 0x000fd60000f24670 */
[----:B------:R-:W0:Y:S08]  /*2680*/  @P2 LDC R11, c[0x0][0x434] ;  /* 0x00010d00ff0b2b82 */ /* 0x000e300000000800 */
[----:B------:R-:W4:Y:S08]  /*2690*/  @P2 LDC R34, c[0x0][0x438] ;  /* 0x00010e00ff222b82 */ /* 0x000f300000000800 */
[----:B------:R-:W1:Y:S01]  /*26a0*/  @!P1 LDC.64 R14, c[0x0][0x428] ;  /* 0x00010a00ff0e9b82 */ /* 0x000e620000000a00 */
[----:B------:R-:W-:-:S07]  /*26b0*/  IMAD.IADD R36, R85, 0x1, R12 ;  /* 0x0000000155247824 */ /* 0x000fce00078e020c */
[----:B------:R-:W1:Y:S01]  /*26c0*/  @!P1 LDC.64 R12, c[0x0][0x418] ;  /* 0x00010600ff0c9b82 */ /* 0x000e620000000a00 */
[----:B0-----:R-:W-:-:S04]  /*26d0*/  @P2 IMAD.HI.U32 R11, R36, R11, RZ ;  /* 0x0000000b240b2227 */ /* 0x001fc800078e00ff */
[----:B------:R-:W-:Y:S01]  /*26e0*/  IMAD.MOV.U32 R32, RZ, RZ, R36 ;  /* 0x000000ffff207224 */ /* 0x000fe200078e0024 */
[----:B----4-:R-:W-:-:S04]  /*26f0*/  @P2 SHF.R.U32.HI R32, RZ, R34, R11 ;  /* 0x00000022ff202219 */ /* 0x010fc8000001160b */
[----:B------:R-:W-:Y:S01]  /*2700*/  @!P1 SHF.R.S32.HI R33, RZ, 0x1f, R32 ;  /* 0x0000001fff219819 */ /* 0x000fe20000011420 */
[----:B-1----:R-:W-:-:S04]  /*2710*/  @!P1 IMAD R34, R88, R14, RZ ;  /* 0x0000000e58229224 */ /* 0x002fc800078e02ff */
[C---:B------:R-:W-:Y:S02]  /*2720*/  @!P1 IMAD R11, R25.reuse, R15, R34 ;  /* 0x0000000f190b9224 */ /* 0x040fe400078e0222 */
[----:B------:R-:W-:-:S04]  /*2730*/  @!P1 IMAD.WIDE.U32 R14, R25, R14, R32 ;  /* 0x0000000e190e9225 */ /* 0x000fc800078e0020 */
[----:B------:R-:W-:Y:S01]  /*2740*/  @!P1 IMAD.IADD R11, R15, 0x1, R11 ;  /* 0x000000010f0b9824 */ /* 0x000fe200078e020b */
[----:B------:R-:W-:-:S04]  /*2750*/  @!P1 LEA R12, P2, R14, R12, 0x2 ;  /* 0x0000000c0e0c9211 */ /* 0x000fc800078410ff */
[----:B------:R-:W-:Y:S02]  /*2760*/  @!P1 LEA.HI.X R13, R14, R13, R11, 0x2, P2 ;  /* 0x0000000d0e0d9211 */ /* 0x000fe400010f140b */
[----:B------:R-:W-:Y:S01]  /*2770*/  ISETP.GE.AND P2, PT, R98, 0x1, PT ;  /* 0x000000016200780c */ /* 0x000fe20003f46270 */
[----:B------:R-:W-:Y:S01]  /*2780*/  IMAD.MOV.U32 R76, RZ, RZ, RZ ;  /* 0x000000ffff4c7224 */ /* 0x000fe200078e00ff */
[----:B------:R-:W-:Y:S05]  /*2790*/  YIELD ;  /* 0x0000000000007946 */ /* 0x000fea0003800000 */
[----:B------:R-:W-:Y:S01]  /*27a0*/  IMAD.MOV R32, RZ, RZ, -R32 ;  /* 0x000000ffff207224 */ /* 0x000fe200078e0a20 */
[----:B------:R-:W-:Y:S01]  /*27b0*/  BSSY B0, `(.L_x_10395) ;  /* 0x000042d000007945 */ /* 0x000fe20003800000 */
[----:B------:R0:W5:Y:S01]  /*27c0*/  @!P1 LDG.E R76, desc[UR42][R12.64] ;  /* 0x0000002a0c4c9981 */ /* 0x000162000c1e1900 */
[----:B------:R-:W-:Y:S01]  /*27d0*/  ISETP.GT.AND P1, PT, R26, R74, PT ;  /* 0x0000004a1a00720c */ /* 0x000fe20003f24270 */
[----:B------:R-:W-:Y:S01]  /*27e0*/  IMAD R77, R77, R32, R36 ;  /* 0x000000204d4d7224 */ /* 0x000fe200078e0224 */
[----:B--2---:R-:W-:Y:S01]  /*27f0*/  LOP3.LUT P3, RZ, R35, 0x2, RZ, 0xc0, !PT ;  /* 0x0000000223ff7812 */ /* 0x004fe2000786c0ff */
[----:B---3--:R-:W-:-:S04]  /*2800*/  IMAD R62, R18, 0x3000, R37 ;  /* 0x00003000123e7824 */ /* 0x008fc800078e0225 */
[----:B------:R-:W-:-:S08]  /*2810*/  VIADD R14, R62, 0x10 ;  /* 0x000000103e0e7836 */ /* 0x000fd00000000000 */
[C---:B------:R-:W-:Y:S02]  /*2820*/  @P3 VIADD R14, R62.reuse, 0xfffffff0 ;  /* 0xfffffff03e0e3836 */ /* 0x040fe40000000000 */
[--C-:B------:R-:W-:Y:S02]  /*2830*/  IMAD R62, R62, 0x2, R27.reuse ;  /* 0x000000023e3e7824 */ /* 0x100fe400078e021b */
[----:B------:R-:W-:Y:S01]  /*2840*/  IMAD R61, R14, 0x2, R27 ;  /* 0x000000020e3d7824 */ /* 0x000fe200078e021b */
[----:B0-----:R-:W-:Y:S06]  /*2850*/  @!P2 BRA `(.L_x_10396) ;  /* 0x0000003c0058a947 */ /* 0x001fec0003800000 */
[----:B------:R-:W-:Y:S01]  /*2860*/  SHF.R.S32.HI R78, RZ, 0x1f, R77 ;  /* 0x0000001fff4e7819 */ /* 0x000fe2000001144d */
[----:B------:R-:W-:Y:S01]  /*2870*/  ULDC.64 UR4, c[0x0][0x300] ;  /* 0x0000c00000047ab9 */ /* 0x000fe20000000a00 */
[----:B-----5:R-:W-:Y:S01]  /*2880*/  SHF.R.S32.HI R79, RZ, 0x1f, R76 ;  /* 0x0000001fff4f7819 */ /* 0x020fe2000001144c */
[----:B------:R-:W-:-:S04]  /*2890*/  IMAD.WIDE.U32 R12, R77, UR4, RZ ;  /* 0x000000044d0c7c25 */ /* 0x000fc8000f8e00ff */
[----:B------:R-:W-:Y:S02]  /*28a0*/  IMAD R14, R78, UR4, RZ ;  /* 0x000000044e0e7c24 */ /* 0x000fe4000f8e02ff */
[----:B------:R-:W-:Y:S02]  /*28b0*/  IMAD R80, R26, -0x80, R24 ;  /* 0xffffff801a507824 */ /* 0x000fe400078e0218 */
[----:B------:R-:W-:Y:S01]  /*28c0*/  IMAD R11, R77, UR5, R14 ;  /* 0x000000054d0b7c24 */ /* 0x000fe2000f8e020e */
[----:B------:R-:W-:Y:S01]  /*28d0*/  ULDC.64 UR4, c[0x0][0x310] ;  /* 0x0000c40000047ab9 */ /* 0x000fe20000000a00 */
[----:B------:R-:W-:Y:S01]  /*28e0*/  IMAD R14, R90, R26, RZ ;  /* 0x0000001a5a0e7224 */ /* 0x000fe200078e02ff */
[----:B------:R-:W-:Y:S01]  /*28f0*/  VIMNMX R80, R80, 0x80, PT ;  /* 0x0000008050507848 */ /* 0x000fe20003fe0100 */
[----:B------:R-:W-:Y:S02]  /*2900*/  IMAD R15, R79, UR4, RZ ;  /* 0x000000044f0f7c24 */ /* 0x000fe4000f8e02ff */
[----:B------:R-:W-:-:S02]  /*2910*/  IMAD.IADD R13, R13, 0x1, R11 ;  /* 0x000000010d0d7824 */ /* 0x000fc400078e020b */
[C---:B------:R-:W-:Y:S02]  /*2920*/  IMAD R15, R76.reuse, UR5, R15 ;  /* 0x000000054c0f7c24 */ /* 0x040fe4000f8e020f */
[----:B------:R-:W-:Y:S01]  /*2930*/  IMAD.WIDE.U32 R12, R76, UR4, R12 ;  /* 0x000000044c0c7c25 */ /* 0x000fe2000f8e000c */
[----:B------:R-:W-:-:S03]  /*2940*/  ULDC.64 UR4, c[0x0][0x308] ;  /* 0x0000c20000047ab9 */ /* 0x000fc60000000a00 */
[----:B------:R-:W-:Y:S02]  /*2950*/  IMAD R11, R6, UR4, RZ ;  /* 0x00000004060b7c24 */ /* 0x000fe4000f8e02ff */
[----:B------:R-:W-:Y:S02]  /*2960*/  IMAD.IADD R13, R13, 0x1, R15 ;  /* 0x000000010d0d7824 */ /* 0x000fe400078e020f */
[C---:B------:R-:W-:Y:S01]  /*2970*/  IMAD R57, R30.reuse, UR5, R11 ;  /* 0x000000051e397c24 */ /* 0x040fe2000f8e020b */
[----:B------:R-:W-:Y:S01]  /*2980*/  SHF.R.S32.HI R11, RZ, 0x1f, R26 ;  /* 0x0000001fff0b7819 */ /* 0x000fe2000001141a */
[----:B------:R-:W-:Y:S01]  /*2990*/  IMAD.WIDE.U32 R12, R30, UR4, R12 ;  /* 0x000000041e0c7c25 */ /* 0x000fe2000f8e000c */
[----:B------:R-:W-:-:S03]  /*29a0*/  ULDC.64 UR4, c[0x0][0x2e8] ;  /* 0x0000ba0000047ab9 */ /* 0x000fc60000000a00 */
[----:B------:R-:W-:Y:S01]  /*29b0*/  IMAD R15, R89, R26, RZ ;  /* 0x0000001a590f7224 */ /* 0x000fe200078e02ff */
[----:B------:R-:W-:Y:S01]  /*29c0*/  IADD3 R57, R13, R57, RZ ;  /* 0x000000390d397210 */ /* 0x000fe20007ffe0ff */
[C---:B------:R-:W-:Y:S01]  /*29d0*/  IMAD R33, R11.reuse, R5, R14 ;  /* 0x000000050b217224 */ /* 0x040fe200078e020e */
[C---:B------:R-:W-:Y:S01]  /*29e0*/  LEA R56, P2, R12.reuse, UR4, 0x1 ;  /* 0x000000040c387c11 */ /* 0x040fe2000f8408ff */
[----:B------:R-:W-:Y:S01]  /*29f0*/  ULDC.U8 UR4, c[0x0][0x410] ;  /* 0x0001040000047ab9 */ /* 0x000fe20000000000 */
[----:B------:R-:W-:Y:S02]  /*2a00*/  IMAD R35, R11, R4, R15 ;  /* 0x000000040b237224 */ /* 0x000fe400078e020f */
[----:B------:R-:W-:Y:S01]  /*2a10*/  LEA.HI.X R57, R12, UR5, R57, 0x1, P2 ;  /* 0x000000050c397c11 */ /* 0x000fe200090f0c39 */
[----:B------:R-:W-:Y:S01]  /*2a20*/  IMAD.WIDE.U32 R14, R5, R26, RZ ;  /* 0x0000001a050e7225 */ /* 0x000fe200078e00ff */
[----:B------:R-:W-:-:S03]  /*2a30*/  ISETP.NE.AND P2, PT, RZ, UR4, PT ;  /* 0x00000004ff007c0c */ /* 0x000fc6000bf45270 */
[----:B------:R-:W-:-:S04]  /*2a40*/  IMAD.WIDE.U32 R12, R4, R26, RZ ;  /* 0x0000001a040c7225 */ /* 0x000fc800078e00ff */
[----:B------:R-:W-:Y:S02]  /*2a50*/  IMAD.IADD R11, R15, 0x1, R33 ;  /* 0x000000010f0b7824 */ /* 0x000fe400078e0221 */
[----:B------:R-:W-:-:S04]  /*2a60*/  IMAD.IADD R58, R13, 0x1, R35 ;  /* 0x000000010d3a7824 */ /* 0x000fc800078e0223 */
[----:B------:R-:W-:Y:S05]  /*2a70*/  @!P2 BRA `(.L_x_10397) ;  /* 0x0000001c0058a947 */ /* 0x000fea0003800000 */
        /* <DEDUP_REMOVED lines=15> */
[----:B------:R-:W2:Y:S04]  /*2b70*/  LDL R87, [R1+0x4c] ;  /* 0x00004c0001577983 */ /* 0x000ea80000100800 */
[----:B------:R-:W3:Y:S04]  /*2b80*/  LDL R86, [R1+0x24] ;  /* 0x0000240001567983 */ /* 0x000ee80000100800 */
[----:B------:R-:W4:Y:S04]  /*2b90*/  LDL R81, [R1+0x48] ;  /* 0x0000480001517983 */ /* 0x000f280000100800 */
[----:B------:R-:W4:Y:S04]  /*2ba0*/  LDL R60, [R1+0x50] ;  /* 0x00005000013c7983 */ /* 0x000f280000100800 */
[----:B------:R-:W4:Y:S01]  /*2bb0*/  LDL R59, [R1+0x54] ;  /* 0x00005400013b7983 */ /* 0x000f220000100800 */
[----:B------:R-:W-:Y:S01]  /*2bc0*/  IADD3 R14, P2, R64, R14, RZ ;  /* 0x0000000e400e7210 */ /* 0x000fe20007f5e0ff */
[----:B------:R-:W-:Y:S01]  /*2bd0*/  ULDC.64 UR4, c[0x0][0x3e8] ;  /* 0x0000fa0000047ab9 */ /* 0x000fe20000000a00 */
[----:B------:R-:W-:-:S02]  /*2be0*/  CS2R R52, SRZ ;  /* 0x0000000000347805 */ /* 0x000fc4000001ff00 */
[----:B------:R-:W-:Y:S01]  /*2bf0*/  CS2R R54, SRZ ;  /* 0x0000000000367805 */ /* 0x000fe2000001ff00 */
[----:B------:R-:W-:Y:S01]  /*2c00*/  IMAD.X R13, R11, 0x1, R75, P2 ;  /* 0x000000010b0d7824 */ /* 0x000fe200010e064b */
[----:B------:R-:W-:-:S05]  /*2c10*/  IADD3 R11, P2, R68, R12, RZ ;  /* 0x0000000c440b7210 */ /* 0x000fca0007f5e0ff */
[----:B------:R-:W-:Y:S01]  /*2c20*/  IMAD.X R58, R58, 0x1, R82, P2 ;  /* 0x000000013a3a7824 */ /* 0x000fe200010e0652 */
        /* <DEDUP_REMOVED lines=19> */
[----:B------:R0:W5:Y:S04]  /*2d60*/  @!P2 LDG.E.64 R48, desc[UR42][R12.64+0x10] ;  /* 0x0000102a0c30a981 */ /* 0x000168000c1e1b00 */
[----:B------:R0:W5:Y:S01]  /*2d70*/  @!P2 LDG.E.64 R50, desc[UR42][R14.64+0x10] ;  /* 0x0000102a0e32a981 */ /* 0x000162000c1e1b00 */
[----:B---3--:R-:W-:-:S13]  /*2d80*/  ISETP.GE.AND P2, PT, R86, R98, PT ;  /* 0x000000625600720c */ /* 0x008fda0003f46270 */
[----:B------:R0:W5:Y:S04]  /*2d90*/  @!P2 LDG.E.64 R44, desc[UR42][R12.64+0x20] ;  /* 0x0000202a0c2ca981 */ /* 0x000168000c1e1b00 */
[----:B------:R0:W5:Y:S01]  /*2da0*/  @!P2 LDG.E.64 R46, desc[UR42][R14.64+0x20] ;  /* 0x0000202a0e2ea981 */ /* 0x000162000c1e1b00 */
[----:B----4-:R-:W-:-:S13]  /*2db0*/  ISETP.GE.AND P2, PT, R81, R98, PT ;  /* 0x000000625100720c */ /* 0x010fda0003f46270 */
[----:B------:R0:W5:Y:S04]  /*2dc0*/  @!P2 LDG.E.64 R40, desc[UR42][R12.64+0x30] ;  /* 0x0000302a0c28a981 */ /* 0x000168000c1e1b00 */
[----:B------:R0:W5:Y:S01]  /*2dd0*/  @!P2 LDG.E.64 R42, desc[UR42][R14.64+0x30] ;  /* 0x0000302a0e2aa981 */ /* 0x000162000c1e1b00 */
[----:B------:R-:W-:-:S13]  /*2de0*/  ISETP.GE.AND P2, PT, R60, R98, PT ;  /* 0x000000623c00720c */ /* 0x000fda0003f46270 */
[----:B------:R0:W5:Y:S04]  /*2df0*/  @!P2 LDG.E.64 R36, desc[UR42][R12.64+0x40] ;  /* 0x0000402a0c24a981 */ /* 0x000168000c1e1b00 */
[----:B------:R0:W5:Y:S01]  /*2e00*/  @!P2 LDG.E.64 R38, desc[UR42][R14.64+0x40] ;  /* 0x0000402a0e26a981 */ /* 0x000162000c1e1b00 */
[----:B------:R-:W-:-:S13]  /*2e10*/  ISETP.GE.AND P2, PT, R59, R98, PT ;  /* 0x000000623b00720c */ /* 0x000fda0003f46270 */
[----:B------:R0:W5:Y:S04]  /*2e20*/  @!P2 LDG.E.64 R32, desc[UR42][R12.64+0x50] ;  /* 0x0000502a0c20a981 */ /* 0x000168000c1e1b00 */
[----:B------:R0:W5:Y:S02]  /*2e30*/  @!P2 LDG.E.64 R34, desc[UR42][R14.64+0x50] ;  /* 0x0000502a0e22a981 */ /* 0x000164000c1e1b00 */
.L_x_10399:
[----:B------:R-:W-:Y:S05]  /*2e40*/  BSYNC B1 ;  /* 0x0000000000017941 */ /* 0x000fea0003800000 */
.L_x_10398:
[----:B-----5:R-:W-:Y:S01]  /*2e50*/  IMAD.MOV.U32 R11, RZ, RZ, R32 ;  /* 0x000000ffff0b7224 */ /* 0x020fe200078e0020 */
[----:B------:R-:W-:Y:S01]  /*2e60*/  UISETP.NE.AND UP0, UPT, UR39, 0x3, UPT ;  /* 0x000000032700788c */ /* 0x000fe2000bf05270 */
[----:B0-----:R-:W-:Y:S02]  /*2e70*/  IMAD.MOV.U32 R12, RZ, RZ, R33 ;  /* 0x000000ffff0c7224 */ /* 0x001fe400078e0021 */
        /* <DEDUP_REMOVED lines=16> */
[----:B------:R-:W-:Y:S02]  /*2f80*/  PRMT R113, R14, 0x7610, R113 ;  /* 0x000076100e717816 */ /* 0x000fe40000000071 */
[----:B------:R-:W-:Y:S01]  /*2f90*/  PRMT R116, R11, 0x7610, R116 ;  /* 0x000076100b747816 */ /* 0x000fe20000000074 */
[----:B------:R-:W-:Y:S01]  /*2fa0*/  IMAD.MOV.U32 R11, RZ, RZ, R52 ;  /* 0x000000ffff0b7224 */ /* 0x000fe200078e0034 */
[----:B------:R-:W-:Y:S01]  /*2fb0*/  PRMT R104, R104, 0x5410, R12 ;  /* 0x0000541068687816 */ /* 0x000fe2000000000c */
[----:B------:R-:W-:-:S05]  /*2fc0*/  IMAD.MOV.U32 R12, RZ, RZ, R53 ;  /* 0x000000ffff0c7224 */ /* 0x000fca00078e0035 */
[----:B------:R-:W-:Y:S01]  /*2fd0*/  PRMT R86, R11, 0x5410, R12 ;  /* 0x000054100b567816 */ /* 0x000fe2000000000c */
[----:B------:R-:W-:Y:S02]  /*2fe0*/  IMAD.MOV.U32 R11, RZ, RZ, R34 ;  /* 0x000000ffff0b7224 */ /* 0x000fe400078e0022 */
        /* <DEDUP_REMOVED lines=15> */
[----:B------:R-:W-:Y:S02]  /*30e0*/  PRMT R117, R12, 0x7610, R117 ;  /* 0x000076100c757816 */ /* 0x000fe40000000075 */
[----:B------:R-:W-:Y:S02]  /*30f0*/  MOV R12, R51 ;  /* 0x00000033000c7202 */ /* 0x000fe40000000f00 */
[----:B------:R-:W-:Y:S01]  /*3100*/  PRMT R118, R11, 0x7610, R118 ;  /* 0x000076100b767816 */ /* 0x000fe20000000076 */
[----:B------:R-:W-:Y:S01]  /*3110*/  IMAD.MOV.U32 R11, RZ, RZ, R54 ;  /* 0x000000ffff0b7224 */ /* 0x000fe200078e0036 */
[----:B------:R-:W-:Y:S01]  /*3120*/  PRMT R107, R107, 0x5410, R12 ;  /* 0x000054106b6b7816 */ /* 0x000fe2000000000c */
[----:B------:R-:W-:-:S05]  /*3130*/  IMAD.MOV.U32 R12, RZ, RZ, R55 ;  /* 0x000000ffff0c7224 */ /* 0x000fca00078e0037 */
[----:B------:R-:W-:Y:S01]  /*3140*/  PRMT R87, R11, 0x5410, R12 ;  /* 0x000054100b577816 */ /* 0x000fe2000000000c */
[----:B------:R-:W-:Y:S06]  /*3150*/  @!P2 BRA `(.L_x_10400) ;  /* 0x000000000004a947 */ /* 0x000fec0003800000 */
[----:B------:R-:W-:Y:S01]  /*3160*/  BPT.TRAP 0x1 ;  /* 0x000000040000795c */ /* 0x000fe20000300000 */
.L_x_10400:
[----:B------:R-:W-:Y:S01]  /*3170*/  IMAD R60, R18, 0x8, R2 ;  /* 0x00000008123c7824 */ /* 0x000fe200078e0202 */
[----:B------:R-:W-:Y:S01]  /*3180*/  SHF.L.U32 R81, R137, 0x1f, RZ ;  /* 0x0000001f89517819 */ /* 0x000fe200000006ff */
[----:B------:R-:W-:Y:S03]  /*3190*/  BSSY B1, `(.L_x_10401) ;  /* 0x0000003000017945 */ /* 0x000fe60003800000 */
[----:B------:R-:W0:Y:S02]  /*31a0*/  SYNCS.PHASECHK.TRANS64.TRYWAIT P4, [R60+URZ+0x2d890], R81 ;  /* 0x02d890513c0075a7 */ /* 0x000e24000808017f */
[----:B0-----:R-:W-:Y:S05]  /*31b0*/  @!P4 BRA `(.L_x_10402) ;  /* 0x0000016c00bcc947 */ /* 0x001fea0003800000 */
.L_x_10651:
[----:B------:R-:W-:Y:S05]  /*31c0*/  BSYNC B1 ;  /* 0x0000000000017941 */ /* 0x000fea0003800000 */
.L_x_10401:
[----:B------:R-:W-:-:S03]  /*31d0*/  UMOV UR4, 0xffffffff ;  /* 0xffffffff00047882 */ /* 0x000fc60000000000 */
[----:B------:R-:W-:Y:S05]  /*31e0*/  BRA.DIV UR4, `(.L_x_10403) ;  /* 0x0000016e04c47947 */ /* 0x000fea000b800000 */
[----:B------:R-:W1:Y:S04]  /*31f0*/  SHFL.IDX PT, R57, R57, RZ, 0x1e1f ;  /* 0x001e1fff39397589 */ /* 0x000e6800000e0000 */
[----:B------:R-:W2:Y:S02]  /*3200*/  SHFL.IDX PT, R56, R56, RZ, 0x1e1f ;  /* 0x001e1fff38387589 */ /* 0x000ea400000e0000 */
.L_x_10655:
[----:B------:R-:W-:Y:S05]  /*3210*/  @P3 BRA `(.L_x_10404) ;  /* 0x0000003800183947 */ /* 0x000fea0003800000 */
[----:B------:R-:W-:Y:S01]  /*3220*/  ISETP.NE.AND P3, PT, R21, RZ, PT ;  /* 0x000000ff1500720c */ /* 0x000fe20003f65270 */
[----:B------:R-:W-:-:S12]  /*3230*/  BSSY B1, `(.L_x_10405) ;  /* 0x0000036000017945 */ /* 0x000fd80003800000 */
[----:B------:R-:W-:Y:S05]  /*3240*/  @!P3 BRA `(.L_x_10406) ;  /* 0x0000000000d0b947 */ /* 0x000fea0003800000 */
[----:B------:R3:W4:Y:S01]  /*3250*/  LDS.128 R12, [R62+0x15000] ;  /* 0x015000003e0c7984 */ /* 0x0007220000000c00 */
[----:B------:R-:W-:Y:S01]  /*3260*/  ISETP.GE.AND P3, PT, R138, R98, PT ;  /* 0x000000628a00720c */ /* 0x000fe20003f66270 */
[----:B------:R-:W-:-:S12]  /*3270*/  BSSY B2, `(.L_x_10407) ;  /* 0x000002e000027945 */ /* 0x000fd80003800000 */
[----:B---3--:R-:W-:Y:S05]  /*3280*/  @P3 BRA `(.L_x_10408) ;  /* 0x0000000000b03947 */ /* 0x008fea0003800000 */
[--C-:B------:R-:W-:Y:S02]  /*3290*/  SHF.R.U64 R11, R52, 0x10, R53.reuse ;  /* 0x00000010340b7819 */ /* 0x100fe40000001235 */
[----:B------:R-:W-:Y:S02]  /*32a0*/  SHF.R.U32.HI R52, RZ, 0x10, R53 ;  /* 0x00000010ff347819 */ /* 0x000fe40000011635 */
[--C-:B------:R-:W-:Y:S02]  /*32b0*/  SHF.R.U64 R53, R54, 0x10, R55.reuse ;  /* 0x0000001036357819 */ /* 0x100fe40000001237 */
[----:B------:R-:W-:Y:S02]  /*32c0*/  SHF.R.U32.HI R54, RZ, 0x10, R55 ;  /* 0x00000010ff367819 */ /* 0x000fe40000011637 */
[----:B------:R-:W-:Y:S02]  /*32d0*/  PRMT R53, R87, 0x5410, R53 ;  /* 0x0000541057357816 */ /* 0x000fe40000000035 */
[----:B------:R-:W-:-:S02]  /*32e0*/  PRMT R11, R86, 0x5410, R11 ;  /* 0x00005410560b7816 */ /* 0x000fc4000000000b */
[----:B------:R-:W-:Y:S01]  /*32f0*/  PRMT R55, R86, 0x5432, R52 ;  /* 0x0000543256377816 */ /* 0x000fe20000000034 */
[----:B----4-:R-:W-:Y:S01]  /*3300*/  IMAD.U32 R86, R13, 0x10000, RZ ;  /* 0x000100000d567824 */ /* 0x010fe200078e00ff */
[----:B------:R-:W-:Y:S02]  /*3310*/  PRMT R52, R87, 0x5432, R54 ;  /* 0x0000543257347816 */ /* 0x000fe40000000036 */
[----:B------:R-:W-:Y:S02]  /*3320*/  LOP3.LUT R108, R13, 0xffff0000, RZ, 0xc0, !PT ;  /* 0xffff00000d6c7812 */ /* 0x000fe400078ec0ff */
[C---:B------:R-:W-:Y:S01]  /*3330*/  LOP3.LUT R87, R53.reuse, 0xffff0000, RZ, 0xc0, !PT ;  /* 0xffff000035577812 */ /* 0x040fe200078ec0ff */
[----:B------:R-:W-:Y:S01]  /*3340*/  IMAD.U32 R53, R53, 0x10000, RZ ;  /* 0x0001000035357824 */ /* 0x000fe200078e00ff */
[C---:B------:R-:W-:Y:S01]  /*3350*/  LOP3.LUT R13, R11.reuse, 0xffff0000, RZ, 0xc0, !PT ;  /* 0xffff00000b0d7812 */ /* 0x040fe200078ec0ff */
[----:B------:R-:W-:Y:S02]  /*3360*/  IMAD.U32 R11, R11, 0x10000, RZ ;  /* 0x000100000b0b7824 */ /* 0x000fe400078e00ff */
[----:B------:R-:W-:-:S02]  /*3370*/  FMUL.FTZ R103, R108, R87 ;  /* 0x000000576c677220 */ /* 0x000fc40000410000 */
[-C--:B------:R-:W-:Y:S02]  /*3380*/  FMUL.FTZ R108, R108, R13.reuse ;  /* 0x0000000d6c6c7220 */ /* 0x080fe40000410000 */
[C---:B------:R-:W-:Y:S01]  /*3390*/  FFMA.FTZ R54, R86.reuse, R13, -R103 ;  /* 0x0000000d56367223 */ /* 0x040fe20000010867 */
[C---:B------:R-:W-:Y:S02]  /*33a0*/  IMAD.U32 R103, R55.reuse, 0x10000, RZ ;  /* 0x0001000037677824 */ /* 0x040fe400078e00ff */
[----:B------:R-:W-:Y:S01]  /*33b0*/  FFMA.FTZ R13, R86, R87, R108 ;  /* 0x00000057560d7223 */ /* 0x000fe2000001006c */
[----:B------:R-:W-:Y:S01]  /*33c0*/  LOP3.LUT R86, R14, 0xffff0000, RZ, 0xc0, !PT ;  /* 0xffff00000e567812 */ /* 0x000fe200078ec0ff */
[----:B------:R-:W-:Y:S01]  /*33d0*/  IMAD.U32 R87, R52, 0x10000, RZ ;  /* 0x0001000034577824 */ /* 0x000fe200078e00ff */
[----:B------:R-:W-:Y:S01]  /*33e0*/  LOP3.LUT R55, R55, 0xffff0000, RZ, 0xc0, !PT ;  /* 0xffff000037377812 */ /* 0x000fe200078ec0ff */
[----:B------:R-:W-:Y:S01]  /*33f0*/  IMAD.U32 R14, R14, 0x10000, RZ ;  /* 0x000100000e0e7824 */ /* 0x000fe200078e00ff */
        /* <DEDUP_REMOVED lines=13> */
[----:B------:R-:W-:-:S03]  /*34d0*/  IMAD.U32 R12, R12, 0x10000, RZ ;  /* 0x000100000c0c7824 */ /* 0x000fc600078e00ff */
[----:B------:R-:W-:Y:S01]  /*34e0*/  F2FP.BF16.F32.PACK_AB R15, R14, R15 ;  /* 0x0000000f0e0f723e */ /* 0x000fe200000010ff */
[C---:B------:R-:W-:Y:S01]  /*34f0*/  FMUL.FTZ R55, R52.reuse, R53 ;  /* 0x0000003534377220 */ /* 0x040fe20000410000 */
[----:B------:R-:W-:Y:S01]  /*3500*/  FMUL.FTZ R52, R52, R11 ;  /* 0x0000000b34347220 */ /* 0x000fe20000410000 */
[----:B------:R-:W-:Y:S02]  /*3510*/  F2FP.BF16.F32.PACK_AB R14, R86, R105 ;  /* 0x00000069560e723e */ /* 0x000fe400000010ff */
[C---:B------:R-:W-:Y:S01]  /*3520*/  FFMA.FTZ R55, R12.reuse, R11, -R55 ;  /* 0x0000000b0c377223 */ /* 0x040fe20000010837 */
[----:B------:R-:W-:-:S05]  /*3530*/  FFMA.FTZ R52, R12, R53, R52 ;  /* 0x000000350c347223 */ /* 0x000fca0000010034 */
[----:B------:R-:W-:-:S07]  /*3540*/  F2FP.BF16.F32.PACK_AB R12, R52, R55 ;  /* 0x00000037340c723e */ /* 0x000fce00000010ff */
.L_x_10408:
[----:B------:R-:W-:Y:S05]  /*3550*/  BSYNC B2 ;  /* 0x0000000000027941 */ /* 0x000fea0003800000 */
.L_x_10407:
[----:B--2---:R-:W-:-:S04]  /*3560*/  LEA R52, P3, R16, R56, 0x1 ;  /* 0x0000003810347211 */ /* 0x004fc800078608ff */
[----:B-1----:R-:W-:-:S05]  /*3570*/  LEA.HI.X R53, R16, R57, R17, 0x1, P3 ;  /* 0x0000003910357211 */ /* 0x002fca00018f0c11 */
[----:B----4-:R3:W-:Y:S04]  /*3580*/  ST.E.128 desc[UR42][R52.64], R12 ;  /* 0x0000000c34007985 */ /* 0x0107e8000c101d2a */
.L_x_10406:
[----:B------:R-:W-:Y:S05]  /*3590*/  BSYNC B1 ;  /* 0x0000000000017941 */ /* 0x000fea0003800000 */
.L_x_10405:
[----:B------:R-:W-:Y:S01]  /*35a0*/  ISETP.NE.AND P3, PT, R28, RZ, PT ;  /* 0x000000ff1c00720c */ /* 0x000fe20003f65270 */
[----:B------:R-:W-:-:S12]  /*35b0*/  BSSY B1, `(.L_x_10409) ;  /* 0x0000039000017945 */ /* 0x000fd80003800000 */
[----:B------:R-:W-:Y:S05]  /*35c0*/  @!P3 BRA `(.L_x_10410) ;  /* 0x0000000000dcb947 */ /* 0x000fea0003800000 */
[----:B------:R-:W4:Y:S01]  /*35d0*/  LDL R11, [R1+0x4c] ;  /* 0x00004c00010b7983 */ /* 0x000f220000100800 */
[----:B------:R-:W-:Y:S03]  /*35e0*/  BSSY B2, `(.L_x_10411) ;  /* 0x0000030000027945 */ /* 0x000fe60003800000 */
[----:B---3--:R3:W0:Y:S01]  /*35f0*/  LDS.128 R12, [R61+0x15000] ;  /* 0x015000003d0c7984 */ /* 0x0086220000000c00 */
[----:B----4-:R-:W-:-:S13]  /*3600*/  ISETP.GE.AND P3, PT, R11, R98, PT ;  /* 0x000000620b00720c */ /* 0x010fda0003f66270 */
[----:B0--3--:R-:W-:Y:S05]  /*3610*/  @P3 BRA `(.L_x_10412) ;  /* 0x0000000000b03947 */ /* 0x009fea0003800000 */
[--C-:B------:R-:W-:Y:S01]  /*3620*/  SHF.R.U64 R11, R48, 0x10, R49.reuse ;  /* 0x00000010300b7819 */ /* 0x100fe20000001231 */
[C---:B------:R-:W-:Y:S01]  /*3630*/  IMAD.U32 R52, R13.reuse, 0x10000, RZ ;  /* 0x000100000d347824 */ /* 0x040fe200078e00ff */
[----:B------:R-:W-:Y:S02]  /*3640*/  SHF.R.U32.HI R48, RZ, 0x10, R49 ;  /* 0x00000010ff307819 */ /* 0x000fe40000011631 */
[----:B------:R-:W-:Y:S02]  /*3650*/  SHF.R.U64 R49, R50, 0x10, R51 ;  /* 0x0000001032317819 */ /* 0x000fe40000001233 */
[----:B------:R-:W-:Y:S02]  /*3660*/  PRMT R11, R116, 0x5410, R11 ;  /* 0x00005410740b7816 */ /* 0x000fe4000000000b */
[----:B------:R-:W-:Y:S02]  /*3670*/  PRMT R49, R118, 0x5410, R49 ;  /* 0x0000541076317816 */ /* 0x000fe40000000031 */
[----:B------:R-:W-:-:S02]  /*3680*/  LOP3.LUT R54, R13, 0xffff0000, RZ, 0xc0, !PT ;  /* 0xffff00000d367812 */ /* 0x000fc400078ec0ff */
[C---:B------:R-:W-:Y:S01]  /*3690*/  LOP3.LUT R53, R49.reuse, 0xffff0000, RZ, 0xc0, !PT ;  /* 0xffff000031357812 */ /* 0x040fe200078ec0ff */
[----:B------:R-:W-:Y:S01]  /*36a0*/  IMAD.U32 R49, R49, 0x10000, RZ ;  /* 0x0001000031317824 */ /* 0x000fe200078e00ff */
[C---:B------:R-:W-:Y:S01]  /*36b0*/  LOP3.LUT R13, R11.reuse, 0xffff0000, RZ, 0xc0, !PT ;  /* 0xffff00000b0d7812 */ /* 0x040fe200078ec0ff */
[----:B------:R-:W-:Y:S01]  /*36c0*/  IMAD.U32 R11, R11, 0x10000, RZ ;  /* 0x000100000b0b7824 */ /* 0x000fe200078e00ff */
[----:B------:R-:W-:Y:S01]  /*36d0*/  SHF.R.U32.HI R50, RZ, 0x10, R51 ;  /* 0x00000010ff327819 */ /* 0x000fe20000011633 */
[----:B------:R-:W-:Y:S01]  /*36e0*/  FMUL.FTZ R55, R54, R53 ;  /* 0x0000003536377220 */ /* 0x000fe20000410000 */
[----:B------:R-:W-:Y:S01]  /*36f0*/  PRMT R51, R104, 0x5432, R48 ;  /* 0x0000543268337816 */ /* 0x000fe20000000030 */
[-C--:B------:R-:W-:Y:S01]  /*3700*/  FMUL.FTZ R54, R54, R13.reuse ;  /* 0x0000000d36367220 */ /* 0x080fe20000410000 */
[----:B------:R-:W-:Y:S01]  /*3710*/  PRMT R48, R107, 0x5432, R50 ;  /* 0x000054326b307816 */ /* 0x000fe20000000032 */
[C---:B------:R-:W-:Y:S02]  /*3720*/  FFMA.FTZ R50, R52.reuse, R13, -R55 ;  /* 0x0000000d34327223 */ /* 0x040fe40000010837 */
[----:B------:R-:W-:Y:S01]  /*3730*/  FFMA.FTZ R13, R52, R53, R54 ;  /* 0x00000035340d7223 */ /* 0x000fe20000010036 */
[----:B------:R-:W-:Y:S01]  /*3740*/  LOP3.LUT R52, R14, 0xffff0000, RZ, 0xc0, !PT ;  /* 0xffff00000e347812 */ /* 0x000fe200078ec0ff */
[----:B------:R-:W-:-:S02]  /*3750*/  IMAD.U32 R53, R48, 0x10000, RZ ;  /* 0x0001000030357824 */ /* 0x000fc400078e00ff */
[C---:B------:R-:W-:Y:S01]  /*3760*/  IMAD.U32 R55, R51.reuse, 0x10000, RZ ;  /* 0x0001000033377824 */ /* 0x040fe200078e00ff */
[----:B------:R-:W-:Y:S01]  /*3770*/  LOP3.LUT R51, R51, 0xffff0000, RZ, 0xc0, !PT ;  /* 0xffff000033337812 */ /* 0x000fe200078ec0ff */
[----:B------:R-:W-:Y:S01]  /*3780*/  FMUL.FTZ R87, R52, R53 ;  /* 0x0000003534577220 */ /* 0x000fe20000410000 */
[----:B------:R-:W-:Y:S02]  /*3790*/  IMAD.U32 R14, R14, 0x10000, RZ ;  /* 0x000100000e0e7824 */ /* 0x000fe400078e00ff */
[-C--:B------:R-:W-:Y:S01]  /*37a0*/  FMUL.FTZ R52, R52, R55.reuse ;  /* 0x0000003734347220 */ /* 0x080fe20000410000 */
[----:B------:R-:W-:Y:S01]  /*37b0*/  F2FP.BF16.F32.PACK_AB R13, R13, R50 ;  /* 0x000000320d0d723e */ /* 0x000fe200000010ff */
[C---:B------:R-:W-:Y:S02]  /*37c0*/  FFMA.FTZ R87, R14.reuse, R55, -R87 ;  /* 0x000000370e577223 */ /* 0x040fe40000010857 */
        /* <DEDUP_REMOVED lines=17> */
.L_x_10412:
[----:B------:R-:W-:Y:S05]  /*38e0*/  BSYNC B2 ;  /* 0x0000000000027941 */ /* 0x000fea0003800000 */
.L_x_10411:
[----:B------:R-:W-:Y:S02]  /*38f0*/  IMAD.SHL.U32 R11, R155, 0x8, RZ ;  /* 0x000000089b0b7824 */ /* 0x000fe400078e00ff */
[----:B--2---:R-:W-:Y:S02]  /*3900*/  IMAD.MOV.U32 R48, RZ, RZ, R56 ;  /* 0x000000ffff307224 */ /* 0x004fe400078e0038 */
[----:B-1----:R-:W-:Y:S02]  /*3910*/  IMAD.MOV.U32 R49, RZ, RZ, R57 ;  /* 0x000000ffff317224 */ /* 0x002fe400078e0039 */
[----:B------:R-:W-:-:S05]  /*3920*/  IMAD.WIDE R48, R11, 0x2, R48 ;  /* 0x000000020b307825 */ /* 0x000fca00078e0230 */
[----:B------:R4:W-:Y:S02]  /*3930*/  ST.E.128 desc[UR42][R48.64], R12 ;  /* 0x0000000c30007985 */ /* 0x0009e4000c101d2a */
.L_x_10410:
[----:B------:R-:W-:Y:S05]  /*3940*/  BSYNC B1 ;  /* 0x0000000000017941 */ /* 0x000fea0003800000 */
.L_x_10409:
[----:B------:R-:W-:Y:S01]  /*3950*/  ISETP.NE.AND P3, PT, R31, RZ, PT ;  /* 0x000000ff1f00720c */ /* 0x000fe20003f65270 */
[----:B------:R-:W-:-:S12]  /*3960*/  BSSY B1, `(.L_x_10413) ;  /* 0x0000039000017945 */ /* 0x000fd80003800000 */
[----:B------:R-:W-:Y:S05]  /*3970*/  @!P3 BRA `(.L_x_10414) ;  /* 0x0000000000dcb947 */ /* 0x000fea0003800000 */
[----:B------:R-:W5:Y:S01]  /*3980*/  LDL R11, [R1+0x24] ;  /* 0x00002400010b7983 */ /* 0x000f620000100800 */
[----:B------:R-:W-:Y:S03]  /*3990*/  BSSY B2, `(.L_x_10415) ;  /* 0x0000030000027945 */ /* 0x000fe60003800000 */
[----:B---34-:R3:W4:Y:S01]  /*39a0*/  LDS.128 R12, [R62+0x17000] ;  /* 0x017000003e0c7984 */ /* 0x0187220000000c00 */
[----:B-----5:R-:W-:-:S13]  /*39b0*/  ISETP.GE.AND P3, PT, R11, R98, PT ;  /* 0x000000620b00720c */ /* 0x020fda0003f66270 */
[----:B---34-:R-:W-:Y:S05]  /*39c0*/  @P3 BRA `(.L_x_10416) ;  /* 0x0000000000b03947 */ /* 0x018fea0003800000 */
[----:B------:R-:W-:Y:S02]  /*39d0*/  SHF.R.U64 R46, R46, 0x10, R47 ;  /* 0x000000102e2e7819 */ /* 0x000fe4000000122f */
[----:B------:R-:W-:Y:S01]  /*39e0*/  SHF.R.U64 R11, R44, 0x10, R45 ;  /* 0x000000102c0b7819 */ /* 0x000fe2000000122d */
[C---:B------:R-:W-:Y:S01]  /*39f0*/  IMAD.U32 R44, R13.reuse, 0x10000, RZ ;  /* 0x000100000d2c7824 */ /* 0x040fe200078e00ff */
[----:B------:R-:W-:Y:S02]  /*3a00*/  PRMT R46, R106, 0x5432, R46 ;  /* 0x000054326a2e7816 */ /* 0x000fe4000000002e */
[----:B------:R-:W-:Y:S02]  /*3a10*/  PRMT R11, R58, 0x5432, R11 ;  /* 0x000054323a0b7816 */ /* 0x000fe4000000000b */
[----:B------:R-:W-:Y:S02]  /*3a20*/  LOP3.LUT R50, R13, 0xffff0000, RZ, 0xc0, !PT ;  /* 0xffff00000d327812 */ /* 0x000fe400078ec0ff */
[C---:B------:R-:W-:Y:S01]  /*3a30*/  LOP3.LUT R49, R46.reuse, 0xffff0000, RZ, 0xc0, !PT ;  /* 0xffff00002e317812 */ /* 0x040fe200078ec0ff */
[----:B------:R-:W-:Y:S01]  /*3a40*/  IMAD.U32 R46, R46, 0x10000, RZ ;  /* 0x000100002e2e7824 */ /* 0x000fe200078e00ff */
[----:B------:R-:W-:-:S02]  /*3a50*/  SHF.R.U32.HI R48, RZ, 0x10, R45 ;  /* 0x00000010ff307819 */ /* 0x000fc4000001162d */
[C---:B------:R-:W-:Y:S01]  /*3a60*/  LOP3.LUT R45, R11.reuse, 0xffff0000, RZ, 0xc0, !PT ;  /* 0xffff00000b2d7812 */ /* 0x040fe200078ec0ff */
[C---:B------:R-:W-:Y:S01]  /*3a70*/  FMUL.FTZ R13, R50.reuse, R49 ;  /* 0x00000031320d7220 */ /* 0x040fe20000410000 */
[----:B------:R-:W-:Y:S01]  /*3a80*/  SHF.R.U32.HI R47, RZ, 0x10, R47 ;  /* 0x00000010ff2f7819 */ /* 0x000fe2000001162f */
[----:B------:R-:W-:Y:S02]  /*3a90*/  IMAD.U32 R11, R11, 0x10000, RZ ;  /* 0x000100000b0b7824 */ /* 0x000fe400078e00ff */
[-C--:B------:R-:W-:Y:S01]  /*3aa0*/  FMUL.FTZ R50, R50, R45.reuse ;  /* 0x0000002d32327220 */ /* 0x080fe20000410000 */
[C---:B------:R-:W-:Y:S01]  /*3ab0*/  FFMA.FTZ R45, R44.reuse, R45, -R13 ;  /* 0x0000002d2c2d7223 */ /* 0x040fe2000001080d */
[----:B------:R-:W-:Y:S02]  /*3ac0*/  PRMT R47, R117, 0x5410, R47 ;  /* 0x00005410752f7816 */ /* 0x000fe4000000002f */
[----:B------:R-:W-:Y:S01]  /*3ad0*/  PRMT R13, R59, 0x5432, R48 ;  /* 0x000054323b0d7816 */ /* 0x000fe20000000030 */
[----:B------:R-:W-:Y:S01]  /*3ae0*/  FFMA.FTZ R44, R44, R49, R50 ;  /* 0x000000312c2c7223 */ /* 0x000fe20000010032 */
[C---:B------:R-:W-:Y:S01]  /*3af0*/  LOP3.LUT R48, R14.reuse, 0xffff0000, RZ, 0xc0, !PT ;  /* 0xffff00000e307812 */ /* 0x040fe200078ec0ff */
[----:B------:R-:W-:Y:S01]  /*3b00*/  IMAD.U32 R49, R47, 0x10000, RZ ;  /* 0x000100002f317824 */ /* 0x000fe200078e00ff */
[----:B------:R-:W-:Y:S01]  /*3b10*/  SHF.L.U32 R14, R14, 0x10, RZ ;  /* 0x000000100e0e7819 */ /* 0x000fe200000006ff */
[----:B------:R-:W-:Y:S01]  /*3b20*/  IMAD.U32 R51, R13, 0x10000, RZ ;  /* 0x000100000d337824 */ /* 0x000fe200078e00ff */
[----:B------:R-:W-:Y:S01]  /*3b30*/  LOP3.LUT R47, R47, 0xffff0000, RZ, 0xc0, !PT ;  /* 0xffff00002f2f7812 */ /* 0x000fe200078ec0ff */
[C---:B------:R-:W-:Y:S01]  /*3b40*/  FMUL.FTZ R53, R48.reuse, R49 ;  /* 0x0000003130357220 */ /* 0x040fe20000410000 */
[----:B------:R-:W-:Y:S01]  /*3b50*/  LOP3.LUT R13, R13, 0xffff0000, RZ, 0xc0, !PT ;  /* 0xffff00000d0d7812 */ /* 0x000fe200078ec0ff */
[----:B------:R-:W-:Y:S01]  /*3b60*/  FMUL.FTZ R48, R48, R51 ;  /* 0x0000003330307220 */ /* 0x000fe20000410000 */
[----:B------:R-:W-:-:S02]  /*3b70*/  IMAD.U32 R50, R15, 0x10000, RZ ;  /* 0x000100000f327824 */ /* 0x000fc400078e00ff */
[C---:B------:R-:W-:Y:S01]  /*3b80*/  FFMA.FTZ R53, R14.reuse, R51, -R53 ;  /* 0x000000330e357223 */ /* 0x040fe20000010835 */
        /* <DEDUP_REMOVED lines=8> */
[CC--:B------:R-:W-:Y:S01]  /*3c10*/  FMUL.FTZ R47, R13.reuse, R46.reuse ;  /* 0x0000002e0d2f7220 */ /* 0x0c0fe20000410000 */
[----:B------:R-:W-:Y:S01]  /*3c20*/  FMUL.FTZ R13, R13, R11 ;  /* 0x0000000b0d0d7220 */ /* 0x000fe20000410000 */
[----:B------:R-:W-:Y:S02]  /*3c30*/  F2FP.BF16.F32.PACK_AB R15, R14, R15 ;  /* 0x0000000f0e0f723e */ /* 0x000fe400000010ff */
[C---:B------:R-:W-:Y:S01]  /*3c40*/  FFMA.FTZ R11, R12.reuse, R11, -R47 ;  /* 0x0000000b0c0b7223 */ /* 0x040fe2000001082f */
[----:B------:R-:W-:Y:S01]  /*3c50*/  FFMA.FTZ R12, R12, R46, R13 ;  /* 0x0000002e0c0c7223 */ /* 0x000fe2000001000d */
[----:B------:R-:W-:Y:S02]  /*3c60*/  F2FP.BF16.F32.PACK_AB R13, R44, R45 ;  /* 0x0000002d2c0d723e */ /* 0x000fe400000010ff */
[----:B------:R-:W-:Y:S02]  /*3c70*/  F2FP.BF16.F32.PACK_AB R14, R48, R53 ;  /* 0x00000035300e723e */ /* 0x000fe400000010ff */
[----:B------:R-:W-:-:S07]  /*3c80*/  F2FP.BF16.F32.PACK_AB R12, R12, R11 ;  /* 0x0000000b0c0c723e */ /* 0x000fce00000010ff */
.L_x_10416:
[----:B------:R-:W-:Y:S05]  /*3c90*/  BSYNC B2 ;  /* 0x0000000000027941 */ /* 0x000fea0003800000 */
.L_x_10415:
[----:B------:R-:W-:Y:S02]  /*3ca0*/  IMAD.SHL.U32 R11, R156, 0x8, RZ ;  /* 0x000000089c0b7824 */ /* 0x000fe400078e00ff */
[----:B--2---:R-:W-:Y:S02]  /*3cb0*/  IMAD.MOV.U32 R44, RZ, RZ, R56 ;  /* 0x000000ffff2c7224 */ /* 0x004fe400078e0038 */
[----:B-1----:R-:W-:Y:S02]  /*3cc0*/  IMAD.MOV.U32 R45, RZ, RZ, R57 ;  /* 0x000000ffff2d7224 */ /* 0x002fe400078e0039 */
[----:B------:R-:W-:-:S05]  /*3cd0*/  IMAD.WIDE R44, R11, 0x2, R44 ;  /* 0x000000020b2c7825 */ /* 0x000fca00078e022c */
[----:B------:R1:W-:Y:S02]  /*3ce0*/  ST.E.128 desc[UR42][R44.64], R12 ;  /* 0x0000000c2c007985 */ /* 0x0003e4000c101d2a */
.L_x_10414:
[----:B------:R-:W-:Y:S05]  /*3cf0*/  BSYNC B1 ;  /* 0x0000000000017941 */ /* 0x000fea0003800000 */
.L_x_10413:
[----:B------:R-:W-:Y:S01]  /*3d00*/  LOP3.LUT P3, RZ, R20, 0x8, RZ, 0xc0, !PT ;  /* 0x0000000814ff7812 */ /* 0x000fe2000786c0ff */
[----:B------:R-:W-:-:S12]  /*3d10*/  BSSY B1, `(.L_x_10417) ;  /* 0x0000039000017945 */ /* 0x000fd80003800000 */
[----:B------:R-:W-:Y:S05]  /*3d20*/  @!P3 BRA `(.L_x_10418) ;  /* 0x0000000000dcb947 */ /* 0x000fea0003800000 */
[----:B-1-34-:R-:W3:Y:S04]  /*3d30*/  LDL R12, [R1+0x20] ;  /* 0x00002000010c7983 */ /* 0x01aee80000100800 */
[----:B------:R-:W4:Y:S01]  /*3d40*/  LDL R11, [R1+0x48] ;  /* 0x00004800010b7983 */ /* 0x000f220000100800 */
[C---:B--2---:R-:W-:Y:S01]  /*3d50*/  LEA R44, P3, R22.reuse, R56, 0x1 ;  /* 0x00000038162c7211 */ /* 0x044fe200078608ff */
[----:B------:R-:W-:Y:S03]  /*3d60*/  BSSY B2, `(.L_x_10419) ;  /* 0x0000032000027945 */ /* 0x000fe60003800000 */
[----:B---3--:R-:W-:Y:S02]  /*3d70*/  LEA.HI.X R45, R22, R57, R12, 0x1, P3 ;  /* 0x00000039162d7211 */ /* 0x008fe400018f0c0c */
[----:B------:R1:W2:Y:S01]  /*3d80*/  LDS.128 R12, [R61+0x17000] ;  /* 0x017000003d0c7984 */ /* 0x0002a20000000c00 */
[----:B----4-:R-:W-:-:S13]  /*3d90*/  ISETP.GE.AND P3, PT, R11, R98, PT ;  /* 0x000000620b00720c */ /* 0x010fda0003f66270 */
[----:B-1----:R-:W-:Y:S05]  /*3da0*/  @P3 BRA `(.L_x_10420) ;  /* 0x0000000000b43947 */ /* 0x002fea0003800000 */
[----:B------:R-:W-:Y:S02]  /*3db0*/  SHF.R.U64 R11, R42, 0x10, R43 ;  /* 0x000000102a0b7819 */ /* 0x000fe4000000122b */
[----:B------:R-:W-:Y:S02]  /*3dc0*/  SHF.R.U64 R47, R40, 0x10, R41 ;  /* 0x00000010282f7819 */ /* 0x000fe40000001229 */
[----:B------:R-:W-:Y:S02]  /*3dd0*/  PRMT R114, R114, 0x5410, R11 ;  /* 0x0000541072727816 */ /* 0x000fe4000000000b */
[----:B------:R-:W-:Y:S02]  /*3de0*/  PRMT R112, R112, 0x5410, R47 ;  /* 0x0000541070707816 */ /* 0x000fe4000000002f */
[----:B------:R-:W-:Y:S02]  /*3df0*/  SHF.R.U32.HI R40, RZ, 0x10, R43 ;  /* 0x00000010ff287819 */ /* 0x000fe4000001162b */
[----:B------:R-:W-:-:S02]  /*3e00*/  SHF.R.U32.HI R46, RZ, 0x10, R41 ;  /* 0x00000010ff2e7819 */ /* 0x000fc40000011629 */
[----:B--2---:R-:W-:Y:S02]  /*3e10*/  LOP3.LUT R11, R13, 0xffff0000, RZ, 0xc0, !PT ;  /* 0xffff00000d0b7812 */ /* 0x004fe400078ec0ff */
[C---:B------:R-:W-:Y:S01]  /*3e20*/  LOP3.LUT R42, R114.reuse, 0xffff0000, RZ, 0xc0, !PT ;  /* 0xffff0000722a7812 */ /* 0x040fe200078ec0ff */
[----:B------:R-:W-:Y:S01]  /*3e30*/  IMAD.U32 R114, R114, 0x10000, RZ ;  /* 0x0001000072727824 */ /* 0x000fe200078e00ff */
[C---:B------:R-:W-:Y:S01]  /*3e40*/  LOP3.LUT R41, R112.reuse, 0xffff0000, RZ, 0xc0, !PT ;  /* 0xffff000070297812 */ /* 0x040fe200078ec0ff */
[----:B------:R-:W-:Y:S01]  /*3e50*/  IMAD.U32 R112, R112, 0x10000, RZ ;  /* 0x0001000070707824 */ /* 0x000fe200078e00ff */
[----:B------:R-:W-:Y:S01]  /*3e60*/  PRMT R115, R115, 0x5410, R40 ;  /* 0x0000541073737816 */ /* 0x000fe20000000028 */
[----:B------:R-:W-:Y:S02]  /*3e70*/  IMAD.U32 R40, R13, 0x10000, RZ ;  /* 0x000100000d287824 */ /* 0x000fe400078e00ff */
[C---:B------:R-:W-:Y:S01]  /*3e80*/  FMUL.FTZ R13, R11.reuse, R42 ;  /* 0x0000002a0b0d7220 */ /* 0x040fe20000410000 */
[----:B------:R-:W-:Y:S01]  /*3e90*/  FMUL.FTZ R43, R11, R41 ;  /* 0x000000290b2b7220 */ /* 0x000fe20000410000 */
[----:B------:R-:W-:-:S02]  /*3ea0*/  PRMT R113, R113, 0x5410, R46 ;  /* 0x0000541071717816 */ /* 0x000fc4000000002e */
[C---:B------:R-:W-:Y:S01]  /*3eb0*/  FFMA.FTZ R11, R40.reuse, R41, -R13 ;  /* 0x00000029280b7223 */ /* 0x040fe2000001080d */
[----:B------:R-:W-:Y:S01]  /*3ec0*/  FFMA.FTZ R40, R40, R42, R43 ;  /* 0x0000002a28287223 */ /* 0x000fe2000001002b */
[C---:B------:R-:W-:Y:S01]  /*3ed0*/  LOP3.LUT R13, R14.reuse, 0xffff0000, RZ, 0xc0, !PT ;  /* 0xffff00000e0d7812 */ /* 0x040fe200078ec0ff */
[C---:B------:R-:W-:Y:S01]  /*3ee0*/  IMAD.U32 R42, R115.reuse, 0x10000, RZ ;  /* 0x00010000732a7824 */ /* 0x040fe200078e00ff */
[----:B------:R-:W-:Y:S01]  /*3ef0*/  LOP3.LUT R115, R115, 0xffff0000, RZ, 0xc0, !PT ;  /* 0xffff000073737812 */ /* 0x000fe200078ec0ff */
[C---:B------:R-:W-:Y:S01]  /*3f00*/  IMAD.U32 R41, R113.reuse, 0x10000, RZ ;  /* 0x0001000071297824 */ /* 0x040fe200078e00ff */
[----:B------:R-:W-:Y:S01]  /*3f10*/  LOP3.LUT R113, R113, 0xffff0000, RZ, 0xc0, !PT ;  /* 0xffff000071717812 */ /* 0x000fe200078ec0ff */
[----:B------:R-:W-:Y:S02]  /*3f20*/  IMAD.U32 R14, R14, 0x10000, RZ ;  /* 0x000100000e0e7824 */ /* 0x000fe400078e00ff */
[C---:B------:R-:W-:Y:S01]  /*3f30*/  FMUL.FTZ R43, R13.reuse, R42 ;  /* 0x0000002a0d2b7220 */ /* 0x040fe20000410000 */
[----:B------:R-:W-:Y:S01]  /*3f40*/  FMUL.FTZ R47, R13, R41 ;  /* 0x000000290d2f7220 */ /* 0x000fe20000410000 */
[----:B------:R-:W-:-:S02]  /*3f50*/  F2FP.BF16.F32.PACK_AB R11, R40, R11 ;  /* 0x0000000b280b723e */ /* 0x000fc400000010ff */
[----:B------:R-:W-:Y:S01]  /*3f60*/  FFMA.FTZ R13, R14, R41, -R43 ;  /* 0x000000290e0d7223 */ /* 0x000fe2000001082b */
[----:B------:R-:W-:Y:S01]  /*3f70*/  LOP3.LUT R43, R12, 0xffff0000, RZ, 0xc0, !PT ;  /* 0xffff00000c2b7812 */ /* 0x000fe200078ec0ff */
[----:B------:R-:W-:Y:S01]  /*3f80*/  FFMA.FTZ R14, R14, R42, R47 ;  /* 0x0000002a0e0e7223 */ /* 0x000fe2000001002f */
[C---:B------:R-:W-:Y:S01]  /*3f90*/  LOP3.LUT R41, R15.reuse, 0xffff0000, RZ, 0xc0, !PT ;  /* 0xffff00000f297812 */ /* 0x040fe200078ec0ff */
[----:B------:R-:W-:Y:S02]  /*3fa0*/  IMAD.U32 R42, R15, 0x10000, RZ ;  /* 0x000100000f2a7824 */ /* 0x000fe400078e00ff */
[----:B------:R-:W-:Y:S02]  /*3fb0*/  IMAD.U32 R15, R12, 0x10000, RZ ;  /* 0x000100000c0f7824 */ /* 0x000fe400078e00ff */
[----:B------:R-:W-:Y:S01]  /*3fc0*/  FMUL.FTZ R12, R43, R114 ;  /* 0x000000722b0c7220 */ /* 0x000fe20000410000 */
[C---:B------:R-:W-:Y:S01]  /*3fd0*/  FMUL.FTZ R47, R41.reuse, R115 ;  /* 0x00000073292f7220 */ /* 0x040fe20000410000 */
[-C--:B------:R-:W-:Y:S01]  /*3fe0*/  FMUL.FTZ R46, R41, R113.reuse ;  /* 0x00000071292e7220 */ /* 0x080fe20000410000 */
[-C--:B------:R-:W-:Y:S01]  /*3ff0*/  FMUL.FTZ R43, R43, R112.reuse ;  /* 0x000000702b2b7220 */ /* 0x080fe20000410000 */
[C---:B------:R-:W-:Y:S01]  /*4000*/  FFMA.FTZ R12, R15.reuse, R112, -R12 ;  /* 0x000000700f0c7223 */ /* 0x040fe2000001080c */
[C---:B------:R-:W-:Y:S01]  /*4010*/  FFMA.FTZ R47, R42.reuse, R113, -R47 ;  /* 0x000000712a2f7223 */ /* 0x040fe2000001082f */
[----:B------:R-:W-:Y:S01]  /*4020*/  FFMA.FTZ R46, R42, R115, R46 ;  /* 0x000000732a2e7223 */ /* 0x000fe2000001002e */
[----:B------:R-:W-:Y:S01]  /*4030*/  FFMA.FTZ R43, R15, R114, R43 ;  /* 0x000000720f2b7223 */ /* 0x000fe2000001002b */
[----:B------:R-:W-:Y:S01]  /*4040*/  F2FP.BF16.F32.PACK_AB R14, R14, R13 ;  /* 0x0000000d0e0e723e */ /* 0x000fe200000010ff */
[----:B------:R-:W-:-:S02]  /*4050*/  IMAD.MOV.U32 R13, RZ, RZ, R11 ;  /* 0x000000ffff0d7224 */ /* 0x000fc400078e000b */
[----:B------:R-:W-:Y:S02]  /*4060*/  F2FP.BF16.F32.PACK_AB R15, R46, R47 ;  /* 0x0000002f2e0f723e */ /* 0x000fe400000010ff */
[----:B------:R-:W-:-:S07]  /*4070*/  F2FP.BF16.F32.PACK_AB R12, R43, R12 ;  /* 0x0000000c2b0c723e */ /* 0x000fce00000010ff */
.L_x_10420:
[----:B------:R-:W-:Y:S05]  /*4080*/  BSYNC B2 ;  /* 0x0000000000027941 */ /* 0x000fea0003800000 */
.L_x_10419:
[----:B--2---:R1:W-:Y:S02]  /*4090*/  ST.E.128 desc[UR42][R44.64], R12 ;  /* 0x0000000c2c007985 */ /* 0x0043e4000c101d2a */
.L_x_10418:
[----:B------:R-:W-:Y:S05]  /*40a0*/  BSYNC B1 ;  /* 0x0000000000017941 */ /* 0x000fea0003800000 */
.L_x_10417:
        /* <DEDUP_REMOVED lines=12> */
[----:B------:R-:W-:Y:S01]  /*4170*/  SHF.R.U64 R44, R36, 0x10, R37 ;  /* 0x00000010242c7819 */ /* 0x000fe20000001225 */
[----:B--2---:R-:W-:Y:S01]  /*4180*/  IMAD.U32 R36, R14, 0x10000, RZ ;  /* 0x000100000e247824 */ /* 0x004fe200078e00ff */
[----:B------:R-:W-:Y:S01]  /*4190*/  SHF.R.U32.HI R38, RZ, 0x10, R39 ;  /* 0x00000010ff267819 */ /* 0x000fe20000011627 */
[----:B------:R-:W-:Y:S01]  /*41a0*/  IMAD.U32 R39, R13, 0x10000, RZ ;  /* 0x000100000d277824 */ /* 0x000fe200078e00ff */
        /* <DEDUP_REMOVED lines=9> */
[----:B------:R-:W-:Y:S01]  /*4240*/  LOP3.LUT R42, R107, 0xffff0000, RZ, 0xc0, !PT ;  /* 0xffff00006b2a7812 */ /* 0x000fe200078ec0ff */
[----:B------:R-:W-:Y:S01]  /*4250*/  IMAD.U32 R110, R110, 0x10000, RZ ;  /* 0x000100006e6e7824 */ /* 0x000fe200078e00ff */
[----:B------:R-:W-:Y:S01]  /*4260*/  LOP3.LUT R37, R14, 0xffff0000, RZ, 0xc0, !PT ;  /* 0xffff00000e257812 */ /* 0x000fe200078ec0ff */
[C---:B------:R-:W-:Y:S01]  /*4270*/  FMUL.FTZ R46, R38.reuse, R44 ;  /* 0x0000002c262e7220 */ /* 0x040fe20000410000 */
[C---:B------:R-:W-:Y:S01]  /*4280*/  LOP3.LUT R11, R15.reuse, 0xffff0000, RZ, 0xc0, !PT ;  /* 0xffff00000f0b7812 */ /* 0x040fe200078ec0ff */
[----:B------:R-:W-:Y:S01]  /*4290*/  FMUL.FTZ R45, R38, R42 ;  /* 0x0000002a262d7220 */ /* 0x000fe20000410000 */
[----:B------:R-:W-:Y:S01]  /*42a0*/  IMAD.U32 R14, R15, 0x10000, RZ ;  /* 0x000100000f0e7824 */ /* 0x000fe200078e00ff */
[----:B------:R-:W-:Y:S01]  /*42b0*/  LOP3.LUT R38, R12, 0xffff0000, RZ, 0xc0, !PT ;  /* 0xffff00000c267812 */ /* 0x000fe200078ec0ff */
[----:B------:R-:W-:-:S02]  /*42c0*/  IMAD.U32 R15, R111, 0x10000, RZ ;  /* 0x000100006f0f7824 */ /* 0x000fc400078e00ff */
[C---:B------:R-:W-:Y:S01]  /*42d0*/  FFMA.FTZ R12, R39.reuse, R42, -R46 ;  /* 0x0000002a270c7223 */ /* 0x040fe2000001082e */
        /* <DEDUP_REMOVED lines=9> */
[----:B------:R-:W-:Y:S01]  /*4370*/  FMUL.FTZ R44, R11, R109 ;  /* 0x0000006d0b2c7220 */ /* 0x000fe20000410000 */
[CC--:B------:R-:W-:Y:S01]  /*4380*/  FMUL.FTZ R36, R38.reuse, R110.reuse ;  /* 0x0000006e26247220 */ /* 0x0c0fe20000410000 */
        /* <DEDUP_REMOVED lines=9> */
.L_x_10424:
[----:B------:R-:W-:Y:S05]  /*4420*/  BSYNC B2 ;  /* 0x0000000000027941 */ /* 0x000fea0003800000 */
.L_x_10423:
[----:B--2---:R1:W-:Y:S02]  /*4430*/  ST.E.128 desc[UR42][R40.64], R12 ;  /* 0x0000000c28007985 */ /* 0x0043e4000c101d2a */
.L_x_10422:
[----:B------:R-:W-:Y:S05]  /*4440*/  BSYNC B1 ;  /* 0x0000000000017941 */ /* 0x000fea0003800000 */
.L_x_10421:
[----:B------:R-:W-:-:S13]  /*4450*/  LOP3.LUT P3, RZ, R20, 0x20, RZ, 0xc0, !PT ;  /* 0x0000002014ff7812 */ /* 0x000fda000786c0ff */
        /* <DEDUP_REMOVED lines=9> */
[--C-:B------:R-:W-:Y:S01]  /*44f0*/  SHF.R.U64 R39, R32, 0x10, R33.reuse ;  /* 0x0000001020277819 */ /* 0x100fe20000001221 */
[----:B--2---:R-:W-:Y:S01]  /*4500*/  IMAD.U32 R32, R14, 0x10000, RZ ;  /* 0x000100000e207824 */ /* 0x004fe200078e00ff */
        /* <DEDUP_REMOVED lines=12> */
[C---:B------:R-:W-:Y:S01]  /*45d0*/  FMUL.FTZ R42, R33.reuse, R40 ;  /* 0x00000028212a7220 */ /* 0x040fe20000410000 */
[----:B------:R-:W-:Y:S01]  /*45e0*/  LOP3.LUT R34, R14, 0xffff0000, RZ, 0xc0, !PT ;  /* 0xffff00000e227812 */ /* 0x000fe200078ec0ff */
[-C--:B------:R-:W-:Y:S01]  /*45f0*/  FMUL.FTZ R33, R33, R38.reuse ;  /* 0x0000002621217220 */ /* 0x080fe20000410000 */
[----:B------:R-:W-:Y:S01]  /*4600*/  LOP3.LUT R11, R15, 0xffff0000, RZ, 0xc0, !PT ;  /* 0xffff00000f0b7812 */ /* 0x000fe200078ec0ff */
[----:B------:R-:W-:Y:S01]  /*4610*/  IMAD.U32 R35, R59, 0x10000, RZ ;  /* 0x000100003b237824 */ /* 0x000fe200078e00ff */
[----:B------:R-:W-:Y:S01]  /*4620*/  SHF.L.U32 R14, R15, 0x10, RZ ;  /* 0x000000100f0e7819 */ /* 0x000fe200000006ff */
[----:B------:R-:W-:Y:S01]  /*4630*/  IMAD.U32 R15, R13, 0x10000, RZ ;  /* 0x000100000d0f7824 */ /* 0x000fe200078e00ff */
[----:B------:R-:W-:Y:S01]  /*4640*/  LOP3.LUT R59, R59, 0xffff0000, RZ, 0xc0, !PT ;  /* 0xffff00003b3b7812 */ /* 0x000fe200078ec0ff */
[C---:B------:R-:W-:Y:S01]  /*4650*/  IMAD.U32 R39, R106.reuse, 0x10000, RZ ;  /* 0x000100006a277824 */ /* 0x040fe200078e00ff */
[----:B------:R-:W-:Y:S01]  /*4660*/  LOP3.LUT R106, R106, 0xffff0000, RZ, 0xc0, !PT ;  /* 0xffff00006a6a7812 */ /* 0x000fe200078ec0ff */
[C---:B------:R-:W-:Y:S01]  /*4670*/  FFMA.FTZ R42, R15.reuse, R38, -R42 ;  /* 0x000000260f2a7223 */ /* 0x040fe2000001082a */
[----:B------:R-:W-:Y:S01]  /*4680*/  FFMA.FTZ R33, R15, R40, R33 ;  /* 0x000000280f217223 */ /* 0x000fe20000010021 */
[----:B------:R-:W-:Y:S01]  /*4690*/  FMUL.FTZ R15, R34, R35 ;  /* 0x00000023220f7220 */ /* 0x000fe20000410000 */
[----:B------:R-:W-:-:S02]  /*46a0*/  IMAD.U32 R13, R12, 0x10000, RZ ;  /* 0x000100000c0d7824 */ /* 0x000fc400078e00ff */
        /* <DEDUP_REMOVED lines=16> */
.L_x_10426:
[----:B------:R-:W-:Y:S05]  /*47b0*/  BSYNC B1 ;  /* 0x0000000000017941 */ /* 0x000fea0003800000 */
.L_x_10425:
[----:B--2---:R1:W-:Y:S01]  /*47c0*/  ST.E.128 desc[UR42][R36.64], R12 ;  /* 0x0000000c24007985 */ /* 0x0043e2000c101d2a */
[----:B------:R-:W-:Y:S05]  /*47d0*/  BRA `(.L_x_10404) ;  /* 0x0000002000a87947 */ /* 0x000fea0003800000 */
.L_x_10397:
        /* <DEDUP_REMOVED lines=21> */
[----:B------:R-:W-:Y:S02]  /*4930*/  IADD3 R11, P2, R70, R12, RZ ;  /* 0x0000000c460b7210 */ /* 0x000fe40007f5e0ff */
[----:B------:R-:W-:-:S03]  /*4940*/  CS2R R52, SRZ ;  /* 0x0000000000347805 */ /* 0x000fc6000001ff00 */
        /* <DEDUP_REMOVED lines=23> */
.L_x_10428:
[----:B------:R-:W-:Y:S05]  /*4ac0*/  BSYNC B1 ;  /* 0x0000000000017941 */ /* 0x000fea0003800000 */
.L_x_10427:
[----:B-----5:R-:W-:Y:S01]  /*4ad0*/  IMAD.MOV.U32 R11, RZ, RZ, R34 ;  /* 0x000000ffff0b7224 */ /* 0x020fe200078e0022 */
[----:B------:R-:W-:Y:S01]  /*4ae0*/  UISETP.NE.AND UP0, UPT, UR39, 0x3, UPT ;  /* 0x000000032700788c */ /* 0x000fe2000bf05270 */
[----:B0-----:R-:W-:Y:S02]  /*4af0*/  IMAD.MOV.U32 R12, RZ, RZ, R35 ;  /* 0x000000ffff0c7224 */ /* 0x001fe400078e0023 */
[----:B------:R-:W-:Y:S02]  /*4b00*/  IMAD.MOV.U32 R13, RZ, RZ, R32 ;  /* 0x000000ffff0d7224 */ /* 0x000fe400078e0020 */
[----:B------:R-:W-:Y:S01]  /*4b10*/  IMAD.MOV.U32 R14, RZ, RZ, R39 ;  /* 0x000000ffff0e7224 */ /* 0x000fe200078e0027 */
[----:B------:R-:W-:Y:S01]  /*4b20*/  PRMT R110, R11, 0x5410, R12 ;  /* 0x000054100b6e7816 */ /* 0x000fe2000000000c */
[----:B------:R-:W-:Y:S01]  /*4b30*/  IMAD.MOV.U32 R11, RZ, RZ, R33 ;  /* 0x000000ffff0b7224 */ /* 0x000fe200078e0021 */
[----:B------:R-:W-:Y:S01]  /*4b40*/  PLOP3.LUT P2, PT, PT, PT, UP0, 0x80, 0x0 ;  /* 0x000000000000781c */ /* 0x000fe20003f4f008 */
        /* <DEDUP_REMOVED lines=18> */
[----:B------:R-:W-:Y:S01]  /*4c70*/  IMAD.MOV.U32 R12, RZ, RZ, R50 ;  /* 0x000000ffff0c7224 */ /* 0x000fe200078e0032 */
[----:B------:R-:W-:-:S04]  /*4c80*/  MOV R11, R51 ;  /* 0x00000033000b7202 */ /* 0x000fc80000000f00 */
        /* <DEDUP_REMOVED lines=10> */
[----:B------:R-:W-:Y:S06]  /*4d30*/  @!P2 BRA `(.L_x_10429) ;  /* 0x000000000004a947 */ /* 0x000fec0003800000 */
[----:B------:R-:W-:Y:S01]  /*4d40*/  BPT.TRAP 0x1 ;  /* 0x000000040000795c */ /* 0x000fe20000300000 */
.L_x_10429:
[----:B------:R-:W-:Y:S01]  /*4d50*/  IMAD R60, R18, 0x8, R2 ;  /* 0x00000008123c7824 */ /* 0x000fe200078e0202 */
[----:B------:R-:W-:Y:S01]  /*4d60*/  SHF.L.U32 R81, R137, 0x1f, RZ ;  /* 0x0000001f89517819 */ /* 0x000fe200000006ff */
[----:B------:R-:W-:Y:S03]  /*4d70*/  BSSY B1, `(.L_x_10430) ;  /* 0x0000003000017945 */ /* 0x000fe60003800000 */
[----:B------:R-:W0:Y:S02]  /*4d80*/  SYNCS.PHASECHK.TRANS64.TRYWAIT P4, [R60+URZ+0x2d890], R81 ;  /* 0x02d890513c0075a7 */ /* 0x000e24000808017f */
[----:B0-----:R-:W-:Y:S05]  /*4d90*/  @!P4 BRA `(.L_x_10431) ;  /* 0x000001540024c947 */ /* 0x001fea0003800000 */
.L_x_10656:
[----:B------:R-:W-:Y:S05]  /*4da0*/  BSYNC B1 ;  /* 0x0000000000017941 */ /* 0x000fea0003800000 */
.L_x_10430:
[----:B------:R-:W-:-:S03]  /*4db0*/  UMOV UR4, 0xffffffff ;  /* 0xffffffff00047882 */ /* 0x000fc60000000000 */
[----:B------:R-:W-:Y:S05]  /*4dc0*/  BRA.DIV UR4, `(.L_x_10432) ;  /* 0x00000156042c7947 */ /* 0x000fea000b800000 */
[----:B------:R1:W2:Y:S04]  /*4dd0*/  SHFL.IDX PT, R87, R57, RZ, 0x1e1f ;  /* 0x001e1fff39577589 */ /* 0x0002a800000e0000 */
[----:B------:R1:W3:Y:S02]  /*4de0*/  SHFL.IDX PT, R86, R56, RZ, 0x1e1f ;  /* 0x001e1fff38567589 */ /* 0x0002e400000e0000 */
.L_x_10660:
[----:B------:R-:W-:Y:S05]  /*4df0*/  @P3 BRA `(.L_x_10404) ;  /* 0x0000001c00203947 */ /* 0x000fea0003800000 */
[----:B------:R-:W4:Y:S01]  /*4e00*/  LDC R11, c[0x0][0x2f4] ;  /* 0x0000bd00ff0b7b82 */ /* 0x000f220000000800 */
[----:B------:R-:W-:Y:S01]  /*4e10*/  ISETP.NE.AND P3, PT, R21, RZ, PT ;  /* 0x000000ff1500720c */ /* 0x000fe20003f65270 */
[----:B------:R-:W-:Y:S01]  /*4e20*/  BSSY B1, `(.L_x_10433) ;  /* 0x000007d000017945 */ /* 0x000fe20003800000 */
[----:B----4-:R-:W-:-:S11]  /*4e30*/  IMAD.IADD R103, R11, 0x1, -R99 ;  /* 0x000000010b677824 */ /* 0x010fd600078e0a63 */
[----:B------:R-:W-:Y:S05]  /*4e40*/  @!P3 BRA `(.L_x_10434) ;  /* 0x0000000400e8b947 */ /* 0x000fea0003800000 */
[----:B------:R-:W-:Y:S01]  /*4e50*/  SEL R12, R99, R103, !P0 ;  /* 0x00000067630c7207 */ /* 0x000fe20004000000 */
[----:B------:R-:W-:Y:S01]  /*4e60*/  BSSY B2, `(.L_x_10435) ;  /* 0x0000072000027945 */ /* 0x000fe20003800000 */
[----:B------:R-:W-:Y:S02]  /*4e70*/  ISETP.GE.AND P3, PT, R16, R98, PT ;  /* 0x000000621000720c */ /* 0x000fe40003f66270 */
[----:B------:R-:W-:-:S04]  /*4e80*/  SHF.R.S32.HI R13, RZ, 0x1f, R12 ;  /* 0x0000001fff0d7819 */ /* 0x000fc8000001140c */
[----:B------:R-:W-:-:S04]  /*4e90*/  LEA.HI R13, R13, R12, RZ, 0x4 ;  /* 0x0000000c0d0d7211 */ /* 0x000fc800078f20ff */
[----:B------:R-:W-:-:S04]  /*4ea0*/  SHF.R.S32.HI R13, RZ, 0x4, R13 ;  /* 0x00000004ff0d7819 */ /* 0x000fc8000001140d */
[----:B------:R-:W-:-:S04]  /*4eb0*/  LEA.HI.SX32 R104, R73, R13, 0x1d ;  /* 0x0000000d49687211 */ /* 0x000fc800078feaff */
[----:B------:R-:W-:-:S04]  /*4ec0*/  SHF.R.S32.HI R12, RZ, 0x1f, R104 ;  /* 0x0000001fff0c7819 */ /* 0x000fc80000011468 */
[----:B------:R-:W-:Y:S01]  /*4ed0*/  LEA.HI R12, R12, R104, RZ, 0x2 ;  /* 0x000000680c0c7211 */ /* 0x000fe200078f10ff */
[----:B------:R-:W-:-:S04]  /*4ee0*/  IMAD.SHL.U32 R104, R104, 0x8, RZ ;  /* 0x0000000868687824 */ /* 0x000fc800078e00ff */
[----:B------:R-:W-:Y:S01]  /*4ef0*/  IMAD.SHL.U32 R12, R12, 0x400, RZ ;  /* 0x000004000c0c7824 */ /* 0x000fe200078e00ff */
[----:B------:R-:W-:-:S04]  /*4f00*/  LOP3.LUT R13, R142, 0x18, R104, 0xf8, !PT ;  /* 0x000000188e0d7812 */ /* 0x000fc800078ef868 */
[----:B------:R-:W-:Y:S02]  /*4f10*/  LOP3.LUT R13, R13, R143, RZ, 0x3c, !PT ;  /* 0x0000008f0d0d7212 */ /* 0x000fe400078e3cff */
[----:B------:R-:W-:-:S04]  /*4f20*/  LOP3.LUT R12, R12, 0x7ffff000, RZ, 0xc0, !PT ;  /* 0x7ffff0000c0c7812 */ /* 0x000fc800078ec0ff */
[----:B------:R-:W-:-:S05]  /*4f30*/  IADD3 R12, R13, R12, R151 ;  /* 0x0000000c0d0c7210 */ /* 0x000fca0007ffe097 */
[C---:B-1----:R-:W-:Y:S02]  /*4f40*/  IMAD R56, R18.reuse, 0x3000, R12 ;  /* 0x0000300012387824 */ /* 0x042fe400078e020c */
[----:B------:R-:W-:Y:S02]  /*4f50*/  IMAD R12, R18, 0x3000, R96 ;  /* 0x00003000120c7824 */ /* 0x000fe400078e0260 */
[--C-:B------:R-:W-:Y:S02]  /*4f60*/  IMAD R56, R56, 0x2, R2.reuse ;  /* 0x0000000238387824 */ /* 0x100fe400078e0202 */
[----:B------:R-:W-:-:S04]  /*4f70*/  IMAD R12, R12, 0x2, R2 ;  /* 0x000000020c0c7824 */ /* 0x000fc800078e0202 */
[----:B------:R-:W1:Y:S04]  /*4f80*/  LDS.128 R56, [R56+0x15400] ;  /* 0x0154000038387984 */ /* 0x000e680000000c00 */
[----:B------:R-:W4:Y:S01]  /*4f90*/  LDS.128 R12, [R12+0x15400] ;  /* 0x015400000c0c7984 */ /* 0x000f220000000c00 */
[----:B------:R-:W-:Y:S05]  /*4fa0*/  @P3 BRA `(.L_x_10436) ;  /* 0x0000000400743947 */ /* 0x000fea0003800000 */
[--C-:B------:R-:W-:Y:S02]  /*4fb0*/  SHF.R.U64 R40, R40, 0x10, R41.reuse ;  /* 0x0000001028287819 */ /* 0x100fe40000001229 */
[----:B------:R-:W-:Y:S02]  /*4fc0*/  SHF.R.U32.HI R105, RZ, 0x10, R41 ;  /* 0x00000010ff697819 */ /* 0x000fe40000011629 */
[C---:B------:R-:W-:Y:S02]  /*4fd0*/  PRMT R40, R106.reuse, 0x5432, R40 ;  /* 0x000054326a287816 */ /* 0x040fe40000000028 */
[----:B------:R-:W-:Y:S02]  /*4fe0*/  PRMT R105, R106, 0x5410, R105 ;  /* 0x000054106a697816 */ /* 0x000fe40000000069 */
[----:B------:R-:W-:Y:S02]  /*4ff0*/  SHF.R.U32.HI R106, RZ, 0x10, R53 ;  /* 0x00000010ff6a7819 */ /* 0x000fe40000011635 */
[----:B------:R-:W-:-:S02]  /*5000*/  SHF.R.U64 R41, R42, 0x10, R43 ;  /* 0x000000102a297819 */ /* 0x000fc4000000122b */
[----:B------:R-:W-:Y:S02]  /*5010*/  SHF.R.U32.HI R42, RZ, 0x10, R43 ;  /* 0x00000010ff2a7819 */ /* 0x000fe4000001162b */
[----:B------:R-:W-:Y:S02]  /*5020*/  SHF.R.U64 R43, R52, 0x10, R53 ;  /* 0x00000010342b7819 */ /* 0x000fe40000001235 */
[--C-:B------:R-:W-:Y:S02]  /*5030*/  SHF.R.U64 R52, R54, 0x10, R55.reuse ;  /* 0x0000001036347819 */ /* 0x100fe40000001237 */
[----:B------:R-:W-:Y:S01]  /*5040*/  SHF.R.U32.HI R53, RZ, 0x10, R55 ;  /* 0x00000010ff357819 */ /* 0x000fe20000011637 */
[----:B------:R-:W-:Y:S01]  /*5050*/  IMAD.U32 R55, R105, 0x10000, RZ ;  /* 0x0001000069377824 */ /* 0x000fe200078e00ff */
[C---:B------:R-:W-:Y:S02]  /*5060*/  PRMT R106, R109.reuse, 0x5432, R106 ;  /* 0x000054326d6a7816 */ /* 0x040fe4000000006a */
[----:B------:R-:W-:Y:S01]  /*5070*/  PRMT R43, R109, 0x5410, R43 ;  /* 0x000054106d2b7816 */ /* 0x000fe2000000002b */
[----:B-1----:R-:W-:Y:S01]  /*5080*/  IMAD.U32 R109, R57, 0x10000, RZ ;  /* 0x00010000396d7824 */ /* 0x002fe200078e00ff */
[----:B------:R-:W-:-:S02]  /*5090*/  PRMT R52, R108, 0x5432, R52 ;  /* 0x000054326c347816 */ /* 0x000fc40000000034 */
[----:B------:R-:W-:Y:S01]  /*50a0*/  PRMT R53, R108, 0x5410, R53 ;  /* 0x000054106c357816 */ /* 0x000fe20000000035 */
[C---:B------:R-:W-:Y:S01]  /*50b0*/  IMAD.U32 R108, R106.reuse, 0x10000, RZ ;  /* 0x000100006a6c7824 */ /* 0x040fe200078e00ff */
[C---:B------:R-:W-:Y:S02]  /*50c0*/  PRMT R41, R107.reuse, 0x5410, R41 ;  /* 0x000054106b297816 */ /* 0x040fe40000000029 */
[----:B------:R-:W-:Y:S01]  /*50d0*/  PRMT R42, R107, 0x5432, R42 ;  /* 0x000054326b2a7816 */ /* 0x000fe2000000002a */
[----:B----4-:R-:W-:Y:S02]  /*50e0*/  IMAD.U32 R107, R13, 0x10000, RZ ;  /* 0x000100000d6b7824 */ /* 0x010fe400078e00ff */
[----:B------:R-:W-:Y:S01]  /*50f0*/  FMUL.FTZ R54, R109, R108 ;  /* 0x0000006c6d367220 */ /* 0x000fe20000410000 */
[----:B------:R-:W-:Y:S02]  /*5100*/  LOP3.LUT R106, R106, 0xffff0000, RZ, 0xc0, !PT ;  /* 0xffff00006a6a7812 */ /* 0x000fe400078ec0ff */
[----:B------:R-:W-:Y:S01]  /*5110*/  LOP3.LUT R57, R57, 0xffff0000, RZ, 0xc0, !PT ;  /* 0xffff000039397812 */ /* 0x000fe200078ec0ff */
[-C--:B------:R-:W-:Y:S01]  /*5120*/  FFMA.FTZ R54, R107, R55.reuse, -R54 ;  /* 0x000000376b367223 */ /* 0x080fe20000010836 */
[----:B------:R-:W-:Y:S01]  /*5130*/  FMUL.FTZ R55, R109, R55 ;  /* 0x000000376d377220 */ /* 0x000fe20000410000 */
[----:B------:R-:W-:-:S03]  /*5140*/  LOP3.LUT R105, R105, 0xffff0000, RZ, 0xc0, !PT ;  /* 0xffff000069697812 */ /* 0x000fc600078ec0ff */
[----:B------:R-:W-:Y:S01]  /*5150*/  FFMA.FTZ R55, R107, R108, R55 ;  /* 0x0000006c6b377223 */ /* 0x000fe20000010037 */
[----:B------:R-:W-:Y:S01]  /*5160*/  LOP3.LUT R107, R13, 0xffff0000, RZ, 0xc0, !PT ;  /* 0xffff00000d6b7812 */ /* 0x000fe200078ec0ff */
[CC--:B------:R-:W-:Y:S01]  /*5170*/  FMUL.FTZ R13, R57.reuse, R106.reuse ;  /* 0x0000006a390d7220 */ /* 0x0c0fe20000410000 */
[-C--:B------:R-:W-:Y:S01]  /*5180*/  FMUL.FTZ R57, R57, R105.reuse ;  /* 0x0000006939397220 */ /* 0x080fe20000410000 */
[C---:B------:R-:W-:Y:S01]  /*5190*/  IMAD.U32 R108, R59.reuse, 0x10000, RZ ;  /* 0x000100003b6c7824 */ /* 0x040fe200078e00ff */
[----:B------:R-:W-:Y:S01]  /*51a0*/  LOP3.LUT R59, R59, 0xffff0000, RZ, 0xc0, !PT ;  /* 0xffff00003b3b7812 */ /* 0x000fe200078ec0ff */
[C---:B------:R-:W-:Y:S01]  /*51b0*/  FFMA.FTZ R13, R107.reuse, R105, -R13 ;  /* 0x000000696b0d7223 */ /* 0x040fe2000001080d */
[----:B------:R-:W-:Y:S01]  /*51c0*/  FFMA.FTZ R57, R107, R106, R57 ;  /* 0x0000006a6b397223 */ /* 0x000fe20000010039 */
[C---:B------:R-:W-:Y:S01]  /*51d0*/  IMAD.U32 R107, R53.reuse, 0x10000, RZ ;  /* 0x00010000356b7824 */ /* 0x040fe200078e00ff */
[----:B------:R-:W-:Y:S01]  /*51e0*/  LOP3.LUT R53, R53, 0xffff0000, RZ, 0xc0, !PT ;  /* 0xffff000035357812 */ /* 0x000fe200078ec0ff */
[C---:B------:R-:W-:Y:S01]  /*51f0*/  IMAD.U32 R106, R15.reuse, 0x10000, RZ ;  /* 0x000100000f6a7824 */ /* 0x040fe200078e00ff */
[----:B------:R-:W-:Y:S01]  /*5200*/  LOP3.LUT R15, R15, 0xffff0000, RZ, 0xc0, !PT ;  /* 0xffff00000f0f7812 */ /* 0x000fe200078ec0ff */
[----:B------:R-:W-:-:S02]  /*5210*/  IMAD.U32 R105, R42, 0x10000, RZ ;  /* 0x000100002a697824 */ /* 0x000fc400078e00ff */
[----:B------:R-:W-:Y:S01]  /*5220*/  FMUL.FTZ R109, R108, R107 ;  /* 0x0000006b6c6d7220 */ /* 0x000fe20000410000 */
[----:B------:R-:W-:Y:S02]  /*5230*/  LOP3.LUT R42, R42, 0xffff0000, RZ, 0xc0, !PT ;  /* 0xffff00002a2a7812 */ /* 0x000fe400078ec0ff */
[----:B------:R-:W-:Y:S01]  /*5240*/  F2FP.BF16.F32.PACK_AB R13, R13, R54 ;  /* 0x000000360d0d723e */ /* 0x000fe200000010ff */
[-C--:B------:R-:W-:Y:S01]  /*5250*/  FFMA.FTZ R109, R106, R105.reuse, -R109 ;  /* 0x000000696a6d7223 */ /* 0x080fe2000001086d */
[----:B------:R-:W-:Y:S01]  /*5260*/  FMUL.FTZ R105, R108, R105 ;  /* 0x000000696c697220 */ /* 0x000fe20000410000 */
[----:B------:R-:W-:Y:S01]  /*5270*/  F2FP.BF16.F32.PACK_AB R57, R57, R55 ;  /* 0x000000373939723e */ /* 0x000fe200000010ff */
[----:B------:R-:W-:Y:S02]  /*5280*/  IMAD.U32 R54, R56, 0x10000, RZ ;  /* 0x0001000038367824 */ /* 0x000fe400078e00ff */
[----:B------:R-:W-:Y:S01]  /*5290*/  FFMA.FTZ R106, R106, R107, R105 ;  /* 0x0000006b6a6a7223 */ /* 0x000fe20000010069 */
[----:B------:R-:W-:Y:S01]  /*52a0*/  FMUL.FTZ R105, R59, R53 ;  /* 0x000000353b697220 */ /* 0x000fe20000410000 */
[C---:B------:R-:W-:Y:S01]  /*52b0*/  IMAD.U32 R55, R40.reuse, 0x10000, RZ ;  /* 0x0001000028377824 */ /* 0x040fe200078e00ff */
[----:B------:R-:W-:-:S02]  /*52c0*/  LOP3.LUT R40, R40, 0xffff0000, RZ, 0xc0, !PT ;  /* 0xffff000028287812 */ /* 0x000fc400078ec0ff */
[-C--:B------:R-:W-:Y:S01]  /*52d0*/  FFMA.FTZ R105, R15, R42.reuse, -R105 ;  /* 0x0000002a0f697223 */ /* 0x080fe20000010869 */
[----:B------:R-:W-:-:S04]  /*52e0*/  FMUL.FTZ R42, R59, R42 ;  /* 0x0000002a3b2a7220 */ /* 0x000fc80000410000 */
[----:B------:R-:W-:Y:S01]  /*52f0*/  FFMA.FTZ R42, R15, R53, R42 ;  /* 0x000000350f2a7223 */ /* 0x000fe2000001002a */
[C---:B------:R-:W-:Y:S01]  /*5300*/  IMAD.U32 R53, R43.reuse, 0x10000, RZ ;  /* 0x000100002b357824 */ /* 0x040fe200078e00ff */
[----:B------:R-:W-:Y:S01]  /*5310*/  LOP3.LUT R43, R43, 0xffff0000, RZ, 0xc0, !PT ;  /* 0xffff00002b2b7812 */ /* 0x000fe200078ec0ff */
[----:B------:R-:W-:Y:S01]  /*5320*/  IMAD.U32 R15, R12, 0x10000, RZ ;  /* 0x000100000c0f7824 */ /* 0x000fe200078e00ff */
[----:B------:R-:W-:Y:S01]  /*5330*/  F2FP.BF16.F32.PACK_AB R105, R105, R109 ;  /* 0x0000006d6969723e */ /* 0x000fe200000010ff */
[C---:B------:R-:W-:Y:S01]  /*5340*/  FMUL.FTZ R59, R54.reuse, R53 ;  /* 0x00000035363b7220 */ /* 0x040fe20000410000 */
[-C--:B------:R-:W-:Y:S01]  /*5350*/  FMUL.FTZ R54, R54, R55.reuse ;  /* 0x0000003736367220 */ /* 0x080fe20000410000 */
[----:B------:R-:W-:Y:S02]  /*5360*/  F2FP.BF16.F32.PACK_AB R42, R42, R106 ;  /* 0x0000006a2a2a723e */ /* 0x000fe400000010ff */
[C---:B------:R-:W-:Y:S01]  /*5370*/  FFMA.FTZ R59, R15.reuse, R55, -R59 ;  /* 0x000000370f3b7223 */ /* 0x040fe2000001083b */
[----:B------:R-:W-:Y:S01]  /*5380*/  FFMA.FTZ R54, R15, R53, R54 ;  /* 0x000000350f367223 */ /* 0x000fe20000010036 */
[----:B------:R-:W-:Y:S01]  /*5390*/  LOP3.LUT R15, R56, 0xffff0000, RZ, 0xc0, !PT ;  /* 0xffff0000380f7812 */ /* 0x000fe200078ec0ff */
[----:B------:R-:W-:Y:S01]  /*53a0*/  IMAD.U32 R56, R58, 0x10000, RZ ;  /* 0x000100003a387824 */ /* 0x000fe200078e00ff */
[----:B------:R-:W-:-:S03]  /*53b0*/  LOP3.LUT R53, R12, 0xffff0000, RZ, 0xc0, !PT ;  /* 0xffff00000c357812 */ /* 0x000fc600078ec0ff */
[C---:B------:R-:W-:Y:S01]  /*53c0*/  FMUL.FTZ R12, R15.reuse, R43 ;  /* 0x0000002b0f0c7220 */ /* 0x040fe20000410000 */
[----:B------:R-:W-:-:S03]  /*53d0*/  FMUL.FTZ R15, R15, R40 ;  /* 0x000000280f0f7220 */ /* 0x000fc60000410000 */
[C---:B------:R-:W-:Y:S01]  /*53e0*/  FFMA.FTZ R12, R53.reuse, R40, -R12 ;  /* 0x00000028350c7223 */ /* 0x040fe2000001080c */
[----:B------:R-:W-:Y:S01]  /*53f0*/  FFMA.FTZ R15, R53, R43, R15 ;  /* 0x0000002b350f7223 */ /* 0x000fe2000001000f */
[C---:B------:R-:W-:Y:S01]  /*5400*/  SHF.L.U32 R43, R52.reuse, 0x10, RZ ;  /* 0x00000010342b7819 */ /* 0x040fe200000006ff */
[C---:B------:R-:W-:Y:S01]  /*5410*/  IMAD.U32 R53, R41.reuse, 0x10000, RZ ;  /* 0x0001000029357824 */ /* 0x040fe200078e00ff */
[----:B------:R-:W-:Y:S01]  /*5420*/  LOP3.LUT R52, R52, 0xffff0000, RZ, 0xc0, !PT ;  /* 0xffff000034347812 */ /* 0x000fe200078ec0ff */
[----:B------:R-:W-:Y:S01]  /*5430*/  IMAD.U32 R40, R14, 0x10000, RZ ;  /* 0x000100000e287824 */ /* 0x000fe200078e00ff */
[----:B------:R-:W-:Y:S01]  /*5440*/  LOP3.LUT R41, R41, 0xffff0000, RZ, 0xc0, !PT ;  /* 0xffff000029297812 */ /* 0x000fe200078ec0ff */
[C---:B------:R-:W-:Y:S01]  /*5450*/  FMUL.FTZ R55, R56.reuse, R43 ;  /* 0x0000002b38377220 */ /* 0x040fe20000410000 */
[-C--:B------:R-:W-:Y:S01]  /*5460*/  FMUL.FTZ R56, R56, R53.reuse ;  /* 0x0000003538387220 */ /* 0x080fe20000410000 */
[----:B------:R-:W-:Y:S02]  /*5470*/  LOP3.LUT R14, R14, 0xffff0000, RZ, 0xc0, !PT ;  /* 0xffff00000e0e7812 */ /* 0x000fe400078ec0ff */
[C---:B------:R-:W-:Y:S01]  /*5480*/  FFMA.FTZ R55, R40.reuse, R53, -R55 ;  /* 0x0000003528377223 */ /* 0x040fe20000010837 */
[----:B------:R-:W-:Y:S01]  /*5490*/  FFMA.FTZ R56, R40, R43, R56 ;  /* 0x0000002b28387223 */ /* 0x000fe20000010038 */
[----:B------:R-:W-:-:S02]  /*54a0*/  LOP3.LUT R40, R58, 0xffff0000, RZ, 0xc0, !PT ;  /* 0xffff00003a287812 */ /* 0x000fc400078ec0ff */
[----:B------:R-:W-:Y:S02]  /*54b0*/  F2FP.BF16.F32.PACK_AB R15, R15, R54 ;  /* 0x000000360f0f723e */ /* 0x000fe400000010ff */
[----:B------:R-:W-:Y:S01]  /*54c0*/  F2FP.BF16.F32.PACK_AB R12, R12, R59 ;  /* 0x0000003b0c0c723e */ /* 0x000fe200000010ff */
[CC--:B------:R-:W-:Y:S01]  /*54d0*/  FMUL.FTZ R43, R40.reuse, R52.reuse ;  /* 0x00000034282b7220 */ /* 0x0c0fe20000410000 */
[-C--:B------:R-:W-:Y:S01]  /*54e0*/  FMUL.FTZ R40, R40, R41.reuse ;  /* 0x0000002928287220 */ /* 0x080fe20000410000 */
[----:B------:R-:W-:Y:S02]  /*54f0*/  IMAD.MOV.U32 R59, RZ, RZ, R42 ;  /* 0x000000ffff3b7224 */ /* 0x000fe400078e002a */
[C---:B------:R-:W-:Y:S01]  /*5500*/  FFMA.FTZ R43, R14.reuse, R41, -R43 ;  /* 0x000000290e2b7223 */ /* 0x040fe2000001082b */
[----:B------:R-:W-:-:S04]  /*5510*/  FFMA.FTZ R40, R14, R52, R40 ;  /* 0x000000340e287223 */ /* 0x000fc80000010028 */
[----:B------:R-:W-:Y:S02]  /*5520*/  F2FP.BF16.F32.PACK_AB R43, R43, R55 ;  /* 0x000000372b2b723e */ /* 0x000fe400000010ff */
[----:B------:R-:W-:Y:S01]  /*5530*/  F2FP.BF16.F32.PACK_AB R40, R40, R56 ;  /* 0x000000382828723e */ /* 0x000fe200000010ff */
[----:B------:R-:W-:Y:S02]  /*5540*/  IMAD.MOV.U32 R56, RZ, RZ, R15 ;  /* 0x000000ffff387224 */ /* 0x000fe400078e000f */
[----:B------:R-:W-:Y:S02]  /*5550*/  IMAD.MOV.U32 R14, RZ, RZ, R43 ;  /* 0x000000ffff0e7224 */ /* 0x000fe400078e002b */
[----:B------:R-:W-:Y:S02]  /*5560*/  IMAD.MOV.U32 R15, RZ, RZ, R105 ;  /* 0x000000ffff0f7224 */ /* 0x000fe400078e0069 */
[----:B------:R-:W-:-:S07]  /*5570*/  IMAD.MOV.U32 R58, RZ, RZ, R40 ;  /* 0x000000ffff3a7224 */ /* 0x000fce00078e0028 */
.L_x_10436:
[----:B------:R-:W-:Y:S05]  /*5580*/  BSYNC B2 ;  /* 0x0000000000027941 */ /* 0x000fea0003800000 */
.L_x_10435:
[----:B---3--:R-:W-:-:S04]  /*5590*/  LEA R40, P3, R8, R86, 0x1 ;  /* 0x0000005608287211 */ /* 0x008fc800078608ff */
[----:B--2---:R-:W-:Y:S02]  /*55a0*/  LEA.HI.X R41, R8, R87, R93, 0x1, P3 ;  /* 0x0000005708297211 */ /* 0x004fe400018f0c5d */
[----:B------:R-:W-:-:S03]  /*55b0*/  ISETP.GE.AND P3, PT, R104, R11, PT ;  /* 0x0000000b6800720c */ /* 0x000fc60003f66270 */
[----:B----4-:R2:W-:Y:S10]  /*55c0*/  ST.E.128 desc[UR42][R40.64], R12 ;  /* 0x0000000c28007985 */ /* 0x0105f4000c101d2a */
[----:B--2---:R-:W-:-:S05]  /*55d0*/  @!P3 IMAD.WIDE R12, R104, 0x2, R86 ;  /* 0x00000002680cb825 */ /* 0x004fca00078e0256 */
[----:B-1----:R4:W-:Y:S02]  /*55e0*/  @!P3 ST.E.128 desc[UR42][R12.64], R56 ;  /* 0x000000380c00b985 */ /* 0x0029e4000c101d2a */
.L_x_10434:
[----:B------:R-:W-:Y:S05]  /*55f0*/  BSYNC B1 ;  /* 0x0000000000017941 */ /* 0x000fea0003800000 */
.L_x_10433:
[----:B------:R-:W-:Y:S01]  /*5600*/  ISETP.NE.AND P3, PT, R28, RZ, PT ;  /* 0x000000ff1c00720c */ /* 0x000fe20003f65270 */
[----:B------:R-:W-:-:S12]  /*5610*/  BSSY B1, `(.L_x_10437) ;  /* 0x000007b000017945 */ /* 0x000fd80003800000 */
[----:B------:R-:W-:Y:S05]  /*5620*/  @!P3 BRA `(.L_x_10438) ;  /* 0x0000000400e4b947 */ /* 0x000fea0003800000 */
[----:B------:R-:W-:Y:S01]  /*5630*/  LOP3.LUT P4, RZ, R23, 0x1, RZ, 0xc0, !PT ;  /* 0x0000000117ff7812 */ /* 0x000fe2000788c0ff */
[----:B------:R-:W-:Y:S01]  /*5640*/  BSSY B2, `(.L_x_10439) ;  /* 0x0000071000027945 */ /* 0x000fe20003800000 */
[----:B------:R-:W-:Y:S02]  /*5650*/  ISETP.GE.AND P3, PT, R0, R98, PT ;  /* 0x000000620000720c */ /* 0x000fe40003f66270 */
[----:B----4-:R-:W-:-:S04]  /*5660*/  SEL R12, R99, R103, !P4 ;  /* 0x00000067630c7207 */ /* 0x010fc80006000000 */
        /* <DEDUP_REMOVED lines=12> */
[C---:B------:R-:W-:Y:S02]  /*5730*/  IMAD R40, R18.reuse, 0x3000, R12 ;  /* 0x0000300012287824 */ /* 0x040fe400078e020c */
[----:B------:R-:W-:Y:S02]  /*5740*/  IMAD R12, R18, 0x3000, R95 ;  /* 0x00003000120c7824 */ /* 0x000fe400078e025f */
[--C-:B------:R-:W-:Y:S02]  /*5750*/  IMAD R40, R40, 0x2, R2.reuse ;  /* 0x0000000228287824 */ /* 0x100fe400078e0202 */
[----:B------:R-:W-:-:S04]  /*5760*/  IMAD R12, R12, 0x2, R2 ;  /* 0x000000020c0c7824 */ /* 0x000fc800078e0202 */
[----:B------:R-:W4:Y:S04]  /*5770*/  LDS.128 R40, [R40+0x15400] ;  /* 0x0154000028287984 */ /* 0x000f280000000c00 */
[----:B------:R-:W0:Y:S01]  /*5780*/  LDS.128 R12, [R12+0x15400] ;  /* 0x015400000c0c7984 */ /* 0x000e220000000c00 */
[----:B------:R-:W-:Y:S05]  /*5790*/  @P3 BRA `(.L_x_10440) ;  /* 0x00000004006c3947 */ /* 0x000fea0003800000 */
[----:B------:R-:W-:Y:S01]  /*57a0*/  SHF.R.U32.HI R54, RZ, 0x10, R49 ;  /* 0x00000010ff367819 */ /* 0x000fe20000011631 */
[----:B-1--4-:R-:W-:Y:S01]  /*57b0*/  IMAD.U32 R57, R41, 0x10000, RZ ;  /* 0x0001000029397824 */ /* 0x012fe200078e00ff */
[--C-:B------:R-:W-:Y:S01]  /*57c0*/  SHF.R.U64 R36, R36, 0x10, R37.reuse ;  /* 0x0000001024247819 */ /* 0x100fe20000001225 */
[----:B0-----:R-:W-:Y:S01]  /*57d0*/  IMAD.U32 R55, R13, 0x10000, RZ ;  /* 0x000100000d377824 */ /* 0x001fe200078e00ff */
[----:B------:R-:W-:Y:S02]  /*57e0*/  SHF.R.U32.HI R37, RZ, 0x10, R37 ;  /* 0x00000010ff257819 */ /* 0x000fe40000011625 */
[----:B------:R-:W-:Y:S02]  /*57f0*/  PRMT R54, R115, 0x5410, R54 ;  /* 0x0000541073367816 */ /* 0x000fe40000000036 */
[----:B------:R-:W-:Y:S02]  /*5800*/  SHF.R.U64 R38, R38, 0x10, R39 ;  /* 0x0000001026267819 */ /* 0x000fe40000001227 */
[----:B------:R-:W-:Y:S01]  /*5810*/  PRMT R37, R117, 0x5410, R37 ;  /* 0x0000541075257816 */ /* 0x000fe20000000025 */
[----:B------:R-:W-:Y:S01]  /*5820*/  IMAD.U32 R56, R54, 0x10000, RZ ;  /* 0x0001000036387824 */ /* 0x000fe200078e00ff */
[----:B------:R-:W-:-:S02]  /*5830*/  SHF.R.U32.HI R53, RZ, 0x10, R39 ;  /* 0x00000010ff357819 */ /* 0x000fc40000011627 */
[----:B------:R-:W-:Y:S02]  /*5840*/  SHF.R.U64 R39, R48, 0x10, R49 ;  /* 0x0000001030277819 */ /* 0x000fe40000001231 */
[--C-:B------:R-:W-:Y:S02]  /*5850*/  SHF.R.U64 R48, R50, 0x10, R51.reuse ;  /* 0x0000001032307819 */ /* 0x100fe40000001233 */
[C---:B------:R-:W-:Y:S02]  /*5860*/  PRMT R49, R116.reuse, 0x5432, R38 ;  /* 0x0000543274317816 */ /* 0x040fe40000000026 */
[----:B------:R-:W-:Y:S01]  /*5870*/  SHF.R.U32.HI R50, RZ, 0x10, R51 ;  /* 0x00000010ff327819 */ /* 0x000fe20000011633 */
[----:B------:R-:W-:Y:S01]  /*5880*/  IMAD.U32 R51, R37, 0x10000, RZ ;  /* 0x0001000025337824 */ /* 0x000fe200078e00ff */
[----:B------:R-:W-:Y:S01]  /*5890*/  PRMT R38, R116, 0x5410, R53 ;  /* 0x0000541074267816 */ /* 0x000fe20000000035 */
[----:B------:R-:W-:Y:S01]  /*58a0*/  FMUL.FTZ R53, R57, R56 ;  /* 0x0000003839357220 */ /* 0x000fe20000410000 */
[----:B------:R-:W-:-:S02]  /*58b0*/  LOP3.LUT R54, R54, 0xffff0000, RZ, 0xc0, !PT ;  /* 0xffff000036367812 */ /* 0x000fc400078ec0ff */
[----:B------:R-:W-:Y:S01]  /*58c0*/  LOP3.LUT R41, R41, 0xffff0000, RZ, 0xc0, !PT ;  /* 0xffff000029297812 */ /* 0x000fe200078ec0ff */
[-C--:B------:R-:W-:Y:S01]  /*58d0*/  FFMA.FTZ R53, R55, R51.reuse, -R53 ;  /* 0x0000003337357223 */ /* 0x080fe20000010835 */
[----:B------:R-:W-:Y:S01]  /*58e0*/  FMUL.FTZ R51, R57, R51 ;  /* 0x0000003339337220 */ /* 0x000fe20000410000 */
[----:B------:R-:W-:Y:S01]  /*58f0*/  LOP3.LUT R37, R37, 0xffff0000, RZ, 0xc0, !PT ;  /* 0xffff000025257812 */ /* 0x000fe200078ec0ff */
[----:B------:R-:W-:Y:S01]  /*5900*/  IMAD.U32 R57, R43, 0x10000, RZ ;  /* 0x000100002b397824 */ /* 0x000fe200078e00ff */
[----:B------:R-:W-:Y:S01]  /*5910*/  PRMT R50, R114, 0x5410, R50 ;  /* 0x0000541072327816 */ /* 0x000fe20000000032 */
[----:B------:R-:W-:Y:S01]  /*5920*/  FFMA.FTZ R51, R55, R56, R51 ;  /* 0x0000003837337223 */ /* 0x000fe20000010033 */
[----:B------:R-:W-:Y:S01]  /*5930*/  LOP3.LUT R55, R13, 0xffff0000, RZ, 0xc0, !PT ;  /* 0xffff00000d377812 */ /* 0x000fe200078ec0ff */
[----:B------:R-:W-:Y:S01]  /*5940*/  FMUL.FTZ R13, R41, R54 ;  /* 0x00000036290d7220 */ /* 0x000fe20000410000 */
[----:B------:R-:W-:Y:S01]  /*5950*/  LOP3.LUT R43, R43, 0xffff0000, RZ, 0xc0, !PT ;  /* 0xffff00002b2b7812 */ /* 0x000fe200078ec0ff */
[C---:B------:R-:W-:Y:S01]  /*5960*/  IMAD.U32 R56, R50.reuse, 0x10000, RZ ;  /* 0x0001000032387824 */ /* 0x040fe200078e00ff */
[----:B------:R-:W-:Y:S01]  /*5970*/  LOP3.LUT R50, R50, 0xffff0000, RZ, 0xc0, !PT ;  /* 0xffff000032327812 */ /* 0x000fe200078ec0ff */
[-C--:B------:R-:W-:Y:S01]  /*5980*/  FFMA.FTZ R13, R55, R37.reuse, -R13 ;  /* 0x00000025370d7223 */ /* 0x080fe2000001080d */
[----:B------:R-:W-:Y:S01]  /*5990*/  FMUL.FTZ R37, R41, R37 ;  /* 0x0000002529257220 */ /* 0x000fe20000410000 */
[----:B------:R-:W-:Y:S01]  /*59a0*/  FMUL.FTZ R41, R57, R56 ;  /* 0x0000003839297220 */ /* 0x000fe20000410000 */
[----:B------:R-:W-:-:S02]  /*59b0*/  PRMT R39, R115, 0x5432, R39 ;  /* 0x0000543273277816 */ /* 0x000fc40000000027 */
[----:B------:R-:W-:Y:S01]  /*59c0*/  FFMA.FTZ R37, R55, R54, R37 ;  /* 0x0000003637257223 */ /* 0x000fe20000010025 */
[C---:B------:R-:W-:Y:S01]  /*59d0*/  IMAD.U32 R55, R15.reuse, 0x10000, RZ ;  /* 0x000100000f377824 */ /* 0x040fe200078e00ff */
[----:B------:R-:W-:Y:S01]  /*59e0*/  LOP3.LUT R15, R15, 0xffff0000, RZ, 0xc0, !PT ;  /* 0xffff00000f0f7812 */ /* 0x000fe200078ec0ff */
[C---:B------:R-:W-:Y:S01]  /*59f0*/  IMAD.U32 R54, R38.reuse, 0x10000, RZ ;  /* 0x0001000026367824 */ /* 0x040fe200078e00ff */
[----:B------:R-:W-:Y:S02]  /*5a00*/  LOP3.LUT R38, R38, 0xffff0000, RZ, 0xc0, !PT ;  /* 0xffff000026267812 */ /* 0x000fe400078ec0ff */
[----:B------:R-:W-:Y:S01]  /*5a10*/  PRMT R36, R117, 0x5432, R36 ;  /* 0x0000543275247816 */ /* 0x000fe20000000024 */
[-C--:B------:R-:W-:Y:S01]  /*5a20*/  FFMA.FTZ R41, R55, R54.reuse, -R41 ;  /* 0x0000003637297223 */ /* 0x080fe20000010829 */
[----:B------:R-:W-:Y:S01]  /*5a30*/  FMUL.FTZ R54, R57, R54 ;  /* 0x0000003639367220 */ /* 0x000fe20000410000 */
[----:B------:R-:W-:Y:S02]  /*5a40*/  F2FP.BF16.F32.PACK_AB R37, R37, R51 ;  /* 0x000000332525723e */ /* 0x000fe400000010ff */
[----:B------:R-:W-:Y:S01]  /*5a50*/  PRMT R48, R114, 0x5432, R48 ;  /* 0x0000543272307816 */ /* 0x000fe20000000030 */
[----:B------:R-:W-:Y:S01]  /*5a60*/  FFMA.FTZ R54, R55, R56, R54 ;  /* 0x0000003837367223 */ /* 0x000fe20000010036 */
[----:B------:R-:W-:Y:S01]  /*5a70*/  FMUL.FTZ R55, R43, R50 ;  /* 0x000000322b377220 */ /* 0x000fe20000410000 */
[----:B------:R-:W-:-:S03]  /*5a80*/  F2FP.BF16.F32.PACK_AB R13, R13, R53 ;  /* 0x000000350d0d723e */ /* 0x000fc600000010ff */
[-C--:B------:R-:W-:Y:S01]  /*5a90*/  FFMA.FTZ R55, R15, R38.reuse, -R55 ;  /* 0x000000260f377223 */ /* 0x080fe20000010837 */
[----:B------:R-:W-:Y:S01]  /*5aa0*/  FMUL.FTZ R38, R43, R38 ;  /* 0x000000262b267220 */ /* 0x000fe20000410000 */
[----:B------:R-:W-:-:S03]  /*5ab0*/  IMAD.U32 R43, R40, 0x10000, RZ ;  /* 0x00010000282b7824 */ /* 0x000fc600078e00ff */
[----:B------:R-:W-:Y:S01]  /*5ac0*/  F2FP.BF16.F32.PACK_AB R55, R55, R41 ;  /* 0x000000293737723e */ /* 0x000fe200000010ff */
[----:B------:R-:W-:Y:S01]  /*5ad0*/  FFMA.FTZ R38, R15, R50, R38 ;  /* 0x000000320f267223 */ /* 0x000fe20000010026 */
[C---:B------:R-:W-:Y:S01]  /*5ae0*/  IMAD.U32 R41, R39.reuse, 0x10000, RZ ;  /* 0x0001000027297824 */ /* 0x040fe200078e00ff */
[----:B------:R-:W-:Y:S01]  /*5af0*/  LOP3.LUT R39, R39, 0xffff0000, RZ, 0xc0, !PT ;  /* 0xffff000027277812 */ /* 0x000fe200078ec0ff */
[C---:B------:R-:W-:Y:S01]  /*5b00*/  IMAD.U32 R50, R36.reuse, 0x10000, RZ ;  /* 0x0001000024327824 */ /* 0x040fe200078e00ff */
[----:B------:R-:W-:Y:S01]  /*5b10*/  LOP3.LUT R36, R36, 0xffff0000, RZ, 0xc0, !PT ;  /* 0xffff000024247812 */ /* 0x000fe200078ec0ff */
[C---:B------:R-:W-:Y:S01]  /*5b20*/  FMUL.FTZ R51, R43.reuse, R41 ;  /* 0x000000292b337220 */ /* 0x040fe20000410000 */
[----:B------:R-:W-:Y:S02]  /*5b30*/  IMAD.U32 R15, R12, 0x10000, RZ ;  /* 0x000100000c0f7824 */ /* 0x000fe400078e00ff */
[----:B------:R-:W-:Y:S01]  /*5b40*/  FMUL.FTZ R43, R43, R50 ;  /* 0x000000322b2b7220 */ /* 0x000fe20000410000 */
[----:B------:R-:W-:Y:S01]  /*5b50*/  F2FP.BF16.F32.PACK_AB R38, R38, R54 ;  /* 0x000000362626723e */ /* 0x000fe200000010ff */
[----:B------:R-:W-:-:S02]  /*5b60*/  FFMA.FTZ R51, R15, R50, -R51 ;  /* 0x000000320f337223 */ /* 0x000fc40000010833 */
        /* <DEDUP_REMOVED lines=8> */
[----:B------:R-:W-:Y:S01]  /*5bf0*/  IMAD.U32 R39, R48, 0x10000, RZ ;  /* 0x0001000030277824 */ /* 0x000fe200078e00ff */
[C---:B------:R-:W-:Y:S01]  /*5c00*/  SHF.L.U32 R40, R49.reuse, 0x10, RZ ;  /* 0x0000001031287819 */ /* 0x040fe200000006ff */
[----:B------:R-:W-:Y:S01]  /*5c10*/  IMAD.U32 R36, R14, 0x10000, RZ ;  /* 0x000100000e247824 */ /* 0x000fe200078e00ff */
[----:B------:R-:W-:Y:S01]  /*5c20*/  LOP3.LUT R49, R49, 0xffff0000, RZ, 0xc0, !PT ;  /* 0xffff000031317812 */ /* 0x000fe200078ec0ff */
[----:B------:R-:W-:Y:S01]  /*5c30*/  FMUL.FTZ R41, R50, R39 ;  /* 0x0000002732297220 */ /* 0x000fe20000410000 */
[----:B------:R-:W-:Y:S01]  /*5c40*/  LOP3.LUT R14, R14, 0xffff0000, RZ, 0xc0, !PT ;  /* 0xffff00000e0e7812 */ /* 0x000fe200078ec0ff */
[-C--:B------:R-:W-:Y:S01]  /*5c50*/  FMUL.FTZ R50, R50, R40.reuse ;  /* 0x0000002832327220 */ /* 0x080fe20000410000 */
[----:B------:R-:W-:Y:S01]  /*5c60*/  F2FP.BF16.F32.PACK_AB R12, R12, R51 ;  /* 0x000000330c0c723e */ /* 0x000fe200000010ff */
[----:B------:R-:W-:-:S02]  /*5c70*/  FFMA.FTZ R41, R36, R40, -R41 ;  /* 0x0000002824297223 */ /* 0x000fc40000010829 */
[----:B------:R-:W-:Y:S01]  /*5c80*/  FFMA.FTZ R50, R36, R39, R50 ;  /* 0x0000002724327223 */ /* 0x000fe20000010032 */
[----:B------:R-:W-:Y:S02]  /*5c90*/  LOP3.LUT R36, R42, 0xffff0000, RZ, 0xc0, !PT ;  /* 0xffff00002a247812 */ /* 0x000fe400078ec0ff */
[----:B------:R-:W-:-:S03]  /*5ca0*/  LOP3.LUT R39, R48, 0xffff0000, RZ, 0xc0, !PT ;  /* 0xffff000030277812 */ /* 0x000fc600078ec0ff */
[C---:B------:R-:W-:Y:S02]  /*5cb0*/  FMUL.FTZ R40, R36.reuse, R49 ;  /* 0x0000003124287220 */ /* 0x040fe40000410000 */
[-C--:B------:R-:W-:Y:S02]  /*5cc0*/  FMUL.FTZ R53, R36, R39.reuse ;  /* 0x0000002724357220 */ /* 0x080fe40000410000 */
[C---:B------:R-:W-:Y:S01]  /*5cd0*/  FFMA.FTZ R39, R14.reuse, R39, R40 ;  /* 0x000000270e277223 */ /* 0x040fe20000010028 */
[----:B------:R-:W-:Y:S01]  /*5ce0*/  F2FP.BF16.F32.PACK_AB R40, R15, R43 ;  /* 0x0000002b0f28723e */ /* 0x000fe200000010ff */
[----:B------:R-:W-:Y:S01]  /*5cf0*/  FFMA.FTZ R36, R14, R49, -R53 ;  /* 0x000000310e247223 */ /* 0x000fe20000010835 */
[----:B------:R-:W-:Y:S02]  /*5d00*/  IMAD.MOV.U32 R15, RZ, RZ, R55 ;  /* 0x000000ffff0f7224 */ /* 0x000fe400078e0037 */
[----:B------:R-:W-:Y:S01]  /*5d10*/  F2FP.BF16.F32.PACK_AB R42, R39, R50 ;  /* 0x00000032272a723e */ /* 0x000fe200000010ff */
[----:B------:R-:W-:Y:S01]  /*5d20*/  IMAD.MOV.U32 R43, RZ, RZ, R38 ;  /* 0x000000ffff2b7224 */ /* 0x000fe200078e0026 */
[----:B------:R-:W-:Y:S01]  /*5d30*/  F2FP.BF16.F32.PACK_AB R14, R36, R41 ;  /* 0x00000029240e723e */ /* 0x000fe200000010ff */
[----:B------:R-:W-:-:S07]  /*5d40*/  IMAD.MOV.U32 R41, RZ, RZ, R37 ;  /* 0x000000ffff297224 */ /* 0x000fce00078e0025 */
.L_x_10440:
[----:B------:R-:W-:Y:S05]  /*5d50*/  BSYNC B2 ;  /* 0x0000000000027941 */ /* 0x000fea0003800000 */
.L_x_10439:
[----:B---3--:R-:W-:-:S04]  /*5d60*/  LEA R36, P3, R9, R86, 0x1 ;  /* 0x0000005609247211 */ /* 0x008fc800078608ff */
[----:B--2---:R-:W-:Y:S02]  /*5d70*/  LEA.HI.X R37, R9, R87, R92, 0x1, P3 ;  /* 0x0000005709257211 */ /* 0x004fe400018f0c5c */
[----:B------:R-:W-:-:S03]  /*5d80*/  ISETP.GE.AND P3, PT, R52, R11, PT ;  /* 0x0000000b3400720c */ /* 0x000fc60003f66270 */
[----:B0-----:R0:W-:Y:S10]  /*5d90*/  ST.E.128 desc[UR42][R36.64], R12 ;  /* 0x0000000c24007985 */ /* 0x0011f4000c101d2a */
[----:B------:R-:W-:-:S05]  /*5da0*/  @!P3 IMAD.WIDE R38, R52, 0x2, R86 ;  /* 0x000000023426b825 */ /* 0x000fca00078e0256 */
[----:B----4-:R0:W-:Y:S02]  /*5db0*/  @!P3 ST.E.128 desc[UR42][R38.64], R40 ;  /* 0x000000282600b985 */ /* 0x0101e4000c101d2a */
.L_x_10438:
[----:B------:R-:W-:Y:S05]  /*5dc0*/  BSYNC B1 ;  /* 0x0000000000017941 */ /* 0x000fea0003800000 */
.L_x_10437:
[----:B------:R-:W-:-:S13]  /*5dd0*/  ISETP.NE.AND P3, PT, R31, RZ, PT ;  /* 0x000000ff1f00720c */ /* 0x000fda0003f65270 */
[----:B------:R-:W-:Y:S05]  /*5de0*/  @!P3 BRA `(.L_x_10404) ;  /* 0x0000000c0024b947 */ /* 0x000fea0003800000 */
[----:B------:R-:W-:Y:S01]  /*5df0*/  LOP3.LUT P4, RZ, R23, 0x2, RZ, 0xc0, !PT ;  /* 0x0000000217ff7812 */ /* 0x000fe2000788c0ff */
[----:B------:R-:W-:Y:S01]  /*5e00*/  BSSY B1, `(.L_x_10441) ;  /* 0x0000075000017945 */ /* 0x000fe20003800000 */
[C---:B0--3--:R-:W-:Y:S02]  /*5e10*/  LEA R40, P3, R10.reuse, R86, 0x1 ;  /* 0x000000560a287211 */ /* 0x049fe400078608ff */
[----:B------:R-:W-:Y:S02]  /*5e20*/  SEL R103, R99, R103, !P4 ;  /* 0x0000006763677207 */ /* 0x000fe40006000000 */
[----:B--2---:R-:W-:Y:S02]  /*5e30*/  LEA.HI.X R41, R10, R87, R91, 0x1, P3 ;  /* 0x000000570a297211 */ /* 0x004fe400018f0c5b */
[----:B----4-:R-:W-:Y:S02]  /*5e40*/  SHF.R.S32.HI R12, RZ, 0x1f, R103 ;  /* 0x0000001fff0c7819 */ /* 0x010fe40000011467 */
[----:B------:R-:W-:-:S02]  /*5e50*/  ISETP.GE.AND P3, PT, R3, R98, PT ;  /* 0x000000620300720c */ /* 0x000fc40003f66270 */
[----:B------:R-:W-:-:S04]  /*5e60*/  LEA.HI R12, R12, R103, RZ, 0x4 ;  /* 0x000000670c0c7211 */ /* 0x000fc800078f20ff */
[----:B------:R-:W-:-:S04]  /*5e70*/  SHF.R.S32.HI R12, RZ, 0x4, R12 ;  /* 0x00000004ff0c7819 */ /* 0x000fc8000001140c */
[----:B------:R-:W-:-:S04]  /*5e80*/  LEA.HI.SX32 R12, R63, R12, 0x1d ;  /* 0x0000000c3f0c7211 */ /* 0x000fc800078feaff */
[----:B------:R-:W-:Y:S01]  /*5e90*/  SHF.R.S32.HI R13, RZ, 0x1f, R12 ;  /* 0x0000001fff0d7819 */ /* 0x000fe2000001140c */
[----:B------:R-:W-:-:S03]  /*5ea0*/  IMAD.SHL.U32 R43, R12, 0x8, RZ ;  /* 0x000000080c2b7824 */ /* 0x000fc600078e00ff */
[----:B------:R-:W-:Y:S02]  /*5eb0*/  LEA.HI R13, R13, R12, RZ, 0x2 ;  /* 0x0000000c0d0d7211 */ /* 0x000fe400078f10ff */
[----:B------:R-:W-:-:S03]  /*5ec0*/  LOP3.LUT R12, R142, 0x18, R43, 0xf8, !PT ;  /* 0x000000188e0c7812 */ /* 0x000fc600078ef82b */
[----:B------:R-:W-:Y:S01]  /*5ed0*/  IMAD.SHL.U32 R13, R13, 0x400, RZ ;  /* 0x000004000d0d7824 */ /* 0x000fe200078e00ff */
[----:B------:R-:W-:-:S04]  /*5ee0*/  LOP3.LUT R14, R12, R143, RZ, 0x3c, !PT ;  /* 0x0000008f0c0e7212 */ /* 0x000fc800078e3cff */
[----:B------:R-:W-:Y:S01]  /*5ef0*/  LOP3.LUT R12, R13, 0x7ffff000, RZ, 0xc0, !PT ;  /* 0x7ffff0000d0c7812 */ /* 0x000fe200078ec0ff */
[----:B------:R-:W-:-:S03]  /*5f00*/  IMAD R13, R18, 0x3000, R94 ;  /* 0x00003000120d7824 */ /* 0x000fc600078e025e */
[----:B------:R-:W-:Y:S01]  /*5f10*/  IADD3 R15, R14, R12, R151 ;  /* 0x0000000c0e0f7210 */ /* 0x000fe20007ffe097 */
[----:B------:R-:W-:-:S04]  /*5f20*/  IMAD R13, R13, 0x2, R2 ;  /* 0x000000020d0d7824 */ /* 0x000fc800078e0202 */
[----:B------:R-:W-:-:S04]  /*5f30*/  IMAD R15, R18, 0x3000, R15 ;  /* 0x00003000120f7824 */ /* 0x000fc800078e020f */
[----:B------:R-:W-:Y:S02]  /*5f40*/  IMAD R36, R15, 0x2, R2 ;  /* 0x000000020f247824 */ /* 0x000fe400078e0202 */
[----:B------:R-:W0:Y:S04]  /*5f50*/  LDS.128 R12, [R13+0x15400] ;  /* 0x015400000d0c7984 */ /* 0x000e280000000c00 */
[----:B------:R-:W2:Y:S01]  /*5f60*/  LDS.128 R36, [R36+0x15400] ;  /* 0x0154000024247984 */ /* 0x000ea20000000c00 */
[----:B------:R-:W-:Y:S05]  /*5f70*/  @P3 BRA `(.L_x_10442) ;  /* 0x0000000400743947 */ /* 0x000fea0003800000 */
[----:B------:R-:W-:Y:S01]  /*5f80*/  SHF.R.U32.HI R50, RZ, 0x10, R45 ;  /* 0x00000010ff327819 */ /* 0x000fe2000001162d */
[----:B--2---:R-:W-:Y:S01]  /*5f90*/  IMAD.U32 R48, R37, 0x10000, RZ ;  /* 0x0001000025307824 */ /* 0x004fe200078e00ff */
[----:B------:R-:W-:Y:S02]  /*5fa0*/  SHF.R.U32.HI R42, RZ, 0x10, R33 ;  /* 0x00000010ff2a7819 */ /* 0x000fe40000011621 */
[----:B------:R-:W-:Y:S02]  /*5fb0*/  PRMT R50, R113, 0x5432, R50 ;  /* 0x0000543271327816 */ /* 0x000fe40000000032 */
[----:B------:R-:W-:Y:S01]  /*5fc0*/  PRMT R49, R111, 0x5432, R42 ;  /* 0x000054326f317816 */ /* 0x000fe2000000002a */
[----:B0-----:R-:W-:Y:S01]  /*5fd0*/  IMAD.U32 R42, R13, 0x10000, RZ ;  /* 0x000100000d2a7824 */ /* 0x001fe200078e00ff */
        /* <DEDUP_REMOVED lines=9> */
[C---:B------:R-:W-:Y:S01]  /*6070*/  FFMA.FTZ R48, R42.reuse, R51, -R55 ;  /* 0x000000332a307223 */ /* 0x040fe20000010837 */
[----:B------:R-:W-:Y:S01]  /*6080*/  SHF.R.U32.HI R51, RZ, 0x10, R47 ;  /* 0x00000010ff337819 */ /* 0x000fe2000001162f */
[----:B------:R-:W-:Y:S01]  /*6090*/  FFMA.FTZ R42, R42, R53, R52 ;  /* 0x000000352a2a7223 */ /* 0x000fe20000010034 */
[----:B------:R-:W-:Y:S01]  /*60a0*/  LOP3.LUT R52, R50, 0xffff0000, RZ, 0xc0, !PT ;  /* 0xffff000032347812 */ /* 0x000fe200078ec0ff */
[----:B------:R-:W-:Y:S01]  /*60b0*/  IMAD.U32 R33, R12, 0x10000, RZ ;  /* 0x000100000c217824 */ /* 0x000fe200078e00ff */
[----:B------:R-:W-:-:S02]  /*60c0*/  LOP3.LUT R50, R49, 0xffff0000, RZ, 0xc0, !PT ;  /* 0xffff000031327812 */ /* 0x000fc400078ec0ff */
[----:B------:R-:W-:Y:S01]  /*60d0*/  SHF.R.U64 R47, R46, 0x10, R47 ;  /* 0x000000102e2f7819 */ /* 0x000fe2000000122f */
[----:B------:R-:W-:Y:S01]  /*60e0*/  FMUL.FTZ R54, R37, R52 ;  /* 0x0000003425367220 */ /* 0x000fe20000410000 */
[----:B------:R-:W-:Y:S01]  /*60f0*/  LOP3.LUT R46, R39, 0xffff0000, RZ, 0xc0, !PT ;  /* 0xffff0000272e7812 */ /* 0x000fe200078ec0ff */
[-C--:B------:R-:W-:Y:S01]  /*6100*/  FMUL.FTZ R49, R37, R50.reuse ;  /* 0x0000003225317220 */ /* 0x080fe20000410000 */
[----:B------:R-:W-:Y:S01]  /*6110*/  LOP3.LUT R45, R15, 0xffff0000, RZ, 0xc0, !PT ;  /* 0xffff00000f2d7812 */ /* 0x000fe200078ec0ff */
[C---:B------:R-:W-:Y:S01]  /*6120*/  FFMA.FTZ R37, R13.reuse, R50, -R54 ;  /* 0x000000320d257223 */ /* 0x040fe20000010836 */
[----:B------:R-:W-:Y:S01]  /*6130*/  PRMT R50, R112, 0x5432, R51 ;  /* 0x0000543270327816 */ /* 0x000fe20000000033 */
[----:B------:R-:W-:Y:S01]  /*6140*/  FFMA.FTZ R13, R13, R52, R49 ;  /* 0x000000340d0d7223 */ /* 0x000fe20000010031 */
[--C-:B------:R-:W-:Y:S01]  /*6150*/  SHF.R.U32.HI R49, RZ, 0x10, R35.reuse ;  /* 0x00000010ff317819 */ /* 0x100fe20000011623 */
[----:B------:R-:W-:Y:S01]  /*6160*/  IMAD.U32 R52, R39, 0x10000, RZ ;  /* 0x0001000027347824 */ /* 0x000fe200078e00ff */
[----:B------:R-:W-:Y:S01]  /*6170*/  SHF.R.U64 R35, R34, 0x10, R35 ;  /* 0x0000001022237819 */ /* 0x000fe20000001223 */
[----:B------:R-:W-:Y:S01]  /*6180*/  IMAD.U32 R54, R50, 0x10000, RZ ;  /* 0x0001000032367824 */ /* 0x000fe200078e00ff */
[----:B------:R-:W-:Y:S01]  /*6190*/  PRMT R49, R110, 0x5432, R49 ;  /* 0x000054326e317816 */ /* 0x000fe20000000031 */
[----:B------:R-:W-:Y:S01]  /*61a0*/  IMAD.U32 R34, R36, 0x10000, RZ ;  /* 0x0001000024227824 */ /* 0x000fe200078e00ff */
[----:B------:R-:W-:Y:S01]  /*61b0*/  LOP3.LUT R50, R50, 0xffff0000, RZ, 0xc0, !PT ;  /* 0xffff000032327812 */ /* 0x000fe200078ec0ff */
[----:B------:R-:W-:Y:S01]  /*61c0*/  IMAD.U32 R51, R15, 0x10000, RZ ;  /* 0x000100000f337824 */ /* 0x000fe200078e00ff */
[----:B------:R-:W-:Y:S01]  /*61d0*/  PRMT R110, R110, 0x5410, R35 ;  /* 0x000054106e6e7816 */ /* 0x000fe20000000023 */
[C---:B------:R-:W-:Y:S01]  /*61e0*/  IMAD.U32 R53, R49.reuse, 0x10000, RZ ;  /* 0x0001000031357824 */ /* 0x040fe200078e00ff */
[----:B------:R-:W-:Y:S01]  /*61f0*/  LOP3.LUT R35, R49, 0xffff0000, RZ, 0xc0, !PT ;  /* 0xffff000031237812 */ /* 0x000fe200078ec0ff */
[----:B-1----:R-:W-:Y:S01]  /*6200*/  FMUL.FTZ R56, R52, R54 ;  /* 0x0000003634387220 */ /* 0x002fe20000410000 */
[----:B------:R-:W-:Y:S01]  /*6210*/  PRMT R111, R111, 0x5410, R32 ;  /* 0x000054106f6f7816 */ /* 0x000fe20000000020 */
[-C--:B------:R-:W-:Y:S01]  /*6220*/  FMUL.FTZ R32, R46, R50.reuse ;  /* 0x000000322e207220 */ /* 0x080fe20000410000 */
[----:B------:R-:W-:Y:S01]  /*6230*/  PRMT R112, R112, 0x5410, R47 ;  /* 0x0000541070707816 */ /* 0x000fe2000000002f */
[-C--:B------:R-:W-:Y:S01]  /*6240*/  FMUL.FTZ R47, R46, R35.reuse ;  /* 0x000000232e2f7220 */ /* 0x080fe20000410000 */
[----:B------:R-:W-:Y:S01]  /*6250*/  IMAD.U32 R46, R113, 0x10000, RZ ;  /* 0x00010000712e7824 */ /* 0x000fe200078e00ff */
[----:B------:R-:W-:Y:S01]  /*6260*/  LOP3.LUT R36, R36, 0xffff0000, RZ, 0xc0, !PT ;  /* 0xffff000024247812 */ /* 0x000fe200078ec0ff */
[----:B------:R-:W-:Y:S01]  /*6270*/  FFMA.FTZ R35, R45, R35, -R32 ;  /* 0x000000232d237223 */ /* 0x000fe20000010820 */
[----:B------:R-:W-:Y:S01]  /*6280*/  LOP3.LUT R113, R113, 0xffff0000, RZ, 0xc0, !PT ;  /* 0xffff000071717812 */ /* 0x000fe200078ec0ff */
[----:B------:R-:W-:Y:S01]  /*6290*/  FFMA.FTZ R32, R45, R50, R47 ;  /* 0x000000322d207223 */ /* 0x000fe2000001002f */
[C---:B------:R-:W-:Y:S01]  /*62a0*/  IMAD.U32 R44, R111.reuse, 0x10000, RZ ;  /* 0x000100006f2c7824 */ /* 0x040fe200078e00ff */
[----:B------:R-:W-:Y:S01]  /*62b0*/  LOP3.LUT R45, R111, 0xffff0000, RZ, 0xc0, !PT ;  /* 0xffff00006f2d7812 */ /* 0x000fe200078ec0ff */
[----:B------:R-:W-:Y:S01]  /*62c0*/  FMUL.FTZ R50, R34, R46 ;  /* 0x0000002e22327220 */ /* 0x000fe20000410000 */
[----:B------:R-:W-:Y:S01]  /*62d0*/  LOP3.LUT R12, R12, 0xffff0000, RZ, 0xc0, !PT ;  /* 0xffff00000c0c7812 */ /* 0x000fe200078ec0ff */
[----:B------:R-:W-:Y:S01]  /*62e0*/  FMUL.FTZ R49, R36, R113 ;  /* 0x0000007124317220 */ /* 0x000fe20000410000 */
[-C--:B------:R-:W-:Y:S01]  /*62f0*/  FMUL.FTZ R55, R52, R53.reuse ;  /* 0x0000003534377220 */ /* 0x080fe20000410000 */
[----:B------:R-:W-:Y:S01]  /*6300*/  FMUL.FTZ R47, R34, R44 ;  /* 0x0000002c222f7220 */ /* 0x000fe20000410000 */
[----:B------:R-:W-:Y:S01]  /*6310*/  FFMA.FTZ R52, R51, R53, -R56 ;  /* 0x0000003533347223 */ /* 0x000fe20000010838 */
[----:B------:R-:W-:Y:S01]  /*6320*/  FMUL.FTZ R53, R36, R45 ;  /* 0x0000002d24357220 */ /* 0x000fe20000410000 */
[----:B------:R-:W-:-:S02]  /*6330*/  IMAD.U32 R39, R38, 0x10000, RZ ;  /* 0x0001000026277824 */ /* 0x000fc400078e00ff */
[C---:B------:R-:W-:Y:S01]  /*6340*/  FFMA.FTZ R34, R33.reuse, R44, -R50 ;  /* 0x0000002c21227223 */ /* 0x040fe20000010832 */
[----:B------:R-:W-:Y:S01]  /*6350*/  FFMA.FTZ R45, R12, R45, -R49 ;  /* 0x0000002d0c2d7223 */ /* 0x000fe20000010831 */
[----:B------:R-:W-:Y:S01]  /*6360*/  LOP3.LUT R38, R38, 0xffff0000, RZ, 0xc0, !PT ;  /* 0xffff000026267812 */ /* 0x000fe200078ec0ff */
        /* <DEDUP_REMOVED lines=8> */
[----:B------:R-:W-:Y:S01]  /*63f0*/  FMUL.FTZ R46, R39, R44 ;  /* 0x0000002c272e7220 */ /* 0x000fe20000410000 */
[C---:B------:R-:W-:Y:S01]  /*6400*/  FMUL.FTZ R53, R38.reuse, R49 ;  /* 0x0000003126357220 */ /* 0x040fe20000410000 */
[----:B------:R-:W-:Y:S01]  /*6410*/  FFMA.FTZ R51, R51, R54, R55 ;  /* 0x0000003633337223 */ /* 0x000fe20000010037 */
[-C--:B------:R-:W-:Y:S01]  /*6420*/  FMUL.FTZ R39, R39, R36.reuse ;  /* 0x0000002427277220 */ /* 0x080fe20000410000 */
[----:B------:R-:W-:Y:S01]  /*6430*/  FMUL.FTZ R38, R38, R47 ;  /* 0x0000002f26267220 */ /* 0x000fe20000410000 */
[----:B------:R-:W-:Y:S01]  /*6440*/  FFMA.FTZ R46, R15, R36, -R46 ;  /* 0x000000240f2e7223 */ /* 0x000fe2000001082e */
[----:B------:R-:W-:Y:S01]  /*6450*/  F2FP.BF16.F32.PACK_AB R36, R45, R34 ;  /* 0x000000222d24723e */ /* 0x000fe200000010ff */
        /* <DEDUP_REMOVED lines=12> */
[----:B------:R-:W-:Y:S01]  /*6520*/  F2FP.BF16.F32.PACK_AB R15, R35, R52 ;  /* 0x00000034230f723e */ /* 0x000fe200000010ff */
[----:B------:R-:W-:Y:S01]  /*6530*/  IMAD.MOV.U32 R37, RZ, RZ, R42 ;  /* 0x000000ffff257224 */ /* 0x000fe200078e002a */
[----:B------:R-:W-:-:S07]  /*6540*/  F2FP.BF16.F32.PACK_AB R14, R53, R46 ;  /* 0x0000002e350e723e */ /* 0x000fce00000010ff */
.L_x_10442:
[----:B------:R-:W-:Y:S05]  /*6550*/  BSYNC B1 ;  /* 0x0000000000017941 */ /* 0x000fea0003800000 */
.L_x_10441:
[----:B0-----:R0:W-:Y:S01]  /*6560*/  ST.E.128 desc[UR42][R40.64], R12 ;  /* 0x0000000c28007985 */ /* 0x0011e2000c101d2a */
[----:B------:R-:W-:-:S13]  /*6570*/  ISETP.GE.AND P3, PT, R43, R11, PT ;  /* 0x0000000b2b00720c */ /* 0x000fda0003f66270 */
[----:B------:R-:W-:Y:S05]  /*6580*/  @P3 BRA `(.L_x_10404) ;  /* 0x00000004003c3947 */ /* 0x000fea0003800000 */
[----:B------:R-:W-:-:S05]  /*6590*/  IMAD.WIDE R86, R43, 0x2, R86 ;  /* 0x000000022b567825 */ /* 0x000fca00078e0256 */
[----:B--2---:R2:W-:Y:S01]  /*65a0*/  ST.E.128 desc[UR42][R86.64], R36 ;  /* 0x0000002456007985 */ /* 0x0045e2000c101d2a */
[----:B------:R-:W-:Y:S05]  /*65b0*/  BRA `(.L_x_10404) ;  /* 0x0000000400307947 */ /* 0x000fea0003800000 */
.L_x_10396:
[----:B------:R-:W-:-:S06]  /*65c0*/  UISETP.NE.AND UP0, UPT, UR39, 0x3, UPT ;  /* 0x000000032700788c */ /* 0x000fcc000bf05270 */
[----:B------:R-:W-:-:S13]  /*65d0*/  PLOP3.LUT P2, PT, PT, PT, UP0, 0x80, 0x0 ;  /* 0x000000000000781c */ /* 0x000fda0003f4f008 */
[----:B------:R-:W-:Y:S05]  /*65e0*/  @!P2 BRA `(.L_x_10443) ;  /* 0x000000000004a947 */ /* 0x000fea0003800000 */
[----:B------:R-:W-:Y:S01]  /*65f0*/  BPT.TRAP 0x1 ;  /* 0x000000040000795c */ /* 0x000fe20000300000 */
.L_x_10443:
[----:B------:R-:W-:Y:S01]  /*6600*/  IMAD R60, R18, 0x8, R2 ;  /* 0x00000008123c7824 */ /* 0x000fe200078e0202 */
[----:B------:R-:W-:Y:S01]  /*6610*/  SHF.L.U32 R81, R137, 0x1f, RZ ;  /* 0x0000001f89517819 */ /* 0x000fe200000006ff */
[----:B------:R-:W-:Y:S01]  /*6620*/  BSSY B1, `(.L_x_10444) ;  /* 0x0000004000017945 */ /* 0x000fe20003800000 */
[----:B------:R-:W-:Y:S02]  /*6630*/  SHF.R.S32.HI R78, RZ, 0x1f, R77 ;  /* 0x0000001fff4e7819 */ /* 0x000fe4000001144d */
[----:B------:R-:W0:Y:S02]  /*6640*/  SYNCS.PHASECHK.TRANS64.TRYWAIT P3, [R60+URZ+0x2d890], R81 ;  /* 0x02d890513c0075a7 */ /* 0x000e24000806017f */
[----:B0-----:R-:W-:Y:S05]  /*6650*/  @!P3 BRA `(.L_x_10445) ;  /* 0x0000013c0054b947 */ /* 0x001fea0003800000 */
.L_x_10661:
[----:B------:R-:W-:Y:S05]  /*6660*/  BSYNC B1 ;  /* 0x0000000000017941 */ /* 0x000fea0003800000 */
.L_x_10444:
        /* <DEDUP_REMOVED lines=21> */
[----:B------:R-:W-:Y:S02]  /*67c0*/  LEA.HI.X R13, R12, UR5, R11, 0x1, P3 ;  /* 0x000000050c0d7c11 */ /* 0x000fe400098f0c0b */
[----:B------:R-:W-:Y:S01]  /*67d0*/  ISETP.GT.AND P3, PT, R80, R140, PT ;  /* 0x0000008c5000720c */ /* 0x000fe20003f64270 */
[----:B------:R-:W-:-:S12]  /*67e0*/  BRA.DIV UR4, `(.L_x_10446) ;  /* 0x0000013e04047947 */ /* 0x000fd8000b800000 */
[----:B------:R1:W2:Y:S04]  /*67f0*/  SHFL.IDX PT, R39, R13, RZ, 0x1e1f ;  /* 0x001e1fff0d277589 */ /* 0x0002a800000e0000 */
[----:B------:R-:W3:Y:S02]  /*6800*/  SHFL.IDX PT, R38, R38, RZ, 0x1e1f ;  /* 0x001e1fff26267589 */ /* 0x000ee400000e0000 */
.L_x_10665:
[----:B------:R-:W-:Y:S05]  /*6810*/  @!P3 BRA `(.L_x_10404) ;  /* 0x000000000098b947 */ /* 0x000fea0003800000 */
[----:B------:R-:W4:Y:S01]  /*6820*/  LDL R12, [R1+0x20] ;  /* 0x00002000010c7983 */ /* 0x000f220000100800 */
[----:B------:R-:W-:-:S03]  /*6830*/  ULDC UR4, c[0x0][0x2f4] ;  /* 0x0000bd0000047ab9 */ /* 0x000fc60000000800 */
[----:B------:R-:W5:Y:S04]  /*6840*/  LDL R11, [R1+0x1c] ;  /* 0x00001c00010b7983 */ /* 0x000f680000100800 */
[----:B------:R-:W5:Y:S01]  /*6850*/  LDL R40, [R1+0x18] ;  /* 0x0000180001287983 */ /* 0x000f620000100800 */
[----:B------:R-:W-:Y:S02]  /*6860*/  ISETP.GE.AND P5, PT, R16, UR4, PT ;  /* 0x0000000410007c0c */ /* 0x000fe4000bfa6270 */
[----:B------:R-:W-:-:S11]  /*6870*/  ISETP.GE.AND P4, PT, R22, UR4, PT ;  /* 0x0000000416007c0c */ /* 0x000fd6000bf86270 */
[----:B---3--:R-:W-:-:S04]  /*6880*/  @!P5 LEA R36, P3, R16, R38, 0x1 ;  /* 0x000000261024d211 */ /* 0x008fc800078608ff */
[----:B--2---:R-:W-:Y:S02]  /*6890*/  @!P5 LEA.HI.X R37, R16, R39, R17, 0x1, P3 ;  /* 0x000000271025d211 */ /* 0x004fe400018f0c11 */
[----:B------:R-:W-:-:S04]  /*68a0*/  @!P4 LEA R34, P3, R22, R38, 0x1 ;  /* 0x000000261622c211 */ /* 0x000fc800078608ff */
[----:B----4-:R-:W-:Y:S02]  /*68b0*/  @!P4 LEA.HI.X R35, R22, R39, R12, 0x1, P3 ;  /* 0x000000271623c211 */ /* 0x010fe400018f0c0c */
[----:B-1----:R-:W1:Y:S01]  /*68c0*/  @!P5 LDS.128 R12, [R62+0x15000] ;  /* 0x015000003e0cd984 */ /* 0x002e620000000c00 */
[----:B------:R-:W-:-:S13]  /*68d0*/  ISETP.GE.AND P3, PT, R19, UR4, PT ;  /* 0x0000000413007c0c */ /* 0x000fda000bf66270 */
[----:B------:R-:W-:-:S04]  /*68e0*/  @!P3 LEA R32, P6, R19, R38, 0x1 ;  /* 0x000000261320b211 */ /* 0x000fc800078c08ff */
[----:B-----5:R-:W-:Y:S01]  /*68f0*/  @!P3 LEA.HI.X R33, R19, R39, R11, 0x1, P6 ;  /* 0x000000271321b211 */ /* 0x020fe200030f0c0b */
[----:B-1----:R1:W-:Y:S01]  /*6900*/  @!P5 ST.E.128 desc[UR42][R36.64], R12 ;  /* 0x0000000c2400d985 */ /* 0x0023e2000c101d2a */
[----:B------:R-:W-:-:S13]  /*6910*/  ISETP.GE.AND P5, PT, R0, UR4, PT ;  /* 0x0000000400007c0c */ /* 0x000fda000bfa6270 */
[----:B------:R-:W2:Y:S01]  /*6920*/  @!P5 LDS.128 R12, [R61+0x15000] ;  /* 0x015000003d0cd984 */ /* 0x000ea20000000c00 */
[----:B------:R-:W-:Y:S02]  /*6930*/  @!P5 IMAD.SHL.U32 R11, R155, 0x8, RZ ;  /* 0x000000089b0bd824 */ /* 0x000fe400078e00ff */
[----:B-1----:R-:W-:Y:S02]  /*6940*/  @!P5 IMAD.MOV.U32 R36, RZ, RZ, R38 ;  /* 0x000000ffff24d224 */ /* 0x002fe400078e0026 */
[----:B------:R-:W-:Y:S02]  /*6950*/  @!P5 IMAD.MOV.U32 R37, RZ, RZ, R39 ;  /* 0x000000ffff25d224 */ /* 0x000fe400078e0027 */
[----:B------:R-:W-:-:S05]  /*6960*/  @!P5 IMAD.WIDE R36, R11, 0x2, R36 ;  /* 0x000000020b24d825 */ /* 0x000fca00078e0224 */
[----:B--2---:R1:W-:Y:S01]  /*6970*/  @!P5 ST.E.128 desc[UR42][R36.64], R12 ;  /* 0x0000000c2400d985 */ /* 0x0043e2000c101d2a */
[----:B------:R-:W-:-:S13]  /*6980*/  ISETP.GE.AND P5, PT, R3, UR4, PT ;  /* 0x0000000403007c0c */ /* 0x000fda000bfa6270 */
[----:B------:R-:W2:Y:S01]  /*6990*/  @!P5 LDS.128 R12, [R62+0x17000] ;  /* 0x017000003e0cd984 */ /* 0x000ea20000000c00 */
[----:B------:R-:W-:Y:S02]  /*69a0*/  @!P5 IMAD.SHL.U32 R11, R156, 0x8, RZ ;  /* 0x000000089c0bd824 */ /* 0x000fe400078e00ff */
[----:B-1----:R-:W-:Y:S02]  /*69b0*/  @!P5 IMAD.MOV.U32 R36, RZ, RZ, R38 ;  /* 0x000000ffff24d224 */ /* 0x002fe400078e0026 */
[----:B------:R-:W-:Y:S02]  /*69c0*/  @!P5 IMAD.MOV.U32 R37, RZ, RZ, R39 ;  /* 0x000000ffff25d224 */ /* 0x000fe400078e0027 */
[----:B------:R-:W-:-:S05]  /*69d0*/  @!P5 IMAD.WIDE R36, R11, 0x2, R36 ;  /* 0x000000020b24d825 */ /* 0x000fca00078e0224 */
[----:B--2---:R1:W-:Y:S01]  /*69e0*/  @!P5 ST.E.128 desc[UR42][R36.64], R12 ;  /* 0x0000000c2400d985 */ /* 0x0043e2000c101d2a */
[----:B------:R-:W-:-:S03]  /*69f0*/  ISETP.GE.AND P5, PT, R136, UR4, PT ;  /* 0x0000000488007c0c */ /* 0x000fc6000bfa6270 */
[----:B------:R-:W2:Y:S10]  /*6a00*/  @!P4 LDS.128 R12, [R61+0x17000] ;  /* 0x017000003d0cc984 */ /* 0x000eb40000000c00 */
[----:B-1----:R-:W-:-:S04]  /*6a10*/  @!P5 LEA R36, P6, R136, R38, 0x1 ;  /* 0x000000268824d211 */ /* 0x002fc800078c08ff */
[----:B------:R-:W-:Y:S01]  /*6a20*/  @!P5 LEA.HI.X R37, R136, R39, R40, 0x1, P6 ;  /* 0x000000278825d211 */ /* 0x000fe200030f0c28 */
[----:B--2---:R-:W-:Y:S04]  /*6a30*/  @!P4 ST.E.128 desc[UR42][R34.64], R12 ;  /* 0x0000000c2200c985 */ /* 0x004fe8000c101d2a */
[----:B------:R-:W1:Y:S04]  /*6a40*/  @!P3 LDS.128 R12, [R62+0x19000] ;  /* 0x019000003e0cb984 */ /* 0x000e680000000c00 */
[----:B-1----:R-:W-:Y:S04]  /*6a50*/  @!P3 ST.E.128 desc[UR42][R32.64], R12 ;  /* 0x0000000c2000b985 */ /* 0x002fe8000c101d2a */
[----:B------:R-:W1:Y:S04]  /*6a60*/  @!P5 LDS.128 R12, [R61+0x19000] ;  /* 0x019000003d0cd984 */ /* 0x000e680000000c00 */
[----:B-1----:R4:W-:Y:S02]  /*6a70*/  @!P5 ST.E.128 desc[UR42][R36.64], R12 ;  /* 0x0000000c2400d985 */ /* 0x0029e4000c101d2a */
.L_x_10404:
[----:B------:R-:W-:Y:S05]  /*6a80*/  BSYNC B0 ;  /* 0x0000000000007941 */ /* 0x000fea0003800000 */
.L_x_10395:
[----:B------:R-:W5:Y:S01]  /*6a90*/  S2R R11, SR_TID.X ;  /* 0x00000000000b7919 */ /* 0x000f620000002100 */
[----:B------:R-:W-:Y:S01]  /*6aa0*/  @!PT LDS RZ, [RZ] ;  /* 0x00000000fffff984 */ /* 0x000fe20000000800 */
[----:B------:R-:W-:Y:S01]  /*6ab0*/  @!PT LDS RZ, [RZ] ;  /* 0x00000000fffff984 */ /* 0x000fe20000000800 */
[----:B------:R-:W-:Y:S01]  /*6ac0*/  @!PT LDS RZ, [RZ] ;  /* 0x00000000fffff984 */ /* 0x000fe20000000800 */
[----:B------:R-:W-:Y:S01]  /*6ad0*/  @!PT LDS RZ, [RZ] ;  /* 0x00000000fffff984 */ /* 0x000fe20000000800 */
[----:B------:R0:W-:Y:S06]  /*6ae0*/  MEMBAR.ALL.CTA ;  /* 0x0000000000007992 */ /* 0x0001ec0000008000 */
[----:B0-----:R-:W0:Y:S01]  /*6af0*/  FENCE.VIEW.ASYNC.S ;  /* 0x00000000000073c6 */ /* 0x001e220000000000 */
[----:B------:R-:W-:Y:S05]  /*6b00*/  WARPSYNC.ALL ;  /* 0x0000000000007948 */ /* 0x000fea0003800000 */
[----:B------:R-:W-:Y:S01]  /*6b10*/  BSSY B0, `(.L_x_10447) ;  /* 0x0000008000007945 */ /* 0x000fe20003800000 */
[----:B0-----:R0:W-:Y:S01]  /*6b20*/  BAR.SYNC.DEFER_BLOCKING R102, 0x80 ;  /* 0x000200660000751d */ /* 0x0011e20000010000 */
[----:B-----5:R-:W-:-:S13]  /*6b30*/  LOP3.LUT P3, RZ, R11, 0x7f, RZ, 0xc0, !PT ;  /* 0x0000007f0bff7812 */ /* 0x020fda000786c0ff */
[----:B------:R-:W-:-:S05]  /*6b40*/  @!P3 VIADD R11, R60, 0x2d8a0 ;  /* 0x0002d8a03c0bb836 */ /* 0x000fca0000000000 */
[----:B------:R-:W-:-:S04]  /*6b50*/  @!P3 PRMT R11, RZ, 0x654, R11 ;  /* 0x00000654ff0bb816 */ /* 0x000fc8000000000b */
[----:B------:R0:W-:Y:S01]  /*6b60*/  @!P3 SYNCS.ARRIVE.TRANS64.RED.A1T0 RZ, [R11+URZ], RZ ;  /* 0x000000ff0bffb9a7 */ /* 0x0001e2000810043f */
[----:B------:R-:W-:Y:S05]  /*6b70*/  @!P2 BRA `(.L_x_10448) ;  /* 0x000000000004a947 */ /* 0x000fea0003800000 */
[----:B------:R-:W-:Y:S01]  /*6b80*/  BPT.TRAP 0x1 ;  /* 0x000000040000795c */ /* 0x000fe20000300000 */
.L_x_10448:
[----:B------:R-:W-:Y:S05]  /*6b90*/  BSYNC B0 ;  /* 0x0000000000007941 */ /* 0x000fea0003800000 */
.L_x_10447:
[----:B------:R-:W5:Y:S01]  /*6ba0*/  SYNCS.PHASECHK.TRANS64.TRYWAIT P2, [R60+URZ+0x2d8b0], R81 ;  /* 0x02d8b0513c0075a7 */ /* 0x000f62000804017f */
[----:B------:R-:W-:Y:S04]  /*6bb0*/  BSSY B0, `(.L_x_10449) ;  /* 0x0000002000007945 */ /* 0x000fe80003800000 */
[----:B-----5:R-:W-:Y:S05]  /*6bc0*/  @!P2 BRA `(.L_x_10450) ;  /* 0x000001380054a947 */ /* 0x020fea0003800000 */
.L_x_10666:
[----:B------:R-:W-:Y:S05]  /*6bd0*/  BSYNC B0 ;  /* 0x0000000000007941 */ /* 0x000fea0003800000 */
.L_x_10449:
[----:B------:R-:W-:Y:S01]  /*6be0*/  ULDC.64 UR4, c[0x0][0x328] ;  /* 0x0000ca0000047ab9 */ /* 0x000fe20000000a00 */
[----:B------:R-:W-:Y:S01]  /*6bf0*/  BSSY B0, `(.L_x_10451) ;  /* 0x000003a000007945 */ /* 0x000fe20003800000 */
[----:B------:R-:W-:Y:S02]  /*6c00*/  IMAD R78, R78, UR4, RZ ;  /* 0x000000044e4e7c24 */ /* 0x000fe4000f8e02ff */
[----:B-1-34-:R-:W-:-:S04]  /*6c10*/  IMAD.WIDE.U32 R12, R77, UR4, RZ ;  /* 0x000000044d0c7c25 */ /* 0x01afc8000f8e00ff */
[----:B------:R-:W-:Y:S01]  /*6c20*/  IMAD R77, R77, UR5, R78 ;  /* 0x000000054d4d7c24 */ /* 0x000fe2000f8e024e */
[----:B------:R-:W-:Y:S02]  /*6c30*/  ULDC.64 UR4, c[0x0][0x338] ;  /* 0x0000ce0000047ab9 */ /* 0x000fe40000000a00 */
[----:B------:R-:W-:Y:S02]  /*6c40*/  IMAD R79, R79, UR4, RZ ;  /* 0x000000044f4f7c24 */ /* 0x000fe4000f8e02ff */
[----:B------:R-:W-:Y:S02]  /*6c50*/  IMAD.IADD R13, R13, 0x1, R77 ;  /* 0x000000010d0d7824 */ /* 0x000fe400078e024d */
[C---:B------:R-:W-:Y:S02]  /*6c60*/  IMAD R79, R76.reuse, UR5, R79 ;  /* 0x000000054c4f7c24 */ /* 0x040fe4000f8e024f */
[----:B------:R-:W-:Y:S01]  /*6c70*/  IMAD.WIDE.U32 R12, R76, UR4, R12 ;  /* 0x000000044c0c7c25 */ /* 0x000fe2000f8e000c */
[----:B------:R-:W-:-:S03]  /*6c80*/  ULDC.64 UR4, c[0x0][0x330] ;  /* 0x0000cc0000047ab9 */ /* 0x000fc60000000a00 */
[----:B0-----:R-:W-:Y:S02]  /*6c90*/  IMAD R11, R6, UR4, RZ ;  /* 0x00000004060b7c24 */ /* 0x001fe4000f8e02ff */
[----:B------:R-:W-:Y:S02]  /*6ca0*/  IMAD.IADD R13, R13, 0x1, R79 ;  /* 0x000000010d0d7824 */ /* 0x000fe400078e024f */
[C---:B------:R-:W-:Y:S02]  /*6cb0*/  IMAD R11, R30.reuse, UR5, R11 ;  /* 0x000000051e0b7c24 */ /* 0x040fe4000f8e020b */
[----:B------:R-:W-:Y:S01]  /*6cc0*/  IMAD.WIDE.U32 R12, R30, UR4, R12 ;  /* 0x000000041e0c7c25 */ /* 0x000fe2000f8e000c */
[----:B------:R-:W-:-:S03]  /*6cd0*/  ULDC.64 UR4, c[0x0][0x318] ;  /* 0x0000c60000047ab9 */ /* 0x000fc60000000a00 */
[----:B------:R-:W-:Y:S01]  /*6ce0*/  IMAD.IADD R13, R13, 0x1, R11 ;  /* 0x000000010d0d7824 */ /* 0x000fe200078e020b */
[----:B------:R-:W-:-:S04]  /*6cf0*/  LEA R11, P2, R12, UR4, 0x1 ;  /* 0x000000040c0b7c11 */ /* 0x000fc8000f8408ff */
[----:B------:R-:W-:Y:S01]  /*6d00*/  LEA.HI.X R12, R12, UR5, R13, 0x1, P2 ;  /* 0x000000050c0c7c11 */ /* 0x000fe200090f0c0d */
[----:B--2---:R0:W1:Y:S01]  /*6d10*/  SHFL.IDX PT, R36, R11, RZ, 0x1e1f ;  /* 0x001e1fff0b247589 */ /* 0x00406200000e0000 */
[----:B------:R-:W-:-:S03]  /*6d20*/  ISETP.GT.AND P2, PT, R80, R140, PT ;  /* 0x0000008c5000720c */ /* 0x000fc60003f44270 */
[----:B------:R0:W2:Y:S10]  /*6d30*/  SHFL.IDX PT, R37, R12, RZ, 0x1e1f ;  /* 0x001e1fff0c257589 */ /* 0x0000b400000e0000 */
[----:B0-----:R-:W-:Y:S05]  /*6d40*/  @!P2 BRA `(.L_x_10452) ;  /* 0x000000000090a947 */ /* 0x001fea0003800000 */
[----:B------:R-:W3:Y:S01]  /*6d50*/  LDL R15, [R1+0x20] ;  /* 0x00002000010f7983 */ /* 0x000ee20000100800 */
[----:B------:R-:W-:-:S03]  /*6d60*/  ULDC UR4, c[0x0][0x2f4] ;  /* 0x0000bd0000047ab9 */ /* 0x000fc60000000800 */
[----:B------:R-:W4:Y:S01]  /*6d70*/  LDL R14, [R1+0x1c] ;  /* 0x00001c00010e7983 */ /* 0x000f220000100800 */
[----:B------:R-:W-:Y:S02]  /*6d80*/  ISETP.GE.AND P5, PT, R16, UR4, PT ;  /* 0x0000000410007c0c */ /* 0x000fe4000bfa6270 */
[----:B------:R-:W-:Y:S01]  /*6d90*/  ISETP.GE.AND P4, PT, R22, UR4, PT ;  /* 0x0000000416007c0c */ /* 0x000fe2000bf86270 */
[----:B------:R-:W5:Y:S10]  /*6da0*/  LDL R40, [R1+0x18] ;  /* 0x0000180001287983 */ /* 0x000f740000100800 */
[----:B-1----:R-:W-:-:S04]  /*6db0*/  @!P5 LEA R38, P2, R16, R36, 0x1 ;  /* 0x000000241026d211 */ /* 0x002fc800078408ff */
[----:B--2---:R-:W-:Y:S02]  /*6dc0*/  @!P5 LEA.HI.X R39, R16, R37, R17, 0x1, P2 ;  /* 0x000000251027d211 */ /* 0x004fe400010f0c11 */
[----:B------:R-:W-:-:S04]  /*6dd0*/  @!P4 LEA R34, P2, R22, R36, 0x1 ;  /* 0x000000241622c211 */ /* 0x000fc800078408ff */
[----:B---3--:R-:W-:Y:S02]  /*6de0*/  @!P4 LEA.HI.X R35, R22, R37, R15, 0x1, P2 ;  /* 0x000000251623c211 */ /* 0x008fe400010f0c0f */
[----:B------:R-:W-:-:S13]  /*6df0*/  ISETP.GE.AND P2, PT, R19, UR4, PT ;  /* 0x0000000413007c0c */ /* 0x000fda000bf46270 */
[----:B------:R-:W-:-:S04]  /*6e00*/  @!P2 LEA R32, P6, R19, R36, 0x1 ;  /* 0x000000241320a211 */ /* 0x000fc800078c08ff */
[----:B----4-:R-:W-:Y:S02]  /*6e10*/  @!P2 LEA.HI.X R33, R19, R37, R14, 0x1, P6 ;  /* 0x000000251321a211 */ /* 0x010fe400030f0c0e */
[----:B------:R-:W0:Y:S04]  /*6e20*/  @!P5 LDS.128 R12, [R62] ;  /* 0x000000003e0cd984 */ /* 0x000e280000000c00 */
[----:B0-----:R0:W-:Y:S01]  /*6e30*/  @!P5 ST.E.128 desc[UR42][R38.64], R12 ;  /* 0x0000000c2600d985 */ /* 0x0011e2000c101d2a */
[----:B------:R-:W-:-:S13]  /*6e40*/  ISETP.GE.AND P5, PT, R0, UR4, PT ;  /* 0x0000000400007c0c */ /* 0x000fda000bfa6270 */
[----:B------:R-:W1:Y:S01]  /*6e50*/  @!P5 LDS.128 R12, [R61] ;  /* 0x000000003d0cd984 */ /* 0x000e620000000c00 */
[----:B------:R-:W-:-:S04]  /*6e60*/  @!P5 IMAD.SHL.U32 R11, R155, 0x8, RZ ;  /* 0x000000089b0bd824 */ /* 0x000fc800078e00ff */
[----:B0-----:R-:W-:-:S05]  /*6e70*/  @!P5 IMAD.WIDE R38, R11, 0x2, R36 ;  /* 0x000000020b26d825 */ /* 0x001fca00078e0224 */
[----:B-1----:R0:W-:Y:S01]  /*6e80*/  @!P5 ST.E.128 desc[UR42][R38.64], R12 ;  /* 0x0000000c2600d985 */ /* 0x0021e2000c101d2a */
[----:B------:R-:W-:-:S13]  /*6e90*/  ISETP.GE.AND P5, PT, R3, UR4, PT ;  /* 0x0000000403007c0c */ /* 0x000fda000bfa6270 */
[----:B------:R-:W1:Y:S01]  /*6ea0*/  @!P5 LDS.128 R12, [R62+0x2000] ;  /* 0x002000003e0cd984 */ /* 0x000e620000000c00 */
[----:B------:R-:W-:Y:S02]  /*6eb0*/  @!P5 IMAD.SHL.U32 R11, R156, 0x8, RZ ;  /* 0x000000089c0bd824 */ /* 0x000fe400078e00ff */
[----:B0-----:R-:W-:Y:S02]  /*6ec0*/  @!P5 IMAD.MOV.U32 R38, RZ, RZ, R36 ;  /* 0x000000ffff26d224 */ /* 0x001fe400078e0024 */
[----:B------:R-:W-:Y:S02]  /*6ed0*/  @!P5 IMAD.MOV.U32 R39, RZ, RZ, R37 ;  /* 0x000000ffff27d224 */ /* 0x000fe400078e0025 */
[----:B------:R-:W-:-:S05]  /*6ee0*/  @!P5 IMAD.WIDE R38, R11, 0x2, R38 ;  /* 0x000000020b26d825 */ /* 0x000fca00078e0226 */
[----:B-1----:R-:W-:Y:S01]  /*6ef0*/  @!P5 ST.E.128 desc[UR42][R38.64], R12 ;  /* 0x0000000c2600d985 */ /* 0x002fe2000c101d2a */
[----:B------:R-:W-:-:S03]  /*6f00*/  ISETP.GE.AND P5, PT, R136, UR4, PT ;  /* 0x0000000488007c0c */ /* 0x000fc6000bfa6270 */
[----:B------:R-:W0:Y:S10]  /*6f10*/  @!P4 LDS.128 R12, [R61+0x2000] ;  /* 0x002000003d0cc984 */ /* 0x000e340000000c00 */
[----:B------:R-:W-:-:S04]  /*6f20*/  @!P5 LEA R36, P6, R136, R36, 0x1 ;  /* 0x000000248824d211 */ /* 0x000fc800078c08ff */
[----:B-----5:R-:W-:Y:S01]  /*6f30*/  @!P5 LEA.HI.X R37, R136, R37, R40, 0x1, P6 ;  /* 0x000000258825d211 */ /* 0x020fe200030f0c28 */
[----:B0-----:R-:W-:Y:S04]  /*6f40*/  @!P4 ST.E.128 desc[UR42][R34.64], R12 ;  /* 0x0000000c2200c985 */ /* 0x001fe8000c101d2a */
[----:B------:R-:W0:Y:S04]  /*6f50*/  @!P2 LDS.128 R12, [R62+0x4000] ;  /* 0x004000003e0ca984 */ /* 0x000e280000000c00 */
[----:B0-----:R-:W-:Y:S04]  /*6f60*/  @!P2 ST.E.128 desc[UR42][R32.64], R12 ;  /* 0x0000000c2000a985 */ /* 0x001fe8000c101d2a */
[----:B------:R-:W0:Y:S04]  /*6f70*/  @!P5 LDS.128 R12, [R61+0x4000] ;  /* 0x004000003d0cd984 */ /* 0x000e280000000c00 */
[----:B0-----:R0:W-:Y:S02]  /*6f80*/  @!P5 ST.E.128 desc[UR42][R36.64], R12 ;  /* 0x0000000c2400d985 */ /* 0x0011e4000c101d2a */
.L_x_10452:
[----:B------:R-:W-:Y:S05]  /*6f90*/  BSYNC B0 ;  /* 0x0000000000007941 */ /* 0x000fea0003800000 */
.L_x_10451:
[----:B------:R-:W-:Y:S01]  /*6fa0*/  @!PT LDS RZ, [RZ] ;  /* 0x00000000fffff984 */ /* 0x000fe20000000800 */
[----:B------:R-:W-:Y:S01]  /*6fb0*/  @!PT LDS RZ, [RZ] ;  /* 0x00000000fffff984 */ /* 0x000fe20000000800 */
[----:B------:R-:W-:Y:S01]  /*6fc0*/  @!PT LDS RZ, [RZ] ;  /* 0x00000000fffff984 */ /* 0x000fe20000000800 */
[----:B------:R-:W-:Y:S01]  /*6fd0*/  @!PT LDS RZ, [RZ] ;  /* 0x00000000fffff984 */ /* 0x000fe20000000800 */
[----:B------:R3:W-:Y:S06]  /*6fe0*/  MEMBAR.ALL.CTA ;  /* 0x0000000000007992 */ /* 0x0007ec0000008000 */
[----:B---3--:R-:W3:Y:S01]  /*6ff0*/  FENCE.VIEW.ASYNC.S ;  /* 0x00000000000073c6 */ /* 0x008ee20000000000 */
[----:B------:R-:W-:Y:S02]  /*7000*/  VIADD R18, R18, 0x1 ;  /* 0x0000000112127836 */ /* 0x000fe40000000000 */
[----:B------:R-:W-:Y:S01]  /*7010*/  @!P3 VIADD R60, R60, 0x2d8c0 ;  /* 0x0002d8c03c3cb836 */ /* 0x000fe20000000000 */
[----:B---3--:R3:W-:Y:S02]  /*7020*/  BAR.SYNC.DEFER_BLOCKING R102, 0x80 ;  /* 0x000200660000751d */ /* 0x0087e40000010000 */
[----:B------:R-:W-:-:S02]  /*7030*/  ISETP.NE.AND P2, PT, R18, 0x2, PT ;  /* 0x000000021200780c */ /* 0x000fc40003f45270 */
[----:B------:R-:W-:Y:S02]  /*7040*/  @!P3 PRMT R60, RZ, 0x654, R60 ;  /* 0x00000654ff3cb816 */ /* 0x000fe4000000003c */
[----:B0-----:R-:W-:Y:S02]  /*7050*/  SEL R12, RZ, 0x1, P2 ;  /* 0x00000001ff0c7807 */ /* 0x001fe40001000000 */
[----:B------:R-:W-:Y:S02]  /*7060*/  SEL R18, R18, RZ, P2 ;  /* 0x000000ff12127207 */ /* 0x000fe40001000000 */
[----:B------:R-:W-:Y:S01]  /*7070*/  LOP3.LUT R137, R137, R12, RZ, 0x3c, !PT ;  /* 0x0000000c89897212 */ /* 0x000fe200078e3cff */
[----:B------:R3:W-:Y:S01]  /*7080*/  @!P3 SYNCS.ARRIVE.TRANS64.RED.A1T0 RZ, [R60+URZ], RZ ;  /* 0x000000ff3cffb9a7 */ /* 0x0007e2000810043f */
[----:B------:R-:W-:Y:S05]  /*7090*/  @P1 BRA `(.L_x_10453) ;  /* 0xffffffb400541947 */ /* 0x000fea000383ffff */
[----:B------:R-:W0:Y:S01]  /*70a0*/  S2R R11, SR_TID.X ;  /* 0x00000000000b7919 */ /* 0x000e220000002100 */
[----:B------:R-:W-:Y:S02]  /*70b0*/  PLOP3.LUT P0, PT, PT, PT, PT, 0x8, 0x0 ;  /* 0x000000000000781c */ /* 0x000fe40003f0e170 */
[----:B0-----:R-:W-:-:S04]  /*70c0*/  SHF.R.U32.HI R11, RZ, 0x7, R11 ;  /* 0x00000007ff0b7819 */ /* 0x001fc8000001160b */
[----:B------:R-:W-:-:S13]  /*70d0*/  ISETP.NE.AND P4, PT, R11, 0x1, PT ;  /* 0x000000010b00780c */ /* 0x000fda0003f85270 */
[----:B------:R-:W-:Y:S06]  /*70e0*/  @!P4 BAR.ARV 0x9, 0x100 ;  /* 0x024400000000cb1d */ /* 0x000fec0000002000 */
.L_x_10390:
        /* <DEDUP_REMOVED lines=16> */
[----:B-12---:R-:W-:Y:S02]  /*71f0*/  CS2R R36, SRZ ;  /* 0x0000000000247805 */ /* 0x006fe4000001ff00 */
[----:B------:R-:W-:Y:S02]  /*7200*/  CS2R R66, SRZ ;  /* 0x0000000000427805 */ /* 0x000fe4000001ff00 */
[----:B------:R-:W-:Y:S02]  /*7210*/  CS2R R58, SRZ ;  /* 0x00000000003a7805 */ /* 0x000fe4000001ff00 */
[----:B------:R-:W-:-:S02]  /*7220*/  CS2R R72, SRZ ;  /* 0x0000000000487805 */ /* 0x000fc4000001ff00 */
[----:B------:R-:W-:Y:S02]  /*7230*/  CS2R R46, SRZ ;  /* 0x00000000002e7805 */ /* 0x000fe4000001ff00 */
[----:B------:R-:W-:Y:S02]  /*7240*/  CS2R R26, SRZ ;  /* 0x00000000001a7805 */ /* 0x000fe4000001ff00 */
[----:B---3--:R-:W-:Y:S01]  /*7250*/  CS2R R60, SRZ ;  /* 0x00000000003c7805 */ /* 0x008fe2000001ff00 */
[----:B------:R-:W-:Y:S01]  /*7260*/  IMAD.MOV.U32 R74, RZ, RZ, RZ ;  /* 0x000000ffff4a7224 */ /* 0x000fe200078e00ff */
[----:B------:R-:W-:Y:S02]  /*7270*/  CS2R R48, SRZ ;  /* 0x0000000000307805 */ /* 0x000fe4000001ff00 */
[----:B------:R-:W-:Y:S02]  /*7280*/  CS2R R38, SRZ ;  /* 0x0000000000267805 */ /* 0x000fe4000001ff00 */
[----:B------:R-:W-:Y:S01]  /*7290*/  CS2R R62, SRZ ;  /* 0x00000000003e7805 */ /* 0x000fe2000001ff00 */
[----:B------:R-:W-:-:S02]  /*72a0*/  IMAD.MOV.U32 R51, RZ, RZ, RZ ;  /* 0x000000ffff337224 */ /* 0x000fc400078e00ff */
[----:B------:R-:W-:Y:S01]  /*72b0*/  IMAD.MOV.U32 R6, RZ, RZ, RZ ;  /* 0x000000ffff067224 */ /* 0x000fe200078e00ff */
[----:B------:R-:W-:Y:S06]  /*72c0*/  @P0 BRA `(.L_x_10454) ;  /* 0x00000000000c0947 */ /* 0x000fec0003800000 */
[----:B------:R-:W0:Y:S01]  /*72d0*/  FENCE.VIEW.ASYNC.G ;  /* 0x00000000000073c6 */ /* 0x000e220000000100 */
[----:B------:R-:W-:Y:S05]  /*72e0*/  WARPSYNC.ALL ;  /* 0x0000000000007948 */ /* 0x000fea0003800000 */
[----:B0-----:R-:W-:Y:S06]  /*72f0*/  BAR.ARV 0xc, 0x200 ;  /* 0x0308000000007b1d */ /* 0x001fec0000002000 */
.L_x_10454:
[----:B------:R-:W-:Y:S02]  /*7300*/  IMAD.MOV.U32 R50, RZ, RZ, RZ ;  /* 0x000000ffff327224 */ /* 0x000fe400078e00ff */
[----:B------:R-:W-:Y:S01]  /*7310*/  IMAD.MOV.U32 R7, RZ, RZ, RZ ;  /* 0x000000ffff077224 */ /* 0x000fe200078e00ff */
[----:B------:R-:W-:Y:S06]  /*7320*/  @!P2 BRA `(.L_x_10455) ;  /* 0x000000a400a8a947 */ /* 0x000fec0003800000 */
[----:B------:R-:W-:-:S03]  /*7330*/  UMOV UR4, 0xffffffff ;  /* 0xffffffff00047882 */ /* 0x000fc60000000000 */
[----:B------:R-:W-:Y:S05]  /*7340*/  BRA.DIV UR4, `(.L_x_10456) ;  /* 0x0000013204887947 */ /* 0x000fea000b800000 */
[----:B------:R-:W0:Y:S02]  /*7350*/  S2R R0, SR_TID.X ;  /* 0x0000000000007919 */ /* 0x000e240000002100 */
[----:B0-----:R-:W-:-:S05]  /*7360*/  VIADD R3, R0, 0xffffff80 ;  /* 0xffffff8000037836 */ /* 0x001fca0000000000 */
[----:B------:R-:W-:-:S04]  /*7370*/  SHF.R.S32.HI R0, RZ, 0x1f, R3 ;  /* 0x0000001fff007819 */ /* 0x000fc80000011403 */
[----:B------:R-:W-:-:S04]  /*7380*/  LEA.HI R0, R0, R3, RZ, 0x7 ;  /* 0x0000000300007211 */ /* 0x000fc800078f38ff */
[----:B------:R-:W-:-:S06]  /*7390*/  SHF.R.S32.HI R0, RZ, 0x7, R0 ;  /* 0x00000007ff007819 */ /* 0x000fcc0000011400 */
[----:B------:R-:W0:Y:S04]  /*73a0*/  SHFL.IDX PT, R0, R0, RZ, 0x1f ;  /* 0x00001fff00007589 */ /* 0x000e2800000e0000 */
[----:B0-----:R1:W-:Y:S02]  /*73b0*/  STL [R1+0x6c], R0 ;  /* 0x00006c0001007387 */ /* 0x0013e40000100800 */
.L_x_10669:
[----:B------:R-:W1:Y:S01]  /*73c0*/  LDL R3, [R1+0x6c] ;  /* 0x00006c0001037983 */ /* 0x000e620000100800 */
[----:B------:R-:W-:Y:S01]  /*73d0*/  BSSY B6, `(.L_x_10457) ;  /* 0x000001b000067945 */ /* 0x000fe20003800000 */
[----:B-1----:R-:W-:-:S05]  /*73e0*/  IMAD.HI R0, R3, 0x55555556, RZ ;  /* 0x5555555603007827 */ /* 0x002fca00078e02ff */
[----:B------:R-:W-:-:S05]  /*73f0*/  LEA.HI R44, R0, R0, RZ, 0x1 ;  /* 0x00000000002c7211 */ /* 0x000fca00078f08ff */
[----:B------:R-:W-:Y:S02]  /*7400*/  IMAD R44, R44, -0x3, R3 ;  /* 0xfffffffd2c2c7824 */ /* 0x000fe400078e0203 */
[----:B------:R-:W-:-:S04]  /*7410*/  VIADD R3, R2, 0x21800 ;  /* 0x0002180002037836 */ /* 0x000fc80000000000 */
[----:B------:R-:W-:Y:S01]  /*7420*/  IMAD R0, R44, 0x2000, R3 ;  /* 0x000020002c007824 */ /* 0x000fe200078e0203 */
[----:B------:R-:W-:-:S04]  /*7430*/  LOP3.LUT P0, RZ, R3, 0x3ff, RZ, 0xc0, !PT ;  /* 0x000003ff03ff7812 */ /* 0x000fc8000780c0ff */
[----:B------:R-:W-:-:S04]  /*7440*/  SHF.R.U32.HI R0, RZ, 0x4, R0 ;  /* 0x00000004ff007819 */ /* 0x000fc80000011600 */
[----:B------:R-:W-:-:S05]  /*7450*/  LOP3.LUT R0, R0, 0x3fff, RZ, 0xc0, !PT ;  /* 0x00003fff00007812 */ /* 0x000fca00078ec0ff */
[----:B------:R1:W-:Y:S01]  /*7460*/  STL [R1+0x74], R0 ;  /* 0x0000740001007387 */ /* 0x0003e20000100800 */
[----:B------:R-:W-:Y:S05]  /*7470*/  @!P0 BRA `(.L_x_10458) ;  /* 0x0000000000408947 */ /* 0x000fea0003800000 */
[----:B-1----:R-:W-:Y:S01]  /*7480*/  MOV R0, 0x0 ;  /* 0x0000000000007802 */ /* 0x002fe20000000f00 */
[----:B------:R-:W-:Y:S01]  /*7490*/  ULDC.64 UR4, c[0x4][0x138] ;  /* 0x01004e0000047ab9 */ /* 0x000fe20000000a00 */
[----:B------:R-:W-:Y:S01]  /*74a0*/  ULDC.64 UR6, c[0x4][0x140] ;  /* 0x0100500000067ab9 */ /* 0x000fe20000000a00 */
[----:B------:R-:W-:Y:S01]  /*74b0*/  IMAD.U32 R4, RZ, RZ, UR4 ;  /* 0x00000004ff047e24 */ /* 0x000fe2000f8e00ff */
[----:B0-----:R0:W1:Y:S01]  /*74c0*/  LDC.64 R14, c[0x4][R0] ;  /* 0x01000000000e7b82 */ /* 0x0010620000000a00 */
        /* <DEDUP_REMOVED lines=11> */
.L_x_10458:
[----:B------:R-:W-:Y:S05]  /*7580*/  BSYNC B6 ;  /* 0x0000000000067941 */ /* 0x000fea0003800000 */
.L_x_10457:
        /* <DEDUP_REMOVED lines=13> */
.L_x_10462:
[----:B---3--:R3:W4:Y:S02]  /*7660*/  SYNCS.PHASECHK.TRANS64.TRYWAIT P0, [R2+URZ+0x2d800], R3 ;  /* 0x02d80003020075a7 */ /* 0x008724000800017f */
[----:B----4-:R-:W-:Y:S05]  /*7670*/  @!P0 NANOSLEEP.SYNCS 0x989680 ;  /* 0x009896800000895d */ /* 0x010fea0003900000 */
[----:B------:R-:W4:Y:S02]  /*7680*/  @!P0 SYNCS.PHASECHK.TRANS64 P0, [R2+URZ+0x2d800], R3 ;  /* 0x02d80003020085a7 */ /* 0x000f24000800007f */
[----:B----4-:R-:W-:Y:S05]  /*7690*/  @!P0 BRA `(.L_x_10462) ;  /* 0xfffffffc00f08947 */ /* 0x010fea000383ffff */
.L_x_10461:
[----:B------:R-:W-:Y:S05]  /*76a0*/  BSYNC B0 ;  /* 0x0000000000007941 */ /* 0x000fea0003800000 */
.L_x_10460:
[----:B------:R-:W-:Y:S05]  /*76b0*/  BRA `(.L_x_10463) ;  /* 0x0000003c001c7947 */ /* 0x000fea0003800000 */
.L_x_10459:
[----:B-1---5:R-:W-:Y:S01]  /*76c0*/  SHF.R.S32.HI R0, RZ, 0x1f, R97 ;  /* 0x0000001fff007819 */ /* 0x022fe20000011461 */
        /* <DEDUP_REMOVED lines=19> */
[----:B0-----:R-:W-:Y:S01]  /*7800*/  MOV R14, 0x0 ;  /* 0x00000000000e7802 */ /* 0x001fe20000000f00 */
[----:B------:R-:W-:Y:S01]  /*7810*/  ULDC.64 UR4, c[0x4][0x138] ;  /* 0x01004e0000047ab9 */ /* 0x000fe20000000a00 */
[----:B------:R-:W-:Y:S01]  /*7820*/  ULDC.64 UR6, c[0x4][0x140] ;  /* 0x0100500000067ab9 */ /* 0x000fe20000000a00 */
[----:B------:R-:W-:Y:S02]  /*7830*/  IMAD.U32 R4, RZ, RZ, UR4 ;  /* 0x00000004ff047e24 */ /* 0x000fe4000f8e00ff */
[----:B------:R-:W-:Y:S01]  /*7840*/  IMAD.U32 R5, RZ, RZ, UR5 ;  /* 0x00000005ff057e24 */ /* 0x000fe2000f8e00ff */
[----:B------:R-:W0:Y:S01]  /*7850*/  LDC.64 R14, c[0x4][R14] ;  /* 0x010000000e0e7b82 */ /* 0x000e220000000a00 */
[----:B------:R-:W-:Y:S01]  /*7860*/  ULDC.64 UR4, c[0x4][0x48] ;  /* 0x0100120000047ab9 */ /* 0x000fe20000000a00 */
[----:B------:R-:W-:Y:S01]  /*7870*/  IMAD.U32 R6, RZ, RZ, UR6 ;  /* 0x00000006ff067e24 */ /* 0x000fe2000f8e00ff */
[----:B------:R-:W-:Y:S01]  /*7880*/  MOV R11, UR5 ;  /* 0x00000005000b7c02 */ /* 0x000fe20008000f00 */
[----:B------:R-:W-:-:S02]  /*7890*/  IMAD.U32 R7, RZ, RZ, UR7 ;  /* 0x00000007ff077e24 */ /* 0x000fc4000f8e00ff */
[----:B------:R-:W-:Y:S02]  /*78a0*/  IMAD.U32 R10, RZ, RZ, UR4 ;  /* 0x00000004ff0a7e24 */ /* 0x000fe4000f8e00ff */
[----:B------:R-:W-:Y:S02]  /*78b0*/  IMAD.MOV.U32 R8, RZ, RZ, 0x70 ;  /* 0x00000070ff087424 */ /* 0x000fe400078e00ff */
[----:B------:R-:W-:Y:S02]  /*78c0*/  IMAD.MOV.U32 R12, RZ, RZ, 0x1 ;  /* 0x00000001ff0c7424 */ /* 0x000fe400078e00ff */
[----:B------:R-:W-:-:S07]  /*78d0*/  IMAD.MOV.U32 R13, RZ, RZ, RZ ;  /* 0x000000ffff0d7224 */ /* 0x000fce00078e00ff */
[----:B------:R-:W-:-:S07]  /*78e0*/  LEPC R20, `(.L_x_10464) ;  /* 0x000000001014794e */ /* 0x000fce0000000000 */
[----:B0-----:R-:W-:Y:S05]  /*78f0*/  CALL.ABS.NOINC R14 ;  /* 0x000000000e007343 */ /* 0x001fea0003c00000 */
.L_x_10464:
        /* <DEDUP_REMOVED lines=8> */
[----:B------:R1:W3:Y:S04]  /*7980*/  SHFL.IDX PT, R0, R24, RZ, 0x1e1f ;  /* 0x001e1fff18007589 */ /* 0x0002e800000e0000 */
[----:B------:R1:W4:Y:S04]  /*7990*/  SHFL.IDX PT, R5, R27, RZ, 0x1e1f ;  /* 0x001e1fff1b057589 */ /* 0x00032800000e0000 */
[----:B------:R1:W0:Y:S02]  /*79a0*/  SHFL.IDX PT, R4, R26, RZ, 0x1e1f ;  /* 0x001e1fff1a047589 */ /* 0x00022400000e0000 */
.L_x_10675:
[----:B------:R-:W-:Y:S01]  /*79b0*/  ULDC UR4, c[0x0][0x448] ;  /* 0x0001120000047ab9 */ /* 0x000fe20000000800 */
[----:B------:R-:W-:Y:S01]  /*79c0*/  BSSY B1, `(.L_x_10468) ;  /* 0x000005a000017945 */ /* 0x000fe20003800000 */
[----:B------:R-:W-:Y:S01]  /*79d0*/  IMAD R45, R100, UR4, RZ ;  /* 0x00000004642d7c24 */ /* 0x000fe2000f8e02ff */
[----:B------:R-:W-:Y:S02]  /*79e0*/  CS2R R34, SRZ ;  /* 0x0000000000227805 */ /* 0x000fe4000001ff00 */
[----:B------:R-:W-:Y:S02]  /*79f0*/  CS2R R30, SRZ ;  /* 0x00000000001e7805 */ /* 0x000fe4000001ff00 */
[----:B-1----:R-:W-:Y:S02]  /*7a00*/  CS2R R26, SRZ ;  /* 0x00000000001a7805 */ /* 0x002fe4000001ff00 */
[----:B------:R-:W-:Y:S02]  /*7a10*/  CS2R R20, SRZ ;  /* 0x0000000000147805 */ /* 0x000fe4000001ff00 */
[----:B------:R-:W-:Y:S01]  /*7a20*/  ISETP.GE.AND P0, PT, R6, R45, PT ;  /* 0x0000002d0600720c */ /* 0x000fe20003f06270 */
[----:B------:R-:W-:Y:S01]  /*7a30*/  IMAD R45, R29, -0xc0, R45 ;  /* 0xffffff401d2d7824 */ /* 0x000fe200078e022d */
[----:B------:R-:W-:-:S02]  /*7a40*/  CS2R R12, SRZ ;  /* 0x00000000000c7805 */ /* 0x000fc4000001ff00 */
[----:B------:R-:W-:Y:S02]  /*7a50*/  CS2R R8, SRZ ;  /* 0x0000000000087805 */ /* 0x000fe4000001ff00 */
[----:B------:R-:W-:Y:S02]  /*7a60*/  CS2R R36, SRZ ;  /* 0x0000000000247805 */ /* 0x000fe4000001ff00 */
[----:B------:R-:W-:Y:S02]  /*7a70*/  CS2R R32, SRZ ;  /* 0x0000000000207805 */ /* 0x000fe4000001ff00 */
[----:B------:R-:W-:Y:S02]  /*7a80*/  CS2R R28, SRZ ;  /* 0x00000000001c7805 */ /* 0x000fe4000001ff00 */
[----:B------:R-:W-:Y:S02]  /*7a90*/  CS2R R24, SRZ ;  /* 0x0000000000187805 */ /* 0x000fe4000001ff00 */
[----:B0-----:R-:W-:-:S02]  /*7aa0*/  CS2R R14, SRZ ;  /* 0x00000000000e7805 */ /* 0x001fc4000001ff00 */
[----:B------:R-:W-:Y:S01]  /*7ab0*/  CS2R R10, SRZ ;  /* 0x00000000000a7805 */ /* 0x000fe2000001ff00 */
[----:B------:R-:W-:Y:S06]  /*7ac0*/  @P0 BRA `(.L_x_10469) ;  /* 0x0000000400240947 */ /* 0x000fec0003800000 */
[----:B------:R-:W2:Y:S01]  /*7ad0*/  LDL R7, [R1+0x4c] ;  /* 0x00004c0001077983 */ /* 0x000ea20000100800 */
[----:B------:R-:W-:-:S03]  /*7ae0*/  ULDC UR4, c[0x0][0x3f4] ;  /* 0x0000fd0000047ab9 */ /* 0x000fc60000000800 */
[----:B------:R-:W4:Y:S04]  /*7af0*/  LDL R39, [R1+0x24] ;  /* 0x0000240001277983 */ /* 0x000f280000100800 */
[----:B------:R-:W4:Y:S04]  /*7b00*/  LDL R38, [R1+0x48] ;  /* 0x0000480001267983 */ /* 0x000f280000100800 */
[----:B------:R-:W4:Y:S04]  /*7b10*/  LDL R35, [R1+0x50] ;  /* 0x0000500001237983 */ /* 0x000f280000100800 */
[----:B------:R-:W4:Y:S04]  /*7b20*/  LDL R34, [R1+0x54] ;  /* 0x0000540001227983 */ /* 0x000f280000100800 */
[----:B------:R-:W4:Y:S04]  /*7b30*/  LDL R49, [R1+0xa0] ;  /* 0x0000a00001317983 */ /* 0x000f280000100800 */
[----:B------:R-:W4:Y:S01]  /*7b40*/  LDL R48, [R1+0xa4] ;  /* 0x0000a40001307983 */ /* 0x000f220000100800 */
[----:B------:R-:W-:-:S02]  /*7b50*/  CS2R R32, SRZ ;  /* 0x0000000000207805 */ /* 0x000fc4000001ff00 */
[----:B------:R-:W-:Y:S02]  /*7b60*/  CS2R R30, SRZ ;  /* 0x00000000001e7805 */ /* 0x000fe4000001ff00 */
[----:B------:R-:W-:Y:S02]  /*7b70*/  CS2R R28, SRZ ;  /* 0x00000000001c7805 */ /* 0x000fe4000001ff00 */
[----:B------:R-:W-:Y:S02]  /*7b80*/  CS2R R26, SRZ ;  /* 0x00000000001a7805 */ /* 0x000fe4000001ff00 */
[----:B------:R-:W-:Y:S02]  /*7b90*/  CS2R R24, SRZ ;  /* 0x0000000000187805 */ /* 0x000fe4000001ff00 */
[----:B------:R-:W-:Y:S02]  /*7ba0*/  CS2R R20, SRZ ;  /* 0x0000000000147805 */ /* 0x000fe4000001ff00 */
[----:B------:R-:W-:-:S02]  /*7bb0*/  CS2R R36, SRZ ;  /* 0x0000000000247805 */ /* 0x000fc4000001ff00 */
[C---:B--2---:R-:W-:Y:S01]  /*7bc0*/  ISETP.GE.AND P3, PT, R7.reuse, UR4, PT ;  /* 0x0000000407007c0c */ /* 0x044fe2000bf66270 */
[----:B------:R-:W-:Y:S01]  /*7bd0*/  IMAD.SHL.U32 R9, R7, 0x2, RZ ;  /* 0x0000000207097824 */ /* 0x000fe200078e00ff */
[----:B------:R-:W-:-:S04]  /*7be0*/  SHF.R.S32.HI R6, RZ, 0x1f, R7 ;  /* 0x0000001fff067819 */ /* 0x000fc80000011407 */
[----:B------:R-:W-:-:S07]  /*7bf0*/  SHF.L.U64.HI R10, R7, 0x1, R6 ;  /* 0x00000001070a7819 */ /* 0x000fce0000010206 */
[----:B---3--:R-:W-:Y:S02]  /*7c00*/  @!P3 IADD3 R6, P0, R0, R9, RZ ;  /* 0x000000090006b210 */ /* 0x008fe40007f1e0ff */
[----:B----4-:R-:W-:-:S03]  /*7c10*/  ISETP.GE.AND P1, PT, R39, UR4, PT ;  /* 0x0000000427007c0c */ /* 0x010fc6000bf26270 */
[--C-:B------:R-:W-:Y:S01]  /*7c20*/  @!P3 IMAD.X R7, R3, 0x1, R10.reuse, P0 ;  /* 0x000000010307b824 */ /* 0x100fe200000e060a */
[----:B------:R-:W-:Y:S01]  /*7c30*/  @!P3 IADD3 R8, P0, R4, R9, RZ ;  /* 0x000000090408b210 */ /* 0x000fe20007f1e0ff */
[----:B------:R-:W-:Y:S01]  /*7c40*/  IMAD.SHL.U32 R13, R39, 0x2, RZ ;  /* 0x00000002270d7824 */ /* 0x000fe200078e00ff */
[----:B------:R-:W-:Y:S02]  /*7c50*/  SHF.R.S32.HI R11, RZ, 0x1f, R39 ;  /* 0x0000001fff0b7819 */ /* 0x000fe40000011427 */
[----:B------:R0:W5:Y:S01]  /*7c60*/  @!P3 LD.E.64 R32, desc[UR42][R6.64] ;  /* 0x0000002a0620b980 */ /* 0x000162000c101b00 */
[----:B------:R-:W-:Y:S01]  /*7c70*/  @!P3 IMAD.X R9, R5, 0x1, R10, P0 ;  /* 0x000000010509b824 */ /* 0x000fe200000e060a */
[----:B------:R-:W-:Y:S02]  /*7c80*/  ISETP.GE.AND P0, PT, R38, UR4, PT ;  /* 0x0000000426007c0c */ /* 0x000fe4000bf06270 */
[----:B------:R-:W-:Y:S02]  /*7c90*/  SHF.L.U64.HI R14, R39, 0x1, R11 ;  /* 0x00000001270e7819 */ /* 0x000fe4000001020b */
[----:B------:R1:W5:Y:S01]  /*7ca0*/  @!P3 LD.E.64 R30, desc[UR42][R8.64] ;  /* 0x0000002a081eb980 */ /* 0x000362000c101b00 */
[----:B------:R-:W-:-:S02]  /*7cb0*/  @!P1 IADD3 R10, P2, R0, R13, RZ ;  /* 0x0000000d000a9210 */ /* 0x000fc40007f5e0ff */
[----:B------:R-:W-:Y:S01]  /*7cc0*/  @!P1 IADD3 R12, P3, R4, R13, RZ ;  /* 0x0000000d040c9210 */ /* 0x000fe20007f7e0ff */
[C---:B0-----:R-:W-:Y:S01]  /*7cd0*/  IMAD.SHL.U32 R7, R38.reuse, 0x2, RZ ;  /* 0x0000000226077824 */ /* 0x041fe200078e00ff */
[----:B------:R-:W-:Y:S01]  /*7ce0*/  SHF.R.S32.HI R15, RZ, 0x1f, R38 ;  /* 0x0000001fff0f7819 */ /* 0x000fe20000011426 */
[--C-:B------:R-:W-:Y:S02]  /*7cf0*/  @!P1 IMAD.X R11, R3, 0x1, R14.reuse, P2 ;  /* 0x00000001030b9824 */ /* 0x100fe400010e060e */
[----:B------:R-:W-:Y:S01]  /*7d00*/  @!P1 IMAD.X R13, R5, 0x1, R14, P3 ;  /* 0x00000001050d9824 */ /* 0x000fe200018e060e */
[----:B------:R-:W-:Y:S02]  /*7d10*/  SHF.L.U64.HI R6, R38, 0x1, R15 ;  /* 0x0000000126067819 */ /* 0x000fe4000001020f */
[-C--:B------:R-:W-:Y:S01]  /*7d20*/  @!P0 IADD3 R38, P2, R0, R7.reuse, RZ ;  /* 0x0000000700268210 */ /* 0x080fe20007f5e0ff */
[----:B------:R0:W5:Y:S01]  /*7d30*/  @!P1 LD.E.64 R28, desc[UR42][R10.64] ;  /* 0x0000002a0a1c9980 */ /* 0x000162000c101b00 */
[----:B-1----:R-:W-:-:S03]  /*7d40*/  @!P0 IADD3 R8, P3, R4, R7, RZ ;  /* 0x0000000704088210 */ /* 0x002fc60007f7e0ff */
[----:B------:R-:W5:Y:S01]  /*7d50*/  @!P1 LD.E.64 R26, desc[UR42][R12.64] ;  /* 0x0000002a0c1a9980 */ /* 0x000f62000c101b00 */
[--C-:B------:R-:W-:Y:S01]  /*7d60*/  @!P0 IMAD.X R39, R3, 0x1, R6.reuse, P2 ;  /* 0x0000000103278824 */ /* 0x100fe200010e0606 */
[----:B------:R-:W-:Y:S01]  /*7d70*/  ISETP.GE.AND P1, PT, R35, UR4, PT ;  /* 0x0000000423007c0c */ /* 0x000fe2000bf26270 */
[----:B------:R-:W-:Y:S01]  /*7d80*/  @!P0 IMAD.X R9, R5, 0x1, R6, P3 ;  /* 0x0000000105098824 */ /* 0x000fe200018e0606 */
[----:B------:R-:W-:Y:S02]  /*7d90*/  ISETP.GE.AND P2, PT, R138, UR4, PT ;  /* 0x000000048a007c0c */ /* 0x000fe4000bf46270 */
[----:B------:R-:W5:Y:S01]  /*7da0*/  @!P0 LD.E.64 R24, desc[UR42][R38.64] ;  /* 0x0000002a26188980 */ /* 0x000f62000c101b00 */
[----:B------:R-:W-:-:S03]  /*7db0*/  IMAD.SHL.U32 R7, R35, 0x2, RZ ;  /* 0x0000000223077824 */ /* 0x000fc600078e00ff */
[----:B------:R1:W5:Y:S01]  /*7dc0*/  @!P0 LD.E.64 R20, desc[UR42][R8.64] ;  /* 0x0000002a08148980 */ /* 0x000362000c101b00 */
[C---:B------:R-:W-:Y:S01]  /*7dd0*/  ISETP.GE.AND P0, PT, R34.reuse, UR4, PT ;  /* 0x0000000422007c0c */ /* 0x040fe2000bf06270 */
[----:B0-----:R-:W-:-:S03]  /*7de0*/  IMAD.SHL.U32 R11, R34, 0x2, RZ ;  /* 0x00000002220b7824 */ /* 0x001fc600078e00ff */
[-C--:B------:R-:W-:Y:S02]  /*7df0*/  @!P1 IADD3 R40, P4, R0, R7.reuse, RZ ;  /* 0x0000000700289210 */ /* 0x080fe40007f9e0ff */
[----:B------:R-:W-:Y:S01]  /*7e00*/  @!P1 IADD3 R6, P3, R4, R7, RZ ;  /* 0x0000000704069210 */ /* 0x000fe20007f7e0ff */
[----:B------:R-:W-:-:S04]  /*7e10*/  @!P2 IMAD.WIDE R46, R138, 0x2, R4 ;  /* 0x000000028a2ea825 */ /* 0x000fc800078e0204 */
[----:B-1----:R-:W-:Y:S02]  /*7e20*/  @!P2 IMAD.MOV.U32 R8, RZ, RZ, R0 ;  /* 0x000000ffff08a224 */ /* 0x002fe400078e0000 */
[----:B------:R-:W-:Y:S01]  /*7e30*/  @!P2 IMAD.MOV.U32 R9, RZ, RZ, R3 ;  /* 0x000000ffff09a224 */ /* 0x000fe200078e0003 */
[-C--:B------:R-:W-:Y:S01]  /*7e40*/  @!P0 IADD3 R4, P5, R4, R11.reuse, RZ ;  /* 0x0000000b04048210 */ /* 0x080fe20007fbe0ff */
[----:B------:R-:W-:Y:S01]  /*7e50*/  @!P1 IMAD.X R41, R3, 0x1, R49, P4 ;  /* 0x0000000103299824 */ /* 0x000fe200020e0631 */
[----:B------:R-:W-:Y:S01]  /*7e60*/  @!P0 IADD3 R38, P4, R0, R11, RZ ;  /* 0x0000000b00268210 */ /* 0x000fe20007f9e0ff */
[----:B------:R-:W-:Y:S01]  /*7e70*/  @!P2 IMAD.WIDE R42, R138, 0x2, R8 ;  /* 0x000000028a2aa825 */ /* 0x000fe200078e0208 */
[----:B------:R-:W-:Y:S02]  /*7e80*/  CS2R R14, SRZ ;  /* 0x00000000000e7805 */ /* 0x000fe4000001ff00 */
[----:B------:R-:W-:Y:S02]  /*7e90*/  CS2R R34, SRZ ;  /* 0x0000000000227805 */ /* 0x000fe4000001ff00 */
[----:B------:R-:W-:Y:S01]  /*7ea0*/  CS2R R12, SRZ ;  /* 0x00000000000c7805 */ /* 0x000fe2000001ff00 */
[----:B------:R-:W-:Y:S01]  /*7eb0*/  @!P1 IMAD.X R7, R5, 0x1, R49, P3 ;  /* 0x0000000105079824 */ /* 0x000fe200018e0631 */
[----:B------:R-:W-:-:S02]  /*7ec0*/  CS2R R10, SRZ ;  /* 0x00000000000a7805 */ /* 0x000fc4000001ff00 */
[----:B------:R-:W-:Y:S01]  /*7ed0*/  CS2R R8, SRZ ;  /* 0x0000000000087805 */ /* 0x000fe2000001ff00 */
[--C-:B------:R-:W-:Y:S01]  /*7ee0*/  @!P0 IMAD.X R39, R3, 0x1, R48.reuse, P4 ;  /* 0x0000000103278824 */ /* 0x100fe200020e0630 */
[----:B------:R0:W5:Y:S01]  /*7ef0*/  @!P2 LD.E.64 R36, desc[UR42][R42.64] ;  /* 0x0000002a2a24a980 */ /* 0x000162000c101b00 */
[----:B------:R-:W-:-:S03]  /*7f00*/  @!P0 IMAD.X R5, R5, 0x1, R48, P5 ;  /* 0x0000000105058824 */ /* 0x000fc600028e0630 */
[----:B------:R0:W5:Y:S04]  /*7f10*/  @!P2 LD.E.64 R34, desc[UR42][R46.64] ;  /* 0x0000002a2e22a980 */ /* 0x000168000c101b00 */
[----:B------:R0:W5:Y:S04]  /*7f20*/  @!P1 LD.E.64 R14, desc[UR42][R40.64] ;  /* 0x0000002a280e9980 */ /* 0x000168000c101b00 */
[----:B------:R0:W5:Y:S04]  /*7f30*/  @!P1 LD.E.64 R12, desc[UR42][R6.64] ;  /* 0x0000002a060c9980 */ /* 0x000168000c101b00 */
[----:B------:R0:W5:Y:S04]  /*7f40*/  @!P0 LD.E.64 R10, desc[UR42][R38.64] ;  /* 0x0000002a260a8980 */ /* 0x000168000c101b00 */
[----:B------:R0:W5:Y:S02]  /*7f50*/  @!P0 LD.E.64 R8, desc[UR42][R4.64] ;  /* 0x0000002a04088980 */ /* 0x000164000c101b00 */
.L_x_10469:
[----:B------:R-:W-:Y:S05]  /*7f60*/  BSYNC B1 ;  /* 0x0000000000017941 */ /* 0x000fea0003800000 */
.L_x_10468:
[----:B------:R-:W-:Y:S01]  /*7f70*/  ULEA.HI UR4, UR37, UR37, URZ, 0x1 ;  /* 0x0000002525047291 */ /* 0x000fe2000f8f083f */
[----:B--2--5:R-:W-:Y:S01]  /*7f80*/  IMAD.MOV.U32 R3, RZ, RZ, R35 ;  /* 0x000000ffff037224 */ /* 0x024fe200078e0023 */
[----:B------:R-:W-:Y:S01]  /*7f90*/  VIMNMX R45, R45, 0xc0, PT ;  /* 0x000000c02d2d7848 */ /* 0x000fe20003fe0100 */
[----:B---3--:R-:W-:Y:S01]  /*7fa0*/  IMAD.MOV.U32 R0, RZ, RZ, R34 ;  /* 0x000000ffff007224 */ /* 0x008fe200078e0022 */
[----:B------:R-:W-:Y:S01]  /*7fb0*/  ULOP3.LUT UR4, UR4, 0xfffffffe, URZ, 0xc0, !UPT ;  /* 0xfffffffe04047892 */ /* 0x000fe2000f8ec03f */
[----:B0-----:R-:W-:Y:S01]  /*7fc0*/  IMAD.MOV.U32 R4, RZ, RZ, R30 ;  /* 0x000000ffff047224 */ /* 0x001fe200078e001e */
[----:B------:R-:W-:Y:S01]  /*7fd0*/  PRMT R57, R3, 0x7610, R57 ;  /* 0x0000761003397816 */ /* 0x000fe20000000039 */
[----:B----4-:R-:W-:Y:S01]  /*7fe0*/  IMAD.MOV.U32 R5, RZ, RZ, R27 ;  /* 0x000000ffff057224 */ /* 0x010fe200078e001b */
[----:B------:R-:W-:Y:S01]  /*7ff0*/  UIADD3 UR4, UR37, -UR4, URZ ;  /* 0x8000000425047290 */ /* 0x000fe2000fffe03f */
[----:B------:R-:W-:Y:S01]  /*8000*/  PRMT R38, R38, 0x5410, R0 ;  /* 0x0000541026267816 */ /* 0x000fe20000000000 */
[----:B------:R-:W-:Y:S01]  /*8010*/  IMAD.MOV.U32 R0, RZ, RZ, R31 ;  /* 0x000000ffff007224 */ /* 0x000fe200078e001f */
[----:B------:R-:W-:Y:S01]  /*8020*/  PRMT R64, R4, 0x7610, R64 ;  /* 0x0000761004407816 */ /* 0x000fe20000000040 */
[----:B------:R-:W-:Y:S01]  /*8030*/  IMAD.MOV.U32 R6, RZ, RZ, R13 ;  /* 0x000000ffff067224 */ /* 0x000fe200078e000d */
[----:B------:R-:W-:Y:S01]  /*8040*/  MOV R4, R26 ;  /* 0x0000001a00047202 */ /* 0x000fe20000000f00 */
[----:B------:R-:W-:Y:S01]  /*8050*/  IMAD.U32 R3, RZ, RZ, UR4 ;  /* 0x00000004ff037e24 */ /* 0x000fe2000f8e00ff */
[----:B------:R-:W-:Y:S01]  /*8060*/  PRMT R65, R0, 0x7610, R65 ;  /* 0x0000761000417816 */ /* 0x000fe20000000041 */
[----:B------:R-:W-:Y:S01]  /*8070*/  IMAD.MOV.U32 R0, RZ, RZ, R20 ;  /* 0x000000ffff007224 */ /* 0x000fe200078e0014 */
[----:B------:R-:W-:Y:S01]  /*8080*/  PRMT R51, R4, 0x7610, R51 ;  /* 0x0000761004337816 */ /* 0x000fe20000000033 */
[----:B------:R-:W-:Y:S01]  /*8090*/  IMAD.MOV.U32 R4, RZ, RZ, R21 ;  /* 0x000000ffff047224 */ /* 0x000fe200078e0015 */
[----:B------:R-:W-:Y:S01]  /*80a0*/  SHF.L.U32 R3, R3, 0x1f, RZ ;  /* 0x0000001f03037819 */ /* 0x000fe200000006ff */
[----:B------:R-:W-:Y:S01]  /*80b0*/  BSSY B1, `(.L_x_10470) ;  /* 0x0000023000017945 */ /* 0x000fe20003800000 */
[----:B------:R-:W-:Y:S01]  /*80c0*/  PRMT R52, R5, 0x7610, R52 ;  /* 0x0000761005347816 */ /* 0x000fe20000000034 */
[----:B------:R-:W-:Y:S01]  /*80d0*/  IMAD.MOV.U32 R5, RZ, RZ, R12 ;  /* 0x000000ffff057224 */ /* 0x000fe200078e000c */
[----:B------:R-:W0:Y:S01]  /*80e0*/  SYNCS.PHASECHK.TRANS64.TRYWAIT P0, [R2+URZ+0x2d800], R3 ;  /* 0x02d80003020075a7 */ /* 0x000e22000800017f */
        /* <DEDUP_REMOVED lines=27> */
[----:B------:R-:W-:Y:S01]  /*82a0*/  IMAD.MOV.U32 R4, RZ, RZ, R11 ;  /* 0x000000ffff047224 */ /* 0x000fe200078e000b */
[----:B------:R-:W-:-:S02]  /*82b0*/  PRMT R45, R5, 0x7610, R45 ;  /* 0x00007610052d7816 */ /* 0x000fc4000000002d */
[----:B------:R-:W-:Y:S01]  /*82c0*/  PRMT R46, R6, 0x7610, R46 ;  /* 0x00007610062e7816 */ /* 0x000fe2000000002e */
[----:B0-----:R-:W-:Y:S06]  /*82d0*/  @!P0 BRA `(.L_x_10471) ;  /* 0x0000012400588947 */ /* 0x001fec0003800000 */
.L_x_10676:
[----:B------:R-:W-:Y:S05]  /*82e0*/  BSYNC B1 ;  /* 0x0000000000017941 */ /* 0x000fea0003800000 */
.L_x_10470:
[----:B------:R-:W-:Y:S02]  /*82f0*/  PRMT R40, R0, 0x7610, R40 ;  /* 0x0000761000287816 */ /* 0x000fe40000000028 */
[----:B------:R-:W-:Y:S01]  /*8300*/  PRMT R41, R4, 0x7610, R41 ;  /* 0x0000761004297816 */ /* 0x000fe20000000029 */
[----:B------:R-:W-:Y:S06]  /*8310*/  @P1 BRA `(.L_x_10472) ;  /* 0x0000002c00e01947 */ /* 0x000fec0003800000 */
[----:B------:R-:W0:Y:S01]  /*8320*/  LDL R61, [R1+0x78] ;  /* 0x00007800013d7983 */ /* 0x000e220000100800 */
[----:B------:R-:W1:Y:S03]  /*8330*/  LDC R5, c[0x0][0x3f4] ;  /* 0x0000fd00ff057b82 */ /* 0x000e660000000800 */
[----:B------:R-:W2:Y:S04]  /*8340*/  LDL R59, [R1+0x4c] ;  /* 0x00004c00013b7983 */ /* 0x000ea80000100800 */
[----:B------:R-:W3:Y:S04]  /*8350*/  LDL R58, [R1+0x24] ;  /* 0x00002400013a7983 */ /* 0x000ee80000100800 */
[----:B------:R-:W4:Y:S04]  /*8360*/  LDL R56, [R1+0x48] ;  /* 0x0000480001387983 */ /* 0x000f280000100800 */
[----:B------:R-:W5:Y:S04]  /*8370*/  LDL R55, [R1+0x50] ;  /* 0x0000500001377983 */ /* 0x000f680000100800 */
[----:B------:R-:W5:Y:S04]  /*8380*/  LDL R7, [R1+0x54] ;  /* 0x0000540001077983 */ /* 0x000f680000100800 */
[----:B------:R-:W5:Y:S01]  /*8390*/  LDL R6, [R1+0x7c] ;  /* 0x00007c0001067983 */ /* 0x000f620000100800 */
[-C--:B-1----:R-:W-:Y:S01]  /*83a0*/  ISETP.GE.AND P6, PT, R138, R5.reuse, PT ;  /* 0x000000058a00720c */ /* 0x082fe20003fc6270 */
[----:B------:R-:W-:Y:S01]  /*83b0*/  BSSY B1, `(.L_x_10473) ;  /* 0x0000038000017945 */ /* 0x000fe20003800000 */
[----:B0-----:R-:W-:Y:S01]  /*83c0*/  IMAD R3, R61, 0x2, R2 ;  /* 0x000000023d037824 */ /* 0x001fe200078e0202 */
[----:B--2---:R-:W-:-:S03]  /*83d0*/  ISETP.GE.AND P0, PT, R59, R5, PT ;  /* 0x000000053b00720c */ /* 0x004fc60003f06270 */
[----:B------:R-:W-:Y:S01]  /*83e0*/  VIADD R0, R3, 0x20 ;  /* 0x0000002003007836 */ /* 0x000fe20000000000 */
[-C--:B---3--:R-:W-:Y:S02]  /*83f0*/  ISETP.GE.AND P1, PT, R58, R5.reuse, PT ;  /* 0x000000053a00720c */ /* 0x088fe40003f26270 */
[-C--:B----4-:R-:W-:Y:S02]  /*8400*/  ISETP.GE.AND P2, PT, R56, R5.reuse, PT ;  /* 0x000000053800720c */ /* 0x090fe40003f46270 */
[-C--:B-----5:R-:W-:Y:S02]  /*8410*/  ISETP.GE.AND P3, PT, R55, R5.reuse, PT ;  /* 0x000000053700720c */ /* 0x0a0fe40003f66270 */
[----:B------:R-:W-:Y:S02]  /*8420*/  ISETP.GE.AND P4, PT, R7, R5, PT ;  /* 0x000000050700720c */ /* 0x000fe40003f86270 */
[----:B------:R-:W-:Y:S01]  /*8430*/  LOP3.LUT P5, RZ, R6, 0x2, RZ, 0xc0, !PT ;  /* 0x0000000206ff7812 */ /* 0x000fe200078ac0ff */
[----:B------:R-:W-:-:S12]  /*8440*/  @P6 BRA `(.L_x_10474) ;  /* 0x0000000000b86947 */ /* 0x000fd80003800000 */
[----:B------:R-:W0:Y:S01]  /*8450*/  LDS.128 R4, [R3+0xc400] ;  /* 0x00c4000003047984 */ /* 0x000e220000000c00 */
[----:B------:R-:W-:Y:S02]  /*8460*/  SHF.R.U32.HI R59, RZ, 0x10, R35 ;  /* 0x00000010ff3b7819 */ /* 0x000fe40000011623 */
[--C-:B------:R-:W-:Y:S02]  /*8470*/  SHF.R.U32.HI R56, RZ, 0x10, R37.reuse ;  /* 0x00000010ff387819 */ /* 0x100fe40000011625 */
[----:B------:R-:W-:Y:S02]  /*8480*/  SHF.R.U64 R55, R36, 0x10, R37 ;  /* 0x0000001024377819 */ /* 0x000fe40000001225 */
[----:B------:R-:W-:Y:S02]  /*8490*/  PRMT R59, R57, 0x5410, R59 ;  /* 0x00005410393b7816 */ /* 0x000fe4000000003b */
[----:B------:R-:W-:Y:S02]  /*84a0*/  PRMT R56, R39, 0x5432, R56 ;  /* 0x0000543227387816 */ /* 0x000fe40000000038 */
[----:B------:R-:W-:-:S02]  /*84b0*/  SHF.R.U64 R58, R34, 0x10, R35 ;  /* 0x00000010223a7819 */ /* 0x000fc40000001223 */
[----:B------:R-:W-:Y:S01]  /*84c0*/  PRMT R55, R60, 0x5410, R55 ;  /* 0x000054103c377816 */ /* 0x000fe20000000037 */
[C---:B------:R-:W-:Y:S01]  /*84d0*/  IMAD.U32 R60, R59.reuse, 0x10000, RZ ;  /* 0x000100003b3c7824 */ /* 0x040fe200078e00ff */
[C---:B------:R-:W-:Y:S02]  /*84e0*/  SHF.L.U32 R57, R56.reuse, 0x10, RZ ;  /* 0x0000001038397819 */ /* 0x040fe400000006ff */
[----:B------:R-:W-:Y:S02]  /*84f0*/  LOP3.LUT R59, R59, 0xffff0000, RZ, 0xc0, !PT ;  /* 0xffff00003b3b7812 */ /* 0x000fe400078ec0ff */
[----:B------:R-:W-:Y:S02]  /*8500*/  LOP3.LUT R56, R56, 0xffff0000, RZ, 0xc0, !PT ;  /* 0xffff000038387812 */ /* 0x000fe400078ec0ff */
[----:B------:R-:W-:Y:S02]  /*8510*/  PRMT R58, R38, 0x5432, R58 ;  /* 0x00005432263a7816 */ /* 0x000fe4000000003a */
[C---:B0-----:R-:W-:Y:S01]  /*8520*/  LOP3.LUT R35, R6.reuse, 0xffff0000, RZ, 0xc0, !PT ;  /* 0xffff000006237812 */ /* 0x041fe200078ec0ff */
[----:B------:R-:W-:Y:S01]  /*8530*/  IMAD.U32 R34, R6, 0x10000, RZ ;  /* 0x0001000006227824 */ /* 0x000fe200078e00ff */
[C---:B------:R-:W-:Y:S01]  /*8540*/  LOP3.LUT R37, R7.reuse, 0xffff0000, RZ, 0xc0, !PT ;  /* 0xffff000007257812 */ /* 0x040fe200078ec0ff */
[----:B------:R-:W-:-:S02]  /*8550*/  IMAD.U32 R36, R7, 0x10000, RZ ;  /* 0x0001000007247824 */ /* 0x000fc400078e00ff */
[C---:B------:R-:W-:Y:S01]  /*8560*/  FMUL.FTZ R61, R35.reuse, R60 ;  /* 0x0000003c233d7220 */ /* 0x040fe20000410000 */
[----:B------:R-:W-:Y:S01]  /*8570*/  FMUL.FTZ R35, R35, R57 ;  /* 0x0000003923237220 */ /* 0x000fe20000410000 */
[C---:B------:R-:W-:Y:S01]  /*8580*/  FMUL.FTZ R63, R37.reuse, R59 ;  /* 0x0000003b253f7220 */ /* 0x040fe20000410000 */
[----:B------:R-:W-:Y:S02]  /*8590*/  IMAD.U32 R6, R4, 0x10000, RZ ;  /* 0x0001000004067824 */ /* 0x000fe400078e00ff */
[C---:B------:R-:W-:Y:S01]  /*85a0*/  FFMA.FTZ R61, R34.reuse, R57, -R61 ;  /* 0x00000039223d7223 */ /* 0x040fe2000001083d */
[----:B------:R-:W-:Y:S01]  /*85b0*/  FMUL.FTZ R57, R37, R56 ;  /* 0x0000003825397220 */ /* 0x000fe20000410000 */
[----:B------:R-:W-:Y:S02]  /*85c0*/  IMAD.U32 R7, R5, 0x10000, RZ ;  /* 0x0001000005077824 */ /* 0x000fe400078e00ff */
[----:B------:R-:W-:Y:S01]  /*85d0*/  FFMA.FTZ R60, R34, R60, R35 ;  /* 0x0000003c223c7223 */ /* 0x000fe20000010023 */
        /* <DEDUP_REMOVED lines=21> */
.L_x_10474:
[----:B------:R-:W-:Y:S05]  /*8730*/  BSYNC B1 ;  /* 0x0000000000017941 */ /* 0x000fea0003800000 */
.L_x_10473:
[----:B------:R-:W-:Y:S01]  /*8740*/  BSSY B1, `(.L_x_10475) ;  /* 0x0000031000017945 */ /* 0x000fe20003800000 */
[----:B------:R-:W-:-:S03]  /*8750*/  @P5 VIADD R0, R3, 0xffffffe0 ;  /* 0xffffffe003005836 */ /* 0x000fc60000000000 */
[----:B------:R-:W-:Y:S05]  /*8760*/  @P0 BRA `(.L_x_10476) ;  /* 0x0000000000b80947 */ /* 0x000fea0003800000 */
[----:B0-----:R-:W0:Y:S01]  /*8770*/  LDS.128 R4, [R0+0xc400] ;  /* 0x00c4000000047984 */ /* 0x001e220000000c00 */
[----:B------:R-:W-:Y:S02]  /*8780*/  SHF.R.U32.HI R55, RZ, 0x10, R31 ;  /* 0x00000010ff377819 */ /* 0x000fe4000001161f */
[----:B------:R-:W-:Y:S02]  /*8790*/  SHF.R.U32.HI R35, RZ, 0x10, R33 ;  /* 0x00000010ff237819 */ /* 0x000fe40000011621 */
[----:B------:R-:W-:Y:S02]  /*87a0*/  PRMT R55, R65, 0x5410, R55 ;  /* 0x0000541041377816 */ /* 0x000fe40000000037 */
[----:B------:R-:W-:Y:S02]  /*87b0*/  PRMT R35, R66, 0x5410, R35 ;  /* 0x0000541042237816 */ /* 0x000fe40000000023 */
[----:B------:R-:W-:Y:S01]  /*87c0*/  SHF.R.U64 R37, R30, 0x10, R31 ;  /* 0x000000101e257819 */ /* 0x000fe2000000121f */
[----:B------:R-:W-:Y:S01]  /*87d0*/  IMAD.U32 R56, R55, 0x10000, RZ ;  /* 0x0001000037387824 */ /* 0x000fe200078e00ff */
[----:B------:R-:W-:Y:S01]  /*87e0*/  SHF.R.U64 R34, R32, 0x10, R33 ;  /* 0x0000001020227819 */ /* 0x000fe20000001221 */
[----:B------:R-:W-:Y:S01]  /*87f0*/  IMAD.U32 R36, R35, 0x10000, RZ ;  /* 0x0001000023247824 */ /* 0x000fe200078e00ff */
[----:B------:R-:W-:-:S02]  /*8800*/  LOP3.LUT R55, R55, 0xffff0000, RZ, 0xc0, !PT ;  /* 0xffff000037377812 */ /* 0x000fc400078ec0ff */
[----:B------:R-:W-:Y:S02]  /*8810*/  PRMT R34, R40, 0x5432, R34 ;  /* 0x0000543228227816 */ /* 0x000fe40000000022 */
[----:B------:R-:W-:Y:S02]  /*8820*/  LOP3.LUT R35, R35, 0xffff0000, RZ, 0xc0, !PT ;  /* 0xffff000023237812 */ /* 0x000fe400078ec0ff */
[----:B------:R-:W-:Y:S02]  /*8830*/  PRMT R37, R64, 0x5410, R37 ;  /* 0x0000541040257816 */ /* 0x000fe40000000025 */
[C---:B0-----:R-:W-:Y:S01]  /*8840*/  LOP3.LUT R31, R6.reuse, 0xffff0000, RZ, 0xc0, !PT ;  /* 0xffff0000061f7812 */ /* 0x041fe200078ec0ff */
[----:B------:R-:W-:Y:S01]  /*8850*/  IMAD.U32 R30, R6, 0x10000, RZ ;  /* 0x00010000061e7824 */ /* 0x000fe200078e00ff */
[C---:B------:R-:W-:Y:S01]  /*8860*/  LOP3.LUT R33, R7.reuse, 0xffff0000, RZ, 0xc0, !PT ;  /* 0xffff000007217812 */ /* 0x040fe200078ec0ff */
[----:B------:R-:W-:Y:S02]  /*8870*/  IMAD.U32 R32, R7, 0x10000, RZ ;  /* 0x0001000007207824 */ /* 0x000fe400078e00ff */
[C---:B------:R-:W-:Y:S01]  /*8880*/  FMUL.FTZ R57, R31.reuse, R56 ;  /* 0x000000381f397220 */ /* 0x040fe20000410000 */
[----:B------:R-:W-:Y:S01]  /*8890*/  FMUL.FTZ R31, R31, R36 ;  /* 0x000000241f1f7220 */ /* 0x000fe20000410000 */
[C---:B------:R-:W-:Y:S01]  /*88a0*/  IMAD.U32 R6, R4.reuse, 0x10000, RZ ;  /* 0x0001000004067824 */ /* 0x040fe200078e00ff */
[----:B------:R-:W-:Y:S01]  /*88b0*/  LOP3.LUT R4, R4, 0xffff0000, RZ, 0xc0, !PT ;  /* 0xffff000004047812 */ /* 0x000fe200078ec0ff */
[----:B------:R-:W-:-:S02]  /*88c0*/  IMAD.U32 R7, R5, 0x10000, RZ ;  /* 0x0001000005077824 */ /* 0x000fc400078e00ff */
[C---:B------:R-:W-:Y:S01]  /*88d0*/  FFMA.FTZ R56, R30.reuse, R56, R31 ;  /* 0x000000381e387223 */ /* 0x040fe2000001001f */
[----:B------:R-:W-:Y:S01]  /*88e0*/  FFMA.FTZ R57, R30, R36, -R57 ;  /* 0x000000241e397223 */ /* 0x000fe20000010839 */
[C---:B------:R-:W-:Y:S01]  /*88f0*/  IMAD.U32 R31, R34.reuse, 0x10000, RZ ;  /* 0x00010000221f7824 */ /* 0x040fe200078e00ff */
[----:B------:R-:W-:Y:S01]  /*8900*/  LOP3.LUT R5, R5, 0xffff0000, RZ, 0xc0, !PT ;  /* 0xffff000005057812 */ /* 0x000fe200078ec0ff */
[C---:B------:R-:W-:Y:S01]  /*8910*/  FMUL.FTZ R59, R33.reuse, R55 ;  /* 0x00000037213b7220 */ /* 0x040fe20000410000 */
[-C--:B------:R-:W-:Y:S01]  /*8920*/  FMUL.FTZ R61, R33, R35.reuse ;  /* 0x00000023213d7220 */ /* 0x080fe20000410000 */
[C---:B------:R-:W-:Y:S01]  /*8930*/  LOP3.LUT R30, R37.reuse, 0xffff0000, RZ, 0xc0, !PT ;  /* 0xffff0000251e7812 */ /* 0x040fe200078ec0ff */
[----:B------:R-:W-:Y:S01]  /*8940*/  IMAD.U32 R33, R37, 0x10000, RZ ;  /* 0x0001000025217824 */ /* 0x000fe200078e00ff */
        /* <DEDUP_REMOVED lines=16> */
.L_x_10476:
[----:B------:R-:W-:Y:S05]  /*8a50*/  BSYNC B1 ;  /* 0x0000000000017941 */ /* 0x000fea0003800000 */
.L_x_10475:
        /* <DEDUP_REMOVED lines=48> */
.L_x_10478:
[----:B------:R-:W-:Y:S05]  /*8d60*/  BSYNC B1 ;  /* 0x0000000000017941 */ /* 0x000fea0003800000 */
.L_x_10477:
        /* <DEDUP_REMOVED lines=48> */
.L_x_10480:
[----:B------:R-:W-:Y:S05]  /*9070*/  BSYNC B1 ;  /* 0x0000000000017941 */ /* 0x000fea0003800000 */
.L_x_10479:
        /* <DEDUP_REMOVED lines=48> */
.L_x_10482:
[----:B------:R-:W-:Y:S05]  /*9380*/  BSYNC B1 ;  /* 0x0000000000017941 */ /* 0x000fea0003800000 */
.L_x_10481:
        /* <DEDUP_REMOVED lines=48> */
.L_x_10466:
[----:B------:R-:W-:-:S03]  /*9690*/  UMOV UR4, 0xffffffff ;  /* 0xffffffff00047882 */ /* 0x000fc60000000000 */
[----:B------:R-:W-:Y:S05]  /*96a0*/  BRA.DIV UR4, `(.L_x_10483) ;  /* 0x0000011204787947 */ /* 0x000fea000b800000 */
[----:B------:R1:W2:Y:S04]  /*96b0*/  SHFL.IDX PT, R3, R25, RZ, 0x1e1f ;  /* 0x001e1fff19037589 */ /* 0x0002a800000e0000 */
[----:B------:R1:W3:Y:S04]  /*96c0*/  SHFL.IDX PT, R0, R24, RZ, 0x1e1f ;  /* 0x001e1fff18007589 */ /* 0x0002e800000e0000 */
[----:B------:R1:W4:Y:S04]  /*96d0*/  SHFL.IDX PT, R21, R27, RZ, 0x1e1f ;  /* 0x001e1fff1b157589 */ /* 0x00032800000e0000 */
[----:B------:R1:W0:Y:S02]  /*96e0*/  SHFL.IDX PT, R20, R26, RZ, 0x1e1f ;  /* 0x001e1fff1a147589 */ /* 0x00022400000e0000 */
.L_x_10682:
        /* <DEDUP_REMOVED lines=10> */
[----:B0-----:R-:W-:Y:S02]  /*9790*/  CS2R R14, SRZ ;  /* 0x00000000000e7805 */ /* 0x001fe4000001ff00 */
[----:B-1----:R-:W-:Y:S02]  /*97a0*/  CS2R R24, SRZ ;  /* 0x0000000000187805 */ /* 0x002fe4000001ff00 */
[----:B------:R-:W-:Y:S02]  /*97b0*/  CS2R R26, SRZ ;  /* 0x00000000001a7805 */ /* 0x000fe4000001ff00 */
[----:B------:R-:W-:Y:S02]  /*97c0*/  CS2R R28, SRZ ;  /* 0x00000000001c7805 */ /* 0x000fe4000001ff00 */
[----:B------:R-:W-:Y:S02]  /*97d0*/  CS2R R30, SRZ ;  /* 0x00000000001e7805 */ /* 0x000fe4000001ff00 */
[----:B------:R-:W-:-:S02]  /*97e0*/  CS2R R32, SRZ ;  /* 0x0000000000207805 */ /* 0x000fc4000001ff00 */
[----:B------:R-:W-:Y:S01]  /*97f0*/  CS2R R34, SRZ ;  /* 0x0000000000227805 */ /* 0x000fe2000001ff00 */
[----:B------:R-:W-:Y:S06]  /*9800*/  @P0 BRA `(.L_x_10485) ;  /* 0x0000000000980947 */ /* 0x000fec0003800000 */
[----:B------:R-:W-:Y:S01]  /*9810*/  ULDC UR4, c[0x0][0x3f4] ;  /* 0x0000fd0000047ab9 */ /* 0x000fe20000000800 */
[C---:B------:R-:W-:Y:S01]  /*9820*/  VIADD R4, R16.reuse, 0x10 ;  /* 0x0000001010047836 */ /* 0x040fe20000000000 */
[C---:B------:R-:W-:Y:S01]  /*9830*/  ISETP.GE.AND P2, PT, R16.reuse, UR4, PT ;  /* 0x0000000410007c0c */ /* 0x040fe2000bf46270 */
[----:B------:R-:W-:Y:S01]  /*9840*/  VIADD R5, R16, 0x20 ;  /* 0x0000002010057836 */ /* 0x000fe20000000000 */
[----:B------:R-:W-:Y:S02]  /*9850*/  CS2R R28, SRZ ;  /* 0x00000000001c7805 */ /* 0x000fe4000001ff00 */
[----:B------:R-:W-:Y:S02]  /*9860*/  CS2R R30, SRZ ;  /* 0x00000000001e7805 */ /* 0x000fe4000001ff00 */
[----:B------:R-:W-:Y:S01]  /*9870*/  ISETP.GE.AND P3, PT, R4, UR4, PT ;  /* 0x0000000404007c0c */ /* 0x000fe2000bf66270 */
[----:B---3--:R-:W-:Y:S01]  /*9880*/  IMAD.MOV.U32 R4, RZ, RZ, R0 ;  /* 0x000000ffff047224 */ /* 0x008fe200078e0000 */
[----:B------:R-:W-:Y:S01]  /*9890*/  ISETP.GE.AND P4, PT, R5, UR4, PT ;  /* 0x0000000405007c0c */ /* 0x000fe2000bf86270 */
[----:B--2---:R-:W-:Y:S01]  /*98a0*/  IMAD.MOV.U32 R5, RZ, RZ, R3 ;  /* 0x000000ffff057224 */ /* 0x004fe200078e0003 */
[----:B------:R-:W-:-:S02]  /*98b0*/  CS2R R8, SRZ ;  /* 0x0000000000087805 */ /* 0x000fc4000001ff00 */
[----:B------:R-:W-:Y:S02]  /*98c0*/  CS2R R10, SRZ ;  /* 0x00000000000a7805 */ /* 0x000fe4000001ff00 */
[----:B------:R-:W-:Y:S02]  /*98d0*/  CS2R R32, SRZ ;  /* 0x0000000000207805 */ /* 0x000fe4000001ff00 */
[----:B------:R-:W-:Y:S01]  /*98e0*/  CS2R R34, SRZ ;  /* 0x0000000000227805 */ /* 0x000fe2000001ff00 */
[----:B------:R-:W-:Y:S02]  /*98f0*/  @!P2 IMAD.SHL.U32 R37, R16, 0x2, RZ ;  /* 0x000000021025a824 */ /* 0x000fe400078e00ff */
[----:B------:R-:W-:-:S03]  /*9900*/  @!P3 IMAD.SHL.U32 R49, R155, 0x8, RZ ;  /* 0x000000089b31b824 */ /* 0x000fc600078e00ff */
[-C--:B------:R-:W-:Y:S01]  /*9910*/  @!P2 IADD3 R38, P0, R0, R37.reuse, RZ ;  /* 0x000000250026a210 */ /* 0x080fe20007f1e0ff */
[----:B------:R-:W-:Y:S01]  /*9920*/  @!P4 IMAD.SHL.U32 R41, R156, 0x8, RZ ;  /* 0x000000089c29c824 */ /* 0x000fe200078e00ff */
[----:B------:R-:W-:Y:S01]  /*9930*/  @!P2 IADD3 R36, P1, R20, R37, RZ ;  /* 0x000000251424a210 */ /* 0x000fe20007f3e0ff */
[----:B------:R-:W-:Y:S01]  /*9940*/  @!P3 IMAD.WIDE R42, R49, 0x2, R4 ;  /* 0x00000002312ab825 */ /* 0x000fe200078e0204 */
[----:B------:R-:W-:Y:S02]  /*9950*/  @!P2 SHF.L.U64.HI R0, R16, 0x1, R17 ;  /* 0x000000011000a819 */ /* 0x000fe40000010211 */
[----:B------:R-:W-:Y:S02]  /*9960*/  CS2R R12, SRZ ;  /* 0x00000000000c7805 */ /* 0x000fe4000001ff00 */
[----:B------:R-:W-:Y:S01]  /*9970*/  CS2R R14, SRZ ;  /* 0x00000000000e7805 */ /* 0x000fe2000001ff00 */
[----:B------:R-:W-:Y:S01]  /*9980*/  @!P4 IMAD.WIDE R46, R41, 0x2, R4 ;  /* 0x00000002292ec825 */ /* 0x000fe200078e0204 */
[----:B------:R-:W-:-:S02]  /*9990*/  CS2R R24, SRZ ;  /* 0x0000000000187805 */ /* 0x000fc4000001ff00 */
[----:B------:R-:W-:Y:S02]  /*99a0*/  CS2R R26, SRZ ;  /* 0x00000000001a7805 */ /* 0x000fe4000001ff00 */
[----:B------:R-:W-:Y:S02]  /*99b0*/  CS2R R4, SRZ ;  /* 0x0000000000047805 */ /* 0x000fe4000001ff00 */
[----:B------:R-:W-:Y:S01]  /*99c0*/  CS2R R6, SRZ ;  /* 0x0000000000067805 */ /* 0x000fe2000001ff00 */
[--C-:B----4-:R-:W-:Y:S01]  /*99d0*/  @!P3 IMAD.WIDE R48, R49, 0x2, R20.reuse ;  /* 0x000000023130b825 */ /* 0x110fe200078e0214 */
[----:B------:R-:W-:Y:S01]  /*99e0*/  @!P2 IADD3.X R39, R3, R0, RZ, P0, !PT ;  /* 0x000000000327a210 */ /* 0x000fe200007fe4ff */
[----:B------:R0:W5:Y:S02]  /*99f0*/  @!P3 LD.E.128 R28, desc[UR42][R42.64] ;  /* 0x0000002a2a1cb980 */ /* 0x000164000c101d00 */
[----:B------:R-:W-:Y:S02]  /*9a00*/  @!P4 IMAD.WIDE R40, R41, 0x2, R20 ;  /* 0x000000022928c825 */ /* 0x000fe400078e0214 */
[----:B------:R0:W5:Y:S02]  /*9a10*/  @!P3 LD.E.128 R8, desc[UR42][R48.64] ;  /* 0x0000002a3008b980 */ /* 0x000164000c101d00 */
[----:B------:R-:W-:-:S02]  /*9a20*/  @!P2 IMAD.X R37, R21, 0x1, R0, P1 ;  /* 0x000000011525a824 */ /* 0x000fc400008e0600 */
[----:B------:R0:W5:Y:S04]  /*9a30*/  @!P4 LD.E.128 R32, desc[UR42][R46.64] ;  /* 0x0000002a2e20c980 */ /* 0x000168000c101d00 */
[----:B------:R0:W5:Y:S04]  /*9a40*/  @!P4 LD.E.128 R12, desc[UR42][R40.64] ;  /* 0x0000002a280cc980 */ /* 0x000168000c101d00 */
[----:B------:R0:W5:Y:S04]  /*9a50*/  @!P2 LD.E.128 R24, desc[UR42][R38.64] ;  /* 0x0000002a2618a980 */ /* 0x000168000c101d00 */
[----:B------:R0:W5:Y:S02]  /*9a60*/  @!P2 LD.E.128 R4, desc[UR42][R36.64] ;  /* 0x0000002a2404a980 */ /* 0x000164000c101d00 */
.L_x_10485:
[----:B------:R-:W-:Y:S05]  /*9a70*/  BSYNC B1 ;  /* 0x0000000000017941 */ /* 0x000fea0003800000 */
.L_x_10484:
[----:B------:R-:W-:Y:S01]  /*9a80*/  ULEA.HI UR4, UR37, UR37, URZ, 0x1 ;  /* 0x0000002525047291 */ /* 0x000fe2000f8f083f */
[----:B--2--5:R-:W-:Y:S01]  /*9a90*/  IMAD.MOV.U32 R3, RZ, RZ, R5 ;  /* 0x000000ffff037224 */ /* 0x024fe200078e0005 */
[----:B------:R-:W-:Y:S01]  /*9aa0*/  VIMNMX R45, R45, 0xc0, PT ;  /* 0x000000c02d2d7848 */ /* 0x000fe20003fe0100 */
[----:B------:R-:W-:Y:S01]  /*9ab0*/  IMAD.MOV.U32 R20, RZ, RZ, R6 ;  /* 0x000000ffff147224 */ /* 0x000fe200078e0006 */
[----:B------:R-:W-:Y:S01]  /*9ac0*/  ULOP3.LUT UR4, UR4, 0xfffffffe, URZ, 0xc0, !UPT ;  /* 0xfffffffe04047892 */ /* 0x000fe2000f8ec03f */
[----:B---3--:R-:W-:Y:S01]  /*9ad0*/  IMAD.MOV.U32 R0, RZ, RZ, R4 ;  /* 0x000000ffff007224 */ /* 0x008fe200078e0004 */
[----:B------:R-:W-:Y:S01]  /*9ae0*/  PRMT R62, R3, 0x7610, R62 ;  /* 0x00007610033e7816 */ /* 0x000fe2000000003e */
[----:B----4-:R-:W-:Y:S01]  /*9af0*/  IMAD.MOV.U32 R21, RZ, RZ, R9 ;  /* 0x000000ffff157224 */ /* 0x010fe200078e0009 */
        /* <DEDUP_REMOVED lines=10> */
[----:B0-----:R-:W-:Y:S01]  /*9ba0*/  IMAD.MOV.U32 R36, RZ, RZ, R13 ;  /* 0x000000ffff247224 */ /* 0x001fe200078e000d */
[----:B------:R-:W-:Y:S01]  /*9bb0*/  SHF.L.U32 R3, R3, 0x1f, RZ ;  /* 0x0000001f03037819 */ /* 0x000fe200000006ff */
[----:B------:R-:W-:Y:S01]  /*9bc0*/  IMAD.MOV.U32 R0, RZ, RZ, R10 ;  /* 0x000000ffff007224 */ /* 0x000fe200078e000a */
        /* <DEDUP_REMOVED lines=27> */
[----:B------:R-:W-:Y:S01]  /*9d80*/  PRMT R58, R36, 0x7610, R58 ;  /* 0x00007610243a7816 */ /* 0x000fe2000000003a */
[----:B------:R-:W-:Y:S01]  /*9d90*/  IMAD.MOV.U32 R36, RZ, RZ, R34 ;  /* 0x000000ffff247224 */ /* 0x000fe200078e0022 */
[----:B------:R-:W-:-:S02]  /*9da0*/  PRMT R55, R37, 0x7610, R55 ;  /* 0x0000761025377816 */ /* 0x000fc40000000037 */
[----:B------:R-:W-:Y:S02]  /*9db0*/  PRMT R46, R38, 0x7610, R46 ;  /* 0x00007610262e7816 */ /* 0x000fe4000000002e */
[----:B------:R-:W-:Y:S02]  /*9dc0*/  PRMT R47, R39, 0x7610, R47 ;  /* 0x00007610272f7816 */ /* 0x000fe4000000002f */
[----:B------:R-:W-:Y:S01]  /*9dd0*/  MOV R37, R35 ;  /* 0x0000002300257202 */ /* 0x000fe20000000f00 */
[----:B0-----:R-:W-:Y:S06]  /*9de0*/  @!P0 BRA `(.L_x_10487) ;  /* 0x0000010c001c8947 */ /* 0x001fec0003800000 */
.L_x_10683:
[----:B------:R-:W-:Y:S05]  /*9df0*/  BSYNC B1 ;  /* 0x0000000000017941 */ /* 0x000fea0003800000 */
.L_x_10486:
[----:B------:R-:W-:Y:S02]  /*9e00*/  PRMT R48, R36, 0x7610, R48 ;  /* 0x0000761024307816 */ /* 0x000fe40000000030 */
[----:B------:R-:W-:Y:S01]  /*9e10*/  PRMT R49, R37, 0x7610, R49 ;  /* 0x0000761025317816 */ /* 0x000fe20000000031 */
[----:B------:R-:W-:Y:S06]  /*9e20*/  @P1 BRA `(.L_x_10472) ;  /* 0x00000014001c1947 */ /* 0x000fec0003800000 */
[----:B0-----:R-:W0:Y:S01]  /*9e30*/  LDC R3, c[0x0][0x3f4] ;  /* 0x0000fd00ff037b82 */ /* 0x001e220000000800 */
[C---:B------:R-:W-:Y:S01]  /*9e40*/  VIADD R36, R16.reuse, 0x10 ;  /* 0x0000001010247836 */ /* 0x040fe20000000000 */
[----:B------:R-:W-:Y:S01]  /*9e50*/  BSSY B1, `(.L_x_10488) ;  /* 0x0000072000017945 */ /* 0x000fe20003800000 */
[C---:B------:R-:W-:Y:S01]  /*9e60*/  VIADD R38, R16.reuse, 0x20 ;  /* 0x0000002010267836 */ /* 0x040fe20000000000 */
[-C--:B0-----:R-:W-:Y:S02]  /*9e70*/  ISETP.GE.AND P0, PT, R16, R3.reuse, PT ;  /* 0x000000031000720c */ /* 0x081fe40003f06270 */
[-C--:B------:R-:W-:Y:S02]  /*9e80*/  ISETP.GE.AND P1, PT, R36, R3.reuse, PT ;  /* 0x000000032400720c */ /* 0x080fe40003f26270 */
[----:B------:R-:W-:-:S09]  /*9e90*/  ISETP.GE.AND P2, PT, R38, R3, PT ;  /* 0x000000032600720c */ /* 0x000fd20003f46270 */
[----:B------:R-:W-:Y:S05]  /*9ea0*/  @P0 BRA `(.L_x_10489) ;  /* 0x0000000400b00947 */ /* 0x000fea0003800000 */
[----:B------:R-:W2:Y:S01]  /*9eb0*/  LDL R73, [R1+0xb0] ;  /* 0x0000b00001497983 */ /* 0x000ea20000100800 */
[----:B------:R-:W0:Y:S02]  /*9ec0*/  S2R R39, SR_TID.X ;  /* 0x0000000000277919 */ /* 0x000e240000002100 */
[----:B0-----:R-:W-:-:S05]  /*9ed0*/  VIADD R40, R39, 0xffffff80 ;  /* 0xffffff8027287836 */ /* 0x001fca0000000000 */
[----:B------:R-:W-:-:S04]  /*9ee0*/  LEA.HI R39, R40, R40, RZ, 0x1 ;  /* 0x0000002828277211 */ /* 0x000fc800078f08ff */
[----:B------:R-:W-:-:S05]  /*9ef0*/  LOP3.LUT R39, R39, 0xfffffffe, RZ, 0xc0, !PT ;  /* 0xfffffffe27277812 */ /* 0x000fca00078ec0ff */
[----:B------:R-:W-:-:S05]  /*9f00*/  IMAD.IADD R39, R40, 0x1, -R39 ;  /* 0x0000000128277824 */ /* 0x000fca00078e0a27 */
[----:B------:R-:W-:-:S04]  /*9f10*/  LEA.HI R36, R3, R39, RZ, 0x1d ;  /* 0x0000002703247211 */ /* 0x000fc800078fe8ff */
        /* <DEDUP_REMOVED lines=8> */
[----:B------:R-:W-:-:S05]  /*9fa0*/  IMAD R50, R41, 0x2, R2 ;  /* 0x0000000229327824 */ /* 0x000fca00078e0202 */
[----:B------:R-:W0:Y:S01]  /*9fb0*/  LDS.128 R40, [R50+0xc400] ;  /* 0x00c4000032287984 */ /* 0x000e220000000c00 */
[----:B------:R-:W-:Y:S02]  /*9fc0*/  SHF.R.U64 R67, R4, 0x10, R5 ;  /* 0x0000001004437819 */ /* 0x000fe40000001205 */
[----:B------:R-:W-:Y:S02]  /*9fd0*/  SHF.R.U64 R60, R24, 0x10, R25 ;  /* 0x00000010183c7819 */ /* 0x000fe40000001219 */
[----:B------:R-:W-:Y:S02]  /*9fe0*/  PRMT R67, R61, 0x5410, R67 ;  /* 0x000054103d437816 */ /* 0x000fe40000000043 */
[----:B------:R-:W-:Y:S02]  /*9ff0*/  SHF.R.U32.HI R69, RZ, 0x10, R5 ;  /* 0x00000010ff457819 */ /* 0x000fe40000011605 */
[--C-:B------:R-:W-:Y:S02]  /*a000*/  SHF.R.U64 R24, R26, 0x10, R27.reuse ;  /* 0x000000101a187819 */ /* 0x100fe4000000121b */
[----:B------:R-:W-:Y:S01]  /*a010*/  PRMT R60, R0, 0x5432, R60 ;  /* 0x00005432003c7816 */ /* 0x000fe2000000003c */
[----:B------:R-:W-:Y:S01]  /*a020*/  IMAD.U32 R70, R67, 0x10000, RZ ;  /* 0x0001000043467824 */ /* 0x000fe200078e00ff */
[----:B------:R-:W-:-:S02]  /*a030*/  SHF.R.U32.HI R26, RZ, 0x10, R27 ;  /* 0x00000010ff1a7819 */ /* 0x000fc4000001161b */
[----:B------:R-:W-:Y:S02]  /*a040*/  SHF.R.U32.HI R59, RZ, 0x10, R25 ;  /* 0x00000010ff3b7819 */ /* 0x000fe40000011619 */
[----:B------:R-:W-:Y:S02]  /*a050*/  SHF.R.U32.HI R5, RZ, 0x10, R7 ;  /* 0x00000010ff057819 */ /* 0x000fe40000011607 */
[----:B------:R-:W-:Y:S02]  /*a060*/  PRMT R69, R62, 0x5410, R69 ;  /* 0x000054103e457816 */ /* 0x000fe40000000045 */
[----:B------:R-:W-:Y:S02]  /*a070*/  SHF.R.U64 R25, R6, 0x10, R7 ;  /* 0x0000001006197819 */ /* 0x000fe40000001207 */
[----:B------:R-:W-:Y:S02]  /*a080*/  PRMT R59, R65, 0x5410, R59 ;  /* 0x00005410413b7816 */ /* 0x000fe4000000003b */
[----:B------:R-:W-:Y:S01]  /*a090*/  PRMT R5, R64, 0x5410, R5 ;  /* 0x0000541040057816 */ /* 0x000fe20000000005 */
[----:B------:R-:W-:Y:S01]  /*a0a0*/  IMAD.U32 R72, R69, 0x10000, RZ ;  /* 0x0001000045487824 */ /* 0x000fe200078e00ff */
[----:B------:R-:W-:-:S02]  /*a0b0*/  PRMT R4, R21, 0x5432, R26 ;  /* 0x0000543215047816 */ /* 0x000fc4000000001a */
[----:B------:R-:W-:Y:S01]  /*a0c0*/  PRMT R25, R63, 0x5410, R25 ;  /* 0x000054103f197816 */ /* 0x000fe20000000019 */
[----:B0-----:R-:W-:-:S04]  /*a0d0*/  IMAD.U32 R27, R40, 0x10000, RZ ;  /* 0x00010000281b7824 */ /* 0x001fc800078e00ff */
[----:B------:R-:W-:Y:S01]  /*a0e0*/  FMUL.FTZ R68, R27, R70 ;  /* 0x000000461b447220 */ /* 0x000fe20000410000 */
[----:B------:R-:W-:Y:S01]  /*a0f0*/  LOP3.LUT R65, R40, 0xffff0000, RZ, 0xc0, !PT ;  /* 0xffff000028417812 */ /* 0x000fe200078ec0ff */
[C---:B------:R-:W-:Y:S01]  /*a100*/  IMAD.U32 R66, R42.reuse, 0x10000, RZ ;  /* 0x000100002a427824 */ /* 0x040fe200078e00ff */
[----:B------:R-:W-:Y:S01]  /*a110*/  LOP3.LUT R26, R42, 0xffff0000, RZ, 0xc0, !PT ;  /* 0xffff00002a1a7812 */ /* 0x000fe200078ec0ff */
[C---:B------:R-:W-:Y:S01]  /*a120*/  IMAD.U32 R40, R43.reuse, 0x10000, RZ ;  /* 0x000100002b287824 */ /* 0x040fe200078e00ff */
[----:B------:R-:W-:Y:S01]  /*a130*/  LOP3.LUT R42, R43, 0xffff0000, RZ, 0xc0, !PT ;  /* 0xffff00002b2a7812 */ /* 0x000fe200078ec0ff */
[----:B------:R-:W-:Y:S02]  /*a140*/  IMAD.U32 R43, R4, 0x10000, RZ ;  /* 0x00010000042b7824 */ /* 0x000fe400078e00ff */
[----:B------:R-:W-:Y:S01]  /*a150*/  IMAD.U32 R71, R5, 0x10000, RZ ;  /* 0x0001000005477824 */ /* 0x000fe200078e00ff */
[----:B------:R-:W-:Y:S02]  /*a160*/  LOP3.LUT R67, R67, 0xffff0000, RZ, 0xc0, !PT ;  /* 0xffff000043437812 */ /* 0x000fe400078ec0ff */
[----:B------:R-:W-:Y:S01]  /*a170*/  PRMT R24, R20, 0x5432, R24 ;  /* 0x0000543214187816 */ /* 0x000fe20000000018 */
[----:B--2---:R-:W0:Y:S02]  /*a180*/  LDS.128 R36, [R73] ;  /* 0x0000000049247984 */ /* 0x004e240000000c00 */
[C---:B0-----:R-:W-:Y:S01]  /*a190*/  IMAD.U32 R61, R36.reuse, 0x10000, RZ ;  /* 0x00010000243d7824 */ /* 0x041fe200078e00ff */
[----:B------:R-:W-:Y:S01]  /*a1a0*/  LOP3.LUT R62, R36, 0xffff0000, RZ, 0xc0, !PT ;  /* 0xffff0000243e7812 */ /* 0x000fe200078ec0ff */
[----:B------:R-:W-:Y:S01]  /*a1b0*/  IMAD.U32 R36, R60, 0x10000, RZ ;  /* 0x000100003c247824 */ /* 0x000fe200078e00ff */
[C---:B------:R-:W-:Y:S01]  /*a1c0*/  LOP3.LUT R6, R38.reuse, 0xffff0000, RZ, 0xc0, !PT ;  /* 0xffff000026067812 */ /* 0x040fe200078ec0ff */
[----:B------:R-:W-:Y:S01]  /*a1d0*/  IMAD.U32 R7, R38, 0x10000, RZ ;  /* 0x0001000026077824 */ /* 0x000fe200078e00ff */
[C---:B------:R-:W-:Y:S01]  /*a1e0*/  LOP3.LUT R38, R39.reuse, 0xffff0000, RZ, 0xc0, !PT ;  /* 0xffff000027267812 */ /* 0x040fe200078ec0ff */
[----:B------:R-:W-:-:S02]  /*a1f0*/  IMAD.U32 R64, R39, 0x10000, RZ ;  /* 0x0001000027407824 */ /* 0x000fc400078e00ff */
[-C--:B------:R-:W-:Y:S01]  /*a200*/  FMUL.FTZ R74, R27, R36.reuse ;  /* 0x000000241b4a7220 */ /* 0x080fe20000410000 */
[----:B------:R-:W-:Y:S02]  /*a210*/  IMAD.U32 R39, R41, 0x10000, RZ ;  /* 0x0001000029277824 */ /* 0x000fe400078e00ff */
[----:B------:R-:W-:Y:S01]  /*a220*/  FFMA.FTZ R27, R61, R36, -R68 ;  /* 0x000000243d1b7223 */ /* 0x000fe20000010844 */
[----:B------:R-:W-:Y:S02]  /*a230*/  IMAD.U32 R68, R59, 0x10000, RZ ;  /* 0x000100003b447824 */ /* 0x000fe400078e00ff */
[----:B------:R-:W-:Y:S02]  /*a240*/  IMAD.U32 R63, R37, 0x10000, RZ ;  /* 0x00010000253f7824 */ /* 0x000fe400078e00ff */
[----:B------:R-:W-:Y:S01]  /*a250*/  FMUL.FTZ R76, R39, R72 ;  /* 0x00000048274c7220 */ /* 0x000fe20000410000 */
[----:B------:R-:W-:Y:S01]  /*a260*/  FFMA.FTZ R36, R61, R70, R74 ;  /* 0x000000463d247223 */ /* 0x000fe2000001004a */
[----:B------:R-:W-:-:S02]  /*a270*/  FMUL.FTZ R70, R39, R68 ;  /* 0x0000004427467220 */ /* 0x000fc40000410000 */
[----:B------:R-:W-:Y:S01]  /*a280*/  FFMA.FTZ R39, R63, R68, -R76 ;  /* 0x000000443f277223 */ /* 0x000fe2000001084c */
[C---:B------:R-:W-:Y:S01]  /*a290*/  FMUL.FTZ R68, R40.reuse, R43 ;  /* 0x0000002b28447220 */ /* 0x040fe20000410000 */
[-C--:B------:R-:W-:Y:S01]  /*a2a0*/  FMUL.FTZ R61, R40, R71.reuse ;  /* 0x00000047283d7220 */ /* 0x080fe20000410000 */
[----:B------:R-:W-:Y:S02]  /*a2b0*/  LOP3.LUT R41, R41, 0xffff0000, RZ, 0xc0, !PT ;  /* 0xffff000029297812 */ /* 0x000fe400078ec0ff */
[C---:B------:R-:W-:Y:S01]  /*a2c0*/  FFMA.FTZ R71, R64.reuse, R71, R68 ;  /* 0x0000004740477223 */ /* 0x040fe20000010044 */
[----:B------:R-:W-:Y:S01]  /*a2d0*/  FFMA.FTZ R40, R64, R43, -R61 ;  /* 0x0000002b40287223 */ /* 0x000fe2000001083d */
[----:B------:R-:W-:Y:S02]  /*a2e0*/  LOP3.LUT R60, R60, 0xffff0000, RZ, 0xc0, !PT ;  /* 0xffff00003c3c7812 */ /* 0x000fe400078ec0ff */
[----:B------:R-:W-:Y:S01]  /*a2f0*/  LOP3.LUT R68, R69, 0xffff0000, RZ, 0xc0, !PT ;  /* 0xffff000045447812 */ /* 0x000fe200078ec0ff */
[----:B------:R-:W-:Y:S01]  /*a300*/  FMUL.FTZ R43, R65, R67 ;  /* 0x00000043412b7220 */ /* 0x000fe20000410000 */
[----:B------:R-:W-:Y:S01]  /*a310*/  LOP3.LUT R64, R59, 0xffff0000, RZ, 0xc0, !PT ;  /* 0xffff00003b407812 */ /* 0x000fe200078ec0ff */
[----:B------:R-:W-:Y:S01]  /*a320*/  FFMA.FTZ R70, R63, R72, R70 ;  /* 0x000000483f467223 */ /* 0x000fe20000010046 */
[----:B------:R-:W-:Y:S01]  /*a330*/  LOP3.LUT R37, R37, 0xffff0000, RZ, 0xc0, !PT ;  /* 0xffff000025257812 */ /* 0x000fe200078ec0ff */
[----:B------:R-:W-:Y:S01]  /*a340*/  FMUL.FTZ R65, R65, R60 ;  /* 0x0000003c41417220 */ /* 0x000fe20000410000 */
[----:B------:R-:W-:Y:S01]  /*a350*/  FMUL.FTZ R72, R41, R68 ;  /* 0x0000004429487220 */ /* 0x000fe20000410000 */
[----:B------:R-:W-:Y:S01]  /*a360*/  FFMA.FTZ R60, R62, R60, -R43 ;  /* 0x0000003c3e3c7223 */ /* 0x000fe2000001082b */
[----:B------:R-:W-:-:S02]  /*a370*/  IMAD.U32 R59, R25, 0x10000, RZ ;  /* 0x00010000193b7824 */ /* 0x000fc400078e00ff */
[-C--:B------:R-:W-:Y:S01]  /*a380*/  FMUL.FTZ R41, R41, R64.reuse ;  /* 0x0000004029297220 */ /* 0x080fe20000410000 */
[----:B------:R-:W-:Y:S02]  /*a390*/  IMAD.U32 R43, R24, 0x10000, RZ ;  /* 0x00010000182b7824 */ /* 0x000fe400078e00ff */
[----:B------:R-:W-:Y:S01]  /*a3a0*/  FFMA.FTZ R65, R62, R67, R65 ;  /* 0x000000433e417223 */ /* 0x000fe20000010041 */
[C---:B------:R-:W-:Y:S01]  /*a3b0*/  FMUL.FTZ R62, R66.reuse, R59 ;  /* 0x0000003b423e7220 */ /* 0x040fe20000410000 */
[C---:B------:R-:W-:Y:S01]  /*a3c0*/  FFMA.FTZ R72, R37.reuse, R64, -R72 ;  /* 0x0000004025487223 */ /* 0x040fe20000010848 */
[----:B------:R-:W-:Y:S01]  /*a3d0*/  FFMA.FTZ R61, R37, R68, R41 ;  /* 0x00000044253d7223 */ /* 0x000fe20000010029 */
[----:B------:R-:W-:Y:S01]  /*a3e0*/  FMUL.FTZ R66, R66, R43 ;  /* 0x0000002b42427220 */ /* 0x000fe20000410000 */
[----:B------:R-:W-:Y:S02]  /*a3f0*/  LOP3.LUT R37, R25, 0xffff0000, RZ, 0xc0, !PT ;  /* 0xffff000019257812 */ /* 0x000fe400078ec0ff */
[----:B------:R-:W-:-:S02]  /*a400*/  LOP3.LUT R41, R5, 0xffff0000, RZ, 0xc0, !PT ;  /* 0xffff000005297812 */ /* 0x000fc400078ec0ff */
[----:B------:R-:W-:Y:S02]  /*a410*/  LOP3.LUT R25, R24, 0xffff0000, RZ, 0xc0, !PT ;  /* 0xffff000018197812 */ /* 0x000fe400078ec0ff */
[----:B------:R-:W-:Y:S01]  /*a420*/  LOP3.LUT R5, R4, 0xffff0000, RZ, 0xc0, !PT ;  /* 0xffff000004057812 */ /* 0x000fe200078ec0ff */
[C---:B------:R-:W-:Y:S01]  /*a430*/  FFMA.FTZ R62, R7.reuse, R43, -R62 ;  /* 0x0000002b073e7223 */ /* 0x040fe2000001083e */
        /* <DEDUP_REMOVED lines=19> */
.L_x_10489:
[----:B------:R-:W-:Y:S05]  /*a570*/  BSYNC B1 ;  /* 0x0000000000017941 */ /* 0x000fea0003800000 */
.L_x_10488:
[----:B------:R-:W-:Y:S04]  /*a580*/  BSSY B1, `(.L_x_10490) ;  /* 0x0000069000017945 */ /* 0x000fe80003800000 */
[----:B------:R-:W-:Y:S05]  /*a590*/  @P1 BRA `(.L_x_10491) ;  /* 0x00000004009c1947 */ /* 0x000fea0003800000 */
[----:B------:R-:W2:Y:S01]  /*a5a0*/  LDL R59, [R1+0xac] ;  /* 0x0000ac00013b7983 */ /* 0x000ea20000100800 */
[----:B0-----:R-:W-:Y:S02]  /*a5b0*/  LEA.HI R4, R3, R155, RZ, 0x1d ;  /* 0x0000009b03047211 */ /* 0x001fe400078fe8ff */
[----:B------:R-:W-:Y:S02]  /*a5c0*/  SHF.R.U64 R37, R28, 0x10, R29 ;  /* 0x000000101c257819 */ /* 0x000fe4000000121d */
[----:B------:R-:W-:Y:S02]  /*a5d0*/  SHF.R.S32.HI R5, RZ, 0x1f, R4 ;  /* 0x0000001fff057819 */ /* 0x000fe40000011404 */
[--C-:B------:R-:W-:Y:S02]  /*a5e0*/  SHF.R.U64 R28, R8, 0x10, R9.reuse ;  /* 0x00000010081c7819 */ /* 0x100fe40000001209 */
[----:B------:R-:W-:Y:S01]  /*a5f0*/  LEA.HI R6, R5, R4, RZ, 0x2 ;  /* 0x0000000405067211 */ /* 0x000fe200078f10ff */
[----:B------:R-:W-:Y:S01]  /*a600*/  IMAD.SHL.U32 R5, R4, 0x8, RZ ;  /* 0x0000000804057824 */ /* 0x000fe200078e00ff */
[----:B------:R-:W-:-:S02]  /*a610*/  SHF.R.U32.HI R9, RZ, 0x10, R9 ;  /* 0x00000010ff097819 */ /* 0x000fc40000011609 */
[----:B------:R-:W-:Y:S02]  /*a620*/  SHF.R.S32.HI R6, RZ, 0x2, R6 ;  /* 0x00000002ff067819 */ /* 0x000fe40000011406 */
[----:B------:R-:W-:Y:S02]  /*a630*/  LOP3.LUT R4, R142, 0x18, R5, 0xf8, !PT ;  /* 0x000000188e047812 */ /* 0x000fe400078ef805 */
[----:B------:R-:W-:Y:S01]  /*a640*/  PRMT R56, R56, 0x5410, R37 ;  /* 0x0000541038387816 */ /* 0x000fe20000000025 */
[----:B------:R-:W-:Y:S01]  /*a650*/  IMAD R6, R6, 0x1800, R151 ;  /* 0x0000180006067824 */ /* 0x000fe200078e0297 */
[----:B------:R-:W-:Y:S02]  /*a660*/  LOP3.LUT R5, R4, R143, RZ, 0x3c, !PT ;  /* 0x0000008f04057212 */ /* 0x000fe400078e3cff */
[----:B------:R-:W-:Y:S01]  /*a670*/  PRMT R51, R51, 0x5410, R28 ;  /* 0x0000541033337816 */ /* 0x000fe2000000001c */
[----:B------:R-:W-:Y:S01]  /*a680*/  IMAD.U32 R37, R56, 0x10000, RZ ;  /* 0x0001000038257824 */ /* 0x000fe200078e00ff */
[----:B------:R-:W-:Y:S01]  /*a690*/  SHF.R.U32.HI R38, RZ, 0x10, R29 ;  /* 0x00000010ff267819 */ /* 0x000fe2000001161d */
[----:B------:R-:W-:Y:S01]  /*a6a0*/  IMAD.IADD R25, R6, 0x1, R5 ;  /* 0x0000000106197824 */ /* 0x000fe200078e0205 */
[----:B------:R-:W-:Y:S01]  /*a6b0*/  SHF.R.U64 R29, R30, 0x10, R31 ;  /* 0x000000101e1d7819 */ /* 0x000fe2000000121f */
[----:B------:R-:W-:Y:S01]  /*a6c0*/  IMAD.U32 R39, R51, 0x10000, RZ ;  /* 0x0001000033277824 */ /* 0x000fe200078e00ff */
[----:B------:R-:W-:-:S02]  /*a6d0*/  SHF.R.U64 R8, R10, 0x10, R11 ;  /* 0x000000100a087819 */ /* 0x000fc4000000120b */
[----:B------:R-:W-:Y:S02]  /*a6e0*/  LEA R36, R25, R2, 0x1 ;  /* 0x0000000219247211 */ /* 0x000fe400078e08ff */
[----:B------:R-:W-:Y:S02]  /*a6f0*/  PRMT R52, R52, 0x5410, R9 ;  /* 0x0000541034347816 */ /* 0x000fe40000000009 */
[----:B------:R-:W-:Y:S01]  /*a700*/  SHF.R.U32.HI R11, RZ, 0x10, R11 ;  /* 0x00000010ff0b7819 */ /* 0x000fe2000001160b */
[----:B------:R-:W0:Y:S01]  /*a710*/  LDS.128 R24, [R36+0xc400] ;  /* 0x00c4000024187984 */ /* 0x000e220000000c00 */
[----:B------:R-:W-:Y:S02]  /*a720*/  SHF.R.U32.HI R30, RZ, 0x10, R31 ;  /* 0x00000010ff1e7819 */ /* 0x000fe4000001161f */
[----:B------:R-:W-:Y:S01]  /*a730*/  PRMT R57, R57, 0x5410, R38 ;  /* 0x0000541039397816 */ /* 0x000fe20000000026 */
[----:B------:R-:W-:Y:S01]  /*a740*/  IMAD.U32 R38, R52, 0x10000, RZ ;  /* 0x0001000034267824 */ /* 0x000fe200078e00ff */
[----:B------:R-:W-:-:S02]  /*a750*/  PRMT R58, R58, 0x5410, R29 ;  /* 0x000054103a3a7816 */ /* 0x000fc4000000001d */
[----:B------:R-:W-:Y:S02]  /*a760*/  PRMT R53, R53, 0x5410, R8 ;  /* 0x0000541035357816 */ /* 0x000fe40000000008 */
[----:B------:R-:W-:Y:S02]  /*a770*/  PRMT R54, R54, 0x5410, R11 ;  /* 0x0000541036367816 */ /* 0x000fe4000000000b */
[----:B------:R-:W-:Y:S02]  /*a780*/  PRMT R55, R55, 0x5410, R30 ;  /* 0x0000541037377816 */ /* 0x000fe4000000001e */
[----:B------:R-:W-:Y:S01]  /*a790*/  LOP3.LUT R51, R51, 0xffff0000, RZ, 0xc0, !PT ;  /* 0xffff000033337812 */ /* 0x000fe200078ec0ff */
[----:B------:R-:W-:Y:S01]  /*a7a0*/  IMAD.U32 R40, R54, 0x10000, RZ ;  /* 0x0001000036287824 */ /* 0x000fe200078e00ff */
        /* <DEDUP_REMOVED lines=38> */
[----:B------:R-:W-:Y:S01]  /*aa10*/  FFMA.FTZ R28, R4, R51, R29 ;  /* 0x00000033041c7223 */ /* 0x000fe2000001001d */
[----:B------:R-:W-:Y:S02]  /*aa20*/  IMAD.U32 R10, R6, 0x10000, RZ ;  /* 0x00010000060a7824 */ /* 0x000fe400078e00ff */
[----:B------:R-:W-:Y:S01]  /*aa30*/  FMUL.FTZ R29, R30, R11 ;  /* 0x0000000b1e1d7220 */ /* 0x000fe20000410000 */
[----:B------:R-:W-:Y:S02]  /*aa40*/  IMAD.U32 R9, R58, 0x10000, RZ ;  /* 0x000100003a097824 */ /* 0x000fe400078e00ff */
        /* <DEDUP_REMOVED lines=28> */
.L_x_10491:
[----:B------:R-:W-:Y:S05]  /*ac10*/  BSYNC B1 ;  /* 0x0000000000017941 */ /* 0x000fea0003800000 */
.L_x_10490:
        /* <DEDUP_REMOVED lines=8> */
[----:B------:R-:W-:-:S02]  /*aca0*/  SHF.R.U64 R27, R34, 0x10, R35 ;  /* 0x00000010221b7819 */ /* 0x000fc40000001223 */
[----:B------:R-:W-:Y:S02]  /*acb0*/  SHF.R.S32.HI R6, RZ, 0x2, R4 ;  /* 0x00000002ff067819 */ /* 0x000fe40000011404 */
[----:B------:R-:W-:Y:S02]  /*acc0*/  LOP3.LUT R4, R142, 0x18, R3, 0xf8, !PT ;  /* 0x000000188e047812 */ /* 0x000fe400078ef803 */
[----:B------:R-:W-:Y:S01]  /*acd0*/  SHF.R.U32.HI R13, RZ, 0x10, R13 ;  /* 0x00000010ff0d7819 */ /* 0x000fe2000001160d */
[----:B------:R-:W-:Y:S01]  /*ace0*/  IMAD R6, R6, 0x1800, R151 ;  /* 0x0000180006067824 */ /* 0x000fe200078e0297 */
[----:B------:R-:W-:Y:S02]  /*acf0*/  LOP3.LUT R3, R4, R143, RZ, 0x3c, !PT ;  /* 0x0000008f04037212 */ /* 0x000fe400078e3cff */
[----:B------:R-:W-:Y:S02]  /*ad00*/  PRMT R26, R0, 0x5410, R25 ;  /* 0x00005410001a7816 */ /* 0x000fe40000000019 */
[----:B------:R-:W-:Y:S01]  /*ad10*/  SHF.R.U64 R30, R14, 0x10, R15 ;  /* 0x000000100e1e7819 */ /* 0x000fe2000000120f */
[----:B------:R-:W-:Y:S01]  /*ad20*/  IMAD.IADD R3, R6, 0x1, R3 ;  /* 0x0000000106037824 */ /* 0x000fe200078e0203 */
[----:B------:R-:W-:-:S02]  /*ad30*/  PRMT R46, R46, 0x5410, R29 ;  /* 0x000054102e2e7816 */ /* 0x000fc4000000001d */
[----:B------:R-:W-:Y:S01]  /*ad40*/  PRMT R48, R48, 0x5410, R27 ;  /* 0x0000541030307816 */ /* 0x000fe2000000001b */
[----:B------:R-:W-:Y:S01]  /*ad50*/  IMAD R3, R3, 0x2, R2 ;  /* 0x0000000203037824 */ /* 0x000fe200078e0202 */
[----:B------:R-:W-:Y:S01]  /*ad60*/  SHF.R.U32.HI R32, RZ, 0x10, R33 ;  /* 0x00000010ff207819 */ /* 0x000fe20000011621 */
[----:B------:R-:W-:Y:S01]  /*ad70*/  IMAD.U32 R25, R46, 0x10000, RZ ;  /* 0x000100002e197824 */ /* 0x000fe200078e00ff */
[----:B------:R-:W-:Y:S02]  /*ad80*/  SHF.R.U32.HI R14, RZ, 0x10, R15 ;  /* 0x00000010ff0e7819 */ /* 0x000fe4000001160f */
[----:B------:R-:W0:Y:S01]  /*ad90*/  LDS.128 R8, [R3+0xc400] ;  /* 0x00c4000003087984 */ /* 0x000e220000000c00 */
[----:B------:R-:W-:Y:S02]  /*ada0*/  PRMT R28, R20, 0x5410, R13 ;  /* 0x00005410141c7816 */ /* 0x000fe4000000000d */
[----:B------:R-:W-:Y:S02]  /*adb0*/  SHF.L.U32 R27, R26, 0x10, RZ ;  /* 0x000000101a1b7819 */ /* 0x000fe400000006ff */
[----:B------:R-:W-:Y:S01]  /*adc0*/  PRMT R47, R47, 0x5410, R32 ;  /* 0x000054102f2f7816 */ /* 0x000fe20000000020 */
[----:B------:R-:W-:Y:S01]  /*add0*/  IMAD.U32 R29, R28, 0x10000, RZ ;  /* 0x000100001c1d7824 */ /* 0x000fe200078e00ff */
[----:B------:R-:W-:-:S02]  /*ade0*/  SHF.R.U32.HI R34, RZ, 0x10, R35 ;  /* 0x00000010ff227819 */ /* 0x000fc40000011623 */
[----:B------:R-:W-:Y:S02]  /*adf0*/  PRMT R45, R45, 0x5410, R14 ;  /* 0x000054102d2d7816 */ /* 0x000fe4000000000e */
[----:B------:R-:W-:Y:S02]  /*ae00*/  PRMT R49, R49, 0x5410, R34 ;  /* 0x0000541031317816 */ /* 0x000fe40000000022 */
[----:B------:R-:W-:Y:S02]  /*ae10*/  PRMT R30, R21, 0x5410, R30 ;  /* 0x00005410151e7816 */ /* 0x000fe4000000001e */
        /* <DEDUP_REMOVED lines=8> */
[C---:B------:R-:W-:Y:S01]  /*aea0*/  FMUL.FTZ R35, R20.reuse, R29 ;  /* 0x0000001d14237220 */ /* 0x040fe20000410000 */
[C---:B------:R-:W-:Y:S01]  /*aeb0*/  IMAD.U32 R24, R11.reuse, 0x10000, RZ ;  /* 0x000100000b187824 */ /* 0x040fe200078e00ff */
[----:B------:R-:W-:Y:S01]  /*aec0*/  LOP3.LUT R11, R11, 0xffff0000, RZ, 0xc0, !PT ;  /* 0xffff00000b0b7812 */ /* 0x000fe200078ec0ff */
[----:B------:R-:W-:Y:S01]  /*aed0*/  FMUL.FTZ R37, R20, R15 ;  /* 0x0000000f14257220 */ /* 0x000fe20000410000 */
[C---:B------:R-:W-:Y:S02]  /*aee0*/  IMAD.U32 R21, R10.reuse, 0x10000, RZ ;  /* 0x000100000a157824 */ /* 0x040fe400078e00ff */
        /* <DEDUP_REMOVED lines=9> */
[----:B------:R-:W-:Y:S01]  /*af80*/  FFMA.FTZ R35, R12, R15, -R35 ;  /* 0x0000000f0c237223 */ /* 0x000fe20000010823 */
[----:B------:R-:W-:Y:S02]  /*af90*/  IMAD.U32 R14, R7, 0x10000, RZ ;  /* 0x00010000070e7824 */ /* 0x000fe400078e00ff */
[----:B------:R-:W-:Y:S01]  /*afa0*/  FFMA.FTZ R33, R0, R27, R33 ;  /* 0x0000001b00217223 */ /* 0x000fe20000010021 */
        /* <DEDUP_REMOVED lines=9> */
[----:B------:R-:W-:-:S02]  /*b040*/  IMAD.U32 R12, R30, 0x10000, RZ ;  /* 0x000100001e0c7824 */ /* 0x000fc400078e00ff */
[----:B------:R-:W-:Y:S01]  /*b050*/  FFMA.FTZ R31, R14, R31, R24 ;  /* 0x0000001f0e1f7223 */ /* 0x000fe20000010018 */
[-C--:B------:R-:W-:Y:S01]  /*b060*/  FMUL.FTZ R29, R8, R15.reuse ;  /* 0x0000000f081d7220 */ /* 0x080fe20000410000 */
[----:B------:R-:W-:Y:S01]  /*b070*/  FFMA.FTZ R25, R4, R15, -R25 ;  /* 0x0000000f04197223 */ /* 0x000fe20000010819 */
[----:B------:R-:W-:Y:S01]  /*b080*/  FMUL.FTZ R9, R9, R0 ;  /* 0x0000000009097220 */ /* 0x000fe20000410000 */
[----:B------:R-:W-:Y:S02]  /*b090*/  IMAD.U32 R13, R6, 0x10000, RZ ;  /* 0x00010000060d7824 */ /* 0x000fe400078e00ff */
[----:B------:R-:W-:Y:S01]  /*b0a0*/  FFMA.FTZ R14, R4, R27, R29 ;  /* 0x0000001b040e7223 */ /* 0x000fe2000001001d */
[----:B------:R-:W-:Y:S02]  /*b0b0*/  IMAD.U32 R8, R48, 0x10000, RZ ;  /* 0x0001000030087824 */ /* 0x000fe400078e00ff */
[----:B------:R-:W-:Y:S01]  /*b0c0*/  FMUL.FTZ R4, R21, R12 ;  /* 0x0000000c15047220 */ /* 0x000fe20000410000 */
[C---:B------:R-:W-:Y:S01]  /*b0d0*/  FFMA.FTZ R28, R5.reuse, R28, R9 ;  /* 0x0000001c051c7223 */ /* 0x040fe20000010009 */
[----:B------:R-:W-:Y:S01]  /*b0e0*/  FFMA.FTZ R20, R5, R0, -R20 ;  /* 0x0000000005147223 */ /* 0x000fe20000010814 */
[-C--:B------:R-:W-:Y:S01]  /*b0f0*/  FMUL.FTZ R24, R21, R8.reuse ;  /* 0x0000000815187220 */ /* 0x080fe20000410000 */
[----:B------:R-:W-:Y:S01]  /*b100*/  FFMA.FTZ R15, R13, R8, -R4 ;  /* 0x000000080d0f7223 */ /* 0x000fe20000010804 */
[----:B------:R-:W-:-:S02]  /*b110*/  LOP3.LUT R9, R30, 0xffff0000, RZ, 0xc0, !PT ;  /* 0xffff00001e097812 */ /* 0x000fc400078ec0ff */
[----:B------:R-:W-:Y:S01]  /*b120*/  LOP3.LUT R5, R48, 0xffff0000, RZ, 0xc0, !PT ;  /* 0xffff000030057812 */ /* 0x000fe200078ec0ff */
[----:B------:R-:W-:Y:S01]  /*b130*/  FFMA.FTZ R24, R13, R12, R24 ;  /* 0x0000000c0d187223 */ /* 0x000fe20000010018 */
        /* <DEDUP_REMOVED lines=22> */
.L_x_10472:
[----:B------:R-:W-:Y:S05]  /*b2a0*/  BSYNC B0 ;  /* 0x0000000000007941 */ /* 0x000fea0003800000 */
.L_x_10465:
        /* <DEDUP_REMOVED lines=8> */
.L_x_10463:
[----:B01-3--:R-:W-:-:S05]  /*b330*/  IMAD.U32 R0, RZ, RZ, UR39 ;  /* 0x00000027ff007e24 */ /* 0x00bfca000f8e00ff */
[----:B------:R-:W-:-:S13]  /*b340*/  ISETP.NE.AND P0, PT, R0, 0x3, PT ;  /* 0x000000030000780c */ /* 0x000fda0003f05270 */
[----:B------:R-:W-:Y:S05]  /*b350*/  @!P0 BRA `(.L_x_10492) ;  /* 0x0000000000048947 */ /* 0x000fea0003800000 */
[----:B------:R-:W-:Y:S01]  /*b360*/  BPT.TRAP 0x1 ;  /* 0x000000040000795c */ /* 0x000fe20000300000 */
.L_x_10492:
[----:B------:R-:W-:Y:S01]  /*b370*/  IMAD R0, R141, 0x8, R2 ;  /* 0x000000088d007824 */ /* 0x000fe200078e0202 */
[----:B--2-4-:R-:W-:-:S04]  /*b380*/  SHF.L.U32 R5, R157, 0x1f, RZ ;  /* 0x0000001f9d057819 */ /* 0x014fc800000006ff */
[----:B------:R0:W1:Y:S01]  /*b390*/  SYNCS.PHASECHK.TRANS64.TRYWAIT P1, [R0+URZ+0x2d830], R5 ;  /* 0x02d83005000075a7 */ /* 0x000062000802017f */
[----:B------:R-:W-:Y:S05]  /*b3a0*/  @!P0 BRA `(.L_x_10493) ;  /* 0x0000000000048947 */ /* 0x000fea0003800000 */
[----:B------:R-:W-:Y:S01]  /*b3b0*/  BPT.TRAP 0x1 ;  /* 0x000000040000795c */ /* 0x000fe20000300000 */
.L_x_10493:
[----:B------:R-:W-:Y:S02]  /*b3c0*/  VIADD R3, R2, 0x15400 ;  /* 0x0001540002037836 */ /* 0x000fe40000000000 */
[----:B------:R-:W-:-:S03]  /*b3d0*/  IMAD R44, R44, 0x1000, R2 ;  /* 0x000010002c2c7824 */ /* 0x000fc600078e0202 */
[----:B------:R-:W-:Y:S01]  /*b3e0*/  SHF.R.U32.HI R3, RZ, 0x4, R3 ;  /* 0x00000004ff037819 */ /* 0x000fe20000011603 */
[----:B------:R-:W-:-:S03]  /*b3f0*/  VIADD R44, R44, 0xc400 ;  /* 0x0000c4002c2c7836 */ /* 0x000fc60000000000 */
[----:B------:R-:W-:Y:S02]  /*b400*/  LOP3.LUT R3, R3, 0x3fff, RZ, 0xc0, !PT ;  /* 0x00003fff03037812 */ /* 0x000fe400078ec0ff */
[----:B------:R-:W-:Y:S02]  /*b410*/  SHF.R.U32.HI R44, RZ, 0x4, R44 ;  /* 0x00000004ff2c7819 */ /* 0x000fe4000001162c */
[----:B------:R-:W-:Y:S02]  /*b420*/  LOP3.LUT R3, R3, 0x10000, RZ, 0xfc, !PT ;  /* 0x0001000003037812 */ /* 0x000fe400078efcff */
[----:B------:R-:W-:-:S03]  /*b430*/  LOP3.LUT R44, R44, 0x3fff, RZ, 0xc0, !PT ;  /* 0x00003fff2c2c7812 */ /* 0x000fc600078ec0ff */
[----:B------:R2:W-:Y:S01]  /*b440*/  STL [R1+0x70], R3 ;  /* 0x0000700301007387 */ /* 0x0005e20000100800 */
[----:B-1----:R-:W-:Y:S05]  /*b450*/  @P1 BRA `(.L_x_10494) ;  /* 0x0000000000081947 */ /* 0x002fea0003800000 */
[----:B------:R-:W1:Y:S02]  /*b460*/  SYNCS.PHASECHK.TRANS64.TRYWAIT P1, [R0+URZ+0x2d830], R5 ;  /* 0x02d83005000075a7 */ /* 0x000e64000802017f */
[----:B-1----:R-:W-:Y:S05]  /*b470*/  @!P1 BRA `(.L_x_10495) ;  /* 0x000000f4008c9947 */ /* 0x002fea0003800000 */
.L_x_10494:
[----:B--2---:R-:W2:Y:S01]  /*b480*/  LDL R3, [R1+0x70] ;  /* 0x0000700001037983 */ /* 0x004ea20000100800 */
[----:B01----:R-:W-:Y:S01]  /*b490*/  IMAD.MOV.U32 R5, RZ, RZ, -0x7fffffe0 ;  /* 0x80000020ff057424 */ /* 0x003fe200078e00ff */
[----:B------:R-:W-:Y:S01]  /*b4a0*/  LOP3.LUT R8, R44, 0x10000, RZ, 0xfc, !PT ;  /* 0x000100002c087812 */ /* 0x000fe200078efcff */
[----:B------:R-:W-:Y:S01]  /*b4b0*/  IMAD.MOV.U32 R9, RZ, RZ, -0x7fffffe0 ;  /* 0x80000020ff097424 */ /* 0x000fe200078e00ff */
[----:B------:R-:W-:Y:S05]  /*b4c0*/  WARPSYNC.ALL ;  /* 0x0000000000007948 */ /* 0x000fea0003800000 */
[----:B------:R-:W-:Y:S01]  /*b4d0*/  R2UR UR7, R5 ;  /* 0x00000000050772ca */ /* 0x000fe200000e0000 */
[----:B------:R-:W-:Y:S01]  /*b4e0*/  WARPGROUP.ARRIVE ;  /* 0x00000000000079c5 */ /* 0x000fe20000000000 */
[C---:B------:R-:W-:Y:S01]  /*b4f0*/  R2UR UR4, R8.reuse ;  /* 0x00000000080472ca */ /* 0x040fe200000e0000 */
[C---:B------:R-:W-:Y:S01]  /*b500*/  VIADD R20, R8.reuse, 0x2 ;  /* 0x0000000208147836 */ /* 0x040fe20000000000 */
[----:B------:R-:W-:Y:S01]  /*b510*/  R2UR UR5, R9 ;  /* 0x00000000090572ca */ /* 0x000fe200000e0000 */
[----:B------:R-:W-:Y:S01]  /*b520*/  IMAD.MOV.U32 R7, RZ, RZ, -0x7fffffe0 ;  /* 0x80000020ff077424 */ /* 0x000fe200078e00ff */
[C---:B------:R-:W-:Y:S01]  /*b530*/  IADD3 R12, R8.reuse, 0x302, RZ ;  /* 0x00000302080c7810 */ /* 0x040fe20007ffe0ff */
[----:B------:R-:W-:Y:S01]  /*b540*/  IMAD.MOV.U32 R21, RZ, RZ, -0x7fffffe0 ;  /* 0x80000020ff157424 */ /* 0x000fe200078e00ff */
[----:B------:R0:W-:Y:S01]  /*b550*/  STL.64 [R1+0x10], R8 ;  /* 0x0000100801007387 */ /* 0x0001e20000100a00 */
[----:B------:R-:W-:-:S02]  /*b560*/  VIADD R14, R8, 0x300 ;  /* 0x00000300080e7836 */ /* 0x000fc40000000000 */
[----:B------:R-:W-:Y:S01]  /*b570*/  IMAD.MOV.U32 R15, RZ, RZ, -0x7fffffe0 ;  /* 0x80000020ff0f7424 */ /* 0x000fe200078e00ff */
[----:B------:R0:W-:Y:S01]  /*b580*/  STL.64 [R1+0x58], R20 ;  /* 0x0000581401007387 */ /* 0x0001e20000100a00 */
[----:B------:R-:W-:Y:S02]  /*b590*/  IMAD.MOV.U32 R13, RZ, RZ, -0x7fffffe0 ;  /* 0x80000020ff0d7424 */ /* 0x000fe400078e00ff */
[----:B------:R-:W-:Y:S01]  /*b5a0*/  VIADD R10, R8, 0x600 ;  /* 0x00000600080a7836 */ /* 0x000fe20000000000 */
[----:B------:R0:W-:Y:S01]  /*b5b0*/  STL.64 [R1+0x40], R14 ;  /* 0x0000400e01007387 */ /* 0x0001e20000100a00 */
[----:B------:R-:W-:Y:S02]  /*b5c0*/  IMAD.MOV.U32 R11, RZ, RZ, -0x7fffffe0 ;  /* 0x80000020ff0b7424 */ /* 0x000fe400078e00ff */
[----:B------:R-:W-:Y:S01]  /*b5d0*/  IMAD.MOV.U32 R5, RZ, RZ, -0x7fffffe0 ;  /* 0x80000020ff057424 */ /* 0x000fe200078e00ff */
[----:B------:R0:W-:Y:S01]  /*b5e0*/  STL.64 [R1+0x38], R12 ;  /* 0x0000380c01007387 */ /* 0x0001e20000100a00 */
[----:B------:R-:W-:-:S03]  /*b5f0*/  IMAD.MOV.U32 R135, RZ, RZ, RZ ;  /* 0x000000ffff877224 */ /* 0x000fc600078e00ff */
[----:B------:R0:W-:Y:S01]  /*b600*/  STL.64 [R1+0x30], R10 ;  /* 0x0000300a01007387 */ /* 0x0001e20000100a00 */
[----:B--2---:R-:W-:-:S04]  /*b610*/  IMAD R4, R141, 0x600, R3 ;  /* 0x000006008d047824 */ /* 0x004fc800078e0203 */
[C---:B------:R-:W-:Y:S01]  /*b620*/  VIADD R6, R4.reuse, 0x2 ;  /* 0x0000000204067836 */ /* 0x040fe20000000000 */
[----:B------:R-:W-:-:S13]  /*b630*/  R2UR UR6, R4 ;  /* 0x00000000040672ca */ /* 0x000fda00000e0000 */
[----:B------:R-:W-:Y:S01]  /*b640*/  HGMMA.64x128x16.F32.BF16 R24, gdesc[UR4], RZ, !UPT, gsb0 ;  /* 0x01e00000041879f0 */ /* 0x000fe2000c0018ff */
[----:B------:R-:W-:Y:S01]  /*b650*/  R2UR UR6, R6 ;  /* 0x00000000060672ca */ /* 0x000fe200000e0000 */
[----:B------:R-:W-:Y:S01]  /*b660*/  VIADD R6, R4, 0x200 ;  /* 0x0000020004067836 */ /* 0x000fe20000000000 */
[----:B------:R-:W-:Y:S01]  /*b670*/  R2UR UR7, R7 ;  /* 0x00000000070772ca */ /* 0x000fe200000e0000 */
[----:B------:R-:W-:Y:S01]  /*b680*/  IMAD.MOV.U32 R7, RZ, RZ, -0x7fffffe0 ;  /* 0x80000020ff077424 */ /* 0x000fe200078e00ff */
[----:B------:R-:W-:Y:S02]  /*b690*/  R2UR UR4, R20 ;  /* 0x00000000140472ca */ /* 0x000fe400000e0000 */
[----:B------:R-:W-:Y:S01]  /*b6a0*/  R2UR UR5, R21 ;  /* 0x00000000150572ca */ /* 0x000fe200000e0000 */
[----:B------:R-:W-:Y:S02]  /*b6b0*/  WARPGROUP.DEPBAR.LE gsb0, 0x0 ;  /* 0x00008000000079c5 */ /* 0x000fe40000010000 */
[----:B------:R-:W-:-:S10]  /*b6c0*/  WARPGROUP.ARRIVE ;  /* 0x00000000000079c5 */ /* 0x000fd40000000000 */
[----:B------:R-:W-:Y:S01]  /*b6d0*/  HGMMA.64x128x16.F32.BF16 R24, gdesc[UR4], R24, gsb0 ;  /* 0x01e00000041879f0 */ /* 0x000fe20008001818 */
        /* <DEDUP_REMOVED lines=13> */
[----:B------:R-:W-:Y:S01]  /*b7b0*/  R2UR UR4, R12 ;  /* 0x000000000c0472ca */ /* 0x000fe200000e0000 */
[----:B------:R-:W-:Y:S01]  /*b7c0*/  VIADD R4, R4, 0x402 ;  /* 0x0000040204047836 */ /* 0x000fe20000000000 */
        /* <DEDUP_REMOVED lines=9> */
[----:B------:R-:W-:Y:S02]  /*b860*/  R2UR UR5, R11 ;  /* 0x000000000b0572ca */ /* 0x000fe400000e0000 */
[----:B------:R0:W-:Y:S01]  /*b870*/  STL.64 [R1+0x28], R6 ;  /* 0x0000280601007387 */ /* 0x0001e20000100a00 */
[----:B------:R-:W-:-:S02]  /*b880*/  WARPGROUP.DEPBAR.LE gsb0, 0x0 ;  /* 0x00008000000079c5 */ /* 0x000fc40000010000 */
[----:B------:R-:W-:-:S08]  /*b890*/  WARPGROUP.ARRIVE ;  /* 0x00000000000079c5 */ /* 0x000fd00000000000 */
[----:B------:R-:W-:Y:S01]  /*b8a0*/  HGMMA.64x128x16.F32.BF16 R24, gdesc[UR4], R24, gsb0 ;  /* 0x01e00000041879f0 */ /* 0x000fe20008001818 */
[----:B------:R-:W-:Y:S02]  /*b8b0*/  R2UR UR6, R4 ;  /* 0x00000000040672ca */ /* 0x000fe400000e0000 */
[----:B------:R-:W-:Y:S02]  /*b8c0*/  R2UR UR7, R5 ;  /* 0x00000000050772ca */ /* 0x000fe400000e0000 */
[----:B------:R-:W-:Y:S02]  /*b8d0*/  R2UR UR4, R6 ;  /* 0x00000000060472ca */ /* 0x000fe400000e0000 */
[----:B------:R-:W-:Y:S01]  /*b8e0*/  R2UR UR5, R7 ;  /* 0x00000000070572ca */ /* 0x000fe200000e0000 */
[----:B------:R-:W-:Y:S02]  /*b8f0*/  WARPGROUP.DEPBAR.LE gsb0, 0x0 ;  /* 0x00008000000079c5 */ /* 0x000fe40000010000 */
[----:B------:R-:W-:-:S10]  /*b900*/  WARPGROUP.ARRIVE ;  /* 0x00000000000079c5 */ /* 0x000fd40000000000 */
[----:B------:R-:W-:Y:S03]  /*b910*/  HGMMA.64x128x16.F32.BF16 R24, gdesc[UR4], R24, gsb0 ;  /* 0x01e00000041879f0 */ /* 0x000fe60008001818 */
[----:B------:R-:W-:Y:S02]  /*b920*/  WARPGROUP.DEPBAR.LE gsb0, 0x0 ;  /* 0x00008000000079c5 */ /* 0x000fe40000010000 */
[----:B0-----:R-:W-:Y:S05]  /*b930*/  @!P0 BRA `(.L_x_10496) ;  /* 0x0000000000048947 */ /* 0x001fea0003800000 */
[----:B------:R-:W-:Y:S01]  /*b940*/  BPT.TRAP 0x1 ;  /* 0x000000040000795c */ /* 0x000fe20000300000 */
.L_x_10496:
        /* <DEDUP_REMOVED lines=67> */
[----:B------:R-:W4:Y:S01]  /*bd80*/  LDL R90, [R1+0x60] ;  /* 0x00006000015a7983 */ /* 0x000f220000100800 */
[----:B------:R-:W-:Y:S01]  /*bd90*/  ULDC UR41, c[0x0][0x9d8] ;  /* 0x0002760000297ab9 */ /* 0x000fe20000000800 */
[----:B------:R-:W-:-:S02]  /*bda0*/  ULDC UR44, c[0x0][0x988] ;  /* 0x00026200002c7ab9 */ /* 0x000fc40000000800 */
[----:B------:R-:W4:Y:S02]  /*bdb0*/  LDL R91, [R1+0x80] ;  /* 0x00008000015b7983 */ /* 0x000f240000100800 */
[----:B------:R-:W4:Y:S02]  /*bdc0*/  MUFU.TANH R9, R9 ;  /* 0x0000000900097308 */ /* 0x000f240000002400 */
[----:B------:R-:W4:Y:S06]  /*bdd0*/  LDL R89, [R1+0x68] ;  /* 0x0000680001597983 */ /* 0x000f2c0000100800 */
[----:B------:R-:W4:Y:S08]  /*bde0*/  MUFU.TANH R15, R15 ;  /* 0x0000000f000f7308 */ /* 0x000f300000002400 */
        /* <DEDUP_REMOVED lines=26> */
[----:B------:R-:W4:Y:S01]  /*bf90*/  MUFU.TANH R43, R43 ;  /* 0x0000002b002b7308 */ /* 0x000f220000002400 */
[----:B--2---:R-:W-:-:S07]  /*bfa0*/  IMAD.IADD R65, R88, 0x1, R101 ;  /* 0x0000000158417824 */ /* 0x004fce00078e0265 */
[----:B------:R-:W2:Y:S01]  /*bfb0*/  MUFU.TANH R49, R49 ;  /* 0x0000003100317308 */ /* 0x000ea20000002400 */
[----:B------:R-:W-:-:S07]  /*bfc0*/  IMAD R65, R144, -0x80, R65 ;  /* 0xffffff8090417824 */ /* 0x000fce00078e0241 */
[----:B------:R-:W2:Y:S01]  /*bfd0*/  MUFU.TANH R44, R44 ;  /* 0x0000002c002c7308 */ /* 0x000ea20000002400 */
[----:B------:R-:W-:-:S07]  /*bfe0*/  ISETP.GT.AND P4, PT, R65, RZ, PT ;  /* 0x000000ff4100720c */ /* 0x000fce0003f84270 */
[----:B------:R-:W2:Y:S01]  /*bff0*/  MUFU.TANH R50, R50 ;  /* 0x0000003200327308 */ /* 0x000ea20000002400 */
[----:B------:R-:W-:-:S07]  /*c000*/  ISETP.GT.AND P5, PT, R65, 0x1, PT ;  /* 0x000000014100780c */ /* 0x000fce0003fa4270 */
[----:B------:R-:W2:Y:S01]  /*c010*/  MUFU.TANH R47, R47 ;  /* 0x0000002f002f7308 */ /* 0x000ea20000002400 */
[----:B------:R-:W-:-:S07]  /*c020*/  ISETP.GT.AND P1, PT, R65, 0x8, PT ;  /* 0x000000084100780c */ /* 0x000fce0003f24270 */
[----:B------:R-:W2:Y:S01]  /*c030*/  MUFU.TANH R53, R53 ;  /* 0x0000003500357308 */ /* 0x000ea20000002400 */
[----:B0-----:R-:W-:-:S07]  /*c040*/  FSEL R3, R3, -INF , P4 ;  /* 0xff80000003037808 */ /* 0x001fce0002000000 */
[----:B------:R-:W0:Y:S01]  /*c050*/  MUFU.TANH R48, R48 ;  /* 0x0000003000307308 */ /* 0x000e220000002400 */
[----:B-1----:R-:W-:-:S07]  /*c060*/  FSEL R4, R4, -INF , P5 ;  /* 0xff80000004047808 */ /* 0x002fce0002800000 */
[----:B------:R-:W1:Y:S01]  /*c070*/  MUFU.TANH R54, R54 ;  /* 0x0000003600367308 */ /* 0x000e620000002400 */
[----:B------:R-:W-:-:S07]  /*c080*/  ISETP.GT.AND P2, PT, R65, 0x9, PT ;  /* 0x000000094100780c */ /* 0x000fce0003f44270 */
[----:B------:R-:W1:Y:S01]  /*c090*/  MUFU.TANH R51, R51 ;  /* 0x0000003300337308 */ /* 0x000e620000002400 */
[----:B---3--:R-:W-:-:S07]  /*c0a0*/  FSEL R7, R7, -INF , P1 ;  /* 0xff80000007077808 */ /* 0x008fce0000800000 */
[----:B------:R-:W3:Y:S01]  /*c0b0*/  MUFU.TANH R57, R57 ;  /* 0x0000003900397308 */ /* 0x000ee20000002400 */
[----:B------:R-:W-:-:S07]  /*c0c0*/  FMNMX.FTZ R70, R3, R4, !PT ;  /* 0x0000000403467209 */ /* 0x000fce0007810000 */
[----:B------:R-:W3:Y:S01]  /*c0d0*/  MUFU.TANH R52, R52 ;  /* 0x0000003400347308 */ /* 0x000ee20000002400 */
[----:B------:R-:W-:-:S07]  /*c0e0*/  ISETP.GT.AND P3, PT, R65, 0x10, PT ;  /* 0x000000104100780c */ /* 0x000fce0003f64270 */
[----:B------:R-:W3:Y:S01]  /*c0f0*/  MUFU.TANH R58, R58 ;  /* 0x0000003a003a7308 */ /* 0x000ee20000002400 */
[----:B----4-:R-:W-:-:S07]  /*c100*/  FSEL R8, R8, -INF , P2 ;  /* 0xff80000008087808 */ /* 0x010fce0001000000 */
[----:B------:R-:W4:Y:S01]  /*c110*/  MUFU.TANH R55, R55 ;  /* 0x0000003700377308 */ /* 0x000f220000002400 */
[----:B------:R-:W-:Y:S01]  /*c120*/  FMNMX.FTZ R69, R7, R70, !PT ;  /* 0x0000004607457209 */ /* 0x000fe20007810000 */
[----:B------:R-:W-:Y:S01]  /*c130*/  FMUL.FTZ R66, R81, UR4 ;  /* 0x0000000451427c20 */ /* 0x000fe20008410000 */
[----:B------:R-:W-:-:S05]  /*c140*/  FSEL R5, R5, -INF , P4 ;  /* 0xff80000005057808 */ /* 0x000fca0002000000 */
[----:B------:R-:W4:Y:S01]  /*c150*/  MUFU.TANH R61, R61 ;  /* 0x0000003d003d7308 */ /* 0x000f220000002400 */
[----:B------:R-:W-:-:S07]  /*c160*/  ISETP.GT.AND P4, PT, R65, 0x11, PT ;  /* 0x000000114100780c */ /* 0x000fce0003f84270 */
[----:B------:R-:W4:Y:S01]  /*c170*/  MUFU.TANH R56, R56 ;  /* 0x0000003800387308 */ /* 0x000f220000002400 */
[----:B------:R-:W-:Y:S01]  /*c180*/  FSEL R11, R11, -INF , P3 ;  /* 0xff8000000b0b7808 */ /* 0x000fe20001800000 */
[----:B------:R-:W-:Y:S01]  /*c190*/  FMUL.FTZ R67, R84, UR4 ;  /* 0x0000000454437c20 */ /* 0x000fe20008410000 */
[----:B------:R-:W-:-:S05]  /*c1a0*/  FMNMX.FTZ R70, R8, R69, !PT ;  /* 0x0000004508467209 */ /* 0x000fca0007810000 */
[----:B------:R-:W4:Y:S01]  /*c1b0*/  MUFU.TANH R62, R62 ;  /* 0x0000003e003e7308 */ /* 0x000f220000002400 */
[----:B------:R-:W-:-:S07]  /*c1c0*/  FSEL R69, R6, -INF , P5 ;  /* 0xff80000006457808 */ /* 0x000fce0002800000 */
[----:B------:R-:W4:Y:S01]  /*c1d0*/  MUFU.TANH R59, R59 ;  /* 0x0000003b003b7308 */ /* 0x000f220000002400 */
[----:B------:R-:W-:Y:S01]  /*c1e0*/  ISETP.GT.AND P5, PT, R65, 0x18, PT ;  /* 0x000000184100780c */ /* 0x000fe20003fa4270 */
[----:B------:R-:W-:Y:S01]  /*c1f0*/  FMUL.FTZ R68, R85, UR4 ;  /* 0x0000000455447c20 */ /* 0x000fe20008410000 */
[----:B------:R-:W-:-:S05]  /*c200*/  FSEL R12, R12, -INF , P4 ;  /* 0xff8000000c0c7808 */ /* 0x000fca0002000000 */
[----:B------:R-:W4:Y:S01]  /*c210*/  MUFU.TANH R64, R64 ;  /* 0x0000004000407308 */ /* 0x000f220000002400 */
[----:B------:R-:W-:-:S07]  /*c220*/  FMNMX.FTZ R71, R11, R70, !PT ;  /* 0x000000460b477209 */ /* 0x000fce0007810000 */
[----:B------:R-:W4:Y:S01]  /*c230*/  MUFU.TANH R60, R60 ;  /* 0x0000003c003c7308 */ /* 0x000f220000002400 */
[----:B------:R-:W-:Y:S01]  /*c240*/  FSEL R70, R9, -INF , P1 ;  /* 0xff80000009467808 */ /* 0x000fe20000800000 */
[----:B------:R-:W-:Y:S01]  /*c250*/  FMUL.FTZ R78, R82, UR4 ;  /* 0x00000004524e7c20 */ /* 0x000fe20008410000 */
[----:B------:R-:W-:Y:S01]  /*c260*/  ISETP.GT.AND P1, PT, R65, 0x19, PT ;  /* 0x000000194100780c */ /* 0x000fe20003f24270 */
[----:B------:R-:W-:Y:S01]  /*c270*/  FMUL.FTZ R86, R86, UR4 ;  /* 0x0000000456567c20 */ /* 0x000fe20008410000 */
[----:B------:R-:W-:Y:S01]  /*c280*/  FSEL R15, R15, -INF , P5 ;  /* 0xff8000000f0f7808 */ /* 0x000fe20002800000 */
[----:B------:R-:W4:Y:S01]  /*c290*/  LDL R88, [R1+0x64] ;  /* 0x0000640001587983 */ /* 0x000f220000100800 */
[----:B------:R-:W-:Y:S01]  /*c2a0*/  FMNMX.FTZ R6, R12, R71, !PT ;  /* 0x000000470c067209 */ /* 0x000fe20007810000 */
[----:B------:R-:W-:Y:S01]  /*c2b0*/  MUFU.TANH R63, R63 ;  /* 0x0000003f003f7308 */ /* 0x000fe20000002400 */
[----:B------:R-:W-:Y:S02]  /*c2c0*/  FSEL R10, R10, -INF , P2 ;  /* 0xff8000000a0a7808 */ /* 0x000fe40001000000 */
[----:B------:R-:W-:-:S02]  /*c2d0*/  ISETP.GT.AND P2, PT, R65, 0x20, PT ;  /* 0x000000204100780c */ /* 0x000fc40003f44270 */
[----:B------:R-:W-:Y:S02]  /*c2e0*/  FSEL R20, R20, -INF , P1 ;  /* 0xff80000014147808 */ /* 0x000fe40000800000 */
[----:B------:R-:W-:Y:S02]  /*c2f0*/  FMNMX.FTZ R9, R15, R6, !PT ;  /* 0x000000060f097209 */ /* 0x000fe40007810000 */
[----:B------:R-:W-:Y:S02]  /*c300*/  FSEL R13, R13, -INF , P3 ;  /* 0xff8000000d0d7808 */ /* 0x000fe40001800000 */
[----:B------:R-:W-:Y:S02]  /*c310*/  ISETP.GT.AND P3, PT, R65, 0x21, PT ;  /* 0x000000214100780c */ /* 0x000fe40003f64270 */
[----:B------:R-:W-:Y:S02]  /*c320*/  FSEL R25, R25, -INF , P2 ;  /* 0xff80000019197808 */ /* 0x000fe40001000000 */
[----:B------:R-:W-:-:S02]  /*c330*/  FMNMX.FTZ R6, R20, R9, !PT ;  /* 0x0000000914067209 */ /* 0x000fc40007810000 */
[----:B------:R-:W-:Y:S02]  /*c340*/  FSEL R14, R14, -INF , P4 ;  /* 0xff8000000e0e7808 */ /* 0x000fe40002000000 */
[----:B------:R-:W-:Y:S02]  /*c350*/  ISETP.GT.AND P4, PT, R65, 0x28, PT ;  /* 0x000000284100780c */ /* 0x000fe40003f84270 */
[----:B------:R-:W-:Y:S02]  /*c360*/  FSEL R26, R26, -INF , P3 ;  /* 0xff8000001a1a7808 */ /* 0x000fe40001800000 */
[----:B------:R-:W-:Y:S02]  /*c370*/  FMNMX.FTZ R9, R25, R6, !PT ;  /* 0x0000000619097209 */ /* 0x000fe40007810000 */
        /* <DEDUP_REMOVED lines=42> */
[----:B--2---:R-:W-:Y:S02]  /*c620*/  FSEL R49, R49, -INF , P4 ;  /* 0xff80000031317808 */ /* 0x004fe40002000000 */
        /* <DEDUP_REMOVED lines=9> */
[----:B0-----:R-:W-:Y:S02]  /*c6c0*/  FSEL R48, R48, -INF , P3 ;  /* 0xff80000030307808 */ /* 0x001fe40001800000 */
[----:B------:R-:W-:Y:S02]  /*c6d0*/  ISETP.GT.AND P3, PT, R65, 0x60, PT ;  /* 0x000000604100780c */ /* 0x000fe40003f64270 */
[----:B-1----:R-:W-:Y:S02]  /*c6e0*/  FSEL R54, R54, -INF , P2 ;  /* 0xff80000036367808 */ /* 0x002fe40001000000 */
[----:B------:R-:W-:-:S02]  /*c6f0*/  FMNMX.FTZ R9, R53, R6, !PT ;  /* 0x0000000635097209 */ /* 0x000fc40007810000 */
[----:B------:R-:W-:Y:S02]  /*c700*/  FSEL R51, R51, -INF , P4 ;  /* 0xff80000033337808 */ /* 0x000fe40002000000 */
[----:B------:R-:W-:Y:S02]  /*c710*/  ISETP.GT.AND P4, PT, R65, 0x61, PT ;  /* 0x000000614100780c */ /* 0x000fe40003f84270 */
[----:B---3--:R-:W-:Y:S02]  /*c720*/  FSEL R57, R57, -INF , P3 ;  /* 0xff80000039397808 */ /* 0x008fe40001800000 */
[----:B------:R-:W-:Y:S01]  /*c730*/  FMNMX.FTZ R6, R54, R9, !PT ;  /* 0x0000000936067209 */ /* 0x000fe20007810000 */
[----:B------:R-:W0:Y:S01]  /*c740*/  MUFU.TANH R66, R66 ;  /* 0x0000004200427308 */ /* 0x000e220000002400 */
[----:B------:R-:W-:Y:S02]  /*c750*/  FSEL R52, R52, -INF , P5 ;  /* 0xff80000034347808 */ /* 0x000fe40002800000 */
[----:B------:R-:W-:-:S02]  /*c760*/  ISETP.GT.AND P5, PT, R65, 0x68, PT ;  /* 0x000000684100780c */ /* 0x000fc40003fa4270 */
[----:B------:R-:W-:Y:S02]  /*c770*/  FSEL R58, R58, -INF , P4 ;  /* 0xff8000003a3a7808 */ /* 0x000fe40002000000 */
[----:B------:R-:W-:Y:S01]  /*c780*/  FMNMX.FTZ R9, R57, R6, !PT ;  /* 0x0000000639097209 */ /* 0x000fe20007810000 */
[----:B------:R-:W1:Y:S01]  /*c790*/  MUFU.TANH R67, R67 ;  /* 0x0000004300437308 */ /* 0x000e620000002400 */
[----:B----4-:R-:W-:Y:S02]  /*c7a0*/  FSEL R55, R55, -INF , P1 ;  /* 0xff80000037377808 */ /* 0x010fe40000800000 */
[----:B------:R-:W-:Y:S02]  /*c7b0*/  ISETP.GT.AND P1, PT, R65, 0x69, PT ;  /* 0x000000694100780c */ /* 0x000fe40003f24270 */
[----:B------:R-:W-:Y:S02]  /*c7c0*/  FSEL R61, R61, -INF , P5 ;  /* 0xff8000003d3d7808 */ /* 0x000fe40002800000 */
[----:B------:R-:W-:Y:S01]  /*c7d0*/  FMNMX.FTZ R6, R58, R9, !PT ;  /* 0x000000093a067209 */ /* 0x000fe20007810000 */
[----:B------:R-:W2:Y:S01]  /*c7e0*/  MUFU.TANH R68, R68 ;  /* 0x0000004400447308 */ /* 0x000ea20000002400 */
[----:B------:R-:W-:-:S02]  /*c7f0*/  FSEL R56, R56, -INF , P2 ;  /* 0xff80000038387808 */ /* 0x000fc40001000000 */
[----:B------:R-:W-:Y:S02]  /*c800*/  ISETP.GT.AND P2, PT, R65, 0x70, PT ;  /* 0x000000704100780c */ /* 0x000fe40003f44270 */
[----:B------:R-:W-:Y:S02]  /*c810*/  FSEL R62, R62, -INF , P1 ;  /* 0xff8000003e3e7808 */ /* 0x000fe40000800000 */
[----:B------:R-:W-:Y:S02]  /*c820*/  FMNMX.FTZ R9, R61, R6, !PT ;  /* 0x000000063d097209 */ /* 0x000fe40007810000 */
[----:B------:R-:W-:Y:S02]  /*c830*/  FSEL R59, R59, -INF , P3 ;  /* 0xff8000003b3b7808 */ /* 0x000fe40001800000 */
[----:B------:R-:W-:Y:S02]  /*c840*/  ISETP.GT.AND P3, PT, R65, 0x71, PT ;  /* 0x000000714100780c */ /* 0x000fe40003f64270 */
[----:B------:R-:W-:-:S02]  /*c850*/  FSEL R64, R64, -INF , P2 ;  /* 0xff80000040407808 */ /* 0x000fc40001000000 */
[----:B------:R-:W-:Y:S02]  /*c860*/  FMNMX.FTZ R9, R62, R9, !PT ;  /* 0x000000093e097209 */ /* 0x000fe40007810000 */
[----:B------:R-:W-:Y:S02]  /*c870*/  FSEL R60, R60, -INF , P4 ;  /* 0xff8000003c3c7808 */ /* 0x000fe40002000000 */
[----:B------:R-:W-:Y:S02]  /*c880*/  ISETP.GT.AND P4, PT, R65, 0x78, PT ;  /* 0x000000784100780c */ /* 0x000fe40003f84270 */
[----:B0-----:R-:W-:Y:S02]  /*c890*/  FSEL R66, R66, -INF , P3 ;  /* 0xff80000042427808 */ /* 0x001fe40001800000 */
[----:B------:R-:W-:Y:S02]  /*c8a0*/  FMNMX.FTZ R9, R64, R9, !PT ;  /* 0x0000000940097209 */ /* 0x000fe40007810000 */
[----:B------:R-:W-:-:S02]  /*c8b0*/  FSEL R63, R63, -INF , P5 ;  /* 0xff8000003f3f7808 */ /* 0x000fc40002800000 */
[----:B------:R-:W-:Y:S02]  /*c8c0*/  ISETP.GT.AND P5, PT, R65, 0x79, PT ;  /* 0x000000794100780c */ /* 0x000fe40003fa4270 */
[----:B-1----:R-:W-:Y:S02]  /*c8d0*/  FSEL R67, R67, -INF , P4 ;  /* 0xff80000043437808 */ /* 0x002fe40002000000 */
[----:B------:R-:W-:Y:S02]  /*c8e0*/  FMNMX.FTZ R6, R66, R9, !PT ;  /* 0x0000000942067209 */ /* 0x000fe40007810000 */
[----:B--2---:R-:W-:Y:S02]  /*c8f0*/  FSEL R68, R68, -INF , P5 ;  /* 0xff80000044447808 */ /* 0x004fe40002800000 */
        /* <DEDUP_REMOVED lines=8> */
[----:B------:R-:W-:-:S05]  /*c980*/  FSEL R65, R65, RZ, P6 ;  /* 0x000000ff41417208 */ /* 0x000fca0003000000 */
[--C-:B------:R-:W-:Y:S01]  /*c990*/  FFMA.FTZ R71, R3, UR45, -R65.reuse ;  /* 0x0000002d03477c23 */ /* 0x100fe20008010841 */
[----:B------:R-:W-:Y:S01]  /*c9a0*/  FMNMX.FTZ R3, R5, R69, !PT ;  /* 0x0000004505037209 */ /* 0x000fe20007810000 */
[----:B------:R-:W-:-:S03]  /*c9b0*/  FFMA.FTZ R77, R8, UR45, -R65 ;  /* 0x0000002d084d7c23 */ /* 0x000fc60008010841 */
        /* <DEDUP_REMOVED lines=17> */
[----:B------:R-:W-:Y:S01]  /*cad0*/  FMNMX.FTZ R8, R48, R3, !PT ;  /* 0x0000000330087209 */ /* 0x000fe20007810000 */
[----:B------:R-:W-:-:S03]  /*cae0*/  FMUL.FTZ R84, R79, UR4 ;  /* 0x000000044f547c20 */ /* 0x000fc60008410000 */
[----:B------:R-:W-:-:S04]  /*caf0*/  FMNMX.FTZ R3, R51, R8, !PT ;  /* 0x0000000833037209 */ /* 0x000fc80007810000 */
[----:B------:R-:W-:Y:S01]  /*cb00*/  FMNMX.FTZ R8, R52, R3, !PT ;  /* 0x0000000334087209 */ /* 0x000fe20007810000 */
[----:B------:R-:W0:Y:S01]  /*cb10*/  MUFU.TANH R84, R84 ;  /* 0x0000005400547308 */ /* 0x000e220000002400 */
[----:B------:R-:W-:Y:S02]  /*cb20*/  FMUL.FTZ R85, R83, UR4 ;  /* 0x0000000453557c20 */ /* 0x000fe40008410000 */
[----:B------:R-:W-:-:S04]  /*cb30*/  FMNMX.FTZ R3, R55, R8, !PT ;  /* 0x0000000837037209 */ /* 0x000fc80007810000 */
[----:B------:R-:W-:Y:S01]  /*cb40*/  FMNMX.FTZ R8, R56, R3, !PT ;  /* 0x0000000338087209 */ /* 0x000fe20007810000 */
[----:B------:R-:W1:Y:S01]  /*cb50*/  MUFU.TANH R78, R78 ;  /* 0x0000004e004e7308 */ /* 0x000e620000002400 */
[----:B------:R-:W-:Y:S02]  /*cb60*/  FMUL.FTZ R9, R87, UR4 ;  /* 0x0000000457097c20 */ /* 0x000fe40008410000 */
[----:B------:R-:W-:-:S05]  /*cb70*/  FMNMX.FTZ R3, R59, R8, !PT ;  /* 0x000000083b037209 */ /* 0x000fca0007810000 */
[----:B------:R-:W2:Y:S01]  /*cb80*/  MUFU.TANH R85, R85 ;  /* 0x0000005500557308 */ /* 0x000ea20000002400 */
[----:B------:R-:W-:Y:S02]  /*cb90*/  FMNMX.FTZ R8, R60, R3, !PT ;  /* 0x000000033c087209 */ /* 0x000fe40007810000 */
[----:B0-----:R-:W-:-:S05]  /*cba0*/  FSEL R84, R84, -INF , P1 ;  /* 0xff80000054547808 */ /* 0x001fca0000800000 */
[----:B------:R-:W0:Y:S01]  /*cbb0*/  MUFU.TANH R86, R86 ;  /* 0x0000005600567308 */ /* 0x000e220000002400 */
[----:B------:R-:W-:Y:S02]  /*cbc0*/  FMNMX.FTZ R3, R63, R8, !PT ;  /* 0x000000083f037209 */ /* 0x000fe40007810000 */
[----:B-1----:R-:W-:-:S05]  /*cbd0*/  FSEL R83, R78, -INF , P2 ;  /* 0xff8000004e537808 */ /* 0x002fca0001000000 */
[----:B------:R-:W1:Y:S01]  /*cbe0*/  MUFU.TANH R9, R9 ;  /* 0x0000000900097308 */ /* 0x000e620000002400 */
[----:B------:R-:W-:Y:S02]  /*cbf0*/  FMNMX.FTZ R8, R84, R3, !PT ;  /* 0x0000000354087209 */ /* 0x000fe40007810000 */
[----:B--2---:R-:W-:Y:S02]  /*cc00*/  FSEL R85, R85, -INF , P3 ;  /* 0xff80000055557808 */ /* 0x004fe40001800000 */
[----:B------:R-:W-:Y:S02]  /*cc10*/  FMNMX.FTZ R8, R83, R8, !PT ;  /* 0x0000000853087209 */ /* 0x000fe40007810000 */
[----:B0-----:R-:W-:Y:S02]  /*cc20*/  FSEL R86, R86, -INF , P4 ;  /* 0xff80000056567808 */ /* 0x001fe40002000000 */
[----:B------:R-:W-:-:S04]  /*cc30*/  FMNMX.FTZ R3, R85, R8, !PT ;  /* 0x0000000855037209 */ /* 0x000fc80007810000 */
[----:B------:R-:W-:Y:S02]  /*cc40*/  FMNMX.FTZ R8, R86, R3, !PT ;  /* 0x0000000356087209 */ /* 0x000fe40007810000 */
[----:B-1----:R-:W-:-:S04]  /*cc50*/  FSEL R87, R9, -INF , P5 ;  /* 0xff80000009577808 */ /* 0x002fc80002800000 */
[----:B------:R-:W-:Y:S01]  /*cc60*/  FMNMX.FTZ R3, R87, R8, !PT ;  /* 0x0000000857037209 */ /* 0x000fe20007810000 */
[----:B------:R-:W-:-:S04]  /*cc70*/  FFMA.FTZ R72, R12, UR45, -R65 ;  /* 0x0000002d0c487c23 */ /* 0x000fc80008010841 */
[----:B------:R-:W0:Y:S02]  /*cc80*/  SHFL.BFLY PT, R12, R3, 0x2, 0x1f ;  /* 0x0c401f00030c7f89 */ /* 0x000e2400000e0000 */
[----:B0-----:R-:W-:-:S05]  /*cc90*/  FMNMX.FTZ R12, R3, R12, !PT ;  /* 0x0000000c030c7209 */ /* 0x001fca0007810000 */
[----:B------:R-:W0:Y:S01]  /*cca0*/  SHFL.BFLY PT, R9, R12, 0x1, 0x1f ;  /* 0x0c201f000c097f89 */ /* 0x000e2200000e0000 */
        /* <DEDUP_REMOVED lines=9> */
[----:B0-----:R-:W-:-:S04]  /*cd40*/  FMNMX.FTZ R9, R12, R9, !PT ;  /* 0x000000090c097209 */ /* 0x001fc80007810000 */
[C---:B------:R-:W-:Y:S01]  /*cd50*/  FSETP.NEU.FTZ.AND P1, PT, R9.reuse, -INF , PT ;  /* 0xff8000000900780b */ /* 0x040fe20003f3d000 */
[----:B------:R-:W-:-:S05]  /*cd60*/  FMUL.FTZ R54, R9, UR45 ;  /* 0x0000002d09367c20 */ /* 0x000fca0008410000 */
[----:B------:R-:W-:Y:S01]  /*cd70*/  FSEL R54, R54, RZ, P1 ;  /* 0x000000ff36367208 */ /* 0x000fe20000800000 */
[----:B------:R-:W-:Y:S01]  /*cd80*/  MUFU.EX2 R71, R71 ;  /* 0x0000004700477308 */ /* 0x000fe20000000800 */
[----:B------:R-:W-:-:S03]  /*cd90*/  FFMA.FTZ R82, R46, UR45, -R65 ;  /* 0x0000002d2e527c23 */ /* 0x000fc60008010841 */
[--C-:B------:R-:W-:Y:S01]  /*cda0*/  FFMA.FTZ R15, R5, UR45, -R54.reuse ;  /* 0x0000002d050f7c23 */ /* 0x100fe20008010836 */
[----:B------:R-:W-:-:S03]  /*cdb0*/  FFMA.FTZ R61, R69, UR45, -R54 ;  /* 0x0000002d453d7c23 */ /* 0x000fc60008010836 */
[----:B------:R-:W0:Y:S01]  /*cdc0*/  MUFU.EX2 R73, R73 ;  /* 0x0000004900497308 */ /* 0x000e220000000800 */
[--C-:B------:R-:W-:Y:S01]  /*cdd0*/  FFMA.FTZ R46, R62, UR45, -R65.reuse ;  /* 0x0000002d3e2e7c23 */ /* 0x100fe20008010841 */
[----:B------:R-:W-:Y:S01]  /*cde0*/  FFMA.FTZ R62, R70, UR45, -R54 ;  /* 0x0000002d463e7c23 */ /* 0x000fe20008010836 */
[--C-:B------:R-:W-:Y:S01]  /*cdf0*/  FFMA.FTZ R4, R11, UR45, -R65.reuse ;  /* 0x0000002d0b047c23 */ /* 0x100fe20008010841 */
[--C-:B------:R-:W-:Y:S01]  /*ce00*/  FFMA.FTZ R7, R33, UR45, -R65.reuse ;  /* 0x0000002d21077c23 */ /* 0x100fe20008010841 */
[----:B------:R-:W-:-:S03]  /*ce10*/  FFMA.FTZ R33, R50, UR45, -R65 ;  /* 0x0000002d32217c23 */ /* 0x000fc60008010841 */
[----:B------:R-:W1:Y:S01]  /*ce20*/  MUFU.EX2 R75, R75 ;  /* 0x0000004b004b7308 */ /* 0x000e620000000800 */
[----:B------:R-:W-:Y:S01]  /*ce30*/  FFMA.FTZ R50, R66, UR45, -R65 ;  /* 0x0000002d42327c23 */ /* 0x000fe20008010841 */
[----:B------:R-:W-:-:S06]  /*ce40*/  FFMA.FTZ R66, R10, UR45, -R54 ;  /* 0x0000002d0a427c23 */ /* 0x000fcc0008010836 */
[----:B------:R-:W-:Y:S01]  /*ce50*/  MUFU.EX2 R15, R15 ;  /* 0x0000000f000f7308 */ /* 0x000fe20000000800 */
[----:B------:R-:W-:-:S07]  /*ce60*/  FFMA.FTZ R5, R13, UR45, -R54 ;  /* 0x0000002d0d057c23 */ /* 0x000fce0008010836 */
[----:B------:R-:W2:Y:S01]  /*ce70*/  MUFU.EX2 R61, R61 ;  /* 0x0000003d003d7308 */ /* 0x000ea20000000800 */
[----:B------:R-:W-:-:S07]  /*ce80*/  FFMA.FTZ R76, R20, UR45, -R65 ;  /* 0x0000002d144c7c23 */ /* 0x000fce0008010841 */
[----:B------:R-:W3:Y:S01]  /*ce90*/  MUFU.EX2 R77, R77 ;  /* 0x0000004d004d7308 */ /* 0x000ee20000000800 */
[----:B------:R-:W-:Y:S01]  /*cea0*/  FFMA.FTZ R20, R53, UR45, -R65 ;  /* 0x0000002d35147c23 */ /* 0x000fe20008010841 */
[----:B------:R-:W-:-:S06]  /*ceb0*/  FFMA.FTZ R53, R14, UR45, -R54 ;  /* 0x0000002d0e357c23 */ /* 0x000fcc0008010836 */
[----:B------:R-:W4:Y:S01]  /*cec0*/  MUFU.EX2 R62, R62 ;  /* 0x0000003e003e7308 */ /* 0x000f220000000800 */
[----:B------:R-:W-:Y:S01]  /*ced0*/  FFMA.FTZ R81, R30, UR45, -R65 ;  /* 0x0000002d1e517c23 */ /* 0x000fe20008010841 */
[----:B------:R-:W-:Y:S02]  /*cee0*/  VIADD R12, R0, 0x2d840 ;  /* 0x0002d840000c7836 */ /* 0x000fe40000000000 */
[----:B0-----:R-:W-:-:S04]  /*cef0*/  FADD.FTZ R14, R71, R73 ;  /* 0x00000049470e7221 */ /* 0x001fc80000010000 */
[----:B------:R-:W0:Y:S01]  /*cf00*/  MUFU.EX2 R4, R4 ;  /* 0x0000000400047308 */ /* 0x000e220000000800 */
[----:B------:R-:W-:Y:S02]  /*cf10*/  IMAD.U32 R13, RZ, RZ, UR38 ;  /* 0x00000026ff0d7e24 */ /* 0x000fe4000f8e00ff */
[--C-:B------:R-:W-:Y:S01]  /*cf20*/  FFMA.FTZ R30, R37, UR45, -R65.reuse ;  /* 0x0000002d251e7c23 */ /* 0x100fe20008010841 */
[----:B------:R-:W-:-:S04]  /*cf30*/  FFMA.FTZ R37, R41, UR45, -R65 ;  /* 0x0000002d29257c23 */ /* 0x000fc80008010841 */
[----:B------:R-:W0:Y:S01]  /*cf40*/  MUFU.EX2 R66, R66 ;  /* 0x0000004200427308 */ /* 0x000e220000000800 */
[--C-:B------:R-:W-:Y:S01]  /*cf50*/  FFMA.FTZ R41, R57, UR45, -R65.reuse ;  /* 0x0000002d39297c23 */ /* 0x100fe20008010841 */
[----:B------:R-:W-:Y:S01]  /*cf60*/  FFMA.FTZ R8, R49, UR45, -R65 ;  /* 0x0000002d31087c23 */ /* 0x000fe20008010841 */
[----:B------:R-:W-:-:S05]  /*cf70*/  FFMA.FTZ R57, R21, UR45, -R54 ;  /* 0x0000002d15397c23 */ /* 0x000fca0008010836 */
[----:B------:R-:W0:Y:S01]  /*cf80*/  MUFU.EX2 R72, R72 ;  /* 0x0000004800487308 */ /* 0x000e220000000800 */
[----:B-1----:R-:W-:Y:S01]  /*cf90*/  FADD.FTZ R14, R75, R14 ;  /* 0x0000000e4b0e7221 */ /* 0x002fe20000010000 */
[--C-:B------:R-:W-:Y:S01]  /*cfa0*/  FFMA.FTZ R25, R25, UR45, -R65.reuse ;  /* 0x0000002d19197c23 */ /* 0x100fe20008010841 */
[----:B------:R-:W-:Y:S01]  /*cfb0*/  FFMA.FTZ R49, R64, UR45, -R65 ;  /* 0x0000002d40317c23 */ /* 0x000fe20008010841 */
[----:B------:R-:W-:-:S04]  /*cfc0*/  PRMT R12, R13, 0x654, R12 ;  /* 0x000006540d0c7816 */ /* 0x000fc8000000000c */
[----:B------:R-:W1:Y:S01]  /*cfd0*/  MUFU.EX2 R5, R5 ;  /* 0x0000000500057308 */ /* 0x000e620000000800 */
[----:B------:R-:W-:Y:S01]  /*cfe0*/  FFMA.FTZ R78, R42, UR45, -R65 ;  /* 0x0000002d2a4e7c23 */ /* 0x000fe20008010841 */
[----:B------:R-:W-:Y:S01]  /*cff0*/  FFMA.FTZ R64, R31, UR45, -R54 ;  /* 0x0000002d1f407c23 */ /* 0x000fe20008010836 */
[----:B--2---:R-:W-:Y:S01]  /*d000*/  FADD.FTZ R13, R15, R61 ;  /* 0x0000003d0f0d7221 */ /* 0x004fe20000010000 */
[----:B------:R-:W-:-:S04]  /*d010*/  FFMA.FTZ R42, R58, UR45, -R65 ;  /* 0x0000002d3a2a7c23 */ /* 0x000fc80008010841 */
[----:B------:R-:W2:Y:S01]  /*d020*/  MUFU.EX2 R74, R74 ;  /* 0x0000004a004a7308 */ /* 0x000ea20000000800 */
[--C-:B------:R-:W-:Y:S01]  /*d030*/  FFMA.FTZ R31, R39, UR45, -R54.reuse ;  /* 0x0000002d271f7c23 */ /* 0x100fe20008010836 */
[--C-:B------:R-:W-:Y:S01]  /*d040*/  FFMA.FTZ R58, R24, UR45, -R54.reuse ;  /* 0x0000002d183a7c23 */ /* 0x100fe20008010836 */
[----:B------:R-:W-:Y:S01]  /*d050*/  FFMA.FTZ R21, R36, UR45, -R54 ;  /* 0x0000002d24157c23 */ /* 0x000fe20008010836 */
[----:B---3--:R-:W-:Y:S01]  /*d060*/  FADD.FTZ R39, R77, R14 ;  /* 0x0000000e4d277221 */ /* 0x008fe20000010000 */
[----:B------:R-:W-:-:S03]  /*d070*/  FFMA.FTZ R26, R26, UR45, -R65 ;  /* 0x0000002d1a1a7c23 */ /* 0x000fc60008010841 */
[----:B------:R-:W3:Y:S01]  /*d080*/  MUFU.EX2 R53, R53 ;  /* 0x0000003500357308 */ /* 0x000ee20000000800 */
[----:B------:R-:W-:Y:S01]  /*d090*/  FFMA.FTZ R36, R47, UR45, -R54 ;  /* 0x0000002d2f247c23 */ /* 0x000fe20008010836 */
[----:B----4-:R-:W-:Y:S01]  /*d0a0*/  FADD.FTZ R47, R62, R13 ;  /* 0x0000000d3e2f7221 */ /* 0x010fe20000010000 */
[----:B------:R-:W-:-:S05]  /*d0b0*/  F2FP.BF16.F32.PACK_AB R13, R61, R15 ;  /* 0x0000000f3d0d723e */ /* 0x000fca00000010ff */
[----:B------:R-:W4:Y:S01]  /*d0c0*/  MUFU.EX2 R76, R76 ;  /* 0x0000004c004c7308 */ /* 0x000f220000000800 */
[----:B------:R-:W-:Y:S01]  /*d0d0*/  FFMA.FTZ R27, R27, UR45, -R54 ;  /* 0x0000002d1b1b7c23 */ /* 0x000fe20008010836 */
[----:B0-----:R-:W-:Y:S01]  /*d0e0*/  FADD.FTZ R61, R4, R39 ;  /* 0x00000027043d7221 */ /* 0x001fe20000010000 */
[----:B------:R-:W-:Y:S01]  /*d0f0*/  FADD.FTZ R24, R66, R47 ;  /* 0x0000002f42187221 */ /* 0x000fe20000010000 */
[--C-:B------:R-:W-:Y:S01]  /*d100*/  FFMA.FTZ R3, R67, UR45, -R65.reuse ;  /* 0x0000002d43037c23 */ /* 0x100fe20008010841 */
[----:B------:R-:W-:-:S03]  /*d110*/  FFMA.FTZ R11, R68, UR45, -R65 ;  /* 0x0000002d440b7c23 */ /* 0x000fc60008010841 */
[----:B------:R-:W0:Y:S01]  /*d120*/  MUFU.EX2 R57, R57 ;  /* 0x0000003900397308 */ /* 0x000e220000000800 */
[----:B------:R-:W-:-:S07]  /*d130*/  FADD.FTZ R61, R72, R61 ;  /* 0x0000003d483d7221 */ /* 0x000fce0000010000 */
[----:B------:R-:W-:Y:S01]  /*d140*/  MUFU.EX2 R25, R25 ;  /* 0x0000001900197308 */ /* 0x000fe20000000800 */
[----:B-1----:R-:W-:Y:S01]  /*d150*/  FADD.FTZ R24, R5, R24 ;  /* 0x0000001805187221 */ /* 0x002fe20000010000 */
[----:B--2---:R-:W-:Y:S01]  /*d160*/  FADD.FTZ R61, R74, R61 ;  /* 0x0000003d4a3d7221 */ /* 0x004fe20000010000 */
[----:B------:R-:W-:-:S05]  /*d170*/  FFMA.FTZ R44, R44, UR45, -R54 ;  /* 0x0000002d2c2c7c23 */ /* 0x000fca0008010836 */
[----:B------:R-:W-:Y:S01]  /*d180*/  MUFU.EX2 R80, R80 ;  /* 0x0000005000507308 */ /* 0x000fe20000000800 */
[----:B------:R-:W-:-:S07]  /*d190*/  FFMA.FTZ R65, R32, UR45, -R54 ;  /* 0x0000002d20417c23 */ /* 0x000fce0008010836 */
[----:B------:R-:W-:Y:S08]  /*d1a0*/  MUFU.EX2 R7, R7 ;  /* 0x0000000700077308 */ /* 0x000ff00000000800 */
[----:B------:R-:W-:Y:S08]  /*d1b0*/  MUFU.EX2 R29, R29 ;  /* 0x0000001d001d7308 */ /* 0x000ff00000000800 */
[----:B------:R-:W-:Y:S01]  /*d1c0*/  MUFU.EX2 R34, R34 ;  /* 0x0000002200227308 */ /* 0x000fe20000000800 */
[--C-:B------:R-:W-:Y:S01]  /*d1d0*/  FFMA.FTZ R28, R28, UR45, -R54.reuse ;  /* 0x0000002d1c1c7c23 */ /* 0x100fe20008010836 */
[--C-:B------:R-:W-:Y:S01]  /*d1e0*/  FFMA.FTZ R10, R35, UR45, -R54.reuse ;  /* 0x0000002d230a7c23 */ /* 0x100fe20008010836 */
[----:B------:R1:W-:Y:S05]  /*d1f0*/  SYNCS.ARRIVE.TRANS64.RED.A1T0 RZ, [R12+URZ], RZ ;  /* 0x000000ff0cff79a7 */ /* 0x0003ea000810043f */
[----:B------:R-:W2:Y:S01]  /*d200*/  MUFU.EX2 R58, R58 ;  /* 0x0000003a003a7308 */ /* 0x000ea20000000800 */
[----:B------:R-:W-:-:S07]  /*d210*/  FFMA.FTZ R32, R40, UR45, -R54 ;  /* 0x0000002d28207c23 */ /* 0x000fce0008010836 */
[----:B------:R-:W-:Y:S01]  /*d220*/  MUFU.EX2 R26, R26 ;  /* 0x0000001a001a7308 */ /* 0x000fe20000000800 */
[----:B------:R-:W-:Y:S01]  /*d230*/  FFMA.FTZ R40, R52, UR45, -R54 ;  /* 0x0000002d34287c23 */ /* 0x000fe20008010836 */
[----:B---3--:R-:W-:-:S06]  /*d240*/  FADD.FTZ R24, R53, R24 ;  /* 0x0000001835187221 */ /* 0x008fcc0000010000 */
[----:B------:R-:W3:Y:S01]  /*d250*/  MUFU.EX2 R27, R27 ;  /* 0x0000001b001b7308 */ /* 0x000ee20000000800 */
[----:B----4-:R-:W-:Y:S01]  /*d260*/  FADD.FTZ R52, R76, R61 ;  /* 0x0000003d4c347221 */ /* 0x010fe20000010000 */
[----:B------:R-:W-:Y:S01]  /*d270*/  FFMA.FTZ R39, R51, UR45, -R54 ;  /* 0x0000002d33277c23 */ /* 0x000fe20008010836 */
[----:B0-----:R-:W-:-:S05]  /*d280*/  FADD.FTZ R51, R57, R24 ;  /* 0x0000001839337221 */ /* 0x001fca0000010000 */
[----:B------:R-:W0:Y:S01]  /*d290*/  MUFU.EX2 R81, R81 ;  /* 0x0000005100517308 */ /* 0x000e220000000800 */
[----:B--2---:R-:W-:-:S07]  /*d2a0*/  FADD.FTZ R24, R58, R51 ;  /* 0x000000333a187221 */ /* 0x004fce0000010000 */
[----:B------:R2:W-:Y:S01]  /*d2b0*/  MUFU.EX2 R0, R44 ;  /* 0x0000002c00007308 */ /* 0x0005e20000000800 */
[----:B---3--:R-:W-:Y:S01]  /*d2c0*/  FADD.FTZ R51, R27, R24 ;  /* 0x000000181b337221 */ /* 0x008fe20000010000 */
[----:B--2---:R-:W-:Y:S01]  /*d2d0*/  FFMA.FTZ R44, R55, UR45, -R54 ;  /* 0x0000002d372c7c23 */ /* 0x004fe20008010836 */
[----:B------:R-:W-:-:S05]  /*d2e0*/  FADD.FTZ R55, R25, R52 ;  /* 0x0000003419377221 */ /* 0x000fca0000010000 */
[----:B------:R-:W2:Y:S01]  /*d2f0*/  MUFU.EX2 R30, R30 ;  /* 0x0000001e001e7308 */ /* 0x000ea20000000800 */
[----:B------:R-:W-:-:S04]  /*d300*/  FADD.FTZ R55, R26, R55 ;  /* 0x000000371a377221 */ /* 0x000fc80000010000 */
[----:B------:R-:W-:-:S03]  /*d310*/  FADD.FTZ R24, R80, R55 ;  /* 0x0000003750187221 */ /* 0x000fc60000010000 */
[----:B------:R-:W3:Y:S01]  /*d320*/  MUFU.EX2 R37, R37 ;  /* 0x0000002500257308 */ /* 0x000ee20000000800 */
[----:B0-----:R-:W-:-:S04]  /*d330*/  FADD.FTZ R52, R81, R24 ;  /* 0x0000001851347221 */ /* 0x001fc80000010000 */
[----:B------:R-:W-:-:S03]  /*d340*/  FADD.FTZ R52, R7, R52 ;  /* 0x0000003407347221 */ /* 0x000fc60000010000 */
[----:B------:R-:W0:Y:S01]  /*d350*/  MUFU.EX2 R78, R78 ;  /* 0x0000004e004e7308 */ /* 0x000e220000000800 */
[----:B------:R-:W-:-:S04]  /*d360*/  FADD.FTZ R55, R29, R52 ;  /* 0x000000341d377221 */ /* 0x000fc80000010000 */
[----:B--2---:R-:W-:-:S04]  /*d370*/  FADD.FTZ R55, R30, R55 ;  /* 0x000000371e377221 */ /* 0x004fc80000010000 */
[----:B------:R-:W-:-:S04]  /*d380*/  FADD.FTZ R52, R34, R55 ;  /* 0x0000003722347221 */ /* 0x000fc80000010000 */
[----:B---3--:R-:W-:-:S04]  /*d390*/  FADD.FTZ R55, R37, R52 ;  /* 0x0000003425377221 */ /* 0x008fc80000010000 */
[----:B0-----:R-:W-:Y:S02]  /*d3a0*/  FADD.FTZ R52, R78, R55 ;  /* 0x000000374e347221 */ /* 0x001fe40000010000 */
[----:B------:R-:W2:Y:S01]  /*d3b0*/  LDL R55, [R1+0x84] ;  /* 0x0000840001377983 */ /* 0x000ea20000100800 */
[----:B------:R-:W0:Y:S08]  /*d3c0*/  MUFU.EX2 R28, R28 ;  /* 0x0000001c001c7308 */ /* 0x000e300000000800 */
[----:B------:R-:W3:Y:S08]  /*d3d0*/  MUFU.EX2 R64, R64 ;  /* 0x0000004000407308 */ /* 0x000ef00000000800 */
[----:B------:R-:W4:Y:S01]  /*d3e0*/  MUFU.EX2 R65, R65 ;  /* 0x0000004100417308 */ /* 0x000f220000000800 */
[----:B0-----:R-:W-:-:S07]  /*d3f0*/  FADD.FTZ R51, R28, R51 ;  /* 0x000000331c337221 */ /* 0x001fce0000010000 */
[----:B------:R-:W0:Y:S01]  /*d400*/  MUFU.EX2 R10, R10 ;  /* 0x0000000a000a7308 */ /* 0x000e220000000800 */
[----:B---3--:R-:W-:Y:S01]  /*d410*/  FADD.FTZ R24, R64, R51 ;  /* 0x0000003340187221 */ /* 0x008fe20000010000 */
[----:B------:R-:W-:-:S06]  /*d420*/  FFMA.FTZ R35, R43, UR45, -R54 ;  /* 0x0000002d2b237c23 */ /* 0x000fcc0008010836 */
[----:B------:R-:W3:Y:S01]  /*d430*/  MUFU.EX2 R21, R21 ;  /* 0x0000001500157308 */ /* 0x000ee20000000800 */
[----:B-1----:R-:W-:Y:S02]  /*d440*/  F2FP.BF16.F32.PACK_AB R12, R73, R71 ;  /* 0x00000047490c723e */ /* 0x002fe400000010ff */
[----:B------:R-:W-:Y:S02]  /*d450*/  F2FP.BF16.F32.PACK_AB R14, R77, R75 ;  /* 0x0000004b4d0e723e */ /* 0x000fe400000010ff */
[----:B------:R-:W-:-:S03]  /*d460*/  F2FP.BF16.F32.PACK_AB R15, R66, R62 ;  /* 0x0000003e420f723e */ /* 0x000fc600000010ff */
[----:B------:R-:W1:Y:S01]  /*d470*/  MUFU.EX2 R31, R31 ;  /* 0x0000001f001f7308 */ /* 0x000e620000000800 */
[----:B----4-:R-:W-:Y:S01]  /*d480*/  FADD.FTZ R51, R65, R24 ;  /* 0x0000001841337221 */ /* 0x010fe20000010000 */
[----:B------:R4:W-:Y:S06]  /*d490*/  STSM.16.M88.4 [R90+0x21800], R12 ;  /* 0x0218000c5a007844 */ /* 0x0009ec0000000200 */
[----:B------:R-:W1:Y:S01]  /*d4a0*/  MUFU.EX2 R32, R32 ;  /* 0x0000002000207308 */ /* 0x000e620000000800 */
[----:B------:R-:W-:-:S07]  /*d4b0*/  FFMA.FTZ R43, R48, UR45, -R54 ;  /* 0x0000002d302b7c23 */ /* 0x000fce0008010836 */
[----:B------:R-:W1:Y:S01]  /*d4c0*/  MUFU.EX2 R35, R35 ;  /* 0x0000002300237308 */ /* 0x000e620000000800 */
[----:B----4-:R-:W-:Y:S01]  /*d4d0*/  F2FP.BF16.F32.PACK_AB R12, R72, R4 ;  /* 0x00000004480c723e */ /* 0x010fe200000010ff */
[----:B0-----:R-:W-:-:S06]  /*d4e0*/  FADD.FTZ R4, R10, R51 ;  /* 0x000000330a047221 */ /* 0x001fcc0000010000 */
[----:B------:R-:W0:Y:S01]  /*d4f0*/  MUFU.EX2 R79, R79 ;  /* 0x0000004f004f7308 */ /* 0x000e220000000800 */
[----:B---3--:R-:W-:Y:S01]  /*d500*/  FADD.FTZ R4, R21, R4 ;  /* 0x0000000415047221 */ /* 0x008fe20000010000 */
[----:B------:R-:W-:-:S06]  /*d510*/  F2FP.BF16.F32.PACK_AB R24, R26, R25 ;  /* 0x000000191a18723e */ /* 0x000fcc00000010ff */
[----:B------:R-:W3:Y:S01]  /*d520*/  MUFU.EX2 R82, R82 ;  /* 0x0000005200527308 */ /* 0x000ee20000000800 */
[----:B-1----:R-:W-:-:S07]  /*d530*/  FADD.FTZ R25, R31, R4 ;  /* 0x000000041f197221 */ /* 0x002fce0000010000 */
[----:B------:R-:W1:Y:S01]  /*d540*/  MUFU.EX2 R36, R36 ;  /* 0x0000002400247308 */ /* 0x000e620000000800 */
[----:B------:R-:W-:-:S07]  /*d550*/  FADD.FTZ R4, R32, R25 ;  /* 0x0000001920047221 */ /* 0x000fce0000010000 */
[----:B------:R-:W4:Y:S01]  /*d560*/  MUFU.EX2 R8, R8 ;  /* 0x0000000800087308 */ /* 0x000f220000000800 */
[----:B------:R-:W-:Y:S01]  /*d570*/  F2FP.BF16.F32.PACK_AB R13, R53, R5 ;  /* 0x00000005350d723e */ /* 0x000fe200000010ff */
[----:B------:R-:W-:-:S06]  /*d580*/  FADD.FTZ R5, R35, R4 ;  /* 0x0000000423057221 */ /* 0x000fcc0000010000 */
[----:B------:R-:W4:Y:S01]  /*d590*/  MUFU.EX2 R43, R43 ;  /* 0x0000002b002b7308 */ /* 0x000f220000000800 */
[----:B0-----:R-:W-:-:S07]  /*d5a0*/  FADD.FTZ R53, R79, R52 ;  /* 0x000000344f357221 */ /* 0x001fce0000010000 */
[----:B------:R-:W0:Y:S01]  /*d5b0*/  MUFU.EX2 R33, R33 ;  /* 0x0000002100217308 */ /* 0x000e220000000800 */
[----:B------:R-:W-:Y:S01]  /*d5c0*/  FADD.FTZ R5, R0, R5 ;  /* 0x0000000500057221 */ /* 0x000fe20000010000 */
[----:B------:R-:W-:-:S06]  /*d5d0*/  FFMA.FTZ R47, R56, UR45, -R54 ;  /* 0x0000002d382f7c23 */ /* 0x000fcc0008010836 */
[----:B------:R-:W0:Y:S01]  /*d5e0*/  MUFU.EX2 R39, R39 ;  /* 0x0000002700277308 */ /* 0x000e220000000800 */
[----:B---3--:R-:W-:-:S07]  /*d5f0*/  FADD.FTZ R53, R82, R53 ;  /* 0x0000003552357221 */ /* 0x008fce0000010000 */
[----:B------:R-:W3:Y:S01]  /*d600*/  MUFU.EX2 R20, R20 ;  /* 0x0000001400147308 */ /* 0x000ee20000000800 */
[----:B-1----:R-:W-:Y:S01]  /*d610*/  FADD.FTZ R4, R36, R5 ;  /* 0x0000000524047221 */ /* 0x002fe20000010000 */
[----:B------:R-:W-:-:S06]  /*d620*/  FFMA.FTZ R48, R59, UR45, -R54 ;  /* 0x0000002d3b307c23 */ /* 0x000fcc0008010836 */
[----:B------:R-:W1:Y:S01]  /*d630*/  MUFU.EX2 R40, R40 ;  /* 0x0000002800287308 */ /* 0x000e620000000800 */
[----:B----4-:R-:W-:-:S07]  /*d640*/  FADD.FTZ R52, R8, R53 ;  /* 0x0000003508347221 */ /* 0x010fce0000010000 */
[----:B------:R-:W-:Y:S01]  /*d650*/  MUFU.EX2 R38, R38 ;  /* 0x0000002600267308 */ /* 0x000fe20000000800 */
[----:B------:R-:W-:Y:S01]  /*d660*/  F2FP.BF16.F32.PACK_AB R25, R28, R27 ;  /* 0x0000001b1c19723e */ /* 0x000fe200000010ff */
[----:B------:R-:W-:Y:S01]  /*d670*/  FADD.FTZ R4, R43, R4 ;  /* 0x000000042b047221 */ /* 0x000fe20000010000 */
[----:B------:R-:W-:-:S05]  /*d680*/  F2FP.BF16.F32.PACK_AB R28, R29, R7 ;  /* 0x000000071d1c723e */ /* 0x000fca00000010ff */
[----:B------:R-:W4:Y:S01]  /*d690*/  MUFU.EX2 R44, R44 ;  /* 0x0000002c002c7308 */ /* 0x000f220000000800 */
[----:B0-----:R-:W-:Y:S01]  /*d6a0*/  FADD.FTZ R7, R33, R52 ;  /* 0x0000003421077221 */ /* 0x001fe20000010000 */
[----:B------:R-:W-:-:S06]  /*d6b0*/  F2FP.BF16.F32.PACK_AB R14, R76, R74 ;  /* 0x0000004a4c0e723e */ /* 0x000fcc00000010ff */
[----:B------:R-:W-:Y:S01]  /*d6c0*/  MUFU.EX2 R41, R41 ;  /* 0x0000002900297308 */ /* 0x000fe20000000800 */
[----:B------:R-:W-:Y:S01]  /*d6d0*/  F2FP.BF16.F32.PACK_AB R15, R58, R57 ;  /* 0x000000393a0f723e */ /* 0x000fe200000010ff */
[----:B------:R-:W-:Y:S01]  /*d6e0*/  FADD.FTZ R5, R39, R4 ;  /* 0x0000000427057221 */ /* 0x000fe20000010000 */
[----:B------:R-:W-:-:S05]  /*d6f0*/  F2FP.BF16.F32.PACK_AB R26, R81, R80 ;  /* 0x00000050511a723e */ /* 0x000fca00000010ff */
[----:B------:R-:W0:Y:S01]  /*d700*/  MUFU.EX2 R47, R47 ;  /* 0x0000002f002f7308 */ /* 0x000e220000000800 */
[----:B------:R-:W-:Y:S01]  /*d710*/  F2FP.BF16.F32.PACK_AB R27, R65, R64 ;  /* 0x00000040411b723e */ /* 0x000fe200000010ff */
[----:B---3--:R-:W-:-:S06]  /*d720*/  FADD.FTZ R7, R20, R7 ;  /* 0x0000000714077221 */ /* 0x008fcc0000010000 */
[----:B------:R-:W3:Y:S01]  /*d730*/  MUFU.EX2 R42, R42 ;  /* 0x0000002a002a7308 */ /* 0x000ee20000000800 */
[----:B------:R-:W-:Y:S01]  /*d740*/  STSM.16.M88.4 [R91], R12 ;  /* 0x0000000c5b007844 */ /* 0x000fe20000000200 */
[----:B-1----:R-:W-:-:S06]  /*d750*/  FADD.FTZ R5, R40, R5 ;  /* 0x0000000528057221 */ /* 0x002fcc0000010000 */
[----:B------:R-:W1:Y:S01]  /*d760*/  MUFU.EX2 R48, R48 ;  /* 0x0000003000307308 */ /* 0x000e620000000800 */
[----:B------:R0:W-:Y:S07]  /*d770*/  STSM.16.M88.4 [R89], R24 ;  /* 0x0000001859007844 */ /* 0x0001ee0000000200 */
[----:B------:R-:W1:Y:S01]  /*d780*/  MUFU.EX2 R45, R45 ;  /* 0x0000002d002d7308 */ /* 0x000e620000000800 */
[----:B------:R-:W-:Y:S01]  /*d790*/  F2FP.BF16.F32.PACK_AB R29, R21, R10 ;  /* 0x0000000a151d723e */ /* 0x000fe200000010ff */
[----:B----4-:R-:W-:-:S06]  /*d7a0*/  FADD.FTZ R10, R44, R5 ;  /* 0x000000052c0a7221 */ /* 0x010fcc0000010000 */
[----:B------:R-:W4:Y:S01]  /*d7b0*/  MUFU.EX2 R46, R46 ;  /* 0x0000002e002e7308 */ /* 0x000f220000000800 */
[----:B0-----:R-:W-:Y:S01]  /*d7c0*/  FADD.FTZ R24, R38, R7 ;  /* 0x0000000726187221 */ /* 0x001fe20000010000 */
[----:B------:R-:W-:-:S03]  /*d7d0*/  FADD.FTZ R5, R47, R10 ;  /* 0x0000000a2f057221 */ /* 0x000fc60000010000 */
[----:B------:R-:W-:Y:S01]  /*d7e0*/  FADD.FTZ R7, R41, R24 ;  /* 0x0000001829077221 */ /* 0x000fe20000010000 */
[----:B------:R-:W-:Y:S02]  /*d7f0*/  F2FP.BF16.F32.PACK_AB R30, R34, R30 ;  /* 0x0000001e221e723e */ /* 0x000fe400000010ff */
[----:B------:R-:W-:Y:S01]  /*d800*/  F2FP.BF16.F32.PACK_AB R31, R32, R31 ;  /* 0x0000001f201f723e */ /* 0x000fe200000010ff */
[----:B---3--:R-:W-:Y:S01]  /*d810*/  FADD.FTZ R10, R42, R7 ;  /* 0x000000072a0a7221 */ /* 0x008fe20000010000 */
[----:B------:R-:W-:Y:S01]  /*d820*/  F2FP.BF16.F32.PACK_AB R12, R78, R37 ;  /* 0x000000254e0c723e */ /* 0x000fe200000010ff */
[--C-:B------:R-:W-:Y:S01]  /*d830*/  FFMA.FTZ R63, R63, UR45, -R54.reuse ;  /* 0x0000002d3f3f7c23 */ /* 0x100fe20008010836 */
[----:B------:R-:W-:Y:S01]  /*d840*/  F2FP.BF16.F32.PACK_AB R14, R82, R79 ;  /* 0x0000004f520e723e */ /* 0x000fe200000010ff */
[--C-:B------:R-:W-:Y:S01]  /*d850*/  FFMA.FTZ R84, R84, UR45, -R54.reuse ;  /* 0x0000002d54547c23 */ /* 0x100fe20008010836 */
[----:B------:R-:W-:Y:S01]  /*d860*/  F2FP.BF16.F32.PACK_AB R13, R0, R35 ;  /* 0x00000023000d723e */ /* 0x000fe200000010ff */
[----:B-1----:R-:W-:Y:S01]  /*d870*/  FADD.FTZ R0, R48, R5 ;  /* 0x0000000530007221 */ /* 0x002fe20000010000 */
[----:B------:R-:W-:Y:S01]  /*d880*/  F2FP.BF16.F32.PACK_AB R15, R43, R36 ;  /* 0x000000242b0f723e */ /* 0x000fe200000010ff */
[--C-:B------:R-:W-:Y:S01]  /*d890*/  FFMA.FTZ R83, R83, UR45, -R54.reuse ;  /* 0x0000002d53537c23 */ /* 0x100fe20008010836 */
[----:B------:R-:W-:Y:S01]  /*d8a0*/  FFMA.FTZ R86, R86, UR45, -R54 ;  /* 0x0000002d56567c23 */ /* 0x000fe20008010836 */
[----:B------:R-:W-:Y:S01]  /*d8b0*/  FADD.FTZ R5, R45, R10 ;  /* 0x0000000a2d057221 */ /* 0x000fe20000010000 */
[--C-:B------:R-:W-:Y:S01]  /*d8c0*/  FFMA.FTZ R60, R60, UR45, -R54.reuse ;  /* 0x0000002d3c3c7c23 */ /* 0x100fe20008010836 */
[--C-:B------:R-:W-:Y:S01]  /*d8d0*/  FFMA.FTZ R85, R85, UR45, -R54.reuse ;  /* 0x0000002d55557c23 */ /* 0x100fe20008010836 */
[----:B------:R-:W-:Y:S01]  /*d8e0*/  FFMA.FTZ R54, R87, UR45, -R54 ;  /* 0x0000002d57367c23 */ /* 0x000fe20008010836 */
[----:B------:R-:W-:Y:S01]  /*d8f0*/  STSM.16.M88.4 [R88], R28 ;  /* 0x0000001c58007844 */ /* 0x000fe20000000200 */
[----:B------:R-:W0:Y:S03]  /*d900*/  MUFU.EX2 R51, R60 ;  /* 0x0000003c00337308 */ /* 0x000e260000000800 */
[----:B------:R1:W-:Y:S05]  /*d910*/  STSM.16.M88.4 [R90+0x27800], R12 ;  /* 0x0278000c5a007844 */ /* 0x0003ea0000000200 */
[----:B------:R-:W-:Y:S08]  /*d920*/  MUFU.EX2 R63, R63 ;  /* 0x0000003f003f7308 */ /* 0x000ff00000000800 */
[----:B------:R-:W3:Y:S01]  /*d930*/  MUFU.EX2 R84, R84 ;  /* 0x0000005400547308 */ /* 0x000ee20000000800 */
[----:B-1----:R-:W-:Y:S01]  /*d940*/  F2FP.BF16.F32.PACK_AB R12, R33, R8 ;  /* 0x00000008210c723e */ /* 0x002fe200000010ff */
[----:B----4-:R-:W-:-:S06]  /*d950*/  FADD.FTZ R8, R46, R5 ;  /* 0x000000052e087221 */ /* 0x010fcc0000010000 */
[----:B------:R-:W-:Y:S08]  /*d960*/  MUFU.EX2 R49, R49 ;  /* 0x0000003100317308 */ /* 0x000ff00000000800 */
[----:B------:R-:W1:Y:S08]  /*d970*/  MUFU.EX2 R50, R50 ;  /* 0x0000003200327308 */ /* 0x000e700000000800 */
[----:B------:R-:W-:Y:S08]  /*d980*/  MUFU.EX2 R3, R3 ;  /* 0x0000000300037308 */ /* 0x000ff00000000800 */
[----:B------:R-:W-:Y:S08]  /*d990*/  MUFU.EX2 R11, R11 ;  /* 0x0000000b000b7308 */ /* 0x000ff00000000800 */
[----:B------:R-:W-:Y:S08]  /*d9a0*/  MUFU.EX2 R83, R83 ;  /* 0x0000005300537308 */ /* 0x000ff00000000800 */
[----:B------:R-:W4:Y:S08]  /*d9b0*/  MUFU.EX2 R4, R85 ;  /* 0x0000005500047308 */ /* 0x000f300000000800 */
[----:B------:R-:W-:Y:S08]  /*d9c0*/  MUFU.EX2 R86, R86 ;  /* 0x0000005600567308 */ /* 0x000ff00000000800 */
[----:B------:R-:W2:Y:S01]  /*d9d0*/  MUFU.EX2 R5, R54 ;  /* 0x0000003600057308 */ /* 0x000ea20000000800 */
[----:B------:R-:W-:-:S02]  /*d9e0*/  F2FP.BF16.F32.PACK_AB R14, R38, R20 ;  /* 0x00000014260e723e */ /* 0x000fc400000010ff */
[----:B------:R-:W-:Y:S02]  /*d9f0*/  F2FP.BF16.F32.PACK_AB R13, R40, R39 ;  /* 0x00000027280d723e */ /* 0x000fe400000010ff */
[----:B------:R-:W-:Y:S02]  /*da00*/  F2FP.BF16.F32.PACK_AB R15, R47, R44 ;  /* 0x0000002c2f0f723e */ /* 0x000fe400000010ff */
[----:B------:R-:W-:Y:S02]  /*da10*/  F2FP.BF16.F32.PACK_AB R24, R42, R41 ;  /* 0x000000292a18723e */ /* 0x000fe400000010ff */
[----:B------:R-:W-:Y:S02]  /*da20*/  F2FP.BF16.F32.PACK_AB R26, R46, R45 ;  /* 0x0000002d2e1a723e */ /* 0x000fe400000010ff */
[----:B0-----:R-:W-:Y:S02]  /*da30*/  F2FP.BF16.F32.PACK_AB R25, R51, R48 ;  /* 0x000000303319723e */ /* 0x001fe400000010ff */
[----:B---3--:R-:W-:-:S02]  /*da40*/  F2FP.BF16.F32.PACK_AB R27, R84, R63 ;  /* 0x0000003f541b723e */ /* 0x008fc400000010ff */
[----:B-1----:R-:W-:Y:S02]  /*da50*/  F2FP.BF16.F32.PACK_AB R28, R50, R49 ;  /* 0x00000031321c723e */ /* 0x002fe400000010ff */
[----:B----4-:R-:W-:Y:S02]  /*da60*/  F2FP.BF16.F32.PACK_AB R29, R4, R83 ;  /* 0x00000053041d723e */ /* 0x010fe400000010ff */
[----:B------:R-:W-:Y:S02]  /*da70*/  F2FP.BF16.F32.PACK_AB R30, R11, R3 ;  /* 0x000000030b1e723e */ /* 0x000fe400000010ff */
[----:B--2---:R-:W-:Y:S01]  /*da80*/  F2FP.BF16.F32.PACK_AB R31, R5, R86 ;  /* 0x00000056051f723e */ /* 0x004fe200000010ff */
[----:B------:R-:W-:Y:S04]  /*da90*/  STSM.16.M88.4 [R55], R12 ;  /* 0x0000000c37007844 */ /* 0x000fe80000000200 */
[----:B------:R0:W-:Y:S04]  /*daa0*/  STSM.16.M88.4 [R89+0x6000], R24 ;  /* 0x0060001859007844 */ /* 0x0001e80000000200 */
[----:B------:R1:W-:Y:S01]  /*dab0*/  STSM.16.M88.4 [R88+0x6000], R28 ;  /* 0x0060001c58007844 */ /* 0x0003e20000000200 */
[----:B------:R-:W-:Y:S01]  /*dac0*/  FADD.FTZ R0, R51, R0 ;  /* 0x0000000033007221 */ /* 0x000fe20000010000 */
[----:B------:R2:W-:Y:S06]  /*dad0*/  MEMBAR.ALL.CTA ;  /* 0x0000000000007992 */ /* 0x0005ec0000008000 */
[----:B--2---:R-:W2:Y:S01]  /*dae0*/  FENCE.VIEW.ASYNC.S ;  /* 0x00000000000073c6 */ /* 0x004ea20000000000 */
[----:B------:R-:W-:Y:S01]  /*daf0*/  FADD.FTZ R7, R63, R0 ;  /* 0x000000003f077221 */ /* 0x000fe20000010000 */
[----:B------:R-:W-:-:S03]  /*db00*/  ISETP.GE.AND P1, PT, R101, 0x81, PT ;  /* 0x000000816500780c */ /* 0x000fc60003f26270 */
[----:B------:R-:W-:Y:S01]  /*db10*/  FADD.FTZ R0, R84, R7 ;  /* 0x0000000754007221 */ /* 0x000fe20000010000 */
[----:B------:R-:W-:-:S03]  /*db20*/  FADD.FTZ R21, R49, R8 ;  /* 0x0000000831157221 */ /* 0x000fc60000010000 */
[----:B------:R-:W-:Y:S01]  /*db30*/  FADD.FTZ R7, R83, R0 ;  /* 0x0000000053077221 */ /* 0x000fe20000010000 */
[----:B------:R-:W-:-:S03]  /*db40*/  FADD.FTZ R8, R50, R21 ;  /* 0x0000001532087221 */ /* 0x000fc60000010000 */
[----:B------:R-:W-:Y:S01]  /*db50*/  FADD.FTZ R7, R4, R7 ;  /* 0x0000000704077221 */ /* 0x000fe20000010000 */
[----:B------:R-:W-:-:S03]  /*db60*/  FADD.FTZ R8, R3, R8 ;  /* 0x0000000803087221 */ /* 0x000fc60000010000 */
[----:B------:R-:W-:Y:S01]  /*db70*/  FADD.FTZ R4, R86, R7 ;  /* 0x0000000756047221 */ /* 0x000fe20000010000 */
[----:B------:R-:W-:Y:S01]  /*db80*/  FADD.FTZ R3, R11, R8 ;  /* 0x000000080b037221 */ /* 0x000fe20000010000 */
[--C-:B------:R-:W-:Y:S01]  /*db90*/  IMAD.MOV.U32 R134, RZ, RZ, R135.reuse ;  /* 0x000000ffff867224 */ /* 0x100fe200078e0087 */
[-C--:B------:R-:W-:Y:S01]  /*dba0*/  MOV R123, R135.reuse ;  /* 0x00000087007b7202 */ /* 0x080fe20000000f00 */
[----:B------:R-:W-:Y:S01]  /*dbb0*/  FADD.FTZ R4, R5, R4 ;  /* 0x0000000405047221 */ /* 0x000fe20000010000 */
[--C-:B------:R-:W-:Y:S01]  /*dbc0*/  IMAD.MOV.U32 R133, RZ, RZ, R135.reuse ;  /* 0x000000ffff857224 */ /* 0x100fe200078e0087 */
[----:B-----5:R-:W-:Y:S01]  /*dbd0*/  MOV R97, R135 ;  /* 0x0000008700617202 */ /* 0x020fe20000000f00 */
[--C-:B------:R-:W-:Y:S02]  /*dbe0*/  IMAD.MOV.U32 R132, RZ, RZ, R135.reuse ;  /* 0x000000ffff847224 */ /* 0x100fe400078e0087 */
[--C-:B------:R-:W-:Y:S02]  /*dbf0*/  IMAD.MOV.U32 R131, RZ, RZ, R135.reuse ;  /* 0x000000ffff837224 */ /* 0x100fe400078e0087 */
[----:B------:R-:W-:-:S02]  /*dc00*/  IMAD.MOV.U32 R130, RZ, RZ, R135 ;  /* 0x000000ffff827224 */ /* 0x000fc400078e0087 */
[--C-:B------:R-:W-:Y:S02]  /*dc10*/  IMAD.MOV.U32 R129, RZ, RZ, R135.reuse ;  /* 0x000000ffff817224 */ /* 0x100fe400078e0087 */
[--C-:B------:R-:W-:Y:S02]  /*dc20*/  IMAD.MOV.U32 R128, RZ, RZ, R135.reuse ;  /* 0x000000ffff807224 */ /* 0x100fe400078e0087 */
[--C-:B------:R-:W-:Y:S02]  /*dc30*/  IMAD.MOV.U32 R127, RZ, RZ, R135.reuse ;  /* 0x000000ffff7f7224 */ /* 0x100fe400078e0087 */
        /* <DEDUP_REMOVED lines=35> */
[--C-:B0-----:R-:W-:Y:S02]  /*de70*/  IMAD.MOV.U32 R89, RZ, RZ, R135.reuse ;  /* 0x000000ffff597224 */ /* 0x101fe400078e0087 */
[----:B-1----:R-:W-:Y:S01]  /*de80*/  IMAD.MOV.U32 R88, RZ, RZ, R135 ;  /* 0x000000ffff587224 */ /* 0x002fe200078e0087 */
[----:B--2---:R-:W-:Y:S01]  /*de90*/  NOP ;  /* 0x0000000000007918 */ /* 0x004fe20000000000 */
        /* <DEDUP_REMOVED lines=29> */
[----:B------:R-:W-:-:S07]  /*e070*/  CS2R R88, SRZ ;  /* 0x0000000000587805 */ /* 0x000fce000001ff00 */
.L_x_10509:
[----:B------:R-:W2:Y:S01]  /*e080*/  LDL R6, [R1+0x6c] ;  /* 0x00006c0001067983 */ /* 0x000ea20000100800 */
[----:B------:R-:W-:Y:S01]  /*e090*/  ISETP.NE.AND P1, PT, R5, 0x1, PT ;  /* 0x000000010500780c */ /* 0x000fe20003f25270 */
[----:B------:R-:W-:Y:S05]  /*e0a0*/  YIELD ;  /* 0x0000000000007946 */ /* 0x000fea0003800000 */
[----:B------:R-:W-:-:S04]  /*e0b0*/  SEL R157, RZ, 0x1, P1 ;  /* 0x00000001ff9d7807 */ /* 0x000fc80000800000 */
[----:B------:R-:W-:Y:S02]  /*e0c0*/  LOP3.LUT R157, R10, R157, RZ, 0x3c, !PT ;  /* 0x0000009d0a9d7212 */ /* 0x000fe400078e3cff */
[----:B--2---:R-:W-:-:S13]  /*e0d0*/  ISETP.NE.AND P1, PT, R6, RZ, PT ;  /* 0x000000ff0600720c */ /* 0x004fda0003f25270 */
[----:B---3--:R-:W-:Y:S05]  /*e0e0*/  @P1 BRA `(.L_x_10498) ;  /* 0x00000000003c1947 */ /* 0x008fea0003800000 */
[----:B------:R-:W-:Y:S05]  /*e0f0*/  @!P0 BRA `(.L_x_10499) ;  /* 0x0000000000048947 */ /* 0x000fea0003800000 */
[----:B------:R-:W-:Y:S01]  /*e100*/  BPT.TRAP 0x1 ;  /* 0x000000040000795c */ /* 0x000fe20000300000 */
.L_x_10499:
        /* <DEDUP_REMOVED lines=8> */
.L_x_10500:
[----:B------:R-:W-:Y:S04]  /*e190*/  BSSY B0, `(.L_x_10498) ;  /* 0x0000004000007945 */ /* 0x000fe80003800000 */
[----:B-1----:R-:W-:Y:S05]  /*e1a0*/  @P2 BRA `(.L_x_10501) ;  /* 0x0000000000082947 */ /* 0x002fea0003800000 */
[----:B------:R-:W1:Y:S02]  /*e1b0*/  SYNCS.PHASECHK.TRANS64.TRYWAIT P2, [R9+URZ+0x2d830], R6 ;  /* 0x02d83006090075a7 */ /* 0x000e64000804017f */
[----:B-1----:R-:W-:Y:S05]  /*e1c0*/  @!P2 BRA `(.L_x_10502) ;  /* 0x000000c8004ca947 */ /* 0x002fea0003800000 */
.L_x_10501:
[----:B------:R-:W-:Y:S05]  /*e1d0*/  BSYNC B0 ;  /* 0x0000000000007941 */ /* 0x000fea0003800000 */
.L_x_10498:
[----:B01----:R-:W2:Y:S04]  /*e1e0*/  LDL R9, [R1+0x70] ;  /* 0x0000700001097983 */ /* 0x003ea80000100800 */
[----:B------:R-:W3:Y:S01]  /*e1f0*/  LDL.64 R26, [R1+0x10] ;  /* 0x00001000011a7983 */ /* 0x000ee20000100a00 */
[----:B------:R-:W-:Y:S01]  /*e200*/  VIADD R141, R5, 0x1 ;  /* 0x00000001058d7836 */ /* 0x000fe20000000000 */
[----:B------:R-:W-:Y:S05]  /*e210*/  WARPSYNC.ALL ;  /* 0x0000000000007948 */ /* 0x000fea0003800000 */
[C---:B------:R-:W-:Y:S01]  /*e220*/  ISETP.NE.AND P2, PT, R141.reuse, 0x2, PT ;  /* 0x000000028d00780c */ /* 0x040fe20003f45270 */
[----:B------:R-:W4:Y:S03]  /*e230*/  LDL.64 R152, [R1+0x40] ;  /* 0x0000400001987983 */ /* 0x000f260000100a00 */
[----:B------:R-:W-:Y:S01]  /*e240*/  SEL R141, R141, RZ, P2 ;  /* 0x000000ff8d8d7207 */ /* 0x000fe20001000000 */
[----:B------:R-:W-:Y:S01]  /*e250*/  IMAD.MOV.U32 R15, RZ, RZ, -0x7fffffe0 ;  /* 0x80000020ff0f7424 */ /* 0x000fe200078e00ff */
[----:B------:R-:W0:Y:S04]  /*e260*/  S2R R6, SR_TID.X ;  /* 0x0000000000067919 */ /* 0x000e280000002100 */
[----:B------:R-:W-:Y:S01]  /*e270*/  R2UR UR15, R15 ;  /* 0x000000000f0f72ca */ /* 0x000fe200000e0000 */
[----:B------:R-:W-:Y:S01]  /*e280*/  IMAD.MOV.U32 R13, RZ, RZ, -0x7fffffe0 ;  /* 0x80000020ff0d7424 */ /* 0x000fe200078e00ff */
[----:B------:R-:W5:Y:S04]  /*e290*/  LDL.64 R148, [R1+0x38] ;  /* 0x0000380001947983 */ /* 0x000f680000100a00 */
[----:B------:R-:W5:Y:S04]  /*e2a0*/  LDL.64 R146, [R1+0x30] ;  /* 0x0000300001927983 */ /* 0x000f680000100a00 */
[----:B------:R-:W5:Y:S01]  /*e2b0*/  LDL.64 R144, [R1+0x28] ;  /* 0x0000280001907983 */ /* 0x000f620000100a00 */
[----:B0-----:R-:W-:-:S05]  /*e2c0*/  SHF.R.U32.HI R6, RZ, 0x7, R6 ;  /* 0x00000007ff067819 */ /* 0x001fca0000011606 */
[----:B------:R-:W-:Y:S01]  /*e2d0*/  VIADD R6, R6, 0x8 ;  /* 0x0000000806067836 */ /* 0x000fe20000000000 */
[----:B------:R-:W-:Y:S01]  /*e2e0*/  R2UR UR7, R13 ;  /* 0x000000000d0772ca */ /* 0x000fe200000e0000 */
[----:B------:R-:W-:-:S05]  /*e2f0*/  IMAD.MOV.U32 R25, RZ, RZ, -0x7fffffe0 ;  /* 0x80000020ff197424 */ /* 0x000fca00078e00ff */
[----:B------:R-:W-:Y:S01]  /*e300*/  R2UR UR23, R25 ;  /* 0x00000000191772ca */ /* 0x000fe200000e0000 */
[----:B------:R-:W-:Y:S02]  /*e310*/  IMAD.MOV.U32 R21, RZ, RZ, -0x7fffffe0 ;  /* 0x80000020ff157424 */ /* 0x000fe400078e00ff */
[----:B--2---:R-:W-:-:S04]  /*e320*/  IMAD R12, R141, 0x600, R9 ;  /* 0x000006008d0c7824 */ /* 0x004fc800078e0209 */
[----:B------:R-:W-:-:S05]  /*e330*/  VIADD R14, R12, 0x200 ;  /* 0x000002000c0e7836 */ /* 0x000fca0000000000 */
[----:B------:R-:W-:Y:S02]  /*e340*/  R2UR UR14, R14 ;  /* 0x000000000e0e72ca */ /* 0x000fe400000e0000 */
[----:B------:R-:W2:Y:S01]  /*e350*/  LDL.64 R14, [R1+0x58] ;  /* 0x00005800010e7983 */ /* 0x000ea20000100a00 */
[C---:B------:R-:W-:Y:S01]  /*e360*/  R2UR UR6, R12.reuse ;  /* 0x000000000c0672ca */ /* 0x040fe200000e0000 */
[----:B------:R-:W-:Y:S01]  /*e370*/  VIADD R24, R12, 0x400 ;  /* 0x000004000c187836 */ /* 0x000fe20000000000 */
[----:B---3--:R-:W-:Y:S02]  /*e380*/  R2UR UR4, R26 ;  /* 0x000000001a0472ca */ /* 0x008fe400000e0000 */
[----:B------:R-:W-:Y:S02]  /*e390*/  R2UR UR5, R27 ;  /* 0x000000001b0572ca */ /* 0x000fe400000e0000 */
[----:B------:R-:W-:Y:S01]  /*e3a0*/  R2UR UR22, R24 ;  /* 0x00000000181672ca */ /* 0x000fe200000e0000 */
[----:B------:R0:W-:Y:S06]  /*e3b0*/  BAR.SYNC.DEFER_BLOCKING R6, 0x100 ;  /* 0x000400060000751d */ /* 0x0001ec0000010000 */
[----:B------:R-:W-:-:S06]  /*e3c0*/  WARPGROUP.ARRIVE ;  /* 0x00000000000079c5 */ /* 0x000fcc0000000000 */
[----:B------:R-:W-:Y:S01]  /*e3d0*/  HGMMA.64x128x16.F32.BF16 R24, gdesc[UR4], RZ, !UPT, gsb0 ;  /* 0x01e00000041879f0 */ /* 0x000fe2000c0018ff */
[----:B------:R-:W-:Y:S01]  /*e3e0*/  VIADD R20, R12, 0x2 ;  /* 0x000000020c147836 */ /* 0x000fe20000000000 */
[----:B------:R-:W-:-:S04]  /*e3f0*/  R2UR UR11, R21 ;  /* 0x00000000150b72ca */ /* 0x000fc800000e0000 */
[----:B------:R-:W-:Y:S02]  /*e400*/  R2UR UR10, R20 ;  /* 0x00000000140a72ca */ /* 0x000fe400000e0000 */
[----:B----4-:R-:W-:Y:S02]  /*e410*/  R2UR UR12, R152 ;  /* 0x00000000980c72ca */ /* 0x010fe400000e0000 */
[----:B------:R-:W-:Y:S01]  /*e420*/  R2UR UR13, R153 ;  /* 0x00000000990d72ca */ /* 0x000fe200000e0000 */
[----:B------:R-:W-:Y:S02]  /*e430*/  WARPGROUP.DEPBAR.LE gsb0, 0x0 ;  /* 0x00008000000079c5 */ /* 0x000fe40000010000 */
[----:B------:R-:W-:Y:S01]  /*e440*/  WARPGROUP.ARRIVE ;  /* 0x00000000000079c5 */ /* 0x000fe20000000000 */
[----:B--2---:R-:W-:Y:S02]  /*e450*/  R2UR UR8, R14 ;  /* 0x000000000e0872ca */ /* 0x004fe400000e0000 */
[----:B------:R-:W-:-:S13]  /*e460*/  R2UR UR9, R15 ;  /* 0x000000000f0972ca */ /* 0x000fda00000e0000 */
[----:B------:R-:W-:Y:S01]  /*e470*/  HGMMA.64x128x16.F32.BF16 R24, gdesc[UR8], R24, gsb0 ;  /* 0x01e00000081879f0 */ /* 0x000fe20008001818 */
[----:B------:R-:W-:Y:S01]  /*e480*/  VIADD R20, R12, 0x202 ;  /* 0x000002020c147836 */ /* 0x000fe20000000000 */
[----:B------:R-:W-:Y:S02]  /*e490*/  R2UR UR19, R21 ;  /* 0x00000000151372ca */ /* 0x000fe400000e0000 */
[----:B-----5:R-:W-:Y:S02]  /*e4a0*/  R2UR UR16, R148 ;  /* 0x00000000941072ca */ /* 0x020fe400000e0000 */
[----:B------:R-:W-:Y:S02]  /*e4b0*/  R2UR UR18, R20 ;  /* 0x00000000141272ca */ /* 0x000fe400000e0000 */
[----:B------:R-:W-:Y:S01]  /*e4c0*/  R2UR UR17, R149 ;  /* 0x00000000951172ca */ /* 0x000fe200000e0000 */
[----:B------:R-:W-:Y:S02]  /*e4d0*/  WARPGROUP.DEPBAR.LE gsb0, 0x0 ;  /* 0x00008000000079c5 */ /* 0x000fe40000010000 */
[----:B------:R-:W-:-:S06]  /*e4e0*/  WARPGROUP.ARRIVE ;  /* 0x00000000000079c5 */ /* 0x000fcc0000000000 */
[----:B------:R-:W-:Y:S01]  /*e4f0*/  HGMMA.64x128x16.F32.BF16 R24, gdesc[UR12], R24, gsb0 ;  /* 0x01e000000c1879f0 */ /* 0x000fe20008001818 */
[----:B------:R-:W-:Y:S02]  /*e500*/  R2UR UR20, R146 ;  /* 0x00000000921472ca */ /* 0x000fe400000e0000 */
[----:B------:R-:W-:Y:S01]  /*e510*/  R2UR UR21, R147 ;  /* 0x00000000931572ca */ /* 0x000fe200000e0000 */
[----:B------:R-:W-:Y:S02]  /*e520*/  WARPGROUP.DEPBAR.LE gsb0, 0x0 ;  /* 0x00008000000079c5 */ /* 0x000fe40000010000 */
[----:B------:R-:W-:-:S06]  /*e530*/  WARPGROUP.ARRIVE ;  /* 0x00000000000079c5 */ /* 0x000fcc0000000000 */
[----:B------:R-:W-:Y:S01]  /*e540*/  HGMMA.64x128x16.F32.BF16 R24, gdesc[UR16], R24, gsb0 ;  /* 0x01e00000101879f0 */ /* 0x000fe20008001818 */
[----:B------:R-:W-:Y:S02]  /*e550*/  IADD3 R12, R12, 0x402, RZ ;  /* 0x000004020c0c7810 */ /* 0x000fe40007ffe0ff */
[----:B------:R-:W-:Y:S02]  /*e560*/  R2UR UR27, R13 ;  /* 0x000000000d1b72ca */ /* 0x000fe400000e0000 */
[----:B------:R-:W-:Y:S02]  /*e570*/  R2UR UR26, R12 ;  /* 0x000000000c1a72ca */ /* 0x000fe400000e0000 */
[----:B------:R-:W-:Y:S02]  /*e580*/  R2UR UR24, R144 ;  /* 0x00000000901872ca */ /* 0x000fe400000e0000 */
[----:B------:R-:W-:Y:S01]  /*e590*/  R2UR UR25, R145 ;  /* 0x00000000911972ca */ /* 0x000fe200000e0000 */
[----:B------:R-:W-:-:S02]  /*e5a0*/  WARPGROUP.DEPBAR.LE gsb0, 0x0 ;  /* 0x00008000000079c5 */ /* 0x000fc40000010000 */
[----:B------:R-:W-:-:S06]  /*e5b0*/  WARPGROUP.ARRIVE ;  /* 0x00000000000079c5 */ /* 0x000fcc0000000000 */
        /* <DEDUP_REMOVED lines=8> */
.L_x_10504:
[----:B------:R-:W-:Y:S01]  /*e640*/  SHF.L.U32 R6, R10, 0x1f, RZ ;  /* 0x0000001f0a067819 */ /* 0x000fe200000006ff */
[----:B------:R-:W-:-:S04]  /*e650*/  IMAD R9, R5, 0x8, R2 ;  /* 0x0000000805097824 */ /* 0x000fc800078e0202 */
[----:B------:R0:W1:Y:S01]  /*e660*/  SYNCS.PHASECHK.TRANS64.TRYWAIT P1, [R9+URZ+0x2d850], R6 ;  /* 0x02d85006090075a7 */ /* 0x000062000802017f */
[----:B------:R-:W-:Y:S05]  /*e670*/  @!P0 BRA `(.L_x_10505) ;  /* 0x0000000000048947 */ /* 0x000fea0003800000 */
[----:B------:R-:W-:Y:S01]  /*e680*/  BPT.TRAP 0x1 ;  /* 0x000000040000795c */ /* 0x000fe20000300000 */
.L_x_10505:
[----:B-1----:R-:W-:Y:S05]  /*e690*/  @P1 BRA `(.L_x_10503) ;  /* 0x0000000000081947 */ /* 0x002fea0003800000 */
[----:B------:R-:W1:Y:S02]  /*e6a0*/  SYNCS.PHASECHK.TRANS64.TRYWAIT P1, [R9+URZ+0x2d850], R6 ;  /* 0x02d85006090075a7 */ /* 0x000e64000802017f */
[----:B-1----:R-:W-:Y:S05]  /*e6b0*/  @!P1 BRA `(.L_x_10506) ;  /* 0x000000c400249947 */ /* 0x002fea0003800000 */
.L_x_10503:
[----:B------:R-:W2:Y:S01]  /*e6c0*/  LDL R14, [R1+0x74] ;  /* 0x00007400010e7983 */ /* 0x000ea20000100800 */
[----:B01----:R-:W-:Y:S01]  /*e6d0*/  VIADD R6, R2, 0x400 ;  /* 0x0000040002067836 */ /* 0x003fe20000000000 */
[----:B------:R-:W-:Y:S05]  /*e6e0*/  WARPSYNC.ALL ;  /* 0x0000000000007948 */ /* 0x000fea0003800000 */
[----:B------:R-:W-:Y:S01]  /*e6f0*/  SHF.R.U32.HI R6, RZ, 0x4, R6 ;  /* 0x00000004ff067819 */ /* 0x000fe20000011606 */
[----:B------:R-:W-:Y:S01]  /*e700*/  IMAD.MOV.U32 R11, RZ, RZ, -0x7fffffe0 ;  /* 0x80000020ff0b7424 */ /* 0x000fe200078e00ff */
[----:B------:R-:W-:Y:S01]  /*e710*/  WARPGROUP.ARRIVE ;  /* 0x00000000000079c5 */ /* 0x000fe20000000000 */
[----:B------:R-:W-:Y:S01]  /*e720*/  IMAD.MOV.U32 R13, RZ, RZ, -0x7fffffe0 ;  /* 0x80000020ff0d7424 */ /* 0x000fe200078e00ff */
[----:B------:R-:W-:-:S02]  /*e730*/  LOP3.LUT R6, R6, 0x3fff, RZ, 0xc0, !PT ;  /* 0x00003fff06067812 */ /* 0x000fc400078ec0ff */
[C---:B------:R-:W-:Y:S02]  /*e740*/  R2UR UR7, R11.reuse ;  /* 0x000000000b0772ca */ /* 0x040fe400000e0000 */
[----:B------:R-:W-:Y:S02]  /*e750*/  LOP3.LUT R6, R6, 0x2000000, RZ, 0xfc, !PT ;  /* 0x0200000006067812 */ /* 0x000fe400078efcff */
[----:B------:R-:W-:Y:S01]  /*e760*/  R2UR UR35, R11 ;  /* 0x000000000b2372ca */ /* 0x000fe200000e0000 */
[----:B------:R-:W-:Y:S01]  /*e770*/  IMAD.MOV.U32 R11, RZ, RZ, 0x40000040 ;  /* 0x40000040ff0b7424 */ /* 0x000fe200078e00ff */
[----:B------:R-:W-:Y:S01]  /*e780*/  R2UR UR11, R13 ;  /* 0x000000000d0b72ca */ /* 0x000fe200000e0000 */
[----:B------:R-:W-:Y:S01]  /*e790*/  IMAD R10, R5, 0x600, R6 ;  /* 0x00000600050a7824 */ /* 0x000fe200078e0206 */
[----:B------:R-:W-:Y:S02]  /*e7a0*/  R2UR UR15, R13 ;  /* 0x000000000d0f72ca */ /* 0x000fe400000e0000 */
[----:B------:R-:W-:Y:S01]  /*e7b0*/  R2UR UR5, R11 ;  /* 0x000000000b0572ca */ /* 0x000fe200000e0000 */
[C---:B------:R-:W-:Y:S01]  /*e7c0*/  VIADD R12, R10.reuse, 0x40 ;  /* 0x000000400a0c7836 */ /* 0x040fe20000000000 */
[----:B------:R-:W-:Y:S01]  /*e7d0*/  R2UR UR6, R10 ;  /* 0x000000000a0672ca */ /* 0x000fe200000e0000 */
[----:B------:R-:W-:Y:S01]  /*e7e0*/  IMAD.MOV.U32 R11, RZ, RZ, 0x40000040 ;  /* 0x40000040ff0b7424 */ /* 0x000fe200078e00ff */
[----:B------:R-:W-:-:S02]  /*e7f0*/  R2UR UR19, R13 ;  /* 0x000000000d1372ca */ /* 0x000fc400000e0000 */
[----:B------:R-:W-:Y:S01]  /*e800*/  R2UR UR10, R12 ;  /* 0x000000000c0a72ca */ /* 0x000fe200000e0000 */
[----:B------:R-:W-:Y:S01]  /*e810*/  VIADD R12, R10, 0x80 ;  /* 0x000000800a0c7836 */ /* 0x000fe20000000000 */
[C---:B------:R-:W-:Y:S02]  /*e820*/  R2UR UR23, R13.reuse ;  /* 0x000000000d1772ca */ /* 0x040fe400000e0000 */
[C---:B------:R-:W-:Y:S02]  /*e830*/  R2UR UR27, R13.reuse ;  /* 0x000000000d1b72ca */ /* 0x040fe400000e0000 */
[----:B------:R-:W-:Y:S01]  /*e840*/  R2UR UR14, R12 ;  /* 0x000000000c0e72ca */ /* 0x000fe200000e0000 */
[----:B------:R-:W-:Y:S01]  /*e850*/  VIADD R12, R10, 0xc0 ;  /* 0x000000c00a0c7836 */ /* 0x000fe20000000000 */
[----:B------:R-:W-:Y:S01]  /*e860*/  R2UR UR31, R13 ;  /* 0x000000000d1f72ca */ /* 0x000fe200000e0000 */
[----:B------:R-:W-:Y:S01]  /*e870*/  IMAD.MOV.U32 R13, RZ, RZ, 0x40000040 ;  /* 0x40000040ff0d7424 */ /* 0x000fe200078e00ff */
[----:B------:R-:W-:-:S02]  /*e880*/  R2UR UR33, R11 ;  /* 0x000000000b2172ca */ /* 0x000fc400000e0000 */
        /* <DEDUP_REMOVED lines=9> */
[C---:B------:R-:W-:Y:S01]  /*e920*/  VIADD R12, R10.reuse, 0x180 ;  /* 0x000001800a0c7836 */ /* 0x040fe20000000000 */
[----:B------:R-:W-:Y:S01]  /*e930*/  R2UR UR17, R13 ;  /* 0x000000000d1172ca */ /* 0x000fe200000e0000 */
[----:B------:R-:W-:Y:S02]  /*e940*/  VIADD R10, R10, 0x1c0 ;  /* 0x000001c00a0a7836 */ /* 0x000fe40000000000 */
[----:B------:R-:W-:Y:S01]  /*e950*/  IMAD.MOV.U32 R13, RZ, RZ, 0x40000040 ;  /* 0x40000040ff0d7424 */ /* 0x000fe200078e00ff */
[----:B------:R-:W-:Y:S02]  /*e960*/  R2UR UR30, R12 ;  /* 0x000000000c1e72ca */ /* 0x000fe400000e0000 */
[----:B------:R-:W-:Y:S02]  /*e970*/  R2UR UR34, R10 ;  /* 0x000000000a2272ca */ /* 0x000fe400000e0000 */
[----:B------:R-:W-:Y:S01]  /*e980*/  R2UR UR21, R13 ;  /* 0x000000000d1572ca */ /* 0x000fe200000e0000 */
[----:B------:R-:W-:-:S05]  /*e990*/  IMAD.MOV.U32 R13, RZ, RZ, 0x40000040 ;  /* 0x40000040ff0d7424 */ /* 0x000fca00078e00ff */
[----:B------:R-:W-:Y:S01]  /*e9a0*/  R2UR UR25, R13 ;  /* 0x000000000d1972ca */ /* 0x000fe200000e0000 */
[----:B------:R-:W-:-:S05]  /*e9b0*/  IMAD.MOV.U32 R13, RZ, RZ, 0x40000040 ;  /* 0x40000040ff0d7424 */ /* 0x000fca00078e00ff */
[----:B------:R-:W-:Y:S02]  /*e9c0*/  R2UR UR29, R13 ;  /* 0x000000000d1d72ca */ /* 0x000fe400000e0000 */
[----:B--2---:R-:W-:Y:S02]  /*e9d0*/  LOP3.LUT R10, R14, 0x10000, RZ, 0xfc, !PT ;  /* 0x000100000e0a7812 */ /* 0x004fe400078efcff */
[----:B------:R-:W0:Y:S02]  /*e9e0*/  S2R R14, SR_TID.X ;  /* 0x00000000000e7919 */ /* 0x000e240000002100 */
[C---:B------:R-:W-:Y:S01]  /*e9f0*/  R2UR UR4, R10.reuse ;  /* 0x000000000a0472ca */ /* 0x040fe200000e0000 */
[----:B------:R-:W-:-:S05]  /*ea00*/  VIADD R12, R10, 0x2 ;  /* 0x000000020a0c7836 */ /* 0x000fca0000000000 */
[----:B------:R-:W-:Y:S01]  /*ea10*/  R2UR UR8, R12 ;  /* 0x000000000c0872ca */ /* 0x000fe200000e0000 */
[----:B------:R-:W-:-:S05]  /*ea20*/  VIADD R12, R10, 0x4 ;  /* 0x000000040a0c7836 */ /* 0x000fca0000000000 */
[----:B------:R-:W-:Y:S01]  /*ea30*/  R2UR UR12, R12 ;  /* 0x000000000c0c72ca */ /* 0x000fe200000e0000 */
[----:B------:R-:W-:Y:S01]  /*ea40*/  HGMMA.64x96x16.F32.BF16 R88, gdesc[UR4].tnspB, R88, gsb0 ;  /* 0x41600000045879f0 */ /* 0x000fe20008001858 */
[----:B------:R-:W-:-:S05]  /*ea50*/  VIADD R12, R10, 0x6 ;  /* 0x000000060a0c7836 */ /* 0x000fca0000000000 */
[----:B------:R-:W-:Y:S01]  /*ea60*/  R2UR UR16, R12 ;  /* 0x000000000c1072ca */ /* 0x000fe200000e0000 */
[----:B------:R-:W-:-:S05]  /*ea70*/  VIADD R12, R10, 0x600 ;  /* 0x000006000a0c7836 */ /* 0x000fca0000000000 */
[----:B------:R-:W-:Y:S01]  /*ea80*/  R2UR UR20, R12 ;  /* 0x000000000c1472ca */ /* 0x000fe200000e0000 */
[----:B------:R-:W-:Y:S01]  /*ea90*/  VIADD R12, R10, 0x602 ;  /* 0x000006020a0c7836 */ /* 0x000fe20000000000 */
[----:B0-----:R-:W-:-:S04]  /*eaa0*/  SHF.R.U32.HI R6, RZ, 0x7, R14 ;  /* 0x00000007ff067819 */ /* 0x001fc8000001160e */
[----:B------:R-:W-:Y:S01]  /*eab0*/  R2UR UR24, R12 ;  /* 0x000000000c1872ca */ /* 0x000fe200000e0000 */
[C---:B------:R-:W-:Y:S01]  /*eac0*/  VIADD R12, R10.reuse, 0x604 ;  /* 0x000006040a0c7836 */ /* 0x040fe20000000000 */
[----:B------:R-:W-:Y:S01]  /*ead0*/  IADD3 R10, R10, 0x606, RZ ;  /* 0x000006060a0a7810 */ /* 0x000fe20007ffe0ff */
[----:B------:R-:W-:Y:S01]  /*eae0*/  VIADD R6, R6, 0x9 ;  /* 0x0000000906067836 */ /* 0x000fe20000000000 */
[----:B------:R-:W-:Y:S02]  /*eaf0*/  ISETP.GE.U32.AND P1, PT, R14, 0x180, PT ;  /* 0x000001800e00780c */ /* 0x000fe40003f26070 */
[----:B------:R-:W-:Y:S02]  /*eb00*/  R2UR UR28, R12 ;  /* 0x000000000c1c72ca */ /* 0x000fe400000e0000 */
[----:B------:R-:W-:Y:S02]  /*eb10*/  R2UR UR32, R10 ;  /* 0x000000000a2072ca */ /* 0x000fe400000e0000 */
[----:B------:R-:W-:Y:S01]  /*eb20*/  SEL R6, R6, 0x9, !P1 ;  /* 0x0000000906067807 */ /* 0x000fe20004800000 */
[----:B------:R-:W-:-:S02]  /*eb30*/  WARPGROUP.DEPBAR.LE gsb0, 0x0 ;  /* 0x00008000000079c5 */ /* 0x000fc40000010000 */
[----:B------:R-:W-:-:S06]  /*eb40*/  WARPGROUP.ARRIVE ;  /* 0x00000000000079c5 */ /* 0x000fcc0000000000 */
[----:B------:R-:W-:Y:S03]  /*eb50*/  HGMMA.64x96x16.F32.BF16 R88, gdesc[UR8].tnspB, R88, gsb0 ;  /* 0x41600000085879f0 */ /* 0x000fe60008001858 */
[----:B------:R-:W-:Y:S02]  /*eb60*/  WARPGROUP.DEPBAR.LE gsb0, 0x0 ;  /* 0x00008000000079c5 */ /* 0x000fe40000010000 */
        /* <DEDUP_REMOVED lines=18> */
[----:B------:R0:W-:Y:S06]  /*ec90*/  BAR.ARV R6, 0x100 ;  /* 0x000400060000751d */ /* 0x0001ec0000002000 */
[----:B------:R-:W-:Y:S05]  /*eca0*/  @!P0 BRA `(.L_x_10507) ;  /* 0x0000000000048947 */ /* 0x000fea0003800000 */
[----:B------:R-:W-:Y:S01]  /*ecb0*/  BPT.TRAP 0x1 ;  /* 0x000000040000795c */ /* 0x000fe20000300000 */
.L_x_10507:
[----:B------:R-:W-:Y:S01]  /*ecc0*/  FMUL.FTZ R12, R24, UR41 ;  /* 0x00000029180c7c20 */ /* 0x000fe20008410000 */
[----:B------:R-:W-:Y:S01]  /*ecd0*/  FMUL.FTZ R20, R25, UR41 ;  /* 0x0000002919147c20 */ /* 0x000fe20008410000 */
[----:B------:R-:W-:Y:S01]  /*ece0*/  FMUL.FTZ R21, R28, UR41 ;  /* 0x000000291c157c20 */ /* 0x000fe20008410000 */
[----:B0-----:R-:W-:Y:S02]  /*ecf0*/  IMAD R6, R141, 0x8, R2 ;  /* 0x000000088d067824 */ /* 0x001fe400078e0202 */
[----:B------:R-:W-:Y:S01]  /*ed00*/  FMUL.FTZ R24, R29, UR41 ;  /* 0x000000291d187c20 */ /* 0x000fe20008410000 */
[----:B------:R-:W-:Y:S01]  /*ed10*/  IMAD.U32 R9, RZ, RZ, UR38 ;  /* 0x00000026ff097e24 */ /* 0x000fe2000f8e00ff */
[----:B------:R-:W0:Y:S01]  /*ed20*/  MUFU.TANH R12, R12 ;  /* 0x0000000c000c7308 */ /* 0x000e220000002400 */
[----:B------:R-:W-:Y:S02]  /*ed30*/  VIADD R6, R6, 0x2d840 ;  /* 0x0002d84006067836 */ /* 0x000fe40000000000 */
[----:B------:R-:W-:Y:S01]  /*ed40*/  FMUL.FTZ R26, R26, UR41 ;  /* 0x000000291a1a7c20 */ /* 0x000fe20008410000 */
[----:B------:R-:W-:Y:S01]  /*ed50*/  FMUL.FTZ R25, R32, UR41 ;  /* 0x0000002920197c20 */ /* 0x000fe20008410000 */
[----:B------:R-:W-:Y:S01]  /*ed60*/  FMUL.FTZ R27, R27, UR41 ;  /* 0x000000291b1b7c20 */ /* 0x000fe20008410000 */
[----:B------:R-:W-:Y:S01]  /*ed70*/  FMUL.FTZ R30, R30, UR41 ;  /* 0x000000291e1e7c20 */ /* 0x000fe20008410000 */
[----:B------:R-:W-:Y:S01]  /*ed80*/  PRMT R6, R9, 0x654, R6 ;  /* 0x0000065409067816 */ /* 0x000fe20000000006 */
[----:B------:R-:W-:Y:S01]  /*ed90*/  FMUL.FTZ R28, R37, UR41 ;  /* 0x00000029251c7c20 */ /* 0x000fe20008410000 */
[----:B------:R-:W1:Y:S01]  /*eda0*/  MUFU.TANH R20, R20 ;  /* 0x0000001400147308 */ /* 0x000e620000002400 */
[----:B------:R-:W-:Y:S01]  /*edb0*/  FMUL.FTZ R34, R34, UR41 ;  /* 0x0000002922227c20 */ /* 0x000fe20008410000 */
[----:B------:R0:W-:Y:S01]  /*edc0*/  SYNCS.ARRIVE.TRANS64.RED.A1T0 RZ, [R6+URZ], RZ ;  /* 0x000000ff06ff79a7 */ /* 0x0001e2000810043f */
[----:B------:R-:W-:Y:S01]  /*edd0*/  FMUL.FTZ R32, R41, UR41 ;  /* 0x0000002929207c20 */ /* 0x000fe20008410000 */
[----:B------:R-:W-:Y:S01]  /*ede0*/  FMUL.FTZ R37, R48, UR41 ;  /* 0x0000002930257c20 */ /* 0x000fe20008410000 */
[----:B------:R-:W-:Y:S01]  /*edf0*/  FMUL.FTZ R144, R56, UR41 ;  /* 0x0000002938907c20 */ /* 0x000fe20008410000 */
[----:B------:R-:W-:Y:S01]  /*ee00*/  FMUL.FTZ R146, R57, UR41 ;  /* 0x0000002939927c20 */ /* 0x000fe20008410000 */
[----:B------:R-:W-:Y:S01]  /*ee10*/  FMUL.FTZ R145, R60, UR41 ;  /* 0x000000293c917c20 */ /* 0x000fe20008410000 */
[----:B------:R-:W2:Y:S01]  /*ee20*/  MUFU.TANH R21, R21 ;  /* 0x0000001500157308 */ /* 0x000ea20000002400 */
[----:B------:R-:W-:Y:S01]  /*ee30*/  FMUL.FTZ R147, R61, UR41 ;  /* 0x000000293d937c20 */ /* 0x000fe20008410000 */
[----:B0-----:R-:W-:Y:S01]  /*ee40*/  FMNMX.FTZ R6, R12, R7, !PT ;  /* 0x000000070c067209 */ /* 0x001fe20007810000 */
        /* <DEDUP_REMOVED lines=13> */
[----:B------:R1:W3:Y:S01]  /*ef20*/  MUFU.TANH R14, R26 ;  /* 0x0000001a000e7308 */ /* 0x0002e20000002400 */
        /* <DEDUP_REMOVED lines=8> */
[----:B-1----:R-:W-:Y:S01]  /*efb0*/  FMUL.FTZ R26, R33, UR41 ;  /* 0x00000029211a7c20 */ /* 0x002fe20008410000 */
[----:B0-----:R-:W-:Y:S01]  /*efc0*/  FMNMX.FTZ R6, R24, R6, !PT ;  /* 0x0000000618067209 */ /* 0x001fe20007810000 */
[----:B------:R-:W-:Y:S01]  /*efd0*/  FMUL.FTZ R68, R46, UR41 ;  /* 0x000000292e447c20 */ /* 0x000fe20008410000 */
[----:B------:R-:W-:Y:S01]  /*efe0*/  FMUL.FTZ R33, R51, UR41 ;  /* 0x0000002933217c20 */ /* 0x000fe20008410000 */
[----:B------:R-:W-:Y:S01]  /*eff0*/  FMUL.FTZ R64, R54, UR41 ;  /* 0x0000002936407c20 */ /* 0x000fe20008410000 */
[----:B------:R-:W-:Y:S01]  /*f000*/  FMUL.FTZ R61, R58, UR41 ;  /* 0x000000293a3d7c20 */ /* 0x000fe20008410000 */
[----:B------:R-:W-:Y:S01]  /*f010*/  FMUL.FTZ R60, R59, UR41 ;  /* 0x000000293b3c7c20 */ /* 0x000fe20008410000 */
[----:B------:R0:W1:Y:S01]  /*f020*/  MUFU.TANH R13, R27 ;  /* 0x0000001b000d7308 */ /* 0x0000620000002400 */
[----:B---3--:R-:W-:-:S02]  /*f030*/  IMAD.MOV.U32 R38, RZ, RZ, R14 ;  /* 0x000000ffff267224 */ /* 0x008fc400078e000e */
[----:B------:R-:W-:Y:S01]  /*f040*/  FMUL.FTZ R14, R42, UR41 ;  /* 0x000000292a0e7c20 */ /* 0x000fe20008410000 */
[----:B------:R-:W-:Y:S01]  /*f050*/  FMUL.FTZ R57, R62, UR41 ;  /* 0x000000293e397c20 */ /* 0x000fe20008410000 */
[----:B------:R-:W-:Y:S01]  /*f060*/  FMUL.FTZ R56, R63, UR41 ;  /* 0x000000293f387c20 */ /* 0x000fe20008410000 */
[----:B------:R-:W-:Y:S01]  /*f070*/  FMUL.FTZ R48, R70, UR41 ;  /* 0x0000002946307c20 */ /* 0x000fe20008410000 */
[----:B------:R-:W-:Y:S01]  /*f080*/  FMUL.FTZ R41, R74, UR41 ;  /* 0x000000294a297c20 */ /* 0x000fe20008410000 */
[----:B------:R-:W-:Y:S01]  /*f090*/  FMUL.FTZ R154, R75, UR41 ;  /* 0x000000294b9a7c20 */ /* 0x000fe20008410000 */
[----:B------:R-:W3:Y:S01]  /*f0a0*/  MUFU.TANH R26, R26 ;  /* 0x0000001a001a7308 */ /* 0x000ee20000002400 */
[----:B0-----:R-:W-:Y:S01]  /*f0b0*/  FMUL.FTZ R27, R36, UR41 ;  /* 0x00000029241b7c20 */ /* 0x001fe20008410000 */
[----:B--2---:R-:W-:Y:S01]  /*f0c0*/  FMNMX.FTZ R6, R25, R6, !PT ;  /* 0x0000000619067209 */ /* 0x004fe20007810000 */
[----:B------:R-:W-:Y:S01]  /*f0d0*/  FMUL.FTZ R36, R45, UR41 ;  /* 0x000000292d247c20 */ /* 0x000fe20008410000 */
[----:B------:R-:W-:Y:S01]  /*f0e0*/  FMUL.FTZ R45, R53, UR41 ;  /* 0x00000029352d7c20 */ /* 0x000fe20008410000 */
[----:B------:R-:W-:Y:S01]  /*f0f0*/  FMUL.FTZ R53, R66, UR41 ;  /* 0x0000002942357c20 */ /* 0x000fe20008410000 */
[----:B------:R-:W-:Y:S01]  /*f100*/  FMUL.FTZ R153, R78, UR41 ;  /* 0x000000294e997c20 */ /* 0x000fe20008410000 */
[----:B------:R-:W-:Y:S01]  /*f110*/  FMUL.FTZ R82, R82, UR41 ;  /* 0x0000002952527c20 */ /* 0x000fe20008410000 */
[----:B------:R-:W0:Y:S01]  /*f120*/  MUFU.TANH R27, R27 ;  /* 0x0000001b001b7308 */ /* 0x000e220000002400 */
[----:B-1----:R-:W-:-:S02]  /*f130*/  IMAD.MOV.U32 R42, RZ, RZ, R13 ;  /* 0x000000ffff2a7224 */ /* 0x002fc400078e000d */
[----:B------:R-:W-:Y:S01]  /*f140*/  FMUL.FTZ R13, R50, UR41 ;  /* 0x00000029320d7c20 */ /* 0x000fe20008410000 */
[----:B------:R-:W-:Y:S01]  /*f150*/  IMAD.MOV.U32 R78, RZ, RZ, R38 ;  /* 0x000000ffff4e7224 */ /* 0x000fe200078e0026 */
[----:B------:R-:W-:-:S03]  /*f160*/  UMOV UR45, UR44 ;  /* 0x0000002c002d7c82 */ /* 0x000fc60008000000 */
[----:B------:R1:W-:Y:S01]  /*f170*/  MUFU.TANH R11, R30 ;  /* 0x0000001e000b7308 */ /* 0x0003e20000002400 */
[----:B---3--:R-:W-:-:S07]  /*f180*/  FMNMX.FTZ R6, R26, R6, !PT ;  /* 0x000000061a067209 */ /* 0x008fce0007810000 */
[----:B------:R-:W2:Y:S01]  /*f190*/  MUFU.TANH R28, R28 ;  /* 0x0000001c001c7308 */ /* 0x000ea20000002400 */
[----:B-1----:R-:W-:Y:S01]  /*f1a0*/  FMUL.FTZ R30, R40, UR41 ;  /* 0x00000029281e7c20 */ /* 0x002fe20008410000 */
[----:B0-----:R-:W-:Y:S01]  /*f1b0*/  FMNMX.FTZ R6, R27, R6, !PT ;  /* 0x000000061b067209 */ /* 0x001fe20007810000 */
[----:B------:R-:W-:Y:S01]  /*f1c0*/  FMUL.FTZ R40, R49, UR41 ;  /* 0x0000002931287c20 */ /* 0x000fe20008410000 */
[----:B------:R-:W-:-:S04]  /*f1d0*/  FMUL.FTZ R49, R71, UR41 ;  /* 0x0000002947317c20 */ /* 0x000fc80008410000 */
[----:B------:R-:W0:Y:S08]  /*f1e0*/  MUFU.TANH R30, R30 ;  /* 0x0000001e001e7308 */ /* 0x000e300000002400 */
[----:B------:R1:W3:Y:S01]  /*f1f0*/  MUFU.TANH R15, R34 ;  /* 0x00000022000f7308 */ /* 0x0002e20000002400 */
[----:B--2---:R-:W-:-:S07]  /*f200*/  FMNMX.FTZ R6, R28, R6, !PT ;  /* 0x000000061c067209 */ /* 0x004fce0007810000 */
[----:B------:R-:W2:Y:S01]  /*f210*/  MUFU.TANH R32, R32 ;  /* 0x0000002000207308 */ /* 0x000ea20000002400 */
[----:B-1----:R-:W-:Y:S01]  /*f220*/  FMUL.FTZ R34, R44, UR41 ;  /* 0x000000292c227c20 */ /* 0x002fe20008410000 */
[----:B0-----:R-:W-:Y:S01]  /*f230*/  FMNMX.FTZ R6, R30, R6, !PT ;  /* 0x000000061e067209 */ /* 0x001fe20007810000 */
[----:B------:R-:W-:Y:S01]  /*f240*/  FMUL.FTZ R44, R52, UR41 ;  /* 0x00000029342c7c20 */ /* 0x000fe20008410000 */
[----:B------:R-:W-:-:S04]  /*f250*/  FMUL.FTZ R52, R67, UR41 ;  /* 0x0000002943347c20 */ /* 0x000fc80008410000 */
[----:B------:R-:W0:Y:S01]  /*f260*/  MUFU.TANH R34, R34 ;  /* 0x0000002200227308 */ /* 0x000e220000002400 */
[----:B---3--:R-:W-:-:S07]  /*f270*/  IMAD.MOV.U32 R74, RZ, RZ, R15 ;  /* 0x000000ffff4a7224 */ /* 0x008fce00078e000f */
        /* <DEDUP_REMOVED lines=42> */
[----:B------:R1:W-:Y:S01]  /*f520*/  MUFU.TANH R10, R31 ;  /* 0x0000001f000a7308 */ /* 0x0003e20000002400 */
[----:B--2---:R-:W-:-:S07]  /*f530*/  FMNMX.FTZ R6, R84, R6, !PT ;  /* 0x0000000654067209 */ /* 0x004fce0007810000 */
[----:B------:R2:W3:Y:S01]  /*f540*/  MUFU.TANH R152, R35 ;  /* 0x0000002300987308 */ /* 0x0004e20000002400 */
[----:B0-----:R-:W-:Y:S01]  /*f550*/  FMNMX.FTZ R6, R85, R6, !PT ;  /* 0x0000000655067209 */ /* 0x001fe20007810000 */
[----:B-1----:R-:W-:-:S04]  /*f560*/  FMUL.FTZ R31, R47, UR41 ;  /* 0x000000292f1f7c20 */ /* 0x002fc80008410000 */
[----:B------:R-:W0:Y:S02]  /*f570*/  SHFL.BFLY PT, R9, R6, 0x2, 0x1f ;  /* 0x0c401f0006097f89 */ /* 0x000e2400000e0000 */
[----:B------:R-:W1:Y:S01]  /*f580*/  MUFU.TANH R72, R72 ;  /* 0x0000004800487308 */ /* 0x000e620000002400 */
[----:B--2---:R-:W-:-:S07]  /*f590*/  FMUL.FTZ R35, R55, UR41 ;  /* 0x0000002937237c20 */ /* 0x004fce0008410000 */
[----:B------:R-:W2:Y:S01]  /*f5a0*/  MUFU.TANH R39, R39 ;  /* 0x0000002700277308 */ /* 0x000ea20000002400 */
[----:B---3--:R-:W-:-:S07]  /*f5b0*/  IMAD.MOV.U32 R70, RZ, RZ, R152 ;  /* 0x000000ffff467224 */ /* 0x008fce00078e0098 */
[----:B------:R-:W3:Y:S01]  /*f5c0*/  MUFU.TANH R14, R14 ;  /* 0x0000000e000e7308 */ /* 0x000ee20000002400 */
[----:B0-----:R-:W-:-:S07]  /*f5d0*/  FMNMX.FTZ R6, R6, R9, !PT ;  /* 0x0000000906067209 */ /* 0x001fce0007810000 */
[----:B------:R-:W0:Y:S01]  /*f5e0*/  MUFU.TANH R29, R29 ;  /* 0x0000001d001d7308 */ /* 0x000e220000002400 */
[----:B------:R-:W4:Y:S07]  /*f5f0*/  SHFL.BFLY PT, R9, R6, 0x1, 0x1f ;  /* 0x0c201f0006097f89 */ /* 0x000f2e00000e0000 */
[----:B------:R-:W5:Y:S08]  /*f600*/  MUFU.TANH R68, R68 ;  /* 0x0000004400447308 */ /* 0x000f700000002400 */
[----:B------:R-:W5:Y:S08]  /*f610*/  MUFU.TANH R31, R31 ;  /* 0x0000001f001f7308 */ /* 0x000f700000002400 */
[----:B------:R-:W5:Y:S01]  /*f620*/  MUFU.TANH R13, R13 ;  /* 0x0000000d000d7308 */ /* 0x000f620000002400 */
[----:B----4-:R-:W-:-:S02]  /*f630*/  FMNMX.FTZ R6, R6, R9, !PT ;  /* 0x0000000906067209 */ /* 0x010fc40007810000 */
[----:B------:R-:W-:-:S05]  /*f640*/  FMNMX.FTZ R9, R38, R8, !PT ;  /* 0x0000000826097209 */ /* 0x000fca0007810000 */
[----:B------:R-:W4:Y:S01]  /*f650*/  MUFU.TANH R33, R33 ;  /* 0x0000002100217308 */ /* 0x000f220000002400 */
[----:B------:R-:W-:Y:S01]  /*f660*/  FMNMX.FTZ R9, R42, R9, !PT ;  /* 0x000000092a097209 */ /* 0x000fe20007810000 */
[C---:B------:R-:W-:Y:S01]  /*f670*/  FMUL.FTZ R43, R6.reuse, UR45 ;  /* 0x0000002d062b7c20 */ /* 0x040fe20008410000 */
[----:B------:R-:W-:Y:S02]  /*f680*/  FADD.FTZ R7, -R6, R7 ;  /* 0x0000000706077221 */ /* 0x000fe40000010100 */
[----:B------:R-:W-:Y:S01]  /*f690*/  FMNMX.FTZ R9, R11, R9, !PT ;  /* 0x000000090b097209 */ /* 0x000fe20007810000 */
[--C-:B------:R-:W-:Y:S01]  /*f6a0*/  FFMA.FTZ R25, R25, UR45, -R43.reuse ;  /* 0x0000002d19197c23 */ /* 0x100fe2000801082b */
[--C-:B------:R-:W-:Y:S01]  /*f6b0*/  FFMA.FTZ R71, R32, UR45, -R43.reuse ;  /* 0x0000002d20477c23 */ /* 0x100fe2000801082b */
[----:B------:R-:W4:Y:S01]  /*f6c0*/  MUFU.TANH R64, R64 ;  /* 0x0000004000407308 */ /* 0x000f220000002400 */
[----:B------:R-:W-:Y:S01]  /*f6d0*/  FMNMX.FTZ R9, R10, R9, !PT ;  /* 0x000000090a097209 */ /* 0x000fe20007810000 */
[--C-:B------:R-:W-:Y:S01]  /*f6e0*/  FFMA.FTZ R45, R45, UR45, -R43.reuse ;  /* 0x0000002d2d2d7c23 */ /* 0x100fe2000801082b */
[--C-:B------:R-:W-:Y:S01]  /*f6f0*/  FFMA.FTZ R32, R36, UR45, -R43.reuse ;  /* 0x0000002d24207c23 */ /* 0x100fe2000801082b */
[----:B------:R-:W-:Y:S01]  /*f700*/  FFMA.FTZ R76, R76, UR45, -R43 ;  /* 0x0000002d4c4c7c23 */ /* 0x000fe2000801082b */
[----:B------:R-:W-:Y:S01]  /*f710*/  FMNMX.FTZ R9, R15, R9, !PT ;  /* 0x000000090f097209 */ /* 0x000fe20007810000 */
[----:B------:R-:W-:Y:S01]  /*f720*/  FMUL.FTZ R15, R83, UR41 ;  /* 0x00000029530f7c20 */ /* 0x000fe20008410000 */
[----:B------:R-:W-:Y:S01]  /*f730*/  IMAD.MOV.U32 R83, RZ, RZ, R10 ;  /* 0x000000ffff537224 */ /* 0x000fe200078e000a */
[----:B------:R-:W4:Y:S01]  /*f740*/  MUFU.TANH R35, R35 ;  /* 0x0000002300237308 */ /* 0x000f220000002400 */
[----:B------:R-:W-:Y:S01]  /*f750*/  FMNMX.FTZ R9, R152, R9, !PT ;  /* 0x0000000998097209 */ /* 0x000fe20007810000 */
[----:B------:R-:W-:Y:S01]  /*f760*/  FMUL.FTZ R152, R79, UR41 ;  /* 0x000000294f987c20 */ /* 0x000fe20008410000 */
[----:B------:R-:W-:Y:S01]  /*f770*/  FMUL.FTZ R10, R86, UR41 ;  /* 0x00000029560a7c20 */ /* 0x000fe20008410000 */
[----:B------:R-:W-:Y:S01]  /*f780*/  IMAD.MOV.U32 R86, RZ, RZ, R11 ;  /* 0x000000ffff567224 */ /* 0x000fe200078e000b */
[----:B-1----:R-:W-:Y:S01]  /*f790*/  FMNMX.FTZ R9, R72, R9, !PT ;  /* 0x0000000948097209 */ /* 0x002fe20007810000 */
[----:B------:R-:W-:Y:S01]  /*f7a0*/  FMUL.FTZ R11, R87, UR41 ;  /* 0x00000029570b7c20 */ /* 0x000fe20008410000 */
[--C-:B------:R-:W-:Y:S01]  /*f7b0*/  FFMA.FTZ R79, R20, UR45, -R43.reuse ;  /* 0x0000002d144f7c23 */ /* 0x100fe2000801082b */
[----:B------:R-:W1:Y:S01]  /*f7c0*/  MUFU.TANH R61, R61 ;  /* 0x0000003d003d7308 */ /* 0x000e620000002400 */
[----:B--2---:R-:W-:Y:S01]  /*f7d0*/  FMNMX.FTZ R9, R39, R9, !PT ;  /* 0x0000000927097209 */ /* 0x004fe20007810000 */
[----:B------:R-:W-:Y:S01]  /*f7e0*/  FFMA.FTZ R20, R80, UR45, -R43 ;  /* 0x0000002d50147c23 */ /* 0x000fe2000801082b */
[----:B------:R-:W-:-:S02]  /*f7f0*/  IMAD.MOV.U32 R87, RZ, RZ, R42 ;  /* 0x000000ffff577224 */ /* 0x000fc400078e002a */
[--C-:B------:R-:W-:Y:S01]  /*f800*/  FFMA.FTZ R46, R24, UR45, -R43.reuse ;  /* 0x0000002d182e7c23 */ /* 0x100fe2000801082b */
[----:B---3--:R-:W-:Y:S01]  /*f810*/  FMNMX.FTZ R9, R14, R9, !PT ;  /* 0x000000090e097209 */ /* 0x008fe20007810000 */
[--C-:B------:R-:W-:Y:S01]  /*f820*/  FFMA.FTZ R55, R65, UR45, -R43.reuse ;  /* 0x0000002d41377c23 */ /* 0x100fe2000801082b */
[--C-:B------:R-:W-:Y:S01]  /*f830*/  FFMA.FTZ R27, R27, UR45, -R43.reuse ;  /* 0x0000002d1b1b7c23 */ /* 0x100fe2000801082b */
[----:B------:R-:W2:Y:S01]  /*f840*/  MUFU.TANH R60, R60 ;  /* 0x0000003c003c7308 */ /* 0x000ea20000002400 */
[----:B0-----:R-:W-:Y:S01]  /*f850*/  FMNMX.FTZ R9, R29, R9, !PT ;  /* 0x000000091d097209 */ /* 0x001fe20007810000 */
[--C-:B------:R-:W-:Y:S01]  /*f860*/  FFMA.FTZ R42, R21, UR45, -R43.reuse ;  /* 0x0000002d152a7c23 */ /* 0x100fe2000801082b */
[--C-:B------:R-:W-:Y:S01]  /*f870*/  FFMA.FTZ R75, R26, UR45, -R43.reuse ;  /* 0x0000002d1a4b7c23 */ /* 0x100fe2000801082b */
[--C-:B------:R-:W-:Y:S01]  /*f880*/  FFMA.FTZ R37, R37, UR45, -R43.reuse ;  /* 0x0000002d25257c23 */ /* 0x100fe2000801082b */
[----:B-----5:R-:W-:Y:S01]  /*f890*/  FMNMX.FTZ R9, R68, R9, !PT ;  /* 0x0000000944097209 */ /* 0x020fe20007810000 */
[--C-:B------:R-:W-:Y:S01]  /*f8a0*/  FFMA.FTZ R51, R69, UR45, -R43.reuse ;  /* 0x0000002d45337c23 */ /* 0x100fe2000801082b */
[--C-:B------:R-:W-:Y:S01]  /*f8b0*/  FFMA.FTZ R66, R77, UR45, -R43.reuse ;  /* 0x0000002d4d427c23 */ /* 0x100fe2000801082b */
[----:B------:R-:W0:Y:S01]  /*f8c0*/  MUFU.TANH R57, R57 ;  /* 0x0000003900397308 */ /* 0x000e220000002400 */
[----:B------:R-:W-:Y:S01]  /*f8d0*/  FMNMX.FTZ R9, R31, R9, !PT ;  /* 0x000000091f097209 */ /* 0x000fe20007810000 */
[--C-:B------:R-:W-:Y:S01]  /*f8e0*/  FFMA.FTZ R28, R28, UR45, -R43.reuse ;  /* 0x0000002d1c1c7c23 */ /* 0x100fe2000801082b */
[--C-:B------:R-:W-:Y:S01]  /*f8f0*/  FFMA.FTZ R47, R73, UR45, -R43.reuse ;  /* 0x0000002d492f7c23 */ /* 0x100fe2000801082b */
[--C-:B------:R-:W-:Y:S01]  /*f900*/  FFMA.FTZ R30, R30, UR45, -R43.reuse ;  /* 0x0000002d1e1e7c23 */ /* 0x100fe2000801082b */
[----:B------:R-:W-:Y:S01]  /*f910*/  FMNMX.FTZ R9, R13, R9, !PT ;  /* 0x000000090d097209 */ /* 0x000fe20007810000 */
[--C-:B------:R-:W-:Y:S01]  /*f920*/  FFMA.FTZ R34, R34, UR45, -R43.reuse ;  /* 0x0000002d22227c23 */ /* 0x100fe2000801082b */
[--C-:B------:R-:W-:Y:S01]  /*f930*/  FFMA.FTZ R67, R40, UR45, -R43.reuse ;  /* 0x0000002d28437c23 */ /* 0x100fe2000801082b */
[----:B------:R-:W3:Y:S01]  /*f940*/  MUFU.TANH R56, R56 ;  /* 0x0000003800387308 */ /* 0x000ee20000002400 */
[----:B----4-:R-:W-:Y:S01]  /*f950*/  FMNMX.FTZ R9, R33, R9, !PT ;  /* 0x0000000921097209 */ /* 0x010fe20007810000 */
[--C-:B------:R-:W-:Y:S01]  /*f960*/  FFMA.FTZ R44, R44, UR45, -R43.reuse ;  /* 0x0000002d2c2c7c23 */ /* 0x100fe2000801082b */
[--C-:B------:R-:W-:Y:S01]  /*f970*/  FFMA.FTZ R62, R144, UR45, -R43.reuse ;  /* 0x0000002d903e7c23 */ /* 0x100fe2000801082b */
[--C-:B------:R-:W-:Y:S01]  /*f980*/  FFMA.FTZ R63, R146, UR45, -R43.reuse ;  /* 0x0000002d923f7c23 */ /* 0x100fe2000801082b */
[----:B------:R-:W-:Y:S01]  /*f990*/  FMNMX.FTZ R9, R64, R9, !PT ;  /* 0x0000000940097209 */ /* 0x000fe20007810000 */
[--C-:B------:R-:W-:Y:S01]  /*f9a0*/  FFMA.FTZ R58, R145, UR45, -R43.reuse ;  /* 0x0000002d913a7c23 */ /* 0x100fe2000801082b */
[--C-:B------:R-:W-:Y:S01]  /*f9b0*/  FFMA.FTZ R59, R147, UR45, -R43.reuse ;  /* 0x0000002d933b7c23 */ /* 0x100fe2000801082b */
[----:B------:R-:W4:Y:S01]  /*f9c0*/  MUFU.TANH R53, R53 ;  /* 0x0000003500357308 */ /* 0x000f220000002400 */
[----:B------:R-:W-:Y:S01]  /*f9d0*/  FMNMX.FTZ R9, R35, R9, !PT ;  /* 0x0000000923097209 */ /* 0x000fe20007810000 */
[--C-:B------:R-:W-:Y:S01]  /*f9e0*/  FFMA.FTZ R54, R148, UR45, -R43.reuse ;  /* 0x0000002d94367c23 */ /* 0x100fe2000801082b */
[--C-:B------:R-:W-:Y:S01]  /*f9f0*/  FFMA.FTZ R50, R149, UR45, -R43.reuse ;  /* 0x0000002d95327c23 */ /* 0x100fe2000801082b */
[--C-:B------:R-:W-:Y:S01]  /*fa00*/  FFMA.FTZ R40, R150, UR45, -R43.reuse ;  /* 0x0000002d96287c23 */ /* 0x100fe2000801082b */
[----:B-1----:R-:W-:Y:S01]  /*fa10*/  FMNMX.FTZ R9, R61, R9, !PT ;  /* 0x000000093d097209 */ /* 0x002fe20007810000 */
[--C-:B------:R-:W-:Y:S01]  /*fa20*/  FFMA.FTZ R21, R81, UR45, -R43.reuse ;  /* 0x0000002d51157c23 */ /* 0x100fe2000801082b */
[----:B------:R-:W-:Y:S01]  /*fa30*/  FFMA.FTZ R84, R84, UR45, -R43 ;  /* 0x0000002d54547c23 */ /* 0x000fe2000801082b */
[----:B------:R-:W1:Y:S01]  /*fa40*/  MUFU.TANH R52, R52 ;  /* 0x0000003400347308 */ /* 0x000e620000002400 */
[----:B--2---:R-:W-:-:S04]  /*fa50*/  FMNMX.FTZ R9, R60, R9, !PT ;  /* 0x000000093c097209 */ /* 0x004fc80007810000 */
[----:B0-----:R-:W-:-:S03]  /*fa60*/  FMNMX.FTZ R9, R57, R9, !PT ;  /* 0x0000000939097209 */ /* 0x001fc60007810000 */
[----:B------:R-:W0:Y:S01]  /*fa70*/  MUFU.TANH R48, R48 ;  /* 0x0000003000307308 */ /* 0x000e220000002400 */
[----:B---3--:R-:W-:-:S04]  /*fa80*/  FMNMX.FTZ R9, R56, R9, !PT ;  /* 0x0000000938097209 */ /* 0x008fc80007810000 */
[----:B----4-:R-:W-:-:S03]  /*fa90*/  FMNMX.FTZ R9, R53, R9, !PT ;  /* 0x0000000935097209 */ /* 0x010fc60007810000 */
        /* <DEDUP_REMOVED lines=18> */
[----:B------:R2:W-:Y:S01]  /*fbc0*/  MUFU.EX2 R36, R25 ;  /* 0x0000001900247308 */ /* 0x0005e20000000800 */
[----:B-1----:R-:W-:-:S07]  /*fbd0*/  FMNMX.FTZ R9, R10, R9, !PT ;  /* 0x000000090a097209 */ /* 0x002fce0007810000 */
[----:B------:R-:W-:Y:S01]  /*fbe0*/  MUFU.EX2 R65, R45 ;  /* 0x0000002d00417308 */ /* 0x000fe20000000800 */
[----:B0-----:R-:W-:-:S05]  /*fbf0*/  FMNMX.FTZ R9, R11, R9, !PT ;  /* 0x000000090b097209 */ /* 0x001fca0007810000 */
[----:B------:R-:W0:Y:S02]  /*fc00*/  SHFL.BFLY PT, R38, R9, 0x2, 0x1f ;  /* 0x0c401f0009267f89 */ /* 0x000e2400000e0000 */
[----:B------:R1:W-:Y:S08]  /*fc10*/  MUFU.EX2 R45, R76 ;  /* 0x0000004c002d7308 */ /* 0x0003f00000000800 */
[----:B------:R-:W-:Y:S08]  /*fc20*/  MUFU.EX2 R79, R79 ;  /* 0x0000004f004f7308 */ /* 0x000ff00000000800 */
[----:B------:R-:W-:Y:S01]  /*fc30*/  MUFU.EX2 R26, R42 ;  /* 0x0000002a001a7308 */ /* 0x000fe20000000800 */
[----:B0-----:R-:W-:-:S07]  /*fc40*/  FMNMX.FTZ R9, R9, R38, !PT ;  /* 0x0000002609097209 */ /* 0x001fce0007810000 */
[----:B------:R-:W-:Y:S01]  /*fc50*/  MUFU.EX2 R77, R46 ;  /* 0x0000002e004d7308 */ /* 0x000fe20000000800 */
[----:B------:R-:W0:Y:S07]  /*fc60*/  SHFL.BFLY PT, R38, R9, 0x1, 0x1f ;  /* 0x0c201f0009267f89 */ /* 0x000e2e00000e0000 */
[----:B------:R-:W-:Y:S08]  /*fc70*/  MUFU.EX2 R69, R32 ;  /* 0x0000002000457308 */ /* 0x000ff00000000800 */
[----:B------:R3:W-:Y:S08]  /*fc80*/  MUFU.EX2 R32, R37 ;  /* 0x0000002500207308 */ /* 0x0007f00000000800 */
[----:B------:R-:W-:Y:S01]  /*fc90*/  MUFU.EX2 R75, R75 ;  /* 0x0000004b004b7308 */ /* 0x000fe20000000800 */
[----:B0-----:R-:W-:-:S05]  /*fca0*/  FMNMX.FTZ R9, R9, R38, !PT ;  /* 0x0000002609097209 */ /* 0x001fca0007810000 */
[C---:B------:R-:W-:Y:S01]  /*fcb0*/  FADD.FTZ R38, -R9.reuse, R8 ;  /* 0x0000000809267221 */ /* 0x040fe20000010100 */
[----:B------:R-:W-:Y:S01]  /*fcc0*/  FMUL.FTZ R80, R9, UR45 ;  /* 0x0000002d09507c20 */ /* 0x000fe20008410000 */
[----:B------:R-:W-:Y:S01]  /*fcd0*/  FMUL.FTZ R8, R7, UR45 ;  /* 0x0000002d07087c20 */ /* 0x000fe20008410000 */
[----:B------:R-:W-:Y:S01]  /*fce0*/  MUFU.EX2 R73, R28 ;  /* 0x0000001c00497308 */ /* 0x000fe20000000800 */
[----:B------:R-:W-:Y:S01]  /*fcf0*/  FMUL.FTZ R7, R38, UR45 ;  /* 0x0000002d26077c20 */ /* 0x000fe20008410000 */
[--C-:B------:R-:W-:Y:S01]  /*fd00*/  FFMA.FTZ R78, R78, UR45, -R80.reuse ;  /* 0x0000002d4e4e7c23 */ /* 0x100fe20008010850 */
[--C-:B------:R-:W-:Y:S01]  /*fd10*/  FFMA.FTZ R38, R12, UR45, -R43.reuse ;  /* 0x0000002d0c267c23 */ /* 0x100fe2000801082b */
[--C-:B--2---:R-:W-:Y:S01]  /*fd20*/  FFMA.FTZ R25, R87, UR45, -R80.reuse ;  /* 0x0000002d57197c23 */ /* 0x104fe20008010850 */
[--C-:B-1----:R-:W-:Y:S01]  /*fd30*/  FFMA.FTZ R76, R86, UR45, -R80.reuse ;  /* 0x0000002d564c7c23 */ /* 0x102fe20008010850 */
[--C-:B------:R-:W-:Y:S01]  /*fd40*/  FFMA.FTZ R74, R74, UR45, -R80.reuse ;  /* 0x0000002d4a4a7c23 */ /* 0x100fe20008010850 */
[--C-:B---3--:R-:W-:Y:S01]  /*fd50*/  FFMA.FTZ R37, R70, UR45, -R80.reuse ;  /* 0x0000002d46257c23 */ /* 0x108fe20008010850 */
        /* <DEDUP_REMOVED lines=25> */
[--C-:B------:R-:W-:Y:S01]  /*fef0*/  FFMA.FTZ R14, R82, UR45, -R80.reuse ;  /* 0x0000002d520e7c23 */ /* 0x100fe20008010850 */
[--C-:B------:R-:W-:Y:S01]  /*ff00*/  FFMA.FTZ R15, R15, UR45, -R80.reuse ;  /* 0x0000002d0f0f7c23 */ /* 0x100fe20008010850 */
[--C-:B------:R-:W-:Y:S01]  /*ff10*/  FFMA.FTZ R10, R10, UR45, -R80.reuse ;  /* 0x0000002d0a0a7c23 */ /* 0x100fe20008010850 */
[----:B------:R-:W-:-:S04]  /*ff20*/  FFMA.FTZ R11, R11, UR45, -R80 ;  /* 0x0000002d0b0b7c23 */ /* 0x000fc80008010850 */
[----:B------:R-:W2:Y:S01]  /*ff30*/  MUFU.EX2 R25, R25 ;  /* 0x0000001900197308 */ /* 0x000ea20000000800 */
[----:B0-----:R-:W-:-:S04]  /*ff40*/  FFMA.FTZ R3, R8, R3, R24 ;  /* 0x0000000308037223 */ /* 0x001fc80000010018 */
[----:B------:R-:W-:-:S03]  /*ff50*/  FADD.FTZ R3, R79, R3 ;  /* 0x000000034f037221 */ /* 0x000fc60000010000 */
[----:B------:R0:W3:Y:S01]  /*ff60*/  MUFU.EX2 R38, R27 ;  /* 0x0000001b00267308 */ /* 0x0000e20000000800 */
[----:B-1----:R-:W-:Y:S01]  /*ff70*/  FFMA.FTZ R4, R7, R4, R78 ;  /* 0x0000000407047223 */ /* 0x002fe2000001004e */
[----:B------:R-:W-:-:S04]  /*ff80*/  FADD.FTZ R3, R26, R3 ;  /* 0x000000031a037221 */ /* 0x000fc80000010000 */
[----:B------:R-:W-:Y:S02]  /*ff90*/  FADD.FTZ R3, R77, R3 ;  /* 0x000000034d037221 */ /* 0x000fe40000010000 */
[----:B------:R-:W1:Y:S01]  /*ffa0*/  MUFU.EX2 R76, R76 ;  /* 0x0000004c004c7308 */ /* 0x000e620000000800 */
[----:B0-----:R-:W-:Y:S01]  /*ffb0*/  FFMA.FTZ R27, R83, UR45, -R80 ;  /* 0x0000002d531b7c23 */ /* 0x001fe20008010850 */
[----:B--2---:R-:W-:Y:S01]  /*ffc0*/  FADD.FTZ R4, R25, R4 ;  /* 0x0000000419047221 */ /* 0x004fe20000010000 */
[----:B------:R-:W-:-:S04]  /*ffd0*/  FADD.FTZ R3, R36, R3 ;  /* 0x0000000324037221 */ /* 0x000fc80000010000 */
[----:B------:R-:W-:Y:S01]  /*ffe0*/  FADD.FTZ R3, R75, R3 ;  /* 0x000000034b037221 */ /* 0x000fe20000010000 */
[----:B------:R-:W0:Y:S03]  /*fff0*/  MUFU.EX2 R27, R27 ;  /* 0x0000001b001b7308 */ /* 0x000e260000000800 */
[----:B---3--:R-:W-:-:S04]  /*10000*/  FADD.FTZ R3, R38, R3 ;  /* 0x0000000326037221 */ /* 0x008fc80000010000 */
[----:B------:R-:W-:Y:S01]  /*10010*/  FADD.FTZ R3, R73, R3 ;  /* 0x0000000349037221 */ /* 0x000fe20000010000 */
        /* <DEDUP_REMOVED lines=20> */
[----:B------:R1:W-:Y:S01]  /*10160*/  MUFU.EX2 R42, R66 ;  /* 0x00000042002a7308 */ /* 0x0003e20000000800 */
[----:B0-----:R-:W-:-:S04]  /*10170*/  FADD.FTZ R3, R30, R3 ;  /* 0x000000031e037221 */ /* 0x001fc80000010000 */
[----:B------:R-:W-:-:S03]  /*10180*/  FADD.FTZ R3, R69, R3 ;  /* 0x0000000345037221 */ /* 0x000fc60000010000 */
[----:B------:R-:W0:Y:S01]  /*10190*/  MUFU.EX2 R31, R31 ;  /* 0x0000001f001f7308 */ /* 0x000e220000000800 */
[----:B-1----:R-:W-:Y:S01]  /*101a0*/  FFMA.FTZ R66, R13, UR45, -R80 ;  /* 0x0000002d0d427c23 */ /* 0x002fe20008010850 */
[----:B--2---:R-:W-:Y:S01]  /*101b0*/  FADD.FTZ R4, R68, R4 ;  /* 0x0000000444047221 */ /* 0x004fe20000010000 */
[----:B------:R-:W-:-:S05]  /*101c0*/  FADD.FTZ R3, R32, R3 ;  /* 0x0000000320037221 */ /* 0x000fca0000010000 */
[----:B------:R-:W1:Y:S08]  /*101d0*/  MUFU.EX2 R66, R66 ;  /* 0x0000004200427308 */ /* 0x000e700000000800 */
[----:B------:R-:W2:Y:S01]  /*101e0*/  MUFU.EX2 R67, R67 ;  /* 0x0000004300437308 */ /* 0x000ea20000000800 */
[----:B0-----:R-:W-:-:S07]  /*101f0*/  FADD.FTZ R4, R31, R4 ;  /* 0x000000041f047221 */ /* 0x001fce0000010000 */
[----:B------:R-:W0:Y:S01]  /*10200*/  MUFU.EX2 R33, R33 ;  /* 0x0000002100217308 */ /* 0x000e220000000800 */
[----:B-1----:R-:W-:-:S07]  /*10210*/  FADD.FTZ R4, R66, R4 ;  /* 0x0000000442047221 */ /* 0x002fce0000010000 */
[----:B------:R1:W3:Y:S01]  /*10220*/  MUFU.EX2 R34, R44 ;  /* 0x0000002c00227308 */ /* 0x0002e20000000800 */
[----:B--2---:R-:W-:-:S07]  /*10230*/  FADD.FTZ R3, R67, R3 ;  /* 0x0000000343037221 */ /* 0x004fce0000010000 */
[----:B------:R-:W2:Y:S01]  /*10240*/  MUFU.EX2 R64, R64 ;  /* 0x0000004000407308 */ /* 0x000ea20000000800 */
[----:B0-----:R-:W-:Y:S01]  /*10250*/  FADD.FTZ R4, R33, R4 ;  /* 0x0000000421047221 */ /* 0x001fe20000010000 */
[----:B-1----:R-:W-:-:S06]  /*10260*/  FFMA.FTZ R44, R152, UR45, -R80 ;  /* 0x0000002d982c7c23 */ /* 0x002fcc0008010850 */
[----:B------:R-:W0:Y:S01]  /*10270*/  MUFU.EX2 R35, R35 ;  /* 0x0000002300237308 */ /* 0x000e220000000800 */
[----:B---3--:R-:W-:-:S04]  /*10280*/  FADD.FTZ R3, R34, R3 ;  /* 0x0000000322037221 */ /* 0x008fc80000010000 */
[----:B------:R-:W-:-:S03]  /*10290*/  FADD.FTZ R3, R65, R3 ;  /* 0x0000000341037221 */ /* 0x000fc60000010000 */
        /* <DEDUP_REMOVED lines=41> */
[----:B-1----:R-:W-:-:S04]  /*10530*/  FADD.FTZ R3, R47, R3 ;  /* 0x000000032f037221 */ /* 0x002fc80000010000 */
[----:B------:R-:W-:-:S03]  /*10540*/  FADD.FTZ R3, R45, R3 ;  /* 0x000000032d037221 */ /* 0x000fc60000010000 */
        /* <DEDUP_REMOVED lines=23> */
.L_x_10508:
[----:B------:R-:W2:Y:S04]  /*106c0*/  LDL R84, [R1+0x60] ;  /* 0x0000600001547983 */ /* 0x000ea80000100800 */
[----:B------:R-:W3:Y:S04]  /*106d0*/  LDL R85, [R1+0x80] ;  /* 0x0000800001557983 */ /* 0x000ee80000100800 */
[----:B------:R-:W4:Y:S04]  /*106e0*/  LDL R82, [R1+0x68] ;  /* 0x0000680001527983 */ /* 0x000f280000100800 */
[----:B------:R-:W5:Y:S04]  /*106f0*/  LDL R81, [R1+0x64] ;  /* 0x0000640001517983 */ /* 0x000f680000100800 */
[----:B------:R-:W5:Y:S01]  /*10700*/  LDL R83, [R1+0x84] ;  /* 0x0000840001537983 */ /* 0x000f620000100800 */
[----:B------:R-:W-:-:S02]  /*10710*/  IMAD R5, R5, 0x8, R2 ;  /* 0x0000000805057824 */ /* 0x000fc400078e0202 */
[----:B------:R-:W-:Y:S02]  /*10720*/  IMAD.U32 R80, RZ, RZ, UR38 ;  /* 0x00000026ff507e24 */ /* 0x000fe4000f8e00ff */
[----:B------:R-:W-:Y:S01]  /*10730*/  VIADD R5, R5, 0x2d860 ;  /* 0x0002d86005057836 */ /* 0x000fe20000000000 */
[----:B------:R-:W-:Y:S02]  /*10740*/  F2FP.BF16.F32.PACK_AB R24, R79, R24 ;  /* 0x000000184f18723e */ /* 0x000fe400000010ff */
[----:B------:R-:W-:Y:S02]  /*10750*/  F2FP.BF16.F32.PACK_AB R25, R25, R78 ;  /* 0x0000004e1919723e */ /* 0x000fe400000010ff */
[----:B------:R-:W-:Y:S02]  /*10760*/  PRMT R5, R80, 0x654, R5 ;  /* 0x0000065450057816 */ /* 0x000fe40000000005 */
[----:B------:R-:W-:Y:S02]  /*10770*/  F2FP.BF16.F32.PACK_AB R26, R77, R26 ;  /* 0x0000001a4d1a723e */ /* 0x000fe400000010ff */
[----:B------:R-:W-:Y:S01]  /*10780*/  F2FP.BF16.F32.PACK_AB R27, R27, R76 ;  /* 0x0000004c1b1b723e */ /* 0x000fe200000010ff */
[----:B------:R0:W-:Y:S01]  /*10790*/  SYNCS.ARRIVE.TRANS64.RED.A1T0 RZ, [R5+URZ], RZ ;  /* 0x000000ff05ff79a7 */ /* 0x0001e2000810043f */
        /* <DEDUP_REMOVED lines=16> */
[----:B------:R-:W-:Y:S01]  /*108a0*/  ISETP.GT.AND P1, PT, R0, RZ, PT ;  /* 0x000000ff0000720c */ /* 0x000fe20003f24270 */
        /* <DEDUP_REMOVED lines=48> */
[----:B------:R-:W-:-:S02]  /*10bb0*/  VIADD R0, R0, 0xffffffff ;  /* 0xffffffff00007836 */ /* 0x000fc40000000000 */
[----:B------:R-:W-:Y:S02]  /*10bc0*/  IMAD.MOV.U32 R8, RZ, RZ, R9 ;  /* 0x000000ffff087224 */ /* 0x000fe400078e0009 */
[----:B------:R-:W-:Y:S02]  /*10bd0*/  IMAD.MOV.U32 R7, RZ, RZ, R6 ;  /* 0x000000ffff077224 */ /* 0x000fe400078e0006 */
[----:B0-----:R-:W-:Y:S01]  /*10be0*/  IMAD.MOV.U32 R5, RZ, RZ, R141 ;  /* 0x000000ffff057224 */ /* 0x001fe200078e008d */
[----:B--2---:R0:W-:Y:S04]  /*10bf0*/  STSM.16.M88.4 [R84+0x21800], R24 ;  /* 0x0218001854007844 */ /* 0x0041e80000000200 */
[----:B---3--:R1:W-:Y:S04]  /*10c00*/  STSM.16.M88.4 [R85], R36 ;  /* 0x0000002455007844 */ /* 0x0083e80000000200 */
[----:B----4-:R2:W-:Y:S04]  /*10c10*/  STSM.16.M88.4 [R82], R28 ;  /* 0x0000001c52007844 */ /* 0x0105e80000000200 */
[----:B-----5:R3:W-:Y:S01]  /*10c20*/  STSM.16.M88.4 [R81], R32 ;  /* 0x0000002051007844 */ /* 0x0207e20000000200 */
[----:B0-----:R-:W-:-:S02]  /*10c30*/  F2FP.BF16.F32.PACK_AB R24, R63, R62 ;  /* 0x0000003e3f18723e */ /* 0x001fc400000010ff */
[----:B------:R-:W-:Y:S02]  /*10c40*/  F2FP.BF16.F32.PACK_AB R25, R60, R61 ;  /* 0x0000003d3c19723e */ /* 0x000fe400000010ff */
[----:B------:R-:W-:Y:S02]  /*10c50*/  F2FP.BF16.F32.PACK_AB R26, R59, R58 ;  /* 0x0000003a3b1a723e */ /* 0x000fe400000010ff */
[----:B------:R-:W-:Y:S02]  /*10c60*/  F2FP.BF16.F32.PACK_AB R27, R56, R57 ;  /* 0x00000039381b723e */ /* 0x000fe400000010ff */
[----:B-1----:R-:W-:Y:S02]  /*10c70*/  F2FP.BF16.F32.PACK_AB R36, R55, R54 ;  /* 0x000000363724723e */ /* 0x002fe400000010ff */
[----:B------:R-:W-:Y:S02]  /*10c80*/  F2FP.BF16.F32.PACK_AB R37, R52, R53 ;  /* 0x000000353425723e */ /* 0x000fe400000010ff */
[----:B------:R-:W-:-:S02]  /*10c90*/  F2FP.BF16.F32.PACK_AB R38, R51, R50 ;  /* 0x000000323326723e */ /* 0x000fc400000010ff */
[----:B------:R-:W-:Y:S02]  /*10ca0*/  F2FP.BF16.F32.PACK_AB R39, R49, R48 ;  /* 0x000000303127723e */ /* 0x000fe400000010ff */
[----:B--2---:R-:W-:Y:S02]  /*10cb0*/  F2FP.BF16.F32.PACK_AB R28, R21, R20 ;  /* 0x00000014151c723e */ /* 0x004fe400000010ff */
[----:B------:R-:W-:Y:S02]  /*10cc0*/  F2FP.BF16.F32.PACK_AB R29, R15, R14 ;  /* 0x0000000e0f1d723e */ /* 0x000fe400000010ff */
[----:B------:R-:W-:Y:S02]  /*10cd0*/  F2FP.BF16.F32.PACK_AB R30, R12, R13 ;  /* 0x0000000d0c1e723e */ /* 0x000fe400000010ff */
[----:B------:R-:W-:Y:S01]  /*10ce0*/  F2FP.BF16.F32.PACK_AB R31, R11, R10 ;  /* 0x0000000a0b1f723e */ /* 0x000fe200000010ff */
[----:B------:R3:W-:Y:S04]  /*10cf0*/  STSM.16.M88.4 [R84+0x27800], R24 ;  /* 0x0278001854007844 */ /* 0x0007e80000000200 */
[----:B------:R3:W-:Y:S04]  /*10d00*/  STSM.16.M88.4 [R83], R36 ;  /* 0x0000002453007844 */ /* 0x0007e80000000200 */
[----:B------:R3:W-:Y:S04]  /*10d10*/  STSM.16.M88.4 [R82+0x6000], R40 ;  /* 0x0060002852007844 */ /* 0x0007e80000000200 */
[----:B------:R3:W-:Y:S01]  /*10d20*/  STSM.16.M88.4 [R81+0x6000], R28 ;  /* 0x0060001c51007844 */ /* 0x0007e20000000200 */
[----:B------:R-:W-:Y:S01]  /*10d30*/  @!PT LDS RZ, [RZ] ;  /* 0x00000000fffff984 */ /* 0x000fe20000000800 */
[----:B------:R-:W-:Y:S01]  /*10d40*/  @!PT LDS RZ, [RZ] ;  /* 0x00000000fffff984 */ /* 0x000fe20000000800 */
[----:B------:R-:W-:Y:S01]  /*10d50*/  @!PT LDS RZ, [RZ] ;  /* 0x00000000fffff984 */ /* 0x000fe20000000800 */
[----:B------:R-:W-:Y:S01]  /*10d60*/  @!PT LDS RZ, [RZ] ;  /* 0x00000000fffff984 */ /* 0x000fe20000000800 */
[----:B------:R0:W-:Y:S06]  /*10d70*/  MEMBAR.ALL.CTA ;  /* 0x0000000000007992 */ /* 0x0001ec0000008000 */
[----:B0-----:R-:W0:Y:S01]  /*10d80*/  FENCE.VIEW.ASYNC.S ;  /* 0x00000000000073c6 */ /* 0x001e220000000000 */
[----:B------:R-:W-:Y:S01]  /*10d90*/  IMAD.MOV.U32 R10, RZ, RZ, R157 ;  /* 0x000000ffff0a7224 */ /* 0x000fe200078e009d */
[----:B0-----:R-:W-:Y:S01]  /*10da0*/  NOP ;  /* 0x0000000000007918 */ /* 0x001fe20000000000 */
[----:B------:R-:W-:Y:S05]  /*10db0*/  @P1 BRA `(.L_x_10509) ;  /* 0xffffffd000b01947 */ /* 0x000fea000383ffff */
.L_x_10497:
[----:B------:R-:W-:Y:S05]  /*10dc0*/  WARPSYNC.ALL ;  /* 0x0000000000007948 */ /* 0x000fea0003800000 */
[----:B------:R-:W-:Y:S06]  /*10dd0*/  BAR.ARV 0x8, 0x200 ;  /* 0x0208000000007b1d */ /* 0x000fec0000002000 */
[----:B------:R-:W-:Y:S05]  /*10de0*/  @!P0 BRA `(.L_x_10510) ;  /* 0x0000000000048947 */ /* 0x000fea0003800000 */
[----:B------:R-:W-:Y:S01]  /*10df0*/  BPT.TRAP 0x1 ;  /* 0x000000040000795c */ /* 0x000fe20000300000 */
.L_x_10510:
[----:B------:R-:W-:Y:S01]  /*10e00*/  IMAD R5, R141, 0x8, R2 ;  /* 0x000000088d057824 */ /* 0x000fe200078e0202 */
[----:B------:R-:W-:-:S04]  /*10e10*/  SHF.L.U32 R0, R157, 0x1f, RZ ;  /* 0x0000001f9d007819 */ /* 0x000fc800000006ff */
[----:B------:R0:W1:Y:S01]  /*10e20*/  SYNCS.PHASECHK.TRANS64.TRYWAIT P1, [R5+URZ+0x2d850], R0 ;  /* 0x02d85000050075a7 */ /* 0x000062000802017f */
[----:B------:R-:W-:Y:S05]  /*10e30*/  @!P0 BRA `(.L_x_10511) ;  /* 0x0000000000048947 */ /* 0x000fea0003800000 */
[----:B------:R-:W-:Y:S01]  /*10e40*/  BPT.TRAP 0x1 ;  /* 0x000000040000795c */ /* 0x000fe20000300000 */
.L_x_10511:
[----:B------:R-:W2:Y:S01]  /*10e50*/  LDL.LU R7, [R1+0x74] ;  /* 0x0000740001077983 */ /* 0x000ea20000300800 */
[----:B------:R-:W-:Y:S02]  /*10e60*/  VIADD R2, R2, 0x400 ;  /* 0x0000040002027836 */ /* 0x000fe40000000000 */
[----:B------:R-:W-:-:S03]  /*10e70*/  IMAD.MOV.U32 R11, RZ, RZ, 0x40000040 ;  /* 0x40000040ff0b7424 */ /* 0x000fc600078e00ff */
[----:B------:R-:W-:-:S04]  /*10e80*/  SHF.R.U32.HI R2, RZ, 0x4, R2 ;  /* 0x00000004ff027819 */ /* 0x000fc80000011602 */
[----:B------:R-:W-:-:S04]  /*10e90*/  LOP3.LUT R2, R2, 0x3fff, RZ, 0xc0, !PT ;  /* 0x00003fff02027812 */ /* 0x000fc800078ec0ff */
[----:B------:R-:W-:Y:S02]  /*10ea0*/  LOP3.LUT R2, R2, 0x2000000, RZ, 0xfc, !PT ;  /* 0x0200000002027812 */ /* 0x000fe400078efcff */
[----:B--2---:R-:W-:Y:S01]  /*10eb0*/  LOP3.LUT R10, R7, 0x10000, RZ, 0xfc, !PT ;  /* 0x00010000070a7812 */ /* 0x004fe200078efcff */
[----:B-1----:R-:W-:Y:S06]  /*10ec0*/  @P1 BRA `(.L_x_10512) ;  /* 0x0000000000081947 */ /* 0x002fec0003800000 */
[----:B------:R-:W1:Y:S02]  /*10ed0*/  SYNCS.PHASECHK.TRANS64.TRYWAIT P1, [R5+URZ+0x2d850], R0 ;  /* 0x02d85000050075a7 */ /* 0x000e64000802017f */
[----:B-1----:R-:W-:Y:S05]  /*10ee0*/  @!P1 BRA `(.L_x_10513) ;  /* 0x0000009c002c9947 */ /* 0x002fea0003800000 */
.L_x_10512:
[----:B------:R-:W-:Y:S01]  /*10ef0*/  IMAD R12, R141, 0x600, R2 ;  /* 0x000006008d0c7824 */ /* 0x000fe200078e0202 */
[----:B------:R-:W-:Y:S05]  /*10f00*/  WARPSYNC.ALL ;  /* 0x0000000000007948 */ /* 0x000fea0003800000 */
[----:B------:R-:W-:Y:S01]  /*10f10*/  IMAD.MOV.U32 R13, RZ, RZ, -0x7fffffe0 ;  /* 0x80000020ff0d7424 */ /* 0x000fe200078e00ff */
[----:B------:R-:W-:Y:S01]  /*10f20*/  R2UR UR4, R10 ;  /* 0x000000000a0472ca */ /* 0x000fe200000e0000 */
[----:B------:R-:W-:Y:S01]  /*10f30*/  WARPGROUP.ARRIVE ;  /* 0x00000000000079c5 */ /* 0x000fe20000000000 */
[----:B------:R-:W-:Y:S01]  /*10f40*/  R2UR UR5, R11 ;  /* 0x000000000b0572ca */ /* 0x000fe200000e0000 */
[C---:B------:R-:W-:Y:S01]  /*10f50*/  VIADD R20, R12.reuse, 0x40 ;  /* 0x000000400c147836 */ /* 0x040fe20000000000 */
[----:B------:R-:W-:Y:S01]  /*10f60*/  R2UR UR6, R12 ;  /* 0x000000000c0672ca */ /* 0x000fe200000e0000 */
[----:B------:R-:W-:Y:S01]  /*10f70*/  IMAD.MOV.U32 R15, RZ, RZ, 0x40000040 ;  /* 0x40000040ff0f7424 */ /* 0x000fe200078e00ff */
[----:B------:R-:W-:Y:S01]  /*10f80*/  R2UR UR7, R13 ;  /* 0x000000000d0772ca */ /* 0x000fe200000e0000 */
[----:B------:R-:W-:Y:S01]  /*10f90*/  IMAD.MOV.U32 R21, RZ, RZ, -0x7fffffe0 ;  /* 0x80000020ff157424 */ /* 0x000fe200078e00ff */
[----:B------:R-:W-:Y:S01]  /*10fa0*/  IADD3 R14, R10, 0x2, RZ ;  /* 0x000000020a0e7810 */ /* 0x000fe20007ffe0ff */
[----:B------:R-:W-:Y:S01]  /*10fb0*/  IMAD.MOV.U32 R13, RZ, RZ, -0x7fffffe0 ;  /* 0x80000020ff0d7424 */ /* 0x000fe200078e00ff */
[----:B------:R-:W-:Y:S01]  /*10fc0*/  MOV R11, 0x40000040 ;  /* 0x40000040000b7802 */ /* 0x000fe20000000f00 */
[----:B01----:R-:W0:Y:S01]  /*10fd0*/  SHFL.BFLY PT, R0, R3, 0x2, 0x1f ;  /* 0x0c401f0003007f89 */ /* 0x003e2200000e0000 */
[----:B---3--:R-:W-:-:S02]  /*10fe0*/  IMAD.MOV.U32 R41, RZ, RZ, RZ ;  /* 0x000000ffff297224 */ /* 0x008fc400078e00ff */
[----:B------:R-:W-:Y:S01]  /*10ff0*/  IMAD.MOV.U32 R2, RZ, RZ, RZ ;  /* 0x000000ffff027224 */ /* 0x000fe200078e00ff */
[----:B------:R-:W1:Y:S04]  /*11000*/  SHFL.BFLY PT, R7, R4, 0x2, 0x1f ;  /* 0x0c401f0004077f89 */ /* 0x000e6800000e0000 */
[----:B------:R-:W-:Y:S01]  /*11010*/  HGMMA.64x96x16.F32.BF16 R88, gdesc[UR4].tnspB, R88, gsb0 ;  /* 0x41600000045879f0 */ /* 0x000fe20008001858 */
[----:B------:R-:W-:Y:S01]  /*11020*/  R2UR UR4, R14 ;  /* 0x000000000e0472ca */ /* 0x000fe200000e0000 */
[----:B------:R-:W-:Y:S01]  /*11030*/  VIADD R14, R10, 0x4 ;  /* 0x000000040a0e7836 */ /* 0x000fe20000000000 */
[----:B------:R-:W-:Y:S01]  /*11040*/  R2UR UR5, R15 ;  /* 0x000000000f0572ca */ /* 0x000fe200000e0000 */
[----:B------:R-:W-:Y:S01]  /*11050*/  IMAD.MOV.U32 R15, RZ, RZ, 0x40000040 ;  /* 0x40000040ff0f7424 */ /* 0x000fe200078e00ff */
[----:B------:R-:W-:Y:S01]  /*11060*/  R2UR UR6, R20 ;  /* 0x00000000140672ca */ /* 0x000fe200000e0000 */
[----:B------:R-:W-:Y:S01]  /*11070*/  VIADD R20, R12, 0x80 ;  /* 0x000000800c147836 */ /* 0x000fe20000000000 */
[----:B------:R-:W-:Y:S01]  /*11080*/  R2UR UR7, R21 ;  /* 0x00000000150772ca */ /* 0x000fe200000e0000 */
[----:B------:R-:W-:-:S02]  /*11090*/  IMAD.MOV.U32 R21, RZ, RZ, -0x7fffffe0 ;  /* 0x80000020ff157424 */ /* 0x000fc400078e00ff */
[----:B0-----:R-:W-:Y:S01]  /*110a0*/  FADD.FTZ R0, R0, R3 ;  /* 0x0000000300007221 */ /* 0x001fe20000010000 */
[----:B------:R-:W-:Y:S02]  /*110b0*/  IMAD.MOV.U32 R3, RZ, RZ, -0x800000 ;  /* 0xff800000ff037424 */ /* 0x000fe400078e00ff */
[----:B-1----:R-:W-:Y:S02]  /*110c0*/  FADD.FTZ R8, R7, R4 ;  /* 0x0000000407087221 */ /* 0x002fe40000010000 */
[----:B------:R-:W0:Y:S01]  /*110d0*/  SHFL.BFLY PT, R7, R0, 0x1, 0x1f ;  /* 0x0c201f0000077f89 */ /* 0x000e2200000e0000 */
[----:B------:R-:W-:Y:S02]  /*110e0*/  WARPGROUP.DEPBAR.LE gsb0, 0x0 ;  /* 0x00008000000079c5 */ /* 0x000fe40000010000 */
[----:B------:R-:W-:-:S06]  /*110f0*/  WARPGROUP.ARRIVE ;  /* 0x00000000000079c5 */ /* 0x000fcc0000000000 */
        /* <DEDUP_REMOVED lines=8> */
[----:B------:R-:W-:Y:S01]  /*11180*/  IMAD.MOV.U32 R21, RZ, RZ, -0x7fffffe0 ;  /* 0x80000020ff157424 */ /* 0x000fe200078e00ff */
[----:B------:R-:W-:Y:S02]  /*11190*/  WARPGROUP.DEPBAR.LE gsb0, 0x0 ;  /* 0x00008000000079c5 */ /* 0x000fe40000010000 */
[----:B------:R-:W-:-:S09]  /*111a0*/  WARPGROUP.ARRIVE ;  /* 0x00000000000079c5 */ /* 0x000fd20000000000 */
        /* <DEDUP_REMOVED lines=30> */
[----:B------:R-:W-:Y:S02]  /*11390*/  IMAD.MOV.U32 R21, RZ, RZ, -0x7fffffe0 ;  /* 0x80000020ff157424 */ /* 0x000fe400078e00ff */
[----:B------:R-:W-:-:S02]  /*113a0*/  VIADD R10, R10, 0x606 ;  /* 0x000006060a0a7836 */ /* 0x000fc40000000000 */
[----:B------:R-:W-:Y:S01]  /*113b0*/  VIADD R12, R12, 0x1c0 ;  /* 0x000001c00c0c7836 */ /* 0x000fe20000000000 */
[----:B------:R-:W-:Y:S02]  /*113c0*/  WARPGROUP.DEPBAR.LE gsb0, 0x0 ;  /* 0x00008000000079c5 */ /* 0x000fe40000010000 */
[----:B------:R-:W-:-:S06]  /*113d0*/  WARPGROUP.ARRIVE ;  /* 0x00000000000079c5 */ /* 0x000fcc0000000000 */
[----:B------:R-:W-:Y:S01]  /*113e0*/  HGMMA.64x96x16.F32.BF16 R88, gdesc[UR4].tnspB, R88, gsb0 ;  /* 0x41600000045879f0 */ /* 0x000fe20008001858 */
[----:B------:R-:W-:Y:S02]  /*113f0*/  R2UR UR4, R14 ;  /* 0x000000000e0472ca */ /* 0x000fe400000e0000 */
[----:B------:R-:W-:Y:S02]  /*11400*/  R2UR UR5, R15 ;  /* 0x000000000f0572ca */ /* 0x000fe400000e0000 */
[----:B------:R-:W-:Y:S02]  /*11410*/  R2UR UR6, R20 ;  /* 0x00000000140672ca */ /* 0x000fe400000e0000 */
[----:B------:R-:W-:Y:S01]  /*11420*/  R2UR UR7, R21 ;  /* 0x00000000150772ca */ /* 0x000fe200000e0000 */
[----:B------:R-:W-:Y:S02]  /*11430*/  WARPGROUP.DEPBAR.LE gsb0, 0x0 ;  /* 0x00008000000079c5 */ /* 0x000fe40000010000 */
[----:B------:R-:W-:-:S10]  /*11440*/  WARPGROUP.ARRIVE ;  /* 0x00000000000079c5 */ /* 0x000fd40000000000 */
[----:B------:R-:W-:Y:S01]  /*11450*/  HGMMA.64x96x16.F32.BF16 R88, gdesc[UR4].tnspB, R88, gsb0 ;  /* 0x41600000045879f0 */ /* 0x000fe20008001858 */
[----:B------:R-:W-:Y:S02]  /*11460*/  R2UR UR4, R10 ;  /* 0x000000000a0472ca */ /* 0x000fe400000e0000 */
[----:B------:R-:W-:Y:S02]  /*11470*/  R2UR UR5, R11 ;  /* 0x000000000b0572ca */ /* 0x000fe400000e0000 */
[----:B------:R-:W-:Y:S01]  /*11480*/  R2UR UR6, R12 ;  /* 0x000000000c0672ca */ /* 0x000fe200000e0000 */
[----:B------:R-:W1:Y:S01]  /*11490*/  SHFL.BFLY PT, R11, R8, 0x1, 0x1f ;  /* 0x0c201f00080b7f89 */ /* 0x000e6200000e0000 */
[----:B------:R-:W-:Y:S01]  /*114a0*/  R2UR UR7, R13 ;  /* 0x000000000d0772ca */ /* 0x000fe200000e0000 */
[----:B0-----:R-:W-:Y:S01]  /*114b0*/  FADD.FTZ R12, R0, R7 ;  /* 0x00000007000c7221 */ /* 0x001fe20000010000 */
[----:B------:R-:W-:Y:S02]  /*114c0*/  IMAD.U32 R7, RZ, RZ, UR45 ;  /* 0x0000002dff077e24 */ /* 0x000fe4000f8e00ff */
[----:B------:R-:W-:-:S02]  /*114d0*/  IMAD.U32 R13, RZ, RZ, UR45 ;  /* 0x0000002dff0d7e24 */ /* 0x000fc4000f8e00ff */
[----:B------:R-:W-:Y:S01]  /*114e0*/  FSETP.NE.FTZ.AND P1, PT, R12, RZ, PT ;  /* 0x000000ff0c00720b */ /* 0x000fe20003f35000 */
[----:B------:R-:W-:-:S12]  /*114f0*/  IMAD.MOV.U32 R0, RZ, RZ, -0x800000 ;  /* 0xff800000ff007424 */ /* 0x000fd800078e00ff */
[----:B------:R-:W0:Y:S01]  /*11500*/  @P1 MUFU.LG2 R10, R12 ;  /* 0x0000000c000a1308 */ /* 0x000e220000000c00 */
[----:B------:R-:W-:Y:S01]  /*11510*/  @P1 FMUL.FTZ R7, R7, 0.69314718246459960938 ;  /* 0x3f31721807071820 */ /* 0x000fe20000410000 */
[----:B-1----:R-:W-:-:S06]  /*11520*/  FADD.FTZ R11, R8, R11 ;  /* 0x0000000b080b7221 */ /* 0x002fcc0000010000 */
[----:B------:R-:W-:Y:S01]  /*11530*/  @P1 MUFU.RCP R41, R12 ;  /* 0x0000000c00291308 */ /* 0x000fe20000001000 */
[----:B------:R-:W-:Y:S01]  /*11540*/  FSETP.NE.FTZ.AND P2, PT, R11, RZ, PT ;  /* 0x000000ff0b00720b */ /* 0x000fe20003f55000 */
[----:B0-----:R-:W-:-:S04]  /*11550*/  @P1 FMUL.FTZ R10, R10, 0.69314718246459960938 ;  /* 0x3f3172180a0a1820 */ /* 0x001fc80000410000 */
        /* <DEDUP_REMOVED lines=8> */
[----:B------:R-:W-:Y:S03]  /*115e0*/  HGMMA.64x96x16.F32.BF16 R88, gdesc[UR4].tnspB, R88, gsb0 ;  /* 0x41600000045879f0 */ /* 0x000fe60008001858 */
[----:B------:R-:W-:Y:S02]  /*115f0*/  WARPGROUP.DEPBAR.LE gsb0, 0x0 ;  /* 0x00008000000079c5 */ /* 0x000fe40000010000 */
[----:B-12---:R-:W-:Y:S05]  /*11600*/  @!P0 BRA `(.L_x_10514) ;  /* 0x0000000000048947 */ /* 0x006fea0003800000 */
[----:B------:R-:W-:Y:S01]  /*11610*/  BPT.TRAP 0x1 ;  /* 0x000000040000795c */ /* 0x000fe20000300000 */
.L_x_10514:
        /* <DEDUP_REMOVED lines=58> */
[----:B0-----:R-:W-:-:S11]  /*119c0*/  SEL R141, R141, RZ, P0 ;  /* 0x000000ff8d8d7207 */ /* 0x001fd60000000000 */
.L_x_10455:
[----:B------:R-:W-:Y:S05]  /*119d0*/  WARPSYNC.ALL ;  /* 0x0000000000007948 */ /* 0x000fea0003800000 */
[----:B------:R-:W0:Y:S08]  /*119e0*/  S2UR UR38, SR_CgaCtaId ;  /* 0x00000000002679c3 */ /* 0x000e300000008800 */
[----:B------:R-:W-:Y:S06]  /*119f0*/  BAR.SYNC.DEFER_BLOCKING 0x5, 0x200 ;  /* 0x0148000000007b1d */ /* 0x000fec0000010000 */
[----:B------:R-:W-:Y:S01]  /*11a00*/  UMOV UR4, 0x400 ;  /* 0x0000040000047882 */ /* 0x000fe20000000000 */
[----:B------:R-:W-:Y:S01]  /*11a10*/  BSSY B0, `(.L_x_10515) ;  /* 0x00001d1000007945 */ /* 0x000fe20003800000 */
[----:B0-----:R-:W-:-:S06]  /*11a20*/  ULEA UR4, UR38, UR4, 0x18 ;  /* 0x0000000426047291 */ /* 0x001fcc000f8ec03f */
[----:B------:R-:W-:-:S05]  /*11a30*/  IMAD.U32 R2, RZ, RZ, UR4 ;  /* 0x00000004ff027e24 */ /* 0x000fca000f8e00ff */
[----:B------:R0:W1:Y:S01]  /*11a40*/  LDS.128 R28, [R2+0x2d8d0] ;  /* 0x02d8d000021c7984 */ /* 0x0000620000000c00 */
[----:B------:R-:W-:Y:S06]  /*11a50*/  BAR.ARV 0x4, 0x200 ;  /* 0x0108000000007b1d */ /* 0x000fec0000002000 */
[----:B------:R-:W-:Y:S05]  /*11a60*/  @P1 BRA `(.L_x_10516) ;  /* 0x0000001000801947 */ /* 0x000fea0003800000 */
[----:B------:R-:W2:Y:S04]  /*11a70*/  LDL R4, [R1+0xc0] ;  /* 0x0000c00001047983 */ /* 0x000ea80000100800 */
[----:B------:R-:W3:Y:S04]  /*11a80*/  LDL.LU R82, [R1+0x8c] ;  /* 0x00008c0001527983 */ /* 0x000ee80000300800 */
[----:B------:R-:W4:Y:S01]  /*11a90*/  LDL.LU R80, [R1+0x90] ;  /* 0x0000900001507983 */ /* 0x000f220000300800 */
[----:B------:R-:W0:Y:S01]  /*11aa0*/  S2R R5, SR_SWINHI ;  /* 0x0000000000057919 */ /* 0x000e220000002f00 */
[----:B------:R-:W-:Y:S05]  /*11ab0*/  WARPSYNC.ALL ;  /* 0x0000000000007948 */ /* 0x000fea0003800000 */
[----:B------:R-:W-:Y:S01]  /*11ac0*/  F2FP.BF16.F32.PACK_AB R6, R51, R6 ;  /* 0x000000063306723e */ /* 0x000fe200000010ff */
[----:B------:R-:W-:Y:S01]  /*11ad0*/  ULDC.64 UR4, c[0x0][0xc00] ;  /* 0x0003000000047ab9 */ /* 0x000fe20000000a00 */
[----:B------:R-:W-:Y:S01]  /*11ae0*/  F2FP.BF16.F32.PACK_AB R26, R47, R26 ;  /* 0x0000001a2f1a723e */ /* 0x000fe200000010ff */
[----:B------:R-:W4:Y:S01]  /*11af0*/  LDL R78, [R1+0x88] ;  /* 0x00008800014e7983 */ /* 0x000f220000100800 */
[----:B------:R-:W-:-:S02]  /*11b00*/  MOV R20, R2 ;  /* 0x0000000200147202 */ /* 0x000fc40000000f00 */
[----:B0-----:R-:W-:Y:S01]  /*11b10*/  MOV R21, R5 ;  /* 0x0000000500157202 */ /* 0x001fe20000000f00 */
[----:B------:R-:W-:Y:S02]  /*11b20*/  BAR.SYNC.DEFER_BLOCKING 0x1, 0x180 ;  /* 0x0046000000007b1d */ /* 0x000fe40000010000 */
[----:B--2---:R-:W-:-:S03]  /*11b30*/  IMAD.WIDE R4, R4, 0x2, R20 ;  /* 0x0000000204047825 */ /* 0x004fc600078e0214 */
[----:B------:R-:W-:-:S04]  /*11b40*/  IADD3 R75, P4, R4, 0x20, RZ ;  /* 0x00000020044b7810 */ /* 0x000fc80007f9e0ff */
[----:B------:R-:W-:Y:S02]  /*11b50*/  LOP3.LUT R8, R75, 0x180, RZ, 0xc0, !PT ;  /* 0x000001804b087812 */ /* 0x000fe400078ec0ff */
[----:B------:R-:W-:Y:S02]  /*11b60*/  IADD3 R77, P3, R4, 0x3000, RZ ;  /* 0x00003000044d7810 */ /* 0x000fe40007f7e0ff */
[----:B------:R-:W-:Y:S02]  /*11b70*/  SHF.R.U64 R8, R8, 0x3, RZ ;  /* 0x0000000308087819 */ /* 0x000fe400000012ff */
[C---:B------:R-:W-:Y:S02]  /*11b80*/  IADD3 R79, P2, R4.reuse, 0x3020, RZ ;  /* 0x00003020044f7810 */ /* 0x040fe40007f5e0ff */
[C---:B------:R-:W-:Y:S02]  /*11b90*/  IADD3 R81, P1, R4.reuse, 0x6000, RZ ;  /* 0x0000600004517810 */ /* 0x040fe40007f3e0ff */
[----:B------:R-:W-:-:S02]  /*11ba0*/  LOP3.LUT R9, R4, 0x180, RZ, 0xc0, !PT ;  /* 0x0000018004097812 */ /* 0x000fc400078ec0ff */
[----:B------:R-:W-:Y:S02]  /*11bb0*/  LOP3.LUT R12, R8, R75, RZ, 0x3c, !PT ;  /* 0x0000004b080c7212 */ /* 0x000fe400078e3cff */
[----:B------:R-:W-:Y:S02]  /*11bc0*/  LOP3.LUT R8, R77, 0x180, RZ, 0xc0, !PT ;  /* 0x000001804d087812 */ /* 0x000fe400078ec0ff */
[----:B------:R-:W-:Y:S02]  /*11bd0*/  LOP3.LUT R10, R79, 0x180, RZ, 0xc0, !PT ;  /* 0x000001804f0a7812 */ /* 0x000fe400078ec0ff */
[----:B-1----:R-:W-:Y:S02]  /*11be0*/  LOP3.LUT R28, R81, 0x180, RZ, 0xc0, !PT ;  /* 0x00000180511c7812 */ /* 0x002fe400078ec0ff */
[----:B------:R-:W-:Y:S02]  /*11bf0*/  SHF.R.U64 R9, R9, 0x3, RZ ;  /* 0x0000000309097819 */ /* 0x000fe400000012ff */
[----:B------:R-:W-:-:S02]  /*11c00*/  SHF.R.U64 R8, R8, 0x3, RZ ;  /* 0x0000000308087819 */ /* 0x000fc400000012ff */
[----:B------:R-:W-:Y:S02]  /*11c10*/  IADD3 R76, P0, R4, 0x6020, RZ ;  /* 0x00006020044c7810 */ /* 0x000fe40007f1e0ff */
        /* <DEDUP_REMOVED lines=8> */
[----:B------:R-:W-:-:S02]  /*11ca0*/  LOP3.LUT R8, R28, R81, RZ, 0x3c, !PT ;  /* 0x000000511c087212 */ /* 0x000fc400078e3cff */
[----:B------:R-:W-:Y:S02]  /*11cb0*/  LOP3.LUT R75, R76, 0x180, RZ, 0xc0, !PT ;  /* 0x000001804c4b7812 */ /* 0x000fe400078ec0ff */
[----:B------:R-:W-:Y:S01]  /*11cc0*/  MOV R28, R4 ;  /* 0x00000004001c7202 */ /* 0x000fe20000000f00 */
[--C-:B------:R-:W-:Y:S01]  /*11cd0*/  IMAD.X R9, RZ, RZ, R5.reuse, P1 ;  /* 0x000000ffff097224 */ /* 0x100fe200008e0605 */
[----:B------:R-:W-:Y:S01]  /*11ce0*/  F2FP.BF16.F32.PACK_AB R4, R50, R7 ;  /* 0x000000073204723e */ /* 0x000fe200000010ff */
[----:B------:R-:W-:Y:S01]  /*11cf0*/  IMAD.X R11, RZ, RZ, R5, P0 ;  /* 0x000000ffff0b7224 */ /* 0x000fe200000e0605 */
[----:B------:R-:W-:Y:S02]  /*11d00*/  F2FP.BF16.F32.PACK_AB R7, R66, R63 ;  /* 0x0000003f4207723e */ /* 0x000fe400000010ff */
[----:B------:R-:W-:Y:S02]  /*11d10*/  F2FP.BF16.F32.PACK_AB R5, R73, R64 ;  /* 0x000000404905723e */ /* 0x000fe400000010ff */
[----:B------:R-:W-:-:S02]  /*11d20*/  MOV R63, R12 ;  /* 0x0000000c003f7202 */ /* 0x000fc40000000f00 */
[----:B------:R-:W-:Y:S02]  /*11d30*/  MOV R51, R14 ;  /* 0x0000000e00337202 */ /* 0x000fe40000000f00 */
[----:B------:R-:W-:Y:S02]  /*11d40*/  MOV R50, R24 ;  /* 0x0000001800327202 */ /* 0x000fe40000000f00 */
[----:B------:R-:W-:Y:S02]  /*11d50*/  SHF.R.U64 R75, R75, 0x3, RZ ;  /* 0x000000034b4b7819 */ /* 0x000fe400000012ff */
[----:B------:R-:W-:Y:S02]  /*11d60*/  F2FP.BF16.F32.PACK_AB R12, R48, R39 ;  /* 0x00000027300c723e */ /* 0x000fe400000010ff */
[----:B------:R-:W-:Y:S02]  /*11d70*/  F2FP.BF16.F32.PACK_AB R13, R71, R62 ;  /* 0x0000003e470d723e */ /* 0x000fe400000010ff */
[----:B------:R-:W-:-:S02]  /*11d80*/  F2FP.BF16.F32.PACK_AB R14, R49, R38 ;  /* 0x00000026310e723e */ /* 0x000fc400000010ff */
[----:B------:R-:W-:Y:S02]  /*11d90*/  F2FP.BF16.F32.PACK_AB R15, R74, R61 ;  /* 0x0000003d4a0f723e */ /* 0x000fe400000010ff */
[----:B------:R-:W-:Y:S02]  /*11da0*/  F2FP.BF16.F32.PACK_AB R24, R46, R27 ;  /* 0x0000001b2e18723e */ /* 0x000fe400000010ff */
[----:B------:R-:W-:Y:S02]  /*11db0*/  F2FP.BF16.F32.PACK_AB R25, R69, R60 ;  /* 0x0000003c4519723e */ /* 0x000fe400000010ff */
[----:B------:R-:W-:Y:S01]  /*11dc0*/  F2FP.BF16.F32.PACK_AB R27, R72, R59 ;  /* 0x0000003b481b723e */ /* 0x000fe200000010ff */
[----:B------:R0:W-:Y:S01]  /*11dd0*/  STSM.16.M88.4 [R28], R4 ;  /* 0x000000041c007844 */ /* 0x0001e20000000200 */
[----:B------:R-:W-:-:S03]  /*11de0*/  LOP3.LUT R10, R75, R76, RZ, 0x3c, !PT ;  /* 0x0000004c4b0a7212 */ /* 0x000fc600078e3cff */
[----:B------:R-:W-:Y:S01]  /*11df0*/  STSM.16.M88.4 [R63], R12 ;  /* 0x0000000c3f007844 */ /* 0x000fe20000000200 */
[----:B------:R-:W-:-:S03]  /*11e00*/  ISETP.NE.U32.AND P0, PT, RZ, UR4, PT ;  /* 0x00000004ff007c0c */ /* 0x000fc6000bf05070 */
[----:B------:R3:W-:Y:S01]  /*11e10*/  STSM.16.M88.4 [R51], R24 ;  /* 0x0000001833007844 */ /* 0x0007e20000000200 */
[----:B------:R-:W-:Y:S02]  /*11e20*/  MOV R38, R8 ;  /* 0x0000000800267202 */ /* 0x000fe40000000f00 */
[----:B------:R-:W-:Y:S02]  /*11e30*/  F2FP.BF16.F32.PACK_AB R8, R42, R35 ;  /* 0x000000232a08723e */ /* 0x000fe400000010ff */
[----:B------:R-:W-:Y:S01]  /*11e40*/  F2FP.BF16.F32.PACK_AB R9, R65, R56 ;  /* 0x000000384109723e */ /* 0x000fe200000010ff */
[----:B------:R-:W1:Y:S01]  /*11e50*/  LDC R42, c[0x0][0xbe8] ;  /* 0x0002fa00ff2a7b82 */ /* 0x000e620000000800 */
[----:B0-----:R-:W-:Y:S02]  /*11e60*/  MOV R28, R10 ;  /* 0x0000000a001c7202 */ /* 0x001fe40000000f00 */
[----:B------:R-:W-:Y:S02]  /*11e70*/  F2FP.BF16.F32.PACK_AB R4, R44, R37 ;  /* 0x000000252c04723e */ /* 0x000fe400000010ff */
[----:B------:R-:W-:-:S02]  /*11e80*/  F2FP.BF16.F32.PACK_AB R5, R67, R58 ;  /* 0x0000003a4305723e */ /* 0x000fc400000010ff */
[----:B------:R-:W-:Y:S02]  /*11e90*/  F2FP.BF16.F32.PACK_AB R6, R45, R36 ;  /* 0x000000242d06723e */ /* 0x000fe400000010ff */
[----:B---3--:R-:W-:Y:S02]  /*11ea0*/  IADD3 R24, P1, R82, UR4, RZ ;  /* 0x0000000452187c10 */ /* 0x008fe4000ff3e0ff */
[----:B------:R-:W-:Y:S02]  /*11eb0*/  F2FP.BF16.F32.PACK_AB R7, R70, R57 ;  /* 0x000000394607723e */ /* 0x000fe400000010ff */
[----:B------:R-:W-:Y:S02]  /*11ec0*/  F2FP.BF16.F32.PACK_AB R10, R43, R34 ;  /* 0x000000222b0a723e */ /* 0x000fe400000010ff */
[----:B------:R-:W-:Y:S02]  /*11ed0*/  F2FP.BF16.F32.PACK_AB R11, R68, R55 ;  /* 0x00000037440b723e */ /* 0x000fe400000010ff */
[----:B------:R-:W-:-:S02]  /*11ee0*/  F2FP.BF16.F32.PACK_AB R12, R40, R33 ;  /* 0x00000021280c723e */ /* 0x000fc400000010ff */
[----:B------:R-:W-:Y:S02]  /*11ef0*/  F2FP.BF16.F32.PACK_AB R13, R54, R53 ;  /* 0x00000035360d723e */ /* 0x000fe400000010ff */
[----:B------:R-:W-:Y:S02]  /*11f00*/  F2FP.BF16.F32.PACK_AB R14, R41, R32 ;  /* 0x00000020290e723e */ /* 0x000fe400000010ff */
[----:B------:R-:W-:Y:S02]  /*11f10*/  F2FP.BF16.F32.PACK_AB R15, R135, R52 ;  /* 0x00000034870f723e */ /* 0x000fe400000010ff */
[----:B------:R-:W-:Y:S02]  /*11f20*/  ISETP.NE.AND.EX P0, PT, RZ, UR5, PT, P0 ;  /* 0x00000005ff007c0c */ /* 0x000fe4000bf05300 */
[----:B----4-:R-:W-:Y:S01]  /*11f30*/  IADD3.X R25, R80, UR5, RZ, P1, !PT ;  /* 0x0000000550197c10 */ /* 0x010fe20008ffe4ff */
[----:B------:R-:W-:Y:S01]  /*11f40*/  ULDC.64 UR4, c[0x0][0xc08] ;  /* 0x0003020000047ab9 */ /* 0x000fe20000000a00 */
[----:B------:R0:W-:Y:S01]  /*11f50*/  STSM.16.M88.4 [R50], R4 ;  /* 0x0000000432007844 */ /* 0x0001e20000000200 */
[----:B------:R-:W-:-:S03]  /*11f60*/  ISETP.NE.U32.AND P2, PT, RZ, UR4, PT ;  /* 0x00000004ff007c0c */ /* 0x000fc6000bf45070 */
[----:B------:R2:W-:Y:S01]  /*11f70*/  STSM.16.M88.4 [R38], R8 ;  /* 0x0000000826007844 */ /* 0x0005e20000000200 */
[----:B------:R-:W-:-:S03]  /*11f80*/  ISETP.NE.AND.EX P2, PT, RZ, UR5, PT, P2 ;  /* 0x00000005ff007c0c */ /* 0x000fc6000bf45320 */
[----:B------:R2:W-:Y:S01]  /*11f90*/  STSM.16.M88.4 [R28], R12 ;  /* 0x0000000c1c007844 */ /* 0x0005e20000000200 */
[----:B------:R-:W-:Y:S01]  /*11fa0*/  IMAD.MOV.U32 R40, RZ, RZ, RZ ;  /* 0x000000ffff287224 */ /* 0x000fe200078e00ff */
[----:B------:R-:W-:Y:S08]  /*11fb0*/  BAR.SYNC.DEFER_BLOCKING 0x1, 0x180 ;  /* 0x0046000000007b1d */ /* 0x000ff00000010000 */
[----:B0-----:R-:W-:Y:S01]  /*11fc0*/  @P2 IADD3 R4, P3, R82, UR4, RZ ;  /* 0x0000000452042c10 */ /* 0x001fe2000ff7e0ff */
[----:B------:R-:W-:-:S02]  /*11fd0*/  ULDC UR4, c[0x0][0xa88] ;  /* 0x0002a20000047ab9 */ /* 0x000fc40000000800 */
[----:B------:R-:W-:Y:S01]  /*11fe0*/  IMAD.U32 R43, RZ, RZ, UR4 ;  /* 0x00000004ff2b7e24 */ /* 0x000fe2000f8e00ff */
[----:B------:R-:W-:Y:S01]  /*11ff0*/  @P2 IADD3.X R5, R80, UR5, RZ, P3, !PT ;  /* 0x0000000550052c10 */ /* 0x000fe20009ffe4ff */
[----:B------:R2:W5:Y:S04]  /*12000*/  @P0 LDG.E R40, desc[UR42][R24.64] ;  /* 0x0000002a18280981 */ /* 0x000568000c1e1900 */
[----:B------:R2:W5:Y:S01]  /*12010*/  @P2 LDG.E R43, desc[UR42][R4.64] ;  /* 0x0000002a042b2981 */ /* 0x000562000c1e1900 */
[----:B-1----:R-:W-:-:S13]  /*12020*/  ISETP.NE.AND P1, PT, R42, 0x1, PT ;  /* 0x000000012a00780c */ /* 0x002fda0003f25270 */
[----:B------:R-:W0:Y:S08]  /*12030*/  @P1 LDC R6, c[0x0][0xbec] ;  /* 0x0002fb00ff061b82 */ /* 0x000e300000000800 */
[----:B------:R-:W1:Y:S01]  /*12040*/  @P1 LDC R27, c[0x0][0xbf0] ;  /* 0x0002fc00ff1b1b82 */ /* 0x000e620000000800 */
[----:B------:R-:W-:Y:S01]  /*12050*/  SHF.R.S32.HI R49, RZ, 0x1f, R78 ;  /* 0x0000001fff317819 */ /* 0x000fe2000001144e */
[----:B--2---:R-:W-:Y:S06]  /*12060*/  @P2 BRA `(.L_x_10517) ;  /* 0x0000000000102947 */ /* 0x004fec0003800000 */
[----:B------:R-:W-:Y:S05]  /*12070*/  @!P0 BRA `(.L_x_10517) ;  /* 0x00000000000c8947 */ /* 0x000fea0003800000 */
[----:B------:R-:W2:Y:S04]  /*12080*/  LDG.E R4, desc[UR42][R24.64] ;  /* 0x0000002a18047981 */ /* 0x000ea8000c1e1900 */
[----:B-----5:R-:W2:Y:S02]  /*12090*/  LDG.E R43, desc[UR42][R24.64+0x4] ;  /* 0x0000042a182b7981 */ /* 0x020ea4000c1e1900 */
[----:B--2---:R-:W-:-:S07]  /*120a0*/  IMAD.IADD R43, R43, 0x1, -R4 ;  /* 0x000000012b2b7824 */ /* 0x004fce00078e0a04 */
.L_x_10517:
[----:B------:R-:W2:Y:S01]  /*120b0*/  LDL R7, [R1+0xbc] ;  /* 0x0000bc0001077983 */ /* 0x000ea20000100800 */
[----:B------:R-:W-:Y:S01]  /*120c0*/  ULDC.64 UR4, c[0x0][0xb90] ;  /* 0x0002e40000047ab9 */ /* 0x000fe20000000a00 */
[----:B------:R-:W3:Y:S01]  /*120d0*/  S2R R5, SR_TID.X ;  /* 0x0000000000057919 */ /* 0x000ee20000002100 */
[----:B-----5:R-:W-:Y:S01]  /*120e0*/  SHF.R.S32.HI R41, RZ, 0x1f, R40 ;  /* 0x0000001fff297819 */ /* 0x020fe20000011428 */
[----:B------:R-:W-:Y:S01]  /*120f0*/  IMAD R43, R43, R42, RZ ;  /* 0x0000002a2b2b7224 */ /* 0x000fe200078e02ff */
[----:B------:R-:W4:Y:S01]  /*12100*/  @P1 LDC R51, c[0x0][0xbec] ;  /* 0x0002fb00ff331b82 */ /* 0x000f220000000800 */
[----:B------:R-:W4:Y:S04]  /*12110*/  LDL.LU R12, [R1+0x9c] ;  /* 0x00009c00010c7983 */ /* 0x000f280000300800 */
[----:B------:R-:W2:Y:S04]  /*12120*/  LDL.LU R8, [R1+0x94] ;  /* 0x0000940001087983 */ /* 0x000ea80000300800 */
[----:B------:R-:W2:Y:S01]  /*12130*/  LDL.LU R52, [R1+0x98] ;  /* 0x0000980001347983 */ /* 0x000ea20000300800 */
[----:B------:R-:W-:-:S03]  /*12140*/  IMAD R4, R49, UR4, RZ ;  /* 0x0000000431047c24 */ /* 0x000fc6000f8e02ff */
[----:B------:R-:W2:Y:S01]  /*12150*/  LDL R14, [R1+0xb4] ;  /* 0x0000b400010e7983 */ /* 0x000ea20000100800 */
[C---:B------:R-:W-:Y:S02]  /*12160*/  IMAD R11, R78.reuse, UR5, R4 ;  /* 0x000000054e0b7c24 */ /* 0x040fe4000f8e0204 */
[----:B---3--:R-:W-:Y:S02]  /*12170*/  VIADD R10, R5, 0xffffff80 ;  /* 0xffffff80050a7836 */ /* 0x008fe40000000000 */
[----:B------:R-:W-:Y:S01]  /*12180*/  IMAD.WIDE.U32 R4, R78, UR4, R40 ;  /* 0x000000044e047c25 */ /* 0x000fe2000f8e0028 */
[----:B------:R-:W-:Y:S02]  /*12190*/  ULDC.64 UR4, c[0x0][0xb98] ;  /* 0x0002e60000047ab9 */ /* 0x000fe40000000a00 */
[--C-:B------:R-:W-:Y:S01]  /*121a0*/  SHF.R.S32.HI R54, RZ, 0x1f, R10.reuse ;  /* 0x0000001fff367819 */ /* 0x100fe2000001140a */
[----:B------:R-:W-:Y:S01]  /*121b0*/  IMAD.IADD R5, R5, 0x1, R11 ;  /* 0x0000000105057824 */ /* 0x000fe200078e020b */
[----:B------:R-:W-:-:S02]  /*121c0*/  SHF.R.S32.HI R53, RZ, 0x1f, R10 ;  /* 0x0000001fff357819 */ /* 0x000fc4000001140a */
[-C--:B------:R-:W-:Y:S02]  /*121d0*/  LEA.HI R54, R54, R10.reuse, RZ, 0x2 ;  /* 0x0000000a36367211 */ /* 0x080fe400078f10ff */
[----:B------:R-:W-:Y:S02]  /*121e0*/  LEA.HI R53, R53, R10, RZ, 0x2 ;  /* 0x0000000a35357211 */ /* 0x000fe400078f10ff */
[----:B------:R-:W-:Y:S02]  /*121f0*/  LOP3.LUT R54, R54, 0xfffffffc, RZ, 0xc0, !PT ;  /* 0xfffffffc36367812 */ /* 0x000fe400078ec0ff */
[----:B------:R-:W-:-:S03]  /*12200*/  SHF.R.S32.HI R53, RZ, 0x2, R53 ;  /* 0x00000002ff357819 */ /* 0x000fc60000011435 */
[----:B------:R-:W-:-:S04]  /*12210*/  IMAD.IADD R54, R10, 0x1, -R54 ;  /* 0x000000010a367824 */ /* 0x000fc800078e0a36 */
[----:B------:R-:W-:-:S04]  /*12220*/  IMAD.SHL.U32 R28, R54, 0x8, RZ ;  /* 0x00000008361c7824 */ /* 0x000fc800078e00ff */
[----:B------:R-:W-:-:S04]  /*12230*/  IMAD R9, R53, 0x20, R28 ;  /* 0x0000002035097824 */ /* 0x000fc800078e021c */
[----:B------:R-:W-:Y:S01]  /*12240*/  IMAD.WIDE R20, R9, 0x2, R20 ;  /* 0x0000000209147825 */ /* 0x000fe200078e0214 */
[----:B------:R-:W-:-:S04]  /*12250*/  SHF.R.S32.HI R26, RZ, 0x1f, R10 ;  /* 0x0000001fff1a7819 */ /* 0x000fc8000001140a */
[----:B------:R-:W-:-:S04]  /*12260*/  LEA.HI R26, R26, R10, RZ, 0x7 ;  /* 0x0000000a1a1a7211 */ /* 0x000fc800078f38ff */
[----:B------:R-:W-:-:S05]  /*12270*/  LOP3.LUT R26, R26, 0xffffff80, RZ, 0xc0, !PT ;  /* 0xffffff801a1a7812 */ /* 0x000fca00078ec0ff */
[----:B------:R-:W-:Y:S01]  /*12280*/  IMAD.IADD R26, R10, 0x1, -R26 ;  /* 0x000000010a1a7824 */ /* 0x000fe200078e0a1a */
[C---:B------:R-:W-:Y:S02]  /*12290*/  IADD3 R25, P5, R20.reuse, 0x4800, RZ ;  /* 0x0000480014197810 */ /* 0x040fe40007fbe0ff */
[----:B------:R-:W-:Y:S02]  /*122a0*/  IADD3 R33, P4, R20, 0x6000, RZ ;  /* 0x0000600014217810 */ /* 0x000fe40007f9e0ff */
[----:B------:R-:W-:Y:S02]  /*122b0*/  LOP3.LUT R24, R25, 0x180, RZ, 0xc0, !PT ;  /* 0x0000018019187812 */ /* 0x000fe400078ec0ff */
[----:B------:R-:W-:Y:S02]  /*122c0*/  LOP3.LUT R32, R33, 0x180, RZ, 0xc0, !PT ;  /* 0x0000018021207812 */ /* 0x000fe400078ec0ff */
[----:B------:R-:W-:Y:S02]  /*122d0*/  SHF.R.U64 R24, R24, 0x3, RZ ;  /* 0x0000000318187819 */ /* 0x000fe400000012ff */
[----:B------:R-:W-:-:S02]  /*122e0*/  SHF.R.U64 R32, R32, 0x3, RZ ;  /* 0x0000000320207819 */ /* 0x000fc400000012ff */
[----:B------:R-:W-:Y:S01]  /*122f0*/  LOP3.LUT R24, R24, R25, RZ, 0x3c, !PT ;  /* 0x0000001918187212 */ /* 0x000fe200078e3cff */
[--C-:B------:R-:W-:Y:S01]  /*12300*/  IMAD.X R25, RZ, RZ, R21.reuse, P5 ;  /* 0x000000ffff197224 */ /* 0x100fe200028e0615 */
[----:B------:R-:W-:Y:S01]  /*12310*/  LOP3.LUT R32, R32, R33, RZ, 0x3c, !PT ;  /* 0x0000002120207212 */ /* 0x000fe200078e3cff */
[----:B------:R-:W-:Y:S01]  /*12320*/  IMAD.X R33, RZ, RZ, R21, P4 ;  /* 0x000000ffff217224 */ /* 0x000fe200020e0615 */
[----:B------:R-:W-:Y:S01]  /*12330*/  BSSY B1, `(.L_x_10518) ;  /* 0x0000080000017945 */ /* 0x000fe20003800000 */
[----:B----4-:R-:W-:Y:S02]  /*12340*/  SEL R48, R12, RZ, !P0 ;  /* 0x000000ff0c307207 */ /* 0x010fe40004000000 */
[----:B--2---:R-:W-:Y:S01]  /*12350*/  SEL R50, R8, RZ, !P0 ;  /* 0x000000ff08327207 */ /* 0x004fe20004000000 */
[----:B------:R-:W-:-:S04]  /*12360*/  IMAD R15, R52, 0xc0, R7 ;  /* 0x000000c0340f7824 */ /* 0x000fc800078e0207 */
[----:B0-----:R-:W-:-:S04]  /*12370*/  @P1 IMAD.HI.U32 R6, R15, R6, RZ ;  /* 0x000000060f061227 */ /* 0x001fc800078e00ff */
[----:B------:R-:W-:Y:S01]  /*12380*/  IMAD.MOV.U32 R7, RZ, RZ, R15 ;  /* 0x000000ffff077224 */ /* 0x000fe200078e000f */
[----:B-1----:R-:W-:-:S04]  /*12390*/  @P1 SHF.R.U32.HI R7, RZ, R27, R6 ;  /* 0x0000001bff071219 */ /* 0x002fc80000011606 */
[----:B------:R-:W-:Y:S01]  /*123a0*/  IADD3 R13, -R7, RZ, RZ ;  /* 0x000000ff070d7210 */ /* 0x000fe20007ffe1ff */
        /* <DEDUP_REMOVED lines=16> */
[----:B------:R-:W-:Y:S01]  /*124b0*/  SHFL.IDX PT, R44, R6, RZ, 0x1c1f ;  /* 0x001c1fff062c7589 */ /* 0x000fe200000e0000 */
[----:B------:R-:W-:Y:S01]  /*124c0*/  IADD3 R7, P2, R20, 0x1800, RZ ;  /* 0x0000180014077810 */ /* 0x000fe20007f5e0ff */
[----:B------:R-:W-:Y:S01]  /*124d0*/  IMAD R4, R52, 0xc0, R14 ;  /* 0x000000c034047824 */ /* 0x000fe200078e020e */
[----:B------:R-:W-:Y:S01]  /*124e0*/  IADD3 R13, P3, R20, 0x3000, RZ ;  /* 0x00003000140d7810 */ /* 0x000fe20007f7e0ff */
[----:B------:R-:W0:Y:S01]  /*124f0*/  SHFL.IDX PT, R45, R10, RZ, 0x1c1f ;  /* 0x001c1fff0a2d7589 */ /* 0x000e2200000e0000 */
[----:B------:R-:W-:Y:S01]  /*12500*/  LOP3.LUT P0, RZ, R26, 0x3, RZ, 0xc0, !PT ;  /* 0x000000031aff7812 */ /* 0x000fe2000780c0ff */
[----:B------:R-:W-:Y:S02]  /*12510*/  ULDC.64 UR4, c[0x0][0xaa0] ;  /* 0x0002a80000047ab9 */ /* 0x000fe40000000a00 */
[----:B------:R-:W-:Y:S04]  /*12520*/  SHFL.IDX PT, R46, R6, 0x1, 0x1c1f ;  /* 0x003c1f00062e7f89 */ /* 0x000fe800000e0000 */
[----:B------:R-:W1:Y:S01]  /*12530*/  SHFL.IDX PT, R47, R10, 0x1, 0x1c1f ;  /* 0x003c1f000a2f7f89 */ /* 0x000e6200000e0000 */
[----:B------:R-:W-:Y:S01]  /*12540*/  IMAD.X R9, RZ, RZ, R21, P2 ;  /* 0x000000ffff097224 */ /* 0x000fe200010e0615 */
[C---:B------:R-:W-:Y:S01]  /*12550*/  ISETP.GE.OR P2, PT, R4.reuse, R43, P0 ;  /* 0x0000002b0400720c */ /* 0x040fe20000746670 */
[----:B------:R-:W-:Y:S01]  /*12560*/  VIADD R4, R4, 0x8 ;  /* 0x0000000804047836 */ /* 0x000fe20000000000 */
[----:B------:R-:W-:-:S04]  /*12570*/  LOP3.LUT R12, R13, 0x180, RZ, 0xc0, !PT ;  /* 0x000001800d0c7812 */ /* 0x000fc800078ec0ff */
[----:B------:R-:W-:Y:S02]  /*12580*/  ISETP.GE.OR P0, PT, R4, R43, P0 ;  /* 0x0000002b0400720c */ /* 0x000fe40000706670 */
[----:B------:R-:W-:Y:S02]  /*12590*/  LOP3.LUT R8, R7, 0x180, RZ, 0xc0, !PT ;  /* 0x0000018007087812 */ /* 0x000fe400078ec0ff */
[----:B------:R-:W-:Y:S02]  /*125a0*/  SHF.R.U64 R12, R12, 0x3, RZ ;  /* 0x000000030c0c7819 */ /* 0x000fe400000012ff */
[----:B------:R-:W-:Y:S02]  /*125b0*/  SHF.R.U64 R8, R8, 0x3, RZ ;  /* 0x0000000308087819 */ /* 0x000fe400000012ff */
[----:B------:R-:W-:Y:S01]  /*125c0*/  LOP3.LUT R12, R12, R13, RZ, 0x3c, !PT ;  /* 0x0000000d0c0c7212 */ /* 0x000fe200078e3cff */
[----:B------:R-:W-:Y:S01]  /*125d0*/  IMAD.X R13, RZ, RZ, R21, P3 ;  /* 0x000000ffff0d7224 */ /* 0x000fe200018e0615 */
[----:B0-----:R0:W-:Y:S01]  /*125e0*/  @!P2 ST.E desc[UR42][R44.64], R0 ;  /* 0x000000002c00a985 */ /* 0x0011e2000c10192a */
[----:B------:R-:W-:-:S02]  /*125f0*/  LOP3.LUT R8, R8, R7, RZ, 0x3c, !PT ;  /* 0x0000000708087212 */ /* 0x000fc400078e3cff */
[C---:B------:R-:W-:Y:S02]  /*12600*/  IADD3 R5, P3, R20.reuse, 0x7800, RZ ;  /* 0x0000780014057810 */ /* 0x040fe40007f7e0ff */
[----:B------:R-:W-:Y:S01]  /*12610*/  LOP3.LUT R7, R20, 0x180, RZ, 0xc0, !PT ;  /* 0x0000018014077812 */ /* 0x000fe200078ec0ff */
[----:B-1----:R1:W-:Y:S01]  /*12620*/  @!P0 ST.E desc[UR42][R46.64], R3 ;  /* 0x000000032e008985 */ /* 0x0023e2000c10192a */
[----:B------:R-:W-:Y:S01]  /*12630*/  LOP3.LUT R4, R5, 0x180, RZ, 0xc0, !PT ;  /* 0x0000018005047812 */ /* 0x000fe200078ec0ff */
[----:B------:R-:W-:Y:S01]  /*12640*/  IMAD R41, R41, UR4, RZ ;  /* 0x0000000429297c24 */ /* 0x000fe2000f8e02ff */
[----:B------:R-:W-:Y:S01]  /*12650*/  SHF.R.U64 R7, R7, 0x3, RZ ;  /* 0x0000000307077819 */ /* 0x000fe200000012ff */
[----:B0-----:R-:W-:Y:S01]  /*12660*/  IMAD R0, R54, 0x60, R53 ;  /* 0x0000006036007824 */ /* 0x001fe200078e0235 */
[----:B-1----:R-:W0:Y:S01]  /*12670*/  @P1 LDC R47, c[0x0][0xbf0] ;  /* 0x0002fc00ff2f1b82 */ /* 0x002e220000000800 */
[----:B------:R-:W-:Y:S01]  /*12680*/  SHF.R.U64 R4, R4, 0x3, RZ ;  /* 0x0000000304047819 */ /* 0x000fe200000012ff */
[C---:B------:R-:W-:Y:S01]  /*12690*/  IMAD R45, R40.reuse, UR5, R41 ;  /* 0x00000005282d7c24 */ /* 0x040fe2000f8e0229 */
[----:B------:R-:W-:Y:S01]  /*126a0*/  LOP3.LUT R20, R7, R20, RZ, 0x3c, !PT ;  /* 0x0000001407147212 */ /* 0x000fe200078e3cff */
[----:B------:R-:W-:Y:S01]  /*126b0*/  IMAD.WIDE.U32 R40, R40, UR4, RZ ;  /* 0x0000000428287c25 */ /* 0x000fe2000f8e00ff */
[----:B------:R-:W-:Y:S01]  /*126c0*/  LOP3.LUT R36, R4, R5, RZ, 0x3c, !PT ;  /* 0x0000000504247212 */ /* 0x000fe200078e3cff */
[----:B------:R-:W-:Y:S01]  /*126d0*/  ULDC.64 UR4, c[0x0][0xae8] ;  /* 0x0002ba0000047ab9 */ /* 0x000fe20000000a00 */
[----:B------:R-:W5:Y:S01]  /*126e0*/  LD.E.128 R8, desc[UR42][R8.64] ;  /* 0x0000002a08087980 */ /* 0x000f62000c101d00 */
[----:B------:R-:W-:-:S03]  /*126f0*/  IMAD.X R37, RZ, RZ, R21, P3 ;  /* 0x000000ffff257224 */ /* 0x000fc600018e0615 */
[----:B------:R1:W5:Y:S01]  /*12700*/  LD.E.128 R4, desc[UR42][R20.64] ;  /* 0x0000002a14047980 */ /* 0x000362000c101d00 */
[----:B------:R-:W-:-:S03]  /*12710*/  IMAD R49, R49, UR4, RZ ;  /* 0x0000000431317c24 */ /* 0x000fc6000f8e02ff */
[----:B------:R-:W5:Y:S04]  /*12720*/  LD.E.128 R12, desc[UR42][R12.64] ;  /* 0x0000002a0c0c7980 */ /* 0x000f68000c101d00 */
[----:B------:R-:W5:Y:S01]  /*12730*/  LD.E.128 R24, desc[UR42][R24.64] ;  /* 0x0000002a18187980 */ /* 0x000f62000c101d00 */
[----:B-1----:R-:W-:Y:S02]  /*12740*/  IMAD.MOV.U32 R20, RZ, RZ, R40 ;  /* 0x000000ffff147224 */ /* 0x002fe400078e0028 */
[----:B------:R-:W-:Y:S01]  /*12750*/  IMAD R40, R52, 0xc0, R0 ;  /* 0x000000c034287824 */ /* 0x000fe200078e0200 */
[----:B------:R-:W5:Y:S01]  /*12760*/  LD.E.128 R32, desc[UR42][R32.64] ;  /* 0x0000002a20207980 */ /* 0x000f62000c101d00 */
[----:B------:R-:W-:Y:S02]  /*12770*/  IMAD.IADD R21, R41, 0x1, R45 ;  /* 0x0000000129157824 */ /* 0x000fe400078e022d */
[----:B------:R-:W-:Y:S01]  /*12780*/  @P1 IMAD.HI.U32 R0, R40, R51, RZ ;  /* 0x0000003328001227 */ /* 0x000fe200078e00ff */
[----:B------:R-:W5:Y:S03]  /*12790*/  LD.E.128 R36, desc[UR42][R36.64] ;  /* 0x0000002a24247980 */ /* 0x000f66000c101d00 */
[C---:B------:R-:W-:Y:S01]  /*127a0*/  IMAD R49, R78.reuse, UR5, R49 ;  /* 0x000000054e317c24 */ /* 0x040fe2000f8e0231 */
[----:B------:R-:W-:Y:S01]  /*127b0*/  @!PT LDS RZ, [RZ] ;  /* 0x00000000fffff984 */ /* 0x000fe20000000800 */
[----:B------:R-:W-:Y:S01]  /*127c0*/  @!PT LDS RZ, [RZ] ;  /* 0x00000000fffff984 */ /* 0x000fe20000000800 */
[----:B------:R-:W-:Y:S01]  /*127d0*/  @!PT LDS RZ, [RZ] ;  /* 0x00000000fffff984 */ /* 0x000fe20000000800 */
[----:B------:R-:W-:Y:S01]  /*127e0*/  @!PT LDS RZ, [RZ] ;  /* 0x00000000fffff984 */ /* 0x000fe20000000800 */
[----:B------:R1:W-:Y:S06]  /*127f0*/  MEMBAR.ALL.CTA ;  /* 0x0000000000007992 */ /* 0x0003ec0000008000 */
[----:B-1----:R-:W1:Y:S01]  /*12800*/  FENCE.VIEW.ASYNC.S ;  /* 0x00000000000073c6 */ /* 0x002e620000000000 */
[----:B------:R-:W-:Y:S01]  /*12810*/  IMAD.WIDE.U32 R20, R78, UR4, R20 ;  /* 0x000000044e147c25 */ /* 0x000fe2000f8e0014 */
[----:B------:R-:W-:-:S03]  /*12820*/  ULDC.64 UR4, c[0x0][0xaf0] ;  /* 0x0002bc0000047ab9 */ /* 0x000fc60000000a00 */
[----:B------:R-:W-:Y:S01]  /*12830*/  IMAD.MOV.U32 R3, RZ, RZ, R40 ;  /* 0x000000ffff037224 */ /* 0x000fe200078e0028 */
[----:B0-----:R-:W-:Y:S01]  /*12840*/  @P1 SHF.R.U32.HI R3, RZ, R47, R0 ;  /* 0x0000002fff031219 */ /* 0x001fe20000011600 */
        /* <DEDUP_REMOVED lines=21> */
[----:B------:R-:W-:-:S05]  /*129a0*/  IMAD.IADD R3, R21, 0x1, R3 ;  /* 0x0000000115037824 */ /* 0x000fca00078e0203 */
[----:B------:R-:W-:Y:S02]  /*129b0*/  LEA.HI.X R3, R20, UR5, R3, 0x1, P0 ;  /* 0x0000000514037c11 */ /* 0x000fe400080f0c03 */
[----:B------:R-:W-:Y:S01]  /*129c0*/  ISETP.GE.AND P0, PT, R48, R43, PT ;  /* 0x0000002b3000720c */ /* 0x000fe20003f06270 */
[----:B------:R-:W-:Y:S02]  /*129d0*/  VIADD R0, R2, 0x2d820 ;  /* 0x0002d82002007836 */ /* 0x000fe40000000000 */
[----:B------:R-:W-:-:S03]  /*129e0*/  VIADD R51, R28, 0x40 ;  /* 0x000000401c337836 */ /* 0x000fc60000000000 */
[----:B------:R-:W-:Y:S01]  /*129f0*/  PRMT R0, RZ, 0x654, R0 ;  /* 0x00000654ff007816 */ /* 0x000fe20000000000 */
[----:B------:R-:W-:Y:S01]  /*12a00*/  VIADD R49, R28, 0x20 ;  /* 0x000000201c317836 */ /* 0x000fe20000000000 */
[----:B-1----:R0:W1:Y:S02]  /*12a10*/  SHFL.IDX PT, R40, R42, RZ, 0x1c1f ;  /* 0x001c1fff2a287589 */ /* 0x00206400000e0000 */
[----:B------:R0:W-:Y:S02]  /*12a20*/  SYNCS.ARRIVE.TRANS64.RED.A1T0 RZ, [R0+URZ], RZ ;  /* 0x000000ff00ff79a7 */ /* 0x0001e4000810043f */
[----:B------:R0:W2:Y:S01]  /*12a30*/  SHFL.IDX PT, R41, R3, RZ, 0x1c1f ;  /* 0x001c1fff03297589 */ /* 0x0000a200000e0000 */
[----:B------:R-:W-:Y:S02]  /*12a40*/  SHF.R.S32.HI R50, RZ, 0x1f, R51 ;  /* 0x0000001fff327819 */ /* 0x000fe40000011433 */
[----:B------:R-:W-:Y:S01]  /*12a50*/  SHF.R.S32.HI R52, RZ, 0x1f, R49 ;  /* 0x0000001fff347819 */ /* 0x000fe20000011431 */
[----:B------:R-:W-:Y:S06]  /*12a60*/  @P0 BRA `(.L_x_10519) ;  /* 0x0000000000300947 */ /* 0x000fec0003800000 */
        /* <DEDUP_REMOVED lines=12> */
.L_x_10519:
[----:B------:R-:W-:Y:S05]  /*12b30*/  BSYNC B1 ;  /* 0x0000000000017941 */ /* 0x000fea0003800000 */
.L_x_10518:
[----:B0-----:R-:W-:Y:S01]  /*12b40*/  VIADD R0, R48, 0x60 ;  /* 0x0000006030007836 */ /* 0x001fe20000000000 */
[----:B---3-5:R0:W3:Y:S04]  /*12b50*/  SHFL.IDX PT, R7, R3, 0x1, 0x1c1f ;  /* 0x003c1f0003077f89 */ /* 0x0280e800000e0000 */
[----:B------:R-:W-:Y:S01]  /*12b60*/  ISETP.GE.AND P0, PT, R0, R43, PT ;  /* 0x0000002b0000720c */ /* 0x000fe20003f06270 */
[----:B------:R0:W4:-:S12]  /*12b70*/  SHFL.IDX PT, R6, R42, 0x1, 0x1c1f ;  /* 0x003c1f002a067f89 */ /* 0x00011800000e0000 */
[----:B0-----:R-:W-:Y:S05]  /*12b80*/  @P0 BRA `(.L_x_10520) ;  /* 0x0000000800e40947 */ /* 0x001fea0003800000 */
[----:B------:R-:W-:Y:S02]  /*12b90*/  ULDC UR4, c[0x0][0xac8] ;  /* 0x0002b20000047ab9 */ /* 0x000fe40000000800 */
[----:B------:R-:W-:Y:S02]  /*12ba0*/  ISETP.GE.AND P2, PT, R49, UR4, PT ;  /* 0x0000000431007c0c */ /* 0x000fe4000bf46270 */
[----:B------:R-:W-:-:S11]  /*12bb0*/  ISETP.GE.AND P1, PT, R28, UR4, PT ;  /* 0x000000041c007c0c */ /* 0x000fd6000bf26270 */
[C---:B----4-:R-:W-:Y:S02]  /*12bc0*/  @!P2 LEA R12, P0, R49.reuse, R6, 0x1 ;  /* 0x00000006310ca211 */ /* 0x050fe400078008ff */
[----:B---3--:R-:W-:Y:S02]  /*12bd0*/  @!P1 IMAD.WIDE R4, R28, 0x2, R6 ;  /* 0x000000021c049825 */ /* 0x008fe400078e0206 */
        /* <DEDUP_REMOVED lines=9> */
.L_x_10516:
[----:B------:R-:W2:Y:S01]  /*12c70*/  LDL.LU R6, [R1+0x8c] ;  /* 0x00008c0001067983 */ /* 0x000ea20000300800 */
[----:B------:R-:W-:Y:S01]  /*12c80*/  ULDC.64 UR4, c[0x0][0xc00] ;  /* 0x0003000000047ab9 */ /* 0x000fe20000000a00 */
[----:B------:R-:W-:Y:S01]  /*12c90*/  IMAD.MOV.U32 R0, RZ, RZ, RZ ;  /* 0x000000ffff007224 */ /* 0x000fe200078e00ff */
[----:B------:R-:W3:Y:S01]  /*12ca0*/  LDC R21, c[0x0][0xbe8] ;  /* 0x0002fa00ff157b82 */ /* 0x000ee20000000800 */
[----:B------:R-:W4:Y:S01]  /*12cb0*/  LDL.LU R3, [R1+0x90] ;  /* 0x0000900001037983 */ /* 0x000f220000300800 */
[----:B------:R-:W-:-:S04]  /*12cc0*/  ISETP.NE.U32.AND P0, PT, RZ, UR4, PT ;  /* 0x00000004ff007c0c */ /* 0x000fc8000bf05070 */
[----:B------:R-:W-:Y:S02]  /*12cd0*/  ISETP.NE.AND.EX P0, PT, RZ, UR5, PT, P0 ;  /* 0x00000005ff007c0c */ /* 0x000fe4000bf05300 */
[----:B--2---:R-:W-:-:S04]  /*12ce0*/  IADD3 R4, P1, R6, UR4, RZ ;  /* 0x0000000406047c10 */ /* 0x004fc8000ff3e0ff */
[----:B----4-:R-:W-:Y:S01]  /*12cf0*/  IADD3.X R5, R3, UR5, RZ, P1, !PT ;  /* 0x0000000503057c10 */ /* 0x010fe20008ffe4ff */
[----:B------:R-:W-:Y:S02]  /*12d00*/  ULDC.64 UR4, c[0x0][0xc08] ;  /* 0x0003020000047ab9 */ /* 0x000fe40000000a00 */
[----:B------:R-:W-:-:S04]  /*12d10*/  ISETP.NE.U32.AND P1, PT, RZ, UR4, PT ;  /* 0x00000004ff007c0c */ /* 0x000fc8000bf25070 */
[----:B------:R2:W5:Y:S01]  /*12d20*/  @P0 LDG.E R0, desc[UR42][R4.64] ;  /* 0x0000002a04000981 */ /* 0x000562000c1e1900 */
[----:B------:R-:W-:Y:S01]  /*12d30*/  ISETP.NE.AND.EX P1, PT, RZ, UR5, PT, P1 ;  /* 0x00000005ff007c0c */ /* 0x000fe2000bf25310 */
[----:B------:R-:W1:-:S12]  /*12d40*/  S2R R9, SR_TID.X ;  /* 0x0000000000097919 */ /* 0x000e580000002100 */
[----:B------:R-:W-:Y:S01]  /*12d50*/  @P1 IADD3 R6, P2, R6, UR4, RZ ;  /* 0x0000000406061c10 */ /* 0x000fe2000ff5e0ff */
[----:B------:R-:W-:Y:S02]  /*12d60*/  ULDC UR4, c[0x0][0xa88] ;  /* 0x0002a20000047ab9 */ /* 0x000fe40000000800 */
[----:B------:R-:W-:Y:S01]  /*12d70*/  IMAD.U32 R8, RZ, RZ, UR4 ;  /* 0x00000004ff087e24 */ /* 0x000fe2000f8e00ff */
[----:B------:R-:W-:-:S05]  /*12d80*/  @P1 IADD3.X R7, R3, UR5, RZ, P2, !PT ;  /* 0x0000000503071c10 */ /* 0x000fca00097fe4ff */
[----:B------:R2:W5:Y:S01]  /*12d90*/  @P1 LDG.E R8, desc[UR42][R6.64] ;  /* 0x0000002a06081981 */ /* 0x000562000c1e1900 */
[----:B---3--:R-:W-:Y:S01]  /*12da0*/  ISETP.NE.AND P2, PT, R21, 0x1, PT ;  /* 0x000000011500780c */ /* 0x008fe20003f45270 */
[----:B-1----:R-:W-:-:S12]  /*12db0*/  VIADD R28, R9, 0xffffff80 ;  /* 0xffffff80091c7836 */ /* 0x002fd80000000000 */
[----:B------:R-:W1:Y:S01]  /*12dc0*/  @P2 LDC R20, c[0x0][0xbec] ;  /* 0x0002fb00ff142b82 */ /* 0x000e620000000800 */
[----:B------:R-:W-:-:S07]  /*12dd0*/  ISETP.GE.AND P3, PT, R28, 0xc0, PT ;  /* 0x000000c01c00780c */ /* 0x000fce0003f66270 */
[----:B------:R-:W3:Y:S01]  /*12de0*/  @P2 LDC R25, c[0x0][0xbf0] ;  /* 0x0002fc00ff192b82 */ /* 0x000ee20000000800 */
[----:B--2---:R-:W-:Y:S05]  /*12df0*/  @P1 BRA `(.L_x_10521) ;  /* 0x0000000000101947 */ /* 0x004fea0003800000 */
[----:B------:R-:W-:Y:S05]  /*12e00*/  @!P0 BRA `(.L_x_10521) ;  /* 0x00000000000c8947 */ /* 0x000fea0003800000 */
[----:B------:R-:W2:Y:S04]  /*12e10*/  LDG.E R3, desc[UR42][R4.64] ;  /* 0x0000002a04037981 */ /* 0x000ea8000c1e1900 */
[----:B-----5:R-:W2:Y:S02]  /*12e20*/  LDG.E R8, desc[UR42][R4.64+0x4] ;  /* 0x0000042a04087981 */ /* 0x020ea4000c1e1900 */
[----:B--2---:R-:W-:-:S07]  /*12e30*/  IMAD.IADD R8, R8, 0x1, -R3 ;  /* 0x0000000108087824 */ /* 0x004fce00078e0a03 */
.L_x_10521:
[----:B------:R-:W2:Y:S04]  /*12e40*/  LDL.LU R4, [R1+0x94] ;  /* 0x0000940001047983 */ /* 0x000ea80000300800 */
[----:B------:R-:W4:Y:S04]  /*12e50*/  LDL.LU R3, [R1+0x9c] ;  /* 0x00009c0001037983 */ /* 0x000f280000300800 */
[----:B------:R-:W3:Y:S04]  /*12e60*/  LDL R24, [R1+0x88] ;  /* 0x0000880001187983 */ /* 0x000ee80000100800 */
[----:B------:R0:W5:Y:S01]  /*12e70*/  LDL R26, [R1+0x98] ;  /* 0x00009800011a7983 */ /* 0x0001620000100800 */
[----:B------:R-:W-:Y:S01]  /*12e80*/  BSSY B1, `(.L_x_10522) ;  /* 0x000002d000017945 */ /* 0x000fe20003800000 */
[----:B-----5:R-:W-:-:S02]  /*12e90*/  SHF.R.S32.HI R11, RZ, 0x1f, R0 ;  /* 0x0000001fff0b7819 */ /* 0x020fc40000011400 */
[----:B--2---:R-:W-:Y:S02]  /*12ea0*/  SEL R13, R4, RZ, !P0 ;  /* 0x000000ff040d7207 */ /* 0x004fe40004000000 */
[----:B----4-:R-:W-:Y:S02]  /*12eb0*/  SEL R12, R3, RZ, !P0 ;  /* 0x000000ff030c7207 */ /* 0x010fe40004000000 */
[----:B---3--:R-:W-:Y:S01]  /*12ec0*/  SHF.R.S32.HI R10, RZ, 0x1f, R24 ;  /* 0x0000001fff0a7819 */ /* 0x008fe20000011418 */
        /* <DEDUP_REMOVED lines=13> */
[C---:B------:R-:W-:Y:S02]  /*12fa0*/  IMAD R7, R24.reuse, UR5, R7 ;  /* 0x0000000518077c24 */ /* 0x040fe4000f8e0207 */
[----:B------:R-:W-:Y:S01]  /*12fb0*/  IMAD.WIDE.U32 R4, R24, UR4, R4 ;  /* 0x0000000418047c25 */ /* 0x000fe2000f8e0004 */
[----:B------:R-:W-:-:S02]  /*12fc0*/  ULDC.64 UR4, c[0x0][0xb98] ;  /* 0x0002e60000047ab9 */ /* 0x000fc40000000a00 */
[----:B------:R-:W0:Y:S01]  /*12fd0*/  @P0 LDC R6, c[0x0][0xbec] ;  /* 0x0002fb00ff060b82 */ /* 0x000e220000000800 */
[----:B------:R-:W-:Y:S02]  /*12fe0*/  IMAD.IADD R5, R5, 0x1, R7 ;  /* 0x0000000105057824 */ /* 0x000fe400078e0207 */
[----:B------:R-:W-:-:S05]  /*12ff0*/  IMAD.WIDE.U32 R4, R13, UR4, R4 ;  /* 0x000000040d047c25 */ /* 0x000fca000f8e0004 */
[----:B------:R-:W2:Y:S01]  /*13000*/  @P0 LDC R15, c[0x0][0xbf0] ;  /* 0x0002fc00ff0f0b82 */ /* 0x000ea20000000800 */
        /* <DEDUP_REMOVED lines=20> */
.L_x_10523:
[----:B------:R-:W-:Y:S05]  /*13150*/  BSYNC B1 ;  /* 0x0000000000017941 */ /* 0x000fea0003800000 */
.L_x_10522:
[--C-:B------:R-:W-:Y:S01]  /*13160*/  SHF.R.S32.HI R14, RZ, 0x1f, R28.reuse ;  /* 0x0000001fff0e7819 */ /* 0x100fe2000001141c */
[----:B------:R-:W-:Y:S01]  /*13170*/  ULDC.64 UR4, c[0x0][0xaa0] ;  /* 0x0002a80000047ab9 */ /* 0x000fe20000000a00 */
[----:B------:R-:W-:Y:S01]  /*13180*/  SHF.R.S32.HI R27, RZ, 0x1f, R28 ;  /* 0x0000001fff1b7819 */ /* 0x000fe2000001141c */
[----:B0-----:R-:W-:Y:S01]  /*13190*/  IMAD R3, R11, UR4, RZ ;  /* 0x000000040b037c24 */ /* 0x001fe2000f8e02ff */
[-C--:B------:R-:W-:Y:S01]  /*131a0*/  LEA.HI R14, R14, R28.reuse, RZ, 0x2 ;  /* 0x0000001c0e0e7211 */ /* 0x080fe200078f10ff */
[----:B------:R-:W-:Y:S01]  /*131b0*/  IMAD.WIDE.U32 R4, R0, UR4, RZ ;  /* 0x0000000400047c25 */ /* 0x000fe2000f8e00ff */
[----:B------:R-:W-:Y:S02]  /*131c0*/  LEA.HI R27, R27, R28, RZ, 0x2 ;  /* 0x0000001c1b1b7211 */ /* 0x000fe400078f10ff */
[----:B------:R-:W-:Y:S01]  /*131d0*/  LOP3.LUT R14, R14, 0xfffffffc, RZ, 0xc0, !PT ;  /* 0xfffffffc0e0e7812 */ /* 0x000fe200078ec0ff */
[----:B------:R-:W-:Y:S01]  /*131e0*/  IMAD R3, R0, UR5, R3 ;  /* 0x0000000500037c24 */ /* 0x000fe2000f8e0203 */
[----:B------:R-:W-:Y:S01]  /*131f0*/  SHF.R.S32.HI R27, RZ, 0x2, R27 ;  /* 0x00000002ff1b7819 */ /* 0x000fe2000001141b */
[----:B------:R-:W-:-:S02]  /*13200*/  ULDC.64 UR4, c[0x0][0xae8] ;  /* 0x0002ba0000047ab9 */ /* 0x000fc40000000a00 */
[----:B------:R-:W-:Y:S02]  /*13210*/  IMAD.IADD R14, R28, 0x1, -R14 ;  /* 0x000000011c0e7824 */ /* 0x000fe400078e0a0e */
[----:B------:R-:W-:Y:S02]  /*13220*/  IMAD.IADD R5, R5, 0x1, R3 ;  /* 0x0000000105057824 */ /* 0x000fe400078e0203 */
[----:B------:R-:W-:Y:S02]  /*13230*/  IMAD R0, R14, 0x60, R27 ;  /* 0x000000600e007824 */ /* 0x000fe400078e021b */
[----:B------:R-:W-:Y:S02]  /*13240*/  IMAD R6, R10, UR4, RZ ;  /* 0x000000040a067c24 */ /* 0x000fe4000f8e02ff */
[----:B------:R-:W-:Y:S02]  /*13250*/  IMAD R9, R26, 0xc0, R0 ;  /* 0x000000c01a097824 */ /* 0x000fe400078e0200 */
[----:B------:R-:W-:-:S02]  /*13260*/  IMAD R7, R24, UR5, R6 ;  /* 0x0000000518077c24 */ /* 0x000fc4000f8e0206 */
[----:B-1----:R-:W-:-:S04]  /*13270*/  @P2 IMAD.HI.U32 R0, R9, R20, RZ ;  /* 0x0000001409002227 */ /* 0x002fc800078e00ff */
        /* <DEDUP_REMOVED lines=23> */
[----:B------:R-:W-:Y:S01]  /*133f0*/  IMAD.SHL.U32 R9, R14, 0x8, RZ ;  /* 0x000000080e097824 */ /* 0x000fe200078e00ff */
[C---:B------:R-:W-:Y:S01]  /*13400*/  LEA R0, P0, R4.reuse, UR4, 0x1 ;  /* 0x0000000404007c11 */ /* 0x040fe2000f8008ff */
[----:B------:R-:W-:Y:S01]  /*13410*/  IMAD.IADD R3, R5, 0x1, R3 ;  /* 0x0000000105037824 */ /* 0x000fe200078e0203 */
[----:B------:R-:W-:Y:S01]  /*13420*/  UMOV UR4, 0xffffffff ;  /* 0xffffffff00047882 */ /* 0x000fe20000000000 */
[C---:B------:R-:W-:Y:S02]  /*13430*/  VIADD R10, R9.reuse, 0x20 ;  /* 0x00000020090a7836 */ /* 0x040fe40000000000 */
[----:B------:R-:W-:Y:S01]  /*13440*/  VIADD R7, R9, 0x40 ;  /* 0x0000004009077836 */ /* 0x000fe20000000000 */
[----:B------:R-:W-:Y:S02]  /*13450*/  LEA.HI.X R4, R4, UR5, R3, 0x1, P0 ;  /* 0x0000000504047c11 */ /* 0x000fe400080f0c03 */
[----:B------:R-:W-:-:S02]  /*13460*/  SHF.R.S32.HI R20, RZ, 0x1f, R10 ;  /* 0x0000001fff147819 */ /* 0x000fc4000001140a */
[----:B------:R-:W-:Y:S01]  /*13470*/  SHF.R.S32.HI R24, RZ, 0x1f, R7 ;  /* 0x0000001fff187819 */ /* 0x000fe20000011407 */
[----:B------:R-:W-:Y:S06]  /*13480*/  BRA.DIV UR4, `(.L_x_10524) ;  /* 0x0000007604d87947 */ /* 0x000fec000b800000 */
[----:B------:R0:W1:Y:S04]  /*13490*/  SHFL.IDX PT, R3, R4, RZ, 0x1c1f ;  /* 0x001c1fff04037589 */ /* 0x00006800000e0000 */
[----:B------:R0:W2:Y:S02]  /*134a0*/  SHFL.IDX PT, R14, R0, RZ, 0x1c1f ;  /* 0x001c1fff000e7589 */ /* 0x0000a400000e0000 */
.L_x_10686:
[----:B------:R-:W-:Y:S01]  /*134b0*/  IMAD R21, R8, R21, RZ ;  /* 0x0000001508157224 */ /* 0x000fe200078e02ff */
[----:B------:R-:W-:Y:S01]  /*134c0*/  BSSY B1, `(.L_x_10525) ;  /* 0x0000011000017945 */ /* 0x000fe20003800000 */
[----:B------:R-:W-:-:S05]  /*134d0*/  IMAD R6, R26, 0xc0, R27 ;  /* 0x000000c01a067824 */ /* 0x000fca00078e021b */
[----:B------:R-:W-:-:S13]  /*134e0*/  ISETP.GE.AND P0, PT, R6, R21, PT ;  /* 0x000000150600720c */ /* 0x000fda0003f06270 */
[----:B------:R-:W-:Y:S05]  /*134f0*/  @P0 BRA `(.L_x_10526) ;  /* 0x0000000000340947 */ /* 0x000fea0003800000 */
[----:B------:R-:W-:Y:S02]  /*13500*/  ULDC UR4, c[0x0][0xac8] ;  /* 0x0002b20000047ab9 */ /* 0x000fe40000000800 */
[----:B------:R-:W-:Y:S02]  /*13510*/  ISETP.GE.AND P2, PT, R9, UR4, PT ;  /* 0x0000000409007c0c */ /* 0x000fe4000bf46270 */
[----:B------:R-:W-:Y:S02]  /*13520*/  ISETP.GE.AND P3, PT, R10, UR4, PT ;  /* 0x000000040a007c0c */ /* 0x000fe4000bf66270 */
[----:B------:R-:W-:-:S09]  /*13530*/  ISETP.GE.AND P4, PT, R7, UR4, PT ;  /* 0x0000000407007c0c */ /* 0x000fd2000bf86270 */
[----:B-1----:R-:W-:Y:S02]  /*13540*/  @!P2 IMAD.MOV.U32 R15, RZ, RZ, R3 ;  /* 0x000000ffff0fa224 */ /* 0x002fe400078e0003 */
[CC--:B--2---:R-:W-:Y:S02]  /*13550*/  @!P3 LEA R26, P0, R10.reuse, R14.reuse, 0x1 ;  /* 0x0000000e0a1ab211 */ /* 0x0c4fe400078008ff */
[----:B------:R-:W-:Y:S01]  /*13560*/  @!P4 LEA R32, P1, R7, R14, 0x1 ;  /* 0x0000000e0720c211 */ /* 0x000fe200078208ff */
[----:B------:R-:W-:Y:S01]  /*13570*/  @!P2 IMAD.WIDE R12, R9, 0x2, R14 ;  /* 0x00000002090ca825 */ /* 0x000fe200078e020e */
[-C--:B------:R-:W-:Y:S02]  /*13580*/  @!P3 LEA.HI.X R27, R10, R3.reuse, R20, 0x1, P0 ;  /* 0x000000030a1bb211 */ /* 0x080fe400000f0c14 */
[----:B------:R-:W-:Y:S02]  /*13590*/  @!P4 LEA.HI.X R33, R7, R3, R24, 0x1, P1 ;  /* 0x000000030721c211 */ /* 0x000fe400008f0c18 */
[----:B------:R3:W-:Y:S04]  /*135a0*/  @!P2 ST.E.128 desc[UR42][R12.64], RZ ;  /* 0x000000ff0c00a985 */ /* 0x0007e8000c101d2a */
[----:B------:R3:W-:Y:S04]  /*135b0*/  @!P3 ST.E.128 desc[UR42][R26.64], RZ ;  /* 0x000000ff1a00b985 */ /* 0x0007e8000c101d2a */
[----:B------:R3:W-:Y:S02]  /*135c0*/  @!P4 ST.E.128 desc[UR42][R32.64], RZ ;  /* 0x000000ff2000c985 */ /* 0x0007e4000c101d2a */
.L_x_10526:
[----:B------:R-:W-:Y:S05]  /*135d0*/  BSYNC B1 ;  /* 0x0000000000017941 */ /* 0x000fea0003800000 */
.L_x_10525:
[----:B------:R-:W-:-:S03]  /*135e0*/  UMOV UR4, 0xffffffff ;  /* 0xffffffff00047882 */ /* 0x000fc60000000000 */
[----:B------:R-:W-:Y:S05]  /*135f0*/  BRA.DIV UR4, `(.L_x_10527) ;  /* 0x0000007604b07947 */ /* 0x000fea000b800000 */
[----:B-1----:R1:W4:Y:S04]  /*13600*/  SHFL.IDX PT, R3, R4, 0x1, 0x1c1f ;  /* 0x003c1f0004037f89 */ /* 0x00232800000e0000 */
[----:B--2---:R1:W2:Y:S02]  /*13610*/  SHFL.IDX PT, R14, R0, 0x1, 0x1c1f ;  /* 0x003c1f00000e7f89 */ /* 0x0042a400000e0000 */
.L_x_10690:
[----:B01----:R-:W-:-:S05]  /*13620*/  VIADD R0, R6, 0x60 ;  /* 0x0000006006007836 */ /* 0x003fca0000000000 */
[----:B------:R-:W-:-:S13]  /*13630*/  ISETP.GE.AND P0, PT, R0, R21, PT ;  /* 0x000000150000720c */ /* 0x000fda0003f06270 */
[----:B------:R-:W-:Y:S05]  /*13640*/  @P0 BRA `(.L_x_10520) ;  /* 0x0000000000340947 */ /* 0x000fea0003800000 */
[----:B------:R-:W-:Y:S02]  /*13650*/  ULDC UR4, c[0x0][0xac8] ;  /* 0x0002b20000047ab9 */ /* 0x000fe40000000800 */
[----:B------:R-:W-:Y:S02]  /*13660*/  ISETP.GE.AND P2, PT, R9, UR4, PT ;  /* 0x0000000409007c0c */ /* 0x000fe4000bf46270 */
[----:B------:R-:W-:Y:S02]  /*13670*/  ISETP.GE.AND P3, PT, R10, UR4, PT ;  /* 0x000000040a007c0c */ /* 0x000fe4000bf66270 */
[----:B------:R-:W-:-:S09]  /*13680*/  ISETP.GE.AND P4, PT, R7, UR4, PT ;  /* 0x0000000407007c0c */ /* 0x000fd2000bf86270 */
[----:B----4-:R-:W-:Y:S02]  /*13690*/  @!P2 IMAD.MOV.U32 R15, RZ, RZ, R3 ;  /* 0x000000ffff0fa224 */ /* 0x010fe400078e0003 */
        /* <DEDUP_REMOVED lines=8> */
.L_x_10520:
[----:B------:R-:W-:Y:S05]  /*13720*/  BSYNC B0 ;  /* 0x0000000000007941 */ /* 0x000fea0003800000 */
.L_x_10515:
[----:B------:R-:W-:Y:S02]  /*13730*/  ULDC UR4, c[0x0][0xc3c] ;  /* 0x00030f0000047ab9 */ /* 0x000fe40000000800 */
[----:B------:R-:W-:-:S13]  /*13740*/  ISETP.GE.AND P0, PT, R31, UR4, PT ;  /* 0x000000041f007c0c */ /* 0x000fda000bf06270 */
[----:B------:R-:W-:Y:S05]  /*13750*/  @!P0 BRA `(.L_x_10528) ;  /* 0xfffffedc00688947 */ /* 0x000fea000383ffff */
[----:B------:R-:W-:Y:S05]  /*13760*/  BRA `(.L_x_10386) ;  /* 0x0000006800487947 */ /* 0x000fea0003800000 */
.L_x_10384:
        /* <DEDUP_REMOVED lines=16> */
.L_x_10529:
        /* <DEDUP_REMOVED lines=42> */
.L_x_10535:
        /* <DEDUP_REMOVED lines=12> */
.L_x_10534:
[----:B------:R-:W-:Y:S05]  /*13bd0*/  BSYNC B0 ;  /* 0x0000000000007941 */ /* 0x000fea0003800000 */
.L_x_10533:
        /* <DEDUP_REMOVED lines=21> */
.L_x_10531:
        /* <DEDUP_REMOVED lines=15> */
.L_x_10536:
        /* <DEDUP_REMOVED lines=24> */
[----:B------:R-:W-:Y:S01]  /*13fa0*/  IADD3 R17, -R2, RZ, RZ ;  /* 0x000000ff02117210 */ /* 0x000fe20007ffe1ff */
[----:B------:R-:W-:-:S04]  /*13fb0*/  IMAD.MOV.U32 R18, RZ, RZ, R2 ;  /* 0x000000ffff127224 */ /* 0x000fc800078e0002 */
[----:B------:R-:W-:Y:S01]  /*13fc0*/  IMAD R17, R0, R17, R9 ;  /* 0x0000001100117224 */ /* 0x000fe200078e0209 */
[----:B------:R-:W-:Y:S06]  /*13fd0*/  BRA `(.L_x_10537) ;  /* 0x00000000000c7947 */ /* 0x000fec0003800000 */
.L_x_10532:
[----:B------:R-:W-:Y:S02]  /*13fe0*/  IMAD.MOV.U32 R17, RZ, RZ, RZ ;  /* 0x000000ffff117224 */ /* 0x000fe400078e00ff */
[----:B------:R-:W-:Y:S02]  /*13ff0*/  IMAD.U32 R16, RZ, RZ, UR6 ;  /* 0x00000006ff107e24 */ /* 0x000fe4000f8e00ff */
[----:B------:R-:W-:-:S07]  /*14000*/  IMAD.MOV.U32 R18, RZ, RZ, RZ ;  /* 0x000000ffff127224 */ /* 0x000fce00078e00ff */
.L_x_10537:
[----:B------:R-:W-:-:S13]  /*14010*/  ISETP.NE.AND P0, PT, R5, RZ, PT ;  /* 0x000000ff0500720c */ /* 0x000fda0003f05270 */
[----:B------:R-:W0:Y:S01]  /*14020*/  @!P0 S2R R3, SR_CgaCtaId ;  /* 0x0000000000038919 */ /* 0x000e220000008800 */
[----:B------:R-:W-:-:S04]  /*14030*/  @!P0 MOV R0, 0x400 ;  /* 0x0000040000008802 */ /* 0x000fc80000000f00 */
[----:B0-----:R-:W-:-:S05]  /*14040*/  @!P0 LEA R0, R3, R0, 0x18 ;  /* 0x0000000003008211 */ /* 0x001fca00078ec0ff */
[----:B------:R0:W-:Y:S01]  /*14050*/  @!P0 STS.128 [R0+0x2d8d0], R16 ;  /* 0x02d8d01000008388 */ /* 0x0001e20000000c00 */
[----:B------:R-:W-:Y:S06]  /*14060*/  BAR.ARV 0x5, 0x200 ;  /* 0x0148000000007b1d */ /* 0x000fec0000002000 */
.L_x_10530:
[----:B0-----:R-:W-:Y:S01]  /*14070*/  IMAD.MOV.U32 R0, RZ, RZ, 0x1 ;  /* 0x00000001ff007424 */ /* 0x001fe200078e00ff */
[----:B------:R-:W-:Y:S01]  /*14080*/  ULDC UR4, c[0x0][0xc3c] ;  /* 0x00030f0000047ab9 */ /* 0x000fe20000000800 */
[----:B------:R-:W-:Y:S01]  /*14090*/  IMAD.MOV.U32 R26, RZ, RZ, RZ ;  /* 0x000000ffff1a7224 */ /* 0x000fe200078e00ff */
[----:B-1----:R-:W-:Y:S02]  /*140a0*/  ISETP.GE.AND P0, PT, R19, UR4, PT ;  /* 0x0000000413007c0c */ /* 0x002fe4000bf06270 */
[----:B------:R0:W-:Y:S04]  /*140b0*/  STL [R1], R0 ;  /* 0x0000000001007387 */ /* 0x0001e80000100800 */
[----:B------:R0:W-:Y:S07]  /*140c0*/  STL [R1+0x40], RZ ;  /* 0x000040ff01007387 */ /* 0x0001ee0000100800 */
[----:B------:R-:W-:Y:S05]  /*140d0*/  @P0 BRA `(.L_x_10538) ;  /* 0x0000005c00080947 */ /* 0x000fea0003800000 */
[----:B------:R-:W1:Y:S01]  /*140e0*/  S2R R7, SR_TID.X ;  /* 0x0000000000077919 */ /* 0x000e620000002100 */
[----:B------:R-:W2:Y:S01]  /*140f0*/  S2UR UR5, SR_CgaCtaId ;  /* 0x00000000000579c3 */ /* 0x000ea20000008800 */
[----:B------:R-:W-:Y:S01]  /*14100*/  UMOV UR4, 0x400 ;  /* 0x0000040000047882 */ /* 0x000fe20000000000 */
[----:B------:R-:W-:Y:S01]  /*14110*/  BSSY B8, `(.L_x_10538) ;  /* 0x00005be000087945 */ /* 0x000fe20003800000 */
[----:B------:R-:W-:Y:S01]  /*14120*/  IMAD.MOV.U32 R28, RZ, RZ, RZ ;  /* 0x000000ffff1c7224 */ /* 0x000fe200078e00ff */
[----:B------:R-:W-:Y:S01]  /*14130*/  ULDC.64 UR40, c[0x0][0x198] ;  /* 0x0000660000287ab9 */ /* 0x000fe20000000a00 */
[----:B------:R-:W-:Y:S01]  /*14140*/  IMAD.MOV.U32 R26, RZ, RZ, RZ ;  /* 0x000000ffff1a7224 */ /* 0x000fe200078e00ff */
[----:B------:R-:W-:Y:S01]  /*14150*/  ULOP3.LUT UR38, UR36, 0x2, URZ, 0xfc, !UPT ;  /* 0x0000000224267892 */ /* 0x000fe2000f8efc3f */
[----:B------:R-:W-:Y:S01]  /*14160*/  ULDC UR37, c[0x0][0xc] ;  /* 0x0000030000257ab9 */ /* 0x000fe20000000800 */
[----:B--2---:R-:W-:-:S06]  /*14170*/  ULEA UR4, UR5, UR4, 0x18 ;  /* 0x0000000405047291 */ /* 0x004fcc000f8ec03f */
[----:B------:R-:W-:Y:S01]  /*14180*/  IMAD.U32 R22, RZ, RZ, UR4 ;  /* 0x00000004ff167e24 */ /* 0x000fe2000f8e00ff */
[C---:B-1----:R-:W-:Y:S01]  /*14190*/  LOP3.LUT R6, R7.reuse, 0x7f, RZ, 0xc0, !PT ;  /* 0x0000007f07067812 */ /* 0x042fe200078ec0ff */
[----:B0-----:R-:W-:-:S04]  /*141a0*/  IMAD.SHL.U32 R0, R7, 0x8, RZ ;  /* 0x0000000807007824 */ /* 0x001fc800078e00ff */
[----:B------:R-:W-:Y:S01]  /*141b0*/  IMAD.SHL.U32 R4, R6, 0x8, RZ ;  /* 0x0000000806047824 */ /* 0x000fe200078e00ff */
[C---:B------:R-:W-:Y:S02]  /*141c0*/  LOP3.LUT R3, R0.reuse, 0x20, RZ, 0xc0, !PT ;  /* 0x0000002000037812 */ /* 0x040fe400078ec0ff */
[----:B------:R-:W-:Y:S02]  /*141d0*/  LOP3.LUT R2, R0, 0xd8, RZ, 0xc0, !PT ;  /* 0x000000d800027812 */ /* 0x000fe400078ec0ff */
[----:B------:R-:W-:Y:S01]  /*141e0*/  LOP3.LUT R3, R3, 0x300, R4, 0xf8, !PT ;  /* 0x0000030003037812 */ /* 0x000fe200078ef804 */
[----:B------:R-:W-:Y:S01]  /*141f0*/  IMAD.MOV.U32 R4, RZ, RZ, 0x1 ;  /* 0x00000001ff047424 */ /* 0x000fe200078e00ff */
[----:B------:R-:W-:Y:S02]  /*14200*/  LOP3.LUT R2, R2, 0x18, R7, 0x78, !PT ;  /* 0x0000001802027812 */ /* 0x000fe400078e7807 */
[----:B------:R-:W-:Y:S02]  /*14210*/  LOP3.LUT R0, R0, 0x18, RZ, 0xc0, !PT ;  /* 0x0000001800007812 */ /* 0x000fe400078ec0ff */
[----:B------:R-:W-:Y:S01]  /*14220*/  LOP3.LUT R5, R3, R2, RZ, 0xfc, !PT ;  /* 0x0000000203057212 */ /* 0x000fe200078efcff */
[----:B------:R-:W-:Y:S01]  /*14230*/  IMAD.SHL.U32 R2, R7, 0x20, RZ ;  /* 0x0000002007027824 */ /* 0x000fe200078e00ff */
[----:B------:R-:W-:-:S03]  /*14240*/  SHF.R.U32.HI R3, RZ, 0x2, R6 ;  /* 0x00000002ff037819 */ /* 0x000fc60000011606 */
[----:B------:R-:W-:Y:S01]  /*14250*/  STL [R1+0x14], R5 ;  /* 0x0000140501007387 */ /* 0x000fe20000100800 */
[----:B------:R-:W-:-:S03]  /*14260*/  LOP3.LUT R2, R2, 0x60, RZ, 0xc0, !PT ;  /* 0x0000006002027812 */ /* 0x000fc600078ec0ff */
[----:B------:R-:W-:Y:S04]  /*14270*/  STL [R1+0x4], R4 ;  /* 0x0000040401007387 */ /* 0x000fe80000100800 */
[----:B------:R-:W-:Y:S04]  /*14280*/  STL [R1+0x40], RZ ;  /* 0x000040ff01007387 */ /* 0x000fe80000100800 */
[----:B------:R0:W-:Y:S02]  /*14290*/  STL [R1], R4 ;  /* 0x0000000401007387 */ /* 0x0001e40000100800 */
[----:B0-----:R-:W-:-:S02]  /*142a0*/  LOP3.LUT R4, R3, R2, RZ, 0xfc, !PT ;  /* 0x0000000203047212 */ /* 0x001fc400078efcff */
[C---:B------:R-:W-:Y:S02]  /*142b0*/  LOP3.LUT R3, R0.reuse, 0x20, RZ, 0xfc, !PT ;  /* 0x0000002000037812 */ /* 0x040fe400078efcff */
[----:B------:R-:W-:Y:S01]  /*142c0*/  LOP3.LUT R2, R0, 0x40, RZ, 0xfc, !PT ;  /* 0x0000004000027812 */ /* 0x000fe200078efcff */
[----:B------:R-:W-:-:S05]  /*142d0*/  IMAD R0, R5, 0x2, R22 ;  /* 0x0000000205007824 */ /* 0x000fca00078e0216 */
[----:B------:R0:W-:Y:S02]  /*142e0*/  STL [R1+0x28], R0 ;  /* 0x0000280001007387 */ /* 0x0001e40000100800 */
.L_x_10639:
[----:B01----:R-:W1:Y:S02]  /*142f0*/  LDC.64 R2, c[0x0][0xc88] ;  /* 0x00032200ff027b82 */ /* 0x003e640000000a00 */
[----:B-1----:R-:W-:-:S05]  /*14300*/  IMAD.WIDE R2, R19, 0x4, R2 ;  /* 0x0000000413027825 */ /* 0x002fca00078e0202 */
[----:B------:R-:W0:Y:S01]  /*14310*/  LDG.E R29, desc[UR42][R2.64] ;  /* 0x0000002a021d7981 */ /* 0x000e22000c1e1900 */
        /* <DEDUP_REMOVED lines=8> */
[----:B0-----:R-:W-:-:S11]  /*143a0*/  SHF.R.S32.HI R0, RZ, 0x1f, R29 ;  /* 0x0000001fff007819 */ /* 0x001fd6000001141d */
        /* <DEDUP_REMOVED lines=28> */
[----:B--2---:R1:W-:Y:S01]  /*14570*/  STL [R1+0x20], R9 ;  /* 0x0000200901007387 */ /* 0x0043e20000100800 */
[----:B------:R-:W-:Y:S01]  /*14580*/  UISETP.NE.AND.EX UP0, UPT, UR5, URZ, UPT, UP0 ;  /* 0x0000003f0500728c */ /* 0x000fe2000bf05300 */
[----:B------:R-:W-:Y:S02]  /*14590*/  ULDC UR4, c[0x0][0x424] ;  /* 0x0001090000047ab9 */ /* 0x000fe40000000800 */
[----:B------:R-:W-:Y:S01]  /*145a0*/  ULDC UR5, c[0x0][0x2f0] ;  /* 0x0000bc0000057ab9 */ /* 0x000fe20000000800 */
[----:B------:R-:W-:-:S04]  /*145b0*/  USEL UR4, UR4, 0x1, UP0 ;  /* 0x0000000104047887 */ /* 0x000fc80008000000 */
[----:B------:R-:W-:-:S03]  /*145c0*/  UIMAD UR4, UR4, UR5, URZ ;  /* 0x00000005040472a4 */ /* 0x000fc6000f8e023f */
[----:B------:R-:W-:Y:S02]  /*145d0*/  ULDC UR5, c[0x0][0x348] ;  /* 0x0000d20000057ab9 */ /* 0x000fe40000000800 */
[----:B0-----:R-:W-:Y:S02]  /*145e0*/  IMAD.U32 R6, RZ, RZ, UR5 ;  /* 0x00000005ff067e24 */ /* 0x001fe4000f8e00ff */
[----:B------:R-:W-:Y:S01]  /*145f0*/  IMAD.U32 R7, RZ, RZ, UR4 ;  /* 0x00000004ff077e24 */ /* 0x000fe2000f8e00ff */
[----:B---3--:R1:W-:Y:S01]  /*14600*/  STL [R1+0x38], R8 ;  /* 0x0000380801007387 */ /* 0x0083e20000100800 */
[----:B----4-:R-:W-:Y:S05]  /*14610*/  @P2 BRA `(.L_x_10539) ;  /* 0x0000000000142947 */ /* 0x010fea0003800000 */
[----:B------:R-:W-:Y:S05]  /*14620*/  @!P0 BRA `(.L_x_10539) ;  /* 0x0000000000108947 */ /* 0x000fea0003800000 */
[----:B-1----:R-:W2:Y:S04]  /*14630*/  LDG.E R8, desc[UR42][R2.64] ;  /* 0x0000002a02087981 */ /* 0x002ea8000c1e1900 */
[----:B------:R-:W2:Y:S02]  /*14640*/  LDG.E R2, desc[UR42][R2.64+0x4] ;  /* 0x0000042a02027981 */ /* 0x000ea4000c1e1900 */
[----:B--2---:R-:W-:-:S05]  /*14650*/  IMAD.IADD R2, R2, 0x1, -R8 ;  /* 0x0000000102027824 */ /* 0x004fca00078e0a08 */
[----:B------:R0:W-:Y:S02]  /*14660*/  STL [R1+0x38], R2 ;  /* 0x0000380201007387 */ /* 0x0001e40000100800 */
.L_x_10539:
[----:B-1----:R-:W-:Y:S01]  /*14670*/  IMAD.MOV.U32 R8, RZ, RZ, R29 ;  /* 0x000000ffff087224 */ /* 0x002fe200078e001d */
[----:B------:R-:W-:Y:S02]  /*14680*/  ULDC.64 UR4, c[0x0][0xa20] ;  /* 0x0002880000047ab9 */ /* 0x000fe40000000a00 */
[----:B------:R-:W-:Y:S02]  /*14690*/  ISETP.NE.U32.AND P0, PT, RZ, UR4, PT ;  /* 0x00000004ff007c0c */ /* 0x000fe4000bf05070 */
[----:B------:R1:W-:Y:S02]  /*146a0*/  STL [R1+0x10], R8 ;  /* 0x0000100801007387 */ /* 0x0003e40000100800 */
[----:B------:R-:W-:-:S13]  /*146b0*/  ISETP.NE.AND.EX P0, PT, RZ, UR5, PT, P0 ;  /* 0x00000005ff007c0c */ /* 0x000fda000bf05300 */
[----:B-1----:R-:W-:Y:S05]  /*146c0*/  @!P0 BRA `(.L_x_10540) ;  /* 0x0000000000108947 */ /* 0x002fea0003800000 */
[----:B0-----:R-:W-:-:S04]  /*146d0*/  IADD3 R2, P0, R24, UR4, RZ ;  /* 0x0000000418027c10 */ /* 0x001fc8000ff1e0ff */
[----:B------:R-:W-:-:S05]  /*146e0*/  IADD3.X R3, R25, UR5, RZ, P0, !PT ;  /* 0x0000000519037c10 */ /* 0x000fca00087fe4ff */
[----:B------:R0:W5:Y:S01]  /*146f0*/  LDG.E R7, desc[UR42][R2.64] ;  /* 0x0000002a02077981 */ /* 0x000162000c1e1900 */
[----:B------:R-:W-:Y:S05]  /*14700*/  BRA `(.L_x_10541) ;  /* 0x0000000000247947 */ /* 0x000fea0003800000 */
.L_x_10540:
        /* <DEDUP_REMOVED lines=9> */
.L_x_10541:
[----:B0-----:R-:W2:Y:S04]  /*147a0*/  @P1 LDG.E R2, desc[UR42][R4.64] ;  /* 0x0000002a04021981 */ /* 0x001ea8000c1e1900 */
[----:B------:R-:W2:Y:S01]  /*147b0*/  @P1 LDG.E R4, desc[UR42][R4.64+0x4] ;  /* 0x0000042a04041981 */ /* 0x000ea2000c1e1900 */
[----:B-----5:R-:W-:Y:S01]  /*147c0*/  IMAD.IADD R7, R7, 0x1, -R9 ;  /* 0x0000000107077824 */ /* 0x020fe200078e0a09 */
[----:B------:R-:W-:Y:S01]  /*147d0*/  BSSY B0, `(.L_x_10542) ;  /* 0x000015c000007945 */ /* 0x000fe20003800000 */
[----:B--2---:R-:W-:-:S05]  /*147e0*/  @P1 IADD3 R6, -R2, R4, RZ ;  /* 0x0000000402061210 */ /* 0x004fca0007ffe1ff */
[----:B------:R-:W-:-:S05]  /*147f0*/  IMAD.IADD R2, R7, 0x1, R6 ;  /* 0x0000000107027824 */ /* 0x000fca00078e0206 */
[----:B------:R0:W-:Y:S02]  /*14800*/  STL [R1+0x1c], R2 ;  /* 0x00001c0201007387 */ /* 0x0001e40000100800 */
[----:B0-----:R-:W-:-:S05]  /*14810*/  VIADD R2, R2, 0x7f ;  /* 0x0000007f02027836 */ /* 0x001fca0000000000 */
[----:B------:R-:W-:-:S04]  /*14820*/  SHF.R.S32.HI R3, RZ, 0x1f, R2 ;  /* 0x0000001fff037819 */ /* 0x000fc80000011402 */
[----:B------:R-:W-:Y:S01]  /*14830*/  LEA.HI R4, R3, R2, RZ, 0x7 ;  /* 0x0000000203047211 */ /* 0x000fe200078f38ff */
[----:B------:R-:W-:-:S03]  /*14840*/  IMAD.MOV R3, RZ, RZ, -R7 ;  /* 0x000000ffff037224 */ /* 0x000fc600078e0a07 */
[----:B------:R-:W-:Y:S01]  /*14850*/  LOP3.LUT R2, R4, 0xffffff80, RZ, 0xc0, !PT ;  /* 0xffffff8004027812 */ /* 0x000fe200078ec0ff */
[----:B------:R0:W-:Y:S01]  /*14860*/  STL [R1+0x3c], R4 ;  /* 0x00003c0401007387 */ /* 0x0001e20000100800 */
[----:B------:R-:W-:Y:S02]  /*14870*/  VIMNMX R3, RZ, R3, !PT ;  /* 0x00000003ff037248 */ /* 0x000fe40007fe0100 */
[----:B------:R-:W-:-:S04]  /*14880*/  VIADDMNMX R2, R2, -R7, R6, PT ;  /* 0x8000000702027246 */ /* 0x000fc80003800106 */
[----:B------:R-:W-:Y:S02]  /*14890*/  ISETP.GT.AND P0, PT, R2, R3, PT ;  /* 0x000000030200720c */ /* 0x000fe40003f04270 */
[----:B------:R-:W-:-:S11]  /*148a0*/  SHF.R.U32.HI R3, RZ, 0x7, R3 ;  /* 0x00000007ff037819 */ /* 0x000fd60000011603 */
[----:B------:R-:W-:-:S05]  /*148b0*/  @P0 VIADD R2, R2, 0x7f ;  /* 0x0000007f02020836 */ /* 0x000fca0000000000 */
[----:B0-----:R-:W-:-:S04]  /*148c0*/  @P0 SHF.R.S32.HI R4, RZ, 0x1f, R2 ;  /* 0x0000001fff040819 */ /* 0x001fc80000011402 */
        /* <DEDUP_REMOVED lines=13> */
.L_x_10693:
[----:B-1----:R-:W-:Y:S02]  /*149a0*/  ISETP.NE.AND P0, PT, R14, RZ, PT ;  /* 0x000000ff0e00720c */ /* 0x002fe40003f05270 */
[----:B------:R-:W-:-:S11]  /*149b0*/  PLOP3.LUT P6, PT, PT, PT, PT, 0x8, 0x0 ;  /* 0x000000000000781c */ /* 0x000fd60003fce170 */
[----:B------:R-:W-:Y:S05]  /*149c0*/  @P0 BRA `(.L_x_10545) ;  /* 0x00000000000c0947 */ /* 0x000fea0003800000 */
[----:B------:R-:W-:-:S03]  /*149d0*/  UMOV UR4, 0xffffffff ;  /* 0xffffffff00047882 */ /* 0x000fc60000000000 */
[----:B------:R-:W-:Y:S05]  /*149e0*/  BRA.DIV UR4, `(.L_x_10546) ;  /* 0x0000006604307947 */ /* 0x000fea000b800000 */
[----:B------:R-:W-:-:S13]  /*149f0*/  ELECT P6, URZ, PT ;  /* 0x00000000003f782f */ /* 0x000fda00038c0000 */
.L_x_10545:
        /* <DEDUP_REMOVED lines=9> */
.L_x_10696:
[----:B------:R-:W-:Y:S05]  /*14a90*/  BSYNC B1 ;  /* 0x0000000000017941 */ /* 0x000fea0003800000 */
.L_x_10547:
[----:B------:R-:W-:Y:S04]  /*14aa0*/  BSSY B1, `(.L_x_10549) ;  /* 0x000008c000017945 */ /* 0x000fe80003800000 */
[----:B------:R-:W-:Y:S05]  /*14ab0*/  @!P6 BRA `(.L_x_10550) ;  /* 0x000000080028e947 */ /* 0x000fea0003800000 */
[----:B------:R-:W2:Y:S01]  /*14ac0*/  LDL R7, [R1+0x4] ;  /* 0x0000040001077983 */ /* 0x000ea20000100800 */
[----:B------:R-:W-:Y:S01]  /*14ad0*/  IMAD R8, R28, 0x8, R22 ;  /* 0x000000081c087824 */ /* 0x000fe200078e0216 */
[----:B------:R-:W1:Y:S01]  /*14ae0*/  S2R R6, SR_TID.X ;  /* 0x0000000000067919 */ /* 0x000e620000002100 */
[----:B------:R-:W-:Y:S01]  /*14af0*/  BSSY B2, `(.L_x_10551) ;  /* 0x0000006000027945 */ /* 0x000fe20003800000 */
[----:B-1----:R-:W-:-:S04]  /*14b00*/  LOP3.LUT R6, R6, 0x7f, RZ, 0xc0, !PT ;  /* 0x0000007f06067812 */ /* 0x002fc800078ec0ff */
[----:B------:R-:W-:Y:S02]  /*14b10*/  ISETP.NE.AND P1, PT, R6, RZ, PT ;  /* 0x000000ff0600720c */ /* 0x000fe40003f25270 */
[----:B--2---:R-:W-:-:S04]  /*14b20*/  SHF.L.U32 R10, R7, 0x1f, RZ ;  /* 0x0000001f070a7819 */ /* 0x004fc800000006ff */
[----:B------:R-:W1:Y:S02]  /*14b30*/  SYNCS.PHASECHK.TRANS64.TRYWAIT P0, [R8+URZ+0x2d8a0], R10 ;  /* 0x02d8a00a080075a7 */ /* 0x000e64000800017f */
[----:B-1----:R-:W-:Y:S05]  /*14b40*/  @!P0 BRA `(.L_x_10552) ;  /* 0x00000064000c8947 */ /* 0x002fea0003800000 */
.L_x_10697:
[----:B------:R-:W-:Y:S05]  /*14b50*/  BSYNC B2 ;  /* 0x0000000000027941 */ /* 0x000fea0003800000 */
.L_x_10551:
[----:B------:R-:W-:Y:S04]  /*14b60*/  BSSY B2, `(.L_x_10553) ;  /* 0x0000009000027945 */ /* 0x000fe80003800000 */
[----:B------:R-:W-:Y:S05]  /*14b70*/  @P1 BRA `(.L_x_10554) ;  /* 0x00000000001c1947 */ /* 0x000fea0003800000 */
[----:B0-----:R-:W0:Y:S02]  /*14b80*/  S2R R5, SR_TID.X ;  /* 0x0000000000057919 */ /* 0x001e240000002100 */
[----:B0-----:R-:W-:Y:S01]  /*14b90*/  LOP3.LUT R6, R5, 0x1f, RZ, 0xc0, !PT ;  /* 0x0000001f05067812 */ /* 0x001fe200078ec0ff */
[----:B------:R-:W-:-:S03]  /*14ba0*/  IMAD.MOV.U32 R5, RZ, RZ, 0x6000 ;  /* 0x00006000ff057424 */ /* 0x000fc600078e00ff */
[----:B------:R-:W-:Y:S01]  /*14bb0*/  ISETP.NE.AND P0, PT, R6, RZ, PT ;  /* 0x000000ff0600720c */ /* 0x000fe20003f05270 */
[----:B------:R2:W-:-:S12]  /*14bc0*/  SYNCS.ARRIVE.TRANS64 RZ, [R8+URZ+0x2d890], R5 ;  /* 0x02d8900508ff79a7 */ /* 0x0005d8000800003f */
[----:B--2---:R-:W-:Y:S05]  /*14bd0*/  @!P0 BRA `(.L_x_10554) ;  /* 0x0000000000048947 */ /* 0x004fea0003800000 */
[----:B------:R-:W-:Y:S01]  /*14be0*/  BPT.TRAP 0x1 ;  /* 0x000000040000795c */ /* 0x000fe20000300000 */
.L_x_10554:
[----:B------:R-:W-:Y:S05]  /*14bf0*/  BSYNC B2 ;  /* 0x0000000000027941 */ /* 0x000fea0003800000 */
.L_x_10553:
        /* <DEDUP_REMOVED lines=12> */
.L_x_10555:
        /* <DEDUP_REMOVED lines=16> */
.L_x_10556:
        /* <DEDUP_REMOVED lines=16> */
.L_x_10557:
        /* <DEDUP_REMOVED lines=13> */
.L_x_10698:
[----:B------:R-:W-:Y:S05]  /*14f90*/  BSYNC B2 ;  /* 0x0000000000027941 */ /* 0x000fea0003800000 */
.L_x_10558:
        /* <DEDUP_REMOVED lines=11> */
.L_x_10561:
[----:B------:R-:W-:Y:S05]  /*15050*/  BSYNC B2 ;  /* 0x0000000000027941 */ /* 0x000fea0003800000 */
.L_x_10560:
        /* <DEDUP_REMOVED lines=8> */
.L_x_10562:
        /* <DEDUP_REMOVED lines=15> */
.L_x_10563:
        /* <DEDUP_REMOVED lines=15> */
.L_x_10564:
        /* <DEDUP_REMOVED lines=10> */
.L_x_10550:
[----:B------:R-:W-:Y:S05]  /*15360*/  BSYNC B1 ;  /* 0x0000000000017941 */ /* 0x000fea0003800000 */
.L_x_10549:
[----:B0-----:R-:W2:Y:S01]  /*15370*/  LDL.LU R5, [R1+0x4] ;  /* 0x0000040001057983 */ /* 0x001ea20000300800 */
[----:B------:R-:W-:Y:S01]  /*15380*/  VIADD R28, R28, 0x1 ;  /* 0x000000011c1c7836 */ /* 0x000fe20000000000 */
[----:B------:R-:W-:Y:S01]  /*15390*/  PLOP3.LUT P0, PT, PT, PT, PT, 0x8, 0x0 ;  /* 0x000000000000781c */ /* 0x000fe20003f0e170 */
[----:B------:R-:W-:-:S03]  /*153a0*/  VIADD R9, R4, 0xfffffffe ;  /* 0xfffffffe04097836 */ /* 0x000fc60000000000 */
[C---:B------:R-:W-:Y:S02]  /*153b0*/  ISETP.NE.AND P1, PT, R28.reuse, 0x2, PT ;  /* 0x000000021c00780c */ /* 0x040fe40003f25270 */
[----:B------:R-:W-:Y:S02]  /*153c0*/  ISETP.GE.AND P2, PT, R9, R3, PT ;  /* 0x000000030900720c */ /* 0x000fe40003f46270 */
[----:B------:R-:W-:Y:S02]  /*153d0*/  SEL R4, RZ, 0x1, P1 ;  /* 0x00000001ff047807 */ /* 0x000fe40000800000 */
[----:B------:R-:W-:Y:S02]  /*153e0*/  SEL R28, R28, RZ, P1 ;  /* 0x000000ff1c1c7207 */ /* 0x000fe40000800000 */
[----:B--2---:R-:W-:-:S05]  /*153f0*/  LOP3.LUT R5, R5, R4, RZ, 0x3c, !PT ;  /* 0x0000000405057212 */ /* 0x004fca00078e3cff */
[----:B------:R0:W-:Y:S02]  /*15400*/  STL [R1+0x4], R5 ;  /* 0x0000040501007387 */ /* 0x0001e40000100800 */
[----:B------:R-:W-:Y:S05]  /*15410*/  @!P2 BRA `(.L_x_10543) ;  /* 0x00000008005ca947 */ /* 0x000fea0003800000 */
.L_x_10581:
[----:B------:R-:W-:Y:S05]  /*15420*/  YIELD ;  /* 0x0000000000007946 */ /* 0x000fea0003800000 */
[----:B------:R-:W-:Y:S04]  /*15430*/  BSSY B1, `(.L_x_10565) ;  /* 0x000008b000017945 */ /* 0x000fe80003800000 */
[----:B-1----:R-:W-:Y:S05]  /*15440*/  @!P6 BRA `(.L_x_10566) ;  /* 0x000000080024e947 */ /* 0x002fea0003800000 */
[----:B0-----:R-:W2:Y:S01]  /*15450*/  LDL R5, [R1+0x4] ;  /* 0x0000040001057983 */ /* 0x001ea20000100800 */
[----:B------:R-:W-:Y:S01]  /*15460*/  IMAD R8, R28, 0x8, R22 ;  /* 0x000000081c087824 */ /* 0x000fe200078e0216 */
[----:B------:R-:W0:Y:S01]  /*15470*/  S2R R4, SR_TID.X ;  /* 0x0000000000047919 */ /* 0x000e220000002100 */
[----:B------:R-:W-:Y:S01]  /*15480*/  BSSY B2, `(.L_x_10567) ;  /* 0x0000006000027945 */ /* 0x000fe20003800000 */
[----:B0-----:R-:W-:-:S04]  /*15490*/  LOP3.LUT R4, R4, 0x7f, RZ, 0xc0, !PT ;  /* 0x0000007f04047812 */ /* 0x001fc800078ec0ff */
[----:B------:R-:W-:Y:S02]  /*154a0*/  ISETP.NE.AND P2, PT, R4, RZ, PT ;  /* 0x000000ff0400720c */ /* 0x000fe40003f45270 */
[----:B--2---:R-:W-:-:S04]  /*154b0*/  SHF.L.U32 R7, R5, 0x1f, RZ ;  /* 0x0000001f05077819 */ /* 0x004fc800000006ff */
[----:B------:R-:W0:Y:S02]  /*154c0*/  SYNCS.PHASECHK.TRANS64.TRYWAIT P1, [R8+URZ+0x2d8a0], R7 ;  /* 0x02d8a007080075a7 */ /* 0x000e24000802017f */
[----:B0-----:R-:W-:Y:S05]  /*154d0*/  @!P1 BRA `(.L_x_10568) ;  /* 0x0000005800d09947 */ /* 0x001fea0003800000 */
.L_x_10699:
[----:B------:R-:W-:Y:S05]  /*154e0*/  BSYNC B2 ;  /* 0x0000000000027941 */ /* 0x000fea0003800000 */
.L_x_10567:
[----:B------:R-:W-:Y:S04]  /*154f0*/  BSSY B2, `(.L_x_10569) ;  /* 0x0000009000027945 */ /* 0x000fe80003800000 */
[----:B------:R-:W-:Y:S05]  /*15500*/  @P2 BRA `(.L_x_10570) ;  /* 0x00000000001c2947 */ /* 0x000fea0003800000 */
[----:B------:R-:W1:Y:S02]  /*15510*/  S2R R4, SR_TID.X ;  /* 0x0000000000047919 */ /* 0x000e640000002100 */
[----:B-1----:R-:W-:Y:S01]  /*15520*/  LOP3.LUT R5, R4, 0x1f, RZ, 0xc0, !PT ;  /* 0x0000001f04057812 */ /* 0x002fe200078ec0ff */
[----:B------:R-:W-:-:S03]  /*15530*/  IMAD.MOV.U32 R4, RZ, RZ, 0x6000 ;  /* 0x00006000ff047424 */ /* 0x000fc600078e00ff */
[----:B------:R-:W-:Y:S01]  /*15540*/  ISETP.NE.AND P1, PT, R5, RZ, PT ;  /* 0x000000ff0500720c */ /* 0x000fe20003f25270 */
[----:B------:R1:W-:-:S12]  /*15550*/  SYNCS.ARRIVE.TRANS64 RZ, [R8+URZ+0x2d890], R4 ;  /* 0x02d8900408ff79a7 */ /* 0x0003d8000800003f */
[----:B-1----:R-:W-:Y:S05]  /*15560*/  @!P1 BRA `(.L_x_10570) ;  /* 0x0000000000049947 */ /* 0x002fea0003800000 */
[----:B------:R-:W-:Y:S01]  /*15570*/  BPT.TRAP 0x1 ;  /* 0x000000040000795c */ /* 0x000fe20000300000 */
.L_x_10570:
[----:B------:R-:W-:Y:S05]  /*15580*/  BSYNC B2 ;  /* 0x0000000000027941 */ /* 0x000fea0003800000 */
.L_x_10569:
        /* <DEDUP_REMOVED lines=11> */
.L_x_10571:
        /* <DEDUP_REMOVED lines=16> */
.L_x_10572:
        /* <DEDUP_REMOVED lines=16> */
.L_x_10573:
        /* <DEDUP_REMOVED lines=13> */
.L_x_10700:
[----:B------:R-:W-:Y:S05]  /*15910*/  BSYNC B2 ;  /* 0x0000000000027941 */ /* 0x000fea0003800000 */
.L_x_10574:
        /* <DEDUP_REMOVED lines=11> */
.L_x_10577:
[----:B------:R-:W-:Y:S05]  /*159d0*/  BSYNC B2 ;  /* 0x0000000000027941 */ /* 0x000fea0003800000 */
.L_x_10576:
        /* <DEDUP_REMOVED lines=8> */
.L_x_10578:
        /* <DEDUP_REMOVED lines=15> */
.L_x_10579:
        /* <DEDUP_REMOVED lines=15> */
.L_x_10580:
        /* <DEDUP_REMOVED lines=10> */
.L_x_10566:
[----:B------:R-:W-:Y:S05]  /*15ce0*/  BSYNC B1 ;  /* 0x0000000000017941 */ /* 0x000fea0003800000 */
.L_x_10565:
[----:B------:R-:W2:Y:S01]  /*15cf0*/  LDL.LU R7, [R1+0x4] ;  /* 0x0000040001077983 */ /* 0x000ea20000300800 */
[----:B------:R-:W-:Y:S01]  /*15d00*/  VIADD R28, R28, 0x1 ;  /* 0x000000011c1c7836 */ /* 0x000fe20000000000 */
[C---:B------:R-:W-:Y:S01]  /*15d10*/  ISETP.GT.AND P2, PT, R9.reuse, R3, PT ;  /* 0x000000030900720c */ /* 0x040fe20003f44270 */
[----:B------:R-:W-:-:S03]  /*15d20*/  VIADD R9, R9, 0xffffffff ;  /* 0xffffffff09097836 */ /* 0x000fc60000000000 */
[----:B------:R-:W-:-:S04]  /*15d30*/  ISETP.NE.AND P1, PT, R28, 0x2, PT ;  /* 0x000000021c00780c */ /* 0x000fc80003f25270 */
[----:B------:R-:W-:Y:S02]  /*15d40*/  SEL R4, RZ, 0x1, P1 ;  /* 0x00000001ff047807 */ /* 0x000fe40000800000 */
[----:B------:R-:W-:Y:S02]  /*15d50*/  SEL R28, R28, RZ, P1 ;  /* 0x000000ff1c1c7207 */ /* 0x000fe40000800000 */
[----:B--2---:R-:W-:-:S05]  /*15d60*/  LOP3.LUT R7, R7, R4, RZ, 0x3c, !PT ;  /* 0x0000000407077212 */ /* 0x004fca00078e3cff */
[----:B------:R1:W-:Y:S01]  /*15d70*/  STL [R1+0x4], R7 ;  /* 0x0000040701007387 */ /* 0x0003e20000100800 */
[----:B------:R-:W-:Y:S05]  /*15d80*/  @P2 BRA `(.L_x_10581) ;  /* 0xfffffff400a42947 */ /* 0x000fea000383ffff */
.L_x_10543:
[----:B------:R-:W-:Y:S05]  /*15d90*/  BSYNC B0 ;  /* 0x0000000000007941 */ /* 0x000fea0003800000 */
.L_x_10542:
[----:B------:R-:W2:Y:S01]  /*15da0*/  LDL R4, [R1+0x1c] ;  /* 0x00001c0001047983 */ /* 0x000ea20000100800 */
[----:B------:R-:W-:Y:S05]  /*15db0*/  @!P0 WARPSYNC.ALL ;  /* 0x0000000000008948 */ /* 0x000fea0003800000 */
[----:B------:R-:W-:Y:S06]  /*15dc0*/  @!P0 BAR.SYNC.DEFER_BLOCKING 0xc, 0x200 ;  /* 0x0308000000008b1d */ /* 0x000fec0000010000 */
[----:B------:R-:W-:Y:S01]  /*15dd0*/  BSSY B7, `(.L_x_10582) ;  /* 0x0000353000077945 */ /* 0x000fe20003800000 */
[----:B--2---:R-:W-:-:S13]  /*15de0*/  ISETP.GT.AND P0, PT, R4, RZ, PT ;  /* 0x000000ff0400720c */ /* 0x004fda0003f04270 */
[----:B------:R-:W-:Y:S05]  /*15df0*/  @P0 BRA `(.L_x_10583) ;  /* 0x0000000000440947 */ /* 0x000fea0003800000 */
[----:B------:R-:W2:Y:S02]  /*15e00*/  S2R R4, SR_TID.X ;  /* 0x0000000000047919 */ /* 0x000ea40000002100 */
[----:B--2---:R-:W-:-:S04]  /*15e10*/  LOP3.LUT R4, R4, 0x7f, RZ, 0xc0, !PT ;  /* 0x0000007f04047812 */ /* 0x004fc800078ec0ff */
[----:B------:R-:W-:-:S13]  /*15e20*/  ISETP.NE.AND P0, PT, R4, RZ, PT ;  /* 0x000000ff0400720c */ /* 0x000fda0003f05270 */
[----:B------:R-:W-:Y:S05]  /*15e30*/  @P0 BRA `(.L_x_10584) ;  /* 0x0000003400300947 */ /* 0x000fea0003800000 */
[----:B0-----:R-:W0:Y:S01]  /*15e40*/  S2R R5, SR_LANEID ;  /* 0x0000000000057919 */ /* 0x001e220000000000 */
        /* <DEDUP_REMOVED lines=8> */
[----:B-1----:R-:W0:Y:S01]  /*15ed0*/  POPC R7, R4 ;  /* 0x0000000400077309 */ /* 0x002e220000000000 */
[----:B--2---:R-:W0:Y:S02]  /*15ee0*/  SHFL.IDX PT, R0, R3, R0, 0x1f ;  /* 0x00001f0003007589 */ /* 0x004e2400000e0000 */
[----:B0-----:R-:W-:Y:S01]  /*15ef0*/  IADD3 R16, R0, UR37, R7 ;  /* 0x0000002500107c10 */ /* 0x001fe2000fffe007 */
[----:B------:R-:W-:Y:S06]  /*15f00*/  BRA `(.L_x_10584) ;  /* 0x0000003000fc7947 */ /* 0x000fec0003800000 */
.L_x_10583:
        /* <DEDUP_REMOVED lines=11> */
[----:B0-----:R-:W-:Y:S02]  /*15fc0*/  IMAD.U32 R5, RZ, RZ, UR7 ;  /* 0x00000007ff057e24 */ /* 0x001fe4000f8e00ff */
[----:B-1----:R-:W-:Y:S02]  /*15fd0*/  IMAD.U32 R7, RZ, RZ, UR9 ;  /* 0x00000009ff077e24 */ /* 0x002fe4000f8e00ff */
[----:B------:R-:W-:-:S02]  /*15fe0*/  IMAD.U32 R10, RZ, RZ, UR4 ;  /* 0x00000004ff0a7e24 */ /* 0x000fc4000f8e00ff */
[----:B------:R-:W-:Y:S02]  /*15ff0*/  IMAD.U32 R11, RZ, RZ, UR5 ;  /* 0x00000005ff0b7e24 */ /* 0x000fe4000f8e00ff */
[----:B------:R-:W-:Y:S02]  /*16000*/  IMAD.MOV.U32 R8, RZ, RZ, 0x70 ;  /* 0x00000070ff087424 */ /* 0x000fe400078e00ff */
[----:B------:R-:W-:Y:S02]  /*16010*/  IMAD.MOV.U32 R12, RZ, RZ, 0x1 ;  /* 0x00000001ff0c7424 */ /* 0x000fe400078e00ff */
[----:B------:R-:W-:-:S07]  /*16020*/  IMAD.MOV.U32 R13, RZ, RZ, RZ ;  /* 0x000000ffff0d7224 */ /* 0x000fce00078e00ff */
[----:B------:R-:W-:-:S07]  /*16030*/  LEPC R20, `(.L_x_10586) ;  /* 0x000000001014794e */ /* 0x000fce0000000000 */
[----:B--2---:R-:W-:Y:S05]  /*16040*/  CALL.ABS.NOINC R2 ;  /* 0x0000000002007343 */ /* 0x004fea0003c00000 */
.L_x_10586:
[----:B------:R-:W-:Y:S05]  /*16050*/  BSYNC B6 ;  /* 0x0000000000067941 */ /* 0x000fea0003800000 */
.L_x_10585:
        /* <DEDUP_REMOVED lines=10> */
[----:B0-----:R-:W-:Y:S02]  /*16100*/  IMAD.U32 R5, RZ, RZ, UR7 ;  /* 0x00000007ff057e24 */ /* 0x001fe4000f8e00ff */
[----:B------:R-:W-:Y:S02]  /*16110*/  IMAD.U32 R6, RZ, RZ, UR8 ;  /* 0x00000008ff067e24 */ /* 0x000fe4000f8e00ff */
[----:B-1----:R-:W-:-:S02]  /*16120*/  IMAD.U32 R7, RZ, RZ, UR9 ;  /* 0x00000009ff077e24 */ /* 0x002fc4000f8e00ff */
[----:B------:R-:W-:Y:S02]  /*16130*/  IMAD.U32 R10, RZ, RZ, UR4 ;  /* 0x00000004ff0a7e24 */ /* 0x000fe4000f8e00ff */
[----:B------:R-:W-:Y:S02]  /*16140*/  IMAD.U32 R11, RZ, RZ, UR5 ;  /* 0x00000005ff0b7e24 */ /* 0x000fe4000f8e00ff */
[----:B------:R-:W-:Y:S02]  /*16150*/  IMAD.MOV.U32 R8, RZ, RZ, 0x70 ;  /* 0x00000070ff087424 */ /* 0x000fe400078e00ff */
[----:B------:R-:W-:Y:S02]  /*16160*/  IMAD.MOV.U32 R12, RZ, RZ, 0x1 ;  /* 0x00000001ff0c7424 */ /* 0x000fe400078e00ff */
[----:B--2---:R-:W-:-:S07]  /*16170*/  IMAD.MOV.U32 R13, RZ, RZ, RZ ;  /* 0x000000ffff0d7224 */ /* 0x004fce00078e00ff */
[----:B------:R-:W-:-:S07]  /*16180*/  LEPC R20, `(.L_x_10589) ;  /* 0x000000001014794e */ /* 0x000fce0000000000 */
[----:B---3--:R-:W-:Y:S05]  /*16190*/  CALL.ABS.NOINC R2 ;  /* 0x0000000002007343 */ /* 0x008fea0003c00000 */
.L_x_10589:
[----:B------:R0:W1:Y:S01]  /*161a0*/  LDC.64 R2, c[0x4][R27] ;  /* 0x010000001b027b82 */ /* 0x0000620000000a00 */
[----:B------:R-:W-:Y:S01]  /*161b0*/  ULDC.64 UR4, c[0x4][0x138] ;  /* 0x01004e0000047ab9 */ /* 0x000fe20000000a00 */
[----:B------:R-:W-:Y:S01]  /*161c0*/  ULDC.64 UR6, c[0x4][0x140] ;  /* 0x0100500000067ab9 */ /* 0x000fe20000000a00 */
[----:B------:R-:W-:Y:S01]  /*161d0*/  ULDC.64 UR8, c[0x4][0x40] ;  /* 0x0100100000087ab9 */ /* 0x000fe20000000a00 */
        /* <DEDUP_REMOVED lines=8> */
[----:B0-----:R-:W-:-:S07]  /*16260*/  IMAD.MOV.U32 R12, RZ, RZ, 0x1 ;  /* 0x00000001ff0c7424 */ /* 0x001fce00078e00ff */
[----:B------:R-:W-:-:S07]  /*16270*/  LEPC R20, `(.L_x_10588) ;  /* 0x000000001014794e */ /* 0x000fce0000000000 */
[----:B-1----:R-:W-:Y:S05]  /*16280*/  CALL.ABS.NOINC R2 ;  /* 0x0000000002007343 */ /* 0x002fea0003c00000 */
.L_x_10588:
[----:B------:R-:W-:Y:S05]  /*16290*/  BSYNC B6 ;  /* 0x0000000000067941 */ /* 0x000fea0003800000 */
.L_x_10587:
[----:B------:R2:W3:Y:S01]  /*162a0*/  LDL R20, [R1+0x10] ;  /* 0x0000100001147983 */ /* 0x0004e20000100800 */
[----:B------:R-:W-:Y:S01]  /*162b0*/  ULDC.64 UR4, c[0x0][0x9f8] ;  /* 0x00027e0000047ab9 */ /* 0x000fe20000000a00 */
[----:B-1----:R-:W1:Y:S01]  /*162c0*/  LDC R7, c[0x0][0x430] ;  /* 0x00010c00ff077b82 */ /* 0x002e620000000800 */
[----:B------:R-:W-:Y:S01]  /*162d0*/  ISETP.NE.U32.AND P0, PT, RZ, UR4, PT ;  /* 0x00000004ff007c0c */ /* 0x000fe2000bf05070 */
[----:B------:R-:W4:Y:S03]  /*162e0*/  LDL R27, [R1+0x3c] ;  /* 0x00003c00011b7983 */ /* 0x000f260000100800 */
[----:B------:R-:W-:Y:S01]  /*162f0*/  ISETP.NE.AND.EX P0, PT, RZ, UR5, PT, P0 ;  /* 0x00000005ff007c0c */ /* 0x000fe2000bf05300 */
[----:B------:R-:W2:Y:S04]  /*16300*/  LDL R21, [R1+0x1c] ;  /* 0x00001c0001157983 */ /* 0x000ea80000100800 */
[----:B------:R-:W2:Y:S08]  /*16310*/  LDL R2, [R1+0x20] ;  /* 0x0000200001027983 */ /* 0x000eb00000100800 */
[----:B------:R-:W-:Y:S01]  /*16320*/  @P0 IADD3 R24, P1, R24, UR4, RZ ;  /* 0x0000000418180c10 */ /* 0x000fe2000ff3e0ff */
[----:B------:R-:W0:Y:S01]  /*16330*/  S2R R3, SR_TID.X ;  /* 0x0000000000037919 */ /* 0x000e220000002100 */
[----:B------:R-:W-:-:S02]  /*16340*/  ULDC UR4, c[0x0][0x2f4] ;  /* 0x0000bd0000047ab9 */ /* 0x000fc40000000800 */
[----:B------:R-:W-:Y:S01]  /*16350*/  @P0 IADD3.X R25, R25, UR5, RZ, P1, !PT ;  /* 0x0000000519190c10 */ /* 0x000fe20008ffe4ff */
[----:B------:R-:W4:Y:S04]  /*16360*/  S2R R0, SR_TID.X ;  /* 0x0000000000007919 */ /* 0x000f280000002100 */
[----:B---3--:R-:W3:Y:S01]  /*16370*/  @P0 LDG.E R20, desc[UR42][R24.64] ;  /* 0x0000002a18140981 */ /* 0x008ee2000c1e1900 */
[----:B-1----:R-:W-:Y:S01]  /*16380*/  ISETP.NE.AND P1, PT, R7, 0x1, PT ;  /* 0x000000010700780c */ /* 0x002fe20003f25270 */
[----:B0-----:R-:W-:Y:S01]  /*16390*/  IMAD.SHL.U32 R3, R3, 0x20, RZ ;  /* 0x0000002003037824 */ /* 0x001fe200078e00ff */
[----:B----4-:R-:W-:Y:S02]  /*163a0*/  LEA.HI.SX32 R27, R27, 0xffffffff, 0x19 ;  /* 0xffffffff1b1b7811 */ /* 0x010fe400078fcaff */
[----:B------:R-:W-:-:S02]  /*163b0*/  LOP3.LUT R0, R0, 0x7f, RZ, 0xc0, !PT ;  /* 0x0000007f00007812 */ /* 0x000fc400078ec0ff */
[----:B------:R-:W-:Y:S01]  /*163c0*/  LOP3.LUT R3, R3, 0x60, RZ, 0xc0, !PT ;  /* 0x0000006003037812 */ /* 0x000fe200078ec0ff */
[----:B------:R-:W-:Y:S01]  /*163d0*/  IMAD.SHL.U32 R10, R27, 0x80, RZ ;  /* 0x000000801b0a7824 */ /* 0x000fe200078e00ff */
[----:B------:R-:W-:-:S04]  /*163e0*/  SHF.R.U32.HI R0, RZ, 0x2, R0 ;  /* 0x00000002ff007819 */ /* 0x000fc80000011600 */
[----:B------:R-:W-:Y:S01]  /*163f0*/  LOP3.LUT R0, R10, R0, R3, 0xfe, !PT ;  /* 0x000000000a007212 */ /* 0x000fe200078efe03 */
[----:B------:R-:W0:Y:S08]  /*16400*/  @P1 LDC R4, c[0x0][0x434] ;  /* 0x00010d00ff041b82 */ /* 0x000e300000000800 */
[----:B------:R-:W1:Y:S01]  /*16410*/  @P1 LDC R5, c[0x0][0x438] ;  /* 0x00010e00ff051b82 */ /* 0x000e620000000800 */
[----:B------:R-:W4:Y:S01]  /*16420*/  S2R R11, SR_TID.X ;  /* 0x00000000000b7919 */ /* 0x000f220000002100 */
[----:B------:R-:W-:Y:S01]  /*16430*/  LOP3.LUT R23, R23, 0xfffffff7, RZ, 0xc0, !PT ;  /* 0xfffffff717177812 */ /* 0x000fe200078ec0ff */
[----:B----4-:R-:W-:-:S05]  /*16440*/  IMAD.SHL.U32 R11, R11, 0x8, RZ ;  /* 0x000000080b0b7824 */ /* 0x010fca00078e00ff */
[----:B------:R-:W-:-:S04]  /*16450*/  LOP3.LUT R11, R11, 0x18, RZ, 0xc0, !PT ;  /* 0x000000180b0b7812 */ /* 0x000fc800078ec0ff */
[----:B------:R-:W-:Y:S01]  /*16460*/  LOP3.LUT R12, R11, 0x20, RZ, 0xfc, !PT ;  /* 0x000000200b0c7812 */ /* 0x000fe200078efcff */
[----:B------:R-:W-:Y:S01]  /*16470*/  UMOV UR5, 0xffffffff ;  /* 0xffffffff00057882 */ /* 0x000fe20000000000 */
[----:B---3--:R-:W-:Y:S01]  /*16480*/  @P0 STL [R1+0x10], R20 ;  /* 0x0000101401000387 */ /* 0x008fe20000100800 */
[C---:B--2---:R-:W-:Y:S01]  /*16490*/  ISETP.GE.AND P0, PT, R0.reuse, R21, PT ;  /* 0x000000150000720c */ /* 0x044fe20003f06270 */
[----:B------:R-:W-:-:S04]  /*164a0*/  IMAD.IADD R0, R0, 0x1, R2 ;  /* 0x0000000100007824 */ /* 0x000fc800078e0202 */
[----:B0-----:R-:W-:-:S08]  /*164b0*/  @P1 IMAD.HI.U32 R4, R0, R4, RZ ;  /* 0x0000000400041227 */ /* 0x001fd000078e00ff */
[----:B------:R-:W0:Y:S01]  /*164c0*/  @!P0 LDC.64 R2, c[0x0][0x428] ;  /* 0x00010a00ff028b82 */ /* 0x000e220000000a00 */
[----:B------:R-:W-:Y:S01]  /*164d0*/  IMAD.MOV.U32 R6, RZ, RZ, R0 ;  /* 0x000000ffff067224 */ /* 0x000fe200078e0000 */
[----:B-1----:R-:W-:Y:S02]  /*164e0*/  @P1 SHF.R.U32.HI R6, RZ, R5, R4 ;  /* 0x00000005ff061219 */ /* 0x002fe40000011604 */
[----:B------:R-:W-:-:S03]  /*164f0*/  SHF.R.S32.HI R8, RZ, 0x1f, R20 ;  /* 0x0000001fff087819 */ /* 0x000fc60000011414 */
[----:B------:R-:W-:-:S04]  /*16500*/  IMAD.MOV R4, RZ, RZ, -R6 ;  /* 0x000000ffff047224 */ /* 0x000fc800078e0a06 */
[----:B------:R-:W-:Y:S01]  /*16510*/  IMAD R4, R7, R4, R0 ;  /* 0x0000000407047224 */ /* 0x000fe200078e0200 */
[--C-:B------:R-:W-:Y:S01]  /*16520*/  @!P0 SHF.R.S32.HI R7, RZ, 0x1f, R6.reuse ;  /* 0x0000001fff078819 */ /* 0x100fe20000011406 */
[-C--:B0-----:R-:W-:Y:S02]  /*16530*/  @!P0 IMAD R0, R8, R2.reuse, RZ ;  /* 0x0000000208008224 */ /* 0x081fe400078e02ff */
[----:B------:R-:W-:-:S04]  /*16540*/  @!P0 IMAD.WIDE.U32 R6, R20, R2, R6 ;  /* 0x0000000214068225 */ /* 0x000fc800078e0006 */
[----:B------:R-:W-:Y:S02]  /*16550*/  @!P0 IMAD R0, R20, R3, R0 ;  /* 0x0000000314008224 */ /* 0x000fe400078e0200 */
[----:B------:R-:W0:Y:S01]  /*16560*/  @!P0 LDC.64 R2, c[0x0][0x418] ;  /* 0x00010600ff028b82 */ /* 0x000e220000000a00 */
[----:B------:R-:W-:Y:S01]  /*16570*/  IMAD.U32 R5, RZ, RZ, UR38 ;  /* 0x00000026ff057e24 */ /* 0x000fe2000f8e00ff */
[----:B------:R0:W-:Y:S01]  /*16580*/  STL [R1+0x24], R8 ;  /* 0x0000240801007387 */ /* 0x0001e20000100800 */
[----:B------:R-:W-:-:S03]  /*16590*/  @!P0 IMAD.IADD R0, R7, 0x1, R0 ;  /* 0x0000000107008824 */ /* 0x000fc600078e0200 */
[----:B------:R-:W-:Y:S02]  /*165a0*/  ISETP.NE.AND P2, PT, R5, 0x3, PT ;  /* 0x000000030500780c */ /* 0x000fe40003f45270 */
[----:B0-----:R-:W-:Y:S01]  /*165b0*/  @!P0 LEA R8, P1, R6, R2, 0x2 ;  /* 0x0000000206088211 */ /* 0x001fe200078210ff */
[----:B------:R-:W-:-:S03]  /*165c0*/  IMAD.MOV.U32 R2, RZ, RZ, RZ ;  /* 0x000000ffff027224 */ /* 0x000fc600078e00ff */
[----:B------:R-:W-:-:S05]  /*165d0*/  @!P0 LEA.HI.X R9, R6, R3, R0, 0x2, P1 ;  /* 0x0000000306098211 */ /* 0x000fca00008f1400 */
[----:B------:R0:W5:Y:S01]  /*165e0*/  @!P0 LDG.E R2, desc[UR42][R8.64] ;  /* 0x0000002a08028981 */ /* 0x000162000c1e1900 */
[----:B------:R-:W-:Y:S02]  /*165f0*/  ISETP.GE.AND P0, PT, R11, UR4, PT ;  /* 0x000000040b007c0c */ /* 0x000fe4000bf06270 */
[----:B------:R-:W-:-:S04]  /*16600*/  @P2 LOP3.LUT R23, R23, 0x8, RZ, 0xfc, !PT ;  /* 0x0000000817172812 */ /* 0x000fc800078efcff */
        /* <DEDUP_REMOVED lines=9> */
[----:B0-----:R-:W-:Y:S06]  /*166a0*/  BRA.DIV UR5, `(.L_x_10590) ;  /* 0x0000004a05847947 */ /* 0x001fec000b800000 */
.L_x_10703:
[----:B------:R-:W-:-:S05]  /*166b0*/  SHF.R.S32.HI R9, RZ, 0x1f, R18 ;  /* 0x0000001fff097819 */ /* 0x000fca0000011412 */
[----:B------:R0:W-:Y:S01]  /*166c0*/  STL [R1+0xc], R9 ;  /* 0x00000c0901007387 */ /* 0x0001e20000100800 */
[----:B------:R-:W-:Y:S05]  /*166d0*/  @!P2 BRA `(.L_x_10591) ;  /* 0x000000000004a947 */ /* 0x000fea0003800000 */
[----:B------:R-:W-:Y:S01]  /*166e0*/  BPT.TRAP 0x1 ;  /* 0x000000040000795c */ /* 0x000fe20000300000 */
.L_x_10591:
[----:B------:R-:W2:Y:S01]  /*166f0*/  LDL R5, [R1] ;  /* 0x0000000001057983 */ /* 0x000ea20000100800 */
        /* <DEDUP_REMOVED lines=22> */
[----:B--2---:R-:W-:-:S04]  /*16860*/  SHF.L.U32 R5, R5, 0x1f, RZ ;  /* 0x0000001f05057819 */ /* 0x004fc800000006ff */
[----:B------:R-:W1:Y:S02]  /*16870*/  SYNCS.PHASECHK.TRANS64.TRYWAIT P0, [R0+URZ+0x2d840], R5 ;  /* 0x02d84005000075a7 */ /* 0x000e64000800017f */
[----:B-1----:R-:W-:Y:S05]  /*16880*/  @!P0 BRA `(.L_x_10593) ;  /* 0x0000004800408947 */ /* 0x002fea0003800000 */
.L_x_10704:
[----:B------:R-:W-:Y:S05]  /*16890*/  BSYNC B0 ;  /* 0x0000000000007941 */ /* 0x000fea0003800000 */
.L_x_10592:
[----:B------:R-:W2:Y:S01]  /*168a0*/  LDL R7, [R1+0xc] ;  /* 0x00000c0001077983 */ /* 0x000ea20000100800 */
[----:B------:R-:W-:-:S03]  /*168b0*/  ULDC.64 UR4, c[0x0][0x300] ;  /* 0x0000c00000047ab9 */ /* 0x000fc60000000a00 */
[----:B0-----:R-:W3:Y:S04]  /*168c0*/  LDL R9, [R1+0x14] ;  /* 0x0000140001097983 */ /* 0x001ee80000100800 */
[----:B------:R-:W4:Y:S01]  /*168d0*/  LDL R12, [R1+0x1c] ;  /* 0x00001c00010c7983 */ /* 0x000f220000100800 */
[----:B------:R-:W0:Y:S01]  /*168e0*/  S2R R6, SR_TID.X ;  /* 0x0000000000067919 */ /* 0x000e220000002100 */
[----:B------:R-:W-:-:S04]  /*168f0*/  IMAD R3, R3, UR4, RZ ;  /* 0x0000000403037c24 */ /* 0x000fc8000f8e02ff */
[C---:B------:R-:W-:Y:S02]  /*16900*/  IMAD R3, R4.reuse, UR5, R3 ;  /* 0x0000000504037c24 */ /* 0x040fe4000f8e0203 */
[----:B-1----:R-:W-:Y:S01]  /*16910*/  IMAD.WIDE.U32 R4, R4, UR4, RZ ;  /* 0x0000000404047c25 */ /* 0x002fe2000f8e00ff */
[----:B------:R-:W-:-:S03]  /*16920*/  ULDC.64 UR4, c[0x0][0x310] ;  /* 0x0000c40000047ab9 */ /* 0x000fc60000000a00 */
[----:B------:R-:W-:Y:S02]  /*16930*/  IMAD.IADD R5, R5, 0x1, R3 ;  /* 0x0000000105057824 */ /* 0x000fe400078e0203 */
[----:B------:R-:W-:Y:S01]  /*16940*/  IMAD R8, R8, UR4, RZ ;  /* 0x0000000408087c24 */ /* 0x000fe2000f8e02ff */
[----:B0-----:R-:W-:-:S04]  /*16950*/  LOP3.LUT R6, R6, 0x7f, RZ, 0xc0, !PT ;  /* 0x0000007f06067812 */ /* 0x001fc800078ec0ff */
[----:B------:R-:W-:Y:S02]  /*16960*/  SHF.R.U32.HI R11, RZ, 0x2, R6 ;  /* 0x00000002ff0b7819 */ /* 0x000fe40000011606 */
[----:B------:R-:W0:Y:S01]  /*16970*/  S2R R6, SR_TID.X ;  /* 0x0000000000067919 */ /* 0x000e220000002100 */
[----:B------:R-:W-:-:S04]  /*16980*/  IMAD.WIDE.U32 R4, R2, UR4, R4 ;  /* 0x0000000402047c25 */ /* 0x000fc8000f8e0004 */
[----:B------:R-:W-:Y:S01]  /*16990*/  IMAD R2, R2, UR5, R8 ;  /* 0x0000000502027c24 */ /* 0x000fe2000f8e0208 */
[----:B------:R-:W-:-:S03]  /*169a0*/  ULDC.64 UR4, c[0x0][0x308] ;  /* 0x0000c20000047ab9 */ /* 0x000fc60000000a00 */
[----:B------:R-:W-:Y:S02]  /*169b0*/  IMAD.IADD R3, R5, 0x1, R2 ;  /* 0x0000000105037824 */ /* 0x000fe400078e0202 */
[----:B------:R-:W-:Y:S01]  /*169c0*/  IMAD.MOV.U32 R2, RZ, RZ, R4 ;  /* 0x000000ffff027224 */ /* 0x000fe200078e0004 */
[C---:B------:R-:W-:Y:S02]  /*169d0*/  LOP3.LUT P4, RZ, R23.reuse, 0x4, RZ, 0xc0, !PT ;  /* 0x0000000417ff7812 */ /* 0x040fe4000788c0ff */
[C---:B------:R-:W-:Y:S02]  /*169e0*/  LOP3.LUT P3, RZ, R23.reuse, 0x2, RZ, 0xc0, !PT ;  /* 0x0000000217ff7812 */ /* 0x040fe4000786c0ff */
[----:B------:R-:W-:Y:S01]  /*169f0*/  LOP3.LUT P2, RZ, R23, 0x1, RZ, 0xc0, !PT ;  /* 0x0000000117ff7812 */ /* 0x000fe2000784c0ff */
[----:B--2---:R-:W-:-:S04]  /*16a00*/  IMAD R4, R7, UR4, RZ ;  /* 0x0000000407047c24 */ /* 0x004fc8000f8e02ff */
[C---:B------:R-:W-:Y:S02]  /*16a10*/  IMAD R7, R18.reuse, UR5, R4 ;  /* 0x0000000512077c24 */ /* 0x040fe4000f8e0204 */
[----:B------:R-:W-:Y:S01]  /*16a20*/  IMAD.WIDE.U32 R4, R18, UR4, R2 ;  /* 0x0000000412047c25 */ /* 0x000fe2000f8e0002 */
[----:B------:R-:W-:-:S03]  /*16a30*/  ULDC.64 UR4, c[0x0][0x2e8] ;  /* 0x0000ba0000047ab9 */ /* 0x000fc60000000a00 */
[----:B------:R-:W-:Y:S01]  /*16a40*/  IMAD.IADD R7, R5, 0x1, R7 ;  /* 0x0000000105077824 */ /* 0x000fe200078e0207 */
[----:B------:R-:W-:Y:S01]  /*16a50*/  LEA R2, P0, R4, UR4, 0x1 ;  /* 0x0000000404027c11 */ /* 0x000fe2000f8008ff */
[----:B---3--:R-:W-:Y:S01]  /*16a60*/  IMAD R8, R26, 0x3000, R9 ;  /* 0x000030001a087824 */ /* 0x008fe200078e0209 */
[----:B------:R-:W-:Y:S01]  /*16a70*/  UMOV UR4, 0xffffffff ;  /* 0xffffffff00047882 */ /* 0x000fe20000000000 */
[----:B0-----:R-:W-:Y:S01]  /*16a80*/  IMAD.SHL.U32 R9, R6, 0x8, RZ ;  /* 0x0000000806097824 */ /* 0x001fe200078e00ff */
[----:B----4-:R-:W-:Y:S02]  /*16a90*/  IADD3 R3, -R11, R12, -R10 ;  /* 0x0000000c0b037210 */ /* 0x010fe40007ffe90a */
[----:B------:R-:W-:Y:S02]  /*16aa0*/  LEA.HI.X R7, R4, UR5, R7, 0x1, P0 ;  /* 0x0000000504077c11 */ /* 0x000fe400080f0c07 */
[----:B------:R-:W-:Y:S02]  /*16ab0*/  ISETP.GE.AND P0, PT, R3, 0x1, PT ;  /* 0x000000010300780c */ /* 0x000fe40003f06270 */
[----:B------:R-:W-:Y:S01]  /*16ac0*/  LOP3.LUT R9, R9, 0x18, RZ, 0xc0, !PT ;  /* 0x0000001809097812 */ /* 0x000fe200078ec0ff */
[----:B------:R-:W-:Y:S10]  /*16ad0*/  BRA.DIV UR4, `(.L_x_10594) ;  /* 0x0000004604c07947 */ /* 0x000ff4000b800000 */
[----:B------:R-:W0:Y:S04]  /*16ae0*/  SHFL.IDX PT, R4, R2, RZ, 0x1c1f ;  /* 0x001c1fff02047589 */ /* 0x000e2800000e0000 */
[----:B------:R-:W1:Y:S01]  /*16af0*/  SHFL.IDX PT, R6, R7, RZ, 0x1c1f ;  /* 0x001c1fff07067589 */ /* 0x000e6200000e0000 */
[----:B0-----:R-:W-:-:S05]  /*16b00*/  @P0 LEA R5, P1, R9, R4, 0x1 ;  /* 0x0000000409050211 */ /* 0x001fca00078208ff */
[----:B-1----:R-:W-:Y:S01]  /*16b10*/  @P0 IMAD.X R4, RZ, RZ, R6, P1 ;  /* 0x000000ffff040224 */ /* 0x002fe200008e0606 */
[----:B------:R-:W-:Y:S01]  /*16b20*/  ISETP.GE.AND P1, PT, R3, 0x21, PT ;  /* 0x000000210300780c */ /* 0x000fe20003f26270 */
[----:B------:R-:W-:-:S03]  /*16b30*/  @P0 IMAD R6, R8, 0x2, R22 ;  /* 0x0000000208060824 */ /* 0x000fc600078e0216 */
[----:B------:R-:W-:-:S04]  /*16b40*/  @P0 LOP3.LUT R5, R5, R4, RZ, 0x3c, !PT ;  /* 0x0000000405050212 */ /* 0x000fc800078e3cff */
[----:B------:R-:W-:-:S04]  /*16b50*/  @P0 LOP3.LUT R4, R5, R4, RZ, 0x3c, !PT ;  /* 0x0000000405040212 */ /* 0x000fc800078e3cff */
[----:B------:R-:W-:-:S05]  /*16b60*/  @P0 LOP3.LUT R5, R5, R4, RZ, 0x3c, !PT ;  /* 0x0000000405050212 */ /* 0x000fca00078e3cff */
[----:B------:R-:W-:Y:S01]  /*16b70*/  @!PT LDS RZ, [RZ] ;  /* 0x00000000fffff984 */ /* 0x000fe20000000800 */
[----:B------:R-:W-:Y:S04]  /*16b80*/  @P0 LDGSTS.E.BYPASS.LTC128B.128 [R6+0x15400], desc[UR42][R4.64], !P4 ;  /* 0x1540000004060fae */ /* 0x000fe8000e101d6a */
[----:B------:R-:W-:Y:S04]  /*16b90*/  @P0 LDGSTS.E.BYPASS.LTC128B.128 [R6+0x17400], desc[UR42][R4.64+0x40], !P3 ;  /* 0x1740004004060fae */ /* 0x000fe8000d901d6a */
[----:B------:R0:W-:Y:S04]  /*16ba0*/  @P0 LDGSTS.E.BYPASS.LTC128B.128 [R6+0x19400], desc[UR42][R4.64+0x80], !P2 ;  /* 0x1940008004060fae */ /* 0x0001e8000d101d6a */
[----:B0-----:R-:W0:Y:S04]  /*16bb0*/  SHFL.IDX PT, R4, R2, 0x1, 0x1c1f ;  /* 0x003c1f0002047f89 */ /* 0x001e2800000e0000 */
[----:B------:R-:W1:Y:S01]  /*16bc0*/  SHFL.IDX PT, R6, R7, 0x1, 0x1c1f ;  /* 0x003c1f0007067f89 */ /* 0x000e6200000e0000 */
[----:B0-----:R-:W-:-:S05]  /*16bd0*/  @P1 LEA R5, P0, R9, R4, 0x1 ;  /* 0x0000000409051211 */ /* 0x001fca00078008ff */
[----:B-1----:R-:W-:Y:S02]  /*16be0*/  @P1 IMAD.X R4, RZ, RZ, R6, P0 ;  /* 0x000000ffff041224 */ /* 0x002fe400000e0606 */
[----:B------:R-:W-:-:S03]  /*16bf0*/  @P1 IMAD R6, R8, 0x2, R22 ;  /* 0x0000000208061824 */ /* 0x000fc600078e0216 */
[----:B------:R-:W-:-:S04]  /*16c00*/  @P1 LOP3.LUT R5, R5, R4, RZ, 0x3c, !PT ;  /* 0x0000000405051212 */ /* 0x000fc800078e3cff */
[----:B------:R-:W-:-:S04]  /*16c10*/  @P1 LOP3.LUT R4, R5, R4, RZ, 0x3c, !PT ;  /* 0x0000000405041212 */ /* 0x000fc800078e3cff */
[----:B------:R-:W-:-:S05]  /*16c20*/  @P1 LOP3.LUT R5, R5, R4, RZ, 0x3c, !PT ;  /* 0x0000000405051212 */ /* 0x000fca00078e3cff */
[----:B------:R-:W-:Y:S04]  /*16c30*/  @P1 LDGSTS.E.BYPASS.LTC128B.128 [R6+0x15c00], desc[UR42][R4.64], !P4 ;  /* 0x15c0000004061fae */ /* 0x000fe8000e101d6a */
[----:B------:R-:W-:Y:S04]  /*16c40*/  @P1 LDGSTS.E.BYPASS.LTC128B.128 [R6+0x17c00], desc[UR42][R4.64+0x40], !P3 ;  /* 0x17c0004004061fae */ /* 0x000fe8000d901d6a */
[----:B------:R0:W-:Y:S01]  /*16c50*/  @P1 LDGSTS.E.BYPASS.LTC128B.128 [R6+0x19c00], desc[UR42][R4.64+0x80], !P2 ;  /* 0x19c0008004061fae */ /* 0x0001e2000d101d6a */
[----:B------:R-:W-:-:S03]  /*16c60*/  ISETP.GE.AND P1, PT, R3, 0x41, PT ;  /* 0x000000410300780c */ /* 0x000fc60003f26270 */
[----:B0-----:R-:W0:Y:S04]  /*16c70*/  SHFL.IDX PT, R4, R2, 0x2, 0x1c1f ;  /* 0x005c1f0002047f89 */ /* 0x001e2800000e0000 */
[----:B------:R-:W1:Y:S04]  /*16c80*/  SHFL.IDX PT, R6, R7, 0x2, 0x1c1f ;  /* 0x005c1f0007067f89 */ /* 0x000e6800000e0000 */
[----:B------:R-:W2:Y:S04]  /*16c90*/  SHFL.IDX PT, R7, R7, 0x3, 0x1c1f ;  /* 0x007c1f0007077f89 */ /* 0x000ea800000e0000 */
[----:B------:R-:W3:Y:S01]  /*16ca0*/  SHFL.IDX PT, R2, R2, 0x3, 0x1c1f ;  /* 0x007c1f0002027f89 */ /* 0x000ee200000e0000 */
[----:B0-----:R-:W-:-:S05]  /*16cb0*/  @P1 LEA R5, P0, R9, R4, 0x1 ;  /* 0x0000000409051211 */ /* 0x001fca00078008ff */
[----:B-1----:R-:W-:Y:S02]  /*16cc0*/  @P1 IMAD.X R4, RZ, RZ, R6, P0 ;  /* 0x000000ffff041224 */ /* 0x002fe400000e0606 */
[----:B------:R-:W-:-:S03]  /*16cd0*/  @P1 IMAD R6, R8, 0x2, R22 ;  /* 0x0000000208061824 */ /* 0x000fc600078e0216 */
[----:B------:R-:W-:-:S04]  /*16ce0*/  @P1 LOP3.LUT R5, R5, R4, RZ, 0x3c, !PT ;  /* 0x0000000405051212 */ /* 0x000fc800078e3cff */
[----:B------:R-:W-:-:S04]  /*16cf0*/  @P1 LOP3.LUT R4, R5, R4, RZ, 0x3c, !PT ;  /* 0x0000000405041212 */ /* 0x000fc800078e3cff */
[----:B------:R-:W-:-:S05]  /*16d00*/  @P1 LOP3.LUT R5, R5, R4, RZ, 0x3c, !PT ;  /* 0x0000000405051212 */ /* 0x000fca00078e3cff */
[----:B------:R0:W-:Y:S04]  /*16d10*/  @P1 LDGSTS.E.BYPASS.LTC128B.128 [R6+0x16400], desc[UR42][R4.64], !P4 ;  /* 0x1640000004061fae */ /* 0x0001e8000e101d6a */
[----:B------:R0:W-:Y:S04]  /*16d20*/  @P1 LDGSTS.E.BYPASS.LTC128B.128 [R6+0x18400], desc[UR42][R4.64+0x40], !P3 ;  /* 0x1840004004061fae */ /* 0x0001e8000d901d6a */
[----:B--23--:R0:W-:Y:S02]  /*16d30*/  @P1 LDGSTS.E.BYPASS.LTC128B.128 [R6+0x1a400], desc[UR42][R4.64+0x80], !P2 ;  /* 0x1a40008004061fae */ /* 0x00c1e4000d101d6a */
.L_x_10714:
[----:B------:R-:W-:-:S13]  /*16d40*/  ISETP.GE.AND P0, PT, R3, 0x61, PT ;  /* 0x000000610300780c */ /* 0x000fda0003f06270 */
[----:B------:R-:W-:Y:S01]  /*16d50*/  @P0 LEA R2, P1, R9, R2, 0x1 ;  /* 0x0000000209020211 */ /* 0x000fe200078208ff */
        /* <DEDUP_REMOVED lines=10> */
.L_x_10595:
[----:B------:R-:W-:Y:S02]  /*16e00*/  PLOP3.LUT P1, PT, P1, P0, PT, 0xa2, 0x0 ;  /* 0x000000000000781c */ /* 0x000fe40000f21472 */
[----:B------:R-:W-:-:S08]  /*16e10*/  @P0 R2UR P1, UR4, R0 ;  /* 0x00000000000402ca */ /* 0x000fd00000020000 */
[----:B------:R-:W-:-:S05]  /*16e20*/  @P0 PLOP3.LUT P0, PT, P1, PT, PT, 0x80, 0x0 ;  /* 0x000000000000081c */ /* 0x000fca0000f0f070 */
[----:B------:R-:W-:Y:S01]  /*16e30*/  @!P1 SYNCS.ARRIVE.TRANS64.RED.A0T1 RZ, [UR4+0x2d830], RZ ;  /* 0x02d830ffffff99a7 */ /* 0x000fe20008200404 */
[----:B------:R-:W-:Y:S07]  /*16e40*/  @!P1 ARRIVES.LDGSTSBAR.64.TRANSCNT [UR4+0x2d830] ;  /* 0x02d83000ff0099b0 */ /* 0x000fee0008000a84 */
[----:B------:R-:W-:Y:S05]  /*16e50*/  @P0 BRA.U.ANY `(.L_x_10595) ;  /* 0xfffffffd00e80947 */ /* 0x000fea000393ffff */
[----:B------:R-:W-:Y:S01]  /*16e60*/  NOP ;  /* 0x0000000000007918 */ /* 0x000fe20000000000 */
[----:B--2---:R-:W-:-:S05]  /*16e70*/  IMAD.U32 R2, RZ, RZ, UR38 ;  /* 0x00000026ff027e24 */ /* 0x004fca000f8e00ff */
[----:B------:R-:W-:-:S13]  /*16e80*/  ISETP.NE.AND P2, PT, R2, 0x3, PT ;  /* 0x000000030200780c */ /* 0x000fda0003f45270 */
[----:B------:R-:W-:Y:S05]  /*16e90*/  @!P2 BRA `(.L_x_10596) ;  /* 0x000000000004a947 */ /* 0x000fea0003800000 */
[----:B------:R-:W-:Y:S01]  /*16ea0*/  BPT.TRAP 0x1 ;  /* 0x000000040000795c */ /* 0x000fe20000300000 */
.L_x_10596:
[----:B01----:R0:W5:Y:S01]  /*16eb0*/  LDL.LU R4, [R1+0x8] ;  /* 0x0000080001047983 */ /* 0x0031620000300800 */
[----:B------:R0:W-:Y:S03]  /*16ec0*/  SYNCS.ARRIVE.TRANS64.A1T0 RZ, [R0+URZ+0x2d830], RZ ;  /* 0x02d830ff00ff79a7 */ /* 0x0001e6000810003f */
[----:B------:R0:W5:Y:S02]  /*16ed0*/  LDL.LU R3, [R1+0x2c] ;  /* 0x00002c0001037983 */ /* 0x0001640000300800 */
[----:B------:R-:W-:Y:S05]  /*16ee0*/  WARPSYNC.ALL ;  /* 0x0000000000007948 */ /* 0x000fea0003800000 */
[----:B------:R-:W-:Y:S01]  /*16ef0*/  ULDC.64 UR4, c[0x0][0x298] ;  /* 0x0000a60000047ab9 */ /* 0x000fe20000000a00 */
[----:B------:R-:W-:Y:S01]  /*16f00*/  ULDC.64 UR6, c[0x0][0xa00] ;  /* 0x0002800000067ab9 */ /* 0x000fe20000000a00 */
[----:B0-----:R-:W-:Y:S01]  /*16f10*/  VIADD R0, R22, 0xc400 ;  /* 0x0000c40016007836 */ /* 0x001fe20000000000 */
[----:B------:R-:W-:Y:S01]  /*16f20*/  BAR.SYNC.DEFER_BLOCKING 0x8, 0x200 ;  /* 0x0208000000007b1d */ /* 0x000fe20000010000 */
[----:B------:R-:W-:-:S03]  /*16f30*/  ISETP.NE.U32.AND P0, PT, RZ, UR6, PT ;  /* 0x00000006ff007c0c */ /* 0x000fc6000bf05070 */
[----:B------:R-:W-:Y:S02]  /*16f40*/  LOP3.LUT P1, RZ, R0, 0x1bf, RZ, 0xc0, !PT ;  /* 0x000001bf00ff7812 */ /* 0x000fe4000782c0ff */
[----:B------:R-:W-:Y:S01]  /*16f50*/  ISETP.NE.AND.EX P0, PT, RZ, UR7, PT, P0 ;  /* 0x00000007ff007c0c */ /* 0x000fe2000bf05300 */
[----:B------:R-:W-:Y:S03]  /*16f60*/  BSSY B6, `(.L_x_10597) ;  /* 0x000001c000067945 */ /* 0x000fe60003800000 */
[----:B------:R-:W-:Y:S02]  /*16f70*/  SEL R29, R29, RZ, !P0 ;  /* 0x000000ff1d1d7207 */ /* 0x000fe40004000000 */
[----:B-----5:R-:W-:-:S05]  /*16f80*/  SHF.R.S32.HI R2, RZ, 0x1f, R4 ;  /* 0x0000001fff027819 */ /* 0x020fca0000011404 */
[----:B------:R-:W-:-:S04]  /*16f90*/  IMAD R2, R2, UR4, RZ ;  /* 0x0000000402027c24 */ /* 0x000fc8000f8e02ff */
[C---:B------:R-:W-:Y:S01]  /*16fa0*/  IMAD R0, R4.reuse, UR5, R2 ;  /* 0x0000000504007c24 */ /* 0x040fe2000f8e0202 */
[----:B------:R-:W-:Y:S01]  /*16fb0*/  SEL R2, R3, RZ, !P0 ;  /* 0x000000ff03027207 */ /* 0x000fe20004000000 */
        /* <DEDUP_REMOVED lines=22> */
.L_x_10598:
[----:B------:R-:W-:Y:S05]  /*17120*/  BSYNC B6 ;  /* 0x0000000000067941 */ /* 0x000fea0003800000 */
.L_x_10597:
[----:B0-----:R-:W2:Y:S01]  /*17130*/  LDL.LU R0, [R1+0x2c] ;  /* 0x00002c0001007983 */ /* 0x001ea20000300800 */
[----:B------:R-:W-:Y:S01]  /*17140*/  ULDC.64 UR4, c[0x0][0x2d8] ;  /* 0x0000b60000047ab9 */ /* 0x000fe20000000a00 */
[----:B------:R-:W0:Y:S01]  /*17150*/  LDC R9, c[0x0][0x448] ;  /* 0x00011200ff097b82 */ /* 0x000e220000000800 */
[----:B------:R-:W-:Y:S01]  /*17160*/  ULDC.64 UR6, c[0x0][0x2c8] ;  /* 0x0000b20000067ab9 */ /* 0x000fe20000000a00 */
[----:B------:R-:W3:Y:S01]  /*17170*/  LDL.LU R21, [R1+0x8] ;  /* 0x0000080001157983 */ /* 0x000ee20000300800 */
[----:B------:R-:W-:-:S03]  /*17180*/  ULDC.64 UR8, c[0x0][0x280] ;  /* 0x0000a00000087ab9 */ /* 0x000fc60000000a00 */
[----:B------:R-:W3:Y:S04]  /*17190*/  LDL.LU.64 R2, [R1+0x30] ;  /* 0x0000300001027983 */ /* 0x000ee80000300a00 */
[----:B------:R-:W4:Y:S01]  /*171a0*/  LDL R20, [R1+0xc] ;  /* 0x00000c0001147983 */ /* 0x000f220000100800 */
[----:B0-----:R-:W-:-:S13]  /*171b0*/  ISETP.NE.AND P0, PT, R9, 0x1, PT ;  /* 0x000000010900780c */ /* 0x001fda0003f05270 */
[----:B------:R-:W0:Y:S08]  /*171c0*/  @P0 LDC R5, c[0x0][0x44c] ;  /* 0x00011300ff050b82 */ /* 0x000e300000000800 */
[----:B------:R-:W1:Y:S08]  /*171d0*/  @P0 LDC R6, c[0x0][0x450] ;  /* 0x00011400ff060b82 */ /* 0x000e700000000800 */
[----:B------:R-:W1:Y:S01]  /*171e0*/  @P0 LDC R8, c[0x0][0x450] ;  /* 0x00011400ff080b82 */ /* 0x000e620000000800 */
[----:B--2---:R-:W-:-:S02]  /*171f0*/  IMAD.MOV.U32 R4, RZ, RZ, R0 ;  /* 0x000000ffff047224 */ /* 0x004fc400078e0000 */
[----:B---3--:R-:W-:Y:S02]  /*17200*/  IMAD.MOV.U32 R3, RZ, RZ, R21 ;  /* 0x000000ffff037224 */ /* 0x008fe400078e0015 */
[----:B------:R-:W2:Y:S01]  /*17210*/  S2R R21, SR_TID.X ;  /* 0x0000000000157919 */ /* 0x000ea20000002100 */
[----:B----4-:R-:W-:Y:S02]  /*17220*/  IMAD R0, R20, UR4, RZ ;  /* 0x0000000414007c24 */ /* 0x010fe4000f8e02ff */
[----:B------:R-:W3:Y:S01]  /*17230*/  S2R R20, SR_TID.X ;  /* 0x0000000000147919 */ /* 0x000ee20000002100 */
        /* <DEDUP_REMOVED lines=9> */
[----:B--2---:R-:W-:Y:S01]  /*172d0*/  IMAD.SHL.U32 R21, R21, 0x20, RZ ;  /* 0x0000002015157824 */ /* 0x004fe200078e00ff */
[----:B---3--:R-:W-:-:S04]  /*172e0*/  LOP3.LUT R20, R20, 0x7f, RZ, 0xc0, !PT ;  /* 0x0000007f14147812 */ /* 0x008fc800078ec0ff */
[----:B------:R-:W-:Y:S02]  /*172f0*/  LOP3.LUT R21, R21, 0x60, RZ, 0xc0, !PT ;  /* 0x0000006015157812 */ /* 0x000fe400078ec0ff */
[----:B------:R-:W-:-:S04]  /*17300*/  SHF.R.U32.HI R20, RZ, 0x2, R20 ;  /* 0x00000002ff147819 */ /* 0x000fc80000011614 */
[----:B------:R-:W-:Y:S02]  /*17310*/  LOP3.LUT R20, R20, R21, RZ, 0xfc, !PT ;  /* 0x0000001514147212 */ /* 0x000fe400078efcff */
[----:B------:R2:W5:Y:S03]  /*17320*/  LDL R21, [R1+0x38] ;  /* 0x0000380001157983 */ /* 0x0005660000100800 */
[----:B------:R-:W-:-:S04]  /*17330*/  IMAD R0, R17, 0xc0, R20 ;  /* 0x000000c011007824 */ /* 0x000fc800078e0214 */
[----:B0-----:R-:W-:-:S04]  /*17340*/  @P0 IMAD.HI.U32 R5, R0, R5, RZ ;  /* 0x0000000500050227 */ /* 0x001fc800078e00ff */
[----:B------:R-:W-:Y:S01]  /*17350*/  IMAD.MOV.U32 R4, RZ, RZ, R0 ;  /* 0x000000ffff047224 */ /* 0x000fe200078e0000 */
[----:B-1----:R-:W-:-:S04]  /*17360*/  @P0 SHF.R.U32.HI R4, RZ, R6, R5 ;  /* 0x00000006ff040219 */ /* 0x002fc80000011605 */
[--C-:B------:R-:W-:Y:S01]  /*17370*/  SHF.R.S32.HI R5, RZ, 0x1f, R4.reuse ;  /* 0x0000001fff057819 */ /* 0x100fe20000011404 */
[----:B------:R-:W-:-:S04]  /*17380*/  IMAD.MOV R7, RZ, RZ, -R4 ;  /* 0x000000ffff077224 */ /* 0x000fc800078e0a04 */
[----:B------:R-:W-:-:S04]  /*17390*/  IMAD R5, R5, UR4, RZ ;  /* 0x0000000405057c24 */ /* 0x000fc8000f8e02ff */
[C---:B------:R-:W-:Y:S02]  /*173a0*/  IMAD R6, R4.reuse, UR5, R5 ;  /* 0x0000000504067c24 */ /* 0x040fe4000f8e0205 */
[----:B------:R-:W-:-:S04]  /*173b0*/  IMAD.WIDE.U32 R4, R4, UR4, R2 ;  /* 0x0000000404047c25 */ /* 0x000fc8000f8e0002 */
[----:B------:R-:W-:Y:S02]  /*173c0*/  IMAD.IADD R5, R5, 0x1, R6 ;  /* 0x0000000105057824 */ /* 0x000fe400078e0206 */
[----:B------:R-:W-:-:S05]  /*173d0*/  IMAD R6, R9, R7, R0 ;  /* 0x0000000709067224 */ /* 0x000fca00078e0200 */
[----:B------:R-:W-:Y:S01]  /*173e0*/  SHF.R.S32.HI R7, RZ, 0x1f, R6 ;  /* 0x0000001fff077819 */ /* 0x000fe20000011406 */
[----:B------:R-:W-:-:S04]  /*173f0*/  IMAD.WIDE.U32 R4, R6, UR6, R4 ;  /* 0x0000000606047c25 */ /* 0x000fc8000f8e0004 */
[----:B------:R-:W-:-:S04]  /*17400*/  IMAD R7, R7, UR6, RZ ;  /* 0x0000000607077c24 */ /* 0x000fc8000f8e02ff */
[----:B------:R-:W-:Y:S02]  /*17410*/  IMAD R6, R6, UR7, R7 ;  /* 0x0000000706067c24 */ /* 0x000fe4000f8e0207 */
[----:B------:R-:W0:Y:S01]  /*17420*/  @P0 LDC R7, c[0x0][0x44c] ;  /* 0x00011300ff070b82 */ /* 0x000e220000000800 */
[----:B------:R-:W-:Y:S01]  /*17430*/  VIADD R0, R0, 0x80 ;  /* 0x0000008000007836 */ /* 0x000fe20000000000 */
[----:B------:R-:W1:Y:S01]  /*17440*/  S2R R13, SR_TID.X ;  /* 0x00000000000d7919 */ /* 0x000e620000002100 */
[----:B------:R-:W-:Y:S01]  /*17450*/  IMAD.IADD R6, R5, 0x1, R6 ;  /* 0x0000000105067824 */ /* 0x000fe200078e0206 */
[----:B------:R-:W-:-:S04]  /*17460*/  LEA R5, P1, R4, UR8, 0x1 ;  /* 0x0000000804057c11 */ /* 0x000fc8000f8208ff */
[----:B------:R-:W-:Y:S01]  /*17470*/  LEA.HI.X R4, R4, UR9, R6, 0x1, P1 ;  /* 0x0000000904047c11 */ /* 0x000fe200088f0c06 */
[----:B------:R-:W-:Y:S02]  /*17480*/  IMAD.MOV.U32 R6, RZ, RZ, R0 ;  /* 0x000000ffff067224 */ /* 0x000fe400078e0000 */
[----:B0-----:R-:W-:-:S05]  /*17490*/  @P0 IMAD.HI.U32 R7, R0, R7, RZ ;  /* 0x0000000700070227 */ /* 0x001fca00078e00ff */
[----:B------:R-:W-:-:S04]  /*174a0*/  @P0 SHF.R.U32.HI R6, RZ, R8, R7 ;  /* 0x00000008ff060219 */ /* 0x000fc80000011607 */
[----:B------:R-:W-:-:S05]  /*174b0*/  IADD3 R7, -R6, RZ, RZ ;  /* 0x000000ff06077210 */ /* 0x000fca0007ffe1ff */
[----:B------:R-:W-:Y:S01]  /*174c0*/  IMAD R0, R9, R7, R0 ;  /* 0x0000000709007224 */ /* 0x000fe200078e0200 */
[----:B------:R-:W-:Y:S01]  /*174d0*/  SHF.R.S32.HI R7, RZ, 0x1f, R6 ;  /* 0x0000001fff077819 */ /* 0x000fe20000011406 */
[----:B------:R-:W-:-:S04]  /*174e0*/  IMAD.WIDE.U32 R2, R6, UR4, R2 ;  /* 0x0000000406027c25 */ /* 0x000fc8000f8e0002 */
[----:B------:R-:W-:Y:S01]  /*174f0*/  IMAD R7, R7, UR4, RZ ;  /* 0x0000000407077c24 */ /* 0x000fe2000f8e02ff */
[----:B------:R-:W-:-:S03]  /*17500*/  ULDC UR4, c[0x0][0x2b8] ;  /* 0x0000ae0000047ab9 */ /* 0x000fc60000000800 */
[----:B------:R-:W-:Y:S01]  /*17510*/  IMAD R7, R6, UR5, R7 ;  /* 0x0000000506077c24 */ /* 0x000fe2000f8e0207 */
[----:B------:R-:W-:Y:S01]  /*17520*/  SHF.R.S32.HI R6, RZ, 0x1f, R0 ;  /* 0x0000001fff067819 */ /* 0x000fe20000011400 */
[----:B-1----:R-:W-:Y:S02]  /*17530*/  IMAD.SHL.U32 R11, R13, 0x8, RZ ;  /* 0x000000080d0b7824 */ /* 0x002fe400078e00ff */
[----:B------:R-:W-:Y:S02]  /*17540*/  IMAD.IADD R3, R3, 0x1, R7 ;  /* 0x0000000103037824 */ /* 0x000fe400078e0207 */
[----:B------:R-:W-:Y:S01]  /*17550*/  IMAD R6, R6, UR6, RZ ;  /* 0x0000000606067c24 */ /* 0x000fe2000f8e02ff */
[----:B------:R-:W-:Y:S01]  /*17560*/  LOP3.LUT R11, R11, 0x18, RZ, 0xc0, !PT ;  /* 0x000000180b0b7812 */ /* 0x000fe200078ec0ff */
[----:B------:R-:W-:-:S04]  /*17570*/  IMAD.WIDE.U32 R2, R0, UR6, R2 ;  /* 0x0000000600027c25 */ /* 0x000fc8000f8e0002 */
[----:B------:R-:W-:Y:S02]  /*17580*/  IMAD R6, R0, UR7, R6 ;  /* 0x0000000700067c24 */ /* 0x000fe4000f8e0206 */
[----:B------:R-:W-:Y:S01]  /*17590*/  IMAD.SHL.U32 R10, R13, 0x8, RZ ;  /* 0x000000080d0a7824 */ /* 0x000fe200078e00ff */
[----:B------:R-:W-:Y:S01]  /*175a0*/  LEA R7, P0, R2, UR8, 0x1 ;  /* 0x0000000802077c11 */ /* 0x000fe2000f8008ff */
[----:B------:R-:W-:Y:S01]  /*175b0*/  IMAD.IADD R6, R3, 0x1, R6 ;  /* 0x0000000103067824 */ /* 0x000fe200078e0206 */
[C---:B------:R-:W-:Y:S02]  /*175c0*/  LOP3.LUT R12, R11.reuse, 0x20, RZ, 0xfc, !PT ;  /* 0x000000200b0c7812 */ /* 0x040fe400078efcff */
[----:B------:R-:W-:Y:S02]  /*175d0*/  LOP3.LUT R10, R10, 0x18, RZ, 0xc0, !PT ;  /* 0x000000180a0a7812 */ /* 0x000fe400078ec0ff */
[----:B------:R-:W-:Y:S01]  /*175e0*/  LOP3.LUT R11, R11, 0x40, RZ, 0xfc, !PT ;  /* 0x000000400b0b7812 */ /* 0x000fe200078efcff */
[----:B------:R-:W-:Y:S01]  /*175f0*/  UMOV UR5, 0xffffffff ;  /* 0xffffffff00057882 */ /* 0x000fe20000000000 */
[----:B------:R-:W-:-:S02]  /*17600*/  LEA.HI.X R6, R2, UR9, R6, 0x1, P0 ;  /* 0x0000000902067c11 */ /* 0x000fc400080f0c06 */
[----:B------:R-:W-:Y:S02]  /*17610*/  LOP3.LUT R20, R13, 0x7f, RZ, 0xc0, !PT ;  /* 0x0000007f0d147812 */ /* 0x000fe400078ec0ff */
[----:B------:R-:W-:Y:S02]  /*17620*/  ISETP.GE.AND P0, PT, R10, UR4, PT ;  /* 0x000000040a007c0c */ /* 0x000fe4000bf06270 */
[----:B------:R-:W-:Y:S02]  /*17630*/  ISETP.GE.AND P1, PT, R12, UR4, PT ;  /* 0x000000040c007c0c */ /* 0x000fe4000bf26270 */
[----:B------:R-:W-:Y:S02]  /*17640*/  ISETP.GE.AND P2, PT, R11, UR4, PT ;  /* 0x000000040b007c0c */ /* 0x000fe4000bf46270 */
[----:B------:R-:W-:Y:S01]  /*17650*/  SHF.R.U32.HI R20, RZ, 0x2, R20 ;  /* 0x00000002ff147819 */ /* 0x000fe20000011614 */
[----:B--2---:R-:W-:Y:S10]  /*17660*/  BRA.DIV UR5, `(.L_x_10599) ;  /* 0x0000004205447947 */ /* 0x004ff4000b800000 */
[----:B------:R-:W2:Y:S01]  /*17670*/  LDL R8, [R1+0x28] ;  /* 0x0000280001087983 */ /* 0x000ea20000100800 */
[----:B-----5:R-:W-:Y:S02]  /*17680*/  IMAD R0, R21, R9, RZ ;  /* 0x0000000915007224 */ /* 0x020fe400078e02ff */
[----:B------:R-:W-:Y:S01]  /*17690*/  IMAD R17, R17, 0xc0, R20 ;  /* 0x000000c011117824 */ /* 0x000fe200078e0214 */
[----:B------:R-:W0:Y:S04]  /*176a0*/  SHFL.IDX PT, R3, R5, RZ, 0x1c1f ;  /* 0x001c1fff05037589 */ /* 0x000e2800000e0000 */
[----:B------:R-:W1:Y:S01]  /*176b0*/  SHFL.IDX PT, R2, R4, RZ, 0x1c1f ;  /* 0x001c1fff04027589 */ /* 0x000e6200000e0000 */
[----:B------:R-:W-:-:S13]  /*176c0*/  ISETP.GE.AND P3, PT, R17, R0, PT ;  /* 0x000000001100720c */ /* 0x000fda0003f66270 */
[----:B0-----:R-:W-:-:S05]  /*176d0*/  @!P3 LEA R3, P4, R10, R3, 0x1 ;  /* 0x000000030a03b211 */ /* 0x001fca00078808ff */
[----:B-1----:R-:W-:-:S05]  /*176e0*/  @!P3 IMAD.X R2, RZ, RZ, R2, P4 ;  /* 0x000000ffff02b224 */ /* 0x002fca00020e0602 */
[----:B------:R-:W-:-:S04]  /*176f0*/  @!P3 LOP3.LUT R3, R3, R2, RZ, 0x3c, !PT ;  /* 0x000000020303b212 */ /* 0x000fc800078e3cff */
[----:B------:R-:W-:-:S04]  /*17700*/  @!P3 LOP3.LUT R2, R3, R2, RZ, 0x3c, !PT ;  /* 0x000000020302b212 */ /* 0x000fc800078e3cff */
[----:B------:R-:W-:-:S05]  /*17710*/  @!P3 LOP3.LUT R3, R3, R2, RZ, 0x3c, !PT ;  /* 0x000000020303b212 */ /* 0x000fca00078e3cff */
[----:B------:R-:W-:Y:S01]  /*17720*/  @!PT LDS RZ, [RZ] ;  /* 0x00000000fffff984 */ /* 0x000fe20000000800 */
[----:B--2---:R-:W-:Y:S04]  /*17730*/  @!P3 LDGSTS.E.BYPASS.LTC128B.128 [R8+0xc400], desc[UR42][R2.64], !P0 ;  /* 0x0c4000000208bfae */ /* 0x004fe8000c101d6a */
[----:B------:R-:W-:Y:S04]  /*17740*/  @!P3 LDGSTS.E.BYPASS.LTC128B.128 [R8+0xf400], desc[UR42][R2.64+0x40], !P1 ;  /* 0x0f4000400208bfae */ /* 0x000fe8000c901d6a */
[----:B------:R0:W-:Y:S02]  /*17750*/  @!P3 LDGSTS.E.BYPASS.LTC128B.128 [R8+0x12400], desc[UR42][R2.64+0x80], !P2 ;  /* 0x124000800208bfae */ /* 0x0001e4000d101d6a */
[----:B0-----:R-:W-:-:S02]  /*17760*/  VIADD R2, R17, 0x20 ;  /* 0x0000002011027836 */ /* 0x001fc40000000000 */
[----:B------:R-:W0:Y:S03]  /*17770*/  SHFL.IDX PT, R3, R5, 0x1, 0x1c1f ;  /* 0x003c1f0005037f89 */ /* 0x000e2600000e0000 */
[----:B------:R-:W-:Y:S02]  /*17780*/  ISETP.GE.AND P3, PT, R2, R0, PT ;  /* 0x000000000200720c */ /* 0x000fe40003f66270 */
[----:B------:R-:W1:Y:S11]  /*17790*/  SHFL.IDX PT, R2, R4, 0x1, 0x1c1f ;  /* 0x003c1f0004027f89 */ /* 0x000e7600000e0000 */
[----:B0-----:R-:W-:-:S05]  /*177a0*/  @!P3 LEA R3, P4, R10, R3, 0x1 ;  /* 0x000000030a03b211 */ /* 0x001fca00078808ff */
[----:B-1----:R-:W-:-:S05]  /*177b0*/  @!P3 IMAD.X R2, RZ, RZ, R2, P4 ;  /* 0x000000ffff02b224 */ /* 0x002fca00020e0602 */
[----:B------:R-:W-:-:S04]  /*177c0*/  @!P3 LOP3.LUT R3, R3, R2, RZ, 0x3c, !PT ;  /* 0x000000020303b212 */ /* 0x000fc800078e3cff */
[----:B------:R-:W-:-:S04]  /*177d0*/  @!P3 LOP3.LUT R2, R3, R2, RZ, 0x3c, !PT ;  /* 0x000000020302b212 */ /* 0x000fc800078e3cff */
[----:B------:R-:W-:-:S05]  /*177e0*/  @!P3 LOP3.LUT R3, R3, R2, RZ, 0x3c, !PT ;  /* 0x000000020303b212 */ /* 0x000fca00078e3cff */
[----:B------:R-:W-:Y:S04]  /*177f0*/  @!P3 LDGSTS.E.BYPASS.LTC128B.128 [R8+0xcc00], desc[UR42][R2.64], !P0 ;  /* 0x0cc000000208bfae */ /* 0x000fe8000c101d6a */
[----:B------:R-:W-:Y:S04]  /*17800*/  @!P3 LDGSTS.E.BYPASS.LTC128B.128 [R8+0xfc00], desc[UR42][R2.64+0x40], !P1 ;  /* 0x0fc000400208bfae */ /* 0x000fe8000c901d6a */
[----:B------:R0:W-:Y:S02]  /*17810*/  @!P3 LDGSTS.E.BYPASS.LTC128B.128 [R8+0x12c00], desc[UR42][R2.64+0x80], !P2 ;  /* 0x12c000800208bfae */ /* 0x0001e4000d101d6a */
[----:B0-----:R-:W-:-:S02]  /*17820*/  VIADD R2, R17, 0x40 ;  /* 0x0000004011027836 */ /* 0x001fc40000000000 */
[----:B------:R-:W0:Y:S03]  /*17830*/  SHFL.IDX PT, R3, R5, 0x2, 0x1c1f ;  /* 0x005c1f0005037f89 */ /* 0x000e2600000e0000 */
[----:B------:R-:W-:Y:S01]  /*17840*/  ISETP.GE.AND P3, PT, R2, R0, PT ;  /* 0x000000000200720c */ /* 0x000fe20003f66270 */
[----:B------:R-:W-:Y:S04]  /*17850*/  SHFL.IDX PT, R5, R5, 0x3, 0x1c1f ;  /* 0x007c1f0005057f89 */ /* 0x000fe800000e0000 */
[----:B------:R-:W1:Y:S04]  /*17860*/  SHFL.IDX PT, R2, R4, 0x2, 0x1c1f ;  /* 0x005c1f0004027f89 */ /* 0x000e6800000e0000 */
[----:B------:R-:W2:Y:S04]  /*17870*/  SHFL.IDX PT, R4, R4, 0x3, 0x1c1f ;  /* 0x007c1f0004047f89 */ /* 0x000ea800000e0000 */
        /* <DEDUP_REMOVED lines=8> */
[----:B0-----:R-:W-:-:S05]  /*17900*/  VIADD R2, R17, 0x60 ;  /* 0x0000006011027836 */ /* 0x001fca0000000000 */
[----:B------:R-:W-:-:S13]  /*17910*/  ISETP.GE.AND P3, PT, R2, R0, PT ;  /* 0x000000000200720c */ /* 0x000fda0003f66270 */
[----:B------:R-:W-:-:S05]  /*17920*/  @!P3 LEA R2, P4, R10, R5, 0x1 ;  /* 0x000000050a02b211 */ /* 0x000fca00078808ff */
[----:B--2---:R-:W-:Y:S02]  /*17930*/  @!P3 IMAD.X R3, RZ, RZ, R4, P4 ;  /* 0x000000ffff03b224 */ /* 0x004fe400020e0604 */
[----:B------:R-:W-:-:S03]  /*17940*/  VIADD R4, R17, 0x80 ;  /* 0x0000008011047836 */ /* 0x000fc60000000000 */
[----:B------:R-:W-:Y:S04]  /*17950*/  @!P3 LDGSTS.E.BYPASS.LTC128B.128 [R8+0xdc00], desc[UR42][R2.64], !P0 ;  /* 0x0dc000000208bfae */ /* 0x000fe8000c101d6a */
[----:B------:R-:W-:Y:S04]  /*17960*/  @!P3 LDGSTS.E.BYPASS.LTC128B.128 [R8+0x10c00], desc[UR42][R2.64+0x40], !P1 ;  /* 0x10c000400208bfae */ /* 0x000fe8000c901d6a */
[----:B------:R0:W-:Y:S01]  /*17970*/  @!P3 LDGSTS.E.BYPASS.LTC128B.128 [R8+0x13c00], desc[UR42][R2.64+0x80], !P2 ;  /* 0x13c000800208bfae */ /* 0x0001e2000d101d6a */
[----:B------:R-:W-:-:S03]  /*17980*/  ISETP.GE.AND P3, PT, R4, R0, PT ;  /* 0x000000000400720c */ /* 0x000fc60003f66270 */
[----:B0-----:R-:W0:Y:S04]  /*17990*/  SHFL.IDX PT, R3, R7, RZ, 0x1c1f ;  /* 0x001c1fff07037589 */ /* 0x001e2800000e0000 */
[----:B------:R-:W1:Y:S04]  /*179a0*/  SHFL.IDX PT, R2, R6, RZ, 0x1c1f ;  /* 0x001c1fff06027589 */ /* 0x000e6800000e0000 */
[----:B------:R-:W2:Y:S02]  /*179b0*/  SHFL.IDX PT, R6, R6, 0x1, 0x1c1f ;  /* 0x003c1f0006067f89 */ /* 0x000ea400000e0000 */
[----:B0-----:R-:W-:-:S05]  /*179c0*/  @!P3 LEA R3, P4, R10, R3, 0x1 ;  /* 0x000000030a03b211 */ /* 0x001fca00078808ff */
[----:B-1----:R-:W-:-:S05]  /*179d0*/  @!P3 IMAD.X R2, RZ, RZ, R2, P4 ;  /* 0x000000ffff02b224 */ /* 0x002fca00020e0602 */
[----:B------:R-:W-:-:S04]  /*179e0*/  @!P3 LOP3.LUT R3, R3, R2, RZ, 0x3c, !PT ;  /* 0x000000020303b212 */ /* 0x000fc800078e3cff */
[----:B------:R-:W-:-:S04]  /*179f0*/  @!P3 LOP3.LUT R2, R3, R2, RZ, 0x3c, !PT ;  /* 0x000000020302b212 */ /* 0x000fc800078e3cff */
[----:B------:R-:W-:-:S05]  /*17a00*/  @!P3 LOP3.LUT R3, R3, R2, RZ, 0x3c, !PT ;  /* 0x000000020303b212 */ /* 0x000fca00078e3cff */
[----:B------:R-:W-:Y:S04]  /*17a10*/  @!P3 LDGSTS.E.BYPASS.LTC128B.128 [R8+0xe400], desc[UR42][R2.64], !P0 ;  /* 0x0e4000000208bfae */ /* 0x000fe8000c101d6a */
[----:B------:R-:W-:Y:S04]  /*17a20*/  @!P3 LDGSTS.E.BYPASS.LTC128B.128 [R8+0x11400], desc[UR42][R2.64+0x40], !P1 ;  /* 0x114000400208bfae */ /* 0x000fe8000c901d6a */
[----:B------:R0:W-:Y:S04]  /*17a30*/  @!P3 LDGSTS.E.BYPASS.LTC128B.128 [R8+0x14400], desc[UR42][R2.64+0x80], !P2 ;  /* 0x144000800208bfae */ /* 0x0001e8000d101d6a */
[----:B0-2---:R0:W1:Y:S02]  /*17a40*/  SHFL.IDX PT, R2, R7, 0x1, 0x1c1f ;  /* 0x003c1f0007027f89 */ /* 0x00506400000e0000 */
.L_x_10727:
[----:B------:R-:W2:Y:S01]  /*17a50*/  LDL R4, [R1+0x28] ;  /* 0x0000280001047983 */ /* 0x000ea20000100800 */
[----:B------:R-:W-:-:S05]  /*17a60*/  VIADD R17, R17, 0xa0 ;  /* 0x000000a011117836 */ /* 0x000fca0000000000 */
[----:B------:R-:W-:-:S13]  /*17a70*/  ISETP.GE.AND P3, PT, R17, R0, PT ;  /* 0x000000001100720c */ /* 0x000fda0003f66270 */
[----:B-1----:R-:W-:-:S05]  /*17a80*/  @!P3 LEA R2, P4, R10, R2, 0x1 ;  /* 0x000000020a02b211 */ /* 0x002fca00078808ff */
[----:B------:R-:W-:-:S05]  /*17a90*/  @!P3 IMAD.X R3, RZ, RZ, R6, P4 ;  /* 0x000000ffff03b224 */ /* 0x000fca00020e0606 */
[----:B------:R-:W-:Y:S01]  /*17aa0*/  @!PT LDS RZ, [RZ] ;  /* 0x00000000fffff984 */ /* 0x000fe20000000800 */
[----:B------:R-:W-:Y:S01]  /*17ab0*/  @!PT LDS RZ, [RZ] ;  /* 0x00000000fffff984 */ /* 0x000fe20000000800 */
[----:B------:R-:W-:Y:S01]  /*17ac0*/  @!PT LDS RZ, [RZ] ;  /* 0x00000000fffff984 */ /* 0x000fe20000000800 */
[----:B--2---:R1:W-:Y:S01]  /*17ad0*/  @!P3 LDGSTS.E.BYPASS.LTC128B.128 [R4+0xec00], desc[UR42][R2.64], !P0 ;  /* 0x0ec000000204bfae */ /* 0x0043e2000c101d6a */
[----:B------:R-:W-:-:S03]  /*17ae0*/  PLOP3.LUT P0, PT, PT, PT, PT, 0x80, 0x0 ;  /* 0x000000000000781c */ /* 0x000fc60003f0f070 */
[----:B------:R1:W-:Y:S04]  /*17af0*/  @!P3 LDGSTS.E.BYPASS.LTC128B.128 [R4+0x11c00], desc[UR42][R2.64+0x40], !P1 ;  /* 0x11c000400204bfae */ /* 0x0003e8000c901d6a */
[----:B------:R1:W-:Y:S01]  /*17b00*/  @!P3 LDGSTS.E.BYPASS.LTC128B.128 [R4+0x14c00], desc[UR42][R2.64+0x80], !P2 ;  /* 0x14c000800204bfae */ /* 0x0003e2000d101d6a */
[----:B------:R-:W-:-:S05]  /*17b10*/  NOP ;  /* 0x0000000000007918 */ /* 0x000fca0000000000 */
.L_x_10600:
        /* <DEDUP_REMOVED lines=18> */
.L_x_10728:
[----:B------:R-:W-:Y:S05]  /*17c40*/  BSYNC B0 ;  /* 0x0000000000007941 */ /* 0x000fea0003800000 */
.L_x_10601:
[----:B------:R-:W2:Y:S01]  /*17c50*/  LDL R2, [R1+0x1c] ;  /* 0x00001c0001027983 */ /* 0x000ea20000100800 */
[----:B------:R-:W-:Y:S01]  /*17c60*/  BSSY B0, `(.L_x_10603) ;  /* 0x00000f7000007945 */ /* 0x000fe20003800000 */
[----:B--2---:R-:W-:-:S13]  /*17c70*/  ISETP.GE.AND P0, PT, R2, 0x81, PT ;  /* 0x000000810200780c */ /* 0x004fda0003f06270 */
[----:B------:R-:W-:Y:S05]  /*17c80*/  @!P0 BRA `(.L_x_10604) ;  /* 0x0000000c00d08947 */ /* 0x000fea0003800000 */
[----:B------:R-:W1:Y:S01]  /*17c90*/  LDL.LU R3, [R1+0x3c] ;  /* 0x00003c0001037983 */ /* 0x000e620000300800 */
[----:B------:R-:W-:Y:S01]  /*17ca0*/  ULDC UR4, c[0x0][0x2f4] ;  /* 0x0000bd0000047ab9 */ /* 0x000fe20000000800 */
[----:B------:R-:W2:Y:S02]  /*17cb0*/  S2R R2, SR_TID.X ;  /* 0x0000000000027919 */ /* 0x000ea40000002100 */
[----:B------:R3:W5:Y:S04]  /*17cc0*/  LDL.LU R17, [R1] ;  /* 0x0000000001117983 */ /* 0x0007680000300800 */
[----:B------:R3:W-:Y:S01]  /*17cd0*/  STL [R1+0x8], R27 ;  /* 0x0000081b01007387 */ /* 0x0007e20000100800 */
[----:B------:R-:W-:Y:S02]  /*17ce0*/  IMAD.MOV.U32 R10, RZ, RZ, R26 ;  /* 0x000000ffff0a7224 */ /* 0x000fe400078e001a */
[----:B--2---:R-:W-:-:S05]  /*17cf0*/  IMAD.SHL.U32 R4, R2, 0x8, RZ ;  /* 0x0000000802047824 */ /* 0x004fca00078e00ff */
[----:B------:R-:W-:-:S04]  /*17d00*/  LOP3.LUT R4, R4, 0x18, RZ, 0xc0, !PT ;  /* 0x0000001804047812 */ /* 0x000fc800078ec0ff */
[C---:B------:R-:W-:Y:S02]  /*17d10*/  LOP3.LUT R2, R4.reuse, 0x40, RZ, 0xfc, !PT ;  /* 0x0000004004027812 */ /* 0x040fe400078efcff */
[----:B------:R-:W-:Y:S02]  /*17d20*/  ISETP.GE.AND P3, PT, R4, UR4, PT ;  /* 0x0000000404007c0c */ /* 0x000fe4000bf66270 */
[----:B------:R-:W-:Y:S02]  /*17d30*/  ISETP.GE.AND P1, PT, R2, UR4, PT ;  /* 0x0000000402007c0c */ /* 0x000fe4000bf26270 */
[----:B-1----:R-:W-:Y:S02]  /*17d40*/  LEA.HI.SX32 R0, R3, 0xfffffffe, 0x19 ;  /* 0xfffffffe03007811 */ /* 0x002fe400078fcaff */
[----:B------:R-:W-:-:S04]  /*17d50*/  LOP3.LUT R3, R4, 0x20, RZ, 0xfc, !PT ;  /* 0x0000002004037812 */ /* 0x000fc800078efcff */
[----:B---3--:R-:W-:-:S13]  /*17d60*/  ISETP.GE.AND P2, PT, R3, UR4, PT ;  /* 0x0000000403007c0c */ /* 0x008fda000bf46270 */
.L_x_10617:
[----:B------:R-:W2:Y:S01]  /*17d70*/  LDL R8, [R1+0x20] ;  /* 0x0000200001087983 */ /* 0x000ea20000100800 */
[----:B------:R-:W1:Y:S03]  /*17d80*/  LDC R9, c[0x0][0x430] ;  /* 0x00010c00ff097b82 */ /* 0x000e660000000800 */
[----:B0-----:R-:W3:Y:S04]  /*17d90*/  LDL R7, [R1+0x24] ;  /* 0x0000240001077983 */ /* 0x001ee80000100800 */
[----:B------:R-:W4:Y:S01]  /*17da0*/  LDL R6, [R1+0x10] ;  /* 0x0000100001067983 */ /* 0x000f220000100800 */
[----:B------:R-:W0:Y:S01]  /*17db0*/  S2R R2, SR_TID.X ;  /* 0x0000000000027919 */ /* 0x000e220000002100 */
[----:B-1----:R-:W-:-:S13]  /*17dc0*/  ISETP.NE.AND P0, PT, R9, 0x1, PT ;  /* 0x000000010900780c */ /* 0x002fda0003f05270 */
[----:B------:R-:W1:Y:S01]  /*17dd0*/  @P0 LDC R5, c[0x0][0x434] ;  /* 0x00010d00ff050b82 */ /* 0x000e620000000800 */
[----:B0-----:R-:W-:-:S04]  /*17de0*/  LOP3.LUT R3, R2, 0x7f, RZ, 0xc0, !PT ;  /* 0x0000007f02037812 */ /* 0x001fc800078ec0ff */
[----:B------:R-:W-:-:S03]  /*17df0*/  SHF.R.U32.HI R4, RZ, 0x2, R3 ;  /* 0x00000002ff047819 */ /* 0x000fc60000011603 */
[----:B------:R-:W0:Y:S01]  /*17e00*/  @P0 LDC R3, c[0x0][0x438] ;  /* 0x00010e00ff030b82 */ /* 0x000e220000000800 */
[----:B------:R-:W-:Y:S02]  /*17e10*/  IMAD.SHL.U32 R2, R2, 0x20, RZ ;  /* 0x0000002002027824 */ /* 0x000fe400078e00ff */
[----:B------:R-:W-:-:S03]  /*17e20*/  IMAD R4, R0, 0x80, R4 ;  /* 0x0000008000047824 */ /* 0x000fc600078e0204 */
[----:B------:R-:W-:Y:S01]  /*17e30*/  LOP3.LUT R2, R2, 0x60, RZ, 0xc0, !PT ;  /* 0x0000006002027812 */ /* 0x000fe200078ec0ff */
[----:B------:R-:W-:Y:S05]  /*17e40*/  YIELD ;  /* 0x0000000000007946 */ /* 0x000fea0003800000 */
[----:B------:R-:W-:Y:S01]  /*17e50*/  ULDC.64 UR4, c[0x0][0x428] ;  /* 0x00010a0000047ab9 */ /* 0x000fe20000000a00 */
[----:B--2---:R-:W-:-:S05]  /*17e60*/  IADD3 R4, R2, R4, R8 ;  /* 0x0000000402047210 */ /* 0x004fca0007ffe008 */
[----:B-1----:R-:W-:-:S04]  /*17e70*/  @P0 IMAD.HI.U32 R5, R4, R5, RZ ;  /* 0x0000000504050227 */ /* 0x002fc800078e00ff */
[----:B------:R-:W-:Y:S01]  /*17e80*/  IMAD.MOV.U32 R2, RZ, RZ, R4 ;  /* 0x000000ffff027224 */ /* 0x000fe200078e0004 */
[----:B0-----:R-:W-:-:S05]  /*17e90*/  @P0 SHF.R.U32.HI R2, RZ, R3, R5 ;  /* 0x00000003ff020219 */ /* 0x001fca0000011605 */
[----:B------:R-:W-:-:S04]  /*17ea0*/  IMAD.MOV R3, RZ, RZ, -R2 ;  /* 0x000000ffff037224 */ /* 0x000fc800078e0a02 */
[----:B------:R-:W-:Y:S01]  /*17eb0*/  IMAD R9, R9, R3, R4 ;  /* 0x0000000309097224 */ /* 0x000fe200078e0204 */
[----:B------:R-:W-:Y:S01]  /*17ec0*/  SHF.R.S32.HI R3, RZ, 0x1f, R2 ;  /* 0x0000001fff037819 */ /* 0x000fe20000011402 */
[----:B---3--:R-:W-:-:S04]  /*17ed0*/  IMAD R4, R7, UR4, RZ ;  /* 0x0000000407047c24 */ /* 0x008fc8000f8e02ff */
[C---:B----4-:R-:W-:Y:S02]  /*17ee0*/  IMAD R4, R6.reuse, UR5, R4 ;  /* 0x0000000506047c24 */ /* 0x050fe4000f8e0204 */
[----:B------:R-:W-:Y:S01]  /*17ef0*/  IMAD.WIDE.U32 R2, R6, UR4, R2 ;  /* 0x0000000406027c25 */ /* 0x000fe2000f8e0002 */
[----:B------:R-:W-:-:S03]  /*17f00*/  ULDC.64 UR4, c[0x0][0x418] ;  /* 0x0001060000047ab9 */ /* 0x000fc60000000a00 */
[----:B------:R-:W-:Y:S01]  /*17f10*/  IMAD.IADD R3, R4, 0x1, R3 ;  /* 0x0000000104037824 */ /* 0x000fe200078e0203 */
[----:B------:R-:W-:-:S04]  /*17f20*/  LEA R4, P0, R2, UR4, 0x2 ;  /* 0x0000000402047c11 */ /* 0x000fc8000f8010ff */
[----:B------:R-:W-:-:S05]  /*17f30*/  LEA.HI.X R5, R2, UR5, R3, 0x2, P0 ;  /* 0x0000000502057c11 */ /* 0x000fca00080f1403 */
[----:B------:R-:W2:Y:S01]  /*17f40*/  LDG.E R8, desc[UR42][R4.64] ;  /* 0x0000002a04087981 */ /* 0x000ea2000c1e1900 */
[----:B------:R-:W-:-:S04]  /*17f50*/  IADD3 R26, R10, 0x1, RZ ;  /* 0x000000010a1a7810 */ /* 0x000fc80007ffe0ff */
[----:B------:R-:W-:-:S04]  /*17f60*/  ISETP.NE.AND P0, PT, R26, 0x2, PT ;  /* 0x000000021a00780c */ /* 0x000fc80003f05270 */
[----:B------:R-:W-:-:S04]  /*17f70*/  SEL R2, RZ, 0x1, P0 ;  /* 0x00000001ff027807 */ /* 0x000fc80000000000 */
[----:B-----5:R-:W-:Y:S01]  /*17f80*/  LOP3.LUT R2, R17, R2, RZ, 0x3c, !PT ;  /* 0x0000000211027212 */ /* 0x020fe200078e3cff */
[----:B------:R-:W-:-:S04]  /*17f90*/  IMAD.U32 R6, RZ, RZ, UR38 ;  /* 0x00000026ff067e24 */ /* 0x000fc8000f8e00ff */
[----:B------:R0:W-:Y:S01]  /*17fa0*/  STL [R1], R2 ;  /* 0x0000000201007387 */ /* 0x0001e20000100800 */
[----:B------:R-:W-:Y:S01]  /*17fb0*/  ISETP.NE.AND P4, PT, R6, 0x3, PT ;  /* 0x000000030600780c */ /* 0x000fe20003f85270 */
[----:B------:R-:W-:Y:S01]  /*17fc0*/  IMAD.MOV.U32 R27, RZ, RZ, R0 ;  /* 0x000000ffff1b7224 */ /* 0x000fe200078e0000 */
[----:B------:R-:W-:Y:S02]  /*17fd0*/  SEL R26, R26, RZ, P0 ;  /* 0x000000ff1a1a7207 */ /* 0x000fe40000000000 */
[----:B--2---:R-:W-:-:S09]  /*17fe0*/  SHF.R.S32.HI R29, RZ, 0x1f, R8 ;  /* 0x0000001fff1d7819 */ /* 0x004fd20000011408 */
[----:B0-----:R-:W-:Y:S05]  /*17ff0*/  @!P4 BRA `(.L_x_10605) ;  /* 0x000000000004c947 */ /* 0x001fea0003800000 */
[----:B------:R-:W-:Y:S01]  /*18000*/  BPT.TRAP 0x1 ;  /* 0x000000040000795c */ /* 0x000fe20000300000 */
.L_x_10605:
[----:B------:R-:W-:Y:S01]  /*18010*/  IMAD R5, R26, 0x8, R22 ;  /* 0x000000081a057824 */ /* 0x000fe200078e0216 */
[----:B------:R-:W-:Y:S01]  /*18020*/  SHF.L.U32 R0, R2, 0x1f, RZ ;  /* 0x0000001f02007819 */ /* 0x000fe200000006ff */
[----:B------:R-:W-:Y:S03]  /*18030*/  BSSY B1, `(.L_x_10606) ;  /* 0x0000003000017945 */ /* 0x000fe60003800000 */
[----:B------:R-:W0:Y:S02]  /*18040*/  SYNCS.PHASECHK.TRANS64.TRYWAIT P0, [R5+URZ+0x2d840], R0 ;  /* 0x02d84000050075a7 */ /* 0x000e24000800017f */
[----:B0-----:R-:W-:Y:S05]  /*18050*/  @!P0 BRA `(.L_x_10607) ;  /* 0x0000003c00fc8947 */ /* 0x001fea0003800000 */
.L_x_10729:
[----:B------:R-:W-:Y:S05]  /*18060*/  BSYNC B1 ;  /* 0x0000000000017941 */ /* 0x000fea0003800000 */
.L_x_10606:
[----:B------:R-:W2:Y:S04]  /*18070*/  LDL R6, [R1+0xc] ;  /* 0x00000c0001067983 */ /* 0x000ea80000100800 */
[----:B------:R-:W3:Y:S01]  /*18080*/  LDL R4, [R1+0x14] ;  /* 0x0000140001047983 */ /* 0x000ee20000100800 */
[----:B------:R-:W-:Y:S01]  /*18090*/  SHF.R.S32.HI R21, RZ, 0x1f, R9 ;  /* 0x0000001fff157819 */ /* 0x000fe20000011409 */
[----:B------:R-:W-:Y:S01]  /*180a0*/  ULDC.64 UR4, c[0x0][0x300] ;  /* 0x0000c00000047ab9 */ /* 0x000fe20000000a00 */
[----:B------:R-:W-:Y:S01]  /*180b0*/  LOP3.LUT P5, RZ, R23, 0x2, RZ, 0xc0, !PT ;  /* 0x0000000217ff7812 */ /* 0x000fe200078ac0ff */
        /* <DEDUP_REMOVED lines=11> */
[----:B------:R-:W-:-:S04]  /*18170*/  IMAD.WIDE.U32 R2, R18, UR4, R2 ;  /* 0x0000000412027c25 */ /* 0x000fc8000f8e0002 */
[----:B--2---:R-:W-:-:S04]  /*18180*/  IMAD R0, R6, UR4, RZ ;  /* 0x0000000406007c24 */ /* 0x004fc8000f8e02ff */
[----:B------:R-:W-:Y:S01]  /*18190*/  IMAD R0, R18, UR5, R0 ;  /* 0x0000000512007c24 */ /* 0x000fe2000f8e0200 */
[----:B------:R-:W-:Y:S01]  /*181a0*/  ULDC.64 UR4, c[0x0][0x2e8] ;  /* 0x0000ba0000047ab9 */ /* 0x000fe20000000a00 */
[----:B---3--:R-:W-:Y:S01]  /*181b0*/  IMAD R4, R26, 0x3000, R4 ;  /* 0x000030001a047824 */ /* 0x008fe200078e0204 */
[----:B------:R-:W-:Y:S01]  /*181c0*/  LEA R6, P0, R2, UR4, 0x1 ;  /* 0x0000000402067c11 */ /* 0x000fe2000f8008ff */
[----:B------:R-:W-:Y:S01]  /*181d0*/  IMAD.IADD R0, R0, 0x1, R3 ;  /* 0x0000000100007824 */ /* 0x000fe200078e0203 */
[----:B------:R-:W-:-:S04]  /*181e0*/  UMOV UR4, 0xffffffff ;  /* 0xffffffff00047882 */ /* 0x000fc80000000000 */
[----:B------:R-:W-:Y:S01]  /*181f0*/  LEA.HI.X R7, R2, UR5, R0, 0x1, P0 ;  /* 0x0000000502077c11 */ /* 0x000fe200080f0c00 */
        /* <DEDUP_REMOVED lines=8> */
[----:B------:R-:W-:-:S05]  /*18280*/  LOP3.LUT R11, R11, 0x18, RZ, 0xc0, !PT ;  /* 0x000000180b0b7812 */ /* 0x000fca00078ec0ff */
[----:B------:R-:W-:-:S05]  /*18290*/  IMAD.SHL.U32 R0, R11, 0x2, RZ ;  /* 0x000000020b007824 */ /* 0x000fca00078e00ff */
        /* <DEDUP_REMOVED lines=20> */
.L_x_10739:
        /* <DEDUP_REMOVED lines=11> */
.L_x_10609:
        /* <DEDUP_REMOVED lines=11> */
.L_x_10610:
[----:B------:R1:W-:Y:S01]  /*18540*/  SYNCS.ARRIVE.TRANS64.A1T0 RZ, [R5+URZ+0x2d830], RZ ;  /* 0x02d830ff05ff79a7 */ /* 0x0003e2000810003f */
[----:B------:R-:W-:Y:S05]  /*18550*/  @!P5 BRA `(.L_x_10611) ;  /* 0x000000000004d947 */ /* 0x000fea0003800000 */
[----:B------:R-:W-:Y:S01]  /*18560*/  BPT.TRAP 0x1 ;  /* 0x000000040000795c */ /* 0x000fe20000300000 */
.L_x_10611:
[----:B------:R-:W-:Y:S01]  /*18570*/  SHF.L.U32 R2, R17, 0x1f, RZ ;  /* 0x0000001f11027819 */ /* 0x000fe200000006ff */
[----:B-1----:R-:W-:Y:S01]  /*18580*/  IMAD R5, R10, 0x8, R22 ;  /* 0x000000080a057824 */ /* 0x002fe200078e0216 */
[----:B------:R-:W-:Y:S03]  /*18590*/  BSSY B1, `(.L_x_10612) ;  /* 0x0000003000017945 */ /* 0x000fe60003800000 */
[----:B------:R-:W1:Y:S02]  /*185a0*/  SYNCS.PHASECHK.TRANS64.TRYWAIT P0, [R5+URZ+0x2d860], R2 ;  /* 0x02d86002050075a7 */ /* 0x000e64000800017f */
[----:B-1----:R-:W-:Y:S05]  /*185b0*/  @!P0 BRA `(.L_x_10613) ;  /* 0x00000040000c8947 */ /* 0x002fea0003800000 */
.L_x_10740:
[----:B------:R-:W-:Y:S05]  /*185c0*/  BSYNC B1 ;  /* 0x0000000000017941 */ /* 0x000fea0003800000 */
.L_x_10612:
[----:B0-----:R-:W2:Y:S04]  /*185d0*/  LDL R7, [R1+0x1c] ;  /* 0x00001c0001077983 */ /* 0x001ea80000100800 */
[----:B------:R-:W2:Y:S04]  /*185e0*/  LDL.LU R6, [R1+0x8] ;  /* 0x0000080001067983 */ /* 0x000ea80000300800 */
[----:B------:R-:W3:Y:S01]  /*185f0*/  LDL R4, [R1+0x14] ;  /* 0x0000140001047983 */ /* 0x000ee20000100800 */
[----:B------:R-:W0:Y:S01]  /*18600*/  S2R R3, SR_TID.X ;  /* 0x0000000000037919 */ /* 0x000e220000002100 */
[----:B------:R-:W-:Y:S01]  /*18610*/  UMOV UR4, 0xffffffff ;  /* 0xffffffff00047882 */ /* 0x000fe20000000000 */
[----:B0-----:R-:W-:-:S04]  /*18620*/  LOP3.LUT R3, R3, 0x7f, RZ, 0xc0, !PT ;  /* 0x0000007f03037812 */ /* 0x001fc800078ec0ff */
[----:B------:R-:W-:Y:S01]  /*18630*/  SHF.R.U32.HI R3, RZ, 0x2, R3 ;  /* 0x00000002ff037819 */ /* 0x000fe20000011603 */
[----:B--2---:R-:W-:Y:S02]  /*18640*/  IMAD R6, R6, -0x80, R7 ;  /* 0xffffff8006067824 */ /* 0x004fe400078e0207 */
[----:B---3--:R-:W-:Y:S02]  /*18650*/  IMAD R4, R10, 0x3000, R4 ;  /* 0x000030000a047824 */ /* 0x008fe400078e0204 */
        /* <DEDUP_REMOVED lines=36> */
.L_x_10750:
        /* <DEDUP_REMOVED lines=32> */
.L_x_10615:
[----:B------:R-:W-:Y:S02]  /*18aa0*/  PLOP3.LUT P4, PT, P4, P0, PT, 0xa2, 0x0 ;  /* 0x000000000000781c */ /* 0x000fe40002781472 */
[----:B------:R-:W-:-:S08]  /*18ab0*/  @P0 R2UR P4, UR4, R5 ;  /* 0x00000000050402ca */ /* 0x000fd00000080000 */
[----:B------:R-:W-:-:S05]  /*18ac0*/  @P0 PLOP3.LUT P0, PT, P4, PT, PT, 0x80, 0x0 ;  /* 0x000000000000081c */ /* 0x000fca000270f070 */
[----:B------:R-:W-:Y:S01]  /*18ad0*/  @!P4 SYNCS.ARRIVE.TRANS64.RED.A0T1 RZ, [UR4+0x2d850], RZ ;  /* 0x02d850ffffffc9a7 */ /* 0x000fe20008200404 */
[----:B------:R-:W-:Y:S07]  /*18ae0*/  @!P4 ARRIVES.LDGSTSBAR.64.TRANSCNT [UR4+0x2d850] ;  /* 0x02d85000ff00c9b0 */ /* 0x000fee0008000a84 */
[----:B------:R-:W-:Y:S05]  /*18af0*/  @P0 BRA.U.ANY `(.L_x_10615) ;  /* 0xfffffffd00e80947 */ /* 0x000fea000393ffff */
[----:B------:R-:W-:Y:S01]  /*18b00*/  NOP ;  /* 0x0000000000007918 */ /* 0x000fe20000000000 */
[----:B------:R-:W-:Y:S01]  /*18b10*/  MOV R2, UR38 ;  /* 0x0000002600027c02 */ /* 0x000fe20008000f00 */
[----:B------:R-:W-:-:S03]  /*18b20*/  IMAD.MOV.U32 R25, RZ, RZ, R0 ;  /* 0x000000ffff197224 */ /* 0x000fc600078e0000 */
[----:B------:R-:W-:-:S13]  /*18b30*/  ISETP.NE.AND P5, PT, R2, 0x3, PT ;  /* 0x000000030200780c */ /* 0x000fda0003fa5270 */
[----:B------:R-:W-:Y:S05]  /*18b40*/  @!P5 BRA `(.L_x_10616) ;  /* 0x000000000004d947 */ /* 0x000fea0003800000 */
[----:B------:R-:W-:Y:S01]  /*18b50*/  BPT.TRAP 0x1 ;  /* 0x000000040000795c */ /* 0x000fe20000300000 */
.L_x_10616:
[----:B------:R2:W5:Y:S01]  /*18b60*/  LDL R17, [R1] ;  /* 0x0000000001117983 */ /* 0x0005620000100800 */
[----:B------:R2:W-:Y:S01]  /*18b70*/  SYNCS.ARRIVE.TRANS64.A1T0 RZ, [R5+URZ+0x2d850], RZ ;  /* 0x02d850ff05ff79a7 */ /* 0x0005e2000810003f */
[C---:B------:R-:W-:Y:S02]  /*18b80*/  VIADD R0, R27.reuse, 0xffffffff ;  /* 0xffffffff1b007836 */ /* 0x040fe40000000000 */
[----:B------:R2:W-:Y:S01]  /*18b90*/  STL [R1+0x8], R27 ;  /* 0x0000081b01007387 */ /* 0x0005e20000100800 */
[----:B------:R-:W-:Y:S01]  /*18ba0*/  ISETP.GT.AND P0, PT, R27, RZ, PT ;  /* 0x000000ff1b00720c */ /* 0x000fe20003f04270 */
[----:B------:R-:W-:-:S12]  /*18bb0*/  IMAD.MOV.U32 R10, RZ, RZ, R26 ;  /* 0x000000ffff0a7224 */ /* 0x000fd800078e001a */
[----:B--2---:R-:W-:Y:S05]  /*18bc0*/  @P0 BRA `(.L_x_10617) ;  /* 0xfffffff000680947 */ /* 0x004fea000383ffff */
.L_x_10604:
[----:B------:R-:W-:Y:S05]  /*18bd0*/  BSYNC B0 ;  /* 0x0000000000007941 */ /* 0x000fea0003800000 */
.L_x_10603:
[----:B------:R-:W2:Y:S01]  /*18be0*/  S2R R2, SR_TID.X ;  /* 0x0000000000027919 */ /* 0x000ea20000002100 */
[----:B------:R-:W-:Y:S01]  /*18bf0*/  BSSY B0, `(.L_x_10618) ;  /* 0x0000010000007945 */ /* 0x000fe20003800000 */
[----:B--2---:R-:W-:-:S04]  /*18c00*/  LOP3.LUT R2, R2, 0x7f, RZ, 0xc0, !PT ;  /* 0x0000007f02027812 */ /* 0x004fc800078ec0ff */
[----:B------:R-:W-:-:S13]  /*18c10*/  ISETP.NE.AND P0, PT, R2, RZ, PT ;  /* 0x000000ff0200720c */ /* 0x000fda0003f05270 */
[----:B------:R-:W-:Y:S05]  /*18c20*/  @P0 BRA `(.L_x_10619) ;  /* 0x0000000000300947 */ /* 0x000fea0003800000 */
[----:B------:R-:W2:Y:S01]  /*18c30*/  S2R R5, SR_LANEID ;  /* 0x0000000000057919 */ /* 0x000ea20000000000 */
[----:B------:R-:W-:Y:S01]  /*18c40*/  VOTEU.ANY UR4, UPT, PT ;  /* 0x0000000000047886 */ /* 0x000fe200038e0100 */
[----:B------:R-:W3:Y:S01]  /*18c50*/  LDC.64 R2, c[0x0][0xc60] ;  /* 0x00031800ff027b82 */ /* 0x000ee20000000a00 */
[----:B-1----:R-:W2:Y:S02]  /*18c60*/  FLO.U32 R0, UR4 ;  /* 0x0000000400007d00 */ /* 0x002ea400080e0000 */
[----:B--2---:R-:W-:-:S06]  /*18c70*/  ISETP.EQ.U32.AND P0, PT, R0, R5, PT ;  /* 0x000000050000720c */ /* 0x004fcc0003f02070 */
[----:B------:R-:W3:Y:S07]  /*18c80*/  POPC R5, UR4 ;  /* 0x0000000400057d09 */ /* 0x000eee0008000000 */
[----:B---3--:R-:W2:Y:S01]  /*18c90*/  @P0 ATOMG.E.ADD.STRONG.GPU PT, R3, desc[UR42][R2.64], R5 ;  /* 0x00000005020309a8 */ /* 0x008ea200081ee1ea */
[----:B------:R-:W1:Y:S02]  /*18ca0*/  S2R R4, SR_LTMASK ;  /* 0x0000000000047919 */ /* 0x000e640000003900 */
[----:B-1----:R-:W-:-:S04]  /*18cb0*/  LOP3.LUT R4, R4, UR4, RZ, 0xc0, !PT ;  /* 0x0000000404047c12 */ /* 0x002fc8000f8ec0ff */
[----:B0-----:R-:W0:Y:S01]  /*18cc0*/  POPC R7, R4 ;  /* 0x0000000400077309 */ /* 0x001e220000000000 */
[----:B--2---:R-:W0:Y:S02]  /*18cd0*/  SHFL.IDX PT, R0, R3, R0, 0x1f ;  /* 0x00001f0003007589 */ /* 0x004e2400000e0000 */
[----:B0-----:R-:W-:-:S07]  /*18ce0*/  IADD3 R16, R0, UR37, R7 ;  /* 0x0000002500107c10 */ /* 0x001fce000fffe007 */
.L_x_10619:
[----:B------:R-:W-:Y:S05]  /*18cf0*/  BSYNC B0 ;  /* 0x0000000000007941 */ /* 0x000fea0003800000 */
.L_x_10618:
[----:B-1----:R-:W-:-:S05]  /*18d00*/  IMAD.U32 R0, RZ, RZ, UR38 ;  /* 0x00000026ff007e24 */ /* 0x002fca000f8e00ff */
[----:B------:R-:W-:-:S13]  /*18d10*/  ISETP.NE.AND P0, PT, R0, 0x3, PT ;  /* 0x000000030000780c */ /* 0x000fda0003f05270 */
[----:B------:R-:W-:Y:S05]  /*18d20*/  @!P0 BRA `(.L_x_10620) ;  /* 0x0000000000048947 */ /* 0x000fea0003800000 */
[----:B------:R-:W-:Y:S01]  /*18d30*/  BPT.TRAP 0x1 ;  /* 0x000000040000795c */ /* 0x000fe20000300000 */
.L_x_10620:
[----:B------:R-:W2:Y:S04]  /*18d40*/  LDL R3, [R1] ;  /* 0x0000000001037983 */ /* 0x000ea80000100800 */
[----:B------:R-:W3:Y:S01]  /*18d50*/  LDL.LU R2, [R1+0x1c] ;  /* 0x00001c0001027983 */ /* 0x000ee20000300800 */
[----:B------:R-:W-:Y:S01]  /*18d60*/  IMAD R0, R26, 0x8, R22 ;  /* 0x000000081a007824 */ /* 0x000fe200078e0216 */
[----:B------:R-:W-:Y:S01]  /*18d70*/  BSSY B0, `(.L_x_10621) ;  /* 0x0000005000007945 */ /* 0x000fe20003800000 */
[----:B--2---:R-:W-:-:S04]  /*18d80*/  SHF.L.U32 R3, R3, 0x1f, RZ ;  /* 0x0000001f03037819 */ /* 0x004fc800000006ff */
[----:B------:R-:W1:Y:S01]  /*18d90*/  SYNCS.PHASECHK.TRANS64.TRYWAIT P0, [R0+URZ+0x2d860], R3 ;  /* 0x02d86003000075a7 */ /* 0x000e62000800017f */
[----:B---3--:R-:W-:Y:S01]  /*18da0*/  IMAD R6, R27, -0x80, R2 ;  /* 0xffffff801b067824 */ /* 0x008fe200078e0202 */
[----:B-1----:R-:W-:Y:S06]  /*18db0*/  @!P0 BRA `(.L_x_10622) ;  /* 0x0000003c00848947 */ /* 0x002fec0003800000 */
.L_x_10751:
[----:B------:R-:W-:Y:S05]  /*18dc0*/  BSYNC B0 ;  /* 0x0000000000007941 */ /* 0x000fea0003800000 */
.L_x_10621:
[----:B------:R-:W2:Y:S02]  /*18dd0*/  S2R R2, SR_TID.X ;  /* 0x0000000000027919 */ /* 0x000ea40000002100 */
[----:B--2---:R-:W-:-:S04]  /*18de0*/  LOP3.LUT R2, R2, 0x7f, RZ, 0xc0, !PT ;  /* 0x0000007f02027812 */ /* 0x004fc800078ec0ff */
[----:B------:R-:W-:Y:S02]  /*18df0*/  SHF.R.U32.HI R4, RZ, 0x2, R2 ;  /* 0x00000002ff047819 */ /* 0x000fe40000011602 */
[----:B------:R-:W2:Y:S01]  /*18e00*/  LDL R2, [R1+0x14] ;  /* 0x0000140001027983 */ /* 0x000ea20000100800 */
[----:B------:R-:W-:Y:S02]  /*18e10*/  UMOV UR4, 0xffffffff ;  /* 0xffffffff00047882 */ /* 0x000fe40000000000 */
[----:B------:R-:W-:Y:S02]  /*18e20*/  IMAD.IADD R6, R6, 0x1, -R4 ;  /* 0x0000000106067824 */ /* 0x000fe400078e0a04 */
[----:B--2---:R-:W-:Y:S01]  /*18e30*/  IMAD R4, R26, 0x3000, R2 ;  /* 0x000030001a047824 */ /* 0x004fe200078e0202 */
        /* <DEDUP_REMOVED lines=26> */
[----:B------:R-:W0:Y:S02]  /*18fe0*/  SHFL.IDX PT, R14, R24, 0x2, 0x1c1f ;  /* 0x005c1f00180e7f89 */ /* 0x000e2400000e0000 */
[----:B-1----:R-:W-:Y:S01]  /*18ff0*/  IMAD.X R3, RZ, RZ, R3, P3 ;  /* 0x000000ffff037224 */ /* 0x002fe200018e0603 */
[----:B------:R-:W-:-:S04]  /*19000*/  ISETP.LT.OR P3, PT, R6, 0x21, P1 ;  /* 0x000000210600780c */ /* 0x000fc80000f61670 */
[----:B------:R-:W-:Y:S01]  /*19010*/  LDGSTS.E.BYPASS.LTC128B.128 [R4+0xc00], desc[UR42][R2.64], !P4 ;  /* 0x00c0000002047fae */ /* 0x000fe2000e101d6a */
[----:B------:R-:W-:-:S08]  /*19020*/  ISETP.LT.OR P4, PT, R6, 0x21, P0 ;  /* 0x000000210600780c */ /* 0x000fd00000781670 */
[----:B------:R-:W-:Y:S05]  /*19030*/  LDGSTS.E.BYPASS.LTC128B.128 [R4+0x2c00], desc[UR42][R2.64+0x40], !P3 ;  /* 0x02c0004002047fae */ /* 0x000fea000d901d6a */
        /* <DEDUP_REMOVED lines=12> */
.L_x_10761:
        /* <DEDUP_REMOVED lines=13> */
.L_x_10624:
        /* <DEDUP_REMOVED lines=11> */
.L_x_10625:
[----:B------:R-:W2:Y:S01]  /*19280*/  LDL.LU R2, [R1] ;  /* 0x0000000001027983 */ /* 0x000ea20000300800 */
[----:B------:R-:W-:Y:S01]  /*19290*/  VIADD R26, R26, 0x1 ;  /* 0x000000011a1a7836 */ /* 0x000fe20000000000 */
[----:B------:R0:W-:Y:S04]  /*192a0*/  SYNCS.ARRIVE.TRANS64.A1T0 RZ, [R0+URZ+0x2d850], RZ ;  /* 0x02d850ff00ff79a7 */ /* 0x0001e8000810003f */
[----:B------:R-:W-:-:S04]  /*192b0*/  ISETP.NE.AND P0, PT, R26, 0x2, PT ;  /* 0x000000021a00780c */ /* 0x000fc80003f05270 */
[----:B0-----:R-:W-:Y:S02]  /*192c0*/  SEL R0, RZ, 0x1, P0 ;  /* 0x00000001ff007807 */ /* 0x001fe40000000000 */
[----:B------:R-:W-:Y:S02]  /*192d0*/  SEL R26, R26, RZ, P0 ;  /* 0x000000ff1a1a7207 */ /* 0x000fe40000000000 */
[----:B--2---:R-:W-:-:S05]  /*192e0*/  LOP3.LUT R2, R2, R0, RZ, 0x3c, !PT ;  /* 0x0000000002027212 */ /* 0x004fca00078e3cff */
[----:B------:R0:W-:Y:S02]  /*192f0*/  STL [R1], R2 ;  /* 0x0000000201007387 */ /* 0x0001e40000100800 */
.L_x_10584:
[----:B------:R-:W-:Y:S05]  /*19300*/  BSYNC B7 ;  /* 0x0000000000077941 */ /* 0x000fea0003800000 */
.L_x_10582:
        /* <DEDUP_REMOVED lines=8> */
[----:B-----5:R2:W3:Y:S01]  /*19390*/  LDS.128 R16, [R22+0x2d8d0] ;  /* 0x02d8d00016107984 */ /* 0x0204e20000000c00 */
[----:B------:R-:W-:Y:S06]  /*193a0*/  BAR.ARV 0x4, 0x200 ;  /* 0x0108000000007b1d */ /* 0x000fec0000002000 */
[----:B------:R-:W-:Y:S05]  /*193b0*/  BRA `(.L_x_10627) ;  /* 0x0000000800407947 */ /* 0x000fea0003800000 */
.L_x_10626:
[----:B------:R-:W2:Y:S01]  /*193c0*/  S2R R0, SR_TID.X ;  /* 0x0000000000007919 */ /* 0x000ea20000002100 */
[----:B------:R-:W-:Y:S01]  /*193d0*/  UMOV UR4, 0xffffffff ;  /* 0xffffffff00047882 */ /* 0x000fe20000000000 */
[----:B--2---:R-:W-:-:S04]  /*193e0*/  LOP3.LUT R8, R0, 0x1f, RZ, 0xc0, !PT ;  /* 0x0000001f00087812 */ /* 0x004fc800078ec0ff */
[----:B------:R-:W-:Y:S01]  /*193f0*/  ISETP.NE.AND P0, PT, R8, 0x1f, PT ;  /* 0x0000001f0800780c */ /* 0x000fe20003f05270 */
[----:B------:R-:W-:-:S12]  /*19400*/  BRA.DIV UR4, `(.L_x_10628) ;  /* 0x0000003e04747947 */ /* 0x000fd8000b800000 */
[----:B0-----:R-:W-:Y:S01]  /*19410*/  IMAD.IADD R5, R19, 0x1, R8 ;  /* 0x0000000113057824 */ /* 0x001fe200078e0208 */
[----:B------:R-:W-:-:S04]  /*19420*/  ULDC UR4, c[0x0][0xc3c] ;  /* 0x00030f0000047ab9 */ /* 0x000fc80000000800 */
        /* <DEDUP_REMOVED lines=29> */
.L_x_10771:
[----:B------:R-:W-:Y:S02]  /*19600*/  ULDC UR4, c[0x0][0xc38] ;  /* 0x00030e0000047ab9 */ /* 0x000fe40000000800 */
[----:B------:R-:W-:-:S05]  /*19610*/  MOV R16, UR4 ;  /* 0x0000000400107c02 */ /* 0x000fca0008000f00 */
[----:B-1----:R-:W-:-:S04]  /*19620*/  IMAD R5, R14, R16, RZ ;  /* 0x000000100e057224 */ /* 0x002fc800078e02ff */
[----:B------:R-:W-:-:S05]  /*19630*/  IMAD.IADD R4, R4, 0x1, R5 ;  /* 0x0000000104047824 */ /* 0x000fca00078e0205 */
[----:B------:R-:W-:-:S13]  /*19640*/  ISETP.GT.AND P6, PT, R4, R0, PT ;  /* 0x000000000400720c */ /* 0x000fda0003fc4270 */
[----:B------:R-:W-:Y:S05]  /*19650*/  @P6 BRA `(.L_x_10629) ;  /* 0x00000000009c6947 */ /* 0x000fea0003800000 */
.L_x_10634:
[----:B------:R-:W1:Y:S01]  /*19660*/  LDC R6, c[0x0][0xc3c] ;  /* 0x00030f00ff067b82 */ /* 0x000e620000000800 */
[----:B------:R-:W-:-:S05]  /*19670*/  VIADD R19, R19, 0x1f ;  /* 0x0000001f13137836 */ /* 0x000fca0000000000 */
        /* <DEDUP_REMOVED lines=12> */
.L_x_10632:
[----:B------:R-:W-:Y:S05]  /*19740*/  BSYNC B0 ;  /* 0x0000000000007941 */ /* 0x000fea0003800000 */
.L_x_10631:
        /* <DEDUP_REMOVED lines=18> */
.L_x_10779:
[----:B------:R-:W-:Y:S02]  /*19870*/  ULDC UR4, c[0x0][0xc38] ;  /* 0x00030e0000047ab9 */ /* 0x000fe40000000800 */
[----:B------:R-:W-:-:S04]  /*19880*/  IMAD.U32 R16, RZ, RZ, UR4 ;  /* 0x00000004ff107e24 */ /* 0x000fc8000f8e00ff */
[----:B-1----:R-:W-:-:S04]  /*19890*/  IMAD R5, R14, R16, RZ ;  /* 0x000000100e057224 */ /* 0x002fc800078e02ff */
[----:B------:R-:W-:-:S05]  /*198a0*/  IMAD.IADD R4, R5, 0x1, R4 ;  /* 0x0000000105047824 */ /* 0x000fca00078e0204 */
[----:B------:R-:W-:-:S13]  /*198b0*/  ISETP.GT.AND P6, PT, R4, R0, PT ;  /* 0x000000000400720c */ /* 0x000fda0003fc4270 */
[----:B------:R-:W-:Y:S05]  /*198c0*/  @!P6 BRA `(.L_x_10634) ;  /* 0xfffffffc0064e947 */ /* 0x000fea000383ffff */
.L_x_10629:
[----:B------:R-:W-:Y:S01]  /*198d0*/  IMAD.IADD R5, R4, 0x1, -R5 ;  /* 0x0000000104057824 */ /* 0x000fe200078e0a05 */
[----:B------:R-:W-:-:S03]  /*198e0*/  UMOV UR4, 0xffffffff ;  /* 0xffffffff00047882 */ /* 0x000fc60000000000 */
[----:B------:R-:W-:-:S05]  /*198f0*/  IMAD R7, R3, R16, R5 ;  /* 0x0000001003077224 */ /* 0x000fca00078e0205 */
[----:B------:R-:W-:Y:S01]  /*19900*/  ISETP.GT.AND P6, PT, R7, R0, PT ;  /* 0x000000000700720c */ /* 0x000fe20003fc4270 */
[----:B------:R-:W-:-:S12]  /*19910*/  BRA.DIV UR4, `(.L_x_10635) ;  /* 0x0000004204107947 */ /* 0x000fd8000b800000 */
[----:B------:R-:W-:-:S04]  /*19920*/  VOTE.ANY R6, PT, !P6 ;  /* 0x0000000000067806 */ /* 0x000fc800070e0100 */
[----:B------:R-:W1:Y:S02]  /*19930*/  POPC R4, R6 ;  /* 0x0000000600047309 */ /* 0x000e640000000000 */
[----:B-1---5:R1:W2:Y:S02]  /*19940*/  SHFL.IDX PT, R17, R2, R4, 0x1f ;  /* 0x00001f0402117589 */ /* 0x0222a400000e0000 */
.L_x_10783:
[----:B------:R-:W-:Y:S01]  /*19950*/  ISETP.NE.AND P0, PT, R6, RZ, PT ;  /* 0x000000ff0600720c */ /* 0x000fe20003f05270 */
[----:B------:R-:W-:-:S12]  /*19960*/  IMAD.MOV.U32 R14, RZ, RZ, RZ ;  /* 0x000000ffff0e7224 */ /* 0x000fd800078e00ff */
[----:B------:R-:W-:Y:S05]  /*19970*/  @!P0 BRA `(.L_x_10636) ;  /* 0x0000000000108947 */ /* 0x000fea0003800000 */
[----:B------:R-:W-:Y:S01]  /*19980*/  UMOV UR4, 0xffffffff ;  /* 0xffffffff00047882 */ /* 0x000fe20000000000 */
[----:B------:R-:W-:Y:S02]  /*19990*/  VIADD R12, R4, 0xffffffff ;  /* 0xffffffff040c7836 */ /* 0x000fe40000000000 */
[----:B------:R-:W-:Y:S05]  /*199a0*/  BRA.DIV UR4, `(.L_x_10637) ;  /* 0x0000004204347947 */ /* 0x000fea000b800000 */
[----:B------:R3:W4:Y:S02]  /*199b0*/  SHFL.IDX PT, R14, R3, R12, 0x1f ;  /* 0x00001f0c030e7589 */ /* 0x00072400000e0000 */
.L_x_10636:
[----:B--2---:R-:W-:Y:S01]  /*199c0*/  IABS R6, R17 ;  /* 0x0000001100067213 */ /* 0x004fe20000000000 */
[----:B----4-:R-:W-:Y:S01]  /*199d0*/  IMAD R16, R14, R16, R5 ;  /* 0x000000100e107224 */ /* 0x010fe200078e0205 */
[----:B------:R-:W-:Y:S01]  /*199e0*/  IADD3 R19, R4, R19, RZ ;  /* 0x0000001304137210 */ /* 0x000fe20007ffe0ff */
[----:B-1----:R-:W-:Y:S01]  /*199f0*/  IMAD.MOV.U32 R2, RZ, RZ, RZ ;  /* 0x000000ffff027224 */ /* 0x002fe200078e00ff */
        /* <DEDUP_REMOVED lines=27> */
.L_x_10630:
[----:B------:R-:W-:Y:S01]  /*19bb0*/  UMOV UR4, URZ ;  /* 0x0000003f00047c82 */ /* 0x000fe20008000000 */
[----:B------:R-:W-:Y:S01]  /*19bc0*/  UMOV UR5, URZ ;  /* 0x0000003f00057c82 */ /* 0x000fe20008000000 */
[----:B------:R-:W-:Y:S01]  /*19bd0*/  ULDC UR6, c[0x0][0xc3c] ;  /* 0x00030f0000067ab9 */ /* 0x000fe20000000800 */
[----:B------:R-:W-:Y:S02]  /*19be0*/  IMAD.MOV.U32 R16, RZ, RZ, R0 ;  /* 0x000000ffff107224 */ /* 0x000fe400078e0000 */
[----:B-----5:R-:W-:Y:S02]  /*19bf0*/  IMAD.U32 R17, RZ, RZ, UR4 ;  /* 0x00000004ff117e24 */ /* 0x020fe4000f8e00ff */
[----:B------:R-:W-:Y:S02]  /*19c00*/  IMAD.U32 R18, RZ, RZ, UR5 ;  /* 0x00000005ff127e24 */ /* 0x000fe4000f8e00ff */
[----:B------:R-:W-:-:S07]  /*19c10*/  IMAD.U32 R19, RZ, RZ, UR6 ;  /* 0x00000006ff137e24 */ /* 0x000fce000f8e00ff */
.L_x_10638:
        /* <DEDUP_REMOVED lines=10> */
.L_x_10627:
[----:B------:R-:W-:Y:S02]  /*19cc0*/  ULDC UR4, c[0x0][0xc3c] ;  /* 0x00030f0000047ab9 */ /* 0x000fe40000000800 */
[----:B---3--:R-:W-:-:S13]  /*19cd0*/  ISETP.GE.AND P0, PT, R19, UR4, PT ;  /* 0x0000000413007c0c */ /* 0x008fda000bf06270 */
[----:B------:R-:W-:Y:S05]  /*19ce0*/  @!P0 BRA `(.L_x_10639) ;  /* 0xffffffa400808947 */ /* 0x000fea000383ffff */
[----:B------:R-:W-:Y:S05]  /*19cf0*/  BSYNC B8 ;  /* 0x0000000000087941 */ /* 0x000fea0003800000 */
.L_x_10538:
        /* <DEDUP_REMOVED lines=12> */
.L_x_10786:
[----:B------:R-:W-:Y:S05]  /*19dc0*/  BSYNC B0 ;  /* 0x0000000000007941 */ /* 0x000fea0003800000 */
.L_x_10640:
[----:B------:R-:W-:-:S03]  /*19dd0*/  UMOV UR4, 0xffffffff ;  /* 0xffffffff00047882 */ /* 0x000fc60000000000 */
[----:B------:R-:W-:Y:S05]  /*19de0*/  BRA.DIV UR4, `(.L_x_10642) ;  /* 0x0000003e045c7947 */ /* 0x000fea000b800000 */
[----:B0-----:R-:W0:Y:S02]  /*19df0*/  S2R R0, SR_TID.X ;  /* 0x0000000000007919 */ /* 0x001e240000002100 */
[----:B0-----:R-:W-:-:S04]  /*19e00*/  SHF.R.U32.HI R0, RZ, 0x5, R0 ;  /* 0x00000005ff007819 */ /* 0x001fc80000011600 */
[----:B------:R-:W-:-:S05]  /*19e10*/  LOP3.LUT R0, R0, 0x3, RZ, 0xc0, !PT ;  /* 0x0000000300007812 */ /* 0x000fca00078ec0ff */
[----:B------:R0:W3:Y:S02]  /*19e20*/  SHFL.IDX PT, R14, R0, RZ, 0x1f ;  /* 0x00001fff000e7589 */ /* 0x0000e400000e0000 */
.L_x_10789:
[----:B---3--:R-:W-:-:S13]  /*19e30*/  ISETP.NE.AND P0, PT, R14, RZ, PT ;  /* 0x000000ff0e00720c */ /* 0x008fda0003f05270 */
[----:B------:R-:W-:Y:S05]  /*19e40*/  @P0 BRA `(.L_x_10386) ;  /* 0x0000000000900947 */ /* 0x000fea0003800000 */
[----:B------:R-:W-:-:S03]  /*19e50*/  UMOV UR4, 0xffffffff ;  /* 0xffffffff00047882 */ /* 0x000fc60000000000 */
[----:B------:R-:W-:Y:S05]  /*19e60*/  BRA.DIV UR4, `(.L_x_10643) ;  /* 0x0000003e04707947 */ /* 0x000fea000b800000 */
[----:B------:R-:W-:-:S13]  /*19e70*/  ELECT P6, URZ, PT ;  /* 0x00000000003f782f */ /* 0x000fda00038c0000 */
.L_x_10792:
[----:B------:R-:W-:Y:S05]  /*19e80*/  @!P6 BRA `(.L_x_10386) ;  /* 0x000000000080e947 */ /* 0x000fea0003800000 */
[----:B------:R-:W-:-:S06]  /*19e90*/  ULOP3.LUT UR4, UR36, 0x2, URZ, 0xfc, !UPT ;  /* 0x0000000224047892 */ /* 0x000fcc000f8efc3f */
[----:B0-----:R-:W-:-:S05]  /*19ea0*/  IMAD.U32 R0, RZ, RZ, UR4 ;  /* 0x00000004ff007e24 */ /* 0x001fca000f8e00ff */
[----:B------:R-:W-:-:S13]  /*19eb0*/  ISETP.NE.AND P0, PT, R0, 0x3, PT ;  /* 0x000000030000780c */ /* 0x000fda0003f05270 */
[----:B------:R-:W-:Y:S05]  /*19ec0*/  @!P0 BRA `(.L_x_10644) ;  /* 0x0000000000048947 */ /* 0x000fea0003800000 */
[----:B------:R-:W-:Y:S01]  /*19ed0*/  BPT.TRAP 0x1 ;  /* 0x000000040000795c */ /* 0x000fe20000300000 */
.L_x_10644:
[----:B------:R-:W3:Y:S01]  /*19ee0*/  LDL R0, [R1] ;  /* 0x0000000001007983 */ /* 0x000ee20000100800 */
[C---:B------:R-:W-:Y:S02]  /*19ef0*/  IMAD R3, R26.reuse, 0x8, R5 ;  /* 0x000000081a037824 */ /* 0x040fe400078e0205 */
[----:B------:R-:W-:-:S05]  /*19f00*/  VIADD R26, R26, 0x1 ;  /* 0x000000011a1a7836 */ /* 0x000fca0000000000 */
[----:B------:R-:W-:Y:S02]  /*19f10*/  ISETP.NE.AND P2, PT, R26, 0x2, PT ;  /* 0x000000021a00780c */ /* 0x000fe40003f45270 */
[----:B---3--:R-:W-:Y:S02]  /*19f20*/  SHF.L.U32 R2, R0, 0x1f, RZ ;  /* 0x0000001f00027819 */ /* 0x008fe400000006ff */
[----:B------:R-:W-:Y:S02]  /*19f30*/  SEL R0, RZ, 0x1, P2 ;  /* 0x00000001ff007807 */ /* 0x000fe40001000000 */
[----:B------:R-:W0:Y:S02]  /*19f40*/  SYNCS.PHASECHK.TRANS64.TRYWAIT P1, [R3+URZ+0x2d840], R2 ;  /* 0x02d84002030075a7 */ /* 0x000e24000802017f */
[----:B0-----:R-:W-:Y:S05]  /*19f50*/  @!P1 BRA `(.L_x_10645) ;  /* 0x0000003c00549947 */ /* 0x001fea0003800000 */
.L_x_10793:
[----:B------:R-:W3:Y:S01]  /*19f60*/  LDL.LU R4, [R1] ;  /* 0x0000000001047983 */ /* 0x000ee20000300800 */
[----:B------:R-:W-:Y:S02]  /*19f70*/  SEL R26, R26, RZ, P2 ;  /* 0x000000ff1a1a7207 */ /* 0x000fe40001000000 */
[----:B---3--:R-:W-:Y:S01]  /*19f80*/  LOP3.LUT R0, R4, R0, RZ, 0x3c, !PT ;  /* 0x0000000004007212 */ /* 0x008fe200078e3cff */
[----:B------:R-:W-:Y:S06]  /*19f90*/  @!P0 BRA `(.L_x_10646) ;  /* 0x0000000000048947 */ /* 0x000fec0003800000 */
[----:B------:R-:W-:Y:S01]  /*19fa0*/  BPT.TRAP 0x1 ;  /* 0x000000040000795c */ /* 0x000fe20000300000 */
.L_x_10646:
[----:B------:R-:W-:Y:S01]  /*19fb0*/  IMAD R5, R26, 0x8, R5 ;  /* 0x000000081a057824 */ /* 0x000fe200078e0205 */
[----:B------:R-:W-:-:S04]  /*19fc0*/  SHF.L.U32 R0, R0, 0x1f, RZ ;  /* 0x0000001f00007819 */ /* 0x000fc800000006ff */
[----:B------:R-:W3:Y:S02]  /*19fd0*/  SYNCS.PHASECHK.TRANS64.TRYWAIT P1, [R5+URZ+0x2d840], R0 ;  /* 0x02d84000050075a7 */ /* 0x000ee4000802017f */
[----:B---3--:R-:W-:Y:S05]  /*19fe0*/  @!P1 BRA `(.L_x_10647) ;  /* 0x0000003c00449947 */ /* 0x008fea0003800000 */
.L_x_10794:
[----:B------:R-:W-:Y:S05]  /*19ff0*/  @!P0 BRA `(.L_x_10648) ;  /* 0x0000000000048947 */ /* 0x000fea0003800000 */
[----:B------:R-:W-:Y:S01]  /*1a000*/  BPT.TRAP 0x1 ;  /* 0x000000040000795c */ /* 0x000fe20000300000 */
.L_x_10648:
[----:B------:R-:W5:Y:S02]  /*1a010*/  SYNCS.PHASECHK.TRANS64.TRYWAIT P1, [R3+URZ+0x2d860], R2 ;  /* 0x02d86002030075a7 */ /* 0x000f64000802017f */
[----:B-----5:R-:W-:Y:S05]  /*1a020*/  @!P1 BRA `(.L_x_10649) ;  /* 0x0000003c00489947 */ /* 0x020fea0003800000 */
.L_x_10795:
[----:B------:R-:W-:Y:S05]  /*1a030*/  @!P0 BRA `(.L_x_10650) ;  /* 0x0000000000048947 */ /* 0x000fea0003800000 */
[----:B------:R-:W-:Y:S01]  /*1a040*/  BPT.TRAP 0x1 ;  /* 0x000000040000795c */ /* 0x000fe20000300000 */
.L_x_10650:
[----:B------:R0:W0:Y:S02]  /*1a050*/  SYNCS.PHASECHK.TRANS64.TRYWAIT P0, [R5+URZ+0x2d860], R0 ;  /* 0x02d86000050075a7 */ /* 0x000024000800017f */
[----:B0-----:R-:W-:Y:S05]  /*1a060*/  @!P0 NANOSLEEP.SYNCS 0x989680 ;  /* 0x009896800000895d */ /* 0x001fea0003900000 */
[----:B------:R-:W0:Y:S02]  /*1a070*/  @!P0 SYNCS.PHASECHK.TRANS64 P0, [R5+URZ+0x2d860], R0 ;  /* 0x02d86000050085a7 */ /* 0x000e24000800007f */
[----:B0-----:R-:W-:Y:S05]  /*1a080*/  @!P0 BRA `(.L_x_10650) ;  /* 0xfffffffc00f08947 */ /* 0x001fea000383ffff */
.L_x_10386:
[----:B------:R-:W-:Y:S05]  /*1a090*/  BSYNC B9 ;  /* 0x0000000000097941 */ /* 0x000fea0003800000 */
.L_x_10383:
[----:B------:R-:W-:Y:S05]  /*1a0a0*/  EXIT ;  /* 0x000000000000794d */ /* 0x000fea0003800000 */
.L_x_10402:
[----:B0-----:R0:W1:Y:S02]  /*1a0b0*/  SYNCS.PHASECHK.TRANS64.TRYWAIT P4, [R60+URZ+0x2d890], R81 ;  /* 0x02d890513c0075a7 */ /* 0x001064000808017f */
[----:B-1----:R-:W-:Y:S05]  /*1a0c0*/  @!P4 NANOSLEEP.SYNCS 0x989680 ;  /* 0x009896800000c95d */ /* 0x002fea0003900000 */
[----:B------:R-:W1:Y:S02]  /*1a0d0*/  @!P4 SYNCS.PHASECHK.TRANS64 P4, [R60+URZ+0x2d890], R81 ;  /* 0x02d890513c00c5a7 */ /* 0x000e64000808007f */
[----:B-1----:R-:W-:Y:S05]  /*1a0e0*/  @!P4 BRA `(.L_x_10402) ;  /* 0xfffffffc00f0c947 */ /* 0x002fea000383ffff */
[----:B------:R-:W-:Y:S05]  /*1a0f0*/  BRA `(.L_x_10651) ;  /* 0xfffffe9000307947 */ /* 0x000fea000383ffff */
.L_x_10403:
        /* <DEDUP_REMOVED lines=8> */
.L_x_10653:
[----:B------:R-:W-:Y:S05]  /*1a180*/  BSYNC B1 ;  /* 0x0000000000017941 */ /* 0x000fea0003800000 */
.L_x_10652:
        /* <DEDUP_REMOVED lines=8> */
.L_x_10654:
[----:B------:R-:W-:Y:S01]  /*1a210*/  IMAD.MOV.U32 R56, RZ, RZ, R14 ;  /* 0x000000ffff387224 */ /* 0x000fe200078e000e */
[----:B------:R-:W-:Y:S06]  /*1a220*/  BRA `(.L_x_10655) ;  /* 0xfffffe8c00f87947 */ /* 0x000fec000383ffff */
.L_x_10431:
[----:B0-----:R0:W1:Y:S02]  /*1a230*/  SYNCS.PHASECHK.TRANS64.TRYWAIT P4, [R60+URZ+0x2d890], R81 ;  /* 0x02d890513c0075a7 */ /* 0x001064000808017f */
[----:B-1----:R-:W-:Y:S05]  /*1a240*/  @!P4 NANOSLEEP.SYNCS 0x989680 ;  /* 0x009896800000c95d */ /* 0x002fea0003900000 */
[----:B------:R-:W1:Y:S02]  /*1a250*/  @!P4 SYNCS.PHASECHK.TRANS64 P4, [R60+URZ+0x2d890], R81 ;  /* 0x02d890513c00c5a7 */ /* 0x000e64000808007f */
[----:B-1----:R-:W-:Y:S05]  /*1a260*/  @!P4 BRA `(.L_x_10431) ;  /* 0xfffffffc00f0c947 */ /* 0x002fea000383ffff */
[----:B------:R-:W-:Y:S05]  /*1a270*/  BRA `(.L_x_10656) ;  /* 0xfffffea800c87947 */ /* 0x000fea000383ffff */
.L_x_10432:
        /* <DEDUP_REMOVED lines=8> */
.L_x_10658:
[----:B------:R-:W-:Y:S05]  /*1a300*/  BSYNC B1 ;  /* 0x0000000000017941 */ /* 0x000fea0003800000 */
.L_x_10657:
        /* <DEDUP_REMOVED lines=8> */
.L_x_10659:
[----:B------:R-:W-:Y:S01]  /*1a390*/  IMAD.MOV.U32 R86, RZ, RZ, R14 ;  /* 0x000000ffff567224 */ /* 0x000fe200078e000e */
[----:B------:R-:W-:Y:S06]  /*1a3a0*/  BRA `(.L_x_10660) ;  /* 0xfffffea800907947 */ /* 0x000fec000383ffff */
.L_x_10445:
[----:B0-----:R0:W1:Y:S02]  /*1a3b0*/  SYNCS.PHASECHK.TRANS64.TRYWAIT P3, [R60+URZ+0x2d890], R81 ;  /* 0x02d890513c0075a7 */ /* 0x001064000806017f */
[----:B-1----:R-:W-:Y:S05]  /*1a3c0*/  @!P3 NANOSLEEP.SYNCS 0x989680 ;  /* 0x009896800000b95d */ /* 0x002fea0003900000 */
[----:B------:R-:W1:Y:S02]  /*1a3d0*/  @!P3 SYNCS.PHASECHK.TRANS64 P3, [R60+URZ+0x2d890], R81 ;  /* 0x02d890513c00b5a7 */ /* 0x000e64000806007f */
[----:B-1----:R-:W-:Y:S05]  /*1a3e0*/  @!P3 BRA `(.L_x_10445) ;  /* 0xfffffffc00f0b947 */ /* 0x002fea000383ffff */
[----:B------:R-:W-:Y:S05]  /*1a3f0*/  BRA `(.L_x_10661) ;  /* 0xfffffec000987947 */ /* 0x000fea000383ffff */
.L_x_10446:
[----:B------:R-:W-:Y:S01]  /*1a400*/  BSSY B1, `(.L_x_10662) ;  /* 0x0000007000017945 */ /* 0x000fe20003800000 */
[----:B------:R-:W-:Y:S02]  /*1a410*/  IMAD.MOV.U32 R12, RZ, RZ, RZ ;  /* 0x000000ffff0c7224 */ /* 0x000fe400078e00ff */
[----:B------:R-:W-:Y:S02]  /*1a420*/  IMAD.MOV.U32 R11, RZ, RZ, 0x1e1f ;  /* 0x00001e1fff0b7424 */ /* 0x000fe400078e00ff */
[----:B------:R-:W-:-:S07]  /*1a430*/  IMAD.MOV.U32 R15, RZ, RZ, -0x1 ;  /* 0xffffffffff0f7424 */ /* 0x000fce00078e00ff */
[----:B0-----:R-:W-:Y:S05]  /*1a440*/  WARPSYNC.COLLECTIVE R15, `(.L_x_10663) ;  /* 0x000000000f087348 */ /* 0x001fea0003c00000 */
[----:B------:R1:W2:Y:S02]  /*1a450*/  SHFL.IDX P6, R14, R13, R12, R11 ;  /* 0x0000000c0d0e7389 */ /* 0x0002a400000c000b */
[----:B012---:R-:W-:Y:S01]  /*1a460*/  ENDCOLLECTIVE ;  /* 0x000000000000791b */ /* 0x007fe20003800000 */
.L_x_10663:
[----:B------:R-:W-:Y:S05]  /*1a470*/  BSYNC B1 ;  /* 0x0000000000017941 */ /* 0x000fea0003800000 */
.L_x_10662:
        /* <DEDUP_REMOVED lines=8> */
.L_x_10664:
[----:B------:R-:W-:Y:S01]  /*1a500*/  IMAD.MOV.U32 R38, RZ, RZ, R14 ;  /* 0x000000ffff267224 */ /* 0x000fe200078e000e */
[----:B------:R-:W-:Y:S06]  /*1a510*/  BRA `(.L_x_10665) ;  /* 0xfffffec000bc7947 */ /* 0x000fec000383ffff */
.L_x_10450:
[----:B------:R0:W0:Y:S02]  /*1a520*/  SYNCS.PHASECHK.TRANS64.TRYWAIT P2, [R60+URZ+0x2d8b0], R81 ;  /* 0x02d8b0513c0075a7 */ /* 0x000024000804017f */
[----:B0-----:R-:W-:Y:S05]  /*1a530*/  @!P2 NANOSLEEP.SYNCS 0x989680 ;  /* 0x009896800000a95d */ /* 0x001fea0003900000 */
[----:B------:R-:W0:Y:S02]  /*1a540*/  @!P2 SYNCS.PHASECHK.TRANS64 P2, [R60+URZ+0x2d8b0], R81 ;  /* 0x02d8b0513c00a5a7 */ /* 0x000e24000804007f */
[----:B0-----:R-:W-:Y:S05]  /*1a550*/  @!P2 BRA `(.L_x_10450) ;  /* 0xfffffffc00f0a947 */ /* 0x001fea000383ffff */
[----:B------:R-:W-:Y:S05]  /*1a560*/  BRA `(.L_x_10666) ;  /* 0xfffffec400987947 */ /* 0x000fea000383ffff */
.L_x_10456:
[----:B------:R-:W0:Y:S01]  /*1a570*/  S2R R4, SR_TID.X ;  /* 0x0000000000047919 */ /* 0x000e220000002100 */
[----:B------:R-:W-:Y:S01]  /*1a580*/  BSSY B0, `(.L_x_10667) ;  /* 0x000000c000007945 */ /* 0x000fe20003800000 */
[----:B------:R-:W-:Y:S02]  /*1a590*/  IMAD.MOV.U32 R12, RZ, RZ, RZ ;  /* 0x000000ffff0c7224 */ /* 0x000fe400078e00ff */
[----:B------:R-:W-:Y:S02]  /*1a5a0*/  IMAD.MOV.U32 R11, RZ, RZ, 0x1f ;  /* 0x0000001fff0b7424 */ /* 0x000fe400078e00ff */
[----:B------:R-:W-:Y:S02]  /*1a5b0*/  IMAD.MOV.U32 R15, RZ, RZ, -0x1 ;  /* 0xffffffffff0f7424 */ /* 0x000fe400078e00ff */
[----:B0-----:R-:W-:-:S05]  /*1a5c0*/  VIADD R5, R4, 0xffffff80 ;  /* 0xffffff8004057836 */ /* 0x001fca0000000000 */
[----:B------:R-:W-:-:S04]  /*1a5d0*/  SHF.R.S32.HI R4, RZ, 0x1f, R5 ;  /* 0x0000001fff047819 */ /* 0x000fc80000011405 */
[----:B------:R-:W-:-:S04]  /*1a5e0*/  LEA.HI R4, R4, R5, RZ, 0x7 ;  /* 0x0000000504047211 */ /* 0x000fc800078f38ff */
[----:B------:R-:W-:-:S05]  /*1a5f0*/  SHF.R.S32.HI R4, RZ, 0x7, R4 ;  /* 0x00000007ff047819 */ /* 0x000fca0000011404 */
[----:B------:R-:W-:-:S07]  /*1a600*/  IMAD.MOV.U32 R13, RZ, RZ, R4 ;  /* 0x000000ffff0d7224 */ /* 0x000fce00078e0004 */
[----:B-----5:R-:W-:Y:S05]  /*1a610*/  WARPSYNC.COLLECTIVE R15, `(.L_x_10668) ;  /* 0x000000000f087348 */ /* 0x020fea0003c00000 */
[----:B------:R0:W1:Y:S02]  /*1a620*/  SHFL.IDX P6, R14, R13, R12, R11 ;  /* 0x0000000c0d0e7389 */ /* 0x00006400000c000b */
[----:B01---5:R-:W-:Y:S01]  /*1a630*/  ENDCOLLECTIVE ;  /* 0x000000000000791b */ /* 0x023fe20003800000 */
.L_x_10668:
[----:B------:R-:W-:Y:S05]  /*1a640*/  BSYNC B0 ;  /* 0x0000000000007941 */ /* 0x000fea0003800000 */
.L_x_10667:
[----:B------:R0:W-:Y:S01]  /*1a650*/  STL [R1+0x6c], R14 ;  /* 0x00006c0e01007387 */ /* 0x0001e20000100800 */
[----:B------:R-:W-:Y:S05]  /*1a660*/  BRA `(.L_x_10669) ;  /* 0xfffffecc00547947 */ /* 0x000fea000383ffff */
.L_x_10467:
[----:B------:R-:W-:Y:S01]  /*1a670*/  BSSY B1, `(.L_x_10670) ;  /* 0x0000008000017945 */ /* 0x000fe20003800000 */
[----:B------:R-:W-:Y:S02]  /*1a680*/  IMAD.MOV.U32 R13, RZ, RZ, R25 ;  /* 0x000000ffff0d7224 */ /* 0x000fe400078e0019 */
[----:B------:R-:W-:Y:S02]  /*1a690*/  IMAD.MOV.U32 R12, RZ, RZ, RZ ;  /* 0x000000ffff0c7224 */ /* 0x000fe400078e00ff */
[----:B------:R-:W-:Y:S02]  /*1a6a0*/  IMAD.MOV.U32 R11, RZ, RZ, 0x1e1f ;  /* 0x00001e1fff0b7424 */ /* 0x000fe400078e00ff */
[----:B------:R-:W-:-:S07]  /*1a6b0*/  IMAD.MOV.U32 R15, RZ, RZ, -0x1 ;  /* 0xffffffffff0f7424 */ /* 0x000fce00078e00ff */
[----:B0-----:R-:W-:Y:S05]  /*1a6c0*/  WARPSYNC.COLLECTIVE R15, `(.L_x_10671) ;  /* 0x000000000f087348 */ /* 0x001fea0003c00000 */
[----:B0-----:R0:W1:Y:S02]  /*1a6d0*/  SHFL.IDX P6, R14, R13, R12, R11 ;  /* 0x0000000c0d0e7389 */ /* 0x00106400000c000b */
[----:B01----:R-:W-:Y:S01]  /*1a6e0*/  ENDCOLLECTIVE ;  /* 0x000000000000791b */ /* 0x003fe20003800000 */
.L_x_10671:
[----:B------:R-:W-:Y:S05]  /*1a6f0*/  BSYNC B1 ;  /* 0x0000000000017941 */ /* 0x000fea0003800000 */
.L_x_10670:
        /* <DEDUP_REMOVED lines=8> */
.L_x_10672:
[----:B------:R-:W-:Y:S02]  /*1a780*/  IMAD.MOV.U32 R13, RZ, RZ, R27 ;  /* 0x000000ffff0d7224 */ /* 0x000fe400078e001b */
[----:B------:R-:W-:-:S07]  /*1a790*/  IMAD.MOV.U32 R0, RZ, RZ, R14 ;  /* 0x000000ffff007224 */ /* 0x000fce00078e000e */
[----:B------:R-:W-:Y:S05]  /*1a7a0*/  WARPSYNC.COLLECTIVE R15, `(.L_x_10673) ;  /* 0x000000000f087348 */ /* 0x000fea0003c00000 */
[----:B------:R0:W1:Y:S02]  /*1a7b0*/  SHFL.IDX P6, R14, R13, R12, R11 ;  /* 0x0000000c0d0e7389 */ /* 0x00006400000c000b */
[----:B01----:R-:W-:Y:S01]  /*1a7c0*/  ENDCOLLECTIVE ;  /* 0x000000000000791b */ /* 0x003fe20003800000 */
.L_x_10673:
[----:B------:R-:W-:Y:S02]  /*1a7d0*/  IMAD.MOV.U32 R13, RZ, RZ, R26 ;  /* 0x000000ffff0d7224 */ /* 0x000fe400078e001a */
[----:B------:R-:W-:-:S07]  /*1a7e0*/  IMAD.MOV.U32 R5, RZ, RZ, R14 ;  /* 0x000000ffff057224 */ /* 0x000fce00078e000e */
[----:B------:R-:W-:Y:S05]  /*1a7f0*/  WARPSYNC.COLLECTIVE R15, `(.L_x_10674) ;  /* 0x000000000f087348 */ /* 0x000fea0003c00000 */
[----:B------:R0:W1:Y:S02]  /*1a800*/  SHFL.IDX P6, R14, R13, R12, R11 ;  /* 0x0000000c0d0e7389 */ /* 0x00006400000c000b */
[----:B01----:R-:W-:Y:S01]  /*1a810*/  ENDCOLLECTIVE ;  /* 0x000000000000791b */ /* 0x003fe20003800000 */
.L_x_10674:
[----:B------:R-:W-:Y:S01]  /*1a820*/  IMAD.MOV.U32 R4, RZ, RZ, R14 ;  /* 0x000000ffff047224 */ /* 0x000fe200078e000e */
[----:B------:R-:W-:Y:S06]  /*1a830*/  BRA `(.L_x_10675) ;  /* 0xfffffed0005c7947 */ /* 0x000fec000383ffff */
.L_x_10471:
[----:B0-----:R0:W1:Y:S02]  /*1a840*/  SYNCS.PHASECHK.TRANS64.TRYWAIT P0, [R2+URZ+0x2d800], R3 ;  /* 0x02d80003020075a7 */ /* 0x001064000800017f */
[----:B-1----:R-:W-:Y:S05]  /*1a850*/  @!P0 NANOSLEEP.SYNCS 0x989680 ;  /* 0x009896800000895d */ /* 0x002fea0003900000 */
[----:B------:R-:W1:Y:S02]  /*1a860*/  @!P0 SYNCS.PHASECHK.TRANS64 P0, [R2+URZ+0x2d800], R3 ;  /* 0x02d80003020085a7 */ /* 0x000e64000800007f */
[----:B-1----:R-:W-:Y:S05]  /*1a870*/  @!P0 BRA `(.L_x_10471) ;  /* 0xfffffffc00f08947 */ /* 0x002fea000383ffff */
[----:B------:R-:W-:Y:S05]  /*1a880*/  BRA `(.L_x_10676) ;  /* 0xfffffed800947947 */ /* 0x000fea000383ffff */
.L_x_10483:
        /* <DEDUP_REMOVED lines=8> */
.L_x_10678:
[----:B------:R-:W-:Y:S05]  /*1a910*/  BSYNC B1 ;  /* 0x0000000000017941 */ /* 0x000fea0003800000 */
.L_x_10677:
        /* <DEDUP_REMOVED lines=8> */
.L_x_10679:
[----:B------:R-:W-:Y:S02]  /*1a9a0*/  IMAD.MOV.U32 R13, RZ, RZ, R27 ;  /* 0x000000ffff0d7224 */ /* 0x000fe400078e001b */
[----:B------:R-:W-:-:S07]  /*1a9b0*/  IMAD.MOV.U32 R0, RZ, RZ, R14 ;  /* 0x000000ffff007224 */ /* 0x000fce00078e000e */
[----:B------:R-:W-:Y:S05]  /*1a9c0*/  WARPSYNC.COLLECTIVE R15, `(.L_x_10680) ;  /* 0x000000000f087348 */ /* 0x000fea0003c00000 */
[----:B------:R0:W1:Y:S02]  /*1a9d0*/  SHFL.IDX P6, R14, R13, R12, R11 ;  /* 0x0000000c0d0e7389 */ /* 0x00006400000c000b */
[----:B01----:R-:W-:Y:S01]  /*1a9e0*/  ENDCOLLECTIVE ;  /* 0x000000000000791b */ /* 0x003fe20003800000 */
.L_x_10680:
[----:B------:R-:W-:Y:S02]  /*1a9f0*/  IMAD.MOV.U32 R13, RZ, RZ, R26 ;  /* 0x000000ffff0d7224 */ /* 0x000fe400078e001a */
[----:B------:R-:W-:-:S07]  /*1aa00*/  IMAD.MOV.U32 R21, RZ, RZ, R14 ;  /* 0x000000ffff157224 */ /* 0x000fce00078e000e */
[----:B------:R-:W-:Y:S05]  /*1aa10*/  WARPSYNC.COLLECTIVE R15, `(.L_x_10681) ;  /* 0x000000000f087348 */ /* 0x000fea0003c00000 */
[----:B------:R0:W1:Y:S02]  /*1aa20*/  SHFL.IDX P6, R14, R13, R12, R11 ;  /* 0x0000000c0d0e7389 */ /* 0x00006400000c000b */
[----:B01----:R-:W-:Y:S01]  /*1aa30*/  ENDCOLLECTIVE ;  /* 0x000000000000791b */ /* 0x003fe20003800000 */
.L_x_10681:
[----:B------:R-:W-:Y:S01]  /*1aa40*/  IMAD.MOV.U32 R20, RZ, RZ, R14 ;  /* 0x000000ffff147224 */ /* 0x000fe200078e000e */
[----:B------:R-:W-:Y:S06]  /*1aa50*/  BRA `(.L_x_10682) ;  /* 0xfffffeec00247947 */ /* 0x000fec000383ffff */
.L_x_10487:
[----:B0-----:R0:W1:Y:S02]  /*1aa60*/  SYNCS.PHASECHK.TRANS64.TRYWAIT P0, [R2+URZ+0x2d800], R3 ;  /* 0x02d80003020075a7 */ /* 0x001064000800017f */
[----:B-1----:R-:W-:Y:S05]  /*1aa70*/  @!P0 NANOSLEEP.SYNCS 0x989680 ;  /* 0x009896800000895d */ /* 0x002fea0003900000 */
[----:B------:R-:W1:Y:S02]  /*1aa80*/  @!P0 SYNCS.PHASECHK.TRANS64 P0, [R2+URZ+0x2d800], R3 ;  /* 0x02d80003020085a7 */ /* 0x000e64000800007f */
[----:B-1----:R-:W-:Y:S05]  /*1aa90*/  @!P0 BRA `(.L_x_10487) ;  /* 0xfffffffc00f08947 */ /* 0x002fea000383ffff */
[----:B------:R-:W-:Y:S05]  /*1aaa0*/  BRA `(.L_x_10683) ;  /* 0xfffffef000d07947 */ /* 0x000fea000383ffff */
.L_x_10495:
[----:B-1----:R1:W3:Y:S02]  /*1aab0*/  SYNCS.PHASECHK.TRANS64.TRYWAIT P1, [R0+URZ+0x2d830], R5 ;  /* 0x02d83005000075a7 */ /* 0x0022e4000802017f */
[----:B---3--:R-:W-:Y:S05]  /*1aac0*/  @!P1 NANOSLEEP.SYNCS 0x989680 ;  /* 0x009896800000995d */ /* 0x008fea0003900000 */
[----:B------:R-:W3:Y:S02]  /*1aad0*/  @!P1 SYNCS.PHASECHK.TRANS64 P1, [R0+URZ+0x2d830], R5 ;  /* 0x02d83005000095a7 */ /* 0x000ee4000802007f */
[----:B---3--:R-:W-:Y:S05]  /*1aae0*/  @!P1 BRA `(.L_x_10495) ;  /* 0xfffffffc00f09947 */ /* 0x008fea000383ffff */
[----:B------:R-:W-:Y:S05]  /*1aaf0*/  BRA `(.L_x_10494) ;  /* 0xffffff0800607947 */ /* 0x000fea000383ffff */
.L_x_10502:
[----:B-1----:R1:W2:Y:S02]  /*1ab00*/  SYNCS.PHASECHK.TRANS64.TRYWAIT P2, [R9+URZ+0x2d830], R6 ;  /* 0x02d83006090075a7 */ /* 0x0022a4000804017f */
[----:B--2---:R-:W-:Y:S05]  /*1ab10*/  @!P2 NANOSLEEP.SYNCS 0x989680 ;  /* 0x009896800000a95d */ /* 0x004fea0003900000 */
[----:B------:R-:W2:Y:S02]  /*1ab20*/  @!P2 SYNCS.PHASECHK.TRANS64 P2, [R9+URZ+0x2d830], R6 ;  /* 0x02d830060900a5a7 */ /* 0x000ea4000804007f */
[----:B--2---:R-:W-:Y:S05]  /*1ab30*/  @!P2 BRA `(.L_x_10502) ;  /* 0xfffffffc00f0a947 */ /* 0x004fea000383ffff */
[----:B------:R-:W-:Y:S05]  /*1ab40*/  BRA `(.L_x_10501) ;  /* 0xffffff3400a07947 */ /* 0x000fea000383ffff */
.L_x_10506:
[----:B-1----:R1:W2:Y:S02]  /*1ab50*/  SYNCS.PHASECHK.TRANS64.TRYWAIT P1, [R9+URZ+0x2d850], R6 ;  /* 0x02d85006090075a7 */ /* 0x0022a4000802017f */
[----:B--2---:R-:W-:Y:S05]  /*1ab60*/  @!P1 NANOSLEEP.SYNCS 0x989680 ;  /* 0x009896800000995d */ /* 0x004fea0003900000 */
[----:B------:R-:W2:Y:S02]  /*1ab70*/  @!P1 SYNCS.PHASECHK.TRANS64 P1, [R9+URZ+0x2d850], R6 ;  /* 0x02d85006090095a7 */ /* 0x000ea4000802007f */
[----:B--2---:R-:W-:Y:S05]  /*1ab80*/  @!P1 BRA `(.L_x_10506) ;  /* 0xfffffffc00f09947 */ /* 0x004fea000383ffff */
[----:B------:R-:W-:Y:S05]  /*1ab90*/  BRA `(.L_x_10503) ;  /* 0xffffff3800c87947 */ /* 0x000fea000383ffff */
.L_x_10513:
[----:B-1----:R1:W2:Y:S02]  /*1aba0*/  SYNCS.PHASECHK.TRANS64.TRYWAIT P1, [R5+URZ+0x2d850], R0 ;  /* 0x02d85000050075a7 */ /* 0x0022a4000802017f */
[----:B--2---:R-:W-:Y:S05]  /*1abb0*/  @!P1 NANOSLEEP.SYNCS 0x989680 ;  /* 0x009896800000995d */ /* 0x004fea0003900000 */
[----:B------:R-:W2:Y:S02]  /*1abc0*/  @!P1 SYNCS.PHASECHK.TRANS64 P1, [R5+URZ+0x2d850], R0 ;  /* 0x02d85000050095a7 */ /* 0x000ea4000802007f */
[----:B--2---:R-:W-:Y:S05]  /*1abd0*/  @!P1 BRA `(.L_x_10513) ;  /* 0xfffffffc00f09947 */ /* 0x004fea000383ffff */
[----:B------:R-:W-:Y:S05]  /*1abe0*/  BRA `(.L_x_10512) ;  /* 0xffffff6000c07947 */ /* 0x000fea000383ffff */
.L_x_10524:
[----:B------:R-:W-:Y:S01]  /*1abf0*/  IMAD.MOV.U32 R13, RZ, RZ, R4 ;  /* 0x000000ffff0d7224 */ /* 0x000fe200078e0004 */
[----:B------:R-:W-:Y:S01]  /*1ac00*/  MOV R12, RZ ;  /* 0x000000ff000c7202 */ /* 0x000fe20000000f00 */
[----:B------:R-:W-:Y:S02]  /*1ac10*/  IMAD.MOV.U32 R11, RZ, RZ, 0x1c1f ;  /* 0x00001c1fff0b7424 */ /* 0x000fe400078e00ff */
[----:B------:R-:W-:-:S07]  /*1ac20*/  IMAD.MOV.U32 R15, RZ, RZ, -0x1 ;  /* 0xffffffffff0f7424 */ /* 0x000fce00078e00ff */
[----:B------:R-:W-:Y:S05]  /*1ac30*/  WARPSYNC.COLLECTIVE R15, `(.L_x_10684) ;  /* 0x000000000f087348 */ /* 0x000fea0003c00000 */
[----:B------:R0:W1:Y:S02]  /*1ac40*/  SHFL.IDX P6, R14, R13, R12, R11 ;  /* 0x0000000c0d0e7389 */ /* 0x00006400000c000b */
[----:B01----:R-:W-:Y:S01]  /*1ac50*/  ENDCOLLECTIVE ;  /* 0x000000000000791b */ /* 0x003fe20003800000 */
.L_x_10684:
[----:B------:R-:W-:Y:S02]  /*1ac60*/  IMAD.MOV.U32 R13, RZ, RZ, R0 ;  /* 0x000000ffff0d7224 */ /* 0x000fe400078e0000 */
[----:B------:R-:W-:-:S07]  /*1ac70*/  IMAD.MOV.U32 R3, RZ, RZ, R14 ;  /* 0x000000ffff037224 */ /* 0x000fce00078e000e */
[----:B------:R-:W-:Y:S05]  /*1ac80*/  WARPSYNC.COLLECTIVE R15, `(.L_x_10685) ;  /* 0x000000000f087348 */ /* 0x000fea0003c00000 */
[----:B------:R0:W1:Y:S02]  /*1ac90*/  SHFL.IDX P6, R14, R13, R12, R11 ;  /* 0x0000000c0d0e7389 */ /* 0x00006400000c000b */
[----:B01----:R-:W-:Y:S01]  /*1aca0*/  ENDCOLLECTIVE ;  /* 0x000000000000791b */ /* 0x003fe20003800000 */
.L_x_10685:
[----:B------:R-:W-:Y:S05]  /*1acb0*/  BRA `(.L_x_10686) ;  /* 0xffffff8400fc7947 */ /* 0x000fea000383ffff */
.L_x_10527:
[----:B------:R-:W-:Y:S01]  /*1acc0*/  BSSY B1, `(.L_x_10687) ;  /* 0x0000008000017945 */ /* 0x000fe20003800000 */
[----:B---3--:R-:W-:Y:S02]  /*1acd0*/  IMAD.MOV.U32 R13, RZ, RZ, R4 ;  /* 0x000000ffff0d7224 */ /* 0x008fe400078e0004 */
[----:B------:R-:W-:Y:S02]  /*1ace0*/  IMAD.MOV.U32 R12, RZ, RZ, 0x1 ;  /* 0x00000001ff0c7424 */ /* 0x000fe400078e00ff */
[----:B------:R-:W-:Y:S02]  /*1acf0*/  IMAD.MOV.U32 R11, RZ, RZ, 0x1c1f ;  /* 0x00001c1fff0b7424 */ /* 0x000fe400078e00ff */
[----:B------:R-:W-:-:S07]  /*1ad00*/  IMAD.MOV.U32 R15, RZ, RZ, -0x1 ;  /* 0xffffffffff0f7424 */ /* 0x000fce00078e00ff */
[----:B012---:R-:W-:Y:S05]  /*1ad10*/  WARPSYNC.COLLECTIVE R15, `(.L_x_10688) ;  /* 0x000000000f087348 */ /* 0x007fea0003c00000 */
[----:B--2---:R2:W3:Y:S02]  /*1ad20*/  SHFL.IDX P6, R14, R13, R12, R11 ;  /* 0x0000000c0d0e7389 */ /* 0x0044e400000c000b */
[----:B0123--:R-:W-:Y:S01]  /*1ad30*/  ENDCOLLECTIVE ;  /* 0x000000000000791b */ /* 0x00ffe20003800000 */
.L_x_10688:
[----:B------:R-:W-:Y:S05]  /*1ad40*/  BSYNC B1 ;  /* 0x0000000000017941 */ /* 0x000fea0003800000 */
.L_x_10687:
        /* <DEDUP_REMOVED lines=8> */
.L_x_10689:
[----:B------:R-:W-:Y:S05]  /*1add0*/  BRA `(.L_x_10690) ;  /* 0xffffff8800107947 */ /* 0x000fea000383ffff */
.L_x_10544:
        /* <DEDUP_REMOVED lines=11> */
.L_x_10692:
[----:B------:R-:W-:Y:S05]  /*1ae90*/  BSYNC B1 ;  /* 0x0000000000017941 */ /* 0x000fea0003800000 */
.L_x_10691:
[----:B------:R-:W-:Y:S05]  /*1aea0*/  BRA `(.L_x_10693) ;  /* 0xffffff9800bc7947 */ /* 0x000fea000383ffff */
.L_x_10546:
[----:B------:R-:W-:Y:S01]  /*1aeb0*/  BSSY B1, `(.L_x_10694) ;  /* 0x0000006000017945 */ /* 0x000fe20003800000 */
[----:B------:R-:W-:-:S07]  /*1aec0*/  IMAD.MOV.U32 R15, RZ, RZ, -0x1 ;  /* 0xffffffffff0f7424 */ /* 0x000fce00078e00ff */
[----:B0-----:R-:W-:Y:S05]  /*1aed0*/  WARPSYNC.COLLECTIVE R15, `(.L_x_10695) ;  /* 0x000000000f0c7348 */ /* 0x001fea0003c00000 */
[----:B------:R-:W-:Y:S02]  /*1aee0*/  ELECT P6, UR62, PT ;  /* 0x00000000003e782f */ /* 0x000fe400038c0000 */
[----:B------:R-:W-:Y:S01]  /*1aef0*/  MOV R14, UR62 ;  /* 0x0000003e000e7c02 */ /* 0x000fe20008000f00 */
[----:B0-----:R-:W-:Y:S10]  /*1af00*/  ENDCOLLECTIVE ;  /* 0x000000000000791b */ /* 0x001ff40003800000 */
.L_x_10695:
[----:B------:R-:W-:Y:S05]  /*1af10*/  BSYNC B1 ;  /* 0x0000000000017941 */ /* 0x000fea0003800000 */
.L_x_10694:
[----:B------:R-:W-:Y:S05]  /*1af20*/  BRA `(.L_x_10545) ;  /* 0xffffff9800b47947 */ /* 0x000fea000383ffff */
.L_x_10548:
[----:B0-----:R0:W1:Y:S02]  /*1af30*/  SYNCS.PHASECHK.TRANS64.TRYWAIT P0, [R22+URZ+0x2d820], R5 ;  /* 0x02d82005160075a7 */ /* 0x001064000800017f */
[----:B-1----:R-:W-:Y:S05]  /*1af40*/  @!P0 NANOSLEEP.SYNCS 0x989680 ;  /* 0x009896800000895d */ /* 0x002fea0003900000 */
[----:B------:R-:W1:Y:S02]  /*1af50*/  @!P0 SYNCS.PHASECHK.TRANS64 P0, [R22+URZ+0x2d820], R5 ;  /* 0x02d82005160085a7 */ /* 0x000e64000800007f */
[----:B-1----:R-:W-:Y:S05]  /*1af60*/  @!P0 BRA `(.L_x_10548) ;  /* 0xfffffffc00f08947 */ /* 0x002fea000383ffff */
[----:B------:R-:W-:Y:S05]  /*1af70*/  BRA `(.L_x_10696) ;  /* 0xffffff9800c47947 */ /* 0x000fea000383ffff */
.L_x_10552:
[----:B-1----:R1:W2:Y:S02]  /*1af80*/  SYNCS.PHASECHK.TRANS64.TRYWAIT P0, [R8+URZ+0x2d8a0], R10 ;  /* 0x02d8a00a080075a7 */ /* 0x0022a4000800017f */
[----:B--2---:R-:W-:Y:S05]  /*1af90*/  @!P0 NANOSLEEP.SYNCS 0x989680 ;  /* 0x009896800000895d */ /* 0x004fea0003900000 */
[----:B------:R-:W2:Y:S02]  /*1afa0*/  @!P0 SYNCS.PHASECHK.TRANS64 P0, [R8+URZ+0x2d8a0], R10 ;  /* 0x02d8a00a080085a7 */ /* 0x000ea4000800007f */
[----:B--2---:R-:W-:Y:S05]  /*1afb0*/  @!P0 BRA `(.L_x_10552) ;  /* 0xfffffffc00f08947 */ /* 0x004fea000383ffff */
[----:B------:R-:W-:Y:S05]  /*1afc0*/  BRA `(.L_x_10697) ;  /* 0xffffff9800e07947 */ /* 0x000fea000383ffff */
.L_x_10559:
[----:B0-----:R0:W2:Y:S02]  /*1afd0*/  SYNCS.PHASECHK.TRANS64.TRYWAIT P0, [R8+URZ+0x2d8c0], R10 ;  /* 0x02d8c00a080075a7 */ /* 0x0010a4000800017f */
[----:B--2---:R-:W-:Y:S05]  /*1afe0*/  @!P0 NANOSLEEP.SYNCS 0x989680 ;  /* 0x009896800000895d */ /* 0x004fea0003900000 */
[----:B------:R-:W2:Y:S02]  /*1aff0*/  @!P0 SYNCS.PHASECHK.TRANS64 P0, [R8+URZ+0x2d8c0], R10 ;  /* 0x02d8c00a080085a7 */ /* 0x000ea4000800007f */
[----:B--2---:R-:W-:Y:S05]  /*1b000*/  @!P0 BRA `(.L_x_10559) ;  /* 0xfffffffc00f08947 */ /* 0x004fea000383ffff */
[----:B------:R-:W-:Y:S05]  /*1b010*/  BRA `(.L_x_10698) ;  /* 0xffffff9c00dc7947 */ /* 0x000fea000383ffff */
.L_x_10568:
[----:B0-----:R0:W1:Y:S02]  /*1b020*/  SYNCS.PHASECHK.TRANS64.TRYWAIT P1, [R8+URZ+0x2d8a0], R7 ;  /* 0x02d8a007080075a7 */ /* 0x001064000802017f */
[----:B-1----:R-:W-:Y:S05]  /*1b030*/  @!P1 NANOSLEEP.SYNCS 0x989680 ;  /* 0x009896800000995d */ /* 0x002fea0003900000 */
[----:B------:R-:W1:Y:S02]  /*1b040*/  @!P1 SYNCS.PHASECHK.TRANS64 P1, [R8+URZ+0x2d8a0], R7 ;  /* 0x02d8a007080095a7 */ /* 0x000e64000802007f */
[----:B-1----:R-:W-:Y:S05]  /*1b050*/  @!P1 BRA `(.L_x_10568) ;  /* 0xfffffffc00f09947 */ /* 0x002fea000383ffff */
[----:B------:R-:W-:Y:S05]  /*1b060*/  BRA `(.L_x_10699) ;  /* 0xffffffa4001c7947 */ /* 0x000fea000383ffff */
.L_x_10575:
[----:B-1----:R1:W2:Y:S02]  /*1b070*/  SYNCS.PHASECHK.TRANS64.TRYWAIT P1, [R8+URZ+0x2d8c0], R7 ;  /* 0x02d8c007080075a7 */ /* 0x0022a4000802017f */
[----:B--2---:R-:W-:Y:S05]  /*1b080*/  @!P1 NANOSLEEP.SYNCS 0x989680 ;  /* 0x009896800000995d */ /* 0x004fea0003900000 */
[----:B------:R-:W2:Y:S02]  /*1b090*/  @!P1 SYNCS.PHASECHK.TRANS64 P1, [R8+URZ+0x2d8c0], R7 ;  /* 0x02d8c007080095a7 */ /* 0x000ea4000802007f */
[----:B--2---:R-:W-:Y:S05]  /*1b0a0*/  @!P1 BRA `(.L_x_10575) ;  /* 0xfffffffc00f09947 */ /* 0x004fea000383ffff */
[----:B------:R-:W-:Y:S05]  /*1b0b0*/  BRA `(.L_x_10700) ;  /* 0xffffffa800147947 */ /* 0x000fea000383ffff */
.L_x_10590:
[----:B------:R-:W0:Y:S01]  /*1b0c0*/  S2R R20, SR_TID.X ;  /* 0x0000000000147919 */ /* 0x000e220000002100 */
[----:B------:R-:W-:Y:S01]  /*1b0d0*/  BSSY B0, `(.L_x_10701) ;  /* 0x000000a000007945 */ /* 0x000fe20003800000 */
[----:B------:R-:W-:Y:S02]  /*1b0e0*/  IMAD.MOV.U32 R12, RZ, RZ, RZ ;  /* 0x000000ffff0c7224 */ /* 0x000fe400078e00ff */
[----:B------:R-:W-:Y:S01]  /*1b0f0*/  IMAD.MOV.U32 R15, RZ, RZ, -0x1 ;  /* 0xffffffffff0f7424 */ /* 0x000fe200078e00ff */
[----:B0-----:R-:W-:-:S04]  /*1b100*/  SHF.R.U32.HI R11, RZ, 0x5, R20 ;  /* 0x00000005ff0b7819 */ /* 0x001fc80000011614 */
[----:B------:R-:W-:-:S05]  /*1b110*/  LOP3.LUT R11, R11, 0x3, RZ, 0xc0, !PT ;  /* 0x000000030b0b7812 */ /* 0x000fca00078ec0ff */
[----:B------:R-:W-:Y:S02]  /*1b120*/  IMAD.MOV.U32 R13, RZ, RZ, R11 ;  /* 0x000000ffff0d7224 */ /* 0x000fe400078e000b */
[----:B------:R-:W-:-:S07]  /*1b130*/  IMAD.MOV.U32 R11, RZ, RZ, 0x1f ;  /* 0x0000001fff0b7424 */ /* 0x000fce00078e00ff */
[----:B-----5:R-:W-:Y:S05]  /*1b140*/  WARPSYNC.COLLECTIVE R15, `(.L_x_10702) ;  /* 0x000000000f087348 */ /* 0x020fea0003c00000 */
[----:B------:R0:W1:Y:S02]  /*1b150*/  SHFL.IDX P6, R14, R13, R12, R11 ;  /* 0x0000000c0d0e7389 */ /* 0x00006400000c000b */
[----:B01---5:R-:W-:Y:S01]  /*1b160*/  ENDCOLLECTIVE ;  /* 0x000000000000791b */ /* 0x023fe20003800000 */
.L_x_10702:
[----:B------:R-:W-:Y:S05]  /*1b170*/  BSYNC B0 ;  /* 0x0000000000007941 */ /* 0x000fea0003800000 */
.L_x_10701:
[----:B------:R-:W-:Y:S05]  /*1b180*/  BRA `(.L_x_10703) ;  /* 0xffffffb400487947 */ /* 0x000fea000383ffff */
.L_x_10593:
[----:B-1----:R1:W2:Y:S02]  /*1b190*/  SYNCS.PHASECHK.TRANS64.TRYWAIT P0, [R0+URZ+0x2d840], R5 ;  /* 0x02d84005000075a7 */ /* 0x0022a4000800017f */
[----:B--2---:R-:W-:Y:S05]  /*1b1a0*/  @!P0 NANOSLEEP.SYNCS 0x989680 ;  /* 0x009896800000895d */ /* 0x004fea0003900000 */
[----:B------:R-:W2:Y:S02]  /*1b1b0*/  @!P0 SYNCS.PHASECHK.TRANS64 P0, [R0+URZ+0x2d840], R5 ;  /* 0x02d84005000085a7 */ /* 0x000ea4000800007f */
[----:B--2---:R-:W-:Y:S05]  /*1b1c0*/  @!P0 BRA `(.L_x_10593) ;  /* 0xfffffffc00f08947 */ /* 0x004fea000383ffff */
[----:B------:R-:W-:Y:S05]  /*1b1d0*/  BRA `(.L_x_10704) ;  /* 0xffffffb400ac7947 */ /* 0x000fea000383ffff */
.L_x_10594:
        /* <DEDUP_REMOVED lines=8> */
.L_x_10706:
[----:B------:R-:W-:Y:S05]  /*1b260*/  BSYNC B0 ;  /* 0x0000000000007941 */ /* 0x000fea0003800000 */
.L_x_10705:
        /* <DEDUP_REMOVED lines=8> */
.L_x_10707:
[----:B------:R-:W-:Y:S02]  /*1b2f0*/  IMAD.MOV.U32 R13, RZ, RZ, R7 ;  /* 0x000000ffff0d7224 */ /* 0x000fe400078e0007 */
[----:B------:R-:W-:Y:S02]  /*1b300*/  IMAD.MOV.U32 R12, RZ, RZ, 0x1 ;  /* 0x00000001ff0c7424 */ /* 0x000fe400078e00ff */
[----:B------:R-:W-:-:S07]  /*1b310*/  IMAD.MOV.U32 R4, RZ, RZ, R14 ;  /* 0x000000ffff047224 */ /* 0x000fce00078e000e */
[----:B------:R-:W-:Y:S05]  /*1b320*/  WARPSYNC.COLLECTIVE R15, `(.L_x_10708) ;  /* 0x000000000f087348 */ /* 0x000fea0003c00000 */
[----:B------:R0:W1:Y:S02]  /*1b330*/  SHFL.IDX P6, R14, R13, R12, R11 ;  /* 0x0000000c0d0e7389 */ /* 0x00006400000c000b */
[----:B01----:R-:W-:Y:S01]  /*1b340*/  ENDCOLLECTIVE ;  /* 0x000000000000791b */ /* 0x003fe20003800000 */
.L_x_10708:
[----:B------:R-:W-:-:S05]  /*1b350*/  @P0 LEA R5, P1, R9, R4, 0x1 ;  /* 0x0000000409050211 */ /* 0x000fca00078208ff */
[----:B------:R-:W-:Y:S01]  /*1b360*/  @P0 IMAD.X R4, RZ, RZ, R6, P1 ;  /* 0x000000ffff040224 */ /* 0x000fe200008e0606 */
[----:B------:R-:W-:Y:S01]  /*1b370*/  ISETP.GE.AND P1, PT, R3, 0x21, PT ;  /* 0x000000210300780c */ /* 0x000fe20003f26270 */
[----:B------:R-:W-:-:S03]  /*1b380*/  @P0 IMAD R6, R8, 0x2, R22 ;  /* 0x0000000208060824 */ /* 0x000fc600078e0216 */
        /* <DEDUP_REMOVED lines=14> */
.L_x_10709:
[----:B------:R-:W-:Y:S02]  /*1b470*/  IMAD.MOV.U32 R13, RZ, RZ, R7 ;  /* 0x000000ffff0d7224 */ /* 0x000fe400078e0007 */
[----:B------:R-:W-:Y:S02]  /*1b480*/  IMAD.MOV.U32 R12, RZ, RZ, 0x2 ;  /* 0x00000002ff0c7424 */ /* 0x000fe400078e00ff */
[----:B------:R-:W-:-:S07]  /*1b490*/  IMAD.MOV.U32 R4, RZ, RZ, R14 ;  /* 0x000000ffff047224 */ /* 0x000fce00078e000e */
[----:B------:R-:W-:Y:S05]  /*1b4a0*/  WARPSYNC.COLLECTIVE R15, `(.L_x_10710) ;  /* 0x000000000f087348 */ /* 0x000fea0003c00000 */
[----:B------:R0:W1:Y:S02]  /*1b4b0*/  SHFL.IDX P6, R14, R13, R12, R11 ;  /* 0x0000000c0d0e7389 */ /* 0x00006400000c000b */
[----:B01----:R-:W-:Y:S01]  /*1b4c0*/  ENDCOLLECTIVE ;  /* 0x000000000000791b */ /* 0x003fe20003800000 */
.L_x_10710:
[----:B------:R-:W-:-:S05]  /*1b4d0*/  @P1 LEA R5, P0, R9, R4, 0x1 ;  /* 0x0000000409051211 */ /* 0x000fca00078008ff */
[----:B------:R-:W-:Y:S02]  /*1b4e0*/  @P1 IMAD.X R4, RZ, RZ, R6, P0 ;  /* 0x000000ffff041224 */ /* 0x000fe400000e0606 */
        /* <DEDUP_REMOVED lines=16> */
.L_x_10711:
[----:B------:R-:W-:Y:S01]  /*1b5f0*/  IMAD.MOV.U32 R13, RZ, RZ, R7 ;  /* 0x000000ffff0d7224 */ /* 0x000fe200078e0007 */
[----:B------:R-:W-:Y:S01]  /*1b600*/  MOV R12, 0x3 ;  /* 0x00000003000c7802 */ /* 0x000fe20000000f00 */
[----:B------:R-:W-:-:S07]  /*1b610*/  IMAD.MOV.U32 R4, RZ, RZ, R14 ;  /* 0x000000ffff047224 */ /* 0x000fce00078e000e */
[----:B------:R-:W-:Y:S05]  /*1b620*/  WARPSYNC.COLLECTIVE R15, `(.L_x_10712) ;  /* 0x000000000f087348 */ /* 0x000fea0003c00000 */
[----:B------:R0:W1:Y:S02]  /*1b630*/  SHFL.IDX P6, R14, R13, R12, R11 ;  /* 0x0000000c0d0e7389 */ /* 0x00006400000c000b */
[----:B01----:R-:W-:Y:S01]  /*1b640*/  ENDCOLLECTIVE ;  /* 0x000000000000791b */ /* 0x003fe20003800000 */
.L_x_10712:
[----:B------:R-:W-:-:S05]  /*1b650*/  @P1 LEA R5, P0, R9, R4, 0x1 ;  /* 0x0000000409051211 */ /* 0x000fca00078008ff */
[----:B------:R-:W-:Y:S02]  /*1b660*/  @P1 IMAD.X R4, RZ, RZ, R6, P0 ;  /* 0x000000ffff041224 */ /* 0x000fe400000e0606 */
[----:B------:R-:W-:-:S03]  /*1b670*/  @P1 IMAD R6, R8, 0x2, R22 ;  /* 0x0000000208061824 */ /* 0x000fc600078e0216 */
        /* <DEDUP_REMOVED lines=8> */
.L_x_10713:
[----:B------:R-:W-:Y:S01]  /*1b700*/  @!PT LDS RZ, [RZ] ;  /* 0x00000000fffff984 */ /* 0x000fe20000000800 */
[----:B------:R-:W-:Y:S01]  /*1b710*/  @!PT LDS RZ, [RZ] ;  /* 0x00000000fffff984 */ /* 0x000fe20000000800 */
[----:B------:R-:W-:Y:S01]  /*1b720*/  @!PT LDS RZ, [RZ] ;  /* 0x00000000fffff984 */ /* 0x000fe20000000800 */
[----:B------:R1:W-:Y:S04]  /*1b730*/  @P1 LDGSTS.E.BYPASS.LTC128B.128 [R6+0x16400], desc[UR42][R4.64], !P4 ;  /* 0x1640000004061fae */ /* 0x0003e8000e101d6a */
[----:B------:R1:W-:Y:S04]  /*1b740*/  @P1 LDGSTS.E.BYPASS.LTC128B.128 [R6+0x18400], desc[UR42][R4.64+0x40], !P3 ;  /* 0x1840004004061fae */ /* 0x0003e8000d901d6a */
[----:B------:R1:W-:Y:S01]  /*1b750*/  @P1 LDGSTS.E.BYPASS.LTC128B.128 [R6+0x1a400], desc[UR42][R4.64+0x80], !P2 ;  /* 0x1a40008004061fae */ /* 0x0003e2000d101d6a */
[----:B------:R-:W-:Y:S01]  /*1b760*/  IMAD.MOV.U32 R2, RZ, RZ, R14 ;  /* 0x000000ffff027224 */ /* 0x000fe200078e000e */
[----:B------:R-:W-:Y:S06]  /*1b770*/  BRA `(.L_x_10714) ;  /* 0xffffffb400707947 */ /* 0x000fec000383ffff */
.L_x_10599:
[----:B------:R0:W5:Y:S01]  /*1b780*/  LDL R8, [R1+0x28] ;  /* 0x0000280001087983 */ /* 0x0001620000100800 */
[----:B------:R-:W-:Y:S02]  /*1b790*/  IMAD.MOV.U32 R13, RZ, RZ, R4 ;  /* 0x000000ffff0d7224 */ /* 0x000fe400078e0004 */
[----:B------:R-:W-:Y:S02]  /*1b7a0*/  IMAD.MOV.U32 R12, RZ, RZ, RZ ;  /* 0x000000ffff0c7224 */ /* 0x000fe400078e00ff */
[----:B------:R-:W-:Y:S02]  /*1b7b0*/  IMAD.MOV.U32 R11, RZ, RZ, 0x1c1f ;  /* 0x00001c1fff0b7424 */ /* 0x000fe400078e00ff */
[----:B------:R-:W-:Y:S02]  /*1b7c0*/  IMAD.MOV.U32 R15, RZ, RZ, -0x1 ;  /* 0xffffffffff0f7424 */ /* 0x000fe400078e00ff */
[----:B-----5:R-:W-:Y:S02]  /*1b7d0*/  IMAD R0, R21, R9, RZ ;  /* 0x0000000915007224 */ /* 0x020fe400078e02ff */
[----:B0-----:R-:W-:-:S07]  /*1b7e0*/  IMAD R17, R17, 0xc0, R20 ;  /* 0x000000c011117824 */ /* 0x001fce00078e0214 */
[----:B------:R-:W-:Y:S05]  /*1b7f0*/  WARPSYNC.COLLECTIVE R15, `(.L_x_10715) ;  /* 0x000000000f087348 */ /* 0x000fea0003c00000 */
[----:B------:R0:W1:Y:S02]  /*1b800*/  SHFL.IDX P6, R14, R13, R12, R11 ;  /* 0x0000000c0d0e7389 */ /* 0x00006400000c000b */
[----:B01----:R-:W-:Y:S01]  /*1b810*/  ENDCOLLECTIVE ;  /* 0x000000000000791b */ /* 0x003fe20003800000 */
.L_x_10715:
[C---:B------:R-:W-:Y:S01]  /*1b820*/  VIADD R9, R17.reuse, 0x20 ;  /* 0x0000002011097836 */ /* 0x040fe20000000000 */
[----:B------:R-:W-:Y:S01]  /*1b830*/  ISETP.GE.AND P3, PT, R17, R0, PT ;  /* 0x000000001100720c */ /* 0x000fe20003f66270 */
[----:B------:R-:W-:Y:S02]  /*1b840*/  IMAD.MOV.U32 R13, RZ, RZ, R5 ;  /* 0x000000ffff0d7224 */ /* 0x000fe400078e0005 */
[----:B------:R-:W-:-:S10]  /*1b850*/  IMAD.MOV.U32 R2, RZ, RZ, R14 ;  /* 0x000000ffff027224 */ /* 0x000fd400078e000e */
[----:B------:R-:W-:Y:S05]  /*1b860*/  WARPSYNC.COLLECTIVE R15, `(.L_x_10716) ;  /* 0x000000000f087348 */ /* 0x000fea0003c00000 */
[----:B------:R0:W1:Y:S02]  /*1b870*/  SHFL.IDX P6, R14, R13, R12, R11 ;  /* 0x0000000c0d0e7389 */ /* 0x00006400000c000b */
[----:B01----:R-:W-:Y:S01]  /*1b880*/  ENDCOLLECTIVE ;  /* 0x000000000000791b */ /* 0x003fe20003800000 */
.L_x_10716:
[----:B------:R-:W-:Y:S02]  /*1b890*/  IMAD.MOV.U32 R13, RZ, RZ, R4 ;  /* 0x000000ffff0d7224 */ /* 0x000fe400078e0004 */
[----:B------:R-:W-:Y:S02]  /*1b8a0*/  IMAD.MOV.U32 R12, RZ, RZ, 0x1 ;  /* 0x00000001ff0c7424 */ /* 0x000fe400078e00ff */
[----:B------:R-:W-:-:S07]  /*1b8b0*/  IMAD.MOV.U32 R3, RZ, RZ, R14 ;  /* 0x000000ffff037224 */ /* 0x000fce00078e000e */
[----:B------:R-:W-:Y:S05]  /*1b8c0*/  WARPSYNC.COLLECTIVE R15, `(.L_x_10717) ;  /* 0x000000000f087348 */ /* 0x000fea0003c00000 */
[----:B------:R0:W1:Y:S02]  /*1b8d0*/  SHFL.IDX P6, R14, R13, R12, R11 ;  /* 0x0000000c0d0e7389 */ /* 0x00006400000c000b */
[----:B01----:R-:W-:Y:S01]  /*1b8e0*/  ENDCOLLECTIVE ;  /* 0x000000000000791b */ /* 0x003fe20003800000 */
.L_x_10717:
        /* <DEDUP_REMOVED lines=17> */
.L_x_10718:
[----:B------:R-:W-:Y:S02]  /*1ba00*/  IMAD.MOV.U32 R13, RZ, RZ, R4 ;  /* 0x000000ffff0d7224 */ /* 0x000fe400078e0004 */
[----:B------:R-:W-:Y:S02]  /*1ba10*/  IMAD.MOV.U32 R12, RZ, RZ, 0x2 ;  /* 0x00000002ff0c7424 */ /* 0x000fe400078e00ff */
[----:B------:R-:W-:-:S07]  /*1ba20*/  IMAD.MOV.U32 R3, RZ, RZ, R14 ;  /* 0x000000ffff037224 */ /* 0x000fce00078e000e */
[----:B------:R-:W-:Y:S05]  /*1ba30*/  WARPSYNC.COLLECTIVE R15, `(.L_x_10719) ;  /* 0x000000000f087348 */ /* 0x000fea0003c00000 */
[----:B------:R0:W1:Y:S02]  /*1ba40*/  SHFL.IDX P6, R14, R13, R12, R11 ;  /* 0x0000000c0d0e7389 */ /* 0x00006400000c000b */
[----:B01----:R-:W-:Y:S01]  /*1ba50*/  ENDCOLLECTIVE ;  /* 0x000000000000791b */ /* 0x003fe20003800000 */
.L_x_10719:
        /* <DEDUP_REMOVED lines=18> */
.L_x_10720:
[----:B------:R-:W-:Y:S02]  /*1bb80*/  IMAD.MOV.U32 R13, RZ, RZ, R4 ;  /* 0x000000ffff0d7224 */ /* 0x000fe400078e0004 */
[----:B------:R-:W-:Y:S02]  /*1bb90*/  IMAD.MOV.U32 R12, RZ, RZ, 0x3 ;  /* 0x00000003ff0c7424 */ /* 0x000fe400078e00ff */
[----:B------:R-:W-:-:S07]  /*1bba0*/  IMAD.MOV.U32 R3, RZ, RZ, R14 ;  /* 0x000000ffff037224 */ /* 0x000fce00078e000e */
[----:B------:R-:W-:Y:S05]  /*1bbb0*/  WARPSYNC.COLLECTIVE R15, `(.L_x_10721) ;  /* 0x000000000f087348 */ /* 0x000fea0003c00000 */
[----:B------:R0:W1:Y:S02]  /*1bbc0*/  SHFL.IDX P6, R14, R13, R12, R11 ;  /* 0x0000000c0d0e7389 */ /* 0x00006400000c000b */
[----:B01----:R-:W-:Y:S01]  /*1bbd0*/  ENDCOLLECTIVE ;  /* 0x000000000000791b */ /* 0x003fe20003800000 */
.L_x_10721:
[----:B------:R-:W-:-:S04]  /*1bbe0*/  @!P3 LEA R3, P4, R10, R3, 0x1 ;  /* 0x000000030a03b211 */ /* 0x000fc800078808ff */
[----:B------:R-:W-:-:S04]  /*1bbf0*/  @!P3 IADD3.X R2, RZ, R2, RZ, P4, !PT ;  /* 0x00000002ff02b210 */ /* 0x000fc800027fe4ff */
        /* <DEDUP_REMOVED lines=12> */
.L_x_10722:
[----:B------:R-:W-:Y:S01]  /*1bcc0*/  @!PT LDS RZ, [RZ] ;  /* 0x00000000fffff984 */ /* 0x000fe20000000800 */
[----:B------:R-:W-:Y:S01]  /*1bcd0*/  @!PT LDS RZ, [RZ] ;  /* 0x00000000fffff984 */ /* 0x000fe20000000800 */
[----:B------:R-:W-:Y:S01]  /*1bce0*/  @!PT LDS RZ, [RZ] ;  /* 0x00000000fffff984 */ /* 0x000fe20000000800 */
[----:B------:R-:W-:Y:S04]  /*1bcf0*/  @!P3 LDGSTS.E.BYPASS.LTC128B.128 [R8+0x10400], desc[UR42][R2.64+0x40], !P1 ;  /* 0x104000400208bfae */ /* 0x000fe8000c901d6a */
[----:B------:R0:W-:Y:S01]  /*1bd00*/  @!P3 LDGSTS.E.BYPASS.LTC128B.128 [R8+0x13400], desc[UR42][R2.64+0x80], !P2 ;  /* 0x134000800208bfae */ /* 0x0001e2000d101d6a */
[----:B------:R-:W-:Y:S02]  /*1bd10*/  IMAD.MOV.U32 R13, RZ, RZ, R6 ;  /* 0x000000ffff0d7224 */ /* 0x000fe400078e0006 */
[----:B------:R-:W-:Y:S02]  /*1bd20*/  IMAD.MOV.U32 R12, RZ, RZ, RZ ;  /* 0x000000ffff0c7224 */ /* 0x000fe400078e00ff */
[----:B0-----:R-:W-:Y:S02]  /*1bd30*/  VIADD R2, R17, 0x60 ;  /* 0x0000006011027836 */ /* 0x001fe40000000000 */
[----:B------:R-:W-:-:S03]  /*1bd40*/  IMAD.MOV.U32 R5, RZ, RZ, R14 ;  /* 0x000000ffff057224 */ /* 0x000fc600078e000e */
[----:B------:R-:W-:-:S13]  /*1bd50*/  ISETP.GE.AND P3, PT, R2, R0, PT ;  /* 0x000000000200720c */ /* 0x000fda0003f66270 */
[----:B------:R-:W-:Y:S05]  /*1bd60*/  WARPSYNC.COLLECTIVE R15, `(.L_x_10723) ;  /* 0x000000000f087348 */ /* 0x000fea0003c00000 */
[----:B------:R0:W1:Y:S02]  /*1bd70*/  SHFL.IDX P6, R14, R13, R12, R11 ;  /* 0x0000000c0d0e7389 */ /* 0x00006400000c000b */
[----:B01----:R-:W-:Y:S01]  /*1bd80*/  ENDCOLLECTIVE ;  /* 0x000000000000791b */ /* 0x003fe20003800000 */
.L_x_10723:
[----:B------:R-:W-:Y:S01]  /*1bd90*/  @!P3 LEA R2, P4, R10, R5, 0x1 ;  /* 0x000000050a02b211 */ /* 0x000fe200078808ff */
[----:B------:R-:W-:-:S04]  /*1bda0*/  IMAD.MOV.U32 R13, RZ, RZ, R7 ;  /* 0x000000ffff0d7224 */ /* 0x000fc800078e0007 */
[----:B------:R-:W-:-:S05]  /*1bdb0*/  @!P3 IMAD.X R3, RZ, RZ, R4, P4 ;  /* 0x000000ffff03b224 */ /* 0x000fca00020e0604 */
        /* <DEDUP_REMOVED lines=12> */
.L_x_10724:
[----:B------:R-:W-:Y:S02]  /*1be80*/  IMAD.MOV.U32 R13, RZ, RZ, R6 ;  /* 0x000000ffff0d7224 */ /* 0x000fe400078e0006 */
[----:B------:R-:W-:Y:S02]  /*1be90*/  IMAD.MOV.U32 R12, RZ, RZ, 0x1 ;  /* 0x00000001ff0c7424 */ /* 0x000fe400078e00ff */
[----:B------:R-:W-:-:S07]  /*1bea0*/  IMAD.MOV.U32 R3, RZ, RZ, R14 ;  /* 0x000000ffff037224 */ /* 0x000fce00078e000e */
[----:B------:R-:W-:Y:S05]  /*1beb0*/  WARPSYNC.COLLECTIVE R15, `(.L_x_10725) ;  /* 0x000000000f087348 */ /* 0x000fea0003c00000 */
[----:B------:R0:W1:Y:S02]  /*1bec0*/  SHFL.IDX P6, R14, R13, R12, R11 ;  /* 0x0000000c0d0e7389 */ /* 0x00006400000c000b */
[----:B01----:R-:W-:Y:S01]  /*1bed0*/  ENDCOLLECTIVE ;  /* 0x000000000000791b */ /* 0x003fe20003800000 */
.L_x_10725:
[----:B------:R-:W-:-:S05]  /*1bee0*/  @!P3 LEA R3, P4, R10, R3, 0x1 ;  /* 0x000000030a03b211 */ /* 0x000fca00078808ff */
[----:B------:R-:W-:-:S05]  /*1bef0*/  @!P3 IMAD.X R2, RZ, RZ, R2, P4 ;  /* 0x000000ffff02b224 */ /* 0x000fca00020e0602 */
[----:B------:R-:W-:Y:S01]  /*1bf00*/  @!P3 LOP3.LUT R3, R3, R2, RZ, 0x3c, !PT ;  /* 0x000000020303b212 */ /* 0x000fe200078e3cff */
[----:B------:R-:W-:-:S03]  /*1bf10*/  IMAD.MOV.U32 R13, RZ, RZ, R7 ;  /* 0x000000ffff0d7224 */ /* 0x000fc600078e0007 */
[----:B------:R-:W-:-:S04]  /*1bf20*/  @!P3 LOP3.LUT R2, R3, R2, RZ, 0x3c, !PT ;  /* 0x000000020302b212 */ /* 0x000fc800078e3cff */
[----:B------:R-:W-:Y:S01]  /*1bf30*/  @!P3 LOP3.LUT R3, R3, R2, RZ, 0x3c, !PT ;  /* 0x000000020303b212 */ /* 0x000fe200078e3cff */
[----:B------:R-:W-:-:S07]  /*1bf40*/  IMAD.MOV.U32 R6, RZ, RZ, R14 ;  /* 0x000000ffff067224 */ /* 0x000fce00078e000e */
[----:B------:R-:W-:Y:S05]  /*1bf50*/  WARPSYNC.COLLECTIVE R15, `(.L_x_10726) ;  /* 0x000000000f087348 */ /* 0x000fea0003c00000 */
[----:B------:R0:W1:Y:S02]  /*1bf60*/  SHFL.IDX P6, R14, R13, R12, R11 ;  /* 0x0000000c0d0e7389 */ /* 0x00006400000c000b */
[----:B01----:R-:W-:Y:S01]  /*1bf70*/  ENDCOLLECTIVE ;  /* 0x000000000000791b */ /* 0x003fe20003800000 */
.L_x_10726:
[----:B------:R-:W-:Y:S01]  /*1bf80*/  @!PT LDS RZ, [RZ] ;  /* 0x00000000fffff984 */ /* 0x000fe20000000800 */
[----:B------:R-:W-:Y:S01]  /*1bf90*/  @!PT LDS RZ, [RZ] ;  /* 0x00000000fffff984 */ /* 0x000fe20000000800 */
[----:B------:R-:W-:Y:S01]  /*1bfa0*/  @!PT LDS RZ, [RZ] ;  /* 0x00000000fffff984 */ /* 0x000fe20000000800 */
[----:B------:R-:W-:Y:S04]  /*1bfb0*/  @!P3 LDGSTS.E.BYPASS.LTC128B.128 [R8+0xe400], desc[UR42][R2.64], !P0 ;  /* 0x0e4000000208bfae */ /* 0x000fe8000c101d6a */
[----:B------:R-:W-:Y:S04]  /*1bfc0*/  @!P3 LDGSTS.E.BYPASS.LTC128B.128 [R8+0x11400], desc[UR42][R2.64+0x40], !P1 ;  /* 0x114000400208bfae */ /* 0x000fe8000c901d6a */
[----:B------:R0:W-:Y:S02]  /*1bfd0*/  @!P3 LDGSTS.E.BYPASS.LTC128B.128 [R8+0x14400], desc[UR42][R2.64+0x80], !P2 ;  /* 0x144000800208bfae */ /* 0x0001e4000d101d6a */
[----:B0-----:R-:W-:Y:S01]  /*1bfe0*/  IMAD.MOV.U32 R2, RZ, RZ, R14 ;  /* 0x000000ffff027224 */ /* 0x001fe200078e000e */
[----:B------:R-:W-:Y:S06]  /*1bff0*/  BRA `(.L_x_10727) ;  /* 0xffffffb800947947 */ /* 0x000fec000383ffff */
.L_x_10602:
[----:B-1----:R1:W2:Y:S02]  /*1c000*/  SYNCS.PHASECHK.TRANS64.TRYWAIT P0, [R22+URZ+0x2d820], R0 ;  /* 0x02d82000160075a7 */ /* 0x0022a4000800017f */
[----:B--2---:R-:W-:Y:S05]  /*1c010*/  @!P0 NANOSLEEP.SYNCS 0x989680 ;  /* 0x009896800000895d */ /* 0x004fea0003900000 */
[----:B------:R-:W2:Y:S02]  /*1c020*/  @!P0 SYNCS.PHASECHK.TRANS64 P0, [R22+URZ+0x2d820], R0 ;  /* 0x02d82000160085a7 */ /* 0x000ea4000800007f */
[----:B--2---:R-:W-:Y:S05]  /*1c030*/  @!P0 BRA `(.L_x_10602) ;  /* 0xfffffffc00f08947 */ /* 0x004fea000383ffff */
[----:B------:R-:W-:Y:S05]  /*1c040*/  BRA `(.L_x_10728) ;  /* 0xffffffb800fc7947 */ /* 0x000fea000383ffff */
.L_x_10607:
[----:B0-----:R0:W1:Y:S02]  /*1c050*/  SYNCS.PHASECHK.TRANS64.TRYWAIT P0, [R5+URZ+0x2d840], R0 ;  /* 0x02d84000050075a7 */ /* 0x001064000800017f */
[----:B-1----:R-:W-:Y:S05]  /*1c060*/  @!P0 NANOSLEEP.SYNCS 0x989680 ;  /* 0x009896800000895d */ /* 0x002fea0003900000 */
[----:B------:R-:W1:Y:S02]  /*1c070*/  @!P0 SYNCS.PHASECHK.TRANS64 P0, [R5+URZ+0x2d840], R0 ;  /* 0x02d84000050085a7 */ /* 0x000e64000800007f */
[----:B-1----:R-:W-:Y:S05]  /*1c080*/  @!P0 BRA `(.L_x_10607) ;  /* 0xfffffffc00f08947 */ /* 0x002fea000383ffff */
[----:B------:R-:W-:Y:S05]  /*1c090*/  BRA `(.L_x_10729) ;  /* 0xffffffbc00f07947 */ /* 0x000fea000383ffff */
.L_x_10608:
        /* <DEDUP_REMOVED lines=8> */
.L_x_10731:
[----:B------:R-:W-:Y:S05]  /*1c120*/  BSYNC B1 ;  /* 0x0000000000017941 */ /* 0x000fea0003800000 */
.L_x_10730:
        /* <DEDUP_REMOVED lines=12> */
.L_x_10732:
[----:B------:R-:W-:Y:S01]  /*1c1f0*/  LOP3.LUT P1, RZ, R23, 0x4, RZ, 0xc0, !PT ;  /* 0x0000000417ff7812 */ /* 0x000fe2000782c0ff */
[----:B------:R-:W-:Y:S02]  /*1c200*/  IMAD.MOV.U32 R13, RZ, RZ, R7 ;  /* 0x000000ffff0d7224 */ /* 0x000fe400078e0007 */
[----:B------:R-:W-:Y:S02]  /*1c210*/  IMAD.MOV.U32 R12, RZ, RZ, 0x1 ;  /* 0x00000001ff0c7424 */ /* 0x000fe400078e00ff */
[----:B------:R-:W-:Y:S02]  /*1c220*/  IMAD.SHL.U32 R20, R20, 0x8, RZ ;  /* 0x0000000814147824 */ /* 0x000fe400078e00ff */
[----:B------:R-:W-:-:S07]  /*1c230*/  IMAD.MOV.U32 R2, RZ, RZ, R14 ;  /* 0x000000ffff027224 */ /* 0x000fce00078e000e */
[----:B------:R-:W-:Y:S05]  /*1c240*/  WARPSYNC.COLLECTIVE R15, `(.L_x_10733) ;  /* 0x000000000f087348 */ /* 0x000fea0003c00000 */
[----:B------:R0:W1:Y:S02]  /*1c250*/  SHFL.IDX P6, R14, R13, R12, R11 ;  /* 0x0000000c0d0e7389 */ /* 0x00006400000c000b */
[----:B01----:R-:W-:Y:S01]  /*1c260*/  ENDCOLLECTIVE ;  /* 0x000000000000791b */ /* 0x003fe20003800000 */
.L_x_10733:
        /* <DEDUP_REMOVED lines=15> */
.L_x_10734:
[----:B------:R-:W-:Y:S02]  /*1c360*/  IMAD.MOV.U32 R13, RZ, RZ, R7 ;  /* 0x000000ffff0d7224 */ /* 0x000fe400078e0007 */
[----:B------:R-:W-:Y:S02]  /*1c370*/  IMAD.MOV.U32 R12, RZ, RZ, 0x2 ;  /* 0x00000002ff0c7424 */ /* 0x000fe400078e00ff */
[----:B------:R-:W-:-:S07]  /*1c380*/  IMAD.MOV.U32 R2, RZ, RZ, R14 ;  /* 0x000000ffff027224 */ /* 0x000fce00078e000e */
[----:B------:R-:W-:Y:S05]  /*1c390*/  WARPSYNC.COLLECTIVE R15, `(.L_x_10735) ;  /* 0x000000000f087348 */ /* 0x000fea0003c00000 */
[----:B------:R0:W1:Y:S02]  /*1c3a0*/  SHFL.IDX P6, R14, R13, R12, R11 ;  /* 0x0000000c0d0e7389 */ /* 0x00006400000c000b */
[----:B01----:R-:W-:Y:S01]  /*1c3b0*/  ENDCOLLECTIVE ;  /* 0x000000000000791b */ /* 0x003fe20003800000 */
.L_x_10735:
        /* <DEDUP_REMOVED lines=13> */
.L_x_10736:
[----:B------:R-:W-:Y:S02]  /*1c490*/  IMAD.MOV.U32 R13, RZ, RZ, R7 ;  /* 0x000000ffff0d7224 */ /* 0x000fe400078e0007 */
[----:B------:R-:W-:Y:S02]  /*1c4a0*/  IMAD.MOV.U32 R12, RZ, RZ, 0x3 ;  /* 0x00000003ff0c7424 */ /* 0x000fe400078e00ff */
[----:B------:R-:W-:-:S07]  /*1c4b0*/  IMAD.MOV.U32 R2, RZ, RZ, R14 ;  /* 0x000000ffff027224 */ /* 0x000fce00078e000e */
[----:B------:R-:W-:Y:S05]  /*1c4c0*/  WARPSYNC.COLLECTIVE R15, `(.L_x_10737) ;  /* 0x000000000f087348 */ /* 0x000fea0003c00000 */
[----:B------:R0:W1:Y:S02]  /*1c4d0*/  SHFL.IDX P6, R14, R13, R12, R11 ;  /* 0x0000000c0d0e7389 */ /* 0x00006400000c000b */
[----:B01----:R-:W-:Y:S01]  /*1c4e0*/  ENDCOLLECTIVE ;  /* 0x000000000000791b */ /* 0x003fe20003800000 */
.L_x_10737:
        /* <DEDUP_REMOVED lines=14> */
.L_x_10738:
[----:B------:R-:W-:Y:S01]  /*1c5d0*/  MOV R2, R14 ;  /* 0x0000000e00027202 */ /* 0x000fe20000000f00 */
[----:B------:R-:W-:Y:S06]  /*1c5e0*/  BRA `(.L_x_10739) ;  /* 0xffffffbc007c7947 */ /* 0x000fec000383ffff */
.L_x_10613:
[----:B-1----:R1:W2:Y:S02]  /*1c5f0*/  SYNCS.PHASECHK.TRANS64.TRYWAIT P0, [R5+URZ+0x2d860], R2 ;  /* 0x02d86002050075a7 */ /* 0x0022a4000800017f */
[----:B--2---:R-:W-:Y:S05]  /*1c600*/  @!P0 NANOSLEEP.SYNCS 0x989680 ;  /* 0x009896800000895d */ /* 0x004fea0003900000 */
[----:B------:R-:W2:Y:S02]  /*1c610*/  @!P0 SYNCS.PHASECHK.TRANS64 P0, [R5+URZ+0x2d860], R2 ;  /* 0x02d86002050085a7 */ /* 0x000ea4000800007f */
[----:B--2---:R-:W-:Y:S05]  /*1c620*/  @!P0 BRA `(.L_x_10613) ;  /* 0xfffffffc00f08947 */ /* 0x004fea000383ffff */
[----:B------:R-:W-:Y:S05]  /*1c630*/  BRA `(.L_x_10740) ;  /* 0xffffffbc00e07947 */ /* 0x000fea000383ffff */
.L_x_10614:
        /* <DEDUP_REMOVED lines=8> */
.L_x_10742:
[----:B------:R-:W-:Y:S05]  /*1c6c0*/  BSYNC B1 ;  /* 0x0000000000017941 */ /* 0x000fea0003800000 */
.L_x_10741:
        /* <DEDUP_REMOVED lines=9> */
.L_x_10743:
[----:B------:R-:W-:Y:S02]  /*1c760*/  IMAD.MOV.U32 R13, RZ, RZ, R25 ;  /* 0x000000ffff0d7224 */ /* 0x000fe400078e0019 */
[----:B------:R-:W-:Y:S02]  /*1c770*/  IMAD.MOV.U32 R12, RZ, RZ, 0x1 ;  /* 0x00000001ff0c7424 */ /* 0x000fe400078e00ff */
[----:B------:R-:W-:-:S07]  /*1c780*/  IMAD.MOV.U32 R2, RZ, RZ, R14 ;  /* 0x000000ffff027224 */ /* 0x000fce00078e000e */
[----:B------:R-:W-:Y:S05]  /*1c790*/  WARPSYNC.COLLECTIVE R15, `(.L_x_10744) ;  /* 0x000000000f087348 */ /* 0x000fea0003c00000 */
[----:B------:R0:W1:Y:S02]  /*1c7a0*/  SHFL.IDX P6, R14, R13, R12, R11 ;  /* 0x0000000c0d0e7389 */ /* 0x00006400000c000b */
[----:B01----:R-:W-:Y:S01]  /*1c7b0*/  ENDCOLLECTIVE ;  /* 0x000000000000791b */ /* 0x003fe20003800000 */
.L_x_10744:
        /* <DEDUP_REMOVED lines=16> */
.L_x_10745:
[----:B------:R-:W-:Y:S02]  /*1c8c0*/  IMAD.MOV.U32 R13, RZ, RZ, R25 ;  /* 0x000000ffff0d7224 */ /* 0x000fe400078e0019 */
[----:B------:R-:W-:Y:S02]  /*1c8d0*/  IMAD.MOV.U32 R12, RZ, RZ, 0x2 ;  /* 0x00000002ff0c7424 */ /* 0x000fe400078e00ff */
[----:B------:R-:W-:-:S07]  /*1c8e0*/  IMAD.MOV.U32 R2, RZ, RZ, R14 ;  /* 0x000000ffff027224 */ /* 0x000fce00078e000e */
[----:B------:R-:W-:Y:S05]  /*1c8f0*/  WARPSYNC.COLLECTIVE R15, `(.L_x_10746) ;  /* 0x000000000f087348 */ /* 0x000fea0003c00000 */
[----:B------:R0:W1:Y:S02]  /*1c900*/  SHFL.IDX P6, R14, R13, R12, R11 ;  /* 0x0000000c0d0e7389 */ /* 0x00006400000c000b */
[----:B01----:R-:W-:Y:S01]  /*1c910*/  ENDCOLLECTIVE ;  /* 0x000000000000791b */ /* 0x003fe20003800000 */
.L_x_10746:
        /* <DEDUP_REMOVED lines=16> */
.L_x_10747:
[----:B------:R-:W-:Y:S01]  /*1ca20*/  MOV R13, R25 ;  /* 0x00000019000d7202 */ /* 0x000fe20000000f00 */
[----:B------:R-:W-:Y:S02]  /*1ca30*/  IMAD.MOV.U32 R12, RZ, RZ, 0x3 ;  /* 0x00000003ff0c7424 */ /* 0x000fe400078e00ff */
[----:B------:R-:W-:-:S07]  /*1ca40*/  IMAD.MOV.U32 R2, RZ, RZ, R14 ;  /* 0x000000ffff027224 */ /* 0x000fce00078e000e */
[----:B------:R-:W-:Y:S05]  /*1ca50*/  WARPSYNC.COLLECTIVE R15, `(.L_x_10748) ;  /* 0x000000000f087348 */ /* 0x000fea0003c00000 */
[----:B------:R0:W1:Y:S02]  /*1ca60*/  SHFL.IDX P6, R14, R13, R12, R11 ;  /* 0x0000000c0d0e7389 */ /* 0x00006400000c000b */
[----:B01----:R-:W-:Y:S01]  /*1ca70*/  ENDCOLLECTIVE ;  /* 0x000000000000791b */ /* 0x003fe20003800000 */
.L_x_10748:
        /* <DEDUP_REMOVED lines=13> */
.L_x_10749:
        /* <DEDUP_REMOVED lines=8> */
.L_x_10622:
[----:B-1----:R1:W2:Y:S02]  /*1cbd0*/  SYNCS.PHASECHK.TRANS64.TRYWAIT P0, [R0+URZ+0x2d860], R3 ;  /* 0x02d86003000075a7 */ /* 0x0022a4000800017f */
[----:B--2---:R-:W-:Y:S05]  /*1cbe0*/  @!P0 NANOSLEEP.SYNCS 0x989680 ;  /* 0x009896800000895d */ /* 0x004fea0003900000 */
[----:B------:R-:W2:Y:S02]  /*1cbf0*/  @!P0 SYNCS.PHASECHK.TRANS64 P0, [R0+URZ+0x2d860], R3 ;  /* 0x02d86003000085a7 */ /* 0x000ea4000800007f */
[----:B--2---:R-:W-:Y:S05]  /*1cc00*/  @!P0 BRA `(.L_x_10622) ;  /* 0xfffffffc00f08947 */ /* 0x004fea000383ffff */
[----:B------:R-:W-:Y:S05]  /*1cc10*/  BRA `(.L_x_10751) ;  /* 0xffffffc000687947 */ /* 0x000fea000383ffff */
.L_x_10623:
[----:B------:R-:W-:Y:S01]  /*1cc20*/  BSSY B0, `(.L_x_10752) ;  /* 0x0000008000007945 */ /* 0x000fe20003800000 */
[----:B------:R-:W-:Y:S02]  /*1cc30*/  IMAD.MOV.U32 R13, RZ, RZ, R25 ;  /* 0x000000ffff0d7224 */ /* 0x000fe400078e0019 */
[----:B------:R-:W-:Y:S02]  /*1cc40*/  IMAD.MOV.U32 R12, RZ, RZ, RZ ;  /* 0x000000ffff0c7224 */ /* 0x000fe400078e00ff */
[----:B------:R-:W-:Y:S02]  /*1cc50*/  IMAD.MOV.U32 R11, RZ, RZ, 0x1c1f ;  /* 0x00001c1fff0b7424 */ /* 0x000fe400078e00ff */
[----:B------:R-:W-:-:S07]  /*1cc60*/  IMAD.MOV.U32 R15, RZ, RZ, -0x1 ;  /* 0xffffffffff0f7424 */ /* 0x000fce00078e00ff */
[----:B01---5:R-:W-:Y:S05]  /*1cc70*/  WARPSYNC.COLLECTIVE R15, `(.L_x_10753) ;  /* 0x000000000f087348 */ /* 0x023fea0003c00000 */
[----:B------:R2:W3:Y:S02]  /*1cc80*/  SHFL.IDX P6, R14, R13, R12, R11 ;  /* 0x0000000c0d0e7389 */ /* 0x0004e400000c000b */
[----:B0123-5:R-:W-:Y:S01]  /*1cc90*/  ENDCOLLECTIVE ;  /* 0x000000000000791b */ /* 0x02ffe20003800000 */
.L_x_10753:
[----:B------:R-:W-:Y:S05]  /*1cca0*/  BSYNC B0 ;  /* 0x0000000000007941 */ /* 0x000fea0003800000 */
.L_x_10752:
[----:B------:R-:W0:Y:S01]  /*1ccb0*/  S2R R2, SR_TID.X ;  /* 0x0000000000027919 */ /* 0x000e220000002100 */
[----:B------:R-:W-:Y:S02]  /*1ccc0*/  IMAD.MOV.U32 R13, RZ, RZ, R24 ;  /* 0x000000ffff0d7224 */ /* 0x000fe400078e0018 */
[----:B------:R-:W-:Y:S02]  /*1ccd0*/  IMAD.MOV.U32 R12, RZ, RZ, RZ ;  /* 0x000000ffff0c7224 */ /* 0x000fe400078e00ff */
[----:B------:R-:W-:Y:S02]  /*1cce0*/  IMAD.MOV.U32 R11, RZ, RZ, 0x1c1f ;  /* 0x00001c1fff0b7424 */ /* 0x000fe400078e00ff */
[----:B------:R-:W-:Y:S02]  /*1ccf0*/  IMAD.MOV.U32 R15, RZ, RZ, -0x1 ;  /* 0xffffffffff0f7424 */ /* 0x000fe400078e00ff */
[----:B------:R-:W-:Y:S02]  /*1cd00*/  IMAD.MOV.U32 R3, RZ, RZ, R14 ;  /* 0x000000ffff037224 */ /* 0x000fe400078e000e */
[----:B------:R-:W-:-:S07]  /*1cd10*/  IMAD R4, R4, 0x2, R22 ;  /* 0x0000000204047824 */ /* 0x000fce00078e0216 */
[----:B0-----:R-:W-:Y:S05]  /*1cd20*/  WARPSYNC.COLLECTIVE R15, `(.L_x_10754) ;  /* 0x000000000f087348 */ /* 0x001fea0003c00000 */
[----:B------:R1:W2:Y:S02]  /*1cd30*/  SHFL.IDX P6, R14, R13, R12, R11 ;  /* 0x0000000c0d0e7389 */ /* 0x0002a400000c000b */
[----:B012---:R-:W-:Y:S01]  /*1cd40*/  ENDCOLLECTIVE ;  /* 0x000000000000791b */ /* 0x007fe20003800000 */
.L_x_10754:
        /* <DEDUP_REMOVED lines=11> */
[----:B------:R-:W-:Y:S01]  /*1ce00*/  ISETP.GE.AND P1, PT, R8, UR4, PT ;  /* 0x0000000408007c0c */ /* 0x000fe2000bf26270 */
[----:B------:R-:W-:Y:S01]  /*1ce10*/  IMAD.X R3, RZ, RZ, R3, P0 ;  /* 0x000000ffff037224 */ /* 0x000fe200000e0603 */
[----:B------:R-:W-:-:S13]  /*1ce20*/  ISETP.GE.AND P0, PT, R7, UR4, PT ;  /* 0x0000000407007c0c */ /* 0x000fda000bf06270 */
[----:B------:R-:W-:Y:S05]  /*1ce30*/  WARPSYNC.COLLECTIVE R15, `(.L_x_10755) ;  /* 0x000000000f087348 */ /* 0x000fea0003c00000 */
[----:B------:R0:W1:Y:S02]  /*1ce40*/  SHFL.IDX P6, R14, R13, R12, R11 ;  /* 0x0000000c0d0e7389 */ /* 0x00006400000c000b */
[----:B01----:R-:W-:Y:S01]  /*1ce50*/  ENDCOLLECTIVE ;  /* 0x000000000000791b */ /* 0x003fe20003800000 */
.L_x_10755:
        /* <DEDUP_REMOVED lines=9> */
[----:B------:R-:W-:Y:S01]  /*1cef0*/  ISETP.LT.OR P3, PT, R6, 0x21, P2 ;  /* 0x000000210600780c */ /* 0x000fe20001761670 */
[----:B0-----:R-:W-:-:S12]  /*1cf00*/  IMAD.MOV.U32 R3, RZ, RZ, R14 ;  /* 0x000000ffff037224 */ /* 0x001fd800078e000e */
[----:B------:R-:W-:Y:S05]  /*1cf10*/  WARPSYNC.COLLECTIVE R15, `(.L_x_10756) ;  /* 0x000000000f087348 */ /* 0x000fea0003c00000 */
[----:B------:R0:W1:Y:S02]  /*1cf20*/  SHFL.IDX P6, R14, R13, R12, R11 ;  /* 0x0000000c0d0e7389 */ /* 0x00006400000c000b */
[----:B01----:R-:W-:Y:S01]  /*1cf30*/  ENDCOLLECTIVE ;  /* 0x000000000000791b */ /* 0x003fe20003800000 */
.L_x_10756:
[----:B------:R-:W-:Y:S02]  /*1cf40*/  IMAD.MOV.U32 R13, RZ, RZ, R25 ;  /* 0x000000ffff0d7224 */ /* 0x000fe400078e0019 */
[----:B------:R-:W-:Y:S01]  /*1cf50*/  IMAD.MOV.U32 R12, RZ, RZ, 0x2 ;  /* 0x00000002ff0c7424 */ /* 0x000fe200078e00ff */
[----:B------:R-:W-:-:S13]  /*1cf60*/  IADD3 R2, P4, R14, R5, RZ ;  /* 0x000000050e027210 */ /* 0x000fda0007f9e0ff */
[----:B------:R-:W-:Y:S05]  /*1cf70*/  WARPSYNC.COLLECTIVE R15, `(.L_x_10757) ;  /* 0x000000000f087348 */ /* 0x000fea0003c00000 */
[----:B------:R0:W1:Y:S02]  /*1cf80*/  SHFL.IDX P6, R14, R13, R12, R11 ;  /* 0x0000000c0d0e7389 */ /* 0x00006400000c000b */
[----:B01----:R-:W-:Y:S01]  /*1cf90*/  ENDCOLLECTIVE ;  /* 0x000000000000791b */ /* 0x003fe20003800000 */
.L_x_10757:
        /* <DEDUP_REMOVED lines=10> */
[----:B------:R-:W-:Y:S02]  /*1d040*/  ISETP.LT.OR P3, PT, R6, 0x41, P2 ;  /* 0x000000410600780c */ /* 0x000fe40001761670 */
[----:B0-----:R-:W-:-:S11]  /*1d050*/  MOV R3, R14 ;  /* 0x0000000e00037202 */ /* 0x001fd60000000f00 */
[----:B------:R-:W-:Y:S05]  /*1d060*/  WARPSYNC.COLLECTIVE R15, `(.L_x_10758) ;  /* 0x000000000f087348 */ /* 0x000fea0003c00000 */
[----:B------:R0:W1:Y:S02]  /*1d070*/  SHFL.IDX P6, R14, R13, R12, R11 ;  /* 0x0000000c0d0e7389 */ /* 0x00006400000c000b */
[----:B01----:R-:W-:Y:S01]  /*1d080*/  ENDCOLLECTIVE ;  /* 0x000000000000791b */ /* 0x003fe20003800000 */
.L_x_10758:
[----:B------:R-:W-:Y:S02]  /*1d090*/  IMAD.MOV.U32 R13, RZ, RZ, R25 ;  /* 0x000000ffff0d7224 */ /* 0x000fe400078e0019 */
[----:B------:R-:W-:Y:S01]  /*1d0a0*/  IMAD.MOV.U32 R12, RZ, RZ, 0x3 ;  /* 0x00000003ff0c7424 */ /* 0x000fe200078e00ff */
[----:B------:R-:W-:-:S13]  /*1d0b0*/  IADD3 R2, P4, R14, R5, RZ ;  /* 0x000000050e027210 */ /* 0x000fda0007f9e0ff */
[----:B------:R-:W-:Y:S05]  /*1d0c0*/  WARPSYNC.COLLECTIVE R15, `(.L_x_10759) ;  /* 0x000000000f087348 */ /* 0x000fea0003c00000 */
[----:B------:R0:W1:Y:S02]  /*1d0d0*/  SHFL.IDX P6, R14, R13, R12, R11 ;  /* 0x0000000c0d0e7389 */ /* 0x00006400000c000b */
[----:B01----:R-:W-:Y:S01]  /*1d0e0*/  ENDCOLLECTIVE ;  /* 0x000000000000791b */ /* 0x003fe20003800000 */
.L_x_10759:
        /* <DEDUP_REMOVED lines=14> */
.L_x_10760:
[----:B------:R-:W-:Y:S05]  /*1d1d0*/  BRA `(.L_x_10761) ;  /* 0xffffffbc00c87947 */ /* 0x000fea000383ffff */
.L_x_10628:
        /* <DEDUP_REMOVED lines=8> */
.L_x_10763:
[----:B------:R-:W-:Y:S05]  /*1d260*/  BSYNC B0 ;  /* 0x0000000000007941 */ /* 0x000fea0003800000 */
.L_x_10762:
        /* <DEDUP_REMOVED lines=9> */
.L_x_10764:
        /* <DEDUP_REMOVED lines=11> */
[----:B0-----:R-:W-:Y:S02]  /*1d3b0*/  IMAD.MOV.U32 R2, RZ, RZ, RZ ;  /* 0x000000ffff027224 */ /* 0x001fe400078e00ff */
[----:B--2---:R-:W-:Y:S01]  /*1d3c0*/  @!P1 IMAD.MOV.U32 R2, RZ, RZ, R3 ;  /* 0x000000ffff029224 */ /* 0x004fe200078e0003 */
[----:B------:R-:W-:-:S03]  /*1d3d0*/  ISETP.NE.AND P1, PT, R8, RZ, PT ;  /* 0x000000ff0800720c */ /* 0x000fc60003f25270 */
[----:B------:R-:W-:-:S10]  /*1d3e0*/  IMAD.MOV.U32 R13, RZ, RZ, R2 ;  /* 0x000000ffff0d7224 */ /* 0x000fd400078e0002 */
[----:B------:R-:W-:Y:S05]  /*1d3f0*/  WARPSYNC.COLLECTIVE R15, `(.L_x_10765) ;  /* 0x000000000f087348 */ /* 0x000fea0003c00000 */
[----:B------:R0:W1:Y:S02]  /*1d400*/  SHFL.UP P6, R14, R13, R12, R11 ;  /* 0x0400000c0d0e7389 */ /* 0x00006400000c000b */
[----:B01----:R-:W-:Y:S01]  /*1d410*/  ENDCOLLECTIVE ;  /* 0x000000000000791b */ /* 0x003fe20003800000 */
.L_x_10765:
[----:B------:R-:W-:Y:S01]  /*1d420*/  IMAD.MOV.U32 R12, RZ, RZ, 0x2 ;  /* 0x00000002ff0c7424 */ /* 0x000fe200078e00ff */
[----:B------:R-:W-:-:S05]  /*1d430*/  SEL R5, R14, RZ, P1 ;  /* 0x000000ff0e057207 */ /* 0x000fca0000800000 */
[----:B------:R-:W-:-:S04]  /*1d440*/  IMAD.IADD R5, R2, 0x1, R5 ;  /* 0x0000000102057824 */ /* 0x000fc800078e0205 */
[----:B------:R-:W-:-:S07]  /*1d450*/  IMAD.MOV.U32 R13, RZ, RZ, R5 ;  /* 0x000000ffff0d7224 */ /* 0x000fce00078e0005 */
[----:B------:R-:W-:Y:S05]  /*1d460*/  WARPSYNC.COLLECTIVE R15, `(.L_x_10766) ;  /* 0x000000000f087348 */ /* 0x000fea0003c00000 */
[----:B------:R0:W1:Y:S02]  /*1d470*/  SHFL.UP P6, R14, R13, R12, R11 ;  /* 0x0400000c0d0e7389 */ /* 0x00006400000c000b */
[----:B01----:R-:W-:Y:S01]  /*1d480*/  ENDCOLLECTIVE ;  /* 0x000000000000791b */ /* 0x003fe20003800000 */
.L_x_10766:
[----:B------:R-:W-:Y:S01]  /*1d490*/  IMAD.MOV.U32 R12, RZ, RZ, 0x4 ;  /* 0x00000004ff0c7424 */ /* 0x000fe200078e00ff */
[----:B------:R-:W-:-:S04]  /*1d4a0*/  SEL R6, R14, RZ, P2 ;  /* 0x000000ff0e067207 */ /* 0x000fc80001000000 */
[----:B------:R-:W-:-:S05]  /*1d4b0*/  IADD3 R6, R5, R6, RZ ;  /* 0x0000000605067210 */ /* 0x000fca0007ffe0ff */
[----:B------:R-:W-:-:S07]  /*1d4c0*/  IMAD.MOV.U32 R13, RZ, RZ, R6 ;  /* 0x000000ffff0d7224 */ /* 0x000fce00078e0006 */
[----:B------:R-:W-:Y:S05]  /*1d4d0*/  WARPSYNC.COLLECTIVE R15, `(.L_x_10767) ;  /* 0x000000000f087348 */ /* 0x000fea0003c00000 */
[----:B------:R0:W1:Y:S02]  /*1d4e0*/  SHFL.UP P6, R14, R13, R12, R11 ;  /* 0x0400000c0d0e7389 */ /* 0x00006400000c000b */
[----:B01----:R-:W-:Y:S01]  /*1d4f0*/  ENDCOLLECTIVE ;  /* 0x000000000000791b */ /* 0x003fe20003800000 */
.L_x_10767:
[----:B------:R-:W-:Y:S01]  /*1d500*/  IMAD.MOV.U32 R12, RZ, RZ, 0x8 ;  /* 0x00000008ff0c7424 */ /* 0x000fe200078e00ff */
[----:B------:R-:W-:-:S05]  /*1d510*/  SEL R7, R14, RZ, P3 ;  /* 0x000000ff0e077207 */ /* 0x000fca0001800000 */
[----:B------:R-:W-:-:S04]  /*1d520*/  IMAD.IADD R7, R6, 0x1, R7 ;  /* 0x0000000106077824 */ /* 0x000fc800078e0207 */
[----:B------:R-:W-:-:S07]  /*1d530*/  IMAD.MOV.U32 R13, RZ, RZ, R7 ;  /* 0x000000ffff0d7224 */ /* 0x000fce00078e0007 */
[----:B------:R-:W-:Y:S05]  /*1d540*/  WARPSYNC.COLLECTIVE R15, `(.L_x_10768) ;  /* 0x000000000f087348 */ /* 0x000fea0003c00000 */
[----:B------:R0:W1:Y:S02]  /*1d550*/  SHFL.UP P6, R14, R13, R12, R11 ;  /* 0x0400000c0d0e7389 */ /* 0x00006400000c000b */
[----:B01----:R-:W-:Y:S01]  /*1d560*/  ENDCOLLECTIVE ;  /* 0x000000000000791b */ /* 0x003fe20003800000 */
.L_x_10768:
[----:B------:R-:W-:Y:S01]  /*1d570*/  IMAD.MOV.U32 R12, RZ, RZ, 0x10 ;  /* 0x00000010ff0c7424 */ /* 0x000fe200078e00ff */
[----:B------:R-:W-:-:S05]  /*1d580*/  SEL R14, R14, RZ, P4 ;  /* 0x000000ff0e0e7207 */ /* 0x000fca0002000000 */
[----:B------:R-:W-:-:S04]  /*1d590*/  IMAD.IADD R5, R7, 0x1, R14 ;  /* 0x0000000107057824 */ /* 0x000fc800078e020e */
[----:B------:R-:W-:-:S07]  /*1d5a0*/  IMAD.MOV.U32 R13, RZ, RZ, R5 ;  /* 0x000000ffff0d7224 */ /* 0x000fce00078e0005 */
[----:B------:R-:W-:Y:S05]  /*1d5b0*/  WARPSYNC.COLLECTIVE R15, `(.L_x_10769) ;  /* 0x000000000f087348 */ /* 0x000fea0003c00000 */
[----:B------:R0:W1:Y:S02]  /*1d5c0*/  SHFL.UP P6, R14, R13, R12, R11 ;  /* 0x0400000c0d0e7389 */ /* 0x00006400000c000b */
[----:B01----:R-:W-:Y:S01]  /*1d5d0*/  ENDCOLLECTIVE ;  /* 0x000000000000791b */ /* 0x003fe20003800000 */
.L_x_10769:
        /* <DEDUP_REMOVED lines=8> */
.L_x_10770:
[----:B------:R-:W-:Y:S05]  /*1d660*/  BRA `(.L_x_10771) ;  /* 0xffffffbc00e47947 */ /* 0x000fea000383ffff */
.L_x_10633:
        /* <DEDUP_REMOVED lines=8> */
.L_x_10773:
[----:B------:R-:W-:Y:S05]  /*1d6f0*/  BSYNC B0 ;  /* 0x0000000000007941 */ /* 0x000fea0003800000 */
.L_x_10772:
        /* <DEDUP_REMOVED lines=8> */
.L_x_10774:
[----:B------:R-:W-:Y:S01]  /*1d780*/  IMAD.MOV.U32 R12, RZ, RZ, 0x4 ;  /* 0x00000004ff0c7424 */ /* 0x000fe200078e00ff */
[----:B------:R-:W-:-:S05]  /*1d790*/  SEL R14, R14, RZ, P2 ;  /* 0x000000ff0e0e7207 */ /* 0x000fca0001000000 */
[----:B------:R-:W-:-:S04]  /*1d7a0*/  IMAD.IADD R3, R13, 0x1, R14 ;  /* 0x000000010d037824 */ /* 0x000fc800078e020e */
[----:B------:R-:W-:-:S07]  /*1d7b0*/  IMAD.MOV.U32 R13, RZ, RZ, R3 ;  /* 0x000000ffff0d7224 */ /* 0x000fce00078e0003 */
[----:B------:R-:W-:Y:S05]  /*1d7c0*/  WARPSYNC.COLLECTIVE R15, `(.L_x_10775) ;  /* 0x000000000f087348 */ /* 0x000fea0003c00000 */
[----:B------:R0:W1:Y:S02]  /*1d7d0*/  SHFL.UP P6, R14, R13, R12, R11 ;  /* 0x0400000c0d0e7389 */ /* 0x00006400000c000b */
[----:B01----:R-:W-:Y:S01]  /*1d7e0*/  ENDCOLLECTIVE ;  /* 0x000000000000791b */ /* 0x003fe20003800000 */
.L_x_10775:
[----:B------:R-:W-:Y:S01]  /*1d7f0*/  IMAD.MOV.U32 R12, RZ, RZ, 0x8 ;  /* 0x00000008ff0c7424 */ /* 0x000fe200078e00ff */
[----:B------:R-:W-:-:S05]  /*1d800*/  SEL R14, R14, RZ, P3 ;  /* 0x000000ff0e0e7207 */ /* 0x000fca0001800000 */
[----:B------:R-:W-:-:S05]  /*1d810*/  IMAD.IADD R5, R3, 0x1, R14 ;  /* 0x0000000103057824 */ /* 0x000fca00078e020e */
[----:B------:R-:W-:-:S07]  /*1d820*/  MOV R13, R5 ;  /* 0x00000005000d7202 */ /* 0x000fce0000000f00 */
[----:B------:R-:W-:Y:S05]  /*1d830*/  WARPSYNC.COLLECTIVE R15, `(.L_x_10776) ;  /* 0x000000000f087348 */ /* 0x000fea0003c00000 */
[----:B------:R0:W1:Y:S02]  /*1d840*/  SHFL.UP P6, R14, R13, R12, R11 ;  /* 0x0400000c0d0e7389 */ /* 0x00006400000c000b */
[----:B01----:R-:W-:Y:S01]  /*1d850*/  ENDCOLLECTIVE ;  /* 0x000000000000791b */ /* 0x003fe20003800000 */
.L_x_10776:
[----:B------:R-:W-:Y:S01]  /*1d860*/  IMAD.MOV.U32 R12, RZ, RZ, 0x10 ;  /* 0x00000010ff0c7424 */ /* 0x000fe200078e00ff */
[----:B------:R-:W-:-:S05]  /*1d870*/  SEL R6, R14, RZ, P4 ;  /* 0x000000ff0e067207 */ /* 0x000fca0002000000 */
[----:B------:R-:W-:-:S04]  /*1d880*/  IMAD.IADD R6, R5, 0x1, R6 ;  /* 0x0000000105067824 */ /* 0x000fc800078e0206 */
[----:B------:R-:W-:-:S07]  /*1d890*/  IMAD.MOV.U32 R13, RZ, RZ, R6 ;  /* 0x000000ffff0d7224 */ /* 0x000fce00078e0006 */
[----:B------:R-:W-:Y:S05]  /*1d8a0*/  WARPSYNC.COLLECTIVE R15, `(.L_x_10777) ;  /* 0x000000000f087348 */ /* 0x000fea0003c00000 */
[----:B------:R0:W1:Y:S02]  /*1d8b0*/  SHFL.UP P6, R14, R13, R12, R11 ;  /* 0x0400000c0d0e7389 */ /* 0x00006400000c000b */
[----:B01----:R-:W-:Y:S01]  /*1d8c0*/  ENDCOLLECTIVE ;  /* 0x000000000000791b */ /* 0x003fe20003800000 */
.L_x_10777:
        /* <DEDUP_REMOVED lines=8> */
.L_x_10778:
[----:B------:R-:W-:Y:S05]  /*1d950*/  BRA `(.L_x_10779) ;  /* 0xffffffbc00c47947 */ /* 0x000fea000383ffff */
.L_x_10635:
[----:B------:R-:W-:Y:S01]  /*1d960*/  BSSY B0, `(.L_x_10780) ;  /* 0x0000006000007945 */ /* 0x000fe20003800000 */
[----:B------:R-:W-:Y:S01]  /*1d970*/  PLOP3.LUT P6, PT, P6, PT, PT, 0x8, 0x0 ;  /* 0x000000000000781c */ /* 0x000fe200037ce170 */
[----:B------:R-:W-:-:S12]  /*1d980*/  IMAD.MOV.U32 R15, RZ, RZ, -0x1 ;  /* 0xffffffffff0f7424 */ /* 0x000fd800078e00ff */
[----:B0----5:R-:W-:Y:S05]  /*1d990*/  WARPSYNC.COLLECTIVE R15, `(.L_x_10781) ;  /* 0x000000000f087348 */ /* 0x021fea0003c00000 */
[----:B------:R-:W-:Y:S01]  /*1d9a0*/  VOTE.ANY R14, PT, P6 ;  /* 0x00000000000e7806 */ /* 0x000fe200030e0100 */
[----:B0----5:R-:W-:Y:S06]  /*1d9b0*/  ENDCOLLECTIVE ;  /* 0x000000000000791b */ /* 0x021fec0003800000 */
.L_x_10781:
[----:B------:R-:W-:Y:S05]  /*1d9c0*/  BSYNC B0 ;  /* 0x0000000000007941 */ /* 0x000fea0003800000 */
.L_x_10780:
        /* <DEDUP_REMOVED lines=9> */
.L_x_10782:
[----:B------:R-:W-:Y:S01]  /*1da60*/  IMAD.MOV.U32 R17, RZ, RZ, R14 ;  /* 0x000000ffff117224 */ /* 0x000fe200078e000e */
[----:B------:R-:W-:Y:S06]  /*1da70*/  BRA `(.L_x_10783) ;  /* 0xffffffbc00b47947 */ /* 0x000fec000383ffff */
.L_x_10637:
[----:B------:R-:W-:Y:S01]  /*1da80*/  BSSY B0, `(.L_x_10784) ;  /* 0x0000007000007945 */ /* 0x000fe20003800000 */
[----:B------:R-:W-:Y:S02]  /*1da90*/  IMAD.MOV.U32 R13, RZ, RZ, R3 ;  /* 0x000000ffff0d7224 */ /* 0x000fe400078e0003 */
[----:B------:R-:W-:Y:S02]  /*1daa0*/  IMAD.MOV.U32 R11, RZ, RZ, 0x1f ;  /* 0x0000001fff0b7424 */ /* 0x000fe400078e00ff */
[----:B------:R-:W-:-:S07]  /*1dab0*/  IMAD.MOV.U32 R15, RZ, RZ, -0x1 ;  /* 0xffffffffff0f7424 */ /* 0x000fce00078e00ff */
[----:B012---:R-:W-:Y:S05]  /*1dac0*/  WARPSYNC.COLLECTIVE R15, `(.L_x_10785) ;  /* 0x000000000f087348 */ /* 0x007fea0003c00000 */
[----:B------:R3:W4:Y:S02]  /*1dad0*/  SHFL.IDX P6, R14, R13, R12, R11 ;  /* 0x0000000c0d0e7389 */ /* 0x00072400000c000b */
[----:B01234-:R-:W-:Y:S01]  /*1dae0*/  ENDCOLLECTIVE ;  /* 0x000000000000791b */ /* 0x01ffe20003800000 */
.L_x_10785:
[----:B------:R-:W-:Y:S05]  /*1daf0*/  BSYNC B0 ;  /* 0x0000000000007941 */ /* 0x000fea0003800000 */
.L_x_10784:
[----:B------:R-:W-:Y:S05]  /*1db00*/  BRA `(.L_x_10636) ;  /* 0xffffffbc00ac7947 */ /* 0x000fea000383ffff */
.L_x_10641:
[----:B0-----:R0:W3:Y:S02]  /*1db10*/  SYNCS.PHASECHK.TRANS64.TRYWAIT P0, [R5+URZ+0x2d820], R0 ;  /* 0x02d82000050075a7 */ /* 0x0010e4000800017f */
[----:B---3--:R-:W-:Y:S05]  /*1db20*/  @!P0 NANOSLEEP.SYNCS 0x989680 ;  /* 0x009896800000895d */ /* 0x008fea0003900000 */
[----:B------:R-:W3:Y:S02]  /*1db30*/  @!P0 SYNCS.PHASECHK.TRANS64 P0, [R5+URZ+0x2d820], R0 ;  /* 0x02d82000050085a7 */ /* 0x000ee4000800007f */
[----:B---3--:R-:W-:Y:S05]  /*1db40*/  @!P0 BRA `(.L_x_10641) ;  /* 0xfffffffc00f08947 */ /* 0x008fea000383ffff */
[----:B------:R-:W-:Y:S05]  /*1db50*/  BRA `(.L_x_10786) ;  /* 0xffffffc000987947 */ /* 0x000fea000383ffff */
.L_x_10642:
        /* <DEDUP_REMOVED lines=8> */
[----:B012-4-:R-:W-:Y:S05]  /*1dbe0*/  WARPSYNC.COLLECTIVE R15, `(.L_x_10788) ;  /* 0x000000000f087348 */ /* 0x017fea0003c00000 */
[----:B------:R3:W0:Y:S02]  /*1dbf0*/  SHFL.IDX P6, R14, R13, R12, R11 ;  /* 0x0000000c0d0e7389 */ /* 0x00062400000c000b */
[----:B01234-:R-:W-:Y:S01]  /*1dc00*/  ENDCOLLECTIVE ;  /* 0x000000000000791b */ /* 0x01ffe20003800000 */
.L_x_10788:
[----:B------:R-:W-:Y:S05]  /*1dc10*/  BSYNC B0 ;  /* 0x0000000000007941 */ /* 0x000fea0003800000 */
.L_x_10787:
[----:B------:R-:W-:Y:S05]  /*1dc20*/  BRA `(.L_x_10789) ;  /* 0xffffffc000807947 */ /* 0x000fea000383ffff */
.L_x_10643:
[----:B------:R-:W-:Y:S01]  /*1dc30*/  BSSY B0, `(.L_x_10790) ;  /* 0x0000006000007945 */ /* 0x000fe20003800000 */
[----:B------:R-:W-:-:S07]  /*1dc40*/  IMAD.MOV.U32 R15, RZ, RZ, -0x1 ;  /* 0xffffffffff0f7424 */ /* 0x000fce00078e00ff */
[----:B012-4-:R-:W-:Y:S05]  /*1dc50*/  WARPSYNC.COLLECTIVE R15, `(.L_x_10791) ;  /* 0x000000000f0c7348 */ /* 0x017fea0003c00000 */
[----:B------:R-:W-:Y:S02]  /*1dc60*/  ELECT P6, UR62, PT ;  /* 0x00000000003e782f */ /* 0x000fe400038c0000 */
[----:B------:R-:W-:Y:S01]  /*1dc70*/  MOV R14, UR62 ;  /* 0x0000003e000e7c02 */ /* 0x000fe20008000f00 */
[----:B012-4-:R-:W-:Y:S10]  /*1dc80*/  ENDCOLLECTIVE ;  /* 0x000000000000791b */ /* 0x017ff40003800000 */
.L_x_10791:
[----:B------:R-:W-:Y:S05]  /*1dc90*/  BSYNC B0 ;  /* 0x0000000000007941 */ /* 0x000fea0003800000 */
.L_x_10790:
[----:B------:R-:W-:Y:S05]  /*1dca0*/  BRA `(.L_x_10792) ;  /* 0xffffffc000747947 */ /* 0x000fea000383ffff */
.L_x_10645:
[----:B0-----:R0:W3:Y:S02]  /*1dcb0*/  SYNCS.PHASECHK.TRANS64.TRYWAIT P1, [R3+URZ+0x2d840], R2 ;  /* 0x02d84002030075a7 */ /* 0x0010e4000802017f */
[----:B---3--:R-:W-:Y:S05]  /*1dcc0*/  @!P1 NANOSLEEP.SYNCS 0x989680 ;  /* 0x009896800000995d */ /* 0x008fea0003900000 */
[----:B------:R-:W3:Y:S02]  /*1dcd0*/  @!P1 SYNCS.PHASECHK.TRANS64 P1, [R3+URZ+0x2d840], R2 ;  /* 0x02d84002030095a7 */ /* 0x000ee4000802007f */
[----:B---3--:R-:W-:Y:S05]  /*1dce0*/  @!P1 BRA `(.L_x_10645) ;  /* 0xfffffffc00f09947 */ /* 0x008fea000383ffff */
[----:B------:R-:W-:Y:S05]  /*1dcf0*/  BRA `(.L_x_10793) ;  /* 0xffffffc000987947 */ /* 0x000fea000383ffff */
.L_x_10647:
[----:B---3--:R3:W0:Y:S02]  /*1dd00*/  SYNCS.PHASECHK.TRANS64.TRYWAIT P1, [R5+URZ+0x2d840], R0 ;  /* 0x02d84000050075a7 */ /* 0x008624000802017f */
[----:B0-----:R-:W-:Y:S05]  /*1dd10*/  @!P1 NANOSLEEP.SYNCS 0x989680 ;  /* 0x009896800000995d */ /* 0x001fea0003900000 */
[----:B------:R-:W0:Y:S02]  /*1dd20*/  @!P1 SYNCS.PHASECHK.TRANS64 P1, [R5+URZ+0x2d840], R0 ;  /* 0x02d84000050095a7 */ /* 0x000e24000802007f */
[----:B0-----:R-:W-:Y:S05]  /*1dd30*/  @!P1 BRA `(.L_x_10647) ;  /* 0xfffffffc00f09947 */ /* 0x001fea000383ffff */
[----:B------:R-:W-:Y:S05]  /*1dd40*/  BRA `(.L_x_10794) ;  /* 0xffffffc000a87947 */ /* 0x000fea000383ffff */
.L_x_10649:
[----:B------:R0:W0:Y:S02]  /*1dd50*/  SYNCS.PHASECHK.TRANS64.TRYWAIT P1, [R3+URZ+0x2d860], R2 ;  /* 0x02d86002030075a7 */ /* 0x000024000802017f */
[----:B0-----:R-:W-:Y:S05]  /*1dd60*/  @!P1 NANOSLEEP.SYNCS 0x989680 ;  /* 0x009896800000995d */ /* 0x001fea0003900000 */
[----:B------:R-:W0:Y:S02]  /*1dd70*/  @!P1 SYNCS.PHASECHK.TRANS64 P1, [R3+URZ+0x2d860], R2 ;  /* 0x02d86002030095a7 */ /* 0x000e24000802007f */
[----:B0-----:R-:W-:Y:S05]  /*1dd80*/  @!P1 BRA `(.L_x_10649) ;  /* 0xfffffffc00f09947 */ /* 0x001fea000383ffff */
[----:B------:R-:W-:Y:S05]  /*1dd90*/  BRA `(.L_x_10795) ;  /* 0xffffffc000a47947 */ /* 0x000fea000383ffff */
.L_x_10796:
        /* <DEDUP_REMOVED lines=14> */
.L_x_15855:


//--------------------- .text._ZN7cutlass13device_kernelIN5flash11enable_sm90INS1_16FlashAttnFwdSm90INS1_25CollectiveMainloopFwdSm90ILi2EN4cute5tupleIJNS5_1CILi1EEES8_S8_EEENS6_IJNS7_ILi192EEENS7_ILi128EEENS7_ILi96EEEEEELi96ENS_10bfloat16_tEfNS_4arch4Sm90ELb0ELb1ELb1ELb0ELb1ELb0ELb0ELb0ELb1ELb1ELb0ELb0EEENS1_21CollectiveEpilogueFwdINS6_IJSA_SC_SB_EEES9_SE_SG_Li384ELb0ELb1ELb0ELb0EEENS1_30DynamicPersistentTileSchedulerILi384ELi128ELb0ELb1ELb1EEEEEEEEEvNT_6ParamsE --------------------------
	.section	.text._ZN7cutlass13device_kernelIN5flash11enable_sm90INS1_16FlashAttnFwdSm90INS1_25CollectiveMainloopFwdSm90ILi2EN4cute5tupleIJNS5_1CILi1EEES8_S8_EEENS6_IJNS7_ILi192EEENS7_ILi128EEENS7_ILi96EEEEEELi96ENS_10bfloat16_tEfNS_4arch4Sm90ELb0ELb1ELb1ELb0ELb1ELb0ELb0ELb0ELb1ELb1ELb0ELb0EEENS1_21CollectiveEpilogueFwdINS6_IJSA_SC_SB_EEES9_SE_SG_Li384ELb0ELb1ELb0ELb0EEENS1_30DynamicPersistentTileSchedulerILi384ELi128ELb0ELb1ELb1EEEEEEEEEvNT_6ParamsE,"ax",@progbits
	.align	128
.text._ZN7cutlass13device_kernelIN5flash11enable_sm90INS1_16FlashAttnFwdSm90INS1_25CollectiveMainloopFwdSm90ILi2EN4cute5tupleIJNS5_1CILi1EEES8_S8_EEENS6_IJNS7_ILi192EEENS7_ILi128EEENS7_ILi96EEEEEELi96ENS_10bfloat16_tEfNS_4arch4Sm90ELb0ELb1ELb1ELb0ELb1ELb0ELb0ELb0ELb1ELb1ELb0ELb0EEENS1_21CollectiveEpilogueFwdINS6_IJSA_SC_SB_EEES9_SE_SG_Li384ELb0ELb1ELb0ELb0EEENS1_30DynamicPersistentTileSchedulerILi384ELi128ELb0ELb1ELb1EEEEEEEEEvNT_6ParamsE:
        .type           _ZN7cutlass13device_kernelIN5flash11enable_sm90INS1_16FlashAttnFwdSm90INS1_25CollectiveMainloopFwdSm90ILi2EN4cute5tupleIJNS5_1CILi1EEES8_S8_EEENS6_IJNS7_ILi192EEENS7_ILi128EEENS7_ILi96EEEEEELi96ENS_10bfloat16_tEfNS_4arch4Sm90ELb0ELb1ELb1ELb0ELb1ELb0ELb0ELb0ELb1ELb1ELb0ELb0EEENS1_21CollectiveEpilogueFwdINS6_IJSA_SC_SB_EEES9_SE_SG_Li384ELb0ELb1ELb0ELb0EEENS1_30DynamicPersistentTileSchedulerILi384ELi128ELb0ELb1ELb1EEEEEEEEEvNT_6ParamsE,@function
        .size           _ZN7cutlass13device_kernelIN5flash11enable_sm90INS1_16FlashAttnFwdSm90INS1_25CollectiveMainloopFwdSm90ILi2EN4cute5tupleIJNS5_1CILi1EEES8_S8_EEENS6_IJNS7_ILi192EEENS7_ILi128EEENS7_ILi96EEEEEELi96ENS_10bfloat16_tEfNS_4arch4Sm90ELb0ELb1ELb1ELb0ELb1ELb0ELb0ELb0ELb1ELb1ELb0ELb0EEENS1_21CollectiveEpilogueFwdINS6_IJSA_SC_SB_EEES9_SE_SG_Li384ELb0ELb1ELb0ELb0EEENS1_30DynamicPersistentTileSchedulerILi384ELi128ELb0ELb1ELb1EEEEEEEEEvNT_6ParamsE,(.L_x_15856 - _ZN7cutlass13device_kernelIN5flash11enable_sm90INS1_16FlashAttnFwdSm90INS1_25CollectiveMainloopFwdSm90ILi2EN4cute5tupleIJNS5_1CILi1EEES8_S8_EEENS6_IJNS7_ILi192EEENS7_ILi128EEENS7_ILi96EEEEEELi96ENS_10bfloat16_tEfNS_4arch4Sm90ELb0ELb1ELb1ELb0ELb1ELb0ELb0ELb0ELb1ELb1ELb0ELb0EEENS1_21CollectiveEpilogueFwdINS6_IJSA_SC_SB_EEES9_SE_SG_Li384ELb0ELb1ELb0ELb0EEENS1_30DynamicPersistentTileSchedulerILi384ELi128ELb0ELb1ELb1EEEEEEEEEvNT_6ParamsE)
        .other          _ZN7cutlass13device_kernelIN5flash11enable_sm90INS1_16FlashAttnFwdSm90INS1_25CollectiveMainloopFwdSm90ILi2EN4cute5tupleIJNS5_1CILi1EEES8_S8_EEENS6_IJNS7_ILi192EEENS7_ILi128EEENS7_ILi96EEEEEELi96ENS_10bfloat16_tEfNS_4arch4Sm90ELb0ELb1ELb1ELb0ELb1ELb0ELb0ELb0ELb1ELb1ELb0ELb0EEENS1_21CollectiveEpilogueFwdINS6_IJSA_SC_SB_EEES9_SE_SG_Li384ELb0ELb1ELb0ELb0EEENS1_30DynamicPersistentTileSchedulerILi384ELi128ELb0ELb1ELb1EEEEEEEEEvNT_6ParamsE,@"STO_CUDA_ENTRY STV_DEFAULT"
_ZN7cutlass13device_kernelIN5flash11enable_sm90INS1_16FlashAttnFwdSm90INS1_25CollectiveMainloopFwdSm90ILi2EN4cute5tupleIJNS5_1CILi1EEES8_S8_EEENS6_IJNS7_ILi192EEENS7_ILi128EEENS7_ILi96EEEEEELi96ENS_10bfloat16_tEfNS_4arch4Sm90ELb0ELb1ELb1ELb0ELb1ELb0ELb0ELb0ELb1ELb1ELb0ELb0EEENS1_21CollectiveEpilogueFwdINS6_IJSA_SC_SB_EEES9_SE_SG_Li384ELb0ELb1ELb0ELb0EEENS1_30DynamicPersistentTileSchedulerILi384ELi128ELb0ELb1ELb1EEEEEEEEEvNT_6ParamsE:
        /* <DEDUP_REMOVED lines=45> */
.L_x_10797:
        /* <DEDUP_REMOVED lines=22> */
.L_x_10798:
        /* <DEDUP_REMOVED lines=18> */
.L_x_10799:
        /* <DEDUP_REMOVED lines=22> */
.L_x_10800:
        /* <DEDUP_REMOVED lines=23> */
.L_x_10801:
        /* <DEDUP_REMOVED lines=8> */
.L_x_10803:
        /* <DEDUP_REMOVED lines=17> */
[----:B------:R-:W-:Y:S01]  /*09b0*/  IMAD.MOV.U32 R18, RZ, RZ, 0x40 ;  /* 0x00000040ff127424 */ /* 0x000fe200078e00ff */
[----:B------:R-:W-:Y:S01]  /*09c0*/  ULOP3.LUT UR49, UR42, 0x1, URZ, 0xfc, !UPT ;  /* 0x000000012a317892 */ /* 0x000fe2000f8efc3f */
[----:B------:R-:W-:Y:S01]  /*09d0*/  SHF.R.S32.HI R0, RZ, 0x1f, R151 ;  /* 0x0000001fff007819 */ /* 0x000fe20000011497 */
[----:B------:R-:W-:Y:S01]  /*09e0*/  UMOV UR48, URZ ;  /* 0x0000003f00307c82 */ /* 0x000fe20008000000 */
[----:B------:R-:W-:Y:S01]  /*09f0*/  UMOV UR47, URZ ;  /* 0x0000003f002f7c82 */ /* 0x000fe20008000000 */
[----:B------:R-:W-:Y:S01]  /*0a00*/  UMOV UR46, URZ ;  /* 0x0000003f002e7c82 */ /* 0x000fe20008000000 */
[CC--:B------:R-:W-:Y:S02]  /*0a10*/  LEA.HI R2, R0.reuse, R151.reuse, RZ, 0x4 ;  /* 0x0000009700027211 */ /* 0x0c0fe400078f20ff */
[----:B------:R-:W-:-:S02]  /*0a20*/  LEA.HI R146, R0, R151, RZ, 0x7 ;  /* 0x0000009700927211 */ /* 0x000fc400078f38ff */
[----:B------:R-:W-:Y:S02]  /*0a30*/  LOP3.LUT R4, R2, 0xfffffff0, RZ, 0xc0, !PT ;  /* 0xfffffff002047812 */ /* 0x000fe400078ec0ff */
[----:B------:R-:W-:Y:S02]  /*0a40*/  SHF.R.S32.HI R5, RZ, 0x4, R2 ;  /* 0x00000004ff057819 */ /* 0x000fe40000011402 */
[----:B------:R-:W-:Y:S01]  /*0a50*/  LOP3.LUT R6, R146, 0xffffff80, RZ, 0xc0, !PT ;  /* 0xffffff8092067812 */ /* 0x000fe200078ec0ff */
[C---:B------:R-:W-:Y:S01]  /*0a60*/  IMAD.IADD R4, R151.reuse, 0x1, -R4 ;  /* 0x0000000197047824 */ /* 0x040fe200078e0a04 */
[----:B------:R-:W-:Y:S02]  /*0a70*/  LEA.HI R2, R2, R5, RZ, 0x1 ;  /* 0x0000000502027211 */ /* 0x000fe400078f08ff */
[----:B------:R-:W-:Y:S01]  /*0a80*/  SHF.R.S32.HI R146, RZ, 0x7, R146 ;  /* 0x00000007ff927819 */ /* 0x000fe20000011492 */
[----:B------:R-:W-:Y:S01]  /*0a90*/  IMAD.IADD R145, R151, 0x1, -R6 ;  /* 0x0000000197917824 */ /* 0x000fe200078e0a06 */
[----:B------:R-:W-:-:S02]  /*0aa0*/  SHF.R.S32.HI R3, RZ, 0x1f, R4 ;  /* 0x0000001fff037819 */ /* 0x000fc40000011404 */
[----:B------:R-:W-:Y:S01]  /*0ab0*/  LOP3.LUT R2, R2, 0x1ffffffe, RZ, 0xc0, !PT ;  /* 0x1ffffffe02027812 */ /* 0x000fe200078ec0ff */
[----:B0-----:R-:W-:Y:S01]  /*0ac0*/  ULEA UR40, UR41, UR40, 0x18 ;  /* 0x0000002829287291 */ /* 0x001fe2000f8ec03f */
[----:B------:R-:W-:Y:S02]  /*0ad0*/  LEA.HI R3, R3, R4, RZ, 0x3 ;  /* 0x0000000403037211 */ /* 0x000fe400078f18ff */
[----:B------:R-:W-:Y:S01]  /*0ae0*/  LEA.HI R6, R0, R151, RZ, 0x5 ;  /* 0x0000009700067211 */ /* 0x000fe200078f28ff */
[----:B------:R-:W-:Y:S01]  /*0af0*/  IMAD.IADD R2, R5, 0x1, -R2 ;  /* 0x0000000105027824 */ /* 0x000fe200078e0a02 */
[C---:B------:R-:W-:Y:S01]  /*0b00*/  LOP3.LUT R5, R3.reuse, 0xfffffff8, RZ, 0xc0, !PT ;  /* 0xfffffff803057812 */ /* 0x040fe200078ec0ff */
[----:B------:R-:W-:Y:S01]  /*0b10*/  IMAD.SHL.U32 R3, R3, 0x40, RZ ;  /* 0x0000004003037824 */ /* 0x000fe200078e00ff */
[----:B------:R-:W-:Y:S01]  /*0b20*/  SHF.R.S32.HI R6, RZ, 0x5, R6 ;  /* 0x00000005ff067819 */ /* 0x000fe20000011406 */
[----:B------:R-:W-:Y:S01]  /*0b30*/  IMAD.SHL.U32 R2, R2, 0x8, RZ ;  /* 0x0000000802027824 */ /* 0x000fe200078e00ff */
[----:B------:R-:W-:Y:S01]  /*0b40*/  SHF.R.S32.HI R8, RZ, 0x1f, R145 ;  /* 0x0000001fff087819 */ /* 0x000fe20000011491 */
[----:B------:R-:W-:Y:S01]  /*0b50*/  IMAD.IADD R5, R4, 0x1, -R5 ;  /* 0x0000000104057824 */ /* 0x000fe200078e0a05 */
[----:B------:R-:W-:Y:S01]  /*0b60*/  LOP3.LUT R3, R3, 0x7ffffe00, RZ, 0xc0, !PT ;  /* 0x7ffffe0003037812 */ /* 0x000fe200078ec0ff */
[----:B------:R-:W-:Y:S01]  /*0b70*/  IMAD R13, R6, 0x10, R4 ;  /* 0x00000010060d7824 */ /* 0x000fe200078e0204 */
[----:B------:R-:W-:Y:S01]  /*0b80*/  LEA.HI R9, R8, R145, RZ, 0x2 ;  /* 0x0000009108097211 */ /* 0x000fe200078f10ff */
[----:B------:R-:W-:Y:S01]  /*0b90*/  IMAD.HI R4, R146, 0x55555556, RZ ;  /* 0x5555555692047827 */ /* 0x000fe200078e02ff */
[----:B------:R-:W-:-:S02]  /*0ba0*/  R2P PR, R5, 0x6 ;  /* 0x0000000605007804 */ /* 0x000fc40000000000 */
[--C-:B------:R-:W-:Y:S01]  /*0bb0*/  SHF.R.S32.HI R7, RZ, 0x2, R9.reuse ;  /* 0x00000002ff077819 */ /* 0x100fe20000011409 */
[----:B------:R-:W-:Y:S01]  /*0bc0*/  IMAD.SHL.U32 R5, R5, 0x40, RZ ;  /* 0x0000004005057824 */ /* 0x000fe200078e00ff */
[----:B------:R-:W-:Y:S01]  /*0bd0*/  SHF.R.S32.HI R10, RZ, 0x1f, R9 ;  /* 0x0000001fff0a7819 */ /* 0x000fe20000011409 */
[--C-:B------:R-:W-:Y:S01]  /*0be0*/  IMAD.U32 R148, R13, 0x20, R2.reuse ;  /* 0x000000200d947824 */ /* 0x100fe200078e0002 */
[----:B------:R-:W-:Y:S01]  /*0bf0*/  LEA.HI R0, R0, R151, RZ, 0x2 ;  /* 0x0000009700007211 */ /* 0x000fe200078f10ff */
[----:B------:R-:W-:Y:S01]  /*0c00*/  IMAD R3, R6, 0x400, R3 ;  /* 0x0000040006037824 */ /* 0x000fe200078e0203 */
[----:B------:R-:W-:Y:S02]  /*0c10*/  LOP3.LUT R5, R5, 0x1c0, RZ, 0xc0, !PT ;  /* 0x000001c005057812 */ /* 0x000fe400078ec0ff */
[----:B------:R-:W-:Y:S02]  /*0c20*/  LEA.HI R10, R10, R7, RZ, 0x3 ;  /* 0x000000070a0a7211 */ /* 0x000fe400078f18ff */
[----:B------:R-:W-:-:S02]  /*0c30*/  LOP3.LUT R2, R5, 0x8, R2, 0xf8, !PT ;  /* 0x0000000805027812 */ /* 0x000fc400078ef802 */
[----:B------:R-:W-:Y:S02]  /*0c40*/  SHF.R.U32.HI R5, RZ, 0x3, R5 ;  /* 0x00000003ff057819 */ /* 0x000fe40000011605 */
[----:B------:R-:W-:Y:S02]  /*0c50*/  LOP3.LUT R142, R0, 0xfffffffc, RZ, 0xc0, !PT ;  /* 0xfffffffc008e7812 */ /* 0x000fe400078ec0ff */
[----:B------:R-:W-:Y:S02]  /*0c60*/  LOP3.LUT R2, R2, R5, RZ, 0x3c, !PT ;  /* 0x0000000502027212 */ /* 0x000fe400078e3cff */
[----:B------:R-:W-:Y:S01]  /*0c70*/  LOP3.LUT R10, R10, 0xfffffff8, RZ, 0xc0, !PT ;  /* 0xfffffff80a0a7812 */ /* 0x000fe200078ec0ff */
[----:B------:R-:W-:Y:S01]  /*0c80*/  IMAD.IADD R142, R151, 0x1, -R142 ;  /* 0x00000001978e7824 */ /* 0x000fe200078e0a8e */
[----:B------:R-:W-:Y:S01]  /*0c90*/  LEA.HI R8, R8, R145, RZ, 0x5 ;  /* 0x0000009108087211 */ /* 0x000fe200078f28ff */
[----:B------:R-:W-:Y:S01]  /*0ca0*/  IMAD.IADD R2, R3, 0x1, R2 ;  /* 0x0000000103027824 */ /* 0x000fe200078e0202 */
[----:B------:R-:W-:Y:S01]  /*0cb0*/  SEL R18, R18, 0xffffffc0, !P2 ;  /* 0xffffffc012127807 */ /* 0x000fe20005000000 */
[----:B------:R-:W-:Y:S01]  /*0cc0*/  IMAD.IADD R11, R7, 0x1, -R10 ;  /* 0x00000001070b7824 */ /* 0x000fe200078e0a0a */
[----:B------:R-:W-:Y:S01]  /*0cd0*/  LEA.HI R7, R4, R4, RZ, 0x1 ;  /* 0x0000000404077211 */ /* 0x000fe200078f08ff */
[----:B------:R-:W-:Y:S01]  /*0ce0*/  IMAD.SHL.U32 R138, R142, 0x8, RZ ;  /* 0x000000088e8a7824 */ /* 0x000fe200078e00ff */
[----:B------:R-:W-:-:S02]  /*0cf0*/  SHF.R.S32.HI R8, RZ, 0x5, R8 ;  /* 0x00000005ff087819 */ /* 0x000fc40000011408 */
[----:B------:R-:W-:Y:S01]  /*0d00*/  LEA.HI R3, R142, R142, RZ, 0x1 ;  /* 0x0000008e8e037211 */ /* 0x000fe200078f08ff */
[----:B------:R-:W-:Y:S01]  /*0d10*/  IMAD R7, R7, -0x3, R146 ;  /* 0xfffffffd07077824 */ /* 0x000fe200078e0292 */
[----:B------:R-:W-:Y:S01]  /*0d20*/  LEA R17, R2, UR40, 0x1 ;  /* 0x0000002802117c11 */ /* 0x000fe2000f8e08ff */
[----:B------:R-:W-:Y:S01]  /*0d30*/  IMAD R8, R8, 0x10, R11 ;  /* 0x0000001008087824 */ /* 0x000fe200078e020b */
[----:B------:R-:W-:Y:S01]  /*0d40*/  LOP3.LUT R3, R3, 0x1ffffffe, RZ, 0xc0, !PT ;  /* 0x1ffffffe03037812 */ /* 0x000fe200078ec0ff */
[C---:B------:R-:W-:Y:S01]  /*0d50*/  VIADD R139, R138.reuse, 0x20 ;  /* 0x000000208a8b7836 */ /* 0x040fe20000000000 */
[----:B------:R-:W-:Y:S01]  /*0d60*/  SHF.R.S32.HI R144, RZ, 0x2, R0 ;  /* 0x00000002ff907819 */ /* 0x000fe20000011400 */
[----:B------:R-:W-:Y:S01]  /*0d70*/  VIADD R22, R17, 0x21800 ;  /* 0x0002180011167836 */ /* 0x000fe20000000000 */
[----:B------:R-:W-:Y:S01]  /*0d80*/  LOP3.LUT R16, R9, 0x7ffffffc, RZ, 0xc0, !PT ;  /* 0x7ffffffc09107812 */ /* 0x000fe200078ec0ff */
[----:B------:R-:W-:Y:S01]  /*0d90*/  VIADD R140, R138, 0x40 ;  /* 0x000000408a8c7836 */ /* 0x000fe20000000000 */
[----:B------:R-:W-:Y:S01]  /*0da0*/  SHF.R.S32.HI R150, RZ, 0x1f, R139 ;  /* 0x0000001fff967819 */ /* 0x000fe2000001148b */
[----:B------:R-:W-:-:S02]  /*0db0*/  VIADD R23, R17, 0x21820 ;  /* 0x0002182011177836 */ /* 0x000fc40000000000 */
[----:B------:R-:W-:Y:S01]  /*0dc0*/  IMAD R147, R7, 0x40, R8 ;  /* 0x0000004007937824 */ /* 0x000fe200078e0208 */
[----:B------:R-:W-:Y:S01]  /*0dd0*/  SHF.R.S32.HI R149, RZ, 0x1f, R140 ;  /* 0x0000001fff957819 */ /* 0x000fe2000001148c */
[----:B------:R-:W-:Y:S02]  /*0de0*/  IMAD.IADD R0, R142, 0x1, -R3 ;  /* 0x000000018e007824 */ /* 0x000fe400078e0a03 */
[C---:B------:R-:W-:Y:S02]  /*0df0*/  @P1 VIADD R23, R22.reuse, 0xffffffe0 ;  /* 0xffffffe016171836 */ /* 0x040fe40000000000 */
[----:B------:R-:W-:Y:S02]  /*0e00*/  IMAD.IADD R22, R22, 0x1, R18 ;  /* 0x0000000116167824 */ /* 0x000fe400078e0212 */
[----:B------:R-:W-:Y:S02]  /*0e10*/  IMAD.IADD R16, R145, 0x1, -R16 ;  /* 0x0000000191107824 */ /* 0x000fe400078e0a10 */
[----:B------:R-:W-:-:S02]  /*0e20*/  IMAD R137, R0, 0x8, R147 ;  /* 0x0000000800897824 */ /* 0x000fc400078e0293 */
[----:B------:R-:W-:Y:S02]  /*0e30*/  IMAD.IADD R18, R18, 0x1, R23 ;  /* 0x0000000112127824 */ /* 0x000fe400078e0217 */
[----:B------:R-:W-:-:S07]  /*0e40*/  VIADD R136, R23, 0x6000 ;  /* 0x0000600017887836 */ /* 0x000fce0000000000 */
.L_x_10900:
        /* <DEDUP_REMOVED lines=21> */
.L_x_10804:
[----:B------:R-:W-:Y:S01]  /*0fa0*/  ULDC UR7, c[0x0][0xc54] ;  /* 0x0003150000077ab9 */ /* 0x000fe20000000800 */
[----:B------:R-:W-:Y:S01]  /*0fb0*/  UMOV UR6, UR9 ;  /* 0x0000000900067c82 */ /* 0x000fe20008000000 */
[----:B------:R-:W-:-:S11]  /*0fc0*/  UISETP.NE.AND UP0, UPT, UR7, 0x1, UPT ;  /* 0x000000010700788c */ /* 0x000fd6000bf05270 */
[----:B------:R-:W-:Y:S02]  /*0fd0*/  @UP0 ULDC.64 UR10, c[0x0][0xc58] ;  /* 0x00031600000a0ab9 */ /* 0x000fe40000000a00 */
[----:B------:R-:W-:-:S04]  /*0fe0*/  UIMAD.WIDE.U32 UR4, UR9, UR10, URZ ;  /* 0x0000000a090472a5 */ /* 0x000fc8000f8e003f */
[----:B------:R-:W-:-:S04]  /*0ff0*/  @UP0 USHF.R.U32.HI UR6, URZ, UR11, UR5 ;  /* 0x0000000b3f060299 */ /* 0x000fc80008011605 */
[----:B------:R-:W-:-:S12]  /*1000*/  UIMAD UR4, UR6, UR7, URZ ;  /* 0x00000007060472a4 */ /* 0x000fd8000f8e023f */
.L_x_10805:
        /* <DEDUP_REMOVED lines=9> */
[----:B------:R-:W-:-:S02]  /*10a0*/  UIMAD UR39, UR39, 0xc0, URZ ;  /* 0x000000c0272778a4 */ /* 0x000fc4000f8e023f */
        /* <DEDUP_REMOVED lines=41> */
.L_x_10807:
[----:B------:R-:W-:-:S11]  /*1340*/  UISETP.NE.AND UP0, UPT, UR5, 0x1, UPT ;  /* 0x000000010500788c */ /* 0x000fd6000bf05270 */
[----:B------:R-:W-:Y:S02]  /*1350*/  @UP0 ULDC.64 UR10, c[0x0][0x9e8] ;  /* 0x00027a00000a0ab9 */ /* 0x000fe40000000a00 */
[----:B------:R-:W-:-:S04]  /*1360*/  UIMAD.WIDE.U32 UR8, UR4, UR10, URZ ;  /* 0x0000000a040872a5 */ /* 0x000fc8000f8e003f */
[----:B------:R-:W-:-:S12]  /*1370*/  @UP0 USHF.R.U32.HI UR4, URZ, UR11, UR9 ;  /* 0x0000000b3f040299 */ /* 0x000fd80008011609 */
.L_x_10808:
[----:B------:R-:W-:-:S06]  /*1380*/  UIMAD UR4, UR4, UR5, UR5 ;  /* 0x00000005040472a4 */ /* 0x000fcc000f8e0205 */
[----:B------:R-:W-:-:S07]  /*1390*/  VIMNMX R0, R0, UR4, PT ;  /* 0x0000000400007c48 */ /* 0x000fce000bfe0100 */
.L_x_10806:
        /* <DEDUP_REMOVED lines=32> */
.L_x_10810:
[----:B------:R-:W-:-:S11]  /*15a0*/  UISETP.NE.AND UP0, UPT, UR5, 0x1, UPT ;  /* 0x000000010500788c */ /* 0x000fd6000bf05270 */
[----:B------:R-:W-:Y:S02]  /*15b0*/  @UP0 ULDC.64 UR10, c[0x0][0x9e8] ;  /* 0x00027a00000a0ab9 */ /* 0x000fe40000000a00 */
[----:B------:R-:W-:-:S04]  /*15c0*/  UIMAD.WIDE.U32 UR6, UR4, UR10, URZ ;  /* 0x0000000a040672a5 */ /* 0x000fc8000f8e003f */
[----:B------:R-:W-:-:S12]  /*15d0*/  @UP0 USHF.R.U32.HI UR4, URZ, UR11, UR7 ;  /* 0x0000000b3f040299 */ /* 0x000fd80008011607 */
.L_x_10811:
[----:B------:R-:W-:-:S04]  /*15e0*/  UIMAD UR4, UR4, UR5, URZ ;  /* 0x00000005040472a4 */ /* 0x000fc8000f8e023f */
[----:B------:R-:W-:-:S04]  /*15f0*/  UISETP.LT.AND UP0, UPT, UR8, UR4, UPT ;  /* 0x000000040800728c */ /* 0x000fc8000bf01270 */
[----:B------:R-:W-:-:S12]  /*1600*/  USEL UR8, UR8, UR4, !UP0 ;  /* 0x0000000408087287 */ /* 0x000fd8000c000000 */
.L_x_10809:
[----:B------:R-:W-:Y:S01]  /*1610*/  USHF.R.S32.HI UR4, URZ, 0x1f, UR8 ;  /* 0x0000001f3f047899 */ /* 0x000fe20008011408 */
[----:B------:R-:W-:Y:S01]  /*1620*/  PLOP3.LUT P0, PT, PT, PT, PT, 0x80, 0x0 ;  /* 0x000000000000781c */ /* 0x000fe20003f0f070 */
[----:B------:R-:W-:Y:S01]  /*1630*/  IMAD.MOV.U32 R36, RZ, RZ, RZ ;  /* 0x000000ffff247224 */ /* 0x000fe200078e00ff */
[----:B------:R-:W-:Y:S01]  /*1640*/  CS2R R30, SRZ ;  /* 0x00000000001e7805 */ /* 0x000fe2000001ff00 */
[----:B------:R-:W-:Y:S01]  /*1650*/  ULEA.HI UR4, UR4, UR8, URZ, 0x7 ;  /* 0x0000000804047291 */ /* 0x000fe2000f8f383f */
[----:B------:R-:W-:Y:S01]  /*1660*/  IMAD.MOV.U32 R0, RZ, RZ, RZ ;  /* 0x000000ffff007224 */ /* 0x000fe200078e00ff */
[----:B------:R-:W-:Y:S01]  /*1670*/  CS2R R28, SRZ ;  /* 0x00000000001c7805 */ /* 0x000fe2000001ff00 */
[----:B------:R-:W-:Y:S01]  /*1680*/  IMAD.MOV.U32 R48, RZ, RZ, RZ ;  /* 0x000000ffff307224 */ /* 0x000fe200078e00ff */
[----:B------:R-:W-:Y:S01]  /*1690*/  USHF.R.S32.HI UR4, URZ, 0x7, UR4 ;  /* 0x000000073f047899 */ /* 0x000fe20008011404 */
[----:B------:R-:W-:Y:S01]  /*16a0*/  IMAD.MOV.U32 R133, RZ, RZ, RZ ;  /* 0x000000ffff857224 */ /* 0x000fe200078e00ff */
[----:B------:R-:W-:Y:S01]  /*16b0*/  CS2R R26, SRZ ;  /* 0x00000000001a7805 */ /* 0x000fe2000001ff00 */
[----:B------:R-:W-:Y:S01]  /*16c0*/  IMAD.MOV.U32 R44, RZ, RZ, RZ ;  /* 0x000000ffff2c7224 */ /* 0x000fe200078e00ff */
[----:B------:R-:W-:Y:S01]  /*16d0*/  UISETP.LT.AND UP0, UPT, URZ, UR4, UPT ;  /* 0x000000043f00728c */ /* 0x000fe2000bf01270 */
[----:B------:R-:W-:Y:S01]  /*16e0*/  IMAD.MOV.U32 R129, RZ, RZ, RZ ;  /* 0x000000ffff817224 */ /* 0x000fe200078e00ff */
[----:B------:R-:W-:Y:S01]  /*16f0*/  CS2R R122, SRZ ;  /* 0x00000000007a7805 */ /* 0x000fe2000001ff00 */
[----:B------:R-:W-:Y:S01]  /*1700*/  IMAD.MOV.U32 R46, RZ, RZ, RZ ;  /* 0x000000ffff2e7224 */ /* 0x000fe200078e00ff */
[----:B------:R-:W-:Y:S01]  /*1710*/  USEL UR37, URZ, UR4, !UP0 ;  /* 0x000000043f257287 */ /* 0x000fe2000c000000 */
[----:B------:R-:W-:Y:S01]  /*1720*/  IMAD.MOV.U32 R125, RZ, RZ, RZ ;  /* 0x000000ffff7d7224 */ /* 0x000fe200078e00ff */
        /* <DEDUP_REMOVED lines=20> */
[----:B------:R-:W0:Y:S02]  /*1870*/  SHFL.IDX PT, R0, R146, RZ, 0x1f ;  /* 0x00001fff92007589 */ /* 0x000e2400000e0000 */
[----:B0-----:R-:W-:-:S13]  /*1880*/  R2UR UR43, R0 ;  /* 0x00000000002b72ca */ /* 0x001fda00000e0000 */
[----:B------:R-:W-:-:S04]  /*1890*/  UIMAD.WIDE UR4, UR43, 0x55555556, URZ ;  /* 0x555555562b0478a5 */ /* 0x000fc8000f8e023f */
[----:B------:R-:W-:Y:S02]  /*18a0*/  ULEA.HI UR54, UR5, UR5, URZ, 0x1 ;  /* 0x0000000505367291 */ /* 0x000fe4000f8f083f */
[----:B------:R-:W-:Y:S02]  /*18b0*/  UIADD3 UR5, UR40, 0x21800, URZ ;  /* 0x0002180028057890 */ /* 0x000fe4000fffe03f */
[----:B------:R-:W-:Y:S02]  /*18c0*/  UIMAD UR54, UR54, -0x3, UR43 ;  /* 0xfffffffd363678a4 */ /* 0x000fe4000f8e022b */
[----:B------:R-:W-:Y:S02]  /*18d0*/  ULOP3.LUT UP0, URZ, UR5, 0x3ff, URZ, 0xc0, !UPT ;  /* 0x000003ff053f7892 */ /* 0x000fe4000f80c03f */
[----:B------:R-:W-:Y:S02]  /*18e0*/  ULEA UR4, UR54, UR40, 0xc ;  /* 0x0000002836047291 */ /* 0x000fe4000f8e603f */
[----:B------:R-:W-:-:S02]  /*18f0*/  ULEA UR5, UR54, UR5, 0xd ;  /* 0x0000000536057291 */ /* 0x000fc4000f8e683f */
[----:B------:R-:W-:Y:S01]  /*1900*/  PLOP3.LUT P0, PT, PT, PT, UP0, 0x80, 0x0 ;  /* 0x000000000000781c */ /* 0x000fe20003f0f008 */
[----:B------:R-:W-:Y:S02]  /*1910*/  UIADD3 UR4, UR4, 0xc400, URZ ;  /* 0x0000c40004047890 */ /* 0x000fe4000fffe03f */
[----:B------:R-:W-:Y:S02]  /*1920*/  USHF.R.U32.HI UR5, URZ, 0x4, UR5 ;  /* 0x000000043f057899 */ /* 0x000fe40008011605 */
[----:B------:R-:W-:Y:S02]  /*1930*/  USHF.R.U32.HI UR4, URZ, 0x4, UR4 ;  /* 0x000000043f047899 */ /* 0x000fe40008011604 */
[----:B------:R-:W-:Y:S02]  /*1940*/  ULOP3.LUT UR36, UR5, 0x3fff, URZ, 0xc0, !UPT ;  /* 0x00003fff05247892 */ /* 0x000fe4000f8ec03f */
[----:B------:R-:W-:-:S04]  /*1950*/  ULOP3.LUT UR56, UR4, 0x3fff, URZ, 0xc0, !UPT ;  /* 0x00003fff04387892 */ /* 0x000fc8000f8ec03f */
[----:B------:R-:W-:Y:S08]  /*1960*/  @!P0 BRA `(.L_x_10813) ;  /* 0x0000000000408947 */ /* 0x000ff00003800000 */
        /* <DEDUP_REMOVED lines=16> */
.L_x_10813:
        /* <DEDUP_REMOVED lines=9> */
.L_x_10970:
[----:B------:R-:W-:Y:S05]  /*1b00*/  @!P0 BRA `(.L_x_10815) ;  /* 0x0000000000048947 */ /* 0x000fea0003800000 */
[----:B------:R-:W-:Y:S01]  /*1b10*/  BPT.TRAP 0x1 ;  /* 0x000000040000795c */ /* 0x000fe20000300000 */
.L_x_10815:
[----:B------:R-:W-:Y:S02]  /*1b20*/  IMAD.U32 R6, RZ, RZ, UR46 ;  /* 0x0000002eff067e24 */ /* 0x000fe4000f8e00ff */
[----:B0-----:R-:W-:-:S03]  /*1b30*/  IMAD.U32 R3, RZ, RZ, UR47 ;  /* 0x0000002fff037e24 */ /* 0x001fc6000f8e00ff */
[----:B------:R-:W-:Y:S02]  /*1b40*/  LEA R6, R6, UR40, 0x3 ;  /* 0x0000002806067c11 */ /* 0x000fe4000f8e18ff */
[----:B------:R-:W-:-:S04]  /*1b50*/  SHF.L.U32 R3, R3, 0x1f, RZ ;  /* 0x0000001f03037819 */ /* 0x000fc800000006ff */
[----:B------:R0:W1:Y:S01]  /*1b60*/  SYNCS.PHASECHK.TRANS64.TRYWAIT P1, [R6+URZ+0x2d830], R3 ;  /* 0x02d83003060075a7 */ /* 0x000062000802017f */
[----:B------:R-:W-:Y:S05]  /*1b70*/  @!P0 BRA `(.L_x_10816) ;  /* 0x0000000000048947 */ /* 0x000fea0003800000 */
[----:B------:R-:W-:Y:S01]  /*1b80*/  BPT.TRAP 0x1 ;  /* 0x000000040000795c */ /* 0x000fe20000300000 */
.L_x_10816:
[----:B-1----:R-:W-:Y:S05]  /*1b90*/  @P1 BRA `(.L_x_10817) ;  /* 0x0000000000081947 */ /* 0x002fea0003800000 */
[----:B------:R-:W1:Y:S02]  /*1ba0*/  SYNCS.PHASECHK.TRANS64.TRYWAIT P1, [R6+URZ+0x2d830], R3 ;  /* 0x02d83003060075a7 */ /* 0x000e64000802017f */
[----:B-1----:R-:W-:Y:S05]  /*1bb0*/  @!P1 BRA `(.L_x_10818) ;  /* 0x0000014000ec9947 */ /* 0x002fea0003800000 */
.L_x_10817:
[----:B------:R-:W-:Y:S05]  /*1bc0*/  WARPSYNC.ALL ;  /* 0x0000000000007948 */ /* 0x000fea0003800000 */
[----:B------:R-:W-:Y:S01]  /*1bd0*/  UIADD3 UR4, UR40, 0x15400, URZ ;  /* 0x0001540028047890 */ /* 0x000fe2000fffe03f */
[----:B------:R-:W-:Y:S01]  /*1be0*/  WARPGROUP.ARRIVE ;  /* 0x00000000000079c5 */ /* 0x000fe20000000000 */
[----:B------:R-:W-:Y:S01]  /*1bf0*/  UMOV UR5, 0x80000020 ;  /* 0x8000002000057882 */ /* 0x000fe20000000000 */
[----:B------:R-:W-:Y:S01]  /*1c00*/  UMOV UR7, 0x80000020 ;  /* 0x8000002000077882 */ /* 0x000fe20000000000 */
[----:B------:R-:W-:Y:S01]  /*1c10*/  USHF.R.U32.HI UR4, URZ, 0x4, UR4 ;  /* 0x000000043f047899 */ /* 0x000fe20008011604 */
[----:B------:R-:W-:Y:S01]  /*1c20*/  UMOV UR9, 0x80000020 ;  /* 0x8000002000097882 */ /* 0x000fe20000000000 */
[----:B------:R-:W-:-:S02]  /*1c30*/  UMOV UR11, 0x80000020 ;  /* 0x80000020000b7882 */ /* 0x000fc40000000000 */
[----:B------:R-:W-:Y:S01]  /*1c40*/  ULOP3.LUT UR4, UR4, 0x3fff, URZ, 0xc0, !UPT ;  /* 0x00003fff04047892 */ /* 0x000fe2000f8ec03f */
[----:B------:R-:W-:Y:S01]  /*1c50*/  UMOV UR13, 0x80000020 ;  /* 0x80000020000d7882 */ /* 0x000fe20000000000 */
[----:B------:R-:W-:Y:S02]  /*1c60*/  UMOV UR15, 0x80000020 ;  /* 0x80000020000f7882 */ /* 0x000fe40000000000 */
[----:B------:R-:W-:Y:S02]  /*1c70*/  ULOP3.LUT UR32, UR4, 0x10000, URZ, 0xfc, !UPT ;  /* 0x0001000004207892 */ /* 0x000fe4000f8efc3f */
[----:B------:R-:W-:Y:S02]  /*1c80*/  ULOP3.LUT UR4, UR56, 0x10000, URZ, 0xfc, !UPT ;  /* 0x0001000038047892 */ /* 0x000fe4000f8efc3f */
[----:B------:R-:W-:Y:S02]  /*1c90*/  UIMAD UR6, UR46, 0x600, UR32 ;  /* 0x000006002e0678a4 */ /* 0x000fe4000f8e0220 */
[----:B------:R-:W-:-:S02]  /*1ca0*/  UIADD3 UR8, UR4, 0x2, URZ ;  /* 0x0000000204087890 */ /* 0x000fc4000fffe03f */
[----:B------:R-:W-:Y:S02]  /*1cb0*/  UIADD3 UR10, UR6, 0x2, URZ ;  /* 0x00000002060a7890 */ /* 0x000fe4000fffe03f */
[----:B------:R-:W-:Y:S02]  /*1cc0*/  UIADD3 UR12, UR4, 0x300, URZ ;  /* 0x00000300040c7890 */ /* 0x000fe4000fffe03f */
[----:B------:R-:W-:Y:S02]  /*1cd0*/  UIADD3 UR14, UR6, 0x200, URZ ;  /* 0x00000200060e7890 */ /* 0x000fe4000fffe03f */
[----:B------:R-:W-:Y:S01]  /*1ce0*/  HGMMA.64x128x16.F32.BF16 R24, gdesc[UR4], RZ, !UPT, gsb0 ;  /* 0x01e00000041879f0 */ /* 0x000fe2000c0018ff */
        /* <DEDUP_REMOVED lines=30> */
.L_x_10819:
[----:B------:R-:W-:Y:S01]  /*1ed0*/  UISETP.NE.AND UP1, UPT, UR51, URZ, UPT ;  /* 0x0000003f3300728c */ /* 0x000fe2000bf25270 */
[----:B------:R-:W-:Y:S01]  /*1ee0*/  R2UR UR6, R6 ;  /* 0x00000000060672ca */ /* 0x000fe200000e0000 */
[----:B------:R-:W-:Y:S01]  /*1ef0*/  ULDC UR7, c[0x0][0x9d8] ;  /* 0x0002760000077ab9 */ /* 0x000fe20000000800 */
[----:B------:R-:W2:Y:S01]  /*1f00*/  LDC R141, c[0x0][0x2f0] ;  /* 0x0000bc00ff8d7b82 */ /* 0x000ea20000000800 */
[----:B------:R-:W-:Y:S01]  /*1f10*/  FMUL.FTZ R93, R33, UR7 ;  /* 0x00000007215d7c20 */ /* 0x000fe20008410000 */
[----:B------:R-:W-:Y:S01]  /*1f20*/  FMUL.FTZ R33, R70, UR7 ;  /* 0x0000000746217c20 */ /* 0x000fe20008410000 */
[----:B------:R-:W-:Y:S01]  /*1f30*/  PLOP3.LUT P1, PT, PT, PT, UP1, 0x80, 0x0 ;  /* 0x000000000000781c */ /* 0x000fe20003f2f018 */
[----:B------:R-:W-:Y:S01]  /*1f40*/  VIADD R70, R137, UR39 ;  /* 0x0000002789467c36 */ /* 0x000fe20008000000 */
[----:B------:R-:W-:Y:S01]  /*1f50*/  PLOP3.LUT P2, PT, PT, PT, UP1, 0x80, 0x0 ;  /* 0x000000000000781c */ /* 0x000fe20003f4f018 */
[----:B------:R-:W-:Y:S02]  /*1f60*/  IMAD.MOV.U32 R7, RZ, RZ, -0x80 ;  /* 0xffffff80ff077424 */ /* 0x000fe400078e00ff */
[----:B01----:R-:W-:Y:S01]  /*1f70*/  FMUL.FTZ R3, R30, UR7 ;  /* 0x000000071e037c20 */ /* 0x003fe20008410000 */
[----:B------:R-:W-:Y:S01]  /*1f80*/  @UP1 ULDC UR10, c[0x0][0x44c] ;  /* 0x00011300000a1ab9 */ /* 0x000fe20000000800 */
[----:B------:R-:W0:Y:S01]  /*1f90*/  LDC R143, c[0x0][0x288] ;  /* 0x0000a200ff8f7b82 */ /* 0x000e220000000800 */
[----:B------:R-:W-:Y:S01]  /*1fa0*/  FMUL.FTZ R30, R66, UR7 ;  /* 0x00000007421e7c20 */ /* 0x000fe20008410000 */
[----:B------:R-:W-:Y:S01]  /*1fb0*/  FMUL.FTZ R20, R50, UR7 ;  /* 0x0000000732147c20 */ /* 0x000fe20008410000 */
[----:B------:R-:W-:Y:S01]  /*1fc0*/  FMUL.FTZ R66, R76, UR7 ;  /* 0x000000074c427c20 */ /* 0x000fe20008410000 */
[----:B------:R-:W-:Y:S01]  /*1fd0*/  FMUL.FTZ R50, R60, UR7 ;  /* 0x000000073c327c20 */ /* 0x000fe20008410000 */
[----:B------:R-:W-:Y:S01]  /*1fe0*/  IMAD R76, R88, R7, 0x80 ;  /* 0x00000080584c7424 */ /* 0x000fe200078e0207 */
[----:B------:R-:W-:Y:S01]  /*1ff0*/  UIADD3 UR6, UR6, 0x2d840, URZ ;  /* 0x0002d84006067890 */ /* 0x000fe2000fffe03f */
[----:B------:R-:W-:Y:S01]  /*2000*/  @P1 IMAD.HI.U32 R6, R70, UR10, RZ ;  /* 0x0000000a46061c27 */ /* 0x000fe2000f8e00ff */
[----:B------:R-:W-:-:S03]  /*2010*/  @UP1 ULDC UR10, c[0x0][0x450] ;  /* 0x00011400000a1ab9 */ /* 0x000fc60000000800 */
[----:B------:R-:W-:Y:S01]  /*2020*/  FMUL.FTZ R12, R42, UR7 ;  /* 0x000000072a0c7c20 */ /* 0x000fe20008410000 */
[----:B------:R-:W-:Y:S01]  /*2030*/  FMUL.FTZ R42, R44, UR7 ;  /* 0x000000072c2a7c20 */ /* 0x000fe20008410000 */
[----:B------:R-:W-:Y:S01]  /*2040*/  UISETP.NE.AND UP0, UPT, UR50, URZ, UPT ;  /* 0x0000003f3200728c */ /* 0x000fe2000bf05270 */
[----:B------:R-:W-:Y:S01]  /*2050*/  @P2 SHF.R.U32.HI R70, RZ, UR10, R6 ;  /* 0x0000000aff462c19 */ /* 0x000fe20008011606 */
[----:B------:R-:W-:Y:S01]  /*2060*/  FMUL.FTZ R4, R24, UR7 ;  /* 0x0000000718047c20 */ /* 0x000fe20008410000 */
[----:B------:R-:W-:Y:S01]  /*2070*/  FMUL.FTZ R13, R43, UR7 ;  /* 0x000000072b0d7c20 */ /* 0x000fe20008410000 */
[----:B------:R-:W-:Y:S01]  /*2080*/  FMUL.FTZ R44, R48, UR7 ;  /* 0x00000007302c7c20 */ /* 0x000fe20008410000 */
[----:B------:R-:W-:Y:S01]  /*2090*/  VIADD R7, R76, 0x1 ;  /* 0x000000014c077836 */ /* 0x000fe20000000000 */
        /* <DEDUP_REMOVED lines=56> */
[----:B------:R-:W3:Y:S01]  /*2420*/  MUFU.TANH R4, R4 ;  /* 0x0000000400047308 */ /* 0x000ee20000002400 */
[----:B------:R-:W-:Y:S01]  /*2430*/  ULDC UR35, c[0x0][0x9dc] ;  /* 0x0002770000237ab9 */ /* 0x000fe20000000800 */
[C---:B--2---:R-:W-:Y:S01]  /*2440*/  IMAD R6, R141.reuse, UR44, R6 ;  /* 0x0000002c8d067c24 */ /* 0x044fe2000f8e0206 */
[----:B------:R-:W-:Y:S01]  /*2450*/  SYNCS.ARRIVE.TRANS64.RED.A1T0 RZ, [UR6], RZ ;  /* 0x000000ffffff79a7 */ /* 0x000fe20008100406 */
[----:B------:R-:W-:Y:S01]  /*2460*/  ULOP3.LUT UR6, URZ, UR35, URZ, 0x33, !UPT ;  /* 0x000000233f067292 */ /* 0x000fe2000f8e333f */
[----:B------:R-:W-:Y:S01]  /*2470*/  IMAD R7, R141, UR44, R76 ;  /* 0x0000002c8d077c24 */ /* 0x000fe2000f8e024c */
[----:B------:R-:W-:Y:S01]  /*2480*/  ULDC UR14, c[0x0][0x9e0] ;  /* 0x00027800000e7ab9 */ /* 0x000fe20000000800 */
[----:B0-----:R-:W-:Y:S01]  /*2490*/  IMAD.IADD R6, R6, 0x1, -R143 ;  /* 0x0000000106067824 */ /* 0x001fe200078e0a8f */
[----:B------:R-:W0:Y:S01]  /*24a0*/  MUFU.TANH R89, R89 ;  /* 0x0000005900597308 */ /* 0x000e220000002400 */
[----:B------:R-:W-:Y:S01]  /*24b0*/  IMAD R73, R16, -0x2, R7 ;  /* 0xfffffffe10497824 */ /* 0x000fe200078e0207 */
[----:B------:R-:W-:Y:S01]  /*24c0*/  LEA R74, R88, 0xffffff80, 0x7 ;  /* 0xffffff80584a7811 */ /* 0x000fe200078e38ff */
[----:B------:R-:W-:-:S02]  /*24d0*/  VIADD R78, R6, UR14 ;  /* 0x0000000e064e7c36 */ /* 0x000fc40008000000 */
[----:B------:R-:W-:-:S03]  /*24e0*/  VIADD R75, R6, UR6 ;  /* 0x00000006064b7c36 */ /* 0x000fc60008000000 */
[----:B------:R-:W2:Y:S01]  /*24f0*/  MUFU.TANH R0, R0 ;  /* 0x0000000000007308 */ /* 0x000ea20000002400 */
[----:B-1----:R-:W-:Y:S01]  /*2500*/  VIADDMNMX R71, R60, R78, R73, PT ;  /* 0x0000004e3c477246 */ /* 0x002fe20003800149 */
[----:B------:R-:W-:-:S06]  /*2510*/  IMAD.IADD R72, R75, 0x1, R60 ;  /* 0x000000014b487824 */ /* 0x000fcc00078e023c */
        /* <DEDUP_REMOVED lines=76> */
.L_x_10822:
[----:B------:R-:W-:Y:S02]  /*29e0*/  ULDC UR6, c[0x0][0x9e4] ;  /* 0x0002790000067ab9 */ /* 0x000fe40000000800 */
[----:B------:R-:W-:-:S05]  /*29f0*/  IMAD.U32 R60, RZ, RZ, UR6 ;  /* 0x00000006ff3c7e24 */ /* 0x000fca000f8e00ff */
[----:B------:R-:W-:-:S13]  /*2a00*/  ISETP.NE.AND P1, PT, R60, 0x1, PT ;  /* 0x000000013c00780c */ /* 0x000fda0003f25270 */
[----:B------:R-:W1:Y:S02]  /*2a10*/  @P1 LDC.64 R6, c[0x0][0x9e8] ;  /* 0x00027a00ff061b82 */ /* 0x000e640000000a00 */
[----:B-1----:R-:W-:-:S05]  /*2a20*/  @P1 IMAD.HI.U32 R6, R55, R6, RZ ;  /* 0x0000000637061227 */ /* 0x002fca00078e00ff */
[----:B------:R-:W-:-:S07]  /*2a30*/  @P1 SHF.R.U32.HI R55, RZ, R7, R6 ;  /* 0x00000007ff371219 */ /* 0x000fce0000011606 */
.L_x_10823:
[----:B------:R-:W-:Y:S05]  /*2a40*/  BSYNC B0 ;  /* 0x0000000000007941 */ /* 0x000fea0003800000 */
.L_x_10821:
[----:B------:R-:W-:-:S04]  /*2a50*/  IMAD R55, R55, R60, -R74 ;  /* 0x0000003c37377224 */ /* 0x000fc800078e0a4a */
[----:B------:R-:W-:-:S05]  /*2a60*/  IMAD R55, R16, -0x2, R55 ;  /* 0xfffffffe10377824 */ /* 0x000fca00078e0237 */
[----:B------:R-:W-:Y:S02]  /*2a70*/  VIADDMNMX R71, R55, R60, R71, PT ;  /* 0x0000003c37477246 */ /* 0x000fe40003800147 */
[----:B------:R-:W-:-:S07]  /*2a80*/  VIMNMX R72, R72, R55, !PT ;  /* 0x0000003748487248 */ /* 0x000fce0007fe0100 */
.L_x_10820:
[C---:B------:R-:W-:Y:S01]  /*2a90*/  ISETP.GE.AND P6, PT, R76.reuse, 0xa, PT ;  /* 0x0000000a4c00780c */ /* 0x040fe20003fc6270 */
[----:B------:R-:W1:Y:S01]  /*2aa0*/  SHFL.IDX PT, R6, R70, 0x1, 0x1c1f ;  /* 0x003c1f0046067f89 */ /* 0x000e6200000e0000 */
[C---:B------:R-:W-:Y:S01]  /*2ab0*/  ISETP.GE.AND P1, PT, R76.reuse, 0x2, PT ;  /* 0x000000024c00780c */ /* 0x040fe20003f26270 */
[----:B------:R-:W-:Y:S01]  /*2ac0*/  UISETP.NE.AND UP0, UPT, UR50, URZ, UPT ;  /* 0x0000003f3200728c */ /* 0x000fe2000bf05270 */
        /* <DEDUP_REMOVED lines=9> */
[----:B0-----:R-:W-:-:S02]  /*2b60*/  FSEL R89, R89, -INF , !P4 ;  /* 0xff80000059597808 */ /* 0x001fc40006000000 */
[----:B------:R-:W-:Y:S02]  /*2b70*/  FSEL R90, R90, -INF , !P3 ;  /* 0xff8000005a5a7808 */ /* 0x000fe40005800000 */
[C---:B------:R-:W-:Y:S02]  /*2b80*/  ISETP.GT.AND P4, PT, R72.reuse, 0x9, !P6 ;  /* 0x000000094800780c */ /* 0x040fe40007784270 */
[----:B------:R-:W-:Y:S02]  /*2b90*/  @P5 LOP3.LUT R19, R19, 0x8, RZ, 0xfc, !PT ;  /* 0x0000000813135812 */ /* 0x000fe400078efcff */
[----:B------:R-:W-:Y:S02]  /*2ba0*/  ISETP.GT.AND P3, PT, R72, 0x10, !P5 ;  /* 0x000000104800780c */ /* 0x000fe40006f64270 */
[----:B------:R-:W-:Y:S02]  /*2bb0*/  ISETP.GE.AND P5, PT, R76, 0x12, PT ;  /* 0x000000124c00780c */ /* 0x000fe40003fa6270 */
        /* <DEDUP_REMOVED lines=119> */
[----:B------:R-:W-:Y:S02]  /*3330*/  ISETP.GT.AND P3, PT, R72, 0x60, !P4 ;  /* 0x000000604800780c */ /* 0x000fe40006764270 */
[----:B-1----:R-:W-:-:S02]  /*3340*/  VIADDMNMX R56, R6, R78, R73, PT ;  /* 0x0000004e06387246 */ /* 0x002fc40003800149 */
[----:B------:R-:W-:-:S03]  /*3350*/  ISETP.LT.OR P3, PT, R71, 0x61, P3 ;  /* 0x000000614700780c */ /* 0x000fc60001f61670 */
[----:B------:R-:W-:Y:S02]  /*3360*/  @P4 LOP3.LUT R19, R19, 0x80, RZ, 0xfc, !PT ;  /* 0x0000008013134812 */ /* 0x000fe400078efcff */
[----:B------:R-:W-:Y:S02]  /*3370*/  ISETP.GE.AND P4, PT, R76, 0x62, PT ;  /* 0x000000624c00780c */ /* 0x000fe40003f86270 */
[----:B------:R-:W-:Y:S02]  /*3380*/  LOP3.LUT R19, R19, 0xffffffbf, RZ, 0xc0, !PT ;  /* 0xffffffbf13137812 */ /* 0x000fe400078ec0ff */
[----:B------:R-:W-:Y:S01]  /*3390*/  FSEL R51, R58, -INF , !P3 ;  /* 0xff8000003a337808 */ /* 0x000fe20005800000 */
[----:B------:R-:W-:Y:S01]  /*33a0*/  IMAD.IADD R58, R75, 0x1, R6 ;  /* 0x000000014b3a7824 */ /* 0x000fe200078e0206 */
        /* <DEDUP_REMOVED lines=56> */
.L_x_10826:
[----:B------:R-:W-:Y:S02]  /*3730*/  ULDC UR6, c[0x0][0x9e4] ;  /* 0x0002790000067ab9 */ /* 0x000fe40000000800 */
[----:B------:R-:W-:-:S05]  /*3740*/  IMAD.U32 R67, RZ, RZ, UR6 ;  /* 0x00000006ff437e24 */ /* 0x000fca000f8e00ff */
[----:B------:R-:W-:-:S13]  /*3750*/  ISETP.NE.AND P6, PT, R67, 0x1, PT ;  /* 0x000000014300780c */ /* 0x000fda0003fc5270 */
[----:B------:R-:W0:Y:S02]  /*3760*/  @P6 LDC.64 R6, c[0x0][0x9e8] ;  /* 0x00027a00ff066b82 */ /* 0x000e240000000a00 */
[----:B0-----:R-:W-:-:S05]  /*3770*/  @P6 IMAD.HI.U32 R6, R59, R6, RZ ;  /* 0x000000063b066227 */ /* 0x001fca00078e00ff */
[----:B------:R-:W-:-:S07]  /*3780*/  @P6 SHF.R.U32.HI R59, RZ, R7, R6 ;  /* 0x00000007ff3b6219 */ /* 0x000fce0000011606 */
.L_x_10827:
[----:B------:R-:W-:Y:S05]  /*3790*/  BSYNC B0 ;  /* 0x0000000000007941 */ /* 0x000fea0003800000 */
.L_x_10825:
[----:B------:R-:W-:-:S04]  /*37a0*/  IMAD R59, R59, R67, -R74 ;  /* 0x000000433b3b7224 */ /* 0x000fc800078e0a4a */
[----:B------:R-:W-:-:S05]  /*37b0*/  IMAD R59, R16, -0x2, R59 ;  /* 0xfffffffe103b7824 */ /* 0x000fca00078e023b */
[----:B------:R-:W-:Y:S02]  /*37c0*/  VIADDMNMX R56, R59, R67, R56, PT ;  /* 0x000000433b387246 */ /* 0x000fe40003800138 */
[----:B------:R-:W-:-:S07]  /*37d0*/  VIMNMX R58, R58, R59, !PT ;  /* 0x0000003b3a3a7248 */ /* 0x000fce0007fe0100 */
.L_x_10824:
[----:B------:R-:W-:Y:S01]  /*37e0*/  ISETP.GT.AND P1, PT, R58, 0x1, !P1 ;  /* 0x000000013a00780c */ /* 0x000fe20004f24270 */
[----:B------:R-:W-:Y:S01]  /*37f0*/  ULDC UR33, c[0x0][0x988] ;  /* 0x0002620000217ab9 */ /* 0x000fe20000000800 */
[----:B------:R-:W-:Y:S01]  /*3800*/  LOP3.LUT P6, RZ, R19, 0x4, RZ, 0xc0, !PT ;  /* 0x0000000413ff7812 */ /* 0x000fe200078cc0ff */
[----:B------:R-:W-:Y:S01]  /*3810*/  UISETP.NE.AND UP1, UPT, UR51, URZ, UPT ;  /* 0x0000003f3300728c */ /* 0x000fe2000bf25270 */
[----:B------:R-:W-:Y:S01]  /*3820*/  ISETP.LT.OR P1, PT, R56, 0x2, P1 ;  /* 0x000000023800780c */ /* 0x000fe20000f21670 */
[----:B------:R-:W-:Y:S01]  /*3830*/  UISETP.NE.AND UP0, UPT, UR50, URZ, UPT ;  /* 0x0000003f3200728c */ /* 0x000fe2000bf05270 */
[----:B------:R-:W-:Y:S01]  /*3840*/  FMNMX.FTZ R7, R66, R89, !PT ;  /* 0x0000005942077209 */ /* 0x000fe20007810000 */
[----:B------:R-:W-:Y:S01]  /*3850*/  UMOV UR10, UR39 ;  /* 0x00000027000a7c82 */ /* 0x000fe20008000000 */
[----:B------:R-:W-:Y:S02]  /*3860*/  FSEL R2, R2, -INF , !P1 ;  /* 0xff80000002027808 */ /* 0x000fe40004800000 */
[----:B------:R-:W-:-:S02]  /*3870*/  ISETP.GT.AND P1, PT, R58, 0x9, !P6 ;  /* 0x000000093a00780c */ /* 0x000fc40007724270 */
[----:B------:R-:W-:Y:S02]  /*3880*/  FMNMX.FTZ R6, R90, R7, !PT ;  /* 0x000000075a067209 */ /* 0x000fe40007810000 */
[----:B------:R-:W-:Y:S01]  /*3890*/  ISETP.LT.OR P1, PT, R56, 0xa, P1 ;  /* 0x0000000a3800780c */ /* 0x000fe20000f21670 */
[----:B------:R-:W-:Y:S01]  /*38a0*/  @UP1 ULDC UR6, c[0x0][0x44c] ;  /* 0x0001130000061ab9 */ /* 0x000fe20000000800 */
[----:B------:R-:W-:Y:S01]  /*38b0*/  FMNMX.FTZ R7, R91, R6, !PT ;  /* 0x000000065b077209 */ /* 0x000fe20007810000 */
[----:B------:R-:W-:Y:S01]  /*38c0*/  UIMAD.WIDE.U32 UR6, UR39, UR6, URZ ;  /* 0x00000006270672a5 */ /* 0x000fe2000f8e003f */
[----:B------:R-:W-:Y:S01]  /*38d0*/  FSEL R5, R5, -INF , !P1 ;  /* 0xff80000005057808 */ /* 0x000fe20004800000 */
[----:B------:R-:W-:Y:S01]  /*38e0*/  @UP1 ULDC UR11, c[0x0][0x450] ;  /* 0x00011400000b1ab9 */ /* 0x000fe20000000800 */
[----:B------:R-:W-:Y:S01]  /*38f0*/  LOP3.LUT P1, RZ, R19, 0x8, RZ, 0xc0, !PT ;  /* 0x0000000813ff7812 */ /* 0x000fe2000782c0ff */
[----:B------:R-:W-:Y:S01]  /*3900*/  @UP1 USHF.R.U32.HI UR10, URZ, UR11, UR7 ;  /* 0x0000000b3f0a1299 */ /* 0x000fe20008011607 */
[----:B------:R-:W-:-:S02]  /*3910*/  FMNMX.FTZ R6, R92, R7, !PT ;  /* 0x000000075c067209 */ /* 0x000fc40007810000 */
[----:B------:R-:W-:Y:S01]  /*3920*/  ISETP.GT.AND P1, PT, R58, 0x10, !P1 ;  /* 0x000000103a00780c */ /* 0x000fe20004f24270 */
[----:B------:R-:W-:Y:S01]  /*3930*/  UIADD3 UR55, UR55, UR10, URZ ;  /* 0x0000000a37377290 */ /* 0x000fe2000fffe03f */
[----:B------:R-:W-:Y:S02]  /*3940*/  FMNMX.FTZ R7, R93, R6, !PT ;  /* 0x000000065d077209 */ /* 0x000fe40007810000 */
[----:B------:R-:W-:Y:S01]  /*3950*/  ISETP.LT.OR P1, PT, R56, 0x11, P1 ;  /* 0x000000113800780c */ /* 0x000fe20000f21670 */
[----:B------:R-:W-:Y:S01]  /*3960*/  UIADD3 UR14, UR55, UR14, URZ ;  /* 0x0000000e370e7290 */ /* 0x000fe2000fffe03f */
[----:B------:R-:W-:Y:S02]  /*3970*/  ISETP.GT.AND P2, PT, R58, 0x8, !P2 ;  /* 0x000000083a00780c */ /* 0x000fe40005744270 */
[----:B------:R-:W-:Y:S02]  /*3980*/  FSEL R8, R8, -INF , !P1 ;  /* 0xff80000008087808 */ /* 0x000fe40004800000 */
[----:B------:R-:W-:-:S02]  /*3990*/  LOP3.LUT P1, RZ, R19, 0x10, RZ, 0xc0, !PT ;  /* 0x0000001013ff7812 */ /* 0x000fc4000782c0ff */
[----:B------:R-:W-:Y:S02]  /*39a0*/  FMNMX.FTZ R6, R94, R7, !PT ;  /* 0x000000075e067209 */ /* 0x000fe40007810000 */
[----:B------:R-:W-:Y:S02]  /*39b0*/  ISETP.GT.AND P1, PT, R58, 0x11, !P1 ;  /* 0x000000113a00780c */ /* 0x000fe40004f24270 */
[C---:B------:R-:W-:Y:S02]  /*39c0*/  ISETP.LT.OR P2, PT, R56.reuse, 0x9, P2 ;  /* 0x000000093800780c */ /* 0x040fe40001741670 */
[----:B------:R-:W-:Y:S02]  /*39d0*/  ISETP.LT.OR P1, PT, R56, 0x12, P1 ;  /* 0x000000123800780c */ /* 0x000fe40000f21670 */
[----:B------:R-:W-:Y:S02]  /*39e0*/  FMNMX.FTZ R7, R95, R6, !PT ;  /* 0x000000065f077209 */ /* 0x000fe40007810000 */
[----:B------:R-:W-:-:S02]  /*39f0*/  FSEL R9, R9, -INF , !P1 ;  /* 0xff80000009097808 */ /* 0x000fc40004800000 */
[----:B------:R-:W-:Y:S02]  /*3a00*/  LOP3.LUT P1, RZ, R19, 0x2000000, RZ, 0xc0, !PT ;  /* 0x0200000013ff7812 */ /* 0x000fe4000782c0ff */
[----:B------:R-:W-:Y:S02]  /*3a10*/  FSEL R3, R3, -INF , !P2 ;  /* 0xff80000003037808 */ /* 0x000fe40005000000 */
[----:B------:R-:W-:Y:S02]  /*3a20*/  ISETP.GT.AND P1, PT, R58, 0x18, !P1 ;  /* 0x000000183a00780c */ /* 0x000fe40004f24270 */
[----:B------:R-:W-:Y:S02]  /*3a30*/  LOP3.LUT P2, RZ, R19, 0x40000, RZ, 0xc0, !PT ;  /* 0x0004000013ff7812 */ /* 0x000fe4000784c0ff */
        /* <DEDUP_REMOVED lines=33> */
[----:B------:R-:W-:Y:S02]  /*3c50*/  ISETP.GT.AND P1, PT, R58, 0x29, !P1 ;  /* 0x000000293a00780c */ /* 0x000fe40004f24270 */
[----:B------:R-:W-:Y:S02]  /*3c60*/  FMNMX.FTZ R6, R48, R7, !PT ;  /* 0x0000000730067209 */ /* 0x000fe40007810000 */
[----:B------:R-:W-:Y:S02]  /*3c70*/  ISETP.LT.OR P1, PT, R56, 0x2a, P1 ;  /* 0x0000002a3800780c */ /* 0x000fe40000f21670 */
[----:B------:R-:W-:Y:S02]  /*3c80*/  FMNMX.FTZ R7, R49, R6, !PT ;  /* 0x0000000631077209 */ /* 0x000fe40007810000 */
        /* <DEDUP_REMOVED lines=23> */
[----:B------:R-:W-:Y:S01]  /*3e00*/  LOP3.LUT P2, RZ, R19, 0x80, RZ, 0xc0, !PT ;  /* 0x0000008013ff7812 */ /* 0x000fe2000784c0ff */
[----:B------:R-:W0:Y:S01]  /*3e10*/  SHFL.BFLY PT, R6, R7, 0x2, 0x1f ;  /* 0x0c401f0007067f89 */ /* 0x000e2200000e0000 */
[----:B------:R-:W-:-:S02]  /*3e20*/  FSEL R25, R25, -INF , !P1 ;  /* 0xff80000019197808 */ /* 0x000fc40004800000 */
[C---:B------:R-:W-:Y:S02]  /*3e30*/  LOP3.LUT P1, RZ, R19.reuse, 0x8000, RZ, 0xc0, !PT ;  /* 0x0000800013ff7812 */ /* 0x040fe4000782c0ff */
[----:B------:R-:W-:Y:S02]  /*3e40*/  LOP3.LUT P6, RZ, R19, 0x40, RZ, 0xc0, !PT ;  /* 0x0000004013ff7812 */ /* 0x000fe400078cc0ff */
[C---:B------:R-:W-:Y:S02]  /*3e50*/  ISETP.GT.AND P1, PT, R58.reuse, 0x40, !P1 ;  /* 0x000000403a00780c */ /* 0x040fe40004f24270 */
[----:B------:R-:W-:Y:S02]  /*3e60*/  ISETP.GT.AND P3, PT, R58, 0x70, !P3 ;  /* 0x000000703a00780c */ /* 0x000fe40005f64270 */
[----:B------:R-:W-:Y:S02]  /*3e70*/  ISETP.LT.OR P1, PT, R56, 0x41, P1 ;  /* 0x000000413800780c */ /* 0x000fe40000f21670 */
[----:B------:R-:W-:-:S02]  /*3e80*/  ISETP.GT.AND P4, PT, R58, 0x71, !P4 ;  /* 0x000000713a00780c */ /* 0x000fc40006784270 */
[----:B------:R-:W-:Y:S02]  /*3e90*/  FSEL R26, R26, -INF , !P1 ;  /* 0xff8000001a1a7808 */ /* 0x000fe40004800000 */
[----:B------:R-:W-:Y:S02]  /*3ea0*/  LOP3.LUT P1, RZ, R19, 0x4000, RZ, 0xc0, !PT ;  /* 0x0000400013ff7812 */ /* 0x000fe4000782c0ff */
[C---:B------:R-:W-:Y:S02]  /*3eb0*/  ISETP.GT.AND P5, PT, R58.reuse, 0x78, !P5 ;  /* 0x000000783a00780c */ /* 0x040fe40006fa4270 */
[----:B------:R-:W-:Y:S02]  /*3ec0*/  ISETP.GT.AND P1, PT, R58, 0x41, !P1 ;  /* 0x000000413a00780c */ /* 0x000fe40004f24270 */
[C---:B------:R-:W-:Y:S02]  /*3ed0*/  ISETP.LT.OR P3, PT, R56.reuse, 0x71, P3 ;  /* 0x000000713800780c */ /* 0x040fe40001f61670 */
[----:B------:R-:W-:-:S02]  /*3ee0*/  ISETP.LT.OR P1, PT, R56, 0x42, P1 ;  /* 0x000000423800780c */ /* 0x000fc40000f21670 */
[----:B0-----:R-:W-:Y:S02]  /*3ef0*/  FMNMX.FTZ R59, R7, R6, !PT ;  /* 0x00000006073b7209 */ /* 0x001fe40007810000 */
[----:B------:R-:W-:Y:S02]  /*3f00*/  FSEL R27, R27, -INF , !P1 ;  /* 0xff8000001b1b7808 */ /* 0x000fe40004800000 */
[----:B------:R-:W-:Y:S01]  /*3f10*/  LOP3.LUT P1, RZ, R19, 0x2000, RZ, 0xc0, !PT ;  /* 0x0000200013ff7812 */ /* 0x000fe2000782c0ff */
[----:B------:R-:W0:Y:S01]  /*3f20*/  SHFL.BFLY PT, R76, R59, 0x1, 0x1f ;  /* 0x0c201f003b4c7f89 */ /* 0x000e2200000e0000 */
[----:B------:R-:W-:Y:S02]  /*3f30*/  ISETP.LT.OR P4, PT, R56, 0x72, P4 ;  /* 0x000000723800780c */ /* 0x000fe40002781670 */
[----:B------:R-:W-:Y:S02]  /*3f40*/  ISETP.GT.AND P1, PT, R58, 0x48, !P1 ;  /* 0x000000483a00780c */ /* 0x000fe40004f24270 */
[----:B------:R-:W-:-:S02]  /*3f50*/  ISETP.LT.OR P5, PT, R56, 0x79, P5 ;  /* 0x000000793800780c */ /* 0x000fc40002fa1670 */
[----:B------:R-:W-:-:S04]  /*3f60*/  ISETP.LT.OR P1, PT, R56, 0x49, P1 ;  /* 0x000000493800780c */ /* 0x000fc80000f21670 */
[----:B------:R-:W-:Y:S02]  /*3f70*/  FSEL R29, R29, -INF , !P1 ;  /* 0xff8000001d1d7808 */ /* 0x000fe40004800000 */
[----:B------:R-:W-:-:S04]  /*3f80*/  LOP3.LUT P1, RZ, R19, 0x1000, RZ, 0xc0, !PT ;  /* 0x0000100013ff7812 */ /* 0x000fc8000782c0ff */
        /* <DEDUP_REMOVED lines=9> */
[----:B------:R-:W-:-:S04]  /*4020*/  LOP3.LUT P1, RZ, R19, 0x400, RZ, 0xc0, !PT ;  /* 0x0000040013ff7812 */ /* 0x000fc8000782c0ff */
        /* <DEDUP_REMOVED lines=11> */
[----:B------:R-:W-:Y:S02]  /*40e0*/  ISETP.GT.AND P1, PT, R58, 0x60, !P2 ;  /* 0x000000603a00780c */ /* 0x000fe40005724270 */
[----:B------:R-:W-:Y:S02]  /*40f0*/  LOP3.LUT P2, RZ, R19, 0x20, RZ, 0xc0, !PT ;  /* 0x0000002013ff7812 */ /* 0x000fe4000784c0ff */
[----:B------:R-:W-:Y:S02]  /*4100*/  ISETP.LT.OR P1, PT, R56, 0x61, P1 ;  /* 0x000000613800780c */ /* 0x000fe40000f21670 */
[----:B------:R-:W-:Y:S02]  /*4110*/  ISETP.GT.AND P2, PT, R58, 0x69, !P2 ;  /* 0x000000693a00780c */ /* 0x000fe40005744270 */
[----:B------:R-:W-:-:S02]  /*4120*/  FSEL R35, R35, -INF , !P1 ;  /* 0xff80000023237808 */ /* 0x000fc40004800000 */
[----:B------:R-:W-:Y:S02]  /*4130*/  ISETP.GT.AND P1, PT, R58, 0x61, !P6 ;  /* 0x000000613a00780c */ /* 0x000fe40007724270 */
[----:B------:R-:W-:Y:S02]  /*4140*/  LOP3.LUT P6, RZ, R19, 0x2, RZ, 0xc0, !PT ;  /* 0x0000000213ff7812 */ /* 0x000fe400078cc0ff */
[C---:B------:R-:W-:Y:S02]  /*4150*/  ISETP.LT.OR P1, PT, R56.reuse, 0x62, P1 ;  /* 0x000000623800780c */ /* 0x040fe40000f21670 */
[----:B------:R-:W-:Y:S02]  /*4160*/  ISETP.LT.OR P2, PT, R56, 0x6a, P2 ;  /* 0x0000006a3800780c */ /* 0x000fe40001741670 */
[----:B------:R-:W-:Y:S02]  /*4170*/  FSEL R34, R34, -INF , !P1 ;  /* 0xff80000022227808 */ /* 0x000fe40004800000 */
[----:B------:R-:W-:-:S04]  /*4180*/  FSETP.NEU.FTZ.AND P1, PT, R76, -INF , PT ;  /* 0xff8000004c00780b */ /* 0x000fc80003f3d000 */
[----:B------:R-:W-:Y:S02]  /*4190*/  FSEL R72, R72, RZ, P1 ;  /* 0x000000ff48487208 */ /* 0x000fe40000800000 */
[----:B------:R-:W-:Y:S02]  /*41a0*/  ISETP.GT.AND P1, PT, R58, RZ, !P6 ;  /* 0x000000ff3a00720c */ /* 0x000fe40007724270 */
[----:B------:R-:W-:Y:S01]  /*41b0*/  LOP3.LUT P6, RZ, R19, 0x1, RZ, 0xc0, !PT ;  /* 0x0000000113ff7812 */ /* 0x000fe200078cc0ff */
[--C-:B------:R-:W-:Y:S01]  /*41c0*/  FFMA.FTZ R77, R60, UR33, -R72.reuse ;  /* 0x000000213c4d7c23 */ /* 0x100fe20008010848 */
[----:B------:R-:W-:Y:S01]  /*41d0*/  ISETP.LT.OR P1, PT, R56, 0x1, P1 ;  /* 0x000000013800780c */ /* 0x000fe20000f21670 */
[--C-:B------:R-:W-:Y:S01]  /*41e0*/  FFMA.FTZ R51, R51, UR33, -R72.reuse ;  /* 0x0000002133337c23 */ /* 0x100fe20008010848 */
[----:B------:R-:W-:Y:S01]  /*41f0*/  ISETP.GT.AND P6, PT, R58, 0x79, !P6 ;  /* 0x000000793a00780c */ /* 0x000fe200077c4270 */
[--C-:B------:R-:W-:Y:S01]  /*4200*/  FFMA.FTZ R6, R66, UR33, -R72.reuse ;  /* 0x0000002142067c23 */ /* 0x100fe20008010848 */
[----:B------:R-:W-:Y:S01]  /*4210*/  FSEL R73, R0, -INF , !P1 ;  /* 0xff80000000497808 */ /* 0x000fe20004800000 */
[--C-:B------:R-:W-:Y:S01]  /*4220*/  FFMA.FTZ R59, R89, UR33, -R72.reuse ;  /* 0x00000021593b7c23 */ /* 0x100fe20008010848 */
[----:B------:R-:W-:Y:S01]  /*4230*/  LOP3.LUT P1, RZ, R19, 0x4000000, RZ, 0xc0, !PT ;  /* 0x0400000013ff7812 */ /* 0x000fe2000782c0ff */
[--C-:B------:R-:W-:Y:S01]  /*4240*/  FFMA.FTZ R7, R90, UR33, -R72.reuse ;  /* 0x000000215a077c23 */ /* 0x100fe20008010848 */
[----:B------:R-:W-:Y:S01]  /*4250*/  FMNMX.FTZ R0, R73, R2, !PT ;  /* 0x0000000249007209 */ /* 0x000fe20007810000 */
[----:B------:R-:W-:Y:S01]  /*4260*/  MUFU.EX2 R6, R6 ;  /* 0x0000000600067308 */ /* 0x000fe20000000800 */
[----:B------:R-:W-:Y:S01]  /*4270*/  ISETP.GT.AND P1, PT, R58, 0x68, !P1 ;  /* 0x000000683a00780c */ /* 0x000fe20004f24270 */
[--C-:B------:R-:W-:Y:S01]  /*4280*/  FFMA.FTZ R66, R91, UR33, -R72.reuse ;  /* 0x000000215b427c23 */ /* 0x100fe20008010848 */
[----:B------:R-:W-:Y:S01]  /*4290*/  FMNMX.FTZ R68, R3, R0, !PT ;  /* 0x0000000003447209 */ /* 0x000fe20007810000 */
[--C-:B------:R-:W-:Y:S01]  /*42a0*/  FFMA.FTZ R92, R92, UR33, -R72.reuse ;  /* 0x000000215c5c7c23 */ /* 0x100fe20008010848 */
[----:B------:R-:W-:Y:S01]  /*42b0*/  ISETP.LT.OR P1, PT, R56, 0x69, P1 ;  /* 0x000000693800780c */ /* 0x000fe20000f21670 */
[--C-:B------:R-:W-:Y:S01]  /*42c0*/  FFMA.FTZ R93, R93, UR33, -R72.reuse ;  /* 0x000000215d5d7c23 */ /* 0x100fe20008010848 */
[----:B------:R-:W-:Y:S01]  /*42d0*/  FMNMX.FTZ R67, R5, R68, !PT ;  /* 0x0000004405437209 */ /* 0x000fe20007810000 */
[----:B------:R-:W0:Y:S01]  /*42e0*/  MUFU.EX2 R59, R59 ;  /* 0x0000003b003b7308 */ /* 0x000e220000000800 */
[----:B------:R-:W-:Y:S01]  /*42f0*/  FSEL R58, R36, -INF , !P1 ;  /* 0xff800000243a7808 */ /* 0x000fe20004800000 */
[--C-:B------:R-:W-:Y:S01]  /*4300*/  FFMA.FTZ R95, R95, UR33, -R72.reuse ;  /* 0x000000215f5f7c23 */ /* 0x100fe20008010848 */
        /* <DEDUP_REMOVED lines=13> */
[----:B------:R-:W-:Y:S01]  /*43e0*/  MUFU.EX2 R7, R7 ;  /* 0x0000000700077308 */ /* 0x000fe20000000800 */
[----:B------:R-:W-:Y:S01]  /*43f0*/  FSEL R56, R41, -INF , !P6 ;  /* 0xff80000029387808 */ /* 0x000fe20007000000 */
        /* <DEDUP_REMOVED lines=32> */
[----:B------:R-:W-:Y:S02]  /*4600*/  FMNMX.FTZ R75, R35, R74, !PT ;  /* 0x0000004a234b7209 */ /* 0x000fe40007810000 */
[----:B------:R-:W-:Y:S02]  /*4610*/  FSEL R74, R39, -INF , !P4 ;  /* 0xff800000274a7808 */ /* 0x000fe40006000000 */
[----:B------:R-:W-:Y:S01]  /*4620*/  FMNMX.FTZ R75, R34, R75, !PT ;  /* 0x0000004b224b7209 */ /* 0x000fe20007810000 */
[----:B------:R-:W-:Y:S03]  /*4630*/  MUFU.EX2 R64, R64 ;  /* 0x0000004000407308 */ /* 0x000fe60000000800 */
[----:B------:R-:W-:-:S04]  /*4640*/  FMNMX.FTZ R75, R58, R75, !PT ;  /* 0x0000004b3a4b7209 */ /* 0x000fc80007810000 */
[----:B------:R-:W-:Y:S01]  /*4650*/  FMNMX.FTZ R38, R60, R75, !PT ;  /* 0x0000004b3c267209 */ /* 0x000fe20007810000 */
[----:B------:R-:W-:Y:S01]  /*4660*/  FFMA.FTZ R75, R55, UR33, -R72 ;  /* 0x00000021374b7c23 */ /* 0x000fe20008010848 */
[----:B------:R-:W-:Y:S01]  /*4670*/  FSEL R55, R40, -INF , !P5 ;  /* 0xff80000028377808 */ /* 0x000fe20006800000 */
[----:B------:R-:W-:Y:S01]  /*4680*/  MUFU.EX2 R63, R63 ;  /* 0x0000003f003f7308 */ /* 0x000fe20000000800 */
[----:B------:R-:W-:-:S04]  /*4690*/  FMNMX.FTZ R39, R57, R38, !PT ;  /* 0x0000002639277209 */ /* 0x000fc80007810000 */
[----:B------:R-:W-:Y:S01]  /*46a0*/  FMNMX.FTZ R40, R74, R39, !PT ;  /* 0x000000274a287209 */ /* 0x000fe20007810000 */
[--C-:B------:R-:W-:Y:S02]  /*46b0*/  FFMA.FTZ R39, R45, UR33, -R72.reuse ;  /* 0x000000212d277c23 */ /* 0x100fe40008010848 */
[----:B------:R-:W-:Y:S01]  /*46c0*/  MUFU.EX2 R38, R75 ;  /* 0x0000004b00267308 */ /* 0x000fe20000000800 */
        /* <DEDUP_REMOVED lines=8> */
[----:B------:R-:W-:Y:S01]  /*4750*/  FFMA.FTZ R52, R54, UR33, -R72 ;  /* 0x0000002136347c23 */ /* 0x000fe20008010848 */
[----:B------:R-:W2:Y:S01]  /*4760*/  SHFL.BFLY PT, R78, R45, 0x2, 0x1f ;  /* 0x0c401f002d4e7f89 */ /* 0x000ea200000e0000 */
[----:B------:R-:W-:Y:S08]  /*4770*/  MUFU.EX2 R62, R62 ;  /* 0x0000003e003e7308 */ /* 0x000ff00000000800 */
[----:B------:R-:W-:Y:S08]  /*4780*/  MUFU.EX2 R61, R61 ;  /* 0x0000003d003d7308 */ /* 0x000ff00000000800 */
[----:B------:R-:W-:Y:S01]  /*4790*/  MUFU.EX2 R37, R37 ;  /* 0x0000002500257308 */ /* 0x000fe20000000800 */
[----:B--2---:R-:W-:-:S07]  /*47a0*/  FMNMX.FTZ R78, R45, R78, !PT ;  /* 0x0000004e2d4e7209 */ /* 0x004fce0007810000 */
[----:B------:R-:W-:Y:S01]  /*47b0*/  MUFU.EX2 R39, R39 ;  /* 0x0000002700277308 */ /* 0x000fe20000000800 */
[----:B-1----:R-:W1:Y:S07]  /*47c0*/  SHFL.BFLY PT, R77, R78, 0x1, 0x1f ;  /* 0x0c201f004e4d7f89 */ /* 0x002e6e00000e0000 */
[----:B------:R2:W-:Y:S08]  /*47d0*/  MUFU.EX2 R45, R51 ;  /* 0x00000033002d7308 */ /* 0x0005f00000000800 */
[----:B------:R-:W-:Y:S01]  /*47e0*/  MUFU.EX2 R40, R40 ;  /* 0x0000002800287308 */ /* 0x000fe20000000800 */
[----:B--2---:R-:W-:-:S07]  /*47f0*/  FFMA.FTZ R51, R4, UR33, -R72 ;  /* 0x0000002104337c23 */ /* 0x004fce0008010848 */
[----:B------:R-:W-:Y:S01]  /*4800*/  MUFU.EX2 R41, R41 ;  /* 0x0000002900297308 */ /* 0x000fe20000000800 */
[----:B-1----:R-:W-:-:S04]  /*4810*/  FMNMX.FTZ R77, R78, R77, !PT ;  /* 0x0000004d4e4d7209 */ /* 0x002fc80007810000 */
        /* <DEDUP_REMOVED lines=21> */
[----:B------:R0:W2:Y:S01]  /*4970*/  MUFU.EX2 R84, R4 ;  /* 0x0000000400547308 */ /* 0x0000a20000000800 */
[--C-:B-1----:R-:W-:Y:S01]  /*4980*/  FFMA.FTZ R73, R14, UR33, -R53.reuse ;  /* 0x000000210e497c23 */ /* 0x102fe20008010835 */
[--C-:B------:R-:W-:Y:S01]  /*4990*/  FFMA.FTZ R30, R31, UR33, -R53.reuse ;  /* 0x000000211f1e7c23 */ /* 0x100fe20008010835 */
[--C-:B------:R-:W-:Y:S01]  /*49a0*/  FFMA.FTZ R78, R25, UR33, -R53.reuse ;  /* 0x00000021194e7c23 */ /* 0x100fe20008010835 */
[--C-:B------:R-:W-:Y:S01]  /*49b0*/  FFMA.FTZ R25, R26, UR33, -R53.reuse ;  /* 0x000000211a197c23 */ /* 0x100fe20008010835 */
[--C-:B------:R-:W-:Y:S01]  /*49c0*/  FFMA.FTZ R28, R28, UR33, -R53.reuse ;  /* 0x000000211c1c7c23 */ /* 0x100fe20008010835 */
[--C-:B------:R-:W-:Y:S01]  /*49d0*/  FFMA.FTZ R33, R33, UR33, -R53.reuse ;  /* 0x0000002121217c23 */ /* 0x100fe20008010835 */
[----:B------:R-:W-:Y:S01]  /*49e0*/  FFMA.FTZ R32, R32, UR33, -R53 ;  /* 0x0000002120207c23 */ /* 0x000fe20008010835 */
[----:B------:R1:W3:Y:S01]  /*49f0*/  MUFU.EX2 R79, R3 ;  /* 0x00000003004f7308 */ /* 0x0002e20000000800 */
[----:B0-----:R-:W-:Y:S01]  /*4a00*/  FADD.FTZ R4, R6, R59 ;  /* 0x0000003b06047221 */ /* 0x001fe20000010000 */
[--C-:B------:R-:W-:Y:S01]  /*4a10*/  FFMA.FTZ R35, R35, UR33, -R53.reuse ;  /* 0x0000002123237c23 */ /* 0x100fe20008010835 */
[--C-:B------:R-:W-:Y:S01]  /*4a20*/  FFMA.FTZ R34, R34, UR33, -R53.reuse ;  /* 0x0000002122227c23 */ /* 0x100fe20008010835 */
[--C-:B------:R-:W-:Y:S01]  /*4a30*/  FFMA.FTZ R58, R58, UR33, -R53.reuse ;  /* 0x000000213a3a7c23 */ /* 0x100fe20008010835 */
[--C-:B------:R-:W-:Y:S01]  /*4a40*/  FFMA.FTZ R57, R57, UR33, -R53.reuse ;  /* 0x0000002139397c23 */ /* 0x100fe20008010835 */
[--C-:B------:R-:W-:Y:S01]  /*4a50*/  FFMA.FTZ R74, R74, UR33, -R53.reuse ;  /* 0x000000214a4a7c23 */ /* 0x100fe20008010835 */
[--C-:B------:R-:W-:Y:S01]  /*4a60*/  FFMA.FTZ R55, R55, UR33, -R53.reuse ;  /* 0x0000002137377c23 */ /* 0x100fe20008010835 */
[----:B------:R0:W4:Y:S01]  /*4a70*/  MUFU.EX2 R86, R5 ;  /* 0x0000000500567308 */ /* 0x0001220000000800 */
[----:B--2---:R-:W-:Y:S01]  /*4a80*/  FADD.FTZ R8, R75, R84 ;  /* 0x000000544b087221 */ /* 0x004fe20000010000 */
[--C-:B-1----:R-:W-:Y:S01]  /*4a90*/  FFMA.FTZ R3, R20, UR33, -R53.reuse ;  /* 0x0000002114037c23 */ /* 0x102fe20008010835 */
[--C-:B------:R-:W-:Y:S01]  /*4aa0*/  FFMA.FTZ R20, R21, UR33, -R53.reuse ;  /* 0x0000002115147c23 */ /* 0x100fe20008010835 */
[--C-:B------:R-:W-:Y:S01]  /*4ab0*/  FFMA.FTZ R21, R24, UR33, -R53.reuse ;  /* 0x0000002118157c23 */ /* 0x100fe20008010835 */
[--C-:B------:R-:W-:Y:S01]  /*4ac0*/  FFMA.FTZ R60, R60, UR33, -R53.reuse ;  /* 0x000000213c3c7c23 */ /* 0x100fe20008010835 */
[----:B------:R-:W-:Y:S01]  /*4ad0*/  FFMA.FTZ R53, R56, UR33, -R53 ;  /* 0x0000002138357c23 */ /* 0x000fe20008010835 */
[----:B------:R-:W-:Y:S01]  /*4ae0*/  F2FP.BF16.F32.PACK_AB R14, R64, R65 ;  /* 0x00000041400e723e */ /* 0x000fe200000010ff */
[----:B------:R-:W1:Y:S01]  /*4af0*/  MUFU.EX2 R2, R2 ;  /* 0x0000000200027308 */ /* 0x000e620000000800 */
[----:B0-----:R-:W-:Y:S01]  /*4b00*/  FADD.FTZ R5, R7, R4 ;  /* 0x0000000407057221 */ /* 0x001fe20000010000 */
[----:B------:R-:W-:-:S02]  /*4b10*/  F2FP.BF16.F32.PACK_AB R4, R59, R6 ;  /* 0x000000063b04723e */ /* 0x000fc400000010ff */
[C---:B------:R-:W-:Y:S01]  /*4b20*/  F2FP.BF16.F32.PACK_AB R6, R66.reuse, R7 ;  /* 0x000000074206723e */ /* 0x040fe200000010ff */
[----:B---3--:R-:W-:Y:S01]  /*4b30*/  FADD.FTZ R7, R79, R8 ;  /* 0x000000084f077221 */ /* 0x008fe20000010000 */
[----:B------:R-:W-:Y:S01]  /*4b40*/  FADD.FTZ R5, R66, R5 ;  /* 0x0000000542057221 */ /* 0x000fe20000010000 */
[----:B------:R-:W-:Y:S01]  /*4b50*/  F2FP.BF16.F32.PACK_AB R26, R40, R39 ;  /* 0x00000027281a723e */ /* 0x000fe200000010ff */
[----:B------:R-:W0:Y:S01]  /*4b60*/  MUFU.EX2 R9, R9 ;  /* 0x0000000900097308 */ /* 0x000e220000000800 */
[----:B----4-:R-:W-:Y:S01]  /*4b70*/  FADD.FTZ R15, R86, R7 ;  /* 0x00000007560f7221 */ /* 0x010fe20000010000 */
[----:B------:R-:W-:Y:S01]  /*4b80*/  FADD.FTZ R10, R0, R5 ;  /* 0x00000005000a7221 */ /* 0x000fe20000010000 */
[----:B------:R-:W-:Y:S02]  /*4b90*/  F2FP.BF16.F32.PACK_AB R5, R84, R75 ;  /* 0x0000004b5405723e */ /* 0x000fe400000010ff */
[----:B------:R-:W-:Y:S01]  /*4ba0*/  F2FP.BF16.F32.PACK_AB R7, R86, R79 ;  /* 0x0000004f5607723e */ /* 0x000fe200000010ff */
[----:B------:R-:W-:-:S02]  /*4bb0*/  FADD.FTZ R31, R67, R10 ;  /* 0x0000000a431f7221 */ /* 0x000fc40000010000 */
[----:B------:R-:W2:Y:S01]  /*4bc0*/  MUFU.EX2 R54, R54 ;  /* 0x0000003600367308 */ /* 0x000ea20000000800 */
[----:B-1----:R-:W-:Y:S01]  /*4bd0*/  FADD.FTZ R8, R2, R15 ;  /* 0x0000000f02087221 */ /* 0x002fe20000010000 */
[----:B------:R-:W-:Y:S01]  /*4be0*/  FADD.FTZ R10, R68, R31 ;  /* 0x0000001f440a7221 */ /* 0x000fe20000010000 */
[----:B------:R1:W-:Y:S03]  /*4bf0*/  STSM.16.M88.4 [R17+0x21800], R4 ;  /* 0x0218000411007844 */ /* 0x0003e60000000200 */
[----:B------:R-:W-:Y:S02]  /*4c00*/  FADD.FTZ R31, R69, R10 ;  /* 0x0000000a451f7221 */ /* 0x000fe40000010000 */
[----:B------:R-:W3:Y:S01]  /*4c10*/  MUFU.EX2 R11, R11 ;  /* 0x0000000b000b7308 */ /* 0x000ee20000000800 */
[C---:B0-----:R-:W-:Y:S01]  /*4c20*/  FADD.FTZ R15, R9.reuse, R8 ;  /* 0x00000008090f7221 */ /* 0x041fe20000010000 */
[----:B------:R-:W-:Y:S01]  /*4c30*/  FADD.FTZ R10, R70, R31 ;  /* 0x0000001f460a7221 */ /* 0x000fe20000010000 */
[----:B------:R-:W-:-:S03]  /*4c40*/  F2FP.BF16.F32.PACK_AB R9, R9, R2 ;  /* 0x000000020909723e */ /* 0x000fc600000010ff */
[----:B------:R-:W-:Y:S02]  /*4c50*/  FADD.FTZ R10, R71, R10 ;  /* 0x0000000a470a7221 */ /* 0x000fe40000010000 */
[----:B------:R-:W0:Y:S01]  /*4c60*/  MUFU.EX2 R72, R72 ;  /* 0x0000004800487308 */ /* 0x000e220000000800 */
[----:B--2---:R-:W-:Y:S01]  /*4c70*/  FADD.FTZ R8, R54, R15 ;  /* 0x0000000f36087221 */ /* 0x004fe20000010000 */
[----:B------:R-:W-:Y:S01]  /*4c80*/  FADD.FTZ R31, R65, R10 ;  /* 0x0000000a411f7221 */ /* 0x000fe20000010000 */
[----:B-1----:R-:W-:Y:S02]  /*4c90*/  F2FP.BF16.F32.PACK_AB R4, R62, R63 ;  /* 0x0000003f3e04723e */ /* 0x002fe400000010ff */
[----:B------:R-:W-:Y:S01]  /*4ca0*/  F2FP.BF16.F32.PACK_AB R6, R36, R61 ;  /* 0x0000003d2406723e */ /* 0x000fe200000010ff */
[----:B------:R-:W-:Y:S02]  /*4cb0*/  FADD.FTZ R10, R64, R31 ;  /* 0x0000001f400a7221 */ /* 0x000fe40000010000 */
[----:B------:R-:W1:Y:S01]  /*4cc0*/  MUFU.EX2 R13, R13 ;  /* 0x0000000d000d7308 */ /* 0x000e620000000800 */
[----:B---3--:R-:W-:Y:S01]  /*4cd0*/  FADD.FTZ R15, R11, R8 ;  /* 0x000000080b0f7221 */ /* 0x008fe20000010000 */
[----:B------:R-:W-:Y:S01]  /*4ce0*/  FADD.FTZ R31, R63, R10 ;  /* 0x0000000a3f1f7221 */ /* 0x000fe20000010000 */
[----:B------:R-:W-:-:S02]  /*4cf0*/  F2FP.BF16.F32.PACK_AB R10, R69, R68 ;  /* 0x00000044450a723e */ /* 0x000fc400000010ff */
[----:B------:R-:W-:Y:S01]  /*4d00*/  F2FP.BF16.F32.PACK_AB R11, R11, R54 ;  /* 0x000000360b0b723e */ /* 0x000fe200000010ff */
[----:B------:R-:W-:Y:S02]  /*4d10*/  FADD.FTZ R12, R62, R31 ;  /* 0x0000001f3e0c7221 */ /* 0x000fe40000010000 */
[----:B------:R-:W2:Y:S01]  /*4d20*/  MUFU.EX2 R73, R73 ;  /* 0x0000004900497308 */ /* 0x000ea20000000800 */
[----:B0-----:R-:W-:Y:S01]  /*4d30*/  FADD.FTZ R8, R72, R15 ;  /* 0x0000000f48087221 */ /* 0x001fe20000010000 */
[----:B------:R-:W-:Y:S01]  /*4d40*/  FADD.FTZ R31, R61, R12 ;  /* 0x0000000c3d1f7221 */ /* 0x000fe20000010000 */
[----:B------:R-:W-:-:S03]  /*4d50*/  F2FP.BF16.F32.PACK_AB R12, R71, R70 ;  /* 0x00000046470c723e */ /* 0x000fc600000010ff */
[----:B------:R-:W-:Y:S02]  /*4d60*/  FADD.FTZ R24, R36, R31 ;  /* 0x0000001f24187221 */ /* 0x000fe40000010000 */
[----:B------:R-:W0:Y:S01]  /*4d70*/  MUFU.EX2 R82, R82 ;  /* 0x0000005200527308 */ /* 0x000e220000000800 */
[----:B-1----:R-:W-:Y:S01]  /*4d80*/  FADD.FTZ R8, R13, R8 ;  /* 0x000000080d087221 */ /* 0x002fe20000010000 */
[----:B------:R-:W-:Y:S01]  /*4d90*/  FADD.FTZ R7, R37, R24 ;  /* 0x0000001825077221 */ /* 0x000fe20000010000 */
[----:B------:R-:W-:Y:S02]  /*4da0*/  F2FP.BF16.F32.PACK_AB R13, R13, R72 ;  /* 0x000000480d0d723e */ /* 0x000fe400000010ff */
[C---:B------:R-:W-:Y:S01]  /*4db0*/  F2FP.BF16.F32.PACK_AB R24, R38.reuse, R37 ;  /* 0x000000252618723e */ /* 0x040fe200000010ff */
[----:B------:R-:W-:Y:S02]  /*4dc0*/  FADD.FTZ R2, R38, R7 ;  /* 0x0000000726027221 */ /* 0x000fe40000010000 */
[----:B------:R-:W1:Y:S01]  /*4dd0*/  MUFU.EX2 R3, R3 ;  /* 0x0000000300037308 */ /* 0x000e620000000800 */
[----:B--2---:R-:W-:Y:S01]  /*4de0*/  FADD.FTZ R15, R73, R8 ;  /* 0x00000008490f7221 */ /* 0x004fe20000010000 */
[----:B------:R-:W-:Y:S01]  /*4df0*/  F2FP.BF16.F32.PACK_AB R8, R67, R0 ;  /* 0x000000004308723e */ /* 0x000fe200000010ff */
[----:B------:R-:W-:-:S04]  /*4e00*/  FADD.FTZ R7, R39, R2 ;  /* 0x0000000227077221 */ /* 0x000fc80000010000 */
[----:B------:R-:W-:Y:S01]  /*4e10*/  FADD.FTZ R2, R40, R7 ;  /* 0x0000000728027221 */ /* 0x000fe20000010000 */
[----:B------:R-:W2:Y:S01]  /*4e20*/  MUFU.EX2 R20, R20 ;  /* 0x0000001400147308 */ /* 0x000ea20000000800 */
[----:B0-----:R-:W-:Y:S01]  /*4e30*/  FADD.FTZ R0, R82, R15 ;  /* 0x0000000f52007221 */ /* 0x001fe20000010000 */
[----:B------:R0:W-:Y:S01]  /*4e40*/  STSM.16.M88.4 [R23], R8 ;  /* 0x0000000817007844 */ /* 0x0001e20000000200 */
[----:B------:R-:W-:-:S04]  /*4e50*/  FADD.FTZ R7, R41, R2 ;  /* 0x0000000229077221 */ /* 0x000fc80000010000 */
[----:B------:R-:W-:Y:S01]  /*4e60*/  FADD.FTZ R2, R46, R7 ;  /* 0x000000072e027221 */ /* 0x000fe20000010000 */
[----:B------:R-:W3:Y:S01]  /*4e70*/  MUFU.EX2 R21, R21 ;  /* 0x0000001500157308 */ /* 0x000ee20000000800 */
[----:B-1----:R-:W-:Y:S02]  /*4e80*/  FADD.FTZ R15, R3, R0 ;  /* 0x00000000030f7221 */ /* 0x002fe40000010000 */
[----:B------:R-:W-:-:S05]  /*4e90*/  FADD.FTZ R7, R47, R2 ;  /* 0x000000022f077221 */ /* 0x000fca0000010000 */
[----:B------:R-:W1:Y:S01]  /*4ea0*/  MUFU.EX2 R78, R78 ;  /* 0x0000004e004e7308 */ /* 0x000e620000000800 */
[----:B--2---:R-:W-:Y:S01]  /*4eb0*/  FADD.FTZ R0, R20, R15 ;  /* 0x0000000f14007221 */ /* 0x004fe20000010000 */
[----:B------:R-:W-:Y:S02]  /*4ec0*/  F2FP.BF16.F32.PACK_AB R15, R82, R73 ;  /* 0x00000049520f723e */ /* 0x000fe400000010ff */
[----:B0-----:R-:W-:-:S03]  /*4ed0*/  F2FP.BF16.F32.PACK_AB R8, R46, R41 ;  /* 0x000000292e08723e */ /* 0x001fc600000010ff */
[----:B------:R0:W-:Y:S01]  /*4ee0*/  STSM.16.M88.4 [R22], R12 ;  /* 0x0000000c16007844 */ /* 0x0001e20000000200 */
[----:B------:R-:W2:Y:S01]  /*4ef0*/  MUFU.EX2 R25, R25 ;  /* 0x0000001900197308 */ /* 0x000ea20000000800 */
[----:B---3--:R-:W-:-:S07]  /*4f00*/  FADD.FTZ R5, R21, R0 ;  /* 0x0000000015057221 */ /* 0x008fce0000010000 */
[----:B------:R-:W3:Y:S01]  /*4f10*/  MUFU.EX2 R80, R80 ;  /* 0x0000005000507308 */ /* 0x000ee20000000800 */
[----:B-1----:R-:W-:-:S07]  /*4f20*/  FADD.FTZ R0, R78, R5 ;  /* 0x000000054e007221 */ /* 0x002fce0000010000 */
[----:B------:R-:W1:Y:S01]  /*4f30*/  MUFU.EX2 R27, R27 ;  /* 0x0000001b001b7308 */ /* 0x000e620000000800 */
[----:B--2---:R-:W-:-:S07]  /*4f40*/  FADD.FTZ R5, R25, R0 ;  /* 0x0000000019057221 */ /* 0x004fce0000010000 */
[----:B------:R-:W2:Y:S01]  /*4f50*/  MUFU.EX2 R28, R28 ;  /* 0x0000001c001c7308 */ /* 0x000ea20000000800 */
[C---:B---3--:R-:W-:Y:S01]  /*4f60*/  FADD.FTZ R0, R80.reuse, R5 ;  /* 0x0000000550007221 */ /* 0x048fe20000010000 */
[----:B------:R-:W-:-:S06]  /*4f70*/  F2FP.BF16.F32.PACK_AB R25, R80, R25 ;  /* 0x000000195019723e */ /* 0x000fcc00000010ff */
[----:B------:R-:W3:Y:S01]  /*4f80*/  MUFU.EX2 R29, R29 ;  /* 0x0000001d001d7308 */ /* 0x000ee20000000800 */
[----:B-1----:R-:W-:-:S07]  /*4f90*/  FADD.FTZ R5, R27, R0 ;  /* 0x000000001b057221 */ /* 0x002fce0000010000 */
[----:B------:R-:W1:Y:S01]  /*4fa0*/  MUFU.EX2 R30, R30 ;  /* 0x0000001e001e7308 */ /* 0x000e620000000800 */
[C---:B--2---:R-:W-:Y:S01]  /*4fb0*/  FADD.FTZ R0, R28.reuse, R5 ;  /* 0x000000051c007221 */ /* 0x044fe20000010000 */
[----:B------:R-:W-:-:S06]  /*4fc0*/  F2FP.BF16.F32.PACK_AB R27, R28, R27 ;  /* 0x0000001b1c1b723e */ /* 0x000fcc00000010ff */
[----:B------:R-:W2:Y:S01]  /*4fd0*/  MUFU.EX2 R33, R33 ;  /* 0x0000002100217308 */ /* 0x000ea20000000800 */
[----:B---3--:R-:W-:-:S07]  /*4fe0*/  FADD.FTZ R5, R29, R0 ;  /* 0x000000001d057221 */ /* 0x008fce0000010000 */
[----:B------:R-:W3:Y:S01]  /*4ff0*/  MUFU.EX2 R50, R50 ;  /* 0x0000003200327308 */ /* 0x000ee20000000800 */
[----:B-1----:R-:W-:Y:S01]  /*5000*/  FADD.FTZ R0, R30, R5 ;  /* 0x000000051e007221 */ /* 0x002fe20000010000 */
[----:B------:R-:W-:Y:S02]  /*5010*/  F2FP.BF16.F32.PACK_AB R5, R20, R3 ;  /* 0x000000031405723e */ /* 0x000fe400000010ff */
[----:B------:R-:W-:-:S04]  /*5020*/  F2FP.BF16.F32.PACK_AB R9, R30, R29 ;  /* 0x0000001d1e09723e */ /* 0x000fc800000010ff */
[----:B------:R-:W0:Y:S01]  /*5030*/  MUFU.EX2 R32, R32 ;  /* 0x0000002000207308 */ /* 0x000e220000000800 */
[----:B--2---:R-:W-:-:S07]  /*5040*/  FADD.FTZ R3, R33, R0 ;  /* 0x0000000021037221 */ /* 0x004fce0000010000 */
[----:B------:R-:W1:Y:S01]  /*5050*/  MUFU.EX2 R35, R35 ;  /* 0x0000002300237308 */ /* 0x000e620000000800 */
[----:B---3--:R-:W-:Y:S01]  /*5060*/  FADD.FTZ R2, R50, R7 ;  /* 0x0000000732027221 */ /* 0x008fe20000010000 */
[----:B------:R-:W-:Y:S02]  /*5070*/  F2FP.BF16.F32.PACK_AB R7, R78, R21 ;  /* 0x000000154e07723e */ /* 0x000fe400000010ff */
[----:B------:R-:W-:-:S03]  /*5080*/  F2FP.BF16.F32.PACK_AB R10, R50, R47 ;  /* 0x0000002f320a723e */ /* 0x000fc600000010ff */
[----:B------:R2:W-:Y:S01]  /*5090*/  STSM.16.M88.4 [R18], R4 ;  /* 0x0000000412007844 */ /* 0x0005e20000000200 */
[----:B------:R-:W3:Y:S01]  /*50a0*/  MUFU.EX2 R48, R48 ;  /* 0x0000003000307308 */ /* 0x000ee20000000800 */
[C---:B0-----:R-:W-:Y:S01]  /*50b0*/  FADD.FTZ R12, R32.reuse, R3 ;  /* 0x00000003200c7221 */ /* 0x041fe20000010000 */
[----:B------:R-:W-:Y:S01]  /*50c0*/  FADD.FTZ R3, R45, R2 ;  /* 0x000000022d037221 */ /* 0x000fe20000010000 */
[----:B------:R-:W-:Y:S01]  /*50d0*/  F2FP.BF16.F32.PACK_AB R11, R32, R33 ;  /* 0x00000021200b723e */ /* 0x000fe200000010ff */
[----:B------:R-:W-:Y:S04]  /*50e0*/  STSM.16.M88.4 [R17+0x27800], R24 ;  /* 0x0278001811007844 */ /* 0x000fe80000000200 */
[----:B------:R-:W0:Y:S01]  /*50f0*/  MUFU.EX2 R34, R34 ;  /* 0x0000002200227308 */ /* 0x000e220000000800 */
[----:B-1----:R-:W-:Y:S01]  /*5100*/  FADD.FTZ R13, R35, R12 ;  /* 0x0000000c230d7221 */ /* 0x002fe20000010000 */
[----:B------:R-:W-:Y:S06]  /*5110*/  STSM.16.M88.4 [R136], R8 ;  /* 0x0000000888007844 */ /* 0x000fec0000000200 */
[----:B------:R-:W1:Y:S01]  /*5120*/  MUFU.EX2 R49, R49 ;  /* 0x0000003100317308 */ /* 0x000e620000000800 */
[C---:B---3--:R-:W-:Y:S01]  /*5130*/  FADD.FTZ R2, R48.reuse, R3 ;  /* 0x0000000330027221 */ /* 0x048fe20000010000 */
[----:B------:R-:W-:-:S06]  /*5140*/  F2FP.BF16.F32.PACK_AB R12, R48, R45 ;  /* 0x0000002d300c723e */ /* 0x000fcc00000010ff */
[----:B------:R-:W3:Y:S01]  /*5150*/  MUFU.EX2 R58, R58 ;  /* 0x0000003a003a7308 */ /* 0x000ee20000000800 */
[----:B0-----:R-:W-:-:S07]  /*5160*/  FADD.FTZ R13, R34, R13 ;  /* 0x0000000d220d7221 */ /* 0x001fce0000010000 */
[----:B------:R-:W0:Y:S01]  /*5170*/  MUFU.EX2 R52, R52 ;  /* 0x0000003400347308 */ /* 0x000e220000000800 */
[----:B-1----:R-:W-:-:S07]  /*5180*/  FADD.FTZ R3, R49, R2 ;  /* 0x0000000231037221 */ /* 0x002fce0000010000 */
[----:B------:R-:W1:Y:S01]  /*5190*/  MUFU.EX2 R31, R60 ;  /* 0x0000003c001f7308 */ /* 0x000e620000000800 */
[----:B---3--:R-:W-:Y:S01]  /*51a0*/  FADD.FTZ R2, R58, R13 ;  /* 0x0000000d3a027221 */ /* 0x008fe20000010000 */
[----:B------:R-:W-:-:S06]  /*51b0*/  F2FP.BF16.F32.PACK_AB R13, R34, R35 ;  /* 0x00000023220d723e */ /* 0x000fcc00000010ff */
[----:B------:R-:W-:Y:S01]  /*51c0*/  MUFU.EX2 R44, R44 ;  /* 0x0000002c002c7308 */ /* 0x000fe20000000800 */
[C---:B0-----:R-:W-:Y:S01]  /*51d0*/  F2FP.BF16.F32.PACK_AB R14, R52.reuse, R49 ;  /* 0x00000031340e723e */ /* 0x041fe200000010ff */
[----:B------:R-:W-:-:S06]  /*51e0*/  FADD.FTZ R3, R52, R3 ;  /* 0x0000000334037221 */ /* 0x000fcc0000010000 */
[----:B------:R-:W2:Y:S01]  /*51f0*/  MUFU.EX2 R43, R43 ;  /* 0x0000002b002b7308 */ /* 0x000ea20000000800 */
[C---:B-1----:R-:W-:Y:S01]  /*5200*/  F2FP.BF16.F32.PACK_AB R15, R31.reuse, R58 ;  /* 0x0000003a1f0f723e */ /* 0x042fe200000010ff */
[----:B------:R-:W-:-:S04]  /*5210*/  FADD.FTZ R2, R31, R2 ;  /* 0x000000021f027221 */ /* 0x000fc80000010000 */
[----:B------:R-:W-:Y:S02]  /*5220*/  STSM.16.M88.4 [R22+0x6000], R12 ;  /* 0x0060000c16007844 */ /* 0x000fe40000000200 */
[----:B------:R-:W-:Y:S08]  /*5230*/  MUFU.EX2 R42, R42 ;  /* 0x0000002a002a7308 */ /* 0x000ff00000000800 */
[----:B------:R-:W0:Y:S01]  /*5240*/  MUFU.EX2 R51, R51 ;  /* 0x0000003300337308 */ /* 0x000e220000000800 */
[----:B--2---:R-:W-:Y:S01]  /*5250*/  F2FP.BF16.F32.PACK_AB R4, R43, R44 ;  /* 0x0000002c2b04723e */ /* 0x004fe200000010ff */
[----:B------:R-:W-:-:S04]  /*5260*/  FADD.FTZ R44, R44, R3 ;  /* 0x000000032c2c7221 */ /* 0x000fc80000010000 */
[----:B------:R-:W-:Y:S02]  /*5270*/  FADD.FTZ R43, R43, R44 ;  /* 0x0000002c2b2b7221 */ /* 0x000fe40000010000 */
[----:B------:R-:W-:Y:S08]  /*5280*/  MUFU.EX2 R57, R57 ;  /* 0x0000003900397308 */ /* 0x000ff00000000800 */
[----:B------:R-:W1:Y:S01]  /*5290*/  MUFU.EX2 R74, R74 ;  /* 0x0000004a004a7308 */ /* 0x000e620000000800 */
[----:B0-----:R-:W-:-:S07]  /*52a0*/  F2FP.BF16.F32.PACK_AB R6, R51, R42 ;  /* 0x0000002a3306723e */ /* 0x001fce00000010ff */
[----:B------:R-:W-:Y:S08]  /*52b0*/  MUFU.EX2 R55, R55 ;  /* 0x0000003700377308 */ /* 0x000ff00000000800 */
[----:B------:R-:W0:Y:S01]  /*52c0*/  MUFU.EX2 R0, R53 ;  /* 0x0000003500007308 */ /* 0x000e220000000800 */
[----:B-1----:R-:W-:Y:S01]  /*52d0*/  F2FP.BF16.F32.PACK_AB R5, R74, R57 ;  /* 0x000000394a05723e */ /* 0x002fe200000010ff */
[----:B------:R-:W-:Y:S01]  /*52e0*/  FADD.FTZ R57, R57, R2 ;  /* 0x0000000239397221 */ /* 0x000fe20000010000 */
[----:B------:R-:W-:-:S03]  /*52f0*/  FADD.FTZ R2, R42, R43 ;  /* 0x0000002b2a027221 */ /* 0x000fc60000010000 */
[----:B------:R-:W-:Y:S01]  /*5300*/  FADD.FTZ R74, R74, R57 ;  /* 0x000000394a4a7221 */ /* 0x000fe20000010000 */
[----:B------:R-:W-:Y:S01]  /*5310*/  FADD.FTZ R2, R51, R2 ;  /* 0x0000000233027221 */ /* 0x000fe20000010000 */
[----:B0-----:R-:W-:Y:S02]  /*5320*/  F2FP.BF16.F32.PACK_AB R7, R0, R55 ;  /* 0x000000370007723e */ /* 0x001fe400000010ff */
[----:B------:R-:W-:-:S03]  /*5330*/  FADD.FTZ R55, R55, R74 ;  /* 0x0000004a37377221 */ /* 0x000fc60000010000 */
[----:B------:R0:W-:Y:S01]  /*5340*/  STSM.16.M88.4 [R18+0x6000], R4 ;  /* 0x0060000412007844 */ /* 0x0001e20000000200 */
[----:B------:R-:W-:Y:S01]  /*5350*/  FADD.FTZ R0, R0, R55 ;  /* 0x0000003700007221 */ /* 0x000fe20000010000 */
[----:B------:R1:W-:Y:S06]  /*5360*/  MEMBAR.ALL.CTA ;  /* 0x0000000000007992 */ /* 0x0003ec0000008000 */
[----:B-1----:R-:W1:Y:S01]  /*5370*/  FENCE.VIEW.ASYNC.S ;  /* 0x00000000000073c6 */ /* 0x002e620000000000 */
[----:B0-----:R-:W-:Y:S01]  /*5380*/  VIADD R7, R88, 0xfffffffe ;  /* 0xfffffffe58077836 */ /* 0x001fe20000000000 */
[----:B-1----:R-:W-:Y:S01]  /*5390*/  NOP ;  /* 0x0000000000007918 */ /* 0x002fe20000000000 */
[----:B------:R-:W-:Y:S05]  /*53a0*/  @P1 BRA `(.L_x_10828) ;  /* 0x00000000004c1947 */ /* 0x000fea0003800000 */
        /* <DEDUP_REMOVED lines=11> */
.L_x_10829:
[----:B------:R-:W-:Y:S02]  /*5460*/  ULDC UR18, c[0x0][0x9e4] ;  /* 0x0002790000127ab9 */ /* 0x000fe40000000800 */
[----:B------:R-:W-:-:S11]  /*5470*/  UISETP.NE.AND UP0, UPT, UR18, 0x1, UPT ;  /* 0x000000011200788c */ /* 0x000fd6000bf05270 */
[----:B------:R-:W-:Y:S02]  /*5480*/  @UP0 ULDC.64 UR6, c[0x0][0x9e8] ;  /* 0x00027a0000060ab9 */ /* 0x000fe40000000a00 */
[----:B------:R-:W-:-:S04]  /*5490*/  UIMAD.WIDE.U32 UR10, UR15, UR6, URZ ;  /* 0x000000060f0a72a5 */ /* 0x000fc8000f8e003f */
[----:B------:R-:W-:-:S12]  /*54a0*/  @UP0 USHF.R.U32.HI UR15, URZ, UR7, UR11 ;  /* 0x000000073f0f0299 */ /* 0x000fd8000801160b */
.L_x_10830:
[----:B------:R-:W-:-:S04]  /*54b0*/  UIMAD UR15, UR15, UR18, UR18 ;  /* 0x000000120f0f72a4 */ /* 0x000fc8000f8e0212 */
[----:B------:R-:W-:-:S04]  /*54c0*/  UISETP.LT.AND UP0, UPT, UR14, UR15, UPT ;  /* 0x0000000f0e00728c */ /* 0x000fc8000bf01270 */
[----:B------:R-:W-:-:S12]  /*54d0*/  USEL UR14, UR14, UR15, UP0 ;  /* 0x0000000f0e0e7287 */ /* 0x000fd80008000000 */
.L_x_10828:
        /* <DEDUP_REMOVED lines=37> */
[----:B------:R-:W-:Y:S01]  /*5730*/  IMAD.MOV.U32 R135, RZ, RZ, RZ ;  /* 0x000000ffff877224 */ /* 0x000fe200078e00ff */
[----:B------:R-:W-:Y:S01]  /*5740*/  ULDC UR35, c[0x0][0x9dc] ;  /* 0x0002770000237ab9 */ /* 0x000fe20000000800 */
[----:B------:R-:W-:Y:S01]  /*5750*/  ULDC UR56, c[0x0][0x9d8] ;  /* 0x0002760000387ab9 */ /* 0x000fe20000000800 */
[----:B------:R-:W-:Y:S01]  /*5760*/  ULDC UR33, c[0x0][0x988] ;  /* 0x0002620000217ab9 */ /* 0x000fe20000000800 */
[----:B------:R-:W-:-:S05]  /*5770*/  ULDC UR55, c[0x0][0x9e0] ;  /* 0x0002780000377ab9 */ /* 0x000fca0000000800 */
.L_x_10850:
[----:B------:R-:W-:Y:S01]  /*5780*/  ISETP.NE.AND P2, PT, RZ, UR43, PT ;  /* 0x0000002bff007c0c */ /* 0x000fe2000bf45270 */
[----:B------:R-:W-:-:S04]  /*5790*/  UISETP.NE.AND UP0, UPT, UR58, 0x1, UPT ;  /* 0x000000013a00788c */ /* 0x000fc8000bf05270 */
[----:B------:R-:W-:-:S04]  /*57a0*/  USEL UR47, URZ, 0x1, UP0 ;  /* 0x000000013f2f7887 */ /* 0x000fc80008000000 */
[----:B------:R-:W-:-:S04]  /*57b0*/  ULOP3.LUT UR47, UR28, UR47, URZ, 0x3c, !UPT ;  /* 0x0000002f1c2f7292 */ /* 0x000fc8000f8e3c3f */
[----:B------:R-:W-:Y:S08]  /*57c0*/  @P2 BRA `(.L_x_10832) ;  /* 0x0000000000382947 */ /* 0x000ff00003800000 */
[----:B------:R-:W-:Y:S05]  /*57d0*/  @!P0 BRA `(.L_x_10833) ;  /* 0x0000000000048947 */ /* 0x000fea0003800000 */
[----:B------:R-:W-:Y:S01]  /*57e0*/  BPT.TRAP 0x1 ;  /* 0x000000040000795c */ /* 0x000fe20000300000 */
.L_x_10833:
        /* <DEDUP_REMOVED lines=9> */
.L_x_10834:
[----:B-1----:R-:W-:Y:S05]  /*5880*/  @P1 BRA `(.L_x_10832) ;  /* 0x0000000000081947 */ /* 0x002fea0003800000 */
[----:B------:R-:W1:Y:S02]  /*5890*/  SYNCS.PHASECHK.TRANS64.TRYWAIT P1, [UR6+0x2d830], R6 ;  /* 0x02d83006ff0075a7 */ /* 0x000e640008020146 */
[----:B-1----:R-:W-:Y:S05]  /*58a0*/  @!P1 BRA `(.L_x_10835) ;  /* 0x0000010400c49947 */ /* 0x002fea0003800000 */
.L_x_10832:
[----:B-1----:R-:W1:Y:S01]  /*58b0*/  S2R R7, SR_TID.X ;  /* 0x0000000000077919 */ /* 0x002e620000002100 */
        /* <DEDUP_REMOVED lines=15> */
[----:B-1----:R-:W-:-:S05]  /*59b0*/  SHF.R.U32.HI R7, RZ, 0x7, R7 ;  /* 0x00000007ff077819 */ /* 0x002fca0000011607 */
[----:B0-----:R-:W-:-:S05]  /*59c0*/  VIADD R6, R7, 0x8 ;  /* 0x0000000807067836 */ /* 0x001fca0000000000 */
        /* <DEDUP_REMOVED lines=22> */
.L_x_10837:
[----:B------:R-:W-:Y:S01]  /*5b30*/  ULEA UR6, UR58, UR40, 0x3 ;  /* 0x000000283a067291 */ /* 0x000fe2000f8e183f */
[----:B------:R-:W-:-:S05]  /*5b40*/  IMAD.U32 R6, RZ, RZ, UR28 ;  /* 0x0000001cff067e24 */ /* 0x000fca000f8e00ff */
[----:B------:R-:W-:-:S04]  /*5b50*/  SHF.L.U32 R6, R6, 0x1f, RZ ;  /* 0x0000001f06067819 */ /* 0x000fc800000006ff */
[----:B------:R0:W1:Y:S01]  /*5b60*/  SYNCS.PHASECHK.TRANS64.TRYWAIT P1, [UR6+0x2d850], R6 ;  /* 0x02d85006ff0075a7 */ /* 0x0000620008020146 */
[----:B------:R-:W-:Y:S05]  /*5b70*/  @!P0 BRA `(.L_x_10838) ;  /* 0x0000000000048947 */ /* 0x000fea0003800000 */
[----:B------:R-:W-:Y:S01]  /*5b80*/  BPT.TRAP 0x1 ;  /* 0x000000040000795c */ /* 0x000fe20000300000 */
.L_x_10838:
[----:B-1----:R-:W-:Y:S05]  /*5b90*/  @P1 BRA `(.L_x_10836) ;  /* 0x0000000000081947 */ /* 0x002fea0003800000 */
[----:B------:R-:W1:Y:S02]  /*5ba0*/  SYNCS.PHASECHK.TRANS64.TRYWAIT P1, [UR6+0x2d850], R6 ;  /* 0x02d85006ff0075a7 */ /* 0x000e640008020146 */
[----:B-1----:R-:W-:Y:S05]  /*5bb0*/  @!P1 BRA `(.L_x_10839) ;  /* 0x0000010400189947 */ /* 0x002fea0003800000 */
.L_x_10836:
[----:B------:R-:W-:Y:S01]  /*5bc0*/  UIADD3 UR6, UR40, 0x400, URZ ;  /* 0x0000040028067890 */ /* 0x000fe2000fffe03f */
[----:B------:R-:W-:Y:S01]  /*5bd0*/  WARPGROUP.ARRIVE ;  /* 0x00000000000079c5 */ /* 0x000fe20000000000 */
[----:B------:R-:W-:-:S05]  /*5be0*/  ULEA UR7, UR54, UR40, 0xd ;  /* 0x0000002836077291 */ /* 0x000fca000f8e683f */
[----:B------:R-:W1:Y:S01]  /*5bf0*/  S2R R8, SR_TID.X ;  /* 0x0000000000087919 */ /* 0x000e620000002100 */
[----:B------:R-:W-:Y:S02]  /*5c00*/  USHF.R.U32.HI UR6, URZ, 0x4, UR6 ;  /* 0x000000043f067899 */ /* 0x000fe40008011606 */
[----:B------:R-:W-:Y:S02]  /*5c10*/  UIADD3 UR7, UR7, 0x21800, URZ ;  /* 0x0002180007077890 */ /* 0x000fe4000fffe03f */
[----:B------:R-:W-:Y:S02]  /*5c20*/  ULOP3.LUT UR6, UR6, 0x3fff, URZ, 0xc0, !UPT ;  /* 0x00003fff06067892 */ /* 0x000fe4000f8ec03f */
[----:B------:R-:W-:Y:S02]  /*5c30*/  USHF.R.U32.HI UR7, URZ, 0x4, UR7 ;  /* 0x000000043f077899 */ /* 0x000fe40008011607 */
[----:B------:R-:W-:Y:S02]  /*5c40*/  ULOP3.LUT UR10, UR6, 0x2000000, URZ, 0xfc, !UPT ;  /* 0x02000000060a7892 */ /* 0x000fe4000f8efc3f */
[----:B------:R-:W-:-:S02]  /*5c50*/  ULOP3.LUT UR6, UR7, 0x3fff, URZ, 0xc0, !UPT ;  /* 0x00003fff07067892 */ /* 0x000fc4000f8ec03f */
[----:B------:R-:W-:Y:S02]  /*5c60*/  UIMAD UR7, UR58, 0x600, UR10 ;  /* 0x000006003a0778a4 */ /* 0x000fe4000f8e020a */
[----:B------:R-:W-:Y:S01]  /*5c70*/  ULOP3.LUT UR6, UR6, 0x10000, URZ, 0xfc, !UPT ;  /* 0x0001000006067892 */ /* 0x000fe2000f8efc3f */
[----:B------:R-:W-:Y:S01]  /*5c80*/  UMOV UR31, 0x80000020 ;  /* 0x80000020001f7882 */ /* 0x000fe20000000000 */
[----:B------:R-:W-:-:S03]  /*5c90*/  UMOV UR29, 0x40000040 ;  /* 0x40000040001d7882 */ /* 0x000fc60000000000 */
        /* <DEDUP_REMOVED lines=60> */
.L_x_10840:
[----:B------:R-:W-:Y:S01]  /*6060*/  UISETP.NE.AND UP1, UPT, UR51, URZ, UPT ;  /* 0x0000003f3300728c */ /* 0x000fe2000bf25270 */
[----:B------:R-:W-:Y:S01]  /*6070*/  FMUL.FTZ R11, R30, UR56 ;  /* 0x000000381e0b7c20 */ /* 0x000fe20008410000 */
[----:B------:R-:W-:Y:S01]  /*6080*/  FMUL.FTZ R30, R41, UR56 ;  /* 0x00000038291e7c20 */ /* 0x000fe20008410000 */
[----:B------:R-:W-:Y:S01]  /*6090*/  FMUL.FTZ R41, R54, UR56 ;  /* 0x0000003836297c20 */ /* 0x000fe20008410000 */
[----:B------:R-:W-:Y:S01]  /*60a0*/  FMUL.FTZ R54, R64, UR56 ;  /* 0x0000003840367c20 */ /* 0x000fe20008410000 */
[----:B------:R-:W-:Y:S01]  /*60b0*/  FMUL.FTZ R64, R73, UR56 ;  /* 0x0000003849407c20 */ /* 0x000fe20008410000 */
[----:B------:R-:W-:Y:S01]  /*60c0*/  PLOP3.LUT P1, PT, PT, PT, UP1, 0x80, 0x0 ;  /* 0x000000000000781c */ /* 0x000fe20003f2f018 */
[----:B------:R-:W-:Y:S01]  /*60d0*/  FMUL.FTZ R73, R83, UR56 ;  /* 0x0000003853497c20 */ /* 0x000fe20008410000 */
[----:B------:R-:W-:Y:S01]  /*60e0*/  PLOP3.LUT P2, PT, PT, PT, UP1, 0x80, 0x0 ;  /* 0x000000000000781c */ /* 0x000fe20003f4f018 */
[----:B------:R-:W-:Y:S02]  /*60f0*/  VIADD R83, R137, UR39 ;  /* 0x0000002789537c36 */ /* 0x000fe40008000000 */
[----:B------:R-:W-:Y:S01]  /*6100*/  FMUL.FTZ R10, R28, UR56 ;  /* 0x000000381c0a7c20 */ /* 0x000fe20008410000 */
[----:B------:R-:W-:Y:S01]  /*6110*/  FMUL.FTZ R28, R40, UR56 ;  /* 0x00000038281c7c20 */ /* 0x000fe20008410000 */
[----:B------:R-:W-:Y:S01]  /*6120*/  @UP1 ULDC UR7, c[0x0][0x44c] ;  /* 0x0001130000071ab9 */ /* 0x000fe20000000800 */
[----:B------:R-:W1:Y:S01]  /*6130*/  LDC R141, c[0x0][0x2f0] ;  /* 0x0000bc00ff8d7b82 */ /* 0x000e620000000800 */
[----:B------:R-:W-:Y:S01]  /*6140*/  FMUL.FTZ R40, R52, UR56 ;  /* 0x0000003834287c20 */ /* 0x000fe20008410000 */
[----:B------:R-:W-:Y:S01]  /*6150*/  FMUL.FTZ R13, R31, UR56 ;  /* 0x000000381f0d7c20 */ /* 0x000fe20008410000 */
[----:B------:R-:W-:Y:S01]  /*6160*/  FMUL.FTZ R9, R27, UR56 ;  /* 0x000000381b097c20 */ /* 0x000fe20008410000 */
[----:B------:R-:W-:Y:S01]  /*6170*/  FMUL.FTZ R31, R43, UR56 ;  /* 0x000000382b1f7c20 */ /* 0x000fe20008410000 */
[----:B------:R-:W-:Y:S01]  /*6180*/  FMUL.FTZ R27, R39, UR56 ;  /* 0x00000038271b7c20 */ /* 0x000fe20008410000 */
[----:B------:R-:W-:Y:S01]  /*6190*/  @P1 IMAD.HI.U32 R52, R83, UR7, RZ ;  /* 0x0000000753341c27 */ /* 0x000fe2000f8e00ff */
[----:B------:R-:W-:Y:S01]  /*61a0*/  @UP1 ULDC UR7, c[0x0][0x450] ;  /* 0x0001140000071ab9 */ /* 0x000fe20000000800 */
[----:B------:R-:W2:Y:S02]  /*61b0*/  LDC R143, c[0x0][0x288] ;  /* 0x0000a200ff8f7b82 */ /* 0x000ea40000000800 */
[----:B------:R-:W-:Y:S01]  /*61c0*/  FMUL.FTZ R43, R55, UR56 ;  /* 0x00000038372b7c20 */ /* 0x000fe20008410000 */
[----:B------:R-:W-:Y:S01]  /*61d0*/  FMUL.FTZ R39, R51, UR56 ;  /* 0x0000003833277c20 */ /* 0x000fe20008410000 */
[----:B------:R-:W-:Y:S01]  /*61e0*/  @P2 SHF.R.U32.HI R83, RZ, UR7, R52 ;  /* 0x00000007ff532c19 */ /* 0x000fe20008011634 */
[----:B------:R-:W-:Y:S01]  /*61f0*/  FMUL.FTZ R55, R66, UR56 ;  /* 0x0000003842377c20 */ /* 0x000fe20008410000 */
[----:B------:R-:W-:Y:S01]  /*6200*/  ULEA UR6, UR46, UR40, 0x3 ;  /* 0x000000282e067291 */ /* 0x000fe2000f8e183f */
[----:B------:R-:W-:Y:S01]  /*6210*/  FMUL.FTZ R51, R63, UR56 ;  /* 0x000000383f337c20 */ /* 0x000fe20008410000 */
[----:B------:R-:W-:Y:S01]  /*6220*/  FMUL.FTZ R66, R76, UR56 ;  /* 0x000000384c427c20 */ /* 0x000fe20008410000 */
[----:B------:R-:W-:Y:S01]  /*6230*/  FMUL.FTZ R63, R74, UR56 ;  /* 0x000000384a3f7c20 */ /* 0x000fe20008410000 */
[----:B------:R-:W-:-:S02]  /*6240*/  IMAD.SHL.U32 R76, R3, 0x80, RZ ;  /* 0x00000080034c7824 */ /* 0x000fc400078e00ff */
[----:B------:R-:W-:Y:S01]  /*6250*/  FMUL.FTZ R74, R84, UR56 ;  /* 0x00000038544a7c20 */ /* 0x000fe20008410000 */
[----:B------:R-:W-:Y:S01]  /*6260*/  FMUL.FTZ R12, R29, UR56 ;  /* 0x000000381d0c7c20 */ /* 0x000fe20008410000 */
[----:B------:R-:W-:Y:S01]  /*6270*/  UIADD3 UR6, UR6, 0x2d840, URZ ;  /* 0x0002d84006067890 */ /* 0x000fe2000fffe03f */
[----:B------:R-:W3:Y:S01]  /*6280*/  SHFL.IDX PT, R84, R83, RZ, 0x1c1f ;  /* 0x001c1fff53547589 */ /* 0x000ee200000e0000 */
[----:B0-----:R-:W-:Y:S01]  /*6290*/  FMUL.FTZ R6, R24, UR56 ;  /* 0x0000003818067c20 */ /* 0x001fe20008410000 */
        /* <DEDUP_REMOVED lines=47> */
[----:B------:R-:W0:Y:S01]  /*6590*/  MUFU.TANH R6, R6 ;  /* 0x0000000600067308 */ /* 0x000e220000002400 */
[----:B------:R-:W-:Y:S01]  /*65a0*/  SYNCS.ARRIVE.TRANS64.RED.A1T0 RZ, [UR6], RZ ;  /* 0x000000ffffff79a7 */ /* 0x000fe20008100406 */
[----:B-1----:R-:W-:Y:S01]  /*65b0*/  IMAD R52, R141, UR44, R52 ;  /* 0x0000002c8d347c24 */ /* 0x002fe2000f8e0234 */
[----:B------:R-:W-:-:S03]  /*65c0*/  ULOP3.LUT UR6, URZ, UR35, URZ, 0x33, !UPT ;  /* 0x000000233f067292 */ /* 0x000fc6000f8e333f */
[----:B--2---:R-:W-:Y:S02]  /*65d0*/  IMAD.IADD R52, R52, 0x1, -R143 ;  /* 0x0000000134347824 */ /* 0x004fe400078e0a8f */
[----:B------:R-:W1:Y:S02]  /*65e0*/  MUFU.TANH R8, R8 ;  /* 0x0000000800087308 */ /* 0x000e640000002400 */
[C---:B------:R-:W-:Y:S02]  /*65f0*/  VIADD R82, R52.reuse, UR55 ;  /* 0x0000003734527c36 */ /* 0x040fe40008000000 */
[----:B------:R-:W-:Y:S02]  /*6600*/  VIADD R81, R52, UR6 ;  /* 0x0000000634517c36 */ /* 0x000fe40008000000 */
[----:B---3--:R-:W-:Y:S02]  /*6610*/  IMAD.IADD R80, R82, 0x1, R84 ;  /* 0x0000000152507824 */ /* 0x008fe400078e0254 */
[----:B------:R-:W2:Y:S01]  /*6620*/  MUFU.TANH R7, R7 ;  /* 0x0000000700077308 */ /* 0x000ea20000002400 */
        /* <DEDUP_REMOVED lines=76> */
.L_x_10843:
[----:B------:R-:W-:-:S05]  /*6af0*/  IMAD.U32 R85, RZ, RZ, UR34 ;  /* 0x00000022ff557e24 */ /* 0x000fca000f8e00ff */
[----:B------:R-:W-:-:S13]  /*6b00*/  ISETP.NE.AND P1, PT, R85, 0x1, PT ;  /* 0x000000015500780c */ /* 0x000fda0003f25270 */
[----:B------:R-:W1:Y:S02]  /*6b10*/  @P1 LDC.64 R52, c[0x0][0x9e8] ;  /* 0x00027a00ff341b82 */ /* 0x000e640000000a00 */
[----:B-1----:R-:W-:-:S05]  /*6b20*/  @P1 IMAD.HI.U32 R52, R87, R52, RZ ;  /* 0x0000003457341227 */ /* 0x002fca00078e00ff */
[----:B------:R-:W-:-:S07]  /*6b30*/  @P1 SHF.R.U32.HI R87, RZ, R53, R52 ;  /* 0x00000035ff571219 */ /* 0x000fce0000011634 */
.L_x_10844:
[----:B------:R-:W-:Y:S05]  /*6b40*/  BSYNC B0 ;  /* 0x0000000000007941 */ /* 0x000fea0003800000 */
.L_x_10842:
[----:B------:R-:W-:-:S04]  /*6b50*/  IMAD R87, R87, R85, -R76 ;  /* 0x0000005557577224 */ /* 0x000fc800078e0a4c */
[----:B------:R-:W-:-:S05]  /*6b60*/  IMAD R52, R16, -0x2, R87 ;  /* 0xfffffffe10347824 */ /* 0x000fca00078e0257 */
[----:B------:R-:W-:Y:S02]  /*6b70*/  VIADDMNMX R80, R52, R85, R80, PT ;  /* 0x0000005534507246 */ /* 0x000fe40003800150 */
[----:B------:R-:W-:-:S07]  /*6b80*/  VIMNMX R79, R79, R52, !PT ;  /* 0x000000344f4f7248 */ /* 0x000fce0007fe0100 */
.L_x_10841:
[----:B------:R-:W-:Y:S01]  /*6b90*/  ISETP.GT.AND P1, PT, R3, -0x1, PT ;  /* 0xffffffff0300780c */ /* 0x000fe20003f24270 */
[----:B------:R-:W1:Y:S01]  /*6ba0*/  SHFL.IDX PT, R52, R83, 0x1, 0x1c1f ;  /* 0x003c1f0053347f89 */ /* 0x000e6200000e0000 */
[----:B------:R-:W-:Y:S02]  /*6bb0*/  UISETP.NE.AND UP0, UPT, UR50, URZ, UPT ;  /* 0x0000003f3200728c */ /* 0x000fe4000bf05270 */
[C---:B------:R-:W-:Y:S02]  /*6bc0*/  ISETP.GT.AND P3, PT, R79.reuse, 0x8, P1 ;  /* 0x000000084f00780c */ /* 0x040fe40000f64270 */
[C---:B------:R-:W-:Y:S02]  /*6bd0*/  ISETP.GT.AND P6, PT, R79.reuse, RZ, P1 ;  /* 0x000000ff4f00720c */ /* 0x040fe40000fc4270 */
[----:B------:R-:W-:Y:S02]  /*6be0*/  ISETP.LT.OR P3, PT, R80, 0x9, P3 ;  /* 0x000000095000780c */ /* 0x000fe40001f61670 */
[----:B------:R-:W-:-:S02]  /*6bf0*/  ISETP.GT.AND P2, PT, R79, 0x1, P1 ;  /* 0x000000014f00780c */ /* 0x000fc40000f44270 */
[----:B------:R-:W-:Y:S02]  /*6c00*/  FSEL R10, R10, -INF , !P3 ;  /* 0xff8000000a0a7808 */ /* 0x000fe40005800000 */
[----:B------:R-:W-:Y:S02]  /*6c10*/  ISETP.GT.AND P3, PT, R79, 0x19, P1 ;  /* 0x000000194f00780c */ /* 0x000fe40000f64270 */
[C---:B------:R-:W-:Y:S02]  /*6c20*/  ISETP.LT.OR P6, PT, R80.reuse, 0x1, P6 ;  /* 0x000000015000780c */ /* 0x040fe400037c1670 */
[C---:B------:R-:W-:Y:S02]  /*6c30*/  ISETP.LT.OR P2, PT, R80.reuse, 0x2, P2 ;  /* 0x000000025000780c */ /* 0x040fe40001741670 */
[----:B------:R-:W-:Y:S02]  /*6c40*/  ISETP.LT.OR P3, PT, R80, 0x1a, P3 ;  /* 0x0000001a5000780c */ /* 0x000fe40001f61670 */
[----:B0-----:R-:W-:-:S02]  /*6c50*/  FSEL R6, R6, -INF , !P6 ;  /* 0xff80000006067808 */ /* 0x001fc40007000000 */
[----:B------:R-:W-:Y:S01]  /*6c60*/  FSEL R8, R8, -INF , !P2 ;  /* 0xff80000008087808 */ /* 0x000fe20005000000 */
[--C-:B-1----:R-:W-:Y:S01]  /*6c70*/  IMAD.IADD R82, R82, 0x1, R52.reuse ;  /* 0x0000000152527824 */ /* 0x102fe200078e0234 */
[----:B------:R-:W-:Y:S01]  /*6c80*/  ISETP.GT.AND P5, PT, R79, 0x9, P1 ;  /* 0x000000094f00780c */ /* 0x000fe20000fa4270 */
[----:B------:R-:W-:Y:S01]  /*6c90*/  IMAD.IADD R81, R81, 0x1, R52 ;  /* 0x0000000151517824 */ /* 0x000fe200078e0234 */
        /* <DEDUP_REMOVED lines=11> */
[----:B------:R-:W-:Y:S02]  /*6d50*/  FSEL R14, R14, -INF , !P4 ;  /* 0xff8000000e0e7808 */ /* 0x000fe40006000000 */
[----:B------:R-:W-:Y:S02]  /*6d60*/  FSEL R15, R15, -INF , !P6 ;  /* 0xff8000000f0f7808 */ /* 0x000fe40007000000 */
[----:B------:R-:W-:Y:S02]  /*6d70*/  FSEL R24, R24, -INF , !P2 ;  /* 0xff80000018187808 */ /* 0x000fe40005000000 */
[C---:B------:R-:W-:Y:S02]  /*6d80*/  ISETP.GT.AND P5, PT, R79.reuse, 0x20, P1 ;  /* 0x000000204f00780c */ /* 0x040fe40000fa4270 */
[----:B------:R-:W-:-:S02]  /*6d90*/  ISETP.GT.AND P4, PT, R79, 0x21, P1 ;  /* 0x000000214f00780c */ /* 0x000fc40000f84270 */
[C---:B------:R-:W-:Y:S02]  /*6da0*/  ISETP.GT.AND P6, PT, R79.reuse, 0x28, P1 ;  /* 0x000000284f00780c */ /* 0x040fe40000fc4270 */
        /* <DEDUP_REMOVED lines=82> */
.L_x_10847:
[----:B------:R-:W-:-:S05]  /*72d0*/  IMAD.U32 R80, RZ, RZ, UR34 ;  /* 0x00000022ff507e24 */ /* 0x000fca000f8e00ff */
[----:B------:R-:W-:-:S13]  /*72e0*/  ISETP.NE.AND P2, PT, R80, 0x1, PT ;  /* 0x000000015000780c */ /* 0x000fda0003f45270 */
[----:B------:R-:W0:Y:S02]  /*72f0*/  @P2 LDC.64 R52, c[0x0][0x9e8] ;  /* 0x00027a00ff342b82 */ /* 0x000e240000000a00 */
[----:B0-----:R-:W-:-:S05]  /*7300*/  @P2 IMAD.HI.U32 R52, R79, R52, RZ ;  /* 0x000000344f342227 */ /* 0x001fca00078e00ff */
[----:B------:R-:W-:-:S07]  /*7310*/  @P2 SHF.R.U32.HI R79, RZ, R53, R52 ;  /* 0x00000035ff4f2219 */ /* 0x000fce0000011634 */
.L_x_10848:
[----:B------:R-:W-:Y:S05]  /*7320*/  BSYNC B0 ;  /* 0x0000000000007941 */ /* 0x000fea0003800000 */
.L_x_10846:
[----:B------:R-:W-:-:S04]  /*7330*/  IMAD R79, R79, R80, -R76 ;  /* 0x000000504f4f7224 */ /* 0x000fc800078e0a4c */
[----:B------:R-:W-:-:S05]  /*7340*/  IMAD R79, R16, -0x2, R79 ;  /* 0xfffffffe104f7824 */ /* 0x000fca00078e024f */
[----:B------:R-:W-:Y:S02]  /*7350*/  VIADDMNMX R82, R79, R80, R82, PT ;  /* 0x000000504f527246 */ /* 0x000fe40003800152 */
[----:B------:R-:W-:-:S07]  /*7360*/  VIMNMX R81, R81, R79, !PT ;  /* 0x0000004f51517248 */ /* 0x000fce0007fe0100 */
.L_x_10845:
        /* <DEDUP_REMOVED lines=19> */
[C---:B------:R-:W-:Y:S02]  /*74a0*/  ISETP.GT.AND P5, PT, R81.reuse, 0x8, P1 ;  /* 0x000000085100780c */ /* 0x040fe40000fa4270 */
        /* <DEDUP_REMOVED lines=44> */
[----:B------:R-:W-:Y:S01]  /*7770*/  ISETP.GT.AND P2, PT, R81, 0x30, P1 ;  /* 0x000000305100780c */ /* 0x000fe20000f44270 */
[----:B------:R-:W0:Y:S01]  /*7780*/  SHFL.BFLY PT, R53, R52, 0x2, 0x1f ;  /* 0x0c401f0034357f89 */ /* 0x000e2200000e0000 */
[----:B------:R-:W-:-:S02]  /*7790*/  FSEL R33, R33, -INF , !P5 ;  /* 0xff80000021217808 */ /* 0x000fc40006800000 */
[C---:B------:R-:W-:Y:S02]  /*77a0*/  ISETP.LT.OR P3, PT, R82.reuse, 0x2a, P3 ;  /* 0x0000002a5200780c */ /* 0x040fe40001f61670 */
[----:B------:R-:W-:Y:S02]  /*77b0*/  ISETP.GT.AND P5, PT, R81, 0x31, P1 ;  /* 0x000000315100780c */ /* 0x000fe40000fa4270 */
[C---:B------:R-:W-:Y:S02]  /*77c0*/  ISETP.LT.OR P2, PT, R82.reuse, 0x31, P2 ;  /* 0x000000315200780c */ /* 0x040fe40001741670 */
[----:B------:R-:W-:Y:S02]  /*77d0*/  FSEL R35, R35, -INF , !P3 ;  /* 0xff80000023237808 */ /* 0x000fe40005800000 */
[----:B------:R-:W-:Y:S02]  /*77e0*/  FSEL R37, R37, -INF , !P2 ;  /* 0xff80000025257808 */ /* 0x000fe40005000000 */
[----:B------:R-:W-:-:S02]  /*77f0*/  ISETP.LT.OR P5, PT, R82, 0x32, P5 ;  /* 0x000000325200780c */ /* 0x000fc40002fa1670 */
[----:B------:R-:W-:Y:S02]  /*7800*/  ISETP.GT.AND P3, PT, R81, 0x39, P1 ;  /* 0x000000395100780c */ /* 0x000fe40000f64270 */
[----:B------:R-:W-:Y:S02]  /*7810*/  FSEL R39, R39, -INF , !P5 ;  /* 0xff80000027277808 */ /* 0x000fe40006800000 */
[C---:B------:R-:W-:Y:S02]  /*7820*/  ISETP.GT.AND P2, PT, R81.reuse, 0x40, P1 ;  /* 0x000000405100780c */ /* 0x040fe40000f44270 */
[----:B------:R-:W-:Y:S02]  /*7830*/  ISETP.LT.OR P3, PT, R82, 0x3a, P3 ;  /* 0x0000003a5200780c */ /* 0x000fe40001f61670 */
[----:B------:R-:W-:Y:S02]  /*7840*/  ISETP.GT.AND P5, PT, R81, 0x41, P1 ;  /* 0x000000415100780c */ /* 0x000fe40000fa4270 */
[----:B0-----:R-:W-:-:S02]  /*7850*/  FMNMX.FTZ R53, R52, R53, !PT ;  /* 0x0000003534357209 */ /* 0x001fc40007810000 */
[C---:B------:R-:W-:Y:S02]  /*7860*/  ISETP.LT.OR P2, PT, R82.reuse, 0x41, P2 ;  /* 0x000000415200780c */ /* 0x040fe40001741670 */
[----:B------:R-:W-:Y:S01]  /*7870*/  FSEL R43, R43, -INF , !P3 ;  /* 0xff8000002b2b7808 */ /* 0x000fe20005800000 */
[----:B------:R-:W0:Y:S01]  /*7880*/  SHFL.BFLY PT, R76, R53, 0x1, 0x1f ;  /* 0x0c201f00354c7f89 */ /* 0x000e2200000e0000 */
[----:B------:R-:W-:Y:S02]  /*7890*/  FSEL R45, R45, -INF , !P2 ;  /* 0xff8000002d2d7808 */ /* 0x000fe40005000000 */
[----:B------:R-:W-:Y:S02]  /*78a0*/  ISETP.LT.OR P5, PT, R82, 0x42, P5 ;  /* 0x000000425200780c */ /* 0x000fe40002fa1670 */
[----:B------:R-:W-:Y:S02]  /*78b0*/  ISETP.GT.AND P3, PT, R81, 0x49, P1 ;  /* 0x000000495100780c */ /* 0x000fe40000f64270 */
[----:B------:R-:W-:-:S02]  /*78c0*/  FSEL R47, R47, -INF , !P5 ;  /* 0xff8000002f2f7808 */ /* 0x000fc40006800000 */
[C---:B------:R-:W-:Y:S02]  /*78d0*/  ISETP.GT.AND P2, PT, R81.reuse, 0x50, P1 ;  /* 0x000000505100780c */ /* 0x040fe40000f44270 */
[C---:B------:R-:W-:Y:S02]  /*78e0*/  ISETP.LT.OR P3, PT, R82.reuse, 0x4a, P3 ;  /* 0x0000004a5200780c */ /* 0x040fe40001f61670 */
[----:B------:R-:W-:Y:S02]  /*78f0*/  ISETP.GT.AND P5, PT, R81, 0x51, P1 ;  /* 0x000000515100780c */ /* 0x000fe40000fa4270 */
[----:B------:R-:W-:Y:S02]  /*7900*/  ISETP.LT.OR P2, PT, R82, 0x51, P2 ;  /* 0x000000515200780c */ /* 0x000fe40001741670 */
[----:B------:R-:W-:Y:S02]  /*7910*/  FSEL R51, R51, -INF , !P3 ;  /* 0xff80000033337808 */ /* 0x000fe40005800000 */
[----:B------:R-:W-:-:S02]  /*7920*/  FSEL R55, R55, -INF , !P2 ;  /* 0xff80000037377808 */ /* 0x000fc40005000000 */
[----:B------:R-:W-:Y:S02]  /*7930*/  ISETP.LT.OR P5, PT, R82, 0x52, P5 ;  /* 0x000000525200780c */ /* 0x000fe40002fa1670 */
[----:B------:R-:W-:Y:S02]  /*7940*/  ISETP.GT.AND P3, PT, R81, 0x59, P1 ;  /* 0x000000595100780c */ /* 0x000fe40000f64270 */
[----:B0-----:R-:W-:Y:S02]  /*7950*/  FMNMX.FTZ R76, R53, R76, !PT ;  /* 0x0000004c354c7209 */ /* 0x001fe40007810000 */
[----:B------:R-:W-:Y:S02]  /*7960*/  FSEL R57, R57, -INF , !P5 ;  /* 0xff80000039397808 */ /* 0x000fe40006800000 */
[C---:B------:R-:W-:Y:S01]  /*7970*/  FSETP.NEU.FTZ.AND P6, PT, R76.reuse, -INF , PT ;  /* 0xff8000004c00780b */ /* 0x040fe20003fdd000 */
[----:B------:R-:W-:Y:S01]  /*7980*/  FMUL.FTZ R79, R76, UR33 ;  /* 0x000000214c4f7c20 */ /* 0x000fe20008410000 */
[----:B------:R-:W-:-:S02]  /*7990*/  ISETP.GT.AND P2, PT, R81, 0x60, P1 ;  /* 0x000000605100780c */ /* 0x000fc40000f44270 */
[C---:B------:R-:W-:Y:S02]  /*79a0*/  ISETP.LT.OR P3, PT, R82.reuse, 0x5a, P3 ;  /* 0x0000005a5200780c */ /* 0x040fe40001f61670 */
[----:B------:R-:W-:Y:S02]  /*79b0*/  FSEL R53, R79, RZ, P6 ;  /* 0x000000ff4f357208 */ /* 0x000fe40003000000 */
[----:B------:R-:W-:Y:S02]  /*79c0*/  ISETP.GT.AND P5, PT, R81, 0x61, P1 ;  /* 0x000000615100780c */ /* 0x000fe40000fa4270 */
[----:B------:R-:W-:Y:S01]  /*79d0*/  ISETP.LT.OR P2, PT, R82, 0x61, P2 ;  /* 0x000000615200780c */ /* 0x000fe20001741670 */
[--C-:B------:R-:W-:Y:S01]  /*79e0*/  FFMA.FTZ R79, R14, UR33, -R53.reuse ;  /* 0x000000210e4f7c23 */ /* 0x100fe20008010835 */
[----:B------:R-:W-:Y:S01]  /*79f0*/  FSEL R14, R7, -INF , !P4 ;  /* 0xff800000070e7808 */ /* 0x000fe20006000000 */
[--C-:B------:R-:W-:Y:S01]  /*7a00*/  FFMA.FTZ R6, R6, UR33, -R53.reuse ;  /* 0x0000002106067c23 */ /* 0x100fe20008010835 */
[----:B------:R-:W-:Y:S01]  /*7a10*/  ISETP.GT.AND P4, PT, R81, 0x38, P1 ;  /* 0x000000385100780c */ /* 0x000fe20000f84270 */
[----:B------:R0:W-:Y:S01]  /*7a20*/  MUFU.EX2 R7, R79 ;  /* 0x0000004f00077308 */ /* 0x0001e20000000800 */
        /* <DEDUP_REMOVED lines=12> */
[----:B0-----:R-:W-:Y:S01]  /*7af0*/  FMNMX.FTZ R79, R13, R52, !PT ;  /* 0x000000340d4f7209 */ /* 0x001fe20007810000 */
        /* <DEDUP_REMOVED lines=22> */
[----:B------:R-:W-:Y:S01]  /*7c60*/  FFMA.FTZ R50, R50, UR33, -R53 ;  /* 0x0000002132327c23 */ /* 0x000fe20008010835 */
        /* <DEDUP_REMOVED lines=13> */
[----:B------:R-:W-:Y:S02]  /*7d40*/  FMNMX.FTZ R52, R41, R52, !PT ;  /* 0x0000003429347209 */ /* 0x000fe40007810000 */
[----:B------:R-:W-:Y:S02]  /*7d50*/  FSEL R79, R65, -INF , !P5 ;  /* 0xff800000414f7808 */ /* 0x000fe40006800000 */
        /* <DEDUP_REMOVED lines=33> */
[----:B------:R-:W-:-:S02]  /*7f70*/  ISETP.LT.OR P1, PT, R82, 0x7a, P1 ;  /* 0x0000007a5200780c */ /* 0x000fc40000f21670 */
[----:B------:R-:W-:Y:S02]  /*7f80*/  FMNMX.FTZ R52, R71, R52, !PT ;  /* 0x0000003447347209 */ /* 0x000fe40007810000 */
[----:B------:R-:W-:Y:S02]  /*7f90*/  FSEL R75, R75, -INF , !P4 ;  /* 0xff8000004b4b7808 */ /* 0x000fe40006000000 */
[----:B------:R-:W-:Y:S01]  /*7fa0*/  FMNMX.FTZ R52, R73, R52, !PT ;  /* 0x0000003449347209 */ /* 0x000fe20007810000 */
[----:B------:R-:W-:Y:S01]  /*7fb0*/  MUFU.EX2 R34, R34 ;  /* 0x0000002200227308 */ /* 0x000fe20000000800 */
[----:B------:R-:W-:Y:S02]  /*7fc0*/  FSEL R78, R78, -INF , !P1 ;  /* 0xff8000004e4e7808 */ /* 0x000fe40004800000 */
        /* <DEDUP_REMOVED lines=8> */
[--C-:B------:R-:W-:Y:S01]  /*8050*/  FFMA.FTZ R64, R66, UR33, -R53.reuse ;  /* 0x0000002142407c23 */ /* 0x100fe20008010835 */
[----:B------:R-:W0:Y:S01]  /*8060*/  SHFL.BFLY PT, R82, R65, 0x2, 0x1f ;  /* 0x0c401f0041527f89 */ /* 0x000e2200000e0000 */
[--C-:B------:R-:W-:Y:S01]  /*8070*/  FFMA.FTZ R66, R70, UR33, -R53.reuse ;  /* 0x0000002146427c23 */ /* 0x100fe20008010835 */
[--C-:B------:R-:W-:Y:S01]  /*8080*/  FFMA.FTZ R70, R77, UR33, -R53.reuse ;  /* 0x000000214d467c23 */ /* 0x100fe20008010835 */
[----:B------:R-:W-:Y:S08]  /*8090*/  MUFU.EX2 R36, R36 ;  /* 0x0000002400247308 */ /* 0x000ff00000000800 */
[----:B------:R-:W-:Y:S08]  /*80a0*/  MUFU.EX2 R38, R38 ;  /* 0x0000002600267308 */ /* 0x000ff00000000800 */
[----:B------:R-:W-:Y:S01]  /*80b0*/  MUFU.EX2 R40, R40 ;  /* 0x0000002800287308 */ /* 0x000fe20000000800 */
[----:B0-----:R-:W-:Y:S01]  /*80c0*/  FMNMX.FTZ R82, R65, R82, !PT ;  /* 0x0000005241527209 */ /* 0x001fe20007810000 */
[--C-:B------:R-:W-:Y:S01]  /*80d0*/  FFMA.FTZ R65, R68, UR33, -R53.reuse ;  /* 0x0000002144417c23 */ /* 0x100fe20008010835 */
[----:B------:R-:W-:Y:S01]  /*80e0*/  FFMA.FTZ R68, R72, UR33, -R53 ;  /* 0x0000002148447c23 */ /* 0x000fe20008010835 */
[----:B------:R-:W-:-:S04]  /*80f0*/  FSEL R53, R76, RZ, P6 ;  /* 0x000000ff4c357208 */ /* 0x000fc80003000000 */
[----:B------:R-:W-:Y:S01]  /*8100*/  MUFU.EX2 R42, R42 ;  /* 0x0000002a002a7308 */ /* 0x000fe20000000800 */
[----:B------:R-:W0:Y:S01]  /*8110*/  SHFL.BFLY PT, R81, R82, 0x1, 0x1f ;  /* 0x0c201f0052517f89 */ /* 0x000e2200000e0000 */
[----:B------:R-:W-:-:S04]  /*8120*/  FADD.FTZ R53, -R53, R4 ;  /* 0x0000000435357221 */ /* 0x000fc80000010100 */
[----:B------:R-:W-:Y:S02]  /*8130*/  FMUL.FTZ R53, R53, UR33 ;  /* 0x0000002135357c20 */ /* 0x000fe40008410000 */
[----:B------:R-:W-:Y:S08]  /*8140*/  MUFU.EX2 R44, R44 ;  /* 0x0000002c002c7308 */ /* 0x000ff00000000800 */
[----:B------:R-:W1:Y:S01]  /*8150*/  MUFU.EX2 R53, R53 ;  /* 0x0000003500357308 */ /* 0x000e620000000800 */
[----:B0-----:R-:W-:-:S07]  /*8160*/  FMNMX.FTZ R77, R82, R81, !PT ;  /* 0x00000051524d7209 */ /* 0x001fce0007810000 */
[----:B------:R-:W-:Y:S01]  /*8170*/  MUFU.EX2 R46, R46 ;  /* 0x0000002e002e7308 */ /* 0x000fe20000000800 */
[C---:B------:R-:W-:Y:S01]  /*8180*/  FSETP.NEU.FTZ.AND P1, PT, R77.reuse, -INF , PT ;  /* 0xff8000004d00780b */ /* 0x040fe20003f3d000 */
[----:B------:R-:W-:-:S03]  /*8190*/  FMUL.FTZ R72, R77, UR33 ;  /* 0x000000214d487c20 */ /* 0x000fc60008410000 */
[----:B------:R-:W-:-:S03]  /*81a0*/  FSEL R84, R77, RZ, P1 ;  /* 0x000000ff4d547208 */ /* 0x000fc60000800000 */
[----:B------:R-:W-:Y:S01]  /*81b0*/  MUFU.EX2 R48, R48 ;  /* 0x0000003000307308 */ /* 0x000fe20000000800 */
[----:B------:R-:W-:Y:S01]  /*81c0*/  FSEL R72, R72, RZ, P1 ;  /* 0x000000ff48487208 */ /* 0x000fe20000800000 */
[----:B------:R-:W-:Y:S01]  /*81d0*/  FADD.FTZ R84, -R84, R5 ;  /* 0x0000000554547221 */ /* 0x000fe20000010100 */
[----:B-1----:R-:W-:-:S03]  /*81e0*/  FFMA.FTZ R5, R53, R2, R6 ;  /* 0x0000000235057223 */ /* 0x002fc60000010006 */
[--C-:B------:R-:W-:Y:S01]  /*81f0*/  FFMA.FTZ R82, R13, UR33, -R72.reuse ;  /* 0x000000210d527c23 */ /* 0x100fe20008010848 */
        /* <DEDUP_REMOVED lines=8> */
[----:B------:R-:W-:Y:S01]  /*8280*/  FADD.FTZ R5, R8, R5 ;  /* 0x0000000508057221 */ /* 0x000fe20000010000 */
[--C-:B------:R-:W-:Y:S01]  /*8290*/  FFMA.FTZ R74, R27, UR33, -R72.reuse ;  /* 0x000000211b4a7c23 */ /* 0x100fe20008010848 */
[--C-:B------:R-:W-:Y:S01]  /*82a0*/  FFMA.FTZ R27, R31, UR33, -R72.reuse ;  /* 0x000000211f1b7c23 */ /* 0x100fe20008010848 */
[--C-:B------:R-:W-:Y:S01]  /*82b0*/  FFMA.FTZ R31, R33, UR33, -R72.reuse ;  /* 0x00000021211f7c23 */ /* 0x100fe20008010848 */
[----:B------:R-:W-:Y:S01]  /*82c0*/  FADD.FTZ R5, R10, R5 ;  /* 0x000000050a057221 */ /* 0x000fe20000010000 */
        /* <DEDUP_REMOVED lines=18> */
[----:B------:R-:W-:-:S06]  /*83f0*/  FFMA.FTZ R63, R78, UR33, -R72 ;  /* 0x000000214e3f7c23 */ /* 0x000fcc0008010848 */
[----:B------:R-:W2:Y:S01]  /*8400*/  MUFU.EX2 R11, R11 ;  /* 0x0000000b000b7308 */ /* 0x000ea20000000800 */
[----:B0-----:R-:W-:-:S07]  /*8410*/  FFMA.FTZ R0, R13, R0, R4 ;  /* 0x000000000d007223 */ /* 0x001fce0000010004 */
[----:B------:R-:W0:Y:S01]  /*8420*/  MUFU.EX2 R20, R20 ;  /* 0x0000001400147308 */ /* 0x000e220000000800 */
[----:B-1----:R-:W-:-:S07]  /*8430*/  FADD.FTZ R0, R9, R0 ;  /* 0x0000000009007221 */ /* 0x002fce0000010000 */
[----:B------:R-:W1:Y:S01]  /*8440*/  MUFU.EX2 R81, R81 ;  /* 0x0000005100517308 */ /* 0x000e620000000800 */
[----:B--2---:R-:W-:Y:S01]  /*8450*/  FADD.FTZ R33, R11, R0 ;  /* 0x000000000b217221 */ /* 0x004fe20000010000 */
[----:B------:R-:W-:-:S03]  /*8460*/  FADD.FTZ R0, R12, R5 ;  /* 0x000000050c007221 */ /* 0x000fc60000010000 */
[----:B------:R-:W-:Y:S01]  /*8470*/  FADD.FTZ R5, R82, R33 ;  /* 0x0000002152057221 */ /* 0x000fe20000010000 */
[----:B------:R-:W-:Y:S01]  /*8480*/  FADD.FTZ R0, R7, R0 ;  /* 0x0000000007007221 */ /* 0x000fe20000010000 */
[----:B------:R-:W-:Y:S01]  /*8490*/  FFMA.FTZ R33, R55, UR33, -R72 ;  /* 0x0000002137217c23 */ /* 0x000fe20008010848 */
        /* <DEDUP_REMOVED lines=101> */
.L_x_10849:
        /* <DEDUP_REMOVED lines=18> */
[----:B------:R-:W-:Y:S01]  /*8c10*/  SYNCS.ARRIVE.TRANS64.RED.A1T0 RZ, [UR6], RZ ;  /* 0x000000ffffff79a7 */ /* 0x000fe20008100406 */
[----:B------:R-:W-:Y:S01]  /*8c20*/  F2FP.BF16.F32.PACK_AB R29, R27, R29 ;  /* 0x0000001d1b1d723e */ /* 0x000fe200000010ff */
[----:B------:R-:W-:Y:S01]  /*8c30*/  STSM.16.M88.4 [R17+0x21800], R8 ;  /* 0x0218000811007844 */ /* 0x000fe20000000200 */
[----:B------:R-:W-:Y:S01]  /*8c40*/  F2FP.BF16.F32.PACK_AB R30, R34, R32 ;  /* 0x00000020221e723e */ /* 0x000fe200000010ff */
[----:B------:R-:W-:Y:S01]  /*8c50*/  FMUL.FTZ R96, R96, R53 ;  /* 0x0000003560607220 */ /* 0x000fe20000410000 */
[----:B------:R-:W-:Y:S01]  /*8c60*/  F2FP.BF16.F32.PACK_AB R31, R25, R31 ;  /* 0x0000001f191f723e */ /* 0x000fe200000010ff */
[----:B------:R0:W-:Y:S01]  /*8c70*/  STSM.16.M88.4 [R23], R4 ;  /* 0x0000000417007844 */ /* 0x0001e20000000200 */
[----:B------:R-:W-:Y:S01]  /*8c80*/  F2FP.BF16.F32.PACK_AB R36, R38, R36 ;  /* 0x000000242624723e */ /* 0x000fe200000010ff */
[----:B------:R-:W-:Y:S01]  /*8c90*/  FMUL.FTZ R97, R97, R53 ;  /* 0x0000003561617220 */ /* 0x000fe20000410000 */
[----:B------:R-:W-:Y:S01]  /*8ca0*/  F2FP.BF16.F32.PACK_AB R37, R21, R37 ;  /* 0x000000251525723e */ /* 0x000fe200000010ff */
[----:B------:R-:W-:Y:S01]  /*8cb0*/  STSM.16.M88.4 [R22], R28 ;  /* 0x0000001c16007844 */ /* 0x000fe20000000200 */
[----:B------:R-:W-:Y:S01]  /*8cc0*/  F2FP.BF16.F32.PACK_AB R38, R42, R40 ;  /* 0x000000282a26723e */ /* 0x000fe200000010ff */
[----:B------:R-:W-:Y:S01]  /*8cd0*/  FMUL.FTZ R100, R100, R53 ;  /* 0x0000003564647220 */ /* 0x000fe20000410000 */
[----:B------:R-:W-:Y:S01]  /*8ce0*/  F2FP.BF16.F32.PACK_AB R39, R86, R39 ;  /* 0x000000275627723e */ /* 0x000fe200000010ff */
[-C--:B------:R-:W-:Y:S01]  /*8cf0*/  FMUL.FTZ R101, R101, R53.reuse ;  /* 0x0000003565657220 */ /* 0x080fe20000410000 */
        /* <DEDUP_REMOVED lines=8> */
[----:B0-----:R-:W-:Y:S01]  /*8d80*/  F2FP.BF16.F32.PACK_AB R4, R54, R52 ;  /* 0x000000343604723e */ /* 0x001fe200000010ff */
[----:B------:R-:W-:Y:S01]  /*8d90*/  FMUL.FTZ R109, R109, R53 ;  /* 0x000000356d6d7220 */ /* 0x000fe20000410000 */
[----:B------:R-:W-:Y:S01]  /*8da0*/  F2FP.BF16.F32.PACK_AB R5, R83, R33 ;  /* 0x000000215305723e */ /* 0x000fe200000010ff */
[----:B------:R-:W-:Y:S01]  /*8db0*/  STSM.16.M88.4 [R17+0x27800], R44 ;  /* 0x0278002c11007844 */ /* 0x000fe20000000200 */
[----:B------:R-:W-:Y:S01]  /*8dc0*/  F2FP.BF16.F32.PACK_AB R6, R58, R56 ;  /* 0x000000383a06723e */ /* 0x000fe200000010ff */
[----:B------:R-:W-:Y:S01]  /*8dd0*/  FMUL.FTZ R112, R112, R53 ;  /* 0x0000003570707220 */ /* 0x000fe20000410000 */
[----:B------:R-:W-:Y:S01]  /*8de0*/  F2FP.BF16.F32.PACK_AB R7, R57, R35 ;  /* 0x000000233907723e */ /* 0x000fe200000010ff */
[-C--:B------:R-:W-:Y:S01]  /*8df0*/  FMUL.FTZ R113, R113, R53.reuse ;  /* 0x0000003571717220 */ /* 0x080fe20000410000 */
        /* <DEDUP_REMOVED lines=16> */
[----:B------:R-:W-:Y:S01]  /*8f00*/  ISETP.GT.AND P1, PT, R3, UR57, PT ;  /* 0x0000003903007c0c */ /* 0x000fe2000bf24270 */
[-C--:B------:R-:W-:Y:S01]  /*8f10*/  FMUL.FTZ R128, R128, R53.reuse ;  /* 0x0000003580807220 */ /* 0x080fe20000410000 */
[-C--:B------:R-:W-:Y:S01]  /*8f20*/  FMUL.FTZ R129, R129, R53.reuse ;  /* 0x0000003581817220 */ /* 0x080fe20000410000 */
[----:B------:R1:W-:Y:S01]  /*8f30*/  STSM.16.M88.4 [R18+0x6000], R48 ;  /* 0x0060003012007844 */ /* 0x0003e20000000200 */
[-C--:B------:R-:W-:Y:S01]  /*8f40*/  FMUL.FTZ R132, R132, R53.reuse ;  /* 0x0000003584847220 */ /* 0x080fe20000410000 */
[----:B------:R-:W-:Y:S01]  /*8f50*/  FMUL.FTZ R133, R133, R53 ;  /* 0x0000003585857220 */ /* 0x000fe20000410000 */
[-C--:B------:R-:W-:Y:S01]  /*8f60*/  FMUL.FTZ R90, R90, R13.reuse ;  /* 0x0000000d5a5a7220 */ /* 0x080fe20000410000 */
[----:B------:R-:W-:Y:S01]  /*8f70*/  @!PT LDS RZ, [RZ] ;  /* 0x00000000fffff984 */ /* 0x000fe20000000800 */
[----:B------:R-:W-:Y:S01]  /*8f80*/  @!PT LDS RZ, [RZ] ;  /* 0x00000000fffff984 */ /* 0x000fe20000000800 */
[----:B------:R-:W-:Y:S01]  /*8f90*/  @!PT LDS RZ, [RZ] ;  /* 0x00000000fffff984 */ /* 0x000fe20000000800 */
[----:B------:R-:W-:Y:S01]  /*8fa0*/  @!PT LDS RZ, [RZ] ;  /* 0x00000000fffff984 */ /* 0x000fe20000000800 */
[----:B------:R2:W-:Y:S06]  /*8fb0*/  MEMBAR.ALL.CTA ;  /* 0x0000000000007992 */ /* 0x0005ec0000008000 */
[----:B--2---:R-:W2:Y:S01]  /*8fc0*/  FENCE.VIEW.ASYNC.S ;  /* 0x00000000000073c6 */ /* 0x004ea20000000000 */
        /* <DEDUP_REMOVED lines=24> */
[----:B0-----:R-:W-:Y:S02]  /*9150*/  IMAD.MOV.U32 R5, RZ, RZ, R77 ;  /* 0x000000ffff057224 */ /* 0x001fe400078e004d */
[----:B------:R-:W-:Y:S01]  /*9160*/  IMAD.MOV.U32 R4, RZ, RZ, R76 ;  /* 0x000000ffff047224 */ /* 0x000fe200078e004c */
[----:B--2---:R-:W-:Y:S01]  /*9170*/  NOP ;  /* 0x0000000000007918 */ /* 0x004fe20000000000 */
[----:B-1----:R-:W-:Y:S05]  /*9180*/  @P1 BRA `(.L_x_10850) ;  /* 0xffffffc4007c1947 */ /* 0x002fea000383ffff */
[----:B------:R-:W-:-:S07]  /*9190*/  IMAD.MOV.U32 R7, RZ, RZ, R3 ;  /* 0x000000ffff077224 */ /* 0x000fce00078e0003 */
.L_x_10831:
        /* <DEDUP_REMOVED lines=23> */
.L_x_10852:
[----:B------:R-:W0:Y:S02]  /*9310*/  LDC R8, c[0x0][0x9e4] ;  /* 0x00027900ff087b82 */ /* 0x000e240000000800 */
[----:B0-----:R-:W-:-:S13]  /*9320*/  ISETP.NE.AND P1, PT, R8, 0x1, PT ;  /* 0x000000010800780c */ /* 0x001fda0003f25270 */
[----:B------:R-:W0:Y:S02]  /*9330*/  @P1 LDC.64 R10, c[0x0][0x9e8] ;  /* 0x00027a00ff0a1b82 */ /* 0x000e240000000a00 */
[----:B0-----:R-:W-:-:S05]  /*9340*/  @P1 IMAD.HI.U32 R6, R3, R10, RZ ;  /* 0x0000000a03061227 */ /* 0x001fca00078e00ff */
[----:B------:R-:W-:-:S07]  /*9350*/  @P1 SHF.R.U32.HI R3, RZ, R11, R6 ;  /* 0x0000000bff031219 */ /* 0x000fce0000011606 */
.L_x_10853:
[----:B------:R-:W-:-:S05]  /*9360*/  IMAD R3, R3, R8, RZ ;  /* 0x0000000803037224 */ /* 0x000fca00078e02ff */
[----:B------:R-:W-:-:S07]  /*9370*/  VIMNMX R4, R4, R3, !PT ;  /* 0x0000000304047248 */ /* 0x000fce0007fe0100 */
.L_x_10851:
        /* <DEDUP_REMOVED lines=11> */
[----:B------:R-:W-:Y:S01]  /*9430*/  IMAD.MOV.U32 R5, RZ, RZ, R7 ;  /* 0x000000ffff057224 */ /* 0x000fe200078e0007 */
[----:B------:R-:W-:Y:S01]  /*9440*/  ULDC UR34, c[0x0][0x9d8] ;  /* 0x0002760000227ab9 */ /* 0x000fe20000000800 */
[----:B------:R-:W-:-:S05]  /*9450*/  ULDC UR33, c[0x0][0x988] ;  /* 0x0002620000217ab9 */ /* 0x000fca0000000800 */
.L_x_10865:
[----:B------:R-:W-:Y:S01]  /*9460*/  ISETP.NE.AND P2, PT, RZ, UR43, PT ;  /* 0x0000002bff007c0c */ /* 0x000fe2000bf45270 */
[----:B------:R-:W-:-:S04]  /*9470*/  UISETP.NE.AND UP0, UPT, UR35, 0x1, UPT ;  /* 0x000000012300788c */ /* 0x000fc8000bf05270 */
[----:B------:R-:W-:-:S04]  /*9480*/  USEL UR47, URZ, 0x1, UP0 ;  /* 0x000000013f2f7887 */ /* 0x000fc80008000000 */
[----:B------:R-:W-:-:S04]  /*9490*/  ULOP3.LUT UR47, UR28, UR47, URZ, 0x3c, !UPT ;  /* 0x0000002f1c2f7292 */ /* 0x000fc8000f8e3c3f */
[----:B------:R-:W-:Y:S08]  /*94a0*/  @P2 BRA `(.L_x_10855) ;  /* 0x0000000000382947 */ /* 0x000ff00003800000 */
[----:B------:R-:W-:Y:S05]  /*94b0*/  @!P0 BRA `(.L_x_10856) ;  /* 0x0000000000048947 */ /* 0x000fea0003800000 */
[----:B------:R-:W-:Y:S01]  /*94c0*/  BPT.TRAP 0x1 ;  /* 0x000000040000795c */ /* 0x000fe20000300000 */
.L_x_10856:
        /* <DEDUP_REMOVED lines=9> */
.L_x_10857:
[----:B-1----:R-:W-:Y:S05]  /*9560*/  @P1 BRA `(.L_x_10855) ;  /* 0x0000000000081947 */ /* 0x002fea0003800000 */
[----:B------:R-:W1:Y:S02]  /*9570*/  SYNCS.PHASECHK.TRANS64.TRYWAIT P1, [UR6+0x2d830], R7 ;  /* 0x02d83007ff0075a7 */ /* 0x000e640008020146 */
[----:B-1----:R-:W-:Y:S05]  /*9580*/  @!P1 BRA `(.L_x_10858) ;  /* 0x000000c800bc9947 */ /* 0x002fea0003800000 */
.L_x_10855:
        /* <DEDUP_REMOVED lines=40> */
.L_x_10860:
[----:B------:R-:W-:Y:S01]  /*9810*/  ULEA UR6, UR35, UR40, 0x3 ;  /* 0x0000002823067291 */ /* 0x000fe2000f8e183f */
[----:B------:R-:W-:-:S05]  /*9820*/  IMAD.U32 R7, RZ, RZ, UR28 ;  /* 0x0000001cff077e24 */ /* 0x000fca000f8e00ff */
[----:B------:R-:W-:-:S04]  /*9830*/  SHF.L.U32 R7, R7, 0x1f, RZ ;  /* 0x0000001f07077819 */ /* 0x000fc800000006ff */
[----:B------:R0:W1:Y:S01]  /*9840*/  SYNCS.PHASECHK.TRANS64.TRYWAIT P1, [UR6+0x2d850], R7 ;  /* 0x02d85007ff0075a7 */ /* 0x0000620008020146 */
[----:B------:R-:W-:Y:S05]  /*9850*/  @!P0 BRA `(.L_x_10861) ;  /* 0x0000000000048947 */ /* 0x000fea0003800000 */
[----:B------:R-:W-:Y:S01]  /*9860*/  BPT.TRAP 0x1 ;  /* 0x000000040000795c */ /* 0x000fe20000300000 */
.L_x_10861:
[----:B-1----:R-:W-:Y:S05]  /*9870*/  @P1 BRA `(.L_x_10859) ;  /* 0x0000000000081947 */ /* 0x002fea0003800000 */
[----:B------:R-:W1:Y:S02]  /*9880*/  SYNCS.PHASECHK.TRANS64.TRYWAIT P1, [UR6+0x2d850], R7 ;  /* 0x02d85007ff0075a7 */ /* 0x000e640008020146 */
[----:B-1----:R-:W-:Y:S05]  /*9890*/  @!P1 BRA `(.L_x_10862) ;  /* 0x000000c800109947 */ /* 0x002fea0003800000 */
.L_x_10859:
        /* <DEDUP_REMOVED lines=70> */
.L_x_10863:
        /* <DEDUP_REMOVED lines=194> */
[----:B--2---:R-:W-:-:S05]  /*a920*/  FMNMX.FTZ R80, R74, R77, !PT ;  /* 0x0000004d4a507209 */ /* 0x004fca0007810000 */
[----:B------:R-:W1:Y:S01]  /*a930*/  SHFL.BFLY PT, R77, R80, 0x2, 0x1f ;  /* 0x0c401f00504d7f89 */ /* 0x000e6200000e0000 */
        /* <DEDUP_REMOVED lines=43> */
[C---:B------:R-:W-:Y:S01]  /*abf0*/  FADD.FTZ R3, -R77.reuse, R6 ;  /* 0x000000064d037221 */ /* 0x040fe20000010100 */
[----:B------:R-:W-:Y:S01]  /*ac00*/  FMUL.FTZ R79, R77, UR33 ;  /* 0x000000214d4f7c20 */ /* 0x000fe20008410000 */
[----:B------:R0:W-:Y:S02]  /*ac10*/  MUFU.EX2 R6, R83 ;  /* 0x0000005300067308 */ /* 0x0001e40000000800 */
[----:B------:R-:W-:Y:S01]  /*ac20*/  FMUL.FTZ R3, R3, UR33 ;  /* 0x0000002103037c20 */ /* 0x000fe20008410000 */
        /* <DEDUP_REMOVED lines=17> */
[--C-:B0-----:R-:W-:Y:S01]  /*ad40*/  FFMA.FTZ R83, R40, UR33, -R79.reuse ;  /* 0x0000002128537c23 */ /* 0x101fe2000801084f */
        /* <DEDUP_REMOVED lines=12> */
[----:B------:R-:W-:-:S07]  /*ae10*/  FFMA.FTZ R60, R78, UR33, -R79 ;  /* 0x000000214e3c7c23 */ /* 0x000fce000801084f */
[----:B------:R-:W2:Y:S01]  /*ae20*/  MUFU.EX2 R10, R10 ;  /* 0x0000000a000a7308 */ /* 0x000ea20000000800 */
[----:B0-----:R-:W-:-:S07]  /*ae30*/  FFMA.FTZ R43, R3, R0, R9 ;  /* 0x00000000032b7223 */ /* 0x001fce0000010009 */
        /* <DEDUP_REMOVED lines=10> */
[--C-:B------:R-:W-:Y:S01]  /*aee0*/  FFMA.FTZ R39, R55, UR33, -R79.reuse ;  /* 0x0000002137277c23 */ /* 0x100fe2000801084f */
[--C-:B------:R-:W-:Y:S01]  /*aef0*/  FFMA.FTZ R55, R56, UR33, -R79.reuse ;  /* 0x0000002138377c23 */ /* 0x100fe2000801084f */
[----:B------:R-:W-:-:S04]  /*af00*/  FFMA.FTZ R56, R72, UR33, -R79 ;  /* 0x0000002148387c23 */ /* 0x000fc8000801084f */
        /* <DEDUP_REMOVED lines=117> */
.L_x_10864:
        /* <DEDUP_REMOVED lines=26> */
[-C--:B------:R-:W-:Y:S01]  /*b800*/  FMUL.FTZ R97, R97, R6.reuse ;  /* 0x0000000661617220 */ /* 0x080fe20000410000 */
[----:B------:R-:W-:Y:S01]  /*b810*/  F2FP.BF16.F32.PACK_AB R28, R38, R37 ;  /* 0x00000025261c723e */ /* 0x000fe200000010ff */
[----:B------:R2:W-:Y:S01]  /*b820*/  STSM.16.M88.4 [R22], R24 ;  /* 0x0000001816007844 */ /* 0x0005e20000000200 */
[----:B------:R-:W-:Y:S01]  /*b830*/  F2FP.BF16.F32.PACK_AB R30, R42, R41 ;  /* 0x000000292a1e723e */ /* 0x000fe200000010ff */
[----:B------:R-:W-:Y:S01]  /*b840*/  FMUL.FTZ R100, R100, R6 ;  /* 0x0000000664647220 */ /* 0x000fe20000410000 */
[----:B------:R-:W-:Y:S01]  /*b850*/  F2FP.BF16.F32.PACK_AB R31, R82, R32 ;  /* 0x00000020521f723e */ /* 0x000fe200000010ff */
[-C--:B------:R-:W-:Y:S01]  /*b860*/  FMUL.FTZ R101, R101, R6.reuse ;  /* 0x0000000665657220 */ /* 0x080fe20000410000 */
        /* <DEDUP_REMOVED lines=8> */
[----:B0-----:R-:W-:Y:S01]  /*b8f0*/  F2FP.BF16.F32.PACK_AB R8, R54, R53 ;  /* 0x000000353608723e */ /* 0x001fe200000010ff */
[-C--:B------:R-:W-:Y:S01]  /*b900*/  FMUL.FTZ R109, R109, R6.reuse ;  /* 0x000000066d6d7220 */ /* 0x080fe20000410000 */
[----:B------:R-:W-:Y:S01]  /*b910*/  F2FP.BF16.F32.PACK_AB R9, R55, R39 ;  /* 0x000000273709723e */ /* 0x000fe200000010ff */
[----:B------:R3:W-:Y:S01]  /*b920*/  STSM.16.M88.4 [R17+0x27800], R32 ;  /* 0x0278002011007844 */ /* 0x0007e20000000200 */
[----:B------:R-:W-:Y:S01]  /*b930*/  F2FP.BF16.F32.PACK_AB R10, R58, R57 ;  /* 0x000000393a0a723e */ /* 0x000fe200000010ff */
[----:B------:R-:W-:Y:S01]  /*b940*/  FMUL.FTZ R112, R112, R6 ;  /* 0x0000000670707220 */ /* 0x000fe20000410000 */
[----:B------:R-:W-:Y:S01]  /*b950*/  F2FP.BF16.F32.PACK_AB R11, R52, R40 ;  /* 0x00000028340b723e */ /* 0x000fe200000010ff */
[-C--:B------:R-:W-:Y:S01]  /*b960*/  FMUL.FTZ R113, R113, R6.reuse ;  /* 0x0000000671717220 */ /* 0x080fe20000410000 */
[----:B-1----:R-:W-:Y:S01]  /*b970*/  F2FP.BF16.F32.PACK_AB R12, R62, R61 ;  /* 0x0000003d3e0c723e */ /* 0x002fe200000010ff */
[-C--:B------:R-:W-:Y:S01]  /*b980*/  FMUL.FTZ R116, R116, R6.reuse ;  /* 0x0000000674747220 */ /* 0x080fe20000410000 */
[----:B------:R-:W-:Y:S01]  /*b990*/  F2FP.BF16.F32.PACK_AB R13, R51, R43 ;  /* 0x0000002b330d723e */ /* 0x000fe200000010ff */
[----:B------:R3:W-:Y:S01]  /*b9a0*/  STSM.16.M88.4 [R136], R8 ;  /* 0x0000000888007844 */ /* 0x0007e20000000200 */
[----:B------:R-:W-:Y:S01]  /*b9b0*/  F2FP.BF16.F32.PACK_AB R14, R66, R65 ;  /* 0x00000041420e723e */ /* 0x000fe200000010ff */
[----:B------:R-:W-:Y:S01]  /*b9c0*/  FMUL.FTZ R117, R117, R6 ;  /* 0x0000000675757220 */ /* 0x000fe20000410000 */
[----:B------:R-:W-:Y:S01]  /*b9d0*/  F2FP.BF16.F32.PACK_AB R15, R48, R44 ;  /* 0x0000002c300f723e */ /* 0x000fe200000010ff */
[-C--:B------:R-:W-:Y:S01]  /*b9e0*/  FMUL.FTZ R120, R120, R6.reuse ;  /* 0x0000000678787220 */ /* 0x080fe20000410000 */
[----:B--2---:R-:W-:Y:S01]  /*b9f0*/  F2FP.BF16.F32.PACK_AB R24, R70, R69 ;  /* 0x000000454618723e */ /* 0x004fe200000010ff */
[-C--:B------:R-:W-:Y:S01]  /*ba00*/  FMUL.FTZ R121, R121, R6.reuse ;  /* 0x0000000679797220 */ /* 0x080fe20000410000 */
[----:B------:R-:W-:Y:S01]  /*ba10*/  F2FP.BF16.F32.PACK_AB R25, R56, R47 ;  /* 0x0000002f3819723e */ /* 0x000fe200000010ff */
[----:B------:R3:W-:Y:S01]  /*ba20*/  STSM.16.M88.4 [R22+0x6000], R12 ;  /* 0x0060000c16007844 */ /* 0x0007e20000000200 */
[----:B------:R-:W-:Y:S01]  /*ba30*/  F2FP.BF16.F32.PACK_AB R26, R74, R73 ;  /* 0x000000494a1a723e */ /* 0x000fe200000010ff */
[-C--:B------:R-:W-:Y:S01]  /*ba40*/  FMUL.FTZ R124, R124, R6.reuse ;  /* 0x000000067c7c7220 */ /* 0x080fe20000410000 */
[----:B------:R-:W-:Y:S01]  /*ba50*/  F2FP.BF16.F32.PACK_AB R27, R60, R59 ;  /* 0x0000003b3c1b723e */ /* 0x000fe200000010ff */
[----:B------:R-:W-:Y:S01]  /*ba60*/  FMUL.FTZ R125, R125, R6 ;  /* 0x000000067d7d7220 */ /* 0x000fe20000410000 */
[----:B------:R-:W-:Y:S01]  /*ba70*/  ISETP.GT.AND P1, PT, R5, R4, PT ;  /* 0x000000040500720c */ /* 0x000fe20003f24270 */
        /* <DEDUP_REMOVED lines=37> */
[----:B------:R-:W-:Y:S01]  /*bcd0*/  IMAD.MOV.U32 R3, RZ, RZ, R76 ;  /* 0x000000ffff037224 */ /* 0x000fe200078e004c */
[----:B0-----:R-:W-:Y:S01]  /*bce0*/  NOP ;  /* 0x0000000000007918 */ /* 0x001fe20000000000 */
[----:B---3--:R-:W-:Y:S05]  /*bcf0*/  @P1 BRA `(.L_x_10865) ;  /* 0xffffffd400d81947 */ /* 0x008fea000383ffff */
[----:B------:R-:W-:-:S07]  /*bd00*/  IMAD.MOV.U32 R7, RZ, RZ, R5 ;  /* 0x000000ffff077224 */ /* 0x000fce00078e0005 */
.L_x_10854:
        /* <DEDUP_REMOVED lines=12> */
.L_x_10885:
[----:B------:R-:W-:Y:S01]  /*bdd0*/  ISETP.NE.AND P2, PT, RZ, UR43, PT ;  /* 0x0000002bff007c0c */ /* 0x000fe2000bf45270 */
[----:B------:R-:W-:-:S04]  /*bde0*/  UISETP.NE.AND UP0, UPT, UR57, 0x1, UPT ;  /* 0x000000013900788c */ /* 0x000fc8000bf05270 */
[----:B------:R-:W-:-:S04]  /*bdf0*/  USEL UR47, URZ, 0x1, UP0 ;  /* 0x000000013f2f7887 */ /* 0x000fc80008000000 */
[----:B------:R-:W-:-:S04]  /*be00*/  ULOP3.LUT UR47, UR28, UR47, URZ, 0x3c, !UPT ;  /* 0x0000002f1c2f7292 */ /* 0x000fc8000f8e3c3f */
[----:B------:R-:W-:Y:S08]  /*be10*/  @P2 BRA `(.L_x_10867) ;  /* 0x0000000000382947 */ /* 0x000ff00003800000 */
[----:B------:R-:W-:Y:S05]  /*be20*/  @!P0 BRA `(.L_x_10868) ;  /* 0x0000000000048947 */ /* 0x000fea0003800000 */
[----:B------:R-:W-:Y:S01]  /*be30*/  BPT.TRAP 0x1 ;  /* 0x000000040000795c */ /* 0x000fe20000300000 */
.L_x_10868:
        /* <DEDUP_REMOVED lines=9> */
.L_x_10869:
[----:B-1----:R-:W-:Y:S05]  /*bed0*/  @P1 BRA `(.L_x_10867) ;  /* 0x0000000000081947 */ /* 0x002fea0003800000 */
[----:B------:R-:W1:Y:S02]  /*bee0*/  SYNCS.PHASECHK.TRANS64.TRYWAIT P1, [UR6+0x2d830], R5 ;  /* 0x02d83005ff0075a7 */ /* 0x000e640008020146 */
[----:B-1----:R-:W-:Y:S05]  /*bef0*/  @!P1 BRA `(.L_x_10870) ;  /* 0x000000a000909947 */ /* 0x002fea0003800000 */
.L_x_10867:
        /* <DEDUP_REMOVED lines=40> */
.L_x_10872:
[----:B------:R-:W-:Y:S01]  /*c180*/  ULEA UR6, UR57, UR40, 0x3 ;  /* 0x0000002839067291 */ /* 0x000fe2000f8e183f */
[----:B------:R-:W-:-:S05]  /*c190*/  IMAD.U32 R5, RZ, RZ, UR28 ;  /* 0x0000001cff057e24 */ /* 0x000fca000f8e00ff */
[----:B------:R-:W-:-:S04]  /*c1a0*/  SHF.L.U32 R5, R5, 0x1f, RZ ;  /* 0x0000001f05057819 */ /* 0x000fc800000006ff */
[----:B------:R0:W1:Y:S01]  /*c1b0*/  SYNCS.PHASECHK.TRANS64.TRYWAIT P1, [UR6+0x2d850], R5 ;  /* 0x02d85005ff0075a7 */ /* 0x0000620008020146 */
[----:B------:R-:W-:Y:S05]  /*c1c0*/  @!P0 BRA `(.L_x_10873) ;  /* 0x0000000000048947 */ /* 0x000fea0003800000 */
[----:B------:R-:W-:Y:S01]  /*c1d0*/  BPT.TRAP 0x1 ;  /* 0x000000040000795c */ /* 0x000fe20000300000 */
.L_x_10873:
[----:B-1----:R-:W-:Y:S05]  /*c1e0*/  @P1 BRA `(.L_x_10871) ;  /* 0x0000000000081947 */ /* 0x002fea0003800000 */
[----:B------:R-:W1:Y:S02]  /*c1f0*/  SYNCS.PHASECHK.TRANS64.TRYWAIT P1, [UR6+0x2d850], R5 ;  /* 0x02d85005ff0075a7 */ /* 0x000e640008020146 */
[----:B-1----:R-:W-:Y:S05]  /*c200*/  @!P1 BRA `(.L_x_10874) ;  /* 0x0000009c00e49947 */ /* 0x002fea0003800000 */
.L_x_10871:
        /* <DEDUP_REMOVED lines=70> */
.L_x_10875:
        /* <DEDUP_REMOVED lines=10> */
[----:B------:R-:W-:-:S02]  /*c710*/  VIADD R52, R137, UR39 ;  /* 0x0000002789347c36 */ /* 0x000fc40008000000 */
[----:B------:R-:W-:Y:S01]  /*c720*/  FMUL.FTZ R12, R29, UR56 ;  /* 0x000000381d0c7c20 */ /* 0x000fe20008410000 */
[----:B------:R-:W-:Y:S01]  /*c730*/  FMUL.FTZ R65, R75, UR56 ;  /* 0x000000384b417c20 */ /* 0x000fe20008410000 */
[----:B------:R-:W-:Y:S01]  /*c740*/  FMUL.FTZ R9, R27, UR56 ;  /* 0x000000381b097c20 */ /* 0x000fe20008410000 */
[----:B------:R-:W-:Y:S01]  /*c750*/  FMUL.FTZ R29, R42, UR56 ;  /* 0x000000382a1d7c20 */ /* 0x000fe20008410000 */
[----:B------:R-:W-:Y:S01]  /*c760*/  @UP1 ULDC UR7, c[0x0][0x44c] ;  /* 0x0001130000071ab9 */ /* 0x000fe20000000800 */
[----:B------:R-:W1:Y:S01]  /*c770*/  LDC R75, c[0x0][0x2f0] ;  /* 0x0000bc00ff4b7b82 */ /* 0x000e620000000800 */
[----:B------:R-:W-:Y:S01]  /*c780*/  FMUL.FTZ R27, R39, UR56 ;  /* 0x00000038271b7c20 */ /* 0x000fe20008410000 */
[----:B------:R-:W-:Y:S01]  /*c790*/  FMUL.FTZ R42, R53, UR56 ;  /* 0x00000038352a7c20 */ /* 0x000fe20008410000 */
[----:B------:R-:W-:Y:S01]  /*c7a0*/  FMUL.FTZ R39, R51, UR56 ;  /* 0x0000003833277c20 */ /* 0x000fe20008410000 */
[----:B------:R-:W-:-:S04]  /*c7b0*/  @P1 IMAD.HI.U32 R53, R52, UR7, RZ ;  /* 0x0000000734351c27 */ /* 0x000fc8000f8e00ff */
[----:B------:R-:W-:Y:S01]  /*c7c0*/  FMUL.FTZ R51, R63, UR56 ;  /* 0x000000383f337c20 */ /* 0x000fe20008410000 */
[----:B------:R-:W-:Y:S01]  /*c7d0*/  FMUL.FTZ R63, R74, UR56 ;  /* 0x000000384a3f7c20 */ /* 0x000fe20008410000 */
[----:B------:R-:W-:Y:S01]  /*c7e0*/  FMUL.FTZ R13, R31, UR56 ;  /* 0x000000381f0d7c20 */ /* 0x000fe20008410000 */
[----:B------:R-:W-:Y:S01]  /*c7f0*/  FMUL.FTZ R74, R84, UR56 ;  /* 0x00000038544a7c20 */ /* 0x000fe20008410000 */
[----:B------:R-:W-:Y:S01]  /*c800*/  @UP1 ULDC UR7, c[0x0][0x450] ;  /* 0x0001140000071ab9 */ /* 0x000fe20000000800 */
[----:B------:R-:W-:Y:S01]  /*c810*/  FMUL.FTZ R31, R43, UR56 ;  /* 0x000000382b1f7c20 */ /* 0x000fe20008410000 */
[----:B------:R-:W-:Y:S02]  /*c820*/  IMAD.MOV.U32 R84, RZ, RZ, R52 ;  /* 0x000000ffff547224 */ /* 0x000fe400078e0034 */
[----:B------:R-:W-:Y:S01]  /*c830*/  FMUL.FTZ R43, R55, UR56 ;  /* 0x00000038372b7c20 */ /* 0x000fe20008410000 */
[----:B------:R-:W-:Y:S01]  /*c840*/  @P2 SHF.R.U32.HI R84, RZ, UR7, R53 ;  /* 0x00000007ff542c19 */ /* 0x000fe20008011635 */
[----:B------:R-:W-:Y:S01]  /*c850*/  FMUL.FTZ R55, R66, UR56 ;  /* 0x0000003842377c20 */ /* 0x000fe20008410000 */
[----:B------:R-:W-:Y:S01]  /*c860*/  ULEA UR6, UR46, UR40, 0x3 ;  /* 0x000000282e067291 */ /* 0x000fe2000f8e183f */
[----:B------:R-:W-:Y:S01]  /*c870*/  FMUL.FTZ R66, R76, UR56 ;  /* 0x000000384c427c20 */ /* 0x000fe20008410000 */
[----:B------:R-:W-:-:S02]  /*c880*/  IMAD.SHL.U32 R76, R7, 0x80, RZ ;  /* 0x00000080074c7824 */ /* 0x000fc400078e00ff */
[----:B0-----:R-:W-:Y:S01]  /*c890*/  FMUL.FTZ R5, R24, UR56 ;  /* 0x0000003818057c20 */ /* 0x001fe20008410000 */
[----:B------:R-:W-:Y:S01]  /*c8a0*/  UIADD3 UR6, UR6, 0x2d840, URZ ;  /* 0x0002d84006067890 */ /* 0x000fe2000fffe03f */
        /* <DEDUP_REMOVED lines=48> */
[----:B------:R-:W-:Y:S01]  /*cbb0*/  SYNCS.ARRIVE.TRANS64.RED.A1T0 RZ, [UR6], RZ ;  /* 0x000000ffffff79a7 */ /* 0x000fe20008100406 */
[----:B-1----:R-:W-:Y:S01]  /*cbc0*/  IMAD R52, R75, UR44, R52 ;  /* 0x0000002c4b347c24 */ /* 0x002fe2000f8e0234 */
[----:B------:R-:W-:-:S03]  /*cbd0*/  ULOP3.LUT UR6, URZ, UR55, URZ, 0x33, !UPT ;  /* 0x000000373f067292 */ /* 0x000fc6000f8e333f */
[----:B------:R-:W-:Y:S02]  /*cbe0*/  VIADD R52, R52, -UR54 ;  /* 0x8000003634347c36 */ /* 0x000fe40008000000 */
[----:B------:R-:W1:Y:S02]  /*cbf0*/  MUFU.TANH R8, R8 ;  /* 0x0000000800087308 */ /* 0x000e640000002400 */
[C---:B------:R-:W-:Y:S02]  /*cc00*/  VIADD R83, R52.reuse, UR35 ;  /* 0x0000002334537c36 */ /* 0x040fe40008000000 */
[----:B------:R-:W-:Y:S02]  /*cc10*/  VIADD R82, R52, UR6 ;  /* 0x0000000634527c36 */ /* 0x000fe40008000000 */
[----:B0-----:R-:W-:Y:S02]  /*cc20*/  IMAD.IADD R81, R83, 0x1, R152 ;  /* 0x0000000153517824 */ /* 0x001fe400078e0298 */
        /* <DEDUP_REMOVED lines=77> */
.L_x_10878:
[----:B------:R-:W-:-:S05]  /*d100*/  IMAD.U32 R86, RZ, RZ, UR34 ;  /* 0x00000022ff567e24 */ /* 0x000fca000f8e00ff */
[----:B------:R-:W-:-:S13]  /*d110*/  ISETP.NE.AND P1, PT, R86, 0x1, PT ;  /* 0x000000015600780c */ /* 0x000fda0003f25270 */
[----:B------:R-:W1:Y:S02]  /*d120*/  @P1 LDC.64 R52, c[0x0][0x9e8] ;  /* 0x00027a00ff341b82 */ /* 0x000e640000000a00 */
[----:B-1----:R-:W-:-:S05]  /*d130*/  @P1 IMAD.HI.U32 R52, R85, R52, RZ ;  /* 0x0000003455341227 */ /* 0x002fca00078e00ff */
[----:B------:R-:W-:-:S07]  /*d140*/  @P1 SHF.R.U32.HI R85, RZ, R53, R52 ;  /* 0x00000035ff551219 */ /* 0x000fce0000011634 */
.L_x_10879:
[----:B------:R-:W-:Y:S05]  /*d150*/  BSYNC B0 ;  /* 0x0000000000007941 */ /* 0x000fea0003800000 */
.L_x_10877:
[----:B------:R-:W-:-:S04]  /*d160*/  IMAD R85, R85, R86, -R76 ;  /* 0x0000005655557224 */ /* 0x000fc800078e0a4c */
[----:B------:R-:W-:-:S05]  /*d170*/  IMAD R85, R16, -0x2, R85 ;  /* 0xfffffffe10557824 */ /* 0x000fca00078e0255 */
[----:B------:R-:W-:Y:S02]  /*d180*/  VIADDMNMX R81, R85, R86, R81, PT ;  /* 0x0000005655517246 */ /* 0x000fe40003800151 */
[----:B------:R-:W-:-:S07]  /*d190*/  VIMNMX R80, R80, R85, !PT ;  /* 0x0000005550507248 */ /* 0x000fce0007fe0100 */
.L_x_10876:
        /* <DEDUP_REMOVED lines=14> */
[--C-:B-1----:R-:W-:Y:S01]  /*d280*/  IMAD.IADD R83, R83, 0x1, R52.reuse ;  /* 0x0000000153537824 */ /* 0x102fe200078e0234 */
[----:B------:R-:W-:Y:S01]  /*d290*/  ISETP.GT.AND P5, PT, R80, 0x9, P1 ;  /* 0x000000095000780c */ /* 0x000fe20000fa4270 */
[----:B------:R-:W-:Y:S01]  /*d2a0*/  IMAD.IADD R82, R82, 0x1, R52 ;  /* 0x0000000152527824 */ /* 0x000fe200078e0234 */
[C---:B------:R-:W-:Y:S02]  /*d2b0*/  ISETP.GT.AND P4, PT, R80.reuse, 0x10, P1 ;  /* 0x000000105000780c */ /* 0x040fe40000f84270 */
[C---:B------:R-:W-:Y:S02]  /*d2c0*/  ISETP.GT.AND P6, PT, R80.reuse, 0x11, P1 ;  /* 0x000000115000780c */ /* 0x040fe40000fc4270 */
[----:B------:R-:W-:Y:S02]  /*d2d0*/  ISETP.GT.AND P2, PT, R80, 0x18, P1 ;  /* 0x000000185000780c */ /* 0x000fe40000f44270 */
[----:B0-----:R-:W-:-:S02]  /*d2e0*/  FSEL R26, R26, -INF , !P3 ;  /* 0xff8000001a1a7808 */ /* 0x001fc40005800000 */
        /* <DEDUP_REMOVED lines=95> */
.L_x_10882:
[----:B------:R-:W-:-:S05]  /*d8e0*/  IMAD.U32 R80, RZ, RZ, UR34 ;  /* 0x00000022ff507e24 */ /* 0x000fca000f8e00ff */
[----:B------:R-:W-:-:S13]  /*d8f0*/  ISETP.NE.AND P2, PT, R80, 0x1, PT ;  /* 0x000000015000780c */ /* 0x000fda0003f45270 */
[----:B------:R-:W0:Y:S02]  /*d900*/  @P2 LDC.64 R52, c[0x0][0x9e8] ;  /* 0x00027a00ff342b82 */ /* 0x000e240000000a00 */
[----:B0-----:R-:W-:-:S05]  /*d910*/  @P2 IMAD.HI.U32 R52, R75, R52, RZ ;  /* 0x000000344b342227 */ /* 0x001fca00078e00ff */
[----:B------:R-:W-:-:S07]  /*d920*/  @P2 SHF.R.U32.HI R75, RZ, R53, R52 ;  /* 0x00000035ff4b2219 */ /* 0x000fce0000011634 */
.L_x_10883:
[----:B------:R-:W-:Y:S05]  /*d930*/  BSYNC B0 ;  /* 0x0000000000007941 */ /* 0x000fea0003800000 */
.L_x_10881:
[----:B------:R-:W-:-:S04]  /*d940*/  IMAD R75, R75, R80, -R76 ;  /* 0x000000504b4b7224 */ /* 0x000fc800078e0a4c */
[----:B------:R-:W-:-:S05]  /*d950*/  IMAD R75, R16, -0x2, R75 ;  /* 0xfffffffe104b7824 */ /* 0x000fca00078e024b */
[----:B------:R-:W-:Y:S02]  /*d960*/  VIADDMNMX R83, R75, R80, R83, PT ;  /* 0x000000504b537246 */ /* 0x000fe40003800153 */
[----:B------:R-:W-:-:S07]  /*d970*/  VIMNMX R82, R82, R75, !PT ;  /* 0x0000004b52527248 */ /* 0x000fce0007fe0100 */
.L_x_10880:
        /* <DEDUP_REMOVED lines=69> */
[----:B------:R-:W-:Y:S02]  /*ddd0*/  ISETP.LT.OR P2, PT, R83, 0x31, P2 ;  /* 0x000000315300780c */ /* 0x000fe40001741670 */
[----:B------:R-:W-:Y:S02]  /*dde0*/  FSEL R35, R35, -INF , !P4 ;  /* 0xff80000023237808 */ /* 0x000fe40006000000 */
[----:B------:R-:W-:Y:S02]  /*ddf0*/  FSEL R37, R37, -INF , !P2 ;  /* 0xff80000025257808 */ /* 0x000fe40005000000 */
[----:B------:R-:W-:-:S02]  /*de00*/  ISETP.LT.OR P3, PT, R83, 0x32, P3 ;  /* 0x000000325300780c */ /* 0x000fc40001f61670 */
[C---:B------:R-:W-:Y:S02]  /*de10*/  ISETP.GT.AND P4, PT, R82.reuse, 0x39, P1 ;  /* 0x000000395200780c */ /* 0x040fe40000f84270 */
[----:B------:R-:W-:Y:S02]  /*de20*/  FSEL R39, R39, -INF , !P3 ;  /* 0xff80000027277808 */ /* 0x000fe40005800000 */
[C---:B------:R-:W-:Y:S02]  /*de30*/  ISETP.GT.AND P2, PT, R82.reuse, 0x40, P1 ;  /* 0x000000405200780c */ /* 0x040fe40000f44270 */
[----:B------:R-:W-:Y:S02]  /*de40*/  ISETP.LT.OR P4, PT, R83, 0x3a, P4 ;  /* 0x0000003a5300780c */ /* 0x000fe40002781670 */
[----:B------:R-:W-:Y:S02]  /*de50*/  ISETP.GT.AND P3, PT, R82, 0x41, P1 ;  /* 0x000000415200780c */ /* 0x000fe40000f64270 */
[----:B0-----:R-:W-:-:S02]  /*de60*/  FMNMX.FTZ R52, R53, R52, !PT ;  /* 0x0000003435347209 */ /* 0x001fc40007810000 */
[----:B------:R-:W-:Y:S02]  /*de70*/  ISETP.LT.OR P2, PT, R83, 0x41, P2 ;  /* 0x000000415300780c */ /* 0x000fe40001741670 */
        /* <DEDUP_REMOVED lines=19> */
[----:B------:R-:W-:Y:S02]  /*dfb0*/  ISETP.LT.OR P4, PT, R83, 0x5a, P4 ;  /* 0x0000005a5300780c */ /* 0x000fe40002781670 */
        /* <DEDUP_REMOVED lines=63> */
[----:B------:R-:W-:Y:S01]  /*e3b0*/  FSEL R80, R67, -INF , !P5 ;  /* 0xff80000043507808 */ /* 0x000fe20006800000 */
[--C-:B------:R-:W-:Y:S01]  /*e3c0*/  FFMA.FTZ R67, R54, UR33, -R53.reuse ;  /* 0x0000002136437c23 */ /* 0x100fe20008010835 */
[----:B------:R-:W-:Y:S01]  /*e3d0*/  FMNMX.FTZ R52, R47, R52, !PT ;  /* 0x000000342f347209 */ /* 0x000fe20007810000 */
[--C-:B------:R-:W-:Y:S01]  /*e3e0*/  FFMA.FTZ R54, R56, UR33, -R53.reuse ;  /* 0x0000002138367c23 */ /* 0x100fe20008010835 */
[----:B------:R-:W-:Y:S01]  /*e3f0*/  ISETP.LT.OR P4, PT, R83, 0x6a, P4 ;  /* 0x0000006a5300780c */ /* 0x000fe20002781670 */
        /* <DEDUP_REMOVED lines=36> */
[----:B------:R-:W-:Y:S02]  /*e640*/  FMNMX.FTZ R52, R82, R65, !PT ;  /* 0x0000004152347209 */ /* 0x000fe40007810000 */
[----:B------:R-:W-:-:S02]  /*e650*/  FSEL R70, R76, RZ, P6 ;  /* 0x000000ff4c467208 */ /* 0x000fc40003000000 */
[----:B------:R-:W-:Y:S01]  /*e660*/  FMNMX.FTZ R65, R79, R52, !PT ;  /* 0x000000344f417209 */ /* 0x000fe20007810000 */
[----:B------:R-:W-:Y:S02]  /*e670*/  MUFU.EX2 R32, R32 ;  /* 0x0000002000207308 */ /* 0x000fe40000000800 */
[----:B------:R-:W-:Y:S02]  /*e680*/  FADD.FTZ R70, -R70, R3 ;  /* 0x0000000346467221 */ /* 0x000fe40000010100 */
[----:B------:R-:W0:Y:S02]  /*e690*/  SHFL.BFLY PT, R84, R65, 0x2, 0x1f ;  /* 0x0c401f0041547f89 */ /* 0x000e2400000e0000 */
[----:B------:R-:W-:Y:S02]  /*e6a0*/  FMUL.FTZ R3, R70, UR33 ;  /* 0x0000002146037c20 */ /* 0x000fe40008410000 */
[----:B------:R1:W-:Y:S08]  /*e6b0*/  MUFU.EX2 R52, R67 ;  /* 0x0000004300347308 */ /* 0x0003f00000000800 */
[----:B------:R-:W2:Y:S01]  /*e6c0*/  MUFU.EX2 R3, R3 ;  /* 0x0000000300037308 */ /* 0x000ea20000000800 */
[----:B-1----:R-:W-:-:S07]  /*e6d0*/  FFMA.FTZ R67, R72, UR33, -R53 ;  /* 0x0000002148437c23 */ /* 0x002fce0008010835 */
        /* <DEDUP_REMOVED lines=16> */
[--C-:B------:R-:W-:Y:S01]  /*e7e0*/  FFMA.FTZ R31, R33, UR33, -R70.reuse ;  /* 0x00000021211f7c23 */ /* 0x100fe20008010846 */
[----:B------:R-:W-:Y:S01]  /*e7f0*/  FSEL R33, R77, RZ, P1 ;  /* 0x000000ff4d217208 */ /* 0x000fe20000800000 */
[--C-:B------:R-:W-:Y:S01]  /*e800*/  FFMA.FTZ R14, R14, UR33, -R70.reuse ;  /* 0x000000210e0e7c23 */ /* 0x100fe20008010846 */
[--C-:B------:R-:W-:Y:S01]  /*e810*/  FFMA.FTZ R9, R9, UR33, -R70.reuse ;  /* 0x0000002109097c23 */ /* 0x100fe20008010846 */
[--C-:B------:R-:W-:Y:S01]  /*e820*/  FFMA.FTZ R11, R11, UR33, -R70.reuse ;  /* 0x000000210b0b7c23 */ /* 0x100fe20008010846 */
[----:B------:R-:W-:Y:S01]  /*e830*/  FFMA.FTZ R74, R13, UR33, -R70 ;  /* 0x000000210d4a7c23 */ /* 0x000fe20008010846 */
[----:B------:R-:W-:Y:S01]  /*e840*/  FADD.FTZ R33, -R33, R4 ;  /* 0x0000000421217221 */ /* 0x000fe20000010100 */
[--C-:B------:R-:W-:Y:S01]  /*e850*/  FFMA.FTZ R13, R20, UR33, -R70.reuse ;  /* 0x00000021140d7c23 */ /* 0x100fe20008010846 */
[----:B------:R-:W-:Y:S01]  /*e860*/  MUFU.EX2 R14, R14 ;  /* 0x0000000e000e7308 */ /* 0x000fe20000000800 */
[--C-:B------:R-:W-:Y:S01]  /*e870*/  FFMA.FTZ R72, R21, UR33, -R70.reuse ;  /* 0x0000002115487c23 */ /* 0x100fe20008010846 */
[----:B------:R-:W-:Y:S01]  /*e880*/  FMUL.FTZ R4, R33, UR33 ;  /* 0x0000002121047c20 */ /* 0x000fe20008410000 */
[----:B--2---:R-:W-:Y:S01]  /*e890*/  FFMA.FTZ R33, R3, R2, R5 ;  /* 0x0000000203217223 */ /* 0x004fe20000010005 */
[--C-:B------:R-:W-:Y:S01]  /*e8a0*/  FFMA.FTZ R20, R25, UR33, -R70.reuse ;  /* 0x0000002119147c23 */ /* 0x100fe20008010846 */
[--C-:B------:R-:W-:Y:S01]  /*e8b0*/  FFMA.FTZ R25, R35, UR33, -R70.reuse ;  /* 0x0000002123197c23 */ /* 0x100fe20008010846 */
[--C-:B------:R-:W-:Y:S01]  /*e8c0*/  FFMA.FTZ R29, R29, UR33, -R70.reuse ;  /* 0x000000211d1d7c23 */ /* 0x100fe20008010846 */
[----:B------:R-:W-:Y:S01]  /*e8d0*/  FADD.FTZ R33, R8, R33 ;  /* 0x0000002108217221 */ /* 0x000fe20000010000 */
[----:B------:R-:W0:Y:S01]  /*e8e0*/  MUFU.EX2 R4, R4 ;  /* 0x0000000400047308 */ /* 0x000e220000000800 */
[--C-:B------:R-:W-:Y:S01]  /*e8f0*/  FFMA.FTZ R21, R39, UR33, -R70.reuse ;  /* 0x0000002127157c23 */ /* 0x100fe20008010846 */
[--C-:B------:R-:W-:Y:S01]  /*e900*/  FFMA.FTZ R39, R41, UR33, -R70.reuse ;  /* 0x0000002129277c23 */ /* 0x100fe20008010846 */
[----:B------:R-:W-:Y:S01]  /*e910*/  FADD.FTZ R33, R10, R33 ;  /* 0x000000210a217221 */ /* 0x000fe20000010000 */
[--C-:B------:R-:W-:Y:S01]  /*e920*/  FFMA.FTZ R37, R37, UR33, -R70.reuse ;  /* 0x0000002125257c23 */ /* 0x100fe20008010846 */
[--C-:B------:R-:W-:Y:S01]  /*e930*/  FFMA.FTZ R84, R43, UR33, -R70.reuse ;  /* 0x000000212b547c23 */ /* 0x100fe20008010846 */
[--C-:B------:R-:W-:Y:S01]  /*e940*/  FFMA.FTZ R45, R45, UR33, -R70.reuse ;  /* 0x000000212d2d7c23 */ /* 0x100fe20008010846 */
[----:B------:R-:W-:Y:S01]  /*e950*/  FADD.FTZ R41, R12, R33 ;  /* 0x000000210c297221 */ /* 0x000fe20000010000 */
[----:B------:R-:W1:Y:S01]  /*e960*/  MUFU.EX2 R9, R9 ;  /* 0x0000000900097308 */ /* 0x000e620000000800 */
[--C-:B------:R-:W-:Y:S01]  /*e970*/  FFMA.FTZ R83, R47, UR33, -R70.reuse ;  /* 0x000000212f537c23 */ /* 0x100fe20008010846 */
[--C-:B------:R-:W-:Y:S01]  /*e980*/  FFMA.FTZ R47, R49, UR33, -R70.reuse ;  /* 0x00000021312f7c23 */ /* 0x100fe20008010846 */
[----:B------:R-:W-:Y:S01]  /*e990*/  FADD.FTZ R2, R6, R41 ;  /* 0x0000002906027221 */ /* 0x000fe20000010000 */
[--C-:B------:R-:W-:Y:S01]  /*e9a0*/  FFMA.FTZ R78, R51, UR33, -R70.reuse ;  /* 0x00000021334e7c23 */ /* 0x100fe20008010846 */
[--C-:B------:R-:W-:Y:S01]  /*e9b0*/  FFMA.FTZ R33, R55, UR33, -R70.reuse ;  /* 0x0000002137217c23 */ /* 0x100fe20008010846 */
[----:B------:R-:W-:Y:S01]  /*e9c0*/  FFMA.FTZ R51, R57, UR33, -R70 ;  /* 0x0000002139337c23 */ /* 0x000fe20008010846 */
[----:B------:R-:W-:Y:S01]  /*e9d0*/  FADD.FTZ R41, R15, R2 ;  /* 0x000000020f297221 */ /* 0x000fe20000010000 */
[----:B------:R-:W2:Y:S01]  /*e9e0*/  MUFU.EX2 R11, R11 ;  /* 0x0000000b000b7308 */ /* 0x000ea20000000800 */
[----:B0-----:R-:W-:Y:S01]  /*e9f0*/  FFMA.FTZ R0, R4, R0, R14 ;  /* 0x0000000004007223 */ /* 0x001fe2000001000e */
[--C-:B------:R-:W-:Y:S01]  /*ea00*/  FFMA.FTZ R55, R59, UR33, -R70.reuse ;  /* 0x000000213b377c23 */ /* 0x100fe20008010846 */
[----:B------:R-:W-:Y:S01]  /*ea10*/  FADD.FTZ R41, R24, R41 ;  /* 0x0000002918297221 */ /* 0x000fe20000010000 */
[--C-:B------:R-:W-:Y:S01]  /*ea20*/  FFMA.FTZ R49, R61, UR33, -R70.reuse ;  /* 0x000000213d317c23 */ /* 0x100fe20008010846 */
[----:B------:R-:W-:-:S02]  /*ea30*/  FFMA.FTZ R61, R75, UR33, -R70 ;  /* 0x000000214b3d7c23 */ /* 0x000fc40008010846 */
[----:B------:R-:W-:Y:S01]  /*ea40*/  FADD.FTZ R41, R26, R41 ;  /* 0x000000291a297221 */ /* 0x000fe20000010000 */
[----:B------:R-:W0:Y:S01]  /*ea50*/  MUFU.EX2 R74, R74 ;  /* 0x0000004a004a7308 */ /* 0x000e220000000800 */
[----:B-1----:R-:W-:Y:S02]  /*ea60*/  FADD.FTZ R0, R9, R0 ;  /* 0x0000000009007221 */ /* 0x002fe40000010000 */
[----:B------:R-:W-:-:S04]  /*ea70*/  FADD.FTZ R41, R28, R41 ;  /* 0x000000291c297221 */ /* 0x000fc80000010000 */
[----:B------:R-:W-:Y:S01]  /*ea80*/  FADD.FTZ R41, R30, R41 ;  /* 0x000000291e297221 */ /* 0x000fe20000010000 */
[----:B------:R-:W1:Y:S01]  /*ea90*/  MUFU.EX2 R13, R13 ;  /* 0x0000000d000d7308 */ /* 0x000e620000000800 */
[----:B--2---:R-:W-:Y:S02]  /*eaa0*/  FADD.FTZ R35, R11, R0 ;  /* 0x000000000b237221 */ /* 0x004fe40000010000 */
[----:B------:R-:W-:-:S04]  /*eab0*/  FADD.FTZ R41, R32, R41 ;  /* 0x0000002920297221 */ /* 0x000fc80000010000 */
[----:B------:R-:W-:Y:S01]  /*eac0*/  FADD.FTZ R41, R34, R41 ;  /* 0x0000002922297221 */ /* 0x000fe20000010000 */
[----:B------:R-:W2:Y:S01]  /*ead0*/  MUFU.EX2 R72, R72 ;  /* 0x0000004800487308 */ /* 0x000ea20000000800 */
[----:B0-----:R-:W-:Y:S02]  /*eae0*/  FADD.FTZ R0, R74, R35 ;  /* 0x000000234a007221 */ /* 0x001fe40000010000 */
[----:B------:R-:W-:-:S04]  /*eaf0*/  FADD.FTZ R41, R36, R41 ;  /* 0x0000002924297221 */ /* 0x000fc80000010000 */
[----:B------:R-:W-:Y:S01]  /*eb00*/  FADD.FTZ R41, R38, R41 ;  /* 0x0000002926297221 */ /* 0x000fe20000010000 */
[----:B------:R-:W0:Y:S01]  /*eb10*/  MUFU.EX2 R20, R20 ;  /* 0x0000001400147308 */ /* 0x000e220000000800 */
[----:B-1----:R-:W-:Y:S02]  /*eb20*/  FADD.FTZ R35, R13, R0 ;  /* 0x000000000d237221 */ /* 0x002fe40000010000 */
[----:B------:R-:W-:-:S04]  /*eb30*/  FADD.FTZ R41, R40, R41 ;  /* 0x0000002928297221 */ /* 0x000fc80000010000 */
[----:B------:R-:W-:Y:S01]  /*eb40*/  FADD.FTZ R57, R42, R41 ;  /* 0x000000292a397221 */ /* 0x000fe20000010000 */
[----:B------:R-:W1:Y:S01]  /*eb50*/  MUFU.EX2 R53, R53 ;  /* 0x0000003500357308 */ /* 0x000e620000000800 */
[----:B--2---:R-:W-:Y:S01]  /*eb60*/  FADD.FTZ R35, R72, R35 ;  /* 0x0000002348237221 */ /* 0x004fe20000010000 */
[----:B------:R-:W-:Y:S01]  /*eb70*/  FFMA.FTZ R41, R80, UR33, -R70 ;  /* 0x0000002150297c23 */ /* 0x000fe20008010846 */
[----:B------:R-:W-:-:S05]  /*eb80*/  FADD.FTZ R57, R44, R57 ;  /* 0x000000392c397221 */ /* 0x000fca0000010000 */
        /* <DEDUP_REMOVED lines=33> */
[----:B0-----:R-:W-:-:S04]  /*eda0*/  FADD.FTZ R57, R50, R57 ;  /* 0x0000003932397221 */ /* 0x001fc80000010000 */
[----:B------:R-:W-:-:S03]  /*edb0*/  FADD.FTZ R57, R52, R57 ;  /* 0x0000003934397221 */ /* 0x000fc60000010000 */
[----:B------:R-:W0:Y:S01]  /*edc0*/  MUFU.EX2 R54, R54 ;  /* 0x0000003600367308 */ /* 0x000e220000000800 */
[----:B-1----:R-:W-:Y:S01]  /*edd0*/  FADD.FTZ R0, R78, R43 ;  /* 0x0000002b4e007221 */ /* 0x002fe20000010000 */
[----:B------:R-:W-:-:S06]  /*ede0*/  FFMA.FTZ R43, R71, UR33, -R70 ;  /* 0x00000021472b7c23 */ /* 0x000fcc0008010846 */
        /* <DEDUP_REMOVED lines=49> */
.L_x_10884:
        /* <DEDUP_REMOVED lines=77> */
[----:B-1----:R-:W1:Y:S01]  /*f5d0*/  FENCE.VIEW.ASYNC.S ;  /* 0x00000000000073c6 */ /* 0x002e620000000000 */
        /* <DEDUP_REMOVED lines=26> */
[----:B-1----:R-:W-:Y:S01]  /*f780*/  NOP ;  /* 0x0000000000007918 */ /* 0x002fe20000000000 */
[----:B0-----:R-:W-:Y:S05]  /*f790*/  @P1 BRA `(.L_x_10885) ;  /* 0xffffffc4008c1947 */ /* 0x001fea000383ffff */
.L_x_10866:
[----:B------:R-:W-:Y:S06]  /*f7a0*/  BAR.ARV 0x8, 0x200 ;  /* 0x0208000000007b1d */ /* 0x000fec0000002000 */
[----:B------:R-:W-:Y:S05]  /*f7b0*/  @!P0 BRA `(.L_x_10886) ;  /* 0x0000000000048947 */ /* 0x000fea0003800000 */
[----:B------:R-:W-:Y:S01]  /*f7c0*/  BPT.TRAP 0x1 ;  /* 0x000000040000795c */ /* 0x000fe20000300000 */
.L_x_10886:
[----:B------:R-:W-:Y:S01]  /*f7d0*/  ULEA UR8, UR46, UR40, 0x3 ;  /* 0x000000282e087291 */ /* 0x000fe2000f8e183f */
[----:B------:R-:W-:-:S05]  /*f7e0*/  IMAD.U32 R3, RZ, RZ, UR47 ;  /* 0x0000002fff037e24 */ /* 0x000fca000f8e00ff */
[----:B------:R-:W-:-:S04]  /*f7f0*/  SHF.L.U32 R3, R3, 0x1f, RZ ;  /* 0x0000001f03037819 */ /* 0x000fc800000006ff */
[----:B------:R0:W1:Y:S01]  /*f800*/  SYNCS.PHASECHK.TRANS64.TRYWAIT P1, [UR8+0x2d850], R3 ;  /* 0x02d85003ff0075a7 */ /* 0x0000620008020148 */
[----:B------:R-:W-:Y:S05]  /*f810*/  @!P0 BRA `(.L_x_10887) ;  /* 0x0000000000048947 */ /* 0x000fea0003800000 */
[----:B------:R-:W-:Y:S01]  /*f820*/  BPT.TRAP 0x1 ;  /* 0x000000040000795c */ /* 0x000fe20000300000 */
.L_x_10887:
[----:B-1----:R-:W-:Y:S05]  /*f830*/  @P1 BRA `(.L_x_10888) ;  /* 0x0000000000081947 */ /* 0x002fea0003800000 */
[----:B------:R-:W1:Y:S02]  /*f840*/  SYNCS.PHASECHK.TRANS64.TRYWAIT P1, [UR8+0x2d850], R3 ;  /* 0x02d85003ff0075a7 */ /* 0x000e640008020148 */
[----:B-1----:R-:W-:Y:S05]  /*f850*/  @!P1 BRA `(.L_x_10889) ;  /* 0x0000006800689947 */ /* 0x002fea0003800000 */
.L_x_10888:
[----:B------:R-:W-:Y:S01]  /*f860*/  UIADD3 UR40, UR40, 0x400, URZ ;  /* 0x0000040028287890 */ /* 0x000fe2000fffe03f */
[----:B------:R-:W-:Y:S01]  /*f870*/  WARPGROUP.ARRIVE ;  /* 0x00000000000079c5 */ /* 0x000fe20000000000 */
[----:B------:R-:W-:Y:S01]  /*f880*/  ULOP3.LUT UR36, UR36, 0x10000, URZ, 0xfc, !UPT ;  /* 0x0001000024247892 */ /* 0x000fe2000f8efc3f */
[----:B01----:R-:W0:Y:S01]  /*f890*/  SHFL.BFLY PT, R3, R2, 0x2, 0x1f ;  /* 0x0c401f0002037f89 */ /* 0x003e2200000e0000 */
[----:B------:R-:W-:Y:S01]  /*f8a0*/  USHF.R.U32.HI UR40, URZ, 0x4, UR40 ;  /* 0x000000043f287899 */ /* 0x000fe20008011628 */
[----:B------:R-:W-:Y:S01]  /*f8b0*/  IMAD.MOV.U32 R48, RZ, RZ, RZ ;  /* 0x000000ffff307224 */ /* 0x000fe200078e00ff */
[----:B------:R-:W-:Y:S01]  /*f8c0*/  UMOV UR5, 0x40000040 ;  /* 0x4000004000057882 */ /* 0x000fe20000000000 */
[----:B------:R-:W-:Y:S01]  /*f8d0*/  UMOV UR7, 0x80000020 ;  /* 0x8000002000077882 */ /* 0x000fe20000000000 */
[----:B------:R-:W-:Y:S01]  /*f8e0*/  ULOP3.LUT UR40, UR40, 0x3fff, URZ, 0xc0, !UPT ;  /* 0x00003fff28287892 */ /* 0x000fe2000f8ec03f */
[----:B------:R-:W1:Y:S01]  /*f8f0*/  SHFL.BFLY PT, R5, R0, 0x2, 0x1f ;  /* 0x0c401f0000057f89 */ /* 0x000e6200000e0000 */
[----:B------:R-:W-:Y:S01]  /*f900*/  UMOV UR4, UR36 ;  /* 0x0000002400047c82 */ /* 0x000fe20008000000 */
[----:B------:R-:W-:Y:S01]  /*f910*/  IMAD.MOV.U32 R36, RZ, RZ, -0x800000 ;  /* 0xff800000ff247424 */ /* 0x000fe200078e00ff */
[----:B------:R-:W-:-:S04]  /*f920*/  ULOP3.LUT UR9, UR40, 0x2000000, URZ, 0xfc, !UPT ;  /* 0x0200000028097892 */ /* 0x000fc8000f8efc3f */
[----:B------:R-:W-:-:S07]  /*f930*/  UIMAD UR9, UR46, 0x600, UR9 ;  /* 0x000006002e0978a4 */ /* 0x000fce000f8e0209 */
[----:B------:R-:W-:Y:S02]  /*f940*/  UMOV UR6, UR9 ;  /* 0x0000000900067c82 */ /* 0x000fe40008000000 */
[----:B------:R-:W-:Y:S01]  /*f950*/  HGMMA.64x96x16.F32.BF16 R88, gdesc[UR4].tnspB, R88, gsb0 ;  /* 0x41600000045879f0 */ /* 0x000fe20008001858 */
[----:B------:R-:W-:Y:S01]  /*f960*/  UIADD3 UR4, UR36, 0x2, URZ ;  /* 0x0000000224047890 */ /* 0x000fe2000fffe03f */
[----:B0-----:R-:W-:Y:S01]  /*f970*/  FADD.FTZ R3, R3, R2 ;  /* 0x0000000203037221 */ /* 0x001fe20000010000 */
[----:B------:R-:W-:Y:S01]  /*f980*/  UIADD3 UR6, UR9, 0x40, URZ ;  /* 0x0000004009067890 */ /* 0x000fe2000fffe03f */
[----:B------:R-:W-:Y:S01]  /*f990*/  IMAD.MOV.U32 R2, RZ, RZ, RZ ;  /* 0x000000ffff027224 */ /* 0x000fe200078e00ff */
[----:B------:R-:W-:Y:S01]  /*f9a0*/  UMOV UR5, 0x40000040 ;  /* 0x4000004000057882 */ /* 0x000fe20000000000 */
[----:B------:R-:W-:Y:S01]  /*f9b0*/  UMOV UR7, 0x80000020 ;  /* 0x8000002000077882 */ /* 0x000fe20000000000 */
[----:B------:R-:W0:Y:S01]  /*f9c0*/  SHFL.BFLY PT, R4, R3, 0x1, 0x1f ;  /* 0x0c201f0003047f89 */ /* 0x000e2200000e0000 */
[----:B-1----:R-:W-:Y:S01]  /*f9d0*/  FADD.FTZ R5, R5, R0 ;  /* 0x0000000005057221 */ /* 0x002fe20000010000 */
[----:B------:R-:W-:-:S04]  /*f9e0*/  IMAD.MOV.U32 R0, RZ, RZ, -0x800000 ;  /* 0xff800000ff007424 */ /* 0x000fc800078e00ff */
[----:B------:R-:W1:Y:S01]  /*f9f0*/  SHFL.BFLY PT, R6, R5, 0x1, 0x1f ;  /* 0x0c201f0005067f89 */ /* 0x000e6200000e0000 */
[----:B0-----:R-:W-:Y:S01]  /*fa00*/  FADD.FTZ R7, R3, R4 ;  /* 0x0000000403077221 */ /* 0x001fe20000010000 */
[----:B------:R-:W-:-:S04]  /*fa10*/  IMAD.U32 R3, RZ, RZ, UR33 ;  /* 0x00000021ff037e24 */ /* 0x000fc8000f8e00ff */
[----:B------:R-:W-:Y:S01]  /*fa20*/  FSETP.NE.FTZ.AND P1, PT, R7, RZ, PT ;  /* 0x000000ff0700720b */ /* 0x000fe20003f35000 */
[----:B-1----:R-:W-:Y:S01]  /*fa30*/  FADD.FTZ R8, R5, R6 ;  /* 0x0000000605087221 */ /* 0x002fe20000010000 */
[----:B------:R-:W-:-:S04]  /*fa40*/  IMAD.U32 R5, RZ, RZ, UR33 ;  /* 0x00000021ff057e24 */ /* 0x000fc8000f8e00ff */
        /* <DEDUP_REMOVED lines=59> */
.L_x_10890:
        /* <DEDUP_REMOVED lines=53> */
[----:B------:R-:W-:Y:S01]  /*10150*/  PLOP3.LUT P0, PT, PT, PT, PT, 0x8, 0x0 ;  /* 0x000000000000781c */ /* 0x000fe20003f0e170 */
[----:B------:R-:W-:Y:S01]  /*10160*/  FMUL.FTZ R48, R135, R48 ;  /* 0x0000003087307220 */ /* 0x000fe20000410000 */
[----:B------:R-:W-:-:S02]  /*10170*/  UIADD3 UR48, UR48, 0x1, URZ ;  /* 0x0000000130307890 */ /* 0x000fc4000fffe03f */
[----:B------:R-:W-:Y:S02]  /*10180*/  USEL UR46, UR46, URZ, UP0 ;  /* 0x0000003f2e2e7287 */ /* 0x000fe40008000000 */
[----:B------:R-:W-:-:S12]  /*10190*/  ULOP3.LUT UR47, UR47, UR4, URZ, 0x3c, !UPT ;  /* 0x000000042f2f7292 */ /* 0x000fd8000f8e3c3f */
.L_x_10812:
        /* <DEDUP_REMOVED lines=10> */
[----:B------:R-:W-:-:S07]  /*10240*/  IMAD R3, R144, 0x20, R138 ;  /* 0x0000002090037824 */ /* 0x000fce00078e028a */
[----:B------:R-:W-:Y:S01]  /*10250*/  BAR.SYNC.DEFER_BLOCKING 0x1, 0x180 ;  /* 0x0046000000007b1d */ /* 0x000fe20000010000 */
[----:B------:R-:W-:Y:S01]  /*10260*/  USHF.R.S32.HI UR10, URZ, 0x1f, UR38 ;  /* 0x0000001f3f0a7899 */ /* 0x000fe20008011426 */
[----:B------:R-:W-:Y:S01]  /*10270*/  VIADD R52, R137, UR39 ;  /* 0x0000002789347c36 */ /* 0x000fe20008000000 */
[----:B------:R-:W-:Y:S01]  /*10280*/  USHF.R.S32.HI UR12, URZ, 0x1f, UR45 ;  /* 0x0000001f3f0c7899 */ /* 0x000fe2000801142d */
[----:B------:R-:W-:-:S04]  /*10290*/  F2FP.BF16.F32.PACK_AB R6, R93, R6 ;  /* 0x000000065d06723e */ /* 0x000fc800000010ff */
[----:B------:R-:W1:Y:S01]  /*102a0*/  LDC R37, c[0x0][0xbe8] ;  /* 0x0002fa00ff257b82 */ /* 0x000e620000000800 */
[----:B------:R-:W-:Y:S01]  /*102b0*/  ULDC.64 UR8, c[0x0][0xb90] ;  /* 0x0002e40000087ab9 */ /* 0x000fe20000000a00 */
[----:B------:R-:W-:Y:S02]  /*102c0*/  F2FP.BF16.F32.PACK_AB R26, R125, R26 ;  /* 0x0000001a7d1a723e */ /* 0x000fe400000010ff */
[----:B------:R-:W-:Y:S02]  /*102d0*/  F2FP.BF16.F32.PACK_AB R27, R46, R27 ;  /* 0x0000001b2e1b723e */ /* 0x000fe400000010ff */
[----:B------:R-:W-:Y:S02]  /*102e0*/  F2FP.BF16.F32.PACK_AB R28, R129, R28 ;  /* 0x0000001c811c723e */ /* 0x000fe400000010ff */
[----:B------:R-:W-:Y:S02]  /*102f0*/  F2FP.BF16.F32.PACK_AB R29, R44, R29 ;  /* 0x0000001d2c1d723e */ /* 0x000fe400000010ff */
[----:B------:R-:W-:-:S02]  /*10300*/  F2FP.BF16.F32.PACK_AB R30, R133, R30 ;  /* 0x0000001e851e723e */ /* 0x000fc400000010ff */
[----:B------:R-:W-:Y:S01]  /*10310*/  F2FP.BF16.F32.PACK_AB R31, R48, R31 ;  /* 0x0000001f301f723e */ /* 0x000fe200000010ff */
[----:B------:R-:W-:Y:S01]  /*10320*/  UMOV UR6, UR40 ;  /* 0x0000002800067c82 */ /* 0x000fe20008000000 */
[----:B0-----:R-:W-:Y:S01]  /*10330*/  UMOV UR7, UR5 ;  /* 0x0000000500077c82 */ /* 0x001fe20008000000 */
[----:B------:R-:W-:Y:S01]  /*10340*/  UIMAD UR5, UR10, UR8, URZ ;  /* 0x000000080a0572a4 */ /* 0x000fe2000f8e023f */
[----:B------:R-:W-:Y:S02]  /*10350*/  IMAD.U32 R40, RZ, RZ, UR6 ;  /* 0x00000006ff287e24 */ /* 0x000fe4000f8e00ff */
[----:B------:R-:W-:Y:S01]  /*10360*/  IMAD.U32 R41, RZ, RZ, UR7 ;  /* 0x00000007ff297e24 */ /* 0x000fe2000f8e00ff */
[----:B------:R-:W-:Y:S02]  /*10370*/  UIMAD.WIDE.U32 UR6, UR38, UR8, URZ ;  /* 0x00000008260672a5 */ /* 0x000fe4000f8e003f */
[----:B------:R-:W-:Y:S01]  /*10380*/  UIMAD UR5, UR38, UR9, UR5 ;  /* 0x00000009260572a4 */ /* 0x000fe2000f8e0205 */
[----:B------:R-:W-:-:S02]  /*10390*/  IMAD.WIDE R4, R148, 0x2, R40 ;  /* 0x0000000294047825 */ /* 0x000fc400078e0228 */
[----:B------:R-:W-:Y:S01]  /*103a0*/  ULDC.64 UR8, c[0x0][0xb98] ;  /* 0x0002e60000087ab9 */ /* 0x000fe20000000a00 */
[----:B------:R-:W-:Y:S01]  /*103b0*/  UIADD3 UR7, UR7, UR5, URZ ;  /* 0x0000000507077290 */ /* 0x000fe2000fffe03f */
[----:B------:R-:W-:Y:S01]  /*103c0*/  IMAD.WIDE R40, R3, 0x2, R40 ;  /* 0x0000000203287825 */ /* 0x000fe200078e0228 */
[C---:B------:R-:W-:Y:S01]  /*103d0*/  IADD3 R35, P1, R4.reuse, 0x6000, RZ ;  /* 0x0000600004237810 */ /* 0x040fe20007f3e0ff */
[----:B------:R-:W-:Y:S01]  /*103e0*/  UIMAD UR5, UR12, UR8, URZ ;  /* 0x000000080c0572a4 */ /* 0x000fe2000f8e023f */
[C---:B------:R-:W-:Y:S01]  /*103f0*/  LOP3.LUT R3, R4.reuse, 0x180, RZ, 0xc0, !PT ;  /* 0x0000018004037812 */ /* 0x040fe200078ec0ff */
[----:B------:R-:W-:Y:S01]  /*10400*/  UIMAD.WIDE.U32 UR6, UR45, UR8, UR6 ;  /* 0x000000082d0672a5 */ /* 0x000fe2000f8e0006 */
[C---:B------:R-:W-:Y:S01]  /*10410*/  IADD3 R8, P3, R4.reuse, 0x3000, RZ ;  /* 0x0000300004087810 */ /* 0x040fe20007f7e0ff */
[--C-:B------:R-:W-:Y:S01]  /*10420*/  IMAD.X R25, RZ, RZ, R5.reuse, P1 ;  /* 0x000000ffff197224 */ /* 0x100fe200008e0605 */
[----:B-1----:R-:W-:Y:S01]  /*10430*/  ISETP.NE.AND P1, PT, R37, 0x1, PT ;  /* 0x000000012500780c */ /* 0x002fe20003f25270 */
[----:B------:R-:W-:Y:S01]  /*10440*/  UIMAD UR5, UR45, UR9, UR5 ;  /* 0x000000092d0572a4 */ /* 0x000fe2000f8e0205 */
[----:B------:R-:W-:Y:S01]  /*10450*/  SHF.R.U64 R3, R3, 0x3, RZ ;  /* 0x0000000303037819 */ /* 0x000fe200000012ff */
[----:B------:R-:W-:Y:S01]  /*10460*/  IMAD.X R13, RZ, RZ, R5, P3 ;  /* 0x000000ffff0d7224 */ /* 0x000fe200018e0605 */
[C---:B------:R-:W-:Y:S01]  /*10470*/  IADD3 R21, P4, R4.reuse, 0x20, RZ ;  /* 0x0000002004157810 */ /* 0x040fe20007f9e0ff */
[----:B------:R-:W-:Y:S01]  /*10480*/  ULDC.64 UR8, c[0x0][0xae8] ;  /* 0x0002ba0000087ab9 */ /* 0x000fe20000000a00 */
[----:B------:R-:W-:-:S02]  /*10490*/  IADD3 R15, P0, R4, 0x6020, RZ ;  /* 0x00006020040f7810 */ /* 0x000fc40007f1e0ff */
[----:B------:R-:W-:Y:S01]  /*104a0*/  IADD3 R33, P2, R4, 0x3020, RZ ;  /* 0x0000302004217810 */ /* 0x000fe20007f5e0ff */
[--C-:B------:R-:W-:Y:S01]  /*104b0*/  IMAD.X R9, RZ, RZ, R5.reuse, P4 ;  /* 0x000000ffff097224 */ /* 0x100fe200020e0605 */
[----:B------:R-:W-:Y:S02]  /*104c0*/  LOP3.LUT R4, R3, R4, RZ, 0x3c, !PT ;  /* 0x0000000403047212 */ /* 0x000fe400078e3cff */
[----:B------:R-:W-:Y:S01]  /*104d0*/  LOP3.LUT R12, R35, 0x180, RZ, 0xc0, !PT ;  /* 0x00000180230c7812 */ /* 0x000fe200078ec0ff */
[----:B------:R-:W0:Y:S01]  /*104e0*/  @P1 LDC R45, c[0x0][0xbec] ;  /* 0x0002fb00ff2d1b82 */ /* 0x000e220000000800 */
[----:B------:R-:W-:Y:S01]  /*104f0*/  LOP3.LUT R3, R8, 0x180, RZ, 0xc0, !PT ;  /* 0x0000018008037812 */ /* 0x000fe200078ec0ff */
[----:B------:R-:W-:Y:S01]  /*10500*/  IMAD.X R11, RZ, RZ, R5, P2 ;  /* 0x000000ffff0b7224 */ /* 0x000fe200010e0605 */
[----:B------:R-:W-:Y:S02]  /*10510*/  LOP3.LUT R2, R21, 0x180, RZ, 0xc0, !PT ;  /* 0x0000018015027812 */ /* 0x000fe400078ec0ff */
[----:B------:R-:W-:-:S02]  /*10520*/  SHF.R.U64 R12, R12, 0x3, RZ ;  /* 0x000000030c0c7819 */ /* 0x000fc400000012ff */
[----:B------:R-:W-:Y:S01]  /*10530*/  SHF.R.U64 R3, R3, 0x3, RZ ;  /* 0x0000000303037819 */ /* 0x000fe200000012ff */
[----:B------:R-:W1:Y:S01]  /*10540*/  @P1 LDC R50, c[0x0][0xbf0] ;  /* 0x0002fc00ff321b82 */ /* 0x000e620000000800 */
[----:B------:R-:W-:Y:S02]  /*10550*/  SHF.R.U64 R2, R2, 0x3, RZ ;  /* 0x0000000302027819 */ /* 0x000fe400000012ff */
[----:B------:R-:W-:Y:S02]  /*10560*/  IADD3 R43, P5, R40, 0x7800, RZ ;  /* 0x00007800282b7810 */ /* 0x000fe40007fbe0ff */
[----:B------:R-:W-:Y:S02]  /*10570*/  LOP3.LUT R24, R12, R35, RZ, 0x3c, !PT ;  /* 0x000000230c187212 */ /* 0x000fe400078e3cff */
[----:B------:R-:W-:Y:S02]  /*10580*/  LOP3.LUT R14, R15, 0x180, RZ, 0xc0, !PT ;  /* 0x000001800f0e7812 */ /* 0x000fe400078ec0ff */
[----:B------:R-:W-:-:S02]  /*10590*/  LOP3.LUT R12, R3, R8, RZ, 0x3c, !PT ;  /* 0x00000008030c7212 */ /* 0x000fc400078e3cff */
[----:B------:R-:W-:Y:S02]  /*105a0*/  LOP3.LUT R8, R2, R21, RZ, 0x3c, !PT ;  /* 0x0000001502087212 */ /* 0x000fe400078e3cff */
[----:B------:R-:W-:Y:S02]  /*105b0*/  LOP3.LUT R2, R43, 0x180, RZ, 0xc0, !PT ;  /* 0x000001802b027812 */ /* 0x000fe400078ec0ff */
[----:B------:R-:W-:Y:S01]  /*105c0*/  SHF.R.U64 R14, R14, 0x3, RZ ;  /* 0x000000030e0e7819 */ /* 0x000fe200000012ff */
[----:B0-----:R-:W-:Y:S01]  /*105d0*/  @P1 IMAD.HI.U32 R45, R52, R45, RZ ;  /* 0x0000002d342d1227 */ /* 0x001fe200078e00ff */
[----:B------:R-:W-:Y:S02]  /*105e0*/  SHF.R.U64 R2, R2, 0x3, RZ ;  /* 0x0000000302027819 */ /* 0x000fe400000012ff */
[----:B------:R-:W-:Y:S01]  /*105f0*/  LOP3.LUT R14, R14, R15, RZ, 0x3c, !PT ;  /* 0x0000000f0e0e7212 */ /* 0x000fe200078e3cff */
[----:B------:R-:W-:Y:S01]  /*10600*/  IMAD.X R15, RZ, RZ, R5, P0 ;  /* 0x000000ffff0f7224 */ /* 0x000fe200000e0605 */
[----:B------:R-:W-:-:S02]  /*10610*/  IADD3 R39, P0, R40, 0x1800, RZ ;  /* 0x0000180028277810 */ /* 0x000fc40007f1e0ff */
[----:B------:R-:W-:Y:S01]  /*10620*/  LOP3.LUT R2, R2, R43, RZ, 0x3c, !PT ;  /* 0x0000002b02027212 */ /* 0x000fe200078e3cff */
[----:B------:R-:W-:Y:S01]  /*10630*/  IMAD.MOV.U32 R43, RZ, RZ, R52 ;  /* 0x000000ffff2b7224 */ /* 0x000fe200078e0034 */
[----:B-1----:R-:W-:Y:S02]  /*10640*/  @P1 SHF.R.U32.HI R43, RZ, R50, R45 ;  /* 0x00000032ff2b1219 */ /* 0x002fe4000001162d */
[----:B------:R-:W-:Y:S02]  /*10650*/  LOP3.LUT R38, R39, 0x180, RZ, 0xc0, !PT ;  /* 0x0000018027267812 */ /* 0x000fe400078ec0ff */
[----:B------:R-:W-:Y:S02]  /*10660*/  MOV R47, R4 ;  /* 0x00000004002f7202 */ /* 0x000fe40000000f00 */
[----:B------:R-:W-:Y:S01]  /*10670*/  F2FP.BF16.F32.PACK_AB R4, R42, R7 ;  /* 0x000000072a04723e */ /* 0x000fe200000010ff */
[----:B------:R-:W-:Y:S01]  /*10680*/  IMAD.MOV R42, RZ, RZ, -R43 ;  /* 0x000000ffff2a7224 */ /* 0x000fe200078e0a2b */
[----:B------:R-:W-:-:S02]  /*10690*/  LOP3.LUT R10, R33, 0x180, RZ, 0xc0, !PT ;  /* 0x00000180210a7812 */ /* 0x000fc400078ec0ff */
[----:B------:R-:W-:Y:S02]  /*106a0*/  SHF.R.U64 R38, R38, 0x3, RZ ;  /* 0x0000000326267819 */ /* 0x000fe400000012ff */
[----:B------:R-:W-:Y:S02]  /*106b0*/  F2FP.BF16.F32.PACK_AB R5, R91, R90 ;  /* 0x0000005a5b05723e */ /* 0x000fe400000010ff */
[----:B------:R-:W-:Y:S02]  /*106c0*/  F2FP.BF16.F32.PACK_AB R7, R95, R94 ;  /* 0x0000005e5f07723e */ /* 0x000fe400000010ff */
[----:B------:R-:W-:Y:S01]  /*106d0*/  MOV R57, R14 ;  /* 0x0000000e00397202 */ /* 0x000fe20000000f00 */
[C---:B------:R-:W-:Y:S01]  /*106e0*/  IMAD R15, R37.reuse, R42, R52 ;  /* 0x0000002a250f7224 */ /* 0x040fe200078e0234 */
[----:B------:R-:W-:Y:S01]  /*106f0*/  SHF.R.U64 R10, R10, 0x3, RZ ;  /* 0x000000030a0a7819 */ /* 0x000fe200000012ff */
[----:B------:R0:W-:Y:S01]  /*10700*/  STSM.16.M88.4 [R47], R4 ;  /* 0x000000042f007844 */ /* 0x0001e20000000200 */
[----:B------:R-:W-:Y:S01]  /*10710*/  LOP3.LUT R38, R38, R39, RZ, 0x3c, !PT ;  /* 0x0000002726267212 */ /* 0x000fe200078e3cff */
[----:B------:R-:W-:Y:S01]  /*10720*/  IMAD.X R39, RZ, RZ, R41, P0 ;  /* 0x000000ffff277224 */ /* 0x000fe200000e0629 */
[----:B------:R-:W-:Y:S01]  /*10730*/  MOV R62, R24 ;  /* 0x00000018003e7202 */ /* 0x000fe20000000f00 */
[----:B------:R-:W-:Y:S01]  /*10740*/  IMAD.U32 R25, RZ, RZ, UR5 ;  /* 0x00000005ff197e24 */ /* 0x000fe2000f8e00ff */
[----:B------:R-:W-:Y:S01]  /*10750*/  SHF.R.S32.HI R14, RZ, 0x1f, R43 ;  /* 0x0000001fff0e7819 */ /* 0x000fe2000001142b */
[----:B------:R-:W-:Y:S01]  /*10760*/  ULDC UR5, c[0x0][0xa88] ;  /* 0x0002a20000057ab9 */ /* 0x000fe20000000800 */
[----:B------:R-:W-:Y:S01]  /*10770*/  LOP3.LUT R10, R10, R33, RZ, 0x3c, !PT ;  /* 0x000000210a0a7212 */ /* 0x000fe200078e3cff */
[----:B------:R-:W-:Y:S01]  /*10780*/  IMAD R56, R37, UR5, RZ ;  /* 0x0000000525387c24 */ /* 0x000fe2000f8e02ff */
[----:B------:R-:W-:-:S02]  /*10790*/  IADD3 R33, P3, R40, 0x4800, RZ ;  /* 0x0000480028217810 */ /* 0x000fc40007f7e0ff */
[----:B------:R-:W-:Y:S02]  /*107a0*/  IADD3 R35, P2, R40, 0x3000, RZ ;  /* 0x0000300028237810 */ /* 0x000fe40007f5e0ff */
[----:B------:R-:W-:Y:S02]  /*107b0*/  LOP3.LUT R32, R33, 0x180, RZ, 0xc0, !PT ;  /* 0x0000018021207812 */ /* 0x000fe400078ec0ff */
[----:B------:R-:W-:Y:S02]  /*107c0*/  LOP3.LUT R34, R35, 0x180, RZ, 0xc0, !PT ;  /* 0x0000018023227812 */ /* 0x000fe400078ec0ff */
[----:B0-----:R-:W-:Y:S02]  /*107d0*/  IADD3 R4, P0, R43, UR6, RZ ;  /* 0x000000062b047c10 */ /* 0x001fe4000ff1e0ff */
[----:B------:R-:W-:Y:S02]  /*107e0*/  SHF.R.S32.HI R6, RZ, 0x1f, R15 ;  /* 0x0000001fff067819 */ /* 0x000fe4000001140f */
[----:B------:R-:W-:Y:S01]  /*107f0*/  IADD3.X R5, R14, UR7, R25, P0, !PT ;  /* 0x000000070e057c10 */ /* 0x000fe200087fe419 */
[----:B------:R-:W-:Y:S01]  /*10800*/  ULDC.64 UR6, c[0x0][0xb88] ;  /* 0x0002e20000067ab9 */ /* 0x000fe20000000a00 */
[----:B------:R-:W-:Y:S01]  /*10810*/  SHF.R.U64 R32, R32, 0x3, RZ ;  /* 0x0000000320207819 */ /* 0x000fe200000012ff */
[----:B------:R-:W-:Y:S01]  /*10820*/  IMAD R6, R6, UR6, RZ ;  /* 0x0000000606067c24 */ /* 0x000fe2000f8e02ff */
[----:B------:R-:W-:Y:S01]  /*10830*/  MOV R63, R10 ;  /* 0x0000000a003f7202 */ /* 0x000fe20000000f00 */
[----:B------:R-:W-:Y:S01]  /*10840*/  IMAD.WIDE.U32 R4, R15, UR6, R4 ;  /* 0x000000060f047c25 */ /* 0x000fe2000f8e0004 */
[----:B------:R-:W-:-:S02]  /*10850*/  SHF.R.U64 R34, R34, 0x3, RZ ;  /* 0x0000000322227819 */ /* 0x000fc400000012ff */
[----:B------:R-:W-:Y:S01]  /*10860*/  LOP3.LUT R32, R32, R33, RZ, 0x3c, !PT ;  /* 0x0000002120207212 */ /* 0x000fe200078e3cff */
[----:B------:R-:W-:Y:S01]  /*10870*/  IMAD R15, R15, UR7, R6 ;  /* 0x000000070f0f7c24 */ /* 0x000fe2000f8e0206 */
[----:B------:R-:W-:Y:S01]  /*10880*/  ULDC.64 UR6, c[0x0][0xb50] ;  /* 0x0002d40000067ab9 */ /* 0x000fe20000000a00 */
[----:B------:R-:W-:Y:S01]  /*10890*/  VIADD R11, R147, UR39 ;  /* 0x00000027930b7c36 */ /* 0x000fe20008000000 */
[----:B------:R-:W-:Y:S01]  /*108a0*/  LOP3.LUT P0, RZ, R145, 0x3, RZ, 0xc0, !PT ;  /* 0x0000000391ff7812 */ /* 0x000fe2000780c0ff */
[----:B------:R-:W-:Y:S01]  /*108b0*/  IMAD.X R33, RZ, RZ, R41, P3 ;  /* 0x000000ffff217224 */ /* 0x000fe200018e0629 */
[----:B------:R-:W-:Y:S01]  /*108c0*/  LEA R42, P3, R4, UR6, 0x2 ;  /* 0x00000006042a7c11 */ /* 0x000fe2000f8610ff */
[----:B------:R-:W-:Y:S01]  /*108d0*/  VIADD R7, R11, 0x8 ;  /* 0x000000080b077836 */ /* 0x000fe20000000000 */
[----:B------:R-:W-:Y:S01]  /*108e0*/  LOP3.LUT R34, R34, R35, RZ, 0x3c, !PT ;  /* 0x0000002322227212 */ /* 0x000fe200078e3cff */
[----:B------:R-:W-:Y:S01]  /*108f0*/  IMAD.IADD R5, R5, 0x1, R15 ;  /* 0x0000000105057824 */ /* 0x000fe200078e020f */
[----:B------:R-:W-:Y:S01]  /*10900*/  MOV R53, R8 ;  /* 0x0000000800357202 */ /* 0x000fe20000000f00 */
[----:B------:R-:W-:Y:S01]  /*10910*/  IMAD.X R35, RZ, RZ, R41, P2 ;  /* 0x000000ffff237224 */ /* 0x000fe200010e0629 */
[-C--:B------:R-:W-:Y:S01]  /*10920*/  ISETP.GE.OR P2, PT, R11, R56.reuse, P0 ;  /* 0x000000380b00720c */ /* 0x080fe20000746670 */
[----:B------:R-:W-:Y:S01]  /*10930*/  SHFL.IDX PT, R58, R42, RZ, 0x1c1f ;  /* 0x001c1fff2a3a7589 */ /* 0x000fe200000e0000 */
[----:B------:R-:W-:-:S02]  /*10940*/  ISETP.GE.OR P0, PT, R7, R56, P0 ;  /* 0x000000380700720c */ /* 0x000fc40000706670 */
[----:B------:R-:W-:Y:S01]  /*10950*/  LEA.HI.X R43, R4, UR7, R5, 0x2, P3 ;  /* 0x00000007042b7c11 */ /* 0x000fe200098f1405 */
[----:B------:R-:W-:Y:S01]  /*10960*/  SHFL.IDX PT, R60, R42, 0x1, 0x1c1f ;  /* 0x003c1f002a3c7f89 */ /* 0x000fe200000e0000 */
[----:B------:R-:W-:Y:S02]  /*10970*/  F2FP.BF16.F32.PACK_AB R4, R97, R96 ;  /* 0x000000606104723e */ /* 0x000fe400000010ff */
[----:B------:R-:W-:Y:S01]  /*10980*/  F2FP.BF16.F32.PACK_AB R5, R99, R98 ;  /* 0x000000626305723e */ /* 0x000fe200000010ff */
[----:B------:R-:W0:Y:S01]  /*10990*/  SHFL.IDX PT, R59, R43, RZ, 0x1c1f ;  /* 0x001c1fff2b3b7589 */ /* 0x000e2200000e0000 */
[----:B------:R-:W-:Y:S02]  /*109a0*/  F2FP.BF16.F32.PACK_AB R6, R101, R100 ;  /* 0x000000646506723e */ /* 0x000fe400000010ff */
[----:B------:R-:W-:Y:S01]  /*109b0*/  F2FP.BF16.F32.PACK_AB R7, R103, R102 ;  /* 0x000000666707723e */ /* 0x000fe200000010ff */
[----:B------:R-:W1:Y:S01]  /*109c0*/  SHFL.IDX PT, R61, R43, 0x1, 0x1c1f ;  /* 0x003c1f002b3d7f89 */ /* 0x000e6200000e0000 */
        /* <DEDUP_REMOVED lines=14> */
[C---:B------:R-:W-:Y:S02]  /*10ab0*/  IADD3 R21, P4, R40.reuse, 0x6000, RZ ;  /* 0x0000600028157810 */ /* 0x040fe40007f9e0ff */
[----:B------:R-:W-:Y:S01]  /*10ac0*/  LOP3.LUT R3, R40, 0x180, RZ, 0xc0, !PT ;  /* 0x0000018028037812 */ /* 0x000fe200078ec0ff */
[----:B------:R3:W-:Y:S01]  /*10ad0*/  STSM.16.M88.4 [R62], R24 ;  /* 0x000000183e007844 */ /* 0x0007e20000000200 */
[----:B------:R-:W-:Y:S01]  /*10ae0*/  UIMAD UR5, UR10, UR8, URZ ;  /* 0x000000080a0572a4 */ /* 0x000fe2000f8e023f */
[----:B------:R-:W-:-:S02]  /*10af0*/  LOP3.LUT R20, R21, 0x180, RZ, 0xc0, !PT ;  /* 0x0000018015147812 */ /* 0x000fc400078ec0ff */
[----:B------:R-:W-:Y:S01]  /*10b00*/  STSM.16.M88.4 [R57], R28 ;  /* 0x0000001c39007844 */ /* 0x000fe20000000200 */
[----:B------:R-:W-:Y:S01]  /*10b10*/  UIMAD.WIDE.U32 UR6, UR38, UR8, URZ ;  /* 0x00000008260672a5 */ /* 0x000fe2000f8e003f */
[----:B------:R-:W-:Y:S01]  /*10b20*/  SHF.R.U64 R3, R3, 0x3, RZ ;  /* 0x0000000303037819 */ /* 0x000fe200000012ff */
[----:B------:R-:W-:Y:S01]  /*10b30*/  ULDC.64 UR10, c[0x0][0xaf0] ;  /* 0x0002bc00000a7ab9 */ /* 0x000fe20000000a00 */
[----:B------:R-:W-:Y:S08]  /*10b40*/  BAR.SYNC.DEFER_BLOCKING 0x1, 0x180 ;  /* 0x0046000000007b1d */ /* 0x000ff00000010000 */
[----:B--2---:R-:W2:Y:S08]  /*10b50*/  @P1 LDC R15, c[0x0][0xbec] ;  /* 0x0002fb00ff0f1b82 */ /* 0x004eb00000000800 */
[----:B---3--:R-:W3:Y:S01]  /*10b60*/  @P1 LDC R25, c[0x0][0xbf0] ;  /* 0x0002fc00ff191b82 */ /* 0x008ee20000000800 */
[----:B------:R-:W-:Y:S01]  /*10b70*/  UIMAD UR5, UR38, UR9, UR5 ;  /* 0x00000009260572a4 */ /* 0x000fe2000f8e0205 */
[----:B------:R-:W-:-:S02]  /*10b80*/  SHF.R.U64 R20, R20, 0x3, RZ ;  /* 0x0000000314147819 */ /* 0x000fc400000012ff */
[----:B------:R-:W-:Y:S01]  /*10b90*/  LOP3.LUT R40, R3, R40, RZ, 0x3c, !PT ;  /* 0x0000002803287212 */ /* 0x000fe200078e3cff */
[----:B0-----:R0:W-:Y:S01]  /*10ba0*/  @!P2 ST.E desc[UR52][R58.64], R0 ;  /* 0x000000003a00a985 */ /* 0x0011e2000c101934 */
[----:B------:R-:W-:Y:S01]  /*10bb0*/  UIMAD UR8, UR12, UR10, URZ ;  /* 0x0000000a0c0872a4 */ /* 0x000fe2000f8e023f */
[--C-:B------:R-:W-:Y:S01]  /*10bc0*/  IMAD.X R3, RZ, RZ, R41.reuse, P5 ;  /* 0x000000ffff037224 */ /* 0x100fe200028e0629 */
[----:B------:R-:W-:Y:S01]  /*10bd0*/  UIADD3 UR7, UR7, UR5, URZ ;  /* 0x0000000507077290 */ /* 0x000fe2000fffe03f */
[----:B------:R-:W-:Y:S01]  /*10be0*/  LOP3.LUT R20, R20, R21, RZ, 0x3c, !PT ;  /* 0x0000001514147212 */ /* 0x000fe200078e3cff */
[----:B0-----:R-:W-:Y:S01]  /*10bf0*/  IMAD R0, R142, 0x60, R144 ;  /* 0x000000608e007824 */ /* 0x001fe200078e0290 */
[----:B------:R-:W-:Y:S01]  /*10c00*/  UIMAD UR5, UR45, UR11, UR8 ;  /* 0x0000000b2d0572a4 */ /* 0x000fe2000f8e0208 */
[----:B------:R-:W-:Y:S01]  /*10c10*/  IMAD.X R21, RZ, RZ, R41, P4 ;  /* 0x000000ffff157224 */ /* 0x000fe200020e0629 */
[----:B-1----:R0:W-:Y:S01]  /*10c20*/  @!P0 ST.E desc[UR52][R60.64], R36 ;  /* 0x000000243c008985 */ /* 0x0021e2000c101934 */
[----:B------:R-:W-:Y:S01]  /*10c30*/  VIADD R14, R0, UR39 ;  /* 0x00000027000e7c36 */ /* 0x000fe20008000000 */
[----:B------:R-:W-:Y:S01]  /*10c40*/  UIMAD.WIDE.U32 UR6, UR45, UR10, UR6 ;  /* 0x0000000a2d0672a5 */ /* 0x000fe2000f8e0006 */
[----:B------:R-:W-:-:S02]  /*10c50*/  ULDC.64 UR8, c[0x0][0xae0] ;  /* 0x0002b80000087ab9 */ /* 0x000fc40000000a00 */
[----:B--2---:R-:W-:Y:S01]  /*10c60*/  @P1 IMAD.HI.U32 R0, R14, R15, RZ ;  /* 0x0000000f0e001227 */ /* 0x004fe200078e00ff */
[----:B------:R1:W5:Y:S03]  /*10c70*/  LD.E.128 R8, desc[UR52][R2.64] ;  /* 0x0000003402087980 */ /* 0x000366000c101d00 */
[----:B------:R-:W-:Y:S01]  /*10c80*/  IMAD.MOV.U32 R13, RZ, RZ, R14 ;  /* 0x000000ffff0d7224 */ /* 0x000fe200078e000e */
[----:B---3--:R-:W-:Y:S01]  /*10c90*/  @P1 SHF.R.U32.HI R13, RZ, R25, R0 ;  /* 0x00000019ff0d1219 */ /* 0x008fe20000011600 */
[----:B------:R-:W-:Y:S01]  /*10ca0*/  UIADD3 UR5, UR7, UR5, URZ ;  /* 0x0000000507057290 */ /* 0x000fe2000fffe03f */
[----:B------:R-:W5:Y:S02]  /*10cb0*/  LD.E.128 R40, desc[UR52][R40.64] ;  /* 0x0000003428287980 */ /* 0x000f64000c101d00 */
[--C-:B------:R-:W-:Y:S01]  /*10cc0*/  SHF.R.S32.HI R0, RZ, 0x1f, R13.reuse ;  /* 0x0000001fff007819 */ /* 0x100fe2000001140d */
[----:B------:R-:W-:Y:S01]  /*10cd0*/  IMAD.MOV R12, RZ, RZ, -R13 ;  /* 0x000000ffff0c7224 */ /* 0x000fe200078e0a0d */
[----:B------:R0:W5:Y:S01]  /*10ce0*/  LD.E.128 R44, desc[UR52][R38.64] ;  /* 0x00000034262c7980 */ /* 0x000162000c101d00 */
[----:B-1----:R-:W-:-:S02]  /*10cf0*/  IMAD.U32 R3, RZ, RZ, UR7 ;  /* 0x00000007ff037e24 */ /* 0x002fc4000f8e00ff */
[----:B------:R-:W-:Y:S01]  /*10d00*/  IMAD R0, R0, UR8, RZ ;  /* 0x0000000800007c24 */ /* 0x000fe2000f8e02ff */
[----:B------:R0:W5:Y:S01]  /*10d10*/  LD.E.128 R48, desc[UR52][R34.64] ;  /* 0x0000003422307980 */ /* 0x000162000c101d00 */
[----:B------:R-:W-:Y:S02]  /*10d20*/  IMAD R37, R37, R12, R14 ;  /* 0x0000000c25257224 */ /* 0x000fe400078e020e */
[----:B------:R-:W-:Y:S01]  /*10d30*/  IMAD.U32 R2, RZ, RZ, UR6 ;  /* 0x00000006ff027e24 */ /* 0x000fe2000f8e00ff */
[----:B------:R0:W5:Y:S01]  /*10d40*/  LD.E.128 R4, desc[UR52][R32.64] ;  /* 0x0000003420047980 */ /* 0x000162000c101d00 */
[----:B------:R-:W-:Y:S01]  /*10d50*/  IMAD.U32 R3, RZ, RZ, UR5 ;  /* 0x00000005ff037e24 */ /* 0x000fe2000f8e00ff */
[----:B------:R-:W-:Y:S01]  /*10d60*/  ULDC.64 UR6, c[0x0][0xad8] ;  /* 0x0002b60000067ab9 */ /* 0x000fe20000000a00 */
[C---:B------:R-:W-:Y:S01]  /*10d70*/  IMAD R15, R13.reuse, UR9, R0 ;  /* 0x000000090d0f7c24 */ /* 0x040fe2000f8e0200 */
[----:B------:R0:W5:Y:S01]  /*10d80*/  LD.E.128 R52, desc[UR52][R20.64] ;  /* 0x0000003414347980 */ /* 0x000162000c101d00 */
[----:B------:R-:W-:Y:S01]  /*10d90*/  SHF.R.S32.HI R0, RZ, 0x1f, R37 ;  /* 0x0000001fff007819 */ /* 0x000fe20000011425 */
[----:B------:R-:W-:Y:S01]  /*10da0*/  IMAD.WIDE.U32 R2, R13, UR8, R2 ;  /* 0x000000080d027c25 */ /* 0x000fe2000f8e0002 */
        /* <DEDUP_REMOVED lines=16> */
[----:B------:R-:W-:-:S04]  /*10eb0*/  LEA R0, P1, R2, UR6, 0x1 ;  /* 0x0000000602007c11 */ /* 0x000fc8000f8208ff */
[----:B------:R-:W-:Y:S01]  /*10ec0*/  LEA.HI.X R24, R2, UR7, R3, 0x1, P1 ;  /* 0x0000000702187c11 */ /* 0x000fe200088f0c03 */
[----:B-1----:R0:W1:Y:S01]  /*10ed0*/  SHFL.IDX PT, R12, R0, RZ, 0x1c1f ;  /* 0x001c1fff000c7589 */ /* 0x00206200000e0000 */
        /* <DEDUP_REMOVED lines=8> */
[CC--:B-1----:R-:W-:Y:S02]  /*10f60*/  @!P1 LEA R14, P3, R139.reuse, R12.reuse, 0x1 ;  /* 0x0000000c8b0e9211 */ /* 0x0c2fe400078608ff */
[----:B0-----:R-:W-:Y:S02]  /*10f70*/  @!P2 LEA R20, P4, R140, R12, 0x1 ;  /* 0x0000000c8c14a211 */ /* 0x001fe400078808ff */
[----:B--2---:R-:W-:Y:S01]  /*10f80*/  @!P0 IMAD.WIDE R2, R138, 0x2, R12 ;  /* 0x000000028a028825 */ /* 0x004fe200078e020c */
[-C--:B------:R-:W-:Y:S02]  /*10f90*/  @!P1 LEA.HI.X R15, R139, R13.reuse, R150, 0x1, P3 ;  /* 0x0000000d8b0f9211 */ /* 0x080fe400018f0c96 */
[----:B------:R-:W-:Y:S02]  /*10fa0*/  @!P2 LEA.HI.X R21, R140, R13, R149, 0x1, P4 ;  /* 0x0000000d8c15a211 */ /* 0x000fe400020f0c95 */
[----:B-----5:R3:W-:Y:S04]  /*10fb0*/  @!P0 ST.E.128 desc[UR52][R2.64], R40 ;  /* 0x0000002802008985 */ /* 0x0207e8000c101d34 */
[----:B------:R3:W-:Y:S04]  /*10fc0*/  @!P1 ST.E.128 desc[UR52][R14.64], R48 ;  /* 0x000000300e009985 */ /* 0x0007e8000c101d34 */
[----:B------:R3:W-:Y:S02]  /*10fd0*/  @!P2 ST.E.128 desc[UR52][R20.64], R52 ;  /* 0x000000341400a985 */ /* 0x0007e4000c101d34 */
.L_x_10894:
[----:B------:R-:W-:Y:S05]  /*10fe0*/  BSYNC B1 ;  /* 0x0000000000017941 */ /* 0x000fea0003800000 */
.L_x_10893:
[----:B---3--:R-:W-:Y:S01]  /*10ff0*/  VIADD R3, R25, 0x60 ;  /* 0x0000006019037836 */ /* 0x008fe20000000000 */
[----:B--2---:R2:W3:Y:S04]  /*11000*/  SHFL.IDX PT, R13, R24, 0x1, 0x1c1f ;  /* 0x003c1f00180d7f89 */ /* 0x0044e800000e0000 */
[----:B------:R-:W-:Y:S01]  /*11010*/  ISETP.GE.AND P0, PT, R3, R56, PT ;  /* 0x000000380300720c */ /* 0x000fe20003f06270 */
[----:B-1----:R2:W1:-:S12]  /*11020*/  SHFL.IDX PT, R12, R0, 0x1, 0x1c1f ;  /* 0x003c1f00000c7f89 */ /* 0x00245800000e0000 */
[----:B--2---:R-:W-:Y:S05]  /*11030*/  @P0 BRA `(.L_x_10895) ;  /* 0x0000000800240947 */ /* 0x004fea0003800000 */
[----:B------:R-:W-:Y:S02]  /*11040*/  ULDC UR5, c[0x0][0xac8] ;  /* 0x0002b20000057ab9 */ /* 0x000fe40000000800 */
[----:B------:R-:W-:Y:S02]  /*11050*/  ISETP.GE.AND P2, PT, R139, UR5, PT ;  /* 0x000000058b007c0c */ /* 0x000fe4000bf46270 */
[----:B------:R-:W-:-:S11]  /*11060*/  ISETP.GE.AND P1, PT, R138, UR5, PT ;  /* 0x000000058a007c0c */ /* 0x000fd6000bf26270 */
[C---:B-1----:R-:W-:Y:S02]  /*11070*/  @!P2 LEA R14, P0, R139.reuse, R12, 0x1 ;  /* 0x0000000c8b0ea211 */ /* 0x042fe400078008ff */
[----:B---3--:R-:W-:Y:S02]  /*11080*/  @!P1 IMAD.WIDE R2, R138, 0x2, R12 ;  /* 0x000000028a029825 */ /* 0x008fe400078e020c */
[----:B------:R-:W-:Y:S02]  /*11090*/  @!P2 LEA.HI.X R15, R139, R13, R150, 0x1, P0 ;  /* 0x0000000d8b0fa211 */ /* 0x000fe400000f0c96 */
[----:B------:R-:W-:Y:S01]  /*110a0*/  ISETP.GE.AND P0, PT, R140, UR5, PT ;  /* 0x000000058c007c0c */ /* 0x000fe2000bf06270 */
[----:B-----5:R2:W-:Y:S04]  /*110b0*/  @!P1 ST.E.128 desc[UR52][R2.64], R44 ;  /* 0x0000002c02009985 */ /* 0x0205e8000c101d34 */
[----:B------:R2:W-:Y:S08]  /*110c0*/  @!P2 ST.E.128 desc[UR52][R14.64], R4 ;  /* 0x000000040e00a985 */ /* 0x0005f0000c101d34 */
[----:B------:R-:W-:Y:S05]  /*110d0*/  @P0 BRA `(.L_x_10895) ;  /* 0x0000000400fc0947 */ /* 0x000fea0003800000 */
[----:B--2---:R-:W-:-:S04]  /*110e0*/  LEA R2, P0, R140, R12, 0x1 ;  /* 0x0000000c8c027211 */ /* 0x004fc800078008ff */
[----:B------:R-:W-:-:S05]  /*110f0*/  LEA.HI.X R3, R140, R13, R149, 0x1, P0 ;  /* 0x0000000d8c037211 */ /* 0x000fca00000f0c95 */
[----:B------:R4:W-:Y:S01]  /*11100*/  ST.E.128 desc[UR52][R2.64], R8 ;  /* 0x0000000802007985 */ /* 0x0009e2000c101d34 */
[----:B------:R-:W-:Y:S05]  /*11110*/  BRA `(.L_x_10895) ;  /* 0x0000000400ec7947 */ /* 0x000fea0003800000 */
.L_x_10892:
        /* <DEDUP_REMOVED lines=50> */
.L_x_10897:
[----:B------:R-:W-:Y:S05]  /*11440*/  BSYNC B1 ;  /* 0x0000000000017941 */ /* 0x000fea0003800000 */
.L_x_10896:
        /* <DEDUP_REMOVED lines=19> */
[----:B------:R-:W-:Y:S02]  /*11580*/  IMAD R7, R8, R7, R6 ;  /* 0x0000000708077224 */ /* 0x000fe400078e0206 */
[----:B------:R-:W-:Y:S02]  /*11590*/  IMAD R0, R0, UR8, RZ ;  /* 0x0000000800007c24 */ /* 0x000fe4000f8e02ff */
[----:B------:R-:W-:Y:S01]  /*115a0*/  IMAD.U32 R2, RZ, RZ, UR6 ;  /* 0x00000006ff027e24 */ /* 0x000fe2000f8e00ff */
[----:B------:R-:W-:Y:S01]  /*115b0*/  ULDC.64 UR6, c[0x0][0xad8] ;  /* 0x0002b60000067ab9 */ /* 0x000fe20000000a00 */
[----:B------:R-:W-:Y:S01]  /*115c0*/  IMAD.U32 R3, RZ, RZ, UR5 ;  /* 0x00000005ff037e24 */ /* 0x000fe2000f8e00ff */
[----:B------:R-:W-:Y:S01]  /*115d0*/  ULDC UR5, c[0x0][0xa88] ;  /* 0x0002a20000057ab9 */ /* 0x000fe20000000800 */
[C---:B------:R-:W-:Y:S01]  /*115e0*/  IMAD R9, R5.reuse, UR9, R0 ;  /* 0x0000000905097c24 */ /* 0x040fe2000f8e0200 */
[----:B------:R-:W-:Y:S01]  /*115f0*/  SHF.R.S32.HI R0, RZ, 0x1f, R7 ;  /* 0x0000001fff007819 */ /* 0x000fe20000011407 */
[----:B------:R-:W-:-:S04]  /*11600*/  IMAD.WIDE.U32 R2, R5, UR8, R2 ;  /* 0x0000000805027c25 */ /* 0x000fc8000f8e0002 */
[----:B------:R-:W-:Y:S02]  /*11610*/  IMAD R0, R0, UR6, RZ ;  /* 0x0000000600007c24 */ /* 0x000fe4000f8e02ff */
[----:B------:R-:W-:Y:S02]  /*11620*/  IMAD.IADD R3, R3, 0x1, R9 ;  /* 0x0000000103037824 */ /* 0x000fe400078e0209 */
[C---:B------:R-:W-:Y:S02]  /*11630*/  IMAD R5, R7.reuse, UR7, R0 ;  /* 0x0000000707057c24 */ /* 0x040fe4000f8e0200 */
[----:B------:R-:W-:Y:S01]  /*11640*/  IMAD.WIDE.U32 R2, R7, UR6, R2 ;  /* 0x0000000607027c25 */ /* 0x000fe2000f8e0002 */
[----:B------:R-:W-:-:S03]  /*11650*/  ULDC.64 UR6, c[0x0][0xa80] ;  /* 0x0002a00000067ab9 */ /* 0x000fc60000000a00 */
[----:B------:R-:W-:Y:S01]  /*11660*/  IMAD R7, R8, UR5, RZ ;  /* 0x0000000508077c24 */ /* 0x000fe2000f8e02ff */
[----:B------:R-:W-:Y:S01]  /*11670*/  LEA R4, P1, R2, UR6, 0x1 ;  /* 0x0000000602047c11 */ /* 0x000fe2000f8208ff */
[----:B------:R-:W-:Y:S02]  /*11680*/  VIADD R0, R144, UR39 ;  /* 0x0000002790007c36 */ /* 0x000fe40008000000 */
[----:B------:R-:W-:-:S03]  /*11690*/  IMAD.IADD R3, R3, 0x1, R5 ;  /* 0x0000000103037824 */ /* 0x000fc600078e0205 */
[----:B------:R-:W-:Y:S02]  /*116a0*/  ISETP.GE.AND P0, PT, R0, R7, PT ;  /* 0x000000070000720c */ /* 0x000fe40003f06270 */
[----:B------:R-:W-:Y:S02]  /*116b0*/  LEA.HI.X R5, R2, UR7, R3, 0x1, P1 ;  /* 0x0000000702057c11 */ /* 0x000fe400088f0c03 */
[----:B------:R0:W1:Y:S04]  /*116c0*/  SHFL.IDX PT, R2, R4, RZ, 0x1c1f ;  /* 0x001c1fff04027589 */ /* 0x00006800000e0000 */
[----:B------:R0:W2:Y:S05]  /*116d0*/  SHFL.IDX PT, R3, R5, RZ, 0x1c1f ;  /* 0x001c1fff05037589 */ /* 0x0000aa00000e0000 */
[----:B------:R-:W-:Y:S05]  /*116e0*/  @P0 BRA `(.L_x_10899) ;  /* 0x0000000000300947 */ /* 0x000fea0003800000 */
[----:B------:R-:W-:Y:S02]  /*116f0*/  ULDC UR5, c[0x0][0xac8] ;  /* 0x0002b20000057ab9 */ /* 0x000fe40000000800 */
[----:B------:R-:W-:Y:S02]  /*11700*/  ISETP.GE.AND P3, PT, R139, UR5, PT ;  /* 0x000000058b007c0c */ /* 0x000fe4000bf66270 */
[----:B------:R-:W-:Y:S02]  /*11710*/  ISETP.GE.AND P4, PT, R140, UR5, PT ;  /* 0x000000058c007c0c */ /* 0x000fe4000bf86270 */
[----:B------:R-:W-:-:S09]  /*11720*/  ISETP.GE.AND P2, PT, R138, UR5, PT ;  /* 0x000000058a007c0c */ /* 0x000fd2000bf46270 */
[CC--:B-1----:R-:W-:Y:S02]  /*11730*/  @!P3 LEA R10, P0, R139.reuse, R2.reuse, 0x1 ;  /* 0x000000028b0ab211 */ /* 0x0c2fe400078008ff */
[----:B------:R-:W-:Y:S02]  /*11740*/  @!P4 LEA R12, P1, R140, R2, 0x1 ;  /* 0x000000028c0cc211 */ /* 0x000fe400078208ff */
[----:B--2---:R-:W-:Y:S01]  /*11750*/  @!P2 IMAD.WIDE R8, R138, 0x2, R2 ;  /* 0x000000028a08a825 */ /* 0x004fe200078e0202 */
[-C--:B------:R-:W-:Y:S02]  /*11760*/  @!P3 LEA.HI.X R11, R139, R3.reuse, R150, 0x1, P0 ;  /* 0x000000038b0bb211 */ /* 0x080fe400000f0c96 */
[----:B------:R-:W-:Y:S02]  /*11770*/  @!P4 LEA.HI.X R13, R140, R3, R149, 0x1, P1 ;  /* 0x000000038c0dc211 */ /* 0x000fe400008f0c95 */
[----:B------:R3:W-:Y:S04]  /*11780*/  @!P2 ST.E.128 desc[UR52][R8.64], RZ ;  /* 0x000000ff0800a985 */ /* 0x0007e8000c101d34 */
[----:B------:R3:W-:Y:S04]  /*11790*/  @!P3 ST.E.128 desc[UR52][R10.64], RZ ;  /* 0x000000ff0a00b985 */ /* 0x0007e8000c101d34 */
[----:B------:R3:W-:Y:S02]  /*117a0*/  @!P4 ST.E.128 desc[UR52][R12.64], RZ ;  /* 0x000000ff0c00c985 */ /* 0x0007e4000c101d34 */
.L_x_10899:
[----:B------:R-:W-:Y:S05]  /*117b0*/  BSYNC B1 ;  /* 0x0000000000017941 */ /* 0x000fea0003800000 */
.L_x_10898:
[----:B------:R-:W-:Y:S01]  /*117c0*/  VIADD R0, R0, 0x60 ;  /* 0x0000006000007836 */ /* 0x000fe20000000000 */
[----:B--2---:R2:W4:Y:S04]  /*117d0*/  SHFL.IDX PT, R3, R5, 0x1, 0x1c1f ;  /* 0x003c1f0005037f89 */ /* 0x00452800000e0000 */
[----:B------:R-:W-:Y:S01]  /*117e0*/  ISETP.GE.AND P0, PT, R0, R7, PT ;  /* 0x000000070000720c */ /* 0x000fe20003f06270 */
[----:B-1----:R2:W1:-:S12]  /*117f0*/  SHFL.IDX PT, R2, R4, 0x1, 0x1c1f ;  /* 0x003c1f0004027f89 */ /* 0x00245800000e0000 */
[----:B--2---:R-:W-:Y:S05]  /*11800*/  @P0 BRA `(.L_x_10895) ;  /* 0x0000000000300947 */ /* 0x004fea0003800000 */
[----:B------:R-:W-:Y:S02]  /*11810*/  ULDC UR5, c[0x0][0xac8] ;  /* 0x0002b20000057ab9 */ /* 0x000fe40000000800 */
[----:B------:R-:W-:Y:S02]  /*11820*/  ISETP.GE.AND P3, PT, R139, UR5, PT ;  /* 0x000000058b007c0c */ /* 0x000fe4000bf66270 */
[----:B------:R-:W-:Y:S02]  /*11830*/  ISETP.GE.AND P4, PT, R140, UR5, PT ;  /* 0x000000058c007c0c */ /* 0x000fe4000bf86270 */
[----:B------:R-:W-:-:S09]  /*11840*/  ISETP.GE.AND P2, PT, R138, UR5, PT ;  /* 0x000000058a007c0c */ /* 0x000fd2000bf46270 */
[CC--:B-1----:R-:W-:Y:S02]  /*11850*/  @!P3 LEA R6, P0, R139.reuse, R2.reuse, 0x1 ;  /* 0x000000028b06b211 */ /* 0x0c2fe400078008ff */
[----:B---3--:R-:W-:Y:S02]  /*11860*/  @!P4 LEA R8, P1, R140, R2, 0x1 ;  /* 0x000000028c08c211 */ /* 0x008fe400078208ff */
[----:B0---4-:R-:W-:Y:S01]  /*11870*/  @!P2 IMAD.WIDE R4, R138, 0x2, R2 ;  /* 0x000000028a04a825 */ /* 0x011fe200078e0202 */
[-C--:B------:R-:W-:Y:S02]  /*11880*/  @!P3 LEA.HI.X R7, R139, R3.reuse, R150, 0x1, P0 ;  /* 0x000000038b07b211 */ /* 0x080fe400000f0c96 */
[----:B------:R-:W-:Y:S02]  /*11890*/  @!P4 LEA.HI.X R9, R140, R3, R149, 0x1, P1 ;  /* 0x000000038c09c211 */ /* 0x000fe400008f0c95 */
[----:B------:R0:W-:Y:S04]  /*118a0*/  @!P2 ST.E.128 desc[UR52][R4.64], RZ ;  /* 0x000000ff0400a985 */ /* 0x0001e8000c101d34 */
[----:B------:R0:W-:Y:S04]  /*118b0*/  @!P3 ST.E.128 desc[UR52][R6.64], RZ ;  /* 0x000000ff0600b985 */ /* 0x0001e8000c101d34 */
[----:B------:R0:W-:Y:S02]  /*118c0*/  @!P4 ST.E.128 desc[UR52][R8.64], RZ ;  /* 0x000000ff0800c985 */ /* 0x0001e4000c101d34 */
.L_x_10895:
[----:B------:R-:W-:Y:S05]  /*118d0*/  BSYNC B0 ;  /* 0x0000000000007941 */ /* 0x000fea0003800000 */
.L_x_10891:
[----:B------:R-:W-:Y:S02]  /*118e0*/  ULDC UR5, c[0x0][0xc38] ;  /* 0x00030e0000057ab9 */ /* 0x000fe40000000800 */
[----:B------:R-:W-:-:S06]  /*118f0*/  UISETP.GE.AND UP0, UPT, UR4, UR5, UPT ;  /* 0x000000050400728c */ /* 0x000fcc000bf06270 */
[----:B------:R-:W-:-:S13]  /*11900*/  PLOP3.LUT P0, PT, PT, PT, UP0, 0x80, 0x0 ;  /* 0x000000000000781c */ /* 0x000fda0003f0f008 */
[----:B------:R-:W-:Y:S05]  /*11910*/  @!P0 BRA `(.L_x_10900) ;  /* 0xfffffef4004c8947 */ /* 0x000fea000383ffff */
[----:B------:R-:W-:Y:S05]  /*11920*/  EXIT ;  /* 0x000000000000794d */ /* 0x000fea0003800000 */
.L_x_10802:
[----:B------:R-:W-:-:S08]  /*11930*/  NOP ;  /* 0x0000000000007918 */ /* 0x000fd00000000000 */
[----:B------:R-:W0:-:S00]  /*11940*/  USETMAXREG.DEALLOC.CTAPOOL 0x20 ;  /* 0x00000020000079c8 */ /* 0x000e0000080e0500 */
[----:B0-----:R-:W-:-:S06]  /*11950*/  LOP3.LUT R0, R0, 0x3, RZ, 0xc0, !PT ;  /* 0x0000000300007812 */ /* 0x001fcc00078ec0ff */
[----:B------:R-:W0:Y:S01]  /*11960*/  S2UR UR10, SR_CTAID.X ;  /* 0x00000000000a79c3 */ /* 0x000e220000002500 */
[----:B------:R-:W-:Y:S01]  /*11970*/  LOP3.LUT R19, R19, 0xfffff7ff, RZ, 0xc0, !PT ;  /* 0xfffff7ff13137812 */ /* 0x000fe200078ec0ff */
[----:B------:R-:W-:Y:S01]  /*11980*/  STL [R1+0x14], RZ ;  /* 0x000014ff01007387 */ /* 0x000fe20000100800 */
        /* <DEDUP_REMOVED lines=17> */
[----:B------:R-:W-:Y:S01]  /*11aa0*/  IMAD.MOV.U32 R26, RZ, RZ, 0x1 ;  /* 0x00000001ff1a7424 */ /* 0x000fe200078e00ff */
[----:B------:R-:W-:Y:S01]  /*11ab0*/  ULDC UR37, c[0x0][0x448] ;  /* 0x0001120000257ab9 */ /* 0x000fe20000000800 */
[----:B------:R-:W-:Y:S01]  /*11ac0*/  ULDC UR4, c[0x0][0x424] ;  /* 0x0001090000047ab9 */ /* 0x000fe20000000800 */
[----:B------:R-:W-:Y:S01]  /*11ad0*/  UISETP.NE.AND.EX UP0, UPT, UR5, URZ, UPT, UP0 ;  /* 0x0000003f0500728c */ /* 0x000fe2000bf05300 */
[----:B------:R-:W-:Y:S01]  /*11ae0*/  IMAD.MOV.U32 R23, RZ, RZ, RZ ;  /* 0x000000ffff177224 */ /* 0x000fe200078e00ff */
[----:B------:R-:W-:Y:S01]  /*11af0*/  UIMAD UR37, UR37, UR38, URZ ;  /* 0x00000026252572a4 */ /* 0x000fe2000f8e023f */
[----:B------:R-:W-:Y:S01]  /*11b00*/  UMOV UR5, 0x400 ;  /* 0x0000040000057882 */ /* 0x000fe20000000000 */
[----:B------:R-:W-:Y:S01]  /*11b10*/  USEL UR4, UR4, 0x1, UP0 ;  /* 0x0000000104047887 */ /* 0x000fe20008000000 */
[----:B------:R-:W-:Y:S01]  /*11b20*/  ULDC UR46, c[0x0][0xc] ;  /* 0x00000300002e7ab9 */ /* 0x000fe20000000800 */
[----:B------:R-:W-:-:S02]  /*11b30*/  ULOP3.LUT UR47, UR42, 0x2, URZ, 0xfc, !UPT ;  /* 0x000000022a2f7892 */ /* 0x000fc4000f8efc3f */
[----:B------:R-:W-:-:S04]  /*11b40*/  UIMAD UR36, UR4, UR6, URZ ;  /* 0x00000006042472a4 */ /* 0x000fc8000f8e023f */
[----:B------:R-:W-:Y:S02]  /*11b50*/  UIADD3 UR4, UR36, 0x7f, URZ ;  /* 0x0000007f24047890 */ /* 0x000fe4000fffe03f */
[----:B------:R-:W-:Y:S02]  /*11b60*/  UIADD3 UR48, UR36, 0x1, -UR38 ;  /* 0x0000000124307890 */ /* 0x000fe4000fffe826 */
[----:B-1----:R-:W-:Y:S02]  /*11b70*/  ULEA UR8, UR8, UR5, 0x18 ;  /* 0x0000000508087291 */ /* 0x002fe4000f8ec03f */
[----:B------:R-:W-:Y:S01]  /*11b80*/  USHF.R.S32.HI UR5, URZ, 0x1f, UR4 ;  /* 0x0000001f3f057899 */ /* 0x000fe20008011404 */
[C---:B0-----:R-:W-:Y:S01]  /*11b90*/  IMAD.SHL.U32 R0, R7.reuse, 0x8, RZ ;  /* 0x0000000807007824 */ /* 0x041fe200078e00ff */
[----:B------:R-:W-:Y:S01]  /*11ba0*/  LOP3.LUT R6, R7, 0x7f, RZ, 0xc0, !PT ;  /* 0x0000007f07067812 */ /* 0x000fe200078ec0ff */
[----:B------:R-:W-:Y:S01]  /*11bb0*/  UIADD3 UR38, UR36, -UR38, URZ ;  /* 0x8000002624267290 */ /* 0x000fe2000fffe03f */
[----:B------:R-:W-:Y:S01]  /*11bc0*/  IMAD.U32 R16, RZ, RZ, UR8 ;  /* 0x00000008ff107e24 */ /* 0x000fe2000f8e00ff */
[----:B------:R-:W-:Y:S01]  /*11bd0*/  ULEA.HI UR5, UR5, UR4, URZ, 0x7 ;  /* 0x0000000405057291 */ /* 0x000fe2000f8f383f */
[----:B------:R-:W-:-:S02]  /*11be0*/  LOP3.LUT R2, R0, 0xd8, RZ, 0xc0, !PT ;  /* 0x000000d800027812 */ /* 0x000fc400078ec0ff */
[----:B------:R-:W-:Y:S01]  /*11bf0*/  LOP3.LUT R4, R0, 0x18, RZ, 0xc0, !PT ;  /* 0x0000001800047812 */ /* 0x000fe200078ec0ff */
[----:B------:R-:W-:Y:S01]  /*11c00*/  USHF.R.S32.HI UR39, URZ, 0x7, UR5 ;  /* 0x000000073f277899 */ /* 0x000fe20008011405 */
[----:B------:R-:W-:Y:S01]  /*11c10*/  LOP3.LUT R3, R2, 0x18, R7, 0x78, !PT ;  /* 0x0000001802037812 */ /* 0x000fe200078e7807 */
[----:B------:R-:W-:-:S03]  /*11c20*/  IMAD.U32 R2, RZ, RZ, UR10 ;  /* 0x0000000aff027e24 */ /* 0x000fc6000f8e00ff */
[----:B------:R-:W-:Y:S02]  /*11c30*/  LOP3.LUT R5, R3, 0x320, R0, 0xf8, !PT ;  /* 0x0000032003057812 */ /* 0x000fe400078ef800 */
[----:B------:R-:W-:Y:S01]  /*11c40*/  LOP3.LUT R0, R4, 0x20, RZ, 0xfc, !PT ;  /* 0x0000002004007812 */ /* 0x000fe200078efcff */
[----:B------:R0:W-:Y:S03]  /*11c50*/  STL [R1+0x10], R2 ;  /* 0x0000100201007387 */ /* 0x0001e60000100800 */
[C---:B------:R-:W-:Y:S01]  /*11c60*/  ISETP.GE.AND P0, PT, R0.reuse, UR7, PT ;  /* 0x0000000700007c0c */ /* 0x040fe2000bf06270 */
[----:B------:R1:W-:Y:S01]  /*11c70*/  STL [R1+0x14], RZ ;  /* 0x000014ff01007387 */ /* 0x0003e20000100800 */
[----:B------:R-:W-:Y:S02]  /*11c80*/  ISETP.GE.AND P1, PT, R0, UR9, PT ;  /* 0x0000000900007c0c */ /* 0x000fe4000bf26270 */
[----:B0-----:R-:W-:-:S09]  /*11c90*/  SHF.R.U32.HI R2, RZ, 0x2, R6 ;  /* 0x00000002ff027819 */ /* 0x001fd20000011606 */
[----:B------:R-:W-:Y:S02]  /*11ca0*/  @P0 LOP3.LUT R19, R19, 0x2, RZ, 0xfc, !PT ;  /* 0x0000000213130812 */ /* 0x000fe400078efcff */
[----:B------:R-:W-:Y:S02]  /*11cb0*/  ISETP.GE.AND P0, PT, R0, UR7, PT ;  /* 0x0000000700007c0c */ /* 0x000fe4000bf06270 */
[----:B------:R-:W-:Y:S02]  /*11cc0*/  LOP3.LUT R19, R19, 0xfffffdff, RZ, 0xc0, !PT ;  /* 0xfffffdff13137812 */ /* 0x000fe400078ec0ff */
[----:B------:R-:W-:Y:S02]  /*11cd0*/  LOP3.LUT R0, R4, 0x40, RZ, 0xfc, !PT ;  /* 0x0000004004007812 */ /* 0x000fe400078efcff */
[----:B------:R-:W-:Y:S02]  /*11ce0*/  @P1 LOP3.LUT R19, R19, 0x200, RZ, 0xfc, !PT ;  /* 0x0000020013131812 */ /* 0x000fe400078efcff */
[----:B------:R-:W-:-:S02]  /*11cf0*/  ISETP.GE.AND P2, PT, R0, UR7, PT ;  /* 0x0000000700007c0c */ /* 0x000fc4000bf46270 */
[----:B------:R-:W-:Y:S02]  /*11d00*/  LOP3.LUT R19, R19, 0xffffffef, RZ, 0xc0, !PT ;  /* 0xffffffef13137812 */ /* 0x000fe400078ec0ff */
[C---:B------:R-:W-:Y:S02]  /*11d10*/  ISETP.GE.AND P1, PT, R0.reuse, UR9, PT ;  /* 0x0000000900007c0c */ /* 0x040fe4000bf26270 */
[----:B------:R-:W-:Y:S02]  /*11d20*/  @P0 LOP3.LUT R19, R19, 0x10, RZ, 0xfc, !PT ;  /* 0x0000001013130812 */ /* 0x000fe400078efcff */
[----:B------:R-:W-:Y:S01]  /*11d30*/  ISETP.GE.AND P0, PT, R0, UR7, PT ;  /* 0x0000000700007c0c */ /* 0x000fe2000bf06270 */
[----:B------:R-:W-:Y:S01]  /*11d40*/  IMAD.SHL.U32 R0, R7, 0x20, RZ ;  /* 0x0000002007007824 */ /* 0x000fe200078e00ff */
[----:B------:R-:W-:-:S04]  /*11d50*/  LOP3.LUT R19, R19, 0xfffffffe, RZ, 0xc0, !PT ;  /* 0xfffffffe13137812 */ /* 0x000fc800078ec0ff */
[----:B------:R-:W-:Y:S02]  /*11d60*/  @P2 LOP3.LUT R19, R19, 0x1, RZ, 0xfc, !PT ;  /* 0x0000000113132812 */ /* 0x000fe400078efcff */
[----:B------:R-:W-:Y:S02]  /*11d70*/  LOP3.LUT R0, R0, 0x60, RZ, 0xc0, !PT ;  /* 0x0000006000007812 */ /* 0x000fe400078ec0ff */
[----:B------:R-:W-:Y:S02]  /*11d80*/  LOP3.LUT R19, R19, 0xfffffeff, RZ, 0xc0, !PT ;  /* 0xfffffeff13137812 */ /* 0x000fe400078ec0ff */
[----:B------:R-:W-:Y:S02]  /*11d90*/  ISETP.GE.AND P2, PT, R4, UR7, PT ;  /* 0x0000000704007c0c */ /* 0x000fe4000bf46270 */
[----:B------:R-:W-:Y:S02]  /*11da0*/  @P1 LOP3.LUT R19, R19, 0x100, RZ, 0xfc, !PT ;  /* 0x0000010013131812 */ /* 0x000fe400078efcff */
[----:B------:R-:W-:Y:S01]  /*11db0*/  LOP3.LUT R2, R2, R0, RZ, 0xfc, !PT ;  /* 0x0000000002027212 */ /* 0x000fe200078efcff */
[----:B------:R-:W-:Y:S01]  /*11dc0*/  IMAD R0, R5, 0x2, R16 ;  /* 0x0000000205007824 */ /* 0x000fe200078e0210 */
[----:B------:R-:W-:-:S02]  /*11dd0*/  LOP3.LUT R19, R19, 0xfffffff7, RZ, 0xc0, !PT ;  /* 0xfffffff713137812 */ /* 0x000fc400078ec0ff */
[C---:B------:R-:W-:Y:S02]  /*11de0*/  ISETP.GE.AND P1, PT, R4.reuse, UR7, PT ;  /* 0x0000000704007c0c */ /* 0x040fe4000bf26270 */
[----:B------:R-:W-:Y:S01]  /*11df0*/  @P0 LOP3.LUT R19, R19, 0x8, RZ, 0xfc, !PT ;  /* 0x0000000813130812 */ /* 0x000fe200078efcff */
[----:B------:R1:W-:Y:S01]  /*11e00*/  STL [R1+0xc], R0 ;  /* 0x00000c0001007387 */ /* 0x0003e20000100800 */
[----:B------:R-:W-:Y:S02]  /*11e10*/  ISETP.GE.AND P0, PT, R4, UR9, PT ;  /* 0x0000000904007c0c */ /* 0x000fe4000bf06270 */
[----:B------:R-:W-:-:S04]  /*11e20*/  LOP3.LUT R19, R19, 0xfffffffb, RZ, 0xc0, !PT ;  /* 0xfffffffb13137812 */ /* 0x000fc800078ec0ff */
[----:B------:R-:W-:-:S04]  /*11e30*/  @P2 LOP3.LUT R19, R19, 0x4, RZ, 0xfc, !PT ;  /* 0x0000000413132812 */ /* 0x000fc800078efcff */
[----:B------:R-:W-:-:S04]  /*11e40*/  LOP3.LUT R19, R19, 0xfffffbff, RZ, 0xc0, !PT ;  /* 0xfffffbff13137812 */ /* 0x000fc800078ec0ff */
[----:B------:R-:W-:-:S04]  /*11e50*/  LOP3.LUT R19, R19, 0xffffffdf, RZ, 0xc0, !PT ;  /* 0xffffffdf13137812 */ /* 0x000fc800078ec0ff */
[----:B------:R-:W-:-:S04]  /*11e60*/  @P1 LOP3.LUT R19, R19, 0x20, RZ, 0xfc, !PT ;  /* 0x0000002013131812 */ /* 0x000fc800078efcff */
[----:B-1----:R-:W-:-:S07]  /*11e70*/  @P0 LOP3.LUT R19, R19, 0x400, RZ, 0xfc, !PT ;  /* 0x0000040013130812 */ /* 0x002fce00078efcff */
.L_x_10956:
[----:B--2---:R-:W2:Y:S01]  /*11e80*/  LDL R0, [R1+0x10] ;  /* 0x0000100001007983 */ /* 0x004ea20000100800 */
[----:B------:R-:W-:Y:S02]  /*11e90*/  ULDC UR7, c[0x0][0xc60] ;  /* 0x0003180000077ab9 */ /* 0x000fe40000000800 */
[----:B------:R-:W-:-:S11]  /*11ea0*/  UISETP.NE.AND UP0, UPT, UR7, 0x1, UPT ;  /* 0x000000010700788c */ /* 0x000fd6000bf05270 */
[----:B------:R-:W-:Y:S01]  /*11eb0*/  @UP0 ULDC UR4, c[0x0][0xc64] ;  /* 0x0003190000040ab9 */ /* 0x000fe20000000800 */
[----:B------:R-:W-:Y:S01]  /*11ec0*/  @UP0 ULDC UR8, c[0x0][0xc68] ;  /* 0x00031a0000080ab9 */ /* 0x000fe20000000800 */
[C---:B--2---:R-:W-:Y:S02]  /*11ed0*/  R2UR UR40, R0.reuse ;  /* 0x00000000002872ca */ /* 0x044fe400000e0000 */
[----:B------:R-:W-:-:S11]  /*11ee0*/  R2UR UR6, R0 ;  /* 0x00000000000672ca */ /* 0x000fd600000e0000 */
[----:B------:R-:W-:-:S04]  /*11ef0*/  UIMAD.WIDE.U32 UR4, UR40, UR4, URZ ;  /* 0x00000004280472a5 */ /* 0x000fc8000f8e003f */
[----:B------:R-:W-:-:S03]  /*11f00*/  @UP0 USHF.R.U32.HI UR40, URZ, UR8, UR5 ;  /* 0x000000083f280299 */ /* 0x000fc60008011605 */
[----:B------:R-:W-:Y:S02]  /*11f10*/  ULDC UR4, c[0x0][0xc78] ;  /* 0x00031e0000047ab9 */ /* 0x000fe40000000800 */
[----:B------:R-:W-:Y:S02]  /*11f20*/  UISETP.GE.AND UP0, UPT, UR40, UR4, UPT ;  /* 0x000000042800728c */ /* 0x000fe4000bf06270 */
[----:B------:R-:W-:-:S04]  /*11f30*/  UIADD3 UR4, -UR40, URZ, URZ ;  /* 0x0000003f28047290 */ /* 0x000fc8000fffe13f */
[----:B------:R-:W-:Y:S01]  /*11f40*/  PLOP3.LUT P0, PT, PT, PT, UP0, 0x40, 0x0 ;  /* 0x000000000000781c */ /* 0x000fe20003f0e808 */
[----:B------:R-:W-:-:S12]  /*11f50*/  UIMAD UR7, UR7, UR4, UR6 ;  /* 0x00000004070772a4 */ /* 0x000fd8000f8e0206 */
[----:B0--3--:R-:W-:Y:S05]  /*11f60*/  @P0 BRA `(.L_x_10902) ;  /* 0x0000000000200947 */ /* 0x009fea0003800000 */
        /* <DEDUP_REMOVED lines=8> */
.L_x_10902:
[----:B------:R-:W-:Y:S01]  /*11ff0*/  ULDC UR8, c[0x0][0xc54] ;  /* 0x0003150000087ab9 */ /* 0x000fe20000000800 */
[----:B------:R-:W-:Y:S01]  /*12000*/  UMOV UR6, UR7 ;  /* 0x0000000700067c82 */ /* 0x000fe20008000000 */
[----:B------:R-:W-:-:S11]  /*12010*/  UISETP.NE.AND UP0, UPT, UR8, 0x1, UPT ;  /* 0x000000010800788c */ /* 0x000fd6000bf05270 */
[----:B------:R-:W-:Y:S02]  /*12020*/  @UP0 ULDC.64 UR10, c[0x0][0xc58] ;  /* 0x00031600000a0ab9 */ /* 0x000fe40000000a00 */
[----:B------:R-:W-:-:S04]  /*12030*/  UIMAD.WIDE.U32 UR4, UR7, UR10, URZ ;  /* 0x0000000a070472a5 */ /* 0x000fc8000f8e003f */
[----:B------:R-:W-:-:S04]  /*12040*/  @UP0 USHF.R.U32.HI UR6, URZ, UR11, UR5 ;  /* 0x0000000b3f060299 */ /* 0x000fc80008011605 */
[----:B------:R-:W-:-:S12]  /*12050*/  UIMAD UR4, UR6, UR8, URZ ;  /* 0x00000008060472a4 */ /* 0x000fd8000f8e023f */
.L_x_10903:
        /* <DEDUP_REMOVED lines=13> */
[----:B------:R-:W-:Y:S01]  /*12130*/  PLOP3.LUT P0, PT, PT, PT, UP0, 0x80, 0x0 ;  /* 0x000000000000781c */ /* 0x000fe20003f0f008 */
[----:B------:R-:W-:-:S03]  /*12140*/  @UP1 USHF.R.U32.HI UR41, URZ, UR7, UR5 ;  /* 0x000000073f291299 */ /* 0x000fc60008011605 */
[----:B------:R-:W-:Y:S02]  /*12150*/  @UP0 ULDC.64 UR4, c[0x0][0xa28] ;  /* 0x00028a0000040ab9 */ /* 0x000fe40000000a00 */
[----:B------:R-:W-:-:S06]  /*12160*/  @UP0 UIMAD.WIDE UR4, UR41, 0x4, UR4 ;  /* 0x00000004290408a5 */ /* 0x000fcc000f8e0204 */
[----:B------:R-:W-:Y:S01]  /*12170*/  IMAD.U32 R2, RZ, RZ, UR4 ;  /* 0x00000004ff027e24 */ /* 0x000fe2000f8e00ff */
[----:B------:R-:W-:Y:S01]  /*12180*/  ULOP3.LUT UR6, URZ, UR6, URZ, 0x33, !UPT ;  /* 0x000000063f067292 */ /* 0x000fe2000f8e333f */
[----:B------:R-:W-:Y:S01]  /*12190*/  IMAD.U32 R3, RZ, RZ, UR5 ;  /* 0x00000005ff037e24 */ /* 0x000fe2000f8e00ff */
[----:B------:R-:W-:Y:S01]  /*121a0*/  ULDC UR5, c[0x0][0x448] ;  /* 0x0001120000057ab9 */ /* 0x000fe20000000800 */
[----:B------:R-:W-:-:S03]  /*121b0*/  ULDC UR4, c[0x0][0xc3c] ;  /* 0x00030f0000047ab9 */ /* 0x000fc60000000800 */
[----:B------:R-:W2:Y:S01]  /*121c0*/  @P0 LDG.E R18, desc[UR52][R2.64] ;  /* 0x0000003402120981 */ /* 0x000ea2000c1e1900 */
[----:B------:R-:W-:Y:S02]  /*121d0*/  UISETP.NE.AND UP2, UPT, UR5, 0x1, UPT ;  /* 0x000000010500788c */ /* 0x000fe4000bf45270 */
[----:B------:R-:W-:Y:S02]  /*121e0*/  UIADD3 UR6, UR6, UR4, URZ ;  /* 0x0000000406067290 */ /* 0x000fe4000fffe03f */
[----:B------:R-:W-:Y:S02]  /*121f0*/  UP2UR UR49, UPR, URZ, 0x4 ;  /* 0x000000043f317883 */ /* 0x000fe40008000000 */
[----:B------:R-:W-:-:S04]  /*12200*/  UIMAD UR43, UR6, 0xc0, URZ ;  /* 0x000000c0062b78a4 */ /* 0x000fc8000f8e023f */
        /* <DEDUP_REMOVED lines=9> */
[----:B------:R-:W-:Y:S01]  /*122a0*/  PLOP3.LUT P0, PT, PT, PT, UP0, 0x40, 0x0 ;  /* 0x000000000000781c */ /* 0x000fe20003f0e808 */
[----:B--2---:R0:W-:-:S12]  /*122b0*/  STL [R1+0x8], R18 ;  /* 0x0000081201007387 */ /* 0x0041d80000100800 */
        /* <DEDUP_REMOVED lines=11> */
.L_x_10905:
[----:B------:R-:W-:-:S11]  /*12370*/  UISETP.NE.AND UP1, UPT, UR5, 0x1, UPT ;  /* 0x000000010500788c */ /* 0x000fd6000bf25270 */
[----:B------:R-:W-:Y:S02]  /*12380*/  @UP1 ULDC.64 UR10, c[0x0][0x9e8] ;  /* 0x00027a00000a1ab9 */ /* 0x000fe40000000a00 */
[----:B------:R-:W-:-:S04]  /*12390*/  UIMAD.WIDE.U32 UR6, UR8, UR10, URZ ;  /* 0x0000000a080672a5 */ /* 0x000fc8000f8e003f */
[----:B------:R-:W-:-:S12]  /*123a0*/  @UP1 USHF.R.U32.HI UR8, URZ, UR11, UR7 ;  /* 0x0000000b3f081299 */ /* 0x000fd80008011607 */
.L_x_10906:
[----:B------:R-:W-:-:S04]  /*123b0*/  UIMAD UR8, UR8, UR5, UR5 ;  /* 0x00000005080872a4 */ /* 0x000fc8000f8e0205 */
[----:B------:R-:W-:-:S04]  /*123c0*/  UISETP.LT.AND UP1, UPT, UR4, UR8, UPT ;  /* 0x000000080400728c */ /* 0x000fc8000bf21270 */
[----:B------:R-:W-:-:S12]  /*123d0*/  USEL UR4, UR4, UR8, UP1 ;  /* 0x0000000804047287 */ /* 0x000fd80008800000 */
.L_x_10904:
        /* <DEDUP_REMOVED lines=27> */
.L_x_10908:
[----:B------:R-:W-:-:S11]  /*12590*/  UISETP.NE.AND UP0, UPT, UR5, 0x1, UPT ;  /* 0x000000010500788c */ /* 0x000fd6000bf05270 */
[----:B------:R-:W-:Y:S02]  /*125a0*/  @UP0 ULDC.64 UR10, c[0x0][0x9e8] ;  /* 0x00027a00000a0ab9 */ /* 0x000fe40000000a00 */
[----:B------:R-:W-:-:S04]  /*125b0*/  UIMAD.WIDE.U32 UR6, UR4, UR10, URZ ;  /* 0x0000000a040672a5 */ /* 0x000fc8000f8e003f */
[----:B------:R-:W-:-:S12]  /*125c0*/  @UP0 USHF.R.U32.HI UR4, URZ, UR11, UR7 ;  /* 0x0000000b3f040299 */ /* 0x000fd80008011607 */
.L_x_10909:
[----:B------:R-:W-:-:S04]  /*125d0*/  UIMAD UR4, UR4, UR5, URZ ;  /* 0x00000005040472a4 */ /* 0x000fc8000f8e023f */
[----:B------:R-:W-:-:S04]  /*125e0*/  UISETP.LT.AND UP0, UPT, UR8, UR4, UPT ;  /* 0x000000040800728c */ /* 0x000fc8000bf01270 */
[----:B------:R-:W-:-:S12]  /*125f0*/  USEL UR8, UR8, UR4, !UP0 ;  /* 0x0000000408087287 */ /* 0x000fd8000c000000 */
.L_x_10907:
        /* <DEDUP_REMOVED lines=24> */
[----:B-1----:R-:W-:-:S05]  /*12780*/  IADD3 R0, R0, UR46, R7 ;  /* 0x0000002e00007c10 */ /* 0x002fca000fffe007 */
[----:B------:R1:W-:Y:S01]  /*12790*/  STL [R1+0x10], R0 ;  /* 0x0000100001007387 */ /* 0x0003e20000100800 */
[----:B------:R-:W-:Y:S05]  /*127a0*/  BRA `(.L_x_10912) ;  /* 0x00000030007c7947 */ /* 0x000fea0003800000 */
.L_x_10911:
        /* <DEDUP_REMOVED lines=20> */
.L_x_10914:
[----:B------:R-:W-:Y:S05]  /*128f0*/  BSYNC B6 ;  /* 0x0000000000067941 */ /* 0x000fea0003800000 */
.L_x_10913:
        /* <DEDUP_REMOVED lines=20> */
.L_x_10917:
        /* <DEDUP_REMOVED lines=15> */
.L_x_10916:
[----:B------:R-:W-:Y:S05]  /*12b30*/  BSYNC B6 ;  /* 0x0000000000067941 */ /* 0x000fea0003800000 */
.L_x_10915:
[----:B------:R-:W-:Y:S01]  /*12b40*/  ULDC.64 UR4, c[0x0][0x9f8] ;  /* 0x00027e0000047ab9 */ /* 0x000fe20000000a00 */
[----:B------:R-:W-:Y:S01]  /*12b50*/  IMAD.U32 R17, RZ, RZ, UR41 ;  /* 0x00000029ff117e24 */ /* 0x000fe2000f8e00ff */
[----:B------:R-:W-:Y:S01]  /*12b60*/  UISETP.NE.U32.AND UP0, UPT, UR4, URZ, UPT ;  /* 0x0000003f0400728c */ /* 0x000fe2000bf05070 */
[----:B------:R-:W1:Y:S03]  /*12b70*/  LDC R10, c[0x0][0x430] ;  /* 0x00010c00ff0a7b82 */ /* 0x000e660000000800 */
[----:B------:R-:W-:-:S06]  /*12b80*/  UISETP.NE.AND.EX UP0, UPT, UR5, URZ, UPT, UP0 ;  /* 0x0000003f0500728c */ /* 0x000fcc000bf05300 */
[----:B------:R-:W-:-:S05]  /*12b90*/  PLOP3.LUT P0, PT, PT, PT, UP0, 0x80, 0x0 ;  /* 0x000000000000781c */ /* 0x000fca0003f0f008 */
[----:B------:R-:W-:Y:S02]  /*12ba0*/  @UP0 ULDC.64 UR4, c[0x0][0x9f8] ;  /* 0x00027e0000040ab9 */ /* 0x000fe40000000a00 */
[----:B------:R-:W-:-:S06]  /*12bb0*/  @UP0 UIMAD.WIDE UR4, UR41, 0x4, UR4 ;  /* 0x00000004290408a5 */ /* 0x000fcc000f8e0204 */
[----:B------:R-:W-:Y:S01]  /*12bc0*/  IMAD.U32 R2, RZ, RZ, UR4 ;  /* 0x00000004ff027e24 */ /* 0x000fe2000f8e00ff */
[----:B------:R-:W-:Y:S01]  /*12bd0*/  ULDC UR4, c[0x0][0xc48] ;  /* 0x0003120000047ab9 */ /* 0x000fe20000000800 */
[----:B------:R-:W-:-:S05]  /*12be0*/  IMAD.U32 R3, RZ, RZ, UR5 ;  /* 0x00000005ff037e24 */ /* 0x000fca000f8e00ff */
[----:B------:R-:W2:Y:S01]  /*12bf0*/  @P0 LDG.E R17, desc[UR52][R2.64] ;  /* 0x0000003402110981 */ /* 0x000ea2000c1e1900 */
[----:B------:R-:W-:Y:S01]  /*12c00*/  UMOV UR5, 0xffffffff ;  /* 0xffffffff00057882 */ /* 0x000fe20000000000 */
[----:B------:R-:W-:Y:S02]  /*12c10*/  IMAD.U32 R22, RZ, RZ, UR4 ;  /* 0x00000004ff167e24 */ /* 0x000fe4000f8e00ff */
[----:B--2---:R2:W-:Y:S01]  /*12c20*/  STL [R1], R17 ;  /* 0x0000001101007387 */ /* 0x0045e20000100800 */
[----:B-1----:R-:W-:Y:S05]  /*12c30*/  BRA.DIV UR5, `(.L_x_10918) ;  /* 0x0000003605887947 */ /* 0x002fea000b800000 */
.L_x_10972:
[----:B------:R-:W1:Y:S01]  /*12c40*/  S2R R3, SR_TID.X ;  /* 0x0000000000037919 */ /* 0x000e620000002100 */
[----:B------:R-:W-:Y:S01]  /*12c50*/  UIADD3 UR4, UR44, -0x1, URZ ;  /* 0xffffffff2c047890 */ /* 0x000fe2000fffe03f */
[----:B------:R-:W-:Y:S01]  /*12c60*/  ISETP.NE.AND P1, PT, R10, 0x1, PT ;  /* 0x000000010a00780c */ /* 0x000fe20003f25270 */
[----:B------:R-:W3:Y:S01]  /*12c70*/  S2R R0, SR_TID.X ;  /* 0x0000000000007919 */ /* 0x000ee20000002100 */
[----:B------:R-:W-:-:S03]  /*12c80*/  SHF.R.S32.HI R11, RZ, 0x1f, R17 ;  /* 0x0000001fff0b7819 */ /* 0x000fc60000011411 */
[----:B------:R-:W-:Y:S01]  /*12c90*/  IMAD.U32 R8, RZ, RZ, UR4 ;  /* 0x00000004ff087e24 */ /* 0x000fe2000f8e00ff */
[----:B------:R-:W-:Y:S01]  /*12ca0*/  LOP3.LUT R19, R19, 0xffffff7f, RZ, 0xc0, !PT ;  /* 0xffffff7f13137812 */ /* 0x000fe200078ec0ff */
[----:B------:R4:W-:Y:S02]  /*12cb0*/  STL [R1+0x4], R11 ;  /* 0x0000040b01007387 */ /* 0x0009e40000100800 */
[----:B------:R-:W-:-:S04]  /*12cc0*/  IMAD.SHL.U32 R8, R8, 0x80, RZ ;  /* 0x0000008008087824 */ /* 0x000fc800078e00ff */
[----:B------:R-:W0:Y:S01]  /*12cd0*/  @P1 LDC R9, c[0x0][0x438] ;  /* 0x00010e00ff091b82 */ /* 0x000e220000000800 */
[----:B------:R-:W-:Y:S01]  /*12ce0*/  @P1 LOP3.LUT R19, R19, 0x80, RZ, 0xfc, !PT ;  /* 0x0000008013131812 */ /* 0x000fe200078efcff */
[----:B-1----:R-:W-:Y:S01]  /*12cf0*/  IMAD.SHL.U32 R3, R3, 0x20, RZ ;  /* 0x0000002003037824 */ /* 0x002fe200078e00ff */
[----:B---3--:R-:W-:-:S04]  /*12d00*/  LOP3.LUT R0, R0, 0x7f, RZ, 0xc0, !PT ;  /* 0x0000007f00007812 */ /* 0x008fc800078ec0ff */
[----:B------:R-:W-:Y:S02]  /*12d10*/  LOP3.LUT R3, R3, 0x60, RZ, 0xc0, !PT ;  /* 0x0000006003037812 */ /* 0x000fe400078ec0ff */
[----:B------:R-:W-:-:S04]  /*12d20*/  SHF.R.U32.HI R0, RZ, 0x2, R0 ;  /* 0x00000002ff007819 */ /* 0x000fc80000011600 */
[----:B------:R-:W-:Y:S02]  /*12d30*/  LOP3.LUT R6, R8, R0, R3, 0xfe, !PT ;  /* 0x0000000008067212 */ /* 0x000fe400078efe03 */
[----:B------:R-:W1:Y:S02]  /*12d40*/  @P1 LDC R3, c[0x0][0x434] ;  /* 0x00010d00ff031b82 */ /* 0x000e640000000800 */
[C---:B------:R-:W-:Y:S01]  /*12d50*/  ISETP.GE.AND P0, PT, R6.reuse, UR36, PT ;  /* 0x0000002406007c0c */ /* 0x040fe2000bf06270 */
[----:B------:R-:W-:-:S04]  /*12d60*/  IMAD.IADD R6, R6, 0x1, R18 ;  /* 0x0000000106067824 */ /* 0x000fc800078e0212 */
[----:B------:R-:W-:-:S08]  /*12d70*/  IMAD.MOV.U32 R7, RZ, RZ, R6 ;  /* 0x000000ffff077224 */ /* 0x000fd000078e0006 */
[----:B------:R-:W3:Y:S01]  /*12d80*/  @!P0 LDC.64 R4, c[0x0][0x428] ;  /* 0x00010a00ff048b82 */ /* 0x000ee20000000a00 */
[----:B-1----:R-:W-:-:S05]  /*12d90*/  @P1 IMAD.HI.U32 R0, R6, R3, RZ ;  /* 0x0000000306001227 */ /* 0x002fca00078e00ff */
[----:B0-----:R-:W-:-:S04]  /*12da0*/  @P1 SHF.R.U32.HI R7, RZ, R9, R0 ;  /* 0x00000009ff071219 */ /* 0x001fc80000011600 */
[--C-:B------:R-:W-:Y:S01]  /*12db0*/  @!P0 SHF.R.S32.HI R3, RZ, 0x1f, R7.reuse ;  /* 0x0000001fff038819 */ /* 0x100fe20000011407 */
[----:B------:R-:W-:Y:S02]  /*12dc0*/  @!P0 IMAD.MOV.U32 R2, RZ, RZ, R7 ;  /* 0x000000ffff028224 */ /* 0x000fe400078e0007 */
[-C--:B---3--:R-:W-:Y:S02]  /*12dd0*/  @!P0 IMAD R0, R11, R4.reuse, RZ ;  /* 0x000000040b008224 */ /* 0x088fe400078e02ff */
[----:B------:R-:W-:-:S04]  /*12de0*/  @!P0 IMAD.WIDE.U32 R2, R17, R4, R2 ;  /* 0x0000000411028225 */ /* 0x000fc800078e0002 */
[----:B------:R-:W-:Y:S02]  /*12df0*/  @!P0 IMAD R0, R17, R5, R0 ;  /* 0x0000000511008224 */ /* 0x000fe400078e0200 */
[----:B------:R-:W0:Y:S02]  /*12e00*/  @!P0 LDC.64 R4, c[0x0][0x418] ;  /* 0x00010600ff048b82 */ /* 0x000e240000000a00 */
[----:B------:R-:W-:Y:S02]  /*12e10*/  @!P0 IMAD.IADD R0, R3, 0x1, R0 ;  /* 0x0000000103008824 */ /* 0x000fe400078e0200 */
[----:B------:R-:W-:Y:S01]  /*12e20*/  IMAD R3, RZ, RZ, -UR41 ;  /* 0x80000029ff037e24 */ /* 0x000fe2000f8e02ff */
[----:B0-----:R-:W-:-:S04]  /*12e30*/  @!P0 LEA R4, P1, R2, R4, 0x2 ;  /* 0x0000000402048211 */ /* 0x001fc800078210ff */
[----:B------:R-:W-:Y:S01]  /*12e40*/  @!P0 LEA.HI.X R5, R2, R5, R0, 0x2, P1 ;  /* 0x0000000502058211 */ /* 0x000fe200008f1400 */
[----:B------:R-:W-:Y:S02]  /*12e50*/  IMAD.U32 R2, RZ, RZ, UR47 ;  /* 0x0000002fff027e24 */ /* 0x000fe4000f8e00ff */
[----:B------:R-:W-:-:S03]  /*12e60*/  IMAD.MOV.U32 R0, RZ, RZ, RZ ;  /* 0x000000ffff007224 */ /* 0x000fc600078e00ff */
[----:B------:R-:W-:Y:S01]  /*12e70*/  ISETP.NE.AND P2, PT, R2, 0x3, PT ;  /* 0x000000030200780c */ /* 0x000fe20003f45270 */
[----:B------:R-:W-:Y:S01]  /*12e80*/  IMAD R22, R22, R3, UR40 ;  /* 0x0000002816167e24 */ /* 0x000fe2000f8e0203 */
[----:B------:R-:W-:Y:S01]  /*12e90*/  LOP3.LUT R19, R19, 0xffffffbf, RZ, 0xc0, !PT ;  /* 0xffffffbf13137812 */ /* 0x000fe200078ec0ff */
[----:B------:R-:W-:Y:S01]  /*12ea0*/  IMAD.MOV R3, RZ, RZ, -R7 ;  /* 0x000000ffff037224 */ /* 0x000fe200078e0a07 */
[----:B------:R0:W5:Y:S01]  /*12eb0*/  @!P0 LDG.E R0, desc[UR52][R4.64] ;  /* 0x0000003404008981 */ /* 0x000162000c1e1900 */
[----:B------:R-:W-:Y:S01]  /*12ec0*/  IMAD.U32 R24, RZ, RZ, UR4 ;  /* 0x00000004ff187e24 */ /* 0x000fe2000f8e00ff */
[----:B------:R-:W-:-:S07]  /*12ed0*/  SHF.R.S32.HI R29, RZ, 0x1f, R22 ;  /* 0x0000001fff1d7819 */ /* 0x000fce0000011416 */
[----:B------:R-:W-:Y:S01]  /*12ee0*/  @P2 LOP3.LUT R19, R19, 0x40, RZ, 0xfc, !PT ;  /* 0x0000004013132812 */ /* 0x000fe200078efcff */
[----:B0-----:R-:W-:Y:S01]  /*12ef0*/  IMAD R5, R10, R3, R6 ;  /* 0x000000030a057224 */ /* 0x001fe200078e0206 */
[----:B----4-:R-:W-:Y:S06]  /*12f00*/  @!P2 BRA `(.L_x_10919) ;  /* 0x000000000004a947 */ /* 0x010fec0003800000 */
[----:B------:R-:W-:Y:S01]  /*12f10*/  BPT.TRAP 0x1 ;  /* 0x000000040000795c */ /* 0x000fe20000300000 */
.L_x_10919:
        /* <DEDUP_REMOVED lines=18> */
[----:B--2---:R-:W-:Y:S01]  /*13040*/  LEA R17, P0, R2, UR4, 0x1 ;  /* 0x0000000402117c11 */ /* 0x004fe2000f8008ff */
[----:B------:R-:W-:-:S05]  /*13050*/  IMAD.IADD R6, R3, 0x1, R6 ;  /* 0x0000000103067824 */ /* 0x000fca00078e0206 */
[----:B------:R-:W-:Y:S01]  /*13060*/  LEA.HI.X R18, R2, UR5, R6, 0x1, P0 ;  /* 0x0000000502127c11 */ /* 0x000fe200080f0c06 */
[----:B------:R-:W-:Y:S01]  /*13070*/  IMAD R6, R23, 0x8, R16 ;  /* 0x0000000817067824 */ /* 0x000fe200078e0210 */
[----:B------:R-:W-:-:S04]  /*13080*/  SHF.L.U32 R2, R26, 0x1f, RZ ;  /* 0x0000001f1a027819 */ /* 0x000fc800000006ff */
[----:B------:R-:W0:Y:S02]  /*13090*/  SYNCS.PHASECHK.TRANS64.TRYWAIT P0, [R6+URZ+0x2d840], R2 ;  /* 0x02d84002060075a7 */ /* 0x000e24000800017f */
[----:B0-----:R-:W-:Y:S05]  /*130a0*/  @!P0 BRA `(.L_x_10921) ;  /* 0x0000003000988947 */ /* 0x001fea0003800000 */
.L_x_10973:
[----:B------:R-:W-:Y:S05]  /*130b0*/  BSYNC B0 ;  /* 0x0000000000007941 */ /* 0x000fea0003800000 */
.L_x_10920:
[----:B------:R-:W1:Y:S01]  /*130c0*/  S2R R9, SR_TID.X ;  /* 0x0000000000097919 */ /* 0x000e620000002100 */
[----:B------:R-:W-:Y:S01]  /*130d0*/  ULDC.64 UR4, c[0x0][0x300] ;  /* 0x0000c00000047ab9 */ /* 0x000fe20000000a00 */
[C---:B------:R-:W-:Y:S01]  /*130e0*/  LOP3.LUT P4, RZ, R19.reuse, 0x4, RZ, 0xc0, !PT ;  /* 0x0000000413ff7812 */ /* 0x040fe2000788c0ff */
        /* <DEDUP_REMOVED lines=21> */
[----:B------:R-:W0:Y:S01]  /*13240*/  S2R R9, SR_TID.X ;  /* 0x0000000000097919 */ /* 0x000e220000002100 */
[----:B------:R-:W-:Y:S02]  /*13250*/  LEA.HI.X R0, R2, UR5, R0, 0x1, P0 ;  /* 0x0000000502007c11 */ /* 0x000fe400080f0c00 */
[----:B------:R-:W-:-:S04]  /*13260*/  IADD3 R5, -R10, UR36, -R8 ;  /* 0x000000240a057c10 */ /* 0x000fc8000fffe908 */
[----:B------:R-:W-:Y:S01]  /*13270*/  ISETP.GE.AND P0, PT, R5, 0x1, PT ;  /* 0x000000010500780c */ /* 0x000fe20003f06270 */
[C---:B0-----:R-:W-:Y:S02]  /*13280*/  IMAD.SHL.U32 R10, R9.reuse, 0x8, RZ ;  /* 0x00000008090a7824 */ /* 0x041fe400078e00ff */
[----:B------:R-:W-:-:S03]  /*13290*/  IMAD.SHL.U32 R11, R9, 0x8, RZ ;  /* 0x00000008090b7824 */ /* 0x000fc600078e00ff */
[----:B------:R-:W-:-:S04]  /*132a0*/  LOP3.LUT R10, R10, 0xd8, RZ, 0xc0, !PT ;  /* 0x000000d80a0a7812 */ /* 0x000fc800078ec0ff */
[----:B------:R-:W-:Y:S01]  /*132b0*/  LOP3.LUT R10, R10, 0x18, R9, 0x78, !PT ;  /* 0x000000180a0a7812 */ /* 0x000fe200078e7809 */
[----:B------:R-:W-:-:S03]  /*132c0*/  IMAD.SHL.U32 R9, R9, 0x8, RZ ;  /* 0x0000000809097824 */ /* 0x000fc600078e00ff */
[----:B------:R-:W-:Y:S02]  /*132d0*/  LOP3.LUT R10, R10, 0x320, R11, 0xf8, !PT ;  /* 0x000003200a0a7812 */ /* 0x000fe400078ef80b */
[----:B------:R-:W-:-:S03]  /*132e0*/  LOP3.LUT R9, R9, 0x18, RZ, 0xc0, !PT ;  /* 0x0000001809097812 */ /* 0x000fc600078ec0ff */
[----:B------:R-:W-:Y:S01]  /*132f0*/  IMAD R7, R23, 0x3000, R10 ;  /* 0x0000300017077824 */ /* 0x000fe200078e020a */
[----:B------:R-:W-:Y:S06]  /*13300*/  BRA.DIV UR4, `(.L_x_10922) ;  /* 0x0000003204147947 */ /* 0x000fec000b800000 */
        /* <DEDUP_REMOVED lines=34> */
[----:B------:R0:W-:Y:S04]  /*13530*/  @P0 LDGSTS.E.BYPASS.LTC128B.128 [R8+0x16400], desc[UR52][R2.64], !P4 ;  /* 0x1640000002080fae */ /* 0x0001e8000e101d74 */
[----:B------:R0:W-:Y:S04]  /*13540*/  @P0 LDGSTS.E.BYPASS.LTC128B.128 [R8+0x18400], desc[UR52][R2.64+0x40], !P3 ;  /* 0x1840004002080fae */ /* 0x0001e8000d901d74 */
[----:B--2---:R0:W-:Y:S02]  /*13550*/  @P0 LDGSTS.E.BYPASS.LTC128B.128 [R8+0x1a400], desc[UR52][R2.64+0x80], !P2 ;  /* 0x1a40008002080fae */ /* 0x0041e4000d101d74 */
.L_x_10983:
[----:B------:R-:W-:-:S13]  /*13560*/  ISETP.GE.AND P0, PT, R5, 0x61, PT ;  /* 0x000000610500780c */ /* 0x000fda0003f06270 */
[----:B0-----:R-:W-:Y:S01]  /*13570*/  @P0 LEA R2, P1, R9, R14, 0x1 ;  /* 0x0000000e09020211 */ /* 0x001fe200078208ff */
        /* <DEDUP_REMOVED lines=10> */
.L_x_10923:
        /* <DEDUP_REMOVED lines=11> */
.L_x_10924:
        /* <DEDUP_REMOVED lines=14> */
[----:B-1----:R-:W-:Y:S02]  /*137b0*/  IMAD.U32 R6, RZ, RZ, UR8 ;  /* 0x00000008ff067e24 */ /* 0x002fe4000f8e00ff */
        /* <DEDUP_REMOVED lines=8> */
.L_x_10926:
[----:B------:R-:W-:Y:S05]  /*13840*/  BSYNC B6 ;  /* 0x0000000000067941 */ /* 0x000fea0003800000 */
.L_x_10925:
[----:B------:R2:W5:Y:S01]  /*13850*/  LDL R10, [R1+0xc] ;  /* 0x00000c00010a7983 */ /* 0x0005620000100800 */
[----:B------:R-:W-:Y:S01]  /*13860*/  UISETP.NE.AND UP0, UPT, UR49, URZ, UPT ;  /* 0x0000003f3100728c */ /* 0x000fe2000bf05270 */
[----:B------:R-:W0:Y:S01]  /*13870*/  S2R R20, SR_TID.X ;  /* 0x0000000000147919 */ /* 0x000e220000002100 */
[----:B------:R-:W-:Y:S01]  /*13880*/  R2UR UR6, R29 ;  /* 0x000000001d0672ca */ /* 0x000fe200000e0000 */
[----:B------:R-:W-:-:S03]  /*13890*/  ULDC.64 UR8, c[0x0][0x2d8] ;  /* 0x0000b60000087ab9 */ /* 0x000fc60000000a00 */
[----:B------:R-:W-:Y:S01]  /*138a0*/  PLOP3.LUT P0, PT, PT, PT, UP0, 0x80, 0x0 ;  /* 0x000000000000781c */ /* 0x000fe20003f0f008 */
[----:B------:R-:W-:Y:S01]  /*138b0*/  ULDC UR12, c[0x0][0x448] ;  /* 0x00011200000c7ab9 */ /* 0x000fe20000000800 */
[----:B------:R-:W-:Y:S01]  /*138c0*/  R2UR UR7, R22 ;  /* 0x00000000160772ca */ /* 0x000fe200000e0000 */
[----:B------:R-:W-:Y:S01]  /*138d0*/  ULDC.64 UR10, c[0x0][0x280] ;  /* 0x0000a000000a7ab9 */ /* 0x000fe20000000a00 */
[C---:B------:R-:W-:Y:S01]  /*138e0*/  LOP3.LUT P3, RZ, R19.reuse, 0x400, RZ, 0xc0, !PT ;  /* 0x0000040013ff7812 */ /* 0x040fe2000786c0ff */
[----:B------:R-:W-:Y:S01]  /*138f0*/  @UP0 ULDC UR4, c[0x0][0x44c] ;  /* 0x0001130000040ab9 */ /* 0x000fe20000000800 */
[----:B------:R-:W-:Y:S01]  /*13900*/  @UP0 ULDC UR13, c[0x0][0x44c] ;  /* 0x00011300000d0ab9 */ /* 0x000fe20000000800 */
[C---:B------:R-:W-:Y:S02]  /*13910*/  LOP3.LUT P4, RZ, R19.reuse, 0x200, RZ, 0xc0, !PT ;  /* 0x0000020013ff7812 */ /* 0x040fe4000788c0ff */
[----:B------:R-:W-:Y:S02]  /*13920*/  LOP3.LUT P5, RZ, R19, 0x100, RZ, 0xc0, !PT ;  /* 0x0000010013ff7812 */ /* 0x000fe400078ac0ff */
[C---:B0-----:R-:W-:Y:S01]  /*13930*/  LOP3.LUT R2, R20.reuse, 0x7f, RZ, 0xc0, !PT ;  /* 0x0000007f14027812 */ /* 0x041fe200078ec0ff */
[----:B------:R-:W-:-:S03]  /*13940*/  IMAD.SHL.U32 R20, R20, 0x20, RZ ;  /* 0x0000002014147824 */ /* 0x000fc600078e00ff */
[----:B------:R-:W-:Y:S02]  /*13950*/  SHF.R.U32.HI R2, RZ, 0x2, R2 ;  /* 0x00000002ff027819 */ /* 0x000fe40000011602 */
[----:B------:R-:W-:-:S04]  /*13960*/  LOP3.LUT R20, R20, 0x60, RZ, 0xc0, !PT ;  /* 0x0000006014147812 */ /* 0x000fc800078ec0ff */
[----:B------:R-:W-:-:S05]  /*13970*/  LOP3.LUT R2, R2, R20, RZ, 0xfc, !PT ;  /* 0x0000001402027212 */ /* 0x000fca00078efcff */
[----:B-1----:R-:W-:-:S04]  /*13980*/  VIADD R6, R2, UR43 ;  /* 0x0000002b02067c36 */ /* 0x002fc80008000000 */
[----:B------:R-:W-:Y:S01]  /*13990*/  @P0 IMAD.HI.U32 R0, R6, UR4, RZ ;  /* 0x0000000406000c27 */ /* 0x000fe2000f8e00ff */
[----:B------:R-:W-:Y:S01]  /*139a0*/  PLOP3.LUT P0, PT, PT, PT, UP0, 0x80, 0x0 ;  /* 0x000000000000781c */ /* 0x000fe20003f0f008 */
[----:B------:R-:W-:Y:S02]  /*139b0*/  @UP0 ULDC UR4, c[0x0][0x450] ;  /* 0x0001140000040ab9 */ /* 0x000fe40000000800 */
[----:B------:R-:W-:Y:S01]  /*139c0*/  IMAD.MOV.U32 R3, RZ, RZ, R6 ;  /* 0x000000ffff037224 */ /* 0x000fe200078e0006 */
[----:B------:R-:W-:-:S09]  /*139d0*/  UIMAD UR6, UR6, UR8, URZ ;  /* 0x00000008060672a4 */ /* 0x000fd2000f8e023f */
[----:B------:R-:W-:Y:S02]  /*139e0*/  @P0 SHF.R.U32.HI R3, RZ, UR4, R0 ;  /* 0x00000004ff030c19 */ /* 0x000fe40008011600 */
[----:B------:R-:W-:Y:S01]  /*139f0*/  R2UR UR4, R22 ;  /* 0x00000000160472ca */ /* 0x000fe200000e0000 */
[----:B------:R-:W-:Y:S02]  /*13a00*/  UIMAD UR7, UR7, UR9, UR6 ;  /* 0x00000009070772a4 */ /* 0x000fe4000f8e0206 */
[----:B------:R-:W-:Y:S01]  /*13a10*/  USHF.R.S32.HI UR6, URZ, 0x1f, UR41 ;  /* 0x0000001f3f067899 */ /* 0x000fe20008011429 */
[----:B------:R-:W-:-:S09]  /*13a20*/  SHF.R.S32.HI R0, RZ, 0x1f, R3 ;  /* 0x0000001fff007819 */ /* 0x000fd20000011403 */
[----:B------:R-:W-:-:S03]  /*13a30*/  UIMAD.WIDE.U32 UR4, UR4, UR8, URZ ;  /* 0x00000008040472a5 */ /* 0x000fc6000f8e003f */
[----:B------:R-:W-:Y:S01]  /*13a40*/  ULDC.64 UR8, c[0x0][0x2e0] ;  /* 0x0000b80000087ab9 */ /* 0x000fe20000000a00 */
[----:B------:R-:W-:Y:S02]  /*13a50*/  UIADD3 UR5, UR5, UR7, URZ ;  /* 0x0000000705057290 */ /* 0x000fe4000fffe03f */
[----:B------:R-:W-:Y:S02]  /*13a60*/  UIMAD UR6, UR6, UR8, URZ ;  /* 0x00000008060672a4 */ /* 0x000fe4000f8e023f */
[----:B------:R-:W-:Y:S02]  /*13a70*/  UIMAD.WIDE.U32 UR4, UR41, UR8, UR4 ;  /* 0x00000008290472a5 */ /* 0x000fe4000f8e0004 */
[----:B------:R-:W-:-:S03]  /*13a80*/  UIMAD UR6, UR41, UR9, UR6 ;  /* 0x00000009290672a4 */ /* 0x000fc6000f8e0206 */
[----:B------:R-:W-:Y:S02]  /*13a90*/  ULDC.64 UR8, c[0x0][0x2d0] ;  /* 0x0000b40000087ab9 */ /* 0x000fe40000000a00 */
[----:B------:R-:W-:Y:S01]  /*13aa0*/  IMAD R0, R0, UR8, RZ ;  /* 0x0000000800007c24 */ /* 0x000fe2000f8e02ff */
[----:B------:R-:W-:Y:S01]  /*13ab0*/  UIADD3 UR5, UR5, UR6, URZ ;  /* 0x0000000605057290 */ /* 0x000fe2000fffe03f */
[----:B------:R-:W-:Y:S02]  /*13ac0*/  IMAD.U32 R4, RZ, RZ, UR8 ;  /* 0x00000008ff047e24 */ /* 0x000fe4000f8e00ff */
[C---:B------:R-:W-:Y:S01]  /*13ad0*/  IMAD R5, R3.reuse, UR9, R0 ;  /* 0x0000000903057c24 */ /* 0x040fe2000f8e0200 */
[----:B------:R-:W-:Y:S01]  /*13ae0*/  ULDC.64 UR6, c[0x0][0x2c8] ;  /* 0x0000b20000067ab9 */ /* 0x000fe20000000a00 */
[----:B------:R-:W-:Y:S02]  /*13af0*/  IMAD.MOV R0, RZ, RZ, -R3 ;  /* 0x000000ffff007224 */ /* 0x000fe400078e0a03 */
[----:B------:R-:W-:-:S04]  /*13b00*/  IMAD.WIDE.U32 R2, R3, R4, UR4 ;  /* 0x0000000403027e25 */ /* 0x000fc8000f8e0004 */
[----:B------:R-:W-:Y:S02]  /*13b10*/  IMAD R0, R0, UR12, R6 ;  /* 0x0000000c00007c24 */ /* 0x000fe4000f8e0206 */
[----:B------:R-:W-:-:S03]  /*13b20*/  IMAD.IADD R3, R3, 0x1, R5 ;  /* 0x0000000103037824 */ /* 0x000fc600078e0205 */
[----:B------:R-:W-:Y:S01]  /*13b30*/  SHF.R.S32.HI R5, RZ, 0x1f, R0 ;  /* 0x0000001fff057819 */ /* 0x000fe20000011400 */
[----:B------:R-:W-:-:S04]  /*13b40*/  IMAD.WIDE.U32 R2, R0, UR6, R2 ;  /* 0x0000000600027c25 */ /* 0x000fc8000f8e0002 */
[----:B------:R-:W-:-:S04]  /*13b50*/  IMAD R5, R5, UR6, RZ ;  /* 0x0000000605057c24 */ /* 0x000fc8000f8e02ff */
[----:B------:R-:W-:Y:S01]  /*13b60*/  IMAD R5, R0, UR7, R5 ;  /* 0x0000000700057c24 */ /* 0x000fe2000f8e0205 */
[----:B------:R-:W-:-:S03]  /*13b70*/  LEA R0, P0, R2, UR10, 0x1 ;  /* 0x0000000a02007c11 */ /* 0x000fc6000f8008ff */
[----:B------:R-:W-:-:S05]  /*13b80*/  IMAD.IADD R5, R3, 0x1, R5 ;  /* 0x0000000103057824 */ /* 0x000fca00078e0205 */
[----:B------:R-:W-:Y:S02]  /*13b90*/  LEA.HI.X R5, R2, UR11, R5, 0x1, P0 ;  /* 0x0000000b02057c11 */ /* 0x000fe400080f0c05 */
[----:B------:R-:W-:Y:S01]  /*13ba0*/  PLOP3.LUT P0, PT, PT, PT, UP0, 0x80, 0x0 ;  /* 0x000000000000781c */ /* 0x000fe20003f0f008 */
[----:B------:R-:W-:-:S12]  /*13bb0*/  VIADD R6, R6, 0x80 ;  /* 0x0000008006067836 */ /* 0x000fd80000000000 */
[----:B------:R-:W-:Y:S01]  /*13bc0*/  @P0 IMAD.HI.U32 R3, R6, UR13, RZ ;  /* 0x0000000d06030c27 */ /* 0x000fe2000f8e00ff */
[----:B------:R-:W-:Y:S01]  /*13bd0*/  PLOP3.LUT P0, PT, PT, PT, UP0, 0x80, 0x0 ;  /* 0x000000000000781c */ /* 0x000fe20003f0f008 */
[----:B------:R-:W-:Y:S02]  /*13be0*/  @UP0 ULDC UR13, c[0x0][0x450] ;  /* 0x00011400000d0ab9 */ /* 0x000fe40000000800 */
[----:B------:R-:W-:Y:S01]  /*13bf0*/  IMAD.MOV.U32 R2, RZ, RZ, R6 ;  /* 0x000000ffff027224 */ /* 0x000fe200078e0006 */
[----:B------:R-:W0:Y:S09]  /*13c00*/  S2R R20, SR_TID.X ;  /* 0x0000000000147919 */ /* 0x000e320000002100 */
[----:B------:R-:W-:-:S05]  /*13c10*/  @P0 SHF.R.U32.HI R2, RZ, UR13, R3 ;  /* 0x0000000dff020c19 */ /* 0x000fca0008011603 */
[----:B------:R-:W-:-:S04]  /*13c20*/  IMAD.MOV R3, RZ, RZ, -R2 ;  /* 0x000000ffff037224 */ /* 0x000fc800078e0a02 */
[----:B------:R-:W-:Y:S01]  /*13c30*/  IMAD R6, R3, UR12, R6 ;  /* 0x0000000c03067c24 */ /* 0x000fe2000f8e0206 */
[----:B------:R-:W-:-:S05]  /*13c40*/  SHF.R.S32.HI R3, RZ, 0x1f, R2 ;  /* 0x0000001fff037819 */ /* 0x000fca0000011402 */
[----:B------:R-:W-:-:S04]  /*13c50*/  IMAD R3, R3, UR8, RZ ;  /* 0x0000000803037c24 */ /* 0x000fc8000f8e02ff */
[C---:B------:R-:W-:Y:S02]  /*13c60*/  IMAD R7, R2.reuse, UR9, R3 ;  /* 0x0000000902077c24 */ /* 0x040fe4000f8e0203 */
[----:B------:R-:W-:Y:S01]  /*13c70*/  IMAD.WIDE.U32 R2, R2, R4, UR4 ;  /* 0x0000000402027e25 */ /* 0x000fe2000f8e0004 */
[----:B------:R-:W-:-:S03]  /*13c80*/  SHF.R.S32.HI R4, RZ, 0x1f, R6 ;  /* 0x0000001fff047819 */ /* 0x000fc60000011406 */
[----:B------:R-:W-:Y:S02]  /*13c90*/  IMAD.IADD R3, R3, 0x1, R7 ;  /* 0x0000000103037824 */ /* 0x000fe400078e0207 */
[----:B------:R-:W-:Y:S02]  /*13ca0*/  IMAD R4, R4, UR6, RZ ;  /* 0x0000000604047c24 */ /* 0x000fe4000f8e02ff */
[----:B------:R-:W-:-:S04]  /*13cb0*/  IMAD.WIDE.U32 R2, R6, UR6, R2 ;  /* 0x0000000606027c25 */ /* 0x000fc8000f8e0002 */
[----:B------:R-:W-:Y:S01]  /*13cc0*/  IMAD R7, R6, UR7, R4 ;  /* 0x0000000706077c24 */ /* 0x000fe2000f8e0204 */
[----:B0-----:R-:W-:-:S03]  /*13cd0*/  LOP3.LUT R21, R20, 0x7f, RZ, 0xc0, !PT ;  /* 0x0000007f14157812 */ /* 0x001fc600078ec0ff */
[----:B------:R-:W-:Y:S01]  /*13ce0*/  IMAD.IADD R6, R3, 0x1, R7 ;  /* 0x0000000103067824 */ /* 0x000fe200078e0207 */
[----:B------:R-:W-:Y:S01]  /*13cf0*/  LEA R7, P0, R2, UR10, 0x1 ;  /* 0x0000000a02077c11 */ /* 0x000fe2000f8008ff */
[----:B------:R-:W-:Y:S01]  /*13d00*/  IMAD.SHL.U32 R20, R20, 0x8, RZ ;  /* 0x0000000814147824 */ /* 0x000fe200078e00ff */
[----:B------:R-:W-:Y:S02]  /*13d10*/  UMOV UR4, 0xffffffff ;  /* 0xffffffff00047882 */ /* 0x000fe40000000000 */
[----:B------:R-:W-:Y:S02]  /*13d20*/  LEA.HI.X R6, R2, UR11, R6, 0x1, P0 ;  /* 0x0000000b02067c11 */ /* 0x000fe400080f0c06 */
[----:B------:R-:W-:Y:S02]  /*13d30*/  LOP3.LUT R20, R20, 0x18, RZ, 0xc0, !PT ;  /* 0x0000001814147812 */ /* 0x000fe400078ec0ff */
[----:B------:R-:W-:Y:S01]  /*13d40*/  SHF.R.U32.HI R21, RZ, 0x2, R21 ;  /* 0x00000002ff157819 */ /* 0x000fe20000011615 */
[----:B--2---:R-:W-:Y:S06]  /*13d50*/  BRA.DIV UR4, `(.L_x_10927) ;  /* 0x0000002a04e47947 */ /* 0x004fec000b800000 */
[----:B------:R-:W0:Y:S01]  /*13d60*/  SHFL.IDX PT, R3, R0, RZ, 0x1c1f ;  /* 0x001c1fff00037589 */ /* 0x000e2200000e0000 */
[----:B------:R-:W-:-:S03]  /*13d70*/  VIADD R4, R21, UR43 ;  /* 0x0000002b15047c36 */ /* 0x000fc60008000000 */
        /* <DEDUP_REMOVED lines=9> */
[----:B-----5:R-:W-:Y:S04]  /*13e10*/  @!P0 LDGSTS.E.BYPASS.LTC128B.128 [R10+0xc400], desc[UR52][R2.64], !P3 ;  /* 0x0c400000020a8fae */ /* 0x020fe8000d901d74 */
[----:B------:R-:W-:Y:S04]  /*13e20*/  @!P0 LDGSTS.E.BYPASS.LTC128B.128 [R10+0xf400], desc[UR52][R2.64+0x40], !P4 ;  /* 0x0f400040020a8fae */ /* 0x000fe8000e101d74 */
[----:B------:R0:W-:Y:S01]  /*13e30*/  @!P0 LDGSTS.E.BYPASS.LTC128B.128 [R10+0x12400], desc[UR52][R2.64+0x80], !P5 ;  /* 0x12400080020a8fae */ /* 0x0001e2000e901d74 */
[----:B------:R-:W-:Y:S01]  /*13e40*/  ISETP.GE.AND P0, PT, R8, UR37, PT ;  /* 0x0000002508007c0c */ /* 0x000fe2000bf06270 */
        /* <DEDUP_REMOVED lines=11> */
[----:B------:R-:W-:-:S03]  /*13f00*/  ISETP.GE.AND P0, PT, R8, UR37, PT ;  /* 0x0000002508007c0c */ /* 0x000fc6000bf06270 */
[----:B0-----:R-:W0:Y:S04]  /*13f10*/  SHFL.IDX PT, R3, R0, 0x2, 0x1c1f ;  /* 0x005c1f0000037f89 */ /* 0x001e2800000e0000 */
[----:B------:R-:W1:Y:S04]  /*13f20*/  SHFL.IDX PT, R2, R5, 0x2, 0x1c1f ;  /* 0x005c1f0005027f89 */ /* 0x000e6800000e0000 */
[----:B------:R-:W2:Y:S04]  /*13f30*/  SHFL.IDX PT, R0, R0, 0x3, 0x1c1f ;  /* 0x007c1f0000007f89 */ /* 0x000ea800000e0000 */
[----:B------:R-:W3:Y:S01]  /*13f40*/  SHFL.IDX PT, R5, R5, 0x3, 0x1c1f ;  /* 0x007c1f0005057f89 */ /* 0x000ee200000e0000 */
        /* <DEDUP_REMOVED lines=9> */
[----:B------:R-:W-:-:S13]  /*13fe0*/  ISETP.GE.AND P0, PT, R2, UR37, PT ;  /* 0x0000002502007c0c */ /* 0x000fda000bf06270 */
[----:B--2---:R-:W-:Y:S02]  /*13ff0*/  @!P0 LEA R8, P1, R20, R0, 0x1 ;  /* 0x0000000014088211 */ /* 0x004fe400078208ff */
[----:B------:R-:W-:Y:S03]  /*14000*/  SHFL.IDX PT, R0, R6, RZ, 0x1c1f ;  /* 0x001c1fff06007589 */ /* 0x000fe600000e0000 */
[----:B---3--:R-:W-:Y:S01]  /*14010*/  @!P0 IMAD.X R9, RZ, RZ, R5, P1 ;  /* 0x000000ffff098224 */ /* 0x008fe200008e0605 */
[----:B------:R-:W-:Y:S01]  /*14020*/  SHFL.IDX PT, R6, R6, 0x1, 0x1c1f ;  /* 0x003c1f0006067f89 */ /* 0x000fe200000e0000 */
[----:B------:R-:W-:Y:S02]  /*14030*/  @!P0 IMAD.MOV.U32 R2, RZ, RZ, R8 ;  /* 0x000000ffff028224 */ /* 0x000fe400078e0008 */
[----:B------:R-:W-:-:S05]  /*14040*/  @!P0 IMAD.MOV.U32 R3, RZ, RZ, R9 ;  /* 0x000000ffff038224 */ /* 0x000fca00078e0009 */
[----:B------:R-:W-:Y:S04]  /*14050*/  @!P0 LDGSTS.E.BYPASS.LTC128B.128 [R10+0xdc00], desc[UR52][R2.64], !P3 ;  /* 0x0dc00000020a8fae */ /* 0x000fe8000d901d74 */
[----:B------:R-:W-:Y:S04]  /*14060*/  @!P0 LDGSTS.E.BYPASS.LTC128B.128 [R10+0x10c00], desc[UR52][R2.64+0x40], !P4 ;  /* 0x10c00040020a8fae */ /* 0x000fe8000e101d74 */
[----:B------:R0:W-:Y:S04]  /*14070*/  @!P0 LDGSTS.E.BYPASS.LTC128B.128 [R10+0x13c00], desc[UR52][R2.64+0x80], !P5 ;  /* 0x13c00080020a8fae */ /* 0x0001e8000e901d74 */
[----:B0-----:R-:W0:Y:S01]  /*14080*/  SHFL.IDX PT, R2, R7, RZ, 0x1c1f ;  /* 0x001c1fff07027589 */ /* 0x001e2200000e0000 */
[----:B------:R-:W-:-:S05]  /*14090*/  VIADD R3, R4, 0x80 ;  /* 0x0000008004037836 */ /* 0x000fca0000000000 */
[----:B------:R-:W-:-:S13]  /*140a0*/  ISETP.GE.AND P0, PT, R3, UR37, PT ;  /* 0x0000002503007c0c */ /* 0x000fda000bf06270 */
[----:B0-----:R-:W-:-:S05]  /*140b0*/  @!P0 LEA R5, P1, R20, R2, 0x1 ;  /* 0x0000000214058211 */ /* 0x001fca00078208ff */
[----:B------:R-:W-:Y:S02]  /*140c0*/  @!P0 IMAD.X R0, RZ, RZ, R0, P1 ;  /* 0x000000ffff008224 */ /* 0x000fe400008e0600 */
[----:B------:R-:W-:Y:S02]  /*140d0*/  @!P0 IMAD.MOV.U32 R2, RZ, RZ, R5 ;  /* 0x000000ffff028224 */ /* 0x000fe400078e0005 */
[----:B------:R-:W-:-:S05]  /*140e0*/  @!P0 IMAD.MOV.U32 R3, RZ, RZ, R0 ;  /* 0x000000ffff038224 */ /* 0x000fca00078e0000 */
[----:B------:R0:W-:Y:S04]  /*140f0*/  @!P0 LDGSTS.E.BYPASS.LTC128B.128 [R10+0xe400], desc[UR52][R2.64], !P3 ;  /* 0x0e400000020a8fae */ /* 0x0001e8000d901d74 */
[----:B------:R0:W-:Y:S04]  /*14100*/  @!P0 LDGSTS.E.BYPASS.LTC128B.128 [R10+0x11400], desc[UR52][R2.64+0x40], !P4 ;  /* 0x11400040020a8fae */ /* 0x0001e8000e101d74 */
[----:B------:R0:W-:Y:S02]  /*14110*/  @!P0 LDGSTS.E.BYPASS.LTC128B.128 [R10+0x14400], desc[UR52][R2.64+0x80], !P5 ;  /* 0x14400080020a8fae */ /* 0x0001e4000e901d74 */
.L_x_10996:
[----:B------:R-:W-:-:S05]  /*14120*/  VIADD R4, R4, 0xa0 ;  /* 0x000000a004047836 */ /* 0x000fca0000000000 */
[----:B------:R-:W-:-:S13]  /*14130*/  ISETP.GE.AND P0, PT, R4, UR37, PT ;  /* 0x0000002504007c0c */ /* 0x000fda000bf06270 */
[----:B0-----:R-:W-:-:S05]  /*14140*/  @!P0 LEA R2, P1, R20, R14, 0x1 ;  /* 0x0000000e14028211 */ /* 0x001fca00078208ff */
[----:B------:R-:W-:-:S05]  /*14150*/  @!P0 IMAD.X R3, RZ, RZ, R6, P1 ;  /* 0x000000ffff038224 */ /* 0x000fca00008e0606 */
        /* <DEDUP_REMOVED lines=8> */
.L_x_10928:
        /* <DEDUP_REMOVED lines=18> */
.L_x_10997:
[----:B------:R-:W-:Y:S05]  /*14300*/  BSYNC B0 ;  /* 0x0000000000007941 */ /* 0x000fea0003800000 */
.L_x_10929:
        /* <DEDUP_REMOVED lines=9> */
.L_x_10944:
[----:B------:R-:W2:Y:S01]  /*143a0*/  LDL R8, [R1+0x8] ;  /* 0x0000080001087983 */ /* 0x000ea20000100800 */
[----:B------:R-:W1:Y:S03]  /*143b0*/  LDC R4, c[0x0][0x430] ;  /* 0x00010c00ff047b82 */ /* 0x000e660000000800 */
[----:B------:R-:W3:Y:S04]  /*143c0*/  LDL R6, [R1+0x4] ;  /* 0x0000040001067983 */ /* 0x000ee80000100800 */
[----:B------:R-:W4:Y:S01]  /*143d0*/  LDL R7, [R1] ;  /* 0x0000000001077983 */ /* 0x000f220000100800 */
[----:B0-----:R-:W0:Y:S01]  /*143e0*/  S2R R3, SR_TID.X ;  /* 0x0000000000037919 */ /* 0x001e220000002100 */
        /* <DEDUP_REMOVED lines=13> */
[----:B0-----:R-:W-:Y:S01]  /*144c0*/  @P0 SHF.R.U32.HI R4, RZ, R2, R3 ;  /* 0x00000002ff040219 */ /* 0x001fe20000011603 */
        /* <DEDUP_REMOVED lines=9> */
[----:B------:R-:W-:Y:S02]  /*14560*/  ULDC UR4, c[0x0][0x430] ;  /* 0x00010c0000047ab9 */ /* 0x000fe40000000800 */
[----:B------:R-:W-:Y:S01]  /*14570*/  LEA.HI.X R7, R2, UR5, R3, 0x2, P0 ;  /* 0x0000000502077c11 */ /* 0x000fe200080f1403 */
[----:B------:R-:W-:-:S04]  /*14580*/  IMAD.MOV R2, RZ, RZ, -R4 ;  /* 0x000000ffff027224 */ /* 0x000fc800078e0a04 */
[----:B------:R-:W2:Y:S01]  /*14590*/  LDG.E R4, desc[UR52][R6.64] ;  /* 0x0000003406047981 */ /* 0x000ea2000c1e1900 */
[----:B------:R-:W-:Y:S01]  /*145a0*/  ISETP.NE.AND P1, PT, R8, 0x3, PT ;  /* 0x000000030800780c */ /* 0x000fe20003f25270 */
[----:B------:R-:W-:-:S05]  /*145b0*/  VIADD R23, R9, 0x1 ;  /* 0x0000000109177836 */ /* 0x000fca0000000000 */
        /* <DEDUP_REMOVED lines=9> */
.L_x_10932:
[----:B------:R-:W-:Y:S01]  /*14650*/  IMAD R6, R23, 0x8, R16 ;  /* 0x0000000817067824 */ /* 0x000fe200078e0210 */
[----:B------:R-:W-:Y:S01]  /*14660*/  SHF.L.U32 R0, R26, 0x1f, RZ ;  /* 0x0000001f1a007819 */ /* 0x000fe200000006ff */
[----:B------:R-:W-:Y:S03]  /*14670*/  BSSY B1, `(.L_x_10933) ;  /* 0x0000003000017945 */ /* 0x000fe60003800000 */
[----:B------:R-:W0:Y:S02]  /*14680*/  SYNCS.PHASECHK.TRANS64.TRYWAIT P0, [R6+URZ+0x2d840], R0 ;  /* 0x02d84000060075a7 */ /* 0x000e24000800017f */
[----:B0-----:R-:W-:Y:S05]  /*14690*/  @!P0 BRA `(.L_x_10934) ;  /* 0x0000002800b48947 */ /* 0x001fea0003800000 */
.L_x_10998:
[----:B------:R-:W-:Y:S05]  /*146a0*/  BSYNC B1 ;  /* 0x0000000000017941 */ /* 0x000fea0003800000 */
.L_x_10933:
[----:B------:R-:W1:Y:S01]  /*146b0*/  S2R R12, SR_TID.X ;  /* 0x00000000000c7919 */ /* 0x000e620000002100 */
[----:B------:R-:W-:Y:S01]  /*146c0*/  SHF.R.S32.HI R21, RZ, 0x1f, R5 ;  /* 0x0000001fff157819 */ /* 0x000fe20000011405 */
[----:B------:R-:W-:Y:S01]  /*146d0*/  ULDC.64 UR4, c[0x0][0x300] ;  /* 0x0000c00000047ab9 */ /* 0x000fe20000000a00 */
[----:B------:R-:W-:Y:S01]  /*146e0*/  LOP3.LUT P3, RZ, R19, 0x4, RZ, 0xc0, !PT ;  /* 0x0000000413ff7812 */ /* 0x000fe2000786c0ff */
[----:B------:R-:W-:Y:S01]  /*146f0*/  IMAD.WIDE.U32 R2, R5, UR4, RZ ;  /* 0x0000000405027c25 */ /* 0x000fe2000f8e00ff */
[C---:B------:R-:W-:Y:S02]  /*14700*/  LOP3.LUT P2, RZ, R19.reuse, 0x2, RZ, 0xc0, !PT ;  /* 0x0000000213ff7812 */ /* 0x040fe4000784c0ff */
[----:B------:R-:W-:Y:S01]  /*14710*/  LOP3.LUT P1, RZ, R19, 0x1, RZ, 0xc0, !PT ;  /* 0x0000000113ff7812 */ /* 0x000fe2000782c0ff */
        /* <DEDUP_REMOVED lines=10> */
[----:B-1----:R-:W-:Y:S02]  /*147c0*/  IMAD.SHL.U32 R8, R12, 0x8, RZ ;  /* 0x000000080c087824 */ /* 0x002fe400078e00ff */
[C---:B------:R-:W-:Y:S02]  /*147d0*/  IMAD R0, R22.reuse, UR5, R0 ;  /* 0x0000000516007c24 */ /* 0x040fe4000f8e0200 */
[----:B------:R-:W-:Y:S01]  /*147e0*/  IMAD.WIDE.U32 R2, R22, UR4, R2 ;  /* 0x0000000416027c25 */ /* 0x000fe2000f8e0002 */
[----:B------:R-:W-:Y:S01]  /*147f0*/  LOP3.LUT R8, R8, 0xd8, RZ, 0xc0, !PT ;  /* 0x000000d808087812 */ /* 0x000fe200078ec0ff */
[----:B------:R-:W-:-:S02]  /*14800*/  ULDC.64 UR4, c[0x0][0x2e8] ;  /* 0x0000ba0000047ab9 */ /* 0x000fc40000000a00 */
[----:B------:R-:W-:Y:S01]  /*14810*/  IMAD.SHL.U32 R11, R12, 0x8, RZ ;  /* 0x000000080c0b7824 */ /* 0x000fe200078e00ff */
[----:B------:R-:W-:Y:S01]  /*14820*/  LOP3.LUT R8, R8, 0x18, R12, 0x78, !PT ;  /* 0x0000001808087812 */ /* 0x000fe200078e780c */
[----:B------:R-:W-:Y:S01]  /*14830*/  IMAD.IADD R0, R0, 0x1, R3 ;  /* 0x0000000100007824 */ /* 0x000fe200078e0203 */
[----:B------:R-:W-:Y:S01]  /*14840*/  LEA R7, P0, R2, UR4, 0x1 ;  /* 0x0000000402077c11 */ /* 0x000fe2000f8008ff */
[----:B------:R-:W-:Y:S01]  /*14850*/  UMOV UR4, 0xffffffff ;  /* 0xffffffff00047882 */ /* 0x000fe20000000000 */
[----:B------:R-:W-:Y:S02]  /*14860*/  LOP3.LUT R8, R8, 0x320, R11, 0xf8, !PT ;  /* 0x0000032008087812 */ /* 0x000fe400078ef80b */
[----:B------:R-:W-:-:S03]  /*14870*/  LEA.HI.X R10, R2, UR5, R0, 0x1, P0 ;  /* 0x00000005020a7c11 */ /* 0x000fc600080f0c00 */
[----:B------:R-:W-:Y:S01]  /*14880*/  IMAD R8, R23, 0x3000, R8 ;  /* 0x0000300017087824 */ /* 0x000fe200078e0208 */
[----:B------:R-:W-:Y:S06]  /*14890*/  BRA.DIV UR4, `(.L_x_10935) ;  /* 0x0000002a04487947 */ /* 0x000fec000b800000 */
[----:B------:R-:W0:Y:S01]  /*148a0*/  S2R R3, SR_TID.X ;  /* 0x0000000000037919 */ /* 0x000e220000002100 */
        /* <DEDUP_REMOVED lines=27> */
.L_x_11008:
        /* <DEDUP_REMOVED lines=10> */
.L_x_10936:
        /* <DEDUP_REMOVED lines=11> */
.L_x_10937:
[----:B------:R1:W-:Y:S01]  /*14bb0*/  SYNCS.ARRIVE.TRANS64.A1T0 RZ, [R6+URZ+0x2d830], RZ ;  /* 0x02d830ff06ff79a7 */ /* 0x0003e2000810003f */
[----:B------:R-:W-:Y:S05]  /*14bc0*/  @!P2 BRA `(.L_x_10938) ;  /* 0x000000000004a947 */ /* 0x000fea0003800000 */
[----:B------:R-:W-:Y:S01]  /*14bd0*/  BPT.TRAP 0x1 ;  /* 0x000000040000795c */ /* 0x000fe20000300000 */
.L_x_10938:
[----:B------:R-:W-:Y:S01]  /*14be0*/  SHF.L.U32 R2, R20, 0x1f, RZ ;  /* 0x0000001f14027819 */ /* 0x000fe200000006ff */
[----:B-1----:R-:W-:Y:S01]  /*14bf0*/  IMAD R6, R9, 0x8, R16 ;  /* 0x0000000809067824 */ /* 0x002fe200078e0210 */
[----:B------:R-:W-:Y:S03]  /*14c00*/  BSSY B1, `(.L_x_10939) ;  /* 0x0000003000017945 */ /* 0x000fe60003800000 */
[----:B------:R-:W1:Y:S02]  /*14c10*/  SYNCS.PHASECHK.TRANS64.TRYWAIT P0, [R6+URZ+0x2d860], R2 ;  /* 0x02d86002060075a7 */ /* 0x000e64000800017f */
[----:B-1----:R-:W-:Y:S05]  /*14c20*/  @!P0 BRA `(.L_x_10940) ;  /* 0x0000002800a88947 */ /* 0x002fea0003800000 */
.L_x_11009:
[----:B------:R-:W-:Y:S05]  /*14c30*/  BSYNC B1 ;  /* 0x0000000000017941 */ /* 0x000fea0003800000 */
.L_x_10939:
[----:B------:R-:W0:Y:S01]  /*14c40*/  S2R R3, SR_TID.X ;  /* 0x0000000000037919 */ /* 0x000e220000002100 */
[----:B-1----:R-:W-:Y:S01]  /*14c50*/  IMAD.MOV.U32 R2, RZ, RZ, -0x80 ;  /* 0xffffff80ff027424 */ /* 0x002fe200078e00ff */
[----:B------:R-:W-:Y:S01]  /*14c60*/  UMOV UR4, 0xffffffff ;  /* 0xffffffff00047882 */ /* 0x000fe20000000000 */
[C---:B------:R-:W-:Y:S02]  /*14c70*/  LOP3.LUT P3, RZ, R19.reuse, 0x20, RZ, 0xc0, !PT ;  /* 0x0000002013ff7812 */ /* 0x040fe4000786c0ff */
[----:B------:R-:W-:Y:S01]  /*14c80*/  IMAD R2, R28, R2, UR36 ;  /* 0x000000241c027e24 */ /* 0x000fe2000f8e0202 */
[C---:B------:R-:W-:Y:S02]  /*14c90*/  LOP3.LUT P2, RZ, R19.reuse, 0x10, RZ, 0xc0, !PT ;  /* 0x0000001013ff7812 */ /* 0x040fe4000784c0ff */
[----:B------:R-:W-:Y:S01]  /*14ca0*/  LOP3.LUT P1, RZ, R19, 0x8, RZ, 0xc0, !PT ;  /* 0x0000000813ff7812 */ /* 0x000fe2000782c0ff */
[C---:B0-----:R-:W-:Y:S02]  /*14cb0*/  IMAD.SHL.U32 R7, R3.reuse, 0x8, RZ ;  /* 0x0000000803077824 */ /* 0x041fe400078e00ff */
[----:B------:R-:W-:-:S03]  /*14cc0*/  IMAD.SHL.U32 R8, R3, 0x8, RZ ;  /* 0x0000000803087824 */ /* 0x000fc600078e00ff */
[----:B------:R-:W-:-:S04]  /*14cd0*/  LOP3.LUT R7, R7, 0xd8, RZ, 0xc0, !PT ;  /* 0x000000d807077812 */ /* 0x000fc800078ec0ff */
[----:B------:R-:W-:Y:S02]  /*14ce0*/  LOP3.LUT R7, R7, 0x18, R3, 0x78, !PT ;  /* 0x0000001807077812 */ /* 0x000fe400078e7803 */
[----:B------:R-:W-:Y:S02]  /*14cf0*/  LOP3.LUT R3, R3, 0x7f, RZ, 0xc0, !PT ;  /* 0x0000007f03037812 */ /* 0x000fe400078ec0ff */
[----:B------:R-:W-:Y:S02]  /*14d00*/  LOP3.LUT R7, R7, 0x320, R8, 0xf8, !PT ;  /* 0x0000032007077812 */ /* 0x000fe400078ef808 */
[----:B------:R-:W-:-:S03]  /*14d10*/  SHF.R.U32.HI R3, RZ, 0x2, R3 ;  /* 0x00000002ff037819 */ /* 0x000fc60000011603 */
[----:B------:R-:W-:Y:S02]  /*14d20*/  IMAD R7, R9, 0x3000, R7 ;  /* 0x0000300009077824 */ /* 0x000fe400078e0207 */
[----:B------:R-:W-:Y:S01]  /*14d30*/  IMAD.IADD R8, R2, 0x1, -R3 ;  /* 0x0000000102087824 */ /* 0x000fe200078e0a03 */
[----:B------:R-:W-:Y:S06]  /*14d40*/  BRA.DIV UR4, `(.L_x_10941) ;  /* 0x0000002a04747947 */ /* 0x000fec000b800000 */
[----:B------:R-:W0:Y:S01]  /*14d50*/  SHFL.IDX PT, R2, R17, RZ, 0x1c1f ;  /* 0x001c1fff11027589 */ /* 0x000e2200000e0000 */
        /* <DEDUP_REMOVED lines=33> */
.L_x_11019:
        /* <DEDUP_REMOVED lines=31> */
.L_x_10942:
        /* <DEDUP_REMOVED lines=11> */
.L_x_10943:
        /* <DEDUP_REMOVED lines=8> */
.L_x_10931:
        /* <DEDUP_REMOVED lines=16> */
[----:B0-----:R-:W-:-:S05]  /*15390*/  IADD3 R0, R0, UR46, R7 ;  /* 0x0000002e00007c10 */ /* 0x001fca000fffe007 */
[----:B------:R1:W-:Y:S02]  /*153a0*/  STL [R1+0x10], R0 ;  /* 0x0000100001007387 */ /* 0x0003e40000100800 */
.L_x_10946:
[----:B------:R-:W-:Y:S05]  /*153b0*/  BSYNC B0 ;  /* 0x0000000000007941 */ /* 0x000fea0003800000 */
.L_x_10945:
[----:B-1----:R-:W-:-:S05]  /*153c0*/  IMAD.U32 R0, RZ, RZ, UR47 ;  /* 0x0000002fff007e24 */ /* 0x002fca000f8e00ff */
[----:B------:R-:W-:-:S13]  /*153d0*/  ISETP.NE.AND P0, PT, R0, 0x3, PT ;  /* 0x000000030000780c */ /* 0x000fda0003f05270 */
[----:B------:R-:W-:Y:S05]  /*153e0*/  @!P0 BRA `(.L_x_10947) ;  /* 0x0000000000048947 */ /* 0x000fea0003800000 */
[----:B------:R-:W-:Y:S01]  /*153f0*/  BPT.TRAP 0x1 ;  /* 0x000000040000795c */ /* 0x000fe20000300000 */
.L_x_10947:
[----:B------:R-:W-:Y:S01]  /*15400*/  IMAD R4, R23, 0x8, R16 ;  /* 0x0000000817047824 */ /* 0x000fe200078e0210 */
[----:B0-----:R-:W-:Y:S01]  /*15410*/  SHF.L.U32 R3, R26, 0x1f, RZ ;  /* 0x0000001f1a037819 */ /* 0x001fe200000006ff */
[----:B------:R-:W-:Y:S03]  /*15420*/  BSSY B0, `(.L_x_10948) ;  /* 0x0000003000007945 */ /* 0x000fe60003800000 */
[----:B------:R-:W0:Y:S02]  /*15430*/  SYNCS.PHASECHK.TRANS64.TRYWAIT P0, [R4+URZ+0x2d860], R3 ;  /* 0x02d86003040075a7 */ /* 0x000e24000800017f */
[----:B0-----:R-:W-:Y:S05]  /*15440*/  @!P0 BRA `(.L_x_10949) ;  /* 0x0000002800188947 */ /* 0x001fea0003800000 */
.L_x_11020:
[----:B------:R-:W-:Y:S05]  /*15450*/  BSYNC B0 ;  /* 0x0000000000007941 */ /* 0x000fea0003800000 */
.L_x_10948:
[----:B------:R-:W1:Y:S01]  /*15460*/  S2R R7, SR_TID.X ;  /* 0x0000000000077919 */ /* 0x000e620000002100 */
[----:B------:R-:W-:Y:S01]  /*15470*/  IMAD.MOV.U32 R5, RZ, RZ, -0x80 ;  /* 0xffffff80ff057424 */ /* 0x000fe200078e00ff */
[----:B------:R-:W-:Y:S01]  /*15480*/  UMOV UR4, 0xffffffff ;  /* 0xffffffff00047882 */ /* 0x000fe20000000000 */
[C---:B------:R-:W-:Y:S02]  /*15490*/  LOP3.LUT P4, RZ, R19.reuse, 0x20, RZ, 0xc0, !PT ;  /* 0x0000002013ff7812 */ /* 0x040fe4000788c0ff */
[----:B------:R-:W-:Y:S01]  /*154a0*/  IMAD R5, R24, R5, UR36 ;  /* 0x0000002418057e24 */ /* 0x000fe2000f8e0205 */
[C---:B------:R-:W-:Y:S02]  /*154b0*/  LOP3.LUT P3, RZ, R19.reuse, 0x10, RZ, 0xc0, !PT ;  /* 0x0000001013ff7812 */ /* 0x040fe4000786c0ff */
[----:B------:R-:W-:Y:S01]  /*154c0*/  LOP3.LUT P1, RZ, R19, 0x8, RZ, 0xc0, !PT ;  /* 0x0000000813ff7812 */ /* 0x000fe2000782c0ff */
[C---:B-1----:R-:W-:Y:S01]  /*154d0*/  IMAD.SHL.U32 R0, R7.reuse, 0x8, RZ ;  /* 0x0000000807007824 */ /* 0x042fe200078e00ff */
[C---:B------:R-:W-:Y:S01]  /*154e0*/  LOP3.LUT R6, R7.reuse, 0x7f, RZ, 0xc0, !PT ;  /* 0x0000007f07067812 */ /* 0x040fe200078ec0ff */
[----:B------:R-:W-:-:S03]  /*154f0*/  IMAD.SHL.U32 R2, R7, 0x8, RZ ;  /* 0x0000000807027824 */ /* 0x000fc600078e00ff */
[----:B------:R-:W-:Y:S02]  /*15500*/  LOP3.LUT R0, R0, 0xd8, RZ, 0xc0, !PT ;  /* 0x000000d800007812 */ /* 0x000fe400078ec0ff */
[----:B------:R-:W-:Y:S02]  /*15510*/  SHF.R.U32.HI R6, RZ, 0x2, R6 ;  /* 0x00000002ff067819 */ /* 0x000fe40000011606 */
[----:B------:R-:W-:-:S03]  /*15520*/  LOP3.LUT R0, R0, 0x18, R7, 0x78, !PT ;  /* 0x0000001800007812 */ /* 0x000fc600078e7807 */
[----:B------:R-:W-:Y:S01]  /*15530*/  IMAD.IADD R5, R5, 0x1, -R6 ;  /* 0x0000000105057824 */ /* 0x000fe200078e0a06 */
[----:B------:R-:W-:-:S05]  /*15540*/  LOP3.LUT R0, R0, 0x320, R2, 0xf8, !PT ;  /* 0x0000032000007812 */ /* 0x000fca00078ef802 */
[----:B------:R-:W-:Y:S01]  /*15550*/  IMAD R7, R23, 0x3000, R0 ;  /* 0x0000300017077824 */ /* 0x000fe200078e0200 */
        /* <DEDUP_REMOVED lines=8> */
[----:B------:R-:W1:Y:S03]  /*155e0*/  SHFL.IDX PT, R14, R17, 0x1, 0x1c1f ;  /* 0x003c1f00110e7f89 */ /* 0x000e6600000e0000 */
[----:B0-----:R-:W-:Y:S01]  /*155f0*/  IMAD.X R3, RZ, RZ, R0, P0 ;  /* 0x000000ffff037224 */ /* 0x001fe200000e0600 */
[----:B------:R-:W-:Y:S01]  /*15600*/  ISETP.LT.OR P0, PT, R5, 0x1, P4 ;  /* 0x000000010500780c */ /* 0x000fe20002701670 */
[----:B------:R-:W-:Y:S02]  /*15610*/  IMAD R0, R7, 0x2, R16 ;  /* 0x0000000207007824 */ /* 0x000fe400078e0210 */
[----:B------:R-:W-:Y:S10]  /*15620*/  SHFL.IDX PT, R7, R18, 0x3, 0x1c1f ;  /* 0x007c1f0012077f89 */ /* 0x000ff400000e0000 */
        /* <DEDUP_REMOVED lines=25> */
.L_x_11030:
        /* <DEDUP_REMOVED lines=13> */
.L_x_10951:
        /* <DEDUP_REMOVED lines=11> */
.L_x_10952:
[----:B------:R0:W-:Y:S01]  /*15940*/  SYNCS.ARRIVE.TRANS64.A1T0 RZ, [R4+URZ+0x2d850], RZ ;  /* 0x02d850ff04ff79a7 */ /* 0x0001e2000810003f */
[----:B------:R-:W-:-:S05]  /*15950*/  VIADD R23, R23, 0x1 ;  /* 0x0000000117177836 */ /* 0x000fca0000000000 */
[----:B------:R-:W-:-:S04]  /*15960*/  ISETP.NE.AND P0, PT, R23, 0x2, PT ;  /* 0x000000021700780c */ /* 0x000fc80003f05270 */
[----:B------:R-:W-:Y:S02]  /*15970*/  SEL R3, RZ, 0x1, P0 ;  /* 0x00000001ff037807 */ /* 0x000fe40000000000 */
[----:B------:R-:W-:Y:S02]  /*15980*/  SEL R23, R23, RZ, P0 ;  /* 0x000000ff17177207 */ /* 0x000fe40000000000 */
[----:B0-----:R-:W-:-:S07]  /*15990*/  LOP3.LUT R26, R26, R3, RZ, 0x3c, !PT ;  /* 0x000000031a1a7212 */ /* 0x001fce00078e3cff */
.L_x_10912:
[----:B------:R-:W-:Y:S05]  /*159a0*/  BSYNC B7 ;  /* 0x0000000000077941 */ /* 0x000fea0003800000 */
.L_x_10910:
[----:B------:R2:W5:Y:S01]  /*159b0*/  LDL R2, [R1+0x10] ;  /* 0x0000100001027983 */ /* 0x0005620000100800 */
[----:B------:R-:W-:-:S13]  /*159c0*/  LOP3.LUT P0, RZ, R19, 0x800, RZ, 0xc0, !PT ;  /* 0x0000080013ff7812 */ /* 0x000fda000780c0ff */
[----:B--2---:R-:W-:Y:S05]  /*159d0*/  @!P0 BRA `(.L_x_10953) ;  /* 0x0000000000288947 */ /* 0x004fea0003800000 */
[----:B------:R-:W-:Y:S05]  /*159e0*/  WARPSYNC.ALL ;  /* 0x0000000000007948 */ /* 0x000fea0003800000 */
[----:B------:R-:W2:Y:S08]  /*159f0*/  S2UR UR5, SR_CgaCtaId ;  /* 0x00000000000579c3 */ /* 0x000eb00000008800 */
[----:B------:R-:W-:Y:S06]  /*15a00*/  BAR.SYNC.DEFER_BLOCKING 0x5, 0x200 ;  /* 0x0148000000007b1d */ /* 0x000fec0000010000 */
[----:B------:R-:W-:-:S02]  /*15a10*/  UMOV UR4, 0x400 ;  /* 0x0000040000047882 */ /* 0x000fc40000000000 */
[----:B--2---:R-:W-:-:S06]  /*15a20*/  ULEA UR4, UR5, UR4, 0x18 ;  /* 0x0000000405047291 */ /* 0x004fcc000f8ec03f */
[----:B------:R-:W-:-:S05]  /*15a30*/  IMAD.U32 R16, RZ, RZ, UR4 ;  /* 0x00000004ff107e24 */ /* 0x000fca000f8e00ff */
[----:B-----5:R-:W2:Y:S04]  /*15a40*/  LDS R2, [R16+0x2d8d0] ;  /* 0x02d8d00010027984 */ /* 0x020ea80000000800 */
[----:B--2---:R2:W-:Y:S01]  /*15a50*/  STL [R1+0x10], R2 ;  /* 0x0000100201007387 */ /* 0x0045e20000100800 */
[----:B------:R-:W-:Y:S06]  /*15a60*/  BAR.ARV 0x4, 0x200 ;  /* 0x0108000000007b1d */ /* 0x000fec0000002000 */
[----:B------:R-:W-:Y:S05]  /*15a70*/  BRA `(.L_x_10954) ;  /* 0x00000000002c7947 */ /* 0x000fea0003800000 */
.L_x_10953:
[----:B------:R-:W-:-:S03]  /*15a80*/  UMOV UR4, 0xffffffff ;  /* 0xffffffff00047882 */ /* 0x000fc60000000000 */
[----:B------:R-:W-:Y:S05]  /*15a90*/  BRA.DIV UR4, `(.L_x_10955) ;  /* 0x0000002604fc7947 */ /* 0x000fea000b800000 */
[----:B-----5:R2:W3:Y:S02]  /*15aa0*/  SHFL.IDX PT, R14, R2, RZ, 0x1f ;  /* 0x00001fff020e7589 */ /* 0x0204e400000e0000 */
.L_x_11033:
[----:B------:R-:W4:Y:S01]  /*15ab0*/  @!P2 S2R R3, SR_CgaCtaId ;  /* 0x000000000003a919 */ /* 0x000f220000008800 */
[----:B------:R-:W-:Y:S05]  /*15ac0*/  WARPSYNC.ALL ;  /* 0x0000000000007948 */ /* 0x000fea0003800000 */
[----:B------:R-:W-:Y:S01]  /*15ad0*/  BAR.SYNC.DEFER_BLOCKING 0x4, 0x200 ;  /* 0x0108000000007b1d */ /* 0x000fe20000010000 */
[----:B-1----:R-:W-:-:S05]  /*15ae0*/  @!P2 MOV R0, 0x400 ;  /* 0x000004000000a802 */ /* 0x002fca0000000f00 */
[----:B---3--:R3:W-:Y:S01]  /*15af0*/  STL [R1+0x10], R14 ;  /* 0x0000100e01007387 */ /* 0x0087e20000100800 */
[----:B----4-:R-:W-:-:S05]  /*15b00*/  @!P2 LEA R16, R3, R0, 0x18 ;  /* 0x000000000310a211 */ /* 0x010fca00078ec0ff */
[----:B------:R3:W-:Y:S01]  /*15b10*/  @!P2 STS [R16+0x2d8d0], R2 ;  /* 0x02d8d0021000a388 */ /* 0x0007e20000000800 */
[----:B------:R-:W-:Y:S06]  /*15b20*/  BAR.ARV 0x5, 0x200 ;  /* 0x0148000000007b1d */ /* 0x000fec0000002000 */
.L_x_10954:
[----:B-1----:R-:W4:Y:S01]  /*15b30*/  LDL R0, [R1+0x10] ;  /* 0x0000100001007983 */ /* 0x002f220000100800 */
[----:B------:R-:W-:Y:S02]  /*15b40*/  ULDC UR4, c[0x0][0xc38] ;  /* 0x00030e0000047ab9 */ /* 0x000fe40000000800 */
[----:B----4-:R-:W-:-:S13]  /*15b50*/  ISETP.GE.AND P0, PT, R0, UR4, PT ;  /* 0x0000000400007c0c */ /* 0x010fda000bf06270 */
[----:B------:R-:W-:Y:S05]  /*15b60*/  @!P0 BRA `(.L_x_10956) ;  /* 0xffffffc000c48947 */ /* 0x000fea000383ffff */
.L_x_10901:
[----:B------:R-:W4:Y:S01]  /*15b70*/  LDL.LU R0, [R1+0x14] ;  /* 0x0000140001007983 */ /* 0x000f220000300800 */
[----:B------:R-:W-:Y:S01]  /*15b80*/  BSSY B0, `(.L_x_10957) ;  /* 0x000000b000007945 */ /* 0x000fe20003800000 */
[----:B------:R-:W1:Y:S01]  /*15b90*/  S2R R5, SR_CgaCtaId ;  /* 0x0000000000057919 */ /* 0x000e620000008800 */
[----:B----4-:R-:W-:-:S05]  /*15ba0*/  VIADD R0, R0, 0x1 ;  /* 0x0000000100007836 */ /* 0x010fca0000000000 */
[----:B--23--:R-:W-:-:S04]  /*15bb0*/  LEA.HI R2, R0, R0, RZ, 0x1 ;  /* 0x0000000000027211 */ /* 0x00cfc800078f08ff */
[----:B------:R-:W-:Y:S02]  /*15bc0*/  LOP3.LUT R3, R2, 0xfffffffe, RZ, 0xc0, !PT ;  /* 0xfffffffe02037812 */ /* 0x000fe400078ec0ff */
[----:B------:R-:W-:-:S03]  /*15bd0*/  MOV R2, 0x400 ;  /* 0x0000040000027802 */ /* 0x000fc60000000f00 */
[----:B------:R-:W-:Y:S01]  /*15be0*/  IMAD.IADD R0, R0, 0x1, -R3 ;  /* 0x0000000100007824 */ /* 0x000fe200078e0a03 */
[----:B-1----:R-:W-:-:S04]  /*15bf0*/  LEA R4, R5, R2, 0x18 ;  /* 0x0000000205047211 */ /* 0x002fc800078ec0ff */
[----:B------:R-:W-:-:S04]  /*15c00*/  SHF.L.U32 R0, R0, 0x1f, RZ ;  /* 0x0000001f00007819 */ /* 0x000fc800000006ff */
[----:B------:R-:W1:Y:S02]  /*15c10*/  SYNCS.PHASECHK.TRANS64.TRYWAIT P0, [R4+URZ+0x2d820], R0 ;  /* 0x02d82000040075a7 */ /* 0x000e64000800017f */
[----:B-1----:R-:W-:Y:S05]  /*15c20*/  @!P0 BRA `(.L_x_10958) ;  /* 0x0000002400c08947 */ /* 0x002fea0003800000 */
.L_x_11034:
[----:B------:R-:W-:Y:S05]  /*15c30*/  BSYNC B0 ;  /* 0x0000000000007941 */ /* 0x000fea0003800000 */
.L_x_10957:
[----:B------:R-:W-:-:S03]  /*15c40*/  UMOV UR4, 0xffffffff ;  /* 0xffffffff00047882 */ /* 0x000fc60000000000 */
[----:B------:R-:W-:Y:S05]  /*15c50*/  BRA.DIV UR4, `(.L_x_10959) ;  /* 0x0000002604c87947 */ /* 0x000fea000b800000 */
[----:B-1----:R-:W1:Y:S02]  /*15c60*/  S2R R0, SR_TID.X ;  /* 0x0000000000007919 */ /* 0x002e640000002100 */
[----:B-1----:R-:W-:-:S04]  /*15c70*/  SHF.R.U32.HI R0, RZ, 0x5, R0 ;  /* 0x00000005ff007819 */ /* 0x002fc80000011600 */
[----:B------:R-:W-:-:S05]  /*15c80*/  LOP3.LUT R0, R0, 0x3, RZ, 0xc0, !PT ;  /* 0x0000000300007812 */ /* 0x000fca00078ec0ff */
[----:B------:R1:W2:Y:S02]  /*15c90*/  SHFL.IDX PT, R14, R0, RZ, 0x1f ;  /* 0x00001fff000e7589 */ /* 0x0002a400000e0000 */
.L_x_11037:
[----:B--2---:R-:W-:Y:S01]  /*15ca0*/  ISETP.NE.AND P0, PT, R14, RZ, PT ;  /* 0x000000ff0e00720c */ /* 0x004fe20003f05270 */
[----:B------:R-:W-:-:S12]  /*15cb0*/  BSSY B0, `(.L_x_10960) ;  /* 0x0000024000007945 */ /* 0x000fd80003800000 */
[----:B------:R-:W-:Y:S05]  /*15cc0*/  @P0 BRA `(.L_x_10961) ;  /* 0x0000000000880947 */ /* 0x000fea0003800000 */
[----:B------:R-:W-:-:S03]  /*15cd0*/  UMOV UR4, 0xffffffff ;  /* 0xffffffff00047882 */ /* 0x000fc60000000000 */
[----:B------:R-:W-:Y:S05]  /*15ce0*/  BRA.DIV UR4, `(.L_x_10962) ;  /* 0x0000002604d87947 */ /* 0x000fea000b800000 */
[----:B------:R-:W-:-:S13]  /*15cf0*/  ELECT P6, URZ, PT ;  /* 0x00000000003f782f */ /* 0x000fda00038c0000 */
.L_x_11040:
[----:B------:R-:W-:Y:S05]  /*15d00*/  @!P6 BRA `(.L_x_10961) ;  /* 0x000000000078e947 */ /* 0x000fea0003800000 */
[----:B------:R-:W-:-:S06]  /*15d10*/  ULOP3.LUT UR4, UR42, 0x2, URZ, 0xfc, !UPT ;  /* 0x000000022a047892 */ /* 0x000fcc000f8efc3f */
[----:B-1----:R-:W-:-:S05]  /*15d20*/  IMAD.U32 R0, RZ, RZ, UR4 ;  /* 0x00000004ff007e24 */ /* 0x002fca000f8e00ff */
[----:B------:R-:W-:-:S13]  /*15d30*/  ISETP.NE.AND P0, PT, R0, 0x3, PT ;  /* 0x000000030000780c */ /* 0x000fda0003f05270 */
[----:B------:R-:W-:Y:S05]  /*15d40*/  @!P0 BRA `(.L_x_10963) ;  /* 0x0000000000048947 */ /* 0x000fea0003800000 */
[----:B------:R-:W-:Y:S01]  /*15d50*/  BPT.TRAP 0x1 ;  /* 0x000000040000795c */ /* 0x000fe20000300000 */
.L_x_10963:
[C---:B------:R-:W-:Y:S01]  /*15d60*/  IMAD R5, R23.reuse, 0x8, R4 ;  /* 0x0000000817057824 */ /* 0x040fe200078e0204 */
[----:B------:R-:W-:Y:S01]  /*15d70*/  SHF.L.U32 R0, R26, 0x1f, RZ ;  /* 0x0000001f1a007819 */ /* 0x000fe200000006ff */
[----:B------:R-:W-:-:S03]  /*15d80*/  VIADD R23, R23, 0x1 ;  /* 0x0000000117177836 */ /* 0x000fc60000000000 */
[----:B------:R-:W1:Y:S02]  /*15d90*/  SYNCS.PHASECHK.TRANS64.TRYWAIT P1, [R5+URZ+0x2d840], R0 ;  /* 0x02d84000050075a7 */ /* 0x000e64000802017f */
[----:B------:R-:W-:-:S04]  /*15da0*/  ISETP.NE.AND P2, PT, R23, 0x2, PT ;  /* 0x000000021700780c */ /* 0x000fc80003f45270 */
[----:B------:R-:W-:Y:S01]  /*15db0*/  SEL R3, RZ, 0x1, P2 ;  /* 0x00000001ff037807 */ /* 0x000fe20001000000 */
[----:B-1----:R-:W-:Y:S08]  /*15dc0*/  @!P1 BRA `(.L_x_10964) ;  /* 0x0000002400c09947 */ /* 0x002ff00003800000 */
.L_x_11041:
[----:B------:R-:W-:Y:S02]  /*15dd0*/  SEL R23, R23, RZ, P2 ;  /* 0x000000ff17177207 */ /* 0x000fe40001000000 */
[----:B------:R-:W-:Y:S01]  /*15de0*/  LOP3.LUT R2, R26, R3, RZ, 0x3c, !PT ;  /* 0x000000031a027212 */ /* 0x000fe200078e3cff */
[----:B------:R-:W-:Y:S06]  /*15df0*/  @!P0 BRA `(.L_x_10965) ;  /* 0x0000000000048947 */ /* 0x000fec0003800000 */
[----:B------:R-:W-:Y:S01]  /*15e00*/  BPT.TRAP 0x1 ;  /* 0x000000040000795c */ /* 0x000fe20000300000 */
.L_x_10965:
[----:B------:R-:W-:Y:S01]  /*15e10*/  IMAD R23, R23, 0x8, R4 ;  /* 0x0000000817177824 */ /* 0x000fe200078e0204 */
[----:B------:R-:W-:-:S04]  /*15e20*/  SHF.L.U32 R2, R2, 0x1f, RZ ;  /* 0x0000001f02027819 */ /* 0x000fc800000006ff */
[----:B------:R-:W2:Y:S02]  /*15e30*/  SYNCS.PHASECHK.TRANS64.TRYWAIT P1, [R23+URZ+0x2d840], R2 ;  /* 0x02d84002170075a7 */ /* 0x000ea4000802017f */
[----:B--2---:R-:W-:Y:S05]  /*15e40*/  @!P1 BRA `(.L_x_10966) ;  /* 0x0000002400b49947 */ /* 0x004fea0003800000 */
.L_x_11042:
[----:B------:R-:W-:Y:S05]  /*15e50*/  @!P0 BRA `(.L_x_10967) ;  /* 0x0000000000048947 */ /* 0x000fea0003800000 */
[----:B------:R-:W-:Y:S01]  /*15e60*/  BPT.TRAP 0x1 ;  /* 0x000000040000795c */ /* 0x000fe20000300000 */
.L_x_10967:
[----:B------:R-:W3:Y:S02]  /*15e70*/  SYNCS.PHASECHK.TRANS64.TRYWAIT P1, [R5+URZ+0x2d860], R0 ;  /* 0x02d86000050075a7 */ /* 0x000ee4000802017f */
[----:B---3--:R-:W-:Y:S05]  /*15e80*/  @!P1 BRA `(.L_x_10968) ;  /* 0x0000002400b89947 */ /* 0x008fea0003800000 */
.L_x_11043:
[----:B------:R-:W-:Y:S05]  /*15e90*/  @!P0 BRA `(.L_x_10969) ;  /* 0x0000000000048947 */ /* 0x000fea0003800000 */
[----:B------:R-:W-:Y:S01]  /*15ea0*/  BPT.TRAP 0x1 ;  /* 0x000000040000795c */ /* 0x000fe20000300000 */
.L_x_10969:
[----:B----4-:R4:W0:Y:S02]  /*15eb0*/  SYNCS.PHASECHK.TRANS64.TRYWAIT P0, [R23+URZ+0x2d860], R2 ;  /* 0x02d86002170075a7 */ /* 0x010824000800017f */
[----:B0-----:R-:W-:Y:S05]  /*15ec0*/  @!P0 NANOSLEEP.SYNCS 0x989680 ;  /* 0x009896800000895d */ /* 0x001fea0003900000 */
[----:B------:R-:W0:Y:S02]  /*15ed0*/  @!P0 SYNCS.PHASECHK.TRANS64 P0, [R23+URZ+0x2d860], R2 ;  /* 0x02d86002170085a7 */ /* 0x000e24000800007f */
[----:B0-----:R-:W-:Y:S05]  /*15ee0*/  @!P0 BRA `(.L_x_10969) ;  /* 0xfffffffc00f08947 */ /* 0x001fea000383ffff */
.L_x_10961:
[----:B------:R-:W-:Y:S05]  /*15ef0*/  BSYNC B0 ;  /* 0x0000000000007941 */ /* 0x000fea0003800000 */
.L_x_10960:
[----:B------:R-:W-:Y:S05]  /*15f00*/  EXIT ;  /* 0x000000000000794d */ /* 0x000fea0003800000 */
.L_x_10814:
[----:B0-----:R-:W-:-:S04]  /*15f10*/  IMAD.U32 R3, RZ, RZ, UR40 ;  /* 0x00000028ff037e24 */ /* 0x001fc8000f8e00ff */
[----:B------:R0:W1:Y:S03]  /*15f20*/  SYNCS.PHASECHK.TRANS64.TRYWAIT P1, [R3+URZ+0x2d800], R0 ;  /* 0x02d80000030075a7 */ /* 0x000066000802017f */
[----:B-1----:R-:W-:Y:S05]  /*15f30*/  @!P1 NANOSLEEP.SYNCS 0x989680 ;  /* 0x009896800000995d */ /* 0x002fea0003900000 */
[----:B------:R-:W1:Y:S02]  /*15f40*/  @!P1 SYNCS.PHASECHK.TRANS64 P1, [R3+URZ+0x2d800], R0 ;  /* 0x02d80000030095a7 */ /* 0x000e64000802007f */
[----:B-1----:R-:W-:Y:S05]  /*15f50*/  @!P1 BRA `(.L_x_10814) ;  /* 0xfffffffc00ec9947 */ /* 0x002fea000383ffff */
[----:B------:R-:W-:Y:S05]  /*15f60*/  BRA `(.L_x_10970) ;  /* 0xfffffeb800e47947 */ /* 0x000fea000383ffff */
.L_x_10818:
[----:B-1----:R1:W2:Y:S02]  /*15f70*/  SYNCS.PHASECHK.TRANS64.TRYWAIT P1, [R6+URZ+0x2d830], R3 ;  /* 0x02d83003060075a7 */ /* 0x0022a4000802017f */
[----:B--2---:R-:W-:Y:S05]  /*15f80*/  @!P1 NANOSLEEP.SYNCS 0x989680 ;  /* 0x009896800000995d */ /* 0x004fea0003900000 */
[----:B------:R-:W2:Y:S02]  /*15f90*/  @!P1 SYNCS.PHASECHK.TRANS64 P1, [R6+URZ+0x2d830], R3 ;  /* 0x02d83003060095a7 */ /* 0x000ea4000802007f */
[----:B--2---:R-:W-:Y:S05]  /*15fa0*/  @!P1 BRA `(.L_x_10818) ;  /* 0xfffffffc00f09947 */ /* 0x004fea000383ffff */
[----:B------:R-:W-:Y:S05]  /*15fb0*/  BRA `(.L_x_10817) ;  /* 0xfffffebc00007947 */ /* 0x000fea000383ffff */
.L_x_10835:
[----:B-1----:R-:W-:-:S04]  /*15fc0*/  IMAD.U32 R7, RZ, RZ, UR6 ;  /* 0x00000006ff077e24 */ /* 0x002fc8000f8e00ff */
[----:B------:R1:W2:Y:S03]  /*15fd0*/  SYNCS.PHASECHK.TRANS64.TRYWAIT P1, [R7+URZ+0x2d830], R6 ;  /* 0x02d83006070075a7 */ /* 0x0002a6000802017f */
[----:B--2---:R-:W-:Y:S05]  /*15fe0*/  @!P1 NANOSLEEP.SYNCS 0x989680 ;  /* 0x009896800000995d */ /* 0x004fea0003900000 */
[----:B------:R-:W2:Y:S02]  /*15ff0*/  @!P1 SYNCS.PHASECHK.TRANS64 P1, [R7+URZ+0x2d830], R6 ;  /* 0x02d83006070095a7 */ /* 0x000ea4000802007f */
[----:B--2---:R-:W-:Y:S05]  /*16000*/  @!P1 BRA `(.L_x_10835) ;  /* 0xfffffffc00ec9947 */ /* 0x004fea000383ffff */
[----:B------:R-:W-:Y:S05]  /*16010*/  BRA `(.L_x_10832) ;  /* 0xfffffef800247947 */ /* 0x000fea000383ffff */
.L_x_10839:
[----:B-1----:R-:W-:-:S04]  /*16020*/  IMAD.U32 R7, RZ, RZ, UR6 ;  /* 0x00000006ff077e24 */ /* 0x002fc8000f8e00ff */
[----:B------:R1:W2:Y:S03]  /*16030*/  SYNCS.PHASECHK.TRANS64.TRYWAIT P1, [R7+URZ+0x2d850], R6 ;  /* 0x02d85006070075a7 */ /* 0x0002a6000802017f */
[----:B--2---:R-:W-:Y:S05]  /*16040*/  @!P1 NANOSLEEP.SYNCS 0x989680 ;  /* 0x009896800000995d */ /* 0x004fea0003900000 */
[----:B------:R-:W2:Y:S02]  /*16050*/  @!P1 SYNCS.PHASECHK.TRANS64 P1, [R7+URZ+0x2d850], R6 ;  /* 0x02d85006070095a7 */ /* 0x000ea4000802007f */
[----:B--2---:R-:W-:Y:S05]  /*16060*/  @!P1 BRA `(.L_x_10839) ;  /* 0xfffffffc00ec9947 */ /* 0x004fea000383ffff */
[----:B------:R-:W-:Y:S05]  /*16070*/  BRA `(.L_x_10836) ;  /* 0xfffffef800d07947 */ /* 0x000fea000383ffff */
.L_x_10858:
[----:B-1----:R-:W-:-:S04]  /*16080*/  IMAD.U32 R8, RZ, RZ, UR6 ;  /* 0x00000006ff087e24 */ /* 0x002fc8000f8e00ff */
[----:B------:R1:W2:Y:S03]  /*16090*/  SYNCS.PHASECHK.TRANS64.TRYWAIT P1, [R8+URZ+0x2d830], R7 ;  /* 0x02d83007080075a7 */ /* 0x0002a6000802017f */
[----:B--2---:R-:W-:Y:S05]  /*160a0*/  @!P1 NANOSLEEP.SYNCS 0x989680 ;  /* 0x009896800000995d */ /* 0x004fea0003900000 */
[----:B------:R-:W2:Y:S02]  /*160b0*/  @!P1 SYNCS.PHASECHK.TRANS64 P1, [R8+URZ+0x2d830], R7 ;  /* 0x02d83007080095a7 */ /* 0x000ea4000802007f */
[----:B--2---:R-:W-:Y:S05]  /*160c0*/  @!P1 BRA `(.L_x_10858) ;  /* 0xfffffffc00ec9947 */ /* 0x004fea000383ffff */
[----:B------:R-:W-:Y:S05]  /*160d0*/  BRA `(.L_x_10855) ;  /* 0xffffff34002c7947 */ /* 0x000fea000383ffff */
.L_x_10862:
[----:B-1----:R-:W-:-:S04]  /*160e0*/  IMAD.U32 R8, RZ, RZ, UR6 ;  /* 0x00000006ff087e24 */ /* 0x002fc8000f8e00ff */
[----:B------:R1:W2:Y:S03]  /*160f0*/  SYNCS.PHASECHK.TRANS64.TRYWAIT P1, [R8+URZ+0x2d850], R7 ;  /* 0x02d85007080075a7 */ /* 0x0002a6000802017f */
[----:B--2---:R-:W-:Y:S05]  /*16100*/  @!P1 NANOSLEEP.SYNCS 0x989680 ;  /* 0x009896800000995d */ /* 0x004fea0003900000 */
[----:B------:R-:W2:Y:S02]  /*16110*/  @!P1 SYNCS.PHASECHK.TRANS64 P1, [R8+URZ+0x2d850], R7 ;  /* 0x02d85007080095a7 */ /* 0x000ea4000802007f */
[----:B--2---:R-:W-:Y:S05]  /*16120*/  @!P1 BRA `(.L_x_10862) ;  /* 0xfffffffc00ec9947 */ /* 0x004fea000383ffff */
[----:B------:R-:W-:Y:S05]  /*16130*/  BRA `(.L_x_10859) ;  /* 0xffffff3400d87947 */ /* 0x000fea000383ffff */
.L_x_10870:
[----:B-1----:R-:W-:-:S04]  /*16140*/  IMAD.U32 R6, RZ, RZ, UR6 ;  /* 0x00000006ff067e24 */ /* 0x002fc8000f8e00ff */
[----:B------:R1:W2:Y:S03]  /*16150*/  SYNCS.PHASECHK.TRANS64.TRYWAIT P1, [R6+URZ+0x2d830], R5 ;  /* 0x02d83005060075a7 */ /* 0x0002a6000802017f */
[----:B--2---:R-:W-:Y:S05]  /*16160*/  @!P1 NANOSLEEP.SYNCS 0x989680 ;  /* 0x009896800000995d */ /* 0x004fea0003900000 */
[----:B------:R-:W2:Y:S02]  /*16170*/  @!P1 SYNCS.PHASECHK.TRANS64 P1, [R6+URZ+0x2d830], R5 ;  /* 0x02d83005060095a7 */ /* 0x000ea4000802007f */
[----:B--2---:R-:W-:Y:S05]  /*16180*/  @!P1 BRA `(.L_x_10870) ;  /* 0xfffffffc00ec9947 */ /* 0x004fea000383ffff */
[----:B------:R-:W-:Y:S05]  /*16190*/  BRA `(.L_x_10867) ;  /* 0xffffff5c00587947 */ /* 0x000fea000383ffff */
.L_x_10874:
[----:B-1----:R-:W-:-:S04]  /*161a0*/  IMAD.U32 R6, RZ, RZ, UR6 ;  /* 0x00000006ff067e24 */ /* 0x002fc8000f8e00ff */
[----:B------:R1:W2:Y:S03]  /*161b0*/  SYNCS.PHASECHK.TRANS64.TRYWAIT P1, [R6+URZ+0x2d850], R5 ;  /* 0x02d85005060075a7 */ /* 0x0002a6000802017f */
[----:B--2---:R-:W-:Y:S05]  /*161c0*/  @!P1 NANOSLEEP.SYNCS 0x989680 ;  /* 0x009896800000995d */ /* 0x004fea0003900000 */
[----:B------:R-:W2:Y:S02]  /*161d0*/  @!P1 SYNCS.PHASECHK.TRANS64 P1, [R6+URZ+0x2d850], R5 ;  /* 0x02d85005060095a7 */ /* 0x000ea4000802007f */
[----:B--2---:R-:W-:Y:S05]  /*161e0*/  @!P1 BRA `(.L_x_10874) ;  /* 0xfffffffc00ec9947 */ /* 0x004fea000383ffff */
[----:B------:R-:W-:Y:S05]  /*161f0*/  BRA `(.L_x_10871) ;  /* 0xffffff6000047947 */ /* 0x000fea000383ffff */
.L_x_10889:
[----:B-1----:R-:W-:-:S04]  /*16200*/  IMAD.U32 R4, RZ, RZ, UR8 ;  /* 0x00000008ff047e24 */ /* 0x002fc8000f8e00ff */
[----:B------:R1:W2:Y:S03]  /*16210*/  SYNCS.PHASECHK.TRANS64.TRYWAIT P1, [R4+URZ+0x2d850], R3 ;  /* 0x02d85003040075a7 */ /* 0x0002a6000802017f */
[----:B--2---:R-:W-:Y:S05]  /*16220*/  @!P1 NANOSLEEP.SYNCS 0x989680 ;  /* 0x009896800000995d */ /* 0x004fea0003900000 */
[----:B------:R-:W2:Y:S02]  /*16230*/  @!P1 SYNCS.PHASECHK.TRANS64 P1, [R4+URZ+0x2d850], R3 ;  /* 0x02d85003040095a7 */ /* 0x000ea4000802007f */
[----:B--2---:R-:W-:Y:S05]  /*16240*/  @!P1 BRA `(.L_x_10889) ;  /* 0xfffffffc00ec9947 */ /* 0x004fea000383ffff */
[----:B------:R-:W-:Y:S05]  /*16250*/  BRA `(.L_x_10888) ;  /* 0xffffff9400807947 */ /* 0x000fea000383ffff */
.L_x_10918:
[----:B------:R-:W1:Y:S01]  /*16260*/  S2R R20, SR_TID.X ;  /* 0x0000000000147919 */ /* 0x000e620000002100 */
        /* <DEDUP_REMOVED lines=9> */
.L_x_10971:
[----:B------:R-:W-:Y:S05]  /*16300*/  BRA `(.L_x_10972) ;  /* 0xffffffc8004c7947 */ /* 0x000fea000383ffff */
.L_x_10921:
[----:B0-----:R0:W1:Y:S02]  /*16310*/  SYNCS.PHASECHK.TRANS64.TRYWAIT P0, [R6+URZ+0x2d840], R2 ;  /* 0x02d84002060075a7 */ /* 0x001064000800017f */
[----:B-1----:R-:W-:Y:S05]  /*16320*/  @!P0 NANOSLEEP.SYNCS 0x989680 ;  /* 0x009896800000895d */ /* 0x002fea0003900000 */
[----:B------:R-:W1:Y:S02]  /*16330*/  @!P0 SYNCS.PHASECHK.TRANS64 P0, [R6+URZ+0x2d840], R2 ;  /* 0x02d84002060085a7 */ /* 0x000e64000800007f */
[----:B-1----:R-:W-:Y:S05]  /*16340*/  @!P0 BRA `(.L_x_10921) ;  /* 0xfffffffc00f08947 */ /* 0x002fea000383ffff */
[----:B------:R-:W-:Y:S05]  /*16350*/  BRA `(.L_x_10973) ;  /* 0xffffffcc00547947 */ /* 0x000fea000383ffff */
.L_x_10922:
        /* <DEDUP_REMOVED lines=8> */
.L_x_10975:
[----:B------:R-:W-:Y:S05]  /*163e0*/  BSYNC B0 ;  /* 0x0000000000007941 */ /* 0x000fea0003800000 */
.L_x_10974:
        /* <DEDUP_REMOVED lines=9> */
.L_x_10976:
[----:B------:R-:W-:Y:S02]  /*16480*/  IMAD.MOV.U32 R13, RZ, RZ, R0 ;  /* 0x000000ffff0d7224 */ /* 0x000fe400078e0000 */
[----:B------:R-:W-:Y:S02]  /*16490*/  IMAD.MOV.U32 R12, RZ, RZ, 0x1 ;  /* 0x00000001ff0c7424 */ /* 0x000fe400078e00ff */
[----:B------:R-:W-:-:S07]  /*164a0*/  IMAD.MOV.U32 R3, RZ, RZ, R14 ;  /* 0x000000ffff037224 */ /* 0x000fce00078e000e */
[----:B------:R-:W-:Y:S05]  /*164b0*/  WARPSYNC.COLLECTIVE R15, `(.L_x_10977) ;  /* 0x000000000f087348 */ /* 0x000fea0003c00000 */
[----:B------:R0:W1:Y:S02]  /*164c0*/  SHFL.IDX P6, R14, R13, R12, R11 ;  /* 0x0000000c0d0e7389 */ /* 0x00006400000c000b */
[----:B01----:R-:W-:Y:S01]  /*164d0*/  ENDCOLLECTIVE ;  /* 0x000000000000791b */ /* 0x003fe20003800000 */
.L_x_10977:
        /* <DEDUP_REMOVED lines=17> */
.L_x_10978:
[----:B------:R-:W-:Y:S02]  /*165f0*/  @P0 IMAD R8, R7, 0x2, R16 ;  /* 0x0000000207080824 */ /* 0x000fe400078e0210 */
[----:B------:R-:W-:Y:S02]  /*16600*/  IMAD.MOV.U32 R13, RZ, RZ, R0 ;  /* 0x000000ffff0d7224 */ /* 0x000fe400078e0000 */
[----:B------:R-:W-:Y:S02]  /*16610*/  IMAD.MOV.U32 R12, RZ, RZ, 0x2 ;  /* 0x00000002ff0c7424 */ /* 0x000fe400078e00ff */
[----:B------:R-:W-:-:S07]  /*16620*/  IMAD.MOV.U32 R3, RZ, RZ, R14 ;  /* 0x000000ffff037224 */ /* 0x000fce00078e000e */
[----:B------:R-:W-:Y:S05]  /*16630*/  WARPSYNC.COLLECTIVE R15, `(.L_x_10979) ;  /* 0x000000000f087348 */ /* 0x000fea0003c00000 */
[----:B------:R0:W1:Y:S02]  /*16640*/  SHFL.IDX P6, R14, R13, R12, R11 ;  /* 0x0000000c0d0e7389 */ /* 0x00006400000c000b */
[----:B01----:R-:W-:Y:S01]  /*16650*/  ENDCOLLECTIVE ;  /* 0x000000000000791b */ /* 0x003fe20003800000 */
.L_x_10979:
        /* <DEDUP_REMOVED lines=17> */
.L_x_10980:
[----:B------:R-:W-:Y:S02]  /*16770*/  @P0 IMAD R8, R7, 0x2, R16 ;  /* 0x0000000207080824 */ /* 0x000fe400078e0210 */
[----:B------:R-:W-:Y:S02]  /*16780*/  IMAD.MOV.U32 R13, RZ, RZ, R0 ;  /* 0x000000ffff0d7224 */ /* 0x000fe400078e0000 */
[----:B------:R-:W-:Y:S02]  /*16790*/  IMAD.MOV.U32 R12, RZ, RZ, 0x3 ;  /* 0x00000003ff0c7424 */ /* 0x000fe400078e00ff */
[----:B------:R-:W-:-:S07]  /*167a0*/  IMAD.MOV.U32 R3, RZ, RZ, R14 ;  /* 0x000000ffff037224 */ /* 0x000fce00078e000e */
[----:B------:R-:W-:Y:S05]  /*167b0*/  WARPSYNC.COLLECTIVE R15, `(.L_x_10981) ;  /* 0x000000000f087348 */ /* 0x000fea0003c00000 */
[----:B------:R0:W1:Y:S02]  /*167c0*/  SHFL.IDX P6, R14, R13, R12, R11 ;  /* 0x0000000c0d0e7389 */ /* 0x00006400000c000b */
[----:B01----:R-:W-:Y:S01]  /*167d0*/  ENDCOLLECTIVE ;  /* 0x000000000000791b */ /* 0x003fe20003800000 */
.L_x_10981:
        /* <DEDUP_REMOVED lines=16> */
.L_x_10982:
[----:B------:R-:W-:Y:S05]  /*168e0*/  BRA `(.L_x_10983) ;  /* 0xffffffcc001c7947 */ /* 0x000fea000383ffff */
.L_x_10927:
[----:B------:R-:W-:Y:S02]  /*168f0*/  IMAD.MOV.U32 R13, RZ, RZ, R5 ;  /* 0x000000ffff0d7224 */ /* 0x000fe400078e0005 */
[----:B------:R-:W-:Y:S02]  /*16900*/  IMAD.MOV.U32 R12, RZ, RZ, RZ ;  /* 0x000000ffff0c7224 */ /* 0x000fe400078e00ff */
[----:B------:R-:W-:Y:S02]  /*16910*/  IMAD.MOV.U32 R11, RZ, RZ, 0x1c1f ;  /* 0x00001c1fff0b7424 */ /* 0x000fe400078e00ff */
[----:B------:R-:W-:Y:S02]  /*16920*/  IMAD.MOV.U32 R15, RZ, RZ, -0x1 ;  /* 0xffffffffff0f7424 */ /* 0x000fe400078e00ff */
[----:B------:R-:W-:-:S07]  /*16930*/  VIADD R4, R21, UR43 ;  /* 0x0000002b15047c36 */ /* 0x000fce0008000000 */
[----:B-----5:R-:W-:Y:S05]  /*16940*/  WARPSYNC.COLLECTIVE R15, `(.L_x_10984) ;  /* 0x000000000f087348 */ /* 0x020fea0003c00000 */
[----:B------:R0:W1:Y:S02]  /*16950*/  SHFL.IDX P6, R14, R13, R12, R11 ;  /* 0x0000000c0d0e7389 */ /* 0x00006400000c000b */
[----:B01---5:R-:W-:Y:S01]  /*16960*/  ENDCOLLECTIVE ;  /* 0x000000000000791b */ /* 0x023fe20003800000 */
.L_x_10984:
[C---:B------:R-:W-:Y:S01]  /*16970*/  VIADD R8, R4.reuse, 0x20 ;  /* 0x0000002004087836 */ /* 0x040fe20000000000 */
[----:B------:R-:W-:Y:S01]  /*16980*/  ISETP.GE.AND P0, PT, R4, UR37, PT ;  /* 0x0000002504007c0c */ /* 0x000fe2000bf06270 */
[----:B------:R-:W-:Y:S02]  /*16990*/  IMAD.MOV.U32 R13, RZ, RZ, R0 ;  /* 0x000000ffff0d7224 */ /* 0x000fe400078e0000 */
[----:B------:R-:W-:-:S10]  /*169a0*/  IMAD.MOV.U32 R2, RZ, RZ, R14 ;  /* 0x000000ffff027224 */ /* 0x000fd400078e000e */
[----:B------:R-:W-:Y:S05]  /*169b0*/  WARPSYNC.COLLECTIVE R15, `(.L_x_10985) ;  /* 0x000000000f087348 */ /* 0x000fea0003c00000 */
[----:B------:R0:W1:Y:S02]  /*169c0*/  SHFL.IDX P6, R14, R13, R12, R11 ;  /* 0x0000000c0d0e7389 */ /* 0x00006400000c000b */
[----:B01----:R-:W-:Y:S01]  /*169d0*/  ENDCOLLECTIVE ;  /* 0x000000000000791b */ /* 0x003fe20003800000 */
.L_x_10985:
[----:B------:R-:W-:Y:S02]  /*169e0*/  IMAD.MOV.U32 R13, RZ, RZ, R5 ;  /* 0x000000ffff0d7224 */ /* 0x000fe400078e0005 */
[----:B------:R-:W-:Y:S02]  /*169f0*/  IMAD.MOV.U32 R12, RZ, RZ, 0x1 ;  /* 0x00000001ff0c7424 */ /* 0x000fe400078e00ff */
[----:B------:R-:W-:-:S07]  /*16a00*/  IMAD.MOV.U32 R3, RZ, RZ, R14 ;  /* 0x000000ffff037224 */ /* 0x000fce00078e000e */
[----:B------:R-:W-:Y:S05]  /*16a10*/  WARPSYNC.COLLECTIVE R15, `(.L_x_10986) ;  /* 0x000000000f087348 */ /* 0x000fea0003c00000 */
[----:B------:R0:W1:Y:S02]  /*16a20*/  SHFL.IDX P6, R14, R13, R12, R11 ;  /* 0x0000000c0d0e7389 */ /* 0x00006400000c000b */
[----:B01----:R-:W-:Y:S01]  /*16a30*/  ENDCOLLECTIVE ;  /* 0x000000000000791b */ /* 0x003fe20003800000 */
.L_x_10986:
        /* <DEDUP_REMOVED lines=17> */
.L_x_10987:
[----:B------:R-:W-:Y:S02]  /*16b50*/  IMAD.MOV.U32 R13, RZ, RZ, R5 ;  /* 0x000000ffff0d7224 */ /* 0x000fe400078e0005 */
[----:B------:R-:W-:Y:S02]  /*16b60*/  IMAD.MOV.U32 R12, RZ, RZ, 0x2 ;  /* 0x00000002ff0c7424 */ /* 0x000fe400078e00ff */
[----:B------:R-:W-:-:S07]  /*16b70*/  IMAD.MOV.U32 R3, RZ, RZ, R14 ;  /* 0x000000ffff037224 */ /* 0x000fce00078e000e */
[----:B------:R-:W-:Y:S05]  /*16b80*/  WARPSYNC.COLLECTIVE R15, `(.L_x_10988) ;  /* 0x000000000f087348 */ /* 0x000fea0003c00000 */
[----:B------:R0:W1:Y:S02]  /*16b90*/  SHFL.IDX P6, R14, R13, R12, R11 ;  /* 0x0000000c0d0e7389 */ /* 0x00006400000c000b */
[----:B01----:R-:W-:Y:S01]  /*16ba0*/  ENDCOLLECTIVE ;  /* 0x000000000000791b */ /* 0x003fe20003800000 */
.L_x_10988:
        /* <DEDUP_REMOVED lines=13> */
[----:B------:R-:W-:Y:S01]  /*16c80*/  ISETP.GE.AND P0, PT, R2, UR37, PT ;  /* 0x0000002502007c0c */ /* 0x000fe2000bf06270 */
[----:B------:R-:W-:-:S12]  /*16c90*/  IMAD.MOV.U32 R2, RZ, RZ, R14 ;  /* 0x000000ffff027224 */ /* 0x000fd800078e000e */
[----:B------:R-:W-:Y:S05]  /*16ca0*/  WARPSYNC.COLLECTIVE R15, `(.L_x_10989) ;  /* 0x000000000f087348 */ /* 0x000fea0003c00000 */
[----:B------:R0:W1:Y:S02]  /*16cb0*/  SHFL.IDX P6, R14, R13, R12, R11 ;  /* 0x0000000c0d0e7389 */ /* 0x00006400000c000b */
[----:B01----:R-:W-:Y:S01]  /*16cc0*/  ENDCOLLECTIVE ;  /* 0x000000000000791b */ /* 0x003fe20003800000 */
.L_x_10989:
[----:B------:R-:W-:Y:S02]  /*16cd0*/  IMAD.MOV.U32 R13, RZ, RZ, R5 ;  /* 0x000000ffff0d7224 */ /* 0x000fe400078e0005 */
[----:B------:R-:W-:Y:S02]  /*16ce0*/  IMAD.MOV.U32 R12, RZ, RZ, 0x3 ;  /* 0x00000003ff0c7424 */ /* 0x000fe400078e00ff */
[----:B------:R-:W-:-:S07]  /*16cf0*/  IMAD.MOV.U32 R3, RZ, RZ, R14 ;  /* 0x000000ffff037224 */ /* 0x000fce00078e000e */
[----:B------:R-:W-:Y:S05]  /*16d00*/  WARPSYNC.COLLECTIVE R15, `(.L_x_10990) ;  /* 0x000000000f087348 */ /* 0x000fea0003c00000 */
[----:B------:R0:W1:Y:S02]  /*16d10*/  SHFL.IDX P6, R14, R13, R12, R11 ;  /* 0x0000000c0d0e7389 */ /* 0x00006400000c000b */
[----:B01----:R-:W-:Y:S01]  /*16d20*/  ENDCOLLECTIVE ;  /* 0x000000000000791b */ /* 0x003fe20003800000 */
.L_x_10990:
        /* <DEDUP_REMOVED lines=10> */
.L_x_10991:
[----:B------:R-:W-:Y:S01]  /*16dd0*/  @!PT LDS RZ, [RZ] ;  /* 0x00000000fffff984 */ /* 0x000fe20000000800 */
[----:B------:R-:W-:Y:S01]  /*16de0*/  @!PT LDS RZ, [RZ] ;  /* 0x00000000fffff984 */ /* 0x000fe20000000800 */
[----:B------:R-:W-:Y:S01]  /*16df0*/  @!PT LDS RZ, [RZ] ;  /* 0x00000000fffff984 */ /* 0x000fe20000000800 */
[----:B------:R-:W-:Y:S04]  /*16e00*/  @!P0 LDGSTS.E.BYPASS.LTC128B.128 [R10+0xd400], desc[UR52][R2.64], !P3 ;  /* 0x0d400000020a8fae */ /* 0x000fe8000d901d74 */
[----:B------:R-:W-:Y:S04]  /*16e10*/  @!P0 LDGSTS.E.BYPASS.LTC128B.128 [R10+0x10400], desc[UR52][R2.64+0x40], !P4 ;  /* 0x10400040020a8fae */ /* 0x000fe8000e101d74 */
[----:B------:R0:W-:Y:S01]  /*16e20*/  @!P0 LDGSTS.E.BYPASS.LTC128B.128 [R10+0x13400], desc[UR52][R2.64+0x80], !P5 ;  /* 0x13400080020a8fae */ /* 0x0001e2000e901d74 */
[----:B------:R-:W-:Y:S02]  /*16e30*/  IMAD.MOV.U32 R13, RZ, RZ, R6 ;  /* 0x000000ffff0d7224 */ /* 0x000fe400078e0006 */
[----:B------:R-:W-:-:S02]  /*16e40*/  IMAD.MOV.U32 R12, RZ, RZ, RZ ;  /* 0x000000ffff0c7224 */ /* 0x000fc400078e00ff */
[----:B0-----:R-:W-:Y:S02]  /*16e50*/  VIADD R2, R4, 0x60 ;  /* 0x0000006004027836 */ /* 0x001fe40000000000 */
[----:B------:R-:W-:-:S07]  /*16e60*/  IMAD.MOV.U32 R0, RZ, RZ, R14 ;  /* 0x000000ffff007224 */ /* 0x000fce00078e000e */
[----:B------:R-:W-:Y:S05]  /*16e70*/  WARPSYNC.COLLECTIVE R15, `(.L_x_10992) ;  /* 0x000000000f087348 */ /* 0x000fea0003c00000 */
[----:B------:R0:W1:Y:S02]  /*16e80*/  SHFL.IDX P6, R14, R13, R12, R11 ;  /* 0x0000000c0d0e7389 */ /* 0x00006400000c000b */
[----:B01----:R-:W-:Y:S01]  /*16e90*/  ENDCOLLECTIVE ;  /* 0x000000000000791b */ /* 0x003fe20003800000 */
.L_x_10992:
[----:B------:R-:W-:-:S13]  /*16ea0*/  ISETP.GE.AND P0, PT, R2, UR37, PT ;  /* 0x0000002502007c0c */ /* 0x000fda000bf06270 */
[----:B------:R-:W-:Y:S01]  /*16eb0*/  @!P0 LEA R8, P1, R20, R0, 0x1 ;  /* 0x0000000014088211 */ /* 0x000fe200078208ff */
[----:B------:R-:W-:Y:S02]  /*16ec0*/  VIADD R0, R4, 0x80 ;  /* 0x0000008004007836 */ /* 0x000fe40000000000 */
[----:B------:R-:W-:Y:S02]  /*16ed0*/  IMAD.MOV.U32 R13, RZ, RZ, R7 ;  /* 0x000000ffff0d7224 */ /* 0x000fe400078e0007 */
        /* <DEDUP_REMOVED lines=14> */
.L_x_10993:
[----:B------:R-:W-:Y:S02]  /*16fc0*/  IMAD.MOV.U32 R13, RZ, RZ, R6 ;  /* 0x000000ffff0d7224 */ /* 0x000fe400078e0006 */
[----:B------:R-:W-:Y:S02]  /*16fd0*/  IMAD.MOV.U32 R12, RZ, RZ, 0x1 ;  /* 0x00000001ff0c7424 */ /* 0x000fe400078e00ff */
[----:B------:R-:W-:-:S07]  /*16fe0*/  IMAD.MOV.U32 R2, RZ, RZ, R14 ;  /* 0x000000ffff027224 */ /* 0x000fce00078e000e */
[----:B------:R-:W-:Y:S05]  /*16ff0*/  WARPSYNC.COLLECTIVE R15, `(.L_x_10994) ;  /* 0x000000000f087348 */ /* 0x000fea0003c00000 */
[----:B------:R0:W1:Y:S02]  /*17000*/  SHFL.IDX P6, R14, R13, R12, R11 ;  /* 0x0000000c0d0e7389 */ /* 0x00006400000c000b */
[----:B01----:R-:W-:Y:S01]  /*17010*/  ENDCOLLECTIVE ;  /* 0x000000000000791b */ /* 0x003fe20003800000 */
.L_x_10994:
        /* <DEDUP_REMOVED lines=15> */
.L_x_10995:
[----:B------:R-:W-:Y:S05]  /*17110*/  BRA `(.L_x_10996) ;  /* 0xffffffd000007947 */ /* 0x000fea000383ffff */
.L_x_10930:
[----:B0-----:R0:W1:Y:S02]  /*17120*/  SYNCS.PHASECHK.TRANS64.TRYWAIT P0, [R16+URZ+0x2d820], R3 ;  /* 0x02d82003100075a7 */ /* 0x001064000800017f */
[----:B-1----:R-:W-:Y:S05]  /*17130*/  @!P0 NANOSLEEP.SYNCS 0x989680 ;  /* 0x009896800000895d */ /* 0x002fea0003900000 */
[----:B------:R-:W1:Y:S02]  /*17140*/  @!P0 SYNCS.PHASECHK.TRANS64 P0, [R16+URZ+0x2d820], R3 ;  /* 0x02d82003100085a7 */ /* 0x000e64000800007f */
[----:B-1----:R-:W-:Y:S05]  /*17150*/  @!P0 BRA `(.L_x_10930) ;  /* 0xfffffffc00f08947 */ /* 0x002fea000383ffff */
[----:B------:R-:W-:Y:S05]  /*17160*/  BRA `(.L_x_10997) ;  /* 0xffffffd000647947 */ /* 0x000fea000383ffff */
.L_x_10934:
[----:B0-----:R0:W1:Y:S02]  /*17170*/  SYNCS.PHASECHK.TRANS64.TRYWAIT P0, [R6+URZ+0x2d840], R0 ;  /* 0x02d84000060075a7 */ /* 0x001064000800017f */
[----:B-1----:R-:W-:Y:S05]  /*17180*/  @!P0 NANOSLEEP.SYNCS 0x989680 ;  /* 0x009896800000895d */ /* 0x002fea0003900000 */
[----:B------:R-:W1:Y:S02]  /*17190*/  @!P0 SYNCS.PHASECHK.TRANS64 P0, [R6+URZ+0x2d840], R0 ;  /* 0x02d84000060085a7 */ /* 0x000e64000800007f */
[----:B-1----:R-:W-:Y:S05]  /*171a0*/  @!P0 BRA `(.L_x_10934) ;  /* 0xfffffffc00f08947 */ /* 0x002fea000383ffff */
[----:B------:R-:W-:Y:S05]  /*171b0*/  BRA `(.L_x_10998) ;  /* 0xffffffd400387947 */ /* 0x000fea000383ffff */
.L_x_10935:
        /* <DEDUP_REMOVED lines=8> */
.L_x_11000:
[----:B------:R-:W-:Y:S05]  /*17240*/  BSYNC B1 ;  /* 0x0000000000017941 */ /* 0x000fea0003800000 */
.L_x_10999:
        /* <DEDUP_REMOVED lines=10> */
.L_x_11001:
[----:B------:R-:W-:Y:S02]  /*172f0*/  IMAD.MOV.U32 R13, RZ, RZ, R10 ;  /* 0x000000ffff0d7224 */ /* 0x000fe400078e000a */
[----:B------:R-:W-:Y:S02]  /*17300*/  IMAD.MOV.U32 R12, RZ, RZ, 0x1 ;  /* 0x00000001ff0c7424 */ /* 0x000fe400078e00ff */
[----:B------:R-:W-:Y:S02]  /*17310*/  IMAD.SHL.U32 R27, R27, 0x8, RZ ;  /* 0x000000081b1b7824 */ /* 0x000fe400078e00ff */
[----:B------:R-:W-:-:S03]  /*17320*/  IMAD.MOV.U32 R2, RZ, RZ, R14 ;  /* 0x000000ffff027224 */ /* 0x000fc600078e000e */
[----:B------:R-:W-:-:S07]  /*17330*/  LOP3.LUT R27, R27, 0x18, RZ, 0xc0, !PT ;  /* 0x000000181b1b7812 */ /* 0x000fce00078ec0ff */
[----:B------:R-:W-:Y:S05]  /*17340*/  WARPSYNC.COLLECTIVE R15, `(.L_x_11002) ;  /* 0x000000000f087348 */ /* 0x000fea0003c00000 */
[----:B------:R0:W1:Y:S02]  /*17350*/  SHFL.IDX P6, R14, R13, R12, R11 ;  /* 0x0000000c0d0e7389 */ /* 0x00006400000c000b */
[----:B01----:R-:W-:Y:S01]  /*17360*/  ENDCOLLECTIVE ;  /* 0x000000000000791b */ /* 0x003fe20003800000 */
.L_x_11002:
[----:B------:R-:W-:-:S05]  /*17370*/  IMAD.SHL.U32 R0, R27, 0x2, RZ ;  /* 0x000000021b007824 */ /* 0x000fca00078e00ff */
[----:B------:R-:W-:-:S05]  /*17380*/  IADD3 R2, P0, R2, R0, RZ ;  /* 0x0000000002027210 */ /* 0x000fca0007f1e0ff */
[----:B------:R-:W-:Y:S02]  /*17390*/  IMAD.X R3, RZ, RZ, R3, P0 ;  /* 0x000000ffff037224 */ /* 0x000fe400000e0603 */
[----:B------:R-:W-:-:S03]  /*173a0*/  IMAD.MOV.U32 R13, RZ, RZ, R7 ;  /* 0x000000ffff0d7224 */ /* 0x000fc600078e0007 */
        /* <DEDUP_REMOVED lines=10> */
.L_x_11003:
[----:B------:R-:W-:Y:S02]  /*17450*/  IMAD.MOV.U32 R13, RZ, RZ, R10 ;  /* 0x000000ffff0d7224 */ /* 0x000fe400078e000a */
[----:B------:R-:W-:Y:S02]  /*17460*/  IMAD.MOV.U32 R12, RZ, RZ, 0x2 ;  /* 0x00000002ff0c7424 */ /* 0x000fe400078e00ff */
[----:B------:R-:W-:-:S07]  /*17470*/  IMAD.MOV.U32 R2, RZ, RZ, R14 ;  /* 0x000000ffff027224 */ /* 0x000fce00078e000e */
[----:B------:R-:W-:Y:S05]  /*17480*/  WARPSYNC.COLLECTIVE R15, `(.L_x_11004) ;  /* 0x000000000f087348 */ /* 0x000fea0003c00000 */
[----:B------:R0:W1:Y:S02]  /*17490*/  SHFL.IDX P6, R14, R13, R12, R11 ;  /* 0x0000000c0d0e7389 */ /* 0x00006400000c000b */
[----:B01----:R-:W-:Y:S01]  /*174a0*/  ENDCOLLECTIVE ;  /* 0x000000000000791b */ /* 0x003fe20003800000 */
.L_x_11004:
        /* <DEDUP_REMOVED lines=13> */
.L_x_11005:
[----:B------:R-:W-:Y:S02]  /*17580*/  IMAD.MOV.U32 R13, RZ, RZ, R10 ;  /* 0x000000ffff0d7224 */ /* 0x000fe400078e000a */
[----:B------:R-:W-:Y:S02]  /*17590*/  IMAD.MOV.U32 R12, RZ, RZ, 0x3 ;  /* 0x00000003ff0c7424 */ /* 0x000fe400078e00ff */
[----:B------:R-:W-:-:S07]  /*175a0*/  IMAD.MOV.U32 R2, RZ, RZ, R14 ;  /* 0x000000ffff027224 */ /* 0x000fce00078e000e */
[----:B------:R-:W-:Y:S05]  /*175b0*/  WARPSYNC.COLLECTIVE R15, `(.L_x_11006) ;  /* 0x000000000f087348 */ /* 0x000fea0003c00000 */
[----:B------:R0:W1:Y:S02]  /*175c0*/  SHFL.IDX P6, R14, R13, R12, R11 ;  /* 0x0000000c0d0e7389 */ /* 0x00006400000c000b */
[----:B01----:R-:W-:Y:S01]  /*175d0*/  ENDCOLLECTIVE ;  /* 0x000000000000791b */ /* 0x003fe20003800000 */
.L_x_11006:
        /* <DEDUP_REMOVED lines=13> */
.L_x_11007:
[----:B------:R-:W-:Y:S01]  /*176b0*/  IMAD.MOV.U32 R2, RZ, RZ, R14 ;  /* 0x000000ffff027224 */ /* 0x000fe200078e000e */
[----:B------:R-:W-:Y:S06]  /*176c0*/  BRA `(.L_x_11008) ;  /* 0xffffffd000e47947 */ /* 0x000fec000383ffff */
.L_x_10940:
[----:B-1----:R1:W2:Y:S02]  /*176d0*/  SYNCS.PHASECHK.TRANS64.TRYWAIT P0, [R6+URZ+0x2d860], R2 ;  /* 0x02d86002060075a7 */ /* 0x0022a4000800017f */
[----:B--2---:R-:W-:Y:S05]  /*176e0*/  @!P0 NANOSLEEP.SYNCS 0x989680 ;  /* 0x009896800000895d */ /* 0x004fea0003900000 */
[----:B------:R-:W2:Y:S02]  /*176f0*/  @!P0 SYNCS.PHASECHK.TRANS64 P0, [R6+URZ+0x2d860], R2 ;  /* 0x02d86002060085a7 */ /* 0x000ea4000800007f */
[----:B--2---:R-:W-:Y:S05]  /*17700*/  @!P0 BRA `(.L_x_10940) ;  /* 0xfffffffc00f08947 */ /* 0x004fea000383ffff */
[----:B------:R-:W-:Y:S05]  /*17710*/  BRA `(.L_x_11009) ;  /* 0xffffffd400447947 */ /* 0x000fea000383ffff */
.L_x_10941:
        /* <DEDUP_REMOVED lines=8> */
.L_x_11011:
[----:B------:R-:W-:Y:S05]  /*177a0*/  BSYNC B1 ;  /* 0x0000000000017941 */ /* 0x000fea0003800000 */
.L_x_11010:
        /* <DEDUP_REMOVED lines=9> */
.L_x_11012:
[----:B------:R-:W-:Y:S02]  /*17840*/  IMAD.MOV.U32 R13, RZ, RZ, R18 ;  /* 0x000000ffff0d7224 */ /* 0x000fe400078e0012 */
[----:B------:R-:W-:Y:S02]  /*17850*/  IMAD.MOV.U32 R12, RZ, RZ, 0x1 ;  /* 0x00000001ff0c7424 */ /* 0x000fe400078e00ff */
[----:B------:R-:W-:-:S07]  /*17860*/  IMAD.MOV.U32 R2, RZ, RZ, R14 ;  /* 0x000000ffff027224 */ /* 0x000fce00078e000e */
[----:B------:R-:W-:Y:S05]  /*17870*/  WARPSYNC.COLLECTIVE R15, `(.L_x_11013) ;  /* 0x000000000f087348 */ /* 0x000fea0003c00000 */
[----:B------:R0:W1:Y:S02]  /*17880*/  SHFL.IDX P6, R14, R13, R12, R11 ;  /* 0x0000000c0d0e7389 */ /* 0x00006400000c000b */
[----:B01----:R-:W-:Y:S01]  /*17890*/  ENDCOLLECTIVE ;  /* 0x000000000000791b */ /* 0x003fe20003800000 */
.L_x_11013:
        /* <DEDUP_REMOVED lines=16> */
.L_x_11014:
[----:B------:R-:W-:Y:S02]  /*179a0*/  IMAD.MOV.U32 R13, RZ, RZ, R18 ;  /* 0x000000ffff0d7224 */ /* 0x000fe400078e0012 */
[----:B------:R-:W-:Y:S02]  /*179b0*/  IMAD.MOV.U32 R12, RZ, RZ, 0x2 ;  /* 0x00000002ff0c7424 */ /* 0x000fe400078e00ff */
[----:B------:R-:W-:-:S07]  /*179c0*/  IMAD.MOV.U32 R2, RZ, RZ, R14 ;  /* 0x000000ffff027224 */ /* 0x000fce00078e000e */
[----:B------:R-:W-:Y:S05]  /*179d0*/  WARPSYNC.COLLECTIVE R15, `(.L_x_11015) ;  /* 0x000000000f087348 */ /* 0x000fea0003c00000 */
[----:B------:R0:W1:Y:S02]  /*179e0*/  SHFL.IDX P6, R14, R13, R12, R11 ;  /* 0x0000000c0d0e7389 */ /* 0x00006400000c000b */
[----:B01----:R-:W-:Y:S01]  /*179f0*/  ENDCOLLECTIVE ;  /* 0x000000000000791b */ /* 0x003fe20003800000 */
.L_x_11015:
        /* <DEDUP_REMOVED lines=16> */
.L_x_11016:
[----:B------:R-:W-:Y:S02]  /*17b00*/  IMAD.MOV.U32 R13, RZ, RZ, R18 ;  /* 0x000000ffff0d7224 */ /* 0x000fe400078e0012 */
[----:B------:R-:W-:Y:S02]  /*17b10*/  IMAD.MOV.U32 R12, RZ, RZ, 0x3 ;  /* 0x00000003ff0c7424 */ /* 0x000fe400078e00ff */
[----:B------:R-:W-:-:S07]  /*17b20*/  IMAD.MOV.U32 R2, RZ, RZ, R14 ;  /* 0x000000ffff027224 */ /* 0x000fce00078e000e */
[----:B------:R-:W-:Y:S05]  /*17b30*/  WARPSYNC.COLLECTIVE R15, `(.L_x_11017) ;  /* 0x000000000f087348 */ /* 0x000fea0003c00000 */
[----:B------:R0:W1:Y:S02]  /*17b40*/  SHFL.IDX P6, R14, R13, R12, R11 ;  /* 0x0000000c0d0e7389 */ /* 0x00006400000c000b */
[----:B01----:R-:W-:Y:S01]  /*17b50*/  ENDCOLLECTIVE ;  /* 0x000000000000791b */ /* 0x003fe20003800000 */
.L_x_11017:
        /* <DEDUP_REMOVED lines=13> */
.L_x_11018:
        /* <DEDUP_REMOVED lines=8> */
.L_x_10949:
[----:B0-----:R0:W1:Y:S02]  /*17cb0*/  SYNCS.PHASECHK.TRANS64.TRYWAIT P0, [R4+URZ+0x2d860], R3 ;  /* 0x02d86003040075a7 */ /* 0x001064000800017f */
[----:B-1----:R-:W-:Y:S05]  /*17cc0*/  @!P0 NANOSLEEP.SYNCS 0x989680 ;  /* 0x009896800000895d */ /* 0x002fea0003900000 */
[----:B------:R-:W1:Y:S02]  /*17cd0*/  @!P0 SYNCS.PHASECHK.TRANS64 P0, [R4+URZ+0x2d860], R3 ;  /* 0x02d86003040085a7 */ /* 0x000e64000800007f */
[----:B-1----:R-:W-:Y:S05]  /*17ce0*/  @!P0 BRA `(.L_x_10949) ;  /* 0xfffffffc00f08947 */ /* 0x002fea000383ffff */
[----:B------:R-:W-:Y:S05]  /*17cf0*/  BRA `(.L_x_11020) ;  /* 0xffffffd400d47947 */ /* 0x000fea000383ffff */
.L_x_10950:
        /* <DEDUP_REMOVED lines=8> */
.L_x_11022:
[----:B------:R-:W-:Y:S05]  /*17d80*/  BSYNC B0 ;  /* 0x0000000000007941 */ /* 0x000fea0003800000 */
.L_x_11021:
[----:B------:R-:W0:Y:S01]  /*17d90*/  S2R R2, SR_TID.X ;  /* 0x0000000000027919 */ /* 0x000e220000002100 */
[----:B------:R-:W-:Y:S02]  /*17da0*/  IMAD.MOV.U32 R13, RZ, RZ, R17 ;  /* 0x000000ffff0d7224 */ /* 0x000fe400078e0011 */
[----:B------:R-:W-:Y:S02]  /*17db0*/  IMAD.MOV.U32 R12, RZ, RZ, RZ ;  /* 0x000000ffff0c7224 */ /* 0x000fe400078e00ff */
[----:B------:R-:W-:Y:S02]  /*17dc0*/  IMAD.MOV.U32 R11, RZ, RZ, 0x1c1f ;  /* 0x00001c1fff0b7424 */ /* 0x000fe400078e00ff */
[----:B------:R-:W-:Y:S02]  /*17dd0*/  IMAD.MOV.U32 R15, RZ, RZ, -0x1 ;  /* 0xffffffffff0f7424 */ /* 0x000fe400078e00ff */
[----:B------:R-:W-:-:S07]  /*17de0*/  IMAD.MOV.U32 R0, RZ, RZ, R14 ;  /* 0x000000ffff007224 */ /* 0x000fce00078e000e */
[----:B0-----:R-:W-:Y:S05]  /*17df0*/  WARPSYNC.COLLECTIVE R15, `(.L_x_11023) ;  /* 0x000000000f087348 */ /* 0x001fea0003c00000 */
[----:B------:R1:W2:Y:S02]  /*17e00*/  SHFL.IDX P6, R14, R13, R12, R11 ;  /* 0x0000000c0d0e7389 */ /* 0x0002a400000c000b */
[----:B012---:R-:W-:Y:S01]  /*17e10*/  ENDCOLLECTIVE ;  /* 0x000000000000791b */ /* 0x007fe20003800000 */
.L_x_11023:
[----:B------:R-:W-:Y:S02]  /*17e20*/  IMAD.MOV.U32 R13, RZ, RZ, R18 ;  /* 0x000000ffff0d7224 */ /* 0x000fe400078e0012 */
[----:B------:R-:W-:Y:S02]  /*17e30*/  IMAD.MOV.U32 R12, RZ, RZ, 0x1 ;  /* 0x00000001ff0c7424 */ /* 0x000fe400078e00ff */
[----:B------:R-:W-:-:S05]  /*17e40*/  IMAD.SHL.U32 R2, R2, 0x8, RZ ;  /* 0x0000000802027824 */ /* 0x000fca00078e00ff */
[----:B------:R-:W-:-:S05]  /*17e50*/  LOP3.LUT R2, R2, 0x18, RZ, 0xc0, !PT ;  /* 0x0000001802027812 */ /* 0x000fca00078ec0ff */
[----:B------:R-:W-:-:S05]  /*17e60*/  IMAD.SHL.U32 R6, R2, 0x2, RZ ;  /* 0x0000000202067824 */ /* 0x000fca00078e00ff */
[----:B------:R-:W-:-:S13]  /*17e70*/  IADD3 R2, P0, R14, R6, RZ ;  /* 0x000000060e027210 */ /* 0x000fda0007f1e0ff */
[----:B------:R-:W-:Y:S05]  /*17e80*/  WARPSYNC.COLLECTIVE R15, `(.L_x_11024) ;  /* 0x000000000f087348 */ /* 0x000fea0003c00000 */
[----:B------:R0:W1:Y:S02]  /*17e90*/  SHFL.IDX P6, R14, R13, R12, R11 ;  /* 0x0000000c0d0e7389 */ /* 0x00006400000c000b */
[----:B01----:R-:W-:Y:S01]  /*17ea0*/  ENDCOLLECTIVE ;  /* 0x000000000000791b */ /* 0x003fe20003800000 */
.L_x_11024:
[----:B------:R-:W-:Y:S01]  /*17eb0*/  IMAD.X R3, RZ, RZ, R0, P0 ;  /* 0x000000ffff037224 */ /* 0x000fe200000e0600 */
[----:B------:R-:W-:Y:S01]  /*17ec0*/  ISETP.LT.OR P0, PT, R5, 0x1, P4 ;  /* 0x000000010500780c */ /* 0x000fe20002701670 */
[----:B------:R-:W-:Y:S02]  /*17ed0*/  IMAD R0, R7, 0x2, R16 ;  /* 0x0000000207007824 */ /* 0x000fe400078e0210 */
        /* <DEDUP_REMOVED lines=13> */
.L_x_11025:
[----:B------:R-:W-:Y:S02]  /*17fb0*/  IMAD.MOV.U32 R13, RZ, RZ, R18 ;  /* 0x000000ffff0d7224 */ /* 0x000fe400078e0012 */
[----:B------:R-:W-:Y:S01]  /*17fc0*/  IMAD.MOV.U32 R12, RZ, RZ, 0x2 ;  /* 0x00000002ff0c7424 */ /* 0x000fe200078e00ff */
[----:B------:R-:W-:-:S13]  /*17fd0*/  IADD3 R2, P0, R14, R6, RZ ;  /* 0x000000060e027210 */ /* 0x000fda0007f1e0ff */
[----:B------:R-:W-:Y:S05]  /*17fe0*/  WARPSYNC.COLLECTIVE R15, `(.L_x_11026) ;  /* 0x000000000f087348 */ /* 0x000fea0003c00000 */
[----:B------:R0:W1:Y:S02]  /*17ff0*/  SHFL.IDX P6, R14, R13, R12, R11 ;  /* 0x0000000c0d0e7389 */ /* 0x00006400000c000b */
[----:B01----:R-:W-:Y:S01]  /*18000*/  ENDCOLLECTIVE ;  /* 0x000000000000791b */ /* 0x003fe20003800000 */
.L_x_11026:
        /* <DEDUP_REMOVED lines=15> */
.L_x_11027:
[----:B------:R-:W-:Y:S02]  /*18100*/  IMAD.MOV.U32 R13, RZ, RZ, R18 ;  /* 0x000000ffff0d7224 */ /* 0x000fe400078e0012 */
[----:B------:R-:W-:Y:S01]  /*18110*/  IMAD.MOV.U32 R12, RZ, RZ, 0x3 ;  /* 0x00000003ff0c7424 */ /* 0x000fe200078e00ff */
[----:B------:R-:W-:-:S13]  /*18120*/  IADD3 R2, P0, R14, R6, RZ ;  /* 0x000000060e027210 */ /* 0x000fda0007f1e0ff */
[----:B------:R-:W-:Y:S05]  /*18130*/  WARPSYNC.COLLECTIVE R15, `(.L_x_11028) ;  /* 0x000000000f087348 */ /* 0x000fea0003c00000 */
[----:B------:R0:W1:Y:S02]  /*18140*/  SHFL.IDX P6, R14, R13, R12, R11 ;  /* 0x0000000c0d0e7389 */ /* 0x00006400000c000b */
[----:B01----:R-:W-:Y:S01]  /*18150*/  ENDCOLLECTIVE ;  /* 0x000000000000791b */ /* 0x003fe20003800000 */
.L_x_11028:
        /* <DEDUP_REMOVED lines=12> */
.L_x_11029:
[----:B------:R-:W-:Y:S01]  /*18220*/  @!PT LDS RZ, [RZ] ;  /* 0x00000000fffff984 */ /* 0x000fe20000000800 */
[----:B------:R-:W-:Y:S01]  /*18230*/  @!PT LDS RZ, [RZ] ;  /* 0x00000000fffff984 */ /* 0x000fe20000000800 */
[----:B------:R-:W-:Y:S01]  /*18240*/  @!PT LDS RZ, [RZ] ;  /* 0x00000000fffff984 */ /* 0x000fe20000000800 */
[----:B------:R0:W-:Y:S01]  /*18250*/  LDGSTS.E.BYPASS.LTC128B.128 [R0+0x3400], desc[UR52][R2.64+0x40], !P0 ;  /* 0x0340004002007fae */ /* 0x0001e2000c101d74 */
[----:B------:R-:W-:-:S13]  /*18260*/  ISETP.LT.OR P0, PT, R5, 0x41, P1 ;  /* 0x000000410500780c */ /* 0x000fda0000f01670 */
[----:B------:R0:W-:Y:S01]  /*18270*/  LDGSTS.E.BYPASS.LTC128B.128 [R0+0x5400], desc[UR52][R2.64+0x80], !P0 ;  /* 0x0540008002007fae */ /* 0x0001e2000c101d74 */
[----:B------:R-:W-:Y:S05]  /*18280*/  BRA `(.L_x_11030) ;  /* 0xffffffd4004c7947 */ /* 0x000fea000383ffff */
.L_x_10955:
[----:B------:R-:W-:Y:S01]  /*18290*/  BSSY B0, `(.L_x_11031) ;  /* 0x0000008000007945 */ /* 0x000fe20003800000 */
[----:B-----5:R-:W-:Y:S02]  /*182a0*/  IMAD.MOV.U32 R13, RZ, RZ, R2 ;  /* 0x000000ffff0d7224 */ /* 0x020fe400078e0002 */
[----:B------:R-:W-:Y:S02]  /*182b0*/  IMAD.MOV.U32 R12, RZ, RZ, RZ ;  /* 0x000000ffff0c7224 */ /* 0x000fe400078e00ff */
[----:B------:R-:W-:Y:S02]  /*182c0*/  IMAD.MOV.U32 R11, RZ, RZ, 0x1f ;  /* 0x0000001fff0b7424 */ /* 0x000fe400078e00ff */
[----:B------:R-:W-:-:S07]  /*182d0*/  IMAD.MOV.U32 R15, RZ, RZ, -0x1 ;  /* 0xffffffffff0f7424 */ /* 0x000fce00078e00ff */
[----:B01----:R-:W-:Y:S05]  /*182e0*/  WARPSYNC.COLLECTIVE R15, `(.L_x_11032) ;  /* 0x000000000f087348 */ /* 0x003fea0003c00000 */
[----:B------:R2:W3:Y:S02]  /*182f0*/  SHFL.IDX P6, R14, R13, R12, R11 ;  /* 0x0000000c0d0e7389 */ /* 0x0004e400000c000b */
[----:B0123--:R-:W-:Y:S01]  /*18300*/  ENDCOLLECTIVE ;  /* 0x000000000000791b */ /* 0x00ffe20003800000 */
.L_x_11032:
[----:B------:R-:W-:Y:S05]  /*18310*/  BSYNC B0 ;  /* 0x0000000000007941 */ /* 0x000fea0003800000 */
.L_x_11031:
[----:B------:R-:W-:Y:S05]  /*18320*/  BRA `(.L_x_11033) ;  /* 0xffffffd400e07947 */ /* 0x000fea000383ffff */
.L_x_10958:
[----:B-1----:R1:W2:Y:S02]  /*18330*/  SYNCS.PHASECHK.TRANS64.TRYWAIT P0, [R4+URZ+0x2d820], R0 ;  /* 0x02d82000040075a7 */ /* 0x0022a4000800017f */
[----:B--2---:R-:W-:Y:S05]  /*18340*/  @!P0 NANOSLEEP.SYNCS 0x989680 ;  /* 0x009896800000895d */ /* 0x004fea0003900000 */
[----:B------:R-:W2:Y:S02]  /*18350*/  @!P0 SYNCS.PHASECHK.TRANS64 P0, [R4+URZ+0x2d820], R0 ;  /* 0x02d82000040085a7 */ /* 0x000ea4000800007f */
[----:B--2---:R-:W-:Y:S05]  /*18360*/  @!P0 BRA `(.L_x_10958) ;  /* 0xfffffffc00f08947 */ /* 0x004fea000383ffff */
[----:B------:R-:W-:Y:S05]  /*18370*/  BRA `(.L_x_11034) ;  /* 0xffffffd8002c7947 */ /* 0x000fea000383ffff */
.L_x_10959:
        /* <DEDUP_REMOVED lines=8> */
[----:B01----:R-:W-:Y:S05]  /*18400*/  WARPSYNC.COLLECTIVE R15, `(.L_x_11036) ;  /* 0x000000000f087348 */ /* 0x003fea0003c00000 */
[----:B------:R2:W3:Y:S02]  /*18410*/  SHFL.IDX P6, R14, R13, R12, R11 ;  /* 0x0000000c0d0e7389 */ /* 0x0004e400000c000b */
[----:B0123--:R-:W-:Y:S01]  /*18420*/  ENDCOLLECTIVE ;  /* 0x000000000000791b */ /* 0x00ffe20003800000 */
.L_x_11036:
[----:B------:R-:W-:Y:S05]  /*18430*/  BSYNC B0 ;  /* 0x0000000000007941 */ /* 0x000fea0003800000 */
.L_x_11035:
[----:B------:R-:W-:Y:S05]  /*18440*/  BRA `(.L_x_11037) ;  /* 0xffffffd800147947 */ /* 0x000fea000383ffff */
.L_x_10962:
[----:B------:R-:W-:Y:S01]  /*18450*/  BSSY B1, `(.L_x_11038) ;  /* 0x0000006000017945 */ /* 0x000fe20003800000 */
[----:B------:R-:W-:-:S07]  /*18460*/  IMAD.MOV.U32 R15, RZ, RZ, -0x1 ;  /* 0xffffffffff0f7424 */ /* 0x000fce00078e00ff */
[----:B01----:R-:W-:Y:S05]  /*18470*/  WARPSYNC.COLLECTIVE R15, `(.L_x_11039) ;  /* 0x000000000f0c7348 */ /* 0x003fea0003c00000 */
[----:B------:R-:W-:Y:S02]  /*18480*/  ELECT P6, UR62, PT ;  /* 0x00000000003e782f */ /* 0x000fe400038c0000 */
[----:B------:R-:W-:Y:S01]  /*18490*/  MOV R14, UR62 ;  /* 0x0000003e000e7c02 */ /* 0x000fe20008000f00 */
[----:B01----:R-:W-:Y:S10]  /*184a0*/  ENDCOLLECTIVE ;  /* 0x000000000000791b */ /* 0x003ff40003800000 */
.L_x_11039:
[----:B------:R-:W-:Y:S05]  /*184b0*/  BSYNC B1 ;  /* 0x0000000000017941 */ /* 0x000fea0003800000 */
.L_x_11038:
[----:B------:R-:W-:Y:S05]  /*184c0*/  BRA `(.L_x_11040) ;  /* 0xffffffd8000c7947 */ /* 0x000fea000383ffff */
.L_x_10964:
[----:B-1----:R1:W2:Y:S02]  /*184d0*/  SYNCS.PHASECHK.TRANS64.TRYWAIT P1, [R5+URZ+0x2d840], R0 ;  /* 0x02d84000050075a7 */ /* 0x0022a4000802017f */
[----:B--2---:R-:W-:Y:S05]  /*184e0*/  @!P1 NANOSLEEP.SYNCS 0x989680 ;  /* 0x009896800000995d */ /* 0x004fea0003900000 */
[----:B------:R-:W2:Y:S02]  /*184f0*/  @!P1 SYNCS.PHASECHK.TRANS64 P1, [R5+URZ+0x2d840], R0 ;  /* 0x02d84000050095a7 */ /* 0x000ea4000802007f */
[----:B--2---:R-:W-:Y:S05]  /*18500*/  @!P1 BRA `(.L_x_10964) ;  /* 0xfffffffc00f09947 */ /* 0x004fea000383ffff */
[----:B------:R-:W-:Y:S05]  /*18510*/  BRA `(.L_x_11041) ;  /* 0xffffffd8002c7947 */ /* 0x000fea000383ffff */
.L_x_10966:
[----:B--2---:R2:W3:Y:S02]  /*18520*/  SYNCS.PHASECHK.TRANS64.TRYWAIT P1, [R23+URZ+0x2d840], R2 ;  /* 0x02d84002170075a7 */ /* 0x0044e4000802017f */
[----:B---3--:R-:W-:Y:S05]  /*18530*/  @!P1 NANOSLEEP.SYNCS 0x989680 ;  /* 0x009896800000995d */ /* 0x008fea0003900000 */
[----:B------:R-:W3:Y:S02]  /*18540*/  @!P1 SYNCS.PHASECHK.TRANS64 P1, [R23+URZ+0x2d840], R2 ;  /* 0x02d84002170095a7 */ /* 0x000ee4000802007f */
[----:B---3--:R-:W-:Y:S05]  /*18550*/  @!P1 BRA `(.L_x_10966) ;  /* 0xfffffffc00f09947 */ /* 0x008fea000383ffff */
[----:B------:R-:W-:Y:S05]  /*18560*/  BRA `(.L_x_11042) ;  /* 0xffffffd800387947 */ /* 0x000fea000383ffff */
.L_x_10968:
[----:B---3--:R3:W4:Y:S02]  /*18570*/  SYNCS.PHASECHK.TRANS64.TRYWAIT P1, [R5+URZ+0x2d860], R0 ;  /* 0x02d86000050075a7 */ /* 0x008724000802017f */
[----:B----4-:R-:W-:Y:S05]  /*18580*/  @!P1 NANOSLEEP.SYNCS 0x989680 ;  /* 0x009896800000995d */ /* 0x010fea0003900000 */
[----:B------:R-:W4:Y:S02]  /*18590*/  @!P1 SYNCS.PHASECHK.TRANS64 P1, [R5+URZ+0x2d860], R0 ;  /* 0x02d86000050095a7 */ /* 0x000f24000802007f */
[----:B----4-:R-:W-:Y:S05]  /*185a0*/  @!P1 BRA `(.L_x_10968) ;  /* 0xfffffffc00f09947 */ /* 0x010fea000383ffff */
[----:B------:R-:W-:Y:S05]  /*185b0*/  BRA `(.L_x_11043) ;  /* 0xffffffd800347947 */ /* 0x000fea000383ffff */
.L_x_11044:
        /* <DEDUP_REMOVED lines=12> */
.L_x_15856:


//--------------------- .text._ZN7cutlass13device_kernelIN5flash11enable_sm90INS1_16FlashAttnFwdSm90INS1_25CollectiveMainloopFwdSm90ILi2EN4cute5tupleIJNS5_1CILi1EEES8_S8_EEENS6_IJNS7_ILi192EEENS7_ILi128EEENS7_ILi96EEEEEELi96ENS_10bfloat16_tEfNS_4arch4Sm90ELb0ELb1ELb1ELb1ELb1ELb0ELb0ELb0ELb1ELb1ELb0ELb0EEENS1_21CollectiveEpilogueFwdINS6_IJSA_SC_SB_EEES9_SE_SG_Li384ELb1ELb1ELb0ELb0EEENS1_36VarlenDynamicPersistentTileSchedulerILi192ELi128ELi384ELi128ELb0ELb1ELb1ELb1ELb0ELb1EEEEEEEEEvNT_6ParamsE --------------------------
	.section	.text._ZN7cutlass13device_kernelIN5flash11enable_sm90INS1_16FlashAttnFwdSm90INS1_25CollectiveMainloopFwdSm90ILi2EN4cute5tupleIJNS5_1CILi1EEES8_S8_EEENS6_IJNS7_ILi192EEENS7_ILi128EEENS7_ILi96EEEEEELi96ENS_10bfloat16_tEfNS_4arch4Sm90ELb0ELb1ELb1ELb1ELb1ELb0ELb0ELb0ELb1ELb1ELb0ELb0EEENS1_21CollectiveEpilogueFwdINS6_IJSA_SC_SB_EEES9_SE_SG_Li384ELb1ELb1ELb0ELb0EEENS1_36VarlenDynamicPersistentTileSchedulerILi192ELi128ELi384ELi128ELb0ELb1ELb1ELb1ELb0ELb1EEEEEEEEEvNT_6ParamsE,"ax",@progbits
	.align	128
.text._ZN7cutlass13device_kernelIN5flash11enable_sm90INS1_16FlashAttnFwdSm90INS1_25CollectiveMainloopFwdSm90ILi2EN4cute5tupleIJNS5_1CILi1EEES8_S8_EEENS6_IJNS7_ILi192EEENS7_ILi128EEENS7_ILi96EEEEEELi96ENS_10bfloat16_tEfNS_4arch4Sm90ELb0ELb1ELb1ELb1ELb1ELb0ELb0ELb0ELb1ELb1ELb0ELb0EEENS1_21CollectiveEpilogueFwdINS6_IJSA_SC_SB_EEES9_SE_SG_Li384ELb1ELb1ELb0ELb0EEENS1_36VarlenDynamicPersistentTileSchedulerILi192ELi128ELi384ELi128ELb0ELb1ELb1ELb1ELb0ELb1EEEEEEEEEvNT_6ParamsE:
        .type           _ZN7cutlass13device_kernelIN5flash11enable_sm90INS1_16FlashAttnFwdSm90INS1_25CollectiveMainloopFwdSm90ILi2EN4cute5tupleIJNS5_1CILi1EEES8_S8_EEENS6_IJNS7_ILi192EEENS7_ILi128EEENS7_ILi96EEEEEELi96ENS_10bfloat16_tEfNS_4arch4Sm90ELb0ELb1ELb1ELb1ELb1ELb0ELb0ELb0ELb1ELb1ELb0ELb0EEENS1_21CollectiveEpilogueFwdINS6_IJSA_SC_SB_EEES9_SE_SG_Li384ELb1ELb1ELb0ELb0EEENS1_36VarlenDynamicPersistentTileSchedulerILi192ELi128ELi384ELi128ELb0ELb1ELb1ELb1ELb0ELb1EEEEEEEEEvNT_6ParamsE,@function
        .size           _ZN7cutlass13device_kernelIN5flash11enable_sm90INS1_16FlashAttnFwdSm90INS1_25CollectiveMainloopFwdSm90ILi2EN4cute5tupleIJNS5_1CILi1EEES8_S8_EEENS6_IJNS7_ILi192EEENS7_ILi128EEENS7_ILi96EEEEEELi96ENS_10bfloat16_tEfNS_4arch4Sm90ELb0ELb1ELb1ELb1ELb1ELb0ELb0ELb0ELb1ELb1ELb0ELb0EEENS1_21CollectiveEpilogueFwdINS6_IJSA_SC_SB_EEES9_SE_SG_Li384ELb1ELb1ELb0ELb0EEENS1_36VarlenDynamicPersistentTileSchedulerILi192ELi128ELi384ELi128ELb0ELb1ELb1ELb1ELb0ELb1EEEEEEEEEvNT_6ParamsE,(.L_x_15857 - _ZN7cutlass13device_kernelIN5flash11enable_sm90INS1_16FlashAttnFwdSm90INS1_25CollectiveMainloopFwdSm90ILi2EN4cute5tupleIJNS5_1CILi1EEES8_S8_EEENS6_IJNS7_ILi192EEENS7_ILi128EEENS7_ILi96EEEEEELi96ENS_10bfloat16_tEfNS_4arch4Sm90ELb0ELb1ELb1ELb1ELb1ELb0ELb0ELb0ELb1ELb1ELb0ELb0EEENS1_21CollectiveEpilogueFwdINS6_IJSA_SC_SB_EEES9_SE_SG_Li384ELb1ELb1ELb0ELb0EEENS1_36VarlenDynamicPersistentTileSchedulerILi192ELi128ELi384ELi128ELb0ELb1ELb1ELb1ELb0ELb1EEEEEEEEEvNT_6ParamsE)
        .other          _ZN7cutlass13device_kernelIN5flash11enable_sm90INS1_16FlashAttnFwdSm90INS1_25CollectiveMainloopFwdSm90ILi2EN4cute5tupleIJNS5_1CILi1EEES8_S8_EEENS6_IJNS7_ILi192EEENS7_ILi128EEENS7_ILi96EEEEEELi96ENS_10bfloat16_tEfNS_4arch4Sm90ELb0ELb1ELb1ELb1ELb1ELb0ELb0ELb0ELb1ELb1ELb0ELb0EEENS1_21CollectiveEpilogueFwdINS6_IJSA_SC_SB_EEES9_SE_SG_Li384ELb1ELb1ELb0ELb0EEENS1_36VarlenDynamicPersistentTileSchedulerILi192ELi128ELi384ELi128ELb0ELb1ELb1ELb1ELb0ELb1EEEEEEEEEvNT_6ParamsE,@"STO_CUDA_ENTRY STV_DEFAULT"
_ZN7cutlass13device_kernelIN5flash11enable_sm90INS1_16FlashAttnFwdSm90INS1_25CollectiveMainloopFwdSm90ILi2EN4cute5tupleIJNS5_1CILi1EEES8_S8_EEENS6_IJNS7_ILi192EEENS7_ILi128EEENS7_ILi96EEEEEELi96ENS_10bfloat16_tEfNS_4arch4Sm90ELb0ELb1ELb1ELb1ELb1ELb0ELb0ELb0ELb1ELb1ELb0ELb0EEENS1_21CollectiveEpilogueFwdINS6_IJSA_SC_SB_EEES9_SE_SG_Li384ELb1ELb1ELb0ELb0EEENS1_36VarlenDynamicPersistentTileSchedulerILi192ELi128ELi384ELi128ELb0ELb1ELb1ELb1ELb0ELb1EEEEEEEEEvNT_6ParamsE:
        /* <DEDUP_REMOVED lines=45> */
.L_x_11045:
        /* <DEDUP_REMOVED lines=22> */
.L_x_11046:
        /* <DEDUP_REMOVED lines=18> */
.L_x_11047:
        /* <DEDUP_REMOVED lines=22> */
.L_x_11048:
        /* <DEDUP_REMOVED lines=23> */
.L_x_11049:
        /* <DEDUP_REMOVED lines=8> */
.L_x_11051:
        /* <DEDUP_REMOVED lines=18> */
[----:B------:R-:W-:Y:S01]  /*09c0*/  VIADD R149, R2, 0xffffff80 ;  /* 0xffffff8002957836 */ /* 0x000fe20000000000 */
[----:B------:R-:W-:Y:S01]  /*09d0*/  R2UR UR5, R9 ;  /* 0x00000000090572ca */ /* 0x000fe200000e0000 */
[----:B------:R-:W-:Y:S01]  /*09e0*/  IMAD.MOV.U32 R18, RZ, RZ, 0x40 ;  /* 0x00000040ff127424 */ /* 0x000fe200078e00ff */
[----:B------:R-:W-:Y:S01]  /*09f0*/  R2UR UR7, R10 ;  /* 0x000000000a0772ca */ /* 0x000fe200000e0000 */
[----:B------:R-:W-:Y:S01]  /*0a00*/  ULOP3.LUT UR50, UR43, 0x1, URZ, 0xfc, !UPT ;  /* 0x000000012b327892 */ /* 0x000fe2000f8efc3f */
[----:B------:R-:W-:Y:S01]  /*0a10*/  SHF.R.S32.HI R0, RZ, 0x1f, R149 ;  /* 0x0000001fff007819 */ /* 0x000fe20000011495 */
[----:B------:R-:W-:Y:S01]  /*0a20*/  UMOV UR49, URZ ;  /* 0x0000003f00317c82 */ /* 0x000fe20008000000 */
[----:B------:R-:W-:Y:S01]  /*0a30*/  R2UR UR6, R11 ;  /* 0x000000000b0672ca */ /* 0x000fe200000e0000 */
[----:B------:R-:W-:Y:S01]  /*0a40*/  UMOV UR48, URZ ;  /* 0x0000003f00307c82 */ /* 0x000fe20008000000 */
[CC--:B------:R-:W-:Y:S01]  /*0a50*/  LEA.HI R2, R0.reuse, R149.reuse, RZ, 0x4 ;  /* 0x0000009500027211 */ /* 0x0c0fe200078f20ff */
[----:B------:R-:W-:Y:S01]  /*0a60*/  UMOV UR47, URZ ;  /* 0x0000003f002f7c82 */ /* 0x000fe20008000000 */
        /* <DEDUP_REMOVED lines=9> */
[----:B------:R-:W-:Y:S02]  /*0b00*/  LOP3.LUT R2, R2, 0x1ffffffe, RZ, 0xc0, !PT ;  /* 0x1ffffffe02027812 */ /* 0x000fe400078ec0ff */
[----:B------:R-:W-:Y:S02]  /*0b10*/  LEA.HI R3, R3, R4, RZ, 0x3 ;  /* 0x0000000403037211 */ /* 0x000fe400078f18ff */
[----:B------:R-:W-:Y:S01]  /*0b20*/  LEA.HI R6, R0, R149, RZ, 0x5 ;  /* 0x0000009500067211 */ /* 0x000fe200078f28ff */
[----:B------:R-:W-:Y:S01]  /*0b30*/  IMAD.IADD R2, R5, 0x1, -R2 ;  /* 0x0000000105027824 */ /* 0x000fe200078e0a02 */
[----:B------:R-:W-:Y:S01]  /*0b40*/  SHF.R.S32.HI R8, RZ, 0x1f, R143 ;  /* 0x0000001fff087819 */ /* 0x000fe2000001148f */
[C---:B------:R-:W-:Y:S01]  /*0b50*/  IMAD.SHL.U32 R5, R3.reuse, 0x40, RZ ;  /* 0x0000004003057824 */ /* 0x040fe200078e00ff */
[----:B------:R-:W-:Y:S02]  /*0b60*/  LOP3.LUT R3, R3, 0xfffffff8, RZ, 0xc0, !PT ;  /* 0xfffffff803037812 */ /* 0x000fe400078ec0ff */
[----:B------:R-:W-:-:S02]  /*0b70*/  SHF.R.S32.HI R6, RZ, 0x5, R6 ;  /* 0x00000005ff067819 */ /* 0x000fc40000011406 */
[----:B------:R-:W-:Y:S01]  /*0b80*/  LOP3.LUT R5, R5, 0x7ffffe00, RZ, 0xc0, !PT ;  /* 0x7ffffe0005057812 */ /* 0x000fe200078ec0ff */
[----:B------:R-:W-:Y:S01]  /*0b90*/  IMAD.IADD R3, R4, 0x1, -R3 ;  /* 0x0000000104037824 */ /* 0x000fe200078e0a03 */
[----:B------:R-:W-:Y:S01]  /*0ba0*/  LEA.HI R9, R8, R143, RZ, 0x2 ;  /* 0x0000008f08097211 */ /* 0x000fe200078f10ff */
[----:B------:R-:W-:Y:S01]  /*0bb0*/  IMAD R146, R6, 0x10, R4 ;  /* 0x0000001006927824 */ /* 0x000fe200078e0204 */
[----:B------:R-:W-:Y:S01]  /*0bc0*/  LEA.HI R0, R0, R149, RZ, 0x2 ;  /* 0x0000009500007211 */ /* 0x000fe200078f10ff */
[----:B------:R-:W-:Y:S01]  /*0bd0*/  IMAD.SHL.U32 R4, R3, 0x40, RZ ;  /* 0x0000004003047824 */ /* 0x000fe200078e00ff */
[----:B------:R-:W-:Y:S01]  /*0be0*/  SHF.R.S32.HI R7, RZ, 0x2, R9 ;  /* 0x00000002ff077819 */ /* 0x000fe20000011409 */
[----:B------:R-:W-:Y:S01]  /*0bf0*/  IMAD R6, R6, 0x400, R5 ;  /* 0x0000040006067824 */ /* 0x000fe200078e0205 */
[----:B------:R-:W-:Y:S01]  /*0c00*/  SHF.R.S32.HI R10, RZ, 0x1f, R9 ;  /* 0x0000001fff0a7819 */ /* 0x000fe20000011409 */
[----:B------:R-:W-:Y:S01]  /*0c10*/  IMAD.SHL.U32 R5, R2, 0x8, RZ ;  /* 0x0000000802057824 */ /* 0x000fe200078e00ff */
[----:B------:R-:W-:-:S02]  /*0c20*/  LOP3.LUT R4, R4, 0x1c0, RZ, 0xc0, !PT ;  /* 0x000001c004047812 */ /* 0x000fc400078ec0ff */
[----:B------:R-:W-:Y:S01]  /*0c30*/  LEA.HI R10, R10, R7, RZ, 0x3 ;  /* 0x000000070a0a7211 */ /* 0x000fe200078f18ff */
[--C-:B------:R-:W-:Y:S01]  /*0c40*/  IMAD.U32 R146, R146, 0x20, R5.reuse ;  /* 0x0000002092927824 */ /* 0x100fe200078e0005 */
[----:B------:R-:W-:Y:S02]  /*0c50*/  LOP3.LUT R5, R4, 0x8, R5, 0xf8, !PT ;  /* 0x0000000804057812 */ /* 0x000fe400078ef805 */
[----:B------:R-:W-:Y:S02]  /*0c60*/  SHF.R.U32.HI R4, RZ, 0x3, R4 ;  /* 0x00000003ff047819 */ /* 0x000fe40000011604 */
[----:B------:R-:W-:Y:S02]  /*0c70*/  LOP3.LUT R10, R10, 0xfffffff8, RZ, 0xc0, !PT ;  /* 0xfffffff80a0a7812 */ /* 0x000fe400078ec0ff */
[----:B------:R-:W-:Y:S02]  /*0c80*/  LOP3.LUT R2, R0, 0xfffffffc, RZ, 0xc0, !PT ;  /* 0xfffffffc00027812 */ /* 0x000fe400078ec0ff */
[----:B------:R-:W-:Y:S01]  /*0c90*/  LOP3.LUT R5, R5, R4, RZ, 0x3c, !PT ;  /* 0x0000000405057212 */ /* 0x000fe200078e3cff */
[----:B------:R-:W-:Y:S01]  /*0ca0*/  IMAD.IADD R11, R7, 0x1, -R10 ;  /* 0x00000001070b7824 */ /* 0x000fe200078e0a0a */
[----:B------:R-:W-:Y:S01]  /*0cb0*/  LEA.HI R8, R8, R143, RZ, 0x5 ;  /* 0x0000008f08087211 */ /* 0x000fe200078f28ff */
[----:B------:R-:W-:Y:S01]  /*0cc0*/  IMAD.HI R7, R144, 0x55555556, RZ ;  /* 0x5555555690077827 */ /* 0x000fe200078e02ff */
[----:B------:R-:W-:-:S02]  /*0cd0*/  R2P PR, R3, 0x6 ;  /* 0x0000000603007804 */ /* 0x000fc40000000000 */
[----:B------:R-:W-:Y:S01]  /*0ce0*/  SHF.R.S32.HI R8, RZ, 0x5, R8 ;  /* 0x00000005ff087819 */ /* 0x000fe20000011408 */
[----:B------:R-:W-:Y:S01]  /*0cf0*/  IMAD.IADD R141, R149, 0x1, -R2 ;  /* 0x00000001958d7824 */ /* 0x000fe200078e0a02 */
[----:B------:R-:W-:Y:S01]  /*0d00*/  LEA.HI R7, R7, R7, RZ, 0x1 ;  /* 0x0000000707077211 */ /* 0x000fe200078f08ff */
[----:B------:R-:W-:Y:S01]  /*0d10*/  IMAD.IADD R5, R6, 0x1, R5 ;  /* 0x0000000106057824 */ /* 0x000fe200078e0205 */
[----:B------:R-:W-:Y:S01]  /*0d20*/  SEL R18, R18, 0xffffffc0, !P2 ;  /* 0xffffffc012127807 */ /* 0x000fe20005000000 */
[C---:B------:R-:W-:Y:S01]  /*0d30*/  IMAD.SHL.U32 R138, R141.reuse, 0x8, RZ ;  /* 0x000000088d8a7824 */ /* 0x040fe200078e00ff */
[----:B------:R-:W-:Y:S01]  /*0d40*/  LEA.HI R2, R141, R141, RZ, 0x1 ;  /* 0x0000008d8d027211 */ /* 0x000fe200078f08ff */
[----:B------:R-:W-:Y:S01]  /*0d50*/  IMAD R7, R7, -0x3, R144 ;  /* 0xfffffffd07077824 */ /* 0x000fe200078e0290 */
[----:B------:R-:W-:Y:S01]  /*0d60*/  LEA R17, R5, UR41, 0x1 ;  /* 0x0000002905117c11 */ /* 0x000fe2000f8e08ff */
[----:B------:R-:W-:Y:S01]  /*0d70*/  IMAD R8, R8, 0x10, R11 ;  /* 0x0000001008087824 */ /* 0x000fe200078e020b */
[----:B------:R-:W-:Y:S01]  /*0d80*/  LOP3.LUT R2, R2, 0x1ffffffe, RZ, 0xc0, !PT ;  /* 0x1ffffffe02027812 */ /* 0x000fe200078ec0ff */
[C---:B------:R-:W-:Y:S01]  /*0d90*/  VIADD R139, R138.reuse, 0x20 ;  /* 0x000000208a8b7836 */ /* 0x040fe20000000000 */
[----:B------:R-:W-:Y:S01]  /*0da0*/  LOP3.LUT R16, R9, 0x7ffffffc, RZ, 0xc0, !PT ;  /* 0x7ffffffc09107812 */ /* 0x000fe200078ec0ff */
[C---:B------:R-:W-:Y:S01]  /*0db0*/  VIADD R19, R17.reuse, 0x21800 ;  /* 0x0002180011137836 */ /* 0x040fe20000000000 */
[----:B------:R-:W-:Y:S01]  /*0dc0*/  SHF.R.S32.HI R142, RZ, 0x2, R0 ;  /* 0x00000002ff8e7819 */ /* 0x000fe20000011400 */
        /* <DEDUP_REMOVED lines=12> */
.L_x_11151:
        /* <DEDUP_REMOVED lines=12> */
[----:B01-3--:R-:W-:Y:S02]  /*0f50*/  IMAD.U32 R2, RZ, RZ, UR8 ;  /* 0x00000008ff027e24 */ /* 0x00bfe4000f8e00ff */
[----:B----4-:R-:W-:Y:S01]  /*0f60*/  IMAD.U32 R3, RZ, RZ, UR9 ;  /* 0x00000009ff037e24 */ /* 0x010fe2000f8e00ff */
[----:B------:R-:W-:-:S04]  /*0f70*/  @UP1 UIMAD.WIDE UR8, UR6, 0x4, UR10 ;  /* 0x00000004060818a5 */ /* 0x000fc8000f8e020a */
[----:B--2---:R-:W2:Y:S02]  /*0f80*/  @P0 LDG.E R2, desc[UR54][R2.64] ;  /* 0x0000003602020981 */ /* 0x004ea4000c1e1900 */
[----:B------:R-:W-:Y:S02]  /*0f90*/  IMAD.U32 R4, RZ, RZ, UR8 ;  /* 0x00000008ff047e24 */ /* 0x000fe4000f8e00ff */
[----:B------:R-:W-:Y:S01]  /*0fa0*/  IMAD.U32 R5, RZ, RZ, UR9 ;  /* 0x00000009ff057e24 */ /* 0x000fe2000f8e00ff */
[----:B------:R-:W-:-:S04]  /*0fb0*/  ULDC.64 UR8, c[0x0][0x418] ;  /* 0x0001060000087ab9 */ /* 0x000fc80000000a00 */
[----:B------:R-:W3:Y:S01]  /*0fc0*/  @P2 LDG.E R4, desc[UR54][R4.64] ;  /* 0x0000003604042981 */ /* 0x000ee2000c1e1900 */
        /* <DEDUP_REMOVED lines=12> */
[----:B------:R-:W-:-:S14]  /*1090*/  @P2 BRA `(.L_x_11052) ;  /* 0x0000000000382947 */ /* 0x000fdc0003800000 */
        /* <DEDUP_REMOVED lines=14> */
.L_x_11052:
        /* <DEDUP_REMOVED lines=9> */
.L_x_11053:
        /* <DEDUP_REMOVED lines=13> */
.L_x_11054:
[----:B------:R-:W-:Y:S01]  /*12e0*/  ULDC UR6, c[0x0][0x448] ;  /* 0x0001120000067ab9 */ /* 0x000fe20000000800 */
[----:B------:R-:W-:Y:S02]  /*12f0*/  UIMAD UR38, UR5, 0xc0, URZ ;  /* 0x000000c0052678a4 */ /* 0x000fe4000f8e023f */
        /* <DEDUP_REMOVED lines=27> */
.L_x_11056:
[----:B------:R-:W-:-:S11]  /*14b0*/  UISETP.NE.AND UP0, UPT, UR5, 0x1, UPT ;  /* 0x000000010500788c */ /* 0x000fd6000bf05270 */
[----:B------:R-:W-:Y:S02]  /*14c0*/  @UP0 ULDC.64 UR8, c[0x0][0x9e8] ;  /* 0x00027a0000080ab9 */ /* 0x000fe40000000a00 */
[----:B------:R-:W-:-:S04]  /*14d0*/  UIMAD.WIDE.U32 UR6, UR4, UR8, URZ ;  /* 0x00000008040672a5 */ /* 0x000fc8000f8e003f */
[----:B------:R-:W-:-:S12]  /*14e0*/  @UP0 USHF.R.U32.HI UR4, URZ, UR9, UR7 ;  /* 0x000000093f040299 */ /* 0x000fd80008011607 */
.L_x_11057:
[----:B------:R-:W-:-:S06]  /*14f0*/  UIMAD UR4, UR4, UR5, UR5 ;  /* 0x00000005040472a4 */ /* 0x000fcc000f8e0205 */
[----:B------:R-:W-:-:S07]  /*1500*/  VIMNMX R0, R0, UR4, PT ;  /* 0x0000000400007c48 */ /* 0x000fce000bfe0100 */
.L_x_11055:
        /* <DEDUP_REMOVED lines=32> */
.L_x_11059:
[----:B------:R-:W-:-:S11]  /*1710*/  UISETP.NE.AND UP0, UPT, UR5, 0x1, UPT ;  /* 0x000000010500788c */ /* 0x000fd6000bf05270 */
[----:B------:R-:W-:Y:S02]  /*1720*/  @UP0 ULDC.64 UR10, c[0x0][0x9e8] ;  /* 0x00027a00000a0ab9 */ /* 0x000fe40000000a00 */
[----:B------:R-:W-:-:S04]  /*1730*/  UIMAD.WIDE.U32 UR6, UR4, UR10, URZ ;  /* 0x0000000a040672a5 */ /* 0x000fc8000f8e003f */
[----:B------:R-:W-:-:S12]  /*1740*/  @UP0 USHF.R.U32.HI UR4, URZ, UR11, UR7 ;  /* 0x0000000b3f040299 */ /* 0x000fd80008011607 */
.L_x_11060:
[----:B------:R-:W-:-:S04]  /*1750*/  UIMAD UR4, UR4, UR5, URZ ;  /* 0x00000005040472a4 */ /* 0x000fc8000f8e023f */
[----:B------:R-:W-:-:S04]  /*1760*/  UISETP.LT.AND UP0, UPT, UR9, UR4, UPT ;  /* 0x000000040900728c */ /* 0x000fc8000bf01270 */
[----:B------:R-:W-:-:S12]  /*1770*/  USEL UR9, UR9, UR4, !UP0 ;  /* 0x0000000409097287 */ /* 0x000fd8000c000000 */
.L_x_11058:
        /* <DEDUP_REMOVED lines=10> */
[----:B------:R-:W-:Y:S01]  /*1820*/  CS2R R26, SRZ ;  /* 0x00000000001a7805 */ /* 0x000fe2000001ff00 */
[----:B------:R-:W-:Y:S01]  /*1830*/  IMAD.MOV.U32 R126, RZ, RZ, RZ ;  /* 0x000000ffff7e7224 */ /* 0x000fe200078e00ff */
[----:B------:R-:W-:Y:S01]  /*1840*/  UISETP.LT.AND UP0, UPT, URZ, UR4, UPT ;  /* 0x000000043f00728c */ /* 0x000fe2000bf01270 */
[----:B------:R-:W-:Y:S01]  /*1850*/  IMAD.MOV.U32 R125, RZ, RZ, RZ ;  /* 0x000000ffff7d7224 */ /* 0x000fe200078e00ff */
[----:B------:R-:W-:Y:S02]  /*1860*/  CS2R R122, SRZ ;  /* 0x00000000007a7805 */ /* 0x000fe4000001ff00 */
[----:B------:R-:W-:Y:S01]  /*1870*/  CS2R R120, SRZ ;  /* 0x0000000000787805 */ /* 0x000fe2000001ff00 */
        /* <DEDUP_REMOVED lines=17> */
[----:B------:R-:W-:Y:S02]  /*1990*/  IMAD.MOV.U32 R89, RZ, RZ, RZ ;  /* 0x000000ffff597224 */ /* 0x000fe400078e00ff */
        /* <DEDUP_REMOVED lines=34> */
.L_x_11062:
        /* <DEDUP_REMOVED lines=9> */
.L_x_11244:
[----:B------:R-:W-:Y:S05]  /*1c50*/  @!P0 BRA `(.L_x_11064) ;  /* 0x0000000000048947 */ /* 0x000fea0003800000 */
[----:B------:R-:W-:Y:S01]  /*1c60*/  BPT.TRAP 0x1 ;  /* 0x000000040000795c */ /* 0x000fe20000300000 */
.L_x_11064:
[----:B------:R-:W-:Y:S02]  /*1c70*/  IMAD.U32 R6, RZ, RZ, UR47 ;  /* 0x0000002fff067e24 */ /* 0x000fe4000f8e00ff */
[----:B0-----:R-:W-:-:S03]  /*1c80*/  IMAD.U32 R3, RZ, RZ, UR48 ;  /* 0x00000030ff037e24 */ /* 0x001fc6000f8e00ff */
[----:B------:R-:W-:Y:S02]  /*1c90*/  LEA R6, R6, UR41, 0x3 ;  /* 0x0000002906067c11 */ /* 0x000fe4000f8e18ff */
[----:B------:R-:W-:-:S04]  /*1ca0*/  SHF.L.U32 R3, R3, 0x1f, RZ ;  /* 0x0000001f03037819 */ /* 0x000fc800000006ff */
[----:B------:R0:W1:Y:S01]  /*1cb0*/  SYNCS.PHASECHK.TRANS64.TRYWAIT P1, [R6+URZ+0x2d830], R3 ;  /* 0x02d83003060075a7 */ /* 0x000062000802017f */
[----:B------:R-:W-:Y:S05]  /*1cc0*/  @!P0 BRA `(.L_x_11065) ;  /* 0x0000000000048947 */ /* 0x000fea0003800000 */
[----:B------:R-:W-:Y:S01]  /*1cd0*/  BPT.TRAP 0x1 ;  /* 0x000000040000795c */ /* 0x000fe20000300000 */
.L_x_11065:
[----:B-1----:R-:W-:Y:S05]  /*1ce0*/  @P1 BRA `(.L_x_11066) ;  /* 0x0000000000081947 */ /* 0x002fea0003800000 */
[----:B------:R-:W1:Y:S02]  /*1cf0*/  SYNCS.PHASECHK.TRANS64.TRYWAIT P1, [R6+URZ+0x2d830], R3 ;  /* 0x02d83003060075a7 */ /* 0x000e64000802017f */
[----:B-1----:R-:W-:Y:S05]  /*1d00*/  @!P1 BRA `(.L_x_11067) ;  /* 0x0000015c002c9947 */ /* 0x002fea0003800000 */
.L_x_11066:
        /* <DEDUP_REMOVED lines=49> */
.L_x_11068:
[----:B------:R-:W-:Y:S01]  /*2020*/  UISETP.NE.AND UP1, UPT, UR52, URZ, UPT ;  /* 0x0000003f3400728c */ /* 0x000fe2000bf25270 */
[----:B------:R-:W-:Y:S01]  /*2030*/  R2UR UR6, R6 ;  /* 0x00000000060672ca */ /* 0x000fe200000e0000 */
[----:B------:R-:W-:Y:S01]  /*2040*/  ULDC UR7, c[0x0][0x9d8] ;  /* 0x0002760000077ab9 */ /* 0x000fe20000000800 */
[----:B------:R-:W-:Y:S02]  /*2050*/  IMAD.MOV.U32 R7, RZ, RZ, -0x80 ;  /* 0xffffff80ff077424 */ /* 0x000fe400078e00ff */
[----:B------:R-:W-:Y:S01]  /*2060*/  FMUL.FTZ R89, R25, UR7 ;  /* 0x0000000719597c20 */ /* 0x000fe20008410000 */
[----:B------:R-:W-:Y:S01]  /*2070*/  FMUL.FTZ R25, R54, UR7 ;  /* 0x0000000736197c20 */ /* 0x000fe20008410000 */
[----:B------:R-:W-:Y:S01]  /*2080*/  PLOP3.LUT P1, PT, PT, PT, UP1, 0x80, 0x0 ;  /* 0x000000000000781c */ /* 0x000fe20003f2f018 */
[----:B------:R-:W-:Y:S01]  /*2090*/  FMUL.FTZ R54, R68, UR7 ;  /* 0x0000000744367c20 */ /* 0x000fe20008410000 */
[----:B------:R-:W-:Y:S01]  /*20a0*/  PLOP3.LUT P2, PT, PT, PT, UP1, 0x80, 0x0 ;  /* 0x000000000000781c */ /* 0x000fe20003f4f018 */
[----:B------:R-:W-:-:S02]  /*20b0*/  VIADD R68, R137, UR38 ;  /* 0x0000002689447c36 */ /* 0x000fc40008000000 */
[----:B------:R-:W-:Y:S01]  /*20c0*/  FMUL.FTZ R12, R42, UR7 ;  /* 0x000000072a0c7c20 */ /* 0x000fe20008410000 */
[----:B------:R-:W-:Y:S01]  /*20d0*/  @UP1 ULDC UR10, c[0x0][0x44c] ;  /* 0x00011300000a1ab9 */ /* 0x000fe20000000800 */
[----:B------:R-:W-:Y:S01]  /*20e0*/  FMUL.FTZ R42, R44, UR7 ;  /* 0x000000072c2a7c20 */ /* 0x000fe20008410000 */
[----:B------:R-:W-:Y:S01]  /*20f0*/  FMUL.FTZ R44, R48, UR7 ;  /* 0x00000007302c7c20 */ /* 0x000fe20008410000 */
[----:B------:R-:W-:Y:S01]  /*2100*/  FMUL.FTZ R92, R32, UR7 ;  /* 0x00000007205c7c20 */ /* 0x000fe20008410000 */
[----:B------:R-:W-:Y:S01]  /*2110*/  FMUL.FTZ R48, R56, UR7 ;  /* 0x0000000738307c20 */ /* 0x000fe20008410000 */
[----:B------:R-:W-:Y:S01]  /*2120*/  FMUL.FTZ R32, R71, UR7 ;  /* 0x0000000747207c20 */ /* 0x000fe20008410000 */
[----:B------:R-:W-:Y:S01]  /*2130*/  UIADD3 UR6, UR6, 0x2d840, URZ ;  /* 0x0002d84006067890 */ /* 0x000fe2000fffe03f */
[----:B------:R-:W-:Y:S01]  /*2140*/  IMAD R71, R88, R7, 0x80 ;  /* 0x0000008058477424 */ /* 0x000fe200078e0207 */
[----:B------:R-:W-:Y:S01]  /*2150*/  UISETP.NE.AND UP0, UPT, UR51, URZ, UPT ;  /* 0x0000003f3300728c */ /* 0x000fe2000bf05270 */
[----:B01----:R-:W-:Y:S01]  /*2160*/  @P1 IMAD.HI.U32 R6, R68, UR10, RZ ;  /* 0x0000000a44061c27 */ /* 0x003fe2000f8e00ff */
        /* <DEDUP_REMOVED lines=9> */
[----:B------:R-:W0:Y:S01]  /*2200*/  SHFL.IDX PT, R56, R68, RZ, 0x1c1f ;  /* 0x001c1fff44387589 */ /* 0x000e2200000e0000 */
        /* <DEDUP_REMOVED lines=54> */
[----:B------:R-:W-:Y:S01]  /*2570*/  ULDC UR35, c[0x0][0x9dc] ;  /* 0x0002770000237ab9 */ /* 0x000fe20000000800 */
[----:B------:R-:W-:Y:S01]  /*2580*/  SYNCS.ARRIVE.TRANS64.RED.A1T0 RZ, [UR6], RZ ;  /* 0x000000ffffff79a7 */ /* 0x000fe20008100406 */
[----:B------:R-:W-:Y:S01]  /*2590*/  ULOP3.LUT UR6, URZ, UR35, URZ, 0x33, !UPT ;  /* 0x000000233f067292 */ /* 0x000fe2000f8e333f */
[----:B------:R-:W-:Y:S01]  /*25a0*/  IADD3 R6, -R57, UR37, R6 ;  /* 0x0000002539067c10 */ /* 0x000fe2000fffe106 */
[----:B------:R-:W-:Y:S01]  /*25b0*/  VIADD R7, R71, UR37 ;  /* 0x0000002547077c36 */ /* 0x000fe20008000000 */
[----:B------:R-:W-:Y:S01]  /*25c0*/  ULDC UR14, c[0x0][0x9e0] ;  /* 0x00027800000e7ab9 */ /* 0x000fe20000000800 */
[----:B------:R-:W-:Y:S01]  /*25d0*/  LEA R72, R88, 0xffffff80, 0x7 ;  /* 0xffffff8058487811 */ /* 0x000fe200078e38ff */
[----:B------:R-:W2:Y:S01]  /*25e0*/  MUFU.TANH R89, R89 ;  /* 0x0000005900597308 */ /* 0x000ea20000002400 */
[----:B------:R-:W-:-:S02]  /*25f0*/  IMAD R73, R16, -0x2, R7 ;  /* 0xfffffffe10497824 */ /* 0x000fc400078e0207 */
[C---:B------:R-:W-:Y:S02]  /*2600*/  VIADD R74, R6.reuse, UR14 ;  /* 0x0000000e064a7c36 */ /* 0x040fe40008000000 */
[----:B------:R-:W-:-:S03]  /*2610*/  VIADD R75, R6, UR6 ;  /* 0x00000006064b7c36 */ /* 0x000fc60008000000 */
[----:B------:R-:W3:Y:S01]  /*2620*/  MUFU.TANH R0, R0 ;  /* 0x0000000000007308 */ /* 0x000ee20000002400 */
[----:B0-----:R-:W-:Y:S01]  /*2630*/  VIADDMNMX R69, R56, R74, R73, PT ;  /* 0x0000004a38457246 */ /* 0x001fe20003800149 */
[----:B------:R-:W-:-:S06]  /*2640*/  IMAD.IADD R70, R75, 0x1, R56 ;  /* 0x000000014b467824 */ /* 0x000fcc00078e0238 */
        /* <DEDUP_REMOVED lines=76> */
.L_x_11071:
[----:B------:R-:W-:Y:S02]  /*2b10*/  ULDC UR6, c[0x0][0x9e4] ;  /* 0x0002790000067ab9 */ /* 0x000fe40000000800 */
[----:B------:R-:W-:-:S05]  /*2b20*/  IMAD.U32 R56, RZ, RZ, UR6 ;  /* 0x00000006ff387e24 */ /* 0x000fca000f8e00ff */
[----:B------:R-:W-:-:S13]  /*2b30*/  ISETP.NE.AND P1, PT, R56, 0x1, PT ;  /* 0x000000013800780c */ /* 0x000fda0003f25270 */
[----:B------:R-:W1:Y:S02]  /*2b40*/  @P1 LDC.64 R6, c[0x0][0x9e8] ;  /* 0x00027a00ff061b82 */ /* 0x000e640000000a00 */
[----:B-1----:R-:W-:-:S05]  /*2b50*/  @P1 IMAD.HI.U32 R6, R57, R6, RZ ;  /* 0x0000000639061227 */ /* 0x002fca00078e00ff */
[----:B------:R-:W-:-:S07]  /*2b60*/  @P1 SHF.R.U32.HI R57, RZ, R7, R6 ;  /* 0x00000007ff391219 */ /* 0x000fce0000011606 */
.L_x_11072:
[----:B------:R-:W-:Y:S05]  /*2b70*/  BSYNC B0 ;  /* 0x0000000000007941 */ /* 0x000fea0003800000 */
.L_x_11070:
[----:B------:R-:W-:-:S04]  /*2b80*/  IMAD R57, R57, R56, -R72 ;  /* 0x0000003839397224 */ /* 0x000fc800078e0a48 */
[----:B------:R-:W-:-:S05]  /*2b90*/  IMAD R57, R16, -0x2, R57 ;  /* 0xfffffffe10397824 */ /* 0x000fca00078e0239 */
[----:B------:R-:W-:Y:S02]  /*2ba0*/  VIADDMNMX R69, R57, R56, R69, PT ;  /* 0x0000003839457246 */ /* 0x000fe40003800145 */
[----:B------:R-:W-:-:S07]  /*2bb0*/  VIMNMX R70, R70, R57, !PT ;  /* 0x0000003946467248 */ /* 0x000fce0007fe0100 */
.L_x_11069:
        /* <DEDUP_REMOVED lines=14> */
[----:B------:R-:W-:Y:S02]  /*2ca0*/  FSEL R90, R90, -INF , !P3 ;  /* 0xff8000005a5a7808 */ /* 0x000fe40005800000 */
[C---:B------:R-:W-:Y:S02]  /*2cb0*/  ISETP.GT.AND P4, PT, R70.reuse, 0x9, !P6 ;  /* 0x000000094600780c */ /* 0x040fe40007784270 */
        /* <DEDUP_REMOVED lines=186> */
.L_x_11075:
[----:B------:R-:W-:Y:S02]  /*3860*/  ULDC UR6, c[0x0][0x9e4] ;  /* 0x0002790000067ab9 */ /* 0x000fe40000000800 */
[----:B------:R-:W-:-:S05]  /*3870*/  IMAD.U32 R68, RZ, RZ, UR6 ;  /* 0x00000006ff447e24 */ /* 0x000fca000f8e00ff */
[----:B------:R-:W-:-:S13]  /*3880*/  ISETP.NE.AND P6, PT, R68, 0x1, PT ;  /* 0x000000014400780c */ /* 0x000fda0003fc5270 */
[----:B------:R-:W0:Y:S02]  /*3890*/  @P6 LDC.64 R6, c[0x0][0x9e8] ;  /* 0x00027a00ff066b82 */ /* 0x000e240000000a00 */
[----:B0-----:R-:W-:-:S05]  /*38a0*/  @P6 IMAD.HI.U32 R6, R65, R6, RZ ;  /* 0x0000000641066227 */ /* 0x001fca00078e00ff */
[----:B------:R-:W-:-:S07]  /*38b0*/  @P6 SHF.R.U32.HI R65, RZ, R7, R6 ;  /* 0x00000007ff416219 */ /* 0x000fce0000011606 */
.L_x_11076:
[----:B------:R-:W-:Y:S05]  /*38c0*/  BSYNC B0 ;  /* 0x0000000000007941 */ /* 0x000fea0003800000 */
.L_x_11074:
[----:B------:R-:W-:-:S04]  /*38d0*/  IMAD R65, R65, R68, -R72 ;  /* 0x0000004441417224 */ /* 0x000fc800078e0a48 */
[----:B------:R-:W-:-:S05]  /*38e0*/  IMAD R65, R16, -0x2, R65 ;  /* 0xfffffffe10417824 */ /* 0x000fca00078e0241 */
[----:B------:R-:W-:Y:S02]  /*38f0*/  VIADDMNMX R55, R65, R68, R55, PT ;  /* 0x0000004441377246 */ /* 0x000fe40003800137 */
[----:B------:R-:W-:-:S07]  /*3900*/  VIMNMX R64, R64, R65, !PT ;  /* 0x0000004140407248 */ /* 0x000fce0007fe0100 */
.L_x_11073:
[C---:B------:R-:W-:Y:S01]  /*3910*/  ISETP.GT.AND P1, PT, R64.reuse, 0x1, !P1 ;  /* 0x000000014000780c */ /* 0x040fe20004f24270 */
[----:B------:R-:W-:Y:S01]  /*3920*/  ULDC UR33, c[0x0][0x988] ;  /* 0x0002620000217ab9 */ /* 0x000fe20000000800 */
[----:B------:R-:W-:Y:S01]  /*3930*/  LOP3.LUT P6, RZ, R23, 0x4, RZ, 0xc0, !PT ;  /* 0x0000000417ff7812 */ /* 0x000fe200078cc0ff */
[----:B------:R-:W-:Y:S01]  /*3940*/  UISETP.NE.AND UP1, UPT, UR52, URZ, UPT ;  /* 0x0000003f3400728c */ /* 0x000fe2000bf25270 */
[----:B------:R-:W-:Y:S01]  /*3950*/  ISETP.LT.OR P1, PT, R55, 0x2, P1 ;  /* 0x000000023700780c */ /* 0x000fe20000f21670 */
[----:B------:R-:W-:Y:S01]  /*3960*/  UISETP.NE.AND UP0, UPT, UR51, URZ, UPT ;  /* 0x0000003f3300728c */ /* 0x000fe2000bf05270 */
[----:B------:R-:W-:Y:S01]  /*3970*/  ISETP.GT.AND P2, PT, R64, 0x8, !P2 ;  /* 0x000000084000780c */ /* 0x000fe20005744270 */
[----:B------:R-:W-:Y:S01]  /*3980*/  UMOV UR10, UR38 ;  /* 0x00000026000a7c82 */ /* 0x000fe20008000000 */
[----:B------:R-:W-:Y:S02]  /*3990*/  FSEL R2, R2, -INF , !P1 ;  /* 0xff80000002027808 */ /* 0x000fe40004800000 */
[----:B------:R-:W-:-:S02]  /*39a0*/  ISETP.GT.AND P1, PT, R64, 0x9, !P6 ;  /* 0x000000094000780c */ /* 0x000fc40007724270 */
[C---:B------:R-:W-:Y:S02]  /*39b0*/  ISETP.LT.OR P2, PT, R55.reuse, 0x9, P2 ;  /* 0x000000093700780c */ /* 0x040fe40001741670 */
[----:B------:R-:W-:Y:S01]  /*39c0*/  ISETP.LT.OR P1, PT, R55, 0xa, P1 ;  /* 0x0000000a3700780c */ /* 0x000fe20000f21670 */
[----:B------:R-:W-:Y:S01]  /*39d0*/  @UP1 ULDC UR6, c[0x0][0x44c] ;  /* 0x0001130000061ab9 */ /* 0x000fe20000000800 */
[----:B------:R-:W-:Y:S01]  /*39e0*/  FSEL R4, R4, -INF , !P2 ;  /* 0xff80000004047808 */ /* 0x000fe20005000000 */
[----:B------:R-:W-:Y:S01]  /*39f0*/  UIMAD.WIDE.U32 UR6, UR38, UR6, URZ ;  /* 0x00000006260672a5 */ /* 0x000fe2000f8e003f */
[----:B------:R-:W-:Y:S01]  /*3a00*/  FSEL R5, R5, -INF , !P1 ;  /* 0xff80000005057808 */ /* 0x000fe20004800000 */
[----:B------:R-:W-:Y:S01]  /*3a10*/  @UP1 ULDC UR11, c[0x0][0x450] ;  /* 0x00011400000b1ab9 */ /* 0x000fe20000000800 */
[C---:B------:R-:W-:Y:S01]  /*3a20*/  LOP3.LUT P1, RZ, R23.reuse, 0x8, RZ, 0xc0, !PT ;  /* 0x0000000817ff7812 */ /* 0x040fe2000782c0ff */
[----:B------:R-:W-:Y:S01]  /*3a30*/  @UP1 USHF.R.U32.HI UR10, URZ, UR11, UR7 ;  /* 0x0000000b3f0a1299 */ /* 0x000fe20008011607 */
[----:B------:R-:W-:-:S02]  /*3a40*/  LOP3.LUT P2, RZ, R23, 0x40000, RZ, 0xc0, !PT ;  /* 0x0004000017ff7812 */ /* 0x000fc4000784c0ff */
[----:B------:R-:W-:Y:S01]  /*3a50*/  ISETP.GT.AND P1, PT, R64, 0x10, !P1 ;  /* 0x000000104000780c */ /* 0x000fe20004f24270 */
[----:B------:R-:W-:Y:S01]  /*3a60*/  UIADD3 UR56, UR56, UR10, URZ ;  /* 0x0000000a38387290 */ /* 0x000fe2000fffe03f */
[----:B------:R-:W-:Y:S02]  /*3a70*/  LOP3.LUT P6, RZ, R23, 0x20000, RZ, 0xc0, !PT ;  /* 0x0002000017ff7812 */ /* 0x000fe400078cc0ff */
[----:B------:R-:W-:Y:S01]  /*3a80*/  ISETP.LT.OR P1, PT, R55, 0x11, P1 ;  /* 0x000000113700780c */ /* 0x000fe20000f21670 */
[----:B------:R-:W-:Y:S01]  /*3a90*/  UIADD3 UR14, UR56, UR14, URZ ;  /* 0x0000000e380e7290 */ /* 0x000fe2000fffe03f */
[----:B------:R-:W-:Y:S02]  /*3aa0*/  FMNMX.FTZ R7, R66, R89, !PT ;  /* 0x0000005942077209 */ /* 0x000fe40007810000 */
[----:B------:R-:W-:Y:S02]  /*3ab0*/  FSEL R8, R8, -INF , !P1 ;  /* 0xff80000008087808 */ /* 0x000fe40004800000 */
[----:B------:R-:W-:-:S02]  /*3ac0*/  LOP3.LUT P1, RZ, R23, 0x10, RZ, 0xc0, !PT ;  /* 0x0000001017ff7812 */ /* 0x000fc4000782c0ff */
[C---:B------:R-:W-:Y:S02]  /*3ad0*/  ISETP.GT.AND P3, PT, R64.reuse, 0x70, !P3 ;  /* 0x000000704000780c */ /* 0x040fe40005f64270 */
[C---:B------:R-:W-:Y:S02]  /*3ae0*/  ISETP.GT.AND P1, PT, R64.reuse, 0x11, !P1 ;  /* 0x000000114000780c */ /* 0x040fe40004f24270 */
[C---:B------:R-:W-:Y:S02]  /*3af0*/  ISETP.GT.AND P4, PT, R64.reuse, 0x71, !P4 ;  /* 0x000000714000780c */ /* 0x040fe40006784270 */
[----:B------:R-:W-:Y:S02]  /*3b00*/  ISETP.LT.OR P1, PT, R55, 0x12, P1 ;  /* 0x000000123700780c */ /* 0x000fe40000f21670 */
[----:B------:R-:W-:Y:S02]  /*3b10*/  ISETP.GT.AND P5, PT, R64, 0x78, !P5 ;  /* 0x000000784000780c */ /* 0x000fe40006fa4270 */
[----:B------:R-:W-:-:S02]  /*3b20*/  FSEL R9, R9, -INF , !P1 ;  /* 0xff80000009097808 */ /* 0x000fc40004800000 */
[----:B------:R-:W-:Y:S02]  /*3b30*/  LOP3.LUT P1, RZ, R23, 0x2000000, RZ, 0xc0, !PT ;  /* 0x0200000017ff7812 */ /* 0x000fe4000782c0ff */
[C---:B------:R-:W-:Y:S02]  /*3b40*/  ISETP.LT.OR P3, PT, R55.reuse, 0x71, P3 ;  /* 0x000000713700780c */ /* 0x040fe40001f61670 */
[----:B------:R-:W-:Y:S02]  /*3b50*/  ISETP.GT.AND P1, PT, R64, 0x18, !P1 ;  /* 0x000000184000780c */ /* 0x000fe40004f24270 */
[C---:B------:R-:W-:Y:S02]  /*3b60*/  ISETP.LT.OR P4, PT, R55.reuse, 0x72, P4 ;  /* 0x000000723700780c */ /* 0x040fe40002781670 */
[C---:B------:R-:W-:Y:S02]  /*3b70*/  ISETP.LT.OR P1, PT, R55.reuse, 0x19, P1 ;  /* 0x000000193700780c */ /* 0x040fe40000f21670 */
[----:B------:R-:W-:-:S02]  /*3b80*/  ISETP.LT.OR P5, PT, R55, 0x79, P5 ;  /* 0x000000793700780c */ /* 0x000fc40002fa1670 */
        /* <DEDUP_REMOVED lines=27> */
[----:B------:R-:W-:-:S04]  /*3d40*/  ISETP.LT.OR P1, PT, R55, 0x32, P1 ;  /* 0x000000323700780c */ /* 0x000fc80000f21670 */
[----:B------:R-:W-:Y:S02]  /*3d50*/  FSEL R21, R21, -INF , !P1 ;  /* 0xff80000015157808 */ /* 0x000fe40004800000 */
[----:B------:R-:W-:Y:S02]  /*3d60*/  ISETP.GT.AND P1, PT, R64, 0x38, !P6 ;  /* 0x000000384000780c */ /* 0x000fe40007724270 */
[----:B------:R-:W-:Y:S02]  /*3d70*/  LOP3.LUT P6, RZ, R23, 0x40, RZ, 0xc0, !PT ;  /* 0x0000004017ff7812 */ /* 0x000fe400078cc0ff */
[----:B------:R-:W-:-:S04]  /*3d80*/  ISETP.LT.OR P1, PT, R55, 0x39, P1 ;  /* 0x000000393700780c */ /* 0x000fc80000f21670 */
[----:B------:R-:W-:Y:S02]  /*3d90*/  FSEL R25, R25, -INF , !P1 ;  /* 0xff80000019197808 */ /* 0x000fe40004800000 */
[----:B------:R-:W-:-:S04]  /*3da0*/  LOP3.LUT P1, RZ, R23, 0x10000, RZ, 0xc0, !PT ;  /* 0x0001000017ff7812 */ /* 0x000fc8000782c0ff */
[----:B------:R-:W-:-:S04]  /*3db0*/  ISETP.GT.AND P1, PT, R64, 0x39, !P1 ;  /* 0x000000394000780c */ /* 0x000fc80004f24270 */
[----:B------:R-:W-:-:S04]  /*3dc0*/  ISETP.LT.OR P1, PT, R55, 0x3a, P1 ;  /* 0x0000003a3700780c */ /* 0x000fc80000f21670 */
[----:B------:R-:W-:Y:S02]  /*3dd0*/  FSEL R6, R24, -INF , !P1 ;  /* 0xff80000018067808 */ /* 0x000fe40004800000 */
[----:B------:R-:W-:Y:S02]  /*3de0*/  FMNMX.FTZ R24, R90, R7, !PT ;  /* 0x000000075a187209 */ /* 0x000fe40007810000 */
[----:B------:R-:W-:Y:S02]  /*3df0*/  LOP3.LUT P1, RZ, R23, 0x8000, RZ, 0xc0, !PT ;  /* 0x0000800017ff7812 */ /* 0x000fe4000782c0ff */
[----:B------:R-:W-:Y:S02]  /*3e00*/  FMNMX.FTZ R7, R91, R24, !PT ;  /* 0x000000185b077209 */ /* 0x000fe40007810000 */
[----:B------:R-:W-:Y:S02]  /*3e10*/  ISETP.GT.AND P1, PT, R64, 0x40, !P1 ;  /* 0x000000404000780c */ /* 0x000fe40004f24270 */
[----:B------:R-:W-:-:S02]  /*3e20*/  FMNMX.FTZ R24, R92, R7, !PT ;  /* 0x000000075c187209 */ /* 0x000fc40007810000 */
[----:B------:R-:W-:Y:S02]  /*3e30*/  ISETP.LT.OR P1, PT, R55, 0x41, P1 ;  /* 0x000000413700780c */ /* 0x000fe40000f21670 */
[----:B------:R-:W-:Y:S02]  /*3e40*/  FMNMX.FTZ R7, R93, R24, !PT ;  /* 0x000000185d077209 */ /* 0x000fe40007810000 */
[----:B------:R-:W-:Y:S02]  /*3e50*/  FSEL R27, R27, -INF , !P1 ;  /* 0xff8000001b1b7808 */ /* 0x000fe40004800000 */
[----:B------:R-:W-:Y:S02]  /*3e60*/  FMNMX.FTZ R24, R94, R7, !PT ;  /* 0x000000075e187209 */ /* 0x000fe40007810000 */
[----:B------:R-:W-:Y:S02]  /*3e70*/  LOP3.LUT P1, RZ, R23, 0x4000, RZ, 0xc0, !PT ;  /* 0x0000400017ff7812 */ /* 0x000fe4000782c0ff */
[----:B------:R-:W-:-:S02]  /*3e80*/  FMNMX.FTZ R7, R95, R24, !PT ;  /* 0x000000185f077209 */ /* 0x000fc40007810000 */
[----:B------:R-:W-:Y:S02]  /*3e90*/  ISETP.GT.AND P1, PT, R64, 0x41, !P1 ;  /* 0x000000414000780c */ /* 0x000fe40004f24270 */
[----:B------:R-:W-:Y:S02]  /*3ea0*/  FMNMX.FTZ R24, R96, R7, !PT ;  /* 0x0000000760187209 */ /* 0x000fe40007810000 */
[----:B------:R-:W-:Y:S02]  /*3eb0*/  ISETP.LT.OR P1, PT, R55, 0x42, P1 ;  /* 0x000000423700780c */ /* 0x000fe40000f21670 */
[----:B------:R-:W-:Y:S02]  /*3ec0*/  FMNMX.FTZ R7, R97, R24, !PT ;  /* 0x0000001861077209 */ /* 0x000fe40007810000 */
[----:B------:R-:W-:Y:S02]  /*3ed0*/  FSEL R26, R26, -INF , !P1 ;  /* 0xff8000001a1a7808 */ /* 0x000fe40004800000 */
[----:B------:R-:W-:-:S02]  /*3ee0*/  FMNMX.FTZ R24, R58, R7, !PT ;  /* 0x000000073a187209 */ /* 0x000fc40007810000 */
[----:B------:R-:W-:Y:S02]  /*3ef0*/  LOP3.LUT P1, RZ, R23, 0x2000, RZ, 0xc0, !PT ;  /* 0x0000200017ff7812 */ /* 0x000fe4000782c0ff */
[----:B------:R-:W-:Y:S02]  /*3f00*/  FMNMX.FTZ R7, R59, R24, !PT ;  /* 0x000000183b077209 */ /* 0x000fe40007810000 */
[----:B------:R-:W-:Y:S02]  /*3f10*/  ISETP.GT.AND P1, PT, R64, 0x48, !P1 ;  /* 0x000000484000780c */ /* 0x000fe40004f24270 */
[----:B------:R-:W-:Y:S02]  /*3f20*/  FMNMX.FTZ R24, R60, R7, !PT ;  /* 0x000000073c187209 */ /* 0x000fe40007810000 */
[----:B------:R-:W-:Y:S02]  /*3f30*/  ISETP.LT.OR P1, PT, R55, 0x49, P1 ;  /* 0x000000493700780c */ /* 0x000fe40000f21670 */
[----:B------:R-:W-:-:S02]  /*3f40*/  FMNMX.FTZ R7, R61, R24, !PT ;  /* 0x000000183d077209 */ /* 0x000fc40007810000 */
        /* <DEDUP_REMOVED lines=36> */
[----:B------:R-:W-:-:S03]  /*4190*/  ISETP.GT.AND P1, PT, R64, 0x59, !P1 ;  /* 0x000000594000780c */ /* 0x000fc60004f24270 */
[----:B------:R-:W0:Y:S01]  /*41a0*/  SHFL.BFLY PT, R24, R7, 0x2, 0x1f ;  /* 0x0c401f0007187f89 */ /* 0x000e2200000e0000 */
[----:B------:R-:W-:-:S04]  /*41b0*/  ISETP.LT.OR P1, PT, R55, 0x5a, P1 ;  /* 0x0000005a3700780c */ /* 0x000fc80000f21670 */
[----:B------:R-:W-:Y:S02]  /*41c0*/  FSEL R32, R32, -INF , !P1 ;  /* 0xff80000020207808 */ /* 0x000fe40004800000 */
[C---:B------:R-:W-:Y:S02]  /*41d0*/  ISETP.GT.AND P1, PT, R64.reuse, 0x60, !P2 ;  /* 0x000000604000780c */ /* 0x040fe40005724270 */
        /* <DEDUP_REMOVED lines=8> */
[----:B0-----:R-:W-:Y:S02]  /*4260*/  FMNMX.FTZ R65, R7, R24, !PT ;  /* 0x0000001807417209 */ /* 0x001fe40007810000 */
[----:B------:R-:W-:-:S03]  /*4270*/  FSEL R40, R40, -INF , !P1 ;  /* 0xff80000028287808 */ /* 0x000fc60004800000 */
[----:B------:R-:W0:Y:S02]  /*4280*/  SHFL.BFLY PT, R24, R65, 0x1, 0x1f ;  /* 0x0c201f0041187f89 */ /* 0x000e2400000e0000 */
[----:B0-----:R-:W-:-:S04]  /*4290*/  FMNMX.FTZ R24, R65, R24, !PT ;  /* 0x0000001841187209 */ /* 0x001fc80007810000 */
[C---:B------:R-:W-:Y:S01]  /*42a0*/  FSETP.NEU.FTZ.AND P1, PT, R24.reuse, -INF , PT ;  /* 0xff8000001800780b */ /* 0x040fe20003f3d000 */
[----:B------:R-:W-:-:S05]  /*42b0*/  FMUL.FTZ R74, R24, UR33 ;  /* 0x00000021184a7c20 */ /* 0x000fca0008410000 */
        /* <DEDUP_REMOVED lines=9> */
[----:B------:R-:W-:Y:S01]  /*4350*/  MUFU.EX2 R7, R7 ;  /* 0x0000000700077308 */ /* 0x000fe20000000800 */
[----:B------:R-:W-:Y:S01]  /*4360*/  LOP3.LUT P1, RZ, R23, 0x4000000, RZ, 0xc0, !PT ;  /* 0x0400000017ff7812 */ /* 0x000fe2000782c0ff */
        /* <DEDUP_REMOVED lines=22> */
[----:B------:R-:W0:Y:S03]  /*44d0*/  MUFU.EX2 R68, R68 ;  /* 0x0000004400447308 */ /* 0x000e260000000800 */
[----:B------:R-:W-:Y:S01]  /*44e0*/  FMNMX.FTZ R71, R11, R70, !PT ;  /* 0x000000460b477209 */ /* 0x000fe20007810000 */
[----:B------:R-:W-:-:S03]  /*44f0*/  FFMA.FTZ R70, R95, UR33, -R74 ;  /* 0x000000215f467c23 */ /* 0x000fc6000801084a */
[----:B------:R-:W-:Y:S01]  /*4500*/  FMNMX.FTZ R72, R12, R71, !PT ;  /* 0x000000470c487209 */ /* 0x000fe20007810000 */
[----:B------:R-:W-:Y:S03]  /*4510*/  MUFU.EX2 R0, R0 ;  /* 0x0000000000007308 */ /* 0x000fe60000000800 */
[----:B------:R-:W-:-:S04]  /*4520*/  FMNMX.FTZ R71, R13, R72, !PT ;  /* 0x000000480d477209 */ /* 0x000fc80007810000 */
[----:B------:R-:W-:Y:S01]  /*4530*/  FMNMX.FTZ R72, R14, R71, !PT ;  /* 0x000000470e487209 */ /* 0x000fe20007810000 */
[----:B------:R-:W-:Y:S03]  /*4540*/  MUFU.EX2 R67, R93 ;  /* 0x0000005d00437308 */ /* 0x000fe60000000800 */
        /* <DEDUP_REMOVED lines=24> */
[----:B------:R-:W-:-:S04]  /*46d0*/  FMNMX.FTZ R62, R32, R77, !PT ;  /* 0x0000004d203e7209 */ /* 0x000fc80007810000 */
[----:B------:R-:W-:Y:S02]  /*46e0*/  FMNMX.FTZ R63, R41, R62, !PT ;  /* 0x0000003e293f7209 */ /* 0x000fe40007810000 */
[----:B------:R-:W-:Y:S01]  /*46f0*/  FSEL R62, R34, -INF , !P1 ;  /* 0xff800000223e7808 */ /* 0x000fe20004800000 */
[----:B------:R-:W-:Y:S01]  /*4700*/  MUFU.EX2 R59, R59 ;  /* 0x0000003b003b7308 */ /* 0x000fe20000000800 */
[----:B------:R-:W-:Y:S02]  /*4710*/  FMNMX.FTZ R77, R40, R63, !PT ;  /* 0x0000003f284d7209 */ /* 0x000fe40007810000 */
[----:B------:R-:W-:Y:S01]  /*4720*/  FSEL R63, R35, -INF , !P2 ;  /* 0xff800000233f7808 */ /* 0x000fe20005000000 */
[----:B------:R-:W-:Y:S01]  /*4730*/  FFMA.FTZ R35, R57, UR33, -R74 ;  /* 0x0000002139237c23 */ /* 0x000fe2000801084a */
[----:B------:R-:W-:Y:S02]  /*4740*/  FMNMX.FTZ R64, R62, R77, !PT ;  /* 0x0000004d3e407209 */ /* 0x000fe40007810000 */
[----:B------:R-:W-:Y:S01]  /*4750*/  FSEL R57, R36, -INF , !P3 ;  /* 0xff80000024397808 */ /* 0x000fe20005800000 */
[----:B------:R1:W-:Y:S01]  /*4760*/  MUFU.EX2 R34, R76 ;  /* 0x0000004c00227308 */ /* 0x0003e20000000800 */
[----:B------:R-:W-:-:S02]  /*4770*/  FMNMX.FTZ R36, R63, R64, !PT ;  /* 0x000000403f247209 */ /* 0x000fc40007810000 */
[----:B------:R-:W-:Y:S02]  /*4780*/  FSEL R64, R37, -INF , !P4 ;  /* 0xff80000025407808 */ /* 0x000fe40006000000 */
[----:B------:R-:W-:-:S03]  /*4790*/  FMNMX.FTZ R37, R57, R36, !PT ;  /* 0x0000002439257209 */ /* 0x000fc60007810000 */
[----:B------:R-:W-:Y:S01]  /*47a0*/  MUFU.EX2 R60, R60 ;  /* 0x0000003c003c7308 */ /* 0x000fe20000000800 */
[----:B------:R-:W-:Y:S01]  /*47b0*/  FMNMX.FTZ R38, R64, R37, !PT ;  /* 0x0000002540267209 */ /* 0x000fe20007810000 */
[--C-:B-1----:R-:W-:Y:S01]  /*47c0*/  FFMA.FTZ R76, R56, UR33, -R74.reuse ;  /* 0x00000021384c7c23 */ /* 0x102fe2000801084a */
        /* <DEDUP_REMOVED lines=10> */
[----:B------:R1:W-:Y:S01]  /*4870*/  MUFU.EX2 R36, R76 ;  /* 0x0000004c00247308 */ /* 0x0003e20000000800 */
[----:B------:R-:W2:Y:S07]  /*4880*/  SHFL.BFLY PT, R78, R77, 0x2, 0x1f ;  /* 0x0c401f004d4e7f89 */ /* 0x000eae00000e0000 */
[----:B------:R-:W-:Y:S01]  /*4890*/  MUFU.EX2 R61, R61 ;  /* 0x0000003d003d7308 */ /* 0x000fe20000000800 */
[--C-:B-1----:R-:W-:Y:S01]  /*48a0*/  FFMA.FTZ R76, R46, UR33, -R74.reuse ;  /* 0x000000212e4c7c23 */ /* 0x102fe2000801084a */
[--C-:B------:R-:W-:Y:S01]  /*48b0*/  FFMA.FTZ R46, R48, UR33, -R74.reuse ;  /* 0x00000021302e7c23 */ /* 0x100fe2000801084a */
[----:B------:R-:W-:-:S05]  /*48c0*/  FFMA.FTZ R48, R54, UR33, -R74 ;  /* 0x0000002136307c23 */ /* 0x000fca000801084a */
[----:B------:R-:W-:Y:S08]  /*48d0*/  MUFU.EX2 R35, R35 ;  /* 0x0000002300237308 */ /* 0x000ff00000000800 */
[----:B------:R-:W-:Y:S01]  /*48e0*/  MUFU.EX2 R37, R37 ;  /* 0x0000002500257308 */ /* 0x000fe20000000800 */
[----:B--2---:R-:W-:-:S05]  /*48f0*/  FMNMX.FTZ R78, R77, R78, !PT ;  /* 0x0000004e4d4e7209 */ /* 0x004fca0007810000 */
[----:B------:R-:W1:Y:S02]  /*4900*/  SHFL.BFLY PT, R53, R78, 0x1, 0x1f ;  /* 0x0c201f004e357f89 */ /* 0x000e6400000e0000 */
[----:B------:R-:W-:Y:S08]  /*4910*/  MUFU.EX2 R38, R38 ;  /* 0x0000002600267308 */ /* 0x000ff00000000800 */
[----:B------:R-:W-:Y:S08]  /*4920*/  MUFU.EX2 R39, R39 ;  /* 0x0000002700277308 */ /* 0x000ff00000000800 */
[----:B------:R-:W-:Y:S01]  /*4930*/  MUFU.EX2 R50, R50 ;  /* 0x0000003200327308 */ /* 0x000fe20000000800 */
[----:B-1----:R-:W-:-:S07]  /*4940*/  FMNMX.FTZ R52, R78, R53, !PT ;  /* 0x000000354e347209 */ /* 0x002fce0007810000 */
[----:B------:R-:W-:Y:S01]  /*4950*/  MUFU.EX2 R51, R51 ;  /* 0x0000003300337308 */ /* 0x000fe20000000800 */
[C---:B------:R-:W-:Y:S01]  /*4960*/  FSETP.NEU.FTZ.AND P1, PT, R52.reuse, -INF , PT ;  /* 0xff8000003400780b */ /* 0x040fe20003f3d000 */
[----:B------:R-:W-:-:S05]  /*4970*/  FMUL.FTZ R49, R52, UR33 ;  /* 0x0000002134317c20 */ /* 0x000fca0008410000 */
[----:B------:R-:W-:Y:S01]  /*4980*/  FSEL R49, R49, RZ, P1 ;  /* 0x000000ff31317208 */ /* 0x000fe20000800000 */
[----:B------:R-:W-:Y:S01]  /*4990*/  MUFU.EX2 R76, R76 ;  /* 0x0000004c004c7308 */ /* 0x000fe20000000800 */
[----:B------:R-:W-:-:S03]  /*49a0*/  PLOP3.LUT P1, PT, PT, PT, UP0, 0x40, 0x0 ;  /* 0x000000000000781c */ /* 0x000fc60003f2e808 */
        /* <DEDUP_REMOVED lines=13> */
[--C-:B-1----:R-:W-:Y:S01]  /*4a80*/  FFMA.FTZ R73, R12, UR33, -R49.reuse ;  /* 0x000000210c497c23 */ /* 0x102fe20008010831 */
[--C-:B------:R-:W-:Y:S01]  /*4a90*/  FFMA.FTZ R21, R21, UR33, -R49.reuse ;  /* 0x0000002115157c23 */ /* 0x100fe20008010831 */
[--C-:B------:R-:W-:Y:S01]  /*4aa0*/  FFMA.FTZ R25, R25, UR33, -R49.reuse ;  /* 0x0000002119197c23 */ /* 0x100fe20008010831 */
[--C-:B------:R-:W-:Y:S01]  /*4ab0*/  FFMA.FTZ R78, R6, UR33, -R49.reuse ;  /* 0x00000021064e7c23 */ /* 0x100fe20008010831 */
[--C-:B------:R-:W-:Y:S01]  /*4ac0*/  FFMA.FTZ R27, R27, UR33, -R49.reuse ;  /* 0x000000211b1b7c23 */ /* 0x100fe20008010831 */
[--C-:B------:R-:W-:Y:S01]  /*4ad0*/  FFMA.FTZ R26, R26, UR33, -R49.reuse ;  /* 0x000000211a1a7c23 */ /* 0x100fe20008010831 */
[--C-:B------:R-:W-:Y:S01]  /*4ae0*/  FFMA.FTZ R79, R29, UR33, -R49.reuse ;  /* 0x000000211d4f7c23 */ /* 0x100fe20008010831 */
[----:B------:R1:W4:Y:S01]  /*4af0*/  MUFU.EX2 R83, R4 ;  /* 0x0000000400537308 */ /* 0x0003220000000800 */
[--C-:B--2---:R-:W-:Y:S01]  /*4b00*/  FFMA.FTZ R54, R11, UR33, -R49.reuse ;  /* 0x000000210b367c23 */ /* 0x104fe20008010831 */
[----:B0-----:R-:W-:Y:S01]  /*4b10*/  F2FP.BF16.F32.PACK_AB R6, R68, R65 ;  /* 0x000000414406723e */ /* 0x001fe200000010ff */
[--C-:B------:R-:W-:Y:S01]  /*4b20*/  FFMA.FTZ R82, R28, UR33, -R49.reuse ;  /* 0x000000211c527c23 */ /* 0x100fe20008010831 */
[--C-:B------:R-:W-:Y:S01]  /*4b30*/  FFMA.FTZ R30, R30, UR33, -R49.reuse ;  /* 0x000000211e1e7c23 */ /* 0x100fe20008010831 */
[--C-:B------:R-:W-:Y:S01]  /*4b40*/  FFMA.FTZ R33, R33, UR33, -R49.reuse ;  /* 0x0000002121217c23 */ /* 0x100fe20008010831 */
[--C-:B------:R-:W-:Y:S01]  /*4b50*/  FFMA.FTZ R32, R32, UR33, -R49.reuse ;  /* 0x0000002120207c23 */ /* 0x100fe20008010831 */
[--C-:B------:R-:W-:Y:S01]  /*4b60*/  FFMA.FTZ R41, R41, UR33, -R49.reuse ;  /* 0x0000002129297c23 */ /* 0x100fe20008010831 */
[----:B------:R0:W2:Y:S01]  /*4b70*/  MUFU.EX2 R86, R5 ;  /* 0x0000000500567308 */ /* 0x0000a20000000800 */
[----:B-1----:R-:W-:Y:S01]  /*4b80*/  FADD.FTZ R4, R7, R66 ;  /* 0x0000004207047221 */ /* 0x002fe20000010000 */
[----:B---3--:R-:W-:Y:S01]  /*4b90*/  FADD.FTZ R8, R81, R84 ;  /* 0x0000005451087221 */ /* 0x008fe20000010000 */
[--C-:B------:R-:W-:Y:S01]  /*4ba0*/  FFMA.FTZ R40, R40, UR33, -R49.reuse ;  /* 0x0000002128287c23 */ /* 0x100fe20008010831 */
[--C-:B------:R-:W-:Y:S01]  /*4bb0*/  FFMA.FTZ R62, R62, UR33, -R49.reuse ;  /* 0x000000213e3e7c23 */ /* 0x100fe20008010831 */
[--C-:B------:R-:W-:Y:S01]  /*4bc0*/  FFMA.FTZ R63, R63, UR33, -R49.reuse ;  /* 0x000000213f3f7c23 */ /* 0x100fe20008010831 */
[--C-:B------:R-:W-:Y:S01]  /*4bd0*/  FFMA.FTZ R57, R57, UR33, -R49.reuse ;  /* 0x0000002139397c23 */ /* 0x100fe20008010831 */
[--C-:B------:R-:W-:Y:S01]  /*4be0*/  FFMA.FTZ R64, R64, UR33, -R49.reuse ;  /* 0x0000002140407c23 */ /* 0x100fe20008010831 */
[----:B------:R-:W1:Y:S01]  /*4bf0*/  MUFU.EX2 R2, R2 ;  /* 0x0000000200027308 */ /* 0x000e620000000800 */
[----:B0-----:R-:W-:Y:S01]  /*4c00*/  FADD.FTZ R5, R65, R4 ;  /* 0x0000000441057221 */ /* 0x001fe20000010000 */
[----:B------:R-:W-:Y:S01]  /*4c10*/  F2FP.BF16.F32.PACK_AB R4, R66, R7 ;  /* 0x000000074204723e */ /* 0x000fe200000010ff */
[----:B----4-:R-:W-:Y:S01]  /*4c20*/  FADD.FTZ R7, R83, R8 ;  /* 0x0000000853077221 */ /* 0x010fe20000010000 */
[----:B------:R-:W-:Y:S01]  /*4c30*/  FFMA.FTZ R66, R31, UR33, -R49 ;  /* 0x000000211f427c23 */ /* 0x000fe20008010831 */
[----:B------:R-:W-:Y:S01]  /*4c40*/  FADD.FTZ R5, R68, R5 ;  /* 0x0000000544057221 */ /* 0x000fe20000010000 */
[--C-:B------:R-:W-:Y:S01]  /*4c50*/  FFMA.FTZ R55, R55, UR33, -R49.reuse ;  /* 0x0000002137377c23 */ /* 0x100fe20008010831 */
[----:B------:R-:W-:Y:S01]  /*4c60*/  FFMA.FTZ R49, R56, UR33, -R49 ;  /* 0x0000002138317c23 */ /* 0x000fe20008010831 */
[----:B------:R-:W0:Y:S01]  /*4c70*/  MUFU.EX2 R9, R9 ;  /* 0x0000000900097308 */ /* 0x000e220000000800 */
[----:B--2---:R-:W-:Y:S01]  /*4c80*/  FADD.FTZ R11, R86, R7 ;  /* 0x00000007560b7221 */ /* 0x004fe20000010000 */
[----:B------:R-:W-:Y:S01]  /*4c90*/  FADD.FTZ R10, R0, R5 ;  /* 0x00000005000a7221 */ /* 0x000fe20000010000 */
[----:B------:R-:W-:-:S02]  /*4ca0*/  F2FP.BF16.F32.PACK_AB R5, R84, R81 ;  /* 0x000000515405723e */ /* 0x000fc400000010ff */
[----:B------:R-:W-:Y:S01]  /*4cb0*/  F2FP.BF16.F32.PACK_AB R7, R86, R83 ;  /* 0x000000535607723e */ /* 0x000fe200000010ff */
[----:B------:R-:W-:Y:S01]  /*4cc0*/  FADD.FTZ R10, R67, R10 ;  /* 0x0000000a430a7221 */ /* 0x000fe20000010000 */
[----:B------:R-:W-:Y:S01]  /*4cd0*/  F2FP.BF16.F32.PACK_AB R14, R75, R58 ;  /* 0x0000003a4b0e723e */ /* 0x000fe200000010ff */
[----:B------:R-:W2:Y:S01]  /*4ce0*/  MUFU.EX2 R53, R53 ;  /* 0x0000003500357308 */ /* 0x000ea20000000800 */
[----:B-1----:R-:W-:Y:S01]  /*4cf0*/  FADD.FTZ R8, R2, R11 ;  /* 0x0000000b02087221 */ /* 0x002fe20000010000 */
[----:B------:R-:W-:Y:S01]  /*4d00*/  FADD.FTZ R13, R69, R10 ;  /* 0x0000000a450d7221 */ /* 0x000fe20000010000 */
[----:B------:R1:W-:Y:S03]  /*4d10*/  STSM.16.M88.4 [R17+0x21800], R4 ;  /* 0x0218000411007844 */ /* 0x0003e60000000200 */
[----:B------:R-:W-:Y:S02]  /*4d20*/  FADD.FTZ R10, R70, R13 ;  /* 0x0000000d460a7221 */ /* 0x000fe40000010000 */
[----:B------:R-:W3:Y:S01]  /*4d30*/  MUFU.EX2 R54, R54 ;  /* 0x0000003600367308 */ /* 0x000ee20000000800 */
[----:B0-----:R-:W-:Y:S01]  /*4d40*/  FADD.FTZ R8, R9, R8 ;  /* 0x0000000809087221 */ /* 0x001fe20000010000 */
        /* <DEDUP_REMOVED lines=12> */
[----:B------:R-:W-:-:S03]  /*4e10*/  F2FP.BF16.F32.PACK_AB R10, R70, R69 ;  /* 0x00000045460a723e */ /* 0x000fc600000010ff */
[----:B------:R-:W-:Y:S02]  /*4e20*/  FADD.FTZ R12, R60, R13 ;  /* 0x0000000d3c0c7221 */ /* 0x000fe40000010000 */
[----:B------:R-:W2:Y:S01]  /*4e30*/  MUFU.EX2 R77, R77 ;  /* 0x0000004d004d7308 */ /* 0x000ea20000000800 */
[----:B0-----:R-:W-:Y:S01]  /*4e40*/  FADD.FTZ R11, R73, R8 ;  /* 0x00000008490b7221 */ /* 0x001fe20000010000 */
[----:B------:R-:W-:Y:S01]  /*4e50*/  FADD.FTZ R13, R61, R12 ;  /* 0x0000000c3d0d7221 */ /* 0x000fe20000010000 */
[----:B------:R-:W-:-:S03]  /*4e60*/  F2FP.BF16.F32.PACK_AB R12, R72, R71 ;  /* 0x00000047480c723e */ /* 0x000fc600000010ff */
[----:B------:R-:W-:Y:S02]  /*4e70*/  FADD.FTZ R28, R34, R13 ;  /* 0x0000000d221c7221 */ /* 0x000fe40000010000 */
[----:B------:R-:W0:Y:S01]  /*4e80*/  MUFU.EX2 R80, R80 ;  /* 0x0000005000507308 */ /* 0x000e220000000800 */
[C---:B-1----:R-:W-:Y:S01]  /*4e90*/  FADD.FTZ R8, R74.reuse, R11 ;  /* 0x0000000b4a087221 */ /* 0x042fe20000010000 */
        /* <DEDUP_REMOVED lines=10> */
[C---:B0-----:R-:W-:Y:S01]  /*4f40*/  FADD.FTZ R11, R80.reuse, R11 ;  /* 0x0000000b500b7221 */ /* 0x041fe20000010000 */
[----:B------:R-:W-:Y:S01]  /*4f50*/  F2FP.BF16.F32.PACK_AB R15, R80, R77 ;  /* 0x0000004d500f723e */ /* 0x000fe200000010ff */
[----:B------:R-:W-:-:S04]  /*4f60*/  FADD.FTZ R7, R39, R2 ;  /* 0x0000000227077221 */ /* 0x000fc80000010000 */
[----:B------:R-:W-:Y:S01]  /*4f70*/  FADD.FTZ R2, R50, R7 ;  /* 0x0000000732027221 */ /* 0x000fe20000010000 */
[----:B------:R-:W0:Y:S01]  /*4f80*/  MUFU.EX2 R25, R25 ;  /* 0x0000001900197308 */ /* 0x000e220000000800 */
[----:B-1----:R-:W-:Y:S01]  /*4f90*/  FADD.FTZ R0, R20, R11 ;  /* 0x0000000b14007221 */ /* 0x002fe20000010000 */
[----:B------:R-:W-:Y:S01]  /*4fa0*/  F2FP.BF16.F32.PACK_AB R11, R54, R53 ;  /* 0x00000035360b723e */ /* 0x000fe200000010ff */
[----:B------:R-:W-:-:S04]  /*4fb0*/  FADD.FTZ R7, R51, R2 ;  /* 0x0000000233077221 */ /* 0x000fc80000010000 */
[----:B------:R1:W-:Y:S01]  /*4fc0*/  STSM.16.M88.4 [R22], R8 ;  /* 0x0000000816007844 */ /* 0x0003e20000000200 */
[----:B------:R-:W3:Y:S01]  /*4fd0*/  MUFU.EX2 R78, R78 ;  /* 0x0000004e004e7308 */ /* 0x000ee20000000800 */
[----:B--2---:R-:W-:Y:S01]  /*4fe0*/  FADD.FTZ R0, R21, R0 ;  /* 0x0000000015007221 */ /* 0x004fe20000010000 */
[----:B------:R-:W-:Y:S01]  /*4ff0*/  FADD.FTZ R2, R76, R7 ;  /* 0x000000074c027221 */ /* 0x000fe20000010000 */
[----:B------:R2:W-:Y:S05]  /*5000*/  STSM.16.M88.4 [R19], R12 ;  /* 0x0000000c13007844 */ /* 0x0005ea0000000200 */
[----:B------:R-:W4:Y:S01]  /*5010*/  MUFU.EX2 R27, R27 ;  /* 0x0000001b001b7308 */ /* 0x000f220000000800 */
[----:B0-----:R-:W-:Y:S01]  /*5020*/  FADD.FTZ R5, R25, R0 ;  /* 0x0000000019057221 */ /* 0x001fe20000010000 */
[----:B-1----:R-:W-:-:S06]  /*5030*/  F2FP.BF16.F32.PACK_AB R8, R50, R39 ;  /* 0x000000273208723e */ /* 0x002fcc00000010ff */
[----:B------:R-:W0:Y:S01]  /*5040*/  MUFU.EX2 R26, R26 ;  /* 0x0000001a001a7308 */ /* 0x000e220000000800 */
[C---:B---3--:R-:W-:Y:S01]  /*5050*/  FADD.FTZ R0, R78.reuse, R5 ;  /* 0x000000054e007221 */ /* 0x048fe20000010000 */
[----:B------:R-:W-:Y:S02]  /*5060*/  F2FP.BF16.F32.PACK_AB R7, R78, R25 ;  /* 0x000000194e07723e */ /* 0x000fe400000010ff */
[----:B------:R-:W-:-:S04]  /*5070*/  F2FP.BF16.F32.PACK_AB R10, R76, R51 ;  /* 0x000000334c0a723e */ /* 0x000fc800000010ff */
[----:B------:R-:W1:Y:S01]  /*5080*/  MUFU.EX2 R79, R79 ;  /* 0x0000004f004f7308 */ /* 0x000e620000000800 */
[----:B----4-:R-:W-:-:S07]  /*5090*/  FADD.FTZ R5, R27, R0 ;  /* 0x000000001b057221 */ /* 0x010fce0000010000 */
[----:B------:R-:W3:Y:S01]  /*50a0*/  MUFU.EX2 R82, R82 ;  /* 0x0000005200527308 */ /* 0x000ee20000000800 */
[C---:B0-----:R-:W-:Y:S01]  /*50b0*/  FADD.FTZ R0, R26.reuse, R5 ;  /* 0x000000051a007221 */ /* 0x041fe20000010000 */
[----:B------:R-:W-:-:S06]  /*50c0*/  F2FP.BF16.F32.PACK_AB R29, R26, R27 ;  /* 0x0000001b1a1d723e */ /* 0x000fcc00000010ff */
[----:B------:R0:W4:Y:S01]  /*50d0*/  MUFU.EX2 R65, R30 ;  /* 0x0000001e00417308 */ /* 0x0001220000000800 */
[----:B-1----:R-:W-:-:S07]  /*50e0*/  FADD.FTZ R5, R79, R0 ;  /* 0x000000004f057221 */ /* 0x002fce0000010000 */
[----:B------:R-:W1:Y:S01]  /*50f0*/  MUFU.EX2 R66, R66 ;  /* 0x0000004200427308 */ /* 0x000e620000000800 */
[----:B---3--:R-:W-:Y:S01]  /*5100*/  FADD.FTZ R0, R82, R5 ;  /* 0x0000000552007221 */ /* 0x008fe20000010000 */
[----:B0-----:R-:W-:Y:S02]  /*5110*/  F2FP.BF16.F32.PACK_AB R30, R38, R37 ;  /* 0x00000025261e723e */ /* 0x001fe400000010ff */
[----:B------:R-:W-:-:S04]  /*5120*/  F2FP.BF16.F32.PACK_AB R31, R82, R79 ;  /* 0x0000004f521f723e */ /* 0x000fc800000010ff */
[----:B------:R-:W0:Y:S01]  /*5130*/  MUFU.EX2 R33, R33 ;  /* 0x0000002100217308 */ /* 0x000e220000000800 */
[----:B----4-:R-:W-:-:S07]  /*5140*/  FADD.FTZ R5, R65, R0 ;  /* 0x0000000041057221 */ /* 0x010fce0000010000 */
[----:B------:R-:W2:Y:S01]  /*5150*/  MUFU.EX2 R45, R45 ;  /* 0x0000002d002d7308 */ /* 0x000ea20000000800 */
[C---:B-1----:R-:W-:Y:S01]  /*5160*/  FADD.FTZ R0, R66.reuse, R5 ;  /* 0x0000000542007221 */ /* 0x042fe20000010000 */
[----:B------:R-:W-:Y:S02]  /*5170*/  F2FP.BF16.F32.PACK_AB R5, R21, R20 ;  /* 0x000000141505723e */ /* 0x000fe400000010ff */
[----:B------:R-:W-:-:S03]  /*5180*/  F2FP.BF16.F32.PACK_AB R9, R66, R65 ;  /* 0x000000414209723e */ /* 0x000fc600000010ff */
[----:B------:R1:W-:Y:S01]  /*5190*/  STSM.16.M88.4 [R18], R4 ;  /* 0x0000000412007844 */ /* 0x0003e20000000200 */
[----:B------:R-:W3:Y:S01]  /*51a0*/  MUFU.EX2 R32, R32 ;  /* 0x0000002000207308 */ /* 0x000ee20000000800 */
[----:B0-----:R-:W-:Y:S02]  /*51b0*/  FADD.FTZ R11, R33, R0 ;  /* 0x00000000210b7221 */ /* 0x001fe40000010000 */
[----:B------:R-:W-:Y:S05]  /*51c0*/  STSM.16.M88.4 [R17+0x27800], R28 ;  /* 0x0278001c11007844 */ /* 0x000fea0000000200 */
[----:B------:R-:W0:Y:S01]  /*51d0*/  MUFU.EX2 R46, R46 ;  /* 0x0000002e002e7308 */ /* 0x000e220000000800 */
[----:B--2---:R-:W-:-:S07]  /*51e0*/  FADD.FTZ R13, R45, R2 ;  /* 0x000000022d0d7221 */ /* 0x004fce0000010000 */
[----:B------:R-:W2:Y:S01]  /*51f0*/  MUFU.EX2 R41, R41 ;  /* 0x0000002900297308 */ /* 0x000ea20000000800 */
[C---:B---3--:R-:W-:Y:S01]  /*5200*/  FADD.FTZ R12, R32.reuse, R11 ;  /* 0x0000000b200c7221 */ /* 0x048fe20000010000 */
[----:B------:R-:W-:-:S05]  /*5210*/  F2FP.BF16.F32.PACK_AB R11, R32, R33 ;  /* 0x00000021200b723e */ /* 0x000fca00000010ff */
[----:B------:R-:W-:Y:S01]  /*5220*/  STSM.16.M88.4 [R136], R8 ;  /* 0x0000000888007844 */ /* 0x000fe20000000200 */
[----:B------:R-:W3:Y:S01]  /*5230*/  MUFU.EX2 R47, R47 ;  /* 0x0000002f002f7308 */ /* 0x000ee20000000800 */
[----:B0-----:R-:W-:-:S07]  /*5240*/  FADD.FTZ R2, R46, R13 ;  /* 0x0000000d2e027221 */ /* 0x001fce0000010000 */
[----:B------:R-:W0:Y:S01]  /*5250*/  MUFU.EX2 R40, R40 ;  /* 0x0000002800287308 */ /* 0x000e220000000800 */
[----:B--2---:R-:W-:Y:S01]  /*5260*/  FADD.FTZ R15, R41, R12 ;  /* 0x0000000c290f7221 */ /* 0x004fe20000010000 */
[----:B------:R-:W-:-:S06]  /*5270*/  F2FP.BF16.F32.PACK_AB R12, R46, R45 ;  /* 0x0000002d2e0c723e */ /* 0x000fcc00000010ff */
[----:B------:R-:W2:Y:S01]  /*5280*/  MUFU.EX2 R48, R48 ;  /* 0x0000003000307308 */ /* 0x000ea20000000800 */
[----:B---3--:R-:W-:-:S07]  /*5290*/  FADD.FTZ R13, R47, R2 ;  /* 0x000000022f0d7221 */ /* 0x008fce0000010000 */
[----:B------:R-:W3:Y:S01]  /*52a0*/  MUFU.EX2 R62, R62 ;  /* 0x0000003e003e7308 */ /* 0x000ee20000000800 */
[----:B0-----:R-:W-:-:S07]  /*52b0*/  FADD.FTZ R15, R40, R15 ;  /* 0x0000000f280f7221 */ /* 0x001fce0000010000 */
[----:B------:R-:W0:Y:S01]  /*52c0*/  MUFU.EX2 R63, R63 ;  /* 0x0000003f003f7308 */ /* 0x000e220000000800 */
[C---:B--2---:R-:W-:Y:S01]  /*52d0*/  FADD.FTZ R21, R48.reuse, R13 ;  /* 0x0000000d30157221 */ /* 0x044fe20000010000 */
[----:B------:R-:W-:Y:S02]  /*52e0*/  F2FP.BF16.F32.PACK_AB R14, R48, R47 ;  /* 0x0000002f300e723e */ /* 0x000fe400000010ff */
[----:B------:R-:W-:-:S04]  /*52f0*/  F2FP.BF16.F32.PACK_AB R13, R40, R41 ;  /* 0x00000029280d723e */ /* 0x000fc800000010ff */
[----:B------:R-:W-:Y:S01]  /*5300*/  MUFU.EX2 R44, R44 ;  /* 0x0000002c002c7308 */ /* 0x000fe20000000800 */
[----:B---3--:R-:W-:-:S07]  /*5310*/  FADD.FTZ R2, R62, R15 ;  /* 0x0000000f3e027221 */ /* 0x008fce0000010000 */
[----:B------:R-:W1:Y:S01]  /*5320*/  MUFU.EX2 R43, R43 ;  /* 0x0000002b002b7308 */ /* 0x000e620000000800 */
[C---:B0-----:R-:W-:Y:S01]  /*5330*/  F2FP.BF16.F32.PACK_AB R15, R63.reuse, R62 ;  /* 0x0000003e3f0f723e */ /* 0x041fe200000010ff */
[----:B------:R-:W-:-:S04]  /*5340*/  FADD.FTZ R2, R63, R2 ;  /* 0x000000023f027221 */ /* 0x000fc80000010000 */
[----:B------:R-:W-:Y:S02]  /*5350*/  STSM.16.M88.4 [R19+0x6000], R12 ;  /* 0x0060000c13007844 */ /* 0x000fe40000000200 */
[----:B------:R-:W-:Y:S08]  /*5360*/  MUFU.EX2 R42, R42 ;  /* 0x0000002a002a7308 */ /* 0x000ff00000000800 */
[----:B------:R-:W0:Y:S01]  /*5370*/  MUFU.EX2 R3, R3 ;  /* 0x0000000300037308 */ /* 0x000e220000000800 */
[----:B-1----:R-:W-:Y:S01]  /*5380*/  F2FP.BF16.F32.PACK_AB R4, R43, R44 ;  /* 0x0000002c2b04723e */ /* 0x002fe200000010ff */
        /* <DEDUP_REMOVED lines=32> */
.L_x_11078:
[----:B------:R-:W-:Y:S02]  /*5590*/  ULDC UR18, c[0x0][0x9e4] ;  /* 0x0002790000127ab9 */ /* 0x000fe40000000800 */
[----:B------:R-:W-:-:S11]  /*55a0*/  UISETP.NE.AND UP0, UPT, UR18, 0x1, UPT ;  /* 0x000000011200788c */ /* 0x000fd6000bf05270 */
[----:B------:R-:W-:Y:S02]  /*55b0*/  @UP0 ULDC.64 UR6, c[0x0][0x9e8] ;  /* 0x00027a0000060ab9 */ /* 0x000fe40000000a00 */
[----:B------:R-:W-:-:S04]  /*55c0*/  UIMAD.WIDE.U32 UR10, UR15, UR6, URZ ;  /* 0x000000060f0a72a5 */ /* 0x000fc8000f8e003f */
[----:B------:R-:W-:-:S12]  /*55d0*/  @UP0 USHF.R.U32.HI UR15, URZ, UR7, UR11 ;  /* 0x000000073f0f0299 */ /* 0x000fd8000801160b */
.L_x_11079:
[----:B------:R-:W-:-:S04]  /*55e0*/  UIMAD UR15, UR15, UR18, UR18 ;  /* 0x000000120f0f72a4 */ /* 0x000fc8000f8e0212 */
[----:B------:R-:W-:-:S04]  /*55f0*/  UISETP.LT.AND UP0, UPT, UR14, UR15, UPT ;  /* 0x0000000f0e00728c */ /* 0x000fc8000bf01270 */
[----:B------:R-:W-:-:S12]  /*5600*/  USEL UR14, UR14, UR15, UP0 ;  /* 0x0000000f0e0e7287 */ /* 0x000fd80008000000 */
.L_x_11077:
        /* <DEDUP_REMOVED lines=42> */
.L_x_11099:
[----:B------:R-:W-:Y:S01]  /*58b0*/  ISETP.NE.AND P2, PT, RZ, UR45, PT ;  /* 0x0000002dff007c0c */ /* 0x000fe2000bf45270 */
[----:B------:R-:W-:-:S04]  /*58c0*/  UISETP.NE.AND UP0, UPT, UR59, 0x1, UPT ;  /* 0x000000013b00788c */ /* 0x000fc8000bf05270 */
[----:B------:R-:W-:-:S04]  /*58d0*/  USEL UR48, URZ, 0x1, UP0 ;  /* 0x000000013f307887 */ /* 0x000fc80008000000 */
[----:B------:R-:W-:-:S04]  /*58e0*/  ULOP3.LUT UR48, UR28, UR48, URZ, 0x3c, !UPT ;  /* 0x000000301c307292 */ /* 0x000fc8000f8e3c3f */
[----:B------:R-:W-:Y:S08]  /*58f0*/  @P2 BRA `(.L_x_11081) ;  /* 0x0000000000382947 */ /* 0x000ff00003800000 */
[----:B------:R-:W-:Y:S05]  /*5900*/  @!P0 BRA `(.L_x_11082) ;  /* 0x0000000000048947 */ /* 0x000fea0003800000 */
[----:B------:R-:W-:Y:S01]  /*5910*/  BPT.TRAP 0x1 ;  /* 0x000000040000795c */ /* 0x000fe20000300000 */
.L_x_11082:
        /* <DEDUP_REMOVED lines=9> */
.L_x_11083:
[----:B-1----:R-:W-:Y:S05]  /*59b0*/  @P1 BRA `(.L_x_11081) ;  /* 0x0000000000081947 */ /* 0x002fea0003800000 */
[----:B------:R-:W1:Y:S02]  /*59c0*/  SYNCS.PHASECHK.TRANS64.TRYWAIT P1, [UR6+0x2d830], R6 ;  /* 0x02d83006ff0075a7 */ /* 0x000e640008020146 */
[----:B-1----:R-:W-:Y:S05]  /*59d0*/  @!P1 BRA `(.L_x_11084) ;  /* 0x00000120000c9947 */ /* 0x002fea0003800000 */
.L_x_11081:
        /* <DEDUP_REMOVED lines=40> */
.L_x_11086:
[----:B------:R-:W-:Y:S01]  /*5c60*/  ULEA UR6, UR59, UR41, 0x3 ;  /* 0x000000293b067291 */ /* 0x000fe2000f8e183f */
[----:B------:R-:W-:-:S05]  /*5c70*/  IMAD.U32 R6, RZ, RZ, UR28 ;  /* 0x0000001cff067e24 */ /* 0x000fca000f8e00ff */
[----:B------:R-:W-:-:S04]  /*5c80*/  SHF.L.U32 R6, R6, 0x1f, RZ ;  /* 0x0000001f06067819 */ /* 0x000fc800000006ff */
[----:B------:R0:W1:Y:S01]  /*5c90*/  SYNCS.PHASECHK.TRANS64.TRYWAIT P1, [UR6+0x2d850], R6 ;  /* 0x02d85006ff0075a7 */ /* 0x0000620008020146 */
[----:B------:R-:W-:Y:S05]  /*5ca0*/  @!P0 BRA `(.L_x_11087) ;  /* 0x0000000000048947 */ /* 0x000fea0003800000 */
[----:B------:R-:W-:Y:S01]  /*5cb0*/  BPT.TRAP 0x1 ;  /* 0x000000040000795c */ /* 0x000fe20000300000 */
.L_x_11087:
[----:B-1----:R-:W-:Y:S05]  /*5cc0*/  @P1 BRA `(.L_x_11085) ;  /* 0x0000000000081947 */ /* 0x002fea0003800000 */
[----:B------:R-:W1:Y:S02]  /*5cd0*/  SYNCS.PHASECHK.TRANS64.TRYWAIT P1, [UR6+0x2d850], R6 ;  /* 0x02d85006ff0075a7 */ /* 0x000e640008020146 */
[----:B-1----:R-:W-:Y:S05]  /*5ce0*/  @!P1 BRA `(.L_x_11088) ;  /* 0x0000011c00609947 */ /* 0x002fea0003800000 */
.L_x_11085:
        /* <DEDUP_REMOVED lines=74> */
.L_x_11089:
        /* <DEDUP_REMOVED lines=21> */
[----:B------:R-:W-:-:S02]  /*62e0*/  ULEA UR6, UR47, UR41, 0x3 ;  /* 0x000000292f067291 */ /* 0x000fc4000f8e183f */
[----:B------:R-:W-:Y:S01]  /*62f0*/  FMUL.FTZ R45, R57, UR57 ;  /* 0x00000039392d7c20 */ /* 0x000fe20008410000 */
[----:B------:R-:W-:Y:S01]  /*6300*/  FMUL.FTZ R54, R64, UR57 ;  /* 0x0000003940367c20 */ /* 0x000fe20008410000 */
[----:B------:R-:W-:Y:S01]  /*6310*/  @P2 SHF.R.U32.HI R83, RZ, UR7, R52 ;  /* 0x00000007ff532c19 */ /* 0x000fe20008011634 */
[----:B------:R-:W-:Y:S01]  /*6320*/  FMUL.FTZ R57, R67, UR57 ;  /* 0x0000003943397c20 */ /* 0x000fe20008410000 */
[----:B------:R-:W-:Y:S01]  /*6330*/  FMUL.FTZ R64, R74, UR57 ;  /* 0x000000394a407c20 */ /* 0x000fe20008410000 */
[----:B------:R-:W-:Y:S01]  /*6340*/  FMUL.FTZ R67, R77, UR57 ;  /* 0x000000394d437c20 */ /* 0x000fe20008410000 */
[----:B------:R-:W-:Y:S01]  /*6350*/  FMUL.FTZ R74, R84, UR57 ;  /* 0x00000039544a7c20 */ /* 0x000fe20008410000 */
[----:B------:R-:W-:Y:S01]  /*6360*/  UIADD3 UR6, UR6, 0x2d840, URZ ;  /* 0x0002d84006067890 */ /* 0x000fe2000fffe03f */
[----:B------:R-:W1:Y:S01]  /*6370*/  SHFL.IDX PT, R84, R83, RZ, 0x1c1f ;  /* 0x001c1fff53547589 */ /* 0x000e6200000e0000 */
[----:B------:R-:W-:Y:S02]  /*6380*/  IMAD.SHL.U32 R77, R3, 0x80, RZ ;  /* 0x00000080034d7824 */ /* 0x000fe400078e00ff */
        /* <DEDUP_REMOVED lines=49> */
[----:B------:R-:W0:Y:S01]  /*66a0*/  MUFU.TANH R6, R6 ;  /* 0x0000000600067308 */ /* 0x000e220000002400 */
[----:B------:R-:W-:Y:S01]  /*66b0*/  IMAD.U32 R52, RZ, RZ, UR46 ;  /* 0x0000002eff347e24 */ /* 0x000fe2000f8e00ff */
[----:B------:R-:W-:Y:S01]  /*66c0*/  SYNCS.ARRIVE.TRANS64.RED.A1T0 RZ, [UR6], RZ ;  /* 0x000000ffffff79a7 */ /* 0x000fe20008100406 */
[----:B------:R-:W-:-:S03]  /*66d0*/  ULOP3.LUT UR6, URZ, UR35, URZ, 0x33, !UPT ;  /* 0x000000233f067292 */ /* 0x000fc6000f8e333f */
[----:B------:R-:W-:Y:S02]  /*66e0*/  IADD3 R53, -R52, UR37, R53 ;  /* 0x0000002534357c10 */ /* 0x000fe4000fffe135 */
[----:B------:R-:W2:Y:S03]  /*66f0*/  MUFU.TANH R7, R7 ;  /* 0x0000000700077308 */ /* 0x000ea60000002400 */
[C---:B------:R-:W-:Y:S02]  /*6700*/  VIADD R82, R53.reuse, UR56 ;  /* 0x0000003835527c36 */ /* 0x040fe40008000000 */
[----:B------:R-:W-:Y:S02]  /*6710*/  VIADD R81, R53, UR6 ;  /* 0x0000000635517c36 */ /* 0x000fe40008000000 */
[----:B-1----:R-:W-:Y:S01]  /*6720*/  IMAD.IADD R80, R82, 0x1, R84 ;  /* 0x0000000152507824 */ /* 0x002fe200078e0254 */
        /* <DEDUP_REMOVED lines=77> */
.L_x_11092:
[----:B------:R-:W-:-:S05]  /*6c00*/  IMAD.U32 R86, RZ, RZ, UR34 ;  /* 0x00000022ff567e24 */ /* 0x000fca000f8e00ff */
[----:B------:R-:W-:-:S13]  /*6c10*/  ISETP.NE.AND P1, PT, R86, 0x1, PT ;  /* 0x000000015600780c */ /* 0x000fda0003f25270 */
[----:B------:R-:W1:Y:S02]  /*6c20*/  @P1 LDC.64 R52, c[0x0][0x9e8] ;  /* 0x00027a00ff341b82 */ /* 0x000e640000000a00 */
[----:B-1----:R-:W-:-:S05]  /*6c30*/  @P1 IMAD.HI.U32 R52, R84, R52, RZ ;  /* 0x0000003454341227 */ /* 0x002fca00078e00ff */
[----:B------:R-:W-:-:S07]  /*6c40*/  @P1 SHF.R.U32.HI R84, RZ, R53, R52 ;  /* 0x00000035ff541219 */ /* 0x000fce0000011634 */
.L_x_11093:
[----:B------:R-:W-:Y:S05]  /*6c50*/  BSYNC B0 ;  /* 0x0000000000007941 */ /* 0x000fea0003800000 */
.L_x_11091:
[----:B------:R-:W-:-:S04]  /*6c60*/  IMAD R53, R84, R86, -R77 ;  /* 0x0000005654357224 */ /* 0x000fc800078e0a4d */
[----:B------:R-:W-:-:S05]  /*6c70*/  IMAD R53, R16, -0x2, R53 ;  /* 0xfffffffe10357824 */ /* 0x000fca00078e0235 */
[----:B------:R-:W-:Y:S02]  /*6c80*/  VIADDMNMX R80, R53, R86, R80, PT ;  /* 0x0000005635507246 */ /* 0x000fe40003800150 */
[----:B------:R-:W-:-:S07]  /*6c90*/  VIMNMX R79, R79, R53, !PT ;  /* 0x000000354f4f7248 */ /* 0x000fce0007fe0100 */
.L_x_11090:
        /* <DEDUP_REMOVED lines=116> */
.L_x_11096:
[----:B------:R-:W-:-:S05]  /*73e0*/  IMAD.U32 R80, RZ, RZ, UR34 ;  /* 0x00000022ff507e24 */ /* 0x000fca000f8e00ff */
[----:B------:R-:W-:-:S13]  /*73f0*/  ISETP.NE.AND P2, PT, R80, 0x1, PT ;  /* 0x000000015000780c */ /* 0x000fda0003f45270 */
[----:B------:R-:W0:Y:S02]  /*7400*/  @P2 LDC.64 R24, c[0x0][0x9e8] ;  /* 0x00027a00ff182b82 */ /* 0x000e240000000a00 */
[----:B0-----:R-:W-:-:S05]  /*7410*/  @P2 IMAD.HI.U32 R24, R52, R24, RZ ;  /* 0x0000001834182227 */ /* 0x001fca00078e00ff */
[----:B------:R-:W-:-:S07]  /*7420*/  @P2 SHF.R.U32.HI R52, RZ, R25, R24 ;  /* 0x00000019ff342219 */ /* 0x000fce0000011618 */
.L_x_11097:
[----:B------:R-:W-:Y:S05]  /*7430*/  BSYNC B0 ;  /* 0x0000000000007941 */ /* 0x000fea0003800000 */
.L_x_11095:
[----:B------:R-:W-:-:S04]  /*7440*/  IMAD R77, R52, R80, -R77 ;  /* 0x00000050344d7224 */ /* 0x000fc800078e0a4d */
[----:B------:R-:W-:-:S05]  /*7450*/  IMAD R77, R16, -0x2, R77 ;  /* 0xfffffffe104d7824 */ /* 0x000fca00078e024d */
[----:B------:R-:W-:Y:S02]  /*7460*/  VIADDMNMX R82, R77, R80, R82, PT ;  /* 0x000000504d527246 */ /* 0x000fe40003800152 */
[----:B------:R-:W-:-:S07]  /*7470*/  VIMNMX R81, R81, R77, !PT ;  /* 0x0000004d51517248 */ /* 0x000fce0007fe0100 */
.L_x_11094:
        /* <DEDUP_REMOVED lines=101> */
[C---:B------:R-:W-:Y:S02]  /*7ad0*/  ISETP.GT.AND P3, PT, R81.reuse, 0x61, P1 ;  /* 0x000000615100780c */ /* 0x040fe40000f64270 */
        /* <DEDUP_REMOVED lines=26> */
[----:B0-----:R-:W-:Y:S01]  /*7c80*/  FMNMX.FTZ R77, R21, R80, !PT ;  /* 0x00000050154d7209 */ /* 0x001fe20007810000 */
        /* <DEDUP_REMOVED lines=38> */
[----:B------:R-:W-:Y:S02]  /*7ef0*/  ISETP.GT.AND P2, PT, R81, 0x70, P1 ;  /* 0x000000705100780c */ /* 0x000fe40000f44270 */
[----:B------:R-:W-:Y:S02]  /*7f00*/  FMNMX.FTZ R80, R46, R77, !PT ;  /* 0x0000004d2e507209 */ /* 0x000fe40007810000 */
[----:B------:R-:W-:-:S02]  /*7f10*/  ISETP.LT.OR P4, PT, R82, 0x6a, P4 ;  /* 0x0000006a5200780c */ /* 0x000fc40002781670 */
[----:B------:R-:W-:Y:S01]  /*7f20*/  FMNMX.FTZ R77, R47, R80, !PT ;  /* 0x000000502f4d7209 */ /* 0x000fe20007810000 */
[----:B------:R-:W-:Y:S01]  /*7f30*/  MUFU.EX2 R42, R83 ;  /* 0x00000053002a7308 */ /* 0x000fe20000000800 */
[----:B------:R-:W-:Y:S02]  /*7f40*/  ISETP.GT.AND P3, PT, R81, 0x71, P1 ;  /* 0x000000715100780c */ /* 0x000fe40000f64270 */
[----:B------:R-:W-:Y:S02]  /*7f50*/  FMNMX.FTZ R80, R50, R77, !PT ;  /* 0x0000004d32507209 */ /* 0x000fe40007810000 */
[C---:B------:R-:W-:Y:S02]  /*7f60*/  ISETP.LT.OR P2, PT, R82.reuse, 0x71, P2 ;  /* 0x000000715200780c */ /* 0x040fe40001741670 */
[----:B------:R-:W-:Y:S01]  /*7f70*/  FMNMX.FTZ R77, R51, R80, !PT ;  /* 0x00000050334d7209 */ /* 0x000fe20007810000 */
[----:B------:R-:W-:Y:S01]  /*7f80*/  MUFU.EX2 R10, R10 ;  /* 0x0000000a000a7308 */ /* 0x000fe20000000800 */
[----:B------:R-:W-:-:S02]  /*7f90*/  ISETP.LT.OR P3, PT, R82, 0x72, P3 ;  /* 0x000000725200780c */ /* 0x000fc40001f61670 */
[----:B------:R-:W-:Y:S02]  /*7fa0*/  FMNMX.FTZ R80, R56, R77, !PT ;  /* 0x0000004d38507209 */ /* 0x000fe40007810000 */
[----:B------:R-:W-:Y:S02]  /*7fb0*/  FSEL R73, R73, -INF , !P3 ;  /* 0xff80000049497808 */ /* 0x000fe40005800000 */
[----:B------:R-:W-:Y:S01]  /*7fc0*/  FMNMX.FTZ R77, R57, R80, !PT ;  /* 0x00000050394d7209 */ /* 0x000fe20007810000 */
[----:B------:R-:W-:Y:S03]  /*7fd0*/  MUFU.EX2 R11, R11 ;  /* 0x0000000b000b7308 */ /* 0x000fe60000000800 */
[----:B------:R-:W-:Y:S02]  /*7fe0*/  FMNMX.FTZ R80, R60, R77, !PT ;  /* 0x0000004d3c507209 */ /* 0x000fe40007810000 */
[----:B------:R-:W-:-:S02]  /*7ff0*/  FSEL R77, R68, -INF , !P5 ;  /* 0xff800000444d7808 */ /* 0x000fc40006800000 */
[----:B------:R-:W-:Y:S01]  /*8000*/  FMNMX.FTZ R79, R61, R80, !PT ;  /* 0x000000503d4f7209 */ /* 0x000fe20007810000 */
[----:B------:R-:W-:Y:S01]  /*8010*/  MUFU.EX2 R15, R15 ;  /* 0x0000000f000f7308 */ /* 0x000fe20000000800 */
[----:B------:R-:W-:Y:S02]  /*8020*/  ISETP.GT.AND P5, PT, R81, 0x78, P1 ;  /* 0x000000785100780c */ /* 0x000fe40000fa4270 */
[----:B------:R-:W-:Y:S02]  /*8030*/  FMNMX.FTZ R68, R64, R79, !PT ;  /* 0x0000004f40447209 */ /* 0x000fe40007810000 */
[----:B------:R-:W-:Y:S02]  /*8040*/  FSEL R79, R69, -INF , !P4 ;  /* 0xff800000454f7808 */ /* 0x000fe40006000000 */
[----:B------:R-:W-:Y:S01]  /*8050*/  FMNMX.FTZ R68, R65, R68, !PT ;  /* 0x0000004441447209 */ /* 0x000fe20007810000 */
[----:B------:R-:W-:Y:S01]  /*8060*/  MUFU.EX2 R25, R25 ;  /* 0x0000001900197308 */ /* 0x000fe20000000800 */
[----:B------:R-:W-:-:S02]  /*8070*/  FSEL R80, R72, -INF , !P2 ;  /* 0xff80000048507808 */ /* 0x000fc40005000000 */
[----:B------:R-:W-:Y:S02]  /*8080*/  FMNMX.FTZ R68, R77, R68, !PT ;  /* 0x000000444d447209 */ /* 0x000fe40007810000 */
[----:B------:R-:W-:Y:S02]  /*8090*/  ISETP.GT.AND P1, PT, R81, 0x79, P1 ;  /* 0x000000795100780c */ /* 0x000fe40000f24270 */
[----:B------:R-:W-:Y:S01]  /*80a0*/  FMNMX.FTZ R69, R79, R68, !PT ;  /* 0x000000444f457209 */ /* 0x000fe20007810000 */
[----:B------:R-:W-:Y:S01]  /*80b0*/  MUFU.EX2 R28, R28 ;  /* 0x0000001c001c7308 */ /* 0x000fe20000000800 */
[----:B------:R-:W-:Y:S02]  /*80c0*/  ISETP.LT.OR P5, PT, R82, 0x79, P5 ;  /* 0x000000795200780c */ /* 0x000fe40002fa1670 */
[----:B------:R-:W-:Y:S02]  /*80d0*/  FMNMX.FTZ R68, R80, R69, !PT ;  /* 0x0000004550447209 */ /* 0x000fe40007810000 */
[----:B------:R-:W-:-:S02]  /*80e0*/  ISETP.LT.OR P1, PT, R82, 0x7a, P1 ;  /* 0x0000007a5200780c */ /* 0x000fc40000f21670 */
[----:B------:R-:W-:Y:S01]  /*80f0*/  FSEL R76, R76, -INF , !P5 ;  /* 0xff8000004c4c7808 */ /* 0x000fe20006800000 */
[----:B------:R-:W-:Y:S01]  /*8100*/  MUFU.EX2 R29, R29 ;  /* 0x0000001d001d7308 */ /* 0x000fe20000000800 */
[----:B------:R-:W-:Y:S02]  /*8110*/  FMNMX.FTZ R69, R73, R68, !PT ;  /* 0x0000004449457209 */ /* 0x000fe40007810000 */
[----:B------:R-:W-:Y:S02]  /*8120*/  FSEL R78, R78, -INF , !P1 ;  /* 0xff8000004e4e7808 */ /* 0x000fe40004800000 */
[----:B------:R-:W-:-:S03]  /*8130*/  FMNMX.FTZ R69, R76, R69, !PT ;  /* 0x000000454c457209 */ /* 0x000fc60007810000 */
[----:B------:R-:W-:Y:S01]  /*8140*/  MUFU.EX2 R32, R32 ;  /* 0x0000002000207308 */ /* 0x000fe20000000800 */
[----:B------:R-:W-:-:S05]  /*8150*/  FMNMX.FTZ R69, R78, R69, !PT ;  /* 0x000000454e457209 */ /* 0x000fca0007810000 */
[----:B------:R-:W0:Y:S02]  /*8160*/  SHFL.BFLY PT, R68, R69, 0x2, 0x1f ;  /* 0x0c401f0045447f89 */ /* 0x000e2400000e0000 */
[----:B------:R-:W-:Y:S08]  /*8170*/  MUFU.EX2 R33, R33 ;  /* 0x0000002100217308 */ /* 0x000ff00000000800 */
[----:B------:R-:W-:Y:S08]  /*8180*/  MUFU.EX2 R36, R36 ;  /* 0x0000002400247308 */ /* 0x000ff00000000800 */
[----:B------:R-:W-:Y:S01]  /*8190*/  MUFU.EX2 R37, R37 ;  /* 0x0000002500257308 */ /* 0x000fe20000000800 */
[----:B0-----:R-:W-:Y:S01]  /*81a0*/  FMNMX.FTZ R72, R69, R68, !PT ;  /* 0x0000004445487209 */ /* 0x001fe20007810000 */
[--C-:B------:R-:W-:Y:S01]  /*81b0*/  FFMA.FTZ R68, R70, UR33, -R52.reuse ;  /* 0x0000002146447c23 */ /* 0x100fe20008010834 */
[--C-:B------:R-:W-:Y:S01]  /*81c0*/  FFMA.FTZ R69, R71, UR33, -R52.reuse ;  /* 0x0000002147457c23 */ /* 0x100fe20008010834 */
[--C-:B------:R-:W-:Y:S01]  /*81d0*/  FFMA.FTZ R70, R74, UR33, -R52.reuse ;  /* 0x000000214a467c23 */ /* 0x100fe20008010834 */
[----:B------:R-:W-:Y:S01]  /*81e0*/  FSEL R71, R24, RZ, P6 ;  /* 0x000000ff18477208 */ /* 0x000fe20003000000 */
[----:B------:R-:W0:Y:S01]  /*81f0*/  SHFL.BFLY PT, R81, R72, 0x1, 0x1f ;  /* 0x0c201f0048517f89 */ /* 0x000e2200000e0000 */
[----:B------:R-:W-:Y:S01]  /*8200*/  FFMA.FTZ R74, R75, UR33, -R52 ;  /* 0x000000214b4a7c23 */ /* 0x000fe20008010834 */
[----:B------:R-:W-:Y:S02]  /*8210*/  MUFU.EX2 R40, R40 ;  /* 0x0000002800287308 */ /* 0x000fe40000000800 */
[----:B------:R-:W-:-:S04]  /*8220*/  FADD.FTZ R71, -R71, R4 ;  /* 0x0000000447477221 */ /* 0x000fc80000010100 */
[----:B------:R-:W-:Y:S02]  /*8230*/  FMUL.FTZ R71, R71, UR33 ;  /* 0x0000002147477c20 */ /* 0x000fe40008410000 */
[----:B------:R-:W-:Y:S08]  /*8240*/  MUFU.EX2 R41, R41 ;  /* 0x0000002900297308 */ /* 0x000ff00000000800 */
[----:B------:R-:W1:Y:S01]  /*8250*/  MUFU.EX2 R71, R71 ;  /* 0x0000004700477308 */ /* 0x000e620000000800 */
[----:B0-----:R-:W-:-:S07]  /*8260*/  FMNMX.FTZ R52, R72, R81, !PT ;  /* 0x0000005148347209 */ /* 0x001fce0007810000 */
[----:B------:R-:W-:Y:S01]  /*8270*/  MUFU.EX2 R72, R74 ;  /* 0x0000004a00487308 */ /* 0x000fe20000000800 */
[C---:B------:R-:W-:Y:S01]  /*8280*/  FSETP.NEU.FTZ.AND P1, PT, R52.reuse, -INF , PT ;  /* 0xff8000003400780b */ /* 0x040fe20003f3d000 */
[----:B------:R-:W-:-:S05]  /*8290*/  FMUL.FTZ R4, R52, UR33 ;  /* 0x0000002134047c20 */ /* 0x000fca0008410000 */
[----:B------:R-:W-:Y:S01]  /*82a0*/  FSEL R4, R4, RZ, P1 ;  /* 0x000000ff04047208 */ /* 0x000fe20000800000 */
[----:B-1----:R-:W-:Y:S01]  /*82b0*/  FFMA.FTZ R2, R71, R2, R6 ;  /* 0x0000000247027223 */ /* 0x002fe20000010006 */
[----:B------:R-:W-:Y:S03]  /*82c0*/  MUFU.EX2 R44, R44 ;  /* 0x0000002c002c7308 */ /* 0x000fe60000000800 */
        /* <DEDUP_REMOVED lines=8> */
[----:B------:R-:W-:Y:S01]  /*8350*/  FFMA.FTZ R26, R35, UR33, -R4 ;  /* 0x00000021231a7c23 */ /* 0x000fe20008010804 */
[----:B------:R-:W-:Y:S01]  /*8360*/  FADD.FTZ R35, R7, R2 ;  /* 0x0000000207237221 */ /* 0x000fe20000010000 */
[--C-:B------:R-:W-:Y:S01]  /*8370*/  FFMA.FTZ R81, R27, UR33, -R4.reuse ;  /* 0x000000211b517c23 */ /* 0x100fe20008010804 */
[--C-:B------:R-:W-:Y:S01]  /*8380*/  FFMA.FTZ R14, R30, UR33, -R4.reuse ;  /* 0x000000211e0e7c23 */ /* 0x100fe20008010804 */
[--C-:B------:R-:W-:Y:S01]  /*8390*/  FFMA.FTZ R27, R31, UR33, -R4.reuse ;  /* 0x000000211f1b7c23 */ /* 0x100fe20008010804 */
[----:B------:R-:W-:Y:S01]  /*83a0*/  MUFU.EX2 R75, R75 ;  /* 0x0000004b004b7308 */ /* 0x000fe20000000800 */
[----:B0-----:R-:W-:Y:S01]  /*83b0*/  FSEL R12, R52, RZ, P1 ;  /* 0x000000ff340c7208 */ /* 0x001fe20000800000 */
[--C-:B------:R-:W-:Y:S01]  /*83c0*/  FFMA.FTZ R31, R34, UR33, -R4.reuse ;  /* 0x00000021221f7c23 */ /* 0x100fe20008010804 */
[--C-:B------:R-:W-:Y:S01]  /*83d0*/  FFMA.FTZ R87, R43, UR33, -R4.reuse ;  /* 0x000000212b577c23 */ /* 0x100fe20008010804 */
        /* <DEDUP_REMOVED lines=15> */
[----:B------:R-:W-:-:S05]  /*84d0*/  FFMA.FTZ R64, R73, UR33, -R4 ;  /* 0x0000002149407c23 */ /* 0x000fca0008010804 */
[----:B------:R-:W1:Y:S08]  /*84e0*/  MUFU.EX2 R83, R83 ;  /* 0x0000005300537308 */ /* 0x000e700000000800 */
[----:B------:R-:W2:Y:S01]  /*84f0*/  MUFU.EX2 R9, R9 ;  /* 0x0000000900097308 */ /* 0x000ea20000000800 */
[----:B0-----:R-:W-:Y:S01]  /*8500*/  FFMA.FTZ R5, R12, R0, R75 ;  /* 0x000000000c057223 */ /* 0x001fe2000001004b */
[----:B------:R-:W-:Y:S01]  /*8510*/  FADD.FTZ R0, R10, R35 ;  /* 0x000000230a007221 */ /* 0x000fe20000010000 */
[----:B------:R-:W-:-:S02]  /*8520*/  FFMA.FTZ R35, R56, UR33, -R4 ;  /* 0x0000002138237c23 */ /* 0x000fc40008010804 */
[----:B------:R-:W-:-:S03]  /*8530*/  FADD.FTZ R5, R84, R5 ;  /* 0x0000000554057221 */ /* 0x000fc60000010000 */
[----:B------:R-:W0:Y:S01]  /*8540*/  MUFU.EX2 R82, R82 ;  /* 0x0000005200527308 */ /* 0x000e220000000800 */
[----:B------:R-:W-:Y:S01]  /*8550*/  FADD.FTZ R2, R74, R5 ;  /* 0x000000054a027221 */ /* 0x000fe20000010000 */
[----:B------:R-:W-:-:S03]  /*8560*/  FADD.FTZ R5, R11, R0 ;  /* 0x000000000b057221 */ /* 0x000fc60000010000 */
[----:B-1----:R-:W-:Y:S01]  /*8570*/  FADD.FTZ R2, R83, R2 ;  /* 0x0000000253027221 */ /* 0x002fe20000010000 */
        /* <DEDUP_REMOVED lines=8> */
[----:B-1----:R-:W-:Y:S01]  /*8600*/  FADD.FTZ R0, R20, R5 ;  /* 0x0000000514007221 */ /* 0x002fe20000010000 */
[----:B------:R-:W-:Y:S01]  /*8610*/  FADD.FTZ R5, R42, R43 ;  /* 0x0000002b2a057221 */ /* 0x000fe20000010000 */
[--C-:B------:R-:W-:Y:S01]  /*8620*/  FFMA.FTZ R43, R60, UR33, -R4.reuse ;  /* 0x000000213c2b7c23 */ /* 0x100fe20008010804 */
[----:B------:R-:W-:-:S04]  /*8630*/  FFMA.FTZ R60, R79, UR33, -R4 ;  /* 0x000000214f3c7c23 */ /* 0x000fc80008010804 */
        /* <DEDUP_REMOVED lines=11> */
[----:B--2---:R-:W-:Y:S01]  /*86f0*/  FADD.FTZ R5, R31, R2 ;  /* 0x000000021f057221 */ /* 0x004fe20000010000 */
[----:B------:R-:W-:Y:S01]  /*8700*/  FADD.FTZ R2, R36, R51 ;  /* 0x0000003324027221 */ /* 0x000fe20000010000 */
[----:B------:R-:W-:-:S05]  /*8710*/  FFMA.FTZ R51, R77, UR33, -R4 ;  /* 0x000000214d337c23 */ /* 0x000fca0008010804 */
        /* <DEDUP_REMOVED lines=72> */
[----:B--2---:R-:W-:-:S04]  /*8ba0*/  FADD.FTZ R77, R70, R77 ;  /* 0x0000004d464d7221 */ /* 0x004fc80000010000 */
[----:B------:R-:W-:Y:S01]  /*8bb0*/  FADD.FTZ R2, R72, R77 ;  /* 0x0000004d48027221 */ /* 0x000fe20000010000 */
[----:B0-----:R-:W-:-:S04]  /*8bc0*/  FADD.FTZ R0, R65, R0 ;  /* 0x0000000041007221 */ /* 0x001fc80000010000 */
[----:B-1----:R-:W-:Y:S01]  /*8bd0*/  FADD.FTZ R0, R73, R0 ;  /* 0x0000000049007221 */ /* 0x002fe20000010000 */
[----:B------:R-:W-:Y:S06]  /*8be0*/  @!P0 BRA `(.L_x_11098) ;  /* 0x0000000000048947 */ /* 0x000fec0003800000 */
[----:B------:R-:W-:Y:S01]  /*8bf0*/  BPT.TRAP 0x1 ;  /* 0x000000040000795c */ /* 0x000fe20000300000 */
.L_x_11098:
        /* <DEDUP_REMOVED lines=24> */
[----:B------:R-:W-:Y:S01]  /*8d80*/  STSM.16.M88.4 [R22], R8 ;  /* 0x0000000816007844 */ /* 0x000fe20000000200 */
[----:B------:R-:W-:Y:S01]  /*8d90*/  F2FP.BF16.F32.PACK_AB R36, R37, R36 ;  /* 0x000000242524723e */ /* 0x000fe200000010ff */
[----:B------:R-:W-:Y:S01]  /*8da0*/  FMUL.FTZ R97, R97, R71 ;  /* 0x0000004761617220 */ /* 0x000fe20000410000 */
[----:B------:R-:W-:Y:S01]  /*8db0*/  F2FP.BF16.F32.PACK_AB R44, R45, R44 ;  /* 0x0000002c2d2c723e */ /* 0x000fe200000010ff */
[----:B------:R-:W-:Y:S01]  /*8dc0*/  STSM.16.M88.4 [R19], R28 ;  /* 0x0000001c13007844 */ /* 0x000fe20000000200 */
        /* <DEDUP_REMOVED lines=21> */
[-C--:B------:R-:W-:Y:S01]  /*8f20*/  FMUL.FTZ R116, R116, R71.reuse ;  /* 0x0000004774747220 */ /* 0x080fe20000410000 */
        /* <DEDUP_REMOVED lines=53> */
[----:B-1----:R-:W-:Y:S01]  /*9280*/  NOP ;  /* 0x0000000000007918 */ /* 0x002fe20000000000 */
[----:B------:R-:W-:Y:S05]  /*9290*/  @P1 BRA `(.L_x_11099) ;  /* 0xffffffc400841947 */ /* 0x000fea000383ffff */
[----:B------:R-:W-:-:S07]  /*92a0*/  IMAD.MOV.U32 R6, RZ, RZ, R3 ;  /* 0x000000ffff067224 */ /* 0x000fce00078e0003 */
.L_x_11080:
        /* <DEDUP_REMOVED lines=24> */
.L_x_11101:
[----:B------:R-:W-:Y:S02]  /*9430*/  ULDC UR15, c[0x0][0x9e4] ;  /* 0x00027900000f7ab9 */ /* 0x000fe40000000800 */
[----:B------:R-:W-:-:S11]  /*9440*/  UISETP.NE.AND UP0, UPT, UR15, 0x1, UPT ;  /* 0x000000010f00788c */ /* 0x000fd6000bf05270 */
[----:B------:R-:W-:Y:S02]  /*9450*/  @UP0 ULDC.64 UR6, c[0x0][0x9e8] ;  /* 0x00027a0000060ab9 */ /* 0x000fe40000000a00 */
[----:B------:R-:W-:-:S04]  /*9460*/  UIMAD.WIDE.U32 UR10, UR14, UR6, URZ ;  /* 0x000000060e0a72a5 */ /* 0x000fc8000f8e003f */
[----:B------:R-:W-:-:S12]  /*9470*/  @UP0 USHF.R.U32.HI UR14, URZ, UR7, UR11 ;  /* 0x000000073f0e0299 */ /* 0x000fd8000801160b */
.L_x_11102:
[----:B------:R-:W-:-:S04]  /*9480*/  UIMAD UR14, UR14, UR15, URZ ;  /* 0x0000000f0e0e72a4 */ /* 0x000fc8000f8e023f */
[----:B------:R-:W-:-:S04]  /*9490*/  UISETP.LT.AND UP0, UPT, UR35, UR14, UPT ;  /* 0x0000000e2300728c */ /* 0x000fc8000bf01270 */
[----:B------:R-:W-:-:S12]  /*94a0*/  USEL UR35, UR35, UR14, !UP0 ;  /* 0x0000000e23237287 */ /* 0x000fd8000c000000 */
.L_x_11100:
        /* <DEDUP_REMOVED lines=15> */
.L_x_11114:
[----:B------:R-:W-:Y:S01]  /*95a0*/  ISETP.NE.AND P2, PT, RZ, UR45, PT ;  /* 0x0000002dff007c0c */ /* 0x000fe2000bf45270 */
[----:B------:R-:W-:-:S04]  /*95b0*/  UISETP.NE.AND UP0, UPT, UR53, 0x1, UPT ;  /* 0x000000013500788c */ /* 0x000fc8000bf05270 */
[----:B------:R-:W-:-:S04]  /*95c0*/  USEL UR48, URZ, 0x1, UP0 ;  /* 0x000000013f307887 */ /* 0x000fc80008000000 */
[----:B------:R-:W-:-:S04]  /*95d0*/  ULOP3.LUT UR48, UR28, UR48, URZ, 0x3c, !UPT ;  /* 0x000000301c307292 */ /* 0x000fc8000f8e3c3f */
[----:B------:R-:W-:Y:S08]  /*95e0*/  @P2 BRA `(.L_x_11104) ;  /* 0x0000000000382947 */ /* 0x000ff00003800000 */
[----:B------:R-:W-:Y:S05]  /*95f0*/  @!P0 BRA `(.L_x_11105) ;  /* 0x0000000000048947 */ /* 0x000fea0003800000 */
[----:B------:R-:W-:Y:S01]  /*9600*/  BPT.TRAP 0x1 ;  /* 0x000000040000795c */ /* 0x000fe20000300000 */
.L_x_11105:
        /* <DEDUP_REMOVED lines=9> */
.L_x_11106:
[----:B-1----:R-:W-:Y:S05]  /*96a0*/  @P1 BRA `(.L_x_11104) ;  /* 0x0000000000081947 */ /* 0x002fea0003800000 */
[----:B------:R-:W1:Y:S02]  /*96b0*/  SYNCS.PHASECHK.TRANS64.TRYWAIT P1, [UR6+0x2d830], R6 ;  /* 0x02d83006ff0075a7 */ /* 0x000e640008020146 */
[----:B-1----:R-:W-:Y:S05]  /*96c0*/  @!P1 BRA `(.L_x_11107) ;  /* 0x000000e400009947 */ /* 0x002fea0003800000 */
.L_x_11104:
        /* <DEDUP_REMOVED lines=40> */
.L_x_11109:
[----:B------:R-:W-:Y:S01]  /*9950*/  ULEA UR6, UR53, UR41, 0x3 ;  /* 0x0000002935067291 */ /* 0x000fe2000f8e183f */
[----:B------:R-:W-:-:S05]  /*9960*/  IMAD.U32 R6, RZ, RZ, UR28 ;  /* 0x0000001cff067e24 */ /* 0x000fca000f8e00ff */
[----:B------:R-:W-:-:S04]  /*9970*/  SHF.L.U32 R6, R6, 0x1f, RZ ;  /* 0x0000001f06067819 */ /* 0x000fc800000006ff */
[----:B------:R0:W1:Y:S01]  /*9980*/  SYNCS.PHASECHK.TRANS64.TRYWAIT P1, [UR6+0x2d850], R6 ;  /* 0x02d85006ff0075a7 */ /* 0x0000620008020146 */
[----:B------:R-:W-:Y:S05]  /*9990*/  @!P0 BRA `(.L_x_11110) ;  /* 0x0000000000048947 */ /* 0x000fea0003800000 */
[----:B------:R-:W-:Y:S01]  /*99a0*/  BPT.TRAP 0x1 ;  /* 0x000000040000795c */ /* 0x000fe20000300000 */
.L_x_11110:
[----:B-1----:R-:W-:Y:S05]  /*99b0*/  @P1 BRA `(.L_x_11108) ;  /* 0x0000000000081947 */ /* 0x002fea0003800000 */
[----:B------:R-:W1:Y:S02]  /*99c0*/  SYNCS.PHASECHK.TRANS64.TRYWAIT P1, [UR6+0x2d850], R6 ;  /* 0x02d85006ff0075a7 */ /* 0x000e640008020146 */
[----:B-1----:R-:W-:Y:S05]  /*99d0*/  @!P1 BRA `(.L_x_11111) ;  /* 0x000000e000549947 */ /* 0x002fea0003800000 */
.L_x_11108:
        /* <DEDUP_REMOVED lines=70> */
.L_x_11112:
        /* <DEDUP_REMOVED lines=74> */
[----:B------:R-:W-:-:S04]  /*a2e0*/  ULEA UR6, UR47, UR41, 0x3 ;  /* 0x000000292f067291 */ /* 0x000fc8000f8e183f */
[----:B------:R-:W0:Y:S01]  /*a2f0*/  MUFU.TANH R20, R20 ;  /* 0x0000001400147308 */ /* 0x000e220000002400 */
[----:B-1----:R-:W-:Y:S01]  /*a300*/  FMNMX.FTZ R69, R13, R52, !PT ;  /* 0x000000340d457209 */ /* 0x002fe20007810000 */
[----:B------:R-:W-:-:S04]  /*a310*/  UIADD3 UR6, UR6, 0x2d840, URZ ;  /* 0x0002d84006067890 */ /* 0x000fc8000fffe03f */
[----:B------:R-:W-:Y:S02]  /*a320*/  UPRMT UR6, UR42, 0x654, UR6 ;  /* 0x000006542a067896 */ /* 0x000fe40008000006 */
[----:B------:R-:W1:Y:S01]  /*a330*/  MUFU.TANH R15, R15 ;  /* 0x0000000f000f7308 */ /* 0x000e620000002400 */
[----:B--2---:R-:W-:Y:S01]  /*a340*/  FMNMX.FTZ R24, R14, R67, !PT ;  /* 0x000000430e187209 */ /* 0x004fe20007810000 */
[----:B------:R-:W-:-:S05]  /*a350*/  FMUL.FTZ R67, R77, UR34 ;  /* 0x000000224d437c20 */ /* 0x000fca0008410000 */
[----:B------:R-:W-:Y:S01]  /*a360*/  SYNCS.ARRIVE.TRANS64.RED.A1T0 RZ, [UR6], RZ ;  /* 0x000000ffffff79a7 */ /* 0x000fe20008100406 */
        /* <DEDUP_REMOVED lines=176> */
[--C-:B0-----:R-:W-:Y:S01]  /*ae70*/  FFMA.FTZ R82, R40, UR33, -R80.reuse ;  /* 0x0000002128527c23 */ /* 0x101fe20008010850 */
        /* <DEDUP_REMOVED lines=12> */
[----:B------:R-:W-:-:S04]  /*af40*/  FFMA.FTZ R68, R76, UR33, -R80 ;  /* 0x000000214c447c23 */ /* 0x000fc80008010850 */
[----:B------:R-:W1:Y:S08]  /*af50*/  MUFU.EX2 R7, R7 ;  /* 0x0000000700077308 */ /* 0x000e700000000800 */
        /* <DEDUP_REMOVED lines=132> */
.L_x_11113:
        /* <DEDUP_REMOVED lines=106> */
[----:B------:R-:W-:-:S07]  /*be40*/  IMAD.MOV.U32 R6, RZ, RZ, R4 ;  /* 0x000000ffff067224 */ /* 0x000fce00078e0004 */
.L_x_11103:
        /* <DEDUP_REMOVED lines=11> */
.L_x_11134:
[----:B------:R-:W-:Y:S01]  /*bf00*/  ISETP.NE.AND P2, PT, RZ, UR45, PT ;  /* 0x0000002dff007c0c */ /* 0x000fe2000bf45270 */
[----:B------:R-:W-:-:S04]  /*bf10*/  UISETP.NE.AND UP0, UPT, UR57, 0x1, UPT ;  /* 0x000000013900788c */ /* 0x000fc8000bf05270 */
[----:B------:R-:W-:-:S04]  /*bf20*/  USEL UR48, URZ, 0x1, UP0 ;  /* 0x000000013f307887 */ /* 0x000fc80008000000 */
[----:B------:R-:W-:-:S04]  /*bf30*/  ULOP3.LUT UR48, UR28, UR48, URZ, 0x3c, !UPT ;  /* 0x000000301c307292 */ /* 0x000fc8000f8e3c3f */
[----:B------:R-:W-:Y:S08]  /*bf40*/  @P2 BRA `(.L_x_11116) ;  /* 0x0000000000382947 */ /* 0x000ff00003800000 */
[----:B------:R-:W-:Y:S05]  /*bf50*/  @!P0 BRA `(.L_x_11117) ;  /* 0x0000000000048947 */ /* 0x000fea0003800000 */
[----:B------:R-:W-:Y:S01]  /*bf60*/  BPT.TRAP 0x1 ;  /* 0x000000040000795c */ /* 0x000fe20000300000 */
.L_x_11117:
        /* <DEDUP_REMOVED lines=9> */
.L_x_11118:
[----:B-1----:R-:W-:Y:S05]  /*c000*/  @P1 BRA `(.L_x_11116) ;  /* 0x0000000000081947 */ /* 0x002fea0003800000 */
[----:B------:R-:W1:Y:S02]  /*c010*/  SYNCS.PHASECHK.TRANS64.TRYWAIT P1, [UR6+0x2d830], R5 ;  /* 0x02d83005ff0075a7 */ /* 0x000e640008020146 */
[----:B-1----:R-:W-:Y:S05]  /*c020*/  @!P1 BRA `(.L_x_11119) ;  /* 0x000000b800d89947 */ /* 0x002fea0003800000 */
.L_x_11116:
[----:B------:R-:W2:Y:S01]  /*c030*/  S2R R7, SR_TID.X ;  /* 0x0000000000077919 */ /* 0x000ea20000002100 */
        /* <DEDUP_REMOVED lines=16> */
[----:B01----:R-:W-:-:S05]  /*c140*/  VIADD R5, R7, 0x8 ;  /* 0x0000000807057836 */ /* 0x003fca0000000000 */
        /* <DEDUP_REMOVED lines=22> */
.L_x_11121:
[----:B------:R-:W-:Y:S01]  /*c2b0*/  ULEA UR6, UR57, UR41, 0x3 ;  /* 0x0000002939067291 */ /* 0x000fe2000f8e183f */
[----:B------:R-:W-:-:S05]  /*c2c0*/  IMAD.U32 R5, RZ, RZ, UR28 ;  /* 0x0000001cff057e24 */ /* 0x000fca000f8e00ff */
[----:B------:R-:W-:-:S04]  /*c2d0*/  SHF.L.U32 R5, R5, 0x1f, RZ ;  /* 0x0000001f05057819 */ /* 0x000fc800000006ff */
[----:B------:R0:W1:Y:S01]  /*c2e0*/  SYNCS.PHASECHK.TRANS64.TRYWAIT P1, [UR6+0x2d850], R5 ;  /* 0x02d85005ff0075a7 */ /* 0x0000620008020146 */
[----:B------:R-:W-:Y:S05]  /*c2f0*/  @!P0 BRA `(.L_x_11122) ;  /* 0x0000000000048947 */ /* 0x000fea0003800000 */
[----:B------:R-:W-:Y:S01]  /*c300*/  BPT.TRAP 0x1 ;  /* 0x000000040000795c */ /* 0x000fe20000300000 */
.L_x_11122:
[----:B-1----:R-:W-:Y:S05]  /*c310*/  @P1 BRA `(.L_x_11120) ;  /* 0x0000000000081947 */ /* 0x002fea0003800000 */
[----:B------:R-:W1:Y:S02]  /*c320*/  SYNCS.PHASECHK.TRANS64.TRYWAIT P1, [UR6+0x2d850], R5 ;  /* 0x02d85005ff0075a7 */ /* 0x000e640008020146 */
[----:B-1----:R-:W-:Y:S05]  /*c330*/  @!P1 BRA `(.L_x_11123) ;  /* 0x000000b8002c9947 */ /* 0x002fea0003800000 */
.L_x_11120:
[----:B------:R-:W-:Y:S01]  /*c340*/  UIADD3 UR6, UR41, 0x400, URZ ;  /* 0x0000040029067890 */ /* 0x000fe2000fffe03f */
[----:B------:R-:W-:Y:S01]  /*c350*/  WARPGROUP.ARRIVE ;  /* 0x00000000000079c5 */ /* 0x000fe20000000000 */
[----:B------:R-:W-:Y:S01]  /*c360*/  UMOV UR29, 0x40000040 ;  /* 0x40000040001d7882 */ /* 0x000fe20000000000 */
[----:B------:R-:W-:Y:S01]  /*c370*/  UMOV UR31, 0x80000020 ;  /* 0x80000020001f7882 */ /* 0x000fe20000000000 */
[----:B------:R-:W-:-:S03]  /*c380*/  USHF.R.U32.HI UR6, URZ, 0x4, UR6 ;  /* 0x000000043f067899 */ /* 0x000fc60008011606 */
[----:B-1----:R-:W1:Y:S01]  /*c390*/  S2R R8, SR_TID.X ;  /* 0x0000000000087919 */ /* 0x002e620000002100 */
        /* <DEDUP_REMOVED lines=64> */
.L_x_11124:
        /* <DEDUP_REMOVED lines=167> */
.L_x_11127:
[----:B------:R-:W-:-:S05]  /*d210*/  IMAD.U32 R84, RZ, RZ, UR34 ;  /* 0x00000022ff547e24 */ /* 0x000fca000f8e00ff */
[----:B------:R-:W-:-:S13]  /*d220*/  ISETP.NE.AND P1, PT, R84, 0x1, PT ;  /* 0x000000015400780c */ /* 0x000fda0003f25270 */
[----:B------:R-:W1:Y:S02]  /*d230*/  @P1 LDC.64 R52, c[0x0][0x9e8] ;  /* 0x00027a00ff341b82 */ /* 0x000e640000000a00 */
[----:B-1----:R-:W-:-:S05]  /*d240*/  @P1 IMAD.HI.U32 R52, R85, R52, RZ ;  /* 0x0000003455341227 */ /* 0x002fca00078e00ff */
[----:B------:R-:W-:-:S07]  /*d250*/  @P1 SHF.R.U32.HI R85, RZ, R53, R52 ;  /* 0x00000035ff551219 */ /* 0x000fce0000011634 */
.L_x_11128:
[----:B------:R-:W-:Y:S05]  /*d260*/  BSYNC B0 ;  /* 0x0000000000007941 */ /* 0x000fea0003800000 */
.L_x_11126:
[----:B------:R-:W-:-:S04]  /*d270*/  IMAD R85, R85, R84, -R76 ;  /* 0x0000005455557224 */ /* 0x000fc800078e0a4c */
[----:B------:R-:W-:-:S05]  /*d280*/  IMAD R85, R16, -0x2, R85 ;  /* 0xfffffffe10557824 */ /* 0x000fca00078e0255 */
[----:B------:R-:W-:Y:S02]  /*d290*/  VIADDMNMX R80, R85, R84, R80, PT ;  /* 0x0000005455507246 */ /* 0x000fe40003800150 */
[----:B------:R-:W-:-:S07]  /*d2a0*/  VIMNMX R79, R79, R85, !PT ;  /* 0x000000554f4f7248 */ /* 0x000fce0007fe0100 */
.L_x_11125:
        /* <DEDUP_REMOVED lines=116> */
.L_x_11131:
[----:B------:R-:W-:-:S05]  /*d9f0*/  IMAD.U32 R24, RZ, RZ, UR34 ;  /* 0x00000022ff187e24 */ /* 0x000fca000f8e00ff */
[----:B------:R-:W-:-:S13]  /*da00*/  ISETP.NE.AND P2, PT, R24, 0x1, PT ;  /* 0x000000011800780c */ /* 0x000fda0003f45270 */
[----:B------:R-:W0:Y:S02]  /*da10*/  @P2 LDC.64 R52, c[0x0][0x9e8] ;  /* 0x00027a00ff342b82 */ /* 0x000e240000000a00 */
[----:B0-----:R-:W-:-:S05]  /*da20*/  @P2 IMAD.HI.U32 R52, R79, R52, RZ ;  /* 0x000000344f342227 */ /* 0x001fca00078e00ff */
[----:B------:R-:W-:-:S07]  /*da30*/  @P2 SHF.R.U32.HI R79, RZ, R53, R52 ;  /* 0x00000035ff4f2219 */ /* 0x000fce0000011634 */
.L_x_11132:
[----:B------:R-:W-:Y:S05]  /*da40*/  BSYNC B0 ;  /* 0x0000000000007941 */ /* 0x000fea0003800000 */
.L_x_11130:
[----:B------:R-:W-:-:S04]  /*da50*/  IMAD R79, R79, R24, -R76 ;  /* 0x000000184f4f7224 */ /* 0x000fc800078e0a4c */
[----:B------:R-:W-:-:S05]  /*da60*/  IMAD R79, R16, -0x2, R79 ;  /* 0xfffffffe104f7824 */ /* 0x000fca00078e024f */
[----:B------:R-:W-:Y:S02]  /*da70*/  VIADDMNMX R82, R79, R24, R82, PT ;  /* 0x000000184f527246 */ /* 0x000fe40003800152 */
[----:B------:R-:W-:-:S07]  /*da80*/  VIMNMX R81, R81, R79, !PT ;  /* 0x0000004f51517248 */ /* 0x000fce0007fe0100 */
.L_x_11129:
        /* <DEDUP_REMOVED lines=117> */
[--C-:B0-----:R-:W-:Y:S01]  /*e1e0*/  FFMA.FTZ R76, R83, UR33, -R53.reuse ;  /* 0x00000021534c7c23 */ /* 0x101fe20008010835 */
        /* <DEDUP_REMOVED lines=47> */
[----:B------:R-:W-:Y:S01]  /*e4e0*/  FMNMX.FTZ R52, R43, R52, !PT ;  /* 0x000000342b347209 */ /* 0x000fe20007810000 */
[----:B------:R-:W-:Y:S01]  /*e4f0*/  MUFU.EX2 R12, R12 ;  /* 0x0000000c000c7308 */ /* 0x000fe20000000800 */
[----:B------:R-:W-:Y:S02]  /*e500*/  ISETP.GT.AND P2, PT, R81, 0x70, P1 ;  /* 0x000000705100780c */ /* 0x000fe40000f44270 */
[----:B------:R-:W-:Y:S02]  /*e510*/  FMNMX.FTZ R52, R45, R52, !PT ;  /* 0x000000342d347209 */ /* 0x000fe40007810000 */
[----:B------:R-:W-:Y:S01]  /*e520*/  FSEL R80, R67, -INF , !P5 ;  /* 0xff80000043507808 */ /* 0x000fe20006800000 */
[----:B------:R-:W-:Y:S01]  /*e530*/  FFMA.FTZ R67, R70, UR33, -R53 ;  /* 0x0000002146437c23 */ /* 0x000fe20008010835 */
[----:B------:R-:W-:Y:S01]  /*e540*/  FMNMX.FTZ R52, R47, R52, !PT ;  /* 0x000000342f347209 */ /* 0x000fe20007810000 */
[----:B------:R-:W-:Y:S01]  /*e550*/  MUFU.EX2 R15, R15 ;  /* 0x0000000f000f7308 */ /* 0x000fe20000000800 */
[----:B------:R-:W-:-:S02]  /*e560*/  ISETP.LT.OR P4, PT, R82, 0x6a, P4 ;  /* 0x0000006a5200780c */ /* 0x000fc40002781670 */
[----:B------:R-:W-:Y:S02]  /*e570*/  FMNMX.FTZ R52, R49, R52, !PT ;  /* 0x0000003431347209 */ /* 0x000fe40007810000 */
[----:B------:R-:W-:Y:S02]  /*e580*/  ISETP.GT.AND P3, PT, R81, 0x71, P1 ;  /* 0x000000715100780c */ /* 0x000fe40000f64270 */
[----:B------:R-:W-:Y:S01]  /*e590*/  FMNMX.FTZ R52, R51, R52, !PT ;  /* 0x0000003433347209 */ /* 0x000fe20007810000 */
[----:B------:R-:W-:Y:S01]  /*e5a0*/  MUFU.EX2 R76, R76 ;  /* 0x0000004c004c7308 */ /* 0x000fe20000000800 */
[----:B------:R-:W-:Y:S02]  /*e5b0*/  ISETP.GT.AND P5, PT, R81, 0x78, P1 ;  /* 0x000000785100780c */ /* 0x000fe40000fa4270 */
        /* <DEDUP_REMOVED lines=15> */
[----:B------:R-:W-:Y:S02]  /*e6b0*/  ISETP.LT.OR P5, PT, R82, 0x79, P5 ;  /* 0x000000795200780c */ /* 0x000fe40002fa1670 */
[----:B------:R-:W-:Y:S02]  /*e6c0*/  FMNMX.FTZ R52, R80, R65, !PT ;  /* 0x0000004150347209 */ /* 0x000fe40007810000 */
[----:B------:R-:W-:-:S02]  /*e6d0*/  FSEL R73, R73, -INF , !P3 ;  /* 0xff80000049497808 */ /* 0x000fc40005800000 */
[----:B------:R-:W-:Y:S01]  /*e6e0*/  FMNMX.FTZ R52, R81, R52, !PT ;  /* 0x0000003451347209 */ /* 0x000fe20007810000 */
[----:B------:R-:W-:Y:S01]  /*e6f0*/  MUFU.EX2 R32, R32 ;  /* 0x0000002000207308 */ /* 0x000fe20000000800 */
[----:B------:R-:W-:Y:S02]  /*e700*/  ISETP.LT.OR P1, PT, R82, 0x7a, P1 ;  /* 0x0000007a5200780c */ /* 0x000fe40000f21670 */
[----:B------:R-:W-:Y:S02]  /*e710*/  FMNMX.FTZ R52, R71, R52, !PT ;  /* 0x0000003447347209 */ /* 0x000fe40007810000 */
[----:B------:R-:W-:Y:S02]  /*e720*/  FSEL R75, R75, -INF , !P5 ;  /* 0xff8000004b4b7808 */ /* 0x000fe40006800000 */
[----:B------:R-:W-:Y:S01]  /*e730*/  FMNMX.FTZ R52, R73, R52, !PT ;  /* 0x0000003449347209 */ /* 0x000fe20007810000 */
[----:B------:R-:W-:Y:S01]  /*e740*/  MUFU.EX2 R34, R34 ;  /* 0x0000002200227308 */ /* 0x000fe20000000800 */
[----:B------:R-:W-:-:S02]  /*e750*/  FSEL R78, R78, -INF , !P1 ;  /* 0xff8000004e4e7808 */ /* 0x000fc40004800000 */
[----:B------:R-:W-:Y:S02]  /*e760*/  FMNMX.FTZ R65, R75, R52, !PT ;  /* 0x000000344b417209 */ /* 0x000fe40007810000 */
[----:B------:R-:W-:Y:S02]  /*e770*/  FSEL R70, R24, RZ, P6 ;  /* 0x000000ff18467208 */ /* 0x000fe40003000000 */
[----:B------:R-:W-:Y:S01]  /*e780*/  FMNMX.FTZ R65, R78, R65, !PT ;  /* 0x000000414e417209 */ /* 0x000fe20007810000 */
[----:B------:R-:W-:Y:S02]  /*e790*/  MUFU.EX2 R36, R36 ;  /* 0x0000002400247308 */ /* 0x000fe40000000800 */
[----:B------:R-:W-:Y:S02]  /*e7a0*/  FADD.FTZ R70, -R70, R3 ;  /* 0x0000000346467221 */ /* 0x000fe40000010100 */
[----:B------:R-:W0:Y:S02]  /*e7b0*/  SHFL.BFLY PT, R52, R65, 0x2, 0x1f ;  /* 0x0c401f0041347f89 */ /* 0x000e2400000e0000 */
[----:B------:R-:W-:-:S02]  /*e7c0*/  FMUL.FTZ R3, R70, UR33 ;  /* 0x0000002146037c20 */ /* 0x000fc40008410000 */
[----:B------:R-:W-:Y:S08]  /*e7d0*/  MUFU.EX2 R38, R38 ;  /* 0x0000002600267308 */ /* 0x000ff00000000800 */
[----:B------:R-:W1:Y:S08]  /*e7e0*/  MUFU.EX2 R3, R3 ;  /* 0x0000000300037308 */ /* 0x000e700000000800 */
[----:B------:R-:W-:Y:S01]  /*e7f0*/  MUFU.EX2 R40, R40 ;  /* 0x0000002800287308 */ /* 0x000fe20000000800 */
[----:B0-----:R-:W-:Y:S01]  /*e800*/  FMNMX.FTZ R52, R65, R52, !PT ;  /* 0x0000003441347209 */ /* 0x001fe20007810000 */
[--C-:B------:R-:W-:Y:S01]  /*e810*/  FFMA.FTZ R65, R66, UR33, -R53.reuse ;  /* 0x0000002142417c23 */ /* 0x100fe20008010835 */
[--C-:B------:R-:W-:Y:S01]  /*e820*/  FFMA.FTZ R66, R68, UR33, -R53.reuse ;  /* 0x0000002144427c23 */ /* 0x100fe20008010835 */
[--C-:B------:R-:W-:Y:S01]  /*e830*/  FFMA.FTZ R68, R72, UR33, -R53.reuse ;  /* 0x0000002148447c23 */ /* 0x100fe20008010835 */
[----:B------:R-:W-:Y:S01]  /*e840*/  FFMA.FTZ R53, R77, UR33, -R53 ;  /* 0x000000214d357c23 */ /* 0x000fe20008010835 */
        /* <DEDUP_REMOVED lines=23> */
[----:B-1----:R-:W-:Y:S01]  /*e9c0*/  FFMA.FTZ R33, R3, R2, R5 ;  /* 0x0000000203217223 */ /* 0x002fe20000010005 */
        /* <DEDUP_REMOVED lines=14> */
[----:B------:R-:W-:Y:S01]  /*eab0*/  FFMA.FTZ R47, R49, UR33, -R70 ;  /* 0x00000021312f7c23 */ /* 0x000fe20008010846 */
        /* <DEDUP_REMOVED lines=53> */
[----:B------:R-:W-:Y:S01]  /*ee10*/  FADD.FTZ R43, R46, R49 ;  /* 0x000000312e2b7221 */ /* 0x000fe20000010000 */
[----:B------:R-:W-:-:S03]  /*ee20*/  FFMA.FTZ R49, R81, UR33, -R70 ;  /* 0x0000002151317c23 */ /* 0x000fc60008010846 */
        /* <DEDUP_REMOVED lines=62> */
.L_x_11133:
        /* <DEDUP_REMOVED lines=49> */
[----:B0-----:R-:W-:Y:S01]  /*f520*/  F2FP.BF16.F32.PACK_AB R8, R64, R62 ;  /* 0x0000003e4008723e */ /* 0x001fe200000010ff */
        /* <DEDUP_REMOVED lines=55> */
[----:B-1----:R-:W-:Y:S05]  /*f8a0*/  @P1 BRA `(.L_x_11134) ;  /* 0xffffffc400941947 */ /* 0x002fea000383ffff */
.L_x_11115:
[----:B------:R-:W-:Y:S06]  /*f8b0*/  BAR.ARV 0x8, 0x200 ;  /* 0x0208000000007b1d */ /* 0x000fec0000002000 */
[----:B------:R-:W-:Y:S05]  /*f8c0*/  @!P0 BRA `(.L_x_11135) ;  /* 0x0000000000048947 */ /* 0x000fea0003800000 */
[----:B------:R-:W-:Y:S01]  /*f8d0*/  BPT.TRAP 0x1 ;  /* 0x000000040000795c */ /* 0x000fe20000300000 */
.L_x_11135:
[----:B------:R-:W-:Y:S01]  /*f8e0*/  ULEA UR8, UR47, UR41, 0x3 ;  /* 0x000000292f087291 */ /* 0x000fe2000f8e183f */
[----:B------:R-:W-:-:S05]  /*f8f0*/  IMAD.U32 R3, RZ, RZ, UR48 ;  /* 0x00000030ff037e24 */ /* 0x000fca000f8e00ff */
[----:B------:R-:W-:-:S04]  /*f900*/  SHF.L.U32 R3, R3, 0x1f, RZ ;  /* 0x0000001f03037819 */ /* 0x000fc800000006ff */
[----:B------:R0:W1:Y:S01]  /*f910*/  SYNCS.PHASECHK.TRANS64.TRYWAIT P1, [UR8+0x2d850], R3 ;  /* 0x02d85003ff0075a7 */ /* 0x0000620008020148 */
[----:B------:R-:W-:Y:S05]  /*f920*/  @!P0 BRA `(.L_x_11136) ;  /* 0x0000000000048947 */ /* 0x000fea0003800000 */
[----:B------:R-:W-:Y:S01]  /*f930*/  BPT.TRAP 0x1 ;  /* 0x000000040000795c */ /* 0x000fe20000300000 */
.L_x_11136:
[----:B-1----:R-:W-:Y:S05]  /*f940*/  @P1 BRA `(.L_x_11137) ;  /* 0x0000000000081947 */ /* 0x002fea0003800000 */
[----:B------:R-:W1:Y:S02]  /*f950*/  SYNCS.PHASECHK.TRANS64.TRYWAIT P1, [UR8+0x2d850], R3 ;  /* 0x02d85003ff0075a7 */ /* 0x000e640008020148 */
[----:B-1----:R-:W-:Y:S05]  /*f960*/  @!P1 BRA `(.L_x_11138) ;  /* 0x0000008000b89947 */ /* 0x002fea0003800000 */
.L_x_11137:
        /* <DEDUP_REMOVED lines=11> */
[----:B------:R-:W-:Y:S01]  /*fa20*/  IMAD.U32 R12, RZ, RZ, UR33 ;  /* 0x00000021ff0c7e24 */ /* 0x000fe2000f8e00ff */
        /* <DEDUP_REMOVED lines=10> */
[----:B------:R-:W0:Y:S01]  /*fad0*/  SHFL.BFLY PT, R4, R3, 0x1, 0x1f ;  /* 0x0c201f0003047f89 */ /* 0x000e2200000e0000 */
[----:B-1----:R-:W-:Y:S01]  /*fae0*/  FADD.FTZ R5, R5, R0 ;  /* 0x0000000005057221 */ /* 0x002fe20000010000 */
[----:B------:R-:W-:-:S04]  /*faf0*/  IMAD.MOV.U32 R0, RZ, RZ, -0x800000 ;  /* 0xff800000ff007424 */ /* 0x000fc800078e00ff */
[----:B------:R-:W1:Y:S01]  /*fb00*/  SHFL.BFLY PT, R6, R5, 0x1, 0x1f ;  /* 0x0c201f0005067f89 */ /* 0x000e6200000e0000 */
[----:B0-----:R-:W-:Y:S01]  /*fb10*/  FADD.FTZ R9, R3, R4 ;  /* 0x0000000403097221 */ /* 0x001fe20000010000 */
[----:B------:R-:W-:Y:S02]  /*fb20*/  IMAD.MOV.U32 R4, RZ, RZ, RZ ;  /* 0x000000ffff047224 */ /* 0x000fe400078e00ff */
[----:B------:R-:W-:Y:S02]  /*fb30*/  IMAD.U32 R3, RZ, RZ, UR33 ;  /* 0x00000021ff037e24 */ /* 0x000fe4000f8e00ff */
        /* <DEDUP_REMOVED lines=61> */
.L_x_11139:
        /* <DEDUP_REMOVED lines=10> */
[----:B------:R-:W-:Y:S01]  /*ffb0*/  USEL UR4, URZ, 0x1, UP0 ;  /* 0x000000013f047887 */ /* 0x000fe20008000000 */
        /* <DEDUP_REMOVED lines=47> */
.L_x_11061:
        /* <DEDUP_REMOVED lines=11> */
[----:B------:R-:W0:Y:S08]  /*10360*/  S2UR UR4, SR_SWINHI ;  /* 0x00000000000479c3 */ /* 0x000e300000002f00 */
[----:B------:R-:W-:Y:S01]  /*10370*/  BAR.SYNC.DEFER_BLOCKING 0x1, 0x180 ;  /* 0x0046000000007b1d */ /* 0x000fe20000010000 */
[----:B------:R-:W-:Y:S02]  /*10380*/  F2FP.BF16.F32.PACK_AB R6, R93, R92 ;  /* 0x0000005c5d06723e */ /* 0x000fe400000010ff */
[----:B------:R-:W-:-:S02]  /*10390*/  F2FP.BF16.F32.PACK_AB R7, R95, R94 ;  /* 0x0000005e5f07723e */ /* 0x000fc400000010ff */
[----:B------:R-:W-:Y:S02]  /*103a0*/  F2FP.BF16.F32.PACK_AB R26, R125, R26 ;  /* 0x0000001a7d1a723e */ /* 0x000fe400000010ff */
[----:B------:R-:W-:Y:S01]  /*103b0*/  F2FP.BF16.F32.PACK_AB R27, R27, R126 ;  /* 0x0000007e1b1b723e */ /* 0x000fe200000010ff */
[----:B------:R-:W1:Y:S01]  /*103c0*/  LDC R40, c[0x0][0xbe8] ;  /* 0x0002fa00ff287b82 */ /* 0x000e620000000800 */
[----:B------:R-:W-:Y:S01]  /*103d0*/  UMOV UR8, UR41 ;  /* 0x0000002900087c82 */ /* 0x000fe20008000000 */
[----:B0-----:R-:W-:Y:S01]  /*103e0*/  UMOV UR9, UR4 ;  /* 0x0000000400097c82 */ /* 0x001fe20008000000 */
[----:B------:R-:W-:Y:S02]  /*103f0*/  IMAD.U32 R20, RZ, RZ, UR8 ;  /* 0x00000008ff147e24 */ /* 0x000fe4000f8e00ff */
[----:B------:R-:W-:Y:S01]  /*10400*/  IMAD.U32 R21, RZ, RZ, UR9 ;  /* 0x00000009ff157e24 */ /* 0x000fe2000f8e00ff */
[----:B------:R-:W-:Y:S02]  /*10410*/  ULDC.64 UR8, c[0x0][0xc00] ;  /* 0x0003000000087ab9 */ /* 0x000fe40000000a00 */
[----:B------:R-:W-:Y:S01]  /*10420*/  UISETP.NE.U32.AND UP0, UPT, UR8, URZ, UPT ;  /* 0x0000003f0800728c */ /* 0x000fe2000bf05070 */
[----:B------:R-:W-:-:S03]  /*10430*/  IMAD.WIDE R4, R146, 0x2, R20 ;  /* 0x0000000292047825 */ /* 0x000fc600078e0214 */
[----:B------:R-:W-:Y:S01]  /*10440*/  UISETP.NE.AND.EX UP0, UPT, UR9, URZ, UPT, UP0 ;  /* 0x0000003f0900728c */ /* 0x000fe2000bf05300 */
[C---:B------:R-:W-:Y:S02]  /*10450*/  LOP3.LUT R3, R4.reuse, 0x180, RZ, 0xc0, !PT ;  /* 0x0000018004037812 */ /* 0x040fe400078ec0ff */
[----:B------:R-:W-:Y:S01]  /*10460*/  ULDC.64 UR8, c[0x0][0xc00] ;  /* 0x0003000000087ab9 */ /* 0x000fe20000000a00 */
[C---:B------:R-:W-:Y:S01]  /*10470*/  IADD3 R9, P0, R4.reuse, 0x6020, RZ ;  /* 0x0000602004097810 */ /* 0x040fe20007f1e0ff */
[----:B------:R-:W-:Y:S01]  /*10480*/  UIMAD.WIDE UR8, UR39, 0x4, UR8 ;  /* 0x00000004270878a5 */ /* 0x000fe2000f8e0208 */
[C---:B------:R-:W-:Y:S02]  /*10490*/  IADD3 R11, P1, R4.reuse, 0x6000, RZ ;  /* 0x00006000040b7810 */ /* 0x040fe40007f3e0ff */
[----:B------:R-:W-:Y:S02]  /*104a0*/  SHF.R.U64 R3, R3, 0x3, RZ ;  /* 0x0000000303037819 */ /* 0x000fe400000012ff */
[----:B------:R-:W-:Y:S01]  /*104b0*/  IADD3 R29, P4, R4, 0x20, RZ ;  /* 0x00000020041d7810 */ /* 0x000fe20007f9e0ff */
[----:B------:R-:W-:Y:S01]  /*104c0*/  IMAD.U32 R28, RZ, RZ, UR8 ;  /* 0x00000008ff1c7e24 */ /* 0x000fe2000f8e00ff */
[----:B------:R-:W-:-:S02]  /*104d0*/  LOP3.LUT R8, R9, 0x180, RZ, 0xc0, !PT ;  /* 0x0000018009087812 */ /* 0x000fc400078ec0ff */
[----:B------:R-:W-:Y:S01]  /*104e0*/  LOP3.LUT R10, R11, 0x180, RZ, 0xc0, !PT ;  /* 0x000001800b0a7812 */ /* 0x000fe200078ec0ff */
[--C-:B------:R-:W-:Y:S01]  /*104f0*/  IMAD.X R25, RZ, RZ, R5.reuse, P4 ;  /* 0x000000ffff197224 */ /* 0x100fe200020e0605 */
[C---:B------:R-:W-:Y:S02]  /*10500*/  IADD3 R33, P2, R4.reuse, 0x3020, RZ ;  /* 0x0000302004217810 */ /* 0x040fe40007f5e0ff */
[----:B------:R-:W-:Y:S02]  /*10510*/  IADD3 R31, P3, R4, 0x3000, RZ ;  /* 0x00003000041f7810 */ /* 0x000fe40007f7e0ff */
[----:B------:R-:W-:Y:S01]  /*10520*/  LOP3.LUT R4, R3, R4, RZ, 0x3c, !PT ;  /* 0x0000000403047212 */ /* 0x000fe200078e3cff */
[--C-:B------:R-:W-:Y:S01]  /*10530*/  IMAD.X R13, RZ, RZ, R5.reuse, P2 ;  /* 0x000000ffff0d7224 */ /* 0x100fe200010e0605 */
[----:B------:R-:W-:Y:S01]  /*10540*/  LOP3.LUT R24, R29, 0x180, RZ, 0xc0, !PT ;  /* 0x000001801d187812 */ /* 0x000fe200078ec0ff */
[----:B------:R-:W-:Y:S01]  /*10550*/  IMAD.X R15, RZ, RZ, R5, P3 ;  /* 0x000000ffff0f7224 */ /* 0x000fe200018e0605 */
[----:B------:R-:W-:-:S02]  /*10560*/  SHF.R.U64 R8, R8, 0x3, RZ ;  /* 0x0000000308087819 */ /* 0x000fc400000012ff */
[----:B------:R-:W-:Y:S02]  /*10570*/  SHF.R.U64 R10, R10, 0x3, RZ ;  /* 0x000000030a0a7819 */ /* 0x000fe400000012ff */
[----:B------:R-:W-:Y:S02]  /*10580*/  MOV R3, R4 ;  /* 0x0000000400037202 */ /* 0x000fe40000000f00 */
[----:B------:R-:W-:Y:S02]  /*10590*/  LOP3.LUT R14, R31, 0x180, RZ, 0xc0, !PT ;  /* 0x000001801f0e7812 */ /* 0x000fe400078ec0ff */
[----:B------:R-:W-:Y:S02]  /*105a0*/  F2FP.BF16.F32.PACK_AB R4, R89, R12 ;  /* 0x0000000c5904723e */ /* 0x000fe400000010ff */
[----:B------:R-:W-:Y:S02]  /*105b0*/  LOP3.LUT R12, R33, 0x180, RZ, 0xc0, !PT ;  /* 0x00000180210c7812 */ /* 0x000fe400078ec0ff */
[----:B------:R-:W-:-:S02]  /*105c0*/  SHF.R.U64 R24, R24, 0x3, RZ ;  /* 0x0000000318187819 */ /* 0x000fc400000012ff */
[----:B------:R-:W-:Y:S01]  /*105d0*/  LOP3.LUT R8, R8, R9, RZ, 0x3c, !PT ;  /* 0x0000000908087212 */ /* 0x000fe200078e3cff */
[--C-:B------:R-:W-:Y:S01]  /*105e0*/  IMAD.X R9, RZ, RZ, R5.reuse, P0 ;  /* 0x000000ffff097224 */ /* 0x100fe200000e0605 */
[----:B------:R-:W-:Y:S01]  /*105f0*/  LOP3.LUT R10, R10, R11, RZ, 0x3c, !PT ;  /* 0x0000000b0a0a7212 */ /* 0x000fe200078e3cff */
[----:B------:R-:W-:Y:S01]  /*10600*/  IMAD.X R11, RZ, RZ, R5, P1 ;  /* 0x000000ffff0b7224 */ /* 0x000fe200008e0605 */
[----:B------:R-:W-:Y:S02]  /*10610*/  SHF.R.U64 R14, R14, 0x3, RZ ;  /* 0x000000030e0e7819 */ /* 0x000fe400000012ff */
[----:B------:R-:W-:Y:S02]  /*10620*/  SHF.R.U64 R12, R12, 0x3, RZ ;  /* 0x000000030c0c7819 */ /* 0x000fe400000012ff */
[----:B------:R-:W-:Y:S01]  /*10630*/  LOP3.LUT R24, R24, R29, RZ, 0x3c, !PT ;  /* 0x0000001d18187212 */ /* 0x000fe200078e3cff */
[----:B------:R-:W-:Y:S01]  /*10640*/  IMAD.U32 R29, RZ, RZ, UR9 ;  /* 0x00000009ff1d7e24 */ /* 0x000fe2000f8e00ff */
[----:B------:R-:W-:Y:S01]  /*10650*/  F2FP.BF16.F32.PACK_AB R5, R91, R90 ;  /* 0x0000005a5b05723e */ /* 0x000fe200000010ff */
[----:B------:R-:W-:Y:S01]  /*10660*/  ULDC.64 UR8, c[0x0][0xc08] ;  /* 0x0003020000087ab9 */ /* 0x000fe20000000a00 */
[----:B------:R-:W-:-:S02]  /*10670*/  LOP3.LUT R14, R14, R31, RZ, 0x3c, !PT ;  /* 0x0000001f0e0e7212 */ /* 0x000fc400078e3cff */
[----:B------:R-:W-:Y:S01]  /*10680*/  MOV R30, R8 ;  /* 0x00000008001e7202 */ /* 0x000fe20000000f00 */
[----:B------:R0:W-:Y:S01]  /*10690*/  STSM.16.M88.4 [R3], R4 ;  /* 0x0000000403007844 */ /* 0x0001e20000000200 */
[----:B------:R-:W-:Y:S02]  /*106a0*/  MOV R31, R10 ;  /* 0x0000000a001f7202 */ /* 0x000fe40000000f00 */
[----:B------:R-:W-:Y:S02]  /*106b0*/  LOP3.LUT R12, R12, R33, RZ, 0x3c, !PT ;  /* 0x000000210c0c7212 */ /* 0x000fe400078e3cff */
[----:B------:R-:W-:Y:S02]  /*106c0*/  MOV R25, R24 ;  /* 0x0000001800197202 */ /* 0x000fe40000000f00 */
[----:B------:R-:W-:Y:S02]  /*106d0*/  F2FP.BF16.F32.PACK_AB R8, R97, R96 ;  /* 0x000000606108723e */ /* 0x000fe400000010ff */
[----:B------:R-:W-:-:S02]  /*106e0*/  F2FP.BF16.F32.PACK_AB R9, R99, R98 ;  /* 0x000000626309723e */ /* 0x000fc400000010ff */
[----:B------:R-:W-:Y:S02]  /*106f0*/  F2FP.BF16.F32.PACK_AB R10, R101, R100 ;  /* 0x00000064650a723e */ /* 0x000fe400000010ff */
[----:B------:R-:W-:Y:S02]  /*10700*/  F2FP.BF16.F32.PACK_AB R11, R103, R102 ;  /* 0x00000066670b723e */ /* 0x000fe400000010ff */
[----:B------:R-:W-:Y:S02]  /*10710*/  MOV R32, R12 ;  /* 0x0000000c00207202 */ /* 0x000fe40000000f00 */
[----:B------:R-:W-:Y:S01]  /*10720*/  MOV R33, R14 ;  /* 0x0000000e00217202 */ /* 0x000fe20000000f00 */
[----:B------:R2:W-:Y:S01]  /*10730*/  STSM.16.M88.4 [R25], R8 ;  /* 0x0000000819007844 */ /* 0x0005e20000000200 */
        /* <DEDUP_REMOVED lines=8> */
[----:B------:R-:W-:-:S02]  /*107c0*/  F2FP.BF16.F32.PACK_AB R15, R119, R118 ;  /* 0x00000076770f723e */ /* 0x000fc400000010ff */
[----:B------:R-:W-:Y:S02]  /*107d0*/  F2FP.BF16.F32.PACK_AB R24, R121, R120 ;  /* 0x000000787918723e */ /* 0x000fe400000010ff */
[----:B--2---:R-:W-:Y:S01]  /*107e0*/  F2FP.BF16.F32.PACK_AB R25, R123, R122 ;  /* 0x0000007a7b19723e */ /* 0x004fe200000010ff */
[----:B------:R-:W-:Y:S01]  /*107f0*/  STSM.16.M88.4 [R32], R12 ;  /* 0x0000000c20007844 */ /* 0x000fe20000000200 */
[----:B------:R-:W-:Y:S02]  /*10800*/  F2FP.BF16.F32.PACK_AB R8, R129, R128 ;  /* 0x000000808108723e */ /* 0x000fe400000010ff */
[----:B------:R-:W-:Y:S01]  /*10810*/  F2FP.BF16.F32.PACK_AB R9, R131, R130 ;  /* 0x000000828309723e */ /* 0x000fe200000010ff */
[----:B------:R-:W-:Y:S01]  /*10820*/  STSM.16.M88.4 [R31], R24 ;  /* 0x000000181f007844 */ /* 0x000fe20000000200 */
[----:B------:R-:W-:Y:S02]  /*10830*/  F2FP.BF16.F32.PACK_AB R10, R133, R132 ;  /* 0x00000084850a723e */ /* 0x000fe400000010ff */
[----:B------:R-:W-:-:S02]  /*10840*/  F2FP.BF16.F32.PACK_AB R11, R135, R134 ;  /* 0x00000086870b723e */ /* 0x000fc400000010ff */
[----:B------:R-:W-:-:S03]  /*10850*/  PLOP3.LUT P0, PT, PT, PT, UP0, 0x80, 0x0 ;  /* 0x000000000000781c */ /* 0x000fc60003f0f008 */
[----:B------:R2:W-:Y:S01]  /*10860*/  STSM.16.M88.4 [R30], R8 ;  /* 0x000000081e007844 */ /* 0x0005e20000000200 */
[----:B------:R-:W-:Y:S09]  /*10870*/  BAR.SYNC.DEFER_BLOCKING 0x1, 0x180 ;  /* 0x0046000000007b1d */ /* 0x000ff20000010000 */
[----:B------:R-:W3:Y:S01]  /*10880*/  @P0 LDG.E R3, desc[UR54][R28.64] ;  /* 0x000000361c030981 */ /* 0x000ee2000c1e1900 */
[----:B------:R-:W-:Y:S01]  /*10890*/  UISETP.NE.U32.AND UP1, UPT, UR8, URZ, UPT ;  /* 0x0000003f0800728c */ /* 0x000fe2000bf25070 */
[----:B-1----:R-:W-:Y:S01]  /*108a0*/  ISETP.NE.AND P1, PT, R40, 0x1, PT ;  /* 0x000000012800780c */ /* 0x002fe20003f25270 */
[----:B------:R-:W-:Y:S01]  /*108b0*/  ULDC UR10, c[0x0][0xa88] ;  /* 0x0002a200000a7ab9 */ /* 0x000fe20000000800 */
[----:B------:R-:W-:Y:S01]  /*108c0*/  UMOV UR4, URZ ;  /* 0x0000003f00047c82 */ /* 0x000fe20008000000 */
[----:B------:R-:W-:-:S06]  /*108d0*/  UISETP.NE.AND.EX UP1, UPT, UR9, URZ, UPT, UP1 ;  /* 0x0000003f0900728c */ /* 0x000fcc000bf25310 */
[----:B------:R-:W-:-:S04]  /*108e0*/  PLOP3.LUT P2, PT, PT, PT, UP1, 0x80, 0x0 ;  /* 0x000000000000781c */ /* 0x000fc80003f4f018 */
[----:B0-----:R-:W0:Y:S01]  /*108f0*/  @P1 LDC R5, c[0x0][0xbec] ;  /* 0x0002fb00ff051b82 */ /* 0x001e220000000800 */
[----:B------:R-:W-:Y:S02]  /*10900*/  @UP1 ULDC.64 UR8, c[0x0][0xc08] ;  /* 0x0003020000081ab9 */ /* 0x000fe40000000a00 */
[----:B------:R-:W-:-:S05]  /*10910*/  @UP1 UIMAD.WIDE UR8, UR39, 0x4, UR8 ;  /* 0x00000004270818a5 */ /* 0x000fca000f8e0208 */
[----:B------:R-:W1:Y:S01]  /*10920*/  @P1 LDC R6, c[0x0][0xbf0] ;  /* 0x0002fc00ff061b82 */ /* 0x000e620000000800 */
[----:B--2---:R-:W-:Y:S02]  /*10930*/  IMAD.U32 R8, RZ, RZ, UR8 ;  /* 0x00000008ff087e24 */ /* 0x004fe4000f8e00ff */
        /* <DEDUP_REMOVED lines=9> */
.L_x_11142:
[----:B--2---:R-:W-:Y:S01]  /*109d0*/  VIADD R8, R137, UR38 ;  /* 0x0000002689087c36 */ /* 0x004fe20008000000 */
[----:B------:R-:W-:Y:S01]  /*109e0*/  USHF.R.S32.HI UR9, URZ, 0x1f, UR4 ;  /* 0x0000001f3f097899 */ /* 0x000fe20008011404 */
[----:B-----5:R-:W-:Y:S01]  /*109f0*/  IMAD R41, R3, R40, RZ ;  /* 0x0000002803297224 */ /* 0x020fe200078e02ff */
[----:B------:R-:W-:Y:S01]  /*10a00*/  USHF.R.S32.HI UR16, URZ, 0x1f, UR40 ;  /* 0x0000001f3f107899 */ /* 0x000fe20008011428 */
[----:B------:R-:W-:Y:S01]  /*10a10*/  @P1 IMAD.HI.U32 R5, R8, R5, RZ ;  /* 0x0000000508051227 */ /* 0x000fe200078e00ff */
[----:B------:R-:W-:Y:S01]  /*10a20*/  ULDC.64 UR14, c[0x0][0xb90] ;  /* 0x0002e400000e7ab9 */ /* 0x000fe20000000a00 */
[----:B------:R-:W-:Y:S01]  /*10a30*/  UMOV UR8, UR4 ;  /* 0x0000000400087c82 */ /* 0x000fe20008000000 */
[----:B------:R-:W-:Y:S01]  /*10a40*/  UIMAD UR12, UR16, UR14, URZ ;  /* 0x0000000e100c72a4 */ /* 0x000fe2000f8e023f */
[----:B------:R-:W-:Y:S01]  /*10a50*/  IMAD.MOV.U32 R4, RZ, RZ, R8 ;  /* 0x000000ffff047224 */ /* 0x000fe200078e0008 */
[----:B------:R-:W-:Y:S01]  /*10a60*/  UIMAD.WIDE.U32 UR10, UR40, UR14, UR8 ;  /* 0x0000000e280a72a5 */ /* 0x000fe2000f8e0008 */
[----:B------:R-:W-:Y:S01]  /*10a70*/  @P1 SHF.R.U32.HI R4, RZ, R6, R5 ;  /* 0x00000006ff041219 */ /* 0x000fe20000011605 */
[----:B------:R-:W-:Y:S01]  /*10a80*/  USHF.R.S32.HI UR8, URZ, 0x1f, UR39 ;  /* 0x0000001f3f087899 */ /* 0x000fe20008011427 */
[----:B------:R-:W-:Y:S01]  /*10a90*/  IMAD R5, R142, 0x20, R138 ;  /* 0x000000208e057824 */ /* 0x000fe200078e028a */
[----:B------:R-:W-:Y:S01]  /*10aa0*/  UIMAD UR12, UR40, UR15, UR12 ;  /* 0x0000000f280c72a4 */ /* 0x000fe2000f8e020c */
[--C-:B------:R-:W-:Y:S01]  /*10ab0*/  SHF.R.S32.HI R6, RZ, 0x1f, R4.reuse ;  /* 0x0000001fff067819 */ /* 0x100fe20000011404 */
[----:B------:R-:W-:Y:S01]  /*10ac0*/  USEL UR18, UR8, URZ, !UP0 ;  /* 0x0000003f08127287 */ /* 0x000fe2000c000000 */
[----:B------:R-:W-:Y:S01]  /*10ad0*/  IMAD.MOV R7, RZ, RZ, -R4 ;  /* 0x000000ffff077224 */ /* 0x000fe200078e0a04 */
[----:B------:R-:W-:Y:S01]  /*10ae0*/  ULDC.64 UR14, c[0x0][0xb98] ;  /* 0x0002e600000e7ab9 */ /* 0x000fe20000000a00 */
[----:B------:R-:W-:Y:S01]  /*10af0*/  USEL UR17, UR39, URZ, !UP0 ;  /* 0x0000003f27117287 */ /* 0x000fe2000c000000 */
[----:B------:R-:W-:Y:S01]  /*10b00*/  IMAD.WIDE R20, R5, 0x2, R20 ;  /* 0x0000000205147825 */ /* 0x000fe200078e0214 */
[----:B------:R-:W-:-:S02]  /*10b10*/  UIMAD UR8, UR18, UR14, URZ ;  /* 0x0000000e120872a4 */ /* 0x000fc4000f8e023f */
[----:B------:R-:W-:Y:S01]  /*10b20*/  UIADD3 UR11, UR11, UR12, URZ ;  /* 0x0000000c0b0b7290 */ /* 0x000fe2000fffe03f */
[----:B------:R-:W-:Y:S01]  /*10b30*/  IMAD R7, R40, R7, R8 ;  /* 0x0000000728077224 */ /* 0x000fe200078e0208 */
[----:B------:R-:W-:Y:S01]  /*10b40*/  UIMAD UR8, UR17, UR15, UR8 ;  /* 0x0000000f110872a4 */ /* 0x000fe2000f8e0208 */
[C---:B------:R-:W-:Y:S01]  /*10b50*/  IADD3 R9, P2, R20.reuse, 0x1800, RZ ;  /* 0x0000180014097810 */ /* 0x040fe20007f5e0ff */
[----:B------:R-:W-:Y:S01]  /*10b60*/  UIMAD.WIDE.U32 UR10, UR17, UR14, UR10 ;  /* 0x0000000e110a72a5 */ /* 0x000fe2000f8e000a */
[----:B------:R-:W-:Y:S01]  /*10b70*/  IADD3 R25, P6, R20, 0x3000, RZ ;  /* 0x0000300014197810 */ /* 0x000fe20007fde0ff */
[----:B------:R-:W-:Y:S01]  /*10b80*/  ULDC.64 UR12, c[0x0][0xb88] ;  /* 0x0002e200000c7ab9 */ /* 0x000fe20000000a00 */
[----:B------:R-:W-:Y:S01]  /*10b90*/  SHF.R.S32.HI R5, RZ, 0x1f, R7 ;  /* 0x0000001fff057819 */ /* 0x000fe20000011407 */
[----:B------:R-:W-:Y:S01]  /*10ba0*/  IMAD.U32 R11, RZ, RZ, UR8 ;  /* 0x00000008ff0b7e24 */ /* 0x000fe2000f8e00ff */
[----:B------:R-:W-:Y:S02]  /*10bb0*/  LOP3.LUT R8, R9, 0x180, RZ, 0xc0, !PT ;  /* 0x0000018009087812 */ /* 0x000fe400078ec0ff */
[----:B------:R-:W-:Y:S01]  /*10bc0*/  IADD3 R4, P0, R4, UR10, RZ ;  /* 0x0000000a04047c10 */ /* 0x000fe2000ff1e0ff */
[----:B------:R-:W-:Y:S01]  /*10bd0*/  IMAD R10, R5, UR12, RZ ;  /* 0x0000000c050a7c24 */ /* 0x000fe2000f8e02ff */
[----:B------:R-:W-:-:S02]  /*10be0*/  SHF.R.U64 R8, R8, 0x3, RZ ;  /* 0x0000000308087819 */ /* 0x000fc400000012ff */
[----:B------:R-:W-:Y:S01]  /*10bf0*/  IADD3.X R5, R6, UR11, R11, P0, !PT ;  /* 0x0000000b06057c10 */ /* 0x000fe200087fe40b */
[----:B------:R-:W-:Y:S01]  /*10c00*/  ULDC.64 UR10, c[0x0][0xb50] ;  /* 0x0002d400000a7ab9 */ /* 0x000fe20000000a00 */
[----:B------:R-:W-:Y:S01]  /*10c10*/  LOP3.LUT R6, R8, R9, RZ, 0x3c, !PT ;  /* 0x0000000908067212 */ /* 0x000fe200078e3cff */
[C---:B------:R-:W-:Y:S01]  /*10c20*/  IMAD R9, R7.reuse, UR13, R10 ;  /* 0x0000000d07097c24 */ /* 0x040fe2000f8e020a */
[C---:B------:R-:W-:Y:S01]  /*10c30*/  IADD3 R13, P5, R20.reuse, 0x4800, RZ ;  /* 0x00004800140d7810 */ /* 0x040fe20007fbe0ff */
[----:B------:R-:W-:Y:S01]  /*10c40*/  IMAD.WIDE.U32 R4, R7, UR12, R4 ;  /* 0x0000000c07047c25 */ /* 0x000fe2000f8e0004 */
[----:B------:R-:W-:Y:S01]  /*10c50*/  ULDC.64 UR12, c[0x0][0xaa0] ;  /* 0x0002a800000c7ab9 */ /* 0x000fe20000000a00 */
[----:B------:R-:W-:Y:S02]  /*10c60*/  IADD3 R33, P4, R20, 0x6000, RZ ;  /* 0x0000600014217810 */ /* 0x000fe40007f9e0ff */
[----:B------:R-:W-:Y:S01]  /*10c70*/  IMAD.IADD R5, R5, 0x1, R9 ;  /* 0x0000000105057824 */ /* 0x000fe200078e0209 */
[C---:B------:R-:W-:Y:S01]  /*10c80*/  LEA R8, P0, R4.reuse, UR10, 0x2 ;  /* 0x0000000a04087c11 */ /* 0x040fe2000f8010ff */
[----:B------:R-:W-:Y:S01]  /*10c90*/  VIADD R10, R145, UR38 ;  /* 0x00000026910a7c36 */ /* 0x000fe20008000000 */
[----:B------:R-:W-:Y:S01]  /*10ca0*/  LOP3.LUT R24, R25, 0x180, RZ, 0xc0, !PT ;  /* 0x0000018019187812 */ /* 0x000fe200078ec0ff */
[----:B------:R-:W-:Y:S01]  /*10cb0*/  IMAD.X R7, RZ, RZ, R21, P2 ;  /* 0x000000ffff077224 */ /* 0x000fe200010e0615 */
[----:B------:R-:W-:Y:S01]  /*10cc0*/  LEA.HI.X R9, R4, UR11, R5, 0x2, P0 ;  /* 0x0000000b04097c11 */ /* 0x000fe200080f1405 */
[----:B------:R-:W-:Y:S01]  /*10cd0*/  SHFL.IDX PT, R36, R8, RZ, 0x1c1f ;  /* 0x001c1fff08247589 */ /* 0x000fe200000e0000 */
[----:B------:R-:W-:Y:S01]  /*10ce0*/  LOP3.LUT P0, RZ, R143, 0x3, RZ, 0xc0, !PT ;  /* 0x000000038fff7812 */ /* 0x000fe2000780c0ff */
[----:B------:R-:W-:Y:S01]  /*10cf0*/  VIADD R3, R10, 0x8 ;  /* 0x000000080a037836 */ /* 0x000fe20000000000 */
[----:B------:R-:W-:Y:S01]  /*10d00*/  IADD3 R4, P3, R20, 0x7800, RZ ;  /* 0x0000780014047810 */ /* 0x000fe20007f7e0ff */
[----:B------:R-:W0:Y:S01]  /*10d10*/  SHFL.IDX PT, R37, R9, RZ, 0x1c1f ;  /* 0x001c1fff09257589 */ /* 0x000e2200000e0000 */
[----:B------:R-:W-:-:S02]  /*10d20*/  ISETP.GE.OR P2, PT, R10, R41, P0 ;  /* 0x000000290a00720c */ /* 0x000fc40000746670 */
[----:B------:R-:W-:Y:S01]  /*10d30*/  ISETP.GE.OR P0, PT, R3, R41, P0 ;  /* 0x000000290300720c */ /* 0x000fe20000706670 */
[----:B------:R-:W-:Y:S01]  /*10d40*/  SHFL.IDX PT, R38, R8, 0x1, 0x1c1f ;  /* 0x003c1f0008267f89 */ /* 0x000fe200000e0000 */
[----:B------:R-:W-:Y:S01]  /*10d50*/  LOP3.LUT R3, R4, 0x180, RZ, 0xc0, !PT ;  /* 0x0000018004037812 */ /* 0x000fe200078ec0ff */
[----:B------:R-:W-:Y:S01]  /*10d60*/  UIMAD UR10, UR9, UR12, URZ ;  /* 0x0000000c090a72a4 */ /* 0x000fe2000f8e023f */
[----:B------:R-:W-:Y:S01]  /*10d70*/  LOP3.LUT R5, R20, 0x180, RZ, 0xc0, !PT ;  /* 0x0000018014057812 */ /* 0x000fe200078ec0ff */
[----:B------:R-:W1:Y:S01]  /*10d80*/  SHFL.IDX PT, R39, R9, 0x1, 0x1c1f ;  /* 0x003c1f0009277f89 */ /* 0x000e6200000e0000 */
[----:B------:R-:W-:Y:S01]  /*10d90*/  SHF.R.U64 R3, R3, 0x3, RZ ;  /* 0x0000000303037819 */ /* 0x000fe200000012ff */
[----:B------:R-:W-:Y:S01]  /*10da0*/  IMAD.X R29, RZ, RZ, R21, P3 ;  /* 0x000000ffff1d7224 */ /* 0x000fe200018e0615 */
[----:B------:R-:W-:Y:S02]  /*10db0*/  SHF.R.U64 R5, R5, 0x3, RZ ;  /* 0x0000000305057819 */ /* 0x000fe400000012ff */
[----:B------:R-:W-:-:S02]  /*10dc0*/  LOP3.LUT R28, R3, R4, RZ, 0x3c, !PT ;  /* 0x00000004031c7212 */ /* 0x000fc400078e3cff */
[----:B------:R-:W2:Y:S01]  /*10dd0*/  @P1 LDC R3, c[0x0][0xbec] ;  /* 0x0002fb00ff031b82 */ /* 0x000ea20000000800 */
[----:B------:R-:W-:Y:S02]  /*10de0*/  LOP3.LUT R20, R5, R20, RZ, 0x3c, !PT ;  /* 0x0000001405147212 */ /* 0x000fe400078e3cff */
[----:B------:R-:W-:Y:S02]  /*10df0*/  LOP3.LUT R12, R13, 0x180, RZ, 0xc0, !PT ;  /* 0x000001800d0c7812 */ /* 0x000fe400078ec0ff */
[----:B------:R-:W-:Y:S02]  /*10e00*/  LOP3.LUT R32, R33, 0x180, RZ, 0xc0, !PT ;  /* 0x0000018021207812 */ /* 0x000fe400078ec0ff */
[----:B------:R-:W-:Y:S01]  /*10e10*/  SHF.R.U64 R24, R24, 0x3, RZ ;  /* 0x0000000318187819 */ /* 0x000fe200000012ff */
[----:B0-----:R0:W-:Y:S01]  /*10e20*/  @!P2 ST.E desc[UR54][R36.64], R2 ;  /* 0x000000022400a985 */ /* 0x0011e2000c101936 */
[----:B------:R-:W-:Y:S01]  /*10e30*/  UIMAD.WIDE.U32 UR8, UR4, UR12, URZ ;  /* 0x0000000c040872a5 */ /* 0x000fe2000f8e003f */
[----:B------:R-:W-:Y:S01]  /*10e40*/  SHF.R.U64 R12, R12, 0x3, RZ ;  /* 0x000000030c0c7819 */ /* 0x000fe200000012ff */
[----:B------:R-:W-:Y:S01]  /*10e50*/  UIMAD UR10, UR4, UR13, UR10 ;  /* 0x0000000d040a72a4 */ /* 0x000fe2000f8e020a */
[----:B------:R-:W-:-:S02]  /*10e60*/  SHF.R.U64 R32, R32, 0x3, RZ ;  /* 0x0000000320207819 */ /* 0x000fc400000012ff */
[----:B------:R-:W-:Y:S01]  /*10e70*/  ULDC.64 UR12, c[0x0][0xae8] ;  /* 0x0002ba00000c7ab9 */ /* 0x000fe20000000a00 */
[----:B------:R-:W-:Y:S01]  /*10e80*/  LOP3.LUT R24, R24, R25, RZ, 0x3c, !PT ;  /* 0x0000001918187212 */ /* 0x000fe200078e3cff */
[----:B-1----:R1:W-:Y:S01]  /*10e90*/  @!P0 ST.E desc[UR54][R38.64], R0 ;  /* 0x0000000026008985 */ /* 0x0023e2000c101936 */
[----:B0-----:R-:W0:Y:S03]  /*10ea0*/  @P1 LDC R37, c[0x0][0xbf0] ;  /* 0x0002fc00ff251b82 */ /* 0x001e260000000800 */
[----:B------:R3:W5:Y:S01]  /*10eb0*/  LD.E.128 R8, desc[UR54][R20.64] ;  /* 0x0000003614087980 */ /* 0x000762000c101d00 */
[----:B------:R-:W-:Y:S01]  /*10ec0*/  UIADD3 UR9, UR9, UR10, URZ ;  /* 0x0000000a09097290 */ /* 0x000fe2000fffe03f */
[----:B------:R-:W-:Y:S01]  /*10ed0*/  LOP3.LUT R12, R12, R13, RZ, 0x3c, !PT ;  /* 0x0000000d0c0c7212 */ /* 0x000fe200078e3cff */
[----:B------:R-:W-:Y:S01]  /*10ee0*/  UIMAD UR4, UR16, UR12, URZ ;  /* 0x0000000c100472a4 */ /* 0x000fe2000f8e023f */
[----:B------:R-:W-:Y:S01]  /*10ef0*/  LOP3.LUT R32, R32, R33, RZ, 0x3c, !PT ;  /* 0x0000002120207212 */ /* 0x000fe200078e3cff */
[----:B------:R-:W-:-:S02]  /*10f00*/  IMAD.X R25, RZ, RZ, R21, P6 ;  /* 0x000000ffff197224 */ /* 0x000fc400030e0615 */
[----:B-1----:R-:W-:Y:S01]  /*10f10*/  IMAD R0, R141, 0x60, R142 ;  /* 0x000000608d007824 */ /* 0x002fe200078e028e */
[----:B------:R-:W-:Y:S01]  /*10f20*/  UIMAD UR4, UR40, UR13, UR4 ;  /* 0x0000000d280472a4 */ /* 0x000fe2000f8e0204 */
[--C-:B------:R-:W-:Y:S01]  /*10f30*/  IMAD.X R13, RZ, RZ, R21.reuse, P5 ;  /* 0x000000ffff0d7224 */ /* 0x100fe200028e0615 */
[----:B------:R-:W-:Y:S01]  /*10f40*/  ULDC.64 UR10, c[0x0][0xaf0] ;  /* 0x0002bc00000a7ab9 */ /* 0x000fe20000000a00 */
[----:B---3--:R-:W-:Y:S01]  /*10f50*/  VIADD R20, R0, UR38 ;  /* 0x0000002600147c36 */ /* 0x008fe20008000000 */
[----:B------:R-:W-:Y:S01]  /*10f60*/  UIMAD.WIDE.U32 UR8, UR40, UR12, UR8 ;  /* 0x0000000c280872a5 */ /* 0x000fe2000f8e0008 */
[----:B------:R-:W-:Y:S01]  /*10f70*/  IMAD.X R33, RZ, RZ, R21, P4 ;  /* 0x000000ffff217224 */ /* 0x000fe200020e0615 */
[----:B------:R-:W5:Y:S01]  /*10f80*/  LD.E.128 R4, desc[UR54][R6.64] ;  /* 0x0000003606047980 */ /* 0x000f62000c101d00 */
[----:B--2---:R-:W-:Y:S01]  /*10f90*/  @P1 IMAD.HI.U32 R0, R20, R3, RZ ;  /* 0x0000000314001227 */ /* 0x004fe200078e00ff */
[----:B------:R-:W-:Y:S02]  /*10fa0*/  UIADD3 UR9, UR9, UR4, URZ ;  /* 0x0000000409097290 */ /* 0x000fe4000fffe03f */
[----:B------:R-:W5:Y:S01]  /*10fb0*/  LD.E.128 R24, desc[UR54][R24.64] ;  /* 0x0000003618187980 */ /* 0x000f62000c101d00 */
[----:B------:R-:W-:Y:S01]  /*10fc0*/  IMAD.MOV.U32 R21, RZ, RZ, R20 ;  /* 0x000000ffff157224 */ /* 0x000fe200078e0014 */
[----:B------:R-:W-:-:S02]  /*10fd0*/  UIMAD UR4, UR18, UR10, URZ ;  /* 0x0000000a120472a4 */ /* 0x000fc4000f8e023f */
[----:B------:R-:W5:Y:S01]  /*10fe0*/  LD.E.128 R12, desc[UR54][R12.64] ;  /* 0x000000360c0c7980 */ /* 0x000f62000c101d00 */
[----:B0-----:R-:W-:Y:S01]  /*10ff0*/  @P1 SHF.R.U32.HI R21, RZ, R37, R0 ;  /* 0x00000025ff151219 */ /* 0x001fe20000011600 */
[----:B------:R-:W-:Y:S02]  /*11000*/  UIMAD UR4, UR17, UR11, UR4 ;  /* 0x0000000b110472a4 */ /* 0x000fe4000f8e0204 */
[----:B------:R-:W-:Y:S01]  /*11010*/  UIMAD.WIDE.U32 UR8, UR17, UR10, UR8 ;  /* 0x0000000a110872a5 */ /* 0x000fe2000f8e0008 */
[--C-:B------:R-:W-:Y:S01]  /*11020*/  SHF.R.S32.HI R0, RZ, 0x1f, R21.reuse ;  /* 0x0000001fff007819 */ /* 0x100fe20000011415 */
[----:B------:R-:W-:Y:S01]  /*11030*/  IMAD.MOV R37, RZ, RZ, -R21 ;  /* 0x000000ffff257224 */ /* 0x000fe200078e0a15 */
[----:B------:R-:W-:Y:S01]  /*11040*/  ULDC.64 UR10, c[0x0][0xae0] ;  /* 0x0002b800000a7ab9 */ /* 0x000fe20000000a00 */
[----:B------:R-:W-:Y:S01]  /*11050*/  UIADD3 UR4, UR9, UR4, URZ ;  /* 0x0000000409047290 */ /* 0x000fe2000fffe03f */
[----:B------:R-:W5:Y:S01]  /*11060*/  LD.E.128 R32, desc[UR54][R32.64] ;  /* 0x0000003620207980 */ /* 0x000f62000c101d00 */
[----:B------:R-:W-:-:S02]  /*11070*/  IMAD R0, R0, UR10, RZ ;  /* 0x0000000a00007c24 */ /* 0x000fc4000f8e02ff */
[----:B------:R-:W-:Y:S01]  /*11080*/  IMAD R37, R40, R37, R20 ;  /* 0x0000002528257224 */ /* 0x000fe200078e0214 */
[----:B------:R-:W5:Y:S01]  /*11090*/  LD.E.128 R28, desc[UR54][R28.64] ;  /* 0x000000361c1c7980 */ /* 0x000f62000c101d00 */
[----:B------:R-:W-:Y:S02]  /*110a0*/  IMAD R39, R21, UR11, R0 ;  /* 0x0000000b15277c24 */ /* 0x000fe4000f8e0200 */
[----:B------:R-:W-:Y:S01]  /*110b0*/  IMAD.U32 R3, RZ, RZ, UR9 ;  /* 0x00000009ff037e24 */ /* 0x000fe2000f8e00ff */
[----:B------:R-:W-:Y:S01]  /*110c0*/  SHF.R.S32.HI R0, RZ, 0x1f, R37 ;  /* 0x0000001fff007819 */ /* 0x000fe20000011425 */
[----:B------:R-:W-:Y:S01]  /*110d0*/  IMAD.U32 R2, RZ, RZ, UR8 ;  /* 0x00000008ff027e24 */ /* 0x000fe2000f8e00ff */
[----:B------:R-:W-:Y:S01]  /*110e0*/  ULDC.64 UR8, c[0x0][0xad8] ;  /* 0x0002b60000087ab9 */ /* 0x000fe20000000a00 */
[----:B------:R-:W-:Y:S01]  /*110f0*/  IMAD.U32 R3, RZ, RZ, UR4 ;  /* 0x00000004ff037e24 */ /* 0x000fe2000f8e00ff */
[----:B------:R-:W-:Y:S01]  /*11100*/  @!PT LDS RZ, [RZ] ;  /* 0x00000000fffff984 */ /* 0x000fe20000000800 */
[----:B------:R-:W-:Y:S01]  /*11110*/  @!PT LDS RZ, [RZ] ;  /* 0x00000000fffff984 */ /* 0x000fe20000000800 */
[----:B------:R-:W-:Y:S01]  /*11120*/  @!PT LDS RZ, [RZ] ;  /* 0x00000000fffff984 */ /* 0x000fe20000000800 */
[----:B------:R-:W-:Y:S01]  /*11130*/  @!PT LDS RZ, [RZ] ;  /* 0x00000000fffff984 */ /* 0x000fe20000000800 */
[----:B------:R0:W-:Y:S06]  /*11140*/  MEMBAR.ALL.CTA ;  /* 0x0000000000007992 */ /* 0x0001ec0000008000 */
[----:B0-----:R-:W0:Y:S01]  /*11150*/  FENCE.VIEW.ASYNC.S ;  /* 0x00000000000073c6 */ /* 0x001e220000000000 */
[----:B------:R-:W-:-:S02]  /*11160*/  IMAD R0, R0, UR8, RZ ;  /* 0x0000000800007c24 */ /* 0x000fc4000f8e02ff */
[----:B------:R-:W-:-:S04]  /*11170*/  IMAD.WIDE.U32 R2, R21, UR10, R2 ;  /* 0x0000000a15027c25 */ /* 0x000fc8000f8e0002 */
[----:B------:R-:W-:Y:S02]  /*11180*/  IMAD.IADD R3, R3, 0x1, R39 ;  /* 0x0000000103037824 */ /* 0x000fe400078e0227 */
[C---:B------:R-:W-:Y:S02]  /*11190*/  IMAD R21, R37.reuse, UR9, R0 ;  /* 0x0000000925157c24 */ /* 0x040fe4000f8e0200 */
[----:B------:R-:W-:Y:S01]  /*111a0*/  VIADD R0, R142, UR38 ;  /* 0x000000268e007c36 */ /* 0x000fe20008000000 */
[----:B------:R-:W-:Y:S01]  /*111b0*/  UIADD3 UR4, UR41, 0x2d820, URZ ;  /* 0x0002d82029047890 */ /* 0x000fe2000fffe03f */
[----:B------:R-:W-:Y:S01]  /*111c0*/  IMAD.WIDE.U32 R2, R37, UR8, R2 ;  /* 0x0000000825027c25 */ /* 0x000fe2000f8e0002 */
[----:B------:R-:W-:Y:S02]  /*111d0*/  ULDC.64 UR8, c[0x0][0xa80] ;  /* 0x0002a00000087ab9 */ /* 0x000fe40000000a00 */
        /* <DEDUP_REMOVED lines=19> */
[----:B-----5:R3:W-:Y:S04]  /*11310*/  @!P0 ST.E.128 desc[UR54][R2.64], R8 ;  /* 0x0000000802008985 */ /* 0x0207e8000c101d36 */
[----:B------:R3:W-:Y:S04]  /*11320*/  @!P1 ST.E.128 desc[UR54][R36.64], R24 ;  /* 0x0000001824009985 */ /* 0x0007e8000c101d36 */
[----:B------:R3:W-:Y:S02]  /*11330*/  @!P2 ST.E.128 desc[UR54][R38.64], R32 ;  /* 0x000000202600a985 */ /* 0x0007e4000c101d36 */
.L_x_11144:
[----:B------:R-:W-:Y:S05]  /*11340*/  BSYNC B1 ;  /* 0x0000000000017941 */ /* 0x000fea0003800000 */
.L_x_11143:
[----:B------:R-:W-:Y:S01]  /*11350*/  VIADD R0, R0, 0x60 ;  /* 0x0000006000007836 */ /* 0x000fe20000000000 */
[----:B---3-5:R3:W4:Y:S04]  /*11360*/  SHFL.IDX PT, R9, R42, 0x1, 0x1c1f ;  /* 0x003c1f002a097f89 */ /* 0x02872800000e0000 */
        /* <DEDUP_REMOVED lines=17> */
.L_x_11141:
        /* <DEDUP_REMOVED lines=32> */
.L_x_11146:
        /* <DEDUP_REMOVED lines=47> */
.L_x_11148:
[----:B------:R-:W-:Y:S05]  /*11970*/  BSYNC B1 ;  /* 0x0000000000017941 */ /* 0x000fea0003800000 */
.L_x_11147:
        /* <DEDUP_REMOVED lines=18> */
[----:B0-----:R-:W-:-:S03]  /*11aa0*/  @P0 SHF.R.U32.HI R5, RZ, R3, R2 ;  /* 0x00000003ff050219 */ /* 0x001fc60000011602 */
[----:B------:R-:W-:Y:S01]  /*11ab0*/  UIMAD UR4, UR8, UR13, UR4 ;  /* 0x0000000d080472a4 */ /* 0x000fe2000f8e0204 */
[--C-:B------:R-:W-:Y:S01]  /*11ac0*/  SHF.R.S32.HI R2, RZ, 0x1f, R5.reuse ;  /* 0x0000001fff027819 */ /* 0x100fe20000011405 */
[----:B------:R-:W-:Y:S01]  /*11ad0*/  UIMAD.WIDE.U32 UR8, UR8, UR12, UR10 ;  /* 0x0000000c080872a5 */ /* 0x000fe2000f8e000a */
[----:B------:R-:W-:Y:S02]  /*11ae0*/  IMAD.MOV R7, RZ, RZ, -R5 ;  /* 0x000000ffff077224 */ /* 0x000fe400078e0a05 */
[----:B------:R-:W-:Y:S01]  /*11af0*/  ULDC.64 UR10, c[0x0][0xae0] ;  /* 0x0002b800000a7ab9 */ /* 0x000fe20000000a00 */
[----:B------:R-:W-:Y:S01]  /*11b00*/  UIADD3 UR4, UR9, UR4, URZ ;  /* 0x0000000409047290 */ /* 0x000fe2000fffe03f */
[----:B------:R-:W-:Y:S02]  /*11b10*/  IMAD R7, R11, R7, R4 ;  /* 0x000000070b077224 */ /* 0x000fe400078e0204 */
[----:B------:R-:W-:Y:S02]  /*11b20*/  IMAD R6, R2, UR10, RZ ;  /* 0x0000000a02067c24 */ /* 0x000fe4000f8e02ff */
[----:B------:R-:W-:Y:S01]  /*11b30*/  IMAD.U32 R3, RZ, RZ, UR9 ;  /* 0x00000009ff037e24 */ /* 0x000fe2000f8e00ff */
[----:B------:R-:W-:Y:S01]  /*11b40*/  SHF.R.S32.HI R4, RZ, 0x1f, R7 ;  /* 0x0000001fff047819 */ /* 0x000fe20000011407 */
[----:B------:R-:W-:Y:S01]  /*11b50*/  IMAD.U32 R2, RZ, RZ, UR8 ;  /* 0x00000008ff027e24 */ /* 0x000fe2000f8e00ff */
[----:B------:R-:W-:Y:S01]  /*11b60*/  ULDC.64 UR8, c[0x0][0xad8] ;  /* 0x0002b60000087ab9 */ /* 0x000fe20000000a00 */
[----:B------:R-:W-:-:S02]  /*11b70*/  IMAD.U32 R3, RZ, RZ, UR4 ;  /* 0x00000004ff037e24 */ /* 0x000fc4000f8e00ff */
[C---:B------:R-:W-:Y:S02]  /*11b80*/  IMAD R9, R5.reuse, UR11, R6 ;  /* 0x0000000b05097c24 */ /* 0x040fe4000f8e0206 */
[----:B------:R-:W-:-:S04]  /*11b90*/  IMAD.WIDE.U32 R2, R5, UR10, R2 ;  /* 0x0000000a05027c25 */ /* 0x000fc8000f8e0002 */
[----:B------:R-:W-:Y:S02]  /*11ba0*/  IMAD R4, R4, UR8, RZ ;  /* 0x0000000804047c24 */ /* 0x000fe4000f8e02ff */
[----:B------:R-:W-:Y:S02]  /*11bb0*/  IMAD.IADD R3, R3, 0x1, R9 ;  /* 0x0000000103037824 */ /* 0x000fe400078e0209 */
[----:B-----5:R-:W-:Y:S02]  /*11bc0*/  IMAD R11, R0, R11, RZ ;  /* 0x0000000b000b7224 */ /* 0x020fe400078e02ff */
[----:B------:R-:W-:Y:S02]  /*11bd0*/  VIADD R0, R142, UR38 ;  /* 0x000000268e007c36 */ /* 0x000fe40008000000 */
[C---:B------:R-:W-:Y:S02]  /*11be0*/  IMAD R5, R7.reuse, UR9, R4 ;  /* 0x0000000907057c24 */ /* 0x040fe4000f8e0204 */
[----:B------:R-:W-:Y:S01]  /*11bf0*/  IMAD.WIDE.U32 R2, R7, UR8, R2 ;  /* 0x0000000807027c25 */ /* 0x000fe2000f8e0002 */
[----:B------:R-:W-:Y:S01]  /*11c00*/  ISETP.GE.AND P0, PT, R0, R11, PT ;  /* 0x0000000b0000720c */ /* 0x000fe20003f06270 */
[----:B------:R-:W-:-:S02]  /*11c10*/  ULDC.64 UR8, c[0x0][0xa80] ;  /* 0x0002a00000087ab9 */ /* 0x000fc40000000a00 */
[----:B------:R-:W-:Y:S01]  /*11c20*/  IMAD.IADD R3, R3, 0x1, R5 ;  /* 0x0000000103037824 */ /* 0x000fe200078e0205 */
[----:B------:R-:W-:-:S04]  /*11c30*/  LEA R4, P1, R2, UR8, 0x1 ;  /* 0x0000000802047c11 */ /* 0x000fc8000f8208ff */
[----:B------:R-:W-:Y:S02]  /*11c40*/  LEA.HI.X R5, R2, UR9, R3, 0x1, P1 ;  /* 0x0000000902057c11 */ /* 0x000fe400088f0c03 */
[----:B------:R0:W1:Y:S04]  /*11c50*/  SHFL.IDX PT, R2, R4, RZ, 0x1c1f ;  /* 0x001c1fff04027589 */ /* 0x00006800000e0000 */
[----:B------:R0:W2:Y:S01]  /*11c60*/  SHFL.IDX PT, R3, R5, RZ, 0x1c1f ;  /* 0x001c1fff05037589 */ /* 0x0000a200000e0000 */
        /* <DEDUP_REMOVED lines=13> */
.L_x_11150:
[----:B------:R-:W-:Y:S05]  /*11d40*/  BSYNC B1 ;  /* 0x0000000000017941 */ /* 0x000fea0003800000 */
.L_x_11149:
        /* <DEDUP_REMOVED lines=9> */
[CC--:B-1-3--:R-:W-:Y:S02]  /*11de0*/  @!P3 LEA R6, P0, R139.reuse, R2.reuse, 0x1 ;  /* 0x000000028b06b211 */ /* 0x0cafe400078008ff */
[----:B------:R-:W-:Y:S02]  /*11df0*/  @!P4 LEA R8, P1, R140, R2, 0x1 ;  /* 0x000000028c08c211 */ /* 0x000fe400078208ff */
[----:B0---4-:R-:W-:Y:S01]  /*11e00*/  @!P2 IMAD.WIDE R4, R138, 0x2, R2 ;  /* 0x000000028a04a825 */ /* 0x011fe200078e0202 */
[-C--:B------:R-:W-:Y:S02]  /*11e10*/  @!P3 LEA.HI.X R7, R139, R3.reuse, R148, 0x1, P0 ;  /* 0x000000038b07b211 */ /* 0x080fe400000f0c94 */
[----:B------:R-:W-:Y:S02]  /*11e20*/  @!P4 LEA.HI.X R9, R140, R3, R147, 0x1, P1 ;  /* 0x000000038c09c211 */ /* 0x000fe400008f0c93 */
[----:B------:R0:W-:Y:S04]  /*11e30*/  @!P2 ST.E.128 desc[UR54][R4.64], RZ ;  /* 0x000000ff0400a985 */ /* 0x0001e8000c101d36 */
[----:B------:R0:W-:Y:S04]  /*11e40*/  @!P3 ST.E.128 desc[UR54][R6.64], RZ ;  /* 0x000000ff0600b985 */ /* 0x0001e8000c101d36 */
[----:B------:R0:W-:Y:S02]  /*11e50*/  @!P4 ST.E.128 desc[UR54][R8.64], RZ ;  /* 0x000000ff0800c985 */ /* 0x0001e4000c101d36 */
.L_x_11145:
[----:B------:R-:W-:Y:S05]  /*11e60*/  BSYNC B0 ;  /* 0x0000000000007941 */ /* 0x000fea0003800000 */
.L_x_11140:
[----:B------:R-:W-:Y:S02]  /*11e70*/  ULDC UR4, c[0x0][0xc3c] ;  /* 0x00030f0000047ab9 */ /* 0x000fe40000000800 */
[----:B------:R-:W-:-:S06]  /*11e80*/  UISETP.GE.AND UP0, UPT, UR6, UR4, UPT ;  /* 0x000000040600728c */ /* 0x000fcc000bf06270 */
[----:B------:R-:W-:-:S13]  /*11e90*/  PLOP3.LUT P0, PT, PT, PT, UP0, 0x80, 0x0 ;  /* 0x000000000000781c */ /* 0x000fda0003f0f008 */
[----:B------:R-:W-:Y:S05]  /*11ea0*/  @!P0 BRA `(.L_x_11151) ;  /* 0xfffffeec00f88947 */ /* 0x000fea000383ffff */
[----:B------:R-:W-:Y:S05]  /*11eb0*/  EXIT ;  /* 0x000000000000794d */ /* 0x000fea0003800000 */
.L_x_11050:
        /* <DEDUP_REMOVED lines=16> */
.L_x_11152:
        /* <DEDUP_REMOVED lines=40> */
.L_x_11158:
        /* <DEDUP_REMOVED lines=12> */
.L_x_11157:
[----:B------:R-:W-:Y:S05]  /*12300*/  BSYNC B0 ;  /* 0x0000000000007941 */ /* 0x000fea0003800000 */
.L_x_11156:
        /* <DEDUP_REMOVED lines=20> */
.L_x_11154:
        /* <DEDUP_REMOVED lines=20> */
.L_x_11159:
        /* <DEDUP_REMOVED lines=59> */
.L_x_11155:
[----:B------:R-:W-:Y:S01]  /*12940*/  ULDC UR4, c[0x0][0xc3c] ;  /* 0x00030f0000047ab9 */ /* 0x000fe20000000800 */
[----:B------:R-:W-:Y:S02]  /*12950*/  IMAD.MOV.U32 R17, RZ, RZ, RZ ;  /* 0x000000ffff117224 */ /* 0x000fe400078e00ff */
[----:B------:R-:W-:Y:S02]  /*12960*/  IMAD.U32 R16, RZ, RZ, UR6 ;  /* 0x00000006ff107e24 */ /* 0x000fe4000f8e00ff */
[----:B------:R-:W-:Y:S02]  /*12970*/  IMAD.MOV.U32 R18, RZ, RZ, RZ ;  /* 0x000000ffff127224 */ /* 0x000fe400078e00ff */
[----:B------:R-:W-:-:S07]  /*12980*/  IMAD.U32 R19, RZ, RZ, UR4 ;  /* 0x00000004ff137e24 */ /* 0x000fce000f8e00ff */
.L_x_11160:
[----:B------:R-:W-:-:S13]  /*12990*/  ISETP.NE.AND P0, PT, R5, RZ, PT ;  /* 0x000000ff0500720c */ /* 0x000fda0003f05270 */
[----:B------:R-:W0:Y:S01]  /*129a0*/  @!P0 S2R R3, SR_CgaCtaId ;  /* 0x0000000000038919 */ /* 0x000e220000008800 */
[----:B------:R-:W-:-:S04]  /*129b0*/  @!P0 MOV R0, 0x400 ;  /* 0x0000040000008802 */ /* 0x000fc80000000f00 */
[----:B0-----:R-:W-:-:S05]  /*129c0*/  @!P0 LEA R0, R3, R0, 0x18 ;  /* 0x0000000003008211 */ /* 0x001fca00078ec0ff */
[----:B------:R0:W-:Y:S01]  /*129d0*/  @!P0 STS.128 [R0+0x2d8d0], R16 ;  /* 0x02d8d01000008388 */ /* 0x0001e20000000c00 */
[----:B------:R-:W-:Y:S06]  /*129e0*/  BAR.ARV 0x5, 0x200 ;  /* 0x0148000000007b1d */ /* 0x000fec0000002000 */
.L_x_11153:
[----:B------:R2:W-:Y:S01]  /*129f0*/  STL [R1+0x2c], RZ ;  /* 0x00002cff01007387 */ /* 0x0005e20000100800 */
[----:B------:R-:W-:Y:S01]  /*12a00*/  ULDC UR4, c[0x0][0xc3c] ;  /* 0x00030f0000047ab9 */ /* 0x000fe20000000800 */
[----:B------:R-:W-:Y:S01]  /*12a10*/  IMAD.MOV.U32 R29, RZ, RZ, 0x1 ;  /* 0x00000001ff1d7424 */ /* 0x000fe200078e00ff */
[----:B-1----:R-:W-:Y:S01]  /*12a20*/  ISETP.GE.AND P0, PT, R19, UR4, PT ;  /* 0x0000000413007c0c */ /* 0x002fe2000bf06270 */
[----:B------:R-:W-:-:S12]  /*12a30*/  IMAD.MOV.U32 R25, RZ, RZ, RZ ;  /* 0x000000ffff197224 */ /* 0x000fd800078e00ff */
        /* <DEDUP_REMOVED lines=13> */
[C---:B0-----:R-:W-:Y:S02]  /*12b10*/  IMAD.SHL.U32 R0, R3.reuse, 0x8, RZ ;  /* 0x0000000803007824 */ /* 0x041fe400078e00ff */
[----:B------:R-:W-:Y:S01]  /*12b20*/  IMAD.SHL.U32 R4, R3, 0x20, RZ ;  /* 0x0000002003047824 */ /* 0x000fe200078e00ff */
[----:B------:R-:W-:Y:S02]  /*12b30*/  SHF.R.U32.HI R5, RZ, 0x2, R5 ;  /* 0x00000002ff057819 */ /* 0x000fe40000011605 */
[----:B------:R-:W-:Y:S02]  /*12b40*/  LOP3.LUT R2, R0, 0xd8, RZ, 0xc0, !PT ;  /* 0x000000d800027812 */ /* 0x000fe400078ec0ff */
[----:B------:R-:W-:Y:S02]  /*12b50*/  LOP3.LUT R6, R4, 0x60, RZ, 0xc0, !PT ;  /* 0x0000006004067812 */ /* 0x000fe400078ec0ff */
[----:B------:R-:W-:-:S02]  /*12b60*/  LOP3.LUT R3, R2, 0x18, R3, 0x78, !PT ;  /* 0x0000001802037812 */ /* 0x000fc400078e7803 */
[----:B------:R-:W-:Y:S02]  /*12b70*/  LOP3.LUT R4, R0, 0x18, RZ, 0xc0, !PT ;  /* 0x0000001800047812 */ /* 0x000fe400078ec0ff */
[----:B------:R-:W-:Y:S02]  /*12b80*/  LOP3.LUT R2, R3, 0x320, R0, 0xf8, !PT ;  /* 0x0000032003027812 */ /* 0x000fe400078ef800 */
[----:B------:R-:W-:Y:S02]  /*12b90*/  LOP3.LUT R0, R5, R6, RZ, 0xfc, !PT ;  /* 0x0000000605007212 */ /* 0x000fe400078efcff */
[----:B------:R-:W-:Y:S01]  /*12ba0*/  LOP3.LUT R5, R4, 0x20, RZ, 0xfc, !PT ;  /* 0x0000002004057812 */ /* 0x000fe200078efcff */
[----:B------:R-:W-:Y:S01]  /*12bb0*/  IMAD R0, R2, 0x2, R22 ;  /* 0x0000000202007824 */ /* 0x000fe200078e0216 */
[----:B------:R-:W-:-:S04]  /*12bc0*/  LOP3.LUT R3, R4, 0x40, RZ, 0xfc, !PT ;  /* 0x0000004004037812 */ /* 0x000fc800078efcff */
[----:B------:R3:W-:Y:S03]  /*12bd0*/  STL [R1+0x1c], R0 ;  /* 0x00001c0001007387 */ /* 0x0007e60000100800 */
.L_x_11230:
        /* <DEDUP_REMOVED lines=8> */
[----:B--2---:R0:W2:Y:S01]  /*12c60*/  @P0 LDG.E R24, desc[UR54][R2.64] ;  /* 0x0000003602180981 */ /* 0x0040a2000c1e1900 */
        /* <DEDUP_REMOVED lines=12> */
[----:B------:R-:W3:Y:S01]  /*12d30*/  @P2 LDG.E R0, desc[UR54][R2.64] ;  /* 0x0000003602002981 */ /* 0x000ee2000c1e1900 */
        /* <DEDUP_REMOVED lines=10> */
[----:B-1----:R-:W-:Y:S01]  /*12de0*/  IMAD.U32 R0, RZ, RZ, UR4 ;  /* 0x00000004ff007e24 */ /* 0x002fe2000f8e00ff */
[----:B------:R-:W-:Y:S06]  /*12df0*/  @P1 BRA `(.L_x_11162) ;  /* 0x0000000000181947 */ /* 0x000fec0003800000 */
[----:B------:R-:W-:Y:S02]  /*12e00*/  ULDC UR4, c[0x0][0x288] ;  /* 0x0000a20000047ab9 */ /* 0x000fe40000000800 */
[----:B-----5:R-:W-:Y:S01]  /*12e10*/  IMAD.U32 R28, RZ, RZ, UR4 ;  /* 0x00000004ff1c7e24 */ /* 0x020fe2000f8e00ff */
[----:B------:R-:W-:Y:S06]  /*12e20*/  @!P2 BRA `(.L_x_11162) ;  /* 0x00000000000ca947 */ /* 0x000fec0003800000 */
[----:B0-----:R-:W2:Y:S04]  /*12e30*/  LDG.E R5, desc[UR54][R2.64] ;  /* 0x0000003602057981 */ /* 0x001ea8000c1e1900 */
[----:B------:R-:W2:Y:S02]  /*12e40*/  LDG.E R28, desc[UR54][R2.64+0x4] ;  /* 0x00000436021c7981 */ /* 0x000ea4000c1e1900 */
[----:B--2---:R-:W-:-:S07]  /*12e50*/  IMAD.IADD R28, R28, 0x1, -R5 ;  /* 0x000000011c1c7824 */ /* 0x004fce00078e0a05 */
.L_x_11162:
        /* <DEDUP_REMOVED lines=8> */
.L_x_11163:
[----:B------:R-:W-:Y:S02]  /*12ee0*/  ULDC.64 UR4, c[0x0][0xa08] ;  /* 0x0002820000047ab9 */ /* 0x000fe40000000a00 */
[----:B------:R-:W-:-:S04]  /*12ef0*/  ISETP.NE.U32.AND P0, PT, RZ, UR4, PT ;  /* 0x00000004ff007c0c */ /* 0x000fc8000bf05070 */
[----:B------:R-:W-:-:S13]  /*12f00*/  ISETP.NE.AND.EX P0, PT, RZ, UR5, PT, P0 ;  /* 0x00000005ff007c0c */ /* 0x000fda000bf05300 */
[----:B------:R-:W-:Y:S05]  /*12f10*/  @!P0 BRA `(.L_x_11164) ;  /* 0x0000000000148947 */ /* 0x000fea0003800000 */
[----:B------:R-:W1:Y:S02]  /*12f20*/  LDC.64 R2, c[0x0][0xa08] ;  /* 0x00028200ff027b82 */ /* 0x000e640000000a00 */
[----:B-1----:R-:W-:-:S05]  /*12f30*/  IMAD.WIDE R2, R19, 0x4, R2 ;  /* 0x0000000413027825 */ /* 0x002fca00078e0202 */
[----:B------:R-:W2:Y:S04]  /*12f40*/  LDG.E R0, desc[UR54][R2.64] ;  /* 0x0000003602007981 */ /* 0x000ea8000c1e1900 */
[----:B0-----:R-:W2:Y:S02]  /*12f50*/  LDG.E R5, desc[UR54][R2.64+0x4] ;  /* 0x0000043602057981 */ /* 0x001ea4000c1e1900 */
[----:B--2---:R-:W-:-:S07]  /*12f60*/  IMAD.IADD R0, R5, 0x1, -R0 ;  /* 0x0000000105007824 */ /* 0x004fce00078e0a00 */
.L_x_11164:
[----:B-1----:R-:W1:Y:S01]  /*12f70*/  LDC R2, c[0x0][0x448] ;  /* 0x00011200ff027b82 */ /* 0x002e620000000800 */
[----:B------:R-:W-:Y:S01]  /*12f80*/  IMAD R27, R17, 0xc0, RZ ;  /* 0x000000c0111b7824 */ /* 0x000fe200078e02ff */
[----:B------:R-:W-:Y:S01]  /*12f90*/  LOP3.LUT R23, R23, 0xfffffff7, RZ, 0xc0, !PT ;  /* 0xfffffff717177812 */ /* 0x000fe200078ec0ff */
[----:B-----5:R-:W-:Y:S02]  /*12fa0*/  IMAD.IADD R7, R0, 0x1, -R24 ;  /* 0x0000000100077824 */ /* 0x020fe400078e0a18 */
[----:B------:R-:W-:-:S03]  /*12fb0*/  VIADD R3, R27, 0xbf ;  /* 0x000000bf1b037836 */ /* 0x000fc60000000000 */
[----:B------:R-:W-:Y:S01]  /*12fc0*/  IADD3 R0, R7, 0x1, -R28 ;  /* 0x0000000107007810 */ /* 0x000fe20007ffe81c */
[----:B------:R2:W-:Y:S01]  /*12fd0*/  STL [R1+0xc], R7 ;  /* 0x00000c0701007387 */ /* 0x0005e20000100800 */
[----:B-1----:R-:W-:-:S13]  /*12fe0*/  ISETP.NE.AND P2, PT, R2, 0x1, PT ;  /* 0x000000010200780c */ /* 0x002fda0003f45270 */
[----:B0-----:R-:W0:Y:S01]  /*12ff0*/  @P2 LDC R4, c[0x0][0x44c] ;  /* 0x00011300ff042b82 */ /* 0x001e220000000800 */
[----:B------:R-:W-:-:S07]  /*13000*/  @P2 LOP3.LUT R23, R23, 0x8, RZ, 0xfc, !PT ;  /* 0x0000000817172812 */ /* 0x000fce00078efcff */
[----:B------:R-:W1:Y:S01]  /*13010*/  @P2 LDC R2, c[0x0][0x450] ;  /* 0x00011400ff022b82 */ /* 0x000e620000000800 */
[----:B0-----:R-:W-:-:S05]  /*13020*/  @P2 IMAD.HI.U32 R5, R3, R4, RZ ;  /* 0x0000000403052227 */ /* 0x001fca00078e00ff */
[----:B-1----:R-:W-:-:S05]  /*13030*/  @P2 SHF.R.U32.HI R3, RZ, R2, R5 ;  /* 0x00000002ff032219 */ /* 0x002fca0000011605 */
[----:B------:R-:W-:Y:S02]  /*13040*/  IMAD.IADD R0, R0, 0x1, R3 ;  /* 0x0000000100007824 */ /* 0x000fe400078e0203 */
[----:B------:R-:W0:Y:S02]  /*13050*/  LDC.64 R2, c[0x0][0x9e0] ;  /* 0x00027800ff027b82 */ /* 0x000e240000000a00 */
[----:B0-----:R-:W-:Y:S01]  /*13060*/  ISETP.GE.AND P1, PT, R3, 0x1, PT ;  /* 0x000000010300780c */ /* 0x001fe20003f26270 */
[----:B------:R-:W-:-:S12]  /*13070*/  IMAD.IADD R2, R0, 0x1, R2 ;  /* 0x0000000100027824 */ /* 0x000fd800078e0202 */
[----:B--2---:R-:W-:Y:S05]  /*13080*/  @!P1 BRA `(.L_x_11165) ;  /* 0x0000000000489947 */ /* 0x004fea0003800000 */
        /* <DEDUP_REMOVED lines=11> */
.L_x_11167:
[----:B------:R-:W-:-:S13]  /*13140*/  ISETP.NE.AND P0, PT, R3, 0x1, PT ;  /* 0x000000010300780c */ /* 0x000fda0003f05270 */
[----:B------:R-:W0:Y:S02]  /*13150*/  @P0 LDC.64 R4, c[0x0][0x9e8] ;  /* 0x00027a00ff040b82 */ /* 0x000e240000000a00 */
[----:B0-----:R-:W-:-:S05]  /*13160*/  @P0 IMAD.HI.U32 R4, R6, R4, RZ ;  /* 0x0000000406040227 */ /* 0x001fca00078e00ff */
[----:B------:R-:W-:-:S07]  /*13170*/  @P0 SHF.R.U32.HI R6, RZ, R5, R4 ;  /* 0x00000005ff060219 */ /* 0x000fce0000011604 */
.L_x_11168:
[----:B------:R-:W-:Y:S05]  /*13180*/  BSYNC B0 ;  /* 0x0000000000007941 */ /* 0x000fea0003800000 */
.L_x_11166:
[----:B------:R-:W-:-:S05]  /*13190*/  IMAD R5, R6, R3, R3 ;  /* 0x0000000306057224 */ /* 0x000fca00078e0203 */
[----:B------:R-:W-:-:S07]  /*131a0*/  VIMNMX R2, R2, R5, PT ;  /* 0x0000000502027248 */ /* 0x000fce0003fe0100 */
.L_x_11165:
[----:B------:R-:W0:Y:S01]  /*131b0*/  @P2 LDC R0, c[0x0][0x44c] ;  /* 0x00011300ff002b82 */ /* 0x000e220000000800 */
[----:B------:R-:W-:Y:S01]  /*131c0*/  VIADD R2, R2, 0x7f ;  /* 0x0000007f02027836 */ /* 0x000fe20000000000 */
[----:B------:R-:W-:-:S06]  /*131d0*/  ULDC UR4, c[0x0][0x9dc] ;  /* 0x0002770000047ab9 */ /* 0x000fcc0000000800 */
[----:B------:R-:W1:Y:S01]  /*131e0*/  @P2 LDC R4, c[0x0][0x450] ;  /* 0x00011400ff042b82 */ /* 0x000e620000000800 */
[----:B0-----:R-:W-:-:S04]  /*131f0*/  @P2 IMAD.HI.U32 R5, R27, R0, RZ ;  /* 0x000000001b052227 */ /* 0x001fc800078e00ff */
[----:B------:R-:W-:Y:S01]  /*13200*/  IMAD.MOV.U32 R0, RZ, RZ, R27 ;  /* 0x000000ffff007224 */ /* 0x000fe200078e001b */
[----:B-1----:R-:W-:Y:S01]  /*13210*/  @P2 SHF.R.U32.HI R0, RZ, R4, R5 ;  /* 0x00000004ff002219 */ /* 0x002fe20000011605 */
[----:B------:R-:W-:Y:S01]  /*13220*/  VIADD R4, R7, 0x7f ;  /* 0x0000007f07047836 */ /* 0x000fe20000000000 */
[----:B------:R-:W-:-:S04]  /*13230*/  SHF.R.S32.HI R5, RZ, 0x1f, R2 ;  /* 0x0000001fff057819 */ /* 0x000fc80000011402 */
[----:B------:R-:W-:Y:S02]  /*13240*/  LEA.HI R2, R5, R2, RZ, 0x7 ;  /* 0x0000000205027211 */ /* 0x000fe400078f38ff */
[----:B------:R-:W-:Y:S02]  /*13250*/  SHF.R.S32.HI R5, RZ, 0x1f, R4 ;  /* 0x0000001fff057819 */ /* 0x000fe40000011404 */
[----:B------:R-:W-:Y:S02]  /*13260*/  SHF.R.S32.HI R2, RZ, 0x7, R2 ;  /* 0x00000007ff027819 */ /* 0x000fe40000011402 */
[----:B------:R-:W-:-:S04]  /*13270*/  LEA.HI R5, R5, R4, RZ, 0x7 ;  /* 0x0000000405057211 */ /* 0x000fc800078f38ff */
[----:B------:R-:W-:-:S04]  /*13280*/  SHF.R.S32.HI R5, RZ, 0x7, R5 ;  /* 0x00000007ff057819 */ /* 0x000fc80000011405 */
[----:B------:R-:W-:Y:S02]  /*13290*/  VIMNMX R26, R5, R2, PT ;  /* 0x00000002051a7248 */ /* 0x000fe40003fe0100 */
[----:B------:R-:W-:-:S03]  /*132a0*/  IADD3 R2, R0, R7, -R28 ;  /* 0x0000000700027210 */ /* 0x000fc60007ffe81c */
[----:B------:R0:W-:Y:S02]  /*132b0*/  STL [R1+0x28], R26 ;  /* 0x0000281a01007387 */ /* 0x0001e40000100800 */
        /* <DEDUP_REMOVED lines=12> */
.L_x_11171:
[----:B------:R-:W-:-:S13]  /*13380*/  ISETP.NE.AND P0, PT, R3, 0x1, PT ;  /* 0x000000010300780c */ /* 0x000fda0003f05270 */
[----:B------:R-:W1:Y:S02]  /*13390*/  @P0 LDC.64 R4, c[0x0][0x9e8] ;  /* 0x00027a00ff040b82 */ /* 0x000e640000000a00 */
[----:B-1----:R-:W-:-:S05]  /*133a0*/  @P0 IMAD.HI.U32 R4, R2, R4, RZ ;  /* 0x0000000402040227 */ /* 0x002fca00078e00ff */
[----:B------:R-:W-:-:S07]  /*133b0*/  @P0 SHF.R.U32.HI R2, RZ, R5, R4 ;  /* 0x00000005ff020219 */ /* 0x000fce0000011604 */
.L_x_11172:
[----:B------:R-:W-:Y:S05]  /*133c0*/  BSYNC B0 ;  /* 0x0000000000007941 */ /* 0x000fea0003800000 */
.L_x_11170:
[----:B------:R-:W-:-:S05]  /*133d0*/  IMAD R3, R2, R3, RZ ;  /* 0x0000000302037224 */ /* 0x000fca00078e02ff */
[----:B------:R-:W-:-:S07]  /*133e0*/  VIMNMX R0, R0, R3, !PT ;  /* 0x0000000300007248 */ /* 0x000fce0007fe0100 */
.L_x_11169:
        /* <DEDUP_REMOVED lines=25> */
.L_x_11174:
        /* <DEDUP_REMOVED lines=20> */
.L_x_11177:
[----:B------:R-:W-:Y:S05]  /*136c0*/  BSYNC B6 ;  /* 0x0000000000067941 */ /* 0x000fea0003800000 */
.L_x_11176:
        /* <DEDUP_REMOVED lines=20> */
.L_x_11180:
        /* <DEDUP_REMOVED lines=15> */
.L_x_11179:
[----:B------:R-:W-:Y:S05]  /*13900*/  BSYNC B6 ;  /* 0x0000000000067941 */ /* 0x000fea0003800000 */
.L_x_11178:
        /* <DEDUP_REMOVED lines=8> */
[----:B0-----:R-:W-:Y:S01]  /*13990*/  VIADD R26, R26, 0xffffffff ;  /* 0xffffffff1a1a7836 */ /* 0x001fe20000000000 */
[----:B------:R-:W-:Y:S01]  /*139a0*/  LOP3.LUT R23, R23, 0xffffffdf, RZ, 0xc0, !PT ;  /* 0xffffffdf17177812 */ /* 0x000fe200078ec0ff */
[----:B------:R-:W-:-:S09]  /*139b0*/  ULDC UR4, c[0x0][0x2f4] ;  /* 0x0000bd0000047ab9 */ /* 0x000fd20000000800 */
[----:B------:R-:W0:Y:S02]  /*139c0*/  @P0 LDC.64 R2, c[0x0][0x9f8] ;  /* 0x00027e00ff020b82 */ /* 0x000e240000000a00 */
[----:B0-----:R-:W-:-:S05]  /*139d0*/  @P0 IMAD.WIDE R2, R19, 0x4, R2 ;  /* 0x0000000413020825 */ /* 0x001fca00078e0202 */
[----:B------:R0:W2:Y:S01]  /*139e0*/  @P0 LDG.E R7, desc[UR54][R2.64] ;  /* 0x0000003602070981 */ /* 0x0000a2000c1e1900 */
[----:B-1----:R-:W-:Y:S01]  /*139f0*/  ISETP.NE.AND P1, PT, R9, 0x1, PT ;  /* 0x000000010900780c */ /* 0x002fe20003f25270 */
[----:B---3--:R-:W-:Y:S01]  /*13a00*/  IMAD.SHL.U32 R21, R21, 0x20, RZ ;  /* 0x0000002015157824 */ /* 0x008fe200078e00ff */
[----:B----4-:R-:W-:Y:S01]  /*13a10*/  LOP3.LUT R20, R20, 0x7f, RZ, 0xc0, !PT ;  /* 0x0000007f14147812 */ /* 0x010fe200078ec0ff */
[----:B------:R-:W-:-:S03]  /*13a20*/  IMAD.SHL.U32 R8, R26, 0x80, RZ ;  /* 0x000000801a087824 */ /* 0x000fc600078e00ff */
[----:B------:R-:W-:Y:S02]  /*13a30*/  SHF.R.U32.HI R20, RZ, 0x2, R20 ;  /* 0x00000002ff147819 */ /* 0x000fe40000011614 */
[----:B------:R-:W-:-:S04]  /*13a40*/  LOP3.LUT R21, R21, 0x60, RZ, 0xc0, !PT ;  /* 0x0000006015157812 */ /* 0x000fc800078ec0ff */
[----:B------:R-:W-:Y:S01]  /*13a50*/  LOP3.LUT R5, R8, R20, R21, 0xfe, !PT ;  /* 0x0000001408057212 */ /* 0x000fe200078efe15 */
[----:B------:R-:W1:Y:S01]  /*13a60*/  @P1 LDC R6, c[0x0][0x434] ;  /* 0x00010d00ff061b82 */ /* 0x000e620000000800 */
[----:B------:R-:W-:-:S07]  /*13a70*/  @P1 LOP3.LUT R23, R23, 0x20, RZ, 0xfc, !PT ;  /* 0x0000002017171812 */ /* 0x000fce00078efcff */
[----:B------:R-:W3:Y:S01]  /*13a80*/  @P1 LDC R0, c[0x0][0x438] ;  /* 0x00010e00ff001b82 */ /* 0x000ee20000000800 */
[----:B------:R-:W-:Y:S01]  /*13a90*/  LOP3.LUT R23, R23, 0xfffffffb, RZ, 0xc0, !PT ;  /* 0xfffffffb17177812 */ /* 0x000fe200078ec0ff */
[----:B------:R-:W-:Y:S01]  /*13aa0*/  UMOV UR5, 0xffffffff ;  /* 0xffffffff00057882 */ /* 0x000fe20000000000 */
[C---:B--2---:R-:W-:Y:S01]  /*13ab0*/  ISETP.GE.AND P0, PT, R5.reuse, R17, PT ;  /* 0x000000110500720c */ /* 0x044fe20003f06270 */
[----:B------:R-:W-:-:S04]  /*13ac0*/  IMAD.IADD R5, R5, 0x1, R24 ;  /* 0x0000000105057824 */ /* 0x000fc800078e0218 */
[----:B-1----:R-:W-:-:S04]  /*13ad0*/  @P1 IMAD.HI.U32 R6, R5, R6, RZ ;  /* 0x0000000605061227 */ /* 0x002fc800078e00ff */
[----:B------:R-:W-:Y:S01]  /*13ae0*/  IMAD.MOV.U32 R4, RZ, RZ, R5 ;  /* 0x000000ffff047224 */ /* 0x000fe200078e0005 */
[----:B---3--:R-:W-:-:S03]  /*13af0*/  @P1 SHF.R.U32.HI R4, RZ, R0, R6 ;  /* 0x00000000ff041219 */ /* 0x008fc60000011606 */
[----:B0-----:R-:W0:Y:S02]  /*13b00*/  @!P0 LDC.64 R2, c[0x0][0x428] ;  /* 0x00010a00ff028b82 */ /* 0x001e240000000a00 */
[----:B------:R-:W-:-:S04]  /*13b10*/  IMAD.MOV R0, RZ, RZ, -R4 ;  /* 0x000000ffff007224 */ /* 0x000fc800078e0a04 */
[----:B------:R-:W-:Y:S01]  /*13b20*/  IMAD R0, R9, R0, R5 ;  /* 0x0000000009007224 */ /* 0x000fe200078e0205 */
[--C-:B------:R-:W-:Y:S01]  /*13b30*/  @!P0 SHF.R.S32.HI R5, RZ, 0x1f, R4.reuse ;  /* 0x0000001fff058819 */ /* 0x100fe20000011404 */
[----:B------:R-:W1:Y:S01]  /*13b40*/  S2R R9, SR_TID.X ;  /* 0x0000000000097919 */ /* 0x000e620000002100 */
[----:B------:R-:W-:Y:S01]  /*13b50*/  SHF.R.S32.HI R6, RZ, 0x1f, R7 ;  /* 0x0000001fff067819 */ /* 0x000fe20000011407 */
[----:B------:R-:W-:Y:S01]  /*13b60*/  STL [R1+0x8], R7 ;  /* 0x0000080701007387 */ /* 0x000fe20000100800 */
[----:B0-----:R-:W-:-:S03]  /*13b70*/  @!P0 IMAD.WIDE.U32 R4, R7, R2, R4 ;  /* 0x0000000207048225 */ /* 0x001fc600078e0004 */
[----:B------:R0:W-:Y:S01]  /*13b80*/  STL [R1+0x18], R6 ;  /* 0x0000180601007387 */ /* 0x0001e20000100800 */
[----:B-1----:R-:W-:-:S05]  /*13b90*/  IMAD.SHL.U32 R17, R9, 0x8, RZ ;  /* 0x0000000809117824 */ /* 0x002fca00078e00ff */
[----:B------:R-:W-:Y:S01]  /*13ba0*/  LOP3.LUT R17, R17, 0x18, RZ, 0xc0, !PT ;  /* 0x0000001811117812 */ /* 0x000fe200078ec0ff */
[----:B0-----:R-:W-:-:S04]  /*13bb0*/  @!P0 IMAD R6, R6, R2, RZ ;  /* 0x0000000206068224 */ /* 0x001fc800078e02ff */
[----:B------:R-:W-:Y:S02]  /*13bc0*/  @!P0 IMAD R6, R7, R3, R6 ;  /* 0x0000000307068224 */ /* 0x000fe400078e0206 */
[----:B------:R-:W0:Y:S01]  /*13bd0*/  @!P0 LDC.64 R2, c[0x0][0x418] ;  /* 0x00010600ff028b82 */ /* 0x000e220000000a00 */
[----:B------:R-:W-:Y:S01]  /*13be0*/  ISETP.GE.AND P2, PT, R17, UR4, PT ;  /* 0x0000000411007c0c */ /* 0x000fe2000bf46270 */
[----:B------:R-:W-:Y:S01]  /*13bf0*/  @!P0 IMAD.IADD R5, R5, 0x1, R6 ;  /* 0x0000000105058824 */ /* 0x000fe200078e0206 */
[C---:B------:R-:W-:Y:S02]  /*13c00*/  LOP3.LUT R10, R17.reuse, 0x20, RZ, 0xfc, !PT ;  /* 0x00000020110a7812 */ /* 0x040fe400078efcff */
[----:B------:R-:W-:-:S09]  /*13c10*/  LOP3.LUT R9, R17, 0x40, RZ, 0xfc, !PT ;  /* 0x0000004011097812 */ /* 0x000fd200078efcff */
[----:B------:R-:W-:Y:S02]  /*13c20*/  @P2 LOP3.LUT R23, R23, 0x4, RZ, 0xfc, !PT ;  /* 0x0000000417172812 */ /* 0x000fe400078efcff */
[----:B0-----:R-:W-:-:S04]  /*13c30*/  @!P0 LEA R6, P1, R4, R2, 0x2 ;  /* 0x0000000204068211 */ /* 0x001fc800078210ff */
[----:B------:R-:W-:Y:S01]  /*13c40*/  @!P0 LEA.HI.X R7, R4, R3, R5, 0x2, P1 ;  /* 0x0000000304078211 */ /* 0x000fe200008f1405 */
[----:B------:R-:W-:Y:S01]  /*13c50*/  IMAD.MOV.U32 R3, RZ, RZ, RZ ;  /* 0x000000ffff037224 */ /* 0x000fe200078e00ff */
[----:B------:R-:W-:Y:S02]  /*13c60*/  ISETP.GE.AND P1, PT, R10, UR4, PT ;  /* 0x000000040a007c0c */ /* 0x000fe4000bf26270 */
[----:B------:R-:W-:-:S03]  /*13c70*/  LOP3.LUT R23, R23, 0xfffffffd, RZ, 0xc0, !PT ;  /* 0xfffffffd17177812 */ /* 0x000fc600078ec0ff */
[----:B------:R0:W5:Y:S01]  /*13c80*/  @!P0 LDG.E R3, desc[UR54][R6.64] ;  /* 0x0000003606038981 */ /* 0x000162000c1e1900 */
[----:B------:R-:W-:Y:S01]  /*13c90*/  ISETP.GE.AND P0, PT, R9, UR4, PT ;  /* 0x0000000409007c0c */ /* 0x000fe2000bf06270 */
[----:B------:R-:W-:-:S06]  /*13ca0*/  IMAD.U32 R2, RZ, RZ, UR36 ;  /* 0x00000024ff027e24 */ /* 0x000fcc000f8e00ff */
[----:B------:R-:W-:-:S04]  /*13cb0*/  @P1 LOP3.LUT R23, R23, 0x2, RZ, 0xfc, !PT ;  /* 0x0000000217171812 */ /* 0x000fc800078efcff */
[----:B------:R-:W-:-:S04]  /*13cc0*/  LOP3.LUT R23, R23, 0xfffffffe, RZ, 0xc0, !PT ;  /* 0xfffffffe17177812 */ /* 0x000fc800078ec0ff */
[----:B------:R-:W-:Y:S01]  /*13cd0*/  @P0 LOP3.LUT R23, R23, 0x1, RZ, 0xfc, !PT ;  /* 0x0000000117170812 */ /* 0x000fe200078efcff */
[----:B0-----:R-:W-:Y:S06]  /*13ce0*/  BRA.DIV UR5, `(.L_x_11181) ;  /* 0x0000003e05f07947 */ /* 0x001fec000b800000 */
.L_x_11247:
[----:B------:R-:W-:Y:S02]  /*13cf0*/  SHF.R.S32.HI R9, RZ, 0x1f, R18 ;  /* 0x0000001fff097819 */ /* 0x000fe40000011412 */
[----:B------:R-:W-:Y:S02]  /*13d00*/  ISETP.NE.AND P0, PT, R2, 0x3, PT ;  /* 0x000000030200780c */ /* 0x000fe40003f05270 */
[----:B------:R-:W-:Y:S01]  /*13d10*/  LOP3.LUT R23, R23, 0xffffffef, RZ, 0xc0, !PT ;  /* 0xffffffef17177812 */ /* 0x000fe200078ec0ff */
[----:B------:R0:W-:Y:S10]  /*13d20*/  STL [R1+0x4], R9 ;  /* 0x0000040901007387 */ /* 0x0001f40000100800 */
[----:B------:R-:W-:Y:S01]  /*13d30*/  @P0 LOP3.LUT R23, R23, 0x10, RZ, 0xfc, !PT ;  /* 0x0000001017170812 */ /* 0x000fe200078efcff */
[----:B0-----:R-:W-:Y:S06]  /*13d40*/  @!P0 BRA `(.L_x_11182) ;  /* 0x0000000000048947 */ /* 0x001fec0003800000 */
[----:B------:R-:W-:Y:S01]  /*13d50*/  BPT.TRAP 0x1 ;  /* 0x000000040000795c */ /* 0x000fe20000300000 */
.L_x_11182:
        /* <DEDUP_REMOVED lines=25> */
.L_x_11248:
[----:B------:R-:W-:Y:S05]  /*13ef0*/  BSYNC B0 ;  /* 0x0000000000007941 */ /* 0x000fea0003800000 */
.L_x_11183:
[----:B------:R-:W2:Y:S01]  /*13f00*/  LDL R9, [R1+0x4] ;  /* 0x0000040001097983 */ /* 0x000ea20000100800 */
[----:B------:R-:W-:-:S03]  /*13f10*/  ULDC.64 UR4, c[0x0][0x300] ;  /* 0x0000c00000047ab9 */ /* 0x000fc60000000a00 */
[----:B------:R-:W3:Y:S01]  /*13f20*/  LDL R13, [R1+0xc] ;  /* 0x00000c00010d7983 */ /* 0x000ee20000100800 */
[----:B------:R-:W-:Y:S01]  /*13f30*/  IMAD R6, R6, UR4, RZ ;  /* 0x0000000406067c24 */ /* 0x000fe2000f8e02ff */
[C---:B------:R-:W-:Y:S01]  /*13f40*/  LOP3.LUT P4, RZ, R23.reuse, 0x4, RZ, 0xc0, !PT ;  /* 0x0000000417ff7812 */ /* 0x040fe2000788c0ff */
[C---:B0-----:R-:W-:Y:S01]  /*13f50*/  IMAD.WIDE.U32 R4, R0.reuse, UR4, RZ ;  /* 0x0000000400047c25 */ /* 0x041fe2000f8e00ff */
[----:B------:R-:W0:Y:S01]  /*13f60*/  S2R R10, SR_TID.X ;  /* 0x00000000000a7919 */ /* 0x000e220000002100 */
[C---:B------:R-:W-:Y:S02]  /*13f70*/  LOP3.LUT P3, RZ, R23.reuse, 0x2, RZ, 0xc0, !PT ;  /* 0x0000000217ff7812 */ /* 0x040fe4000786c0ff */
        /* <DEDUP_REMOVED lines=9> */
[----:B------:R-:W-:Y:S01]  /*14010*/  IMAD.WIDE.U32 R4, R18, UR4, R4 ;  /* 0x0000000412047c25 */ /* 0x000fe2000f8e0004 */
[----:B0-----:R-:W-:-:S04]  /*14020*/  LOP3.LUT R12, R10, 0x7f, RZ, 0xc0, !PT ;  /* 0x0000007f0a0c7812 */ /* 0x001fc800078ec0ff */
[----:B------:R-:W-:Y:S01]  /*14030*/  SHF.R.U32.HI R12, RZ, 0x2, R12 ;  /* 0x00000002ff0c7819 */ /* 0x000fe2000001160c */
[----:B--2---:R-:W-:Y:S02]  /*14040*/  IMAD R6, R9, UR4, RZ ;  /* 0x0000000409067c24 */ /* 0x004fe4000f8e02ff */
[----:B------:R-:W0:Y:S02]  /*14050*/  S2R R9, SR_TID.X ;  /* 0x0000000000097919 */ /* 0x000e240000002100 */
[----:B------:R-:W-:Y:S01]  /*14060*/  IMAD R6, R18, UR5, R6 ;  /* 0x0000000512067c24 */ /* 0x000fe2000f8e0206 */
[----:B------:R-:W-:Y:S01]  /*14070*/  ULDC.64 UR4, c[0x0][0x2e8] ;  /* 0x0000ba0000047ab9 */ /* 0x000fe20000000a00 */
[----:B---3--:R-:W-:Y:S02]  /*14080*/  IADD3 R3, -R12, R13, -R8 ;  /* 0x0000000d0c037210 */ /* 0x008fe40007ffe908 */
[----:B------:R-:W-:Y:S01]  /*14090*/  IMAD.IADD R6, R5, 0x1, R6 ;  /* 0x0000000105067824 */ /* 0x000fe200078e0206 */
[----:B------:R-:W-:Y:S01]  /*140a0*/  LEA R0, P0, R4, UR4, 0x1 ;  /* 0x0000000404007c11 */ /* 0x000fe2000f8008ff */
[----:B------:R-:W-:-:S03]  /*140b0*/  UMOV UR4, 0xffffffff ;  /* 0xffffffff00047882 */ /* 0x000fc60000000000 */
[----:B------:R-:W-:Y:S02]  /*140c0*/  LEA.HI.X R6, R4, UR5, R6, 0x1, P0 ;  /* 0x0000000504067c11 */ /* 0x000fe400080f0c06 */
        /* <DEDUP_REMOVED lines=48> */
.L_x_11258:
[----:B------:R-:W-:-:S13]  /*143d0*/  ISETP.GE.AND P0, PT, R3, 0x61, PT ;  /* 0x000000610300780c */ /* 0x000fda0003f06270 */
[----:B01----:R-:W-:Y:S01]  /*143e0*/  @P0 LEA R4, P1, R9, R0, 0x1 ;  /* 0x0000000009040211 */ /* 0x003fe200078208ff */
        /* <DEDUP_REMOVED lines=10> */
.L_x_11186:
        /* <DEDUP_REMOVED lines=11> */
.L_x_11187:
[----:B------:R1:W5:Y:S01]  /*14540*/  LDL.LU R3, [R1] ;  /* 0x0000000001037983 */ /* 0x0003620000300800 */
[----:B------:R1:W-:Y:S02]  /*14550*/  SYNCS.ARRIVE.TRANS64.A1T0 RZ, [R2+URZ+0x2d830], RZ ;  /* 0x02d830ff02ff79a7 */ /* 0x0003e4000810003f */
[----:B------:R-:W-:Y:S05]  /*14560*/  WARPSYNC.ALL ;  /* 0x0000000000007948 */ /* 0x000fea0003800000 */
[----:B------:R-:W-:Y:S01]  /*14570*/  ULDC.64 UR4, c[0x0][0x298] ;  /* 0x0000a60000047ab9 */ /* 0x000fe20000000a00 */
[----:B------:R-:W-:Y:S01]  /*14580*/  BSSY B6, `(.L_x_11188) ;  /* 0x000001c000067945 */ /* 0x000fe20003800000 */
[----:B-1----:R-:W-:Y:S01]  /*14590*/  VIADD R2, R22, 0xc400 ;  /* 0x0000c40016027836 */ /* 0x002fe20000000000 */
[----:B------:R-:W-:Y:S04]  /*145a0*/  BAR.SYNC.DEFER_BLOCKING 0x8, 0x200 ;  /* 0x0208000000007b1d */ /* 0x000fe80000010000 */
[----:B------:R-:W-:-:S02]  /*145b0*/  LOP3.LUT P0, RZ, R2, 0x1bf, RZ, 0xc0, !PT ;  /* 0x000001bf02ff7812 */ /* 0x000fc4000780c0ff */
[----:B-----5:R-:W-:Y:S01]  /*145c0*/  SHF.R.S32.HI R0, RZ, 0x1f, R3 ;  /* 0x0000001fff007819 */ /* 0x020fe20000011403 */
[----:B0-----:R-:W-:-:S04]  /*145d0*/  IMAD.WIDE.U32 R4, R3, UR4, RZ ;  /* 0x0000000403047c25 */ /* 0x001fc8000f8e00ff */
[----:B------:R-:W-:Y:S01]  /*145e0*/  IMAD R0, R0, UR4, RZ ;  /* 0x0000000400007c24 */ /* 0x000fe2000f8e02ff */
[----:B------:R0:W-:Y:S03]  /*145f0*/  STL.64 [R1+0x20], R4 ;  /* 0x0000200401007387 */ /* 0x0001e60000100a00 */
[----:B------:R-:W-:-:S04]  /*14600*/  IMAD R0, R3, UR5, R0 ;  /* 0x0000000503007c24 */ /* 0x000fc8000f8e0200 */
[----:B------:R-:W-:-:S05]  /*14610*/  IMAD.IADD R0, R5, 0x1, R0 ;  /* 0x0000000105007824 */ /* 0x000fca00078e0200 */
[----:B------:R0:W-:Y:S01]  /*14620*/  STL [R1], R0 ;  /* 0x0000000001007387 */ /* 0x0001e20000100800 */
        /* <DEDUP_REMOVED lines=17> */
.L_x_11189:
[----:B------:R-:W-:Y:S05]  /*14740*/  BSYNC B6 ;  /* 0x0000000000067941 */ /* 0x000fea0003800000 */
.L_x_11188:
[----:B------:R-:W2:Y:S01]  /*14750*/  LDL.LU R21, [R1] ;  /* 0x0000000001157983 */ /* 0x000ea20000300800 */
[----:B------:R-:W1:Y:S01]  /*14760*/  LDC R6, c[0x0][0x448] ;  /* 0x00011200ff067b82 */ /* 0x000e620000000800 */
[----:B------:R-:W-:Y:S01]  /*14770*/  ULDC.64 UR4, c[0x0][0x2d8] ;  /* 0x0000b60000047ab9 */ /* 0x000fe20000000a00 */
[----:B------:R-:W-:Y:S01]  /*14780*/  LOP3.LUT P6, RZ, R23, 0x40, RZ, 0xc0, !PT ;  /* 0x0000004017ff7812 */ /* 0x000fe200078cc0ff */
[----:B------:R-:W2:Y:S01]  /*14790*/  LDL.LU.64 R2, [R1+0x20] ;  /* 0x0000200001027983 */ /* 0x000ea20000300a00 */
[----:B0-----:R-:W-:Y:S01]  /*147a0*/  SHF.R.S32.HI R5, RZ, 0x1f, R19 ;  /* 0x0000001fff057819 */ /* 0x001fe20000011413 */
[----:B------:R-:W-:Y:S01]  /*147b0*/  ULDC.64 UR6, c[0x0][0x2c8] ;  /* 0x0000b20000067ab9 */ /* 0x000fe20000000a00 */
[----:B------:R-:W-:Y:S01]  /*147c0*/  ULDC.64 UR8, c[0x0][0x280] ;  /* 0x0000a00000087ab9 */ /* 0x000fe20000000a00 */
[----:B------:R-:W3:Y:S01]  /*147d0*/  LDL R20, [R1+0x4] ;  /* 0x0000040001147983 */ /* 0x000ee20000100800 */
[----:B------:R-:W-:Y:S01]  /*147e0*/  SEL R5, R5, RZ, !P6 ;  /* 0x000000ff05057207 */ /* 0x000fe20007000000 */
[----:B------:R-:W0:Y:S01]  /*147f0*/  LDC R10, c[0x0][0x448] ;  /* 0x00011200ff0a7b82 */ /* 0x000e220000000800 */
[----:B------:R-:W-:Y:S01]  /*14800*/  SEL R0, R19, RZ, !P6 ;  /* 0x000000ff13007207 */ /* 0x000fe20007000000 */
[----:B------:R-:W4:Y:S01]  /*14810*/  S2R R13, SR_TID.X ;  /* 0x00000000000d7919 */ /* 0x000f220000002100 */
[----:B-1----:R-:W-:Y:S01]  /*14820*/  ISETP.NE.AND P6, PT, R6, 0x1, PT ;  /* 0x000000010600780c */ /* 0x002fe20003fc5270 */
[----:B----4-:R-:W-:-:S05]  /*14830*/  IMAD.SHL.U32 R11, R13, 0x8, RZ ;  /* 0x000000080d0b7824 */ /* 0x010fca00078e00ff */
[----:B------:R-:W-:-:S04]  /*14840*/  LOP3.LUT R11, R11, 0x18, RZ, 0xc0, !PT ;  /* 0x000000180b0b7812 */ /* 0x000fc800078ec0ff */
[C---:B------:R-:W-:Y:S02]  /*14850*/  LOP3.LUT R12, R11.reuse, 0x20, RZ, 0xfc, !PT ;  /* 0x000000200b0c7812 */ /* 0x040fe400078efcff */
[----:B------:R-:W-:Y:S01]  /*14860*/  LOP3.LUT R11, R11, 0x40, RZ, 0xfc, !PT ;  /* 0x000000400b0b7812 */ /* 0x000fe200078efcff */
[----:B--2---:R-:W-:Y:S02]  /*14870*/  IMAD.MOV.U32 R3, RZ, RZ, R21 ;  /* 0x000000ffff037224 */ /* 0x004fe400078e0015 */
[----:B------:R-:W1:Y:S01]  /*14880*/  S2R R21, SR_TID.X ;  /* 0x0000000000157919 */ /* 0x000e620000002100 */
[----:B---3--:R-:W-:Y:S02]  /*14890*/  IMAD R4, R20, UR4, RZ ;  /* 0x0000000414047c24 */ /* 0x008fe4000f8e02ff */
[----:B------:R-:W2:Y:S01]  /*148a0*/  S2R R20, SR_TID.X ;  /* 0x0000000000147919 */ /* 0x000ea20000002100 */
[----:B------:R-:W-:-:S04]  /*148b0*/  IMAD.WIDE.U32 R2, R18, UR4, R2 ;  /* 0x0000000412027c25 */ /* 0x000fc8000f8e0002 */
[----:B------:R-:W-:Y:S01]  /*148c0*/  IMAD R4, R18, UR5, R4 ;  /* 0x0000000512047c24 */ /* 0x000fe2000f8e0204 */
[----:B------:R-:W-:Y:S02]  /*148d0*/  ULDC.64 UR4, c[0x0][0x2e0] ;  /* 0x0000b80000047ab9 */ /* 0x000fe40000000a00 */
[----:B------:R-:W-:Y:S02]  /*148e0*/  IMAD R5, R5, UR4, RZ ;  /* 0x0000000405057c24 */ /* 0x000fe4000f8e02ff */
[----:B------:R-:W-:Y:S02]  /*148f0*/  IMAD.IADD R3, R3, 0x1, R4 ;  /* 0x0000000103037824 */ /* 0x000fe400078e0204 */
[----:B------:R-:W3:Y:S01]  /*14900*/  @P6 LDC R4, c[0x0][0x44c] ;  /* 0x00011300ff046b82 */ /* 0x000ee20000000800 */
[C---:B------:R-:W-:Y:S02]  /*14910*/  IMAD R5, R0.reuse, UR5, R5 ;  /* 0x0000000500057c24 */ /* 0x040fe4000f8e0205 */
[----:B------:R-:W-:Y:S01]  /*14920*/  IMAD.WIDE.U32 R2, R0, UR4, R2 ;  /* 0x0000000400027c25 */ /* 0x000fe2000f8e0002 */
[----:B------:R-:W-:-:S03]  /*14930*/  ULDC.64 UR4, c[0x0][0x2d0] ;  /* 0x0000b40000047ab9 */ /* 0x000fc60000000a00 */
[----:B------:R-:W-:Y:S01]  /*14940*/  IMAD.IADD R3, R3, 0x1, R5 ;  /* 0x0000000103037824 */ /* 0x000fe200078e0205 */
[----:B------:R-:W4:Y:S01]  /*14950*/  @P6 LDC R0, c[0x0][0x450] ;  /* 0x00011400ff006b82 */ /* 0x000f220000000800 */
[----:B-1----:R-:W-:Y:S01]  /*14960*/  IMAD.SHL.U32 R21, R21, 0x20, RZ ;  /* 0x0000002015157824 */ /* 0x002fe200078e00ff */
[----:B--2---:R-:W-:-:S04]  /*14970*/  LOP3.LUT R20, R20, 0x7f, RZ, 0xc0, !PT ;  /* 0x0000007f14147812 */ /* 0x004fc800078ec0ff */
[----:B------:R-:W-:Y:S02]  /*14980*/  LOP3.LUT R21, R21, 0x60, RZ, 0xc0, !PT ;  /* 0x0000006015157812 */ /* 0x000fe400078ec0ff */
[----:B------:R-:W-:-:S04]  /*14990*/  SHF.R.U32.HI R20, RZ, 0x2, R20 ;  /* 0x00000002ff147819 */ /* 0x000fc80000011614 */
[----:B------:R-:W-:Y:S02]  /*149a0*/  LOP3.LUT R20, R20, R21, RZ, 0xfc, !PT ;  /* 0x0000001514147212 */ /* 0x000fe400078efcff */
[----:B------:R-:W-:-:S03]  /*149b0*/  LOP3.LUT R21, R13, 0x7f, RZ, 0xc0, !PT ;  /* 0x0000007f0d157812 */ /* 0x000fc600078ec0ff */
[----:B------:R-:W-:Y:S01]  /*149c0*/  IMAD.IADD R6, R20, 0x1, R27 ;  /* 0x0000000114067824 */ /* 0x000fe200078e021b */
[----:B------:R-:W-:Y:S01]  /*149d0*/  SHF.R.U32.HI R21, RZ, 0x2, R21 ;  /* 0x00000002ff157819 */ /* 0x000fe20000011615 */
[----:B------:R-:W-:Y:S02]  /*149e0*/  IMAD.SHL.U32 R20, R13, 0x8, RZ ;  /* 0x000000080d147824 */ /* 0x000fe400078e00ff */
[----:B---3--:R-:W-:-:S03]  /*149f0*/  @P6 IMAD.HI.U32 R5, R6, R4, RZ ;  /* 0x0000000406056227 */ /* 0x008fc600078e00ff */
[----:B------:R-:W-:Y:S01]  /*14a00*/  LOP3.LUT R20, R20, 0x18, RZ, 0xc0, !PT ;  /* 0x0000001814147812 */ /* 0x000fe200078ec0ff */
[----:B------:R-:W-:Y:S01]  /*14a10*/  IMAD.MOV.U32 R4, RZ, RZ, R6 ;  /* 0x000000ffff047224 */ /* 0x000fe200078e0006 */
[----:B----4-:R-:W-:-:S04]  /*14a20*/  @P6 SHF.R.U32.HI R4, RZ, R0, R5 ;  /* 0x00000000ff046219 */ /* 0x010fc80000011605 */
[--C-:B------:R-:W-:Y:S01]  /*14a30*/  SHF.R.S32.HI R0, RZ, 0x1f, R4.reuse ;  /* 0x0000001fff007819 */ /* 0x100fe20000011404 */
[----:B------:R-:W-:-:S04]  /*14a40*/  IMAD.MOV R7, RZ, RZ, -R4 ;  /* 0x000000ffff077224 */ /* 0x000fc800078e0a04 */
[----:B------:R-:W-:-:S04]  /*14a50*/  IMAD R0, R0, UR4, RZ ;  /* 0x0000000400007c24 */ /* 0x000fc8000f8e02ff */
[C---:B------:R-:W-:Y:S02]  /*14a60*/  IMAD R0, R4.reuse, UR5, R0 ;  /* 0x0000000504007c24 */ /* 0x040fe4000f8e0200 */
[----:B------:R-:W-:-:S04]  /*14a70*/  IMAD.WIDE.U32 R4, R4, UR4, R2 ;  /* 0x0000000404047c25 */ /* 0x000fc8000f8e0002 */
[----:B------:R-:W-:Y:S02]  /*14a80*/  IMAD.IADD R5, R5, 0x1, R0 ;  /* 0x0000000105057824 */ /* 0x000fe400078e0200 */
[----:B0-----:R-:W-:-:S04]  /*14a90*/  IMAD R0, R10, R7, R6 ;  /* 0x000000070a007224 */ /* 0x001fc800078e0206 */
        /* <DEDUP_REMOVED lines=23> */
[----:B------:R-:W-:Y:S01]  /*14c10*/  ISETP.GE.AND P2, PT, R11, UR4, PT ;  /* 0x000000040b007c0c */ /* 0x000fe2000bf46270 */
[----:B------:R-:W-:Y:S02]  /*14c20*/  IMAD.IADD R3, R3, 0x1, R7 ;  /* 0x0000000103037824 */ /* 0x000fe400078e0207 */
        /* <DEDUP_REMOVED lines=8> */
[----:B------:R-:W2:Y:S01]  /*14cb0*/  LDL R11, [R1+0x1c] ;  /* 0x00001c00010b7983 */ /* 0x000ea20000100800 */
[----:B------:R-:W-:Y:S02]  /*14cc0*/  IMAD R3, R28, R10, RZ ;  /* 0x0000000a1c037224 */ /* 0x000fe400078e02ff */
[----:B------:R-:W-:Y:S01]  /*14cd0*/  IMAD.IADD R2, R21, 0x1, R27 ;  /* 0x0000000115027824 */ /* 0x000fe200078e021b */
[----:B------:R-:W0:Y:S04]  /*14ce0*/  SHFL.IDX PT, R5, R4, RZ, 0x1c1f ;  /* 0x001c1fff04057589 */ /* 0x000e2800000e0000 */
[----:B------:R-:W1:Y:S01]  /*14cf0*/  SHFL.IDX PT, R6, R0, RZ, 0x1c1f ;  /* 0x001c1fff00067589 */ /* 0x000e6200000e0000 */
[----:B------:R-:W-:-:S13]  /*14d00*/  ISETP.GE.AND P3, PT, R2, R3, PT ;  /* 0x000000030200720c */ /* 0x000fda0003f66270 */
[----:B0-----:R-:W-:-:S05]  /*14d10*/  @!P3 LEA R5, P4, R20, R5, 0x1 ;  /* 0x000000051405b211 */ /* 0x001fca00078808ff */
[----:B-1----:R-:W-:-:S04]  /*14d20*/  @!P3 IMAD.X R6, RZ, RZ, R6, P4 ;  /* 0x000000ffff06b224 */ /* 0x002fc800020e0606 */
[----:B------:R-:W-:Y:S02]  /*14d30*/  @!P3 IMAD.MOV.U32 R7, RZ, RZ, R6 ;  /* 0x000000ffff07b224 */ /* 0x000fe400078e0006 */
[----:B------:R-:W-:Y:S02]  /*14d40*/  @!P3 IMAD.MOV.U32 R6, RZ, RZ, R5 ;  /* 0x000000ffff06b224 */ /* 0x000fe400078e0005 */
[----:B------:R-:W0:Y:S04]  /*14d50*/  SHFL.IDX PT, R5, R4, 0x1, 0x1c1f ;  /* 0x003c1f0004057f89 */ /* 0x000e2800000e0000 */
[----:B--2---:R-:W-:Y:S04]  /*14d60*/  @!P3 LDGSTS.E.BYPASS.LTC128B.128 [R11+0xc400], desc[UR54][R6.64], !P0 ;  /* 0x0c400000060bbfae */ /* 0x004fe8000c101d76 */
        /* <DEDUP_REMOVED lines=14> */
[----:B------:R-:W-:-:S03]  /*14e50*/  VIADD R6, R2, 0x40 ;  /* 0x0000004002067836 */ /* 0x000fc60000000000 */
[----:B------:R-:W2:Y:S02]  /*14e60*/  SHFL.IDX PT, R0, R0, 0x3, 0x1c1f ;  /* 0x007c1f0000007f89 */ /* 0x000ea400000e0000 */
[----:B------:R-:W-:-:S13]  /*14e70*/  ISETP.GE.AND P3, PT, R6, R3, PT ;  /* 0x000000030600720c */ /* 0x000fda0003f66270 */
[----:B0-----:R-:W-:-:S05]  /*14e80*/  @!P3 LEA R5, P4, R20, R5, 0x1 ;  /* 0x000000051405b211 */ /* 0x001fca00078808ff */
[----:B-1----:R-:W-:Y:S02]  /*14e90*/  @!P3 IMAD.X R7, RZ, RZ, R7, P4 ;  /* 0x000000ffff07b224 */ /* 0x002fe400020e0607 */
[----:B------:R-:W-:Y:S02]  /*14ea0*/  @!P3 IMAD.MOV.U32 R6, RZ, RZ, R5 ;  /* 0x000000ffff06b224 */ /* 0x000fe400078e0005 */
[----:B------:R-:W-:-:S03]  /*14eb0*/  VIADD R5, R2, 0x60 ;  /* 0x0000006002057836 */ /* 0x000fc60000000000 */
[----:B------:R-:W-:Y:S04]  /*14ec0*/  @!P3 LDGSTS.E.BYPASS.LTC128B.128 [R11+0xd400], desc[UR54][R6.64], !P0 ;  /* 0x0d400000060bbfae */ /* 0x000fe8000c101d76 */
[----:B------:R-:W-:Y:S04]  /*14ed0*/  @!P3 LDGSTS.E.BYPASS.LTC128B.128 [R11+0x10400], desc[UR54][R6.64+0x40], !P1 ;  /* 0x10400040060bbfae */ /* 0x000fe8000c901d76 */
[----:B------:R-:W-:Y:S01]  /*14ee0*/  @!P3 LDGSTS.E.BYPASS.LTC128B.128 [R11+0x13400], desc[UR54][R6.64+0x80], !P2 ;  /* 0x13400080060bbfae */ /* 0x000fe2000d101d76 */
[----:B------:R-:W-:-:S13]  /*14ef0*/  ISETP.GE.AND P3, PT, R5, R3, PT ;  /* 0x000000030500720c */ /* 0x000fda0003f66270 */
[----:B------:R-:W-:-:S05]  /*14f00*/  @!P3 LEA R4, P4, R20, R4, 0x1 ;  /* 0x000000041404b211 */ /* 0x000fca00078808ff */
[----:B--2---:R-:W-:-:S04]  /*14f10*/  @!P3 IMAD.X R0, RZ, RZ, R0, P4 ;  /* 0x000000ffff00b224 */ /* 0x004fc800020e0600 */
[----:B------:R-:W-:Y:S02]  /*14f20*/  @!P3 IMAD.MOV.U32 R5, RZ, RZ, R0 ;  /* 0x000000ffff05b224 */ /* 0x000fe400078e0000 */
        /* <DEDUP_REMOVED lines=15> */
.L_x_11271:
[----:B------:R-:W2:Y:S01]  /*15020*/  LDL R0, [R1+0x1c] ;  /* 0x00001c0001007983 */ /* 0x000ea20000100800 */
[----:B------:R-:W-:-:S05]  /*15030*/  VIADD R2, R2, 0xa0 ;  /* 0x000000a002027836 */ /* 0x000fca0000000000 */
[----:B------:R-:W-:-:S13]  /*15040*/  ISETP.GE.AND P3, PT, R2, R3, PT ;  /* 0x000000030200720c */ /* 0x000fda0003f66270 */
[----:B------:R-:W-:-:S05]  /*15050*/  @!P3 LEA R2, P4, R20, R9, 0x1 ;  /* 0x000000091402b211 */ /* 0x000fca00078808ff */
        /* <DEDUP_REMOVED lines=9> */
.L_x_11191:
        /* <DEDUP_REMOVED lines=18> */
.L_x_11272:
[----:B------:R-:W-:Y:S05]  /*15210*/  BSYNC B0 ;  /* 0x0000000000007941 */ /* 0x000fea0003800000 */
.L_x_11192:
[----:B------:R-:W1:Y:S04]  /*15220*/  LDL.LU R3, [R1+0x28] ;  /* 0x0000280001037983 */ /* 0x000e680000300800 */
[----:B------:R-:W2:Y:S01]  /*15230*/  LDL R2, [R1+0x10] ;  /* 0x0000100001027983 */ /* 0x000ea20000100800 */
[----:B------:R-:W-:Y:S01]  /*15240*/  BSSY B0, `(.L_x_11194) ;  /* 0x0000100000007945 */ /* 0x000fe20003800000 */
[----:B-1----:R-:W-:-:S05]  /*15250*/  VIADD R0, R3, 0xfffffffe ;  /* 0xfffffffe03007836 */ /* 0x002fca0000000000 */
[----:B--2---:R-:W-:-:S13]  /*15260*/  ISETP.GE.AND P0, PT, R0, R2, PT ;  /* 0x000000020000720c */ /* 0x004fda0003f06270 */
[----:B------:R-:W-:Y:S05]  /*15270*/  @!P0 BRA `(.L_x_11195) ;  /* 0x0000000c00f08947 */ /* 0x000fea0003800000 */
[----:B------:R-:W0:Y:S01]  /*15280*/  S2R R2, SR_TID.X ;  /* 0x0000000000027919 */ /* 0x000e220000002100 */
[----:B------:R-:W-:Y:S01]  /*15290*/  ULDC UR4, c[0x0][0x2f4] ;  /* 0x0000bd0000047ab9 */ /* 0x000fe20000000800 */
[----:B------:R-:W-:Y:S01]  /*152a0*/  IMAD.MOV.U32 R20, RZ, RZ, R29 ;  /* 0x000000ffff147224 */ /* 0x000fe200078e001d */
[----:B------:R1:W-:Y:S01]  /*152b0*/  STL [R1], R26 ;  /* 0x0000001a01007387 */ /* 0x0003e20000100800 */
[----:B------:R-:W-:Y:S02]  /*152c0*/  IMAD.MOV.U32 R10, RZ, RZ, R25 ;  /* 0x000000ffff0a7224 */ /* 0x000fe400078e0019 */
[----:B0-----:R-:W-:-:S05]  /*152d0*/  IMAD.SHL.U32 R4, R2, 0x8, RZ ;  /* 0x0000000802047824 */ /* 0x001fca00078e00ff */
[----:B------:R-:W-:-:S04]  /*152e0*/  LOP3.LUT R4, R4, 0x18, RZ, 0xc0, !PT ;  /* 0x0000001804047812 */ /* 0x000fc800078ec0ff */
[C---:B------:R-:W-:Y:S02]  /*152f0*/  LOP3.LUT R3, R4.reuse, 0x20, RZ, 0xfc, !PT ;  /* 0x0000002004037812 */ /* 0x040fe400078efcff */
[C---:B------:R-:W-:Y:S02]  /*15300*/  LOP3.LUT R2, R4.reuse, 0x40, RZ, 0xfc, !PT ;  /* 0x0000004004027812 */ /* 0x040fe400078efcff */
[----:B------:R-:W-:Y:S02]  /*15310*/  ISETP.GE.AND P3, PT, R4, UR4, PT ;  /* 0x0000000404007c0c */ /* 0x000fe4000bf66270 */
[----:B------:R-:W-:Y:S02]  /*15320*/  ISETP.GE.AND P2, PT, R3, UR4, PT ;  /* 0x0000000403007c0c */ /* 0x000fe4000bf46270 */
[----:B-1----:R-:W-:-:S13]  /*15330*/  ISETP.GE.AND P1, PT, R2, UR4, PT ;  /* 0x0000000402007c0c */ /* 0x002fda000bf26270 */
.L_x_11208:
[----:B------:R-:W2:Y:S01]  /*15340*/  LDL R8, [R1+0x14] ;  /* 0x0000140001087983 */ /* 0x000ea20000100800 */
[----:B------:R-:W0:Y:S03]  /*15350*/  LDC R4, c[0x0][0x430] ;  /* 0x00010c00ff047b82 */ /* 0x000e260000000800 */
[----:B------:R-:W3:Y:S04]  /*15360*/  LDL R7, [R1+0x18] ;  /* 0x0000180001077983 */ /* 0x000ee80000100800 */
[----:B------:R-:W4:Y:S01]  /*15370*/  LDL R6, [R1+0x8] ;  /* 0x0000080001067983 */ /* 0x000f220000100800 */
[----:B------:R-:W1:Y:S01]  /*15380*/  S2R R2, SR_TID.X ;  /* 0x0000000000027919 */ /* 0x000e620000002100 */
        /* <DEDUP_REMOVED lines=21> */
[----:B------:R-:W-:-:S03]  /*154e0*/  ULDC.64 UR4, c[0x0][0x418] ;  /* 0x0001060000047ab9 */ /* 0x000fc60000000a00 */
[----:B------:R-:W-:Y:S01]  /*154f0*/  IMAD.IADD R3, R4, 0x1, R3 ;  /* 0x0000000104037824 */ /* 0x000fe200078e0203 */
[----:B------:R-:W-:-:S04]  /*15500*/  LEA R4, P0, R2, UR4, 0x2 ;  /* 0x0000000402047c11 */ /* 0x000fc8000f8010ff */
[----:B------:R-:W-:-:S05]  /*15510*/  LEA.HI.X R5, R2, UR5, R3, 0x2, P0 ;  /* 0x0000000502057c11 */ /* 0x000fca00080f1403 */
[----:B------:R-:W2:Y:S01]  /*15520*/  LDG.E R8, desc[UR54][R4.64] ;  /* 0x0000003604087981 */ /* 0x000ea2000c1e1900 */
[----:B------:R-:W-:Y:S02]  /*15530*/  IMAD.U32 R6, RZ, RZ, UR36 ;  /* 0x00000024ff067e24 */ /* 0x000fe4000f8e00ff */
[----:B------:R-:W-:-:S03]  /*15540*/  VIADD R25, R10, 0x1 ;  /* 0x000000010a197836 */ /* 0x000fc60000000000 */
[----:B------:R-:W-:Y:S02]  /*15550*/  ISETP.NE.AND P4, PT, R6, 0x3, PT ;  /* 0x000000030600780c */ /* 0x000fe40003f85270 */
        /* <DEDUP_REMOVED lines=8> */
.L_x_11196:
[----:B------:R-:W-:Y:S01]  /*155e0*/  IMAD R5, R25, 0x8, R22 ;  /* 0x0000000819057824 */ /* 0x000fe200078e0216 */
[----:B------:R-:W-:Y:S01]  /*155f0*/  SHF.L.U32 R0, R29, 0x1f, RZ ;  /* 0x0000001f1d007819 */ /* 0x000fe200000006ff */
[----:B------:R-:W-:Y:S03]  /*15600*/  BSSY B1, `(.L_x_11197) ;  /* 0x0000003000017945 */ /* 0x000fe60003800000 */
[----:B------:R-:W0:Y:S02]  /*15610*/  SYNCS.PHASECHK.TRANS64.TRYWAIT P0, [R5+URZ+0x2d840], R0 ;  /* 0x02d84000050075a7 */ /* 0x000e24000800017f */
[----:B0-----:R-:W-:Y:S05]  /*15620*/  @!P0 BRA `(.L_x_11198) ;  /* 0x0000003400608947 */ /* 0x001fea0003800000 */
.L_x_11273:
[----:B------:R-:W-:Y:S05]  /*15630*/  BSYNC B1 ;  /* 0x0000000000017941 */ /* 0x000fea0003800000 */
.L_x_11197:
[----:B------:R-:W2:Y:S01]  /*15640*/  LDL R4, [R1+0x4] ;  /* 0x0000040001047983 */ /* 0x000ea20000100800 */
[----:B------:R-:W-:Y:S01]  /*15650*/  SHF.R.S32.HI R21, RZ, 0x1f, R9 ;  /* 0x0000001fff157819 */ /* 0x000fe20000011409 */
[----:B------:R-:W-:Y:S01]  /*15660*/  ULDC.64 UR4, c[0x0][0x300] ;  /* 0x0000c00000047ab9 */ /* 0x000fe20000000a00 */
[----:B------:R-:W-:Y:S01]  /*15670*/  LOP3.LUT P5, RZ, R23, 0x2, RZ, 0xc0, !PT ;  /* 0x0000000217ff7812 */ /* 0x000fe200078ac0ff */
        /* <DEDUP_REMOVED lines=56> */
.L_x_11283:
        /* <DEDUP_REMOVED lines=11> */
.L_x_11200:
        /* <DEDUP_REMOVED lines=11> */
.L_x_11201:
[----:B------:R1:W-:Y:S01]  /*15b60*/  SYNCS.ARRIVE.TRANS64.A1T0 RZ, [R5+URZ+0x2d830], RZ ;  /* 0x02d830ff05ff79a7 */ /* 0x0003e2000810003f */
[----:B------:R-:W-:Y:S05]  /*15b70*/  @!P5 BRA `(.L_x_11202) ;  /* 0x000000000004d947 */ /* 0x000fea0003800000 */
[----:B------:R-:W-:Y:S01]  /*15b80*/  BPT.TRAP 0x1 ;  /* 0x000000040000795c */ /* 0x000fe20000300000 */
.L_x_11202:
[----:B------:R-:W-:Y:S01]  /*15b90*/  SHF.L.U32 R2, R20, 0x1f, RZ ;  /* 0x0000001f14027819 */ /* 0x000fe200000006ff */
[----:B-1----:R-:W-:Y:S01]  /*15ba0*/  IMAD R5, R10, 0x8, R22 ;  /* 0x000000080a057824 */ /* 0x002fe200078e0216 */
[----:B------:R-:W-:Y:S03]  /*15bb0*/  BSSY B1, `(.L_x_11203) ;  /* 0x0000003000017945 */ /* 0x000fe60003800000 */
[----:B------:R-:W1:Y:S02]  /*15bc0*/  SYNCS.PHASECHK.TRANS64.TRYWAIT P0, [R5+URZ+0x2d860], R2 ;  /* 0x02d86002050075a7 */ /* 0x000e64000800017f */
[----:B-1----:R-:W-:Y:S05]  /*15bd0*/  @!P0 BRA `(.L_x_11204) ;  /* 0x00000034005c8947 */ /* 0x002fea0003800000 */
.L_x_11284:
[----:B------:R-:W-:Y:S05]  /*15be0*/  BSYNC B1 ;  /* 0x0000000000017941 */ /* 0x000fea0003800000 */
.L_x_11203:
        /* <DEDUP_REMOVED lines=49> */
.L_x_11294:
        /* <DEDUP_REMOVED lines=32> */
.L_x_11206:
[----:B------:R-:W-:Y:S02]  /*16100*/  PLOP3.LUT P4, PT, P4, P0, PT, 0xa2, 0x0 ;  /* 0x000000000000781c */ /* 0x000fe40002781472 */
[----:B------:R-:W-:-:S08]  /*16110*/  @P0 R2UR P4, UR4, R5 ;  /* 0x00000000050402ca */ /* 0x000fd00000080000 */
[----:B------:R-:W-:-:S05]  /*16120*/  @P0 PLOP3.LUT P0, PT, P4, PT, PT, 0x80, 0x0 ;  /* 0x000000000000081c */ /* 0x000fca000270f070 */
[----:B------:R-:W-:Y:S01]  /*16130*/  @!P4 SYNCS.ARRIVE.TRANS64.RED.A0T1 RZ, [UR4+0x2d850], RZ ;  /* 0x02d850ffffffc9a7 */ /* 0x000fe20008200404 */
[----:B------:R-:W-:Y:S07]  /*16140*/  @!P4 ARRIVES.LDGSTSBAR.64.TRANSCNT [UR4+0x2d850] ;  /* 0x02d85000ff00c9b0 */ /* 0x000fee0008000a84 */
[----:B------:R-:W-:Y:S05]  /*16150*/  @P0 BRA.U.ANY `(.L_x_11206) ;  /* 0xfffffffd00e80947 */ /* 0x000fea000393ffff */
[----:B------:R-:W-:Y:S01]  /*16160*/  NOP ;  /* 0x0000000000007918 */ /* 0x000fe20000000000 */
[----:B------:R-:W-:Y:S02]  /*16170*/  IMAD.U32 R2, RZ, RZ, UR36 ;  /* 0x00000024ff027e24 */ /* 0x000fe4000f8e00ff */
[----:B------:R-:W-:-:S03]  /*16180*/  IMAD.MOV.U32 R24, RZ, RZ, R0 ;  /* 0x000000ffff187224 */ /* 0x000fc600078e0000 */
[----:B------:R-:W-:-:S13]  /*16190*/  ISETP.NE.AND P5, PT, R2, 0x3, PT ;  /* 0x000000030200780c */ /* 0x000fda0003fa5270 */
[----:B------:R-:W-:Y:S05]  /*161a0*/  @!P5 BRA `(.L_x_11207) ;  /* 0x000000000004d947 */ /* 0x000fea0003800000 */
[----:B------:R-:W-:Y:S01]  /*161b0*/  BPT.TRAP 0x1 ;  /* 0x000000040000795c */ /* 0x000fe20000300000 */
.L_x_11207:
[----:B------:R-:W2:Y:S01]  /*161c0*/  LDL R2, [R1+0x10] ;  /* 0x0000100001027983 */ /* 0x000ea20000100800 */
[----:B------:R1:W-:Y:S01]  /*161d0*/  SYNCS.ARRIVE.TRANS64.A1T0 RZ, [R5+URZ+0x2d850], RZ ;  /* 0x02d850ff05ff79a7 */ /* 0x0003e2000810003f */
[C---:B------:R-:W-:Y:S02]  /*161e0*/  VIADD R0, R26.reuse, 0xffffffff ;  /* 0xffffffff1a007836 */ /* 0x040fe40000000000 */
[----:B------:R1:W-:Y:S01]  /*161f0*/  STL [R1], R26 ;  /* 0x0000001a01007387 */ /* 0x0003e20000100800 */
[----:B------:R-:W-:Y:S02]  /*16200*/  IMAD.MOV.U32 R20, RZ, RZ, R29 ;  /* 0x000000ffff147224 */ /* 0x000fe400078e001d */
[----:B------:R-:W-:Y:S01]  /*16210*/  IMAD.MOV.U32 R10, RZ, RZ, R25 ;  /* 0x000000ffff0a7224 */ /* 0x000fe200078e0019 */
[----:B--2---:R-:W-:-:S13]  /*16220*/  ISETP.GT.AND P0, PT, R26, R2, PT ;  /* 0x000000021a00720c */ /* 0x004fda0003f04270 */
[----:B-1----:R-:W-:Y:S05]  /*16230*/  @P0 BRA `(.L_x_11208) ;  /* 0xfffffff000400947 */ /* 0x002fea000383ffff */
.L_x_11195:
[----:B------:R-:W-:Y:S05]  /*16240*/  BSYNC B0 ;  /* 0x0000000000007941 */ /* 0x000fea0003800000 */
.L_x_11194:
[----:B------:R-:W1:Y:S01]  /*16250*/  S2R R2, SR_TID.X ;  /* 0x0000000000027919 */ /* 0x000e620000002100 */
[----:B------:R-:W-:Y:S01]  /*16260*/  BSSY B0, `(.L_x_11209) ;  /* 0x0000010000007945 */ /* 0x000fe20003800000 */
        /* <DEDUP_REMOVED lines=15> */
.L_x_11210:
[----:B------:R-:W-:Y:S05]  /*16360*/  BSYNC B0 ;  /* 0x0000000000007941 */ /* 0x000fea0003800000 */
.L_x_11209:
[----:B------:R-:W-:-:S05]  /*16370*/  IMAD.U32 R0, RZ, RZ, UR36 ;  /* 0x00000024ff007e24 */ /* 0x000fca000f8e00ff */
[----:B------:R-:W-:-:S13]  /*16380*/  ISETP.NE.AND P0, PT, R0, 0x3, PT ;  /* 0x000000030000780c */ /* 0x000fda0003f05270 */
[----:B------:R-:W-:Y:S05]  /*16390*/  @!P0 BRA `(.L_x_11211) ;  /* 0x0000000000048947 */ /* 0x000fea0003800000 */
[----:B------:R-:W-:Y:S01]  /*163a0*/  BPT.TRAP 0x1 ;  /* 0x000000040000795c */ /* 0x000fe20000300000 */
.L_x_11211:
[----:B------:R-:W2:Y:S01]  /*163b0*/  LDL.LU R2, [R1+0xc] ;  /* 0x00000c0001027983 */ /* 0x000ea20000300800 */
[----:B------:R-:W-:Y:S01]  /*163c0*/  IMAD R0, R25, 0x8, R22 ;  /* 0x0000000819007824 */ /* 0x000fe200078e0216 */
[----:B------:R-:W-:Y:S01]  /*163d0*/  SHF.L.U32 R3, R29, 0x1f, RZ ;  /* 0x0000001f1d037819 */ /* 0x000fe200000006ff */
[----:B------:R-:W-:Y:S03]  /*163e0*/  BSSY B0, `(.L_x_11212) ;  /* 0x0000004000007945 */ /* 0x000fe60003800000 */
[----:B------:R-:W1:Y:S01]  /*163f0*/  SYNCS.PHASECHK.TRANS64.TRYWAIT P0, [R0+URZ+0x2d860], R3 ;  /* 0x02d86003000075a7 */ /* 0x000e62000800017f */
[----:B--2---:R-:W-:Y:S01]  /*16400*/  IMAD R6, R26, -0x80, R2 ;  /* 0xffffff801a067824 */ /* 0x004fe200078e0202 */
[----:B-1----:R-:W-:Y:S06]  /*16410*/  @!P0 BRA `(.L_x_11213) ;  /* 0x0000003000c48947 */ /* 0x002fec0003800000 */
.L_x_11295:
[----:B------:R-:W-:Y:S05]  /*16420*/  BSYNC B0 ;  /* 0x0000000000007941 */ /* 0x000fea0003800000 */
.L_x_11212:
[----:B------:R-:W0:Y:S01]  /*16430*/  S2R R2, SR_TID.X ;  /* 0x0000000000027919 */ /* 0x000e220000002100 */
[----:B------:R-:W-:Y:S01]  /*16440*/  UMOV UR4, 0xffffffff ;  /* 0xffffffff00047882 */ /* 0x000fe20000000000 */
[----:B------:R-:W2:Y:S01]  /*16450*/  S2R R7, SR_TID.X ;  /* 0x0000000000077919 */ /* 0x000ea20000002100 */
[----:B0-----:R-:W-:Y:S01]  /*16460*/  LOP3.LUT R5, R2, 0x7f, RZ, 0xc0, !PT ;  /* 0x0000007f02057812 */ /* 0x001fe200078ec0ff */
[----:B--2---:R-:W-:-:S03]  /*16470*/  IMAD.SHL.U32 R2, R7, 0x8, RZ ;  /* 0x0000000807027824 */ /* 0x004fc600078e00ff */
[----:B------:R-:W-:Y:S01]  /*16480*/  SHF.R.U32.HI R5, RZ, 0x2, R5 ;  /* 0x00000002ff057819 */ /* 0x000fe20000011605 */
[----:B------:R-:W-:Y:S01]  /*16490*/  IMAD.SHL.U32 R4, R7, 0x8, RZ ;  /* 0x0000000807047824 */ /* 0x000fe200078e00ff */
[----:B------:R-:W-:-:S03]  /*164a0*/  LOP3.LUT R2, R2, 0xd8, RZ, 0xc0, !PT ;  /* 0x000000d802027812 */ /* 0x000fc600078ec0ff */
[----:B------:R-:W-:Y:S01]  /*164b0*/  IMAD.IADD R6, R6, 0x1, -R5 ;  /* 0x0000000106067824 */ /* 0x000fe200078e0a05 */
        /* <DEDUP_REMOVED lines=47> */
.L_x_11305:
        /* <DEDUP_REMOVED lines=13> */
.L_x_11215:
        /* <DEDUP_REMOVED lines=11> */
.L_x_11216:
[----:B------:R-:W-:Y:S01]  /*16930*/  VIADD R25, R25, 0x1 ;  /* 0x0000000119197836 */ /* 0x000fe20000000000 */
[----:B------:R0:W-:Y:S04]  /*16940*/  SYNCS.ARRIVE.TRANS64.A1T0 RZ, [R0+URZ+0x2d850], RZ ;  /* 0x02d850ff00ff79a7 */ /* 0x0001e8000810003f */
[----:B------:R-:W-:-:S04]  /*16950*/  ISETP.NE.AND P0, PT, R25, 0x2, PT ;  /* 0x000000021900780c */ /* 0x000fc80003f05270 */
[----:B0-----:R-:W-:Y:S02]  /*16960*/  SEL R0, RZ, 0x1, P0 ;  /* 0x00000001ff007807 */ /* 0x001fe40000000000 */
[----:B------:R-:W-:Y:S02]  /*16970*/  SEL R25, R25, RZ, P0 ;  /* 0x000000ff19197207 */ /* 0x000fe40000000000 */
[----:B------:R-:W-:-:S07]  /*16980*/  LOP3.LUT R29, R29, R0, RZ, 0x3c, !PT ;  /* 0x000000001d1d7212 */ /* 0x000fce00078e3cff */
.L_x_11175:
[----:B------:R-:W-:Y:S05]  /*16990*/  BSYNC B7 ;  /* 0x0000000000077941 */ /* 0x000fea0003800000 */
.L_x_11173:
        /* <DEDUP_REMOVED lines=11> */
.L_x_11217:
        /* <DEDUP_REMOVED lines=10> */
[----:B------:R1:W2:Y:S01]  /*16af0*/  @!P1 LDG.E R3, desc[UR54][R2.64] ;  /* 0x0000003602039981 */ /* 0x0002a2000c1e1900 */
[C---:B------:R-:W-:Y:S02]  /*16b00*/  ISETP.GE.U32.AND P2, PT, R7.reuse, 0x2, PT ;  /* 0x000000020700780c */ /* 0x040fe40003f46070 */
[C---:B------:R-:W-:Y:S01]  /*16b10*/  ISETP.GE.U32.AND P3, PT, R7.reuse, 0x4, PT ;  /* 0x000000040700780c */ /* 0x040fe20003f66070 */
[----:B------:R-:W-:Y:S01]  /*16b20*/  SHFL.IDX PT, R0, R16, RZ, 0x1f ;  /* 0x00001fff10007589 */ /* 0x000fe200000e0000 */
[C---:B------:R-:W-:Y:S02]  /*16b30*/  ISETP.GE.U32.AND P4, PT, R7.reuse, 0x8, PT ;  /* 0x000000080700780c */ /* 0x040fe40003f86070 */
[C---:B------:R-:W-:Y:S01]  /*16b40*/  ISETP.GE.U32.AND P5, PT, R7.reuse, 0x10, PT ;  /* 0x000000100700780c */ /* 0x040fe20003fa6070 */
[----:B------:R-:W-:Y:S01]  /*16b50*/  SHFL.IDX PT, R16, R16, 0x1, 0x1f ;  /* 0x00201f0010107f89 */ /* 0x000fe200000e0000 */
[----:B-1----:R-:W-:Y:S02]  /*16b60*/  IMAD.MOV.U32 R2, RZ, RZ, RZ ;  /* 0x000000ffff027224 */ /* 0x002fe400078e00ff */
        /* <DEDUP_REMOVED lines=18> */
.L_x_11315:
[----:B------:R-:W-:Y:S02]  /*16c90*/  ULDC UR4, c[0x0][0xc38] ;  /* 0x00030e0000047ab9 */ /* 0x000fe40000000800 */
[----:B------:R-:W-:-:S04]  /*16ca0*/  IMAD.U32 R4, RZ, RZ, UR4 ;  /* 0x00000004ff047e24 */ /* 0x000fc8000f8e00ff */
[----:B--2---:R-:W-:-:S04]  /*16cb0*/  IMAD R5, R14, R4, RZ ;  /* 0x000000040e057224 */ /* 0x004fc800078e02ff */
[----:B------:R-:W-:-:S05]  /*16cc0*/  IMAD.IADD R16, R16, 0x1, R5 ;  /* 0x0000000110107824 */ /* 0x000fca00078e0205 */
[----:B------:R-:W-:-:S13]  /*16cd0*/  ISETP.GT.AND P6, PT, R16, R0, PT ;  /* 0x000000001000720c */ /* 0x000fda0003fc4270 */
[----:B------:R-:W-:Y:S05]  /*16ce0*/  @P6 BRA `(.L_x_11220) ;  /* 0x00000000009c6947 */ /* 0x000fea0003800000 */
.L_x_11225:
[----:B------:R-:W2:Y:S01]  /*16cf0*/  LDC R4, c[0x0][0xc3c] ;  /* 0x00030f00ff047b82 */ /* 0x000ea20000000800 */
[----:B------:R-:W-:-:S05]  /*16d00*/  VIADD R19, R19, 0x1f ;  /* 0x0000001f13137836 */ /* 0x000fca0000000000 */
[----:B--2---:R-:W-:-:S13]  /*16d10*/  ISETP.GE.AND P6, PT, R19, R4, PT ;  /* 0x000000041300720c */ /* 0x004fda0003fc6270 */
[----:B------:R-:W-:Y:S05]  /*16d20*/  @P6 BRA `(.L_x_11221) ;  /* 0x0000000400d06947 */ /* 0x000fea0003800000 */
[----:B------:R-:W2:Y:S01]  /*16d30*/  S2R R2, SR_TID.X ;  /* 0x0000000000027919 */ /* 0x000ea20000002100 */
[----:B------:R-:W-:Y:S01]  /*16d40*/  BSSY B0, `(.L_x_11222) ;  /* 0x0000009000007945 */ /* 0x000fe20003800000 */
[----:B--2---:R-:W-:-:S05]  /*16d50*/  LOP3.LUT R2, R2, 0x1f, RZ, 0xc0, !PT ;  /* 0x0000001f02027812 */ /* 0x004fca00078ec0ff */
[----:B------:R-:W-:Y:S02]  /*16d60*/  IMAD.IADD R5, R19, 0x1, R2 ;  /* 0x0000000113057824 */ /* 0x000fe400078e0202 */
[----:B------:R-:W-:-:S03]  /*16d70*/  IMAD.MOV.U32 R2, RZ, RZ, RZ ;  /* 0x000000ffff027224 */ /* 0x000fc600078e00ff */
[----:B------:R-:W-:-:S13]  /*16d80*/  ISETP.GE.OR P6, PT, R5, R4, !P0 ;  /* 0x000000040500720c */ /* 0x000fda00047c6670 */
[----:B------:R-:W-:Y:S05]  /*16d90*/  @P6 BRA `(.L_x_11223) ;  /* 0x00000000000c6947 */ /* 0x000fea0003800000 */
[----:B-1----:R-:W1:Y:S02]  /*16da0*/  LDC.64 R2, c[0x0][0xc80] ;  /* 0x00032000ff027b82 */ /* 0x002e640000000a00 */
[----:B-1----:R-:W-:-:S06]  /*16db0*/  IMAD.WIDE R2, R5, 0x4, R2 ;  /* 0x0000000405027825 */ /* 0x002fcc00078e0202 */
[----:B------:R2:W5:Y:S02]  /*16dc0*/  LDG.E R2, desc[UR54][R2.64] ;  /* 0x0000003602027981 */ /* 0x000564000c1e1900 */
.L_x_11223:
[----:B------:R-:W-:Y:S05]  /*16dd0*/  BSYNC B0 ;  /* 0x0000000000007941 */ /* 0x000fea0003800000 */
.L_x_11222:
[----:B------:R-:W-:-:S03]  /*16de0*/  UMOV UR4, 0xffffffff ;  /* 0xffffffff00047882 */ /* 0x000fc60000000000 */
[----:B------:R-:W-:Y:S05]  /*16df0*/  BRA.DIV UR4, `(.L_x_11224) ;  /* 0x0000003204f47947 */ /* 0x000fea000b800000 */
[----:B-----5:R-:W3:Y:S02]  /*16e00*/  SHFL.UP PT, R14, R2, 0x1, RZ ;  /* 0x04200000020e7989 */ /* 0x020ee400000e00ff */
[----:B---3--:R-:W-:-:S05]  /*16e10*/  SEL R13, R14, RZ, P1 ;  /* 0x000000ff0e0d7207 */ /* 0x008fca0000800000 */
[----:B------:R-:W-:-:S05]  /*16e20*/  IMAD.IADD R13, R2, 0x1, R13 ;  /* 0x00000001020d7824 */ /* 0x000fca00078e020d */
[----:B------:R-:W3:Y:S02]  /*16e30*/  SHFL.UP PT, R14, R13, 0x2, RZ ;  /* 0x044000000d0e7989 */ /* 0x000ee400000e00ff */
[----:B---3--:R-:W-:-:S05]  /*16e40*/  SEL R14, R14, RZ, P2 ;  /* 0x000000ff0e0e7207 */ /* 0x008fca0001000000 */
[----:B-12---:R-:W-:-:S05]  /*16e50*/  IMAD.IADD R3, R13, 0x1, R14 ;  /* 0x000000010d037824 */ /* 0x006fca00078e020e */
        /* <DEDUP_REMOVED lines=10> */
.L_x_11323:
[----:B------:R-:W-:Y:S02]  /*16f00*/  ULDC UR4, c[0x0][0xc38] ;  /* 0x00030e0000047ab9 */ /* 0x000fe40000000800 */
[----:B------:R-:W-:-:S04]  /*16f10*/  IMAD.U32 R4, RZ, RZ, UR4 ;  /* 0x00000004ff047e24 */ /* 0x000fc8000f8e00ff */
[----:B--2---:R-:W-:-:S04]  /*16f20*/  IMAD R5, R14, R4, RZ ;  /* 0x000000040e057224 */ /* 0x004fc800078e02ff */
[----:B------:R-:W-:-:S05]  /*16f30*/  IMAD.IADD R16, R5, 0x1, R16 ;  /* 0x0000000105107824 */ /* 0x000fca00078e0210 */
[----:B------:R-:W-:-:S13]  /*16f40*/  ISETP.GT.AND P6, PT, R16, R0, PT ;  /* 0x000000001000720c */ /* 0x000fda0003fc4270 */
[----:B------:R-:W-:Y:S05]  /*16f50*/  @!P6 BRA `(.L_x_11225) ;  /* 0xfffffffc0064e947 */ /* 0x000fea000383ffff */
.L_x_11220:
        /* <DEDUP_REMOVED lines=8> */
.L_x_11327:
[----:B------:R-:W-:Y:S01]  /*16fe0*/  ISETP.NE.AND P0, PT, R6, RZ, PT ;  /* 0x000000ff0600720c */ /* 0x000fe20003f05270 */
[----:B------:R-:W-:-:S12]  /*16ff0*/  IMAD.MOV.U32 R6, RZ, RZ, RZ ;  /* 0x000000ffff067224 */ /* 0x000fd800078e00ff */
[----:B------:R-:W-:Y:S05]  /*17000*/  @!P0 BRA `(.L_x_11227) ;  /* 0x0000000000108947 */ /* 0x000fea0003800000 */
[----:B------:R-:W-:Y:S01]  /*17010*/  UMOV UR4, 0xffffffff ;  /* 0xffffffff00047882 */ /* 0x000fe20000000000 */
[----:B------:R-:W-:Y:S02]  /*17020*/  VIADD R12, R5, 0xffffffff ;  /* 0xffffffff050c7836 */ /* 0x000fe40000000000 */
[----:B------:R-:W-:Y:S05]  /*17030*/  BRA.DIV UR4, `(.L_x_11228) ;  /* 0x0000003604687947 */ /* 0x000fea000b800000 */
[----:B------:R4:W0:Y:S02]  /*17040*/  SHFL.IDX PT, R6, R3, R12, 0x1f ;  /* 0x00001f0c03067589 */ /* 0x00082400000e0000 */
.L_x_11227:
[----:B-12-4-:R-:W1:Y:S01]  /*17050*/  LDC.64 R2, c[0x0][0xc90] ;  /* 0x00032400ff027b82 */ /* 0x016e620000000a00 */
[----:B------:R-:W-:-:S04]  /*17060*/  IMAD.IADD R19, R5, 0x1, R19 ;  /* 0x0000000105137824 */ /* 0x000fc800078e0213 */
[----:B-1----:R-:W-:-:S05]  /*17070*/  IMAD.WIDE R2, R19, 0x4, R2 ;  /* 0x0000000413027825 */ /* 0x002fca00078e0202 */
[----:B------:R1:W3:Y:S01]  /*17080*/  LDG.E R7, desc[UR54][R2.64] ;  /* 0x0000003602077981 */ /* 0x0002e2000c1e1900 */
[----:B0-----:R-:W-:-:S04]  /*17090*/  IMAD R16, R6, R4, R16 ;  /* 0x0000000406107224 */ /* 0x001fc800078e0210 */
[----:B------:R-:W-:Y:S02]  /*170a0*/  IMAD.IADD R0, R0, 0x1, -R16 ;  /* 0x0000000100007824 */ /* 0x000fe400078e0a10 */
[----:B-1----:R-:W-:Y:S02]  /*170b0*/  IMAD.MOV.U32 R2, RZ, RZ, RZ ;  /* 0x000000ffff027224 */ /* 0x002fe400078e00ff */
[----:B---3--:R-:W-:-:S05]  /*170c0*/  IMAD R5, R17, R7, RZ ;  /* 0x0000000711057224 */ /* 0x008fca00078e02ff */
        /* <DEDUP_REMOVED lines=47> */
[C---:B------:R-:W-:Y:S01]  /*173c0*/  LOP3.LUT R0, R5.reuse, R4, RZ, 0x3c, !PT ;  /* 0x0000000405007212 */ /* 0x040fe200078e3cff */
[----:B------:R-:W-:-:S03]  /*173d0*/  IMAD.IADD R5, R5, 0x1, R6 ;  /* 0x0000000105057824 */ /* 0x000fc600078e0206 */
[----:B------:R-:W-:-:S07]  /*173e0*/  ISETP.GE.AND P2, PT, R0, RZ, PT ;  /* 0x000000ff0000720c */ /* 0x000fce0003f46270 */
        /* <DEDUP_REMOVED lines=8> */
.L_x_11221:
[----:B------:R-:W-:Y:S01]  /*17470*/  UMOV UR4, URZ ;  /* 0x0000003f00047c82 */ /* 0x000fe20008000000 */
[----:B------:R-:W-:Y:S01]  /*17480*/  UMOV UR5, URZ ;  /* 0x0000003f00057c82 */ /* 0x000fe20008000000 */
[----:B------:R-:W-:Y:S01]  /*17490*/  ULDC UR6, c[0x0][0xc3c] ;  /* 0x00030f0000067ab9 */ /* 0x000fe20000000800 */
[----:B------:R-:W-:Y:S02]  /*174a0*/  IMAD.MOV.U32 R16, RZ, RZ, R0 ;  /* 0x000000ffff107224 */ /* 0x000fe400078e0000 */
[----:B------:R-:W-:Y:S02]  /*174b0*/  IMAD.U32 R17, RZ, RZ, UR4 ;  /* 0x00000004ff117e24 */ /* 0x000fe4000f8e00ff */
[----:B------:R-:W-:Y:S02]  /*174c0*/  IMAD.U32 R18, RZ, RZ, UR5 ;  /* 0x00000005ff127e24 */ /* 0x000fe4000f8e00ff */
[----:B------:R-:W-:-:S07]  /*174d0*/  IMAD.U32 R19, RZ, RZ, UR6 ;  /* 0x00000006ff137e24 */ /* 0x000fce000f8e00ff */
.L_x_11229:
[----:B------:R-:W2:Y:S01]  /*174e0*/  S2R R0, SR_TID.X ;  /* 0x0000000000007919 */ /* 0x000ea20000002100 */
[----:B------:R-:W-:Y:S05]  /*174f0*/  WARPSYNC.ALL ;  /* 0x0000000000007948 */ /* 0x000fea0003800000 */
[----:B------:R-:W-:Y:S01]  /*17500*/  BAR.SYNC.DEFER_BLOCKING 0x4, 0x200 ;  /* 0x0108000000007b1d */ /* 0x000fe20000010000 */
[----:B--2---:R-:W-:-:S04]  /*17510*/  LOP3.LUT R0, R0, 0x1f, RZ, 0xc0, !PT ;  /* 0x0000001f00007812 */ /* 0x004fc800078ec0ff */
[----:B------:R-:W-:-:S13]  /*17520*/  ISETP.NE.AND P0, PT, R0, RZ, PT ;  /* 0x000000ff0000720c */ /* 0x000fda0003f05270 */
[----:B-1----:R-:W1:Y:S01]  /*17530*/  @!P0 S2R R3, SR_CgaCtaId ;  /* 0x0000000000038919 */ /* 0x002e620000008800 */
[----:B------:R-:W-:-:S04]  /*17540*/  @!P0 MOV R0, 0x400 ;  /* 0x0000040000008802 */ /* 0x000fc80000000f00 */
[----:B-1----:R-:W-:-:S05]  /*17550*/  @!P0 LEA R22, R3, R0, 0x18 ;  /* 0x0000000003168211 */ /* 0x002fca00078ec0ff */
[----:B------:R1:W-:Y:S01]  /*17560*/  @!P0 STS.128 [R22+0x2d8d0], R16 ;  /* 0x02d8d01016008388 */ /* 0x0003e20000000c00 */
[----:B------:R-:W-:Y:S06]  /*17570*/  BAR.ARV 0x5, 0x200 ;  /* 0x0148000000007b1d */ /* 0x000fec0000002000 */
.L_x_11218:
[----:B------:R-:W-:Y:S02]  /*17580*/  ULDC UR4, c[0x0][0xc3c] ;  /* 0x00030f0000047ab9 */ /* 0x000fe40000000800 */
[----:B---3--:R-:W-:-:S13]  /*17590*/  ISETP.GE.AND P0, PT, R19, UR4, PT ;  /* 0x0000000413007c0c */ /* 0x008fda000bf06270 */
[----:B------:R-:W-:Y:S05]  /*175a0*/  @!P0 BRA `(.L_x_11230) ;  /* 0xffffffb4008c8947 */ /* 0x000fea000383ffff */
[----:B------:R-:W-:Y:S05]  /*175b0*/  BSYNC B8 ;  /* 0x0000000000087941 */ /* 0x000fea0003800000 */
.L_x_11161:
        /* <DEDUP_REMOVED lines=12> */
.L_x_11330:
[----:B------:R-:W-:Y:S05]  /*17680*/  BSYNC B0 ;  /* 0x0000000000007941 */ /* 0x000fea0003800000 */
.L_x_11231:
[----:B------:R-:W-:-:S03]  /*17690*/  UMOV UR4, 0xffffffff ;  /* 0xffffffff00047882 */ /* 0x000fc60000000000 */
[----:B------:R-:W-:Y:S05]  /*176a0*/  BRA.DIV UR4, `(.L_x_11233) ;  /* 0x0000003204087947 */ /* 0x000fea000b800000 */
[----:B0-----:R-:W0:Y:S02]  /*176b0*/  S2R R0, SR_TID.X ;  /* 0x0000000000007919 */ /* 0x001e240000002100 */
[----:B0-----:R-:W-:-:S04]  /*176c0*/  SHF.R.U32.HI R0, RZ, 0x5, R0 ;  /* 0x00000005ff007819 */ /* 0x001fc80000011600 */
[----:B------:R-:W-:-:S05]  /*176d0*/  LOP3.LUT R0, R0, 0x3, RZ, 0xc0, !PT ;  /* 0x0000000300007812 */ /* 0x000fca00078ec0ff */
[----:B------:R0:W3:Y:S02]  /*176e0*/  SHFL.IDX PT, R14, R0, RZ, 0x1f ;  /* 0x00001fff000e7589 */ /* 0x0000e400000e0000 */
.L_x_11333:
[----:B---3--:R-:W-:Y:S01]  /*176f0*/  ISETP.NE.AND P0, PT, R14, RZ, PT ;  /* 0x000000ff0e00720c */ /* 0x008fe20003f05270 */
[----:B------:R-:W-:-:S12]  /*17700*/  BSSY B0, `(.L_x_11234) ;  /* 0x0000024000007945 */ /* 0x000fd80003800000 */
[----:B------:R-:W-:Y:S05]  /*17710*/  @P0 BRA `(.L_x_11235) ;  /* 0x0000000000880947 */ /* 0x000fea0003800000 */
[----:B------:R-:W-:-:S03]  /*17720*/  UMOV UR4, 0xffffffff ;  /* 0xffffffff00047882 */ /* 0x000fc60000000000 */
[----:B------:R-:W-:Y:S05]  /*17730*/  BRA.DIV UR4, `(.L_x_11236) ;  /* 0x0000003204187947 */ /* 0x000fea000b800000 */
[----:B------:R-:W-:-:S13]  /*17740*/  ELECT P6, URZ, PT ;  /* 0x00000000003f782f */ /* 0x000fda00038c0000 */
.L_x_11336:
[----:B------:R-:W-:Y:S05]  /*17750*/  @!P6 BRA `(.L_x_11235) ;  /* 0x000000000078e947 */ /* 0x000fea0003800000 */
[----:B------:R-:W-:-:S06]  /*17760*/  ULOP3.LUT UR4, UR43, 0x2, URZ, 0xfc, !UPT ;  /* 0x000000022b047892 */ /* 0x000fcc000f8efc3f */
[----:B0-----:R-:W-:-:S05]  /*17770*/  IMAD.U32 R0, RZ, RZ, UR4 ;  /* 0x00000004ff007e24 */ /* 0x001fca000f8e00ff */
[----:B------:R-:W-:-:S13]  /*17780*/  ISETP.NE.AND P0, PT, R0, 0x3, PT ;  /* 0x000000030000780c */ /* 0x000fda0003f05270 */
[----:B------:R-:W-:Y:S05]  /*17790*/  @!P0 BRA `(.L_x_11237) ;  /* 0x0000000000048947 */ /* 0x000fea0003800000 */
[----:B------:R-:W-:Y:S01]  /*177a0*/  BPT.TRAP 0x1 ;  /* 0x000000040000795c */ /* 0x000fe20000300000 */
.L_x_11237:
[----:B------:R-:W-:Y:S01]  /*177b0*/  IMAD R3, R25, 0x8, R5 ;  /* 0x0000000819037824 */ /* 0x000fe200078e0205 */
[----:B------:R-:W-:Y:S01]  /*177c0*/  SHF.L.U32 R2, R29, 0x1f, RZ ;  /* 0x0000001f1d027819 */ /* 0x000fe200000006ff */
[----:B------:R-:W-:-:S03]  /*177d0*/  VIADD R25, R25, 0x1 ;  /* 0x0000000119197836 */ /* 0x000fc60000000000 */
[----:B------:R-:W0:Y:S02]  /*177e0*/  SYNCS.PHASECHK.TRANS64.TRYWAIT P1, [R3+URZ+0x2d840], R2 ;  /* 0x02d84002030075a7 */ /* 0x000e24000802017f */
[----:B------:R-:W-:-:S04]  /*177f0*/  ISETP.NE.AND P2, PT, R25, 0x2, PT ;  /* 0x000000021900780c */ /* 0x000fc80003f45270 */
[----:B------:R-:W-:Y:S01]  /*17800*/  SEL R0, RZ, 0x1, P2 ;  /* 0x00000001ff007807 */ /* 0x000fe20001000000 */
[----:B0-----:R-:W-:Y:S08]  /*17810*/  @!P1 BRA `(.L_x_11238) ;  /* 0x0000003000009947 */ /* 0x001ff00003800000 */
.L_x_11337:
[----:B------:R-:W-:Y:S02]  /*17820*/  SEL R25, R25, RZ, P2 ;  /* 0x000000ff19197207 */ /* 0x000fe40001000000 */
[----:B------:R-:W-:Y:S01]  /*17830*/  LOP3.LUT R0, R29, R0, RZ, 0x3c, !PT ;  /* 0x000000001d007212 */ /* 0x000fe200078e3cff */
[----:B------:R-:W-:Y:S06]  /*17840*/  @!P0 BRA `(.L_x_11239) ;  /* 0x0000000000048947 */ /* 0x000fec0003800000 */
[----:B------:R-:W-:Y:S01]  /*17850*/  BPT.TRAP 0x1 ;  /* 0x000000040000795c */ /* 0x000fe20000300000 */
.L_x_11239:
[----:B------:R-:W-:Y:S01]  /*17860*/  IMAD R25, R25, 0x8, R5 ;  /* 0x0000000819197824 */ /* 0x000fe200078e0205 */
[----:B------:R-:W-:-:S04]  /*17870*/  SHF.L.U32 R0, R0, 0x1f, RZ ;  /* 0x0000001f00007819 */ /* 0x000fc800000006ff */
[----:B------:R-:W3:Y:S02]  /*17880*/  SYNCS.PHASECHK.TRANS64.TRYWAIT P1, [R25+URZ+0x2d840], R0 ;  /* 0x02d84000190075a7 */ /* 0x000ee4000802017f */
[----:B---3--:R-:W-:Y:S05]  /*17890*/  @!P1 BRA `(.L_x_11240) ;  /* 0x0000002c00f49947 */ /* 0x008fea0003800000 */
.L_x_11338:
[----:B------:R-:W-:Y:S05]  /*178a0*/  @!P0 BRA `(.L_x_11241) ;  /* 0x0000000000048947 */ /* 0x000fea0003800000 */
[----:B------:R-:W-:Y:S01]  /*178b0*/  BPT.TRAP 0x1 ;  /* 0x000000040000795c */ /* 0x000fe20000300000 */
.L_x_11241:
[----:B------:R-:W4:Y:S02]  /*178c0*/  SYNCS.PHASECHK.TRANS64.TRYWAIT P1, [R3+URZ+0x2d860], R2 ;  /* 0x02d86002030075a7 */ /* 0x000f24000802017f */
[----:B----4-:R-:W-:Y:S05]  /*178d0*/  @!P1 BRA `(.L_x_11242) ;  /* 0x0000002c00f89947 */ /* 0x010fea0003800000 */
.L_x_11339:
[----:B------:R-:W-:Y:S05]  /*178e0*/  @!P0 BRA `(.L_x_11243) ;  /* 0x0000000000048947 */ /* 0x000fea0003800000 */
[----:B------:R-:W-:Y:S01]  /*178f0*/  BPT.TRAP 0x1 ;  /* 0x000000040000795c */ /* 0x000fe20000300000 */
.L_x_11243:
[----:B------:R0:W0:Y:S02]  /*17900*/  SYNCS.PHASECHK.TRANS64.TRYWAIT P0, [R25+URZ+0x2d860], R0 ;  /* 0x02d86000190075a7 */ /* 0x000024000800017f */
[----:B0-----:R-:W-:Y:S05]  /*17910*/  @!P0 NANOSLEEP.SYNCS 0x989680 ;  /* 0x009896800000895d */ /* 0x001fea0003900000 */
[----:B------:R-:W0:Y:S02]  /*17920*/  @!P0 SYNCS.PHASECHK.TRANS64 P0, [R25+URZ+0x2d860], R0 ;  /* 0x02d86000190085a7 */ /* 0x000e24000800007f */
[----:B0-----:R-:W-:Y:S05]  /*17930*/  @!P0 BRA `(.L_x_11243) ;  /* 0xfffffffc00f08947 */ /* 0x001fea000383ffff */
.L_x_11235:
[----:B------:R-:W-:Y:S05]  /*17940*/  BSYNC B0 ;  /* 0x0000000000007941 */ /* 0x000fea0003800000 */
.L_x_11234:
[----:B------:R-:W-:Y:S05]  /*17950*/  EXIT ;  /* 0x000000000000794d */ /* 0x000fea0003800000 */
.L_x_11063:
[----:B0-----:R-:W-:-:S04]  /*17960*/  IMAD.U32 R3, RZ, RZ, UR41 ;  /* 0x00000029ff037e24 */ /* 0x001fc8000f8e00ff */
[----:B------:R0:W1:Y:S03]  /*17970*/  SYNCS.PHASECHK.TRANS64.TRYWAIT P1, [R3+URZ+0x2d800], R0 ;  /* 0x02d80000030075a7 */ /* 0x000066000802017f */
[----:B-1----:R-:W-:Y:S05]  /*17980*/  @!P1 NANOSLEEP.SYNCS 0x989680 ;  /* 0x009896800000995d */ /* 0x002fea0003900000 */
[----:B------:R-:W1:Y:S02]  /*17990*/  @!P1 SYNCS.PHASECHK.TRANS64 P1, [R3+URZ+0x2d800], R0 ;  /* 0x02d80000030095a7 */ /* 0x000e64000802007f */
[----:B-1----:R-:W-:Y:S05]  /*179a0*/  @!P1 BRA `(.L_x_11063) ;  /* 0xfffffffc00ec9947 */ /* 0x002fea000383ffff */
[----:B------:R-:W-:Y:S05]  /*179b0*/  BRA `(.L_x_11244) ;  /* 0xfffffea000a47947 */ /* 0x000fea000383ffff */
.L_x_11067:
[----:B-1----:R1:W2:Y:S02]  /*179c0*/  SYNCS.PHASECHK.TRANS64.TRYWAIT P1, [R6+URZ+0x2d830], R3 ;  /* 0x02d83003060075a7 */ /* 0x0022a4000802017f */
[----:B--2---:R-:W-:Y:S05]  /*179d0*/  @!P1 NANOSLEEP.SYNCS 0x989680 ;  /* 0x009896800000995d */ /* 0x004fea0003900000 */
[----:B------:R-:W2:Y:S02]  /*179e0*/  @!P1 SYNCS.PHASECHK.TRANS64 P1, [R6+URZ+0x2d830], R3 ;  /* 0x02d83003060095a7 */ /* 0x000ea4000802007f */
[----:B--2---:R-:W-:Y:S05]  /*179f0*/  @!P1 BRA `(.L_x_11067) ;  /* 0xfffffffc00f09947 */ /* 0x004fea000383ffff */
[----:B------:R-:W-:Y:S05]  /*17a00*/  BRA `(.L_x_11066) ;  /* 0xfffffea000c07947 */ /* 0x000fea000383ffff */
.L_x_11084:
[----:B-1----:R-:W-:-:S04]  /*17a10*/  IMAD.U32 R7, RZ, RZ, UR6 ;  /* 0x00000006ff077e24 */ /* 0x002fc8000f8e00ff */
[----:B------:R1:W2:Y:S03]  /*17a20*/  SYNCS.PHASECHK.TRANS64.TRYWAIT P1, [R7+URZ+0x2d830], R6 ;  /* 0x02d83006070075a7 */ /* 0x0002a6000802017f */
[----:B--2---:R-:W-:Y:S05]  /*17a30*/  @!P1 NANOSLEEP.SYNCS 0x989680 ;  /* 0x009896800000995d */ /* 0x004fea0003900000 */
[----:B------:R-:W2:Y:S02]  /*17a40*/  @!P1 SYNCS.PHASECHK.TRANS64 P1, [R7+URZ+0x2d830], R6 ;  /* 0x02d83006070095a7 */ /* 0x000ea4000802007f */
[----:B--2---:R-:W-:Y:S05]  /*17a50*/  @!P1 BRA `(.L_x_11084) ;  /* 0xfffffffc00ec9947 */ /* 0x004fea000383ffff */
[----:B------:R-:W-:Y:S05]  /*17a60*/  BRA `(.L_x_11081) ;  /* 0xfffffedc00dc7947 */ /* 0x000fea000383ffff */
.L_x_11088:
[----:B-1----:R-:W-:-:S04]  /*17a70*/  IMAD.U32 R7, RZ, RZ, UR6 ;  /* 0x00000006ff077e24 */ /* 0x002fc8000f8e00ff */
[----:B------:R1:W2:Y:S03]  /*17a80*/  SYNCS.PHASECHK.TRANS64.TRYWAIT P1, [R7+URZ+0x2d850], R6 ;  /* 0x02d85006070075a7 */ /* 0x0002a6000802017f */
[----:B--2---:R-:W-:Y:S05]  /*17a90*/  @!P1 NANOSLEEP.SYNCS 0x989680 ;  /* 0x009896800000995d */ /* 0x004fea0003900000 */
[----:B------:R-:W2:Y:S02]  /*17aa0*/  @!P1 SYNCS.PHASECHK.TRANS64 P1, [R7+URZ+0x2d850], R6 ;  /* 0x02d85006070095a7 */ /* 0x000ea4000802007f */
[----:B--2---:R-:W-:Y:S05]  /*17ab0*/  @!P1 BRA `(.L_x_11088) ;  /* 0xfffffffc00ec9947 */ /* 0x004fea000383ffff */
[----:B------:R-:W-:Y:S05]  /*17ac0*/  BRA `(.L_x_11085) ;  /* 0xfffffee000887947 */ /* 0x000fea000383ffff */
.L_x_11107:
[----:B-1----:R-:W-:-:S04]  /*17ad0*/  IMAD.U32 R7, RZ, RZ, UR6 ;  /* 0x00000006ff077e24 */ /* 0x002fc8000f8e00ff */
[----:B------:R1:W2:Y:S03]  /*17ae0*/  SYNCS.PHASECHK.TRANS64.TRYWAIT P1, [R7+URZ+0x2d830], R6 ;  /* 0x02d83006070075a7 */ /* 0x0002a6000802017f */
[----:B--2---:R-:W-:Y:S05]  /*17af0*/  @!P1 NANOSLEEP.SYNCS 0x989680 ;  /* 0x009896800000995d */ /* 0x004fea0003900000 */
[----:B------:R-:W2:Y:S02]  /*17b00*/  @!P1 SYNCS.PHASECHK.TRANS64 P1, [R7+URZ+0x2d830], R6 ;  /* 0x02d83006070095a7 */ /* 0x000ea4000802007f */
[----:B--2---:R-:W-:Y:S05]  /*17b10*/  @!P1 BRA `(.L_x_11107) ;  /* 0xfffffffc00ec9947 */ /* 0x004fea000383ffff */
[----:B------:R-:W-:Y:S05]  /*17b20*/  BRA `(.L_x_11104) ;  /* 0xffffff1800e87947 */ /* 0x000fea000383ffff */
.L_x_11111:
[----:B-1----:R-:W-:-:S04]  /*17b30*/  IMAD.U32 R7, RZ, RZ, UR6 ;  /* 0x00000006ff077e24 */ /* 0x002fc8000f8e00ff */
[----:B------:R1:W2:Y:S03]  /*17b40*/  SYNCS.PHASECHK.TRANS64.TRYWAIT P1, [R7+URZ+0x2d850], R6 ;  /* 0x02d85006070075a7 */ /* 0x0002a6000802017f */
[----:B--2---:R-:W-:Y:S05]  /*17b50*/  @!P1 NANOSLEEP.SYNCS 0x989680 ;  /* 0x009896800000995d */ /* 0x004fea0003900000 */
[----:B------:R-:W2:Y:S02]  /*17b60*/  @!P1 SYNCS.PHASECHK.TRANS64 P1, [R7+URZ+0x2d850], R6 ;  /* 0x02d85006070095a7 */ /* 0x000ea4000802007f */
[----:B--2---:R-:W-:Y:S05]  /*17b70*/  @!P1 BRA `(.L_x_11111) ;  /* 0xfffffffc00ec9947 */ /* 0x004fea000383ffff */
[----:B------:R-:W-:Y:S05]  /*17b80*/  BRA `(.L_x_11108) ;  /* 0xffffff1c00947947 */ /* 0x000fea000383ffff */
.L_x_11119:
[----:B-1----:R-:W-:-:S04]  /*17b90*/  IMAD.U32 R8, RZ, RZ, UR6 ;  /* 0x00000006ff087e24 */ /* 0x002fc8000f8e00ff */
[----:B------:R1:W2:Y:S03]  /*17ba0*/  SYNCS.PHASECHK.TRANS64.TRYWAIT P1, [R8+URZ+0x2d830], R5 ;  /* 0x02d83005080075a7 */ /* 0x0002a6000802017f */
[----:B--2---:R-:W-:Y:S05]  /*17bb0*/  @!P1 NANOSLEEP.SYNCS 0x989680 ;  /* 0x009896800000995d */ /* 0x004fea0003900000 */
[----:B------:R-:W2:Y:S02]  /*17bc0*/  @!P1 SYNCS.PHASECHK.TRANS64 P1, [R8+URZ+0x2d830], R5 ;  /* 0x02d83005080095a7 */ /* 0x000ea4000802007f */
[----:B--2---:R-:W-:Y:S05]  /*17bd0*/  @!P1 BRA `(.L_x_11119) ;  /* 0xfffffffc00ec9947 */ /* 0x004fea000383ffff */
[----:B------:R-:W-:Y:S05]  /*17be0*/  BRA `(.L_x_11116) ;  /* 0xffffff4400107947 */ /* 0x000fea000383ffff */
.L_x_11123:
[----:B-1----:R-:W-:-:S04]  /*17bf0*/  IMAD.U32 R8, RZ, RZ, UR6 ;  /* 0x00000006ff087e24 */ /* 0x002fc8000f8e00ff */
[----:B------:R1:W2:Y:S03]  /*17c00*/  SYNCS.PHASECHK.TRANS64.TRYWAIT P1, [R8+URZ+0x2d850], R5 ;  /* 0x02d85005080075a7 */ /* 0x0002a6000802017f */
[----:B--2---:R-:W-:Y:S05]  /*17c10*/  @!P1 NANOSLEEP.SYNCS 0x989680 ;  /* 0x009896800000995d */ /* 0x004fea0003900000 */
[----:B------:R-:W2:Y:S02]  /*17c20*/  @!P1 SYNCS.PHASECHK.TRANS64 P1, [R8+URZ+0x2d850], R5 ;  /* 0x02d85005080095a7 */ /* 0x000ea4000802007f */
[----:B--2---:R-:W-:Y:S05]  /*17c30*/  @!P1 BRA `(.L_x_11123) ;  /* 0xfffffffc00ec9947 */ /* 0x004fea000383ffff */
[----:B------:R-:W-:Y:S05]  /*17c40*/  BRA `(.L_x_11120) ;  /* 0xffffff4400bc7947 */ /* 0x000fea000383ffff */
.L_x_11138:
[----:B-1----:R-:W-:-:S04]  /*17c50*/  IMAD.U32 R4, RZ, RZ, UR8 ;  /* 0x00000008ff047e24 */ /* 0x002fc8000f8e00ff */
[----:B------:R1:W2:Y:S03]  /*17c60*/  SYNCS.PHASECHK.TRANS64.TRYWAIT P1, [R4+URZ+0x2d850], R3 ;  /* 0x02d85003040075a7 */ /* 0x0002a6000802017f */
[----:B--2---:R-:W-:Y:S05]  /*17c70*/  @!P1 NANOSLEEP.SYNCS 0x989680 ;  /* 0x009896800000995d */ /* 0x004fea0003900000 */
[----:B------:R-:W2:Y:S02]  /*17c80*/  @!P1 SYNCS.PHASECHK.TRANS64 P1, [R4+URZ+0x2d850], R3 ;  /* 0x02d85003040095a7 */ /* 0x000ea4000802007f */
[----:B--2---:R-:W-:Y:S05]  /*17c90*/  @!P1 BRA `(.L_x_11138) ;  /* 0xfffffffc00ec9947 */ /* 0x004fea000383ffff */
[----:B------:R-:W-:Y:S05]  /*17ca0*/  BRA `(.L_x_11137) ;  /* 0xffffff7c00307947 */ /* 0x000fea000383ffff */
.L_x_11181:
        /* <DEDUP_REMOVED lines=11> */
.L_x_11246:
[----:B------:R-:W-:Y:S05]  /*17d60*/  BSYNC B0 ;  /* 0x0000000000007941 */ /* 0x000fea0003800000 */
.L_x_11245:
[----:B------:R-:W-:Y:S05]  /*17d70*/  BRA `(.L_x_11247) ;  /* 0xffffffbc00dc7947 */ /* 0x000fea000383ffff */
.L_x_11184:
[----:B0-----:R0:W1:Y:S02]  /*17d80*/  SYNCS.PHASECHK.TRANS64.TRYWAIT P0, [R2+URZ+0x2d840], R4 ;  /* 0x02d84004020075a7 */ /* 0x001064000800017f */
[----:B-1----:R-:W-:Y:S05]  /*17d90*/  @!P0 NANOSLEEP.SYNCS 0x989680 ;  /* 0x009896800000895d */ /* 0x002fea0003900000 */
[----:B------:R-:W1:Y:S02]  /*17da0*/  @!P0 SYNCS.PHASECHK.TRANS64 P0, [R2+URZ+0x2d840], R4 ;  /* 0x02d84004020085a7 */ /* 0x000e64000800007f */
[----:B-1----:R-:W-:Y:S05]  /*17db0*/  @!P0 BRA `(.L_x_11184) ;  /* 0xfffffffc00f08947 */ /* 0x002fea000383ffff */
[----:B------:R-:W-:Y:S05]  /*17dc0*/  BRA `(.L_x_11248) ;  /* 0xffffffc000487947 */ /* 0x000fea000383ffff */
.L_x_11185:
        /* <DEDUP_REMOVED lines=8> */
.L_x_11250:
[----:B------:R-:W-:Y:S05]  /*17e50*/  BSYNC B0 ;  /* 0x0000000000007941 */ /* 0x000fea0003800000 */
.L_x_11249:
        /* <DEDUP_REMOVED lines=9> */
.L_x_11251:
[----:B------:R-:W-:Y:S02]  /*17ef0*/  IMAD.MOV.U32 R13, RZ, RZ, R6 ;  /* 0x000000ffff0d7224 */ /* 0x000fe400078e0006 */
[----:B------:R-:W-:Y:S02]  /*17f00*/  IMAD.MOV.U32 R12, RZ, RZ, 0x1 ;  /* 0x00000001ff0c7424 */ /* 0x000fe400078e00ff */
[----:B------:R-:W-:-:S07]  /*17f10*/  IMAD.MOV.U32 R5, RZ, RZ, R14 ;  /* 0x000000ffff057224 */ /* 0x000fce00078e000e */
[----:B------:R-:W-:Y:S05]  /*17f20*/  WARPSYNC.COLLECTIVE R15, `(.L_x_11252) ;  /* 0x000000000f087348 */ /* 0x000fea0003c00000 */
[----:B------:R0:W1:Y:S02]  /*17f30*/  SHFL.IDX P6, R14, R13, R12, R11 ;  /* 0x0000000c0d0e7389 */ /* 0x00006400000c000b */
[----:B01----:R-:W-:Y:S01]  /*17f40*/  ENDCOLLECTIVE ;  /* 0x000000000000791b */ /* 0x003fe20003800000 */
.L_x_11252:
        /* <DEDUP_REMOVED lines=17> */
.L_x_11253:
[----:B------:R-:W-:Y:S02]  /*18060*/  @P1 IMAD R8, R7, 0x2, R22 ;  /* 0x0000000207081824 */ /* 0x000fe400078e0216 */
[----:B------:R-:W-:Y:S02]  /*18070*/  IMAD.MOV.U32 R13, RZ, RZ, R6 ;  /* 0x000000ffff0d7224 */ /* 0x000fe400078e0006 */
[----:B------:R-:W-:Y:S02]  /*18080*/  IMAD.MOV.U32 R12, RZ, RZ, 0x2 ;  /* 0x00000002ff0c7424 */ /* 0x000fe400078e00ff */
[----:B------:R-:W-:-:S07]  /*18090*/  IMAD.MOV.U32 R5, RZ, RZ, R14 ;  /* 0x000000ffff057224 */ /* 0x000fce00078e000e */
[----:B------:R-:W-:Y:S05]  /*180a0*/  WARPSYNC.COLLECTIVE R15, `(.L_x_11254) ;  /* 0x000000000f087348 */ /* 0x000fea0003c00000 */
[----:B------:R0:W1:Y:S02]  /*180b0*/  SHFL.IDX P6, R14, R13, R12, R11 ;  /* 0x0000000c0d0e7389 */ /* 0x00006400000c000b */
[----:B01----:R-:W-:Y:S01]  /*180c0*/  ENDCOLLECTIVE ;  /* 0x000000000000791b */ /* 0x003fe20003800000 */
.L_x_11254:
        /* <DEDUP_REMOVED lines=17> */
.L_x_11255:
[----:B------:R-:W-:Y:S02]  /*181e0*/  @P1 IMAD R8, R7, 0x2, R22 ;  /* 0x0000000207081824 */ /* 0x000fe400078e0216 */
[----:B------:R-:W-:Y:S02]  /*181f0*/  IMAD.MOV.U32 R13, RZ, RZ, R6 ;  /* 0x000000ffff0d7224 */ /* 0x000fe400078e0006 */
[----:B------:R-:W-:Y:S02]  /*18200*/  IMAD.MOV.U32 R12, RZ, RZ, 0x3 ;  /* 0x00000003ff0c7424 */ /* 0x000fe400078e00ff */
[----:B------:R-:W-:-:S07]  /*18210*/  IMAD.MOV.U32 R5, RZ, RZ, R14 ;  /* 0x000000ffff057224 */ /* 0x000fce00078e000e */
[----:B------:R-:W-:Y:S05]  /*18220*/  WARPSYNC.COLLECTIVE R15, `(.L_x_11256) ;  /* 0x000000000f087348 */ /* 0x000fea0003c00000 */
[----:B------:R0:W1:Y:S02]  /*18230*/  SHFL.IDX P6, R14, R13, R12, R11 ;  /* 0x0000000c0d0e7389 */ /* 0x00006400000c000b */
[----:B01----:R-:W-:Y:S01]  /*18240*/  ENDCOLLECTIVE ;  /* 0x000000000000791b */ /* 0x003fe20003800000 */
.L_x_11256:
        /* <DEDUP_REMOVED lines=10> */
.L_x_11257:
        /* <DEDUP_REMOVED lines=8> */
.L_x_11190:
[----:B------:R-:W-:Y:S02]  /*18370*/  IMAD.IADD R2, R21, 0x1, R27 ;  /* 0x0000000115027824 */ /* 0x000fe400078e021b */
[----:B------:R0:W5:Y:S01]  /*18380*/  LDL R27, [R1+0x1c] ;  /* 0x00001c00011b7983 */ /* 0x0001620000100800 */
[----:B------:R-:W-:Y:S02]  /*18390*/  IMAD.MOV.U32 R13, RZ, RZ, R0 ;  /* 0x000000ffff0d7224 */ /* 0x000fe400078e0000 */
[----:B------:R-:W-:Y:S02]  /*183a0*/  IMAD.MOV.U32 R12, RZ, RZ, RZ ;  /* 0x000000ffff0c7224 */ /* 0x000fe400078e00ff */
[----:B------:R-:W-:Y:S02]  /*183b0*/  IMAD.MOV.U32 R11, RZ, RZ, 0x1c1f ;  /* 0x00001c1fff0b7424 */ /* 0x000fe400078e00ff */
[----:B------:R-:W-:Y:S02]  /*183c0*/  IMAD.MOV.U32 R15, RZ, RZ, -0x1 ;  /* 0xffffffffff0f7424 */ /* 0x000fe400078e00ff */
[----:B0-----:R-:W-:-:S07]  /*183d0*/  IMAD R3, R28, R10, RZ ;  /* 0x0000000a1c037224 */ /* 0x001fce00078e02ff */
[----:B-----5:R-:W-:Y:S05]  /*183e0*/  WARPSYNC.COLLECTIVE R15, `(.L_x_11259) ;  /* 0x000000000f087348 */ /* 0x020fea0003c00000 */
[----:B------:R0:W1:Y:S02]  /*183f0*/  SHFL.IDX P6, R14, R13, R12, R11 ;  /* 0x0000000c0d0e7389 */ /* 0x00006400000c000b */
[----:B01---5:R-:W-:Y:S01]  /*18400*/  ENDCOLLECTIVE ;  /* 0x000000000000791b */ /* 0x023fe20003800000 */
.L_x_11259:
[----:B------:R-:W-:Y:S02]  /*18410*/  IMAD.MOV.U32 R13, RZ, RZ, R4 ;  /* 0x000000ffff0d7224 */ /* 0x000fe400078e0004 */
[----:B------:R-:W-:-:S07]  /*18420*/  IMAD.MOV.U32 R6, RZ, RZ, R14 ;  /* 0x000000ffff067224 */ /* 0x000fce00078e000e */
[----:B------:R-:W-:Y:S05]  /*18430*/  WARPSYNC.COLLECTIVE R15, `(.L_x_11260) ;  /* 0x000000000f087348 */ /* 0x000fea0003c00000 */
[----:B------:R0:W1:Y:S02]  /*18440*/  SHFL.IDX P6, R14, R13, R12, R11 ;  /* 0x0000000c0d0e7389 */ /* 0x00006400000c000b */
[----:B01----:R-:W-:Y:S01]  /*18450*/  ENDCOLLECTIVE ;  /* 0x000000000000791b */ /* 0x003fe20003800000 */
.L_x_11260:
[----:B------:R-:W-:Y:S01]  /*18460*/  ISETP.GE.AND P3, PT, R2, R3, PT ;  /* 0x000000030200720c */ /* 0x000fe20003f66270 */
[----:B------:R-:W-:Y:S02]  /*18470*/  IMAD.MOV.U32 R13, RZ, RZ, R0 ;  /* 0x000000ffff0d7224 */ /* 0x000fe400078e0000 */
[----:B------:R-:W-:Y:S02]  /*18480*/  IMAD.MOV.U32 R12, RZ, RZ, 0x1 ;  /* 0x00000001ff0c7424 */ /* 0x000fe400078e00ff */
[----:B------:R-:W-:-:S08]  /*18490*/  IMAD.MOV.U32 R5, RZ, RZ, R14 ;  /* 0x000000ffff057224 */ /* 0x000fd000078e000e */
[----:B------:R-:W-:Y:S05]  /*184a0*/  WARPSYNC.COLLECTIVE R15, `(.L_x_11261) ;  /* 0x000000000f087348 */ /* 0x000fea0003c00000 */
[----:B------:R0:W1:Y:S02]  /*184b0*/  SHFL.IDX P6, R14, R13, R12, R11 ;  /* 0x0000000c0d0e7389 */ /* 0x00006400000c000b */
[----:B01----:R-:W-:Y:S01]  /*184c0*/  ENDCOLLECTIVE ;  /* 0x000000000000791b */ /* 0x003fe20003800000 */
.L_x_11261:
[----:B------:R-:W-:-:S05]  /*184d0*/  @!P3 LEA R5, P4, R20, R5, 0x1 ;  /* 0x000000051405b211 */ /* 0x000fca00078808ff */
[----:B------:R-:W-:-:S04]  /*184e0*/  @!P3 IMAD.X R6, RZ, RZ, R6, P4 ;  /* 0x000000ffff06b224 */ /* 0x000fc800020e0606 */
        /* <DEDUP_REMOVED lines=14> */
.L_x_11262:
[----:B------:R-:W-:Y:S01]  /*185d0*/  ISETP.GE.AND P3, PT, R10, R3, PT ;  /* 0x000000030a00720c */ /* 0x000fe20003f66270 */
[----:B------:R-:W-:Y:S02]  /*185e0*/  IMAD.MOV.U32 R13, RZ, RZ, R0 ;  /* 0x000000ffff0d7224 */ /* 0x000fe400078e0000 */
[----:B------:R-:W-:Y:S02]  /*185f0*/  IMAD.MOV.U32 R12, RZ, RZ, 0x2 ;  /* 0x00000002ff0c7424 */ /* 0x000fe400078e00ff */
[----:B------:R-:W-:-:S08]  /*18600*/  IMAD.MOV.U32 R5, RZ, RZ, R14 ;  /* 0x000000ffff057224 */ /* 0x000fd000078e000e */
[----:B------:R-:W-:Y:S05]  /*18610*/  WARPSYNC.COLLECTIVE R15, `(.L_x_11263) ;  /* 0x000000000f087348 */ /* 0x000fea0003c00000 */
[----:B------:R0:W1:Y:S02]  /*18620*/  SHFL.IDX P6, R14, R13, R12, R11 ;  /* 0x0000000c0d0e7389 */ /* 0x00006400000c000b */
[----:B01----:R-:W-:Y:S01]  /*18630*/  ENDCOLLECTIVE ;  /* 0x000000000000791b */ /* 0x003fe20003800000 */
.L_x_11263:
        /* <DEDUP_REMOVED lines=14> */
.L_x_11264:
        /* <DEDUP_REMOVED lines=8> */
.L_x_11265:
[----:B------:R-:W-:Y:S01]  /*187a0*/  @!P3 LEA R5, P4, R20, R5, 0x1 ;  /* 0x000000051405b211 */ /* 0x000fe200078808ff */
[----:B------:R-:W-:Y:S02]  /*187b0*/  IMAD.MOV.U32 R13, RZ, RZ, R4 ;  /* 0x000000ffff0d7224 */ /* 0x000fe400078e0004 */
[----:B------:R-:W-:-:S10]  /*187c0*/  IMAD.MOV.U32 R0, RZ, RZ, R14 ;  /* 0x000000ffff007224 */ /* 0x000fd400078e000e */
[----:B------:R-:W-:Y:S05]  /*187d0*/  WARPSYNC.COLLECTIVE R15, `(.L_x_11266) ;  /* 0x000000000f087348 */ /* 0x000fea0003c00000 */
[----:B------:R0:W1:Y:S02]  /*187e0*/  SHFL.IDX P6, R14, R13, R12, R11 ;  /* 0x0000000c0d0e7389 */ /* 0x00006400000c000b */
[----:B01----:R-:W-:Y:S01]  /*187f0*/  ENDCOLLECTIVE ;  /* 0x000000000000791b */ /* 0x003fe20003800000 */
.L_x_11266:
        /* <DEDUP_REMOVED lines=16> */
.L_x_11267:
[----:B------:R-:W-:-:S05]  /*18900*/  @!P3 LEA R4, P4, R20, R4, 0x1 ;  /* 0x000000041404b211 */ /* 0x000fca00078808ff */
[----:B------:R-:W-:-:S04]  /*18910*/  @!P3 IMAD.X R0, RZ, RZ, R0, P4 ;  /* 0x000000ffff00b224 */ /* 0x000fc800020e0600 */
        /* <DEDUP_REMOVED lines=9> */
[----:B------:R-:W-:Y:S01]  /*189b0*/  ISETP.GE.AND P3, PT, R0, R3, PT ;  /* 0x000000030000720c */ /* 0x000fe20003f66270 */
[----:B------:R-:W-:-:S12]  /*189c0*/  IMAD.MOV.U32 R0, RZ, RZ, R14 ;  /* 0x000000ffff007224 */ /* 0x000fd800078e000e */
[----:B0-----:R-:W-:Y:S05]  /*189d0*/  WARPSYNC.COLLECTIVE R15, `(.L_x_11268) ;  /* 0x000000000f087348 */ /* 0x001fea0003c00000 */
[----:B------:R1:W2:Y:S02]  /*189e0*/  SHFL.IDX P6, R14, R13, R12, R11 ;  /* 0x0000000c0d0e7389 */ /* 0x0002a400000c000b */
[----:B012---:R-:W-:Y:S01]  /*189f0*/  ENDCOLLECTIVE ;  /* 0x000000000000791b */ /* 0x007fe20003800000 */
.L_x_11268:
[----:B------:R-:W-:Y:S02]  /*18a00*/  IMAD.MOV.U32 R13, RZ, RZ, R8 ;  /* 0x000000ffff0d7224 */ /* 0x000fe400078e0008 */
[----:B------:R-:W-:Y:S02]  /*18a10*/  IMAD.MOV.U32 R12, RZ, RZ, 0x1 ;  /* 0x00000001ff0c7424 */ /* 0x000fe400078e00ff */
[----:B------:R-:W-:-:S07]  /*18a20*/  IMAD.MOV.U32 R4, RZ, RZ, R14 ;  /* 0x000000ffff047224 */ /* 0x000fce00078e000e */
[----:B------:R-:W-:Y:S05]  /*18a30*/  WARPSYNC.COLLECTIVE R15, `(.L_x_11269) ;  /* 0x000000000f087348 */ /* 0x000fea0003c00000 */
[----:B------:R0:W1:Y:S02]  /*18a40*/  SHFL.IDX P6, R14, R13, R12, R11 ;  /* 0x0000000c0d0e7389 */ /* 0x00006400000c000b */
[----:B01----:R-:W-:Y:S01]  /*18a50*/  ENDCOLLECTIVE ;  /* 0x000000000000791b */ /* 0x003fe20003800000 */
.L_x_11269:
        /* <DEDUP_REMOVED lines=14> */
.L_x_11270:
[----:B------:R-:W-:Y:S01]  /*18b40*/  IMAD.MOV.U32 R9, RZ, RZ, R14 ;  /* 0x000000ffff097224 */ /* 0x000fe200078e000e */
[----:B------:R-:W-:Y:S06]  /*18b50*/  BRA `(.L_x_11271) ;  /* 0xffffffc400307947 */ /* 0x000fec000383ffff */
.L_x_11193:
[----:B-1----:R1:W2:Y:S02]  /*18b60*/  SYNCS.PHASECHK.TRANS64.TRYWAIT P0, [R22+URZ+0x2d820], R0 ;  /* 0x02d82000160075a7 */ /* 0x0022a4000800017f */
[----:B--2---:R-:W-:Y:S05]  /*18b70*/  @!P0 NANOSLEEP.SYNCS 0x989680 ;  /* 0x009896800000895d */ /* 0x004fea0003900000 */
[----:B------:R-:W2:Y:S02]  /*18b80*/  @!P0 SYNCS.PHASECHK.TRANS64 P0, [R22+URZ+0x2d820], R0 ;  /* 0x02d82000160085a7 */ /* 0x000ea4000800007f */
[----:B--2---:R-:W-:Y:S05]  /*18b90*/  @!P0 BRA `(.L_x_11193) ;  /* 0xfffffffc00f08947 */ /* 0x004fea000383ffff */
[----:B------:R-:W-:Y:S05]  /*18ba0*/  BRA `(.L_x_11272) ;  /* 0xffffffc400987947 */ /* 0x000fea000383ffff */
.L_x_11198:
[----:B0-----:R0:W1:Y:S02]  /*18bb0*/  SYNCS.PHASECHK.TRANS64.TRYWAIT P0, [R5+URZ+0x2d840], R0 ;  /* 0x02d84000050075a7 */ /* 0x001064000800017f */
[----:B-1----:R-:W-:Y:S05]  /*18bc0*/  @!P0 NANOSLEEP.SYNCS 0x989680 ;  /* 0x009896800000895d */ /* 0x002fea0003900000 */
[----:B------:R-:W1:Y:S02]  /*18bd0*/  @!P0 SYNCS.PHASECHK.TRANS64 P0, [R5+URZ+0x2d840], R0 ;  /* 0x02d84000050085a7 */ /* 0x000e64000800007f */
[----:B-1----:R-:W-:Y:S05]  /*18be0*/  @!P0 BRA `(.L_x_11198) ;  /* 0xfffffffc00f08947 */ /* 0x002fea000383ffff */
[----:B------:R-:W-:Y:S05]  /*18bf0*/  BRA `(.L_x_11273) ;  /* 0xffffffc8008c7947 */ /* 0x000fea000383ffff */
.L_x_11199:
        /* <DEDUP_REMOVED lines=8> */
.L_x_11275:
[----:B------:R-:W-:Y:S05]  /*18c80*/  BSYNC B1 ;  /* 0x0000000000017941 */ /* 0x000fea0003800000 */
.L_x_11274:
[----:B------:R-:W0:Y:S01]  /*18c90*/  S2R R27, SR_TID.X ;  /* 0x00000000001b7919 */ /* 0x000e220000002100 */
        /* <DEDUP_REMOVED lines=8> */
[----:B------:R-:W-:-:S12]  /*18d20*/  IMAD R4, R4, 0x2, R22 ;  /* 0x0000000204047824 */ /* 0x000fd800078e0216 */
[----:B0-----:R-:W-:Y:S05]  /*18d30*/  WARPSYNC.COLLECTIVE R15, `(.L_x_11276) ;  /* 0x000000000f087348 */ /* 0x001fea0003c00000 */
[----:B------:R1:W2:Y:S02]  /*18d40*/  SHFL.IDX P6, R14, R13, R12, R11 ;  /* 0x0000000c0d0e7389 */ /* 0x0002a400000c000b */
[----:B012---:R-:W-:Y:S01]  /*18d50*/  ENDCOLLECTIVE ;  /* 0x000000000000791b */ /* 0x007fe20003800000 */
.L_x_11276:
        /* <DEDUP_REMOVED lines=8> */
.L_x_11277:
        /* <DEDUP_REMOVED lines=14> */
.L_x_11278:
[----:B------:R-:W-:Y:S02]  /*18ec0*/  IMAD.MOV.U32 R13, RZ, RZ, R7 ;  /* 0x000000ffff0d7224 */ /* 0x000fe400078e0007 */
[----:B------:R-:W-:Y:S02]  /*18ed0*/  IMAD.MOV.U32 R12, RZ, RZ, 0x2 ;  /* 0x00000002ff0c7424 */ /* 0x000fe400078e00ff */
[----:B------:R-:W-:-:S07]  /*18ee0*/  IMAD.MOV.U32 R2, RZ, RZ, R14 ;  /* 0x000000ffff027224 */ /* 0x000fce00078e000e */
[----:B------:R-:W-:Y:S05]  /*18ef0*/  WARPSYNC.COLLECTIVE R15, `(.L_x_11279) ;  /* 0x000000000f087348 */ /* 0x000fea0003c00000 */
[----:B------:R0:W1:Y:S02]  /*18f00*/  SHFL.IDX P6, R14, R13, R12, R11 ;  /* 0x0000000c0d0e7389 */ /* 0x00006400000c000b */
[----:B01----:R-:W-:Y:S01]  /*18f10*/  ENDCOLLECTIVE ;  /* 0x000000000000791b */ /* 0x003fe20003800000 */
.L_x_11279:
        /* <DEDUP_REMOVED lines=13> */
.L_x_11280:
[----:B------:R-:W-:Y:S02]  /*18ff0*/  IMAD.MOV.U32 R13, RZ, RZ, R7 ;  /* 0x000000ffff0d7224 */ /* 0x000fe400078e0007 */
[----:B------:R-:W-:Y:S02]  /*19000*/  IMAD.MOV.U32 R12, RZ, RZ, 0x3 ;  /* 0x00000003ff0c7424 */ /* 0x000fe400078e00ff */
[----:B------:R-:W-:-:S07]  /*19010*/  IMAD.MOV.U32 R2, RZ, RZ, R14 ;  /* 0x000000ffff027224 */ /* 0x000fce00078e000e */
[----:B------:R-:W-:Y:S05]  /*19020*/  WARPSYNC.COLLECTIVE R15, `(.L_x_11281) ;  /* 0x000000000f087348 */ /* 0x000fea0003c00000 */
[----:B------:R0:W1:Y:S02]  /*19030*/  SHFL.IDX P6, R14, R13, R12, R11 ;  /* 0x0000000c0d0e7389 */ /* 0x00006400000c000b */
[----:B01----:R-:W-:Y:S01]  /*19040*/  ENDCOLLECTIVE ;  /* 0x000000000000791b */ /* 0x003fe20003800000 */
.L_x_11281:
        /* <DEDUP_REMOVED lines=14> */
.L_x_11282:
[----:B------:R-:W-:Y:S01]  /*19130*/  IMAD.MOV.U32 R2, RZ, RZ, R14 ;  /* 0x000000ffff027224 */ /* 0x000fe200078e000e */
[----:B------:R-:W-:Y:S06]  /*19140*/  BRA `(.L_x_11283) ;  /* 0xffffffc8002c7947 */ /* 0x000fec000383ffff */
.L_x_11204:
[----:B-1----:R1:W2:Y:S02]  /*19150*/  SYNCS.PHASECHK.TRANS64.TRYWAIT P0, [R5+URZ+0x2d860], R2 ;  /* 0x02d86002050075a7 */ /* 0x0022a4000800017f */
[----:B--2---:R-:W-:Y:S05]  /*19160*/  @!P0 NANOSLEEP.SYNCS 0x989680 ;  /* 0x009896800000895d */ /* 0x004fea0003900000 */
[----:B------:R-:W2:Y:S02]  /*19170*/  @!P0 SYNCS.PHASECHK.TRANS64 P0, [R5+URZ+0x2d860], R2 ;  /* 0x02d86002050085a7 */ /* 0x000ea4000800007f */
[----:B--2---:R-:W-:Y:S05]  /*19180*/  @!P0 BRA `(.L_x_11204) ;  /* 0xfffffffc00f08947 */ /* 0x004fea000383ffff */
[----:B------:R-:W-:Y:S05]  /*19190*/  BRA `(.L_x_11284) ;  /* 0xffffffc800907947 */ /* 0x000fea000383ffff */
.L_x_11205:
        /* <DEDUP_REMOVED lines=8> */
.L_x_11286:
[----:B------:R-:W-:Y:S05]  /*19220*/  BSYNC B1 ;  /* 0x0000000000017941 */ /* 0x000fea0003800000 */
.L_x_11285:
        /* <DEDUP_REMOVED lines=9> */
.L_x_11287:
[----:B------:R-:W-:Y:S02]  /*192c0*/  IMAD.MOV.U32 R13, RZ, RZ, R24 ;  /* 0x000000ffff0d7224 */ /* 0x000fe400078e0018 */
[----:B------:R-:W-:Y:S02]  /*192d0*/  IMAD.MOV.U32 R12, RZ, RZ, 0x1 ;  /* 0x00000001ff0c7424 */ /* 0x000fe400078e00ff */
[----:B------:R-:W-:-:S07]  /*192e0*/  IMAD.MOV.U32 R2, RZ, RZ, R14 ;  /* 0x000000ffff027224 */ /* 0x000fce00078e000e */
[----:B------:R-:W-:Y:S05]  /*192f0*/  WARPSYNC.COLLECTIVE R15, `(.L_x_11288) ;  /* 0x000000000f087348 */ /* 0x000fea0003c00000 */
[----:B------:R0:W1:Y:S02]  /*19300*/  SHFL.IDX P6, R14, R13, R12, R11 ;  /* 0x0000000c0d0e7389 */ /* 0x00006400000c000b */
[----:B01----:R-:W-:Y:S01]  /*19310*/  ENDCOLLECTIVE ;  /* 0x000000000000791b */ /* 0x003fe20003800000 */
.L_x_11288:
        /* <DEDUP_REMOVED lines=16> */
.L_x_11289:
[----:B------:R-:W-:Y:S02]  /*19420*/  IMAD.MOV.U32 R13, RZ, RZ, R24 ;  /* 0x000000ffff0d7224 */ /* 0x000fe400078e0018 */
[----:B------:R-:W-:Y:S02]  /*19430*/  IMAD.MOV.U32 R12, RZ, RZ, 0x2 ;  /* 0x00000002ff0c7424 */ /* 0x000fe400078e00ff */
[----:B------:R-:W-:-:S07]  /*19440*/  IMAD.MOV.U32 R2, RZ, RZ, R14 ;  /* 0x000000ffff027224 */ /* 0x000fce00078e000e */
[----:B------:R-:W-:Y:S05]  /*19450*/  WARPSYNC.COLLECTIVE R15, `(.L_x_11290) ;  /* 0x000000000f087348 */ /* 0x000fea0003c00000 */
[----:B------:R0:W1:Y:S02]  /*19460*/  SHFL.IDX P6, R14, R13, R12, R11 ;  /* 0x0000000c0d0e7389 */ /* 0x00006400000c000b */
[----:B01----:R-:W-:Y:S01]  /*19470*/  ENDCOLLECTIVE ;  /* 0x000000000000791b */ /* 0x003fe20003800000 */
.L_x_11290:
        /* <DEDUP_REMOVED lines=16> */
.L_x_11291:
[----:B------:R-:W-:Y:S02]  /*19580*/  IMAD.MOV.U32 R13, RZ, RZ, R24 ;  /* 0x000000ffff0d7224 */ /* 0x000fe400078e0018 */
[----:B------:R-:W-:Y:S02]  /*19590*/  IMAD.MOV.U32 R12, RZ, RZ, 0x3 ;  /* 0x00000003ff0c7424 */ /* 0x000fe400078e00ff */
[----:B------:R-:W-:-:S07]  /*195a0*/  IMAD.MOV.U32 R2, RZ, RZ, R14 ;  /* 0x000000ffff027224 */ /* 0x000fce00078e000e */
[----:B------:R-:W-:Y:S05]  /*195b0*/  WARPSYNC.COLLECTIVE R15, `(.L_x_11292) ;  /* 0x000000000f087348 */ /* 0x000fea0003c00000 */
[----:B------:R0:W1:Y:S02]  /*195c0*/  SHFL.IDX P6, R14, R13, R12, R11 ;  /* 0x0000000c0d0e7389 */ /* 0x00006400000c000b */
[----:B01----:R-:W-:Y:S01]  /*195d0*/  ENDCOLLECTIVE ;  /* 0x000000000000791b */ /* 0x003fe20003800000 */
.L_x_11292:
        /* <DEDUP_REMOVED lines=13> */
.L_x_11293:
        /* <DEDUP_REMOVED lines=8> */
.L_x_11213:
[----:B-1----:R1:W2:Y:S02]  /*19730*/  SYNCS.PHASECHK.TRANS64.TRYWAIT P0, [R0+URZ+0x2d860], R3 ;  /* 0x02d86003000075a7 */ /* 0x0022a4000800017f */
[----:B--2---:R-:W-:Y:S05]  /*19740*/  @!P0 NANOSLEEP.SYNCS 0x989680 ;  /* 0x009896800000895d */ /* 0x004fea0003900000 */
[----:B------:R-:W2:Y:S02]  /*19750*/  @!P0 SYNCS.PHASECHK.TRANS64 P0, [R0+URZ+0x2d860], R3 ;  /* 0x02d86003000085a7 */ /* 0x000ea4000800007f */
[----:B--2---:R-:W-:Y:S05]  /*19760*/  @!P0 BRA `(.L_x_11213) ;  /* 0xfffffffc00f08947 */ /* 0x004fea000383ffff */
[----:B------:R-:W-:Y:S05]  /*19770*/  BRA `(.L_x_11295) ;  /* 0xffffffcc00287947 */ /* 0x000fea000383ffff */
.L_x_11214:
        /* <DEDUP_REMOVED lines=8> */
.L_x_11297:
[----:B------:R-:W-:Y:S05]  /*19800*/  BSYNC B0 ;  /* 0x0000000000007941 */ /* 0x000fea0003800000 */
.L_x_11296:
        /* <DEDUP_REMOVED lines=10> */
.L_x_11298:
        /* <DEDUP_REMOVED lines=17> */
.L_x_11299:
        /* <DEDUP_REMOVED lines=14> */
.L_x_11300:
[----:B------:R-:W-:Y:S02]  /*19aa0*/  IMAD.MOV.U32 R13, RZ, RZ, R24 ;  /* 0x000000ffff0d7224 */ /* 0x000fe400078e0018 */
[----:B------:R-:W-:Y:S01]  /*19ab0*/  IMAD.MOV.U32 R12, RZ, RZ, 0x2 ;  /* 0x00000002ff0c7424 */ /* 0x000fe200078e00ff */
[----:B------:R-:W-:-:S13]  /*19ac0*/  IADD3 R2, P4, R14, R5, RZ ;  /* 0x000000050e027210 */ /* 0x000fda0007f9e0ff */
[----:B------:R-:W-:Y:S05]  /*19ad0*/  WARPSYNC.COLLECTIVE R15, `(.L_x_11301) ;  /* 0x000000000f087348 */ /* 0x000fea0003c00000 */
[----:B------:R0:W1:Y:S02]  /*19ae0*/  SHFL.IDX P6, R14, R13, R12, R11 ;  /* 0x0000000c0d0e7389 */ /* 0x00006400000c000b */
[----:B01----:R-:W-:Y:S01]  /*19af0*/  ENDCOLLECTIVE ;  /* 0x000000000000791b */ /* 0x003fe20003800000 */
.L_x_11301:
        /* <DEDUP_REMOVED lines=15> */
.L_x_11302:
[----:B------:R-:W-:Y:S02]  /*19bf0*/  IMAD.MOV.U32 R13, RZ, RZ, R24 ;  /* 0x000000ffff0d7224 */ /* 0x000fe400078e0018 */
[----:B------:R-:W-:Y:S01]  /*19c00*/  IMAD.MOV.U32 R12, RZ, RZ, 0x3 ;  /* 0x00000003ff0c7424 */ /* 0x000fe200078e00ff */
[----:B------:R-:W-:-:S13]  /*19c10*/  IADD3 R2, P4, R14, R5, RZ ;  /* 0x000000050e027210 */ /* 0x000fda0007f9e0ff */
[----:B------:R-:W-:Y:S05]  /*19c20*/  WARPSYNC.COLLECTIVE R15, `(.L_x_11303) ;  /* 0x000000000f087348 */ /* 0x000fea0003c00000 */
[----:B------:R0:W1:Y:S02]  /*19c30*/  SHFL.IDX P6, R14, R13, R12, R11 ;  /* 0x0000000c0d0e7389 */ /* 0x00006400000c000b */
[----:B01----:R-:W-:Y:S01]  /*19c40*/  ENDCOLLECTIVE ;  /* 0x000000000000791b */ /* 0x003fe20003800000 */
.L_x_11303:
        /* <DEDUP_REMOVED lines=14> */
.L_x_11304:
[----:B------:R-:W-:Y:S05]  /*19d30*/  BRA `(.L_x_11305) ;  /* 0xffffffc8009c7947 */ /* 0x000fea000383ffff */
.L_x_11219:
        /* <DEDUP_REMOVED lines=8> */
.L_x_11307:
[----:B------:R-:W-:Y:S05]  /*19dc0*/  BSYNC B0 ;  /* 0x0000000000007941 */ /* 0x000fea0003800000 */
.L_x_11306:
        /* <DEDUP_REMOVED lines=9> */
.L_x_11308:
        /* <DEDUP_REMOVED lines=18> */
.L_x_11309:
[----:B------:R-:W-:Y:S01]  /*19f80*/  IMAD.MOV.U32 R12, RZ, RZ, 0x2 ;  /* 0x00000002ff0c7424 */ /* 0x000fe200078e00ff */
[----:B------:R-:W-:-:S05]  /*19f90*/  SEL R5, R14, RZ, P1 ;  /* 0x000000ff0e057207 */ /* 0x000fca0000800000 */
[----:B------:R-:W-:-:S04]  /*19fa0*/  IMAD.IADD R4, R2, 0x1, R5 ;  /* 0x0000000102047824 */ /* 0x000fc800078e0205 */
[----:B------:R-:W-:-:S07]  /*19fb0*/  IMAD.MOV.U32 R13, RZ, RZ, R4 ;  /* 0x000000ffff0d7224 */ /* 0x000fce00078e0004 */
[----:B------:R-:W-:Y:S05]  /*19fc0*/  WARPSYNC.COLLECTIVE R15, `(.L_x_11310) ;  /* 0x000000000f087348 */ /* 0x000fea0003c00000 */
[----:B------:R0:W1:Y:S02]  /*19fd0*/  SHFL.UP P6, R14, R13, R12, R11 ;  /* 0x0400000c0d0e7389 */ /* 0x00006400000c000b */
[----:B01----:R-:W-:Y:S01]  /*19fe0*/  ENDCOLLECTIVE ;  /* 0x000000000000791b */ /* 0x003fe20003800000 */
.L_x_11310:
[----:B------:R-:W-:Y:S01]  /*19ff0*/  IMAD.MOV.U32 R12, RZ, RZ, 0x4 ;  /* 0x00000004ff0c7424 */ /* 0x000fe200078e00ff */
[----:B------:R-:W-:-:S05]  /*1a000*/  SEL R5, R14, RZ, P2 ;  /* 0x000000ff0e057207 */ /* 0x000fca0001000000 */
[----:B------:R-:W-:-:S04]  /*1a010*/  IMAD.IADD R5, R4, 0x1, R5 ;  /* 0x0000000104057824 */ /* 0x000fc800078e0205 */
[----:B------:R-:W-:-:S07]  /*1a020*/  IMAD.MOV.U32 R13, RZ, RZ, R5 ;  /* 0x000000ffff0d7224 */ /* 0x000fce00078e0005 */
[----:B------:R-:W-:Y:S05]  /*1a030*/  WARPSYNC.COLLECTIVE R15, `(.L_x_11311) ;  /* 0x000000000f087348 */ /* 0x000fea0003c00000 */
[----:B------:R0:W1:Y:S02]  /*1a040*/  SHFL.UP P6, R14, R13, R12, R11 ;  /* 0x0400000c0d0e7389 */ /* 0x00006400000c000b */
[----:B01----:R-:W-:Y:S01]  /*1a050*/  ENDCOLLECTIVE ;  /* 0x000000000000791b */ /* 0x003fe20003800000 */
.L_x_11311:
[----:B------:R-:W-:Y:S01]  /*1a060*/  IMAD.MOV.U32 R12, RZ, RZ, 0x8 ;  /* 0x00000008ff0c7424 */ /* 0x000fe200078e00ff */
[----:B------:R-:W-:-:S05]  /*1a070*/  SEL R6, R14, RZ, P3 ;  /* 0x000000ff0e067207 */ /* 0x000fca0001800000 */
[----:B------:R-:W-:-:S04]  /*1a080*/  IMAD.IADD R6, R5, 0x1, R6 ;  /* 0x0000000105067824 */ /* 0x000fc800078e0206 */
[----:B------:R-:W-:-:S07]  /*1a090*/  IMAD.MOV.U32 R13, RZ, RZ, R6 ;  /* 0x000000ffff0d7224 */ /* 0x000fce00078e0006 */
[----:B------:R-:W-:Y:S05]  /*1a0a0*/  WARPSYNC.COLLECTIVE R15, `(.L_x_11312) ;  /* 0x000000000f087348 */ /* 0x000fea0003c00000 */
[----:B------:R0:W1:Y:S02]  /*1a0b0*/  SHFL.UP P6, R14, R13, R12, R11 ;  /* 0x0400000c0d0e7389 */ /* 0x00006400000c000b */
[----:B01----:R-:W-:Y:S01]  /*1a0c0*/  ENDCOLLECTIVE ;  /* 0x000000000000791b */ /* 0x003fe20003800000 */
.L_x_11312:
[----:B------:R-:W-:Y:S01]  /*1a0d0*/  IMAD.MOV.U32 R12, RZ, RZ, 0x10 ;  /* 0x00000010ff0c7424 */ /* 0x000fe200078e00ff */
[----:B------:R-:W-:-:S05]  /*1a0e0*/  SEL R3, R14, RZ, P4 ;  /* 0x000000ff0e037207 */ /* 0x000fca0002000000 */
[----:B------:R-:W-:-:S04]  /*1a0f0*/  IMAD.IADD R4, R6, 0x1, R3 ;  /* 0x0000000106047824 */ /* 0x000fc800078e0203 */
[----:B------:R-:W-:-:S07]  /*1a100*/  IMAD.MOV.U32 R13, RZ, RZ, R4 ;  /* 0x000000ffff0d7224 */ /* 0x000fce00078e0004 */
[----:B------:R-:W-:Y:S05]  /*1a110*/  WARPSYNC.COLLECTIVE R15, `(.L_x_11313) ;  /* 0x000000000f087348 */ /* 0x000fea0003c00000 */
[----:B------:R0:W1:Y:S02]  /*1a120*/  SHFL.UP P6, R14, R13, R12, R11 ;  /* 0x0400000c0d0e7389 */ /* 0x00006400000c000b */
[----:B01----:R-:W-:Y:S01]  /*1a130*/  ENDCOLLECTIVE ;  /* 0x000000000000791b */ /* 0x003fe20003800000 */
.L_x_11313:
        /* <DEDUP_REMOVED lines=8> */
.L_x_11314:
[----:B------:R-:W-:Y:S05]  /*1a1c0*/  BRA `(.L_x_11315) ;  /* 0xffffffc800b07947 */ /* 0x000fea000383ffff */
.L_x_11224:
        /* <DEDUP_REMOVED lines=8> */
.L_x_11317:
[----:B------:R-:W-:Y:S05]  /*1a250*/  BSYNC B0 ;  /* 0x0000000000007941 */ /* 0x000fea0003800000 */
.L_x_11316:
        /* <DEDUP_REMOVED lines=8> */
.L_x_11318:
[----:B------:R-:W-:Y:S01]  /*1a2e0*/  IMAD.MOV.U32 R12, RZ, RZ, 0x4 ;  /* 0x00000004ff0c7424 */ /* 0x000fe200078e00ff */
[----:B------:R-:W-:-:S05]  /*1a2f0*/  SEL R14, R14, RZ, P2 ;  /* 0x000000ff0e0e7207 */ /* 0x000fca0001000000 */
[----:B------:R-:W-:-:S04]  /*1a300*/  IMAD.IADD R3, R13, 0x1, R14 ;  /* 0x000000010d037824 */ /* 0x000fc800078e020e */
[----:B------:R-:W-:-:S07]  /*1a310*/  IMAD.MOV.U32 R13, RZ, RZ, R3 ;  /* 0x000000ffff0d7224 */ /* 0x000fce00078e0003 */
[----:B------:R-:W-:Y:S05]  /*1a320*/  WARPSYNC.COLLECTIVE R15, `(.L_x_11319) ;  /* 0x000000000f087348 */ /* 0x000fea0003c00000 */
[----:B------:R0:W1:Y:S02]  /*1a330*/  SHFL.UP P6, R14, R13, R12, R11 ;  /* 0x0400000c0d0e7389 */ /* 0x00006400000c000b */
[----:B01----:R-:W-:Y:S01]  /*1a340*/  ENDCOLLECTIVE ;  /* 0x000000000000791b */ /* 0x003fe20003800000 */
.L_x_11319:
[----:B------:R-:W-:Y:S01]  /*1a350*/  IMAD.MOV.U32 R12, RZ, RZ, 0x8 ;  /* 0x00000008ff0c7424 */ /* 0x000fe200078e00ff */
[----:B------:R-:W-:-:S05]  /*1a360*/  SEL R4, R14, RZ, P3 ;  /* 0x000000ff0e047207 */ /* 0x000fca0001800000 */
[----:B------:R-:W-:-:S04]  /*1a370*/  IMAD.IADD R4, R3, 0x1, R4 ;  /* 0x0000000103047824 */ /* 0x000fc800078e0204 */
[----:B------:R-:W-:-:S07]  /*1a380*/  IMAD.MOV.U32 R13, RZ, RZ, R4 ;  /* 0x000000ffff0d7224 */ /* 0x000fce00078e0004 */
[----:B------:R-:W-:Y:S05]  /*1a390*/  WARPSYNC.COLLECTIVE R15, `(.L_x_11320) ;  /* 0x000000000f087348 */ /* 0x000fea0003c00000 */
[----:B------:R0:W1:Y:S02]  /*1a3a0*/  SHFL.UP P6, R14, R13, R12, R11 ;  /* 0x0400000c0d0e7389 */ /* 0x00006400000c000b */
[----:B01----:R-:W-:Y:S01]  /*1a3b0*/  ENDCOLLECTIVE ;  /* 0x000000000000791b */ /* 0x003fe20003800000 */
.L_x_11320:
[----:B------:R-:W-:Y:S01]  /*1a3c0*/  IMAD.MOV.U32 R12, RZ, RZ, 0x10 ;  /* 0x00000010ff0c7424 */ /* 0x000fe200078e00ff */
[----:B------:R-:W-:-:S05]  /*1a3d0*/  SEL R5, R14, RZ, P4 ;  /* 0x000000ff0e057207 */ /* 0x000fca0002000000 */
[----:B------:R-:W-:-:S04]  /*1a3e0*/  IMAD.IADD R5, R4, 0x1, R5 ;  /* 0x0000000104057824 */ /* 0x000fc800078e0205 */
[----:B------:R-:W-:-:S07]  /*1a3f0*/  IMAD.MOV.U32 R13, RZ, RZ, R5 ;  /* 0x000000ffff0d7224 */ /* 0x000fce00078e0005 */
[----:B------:R-:W-:Y:S05]  /*1a400*/  WARPSYNC.COLLECTIVE R15, `(.L_x_11321) ;  /* 0x000000000f087348 */ /* 0x000fea0003c00000 */
[----:B------:R0:W1:Y:S02]  /*1a410*/  SHFL.UP P6, R14, R13, R12, R11 ;  /* 0x0400000c0d0e7389 */ /* 0x00006400000c000b */
[----:B01----:R-:W-:Y:S01]  /*1a420*/  ENDCOLLECTIVE ;  /* 0x000000000000791b */ /* 0x003fe20003800000 */
.L_x_11321:
        /* <DEDUP_REMOVED lines=8> */
.L_x_11322:
[----:B------:R-:W-:Y:S05]  /*1a4b0*/  BRA `(.L_x_11323) ;  /* 0xffffffc800907947 */ /* 0x000fea000383ffff */
.L_x_11226:
[----:B------:R-:W-:Y:S01]  /*1a4c0*/  BSSY B0, `(.L_x_11324) ;  /* 0x0000006000007945 */ /* 0x000fe20003800000 */
[----:B------:R-:W-:Y:S01]  /*1a4d0*/  PLOP3.LUT P6, PT, P6, PT, PT, 0x8, 0x0 ;  /* 0x000000000000781c */ /* 0x000fe200037ce170 */
[----:B------:R-:W-:-:S12]  /*1a4e0*/  IMAD.MOV.U32 R15, RZ, RZ, -0x1 ;  /* 0xffffffffff0f7424 */ /* 0x000fd800078e00ff */
[----:B01----:R-:W-:Y:S05]  /*1a4f0*/  WARPSYNC.COLLECTIVE R15, `(.L_x_11325) ;  /* 0x000000000f087348 */ /* 0x003fea0003c00000 */
[----:B------:R-:W-:Y:S01]  /*1a500*/  VOTE.ANY R14, PT, P6 ;  /* 0x00000000000e7806 */ /* 0x000fe200030e0100 */
[----:B01----:R-:W-:Y:S06]  /*1a510*/  ENDCOLLECTIVE ;  /* 0x000000000000791b */ /* 0x003fec0003800000 */
.L_x_11325:
[----:B------:R-:W-:Y:S05]  /*1a520*/  BSYNC B0 ;  /* 0x0000000000007941 */ /* 0x000fea0003800000 */
.L_x_11324:
        /* <DEDUP_REMOVED lines=9> */
.L_x_11326:
[----:B------:R-:W-:Y:S01]  /*1a5c0*/  IMAD.MOV.U32 R17, RZ, RZ, R14 ;  /* 0x000000ffff117224 */ /* 0x000fe200078e000e */
[----:B------:R-:W-:Y:S06]  /*1a5d0*/  BRA `(.L_x_11327) ;  /* 0xffffffc800807947 */ /* 0x000fec000383ffff */
.L_x_11228:
[----:B------:R-:W-:Y:S01]  /*1a5e0*/  BSSY B0, `(.L_x_11328) ;  /* 0x0000007000007945 */ /* 0x000fe20003800000 */
[----:B------:R-:W-:Y:S02]  /*1a5f0*/  IMAD.MOV.U32 R13, RZ, RZ, R3 ;  /* 0x000000ffff0d7224 */ /* 0x000fe400078e0003 */
[----:B------:R-:W-:Y:S02]  /*1a600*/  IMAD.MOV.U32 R11, RZ, RZ, 0x1f ;  /* 0x0000001fff0b7424 */ /* 0x000fe400078e00ff */
[----:B------:R-:W-:-:S07]  /*1a610*/  IMAD.MOV.U32 R15, RZ, RZ, -0x1 ;  /* 0xffffffffff0f7424 */ /* 0x000fce00078e00ff */
[----:B0123--:R-:W-:Y:S05]  /*1a620*/  WARPSYNC.COLLECTIVE R15, `(.L_x_11329) ;  /* 0x000000000f087348 */ /* 0x00ffea0003c00000 */
[----:B------:R4:W0:Y:S02]  /*1a630*/  SHFL.IDX P6, R14, R13, R12, R11 ;  /* 0x0000000c0d0e7389 */ /* 0x00082400000c000b */
[----:B01234-:R-:W-:Y:S01]  /*1a640*/  ENDCOLLECTIVE ;  /* 0x000000000000791b */ /* 0x01ffe20003800000 */
.L_x_11329:
[----:B------:R-:W-:Y:S05]  /*1a650*/  BSYNC B0 ;  /* 0x0000000000007941 */ /* 0x000fea0003800000 */
.L_x_11328:
[----:B------:R-:W-:Y:S01]  /*1a660*/  IMAD.MOV.U32 R6, RZ, RZ, R14 ;  /* 0x000000ffff067224 */ /* 0x000fe200078e000e */
[----:B------:R-:W-:Y:S06]  /*1a670*/  BRA `(.L_x_11227) ;  /* 0xffffffc800747947 */ /* 0x000fec000383ffff */
.L_x_11232:
[----:B0-----:R0:W3:Y:S02]  /*1a680*/  SYNCS.PHASECHK.TRANS64.TRYWAIT P0, [R5+URZ+0x2d820], R0 ;  /* 0x02d82000050075a7 */ /* 0x0010e4000800017f */
[----:B---3--:R-:W-:Y:S05]  /*1a690*/  @!P0 NANOSLEEP.SYNCS 0x989680 ;  /* 0x009896800000895d */ /* 0x008fea0003900000 */
[----:B------:R-:W3:Y:S02]  /*1a6a0*/  @!P0 SYNCS.PHASECHK.TRANS64 P0, [R5+URZ+0x2d820], R0 ;  /* 0x02d82000050085a7 */ /* 0x000ee4000800007f */
[----:B---3--:R-:W-:Y:S05]  /*1a6b0*/  @!P0 BRA `(.L_x_11232) ;  /* 0xfffffffc00f08947 */ /* 0x008fea000383ffff */
[----:B------:R-:W-:Y:S05]  /*1a6c0*/  BRA `(.L_x_11330) ;  /* 0xffffffcc00ec7947 */ /* 0x000fea000383ffff */
.L_x_11233:
        /* <DEDUP_REMOVED lines=11> */
.L_x_11332:
[----:B------:R-:W-:Y:S05]  /*1a780*/  BSYNC B0 ;  /* 0x0000000000007941 */ /* 0x000fea0003800000 */
.L_x_11331:
[----:B------:R-:W-:Y:S05]  /*1a790*/  BRA `(.L_x_11333) ;  /* 0xffffffcc00d47947 */ /* 0x000fea000383ffff */
.L_x_11236:
[----:B------:R-:W-:Y:S01]  /*1a7a0*/  BSSY B1, `(.L_x_11334) ;  /* 0x0000006000017945 */ /* 0x000fe20003800000 */
[----:B------:R-:W-:-:S07]  /*1a7b0*/  IMAD.MOV.U32 R15, RZ, RZ, -0x1 ;  /* 0xffffffffff0f7424 */ /* 0x000fce00078e00ff */
[----:B012---:R-:W-:Y:S05]  /*1a7c0*/  WARPSYNC.COLLECTIVE R15, `(.L_x_11335) ;  /* 0x000000000f0c7348 */ /* 0x007fea0003c00000 */
[----:B------:R-:W-:Y:S02]  /*1a7d0*/  ELECT P6, UR62, PT ;  /* 0x00000000003e782f */ /* 0x000fe400038c0000 */
[----:B------:R-:W-:Y:S01]  /*1a7e0*/  MOV R14, UR62 ;  /* 0x0000003e000e7c02 */ /* 0x000fe20008000f00 */
[----:B012---:R-:W-:Y:S10]  /*1a7f0*/  ENDCOLLECTIVE ;  /* 0x000000000000791b */ /* 0x007ff40003800000 */
.L_x_11335:
[----:B------:R-:W-:Y:S05]  /*1a800*/  BSYNC B1 ;  /* 0x0000000000017941 */ /* 0x000fea0003800000 */
.L_x_11334:
[----:B------:R-:W-:Y:S05]  /*1a810*/  BRA `(.L_x_11336) ;  /* 0xffffffcc00cc7947 */ /* 0x000fea000383ffff */
.L_x_11238:
[----:B0-----:R0:W3:Y:S02]  /*1a820*/  SYNCS.PHASECHK.TRANS64.TRYWAIT P1, [R3+URZ+0x2d840], R2 ;  /* 0x02d84002030075a7 */ /* 0x0010e4000802017f */
[----:B---3--:R-:W-:Y:S05]  /*1a830*/  @!P1 NANOSLEEP.SYNCS 0x989680 ;  /* 0x009896800000995d */ /* 0x008fea0003900000 */
[----:B------:R-:W3:Y:S02]  /*1a840*/  @!P1 SYNCS.PHASECHK.TRANS64 P1, [R3+URZ+0x2d840], R2 ;  /* 0x02d84002030095a7 */ /* 0x000ee4000802007f */
[----:B---3--:R-:W-:Y:S05]  /*1a850*/  @!P1 BRA `(.L_x_11238) ;  /* 0xfffffffc00f09947 */ /* 0x008fea000383ffff */
[----:B------:R-:W-:Y:S05]  /*1a860*/  BRA `(.L_x_11337) ;  /* 0xffffffcc00ec7947 */ /* 0x000fea000383ffff */
.L_x_11240:
[----:B---3--:R3:W4:Y:S02]  /*1a870*/  SYNCS.PHASECHK.TRANS64.TRYWAIT P1, [R25+URZ+0x2d840], R0 ;  /* 0x02d84000190075a7 */ /* 0x008724000802017f */
[----:B----4-:R-:W-:Y:S05]  /*1a880*/  @!P1 NANOSLEEP.SYNCS 0x989680 ;  /* 0x009896800000995d */ /* 0x010fea0003900000 */
[----:B------:R-:W4:Y:S02]  /*1a890*/  @!P1 SYNCS.PHASECHK.TRANS64 P1, [R25+URZ+0x2d840], R0 ;  /* 0x02d84000190095a7 */ /* 0x000f24000802007f */
[----:B----4-:R-:W-:Y:S05]  /*1a8a0*/  @!P1 BRA `(.L_x_11240) ;  /* 0xfffffffc00f09947 */ /* 0x010fea000383ffff */
[----:B------:R-:W-:Y:S05]  /*1a8b0*/  BRA `(.L_x_11338) ;  /* 0xffffffcc00f87947 */ /* 0x000fea000383ffff */
.L_x_11242:
[----:B----4-:R4:W0:Y:S02]  /*1a8c0*/  SYNCS.PHASECHK.TRANS64.TRYWAIT P1, [R3+URZ+0x2d860], R2 ;  /* 0x02d86002030075a7 */ /* 0x010824000802017f */
[----:B0-----:R-:W-:Y:S05]  /*1a8d0*/  @!P1 NANOSLEEP.SYNCS 0x989680 ;  /* 0x009896800000995d */ /* 0x001fea0003900000 */
[----:B------:R-:W0:Y:S02]  /*1a8e0*/  @!P1 SYNCS.PHASECHK.TRANS64 P1, [R3+URZ+0x2d860], R2 ;  /* 0x02d86002030095a7 */ /* 0x000e24000802007f */
[----:B0-----:R-:W-:Y:S05]  /*1a8f0*/  @!P1 BRA `(.L_x_11242) ;  /* 0xfffffffc00f09947 */ /* 0x001fea000383ffff */
[----:B------:R-:W-:Y:S05]  /*1a900*/  BRA `(.L_x_11339) ;  /* 0xffffffcc00f47947 */ /* 0x000fea000383ffff */
.L_x_11340:
        /* <DEDUP_REMOVED lines=15> */
.L_x_15857:


//--------------------- .text._ZN7cutlass13device_kernelIN5flash11enable_sm90INS1_16FlashAttnFwdSm90INS1_25CollectiveMainloopFwdSm90ILi2EN4cute5tupleIJNS5_1CILi1EEES8_S8_EEENS6_IJNS7_ILi192EEENS7_ILi128EEENS7_ILi96EEEEEELi96ENS_10bfloat16_tEfNS_4arch4Sm90ELb0ELb1ELb1ELb1ELb1ELb1ELb0ELb0ELb1ELb1ELb0ELb0EEENS1_21CollectiveEpilogueFwdINS6_IJSA_SC_SB_EEES9_SE_SG_Li384ELb1ELb1ELb0ELb0EEENS1_36VarlenDynamicPersistentTileSchedulerILi192ELi128ELi384ELi128ELb0ELb1ELb1ELb1ELb0ELb1EEEEEEEEEvNT_6ParamsE --------------------------
	.section	.text._ZN7cutlass13device_kernelIN5flash11enable_sm90INS1_16FlashAttnFwdSm90INS1_25CollectiveMainloopFwdSm90ILi2EN4cute5tupleIJNS5_1CILi1EEES8_S8_EEENS6_IJNS7_ILi192EEENS7_ILi128EEENS7_ILi96EEEEEELi96ENS_10bfloat16_tEfNS_4arch4Sm90ELb0ELb1ELb1ELb1ELb1ELb1ELb0ELb0ELb1ELb1ELb0ELb0EEENS1_21CollectiveEpilogueFwdINS6_IJSA_SC_SB_EEES9_SE_SG_Li384ELb1ELb1ELb0ELb0EEENS1_36VarlenDynamicPersistentTileSchedulerILi192ELi128ELi384ELi128ELb0ELb1ELb1ELb1ELb0ELb1EEEEEEEEEvNT_6ParamsE,"ax",@progbits
	.align	128
.text._ZN7cutlass13device_kernelIN5flash11enable_sm90INS1_16FlashAttnFwdSm90INS1_25CollectiveMainloopFwdSm90ILi2EN4cute5tupleIJNS5_1CILi1EEES8_S8_EEENS6_IJNS7_ILi192EEENS7_ILi128EEENS7_ILi96EEEEEELi96ENS_10bfloat16_tEfNS_4arch4Sm90ELb0ELb1ELb1ELb1ELb1ELb1ELb0ELb0ELb1ELb1ELb0ELb0EEENS1_21CollectiveEpilogueFwdINS6_IJSA_SC_SB_EEES9_SE_SG_Li384ELb1ELb1ELb0ELb0EEENS1_36VarlenDynamicPersistentTileSchedulerILi192ELi128ELi384ELi128ELb0ELb1ELb1ELb1ELb0ELb1EEEEEEEEEvNT_6ParamsE:
        .type           _ZN7cutlass13device_kernelIN5flash11enable_sm90INS1_16FlashAttnFwdSm90INS1_25CollectiveMainloopFwdSm90ILi2EN4cute5tupleIJNS5_1CILi1EEES8_S8_EEENS6_IJNS7_ILi192EEENS7_ILi128EEENS7_ILi96EEEEEELi96ENS_10bfloat16_tEfNS_4arch4Sm90ELb0ELb1ELb1ELb1ELb1ELb1ELb0ELb0ELb1ELb1ELb0ELb0EEENS1_21CollectiveEpilogueFwdINS6_IJSA_SC_SB_EEES9_SE_SG_Li384ELb1ELb1ELb0ELb0EEENS1_36VarlenDynamicPersistentTileSchedulerILi192ELi128ELi384ELi128ELb0ELb1ELb1ELb1ELb0ELb1EEEEEEEEEvNT_6ParamsE,@function
        .size           _ZN7cutlass13device_kernelIN5flash11enable_sm90INS1_16FlashAttnFwdSm90INS1_25CollectiveMainloopFwdSm90ILi2EN4cute5tupleIJNS5_1CILi1EEES8_S8_EEENS6_IJNS7_ILi192EEENS7_ILi128EEENS7_ILi96EEEEEELi96ENS_10bfloat16_tEfNS_4arch4Sm90ELb0ELb1ELb1ELb1ELb1ELb1ELb0ELb0ELb1ELb1ELb0ELb0EEENS1_21CollectiveEpilogueFwdINS6_IJSA_SC_SB_EEES9_SE_SG_Li384ELb1ELb1ELb0ELb0EEENS1_36VarlenDynamicPersistentTileSchedulerILi192ELi128ELi384ELi128ELb0ELb1ELb1ELb1ELb0ELb1EEEEEEEEEvNT_6ParamsE,(.L_x_15858 - _ZN7cutlass13device_kernelIN5flash11enable_sm90INS1_16FlashAttnFwdSm90INS1_25CollectiveMainloopFwdSm90ILi2EN4cute5tupleIJNS5_1CILi1EEES8_S8_EEENS6_IJNS7_ILi192EEENS7_ILi128EEENS7_ILi96EEEEEELi96ENS_10bfloat16_tEfNS_4arch4Sm90ELb0ELb1ELb1ELb1ELb1ELb1ELb0ELb0ELb1ELb1ELb0ELb0EEENS1_21CollectiveEpilogueFwdINS6_IJSA_SC_SB_EEES9_SE_SG_Li384ELb1ELb1ELb0ELb0EEENS1_36VarlenDynamicPersistentTileSchedulerILi192ELi128ELi384ELi128ELb0ELb1ELb1ELb1ELb0ELb1EEEEEEEEEvNT_6ParamsE)
        .other          _ZN7cutlass13device_kernelIN5flash11enable_sm90INS1_16FlashAttnFwdSm90INS1_25CollectiveMainloopFwdSm90ILi2EN4cute5tupleIJNS5_1CILi1EEES8_S8_EEENS6_IJNS7_ILi192EEENS7_ILi128EEENS7_ILi96EEEEEELi96ENS_10bfloat16_tEfNS_4arch4Sm90ELb0ELb1ELb1ELb1ELb1ELb1ELb0ELb0ELb1ELb1ELb0ELb0EEENS1_21CollectiveEpilogueFwdINS6_IJSA_SC_SB_EEES9_SE_SG_Li384ELb1ELb1ELb0ELb0EEENS1_36VarlenDynamicPersistentTileSchedulerILi192ELi128ELi384ELi128ELb0ELb1ELb1ELb1ELb0ELb1EEEEEEEEEvNT_6ParamsE,@"STO_CUDA_ENTRY STV_DEFAULT"
_ZN7cutlass13device_kernelIN5flash11enable_sm90INS1_16FlashAttnFwdSm90INS1_25CollectiveMainloopFwdSm90ILi2EN4cute5tupleIJNS5_1CILi1EEES8_S8_EEENS6_IJNS7_ILi192EEENS7_ILi128EEENS7_ILi96EEEEEELi96ENS_10bfloat16_tEfNS_4arch4Sm90ELb0ELb1ELb1ELb1ELb1ELb1ELb0ELb0ELb1ELb1ELb0ELb0EEENS1_21CollectiveEpilogueFwdINS6_IJSA_SC_SB_EEES9_SE_SG_Li384ELb1ELb1ELb0ELb0EEENS1_36VarlenDynamicPersistentTileSchedulerILi192ELi128ELi384ELi128ELb0ELb1ELb1ELb1ELb0ELb1EEEEEEEEEvNT_6ParamsE:
        /* <DEDUP_REMOVED lines=18> */
.L_x_11342:
[----:B------:R-:W-:Y:S05]  /*0120*/  BSYNC B0 ;  /* 0x0000000000007941 */ /* 0x000fea0003800000 */
.L_x_11341:
        /* <DEDUP_REMOVED lines=41> */
.L_x_11343:
        /* <DEDUP_REMOVED lines=22> */
.L_x_11344:
        /* <DEDUP_REMOVED lines=18> */
.L_x_11345:
        /* <DEDUP_REMOVED lines=22> */
.L_x_11346:
        /* <DEDUP_REMOVED lines=22> */
.L_x_11347:
        /* <DEDUP_REMOVED lines=8> */
.L_x_11350:
        /* <DEDUP_REMOVED lines=22> */
[----:B------:R-:W-:Y:S01]  /*0ae0*/  R2UR UR40, R2 ;  /* 0x00000000022872ca */ /* 0x000fe200000e0000 */
[----:B------:R-:W-:Y:S01]  /*0af0*/  IMAD.MOV.U32 R23, RZ, RZ, RZ ;  /* 0x000000ffff177224 */ /* 0x000fe200078e00ff */
[----:B------:R-:W-:Y:S01]  /*0b00*/  ULOP3.LUT UR39, UR36, 0x1, URZ, 0xfc, !UPT ;  /* 0x0000000124277892 */ /* 0x000fe2000f8efc3f */
[----:B------:R-:W-:-:S10]  /*0b10*/  UMOV UR37, URZ ;  /* 0x0000003f00257c82 */ /* 0x000fd40008000000 */
[----:B------:R-:W-:Y:S01]  /*0b20*/  UIADD3 UR40, UR40, 0xc400, URZ ;  /* 0x0000c40028287890 */ /* 0x000fe2000fffe03f */
[----:B0-----:R-:W-:-:S05]  /*0b30*/  VIADD R15, R0, 0xffffff80 ;  /* 0xffffff80000f7836 */ /* 0x001fca0000000000 */
[----:B------:R-:W-:Y:S02]  /*0b40*/  SHF.R.S32.HI R0, RZ, 0x1f, R15 ;  /* 0x0000001fff007819 */ /* 0x000fe4000001140f */
[-C--:B------:R-:W-:Y:S02]  /*0b50*/  LEA.HI R7, R15, R15.reuse, RZ, 0x1 ;  /* 0x0000000f0f077211 */ /* 0x080fe400078f08ff */
[CC--:B------:R-:W-:Y:S02]  /*0b60*/  LEA.HI R4, R0.reuse, R15.reuse, RZ, 0x4 ;  /* 0x0000000f00047211 */ /* 0x0c0fe400078f20ff */
[----:B------:R-:W-:Y:S02]  /*0b70*/  SHF.R.S32.HI R12, RZ, 0x1, R7 ;  /* 0x00000001ff0c7819 */ /* 0x000fe40000011407 */
[----:B------:R-:W-:Y:S02]  /*0b80*/  LEA.HI R8, R0, R15, RZ, 0x2 ;  /* 0x0000000f00087211 */ /* 0x000fe400078f10ff */
[----:B------:R-:W-:-:S02]  /*0b90*/  SHF.R.S32.HI R3, RZ, 0x4, R4 ;  /* 0x00000004ff037819 */ /* 0x000fc40000011404 */
[----:B------:R-:W-:Y:S02]  /*0ba0*/  LEA.HI R10, R7, R12, RZ, 0x1 ;  /* 0x0000000c070a7211 */ /* 0x000fe400078f08ff */
[--C-:B------:R-:W-:Y:S02]  /*0bb0*/  SHF.R.S32.HI R9, RZ, 0x2, R8.reuse ;  /* 0x00000002ff097819 */ /* 0x100fe40000011408 */
[----:B------:R-:W-:Y:S02]  /*0bc0*/  SHF.R.S32.HI R6, RZ, 0x1f, R8 ;  /* 0x0000001fff067819 */ /* 0x000fe40000011408 */
[----:B------:R-:W-:Y:S02]  /*0bd0*/  LEA.HI R5, R4, R3, RZ, 0x1 ;  /* 0x0000000304057211 */ /* 0x000fe400078f08ff */
[----:B------:R-:W-:Y:S02]  /*0be0*/  LOP3.LUT R11, R10, 0x7fffffe, RZ, 0xc0, !PT ;  /* 0x07fffffe0a0b7812 */ /* 0x000fe400078ec0ff */
[----:B------:R-:W-:-:S02]  /*0bf0*/  LEA.HI R10, R6, R9, RZ, 0x2 ;  /* 0x00000009060a7211 */ /* 0x000fc400078f10ff */
[----:B------:R-:W-:Y:S01]  /*0c00*/  LOP3.LUT R6, R5, 0x1ffffffe, RZ, 0xc0, !PT ;  /* 0x1ffffffe05067812 */ /* 0x000fe200078ec0ff */
[----:B------:R-:W-:Y:S01]  /*0c10*/  IMAD.IADD R12, R12, 0x1, -R11 ;  /* 0x000000010c0c7824 */ /* 0x000fe200078e0a0b */
[----:B------:R-:W-:Y:S02]  /*0c20*/  LOP3.LUT R8, R8, 0xfffffffc, RZ, 0xc0, !PT ;  /* 0xfffffffc08087812 */ /* 0x000fe400078ec0ff */
[----:B------:R-:W-:Y:S01]  /*0c30*/  LOP3.LUT R4, R4, 0xfffffff0, RZ, 0xc0, !PT ;  /* 0xfffffff004047812 */ /* 0x000fe200078ec0ff */
[C---:B------:R-:W-:Y:S01]  /*0c40*/  IMAD.IADD R6, R3.reuse, 0x1, -R6 ;  /* 0x0000000103067824 */ /* 0x040fe200078e0a06 */
[----:B------:R-:W-:Y:S01]  /*0c50*/  LOP3.LUT R10, R10, 0xfffffffc, RZ, 0xc0, !PT ;  /* 0xfffffffc0a0a7812 */ /* 0x000fe200078ec0ff */
[----:B------:R-:W-:Y:S01]  /*0c60*/  IMAD R21, R3, 0x8, R12 ;  /* 0x0000000803157824 */ /* 0x000fe200078e020c */
[-C--:B------:R-:W-:Y:S01]  /*0c70*/  LEA.HI R3, R0, R15.reuse, RZ, 0x7 ;  /* 0x0000000f00037211 */ /* 0x080fe200078f38ff */
[----:B------:R-:W-:Y:S01]  /*0c80*/  IMAD.IADD R8, R15, 0x1, -R8 ;  /* 0x000000010f087824 */ /* 0x000fe200078e0a08 */
[----:B------:R-:W-:Y:S01]  /*0c90*/  LOP3.LUT R7, R7, 0xfffffffe, RZ, 0xc0, !PT ;  /* 0xfffffffe07077812 */ /* 0x000fe200078ec0ff */
[----:B------:R-:W-:Y:S01]  /*0ca0*/  IMAD.IADD R4, R15, 0x1, -R4 ;  /* 0x000000010f047824 */ /* 0x000fe200078e0a04 */
[----:B------:R-:W-:Y:S01]  /*0cb0*/  LOP3.LUT R5, R3, 0xffffff80, RZ, 0xc0, !PT ;  /* 0xffffff8003057812 */ /* 0x000fe200078ec0ff */
[----:B------:R-:W-:Y:S01]  /*0cc0*/  IMAD.IADD R10, R9, 0x1, -R10 ;  /* 0x00000001090a7824 */ /* 0x000fe200078e0a0a */
[----:B------:R-:W-:Y:S01]  /*0cd0*/  LEA.HI R9, R8, R8, RZ, 0x1 ;  /* 0x0000000808097211 */ /* 0x000fe200078f08ff */
[C---:B------:R-:W-:Y:S01]  /*0ce0*/  IMAD.IADD R16, R15.reuse, 0x1, -R7 ;  /* 0x000000010f107824 */ /* 0x040fe200078e0a07 */
[----:B------:R-:W-:Y:S01]  /*0cf0*/  LEA.HI R0, R0, R15, RZ, 0x5 ;  /* 0x0000000f00007211 */ /* 0x000fe200078f28ff */
[----:B------:R-:W-:Y:S01]  /*0d00*/  IMAD.IADD R24, R15, 0x1, -R5 ;  /* 0x000000010f187824 */ /* 0x000fe200078e0a05 */
[----:B------:R-:W-:Y:S01]  /*0d10*/  SHF.R.S32.HI R5, RZ, 0x1f, R4 ;  /* 0x0000001fff057819 */ /* 0x000fe20000011404 */
[C---:B------:R-:W-:Y:S01]  /*0d20*/  IMAD.SHL.U32 R26, R16.reuse, 0x4, RZ ;  /* 0x00000004101a7824 */ /* 0x040fe200078e00ff */
[----:B------:R-:W-:Y:S01]  /*0d30*/  LOP3.LUT R7, R9, 0x1ffffffe, RZ, 0xc0, !PT ;  /* 0x1ffffffe09077812 */ /* 0x000fe200078ec0ff */
[----:B------:R-:W-:Y:S01]  /*0d40*/  IMAD.SHL.U32 R16, R16, 0x8, RZ ;  /* 0x0000000810107824 */ /* 0x000fe200078e00ff */
[----:B------:R-:W-:Y:S01]  /*0d50*/  SHF.R.S32.HI R9, RZ, 0x1f, R24 ;  /* 0x0000001fff097819 */ /* 0x000fe20000011418 */
[----:B------:R-:W-:Y:S01]  /*0d60*/  VIADD R17, R26, 0x20 ;  /* 0x000000201a117836 */ /* 0x000fe20000000000 */
[----:B------:R-:W-:Y:S01]  /*0d70*/  LEA.HI R5, R5, R4, RZ, 0x3 ;  /* 0x0000000405057211 */ /* 0x000fe200078f18ff */
[----:B------:R-:W-:Y:S01]  /*0d80*/  IMAD.IADD R14, R8, 0x1, -R7 ;  /* 0x00000001080e7824 */ /* 0x000fe200078e0a07 */
[-C--:B------:R-:W-:Y:S01]  /*0d90*/  LEA.HI R11, R9, R24.reuse, RZ, 0x2 ;  /* 0x00000018090b7211 */ /* 0x080fe200078f10ff */
[C---:B------:R-:W-:Y:S01]  /*0da0*/  VIADD R18, R26.reuse, 0x10 ;  /* 0x000000101a127836 */ /* 0x040fe20000000000 */
[----:B------:R-:W-:Y:S01]  /*0db0*/  LOP3.LUT R7, R5, 0xfffffff8, RZ, 0xc0, !PT ;  /* 0xfffffff805077812 */ /* 0x000fe200078ec0ff */
[----:B------:R-:W-:Y:S01]  /*0dc0*/  IMAD.IADD R12, R26, 0x1, R17 ;  /* 0x000000011a0c7824 */ /* 0x000fe200078e0211 */
[--C-:B------:R-:W-:Y:S01]  /*0dd0*/  SHF.R.S32.HI R8, RZ, 0x2, R11.reuse ;  /* 0x00000002ff087819 */ /* 0x100fe2000001140b */
[----:B------:R-:W-:Y:S01]  /*0de0*/  STL [R1+0x58], R26 ;  /* 0x0000581a01007387 */ /* 0x000fe20000100800 */
[----:B------:R-:W-:Y:S01]  /*0df0*/  SHF.R.S32.HI R13, RZ, 0x1f, R11 ;  /* 0x0000001fff0d7819 */ /* 0x000fe2000001140b */
[----:B------:R-:W-:Y:S01]  /*0e00*/  IMAD.IADD R7, R4, 0x1, -R7 ;  /* 0x0000000104077824 */ /* 0x000fe200078e0a07 */
[----:B------:R-:W-:Y:S01]  /*0e10*/  LEA.HI R9, R9, R24, RZ, 0x5 ;  /* 0x0000001809097211 */ /* 0x000fe200078f28ff */
[----:B------:R-:W-:Y:S01]  /*0e20*/  IMAD.IADD R4, R26, 0x1, R18 ;  /* 0x000000011a047824 */ /* 0x000fe200078e0212 */
[----:B------:R-:W-:Y:S01]  /*0e30*/  LEA.HI R13, R13, R8, RZ, 0x3 ;  /* 0x000000080d0d7211 */ /* 0x000fe200078f18ff */
[----:B------:R0:W-:Y:S01]  /*0e40*/  STL [R1+0x84], R18 ;  /* 0x0000841201007387 */ /* 0x0001e20000100800 */
[----:B------:R-:W-:Y:S01]  /*0e50*/  SHF.R.S32.HI R9, RZ, 0x5, R9 ;  /* 0x00000005ff097819 */ /* 0x000fe20000011409 */
[----:B------:R-:W-:Y:S01]  /*0e60*/  IMAD.SHL.U32 R5, R5, 0x40, RZ ;  /* 0x0000004005057824 */ /* 0x000fe200078e00ff */
[----:B------:R-:W-:Y:S01]  /*0e70*/  LOP3.LUT R13, R13, 0xfffffff8, RZ, 0xc0, !PT ;  /* 0xfffffff80d0d7812 */ /* 0x000fe200078ec0ff */
[----:B------:R1:W-:Y:S01]  /*0e80*/  STL [R1+0x80], R17 ;  /* 0x0000801101007387 */ /* 0x0003e20000100800 */
[----:B------:R-:W-:Y:S01]  /*0e90*/  SHF.R.S32.HI R15, RZ, 0x1f, R4 ;  /* 0x0000001fff0f7819 */ /* 0x000fe20000011404 */
[C---:B------:R-:W-:Y:S01]  /*0ea0*/  VIADD R137, R16.reuse, 0x30 ;  /* 0x0000003010897836 */ /* 0x040fe20000000000 */
[----:B------:R-:W-:Y:S01]  /*0eb0*/  LOP3.LUT R5, R5, 0x7ffffe00, RZ, 0xc0, !PT ;  /* 0x7ffffe0005057812 */ /* 0x000fe200078ec0ff */
[C---:B------:R-:W-:Y:S01]  /*0ec0*/  VIADD R136, R16.reuse, 0x40 ;  /* 0x0000004010887836 */ /* 0x040fe20000000000 */
[----:B------:R-:W-:Y:S01]  /*0ed0*/  LEA.HI R15, R15, R4, RZ, 0x3 ;  /* 0x000000040f0f7211 */ /* 0x000fe200078f18ff */
[----:B------:R-:W-:Y:S01]  /*0ee0*/  VIADD R138, R16, 0x50 ;  /* 0x00000050108a7836 */ /* 0x000fe20000000000 */
[----:B0-----:R-:W-:Y:S01]  /*0ef0*/  SHF.R.S32.HI R18, RZ, 0x7, R3 ;  /* 0x00000007ff127819 */ /* 0x001fe20000011403 */
[----:B------:R-:W-:Y:S01]  /*0f00*/  IMAD.SHL.U32 R3, R6, 0x8, RZ ;  /* 0x0000000806037824 */ /* 0x000fe200078e00ff */
[----:B------:R-:W-:Y:S01]  /*0f10*/  SHF.R.S32.HI R4, RZ, 0x5, R0 ;  /* 0x00000005ff047819 */ /* 0x000fe20000011400 */
[C---:B------:R-:W-:Y:S01]  /*0f20*/  IMAD.SHL.U32 R0, R7.reuse, 0x40, RZ ;  /* 0x0000004007007824 */ /* 0x040fe200078e00ff */
[----:B-1----:R-:W-:Y:S01]  /*0f30*/  SHF.R.S32.HI R17, RZ, 0x1f, R12 ;  /* 0x0000001fff117819 */ /* 0x002fe2000001140c */
[----:B------:R-:W-:Y:S01]  /*0f40*/  IMAD.SHL.U32 R10, R10, 0x40, RZ ;  /* 0x000000400a0a7824 */ /* 0x000fe200078e00ff */
[----:B------:R-:W-:Y:S01]  /*0f50*/  R2P PR, R7, 0x6 ;  /* 0x0000000607007804 */ /* 0x000fe20000000000 */
[----:B------:R-:W-:Y:S01]  /*0f60*/  IMAD R4, R4, 0x400, R5 ;  /* 0x0000040004047824 */ /* 0x000fe200078e0205 */
[----:B------:R-:W-:Y:S01]  /*0f70*/  LEA.HI R20, R17, R12, RZ, 0x3 ;  /* 0x0000000c11147211 */ /* 0x000fe200078f18ff */
[----:B------:R-:W-:Y:S01]  /*0f80*/  IMAD.IADD R12, R8, 0x1, -R13 ;  /* 0x00000001080c7824 */ /* 0x000fe200078e0a0d */
[----:B------:R-:W-:Y:S01]  /*0f90*/  LOP3.LUT R0, R0, 0x1c0, RZ, 0xc0, !PT ;  /* 0x000001c000007812 */ /* 0x000fe200078ec0ff */
[----:B------:R-:W-:Y:S01]  /*0fa0*/  IMAD.HI R8, R18, 0x55555556, RZ ;  /* 0x5555555612087827 */ /* 0x000fe200078e02ff */
[----:B------:R-:W-:-:S02]  /*0fb0*/  LOP3.LUT R156, R11, 0x7ffffffc, RZ, 0xc0, !PT ;  /* 0x7ffffffc0b9c7812 */ /* 0x000fc400078ec0ff */
[----:B------:R-:W-:Y:S01]  /*0fc0*/  LOP3.LUT R3, R0, 0x8, R3, 0xf8, !PT ;  /* 0x0000000800037812 */ /* 0x000fe200078ef803 */
[----:B------:R-:W-:Y:S01]  /*0fd0*/  IMAD R9, R9, 0x10, R12 ;  /* 0x0000001009097824 */ /* 0x000fe200078e020c */
[----:B------:R-:W-:Y:S01]  /*0fe0*/  LEA.HI R8, R8, R8, RZ, 0x1 ;  /* 0x0000000808087211 */ /* 0x000fe200078f08ff */
[C---:B------:R-:W-:Y:S01]  /*0ff0*/  VIADD R7, R26.reuse, 0x18 ;  /* 0x000000181a077836 */ /* 0x040fe20000000000 */
[----:B------:R-:W-:Y:S01]  /*1000*/  SHF.R.U32.HI R0, RZ, 0x3, R0 ;  /* 0x00000003ff007819 */ /* 0x000fe20000011600 */
[----:B------:R-:W-:Y:S01]  /*1010*/  VIADD R5, R26, 0x28 ;  /* 0x000000281a057836 */ /* 0x000fe20000000000 */
[----:B------:R-:W-:Y:S01]  /*1020*/  SHF.R.S32.HI R17, RZ, 0x1f, R16 ;  /* 0x0000001fff117819 */ /* 0x000fe20000011410 */
[----:B------:R-:W-:Y:S01]  /*1030*/  IMAD R8, R8, -0x3, R18 ;  /* 0xfffffffd08087824 */ /* 0x000fe200078e0212 */
[----:B------:R-:W-:Y:S01]  /*1040*/  LOP3.LUT R3, R3, R0, RZ, 0x3c, !PT ;  /* 0x0000000003037212 */ /* 0x000fe200078e3cff */
[----:B------:R-:W-:Y:S01]  /*1050*/  VIADD R0, R26, 0x8 ;  /* 0x000000081a007836 */ /* 0x000fe20000000000 */
[----:B------:R-:W-:Y:S01]  /*1060*/  CS2R R18, SRZ ;  /* 0x0000000000127805 */ /* 0x000fe2000001ff00 */
[----:B------:R-:W-:Y:S01]  /*1070*/  IMAD R6, R8, 0x40, R9 ;  /* 0x0000004008067824 */ /* 0x000fe200078e0209 */
[----:B------:R-:W-:Y:S01]  /*1080*/  SHF.R.S32.HI R9, RZ, 0x3, R15 ;  /* 0x00000003ff097819 */ /* 0x000fe2000001140f */
[----:B------:R-:W-:-:S02]  /*1090*/  IMAD.IADD R3, R4, 0x1, R3 ;  /* 0x0000000104037824 */ /* 0x000fc400078e0203 */
[----:B------:R-:W-:Y:S01]  /*10a0*/  IMAD.MOV.U32 R4, RZ, RZ, 0x40 ;  /* 0x00000040ff047424 */ /* 0x000fe200078e00ff */
[----:B------:R0:W-:Y:S01]  /*10b0*/  STL [R1+0xac], R6 ;  /* 0x0000ac0601007387 */ /* 0x0001e20000100800 */
[----:B------:R-:W-:Y:S02]  /*10c0*/  IMAD R157, R3, 0x2, R2 ;  /* 0x00000002039d7824 */ /* 0x000fe400078e0202 */
[----:B------:R-:W-:Y:S01]  /*10d0*/  IMAD.IADD R156, R24, 0x1, -R156 ;  /* 0x00000001189c7824 */ /* 0x000fe200078e0a9c */
[----:B------:R-:W-:Y:S01]  /*10e0*/  STL [R1+0x38], RZ ;  /* 0x000038ff01007387 */ /* 0x000fe20000100800 */
[----:B------:R-:W-:Y:S01]  /*10f0*/  VIADD R3, R157, 0x21800 ;  /* 0x000218009d037836 */ /* 0x000fe20000000000 */
[----:B------:R-:W-:Y:S02]  /*1100*/  SEL R4, R4, 0xffffffc0, !P2 ;  /* 0xffffffc004047807 */ /* 0x000fe40005000000 */
[----:B------:R1:W-:Y:S01]  /*1110*/  STL [R1+0x8c], R0 ;  /* 0x00008c0001007387 */ /* 0x0003e20000100800 */
[----:B0-----:R-:W-:-:S03]  /*1120*/  IMAD R6, R14, 0x8, R6 ;  /* 0x000000080e067824 */ /* 0x001fc600078e0206 */
[----:B------:R0:W-:Y:S04]  /*1130*/  STL [R1+0x88], R7 ;  /* 0x0000880701007387 */ /* 0x0001e80000100800 */
[----:B------:R2:W-:Y:S01]  /*1140*/  STL [R1+0x94], R5 ;  /* 0x0000940501007387 */ /* 0x0005e20000100800 */
[----:B-1----:R-:W-:Y:S01]  /*1150*/  SHF.R.S32.HI R0, RZ, 0x1f, R137 ;  /* 0x0000001fff007819 */ /* 0x002fe20000011489 */
[----:B0-----:R-:W-:-:S04]  /*1160*/  IMAD.SHL.U32 R7, R21, 0x20, RZ ;  /* 0x0000002015077824 */ /* 0x001fc800078e00ff */
[----:B------:R0:W-:Y:S01]  /*1170*/  STL [R1+0x7c], R0 ;  /* 0x00007c0001007387 */ /* 0x0001e20000100800 */
[----:B--2---:R-:W-:-:S05]  /*1180*/  SHF.R.S32.HI R5, RZ, 0x1f, R136 ;  /* 0x0000001fff057819 */ /* 0x004fca0000011488 */
[----:B------:R1:W-:Y:S01]  /*1190*/  STL [R1+0x78], R5 ;  /* 0x0000780501007387 */ /* 0x0003e20000100800 */
[----:B0-----:R-:W-:-:S05]  /*11a0*/  SHF.R.S32.HI R0, RZ, 0x1f, R138 ;  /* 0x0000001fff007819 */ /* 0x001fca000001148a */
[----:B------:R0:W-:Y:S01]  /*11b0*/  STL [R1+0x74], R0 ;  /* 0x0000740001007387 */ /* 0x0001e20000100800 */
[----:B-1----:R-:W-:-:S04]  /*11c0*/  LOP3.LUT R5, R10, 0xc0, RZ, 0xc0, !PT ;  /* 0x000000c00a057812 */ /* 0x002fc800078ec0ff */
[----:B------:R-:W-:Y:S01]  /*11d0*/  SHF.R.U32.HI R8, RZ, 0x3, R5 ;  /* 0x00000003ff087819 */ /* 0x000fe20000011605 */
[----:B------:R1:W-:Y:S01]  /*11e0*/  STL [R1+0x4c], R5 ;  /* 0x00004c0501007387 */ /* 0x0003e20000100800 */
[----:B0-----:R-:W-:-:S03]  /*11f0*/  LOP3.LUT R0, R5, 0x8, R16, 0xf8, !PT ;  /* 0x0000000805007812 */ /* 0x001fc600078ef810 */
[----:B------:R0:W-:Y:S01]  /*1200*/  STL [R1+0x54], R7 ;  /* 0x0000540701007387 */ /* 0x0001e20000100800 */
[----:B------:R-:W-:-:S03]  /*1210*/  LOP3.LUT R0, R0, R8, RZ, 0x3c, !PT ;  /* 0x0000000800007212 */ /* 0x000fc600078e3cff */
[----:B------:R-:W-:Y:S01]  /*1220*/  STL [R1+0x64], R9 ;  /* 0x0000640901007387 */ /* 0x000fe20000100800 */
[----:B-1----:R-:W-:-:S03]  /*1230*/  VIADD R5, R157, 0x21820 ;  /* 0x000218209d057836 */ /* 0x002fc60000000000 */
[----:B------:R1:W-:Y:S01]  /*1240*/  STL [R1+0x50], R8 ;  /* 0x0000500801007387 */ /* 0x0003e20000100800 */
[----:B------:R-:W-:Y:S02]  /*1250*/  @P1 VIADD R5, R3, 0xffffffe0 ;  /* 0xffffffe003051836 */ /* 0x000fe40000000000 */
[----:B0-----:R-:W-:Y:S02]  /*1260*/  IMAD.IADD R7, R7, 0x1, R0 ;  /* 0x0000000107077824 */ /* 0x001fe400078e0200 */
[----:B------:R-:W-:Y:S02]  /*1270*/  IMAD.IADD R0, R3, 0x1, R4 ;  /* 0x0000000103007824 */ /* 0x000fe400078e0204 */
[----:B------:R-:W-:Y:S01]  /*1280*/  IMAD.IADD R3, R4, 0x1, R5 ;  /* 0x0000000104037824 */ /* 0x000fe200078e0205 */
[----:B-1----:R-:W-:-:S05]  /*1290*/  SHF.R.S32.HI R8, RZ, 0x3, R20 ;  /* 0x00000003ff087819 */ /* 0x002fca0000011414 */
[----:B------:R-:W-:Y:S04]  /*12a0*/  STL [R1+0x68], R8 ;  /* 0x0000680801007387 */ /* 0x000fe80000100800 */
[----:B------:R-:W-:Y:S04]  /*12b0*/  STL [R1+0xa0], R7 ;  /* 0x0000a00701007387 */ /* 0x000fe80000100800 */
[----:B------:R-:W-:Y:S04]  /*12c0*/  STL [R1+0x6c], R5 ;  /* 0x00006c0501007387 */ /* 0x000fe80000100800 */
[----:B------:R-:W-:Y:S04]  /*12d0*/  STL [R1+0x98], R6 ;  /* 0x0000980601007387 */ /* 0x000fe80000100800 */
[----:B------:R0:W-:Y:S04]  /*12e0*/  STL [R1+0x4], R0 ;  /* 0x0000040001007387 */ /* 0x0001e80000100800 */
[----:B------:R1:W-:Y:S01]  /*12f0*/  STL [R1], R3 ;  /* 0x0000000301007387 */ /* 0x0003e20000100800 */
[----:B0-----:R-:W-:-:S05]  /*1300*/  VIADD R0, R5, 0x6000 ;  /* 0x0000600005007836 */ /* 0x001fca0000000000 */
[----:B------:R1:W-:Y:S02]  /*1310*/  STL [R1+0x70], R0 ;  /* 0x0000700001007387 */ /* 0x0003e40000100800 */
.L_x_11567:
[----:B------:R-:W-:Y:S05]  /*1320*/  YIELD ;  /* 0x0000000000007946 */ /* 0x000fea0003800000 */
[----:B------:R-:W-:Y:S01]  /*1330*/  ULDC.64 UR4, c[0x0][0xa28] ;  /* 0x00028a0000047ab9 */ /* 0x000fe20000000a00 */
[----:B0--34-:R-:W0:Y:S01]  /*1340*/  LDC.64 R6, c[0x0][0xa08] ;  /* 0x00028200ff067b82 */ /* 0x019e220000000a00 */
[----:B------:R-:W-:Y:S01]  /*1350*/  ISETP.NE.U32.AND P1, PT, RZ, UR4, PT ;  /* 0x00000004ff007c0c */ /* 0x000fe2000bf25070 */
[----:B-1----:R-:W-:Y:S02]  /*1360*/  IMAD.MOV.U32 R0, RZ, RZ, RZ ;  /* 0x000000ffff007224 */ /* 0x002fe400078e00ff */
[----:B------:R-:W-:Y:S01]  /*1370*/  IMAD.MOV.U32 R80, RZ, RZ, RZ ;  /* 0x000000ffff507224 */ /* 0x000fe200078e00ff */
[----:B------:R-:W-:Y:S01]  /*1380*/  ISETP.NE.AND.EX P1, PT, RZ, UR5, PT, P1 ;  /* 0x00000005ff007c0c */ /* 0x000fe2000bf25310 */
[----:B------:R-:W-:-:S02]  /*1390*/  ULDC.64 UR4, c[0x0][0xa18] ;  /* 0x0002860000047ab9 */ /* 0x000fc40000000a00 */
        /* <DEDUP_REMOVED lines=35> */
.L_x_11352:
[----:B------:R-:W-:Y:S01]  /*15d0*/  ULDC.64 UR4, c[0x0][0xa20] ;  /* 0x0002880000047ab9 */ /* 0x000fe20000000a00 */
[----:B------:R0:W-:Y:S01]  /*15e0*/  STL [R1+0xa4], R34 ;  /* 0x0000a42201007387 */ /* 0x0001e20000100800 */
[----:B------:R-:W-:-:S03]  /*15f0*/  ISETP.NE.U32.AND P1, PT, RZ, UR4, PT ;  /* 0x00000004ff007c0c */ /* 0x000fc6000bf25070 */
[----:B------:R0:W-:Y:S01]  /*1600*/  STL [R1+0xa8], R35 ;  /* 0x0000a82301007387 */ /* 0x0001e20000100800 */
[----:B------:R-:W-:-:S13]  /*1610*/  ISETP.NE.AND.EX P1, PT, RZ, UR5, PT, P1 ;  /* 0x00000005ff007c0c */ /* 0x000fda000bf25310 */
[----:B0-----:R-:W-:Y:S05]  /*1620*/  @!P1 BRA `(.L_x_11353) ;  /* 0x0000000000109947 */ /* 0x001fea0003800000 */
[----:B------:R-:W0:Y:S02]  /*1630*/  LDC.64 R4, c[0x0][0xa20] ;  /* 0x00028800ff047b82 */ /* 0x000e240000000a00 */
[----:B0-----:R-:W-:-:S05]  /*1640*/  IMAD.WIDE R4, R35, 0x4, R4 ;  /* 0x0000000423047825 */ /* 0x001fca00078e0204 */
[----:B------:R0:W5:Y:S01]  /*1650*/  LDG.E R27, desc[UR54][R4.64] ;  /* 0x00000036041b7981 */ /* 0x000162000c1e1900 */
[----:B------:R-:W-:Y:S05]  /*1660*/  BRA `(.L_x_11354) ;  /* 0x0000000000107947 */ /* 0x000fea0003800000 */
.L_x_11353:
[----:B------:R-:W-:Y:S05]  /*1670*/  @!P0 BRA `(.L_x_11354) ;  /* 0x00000000000c8947 */ /* 0x000fea0003800000 */
[----:B------:R-:W2:Y:S04]  /*1680*/  LDG.E R4, desc[UR54][R10.64] ;  /* 0x000000360a047981 */ /* 0x000ea8000c1e1900 */
[----:B------:R-:W2:Y:S02]  /*1690*/  LDG.E R27, desc[UR54][R10.64+0x4] ;  /* 0x000004360a1b7981 */ /* 0x000ea4000c1e1900 */
[----:B--2---:R-:W-:-:S07]  /*16a0*/  IMAD.IADD R27, R27, 0x1, -R4 ;  /* 0x000000011b1b7824 */ /* 0x004fce00078e0a04 */
.L_x_11354:
[----:B------:R-:W-:Y:S01]  /*16b0*/  ULDC.64 UR4, c[0x0][0xa10] ;  /* 0x0002840000047ab9 */ /* 0x000fe20000000a00 */
[----:B0-----:R-:W0:Y:S01]  /*16c0*/  LDC R4, c[0x0][0x448] ;  /* 0x00011200ff047b82 */ /* 0x001e220000000800 */
[----:B------:R-:W-:-:S04]  /*16d0*/  ISETP.NE.U32.AND P0, PT, RZ, UR4, PT ;  /* 0x00000004ff007c0c */ /* 0x000fc8000bf05070 */
[----:B------:R-:W-:Y:S01]  /*16e0*/  ISETP.NE.AND.EX P0, PT, RZ, UR5, PT, P0 ;  /* 0x00000005ff007c0c */ /* 0x000fe2000bf05300 */
[----:B------:R-:W-:Y:S02]  /*16f0*/  ULDC.64 UR4, c[0x0][0xa30] ;  /* 0x00028c0000047ab9 */ /* 0x000fe40000000a00 */
[----:B------:R-:W-:-:S04]  /*1700*/  ISETP.NE.U32.AND P1, PT, RZ, UR4, PT ;  /* 0x00000004ff007c0c */ /* 0x000fc8000bf25070 */
[----:B------:R-:W-:-:S06]  /*1710*/  ISETP.NE.AND.EX P1, PT, RZ, UR5, PT, P1 ;  /* 0x00000005ff007c0c */ /* 0x000fcc000bf25310 */
[----:B------:R-:W1:Y:S08]  /*1720*/  @P0 LDC.64 R6, c[0x0][0xa10] ;  /* 0x00028400ff060b82 */ /* 0x000e700000000a00 */
[----:B------:R-:W2:Y:S01]  /*1730*/  @P1 LDC.64 R8, c[0x0][0xa30] ;  /* 0x00028c00ff081b82 */ /* 0x000ea20000000a00 */
[----:B-1----:R-:W-:-:S05]  /*1740*/  @P0 IMAD.WIDE R6, R35, 0x4, R6 ;  /* 0x0000000423060825 */ /* 0x002fca00078e0206 */
[----:B------:R-:W3:Y:S04]  /*1750*/  @P0 LDG.E R3, desc[UR54][R6.64] ;  /* 0x0000003606030981 */ /* 0x000ee8000c1e1900 */
[----:B------:R1:W3:Y:S01]  /*1760*/  @P0 LDG.E R10, desc[UR54][R6.64+0x4] ;  /* 0x00000436060a0981 */ /* 0x0002e2000c1e1900 */
[----:B-----5:R-:W-:Y:S02]  /*1770*/  IMAD.MOV.U32 R98, RZ, RZ, R27 ;  /* 0x000000ffff627224 */ /* 0x020fe400078e001b */
[----:B--2---:R-:W-:-:S05]  /*1780*/  @P1 IMAD.WIDE R8, R35, 0x4, R8 ;  /* 0x0000000423081825 */ /* 0x004fca00078e0208 */
[----:B------:R2:W5:Y:S01]  /*1790*/  @P1 LDG.E R98, desc[UR54][R8.64] ;  /* 0x0000003608621981 */ /* 0x000562000c1e1900 */
[----:B0-----:R-:W-:Y:S01]  /*17a0*/  ISETP.NE.AND P1, PT, R4, 0x1, PT ;  /* 0x000000010400780c */ /* 0x001fe20003f25270 */
[----:B------:R-:W-:Y:S01]  /*17b0*/  IMAD R14, R33, 0xc0, RZ ;  /* 0x000000c0210e7824 */ /* 0x000fe200078e02ff */
[----:B------:R-:W0:Y:S01]  /*17c0*/  LDC.64 R4, c[0x0][0x9e0] ;  /* 0x00027800ff047b82 */ /* 0x000e220000000a00 */
[----:B------:R-:W-:Y:S02]  /*17d0*/  IMAD.IADD R13, R27, 0x1, -R0 ;  /* 0x000000011b0d7824 */ /* 0x000fe400078e0a00 */
[----:B------:R-:W-:Y:S01]  /*17e0*/  VIADD R0, R14, 0xbf ;  /* 0x000000bf0e007836 */ /* 0x000fe20000000000 */
[----:B------:R4:W-:Y:S03]  /*17f0*/  STL [R1+0x60], R14 ;  /* 0x0000600e01007387 */ /* 0x0009e60000100800 */
[----:B-1----:R-:W-:-:S04]  /*1800*/  IMAD.MOV.U32 R6, RZ, RZ, R0 ;  /* 0x000000ffff067224 */ /* 0x002fc800078e0000 */
[----:B------:R-:W1:Y:S08]  /*1810*/  @P1 LDC R11, c[0x0][0x44c] ;  /* 0x00011300ff0b1b82 */ /* 0x000e700000000800 */
[----:B------:R-:W2:Y:S01]  /*1820*/  @P1 LDC R12, c[0x0][0x450] ;  /* 0x00011400ff0c1b82 */ /* 0x000ea20000000800 */
[----:B0-----:R-:W-:Y:S01]  /*1830*/  ISETP.GE.AND P2, PT, R5, 0x1, PT ;  /* 0x000000010500780c */ /* 0x001fe20003f46270 */
[----:B---3--:R-:W-:-:S02]  /*1840*/  @P0 IMAD.IADD R24, R10, 0x1, -R3 ;  /* 0x000000010a180824 */ /* 0x008fc400078e0a03 */
[----:B-1----:R-:W-:-:S04]  /*1850*/  @P1 IMAD.HI.U32 R3, R0, R11, RZ ;  /* 0x0000000b00031227 */ /* 0x002fc800078e00ff */
[----:B------:R-:W-:Y:S01]  /*1860*/  IMAD.IADD R155, R13, 0x1, R24 ;  /* 0x000000010d9b7824 */ /* 0x000fe200078e0218 */
[----:B--2---:R-:W-:-:S03]  /*1870*/  @P1 SHF.R.U32.HI R6, RZ, R12, R3 ;  /* 0x0000000cff061219 */ /* 0x004fc60000011603 */
[C---:B------:R-:W-:Y:S01]  /*1880*/  VIADD R0, R155.reuse, 0x7f ;  /* 0x0000007f9b007836 */ /* 0x040fe20000000000 */
[----:B------:R-:W-:-:S04]  /*1890*/  IADD3 R7, R155, 0x1, -R154 ;  /* 0x000000019b077810 */ /* 0x000fc80007ffe89a */
[----:B------:R-:W-:Y:S01]  /*18a0*/  SHF.R.S32.HI R3, RZ, 0x1f, R0 ;  /* 0x0000001fff037819 */ /* 0x000fe20000011400 */
[----:B------:R-:W-:-:S03]  /*18b0*/  IMAD.IADD R9, R7, 0x1, R6 ;  /* 0x0000000107097824 */ /* 0x000fc600078e0206 */
[----:B------:R-:W-:Y:S01]  /*18c0*/  LEA.HI R3, R3, R0, RZ, 0x7 ;  /* 0x0000000003037211 */ /* 0x000fe200078f38ff */
[----:B------:R-:W-:-:S03]  /*18d0*/  IMAD.IADD R4, R9, 0x1, R4 ;  /* 0x0000000109047824 */ /* 0x000fc600078e0204 */
[----:B------:R-:W-:Y:S01]  /*18e0*/  SHF.R.S32.HI R102, RZ, 0x7, R3 ;  /* 0x00000007ff667819 */ /* 0x000fe20000011403 */
[----:B----4-:R-:W-:Y:S06]  /*18f0*/  @!P2 BRA `(.L_x_11355) ;  /* 0x000000000048a947 */ /* 0x010fec0003800000 */
        /* <DEDUP_REMOVED lines=11> */
.L_x_11357:
[----:B------:R-:W-:-:S13]  /*19b0*/  ISETP.NE.AND P0, PT, R5, 0x1, PT ;  /* 0x000000010500780c */ /* 0x000fda0003f05270 */
[----:B------:R-:W0:Y:S02]  /*19c0*/  @P0 LDC.64 R6, c[0x0][0x9e8] ;  /* 0x00027a00ff060b82 */ /* 0x000e240000000a00 */
[----:B0-----:R-:W-:-:S05]  /*19d0*/  @P0 IMAD.HI.U32 R6, R0, R6, RZ ;  /* 0x0000000600060227 */ /* 0x001fca00078e00ff */
[----:B------:R-:W-:-:S07]  /*19e0*/  @P0 SHF.R.U32.HI R0, RZ, R7, R6 ;  /* 0x00000007ff000219 */ /* 0x000fce0000011606 */
.L_x_11358:
[----:B------:R-:W-:Y:S05]  /*19f0*/  BSYNC B0 ;  /* 0x0000000000007941 */ /* 0x000fea0003800000 */
.L_x_11356:
[----:B------:R-:W-:-:S05]  /*1a00*/  IMAD R3, R0, R5, R5 ;  /* 0x0000000500037224 */ /* 0x000fca00078e0205 */
[----:B------:R-:W-:-:S07]  /*1a10*/  VIMNMX R4, R4, R3, PT ;  /* 0x0000000304047248 */ /* 0x000fce0003fe0100 */
.L_x_11355:
        /* <DEDUP_REMOVED lines=20> */
.L_x_11361:
[----:B------:R-:W-:-:S13]  /*1b60*/  ISETP.NE.AND P0, PT, R5, 0x1, PT ;  /* 0x000000010500780c */ /* 0x000fda0003f05270 */
[----:B------:R-:W0:Y:S02]  /*1b70*/  @P0 LDC.64 R6, c[0x0][0x9e8] ;  /* 0x00027a00ff060b82 */ /* 0x000e240000000a00 */
[----:B0-----:R-:W-:-:S05]  /*1b80*/  @P0 IMAD.HI.U32 R6, R0, R6, RZ ;  /* 0x0000000600060227 */ /* 0x001fca00078e00ff */
[----:B------:R-:W-:-:S07]  /*1b90*/  @P0 SHF.R.U32.HI R0, RZ, R7, R6 ;  /* 0x00000007ff000219 */ /* 0x000fce0000011606 */
.L_x_11362:
[----:B------:R-:W-:Y:S05]  /*1ba0*/  BSYNC B0 ;  /* 0x0000000000007941 */ /* 0x000fea0003800000 */
.L_x_11360:
[----:B------:R-:W-:-:S05]  /*1bb0*/  IMAD R0, R0, R5, RZ ;  /* 0x0000000500007224 */ /* 0x000fca00078e02ff */
[----:B------:R-:W-:-:S07]  /*1bc0*/  VIMNMX R3, R3, R0, !PT ;  /* 0x0000000003037248 */ /* 0x000fce0007fe0100 */
.L_x_11359:
        /* <DEDUP_REMOVED lines=43> */
.L_x_11365:
[----:B------:R-:W-:Y:S05]  /*1e80*/  BSYNC B6 ;  /* 0x0000000000067941 */ /* 0x000fea0003800000 */
.L_x_11364:
        /* <DEDUP_REMOVED lines=20> */
.L_x_11367:
[----:B------:R-:W-:Y:S05]  /*1fd0*/  BSYNC B6 ;  /* 0x0000000000067941 */ /* 0x000fea0003800000 */
.L_x_11366:
[----:B------:R-:W2:Y:S01]  /*1fe0*/  LDL.64 R38, [R1+0x58] ;  /* 0x0000580001267983 */ /* 0x000ea20000100a00 */
[----:B------:R-:W-:-:S03]  /*1ff0*/  ULDC.64 UR4, c[0x0][0x9f8] ;  /* 0x00027e0000047ab9 */ /* 0x000fc60000000a00 */
[----:B------:R-:W2:Y:S01]  /*2000*/  LDL.64 R20, [R1+0x58] ;  /* 0x0000580001147983 */ /* 0x000ea20000100a00 */
[----:B------:R-:W-:Y:S01]  /*2010*/  ISETP.NE.U32.AND P0, PT, RZ, UR4, PT ;  /* 0x00000004ff007c0c */ /* 0x000fe2000bf05070 */
[----:B------:R-:W-:Y:S01]  /*2020*/  IMAD.MOV.U32 R0, RZ, RZ, R35 ;  /* 0x000000ffff007224 */ /* 0x000fe200078e0023 */
[----:B------:R-:W0:Y:S01]  /*2030*/  LDC.64 R8, c[0x0][0x408] ;  /* 0x00010200ff087b82 */ /* 0x000e220000000a00 */
[----:B------:R-:W1:Y:S01]  /*2040*/  S2R R28, SR_TID.X ;  /* 0x00000000001c7919 */ /* 0x000e620000002100 */
[----:B------:R-:W-:-:S06]  /*2050*/  ISETP.NE.AND.EX P0, PT, RZ, UR5, PT, P0 ;  /* 0x00000005ff007c0c */ /* 0x000fcc000bf05300 */
[----:B------:R-:W3:Y:S08]  /*2060*/  LDC R29, c[0x0][0x3f4] ;  /* 0x0000fd00ff1d7b82 */ /* 0x000ef00000000800 */
[----:B------:R-:W4:Y:S08]  /*2070*/  @P0 LDC.64 R4, c[0x0][0x9f8] ;  /* 0x00027e00ff040b82 */ /* 0x000f300000000a00 */
[----:B------:R-:W3:Y:S01]  /*2080*/  LDC.64 R10, c[0x0][0x3f8] ;  /* 0x0000fe00ff0a7b82 */ /* 0x000ee20000000a00 */
[----:B-1----:R-:W-:Y:S01]  /*2090*/  VIADD R37, R28, 0xffffff80 ;  /* 0xffffff801c257836 */ /* 0x002fe20000000000 */
[----:B------:R-:W-:Y:S01]  /*20a0*/  SHF.R.U32.HI R31, RZ, 0x7, R28 ;  /* 0x00000007ff1f7819 */ /* 0x000fe2000001161c */
[----:B----4-:R-:W-:-:S05]  /*20b0*/  @P0 IMAD.WIDE R4, R35, 0x4, R4 ;  /* 0x0000000423040825 */ /* 0x010fca00078e0204 */
[----:B------:R1:W4:Y:S01]  /*20c0*/  @P0 LDG.E R0, desc[UR54][R4.64] ;  /* 0x0000003604000981 */ /* 0x000322000c1e1900 */
[----:B------:R-:W-:Y:S01]  /*20d0*/  ISETP.NE.AND P6, PT, R31, 0x1, PT ;  /* 0x000000011f00780c */ /* 0x000fe20003fc5270 */
[----:B------:R-:W-:Y:S01]  /*20e0*/  IMAD.IADD R80, R80, 0x1, R27 ;  /* 0x0000000150507824 */ /* 0x000fe200078e021b */
[----:B------:R-:W-:Y:S02]  /*20f0*/  SHF.R.S32.HI R3, RZ, 0x1f, R37 ;  /* 0x0000001fff037819 */ /* 0x000fe40000011425 */
[-C--:B------:R-:W-:Y:S02]  /*2100*/  LEA.HI R36, R37, R37.reuse, RZ, 0x1 ;  /* 0x0000002525247211 */ /* 0x080fe400078f08ff */
[----:B------:R-:W-:Y:S01]  /*2110*/  LEA.HI R6, R3, R37, RZ, 0x2 ;  /* 0x0000002503067211 */ /* 0x000fe200078f10ff */
[----:B------:R-:W-:Y:S01]  /*2120*/  VIADD R3, R16, 0x10 ;  /* 0x0000001010037836 */ /* 0x000fe20000000000 */
[----:B------:R-:W-:Y:S02]  /*2130*/  SHF.R.S32.HI R36, RZ, 0x1, R36 ;  /* 0x00000001ff247819 */ /* 0x000fe40000011424 */
[----:B------:R-:W-:-:S02]  /*2140*/  SHF.R.S32.HI R74, RZ, 0x2, R6 ;  /* 0x00000002ff4a7819 */ /* 0x000fc40000011406 */
[----:B------:R-:W-:Y:S01]  /*2150*/  SHF.R.S32.HI R7, RZ, 0x1f, R6 ;  /* 0x0000001fff077819 */ /* 0x000fe20000011406 */
[----:B------:R-:W-:Y:S05]  /*2160*/  @!P6 WARPSYNC.ALL ;  /* 0x000000000000e948 */ /* 0x000fea0003800000 */
[----:B------:R-:W-:Y:S01]  /*2170*/  ULDC UR4, c[0x0][0x2f4] ;  /* 0x0000bd0000047ab9 */ /* 0x000fe20000000800 */
[----:B------:R-:W-:Y:S01]  /*2180*/  LEA.HI R7, R7, R74, RZ, 0x2 ;  /* 0x0000004a07077211 */ /* 0x000fe200078f10ff */
[--C-:B0-----:R-:W-:Y:S01]  /*2190*/  IMAD.WIDE.U32 R72, R36, R8, R16.reuse ;  /* 0x0000000824487225 */ /* 0x101fe200078e0010 */
[----:B------:R-:W-:Y:S02]  /*21a0*/  ISETP.GE.AND P1, PT, R3, UR4, PT ;  /* 0x0000000403007c0c */ /* 0x000fe4000bf26270 */
[----:B------:R-:W-:Y:S01]  /*21b0*/  ISETP.GE.AND P0, PT, R16, UR4, PT ;  /* 0x0000000410007c0c */ /* 0x000fe2000bf06270 */
[----:B---3--:R-:W-:Y:S01]  /*21c0*/  IMAD.WIDE.U32 R68, R36, R10, R16 ;  /* 0x0000000a24447225 */ /* 0x008fe200078e0010 */
[----:B-1----:R-:W-:-:S02]  /*21d0*/  SEL R5, RZ, 0xffffffff, P1 ;  /* 0xffffffffff057807 */ /* 0x002fc40000800000 */
[----:B------:R-:W-:Y:S02]  /*21e0*/  SEL R4, RZ, 0x1, P0 ;  /* 0x00000001ff047807 */ /* 0x000fe40000000000 */
[----:B------:R-:W-:Y:S01]  /*21f0*/  SHF.R.S32.HI R13, RZ, 0x1f, R36 ;  /* 0x0000001fff0d7819 */ /* 0x000fe20000011424 */
[----:B------:R-:W-:Y:S01]  /*2200*/  IMAD.SHL.U32 R5, R5, 0x2, RZ ;  /* 0x0000000205057824 */ /* 0x000fe200078e00ff */
[----:B------:R-:W-:Y:S02]  /*2210*/  LOP3.LUT R7, R7, 0xfffffffc, RZ, 0xc0, !PT ;  /* 0xfffffffc07077812 */ /* 0x000fe400078ec0ff */
[----:B------:R-:W-:Y:S01]  /*2220*/  ISETP.GE.AND P1, PT, R137, UR4, PT ;  /* 0x0000000489007c0c */ /* 0x000fe2000bf26270 */
[----:B------:R-:W-:Y:S01]  /*2230*/  IMAD R6, R13, R8, RZ ;  /* 0x000000080d067224 */ /* 0x000fe200078e02ff */
[----:B------:R-:W-:Y:S01]  /*2240*/  LOP3.LUT R5, R5, 0x2, R4, 0xe2, !PT ;  /* 0x0000000205057812 */ /* 0x000fe200078ee204 */
[----:B------:R-:W-:Y:S01]  /*2250*/  VIADD R4, R16, 0x20 ;  /* 0x0000002010047836 */ /* 0x000fe20000000000 */
[----:B------:R-:W-:Y:S01]  /*2260*/  LOP3.LUT R22, R22, 0xfffffffb, RZ, 0xc0, !PT ;  /* 0xfffffffb16167812 */ /* 0x000fe200078ec0ff */
[----:B------:R-:W-:Y:S01]  /*2270*/  IMAD.IADD R74, R74, 0x1, -R7 ;  /* 0x000000014a4a7824 */ /* 0x000fe200078e0a07 */
[----:B------:R-:W-:Y:S01]  /*2280*/  SEL R7, RZ, 0x8, P1 ;  /* 0x00000008ff077807 */ /* 0x000fe20000800000 */
[----:B------:R-:W-:Y:S01]  /*2290*/  IMAD R15, R36, R9, R6 ;  /* 0x00000009240f7224 */ /* 0x000fe200078e0206 */
[----:B------:R-:W-:-:S02]  /*22a0*/  ISETP.GE.AND P0, PT, R4, UR4, PT ;  /* 0x0000000404007c0c */ /* 0x000fc4000bf06270 */
[----:B------:R-:W-:Y:S01]  /*22b0*/  ISETP.GE.AND P2, PT, R3, R29, PT ;  /* 0x0000001d0300720c */ /* 0x000fe20003f46270 */
[----:B------:R-:W-:Y:S01]  /*22c0*/  IMAD.IADD R73, R73, 0x1, R15 ;  /* 0x0000000149497824 */ /* 0x000fe200078e020f */
[----:B------:R-:W-:Y:S02]  /*22d0*/  SEL R6, RZ, 0x4, P0 ;  /* 0x00000004ff067807 */ /* 0x000fe40000000000 */
[----:B------:R-:W-:Y:S02]  /*22e0*/  ISETP.GE.AND P0, PT, R136, UR4, PT ;  /* 0x0000000488007c0c */ /* 0x000fe4000bf06270 */
[----:B------:R-:W-:Y:S02]  /*22f0*/  LOP3.LUT R5, R7, R5, R6, 0xfe, !PT ;  /* 0x0000000507057212 */ /* 0x000fe400078efe06 */
[----:B------:R-:W-:Y:S02]  /*2300*/  SEL R6, RZ, 0x10, P0 ;  /* 0x00000010ff067807 */ /* 0x000fe40000000000 */
[----:B------:R-:W-:-:S02]  /*2310*/  LOP3.LUT P0, RZ, R74, 0x2, RZ, 0xc0, !PT ;  /* 0x000000024aff7812 */ /* 0x000fc4000780c0ff */
[----:B------:R-:W-:Y:S01]  /*2320*/  LOP3.LUT R30, R5, R6, RZ, 0xfc, !PT ;  /* 0x00000006051e7212 */ /* 0x000fe200078efcff */
[----:B------:R-:W-:Y:S01]  /*2330*/  IMAD R6, R13, R10, RZ ;  /* 0x0000000a0d067224 */ /* 0x000fe200078e02ff */
[----:B------:R-:W-:Y:S01]  /*2340*/  ISETP.GE.AND P1, PT, R4, R29, PT ;  /* 0x0000001d0400720c */ /* 0x000fe20003f26270 */
[----:B--2---:R-:W-:-:S08]  /*2350*/  IMAD.MOV.U32 R20, RZ, RZ, R38 ;  /* 0x000000ffff147224 */ /* 0x004fd000078e0026 */
[----:B------:R-:W-:Y:S01]  /*2360*/  @P0 LOP3.LUT R22, R22, 0x4, RZ, 0xfc, !PT ;  /* 0x0000000416160812 */ /* 0x000fe200078efcff */
[----:B------:R-:W-:Y:S01]  /*2370*/  IMAD R13, R36, R11, R6 ;  /* 0x0000000b240d7224 */ /* 0x000fe200078e0206 */
[----:B------:R-:W-:Y:S02]  /*2380*/  ISETP.GE.AND P0, PT, R16, R29, PT ;  /* 0x0000001d1000720c */ /* 0x000fe40003f06270 */
[----:B------:R-:W-:-:S05]  /*2390*/  SHF.R.S32.HI R21, RZ, 0x1f, R20 ;  /* 0x0000001fff157819 */ /* 0x000fca0000011414 */
[----:B------:R0:W-:Y:S01]  /*23a0*/  STL [R1+0x5c], R21 ;  /* 0x00005c1501007387 */ /* 0x0001e20000100800 */
[C---:B------:R-:W-:Y:S01]  /*23b0*/  SEL R5, R29.reuse, RZ, P0 ;  /* 0x000000ff1d057207 */ /* 0x040fe20000000000 */
[C-C-:B------:R-:W-:Y:S02]  /*23c0*/  IMAD.WIDE.U32 R70, R36.reuse, R8, R20.reuse ;  /* 0x0000000824467225 */ /* 0x140fe400078e0014 */
[----:B------:R-:W2:Y:S01]  /*23d0*/  LDL R35, [R1+0x4c] ;  /* 0x00004c0001237983 */ /* 0x000ea20000100800 */
[C---:B------:R-:W-:Y:S01]  /*23e0*/  SEL R12, R29.reuse, RZ, P2 ;  /* 0x000000ff1d0c7207 */ /* 0x040fe20001000000 */
[----:B------:R-:W-:Y:S02]  /*23f0*/  IMAD.WIDE.U32 R66, R36, R10, R20 ;  /* 0x0000000a24427225 */ /* 0x000fe400078e0014 */
[----:B------:R-:W3:Y:S01]  /*2400*/  LDL R28, [R1+0x50] ;  /* 0x00005000011c7983 */ /* 0x000ee20000100800 */
[----:B------:R-:W-:Y:S01]  /*2410*/  SEL R7, R29, RZ, P1 ;  /* 0x000000ff1d077207 */ /* 0x000fe20000800000 */
[----:B------:R-:W-:-:S02]  /*2420*/  IMAD.IADD R71, R15, 0x1, R71 ;  /* 0x000000010f477824 */ /* 0x000fc400078e0247 */
[----:B------:R-:W3:Y:S01]  /*2430*/  LDL R32, [R1+0x54] ;  /* 0x0000540001207983 */ /* 0x000ee20000100800 */
[----:B------:R-:W-:Y:S02]  /*2440*/  IMAD.IADD R69, R69, 0x1, R13 ;  /* 0x0000000145457824 */ /* 0x000fe400078e020d */
[----:B------:R-:W-:Y:S02]  /*2450*/  IMAD.IADD R67, R13, 0x1, R67 ;  /* 0x000000010d437824 */ /* 0x000fe400078e0243 */
[----:B------:R-:W-:Y:S02]  /*2460*/  IMAD.IADD R6, R16, 0x1, R5 ;  /* 0x0000000110067824 */ /* 0x000fe400078e0205 */
[----:B------:R-:W-:Y:S02]  /*2470*/  IMAD.IADD R13, R3, 0x1, R12 ;  /* 0x00000001030d7824 */ /* 0x000fe400078e020c */
[----:B------:R-:W-:Y:S01]  /*2480*/  IMAD.IADD R15, R4, 0x1, R7 ;  /* 0x00000001040f7824 */ /* 0x000fe200078e0207 */
[----:B------:R-:W-:-:S02]  /*2490*/  SHF.R.S32.HI R7, RZ, 0x1f, R6 ;  /* 0x0000001fff077819 */ /* 0x000fc40000011406 */
[----:B------:R-:W-:Y:S02]  /*24a0*/  SHF.R.S32.HI R14, RZ, 0x1f, R13 ;  /* 0x0000001fff0e7819 */ /* 0x000fe4000001140d */
[----:B------:R-:W-:Y:S02]  /*24b0*/  SHF.R.S32.HI R20, RZ, 0x1f, R15 ;  /* 0x0000001fff147819 */ /* 0x000fe4000001140f */
[CC--:B------:R-:W-:Y:S02]  /*24c0*/  LEA.HI R5, R7.reuse, R6.reuse, RZ, 0x3 ;  /* 0x0000000607057211 */ /* 0x0c0fe400078f18ff */
[----:B------:R-:W-:Y:S02]  /*24d0*/  LEA.HI R12, R7, R6, RZ, 0x5 ;  /* 0x00000006070c7211 */ /* 0x000fe400078f28ff */
[----:B------:R-:W-:Y:S02]  /*24e0*/  LEA.HI R6, R14, R13, RZ, 0x3 ;  /* 0x0000000d0e067211 */ /* 0x000fe400078f18ff */
[----:B------:R-:W-:-:S02]  /*24f0*/  LEA.HI R7, R20, R15, RZ, 0x3 ;  /* 0x0000000f14077211 */ /* 0x000fc400078f18ff */
[----:B------:R-:W-:Y:S02]  /*2500*/  LEA.HI R14, R14, R13, RZ, 0x5 ;  /* 0x0000000d0e0e7211 */ /* 0x000fe400078f28ff */
[----:B------:R-:W-:Y:S01]  /*2510*/  LEA.HI R20, R20, R15, RZ, 0x5 ;  /* 0x0000000f14147211 */ /* 0x000fe200078f28ff */
[----:B------:R-:W-:Y:S01]  /*2520*/  IMAD.SHL.U32 R13, R12, 0x80, RZ ;  /* 0x000000800c0d7824 */ /* 0x000fe200078e00ff */
[----:B------:R-:W-:Y:S01]  /*2530*/  LOP3.LUT R22, R22, 0xfffffffe, RZ, 0xc0, !PT ;  /* 0xfffffffe16167812 */ /* 0x000fe200078ec0ff */
[----:B------:R-:W-:Y:S02]  /*2540*/  IMAD.SHL.U32 R15, R14, 0x80, RZ ;  /* 0x000000800e0f7824 */ /* 0x000fe400078e00ff */
[----:B0-----:R-:W-:Y:S01]  /*2550*/  IMAD.SHL.U32 R21, R20, 0x80, RZ ;  /* 0x0000008014157824 */ /* 0x001fe200078e00ff */
[----:B------:R-:W-:Y:S02]  /*2560*/  @P2 LOP3.LUT R22, R22, 0x1, RZ, 0xfc, !PT ;  /* 0x0000000116162812 */ /* 0x000fe400078efcff */
[----:B-----5:R-:W-:-:S02]  /*2570*/  SHF.R.S32.HI R27, RZ, 0x1f, R98 ;  /* 0x0000001fff1b7819 */ /* 0x020fc40000011462 */
[----:B------:R-:W-:Y:S02]  /*2580*/  LOP3.LUT R13, R13, 0xfffff000, RZ, 0xc0, !PT ;  /* 0xfffff0000d0d7812 */ /* 0x000fe400078ec0ff */
[----:B------:R-:W-:Y:S02]  /*2590*/  LOP3.LUT R15, R15, 0xfffff000, RZ, 0xc0, !PT ;  /* 0xfffff0000f0f7812 */ /* 0x000fe400078ec0ff */
[----:B------:R-:W-:Y:S02]  /*25a0*/  LOP3.LUT R21, R21, 0xfffff000, RZ, 0xc0, !PT ;  /* 0xfffff00015157812 */ /* 0x000fe400078ec0ff */
[----:B------:R-:W-:-:S04]  /*25b0*/  LOP3.LUT R22, R22, 0xfffffffd, RZ, 0xc0, !PT ;  /* 0xfffffffd16167812 */ /* 0x000fc800078ec0ff */
[----:B------:R-:W-:Y:S02]  /*25c0*/  @P1 LOP3.LUT R22, R22, 0x2, RZ, 0xfc, !PT ;  /* 0x0000000216161812 */ /* 0x000fe400078efcff */
[----:B------:R-:W-:Y:S01]  /*25d0*/  ISETP.GE.AND P1, PT, R138, UR4, PT ;  /* 0x000000048a007c0c */ /* 0x000fe2000bf26270 */
[----:B------:R-:W-:-:S04]  /*25e0*/  IMAD.WIDE.U32 R68, R98, R10, R68 ;  /* 0x0000000a62447225 */ /* 0x000fc800078e0044 */
[----:B------:R-:W-:-:S04]  /*25f0*/  IMAD.WIDE.U32 R66, R98, R10, R66 ;  /* 0x0000000a62427225 */ /* 0x000fc800078e0042 */
[----:B------:R-:W-:Y:S01]  /*2600*/  IMAD.SHL.U32 R100, R29, 0x2, RZ ;  /* 0x000000021d647824 */ /* 0x000fe200078e00ff */
[----:B------:R-:W-:Y:S01]  /*2610*/  SEL R29, RZ, 0x20, P1 ;  /* 0x00000020ff1d7807 */ /* 0x000fe20000800000 */
[-C--:B------:R-:W-:Y:S01]  /*2620*/  IMAD.WIDE.U32 R72, R98, R8.reuse, R72 ;  /* 0x0000000862487225 */ /* 0x080fe200078e0048 */
[----:B------:R-:W-:Y:S02]  /*2630*/  SHF.L.U64.HI R88, R8, 0x7, R9 ;  /* 0x0000000708587819 */ /* 0x000fe40000010209 */
[----:B------:R-:W-:Y:S01]  /*2640*/  LOP3.LUT R29, R30, R29, RZ, 0xfc, !PT ;  /* 0x0000001d1e1d7212 */ /* 0x000fe200078efcff */
[----:B------:R-:W-:Y:S01]  /*2650*/  IMAD.WIDE.U32 R70, R98, R8, R70 ;  /* 0x0000000862467225 */ /* 0x000fe200078e0046 */
[----:B------:R-:W-:Y:S02]  /*2660*/  SHF.L.U64.HI R89, R10, 0x7, R11 ;  /* 0x000000070a597819 */ /* 0x000fe4000001020b */
[----:B----4-:R-:W-:Y:S01]  /*2670*/  SHF.R.S32.HI R87, RZ, 0x1f, R0 ;  /* 0x0000001fff577819 */ /* 0x010fe20000011400 */
[----:B------:R-:W-:Y:S01]  /*2680*/  VIADD R101, R31, 0x8 ;  /* 0x000000081f657836 */ /* 0x000fe20000000000 */
[----:B------:R-:W-:-:S02]  /*2690*/  LOP3.LUT R30, R30, 0x1, RZ, 0xc0, !PT ;  /* 0x000000011e1e7812 */ /* 0x000fc400078ec0ff */
[----:B------:R-:W-:Y:S01]  /*26a0*/  LOP3.LUT R31, R29, 0x2, RZ, 0xc0, !PT ;  /* 0x000000021d1f7812 */ /* 0x000fe200078ec0ff */
[----:B------:R-:W-:Y:S01]  /*26b0*/  @!P6 BAR.SYNC.DEFER_BLOCKING 0x9, 0x100 ;  /* 0x024400000000eb1d */ /* 0x000fe20000010000 */
[C---:B--2---:R-:W-:Y:S02]  /*26c0*/  LOP3.LUT R12, R35.reuse, 0x18, R5, 0xf8, !PT ;  /* 0x00000018230c7812 */ /* 0x044fe400078ef805 */
[C---:B------:R-:W-:Y:S02]  /*26d0*/  LOP3.LUT R14, R35.reuse, 0x18, R6, 0xf8, !PT ;  /* 0x00000018230e7812 */ /* 0x040fe400078ef806 */
[----:B------:R-:W-:Y:S02]  /*26e0*/  LOP3.LUT R20, R35, 0x18, R7, 0xf8, !PT ;  /* 0x0000001823147812 */ /* 0x000fe400078ef807 */
[-C--:B---3--:R-:W-:Y:S02]  /*26f0*/  LOP3.LUT R12, R12, R28.reuse, RZ, 0x3c, !PT ;  /* 0x0000001c0c0c7212 */ /* 0x088fe400078e3cff */
[----:B------:R-:W-:-:S02]  /*2700*/  LOP3.LUT R14, R14, R28, RZ, 0x3c, !PT ;  /* 0x0000001c0e0e7212 */ /* 0x000fc400078e3cff */
[----:B------:R-:W-:Y:S01]  /*2710*/  LOP3.LUT R20, R20, R28, RZ, 0x3c, !PT ;  /* 0x0000001c14147212 */ /* 0x000fe200078e3cff */
[C---:B------:R-:W-:Y:S01]  /*2720*/  IMAD R28, R27.reuse, R8, RZ ;  /* 0x000000081b1c7224 */ /* 0x040fe200078e02ff */
[--C-:B------:R-:W-:Y:S02]  /*2730*/  IADD3 R97, R12, R13, R32.reuse ;  /* 0x0000000d0c617210 */ /* 0x100fe40007ffe020 */
[--C-:B------:R-:W-:Y:S02]  /*2740*/  IADD3 R96, R14, R15, R32.reuse ;  /* 0x0000000f0e607210 */ /* 0x100fe40007ffe020 */
[----:B------:R-:W-:Y:S01]  /*2750*/  IADD3 R95, R20, R21, R32 ;  /* 0x00000015145f7210 */ /* 0x000fe20007ffe020 */
[----:B------:R-:W-:Y:S01]  /*2760*/  IMAD R27, R27, R10, RZ ;  /* 0x0000000a1b1b7224 */ /* 0x000fe200078e02ff */
[----:B------:R-:W-:-:S03]  /*2770*/  LEA.HI R32, R37, R37, RZ, 0x1 ;  /* 0x0000002525207211 */ /* 0x000fc600078f08ff */
[----:B------:R-:W-:Y:S01]  /*2780*/  IMAD R27, R98, R11, R27 ;  /* 0x0000000b621b7224 */ /* 0x000fe200078e021b */
[----:B------:R-:W-:Y:S01]  /*2790*/  LOP3.LUT R32, R32, 0xfffffffe, RZ, 0xc0, !PT ;  /* 0xfffffffe20207812 */ /* 0x000fe200078ec0ff */
[----:B------:R-:W-:Y:S01]  /*27a0*/  IMAD R77, R98, R9, R28 ;  /* 0x00000009624d7224 */ /* 0x000fe200078e021c */
[----:B------:R-:W-:Y:S01]  /*27b0*/  LOP3.LUT R21, R5, 0xfffffff8, RZ, 0xc0, !PT ;  /* 0xfffffff805157812 */ /* 0x000fe200078ec0ff */
[----:B------:R-:W-:Y:S01]  /*27c0*/  IMAD.IADD R78, R69, 0x1, R27 ;  /* 0x00000001454e7824 */ /* 0x000fe200078e021b */
[----:B------:R-:W-:Y:S01]  /*27d0*/  LOP3.LUT R28, R7, 0xfffffff8, RZ, 0xc0, !PT ;  /* 0xfffffff8071c7812 */ /* 0x000fe200078ec0ff */
[----:B------:R-:W-:Y:S02]  /*27e0*/  IMAD.IADD R32, R37, 0x1, -R32 ;  /* 0x0000000125207824 */ /* 0x000fe400078e0a20 */
[----:B------:R-:W-:Y:S01]  /*27f0*/  IMAD.IADD R76, R27, 0x1, R67 ;  /* 0x000000011b4c7824 */ /* 0x000fe200078e0243 */
[----:B------:R-:W-:Y:S01]  /*2800*/  LOP3.LUT R27, R6, 0xfffffff8, RZ, 0xc0, !PT ;  /* 0xfffffff8061b7812 */ /* 0x000fe200078ec0ff */
[----:B------:R-:W-:Y:S01]  /*2810*/  IMAD.SHL.U32 R9, R10, 0x80, RZ ;  /* 0x000000800a097824 */ /* 0x000fe200078e00ff */
[----:B------:R-:W-:Y:S01]  /*2820*/  SHF.R.S32.HI R10, RZ, 0x1f, R34 ;  /* 0x0000001fff0a7819 */ /* 0x000fe20000011422 */
[----:B------:R-:W-:Y:S01]  /*2830*/  IMAD R20, R32, 0xc0, R36 ;  /* 0x000000c020147824 */ /* 0x000fe200078e0224 */
[----:B------:R-:W-:Y:S01]  /*2840*/  SHF.R.S32.HI R94, RZ, 0x1f, R21 ;  /* 0x0000001fff5e7819 */ /* 0x000fe20000011415 */
[----:B------:R-:W-:Y:S01]  /*2850*/  IMAD.IADD R79, R73, 0x1, R77 ;  /* 0x00000001494f7824 */ /* 0x000fe200078e024d */
[----:B------:R-:W-:Y:S01]  /*2860*/  SHF.R.S32.HI R93, RZ, 0x1f, R27 ;  /* 0x0000001fff5d7819 */ /* 0x000fe2000001141b */
[----:B------:R-:W-:Y:S01]  /*2870*/  IMAD.SHL.U32 R8, R8, 0x80, RZ ;  /* 0x0000008008087824 */ /* 0x000fe200078e00ff */
[----:B------:R-:W-:Y:S01]  /*2880*/  SHF.R.S32.HI R92, RZ, 0x1f, R28 ;  /* 0x0000001fff5c7819 */ /* 0x000fe2000001141c */
[----:B------:R-:W-:Y:S01]  /*2890*/  IMAD.IADD R77, R77, 0x1, R71 ;  /* 0x000000014d4d7824 */ /* 0x000fe200078e0247 */
[----:B------:R-:W-:-:S07]  /*28a0*/  LOP3.LUT R32, R29, 0x4, RZ, 0xc0, !PT ;  /* 0x000000041d207812 */ /* 0x000fce00078ec0ff */
.L_x_11426:
[----:B0-2---:R-:W2:Y:S01]  /*28b0*/  LDL R35, [R1+0xa0] ;  /* 0x0000a00001237983 */ /* 0x005ea20000100800 */
        /* <DEDUP_REMOVED lines=21> */
[----:B---3--:R-:W-:Y:S02]  /*2a10*/  @!P1 LEA R12, P2, R14, R12, 0x2 ;  /* 0x0000000c0e0c9211 */ /* 0x008fe400078410ff */
[----:B------:R-:W-:Y:S02]  /*2a20*/  LOP3.LUT P3, RZ, R74, 0x2, RZ, 0xc0, !PT ;  /* 0x000000024aff7812 */ /* 0x000fe4000786c0ff */
[----:B------:R-:W-:Y:S02]  /*2a30*/  @!P1 LEA.HI.X R13, R14, R13, R11, 0x2, P2 ;  /* 0x0000000d0e0d9211 */ /* 0x000fe400010f140b */
[----:B------:R-:W-:Y:S01]  /*2a40*/  ISETP.GE.AND P2, PT, R99, 0x1, PT ;  /* 0x000000016300780c */ /* 0x000fe20003f46270 */
[----:B------:R-:W-:Y:S01]  /*2a50*/  IMAD.MOV R15, RZ, RZ, -R36 ;  /* 0x000000ffff0f7224 */ /* 0x000fe200078e0a24 */
[----:B------:R-:W-:Y:S05]  /*2a60*/  YIELD ;  /* 0x0000000000007946 */ /* 0x000fea0003800000 */
[----:B------:R-:W-:Y:S01]  /*2a70*/  BSSY B0, `(.L_x_11368) ;  /* 0x000045b000007945 */ /* 0x000fe20003800000 */
[----:B------:R0:W5:Y:S01]  /*2a80*/  @!P1 LDG.E R81, desc[UR54][R12.64] ;  /* 0x000000360c519981 */ /* 0x000162000c1e1900 */
[----:B------:R-:W-:Y:S01]  /*2a90*/  IMAD R82, R82, R15, R40 ;  /* 0x0000000f52527224 */ /* 0x000fe200078e0228 */
[----:B------:R-:W-:Y:S01]  /*2aa0*/  ISETP.GT.AND P1, PT, R25, R75, PT ;  /* 0x0000004b1900720c */ /* 0x000fe20003f24270 */
[----:B--2---:R-:W-:-:S04]  /*2ab0*/  IMAD R65, R19, 0x3000, R35 ;  /* 0x0000300013417824 */ /* 0x004fc800078e0223 */
[C---:B------:R-:W-:Y:S02]  /*2ac0*/  VIADD R11, R65.reuse, 0x10 ;  /* 0x00000010410b7836 */ /* 0x040fe40000000000 */
        /* <DEDUP_REMOVED lines=9> */
[----:B------:R-:W-:Y:S02]  /*2b60*/  IMAD R36, R88, R25, RZ ;  /* 0x0000001958247224 */ /* 0x000fe400078e02ff */
[----:B------:R-:W-:Y:S01]  /*2b70*/  IMAD R11, R82, UR5, R11 ;  /* 0x00000005520b7c24 */ /* 0x000fe2000f8e020b */
[----:B------:R-:W-:Y:S01]  /*2b80*/  ULDC.64 UR4, c[0x0][0x310] ;  /* 0x0000c40000047ab9 */ /* 0x000fe20000000a00 */
[----:B------:R-:W-:Y:S02]  /*2b90*/  IMAD R85, R25, -0x80, R24 ;  /* 0xffffff8019557824 */ /* 0x000fe400078e0218 */
[----:B------:R-:W-:Y:S02]  /*2ba0*/  IMAD R14, R84, UR4, RZ ;  /* 0x00000004540e7c24 */ /* 0x000fe4000f8e02ff */
[----:B------:R-:W-:Y:S01]  /*2bb0*/  IMAD.IADD R13, R13, 0x1, R11 ;  /* 0x000000010d0d7824 */ /* 0x000fe200078e020b */
[----:B------:R-:W-:Y:S01]  /*2bc0*/  VIMNMX R85, R85, 0x80, PT ;  /* 0x0000008055557848 */ /* 0x000fe20003fe0100 */
[----:B------:R-:W-:-:S02]  /*2bd0*/  IMAD R11, R81, UR5, R14 ;  /* 0x00000005510b7c24 */ /* 0x000fc4000f8e020e */
[----:B------:R-:W-:Y:S01]  /*2be0*/  IMAD.WIDE.U32 R12, R81, UR4, R12 ;  /* 0x00000004510c7c25 */ /* 0x000fe2000f8e000c */
[----:B------:R-:W-:-:S03]  /*2bf0*/  ULDC.64 UR4, c[0x0][0x308] ;  /* 0x0000c20000047ab9 */ /* 0x000fc60000000a00 */
[----:B------:R-:W-:Y:S02]  /*2c00*/  IMAD R15, R10, UR4, RZ ;  /* 0x000000040a0f7c24 */ /* 0x000fe4000f8e02ff */
[----:B------:R-:W-:Y:S01]  /*2c10*/  IMAD.IADD R13, R13, 0x1, R11 ;  /* 0x000000010d0d7824 */ /* 0x000fe200078e020b */
[----:B------:R-:W-:Y:S01]  /*2c20*/  SHF.R.S32.HI R11, RZ, 0x1f, R25 ;  /* 0x0000001fff0b7819 */ /* 0x000fe20000011419 */
[C---:B------:R-:W-:Y:S02]  /*2c30*/  IMAD R15, R34.reuse, UR5, R15 ;  /* 0x00000005220f7c24 */ /* 0x040fe4000f8e020f */
[----:B------:R-:W-:Y:S01]  /*2c40*/  IMAD.WIDE.U32 R12, R34, UR4, R12 ;  /* 0x00000004220c7c25 */ /* 0x000fe2000f8e000c */
[----:B------:R-:W-:-:S03]  /*2c50*/  ULDC.64 UR4, c[0x0][0x2e8] ;  /* 0x0000ba0000047ab9 */ /* 0x000fc60000000a00 */
[----:B------:R-:W-:Y:S01]  /*2c60*/  IMAD.IADD R13, R13, 0x1, R15 ;  /* 0x000000010d0d7824 */ /* 0x000fe200078e020f */
[C---:B------:R-:W-:Y:S01]  /*2c70*/  LEA R60, P2, R12.reuse, UR4, 0x1 ;  /* 0x000000040c3c7c11 */ /* 0x040fe2000f8408ff */
[----:B------:R-:W-:Y:S01]  /*2c80*/  ULDC.U8 UR4, c[0x0][0x410] ;  /* 0x0001040000047ab9 */ /* 0x000fe20000000000 */
[----:B------:R-:W-:Y:S02]  /*2c90*/  IMAD R14, R89, R25, RZ ;  /* 0x00000019590e7224 */ /* 0x000fe400078e02ff */
[----:B------:R-:W-:Y:S01]  /*2ca0*/  LEA.HI.X R62, R12, UR5, R13, 0x1, P2 ;  /* 0x000000050c3e7c11 */ /* 0x000fe200090f0c0d */
[C---:B------:R-:W-:Y:S01]  /*2cb0*/  IMAD R37, R11.reuse, R8, R36 ;  /* 0x000000080b257224 */ /* 0x040fe200078e0224 */
[----:B------:R-:W-:Y:S01]  /*2cc0*/  ISETP.NE.AND P2, PT, RZ, UR4, PT ;  /* 0x00000004ff007c0c */ /* 0x000fe2000bf45270 */
[----:B------:R-:W-:Y:S02]  /*2cd0*/  IMAD R35, R11, R9, R14 ;  /* 0x000000090b237224 */ /* 0x000fe400078e020e */
[----:B------:R-:W-:-:S04]  /*2ce0*/  IMAD.WIDE.U32 R14, R9, R25, RZ ;  /* 0x00000019090e7225 */ /* 0x000fc800078e00ff */
[----:B------:R-:W-:-:S04]  /*2cf0*/  IMAD.WIDE.U32 R12, R8, R25, RZ ;  /* 0x00000019080c7225 */ /* 0x000fc800078e00ff */
[----:B------:R-:W-:Y:S02]  /*2d00*/  IMAD.IADD R11, R15, 0x1, R35 ;  /* 0x000000010f0b7824 */ /* 0x000fe400078e0223 */
[----:B------:R-:W-:Y:S01]  /*2d10*/  IMAD.IADD R35, R13, 0x1, R37 ;  /* 0x000000010d237824 */ /* 0x000fe200078e0225 */
[----:B------:R-:W-:Y:S06]  /*2d20*/  @!P2 BRA `(.L_x_11370) ;  /* 0x0000001c0090a947 */ /* 0x000fec0003800000 */
[----:B------:R-:W0:Y:S01]  /*2d30*/  S2R R38, SR_TID.X ;  /* 0x0000000000267919 */ /* 0x000e220000002100 */
        /* <DEDUP_REMOVED lines=12> */
[----:B0-----:R-:W-:-:S05]  /*2e00*/  VIADD R39, R38, 0xffffff80 ;  /* 0xffffff8026277836 */ /* 0x001fca0000000000 */
[----:B------:R-:W-:-:S04]  /*2e10*/  LEA.HI R38, R39, R39, RZ, 0x1 ;  /* 0x0000002727267211 */ /* 0x000fc800078f08ff */
[----:B------:R-:W-:-:S04]  /*2e20*/  SHF.R.S32.HI R38, RZ, 0x1, R38 ;  /* 0x00000001ff267819 */ /* 0x000fc80000011426 */
[----:B------:R-:W-:Y:S02]  /*2e30*/  ISETP.GE.AND P3, PT, R38, R85, PT ;  /* 0x000000552600720c */ /* 0x000fe40003f66270 */
[----:B------:R-:W-:-:S11]  /*2e40*/  CS2R R38, SRZ ;  /* 0x0000000000267805 */ /* 0x000fd6000001ff00 */
[----:B------:R-:W-:Y:S05]  /*2e50*/  @P3 BRA `(.L_x_11372) ;  /* 0x0000000000b83947 */ /* 0x000fea0003800000 */
[----:B------:R-:W2:Y:S04]  /*2e60*/  LDL.64 R104, [R1+0x58] ;  /* 0x0000580001687983 */ /* 0x000ea80000100a00 */
[----:B------:R-:W3:Y:S04]  /*2e70*/  LDL R91, [R1+0x8c] ;  /* 0x00008c00015b7983 */ /* 0x000ee80000100800 */
[----:B------:R-:W4:Y:S04]  /*2e80*/  LDL R90, [R1+0x84] ;  /* 0x00008400015a7983 */ /* 0x000f280000100800 */
        /* <DEDUP_REMOVED lines=43> */
.L_x_11372:
[----:B------:R-:W-:Y:S05]  /*3140*/  BSYNC B1 ;  /* 0x0000000000017941 */ /* 0x000fea0003800000 */
.L_x_11371:
        /* <DEDUP_REMOVED lines=52> */
.L_x_11373:
[----:B------:R-:W2:Y:S01]  /*3490*/  LDL R11, [R1+0x38] ;  /* 0x00003800010b7983 */ /* 0x000ea20000100800 */
[----:B------:R-:W-:Y:S01]  /*34a0*/  IMAD R35, R19, 0x8, R2 ;  /* 0x0000000813237824 */ /* 0x000fe200078e0202 */
[----:B------:R-:W-:Y:S01]  /*34b0*/  BSSY B1, `(.L_x_11374) ;  /* 0x0000004000017945 */ /* 0x000fe20003800000 */
[----:B--2---:R-:W-:-:S04]  /*34c0*/  SHF.L.U32 R86, R11, 0x1f, RZ ;  /* 0x0000001f0b567819 */ /* 0x004fc800000006ff */
[----:B------:R-:W0:Y:S02]  /*34d0*/  SYNCS.PHASECHK.TRANS64.TRYWAIT P4, [R35+URZ+0x2d890], R86 ;  /* 0x02d89056230075a7 */ /* 0x000e24000808017f */
[----:B0-----:R-:W-:Y:S05]  /*34e0*/  @!P4 BRA `(.L_x_11375) ;  /* 0x000002180028c947 */ /* 0x001fea0003800000 */
.L_x_11706:
[----:B------:R-:W-:Y:S05]  /*34f0*/  BSYNC B1 ;  /* 0x0000000000017941 */ /* 0x000fea0003800000 */
.L_x_11374:
[----:B------:R-:W-:-:S03]  /*3500*/  UMOV UR4, 0xffffffff ;  /* 0xffffffff00047882 */ /* 0x000fc60000000000 */
[----:B------:R-:W-:Y:S05]  /*3510*/  BRA.DIV UR4, `(.L_x_11376) ;  /* 0x0000021a04307947 */ /* 0x000fea000b800000 */
[----:B------:R-:W1:Y:S04]  /*3520*/  SHFL.IDX PT, R62, R62, RZ, 0x1e1f ;  /* 0x001e1fff3e3e7589 */ /* 0x000e6800000e0000 */
[----:B------:R2:W3:Y:S02]  /*3530*/  SHFL.IDX PT, R11, R60, RZ, 0x1e1f ;  /* 0x001e1fff3c0b7589 */ /* 0x0004e400000e0000 */
.L_x_11710:
[----:B------:R-:W-:Y:S05]  /*3540*/  @P3 BRA `(.L_x_11377) ;  /* 0x0000003800b43947 */ /* 0x000fea0003800000 */
[----:B------:R-:W-:Y:S01]  /*3550*/  ISETP.NE.AND P3, PT, R30, RZ, PT ;  /* 0x000000ff1e00720c */ /* 0x000fe20003f65270 */
[----:B------:R-:W-:-:S12]  /*3560*/  BSSY B1, `(.L_x_11378) ;  /* 0x0000037000017945 */ /* 0x000fd80003800000 */
[----:B------:R-:W-:Y:S05]  /*3570*/  @!P3 BRA `(.L_x_11379) ;  /* 0x0000000000d4b947 */ /* 0x000fea0003800000 */
[----:B------:R-:W4:Y:S01]  /*3580*/  LDL.64 R126, [R1+0x58] ;  /* 0x00005800017e7983 */ /* 0x000f220000100a00 */
[C---:B--23--:R-:W-:Y:S01]  /*3590*/  LEA R60, P3, R16.reuse, R11, 0x1 ;  /* 0x0000000b103c7211 */ /* 0x04cfe200078608ff */
[----:B------:R-:W-:Y:S02]  /*35a0*/  BSSY B2, `(.L_x_11380) ;  /* 0x0000031000027945 */ /* 0x000fe40003800000 */
[----:B------:R2:W3:Y:S01]  /*35b0*/  LDS.128 R12, [R65+0x15000] ;  /* 0x01500000410c7984 */ /* 0x0004e20000000c00 */
[----:B-1----:R-:W-:Y:S02]  /*35c0*/  LEA.HI.X R61, R16, R62, R17, 0x1, P3 ;  /* 0x0000003e103d7211 */ /* 0x002fe400018f0c11 */
[----:B----4-:R-:W-:-:S13]  /*35d0*/  ISETP.GE.AND P3, PT, R126, R99, PT ;  /* 0x000000637e00720c */ /* 0x010fda0003f66270 */
[----:B--23--:R-:W-:Y:S05]  /*35e0*/  @P3 BRA `(.L_x_11381) ;  /* 0x0000000000b03947 */ /* 0x00cfea0003800000 */
[--C-:B------:R-:W-:Y:S02]  /*35f0*/  SHF.R.U64 R56, R56, 0x10, R57.reuse ;  /* 0x0000001038387819 */ /* 0x100fe40000001239 */
[----:B------:R-:W-:Y:S02]  /*3600*/  SHF.R.U32.HI R109, RZ, 0x10, R57 ;  /* 0x00000010ff6d7819 */ /* 0x000fe40000011639 */
[----:B------:R-:W-:Y:S01]  /*3610*/  SHF.R.U64 R57, R58, 0x10, R59 ;  /* 0x000000103a397819 */ /* 0x000fe2000000123b */
[----:B------:R-:W-:Y:S01]  /*3620*/  IMAD.U32 R58, R13, 0x10000, RZ ;  /* 0x000100000d3a7824 */ /* 0x000fe200078e00ff */
[----:B------:R-:W-:Y:S02]  /*3630*/  PRMT R56, R90, 0x5432, R56 ;  /* 0x000054325a387816 */ /* 0x000fe40000000038 */
[----:B------:R-:W-:Y:S02]  /*3640*/  PRMT R57, R111, 0x5410, R57 ;  /* 0x000054106f397816 */ /* 0x000fe40000000039 */
[----:B------:R-:W-:-:S02]  /*3650*/  SHF.R.U32.HI R110, RZ, 0x10, R59 ;  /* 0x00000010ff6e7819 */ /* 0x000fc4000001163b */
[----:B------:R-:W-:Y:S02]  /*3660*/  LOP3.LUT R112, R13, 0xffff0000, RZ, 0xc0, !PT ;  /* 0xffff00000d707812 */ /* 0x000fe400078ec0ff */
[----:B------:R-:W-:Y:S02]  /*3670*/  LOP3.LUT R59, R57, 0xffff0000, RZ, 0xc0, !PT ;  /* 0xffff0000393b7812 */ /* 0x000fe400078ec0ff */
[C---:B------:R-:W-:Y:S01]  /*3680*/  LOP3.LUT R111, R56.reuse, 0xffff0000, RZ, 0xc0, !PT ;  /* 0xffff0000386f7812 */ /* 0x040fe200078ec0ff */
[----:B------:R-:W-:Y:S02]  /*3690*/  IMAD.U32 R56, R56, 0x10000, RZ ;  /* 0x0001000038387824 */ /* 0x000fe400078e00ff */
[C---:B------:R-:W-:Y:S02]  /*36a0*/  FMUL.FTZ R13, R112.reuse, R59 ;  /* 0x0000003b700d7220 */ /* 0x040fe40000410000 */
[-C--:B------:R-:W-:Y:S02]  /*36b0*/  FMUL.FTZ R112, R112, R111.reuse ;  /* 0x0000006f70707220 */ /* 0x080fe40000410000 */
[----:B------:R-:W-:Y:S01]  /*36c0*/  FFMA.FTZ R13, R58, R111, -R13 ;  /* 0x0000006f3a0d7223 */ /* 0x000fe2000001080d */
[----:B------:R-:W-:-:S02]  /*36d0*/  IMAD.U32 R111, R14, 0x10000, RZ ;  /* 0x000100000e6f7824 */ /* 0x000fc400078e00ff */
[----:B------:R-:W-:Y:S01]  /*36e0*/  FFMA.FTZ R58, R58, R59, R112 ;  /* 0x0000003b3a3a7223 */ /* 0x000fe20000010070 */
[----:B------:R-:W-:Y:S02]  /*36f0*/  PRMT R59, R113, 0x5410, R109 ;  /* 0x00005410713b7816 */ /* 0x000fe4000000006d */
[----:B------:R-:W-:Y:S02]  /*3700*/  PRMT R109, R91, 0x5432, R110 ;  /* 0x000054325b6d7816 */ /* 0x000fe4000000006e */
[----:B------:R-:W-:Y:S01]  /*3710*/  LOP3.LUT R113, R14, 0xffff0000, RZ, 0xc0, !PT ;  /* 0xffff00000e717812 */ /* 0x000fe200078ec0ff */
[C---:B------:R-:W-:Y:S01]  /*3720*/  IMAD.U32 R112, R59.reuse, 0x10000, RZ ;  /* 0x000100003b707824 */ /* 0x040fe200078e00ff */
[----:B------:R-:W-:Y:S01]  /*3730*/  LOP3.LUT R59, R59, 0xffff0000, RZ, 0xc0, !PT ;  /* 0xffff00003b3b7812 */ /* 0x000fe200078ec0ff */
[C---:B------:R-:W-:Y:S01]  /*3740*/  IMAD.U32 R110, R109.reuse, 0x10000, RZ ;  /* 0x000100006d6e7824 */ /* 0x040fe200078e00ff */
[----:B------:R-:W-:Y:S02]  /*3750*/  LOP3.LUT R109, R109, 0xffff0000, RZ, 0xc0, !PT ;  /* 0xffff00006d6d7812 */ /* 0x000fe400078ec0ff */
[----:B------:R-:W-:Y:S01]  /*3760*/  F2FP.BF16.F32.PACK_AB R13, R58, R13 ;  /* 0x0000000d3a0d723e */ /* 0x000fe200000010ff */
        /* <DEDUP_REMOVED lines=8> */
[----:B------:R-:W-:-:S03]  /*37f0*/  FMUL.FTZ R110, R110, R59 ;  /* 0x0000003b6e6e7220 */ /* 0x000fc60000410000 */
[C---:B------:R-:W-:Y:S01]  /*3800*/  FFMA.FTZ R15, R112.reuse, R59, -R15 ;  /* 0x0000003b700f7223 */ /* 0x040fe2000001080f */
[----:B------:R-:W-:Y:S01]  /*3810*/  FFMA.FTZ R110, R112, R109, R110 ;  /* 0x0000006d706e7223 */ /* 0x000fe2000001006e */
[----:B------:R-:W-:Y:S01]  /*3820*/  IMAD.U32 R112, R57, 0x10000, RZ ;  /* 0x0001000039707824 */ /* 0x000fe200078e00ff */
[C---:B------:R-:W-:Y:S01]  /*3830*/  LOP3.LUT R57, R12.reuse, 0xffff0000, RZ, 0xc0, !PT ;  /* 0xffff00000c397812 */ /* 0x040fe200078ec0ff */
[----:B------:R-:W-:Y:S02]  /*3840*/  IMAD.U32 R59, R12, 0x10000, RZ ;  /* 0x000100000c3b7824 */ /* 0x000fe400078e00ff */
[----:B------:R-:W-:Y:S02]  /*3850*/  F2FP.BF16.F32.PACK_AB R15, R110, R15 ;  /* 0x0000000f6e0f723e */ /* 0x000fe400000010ff */
[C---:B------:R-:W-:Y:S01]  /*3860*/  FMUL.FTZ R12, R57.reuse, R112 ;  /* 0x00000070390c7220 */ /* 0x040fe20000410000 */
[----:B------:R-:W-:-:S03]  /*3870*/  FMUL.FTZ R57, R57, R56 ;  /* 0x0000003839397220 */ /* 0x000fc60000410000 */
[C---:B------:R-:W-:Y:S01]  /*3880*/  FFMA.FTZ R12, R59.reuse, R56, -R12 ;  /* 0x000000383b0c7223 */ /* 0x040fe2000001080c */
[----:B------:R-:W-:-:S05]  /*3890*/  FFMA.FTZ R57, R59, R112, R57 ;  /* 0x000000703b397223 */ /* 0x000fca0000010039 */
[----:B------:R-:W-:-:S07]  /*38a0*/  F2FP.BF16.F32.PACK_AB R12, R57, R12 ;  /* 0x0000000c390c723e */ /* 0x000fce00000010ff */
.L_x_11381:
[----:B------:R-:W-:Y:S05]  /*38b0*/  BSYNC B2 ;  /* 0x0000000000027941 */ /* 0x000fea0003800000 */
.L_x_11380:
[----:B------:R4:W-:Y:S02]  /*38c0*/  ST.E.128 desc[UR54][R60.64], R12 ;  /* 0x0000000c3c007985 */ /* 0x0009e4000c101d36 */
.L_x_11379:
[----:B------:R-:W-:Y:S05]  /*38d0*/  BSYNC B1 ;  /* 0x0000000000017941 */ /* 0x000fea0003800000 */
.L_x_11378:
[----:B------:R-:W-:Y:S01]  /*38e0*/  ISETP.NE.AND P3, PT, R31, RZ, PT ;  /* 0x000000ff1f00720c */ /* 0x000fe20003f65270 */
[----:B------:R-:W-:-:S12]  /*38f0*/  BSSY B1, `(.L_x_11382) ;  /* 0x000003a000017945 */ /* 0x000fd80003800000 */
[----:B------:R-:W-:Y:S05]  /*3900*/  @!P3 BRA `(.L_x_11383) ;  /* 0x0000000000e0b947 */ /* 0x000fea0003800000 */
[----:B----4-:R-:W4:Y:S04]  /*3910*/  LDL R12, [R1+0x64] ;  /* 0x00006400010c7983 */ /* 0x010f280000100800 */
[----:B------:R-:W5:Y:S01]  /*3920*/  LDL R58, [R1+0x8c] ;  /* 0x00008c00013a7983 */ /* 0x000f620000100800 */
[----:B---3--:R-:W-:Y:S01]  /*3930*/  IMAD.MOV.U32 R56, RZ, RZ, R11 ;  /* 0x000000ffff387224 */ /* 0x008fe200078e000b */
[----:B------:R-:W-:Y:S01]  /*3940*/  BSSY B2, `(.L_x_11384) ;  /* 0x0000033000027945 */ /* 0x000fe20003800000 */
[----:B-1----:R-:W-:Y:S02]  /*3950*/  IMAD.MOV.U32 R57, RZ, RZ, R62 ;  /* 0x000000ffff397224 */ /* 0x002fe400078e003e */
[----:B----4-:R-:W-:Y:S02]  /*3960*/  IMAD.SHL.U32 R59, R12, 0x8, RZ ;  /* 0x000000080c3b7824 */ /* 0x010fe400078e00ff */
[----:B------:R1:W3:Y:S01]  /*3970*/  LDS.128 R12, [R64+0x15000] ;  /* 0x01500000400c7984 */ /* 0x0002e20000000c00 */
[----:B-----5:R-:W-:Y:S01]  /*3980*/  ISETP.GE.AND P3, PT, R58, R99, PT ;  /* 0x000000633a00720c */ /* 0x020fe20003f66270 */
[----:B------:R-:W-:-:S12]  /*3990*/  IMAD.WIDE R56, R59, 0x2, R56 ;  /* 0x000000023b387825 */ /* 0x000fd800078e0238 */
[----:B-1----:R-:W-:Y:S05]  /*39a0*/  @P3 BRA `(.L_x_11385) ;  /* 0x0000000000b03947 */ /* 0x002fea0003800000 */
[----:B------:R-:W-:Y:S02]  /*39b0*/  SHF.R.U64 R59, R52, 0x10, R53 ;  /* 0x00000010343b7819 */ /* 0x000fe40000001235 */
[----:B------:R-:W-:Y:S02]  /*39c0*/  SHF.R.U64 R52, R54, 0x10, R55 ;  /* 0x0000001036347819 */ /* 0x000fe40000001237 */
[----:B------:R-:W-:Y:S02]  /*39d0*/  PRMT R120, R120, 0x5410, R59 ;  /* 0x0000541078787816 */ /* 0x000fe4000000003b */
[----:B------:R-:W-:Y:S02]  /*39e0*/  PRMT R52, R63, 0x5432, R52 ;  /* 0x000054323f347816 */ /* 0x000fe40000000034 */
[----:B------:R-:W-:Y:S02]  /*39f0*/  SHF.R.U32.HI R58, RZ, 0x10, R53 ;  /* 0x00000010ff3a7819 */ /* 0x000fe40000011635 */
[----:B------:R-:W-:-:S02]  /*3a00*/  SHF.R.U32.HI R53, RZ, 0x10, R55 ;  /* 0x00000010ff357819 */ /* 0x000fc40000011637 */
[C---:B---3--:R-:W-:Y:S01]  /*3a10*/  LOP3.LUT R55, R13.reuse, 0xffff0000, RZ, 0xc0, !PT ;  /* 0xffff00000d377812 */ /* 0x048fe200078ec0ff */
[----:B------:R-:W-:Y:S01]  /*3a20*/  IMAD.U32 R13, R13, 0x10000, RZ ;  /* 0x000100000d0d7824 */ /* 0x000fe200078e00ff */
[C---:B--2---:R-:W-:Y:S01]  /*3a30*/  LOP3.LUT R60, R52.reuse, 0xffff0000, RZ, 0xc0, !PT ;  /* 0xffff0000343c7812 */ /* 0x044fe200078ec0ff */
[----:B------:R-:W-:Y:S01]  /*3a40*/  IMAD.U32 R52, R52, 0x10000, RZ ;  /* 0x0001000034347824 */ /* 0x000fe200078e00ff */
[C---:B------:R-:W-:Y:S01]  /*3a50*/  LOP3.LUT R54, R120.reuse, 0xffff0000, RZ, 0xc0, !PT ;  /* 0xffff000078367812 */ /* 0x040fe200078ec0ff */
[----:B------:R-:W-:Y:S01]  /*3a60*/  IMAD.U32 R120, R120, 0x10000, RZ ;  /* 0x0001000078787824 */ /* 0x000fe200078e00ff */
[----:B------:R-:W-:Y:S01]  /*3a70*/  PRMT R53, R124, 0x5410, R53 ;  /* 0x000054107c357816 */ /* 0x000fe20000000035 */
[----:B------:R-:W-:Y:S01]  /*3a80*/  FMUL.FTZ R110, R55, R60 ;  /* 0x0000003c376e7220 */ /* 0x000fe20000410000 */
[----:B------:R-:W-:Y:S01]  /*3a90*/  PRMT R121, R121, 0x5410, R58 ;  /* 0x0000541079797816 */ /* 0x000fe2000000003a */
[-C--:B------:R-:W-:Y:S01]  /*3aa0*/  FMUL.FTZ R55, R55, R54.reuse ;  /* 0x0000003637377220 */ /* 0x080fe20000410000 */
[C---:B------:R-:W-:Y:S01]  /*3ab0*/  LOP3.LUT R58, R14.reuse, 0xffff0000, RZ, 0xc0, !PT ;  /* 0xffff00000e3a7812 */ /* 0x040fe200078ec0ff */
[----:B------:R-:W-:Y:S01]  /*3ac0*/  FFMA.FTZ R54, R13, R54, -R110 ;  /* 0x000000360d367223 */ /* 0x000fe2000001086e */
[----:B------:R-:W-:-:S02]  /*3ad0*/  IMAD.U32 R14, R14, 0x10000, RZ ;  /* 0x000100000e0e7824 */ /* 0x000fc400078e00ff */
[----:B------:R-:W-:Y:S01]  /*3ae0*/  FFMA.FTZ R13, R13, R60, R55 ;  /* 0x0000003c0d0d7223 */ /* 0x000fe20000010037 */
[C---:B------:R-:W-:Y:S01]  /*3af0*/  IMAD.U32 R55, R53.reuse, 0x10000, RZ ;  /* 0x0001000035377824 */ /* 0x040fe200078e00ff */
[----:B------:R-:W-:Y:S01]  /*3b00*/  LOP3.LUT R53, R53, 0xffff0000, RZ, 0xc0, !PT ;  /* 0xffff000035357812 */ /* 0x000fe200078ec0ff */
[C---:B------:R-:W-:Y:S01]  /*3b10*/  IMAD.U32 R59, R121.reuse, 0x10000, RZ ;  /* 0x00010000793b7824 */ /* 0x040fe200078e00ff */
[----:B------:R-:W-:Y:S01]  /*3b20*/  LOP3.LUT R121, R121, 0xffff0000, RZ, 0xc0, !PT ;  /* 0xffff000079797812 */ /* 0x000fe200078ec0ff */
[C---:B------:R-:W-:Y:S01]  /*3b30*/  FMUL.FTZ R61, R58.reuse, R55 ;  /* 0x000000373a3d7220 */ /* 0x040fe20000410000 */
[----:B------:R-:W-:Y:S02]  /*3b40*/  IMAD.U32 R60, R15, 0x10000, RZ ;  /* 0x000100000f3c7824 */ /* 0x000fe400078e00ff */
[-C--:B------:R-:W-:Y:S01]  /*3b50*/  FMUL.FTZ R58, R58, R59.reuse ;  /* 0x0000003b3a3a7220 */ /* 0x080fe20000410000 */
[----:B------:R-:W-:Y:S01]  /*3b60*/  F2FP.BF16.F32.PACK_AB R13, R13, R54 ;  /* 0x000000360d0d723e */ /* 0x000fe200000010ff */
[----:B------:R-:W-:-:S02]  /*3b70*/  FFMA.FTZ R61, R14, R59, -R61 ;  /* 0x0000003b0e3d7223 */ /* 0x000fc4000001083d */
[----:B------:R-:W-:Y:S01]  /*3b80*/  FFMA.FTZ R58, R14, R55, R58 ;  /* 0x000000370e3a7223 */ /* 0x000fe2000001003a */
[----:B------:R-:W-:Y:S01]  /*3b90*/  LOP3.LUT R14, R15, 0xffff0000, RZ, 0xc0, !PT ;  /* 0xffff00000f0e7812 */ /* 0x000fe200078ec0ff */
[----:B------:R-:W-:-:S04]  /*3ba0*/  IMAD.U32 R55, R12, 0x10000, RZ ;  /* 0x000100000c377824 */ /* 0x000fc800078e00ff */
[C---:B------:R-:W-:Y:S01]  /*3bb0*/  FMUL.FTZ R15, R14.reuse, R53 ;  /* 0x000000350e0f7220 */ /* 0x040fe20000410000 */
[----:B------:R-:W-:-:S03]  /*3bc0*/  FMUL.FTZ R14, R14, R121 ;  /* 0x000000790e0e7220 */ /* 0x000fc60000410000 */
[C---:B------:R-:W-:Y:S01]  /*3bd0*/  FFMA.FTZ R15, R60.reuse, R121, -R15 ;  /* 0x000000793c0f7223 */ /* 0x040fe2000001080f */
[----:B------:R-:W-:Y:S01]  /*3be0*/  FFMA.FTZ R14, R60, R53, R14 ;  /* 0x000000353c0e7223 */ /* 0x000fe2000001000e */
[----:B------:R-:W-:-:S04]  /*3bf0*/  LOP3.LUT R53, R12, 0xffff0000, RZ, 0xc0, !PT ;  /* 0xffff00000c357812 */ /* 0x000fc800078ec0ff */
[----:B------:R-:W-:Y:S01]  /*3c00*/  F2FP.BF16.F32.PACK_AB R15, R14, R15 ;  /* 0x0000000f0e0f723e */ /* 0x000fe200000010ff */
[C---:B------:R-:W-:Y:S01]  /*3c10*/  FMUL.FTZ R12, R53.reuse, R52 ;  /* 0x00000034350c7220 */ /* 0x040fe20000410000 */
[-C--:B------:R-:W-:Y:S01]  /*3c20*/  FMUL.FTZ R53, R53, R120.reuse ;  /* 0x0000007835357220 */ /* 0x080fe20000410000 */
[----:B------:R-:W-:Y:S02]  /*3c30*/  F2FP.BF16.F32.PACK_AB R14, R58, R61 ;  /* 0x0000003d3a0e723e */ /* 0x000fe400000010ff */
[C---:B------:R-:W-:Y:S01]  /*3c40*/  FFMA.FTZ R120, R55.reuse, R120, -R12 ;  /* 0x0000007837787223 */ /* 0x040fe2000001080c */
[----:B------:R-:W-:-:S05]  /*3c50*/  FFMA.FTZ R53, R55, R52, R53 ;  /* 0x0000003437357223 */ /* 0x000fca0000010035 */
[----:B------:R-:W-:-:S07]  /*3c60*/  F2FP.BF16.F32.PACK_AB R12, R53, R120 ;  /* 0x00000078350c723e */ /* 0x000fce00000010ff */
.L_x_11385:
[----:B------:R-:W-:Y:S05]  /*3c70*/  BSYNC B2 ;  /* 0x0000000000027941 */ /* 0x000fea0003800000 */
.L_x_11384:
[----:B---3--:R1:W-:Y:S02]  /*3c80*/  ST.E.128 desc[UR54][R56.64], R12 ;  /* 0x0000000c38007985 */ /* 0x0083e4000c101d36 */
.L_x_11383:
[----:B------:R-:W-:Y:S05]  /*3c90*/  BSYNC B1 ;  /* 0x0000000000017941 */ /* 0x000fea0003800000 */
.L_x_11382:
[----:B------:R-:W-:Y:S01]  /*3ca0*/  ISETP.NE.AND P3, PT, R32, RZ, PT ;  /* 0x000000ff2000720c */ /* 0x000fe20003f65270 */
[----:B------:R-:W-:-:S12]  /*3cb0*/  BSSY B1, `(.L_x_11386) ;  /* 0x000003a000017945 */ /* 0x000fd80003800000 */
[----:B------:R-:W-:Y:S05]  /*3cc0*/  @!P3 BRA `(.L_x_11387) ;  /* 0x0000000000e0b947 */ /* 0x000fea0003800000 */
[----:B-1--4-:R-:W4:Y:S04]  /*3cd0*/  LDL R12, [R1+0x68] ;  /* 0x00006800010c7983 */ /* 0x012f280000100800 */
[----:B------:R-:W5:Y:S01]  /*3ce0*/  LDL R54, [R1+0x84] ;  /* 0x0000840001367983 */ /* 0x000f620000100800 */
[----:B---3--:R-:W-:Y:S01]  /*3cf0*/  IMAD.MOV.U32 R52, RZ, RZ, R11 ;  /* 0x000000ffff347224 */ /* 0x008fe200078e000b */
[----:B------:R-:W-:Y:S01]  /*3d00*/  BSSY B2, `(.L_x_11388) ;  /* 0x0000033000027945 */ /* 0x000fe20003800000 */
[----:B------:R-:W-:Y:S02]  /*3d10*/  IMAD.MOV.U32 R53, RZ, RZ, R62 ;  /* 0x000000ffff357224 */ /* 0x000fe400078e003e */
[----:B----4-:R-:W-:Y:S02]  /*3d20*/  IMAD.SHL.U32 R55, R12, 0x8, RZ ;  /* 0x000000080c377824 */ /* 0x010fe400078e00ff */
[----:B------:R1:W3:Y:S01]  /*3d30*/  LDS.128 R12, [R65+0x17000] ;  /* 0x01700000410c7984 */ /* 0x0002e20000000c00 */
[----:B-----5:R-:W-:Y:S01]  /*3d40*/  ISETP.GE.AND P3, PT, R54, R99, PT ;  /* 0x000000633600720c */ /* 0x020fe20003f66270 */
[----:B------:R-:W-:-:S12]  /*3d50*/  IMAD.WIDE R52, R55, 0x2, R52 ;  /* 0x0000000237347825 */ /* 0x000fd800078e0234 */
[----:B-1----:R-:W-:Y:S05]  /*3d60*/  @P3 BRA `(.L_x_11389) ;  /* 0x0000000000b03947 */ /* 0x002fea0003800000 */
[--C-:B------:R-:W-:Y:S01]  /*3d70*/  SHF.R.U64 R55, R48, 0x10, R49.reuse ;  /* 0x0000001030377819 */ /* 0x100fe20000001231 */
[----:B---3--:R-:W-:Y:S01]  /*3d80*/  IMAD.U32 R57, R13, 0x10000, RZ ;  /* 0x000100000d397824 */ /* 0x008fe200078e00ff */
[----:B------:R-:W-:Y:S02]  /*3d90*/  SHF.R.U32.HI R48, RZ, 0x10, R49 ;  /* 0x00000010ff307819 */ /* 0x000fe40000011631 */
[--C-:B------:R-:W-:Y:S02]  /*3da0*/  SHF.R.U64 R49, R50, 0x10, R51.reuse ;  /* 0x0000001032317819 */ /* 0x100fe40000001233 */
[----:B------:R-:W-:Y:S01]  /*3db0*/  SHF.R.U32.HI R54, RZ, 0x10, R51 ;  /* 0x00000010ff367819 */ /* 0x000fe20000011633 */
[----:B------:R-:W-:Y:S01]  /*3dc0*/  IMAD.U32 R51, R14, 0x10000, RZ ;  /* 0x000100000e337824 */ /* 0x000fe200078e00ff */
[----:B------:R-:W-:Y:S02]  /*3dd0*/  PRMT R122, R122, 0x5410, R49 ;  /* 0x000054107a7a7816 */ /* 0x000fe40000000031 */
[----:B------:R-:W-:-:S02]  /*3de0*/  PRMT R118, R118, 0x5410, R55 ;  /* 0x0000541076767816 */ /* 0x000fc40000000037 */
[----:B------:R-:W-:Y:S01]  /*3df0*/  LOP3.LUT R56, R13, 0xffff0000, RZ, 0xc0, !PT ;  /* 0xffff00000d387812 */ /* 0x000fe200078ec0ff */
[----:B------:R-:W-:Y:S01]  /*3e00*/  IMAD.U32 R13, R12, 0x10000, RZ ;  /* 0x000100000c0d7824 */ /* 0x000fe200078e00ff */
[C---:B------:R-:W-:Y:S01]  /*3e10*/  LOP3.LUT R49, R122.reuse, 0xffff0000, RZ, 0xc0, !PT ;  /* 0xffff00007a317812 */ /* 0x040fe200078ec0ff */
[----:B------:R-:W-:Y:S01]  /*3e20*/  IMAD.U32 R122, R122, 0x10000, RZ ;  /* 0x000100007a7a7824 */ /* 0x000fe200078e00ff */
[----:B------:R-:W-:Y:S02]  /*3e30*/  PRMT R123, R123, 0x5410, R54 ;  /* 0x000054107b7b7816 */ /* 0x000fe40000000036 */
[----:B------:R-:W-:Y:S01]  /*3e40*/  LOP3.LUT R58, R118, 0xffff0000, RZ, 0xc0, !PT ;  /* 0xffff0000763a7812 */ /* 0x000fe200078ec0ff */
[-C--:B--2---:R-:W-:Y:S01]  /*3e50*/  FMUL.FTZ R60, R56, R49.reuse ;  /* 0x00000031383c7220 */ /* 0x084fe20000410000 */
[----:B------:R-:W-:Y:S01]  /*3e60*/  PRMT R119, R119, 0x5410, R48 ;  /* 0x0000541077777816 */ /* 0x000fe20000000030 */
[----:B------:R-:W-:Y:S01]  /*3e70*/  IMAD.U32 R54, R123, 0x10000, RZ ;  /* 0x000100007b367824 */ /* 0x000fe200078e00ff */
[----:B------:R-:W-:Y:S01]  /*3e80*/  LOP3.LUT R14, R14, 0xffff0000, RZ, 0xc0, !PT ;  /* 0xffff00000e0e7812 */ /* 0x000fe200078ec0ff */
[-C--:B------:R-:W-:Y:S01]  /*3e90*/  FMUL.FTZ R56, R56, R58.reuse ;  /* 0x0000003a38387220 */ /* 0x080fe20000410000 */
[----:B------:R-:W-:Y:S01]  /*3ea0*/  FFMA.FTZ R48, R57, R58, -R60 ;  /* 0x0000003a39307223 */ /* 0x000fe2000001083c */
[----:B------:R-:W-:Y:S01]  /*3eb0*/  IMAD.U32 R55, R119, 0x10000, RZ ;  /* 0x0001000077377824 */ /* 0x000fe200078e00ff */
[----:B------:R-:W-:Y:S01]  /*3ec0*/  LOP3.LUT R50, R15, 0xffff0000, RZ, 0xc0, !PT ;  /* 0xffff00000f327812 */ /* 0x000fe200078ec0ff */
[CC--:B------:R-:W-:Y:S01]  /*3ed0*/  FMUL.FTZ R58, R14.reuse, R54.reuse ;  /* 0x000000360e3a7220 */ /* 0x0c0fe20000410000 */
[----:B------:R-:W-:Y:S01]  /*3ee0*/  FFMA.FTZ R49, R57, R49, R56 ;  /* 0x0000003139317223 */ /* 0x000fe20000010038 */
[-C--:B------:R-:W-:Y:S01]  /*3ef0*/  FMUL.FTZ R56, R14, R55.reuse ;  /* 0x000000370e387220 */ /* 0x080fe20000410000 */
[----:B------:R-:W-:Y:S01]  /*3f00*/  LOP3.LUT R123, R123, 0xffff0000, RZ, 0xc0, !PT ;  /* 0xffff00007b7b7812 */ /* 0x000fe200078ec0ff */
[----:B------:R-:W-:Y:S01]  /*3f10*/  IMAD.U32 R118, R118, 0x10000, RZ ;  /* 0x0001000076767824 */ /* 0x000fe200078e00ff */
[----:B------:R-:W-:Y:S01]  /*3f20*/  LOP3.LUT R119, R119, 0xffff0000, RZ, 0xc0, !PT ;  /* 0xffff000077777812 */ /* 0x000fe200078ec0ff */
[C---:B------:R-:W-:Y:S01]  /*3f30*/  FFMA.FTZ R14, R51.reuse, R55, -R58 ;  /* 0x00000037330e7223 */ /* 0x040fe2000001083a */
[----:B------:R-:W-:Y:S01]  /*3f40*/  LOP3.LUT R12, R12, 0xffff0000, RZ, 0xc0, !PT ;  /* 0xffff00000c0c7812 */ /* 0x000fe200078ec0ff */
[----:B------:R-:W-:Y:S01]  /*3f50*/  FFMA.FTZ R51, R51, R54, R56 ;  /* 0x0000003633337223 */ /* 0x000fe20000010038 */
[----:B------:R-:W-:-:S02]  /*3f60*/  IMAD.U32 R15, R15, 0x10000, RZ ;  /* 0x000100000f0f7824 */ /* 0x000fc400078e00ff */
        /* <DEDUP_REMOVED lines=8> */
[----:B------:R-:W-:Y:S02]  /*3ff0*/  F2FP.BF16.F32.PACK_AB R13, R49, R48 ;  /* 0x00000030310d723e */ /* 0x000fe400000010ff */
[----:B------:R-:W-:-:S02]  /*4000*/  F2FP.BF16.F32.PACK_AB R15, R15, R54 ;  /* 0x000000360f0f723e */ /* 0x000fc400000010ff */
[----:B------:R-:W-:Y:S02]  /*4010*/  F2FP.BF16.F32.PACK_AB R14, R51, R14 ;  /* 0x0000000e330e723e */ /* 0x000fe400000010ff */
[----:B------:R-:W-:-:S07]  /*4020*/  F2FP.BF16.F32.PACK_AB R12, R55, R50 ;  /* 0x00000032370c723e */ /* 0x000fce00000010ff */
.L_x_11389:
[----:B------:R-:W-:Y:S05]  /*4030*/  BSYNC B2 ;  /* 0x0000000000027941 */ /* 0x000fea0003800000 */
.L_x_11388:
[----:B---3--:R1:W-:Y:S02]  /*4040*/  ST.E.128 desc[UR54][R52.64], R12 ;  /* 0x0000000c34007985 */ /* 0x0083e4000c101d36 */
.L_x_11387:
[----:B------:R-:W-:Y:S05]  /*4050*/  BSYNC B1 ;  /* 0x0000000000017941 */ /* 0x000fea0003800000 */
.L_x_11386:
[----:B------:R-:W-:Y:S01]  /*4060*/  LOP3.LUT P3, RZ, R29, 0x8, RZ, 0xc0, !PT ;  /* 0x000000081dff7812 */ /* 0x000fe2000786c0ff */
[----:B------:R-:W-:-:S12]  /*4070*/  BSSY B1, `(.L_x_11390) ;  /* 0x0000039000017945 */ /* 0x000fd80003800000 */
[----:B------:R-:W-:Y:S05]  /*4080*/  @!P3 BRA `(.L_x_11391) ;  /* 0x0000000000dcb947 */ /* 0x000fea0003800000 */
[----:B-1--4-:R-:W4:Y:S04]  /*4090*/  LDL R12, [R1+0x7c] ;  /* 0x00007c00010c7983 */ /* 0x012f280000100800 */
[----:B------:R-:W5:Y:S01]  /*40a0*/  LDL R50, [R1+0x88] ;  /* 0x0000880001327983 */ /* 0x000f620000100800 */
[C---:B---3--:R-:W-:Y:S01]  /*40b0*/  LEA R48, P3, R137.reuse, R11, 0x1 ;  /* 0x0000000b89307211 */ /* 0x048fe200078608ff */
[----:B------:R-:W-:Y:S03]  /*40c0*/  BSSY B2, `(.L_x_11392) ;  /* 0x0000032000027945 */ /* 0x000fe60003800000 */
[----:B----4-:R-:W-:Y:S02]  /*40d0*/  LEA.HI.X R49, R137, R62, R12, 0x1, P3 ;  /* 0x0000003e89317211 */ /* 0x010fe400018f0c0c */
[----:B------:R1:W3:Y:S01]  /*40e0*/  LDS.128 R12, [R64+0x17000] ;  /* 0x01700000400c7984 */ /* 0x0002e20000000c00 */
[----:B-----5:R-:W-:-:S13]  /*40f0*/  ISETP.GE.AND P3, PT, R50, R99, PT ;  /* 0x000000633200720c */ /* 0x020fda0003f66270 */
        /* <DEDUP_REMOVED lines=9> */
[----:B------:R-:W-:Y:S02]  /*4190*/  PRMT R115, R115, 0x5410, R52 ;  /* 0x0000541073737816 */ /* 0x000fe40000000034 */
        /* <DEDUP_REMOVED lines=13> */
[----:B------:R-:W-:Y:S01]  /*4270*/  LOP3.LUT R117, R117, 0xffff0000, RZ, 0xc0, !PT ;  /* 0xffff000075757812 */ /* 0x000fe200078ec0ff */
[----:B------:R-:W-:Y:S01]  /*4280*/  FMUL.FTZ R57, R46, R53 ;  /* 0x000000352e397220 */ /* 0x000fe20000410000 */
[----:B------:R-:W-:Y:S01]  /*4290*/  LOP3.LUT R115, R115, 0xffff0000, RZ, 0xc0, !PT ;  /* 0xffff000073737812 */ /* 0x000fe200078ec0ff */
[----:B------:R-:W-:Y:S01]  /*42a0*/  FFMA.FTZ R47, R47, R52, R55 ;  /* 0x000000342f2f7223 */ /* 0x000fe20000010037 */
[----:B------:R-:W-:-:S02]  /*42b0*/  IMAD.U32 R116, R116, 0x10000, RZ ;  /* 0x0001000074747824 */ /* 0x000fc400078e00ff */
[----:B------:R-:W-:Y:S01]  /*42c0*/  FMUL.FTZ R55, R46, R51 ;  /* 0x000000332e377220 */ /* 0x000fe20000410000 */
[----:B------:R-:W-:Y:S02]  /*42d0*/  IMAD.U32 R114, R114, 0x10000, RZ ;  /* 0x0001000072727824 */ /* 0x000fe400078e00ff */
[C---:B------:R-:W-:Y:S01]  /*42e0*/  FMUL.FTZ R46, R14.reuse, R117 ;  /* 0x000000750e2e7220 */ /* 0x040fe20000410000 */
[----:B------:R-:W-:Y:S01]  /*42f0*/  FMUL.FTZ R50, R14, R115 ;  /* 0x000000730e327220 */ /* 0x000fe20000410000 */
[C---:B------:R-:W-:Y:S01]  /*4300*/  FFMA.FTZ R57, R44.reuse, R51, -R57 ;  /* 0x000000332c397223 */ /* 0x040fe20000010839 */
[----:B------:R-:W-:Y:S01]  /*4310*/  FMUL.FTZ R14, R45, R116 ;  /* 0x000000742d0e7220 */ /* 0x000fe20000410000 */
[----:B------:R-:W-:Y:S02]  /*4320*/  IMAD.U32 R15, R15, 0x10000, RZ ;  /* 0x000100000f0f7824 */ /* 0x000fe400078e00ff */
[----:B------:R-:W-:Y:S01]  /*4330*/  FFMA.FTZ R44, R44, R53, R55 ;  /* 0x000000352c2c7223 */ /* 0x000fe20000010037 */
        /* <DEDUP_REMOVED lines=10> */
.L_x_11393:
[----:B------:R-:W-:Y:S05]  /*43e0*/  BSYNC B2 ;  /* 0x0000000000027941 */ /* 0x000fea0003800000 */
.L_x_11392:
[----:B---3--:R1:W-:Y:S02]  /*43f0*/  ST.E.128 desc[UR54][R48.64], R12 ;  /* 0x0000000c30007985 */ /* 0x0083e4000c101d36 */
.L_x_11391:
[----:B------:R-:W-:Y:S05]  /*4400*/  BSYNC B1 ;  /* 0x0000000000017941 */ /* 0x000fea0003800000 */
.L_x_11390:
        /* <DEDUP_REMOVED lines=11> */
[----:B------:R-:W-:Y:S02]  /*44c0*/  SHF.R.U64 R42, R42, 0x10, R43 ;  /* 0x000000102a2a7819 */ /* 0x000fe4000000122b */
[----:B------:R-:W-:Y:S02]  /*44d0*/  SHF.R.U64 R46, R40, 0x10, R41 ;  /* 0x00000010282e7819 */ /* 0x000fe40000001229 */
[----:B------:R-:W-:Y:S02]  /*44e0*/  SHF.R.U32.HI R47, RZ, 0x10, R43 ;  /* 0x00000010ff2f7819 */ /* 0x000fe4000001162b */
[----:B------:R-:W-:Y:S02]  /*44f0*/  PRMT R107, R107, 0x5410, R42 ;  /* 0x000054106b6b7816 */ /* 0x000fe4000000002a */
[----:B------:R-:W-:Y:S02]  /*4500*/  PRMT R105, R105, 0x5410, R46 ;  /* 0x0000541069697816 */ /* 0x000fe4000000002e */
[----:B------:R-:W-:Y:S01]  /*4510*/  SHF.R.U32.HI R49, RZ, 0x10, R41 ;  /* 0x00000010ff317819 */ /* 0x000fe20000011629 */
[----:B---3--:R-:W-:Y:S01]  /*4520*/  IMAD.U32 R41, R14, 0x10000, RZ ;  /* 0x000100000e297824 */ /* 0x008fe200078e00ff */
[----:B------:R-:W-:-:S02]  /*4530*/  PRMT R108, R108, 0x5410, R47 ;  /* 0x000054106c6c7816 */ /* 0x000fc4000000002f */
[----:B------:R-:W-:Y:S02]  /*4540*/  LOP3.LUT R42, R13, 0xffff0000, RZ, 0xc0, !PT ;  /* 0xffff00000d2a7812 */ /* 0x000fe400078ec0ff */
[----:B------:R-:W-:Y:S01]  /*4550*/  LOP3.LUT R47, R107, 0xffff0000, RZ, 0xc0, !PT ;  /* 0xffff00006b2f7812 */ /* 0x000fe200078ec0ff */
[----:B------:R-:W-:Y:S01]  /*4560*/  IMAD.U32 R50, R108, 0x10000, RZ ;  /* 0x000100006c327824 */ /* 0x000fe200078e00ff */
[----:B------:R-:W-:Y:S01]  /*4570*/  LOP3.LUT R46, R105, 0xffff0000, RZ, 0xc0, !PT ;  /* 0xffff0000692e7812 */ /* 0x000fe200078ec0ff */
[----:B------:R-:W-:Y:S01]  /*4580*/  IMAD.U32 R107, R107, 0x10000, RZ ;  /* 0x000100006b6b7824 */ /* 0x000fe200078e00ff */
[----:B------:R-:W-:Y:S01]  /*4590*/  PRMT R106, R106, 0x5410, R49 ;  /* 0x000054106a6a7816 */ /* 0x000fe20000000031 */
[----:B------:R-:W-:Y:S01]  /*45a0*/  FMUL.FTZ R52, R42, R47 ;  /* 0x0000002f2a347220 */ /* 0x000fe20000410000 */
[----:B------:R-:W-:Y:S01]  /*45b0*/  LOP3.LUT R43, R14, 0xffff0000, RZ, 0xc0, !PT ;  /* 0xffff00000e2b7812 */ /* 0x000fe200078ec0ff */
[C---:B------:R-:W-:Y:S01]  /*45c0*/  IMAD.U32 R14, R15.reuse, 0x10000, RZ ;  /* 0x000100000f0e7824 */ /* 0x040fe200078e00ff */
[----:B------:R-:W-:Y:S01]  /*45d0*/  LOP3.LUT R40, R15, 0xffff0000, RZ, 0xc0, !PT ;  /* 0xffff00000f287812 */ /* 0x000fe200078ec0ff */
[----:B------:R-:W-:-:S02]  /*45e0*/  IMAD.U32 R15, R13, 0x10000, RZ ;  /* 0x000100000d0f7824 */ /* 0x000fc400078e00ff */
[----:B------:R-:W-:Y:S01]  /*45f0*/  FMUL.FTZ R42, R42, R46 ;  /* 0x0000002e2a2a7220 */ /* 0x000fe20000410000 */
[----:B------:R-:W-:Y:S02]  /*4600*/  IMAD.U32 R48, R106, 0x10000, RZ ;  /* 0x000100006a307824 */ /* 0x000fe400078e00ff */
[----:B------:R-:W-:Y:S01]  /*4610*/  FMUL.FTZ R54, R43, R50 ;  /* 0x000000322b367220 */ /* 0x000fe20000410000 */
[C---:B------:R-:W-:Y:S01]  /*4620*/  FFMA.FTZ R52, R15.reuse, R46, -R52 ;  /* 0x0000002e0f347223 */ /* 0x040fe20000010834 */
[----:B------:R-:W-:Y:S01]  /*4630*/  FFMA.FTZ R47, R15, R47, R42 ;  /* 0x0000002f0f2f7223 */ /* 0x000fe2000001002a */
[-C--:B------:R-:W-:Y:S01]  /*4640*/  FMUL.FTZ R42, R43, R48.reuse ;  /* 0x000000302b2a7220 */ /* 0x080fe20000410000 */
[----:B------:R-:W-:Y:S01]  /*4650*/  IMAD.U32 R13, R12, 0x10000, RZ ;  /* 0x000100000c0d7824 */ /* 0x000fe200078e00ff */
        /* <DEDUP_REMOVED lines=18> */
[----:B------:R-:W-:-:S07]  /*4780*/  IMAD.MOV.U32 R13, RZ, RZ, R47 ;  /* 0x000000ffff0d7224 */ /* 0x000fce00078e002f */
.L_x_11397:
[----:B------:R-:W-:Y:S05]  /*4790*/  BSYNC B2 ;  /* 0x0000000000027941 */ /* 0x000fea0003800000 */
.L_x_11396:
[----:B---3--:R1:W-:Y:S02]  /*47a0*/  ST.E.128 desc[UR54][R44.64], R12 ;  /* 0x0000000c2c007985 */ /* 0x0083e4000c101d36 */
.L_x_11395:
[----:B------:R-:W-:Y:S05]  /*47b0*/  BSYNC B1 ;  /* 0x0000000000017941 */ /* 0x000fea0003800000 */
.L_x_11394:
[----:B------:R-:W-:-:S13]  /*47c0*/  LOP3.LUT P3, RZ, R29, 0x20, RZ, 0xc0, !PT ;  /* 0x000000201dff7812 */ /* 0x000fda000786c0ff */
        /* <DEDUP_REMOVED lines=9> */
[----:B------:R-:W-:Y:S01]  /*4860*/  SHF.R.U64 R44, R36, 0x10, R37 ;  /* 0x00000010242c7819 */ /* 0x000fe20000001225 */
[----:B---3--:R-:W-:Y:S01]  /*4870*/  IMAD.U32 R36, R14, 0x10000, RZ ;  /* 0x000100000e247824 */ /* 0x008fe200078e00ff */
        /* <DEDUP_REMOVED lines=44> */
.L_x_11399:
[----:B------:R-:W-:Y:S05]  /*4b40*/  BSYNC B1 ;  /* 0x0000000000017941 */ /* 0x000fea0003800000 */
.L_x_11398:
[----:B---3--:R1:W-:Y:S01]  /*4b50*/  ST.E.128 desc[UR54][R40.64], R12 ;  /* 0x0000000c28007985 */ /* 0x0083e2000c101d36 */
[----:B------:R-:W-:Y:S05]  /*4b60*/  BRA `(.L_x_11377) ;  /* 0x00000024002c7947 */ /* 0x000fea0003800000 */
.L_x_11370:
        /* <DEDUP_REMOVED lines=50> */
.L_x_11401:
[----:B------:R-:W-:Y:S05]  /*4e90*/  BSYNC B1 ;  /* 0x0000000000017941 */ /* 0x000fea0003800000 */
.L_x_11400:
        /* <DEDUP_REMOVED lines=51> */
.L_x_11402:
[----:B------:R-:W2:Y:S01]  /*51d0*/  LDL R11, [R1+0x38] ;  /* 0x00003800010b7983 */ /* 0x000ea20000100800 */
[----:B------:R-:W-:Y:S01]  /*51e0*/  IMAD R35, R19, 0x8, R2 ;  /* 0x0000000813237824 */ /* 0x000fe200078e0202 */
[----:B------:R-:W-:Y:S01]  /*51f0*/  BSSY B1, `(.L_x_11403) ;  /* 0x0000004000017945 */ /* 0x000fe20003800000 */
[----:B--2---:R-:W-:-:S04]  /*5200*/  SHF.L.U32 R86, R11, 0x1f, RZ ;  /* 0x0000001f0b567819 */ /* 0x004fc800000006ff */
[----:B------:R-:W0:Y:S02]  /*5210*/  SYNCS.PHASECHK.TRANS64.TRYWAIT P4, [R35+URZ+0x2d890], R86 ;  /* 0x02d89056230075a7 */ /* 0x000e24000808017f */
[----:B0-----:R-:W-:Y:S05]  /*5220*/  @!P4 BRA `(.L_x_11404) ;  /* 0x000001fc0038c947 */ /* 0x001fea0003800000 */
.L_x_11711:
[----:B------:R-:W-:Y:S05]  /*5230*/  BSYNC B1 ;  /* 0x0000000000017941 */ /* 0x000fea0003800000 */
.L_x_11403:
[----:B------:R-:W-:-:S03]  /*5240*/  UMOV UR4, 0xffffffff ;  /* 0xffffffff00047882 */ /* 0x000fc60000000000 */
[----:B------:R-:W-:Y:S05]  /*5250*/  BRA.DIV UR4, `(.L_x_11405) ;  /* 0x000001fe04407947 */ /* 0x000fea000b800000 */
[----:B------:R1:W2:Y:S04]  /*5260*/  SHFL.IDX PT, R91, R62, RZ, 0x1e1f ;  /* 0x001e1fff3e5b7589 */ /* 0x0002a800000e0000 */
[----:B------:R1:W3:Y:S02]  /*5270*/  SHFL.IDX PT, R90, R60, RZ, 0x1e1f ;  /* 0x001e1fff3c5a7589 */ /* 0x0002e400000e0000 */
.L_x_11715:
[----:B------:R-:W-:Y:S05]  /*5280*/  @P3 BRA `(.L_x_11377) ;  /* 0x0000001c00643947 */ /* 0x000fea0003800000 */
[----:B------:R-:W4:Y:S01]  /*5290*/  LDC R11, c[0x0][0x2f4] ;  /* 0x0000bd00ff0b7b82 */ /* 0x000f220000000800 */
[----:B------:R-:W-:Y:S01]  /*52a0*/  ISETP.NE.AND P3, PT, R30, RZ, PT ;  /* 0x000000ff1e00720c */ /* 0x000fe20003f65270 */
[----:B------:R-:W-:Y:S01]  /*52b0*/  BSSY B1, `(.L_x_11406) ;  /* 0x000007c000017945 */ /* 0x000fe20003800000 */
[----:B----4-:R-:W-:-:S11]  /*52c0*/  IMAD.IADD R104, R11, 0x1, -R100 ;  /* 0x000000010b687824 */ /* 0x010fd600078e0a64 */
[----:B------:R-:W-:Y:S05]  /*52d0*/  @!P3 BRA `(.L_x_11407) ;  /* 0x0000000400e4b947 */ /* 0x000fea0003800000 */
[----:B-1----:R-:W4:Y:S04]  /*52e0*/  LDL R60, [R1+0x4c] ;  /* 0x00004c00013c7983 */ /* 0x002f280000100800 */
[----:B------:R-:W5:Y:S04]  /*52f0*/  LDL R15, [R1+0x50] ;  /* 0x00005000010f7983 */ /* 0x000f680000100800 */
[----:B------:R-:W2:Y:S01]  /*5300*/  LDL R14, [R1+0x54] ;  /* 0x00005400010e7983 */ /* 0x000ea20000100800 */
[----:B------:R-:W-:Y:S01]  /*5310*/  SEL R12, R100, R104, !P0 ;  /* 0x00000068640c7207 */ /* 0x000fe20004000000 */
[----:B------:R-:W-:Y:S01]  /*5320*/  BSSY B2, `(.L_x_11408) ;  /* 0x000006e000027945 */ /* 0x000fe20003800000 */
[----:B------:R-:W-:-:S02]  /*5330*/  ISETP.GE.AND P3, PT, R16, R99, PT ;  /* 0x000000631000720c */ /* 0x000fc40003f66270 */
[----:B------:R-:W-:-:S04]  /*5340*/  SHF.R.S32.HI R13, RZ, 0x1f, R12 ;  /* 0x0000001fff0d7819 */ /* 0x000fc8000001140c */
[----:B------:R-:W-:-:S04]  /*5350*/  LEA.HI R13, R13, R12, RZ, 0x4 ;  /* 0x0000000c0d0d7211 */ /* 0x000fc800078f20ff */
[----:B------:R-:W-:-:S04]  /*5360*/  SHF.R.S32.HI R12, RZ, 0x4, R13 ;  /* 0x00000004ff0c7819 */ /* 0x000fc8000001140d */
[----:B------:R-:W-:-:S04]  /*5370*/  LEA.HI.SX32 R105, R5, R12, 0x1d ;  /* 0x0000000c05697211 */ /* 0x000fc800078feaff */
[----:B------:R-:W-:-:S04]  /*5380*/  SHF.R.S32.HI R12, RZ, 0x1f, R105 ;  /* 0x0000001fff0c7819 */ /* 0x000fc80000011469 */
[----:B------:R-:W-:Y:S01]  /*5390*/  LEA.HI R12, R12, R105, RZ, 0x2 ;  /* 0x000000690c0c7211 */ /* 0x000fe200078f10ff */
[----:B------:R-:W-:-:S04]  /*53a0*/  IMAD.SHL.U32 R105, R105, 0x8, RZ ;  /* 0x0000000869697824 */ /* 0x000fc800078e00ff */
[----:B------:R-:W-:-:S05]  /*53b0*/  IMAD.SHL.U32 R12, R12, 0x400, RZ ;  /* 0x000004000c0c7824 */ /* 0x000fca00078e00ff */
[----:B------:R-:W-:Y:S02]  /*53c0*/  LOP3.LUT R12, R12, 0x7ffff000, RZ, 0xc0, !PT ;  /* 0x7ffff0000c0c7812 */ /* 0x000fe400078ec0ff */
[----:B----4-:R-:W-:-:S04]  /*53d0*/  LOP3.LUT R13, R60, 0x18, R105, 0xf8, !PT ;  /* 0x000000183c0d7812 */ /* 0x010fc800078ef869 */
[----:B-----5:R-:W-:Y:S01]  /*53e0*/  LOP3.LUT R13, R13, R15, RZ, 0x3c, !PT ;  /* 0x0000000f0d0d7212 */ /* 0x020fe200078e3cff */
[----:B------:R-:W-:-:S03]  /*53f0*/  IMAD R15, R19, 0x3000, R97 ;  /* 0x00003000130f7824 */ /* 0x000fc600078e0261 */
[----:B--2---:R-:W-:-:S05]  /*5400*/  IADD3 R12, R13, R12, R14 ;  /* 0x0000000c0d0c7210 */ /* 0x004fca0007ffe00e */
[----:B------:R-:W-:Y:S02]  /*5410*/  IMAD R13, R19, 0x3000, R12 ;  /* 0x00003000130d7824 */ /* 0x000fe400078e020c */
[--C-:B------:R-:W-:Y:S02]  /*5420*/  IMAD R12, R15, 0x2, R2.reuse ;  /* 0x000000020f0c7824 */ /* 0x100fe400078e0202 */
[----:B------:R-:W-:-:S04]  /*5430*/  IMAD R60, R13, 0x2, R2 ;  /* 0x000000020d3c7824 */ /* 0x000fc800078e0202 */
[----:B------:R-:W1:Y:S04]  /*5440*/  LDS.128 R12, [R12+0x15400] ;  /* 0x015400000c0c7984 */ /* 0x000e680000000c00 */
[----:B------:R-:W2:Y:S01]  /*5450*/  LDS.128 R60, [R60+0x15400] ;  /* 0x015400003c3c7984 */ /* 0x000ea20000000c00 */
[----:B------:R-:W-:Y:S05]  /*5460*/  @P3 BRA `(.L_x_11409) ;  /* 0x0000000400643947 */ /* 0x000fea0003800000 */
[--C-:B------:R-:W-:Y:S02]  /*5470*/  SHF.R.U64 R44, R44, 0x10, R45.reuse ;  /* 0x000000102c2c7819 */ /* 0x100fe4000000122d */
[----:B------:R-:W-:Y:S02]  /*5480*/  SHF.R.U32.HI R45, RZ, 0x10, R45 ;  /* 0x00000010ff2d7819 */ /* 0x000fe4000001162d */
[C---:B------:R-:W-:Y:S02]  /*5490*/  PRMT R44, R109.reuse, 0x5432, R44 ;  /* 0x000054326d2c7816 */ /* 0x040fe4000000002c */
[----:B------:R-:W-:Y:S02]  /*54a0*/  PRMT R45, R109, 0x5410, R45 ;  /* 0x000054106d2d7816 */ /* 0x000fe4000000002d */
[--C-:B------:R-:W-:Y:S02]  /*54b0*/  SHF.R.U64 R46, R46, 0x10, R47.reuse ;  /* 0x000000102e2e7819 */ /* 0x100fe4000000122f */
[----:B------:R-:W-:-:S02]  /*54c0*/  SHF.R.U32.HI R109, RZ, 0x10, R47 ;  /* 0x00000010ff6d7819 */ /* 0x000fc4000001162f */
[--C-:B------:R-:W-:Y:S02]  /*54d0*/  SHF.R.U32.HI R110, RZ, 0x10, R57.reuse ;  /* 0x00000010ff6e7819 */ /* 0x100fe40000011639 */
[----:B------:R-:W-:Y:S02]  /*54e0*/  SHF.R.U64 R47, R56, 0x10, R57 ;  /* 0x00000010382f7819 */ /* 0x000fe40000001239 */
[--C-:B------:R-:W-:Y:S02]  /*54f0*/  SHF.R.U64 R56, R58, 0x10, R59.reuse ;  /* 0x000000103a387819 */ /* 0x100fe4000000123b */
[----:B------:R-:W-:Y:S02]  /*5500*/  SHF.R.U32.HI R58, RZ, 0x10, R59 ;  /* 0x00000010ff3a7819 */ /* 0x000fe4000001163b */
[----:B------:R-:W-:Y:S01]  /*5510*/  PRMT R59, R111, 0x5432, R110 ;  /* 0x000054326f3b7816 */ /* 0x000fe2000000006e */
[----:B-1----:R-:W-:Y:S01]  /*5520*/  IMAD.U32 R110, R13, 0x10000, RZ ;  /* 0x000100000d6e7824 */ /* 0x002fe200078e00ff */
[----:B------:R-:W-:-:S02]  /*5530*/  PRMT R57, R106, 0x5432, R46 ;  /* 0x000054326a397816 */ /* 0x000fc4000000002e */
[----:B------:R-:W-:Y:S01]  /*5540*/  PRMT R47, R114, 0x5410, R47 ;  /* 0x00005410722f7816 */ /* 0x000fe2000000002f */
[----:B--2---:R-:W-:Y:S01]  /*5550*/  IMAD.U32 R114, R61, 0x10000, RZ ;  /* 0x000100003d727824 */ /* 0x004fe200078e00ff */
[----:B------:R-:W-:Y:S01]  /*5560*/  PRMT R46, R112, 0x5410, R109 ;  /* 0x00005410702e7816 */ /* 0x000fe2000000006d */
[C---:B------:R-:W-:Y:S01]  /*5570*/  IMAD.U32 R115, R59.reuse, 0x10000, RZ ;  /* 0x000100003b737824 */ /* 0x040fe200078e00ff */
[----:B------:R-:W-:Y:S01]  /*5580*/  LOP3.LUT R59, R59, 0xffff0000, RZ, 0xc0, !PT ;  /* 0xffff00003b3b7812 */ /* 0x000fe200078ec0ff */
[C---:B------:R-:W-:Y:S01]  /*5590*/  IMAD.U32 R109, R45.reuse, 0x10000, RZ ;  /* 0x000100002d6d7824 */ /* 0x040fe200078e00ff */
[----:B------:R-:W-:Y:S01]  /*55a0*/  LOP3.LUT R45, R45, 0xffff0000, RZ, 0xc0, !PT ;  /* 0xffff00002d2d7812 */ /* 0x000fe200078ec0ff */
[C---:B------:R-:W-:Y:S01]  /*55b0*/  FMUL.FTZ R117, R114.reuse, R115 ;  /* 0x0000007372757220 */ /* 0x040fe20000410000 */
[----:B------:R-:W-:Y:S01]  /*55c0*/  LOP3.LUT R116, R13, 0xffff0000, RZ, 0xc0, !PT ;  /* 0xffff00000d747812 */ /* 0x000fe200078ec0ff */
[-C--:B------:R-:W-:Y:S01]  /*55d0*/  FMUL.FTZ R114, R114, R109.reuse ;  /* 0x0000006d72727220 */ /* 0x080fe20000410000 */
[----:B------:R-:W-:Y:S01]  /*55e0*/  PRMT R58, R108, 0x5432, R58 ;  /* 0x000054326c3a7816 */ /* 0x000fe2000000003a */
[C---:B------:R-:W-:Y:S01]  /*55f0*/  FFMA.FTZ R112, R110.reuse, R109, -R117 ;  /* 0x0000006d6e707223 */ /* 0x040fe20000010875 */
[----:B------:R-:W-:Y:S01]  /*5600*/  PRMT R56, R107, 0x5432, R56 ;  /* 0x000054326b387816 */ /* 0x000fe20000000038 */
[----:B------:R-:W-:Y:S01]  /*5610*/  FFMA.FTZ R110, R110, R115, R114 ;  /* 0x000000736e6e7223 */ /* 0x000fe20000010072 */
[----:B------:R-:W-:Y:S01]  /*5620*/  LOP3.LUT R114, R61, 0xffff0000, RZ, 0xc0, !PT ;  /* 0xffff00003d727812 */ /* 0x000fe200078ec0ff */
[C---:B------:R-:W-:Y:S01]  /*5630*/  IMAD.U32 R109, R58.reuse, 0x10000, RZ ;  /* 0x000100003a6d7824 */ /* 0x040fe200078e00ff */
[----:B------:R-:W-:Y:S01]  /*5640*/  LOP3.LUT R58, R58, 0xffff0000, RZ, 0xc0, !PT ;  /* 0xffff00003a3a7812 */ /* 0x000fe200078ec0ff */
[C---:B------:R-:W-:Y:S01]  /*5650*/  IMAD.U32 R61, R46.reuse, 0x10000, RZ ;  /* 0x000100002e3d7824 */ /* 0x040fe200078e00ff */
        /* <DEDUP_REMOVED lines=9> */
[C---:B------:R-:W-:Y:S01]  /*56f0*/  FMUL.FTZ R59, R116.reuse, R109 ;  /* 0x0000006d743b7220 */ /* 0x040fe20000410000 */
[-C--:B------:R-:W-:Y:S01]  /*5700*/  FMUL.FTZ R116, R116, R61.reuse ;  /* 0x0000003d74747220 */ /* 0x080fe20000410000 */
[----:B------:R-:W-:Y:S02]  /*5710*/  F2FP.BF16.F32.PACK_AB R45, R45, R110 ;  /* 0x0000006e2d2d723e */ /* 0x000fe400000010ff */
[C---:B------:R-:W-:Y:S01]  /*5720*/  FFMA.FTZ R59, R114.reuse, R61, -R59 ;  /* 0x0000003d723b7223 */ /* 0x040fe2000001083b */
[----:B------:R-:W-:Y:S01]  /*5730*/  FFMA.FTZ R61, R114, R109, R116 ;  /* 0x0000006d723d7223 */ /* 0x000fe20000010074 */
[C---:B------:R-:W-:Y:S01]  /*5740*/  FMUL.FTZ R114, R63.reuse, R58 ;  /* 0x0000003a3f727220 */ /* 0x040fe20000410000 */
[----:B------:R-:W-:Y:S01]  /*5750*/  FMUL.FTZ R63, R63, R46 ;  /* 0x0000002e3f3f7220 */ /* 0x000fe20000410000 */
[----:B------:R-:W-:-:S02]  /*5760*/  F2FP.BF16.F32.PACK_AB R13, R13, R112 ;  /* 0x000000700d0d723e */ /* 0x000fc400000010ff */
[C---:B------:R-:W-:Y:S01]  /*5770*/  FFMA.FTZ R114, R15.reuse, R46, -R114 ;  /* 0x0000002e0f727223 */ /* 0x040fe20000010872 */
[----:B------:R-:W-:Y:S01]  /*5780*/  FFMA.FTZ R58, R15, R58, R63 ;  /* 0x0000003a0f3a7223 */ /* 0x000fe2000001003f */
[----:B------:R-:W-:-:S03]  /*5790*/  IMAD.U32 R46, R12, 0x10000, RZ ;  /* 0x000100000c2e7824 */ /* 0x000fc600078e00ff */
[----:B------:R-:W-:Y:S01]  /*57a0*/  F2FP.BF16.F32.PACK_AB R15, R114, R59 ;  /* 0x0000003b720f723e */ /* 0x000fe200000010ff */
[C---:B------:R-:W-:Y:S01]  /*57b0*/  IMAD.U32 R59, R47.reuse, 0x10000, RZ ;  /* 0x000100002f3b7824 */ /* 0x040fe200078e00ff */
[----:B------:R-:W-:Y:S01]  /*57c0*/  F2FP.BF16.F32.PACK_AB R63, R58, R61 ;  /* 0x0000003d3a3f723e */ /* 0x000fe200000010ff */
[----:B------:R-:W-:Y:S01]  /*57d0*/  IMAD.U32 R58, R60, 0x10000, RZ ;  /* 0x000100003c3a7824 */ /* 0x000fe200078e00ff */
[----:B------:R-:W-:Y:S01]  /*57e0*/  LOP3.LUT R47, R47, 0xffff0000, RZ, 0xc0, !PT ;  /* 0xffff00002f2f7812 */ /* 0x000fe200078ec0ff */
[----:B------:R-:W-:Y:S02]  /*57f0*/  IMAD.U32 R61, R44, 0x10000, RZ ;  /* 0x000100002c3d7824 */ /* 0x000fe400078e00ff */
[C---:B------:R-:W-:Y:S02]  /*5800*/  FMUL.FTZ R109, R58.reuse, R59 ;  /* 0x0000003b3a6d7220 */ /* 0x040fe40000410000 */
[-C--:B------:R-:W-:Y:S02]  /*5810*/  FMUL.FTZ R58, R58, R61.reuse ;  /* 0x0000003d3a3a7220 */ /* 0x080fe40000410000 */
[----:B------:R-:W-:-:S02]  /*5820*/  FFMA.FTZ R109, R46, R61, -R109 ;  /* 0x0000003d2e6d7223 */ /* 0x000fc4000001086d */
[----:B------:R-:W-:Y:S01]  /*5830*/  FFMA.FTZ R58, R46, R59, R58 ;  /* 0x0000003b2e3a7223 */ /* 0x000fe2000001003a */
[----:B------:R-:W-:Y:S02]  /*5840*/  LOP3.LUT R46, R60, 0xffff0000, RZ, 0xc0, !PT ;  /* 0xffff00003c2e7812 */ /* 0x000fe400078ec0ff */
[----:B------:R-:W-:Y:S02]  /*5850*/  LOP3.LUT R59, R44, 0xffff0000, RZ, 0xc0, !PT ;  /* 0xffff00002c3b7812 */ /* 0x000fe400078ec0ff */
[----:B------:R-:W-:Y:S01]  /*5860*/  LOP3.LUT R44, R12, 0xffff0000, RZ, 0xc0, !PT ;  /* 0xffff00000c2c7812 */ /* 0x000fe200078ec0ff */
[C---:B------:R-:W-:Y:S02]  /*5870*/  FMUL.FTZ R61, R46.reuse, R47 ;  /* 0x0000002f2e3d7220 */ /* 0x040fe40000410000 */
[-C--:B------:R-:W-:Y:S02]  /*5880*/  FMUL.FTZ R46, R46, R59.reuse ;  /* 0x0000003b2e2e7220 */ /* 0x080fe40000410000 */
[----:B------:R-:W-:Y:S01]  /*5890*/  FFMA.FTZ R12, R44, R59, -R61 ;  /* 0x0000003b2c0c7223 */ /* 0x000fe2000001083d */
[----:B------:R-:W-:-:S02]  /*58a0*/  IMAD.U32 R59, R56, 0x10000, RZ ;  /* 0x00010000383b7824 */ /* 0x000fc400078e00ff */
[----:B------:R-:W-:Y:S01]  /*58b0*/  FFMA.FTZ R47, R44, R47, R46 ;  /* 0x0000002f2c2f7223 */ /* 0x000fe2000001002e */
[----:B------:R-:W-:Y:S02]  /*58c0*/  IMAD.U32 R46, R62, 0x10000, RZ ;  /* 0x000100003e2e7824 */ /* 0x000fe400078e00ff */
[C---:B------:R-:W-:Y:S01]  /*58d0*/  IMAD.U32 R61, R57.reuse, 0x10000, RZ ;  /* 0x00010000393d7824 */ /* 0x040fe200078e00ff */
[----:B------:R-:W-:Y:S01]  /*58e0*/  LOP3.LUT R57, R57, 0xffff0000, RZ, 0xc0, !PT ;  /* 0xffff000039397812 */ /* 0x000fe200078ec0ff */
[----:B------:R-:W-:Y:S01]  /*58f0*/  FMUL.FTZ R115, R46, R59 ;  /* 0x0000003b2e737220 */ /* 0x000fe20000410000 */
[----:B------:R-:W-:Y:S02]  /*5900*/  IMAD.U32 R44, R14, 0x10000, RZ ;  /* 0x000100000e2c7824 */ /* 0x000fe400078e00ff */
[-C--:B------:R-:W-:Y:S01]  /*5910*/  FMUL.FTZ R46, R46, R61.reuse ;  /* 0x0000003d2e2e7220 */ /* 0x080fe20000410000 */
[----:B------:R-:W-:Y:S01]  /*5920*/  LOP3.LUT R14, R14, 0xffff0000, RZ, 0xc0, !PT ;  /* 0xffff00000e0e7812 */ /* 0x000fe200078ec0ff */
[----:B------:R-:W-:-:S02]  /*5930*/  FFMA.FTZ R115, R44, R61, -R115 ;  /* 0x0000003d2c737223 */ /* 0x000fc40000010873 */
[----:B------:R-:W-:Y:S01]  /*5940*/  FFMA.FTZ R46, R44, R59, R46 ;  /* 0x0000003b2c2e7223 */ /* 0x000fe2000001002e */
[----:B------:R-:W-:Y:S02]  /*5950*/  LOP3.LUT R44, R62, 0xffff0000, RZ, 0xc0, !PT ;  /* 0xffff00003e2c7812 */ /* 0x000fe400078ec0ff */
[----:B------:R-:W-:Y:S02]  /*5960*/  LOP3.LUT R59, R56, 0xffff0000, RZ, 0xc0, !PT ;  /* 0xffff0000383b7812 */ /* 0x000fe400078ec0ff */
[----:B------:R-:W-:Y:S02]  /*5970*/  F2FP.BF16.F32.PACK_AB R12, R12, R109 ;  /* 0x0000006d0c0c723e */ /* 0x000fe400000010ff */
[----:B------:R-:W-:Y:S01]  /*5980*/  F2FP.BF16.F32.PACK_AB R60, R47, R58 ;  /* 0x0000003a2f3c723e */ /* 0x000fe200000010ff */
[C---:B------:R-:W-:Y:S01]  /*5990*/  FMUL.FTZ R61, R44.reuse, R59 ;  /* 0x0000003b2c3d7220 */ /* 0x040fe20000410000 */
[----:B------:R-:W-:-:S03]  /*59a0*/  FMUL.FTZ R44, R44, R57 ;  /* 0x000000392c2c7220 */ /* 0x000fc60000410000 */
[C---:B------:R-:W-:Y:S01]  /*59b0*/  FFMA.FTZ R56, R14.reuse, R57, -R61 ;  /* 0x000000390e387223 */ /* 0x040fe2000001083d */
[----:B------:R-:W-:Y:S01]  /*59c0*/  FFMA.FTZ R59, R14, R59, R44 ;  /* 0x0000003b0e3b7223 */ /* 0x000fe2000001002c */
[----:B------:R-:W-:-:S03]  /*59d0*/  IMAD.MOV.U32 R61, RZ, RZ, R45 ;  /* 0x000000ffff3d7224 */ /* 0x000fc600078e002d */
[----:B------:R-:W-:Y:S02]  /*59e0*/  F2FP.BF16.F32.PACK_AB R14, R56, R115 ;  /* 0x00000073380e723e */ /* 0x000fe400000010ff */
[----:B------:R-:W-:-:S07]  /*59f0*/  F2FP.BF16.F32.PACK_AB R62, R59, R46 ;  /* 0x0000002e3b3e723e */ /* 0x000fce00000010ff */
.L_x_11409:
[----:B------:R-:W-:Y:S05]  /*5a00*/  BSYNC B2 ;  /* 0x0000000000027941 */ /* 0x000fea0003800000 */
.L_x_11408:
[----:B---3--:R-:W-:-:S04]  /*5a10*/  LEA R44, P3, R21, R90, 0x1 ;  /* 0x0000005a152c7211 */ /* 0x008fc800078608ff */
[----:B------:R-:W-:Y:S02]  /*5a20*/  LEA.HI.X R45, R21, R91, R94, 0x1, P3 ;  /* 0x0000005b152d7211 */ /* 0x000fe400018f0c5e */
[----:B------:R-:W-:-:S03]  /*5a30*/  ISETP.GE.AND P3, PT, R105, R11, PT ;  /* 0x0000000b6900720c */ /* 0x000fc60003f66270 */
[----:B-1----:R1:W-:Y:S10]  /*5a40*/  ST.E.128 desc[UR54][R44.64], R12 ;  /* 0x0000000c2c007985 */ /* 0x0023f4000c101d36 */
[----:B-1----:R-:W-:-:S05]  /*5a50*/  @!P3 IMAD.WIDE R12, R105, 0x2, R90 ;  /* 0x00000002690cb825 */ /* 0x002fca00078e025a */
[----:B--2---:R4:W-:Y:S02]  /*5a60*/  @!P3 ST.E.128 desc[UR54][R12.64], R60 ;  /* 0x0000003c0c00b985 */ /* 0x0049e4000c101d36 */
.L_x_11407:
[----:B------:R-:W-:Y:S05]  /*5a70*/  BSYNC B1 ;  /* 0x0000000000017941 */ /* 0x000fea0003800000 */
.L_x_11406:
[----:B------:R-:W-:Y:S01]  /*5a80*/  ISETP.NE.AND P3, PT, R31, RZ, PT ;  /* 0x000000ff1f00720c */ /* 0x000fe20003f65270 */
[----:B------:R-:W-:-:S12]  /*5a90*/  BSSY B1, `(.L_x_11410) ;  /* 0x0000081000017945 */ /* 0x000fd80003800000 */
[----:B------:R-:W-:Y:S05]  /*5aa0*/  @!P3 BRA `(.L_x_11411) ;  /* 0x0000000400fcb947 */ /* 0x000fea0003800000 */
[----:B------:R-:W5:Y:S04]  /*5ab0*/  LDL R44, [R1+0x4c] ;  /* 0x00004c00012c7983 */ /* 0x000f680000100800 */
[----:B------:R-:W5:Y:S04]  /*5ac0*/  LDL R15, [R1+0x50] ;  /* 0x00005000010f7983 */ /* 0x000f680000100800 */
[----:B------:R-:W5:Y:S01]  /*5ad0*/  LDL R14, [R1+0x54] ;  /* 0x00005400010e7983 */ /* 0x000f620000100800 */
[----:B------:R-:W-:Y:S01]  /*5ae0*/  LOP3.LUT P4, RZ, R22, 0x1, RZ, 0xc0, !PT ;  /* 0x0000000116ff7812 */ /* 0x000fe2000788c0ff */
[----:B------:R-:W-:Y:S01]  /*5af0*/  BSSY B2, `(.L_x_11412) ;  /* 0x0000076000027945 */ /* 0x000fe20003800000 */
[----:B---3--:R-:W-:-:S02]  /*5b00*/  LEA R56, P3, R27, R90, 0x1 ;  /* 0x0000005a1b387211 */ /* 0x008fc400078608ff */
[----:B----4-:R-:W-:Y:S02]  /*5b10*/  SEL R12, R100, R104, !P4 ;  /* 0x00000068640c7207 */ /* 0x010fe40006000000 */
[----:B--2---:R-:W-:Y:S02]  /*5b20*/  LEA.HI.X R57, R27, R91, R93, 0x1, P3 ;  /* 0x0000005b1b397211 */ /* 0x004fe400018f0c5d */
[----:B------:R-:W-:Y:S02]  /*5b30*/  SHF.R.S32.HI R13, RZ, 0x1f, R12 ;  /* 0x0000001fff0d7819 */ /* 0x000fe4000001140c */
[----:B------:R-:W-:Y:S02]  /*5b40*/  ISETP.GE.AND P3, PT, R3, R99, PT ;  /* 0x000000630300720c */ /* 0x000fe40003f66270 */
[----:B------:R-:W-:-:S04]  /*5b50*/  LEA.HI R13, R13, R12, RZ, 0x4 ;  /* 0x0000000c0d0d7211 */ /* 0x000fc800078f20ff */
[----:B------:R-:W-:-:S04]  /*5b60*/  SHF.R.S32.HI R13, RZ, 0x4, R13 ;  /* 0x00000004ff0d7819 */ /* 0x000fc8000001140d */
[----:B------:R-:W-:-:S04]  /*5b70*/  LEA.HI.SX32 R13, R6, R13, 0x1d ;  /* 0x0000000d060d7211 */ /* 0x000fc800078feaff */
[----:B------:R-:W-:Y:S01]  /*5b80*/  SHF.R.S32.HI R12, RZ, 0x1f, R13 ;  /* 0x0000001fff0c7819 */ /* 0x000fe2000001140d */
[----:B------:R-:W-:-:S03]  /*5b90*/  IMAD.SHL.U32 R58, R13, 0x8, RZ ;  /* 0x000000080d3a7824 */ /* 0x000fc600078e00ff */
[----:B------:R-:W-:-:S05]  /*5ba0*/  LEA.HI R13, R12, R13, RZ, 0x2 ;  /* 0x0000000d0c0d7211 */ /* 0x000fca00078f10ff */
[----:B------:R-:W-:-:S05]  /*5bb0*/  IMAD.SHL.U32 R13, R13, 0x400, RZ ;  /* 0x000004000d0d7824 */ /* 0x000fca00078e00ff */
[----:B------:R-:W-:Y:S02]  /*5bc0*/  LOP3.LUT R13, R13, 0x7ffff000, RZ, 0xc0, !PT ;  /* 0x7ffff0000d0d7812 */ /* 0x000fe400078ec0ff */
[----:B-----5:R-:W-:-:S04]  /*5bd0*/  LOP3.LUT R12, R44, 0x18, R58, 0xf8, !PT ;  /* 0x000000182c0c7812 */ /* 0x020fc800078ef83a */
[----:B------:R-:W-:-:S04]  /*5be0*/  LOP3.LUT R12, R12, R15, RZ, 0x3c, !PT ;  /* 0x0000000f0c0c7212 */ /* 0x000fc800078e3cff */
[----:B------:R-:W-:Y:S01]  /*5bf0*/  IADD3 R12, R12, R13, R14 ;  /* 0x0000000d0c0c7210 */ /* 0x000fe20007ffe00e */
[----:B------:R-:W-:-:S04]  /*5c00*/  IMAD R13, R19, 0x3000, R96 ;  /* 0x00003000130d7824 */ /* 0x000fc800078e0260 */
        /* <DEDUP_REMOVED lines=9> */
[----:B-12---:R-:W-:Y:S01]  /*5ca0*/  IMAD.U32 R60, R13, 0x10000, RZ ;  /* 0x000100000d3c7824 */ /* 0x006fe200078e00ff */
[----:B------:R-:W-:Y:S02]  /*5cb0*/  PRMT R59, R127, 0x5410, R59 ;  /* 0x000054107f3b7816 */ /* 0x000fe4000000003b */
[----:B------:R-:W-:Y:S02]  /*5cc0*/  PRMT R61, R128, 0x5410, R61 ;  /* 0x00005410803d7816 */ /* 0x000fe4000000003d */
[----:B------:R-:W-:Y:S01]  /*5cd0*/  LOP3.LUT R13, R13, 0xffff0000, RZ, 0xc0, !PT ;  /* 0xffff00000d0d7812 */ /* 0x000fe200078ec0ff */
[----:B------:R-:W-:Y:S01]  /*5ce0*/  IMAD.U32 R63, R59, 0x10000, RZ ;  /* 0x000100003b3f7824 */ /* 0x000fe200078e00ff */
[C---:B------:R-:W-:Y:S01]  /*5cf0*/  LOP3.LUT R112, R61.reuse, 0xffff0000, RZ, 0xc0, !PT ;  /* 0xffff00003d707812 */ /* 0x040fe200078ec0ff */
[----:B------:R-:W-:Y:S01]  /*5d00*/  IMAD.U32 R105, R61, 0x10000, RZ ;  /* 0x000100003d697824 */ /* 0x000fe200078e00ff */
[----:B------:R-:W-:Y:S01]  /*5d10*/  SHF.R.U32.HI R61, RZ, 0x10, R55 ;  /* 0x00000010ff3d7819 */ /* 0x000fe20000011637 */
[----:B------:R-:W-:Y:S01]  /*5d20*/  FMUL.FTZ R109, R110, R63 ;  /* 0x0000003f6e6d7220 */ /* 0x000fe20000410000 */
[----:B------:R-:W-:Y:S01]  /*5d30*/  SHF.R.U64 R42, R42, 0x10, R43 ;  /* 0x000000102a2a7819 */ /* 0x000fe2000000122b */
[-C--:B------:R-:W-:Y:S01]  /*5d40*/  FMUL.FTZ R110, R110, R105.reuse ;  /* 0x000000696e6e7220 */ /* 0x080fe20000410000 */
[----:B------:R-:W-:Y:S01]  /*5d50*/  PRMT R61, R125, 0x5410, R61 ;  /* 0x000054107d3d7816 */ /* 0x000fe2000000003d */
[----:B------:R-:W-:Y:S01]  /*5d60*/  FFMA.FTZ R62, R60, R105, -R109 ;  /* 0x000000693c3e7223 */ /* 0x000fe2000001086d */
[----:B------:R-:W-:Y:S01]  /*5d70*/  SHF.R.U64 R55, R54, 0x10, R55 ;  /* 0x0000001036377819 */ /* 0x000fe20000001237 */
[----:B------:R-:W-:Y:S01]  /*5d80*/  FFMA.FTZ R60, R60, R63, R110 ;  /* 0x0000003f3c3c7223 */ /* 0x000fe2000001006e */
[----:B------:R-:W-:Y:S01]  /*5d90*/  LOP3.LUT R110, R59, 0xffff0000, RZ, 0xc0, !PT ;  /* 0xffff00003b6e7812 */ /* 0x000fe200078ec0ff */
[----:B------:R-:W-:Y:S01]  /*5da0*/  IMAD.U32 R105, R61, 0x10000, RZ ;  /* 0x000100003d697824 */ /* 0x000fe200078e00ff */
[----:B------:R-:W-:-:S02]  /*5db0*/  LOP3.LUT R59, R45, 0xffff0000, RZ, 0xc0, !PT ;  /* 0xffff00002d3b7812 */ /* 0x000fc400078ec0ff */
[----:B------:R-:W-:Y:S02]  /*5dc0*/  SHF.R.U32.HI R63, RZ, 0x10, R43 ;  /* 0x00000010ff3f7819 */ /* 0x000fe4000001162b */
[----:B------:R-:W-:Y:S01]  /*5dd0*/  PRMT R122, R122, 0x5410, R55 ;  /* 0x000054107a7a7816 */ /* 0x000fe20000000037 */
[C---:B------:R-:W-:Y:S01]  /*5de0*/  FMUL.FTZ R114, R59.reuse, R110 ;  /* 0x0000006e3b727220 */ /* 0x040fe20000410000 */
[-C--:B------:R-:W-:Y:S01]  /*5df0*/  FMUL.FTZ R59, R59, R112.reuse ;  /* 0x000000703b3b7220 */ /* 0x080fe20000410000 */
[----:B------:R-:W-:Y:S02]  /*5e00*/  PRMT R63, R126, 0x5410, R63 ;  /* 0x000054107e3f7816 */ /* 0x000fe4000000003f */
[C---:B------:R-:W-:Y:S01]  /*5e10*/  FFMA.FTZ R45, R13.reuse, R112, -R114 ;  /* 0x000000700d2d7223 */ /* 0x040fe20000010872 */
[----:B------:R-:W-:Y:S01]  /*5e20*/  FFMA.FTZ R13, R13, R110, R59 ;  /* 0x0000006e0d0d7223 */ /* 0x000fe2000001003b */
[----:B------:R-:W-:Y:S01]  /*5e30*/  SHF.R.U64 R59, R40, 0x10, R41 ;  /* 0x00000010283b7819 */ /* 0x000fe20000001229 */
[C---:B------:R-:W-:Y:S01]  /*5e40*/  IMAD.U32 R110, R47.reuse, 0x10000, RZ ;  /* 0x000100002f6e7824 */ /* 0x040fe200078e00ff */
[----:B------:R-:W-:Y:S01]  /*5e50*/  LOP3.LUT R47, R47, 0xffff0000, RZ, 0xc0, !PT ;  /* 0xffff00002f2f7812 */ /* 0x000fe200078ec0ff */
[----:B------:R-:W-:Y:S01]  /*5e60*/  IMAD.U32 R41, R63, 0x10000, RZ ;  /* 0x000100003f297824 */ /* 0x000fe200078e00ff */
[----:B------:R-:W-:Y:S01]  /*5e70*/  PRMT R121, R121, 0x5410, R42 ;  /* 0x0000541079797816 */ /* 0x000fe2000000002a */
[----:B------:R-:W-:-:S02]  /*5e80*/  IMAD.U32 R40, R15, 0x10000, RZ ;  /* 0x000100000f287824 */ /* 0x000fc400078e00ff */
[C---:B------:R-:W-:Y:S01]  /*5e90*/  FMUL.FTZ R109, R110.reuse, R105 ;  /* 0x000000696e6d7220 */ /* 0x040fe20000410000 */
[-C--:B------:R-:W-:Y:S01]  /*5ea0*/  FMUL.FTZ R110, R110, R41.reuse ;  /* 0x000000296e6e7220 */ /* 0x080fe20000410000 */
[----:B------:R-:W-:Y:S01]  /*5eb0*/  LOP3.LUT R15, R15, 0xffff0000, RZ, 0xc0, !PT ;  /* 0xffff00000f0f7812 */ /* 0x000fe200078ec0ff */
[----:B------:R-:W-:Y:S02]  /*5ec0*/  IMAD.U32 R42, R46, 0x10000, RZ ;  /* 0x000100002e2a7824 */ /* 0x000fe400078e00ff */
[C---:B------:R-:W-:Y:S01]  /*5ed0*/  FFMA.FTZ R41, R40.reuse, R41, -R109 ;  /* 0x0000002928297223 */ /* 0x040fe2000001086d */
[----:B------:R-:W-:Y:S01]  /*5ee0*/  FFMA.FTZ R40, R40, R105, R110 ;  /* 0x0000006928287223 */ /* 0x000fe2000001006e */
[----:B------:R-:W-:Y:S02]  /*5ef0*/  SHF.R.U64 R105, R52, 0x10, R53 ;  /* 0x0000001034697819 */ /* 0x000fe40000001235 */
[----:B------:R-:W-:Y:S01]  /*5f00*/  LOP3.LUT R110, R61, 0xffff0000, RZ, 0xc0, !PT ;  /* 0xffff00003d6e7812 */ /* 0x000fe200078ec0ff */
[----:B------:R-:W-:Y:S01]  /*5f10*/  IMAD.U32 R61, R44, 0x10000, RZ ;  /* 0x000100002c3d7824 */ /* 0x000fe200078e00ff */
[----:B------:R-:W-:-:S02]  /*5f20*/  LOP3.LUT R52, R63, 0xffff0000, RZ, 0xc0, !PT ;  /* 0xffff00003f347812 */ /* 0x000fc400078ec0ff */
[----:B------:R-:W-:Y:S01]  /*5f30*/  PRMT R53, R124, 0x5410, R59 ;  /* 0x000054107c357816 */ /* 0x000fe2000000003b */
[C---:B------:R-:W-:Y:S01]  /*5f40*/  FMUL.FTZ R112, R47.reuse, R110 ;  /* 0x0000006e2f707220 */ /* 0x040fe20000410000 */
[----:B------:R-:W-:Y:S01]  /*5f50*/  LOP3.LUT R44, R44, 0xffff0000, RZ, 0xc0, !PT ;  /* 0xffff00002c2c7812 */ /* 0x000fe200078ec0ff */
[-C--:B------:R-:W-:Y:S01]  /*5f60*/  FMUL.FTZ R47, R47, R52.reuse ;  /* 0x000000342f2f7220 */ /* 0x080fe20000410000 */
[----:B------:R-:W-:Y:S01]  /*5f70*/  LOP3.LUT R43, R53, 0xffff0000, RZ, 0xc0, !PT ;  /* 0xffff0000352b7812 */ /* 0x000fe200078ec0ff */
[C---:B------:R-:W-:Y:S01]  /*5f80*/  FFMA.FTZ R52, R15.reuse, R52, -R112 ;  /* 0x000000340f347223 */ /* 0x040fe20000010870 */
[C---:B------:R-:W-:Y:S02]  /*5f90*/  IMAD.U32 R59, R12.reuse, 0x10000, RZ ;  /* 0x000100000c3b7824 */ /* 0x040fe400078e00ff */
[----:B------:R-:W-:Y:S01]  /*5fa0*/  FFMA.FTZ R15, R15, R110, R47 ;  /* 0x0000006e0f0f7223 */ /* 0x000fe2000001002f */
[----:B------:R-:W-:Y:S01]  /*5fb0*/  PRMT R47, R123, 0x5410, R105 ;  /* 0x000054107b2f7816 */ /* 0x000fe20000000069 */
[----:B------:R-:W-:Y:S01]  /*5fc0*/  IMAD.U32 R112, R53, 0x10000, RZ ;  /* 0x0001000035707824 */ /* 0x000fe200078e00ff */
[----:B------:R-:W-:-:S02]  /*5fd0*/  LOP3.LUT R12, R12, 0xffff0000, RZ, 0xc0, !PT ;  /* 0xffff00000c0c7812 */ /* 0x000fc400078ec0ff */
[----:B------:R-:W-:Y:S01]  /*5fe0*/  LOP3.LUT R46, R46, 0xffff0000, RZ, 0xc0, !PT ;  /* 0xffff00002e2e7812 */ /* 0x000fe200078ec0ff */
[C---:B------:R-:W-:Y:S01]  /*5ff0*/  IMAD.U32 R110, R47.reuse, 0x10000, RZ ;  /* 0x000100002f6e7824 */ /* 0x040fe200078e00ff */
[----:B------:R-:W-:Y:S02]  /*6000*/  LOP3.LUT R47, R47, 0xffff0000, RZ, 0xc0, !PT ;  /* 0xffff00002f2f7812 */ /* 0x000fe400078ec0ff */
[----:B------:R-:W-:Y:S01]  /*6010*/  F2FP.BF16.F32.PACK_AB R45, R45, R62 ;  /* 0x0000003e2d2d723e */ /* 0x000fe200000010ff */
        /* <DEDUP_REMOVED lines=8> */
[----:B------:R-:W-:Y:S01]  /*60a0*/  IMAD.U32 R47, R122, 0x10000, RZ ;  /* 0x000100007a2f7824 */ /* 0x000fe200078e00ff */
[----:B------:R-:W-:Y:S01]  /*60b0*/  F2FP.BF16.F32.PACK_AB R41, R52, R41 ;  /* 0x000000293429723e */ /* 0x000fe200000010ff */
[----:B------:R-:W-:Y:S01]  /*60c0*/  IMAD.U32 R53, R121, 0x10000, RZ ;  /* 0x0001000079357824 */ /* 0x000fe200078e00ff */
[----:B------:R-:W-:Y:S01]  /*60d0*/  F2FP.BF16.F32.PACK_AB R60, R13, R60 ;  /* 0x0000003c0d3c723e */ /* 0x000fe200000010ff */
[----:B------:R-:W-:-:S02]  /*60e0*/  IMAD.U32 R44, R14, 0x10000, RZ ;  /* 0x000100000e2c7824 */ /* 0x000fc400078e00ff */
[C---:B------:R-:W-:Y:S01]  /*60f0*/  FMUL.FTZ R55, R42.reuse, R47 ;  /* 0x0000002f2a377220 */ /* 0x040fe20000410000 */
[-C--:B------:R-:W-:Y:S01]  /*6100*/  FMUL.FTZ R54, R42, R53.reuse ;  /* 0x000000352a367220 */ /* 0x080fe20000410000 */
[----:B------:R-:W-:Y:S01]  /*6110*/  LOP3.LUT R14, R14, 0xffff0000, RZ, 0xc0, !PT ;  /* 0xffff00000e0e7812 */ /* 0x000fe200078ec0ff */
[----:B------:R-:W-:Y:S02]  /*6120*/  IMAD.MOV.U32 R13, RZ, RZ, R45 ;  /* 0x000000ffff0d7224 */ /* 0x000fe400078e002d */
[C---:B------:R-:W-:Y:S01]  /*6130*/  FFMA.FTZ R42, R44.reuse, R53, -R55 ;  /* 0x000000352c2a7223 */ /* 0x040fe20000010837 */
[----:B------:R-:W-:Y:S01]  /*6140*/  FFMA.FTZ R44, R44, R47, R54 ;  /* 0x0000002f2c2c7223 */ /* 0x000fe20000010036 */
[----:B------:R-:W-:Y:S01]  /*6150*/  LOP3.LUT R53, R122, 0xffff0000, RZ, 0xc0, !PT ;  /* 0xffff00007a357812 */ /* 0x000fe200078ec0ff */
[----:B------:R-:W-:Y:S01]  /*6160*/  IMAD.MOV.U32 R45, RZ, RZ, R60 ;  /* 0x000000ffff2d7224 */ /* 0x000fe200078e003c */
[----:B------:R-:W-:Y:S02]  /*6170*/  LOP3.LUT R47, R121, 0xffff0000, RZ, 0xc0, !PT ;  /* 0xffff0000792f7812 */ /* 0x000fe400078ec0ff */
[----:B------:R-:W-:Y:S01]  /*6180*/  F2FP.BF16.F32.PACK_AB R40, R15, R40 ;  /* 0x000000280f28723e */ /* 0x000fe200000010ff */
[C---:B------:R-:W-:Y:S01]  /*6190*/  FMUL.FTZ R55, R46.reuse, R53 ;  /* 0x000000352e377220 */ /* 0x040fe20000410000 */
[----:B------:R-:W-:Y:S01]  /*61a0*/  F2FP.BF16.F32.PACK_AB R114, R43, R114 ;  /* 0x000000722b72723e */ /* 0x000fe200000010ff */
[----:B------:R-:W-:Y:S01]  /*61b0*/  FMUL.FTZ R46, R46, R47 ;  /* 0x0000002f2e2e7220 */ /* 0x000fe20000410000 */
[----:B------:R-:W-:Y:S01]  /*61c0*/  F2FP.BF16.F32.PACK_AB R61, R12, R61 ;  /* 0x0000003d0c3d723e */ /* 0x000fe200000010ff */
[----:B------:R-:W-:Y:S01]  /*61d0*/  FFMA.FTZ R47, R14, R47, -R55 ;  /* 0x0000002f0e2f7223 */ /* 0x000fe20000010837 */
[----:B------:R-:W-:-:S02]  /*61e0*/  IMAD.MOV.U32 R15, RZ, RZ, R41 ;  /* 0x000000ffff0f7224 */ /* 0x000fc400078e0029 */
[----:B------:R-:W-:Y:S01]  /*61f0*/  FFMA.FTZ R53, R14, R53, R46 ;  /* 0x000000350e357223 */ /* 0x000fe2000001002e */
[----:B------:R-:W-:Y:S01]  /*6200*/  IMAD.MOV.U32 R12, RZ, RZ, R114 ;  /* 0x000000ffff0c7224 */ /* 0x000fe200078e0072 */
[----:B------:R-:W-:Y:S01]  /*6210*/  F2FP.BF16.F32.PACK_AB R14, R47, R42 ;  /* 0x0000002a2f0e723e */ /* 0x000fe200000010ff */
[----:B------:R-:W-:Y:S02]  /*6220*/  IMAD.MOV.U32 R47, RZ, RZ, R40 ;  /* 0x000000ffff2f7224 */ /* 0x000fe400078e0028 */
[----:B------:R-:W-:Y:S01]  /*6230*/  F2FP.BF16.F32.PACK_AB R46, R53, R44 ;  /* 0x0000002c352e723e */ /* 0x000fe200000010ff */
[----:B------:R-:W-:-:S07]  /*6240*/  IMAD.MOV.U32 R44, RZ, RZ, R61 ;  /* 0x000000ffff2c7224 */ /* 0x000fce00078e003d */
.L_x_11413:
[----:B------:R-:W-:Y:S05]  /*6250*/  BSYNC B2 ;  /* 0x0000000000027941 */ /* 0x000fea0003800000 */
.L_x_11412:
[----:B------:R-:W-:Y:S01]  /*6260*/  ISETP.GE.AND P3, PT, R58, R11, PT ;  /* 0x0000000b3a00720c */ /* 0x000fe20003f66270 */
[----:B--2---:R2:W-:-:S12]  /*6270*/  ST.E.128 desc[UR54][R56.64], R12 ;  /* 0x0000000c38007985 */ /* 0x0045d8000c101d36 */
[----:B------:R-:W-:-:S05]  /*6280*/  @!P3 IMAD.WIDE R40, R58, 0x2, R90 ;  /* 0x000000023a28b825 */ /* 0x000fca00078e025a */
[----:B---3--:R2:W-:Y:S02]  /*6290*/  @!P3 ST.E.128 desc[UR54][R40.64], R44 ;  /* 0x0000002c2800b985 */ /* 0x0085e4000c101d36 */
.L_x_11411:
[----:B------:R-:W-:Y:S05]  /*62a0*/  BSYNC B1 ;  /* 0x0000000000017941 */ /* 0x000fea0003800000 */
.L_x_11410:
[----:B------:R-:W-:-:S13]  /*62b0*/  ISETP.NE.AND P3, PT, R32, RZ, PT ;  /* 0x000000ff2000720c */ /* 0x000fda0003f65270 */
[----:B------:R-:W-:Y:S05]  /*62c0*/  @!P3 BRA `(.L_x_11377) ;  /* 0x0000000c0054b947 */ /* 0x000fea0003800000 */
[----:B--2---:R-:W2:Y:S04]  /*62d0*/  LDL R40, [R1+0x4c] ;  /* 0x00004c0001287983 */ /* 0x004ea80000100800 */
[----:B------:R-:W5:Y:S04]  /*62e0*/  LDL R15, [R1+0x50] ;  /* 0x00005000010f7983 */ /* 0x000f680000100800 */
[----:B------:R-:W5:Y:S01]  /*62f0*/  LDL R14, [R1+0x54] ;  /* 0x00005400010e7983 */ /* 0x000f620000100800 */
[----:B------:R-:W-:Y:S01]  /*6300*/  LOP3.LUT P4, RZ, R22, 0x2, RZ, 0xc0, !PT ;  /* 0x0000000216ff7812 */ /* 0x000fe2000788c0ff */
[----:B------:R-:W-:Y:S01]  /*6310*/  BSSY B1, `(.L_x_11414) ;  /* 0x0000077000017945 */ /* 0x000fe20003800000 */
[----:B---3--:R-:W-:-:S02]  /*6320*/  LEA R44, P3, R28, R90, 0x1 ;  /* 0x0000005a1c2c7211 */ /* 0x008fc400078608ff */
[----:B------:R-:W-:Y:S02]  /*6330*/  SEL R104, R100, R104, !P4 ;  /* 0x0000006864687207 */ /* 0x000fe40006000000 */
[----:B------:R-:W-:Y:S02]  /*6340*/  LEA.HI.X R45, R28, R91, R92, 0x1, P3 ;  /* 0x0000005b1c2d7211 */ /* 0x000fe400018f0c5c */
[----:B----4-:R-:W-:Y:S02]  /*6350*/  SHF.R.S32.HI R13, RZ, 0x1f, R104 ;  /* 0x0000001fff0d7819 */ /* 0x010fe40000011468 */
        /* <DEDUP_REMOVED lines=19> */
[----:B------:R-:W-:Y:S01]  /*6490*/  SHF.R.U64 R47, R36, 0x10, R37 ;  /* 0x00000010242f7819 */ /* 0x000fe20000001225 */
[----:B---3--:R-:W-:Y:S01]  /*64a0*/  IMAD.U32 R56, R41, 0x10000, RZ ;  /* 0x0001000029387824 */ /* 0x008fe200078e00ff */
[----:B------:R-:W-:Y:S01]  /*64b0*/  SHF.R.U32.HI R57, RZ, 0x10, R49 ;  /* 0x00000010ff397819 */ /* 0x000fe20000011631 */
[----:B------:R-:W-:Y:S01]  /*64c0*/  IMAD.U32 R58, R43, 0x10000, RZ ;  /* 0x000100002b3a7824 */ /* 0x000fe200078e00ff */
[----:B------:R-:W-:Y:S01]  /*64d0*/  SHF.R.U32.HI R36, RZ, 0x10, R37 ;  /* 0x00000010ff247819 */ /* 0x000fe20000011625 */
[----:B--2---:R-:W-:Y:S01]  /*64e0*/  IMAD.U32 R54, R15, 0x10000, RZ ;  /* 0x000100000f367824 */ /* 0x004fe200078e00ff */
[----:B------:R-:W-:Y:S01]  /*64f0*/  PRMT R120, R120, 0x5410, R57 ;  /* 0x0000541078787816 */ /* 0x000fe20000000039 */
[----:B------:R-:W-:Y:S01]  /*6500*/  IMAD.U32 R53, R14, 0x10000, RZ ;  /* 0x000100000e357824 */ /* 0x000fe200078e00ff */
[----:B------:R-:W-:Y:S02]  /*6510*/  PRMT R111, R111, 0x5410, R36 ;  /* 0x000054106f6f7816 */ /* 0x000fe40000000024 */
[----:B------:R-:W-:-:S02]  /*6520*/  SHF.R.U64 R37, R38, 0x10, R39 ;  /* 0x0000001026257819 */ /* 0x000fc40000001227 */
[----:B------:R-:W-:Y:S01]  /*6530*/  SHF.R.U64 R38, R48, 0x10, R49 ;  /* 0x0000001030267819 */ /* 0x000fe20000001231 */
[----:B------:R-:W-:Y:S01]  /*6540*/  IMAD.U32 R36, R111, 0x10000, RZ ;  /* 0x000100006f247824 */ /* 0x000fe200078e00ff */
[----:B------:R-:W-:Y:S02]  /*6550*/  SHF.R.U64 R48, R50, 0x10, R51 ;  /* 0x0000001032307819 */ /* 0x000fe40000001233 */
[----:B------:R-:W-:Y:S01]  /*6560*/  PRMT R108, R108, 0x5410, R47 ;  /* 0x000054106c6c7816 */ /* 0x000fe2000000002f */
[----:B------:R-:W-:Y:S01]  /*6570*/  IMAD.U32 R47, R120, 0x10000, RZ ;  /* 0x00010000782f7824 */ /* 0x000fe200078e00ff */
[----:B------:R-:W-:Y:S02]  /*6580*/  SHF.R.U32.HI R51, RZ, 0x10, R51 ;  /* 0x00000010ff337819 */ /* 0x000fe40000011633 */
[----:B------:R-:W-:Y:S01]  /*6590*/  SHF.R.U32.HI R52, RZ, 0x10, R39 ;  /* 0x00000010ff347819 */ /* 0x000fe20000011627 */
[----:B------:R-:W-:Y:S01]  /*65a0*/  IMAD.U32 R39, R13, 0x10000, RZ ;  /* 0x000100000d277824 */ /* 0x000fe200078e00ff */
[----:B------:R-:W-:-:S02]  /*65b0*/  PRMT R119, R119, 0x5410, R38 ;  /* 0x0000541077777816 */ /* 0x000fc40000000026 */
[----:B------:R-:W-:Y:S01]  /*65c0*/  PRMT R113, R113, 0x5410, R48 ;  /* 0x0000541071717816 */ /* 0x000fe20000000030 */
[CC--:B------:R-:W-:Y:S01]  /*65d0*/  FMUL.FTZ R48, R56.reuse, R47.reuse ;  /* 0x0000002f38307220 */ /* 0x0c0fe20000410000 */
[----:B------:R-:W-:Y:S01]  /*65e0*/  LOP3.LUT R50, R41, 0xffff0000, RZ, 0xc0, !PT ;  /* 0xffff000029327812 */ /* 0x000fe200078ec0ff */
[-C--:B------:R-:W-:Y:S01]  /*65f0*/  FMUL.FTZ R56, R56, R36.reuse ;  /* 0x0000002438387220 */ /* 0x080fe20000410000 */
[----:B------:R-:W-:Y:S01]  /*6600*/  PRMT R118, R118, 0x5410, R51 ;  /* 0x0000541076767816 */ /* 0x000fe20000000033 */
[C---:B------:R-:W-:Y:S01]  /*6610*/  FFMA.FTZ R36, R39.reuse, R36, -R48 ;  /* 0x0000002427247223 */ /* 0x040fe20000010830 */
        /* <DEDUP_REMOVED lines=14> */
[-C--:B------:R-:W-:Y:S01]  /*6700*/  FMUL.FTZ R58, R58, R47.reuse ;  /* 0x0000002f3a3a7220 */ /* 0x080fe20000410000 */
[----:B------:R-:W-:Y:S01]  /*6710*/  LOP3.LUT R48, R107, 0xffff0000, RZ, 0xc0, !PT ;  /* 0xffff00006b307812 */ /* 0x000fe200078ec0ff */
[----:B------:R-:W-:Y:S01]  /*6720*/  FFMA.FTZ R47, R54, R47, -R57 ;  /* 0x0000002f362f7223 */ /* 0x000fe20000010839 */
[----:B------:R-:W-:Y:S01]  /*6730*/  IMAD.U32 R41, R40, 0x10000, RZ ;  /* 0x0001000028297824 */ /* 0x000fe200078e00ff */
[----:B------:R-:W-:Y:S01]  /*6740*/  LOP3.LUT R15, R15, 0xffff0000, RZ, 0xc0, !PT ;  /* 0xffff00000f0f7812 */ /* 0x000fe200078ec0ff */
[----:B------:R-:W-:Y:S01]  /*6750*/  FFMA.FTZ R54, R54, R51, R58 ;  /* 0x0000003336367223 */ /* 0x000fe2000001003a */
[----:B------:R-:W-:Y:S01]  /*6760*/  IMAD.U32 R52, R119, 0x10000, RZ ;  /* 0x0001000077347824 */ /* 0x000fe200078e00ff */
[----:B------:R-:W-:Y:S01]  /*6770*/  LOP3.LUT R40, R40, 0xffff0000, RZ, 0xc0, !PT ;  /* 0xffff000028287812 */ /* 0x000fe200078ec0ff */
[C---:B------:R-:W-:Y:S01]  /*6780*/  FMUL.FTZ R56, R43.reuse, R118 ;  /* 0x000000762b387220 */ /* 0x040fe20000410000 */
[----:B------:R-:W-:Y:S01]  /*6790*/  FMUL.FTZ R58, R43, R48 ;  /* 0x000000302b3a7220 */ /* 0x000fe20000410000 */
[----:B------:R-:W-:Y:S01]  /*67a0*/  LOP3.LUT R119, R119, 0xffff0000, RZ, 0xc0, !PT ;  /* 0xffff000077777812 */ /* 0x000fe200078ec0ff */
        /* <DEDUP_REMOVED lines=10> */
[-C--:B------:R-:W-:Y:S01]  /*6850*/  FMUL.FTZ R49, R40, R43.reuse ;  /* 0x0000002b28317220 */ /* 0x080fe20000410000 */
[----:B------:R-:W-:Y:S01]  /*6860*/  LOP3.LUT R55, R14, 0xffff0000, RZ, 0xc0, !PT ;  /* 0xffff00000e377812 */ /* 0x000fe200078ec0ff */
[----:B------:R-:W-:Y:S01]  /*6870*/  FFMA.FTZ R43, R12, R43, -R15 ;  /* 0x0000002b0c2b7223 */ /* 0x000fe2000001080f */
[----:B------:R-:W-:-:S02]  /*6880*/  IMAD.U32 R14, R42, 0x10000, RZ ;  /* 0x000100002a0e7824 */ /* 0x000fc400078e00ff */
        /* <DEDUP_REMOVED lines=8> */
[----:B------:R-:W-:Y:S01]  /*6910*/  FMUL.FTZ R14, R14, R13 ;  /* 0x0000000d0e0e7220 */ /* 0x000fe20000410000 */
[----:B------:R-:W-:Y:S01]  /*6920*/  FFMA.FTZ R12, R12, R119, R49 ;  /* 0x000000770c0c7223 */ /* 0x000fe20000010031 */
        /* <DEDUP_REMOVED lines=21> */
.L_x_11415:
[----:B------:R-:W-:Y:S05]  /*6a80*/  BSYNC B1 ;  /* 0x0000000000017941 */ /* 0x000fea0003800000 */
.L_x_11414:
[----:B--2---:R2:W-:Y:S01]  /*6a90*/  ST.E.128 desc[UR54][R44.64], R12 ;  /* 0x0000000c2c007985 */ /* 0x0045e2000c101d36 */
[----:B------:R-:W-:-:S13]  /*6aa0*/  ISETP.GE.AND P3, PT, R46, R11, PT ;  /* 0x0000000b2e00720c */ /* 0x000fda0003f66270 */
[----:B------:R-:W-:Y:S05]  /*6ab0*/  @P3 BRA `(.L_x_11377) ;  /* 0x0000000400583947 */ /* 0x000fea0003800000 */
[----:B------:R-:W-:-:S05]  /*6ac0*/  IMAD.WIDE R90, R46, 0x2, R90 ;  /* 0x000000022e5a7825 */ /* 0x000fca00078e025a */
[----:B---3--:R3:W-:Y:S01]  /*6ad0*/  ST.E.128 desc[UR54][R90.64], R40 ;  /* 0x000000285a007985 */ /* 0x0087e2000c101d36 */
[----:B------:R-:W-:Y:S05]  /*6ae0*/  BRA `(.L_x_11377) ;  /* 0x00000004004c7947 */ /* 0x000fea0003800000 */
.L_x_11369:
[----:B------:R-:W-:-:S06]  /*6af0*/  UISETP.NE.AND UP0, UPT, UR39, 0x3, UPT ;  /* 0x000000032700788c */ /* 0x000fcc000bf05270 */
[----:B------:R-:W-:-:S13]  /*6b00*/  PLOP3.LUT P2, PT, PT, PT, UP0, 0x80, 0x0 ;  /* 0x000000000000781c */ /* 0x000fda0003f4f008 */
[----:B------:R-:W-:Y:S05]  /*6b10*/  @!P2 BRA `(.L_x_11416) ;  /* 0x000000000004a947 */ /* 0x000fea0003800000 */
[----:B------:R-:W-:Y:S01]  /*6b20*/  BPT.TRAP 0x1 ;  /* 0x000000040000795c */ /* 0x000fe20000300000 */
.L_x_11416:
[----:B------:R-:W2:Y:S01]  /*6b30*/  LDL R11, [R1+0x38] ;  /* 0x00003800010b7983 */ /* 0x000ea20000100800 */
[----:B------:R-:W-:Y:S01]  /*6b40*/  IMAD R35, R19, 0x8, R2 ;  /* 0x0000000813237824 */ /* 0x000fe200078e0202 */
[----:B------:R-:W-:Y:S01]  /*6b50*/  BSSY B1, `(.L_x_11417) ;  /* 0x0000005000017945 */ /* 0x000fe20003800000 */
[----:B------:R-:W-:Y:S02]  /*6b60*/  SHF.R.S32.HI R83, RZ, 0x1f, R82 ;  /* 0x0000001fff537819 */ /* 0x000fe40000011452 */
[----:B--2---:R-:W-:-:S04]  /*6b70*/  SHF.L.U32 R86, R11, 0x1f, RZ ;  /* 0x0000001f0b567819 */ /* 0x004fc800000006ff */
[----:B------:R-:W0:Y:S02]  /*6b80*/  SYNCS.PHASECHK.TRANS64.TRYWAIT P3, [R35+URZ+0x2d890], R86 ;  /* 0x02d89056230075a7 */ /* 0x000e24000806017f */
[----:B0-----:R-:W-:Y:S05]  /*6b90*/  @!P3 BRA `(.L_x_11418) ;  /* 0x000001e4003cb947 */ /* 0x001fea0003800000 */
.L_x_11716:
[----:B------:R-:W-:Y:S05]  /*6ba0*/  BSYNC B1 ;  /* 0x0000000000017941 */ /* 0x000fea0003800000 */
.L_x_11417:
[----:B------:R-:W1:Y:S01]  /*6bb0*/  S2R R36, SR_TID.X ;  /* 0x0000000000247919 */ /* 0x000e620000002100 */
        /* <DEDUP_REMOVED lines=18> */
[----:B-1----:R-:W-:Y:S01]  /*6ce0*/  VIADD R36, R36, 0xffffff80 ;  /* 0xffffff8024247836 */ /* 0x002fe20000000000 */
[----:B------:R-:W-:Y:S01]  /*6cf0*/  LEA R42, P3, R12, UR4, 0x1 ;  /* 0x000000040c2a7c11 */ /* 0x000fe2000f8608ff */
[----:B------:R-:W-:Y:S01]  /*6d00*/  IMAD.IADD R13, R13, 0x1, R15 ;  /* 0x000000010d0d7824 */ /* 0x000fe200078e020f */
[----:B------:R-:W-:Y:S02]  /*6d10*/  UMOV UR4, 0xffffffff ;  /* 0xffffffff00047882 */ /* 0x000fe40000000000 */
[----:B------:R-:W-:Y:S02]  /*6d20*/  LEA.HI R36, R36, R36, RZ, 0x1 ;  /* 0x0000002424247211 */ /* 0x000fe400078f08ff */
[----:B------:R-:W-:Y:S02]  /*6d30*/  LEA.HI.X R13, R12, UR5, R13, 0x1, P3 ;  /* 0x000000050c0d7c11 */ /* 0x000fe400098f0c0d */
[----:B------:R-:W-:-:S04]  /*6d40*/  SHF.R.S32.HI R36, RZ, 0x1, R36 ;  /* 0x00000001ff247819 */ /* 0x000fc80000011424 */
[----:B------:R-:W-:Y:S01]  /*6d50*/  ISETP.GT.AND P3, PT, R85, R36, PT ;  /* 0x000000245500720c */ /* 0x000fe20003f64270 */
[----:B------:R-:W-:-:S12]  /*6d60*/  BRA.DIV UR4, `(.L_x_11419) ;  /* 0x000001e204dc7947 */ /* 0x000fd8000b800000 */
[----:B------:R1:W2:Y:S04]  /*6d70*/  SHFL.IDX PT, R43, R13, RZ, 0x1e1f ;  /* 0x001e1fff0d2b7589 */ /* 0x0002a800000e0000 */
[----:B------:R-:W3:Y:S02]  /*6d80*/  SHFL.IDX PT, R42, R42, RZ, 0x1e1f ;  /* 0x001e1fff2a2a7589 */ /* 0x000ee400000e0000 */
.L_x_11720:
[----:B------:R-:W-:Y:S05]  /*6d90*/  @!P3 BRA `(.L_x_11377) ;  /* 0x0000000000a0b947 */ /* 0x000fea0003800000 */
[----:B-1----:R-:W4:Y:S01]  /*6da0*/  LDL R13, [R1+0x7c] ;  /* 0x00007c00010d7983 */ /* 0x002f220000100800 */
[----:B------:R-:W-:-:S03]  /*6db0*/  ULDC UR4, c[0x0][0x2f4] ;  /* 0x0000bd0000047ab9 */ /* 0x000fc60000000800 */
[----:B------:R-:W5:Y:S04]  /*6dc0*/  LDL R12, [R1+0x78] ;  /* 0x00007800010c7983 */ /* 0x000f680000100800 */
[----:B------:R-:W5:Y:S04]  /*6dd0*/  LDL R11, [R1+0x64] ;  /* 0x00006400010b7983 */ /* 0x000f680000100800 */
[----:B------:R-:W5:Y:S01]  /*6de0*/  LDL R45, [R1+0x68] ;  /* 0x00006800012d7983 */ /* 0x000f620000100800 */
[C---:B------:R-:W-:Y:S02]  /*6df0*/  ISETP.GE.AND P5, PT, R16.reuse, UR4, PT ;  /* 0x0000000410007c0c */ /* 0x040fe4000bfa6270 */
[----:B------:R-:W-:Y:S01]  /*6e00*/  ISETP.GE.AND P4, PT, R137, UR4, PT ;  /* 0x0000000489007c0c */ /* 0x000fe2000bf86270 */
[----:B------:R-:W5:Y:S10]  /*6e10*/  LDL R44, [R1+0x74] ;  /* 0x00007400012c7983 */ /* 0x000f740000100800 */
[----:B---3--:R-:W-:-:S04]  /*6e20*/  @!P5 LEA R40, P3, R16, R42, 0x1 ;  /* 0x0000002a1028d211 */ /* 0x008fc800078608ff */
[----:B--2---:R-:W-:Y:S02]  /*6e30*/  @!P5 LEA.HI.X R41, R16, R43, R17, 0x1, P3 ;  /* 0x0000002b1029d211 */ /* 0x004fe400018f0c11 */
[----:B------:R-:W-:-:S04]  /*6e40*/  @!P4 LEA R38, P3, R137, R42, 0x1 ;  /* 0x0000002a8926c211 */ /* 0x000fc800078608ff */
[----:B----4-:R-:W-:Y:S02]  /*6e50*/  @!P4 LEA.HI.X R39, R137, R43, R13, 0x1, P3 ;  /* 0x0000002b8927c211 */ /* 0x010fe400018f0c0d */
[----:B------:R-:W-:-:S13]  /*6e60*/  ISETP.GE.AND P3, PT, R136, UR4, PT ;  /* 0x0000000488007c0c */ /* 0x000fda000bf66270 */
[----:B------:R-:W-:-:S04]  /*6e70*/  @!P3 LEA R36, P6, R136, R42, 0x1 ;  /* 0x0000002a8824b211 */ /* 0x000fc800078c08ff */
[----:B-----5:R-:W-:Y:S02]  /*6e80*/  @!P3 LEA.HI.X R37, R136, R43, R12, 0x1, P6 ;  /* 0x0000002b8825b211 */ /* 0x020fe400030f0c0c */
[----:B------:R-:W1:Y:S04]  /*6e90*/  @!P5 LDS.128 R12, [R65+0x15000] ;  /* 0x01500000410cd984 */ /* 0x000e680000000c00 */
        /* <DEDUP_REMOVED lines=24> */
.L_x_11377:
[----:B------:R-:W-:Y:S05]  /*7020*/  BSYNC B0 ;  /* 0x0000000000007941 */ /* 0x000fea0003800000 */
.L_x_11368:
[----:B---3--:R-:W3:Y:S01]  /*7030*/  S2R R11, SR_TID.X ;  /* 0x00000000000b7919 */ /* 0x008ee20000002100 */
        /* <DEDUP_REMOVED lines=8> */
[----:B-----5:R0:W-:Y:S01]  /*70c0*/  BAR.SYNC.DEFER_BLOCKING R101, 0x80 ;  /* 0x000200650000751d */ /* 0x0201e20000010000 */
[----:B---3--:R-:W-:-:S13]  /*70d0*/  LOP3.LUT P3, RZ, R11, 0x7f, RZ, 0xc0, !PT ;  /* 0x0000007f0bff7812 */ /* 0x008fda000786c0ff */
[----:B------:R-:W-:-:S05]  /*70e0*/  @!P3 VIADD R11, R35, 0x2d8a0 ;  /* 0x0002d8a0230bb836 */ /* 0x000fca0000000000 */
[----:B------:R-:W-:-:S04]  /*70f0*/  @!P3 PRMT R11, RZ, 0x654, R11 ;  /* 0x00000654ff0bb816 */ /* 0x000fc8000000000b */
[----:B------:R0:W-:Y:S01]  /*7100*/  @!P3 SYNCS.ARRIVE.TRANS64.RED.A1T0 RZ, [R11+URZ], RZ ;  /* 0x000000ff0bffb9a7 */ /* 0x0001e2000810043f */
[----:B------:R-:W-:Y:S05]  /*7110*/  @!P2 BRA `(.L_x_11421) ;  /* 0x000000000004a947 */ /* 0x000fea0003800000 */
[----:B------:R-:W-:Y:S01]  /*7120*/  BPT.TRAP 0x1 ;  /* 0x000000040000795c */ /* 0x000fe20000300000 */
.L_x_11421:
[----:B------:R-:W-:Y:S05]  /*7130*/  BSYNC B0 ;  /* 0x0000000000007941 */ /* 0x000fea0003800000 */
.L_x_11420:
[----:B------:R-:W3:Y:S01]  /*7140*/  SYNCS.PHASECHK.TRANS64.TRYWAIT P2, [R35+URZ+0x2d8b0], R86 ;  /* 0x02d8b056230075a7 */ /* 0x000ee2000804017f */
[----:B------:R-:W-:Y:S04]  /*7150*/  BSSY B0, `(.L_x_11422) ;  /* 0x0000002000007945 */ /* 0x000fe80003800000 */
[----:B---3--:R-:W-:Y:S05]  /*7160*/  @!P2 BRA `(.L_x_11423) ;  /* 0x000001e00024a947 */ /* 0x008fea0003800000 */
.L_x_11721:
[----:B------:R-:W-:Y:S05]  /*7170*/  BSYNC B0 ;  /* 0x0000000000007941 */ /* 0x000fea0003800000 */
.L_x_11422:
[----:B-12-4-:R-:W1:Y:S01]  /*7180*/  S2R R14, SR_TID.X ;  /* 0x00000000000e7919 */ /* 0x016e620000002100 */
[----:B------:R-:W-:Y:S01]  /*7190*/  ULDC.64 UR4, c[0x0][0x328] ;  /* 0x0000ca0000047ab9 */ /* 0x000fe20000000a00 */
[----:B------:R-:W-:Y:S01]  /*71a0*/  BSSY B0, `(.L_x_11424) ;  /* 0x000003f000007945 */ /* 0x000fe20003800000 */
[----:B------:R-:W-:Y:S02]  /*71b0*/  IMAD R83, R83, UR4, RZ ;  /* 0x0000000453537c24 */ /* 0x000fe4000f8e02ff */
[----:B------:R-:W-:-:S04]  /*71c0*/  IMAD.WIDE.U32 R12, R82, UR4, RZ ;  /* 0x00000004520c7c25 */ /* 0x000fc8000f8e00ff */
        /* <DEDUP_REMOVED lines=14> */
[----:B------:R-:W-:-:S03]  /*72b0*/  IMAD.IADD R13, R13, 0x1, R15 ;  /* 0x000000010d0d7824 */ /* 0x000fc600078e020f */
[----:B------:R-:W-:Y:S01]  /*72c0*/  LEA.HI R14, R14, R14, RZ, 0x1 ;  /* 0x0000000e0e0e7211 */ /* 0x000fe200078f08ff */
[----:B------:R0:W1:Y:S01]  /*72d0*/  SHFL.IDX PT, R40, R11, RZ, 0x1e1f ;  /* 0x001e1fff0b287589 */ /* 0x00006200000e0000 */
[----:B------:R-:W-:Y:S02]  /*72e0*/  LEA.HI.X R12, R12, UR5, R13, 0x1, P2 ;  /* 0x000000050c0c7c11 */ /* 0x000fe400090f0c0d */
[----:B------:R-:W-:-:S03]  /*72f0*/  SHF.R.S32.HI R14, RZ, 0x1, R14 ;  /* 0x00000001ff0e7819 */ /* 0x000fc6000001140e */
[----:B------:R0:W2:Y:S01]  /*7300*/  SHFL.IDX PT, R41, R12, RZ, 0x1e1f ;  /* 0x001e1fff0c297589 */ /* 0x0000a200000e0000 */
[----:B------:R-:W-:-:S13]  /*7310*/  ISETP.GT.AND P2, PT, R85, R14, PT ;  /* 0x0000000e5500720c */ /* 0x000fda0003f44270 */
[----:B0-----:R-:W-:Y:S05]  /*7320*/  @!P2 BRA `(.L_x_11425) ;  /* 0x000000000098a947 */ /* 0x001fea0003800000 */
[----:B------:R-:W4:Y:S01]  /*7330*/  LDL R36, [R1+0x7c] ;  /* 0x00007c0001247983 */ /* 0x000f220000100800 */
[----:B------:R-:W-:-:S03]  /*7340*/  ULDC UR4, c[0x0][0x2f4] ;  /* 0x0000bd0000047ab9 */ /* 0x000fc60000000800 */
[----:B------:R-:W5:Y:S04]  /*7350*/  LDL R14, [R1+0x78] ;  /* 0x00007800010e7983 */ /* 0x000f680000100800 */
[----:B------:R-:W3:Y:S04]  /*7360*/  LDL R46, [R1+0x64] ;  /* 0x00006400012e7983 */ /* 0x000ee80000100800 */
[----:B------:R-:W3:Y:S01]  /*7370*/  LDL R45, [R1+0x68] ;  /* 0x00006800012d7983 */ /* 0x000ee20000100800 */
[C---:B------:R-:W-:Y:S02]  /*7380*/  ISETP.GE.AND P5, PT, R16.reuse, UR4, PT ;  /* 0x0000000410007c0c */ /* 0x040fe4000bfa6270 */
[----:B------:R-:W-:Y:S01]  /*7390*/  ISETP.GE.AND P4, PT, R137, UR4, PT ;  /* 0x0000000489007c0c */ /* 0x000fe2000bf86270 */
[----:B------:R-:W3:Y:S10]  /*73a0*/  LDL R44, [R1+0x74] ;  /* 0x00007400012c7983 */ /* 0x000ef40000100800 */
[----:B-1----:R-:W-:-:S04]  /*73b0*/  @!P5 LEA R42, P2, R16, R40, 0x1 ;  /* 0x00000028102ad211 */ /* 0x002fc800078408ff */
[----:B--2---:R-:W-:Y:S02]  /*73c0*/  @!P5 LEA.HI.X R43, R16, R41, R17, 0x1, P2 ;  /* 0x00000029102bd211 */ /* 0x004fe400010f0c11 */
[----:B------:R-:W-:-:S04]  /*73d0*/  @!P4 LEA R38, P2, R137, R40, 0x1 ;  /* 0x000000288926c211 */ /* 0x000fc800078408ff */
[----:B----4-:R-:W-:Y:S02]  /*73e0*/  @!P4 LEA.HI.X R39, R137, R41, R36, 0x1, P2 ;  /* 0x000000298927c211 */ /* 0x010fe400010f0c24 */
[----:B------:R-:W-:-:S13]  /*73f0*/  ISETP.GE.AND P2, PT, R136, UR4, PT ;  /* 0x0000000488007c0c */ /* 0x000fda000bf46270 */
[----:B------:R-:W-:-:S04]  /*7400*/  @!P2 LEA R36, P6, R136, R40, 0x1 ;  /* 0x000000288824a211 */ /* 0x000fc800078c08ff */
[----:B-----5:R-:W-:Y:S02]  /*7410*/  @!P2 LEA.HI.X R37, R136, R41, R14, 0x1, P6 ;  /* 0x000000298825a211 */ /* 0x020fe400030f0c0e */
[----:B------:R-:W0:Y:S04]  /*7420*/  @!P5 LDS.128 R12, [R65] ;  /* 0x00000000410cd984 */ /* 0x000e280000000c00 */
[----:B0-----:R0:W-:Y:S01]  /*7430*/  @!P5 ST.E.128 desc[UR54][R42.64], R12 ;  /* 0x0000000c2a00d985 */ /* 0x0011e2000c101d36 */
[----:B------:R-:W-:-:S13]  /*7440*/  ISETP.GE.AND P5, PT, R3, UR4, PT ;  /* 0x0000000403007c0c */ /* 0x000fda000bfa6270 */
[----:B------:R-:W1:Y:S01]  /*7450*/  @!P5 LDS.128 R12, [R64] ;  /* 0x00000000400cd984 */ /* 0x000e620000000c00 */
[----:B---3--:R-:W-:-:S04]  /*7460*/  @!P5 IMAD.SHL.U32 R11, R46, 0x8, RZ ;  /* 0x000000082e0bd824 */ /* 0x008fc800078e00ff */
        /* <DEDUP_REMOVED lines=18> */
.L_x_11425:
[----:B------:R-:W-:Y:S05]  /*7590*/  BSYNC B0 ;  /* 0x0000000000007941 */ /* 0x000fea0003800000 */
.L_x_11424:
[----:B0-----:R-:W4:Y:S01]  /*75a0*/  LDL.LU R12, [R1+0x38] ;  /* 0x00003800010c7983 */ /* 0x001f220000300800 */
[----:B------:R-:W-:Y:S02]  /*75b0*/  VIADD R19, R19, 0x1 ;  /* 0x0000000113137836 */ /* 0x000fe40000000000 */
[----:B---3--:R-:W-:Y:S01]  /*75c0*/  @!P3 VIADD R35, R35, 0x2d8c0 ;  /* 0x0002d8c02323b836 */ /* 0x008fe20000000000 */
        /* <DEDUP_REMOVED lines=12> */
[----:B----4-:R-:W-:-:S05]  /*7690*/  LOP3.LUT R12, R12, R11, RZ, 0x3c, !PT ;  /* 0x0000000b0c0c7212 */ /* 0x010fca00078e3cff */
[----:B------:R0:W-:Y:S01]  /*76a0*/  STL [R1+0x38], R12 ;  /* 0x0000380c01007387 */ /* 0x0001e20000100800 */
[----:B------:R-:W-:Y:S05]  /*76b0*/  @P1 BRA `(.L_x_11426) ;  /* 0xffffffb0007c1947 */ /* 0x000fea000383ffff */
[----:B0-----:R-:W0:Y:S01]  /*76c0*/  S2R R12, SR_TID.X ;  /* 0x00000000000c7919 */ /* 0x001e220000002100 */
[----:B------:R-:W-:Y:S02]  /*76d0*/  PLOP3.LUT P0, PT, PT, PT, PT, 0x8, 0x0 ;  /* 0x000000000000781c */ /* 0x000fe40003f0e170 */
[----:B0-----:R-:W-:-:S04]  /*76e0*/  SHF.R.U32.HI R12, RZ, 0x7, R12 ;  /* 0x00000007ff0c7819 */ /* 0x001fc8000001160c */
[----:B------:R-:W-:-:S13]  /*76f0*/  ISETP.NE.AND P4, PT, R12, 0x1, PT ;  /* 0x000000010c00780c */ /* 0x000fda0003f85270 */
[----:B------:R-:W-:Y:S06]  /*7700*/  @!P4 BAR.ARV 0x9, 0x100 ;  /* 0x024400000000cb1d */ /* 0x000fec0000002000 */
.L_x_11363:
[----:B------:R-:W3:Y:S01]  /*7710*/  LDL R8, [R1+0x60] ;  /* 0x0000600001087983 */ /* 0x000ee20000100800 */
[----:B------:R-:W0:Y:S01]  /*7720*/  LDC R0, c[0x0][0x448] ;  /* 0x00011200ff007b82 */ /* 0x000e220000000800 */
[----:B------:R-:W-:-:S07]  /*7730*/  IADD3 R7, R155, 0x1, -R154 ;  /* 0x000000019b077810 */ /* 0x000fce0007ffe89a */
[----:B------:R-:W4:Y:S01]  /*7740*/  LDC.64 R4, c[0x0][0x9e0] ;  /* 0x00027800ff047b82 */ /* 0x000f220000000a00 */
[----:B0-----:R-:W-:Y:S02]  /*7750*/  ISETP.NE.AND P1, PT, R0, 0x1, PT ;  /* 0x000000010000780c */ /* 0x001fe40003f25270 */
[----:B----4-:R-:W-:-:S11]  /*7760*/  ISETP.GE.AND P2, PT, R5, 0x1, PT ;  /* 0x000000010500780c */ /* 0x010fd60003f46270 */
[----:B------:R-:W0:Y:S08]  /*7770*/  @P1 LDC R3, c[0x0][0x44c] ;  /* 0x00011300ff031b82 */ /* 0x000e300000000800 */
[----:B------:R-:W4:Y:S01]  /*7780*/  @P1 LDC R6, c[0x0][0x450] ;  /* 0x00011400ff061b82 */ /* 0x000f220000000800 */
[----:B---3--:R-:W-:-:S04]  /*7790*/  VIADD R0, R8, 0xbf ;  /* 0x000000bf08007836 */ /* 0x008fc80000000000 */
[----:B0-----:R-:W-:-:S05]  /*77a0*/  @P1 IMAD.HI.U32 R3, R0, R3, RZ ;  /* 0x0000000300031227 */ /* 0x001fca00078e00ff */
[----:B----4-:R-:W-:-:S05]  /*77b0*/  @P1 SHF.R.U32.HI R0, RZ, R6, R3 ;  /* 0x00000006ff001219 */ /* 0x010fca0000011603 */
[----:B------:R-:W-:Y:S01]  /*77c0*/  IMAD.IADD R3, R7, 0x1, R0 ;  /* 0x0000000107037824 */ /* 0x000fe200078e0200 */
[----:B------:R-:W-:Y:S06]  /*77d0*/  @P0 BRA `(.L_x_11427) ;  /* 0x00000000000c0947 */ /* 0x000fec0003800000 */
[----:B------:R-:W0:Y:S01]  /*77e0*/  FENCE.VIEW.ASYNC.G ;  /* 0x00000000000073c6 */ /* 0x000e220000000100 */
[----:B------:R-:W-:Y:S05]  /*77f0*/  WARPSYNC.ALL ;  /* 0x0000000000007948 */ /* 0x000fea0003800000 */
[----:B0-----:R-:W-:Y:S06]  /*7800*/  BAR.ARV 0xc, 0x200 ;  /* 0x0308000000007b1d */ /* 0x001fec0000002000 */
.L_x_11427:
        /* <DEDUP_REMOVED lines=13> */
.L_x_11430:
[----:B------:R-:W-:-:S13]  /*78e0*/  ISETP.NE.AND P0, PT, R5, 0x1, PT ;  /* 0x000000010500780c */ /* 0x000fda0003f05270 */
[----:B------:R-:W0:Y:S02]  /*78f0*/  @P0 LDC.64 R6, c[0x0][0x9e8] ;  /* 0x00027a00ff060b82 */ /* 0x000e240000000a00 */
[----:B0-----:R-:W-:-:S05]  /*7900*/  @P0 IMAD.HI.U32 R6, R0, R6, RZ ;  /* 0x0000000600060227 */ /* 0x001fca00078e00ff */
[----:B------:R-:W-:-:S07]  /*7910*/  @P0 SHF.R.U32.HI R0, RZ, R7, R6 ;  /* 0x00000007ff000219 */ /* 0x000fce0000011606 */
.L_x_11431:
[----:B------:R-:W-:Y:S05]  /*7920*/  BSYNC B0 ;  /* 0x0000000000007941 */ /* 0x000fea0003800000 */
.L_x_11429:
[----:B------:R-:W-:-:S05]  /*7930*/  IMAD R3, R0, R5, R5 ;  /* 0x0000000500037224 */ /* 0x000fca00078e0205 */
[----:B------:R-:W-:-:S07]  /*7940*/  VIMNMX R4, R4, R3, PT ;  /* 0x0000000304047248 */ /* 0x000fce0003fe0100 */
.L_x_11428:
[----:B------:R-:W0:Y:S01]  /*7950*/  @P1 LDC R0, c[0x0][0x44c] ;  /* 0x00011300ff001b82 */ /* 0x000e220000000800 */
[----:B------:R-:W-:Y:S01]  /*7960*/  VIADD R4, R4, 0x7f ;  /* 0x0000007f04047836 */ /* 0x000fe20000000000 */
[----:B------:R-:W-:-:S04]  /*7970*/  ULDC UR4, c[0x0][0x9dc] ;  /* 0x0002770000047ab9 */ /* 0x000fc80000000800 */
[----:B------:R-:W-:Y:S02]  /*7980*/  SHF.R.S32.HI R3, RZ, 0x1f, R4 ;  /* 0x0000001fff037819 */ /* 0x000fe40000011404 */
[----:B------:R-:W3:Y:S02]  /*7990*/  @P1 LDC R7, c[0x0][0x450] ;  /* 0x00011400ff071b82 */ /* 0x000ee40000000800 */
[----:B------:R-:W-:-:S04]  /*79a0*/  LEA.HI R3, R3, R4, RZ, 0x7 ;  /* 0x0000000403037211 */ /* 0x000fc800078f38ff */
[----:B------:R-:W-:-:S04]  /*79b0*/  SHF.R.S32.HI R3, RZ, 0x7, R3 ;  /* 0x00000007ff037819 */ /* 0x000fc80000011403 */
[----:B------:R-:W-:Y:S01]  /*79c0*/  VIMNMX R88, R102, R3, PT ;  /* 0x0000000366587248 */ /* 0x000fe20003fe0100 */
[----:B0-----:R-:W-:-:S04]  /*79d0*/  @P1 IMAD.HI.U32 R6, R8, R0, RZ ;  /* 0x0000000008061227 */ /* 0x001fc800078e00ff */
[----:B------:R-:W-:Y:S01]  /*79e0*/  IMAD.MOV.U32 R0, RZ, RZ, R8 ;  /* 0x000000ffff007224 */ /* 0x000fe200078e0008 */
[----:B---3--:R-:W-:-:S05]  /*79f0*/  @P1 SHF.R.U32.HI R0, RZ, R7, R6 ;  /* 0x00000007ff001219 */ /* 0x008fca0000011606 */
        /* <DEDUP_REMOVED lines=13> */
.L_x_11434:
[----:B------:R-:W-:-:S13]  /*7ad0*/  ISETP.NE.AND P0, PT, R5, 0x1, PT ;  /* 0x000000010500780c */ /* 0x000fda0003f05270 */
[----:B------:R-:W0:Y:S02]  /*7ae0*/  @P0 LDC.64 R6, c[0x0][0x9e8] ;  /* 0x00027a00ff060b82 */ /* 0x000e240000000a00 */
[----:B0-----:R-:W-:-:S05]  /*7af0*/  @P0 IMAD.HI.U32 R6, R0, R6, RZ ;  /* 0x0000000600060227 */ /* 0x001fca00078e00ff */
[----:B------:R-:W-:-:S07]  /*7b00*/  @P0 SHF.R.U32.HI R0, RZ, R7, R6 ;  /* 0x00000007ff000219 */ /* 0x000fce0000011606 */
.L_x_11435:
[----:B------:R-:W-:Y:S05]  /*7b10*/  BSYNC B0 ;  /* 0x0000000000007941 */ /* 0x000fea0003800000 */
.L_x_11433:
[----:B------:R-:W-:-:S05]  /*7b20*/  IMAD R5, R0, R5, RZ ;  /* 0x0000000500057224 */ /* 0x000fca00078e02ff */
[----:B------:R-:W-:-:S07]  /*7b30*/  VIMNMX R4, R4, R5, !PT ;  /* 0x0000000504047248 */ /* 0x000fce0007fe0100 */
.L_x_11432:
        /* <DEDUP_REMOVED lines=10> */
[----:B------:R-:W-:Y:S02]  /*7be0*/  CS2R R126, SRZ ;  /* 0x00000000007e7805 */ /* 0x000fe4000001ff00 */
[----:B------:R-:W-:Y:S02]  /*7bf0*/  CS2R R124, SRZ ;  /* 0x00000000007c7805 */ /* 0x000fe4000001ff00 */
[----:B------:R-:W-:Y:S02]  /*7c00*/  VIMNMX R6, RZ, R5, !PT ;  /* 0x00000005ff067248 */ /* 0x000fe40007fe0100 */
[----:B------:R-:W-:-:S02]  /*7c10*/  CS2R R122, SRZ ;  /* 0x00000000007a7805 */ /* 0x000fc4000001ff00 */
[----:B------:R-:W-:Y:S02]  /*7c20*/  CS2R R120, SRZ ;  /* 0x0000000000787805 */ /* 0x000fe4000001ff00 */
[----:B------:R-:W-:Y:S02]  /*7c30*/  CS2R R118, SRZ ;  /* 0x0000000000767805 */ /* 0x000fe4000001ff00 */
[----:B------:R-:W-:Y:S01]  /*7c40*/  ISETP.GT.AND P1, PT, R88, R6, PT ;  /* 0x000000065800720c */ /* 0x000fe20003f24270 */
[----:B------:R0:W-:Y:S01]  /*7c50*/  STL [R1+0x9c], R6 ;  /* 0x00009c0601007387 */ /* 0x0001e20000100800 */
[----:B------:R-:W-:Y:S02]  /*7c60*/  CS2R R116, SRZ ;  /* 0x0000000000747805 */ /* 0x000fe4000001ff00 */
[----:B------:R-:W-:Y:S02]  /*7c70*/  CS2R R114, SRZ ;  /* 0x0000000000727805 */ /* 0x000fe4000001ff00 */
[----:B------:R-:W-:Y:S01]  /*7c80*/  CS2R R112, SRZ ;  /* 0x0000000000707805 */ /* 0x000fe2000001ff00 */
[----:B------:R-:W-:Y:S01]  /*7c90*/  IMAD.MOV.U32 R36, RZ, RZ, RZ ;  /* 0x000000ffff247224 */ /* 0x000fe200078e00ff */
[----:B------:R-:W-:Y:S01]  /*7ca0*/  CS2R R26, SRZ ;  /* 0x00000000001a7805 */ /* 0x000fe2000001ff00 */
[----:B------:R-:W-:Y:S01]  /*7cb0*/  IMAD.MOV.U32 R109, RZ, RZ, RZ ;  /* 0x000000ffff6d7224 */ /* 0x000fe200078e00ff */
[----:B------:R-:W-:-:S02]  /*7cc0*/  CS2R R106, SRZ ;  /* 0x00000000006a7805 */ /* 0x000fc4000001ff00 */
[----:B------:R-:W-:Y:S02]  /*7cd0*/  CS2R R104, SRZ ;  /* 0x0000000000687805 */ /* 0x000fe4000001ff00 */
[----:B------:R-:W-:Y:S01]  /*7ce0*/  CS2R R28, SRZ ;  /* 0x00000000001c7805 */ /* 0x000fe2000001ff00 */
[----:B------:R-:W-:Y:S01]  /*7cf0*/  IMAD.MOV.U32 R102, RZ, RZ, RZ ;  /* 0x000000ffff667224 */ /* 0x000fe200078e00ff */
[----:B------:R-:W-:Y:S01]  /*7d00*/  CS2R R100, SRZ ;  /* 0x0000000000647805 */ /* 0x000fe2000001ff00 */
[----:B------:R-:W-:Y:S01]  /*7d10*/  IMAD.MOV.U32 R38, RZ, RZ, RZ ;  /* 0x000000ffff267224 */ /* 0x000fe200078e00ff */
[----:B------:R-:W-:Y:S01]  /*7d20*/  CS2R R96, SRZ ;  /* 0x0000000000607805 */ /* 0x000fe2000001ff00 */
[----:B------:R-:W-:Y:S01]  /*7d30*/  IMAD.MOV.U32 R31, RZ, RZ, RZ ;  /* 0x000000ffff1f7224 */ /* 0x000fe200078e00ff */
[----:B------:R-:W-:Y:S01]  /*7d40*/  CS2R R94, SRZ ;  /* 0x00000000005e7805 */ /* 0x000fe2000001ff00 */
[----:B------:R-:W-:Y:S01]  /*7d50*/  IMAD.MOV.U32 R93, RZ, RZ, RZ ;  /* 0x000000ffff5d7224 */ /* 0x000fe200078e00ff */
[----:B0-----:R-:W-:-:S02]  /*7d60*/  CS2R R6, SRZ ;  /* 0x0000000000067805 */ /* 0x001fc4000001ff00 */
[----:B------:R-:W-:Y:S01]  /*7d70*/  CS2R R90, SRZ ;  /* 0x00000000005a7805 */ /* 0x000fe2000001ff00 */
        /* <DEDUP_REMOVED lines=10> */
.L_x_11724:
[----:B------:R-:W3:Y:S01]  /*7e20*/  LDL R3, [R1+0x44] ;  /* 0x0000440001037983 */ /* 0x000ee20000100800 */
[----:B------:R-:W-:Y:S01]  /*7e30*/  VIADD R4, R2, 0x21800 ;  /* 0x0002180002047836 */ /* 0x000fe20000000000 */
[----:B------:R-:W-:Y:S04]  /*7e40*/  BSSY B6, `(.L_x_11438) ;  /* 0x000001e000067945 */ /* 0x000fe80003800000 */
[----:B------:R-:W-:Y:S01]  /*7e50*/  LOP3.LUT P0, RZ, R4, 0x3ff, RZ, 0xc0, !PT ;  /* 0x000003ff04ff7812 */ /* 0x000fe2000780c0ff */
[----:B---3--:R-:W-:-:S05]  /*7e60*/  IMAD.HI R0, R3, 0x55555556, RZ ;  /* 0x5555555603007827 */ /* 0x008fca00078e02ff */
[----:B------:R-:W-:-:S05]  /*7e70*/  LEA.HI R141, R0, R0, RZ, 0x1 ;  /* 0x00000000008d7211 */ /* 0x000fca00078f08ff */
[----:B------:R-:W-:-:S04]  /*7e80*/  IMAD R141, R141, -0x3, R3 ;  /* 0xfffffffd8d8d7824 */ /* 0x000fc800078e0203 */
[C---:B------:R-:W-:Y:S02]  /*7e90*/  IMAD R3, R141.reuse, 0x2000, R4 ;  /* 0x000020008d037824 */ /* 0x040fe400078e0204 */
[----:B------:R-:W-:-:S03]  /*7ea0*/  IMAD R0, R141, 0x1000, R2 ;  /* 0x000010008d007824 */ /* 0x000fc600078e0202 */
[----:B------:R-:W-:Y:S01]  /*7eb0*/  SHF.R.U32.HI R3, RZ, 0x4, R3 ;  /* 0x00000004ff037819 */ /* 0x000fe20000011603 */
[----:B------:R-:W-:-:S03]  /*7ec0*/  VIADD R0, R0, 0xc400 ;  /* 0x0000c40000007836 */ /* 0x000fc60000000000 */
[----:B------:R-:W-:Y:S02]  /*7ed0*/  LOP3.LUT R3, R3, 0x3fff, RZ, 0xc0, !PT ;  /* 0x00003fff03037812 */ /* 0x000fe400078ec0ff */
[----:B------:R-:W-:-:S03]  /*7ee0*/  SHF.R.U32.HI R0, RZ, 0x4, R0 ;  /* 0x00000004ff007819 */ /* 0x000fc60000011600 */
[----:B------:R3:W-:Y:S01]  /*7ef0*/  STL [R1+0x90], R3 ;  /* 0x0000900301007387 */ /* 0x0007e20000100800 */
[----:B------:R-:W-:Y:S01]  /*7f00*/  LOP3.LUT R44, R0, 0x3fff, RZ, 0xc0, !PT ;  /* 0x00003fff002c7812 */ /* 0x000fe200078ec0ff */
[----:B------:R-:W-:Y:S06]  /*7f10*/  @!P0 BRA `(.L_x_11439) ;  /* 0x0000000000408947 */ /* 0x000fec0003800000 */
[----:B------:R-:W-:Y:S01]  /*7f20*/  MOV R0, 0x0 ;  /* 0x0000000000007802 */ /* 0x000fe20000000f00 */
[----:B------:R-:W-:Y:S01]  /*7f30*/  ULDC.64 UR4, c[0x4][0x138] ;  /* 0x01004e0000047ab9 */ /* 0x000fe20000000a00 */
[----:B------:R-:W-:Y:S01]  /*7f40*/  ULDC.64 UR6, c[0x4][0x140] ;  /* 0x0100500000067ab9 */ /* 0x000fe20000000a00 */
[----:B------:R-:W-:Y:S01]  /*7f50*/  IMAD.U32 R4, RZ, RZ, UR4 ;  /* 0x00000004ff047e24 */ /* 0x000fe2000f8e00ff */
[----:B0-----:R0:W4:Y:S01]  /*7f60*/  LDC.64 R14, c[0x4][R0] ;  /* 0x01000000000e7b82 */ /* 0x0011220000000a00 */
        /* <DEDUP_REMOVED lines=10> */
[----:B-12345:R-:W-:Y:S05]  /*8010*/  CALL.ABS.NOINC R14 ;  /* 0x000000000e007343 */ /* 0x03efea0003c00000 */
.L_x_11439:
[----:B------:R-:W-:Y:S05]  /*8020*/  BSYNC B6 ;  /* 0x0000000000067941 */ /* 0x000fea0003800000 */
.L_x_11438:
[----:B------:R-:W-:Y:S02]  /*8030*/  ULDC UR4, c[0x0][0x3f4] ;  /* 0x0000fd0000047ab9 */ /* 0x000fe40000000800 */
[----:B------:R-:W-:-:S13]  /*8040*/  ISETP.LT.AND P0, PT, RZ, UR4, PT ;  /* 0x00000004ff007c0c */ /* 0x000fda000bf01270 */
[----:B------:R-:W-:Y:S05]  /*8050*/  @P0 BRA `(.L_x_11440) ;  /* 0x0000000000400947 */ /* 0x000fea0003800000 */
[----:B------:R-:W-:-:S04]  /*8060*/  ULEA.HI UR4, UR37, UR37, URZ, 0x1 ;  /* 0x0000002525047291 */ /* 0x000fc8000f8f083f */
[----:B------:R-:W-:-:S04]  /*8070*/  ULOP3.LUT UR4, UR4, 0xfffffffe, URZ, 0xc0, !UPT ;  /* 0xfffffffe04047892 */ /* 0x000fc8000f8ec03f */
[----:B------:R-:W-:-:S06]  /*8080*/  UIADD3 UR4, UR37, -UR4, URZ ;  /* 0x8000000425047290 */ /* 0x000fcc000fffe03f */
[----:B---3--:R-:W-:-:S05]  /*8090*/  IMAD.U32 R3, RZ, RZ, UR4 ;  /* 0x00000004ff037e24 */ /* 0x008fca000f8e00ff */
[----:B------:R-:W-:-:S04]  /*80a0*/  SHF.L.U32 R3, R3, 0x1f, RZ ;  /* 0x0000001f03037819 */ /* 0x000fc800000006ff */
[----:B------:R3:W4:Y:S03]  /*80b0*/  SYNCS.PHASECHK.TRANS64.TRYWAIT P0, [R2+URZ+0x2d800], R3 ;  /* 0x02d80003020075a7 */ /* 0x000726000800017f */
[----:B----4-:R-:W-:Y:S05]  /*80c0*/  @!P0 NANOSLEEP.SYNCS 0x989680 ;  /* 0x009896800000895d */ /* 0x010fea0003900000 */
[----:B------:R-:W4:Y:S01]  /*80d0*/  @!P0 SYNCS.PHASECHK.TRANS64 P0, [R2+URZ+0x2d800], R3 ;  /* 0x02d80003020085a7 */ /* 0x000f22000800007f */
[----:B------:R-:W-:Y:S04]  /*80e0*/  BSSY B0, `(.L_x_11441) ;  /* 0x0000006000007945 */ /* 0x000fe80003800000 */
[----:B----4-:R-:W-:Y:S05]  /*80f0*/  @P0 BRA `(.L_x_11442) ;  /* 0x0000000000100947 */ /* 0x010fea0003800000 */
.L_x_11443:
[----:B----4-:R4:W0:Y:S02]  /*8100*/  SYNCS.PHASECHK.TRANS64.TRYWAIT P0, [R2+URZ+0x2d800], R3 ;  /* 0x02d80003020075a7 */ /* 0x010824000800017f */
[----:B0-----:R-:W-:Y:S05]  /*8110*/  @!P0 NANOSLEEP.SYNCS 0x989680 ;  /* 0x009896800000895d */ /* 0x001fea0003900000 */
[----:B------:R-:W0:Y:S02]  /*8120*/  @!P0 SYNCS.PHASECHK.TRANS64 P0, [R2+URZ+0x2d800], R3 ;  /* 0x02d80003020085a7 */ /* 0x000e24000800007f */
[----:B0-----:R-:W-:Y:S05]  /*8130*/  @!P0 BRA `(.L_x_11443) ;  /* 0xfffffffc00f08947 */ /* 0x001fea000383ffff */
.L_x_11442:
[----:B------:R-:W-:Y:S05]  /*8140*/  BSYNC B0 ;  /* 0x0000000000007941 */ /* 0x000fea0003800000 */
.L_x_11441:
[----:B------:R-:W-:Y:S05]  /*8150*/  BRA `(.L_x_11444) ;  /* 0x0000004000b87947 */ /* 0x000fea0003800000 */
.L_x_11440:
[----:B------:R-:W-:Y:S01]  /*8160*/  ULOP3.LUT UP0, URZ, UR40, 0x1bf, URZ, 0xc0, !UPT ;  /* 0x000001bf283f7892 */ /* 0x000fe2000f80c03f */
[----:B-----5:R-:W-:Y:S01]  /*8170*/  SHF.R.S32.HI R0, RZ, 0x1f, R98 ;  /* 0x0000001fff007819 */ /* 0x020fe20000011462 */
[----:B------:R-:W-:Y:S01]  /*8180*/  ULDC.64 UR4, c[0x0][0x3f8] ;  /* 0x0000fe0000047ab9 */ /* 0x000fe20000000a00 */
[----:B------:R-:W-:Y:S01]  /*8190*/  ULDC.64 UR6, c[0x0][0x408] ;  /* 0x0001020000067ab9 */ /* 0x000fe20000000a00 */
[----:B------:R-:W-:Y:S02]  /*81a0*/  IMAD.WIDE.U32 R24, R98, UR4, RZ ;  /* 0x0000000462187c25 */ /* 0x000fe4000f8e00ff */
[----:B------:R-:W-:Y:S02]  /*81b0*/  PLOP3.LUT P0, PT, PT, PT, UP0, 0x80, 0x0 ;  /* 0x000000000000781c */ /* 0x000fe40003f0f008 */
[C---:B---3--:R-:W-:Y:S02]  /*81c0*/  IMAD R3, R0.reuse, UR4, RZ ;  /* 0x0000000400037c24 */ /* 0x048fe4000f8e02ff */
        /* <DEDUP_REMOVED lines=11> */
[----:B0-----:R0:W3:Y:S01]  /*8280*/  LDC.64 R14, c[0x4][R0] ;  /* 0x01000000000e7b82 */ /* 0x0010e20000000a00 */
        /* <DEDUP_REMOVED lines=10> */
[----:B-123--:R-:W-:Y:S05]  /*8330*/  CALL.ABS.NOINC R14 ;  /* 0x000000000e007343 */ /* 0x00efea0003c00000 */
.L_x_11445:
[----:B------:R-:W3:Y:S01]  /*8340*/  S2R R20, SR_TID.X ;  /* 0x0000000000147919 */ /* 0x000ee20000002100 */
[----:B------:R-:W-:Y:S01]  /*8350*/  ULDC.U8 UR4, c[0x0][0x410] ;  /* 0x0001040000047ab9 */ /* 0x000fe20000000000 */
[----:B---3--:R-:W-:Y:S02]  /*8360*/  VIADD R21, R20, 0xffffff80 ;  /* 0xffffff8014157836 */ /* 0x008fe40000000000 */
[----:B------:R-:W3:Y:S01]  /*8370*/  LDL R20, [R1+0x60] ;  /* 0x0000600001147983 */ /* 0x000ee20000100800 */
[----:B------:R-:W-:Y:S01]  /*8380*/  ISETP.NE.AND P0, PT, RZ, UR4, PT ;  /* 0x00000004ff007c0c */ /* 0x000fe2000bf05270 */
[----:B------:R-:W-:Y:S01]  /*8390*/  BSSY B0, `(.L_x_11446) ;  /* 0x0000402000007945 */ /* 0x000fe20003800000 */
[----:B------:R-:W-:-:S04]  /*83a0*/  LEA.HI R55, R21, R21, RZ, 0x1 ;  /* 0x0000001515377211 */ /* 0x000fc800078f08ff */
[----:B------:R-:W-:-:S05]  /*83b0*/  SHF.R.S32.HI R55, RZ, 0x1, R55 ;  /* 0x00000001ff377819 */ /* 0x000fca0000011437 */
[----:B---3--:R-:W-:Y:S02]  /*83c0*/  IMAD.IADD R10, R55, 0x1, R20 ;  /* 0x00000001370a7824 */ /* 0x008fe400078e0214 */
        /* <DEDUP_REMOVED lines=11> */
[----:B---3--:R-:W-:-:S04]  /*8480*/  @P0 IMAD.HI.U32 R0, R10, R3, RZ ;  /* 0x000000030a000227 */ /* 0x008fc800078e00ff */
[----:B------:R-:W-:Y:S01]  /*8490*/  IMAD.MOV.U32 R3, RZ, RZ, R10 ;  /* 0x000000ffff037224 */ /* 0x000fe200078e000a */
[----:B----4-:R-:W-:-:S04]  /*84a0*/  @P0 SHF.R.U32.HI R3, RZ, R5, R0 ;  /* 0x00000005ff030219 */ /* 0x010fc80000011600 */
[----:B------:R-:W-:Y:S01]  /*84b0*/  SHF.R.S32.HI R0, RZ, 0x1f, R3 ;  /* 0x0000001fff007819 */ /* 0x000fe20000011403 */
[----:B------:R-:W-:-:S04]  /*84c0*/  IMAD.WIDE.U32 R6, R3, UR4, R6 ;  /* 0x0000000403067c25 */ /* 0x000fc8000f8e0006 */
[C---:B------:R-:W-:Y:S02]  /*84d0*/  IMAD R4, R0.reuse, UR4, RZ ;  /* 0x0000000400047c24 */ /* 0x040fe4000f8e02ff */
[----:B------:R-:W-:Y:S02]  /*84e0*/  IMAD R0, R0, UR6, RZ ;  /* 0x0000000600007c24 */ /* 0x000fe4000f8e02ff */
[C---:B------:R-:W-:Y:S01]  /*84f0*/  IMAD R13, R3.reuse, UR5, R4 ;  /* 0x00000005030d7c24 */ /* 0x040fe2000f8e0204 */
[----:B------:R-:W-:Y:S01]  /*8500*/  ULDC.64 UR4, c[0x0][0x3e8] ;  /* 0x0000fa0000047ab9 */ /* 0x000fe20000000a00 */
[----:B------:R-:W-:-:S04]  /*8510*/  IMAD.WIDE.U32 R8, R3, UR6, R8 ;  /* 0x0000000603087c25 */ /* 0x000fc8000f8e0008 */
[----:B------:R-:W-:Y:S01]  /*8520*/  IMAD R5, R3, UR7, R0 ;  /* 0x0000000703057c24 */ /* 0x000fe2000f8e0200 */
[----:B------:R-:W-:Y:S01]  /*8530*/  ULDC.64 UR6, c[0x0][0x400] ;  /* 0x0001000000067ab9 */ /* 0x000fe20000000a00 */
[----:B------:R-:W-:Y:S01]  /*8540*/  IMAD.IADD R13, R7, 0x1, R13 ;  /* 0x00000001070d7824 */ /* 0x000fe200078e020d */
[----:B------:R-:W-:Y:S01]  /*8550*/  LEA R0, P0, R6, UR4, 0x1 ;  /* 0x0000000406007c11 */ /* 0x000fe2000f8008ff */
[----:B------:R-:W-:Y:S01]  /*8560*/  IMAD.IADD R5, R9, 0x1, R5 ;  /* 0x0000000109057824 */ /* 0x000fe200078e0205 */
[----:B------:R-:W-:Y:S01]  /*8570*/  LEA R4, P1, R8, UR6, 0x1 ;  /* 0x0000000608047c11 */ /* 0x000fe2000f8208ff */
[----:B------:R-:W-:Y:S01]  /*8580*/  UMOV UR4, 0xffffffff ;  /* 0xffffffff00047882 */ /* 0x000fe20000000000 */
[----:B------:R-:W-:Y:S02]  /*8590*/  LEA.HI.X R13, R6, UR5, R13, 0x1, P0 ;  /* 0x00000005060d7c11 */ /* 0x000fe400080f0c0d */
[----:B------:R-:W-:Y:S01]  /*85a0*/  LEA.HI.X R5, R8, UR7, R5, 0x1, P1 ;  /* 0x0000000708057c11 */ /* 0x000fe200088f0c05 */
[----:B------:R-:W-:Y:S08]  /*85b0*/  BRA.DIV UR4, `(.L_x_11448) ;  /* 0x000001ce04647947 */ /* 0x000ff0000b800000 */
[----:B------:R3:W4:Y:S04]  /*85c0*/  SHFL.IDX PT, R3, R13, RZ, 0x1e1f ;  /* 0x001e1fff0d037589 */ /* 0x00072800000e0000 */
[----:B------:R-:W1:Y:S04]  /*85d0*/  SHFL.IDX PT, R0, R0, RZ, 0x1e1f ;  /* 0x001e1fff00007589 */ /* 0x000e6800000e0000 */
[----:B------:R-:W1:Y:S04]  /*85e0*/  SHFL.IDX PT, R5, R5, RZ, 0x1e1f ;  /* 0x001e1fff05057589 */ /* 0x000e6800000e0000 */
[----:B0-----:R3:W0:Y:S02]  /*85f0*/  SHFL.IDX PT, R14, R4, RZ, 0x1e1f ;  /* 0x001e1fff040e7589 */ /* 0x00162400000e0000 */
.L_x_11730:
[----:B------:R-:W-:Y:S01]  /*8600*/  IMAD R45, R154, R45, RZ ;  /* 0x0000002d9a2d7224 */ /* 0x000fe200078e02ff */
[----:B------:R-:W-:Y:S01]  /*8610*/  BSSY B1, `(.L_x_11449) ;  /* 0x000005d000017945 */ /* 0x000fe20003800000 */
[----:B------:R-:W-:Y:S02]  /*8620*/  CS2R R36, SRZ ;  /* 0x0000000000247805 */ /* 0x000fe4000001ff00 */
[----:B------:R-:W-:Y:S02]  /*8630*/  CS2R R34, SRZ ;  /* 0x0000000000227805 */ /* 0x000fe4000001ff00 */
[----:B------:R-:W-:Y:S02]  /*8640*/  CS2R R28, SRZ ;  /* 0x00000000001c7805 */ /* 0x000fe4000001ff00 */
[----:B------:R-:W-:Y:S01]  /*8650*/  ISETP.GE.AND P0, PT, R10, R45, PT ;  /* 0x0000002d0a00720c */ /* 0x000fe20003f06270 */
[----:B------:R-:W-:Y:S01]  /*8660*/  IMAD R45, R33, -0xc0, R45 ;  /* 0xffffff40212d7824 */ /* 0x000fe200078e022d */
        /* <DEDUP_REMOVED lines=10> */
[----:B------:R-:W3:Y:S01]  /*8710*/  LDL R42, [R1+0x8c] ;  /* 0x00008c00012a7983 */ /* 0x000ee20000100800 */
[----:B------:R-:W-:-:S03]  /*8720*/  ULDC UR4, c[0x0][0x3f4] ;  /* 0x0000fd0000047ab9 */ /* 0x000fc60000000800 */
[----:B--2---:R-:W2:Y:S04]  /*8730*/  LDL R41, [R1+0x84] ;  /* 0x0000840001297983 */ /* 0x004ea80000100800 */
[----:B-1----:R-:W4:Y:S04]  /*8740*/  LDL R40, [R1+0x88] ;  /* 0x0000880001287983 */ /* 0x002f280000100800 */
[----:B------:R-:W4:Y:S04]  /*8750*/  LDL R15, [R1+0x80] ;  /* 0x00008000010f7983 */ /* 0x000f280000100800 */
[----:B------:R-:W4:Y:S04]  /*8760*/  LDL.64 R56, [R1+0x58] ;  /* 0x0000580001387983 */ /* 0x000f280000100a00 */
        /* <DEDUP_REMOVED lines=9> */
[C---:B---3--:R-:W-:Y:S01]  /*8800*/  ISETP.GE.AND P3, PT, R42.reuse, UR4, PT ;  /* 0x000000042a007c0c */ /* 0x048fe2000bf66270 */
[----:B------:R-:W-:Y:S01]  /*8810*/  IMAD.SHL.U32 R9, R42, 0x2, RZ ;  /* 0x000000022a097824 */ /* 0x000fe200078e00ff */
[----:B------:R-:W-:Y:S02]  /*8820*/  SHF.R.S32.HI R4, RZ, 0x1f, R42 ;  /* 0x0000001fff047819 */ /* 0x000fe4000001142a */
[C---:B--2---:R-:W-:Y:S01]  /*8830*/  ISETP.GE.AND P2, PT, R41.reuse, UR4, PT ;  /* 0x0000000429007c0c */ /* 0x044fe2000bf46270 */
[C---:B------:R-:W-:Y:S01]  /*8840*/  IMAD.SHL.U32 R49, R41.reuse, 0x2, RZ ;  /* 0x0000000229317824 */ /* 0x040fe200078e00ff */
[----:B------:R-:W-:Y:S02]  /*8850*/  SHF.R.S32.HI R8, RZ, 0x1f, R41 ;  /* 0x0000001fff087819 */ /* 0x000fe40000011429 */
[C---:B----4-:R-:W-:Y:S01]  /*8860*/  ISETP.GE.AND P1, PT, R40.reuse, UR4, PT ;  /* 0x0000000428007c0c */ /* 0x050fe2000bf26270 */
[----:B------:R-:W-:Y:S01]  /*8870*/  IMAD.SHL.U32 R43, R40, 0x2, RZ ;  /* 0x00000002282b7824 */ /* 0x000fe200078e00ff */
[----:B------:R-:W-:-:S02]  /*8880*/  SHF.L.U64.HI R20, R41, 0x1, R8 ;  /* 0x0000000129147819 */ /* 0x000fc40000010208 */
[----:B------:R-:W-:Y:S01]  /*8890*/  SHF.L.U64.HI R4, R42, 0x1, R4 ;  /* 0x000000012a047819 */ /* 0x000fe20000010204 */
[C---:B------:R-:W-:Y:S01]  /*88a0*/  IMAD.SHL.U32 R7, R15.reuse, 0x2, RZ ;  /* 0x000000020f077824 */ /* 0x040fe200078e00ff */
[-C--:B0-----:R-:W-:Y:S02]  /*88b0*/  @!P3 IADD3 R8, P5, R14, R9.reuse, RZ ;  /* 0x000000090e08b210 */ /* 0x081fe40007fbe0ff */
[----:B------:R-:W-:Y:S02]  /*88c0*/  @!P3 IADD3 R10, P4, R0, R9, RZ ;  /* 0x00000009000ab210 */ /* 0x000fe40007f9e0ff */
[----:B------:R-:W-:Y:S01]  /*88d0*/  ISETP.GE.AND P0, PT, R15, UR4, PT ;  /* 0x000000040f007c0c */ /* 0x000fe2000bf06270 */
[--C-:B------:R-:W-:Y:S01]  /*88e0*/  @!P3 IMAD.X R9, R5, 0x1, R4.reuse, P5 ;  /* 0x000000010509b824 */ /* 0x100fe200028e0604 */
[----:B------:R-:W-:Y:S01]  /*88f0*/  @!P2 IADD3 R48, P5, R14, R49, RZ ;  /* 0x000000310e30a210 */ /* 0x000fe20007fbe0ff */
[----:B------:R-:W-:Y:S01]  /*8900*/  @!P3 IMAD.X R11, R3, 0x1, R4, P4 ;  /* 0x00000001030bb824 */ /* 0x000fe200020e0604 */
[----:B------:R-:W-:-:S02]  /*8910*/  SHF.R.S32.HI R6, RZ, 0x1f, R40 ;  /* 0x0000001fff067819 */ /* 0x000fc40000011428 */
[----:B------:R-:W-:Y:S01]  /*8920*/  @!P2 IADD3 R50, P4, R0, R49, RZ ;  /* 0x000000310032a210 */ /* 0x000fe20007f9e0ff */
[----:B------:R-:W-:Y:S01]  /*8930*/  @!P2 IMAD.X R49, R5, 0x1, R20, P5 ;  /* 0x000000010531a824 */ /* 0x000fe200028e0614 */
[----:B------:R-:W-:Y:S01]  /*8940*/  SHF.L.U64.HI R6, R40, 0x1, R6 ;  /* 0x0000000128067819 */ /* 0x000fe20000010206 */
[----:B------:R0:W5:Y:S01]  /*8950*/  @!P3 LD.E.64 R32, desc[UR54][R10.64] ;  /* 0x000000360a20b980 */ /* 0x000162000c101b00 */
[-C--:B------:R-:W-:Y:S01]  /*8960*/  @!P1 IADD3 R42, P5, R14, R43.reuse, RZ ;  /* 0x0000002b0e2a9210 */ /* 0x080fe20007fbe0ff */
[----:B------:R-:W-:Y:S01]  /*8970*/  @!P2 IMAD.X R51, R3, 0x1, R20, P4 ;  /* 0x000000010333a824 */ /* 0x000fe200020e0614 */
[----:B------:R-:W-:Y:S01]  /*8980*/  SHF.R.S32.HI R12, RZ, 0x1f, R15 ;  /* 0x0000001fff0c7819 */ /* 0x000fe2000001140f */
[----:B------:R1:W5:Y:S01]  /*8990*/  @!P3 LD.E.64 R34, desc[UR54][R8.64] ;  /* 0x000000360822b980 */ /* 0x000362000c101b00 */
[----:B------:R-:W-:Y:S01]  /*89a0*/  @!P1 IADD3 R46, P4, R0, R43, RZ ;  /* 0x0000002b002e9210 */ /* 0x000fe20007f9e0ff */
[----:B------:R-:W-:Y:S01]  /*89b0*/  @!P1 IMAD.X R43, R5, 0x1, R6, P5 ;  /* 0x00000001052b9824 */ /* 0x000fe200028e0606 */
[----:B------:R-:W-:Y:S01]  /*89c0*/  SHF.L.U64.HI R12, R15, 0x1, R12 ;  /* 0x000000010f0c7819 */ /* 0x000fe2000001020c */
[----:B------:R-:W-:Y:S01]  /*89d0*/  IMAD.SHL.U32 R15, R52, 0x2, RZ ;  /* 0x00000002340f7824 */ /* 0x000fe200078e00ff */
[----:B------:R-:W-:Y:S01]  /*89e0*/  @!P0 IADD3 R40, P5, R0, R7, RZ ;  /* 0x0000000700288210 */ /* 0x000fe20007fbe0ff */
[----:B------:R-:W-:Y:S01]  /*89f0*/  @!P1 IMAD.X R47, R3, 0x1, R6, P4 ;  /* 0x00000001032f9824 */ /* 0x000fe200020e0606 */
[----:B------:R-:W-:-:S02]  /*8a00*/  ISETP.GE.AND P4, PT, R56, UR4, PT ;  /* 0x0000000438007c0c */ /* 0x000fc4000bf86270 */
[----:B0-----:R-:W-:Y:S01]  /*8a10*/  CS2R R10, SRZ ;  /* 0x00000000000a7805 */ /* 0x001fe2000001ff00 */
[----:B------:R-:W5:Y:S01]  /*8a20*/  @!P2 LD.E.64 R30, desc[UR54][R50.64] ;  /* 0x00000036321ea980 */ /* 0x000f62000c101b00 */
[--C-:B------:R-:W-:Y:S01]  /*8a30*/  @!P0 IMAD.X R41, R3, 0x1, R12.reuse, P5 ;  /* 0x0000000103298824 */ /* 0x100fe200028e060c */
[----:B------:R-:W-:Y:S02]  /*8a40*/  @!P0 IADD3 R6, P5, R14, R7, RZ ;  /* 0x000000070e068210 */ /* 0x000fe40007fbe0ff */
[----:B-1----:R-:W-:Y:S01]  /*8a50*/  CS2R R8, SRZ ;  /* 0x0000000000087805 */ /* 0x002fe2000001ff00 */
[----:B------:R-:W5:Y:S02]  /*8a60*/  @!P2 LD.E.64 R28, desc[UR54][R48.64] ;  /* 0x00000036301ca980 */ /* 0x000f64000c101b00 */
[----:B------:R-:W-:Y:S01]  /*8a70*/  @!P0 IMAD.X R7, R5, 0x1, R12, P5 ;  /* 0x0000000105078824 */ /* 0x000fe200028e060c */
[----:B------:R-:W-:Y:S01]  /*8a80*/  ISETP.GE.AND P5, PT, R52, UR4, PT ;  /* 0x0000000434007c0c */ /* 0x000fe2000bfa6270 */
[----:B------:R-:W5:Y:S01]  /*8a90*/  @!P1 LD.E.64 R26, desc[UR54][R46.64] ;  /* 0x000000362e1a9980 */ /* 0x000f62000c101b00 */
[----:B------:R-:W-:-:S02]  /*8aa0*/  @!P4 IMAD.MOV.U32 R12, RZ, RZ, R0 ;  /* 0x000000ffff0cc224 */ /* 0x000fc400078e0000 */
[----:B------:R-:W-:Y:S01]  /*8ab0*/  @!P4 IMAD.MOV.U32 R13, RZ, RZ, R3 ;  /* 0x000000ffff0dc224 */ /* 0x000fe200078e0003 */
[----:B------:R-:W5:Y:S01]  /*8ac0*/  @!P1 LD.E.64 R24, desc[UR54][R42.64] ;  /* 0x000000362a189980 */ /* 0x000f62000c101b00 */
[----:B------:R-:W-:Y:S02]  /*8ad0*/  @!P4 IMAD.MOV.U32 R4, RZ, RZ, R14 ;  /* 0x000000ffff04c224 */ /* 0x000fe400078e000e */
[----:B------:R-:W-:-:S04]  /*8ae0*/  @!P4 IMAD.WIDE R12, R56, 0x2, R12 ;  /* 0x00000002380cc825 */ /* 0x000fc800078e020c */
[----:B------:R-:W-:Y:S01]  /*8af0*/  @!P4 IMAD.WIDE R20, R56, 0x2, R4 ;  /* 0x000000023814c825 */ /* 0x000fe200078e0204 */
[----:B------:R-:W-:Y:S01]  /*8b00*/  SHF.R.S32.HI R4, RZ, 0x1f, R52 ;  /* 0x0000001fff047819 */ /* 0x000fe20000011434 */
[----:B------:R0:W5:Y:S03]  /*8b10*/  @!P4 LD.E.64 R38, desc[UR54][R12.64] ;  /* 0x000000360c26c980 */ /* 0x000166000c101b00 */
[----:B------:R-:W-:Y:S01]  /*8b20*/  SHF.L.U64.HI R4, R52, 0x1, R4 ;  /* 0x0000000134047819 */ /* 0x000fe20000010204 */
[----:B------:R1:W5:Y:S01]  /*8b30*/  @!P4 LD.E.64 R36, desc[UR54][R20.64] ;  /* 0x000000361424c980 */ /* 0x000362000c101b00 */
[----:B------:R-:W-:-:S05]  /*8b40*/  @!P5 IADD3 R52, P4, R0, R15, RZ ;  /* 0x0000000f0034d210 */ /* 0x000fca0007f9e0ff */
[--C-:B------:R-:W-:Y:S01]  /*8b50*/  @!P5 IMAD.X R53, R3, 0x1, R4.reuse, P4 ;  /* 0x000000010335d824 */ /* 0x100fe200020e0604 */
[----:B------:R-:W-:Y:S02]  /*8b60*/  @!P5 IADD3 R14, P4, R14, R15, RZ ;  /* 0x0000000f0e0ed210 */ /* 0x000fe40007f9e0ff */
[----:B0-----:R-:W-:Y:S02]  /*8b70*/  CS2R R12, SRZ ;  /* 0x00000000000c7805 */ /* 0x001fe4000001ff00 */
[----:B-1----:R-:W-:Y:S01]  /*8b80*/  CS2R R20, SRZ ;  /* 0x0000000000147805 */ /* 0x002fe2000001ff00 */
[----:B------:R3:W5:Y:S01]  /*8b90*/  @!P5 LD.E.64 R10, desc[UR54][R52.64] ;  /* 0x00000036340ad980 */ /* 0x000762000c101b00 */
[----:B------:R-:W-:-:S03]  /*8ba0*/  @!P5 IMAD.X R15, R5, 0x1, R4, P4 ;  /* 0x00000001050fd824 */ /* 0x000fc600020e0604 */
[----:B------:R3:W5:Y:S04]  /*8bb0*/  @!P0 LD.E.64 R12, desc[UR54][R6.64] ;  /* 0x00000036060c8980 */ /* 0x000768000c101b00 */
[----:B------:R3:W5:Y:S04]  /*8bc0*/  @!P0 LD.E.64 R20, desc[UR54][R40.64] ;  /* 0x0000003628148980 */ /* 0x000768000c101b00 */
[----:B------:R3:W5:Y:S02]  /*8bd0*/  @!P5 LD.E.64 R8, desc[UR54][R14.64] ;  /* 0x000000360e08d980 */ /* 0x000764000c101b00 */
.L_x_11450:
[----:B------:R-:W-:Y:S05]  /*8be0*/  BSYNC B1 ;  /* 0x0000000000017941 */ /* 0x000fea0003800000 */
.L_x_11449:
[----:B------:R-:W-:Y:S01]  /*8bf0*/  ULEA.HI UR4, UR37, UR37, URZ, 0x1 ;  /* 0x0000002525047291 */ /* 0x000fe2000f8f083f */
[----:B----45:R-:W-:Y:S01]  /*8c00*/  IMAD.MOV.U32 R3, RZ, RZ, R37 ;  /* 0x000000ffff037224 */ /* 0x030fe200078e0025 */
[----:B------:R-:W-:Y:S01]  /*8c10*/  VIMNMX R45, R45, 0xc0, PT ;  /* 0x000000c02d2d7848 */ /* 0x000fe20003fe0100 */
[----:B-1----:R-:W-:Y:S01]  /*8c20*/  IMAD.MOV.U32 R0, RZ, RZ, R36 ;  /* 0x000000ffff007224 */ /* 0x002fe200078e0024 */
[----:B------:R-:W-:Y:S01]  /*8c30*/  ULOP3.LUT UR4, UR4, 0xfffffffe, URZ, 0xc0, !UPT ;  /* 0xfffffffe04047892 */ /* 0x000fe2000f8ec03f */
[----:B------:R-:W-:Y:S01]  /*8c40*/  IMAD.MOV.U32 R4, RZ, RZ, R34 ;  /* 0x000000ffff047224 */ /* 0x000fe200078e0022 */
[----:B------:R-:W-:Y:S01]  /*8c50*/  PRMT R57, R3, 0x7610, R57 ;  /* 0x0000761003397816 */ /* 0x000fe20000000039 */
[----:B------:R-:W-:Y:S01]  /*8c60*/  IMAD.MOV.U32 R5, RZ, RZ, R29 ;  /* 0x000000ffff057224 */ /* 0x000fe200078e001d */
[----:B------:R-:W-:Y:S01]  /*8c70*/  UIADD3 UR4, UR37, -UR4, URZ ;  /* 0x8000000425047290 */ /* 0x000fe2000fffe03f */
[----:B0--3--:R-:W-:Y:S01]  /*8c80*/  PRMT R14, R14, 0x5410, R0 ;  /* 0x000054100e0e7816 */ /* 0x009fe20000000000 */
        /* <DEDUP_REMOVED lines=45> */
.L_x_11731:
[----:B------:R-:W-:Y:S05]  /*8f60*/  BSYNC B1 ;  /* 0x0000000000017941 */ /* 0x000fea0003800000 */
.L_x_11451:
[----:B------:R-:W-:Y:S02]  /*8f70*/  PRMT R40, R0, 0x7610, R40 ;  /* 0x0000761000287816 */ /* 0x000fe40000000028 */
[----:B--2---:R-:W-:Y:S01]  /*8f80*/  PRMT R41, R4, 0x7610, R41 ;  /* 0x0000761004297816 */ /* 0x004fe20000000029 */
[----:B------:R-:W-:Y:S06]  /*8f90*/  @P1 BRA `(.L_x_11453) ;  /* 0x0000003400041947 */ /* 0x000fec0003800000 */
[----:B------:R-:W2:Y:S01]  /*8fa0*/  LDL.64 R62, [R1+0x58] ;  /* 0x00005800013e7983 */ /* 0x000ea20000100a00 */
[----:B------:R-:W2:Y:S03]  /*8fb0*/  LDC R4, c[0x0][0x3f4] ;  /* 0x0000fd00ff047b82 */ /* 0x000ea60000000800 */
[----:B------:R-:W0:Y:S04]  /*8fc0*/  LDL R59, [R1+0xa0] ;  /* 0x0000a000013b7983 */ /* 0x000e280000100800 */
[----:B------:R-:W3:Y:S04]  /*8fd0*/  LDL R58, [R1+0x8c] ;  /* 0x00008c00013a7983 */ /* 0x000ee80000100800 */
[----:B------:R-:W4:Y:S04]  /*8fe0*/  LDL R56, [R1+0x84] ;  /* 0x0000840001387983 */ /* 0x000f280000100800 */
[----:B------:R-:W5:Y:S04]  /*8ff0*/  LDL R55, [R1+0x88] ;  /* 0x0000880001377983 */ /* 0x000f680000100800 */
[----:B------:R-:W5:Y:S04]  /*9000*/  LDL R7, [R1+0x80] ;  /* 0x0000800001077983 */ /* 0x000f680000100800 */
[----:B------:R-:W5:Y:S01]  /*9010*/  LDL R6, [R1+0x94] ;  /* 0x0000940001067983 */ /* 0x000f620000100800 */
[----:B------:R-:W1:Y:S01]  /*9020*/  S2R R5, SR_TID.X ;  /* 0x0000000000057919 */ /* 0x000e620000002100 */
[----:B------:R-:W-:Y:S01]  /*9030*/  BSSY B1, `(.L_x_11454) ;  /* 0x0000041000017945 */ /* 0x000fe20003800000 */
[----:B-1----:R-:W-:-:S05]  /*9040*/  VIADD R5, R5, 0xffffff80 ;  /* 0xffffff8005057836 */ /* 0x002fca0000000000 */
[----:B------:R-:W-:-:S04]  /*9050*/  SHF.R.S32.HI R0, RZ, 0x1f, R5 ;  /* 0x0000001fff007819 */ /* 0x000fc80000011405 */
[----:B------:R-:W-:-:S04]  /*9060*/  LEA.HI R0, R0, R5, RZ, 0x2 ;  /* 0x0000000500007211 */ /* 0x000fc800078f10ff */
[--C-:B------:R-:W-:Y:S02]  /*9070*/  SHF.R.S32.HI R5, RZ, 0x2, R0.reuse ;  /* 0x00000002ff057819 */ /* 0x100fe40000011400 */
[----:B------:R-:W-:-:S04]  /*9080*/  SHF.R.S32.HI R0, RZ, 0x1f, R0 ;  /* 0x0000001fff007819 */ /* 0x000fc80000011400 */
[----:B------:R-:W-:-:S04]  /*9090*/  LEA.HI R0, R0, R5, RZ, 0x2 ;  /* 0x0000000500007211 */ /* 0x000fc800078f10ff */
[----:B------:R-:W-:-:S05]  /*90a0*/  LOP3.LUT R0, R0, 0xfffffffc, RZ, 0xc0, !PT ;  /* 0xfffffffc00007812 */ /* 0x000fca00078ec0ff */
[----:B------:R-:W-:-:S05]  /*90b0*/  IMAD.IADD R5, R5, 0x1, -R0 ;  /* 0x0000000105057824 */ /* 0x000fca00078e0a00 */
[----:B------:R-:W-:Y:S02]  /*90c0*/  LOP3.LUT P0, RZ, R5, 0x2, RZ, 0xc0, !PT ;  /* 0x0000000205ff7812 */ /* 0x000fe4000780c0ff */
[----:B--2---:R-:W-:Y:S01]  /*90d0*/  ISETP.GE.AND P6, PT, R62, R4, PT ;  /* 0x000000043e00720c */ /* 0x004fe20003fc6270 */
[----:B0-----:R-:W-:-:S04]  /*90e0*/  IMAD R3, R59, 0x2, R2 ;  /* 0x000000023b037824 */ /* 0x001fc800078e0202 */
[----:B------:R-:W-:Y:S01]  /*90f0*/  VIADD R0, R3, 0x20 ;  /* 0x0000002003007836 */ /* 0x000fe20000000000 */
[-C--:B---3--:R-:W-:Y:S02]  /*9100*/  ISETP.GE.AND P1, PT, R58, R4.reuse, PT ;  /* 0x000000043a00720c */ /* 0x088fe40003f26270 */
[-C--:B----4-:R-:W-:Y:S02]  /*9110*/  ISETP.GE.AND P2, PT, R56, R4.reuse, PT ;  /* 0x000000043800720c */ /* 0x090fe40003f46270 */
[-C--:B-----5:R-:W-:Y:S02]  /*9120*/  ISETP.GE.AND P3, PT, R55, R4.reuse, PT ;  /* 0x000000043700720c */ /* 0x0a0fe40003f66270 */
[-C--:B------:R-:W-:Y:S02]  /*9130*/  ISETP.GE.AND P4, PT, R7, R4.reuse, PT ;  /* 0x000000040700720c */ /* 0x080fe40003f86270 */
[----:B------:R-:W-:Y:S01]  /*9140*/  ISETP.GE.AND P5, PT, R6, R4, PT ;  /* 0x000000040600720c */ /* 0x000fe20003fa6270 */
        /* <DEDUP_REMOVED lines=47> */
.L_x_11455:
[----:B------:R-:W-:Y:S05]  /*9440*/  BSYNC B1 ;  /* 0x0000000000017941 */ /* 0x000fea0003800000 */
.L_x_11454:
        /* <DEDUP_REMOVED lines=12> */
[----:B------:R-:W-:-:S02]  /*9510*/  PRMT R36, R40, 0x5432, R36 ;  /* 0x0000543228247816 */ /* 0x000fc40000000024 */
[----:B------:R-:W-:Y:S02]  /*9520*/  LOP3.LUT R55, R55, 0xffff0000, RZ, 0xc0, !PT ;  /* 0xffff000037377812 */ /* 0x000fe400078ec0ff */
        /* <DEDUP_REMOVED lines=35> */
.L_x_11457:
[----:B------:R-:W-:Y:S05]  /*9760*/  BSYNC B1 ;  /* 0x0000000000017941 */ /* 0x000fea0003800000 */
.L_x_11456:
[----:B------:R-:W-:Y:S04]  /*9770*/  BSSY B1, `(.L_x_11458) ;  /* 0x0000030000017945 */ /* 0x000fe80003800000 */
[----:B------:R-:W-:Y:S05]  /*9780*/  @P2 BRA `(.L_x_11459) ;  /* 0x0000000000b82947 */ /* 0x000fea0003800000 */
[----:B01----:R-:W0:Y:S01]  /*9790*/  LDS.128 R4, [R3+0xf400] ;  /* 0x00f4000003047984 */ /* 0x003e220000000c00 */
        /* <DEDUP_REMOVED lines=45> */
.L_x_11459:
[----:B------:R-:W-:Y:S05]  /*9a70*/  BSYNC B1 ;  /* 0x0000000000017941 */ /* 0x000fea0003800000 */
.L_x_11458:
        /* <DEDUP_REMOVED lines=48> */
.L_x_11461:
[----:B------:R-:W-:Y:S05]  /*9d80*/  BSYNC B1 ;  /* 0x0000000000017941 */ /* 0x000fea0003800000 */
.L_x_11460:
        /* <DEDUP_REMOVED lines=48> */
.L_x_11463:
[----:B------:R-:W-:Y:S05]  /*a090*/  BSYNC B1 ;  /* 0x0000000000017941 */ /* 0x000fea0003800000 */
.L_x_11462:
        /* <DEDUP_REMOVED lines=48> */
.L_x_11447:
[----:B------:R-:W3:Y:S01]  /*a3a0*/  LDC R9, c[0x0][0x448] ;  /* 0x00011200ff097b82 */ /* 0x000ee20000000800 */
[----:B------:R-:W-:Y:S01]  /*a3b0*/  ULDC.64 UR4, c[0x0][0x3f8] ;  /* 0x0000fe0000047ab9 */ /* 0x000fe20000000a00 */
[----:B------:R-:W-:Y:S01]  /*a3c0*/  ULDC.64 UR6, c[0x0][0x408] ;  /* 0x0001020000067ab9 */ /* 0x000fe20000000a00 */
        /* <DEDUP_REMOVED lines=8> */
[----:B----4-:R-:W-:Y:S01]  /*a450*/  @P0 SHF.R.U32.HI R3, RZ, R5, R0 ;  /* 0x00000005ff030219 */ /* 0x010fe20000011600 */
[----:B------:R-:W-:-:S03]  /*a460*/  IMAD.MOV.U32 R5, RZ, RZ, R27 ;  /* 0x000000ffff057224 */ /* 0x000fc600078e001b */
        /* <DEDUP_REMOVED lines=18> */
[----:B------:R-:W0:Y:S04]  /*a590*/  SHFL.IDX PT, R0, R0, RZ, 0x1e1f ;  /* 0x001e1fff00007589 */ /* 0x000e2800000e0000 */
[----:B------:R-:W0:Y:S04]  /*a5a0*/  SHFL.IDX PT, R21, R21, RZ, 0x1e1f ;  /* 0x001e1fff15157589 */ /* 0x000e2800000e0000 */
[----:B---3--:R-:W0:Y:S02]  /*a5b0*/  SHFL.IDX PT, R20, R20, RZ, 0x1e1f ;  /* 0x001e1fff14147589 */ /* 0x008e2400000e0000 */
.L_x_11737:
[----:B------:R-:W-:Y:S01]  /*a5c0*/  IMAD R9, R154, R9, RZ ;  /* 0x000000099a097224 */ /* 0x000fe200078e02ff */
[----:B------:R-:W-:Y:S01]  /*a5d0*/  BSSY B1, `(.L_x_11465) ;  /* 0x0000038000017945 */ /* 0x000fe20003800000 */
[----:B------:R-:W-:Y:S02]  /*a5e0*/  CS2R R4, SRZ ;  /* 0x0000000000047805 */ /* 0x000fe4000001ff00 */
[----:B------:R-:W-:Y:S01]  /*a5f0*/  CS2R R6, SRZ ;  /* 0x0000000000067805 */ /* 0x000fe2000001ff00 */
[----:B------:R-:W-:Y:S01]  /*a600*/  IMAD R45, R33, -0xc0, R9 ;  /* 0xffffff40212d7824 */ /* 0x000fe200078e0209 */
[----:B------:R-:W-:Y:S02]  /*a610*/  ISETP.GE.AND P0, PT, R10, R9, PT ;  /* 0x000000090a00720c */ /* 0x000fe40003f06270 */
[----:B------:R-:W-:Y:S02]  /*a620*/  CS2R R8, SRZ ;  /* 0x0000000000087805 */ /* 0x000fe4000001ff00 */
[----:B------:R-:W-:-:S02]  /*a630*/  CS2R R10, SRZ ;  /* 0x00000000000a7805 */ /* 0x000fc4000001ff00 */
[----:B------:R-:W-:Y:S02]  /*a640*/  CS2R R12, SRZ ;  /* 0x00000000000c7805 */ /* 0x000fe4000001ff00 */
[----:B0-----:R-:W-:Y:S02]  /*a650*/  CS2R R14, SRZ ;  /* 0x00000000000e7805 */ /* 0x001fe4000001ff00 */
        /* <DEDUP_REMOVED lines=9> */
[----:B------:R-:W2:Y:S01]  /*a6f0*/  LDL R37, [R1+0x64] ;  /* 0x0000640001257983 */ /* 0x000ea20000100800 */
[C---:B------:R-:W-:Y:S01]  /*a700*/  VIADD R5, R16.reuse, 0x20 ;  /* 0x0000002010057836 */ /* 0x040fe20000000000 */
[C---:B------:R-:W-:Y:S01]  /*a710*/  ISETP.GE.AND P2, PT, R16.reuse, UR4, PT ;  /* 0x0000000410007c0c */ /* 0x040fe2000bf46270 */
[----:B------:R-:W-:-:S03]  /*a720*/  VIADD R4, R16, 0x10 ;  /* 0x0000001010047836 */ /* 0x000fc60000000000 */
[----:B------:R-:W-:Y:S02]  /*a730*/  ISETP.GE.AND P4, PT, R5, UR4, PT ;  /* 0x0000000405007c0c */ /* 0x000fe4000bf86270 */
[----:B------:R-:W-:Y:S01]  /*a740*/  ISETP.GE.AND P3, PT, R4, UR4, PT ;  /* 0x0000000404007c0c */ /* 0x000fe2000bf66270 */
[----:B------:R-:W-:-:S06]  /*a750*/  IMAD.MOV.U32 R4, RZ, RZ, R0 ;  /* 0x000000ffff047224 */ /* 0x000fcc00078e0000 */
[----:B------:R-:W-:Y:S02]  /*a760*/  @!P2 IMAD.SHL.U32 R39, R16, 0x2, RZ ;  /* 0x000000021027a824 */ /* 0x000fe400078e00ff */
[----:B----4-:R-:W-:-:S03]  /*a770*/  IMAD.MOV.U32 R5, RZ, RZ, R3 ;  /* 0x000000ffff057224 */ /* 0x010fc600078e0003 */
[----:B------:R-:W-:Y:S02]  /*a780*/  @!P2 IADD3 R38, P1, R20, R39, RZ ;  /* 0x000000271426a210 */ /* 0x000fe40007f3e0ff */
        /* <DEDUP_REMOVED lines=11> */
[----:B---3--:R-:W-:Y:S01]  /*a840*/  @!P4 IMAD.SHL.U32 R49, R36, 0x8, RZ ;  /* 0x000000082431c824 */ /* 0x008fe200078e00ff */
[----:B------:R-:W-:-:S02]  /*a850*/  @!P2 IADD3 R36, P0, R0, R39, RZ ;  /* 0x000000270024a210 */ /* 0x000fc40007f1e0ff */
[----:B------:R-:W-:Y:S01]  /*a860*/  @!P2 SHF.L.U64.HI R0, R16, 0x1, R17 ;  /* 0x000000011000a819 */ /* 0x000fe20000010211 */
[----:B--2---:R-:W-:Y:S02]  /*a870*/  @!P3 IMAD.SHL.U32 R43, R37, 0x8, RZ ;  /* 0x00000008252bb824 */ /* 0x004fe400078e00ff */
[----:B------:R-:W-:-:S04]  /*a880*/  @!P4 IMAD.WIDE R46, R49, 0x2, R4 ;  /* 0x00000002312ec825 */ /* 0x000fc800078e0204 */
[C---:B-1----:R-:W-:Y:S01]  /*a890*/  @!P3 IMAD.WIDE R40, R43.reuse, 0x2, R4 ;  /* 0x000000022b28b825 */ /* 0x042fe200078e0204 */
[----:B------:R-:W-:Y:S01]  /*a8a0*/  CS2R R4, SRZ ;  /* 0x0000000000047805 */ /* 0x000fe2000001ff00 */
[----:B------:R0:W5:Y:S02]  /*a8b0*/  @!P4 LD.E.128 R32, desc[UR54][R46.64] ;  /* 0x000000362e20c980 */ /* 0x000164000c101d00 */
[--C-:B------:R-:W-:Y:S02]  /*a8c0*/  @!P3 IMAD.WIDE R42, R43, 0x2, R20.reuse ;  /* 0x000000022b2ab825 */ /* 0x100fe400078e0214 */
[----:B------:R0:W5:Y:S02]  /*a8d0*/  @!P3 LD.E.128 R28, desc[UR54][R40.64] ;  /* 0x00000036281cb980 */ /* 0x000164000c101d00 */
[----:B------:R-:W-:Y:S02]  /*a8e0*/  @!P4 IMAD.WIDE R48, R49, 0x2, R20 ;  /* 0x000000023130c825 */ /* 0x000fe400078e0214 */
[----:B------:R0:W5:Y:S02]  /*a8f0*/  @!P3 LD.E.128 R8, desc[UR54][R42.64] ;  /* 0x000000362a08b980 */ /* 0x000164000c101d00 */
[----:B------:R-:W-:-:S02]  /*a900*/  @!P2 IMAD.X R37, R3, 0x1, R0, P0 ;  /* 0x000000010325a824 */ /* 0x000fc400000e0600 */
[----:B------:R-:W-:Y:S01]  /*a910*/  @!P2 IMAD.X R39, R21, 0x1, R0, P1 ;  /* 0x000000011527a824 */ /* 0x000fe200008e0600 */
[----:B------:R0:W5:Y:S04]  /*a920*/  @!P4 LD.E.128 R12, desc[UR54][R48.64] ;  /* 0x00000036300cc980 */ /* 0x000168000c101d00 */
[----:B------:R0:W5:Y:S04]  /*a930*/  @!P2 LD.E.128 R24, desc[UR54][R36.64] ;  /* 0x000000362418a980 */ /* 0x000168000c101d00 */
[----:B------:R0:W5:Y:S02]  /*a940*/  @!P2 LD.E.128 R4, desc[UR54][R38.64] ;  /* 0x000000362604a980 */ /* 0x000164000c101d00 */
.L_x_11466:
[----:B------:R-:W-:Y:S05]  /*a950*/  BSYNC B1 ;  /* 0x0000000000017941 */ /* 0x000fea0003800000 */
.L_x_11465:
[----:B------:R-:W4:Y:S01]  /*a960*/  S2R R0, SR_TID.X ;  /* 0x0000000000007919 */ /* 0x000f220000002100 */
[----:B------:R-:W-:Y:S01]  /*a970*/  ULEA.HI UR4, UR37, UR37, URZ, 0x1 ;  /* 0x0000002525047291 */ /* 0x000fe2000f8f083f */
[----:B-----5:R-:W-:Y:S01]  /*a980*/  IMAD.MOV.U32 R20, RZ, RZ, R6 ;  /* 0x000000ffff147224 */ /* 0x020fe200078e0006 */
[----:B------:R-:W-:Y:S01]  /*a990*/  VIMNMX R45, R45, 0xc0, PT ;  /* 0x000000c02d2d7848 */ /* 0x000fe20003fe0100 */
[----:B0-----:R-:W-:Y:S01]  /*a9a0*/  IMAD.MOV.U32 R37, RZ, RZ, R13 ;  /* 0x000000ffff257224 */ /* 0x001fe200078e000d */
[----:B------:R-:W-:Y:S01]  /*a9b0*/  ULOP3.LUT UR4, UR4, 0xfffffffe, URZ, 0xc0, !UPT ;  /* 0xfffffffe04047892 */ /* 0x000fe2000f8ec03f */
[----:B------:R-:W-:Y:S01]  /*a9c0*/  BSSY B1, `(.L_x_11467) ;  /* 0x0000034000017945 */ /* 0x000fe20003800000 */
[----:B------:R-:W-:Y:S01]  /*a9d0*/  PRMT R21, R21, 0x5410, R20 ;  /* 0x0000541015157816 */ /* 0x000fe20000000014 */
[----:B------:R-:W-:Y:S01]  /*a9e0*/  IMAD.MOV.U32 R20, RZ, RZ, R8 ;  /* 0x000000ffff147224 */ /* 0x000fe200078e0008 */
[----:B------:R-:W-:-:S04]  /*a9f0*/  UIADD3 UR4, UR37, -UR4, URZ ;  /* 0x8000000425047290 */ /* 0x000fc8000fffe03f */
[----:B------:R-:W-:Y:S01]  /*aa00*/  PRMT R52, R20, 0x7610, R52 ;  /* 0x0000761014347816 */ /* 0x000fe20000000034 */
[----:B------:R-:W-:-:S05]  /*aa10*/  IMAD.MOV.U32 R20, RZ, RZ, R11 ;  /* 0x000000ffff147224 */ /* 0x000fca00078e000b */
[----:B------:R-:W-:Y:S01]  /*aa20*/  PRMT R55, R20, 0x7610, R55 ;  /* 0x0000761014377816 */ /* 0x000fe20000000037 */
[----:B------:R-:W-:Y:S02]  /*aa30*/  IMAD.MOV.U32 R20, RZ, RZ, R15 ;  /* 0x000000ffff147224 */ /* 0x000fe400078e000f */
[----:B----4-:R-:W-:Y:S02]  /*aa40*/  VIADD R3, R0, 0xffffff80 ;  /* 0xffffff8000037836 */ /* 0x010fe40000000000 */
[----:B------:R-:W-:-:S03]  /*aa50*/  IMAD.MOV.U32 R0, RZ, RZ, R4 ;  /* 0x000000ffff007224 */ /* 0x000fc600078e0004 */
[----:B------:R-:W-:Y:S01]  /*aa60*/  LEA.HI R36, R3, R3, RZ, 0x1 ;  /* 0x0000000303247211 */ /* 0x000fe200078f08ff */
[----:B------:R-:W-:Y:S01]  /*aa70*/  IMAD.MOV.U32 R3, RZ, RZ, R5 ;  /* 0x000000ffff037224 */ /* 0x000fe200078e0005 */
[----:B------:R-:W-:Y:S01]  /*aa80*/  PRMT R60, R0, 0x7610, R60 ;  /* 0x00007610003c7816 */ /* 0x000fe2000000003c */
[----:B------:R-:W-:Y:S01]  /*aa90*/  IMAD.MOV.U32 R0, RZ, RZ, R7 ;  /* 0x000000ffff007224 */ /* 0x000fe200078e0007 */
[----:B------:R-:W-:Y:S02]  /*aaa0*/  SHF.R.S32.HI R36, RZ, 0x1, R36 ;  /* 0x00000001ff247819 */ /* 0x000fe40000011424 */
[----:B------:R-:W-:Y:S01]  /*aab0*/  PRMT R61, R3, 0x7610, R61 ;  /* 0x00007610033d7816 */ /* 0x000fe2000000003d */
[----:B------:R-:W-:Y:S01]  /*aac0*/  IMAD.U32 R3, RZ, RZ, UR4 ;  /* 0x00000004ff037e24 */ /* 0x000fe2000f8e00ff */
[----:B------:R-:W-:Y:S01]  /*aad0*/  ISETP.GE.AND P1, PT, R36, R45, PT ;  /* 0x0000002d2400720c */ /* 0x000fe20003f26270 */
[----:B------:R-:W-:Y:S01]  /*aae0*/  IMAD.MOV.U32 R36, RZ, RZ, R9 ;  /* 0x000000ffff247224 */ /* 0x000fe200078e0009 */
[----:B------:R-:W-:Y:S01]  /*aaf0*/  PRMT R45, R45, 0x5410, R0 ;  /* 0x000054102d2d7816 */ /* 0x000fe20000000000 */
[----:B------:R-:W-:Y:S01]  /*ab00*/  IMAD.MOV.U32 R0, RZ, RZ, R10 ;  /* 0x000000ffff007224 */ /* 0x000fe200078e000a */
[----:B------:R-:W-:-:S02]  /*ab10*/  SHF.L.U32 R3, R3, 0x1f, RZ ;  /* 0x0000001f03037819 */ /* 0x000fc400000006ff */
        /* <DEDUP_REMOVED lines=29> */
[----:B0-----:R-:W-:Y:S06]  /*acf0*/  @!P0 BRA `(.L_x_11468) ;  /* 0x000001a800848947 */ /* 0x001fec0003800000 */
.L_x_11738:
[----:B------:R-:W-:Y:S05]  /*ad00*/  BSYNC B1 ;  /* 0x0000000000017941 */ /* 0x000fea0003800000 */
.L_x_11467:
[----:B------:R-:W-:Y:S02]  /*ad10*/  PRMT R50, R0, 0x7610, R50 ;  /* 0x0000761000327816 */ /* 0x000fe40000000032 */
[----:B------:R-:W-:Y:S01]  /*ad20*/  PRMT R51, R20, 0x7610, R51 ;  /* 0x0000761014337816 */ /* 0x000fe20000000033 */
[----:B------:R-:W-:Y:S06]  /*ad30*/  @P1 BRA `(.L_x_11453) ;  /* 0x00000014009c1947 */ /* 0x000fec0003800000 */
[----:B------:R3:W5:Y:S01]  /*ad40*/  LDL R76, [R1+0x4c] ;  /* 0x00004c00014c7983 */ /* 0x0007620000100800 */
[----:B0-----:R-:W0:Y:S03]  /*ad50*/  LDC R3, c[0x0][0x3f4] ;  /* 0x0000fd00ff037b82 */ /* 0x001e260000000800 */
[----:B------:R3:W5:Y:S04]  /*ad60*/  LDL R75, [R1+0x50] ;  /* 0x00005000014b7983 */ /* 0x0007680000100800 */
[----:B------:R3:W5:Y:S01]  /*ad70*/  LDL R74, [R1+0x54] ;  /* 0x00005400014a7983 */ /* 0x0007620000100800 */
[C---:B------:R-:W-:Y:S01]  /*ad80*/  VIADD R0, R16.reuse, 0x10 ;  /* 0x0000001010007836 */ /* 0x040fe20000000000 */
[----:B------:R-:W-:Y:S01]  /*ad90*/  BSSY B1, `(.L_x_11469) ;  /* 0x0000075000017945 */ /* 0x000fe20003800000 */
[C---:B------:R-:W-:Y:S01]  /*ada0*/  VIADD R20, R16.reuse, 0x20 ;  /* 0x0000002010147836 */ /* 0x040fe20000000000 */
[----:B0-----:R-:W-:-:S02]  /*adb0*/  ISETP.GE.AND P0, PT, R16, R3, PT ;  /* 0x000000031000720c */ /* 0x001fc40003f06270 */
[-C--:B------:R-:W-:Y:S02]  /*adc0*/  ISETP.GE.AND P1, PT, R0, R3.reuse, PT ;  /* 0x000000030000720c */ /* 0x080fe40003f26270 */
[----:B------:R-:W-:-:S09]  /*add0*/  ISETP.GE.AND P2, PT, R20, R3, PT ;  /* 0x000000031400720c */ /* 0x000fd20003f46270 */
[----:B---3--:R-:W-:Y:S05]  /*ade0*/  @P0 BRA `(.L_x_11470) ;  /* 0x0000000400bc0947 */ /* 0x008fea0003800000 */
[----:B------:R-:W0:Y:S01]  /*adf0*/  S2R R36, SR_TID.X ;  /* 0x0000000000247919 */ /* 0x000e220000002100 */
[----:B------:R-:W-:Y:S02]  /*ae00*/  SHF.R.U64 R67, R4, 0x10, R5 ;  /* 0x0000001004437819 */ /* 0x000fe40000001205 */
[----:B------:R-:W-:Y:S02]  /*ae10*/  SHF.R.U64 R64, R24, 0x10, R25 ;  /* 0x0000001018407819 */ /* 0x000fe40000001219 */
[----:B------:R-:W-:Y:S02]  /*ae20*/  PRMT R67, R60, 0x5410, R67 ;  /* 0x000054103c437816 */ /* 0x000fe40000000043 */
[----:B------:R-:W-:Y:S02]  /*ae30*/  SHF.R.U32.HI R66, RZ, 0x10, R25 ;  /* 0x00000010ff427819 */ /* 0x000fe40000011619 */
[----:B------:R-:W-:Y:S01]  /*ae40*/  SHF.R.U64 R25, R26, 0x10, R27 ;  /* 0x000000101a197819 */ /* 0x000fe2000000121b */
[----:B------:R-:W-:Y:S01]  /*ae50*/  IMAD.U32 R68, R67, 0x10000, RZ ;  /* 0x0001000043447824 */ /* 0x000fe200078e00ff */
[----:B------:R-:W-:-:S02]  /*ae60*/  PRMT R64, R46, 0x5432, R64 ;  /* 0x000054322e407816 */ /* 0x000fc40000000040 */
[----:B------:R-:W-:Y:S02]  /*ae70*/  SHF.R.U32.HI R27, RZ, 0x10, R27 ;  /* 0x00000010ff1b7819 */ /* 0x000fe4000001161b */
[----:B------:R-:W-:Y:S01]  /*ae80*/  SHF.R.U32.HI R69, RZ, 0x10, R5 ;  /* 0x00000010ff457819 */ /* 0x000fe20000011605 */
[----:B------:R-:W-:Y:S01]  /*ae90*/  IMAD.U32 R65, R64, 0x10000, RZ ;  /* 0x0001000040417824 */ /* 0x000fe200078e00ff */
[--C-:B------:R-:W-:Y:S02]  /*aea0*/  SHF.R.U64 R26, R6, 0x10, R7.reuse ;  /* 0x00000010061a7819 */ /* 0x100fe40000001207 */
[----:B------:R-:W-:Y:S02]  /*aeb0*/  SHF.R.U32.HI R6, RZ, 0x10, R7 ;  /* 0x00000010ff067819 */ /* 0x000fe40000011607 */
[----:B------:R-:W-:Y:S02]  /*aec0*/  PRMT R5, R63, 0x5410, R27 ;  /* 0x000054103f057816 */ /* 0x000fe4000000001b */
[----:B------:R-:W-:-:S02]  /*aed0*/  PRMT R66, R47, 0x5432, R66 ;  /* 0x000054322f427816 */ /* 0x000fc40000000042 */
[----:B------:R-:W-:Y:S02]  /*aee0*/  PRMT R69, R61, 0x5410, R69 ;  /* 0x000054103d457816 */ /* 0x000fe40000000045 */
[----:B------:R-:W-:Y:S02]  /*aef0*/  PRMT R6, R45, 0x5432, R6 ;  /* 0x000054322d067816 */ /* 0x000fe40000000006 */
[----:B------:R-:W-:Y:S01]  /*af00*/  PRMT R25, R62, 0x5410, R25 ;  /* 0x000054103e197816 */ /* 0x000fe20000000019 */
[----:B------:R-:W-:Y:S01]  /*af10*/  IMAD.U32 R71, R69, 0x10000, RZ ;  /* 0x0001000045477824 */ /* 0x000fe200078e00ff */
[----:B------:R-:W-:Y:S01]  /*af20*/  LOP3.LUT R67, R67, 0xffff0000, RZ, 0xc0, !PT ;  /* 0xffff000043437812 */ /* 0x000fe200078ec0ff */
[----:B0-----:R-:W-:Y:S01]  /*af30*/  VIADD R37, R36, 0xffffff80 ;  /* 0xffffff8024257836 */ /* 0x001fe20000000000 */
[----:B------:R-:W-:Y:S02]  /*af40*/  LOP3.LUT R64, R64, 0xffff0000, RZ, 0xc0, !PT ;  /* 0xffff000040407812 */ /* 0x000fe400078ec0ff */
[----:B------:R-:W-:-:S02]  /*af50*/  LOP3.LUT R69, R69, 0xffff0000, RZ, 0xc0, !PT ;  /* 0xffff000045457812 */ /* 0x000fc400078ec0ff */
[----:B------:R-:W-:Y:S02]  /*af60*/  LEA.HI R36, R37, R37, RZ, 0x1 ;  /* 0x0000002525247211 */ /* 0x000fe400078f08ff */
[----:B------:R-:W-:Y:S02]  /*af70*/  PRMT R26, R21, 0x5432, R26 ;  /* 0x00005432151a7816 */ /* 0x000fe4000000001a */
[----:B------:R-:W-:-:S05]  /*af80*/  LOP3.LUT R36, R36, 0xfffffffe, RZ, 0xc0, !PT ;  /* 0xfffffffe24247812 */ /* 0x000fca00078ec0ff */
[----:B------:R-:W-:-:S05]  /*af90*/  IMAD.IADD R36, R37, 0x1, -R36 ;  /* 0x0000000125247824 */ /* 0x000fca00078e0a24 */
[----:B------:R-:W-:Y:S02]  /*afa0*/  LEA.HI R0, R3, R36, RZ, 0x1d ;  /* 0x0000002403007211 */ /* 0x000fe400078fe8ff */
[----:B-----5:R-:W-:Y:S02]  /*afb0*/  LOP3.LUT R36, R76, 0x18, R16, 0xf8, !PT ;  /* 0x000000184c247812 */ /* 0x020fe400078ef810 */
[----:B------:R-:W-:Y:S01]  /*afc0*/  SHF.R.S32.HI R37, RZ, 0x1f, R0 ;  /* 0x0000001fff257819 */ /* 0x000fe20000011400 */
[----:B------:R-:W-:Y:S01]  /*afd0*/  IMAD.SHL.U32 R20, R0, 0x8, RZ ;  /* 0x0000000800147824 */ /* 0x000fe200078e00ff */
[----:B------:R-:W-:Y:S02]  /*afe0*/  LOP3.LUT R36, R36, R75, RZ, 0x3c, !PT ;  /* 0x0000004b24247212 */ /* 0x000fe400078e3cff */
[----:B------:R-:W-:Y:S02]  /*aff0*/  LEA.HI R37, R37, R0, RZ, 0x2 ;  /* 0x0000000025257211 */ /* 0x000fe400078f10ff */
[----:B------:R-:W-:Y:S01]  /*b000*/  LOP3.LUT R20, R76, 0x18, R20, 0xf8, !PT ;  /* 0x000000184c147812 */ /* 0x000fe200078ef814 */
[----:B------:R-:W-:Y:S01]  /*b010*/  IMAD.IADD R0, R74, 0x1, R36 ;  /* 0x000000014a007824 */ /* 0x000fe200078e0224 */
[----:B------:R-:W-:-:S02]  /*b020*/  SHF.R.S32.HI R37, RZ, 0x2, R37 ;  /* 0x00000002ff257819 */ /* 0x000fc40000011425 */
[----:B------:R-:W-:Y:S02]  /*b030*/  LOP3.LUT R20, R20, R75, RZ, 0x3c, !PT ;  /* 0x0000004b14147212 */ /* 0x000fe400078e3cff */
[----:B------:R-:W-:Y:S01]  /*b040*/  LEA R0, R0, UR40, 0x1 ;  /* 0x0000002800007c11 */ /* 0x000fe2000f8e08ff */
[----:B------:R-:W-:-:S04]  /*b050*/  IMAD R37, R37, 0x1800, R74 ;  /* 0x0000180025257824 */ /* 0x000fc800078e024a */
[----:B--2---:R-:W-:Y:S02]  /*b060*/  IMAD.IADD R41, R37, 0x1, R20 ;  /* 0x0000000125297824 */ /* 0x004fe400078e0214 */
[----:B------:R-:W0:Y:S02]  /*b070*/  LDS.128 R36, [R0] ;  /* 0x0000000000247984 */ /* 0x000e240000000c00 */
[----:B------:R-:W-:-:S05]  /*b080*/  IMAD R20, R41, 0x2, R2 ;  /* 0x0000000229147824 */ /* 0x000fca00078e0202 */
[----:B-1----:R-:W1:Y:S01]  /*b090*/  LDS.128 R40, [R20+0xc400] ;  /* 0x00c4000014287984 */ /* 0x002e620000000c00 */
[----:B0-----:R-:W-:Y:S01]  /*b0a0*/  IMAD.U32 R27, R36, 0x10000, RZ ;  /* 0x00010000241b7824 */ /* 0x001fe200078e00ff */
[C---:B------:R-:W-:Y:S01]  /*b0b0*/  LOP3.LUT R4, R38.reuse, 0xffff0000, RZ, 0xc0, !PT ;  /* 0xffff000026047812 */ /* 0x040fe200078ec0ff */
[----:B------:R-:W-:Y:S01]  /*b0c0*/  IMAD.U32 R7, R38, 0x10000, RZ ;  /* 0x0001000026077824 */ /* 0x000fe200078e00ff */
[C---:B------:R-:W-:Y:S01]  /*b0d0*/  LOP3.LUT R38, R39.reuse, 0xffff0000, RZ, 0xc0, !PT ;  /* 0xffff000027267812 */ /* 0x040fe200078ec0ff */
[----:B------:R-:W-:Y:S01]  /*b0e0*/  IMAD.U32 R61, R39, 0x10000, RZ ;  /* 0x00010000273d7824 */ /* 0x000fe200078e00ff */
[----:B------:R-:W-:Y:S01]  /*b0f0*/  LOP3.LUT R36, R36, 0xffff0000, RZ, 0xc0, !PT ;  /* 0xffff000024247812 */ /* 0x000fe200078ec0ff */
[----:B------:R-:W-:Y:S01]  /*b100*/  IMAD.U32 R60, R37, 0x10000, RZ ;  /* 0x00010000253c7824 */ /* 0x000fe200078e00ff */
[C---:B-1----:R-:W-:Y:S01]  /*b110*/  LOP3.LUT R39, R40.reuse, 0xffff0000, RZ, 0xc0, !PT ;  /* 0xffff000028277812 */ /* 0x042fe200078ec0ff */
[----:B------:R-:W-:Y:S01]  /*b120*/  IMAD.U32 R24, R40, 0x10000, RZ ;  /* 0x0001000028187824 */ /* 0x000fe200078e00ff */
[C---:B------:R-:W-:Y:S01]  /*b130*/  LOP3.LUT R40, R41.reuse, 0xffff0000, RZ, 0xc0, !PT ;  /* 0xffff000029287812 */ /* 0x040fe200078ec0ff */
[----:B------:R-:W-:Y:S01]  /*b140*/  IMAD.U32 R62, R41, 0x10000, RZ ;  /* 0x00010000293e7824 */ /* 0x000fe200078e00ff */
        /* <DEDUP_REMOVED lines=8> */
[----:B------:R-:W-:Y:S01]  /*b1d0*/  IMAD.U32 R70, R6, 0x10000, RZ ;  /* 0x0001000006467824 */ /* 0x000fe200078e00ff */
[----:B------:R-:W-:Y:S01]  /*b1e0*/  LOP3.LUT R66, R66, 0xffff0000, RZ, 0xc0, !PT ;  /* 0xffff000042427812 */ /* 0x000fe200078ec0ff */
[----:B------:R-:W-:Y:S02]  /*b1f0*/  IMAD.U32 R68, R5, 0x10000, RZ ;  /* 0x0001000005447824 */ /* 0x000fe400078e00ff */
[-C--:B------:R-:W-:Y:S01]  /*b200*/  FMUL.FTZ R27, R62, R65.reuse ;  /* 0x000000413e1b7220 */ /* 0x080fe20000410000 */
[C---:B------:R-:W-:Y:S01]  /*b210*/  FMUL.FTZ R62, R63.reuse, R70 ;  /* 0x000000463f3e7220 */ /* 0x040fe20000410000 */
[C---:B------:R-:W-:Y:S01]  /*b220*/  FFMA.FTZ R73, R60.reuse, R65, -R73 ;  /* 0x000000413c497223 */ /* 0x040fe20000010849 */
[-C--:B------:R-:W-:Y:S01]  /*b230*/  FMUL.FTZ R63, R63, R68.reuse ;  /* 0x000000443f3f7220 */ /* 0x080fe20000410000 */
[----:B------:R-:W-:Y:S01]  /*b240*/  FFMA.FTZ R71, R60, R71, R27 ;  /* 0x000000473c477223 */ /* 0x000fe2000001001b */
[----:B------:R-:W-:Y:S01]  /*b250*/  FMUL.FTZ R27, R39, R67 ;  /* 0x00000043271b7220 */ /* 0x000fe20000410000 */
[C---:B------:R-:W-:Y:S01]  /*b260*/  FFMA.FTZ R68, R61.reuse, R68, -R62 ;  /* 0x000000443d447223 */ /* 0x040fe2000001083e */
[----:B------:R-:W-:Y:S01]  /*b270*/  FFMA.FTZ R63, R61, R70, R63 ;  /* 0x000000463d3f7223 */ /* 0x000fe2000001003f */
[-C--:B------:R-:W-:Y:S01]  /*b280*/  FMUL.FTZ R61, R39, R64.reuse ;  /* 0x00000040273d7220 */ /* 0x080fe20000410000 */
[----:B------:R-:W-:Y:S01]  /*b290*/  FFMA.FTZ R39, R36, R64, -R27 ;  /* 0x0000004024277223 */ /* 0x000fe2000001081b */
[----:B------:R-:W-:Y:S01]  /*b2a0*/  FMUL.FTZ R64, R40, R69 ;  /* 0x0000004528407220 */ /* 0x000fe20000410000 */
[----:B------:R-:W-:-:S02]  /*b2b0*/  IMAD.U32 R41, R42, 0x10000, RZ ;  /* 0x000100002a297824 */ /* 0x000fc400078e00ff */
[-C--:B------:R-:W-:Y:S01]  /*b2c0*/  FMUL.FTZ R40, R40, R66.reuse ;  /* 0x0000004228287220 */ /* 0x080fe20000410000 */
[----:B------:R-:W-:Y:S02]  /*b2d0*/  IMAD.U32 R62, R26, 0x10000, RZ ;  /* 0x000100001a3e7824 */ /* 0x000fe400078e00ff */
[----:B------:R-:W-:Y:S01]  /*b2e0*/  FFMA.FTZ R61, R36, R67, R61 ;  /* 0x00000043243d7223 */ /* 0x000fe2000001003d */
[----:B------:R-:W-:Y:S02]  /*b2f0*/  IMAD.U32 R60, R25, 0x10000, RZ ;  /* 0x00010000193c7824 */ /* 0x000fe400078e00ff */
[----:B------:R-:W-:Y:S01]  /*b300*/  FFMA.FTZ R64, R37, R66, -R64 ;  /* 0x0000004225407223 */ /* 0x000fe20000010840 */
[----:B------:R-:W-:Y:S01]  /*b310*/  LOP3.LUT R42, R42, 0xffff0000, RZ, 0xc0, !PT ;  /* 0xffff00002a2a7812 */ /* 0x000fe200078ec0ff */
[C---:B------:R-:W-:Y:S01]  /*b320*/  FMUL.FTZ R36, R41.reuse, R62 ;  /* 0x0000003e29247220 */ /* 0x040fe20000410000 */
[-C--:B------:R-:W-:Y:S01]  /*b330*/  FMUL.FTZ R66, R41, R60.reuse ;  /* 0x0000003c29427220 */ /* 0x080fe20000410000 */
[----:B------:R-:W-:Y:S01]  /*b340*/  LOP3.LUT R27, R26, 0xffff0000, RZ, 0xc0, !PT ;  /* 0xffff00001a1b7812 */ /* 0x000fe200078ec0ff */
[----:B------:R-:W-:Y:S01]  /*b350*/  FFMA.FTZ R40, R37, R69, R40 ;  /* 0x0000004525287223 */ /* 0x000fe20000010028 */
[----:B------:R-:W-:Y:S01]  /*b360*/  LOP3.LUT R43, R43, 0xffff0000, RZ, 0xc0, !PT ;  /* 0xffff00002b2b7812 */ /* 0x000fe200078ec0ff */
[----:B------:R-:W-:Y:S01]  /*b370*/  FFMA.FTZ R36, R7, R60, -R36 ;  /* 0x0000003c07247223 */ /* 0x000fe20000010824 */
        /* <DEDUP_REMOVED lines=8> */
[----:B------:R-:W-:Y:S01]  /*b400*/  FMUL.FTZ R43, R43, R5 ;  /* 0x000000052b2b7220 */ /* 0x000fe20000410000 */
[----:B------:R-:W-:Y:S01]  /*b410*/  FFMA.FTZ R27, R4, R27, R42 ;  /* 0x0000001b041b7223 */ /* 0x000fe2000001002a */
[C---:B------:R-:W-:Y:S01]  /*b420*/  FFMA.FTZ R37, R38.reuse, R5, -R37 ;  /* 0x0000000526257223 */ /* 0x040fe20000010825 */
[----:B------:R-:W-:Y:S01]  /*b430*/  F2FP.BF16.F32.PACK_AB R4, R39, R24 ;  /* 0x000000182704723e */ /* 0x000fe200000010ff */
[----:B------:R-:W-:Y:S01]  /*b440*/  FFMA.FTZ R38, R38, R6, R43 ;  /* 0x0000000626267223 */ /* 0x000fe2000001002b */
        /* <DEDUP_REMOVED lines=9> */
.L_x_11470:
[----:B------:R-:W-:Y:S05]  /*b4e0*/  BSYNC B1 ;  /* 0x0000000000017941 */ /* 0x000fea0003800000 */
.L_x_11469:
[----:B------:R-:W-:Y:S04]  /*b4f0*/  BSSY B1, `(.L_x_11471) ;  /* 0x0000075000017945 */ /* 0x000fe80003800000 */
[----:B------:R-:W-:Y:S05]  /*b500*/  @P1 BRA `(.L_x_11472) ;  /* 0x0000000400cc1947 */ /* 0x000fea0003800000 */
[----:B0-----:R-:W3:Y:S04]  /*b510*/  LDL R6, [R1+0x84] ;  /* 0x0000840001067983 */ /* 0x001ee80000100800 */
[----:B------:R-:W3:Y:S04]  /*b520*/  LDL.64 R4, [R1+0x58] ;  /* 0x0000580001047983 */ /* 0x000ee80000100a00 */
[----:B------:R-:W4:Y:S01]  /*b530*/  LDL R0, [R1+0x64] ;  /* 0x0000640001007983 */ /* 0x000f220000100800 */
[--C-:B------:R-:W-:Y:S02]  /*b540*/  SHF.R.U64 R39, R28, 0x10, R29.reuse ;  /* 0x000000101c277819 */ /* 0x100fe4000000121d */
[----:B------:R-:W-:-:S02]  /*b550*/  SHF.R.U32.HI R28, RZ, 0x10, R29 ;  /* 0x00000010ff1c7819 */ /* 0x000fc4000001161d */
[--C-:B------:R-:W-:Y:S02]  /*b560*/  SHF.R.U64 R29, R8, 0x10, R9.reuse ;  /* 0x00000010081d7819 */ /* 0x100fe40000001209 */
[----:B------:R-:W-:Y:S02]  /*b570*/  SHF.R.U32.HI R8, RZ, 0x10, R9 ;  /* 0x00000010ff087819 */ /* 0x000fe40000011609 */
[----:B------:R-:W-:Y:S02]  /*b580*/  SHF.R.U64 R37, R30, 0x10, R31 ;  /* 0x000000101e257819 */ /* 0x000fe4000000121f */
[----:B------:R-:W-:Y:S02]  /*b590*/  PRMT R56, R56, 0x5410, R39 ;  /* 0x0000541038387816 */ /* 0x000fe40000000027 */
[----:B------:R-:W-:Y:S02]  /*b5a0*/  PRMT R52, R52, 0x5410, R29 ;  /* 0x0000541034347816 */ /* 0x000fe4000000001d */
[----:B------:R-:W-:-:S02]  /*b5b0*/  SHF.R.U64 R9, R10, 0x10, R11 ;  /* 0x000000100a097819 */ /* 0x000fc4000000120b */
[----:B------:R-:W-:Y:S01]  /*b5c0*/  PRMT R53, R53, 0x5410, R8 ;  /* 0x0000541035357816 */ /* 0x000fe20000000008 */
[----:B------:R-:W-:Y:S01]  /*b5d0*/  IMAD.U32 R39, R52, 0x10000, RZ ;  /* 0x0001000034277824 */ /* 0x000fe200078e00ff */
[----:B------:R-:W-:Y:S02]  /*b5e0*/  SHF.R.U32.HI R10, RZ, 0x10, R11 ;  /* 0x00000010ff0a7819 */ /* 0x000fe4000001160b */
[----:B------:R-:W-:Y:S01]  /*b5f0*/  PRMT R57, R57, 0x5410, R28 ;  /* 0x0000541039397816 */ /* 0x000fe2000000001c */
[----:B------:R-:W-:Y:S01]  /*b600*/  IMAD.U32 R36, R53, 0x10000, RZ ;  /* 0x0001000035247824 */ /* 0x000fe200078e00ff */
[----:B------:R-:W-:Y:S01]  /*b610*/  PRMT R58, R58, 0x5410, R37 ;  /* 0x000054103a3a7816 */ /* 0x000fe20000000025 */
[----:B------:R-:W-:Y:S01]  /*b620*/  IMAD.U32 R37, R56, 0x10000, RZ ;  /* 0x0001000038257824 */ /* 0x000fe200078e00ff */
[----:B------:R-:W-:Y:S02]  /*b630*/  SHF.R.U32.HI R30, RZ, 0x10, R31 ;  /* 0x00000010ff1e7819 */ /* 0x000fe4000001161f */
[----:B------:R-:W-:-:S02]  /*b640*/  PRMT R55, R55, 0x5410, R10 ;  /* 0x0000541037377816 */ /* 0x000fc4000000000a */
[----:B------:R-:W-:Y:S02]  /*b650*/  PRMT R59, R59, 0x5410, R30 ;  /* 0x000054103b3b7816 */ /* 0x000fe4000000001e */
[----:B------:R-:W-:Y:S01]  /*b660*/  PRMT R54, R54, 0x5410, R9 ;  /* 0x0000541036367816 */ /* 0x000fe20000000009 */
[----:B------:R-:W-:Y:S02]  /*b670*/  IMAD.U32 R38, R55, 0x10000, RZ ;  /* 0x0001000037267824 */ /* 0x000fe400078e00ff */
[----:B---3--:R-:W-:Y:S01]  /*b680*/  IMAD.IADD R4, R4, 0x1, R6 ;  /* 0x0000000104047824 */ /* 0x008fe200078e0206 */
[----:B----4-:R-:W-:-:S04]  /*b690*/  LEA.HI R0, R3, R0, RZ, 0x1d ;  /* 0x0000000003007211 */ /* 0x010fc800078fe8ff */
[----:B------:R-:W-:-:S04]  /*b6a0*/  SHF.R.S32.HI R5, RZ, 0x1f, R4 ;  /* 0x0000001fff057819 */ /* 0x000fc80000011404 */
[CC--:B------:R-:W-:Y:S02]  /*b6b0*/  LEA.HI R6, R5.reuse, R4.reuse, RZ, 0x5 ;  /* 0x0000000405067211 */ /* 0x0c0fe400078f28ff */
[----:B------:R-:W-:Y:S02]  /*b6c0*/  LEA.HI R4, R5, R4, RZ, 0x3 ;  /* 0x0000000405047211 */ /* 0x000fe400078f18ff */
[----:B------:R-:W-:Y:S02]  /*b6d0*/  SHF.R.S32.HI R5, RZ, 0x1f, R0 ;  /* 0x0000001fff057819 */ /* 0x000fe40000011400 */
[----:B------:R-:W-:Y:S02]  /*b6e0*/  SHF.R.S32.HI R7, RZ, 0x5, R6 ;  /* 0x00000005ff077819 */ /* 0x000fe40000011406 */
[----:B-----5:R-:W-:Y:S01]  /*b6f0*/  LOP3.LUT R6, R76, 0x18, R4, 0xf8, !PT ;  /* 0x000000184c067812 */ /* 0x020fe200078ef804 */
[----:B------:R-:W-:Y:S01]  /*b700*/  IMAD.SHL.U32 R4, R0, 0x8, RZ ;  /* 0x0000000800047824 */ /* 0x000fe200078e00ff */
[----:B------:R-:W-:Y:S01]  /*b710*/  LEA.HI R5, R5, R0, RZ, 0x2 ;  /* 0x0000000005057211 */ /* 0x000fe200078f10ff */
[----:B------:R-:W-:Y:S01]  /*b720*/  IMAD R7, R7, 0x1800, R74 ;  /* 0x0000180007077824 */ /* 0x000fe200078e024a */
[----:B------:R-:W-:-:S02]  /*b730*/  LOP3.LUT R6, R6, R75, RZ, 0x3c, !PT ;  /* 0x0000004b06067212 */ /* 0x000fc400078e3cff */
[----:B------:R-:W-:Y:S02]  /*b740*/  LOP3.LUT R4, R76, 0x18, R4, 0xf8, !PT ;  /* 0x000000184c047812 */ /* 0x000fe400078ef804 */
[----:B------:R-:W-:Y:S01]  /*b750*/  SHF.R.S32.HI R5, RZ, 0x2, R5 ;  /* 0x00000002ff057819 */ /* 0x000fe20000011405 */
[----:B------:R-:W-:Y:S01]  /*b760*/  IMAD.IADD R0, R7, 0x1, R6 ;  /* 0x0000000107007824 */ /* 0x000fe200078e0206 */
[----:B------:R-:W-:-:S03]  /*b770*/  LOP3.LUT R4, R4, R75, RZ, 0x3c, !PT ;  /* 0x0000004b04047212 */ /* 0x000fc600078e3cff */
[----:B------:R-:W-:Y:S01]  /*b780*/  IMAD R5, R5, 0x1800, R74 ;  /* 0x0000180005057824 */ /* 0x000fe200078e024a */
[----:B------:R-:W-:-:S03]  /*b790*/  LEA R0, R0, UR40, 0x1 ;  /* 0x0000002800007c11 */ /* 0x000fc6000f8e08ff */
[----:B------:R-:W-:Y:S02]  /*b7a0*/  IMAD.IADD R25, R5, 0x1, R4 ;  /* 0x0000000105197824 */ /* 0x000fe400078e0204 */
[----:B------:R-:W0:Y:S02]  /*b7b0*/  LDS.128 R4, [R0] ;  /* 0x0000000000047984 */ /* 0x000e240000000c00 */
[----:B------:R-:W-:-:S05]  /*b7c0*/  IMAD R20, R25, 0x2, R2 ;  /* 0x0000000219147824 */ /* 0x000fca00078e0202 */
[----:B------:R-:W3:Y:S01]  /*b7d0*/  LDS.128 R24, [R20+0xc400] ;  /* 0x00c4000014187984 */ /* 0x000ee20000000c00 */
        /* <DEDUP_REMOVED lines=12> */
[C---:B--2---:R-:W-:Y:S01]  /*b8a0*/  FMUL.FTZ R41, R28.reuse, R39 ;  /* 0x000000271c297220 */ /* 0x044fe20000410000 */
[----:B------:R-:W-:Y:S01]  /*b8b0*/  FMUL.FTZ R43, R28, R37 ;  /* 0x000000251c2b7220 */ /* 0x000fe20000410000 */
[----:B------:R-:W-:-:S02]  /*b8c0*/  IMAD.U32 R28, R57, 0x10000, RZ ;  /* 0x00010000391c7824 */ /* 0x000fc400078e00ff */
[----:B-1----:R-:W-:Y:S01]  /*b8d0*/  FMUL.FTZ R40, R29, R36 ;  /* 0x000000241d287220 */ /* 0x002fe20000410000 */
[----:B------:R-:W-:Y:S02]  /*b8e0*/  IMAD.U32 R31, R27, 0x10000, RZ ;  /* 0x000100001b1f7824 */ /* 0x000fe400078e00ff */
[C---:B------:R-:W-:Y:S01]  /*b8f0*/  FFMA.FTZ R41, R8.reuse, R37, -R41 ;  /* 0x0000002508297223 */ /* 0x040fe20000010829 */
[----:B------:R-:W-:Y:S01]  /*b900*/  FFMA.FTZ R43, R8, R39, R43 ;  /* 0x00000027082b7223 */ /* 0x000fe2000001002b */
[----:B------:R-:W-:Y:S02]  /*b910*/  IMAD.U32 R8, R59, 0x10000, RZ ;  /* 0x000100003b087824 */ /* 0x000fe400078e00ff */
[-C--:B------:R-:W-:Y:S01]  /*b920*/  FMUL.FTZ R42, R29, R28.reuse ;  /* 0x0000001c1d2a7220 */ /* 0x080fe20000410000 */
[----:B------:R-:W-:Y:S01]  /*b930*/  FFMA.FTZ R40, R9, R28, -R40 ;  /* 0x0000001c09287223 */ /* 0x000fe20000010828 */
[C---:B------:R-:W-:Y:S01]  /*b940*/  FMUL.FTZ R28, R31.reuse, R38 ;  /* 0x000000261f1c7220 */ /* 0x040fe20000410000 */
[----:B------:R-:W-:Y:S01]  /*b950*/  LOP3.LUT R29, R52, 0xffff0000, RZ, 0xc0, !PT ;  /* 0xffff0000341d7812 */ /* 0x000fe200078ec0ff */
[----:B------:R-:W-:Y:S01]  /*b960*/  FMUL.FTZ R31, R31, R8 ;  /* 0x000000081f1f7220 */ /* 0x000fe20000410000 */
[----:B------:R-:W-:Y:S01]  /*b970*/  FFMA.FTZ R42, R9, R36, R42 ;  /* 0x00000024092a7223 */ /* 0x000fe2000001002a */
[----:B------:R-:W-:Y:S01]  /*b980*/  LOP3.LUT R9, R56, 0xffff0000, RZ, 0xc0, !PT ;  /* 0xffff000038097812 */ /* 0x000fe200078ec0ff */
[C---:B------:R-:W-:Y:S01]  /*b990*/  FFMA.FTZ R39, R11.reuse, R8, -R28 ;  /* 0x000000080b277223 */ /* 0x040fe2000001081c */
[----:B------:R-:W-:Y:S01]  /*b9a0*/  FFMA.FTZ R52, R11, R38, R31 ;  /* 0x000000260b347223 */ /* 0x000fe2000001001f */
[----:B------:R-:W-:Y:S01]  /*b9b0*/  FMUL.FTZ R11, R24, R29 ;  /* 0x0000001d180b7220 */ /* 0x000fe20000410000 */
[----:B------:R-:W-:-:S02]  /*b9c0*/  IMAD.U32 R30, R26, 0x10000, RZ ;  /* 0x000100001a1e7824 */ /* 0x000fc400078e00ff */
[-C--:B------:R-:W-:Y:S01]  /*b9d0*/  FMUL.FTZ R31, R24, R9.reuse ;  /* 0x00000009181f7220 */ /* 0x080fe20000410000 */
[----:B------:R-:W-:Y:S01]  /*b9e0*/  LOP3.LUT R8, R57, 0xffff0000, RZ, 0xc0, !PT ;  /* 0xffff000039087812 */ /* 0x000fe200078ec0ff */
[----:B------:R-:W-:Y:S01]  /*b9f0*/  FFMA.FTZ R24, R4, R9, -R11 ;  /* 0x0000000904187223 */ /* 0x000fe2000001080b */
[----:B------:R-:W-:Y:S01]  /*ba00*/  LOP3.LUT R28, R53, 0xffff0000, RZ, 0xc0, !PT ;  /* 0xffff0000351c7812 */ /* 0x000fe200078ec0ff */
[----:B------:R-:W-:Y:S02]  /*ba10*/  IMAD.U32 R11, R54, 0x10000, RZ ;  /* 0x00010000360b7824 */ /* 0x000fe400078e00ff */
[----:B------:R-:W-:Y:S01]  /*ba20*/  FFMA.FTZ R36, R4, R29, R31 ;  /* 0x0000001d04247223 */ /* 0x000fe2000001001f */
[----:B------:R-:W-:Y:S02]  /*ba30*/  IMAD.U32 R9, R58, 0x10000, RZ ;  /* 0x000100003a097824 */ /* 0x000fe400078e00ff */
[C---:B------:R-:W-:Y:S01]  /*ba40*/  FMUL.FTZ R37, R25.reuse, R8 ;  /* 0x0000000819257220 */ /* 0x040fe20000410000 */
[C---:B------:R-:W-:Y:S01]  /*ba50*/  FMUL.FTZ R29, R30.reuse, R11 ;  /* 0x0000000b1e1d7220 */ /* 0x040fe20000410000 */
[----:B------:R-:W-:Y:S01]  /*ba60*/  FMUL.FTZ R38, R25, R28 ;  /* 0x0000001c19267220 */ /* 0x000fe20000410000 */
[-C--:B------:R-:W-:Y:S01]  /*ba70*/  FMUL.FTZ R31, R30, R9.reuse ;  /* 0x000000091e1f7220 */ /* 0x080fe20000410000 */
[----:B------:R-:W-:Y:S01]  /*ba80*/  LOP3.LUT R26, R26, 0xffff0000, RZ, 0xc0, !PT ;  /* 0xffff00001a1a7812 */ /* 0x000fe200078ec0ff */
[----:B------:R-:W-:Y:S01]  /*ba90*/  FFMA.FTZ R29, R10, R9, -R29 ;  /* 0x000000090a1d7223 */ /* 0x000fe2000001081d */
[C---:B------:R-:W-:Y:S01]  /*baa0*/  FFMA.FTZ R25, R5.reuse, R8, -R38 ;  /* 0x0000000805197223 */ /* 0x040fe20000010826 */
[----:B------:R-:W-:Y:S01]  /*bab0*/  FFMA.FTZ R37, R5, R28, R37 ;  /* 0x0000001c05257223 */ /* 0x000fe20000010025 */
[----:B------:R-:W-:Y:S01]  /*bac0*/  LOP3.LUT R9, R54, 0xffff0000, RZ, 0xc0, !PT ;  /* 0xffff000036097812 */ /* 0x000fe200078ec0ff */
[----:B------:R-:W-:Y:S01]  /*bad0*/  FFMA.FTZ R10, R10, R11, R31 ;  /* 0x0000000b0a0a7223 */ /* 0x000fe2000001001f */
[----:B------:R-:W-:-:S02]  /*bae0*/  LOP3.LUT R27, R27, 0xffff0000, RZ, 0xc0, !PT ;  /* 0xffff00001b1b7812 */ /* 0x000fc400078ec0ff */
[----:B------:R-:W-:Y:S01]  /*baf0*/  LOP3.LUT R5, R58, 0xffff0000, RZ, 0xc0, !PT ;  /* 0xffff00003a057812 */ /* 0x000fe200078ec0ff */
[C---:B------:R-:W-:Y:S01]  /*bb00*/  FMUL.FTZ R11, R26.reuse, R9 ;  /* 0x000000091a0b7220 */ /* 0x040fe20000410000 */
[----:B------:R-:W-:Y:S02]  /*bb10*/  LOP3.LUT R8, R55, 0xffff0000, RZ, 0xc0, !PT ;  /* 0xffff000037087812 */ /* 0x000fe400078ec0ff */
        /* <DEDUP_REMOVED lines=18> */
.L_x_11472:
[----:B------:R-:W-:Y:S05]  /*bc40*/  BSYNC B1 ;  /* 0x0000000000017941 */ /* 0x000fea0003800000 */
.L_x_11471:
[----:B------:R-:W-:Y:S05]  /*bc50*/  @P2 BRA `(.L_x_11453) ;  /* 0x0000000400d42947 */ /* 0x000fea0003800000 */
[----:B0--3--:R-:W3:Y:S04]  /*bc60*/  LDL.64 R4, [R1+0x58] ;  /* 0x0000580001047983 */ /* 0x009ee80000100a00 */
[----:B------:R-:W4:Y:S01]  /*bc70*/  LDL R0, [R1+0x80] ;  /* 0x0000800001007983 */ /* 0x000f220000100800 */
[----:B---3--:R-:W-:-:S03]  /*bc80*/  IMAD.MOV.U32 R6, RZ, RZ, R4 ;  /* 0x000000ffff067224 */ /* 0x008fc600078e0004 */
[----:B------:R-:W3:Y:S01]  /*bc90*/  LDL R4, [R1+0x68] ;  /* 0x0000680001047983 */ /* 0x000ee20000100800 */
[----:B------:R-:W-:Y:S02]  /*bca0*/  IMAD.MOV.U32 R7, RZ, RZ, R5 ;  /* 0x000000ffff077224 */ /* 0x000fe400078e0005 */
[----:B----4-:R-:W-:-:S05]  /*bcb0*/  IMAD.IADD R0, R6, 0x1, R0 ;  /* 0x0000000106007824 */ /* 0x010fca00078e0200 */
[----:B------:R-:W-:-:S04]  /*bcc0*/  SHF.R.S32.HI R5, RZ, 0x1f, R0 ;  /* 0x0000001fff057819 */ /* 0x000fc80000011400 */
[CC--:B------:R-:W-:Y:S02]  /*bcd0*/  LEA.HI R6, R5.reuse, R0.reuse, RZ, 0x5 ;  /* 0x0000000005067211 */ /* 0x0c0fe400078f28ff */
[----:B------:R-:W-:-:S04]  /*bce0*/  LEA.HI R0, R5, R0, RZ, 0x3 ;  /* 0x0000000005007211 */ /* 0x000fc800078f18ff */
[----:B-----5:R-:W-:Y:S02]  /*bcf0*/  LOP3.LUT R5, R76, 0x18, R0, 0xf8, !PT ;  /* 0x000000184c057812 */ /* 0x020fe400078ef800 */
[----:B------:R-:W-:Y:S02]  /*bd00*/  SHF.R.S32.HI R6, RZ, 0x5, R6 ;  /* 0x00000005ff067819 */ /* 0x000fe40000011406 */
[----:B------:R-:W-:-:S03]  /*bd10*/  LOP3.LUT R5, R5, R75, RZ, 0x3c, !PT ;  /* 0x0000004b05057212 */ /* 0x000fc600078e3cff */
[----:B------:R-:W-:-:S04]  /*bd20*/  IMAD R6, R6, 0x1800, R74 ;  /* 0x0000180006067824 */ /* 0x000fc800078e024a */
[----:B------:R-:W-:Y:S01]  /*bd30*/  IMAD.IADD R5, R6, 0x1, R5 ;  /* 0x0000000106057824 */ /* 0x000fe200078e0205 */
[----:B------:R-:W-:Y:S02]  /*bd40*/  SHF.R.U64 R27, R32, 0x10, R33 ;  /* 0x00000010201b7819 */ /* 0x000fe40000001221 */
[--C-:B------:R-:W-:Y:S02]  /*bd50*/  SHF.R.U64 R26, R12, 0x10, R13.reuse ;  /* 0x000000100c1a7819 */ /* 0x100fe4000000120d */
[----:B------:R-:W-:Y:S02]  /*bd60*/  SHF.R.U32.HI R12, RZ, 0x10, R13 ;  /* 0x00000010ff0c7819 */ /* 0x000fe4000001160d */
[----:B------:R-:W-:Y:S02]  /*bd70*/  PRMT R48, R48, 0x5410, R27 ;  /* 0x0000541030307816 */ /* 0x000fe4000000001b */
[----:B------:R-:W-:Y:S02]  /*bd80*/  PRMT R26, R21, 0x5410, R26 ;  /* 0x00005410151a7816 */ /* 0x000fe4000000001a */
[----:B------:R-:W-:-:S02]  /*bd90*/  SHF.R.U32.HI R32, RZ, 0x10, R33 ;  /* 0x00000010ff207819 */ /* 0x000fc40000011621 */
[--C-:B------:R-:W-:Y:S02]  /*bda0*/  SHF.R.U64 R13, R14, 0x10, R15.reuse ;  /* 0x000000100e0d7819 */ /* 0x100fe4000000120f */
[----:B------:R-:W-:Y:S02]  /*bdb0*/  PRMT R45, R45, 0x5410, R12 ;  /* 0x000054102d2d7816 */ /* 0x000fe4000000000c */
[----:B------:R-:W-:Y:S01]  /*bdc0*/  SHF.R.U32.HI R14, RZ, 0x10, R15 ;  /* 0x00000010ff0e7819 */ /* 0x000fe2000001160f */
[----:B------:R-:W-:Y:S01]  /*bdd0*/  IMAD.U32 R29, R26, 0x10000, RZ ;  /* 0x000100001a1d7824 */ /* 0x000fe200078e00ff */
[--C-:B------:R-:W-:Y:S01]  /*bde0*/  SHF.R.U64 R25, R34, 0x10, R35.reuse ;  /* 0x0000001022197819 */ /* 0x100fe20000001223 */
[----:B------:R-:W-:Y:S01]  /*bdf0*/  IMAD.U32 R27, R48, 0x10000, RZ ;  /* 0x00010000301b7824 */ /* 0x000fe200078e00ff */
[----:B------:R-:W-:Y:S01]  /*be00*/  SHF.R.U32.HI R34, RZ, 0x10, R35 ;  /* 0x00000010ff227819 */ /* 0x000fe20000011623 */
[----:B------:R-:W-:Y:S01]  /*be10*/  IMAD.U32 R28, R45, 0x10000, RZ ;  /* 0x000100002d1c7824 */ /* 0x000fe200078e00ff */
[----:B------:R-:W-:-:S02]  /*be20*/  PRMT R49, R49, 0x5410, R32 ;  /* 0x0000541031317816 */ /* 0x000fc40000000020 */
[----:B------:R-:W-:Y:S02]  /*be30*/  PRMT R47, R47, 0x5410, R14 ;  /* 0x000054102f2f7816 */ /* 0x000fe4000000000e */
[----:B------:R-:W-:Y:S02]  /*be40*/  PRMT R51, R51, 0x5410, R34 ;  /* 0x0000541033337816 */ /* 0x000fe40000000022 */
[----:B------:R-:W-:Y:S01]  /*be50*/  PRMT R46, R46, 0x5410, R13 ;  /* 0x000054102e2e7816 */ /* 0x000fe2000000000d */
[----:B------:R-:W-:Y:S01]  /*be60*/  IMAD.U32 R30, R47, 0x10000, RZ ;  /* 0x000100002f1e7824 */ /* 0x000fe200078e00ff */
[----:B------:R-:W-:Y:S02]  /*be70*/  PRMT R50, R50, 0x5410, R25 ;  /* 0x0000541032327816 */ /* 0x000fe40000000019 */
[----:B---3--:R-:W-:-:S04]  /*be80*/  LEA.HI R3, R3, R4, RZ, 0x1d ;  /* 0x0000000403037211 */ /* 0x008fc800078fe8ff */
[----:B------:R-:W-:Y:S01]  /*be90*/  SHF.R.S32.HI R4, RZ, 0x1f, R3 ;  /* 0x0000001fff047819 */ /* 0x000fe20000011403 */
[----:B------:R-:W-:-:S03]  /*bea0*/  IMAD.SHL.U32 R0, R3, 0x8, RZ ;  /* 0x0000000803007824 */ /* 0x000fc600078e00ff */
[----:B------:R-:W-:Y:S02]  /*beb0*/  LEA.HI R4, R4, R3, RZ, 0x2 ;  /* 0x0000000304047211 */ /* 0x000fe400078f10ff */
[----:B------:R-:W-:Y:S02]  /*bec0*/  LOP3.LUT R0, R76, 0x18, R0, 0xf8, !PT ;  /* 0x000000184c007812 */ /* 0x000fe400078ef800 */
[----:B------:R-:W-:Y:S02]  /*bed0*/  SHF.R.S32.HI R4, RZ, 0x2, R4 ;  /* 0x00000002ff047819 */ /* 0x000fe40000011404 */
[----:B------:R-:W-:-:S03]  /*bee0*/  LOP3.LUT R3, R0, R75, RZ, 0x3c, !PT ;  /* 0x0000004b00037212 */ /* 0x000fc600078e3cff */
[----:B------:R-:W-:-:S04]  /*bef0*/  IMAD R4, R4, 0x1800, R74 ;  /* 0x0000180004047824 */ /* 0x000fc800078e024a */
[----:B------:R-:W-:-:S04]  /*bf00*/  IMAD.IADD R3, R4, 0x1, R3 ;  /* 0x0000000104037824 */ /* 0x000fc800078e0203 */
[----:B------:R-:W-:Y:S01]  /*bf10*/  IMAD R3, R3, 0x2, R2 ;  /* 0x0000000203037824 */ /* 0x000fe200078e0202 */
[----:B------:R-:W-:-:S04]  /*bf20*/  LEA R0, R5, UR40, 0x1 ;  /* 0x0000002805007c11 */ /* 0x000fc8000f8e08ff */
[----:B------:R-:W0:Y:S04]  /*bf30*/  LDS.128 R8, [R3+0xc400] ;  /* 0x00c4000003087984 */ /* 0x000e280000000c00 */
[----:B------:R-:W3:Y:S01]  /*bf40*/  LDS.128 R4, [R0] ;  /* 0x0000000000047984 */ /* 0x000ee20000000c00 */
[----:B0-----:R-:W-:Y:S02]  /*bf50*/  IMAD.U32 R20, R8, 0x10000, RZ ;  /* 0x0001000008147824 */ /* 0x001fe400078e00ff */
[----:B------:R-:W-:Y:S02]  /*bf60*/  IMAD.U32 R21, R9, 0x10000, RZ ;  /* 0x0001000009157824 */ /* 0x000fe400078e00ff */
[----:B---3--:R-:W-:Y:S02]  /*bf70*/  IMAD.U32 R12, R4, 0x10000, RZ ;  /* 0x00010000040c7824 */ /* 0x008fe400078e00ff */
[C---:B------:R-:W-:Y:S01]  /*bf80*/  FMUL.FTZ R31, R20.reuse, R29 ;  /* 0x0000001d141f7220 */ /* 0x040fe20000410000 */
[----:B------:R-:W-:Y:S01]  /*bf90*/  FMUL.FTZ R33, R20, R27 ;  /* 0x0000001b14217220 */ /* 0x000fe20000410000 */
[----:B------:R-:W-:-:S02]  /*bfa0*/  IMAD.U32 R13, R5, 0x10000, RZ ;  /* 0x00010000050d7824 */ /* 0x000fc400078e00ff */
[----:B------:R-:W-:Y:S01]  /*bfb0*/  FMUL.FTZ R32, R21, R28 ;  /* 0x0000001c15207220 */ /* 0x000fe20000410000 */
[----:B------:R-:W-:Y:S02]  /*bfc0*/  IMAD.U32 R20, R49, 0x10000, RZ ;  /* 0x0001000031147824 */ /* 0x000fe400078e00ff */
[C---:B------:R-:W-:Y:S01]  /*bfd0*/  FFMA.FTZ R31, R12.reuse, R27, -R31 ;  /* 0x0000001b0c1f7223 */ /* 0x040fe2000001081f */
[----:B------:R-:W-:Y:S02]  /*bfe0*/  IMAD.U32 R25, R11, 0x10000, RZ ;  /* 0x000100000b197824 */ /* 0x000fe400078e00ff */
[----:B------:R-:W-:Y:S01]  /*bff0*/  FFMA.FTZ R33, R12, R29, R33 ;  /* 0x0000001d0c217223 */ /* 0x000fe20000010021 */
[----:B------:R-:W-:Y:S02]  /*c000*/  IMAD.U32 R12, R51, 0x10000, RZ ;  /* 0x00010000330c7824 */ /* 0x000fe400078e00ff */
[-C--:B------:R-:W-:Y:S01]  /*c010*/  FMUL.FTZ R34, R21, R20.reuse ;  /* 0x0000001415227220 */ /* 0x080fe20000410000 */
[----:B------:R-:W-:Y:S01]  /*c020*/  FFMA.FTZ R32, R13, R20, -R32 ;  /* 0x000000140d207223 */ /* 0x000fe20000010820 */
[----:B------:R-:W-:-:S02]  /*c030*/  IMAD.U32 R15, R7, 0x10000, RZ ;  /* 0x00010000070f7824 */ /* 0x000fc400078e00ff */
[C---:B------:R-:W-:Y:S01]  /*c040*/  FMUL.FTZ R20, R25.reuse, R30 ;  /* 0x0000001e19147220 */ /* 0x040fe20000410000 */
[----:B------:R-:W-:Y:S01]  /*c050*/  LOP3.LUT R8, R8, 0xffff0000, RZ, 0xc0, !PT ;  /* 0xffff000008087812 */ /* 0x000fe200078ec0ff */
[----:B------:R-:W-:Y:S01]  /*c060*/  FMUL.FTZ R25, R25, R12 ;  /* 0x0000000c19197220 */ /* 0x000fe20000410000 */
[----:B------:R-:W-:Y:S01]  /*c070*/  LOP3.LUT R21, R26, 0xffff0000, RZ, 0xc0, !PT ;  /* 0xffff00001a157812 */ /* 0x000fe200078ec0ff */
[----:B------:R-:W-:Y:S01]  /*c080*/  FFMA.FTZ R34, R13, R28, R34 ;  /* 0x0000001c0d227223 */ /* 0x000fe20000010022 */
[C---:B------:R-:W-:Y:S01]  /*c090*/  FFMA.FTZ R35, R15.reuse, R12, -R20 ;  /* 0x0000000c0f237223 */ /* 0x040fe20000010814 */
[----:B------:R-:W-:Y:S01]  /*c0a0*/  LOP3.LUT R13, R48, 0xffff0000, RZ, 0xc0, !PT ;  /* 0xffff0000300d7812 */ /* 0x000fe200078ec0ff */
[----:B------:R-:W-:Y:S01]  /*c0b0*/  FFMA.FTZ R30, R15, R30, R25 ;  /* 0x0000001e0f1e7223 */ /* 0x000fe20000010019 */
[----:B------:R-:W-:Y:S02]  /*c0c0*/  LOP3.LUT R9, R9, 0xffff0000, RZ, 0xc0, !PT ;  /* 0xffff000009097812 */ /* 0x000fe400078ec0ff */
[----:B------:R-:W-:Y:S01]  /*c0d0*/  LOP3.LUT R20, R45, 0xffff0000, RZ, 0xc0, !PT ;  /* 0xffff00002d147812 */ /* 0x000fe200078ec0ff */
[----:B------:R-:W-:Y:S01]  /*c0e0*/  FMUL.FTZ R15, R8, R21 ;  /* 0x00000015080f7220 */ /* 0x000fe20000410000 */
[----:B------:R-:W-:-:S02]  /*c0f0*/  LOP3.LUT R4, R4, 0xffff0000, RZ, 0xc0, !PT ;  /* 0xffff000004047812 */ /* 0x000fc400078ec0ff */
[----:B------:R-:W-:Y:S01]  /*c100*/  LOP3.LUT R12, R49, 0xffff0000, RZ, 0xc0, !PT ;  /* 0xffff0000310c7812 */ /* 0x000fe200078ec0ff */
[-C--:B------:R-:W-:Y:S01]  /*c110*/  FMUL.FTZ R25, R8, R13.reuse ;  /* 0x0000000d08197220 */ /* 0x080fe20000410000 */
[----:B------:R-:W-:Y:S01]  /*c120*/  LOP3.LUT R5, R5, 0xffff0000, RZ, 0xc0, !PT ;  /* 0xffff000005057812 */ /* 0x000fe200078ec0ff */
[C---:B------:R-:W-:Y:S01]  /*c130*/  FMUL.FTZ R8, R9.reuse, R20 ;  /* 0x0000001409087220 */ /* 0x040fe20000410000 */
[----:B------:R-:W-:Y:S01]  /*c140*/  FFMA.FTZ R26, R4, R13, -R15 ;  /* 0x0000000d041a7223 */ /* 0x000fe2000001080f */
[----:B------:R-:W-:Y:S01]  /*c150*/  FMUL.FTZ R9, R9, R12 ;  /* 0x0000000c09097220 */ /* 0x000fe20000410000 */
[----:B------:R-:W-:Y:S02]  /*c160*/  IMAD.U32 R24, R10, 0x10000, RZ ;  /* 0x000100000a187824 */ /* 0x000fe400078e00ff */
[----:B------:R-:W-:Y:S02]  /*c170*/  IMAD.U32 R15, R46, 0x10000, RZ ;  /* 0x000100002e0f7824 */ /* 0x000fe400078e00ff */
[----:B------:R-:W-:-:S02]  /*c180*/  IMAD.U32 R13, R50, 0x10000, RZ ;  /* 0x00010000320d7824 */ /* 0x000fc400078e00ff */
[----:B------:R-:W-:Y:S01]  /*c190*/  FFMA.FTZ R28, R4, R21, R25 ;  /* 0x00000015041c7223 */ /* 0x000fe20000010019 */
[C---:B------:R-:W-:Y:S01]  /*c1a0*/  FFMA.FTZ R21, R5.reuse, R12, -R8 ;  /* 0x0000000c05157223 */ /* 0x040fe20000010808 */
[----:B------:R-:W-:Y:S01]  /*c1b0*/  FFMA.FTZ R25, R5, R20, R9 ;  /* 0x0000001405197223 */ /* 0x000fe20000010009 */
[----:B------:R-:W-:Y:S01]  /*c1c0*/  IMAD.U32 R14, R6, 0x10000, RZ ;  /* 0x00010000060e7824 */ /* 0x000fe200078e00ff */
[----:B------:R-:W-:Y:S01]  /*c1d0*/  LOP3.LUT R10, R10, 0xffff0000, RZ, 0xc0, !PT ;  /* 0xffff00000a0a7812 */ /* 0x000fe200078ec0ff */
[C---:B------:R-:W-:Y:S01]  /*c1e0*/  FMUL.FTZ R27, R24.reuse, R15 ;  /* 0x0000000f181b7220 */ /* 0x040fe20000410000 */
[----:B------:R-:W-:Y:S01]  /*c1f0*/  LOP3.LUT R11, R11, 0xffff0000, RZ, 0xc0, !PT ;  /* 0xffff00000b0b7812 */ /* 0x000fe200078ec0ff */
[----:B------:R-:W-:Y:S01]  /*c200*/  FMUL.FTZ R29, R24, R13 ;  /* 0x0000000d181d7220 */ /* 0x000fe20000410000 */
[----:B------:R-:W-:Y:S02]  /*c210*/  LOP3.LUT R9, R46, 0xffff0000, RZ, 0xc0, !PT ;  /* 0xffff00002e097812 */ /* 0x000fe400078ec0ff */
[----:B------:R-:W-:-:S02]  /*c220*/  LOP3.LUT R8, R47, 0xffff0000, RZ, 0xc0, !PT ;  /* 0xffff00002f087812 */ /* 0x000fc400078ec0ff */
[----:B------:R-:W-:Y:S02]  /*c230*/  LOP3.LUT R5, R50, 0xffff0000, RZ, 0xc0, !PT ;  /* 0xffff000032057812 */ /* 0x000fe400078ec0ff */
[----:B------:R-:W-:Y:S01]  /*c240*/  LOP3.LUT R4, R51, 0xffff0000, RZ, 0xc0, !PT ;  /* 0xffff000033047812 */ /* 0x000fe200078ec0ff */
[----:B------:R-:W-:Y:S01]  /*c250*/  FFMA.FTZ R27, R14, R13, -R27 ;  /* 0x0000000d0e1b7223 */ /* 0x000fe2000001081b */
        /* <DEDUP_REMOVED lines=21> */
.L_x_11453:
[----:B------:R-:W-:Y:S05]  /*c3b0*/  BSYNC B0 ;  /* 0x0000000000007941 */ /* 0x000fea0003800000 */
.L_x_11446:
        /* <DEDUP_REMOVED lines=8> */
.L_x_11444:
[----:B0--3--:R-:W-:-:S05]  /*c440*/  IMAD.U32 R0, RZ, RZ, UR39 ;  /* 0x00000027ff007e24 */ /* 0x009fca000f8e00ff */
[----:B------:R-:W-:-:S13]  /*c450*/  ISETP.NE.AND P0, PT, R0, 0x3, PT ;  /* 0x000000030000780c */ /* 0x000fda0003f05270 */
[----:B------:R-:W-:Y:S05]  /*c460*/  @!P0 BRA `(.L_x_11473) ;  /* 0x0000000000048947 */ /* 0x000fea0003800000 */
[----:B------:R-:W-:Y:S01]  /*c470*/  BPT.TRAP 0x1 ;  /* 0x000000040000795c */ /* 0x000fe20000300000 */
.L_x_11473:
[----:B------:R-:W-:Y:S01]  /*c480*/  IMAD R0, R18, 0x8, R2 ;  /* 0x0000000812007824 */ /* 0x000fe200078e0202 */
[----:B--2-4-:R-:W-:-:S04]  /*c490*/  SHF.L.U32 R5, R23, 0x1f, RZ ;  /* 0x0000001f17057819 */ /* 0x014fc800000006ff */
[----:B------:R0:W2:Y:S01]  /*c4a0*/  SYNCS.PHASECHK.TRANS64.TRYWAIT P1, [R0+URZ+0x2d830], R5 ;  /* 0x02d83005000075a7 */ /* 0x0000a2000802017f */
[----:B------:R-:W-:Y:S05]  /*c4b0*/  @!P0 BRA `(.L_x_11474) ;  /* 0x0000000000048947 */ /* 0x000fea0003800000 */
[----:B------:R-:W-:Y:S01]  /*c4c0*/  BPT.TRAP 0x1 ;  /* 0x000000040000795c */ /* 0x000fe20000300000 */
.L_x_11474:
[----:B------:R-:W-:Y:S01]  /*c4d0*/  VIADD R3, R2, 0x15400 ;  /* 0x0001540002037836 */ /* 0x000fe20000000000 */
[----:B------:R-:W-:Y:S01]  /*c4e0*/  LOP3.LUT R6, R44, 0x10000, RZ, 0xfc, !PT ;  /* 0x000100002c067812 */ /* 0x000fe200078efcff */
[----:B------:R-:W-:-:S03]  /*c4f0*/  IMAD.MOV.U32 R7, RZ, RZ, -0x7fffffe0 ;  /* 0x80000020ff077424 */ /* 0x000fc600078e00ff */
[----:B------:R-:W-:Y:S02]  /*c500*/  SHF.R.U32.HI R3, RZ, 0x4, R3 ;  /* 0x00000004ff037819 */ /* 0x000fe40000011603 */
[----:B------:R3:W-:Y:S02]  /*c510*/  STL.64 [R1+0x8], R6 ;  /* 0x0000080601007387 */ /* 0x0007e40000100a00 */
[----:B------:R-:W-:-:S04]  /*c520*/  LOP3.LUT R3, R3, 0x3fff, RZ, 0xc0, !PT ;  /* 0x00003fff03037812 */ /* 0x000fc800078ec0ff */
[----:B------:R-:W-:-:S05]  /*c530*/  LOP3.LUT R3, R3, 0x10000, RZ, 0xfc, !PT ;  /* 0x0001000003037812 */ /* 0x000fca00078efcff */
[----:B------:R3:W-:Y:S01]  /*c540*/  STL [R1+0x48], R3 ;  /* 0x0000480301007387 */ /* 0x0007e20000100800 */
[----:B--2---:R-:W-:Y:S05]  /*c550*/  @P1 BRA `(.L_x_11475) ;  /* 0x0000000000081947 */ /* 0x004fea0003800000 */
[----:B------:R-:W2:Y:S02]  /*c560*/  SYNCS.PHASECHK.TRANS64.TRYWAIT P1, [R0+URZ+0x2d830], R5 ;  /* 0x02d83005000075a7 */ /* 0x000ea4000802017f */
[----:B--2---:R-:W-:Y:S05]  /*c570*/  @!P1 BRA `(.L_x_11476) ;  /* 0x0000019000789947 */ /* 0x004fea0003800000 */
.L_x_11475:
[----:B---3--:R-:W3:Y:S04]  /*c580*/  LDL R3, [R1+0x48] ;  /* 0x0000480001037983 */ /* 0x008ee80000100800 */
[----:B------:R-:W4:Y:S01]  /*c590*/  LDL.64 R10, [R1+0x8] ;  /* 0x00000800010a7983 */ /* 0x000f220000100a00 */
[----:B0-2---:R-:W-:Y:S01]  /*c5a0*/  IMAD.MOV.U32 R5, RZ, RZ, -0x7fffffe0 ;  /* 0x80000020ff057424 */ /* 0x005fe200078e00ff */
[----:B------:R-:W-:Y:S05]  /*c5b0*/  WARPSYNC.ALL ;  /* 0x0000000000007948 */ /* 0x000fea0003800000 */
[----:B------:R-:W-:Y:S01]  /*c5c0*/  R2UR UR7, R5 ;  /* 0x00000000050772ca */ /* 0x000fe200000e0000 */
[----:B-1---5:R-:W-:Y:S01]  /*c5d0*/  WARPGROUP.ARRIVE ;  /* 0x00000000000079c5 */ /* 0x022fe20000000000 */
[----:B------:R-:W-:-:S02]  /*c5e0*/  IMAD.MOV.U32 R91, RZ, RZ, -0x7fffffe0 ;  /* 0x80000020ff5b7424 */ /* 0x000fc400078e00ff */
[----:B------:R-:W-:Y:S02]  /*c5f0*/  IMAD.MOV.U32 R7, RZ, RZ, -0x7fffffe0 ;  /* 0x80000020ff077424 */ /* 0x000fe400078e00ff */
[----:B------:R-:W-:Y:S02]  /*c600*/  IMAD.MOV.U32 R21, RZ, RZ, -0x7fffffe0 ;  /* 0x80000020ff157424 */ /* 0x000fe400078e00ff */
[----:B------:R-:W-:Y:S02]  /*c610*/  IMAD.MOV.U32 R15, RZ, RZ, -0x7fffffe0 ;  /* 0x80000020ff0f7424 */ /* 0x000fe400078e00ff */
[----:B------:R-:W-:Y:S02]  /*c620*/  IMAD.MOV.U32 R13, RZ, RZ, -0x7fffffe0 ;  /* 0x80000020ff0d7424 */ /* 0x000fe400078e00ff */
[----:B------:R-:W-:Y:S02]  /*c630*/  IMAD.MOV.U32 R9, RZ, RZ, -0x7fffffe0 ;  /* 0x80000020ff097424 */ /* 0x000fe400078e00ff */
[----:B------:R-:W-:-:S02]  /*c640*/  IMAD.MOV.U32 R5, RZ, RZ, -0x7fffffe0 ;  /* 0x80000020ff057424 */ /* 0x000fc400078e00ff */
[----:B---3--:R-:W-:Y:S01]  /*c650*/  IMAD R4, R18, 0x600, R3 ;  /* 0x0000060012047824 */ /* 0x008fe200078e0203 */
[C---:B----4-:R-:W-:Y:S01]  /*c660*/  R2UR UR4, R10.reuse ;  /* 0x000000000a0472ca */ /* 0x050fe200000e0000 */
[----:B------:R-:W-:Y:S01]  /*c670*/  VIADD R90, R10, 0x2 ;  /* 0x000000020a5a7836 */ /* 0x000fe20000000000 */
[----:B------:R-:W-:Y:S01]  /*c680*/  R2UR UR5, R11 ;  /* 0x000000000b0572ca */ /* 0x000fe200000e0000 */
[C---:B------:R-:W-:Y:S01]  /*c690*/  VIADD R6, R4.reuse, 0x2 ;  /* 0x0000000204067836 */ /* 0x040fe20000000000 */
[----:B------:R-:W-:Y:S01]  /*c6a0*/  R2UR UR6, R4 ;  /* 0x00000000040672ca */ /* 0x000fe200000e0000 */
[C---:B------:R-:W-:Y:S01]  /*c6b0*/  VIADD R20, R10.reuse, 0x300 ;  /* 0x000003000a147836 */ /* 0x040fe20000000000 */
[----:B------:R0:W-:Y:S01]  /*c6c0*/  STL.64 [R1+0x30], R90 ;  /* 0x0000305a01007387 */ /* 0x0001e20000100a00 */
[C---:B------:R-:W-:Y:S02]  /*c6d0*/  VIADD R14, R10.reuse, 0x302 ;  /* 0x000003020a0e7836 */ /* 0x040fe40000000000 */
[C---:B------:R-:W-:Y:S01]  /*c6e0*/  VIADD R12, R10.reuse, 0x600 ;  /* 0x000006000a0c7836 */ /* 0x040fe20000000000 */
[----:B------:R0:W-:Y:S01]  /*c6f0*/  STL.64 [R1+0x28], R20 ;  /* 0x0000281401007387 */ /* 0x0001e20000100a00 */
[----:B------:R-:W-:-:S03]  /*c700*/  VIADD R8, R10, 0x602 ;  /* 0x000006020a087836 */ /* 0x000fc60000000000 */
[----:B------:R0:W-:Y:S03]  /*c710*/  STL.64 [R1+0x20], R14 ;  /* 0x0000200e01007387 */ /* 0x0001e60000100a00 */
[----:B------:R-:W-:Y:S01]  /*c720*/  HGMMA.64x128x16.F32.BF16 R24, gdesc[UR4], RZ, !UPT, gsb0 ;  /* 0x01e00000041879f0 */ /* 0x000fe2000c0018ff */
[----:B------:R-:W-:Y:S01]  /*c730*/  R2UR UR4, R90 ;  /* 0x000000005a0472ca */ /* 0x000fe200000e0000 */
[----:B------:R0:W-:Y:S01]  /*c740*/  STL.64 [R1+0x18], R12 ;  /* 0x0000180c01007387 */ /* 0x0001e20000100a00 */
[----:B------:R-:W-:Y:S02]  /*c750*/  R2UR UR5, R91 ;  /* 0x000000005b0572ca */ /* 0x000fe400000e0000 */
[----:B------:R-:W-:Y:S01]  /*c760*/  R2UR UR6, R6 ;  /* 0x00000000060672ca */ /* 0x000fe200000e0000 */
[----:B------:R-:W-:Y:S01]  /*c770*/  VIADD R6, R4, 0x200 ;  /* 0x0000020004067836 */ /* 0x000fe20000000000 */
[----:B------:R-:W-:Y:S01]  /*c780*/  R2UR UR7, R7 ;  /* 0x00000000070772ca */ /* 0x000fe200000e0000 */
[----:B------:R-:W-:Y:S01]  /*c790*/  IMAD.MOV.U32 R7, RZ, RZ, -0x7fffffe0 ;  /* 0x80000020ff077424 */ /* 0x000fe200078e00ff */
[----:B------:R0:W-:Y:S01]  /*c7a0*/  STL.64 [R1+0x10], R8 ;  /* 0x0000100801007387 */ /* 0x0001e20000100a00 */
[----:B------:R-:W-:-:S02]  /*c7b0*/  WARPGROUP.DEPBAR.LE gsb0, 0x0 ;  /* 0x00008000000079c5 */ /* 0x000fc40000010000 */
[----:B------:R-:W-:-:S08]  /*c7c0*/  WARPGROUP.ARRIVE ;  /* 0x00000000000079c5 */ /* 0x000fd00000000000 */
[----:B------:R-:W-:Y:S01]  /*c7d0*/  HGMMA.64x128x16.F32.BF16 R24, gdesc[UR4], R24, gsb0 ;  /* 0x01e00000041879f0 */ /* 0x000fe20008001818 */
[----:B------:R-:W-:Y:S02]  /*c7e0*/  R2UR UR4, R20 ;  /* 0x00000000140472ca */ /* 0x000fe400000e0000 */
[----:B------:R-:W-:Y:S02]  /*c7f0*/  R2UR UR5, R21 ;  /* 0x00000000150572ca */ /* 0x000fe400000e0000 */
[----:B------:R-:W-:Y:S01]  /*c800*/  R2UR UR6, R6 ;  /* 0x00000000060672ca */ /* 0x000fe200000e0000 */
[----:B------:R-:W-:Y:S01]  /*c810*/  VIADD R6, R4, 0x202 ;  /* 0x0000020204067836 */ /* 0x000fe20000000000 */
[----:B------:R-:W-:Y:S01]  /*c820*/  R2UR UR7, R7 ;  /* 0x00000000070772ca */ /* 0x000fe200000e0000 */
[----:B------:R-:W-:Y:S01]  /*c830*/  IMAD.MOV.U32 R7, RZ, RZ, -0x7fffffe0 ;  /* 0x80000020ff077424 */ /* 0x000fe200078e00ff */
[----:B------:R-:W-:Y:S02]  /*c840*/  WARPGROUP.DEPBAR.LE gsb0, 0x0 ;  /* 0x00008000000079c5 */ /* 0x000fe40000010000 */
[----:B------:R-:W-:-:S09]  /*c850*/  WARPGROUP.ARRIVE ;  /* 0x00000000000079c5 */ /* 0x000fd20000000000 */
[----:B------:R-:W-:Y:S01]  /*c860*/  HGMMA.64x128x16.F32.BF16 R24, gdesc[UR4], R24, gsb0 ;  /* 0x01e00000041879f0 */ /* 0x000fe20008001818 */
[----:B------:R-:W-:Y:S02]  /*c870*/  R2UR UR4, R14 ;  /* 0x000000000e0472ca */ /* 0x000fe400000e0000 */
[----:B------:R-:W-:Y:S02]  /*c880*/  R2UR UR5, R15 ;  /* 0x000000000f0572ca */ /* 0x000fe400000e0000 */
[----:B------:R-:W-:Y:S01]  /*c890*/  R2UR UR6, R6 ;  /* 0x00000000060672ca */ /* 0x000fe200000e0000 */
[C---:B------:R-:W-:Y:S01]  /*c8a0*/  VIADD R6, R4.reuse, 0x400 ;  /* 0x0000040004067836 */ /* 0x040fe20000000000 */
[----:B------:R-:W-:Y:S01]  /*c8b0*/  R2UR UR7, R7 ;  /* 0x00000000070772ca */ /* 0x000fe200000e0000 */
[----:B------:R-:W-:Y:S02]  /*c8c0*/  IMAD.MOV.U32 R7, RZ, RZ, -0x7fffffe0 ;  /* 0x80000020ff077424 */ /* 0x000fe400078e00ff */
[----:B------:R-:W-:Y:S01]  /*c8d0*/  VIADD R4, R4, 0x402 ;  /* 0x0000040204047836 */ /* 0x000fe20000000000 */
[----:B------:R-:W-:-:S02]  /*c8e0*/  WARPGROUP.DEPBAR.LE gsb0, 0x0 ;  /* 0x00008000000079c5 */ /* 0x000fc40000010000 */
[----:B------:R-:W-:-:S07]  /*c8f0*/  WARPGROUP.ARRIVE ;  /* 0x00000000000079c5 */ /* 0x000fce0000000000 */
[----:B------:R-:W-:Y:S01]  /*c900*/  HGMMA.64x128x16.F32.BF16 R24, gdesc[UR4], R24, gsb0 ;  /* 0x01e00000041879f0 */ /* 0x000fe20008001818 */
[----:B------:R-:W-:Y:S02]  /*c910*/  R2UR UR4, R12 ;  /* 0x000000000c0472ca */ /* 0x000fe400000e0000 */
[----:B------:R-:W-:Y:S02]  /*c920*/  R2UR UR5, R13 ;  /* 0x000000000d0572ca */ /* 0x000fe400000e0000 */
[----:B------:R-:W-:Y:S02]  /*c930*/  R2UR UR6, R6 ;  /* 0x00000000060672ca */ /* 0x000fe400000e0000 */
[----:B------:R-:W-:Y:S01]  /*c940*/  R2UR UR7, R7 ;  /* 0x00000000070772ca */ /* 0x000fe200000e0000 */
[----:B------:R-:W-:Y:S02]  /*c950*/  WARPGROUP.DEPBAR.LE gsb0, 0x0 ;  /* 0x00008000000079c5 */ /* 0x000fe40000010000 */
[----:B------:R-:W-:-:S10]  /*c960*/  WARPGROUP.ARRIVE ;  /* 0x00000000000079c5 */ /* 0x000fd40000000000 */
        /* <DEDUP_REMOVED lines=11> */
.L_x_11477:
[----:B------:R-:W2:Y:S01]  /*ca20*/  LDL R90, [R1+0x98] ;  /* 0x00009800015a7983 */ /* 0x000ea20000100800 */
[----:B------:R-:W0:Y:S01]  /*ca30*/  LDC R142, c[0x0][0x448] ;  /* 0x00011200ff8e7b82 */ /* 0x000e220000000800 */
[----:B------:R-:W-:Y:S02]  /*ca40*/  ULDC UR4, c[0x0][0x9d8] ;  /* 0x0002760000047ab9 */ /* 0x000fe40000000800 */
[----:B------:R-:W2:Y:S01]  /*ca50*/  LDL R89, [R1+0x60] ;  /* 0x0000600001597983 */ /* 0x000ea20000100800 */
        /* <DEDUP_REMOVED lines=21> */
[----:B------:R-:W-:Y:S01]  /*cbb0*/  FMUL.FTZ R45, R60, UR4 ;  /* 0x000000043c2d7c20 */ /* 0x000fe20008410000 */
[----:B------:R-:W-:-:S02]  /*cbc0*/  IMAD.MOV.U32 R73, RZ, RZ, -0x80 ;  /* 0xffffff80ff497424 */ /* 0x000fc400078e00ff */
[----:B------:R-:W-:Y:S01]  /*cbd0*/  FMUL.FTZ R52, R67, UR4 ;  /* 0x0000000443347c20 */ /* 0x000fe20008410000 */
[----:B------:R-:W-:Y:S01]  /*cbe0*/  FMUL.FTZ R60, R75, UR4 ;  /* 0x000000044b3c7c20 */ /* 0x000fe20008410000 */
[----:B------:R-:W-:Y:S01]  /*cbf0*/  FMUL.FTZ R67, R81, UR4 ;  /* 0x0000000451437c20 */ /* 0x000fe20008410000 */
[----:B------:R-:W-:Y:S01]  /*cc00*/  VIADD R0, R0, 0x2d840 ;  /* 0x0002d84000007836 */ /* 0x000fe20000000000 */
[----:B------:R-:W-:Y:S01]  /*cc10*/  ULDC.64 UR6, c[0x0][0x9e0] ;  /* 0x0002780000067ab9 */ /* 0x000fe20000000a00 */
[----:B------:R-:W-:Y:S02]  /*cc20*/  IMAD.U32 R75, RZ, RZ, UR38 ;  /* 0x00000026ff4b7e24 */ /* 0x000fe4000f8e00ff */
        /* <DEDUP_REMOVED lines=11> */
[----:B------:R-:W-:Y:S01]  /*cce0*/  UISETP.GE.AND UP0, UPT, UR7, 0x1, UPT ;  /* 0x000000010700788c */ /* 0x000fe2000bf06270 */
        /* <DEDUP_REMOVED lines=10> */
[----:B------:R-:W-:Y:S01]  /*cd90*/  LOP3.LUT R22, R22, 0xffffffdf, RZ, 0xc0, !PT ;  /* 0xffffffdf16167812 */ /* 0x000fe200078ec0ff */
        /* <DEDUP_REMOVED lines=19> */
[----:B------:R-:W-:Y:S01]  /*ced0*/  @P1 LOP3.LUT R22, R22, 0x20, RZ, 0xfc, !PT ;  /* 0x0000002016161812 */ /* 0x000fe200078efcff */
[----:B------:R-:W-:Y:S01]  /*cee0*/  FMUL.FTZ R86, R86, UR4 ;  /* 0x0000000456567c20 */ /* 0x000fe20008410000 */
[----:B------:R3:W-:Y:S01]  /*cef0*/  SYNCS.ARRIVE.TRANS64.RED.A1T0 RZ, [R0+URZ], RZ ;  /* 0x000000ff00ff79a7 */ /* 0x0007e2000810043f */
[----:B------:R-:W4:Y:S01]  /*cf00*/  MUFU.TANH R3, R3 ;  /* 0x0000000300037308 */ /* 0x000f220000002400 */
[----:B------:R-:W-:Y:S01]  /*cf10*/  ULDC UR52, c[0x0][0x9dc] ;  /* 0x0002770000347ab9 */ /* 0x000fe20000000800 */
[----:B------:R-:W-:Y:S01]  /*cf20*/  LEA R77, R88, 0xffffff80, 0x7 ;  /* 0xffffff80584d7811 */ /* 0x000fe200078e38ff */
[----:B------:R-:W-:-:S05]  /*cf30*/  ULOP3.LUT UR52, URZ, UR52, URZ, 0x33, !UPT ;  /* 0x000000343f347292 */ /* 0x000fca000f8e333f */
        /* <DEDUP_REMOVED lines=27> */
[----:B------:R-:W3:Y:S01]  /*d0f0*/  MUFU.TANH R37, R37 ;  /* 0x0000002500257308 */ /* 0x000ee20000002400 */
[----:B--2---:R-:W-:-:S04]  /*d100*/  IMAD.IADD R70, R90, 0x1, R89 ;  /* 0x000000015a467824 */ /* 0x004fc800078e0259 */
[----:B0-----:R-:W-:-:S03]  /*d110*/  @P1 IMAD.HI.U32 R71, R70, R71, RZ ;  /* 0x0000004746471227 */ /* 0x001fc600078e00ff */
[----:B------:R-:W0:Y:S02]  /*d120*/  MUFU.TANH R38, R38 ;  /* 0x0000002600267308 */ /* 0x000e240000002400 */
[----:B-1----:R-:W-:Y:S01]  /*d130*/  @P1 SHF.R.U32.HI R70, RZ, R72, R71 ;  /* 0x00000048ff461219 */ /* 0x002fe20000011647 */
[----:B------:R-:W-:Y:S02]  /*d140*/  IMAD R72, R88, R73, 0x80 ;  /* 0x0000008058487424 */ /* 0x000fe400078e0249 */
[----:B------:R-:W-:Y:S01]  /*d150*/  FMUL.FTZ R71, R85, UR4 ;  /* 0x0000000455477c20 */ /* 0x000fe20008410000 */
[----:B------:R-:W-:Y:S01]  /*d160*/  FMUL.FTZ R73, R87, UR4 ;  /* 0x0000000457497c20 */ /* 0x000fe20008410000 */
[----:B------:R-:W-:Y:S01]  /*d170*/  PLOP3.LUT P1, PT, PT, PT, UP0, 0x40, 0x0 ;  /* 0x000000000000781c */ /* 0x000fe20003f2e808 */
[----:B------:R-:W1:Y:S01]  /*d180*/  SHFL.IDX PT, R81, R70, RZ, 0x1c1f ;  /* 0x001c1fff46517589 */ /* 0x000e6200000e0000 */
[----:B------:R-:W-:Y:S01]  /*d190*/  VIADD R75, R72, 0x1 ;  /* 0x00000001484b7836 */ /* 0x000fe20000000000 */
[----:B------:R-:W2:Y:S03]  /*d1a0*/  MUFU.TANH R39, R39 ;  /* 0x0000002700277308 */ /* 0x000ea60000002400 */
[----:B------:R-:W-:-:S02]  /*d1b0*/  IMAD R74, R156, -0x2, R75 ;  /* 0xfffffffe9c4a7824 */ /* 0x000fc400078e024b */
[----:B------:R-:W-:-:S03]  /*d1c0*/  IMAD.IADD R75, R155, 0x1, R72 ;  /* 0x000000019b4b7824 */ /* 0x000fc600078e0248 */
[----:B------:R-:W0:Y:S01]  /*d1d0*/  MUFU.TANH R40, R40 ;  /* 0x0000002800287308 */ /* 0x000e220000002400 */
[----:B------:R-:W-:Y:S01]  /*d1e0*/  IADD3 R74, -R154, R74, R155 ;  /* 0x0000004a9a4a7210 */ /* 0x000fe20007ffe19b */
[----:B------:R-:W-:-:S04]  /*d1f0*/  IMAD R80, R156, -0x2, R75 ;  /* 0xfffffffe9c507824 */ /* 0x000fc800078e024b */
[C---:B------:R-:W-:Y:S02]  /*d200*/  VIADD R79, R74.reuse, UR6 ;  /* 0x000000064a4f7c36 */ /* 0x040fe40008000000 */
[----:B------:R-:W0:Y:S01]  /*d210*/  MUFU.TANH R41, R41 ;  /* 0x0000002900297308 */ /* 0x000e220000002400 */
[----:B------:R-:W-:Y:S02]  /*d220*/  VIADD R78, R74, UR52 ;  /* 0x000000344a4e7c36 */ /* 0x000fe40008000000 */
[----:B-1----:R-:W-:Y:S02]  /*d230*/  VIADDMNMX R76, R81, R79, R80, PT ;  /* 0x0000004f514c7246 */ /* 0x002fe40003800150 */
[----:B------:R-:W-:-:S03]  /*d240*/  IMAD.IADD R75, R78, 0x1, R81 ;  /* 0x000000014e4b7824 */ /* 0x000fc600078e0251 */
        /* <DEDUP_REMOVED lines=29> */
[----:B---3--:R3:W0:Y:S08]  /*d420*/  MUFU.TANH R0, R86 ;  /* 0x0000005600007308 */ /* 0x0086300000002400 */
[----:B------:R-:W0:Y:S01]  /*d430*/  MUFU.TANH R73, R73 ;  /* 0x0000004900497308 */ /* 0x000e220000002400 */
[----:B-1234-:R-:W-:Y:S05]  /*d440*/  @P1 BRA `(.L_x_11478) ;  /* 0x0000000000581947 */ /* 0x01efea0003800000 */
        /* <DEDUP_REMOVED lines=12> */
.L_x_11480:
[----:B------:R-:W-:-:S06]  /*d510*/  UISETP.NE.AND UP1, UPT, UR7, 0x1, UPT ;  /* 0x000000010700788c */ /* 0x000fcc000bf25270 */
[----:B------:R-:W-:-:S05]  /*d520*/  PLOP3.LUT P1, PT, PT, PT, UP1, 0x80, 0x0 ;  /* 0x000000000000781c */ /* 0x000fca0003f2f018 */
[----:B------:R-:W-:-:S08]  /*d530*/  @UP1 ULDC.64 UR4, c[0x0][0x9e8] ;  /* 0x00027a0000041ab9 */ /* 0x000fd00000000a00 */
[----:B------:R-:W-:-:S05]  /*d540*/  @P1 IMAD.HI.U32 R81, R74, UR4, RZ ;  /* 0x000000044a511c27 */ /* 0x000fca000f8e00ff */
[----:B------:R-:W-:-:S07]  /*d550*/  @P1 SHF.R.U32.HI R74, RZ, UR5, R81 ;  /* 0x00000005ff4a1c19 */ /* 0x000fce0008011651 */
.L_x_11481:
[----:B------:R-:W-:Y:S05]  /*d560*/  BSYNC B0 ;  /* 0x0000000000007941 */ /* 0x000fea0003800000 */
.L_x_11479:
[----:B------:R-:W-:-:S04]  /*d570*/  IMAD R81, R74, UR7, -R77 ;  /* 0x000000074a517c24 */ /* 0x000fc8000f8e0a4d */
[----:B------:R-:W-:-:S05]  /*d580*/  IMAD R81, R156, -0x2, R81 ;  /* 0xfffffffe9c517824 */ /* 0x000fca00078e0251 */
[----:B------:R-:W-:Y:S02]  /*d590*/  VIMNMX R75, R75, R81, !PT ;  /* 0x000000514b4b7248 */ /* 0x000fe40007fe0100 */
[----:B------:R-:W-:-:S07]  /*d5a0*/  VIADDMNMX R76, R81, UR7, R76, PT ;  /* 0x00000007514c7c46 */ /* 0x000fce000b80014c */
.L_x_11478:
[C---:B------:R-:W-:Y:S02]  /*d5b0*/  ISETP.GE.AND P2, PT, R72.reuse, 0x9, PT ;  /* 0x000000094800780c */ /* 0x040fe40003f46270 */
[----:B------:R-:W-:Y:S02]  /*d5c0*/  ISETP.GE.AND P1, PT, R72, 0x2, PT ;  /* 0x000000024800780c */ /* 0x000fe40003f26270 */
[----:B------:R-:W-:Y:S02]  /*d5d0*/  LOP3.LUT R22, R22, 0xfffffffe, RZ, 0xc0, !PT ;  /* 0xfffffffe16167812 */ /* 0x000fe400078ec0ff */
[----:B------:R-:W-:Y:S02]  /*d5e0*/  ISETP.GT.AND P3, PT, R75, 0x1, !P1 ;  /* 0x000000014b00780c */ /* 0x000fe40004f64270 */
[----:B------:R-:W-:Y:S02]  /*d5f0*/  ISETP.GE.AND P4, PT, R72, 0xa, PT ;  /* 0x0000000a4800780c */ /* 0x000fe40003f86270 */
[----:B------:R-:W-:-:S02]  /*d600*/  ISETP.LT.OR P3, PT, R76, 0x2, P3 ;  /* 0x000000024c00780c */ /* 0x000fc40001f61670 */
[----:B------:R-:W-:Y:S02]  /*d610*/  ISETP.GE.AND P6, PT, R72, 0x1, PT ;  /* 0x000000014800780c */ /* 0x000fe40003fc6270 */
[----:B------:R-:W-:Y:S02]  /*d620*/  @P2 LOP3.LUT R22, R22, 0x1, RZ, 0xfc, !PT ;  /* 0x0000000116162812 */ /* 0x000fe400078efcff */
[----:B------:R-:W-:Y:S02]  /*d630*/  ISETP.GT.AND P2, PT, R75, 0x8, !P2 ;  /* 0x000000084b00780c */ /* 0x000fe40005744270 */
[----:B------:R-:W-:Y:S02]  /*d640*/  FSEL R74, R5, -INF , !P3 ;  /* 0xff800000054a7808 */ /* 0x000fe40005800000 */
[----:B------:R-:W-:Y:S01]  /*d650*/  ISETP.LT.OR P2, PT, R76, 0x9, P2 ;  /* 0x000000094c00780c */ /* 0x000fe20001741670 */
[----:B------:R-:W1:Y:S01]  /*d660*/  SHFL.IDX PT, R5, R70, 0x1, 0x1c1f ;  /* 0x003c1f0046057f89 */ /* 0x000e6200000e0000 */
[----:B------:R-:W-:-:S02]  /*d670*/  ISETP.GE.AND P3, PT, R72, 0x11, PT ;  /* 0x000000114800780c */ /* 0x000fc40003f66270 */
[----:B------:R-:W-:Y:S02]  /*d680*/  LOP3.LUT R22, R22, 0xfffffffd, RZ, 0xc0, !PT ;  /* 0xfffffffd16167812 */ /* 0x000fe400078ec0ff */
[----:B------:R-:W-:Y:S02]  /*d690*/  FSEL R7, R7, -INF , !P2 ;  /* 0xff80000007077808 */ /* 0x000fe40005000000 */
[----:B------:R-:W-:Y:S02]  /*d6a0*/  ISETP.GT.AND P2, PT, R75, 0x9, !P4 ;  /* 0x000000094b00780c */ /* 0x000fe40006744270 */
[----:B------:R-:W-:Y:S02]  /*d6b0*/  @P4 LOP3.LUT R22, R22, 0x2, RZ, 0xfc, !PT ;  /* 0x0000000216164812 */ /* 0x000fe400078efcff */
[----:B------:R-:W-:Y:S02]  /*d6c0*/  ISETP.LT.OR P2, PT, R76, 0xa, P2 ;  /* 0x0000000a4c00780c */ /* 0x000fe40001741670 */
[----:B------:R-:W-:-:S02]  /*d6d0*/  LOP3.LUT R22, R22, 0xfffffffb, RZ, 0xc0, !PT ;  /* 0xfffffffb16167812 */ /* 0x000fc400078ec0ff */
[----:B------:R-:W-:Y:S02]  /*d6e0*/  FSEL R8, R8, -INF , !P2 ;  /* 0xff80000008087808 */ /* 0x000fe40005000000 */
[----:B------:R-:W-:Y:S02]  /*d6f0*/  @P3 LOP3.LUT R22, R22, 0x4, RZ, 0xfc, !PT ;  /* 0x0000000416163812 */ /* 0x000fe400078efcff */
[----:B------:R-:W-:Y:S02]  /*d700*/  ISETP.GT.AND P2, PT, R75, 0x10, !P3 ;  /* 0x000000104b00780c */ /* 0x000fe40005f44270 */
[----:B------:R-:W-:Y:S02]  /*d710*/  ISETP.GE.AND P3, PT, R72, 0x12, PT ;  /* 0x000000124800780c */ /* 0x000fe40003f66270 */
[----:B------:R-:W-:Y:S01]  /*d720*/  ISETP.LT.OR P2, PT, R76, 0x11, P2 ;  /* 0x000000114c00780c */ /* 0x000fe20001741670 */
[----:B-1----:R-:W-:Y:S01]  /*d730*/  IMAD.IADD R78, R78, 0x1, R5 ;  /* 0x000000014e4e7824 */ /* 0x002fe200078e0205 */
[----:B------:R-:W-:-:S02]  /*d740*/  LOP3.LUT R22, R22, 0xfbffffff, RZ, 0xc0, !PT ;  /* 0xfbffffff16167812 */ /* 0x000fc400078ec0ff */
[----:B------:R-:W-:Y:S02]  /*d750*/  FSEL R11, R11, -INF , !P2 ;  /* 0xff8000000b0b7808 */ /* 0x000fe40005000000 */
[----:B------:R-:W-:Y:S02]  /*d760*/  ISETP.GT.AND P2, PT, R75, 0x11, !P3 ;  /* 0x000000114b00780c */ /* 0x000fe40005f44270 */
[----:B------:R-:W-:Y:S02]  /*d770*/  VIADDMNMX R79, R5, R79, R80, PT ;  /* 0x0000004f054f7246 */ /* 0x000fe40003800150 */
[----:B------:R-:W-:Y:S02]  /*d780*/  ISETP.LT.OR P2, PT, R76, 0x12, P2 ;  /* 0x000000124c00780c */ /* 0x000fe40001741670 */
[----:B------:R-:W-:Y:S02]  /*d790*/  @P3 LOP3.LUT R22, R22, 0x4000000, RZ, 0xfc, !PT ;  /* 0x0400000016163812 */ /* 0x000fe400078efcff */
[----:B------:R-:W-:-:S02]  /*d7a0*/  ISETP.GE.AND P3, PT, R72, 0x19, PT ;  /* 0x000000194800780c */ /* 0x000fc40003f66270 */
        /* <DEDUP_REMOVED lines=61> */
[----:B0-----:R-:W-:Y:S02]  /*db80*/  FSEL R38, R38, -INF , !P2 ;  /* 0xff80000026267808 */ /* 0x001fe40005000000 */
        /* <DEDUP_REMOVED lines=83> */
[----:B------:R-:W-:-:S04]  /*e0c0*/  ISETP.GT.AND P5, PT, R75, RZ, !P6 ;  /* 0x000000ff4b00720c */ /* 0x000fc800077a4270 */
        /* <DEDUP_REMOVED lines=22> */
.L_x_11484:
[----:B------:R-:W-:-:S06]  /*e230*/  UISETP.NE.AND UP1, UPT, UR7, 0x1, UPT ;  /* 0x000000010700788c */ /* 0x000fcc000bf25270 */
[----:B------:R-:W-:-:S05]  /*e240*/  PLOP3.LUT P5, PT, PT, PT, UP1, 0x80, 0x0 ;  /* 0x000000000000781c */ /* 0x000fca0003faf018 */
[----:B------:R-:W-:-:S08]  /*e250*/  @UP1 ULDC.64 UR4, c[0x0][0x9e8] ;  /* 0x00027a0000041ab9 */ /* 0x000fd00000000a00 */
[----:B------:R-:W-:Y:S01]  /*e260*/  @P5 IMAD.HI.U32 R5, R70, UR4, RZ ;  /* 0x0000000446055c27 */ /* 0x000fe2000f8e00ff */
[----:B------:R-:W-:-:S13]  /*e270*/  PLOP3.LUT P5, PT, PT, PT, UP1, 0x80, 0x0 ;  /* 0x000000000000781c */ /* 0x000fda0003faf018 */
[----:B------:R-:W-:-:S07]  /*e280*/  @P5 SHF.R.U32.HI R70, RZ, UR5, R5 ;  /* 0x00000005ff465c19 */ /* 0x000fce0008011605 */
.L_x_11485:
[----:B------:R-:W-:Y:S05]  /*e290*/  BSYNC B0 ;  /* 0x0000000000007941 */ /* 0x000fea0003800000 */
.L_x_11483:
[----:B------:R-:W-:-:S04]  /*e2a0*/  IMAD R77, R70, UR7, -R77 ;  /* 0x00000007464d7c24 */ /* 0x000fc8000f8e0a4d */
[----:B------:R-:W-:-:S05]  /*e2b0*/  IMAD R77, R156, -0x2, R77 ;  /* 0xfffffffe9c4d7824 */ /* 0x000fca00078e024d */
[----:B------:R-:W-:Y:S02]  /*e2c0*/  VIMNMX R78, R78, R77, !PT ;  /* 0x0000004d4e4e7248 */ /* 0x000fe40007fe0100 */
[----:B------:R-:W-:-:S07]  /*e2d0*/  VIADDMNMX R79, R77, UR7, R79, PT ;  /* 0x000000074d4f7c46 */ /* 0x000fce000b80014f */
.L_x_11482:
[----:B------:R-:W-:Y:S01]  /*e2e0*/  ISETP.GT.AND P1, PT, R78, 0x1, !P1 ;  /* 0x000000014e00780c */ /* 0x000fe20004f24270 */
[----:B------:R-:W-:Y:S01]  /*e2f0*/  ULDC UR51, c[0x0][0x988] ;  /* 0x0002620000337ab9 */ /* 0x000fe20000000800 */
[----:B------:R-:W2:Y:S02]  /*e300*/  LDL R86, [R1+0x6c] ;  /* 0x00006c0001567983 */ /* 0x000ea40000100800 */
[----:B------:R-:W-:Y:S02]  /*e310*/  ISETP.LT.OR P1, PT, R79, 0x2, P1 ;  /* 0x000000024f00780c */ /* 0x000fe40000f21670 */
[----:B------:R-:W3:Y:S02]  /*e320*/  LDL R85, [R1+0x4] ;  /* 0x0000040001557983 */ /* 0x000ee40000100800 */
[----:B------:R-:W-:Y:S02]  /*e330*/  FSEL R70, R6, -INF , !P1 ;  /* 0xff80000006467808 */ /* 0x000fe40004800000 */
[C---:B------:R-:W-:Y:S01]  /*e340*/  LOP3.LUT P1, RZ, R22.reuse, 0x1, RZ, 0xc0, !PT ;  /* 0x0000000116ff7812 */ /* 0x040fe2000782c0ff */
[----:B------:R-:W4:Y:S01]  /*e350*/  LDL R84, [R1] ;  /* 0x0000000001547983 */ /* 0x000f220000100800 */
[----:B------:R-:W-:-:S02]  /*e360*/  LOP3.LUT P5, RZ, R22, 0x4000000, RZ, 0xc0, !PT ;  /* 0x0400000016ff7812 */ /* 0x000fc400078ac0ff */
        /* <DEDUP_REMOVED lines=20> */
[----:B------:R-:W-:Y:S02]  /*e4b0*/  LOP3.LUT P5, RZ, R22, 0x8000, RZ, 0xc0, !PT ;  /* 0x0000800016ff7812 */ /* 0x000fe400078ac0ff */
        /* <DEDUP_REMOVED lines=54> */
[C---:B------:R-:W-:Y:S02]  /*e820*/  ISETP.GT.AND P1, PT, R78.reuse, 0x31, !P1 ;  /* 0x000000314e00780c */ /* 0x040fe40004f24270 */
[----:B------:R-:W-:Y:S01]  /*e830*/  ISETP.GT.AND P6, PT, R78, RZ, !P6 ;  /* 0x000000ff4e00720c */ /* 0x000fe200077c4270 */
[----:B------:R-:W0:Y:S01]  /*e840*/  SHFL.BFLY PT, R5, R6, 0x2, 0x1f ;  /* 0x0c401f0006057f89 */ /* 0x000e2200000e0000 */
[----:B------:R-:W-:-:S02]  /*e850*/  ISETP.LT.OR P1, PT, R79, 0x32, P1 ;  /* 0x000000324f00780c */ /* 0x000fc40000f21670 */
[----:B------:R-:W-:Y:S02]  /*e860*/  ISETP.LT.OR P6, PT, R79, 0x1, P6 ;  /* 0x000000014f00780c */ /* 0x000fe400037c1670 */
[----:B------:R-:W-:Y:S02]  /*e870*/  FSEL R36, R36, -INF , !P1 ;  /* 0xff80000024247808 */ /* 0x000fe40004800000 */
[----:B------:R-:W-:Y:S02]  /*e880*/  LOP3.LUT P1, RZ, R22, 0x20000, RZ, 0xc0, !PT ;  /* 0x0002000016ff7812 */ /* 0x000fe4000782c0ff */
[----:B------:R-:W-:Y:S02]  /*e890*/  FSEL R75, R4, -INF , !P6 ;  /* 0xff800000044b7808 */ /* 0x000fe40007000000 */
[----:B------:R-:W-:Y:S02]  /*e8a0*/  ISETP.GT.AND P1, PT, R78, 0x38, !P1 ;  /* 0x000000384e00780c */ /* 0x000fe40004f24270 */
[----:B------:R-:W-:-:S02]  /*e8b0*/  FMNMX.FTZ R4, R75, R70, !PT ;  /* 0x000000464b047209 */ /* 0x000fc40007810000 */
[----:B------:R-:W-:Y:S02]  /*e8c0*/  ISETP.LT.OR P1, PT, R79, 0x39, P1 ;  /* 0x000000394f00780c */ /* 0x000fe40000f21670 */
[----:B------:R-:W-:Y:S02]  /*e8d0*/  ISETP.GT.AND P2, PT, R78, 0x70, !P2 ;  /* 0x000000704e00780c */ /* 0x000fe40005744270 */
[----:B------:R-:W-:Y:S02]  /*e8e0*/  FSEL R39, R39, -INF , !P1 ;  /* 0xff80000027277808 */ /* 0x000fe40004800000 */
[----:B------:R-:W-:Y:S02]  /*e8f0*/  LOP3.LUT P1, RZ, R22, 0x10000, RZ, 0xc0, !PT ;  /* 0x0001000016ff7812 */ /* 0x000fe4000782c0ff */
[C---:B------:R-:W-:Y:S02]  /*e900*/  ISETP.GT.AND P3, PT, R78.reuse, 0x71, !P3 ;  /* 0x000000714e00780c */ /* 0x040fe40005f64270 */
[----:B------:R-:W-:-:S02]  /*e910*/  ISETP.GT.AND P1, PT, R78, 0x39, !P1 ;  /* 0x000000394e00780c */ /* 0x000fc40004f24270 */
[----:B0-----:R-:W-:Y:S02]  /*e920*/  FMNMX.FTZ R76, R6, R5, !PT ;  /* 0x00000005064c7209 */ /* 0x001fe40007810000 */
[C---:B------:R-:W-:Y:S02]  /*e930*/  ISETP.LT.OR P1, PT, R79.reuse, 0x3a, P1 ;  /* 0x0000003a4f00780c */ /* 0x040fe40000f21670 */
[----:B------:R-:W-:Y:S01]  /*e940*/  ISETP.LT.OR P2, PT, R79, 0x71, P2 ;  /* 0x000000714f00780c */ /* 0x000fe20001741670 */
[----:B------:R-:W0:Y:S01]  /*e950*/  SHFL.BFLY PT, R5, R76, 0x1, 0x1f ;  /* 0x0c201f004c057f89 */ /* 0x000e2200000e0000 */
[----:B------:R-:W-:Y:S02]  /*e960*/  FSEL R40, R40, -INF , !P1 ;  /* 0xff80000028287808 */ /* 0x000fe40004800000 */
[----:B------:R-:W-:Y:S02]  /*e970*/  ISETP.GT.AND P1, PT, R78, 0x40, !P5 ;  /* 0x000000404e00780c */ /* 0x000fe40006f24270 */
[----:B------:R-:W-:-:S02]  /*e980*/  LOP3.LUT P5, RZ, R22, 0x8, RZ, 0xc0, !PT ;  /* 0x0000000816ff7812 */ /* 0x000fc400078ac0ff */
[----:B------:R-:W-:Y:S02]  /*e990*/  ISETP.LT.OR P1, PT, R79, 0x41, P1 ;  /* 0x000000414f00780c */ /* 0x000fe40000f21670 */
[----:B------:R-:W-:Y:S02]  /*e9a0*/  ISETP.GT.AND P4, PT, R78, 0x78, !P4 ;  /* 0x000000784e00780c */ /* 0x000fe40006784270 */
[----:B------:R-:W-:Y:S02]  /*e9b0*/  FSEL R43, R43, -INF , !P1 ;  /* 0xff8000002b2b7808 */ /* 0x000fe40004800000 */
[----:B------:R-:W-:Y:S02]  /*e9c0*/  LOP3.LUT P1, RZ, R22, 0x4000, RZ, 0xc0, !PT ;  /* 0x0000400016ff7812 */ /* 0x000fe4000782c0ff */
[----:B------:R-:W-:Y:S02]  /*e9d0*/  ISETP.LT.OR P3, PT, R79, 0x72, P3 ;  /* 0x000000724f00780c */ /* 0x000fe40001f61670 */
[----:B------:R-:W-:-:S02]  /*e9e0*/  ISETP.GT.AND P1, PT, R78, 0x41, !P1 ;  /* 0x000000414e00780c */ /* 0x000fc40004f24270 */
[C---:B------:R-:W-:Y:S02]  /*e9f0*/  ISETP.LT.OR P4, PT, R79.reuse, 0x79, P4 ;  /* 0x000000794f00780c */ /* 0x040fe40002781670 */
[----:B------:R-:W-:Y:S02]  /*ea00*/  ISETP.LT.OR P1, PT, R79, 0x42, P1 ;  /* 0x000000424f00780c */ /* 0x000fe40000f21670 */
[----:B------:R-:W-:Y:S02]  /*ea10*/  FSEL R68, R68, -INF , !P3 ;  /* 0xff80000044447808 */ /* 0x000fe40005800000 */
[----:B------:R-:W-:Y:S02]  /*ea20*/  FSEL R44, R44, -INF , !P1 ;  /* 0xff8000002c2c7808 */ /* 0x000fe40004800000 */
[----:B------:R-:W-:Y:S02]  /*ea30*/  LOP3.LUT P1, RZ, R22, 0x2000, RZ, 0xc0, !PT ;  /* 0x0000200016ff7812 */ /* 0x000fe4000782c0ff */
[----:B0-----:R-:W-:-:S02]  /*ea40*/  FMNMX.FTZ R5, R76, R5, !PT ;  /* 0x000000054c057209 */ /* 0x001fc40007810000 */
        /* <DEDUP_REMOVED lines=38> */
[----:B------:R-:W-:Y:S01]  /*ecb0*/  FSEL R72, R64, -INF , !P1 ;  /* 0xff80000040487808 */ /* 0x000fe20004800000 */
[C---:B------:R-:W-:Y:S01]  /*ecc0*/  FMUL.FTZ R64, R5.reuse, UR51 ;  /* 0x0000003305407c20 */ /* 0x040fe20008410000 */
[----:B------:R-:W-:-:S04]  /*ecd0*/  FSETP.NEU.FTZ.AND P1, PT, R5, -INF , PT ;  /* 0xff8000000500780b */ /* 0x000fc80003f3d000 */
[----:B------:R-:W-:Y:S02]  /*ece0*/  FSEL R64, R64, RZ, P1 ;  /* 0x000000ff40407208 */ /* 0x000fe40000800000 */
[----:B------:R-:W-:Y:S02]  /*ecf0*/  ISETP.GT.AND P1, PT, R78, 0x79, !P5 ;  /* 0x000000794e00780c */ /* 0x000fe40006f24270 */
        /* <DEDUP_REMOVED lines=37> */
[----:B------:R-:W-:Y:S01]  /*ef50*/  FFMA.FTZ R26, R26, UR51, -R64 ;  /* 0x000000331a1a7c23 */ /* 0x000fe20008010840 */
[----:B------:R-:W-:Y:S01]  /*ef60*/  FMNMX.FTZ R4, R32, R7, !PT ;  /* 0x0000000720047209 */ /* 0x000fe20007810000 */
[----:B------:R-:W1:Y:S03]  /*ef70*/  MUFU.EX2 R77, R77 ;  /* 0x0000004d004d7308 */ /* 0x000e660000000800 */
[----:B------:R-:W-:-:S04]  /*ef80*/  FMNMX.FTZ R7, R35, R4, !PT ;  /* 0x0000000423077209 */ /* 0x000fc80007810000 */
[----:B------:R-:W-:Y:S01]  /*ef90*/  FMNMX.FTZ R4, R36, R7, !PT ;  /* 0x0000000724047209 */ /* 0x000fe20007810000 */
[----:B------:R-:W5:Y:S03]  /*efa0*/  MUFU.EX2 R11, R11 ;  /* 0x0000000b000b7308 */ /* 0x000f660000000800 */
[----:B------:R-:W-:-:S04]  /*efb0*/  FMNMX.FTZ R7, R39, R4, !PT ;  /* 0x0000000427077209 */ /* 0x000fc80007810000 */
[----:B------:R-:W-:Y:S01]  /*efc0*/  FMNMX.FTZ R4, R40, R7, !PT ;  /* 0x0000000728047209 */ /* 0x000fe20007810000 */
[----:B------:R-:W2:Y:S03]  /*efd0*/  MUFU.EX2 R12, R12 ;  /* 0x0000000c000c7308 */ /* 0x000ea60000000800 */
[----:B------:R-:W-:-:S04]  /*efe0*/  FMNMX.FTZ R7, R43, R4, !PT ;  /* 0x000000042b077209 */ /* 0x000fc80007810000 */
[----:B------:R-:W-:Y:S01]  /*eff0*/  FMNMX.FTZ R4, R44, R7, !PT ;  /* 0x000000072c047209 */ /* 0x000fe20007810000 */
[----:B------:R-:W-:Y:S03]  /*f000*/  MUFU.EX2 R15, R15 ;  /* 0x0000000f000f7308 */ /* 0x000fe60000000800 */
[----:B------:R-:W-:-:S04]  /*f010*/  FMNMX.FTZ R7, R47, R4, !PT ;  /* 0x000000042f077209 */ /* 0x000fc80007810000 */
[----:B------:R-:W-:Y:S01]  /*f020*/  FMNMX.FTZ R6, R48, R7, !PT ;  /* 0x0000000730067209 */ /* 0x000fe20007810000 */
[----:B------:R3:W-:Y:S01]  /*f030*/  MUFU.EX2 R4, R33 ;  /* 0x0000002100047308 */ /* 0x0007e20000000800 */
[----:B------:R-:W-:Y:S02]  /*f040*/  FFMA.FTZ R7, R34, UR51, -R64 ;  /* 0x0000003322077c23 */ /* 0x000fe40008010840 */
[----:B------:R-:W-:-:S04]  /*f050*/  FMNMX.FTZ R29, R51, R6, !PT ;  /* 0x00000006331d7209 */ /* 0x000fc80007810000 */
[----:B------:R-:W-:Y:S01]  /*f060*/  FMNMX.FTZ R6, R52, R29, !PT ;  /* 0x0000001d34067209 */ /* 0x000fe20007810000 */
[----:B------:R4:W-:Y:S03]  /*f070*/  MUFU.EX2 R79, R42 ;  /* 0x0000002a004f7308 */ /* 0x0009e60000000800 */
[----:B------:R-:W-:-:S04]  /*f080*/  FMNMX.FTZ R29, R55, R6, !PT ;  /* 0x00000006371d7209 */ /* 0x000fc80007810000 */
[----:B------:R-:W-:Y:S01]  /*f090*/  FMNMX.FTZ R6, R56, R29, !PT ;  /* 0x0000001d38067209 */ /* 0x000fe20007810000 */
[--C-:B------:R-:W-:Y:S01]  /*f0a0*/  FFMA.FTZ R29, R38, UR51, -R64.reuse ;  /* 0x00000033261d7c23 */ /* 0x100fe20008010840 */
[--C-:B------:R-:W-:Y:S01]  /*f0b0*/  FFMA.FTZ R38, R50, UR51, -R64.reuse ;  /* 0x0000003332267c23 */ /* 0x100fe20008010840 */
[--C-:B------:R-:W-:Y:S01]  /*f0c0*/  FFMA.FTZ R50, R61, UR51, -R64.reuse ;  /* 0x000000333d327c23 */ /* 0x100fe20008010840 */
[----:B---3--:R-:W-:Y:S01]  /*f0d0*/  FMNMX.FTZ R33, R59, R6, !PT ;  /* 0x000000063b217209 */ /* 0x008fe20007810000 */
[--C-:B----4-:R-:W-:Y:S01]  /*f0e0*/  FFMA.FTZ R42, R53, UR51, -R64.reuse ;  /* 0x00000033352a7c23 */ /* 0x110fe20008010840 */
[----:B------:R-:W-:Y:S01]  /*f0f0*/  MUFU.EX2 R80, R80 ;  /* 0x0000005000507308 */ /* 0x000fe20000000800 */
[----:B------:R-:W-:Y:S01]  /*f100*/  FFMA.FTZ R53, R62, UR51, -R64 ;  /* 0x000000333e357c23 */ /* 0x000fe20008010840 */
[----:B------:R-:W-:-:S04]  /*f110*/  FMNMX.FTZ R6, R60, R33, !PT ;  /* 0x000000213c067209 */ /* 0x000fc80007810000 */
[----:B------:R-:W-:Y:S02]  /*f120*/  FMNMX.FTZ R33, R63, R6, !PT ;  /* 0x000000063f217209 */ /* 0x000fe40007810000 */
[----:B------:R-:W-:Y:S02]  /*f130*/  MUFU.EX2 R25, R25 ;  /* 0x0000001900197308 */ /* 0x000fe40000000800 */
[----:B------:R-:W-:-:S04]  /*f140*/  FMNMX.FTZ R33, R72, R33, !PT ;  /* 0x0000002148217209 */ /* 0x000fc80007810000 */
[----:B------:R-:W-:Y:S02]  /*f150*/  FMNMX.FTZ R33, R8, R33, !PT ;  /* 0x0000002108217209 */ /* 0x000fe40007810000 */
[----:B------:R-:W-:Y:S02]  /*f160*/  MUFU.EX2 R26, R26 ;  /* 0x0000001a001a7308 */ /* 0x000fe40000000800 */
[----:B------:R-:W-:-:S04]  /*f170*/  FMNMX.FTZ R33, R68, R33, !PT ;  /* 0x0000002144217209 */ /* 0x000fc80007810000 */
[----:B------:R-:W-:Y:S02]  /*f180*/  FMNMX.FTZ R0, R78, R33, !PT ;  /* 0x000000214e007209 */ /* 0x000fe40007810000 */
[----:B------:R-:W-:Y:S02]  /*f190*/  MUFU.EX2 R81, R81 ;  /* 0x0000005100517308 */ /* 0x000fe40000000800 */
[----:B------:R-:W-:-:S05]  /*f1a0*/  FMNMX.FTZ R0, R83, R0, !PT ;  /* 0x0000000053007209 */ /* 0x000fca0007810000 */
[----:B------:R-:W3:Y:S01]  /*f1b0*/  SHFL.BFLY PT, R33, R0, 0x2, 0x1f ;  /* 0x0c401f0000217f89 */ /* 0x000ee200000e0000 */
[----:B------:R-:W-:Y:S08]  /*f1c0*/  MUFU.EX2 R82, R82 ;  /* 0x0000005200527308 */ /* 0x000ff00000000800 */
[----:B------:R-:W-:Y:S08]  /*f1d0*/  MUFU.EX2 R7, R7 ;  /* 0x0000000700077308 */ /* 0x000ff00000000800 */
[----:B------:R-:W-:Y:S01]  /*f1e0*/  MUFU.EX2 R30, R30 ;  /* 0x0000001e001e7308 */ /* 0x000fe20000000800 */
[----:B---3--:R-:W-:Y:S01]  /*f1f0*/  FMNMX.FTZ R34, R0, R33, !PT ;  /* 0x0000002100227209 */ /* 0x008fe20007810000 */
[--C-:B------:R-:W-:Y:S01]  /*f200*/  FFMA.FTZ R0, R65, UR51, -R64.reuse ;  /* 0x0000003341007c23 */ /* 0x100fe20008010840 */
[----:B------:R-:W-:-:S05]  /*f210*/  FFMA.FTZ R33, R67, UR51, -R64 ;  /* 0x0000003343217c23 */ /* 0x000fca0008010840 */
[----:B------:R-:W-:Y:S01]  /*f220*/  MUFU.EX2 R29, R29 ;  /* 0x0000001d001d7308 */ /* 0x000fe20000000800 */
[----:B------:R-:W3:Y:S07]  /*f230*/  SHFL.BFLY PT, R41, R34, 0x1, 0x1f ;  /* 0x0c201f0022297f89 */ /* 0x000eee00000e0000 */
[----:B------:R-:W-:Y:S08]  /*f240*/  MUFU.EX2 R20, R20 ;  /* 0x0000001400147308 */ /* 0x000ff00000000800 */
[----:B------:R-:W-:Y:S08]  /*f250*/  MUFU.EX2 R66, R66 ;  /* 0x0000004200427308 */ /* 0x000ff00000000800 */
[----:B------:R-:W-:Y:S01]  /*f260*/  MUFU.EX2 R73, R73 ;  /* 0x0000004900497308 */ /* 0x000fe20000000800 */
[----:B---3--:R-:W-:Y:S01]  /*f270*/  FMNMX.FTZ R6, R34, R41, !PT ;  /* 0x0000002922067209 */ /* 0x008fe20007810000 */
[--C-:B------:R-:W-:Y:S01]  /*f280*/  FFMA.FTZ R34, R69, UR51, -R64.reuse ;  /* 0x0000003345227c23 */ /* 0x100fe20008010840 */
[----:B------:R-:W-:-:S02]  /*f290*/  FFMA.FTZ R41, R71, UR51, -R64 ;  /* 0x0000003347297c23 */ /* 0x000fc40008010840 */
[C---:B------:R-:W-:Y:S01]  /*f2a0*/  FSETP.NEU.FTZ.AND P1, PT, R6.reuse, -INF , PT ;  /* 0xff8000000600780b */ /* 0x040fe20003f3d000 */
[----:B------:R-:W-:Y:S02]  /*f2b0*/  FMUL.FTZ R69, R6, UR51 ;  /* 0x0000003306457c20 */ /* 0x000fe40008410000 */
[----:B------:R-:W-:Y:S03]  /*f2c0*/  MUFU.EX2 R37, R37 ;  /* 0x0000002500257308 */ /* 0x000fe60000000800 */
[----:B------:R-:W-:-:S05]  /*f2d0*/  FSEL R69, R69, RZ, P1 ;  /* 0x000000ff45457208 */ /* 0x000fca0000800000 */
[----:B------:R-:W-:Y:S01]  /*f2e0*/  MUFU.EX2 R38, R38 ;  /* 0x0000002600267308 */ /* 0x000fe20000000800 */
[--C-:B------:R-:W-:Y:S01]  /*f2f0*/  FFMA.FTZ R54, R75, UR51, -R69.reuse ;  /* 0x000000334b367c23 */ /* 0x100fe20008010845 */
[--C-:B------:R-:W-:Y:S01]  /*f300*/  FFMA.FTZ R57, R70, UR51, -R69.reuse ;  /* 0x0000003346397c23 */ /* 0x100fe20008010845 */
[--C-:B------:R-:W-:Y:S01]  /*f310*/  FFMA.FTZ R58, R9, UR51, -R69.reuse ;  /* 0x00000033093a7c23 */ /* 0x100fe20008010845 */
[--C-:B------:R-:W-:Y:S01]  /*f320*/  FFMA.FTZ R61, R10, UR51, -R69.reuse ;  /* 0x000000330a3d7c23 */ /* 0x100fe20008010845 */
[----:B0-----:R-:W-:Y:S01]  /*f330*/  FADD.FTZ R9, R3, R74 ;  /* 0x0000004a03097221 */ /* 0x001fe20000010000 */
[--C-:B------:R-:W-:Y:S01]  /*f340*/  FFMA.FTZ R13, R13, UR51, -R69.reuse ;  /* 0x000000330d0d7c23 */ /* 0x100fe20008010845 */
[----:B------:R-:W-:Y:S01]  /*f350*/  FFMA.FTZ R62, R14, UR51, -R69 ;  /* 0x000000330e3e7c23 */ /* 0x000fe20008010845 */
[----:B------:R-:W-:Y:S01]  /*f360*/  MUFU.EX2 R54, R54 ;  /* 0x0000003600367308 */ /* 0x000fe20000000800 */
[----:B------:R-:W-:Y:S01]  /*f370*/  FADD.FTZ R10, R76, R9 ;  /* 0x000000094c0a7221 */ /* 0x000fe20000010000 */
[--C-:B------:R-:W-:Y:S01]  /*f380*/  FFMA.FTZ R64, R21, UR51, -R69.reuse ;  /* 0x0000003315407c23 */ /* 0x100fe20008010845 */
[--C-:B------:R-:W-:Y:S01]  /*f390*/  FFMA.FTZ R21, R35, UR51, -R69.reuse ;  /* 0x0000003323157c23 */ /* 0x100fe20008010845 */
[--C-:B------:R-:W-:Y:S01]  /*f3a0*/  FFMA.FTZ R35, R43, UR51, -R69.reuse ;  /* 0x000000332b237c23 */ /* 0x100fe20008010845 */
[----:B-1----:R-:W-:Y:S01]  /*f3b0*/  FADD.FTZ R10, R77, R10 ;  /* 0x0000000a4d0a7221 */ /* 0x002fe20000010000 */
[--C-:B------:R-:W-:Y:S01]  /*f3c0*/  FFMA.FTZ R43, R51, UR51, -R69.reuse ;  /* 0x00000033332b7c23 */ /* 0x100fe20008010845 */
[--C-:B------:R-:W-:Y:S01]  /*f3d0*/  FFMA.FTZ R65, R24, UR51, -R69.reuse ;  /* 0x0000003318417c23 */ /* 0x100fe20008010845 */
[----:B------:R-:W0:Y:S01]  /*f3e0*/  MUFU.EX2 R57, R57 ;  /* 0x0000003900397308 */ /* 0x000e220000000800 */
[----:B-----5:R-:W-:Y:S01]  /*f3f0*/  FADD.FTZ R51, R11, R10 ;  /* 0x0000000a0b337221 */ /* 0x020fe20000010000 */
[--C-:B------:R-:W-:Y:S01]  /*f400*/  FFMA.FTZ R27, R27, UR51, -R69.reuse ;  /* 0x000000331b1b7c23 */ /* 0x100fe20008010845 */
[--C-:B------:R-:W-:Y:S01]  /*f410*/  FFMA.FTZ R67, R31, UR51, -R69.reuse ;  /* 0x000000331f437c23 */ /* 0x100fe20008010845 */
[----:B------:R-:W-:Y:S01]  /*f420*/  FFMA.FTZ R31, R39, UR51, -R69 ;  /* 0x00000033271f7c23 */ /* 0x000fe20008010845 */
[----:B--2---:R-:W-:Y:S01]  /*f430*/  FADD.FTZ R10, R12, R51 ;  /* 0x000000330c0a7221 */ /* 0x004fe20000010000 */
        /* <DEDUP_REMOVED lines=11> */
[----:B0-----:R-:W-:Y:S01]  /*f4f0*/  FADD.FTZ R9, R54, R57 ;  /* 0x0000003936097221 */ /* 0x001fe20000010000 */
[--C-:B------:R-:W-:Y:S01]  /*f500*/  FFMA.FTZ R52, R56, UR51, -R69.reuse ;  /* 0x0000003338347c23 */ /* 0x100fe20008010845 */
[--C-:B------:R-:W-:Y:S01]  /*f510*/  FFMA.FTZ R28, R28, UR51, -R69.reuse ;  /* 0x000000331c1c7c23 */ /* 0x100fe20008010845 */
[----:B------:R-:W-:Y:S01]  /*f520*/  F2FP.BF16.F32.PACK_AB R12, R12, R11 ;  /* 0x0000000b0c0c723e */ /* 0x000fe200000010ff */
[--C-:B------:R-:W-:Y:S01]  /*f530*/  FFMA.FTZ R59, R59, UR51, -R69.reuse ;  /* 0x000000333b3b7c23 */ /* 0x100fe20008010845 */
[--C-:B------:R-:W-:Y:S01]  /*f540*/  FFMA.FTZ R60, R60, UR51, -R69.reuse ;  /* 0x000000333c3c7c23 */ /* 0x100fe20008010845 */
[----:B------:R-:W-:Y:S01]  /*f550*/  FFMA.FTZ R63, R63, UR51, -R69 ;  /* 0x000000333f3f7c23 */ /* 0x000fe20008010845 */
[----:B------:R-:W0:Y:S01]  /*f560*/  MUFU.EX2 R13, R13 ;  /* 0x0000000d000d7308 */ /* 0x000e220000000800 */
[----:B-1----:R-:W-:Y:S01]  /*f570*/  FADD.FTZ R8, R58, R9 ;  /* 0x000000093a087221 */ /* 0x002fe20000010000 */
[----:B------:R-:W-:Y:S01]  /*f580*/  FADD.FTZ R9, R15, R10 ;  /* 0x0000000a0f097221 */ /* 0x000fe20000010000 */
[--C-:B------:R-:W-:Y:S01]  /*f590*/  FFMA.FTZ R72, R72, UR51, -R69.reuse ;  /* 0x0000003348487c23 */ /* 0x100fe20008010845 */
[--C-:B------:R-:W-:Y:S01]  /*f5a0*/  FFMA.FTZ R68, R68, UR51, -R69.reuse ;  /* 0x0000003344447c23 */ /* 0x100fe20008010845 */
[----:B------:R-:W-:Y:S01]  /*f5b0*/  FFMA.FTZ R78, R78, UR51, -R69 ;  /* 0x000000334e4e7c23 */ /* 0x000fe20008010845 */
[----:B------:R-:W-:Y:S01]  /*f5c0*/  FADD.FTZ R10, R80, R9 ;  /* 0x00000009500a7221 */ /* 0x000fe20000010000 */
[----:B------:R-:W-:Y:S01]  /*f5d0*/  FFMA.FTZ R69, R83, UR51, -R69 ;  /* 0x0000003353457c23 */ /* 0x000fe20008010845 */
[----:B------:R-:W1:Y:S01]  /*f5e0*/  MUFU.EX2 R62, R62 ;  /* 0x0000003e003e7308 */ /* 0x000e620000000800 */
[----:B--2---:R-:W-:Y:S01]  /*f5f0*/  FADD.FTZ R8, R61, R8 ;  /* 0x000000083d087221 */ /* 0x004fe20000010000 */
[----:B------:R-:W-:Y:S01]  /*f600*/  FADD.FTZ R55, R25, R10 ;  /* 0x0000000a19377221 */ /* 0x000fe20000010000 */
[----:B------:R-:W-:-:S02]  /*f610*/  F2FP.BF16.F32.PACK_AB R10, R77, R76 ;  /* 0x0000004c4d0a723e */ /* 0x000fc400000010ff */
[----:B------:R-:W-:Y:S01]  /*f620*/  F2FP.BF16.F32.PACK_AB R11, R61, R58 ;  /* 0x0000003a3d0b723e */ /* 0x000fe200000010ff */
[----:B------:R-:W-:Y:S02]  /*f630*/  FADD.FTZ R14, R26, R55 ;  /* 0x000000371a0e7221 */ /* 0x000fe40000010000 */
[----:B------:R-:W2:Y:S01]  /*f640*/  MUFU.EX2 R64, R64 ;  /* 0x0000004000407308 */ /* 0x000ea20000000800 */
[----:B0-----:R-:W-:Y:S01]  /*f650*/  FADD.FTZ R9, R13, R8 ;  /* 0x000000080d097221 */ /* 0x001fe20000010000 */
[----:B------:R-:W-:Y:S01]  /*f660*/  F2FP.BF16.F32.PACK_AB R8, R74, R3 ;  /* 0x000000034a08723e */ /* 0x000fe200000010ff */
[----:B------:R-:W-:Y:S01]  /*f670*/  FADD.FTZ R3, R81, R14 ;  /* 0x0000000e51037221 */ /* 0x000fe20000010000 */
[----:B------:R-:W-:-:S04]  /*f680*/  F2FP.BF16.F32.PACK_AB R14, R80, R15 ;  /* 0x0000000f500e723e */ /* 0x000fc800000010ff */
[----:B------:R-:W0:Y:S01]  /*f690*/  MUFU.EX2 R65, R65 ;  /* 0x0000004100417308 */ /* 0x000e220000000800 */
[C---:B-1----:R-:W-:Y:S01]  /*f6a0*/  FADD.FTZ R9, R62.reuse, R9 ;  /* 0x000000093e097221 */ /* 0x042fe20000010000 */
[----:B------:R-:W-:-:S06]  /*f6b0*/  F2FP.BF16.F32.PACK_AB R13, R62, R13 ;  /* 0x0000000d3e0d723e */ /* 0x000fcc00000010ff */
[----:B------:R-:W1:Y:S01]  /*f6c0*/  MUFU.EX2 R27, R27 ;  /* 0x0000001b001b7308 */ /* 0x000e620000000800 */
[----:B--2---:R-:W-:Y:S01]  /*f6d0*/  FADD.FTZ R24, R64, R9 ;  /* 0x0000000940187221 */ /* 0x004fe20000010000 */
[----:B------:R-:W-:-:S06]  /*f6e0*/  FADD.FTZ R9, R82, R3 ;  /* 0x0000000352097221 */ /* 0x000fcc0000010000 */
[----:B------:R-:W2:Y:S01]  /*f6f0*/  MUFU.EX2 R28, R28 ;  /* 0x0000001c001c7308 */ /* 0x000ea20000000800 */
[----:B0-----:R-:W-:Y:S01]  /*f700*/  FADD.FTZ R56, R65, R24 ;  /* 0x0000001841387221 */ /* 0x001fe20000010000 */
[----:B------:R-:W-:Y:S02]  /*f710*/  F2FP.BF16.F32.PACK_AB R24, R26, R25 ;  /* 0x000000191a18723e */ /* 0x000fe400000010ff */
[----:B------:R-:W-:Y:S02]  /*f720*/  ISETP.NE.AND P5, PT, R142, 0x1, PT ;  /* 0x000000018e00780c */ /* 0x000fe40003fa5270 */
[----:B------:R-:W-:Y:S02]  /*f730*/  F2FP.BF16.F32.PACK_AB R26, R82, R81 ;  /* 0x00000051521a723e */ /* 0x000fe400000010ff */
[----:B------:R-:W0:Y:S01]  /*f740*/  MUFU.EX2 R67, R67 ;  /* 0x0000004300437308 */ /* 0x000e220000000800 */
[----:B-1----:R-:W-:Y:S01]  /*f750*/  FADD.FTZ R3, R27, R56 ;  /* 0x000000381b037221 */ /* 0x002fe20000010000 */
[----:B------:R-:W-:Y:S01]  /*f760*/  FADD.FTZ R56, R4, R9 ;  /* 0x0000000904387221 */ /* 0x000fe20000010000 */
[----:B------:R-:W-:-:S03]  /*f770*/  F2FP.BF16.F32.PACK_AB R9, R57, R54 ;  /* 0x000000363909723e */ /* 0x000fc600000010ff */
[----:B------:R-:W-:Y:S02]  /*f780*/  FADD.FTZ R15, R7, R56 ;  /* 0x00000038070f7221 */ /* 0x000fe40000010000 */
[----:B------:R-:W1:Y:S01]  /*f790*/  MUFU.EX2 R70, R70 ;  /* 0x0000004600467308 */ /* 0x000e620000000800 */
[----:B--2---:R-:W-:Y:S01]  /*f7a0*/  FADD.FTZ R54, R28, R3 ;  /* 0x000000031c367221 */ /* 0x004fe20000010000 */
[----:B------:R-:W-:Y:S01]  /*f7b0*/  FADD.FTZ R56, R30, R15 ;  /* 0x0000000f1e387221 */ /* 0x000fe20000010000 */
[----:B------:R-:W-:Y:S01]  /*f7c0*/  F2FP.BF16.F32.PACK_AB R25, R28, R27 ;  /* 0x0000001b1c19723e */ /* 0x000fe200000010ff */
[----:B------:R-:W-:Y:S01]  /*f7d0*/  STSM.16.M88.4 [R157+0x21800], R8 ;  /* 0x021800089d007844 */ /* 0x000fe20000000200 */
[----:B------:R-:W-:Y:S01]  /*f7e0*/  F2FP.BF16.F32.PACK_AB R15, R65, R64 ;  /* 0x00000040410f723e */ /* 0x000fe200000010ff */
[----:B------:R-:W-:Y:S02]  /*f7f0*/  FADD.FTZ R55, R29, R56 ;  /* 0x000000381d377221 */ /* 0x000fe40000010000 */
[----:B------:R-:W2:Y:S01]  /*f800*/  LDL R56, [R1+0x70] ;  /* 0x0000700001387983 */ /* 0x000ea20000100800 */
[----:B------:R-:W3:Y:S01]  /*f810*/  MUFU.EX2 R21, R21 ;  /* 0x0000001500157308 */ /* 0x000ee20000000800 */
[----:B0-----:R-:W-:-:S02]  /*f820*/  FADD.FTZ R3, R67, R54 ;  /* 0x0000003643037221 */ /* 0x001fc40000010000 */
[----:B------:R0:W-:Y:S05]  /*f830*/  STSM.16.M88.4 [R86], R12 ;  /* 0x0000000c56007844 */ /* 0x0001ea0000000200 */
[----:B------:R-:W4:Y:S01]  /*f840*/  MUFU.EX2 R32, R32 ;  /* 0x0000002000207308 */ /* 0x000f220000000800 */
[C---:B-1----:R-:W-:Y:S01]  /*f850*/  FADD.FTZ R54, R70.reuse, R3 ;  /* 0x0000000346367221 */ /* 0x042fe20000010000 */
[----:B------:R-:W-:-:S06]  /*f860*/  F2FP.BF16.F32.PACK_AB R27, R70, R67 ;  /* 0x00000043461b723e */ /* 0x000fcc00000010ff */
[----:B------:R-:W1:Y:S01]  /*f870*/  MUFU.EX2 R31, R31 ;  /* 0x0000001f001f7308 */ /* 0x000e620000000800 */
[----:B---3--:R-:W-:Y:S01]  /*f880*/  FADD.FTZ R3, R21, R54 ;  /* 0x0000003615037221 */ /* 0x008fe20000010000 */
[----:B------:R-:W-:-:S06]  /*f890*/  FADD.FTZ R54, R20, R55 ;  /* 0x0000003714367221 */ /* 0x000fcc0000010000 */
[----:B------:R-:W3:Y:S01]  /*f8a0*/  MUFU.EX2 R36, R36 ;  /* 0x0000002400247308 */ /* 0x000ee20000000800 */
[----:B------:R-:W-:Y:S01]  /*f8b0*/  FADD.FTZ R55, R79, R54 ;  /* 0x000000364f377221 */ /* 0x000fe20000010000 */
[----:B----4-:R-:W-:-:S06]  /*f8c0*/  FADD.FTZ R28, R32, R3 ;  /* 0x00000003201c7221 */ /* 0x010fcc0000010000 */
[----:B------:R-:W4:Y:S01]  /*f8d0*/  MUFU.EX2 R35, R35 ;  /* 0x0000002300237308 */ /* 0x000f220000000800 */
[----:B------:R-:W-:Y:S01]  /*f8e0*/  FADD.FTZ R54, R66, R55 ;  /* 0x0000003742367221 */ /* 0x000fe20000010000 */
[----:B-1----:R-:W-:-:S06]  /*f8f0*/  FADD.FTZ R3, R31, R28 ;  /* 0x0000001c1f037221 */ /* 0x002fcc0000010000 */
[----:B------:R-:W1:Y:S01]  /*f900*/  MUFU.EX2 R40, R40 ;  /* 0x0000002800287308 */ /* 0x000e620000000800 */
[----:B------:R-:W-:-:S07]  /*f910*/  FADD.FTZ R54, R73, R54 ;  /* 0x0000003649367221 */ /* 0x000fce0000010000 */
[----:B------:R-:W0:Y:S01]  /*f920*/  MUFU.EX2 R42, R42 ;  /* 0x0000002a002a7308 */ /* 0x000e220000000800 */
[----:B------:R-:W-:Y:S01]  /*f930*/  F2FP.BF16.F32.PACK_AB R28, R7, R4 ;  /* 0x00000004071c723e */ /* 0x000fe200000010ff */
[----:B---3--:R-:W-:-:S06]  /*f940*/  FADD.FTZ R4, R36, R3 ;  /* 0x0000000324047221 */ /* 0x008fcc0000010000 */
[----:B------:R-:W3:Y:S01]  /*f950*/  MUFU.EX2 R39, R39 ;  /* 0x0000002700277308 */ /* 0x000ee20000000800 */
[----:B------:R-:W-:-:S07]  /*f960*/  FADD.FTZ R7, R37, R54 ;  /* 0x0000003625077221 */ /* 0x000fce0000010000 */
[----:B------:R-:W5:Y:S01]  /*f970*/  MUFU.EX2 R45, R45 ;  /* 0x0000002d002d7308 */ /* 0x000f620000000800 */
[----:B----4-:R-:W-:Y:S01]  /*f980*/  FADD.FTZ R3, R35, R4 ;  /* 0x0000000423037221 */ /* 0x010fe20000010000 */
[----:B------:R-:W-:-:S06]  /*f990*/  FADD.FTZ R7, R38, R7 ;  /* 0x0000000726077221 */ /* 0x000fcc0000010000 */
[----:B------:R-:W4:Y:S08]  /*f9a0*/  MUFU.EX2 R44, R44 ;  /* 0x0000002c002c7308 */ /* 0x000f300000000800 */
[----:B------:R-:W4:Y:S01]  /*f9b0*/  MUFU.EX2 R46, R46 ;  /* 0x0000002e002e7308 */ /* 0x000f220000000800 */
[----:B-1----:R-:W-:Y:S01]  /*f9c0*/  FADD.FTZ R4, R40, R3 ;  /* 0x0000000328047221 */ /* 0x002fe20000010000 */
[----:B0-----:R-:W-:-:S06]  /*f9d0*/  FADD.FTZ R12, R42, R7 ;  /* 0x000000072a0c7221 */ /* 0x001fcc0000010000 */
[----:B------:R-:W0:Y:S08]  /*f9e0*/  MUFU.EX2 R43, R43 ;  /* 0x0000002b002b7308 */ /* 0x000e300000000800 */
[----:B------:R-:W1:Y:S01]  /*f9f0*/  MUFU.EX2 R49, R49 ;  /* 0x0000003100317308 */ /* 0x000e620000000800 */
[----:B---3--:R-:W-:Y:S01]  /*fa00*/  FADD.FTZ R3, R39, R4 ;  /* 0x0000000427037221 */ /* 0x008fe20000010000 */
[----:B-----5:R-:W-:-:S06]  /*fa10*/  FADD.FTZ R7, R45, R12 ;  /* 0x0000000c2d077221 */ /* 0x020fcc0000010000 */
[----:B------:R-:W3:Y:S08]  /*fa20*/  MUFU.EX2 R48, R48 ;  /* 0x0000003000307308 */ /* 0x000ef00000000800 */
[----:B------:R-:W5:Y:S01]  /*fa30*/  MUFU.EX2 R50, R50 ;  /* 0x0000003200327308 */ /* 0x000f620000000800 */
[----:B----4-:R-:W-:Y:S01]  /*fa40*/  FADD.FTZ R4, R44, R3 ;  /* 0x000000032c047221 */ /* 0x010fe20000010000 */
[----:B------:R-:W-:-:S06]  /*fa50*/  FADD.FTZ R12, R46, R7 ;  /* 0x000000072e0c7221 */ /* 0x000fcc0000010000 */
[----:B------:R-:W4:Y:S08]  /*fa60*/  MUFU.EX2 R47, R47 ;  /* 0x0000002f002f7308 */ /* 0x000f300000000800 */
[----:B------:R-:W4:Y:S08]  /*fa70*/  MUFU.EX2 R53, R53 ;  /* 0x0000003500357308 */ /* 0x000f300000000800 */
[----:B------:R-:W-:Y:S01]  /*fa80*/  MUFU.EX2 R52, R52 ;  /* 0x0000003400347308 */ /* 0x000fe20000000800 */
[----:B0-----:R-:W-:-:S07]  /*fa90*/  FADD.FTZ R3, R43, R4 ;  /* 0x000000042b037221 */ /* 0x001fce0000010000 */
[----:B------:R-:W-:Y:S08]  /*faa0*/  MUFU.EX2 R59, R59 ;  /* 0x0000003b003b7308 */ /* 0x000ff00000000800 */
[----:B------:R-:W0:Y:S08]  /*fab0*/  MUFU.EX2 R60, R60 ;  /* 0x0000003c003c7308 */ /* 0x000e300000000800 */
[----:B------:R-:W-:Y:S08]  /*fac0*/  MUFU.EX2 R63, R63 ;  /* 0x0000003f003f7308 */ /* 0x000ff00000000800 */
[----:B------:R-:W0:Y:S01]  /*fad0*/  MUFU.EX2 R72, R72 ;  /* 0x0000004800487308 */ /* 0x000e220000000800 */
[----:B------:R-:W-:-:S07]  /*fae0*/  F2FP.BF16.F32.PACK_AB R30, R29, R30 ;  /* 0x0000001e1d1e723e */ /* 0x000fce00000010ff */
[----:B------:R-:W-:Y:S01]  /*faf0*/  MUFU.EX2 R0, R0 ;  /* 0x0000000000007308 */ /* 0x000fe20000000800 */
[----:B-1----:R-:W-:-:S07]  /*fb00*/  FADD.FTZ R7, R49, R12 ;  /* 0x0000000c31077221 */ /* 0x002fce0000010000 */
[----:B------:R-:W1:Y:S08]  /*fb10*/  MUFU.EX2 R33, R33 ;  /* 0x0000002100217308 */ /* 0x000e700000000800 */
[----:B------:R-:W-:Y:S08]  /*fb20*/  MUFU.EX2 R34, R34 ;  /* 0x0000002200227308 */ /* 0x000ff00000000800 */
[----:B------:R-:W1:Y:S08]  /*fb30*/  MUFU.EX2 R41, R41 ;  /* 0x0000002900297308 */ /* 0x000e700000000800 */
[----:B------:R-:W-:Y:S08]  /*fb40*/  MUFU.EX2 R51, R51 ;  /* 0x0000003300337308 */ /* 0x000ff00000000800 */
[----:B------:R-:W1:Y:S08]  /*fb50*/  MUFU.EX2 R68, R68 ;  /* 0x0000004400447308 */ /* 0x000e700000000800 */
[----:B------:R-:W-:Y:S08]  /*fb60*/  MUFU.EX2 R78, R78 ;  /* 0x0000004e004e7308 */ /* 0x000ff00000000800 */
[----:B------:R-:W1:Y:S01]  /*fb70*/  MUFU.EX2 R69, R69 ;  /* 0x0000004500457308 */ /* 0x000e620000000800 */
[----:B------:R-:W-:-:S02]  /*fb80*/  F2FP.BF16.F32.PACK_AB R29, R32, R21 ;  /* 0x00000015201d723e */ /* 0x000fc400000010ff */
[----:B------:R-:W-:Y:S01]  /*fb90*/  F2FP.BF16.F32.PACK_AB R31, R36, R31 ;  /* 0x0000001f241f723e */ /* 0x000fe200000010ff */
[----:B---3--:R-:W-:Y:S01]  /*fba0*/  FADD.FTZ R4, R48, R3 ;  /* 0x0000000330047221 */ /* 0x008fe20000010000 */
[----:B------:R-:W-:Y:S02]  /*fbb0*/  F2FP.BF16.F32.PACK_AB R8, R79, R20 ;  /* 0x000000144f08723e */ /* 0x000fe400000010ff */
[----:B------:R-:W-:Y:S02]  /*fbc0*/  F2FP.BF16.F32.PACK_AB R10, R73, R66 ;  /* 0x00000042490a723e */ /* 0x000fe400000010ff */
[----:B------:R-:W-:Y:S02]  /*fbd0*/  F2FP.BF16.F32.PACK_AB R9, R40, R35 ;  /* 0x000000232809723e */ /* 0x000fe400000010ff */
[----:B------:R-:W-:Y:S01]  /*fbe0*/  F2FP.BF16.F32.PACK_AB R11, R44, R39 ;  /* 0x000000272c0b723e */ /* 0x000fe200000010ff */
[----:B-----5:R-:W-:Y:S01]  /*fbf0*/  FADD.FTZ R14, R50, R7 ;  /* 0x00000007320e7221 */ /* 0x020fe20000010000 */
[----:B------:R1:W-:Y:S01]  /*fc00*/  STSM.16.M88.4 [R85], R24 ;  /* 0x0000001855007844 */ /* 0x0003e20000000200 */
[----:B------:R-:W3:Y:S01]  /*fc10*/  @P5 LDC R20, c[0x0][0x44c] ;  /* 0x00011300ff145b82 */ /* 0x000ee20000000800 */
[----:B----4-:R-:W-:-:S02]  /*fc20*/  FADD.FTZ R3, R47, R4 ;  /* 0x000000042f037221 */ /* 0x010fc40000010000 */
[----:B------:R-:W-:Y:S01]  /*fc30*/  STSM.16.M88.4 [R84], R28 ;  /* 0x0000001c54007844 */ /* 0x000fe20000000200 */
[----:B------:R-:W-:Y:S01]  /*fc40*/  FADD.FTZ R7, R53, R14 ;  /* 0x0000000e35077221 */ /* 0x000fe20000010000 */
[----:B------:R-:W-:Y:S02]  /*fc50*/  F2FP.BF16.F32.PACK_AB R12, R49, R46 ;  /* 0x0000002e310c723e */ /* 0x000fe400000010ff */
[----:B------:R4:W-:Y:S01]  /*fc60*/  STSM.16.M88.4 [R157+0x27800], R8 ;  /* 0x027800089d007844 */ /* 0x0009e20000000200 */
[----:B------:R-:W-:Y:S01]  /*fc70*/  F2FP.BF16.F32.PACK_AB R14, R53, R50 ;  /* 0x00000032350e723e */ /* 0x000fe200000010ff */
[----:B------:R-:W5:Y:S01]  /*fc80*/  @P5 LDC R21, c[0x0][0x450] ;  /* 0x00011400ff155b82 */ /* 0x000f620000000800 */
[----:B0-----:R-:W-:Y:S02]  /*fc90*/  F2FP.BF16.F32.PACK_AB R13, R60, R59 ;  /* 0x0000003b3c0d723e */ /* 0x001fe400000010ff */
[----:B------:R-:W-:Y:S01]  /*fca0*/  F2FP.BF16.F32.PACK_AB R15, R72, R63 ;  /* 0x0000003f480f723e */ /* 0x000fe200000010ff */
[----:B------:R-:W-:Y:S01]  /*fcb0*/  FADD.FTZ R4, R52, R3 ;  /* 0x0000000334047221 */ /* 0x000fe20000010000 */
[----:B-1----:R-:W-:-:S02]  /*fcc0*/  F2FP.BF16.F32.PACK_AB R24, R33, R0 ;  /* 0x000000002118723e */ /* 0x002fc400000010ff */
[----:B------:R-:W-:Y:S02]  /*fcd0*/  F2FP.BF16.F32.PACK_AB R26, R41, R34 ;  /* 0x00000022291a723e */ /* 0x000fe400000010ff */
[----:B------:R-:W-:Y:S02]  /*fce0*/  F2FP.BF16.F32.PACK_AB R25, R68, R51 ;  /* 0x000000334419723e */ /* 0x000fe400000010ff */
[----:B------:R-:W-:Y:S02]  /*fcf0*/  F2FP.BF16.F32.PACK_AB R27, R69, R78 ;  /* 0x0000004e451b723e */ /* 0x000fe400000010ff */
[----:B----4-:R-:W-:Y:S02]  /*fd00*/  F2FP.BF16.F32.PACK_AB R8, R38, R37 ;  /* 0x000000252608723e */ /* 0x010fe400000010ff */
[----:B------:R-:W-:Y:S02]  /*fd10*/  F2FP.BF16.F32.PACK_AB R10, R45, R42 ;  /* 0x0000002a2d0a723e */ /* 0x000fe400000010ff */
[----:B------:R-:W-:-:S02]  /*fd20*/  F2FP.BF16.F32.PACK_AB R9, R48, R43 ;  /* 0x0000002b3009723e */ /* 0x000fc400000010ff */
[----:B------:R-:W-:Y:S01]  /*fd30*/  F2FP.BF16.F32.PACK_AB R11, R52, R47 ;  /* 0x0000002f340b723e */ /* 0x000fe200000010ff */
[----:B------:R-:W-:-:S04]  /*fd40*/  FADD.FTZ R3, R59, R4 ;  /* 0x000000043b037221 */ /* 0x000fc80000010000 */
[----:B------:R-:W-:-:S04]  /*fd50*/  FADD.FTZ R4, R60, R3 ;  /* 0x000000033c047221 */ /* 0x000fc80000010000 */
[----:B------:R-:W-:Y:S01]  /*fd60*/  FADD.FTZ R3, R63, R4 ;  /* 0x000000043f037221 */ /* 0x000fe20000010000 */
[----:B--2---:R0:W-:Y:S04]  /*fd70*/  STSM.16.M88.4 [R56], R8 ;  /* 0x0000000838007844 */ /* 0x0041e80000000200 */
[----:B------:R0:W-:Y:S04]  /*fd80*/  STSM.16.M88.4 [R85+0x6000], R12 ;  /* 0x0060000c55007844 */ /* 0x0001e80000000200 */
[----:B------:R0:W-:Y:S01]  /*fd90*/  STSM.16.M88.4 [R84+0x6000], R24 ;  /* 0x0060001854007844 */ /* 0x0001e20000000200 */
[----:B------:R1:W-:Y:S06]  /*fda0*/  MEMBAR.ALL.CTA ;  /* 0x0000000000007992 */ /* 0x0003ec0000008000 */
[----:B-1----:R-:W1:Y:S01]  /*fdb0*/  FENCE.VIEW.ASYNC.S ;  /* 0x00000000000073c6 */ /* 0x002e620000000000 */
[----:B------:R-:W-:Y:S01]  /*fdc0*/  FADD.FTZ R72, R72, R3 ;  /* 0x0000000348487221 */ /* 0x000fe20000010000 */
[----:B------:R-:W-:Y:S01]  /*fdd0*/  FADD.FTZ R0, R0, R7 ;  /* 0x0000000700007221 */ /* 0x000fe20000010000 */
[----:B------:R-:W-:Y:S01]  /*fde0*/  PLOP3.LUT P1, PT, PT, PT, UP0, 0x40, 0x0 ;  /* 0x000000000000781c */ /* 0x000fe20003f2e808 */
[----:B---3--:R-:W-:-:S04]  /*fdf0*/  @P5 IMAD.HI.U32 R20, R89, R20, RZ ;  /* 0x0000001459145227 */ /* 0x008fc800078e00ff */
[----:B------:R-:W-:Y:S01]  /*fe00*/  FADD.FTZ R51, R51, R72 ;  /* 0x0000004833337221 */ /* 0x000fe20000010000 */
[----:B------:R-:W-:Y:S01]  /*fe10*/  FADD.FTZ R33, R33, R0 ;  /* 0x0000000021217221 */ /* 0x000fe20000010000 */
[----:B------:R-:W-:Y:S01]  /*fe20*/  IMAD.MOV.U32 R0, RZ, RZ, R89 ;  /* 0x000000ffff007224 */ /* 0x000fe200078e0059 */
[----:B-----5:R-:W-:Y:S01]  /*fe30*/  @P5 SHF.R.U32.HI R0, RZ, R21, R20 ;  /* 0x00000015ff005219 */ /* 0x020fe20000011614 */
[----:B------:R-:W-:Y:S01]  /*fe40*/  FADD.FTZ R51, R68, R51 ;  /* 0x0000003344337221 */ /* 0x000fe20000010000 */
[----:B------:R-:W-:-:S03]  /*fe50*/  FADD.FTZ R4, R34, R33 ;  /* 0x0000002122047221 */ /* 0x000fc60000010000 */
[----:B------:R-:W-:Y:S01]  /*fe60*/  FADD.FTZ R78, R78, R51 ;  /* 0x000000334e4e7221 */ /* 0x000fe20000010000 */
[----:B------:R-:W-:Y:S02]  /*fe70*/  IMAD.IADD R103, R103, 0x1, R0 ;  /* 0x0000000167677824 */ /* 0x000fe400078e0200 */
[----:B------:R-:W-:Y:S01]  /*fe80*/  FADD.FTZ R4, R41, R4 ;  /* 0x0000000429047221 */ /* 0x000fe20000010000 */
[----:B------:R-:W-:Y:S02]  /*fe90*/  VIADD R0, R88, 0xfffffffe ;  /* 0xfffffffe58007836 */ /* 0x000fe40000000000 */
[----:B------:R-:W-:Y:S01]  /*fea0*/  FADD.FTZ R3, R69, R78 ;  /* 0x0000004e45037221 */ /* 0x000fe20000010000 */
[----:B------:R-:W-:Y:S01]  /*feb0*/  VIADD R7, R103, UR6 ;  /* 0x0000000667077c36 */ /* 0x000fe20008000000 */
[----:B-1----:R-:W-:Y:S01]  /*fec0*/  NOP ;  /* 0x0000000000007918 */ /* 0x002fe20000000000 */
[----:B0-----:R-:W-:Y:S05]  /*fed0*/  @P1 BRA `(.L_x_11486) ;  /* 0x0000000000541947 */ /* 0x001fea0003800000 */
[C---:B------:R-:W-:Y:S01]  /*fee0*/  ISETP.GT.AND P1, PT, R103.reuse, RZ, PT ;  /* 0x000000ff6700720c */ /* 0x040fe20003f24270 */
[----:B------:R-:W-:Y:S01]  /*fef0*/  BSSY B0, `(.L_x_11487) ;  /* 0x0000010000007945 */ /* 0x000fe20003800000 */
[----:B------:R-:W-:-:S11]  /*ff00*/  VIADD R8, R103, 0xffffffff ;  /* 0xffffffff67087836 */ /* 0x000fd60000000000 */
[----:B------:R-:W-:Y:S05]  /*ff10*/  @P1 BRA `(.L_x_11488) ;  /* 0x0000000000201947 */ /* 0x000fea0003800000 */
[----:B------:R-:W-:Y:S01]  /*ff20*/  UISETP.NE.AND UP1, UPT, UR7, 0x1, UPT ;  /* 0x000000010700788c */ /* 0x000fe2000bf25270 */
[----:B------:R-:W-:-:S05]  /*ff30*/  IMAD.MOV R8, RZ, RZ, -R103 ;  /* 0x000000ffff087224 */ /* 0x000fca00078e0a67 */
[----:B------:R-:W-:-:S05]  /*ff40*/  PLOP3.LUT P1, PT, PT, PT, UP1, 0x80, 0x0 ;  /* 0x000000000000781c */ /* 0x000fca0003f2f018 */
[----:B------:R-:W-:-:S08]  /*ff50*/  @UP1 ULDC.64 UR4, c[0x0][0x9e8] ;  /* 0x00027a0000041ab9 */ /* 0x000fd00000000a00 */
[----:B------:R-:W-:-:S05]  /*ff60*/  @P1 IMAD.HI.U32 R9, R8, UR4, RZ ;  /* 0x0000000408091c27 */ /* 0x000fca000f8e00ff */
[----:B------:R-:W-:-:S04]  /*ff70*/  @P1 SHF.R.U32.HI R8, RZ, UR5, R9 ;  /* 0x00000005ff081c19 */ /* 0x000fc80008011609 */
[----:B------:R-:W-:Y:S01]  /*ff80*/  LOP3.LUT R8, RZ, R8, RZ, 0x33, !PT ;  /* 0x00000008ff087212 */ /* 0x000fe200078e33ff */
[----:B------:R-:W-:Y:S06]  /*ff90*/  BRA `(.L_x_11489) ;  /* 0x0000000000147947 */ /* 0x000fec0003800000 */
.L_x_11488:
[----:B------:R-:W-:-:S06]  /*ffa0*/  UISETP.NE.AND UP1, UPT, UR7, 0x1, UPT ;  /* 0x000000010700788c */ /* 0x000fcc000bf25270 */
[----:B------:R-:W-:-:S05]  /*ffb0*/  PLOP3.LUT P1, PT, PT, PT, UP1, 0x80, 0x0 ;  /* 0x000000000000781c */ /* 0x000fca0003f2f018 */
[----:B------:R-:W-:-:S08]  /*ffc0*/  @UP1 ULDC.64 UR4, c[0x0][0x9e8] ;  /* 0x00027a0000041ab9 */ /* 0x000fd00000000a00 */
[----:B------:R-:W-:-:S05]  /*ffd0*/  @P1 IMAD.HI.U32 R9, R8, UR4, RZ ;  /* 0x0000000408091c27 */ /* 0x000fca000f8e00ff */
[----:B------:R-:W-:-:S07]  /*ffe0*/  @P1 SHF.R.U32.HI R8, RZ, UR5, R9 ;  /* 0x00000005ff081c19 */ /* 0x000fce0008011609 */
.L_x_11489:
[----:B------:R-:W-:Y:S05]  /*fff0*/  BSYNC B0 ;  /* 0x0000000000007941 */ /* 0x000fea0003800000 */
.L_x_11487:
[----:B------:R-:W-:-:S04]  /*10000*/  IMAD.U32 R9, RZ, RZ, UR7 ;  /* 0x00000007ff097e24 */ /* 0x000fc8000f8e00ff */
[----:B------:R-:W-:-:S05]  /*10010*/  IMAD R8, R8, R9, UR7 ;  /* 0x0000000708087e24 */ /* 0x000fca000f8e0209 */
[----:B------:R-:W-:-:S07]  /*10020*/  VIMNMX R7, R7, R8, PT ;  /* 0x0000000807077248 */ /* 0x000fce0003fe0100 */
.L_x_11486:
[----:B------:R-:W2:Y:S01]  /*10030*/  LDL R9, [R1+0x9c] ;  /* 0x00009c0001097983 */ /* 0x000ea20000100800 */
        /* <DEDUP_REMOVED lines=12> */
[----:B------:R-:W-:Y:S01]  /*10100*/  ULDC UR42, c[0x0][0x9e0] ;  /* 0x00027800002a7ab9 */ /* 0x000fe20000000800 */
        /* <DEDUP_REMOVED lines=24> */
[----:B--2---:R-:W-:-:S04]  /*10290*/  VIMNMX R140, R9, R8, !PT ;  /* 0x00000008098c7248 */ /* 0x004fc80007fe0100 */
[----:B------:R-:W-:-:S13]  /*102a0*/  ISETP.GE.AND P1, PT, R0, R140, PT ;  /* 0x0000008c0000720c */ /* 0x000fda0003f26270 */
[----:B------:R-:W-:Y:S05]  /*102b0*/  @!P1 BRA `(.L_x_11490) ;  /* 0x0000003c00809947 */ /* 0x000fea0003800000 */
[----:B------:R-:W-:-:S07]  /*102c0*/  IMAD.MOV.U32 R135, RZ, RZ, RZ ;  /* 0x000000ffff877224 */ /* 0x000fce00078e00ff */
.L_x_11510:
[----:B------:R-:W2:Y:S01]  /*102d0*/  LDL R9, [R1+0x44] ;  /* 0x0000440001097983 */ /* 0x000ea20000100800 */
[----:B------:R-:W-:Y:S01]  /*102e0*/  VIADD R7, R18, 0x1 ;  /* 0x0000000112077836 */ /* 0x000fe20000000000 */
[----:B------:R-:W-:Y:S05]  /*102f0*/  YIELD ;  /* 0x0000000000007946 */ /* 0x000fea0003800000 */
[----:B------:R-:W-:-:S04]  /*10300*/  ISETP.NE.AND P2, PT, R7, 0x2, PT ;  /* 0x000000020700780c */ /* 0x000fc80003f45270 */
[----:B------:R-:W-:Y:S02]  /*10310*/  SEL R8, RZ, 0x1, P2 ;  /* 0x00000001ff087807 */ /* 0x000fe40001000000 */
[----:B------:R-:W-:Y:S02]  /*10320*/  SEL R7, R7, RZ, P2 ;  /* 0x000000ff07077207 */ /* 0x000fe40001000000 */
[----:B------:R-:W-:Y:S02]  /*10330*/  LOP3.LUT R139, R23, R8, RZ, 0x3c, !PT ;  /* 0x00000008178b7212 */ /* 0x000fe400078e3cff */
[----:B--2---:R-:W-:-:S13]  /*10340*/  ISETP.NE.AND P1, PT, R9, RZ, PT ;  /* 0x000000ff0900720c */ /* 0x004fda0003f25270 */
[----:B-1----:R-:W-:Y:S05]  /*10350*/  @P1 BRA `(.L_x_11491) ;  /* 0x0000000000301947 */ /* 0x002fea0003800000 */
[----:B------:R-:W-:Y:S05]  /*10360*/  @!P0 BRA `(.L_x_11492) ;  /* 0x0000000000048947 */ /* 0x000fea0003800000 */
[----:B------:R-:W-:Y:S01]  /*10370*/  BPT.TRAP 0x1 ;  /* 0x000000040000795c */ /* 0x000fe20000300000 */
.L_x_11492:
[----:B------:R-:W-:Y:S01]  /*10380*/  IMAD R9, R7, 0x8, R2 ;  /* 0x0000000807097824 */ /* 0x000fe200078e0202 */
[----:B------:R-:W-:-:S04]  /*10390*/  SHF.L.U32 R8, R139, 0x1f, RZ ;  /* 0x0000001f8b087819 */ /* 0x000fc800000006ff */
[----:B------:R0:W1:Y:S01]  /*103a0*/  SYNCS.PHASECHK.TRANS64.TRYWAIT P2, [R9+URZ+0x2d830], R8 ;  /* 0x02d83008090075a7 */ /* 0x000062000804017f */
[----:B------:R-:W-:Y:S05]  /*103b0*/  @!P0 BRA `(.L_x_11493) ;  /* 0x0000000000048947 */ /* 0x000fea0003800000 */
[----:B------:R-:W-:Y:S01]  /*103c0*/  BPT.TRAP 0x1 ;  /* 0x000000040000795c */ /* 0x000fe20000300000 */
.L_x_11493:
[----:B------:R-:W-:Y:S04]  /*103d0*/  BSSY B0, `(.L_x_11491) ;  /* 0x0000004000007945 */ /* 0x000fe80003800000 */
[----:B-1----:R-:W-:Y:S05]  /*103e0*/  @P2 BRA `(.L_x_11494) ;  /* 0x0000000000082947 */ /* 0x002fea0003800000 */
[----:B------:R-:W1:Y:S02]  /*103f0*/  SYNCS.PHASECHK.TRANS64.TRYWAIT P2, [R9+URZ+0x2d830], R8 ;  /* 0x02d83008090075a7 */ /* 0x000e64000804017f */
[----:B-1----:R-:W-:Y:S05]  /*10400*/  @!P2 BRA `(.L_x_11495) ;  /* 0x0000015000e8a947 */ /* 0x002fea0003800000 */
.L_x_11494:
[----:B------:R-:W-:Y:S05]  /*10410*/  BSYNC B0 ;  /* 0x0000000000007941 */ /* 0x000fea0003800000 */
.L_x_11491:
[----:B01----:R-:W2:Y:S04]  /*10420*/  LDL R8, [R1+0x48] ;  /* 0x0000480001087983 */ /* 0x003ea80000100800 */
[----:B------:R-:W3:Y:S04]  /*10430*/  LDL.64 R24, [R1+0x8] ;  /* 0x0000080001187983 */ /* 0x000ee80000100a00 */
[----:B------:R-:W4:Y:S04]  /*10440*/  LDL.64 R152, [R1+0x30] ;  /* 0x0000300001987983 */ /* 0x000f280000100a00 */
[----:B------:R-:W5:Y:S01]  /*10450*/  LDL.64 R150, [R1+0x28] ;  /* 0x0000280001967983 */ /* 0x000f620000100a00 */
[----:B------:R-:W0:Y:S01]  /*10460*/  S2R R10, SR_TID.X ;  /* 0x00000000000a7919 */ /* 0x000e220000002100 */
[----:B------:R-:W-:Y:S05]  /*10470*/  WARPSYNC.ALL ;  /* 0x0000000000007948 */ /* 0x000fea0003800000 */
        /* <DEDUP_REMOVED lines=9> */
[----:B------:R0:W-:Y:S01]  /*10510*/  BAR.SYNC.DEFER_BLOCKING R20, 0x100 ;  /* 0x000400140000751d */ /* 0x0001e20000010000 */
[----:B------:R-:W-:Y:S02]  /*10520*/  IMAD.MOV.U32 R11, RZ, RZ, -0x7fffffe0 ;  /* 0x80000020ff0b7424 */ /* 0x000fe400078e00ff */
[----:B--2---:R-:W-:Y:S01]  /*10530*/  IMAD R8, R7, 0x600, R8 ;  /* 0x0000060007087824 */ /* 0x004fe200078e0208 */
[----:B---3--:R-:W-:-:S04]  /*10540*/  R2UR UR8, R24 ;  /* 0x00000000180872ca */ /* 0x008fc800000e0000 */
[----:B------:R-:W-:Y:S02]  /*10550*/  R2UR UR10, R8 ;  /* 0x00000000080a72ca */ /* 0x000fe400000e0000 */
[----:B------:R-:W-:Y:S02]  /*10560*/  R2UR UR9, R25 ;  /* 0x00000000190972ca */ /* 0x000fe400000e0000 */
[----:B------:R-:W-:-:S11]  /*10570*/  WARPGROUP.ARRIVE ;  /* 0x00000000000079c5 */ /* 0x000fd60000000000 */
[----:B------:R-:W-:Y:S01]  /*10580*/  HGMMA.64x128x16.F32.BF16 R24, gdesc[UR8], RZ, !UPT, gsb0 ;  /* 0x01e00000081879f0 */ /* 0x000fe2000c0018ff */
[----:B------:R-:W-:Y:S01]  /*10590*/  VIADD R12, R8, 0x2 ;  /* 0x00000002080c7836 */ /* 0x000fe20000000000 */
[----:B----4-:R-:W-:Y:S02]  /*105a0*/  R2UR UR12, R152 ;  /* 0x00000000980c72ca */ /* 0x010fe400000e0000 */
[----:B------:R-:W-:Y:S02]  /*105b0*/  R2UR UR13, R153 ;  /* 0x00000000990d72ca */ /* 0x000fe400000e0000 */
[----:B------:R-:W-:Y:S01]  /*105c0*/  R2UR UR14, R12 ;  /* 0x000000000c0e72ca */ /* 0x000fe200000e0000 */
[----:B------:R-:W-:Y:S01]  /*105d0*/  VIADD R10, R8, 0x200 ;  /* 0x00000200080a7836 */ /* 0x000fe20000000000 */
[----:B------:R-:W-:Y:S02]  /*105e0*/  R2UR UR19, R11 ;  /* 0x000000000b1372ca */ /* 0x000fe400000e0000 */
[----:B-----5:R-:W-:-:S02]  /*105f0*/  R2UR UR16, R150 ;  /* 0x00000000961072ca */ /* 0x020fc400000e0000 */
[----:B------:R-:W-:Y:S02]  /*10600*/  R2UR UR18, R10 ;  /* 0x000000000a1272ca */ /* 0x000fe400000e0000 */
[----:B------:R-:W-:Y:S01]  /*10610*/  R2UR UR17, R151 ;  /* 0x00000000971172ca */ /* 0x000fe200000e0000 */
[----:B------:R-:W-:Y:S02]  /*10620*/  WARPGROUP.DEPBAR.LE gsb0, 0x0 ;  /* 0x00008000000079c5 */ /* 0x000fe40000010000 */
[----:B------:R-:W-:-:S06]  /*10630*/  WARPGROUP.ARRIVE ;  /* 0x00000000000079c5 */ /* 0x000fcc0000000000 */
[----:B------:R-:W-:Y:S01]  /*10640*/  HGMMA.64x128x16.F32.BF16 R24, gdesc[UR12], R24, gsb0 ;  /* 0x01e000000c1879f0 */ /* 0x000fe20008001818 */
[----:B------:R-:W-:Y:S01]  /*10650*/  VIADD R12, R8, 0x202 ;  /* 0x00000202080c7836 */ /* 0x000fe20000000000 */
[----:B------:R-:W-:Y:S02]  /*10660*/  R2UR UR23, R13 ;  /* 0x000000000d1772ca */ /* 0x000fe400000e0000 */
[----:B------:R-:W-:Y:S02]  /*10670*/  R2UR UR20, R148 ;  /* 0x00000000941472ca */ /* 0x000fe400000e0000 */
[----:B------:R-:W-:Y:S02]  /*10680*/  R2UR UR22, R12 ;  /* 0x000000000c1672ca */ /* 0x000fe400000e0000 */
[----:B------:R-:W-:Y:S01]  /*10690*/  R2UR UR21, R149 ;  /* 0x00000000951572ca */ /* 0x000fe200000e0000 */
[----:B------:R-:W-:Y:S02]  /*106a0*/  WARPGROUP.DEPBAR.LE gsb0, 0x0 ;  /* 0x00008000000079c5 */ /* 0x000fe40000010000 */
[----:B------:R-:W-:-:S06]  /*106b0*/  WARPGROUP.ARRIVE ;  /* 0x00000000000079c5 */ /* 0x000fcc0000000000 */
[----:B------:R-:W-:Y:S01]  /*106c0*/  HGMMA.64x128x16.F32.BF16 R24, gdesc[UR16], R24, gsb0 ;  /* 0x01e00000101879f0 */ /* 0x000fe20008001818 */
[----:B------:R-:W-:Y:S02]  /*106d0*/  VIADD R14, R8, 0x400 ;  /* 0x00000400080e7836 */ /* 0x000fe40000000000 */
[----:B------:R-:W-:Y:S01]  /*106e0*/  IMAD.MOV.U32 R15, RZ, RZ, -0x7fffffe0 ;  /* 0x80000020ff0f7424 */ /* 0x000fe200078e00ff */
[----:B------:R-:W-:Y:S02]  /*106f0*/  R2UR UR24, R146 ;  /* 0x00000000921872ca */ /* 0x000fe400000e0000 */
[----:B------:R-:W-:Y:S02]  /*10700*/  R2UR UR26, R14 ;  /* 0x000000000e1a72ca */ /* 0x000fe400000e0000 */
[----:B------:R-:W-:Y:S02]  /*10710*/  R2UR UR27, R15 ;  /* 0x000000000f1b72ca */ /* 0x000fe400000e0000 */
[----:B------:R-:W-:Y:S01]  /*10720*/  R2UR UR25, R147 ;  /* 0x00000000931972ca */ /* 0x000fe200000e0000 */
[----:B------:R-:W-:-:S02]  /*10730*/  WARPGROUP.DEPBAR.LE gsb0, 0x0 ;  /* 0x00008000000079c5 */ /* 0x000fc40000010000 */
        /* <DEDUP_REMOVED lines=17> */
.L_x_11497:
[----:B------:R-:W-:Y:S01]  /*10850*/  SHF.L.U32 R8, R23, 0x1f, RZ ;  /* 0x0000001f17087819 */ /* 0x000fe200000006ff */
[----:B------:R-:W-:-:S04]  /*10860*/  IMAD R9, R18, 0x8, R2 ;  /* 0x0000000812097824 */ /* 0x000fc800078e0202 */
[----:B------:R0:W1:Y:S01]  /*10870*/  SYNCS.PHASECHK.TRANS64.TRYWAIT P1, [R9+URZ+0x2d850], R8 ;  /* 0x02d85008090075a7 */ /* 0x000062000802017f */
[----:B------:R-:W-:Y:S05]  /*10880*/  @!P0 BRA `(.L_x_11498) ;  /* 0x0000000000048947 */ /* 0x000fea0003800000 */
[----:B------:R-:W-:Y:S01]  /*10890*/  BPT.TRAP 0x1 ;  /* 0x000000040000795c */ /* 0x000fe20000300000 */
.L_x_11498:
[----:B-1----:R-:W-:Y:S05]  /*108a0*/  @P1 BRA `(.L_x_11496) ;  /* 0x0000000000081947 */ /* 0x002fea0003800000 */
[----:B------:R-:W1:Y:S02]  /*108b0*/  SYNCS.PHASECHK.TRANS64.TRYWAIT P1, [R9+URZ+0x2d850], R8 ;  /* 0x02d85008090075a7 */ /* 0x000e64000802017f */
[----:B-1----:R-:W-:Y:S05]  /*108c0*/  @!P1 BRA `(.L_x_11499) ;  /* 0x0000014c00cc9947 */ /* 0x002fea0003800000 */
.L_x_11496:
[----:B01----:R-:W-:Y:S01]  /*108d0*/  VIADD R8, R2, 0x400 ;  /* 0x0000040002087836 */ /* 0x003fe20000000000 */
[----:B------:R-:W-:Y:S05]  /*108e0*/  WARPSYNC.ALL ;  /* 0x0000000000007948 */ /* 0x000fea0003800000 */
[----:B------:R-:W-:Y:S01]  /*108f0*/  SHF.R.U32.HI R8, RZ, 0x4, R8 ;  /* 0x00000004ff087819 */ /* 0x000fe20000011608 */
[----:B------:R-:W-:Y:S01]  /*10900*/  IMAD.MOV.U32 R9, RZ, RZ, -0x7fffffe0 ;  /* 0x80000020ff097424 */ /* 0x000fe200078e00ff */
[----:B------:R-:W-:Y:S01]  /*10910*/  WARPGROUP.ARRIVE ;  /* 0x00000000000079c5 */ /* 0x000fe20000000000 */
[----:B------:R-:W-:Y:S01]  /*10920*/  UMOV UR9, 0x40000040 ;  /* 0x4000004000097882 */ /* 0x000fe20000000000 */
[----:B------:R-:W-:Y:S01]  /*10930*/  LOP3.LUT R8, R8, 0x3fff, RZ, 0xc0, !PT ;  /* 0x00003fff08087812 */ /* 0x000fe200078ec0ff */
[----:B------:R-:W-:Y:S01]  /*10940*/  IMAD.MOV.U32 R11, RZ, RZ, -0x7fffffe0 ;  /* 0x80000020ff0b7424 */ /* 0x000fe200078e00ff */
[----:B------:R-:W-:Y:S01]  /*10950*/  R2UR UR11, R9 ;  /* 0x00000000090b72ca */ /* 0x000fe200000e0000 */
[----:B------:R-:W-:Y:S01]  /*10960*/  UMOV UR13, 0x40000040 ;  /* 0x40000040000d7882 */ /* 0x000fe20000000000 */
[----:B------:R-:W-:Y:S01]  /*10970*/  LOP3.LUT R8, R8, 0x2000000, RZ, 0xfc, !PT ;  /* 0x0200000008087812 */ /* 0x000fe200078efcff */
[----:B------:R-:W-:Y:S01]  /*10980*/  UMOV UR17, 0x40000040 ;  /* 0x4000004000117882 */ /* 0x000fe20000000000 */
[C---:B------:R-:W-:Y:S01]  /*10990*/  R2UR UR15, R11.reuse ;  /* 0x000000000b0f72ca */ /* 0x040fe200000e0000 */
[----:B------:R-:W-:Y:S01]  /*109a0*/  UMOV UR21, 0x40000040 ;  /* 0x4000004000157882 */ /* 0x000fe20000000000 */
[C---:B------:R-:W-:Y:S01]  /*109b0*/  R2UR UR19, R11.reuse ;  /* 0x000000000b1372ca */ /* 0x040fe200000e0000 */
[----:B------:R-:W-:Y:S01]  /*109c0*/  IMAD R8, R18, 0x600, R8 ;  /* 0x0000060012087824 */ /* 0x000fe200078e0208 */
[C---:B------:R-:W-:Y:S01]  /*109d0*/  R2UR UR23, R11.reuse ;  /* 0x000000000b1772ca */ /* 0x040fe200000e0000 */
[----:B------:R-:W-:Y:S01]  /*109e0*/  UMOV UR25, 0x40000040 ;  /* 0x4000004000197882 */ /* 0x000fe20000000000 */
[C---:B------:R-:W-:Y:S01]  /*109f0*/  R2UR UR27, R11.reuse ;  /* 0x000000000b1b72ca */ /* 0x040fe200000e0000 */
[C---:B------:R-:W-:Y:S01]  /*10a00*/  VIADD R10, R8.reuse, 0x40 ;  /* 0x00000040080a7836 */ /* 0x040fe20000000000 */
[----:B------:R-:W-:Y:S01]  /*10a10*/  R2UR UR10, R8 ;  /* 0x00000000080a72ca */ /* 0x000fe200000e0000 */
[----:B------:R-:W-:Y:S01]  /*10a20*/  UMOV UR29, 0x40000040 ;  /* 0x40000040001d7882 */ /* 0x000fe20000000000 */
[C---:B------:R-:W-:Y:S01]  /*10a30*/  R2UR UR31, R11.reuse ;  /* 0x000000000b1f72ca */ /* 0x040fe200000e0000 */
[----:B------:R-:W-:Y:S01]  /*10a40*/  UMOV UR33, 0x40000040 ;  /* 0x4000004000217882 */ /* 0x000fe20000000000 */
[----:B------:R-:W-:Y:S01]  /*10a50*/  R2UR UR14, R10 ;  /* 0x000000000a0e72ca */ /* 0x000fe200000e0000 */
[----:B------:R-:W-:Y:S01]  /*10a60*/  VIADD R10, R8, 0x80 ;  /* 0x00000080080a7836 */ /* 0x000fe20000000000 */
[----:B------:R-:W-:Y:S01]  /*10a70*/  R2UR UR35, R11 ;  /* 0x000000000b2372ca */ /* 0x000fe200000e0000 */
[----:B------:R-:W-:Y:S01]  /*10a80*/  UMOV UR45, 0x40000040 ;  /* 0x40000040002d7882 */ /* 0x000fe20000000000 */
[----:B------:R-:W-:Y:S01]  /*10a90*/  R2UR UR47, R9 ;  /* 0x00000000092f72ca */ /* 0x000fe200000e0000 */
[----:B------:R-:W0:Y:S01]  /*10aa0*/  S2R R13, SR_TID.X ;  /* 0x00000000000d7919 */ /* 0x000e220000002100 */
[----:B------:R-:W-:Y:S01]  /*10ab0*/  R2UR UR18, R10 ;  /* 0x000000000a1272ca */ /* 0x000fe200000e0000 */
[----:B------:R-:W-:-:S05]  /*10ac0*/  VIADD R10, R8, 0xc0 ;  /* 0x000000c0080a7836 */ /* 0x000fca0000000000 */
[----:B------:R-:W-:Y:S01]  /*10ad0*/  R2UR UR22, R10 ;  /* 0x000000000a1672ca */ /* 0x000fe200000e0000 */
[----:B------:R-:W-:-:S05]  /*10ae0*/  VIADD R10, R8, 0x100 ;  /* 0x00000100080a7836 */ /* 0x000fca0000000000 */
[----:B------:R-:W-:Y:S01]  /*10af0*/  R2UR UR26, R10 ;  /* 0x000000000a1a72ca */ /* 0x000fe200000e0000 */
[----:B------:R-:W-:-:S05]  /*10b00*/  VIADD R10, R8, 0x140 ;  /* 0x00000140080a7836 */ /* 0x000fca0000000000 */
[----:B------:R-:W-:Y:S01]  /*10b10*/  R2UR UR30, R10 ;  /* 0x000000000a1e72ca */ /* 0x000fe200000e0000 */
[C---:B------:R-:W-:Y:S02]  /*10b20*/  VIADD R10, R8.reuse, 0x180 ;  /* 0x00000180080a7836 */ /* 0x040fe40000000000 */
[----:B------:R-:W-:-:S03]  /*10b30*/  VIADD R8, R8, 0x1c0 ;  /* 0x000001c008087836 */ /* 0x000fc60000000000 */
[----:B------:R-:W-:Y:S02]  /*10b40*/  R2UR UR34, R10 ;  /* 0x000000000a2272ca */ /* 0x000fe400000e0000 */
[----:B------:R-:W-:Y:S01]  /*10b50*/  R2UR UR46, R8 ;  /* 0x00000000082e72ca */ /* 0x000fe200000e0000 */
[----:B------:R-:W-:Y:S01]  /*10b60*/  IMAD R8, R141, 0x2000, R2 ;  /* 0x000020008d087824 */ /* 0x000fe200078e0202 */
[----:B0-----:R-:W-:-:S04]  /*10b70*/  SHF.R.U32.HI R12, RZ, 0x7, R13 ;  /* 0x00000007ff0c7819 */ /* 0x001fc8000001160d */
[----:B------:R-:W-:Y:S02]  /*10b80*/  R2UR UR8, R8 ;  /* 0x00000000080872ca */ /* 0x000fe400000e0000 */
[----:B------:R-:W-:Y:S01]  /*10b90*/  ISETP.GE.U32.AND P1, PT, R13, 0x180, PT ;  /* 0x000001800d00780c */ /* 0x000fe20003f26070 */
[----:B------:R-:W-:-:S05]  /*10ba0*/  VIADD R8, R12, 0x9 ;  /* 0x000000090c087836 */ /* 0x000fca0000000000 */
[----:B------:R-:W-:-:S05]  /*10bb0*/  SEL R8, R8, 0x9, !P1 ;  /* 0x0000000908087807 */ /* 0x000fca0004800000 */
[----:B------:R-:W-:-:S04]  /*10bc0*/  UIADD3 UR8, UR8, 0x21800, URZ ;  /* 0x0002180008087890 */ /* 0x000fc8000fffe03f */
[----:B------:R-:W-:-:S04]  /*10bd0*/  USHF.R.U32.HI UR8, URZ, 0x4, UR8 ;  /* 0x000000043f087899 */ /* 0x000fc80008011608 */
[----:B------:R-:W-:-:S04]  /*10be0*/  ULOP3.LUT UR8, UR8, 0x3fff, URZ, 0xc0, !UPT ;  /* 0x00003fff08087892 */ /* 0x000fc8000f8ec03f */
[----:B------:R-:W-:-:S04]  /*10bf0*/  ULOP3.LUT UR8, UR8, 0x10000, URZ, 0xfc, !UPT ;  /* 0x0001000008087892 */ /* 0x000fc8000f8efc3f */
[----:B------:R-:W-:Y:S02]  /*10c00*/  UIADD3 UR12, UR8, 0x2, URZ ;  /* 0x00000002080c7890 */ /* 0x000fe4000fffe03f */
[----:B------:R-:W-:Y:S02]  /*10c10*/  UIADD3 UR16, UR8, 0x4, URZ ;  /* 0x0000000408107890 */ /* 0x000fe4000fffe03f */
[----:B------:R-:W-:Y:S02]  /*10c20*/  UIADD3 UR20, UR8, 0x6, URZ ;  /* 0x0000000608147890 */ /* 0x000fe4000fffe03f */
[----:B------:R-:W-:Y:S01]  /*10c30*/  HGMMA.64x96x16.F32.BF16 R88, gdesc[UR8].tnspB, R88, gsb0 ;  /* 0x41600000085879f0 */ /* 0x000fe20008001858 */
[----:B------:R-:W-:Y:S02]  /*10c40*/  UIADD3 UR24, UR8, 0x600, URZ ;  /* 0x0000060008187890 */ /* 0x000fe4000fffe03f */
[----:B------:R-:W-:Y:S02]  /*10c50*/  UIADD3 UR28, UR8, 0x602, URZ ;  /* 0x00000602081c7890 */ /* 0x000fe4000fffe03f */
[----:B------:R-:W-:-:S02]  /*10c60*/  UIADD3 UR32, UR8, 0x604, URZ ;  /* 0x0000060408207890 */ /* 0x000fc4000fffe03f */
[----:B------:R-:W-:Y:S01]  /*10c70*/  UIADD3 UR44, UR8, 0x606, URZ ;  /* 0x00000606082c7890 */ /* 0x000fe2000fffe03f */
        /* <DEDUP_REMOVED lines=25> */
.L_x_11500:
[----:B------:R-:W2:Y:S04]  /*10e10*/  LDL R11, [R1+0x60] ;  /* 0x00006000010b7983 */ /* 0x000ea80000100800 */
[----:B0-----:R-:W2:Y:S01]  /*10e20*/  LDL R8, [R1+0x98] ;  /* 0x0000980001087983 */ /* 0x001ea20000100800 */
[----:B------:R-:W-:Y:S01]  /*10e30*/  ISETP.NE.AND P1, PT, R142, 0x1, PT ;  /* 0x000000018e00780c */ /* 0x000fe20003f25270 */
[----:B------:R-:W-:Y:S01]  /*10e40*/  FMUL.FTZ R21, R32, UR50 ;  /* 0x0000003220157c20 */ /* 0x000fe20008410000 */
[----:B------:R-:W-:Y:S01]  /*10e50*/  FMUL.FTZ R32, R42, UR50 ;  /* 0x000000322a207c20 */ /* 0x000fe20008410000 */
[----:B------:R-:W-:Y:S01]  /*10e60*/  FMUL.FTZ R42, R52, UR50 ;  /* 0x00000032342a7c20 */ /* 0x000fe20008410000 */
[----:B------:R-:W-:Y:S02]  /*10e70*/  IMAD R52, R7, 0x8, R2 ;  /* 0x0000000807347824 */ /* 0x000fe400078e0202 */
        /* <DEDUP_REMOVED lines=8> */
[----:B------:R-:W0:Y:S01]  /*10f00*/  @P1 LDC R10, c[0x0][0x44c] ;  /* 0x00011300ff0a1b82 */ /* 0x000e220000000800 */
[----:B------:R-:W-:Y:S02]  /*10f10*/  IMAD.U32 R53, RZ, RZ, UR38 ;  /* 0x00000026ff357e24 */ /* 0x000fe4000f8e00ff */
        /* <DEDUP_REMOVED lines=25> */
[----:B------:R3:W-:Y:S01]  /*110b0*/  SYNCS.ARRIVE.TRANS64.RED.A1T0 RZ, [R52+URZ], RZ ;  /* 0x000000ff34ff79a7 */ /* 0x0007e2000810043f */
        /* <DEDUP_REMOVED lines=40> */
[----:B--2---:R-:W-:-:S02]  /*11340*/  IMAD.IADD R8, R8, 0x1, R11 ;  /* 0x0000000108087824 */ /* 0x004fc400078e020b */
        /* <DEDUP_REMOVED lines=18> */
[----:B------:R-:W0:Y:S01]  /*11470*/  SHFL.IDX PT, R85, R8, RZ, 0x1c1f ;  /* 0x001c1fff08557589 */ /* 0x000e2200000e0000 */
[----:B------:R-:W-:-:S02]  /*11480*/  IMAD.SHL.U32 R79, R0, 0x80, RZ ;  /* 0x00000080004f7824 */ /* 0x000fc400078e00ff */
[----:B------:R-:W-:Y:S01]  /*11490*/  FMUL.FTZ R34, R44, UR50 ;  /* 0x000000322c227c20 */ /* 0x000fe20008410000 */
[----:B------:R-:W-:Y:S01]  /*114a0*/  FMUL.FTZ R44, R54, UR50 ;  /* 0x00000032362c7c20 */ /* 0x000fe20008410000 */
[----:B------:R-:W-:Y:S01]  /*114b0*/  FMUL.FTZ R54, R62, UR50 ;  /* 0x000000323e367c20 */ /* 0x000fe20008410000 */
[----:B------:R-:W-:Y:S01]  /*114c0*/  FMUL.FTZ R62, R70, UR50 ;  /* 0x00000032463e7c20 */ /* 0x000fe20008410000 */
[----:B------:R-:W-:Y:S01]  /*114d0*/  FMUL.FTZ R70, R78, UR50 ;  /* 0x000000324e467c20 */ /* 0x000fe20008410000 */
[----:B---3--:R-:W-:Y:S01]  /*114e0*/  IADD3 R52, -R79, 0x1, RZ ;  /* 0x000000014f347810 */ /* 0x008fe20007ffe1ff */
[----:B------:R-:W-:Y:S01]  /*114f0*/  FMUL.FTZ R78, R86, UR50 ;  /* 0x00000032564e7c20 */ /* 0x000fe20008410000 */
[----:B------:R-:W-:Y:S01]  /*11500*/  FMUL.FTZ R80, R87, UR50 ;  /* 0x0000003257507c20 */ /* 0x000fe20008410000 */
[----:B------:R-:W-:Y:S01]  /*11510*/  PLOP3.LUT P1, PT, PT, PT, UP0, 0x40, 0x0 ;  /* 0x000000000000781c */ /* 0x000fe20003f2e808 */
[----:B------:R-:W1:Y:S01]  /*11520*/  MUFU.TANH R9, R9 ;  /* 0x0000000900097308 */ /* 0x000e620000002400 */
[----:B------:R-:W-:-:S05]  /*11530*/  IMAD R52, R156, -0x2, R52 ;  /* 0xfffffffe9c347824 */ /* 0x000fca00078e0234 */
[----:B------:R-:W-:Y:S02]  /*11540*/  IADD3 R52, -R154, R52, R155 ;  /* 0x000000349a347210 */ /* 0x000fe40007ffe19b */
[----:B------:R-:W2:Y:S03]  /*11550*/  MUFU.TANH R10, R10 ;  /* 0x0000000a000a7308 */ /* 0x000ea60000002400 */
[C---:B------:R-:W-:Y:S02]  /*11560*/  VIADD R84, R52.reuse, UR49 ;  /* 0x0000003134547c36 */ /* 0x040fe40008000000 */
[----:B------:R-:W-:Y:S02]  /*11570*/  VIADD R83, R52, UR52 ;  /* 0x0000003434537c36 */ /* 0x000fe40008000000 */
[C---:B0-----:R-:W-:Y:S01]  /*11580*/  IMAD.IADD R82, R85.reuse, 0x1, R84 ;  /* 0x0000000155527824 */ /* 0x041fe200078e0254 */
[----:B------:R-:W0:Y:S01]  /*11590*/  MUFU.TANH R11, R11 ;  /* 0x0000000b000b7308 */ /* 0x000e220000002400 */
[----:B------:R-:W-:-:S07]  /*115a0*/  IMAD.IADD R81, R85, 0x1, R83 ;  /* 0x0000000155517824 */ /* 0x000fce00078e0253 */
        /* <DEDUP_REMOVED lines=42> */
.L_x_11503:
[----:B------:R-:W-:-:S05]  /*11850*/  IMAD.U32 R86, RZ, RZ, UR41 ;  /* 0x00000029ff567e24 */ /* 0x000fca000f8e00ff */
[----:B------:R-:W-:-:S13]  /*11860*/  ISETP.NE.AND P1, PT, R86, 0x1, PT ;  /* 0x000000015600780c */ /* 0x000fda0003f25270 */
[----:B------:R-:W1:Y:S02]  /*11870*/  @P1 LDC.64 R52, c[0x0][0x9e8] ;  /* 0x00027a00ff341b82 */ /* 0x000e640000000a00 */
[----:B-1----:R-:W-:-:S05]  /*11880*/  @P1 IMAD.HI.U32 R52, R85, R52, RZ ;  /* 0x0000003455341227 */ /* 0x002fca00078e00ff */
[----:B------:R-:W-:-:S07]  /*11890*/  @P1 SHF.R.U32.HI R85, RZ, R53, R52 ;  /* 0x00000035ff551219 */ /* 0x000fce0000011634 */
.L_x_11504:
[----:B------:R-:W-:Y:S05]  /*118a0*/  BSYNC B0 ;  /* 0x0000000000007941 */ /* 0x000fea0003800000 */
.L_x_11502:
[----:B------:R-:W-:-:S04]  /*118b0*/  IMAD R85, R85, R86, -R79 ;  /* 0x0000005655557224 */ /* 0x000fc800078e0a4f */
[----:B------:R-:W-:-:S05]  /*118c0*/  IMAD R85, R156, -0x2, R85 ;  /* 0xfffffffe9c557824 */ /* 0x000fca00078e0255 */
[----:B------:R-:W-:Y:S02]  /*118d0*/  VIMNMX R81, R81, R85, !PT ;  /* 0x0000005551517248 */ /* 0x000fe40007fe0100 */
[----:B------:R-:W-:-:S07]  /*118e0*/  VIADDMNMX R82, R85, R86, R82, PT ;  /* 0x0000005655527246 */ /* 0x000fce0003800152 */
.L_x_11501:
[----:B------:R-:W-:Y:S01]  /*118f0*/  ISETP.GT.AND P1, PT, R0, -0x1, PT ;  /* 0xffffffff0000780c */ /* 0x000fe20003f24270 */
[----:B------:R-:W1:Y:S03]  /*11900*/  SHFL.IDX PT, R8, R8, 0x1, 0x1c1f ;  /* 0x003c1f0008087f89 */ /* 0x000e6600000e0000 */
        /* <DEDUP_REMOVED lines=14> */
[----:B------:R-:W-:Y:S02]  /*119f0*/  ISETP.GT.AND P2, PT, R81, 0x10, P1 ;  /* 0x000000105100780c */ /* 0x000fe40000f44270 */
[----:B------:R-:W-:Y:S02]  /*11a00*/  FSEL R23, R23, -INF , !P4 ;  /* 0xff80000017177808 */ /* 0x000fe40006000000 */
[----:B------:R-:W-:Y:S02]  /*11a10*/  ISETP.GT.AND P4, PT, R81, 0x20, P1 ;  /* 0x000000205100780c */ /* 0x000fe40000f84270 */
[----:B------:R-:W-:-:S02]  /*11a20*/  ISETP.LT.OR P3, PT, R82, 0xa, P3 ;  /* 0x0000000a5200780c */ /* 0x000fc40001f61670 */
[C---:B------:R-:W-:Y:S02]  /*11a30*/  ISETP.LT.OR P2, PT, R82.reuse, 0x11, P2 ;  /* 0x000000115200780c */ /* 0x040fe40001741670 */
[----:B------:R-:W-:Y:S02]  /*11a40*/  ISETP.LT.OR P4, PT, R82, 0x21, P4 ;  /* 0x000000215200780c */ /* 0x000fe40002781670 */
[----:B------:R-:W-:Y:S02]  /*11a50*/  FSEL R14, R14, -INF , !P3 ;  /* 0xff8000000e0e7808 */ /* 0x000fe40005800000 */
[----:B------:R-:W-:Y:S02]  /*11a60*/  FSEL R21, R21, -INF , !P2 ;  /* 0xff80000015157808 */ /* 0x000fe40005000000 */
[C---:B------:R-:W-:Y:S02]  /*11a70*/  ISETP.GT.AND P3, PT, R81.reuse, 0x18, P1 ;  /* 0x000000185100780c */ /* 0x040fe40000f64270 */
[----:B------:R-:W-:-:S02]  /*11a80*/  ISETP.GT.AND P2, PT, R81, 0x19, P1 ;  /* 0x000000195100780c */ /* 0x000fc40000f44270 */
[----:B------:R-:W-:Y:S02]  /*11a90*/  FSEL R30, R30, -INF , !P4 ;  /* 0xff8000001e1e7808 */ /* 0x000fe40006000000 */
[----:B------:R-:W-:Y:S02]  /*11aa0*/  ISETP.GT.AND P4, PT, R81, 0x29, P1 ;  /* 0x000000295100780c */ /* 0x000fe40000f84270 */
[C---:B------:R-:W-:Y:S02]  /*11ab0*/  ISETP.LT.OR P3, PT, R82.reuse, 0x19, P3 ;  /* 0x000000195200780c */ /* 0x040fe40001f61670 */
[C---:B------:R-:W-:Y:S02]  /*11ac0*/  ISETP.LT.OR P2, PT, R82.reuse, 0x1a, P2 ;  /* 0x0000001a5200780c */ /* 0x040fe40001741670 */
[----:B------:R-:W-:Y:S02]  /*11ad0*/  ISETP.LT.OR P4, PT, R82, 0x2a, P4 ;  /* 0x0000002a5200780c */ /* 0x000fe40002781670 */
[----:B0-----:R-:W-:-:S02]  /*11ae0*/  FSEL R52, R26, -INF , !P3 ;  /* 0xff8000001a347808 */ /* 0x001fc40005800000 */
[----:B------:R-:W-:Y:S02]  /*11af0*/  FSEL R53, R27, -INF , !P2 ;  /* 0xff8000001b357808 */ /* 0x000fe40005000000 */
[C---:B------:R-:W-:Y:S02]  /*11b00*/  ISETP.GT.AND P3, PT, R81.reuse, 0x21, P1 ;  /* 0x000000215100780c */ /* 0x040fe40000f64270 */
        /* <DEDUP_REMOVED lines=15> */
[----:B------:R-:W-:-:S02]  /*11c00*/  FSEL R38, R38, -INF , !P3 ;  /* 0xff80000026267808 */ /* 0x000fc40005800000 */
        /* <DEDUP_REMOVED lines=40> */
[----:B------:R-:W-:Y:S02]  /*11e90*/  PLOP3.LUT P4, PT, PT, PT, UP0, 0x40, 0x0 ;  /* 0x000000000000781c */ /* 0x000fe40003f8e808 */
[----:B------:R-:W-:-:S02]  /*11ea0*/  ISETP.LT.OR P3, PT, R82, 0x6a, P3 ;  /* 0x0000006a5200780c */ /* 0x000fc40001f61670 */
[----:B------:R-:W-:Y:S02]  /*11eb0*/  ISETP.LT.OR P2, PT, R82, 0x71, P2 ;  /* 0x000000715200780c */ /* 0x000fe40001741670 */
[----:B------:R-:W-:Y:S02]  /*11ec0*/  FSEL R69, R69, -INF , !P3 ;  /* 0xff80000045457808 */ /* 0x000fe40005800000 */
[----:B------:R-:W-:Y:S02]  /*11ed0*/  FSEL R72, R72, -INF , !P2 ;  /* 0xff80000048487808 */ /* 0x000fe40005000000 */
[C---:B------:R-:W-:Y:S02]  /*11ee0*/  ISETP.GT.AND P3, PT, R81.reuse, 0x78, P1 ;  /* 0x000000785100780c */ /* 0x040fe40000f64270 */
[----:B------:R-:W-:Y:S02]  /*11ef0*/  ISETP.GT.AND P2, PT, R81, 0x79, P1 ;  /* 0x000000795100780c */ /* 0x000fe40000f44270 */
[----:B------:R-:W-:-:S02]  /*11f00*/  ISETP.LT.OR P3, PT, R82, 0x79, P3 ;  /* 0x000000795200780c */ /* 0x000fc40001f61670 */
[----:B------:R-:W-:Y:S02]  /*11f10*/  ISETP.LT.OR P2, PT, R82, 0x7a, P2 ;  /* 0x0000007a5200780c */ /* 0x000fe40001741670 */
[----:B------:R-:W-:Y:S02]  /*11f20*/  FSEL R76, R76, -INF , !P3 ;  /* 0xff8000004c4c7808 */ /* 0x000fe40005800000 */
[----:B------:R-:W-:Y:S01]  /*11f30*/  FSEL R77, R77, -INF , !P2 ;  /* 0xff8000004d4d7808 */ /* 0x000fe20005000000 */
[----:B------:R-:W-:Y:S08]  /*11f40*/  @P4 BRA `(.L_x_11505) ;  /* 0x0000000000584947 */ /* 0x000ff00003800000 */
        /* <DEDUP_REMOVED lines=12> */
.L_x_11507:
[----:B------:R-:W-:-:S05]  /*12010*/  IMAD.U32 R81, RZ, RZ, UR41 ;  /* 0x00000029ff517e24 */ /* 0x000fca000f8e00ff */
[----:B------:R-:W-:-:S13]  /*12020*/  ISETP.NE.AND P2, PT, R81, 0x1, PT ;  /* 0x000000015100780c */ /* 0x000fda0003f45270 */
[----:B------:R-:W0:Y:S02]  /*12030*/  @P2 LDC.64 R26, c[0x0][0x9e8] ;  /* 0x00027a00ff1a2b82 */ /* 0x000e240000000a00 */
[----:B0-----:R-:W-:-:S05]  /*12040*/  @P2 IMAD.HI.U32 R26, R8, R26, RZ ;  /* 0x0000001a081a2227 */ /* 0x001fca00078e00ff */
[----:B------:R-:W-:-:S07]  /*12050*/  @P2 SHF.R.U32.HI R8, RZ, R27, R26 ;  /* 0x0000001bff082219 */ /* 0x000fce000001161a */
.L_x_11508:
[----:B------:R-:W-:Y:S05]  /*12060*/  BSYNC B0 ;  /* 0x0000000000007941 */ /* 0x000fea0003800000 */
.L_x_11506:
[----:B------:R-:W-:-:S04]  /*12070*/  IMAD R8, R8, R81, -R79 ;  /* 0x0000005108087224 */ /* 0x000fc800078e0a4f */
[----:B------:R-:W-:-:S05]  /*12080*/  IMAD R8, R156, -0x2, R8 ;  /* 0xfffffffe9c087824 */ /* 0x000fca00078e0208 */
[----:B------:R-:W-:Y:S02]  /*12090*/  VIMNMX R83, R83, R8, !PT ;  /* 0x0000000853537248 */ /* 0x000fe40007fe0100 */
[----:B------:R-:W-:-:S07]  /*120a0*/  VIADDMNMX R84, R8, R81, R84, PT ;  /* 0x0000005108547246 */ /* 0x000fce0003800154 */
.L_x_11505:
[----:B------:R-:W-:Y:S01]  /*120b0*/  FMNMX.FTZ R8, R9, R5, !PT ;  /* 0x0000000509087209 */ /* 0x000fe20007810000 */
[----:B------:R-:W-:Y:S01]  /*120c0*/  UMOV UR51, UR7 ;  /* 0x0000000700337c82 */ /* 0x000fe20008000000 */
[C---:B------:R-:W-:Y:S02]  /*120d0*/  ISETP.GT.AND P4, PT, R83.reuse, 0x1, P1 ;  /* 0x000000015300780c */ /* 0x040fe40000f84270 */
[C---:B------:R-:W-:Y:S02]  /*120e0*/  ISETP.GT.AND P2, PT, R83.reuse, 0x8, P1 ;  /* 0x000000085300780c */ /* 0x040fe40000f44270 */
[----:B------:R-:W-:Y:S02]  /*120f0*/  ISETP.GT.AND P3, PT, R83, 0x9, P1 ;  /* 0x000000095300780c */ /* 0x000fe40000f64270 */
[----:B------:R-:W-:Y:S02]  /*12100*/  FMNMX.FTZ R8, R10, R8, !PT ;  /* 0x000000080a087209 */ /* 0x000fe40007810000 */
[----:B------:R-:W-:-:S02]  /*12110*/  ISETP.LT.OR P4, PT, R84, 0x2, P4 ;  /* 0x000000025400780c */ /* 0x000fc40002781670 */
[C---:B------:R-:W-:Y:S02]  /*12120*/  ISETP.LT.OR P2, PT, R84.reuse, 0x9, P2 ;  /* 0x000000095400780c */ /* 0x040fe40001741670 */
[----:B------:R-:W-:Y:S02]  /*12130*/  ISETP.LT.OR P3, PT, R84, 0xa, P3 ;  /* 0x0000000a5400780c */ /* 0x000fe40001f61670 */
[----:B------:R-:W-:Y:S02]  /*12140*/  FMNMX.FTZ R8, R13, R8, !PT ;  /* 0x000000080d087209 */ /* 0x000fe40007810000 */
[----:B------:R-:W-:Y:S02]  /*12150*/  FSEL R12, R12, -INF , !P4 ;  /* 0xff8000000c0c7808 */ /* 0x000fe40006000000 */
[----:B------:R-:W-:Y:S02]  /*12160*/  FSEL R15, R15, -INF , !P2 ;  /* 0xff8000000f0f7808 */ /* 0x000fe40005000000 */
[----:B------:R-:W-:-:S02]  /*12170*/  FSEL R20, R20, -INF , !P3 ;  /* 0xff80000014147808 */ /* 0x000fc40005800000 */
[----:B------:R-:W-:Y:S02]  /*12180*/  FMNMX.FTZ R8, R14, R8, !PT ;  /* 0x000000080e087209 */ /* 0x000fe40007810000 */
        /* <DEDUP_REMOVED lines=11> */
[C---:B------:R-:W-:Y:S02]  /*12240*/  ISETP.GT.AND P4, PT, R83.reuse, 0x19, P1 ;  /* 0x000000195300780c */ /* 0x040fe40000f84270 */
[C---:B------:R-:W-:Y:S02]  /*12250*/  ISETP.GT.AND P2, PT, R83.reuse, 0x20, P1 ;  /* 0x000000205300780c */ /* 0x040fe40000f44270 */
[----:B------:R-:W-:Y:S02]  /*12260*/  ISETP.GT.AND P3, PT, R83, 0x21, P1 ;  /* 0x000000215300780c */ /* 0x000fe40000f64270 */
[----:B------:R-:W-:Y:S02]  /*12270*/  FMNMX.FTZ R8, R52, R8, !PT ;  /* 0x0000000834087209 */ /* 0x000fe40007810000 */
[C---:B------:R-:W-:Y:S02]  /*12280*/  ISETP.LT.OR P4, PT, R84.reuse, 0x1a, P4 ;  /* 0x0000001a5400780c */ /* 0x040fe40002781670 */
[----:B------:R-:W-:-:S02]  /*12290*/  ISETP.LT.OR P2, PT, R84, 0x21, P2 ;  /* 0x000000215400780c */ /* 0x000fc40001741670 */
[----:B------:R-:W-:Y:S02]  /*122a0*/  ISETP.LT.OR P3, PT, R84, 0x22, P3 ;  /* 0x000000225400780c */ /* 0x000fe40001f61670 */
[----:B------:R-:W-:Y:S02]  /*122b0*/  FMNMX.FTZ R8, R53, R8, !PT ;  /* 0x0000000835087209 */ /* 0x000fe40007810000 */
[----:B------:R-:W-:Y:S02]  /*122c0*/  FSEL R29, R29, -INF , !P4 ;  /* 0xff8000001d1d7808 */ /* 0x000fe40006000000 */
[----:B------:R-:W-:Y:S02]  /*122d0*/  FSEL R32, R32, -INF , !P2 ;  /* 0xff80000020207808 */ /* 0x000fe40005000000 */
[----:B------:R-:W-:Y:S02]  /*122e0*/  FSEL R33, R33, -INF , !P3 ;  /* 0xff80000021217808 */ /* 0x000fe40005800000 */
[----:B------:R-:W-:-:S02]  /*122f0*/  ISETP.GT.AND P4, PT, R83, 0x28, P1 ;  /* 0x000000285300780c */ /* 0x000fc40000f84270 */
[C---:B------:R-:W-:Y:S02]  /*12300*/  ISETP.GT.AND P2, PT, R83.reuse, 0x29, P1 ;  /* 0x000000295300780c */ /* 0x040fe40000f44270 */
[----:B------:R-:W-:Y:S02]  /*12310*/  ISETP.GT.AND P3, PT, R83, 0x30, P1 ;  /* 0x000000305300780c */ /* 0x000fe40000f64270 */
[----:B------:R-:W-:Y:S02]  /*12320*/  FMNMX.FTZ R8, R30, R8, !PT ;  /* 0x000000081e087209 */ /* 0x000fe40007810000 */
[C---:B------:R-:W-:Y:S02]  /*12330*/  ISETP.LT.OR P4, PT, R84.reuse, 0x29, P4 ;  /* 0x000000295400780c */ /* 0x040fe40002781670 */
[C---:B------:R-:W-:Y:S02]  /*12340*/  ISETP.LT.OR P2, PT, R84.reuse, 0x2a, P2 ;  /* 0x0000002a5400780c */ /* 0x040fe40001741670 */
[----:B------:R-:W-:-:S02]  /*12350*/  ISETP.LT.OR P3, PT, R84, 0x31, P3 ;  /* 0x000000315400780c */ /* 0x000fc40001f61670 */
[----:B------:R-:W-:Y:S02]  /*12360*/  FMNMX.FTZ R8, R31, R8, !PT ;  /* 0x000000081f087209 */ /* 0x000fe40007810000 */
[----:B------:R-:W-:Y:S02]  /*12370*/  FSEL R36, R36, -INF , !P4 ;  /* 0xff80000024247808 */ /* 0x000fe40006000000 */
[----:B------:R-:W-:Y:S02]  /*12380*/  FSEL R37, R37, -INF , !P2 ;  /* 0xff80000025257808 */ /* 0x000fe40005000000 */
[----:B------:R-:W-:Y:S02]  /*12390*/  FSEL R40, R40, -INF , !P3 ;  /* 0xff80000028287808 */ /* 0x000fe40005800000 */
[C---:B------:R-:W-:Y:S02]  /*123a0*/  ISETP.GT.AND P4, PT, R83.reuse, 0x31, P1 ;  /* 0x000000315300780c */ /* 0x040fe40000f84270 */
[----:B------:R-:W-:-:S02]  /*123b0*/  ISETP.GT.AND P2, PT, R83, 0x38, P1 ;  /* 0x000000385300780c */ /* 0x000fc40000f44270 */
[----:B------:R-:W-:Y:S02]  /*123c0*/  ISETP.GT.AND P3, PT, R83, 0x39, P1 ;  /* 0x000000395300780c */ /* 0x000fe40000f64270 */
[----:B------:R-:W-:Y:S02]  /*123d0*/  FMNMX.FTZ R8, R34, R8, !PT ;  /* 0x0000000822087209 */ /* 0x000fe40007810000 */
[C---:B------:R-:W-:Y:S02]  /*123e0*/  ISETP.LT.OR P4, PT, R84.reuse, 0x32, P4 ;  /* 0x000000325400780c */ /* 0x040fe40002781670 */
[C---:B------:R-:W-:Y:S02]  /*123f0*/  ISETP.LT.OR P2, PT, R84.reuse, 0x39, P2 ;  /* 0x000000395400780c */ /* 0x040fe40001741670 */
[----:B------:R-:W-:Y:S02]  /*12400*/  ISETP.LT.OR P3, PT, R84, 0x3a, P3 ;  /* 0x0000003a5400780c */ /* 0x000fe40001f61670 */
[----:B------:R-:W-:-:S02]  /*12410*/  FMNMX.FTZ R8, R35, R8, !PT ;  /* 0x0000000823087209 */ /* 0x000fc40007810000 */
[----:B------:R-:W-:Y:S02]  /*12420*/  FSEL R41, R41, -INF , !P4 ;  /* 0xff80000029297808 */ /* 0x000fe40006000000 */
[----:B------:R-:W-:Y:S02]  /*12430*/  FSEL R44, R44, -INF , !P2 ;  /* 0xff8000002c2c7808 */ /* 0x000fe40005000000 */
[----:B------:R-:W-:Y:S02]  /*12440*/  FSEL R45, R45, -INF , !P3 ;  /* 0xff8000002d2d7808 */ /* 0x000fe40005800000 */
[----:B------:R-:W-:Y:S02]  /*12450*/  FMNMX.FTZ R8, R38, R8, !PT ;  /* 0x0000000826087209 */ /* 0x000fe40007810000 */
[----:B------:R-:W-:Y:S02]  /*12460*/  LOP3.LUT R22, R22, 0xdfffffff, RZ, 0xc0, !PT ;  /* 0xdfffffff16167812 */ /* 0x000fe400078ec0ff */
[----:B------:R-:W-:-:S02]  /*12470*/  ISETP.GT.AND P4, PT, R83, 0x40, P1 ;  /* 0x000000405300780c */ /* 0x000fc40000f84270 */
[C---:B------:R-:W-:Y:S02]  /*12480*/  ISETP.GT.AND P2, PT, R83.reuse, 0x41, P1 ;  /* 0x000000415300780c */ /* 0x040fe40000f44270 */
[----:B------:R-:W-:Y:S02]  /*12490*/  ISETP.GT.AND P3, PT, R83, 0x48, P1 ;  /* 0x000000485300780c */ /* 0x000fe40000f64270 */
[----:B------:R-:W-:Y:S02]  /*124a0*/  FMNMX.FTZ R8, R39, R8, !PT ;  /* 0x0000000827087209 */ /* 0x000fe40007810000 */
[----:B------:R-:W-:Y:S02]  /*124b0*/  @P0 LOP3.LUT R22, R22, 0x20000000, RZ, 0xfc, !PT ;  /* 0x2000000016160812 */ /* 0x000fe400078efcff */
[C---:B------:R-:W-:Y:S02]  /*124c0*/  ISETP.LT.OR P4, PT, R84.reuse, 0x41, P4 ;  /* 0x000000415400780c */ /* 0x040fe40002781670 */
[----:B------:R-:W-:-:S02]  /*124d0*/  ISETP.LT.OR P2, PT, R84, 0x42, P2 ;  /* 0x000000425400780c */ /* 0x000fc40001741670 */
[----:B------:R-:W-:Y:S02]  /*124e0*/  ISETP.LT.OR P3, PT, R84, 0x49, P3 ;  /* 0x000000495400780c */ /* 0x000fe40001f61670 */
[----:B------:R-:W-:Y:S02]  /*124f0*/  ISETP.GT.AND P0, PT, R83, 0x61, P1 ;  /* 0x000000615300780c */ /* 0x000fe40000f04270 */
        /* <DEDUP_REMOVED lines=11> */
[----:B------:R-:W-:Y:S02]  /*125b0*/  LOP3.LUT R22, R22, 0x7fffffff, RZ, 0xc0, !PT ;  /* 0x7fffffff16167812 */ /* 0x000fe400078ec0ff */
[----:B------:R-:W-:Y:S02]  /*125c0*/  FMNMX.FTZ R8, R46, R8, !PT ;  /* 0x000000082e087209 */ /* 0x000fe40007810000 */
[----:B------:R-:W-:Y:S02]  /*125d0*/  FSEL R55, R55, -INF , !P4 ;  /* 0xff80000037377808 */ /* 0x000fe40006000000 */
[----:B------:R-:W-:Y:S02]  /*125e0*/  FSEL R58, R58, -INF , !P2 ;  /* 0xff8000003a3a7808 */ /* 0x000fe40005000000 */
[----:B------:R-:W-:-:S02]  /*125f0*/  FSEL R59, R59, -INF , !P3 ;  /* 0xff8000003b3b7808 */ /* 0x000fc40005800000 */
[C---:B------:R-:W-:Y:S02]  /*12600*/  ISETP.GT.AND P4, PT, R83.reuse, 0x58, P1 ;  /* 0x000000585300780c */ /* 0x040fe40000f84270 */
[C---:B------:R-:W-:Y:S02]  /*12610*/  ISETP.GT.AND P2, PT, R83.reuse, 0x59, P1 ;  /* 0x000000595300780c */ /* 0x040fe40000f44270 */
[C---:B------:R-:W-:Y:S02]  /*12620*/  ISETP.GT.AND P3, PT, R83.reuse, 0x60, P1 ;  /* 0x000000605300780c */ /* 0x040fe40000f64270 */
[----:B------:R-:W-:Y:S02]  /*12630*/  @P0 LOP3.LUT R22, R22, 0x80000000, RZ, 0xfc, !PT ;  /* 0x8000000016160812 */ /* 0x000fe400078efcff */
[----:B------:R-:W-:Y:S02]  /*12640*/  ISETP.GT.AND P0, PT, R83, RZ, P1 ;  /* 0x000000ff5300720c */ /* 0x000fe40000f04270 */
[----:B------:R-:W-:-:S02]  /*12650*/  FMNMX.FTZ R8, R47, R8, !PT ;  /* 0x000000082f087209 */ /* 0x000fc40007810000 */
[C---:B------:R-:W-:Y:S02]  /*12660*/  ISETP.LT.OR P4, PT, R84.reuse, 0x59, P4 ;  /* 0x000000595400780c */ /* 0x040fe40002781670 */
[C---:B------:R-:W-:Y:S02]  /*12670*/  ISETP.LT.OR P2, PT, R84.reuse, 0x5a, P2 ;  /* 0x0000005a5400780c */ /* 0x040fe40001741670 */
[----:B------:R-:W-:Y:S02]  /*12680*/  ISETP.LT.OR P3, PT, R84, 0x61, P3 ;  /* 0x000000615400780c */ /* 0x000fe40001f61670 */
[----:B------:R-:W-:Y:S02]  /*12690*/  FMNMX.FTZ R8, R50, R8, !PT ;  /* 0x0000000832087209 */ /* 0x000fe40007810000 */
[----:B------:R-:W-:Y:S02]  /*126a0*/  FSEL R62, R62, -INF , !P4 ;  /* 0xff8000003e3e7808 */ /* 0x000fe40006000000 */
[----:B------:R-:W-:-:S02]  /*126b0*/  FSEL R63, R63, -INF , !P2 ;  /* 0xff8000003f3f7808 */ /* 0x000fc40005000000 */
[----:B------:R-:W-:Y:S02]  /*126c0*/  FSEL R66, R66, -INF , !P3 ;  /* 0xff80000042427808 */ /* 0x000fe40005800000 */
[C---:B------:R-:W-:Y:S02]  /*126d0*/  ISETP.GT.AND P2, PT, R83.reuse, 0x68, P1 ;  /* 0x000000685300780c */ /* 0x040fe40000f44270 */
[C---:B------:R-:W-:Y:S02]  /*126e0*/  ISETP.GT.AND P3, PT, R83.reuse, 0x69, P1 ;  /* 0x000000695300780c */ /* 0x040fe40000f64270 */
[C---:B------:R-:W-:Y:S02]  /*126f0*/  ISETP.GT.AND P4, PT, R83.reuse, 0x70, P1 ;  /* 0x000000705300780c */ /* 0x040fe40000f84270 */
[C---:B------:R-:W-:Y:S02]  /*12700*/  ISETP.GT.AND P5, PT, R83.reuse, 0x71, P1 ;  /* 0x000000715300780c */ /* 0x040fe40000fa4270 */
[----:B------:R-:W-:-:S02]  /*12710*/  ISETP.GT.AND P6, PT, R83, 0x78, P1 ;  /* 0x000000785300780c */ /* 0x000fc40000fc4270 */
[----:B------:R-:W-:Y:S02]  /*12720*/  FMNMX.FTZ R8, R51, R8, !PT ;  /* 0x0000000833087209 */ /* 0x000fe40007810000 */
[----:B------:R-:W-:Y:S02]  /*12730*/  LOP3.LUT R22, R22, 0xfffffff7, RZ, 0xc0, !PT ;  /* 0xfffffff716167812 */ /* 0x000fe400078ec0ff */
[----:B------:R-:W-:Y:S02]  /*12740*/  ISETP.GT.AND P1, PT, R83, 0x79, P1 ;  /* 0x000000795300780c */ /* 0x000fe40000f24270 */
[----:B------:R-:W-:Y:S02]  /*12750*/  FMNMX.FTZ R8, R56, R8, !PT ;  /* 0x0000000838087209 */ /* 0x000fe40007810000 */
[----:B------:R-:W-:Y:S02]  /*12760*/  @P0 LOP3.LUT R22, R22, 0x8, RZ, 0xfc, !PT ;  /* 0x0000000816160812 */ /* 0x000fe400078efcff */
[----:B------:R-:W-:-:S02]  /*12770*/  FMNMX.FTZ R8, R57, R8, !PT ;  /* 0x0000000839087209 */ /* 0x000fc40007810000 */
[C---:B------:R-:W-:Y:S02]  /*12780*/  LOP3.LUT P0, RZ, R22.reuse, 0x80000000, RZ, 0xc0, !PT ;  /* 0x8000000016ff7812 */ /* 0x040fe4000780c0ff */
[----:B------:R-:W-:Y:S02]  /*12790*/  LOP3.LUT R22, R22, 0xfffffffd, RZ, 0xc0, !PT ;  /* 0xfffffffd16167812 */ /* 0x000fe400078ec0ff */
[----:B------:R-:W-:Y:S02]  /*127a0*/  FMNMX.FTZ R8, R60, R8, !PT ;  /* 0x000000083c087209 */ /* 0x000fe40007810000 */
[----:B------:R-:W-:Y:S02]  /*127b0*/  @P1 LOP3.LUT R22, R22, 0x2, RZ, 0xfc, !PT ;  /* 0x0000000216161812 */ /* 0x000fe400078efcff */
[----:B------:R-:W-:Y:S02]  /*127c0*/  FMNMX.FTZ R8, R61, R8, !PT ;  /* 0x000000083d087209 */ /* 0x000fe40007810000 */
[----:B------:R-:W-:-:S02]  /*127d0*/  LOP3.LUT P1, RZ, R22, 0x8, RZ, 0xc0, !PT ;  /* 0x0000000816ff7812 */ /* 0x000fc4000782c0ff */
[----:B------:R-:W-:Y:S02]  /*127e0*/  FMNMX.FTZ R8, R64, R8, !PT ;  /* 0x0000000840087209 */ /* 0x000fe40007810000 */
[----:B------:R-:W-:Y:S02]  /*127f0*/  ISETP.LT.OR P1, PT, R84, 0x1, P1 ;  /* 0x000000015400780c */ /* 0x000fe40000f21670 */
[----:B------:R-:W-:Y:S02]  /*12800*/  FMNMX.FTZ R8, R65, R8, !PT ;  /* 0x0000000841087209 */ /* 0x000fe40007810000 */
[----:B------:R-:W-:Y:S02]  /*12810*/  FSEL R11, R11, -INF , !P1 ;  /* 0xff8000000b0b7808 */ /* 0x000fe40004800000 */
[----:B------:R-:W-:Y:S02]  /*12820*/  FMNMX.FTZ R8, R68, R8, !PT ;  /* 0x0000000844087209 */ /* 0x000fe40007810000 */
[----:B------:R-:W-:-:S02]  /*12830*/  FMNMX.FTZ R27, R11, R6, !PT ;  /* 0x000000060b1b7209 */ /* 0x000fc40007810000 */
[----:B------:R-:W-:Y:S02]  /*12840*/  FMNMX.FTZ R8, R69, R8, !PT ;  /* 0x0000000845087209 */ /* 0x000fe40007810000 */
[----:B------:R-:W-:Y:S02]  /*12850*/  FMNMX.FTZ R27, R12, R27, !PT ;  /* 0x0000001b0c1b7209 */ /* 0x000fe40007810000 */
[----:B------:R-:W-:Y:S02]  /*12860*/  FMNMX.FTZ R8, R72, R8, !PT ;  /* 0x0000000848087209 */ /* 0x000fe40007810000 */
[----:B------:R-:W-:Y:S02]  /*12870*/  FMNMX.FTZ R27, R15, R27, !PT ;  /* 0x0000001b0f1b7209 */ /* 0x000fe40007810000 */
[----:B------:R-:W-:Y:S02]  /*12880*/  FMNMX.FTZ R8, R73, R8, !PT ;  /* 0x0000000849087209 */ /* 0x000fe40007810000 */
[----:B------:R-:W-:-:S02]  /*12890*/  FMNMX.FTZ R27, R20, R27, !PT ;  /* 0x0000001b141b7209 */ /* 0x000fc40007810000 */
[----:B------:R-:W-:Y:S02]  /*128a0*/  FMNMX.FTZ R8, R76, R8, !PT ;  /* 0x000000084c087209 */ /* 0x000fe40007810000 */
[----:B------:R-:W-:Y:S02]  /*128b0*/  FMNMX.FTZ R27, R24, R27, !PT ;  /* 0x0000001b181b7209 */ /* 0x000fe40007810000 */
[----:B------:R-:W-:Y:S02]  /*128c0*/  FMNMX.FTZ R8, R77, R8, !PT ;  /* 0x000000084d087209 */ /* 0x000fe40007810000 */
[----:B------:R-:W-:Y:S02]  /*128d0*/  FMNMX.FTZ R27, R25, R27, !PT ;  /* 0x0000001b191b7209 */ /* 0x000fe40007810000 */
[----:B------:R-:W-:Y:S01]  /*128e0*/  ISETP.LT.OR P0, PT, R84, 0x62, P0 ;  /* 0x000000625400780c */ /* 0x000fe20000701670 */
[----:B------:R-:W0:Y:S01]  /*128f0*/  SHFL.BFLY PT, R26, R8, 0x2, 0x1f ;  /* 0x0c401f00081a7f89 */ /* 0x000e2200000e0000 */
[----:B------:R-:W-:-:S02]  /*12900*/  FMNMX.FTZ R27, R28, R27, !PT ;  /* 0x0000001b1c1b7209 */ /* 0x000fc40007810000 */
[----:B------:R-:W-:Y:S02]  /*12910*/  LOP3.LUT R22, R22, 0xffffffef, RZ, 0xc0, !PT ;  /* 0xffffffef16167812 */ /* 0x000fe400078ec0ff */
[----:B------:R-:W-:Y:S02]  /*12920*/  FMNMX.FTZ R27, R29, R27, !PT ;  /* 0x0000001b1d1b7209 */ /* 0x000fe40007810000 */
[----:B------:R-:W-:Y:S02]  /*12930*/  ISETP.LT.OR P4, PT, R84, 0x71, P4 ;  /* 0x000000715400780c */ /* 0x000fe40002781670 */
[----:B------:R-:W-:Y:S02]  /*12940*/  FMNMX.FTZ R27, R32, R27, !PT ;  /* 0x0000001b201b7209 */ /* 0x000fe40007810000 */
[----:B------:R-:W-:Y:S02]  /*12950*/  ISETP.LT.OR P5, PT, R84, 0x72, P5 ;  /* 0x000000725400780c */ /* 0x000fe40002fa1670 */
[----:B------:R-:W-:-:S02]  /*12960*/  FMNMX.FTZ R27, R33, R27, !PT ;  /* 0x0000001b211b7209 */ /* 0x000fc40007810000 */
[----:B------:R-:W-:Y:S02]  /*12970*/  @P0 LOP3.LUT R22, R22, 0x10, RZ, 0xfc, !PT ;  /* 0x0000001016160812 */ /* 0x000fe400078efcff */
[----:B------:R-:W-:Y:S02]  /*12980*/  FMNMX.FTZ R27, R36, R27, !PT ;  /* 0x0000001b241b7209 */ /* 0x000fe40007810000 */
[----:B------:R-:W-:Y:S02]  /*12990*/  ISETP.LT.OR P0, PT, R84, 0x69, P2 ;  /* 0x000000695400780c */ /* 0x000fe40001701670 */
[----:B------:R-:W-:Y:S02]  /*129a0*/  FMNMX.FTZ R27, R37, R27, !PT ;  /* 0x0000001b251b7209 */ /* 0x000fe40007810000 */
[----:B------:R-:W-:Y:S02]  /*129b0*/  LOP3.LUT P2, RZ, R22, 0x2, RZ, 0xc0, !PT ;  /* 0x0000000216ff7812 */ /* 0x000fe4000784c0ff */
[----:B0-----:R-:W-:-:S02]  /*129c0*/  FMNMX.FTZ R8, R8, R26, !PT ;  /* 0x0000001a08087209 */ /* 0x001fc40007810000 */
[----:B------:R-:W-:Y:S02]  /*129d0*/  FMNMX.FTZ R27, R40, R27, !PT ;  /* 0x0000001b281b7209 */ /* 0x000fe40007810000 */
[----:B------:R-:W-:Y:S01]  /*129e0*/  LOP3.LUT R22, R22, 0xfffffffb, RZ, 0xc0, !PT ;  /* 0xfffffffb16167812 */ /* 0x000fe200078ec0ff */
[----:B------:R-:W0:Y:S01]  /*129f0*/  SHFL.BFLY PT, R26, R8, 0x1, 0x1f ;  /* 0x0c201f00081a7f89 */ /* 0x000e2200000e0000 */
[----:B------:R-:W-:Y:S02]  /*12a00*/  FMNMX.FTZ R27, R41, R27, !PT ;  /* 0x0000001b291b7209 */ /* 0x000fe40007810000 */
[----:B------:R-:W-:Y:S02]  /*12a10*/  @P0 LOP3.LUT R22, R22, 0x4, RZ, 0xfc, !PT ;  /* 0x0000000416160812 */ /* 0x000fe400078efcff */
[----:B------:R-:W-:Y:S02]  /*12a20*/  FMNMX.FTZ R27, R44, R27, !PT ;  /* 0x0000001b2c1b7209 */ /* 0x000fe40007810000 */
[----:B------:R-:W-:-:S02]  /*12a30*/  ISETP.LT.OR P0, PT, R84, 0x6a, P3 ;  /* 0x0000006a5400780c */ /* 0x000fc40001f01670 */
[----:B------:R-:W-:Y:S02]  /*12a40*/  FMNMX.FTZ R27, R45, R27, !PT ;  /* 0x0000001b2d1b7209 */ /* 0x000fe40007810000 */
[----:B------:R-:W-:Y:S02]  /*12a50*/  LOP3.LUT R22, R22, 0xbfffffff, RZ, 0xc0, !PT ;  /* 0xbfffffff16167812 */ /* 0x000fe400078ec0ff */
[----:B------:R-:W-:Y:S02]  /*12a60*/  FMNMX.FTZ R27, R48, R27, !PT ;  /* 0x0000001b301b7209 */ /* 0x000fe40007810000 */
[----:B------:R-:W-:Y:S02]  /*12a70*/  FSEL R74, R74, -INF , !P4 ;  /* 0xff8000004a4a7808 */ /* 0x000fe40006000000 */
[----:B------:R-:W-:Y:S02]  /*12a80*/  FMNMX.FTZ R27, R49, R27, !PT ;  /* 0x0000001b311b7209 */ /* 0x000fe40007810000 */
[----:B------:R-:W-:-:S02]  /*12a90*/  ISETP.LT.OR P6, PT, R84, 0x79, P6 ;  /* 0x000000795400780c */ /* 0x000fc400037c1670 */
[----:B------:R-:W-:Y:S02]  /*12aa0*/  FMNMX.FTZ R27, R54, R27, !PT ;  /* 0x0000001b361b7209 */ /* 0x000fe40007810000 */
[----:B------:R-:W-:Y:S02]  /*12ab0*/  @P0 LOP3.LUT R22, R22, 0x40000000, RZ, 0xfc, !PT ;  /* 0x4000000016160812 */ /* 0x000fe400078efcff */
[----:B0-----:R-:W-:Y:S02]  /*12ac0*/  FMNMX.FTZ R8, R8, R26, !PT ;  /* 0x0000001a08087209 */ /* 0x001fe40007810000 */
[----:B------:R-:W-:Y:S02]  /*12ad0*/  FMNMX.FTZ R27, R55, R27, !PT ;  /* 0x0000001b371b7209 */ /* 0x000fe40007810000 */
[----:B------:R-:W-:Y:S02]  /*12ae0*/  FSETP.NEU.FTZ.AND P3, PT, R8, -INF , PT ;  /* 0xff8000000800780b */ /* 0x000fe40003f7d000 */
[----:B------:R-:W-:-:S02]  /*12af0*/  FMNMX.FTZ R27, R58, R27, !PT ;  /* 0x0000001b3a1b7209 */ /* 0x000fc40007810000 */
[----:B------:R-:W-:Y:S02]  /*12b00*/  FSEL R26, R8, RZ, P3 ;  /* 0x000000ff081a7208 */ /* 0x000fe40001800000 */
[----:B------:R-:W-:Y:S02]  /*12b10*/  FMNMX.FTZ R27, R59, R27, !PT ;  /* 0x0000001b3b1b7209 */ /* 0x000fe40007810000 */
[----:B------:R-:W-:Y:S01]  /*12b20*/  LOP3.LUT P0, RZ, R22, 0x10, RZ, 0xc0, !PT ;  /* 0x0000001016ff7812 */ /* 0x000fe2000780c0ff */
[----:B------:R-:W-:Y:S01]  /*12b30*/  FADD.FTZ R5, -R26, R5 ;  /* 0x000000051a057221 */ /* 0x000fe20000010100 */
[----:B------:R-:W-:Y:S01]  /*12b40*/  FMNMX.FTZ R27, R62, R27, !PT ;  /* 0x0000001b3e1b7209 */ /* 0x000fe20007810000 */
[----:B------:R-:W-:Y:S01]  /*12b50*/  FMUL.FTZ R26, R8, UR51 ;  /* 0x00000033081a7c20 */ /* 0x000fe20008410000 */
[----:B------:R-:W-:Y:S01]  /*12b60*/  FSEL R67, R67, -INF , !P0 ;  /* 0xff80000043437808 */ /* 0x000fe20004000000 */
[----:B------:R-:W-:Y:S01]  /*12b70*/  FMUL.FTZ R5, R5, UR51 ;  /* 0x0000003305057c20 */ /* 0x000fe20008410000 */
[----:B------:R-:W-:-:S02]  /*12b80*/  FMNMX.FTZ R27, R63, R27, !PT ;  /* 0x0000001b3f1b7209 */ /* 0x000fc40007810000 */
[----:B------:R-:W-:Y:S02]  /*12b90*/  FSEL R26, R26, RZ, P3 ;  /* 0x000000ff1a1a7208 */ /* 0x000fe40001800000 */
[----:B------:R-:W-:Y:S01]  /*12ba0*/  LOP3.LUT P3, RZ, R22, 0x4, RZ, 0xc0, !PT ;  /* 0x0000000416ff7812 */ /* 0x000fe2000786c0ff */
[----:B------:R-:W-:Y:S01]  /*12bb0*/  MUFU.EX2 R5, R5 ;  /* 0x0000000500057308 */ /* 0x000fe20000000800 */
[----:B------:R-:W-:Y:S01]  /*12bc0*/  FMNMX.FTZ R27, R66, R27, !PT ;  /* 0x0000001b421b7209 */ /* 0x000fe20007810000 */
[--C-:B------:R-:W-:Y:S01]  /*12bd0*/  FFMA.FTZ R9, R9, UR51, -R26.reuse ;  /* 0x0000003309097c23 */ /* 0x100fe2000801081a */
[----:B------:R-:W-:Y:S01]  /*12be0*/  LOP3.LUT P0, RZ, R22, 0x40000000, RZ, 0xc0, !PT ;  /* 0x4000000016ff7812 */ /* 0x000fe2000780c0ff */
        /* <DEDUP_REMOVED lines=45> */
[----:B------:R-:W1:Y:S01]  /*12ec0*/  SHFL.BFLY PT, R77, R27, 0x2, 0x1f ;  /* 0x0c401f001b4d7f89 */ /* 0x000e6200000e0000 */
[----:B------:R-:W-:-:S06]  /*12ed0*/  LOP3.LUT P0, RZ, R22, 0x20000000, RZ, 0xc0, !PT ;  /* 0x2000000016ff7812 */ /* 0x000fcc000780c0ff */
[----:B------:R-:W2:Y:S08]  /*12ee0*/  MUFU.EX2 R10, R10 ;  /* 0x0000000a000a7308 */ /* 0x000eb00000000800 */
[----:B------:R-:W3:Y:S01]  /*12ef0*/  MUFU.EX2 R13, R13 ;  /* 0x0000000d000d7308 */ /* 0x000ee20000000800 */
[----:B0-----:R-:W-:-:S07]  /*12f00*/  FFMA.FTZ R4, R5, R4, R9 ;  /* 0x0000000405047223 */ /* 0x001fce0000010009 */
[----:B------:R-:W0:Y:S01]  /*12f10*/  MUFU.EX2 R14, R14 ;  /* 0x0000000e000e7308 */ /* 0x000e220000000800 */
[----:B-1----:R-:W-:Y:S01]  /*12f20*/  FMNMX.FTZ R27, R27, R77, !PT ;  /* 0x0000004d1b1b7209 */ /* 0x002fe20007810000 */
[----:B--2---:R-:W-:-:S04]  /*12f30*/  FADD.FTZ R4, R10, R4 ;  /* 0x000000040a047221 */ /* 0x004fc80000010000 */
[----:B------:R-:W1:Y:S02]  /*12f40*/  SHFL.BFLY PT, R79, R27, 0x1, 0x1f ;  /* 0x0c201f001b4f7f89 */ /* 0x000e6400000e0000 */
[----:B------:R1:W-:Y:S01]  /*12f50*/  MUFU.EX2 R77, R69 ;  /* 0x00000045004d7308 */ /* 0x0003e20000000800 */
[----:B---3--:R-:W-:-:S07]  /*12f60*/  FADD.FTZ R4, R13, R4 ;  /* 0x000000040d047221 */ /* 0x008fce0000010000 */
[----:B------:R-:W2:Y:S01]  /*12f70*/  MUFU.EX2 R21, R21 ;  /* 0x0000001500157308 */ /* 0x000ea20000000800 */
[----:B0-----:R-:W-:-:S07]  /*12f80*/  FADD.FTZ R4, R14, R4 ;  /* 0x000000040e047221 */ /* 0x001fce0000010000 */
[----:B------:R-:W0:Y:S01]  /*12f90*/  MUFU.EX2 R23, R23 ;  /* 0x0000001700177308 */ /* 0x000e220000000800 */
[----:B-1----:R-:W-:-:S07]  /*12fa0*/  FMNMX.FTZ R69, R27, R79, !PT ;  /* 0x0000004f1b457209 */ /* 0x002fce0007810000 */
[----:B------:R-:W1:Y:S01]  /*12fb0*/  MUFU.EX2 R52, R52 ;  /* 0x0000003400347308 */ /* 0x000e620000000800 */
[----:B--2---:R-:W-:Y:S01]  /*12fc0*/  FADD.FTZ R4, R21, R4 ;  /* 0x0000000415047221 */ /* 0x004fe20000010000 */
[C---:B------:R-:W-:Y:S01]  /*12fd0*/  FSETP.NEU.FTZ.AND P1, PT, R69.reuse, -INF , PT ;  /* 0xff8000004500780b */ /* 0x040fe20003f3d000 */
[----:B------:R-:W-:-:S03]  /*12fe0*/  FMUL.FTZ R79, R69, UR51 ;  /* 0x00000033454f7c20 */ /* 0x000fc60008410000 */
[----:B------:R-:W-:Y:S02]  /*12ff0*/  FSEL R27, R69, RZ, P1 ;  /* 0x000000ff451b7208 */ /* 0x000fe40000800000 */
[----:B------:R-:W-:Y:S01]  /*13000*/  FSEL R79, R79, RZ, P1 ;  /* 0x000000ff4f4f7208 */ /* 0x000fe20000800000 */
[----:B------:R-:W2:Y:S01]  /*13010*/  MUFU.EX2 R53, R53 ;  /* 0x0000003500357308 */ /* 0x000ea20000000800 */
[----:B0-----:R-:W-:Y:S01]  /*13020*/  FADD.FTZ R4, R23, R4 ;  /* 0x0000000417047221 */ /* 0x001fe20000010000 */
[----:B------:R-:W-:Y:S02]  /*13030*/  FADD.FTZ R27, -R27, R6 ;  /* 0x000000061b1b7221 */ /* 0x000fe40000010100 */
        /* <DEDUP_REMOVED lines=21> */
[----:B0-----:R-:W-:Y:S01]  /*13190*/  FMUL.FTZ R11, R27, UR51 ;  /* 0x000000331b0b7c20 */ /* 0x001fe20008410000 */
        /* <DEDUP_REMOVED lines=15> */
[----:B------:R-:W-:Y:S01]  /*13290*/  FFMA.FTZ R80, R80, UR51, -R79 ;  /* 0x0000003350507c23 */ /* 0x000fe2000801084f */
[----:B-1----:R-:W-:-:S04]  /*132a0*/  FADD.FTZ R4, R52, R4 ;  /* 0x0000000434047221 */ /* 0x002fc80000010000 */
[----:B--2---:R-:W-:Y:S02]  /*132b0*/  FADD.FTZ R4, R53, R4 ;  /* 0x0000000435047221 */ /* 0x004fe40000010000 */
[----:B------:R-:W1:Y:S01]  /*132c0*/  MUFU.EX2 R82, R20 ;  /* 0x0000001400527308 */ /* 0x000e620000000800 */
[----:B0-----:R-:W-:-:S04]  /*132d0*/  FFMA.FTZ R3, R11, R3, R26 ;  /* 0x000000030b037223 */ /* 0x001fc8000001001a */
[----:B------:R-:W-:-:S03]  /*132e0*/  FADD.FTZ R3, R83, R3 ;  /* 0x0000000353037221 */ /* 0x000fc60000010000 */
        /* <DEDUP_REMOVED lines=85> */
[----:B--2---:R-:W-:-:S04]  /*13840*/  FADD.FTZ R4, R68, R4 ;  /* 0x0000000444047221 */ /* 0x004fc80000010000 */
[----:B------:R-:W-:-:S03]  /*13850*/  FADD.FTZ R4, R77, R4 ;  /* 0x000000044d047221 */ /* 0x000fc60000010000 */
        /* <DEDUP_REMOVED lines=13> */
[----:B-1----:R-:W-:-:S04]  /*13930*/  FADD.FTZ R4, R76, R4 ;  /* 0x000000044c047221 */ /* 0x002fc80000010000 */
[----:B------:R-:W-:Y:S01]  /*13940*/  FADD.FTZ R4, R6, R4 ;  /* 0x0000000406047221 */ /* 0x000fe20000010000 */
[----:B0-----:R-:W-:-:S04]  /*13950*/  FADD.FTZ R3, R78, R3 ;  /* 0x000000034e037221 */ /* 0x001fc80000010000 */
[----:B--2---:R-:W-:Y:S01]  /*13960*/  FADD.FTZ R3, R80, R3 ;  /* 0x0000000350037221 */ /* 0x004fe20000010000 */
[----:B------:R-:W-:Y:S06]  /*13970*/  @!P0 BRA `(.L_x_11509) ;  /* 0x0000000000048947 */ /* 0x000fec0003800000 */
[----:B------:R-:W-:Y:S01]  /*13980*/  BPT.TRAP 0x1 ;  /* 0x000000040000795c */ /* 0x000fe20000300000 */
.L_x_11509:
[----:B------:R-:W2:Y:S04]  /*13990*/  LDL R40, [R1+0x6c] ;  /* 0x00006c0001287983 */ /* 0x000ea80000100800 */
[----:B------:R-:W3:Y:S04]  /*139a0*/  LDL R71, [R1+0x4] ;  /* 0x0000040001477983 */ /* 0x000ee80000100800 */
[----:B------:R-:W4:Y:S04]  /*139b0*/  LDL R62, [R1] ;  /* 0x00000000013e7983 */ /* 0x000f280000100800 */
        /* <DEDUP_REMOVED lines=13> */
[----:B------:R-:W-:Y:S01]  /*13a90*/  F2FP.BF16.F32.PACK_AB R15, R29, R15 ;  /* 0x0000000f1d0f723e */ /* 0x000fe200000010ff */
[----:B------:R-:W-:Y:S01]  /*13aa0*/  STSM.16.M88.4 [R157+0x21800], R24 ;  /* 0x021800189d007844 */ /* 0x000fe20000000200 */
        /* <DEDUP_REMOVED lines=23> */
[----:B------:R-:W-:Y:S01]  /*13c20*/  ISETP.GT.AND P1, PT, R0, R140, PT ;  /* 0x0000008c0000720c */ /* 0x000fe20003f24270 */
        /* <DEDUP_REMOVED lines=53> */
[----:B--2---:R0:W-:Y:S04]  /*13f80*/  STSM.16.M88.4 [R40], R12 ;  /* 0x0000000c28007844 */ /* 0x0041e80000000200 */
[----:B---3--:R1:W-:Y:S01]  /*13f90*/  STSM.16.M88.4 [R71], R32 ;  /* 0x0000002047007844 */ /* 0x0083e20000000200 */
[----:B0-----:R-:W-:-:S05]  /*13fa0*/  F2FP.BF16.F32.PACK_AB R40, R39, R38 ;  /* 0x000000262728723e */ /* 0x001fca00000010ff */
[----:B----4-:R1:W-:Y:S04]  /*13fb0*/  STSM.16.M88.4 [R62], R40 ;  /* 0x000000283e007844 */ /* 0x0103e80000000200 */
[----:B------:R1:W-:Y:S04]  /*13fc0*/  STSM.16.M88.4 [R157+0x27800], R48 ;  /* 0x027800309d007844 */ /* 0x0003e80000000200 */
[----:B-----5:R1:W-:Y:S04]  /*13fd0*/  STSM.16.M88.4 [R87], R56 ;  /* 0x0000003857007844 */ /* 0x0203e80000000200 */
[----:B------:R1:W-:Y:S04]  /*13fe0*/  STSM.16.M88.4 [R71+0x6000], R64 ;  /* 0x0060004047007844 */ /* 0x0003e80000000200 */
[----:B------:R1:W-:Y:S01]  /*13ff0*/  STSM.16.M88.4 [R62+0x6000], R72 ;  /* 0x006000483e007844 */ /* 0x0003e20000000200 */
[----:B------:R-:W-:Y:S01]  /*14000*/  @!PT LDS RZ, [RZ] ;  /* 0x00000000fffff984 */ /* 0x000fe20000000800 */
[----:B------:R-:W-:Y:S01]  /*14010*/  @!PT LDS RZ, [RZ] ;  /* 0x00000000fffff984 */ /* 0x000fe20000000800 */
[----:B------:R-:W-:Y:S01]  /*14020*/  @!PT LDS RZ, [RZ] ;  /* 0x00000000fffff984 */ /* 0x000fe20000000800 */
[----:B------:R-:W-:Y:S01]  /*14030*/  @!PT LDS RZ, [RZ] ;  /* 0x00000000fffff984 */ /* 0x000fe20000000800 */
[----:B------:R0:W-:Y:S06]  /*14040*/  MEMBAR.ALL.CTA ;  /* 0x0000000000007992 */ /* 0x0001ec0000008000 */
[----:B0-----:R-:W0:Y:S02]  /*14050*/  FENCE.VIEW.ASYNC.S ;  /* 0x00000000000073c6 */ /* 0x001e240000000000 */
[----:B0-----:R-:W-:Y:S01]  /*14060*/  NOP ;  /* 0x0000000000007918 */ /* 0x001fe20000000000 */
[----:B------:R-:W-:Y:S05]  /*14070*/  @P1 BRA `(.L_x_11510) ;  /* 0xffffffc000941947 */ /* 0x000fea000383ffff */
[----:B------:R-:W-:Y:S02]  /*14080*/  IMAD.MOV.U32 R6, RZ, RZ, R69 ;  /* 0x000000ffff067224 */ /* 0x000fe400078e0045 */
[----:B------:R-:W-:Y:S02]  /*14090*/  IMAD.MOV.U32 R5, RZ, RZ, R8 ;  /* 0x000000ffff057224 */ /* 0x000fe400078e0008 */
[----:B------:R-:W-:Y:S02]  /*140a0*/  IMAD.MOV.U32 R18, RZ, RZ, R7 ;  /* 0x000000ffff127224 */ /* 0x000fe400078e0007 */
[----:B------:R-:W-:-:S07]  /*140b0*/  IMAD.MOV.U32 R23, RZ, RZ, R139 ;  /* 0x000000ffff177224 */ /* 0x000fce00078e008b */
.L_x_11490:
[----:B------:R-:W2:Y:S01]  /*140c0*/  LDL R7, [R1+0x60] ;  /* 0x0000600001077983 */ /* 0x000ea20000100800 */
[----:B------:R-:W0:Y:S01]  /*140d0*/  LDC R8, c[0x0][0x448] ;  /* 0x00011200ff087b82 */ /* 0x000e220000000800 */
[----:B------:R-:W-:Y:S01]  /*140e0*/  LOP3.LUT R22, R22, 0xfffffffb, RZ, 0xc0, !PT ;  /* 0xfffffffb16167812 */ /* 0x000fe200078ec0ff */
[----:B------:R-:W-:Y:S01]  /*140f0*/  ULDC UR8, c[0x0][0x9dc] ;  /* 0x0002770000087ab9 */ /* 0x000fe20000000800 */
[----:B------:R-:W-:-:S05]  /*14100*/  IADD3 R10, R155, 0x1, -R154 ;  /* 0x000000019b0a7810 */ /* 0x000fca0007ffe89a */
[----:B------:R-:W3:Y:S01]  /*14110*/  LDC R11, c[0x0][0x9e4] ;  /* 0x00027900ff0b7b82 */ /* 0x000ee20000000800 */
[----:B0-----:R-:W-:-:S13]  /*14120*/  ISETP.NE.AND P1, PT, R8, 0x1, PT ;  /* 0x000000010800780c */ /* 0x001fda0003f25270 */
[----:B------:R-:W0:Y:S01]  /*14130*/  @P1 LDC R8, c[0x0][0x44c] ;  /* 0x00011300ff081b82 */ /* 0x000e220000000800 */
[----:B------:R-:W-:-:S04]  /*14140*/  @P1 LOP3.LUT R22, R22, 0x4, RZ, 0xfc, !PT ;  /* 0x0000000416161812 */ /* 0x000fc800078efcff */
[----:B------:R-:W-:-:S03]  /*14150*/  LOP3.LUT R22, R22, 0xfffffff7, RZ, 0xc0, !PT ;  /* 0xfffffff716167812 */ /* 0x000fc600078ec0ff */
[----:B------:R-:W4:Y:S01]  /*14160*/  @P1 LDC R9, c[0x0][0x450] ;  /* 0x00011400ff091b82 */ /* 0x000f220000000800 */
[----:B--2---:R-:W-:-:S04]  /*14170*/  VIADD R7, R7, 0xbf ;  /* 0x000000bf07077836 */ /* 0x004fc80000000000 */
[----:B0-----:R-:W-:-:S05]  /*14180*/  @P1 IMAD.HI.U32 R8, R7, R8, RZ ;  /* 0x0000000807081227 */ /* 0x001fca00078e00ff */
[----:B----4-:R-:W-:Y:S02]  /*14190*/  @P1 SHF.R.U32.HI R7, RZ, R9, R8 ;  /* 0x00000009ff071219 */ /* 0x010fe40000011608 */
[----:B---3--:R-:W-:-:S03]  /*141a0*/  ISETP.GE.AND P1, PT, R11, 0x1, PT ;  /* 0x000000010b00780c */ /* 0x008fc60003f26270 */
[----:B------:R-:W-:-:S04]  /*141b0*/  IMAD.IADD R7, R10, 0x1, R7 ;  /* 0x000000010a077824 */ /* 0x000fc800078e0207 */
[----:B------:R-:W-:-:S06]  /*141c0*/  VIADD R10, R7, -UR8 ;  /* 0x80000008070a7c36 */ /* 0x000fcc0008000000 */
[----:B------:R-:W-:Y:S01]  /*141d0*/  @P1 LOP3.LUT R22, R22, 0x8, RZ, 0xfc, !PT ;  /* 0x0000000816161812 */ /* 0x000fe200078efcff */
        /* <DEDUP_REMOVED lines=11> */
.L_x_11513:
[----:B------:R-:W-:-:S13]  /*14290*/  ISETP.NE.AND P1, PT, R11, 0x1, PT ;  /* 0x000000010b00780c */ /* 0x000fda0003f25270 */
[----:B------:R-:W0:Y:S02]  /*142a0*/  @P1 LDC.64 R8, c[0x0][0x9e8] ;  /* 0x00027a00ff081b82 */ /* 0x000e240000000a00 */
[----:B0-----:R-:W-:-:S05]  /*142b0*/  @P1 IMAD.HI.U32 R8, R7, R8, RZ ;  /* 0x0000000807081227 */ /* 0x001fca00078e00ff */
[----:B------:R-:W-:-:S07]  /*142c0*/  @P1 SHF.R.U32.HI R7, RZ, R9, R8 ;  /* 0x00000009ff071219 */ /* 0x000fce0000011608 */
.L_x_11514:
[----:B------:R-:W-:Y:S05]  /*142d0*/  BSYNC B0 ;  /* 0x0000000000007941 */ /* 0x000fea0003800000 */
.L_x_11512:
[----:B------:R-:W-:-:S05]  /*142e0*/  IMAD R7, R7, R11, RZ ;  /* 0x0000000b07077224 */ /* 0x000fca00078e02ff */
[----:B------:R-:W-:-:S07]  /*142f0*/  VIMNMX R10, R10, R7, !PT ;  /* 0x000000070a0a7248 */ /* 0x000fce0007fe0100 */
.L_x_11511:
[----:B------:R-:W2:Y:S01]  /*14300*/  LDL R8, [R1+0x9c] ;  /* 0x00009c0001087983 */ /* 0x000ea20000100800 */
[----:B------:R-:W-:-:S05]  /*14310*/  VIADD R10, R10, 0x7f ;  /* 0x0000007f0a0a7836 */ /* 0x000fca0000000000 */
[----:B------:R-:W-:-:S04]  /*14320*/  SHF.R.S32.HI R7, RZ, 0x1f, R10 ;  /* 0x0000001fff077819 */ /* 0x000fc8000001140a */
[----:B------:R-:W-:-:S04]  /*14330*/  LEA.HI R7, R7, R10, RZ, 0x7 ;  /* 0x0000000a07077211 */ /* 0x000fc800078f38ff */
[----:B------:R-:W-:-:S04]  /*14340*/  SHF.R.S32.HI R7, RZ, 0x7, R7 ;  /* 0x00000007ff077819 */ /* 0x000fc80000011407 */
[----:B--2---:R-:W-:-:S04]  /*14350*/  VIMNMX R8, R8, R7, !PT ;  /* 0x0000000708087248 */ /* 0x004fc80007fe0100 */
[----:B------:R-:W-:Y:S01]  /*14360*/  ISETP.GE.AND P1, PT, R0, R8, PT ;  /* 0x000000080000720c */ /* 0x000fe20003f26270 */
[----:B------:R0:W-:-:S12]  /*14370*/  STL [R1+0x40], R8 ;  /* 0x0000400801007387 */ /* 0x0001d80000100800 */
[----:B0-----:R-:W-:Y:S05]  /*14380*/  @!P1 BRA `(.L_x_11515) ;  /* 0x0000002c00409947 */ /* 0x001fea0003800000 */
[----:B------:R-:W-:Y:S02]  /*14390*/  IMAD.MOV.U32 R8, RZ, RZ, R6 ;  /* 0x000000ffff087224 */ /* 0x000fe400078e0006 */
[----:B------:R-:W-:Y:S02]  /*143a0*/  IMAD.MOV.U32 R7, RZ, RZ, R5 ;  /* 0x000000ffff077224 */ /* 0x000fe400078e0005 */
[----:B------:R-:W-:Y:S02]  /*143b0*/  IMAD.MOV.U32 R10, RZ, RZ, R23 ;  /* 0x000000ffff0a7224 */ /* 0x000fe400078e0017 */
[----:B------:R-:W-:-:S07]  /*143c0*/  IMAD.MOV.U32 R9, RZ, RZ, R18 ;  /* 0x000000ffff097224 */ /* 0x000fce00078e0012 */
.L_x_11527:
[----:B------:R-:W2:Y:S01]  /*143d0*/  LDL R5, [R1+0x44] ;  /* 0x0000440001057983 */ /* 0x000ea20000100800 */
[----:B------:R-:W-:Y:S01]  /*143e0*/  ISETP.NE.AND P1, PT, R9, 0x1, PT ;  /* 0x000000010900780c */ /* 0x000fe20003f25270 */
[----:B------:R-:W-:Y:S05]  /*143f0*/  YIELD ;  /* 0x0000000000007946 */ /* 0x000fea0003800000 */
[----:B------:R-:W-:-:S04]  /*14400*/  SEL R23, RZ, 0x1, P1 ;  /* 0x00000001ff177807 */ /* 0x000fc80000800000 */
[----:B------:R-:W-:Y:S02]  /*14410*/  LOP3.LUT R23, R10, R23, RZ, 0x3c, !PT ;  /* 0x000000170a177212 */ /* 0x000fe400078e3cff */
[----:B--2---:R-:W-:-:S13]  /*14420*/  ISETP.NE.AND P1, PT, R5, RZ, PT ;  /* 0x000000ff0500720c */ /* 0x004fda0003f25270 */
[----:B------:R-:W-:Y:S05]  /*14430*/  @P1 BRA `(.L_x_11516) ;  /* 0x00000000003c1947 */ /* 0x000fea0003800000 */
[----:B------:R-:W-:Y:S05]  /*14440*/  @!P0 BRA `(.L_x_11517) ;  /* 0x0000000000048947 */ /* 0x000fea0003800000 */
[----:B------:R-:W-:Y:S01]  /*14450*/  BPT.TRAP 0x1 ;  /* 0x000000040000795c */ /* 0x000fe20000300000 */
.L_x_11517:
        /* <DEDUP_REMOVED lines=8> */
.L_x_11518:
[----:B------:R-:W-:Y:S04]  /*144e0*/  BSSY B0, `(.L_x_11516) ;  /* 0x0000004000007945 */ /* 0x000fe80003800000 */
[----:B--2---:R-:W-:Y:S05]  /*144f0*/  @P2 BRA `(.L_x_11519) ;  /* 0x0000000000082947 */ /* 0x004fea0003800000 */
[----:B------:R-:W2:Y:S02]  /*14500*/  SYNCS.PHASECHK.TRANS64.TRYWAIT P2, [R5+URZ+0x2d830], R6 ;  /* 0x02d83006050075a7 */ /* 0x000ea4000804017f */
[----:B--2---:R-:W-:Y:S05]  /*14510*/  @!P2 BRA `(.L_x_11520) ;  /* 0x0000011000cca947 */ /* 0x004fea0003800000 */
.L_x_11519:
[----:B------:R-:W-:Y:S05]  /*14520*/  BSYNC B0 ;  /* 0x0000000000007941 */ /* 0x000fea0003800000 */
.L_x_11516:
[----:B0-2---:R-:W2:Y:S04]  /*14530*/  LDL R6, [R1+0x48] ;  /* 0x0000480001067983 */ /* 0x005ea80000100800 */
[----:B------:R-:W3:Y:S04]  /*14540*/  LDL.64 R26, [R1+0x8] ;  /* 0x00000800011a7983 */ /* 0x000ee80000100a00 */
[----:B------:R-:W4:Y:S04]  /*14550*/  LDL.64 R148, [R1+0x30] ;  /* 0x0000300001947983 */ /* 0x000f280000100a00 */
[----:B------:R-:W5:Y:S01]  /*14560*/  LDL.64 R146, [R1+0x28] ;  /* 0x0000280001927983 */ /* 0x000f620000100a00 */
[----:B------:R-:W0:Y:S01]  /*14570*/  S2R R5, SR_TID.X ;  /* 0x0000000000057919 */ /* 0x000e220000002100 */
[----:B------:R-:W-:Y:S01]  /*14580*/  VIADD R18, R9, 0x1 ;  /* 0x0000000109127836 */ /* 0x000fe20000000000 */
[----:B------:R-:W-:Y:S05]  /*14590*/  WARPSYNC.ALL ;  /* 0x0000000000007948 */ /* 0x000fea0003800000 */
[C---:B------:R-:W-:Y:S01]  /*145a0*/  ISETP.NE.AND P2, PT, R18.reuse, 0x2, PT ;  /* 0x000000021200780c */ /* 0x040fe20003f45270 */
[----:B------:R-:W5:Y:S03]  /*145b0*/  LDL.64 R144, [R1+0x20] ;  /* 0x0000200001907983 */ /* 0x000f660000100a00 */
[----:B------:R-:W-:Y:S01]  /*145c0*/  SEL R18, R18, RZ, P2 ;  /* 0x000000ff12127207 */ /* 0x000fe20001000000 */
[----:B------:R-:W5:Y:S04]  /*145d0*/  LDL.64 R142, [R1+0x18] ;  /* 0x00001800018e7983 */ /* 0x000f680000100a00 */
[----:B------:R-:W5:Y:S01]  /*145e0*/  LDL.64 R140, [R1+0x10] ;  /* 0x00001000018c7983 */ /* 0x000f620000100a00 */
[----:B0-----:R-:W-:-:S05]  /*145f0*/  SHF.R.U32.HI R5, RZ, 0x7, R5 ;  /* 0x00000007ff057819 */ /* 0x001fca0000011605 */
[----:B------:R-:W-:Y:S02]  /*14600*/  VIADD R5, R5, 0x8 ;  /* 0x0000000805057836 */ /* 0x000fe40000000000 */
[----:B------:R-:W-:Y:S02]  /*14610*/  IMAD.MOV.U32 R13, RZ, RZ, -0x7fffffe0 ;  /* 0x80000020ff0d7424 */ /* 0x000fe400078e00ff */
[----:B------:R-:W-:-:S03]  /*14620*/  IMAD.MOV.U32 R25, RZ, RZ, -0x7fffffe0 ;  /* 0x80000020ff197424 */ /* 0x000fc600078e00ff */
[----:B------:R-:W-:Y:S02]  /*14630*/  R2UR UR11, R13 ;  /* 0x000000000d0b72ca */ /* 0x000fe400000e0000 */
[----:B------:R-:W-:Y:S01]  /*14640*/  R2UR UR27, R25 ;  /* 0x00000000191b72ca */ /* 0x000fe200000e0000 */
[----:B------:R-:W-:-:S05]  /*14650*/  IMAD.MOV.U32 R21, RZ, RZ, -0x7fffffe0 ;  /* 0x80000020ff157424 */ /* 0x000fca00078e00ff */
[----:B------:R-:W-:Y:S01]  /*14660*/  R2UR UR15, R21 ;  /* 0x00000000150f72ca */ /* 0x000fe200000e0000 */
[----:B------:R0:W-:Y:S01]  /*14670*/  BAR.SYNC.DEFER_BLOCKING R5, 0x100 ;  /* 0x000400050000751d */ /* 0x0001e20000010000 */
[----:B------:R-:W-:Y:S02]  /*14680*/  IMAD.MOV.U32 R15, RZ, RZ, -0x7fffffe0 ;  /* 0x80000020ff0f7424 */ /* 0x000fe400078e00ff */
[----:B--2---:R-:W-:Y:S01]  /*14690*/  IMAD R12, R18, 0x600, R6 ;  /* 0x00000600120c7824 */ /* 0x004fe200078e0206 */
[----:B---3--:R-:W-:-:S03]  /*146a0*/  R2UR UR8, R26 ;  /* 0x000000001a0872ca */ /* 0x008fc600000e0000 */
[C---:B------:R-:W-:Y:S01]  /*146b0*/  VIADD R24, R12.reuse, 0x400 ;  /* 0x000004000c187836 */ /* 0x040fe20000000000 */
[----:B------:R-:W-:Y:S02]  /*146c0*/  R2UR UR10, R12 ;  /* 0x000000000c0a72ca */ /* 0x000fe400000e0000 */
[----:B------:R-:W-:Y:S02]  /*146d0*/  R2UR UR9, R27 ;  /* 0x000000001b0972ca */ /* 0x000fe400000e0000 */
[----:B------:R-:W-:Y:S02]  /*146e0*/  R2UR UR26, R24 ;  /* 0x00000000181a72ca */ /* 0x000fe400000e0000 */
[----:B-1----:R-:W-:-:S09]  /*146f0*/  WARPGROUP.ARRIVE ;  /* 0x00000000000079c5 */ /* 0x002fd20000000000 */
        /* <DEDUP_REMOVED lines=41> */
.L_x_11522:
[----:B------:R-:W-:Y:S01]  /*14990*/  SHF.L.U32 R5, R10, 0x1f, RZ ;  /* 0x0000001f0a057819 */ /* 0x000fe200000006ff */
[----:B------:R-:W-:-:S04]  /*149a0*/  IMAD R6, R9, 0x8, R2 ;  /* 0x0000000809067824 */ /* 0x000fc800078e0202 */
[----:B------:R0:W1:Y:S01]  /*149b0*/  SYNCS.PHASECHK.TRANS64.TRYWAIT P1, [R6+URZ+0x2d850], R5 ;  /* 0x02d85005060075a7 */ /* 0x000062000802017f */
[----:B------:R-:W-:Y:S05]  /*149c0*/  @!P0 BRA `(.L_x_11523) ;  /* 0x0000000000048947 */ /* 0x000fea0003800000 */
[----:B------:R-:W-:Y:S01]  /*149d0*/  BPT.TRAP 0x1 ;  /* 0x000000040000795c */ /* 0x000fe20000300000 */
.L_x_11523:
[----:B-1----:R-:W-:Y:S05]  /*149e0*/  @P1 BRA `(.L_x_11521) ;  /* 0x0000000000081947 */ /* 0x002fea0003800000 */
[----:B------:R-:W1:Y:S02]  /*149f0*/  SYNCS.PHASECHK.TRANS64.TRYWAIT P1, [R6+URZ+0x2d850], R5 ;  /* 0x02d85005060075a7 */ /* 0x000e64000802017f */
[----:B-1----:R-:W-:Y:S05]  /*14a00*/  @!P1 BRA `(.L_x_11524) ;  /* 0x0000010c00a49947 */ /* 0x002fea0003800000 */
.L_x_11521:
        /* <DEDUP_REMOVED lines=8> */
[----:B------:R-:W-:Y:S02]  /*14a90*/  R2UR UR11, R11 ;  /* 0x000000000b0b72ca */ /* 0x000fe400000e0000 */
        /* <DEDUP_REMOVED lines=55> */
[----:B------:R-:W-:Y:S01]  /*14e10*/  VIADD R12, R10, 0x604 ;  /* 0x000006040a0c7836 */ /* 0x000fe20000000000 */
[----:B------:R-:W-:Y:S01]  /*14e20*/  ISETP.GE.U32.AND P1, PT, R14, 0x180, PT ;  /* 0x000001800e00780c */ /* 0x000fe20003f26070 */
[----:B------:R-:W-:Y:S02]  /*14e30*/  VIADD R10, R10, 0x606 ;  /* 0x000006060a0a7836 */ /* 0x000fe40000000000 */
[----:B------:R-:W-:Y:S01]  /*14e40*/  VIADD R5, R5, 0x9 ;  /* 0x0000000905057836 */ /* 0x000fe20000000000 */
        /* <DEDUP_REMOVED lines=28> */
.L_x_11525:
[----:B------:R-:W-:Y:S01]  /*15010*/  FMUL.FTZ R11, R24, UR48 ;  /* 0x00000030180b7c20 */ /* 0x000fe20008410000 */
[----:B------:R-:W-:Y:S01]  /*15020*/  FMUL.FTZ R24, R25, UR48 ;  /* 0x0000003019187c20 */ /* 0x000fe20008410000 */
[----:B------:R-:W-:Y:S01]  /*15030*/  FMUL.FTZ R153, R26, UR48 ;  /* 0x000000301a997c20 */ /* 0x000fe20008410000 */
[----:B------:R-:W-:Y:S01]  /*15040*/  FMUL.FTZ R26, R28, UR48 ;  /* 0x000000301c1a7c20 */ /* 0x000fe20008410000 */
[----:B0-----:R-:W-:Y:S02]  /*15050*/  IMAD R5, R18, 0x8, R2 ;  /* 0x0000000812057824 */ /* 0x001fe400078e0202 */
[----:B------:R-:W-:Y:S01]  /*15060*/  FMUL.FTZ R28, R29, UR48 ;  /* 0x000000301d1c7c20 */ /* 0x000fe20008410000 */
[----:B------:R-:W0:Y:S01]  /*15070*/  MUFU.TANH R11, R11 ;  /* 0x0000000b000b7308 */ /* 0x000e220000002400 */
[----:B------:R-:W-:Y:S02]  /*15080*/  IMAD.U32 R6, RZ, RZ, UR38 ;  /* 0x00000026ff067e24 */ /* 0x000fe4000f8e00ff */
[----:B------:R-:W-:Y:S01]  /*15090*/  FMUL.FTZ R151, R30, UR48 ;  /* 0x000000301e977c20 */ /* 0x000fe20008410000 */
[----:B------:R-:W-:-:S02]  /*150a0*/  VIADD R5, R5, 0x2d840 ;  /* 0x0002d84005057836 */ /* 0x000fc40000000000 */
[----:B------:R-:W-:Y:S01]  /*150b0*/  FMUL.FTZ R30, R32, UR48 ;  /* 0x00000030201e7c20 */ /* 0x000fe20008410000 */
[----:B------:R-:W-:Y:S01]  /*150c0*/  FMUL.FTZ R32, R33, UR48 ;  /* 0x0000003021207c20 */ /* 0x000fe20008410000 */
[----:B------:R-:W-:Y:S01]  /*150d0*/  FMUL.FTZ R33, R36, UR48 ;  /* 0x0000003024217c20 */ /* 0x000fe20008410000 */
[----:B------:R-:W-:Y:S01]  /*150e0*/  FMUL.FTZ R149, R34, UR48 ;  /* 0x0000003022957c20 */ /* 0x000fe20008410000 */
[----:B------:R-:W1:Y:S01]  /*150f0*/  MUFU.TANH R24, R24 ;  /* 0x0000001800187308 */ /* 0x000e620000002400 */
[----:B------:R-:W-:Y:S01]  /*15100*/  PRMT R5, R6, 0x654, R5 ;  /* 0x0000065406057816 */ /* 0x000fe20000000005 */
[----:B------:R-:W-:Y:S01]  /*15110*/  FMUL.FTZ R34, R37, UR48 ;  /* 0x0000003025227c20 */ /* 0x000fe20008410000 */
[----:B------:R-:W-:Y:S01]  /*15120*/  FMUL.FTZ R10, R35, UR48 ;  /* 0x00000030230a7c20 */ /* 0x000fe20008410000 */
[----:B------:R-:W-:Y:S01]  /*15130*/  FMUL.FTZ R35, R40, UR48 ;  /* 0x0000003028237c20 */ /* 0x000fe20008410000 */
[----:B------:R0:W-:Y:S01]  /*15140*/  SYNCS.ARRIVE.TRANS64.RED.A1T0 RZ, [R5+URZ], RZ ;  /* 0x000000ff05ff79a7 */ /* 0x0001e2000810043f */
[----:B------:R-:W-:Y:S01]  /*15150*/  FMUL.FTZ R36, R41, UR48 ;  /* 0x0000003029247c20 */ /* 0x000fe20008410000 */
[----:B------:R-:W-:Y:S01]  /*15160*/  FMUL.FTZ R37, R44, UR48 ;  /* 0x000000302c257c20 */ /* 0x000fe20008410000 */
[----:B------:R-:W2:Y:S01]  /*15170*/  MUFU.TANH R26, R26 ;  /* 0x0000001a001a7308 */ /* 0x000ea20000002400 */
[----:B------:R-:W-:Y:S01]  /*15180*/  FMUL.FTZ R40, R45, UR48 ;  /* 0x000000302d287c20 */ /* 0x000fe20008410000 */
[----:B------:R-:W-:Y:S01]  /*15190*/  FMUL.FTZ R45, R48, UR48 ;  /* 0x00000030302d7c20 */ /* 0x000fe20008410000 */
[----:B------:R-:W-:Y:S01]  /*151a0*/  FMUL.FTZ R139, R49, UR48 ;  /* 0x00000030318b7c20 */ /* 0x000fe20008410000 */
[----:B------:R-:W-:Y:S01]  /*151b0*/  FMUL.FTZ R140, R52, UR48 ;  /* 0x00000030348c7c20 */ /* 0x000fe20008410000 */
[----:B0-----:R-:W-:Y:S01]  /*151c0*/  FMNMX.FTZ R5, R11, R7, !PT ;  /* 0x000000070b057209 */ /* 0x001fe20007810000 */
        /* <DEDUP_REMOVED lines=61> */
[----:B------:R-:W-:-:S05]  /*155a0*/  UMOV UR51, UR6 ;  /* 0x0000000600337c82 */ /* 0x000fca0008000000 */
        /* <DEDUP_REMOVED lines=46> */
[----:B------:R-:W1:Y:S02]  /*15890*/  SHFL.BFLY PT, R6, R5, 0x2, 0x1f ;  /* 0x0c401f0005067f89 */ /* 0x000e6400000e0000 */
[----:B------:R-:W3:Y:S08]  /*158a0*/  MUFU.TANH R151, R151 ;  /* 0x0000009700977308 */ /* 0x000ef00000002400 */
[----:B------:R-:W4:Y:S08]  /*158b0*/  MUFU.TANH R150, R150 ;  /* 0x0000009600967308 */ /* 0x000f300000002400 */
[----:B------:R-:W5:Y:S01]  /*158c0*/  MUFU.TANH R149, R149 ;  /* 0x0000009500957308 */ /* 0x000f620000002400 */
[----:B-1----:R-:W-:-:S07]  /*158d0*/  FMNMX.FTZ R5, R5, R6, !PT ;  /* 0x0000000605057209 */ /* 0x002fce0007810000 */
[----:B------:R-:W1:Y:S01]  /*158e0*/  MUFU.TANH R10, R10 ;  /* 0x0000000a000a7308 */ /* 0x000e620000002400 */
[----:B------:R-:W2:Y:S07]  /*158f0*/  SHFL.BFLY PT, R6, R5, 0x1, 0x1f ;  /* 0x0c201f0005067f89 */ /* 0x000eae00000e0000 */
[----:B------:R-:W1:Y:S08]  /*15900*/  MUFU.TANH R72, R72 ;  /* 0x0000004800487308 */ /* 0x000e700000002400 */
[----:B------:R-:W1:Y:S08]  /*15910*/  MUFU.TANH R39, R39 ;  /* 0x0000002700277308 */ /* 0x000e700000002400 */
[----:B------:R-:W1:Y:S01]  /*15920*/  MUFU.TANH R13, R13 ;  /* 0x0000000d000d7308 */ /* 0x000e620000002400 */
[----:B--2---:R-:W-:-:S02]  /*15930*/  FMNMX.FTZ R5, R5, R6, !PT ;  /* 0x0000000605057209 */ /* 0x004fc40007810000 */
[----:B------:R-:W-:-:S05]  /*15940*/  FMNMX.FTZ R6, R153, R8, !PT ;  /* 0x0000000899067209 */ /* 0x000fca0007810000 */
[----:B------:R-:W2:Y:S01]  /*15950*/  MUFU.TANH R25, R25 ;  /* 0x0000001900197308 */ /* 0x000ea20000002400 */
[----:B0-----:R-:W-:Y:S01]  /*15960*/  FMNMX.FTZ R6, R152, R6, !PT ;  /* 0x0000000698067209 */ /* 0x001fe20007810000 */
[----:B------:R-:W-:-:S03]  /*15970*/  FADD.FTZ R7, -R5, R7 ;  /* 0x0000000705077221 */ /* 0x000fc60000010100 */
[----:B---3--:R-:W-:-:S03]  /*15980*/  FMNMX.FTZ R6, R151, R6, !PT ;  /* 0x0000000697067209 */ /* 0x008fc60007810000 */
[----:B------:R-:W0:Y:S01]  /*15990*/  MUFU.TANH R68, R68 ;  /* 0x0000004400447308 */ /* 0x000e220000002400 */
[----:B----4-:R-:W-:-:S04]  /*159a0*/  FMNMX.FTZ R6, R150, R6, !PT ;  /* 0x0000000696067209 */ /* 0x010fc80007810000 */
[----:B-----5:R-:W-:-:S03]  /*159b0*/  FMNMX.FTZ R6, R149, R6, !PT ;  /* 0x0000000695067209 */ /* 0x020fc60007810000 */
[----:B------:R-:W3:Y:S01]  /*159c0*/  MUFU.TANH R27, R27 ;  /* 0x0000001b001b7308 */ /* 0x000ee20000002400 */
[----:B-1----:R-:W-:-:S04]  /*159d0*/  FMNMX.FTZ R6, R10, R6, !PT ;  /* 0x000000060a067209 */ /* 0x002fc80007810000 */
[----:B------:R-:W-:-:S03]  /*159e0*/  FMNMX.FTZ R6, R72, R6, !PT ;  /* 0x0000000648067209 */ /* 0x000fc60007810000 */
[----:B------:R-:W1:Y:S01]  /*159f0*/  MUFU.TANH R12, R12 ;  /* 0x0000000c000c7308 */ /* 0x000e620000002400 */
[----:B------:R-:W-:-:S04]  /*15a00*/  FMNMX.FTZ R6, R39, R6, !PT ;  /* 0x0000000627067209 */ /* 0x000fc80007810000 */
[----:B------:R-:W-:-:S03]  /*15a10*/  FMNMX.FTZ R6, R13, R6, !PT ;  /* 0x000000060d067209 */ /* 0x000fc60007810000 */
[----:B------:R-:W4:Y:S01]  /*15a20*/  MUFU.TANH R29, R29 ;  /* 0x0000001d001d7308 */ /* 0x000f220000002400 */
[----:B--2---:R-:W-:-:S04]  /*15a30*/  FMNMX.FTZ R6, R25, R6, !PT ;  /* 0x0000000619067209 */ /* 0x004fc80007810000 */
[----:B0-----:R-:W-:-:S03]  /*15a40*/  FMNMX.FTZ R6, R68, R6, !PT ;  /* 0x0000000644067209 */ /* 0x001fc60007810000 */
[----:B------:R-:W0:Y:S01]  /*15a50*/  MUFU.TANH R64, R64 ;  /* 0x0000004000407308 */ /* 0x000e220000002400 */
[----:B---3--:R-:W-:-:S04]  /*15a60*/  FMNMX.FTZ R6, R27, R6, !PT ;  /* 0x000000061b067209 */ /* 0x008fc80007810000 */
[----:B-1----:R-:W-:-:S03]  /*15a70*/  FMNMX.FTZ R6, R12, R6, !PT ;  /* 0x000000060c067209 */ /* 0x002fc60007810000 */
[----:B------:R-:W1:Y:S01]  /*15a80*/  MUFU.TANH R31, R31 ;  /* 0x0000001f001f7308 */ /* 0x000e620000002400 */
[----:B----4-:R-:W-:-:S07]  /*15a90*/  FMNMX.FTZ R6, R29, R6, !PT ;  /* 0x000000061d067209 */ /* 0x010fce0007810000 */
        /* <DEDUP_REMOVED lines=31> */
[----:B0-----:R-:W-:-:S04]  /*15c90*/  FMNMX.FTZ R6, R15, R6, !PT ;  /* 0x000000060f067209 */ /* 0x001fc80007810000 */
[----:B-1----:R-:W-:-:S04]  /*15ca0*/  FMNMX.FTZ R6, R20, R6, !PT ;  /* 0x0000000614067209 */ /* 0x002fc80007810000 */
[----:B--2---:R-:W-:-:S05]  /*15cb0*/  FMNMX.FTZ R6, R21, R6, !PT ;  /* 0x0000000615067209 */ /* 0x004fca0007810000 */
[----:B------:R-:W0:Y:S02]  /*15cc0*/  SHFL.BFLY PT, R38, R6, 0x2, 0x1f ;  /* 0x0c401f0006267f89 */ /* 0x000e2400000e0000 */
[----:B0-----:R-:W-:-:S05]  /*15cd0*/  FMNMX.FTZ R6, R6, R38, !PT ;  /* 0x0000002606067209 */ /* 0x001fca0007810000 */
[----:B------:R-:W0:Y:S02]  /*15ce0*/  SHFL.BFLY PT, R38, R6, 0x1, 0x1f ;  /* 0x0c201f0006267f89 */ /* 0x000e2400000e0000 */
[----:B0-----:R-:W-:Y:S01]  /*15cf0*/  FMNMX.FTZ R6, R6, R38, !PT ;  /* 0x0000002606067209 */ /* 0x001fe20007810000 */
[----:B------:R-:W-:-:S04]  /*15d00*/  FMUL.FTZ R38, R5, UR51 ;  /* 0x0000003305267c20 */ /* 0x000fc80008410000 */
[----:B------:R-:W-:Y:S01]  /*15d10*/  FADD.FTZ R42, -R6, R8 ;  /* 0x00000008062a7221 */ /* 0x000fe20000010100 */
[----:B------:R-:W-:Y:S01]  /*15d20*/  FMUL.FTZ R8, R7, UR51 ;  /* 0x0000003307087c20 */ /* 0x000fe20008410000 */
[--C-:B------:R-:W-:Y:S01]  /*15d30*/  FFMA.FTZ R33, R33, UR51, -R38.reuse ;  /* 0x0000003321217c23 */ /* 0x100fe20008010826 */
[--C-:B------:R-:W-:Y:S01]  /*15d40*/  FFMA.FTZ R79, R24, UR51, -R38.reuse ;  /* 0x00000033184f7c23 */ /* 0x100fe20008010826 */
[----:B------:R-:W-:Y:S01]  /*15d50*/  FMUL.FTZ R7, R42, UR51 ;  /* 0x000000332a077c20 */ /* 0x000fe20008410000 */
[--C-:B------:R-:W-:Y:S01]  /*15d60*/  FFMA.FTZ R42, R11, UR51, -R38.reuse ;  /* 0x000000330b2a7c23 */ /* 0x100fe20008010826 */
[--C-:B------:R-:W-:Y:S01]  /*15d70*/  FFMA.FTZ R11, R80, UR51, -R38.reuse ;  /* 0x00000033500b7c23 */ /* 0x100fe20008010826 */
[----:B------:R-:W-:Y:S01]  /*15d80*/  FMUL.FTZ R80, R6, UR51 ;  /* 0x0000003306507c20 */ /* 0x000fe20008410000 */
[--C-:B------:R-:W-:Y:S01]  /*15d90*/  FFMA.FTZ R26, R26, UR51, -R38.reuse ;  /* 0x000000331a1a7c23 */ /* 0x100fe20008010826 */
[--C-:B------:R-:W-:Y:S01]  /*15da0*/  FFMA.FTZ R28, R28, UR51, -R38.reuse ;  /* 0x000000331c1c7c23 */ /* 0x100fe20008010826 */
[----:B------:R-:W-:Y:S01]  /*15db0*/  FFMA.FTZ R30, R30, UR51, -R38 ;  /* 0x000000331e1e7c23 */ /* 0x000fe20008010826 */
[----:B------:R-:W-:Y:S01]  /*15dc0*/  FFMA.FTZ R78, R153, UR51, -R80 ;  /* 0x00000033994e7c23 */ /* 0x000fe20008010850 */
        /* <DEDUP_REMOVED lines=42> */
[--C-:B0-----:R-:W-:Y:S01]  /*16070*/  FFMA.FTZ R33, R152, UR51, -R80.reuse ;  /* 0x0000003398217c23 */ /* 0x101fe20008010850 */
        /* <DEDUP_REMOVED lines=12> */
[----:B------:R-:W-:-:S02]  /*16140*/  FFMA.FTZ R21, R21, UR51, -R80 ;  /* 0x0000003315157c23 */ /* 0x000fc40008010850 */
[----:B------:R-:W0:Y:S01]  /*16150*/  MUFU.EX2 R78, R78 ;  /* 0x0000004e004e7308 */ /* 0x000e220000000800 */
[----:B-1----:R-:W-:-:S07]  /*16160*/  FFMA.FTZ R4, R8, R4, R32 ;  /* 0x0000000408047223 */ /* 0x002fce0000010020 */
[----:B------:R1:W-:Y:S08]  /*16170*/  MUFU.EX2 R42, R76 ;  /* 0x0000004c002a7308 */ /* 0x0003f00000000800 */
[----:B------:R-:W2:Y:S01]  /*16180*/  MUFU.EX2 R79, R79 ;  /* 0x0000004f004f7308 */ /* 0x000ea20000000800 */
[----:B-1----:R-:W-:Y:S01]  /*16190*/  FFMA.FTZ R76, R151, UR51, -R80 ;  /* 0x00000033974c7c23 */ /* 0x002fe20008010850 */
[----:B0-----:R-:W-:-:S06]  /*161a0*/  FFMA.FTZ R3, R7, R3, R78 ;  /* 0x0000000307037223 */ /* 0x001fcc000001004e */
[----:B------:R-:W-:Y:S08]  /*161b0*/  MUFU.EX2 R73, R24 ;  /* 0x0000001800497308 */ /* 0x000ff00000000800 */
[----:B------:R-:W0:Y:S01]  /*161c0*/  MUFU.EX2 R33, R33 ;  /* 0x0000002100217308 */ /* 0x000e220000000800 */
[----:B--2---:R-:W-:-:S07]  /*161d0*/  FADD.FTZ R4, R79, R4 ;  /* 0x000000044f047221 */ /* 0x004fce0000010000 */
[----:B------:R1:W-:Y:S08]  /*161e0*/  MUFU.EX2 R24, R35 ;  /* 0x0000002300187308 */ /* 0x0003f00000000800 */
[----:B------:R-:W2:Y:S01]  /*161f0*/  MUFU.EX2 R34, R26 ;  /* 0x0000001a00227308 */ /* 0x000ea20000000800 */
[----:B-1----:R-:W-:-:S07]  /*16200*/  FFMA.FTZ R35, R150, UR51, -R80 ;  /* 0x0000003396237c23 */ /* 0x002fce0008010850 */
[----:B------:R-:W1:Y:S08]  /*16210*/  MUFU.EX2 R76, R76 ;  /* 0x0000004c004c7308 */ /* 0x000e700000000800 */
[----:B------:R-:W3:Y:S08]  /*16220*/  MUFU.EX2 R77, R28 ;  /* 0x0000001c004d7308 */ /* 0x000ef00000000800 */
[----:B------:R-:W4:Y:S08]  /*16230*/  MUFU.EX2 R35, R35 ;  /* 0x0000002300237308 */ /* 0x000f300000000800 */
[----:B------:R5:W-:Y:S08]  /*16240*/  MUFU.EX2 R26, R37 ;  /* 0x00000025001a7308 */ /* 0x000bf00000000800 */
[----:B------:R-:W4:Y:S01]  /*16250*/  MUFU.EX2 R36, R30 ;  /* 0x0000001e00247308 */ /* 0x000f220000000800 */
[----:B-----5:R-:W-:-:S07]  /*16260*/  FFMA.FTZ R37, R10, UR51, -R80 ;  /* 0x000000330a257c23 */ /* 0x020fce0008010850 */
[----:B------:R-:W5:Y:S08]  /*16270*/  MUFU.EX2 R74, R74 ;  /* 0x0000004a004a7308 */ /* 0x000f700000000800 */
[----:B------:R-:W-:Y:S08]  /*16280*/  MUFU.EX2 R28, R45 ;  /* 0x0000002d001c7308 */ /* 0x000ff00000000800 */
[----:B------:R-:W5:Y:S08]  /*16290*/  MUFU.EX2 R75, R75 ;  /* 0x0000004b004b7308 */ /* 0x000f700000000800 */
[----:B------:R0:W-:Y:S08]  /*162a0*/  MUFU.EX2 R45, R66 ;  /* 0x00000042002d7308 */ /* 0x0001f00000000800 */
[----:B------:R-:W5:Y:S01]  /*162b0*/  MUFU.EX2 R37, R37 ;  /* 0x0000002500257308 */ /* 0x000f620000000800 */
[----:B0-----:R-:W-:Y:S01]  /*162c0*/  FFMA.FTZ R66, R12, UR51, -R80 ;  /* 0x000000330c427c23 */ /* 0x001fe20008010850 */
[----:B------:R-:W-:Y:S01]  /*162d0*/  FADD.FTZ R80, R33, R3 ;  /* 0x0000000321507221 */ /* 0x000fe20000010000 */
[----:B--2---:R-:W-:-:S03]  /*162e0*/  FADD.FTZ R3, R34, R4 ;  /* 0x0000000422037221 */ /* 0x004fc60000010000 */
[----:B-1----:R-:W-:Y:S01]  /*162f0*/  FADD.FTZ R4, R76, R80 ;  /* 0x000000504c047221 */ /* 0x002fe20000010000 */
[----:B---3--:R-:W-:Y:S01]  /*16300*/  FADD.FTZ R3, R77, R3 ;  /* 0x000000034d037221 */ /* 0x008fe20000010000 */
[----:B------:R-:W0:Y:S02]  /*16310*/  MUFU.EX2 R72, R72 ;  /* 0x0000004800487308 */ /* 0x000e240000000800 */
[----:B----4-:R-:W-:Y:S01]  /*16320*/  FADD.FTZ R4, R35, R4 ;  /* 0x0000000423047221 */ /* 0x010fe20000010000 */
[----:B------:R-:W-:-:S03]  /*16330*/  FADD.FTZ R3, R36, R3 ;  /* 0x0000000324037221 */ /* 0x000fc60000010000 */
[----:B-----5:R-:W-:Y:S01]  /*16340*/  FADD.FTZ R4, R74, R4 ;  /* 0x000000044a047221 */ /* 0x020fe20000010000 */
[----:B------:R-:W-:Y:S01]  /*16350*/  FADD.FTZ R3, R75, R3 ;  /* 0x000000034b037221 */ /* 0x000fe20000010000 */
[----:B------:R-:W1:Y:S02]  /*16360*/  MUFU.EX2 R39, R39 ;  /* 0x0000002700277308 */ /* 0x000e640000000800 */
[----:B------:R-:W-:Y:S01]  /*16370*/  FADD.FTZ R4, R37, R4 ;  /* 0x0000000425047221 */ /* 0x000fe20000010000 */
[----:B------:R-:W-:-:S04]  /*16380*/  FADD.FTZ R3, R38, R3 ;  /* 0x0000000326037221 */ /* 0x000fc80000010000 */
[----:B------:R-:W-:Y:S01]  /*16390*/  FADD.FTZ R3, R73, R3 ;  /* 0x0000000349037221 */ /* 0x000fe20000010000 */
[----:B------:R-:W2:Y:S01]  /*163a0*/  MUFU.EX2 R70, R70 ;  /* 0x0000004600467308 */ /* 0x000ea20000000800 */
[----:B0-----:R-:W-:Y:S02]  /*163b0*/  FADD.FTZ R4, R72, R4 ;  /* 0x0000000448047221 */ /* 0x001fe40000010000 */
[----:B------:R-:W-:-:S05]  /*163c0*/  FADD.FTZ R3, R24, R3 ;  /* 0x0000000318037221 */ /* 0x000fca0000010000 */
        /* <DEDUP_REMOVED lines=92> */
.L_x_11526:
[----:B------:R-:W2:Y:S04]  /*16990*/  LDL R84, [R1+0x6c] ;  /* 0x00006c0001547983 */ /* 0x000ea80000100800 */
[----:B------:R-:W3:Y:S01]  /*169a0*/  LDL R82, [R1+0x4] ;  /* 0x0000040001527983 */ /* 0x000ee20000100800 */
[----:B------:R-:W-:-:S03]  /*169b0*/  IMAD R9, R9, 0x8, R2 ;  /* 0x0000000809097824 */ /* 0x000fc600078e0202 */
[----:B------:R-:W4:Y:S04]  /*169c0*/  LDL R81, [R1] ;  /* 0x0000000001517983 */ /* 0x000f280000100800 */
[----:B------:R-:W5:Y:S01]  /*169d0*/  LDL R83, [R1+0x70] ;  /* 0x0000700001537983 */ /* 0x000f620000100800 */
[----:B------:R-:W-:Y:S02]  /*169e0*/  VIADD R9, R9, 0x2d860 ;  /* 0x0002d86009097836 */ /* 0x000fe40000000000 */
[----:B------:R-:W-:-:S05]  /*169f0*/  IMAD.U32 R80, RZ, RZ, UR38 ;  /* 0x00000026ff507e24 */ /* 0x000fca000f8e00ff */
[----:B------:R-:W-:-:S04]  /*16a00*/  PRMT R9, R80, 0x654, R9 ;  /* 0x0000065450097816 */ /* 0x000fc80000000009 */
[----:B------:R0:W-:Y:S02]  /*16a10*/  SYNCS.ARRIVE.TRANS64.RED.A1T0 RZ, [R9+URZ], RZ ;  /* 0x000000ff09ff79a7 */ /* 0x0001e4000810043f */
[----:B0-----:R-:W5:Y:S01]  /*16a20*/  LDL R9, [R1+0x40] ;  /* 0x0000400001097983 */ /* 0x001f620000100800 */
        /* <DEDUP_REMOVED lines=12> */
[----:B------:R0:W-:Y:S01]  /*16af0*/  STSM.16.M88.4 [R157+0x21800], R32 ;  /* 0x021800209d007844 */ /* 0x0001e20000000200 */
[----:B------:R-:W-:Y:S02]  /*16b00*/  F2FP.BF16.F32.PACK_AB R28, R67, R28 ;  /* 0x0000001c431c723e */ /* 0x000fe400000010ff */
[----:B------:R-:W-:Y:S02]  /*16b10*/  F2FP.BF16.F32.PACK_AB R29, R29, R66 ;  /* 0x000000421d1d723e */ /* 0x000fe400000010ff */
[----:B------:R-:W-:Y:S02]  /*16b20*/  F2FP.BF16.F32.PACK_AB R30, R65, R30 ;  /* 0x0000001e411e723e */ /* 0x000fe400000010ff */
[----:B------:R-:W-:Y:S02]  /*16b30*/  F2FP.BF16.F32.PACK_AB R31, R31, R64 ;  /* 0x000000401f1f723e */ /* 0x000fe400000010ff */
[----:B------:R-:W-:-:S02]  /*16b40*/  F2FP.BF16.F32.PACK_AB R40, R47, R40 ;  /* 0x000000282f28723e */ /* 0x000fc400000010ff */
[----:B------:R-:W-:Y:S02]  /*16b50*/  F2FP.BF16.F32.PACK_AB R41, R41, R46 ;  /* 0x0000002e2929723e */ /* 0x000fe400000010ff */
[----:B------:R-:W-:Y:S02]  /*16b60*/  F2FP.BF16.F32.PACK_AB R42, R45, R42 ;  /* 0x0000002a2d2a723e */ /* 0x000fe400000010ff */
[----:B0-----:R-:W-:Y:S02]  /*16b70*/  F2FP.BF16.F32.PACK_AB R32, R63, R62 ;  /* 0x0000003e3f20723e */ /* 0x001fe400000010ff */
[----:B------:R-:W-:Y:S02]  /*16b80*/  F2FP.BF16.F32.PACK_AB R33, R60, R61 ;  /* 0x0000003d3c21723e */ /* 0x000fe400000010ff */
[----:B------:R-:W-:Y:S02]  /*16b90*/  F2FP.BF16.F32.PACK_AB R34, R59, R58 ;  /* 0x0000003a3b22723e */ /* 0x000fe400000010ff */
[----:B------:R-:W-:-:S02]  /*16ba0*/  F2FP.BF16.F32.PACK_AB R35, R56, R57 ;  /* 0x000000393823723e */ /* 0x000fc400000010ff */
        /* <DEDUP_REMOVED lines=51> */
[----:B--2---:R0:W-:Y:S04]  /*16ee0*/  STSM.16.M88.4 [R84], R36 ;  /* 0x0000002454007844 */ /* 0x0041e80000000200 */
[----:B---3--:R1:W-:Y:S04]  /*16ef0*/  STSM.16.M88.4 [R82], R24 ;  /* 0x0000001852007844 */ /* 0x0083e80000000200 */
[----:B----4-:R2:W-:Y:S04]  /*16f00*/  STSM.16.M88.4 [R81], R28 ;  /* 0x0000001c51007844 */ /* 0x0105e80000000200 */
[----:B------:R2:W-:Y:S01]  /*16f10*/  STSM.16.M88.4 [R157+0x27800], R32 ;  /* 0x027800209d007844 */ /* 0x0005e20000000200 */
[----:B0-----:R-:W-:-:S02]  /*16f20*/  F2FP.BF16.F32.PACK_AB R36, R55, R54 ;  /* 0x000000363724723e */ /* 0x001fc400000010ff */
[----:B------:R-:W-:Y:S02]  /*16f30*/  F2FP.BF16.F32.PACK_AB R37, R52, R53 ;  /* 0x000000353425723e */ /* 0x000fe400000010ff */
[----:B------:R-:W-:Y:S02]  /*16f40*/  F2FP.BF16.F32.PACK_AB R38, R51, R50 ;  /* 0x000000323326723e */ /* 0x000fe400000010ff */
[----:B------:R-:W-:Y:S02]  /*16f50*/  F2FP.BF16.F32.PACK_AB R39, R48, R49 ;  /* 0x000000313027723e */ /* 0x000fe400000010ff */
[----:B-1----:R-:W-:Y:S02]  /*16f60*/  F2FP.BF16.F32.PACK_AB R24, R10, R11 ;  /* 0x0000000b0a18723e */ /* 0x002fe400000010ff */
[----:B------:R-:W-:Y:S02]  /*16f70*/  F2FP.BF16.F32.PACK_AB R25, R15, R14 ;  /* 0x0000000e0f19723e */ /* 0x000fe400000010ff */
[----:B------:R-:W-:-:S02]  /*16f80*/  F2FP.BF16.F32.PACK_AB R26, R13, R12 ;  /* 0x0000000c0d1a723e */ /* 0x000fc400000010ff */
[----:B------:R-:W-:Y:S01]  /*16f90*/  F2FP.BF16.F32.PACK_AB R27, R21, R20 ;  /* 0x00000014151b723e */ /* 0x000fe200000010ff */
        /* <DEDUP_REMOVED lines=9> */
[C---:B------:R-:W-:Y:S01]  /*17030*/  ISETP.GT.AND P1, PT, R0.reuse, R9, PT ;  /* 0x000000090000720c */ /* 0x040fe20003f24270 */
[----:B------:R-:W-:-:S02]  /*17040*/  VIADD R0, R0, 0xffffffff ;  /* 0xffffffff00007836 */ /* 0x000fc40000000000 */
[----:B------:R-:W-:Y:S02]  /*17050*/  IMAD.MOV.U32 R10, RZ, RZ, R23 ;  /* 0x000000ffff0a7224 */ /* 0x000fe400078e0017 */
[----:B------:R-:W-:Y:S01]  /*17060*/  IMAD.MOV.U32 R9, RZ, RZ, R18 ;  /* 0x000000ffff097224 */ /* 0x000fe200078e0012 */
[----:B0-----:R-:W-:-:S07]  /*17070*/  NOP ;  /* 0x0000000000007918 */ /* 0x001fce0000000000 */
[----:B--2---:R-:W-:Y:S05]  /*17080*/  @P1 BRA `(.L_x_11527) ;  /* 0xffffffd000d01947 */ /* 0x004fea000383ffff */
.L_x_11515:
[----:B------:R-:W2:Y:S02]  /*17090*/  LDL R7, [R1+0x9c] ;  /* 0x00009c0001077983 */ /* 0x000ea40000100800 */
[----:B--2---:R-:W-:-:S13]  /*170a0*/  ISETP.GE.AND P1, PT, R0, R7, PT ;  /* 0x000000070000720c */ /* 0x004fda0003f26270 */
[----:B------:R-:W-:Y:S05]  /*170b0*/  @!P1 BRA `(.L_x_11528) ;  /* 0x0000003c00889947 */ /* 0x000fea0003800000 */
[----:B------:R-:W-:Y:S02]  /*170c0*/  IMAD.MOV.U32 R8, RZ, RZ, R6 ;  /* 0x000000ffff087224 */ /* 0x000fe400078e0006 */
[----:B------:R-:W-:Y:S02]  /*170d0*/  IMAD.MOV.U32 R9, RZ, RZ, R5 ;  /* 0x000000ffff097224 */ /* 0x000fe400078e0005 */
[----:B------:R-:W-:Y:S02]  /*170e0*/  IMAD.MOV.U32 R10, RZ, RZ, R23 ;  /* 0x000000ffff0a7224 */ /* 0x000fe400078e0017 */
[----:B------:R-:W-:-:S07]  /*170f0*/  IMAD.MOV.U32 R7, RZ, RZ, R18 ;  /* 0x000000ffff077224 */ /* 0x000fce00078e0012 */
.L_x_11548:
        /* <DEDUP_REMOVED lines=9> */
.L_x_11530:
        /* <DEDUP_REMOVED lines=8> */
.L_x_11531:
[----:B------:R-:W-:Y:S04]  /*17210*/  BSSY B0, `(.L_x_11529) ;  /* 0x0000004000007945 */ /* 0x000fe80003800000 */
[----:B--2---:R-:W-:Y:S05]  /*17220*/  @P2 BRA `(.L_x_11532) ;  /* 0x0000000000082947 */ /* 0x004fea0003800000 */
[----:B------:R-:W2:Y:S02]  /*17230*/  SYNCS.PHASECHK.TRANS64.TRYWAIT P2, [R5+URZ+0x2d830], R6 ;  /* 0x02d83006050075a7 */ /* 0x000ea4000804017f */
[----:B--2---:R-:W-:Y:S05]  /*17240*/  @!P2 BRA `(.L_x_11533) ;  /* 0x000000e400a8a947 */ /* 0x004fea0003800000 */
.L_x_11532:
[----:B------:R-:W-:Y:S05]  /*17250*/  BSYNC B0 ;  /* 0x0000000000007941 */ /* 0x000fea0003800000 */
.L_x_11529:
        /* <DEDUP_REMOVED lines=70> */
.L_x_11535:
[----:B------:R-:W-:Y:S01]  /*176c0*/  SHF.L.U32 R5, R10, 0x1f, RZ ;  /* 0x0000001f0a057819 */ /* 0x000fe200000006ff */
[----:B------:R-:W-:-:S04]  /*176d0*/  IMAD R6, R7, 0x8, R2 ;  /* 0x0000000807067824 */ /* 0x000fc800078e0202 */
[----:B------:R0:W1:Y:S01]  /*176e0*/  SYNCS.PHASECHK.TRANS64.TRYWAIT P1, [R6+URZ+0x2d850], R5 ;  /* 0x02d85005060075a7 */ /* 0x000062000802017f */
[----:B------:R-:W-:Y:S05]  /*176f0*/  @!P0 BRA `(.L_x_11536) ;  /* 0x0000000000048947 */ /* 0x000fea0003800000 */
[----:B------:R-:W-:Y:S01]  /*17700*/  BPT.TRAP 0x1 ;  /* 0x000000040000795c */ /* 0x000fe20000300000 */
.L_x_11536:
[----:B-1----:R-:W-:Y:S05]  /*17710*/  @P1 BRA `(.L_x_11534) ;  /* 0x0000000000081947 */ /* 0x002fea0003800000 */
[----:B------:R-:W1:Y:S02]  /*17720*/  SYNCS.PHASECHK.TRANS64.TRYWAIT P1, [R6+URZ+0x2d850], R5 ;  /* 0x02d85005060075a7 */ /* 0x000e64000802017f */
[----:B-1----:R-:W-:Y:S05]  /*17730*/  @!P1 BRA `(.L_x_11537) ;  /* 0x000000e000809947 */ /* 0x002fea0003800000 */
.L_x_11534:
        /* <DEDUP_REMOVED lines=96> */
.L_x_11538:
[----:B------:R-:W2:Y:S01]  /*17d40*/  LDL R11, [R1+0x60] ;  /* 0x00006000010b7983 */ /* 0x000ea20000100800 */
[----:B------:R-:W1:Y:S03]  /*17d50*/  LDC R6, c[0x0][0x448] ;  /* 0x00011200ff067b82 */ /* 0x000e660000000800 */
[----:B0-----:R-:W2:Y:S01]  /*17d60*/  LDL R5, [R1+0x98] ;  /* 0x0000980001057983 */ /* 0x001ea20000100800 */
[----:B------:R-:W-:-:S04]  /*17d70*/  FMUL.FTZ R141, R38, UR43 ;  /* 0x0000002b268d7c20 */ /* 0x000fc80008410000 */
[----:B------:R-:W0:Y:S01]  /*17d80*/  LDC R139, c[0x0][0x9e4] ;  /* 0x00027900ff8b7b82 */ /* 0x000e220000000800 */
[----:B-1----:R-:W-:-:S13]  /*17d90*/  ISETP.NE.AND P1, PT, R6, 0x1, PT ;  /* 0x000000010600780c */ /* 0x002fda0003f25270 */
[----:B------:R-:W1:Y:S08]  /*17da0*/  @P1 LDC R10, c[0x0][0x44c] ;  /* 0x00011300ff0a1b82 */ /* 0x000e700000000800 */
[----:B------:R-:W3:Y:S01]  /*17db0*/  @P1 LDC R6, c[0x0][0x450] ;  /* 0x00011400ff061b82 */ /* 0x000ee20000000800 */
[----:B------:R-:W-:Y:S02]  /*17dc0*/  IMAD.U32 R38, RZ, RZ, UR38 ;  /* 0x00000026ff267e24 */ /* 0x000fe4000f8e00ff */
        /* <DEDUP_REMOVED lines=77> */
[----:B--2---:R-:W-:-:S02]  /*182a0*/  IMAD.IADD R5, R5, 0x1, R11 ;  /* 0x0000000105057824 */ /* 0x004fc400078e020b */
[----:B------:R-:W-:Y:S01]  /*182b0*/  FMUL.FTZ R11, R24, UR43 ;  /* 0x0000002b180b7c20 */ /* 0x000fe20008410000 */
[----:B------:R-:W-:Y:S01]  /*182c0*/  FMUL.FTZ R24, R28, UR43 ;  /* 0x0000002b1c187c20 */ /* 0x000fe20008410000 */
[----:B------:R-:W-:Y:S01]  /*182d0*/  FMUL.FTZ R28, R32, UR43 ;  /* 0x0000002b201c7c20 */ /* 0x000fe20008410000 */
[----:B------:R-:W-:Y:S01]  /*182e0*/  FMUL.FTZ R32, R36, UR43 ;  /* 0x0000002b24207c20 */ /* 0x000fe20008410000 */
[----:B------:R-:W-:Y:S02]  /*182f0*/  IMAD R36, R18, 0x8, R2 ;  /* 0x0000000812247824 */ /* 0x000fe400078e0202 */
[----:B-1----:R-:W-:-:S04]  /*18300*/  @P1 IMAD.HI.U32 R10, R5, R10, RZ ;  /* 0x0000000a050a1227 */ /* 0x002fc800078e00ff */
[----:B------:R-:W-:Y:S01]  /*18310*/  VIADD R36, R36, 0x2d840 ;  /* 0x0002d84024247836 */ /* 0x000fe20000000000 */
[----:B---3--:R-:W-:-:S04]  /*18320*/  @P1 SHF.R.U32.HI R5, RZ, R6, R10 ;  /* 0x00000006ff051219 */ /* 0x008fc8000001160a */
[----:B------:R-:W-:-:S04]  /*18330*/  PRMT R36, R38, 0x654, R36 ;  /* 0x0000065426247816 */ /* 0x000fc80000000024 */
[----:B------:R1:W-:Y:S01]  /*18340*/  SYNCS.ARRIVE.TRANS64.RED.A1T0 RZ, [R36+URZ], RZ ;  /* 0x000000ff24ff79a7 */ /* 0x0003e2000810043f */
[----:B------:R-:W-:Y:S01]  /*18350*/  FMUL.FTZ R10, R25, UR43 ;  /* 0x0000002b190a7c20 */ /* 0x000fe20008410000 */
[----:B------:R-:W-:Y:S01]  /*18360*/  FMUL.FTZ R6, R42, UR43 ;  /* 0x0000002b2a067c20 */ /* 0x000fe20008410000 */
[----:B------:R-:W-:Y:S01]  /*18370*/  FMUL.FTZ R25, R43, UR43 ;  /* 0x0000002b2b197c20 */ /* 0x000fe20008410000 */
[----:B-1----:R-:W1:Y:S01]  /*18380*/  SHFL.IDX PT, R36, R5, RZ, 0x1c1f ;  /* 0x001c1fff05247589 */ /* 0x002e6200000e0000 */
[----:B------:R-:W-:Y:S01]  /*18390*/  FMUL.FTZ R42, R48, UR43 ;  /* 0x0000002b302a7c20 */ /* 0x000fe20008410000 */
[----:B------:R-:W-:Y:S01]  /*183a0*/  IADD3 R38, -R76, 0x1, RZ ;  /* 0x000000014c267810 */ /* 0x000fe20007ffe1ff */
[----:B------:R-:W-:Y:S01]  /*183b0*/  FMUL.FTZ R48, R71, UR43 ;  /* 0x0000002b47307c20 */ /* 0x000fe20008410000 */
[----:B------:R-:W-:Y:S01]  /*183c0*/  FMUL.FTZ R43, R79, UR43 ;  /* 0x0000002b4f2b7c20 */ /* 0x000fe20008410000 */
[----:B------:R-:W2:Y:S02]  /*183d0*/  MUFU.TANH R11, R11 ;  /* 0x0000000b000b7308 */ /* 0x000ea40000002400 */
[----:B------:R-:W-:-:S06]  /*183e0*/  IMAD R38, R156, -0x2, R38 ;  /* 0xfffffffe9c267824 */ /* 0x000fcc00078e0226 */
[----:B------:R-:W3:Y:S01]  /*183f0*/  MUFU.TANH R10, R10 ;  /* 0x0000000a000a7308 */ /* 0x000ee20000002400 */
        /* <DEDUP_REMOVED lines=43> */
[C---:B-1----:R-:W-:Y:S02]  /*186b0*/  IMAD.IADD R87, R36.reuse, 0x1, R85 ;  /* 0x0000000124577824 */ /* 0x042fe400078e0255 */
[----:B------:R-:W-:Y:S01]  /*186c0*/  IMAD.IADD R139, R36, 0x1, R86 ;  /* 0x00000001248b7824 */ /* 0x000fe200078e0256 */
[----:B--234-:R-:W-:Y:S06]  /*186d0*/  @!P3 BRA `(.L_x_11539) ;  /* 0x000000000058b947 */ /* 0x01cfec0003800000 */
        /* <DEDUP_REMOVED lines=12> */
.L_x_11541:
[----:B------:R-:W-:-:S05]  /*187a0*/  IMAD.U32 R38, RZ, RZ, UR5 ;  /* 0x00000005ff267e24 */ /* 0x000fca000f8e00ff */
[----:B------:R-:W-:-:S13]  /*187b0*/  ISETP.NE.AND P1, PT, R38, 0x1, PT ;  /* 0x000000012600780c */ /* 0x000fda0003f25270 */
[----:B------:R-:W1:Y:S02]  /*187c0*/  @P1 LDC.64 R50, c[0x0][0x9e8] ;  /* 0x00027a00ff321b82 */ /* 0x000e640000000a00 */
[----:B-1----:R-:W-:-:S05]  /*187d0*/  @P1 IMAD.HI.U32 R50, R36, R50, RZ ;  /* 0x0000003224321227 */ /* 0x002fca00078e00ff */
[----:B------:R-:W-:-:S07]  /*187e0*/  @P1 SHF.R.U32.HI R36, RZ, R51, R50 ;  /* 0x00000033ff241219 */ /* 0x000fce0000011632 */
.L_x_11542:
[----:B------:R-:W-:Y:S05]  /*187f0*/  BSYNC B0 ;  /* 0x0000000000007941 */ /* 0x000fea0003800000 */
.L_x_11540:
[----:B------:R-:W-:-:S04]  /*18800*/  IMAD R36, R36, R38, -R76 ;  /* 0x0000002624247224 */ /* 0x000fc800078e0a4c */
[----:B------:R-:W-:-:S05]  /*18810*/  IMAD R36, R156, -0x2, R36 ;  /* 0xfffffffe9c247824 */ /* 0x000fca00078e0224 */
[----:B------:R-:W-:Y:S02]  /*18820*/  VIMNMX R139, R139, R36, !PT ;  /* 0x000000248b8b7248 */ /* 0x000fe40007fe0100 */
[----:B------:R-:W-:-:S07]  /*18830*/  VIADDMNMX R87, R36, R38, R87, PT ;  /* 0x0000002624577246 */ /* 0x000fce0003800157 */
.L_x_11539:
        /* <DEDUP_REMOVED lines=113> */
.L_x_11545:
[----:B------:R-:W-:-:S05]  /*18f50*/  IMAD.U32 R35, RZ, RZ, UR5 ;  /* 0x00000005ff237e24 */ /* 0x000fca000f8e00ff */
[----:B------:R-:W-:-:S13]  /*18f60*/  ISETP.NE.AND P1, PT, R35, 0x1, PT ;  /* 0x000000012300780c */ /* 0x000fda0003f25270 */
[----:B------:R-:W0:Y:S02]  /*18f70*/  @P1 LDC.64 R32, c[0x0][0x9e8] ;  /* 0x00027a00ff201b82 */ /* 0x000e240000000a00 */
[----:B0-----:R-:W-:-:S05]  /*18f80*/  @P1 IMAD.HI.U32 R32, R5, R32, RZ ;  /* 0x0000002005201227 */ /* 0x001fca00078e00ff */
[----:B------:R-:W-:-:S07]  /*18f90*/  @P1 SHF.R.U32.HI R5, RZ, R33, R32 ;  /* 0x00000021ff051219 */ /* 0x000fce0000011620 */
.L_x_11546:
[----:B------:R-:W-:Y:S05]  /*18fa0*/  BSYNC B0 ;  /* 0x0000000000007941 */ /* 0x000fea0003800000 */
.L_x_11544:
[----:B------:R-:W-:-:S04]  /*18fb0*/  IMAD R5, R5, R35, -R76 ;  /* 0x0000002305057224 */ /* 0x000fc800078e0a4c */
[----:B------:R-:W-:-:S05]  /*18fc0*/  IMAD R5, R156, -0x2, R5 ;  /* 0xfffffffe9c057824 */ /* 0x000fca00078e0205 */
[----:B------:R-:W-:Y:S02]  /*18fd0*/  VIMNMX R86, R86, R5, !PT ;  /* 0x0000000556567248 */ /* 0x000fe40007fe0100 */
[----:B------:R-:W-:-:S07]  /*18fe0*/  VIADDMNMX R85, R5, R35, R85, PT ;  /* 0x0000002305557246 */ /* 0x000fce0003800155 */
.L_x_11543:
        /* <DEDUP_REMOVED lines=30> */
[----:B------:R-:W-:-:S02]  /*191d0*/  LOP3.LUT R22, R22, 0xdfffffff, RZ, 0xc0, !PT ;  /* 0xdfffffff16167812 */ /* 0x000fc400078ec0ff */
[----:B------:R-:W-:Y:S02]  /*191e0*/  FMNMX.FTZ R5, R65, R5, !PT ;  /* 0x0000000541057209 */ /* 0x000fe40007810000 */
[----:B------:R-:W-:Y:S02]  /*191f0*/  @P0 LOP3.LUT R22, R22, 0x20000000, RZ, 0xfc, !PT ;  /* 0x2000000016160812 */ /* 0x000fe400078efcff */
[----:B------:R-:W-:Y:S02]  /*19200*/  FMNMX.FTZ R5, R62, R5, !PT ;  /* 0x000000053e057209 */ /* 0x000fe40007810000 */
[C---:B------:R-:W-:Y:S02]  /*19210*/  ISETP.GT.AND P1, PT, R86.reuse, 0x1, P5 ;  /* 0x000000015600780c */ /* 0x040fe40002f24270 */
[----:B------:R-:W-:Y:S02]  /*19220*/  FMNMX.FTZ R5, R63, R5, !PT ;  /* 0x000000053f057209 */ /* 0x000fe40007810000 */
[----:B------:R-:W-:-:S02]  /*19230*/  ISETP.GT.AND P2, PT, R86, 0x28, P5 ;  /* 0x000000285600780c */ /* 0x000fc40002f44270 */
[----:B------:R-:W-:Y:S02]  /*19240*/  FMNMX.FTZ R5, R58, R5, !PT ;  /* 0x000000053a057209 */ /* 0x000fe40007810000 */
[----:B------:R-:W-:Y:S02]  /*19250*/  LOP3.LUT R22, R22, 0xfffffffd, RZ, 0xc0, !PT ;  /* 0xfffffffd16167812 */ /* 0x000fe400078ec0ff */
[----:B------:R-:W-:Y:S02]  /*19260*/  FMNMX.FTZ R5, R59, R5, !PT ;  /* 0x000000053b057209 */ /* 0x000fe40007810000 */
[C---:B------:R-:W-:Y:S02]  /*19270*/  ISETP.LT.OR P1, PT, R85.reuse, 0x2, P1 ;  /* 0x000000025500780c */ /* 0x040fe40000f21670 */
[----:B------:R-:W-:Y:S02]  /*19280*/  FMNMX.FTZ R5, R54, R5, !PT ;  /* 0x0000000536057209 */ /* 0x000fe40007810000 */
[----:B------:R-:W-:-:S02]  /*19290*/  ISETP.LT.OR P2, PT, R85, 0x29, P2 ;  /* 0x000000295500780c */ /* 0x000fc40001741670 */
[----:B------:R-:W-:Y:S02]  /*192a0*/  FMNMX.FTZ R5, R55, R5, !PT ;  /* 0x0000000537057209 */ /* 0x000fe40007810000 */
[----:B------:R-:W-:Y:S02]  /*192b0*/  ISETP.GT.AND P6, PT, R86, 0x69, P5 ;  /* 0x000000695600780c */ /* 0x000fe40002fc4270 */
[----:B------:R-:W-:Y:S02]  /*192c0*/  FMNMX.FTZ R5, R50, R5, !PT ;  /* 0x0000000532057209 */ /* 0x000fe40007810000 */
[----:B------:R-:W-:Y:S02]  /*192d0*/  @P4 LOP3.LUT R22, R22, 0x2, RZ, 0xfc, !PT ;  /* 0x0000000216164812 */ /* 0x000fe400078efcff */
[----:B------:R-:W-:Y:S02]  /*192e0*/  FMNMX.FTZ R5, R51, R5, !PT ;  /* 0x0000000533057209 */ /* 0x000fe40007810000 */
[----:B------:R-:W-:-:S02]  /*192f0*/  FSEL R33, R146, -INF , !P1 ;  /* 0xff80000092217808 */ /* 0x000fc40004800000 */
[----:B------:R-:W-:Y:S02]  /*19300*/  FMNMX.FTZ R5, R40, R5, !PT ;  /* 0x0000000528057209 */ /* 0x000fe40007810000 */
[----:B------:R-:W-:Y:S02]  /*19310*/  FSEL R68, R12, -INF , !P2 ;  /* 0xff8000000c447808 */ /* 0x000fe40005000000 */
[----:B------:R-:W-:Y:S02]  /*19320*/  FMNMX.FTZ R5, R47, R5, !PT ;  /* 0x000000052f057209 */ /* 0x000fe40007810000 */
[----:B------:R-:W-:Y:S02]  /*19330*/  ISETP.GT.AND P0, PT, R86, RZ, P5 ;  /* 0x000000ff5600720c */ /* 0x000fe40002f04270 */
[----:B------:R-:W-:Y:S02]  /*19340*/  FMNMX.FTZ R5, R42, R5, !PT ;  /* 0x000000052a057209 */ /* 0x000fe40007810000 */
[----:B------:R-:W-:-:S02]  /*19350*/  ISETP.LT.OR P4, PT, R85, 0x6a, P6 ;  /* 0x0000006a5500780c */ /* 0x000fc40003781670 */
[----:B------:R-:W-:Y:S02]  /*19360*/  FMNMX.FTZ R5, R45, R5, !PT ;  /* 0x000000052d057209 */ /* 0x000fe40007810000 */
[C---:B------:R-:W-:Y:S02]  /*19370*/  ISETP.GT.AND P1, PT, R86.reuse, 0x9, P5 ;  /* 0x000000095600780c */ /* 0x040fe40002f24270 */
[----:B------:R-:W-:Y:S02]  /*19380*/  FMNMX.FTZ R5, R13, R5, !PT ;  /* 0x000000050d057209 */ /* 0x000fe40007810000 */
[----:B------:R-:W-:Y:S02]  /*19390*/  ISETP.GT.AND P2, PT, R86, 0x30, P5 ;  /* 0x000000305600780c */ /* 0x000fe40002f44270 */
[----:B------:R-:W-:Y:S02]  /*193a0*/  FMNMX.FTZ R5, R10, R5, !PT ;  /* 0x000000050a057209 */ /* 0x000fe40007810000 */
[----:B------:R-:W-:-:S02]  /*193b0*/  ISETP.GT.AND P3, PT, R86, 0x70, P5 ;  /* 0x000000705600780c */ /* 0x000fc40002f64270 */
[----:B------:R-:W-:Y:S02]  /*193c0*/  FMNMX.FTZ R5, R11, R5, !PT ;  /* 0x000000050b057209 */ /* 0x000fe40007810000 */
[C---:B------:R-:W-:Y:S02]  /*193d0*/  ISETP.LT.OR P0, PT, R85.reuse, 0x1, P0 ;  /* 0x000000015500780c */ /* 0x040fe40000701670 */
        /* <DEDUP_REMOVED lines=8> */
[----:B------:R-:W-:Y:S02]  /*19460*/  ISETP.GT.AND P1, PT, R86, 0x11, P5 ;  /* 0x000000115600780c */ /* 0x000fe40002f24270 */
[----:B------:R-:W-:Y:S02]  /*19470*/  FSEL R14, R34, -INF , !P3 ;  /* 0xff800000220e7808 */ /* 0x000fe40005800000 */
[----:B------:R-:W-:-:S02]  /*19480*/  ISETP.LT.OR P1, PT, R85, 0x12, P1 ;  /* 0x000000125500780c */ /* 0x000fc40000f21670 */
[----:B------:R-:W-:Y:S02]  /*19490*/  ISETP.GT.AND P2, PT, R86, 0x38, P5 ;  /* 0x000000385600780c */ /* 0x000fe40002f44270 */
[----:B------:R-:W-:Y:S02]  /*194a0*/  FSEL R37, R142, -INF , !P1 ;  /* 0xff8000008e257808 */ /* 0x000fe40004800000 */
[----:B------:R-:W-:Y:S02]  /*194b0*/  ISETP.GT.AND P1, PT, R86, 0x19, P5 ;  /* 0x000000195600780c */ /* 0x000fe40002f24270 */
[C---:B------:R-:W-:Y:S02]  /*194c0*/  ISETP.LT.OR P2, PT, R85.reuse, 0x39, P2 ;  /* 0x000000395500780c */ /* 0x040fe40001741670 */
[----:B------:R-:W-:Y:S02]  /*194d0*/  ISETP.LT.OR P1, PT, R85, 0x1a, P1 ;  /* 0x0000001a5500780c */ /* 0x000fe40000f21670 */
[----:B0-----:R-:W-:-:S02]  /*194e0*/  FMNMX.FTZ R5, R5, R6, !PT ;  /* 0x0000000605057209 */ /* 0x001fc40007810000 */
[----:B------:R-:W-:Y:S02]  /*194f0*/  FSEL R39, R140, -INF , !P1 ;  /* 0xff8000008c277808 */ /* 0x000fe40004800000 */
[C---:B------:R-:W-:Y:S01]  /*19500*/  ISETP.GT.AND P1, PT, R86.reuse, 0x21, P5 ;  /* 0x000000215600780c */ /* 0x040fe20002f24270 */
[----:B------:R-:W0:Y:S01]  /*19510*/  SHFL.BFLY PT, R6, R5, 0x1, 0x1f ;  /* 0x0c201f0005067f89 */ /* 0x000e2200000e0000 */
[----:B------:R-:W-:Y:S02]  /*19520*/  FSEL R64, R15, -INF , !P2 ;  /* 0xff8000000f407808 */ /* 0x000fe40005000000 */
[----:B------:R-:W-:Y:S02]  /*19530*/  ISETP.LT.OR P1, PT, R85, 0x22, P1 ;  /* 0x000000225500780c */ /* 0x000fe40000f21670 */
[----:B------:R-:W-:Y:S02]  /*19540*/  ISETP.GT.AND P2, PT, R86, 0x40, P5 ;  /* 0x000000405600780c */ /* 0x000fe40002f44270 */
[----:B------:R-:W-:-:S02]  /*19550*/  FSEL R25, R25, -INF , !P1 ;  /* 0xff80000019197808 */ /* 0x000fc40004800000 */
[C---:B------:R-:W-:Y:S02]  /*19560*/  ISETP.GT.AND P1, PT, R86.reuse, 0x29, P5 ;  /* 0x000000295600780c */ /* 0x040fe40002f24270 */
[C---:B------:R-:W-:Y:S02]  /*19570*/  ISETP.LT.OR P2, PT, R85.reuse, 0x41, P2 ;  /* 0x000000415500780c */ /* 0x040fe40001741670 */
[----:B------:R-:W-:Y:S02]  /*19580*/  ISETP.LT.OR P1, PT, R85, 0x2a, P1 ;  /* 0x0000002a5500780c */ /* 0x000fe40000f21670 */
[----:B------:R-:W-:Y:S02]  /*19590*/  FSEL R61, R21, -INF , !P2 ;  /* 0xff800000153d7808 */ /* 0x000fe40005000000 */
[----:B------:R-:W-:Y:S02]  /*195a0*/  FSEL R27, R27, -INF , !P1 ;  /* 0xff8000001b1b7808 */ /* 0x000fe40004800000 */
[----:B------:R-:W-:-:S02]  /*195b0*/  ISETP.GT.AND P1, PT, R86, 0x31, P5 ;  /* 0x000000315600780c */ /* 0x000fc40002f24270 */
[C---:B------:R-:W-:Y:S02]  /*195c0*/  ISETP.GT.AND P2, PT, R86.reuse, 0x48, P5 ;  /* 0x000000485600780c */ /* 0x040fe40002f44270 */
[----:B------:R-:W-:Y:S02]  /*195d0*/  ISETP.LT.OR P1, PT, R85, 0x32, P1 ;  /* 0x000000325500780c */ /* 0x000fe40000f21670 */
[----:B0-----:R-:W-:Y:S02]  /*195e0*/  FMNMX.FTZ R5, R5, R6, !PT ;  /* 0x0000000605057209 */ /* 0x001fe40007810000 */
[----:B------:R-:W-:Y:S02]  /*195f0*/  FSEL R29, R29, -INF , !P1 ;  /* 0xff8000001d1d7808 */ /* 0x000fe40004800000 */
[C---:B------:R-:W-:Y:S01]  /*19600*/  FSETP.NEU.FTZ.AND P6, PT, R5.reuse, -INF , PT ;  /* 0xff8000000500780b */ /* 0x040fe20003fdd000 */
[----:B------:R-:W-:Y:S01]  /*19610*/  FMUL.FTZ R6, R5, UR51 ;  /* 0x0000003305067c20 */ /* 0x000fe20008410000 */
[----:B------:R-:W-:-:S02]  /*19620*/  ISETP.GT.AND P1, PT, R86, 0x39, P5 ;  /* 0x000000395600780c */ /* 0x000fc40002f24270 */
[----:B------:R-:W-:Y:S02]  /*19630*/  FSEL R12, R5, RZ, P6 ;  /* 0x000000ff050c7208 */ /* 0x000fe40003000000 */
[----:B------:R-:W-:Y:S02]  /*19640*/  FSEL R6, R6, RZ, P6 ;  /* 0x000000ff06067208 */ /* 0x000fe40003000000 */
[C---:B------:R-:W-:Y:S01]  /*19650*/  ISETP.LT.OR P1, PT, R85.reuse, 0x3a, P1 ;  /* 0x0000003a5500780c */ /* 0x040fe20000f21670 */
[----:B------:R-:W-:Y:S01]  /*19660*/  FADD.FTZ R12, -R12, R9 ;  /* 0x000000090c0c7221 */ /* 0x000fe20000010100 */
[----:B------:R-:W-:Y:S01]  /*19670*/  ISETP.LT.OR P2, PT, R85, 0x49, P2 ;  /* 0x000000495500780c */ /* 0x000fe20001741670 */
        /* <DEDUP_REMOVED lines=32> */
[----:B------:R-:W-:Y:S01]  /*19880*/  FMNMX.FTZ R6, R78, R8, !PT ;  /* 0x000000084e067209 */ /* 0x000fe20007810000 */
[----:B------:R-:W-:Y:S01]  /*19890*/  FMUL.FTZ R12, R12, UR51 ;  /* 0x000000330c0c7c20 */ /* 0x000fe20008410000 */
[----:B------:R-:W-:Y:S01]  /*198a0*/  FSEL R31, R31, -INF , !P1 ;  /* 0xff8000001f1f7808 */ /* 0x000fe20004800000 */
[----:B------:R-:W-:Y:S01]  /*198b0*/  MUFU.EX2 R32, R32 ;  /* 0x0000002000207308 */ /* 0x000fe20000000800 */
[----:B------:R-:W-:-:S02]  /*198c0*/  FMNMX.FTZ R6, R33, R6, !PT ;  /* 0x0000000621067209 */ /* 0x000fc40007810000 */
[----:B------:R-:W-:Y:S02]  /*198d0*/  ISETP.GT.AND P1, PT, R86, 0x41, P5 ;  /* 0x000000415600780c */ /* 0x000fe40002f24270 */
[----:B------:R-:W-:Y:S02]  /*198e0*/  FMNMX.FTZ R6, R76, R6, !PT ;  /* 0x000000064c067209 */ /* 0x000fe40007810000 */
[----:B------:R-:W-:Y:S01]  /*198f0*/  ISETP.LT.OR P1, PT, R85, 0x42, P1 ;  /* 0x000000425500780c */ /* 0x000fe20000f21670 */
[----:B------:R-:W0:Y:S01]  /*19900*/  MUFU.EX2 R12, R12 ;  /* 0x0000000c000c7308 */ /* 0x000e220000000800 */
[----:B------:R-:W-:Y:S02]  /*19910*/  FMNMX.FTZ R6, R35, R6, !PT ;  /* 0x0000000623067209 */ /* 0x000fe40007810000 */
[----:B------:R-:W-:Y:S02]  /*19920*/  FSEL R60, R20, -INF , !P1 ;  /* 0xff800000143c7808 */ /* 0x000fe40004800000 */
[----:B------:R-:W-:-:S02]  /*19930*/  FMNMX.FTZ R6, R74, R6, !PT ;  /* 0x000000064a067209 */ /* 0x000fc40007810000 */
[----:B------:R-:W-:Y:S01]  /*19940*/  ISETP.GT.AND P1, PT, R86, 0x49, P5 ;  /* 0x000000495600780c */ /* 0x000fe20002f24270 */
[----:B------:R-:W1:Y:S01]  /*19950*/  MUFU.EX2 R79, R79 ;  /* 0x0000004f004f7308 */ /* 0x000e620000000800 */
[----:B------:R-:W-:Y:S02]  /*19960*/  FMNMX.FTZ R6, R37, R6, !PT ;  /* 0x0000000625067209 */ /* 0x000fe40007810000 */
[----:B------:R-:W-:Y:S02]  /*19970*/  ISETP.LT.OR P1, PT, R85, 0x4a, P1 ;  /* 0x0000004a5500780c */ /* 0x000fe40000f21670 */
[----:B------:R-:W-:Y:S02]  /*19980*/  FMNMX.FTZ R6, R72, R6, !PT ;  /* 0x0000000648067209 */ /* 0x000fe40007810000 */
[----:B------:R-:W-:Y:S01]  /*19990*/  FSEL R57, R57, -INF , !P2 ;  /* 0xff80000039397808 */ /* 0x000fe20005000000 */
[----:B------:R-:W2:Y:S01]  /*199a0*/  MUFU.EX2 R34, R34 ;  /* 0x0000002200227308 */ /* 0x000ea20000000800 */
[----:B------:R-:W-:Y:S01]  /*199b0*/  FMNMX.FTZ R6, R39, R6, !PT ;  /* 0x0000000627067209 */ /* 0x000fe20007810000 */
[----:B0-----:R-:W-:Y:S01]  /*199c0*/  FFMA.FTZ R4, R12, R4, R32 ;  /* 0x000000040c047223 */ /* 0x001fe20000010020 */
[----:B------:R-:W-:-:S02]  /*199d0*/  ISETP.GT.AND P2, PT, R86, 0x50, P5 ;  /* 0x000000505600780c */ /* 0x000fc40002f44270 */
[----:B------:R-:W-:Y:S02]  /*199e0*/  FMNMX.FTZ R6, R70, R6, !PT ;  /* 0x0000000646067209 */ /* 0x000fe40007810000 */
[----:B------:R-:W-:Y:S01]  /*199f0*/  FSEL R56, R56, -INF , !P1 ;  /* 0xff80000038387808 */ /* 0x000fe20004800000 */
[----:B------:R-:W0:Y:S01]  /*19a00*/  MUFU.EX2 R77, R77 ;  /* 0x0000004d004d7308 */ /* 0x000e220000000800 */
[----:B------:R-:W-:Y:S01]  /*19a10*/  FMNMX.FTZ R6, R25, R6, !PT ;  /* 0x0000000619067209 */ /* 0x000fe20007810000 */
[----:B-1----:R-:W-:Y:S01]  /*19a20*/  FADD.FTZ R4, R79, R4 ;  /* 0x000000044f047221 */ /* 0x002fe20000010000 */
[----:B------:R-:W-:Y:S02]  /*19a30*/  ISETP.GT.AND P1, PT, R86, 0x51, P5 ;  /* 0x000000515600780c */ /* 0x000fe40002f24270 */
[----:B------:R-:W-:Y:S02]  /*19a40*/  FMNMX.FTZ R6, R68, R6, !PT ;  /* 0x0000000644067209 */ /* 0x000fe40007810000 */
[----:B------:R-:W-:Y:S01]  /*19a50*/  ISETP.LT.OR P2, PT, R85, 0x51, P2 ;  /* 0x000000515500780c */ /* 0x000fe20001741670 */
[----:B------:R-:W1:Y:S01]  /*19a60*/  MUFU.EX2 R36, R36 ;  /* 0x0000002400247308 */ /* 0x000e620000000800 */
[----:B------:R-:W-:Y:S01]  /*19a70*/  FMNMX.FTZ R6, R27, R6, !PT ;  /* 0x000000061b067209 */ /* 0x000fe20007810000 */
[----:B--2---:R-:W-:Y:S01]  /*19a80*/  FADD.FTZ R4, R34, R4 ;  /* 0x0000000422047221 */ /* 0x004fe20000010000 */
[----:B------:R-:W-:-:S02]  /*19a90*/  ISETP.LT.OR P1, PT, R85, 0x52, P1 ;  /* 0x000000525500780c */ /* 0x000fc40000f21670 */
[----:B------:R-:W-:Y:S02]  /*19aa0*/  FMNMX.FTZ R6, R66, R6, !PT ;  /* 0x0000000642067209 */ /* 0x000fe40007810000 */
[----:B------:R-:W-:Y:S01]  /*19ab0*/  FSEL R53, R53, -INF , !P2 ;  /* 0xff80000035357808 */ /* 0x000fe20005000000 */
[----:B------:R-:W2:Y:S01]  /*19ac0*/  MUFU.EX2 R75, R75 ;  /* 0x0000004b004b7308 */ /* 0x000ea20000000800 */
[----:B------:R-:W-:Y:S01]  /*19ad0*/  FMNMX.FTZ R6, R29, R6, !PT ;  /* 0x000000061d067209 */ /* 0x000fe20007810000 */
[----:B0-----:R-:W-:Y:S01]  /*19ae0*/  FADD.FTZ R4, R77, R4 ;  /* 0x000000044d047221 */ /* 0x001fe20000010000 */
[----:B------:R-:W-:Y:S02]  /*19af0*/  ISETP.GT.AND P2, PT, R86, 0x58, P5 ;  /* 0x000000585600780c */ /* 0x000fe40002f44270 */
[----:B------:R-:W-:Y:S02]  /*19b00*/  FMNMX.FTZ R6, R64, R6, !PT ;  /* 0x0000000640067209 */ /* 0x000fe40007810000 */
[----:B------:R-:W-:Y:S01]  /*19b10*/  FSEL R52, R52, -INF , !P1 ;  /* 0xff80000034347808 */ /* 0x000fe20004800000 */
[----:B------:R-:W0:Y:S01]  /*19b20*/  MUFU.EX2 R38, R38 ;  /* 0x0000002600267308 */ /* 0x000e220000000800 */
[----:B------:R-:W-:Y:S01]  /*19b30*/  FMNMX.FTZ R6, R31, R6, !PT ;  /* 0x000000061f067209 */ /* 0x000fe20007810000 */
[----:B-1----:R-:W-:Y:S01]  /*19b40*/  FADD.FTZ R4, R36, R4 ;  /* 0x0000000424047221 */ /* 0x002fe20000010000 */
[----:B------:R-:W-:-:S02]  /*19b50*/  ISETP.GT.AND P1, PT, R86, 0x59, P5 ;  /* 0x000000595600780c */ /* 0x000fc40002f24270 */
[----:B------:R-:W-:Y:S02]  /*19b60*/  FMNMX.FTZ R6, R61, R6, !PT ;  /* 0x000000063d067209 */ /* 0x000fe40007810000 */
[----:B------:R-:W-:Y:S01]  /*19b70*/  ISETP.LT.OR P2, PT, R85, 0x59, P2 ;  /* 0x000000595500780c */ /* 0x000fe20001741670 */
[----:B------:R-:W1:Y:S01]  /*19b80*/  MUFU.EX2 R73, R73 ;  /* 0x0000004900497308 */ /* 0x000e620000000800 */
[----:B------:R-:W-:Y:S01]  /*19b90*/  FMNMX.FTZ R6, R60, R6, !PT ;  /* 0x000000063c067209 */ /* 0x000fe20007810000 */
[----:B--2---:R-:W-:Y:S01]  /*19ba0*/  FADD.FTZ R4, R75, R4 ;  /* 0x000000044b047221 */ /* 0x004fe20000010000 */
[----:B------:R-:W-:Y:S02]  /*19bb0*/  ISETP.LT.OR P1, PT, R85, 0x5a, P1 ;  /* 0x0000005a5500780c */ /* 0x000fe40000f21670 */
[----:B------:R-:W-:Y:S02]  /*19bc0*/  FMNMX.FTZ R6, R57, R6, !PT ;  /* 0x0000000639067209 */ /* 0x000fe40007810000 */
[----:B------:R-:W-:Y:S01]  /*19bd0*/  FSEL R49, R49, -INF , !P2 ;  /* 0xff80000031317808 */ /* 0x000fe20005000000 */
[----:B------:R-:W2:Y:S01]  /*19be0*/  MUFU.EX2 R24, R24 ;  /* 0x0000001800187308 */ /* 0x000ea20000000800 */
[----:B------:R-:W-:Y:S01]  /*19bf0*/  FMNMX.FTZ R6, R56, R6, !PT ;  /* 0x0000000638067209 */ /* 0x000fe20007810000 */
[----:B0-----:R-:W-:Y:S01]  /*19c00*/  FADD.FTZ R4, R38, R4 ;  /* 0x0000000426047221 */ /* 0x001fe20000010000 */
[----:B------:R-:W-:-:S02]  /*19c10*/  ISETP.GT.AND P2, PT, R86, 0x60, P5 ;  /* 0x000000605600780c */ /* 0x000fc40002f44270 */
[----:B------:R-:W-:Y:S02]  /*19c20*/  FMNMX.FTZ R6, R53, R6, !PT ;  /* 0x0000000635067209 */ /* 0x000fe40007810000 */
[----:B------:R-:W-:Y:S01]  /*19c30*/  FSEL R48, R48, -INF , !P1 ;  /* 0xff80000030307808 */ /* 0x000fe20004800000 */
[----:B------:R-:W0:Y:S01]  /*19c40*/  MUFU.EX2 R71, R71 ;  /* 0x0000004700477308 */ /* 0x000e220000000800 */
[----:B------:R-:W-:Y:S01]  /*19c50*/  FMNMX.FTZ R6, R52, R6, !PT ;  /* 0x0000000634067209 */ /* 0x000fe20007810000 */
[----:B-1----:R-:W-:Y:S01]  /*19c60*/  FADD.FTZ R4, R73, R4 ;  /* 0x0000000449047221 */ /* 0x002fe20000010000 */
[----:B------:R-:W-:Y:S02]  /*19c70*/  ISETP.GT.AND P1, PT, R86, 0x61, P5 ;  /* 0x000000615600780c */ /* 0x000fe40002f24270 */
[----:B------:R-:W-:Y:S02]  /*19c80*/  ISETP.LT.OR P2, PT, R85, 0x61, P2 ;  /* 0x000000615500780c */ /* 0x000fe40001741670 */
[----:B------:R-:W-:Y:S01]  /*19c90*/  FMNMX.FTZ R6, R49, R6, !PT ;  /* 0x0000000631067209 */ /* 0x000fe20007810000 */
[----:B------:R-:W1:Y:S01]  /*19ca0*/  MUFU.EX2 R26, R26 ;  /* 0x0000001a001a7308 */ /* 0x000e620000000800 */
[----:B------:R-:W-:Y:S01]  /*19cb0*/  ISETP.LT.OR P1, PT, R85, 0x62, P1 ;  /* 0x000000625500780c */ /* 0x000fe20000f21670 */
[----:B--2---:R-:W-:Y:S01]  /*19cc0*/  FADD.FTZ R4, R24, R4 ;  /* 0x0000000418047221 */ /* 0x004fe20000010000 */
[----:B------:R-:W-:-:S02]  /*19cd0*/  FSEL R46, R46, -INF , !P2 ;  /* 0xff8000002e2e7808 */ /* 0x000fc40005000000 */
[----:B------:R-:W-:Y:S02]  /*19ce0*/  FMNMX.FTZ R6, R48, R6, !PT ;  /* 0x0000000630067209 */ /* 0x000fe40007810000 */
[----:B------:R-:W-:Y:S01]  /*19cf0*/  FSEL R41, R41, -INF , !P1 ;  /* 0xff80000029297808 */ /* 0x000fe20004800000 */
[----:B------:R-:W2:Y:S01]  /*19d00*/  MUFU.EX2 R69, R69 ;  /* 0x0000004500457308 */ /* 0x000ea20000000800 */
[----:B------:R-:W-:Y:S01]  /*19d10*/  LOP3.LUT P6, RZ, R22, 0x2, RZ, 0xc0, !PT ;  /* 0x0000000216ff7812 */ /* 0x000fe200078cc0ff */
[----:B0-----:R-:W-:Y:S01]  /*19d20*/  FADD.FTZ R4, R71, R4 ;  /* 0x0000000447047221 */ /* 0x001fe20000010000 */
[----:B------:R-:W-:Y:S02]  /*19d30*/  FMNMX.FTZ R6, R46, R6, !PT ;  /* 0x000000062e067209 */ /* 0x000fe40007810000 */
[----:B------:R-:W-:Y:S02]  /*19d40*/  FSEL R44, R44, -INF , !P6 ;  /* 0xff8000002c2c7808 */ /* 0x000fe40007000000 */
[----:B------:R-:W-:Y:S01]  /*19d50*/  FMNMX.FTZ R6, R41, R6, !PT ;  /* 0x0000000629067209 */ /* 0x000fe20007810000 */
[----:B------:R-:W0:Y:S01]  /*19d60*/  MUFU.EX2 R28, R28 ;  /* 0x0000001c001c7308 */ /* 0x000e220000000800 */
[----:B------:R-:W-:Y:S01]  /*19d70*/  ISETP.GT.AND P2, PT, R86, 0x71, P5 ;  /* 0x000000715600780c */ /* 0x000fe20002f44270 */
[----:B-1----:R-:W-:Y:S01]  /*19d80*/  FADD.FTZ R4, R26, R4 ;  /* 0x000000041a047221 */ /* 0x002fe20000010000 */
[----:B------:R-:W-:-:S02]  /*19d90*/  FSEL R43, R43, -INF , !P4 ;  /* 0xff8000002b2b7808 */ /* 0x000fc40006000000 */
[----:B------:R-:W-:Y:S02]  /*19da0*/  FMNMX.FTZ R6, R44, R6, !PT ;  /* 0x000000062c067209 */ /* 0x000fe40007810000 */
[C---:B------:R-:W-:Y:S01]  /*19db0*/  ISETP.GT.AND P1, PT, R86.reuse, 0x78, P5 ;  /* 0x000000785600780c */ /* 0x040fe20002f24270 */
[----:B------:R-:W1:Y:S01]  /*19dc0*/  MUFU.EX2 R67, R67 ;  /* 0x0000004300437308 */ /* 0x000e620000000800 */
[----:B------:R-:W-:Y:S01]  /*19dd0*/  ISETP.LT.OR P2, PT, R85, 0x72, P2 ;  /* 0x000000725500780c */ /* 0x000fe20001741670 */
[----:B--2---:R-:W-:Y:S01]  /*19de0*/  FADD.FTZ R4, R69, R4 ;  /* 0x0000000445047221 */ /* 0x004fe20000010000 */
[----:B------:R-:W-:Y:S02]  /*19df0*/  FMNMX.FTZ R6, R43, R6, !PT ;  /* 0x000000062b067209 */ /* 0x000fe40007810000 */
[----:B------:R-:W-:Y:S02]  /*19e00*/  ISETP.GT.AND P5, PT, R86, 0x79, P5 ;  /* 0x000000795600780c */ /* 0x000fe40002fa4270 */
[----:B------:R-:W-:Y:S01]  /*19e10*/  ISETP.LT.OR P1, PT, R85, 0x79, P1 ;  /* 0x000000795500780c */ /* 0x000fe20000f21670 */
[----:B------:R-:W2:Y:S01]  /*19e20*/  MUFU.EX2 R30, R30 ;  /* 0x0000001e001e7308 */ /* 0x000ea20000000800 */
[----:B------:R-:W-:Y:S01]  /*19e30*/  FSEL R15, R149, -INF , !P2 ;  /* 0xff800000950f7808 */ /* 0x000fe20005000000 */
[----:B0-----:R-:W-:Y:S01]  /*19e40*/  FADD.FTZ R4, R28, R4 ;  /* 0x000000041c047221 */ /* 0x001fe20000010000 */
[----:B------:R-:W-:-:S02]  /*19e50*/  FMNMX.FTZ R6, R14, R6, !PT ;  /* 0x000000060e067209 */ /* 0x000fc40007810000 */
[----:B------:R-:W-:Y:S02]  /*19e60*/  ISETP.LT.OR P5, PT, R85, 0x7a, P5 ;  /* 0x0000007a5500780c */ /* 0x000fe40002fa1670 */
[----:B------:R-:W-:Y:S01]  /*19e70*/  FSEL R20, R148, -INF , !P1 ;  /* 0xff80000094147808 */ /* 0x000fe20004800000 */
[----:B------:R-:W0:Y:S01]  /*19e80*/  MUFU.EX2 R65, R65 ;  /* 0x0000004100417308 */ /* 0x000e220000000800 */
[----:B------:R-:W-:Y:S01]  /*19e90*/  FMNMX.FTZ R6, R15, R6, !PT ;  /* 0x000000060f067209 */ /* 0x000fe20007810000 */
[----:B-1----:R-:W-:Y:S01]  /*19ea0*/  FADD.FTZ R4, R67, R4 ;  /* 0x0000000443047221 */ /* 0x002fe20000010000 */
[----:B------:R-:W-:Y:S02]  /*19eb0*/  FSEL R21, R147, -INF , !P5 ;  /* 0xff80000093157808 */ /* 0x000fe40006800000 */
[----:B------:R-:W-:Y:S02]  /*19ec0*/  FMNMX.FTZ R6, R20, R6, !PT ;  /* 0x0000000614067209 */ /* 0x000fe40007810000 */
[----:B------:R-:W-:Y:S01]  /*19ed0*/  LOP3.LUT P0, RZ, R22, 0x20000000, RZ, 0xc0, !PT ;  /* 0x2000000016ff7812 */ /* 0x000fe2000780c0ff */
[----:B------:R-:W1:Y:S01]  /*19ee0*/  MUFU.EX2 R62, R62 ;  /* 0x0000003e003e7308 */ /* 0x000e620000000800 */
[----:B------:R-:W-:Y:S01]  /*19ef0*/  FMNMX.FTZ R6, R21, R6, !PT ;  /* 0x0000000615067209 */ /* 0x000fe20007810000 */
[----:B--2---:R-:W-:-:S04]  /*19f00*/  FADD.FTZ R4, R30, R4 ;  /* 0x000000041e047221 */ /* 0x004fc80000010000 */
[----:B------:R-:W2:Y:S02]  /*19f10*/  SHFL.BFLY PT, R13, R6, 0x2, 0x1f ;  /* 0x0c401f00060d7f89 */ /* 0x000ea400000e0000 */
[----:B------:R-:W3:Y:S01]  /*19f20*/  MUFU.EX2 R63, R63 ;  /* 0x0000003f003f7308 */ /* 0x000ee20000000800 */
[----:B0-----:R-:W-:-:S07]  /*19f30*/  FADD.FTZ R4, R65, R4 ;  /* 0x0000000441047221 */ /* 0x001fce0000010000 */
[----:B------:R-:W0:Y:S01]  /*19f40*/  MUFU.EX2 R58, R58 ;  /* 0x0000003a003a7308 */ /* 0x000e220000000800 */
[----:B-1----:R-:W-:-:S07]  /*19f50*/  FADD.FTZ R4, R62, R4 ;  /* 0x000000043e047221 */ /* 0x002fce0000010000 */
[----:B------:R-:W1:Y:S01]  /*19f60*/  MUFU.EX2 R59, R59 ;  /* 0x0000003b003b7308 */ /* 0x000e620000000800 */
[----:B---3--:R-:W-:Y:S01]  /*19f70*/  FADD.FTZ R4, R63, R4 ;  /* 0x000000043f047221 */ /* 0x008fe20000010000 */
[----:B--2---:R-:W-:-:S06]  /*19f80*/  FMNMX.FTZ R6, R6, R13, !PT ;  /* 0x0000000d06067209 */ /* 0x004fcc0007810000 */
[----:B------:R-:W2:Y:S01]  /*19f90*/  MUFU.EX2 R54, R54 ;  /* 0x0000003600367308 */ /* 0x000ea20000000800 */
[----:B0-----:R-:W-:Y:S01]  /*19fa0*/  FADD.FTZ R4, R58, R4 ;  /* 0x000000043a047221 */ /* 0x001fe20000010000 */
[----:B------:R-:W0:Y:S06]  /*19fb0*/  SHFL.BFLY PT, R13, R6, 0x1, 0x1f ;  /* 0x0c201f00060d7f89 */ /* 0x000e2c00000e0000 */
[----:B------:R-:W3:Y:S01]  /*19fc0*/  MUFU.EX2 R55, R55 ;  /* 0x0000003700377308 */ /* 0x000ee20000000800 */
[----:B-1----:R-:W-:-:S07]  /*19fd0*/  FADD.FTZ R4, R59, R4 ;  /* 0x000000043b047221 */ /* 0x002fce0000010000 */
[----:B------:R-:W1:Y:S01]  /*19fe0*/  MUFU.EX2 R50, R50 ;  /* 0x0000003200327308 */ /* 0x000e620000000800 */
[----:B--2---:R-:W-:-:S07]  /*19ff0*/  FADD.FTZ R4, R54, R4 ;  /* 0x0000000436047221 */ /* 0x004fce0000010000 */
[----:B------:R-:W2:Y:S01]  /*1a000*/  MUFU.EX2 R51, R51 ;  /* 0x0000003300337308 */ /* 0x000ea20000000800 */
[----:B---3--:R-:W-:Y:S01]  /*1a010*/  FADD.FTZ R4, R55, R4 ;  /* 0x0000000437047221 */ /* 0x008fe20000010000 */
[----:B0-----:R-:W-:-:S04]  /*1a020*/  FMNMX.FTZ R6, R6, R13, !PT ;  /* 0x0000000d06067209 */ /* 0x001fc80007810000 */
[----:B------:R-:W-:Y:S02]  /*1a030*/  FSETP.NEU.FTZ.AND P1, PT, R6, -INF , PT ;  /* 0xff8000000600780b */ /* 0x000fe40003f3d000 */
[----:B------:R-:W0:Y:S01]  /*1a040*/  MUFU.EX2 R40, R40 ;  /* 0x0000002800287308 */ /* 0x000e220000000800 */
[----:B-1----:R-:W-:Y:S01]  /*1a050*/  FADD.FTZ R4, R50, R4 ;  /* 0x0000000432047221 */ /* 0x002fe20000010000 */
[----:B------:R-:W-:-:S05]  /*1a060*/  FSEL R13, R6, RZ, P1 ;  /* 0x000000ff060d7208 */ /* 0x000fca0000800000 */
[----:B------:R-:W-:Y:S01]  /*1a070*/  FADD.FTZ R13, -R13, R8 ;  /* 0x000000080d0d7221 */ /* 0x000fe20000010100 */
[----:B------:R-:W1:Y:S01]  /*1a080*/  MUFU.EX2 R47, R47 ;  /* 0x0000002f002f7308 */ /* 0x000e620000000800 */
[----:B--2---:R-:W-:Y:S02]  /*1a090*/  FADD.FTZ R4, R51, R4 ;  /* 0x0000000433047221 */ /* 0x004fe40000010000 */
[----:B------:R-:W-:-:S05]  /*1a0a0*/  FMUL.FTZ R13, R13, UR51 ;  /* 0x000000330d0d7c20 */ /* 0x000fca0008410000 */
[----:B------:R2:W-:Y:S01]  /*1a0b0*/  MUFU.EX2 R8, R80 ;  /* 0x0000005000087308 */ /* 0x0005e20000000800 */
[----:B0-----:R-:W-:-:S07]  /*1a0c0*/  FADD.FTZ R4, R40, R4 ;  /* 0x0000000428047221 */ /* 0x001fce0000010000 */
[----:B------:R-:W-:Y:S01]  /*1a0d0*/  MUFU.EX2 R13, R13 ;  /* 0x0000000d000d7308 */ /* 0x000fe20000000800 */
[----:B--2---:R-:W-:Y:S01]  /*1a0e0*/  FMUL.FTZ R80, R6, UR51 ;  /* 0x0000003306507c20 */ /* 0x004fe20008410000 */
[----:B-1----:R-:W-:-:S04]  /*1a0f0*/  FADD.FTZ R4, R47, R4 ;  /* 0x000000042f047221 */ /* 0x002fc80000010000 */
[----:B------:R-:W-:Y:S02]  /*1a100*/  FSEL R80, R80, RZ, P1 ;  /* 0x000000ff50507208 */ /* 0x000fe40000800000 */
[----:B------:R-:W-:Y:S03]  /*1a110*/  MUFU.EX2 R42, R42 ;  /* 0x0000002a002a7308 */ /* 0x000fe60000000800 */
        /* <DEDUP_REMOVED lines=103> */
[----:B------:R-:W-:Y:S01]  /*1a790*/  FADD.FTZ R4, R8, R4 ;  /* 0x0000000408047221 */ /* 0x000fe20000010000 */
[----:B-1----:R-:W-:-:S04]  /*1a7a0*/  FADD.FTZ R3, R20, R3 ;  /* 0x0000000314037221 */ /* 0x002fc80000010000 */
[----:B--2---:R-:W-:Y:S01]  /*1a7b0*/  FADD.FTZ R3, R21, R3 ;  /* 0x0000000315037221 */ /* 0x004fe20000010000 */
[----:B------:R-:W-:Y:S06]  /*1a7c0*/  @!P0 BRA `(.L_x_11547) ;  /* 0x0000000000048947 */ /* 0x000fec0003800000 */
[----:B------:R-:W-:Y:S01]  /*1a7d0*/  BPT.TRAP 0x1 ;  /* 0x000000040000795c */ /* 0x000fe20000300000 */
.L_x_11547:
        /* <DEDUP_REMOVED lines=107> */
[----:B------:R-:W-:Y:S02]  /*1ae90*/  IMAD.MOV.U32 R9, RZ, RZ, R5 ;  /* 0x000000ffff097224 */ /* 0x000fe400078e0005 */
[----:B------:R-:W-:Y:S02]  /*1aea0*/  IMAD.MOV.U32 R10, RZ, RZ, R23 ;  /* 0x000000ffff0a7224 */ /* 0x000fe400078e0017 */
[----:B------:R-:W-:Y:S01]  /*1aeb0*/  IMAD.MOV.U32 R7, RZ, RZ, R18 ;  /* 0x000000ffff077224 */ /* 0x000fe200078e0012 */
[----:B0-----:R-:W-:-:S03]  /*1aec0*/  NOP ;  /* 0x0000000000007918 */ /* 0x001fc60000000000 */
[----:B--2---:R-:W-:Y:S05]  /*1aed0*/  @P1 BRA `(.L_x_11548) ;  /* 0xffffffc000881947 */ /* 0x004fea000383ffff */
.L_x_11528:
[----:B------:R-:W-:Y:S05]  /*1aee0*/  WARPSYNC.ALL ;  /* 0x0000000000007948 */ /* 0x000fea0003800000 */
[----:B------:R-:W-:Y:S06]  /*1aef0*/  BAR.ARV 0x8, 0x200 ;  /* 0x0208000000007b1d */ /* 0x000fec0000002000 */
[----:B------:R-:W-:Y:S05]  /*1af00*/  @!P0 BRA `(.L_x_11549) ;  /* 0x0000000000048947 */ /* 0x000fea0003800000 */
[----:B------:R-:W-:Y:S01]  /*1af10*/  BPT.TRAP 0x1 ;  /* 0x000000040000795c */ /* 0x000fe20000300000 */
.L_x_11549:
[----:B------:R-:W-:Y:S01]  /*1af20*/  IMAD R13, R18, 0x8, R2 ;  /* 0x00000008120d7824 */ /* 0x000fe200078e0202 */
[----:B------:R-:W-:-:S04]  /*1af30*/  SHF.L.U32 R0, R23, 0x1f, RZ ;  /* 0x0000001f17007819 */ /* 0x000fc800000006ff */
[----:B------:R0:W2:Y:S01]  /*1af40*/  SYNCS.PHASECHK.TRANS64.TRYWAIT P1, [R13+URZ+0x2d850], R0 ;  /* 0x02d850000d0075a7 */ /* 0x0000a2000802017f */
[----:B------:R-:W-:Y:S05]  /*1af50*/  @!P0 BRA `(.L_x_11550) ;  /* 0x0000000000048947 */ /* 0x000fea0003800000 */
[----:B------:R-:W-:Y:S01]  /*1af60*/  BPT.TRAP 0x1 ;  /* 0x000000040000795c */ /* 0x000fe20000300000 */
.L_x_11550:
[----:B------:R-:W3:Y:S01]  /*1af70*/  LDL.LU R7, [R1+0x90] ;  /* 0x0000900001077983 */ /* 0x000ee20000300800 */
[----:B------:R-:W-:Y:S02]  /*1af80*/  VIADD R2, R2, 0x400 ;  /* 0x0000040002027836 */ /* 0x000fe40000000000 */
[----:B------:R-:W-:-:S03]  /*1af90*/  IMAD.MOV.U32 R9, RZ, RZ, 0x40000040 ;  /* 0x40000040ff097424 */ /* 0x000fc600078e00ff */
[----:B------:R-:W-:-:S04]  /*1afa0*/  SHF.R.U32.HI R2, RZ, 0x4, R2 ;  /* 0x00000004ff027819 */ /* 0x000fc80000011602 */
[----:B------:R-:W-:-:S04]  /*1afb0*/  LOP3.LUT R2, R2, 0x3fff, RZ, 0xc0, !PT ;  /* 0x00003fff02027812 */ /* 0x000fc800078ec0ff */
[----:B------:R-:W-:Y:S02]  /*1afc0*/  LOP3.LUT R11, R2, 0x2000000, RZ, 0xfc, !PT ;  /* 0x02000000020b7812 */ /* 0x000fe400078efcff */
[----:B---3--:R-:W-:Y:S01]  /*1afd0*/  LOP3.LUT R8, R7, 0x10000, RZ, 0xfc, !PT ;  /* 0x0001000007087812 */ /* 0x008fe200078efcff */
[----:B--2---:R-:W-:Y:S06]  /*1afe0*/  @P1 BRA `(.L_x_11551) ;  /* 0x0000000000081947 */ /* 0x004fec0003800000 */
[----:B------:R-:W2:Y:S02]  /*1aff0*/  SYNCS.PHASECHK.TRANS64.TRYWAIT P1, [R13+URZ+0x2d850], R0 ;  /* 0x02d850000d0075a7 */ /* 0x000ea4000802017f */
[----:B--2---:R-:W-:Y:S05]  /*1b000*/  @!P1 BRA `(.L_x_11552) ;  /* 0x000000a800609947 */ /* 0x004fea0003800000 */
.L_x_11551:
[----:B------:R-:W-:Y:S01]  /*1b010*/  IMAD R10, R18, 0x600, R11 ;  /* 0x00000600120a7824 */ /* 0x000fe200078e020b */
[----:B------:R-:W-:Y:S05]  /*1b020*/  WARPSYNC.ALL ;  /* 0x0000000000007948 */ /* 0x000fea0003800000 */
[----:B------:R-:W-:Y:S01]  /*1b030*/  IMAD.MOV.U32 R11, RZ, RZ, -0x7fffffe0 ;  /* 0x80000020ff0b7424 */ /* 0x000fe200078e00ff */
[C---:B------:R-:W-:Y:S01]  /*1b040*/  R2UR UR4, R8.reuse ;  /* 0x00000000080472ca */ /* 0x040fe200000e0000 */
[----:B------:R-:W-:Y:S01]  /*1b050*/  WARPGROUP.ARRIVE ;  /* 0x00000000000079c5 */ /* 0x000fe20000000000 */
[----:B------:R-:W-:Y:S01]  /*1b060*/  R2UR UR5, R9 ;  /* 0x00000000090572ca */ /* 0x000fe200000e0000 */
[----:B------:R-:W-:Y:S01]  /*1b070*/  VIADD R20, R8, 0x2 ;  /* 0x0000000208147836 */ /* 0x000fe20000000000 */
[C---:B------:R-:W-:Y:S01]  /*1b080*/  R2UR UR6, R10.reuse ;  /* 0x000000000a0672ca */ /* 0x040fe200000e0000 */
[----:B------:R-:W-:Y:S01]  /*1b090*/  VIADD R14, R10, 0x40 ;  /* 0x000000400a0e7836 */ /* 0x000fe20000000000 */
[----:B------:R-:W-:Y:S01]  /*1b0a0*/  R2UR UR7, R11 ;  /* 0x000000000b0772ca */ /* 0x000fe200000e0000 */
[----:B------:R-:W-:Y:S01]  /*1b0b0*/  IMAD.MOV.U32 R21, RZ, RZ, 0x40000040 ;  /* 0x40000040ff157424 */ /* 0x000fe200078e00ff */
[----:B------:R-:W3:Y:S01]  /*1b0c0*/  SHFL.BFLY PT, R7, R4, 0x2, 0x1f ;  /* 0x0c401f0004077f89 */ /* 0x000ee200000e0000 */
[----:B------:R-:W-:-:S02]  /*1b0d0*/  IMAD.MOV.U32 R15, RZ, RZ, -0x7fffffe0 ;  /* 0x80000020ff0f7424 */ /* 0x000fc400078e00ff */
[----:B------:R-:W-:Y:S01]  /*1b0e0*/  IMAD.MOV.U32 R9, RZ, RZ, 0x40000040 ;  /* 0x40000040ff097424 */ /* 0x000fe200078e00ff */
[----:B0-2---:R-:W0:Y:S01]  /*1b0f0*/  SHFL.BFLY PT, R0, R3, 0x2, 0x1f ;  /* 0x0c401f0003007f89 */ /* 0x005e2200000e0000 */
[----:B------:R-:W-:Y:S02]  /*1b100*/  IMAD.MOV.U32 R11, RZ, RZ, -0x7fffffe0 ;  /* 0x80000020ff0b7424 */ /* 0x000fe400078e00ff */
[----:B------:R-:W-:-:S04]  /*1b110*/  IMAD.MOV.U32 R2, RZ, RZ, RZ ;  /* 0x000000ffff027224 */ /* 0x000fc800078e00ff */
        /* <DEDUP_REMOVED lines=9> */
[----:B---3--:R-:W-:Y:S01]  /*1b1b0*/  FADD.FTZ R7, R7, R4 ;  /* 0x0000000407077221 */ /* 0x008fe20000010000 */
[----:B------:R-:W-:Y:S01]  /*1b1c0*/  IMAD.MOV.U32 R4, RZ, RZ, RZ ;  /* 0x000000ffff047224 */ /* 0x000fe200078e00ff */
[----:B------:R-:W-:-:S02]  /*1b1d0*/  WARPGROUP.DEPBAR.LE gsb0, 0x0 ;  /* 0x00008000000079c5 */ /* 0x000fc40000010000 */
        /* <DEDUP_REMOVED lines=50> */
[----:B------:R-:W-:Y:S01]  /*1b500*/  R2UR UR6, R14 ;  /* 0x000000000e0672ca */ /* 0x000fe200000e0000 */
[----:B------:R-:W-:Y:S01]  /*1b510*/  IMAD.U32 R14, RZ, RZ, UR51 ;  /* 0x00000033ff0e7e24 */ /* 0x000fe2000f8e00ff */
[----:B------:R-:W-:Y:S01]  /*1b520*/  R2UR UR7, R15 ;  /* 0x000000000f0772ca */ /* 0x000fe200000e0000 */
[----:B------:R-:W-:Y:S02]  /*1b530*/  WARPGROUP.DEPBAR.LE gsb0, 0x0 ;  /* 0x00008000000079c5 */ /* 0x000fe40000010000 */
[----:B------:R-:W-:-:S10]  /*1b540*/  WARPGROUP.ARRIVE ;  /* 0x00000000000079c5 */ /* 0x000fd40000000000 */
[----:B------:R-:W-:Y:S01]  /*1b550*/  HGMMA.64x96x16.F32.BF16 R88, gdesc[UR4].tnspB, R88, gsb0 ;  /* 0x41600000045879f0 */ /* 0x000fe20008001858 */
[----:B------:R-:W-:Y:S01]  /*1b560*/  R2UR UR4, R8 ;  /* 0x00000000080472ca */ /* 0x000fe200000e0000 */
[----:B0-----:R-:W-:Y:S01]  /*1b570*/  FADD.FTZ R8, R0, R3 ;  /* 0x0000000300087221 */ /* 0x001fe20000010000 */
[----:B------:R-:W-:Y:S01]  /*1b580*/  R2UR UR5, R9 ;  /* 0x00000000090572ca */ /* 0x000fe200000e0000 */
[----:B------:R-:W0:Y:S01]  /*1b590*/  SHFL.BFLY PT, R0, R7, 0x1, 0x1f ;  /* 0x0c201f0007007f89 */ /* 0x000e2200000e0000 */
[----:B------:R-:W-:Y:S01]  /*1b5a0*/  R2UR UR6, R10 ;  /* 0x000000000a0672ca */ /* 0x000fe200000e0000 */
[----:B------:R-:W-:Y:S01]  /*1b5b0*/  IMAD.MOV.U32 R3, RZ, RZ, -0x800000 ;  /* 0xff800000ff037424 */ /* 0x000fe200078e00ff */
[----:B------:R-:W-:Y:S01]  /*1b5c0*/  R2UR UR7, R11 ;  /* 0x000000000b0772ca */ /* 0x000fe200000e0000 */
[----:B------:R-:W2:Y:S01]  /*1b5d0*/  SHFL.BFLY PT, R9, R8, 0x1, 0x1f ;  /* 0x0c201f0008097f89 */ /* 0x000ea200000e0000 */
[----:B0-----:R-:W-:Y:S01]  /*1b5e0*/  FADD.FTZ R11, R7, R0 ;  /* 0x00000000070b7221 */ /* 0x001fe20000010000 */
[----:B------:R-:W-:-:S02]  /*1b5f0*/  IMAD.U32 R7, RZ, RZ, UR51 ;  /* 0x00000033ff077e24 */ /* 0x000fc4000f8e00ff */
[----:B------:R-:W-:Y:S02]  /*1b600*/  IMAD.MOV.U32 R0, RZ, RZ, -0x800000 ;  /* 0xff800000ff007424 */ /* 0x000fe400078e00ff */
[----:B--2---:R-:W-:Y:S01]  /*1b610*/  FADD.FTZ R12, R8, R9 ;  /* 0x00000009080c7221 */ /* 0x004fe20000010000 */
[----:B------:R-:W-:-:S04]  /*1b620*/  FSETP.NE.FTZ.AND P1, PT, R11, RZ, PT ;  /* 0x000000ff0b00720b */ /* 0x000fc80003f35000 */
[----:B------:R-:W-:-:S09]  /*1b630*/  FSETP.NE.FTZ.AND P2, PT, R12, RZ, PT ;  /* 0x000000ff0c00720b */ /* 0x000fd20003f55000 */
[----:B------:R-:W0:Y:S01]  /*1b640*/  @P1 MUFU.LG2 R9, R11 ;  /* 0x0000000b00091308 */ /* 0x000e220000000c00 */
[----:B------:R-:W-:-:S03]  /*1b650*/  @P1 FMUL.FTZ R8, R7, 0.69314718246459960938 ;  /* 0x3f31721807081820 */ /* 0x000fc60000410000 */
[----:B------:R-:W-:-:S04]  /*1b660*/  @P2 FMUL.FTZ R14, R14, 0.69314718246459960938 ;  /* 0x3f3172180e0e2820 */ /* 0x000fc80000410000 */
[----:B------:R-:W2:Y:S08]  /*1b670*/  @P2 MUFU.LG2 R10, R12 ;  /* 0x0000000c000a2308 */ /* 0x000eb00000000c00 */
[----:B------:R3:W4:Y:S01]  /*1b680*/  @P1 MUFU.RCP R4, R11 ;  /* 0x0000000b00041308 */ /* 0x0007220000001000 */
[----:B0-----:R-:W-:-:S04]  /*1b690*/  @P1 FMUL.FTZ R9, R9, 0.69314718246459960938 ;  /* 0x3f31721809091820 */ /* 0x001fc80000410000 */
[----:B------:R-:W-:-:S03]  /*1b6a0*/  @P1 FFMA.FTZ R0, R8, R5, R9 ;  /* 0x0000000508001223 */ /* 0x000fc60000010009 */
[----:B------:R3:W0:Y:S01]  /*1b6b0*/  @P2 MUFU.RCP R2, R12 ;  /* 0x0000000c00022308 */ /* 0x0006220000001000 */
[----:B--2---:R-:W-:-:S04]  /*1b6c0*/  @P2 FMUL.FTZ R7, R10, 0.69314718246459960938 ;  /* 0x3f3172180a072820 */ /* 0x004fc80000410000 */
[----:B------:R-:W-:Y:S01]  /*1b6d0*/  @P2 FFMA.FTZ R3, R14, R6, R7 ;  /* 0x000000060e032223 */ /* 0x000fe20000010007 */
[----:B------:R-:W-:Y:S02]  /*1b6e0*/  WARPGROUP.DEPBAR.LE gsb0, 0x0 ;  /* 0x00008000000079c5 */ /* 0x000fe40000010000 */
[----:B------:R-:W-:-:S06]  /*1b6f0*/  WARPGROUP.ARRIVE ;  /* 0x00000000000079c5 */ /* 0x000fcc0000000000 */
[----:B------:R-:W-:Y:S03]  /*1b700*/  HGMMA.64x96x16.F32.BF16 R88, gdesc[UR4].tnspB, R88, gsb0 ;  /* 0x41600000045879f0 */ /* 0x000fe60008001858 */
[----:B------:R-:W-:Y:S02]  /*1b710*/  WARPGROUP.DEPBAR.LE gsb0, 0x0 ;  /* 0x00008000000079c5 */ /* 0x000fe40000010000 */
[----:B---34-:R-:W-:Y:S05]  /*1b720*/  @!P0 BRA `(.L_x_11553) ;  /* 0x0000000000048947 */ /* 0x018fea0003800000 */
[----:B------:R-:W-:Y:S01]  /*1b730*/  BPT.TRAP 0x1 ;  /* 0x000000040000795c */ /* 0x000fe20000300000 */
.L_x_11553:
        /* <DEDUP_REMOVED lines=59> */
.L_x_11436:
[----:B------:R-:W0:Y:S01]  /*1baf0*/  S2R R2, SR_TID.X ;  /* 0x0000000000027919 */ /* 0x000e220000002100 */
[----:B------:R-:W-:Y:S05]  /*1bb00*/  WARPSYNC.ALL ;  /* 0x0000000000007948 */ /* 0x000fea0003800000 */
[----:B0-----:R-:W-:-:S05]  /*1bb10*/  VIADD R54, R2, 0xffffff80 ;  /* 0xffffff8002367836 */ /* 0x001fca0000000000 */
[----:B------:R-:W-:-:S04]  /*1bb20*/  SHF.R.S32.HI R4, RZ, 0x1f, R54 ;  /* 0x0000001fff047819 */ /* 0x000fc80000011436 */
[----:B------:R-:W-:-:S04]  /*1bb30*/  LEA.HI R30, R4, R54, RZ, 0x2 ;  /* 0x00000036041e7211 */ /* 0x000fc800078f10ff */
[----:B-1----:R-:W-:-:S05]  /*1bb40*/  LOP3.LUT R42, R30, 0xfffffffc, RZ, 0xc0, !PT ;  /* 0xfffffffc1e2a7812 */ /* 0x002fca00078ec0ff */
[----:B------:R-:W-:-:S04]  /*1bb50*/  IMAD.IADD R42, R54, 0x1, -R42 ;  /* 0x00000001362a7824 */ /* 0x000fc800078e0a2a */
[----:B------:R-:W-:-:S04]  /*1bb60*/  IMAD.SHL.U32 R40, R42, 0x8, RZ ;  /* 0x000000082a287824 */ /* 0x000fc800078e00ff */
[----:B--2---:R-:W-:Y:S01]  /*1bb70*/  VIADD R41, R40, 0x40 ;  /* 0x0000004028297836 */ /* 0x004fe20000000000 */
        /* <DEDUP_REMOVED lines=9> */
[----:B------:R-:W2:Y:S01]  /*1bc10*/  LDL R48, [R1+0xa8] ;  /* 0x0000a80001307983 */ /* 0x000ea20000100800 */
[----:B------:R-:W3:Y:S01]  /*1bc20*/  S2R R5, SR_SWINHI ;  /* 0x0000000000057919 */ /* 0x000ee20000002f00 */
[-C--:B------:R-:W-:Y:S02]  /*1bc30*/  LEA.HI R8, R4, R54.reuse, RZ, 0x4 ;  /* 0x0000003604087211 */ /* 0x080fe400078f20ff */
[----:B------:R-:W4:Y:S02]  /*1bc40*/  LDL R56, [R1+0xa4] ;  /* 0x0000a40001387983 */ /* 0x000f240000100800 */
[----:B------:R-:W-:Y:S01]  /*1bc50*/  SHF.R.S32.HI R9, RZ, 0x4, R8 ;  /* 0x00000004ff097819 */ /* 0x000fe20000011408 */
[----:B------:R-:W-:Y:S05]  /*1bc60*/  WARPSYNC.ALL ;  /* 0x0000000000007948 */ /* 0x000fea0003800000 */
[----:B------:R-:W-:Y:S01]  /*1bc70*/  LEA.HI R10, R8, R9, RZ, 0x1 ;  /* 0x00000009080a7211 */ /* 0x000fe200078f08ff */
[----:B------:R-:W-:Y:S01]  /*1bc80*/  ULDC.64 UR4, c[0x0][0xc00] ;  /* 0x0003000000047ab9 */ /* 0x000fe20000000a00 */
[----:B------:R-:W-:-:S02]  /*1bc90*/  LEA.HI R4, R4, R54, RZ, 0x5 ;  /* 0x0000003604047211 */ /* 0x000fc400078f28ff */
[----:B------:R-:W-:Y:S02]  /*1bca0*/  LOP3.LUT R8, R8, 0xfffffff0, RZ, 0xc0, !PT ;  /* 0xfffffff008087812 */ /* 0x000fe400078ec0ff */
[----:B------:R-:W-:Y:S02]  /*1bcb0*/  LOP3.LUT R10, R10, 0x1ffffffe, RZ, 0xc0, !PT ;  /* 0x1ffffffe0a0a7812 */ /* 0x000fe400078ec0ff */
[----:B------:R-:W-:Y:S01]  /*1bcc0*/  SHF.R.S32.HI R11, RZ, 0x5, R4 ;  /* 0x00000005ff0b7819 */ /* 0x000fe20000011404 */
[----:B------:R-:W-:Y:S01]  /*1bcd0*/  IMAD.IADD R8, R54, 0x1, -R8 ;  /* 0x0000000136087824 */ /* 0x000fe200078e0a08 */
[----:B------:R-:W-:Y:S01]  /*1bce0*/  F2FP.BF16.F32.PACK_AB R6, R93, R6 ;  /* 0x000000065d06723e */ /* 0x000fe200000010ff */
[----:B------:R-:W-:Y:S01]  /*1bcf0*/  IMAD.IADD R10, R9, 0x1, -R10 ;  /* 0x00000001090a7824 */ /* 0x000fe200078e0a0a */
[----:B------:R-:W-:Y:S01]  /*1bd00*/  F2FP.BF16.F32.PACK_AB R26, R109, R26 ;  /* 0x0000001a6d1a723e */ /* 0x000fe200000010ff */
[----:B------:R-:W-:Y:S01]  /*1bd10*/  IMAD R11, R11, 0x10, R8 ;  /* 0x000000100b0b7824 */ /* 0x000fe200078e0208 */
[----:B------:R-:W-:Y:S01]  /*1bd20*/  F2FP.BF16.F32.PACK_AB R27, R36, R27 ;  /* 0x0000001b241b723e */ /* 0x000fe200000010ff */
[----:B------:R-:W-:Y:S01]  /*1bd30*/  IMAD.SHL.U32 R10, R10, 0x8, RZ ;  /* 0x000000080a0a7824 */ /* 0x000fe200078e00ff */
[----:B------:R-:W-:-:S02]  /*1bd40*/  MOV R20, R2 ;  /* 0x0000000200147202 */ /* 0x000fc40000000f00 */
[----:B---3--:R-:W-:Y:S01]  /*1bd50*/  MOV R21, R5 ;  /* 0x0000000500157202 */ /* 0x008fe20000000f00 */
[----:B------:R-:W-:-:S04]  /*1bd60*/  IMAD.U32 R5, R11, 0x20, R10 ;  /* 0x000000200b057824 */ /* 0x000fc800078e000a */
[----:B------:R-:W-:-:S03]  /*1bd70*/  IMAD.WIDE R4, R5, 0x2, R20 ;  /* 0x0000000205047825 */ /* 0x000fc600078e0214 */
[C---:B------:R-:W-:Y:S01]  /*1bd80*/  LOP3.LUT R9, R4.reuse, 0x180, RZ, 0xc0, !PT ;  /* 0x0000018004097812 */ /* 0x040fe200078ec0ff */
[----:B------:R-:W-:Y:S01]  /*1bd90*/  BAR.SYNC.DEFER_BLOCKING 0x1, 0x180 ;  /* 0x0046000000007b1d */ /* 0x000fe20000010000 */
[C---:B------:R-:W-:Y:S02]  /*1bda0*/  IADD3 R37, P4, R4.reuse, 0x20, RZ ;  /* 0x0000002004257810 */ /* 0x040fe40007f9e0ff */
[C---:B------:R-:W-:Y:S02]  /*1bdb0*/  IADD3 R47, P0, R4.reuse, 0x6020, RZ ;  /* 0x00006020042f7810 */ /* 0x040fe40007f1e0ff */
[----:B------:R-:W-:Y:S01]  /*1bdc0*/  SHF.R.U64 R9, R9, 0x3, RZ ;  /* 0x0000000309097819 */ /* 0x000fe200000012ff */
[----:B------:R-:W-:Y:S01]  /*1bdd0*/  IMAD.X R11, RZ, RZ, R5, P4 ;  /* 0x000000ffff0b7224 */ /* 0x000fe200020e0605 */
[----:B------:R-:W-:Y:S02]  /*1bde0*/  LOP3.LUT R8, R37, 0x180, RZ, 0xc0, !PT ;  /* 0x0000018025087812 */ /* 0x000fe400078ec0ff */
[----:B------:R-:W-:-:S02]  /*1bdf0*/  IADD3 R39, P3, R4, 0x3000, RZ ;  /* 0x0000300004277810 */ /* 0x000fc40007f7e0ff */
[C---:B------:R-:W-:Y:S02]  /*1be00*/  IADD3 R43, P2, R4.reuse, 0x3020, RZ ;  /* 0x00003020042b7810 */ /* 0x040fe40007f5e0ff */
[----:B------:R-:W-:Y:S01]  /*1be10*/  IADD3 R45, P1, R4, 0x6000, RZ ;  /* 0x00006000042d7810 */ /* 0x000fe20007f3e0ff */
[--C-:B------:R-:W-:Y:S01]  /*1be20*/  IMAD.X R13, RZ, RZ, R5.reuse, P3 ;  /* 0x000000ffff0d7224 */ /* 0x100fe200018e0605 */
[----:B------:R-:W-:Y:S01]  /*1be30*/  LOP3.LUT R4, R9, R4, RZ, 0x3c, !PT ;  /* 0x0000000409047212 */ /* 0x000fe200078e3cff */
[--C-:B------:R-:W-:Y:S01]  /*1be40*/  IMAD.X R9, RZ, RZ, R5.reuse, P0 ;  /* 0x000000ffff097224 */ /* 0x100fe200000e0605 */
[----:B------:R-:W-:Y:S01]  /*1be50*/  SHF.R.U64 R8, R8, 0x3, RZ ;  /* 0x0000000308087819 */ /* 0x000fe200000012ff */
[--C-:B------:R-:W-:Y:S01]  /*1be60*/  IMAD.X R15, RZ, RZ, R5.reuse, P2 ;  /* 0x000000ffff0f7224 */ /* 0x100fe200010e0605 */
[----:B------:R-:W-:Y:S01]  /*1be70*/  ISETP.NE.U32.AND P0, PT, RZ, UR4, PT ;  /* 0x00000004ff007c0c */ /* 0x000fe2000bf05070 */
[----:B------:R-:W-:Y:S01]  /*1be80*/  IMAD.X R25, RZ, RZ, R5, P1 ;  /* 0x000000ffff197224 */ /* 0x000fe200008e0605 */
[----:B------:R-:W-:-:S02]  /*1be90*/  LOP3.LUT R10, R8, R37, RZ, 0x3c, !PT ;  /* 0x00000025080a7212 */ /* 0x000fc400078e3cff */
[----:B------:R-:W-:Y:S02]  /*1bea0*/  LOP3.LUT R8, R39, 0x180, RZ, 0xc0, !PT ;  /* 0x0000018027087812 */ /* 0x000fe400078ec0ff */
[----:B------:R-:W-:Y:S02]  /*1beb0*/  LOP3.LUT R14, R43, 0x180, RZ, 0xc0, !PT ;  /* 0x000001802b0e7812 */ /* 0x000fe400078ec0ff */
[----:B------:R-:W-:Y:S01]  /*1bec0*/  ISETP.NE.AND.EX P0, PT, RZ, UR5, PT, P0 ;  /* 0x00000005ff007c0c */ /* 0x000fe2000bf05300 */
[----:B------:R-:W-:Y:S01]  /*1bed0*/  ULDC.64 UR4, c[0x0][0xc08] ;  /* 0x0003020000047ab9 */ /* 0x000fe20000000a00 */
[----:B------:R-:W-:Y:S02]  /*1bee0*/  LOP3.LUT R24, R45, 0x180, RZ, 0xc0, !PT ;  /* 0x000001802d187812 */ /* 0x000fe400078ec0ff */
[----:B-1----:R-:W-:Y:S02]  /*1bef0*/  LOP3.LUT R32, R47, 0x180, RZ, 0xc0, !PT ;  /* 0x000001802f207812 */ /* 0x002fe400078ec0ff */
[----:B------:R-:W-:-:S02]  /*1bf00*/  ISETP.NE.U32.AND P2, PT, RZ, UR4, PT ;  /* 0x00000004ff007c0c */ /* 0x000fc4000bf45070 */
[----:B------:R-:W-:Y:S02]  /*1bf10*/  SHF.R.U64 R8, R8, 0x3, RZ ;  /* 0x0000000308087819 */ /* 0x000fe400000012ff */
[----:B------:R-:W-:Y:S02]  /*1bf20*/  SHF.R.U64 R14, R14, 0x3, RZ ;  /* 0x000000030e0e7819 */ /* 0x000fe400000012ff */
[----:B------:R-:W-:Y:S02]  /*1bf30*/  SHF.R.U64 R24, R24, 0x3, RZ ;  /* 0x0000000318187819 */ /* 0x000fe400000012ff */
[----:B------:R-:W-:Y:S02]  /*1bf40*/  SHF.R.U64 R32, R32, 0x3, RZ ;  /* 0x0000000320207819 */ /* 0x000fe400000012ff */
[----:B------:R-:W-:Y:S02]  /*1bf50*/  ISETP.NE.AND.EX P2, PT, RZ, UR5, PT, P2 ;  /* 0x00000005ff007c0c */ /* 0x000fe4000bf45320 */
[----:B------:R-:W-:-:S02]  /*1bf60*/  LOP3.LUT R12, R8, R39, RZ, 0x3c, !PT ;  /* 0x00000027080c7212 */ /* 0x000fc400078e3cff */
[----:B------:R-:W-:Y:S02]  /*1bf70*/  LOP3.LUT R14, R14, R43, RZ, 0x3c, !PT ;  /* 0x0000002b0e0e7212 */ /* 0x000fe400078e3cff */
[----:B------:R-:W-:Y:S02]  /*1bf80*/  LOP3.LUT R24, R24, R45, RZ, 0x3c, !PT ;  /* 0x0000002d18187212 */ /* 0x000fe400078e3cff */
[----:B------:R-:W-:Y:S02]  /*1bf90*/  MOV R44, R4 ;  /* 0x00000004002c7202 */ /* 0x000fe40000000f00 */
[----:B------:R-:W-:Y:S02]  /*1bfa0*/  F2FP.BF16.F32.PACK_AB R4, R28, R7 ;  /* 0x000000071c04723e */ /* 0x000fe400000010ff */
[----:B------:R-:W-:Y:S02]  /*1bfb0*/  LOP3.LUT R8, R32, R47, RZ, 0x3c, !PT ;  /* 0x0000002f20087212 */ /* 0x000fe400078e3cff */
[----:B------:R-:W-:-:S02]  /*1bfc0*/  F2FP.BF16.F32.PACK_AB R5, R91, R90 ;  /* 0x0000005a5b05723e */ /* 0x000fc400000010ff */
[----:B------:R-:W-:Y:S02]  /*1bfd0*/  F2FP.BF16.F32.PACK_AB R7, R95, R94 ;  /* 0x0000005e5f07723e */ /* 0x000fe400000010ff */
[----:B------:R-:W-:Y:S02]  /*1bfe0*/  MOV R32, R12 ;  /* 0x0000000c00207202 */ /* 0x000fe40000000f00 */
[----:B------:R-:W-:Y:S01]  /*1bff0*/  MOV R39, R14 ;  /* 0x0000000e00277202 */ /* 0x000fe20000000f00 */
[----:B------:R1:W-:Y:S01]  /*1c000*/  STSM.16.M88.4 [R44], R4 ;  /* 0x000000042c007844 */ /* 0x0003e20000000200 */
[----:B------:R-:W-:Y:S02]  /*1c010*/  MOV R43, R10 ;  /* 0x0000000a002b7202 */ /* 0x000fe40000000f00 */
[----:B------:R-:W-:Y:S02]  /*1c020*/  MOV R37, R24 ;  /* 0x0000001800257202 */ /* 0x000fe40000000f00 */
[----:B------:R-:W-:-:S02]  /*1c030*/  F2FP.BF16.F32.PACK_AB R12, R97, R96 ;  /* 0x00000060610c723e */ /* 0x000fc400000010ff */
[----:B------:R-:W-:Y:S02]  /*1c040*/  F2FP.BF16.F32.PACK_AB R13, R38, R31 ;  /* 0x0000001f260d723e */ /* 0x000fe400000010ff */
[----:B------:R-:W-:Y:S02]  /*1c050*/  F2FP.BF16.F32.PACK_AB R14, R101, R100 ;  /* 0x00000064650e723e */ /* 0x000fe400000010ff */
[----:B------:R-:W-:Y:S02]  /*1c060*/  F2FP.BF16.F32.PACK_AB R15, R29, R102 ;  /* 0x000000661d0f723e */ /* 0x000fe400000010ff */
[----:B------:R-:W-:Y:S01]  /*1c070*/  F2FP.BF16.F32.PACK_AB R24, R105, R104 ;  /* 0x000000686918723e */ /* 0x000fe200000010ff */
[----:B------:R-:W2:Y:S01]  /*1c080*/  LDC.64 R28, c[0x0][0xc00] ;  /* 0x00030000ff1c7b82 */ /* 0x000ea20000000a00 */
[----:B------:R-:W-:Y:S01]  /*1c090*/  F2FP.BF16.F32.PACK_AB R25, R107, R106 ;  /* 0x0000006a6b19723e */ /* 0x000fe200000010ff */
[----:B------:R3:W-:Y:S01]  /*1c0a0*/  STSM.16.M88.4 [R43], R12 ;  /* 0x0000000c2b007844 */ /* 0x0007e20000000200 */
[----:B------:R-:W-:Y:S01]  /*1c0b0*/  MOV R31, R8 ;  /* 0x00000008001f7202 */ /* 0x000fe20000000f00 */
[----:B------:R-:W-:Y:S01]  /*1c0c0*/  ULDC UR4, c[0x0][0xa88] ;  /* 0x0002a20000047ab9 */ /* 0x000fe20000000800 */
[----:B-1----:R-:W-:Y:S01]  /*1c0d0*/  F2FP.BF16.F32.PACK_AB R4, R113, R112 ;  /* 0x000000707104723e */ /* 0x002fe200000010ff */
[----:B------:R1:W-:Y:S01]  /*1c0e0*/  STSM.16.M88.4 [R32], R24 ;  /* 0x0000001820007844 */ /* 0x0003e20000000200 */
[----:B------:R-:W-:Y:S01]  /*1c0f0*/  F2FP.BF16.F32.PACK_AB R5, R115, R114 ;  /* 0x000000727305723e */ /* 0x000fe200000010ff */
[----:B------:R-:W-:Y:S01]  /*1c100*/  IMAD.MOV.U32 R44, RZ, RZ, RZ ;  /* 0x000000ffff2c7224 */ /* 0x000fe200078e00ff */
[----:B------:R-:W-:-:S02]  /*1c110*/  F2FP.BF16.F32.PACK_AB R6, R117, R116 ;  /* 0x000000747506723e */ /* 0x000fc400000010ff */
[----:B------:R-:W-:Y:S02]  /*1c120*/  F2FP.BF16.F32.PACK_AB R7, R119, R118 ;  /* 0x000000767707723e */ /* 0x000fe400000010ff */
[----:B------:R-:W-:Y:S02]  /*1c130*/  F2FP.BF16.F32.PACK_AB R8, R121, R120 ;  /* 0x000000787908723e */ /* 0x000fe400000010ff */
[----:B------:R-:W-:Y:S01]  /*1c140*/  F2FP.BF16.F32.PACK_AB R9, R123, R122 ;  /* 0x0000007a7b09723e */ /* 0x000fe200000010ff */
[----:B------:R0:W-:Y:S01]  /*1c150*/  STSM.16.M88.4 [R39], R4 ;  /* 0x0000000427007844 */ /* 0x0001e20000000200 */
[----:B------:R-:W-:Y:S02]  /*1c160*/  F2FP.BF16.F32.PACK_AB R10, R125, R124 ;  /* 0x0000007c7d0a723e */ /* 0x000fe400000010ff */
[----:B------:R-:W-:Y:S02]  /*1c170*/  F2FP.BF16.F32.PACK_AB R11, R127, R126 ;  /* 0x0000007e7f0b723e */ /* 0x000fe400000010ff */
[----:B---3--:R-:W-:Y:S01]  /*1c180*/  F2FP.BF16.F32.PACK_AB R12, R129, R128 ;  /* 0x00000080810c723e */ /* 0x008fe200000010ff */
[----:B-1----:R-:W0:Y:S01]  /*1c190*/  @P2 LDC.64 R24, c[0x0][0xc08] ;  /* 0x00030200ff182b82 */ /* 0x002e220000000a00 */
[----:B------:R-:W-:Y:S01]  /*1c1a0*/  F2FP.BF16.F32.PACK_AB R13, R131, R130 ;  /* 0x00000082830d723e */ /* 0x000fe200000010ff */
[----:B------:R1:W-:Y:S01]  /*1c1b0*/  STSM.16.M88.4 [R37], R8 ;  /* 0x0000000825007844 */ /* 0x0003e20000000200 */
[----:B------:R-:W-:-:S02]  /*1c1c0*/  F2FP.BF16.F32.PACK_AB R14, R133, R132 ;  /* 0x00000084850e723e */ /* 0x000fc400000010ff */
[----:B------:R-:W-:Y:S01]  /*1c1d0*/  F2FP.BF16.F32.PACK_AB R15, R135, R134 ;  /* 0x00000086870f723e */ /* 0x000fe200000010ff */
[----:B------:R-:W-:Y:S02]  /*1c1e0*/  IMAD.U32 R49, RZ, RZ, UR4 ;  /* 0x00000004ff317e24 */ /* 0x000fe4000f8e00ff */
[----:B------:R-:W3:Y:S02]  /*1c1f0*/  LDC R32, c[0x0][0xbe8] ;  /* 0x0002fa00ff207b82 */ /* 0x000ee40000000800 */
[----:B------:R0:W-:Y:S01]  /*1c200*/  STSM.16.M88.4 [R31], R12 ;  /* 0x0000000c1f007844 */ /* 0x0001e20000000200 */
[----:B--2---:R-:W-:-:S05]  /*1c210*/  IMAD.WIDE R28, R48, 0x4, R28 ;  /* 0x00000004301c7825 */ /* 0x004fca00078e021c */
[----:B------:R-:W-:Y:S01]  /*1c220*/  BAR.SYNC.DEFER_BLOCKING 0x1, 0x180 ;  /* 0x0046000000007b1d */ /* 0x000fe20000010000 */
[----:B0-----:R-:W-:-:S05]  /*1c230*/  @P2 IMAD.WIDE R4, R48, 0x4, R24 ;  /* 0x0000000430042825 */ /* 0x001fca00078e0218 */
[----:B------:R0:W5:Y:S01]  /*1c240*/  @P0 LDG.E R44, desc[UR54][R28.64] ;  /* 0x000000361c2c0981 */ /* 0x000162000c1e1900 */
[----:B---3--:R-:W-:Y:S02]  /*1c250*/  ISETP.NE.AND P1, PT, R32, 0x1, PT ;  /* 0x000000012000780c */ /* 0x008fe40003f25270 */
[----:B----4-:R-:W-:Y:S01]  /*1c260*/  SHF.R.S32.HI R46, RZ, 0x1f, R56 ;  /* 0x0000001fff2e7819 */ /* 0x010fe20000011438 */
[----:B------:R0:W5:Y:S10]  /*1c270*/  @P2 LDG.E R49, desc[UR54][R4.64] ;  /* 0x0000003604312981 */ /* 0x000174000c1e1900 */
[----:B------:R-:W2:Y:S08]  /*1c280*/  @P1 LDC R6, c[0x0][0xbec] ;  /* 0x0002fb00ff061b82 */ /* 0x000eb00000000800 */
[----:B-1----:R-:W1:Y:S01]  /*1c290*/  @P1 LDC R9, c[0x0][0xbf0] ;  /* 0x0002fc00ff091b82 */ /* 0x002e620000000800 */
[----:B0-----:R-:W-:Y:S05]  /*1c2a0*/  @P2 BRA `(.L_x_11556) ;  /* 0x0000000000102947 */ /* 0x001fea0003800000 */
[----:B------:R-:W-:Y:S05]  /*1c2b0*/  @!P0 BRA `(.L_x_11556) ;  /* 0x00000000000c8947 */ /* 0x000fea0003800000 */
[----:B------:R-:W3:Y:S04]  /*1c2c0*/  LDG.E R4, desc[UR54][R28.64] ;  /* 0x000000361c047981 */ /* 0x000ee8000c1e1900 */
[----:B-----5:R-:W3:Y:S02]  /*1c2d0*/  LDG.E R49, desc[UR54][R28.64+0x4] ;  /* 0x000004361c317981 */ /* 0x020ee4000c1e1900 */
[----:B---3--:R-:W-:-:S07]  /*1c2e0*/  IMAD.IADD R49, R49, 0x1, -R4 ;  /* 0x0000000131317824 */ /* 0x008fce00078e0a04 */
.L_x_11556:
[----:B------:R-:W3:Y:S01]  /*1c2f0*/  LDL R5, [R1+0x98] ;  /* 0x0000980001057983 */ /* 0x000ee20000100800 */
[----:B------:R-:W-:Y:S01]  /*1c300*/  ULDC.64 UR4, c[0x0][0xb90] ;  /* 0x0002e40000047ab9 */ /* 0x000fe20000000a00 */
[----:B------:R-:W0:Y:S01]  /*1c310*/  S2R R10, SR_TID.X ;  /* 0x00000000000a7919 */ /* 0x000e220000002100 */
[----:B-----5:R-:W-:Y:S02]  /*1c320*/  SHF.R.S32.HI R45, RZ, 0x1f, R44 ;  /* 0x0000001fff2d7819 */ /* 0x020fe4000001142c */
[----:B------:R-:W-:Y:S01]  /*1c330*/  SHF.R.S32.HI R43, RZ, 0x2, R30 ;  /* 0x00000002ff2b7819 */ /* 0x000fe2000001141e */
[----:B------:R-:W3:Y:S01]  /*1c340*/  LDL.LU R54, [R1+0x60] ;  /* 0x0000600001367983 */ /* 0x000ee20000300800 */
[----:B------:R-:W-:Y:S01]  /*1c350*/  IMAD R4, R46, UR4, RZ ;  /* 0x000000042e047c24 */ /* 0x000fe2000f8e02ff */
[----:B------:R-:W-:Y:S01]  /*1c360*/  SHF.R.S32.HI R47, RZ, 0x1f, R48 ;  /* 0x0000001fff2f7819 */ /* 0x000fe20000011430 */
[----:B------:R-:W-:Y:S01]  /*1c370*/  IMAD R49, R49, R32, RZ ;  /* 0x0000002031317224 */ /* 0x000fe200078e02ff */
[----:B------:R-:W4:Y:S01]  /*1c380*/  LDL R14, [R1+0xac] ;  /* 0x0000ac00010e7983 */ /* 0x000f220000100800 */
[----:B------:R-:W-:Y:S01]  /*1c390*/  IMAD R11, R56, UR5, R4 ;  /* 0x00000005380b7c24 */ /* 0x000fe2000f8e0204 */
[----:B------:R-:W-:Y:S01]  /*1c3a0*/  SEL R47, R47, RZ, !P0 ;  /* 0x000000ff2f2f7207 */ /* 0x000fe20004000000 */
[----:B------:R-:W4:Y:S01]  /*1c3b0*/  @P1 LDC R55, c[0x0][0xbec] ;  /* 0x0002fb00ff371b82 */ /* 0x000f220000000800 */
[----:B------:R-:W-:Y:S01]  /*1c3c0*/  SEL R48, R48, RZ, !P0 ;  /* 0x000000ff30307207 */ /* 0x000fe20004000000 */
[----:B0-----:R-:W-:-:S05]  /*1c3d0*/  VIADD R10, R10, 0xffffff80 ;  /* 0xffffff800a0a7836 */ /* 0x001fca0000000000 */
[----:B------:R-:W-:-:S04]  /*1c3e0*/  SHF.R.S32.HI R26, RZ, 0x1f, R10 ;  /* 0x0000001fff1a7819 */ /* 0x000fc8000001140a */
[----:B------:R-:W-:-:S04]  /*1c3f0*/  LEA.HI R26, R26, R10, RZ, 0x7 ;  /* 0x0000000a1a1a7211 */ /* 0x000fc800078f38ff */
[----:B------:R-:W-:-:S05]  /*1c400*/  LOP3.LUT R26, R26, 0xffffff80, RZ, 0xc0, !PT ;  /* 0xffffff801a1a7812 */ /* 0x000fca00078ec0ff */
[----:B------:R-:W-:Y:S02]  /*1c410*/  IMAD.IADD R26, R10, 0x1, -R26 ;  /* 0x000000010a1a7824 */ /* 0x000fe400078e0a1a */
[----:B------:R-:W-:Y:S01]  /*1c420*/  IMAD R42, R42, 0x60, R43 ;  /* 0x000000602a2a7824 */ /* 0x000fe200078e022b */
[----:B------:R-:W-:Y:S01]  /*1c430*/  BSSY B1, `(.L_x_11557) ;  /* 0x000008b000017945 */ /* 0x000fe20003800000 */
[----:B---3--:R-:W-:Y:S02]  /*1c440*/  IMAD.IADD R15, R5, 0x1, R54 ;  /* 0x00000001050f7824 */ /* 0x008fe400078e0236 */
[----:B------:R-:W-:Y:S01]  /*1c450*/  IMAD.WIDE.U32 R4, R56, UR4, R44 ;  /* 0x0000000438047c25 */ /* 0x000fe2000f8e002c */
[----:B------:R-:W-:-:S03]  /*1c460*/  ULDC.64 UR4, c[0x0][0xb98] ;  /* 0x0002e60000047ab9 */ /* 0x000fc60000000a00 */
[----:B--2---:R-:W-:-:S04]  /*1c470*/  @P1 IMAD.HI.U32 R6, R15, R6, RZ ;  /* 0x000000060f061227 */ /* 0x004fc800078e00ff */
[----:B------:R-:W-:Y:S01]  /*1c480*/  IMAD.MOV.U32 R7, RZ, RZ, R15 ;  /* 0x000000ffff077224 */ /* 0x000fe200078e000f */
[----:B-1----:R-:W-:Y:S01]  /*1c490*/  @P1 SHF.R.U32.HI R7, RZ, R9, R6 ;  /* 0x00000009ff071219 */ /* 0x002fe20000011606 */
        /* <DEDUP_REMOVED lines=22> */
[----:B----4-:R-:W-:Y:S01]  /*1c600*/  IMAD.IADD R4, R14, 0x1, R54 ;  /* 0x000000010e047824 */ /* 0x010fe200078e0236 */
        /* <DEDUP_REMOVED lines=16> */
[----:B0-----:R-:W-:Y:S01]  /*1c710*/  @!P2 ST.E desc[UR54][R50.64], R0 ;  /* 0x000000003200a985 */ /* 0x001fe2000c101936 */
[----:B------:R-:W-:-:S02]  /*1c720*/  LOP3.LUT R8, R8, R7, RZ, 0x3c, !PT ;  /* 0x0000000708087212 */ /* 0x000fc400078e3cff */
[C---:B------:R-:W-:Y:S02]  /*1c730*/  IADD3 R5, P3, R20.reuse, 0x7800, RZ ;  /* 0x0000780014057810 */ /* 0x040fe40007f7e0ff */
[C---:B------:R-:W-:Y:S01]  /*1c740*/  IADD3 R25, P5, R20.reuse, 0x4800, RZ ;  /* 0x0000480014197810 */ /* 0x040fe20007fbe0ff */
[----:B-1----:R0:W-:Y:S01]  /*1c750*/  @!P0 ST.E desc[UR54][R52.64], R3 ;  /* 0x0000000334008985 */ /* 0x0021e2000c101936 */
[C---:B------:R-:W-:Y:S02]  /*1c760*/  IADD3 R29, P4, R20.reuse, 0x6000, RZ ;  /* 0x00006000141d7810 */ /* 0x040fe40007f9e0ff */
[----:B------:R-:W-:Y:S01]  /*1c770*/  LOP3.LUT R7, R20, 0x180, RZ, 0xc0, !PT ;  /* 0x0000018014077812 */ /* 0x000fe200078ec0ff */
[----:B------:R-:W-:Y:S01]  /*1c780*/  IMAD R45, R45, UR4, RZ ;  /* 0x000000042d2d7c24 */ /* 0x000fe2000f8e02ff */
[----:B------:R-:W-:Y:S01]  /*1c790*/  LOP3.LUT R4, R5, 0x180, RZ, 0xc0, !PT ;  /* 0x0000018005047812 */ /* 0x000fe200078ec0ff */
[----:B------:R-:W-:Y:S01]  /*1c7a0*/  IMAD.X R37, RZ, RZ, R21, P3 ;  /* 0x000000ffff257224 */ /* 0x000fe200018e0615 */
[----:B------:R-:W-:Y:S01]  /*1c7b0*/  LOP3.LUT R24, R25, 0x180, RZ, 0xc0, !PT ;  /* 0x0000018019187812 */ /* 0x000fe200078ec0ff */
[----:B------:R-:W-:Y:S01]  /*1c7c0*/  IMAD.IADD R42, R54, 0x1, R42 ;  /* 0x00000001362a7824 */ /* 0x000fe200078e022a */
[----:B0-----:R-:W0:Y:S01]  /*1c7d0*/  @P1 LDC R53, c[0x0][0xbf0] ;  /* 0x0002fc00ff351b82 */ /* 0x001e220000000800 */
[----:B------:R-:W-:Y:S01]  /*1c7e0*/  LOP3.LUT R28, R29, 0x180, RZ, 0xc0, !PT ;  /* 0x000001801d1c7812 */ /* 0x000fe200078ec0ff */
[----:B------:R-:W5:Y:S01]  /*1c7f0*/  LD.E.128 R8, desc[UR54][R8.64] ;  /* 0x0000003608087980 */ /* 0x000f62000c101d00 */
[----:B------:R-:W-:-:S02]  /*1c800*/  SHF.R.U64 R7, R7, 0x3, RZ ;  /* 0x0000000307077819 */ /* 0x000fc400000012ff */
[----:B------:R-:W-:Y:S01]  /*1c810*/  SHF.R.U64 R4, R4, 0x3, RZ ;  /* 0x0000000304047819 */ /* 0x000fe200000012ff */
[----:B------:R-:W-:Y:S01]  /*1c820*/  IMAD R51, R44, UR5, R45 ;  /* 0x000000052c337c24 */ /* 0x000fe2000f8e022d */
[----:B------:R-:W-:Y:S01]  /*1c830*/  SHF.R.U64 R24, R24, 0x3, RZ ;  /* 0x0000000318187819 */ /* 0x000fe200000012ff */
[----:B------:R-:W5:Y:S01]  /*1c840*/  LD.E.128 R12, desc[UR54][R12.64] ;  /* 0x000000360c0c7980 */ /* 0x000f62000c101d00 */
[----:B------:R-:W-:Y:S02]  /*1c850*/  SHF.R.U64 R28, R28, 0x3, RZ ;  /* 0x000000031c1c7819 */ /* 0x000fe400000012ff */
[----:B------:R-:W-:Y:S01]  /*1c860*/  LOP3.LUT R20, R7, R20, RZ, 0x3c, !PT ;  /* 0x0000001407147212 */ /* 0x000fe200078e3cff */
[----:B------:R-:W-:Y:S01]  /*1c870*/  IMAD.WIDE.U32 R44, R44, UR4, RZ ;  /* 0x000000042c2c7c25 */ /* 0x000fe2000f8e00ff */
[----:B------:R-:W-:Y:S01]  /*1c880*/  LOP3.LUT R24, R24, R25, RZ, 0x3c, !PT ;  /* 0x0000001918187212 */ /* 0x000fe200078e3cff */
[----:B------:R-:W-:Y:S01]  /*1c890*/  ULDC.64 UR4, c[0x0][0xae8] ;  /* 0x0002ba0000047ab9 */ /* 0x000fe20000000a00 */
[----:B------:R-:W-:Y:S01]  /*1c8a0*/  LOP3.LUT R28, R28, R29, RZ, 0x3c, !PT ;  /* 0x0000001d1c1c7212 */ /* 0x000fe200078e3cff */
[--C-:B------:R-:W-:Y:S01]  /*1c8b0*/  IMAD.X R25, RZ, RZ, R21.reuse, P5 ;  /* 0x000000ffff197224 */ /* 0x100fe200028e0615 */
[----:B------:R-:W-:Y:S01]  /*1c8c0*/  LOP3.LUT R36, R4, R5, RZ, 0x3c, !PT ;  /* 0x0000000504247212 */ /* 0x000fe200078e3cff */
[----:B------:R-:W-:Y:S01]  /*1c8d0*/  IMAD.X R29, RZ, RZ, R21, P4 ;  /* 0x000000ffff1d7224 */ /* 0x000fe200020e0615 */
[----:B------:R1:W5:Y:S01]  /*1c8e0*/  LD.E.128 R4, desc[UR54][R20.64] ;  /* 0x0000003614047980 */ /* 0x000362000c101d00 */
[----:B------:R-:W-:-:S02]  /*1c8f0*/  IMAD R46, R46, UR4, RZ ;  /* 0x000000042e2e7c24 */ /* 0x000fc4000f8e02ff */
[----:B------:R-:W-:Y:S01]  /*1c900*/  @P1 IMAD.HI.U32 R0, R42, R55, RZ ;  /* 0x000000372a001227 */ /* 0x000fe200078e00ff */
[----:B------:R-:W5:Y:S04]  /*1c910*/  LD.E.128 R24, desc[UR54][R24.64] ;  /* 0x0000003618187980 */ /* 0x000f68000c101d00 */
[----:B------:R-:W5:Y:S01]  /*1c920*/  LD.E.128 R28, desc[UR54][R28.64] ;  /* 0x000000361c1c7980 */ /* 0x000f62000c101d00 */
[----:B-1----:R-:W-:Y:S02]  /*1c930*/  IMAD.IADD R21, R45, 0x1, R51 ;  /* 0x000000012d157824 */ /* 0x002fe400078e0233 */
[----:B------:R-:W-:Y:S01]  /*1c940*/  IMAD.MOV.U32 R20, RZ, RZ, R44 ;  /* 0x000000ffff147224 */ /* 0x000fe200078e002c */
[----:B------:R-:W5:Y:S01]  /*1c950*/  LD.E.128 R36, desc[UR54][R36.64] ;  /* 0x0000003624247980 */ /* 0x000f62000c101d00 */
[----:B------:R-:W-:-:S02]  /*1c960*/  IMAD R3, R56, UR5, R46 ;  /* 0x0000000538037c24 */ /* 0x000fc4000f8e022e */
        /* <DEDUP_REMOVED lines=8> */
[----:B------:R-:W-:Y:S02]  /*1c9f0*/  IMAD.IADD R21, R21, 0x1, R3 ;  /* 0x0000000115157824 */ /* 0x000fe400078e0203 */
[----:B------:R-:W-:Y:S01]  /*1ca00*/  IMAD.MOV.U32 R3, RZ, RZ, R42 ;  /* 0x000000ffff037224 */ /* 0x000fe200078e002a */
[----:B0-----:R-:W-:Y:S01]  /*1ca10*/  @P1 SHF.R.U32.HI R3, RZ, R53, R0 ;  /* 0x00000035ff031219 */ /* 0x001fe20000011600 */
[----:B------:R-:W-:-:S03]  /*1ca20*/  IMAD R47, R47, UR4, RZ ;  /* 0x000000042f2f7c24 */ /* 0x000fc6000f8e02ff */
[--C-:B------:R-:W-:Y:S01]  /*1ca30*/  SHF.R.S32.HI R0, RZ, 0x1f, R3.reuse ;  /* 0x0000001fff007819 */ /* 0x100fe20000011403 */
[----:B------:R-:W-:Y:S02]  /*1ca40*/  IMAD.MOV R45, RZ, RZ, -R3 ;  /* 0x000000ffff2d7224 */ /* 0x000fe400078e0a03 */
[C---:B------:R-:W-:Y:S02]  /*1ca50*/  IMAD R47, R48.reuse, UR5, R47 ;  /* 0x00000005302f7c24 */ /* 0x040fe4000f8e022f */
[----:B------:R-:W-:Y:S01]  /*1ca60*/  IMAD.WIDE.U32 R20, R48, UR4, R20 ;  /* 0x0000000430147c25 */ /* 0x000fe2000f8e0014 */
[----:B------:R-:W-:-:S03]  /*1ca70*/  ULDC.64 UR4, c[0x0][0xae0] ;  /* 0x0002b80000047ab9 */ /* 0x000fc60000000a00 */
        /* <DEDUP_REMOVED lines=8> */
[----:B------:R-:W-:Y:S02]  /*1cb00*/  IMAD R0, R0, UR4, RZ ;  /* 0x0000000400007c24 */ /* 0x000fe4000f8e02ff */
[----:B------:R-:W-:Y:S02]  /*1cb10*/  IMAD.IADD R48, R43, 0x1, R54 ;  /* 0x000000012b307824 */ /* 0x000fe400078e0236 */
        /* <DEDUP_REMOVED lines=28> */
.L_x_11558:
[----:B------:R-:W-:Y:S05]  /*1cce0*/  BSYNC B1 ;  /* 0x0000000000017941 */ /* 0x000fea0003800000 */
.L_x_11557:
        /* <DEDUP_REMOVED lines=19> */
.L_x_11555:
[----:B------:R-:W2:Y:S01]  /*1ce20*/  LDL R10, [R1+0xa8] ;  /* 0x0000a800010a7983 */ /* 0x000ea20000100800 */
[----:B------:R-:W-:Y:S01]  /*1ce30*/  ULDC.64 UR4, c[0x0][0xc00] ;  /* 0x0003000000047ab9 */ /* 0x000fe20000000a00 */
[----:B------:R-:W2:Y:S01]  /*1ce40*/  LDC.64 R4, c[0x0][0xc00] ;  /* 0x00030000ff047b82 */ /* 0x000ea20000000a00 */
[----:B------:R-:W-:Y:S01]  /*1ce50*/  ISETP.NE.U32.AND P0, PT, RZ, UR4, PT ;  /* 0x00000004ff007c0c */ /* 0x000fe2000bf05070 */
[----:B------:R-:W-:-:S03]  /*1ce60*/  IMAD.MOV.U32 R0, RZ, RZ, RZ ;  /* 0x000000ffff007224 */ /* 0x000fc600078e00ff */
[----:B------:R-:W-:Y:S01]  /*1ce70*/  ISETP.NE.AND.EX P0, PT, RZ, UR5, PT, P0 ;  /* 0x00000005ff007c0c */ /* 0x000fe2000bf05300 */
[----:B------:R-:W-:Y:S02]  /*1ce80*/  ULDC.64 UR4, c[0x0][0xc08] ;  /* 0x0003020000047ab9 */ /* 0x000fe40000000a00 */
[----:B------:R-:W-:Y:S01]  /*1ce90*/  ISETP.NE.U32.AND P1, PT, RZ, UR4, PT ;  /* 0x00000004ff007c0c */ /* 0x000fe2000bf25070 */
[----:B------:R-:W3:Y:S03]  /*1cea0*/  LDC R25, c[0x0][0xbe8] ;  /* 0x0002fa00ff197b82 */ /* 0x000ee60000000800 */
[----:B------:R-:W-:-:S13]  /*1ceb0*/  ISETP.NE.AND.EX P1, PT, RZ, UR5, PT, P1 ;  /* 0x00000005ff007c0c */ /* 0x000fda000bf25310 */
[----:B------:R-:W4:Y:S01]  /*1cec0*/  @P1 LDC.64 R6, c[0x0][0xc08] ;  /* 0x00030200ff061b82 */ /* 0x000f220000000a00 */
[----:B------:R-:W-:Y:S02]  /*1ced0*/  ULDC UR4, c[0x0][0xa88] ;  /* 0x0002a20000047ab9 */ /* 0x000fe40000000800 */
[----:B------:R-:W-:Y:S02]  /*1cee0*/  IMAD.U32 R8, RZ, RZ, UR4 ;  /* 0x00000004ff087e24 */ /* 0x000fe4000f8e00ff */
[----:B--2---:R-:W-:-:S04]  /*1cef0*/  IMAD.WIDE R4, R10, 0x4, R4 ;  /* 0x000000040a047825 */ /* 0x004fc800078e0204 */
[----:B----4-:R-:W-:Y:S01]  /*1cf00*/  @P1 IMAD.WIDE R6, R10, 0x4, R6 ;  /* 0x000000040a061825 */ /* 0x010fe200078e0206 */
[----:B------:R2:W5:Y:S04]  /*1cf10*/  @P0 LDG.E R0, desc[UR54][R4.64] ;  /* 0x0000003604000981 */ /* 0x000568000c1e1900 */
[----:B------:R2:W5:Y:S01]  /*1cf20*/  @P1 LDG.E R8, desc[UR54][R6.64] ;  /* 0x0000003606081981 */ /* 0x000562000c1e1900 */
[----:B---3--:R-:W-:Y:S02]  /*1cf30*/  ISETP.NE.AND P2, PT, R25, 0x1, PT ;  /* 0x000000011900780c */ /* 0x008fe40003f45270 */
[----:B------:R-:W-:Y:S02]  /*1cf40*/  ISETP.GE.AND P3, PT, R54, 0xc0, PT ;  /* 0x000000c03600780c */ /* 0x000fe40003f66270 */
[----:B------:R-:W-:-:S09]  /*1cf50*/  SHF.R.S32.HI R9, RZ, 0x1f, R10 ;  /* 0x0000001fff097819 */ /* 0x000fd2000001140a */
[----:B------:R-:W3:Y:S08]  /*1cf60*/  @P2 LDC R20, c[0x0][0xbec] ;  /* 0x0002fb00ff142b82 */ /* 0x000ef00000000800 */
[----:B------:R-:W4:Y:S01]  /*1cf70*/  @P2 LDC R27, c[0x0][0xbf0] ;  /* 0x0002fc00ff1b2b82 */ /* 0x000f220000000800 */
[----:B--2---:R-:W-:Y:S05]  /*1cf80*/  @P1 BRA `(.L_x_11560) ;  /* 0x0000000000101947 */ /* 0x004fea0003800000 */
[----:B------:R-:W-:Y:S05]  /*1cf90*/  @!P0 BRA `(.L_x_11560) ;  /* 0x00000000000c8947 */ /* 0x000fea0003800000 */
[----:B------:R-:W2:Y:S04]  /*1cfa0*/  LDG.E R3, desc[UR54][R4.64] ;  /* 0x0000003604037981 */ /* 0x000ea8000c1e1900 */
[----:B-----5:R-:W2:Y:S02]  /*1cfb0*/  LDG.E R8, desc[UR54][R4.64+0x4] ;  /* 0x0000043604087981 */ /* 0x020ea4000c1e1900 */
[----:B--2---:R-:W-:-:S07]  /*1cfc0*/  IMAD.IADD R8, R8, 0x1, -R3 ;  /* 0x0000000108087824 */ /* 0x004fce00078e0a03 */
.L_x_11560:
[----:B------:R-:W2:Y:S04]  /*1cfd0*/  LDL R26, [R1+0xa4] ;  /* 0x0000a400011a7983 */ /* 0x000ea80000100800 */
[----:B------:R0:W5:Y:S01]  /*1cfe0*/  LDL R24, [R1+0x60] ;  /* 0x0000600001187983 */ /* 0x0001620000100800 */
[----:B------:R-:W-:Y:S01]  /*1cff0*/  BSSY B1, `(.L_x_11561) ;  /* 0x000002d000017945 */ /* 0x000fe20003800000 */
[----:B------:R-:W-:Y:S02]  /*1d000*/  SEL R13, R10, RZ, !P0 ;  /* 0x000000ff0a0d7207 */ /* 0x000fe40004000000 */
[----:B------:R-:W-:Y:S02]  /*1d010*/  SEL R14, R9, RZ, !P0 ;  /* 0x000000ff090e7207 */ /* 0x000fe40004000000 */
[----:B-----5:R-:W-:-:S02]  /*1d020*/  SHF.R.S32.HI R11, RZ, 0x1f, R0 ;  /* 0x0000001fff0b7819 */ /* 0x020fc40000011400 */
[----:B--2---:R-:W-:Y:S01]  /*1d030*/  SHF.R.S32.HI R12, RZ, 0x1f, R26 ;  /* 0x0000001fff0c7819 */ /* 0x004fe2000001141a */
[----:B0-----:R-:W-:Y:S06]  /*1d040*/  @P3 BRA `(.L_x_11562) ;  /* 0x00000000009c3947 */ /* 0x001fec0003800000 */
        /* <DEDUP_REMOVED lines=39> */
.L_x_11562:
[----:B------:R-:W-:Y:S05]  /*1d2c0*/  BSYNC B1 ;  /* 0x0000000000017941 */ /* 0x000fea0003800000 */
.L_x_11561:
[----:B------:R-:W-:Y:S01]  /*1d2d0*/  ULDC.64 UR4, c[0x0][0xaa0] ;  /* 0x0002a80000047ab9 */ /* 0x000fe20000000a00 */
[----:B------:R-:W-:Y:S01]  /*1d2e0*/  SHF.R.S32.HI R21, RZ, 0x2, R30 ;  /* 0x00000002ff157819 */ /* 0x000fe2000001141e */
[----:B0-----:R-:W-:Y:S01]  /*1d2f0*/  IMAD R3, R11, UR4, RZ ;  /* 0x000000040b037c24 */ /* 0x001fe2000f8e02ff */
[----:B------:R-:W-:Y:S01]  /*1d300*/  SHF.R.S32.HI R10, RZ, 0x1f, R41 ;  /* 0x0000001fff0a7819 */ /* 0x000fe20000011429 */
[----:B------:R-:W-:-:S04]  /*1d310*/  IMAD.WIDE.U32 R4, R0, UR4, RZ ;  /* 0x0000000400047c25 */ /* 0x000fc8000f8e00ff */
[----:B------:R-:W-:Y:S02]  /*1d320*/  IMAD R42, R42, 0x60, R21 ;  /* 0x000000602a2a7824 */ /* 0x000fe400078e0215 */
[----:B------:R-:W-:Y:S01]  /*1d330*/  IMAD R3, R0, UR5, R3 ;  /* 0x0000000500037c24 */ /* 0x000fe2000f8e0203 */
[----:B------:R-:W-:Y:S01]  /*1d340*/  ULDC.64 UR4, c[0x0][0xae8] ;  /* 0x0002ba0000047ab9 */ /* 0x000fe20000000a00 */
        /* <DEDUP_REMOVED lines=28> */
[----:B------:R-:W-:Y:S01]  /*1d510*/  VIADD R7, R40, 0x20 ;  /* 0x0000002028077836 */ /* 0x000fe20000000000 */
[C---:B------:R-:W-:Y:S01]  /*1d520*/  LEA R0, P0, R4.reuse, UR4, 0x1 ;  /* 0x0000000404007c11 */ /* 0x040fe2000f8008ff */
[----:B------:R-:W-:Y:S01]  /*1d530*/  IMAD.IADD R3, R5, 0x1, R3 ;  /* 0x0000000105037824 */ /* 0x000fe200078e0203 */
[----:B------:R-:W-:Y:S02]  /*1d540*/  UMOV UR4, 0xffffffff ;  /* 0xffffffff00047882 */ /* 0x000fe40000000000 */
[----:B------:R-:W-:Y:S02]  /*1d550*/  SHF.R.S32.HI R20, RZ, 0x1f, R7 ;  /* 0x0000001fff147819 */ /* 0x000fe40000011407 */
[----:B------:R-:W-:Y:S01]  /*1d560*/  LEA.HI.X R4, R4, UR5, R3, 0x1, P0 ;  /* 0x0000000504047c11 */ /* 0x000fe200080f0c03 */
[----:B------:R-:W-:Y:S06]  /*1d570*/  BRA.DIV UR4, `(.L_x_11563) ;  /* 0x0000008604187947 */ /* 0x000fec000b800000 */
[----:B------:R0:W2:Y:S04]  /*1d580*/  SHFL.IDX PT, R3, R4, RZ, 0x1c1f ;  /* 0x001c1fff04037589 */ /* 0x0000a800000e0000 */
[----:B------:R0:W3:Y:S02]  /*1d590*/  SHFL.IDX PT, R14, R0, RZ, 0x1c1f ;  /* 0x001c1fff000e7589 */ /* 0x0000e400000e0000 */
.L_x_11741:
[----:B------:R-:W-:Y:S01]  /*1d5a0*/  IMAD R25, R8, R25, RZ ;  /* 0x0000001908197224 */ /* 0x000fe200078e02ff */
[----:B------:R-:W-:Y:S01]  /*1d5b0*/  BSSY B1, `(.L_x_11564) ;  /* 0x0000011000017945 */ /* 0x000fe20003800000 */
[----:B------:R-:W-:-:S05]  /*1d5c0*/  IMAD.IADD R6, R21, 0x1, R24 ;  /* 0x0000000115067824 */ /* 0x000fca00078e0218 */
[----:B------:R-:W-:-:S13]  /*1d5d0*/  ISETP.GE.AND P0, PT, R6, R25, PT ;  /* 0x000000190600720c */ /* 0x000fda0003f06270 */
[----:B------:R-:W-:Y:S05]  /*1d5e0*/  @P0 BRA `(.L_x_11565) ;  /* 0x0000000000340947 */ /* 0x000fea0003800000 */
[----:B------:R-:W-:Y:S02]  /*1d5f0*/  ULDC UR4, c[0x0][0xac8] ;  /* 0x0002b20000047ab9 */ /* 0x000fe40000000800 */
[----:B------:R-:W-:Y:S02]  /*1d600*/  ISETP.GE.AND P2, PT, R40, UR4, PT ;  /* 0x0000000428007c0c */ /* 0x000fe4000bf46270 */
[----:B------:R-:W-:Y:S02]  /*1d610*/  ISETP.GE.AND P3, PT, R7, UR4, PT ;  /* 0x0000000407007c0c */ /* 0x000fe4000bf66270 */
[----:B------:R-:W-:-:S09]  /*1d620*/  ISETP.GE.AND P4, PT, R41, UR4, PT ;  /* 0x0000000429007c0c */ /* 0x000fd2000bf86270 */
[----:B--2---:R-:W-:Y:S02]  /*1d630*/  @!P2 IMAD.MOV.U32 R15, RZ, RZ, R3 ;  /* 0x000000ffff0fa224 */ /* 0x004fe400078e0003 */
[-C--:B---3--:R-:W-:Y:S02]  /*1d640*/  @!P3 LEA R12, P0, R7, R14.reuse, 0x1 ;  /* 0x0000000e070cb211 */ /* 0x088fe400078008ff */
[----:B------:R-:W-:Y:S01]  /*1d650*/  @!P4 LEA R26, P1, R41, R14, 0x1 ;  /* 0x0000000e291ac211 */ /* 0x000fe200078208ff */
[----:B------:R-:W-:Y:S01]  /*1d660*/  @!P2 IMAD.WIDE R8, R40, 0x2, R14 ;  /* 0x000000022808a825 */ /* 0x000fe200078e020e */
[-C--:B------:R-:W-:Y:S02]  /*1d670*/  @!P3 LEA.HI.X R13, R7, R3.reuse, R20, 0x1, P0 ;  /* 0x00000003070db211 */ /* 0x080fe400000f0c14 */
[----:B------:R-:W-:Y:S02]  /*1d680*/  @!P4 LEA.HI.X R27, R41, R3, R10, 0x1, P1 ;  /* 0x00000003291bc211 */ /* 0x000fe400008f0c0a */
[----:B------:R4:W-:Y:S04]  /*1d690*/  @!P2 ST.E.128 desc[UR54][R8.64], RZ ;  /* 0x000000ff0800a985 */ /* 0x0009e8000c101d36 */
[----:B------:R4:W-:Y:S04]  /*1d6a0*/  @!P3 ST.E.128 desc[UR54][R12.64], RZ ;  /* 0x000000ff0c00b985 */ /* 0x0009e8000c101d36 */
[----:B------:R4:W-:Y:S02]  /*1d6b0*/  @!P4 ST.E.128 desc[UR54][R26.64], RZ ;  /* 0x000000ff1a00c985 */ /* 0x0009e4000c101d36 */
.L_x_11565:
[----:B------:R-:W-:Y:S05]  /*1d6c0*/  BSYNC B1 ;  /* 0x0000000000017941 */ /* 0x000fea0003800000 */
.L_x_11564:
[----:B------:R-:W-:-:S03]  /*1d6d0*/  UMOV UR4, 0xffffffff ;  /* 0xffffffff00047882 */ /* 0x000fc60000000000 */
[----:B------:R-:W-:Y:S05]  /*1d6e0*/  BRA.DIV UR4, `(.L_x_11566) ;  /* 0x0000008204f07947 */ /* 0x000fea000b800000 */
[----:B--2---:R2:W0:Y:S04]  /*1d6f0*/  SHFL.IDX PT, R3, R4, 0x1, 0x1c1f ;  /* 0x003c1f0004037f89 */ /* 0x00442800000e0000 */
[----:B---3--:R2:W3:Y:S02]  /*1d700*/  SHFL.IDX PT, R14, R0, 0x1, 0x1c1f ;  /* 0x003c1f00000e7f89 */ /* 0x0084e400000e0000 */
.L_x_11745:
[----:B0-2---:R-:W-:-:S05]  /*1d710*/  VIADD R0, R6, 0x60 ;  /* 0x0000006006007836 */ /* 0x005fca0000000000 */
[----:B------:R-:W-:-:S13]  /*1d720*/  ISETP.GE.AND P0, PT, R0, R25, PT ;  /* 0x000000190000720c */ /* 0x000fda0003f06270 */
[----:B------:R-:W-:Y:S05]  /*1d730*/  @P0 BRA `(.L_x_11559) ;  /* 0x0000000000340947 */ /* 0x000fea0003800000 */
[----:B------:R-:W-:Y:S02]  /*1d740*/  ULDC UR4, c[0x0][0xac8] ;  /* 0x0002b20000047ab9 */ /* 0x000fe40000000800 */
[----:B------:R-:W-:Y:S02]  /*1d750*/  ISETP.GE.AND P2, PT, R40, UR4, PT ;  /* 0x0000000428007c0c */ /* 0x000fe4000bf46270 */
[----:B------:R-:W-:Y:S02]  /*1d760*/  ISETP.GE.AND P3, PT, R7, UR4, PT ;  /* 0x0000000407007c0c */ /* 0x000fe4000bf66270 */
[----:B------:R-:W-:-:S09]  /*1d770*/  ISETP.GE.AND P4, PT, R41, UR4, PT ;  /* 0x0000000429007c0c */ /* 0x000fd2000bf86270 */
[----:B------:R-:W-:Y:S02]  /*1d780*/  @!P2 IMAD.MOV.U32 R15, RZ, RZ, R3 ;  /* 0x000000ffff0fa224 */ /* 0x000fe400078e0003 */
[-C--:B---3--:R-:W-:Y:S02]  /*1d790*/  @!P3 LEA R6, P0, R7, R14.reuse, 0x1 ;  /* 0x0000000e0706b211 */ /* 0x088fe400078008ff */
[----:B----4-:R-:W-:Y:S01]  /*1d7a0*/  @!P4 LEA R8, P1, R41, R14, 0x1 ;  /* 0x0000000e2908c211 */ /* 0x010fe200078208ff */
[----:B------:R-:W-:Y:S01]  /*1d7b0*/  @!P2 IMAD.WIDE R4, R40, 0x2, R14 ;  /* 0x000000022804a825 */ /* 0x000fe200078e020e */
[-C--:B------:R-:W-:Y:S02]  /*1d7c0*/  @!P3 LEA.HI.X R7, R7, R3.reuse, R20, 0x1, P0 ;  /* 0x000000030707b211 */ /* 0x080fe400000f0c14 */
[----:B------:R-:W-:Y:S02]  /*1d7d0*/  @!P4 LEA.HI.X R9, R41, R3, R10, 0x1, P1 ;  /* 0x000000032909c211 */ /* 0x000fe400008f0c0a */
[----:B------:R0:W-:Y:S04]  /*1d7e0*/  @!P2 ST.E.128 desc[UR54][R4.64], RZ ;  /* 0x000000ff0400a985 */ /* 0x0001e8000c101d36 */
[----:B------:R0:W-:Y:S04]  /*1d7f0*/  @!P3 ST.E.128 desc[UR54][R6.64], RZ ;  /* 0x000000ff0600b985 */ /* 0x0001e8000c101d36 */
[----:B------:R0:W-:Y:S02]  /*1d800*/  @!P4 ST.E.128 desc[UR54][R8.64], RZ ;  /* 0x000000ff0800c985 */ /* 0x0001e4000c101d36 */
.L_x_11559:
[----:B------:R-:W-:Y:S05]  /*1d810*/  BSYNC B0 ;  /* 0x0000000000007941 */ /* 0x000fea0003800000 */
.L_x_11554:
[----:B------:R-:W-:Y:S02]  /*1d820*/  ULDC UR4, c[0x0][0xc3c] ;  /* 0x00030f0000047ab9 */ /* 0x000fe40000000800 */
[----:B-1----:R-:W-:-:S13]  /*1d830*/  ISETP.GE.AND P0, PT, R35, UR4, PT ;  /* 0x0000000423007c0c */ /* 0x002fda000bf06270 */
[----:B------:R-:W-:Y:S05]  /*1d840*/  @!P0 BRA `(.L_x_11567) ;  /* 0xfffffe3800b48947 */ /* 0x000fea000383ffff */
[----:B------:R-:W-:Y:S05]  /*1d850*/  BRA `(.L_x_11351) ;  /* 0x0000007400447947 */ /* 0x000fea0003800000 */
.L_x_11349:
        /* <DEDUP_REMOVED lines=16> */
.L_x_11568:
        /* <DEDUP_REMOVED lines=42> */
.L_x_11574:
        /* <DEDUP_REMOVED lines=12> */
.L_x_11573:
[----:B------:R-:W-:Y:S05]  /*1dcc0*/  BSYNC B0 ;  /* 0x0000000000007941 */ /* 0x000fea0003800000 */
.L_x_11572:
        /* <DEDUP_REMOVED lines=21> */
.L_x_11570:
        /* <DEDUP_REMOVED lines=16> */
[----:B------:R-:W0:Y:S02]  /*1df20*/  F2I.FTZ.U32.TRUNC.NTZ R3, R11 ;  /* 0x0000000b00037305 */ /* 0x000e24000021f000 */
[----:B0-----:R-:W-:Y:S01]  /*1df30*/  IMAD.MOV R11, RZ, RZ, -R3 ;  /* 0x000000ffff0b7224 */ /* 0x001fe200078e0a03 */
[----:B------:R-:W-:Y:S06]  /*1df40*/  @!P0 BRA `(.L_x_11575) ;  /* 0x0000000000088947 */ /* 0x000fec0003800000 */
[----:B------:R-:W-:-:S05]  /*1df50*/  VIADD R9, R15, 0xffffffff ;  /* 0xffffffff0f097836 */ /* 0x000fca0000000000 */
[----:B------:R0:W1:Y:S02]  /*1df60*/  SHFL.IDX PT, R16, R6, R9, 0x1f ;  /* 0x00001f0906107589 */ /* 0x00006400000e0000 */
.L_x_11575:
[----:B-1----:R-:W-:Y:S01]  /*1df70*/  IMAD R16, R16, UR5, R13 ;  /* 0x0000000510107c24 */ /* 0x002fe2000f8e020d */
[----:B------:R-:W-:Y:S01]  /*1df80*/  IABS R10, R4 ;  /* 0x00000004000a7213 */ /* 0x000fe20000000000 */
[----:B------:R-:W-:Y:S02]  /*1df90*/  IMAD R11, R11, R8, RZ ;  /* 0x000000080b0b7224 */ /* 0x000fe400078e02ff */
[----:B------:R-:W-:Y:S01]  /*1dfa0*/  IMAD.MOV.U32 R2, RZ, RZ, RZ ;  /* 0x000000ffff027224 */ /* 0x000fe200078e00ff */
[----:B0-----:R-:W-:Y:S01]  /*1dfb0*/  IADD3 R9, -R16, UR6, RZ ;  /* 0x0000000610097c10 */ /* 0x001fe2000fffe1ff */
[----:B------:R-:W-:Y:S02]  /*1dfc0*/  IMAD.MOV R10, RZ, RZ, -R10 ;  /* 0x000000ffff0a7224 */ /* 0x000fe400078e0a0a */
[----:B------:R-:W-:Y:S01]  /*1dfd0*/  IMAD.HI.U32 R2, R3, R11, R2 ;  /* 0x0000000b03027227 */ /* 0x000fe200078e0002 */
[----:B------:R-:W-:-:S05]  /*1dfe0*/  IABS R6, R9 ;  /* 0x0000000900067213 */ /* 0x000fca0000000000 */
        /* <DEDUP_REMOVED lines=27> */
[----:B------:R-:W-:Y:S01]  /*1e1a0*/  IMAD R9, R11, R8, RZ ;  /* 0x000000080b097224 */ /* 0x000fe200078e02ff */
[----:B------:R-:W-:-:S03]  /*1e1b0*/  IABS R11, R4 ;  /* 0x00000004000b7213 */ /* 0x000fc60000000000 */
[----:B------:R-:W-:-:S04]  /*1e1c0*/  IMAD.HI.U32 R2, R3, R9, R2 ;  /* 0x0000000903027227 */ /* 0x000fc800078e0002 */
[----:B------:R-:W-:Y:S02]  /*1e1d0*/  IMAD.MOV.U32 R9, RZ, RZ, R11 ;  /* 0x000000ffff097224 */ /* 0x000fe400078e000b */
        /* <DEDUP_REMOVED lines=19> */
.L_x_11571:
[----:B------:R-:W-:Y:S02]  /*1e310*/  IMAD.MOV.U32 R17, RZ, RZ, RZ ;  /* 0x000000ffff117224 */ /* 0x000fe400078e00ff */
[----:B------:R-:W-:Y:S02]  /*1e320*/  IMAD.U32 R16, RZ, RZ, UR6 ;  /* 0x00000006ff107e24 */ /* 0x000fe4000f8e00ff */
[----:B------:R-:W-:-:S07]  /*1e330*/  IMAD.MOV.U32 R18, RZ, RZ, RZ ;  /* 0x000000ffff127224 */ /* 0x000fce00078e00ff */
.L_x_11576:
[----:B------:R-:W-:-:S13]  /*1e340*/  ISETP.NE.AND P0, PT, R5, RZ, PT ;  /* 0x000000ff0500720c */ /* 0x000fda0003f05270 */
[----:B------:R-:W0:Y:S01]  /*1e350*/  @!P0 S2R R3, SR_CgaCtaId ;  /* 0x0000000000038919 */ /* 0x000e220000008800 */
[----:B------:R-:W-:-:S04]  /*1e360*/  @!P0 MOV R0, 0x400 ;  /* 0x0000040000008802 */ /* 0x000fc80000000f00 */
[----:B0-----:R-:W-:-:S05]  /*1e370*/  @!P0 LEA R0, R3, R0, 0x18 ;  /* 0x0000000003008211 */ /* 0x001fca00078ec0ff */
[----:B------:R1:W-:Y:S01]  /*1e380*/  @!P0 STS.128 [R0+0x2d8d0], R16 ;  /* 0x02d8d01000008388 */ /* 0x0003e20000000c00 */
[----:B------:R-:W-:Y:S06]  /*1e390*/  BAR.ARV 0x5, 0x200 ;  /* 0x0148000000007b1d */ /* 0x000fec0000002000 */
.L_x_11569:
[----:B-1----:R-:W-:Y:S01]  /*1e3a0*/  IMAD.MOV.U32 R0, RZ, RZ, 0x1 ;  /* 0x00000001ff007424 */ /* 0x002fe200078e00ff */
[----:B------:R-:W-:Y:S01]  /*1e3b0*/  ULDC UR4, c[0x0][0xc3c] ;  /* 0x00030f0000047ab9 */ /* 0x000fe20000000800 */
[----:B------:R-:W-:Y:S01]  /*1e3c0*/  IMAD.MOV.U32 R25, RZ, RZ, RZ ;  /* 0x000000ffff197224 */ /* 0x000fe200078e00ff */
[----:B0-----:R-:W-:Y:S02]  /*1e3d0*/  ISETP.GE.AND P0, PT, R19, UR4, PT ;  /* 0x0000000413007c0c */ /* 0x001fe4000bf06270 */
        /* <DEDUP_REMOVED lines=25> */
[----:B------:R-:W-:Y:S01]  /*1e570*/  SHF.R.U32.HI R3, RZ, 0x2, R6 ;  /* 0x00000002ff037819 */ /* 0x000fe20000011606 */
[----:B------:R-:W-:-:S02]  /*1e580*/  IMAD.MOV.U32 R6, RZ, RZ, 0x1 ;  /* 0x00000001ff067424 */ /* 0x000fc400078e00ff */
[----:B------:R-:W-:Y:S01]  /*1e590*/  STL [R1+0x14], R5 ;  /* 0x0000140501007387 */ /* 0x000fe20000100800 */
[----:B------:R-:W-:-:S03]  /*1e5a0*/  LOP3.LUT R2, R2, 0x60, RZ, 0xc0, !PT ;  /* 0x0000006002027812 */ /* 0x000fc600078ec0ff */
[----:B------:R-:W-:Y:S04]  /*1e5b0*/  STL [R1+0x4c], RZ ;  /* 0x00004cff01007387 */ /* 0x000fe80000100800 */
[----:B------:R0:W-:Y:S04]  /*1e5c0*/  STL [R1+0x4], R4 ;  /* 0x0000040401007387 */ /* 0x0001e80000100800 */
[----:B------:R1:W-:Y:S01]  /*1e5d0*/  STL [R1], R6 ;  /* 0x0000000601007387 */ /* 0x0003e20000100800 */
[----:B0-----:R-:W-:Y:S02]  /*1e5e0*/  LOP3.LUT R4, R3, R2, RZ, 0xfc, !PT ;  /* 0x0000000203047212 */ /* 0x001fe400078efcff */
[----:B------:R-:W-:-:S02]  /*1e5f0*/  LOP3.LUT R3, R0, 0x20, RZ, 0xfc, !PT ;  /* 0x0000002000037812 */ /* 0x000fc400078efcff */
[----:B------:R-:W-:Y:S01]  /*1e600*/  LOP3.LUT R2, R0, 0x40, RZ, 0xfc, !PT ;  /* 0x0000004000027812 */ /* 0x000fe200078efcff */
[----:B------:R-:W-:-:S05]  /*1e610*/  IMAD R0, R5, 0x2, R23 ;  /* 0x0000000205007824 */ /* 0x000fca00078e0217 */
[----:B------:R1:W-:Y:S02]  /*1e620*/  STL [R1+0x34], R0 ;  /* 0x0000340001007387 */ /* 0x0003e40000100800 */
.L_x_11694:
[----:B------:R-:W-:Y:S05]  /*1e630*/  YIELD ;  /* 0x0000000000007946 */ /* 0x000fea0003800000 */
[----:B------:R-:W-:Y:S01]  /*1e640*/  ULDC.64 UR4, c[0x0][0xa28] ;  /* 0x00028a0000047ab9 */ /* 0x000fe20000000a00 */
[----:B------:R-:W-:Y:S02]  /*1e650*/  CS2R R8, SRZ ;  /* 0x0000000000087805 */ /* 0x000fe4000001ff00 */
[----:B------:R-:W-:Y:S01]  /*1e660*/  ISETP.NE.U32.AND P0, PT, RZ, UR4, PT ;  /* 0x00000004ff007c0c */ /* 0x000fe2000bf05070 */
[----:B0-----:R-:W0:Y:S01]  /*1e670*/  LDC.64 R4, c[0x0][0xa00] ;  /* 0x00028000ff047b82 */ /* 0x001e220000000a00 */
[----:B------:R-:W-:-:S02]  /*1e680*/  ULDC.64 UR6, c[0x0][0xa10] ;  /* 0x0002840000067ab9 */ /* 0x000fc40000000a00 */
[----:B------:R-:W-:Y:S01]  /*1e690*/  ISETP.NE.AND.EX P0, PT, RZ, UR5, PT, P0 ;  /* 0x00000005ff007c0c */ /* 0x000fe2000bf05300 */
[----:B------:R-:W-:-:S12]  /*1e6a0*/  ULDC.64 UR4, c[0x0][0xa18] ;  /* 0x0002860000047ab9 */ /* 0x000fd80000000a00 */
[----:B--2---:R-:W2:Y:S02]  /*1e6b0*/  @P0 LDC.64 R2, c[0x0][0xa28] ;  /* 0x00028a00ff020b82 */ /* 0x004ea40000000a00 */
[----:B--2---:R-:W-:-:S05]  /*1e6c0*/  @P0 IMAD.WIDE R2, R19, 0x4, R2 ;  /* 0x0000000413020825 */ /* 0x004fca00078e0202 */
[----:B---3--:R2:W3:Y:S01]  /*1e6d0*/  @P0 LDG.E R9, desc[UR54][R2.64] ;  /* 0x0000003602090981 */ /* 0x0084e2000c1e1900 */
[----:B------:R-:W-:Y:S01]  /*1e6e0*/  ISETP.NE.U32.AND P0, PT, RZ, UR4, PT ;  /* 0x00000004ff007c0c */ /* 0x000fe2000bf05070 */
[----:B0-----:R-:W-:Y:S01]  /*1e6f0*/  IMAD.WIDE R4, R19, 0x4, R4 ;  /* 0x0000000413047825 */ /* 0x001fe200078e0204 */
[----:B------:R-:W-:Y:S02]  /*1e700*/  ISETP.NE.U32.AND P1, PT, RZ, UR6, PT ;  /* 0x00000006ff007c0c */ /* 0x000fe4000bf25070 */
[----:B------:R-:W-:Y:S01]  /*1e710*/  ISETP.NE.AND.EX P2, PT, RZ, UR5, PT, P0 ;  /* 0x00000005ff007c0c */ /* 0x000fe2000bf45300 */
[----:B------:R-:W-:Y:S01]  /*1e720*/  ULDC.64 UR4, c[0x0][0xa00] ;  /* 0x0002800000047ab9 */ /* 0x000fe20000000a00 */
[----:B------:R-:W-:Y:S01]  /*1e730*/  ISETP.NE.AND.EX P1, PT, RZ, UR7, PT, P1 ;  /* 0x00000007ff007c0c */ /* 0x000fe2000bf25310 */
[----:B-1----:R-:W-:Y:S01]  /*1e740*/  IMAD.MOV.U32 R0, RZ, RZ, RZ ;  /* 0x000000ffff007224 */ /* 0x002fe200078e00ff */
[----:B------:R-:W-:Y:S01]  /*1e750*/  ISETP.NE.U32.AND P0, PT, RZ, UR4, PT ;  /* 0x00000004ff007c0c */ /* 0x000fe2000bf05070 */
[----:B--2---:R-:W0:Y:S03]  /*1e760*/  LDC.64 R2, c[0x0][0xa10] ;  /* 0x00028400ff027b82 */ /* 0x004e260000000a00 */
[----:B------:R-:W-:-:S05]  /*1e770*/  ISETP.NE.AND.EX P0, PT, RZ, UR5, PT, P0 ;  /* 0x00000005ff007c0c */ /* 0x000fca000bf05300 */
[----:B------:R-:W1:Y:S08]  /*1e780*/  @P2 LDC.64 R6, c[0x0][0xa18] ;  /* 0x00028600ff062b82 */ /* 0x000e700000000a00 */
[----:B------:R-:W2:Y:S01]  /*1e790*/  @P0 LDG.E R8, desc[UR54][R4.64] ;  /* 0x0000003604080981 */ /* 0x000ea2000c1e1900 */
[----:B0-----:R-:W-:-:S05]  /*1e7a0*/  IMAD.WIDE R2, R19, 0x4, R2 ;  /* 0x0000000413027825 */ /* 0x001fca00078e0202 */
[----:B-----5:R-:W5:Y:S01]  /*1e7b0*/  @P1 LDG.E R0, desc[UR54][R2.64] ;  /* 0x0000003602001981 */ /* 0x020f62000c1e1900 */
        /* <DEDUP_REMOVED lines=11> */
[----:B------:R-:W-:Y:S02]  /*1e870*/  ULDC UR5, c[0x0][0x348] ;  /* 0x0000d20000057ab9 */ /* 0x000fe40000000800 */
[----:B0-----:R-:W-:Y:S02]  /*1e880*/  IMAD.U32 R7, RZ, RZ, UR5 ;  /* 0x00000005ff077e24 */ /* 0x001fe4000f8e00ff */
[----:B------:R-:W-:Y:S01]  /*1e890*/  IMAD.U32 R6, RZ, RZ, UR4 ;  /* 0x00000004ff067e24 */ /* 0x000fe2000f8e00ff */
[----:B---3--:R0:W-:Y:S04]  /*1e8a0*/  STL [R1+0x2c], R9 ;  /* 0x00002c0901007387 */ /* 0x0081e80000100800 */
[----:B--2---:R0:W-:Y:S01]  /*1e8b0*/  STL [R1+0x8], R8 ;  /* 0x0000080801007387 */ /* 0x0041e20000100800 */
[----:B------:R-:W-:Y:S05]  /*1e8c0*/  @P2 BRA `(.L_x_11578) ;  /* 0x0000000000102947 */ /* 0x000fea0003800000 */
[----:B------:R-:W-:Y:S05]  /*1e8d0*/  @!P0 BRA `(.L_x_11578) ;  /* 0x00000000000c8947 */ /* 0x000fea0003800000 */
[----:B-----5:R-:W2:Y:S04]  /*1e8e0*/  LDG.E R29, desc[UR54][R4.64] ;  /* 0x00000036041d7981 */ /* 0x020ea8000c1e1900 */
[----:B------:R-:W2:Y:S02]  /*1e8f0*/  LDG.E R4, desc[UR54][R4.64+0x4] ;  /* 0x0000043604047981 */ /* 0x000ea4000c1e1900 */
[----:B--2---:R-:W-:-:S07]  /*1e900*/  IMAD.IADD R29, R4, 0x1, -R29 ;  /* 0x00000001041d7824 */ /* 0x004fce00078e0a1d */
.L_x_11578:
        /* <DEDUP_REMOVED lines=8> */
.L_x_11579:
        /* <DEDUP_REMOVED lines=9> */
.L_x_11580:
[----:B-1----:R-:W2:Y:S04]  /*1ea20*/  @P1 LDG.E R4, desc[UR54][R2.64] ;  /* 0x0000003602041981 */ /* 0x002ea8000c1e1900 */
[----:B------:R1:W2:Y:S01]  /*1ea30*/  @P1 LDG.E R5, desc[UR54][R2.64+0x4] ;  /* 0x0000043602051981 */ /* 0x0002a2000c1e1900 */
[----:B------:R-:W-:Y:S02]  /*1ea40*/  IMAD R28, R17, 0xc0, RZ ;  /* 0x000000c0111c7824 */ /* 0x000fe400078e02ff */
[----:B-----5:R-:W-:Y:S02]  /*1ea50*/  IMAD.IADD R6, R6, 0x1, -R9 ;  /* 0x0000000106067824 */ /* 0x020fe400078e0a09 */
[----:B0-----:R-:W-:Y:S01]  /*1ea60*/  VIADD R8, R28, 0xbf ;  /* 0x000000bf1c087836 */ /* 0x001fe20000000000 */
[----:B-1----:R-:W0:Y:S02]  /*1ea70*/  LDC R2, c[0x0][0x448] ;  /* 0x00011200ff027b82 */ /* 0x002e240000000800 */
[----:B0-----:R-:W-:-:S13]  /*1ea80*/  ISETP.NE.AND P2, PT, R2, 0x1, PT ;  /* 0x000000010200780c */ /* 0x001fda0003f45270 */
[----:B------:R-:W0:Y:S08]  /*1ea90*/  @P2 LDC R3, c[0x0][0x44c] ;  /* 0x00011300ff032b82 */ /* 0x000e300000000800 */
[----:B------:R-:W1:Y:S01]  /*1eaa0*/  @P2 LDC R2, c[0x0][0x450] ;  /* 0x00011400ff022b82 */ /* 0x000e620000000800 */
[----:B0-----:R-:W-:-:S05]  /*1eab0*/  @P2 IMAD.HI.U32 R3, R8, R3, RZ ;  /* 0x0000000308032227 */ /* 0x001fca00078e00ff */
[----:B-1----:R-:W-:Y:S01]  /*1eac0*/  @P2 SHF.R.U32.HI R8, RZ, R2, R3 ;  /* 0x00000002ff082219 */ /* 0x002fe20000011603 */
[----:B--2---:R-:W-:-:S04]  /*1ead0*/  @P1 IMAD.IADD R7, R5, 0x1, -R4 ;  /* 0x0000000105071824 */ /* 0x004fc800078e0a04 */
[----:B------:R-:W-:-:S04]  /*1eae0*/  IMAD.IADD R10, R6, 0x1, R7 ;  /* 0x00000001060a7824 */ /* 0x000fc800078e0207 */
[C---:B------:R-:W-:Y:S01]  /*1eaf0*/  VIADD R21, R10.reuse, 0x7f ;  /* 0x0000007f0a157836 */ /* 0x040fe20000000000 */
[----:B------:R0:W-:Y:S01]  /*1eb00*/  STL [R1+0x24], R10 ;  /* 0x0000240a01007387 */ /* 0x0001e20000100800 */
[----:B------:R-:W-:-:S03]  /*1eb10*/  IADD3 R17, R10, 0x1, -R29 ;  /* 0x000000010a117810 */ /* 0x000fc60007ffe81d */
[----:B------:R-:W-:Y:S02]  /*1eb20*/  SHF.R.S32.HI R2, RZ, 0x1f, R21 ;  /* 0x0000001fff027819 */ /* 0x000fe40000011415 */
[----:B------:R-:W-:Y:S02]  /*1eb30*/  IMAD.IADD R8, R17, 0x1, R8 ;  /* 0x0000000111087824 */ /* 0x000fe400078e0208 */
[----:B------:R-:W-:Y:S02]  /*1eb40*/  LEA.HI R21, R2, R21, RZ, 0x7 ;  /* 0x0000001502157211 */ /* 0x000fe400078f38ff */
[----:B------:R-:W1:Y:S02]  /*1eb50*/  LDC.64 R2, c[0x0][0x9e0] ;  /* 0x00027800ff027b82 */ /* 0x000e640000000a00 */
[----:B------:R-:W-:Y:S02]  /*1eb60*/  SHF.R.S32.HI R21, RZ, 0x7, R21 ;  /* 0x00000007ff157819 */ /* 0x000fe40000011415 */
[----:B-1----:R-:W-:Y:S01]  /*1eb70*/  ISETP.GE.AND P3, PT, R3, 0x1, PT ;  /* 0x000000010300780c */ /* 0x002fe20003f66270 */
[----:B------:R-:W-:-:S12]  /*1eb80*/  IMAD.IADD R2, R8, 0x1, R2 ;  /* 0x0000000108027824 */ /* 0x000fd800078e0202 */
[----:B0-----:R-:W-:Y:S05]  /*1eb90*/  @!P3 BRA `(.L_x_11581) ;  /* 0x000000000048b947 */ /* 0x001fea0003800000 */
        /* <DEDUP_REMOVED lines=11> */
.L_x_11583:
[----:B------:R-:W-:-:S13]  /*1ec50*/  ISETP.NE.AND P0, PT, R3, 0x1, PT ;  /* 0x000000010300780c */ /* 0x000fda0003f05270 */
[----:B------:R-:W0:Y:S02]  /*1ec60*/  @P0 LDC.64 R4, c[0x0][0x9e8] ;  /* 0x00027a00ff040b82 */ /* 0x000e240000000a00 */
[----:B0-----:R-:W-:-:S05]  /*1ec70*/  @P0 IMAD.HI.U32 R4, R9, R4, RZ ;  /* 0x0000000409040227 */ /* 0x001fca00078e00ff */
[----:B------:R-:W-:-:S07]  /*1ec80*/  @P0 SHF.R.U32.HI R9, RZ, R5, R4 ;  /* 0x00000005ff090219 */ /* 0x000fce0000011604 */
.L_x_11584:
[----:B------:R-:W-:Y:S05]  /*1ec90*/  BSYNC B0 ;  /* 0x0000000000007941 */ /* 0x000fea0003800000 */
.L_x_11582:
[----:B------:R-:W-:-:S05]  /*1eca0*/  IMAD R9, R9, R3, R3 ;  /* 0x0000000309097224 */ /* 0x000fca00078e0203 */
[----:B------:R-:W-:-:S07]  /*1ecb0*/  VIMNMX R2, R2, R9, PT ;  /* 0x0000000902027248 */ /* 0x000fce0003fe0100 */
.L_x_11581:
        /* <DEDUP_REMOVED lines=20> */
.L_x_11587:
[----:B------:R-:W-:-:S13]  /*1ee00*/  ISETP.NE.AND P0, PT, R3, 0x1, PT ;  /* 0x000000010300780c */ /* 0x000fda0003f05270 */
[----:B------:R-:W0:Y:S02]  /*1ee10*/  @P0 LDC.64 R4, c[0x0][0x9e8] ;  /* 0x00027a00ff040b82 */ /* 0x000e240000000a00 */
[----:B0-----:R-:W-:-:S05]  /*1ee20*/  @P0 IMAD.HI.U32 R4, R9, R4, RZ ;  /* 0x0000000409040227 */ /* 0x001fca00078e00ff */
[----:B------:R-:W-:-:S07]  /*1ee30*/  @P0 SHF.R.U32.HI R9, RZ, R5, R4 ;  /* 0x00000005ff090219 */ /* 0x000fce0000011604 */
.L_x_11588:
[----:B------:R-:W-:Y:S05]  /*1ee40*/  BSYNC B0 ;  /* 0x0000000000007941 */ /* 0x000fea0003800000 */
.L_x_11586:
[----:B------:R-:W-:-:S05]  /*1ee50*/  IMAD R3, R9, R3, RZ ;  /* 0x0000000309037224 */ /* 0x000fca00078e02ff */
[----:B------:R-:W-:-:S07]  /*1ee60*/  VIMNMX R8, R8, R3, !PT ;  /* 0x0000000308087248 */ /* 0x000fce0007fe0100 */
.L_x_11585:
[----:B------:R-:W-:Y:S01]  /*1ee70*/  VIADD R2, R2, 0x7f ;  /* 0x0000007f02027836 */ /* 0x000fe20000000000 */
[----:B------:R-:W-:Y:S04]  /*1ee80*/  BSSY B0, `(.L_x_11589) ;  /* 0x000015d000007945 */ /* 0x000fe80003800000 */
[----:B------:R-:W-:-:S04]  /*1ee90*/  SHF.R.S32.HI R3, RZ, 0x1f, R2 ;  /* 0x0000001fff037819 */ /* 0x000fc80000011402 */
[----:B------:R-:W-:Y:S02]  /*1eea0*/  LEA.HI R3, R3, R2, RZ, 0x7 ;  /* 0x0000000203037211 */ /* 0x000fe400078f38ff */
[----:B------:R-:W-:Y:S02]  /*1eeb0*/  SHF.R.S32.HI R2, RZ, 0x1f, R8 ;  /* 0x0000001fff027819 */ /* 0x000fe40000011408 */
[----:B------:R-:W-:Y:S02]  /*1eec0*/  SHF.R.S32.HI R3, RZ, 0x7, R3 ;  /* 0x00000007ff037819 */ /* 0x000fe40000011403 */
[----:B------:R-:W-:Y:S02]  /*1eed0*/  LEA.HI R2, R2, R8, RZ, 0x7 ;  /* 0x0000000802027211 */ /* 0x000fe400078f38ff */
[----:B------:R-:W-:Y:S02]  /*1eee0*/  VIMNMX R3, R21, R3, PT ;  /* 0x0000000315037248 */ /* 0x000fe40003fe0100 */
[----:B------:R-:W-:-:S03]  /*1eef0*/  SHF.R.S32.HI R2, RZ, 0x7, R2 ;  /* 0x00000007ff027819 */ /* 0x000fc60000011402 */
[----:B------:R-:W-:Y:S01]  /*1ef00*/  IMAD R3, R3, 0x80, -R6 ;  /* 0x0000008003037824 */ /* 0x000fe200078e0a06 */
[----:B------:R-:W-:-:S04]  /*1ef10*/  VIMNMX R2, RZ, R2, !PT ;  /* 0x00000002ff027248 */ /* 0x000fc80007fe0100 */
[----:B------:R-:W-:Y:S01]  /*1ef20*/  VIMNMX R3, R3, R7, PT ;  /* 0x0000000703037248 */ /* 0x000fe20003fe0100 */
[----:B------:R-:W-:-:S05]  /*1ef30*/  IMAD R2, R2, 0x80, -R6 ;  /* 0x0000008002027824 */ /* 0x000fca00078e0a06 */
[----:B------:R-:W-:-:S04]  /*1ef40*/  VIMNMX R4, RZ, R2, !PT ;  /* 0x00000002ff047248 */ /* 0x000fc80007fe0100 */
[----:B------:R-:W-:Y:S02]  /*1ef50*/  ISETP.GT.AND P0, PT, R3, R4, PT ;  /* 0x000000040300720c */ /* 0x000fe40003f04270 */
[----:B------:R-:W-:-:S11]  /*1ef60*/  SHF.R.U32.HI R4, RZ, 0x7, R4 ;  /* 0x00000007ff047819 */ /* 0x000fd60000011604 */
        /* <DEDUP_REMOVED lines=15> */
.L_x_11748:
[----:B-1----:R-:W-:Y:S02]  /*1f060*/  ISETP.NE.AND P0, PT, R14, RZ, PT ;  /* 0x000000ff0e00720c */ /* 0x002fe40003f05270 */
[----:B------:R-:W-:-:S11]  /*1f070*/  PLOP3.LUT P6, PT, PT, PT, PT, 0x8, 0x0 ;  /* 0x000000000000781c */ /* 0x000fd60003fce170 */
[----:B------:R-:W-:Y:S05]  /*1f080*/  @P0 BRA `(.L_x_11592) ;  /* 0x00000000000c0947 */ /* 0x000fea0003800000 */
[----:B------:R-:W-:-:S03]  /*1f090*/  UMOV UR4, 0xffffffff ;  /* 0xffffffff00047882 */ /* 0x000fc60000000000 */
[----:B------:R-:W-:Y:S05]  /*1f0a0*/  BRA.DIV UR4, `(.L_x_11593) ;  /* 0x0000006a04fc7947 */ /* 0x000fea000b800000 */
[----:B------:R-:W-:-:S13]  /*1f0b0*/  ELECT P6, URZ, PT ;  /* 0x00000000003f782f */ /* 0x000fda00038c0000 */
.L_x_11592:
        /* <DEDUP_REMOVED lines=9> */
.L_x_11751:
[----:B------:R-:W-:Y:S05]  /*1f150*/  BSYNC B1 ;  /* 0x0000000000017941 */ /* 0x000fea0003800000 */
.L_x_11594:
        /* <DEDUP_REMOVED lines=11> */
.L_x_11752:
[----:B------:R-:W-:Y:S05]  /*1f210*/  BSYNC B2 ;  /* 0x0000000000027941 */ /* 0x000fea0003800000 */
.L_x_11598:
        /* <DEDUP_REMOVED lines=9> */
.L_x_11601:
[----:B------:R-:W-:Y:S05]  /*1f2b0*/  BSYNC B2 ;  /* 0x0000000000027941 */ /* 0x000fea0003800000 */
.L_x_11600:
        /* <DEDUP_REMOVED lines=12> */
.L_x_11602:
        /* <DEDUP_REMOVED lines=16> */
.L_x_11603:
        /* <DEDUP_REMOVED lines=16> */
.L_x_11604:
        /* <DEDUP_REMOVED lines=13> */
.L_x_11753:
[----:B------:R-:W-:Y:S05]  /*1f650*/  BSYNC B2 ;  /* 0x0000000000027941 */ /* 0x000fea0003800000 */
.L_x_11605:
        /* <DEDUP_REMOVED lines=11> */
.L_x_11608:
[----:B------:R-:W-:Y:S05]  /*1f710*/  BSYNC B2 ;  /* 0x0000000000027941 */ /* 0x000fea0003800000 */
.L_x_11607:
        /* <DEDUP_REMOVED lines=8> */
.L_x_11609:
        /* <DEDUP_REMOVED lines=15> */
.L_x_11610:
        /* <DEDUP_REMOVED lines=15> */
.L_x_11611:
        /* <DEDUP_REMOVED lines=10> */
.L_x_11597:
[----:B------:R-:W-:Y:S05]  /*1fa20*/  BSYNC B1 ;  /* 0x0000000000017941 */ /* 0x000fea0003800000 */
.L_x_11596:
[----:B0-----:R-:W2:Y:S01]  /*1fa30*/  LDL.LU R5, [R1+0x4] ;  /* 0x0000040001057983 */ /* 0x001ea20000300800 */
[----:B------:R-:W-:Y:S01]  /*1fa40*/  VIADD R27, R27, 0x1 ;  /* 0x000000011b1b7836 */ /* 0x000fe20000000000 */
[----:B------:R-:W-:Y:S01]  /*1fa50*/  PLOP3.LUT P0, PT, PT, PT, PT, 0x8, 0x0 ;  /* 0x000000000000781c */ /* 0x000fe20003f0e170 */
[----:B------:R-:W-:-:S03]  /*1fa60*/  VIADD R9, R3, 0xfffffffe ;  /* 0xfffffffe03097836 */ /* 0x000fc60000000000 */
[----:B------:R-:W-:Y:S02]  /*1fa70*/  ISETP.NE.AND P1, PT, R27, 0x2, PT ;  /* 0x000000021b00780c */ /* 0x000fe40003f25270 */
[----:B------:R-:W-:Y:S02]  /*1fa80*/  ISETP.GE.AND P2, PT, R9, R4, PT ;  /* 0x000000040900720c */ /* 0x000fe40003f46270 */
[----:B------:R-:W-:Y:S02]  /*1fa90*/  SEL R3, RZ, 0x1, P1 ;  /* 0x00000001ff037807 */ /* 0x000fe40000800000 */
[----:B------:R-:W-:Y:S02]  /*1faa0*/  SEL R27, R27, RZ, P1 ;  /* 0x000000ff1b1b7207 */ /* 0x000fe40000800000 */
[----:B--2---:R-:W-:-:S05]  /*1fab0*/  LOP3.LUT R5, R5, R3, RZ, 0x3c, !PT ;  /* 0x0000000305057212 */ /* 0x004fca00078e3cff */
[----:B------:R0:W-:Y:S02]  /*1fac0*/  STL [R1+0x4], R5 ;  /* 0x0000040501007387 */ /* 0x0001e40000100800 */
[----:B------:R-:W-:Y:S05]  /*1fad0*/  @!P2 BRA `(.L_x_11590) ;  /* 0x00000008005ca947 */ /* 0x000fea0003800000 */
.L_x_11628:
        /* <DEDUP_REMOVED lines=12> */
.L_x_11754:
[----:B------:R-:W-:Y:S05]  /*1fba0*/  BSYNC B2 ;  /* 0x0000000000027941 */ /* 0x000fea0003800000 */
.L_x_11614:
        /* <DEDUP_REMOVED lines=9> */
.L_x_11617:
[----:B------:R-:W-:Y:S05]  /*1fc40*/  BSYNC B2 ;  /* 0x0000000000027941 */ /* 0x000fea0003800000 */
.L_x_11616:
        /* <DEDUP_REMOVED lines=11> */
.L_x_11618:
        /* <DEDUP_REMOVED lines=16> */
.L_x_11619:
        /* <DEDUP_REMOVED lines=16> */
.L_x_11620:
        /* <DEDUP_REMOVED lines=13> */
.L_x_11755:
[----:B------:R-:W-:Y:S05]  /*1ffd0*/  BSYNC B2 ;  /* 0x0000000000027941 */ /* 0x000fea0003800000 */
.L_x_11621:
        /* <DEDUP_REMOVED lines=11> */
.L_x_11624:
[----:B------:R-:W-:Y:S05]  /*20090*/  BSYNC B2 ;  /* 0x0000000000027941 */ /* 0x000fea0003800000 */
.L_x_11623:
        /* <DEDUP_REMOVED lines=8> */
.L_x_11625:
        /* <DEDUP_REMOVED lines=15> */
.L_x_11626:
        /* <DEDUP_REMOVED lines=15> */
.L_x_11627:
        /* <DEDUP_REMOVED lines=10> */
.L_x_11613:
[----:B------:R-:W-:Y:S05]  /*203a0*/  BSYNC B1 ;  /* 0x0000000000017941 */ /* 0x000fea0003800000 */
.L_x_11612:
        /* <DEDUP_REMOVED lines=10> */
.L_x_11590:
[----:B------:R-:W-:Y:S05]  /*20450*/  BSYNC B0 ;  /* 0x0000000000007941 */ /* 0x000fea0003800000 */
.L_x_11589:
        /* <DEDUP_REMOVED lines=8> */
[----:B---3--:R-:W-:-:S05]  /*204e0*/  @P1 SHF.R.U32.HI R2, RZ, R0, R3 ;  /* 0x00000000ff021219 */ /* 0x008fca0000011603 */
[----:B------:R-:W-:Y:S02]  /*204f0*/  IMAD.IADD R17, R17, 0x1, R2 ;  /* 0x0000000111117824 */ /* 0x000fe400078e0202 */
[----:B------:R-:W2:Y:S02]  /*20500*/  LDC.64 R2, c[0x0][0x9e0] ;  /* 0x00027800ff027b82 */ /* 0x000ea40000000a00 */
[----:B--2---:R-:W-:Y:S01]  /*20510*/  ISETP.GE.AND P2, PT, R3, 0x1, PT ;  /* 0x000000010300780c */ /* 0x004fe20003f46270 */
[----:B------:R-:W-:-:S12]  /*20520*/  IMAD.IADD R2, R17, 0x1, R2 ;  /* 0x0000000111027824 */ /* 0x000fd800078e0202 */
[----:B------:R-:W-:Y:S05]  /*20530*/  @!P2 BRA `(.L_x_11629) ;  /* 0x000000000048a947 */ /* 0x000fea0003800000 */
[C---:B------:R-:W-:Y:S01]  /*20540*/  ISETP.GT.AND P0, PT, R17.reuse, RZ, PT ;  /* 0x000000ff1100720c */ /* 0x040fe20003f04270 */
[----:B------:R-:W-:Y:S01]  /*20550*/  BSSY B0, `(.L_x_11630) ;  /* 0x000000e000007945 */ /* 0x000fe20003800000 */
[----:B------:R-:W-:-:S11]  /*20560*/  VIADD R0, R17, 0xffffffff ;  /* 0xffffffff11007836 */ /* 0x000fd60000000000 */
[----:B------:R-:W-:Y:S05]  /*20570*/  @P0 BRA `(.L_x_11631) ;  /* 0x00000000001c0947 */ /* 0x000fea0003800000 */
[----:B------:R-:W-:Y:S01]  /*20580*/  ISETP.NE.AND P0, PT, R3, 0x1, PT ;  /* 0x000000010300780c */ /* 0x000fe20003f05270 */
[----:B------:R-:W-:-:S12]  /*20590*/  IMAD.MOV R0, RZ, RZ, -R17 ;  /* 0x000000ffff007224 */ /* 0x000fd800078e0a11 */
[----:B0-----:R-:W0:Y:S02]  /*205a0*/  @P0 LDC.64 R4, c[0x0][0x9e8] ;  /* 0x00027a00ff040b82 */ /* 0x001e240000000a00 */
[----:B0-----:R-:W-:-:S05]  /*205b0*/  @P0 IMAD.HI.U32 R4, R0, R4, RZ ;  /* 0x0000000400040227 */ /* 0x001fca00078e00ff */
[----:B------:R-:W-:-:S04]  /*205c0*/  @P0 SHF.R.U32.HI R0, RZ, R5, R4 ;  /* 0x00000005ff000219 */ /* 0x000fc80000011604 */
[----:B------:R-:W-:Y:S01]  /*205d0*/  LOP3.LUT R0, RZ, R0, RZ, 0x33, !PT ;  /* 0x00000000ff007212 */ /* 0x000fe200078e33ff */
[----:B------:R-:W-:Y:S06]  /*205e0*/  BRA `(.L_x_11632) ;  /* 0x0000000000107947 */ /* 0x000fec0003800000 */
.L_x_11631:
[----:B------:R-:W-:-:S13]  /*205f0*/  ISETP.NE.AND P0, PT, R3, 0x1, PT ;  /* 0x000000010300780c */ /* 0x000fda0003f05270 */
[----:B0-----:R-:W0:Y:S02]  /*20600*/  @P0 LDC.64 R4, c[0x0][0x9e8] ;  /* 0x00027a00ff040b82 */ /* 0x001e240000000a00 */
[----:B0-----:R-:W-:-:S05]  /*20610*/  @P0 IMAD.HI.U32 R4, R0, R4, RZ ;  /* 0x0000000400040227 */ /* 0x001fca00078e00ff */
[----:B------:R-:W-:-:S07]  /*20620*/  @P0 SHF.R.U32.HI R0, RZ, R5, R4 ;  /* 0x00000005ff000219 */ /* 0x000fce0000011604 */
.L_x_11632:
[----:B------:R-:W-:Y:S05]  /*20630*/  BSYNC B0 ;  /* 0x0000000000007941 */ /* 0x000fea0003800000 */
.L_x_11630:
[----:B------:R-:W-:-:S05]  /*20640*/  IMAD R0, R0, R3, R3 ;  /* 0x0000000300007224 */ /* 0x000fca00078e0203 */
[----:B------:R-:W-:-:S07]  /*20650*/  VIMNMX R2, R2, R0, PT ;  /* 0x0000000002027248 */ /* 0x000fce0003fe0100 */
.L_x_11629:
[----:B------:R-:W-:Y:S01]  /*20660*/  VIADD R2, R2, 0x7f ;  /* 0x0000007f02027836 */ /* 0x000fe20000000000 */
[----:B------:R-:W-:Y:S01]  /*20670*/  ULDC UR4, c[0x0][0x9dc] ;  /* 0x0002770000047ab9 */ /* 0x000fe20000000800 */
[----:B------:R-:W-:-:S03]  /*20680*/  IMAD.MOV.U32 R4, RZ, RZ, R28 ;  /* 0x000000ffff047224 */ /* 0x000fc600078e001c */
[----:B------:R-:W-:-:S04]  /*20690*/  SHF.R.S32.HI R0, RZ, 0x1f, R2 ;  /* 0x0000001fff007819 */ /* 0x000fc80000011402 */
[----:B------:R-:W-:Y:S02]  /*206a0*/  LEA.HI R0, R0, R2, RZ, 0x7 ;  /* 0x0000000200007211 */ /* 0x000fe400078f38ff */
[----:B------:R-:W2:Y:S02]  /*206b0*/  @P1 LDC R2, c[0x0][0x44c] ;  /* 0x00011300ff021b82 */ /* 0x000ea40000000800 */
[----:B------:R-:W-:-:S04]  /*206c0*/  SHF.R.S32.HI R0, RZ, 0x7, R0 ;  /* 0x00000007ff007819 */ /* 0x000fc80000011400 */
[----:B------:R-:W-:Y:S02]  /*206d0*/  VIMNMX R26, R21, R0, PT ;  /* 0x00000000151a7248 */ /* 0x000fe40003fe0100 */
[----:B------:R-:W3:Y:S03]  /*206e0*/  @P1 LDC R0, c[0x0][0x450] ;  /* 0x00011400ff001b82 */ /* 0x000ee60000000800 */
        /* <DEDUP_REMOVED lines=11> */
[----:B0-----:R-:W0:Y:S02]  /*207a0*/  @P0 LDC.64 R4, c[0x0][0x9e8] ;  /* 0x00027a00ff040b82 */ /* 0x001e240000000a00 */
[----:B0-----:R-:W-:-:S05]  /*207b0*/  @P0 IMAD.HI.U32 R4, R2, R4, RZ ;  /* 0x0000000402040227 */ /* 0x001fca00078e00ff */
[----:B------:R-:W-:-:S04]  /*207c0*/  @P0 SHF.R.U32.HI R2, RZ, R5, R4 ;  /* 0x00000005ff020219 */ /* 0x000fc80000011604 */
[----:B------:R-:W-:Y:S01]  /*207d0*/  LOP3.LUT R2, RZ, R2, RZ, 0x33, !PT ;  /* 0x00000002ff027212 */ /* 0x000fe200078e33ff */
[----:B------:R-:W-:Y:S06]  /*207e0*/  BRA `(.L_x_11636) ;  /* 0x0000000000107947 */ /* 0x000fec0003800000 */
.L_x_11635:
[----:B------:R-:W-:-:S13]  /*207f0*/  ISETP.NE.AND P0, PT, R3, 0x1, PT ;  /* 0x000000010300780c */ /* 0x000fda0003f05270 */
[----:B0-----:R-:W0:Y:S02]  /*20800*/  @P0 LDC.64 R4, c[0x0][0x9e8] ;  /* 0x00027a00ff040b82 */ /* 0x001e240000000a00 */
[----:B0-----:R-:W-:-:S05]  /*20810*/  @P0 IMAD.HI.U32 R4, R2, R4, RZ ;  /* 0x0000000402040227 */ /* 0x001fca00078e00ff */
[----:B------:R-:W-:-:S07]  /*20820*/  @P0 SHF.R.U32.HI R2, RZ, R5, R4 ;  /* 0x00000005ff020219 */ /* 0x000fce0000011604 */
.L_x_11636:
[----:B------:R-:W-:Y:S05]  /*20830*/  BSYNC B0 ;  /* 0x0000000000007941 */ /* 0x000fea0003800000 */
.L_x_11634:
[----:B------:R-:W-:-:S05]  /*20840*/  IMAD R3, R2, R3, RZ ;  /* 0x0000000302037224 */ /* 0x000fca00078e02ff */
[----:B------:R-:W-:-:S07]  /*20850*/  VIMNMX R0, R0, R3, !PT ;  /* 0x0000000300007248 */ /* 0x000fce0007fe0100 */
.L_x_11633:
        /* <DEDUP_REMOVED lines=25> */
.L_x_11638:
        /* <DEDUP_REMOVED lines=10> */
[----:B0-----:R-:W-:Y:S02]  /*20a90*/  IMAD.U32 R5, RZ, RZ, UR7 ;  /* 0x00000007ff057e24 */ /* 0x001fe4000f8e00ff */
        /* <DEDUP_REMOVED lines=8> */
[----:B--2---:R-:W-:Y:S05]  /*20b20*/  CALL.ABS.NOINC R2 ;  /* 0x0000000002007343 */ /* 0x004fea0003c00000 */
.L_x_11641:
[----:B------:R-:W-:Y:S05]  /*20b30*/  BSYNC B6 ;  /* 0x0000000000067941 */ /* 0x000fea0003800000 */
.L_x_11640:
        /* <DEDUP_REMOVED lines=20> */
.L_x_11644:
        /* <DEDUP_REMOVED lines=15> */
.L_x_11643:
[----:B------:R-:W-:Y:S05]  /*20d70*/  BSYNC B6 ;  /* 0x0000000000067941 */ /* 0x000fea0003800000 */
.L_x_11642:
[----:B------:R-:W-:Y:S01]  /*20d80*/  ULDC.64 UR4, c[0x0][0x9f8] ;  /* 0x00027e0000047ab9 */ /* 0x000fe20000000a00 */
[----:B------:R-:W2:Y:S01]  /*20d90*/  LDL R20, [R1+0x24] ;  /* 0x0000240001147983 */ /* 0x000ea20000100800 */
[----:B------:R-:W-:-:S03]  /*20da0*/  ISETP.NE.U32.AND P0, PT, RZ, UR4, PT ;  /* 0x00000004ff007c0c */ /* 0x000fc6000bf05070 */
[----:B------:R-:W3:Y:S01]  /*20db0*/  LDL R17, [R1+0x2c] ;  /* 0x00002c0001117983 */ /* 0x000ee20000100800 */
[----:B------:R-:W-:Y:S01]  /*20dc0*/  ISETP.NE.AND.EX P0, PT, RZ, UR5, PT, P0 ;  /* 0x00000005ff007c0c */ /* 0x000fe2000bf05300 */
[----:B------:R-:W-:Y:S01]  /*20dd0*/  IMAD.MOV.U32 R8, RZ, RZ, R19 ;  /* 0x000000ffff087224 */ /* 0x000fe200078e0013 */
[----:B-1----:R-:W1:Y:S01]  /*20de0*/  LDC R7, c[0x0][0x430] ;  /* 0x00010c00ff077b82 */ /* 0x002e620000000800 */
[----:B------:R-:W4:Y:S01]  /*20df0*/  S2R R24, SR_TID.X ;  /* 0x0000000000187919 */ /* 0x000f220000002100 */
[----:B------:R-:W0:Y:S01]  /*20e00*/  S2R R21, SR_TID.X ;  /* 0x0000000000157919 */ /* 0x000e220000002100 */
[----:B------:R-:W-:Y:S01]  /*20e10*/  VIADD R26, R26, 0xffffffff ;  /* 0xffffffff1a1a7836 */ /* 0x000fe20000000000 */
[----:B------:R-:W-:-:S07]  /*20e20*/  ULDC UR4, c[0x0][0x2f4] ;  /* 0x0000bd0000047ab9 */ /* 0x000fce0000000800 */
[----:B------:R-:W4:Y:S02]  /*20e30*/  @P0 LDC.64 R2, c[0x0][0x9f8] ;  /* 0x00027e00ff020b82 */ /* 0x000f240000000a00 */
[----:B----4-:R-:W-:-:S05]  /*20e40*/  @P0 IMAD.WIDE R2, R19, 0x4, R2 ;  /* 0x0000000413020825 */ /* 0x010fca00078e0202 */
[----:B------:R4:W4:Y:S01]  /*20e50*/  @P0 LDG.E R8, desc[UR54][R2.64] ;  /* 0x0000003602080981 */ /* 0x000922000c1e1900 */
[----:B-1----:R-:W-:Y:S01]  /*20e60*/  ISETP.NE.AND P1, PT, R7, 0x1, PT ;  /* 0x000000010700780c */ /* 0x002fe20003f25270 */
[----:B------:R-:W-:Y:S01]  /*20e70*/  IMAD.SHL.U32 R24, R24, 0x20, RZ ;  /* 0x0000002018187824 */ /* 0x000fe200078e00ff */
[----:B0-----:R-:W-:Y:S01]  /*20e80*/  LOP3.LUT R21, R21, 0x7f, RZ, 0xc0, !PT ;  /* 0x0000007f15157812 */ /* 0x001fe200078ec0ff */
[----:B------:R-:W-:Y:S01]  /*20e90*/  IMAD.SHL.U32 R10, R26, 0x80, RZ ;  /* 0x000000801a0a7824 */ /* 0x000fe200078e00ff */
[----:B------:R-:W0:Y:S02]  /*20ea0*/  S2R R11, SR_TID.X ;  /* 0x00000000000b7919 */ /* 0x000e240000002100 */
[----:B------:R-:W-:Y:S02]  /*20eb0*/  SHF.R.U32.HI R21, RZ, 0x2, R21 ;  /* 0x00000002ff157819 */ /* 0x000fe40000011615 */
[----:B------:R-:W-:-:S04]  /*20ec0*/  LOP3.LUT R24, R24, 0x60, RZ, 0xc0, !PT ;  /* 0x0000006018187812 */ /* 0x000fc800078ec0ff */
[----:B------:R-:W-:Y:S01]  /*20ed0*/  LOP3.LUT R0, R10, R21, R24, 0xfe, !PT ;  /* 0x000000150a007212 */ /* 0x000fe200078efe18 */
[----:B------:R-:W1:Y:S08]  /*20ee0*/  @P1 LDC R4, c[0x0][0x434] ;  /* 0x00010d00ff041b82 */ /* 0x000e700000000800 */
[----:B------:R-:W4:Y:S01]  /*20ef0*/  @P1 LDC R5, c[0x0][0x438] ;  /* 0x00010e00ff051b82 */ /* 0x000f220000000800 */
[----:B------:R-:W-:Y:S01]  /*20f00*/  LOP3.LUT R22, R22, 0xfffffff7, RZ, 0xc0, !PT ;  /* 0xfffffff716167812 */ /* 0x000fe200078ec0ff */
[----:B0-----:R-:W-:-:S05]  /*20f10*/  IMAD.SHL.U32 R11, R11, 0x8, RZ ;  /* 0x000000080b0b7824 */ /* 0x001fca00078e00ff */
[----:B------:R-:W-:-:S04]  /*20f20*/  LOP3.LUT R11, R11, 0x18, RZ, 0xc0, !PT ;  /* 0x000000180b0b7812 */ /* 0x000fc800078ec0ff */
[----:B------:R-:W-:Y:S01]  /*20f30*/  LOP3.LUT R12, R11, 0x20, RZ, 0xfc, !PT ;  /* 0x000000200b0c7812 */ /* 0x000fe200078efcff */
[----:B------:R-:W-:Y:S01]  /*20f40*/  UMOV UR5, 0xffffffff ;  /* 0xffffffff00057882 */ /* 0x000fe20000000000 */
[C---:B--2---:R-:W-:Y:S01]  /*20f50*/  ISETP.GE.AND P0, PT, R0.reuse, R20, PT ;  /* 0x000000140000720c */ /* 0x044fe20003f06270 */
[----:B---3--:R-:W-:-:S04]  /*20f60*/  IMAD.IADD R0, R0, 0x1, R17 ;  /* 0x0000000100007824 */ /* 0x008fc800078e0211 */
[----:B-1----:R-:W-:-:S04]  /*20f70*/  @P1 IMAD.HI.U32 R4, R0, R4, RZ ;  /* 0x0000000400041227 */ /* 0x002fc800078e00ff */
[----:B------:R-:W-:-:S04]  /*20f80*/  IMAD.MOV.U32 R6, RZ, RZ, R0 ;  /* 0x000000ffff067224 */ /* 0x000fc800078e0000 */
[----:B----4-:R-:W0:Y:S01]  /*20f90*/  @!P0 LDC.64 R2, c[0x0][0x428] ;  /* 0x00010a00ff028b82 */ /* 0x010e220000000a00 */
[----:B------:R-:W-:-:S05]  /*20fa0*/  @P1 SHF.R.U32.HI R6, RZ, R5, R4 ;  /* 0x00000005ff061219 */ /* 0x000fca0000011604 */
[----:B------:R-:W-:-:S04]  /*20fb0*/  IMAD.MOV R4, RZ, RZ, -R6 ;  /* 0x000000ffff047224 */ /* 0x000fc800078e0a06 */
[----:B------:R-:W-:Y:S01]  /*20fc0*/  IMAD R4, R7, R4, R0 ;  /* 0x0000000407047224 */ /* 0x000fe200078e0200 */
[----:B------:R-:W-:Y:S02]  /*20fd0*/  @!P0 SHF.R.S32.HI R7, RZ, 0x1f, R6 ;  /* 0x0000001fff078819 */ /* 0x000fe40000011406 */
[----:B------:R-:W-:Y:S01]  /*20fe0*/  SHF.R.S32.HI R9, RZ, 0x1f, R8 ;  /* 0x0000001fff097819 */ /* 0x000fe20000011408 */
[CC--:B0-----:R-:W-:Y:S01]  /*20ff0*/  @!P0 IMAD.WIDE.U32 R6, R8.reuse, R2.reuse, R6 ;  /* 0x0000000208068225 */ /* 0x0c1fe200078e0006 */
[----:B------:R0:W-:Y:S03]  /*21000*/  STL [R1+0x10], R8 ;  /* 0x0000100801007387 */ /* 0x0001e60000100800 */
[----:B------:R-:W-:Y:S01]  /*21010*/  @!P0 IMAD R0, R9, R2, RZ ;  /* 0x0000000209008224 */ /* 0x000fe200078e02ff */
[----:B------:R1:W-:Y:S03]  /*21020*/  STL [R1+0x30], R9 ;  /* 0x0000300901007387 */ /* 0x0003e60000100800 */
[----:B------:R-:W-:-:S02]  /*21030*/  @!P0 IMAD R0, R8, R3, R0 ;  /* 0x0000000308008224 */ /* 0x000fc400078e0200 */
[----:B------:R-:W0:Y:S01]  /*21040*/  @!P0 LDC.64 R2, c[0x0][0x418] ;  /* 0x00010600ff028b82 */ /* 0x000e220000000a00 */
[----:B------:R-:W-:Y:S02]  /*21050*/  IMAD.U32 R5, RZ, RZ, UR38 ;  /* 0x00000026ff057e24 */ /* 0x000fe4000f8e00ff */
[----:B------:R-:W-:-:S03]  /*21060*/  @!P0 IMAD.IADD R0, R7, 0x1, R0 ;  /* 0x0000000107008824 */ /* 0x000fc600078e0200 */
[----:B------:R-:W-:Y:S02]  /*21070*/  ISETP.NE.AND P2, PT, R5, 0x3, PT ;  /* 0x000000030500780c */ /* 0x000fe40003f45270 */
[----:B0-----:R-:W-:Y:S01]  /*21080*/  @!P0 LEA R8, P1, R6, R2, 0x2 ;  /* 0x0000000206088211 */ /* 0x001fe200078210ff */
[----:B------:R-:W-:-:S03]  /*21090*/  IMAD.MOV.U32 R2, RZ, RZ, RZ ;  /* 0x000000ffff027224 */ /* 0x000fc600078e00ff */
[----:B-1----:R-:W-:-:S05]  /*210a0*/  @!P0 LEA.HI.X R9, R6, R3, R0, 0x2, P1 ;  /* 0x0000000306098211 */ /* 0x002fca00008f1400 */
[----:B------:R0:W5:Y:S01]  /*210b0*/  @!P0 LDG.E R2, desc[UR54][R8.64] ;  /* 0x0000003608028981 */ /* 0x000162000c1e1900 */
[C---:B------:R-:W-:Y:S02]  /*210c0*/  ISETP.GE.AND P0, PT, R11.reuse, UR4, PT ;  /* 0x000000040b007c0c */ /* 0x040fe4000bf06270 */
[----:B------:R-:W-:Y:S02]  /*210d0*/  @P2 LOP3.LUT R22, R22, 0x8, RZ, 0xfc, !PT ;  /* 0x0000000816162812 */ /* 0x000fe400078efcff */
[----:B------:R-:W-:Y:S02]  /*210e0*/  LOP3.LUT R11, R11, 0x40, RZ, 0xfc, !PT ;  /* 0x000000400b0b7812 */ /* 0x000fe400078efcff */
        /* <DEDUP_REMOVED lines=9> */
.L_x_11758:
[----:B------:R-:W-:-:S05]  /*21180*/  SHF.R.S32.HI R9, RZ, 0x1f, R18 ;  /* 0x0000001fff097819 */ /* 0x000fca0000011412 */
[----:B------:R0:W-:Y:S01]  /*21190*/  STL [R1+0xc], R9 ;  /* 0x00000c0901007387 */ /* 0x0001e20000100800 */
[----:B------:R-:W-:Y:S05]  /*211a0*/  @!P2 BRA `(.L_x_11646) ;  /* 0x000000000004a947 */ /* 0x000fea0003800000 */
[----:B------:R-:W-:Y:S01]  /*211b0*/  BPT.TRAP 0x1 ;  /* 0x000000040000795c */ /* 0x000fe20000300000 */
.L_x_11646:
        /* <DEDUP_REMOVED lines=26> */
.L_x_11759:
[----:B------:R-:W-:Y:S05]  /*21360*/  BSYNC B0 ;  /* 0x0000000000007941 */ /* 0x000fea0003800000 */
.L_x_11647:
[----:B------:R-:W2:Y:S01]  /*21370*/  LDL R7, [R1+0xc] ;  /* 0x00000c0001077983 */ /* 0x000ea20000100800 */
[----:B------:R-:W-:-:S03]  /*21380*/  ULDC.64 UR4, c[0x0][0x300] ;  /* 0x0000c00000047ab9 */ /* 0x000fc60000000a00 */
[----:B------:R-:W3:Y:S04]  /*21390*/  LDL R12, [R1+0x24] ;  /* 0x00002400010c7983 */ /* 0x000ee80000100800 */
[----:B------:R-:W4:Y:S01]  /*213a0*/  LDL R11, [R1+0x14] ;  /* 0x00001400010b7983 */ /* 0x000f220000100800 */
[----:B------:R-:W-:Y:S01]  /*213b0*/  IMAD R3, R3, UR4, RZ ;  /* 0x0000000403037c24 */ /* 0x000fe2000f8e02ff */
[----:B------:R-:W-:Y:S01]  /*213c0*/  LOP3.LUT P4, RZ, R22, 0x4, RZ, 0xc0, !PT ;  /* 0x0000000416ff7812 */ /* 0x000fe2000788c0ff */
[----:B------:R-:W5:Y:S02]  /*213d0*/  S2R R6, SR_TID.X ;  /* 0x0000000000067919 */ /* 0x000f640000002100 */
[----:B------:R-:W-:Y:S01]  /*213e0*/  IMAD R3, R4, UR5, R3 ;  /* 0x0000000504037c24 */ /* 0x000fe2000f8e0203 */
[----:B------:R-:W-:Y:S01]  /*213f0*/  LOP3.LUT P3, RZ, R22, 0x2, RZ, 0xc0, !PT ;  /* 0x0000000216ff7812 */ /* 0x000fe2000786c0ff */
[----:B-1----:R-:W-:Y:S01]  /*21400*/  IMAD.WIDE.U32 R4, R4, UR4, RZ ;  /* 0x0000000404047c25 */ /* 0x002fe2000f8e00ff */
[----:B0-----:R-:W0:Y:S01]  /*21410*/  S2R R9, SR_TID.X ;  /* 0x0000000000097919 */ /* 0x001e220000002100 */
[----:B------:R-:W-:Y:S01]  /*21420*/  ULDC.64 UR4, c[0x0][0x310] ;  /* 0x0000c40000047ab9 */ /* 0x000fe20000000a00 */
[----:B------:R-:W-:Y:S01]  /*21430*/  LOP3.LUT P2, RZ, R22, 0x1, RZ, 0xc0, !PT ;  /* 0x0000000116ff7812 */ /* 0x000fe2000784c0ff */
[----:B------:R-:W-:-:S02]  /*21440*/  IMAD.IADD R5, R5, 0x1, R3 ;  /* 0x0000000105057824 */ /* 0x000fc400078e0203 */
[----:B------:R-:W-:Y:S02]  /*21450*/  IMAD R8, R8, UR4, RZ ;  /* 0x0000000408087c24 */ /* 0x000fe4000f8e02ff */
[----:B------:R-:W-:-:S04]  /*21460*/  IMAD.WIDE.U32 R4, R2, UR4, R4 ;  /* 0x0000000402047c25 */ /* 0x000fc8000f8e0004 */
[----:B------:R-:W-:Y:S01]  /*21470*/  IMAD R2, R2, UR5, R8 ;  /* 0x0000000502027c24 */ /* 0x000fe2000f8e0208 */
[----:B------:R-:W-:-:S03]  /*21480*/  ULDC.64 UR4, c[0x0][0x308] ;  /* 0x0000c20000047ab9 */ /* 0x000fc60000000a00 */
[----:B------:R-:W-:Y:S02]  /*21490*/  IMAD.IADD R3, R5, 0x1, R2 ;  /* 0x0000000105037824 */ /* 0x000fe400078e0202 */
[----:B------:R-:W-:Y:S01]  /*214a0*/  IMAD.MOV.U32 R2, RZ, RZ, R4 ;  /* 0x000000ffff027224 */ /* 0x000fe200078e0004 */
[----:B-----5:R-:W-:-:S04]  /*214b0*/  LOP3.LUT R6, R6, 0x7f, RZ, 0xc0, !PT ;  /* 0x0000007f06067812 */ /* 0x020fc800078ec0ff */
[----:B------:R-:W-:Y:S01]  /*214c0*/  SHF.R.U32.HI R6, RZ, 0x2, R6 ;  /* 0x00000002ff067819 */ /* 0x000fe20000011606 */
[----:B0-----:R-:W-:-:S05]  /*214d0*/  IMAD.SHL.U32 R9, R9, 0x8, RZ ;  /* 0x0000000809097824 */ /* 0x001fca00078e00ff */
[----:B------:R-:W-:Y:S01]  /*214e0*/  LOP3.LUT R9, R9, 0x18, RZ, 0xc0, !PT ;  /* 0x0000001809097812 */ /* 0x000fe200078ec0ff */
[----:B--2---:R-:W-:-:S04]  /*214f0*/  IMAD R4, R7, UR4, RZ ;  /* 0x0000000407047c24 */ /* 0x004fc8000f8e02ff */
[----:B------:R-:W-:Y:S01]  /*21500*/  IMAD R7, R18, UR5, R4 ;  /* 0x0000000512077c24 */ /* 0x000fe2000f8e0204 */
[----:B---3--:R-:W-:Y:S01]  /*21510*/  IADD3 R6, -R6, R12, -R10 ;  /* 0x0000000c06067210 */ /* 0x008fe20007ffe90a */
[----:B------:R-:W-:Y:S01]  /*21520*/  IMAD.WIDE.U32 R4, R18, UR4, R2 ;  /* 0x0000000412047c25 */ /* 0x000fe2000f8e0002 */
[----:B------:R-:W-:-:S03]  /*21530*/  ULDC.64 UR4, c[0x0][0x2e8] ;  /* 0x0000ba0000047ab9 */ /* 0x000fc60000000a00 */
[----:B------:R-:W-:Y:S01]  /*21540*/  IMAD.IADD R7, R5, 0x1, R7 ;  /* 0x0000000105077824 */ /* 0x000fe200078e0207 */
[C---:B------:R-:W-:Y:S01]  /*21550*/  LEA R2, P0, R4.reuse, UR4, 0x1 ;  /* 0x0000000404027c11 */ /* 0x040fe2000f8008ff */
[----:B------:R-:W-:Y:S01]  /*21560*/  UMOV UR4, 0xffffffff ;  /* 0xffffffff00047882 */ /* 0x000fe20000000000 */
[----:B----4-:R-:W-:Y:S02]  /*21570*/  IMAD R8, R25, 0x3000, R11 ;  /* 0x0000300019087824 */ /* 0x010fe400078e020b */
[----:B------:R-:W-:Y:S02]  /*21580*/  LEA.HI.X R7, R4, UR5, R7, 0x1, P0 ;  /* 0x0000000504077c11 */ /* 0x000fe400080f0c07 */
[----:B------:R-:W-:Y:S01]  /*21590*/  ISETP.GE.AND P0, PT, R6, 0x1, PT ;  /* 0x000000010600780c */ /* 0x000fe20003f06270 */
[----:B------:R-:W-:-:S12]  /*215a0*/  BRA.DIV UR4, `(.L_x_11649) ;  /* 0x0000004a04887947 */ /* 0x000fd8000b800000 */
[----:B------:R-:W0:Y:S04]  /*215b0*/  SHFL.IDX PT, R3, R2, RZ, 0x1c1f ;  /* 0x001c1fff02037589 */ /* 0x000e2800000e0000 */
[----:B------:R-:W1:Y:S01]  /*215c0*/  SHFL.IDX PT, R4, R7, RZ, 0x1c1f ;  /* 0x001c1fff07047589 */ /* 0x000e6200000e0000 */
[----:B0-----:R-:W-:Y:S01]  /*215d0*/  @P0 LEA R5, P1, R9, R3, 0x1 ;  /* 0x0000000309050211 */ /* 0x001fe200078208ff */
[----:B------:R-:W-:-:S04]  /*215e0*/  @P0 IMAD R3, R8, 0x2, R23 ;  /* 0x0000000208030824 */ /* 0x000fc800078e0217 */
        /* <DEDUP_REMOVED lines=11> */
[----:B0-----:R-:W-:Y:S01]  /*216a0*/  @P1 LEA R5, P0, R9, R3, 0x1 ;  /* 0x0000000309051211 */ /* 0x001fe200078008ff */
[----:B------:R-:W-:-:S04]  /*216b0*/  @P1 IMAD R3, R8, 0x2, R23 ;  /* 0x0000000208031824 */ /* 0x000fc800078e0217 */
        /* <DEDUP_REMOVED lines=12> */
[----:B0-----:R-:W-:Y:S01]  /*21780*/  @P1 LEA R5, P0, R9, R3, 0x1 ;  /* 0x0000000309051211 */ /* 0x001fe200078008ff */
[----:B------:R-:W-:-:S04]  /*21790*/  @P1 IMAD R3, R8, 0x2, R23 ;  /* 0x0000000208031824 */ /* 0x000fc800078e0217 */
[----:B-1----:R-:W-:-:S05]  /*217a0*/  @P1 IMAD.X R4, RZ, RZ, R4, P0 ;  /* 0x000000ffff041224 */ /* 0x002fca00000e0604 */
[----:B------:R-:W-:-:S04]  /*217b0*/  @P1 LOP3.LUT R5, R5, R4, RZ, 0x3c, !PT ;  /* 0x0000000405051212 */ /* 0x000fc800078e3cff */
[----:B------:R-:W-:-:S04]  /*217c0*/  @P1 LOP3.LUT R4, R5, R4, RZ, 0x3c, !PT ;  /* 0x0000000405041212 */ /* 0x000fc800078e3cff */
[----:B------:R-:W-:-:S05]  /*217d0*/  @P1 LOP3.LUT R5, R5, R4, RZ, 0x3c, !PT ;  /* 0x0000000405051212 */ /* 0x000fca00078e3cff */
[----:B------:R0:W-:Y:S04]  /*217e0*/  @P1 LDGSTS.E.BYPASS.LTC128B.128 [R3+0x16400], desc[UR54][R4.64], !P4 ;  /* 0x1640000004031fae */ /* 0x0001e8000e101d76 */
[----:B------:R0:W-:Y:S04]  /*217f0*/  @P1 LDGSTS.E.BYPASS.LTC128B.128 [R3+0x18400], desc[UR54][R4.64+0x40], !P3 ;  /* 0x1840004004031fae */ /* 0x0001e8000d901d76 */
[----:B--23--:R0:W-:Y:S02]  /*21800*/  @P1 LDGSTS.E.BYPASS.LTC128B.128 [R3+0x1a400], desc[UR54][R4.64+0x80], !P2 ;  /* 0x1a40008004031fae */ /* 0x00c1e4000d101d76 */
.L_x_11769:
[----:B------:R-:W-:-:S13]  /*21810*/  ISETP.GE.AND P0, PT, R6, 0x61, PT ;  /* 0x000000610600780c */ /* 0x000fda0003f06270 */
[----:B------:R-:W-:Y:S01]  /*21820*/  @P0 LEA R2, P1, R9, R2, 0x1 ;  /* 0x0000000209020211 */ /* 0x000fe200078208ff */
[----:B------:R-:W-:-:S04]  /*21830*/  @P0 IMAD R8, R8, 0x2, R23 ;  /* 0x0000000208080824 */ /* 0x000fc800078e0217 */
[----:B01----:R-:W-:-:S05]  /*21840*/  @P0 IMAD.X R3, RZ, RZ, R7, P1 ;  /* 0x000000ffff030224 */ /* 0x003fca00008e0607 */
        /* <DEDUP_REMOVED lines=8> */
.L_x_11650:
        /* <DEDUP_REMOVED lines=11> */
.L_x_11651:
[----:B------:R0:W5:Y:S01]  /*21980*/  LDL.LU R3, [R1+0x8] ;  /* 0x0000080001037983 */ /* 0x0001620000300800 */
[----:B------:R0:W-:Y:S02]  /*21990*/  SYNCS.ARRIVE.TRANS64.A1T0 RZ, [R0+URZ+0x2d830], RZ ;  /* 0x02d830ff00ff79a7 */ /* 0x0001e4000810003f */
        /* <DEDUP_REMOVED lines=8> */
[----:B------:R-:W-:Y:S01]  /*21a20*/  BSSY B6, `(.L_x_11652) ;  /* 0x000001e000067945 */ /* 0x000fe20003800000 */
[----:B-----5:R-:W-:Y:S01]  /*21a30*/  SHF.R.S32.HI R2, RZ, 0x1f, R3 ;  /* 0x0000001fff027819 */ /* 0x020fe20000011403 */
[----:B------:R-:W-:-:S04]  /*21a40*/  IMAD.WIDE.U32 R4, R3, UR4, RZ ;  /* 0x0000000403047c25 */ /* 0x000fc8000f8e00ff */
[----:B------:R-:W-:Y:S01]  /*21a50*/  IMAD R2, R2, UR4, RZ ;  /* 0x0000000402027c24 */ /* 0x000fe2000f8e02ff */
[----:B------:R0:W-:Y:S03]  /*21a60*/  STL.64 [R1+0x38], R4 ;  /* 0x0000380401007387 */ /* 0x0001e60000100a00 */
[----:B------:R-:W-:Y:S01]  /*21a70*/  IMAD R0, R3, UR5, R2 ;  /* 0x0000000503007c24 */ /* 0x000fe2000f8e0202 */
[----:B------:R-:W-:-:S03]  /*21a80*/  SHF.R.S32.HI R2, RZ, 0x1f, R19 ;  /* 0x0000001fff027819 */ /* 0x000fc60000011413 */
[----:B------:R-:W-:Y:S01]  /*21a90*/  IMAD.IADD R3, R5, 0x1, R0 ;  /* 0x0000000105037824 */ /* 0x000fe200078e0200 */
[----:B------:R-:W-:Y:S02]  /*21aa0*/  SEL R0, R19, RZ, !P0 ;  /* 0x000000ff13007207 */ /* 0x000fe40004000000 */
[----:B------:R-:W-:Y:S02]  /*21ab0*/  SEL R2, R2, RZ, !P0 ;  /* 0x000000ff02027207 */ /* 0x000fe40004000000 */
        /* <DEDUP_REMOVED lines=20> */
.L_x_11653:
[----:B------:R-:W-:Y:S05]  /*21c00*/  BSYNC B6 ;  /* 0x0000000000067941 */ /* 0x000fea0003800000 */
.L_x_11652:
[----:B0-----:R-:W2:Y:S01]  /*21c10*/  LDL.LU R0, [R1+0x48] ;  /* 0x0000480001007983 */ /* 0x001ea20000300800 */
[----:B------:R-:W0:Y:S01]  /*21c20*/  LDC R9, c[0x0][0x448] ;  /* 0x00011200ff097b82 */ /* 0x000e220000000800 */
[----:B------:R-:W-:Y:S01]  /*21c30*/  ULDC.64 UR4, c[0x0][0x2d8] ;  /* 0x0000b60000047ab9 */ /* 0x000fe20000000a00 */
[----:B------:R-:W-:Y:S01]  /*21c40*/  ULDC.64 UR6, c[0x0][0x2c8] ;  /* 0x0000b20000067ab9 */ /* 0x000fe20000000a00 */
[----:B------:R-:W3:Y:S01]  /*21c50*/  LDL.LU R21, [R1+0x40] ;  /* 0x0000400001157983 */ /* 0x000ee20000300800 */
[----:B------:R-:W-:-:S03]  /*21c60*/  ULDC.64 UR8, c[0x0][0x280] ;  /* 0x0000a00000087ab9 */ /* 0x000fc60000000a00 */
[----:B------:R-:W3:Y:S04]  /*21c70*/  LDL.LU.64 R2, [R1+0x38] ;  /* 0x0000380001027983 */ /* 0x000ee80000300a00 */
[----:B------:R-:W4:Y:S04]  /*21c80*/  LDL R20, [R1+0xc] ;  /* 0x00000c0001147983 */ /* 0x000f280000100800 */
[----:B------:R-:W5:Y:S01]  /*21c90*/  LDL.LU R4, [R1+0x8] ;  /* 0x0000080001047983 */ /* 0x000f620000300800 */
[----:B0-----:R-:W-:-:S13]  /*21ca0*/  ISETP.NE.AND P1, PT, R9, 0x1, PT ;  /* 0x000000010900780c */ /* 0x001fda0003f25270 */
[----:B------:R-:W0:Y:S08]  /*21cb0*/  @P1 LDC R6, c[0x0][0x450] ;  /* 0x00011400ff061b82 */ /* 0x000e300000000800 */
[----:B------:R-:W1:Y:S01]  /*21cc0*/  @P1 LDC R8, c[0x0][0x450] ;  /* 0x00011400ff081b82 */ /* 0x000e620000000800 */
[----:B------:R-:W0:Y:S02]  /*21cd0*/  S2R R11, SR_TID.X ;  /* 0x00000000000b7919 */ /* 0x000e240000002100 */
[----:B0-----:R-:W-:-:S05]  /*21ce0*/  IMAD.SHL.U32 R10, R11, 0x8, RZ ;  /* 0x000000080b0a7824 */ /* 0x001fca00078e00ff */
[----:B------:R-:W-:Y:S01]  /*21cf0*/  LOP3.LUT R10, R10, 0x18, RZ, 0xc0, !PT ;  /* 0x000000180a0a7812 */ /* 0x000fe200078ec0ff */
[----:B--2---:R-:W-:Y:S02]  /*21d00*/  IMAD.MOV.U32 R5, RZ, RZ, R0 ;  /* 0x000000ffff057224 */ /* 0x004fe400078e0000 */
[----:B---3--:R-:W-:Y:S02]  /*21d10*/  IMAD.MOV.U32 R3, RZ, RZ, R21 ;  /* 0x000000ffff037224 */ /* 0x008fe400078e0015 */
[----:B------:R-:W0:Y:S01]  /*21d20*/  S2R R21, SR_TID.X ;  /* 0x0000000000157919 */ /* 0x000e220000002100 */
[----:B----4-:R-:W-:Y:S02]  /*21d30*/  IMAD R0, R20, UR4, RZ ;  /* 0x0000000414007c24 */ /* 0x010fe4000f8e02ff */
[----:B------:R-:W2:Y:S01]  /*21d40*/  S2R R20, SR_TID.X ;  /* 0x0000000000147919 */ /* 0x000ea20000002100 */
[----:B------:R-:W-:-:S04]  /*21d50*/  IMAD.WIDE.U32 R2, R18, UR4, R2 ;  /* 0x0000000412027c25 */ /* 0x000fc8000f8e0002 */
[----:B------:R-:W-:Y:S01]  /*21d60*/  IMAD R0, R18, UR5, R0 ;  /* 0x0000000512007c24 */ /* 0x000fe2000f8e0200 */
[----:B------:R-:W-:-:S03]  /*21d70*/  ULDC.64 UR4, c[0x0][0x2e0] ;  /* 0x0000b80000047ab9 */ /* 0x000fc60000000a00 */
[----:B------:R-:W-:Y:S02]  /*21d80*/  IMAD.IADD R3, R3, 0x1, R0 ;  /* 0x0000000103037824 */ /* 0x000fe400078e0200 */
[----:B------:R-:W-:Y:S02]  /*21d90*/  IMAD R0, R5, UR4, RZ ;  /* 0x0000000405007c24 */ /* 0x000fe4000f8e02ff */
[----:B------:R-:W3:Y:S01]  /*21da0*/  @P1 LDC R5, c[0x0][0x44c] ;  /* 0x00011300ff051b82 */ /* 0x000ee20000000800 */
[----:B-----5:R-:W-:-:S04]  /*21db0*/  IMAD.WIDE.U32 R2, R4, UR4, R2 ;  /* 0x0000000404027c25 */ /* 0x020fc8000f8e0002 */
[----:B------:R-:W-:Y:S01]  /*21dc0*/  IMAD R0, R4, UR5, R0 ;  /* 0x0000000504007c24 */ /* 0x000fe2000f8e0200 */
[----:B------:R-:W-:Y:S01]  /*21dd0*/  ULDC.64 UR4, c[0x0][0x2d0] ;  /* 0x0000b40000047ab9 */ /* 0x000fe20000000a00 */
[----:B0-----:R-:W-:Y:S01]  /*21de0*/  IMAD.SHL.U32 R21, R21, 0x20, RZ ;  /* 0x0000002015157824 */ /* 0x001fe200078e00ff */
[----:B--2---:R-:W-:-:S04]  /*21df0*/  LOP3.LUT R20, R20, 0x7f, RZ, 0xc0, !PT ;  /* 0x0000007f14147812 */ /* 0x004fc800078ec0ff */
[----:B------:R-:W-:Y:S02]  /*21e00*/  LOP3.LUT R21, R21, 0x60, RZ, 0xc0, !PT ;  /* 0x0000006015157812 */ /* 0x000fe400078ec0ff */
[----:B------:R-:W-:-:S04]  /*21e10*/  SHF.R.U32.HI R20, RZ, 0x2, R20 ;  /* 0x00000002ff147819 */ /* 0x000fc80000011614 */
[----:B------:R-:W-:Y:S01]  /*21e20*/  LOP3.LUT R20, R20, R21, RZ, 0xfc, !PT ;  /* 0x0000001514147212 */ /* 0x000fe200078efcff */
[----:B------:R-:W-:-:S04]  /*21e30*/  IMAD.IADD R3, R3, 0x1, R0 ;  /* 0x0000000103037824 */ /* 0x000fc800078e0200 */
[----:B------:R-:W-:-:S04]  /*21e40*/  IMAD.IADD R0, R20, 0x1, R28 ;  /* 0x0000000114007824 */ /* 0x000fc800078e021c */
[----:B---3--:R-:W-:-:S04]  /*21e50*/  @P1 IMAD.HI.U32 R5, R0, R5, RZ ;  /* 0x0000000500051227 */ /* 0x008fc800078e00ff */
[----:B------:R-:W-:Y:S01]  /*21e60*/  IMAD.MOV.U32 R4, RZ, RZ, R0 ;  /* 0x000000ffff047224 */ /* 0x000fe200078e0000 */
[----:B------:R-:W-:-:S04]  /*21e70*/  @P1 SHF.R.U32.HI R4, RZ, R6, R5 ;  /* 0x00000006ff041219 */ /* 0x000fc80000011605 */
        /* <DEDUP_REMOVED lines=11> */
[----:B------:R-:W0:Y:S02]  /*21f30*/  @P1 LDC R7, c[0x0][0x44c] ;  /* 0x00011300ff071b82 */ /* 0x000e240000000800 */
[----:B------:R-:W-:Y:S01]  /*21f40*/  IMAD.IADD R6, R5, 0x1, R6 ;  /* 0x0000000105067824 */ /* 0x000fe200078e0206 */
[----:B------:R-:W-:-:S04]  /*21f50*/  LEA R5, P0, R4, UR8, 0x1 ;  /* 0x0000000804057c11 */ /* 0x000fc8000f8008ff */
[----:B------:R-:W-:Y:S01]  /*21f60*/  LEA.HI.X R4, R4, UR9, R6, 0x1, P0 ;  /* 0x0000000904047c11 */ /* 0x000fe200080f0c06 */
[----:B------:R-:W-:-:S04]  /*21f70*/  VIADD R6, R0, 0x80 ;  /* 0x0000008000067836 */ /* 0x000fc80000000000 */
[----:B------:R-:W-:Y:S02]  /*21f80*/  IMAD.MOV.U32 R0, RZ, RZ, R6 ;  /* 0x000000ffff007224 */ /* 0x000fe400078e0006 */
[----:B0-----:R-:W-:-:S05]  /*21f90*/  @P1 IMAD.HI.U32 R7, R6, R7, RZ ;  /* 0x0000000706071227 */ /* 0x001fca00078e00ff */
[----:B-1----:R-:W-:-:S05]  /*21fa0*/  @P1 SHF.R.U32.HI R0, RZ, R8, R7 ;  /* 0x00000008ff001219 */ /* 0x002fca0000011607 */
[----:B------:R-:W-:-:S04]  /*21fb0*/  IMAD.MOV R7, RZ, RZ, -R0 ;  /* 0x000000ffff077224 */ /* 0x000fc800078e0a00 */
[----:B------:R-:W-:Y:S01]  /*21fc0*/  IMAD R6, R9, R7, R6 ;  /* 0x0000000709067224 */ /* 0x000fe200078e0206 */
[----:B------:R-:W-:Y:S01]  /*21fd0*/  SHF.R.S32.HI R7, RZ, 0x1f, R0 ;  /* 0x0000001fff077819 */ /* 0x000fe20000011400 */
[----:B------:R-:W-:-:S04]  /*21fe0*/  IMAD.WIDE.U32 R2, R0, UR4, R2 ;  /* 0x0000000400027c25 */ /* 0x000fc8000f8e0002 */
[----:B------:R-:W-:Y:S02]  /*21ff0*/  IMAD R7, R7, UR4, RZ ;  /* 0x0000000407077c24 */ /* 0x000fe4000f8e02ff */
[C---:B------:R-:W-:Y:S01]  /*22000*/  IMAD.SHL.U32 R21, R11.reuse, 0x8, RZ ;  /* 0x000000080b157824 */ /* 0x040fe200078e00ff */
[----:B------:R-:W-:Y:S01]  /*22010*/  LOP3.LUT R20, R11, 0x7f, RZ, 0xc0, !PT ;  /* 0x0000007f0b147812 */ /* 0x000fe200078ec0ff */
[----:B------:R-:W-:Y:S01]  /*22020*/  IMAD R0, R0, UR5, R7 ;  /* 0x0000000500007c24 */ /* 0x000fe2000f8e0207 */
[----:B------:R-:W-:-:S03]  /*22030*/  ULDC UR4, c[0x0][0x2b8] ;  /* 0x0000ae0000047ab9 */ /* 0x000fc60000000800 */
[----:B------:R-:W-:Y:S01]  /*22040*/  IMAD.IADD R3, R3, 0x1, R0 ;  /* 0x0000000103037824 */ /* 0x000fe200078e0200 */
[----:B------:R-:W-:-:S05]  /*22050*/  SHF.R.S32.HI R0, RZ, 0x1f, R6 ;  /* 0x0000001fff007819 */ /* 0x000fca0000011406 */
[----:B------:R-:W-:Y:S02]  /*22060*/  IMAD R0, R0, UR6, RZ ;  /* 0x0000000600007c24 */ /* 0x000fe4000f8e02ff */
[----:B------:R-:W-:Y:S01]  /*22070*/  IMAD.WIDE.U32 R2, R6, UR6, R2 ;  /* 0x0000000606027c25 */ /* 0x000fe2000f8e0002 */
[----:B------:R-:W-:-:S03]  /*22080*/  LOP3.LUT R21, R21, 0x18, RZ, 0xc0, !PT ;  /* 0x0000001815157812 */ /* 0x000fc600078ec0ff */
[----:B------:R-:W-:Y:S01]  /*22090*/  IMAD R6, R6, UR7, R0 ;  /* 0x0000000706067c24 */ /* 0x000fe2000f8e0200 */
[----:B------:R-:W-:-:S03]  /*220a0*/  LEA R7, P0, R2, UR8, 0x1 ;  /* 0x0000000802077c11 */ /* 0x000fc6000f8008ff */
[----:B------:R-:W-:Y:S01]  /*220b0*/  IMAD.IADD R6, R3, 0x1, R6 ;  /* 0x0000000103067824 */ /* 0x000fe200078e0206 */
[C---:B------:R-:W-:Y:S02]  /*220c0*/  LOP3.LUT R12, R21.reuse, 0x20, RZ, 0xfc, !PT ;  /* 0x00000020150c7812 */ /* 0x040fe400078efcff */
[----:B------:R-:W-:Y:S01]  /*220d0*/  LOP3.LUT R11, R21, 0x40, RZ, 0xfc, !PT ;  /* 0x00000040150b7812 */ /* 0x000fe200078efcff */
[----:B------:R-:W-:Y:S01]  /*220e0*/  UMOV UR5, 0xffffffff ;  /* 0xffffffff00057882 */ /* 0x000fe20000000000 */
[----:B------:R-:W-:Y:S02]  /*220f0*/  LEA.HI.X R6, R2, UR9, R6, 0x1, P0 ;  /* 0x0000000902067c11 */ /* 0x000fe400080f0c06 */
[----:B------:R-:W-:Y:S02]  /*22100*/  ISETP.GE.AND P0, PT, R10, UR4, PT ;  /* 0x000000040a007c0c */ /* 0x000fe4000bf06270 */
[----:B------:R-:W-:Y:S02]  /*22110*/  ISETP.GE.AND P1, PT, R12, UR4, PT ;  /* 0x000000040c007c0c */ /* 0x000fe4000bf26270 */
[----:B------:R-:W-:-:S02]  /*22120*/  ISETP.GE.AND P2, PT, R11, UR4, PT ;  /* 0x000000040b007c0c */ /* 0x000fc4000bf46270 */
[----:B------:R-:W-:Y:S01]  /*22130*/  SHF.R.U32.HI R20, RZ, 0x2, R20 ;  /* 0x00000002ff147819 */ /* 0x000fe20000011614 */
[----:B------:R-:W-:Y:S10]  /*22140*/  BRA.DIV UR5, `(.L_x_11654) ;  /* 0x0000004605087947 */ /* 0x000ff4000b800000 */
[----:B------:R-:W2:Y:S01]  /*22150*/  LDL R11, [R1+0x34] ;  /* 0x00003400010b7983 */ /* 0x000ea20000100800 */
[----:B------:R-:W-:Y:S02]  /*22160*/  IMAD R0, R29, R9, RZ ;  /* 0x000000091d007224 */ /* 0x000fe400078e02ff */
[----:B------:R-:W-:Y:S01]  /*22170*/  IMAD.IADD R28, R20, 0x1, R28 ;  /* 0x00000001141c7824 */ /* 0x000fe200078e021c */
[----:B------:R-:W0:Y:S04]  /*22180*/  SHFL.IDX PT, R3, R5, RZ, 0x1c1f ;  /* 0x001c1fff05037589 */ /* 0x000e2800000e0000 */
[----:B------:R-:W1:Y:S01]  /*22190*/  SHFL.IDX PT, R2, R4, RZ, 0x1c1f ;  /* 0x001c1fff04027589 */ /* 0x000e6200000e0000 */
[----:B------:R-:W-:-:S03]  /*221a0*/  ISETP.GE.AND P3, PT, R28, R0, PT ;  /* 0x000000001c00720c */ /* 0x000fc60003f66270 */
[----:B------:R-:W-:Y:S10]  /*221b0*/  SHFL.IDX PT, R8, R4, 0x1, 0x1c1f ;  /* 0x003c1f0004087f89 */ /* 0x000ff400000e0000 */
[----:B0-----:R-:W-:-:S05]  /*221c0*/  @!P3 LEA R3, P4, R10, R3, 0x1 ;  /* 0x000000030a03b211 */ /* 0x001fca00078808ff */
[----:B-1----:R-:W-:-:S05]  /*221d0*/  @!P3 IMAD.X R2, RZ, RZ, R2, P4 ;  /* 0x000000ffff02b224 */ /* 0x002fca00020e0602 */
[----:B------:R-:W-:-:S04]  /*221e0*/  @!P3 LOP3.LUT R3, R3, R2, RZ, 0x3c, !PT ;  /* 0x000000020303b212 */ /* 0x000fc800078e3cff */
[----:B------:R-:W-:-:S04]  /*221f0*/  @!P3 LOP3.LUT R2, R3, R2, RZ, 0x3c, !PT ;  /* 0x000000020302b212 */ /* 0x000fc800078e3cff */
[----:B------:R-:W-:-:S05]  /*22200*/  @!P3 LOP3.LUT R3, R3, R2, RZ, 0x3c, !PT ;  /* 0x000000020303b212 */ /* 0x000fca00078e3cff */
[----:B--2---:R-:W-:Y:S04]  /*22210*/  @!P3 LDGSTS.E.BYPASS.LTC128B.128 [R11+0xc400], desc[UR54][R2.64], !P0 ;  /* 0x0c400000020bbfae */ /* 0x004fe8000c101d76 */
[----:B------:R-:W-:Y:S04]  /*22220*/  @!P3 LDGSTS.E.BYPASS.LTC128B.128 [R11+0xf400], desc[UR54][R2.64+0x40], !P1 ;  /* 0x0f400040020bbfae */ /* 0x000fe8000c901d76 */
[----:B------:R0:W-:Y:S02]  /*22230*/  @!P3 LDGSTS.E.BYPASS.LTC128B.128 [R11+0x12400], desc[UR54][R2.64+0x80], !P2 ;  /* 0x12400080020bbfae */ /* 0x0001e4000d101d76 */
[----:B0-----:R-:W-:-:S05]  /*22240*/  VIADD R2, R28, 0x20 ;  /* 0x000000201c027836 */ /* 0x001fca0000000000 */
[----:B------:R-:W-:Y:S02]  /*22250*/  ISETP.GE.AND P3, PT, R2, R0, PT ;  /* 0x000000000200720c */ /* 0x000fe40003f66270 */
[----:B------:R-:W0:Y:S11]  /*22260*/  SHFL.IDX PT, R2, R5, 0x1, 0x1c1f ;  /* 0x003c1f0005027f89 */ /* 0x000e3600000e0000 */
[----:B0-----:R-:W-:-:S05]  /*22270*/  @!P3 LEA R3, P4, R10, R2, 0x1 ;  /* 0x000000020a03b211 */ /* 0x001fca00078808ff */
[----:B------:R-:W-:Y:S02]  /*22280*/  @!P3 IMAD.X R2, RZ, RZ, R8, P4 ;  /* 0x000000ffff02b224 */ /* 0x000fe400020e0608 */
[----:B------:R-:W-:Y:S03]  /*22290*/  SHFL.IDX PT, R8, R4, 0x2, 0x1c1f ;  /* 0x005c1f0004087f89 */ /* 0x000fe600000e0000 */
[-C--:B------:R-:W-:Y:S01]  /*222a0*/  @!P3 LOP3.LUT R3, R3, R2.reuse, RZ, 0x3c, !PT ;  /* 0x000000020303b212 */ /* 0x080fe200078e3cff */
[----:B------:R-:W-:Y:S03]  /*222b0*/  SHFL.IDX PT, R4, R4, 0x3, 0x1c1f ;  /* 0x007c1f0004047f89 */ /* 0x000fe600000e0000 */
[----:B------:R-:W-:-:S04]  /*222c0*/  @!P3 LOP3.LUT R2, R3, R2, RZ, 0x3c, !PT ;  /* 0x000000020302b212 */ /* 0x000fc800078e3cff */
[----:B------:R-:W-:-:S05]  /*222d0*/  @!P3 LOP3.LUT R3, R3, R2, RZ, 0x3c, !PT ;  /* 0x000000020303b212 */ /* 0x000fca00078e3cff */
[----:B------:R-:W-:Y:S04]  /*222e0*/  @!P3 LDGSTS.E.BYPASS.LTC128B.128 [R11+0xcc00], desc[UR54][R2.64], !P0 ;  /* 0x0cc00000020bbfae */ /* 0x000fe8000c101d76 */
[----:B------:R-:W-:Y:S04]  /*222f0*/  @!P3 LDGSTS.E.BYPASS.LTC128B.128 [R11+0xfc00], desc[UR54][R2.64+0x40], !P1 ;  /* 0x0fc00040020bbfae */ /* 0x000fe8000c901d76 */
[----:B------:R0:W-:Y:S02]  /*22300*/  @!P3 LDGSTS.E.BYPASS.LTC128B.128 [R11+0x12c00], desc[UR54][R2.64+0x80], !P2 ;  /* 0x12c00080020bbfae */ /* 0x0001e4000d101d76 */
[----:B0-----:R-:W-:-:S05]  /*22310*/  VIADD R2, R28, 0x40 ;  /* 0x000000401c027836 */ /* 0x001fca0000000000 */
[----:B------:R-:W-:Y:S02]  /*22320*/  ISETP.GE.AND P3, PT, R2, R0, PT ;  /* 0x000000000200720c */ /* 0x000fe40003f66270 */
[----:B------:R-:W0:Y:S04]  /*22330*/  SHFL.IDX PT, R2, R5, 0x2, 0x1c1f ;  /* 0x005c1f0005027f89 */ /* 0x000e2800000e0000 */
[----:B------:R-:W1:Y:S07]  /*22340*/  SHFL.IDX PT, R5, R5, 0x3, 0x1c1f ;  /* 0x007c1f0005057f89 */ /* 0x000e6e00000e0000 */
[----:B0-----:R-:W-:-:S05]  /*22350*/  @!P3 LEA R3, P4, R10, R2, 0x1 ;  /* 0x000000020a03b211 */ /* 0x001fca00078808ff */
[----:B------:R-:W-:-:S05]  /*22360*/  @!P3 IMAD.X R2, RZ, RZ, R8, P4 ;  /* 0x000000ffff02b224 */ /* 0x000fca00020e0608 */
        /* <DEDUP_REMOVED lines=8> */
[----:B-1----:R-:W-:-:S05]  /*223f0*/  @!P3 LEA R2, P4, R10, R5, 0x1 ;  /* 0x000000050a02b211 */ /* 0x002fca00078808ff */
[----:B------:R-:W-:Y:S02]  /*22400*/  @!P3 IMAD.X R3, RZ, RZ, R4, P4 ;  /* 0x000000ffff03b224 */ /* 0x000fe400020e0604 */
[----:B------:R-:W-:Y:S04]  /*22410*/  SHFL.IDX PT, R4, R6, RZ, 0x1c1f ;  /* 0x001c1fff06047589 */ /* 0x000fe800000e0000 */
[----:B------:R-:W-:Y:S04]  /*22420*/  @!P3 LDGSTS.E.BYPASS.LTC128B.128 [R11+0xdc00], desc[UR54][R2.64], !P0 ;  /* 0x0dc00000020bbfae */ /* 0x000fe8000c101d76 */
[----:B------:R-:W-:Y:S04]  /*22430*/  @!P3 LDGSTS.E.BYPASS.LTC128B.128 [R11+0x10c00], desc[UR54][R2.64+0x40], !P1 ;  /* 0x10c00040020bbfae */ /* 0x000fe8000c901d76 */
[----:B------:R0:W-:Y:S04]  /*22440*/  @!P3 LDGSTS.E.BYPASS.LTC128B.128 [R11+0x13c00], desc[UR54][R2.64+0x80], !P2 ;  /* 0x13c00080020bbfae */ /* 0x0001e8000d101d76 */
[----:B------:R-:W-:Y:S04]  /*22450*/  SHFL.IDX PT, R6, R6, 0x1, 0x1c1f ;  /* 0x003c1f0006067f89 */ /* 0x000fe800000e0000 */
[----:B0-----:R-:W0:Y:S01]  /*22460*/  SHFL.IDX PT, R2, R7, RZ, 0x1c1f ;  /* 0x001c1fff07027589 */ /* 0x001e2200000e0000 */
[----:B------:R-:W-:-:S05]  /*22470*/  VIADD R3, R28, 0x80 ;  /* 0x000000801c037836 */ /* 0x000fca0000000000 */
[----:B------:R-:W-:-:S13]  /*22480*/  ISETP.GE.AND P3, PT, R3, R0, PT ;  /* 0x000000000300720c */ /* 0x000fda0003f66270 */
[----:B0-----:R-:W-:-:S05]  /*22490*/  @!P3 LEA R2, P4, R10, R2, 0x1 ;  /* 0x000000020a02b211 */ /* 0x001fca00078808ff */
[----:B------:R-:W-:-:S05]  /*224a0*/  @!P3 IMAD.X R3, RZ, RZ, R4, P4 ;  /* 0x000000ffff03b224 */ /* 0x000fca00020e0604 */
[----:B------:R-:W-:Y:S04]  /*224b0*/  @!P3 LDGSTS.E.BYPASS.LTC128B.128 [R11+0xe400], desc[UR54][R2.64], !P0 ;  /* 0x0e400000020bbfae */ /* 0x000fe8000c101d76 */
[----:B------:R-:W-:Y:S04]  /*224c0*/  @!P3 LDGSTS.E.BYPASS.LTC128B.128 [R11+0x11400], desc[UR54][R2.64+0x40], !P1 ;  /* 0x11400040020bbfae */ /* 0x000fe8000c901d76 */
[----:B------:R0:W-:Y:S04]  /*224d0*/  @!P3 LDGSTS.E.BYPASS.LTC128B.128 [R11+0x14400], desc[UR54][R2.64+0x80], !P2 ;  /* 0x14400080020bbfae */ /* 0x0001e8000d101d76 */
[----:B0-----:R0:W1:Y:S02]  /*224e0*/  SHFL.IDX PT, R2, R7, 0x1, 0x1c1f ;  /* 0x003c1f0007027f89 */ /* 0x00106400000e0000 */
.L_x_11782:
        /* <DEDUP_REMOVED lines=13> */
.L_x_11655:
        /* <DEDUP_REMOVED lines=18> */
.L_x_11783:
[----:B------:R-:W-:Y:S05]  /*226e0*/  BSYNC B0 ;  /* 0x0000000000007941 */ /* 0x000fea0003800000 */
.L_x_11656:
[----:B------:R-:W1:Y:S04]  /*226f0*/  LDL.LU R3, [R1+0x44] ;  /* 0x0000440001037983 */ /* 0x000e680000300800 */
[----:B------:R-:W2:Y:S01]  /*22700*/  LDL R2, [R1+0x28] ;  /* 0x0000280001027983 */ /* 0x000ea20000100800 */
[----:B------:R-:W-:Y:S01]  /*22710*/  BSSY B0, `(.L_x_11658) ;  /* 0x00000f7000007945 */ /* 0x000fe20003800000 */
[----:B-1----:R-:W-:-:S05]  /*22720*/  VIADD R0, R3, 0xfffffffe ;  /* 0xfffffffe03007836 */ /* 0x002fca0000000000 */
[----:B--2---:R-:W-:-:S13]  /*22730*/  ISETP.GE.AND P0, PT, R0, R2, PT ;  /* 0x000000020000720c */ /* 0x004fda0003f06270 */
[----:B------:R-:W-:Y:S05]  /*22740*/  @!P0 BRA `(.L_x_11659) ;  /* 0x0000000c00cc8947 */ /* 0x000fea0003800000 */
[----:B------:R-:W1:Y:S01]  /*22750*/  S2R R2, SR_TID.X ;  /* 0x0000000000027919 */ /* 0x000e620000002100 */
[----:B------:R-:W-:Y:S01]  /*22760*/  ULDC UR4, c[0x0][0x2f4] ;  /* 0x0000bd0000047ab9 */ /* 0x000fe20000000800 */
[----:B------:R-:W-:Y:S01]  /*22770*/  IMAD.MOV.U32 R10, RZ, RZ, R25 ;  /* 0x000000ffff0a7224 */ /* 0x000fe200078e0019 */
[----:B------:R2:W5:Y:S04]  /*22780*/  LDL.LU R20, [R1] ;  /* 0x0000000001147983 */ /* 0x0005680000300800 */
[----:B------:R2:W-:Y:S01]  /*22790*/  STL [R1+0x8], R26 ;  /* 0x0000081a01007387 */ /* 0x0005e20000100800 */
[----:B-1----:R-:W-:-:S05]  /*227a0*/  IMAD.SHL.U32 R4, R2, 0x8, RZ ;  /* 0x0000000802047824 */ /* 0x002fca00078e00ff */
[----:B------:R-:W-:-:S04]  /*227b0*/  LOP3.LUT R4, R4, 0x18, RZ, 0xc0, !PT ;  /* 0x0000001804047812 */ /* 0x000fc800078ec0ff */
[C---:B------:R-:W-:Y:S02]  /*227c0*/  LOP3.LUT R3, R4.reuse, 0x20, RZ, 0xfc, !PT ;  /* 0x0000002004037812 */ /* 0x040fe400078efcff */
[C---:B------:R-:W-:Y:S02]  /*227d0*/  LOP3.LUT R2, R4.reuse, 0x40, RZ, 0xfc, !PT ;  /* 0x0000004004027812 */ /* 0x040fe400078efcff */
[----:B------:R-:W-:Y:S02]  /*227e0*/  ISETP.GE.AND P3, PT, R4, UR4, PT ;  /* 0x0000000404007c0c */ /* 0x000fe4000bf66270 */
[----:B------:R-:W-:Y:S02]  /*227f0*/  ISETP.GE.AND P2, PT, R3, UR4, PT ;  /* 0x0000000403007c0c */ /* 0x000fe4000bf46270 */
[----:B--2---:R-:W-:-:S13]  /*22800*/  ISETP.GE.AND P1, PT, R2, UR4, PT ;  /* 0x0000000402007c0c */ /* 0x004fda000bf26270 */
.L_x_11672:
[----:B------:R-:W2:Y:S01]  /*22810*/  LDL R9, [R1+0x2c] ;  /* 0x00002c0001097983 */ /* 0x000ea20000100800 */
[----:B------:R-:W1:Y:S03]  /*22820*/  LDC R6, c[0x0][0x430] ;  /* 0x00010c00ff067b82 */ /* 0x000e660000000800 */
[----:B------:R-:W3:Y:S04]  /*22830*/  LDL R8, [R1+0x30] ;  /* 0x0000300001087983 */ /* 0x000ee80000100800 */
[----:B0-----:R-:W4:Y:S01]  /*22840*/  LDL R7, [R1+0x10] ;  /* 0x0000100001077983 */ /* 0x001f220000100800 */
        /* <DEDUP_REMOVED lines=15> */
[--C-:B------:R-:W-:Y:S01]  /*22940*/  IMAD.MOV R9, RZ, RZ, -R2.reuse ;  /* 0x000000ffff097224 */ /* 0x100fe200078e0a02 */
[----:B------:R-:W-:-:S03]  /*22950*/  SHF.R.S32.HI R3, RZ, 0x1f, R2 ;  /* 0x0000001fff037819 */ /* 0x000fc60000011402 */
[----:B------:R-:W-:Y:S02]  /*22960*/  IMAD R9, R6, R9, R4 ;  /* 0x0000000906097224 */ /* 0x000fe400078e0204 */
        /* <DEDUP_REMOVED lines=8> */
[----:B------:R-:W-:-:S05]  /*229f0*/  VIADD R25, R10, 0x1 ;  /* 0x000000010a197836 */ /* 0x000fca0000000000 */
        /* <DEDUP_REMOVED lines=11> */
.L_x_11660:
[----:B------:R-:W-:Y:S01]  /*22ab0*/  IMAD R5, R25, 0x8, R23 ;  /* 0x0000000819057824 */ /* 0x000fe200078e0217 */
[----:B------:R-:W-:Y:S01]  /*22ac0*/  SHF.L.U32 R0, R2, 0x1f, RZ ;  /* 0x0000001f02007819 */ /* 0x000fe200000006ff */
[----:B------:R-:W-:Y:S03]  /*22ad0*/  BSSY B1, `(.L_x_11661) ;  /* 0x0000003000017945 */ /* 0x000fe60003800000 */
[----:B------:R-:W0:Y:S02]  /*22ae0*/  SYNCS.PHASECHK.TRANS64.TRYWAIT P0, [R5+URZ+0x2d840], R0 ;  /* 0x02d84000050075a7 */ /* 0x000e24000800017f */
[----:B0-----:R-:W-:Y:S05]  /*22af0*/  @!P0 BRA `(.L_x_11662) ;  /* 0x0000004000c48947 */ /* 0x001fea0003800000 */
.L_x_11784:
[----:B------:R-:W-:Y:S05]  /*22b00*/  BSYNC B1 ;  /* 0x0000000000017941 */ /* 0x000fea0003800000 */
.L_x_11661:
[----:B------:R-:W2:Y:S04]  /*22b10*/  LDL R6, [R1+0xc] ;  /* 0x00000c0001067983 */ /* 0x000ea80000100800 */
[----:B------:R-:W3:Y:S01]  /*22b20*/  LDL R4, [R1+0x14] ;  /* 0x0000140001047983 */ /* 0x000ee20000100800 */
[----:B------:R-:W-:Y:S01]  /*22b30*/  SHF.R.S32.HI R28, RZ, 0x1f, R9 ;  /* 0x0000001fff1c7819 */ /* 0x000fe20000011409 */
[----:B------:R-:W-:Y:S01]  /*22b40*/  ULDC.64 UR4, c[0x0][0x300] ;  /* 0x0000c00000047ab9 */ /* 0x000fe20000000a00 */
[C---:B------:R-:W-:Y:S01]  /*22b50*/  LOP3.LUT P5, RZ, R22.reuse, 0x2, RZ, 0xc0, !PT ;  /* 0x0000000216ff7812 */ /* 0x040fe200078ac0ff */
        /* <DEDUP_REMOVED lines=50> */
.L_x_11794:
        /* <DEDUP_REMOVED lines=11> */
.L_x_11664:
        /* <DEDUP_REMOVED lines=11> */
.L_x_11665:
[----:B------:R1:W-:Y:S01]  /*22fe0*/  SYNCS.ARRIVE.TRANS64.A1T0 RZ, [R5+URZ+0x2d830], RZ ;  /* 0x02d830ff05ff79a7 */ /* 0x0003e2000810003f */
[----:B------:R-:W-:Y:S05]  /*22ff0*/  @!P5 BRA `(.L_x_11666) ;  /* 0x000000000004d947 */ /* 0x000fea0003800000 */
[----:B------:R-:W-:Y:S01]  /*23000*/  BPT.TRAP 0x1 ;  /* 0x000000040000795c */ /* 0x000fe20000300000 */
.L_x_11666:
[----:B------:R-:W-:Y:S01]  /*23010*/  SHF.L.U32 R2, R20, 0x1f, RZ ;  /* 0x0000001f14027819 */ /* 0x000fe200000006ff */
[----:B-1----:R-:W-:Y:S01]  /*23020*/  IMAD R5, R10, 0x8, R23 ;  /* 0x000000080a057824 */ /* 0x002fe200078e0217 */
[----:B------:R-:W-:Y:S03]  /*23030*/  BSSY B1, `(.L_x_11667) ;  /* 0x0000003000017945 */ /* 0x000fe60003800000 */
[----:B------:R-:W1:Y:S02]  /*23040*/  SYNCS.PHASECHK.TRANS64.TRYWAIT P0, [R5+URZ+0x2d860], R2 ;  /* 0x02d86002050075a7 */ /* 0x000e64000800017f */
[----:B-1----:R-:W-:Y:S05]  /*23050*/  @!P0 BRA `(.L_x_11668) ;  /* 0x0000004000d48947 */ /* 0x002fea0003800000 */
.L_x_11795:
[----:B------:R-:W-:Y:S05]  /*23060*/  BSYNC B1 ;  /* 0x0000000000017941 */ /* 0x000fea0003800000 */
.L_x_11667:
        /* <DEDUP_REMOVED lines=45> */
.L_x_11805:
        /* <DEDUP_REMOVED lines=32> */
.L_x_11670:
        /* <DEDUP_REMOVED lines=12> */
.L_x_11671:
[----:B------:R-:W2:Y:S01]  /*23600*/  LDL R2, [R1+0x28] ;  /* 0x0000280001027983 */ /* 0x000ea20000100800 */
[----:B------:R1:W-:Y:S01]  /*23610*/  SYNCS.ARRIVE.TRANS64.A1T0 RZ, [R5+URZ+0x2d850], RZ ;  /* 0x02d850ff05ff79a7 */ /* 0x0003e2000810003f */
[----:B------:R-:W-:Y:S02]  /*23620*/  VIADD R0, R26, 0xffffffff ;  /* 0xffffffff1a007836 */ /* 0x000fe40000000000 */
[----:B------:R1:W5:Y:S01]  /*23630*/  LDL R20, [R1] ;  /* 0x0000000001147983 */ /* 0x0003620000100800 */
[----:B------:R-:W-:-:S03]  /*23640*/  IMAD.MOV.U32 R10, RZ, RZ, R25 ;  /* 0x000000ffff0a7224 */ /* 0x000fc600078e0019 */
[----:B------:R1:W-:Y:S01]  /*23650*/  STL [R1+0x8], R26 ;  /* 0x0000081a01007387 */ /* 0x0003e20000100800 */
[----:B--2---:R-:W-:-:S13]  /*23660*/  ISETP.GT.AND P0, PT, R26, R2, PT ;  /* 0x000000021a00720c */ /* 0x004fda0003f04270 */
[----:B-1----:R-:W-:Y:S05]  /*23670*/  @P0 BRA `(.L_x_11672) ;  /* 0xfffffff000640947 */ /* 0x002fea000383ffff */
.L_x_11659:
[----:B------:R-:W-:Y:S05]  /*23680*/  BSYNC B0 ;  /* 0x0000000000007941 */ /* 0x000fea0003800000 */
.L_x_11658:
[----:B------:R-:W1:Y:S01]  /*23690*/  S2R R2, SR_TID.X ;  /* 0x0000000000027919 */ /* 0x000e620000002100 */
[----:B------:R-:W-:Y:S01]  /*236a0*/  BSSY B0, `(.L_x_11673) ;  /* 0x0000010000007945 */ /* 0x000fe20003800000 */
        /* <DEDUP_REMOVED lines=12> */
[----:B0-----:R-:W0:Y:S01]  /*23770*/  POPC R7, R4 ;  /* 0x0000000400077309 */ /* 0x001e220000000000 */
[----:B--2---:R-:W0:Y:S02]  /*23780*/  SHFL.IDX PT, R0, R3, R0, 0x1f ;  /* 0x00001f0003007589 */ /* 0x004e2400000e0000 */
[----:B0-----:R-:W-:-:S07]  /*23790*/  IADD3 R16, R0, UR37, R7 ;  /* 0x0000002500107c10 */ /* 0x001fce000fffe007 */
.L_x_11674:
[----:B------:R-:W-:Y:S05]  /*237a0*/  BSYNC B0 ;  /* 0x0000000000007941 */ /* 0x000fea0003800000 */
.L_x_11673:
[----:B------:R-:W-:-:S05]  /*237b0*/  IMAD.U32 R0, RZ, RZ, UR38 ;  /* 0x00000026ff007e24 */ /* 0x000fca000f8e00ff */
[----:B------:R-:W-:-:S13]  /*237c0*/  ISETP.NE.AND P0, PT, R0, 0x3, PT ;  /* 0x000000030000780c */ /* 0x000fda0003f05270 */
[----:B------:R-:W-:Y:S05]  /*237d0*/  @!P0 BRA `(.L_x_11675) ;  /* 0x0000000000048947 */ /* 0x000fea0003800000 */
[----:B------:R-:W-:Y:S01]  /*237e0*/  BPT.TRAP 0x1 ;  /* 0x000000040000795c */ /* 0x000fe20000300000 */
.L_x_11675:
        /* <DEDUP_REMOVED lines=8> */
.L_x_11806:
[----:B------:R-:W-:Y:S05]  /*23870*/  BSYNC B0 ;  /* 0x0000000000007941 */ /* 0x000fea0003800000 */
.L_x_11676:
        /* <DEDUP_REMOVED lines=51> */
.L_x_11816:
        /* <DEDUP_REMOVED lines=13> */
.L_x_11679:
        /* <DEDUP_REMOVED lines=11> */
.L_x_11680:
        /* <DEDUP_REMOVED lines=8> */
.L_x_11639:
[----:B------:R-:W-:Y:S05]  /*23db0*/  BSYNC B7 ;  /* 0x0000000000077941 */ /* 0x000fea0003800000 */
.L_x_11637:
[----:B------:R-:W-:-:S13]  /*23dc0*/  LOP3.LUT P0, RZ, R22, 0x10, RZ, 0xc0, !PT ;  /* 0x0000001016ff7812 */ /* 0x000fda000780c0ff */
[----:B------:R-:W-:Y:S05]  /*23dd0*/  @!P0 BRA `(.L_x_11681) ;  /* 0x0000000000248947 */ /* 0x000fea0003800000 */
[----:B------:R-:W-:Y:S05]  /*23de0*/  WARPSYNC.ALL ;  /* 0x0000000000007948 */ /* 0x000fea0003800000 */
[----:B------:R-:W3:Y:S08]  /*23df0*/  S2UR UR5, SR_CgaCtaId ;  /* 0x00000000000579c3 */ /* 0x000ef00000008800 */
[----:B------:R-:W-:Y:S06]  /*23e00*/  BAR.SYNC.DEFER_BLOCKING 0x5, 0x200 ;  /* 0x0148000000007b1d */ /* 0x000fec0000010000 */
[----:B------:R-:W-:-:S02]  /*23e10*/  UMOV UR4, 0x400 ;  /* 0x0000040000047882 */ /* 0x000fc40000000000 */
[----:B---3--:R-:W-:-:S06]  /*23e20*/  ULEA UR4, UR5, UR4, 0x18 ;  /* 0x0000000405047291 */ /* 0x008fcc000f8ec03f */
[----:B------:R-:W-:-:S05]  /*23e30*/  IMAD.U32 R23, RZ, RZ, UR4 ;  /* 0x00000004ff177e24 */ /* 0x000fca000f8e00ff */
[----:B------:R3:W4:Y:S01]  /*23e40*/  LDS.128 R16, [R23+0x2d8d0] ;  /* 0x02d8d00017107984 */ /* 0x0007220000000c00 */
[----:B------:R-:W-:Y:S06]  /*23e50*/  BAR.ARV 0x4, 0x200 ;  /* 0x0108000000007b1d */ /* 0x000fec0000002000 */
[----:B------:R-:W-:Y:S05]  /*23e60*/  BRA `(.L_x_11682) ;  /* 0x0000000800cc7947 */ /* 0x000fea0003800000 */
.L_x_11681:
        /* <DEDUP_REMOVED lines=8> */
[----:B--2---:R-:W0:Y:S02]  /*23ef0*/  @!P1 LDC.64 R2, c[0x0][0xc80] ;  /* 0x00032000ff029b82 */ /* 0x004e240000000a00 */
        /* <DEDUP_REMOVED lines=27> */
.L_x_11826:
[----:B------:R-:W-:Y:S02]  /*240b0*/  ULDC UR4, c[0x0][0xc38] ;  /* 0x00030e0000047ab9 */ /* 0x000fe40000000800 */
[----:B------:R-:W-:-:S04]  /*240c0*/  IMAD.U32 R4, RZ, RZ, UR4 ;  /* 0x00000004ff047e24 */ /* 0x000fc8000f8e00ff */
[----:B-1----:R-:W-:-:S04]  /*240d0*/  IMAD R5, R14, R4, RZ ;  /* 0x000000040e057224 */ /* 0x002fc800078e02ff */
[----:B------:R-:W-:-:S05]  /*240e0*/  IMAD.IADD R16, R16, 0x1, R5 ;  /* 0x0000000110107824 */ /* 0x000fca00078e0205 */
[----:B------:R-:W-:-:S13]  /*240f0*/  ISETP.GT.AND P6, PT, R16, R0, PT ;  /* 0x000000001000720c */ /* 0x000fda0003fc4270 */
[----:B------:R-:W-:Y:S05]  /*24100*/  @P6 BRA `(.L_x_11684) ;  /* 0x00000000009c6947 */ /* 0x000fea0003800000 */
.L_x_11689:
        /* <DEDUP_REMOVED lines=14> */
.L_x_11687:
[----:B------:R-:W-:Y:S05]  /*241f0*/  BSYNC B0 ;  /* 0x0000000000007941 */ /* 0x000fea0003800000 */
.L_x_11686:
        /* <DEDUP_REMOVED lines=18> */
.L_x_11834:
[----:B------:R-:W-:Y:S02]  /*24320*/  ULDC UR4, c[0x0][0xc38] ;  /* 0x00030e0000047ab9 */ /* 0x000fe40000000800 */
[----:B------:R-:W-:-:S04]  /*24330*/  IMAD.U32 R4, RZ, RZ, UR4 ;  /* 0x00000004ff047e24 */ /* 0x000fc8000f8e00ff */
[----:B-1----:R-:W-:-:S04]  /*24340*/  IMAD R5, R14, R4, RZ ;  /* 0x000000040e057224 */ /* 0x002fc800078e02ff */
[----:B------:R-:W-:-:S05]  /*24350*/  IMAD.IADD R16, R5, 0x1, R16 ;  /* 0x0000000105107824 */ /* 0x000fca00078e0210 */
[----:B------:R-:W-:-:S13]  /*24360*/  ISETP.GT.AND P6, PT, R16, R0, PT ;  /* 0x000000001000720c */ /* 0x000fda0003fc4270 */
[----:B------:R-:W-:Y:S05]  /*24370*/  @!P6 BRA `(.L_x_11689) ;  /* 0xfffffffc0064e947 */ /* 0x000fea000383ffff */
.L_x_11684:
        /* <DEDUP_REMOVED lines=8> */
.L_x_11838:
[----:B------:R-:W-:Y:S01]  /*24400*/  ISETP.NE.AND P0, PT, R5, RZ, PT ;  /* 0x000000ff0500720c */ /* 0x000fe20003f05270 */
[----:B------:R-:W-:-:S12]  /*24410*/  IMAD.MOV.U32 R5, RZ, RZ, RZ ;  /* 0x000000ffff057224 */ /* 0x000fd800078e00ff */
[----:B------:R-:W-:Y:S05]  /*24420*/  @!P0 BRA `(.L_x_11691) ;  /* 0x0000000000108947 */ /* 0x000fea0003800000 */
[----:B------:R-:W-:Y:S01]  /*24430*/  UMOV UR4, 0xffffffff ;  /* 0xffffffff00047882 */ /* 0x000fe20000000000 */
[----:B------:R-:W-:Y:S02]  /*24440*/  VIADD R12, R6, 0xffffffff ;  /* 0xffffffff060c7836 */ /* 0x000fe40000000000 */
[----:B------:R-:W-:Y:S05]  /*24450*/  BRA.DIV UR4, `(.L_x_11692) ;  /* 0x0000004204f87947 */ /* 0x000fea000b800000 */
[----:B------:R3:W4:Y:S02]  /*24460*/  SHFL.IDX PT, R5, R3, R12, 0x1f ;  /* 0x00001f0c03057589 */ /* 0x00072400000e0000 */
.L_x_11691:
[----:B01-3--:R-:W0:Y:S01]  /*24470*/  LDC.64 R2, c[0x0][0xc90] ;  /* 0x00032400ff027b82 */ /* 0x00be220000000a00 */
[----:B------:R-:W-:-:S04]  /*24480*/  IMAD.IADD R19, R6, 0x1, R19 ;  /* 0x0000000106137824 */ /* 0x000fc800078e0213 */
[----:B0-----:R-:W-:-:S05]  /*24490*/  IMAD.WIDE R2, R19, 0x4, R2 ;  /* 0x0000000413027825 */ /* 0x001fca00078e0202 */
[----:B------:R0:W2:Y:S01]  /*244a0*/  LDG.E R7, desc[UR54][R2.64] ;  /* 0x0000003602077981 */ /* 0x0000a2000c1e1900 */
[----:B----4-:R-:W-:Y:S02]  /*244b0*/  IMAD R16, R5, R4, R16 ;  /* 0x0000000405107224 */ /* 0x010fe400078e0210 */
[----:B0-----:R-:W-:Y:S02]  /*244c0*/  IMAD.MOV.U32 R2, RZ, RZ, RZ ;  /* 0x000000ffff027224 */ /* 0x001fe400078e00ff */
[----:B--2---:R-:W-:-:S05]  /*244d0*/  IMAD R6, R17, R7, RZ ;  /* 0x0000000711067224 */ /* 0x004fca00078e02ff */
        /* <DEDUP_REMOVED lines=40> */
[----:B------:R-:W-:-:S05]  /*24760*/  IABS R3, R5 ;  /* 0x0000000500037213 */ /* 0x000fca0000000000 */
[----:B------:R-:W-:-:S04]  /*24770*/  IMAD.HI.U32 R2, R2, R3, RZ ;  /* 0x0000000302027227 */ /* 0x000fc800078e00ff */
[----:B------:R-:W-:Y:S01]  /*24780*/  IMAD R6, R2, R6, R3 ;  /* 0x0000000602067224 */ /* 0x000fe200078e0203 */
[C---:B------:R-:W-:Y:S01]  /*24790*/  LOP3.LUT R3, R5.reuse, R4, RZ, 0x3c, !PT ;  /* 0x0000000405037212 */ /* 0x040fe200078e3cff */
[----:B------:R-:W-:-:S03]  /*247a0*/  IMAD.IADD R5, R5, 0x1, R0 ;  /* 0x0000000105057824 */ /* 0x000fc600078e0200 */
        /* <DEDUP_REMOVED lines=14> */
.L_x_11685:
[----:B------:R-:W-:Y:S01]  /*24890*/  UMOV UR4, URZ ;  /* 0x0000003f00047c82 */ /* 0x000fe20008000000 */
[----:B------:R-:W-:Y:S01]  /*248a0*/  UMOV UR5, URZ ;  /* 0x0000003f00057c82 */ /* 0x000fe20008000000 */
[----:B------:R-:W-:Y:S01]  /*248b0*/  ULDC UR6, c[0x0][0xc3c] ;  /* 0x00030f0000067ab9 */ /* 0x000fe20000000800 */
[----:B------:R-:W-:Y:S02]  /*248c0*/  IMAD.MOV.U32 R16, RZ, RZ, R0 ;  /* 0x000000ffff107224 */ /* 0x000fe400078e0000 */
[----:B------:R-:W-:Y:S02]  /*248d0*/  IMAD.U32 R17, RZ, RZ, UR4 ;  /* 0x00000004ff117e24 */ /* 0x000fe4000f8e00ff */
[----:B------:R-:W-:Y:S02]  /*248e0*/  IMAD.U32 R18, RZ, RZ, UR5 ;  /* 0x00000005ff127e24 */ /* 0x000fe4000f8e00ff */
[----:B------:R-:W-:-:S07]  /*248f0*/  IMAD.U32 R19, RZ, RZ, UR6 ;  /* 0x00000006ff137e24 */ /* 0x000fce000f8e00ff */
.L_x_11693:
        /* <DEDUP_REMOVED lines=10> */
.L_x_11682:
[----:B------:R-:W-:Y:S02]  /*249a0*/  ULDC UR4, c[0x0][0xc3c] ;  /* 0x00030f0000047ab9 */ /* 0x000fe40000000800 */
[----:B----4-:R-:W-:-:S13]  /*249b0*/  ISETP.GE.AND P0, PT, R19, UR4, PT ;  /* 0x0000000413007c0c */ /* 0x010fda000bf06270 */
[----:B------:R-:W-:Y:S05]  /*249c0*/  @!P0 BRA `(.L_x_11694) ;  /* 0xffffff9c00188947 */ /* 0x000fea000383ffff */
[----:B------:R-:W-:Y:S05]  /*249d0*/  BSYNC B8 ;  /* 0x0000000000087941 */ /* 0x000fea0003800000 */
.L_x_11577:
[----:B0-----:R-:W4:Y:S01]  /*249e0*/  LDL.LU R0, [R1+0x4c] ;  /* 0x00004c0001007983 */ /* 0x001f220000300800 */
[----:B------:R-:W-:Y:S01]  /*249f0*/  BSSY B0, `(.L_x_11695) ;  /* 0x000000b000007945 */ /* 0x000fe20003800000 */
[----:B------:R-:W0:Y:S01]  /*24a00*/  S2R R5, SR_CgaCtaId ;  /* 0x0000000000057919 */ /* 0x000e220000008800 */
[----:B----4-:R-:W-:-:S05]  /*24a10*/  VIADD R0, R0, 0x1 ;  /* 0x0000000100007836 */ /* 0x010fca0000000000 */
[----:B--2---:R-:W-:-:S04]  /*24a20*/  LEA.HI R2, R0, R0, RZ, 0x1 ;  /* 0x0000000000027211 */ /* 0x004fc800078f08ff */
[----:B------:R-:W-:Y:S02]  /*24a30*/  LOP3.LUT R3, R2, 0xfffffffe, RZ, 0xc0, !PT ;  /* 0xfffffffe02037812 */ /* 0x000fe400078ec0ff */
[----:B------:R-:W-:-:S03]  /*24a40*/  MOV R2, 0x400 ;  /* 0x0000040000027802 */ /* 0x000fc60000000f00 */
[----:B------:R-:W-:Y:S01]  /*24a50*/  IMAD.IADD R0, R0, 0x1, -R3 ;  /* 0x0000000100007824 */ /* 0x000fe200078e0a03 */
[----:B0-----:R-:W-:-:S04]  /*24a60*/  LEA R5, R5, R2, 0x18 ;  /* 0x0000000205057211 */ /* 0x001fc800078ec0ff */
[----:B------:R-:W-:-:S04]  /*24a70*/  SHF.L.U32 R0, R0, 0x1f, RZ ;  /* 0x0000001f00007819 */ /* 0x000fc800000006ff */
[----:B------:R-:W0:Y:S02]  /*24a80*/  SYNCS.PHASECHK.TRANS64.TRYWAIT P0, [R5+URZ+0x2d820], R0 ;  /* 0x02d82000050075a7 */ /* 0x000e24000800017f */
[----:B0-----:R-:W-:Y:S05]  /*24a90*/  @!P0 BRA `(.L_x_11696) ;  /* 0x0000003c00908947 */ /* 0x001fea0003800000 */
.L_x_11841:
[----:B------:R-:W-:Y:S05]  /*24aa0*/  BSYNC B0 ;  /* 0x0000000000007941 */ /* 0x000fea0003800000 */
.L_x_11695:
[----:B------:R-:W-:-:S03]  /*24ab0*/  UMOV UR4, 0xffffffff ;  /* 0xffffffff00047882 */ /* 0x000fc60000000000 */
[----:B------:R-:W-:Y:S05]  /*24ac0*/  BRA.DIV UR4, `(.L_x_11697) ;  /* 0x0000003e04987947 */ /* 0x000fea000b800000 */
[----:B0-----:R-:W0:Y:S02]  /*24ad0*/  S2R R0, SR_TID.X ;  /* 0x0000000000007919 */ /* 0x001e240000002100 */
[----:B0-----:R-:W-:-:S04]  /*24ae0*/  SHF.R.U32.HI R0, RZ, 0x5, R0 ;  /* 0x00000005ff007819 */ /* 0x001fc80000011600 */
[----:B------:R-:W-:-:S05]  /*24af0*/  LOP3.LUT R0, R0, 0x3, RZ, 0xc0, !PT ;  /* 0x0000000300007812 */ /* 0x000fca00078ec0ff */
[----:B------:R0:W2:Y:S02]  /*24b00*/  SHFL.IDX PT, R14, R0, RZ, 0x1f ;  /* 0x00001fff000e7589 */ /* 0x0000a400000e0000 */
.L_x_11844:
[----:B--2---:R-:W-:-:S13]  /*24b10*/  ISETP.NE.AND P0, PT, R14, RZ, PT ;  /* 0x000000ff0e00720c */ /* 0x004fda0003f05270 */
[----:B------:R-:W-:Y:S05]  /*24b20*/  @P0 BRA `(.L_x_11351) ;  /* 0x0000000000900947 */ /* 0x000fea0003800000 */
[----:B------:R-:W-:-:S03]  /*24b30*/  UMOV UR4, 0xffffffff ;  /* 0xffffffff00047882 */ /* 0x000fc60000000000 */
[----:B------:R-:W-:Y:S05]  /*24b40*/  BRA.DIV UR4, `(.L_x_11698) ;  /* 0x0000003e04ac7947 */ /* 0x000fea000b800000 */
[----:B------:R-:W-:-:S13]  /*24b50*/  ELECT P6, URZ, PT ;  /* 0x00000000003f782f */ /* 0x000fda00038c0000 */
.L_x_11847:
[----:B------:R-:W-:Y:S05]  /*24b60*/  @!P6 BRA `(.L_x_11351) ;  /* 0x000000000080e947 */ /* 0x000fea0003800000 */
[----:B------:R-:W-:-:S06]  /*24b70*/  ULOP3.LUT UR4, UR36, 0x2, URZ, 0xfc, !UPT ;  /* 0x0000000224047892 */ /* 0x000fcc000f8efc3f */
[----:B0-----:R-:W-:-:S05]  /*24b80*/  IMAD.U32 R0, RZ, RZ, UR4 ;  /* 0x00000004ff007e24 */ /* 0x001fca000f8e00ff */
[----:B------:R-:W-:-:S13]  /*24b90*/  ISETP.NE.AND P0, PT, R0, 0x3, PT ;  /* 0x000000030000780c */ /* 0x000fda0003f05270 */
[----:B------:R-:W-:Y:S05]  /*24ba0*/  @!P0 BRA `(.L_x_11699) ;  /* 0x0000000000048947 */ /* 0x000fea0003800000 */
[----:B------:R-:W-:Y:S01]  /*24bb0*/  BPT.TRAP 0x1 ;  /* 0x000000040000795c */ /* 0x000fe20000300000 */
.L_x_11699:
[----:B------:R-:W2:Y:S01]  /*24bc0*/  LDL R0, [R1] ;  /* 0x0000000001007983 */ /* 0x000ea20000100800 */
[C---:B------:R-:W-:Y:S02]  /*24bd0*/  IMAD R3, R25.reuse, 0x8, R5 ;  /* 0x0000000819037824 */ /* 0x040fe400078e0205 */
[----:B------:R-:W-:-:S05]  /*24be0*/  VIADD R25, R25, 0x1 ;  /* 0x0000000119197836 */ /* 0x000fca0000000000 */
[----:B------:R-:W-:Y:S02]  /*24bf0*/  ISETP.NE.AND P2, PT, R25, 0x2, PT ;  /* 0x000000021900780c */ /* 0x000fe40003f45270 */
[----:B--2---:R-:W-:Y:S02]  /*24c00*/  SHF.L.U32 R2, R0, 0x1f, RZ ;  /* 0x0000001f00027819 */ /* 0x004fe400000006ff */
[----:B------:R-:W-:Y:S02]  /*24c10*/  SEL R0, RZ, 0x1, P2 ;  /* 0x00000001ff007807 */ /* 0x000fe40001000000 */
[----:B------:R-:W0:Y:S02]  /*24c20*/  SYNCS.PHASECHK.TRANS64.TRYWAIT P1, [R3+URZ+0x2d840], R2 ;  /* 0x02d84002030075a7 */ /* 0x000e24000802017f */
[----:B0-----:R-:W-:Y:S05]  /*24c30*/  @!P1 BRA `(.L_x_11700) ;  /* 0x0000003c00909947 */ /* 0x001fea0003800000 */
.L_x_11848:
[----:B------:R-:W2:Y:S01]  /*24c40*/  LDL.LU R4, [R1] ;  /* 0x0000000001047983 */ /* 0x000ea20000300800 */
[----:B------:R-:W-:Y:S02]  /*24c50*/  SEL R25, R25, RZ, P2 ;  /* 0x000000ff19197207 */ /* 0x000fe40001000000 */
[----:B--2---:R-:W-:Y:S01]  /*24c60*/  LOP3.LUT R0, R4, R0, RZ, 0x3c, !PT ;  /* 0x0000000004007212 */ /* 0x004fe200078e3cff */
[----:B------:R-:W-:Y:S06]  /*24c70*/  @!P0 BRA `(.L_x_11701) ;  /* 0x0000000000048947 */ /* 0x000fec0003800000 */
[----:B------:R-:W-:Y:S01]  /*24c80*/  BPT.TRAP 0x1 ;  /* 0x000000040000795c */ /* 0x000fe20000300000 */
.L_x_11701:
[----:B------:R-:W-:Y:S01]  /*24c90*/  IMAD R25, R25, 0x8, R5 ;  /* 0x0000000819197824 */ /* 0x000fe200078e0205 */
[----:B------:R-:W-:-:S04]  /*24ca0*/  SHF.L.U32 R0, R0, 0x1f, RZ ;  /* 0x0000001f00007819 */ /* 0x000fc800000006ff */
[----:B------:R-:W2:Y:S02]  /*24cb0*/  SYNCS.PHASECHK.TRANS64.TRYWAIT P1, [R25+URZ+0x2d840], R0 ;  /* 0x02d84000190075a7 */ /* 0x000ea4000802017f */
[----:B--2---:R-:W-:Y:S05]  /*24cc0*/  @!P1 BRA `(.L_x_11702) ;  /* 0x0000003c00809947 */ /* 0x004fea0003800000 */
.L_x_11849:
[----:B------:R-:W-:Y:S05]  /*24cd0*/  @!P0 BRA `(.L_x_11703) ;  /* 0x0000000000048947 */ /* 0x000fea0003800000 */
[----:B------:R-:W-:Y:S01]  /*24ce0*/  BPT.TRAP 0x1 ;  /* 0x000000040000795c */ /* 0x000fe20000300000 */
.L_x_11703:
[----:B------:R-:W4:Y:S02]  /*24cf0*/  SYNCS.PHASECHK.TRANS64.TRYWAIT P1, [R3+URZ+0x2d860], R2 ;  /* 0x02d86002030075a7 */ /* 0x000f24000802017f */
[----:B----4-:R-:W-:Y:S05]  /*24d00*/  @!P1 BRA `(.L_x_11704) ;  /* 0x0000003c00849947 */ /* 0x010fea0003800000 */
.L_x_11850:
[----:B------:R-:W-:Y:S05]  /*24d10*/  @!P0 BRA `(.L_x_11705) ;  /* 0x0000000000048947 */ /* 0x000fea0003800000 */
[----:B------:R-:W-:Y:S01]  /*24d20*/  BPT.TRAP 0x1 ;  /* 0x000000040000795c */ /* 0x000fe20000300000 */
.L_x_11705:
[----:B------:R0:W0:Y:S02]  /*24d30*/  SYNCS.PHASECHK.TRANS64.TRYWAIT P0, [R25+URZ+0x2d860], R0 ;  /* 0x02d86000190075a7 */ /* 0x000024000800017f */
[----:B0-----:R-:W-:Y:S05]  /*24d40*/  @!P0 NANOSLEEP.SYNCS 0x989680 ;  /* 0x009896800000895d */ /* 0x001fea0003900000 */
[----:B------:R-:W0:Y:S02]  /*24d50*/  @!P0 SYNCS.PHASECHK.TRANS64 P0, [R25+URZ+0x2d860], R0 ;  /* 0x02d86000190085a7 */ /* 0x000e24000800007f */
[----:B0-----:R-:W-:Y:S05]  /*24d60*/  @!P0 BRA `(.L_x_11705) ;  /* 0xfffffffc00f08947 */ /* 0x001fea000383ffff */
.L_x_11351:
[----:B------:R-:W-:Y:S05]  /*24d70*/  BSYNC B9 ;  /* 0x0000000000097941 */ /* 0x000fea0003800000 */
.L_x_11348:
[----:B------:R-:W-:Y:S05]  /*24d80*/  EXIT ;  /* 0x000000000000794d */ /* 0x000fea0003800000 */
.L_x_11375:
[----:B0-----:R0:W1:Y:S02]  /*24d90*/  SYNCS.PHASECHK.TRANS64.TRYWAIT P4, [R35+URZ+0x2d890], R86 ;  /* 0x02d89056230075a7 */ /* 0x001064000808017f */
[----:B-1----:R-:W-:Y:S05]  /*24da0*/  @!P4 NANOSLEEP.SYNCS 0x989680 ;  /* 0x009896800000c95d */ /* 0x002fea0003900000 */
[----:B------:R-:W1:Y:S02]  /*24db0*/  @!P4 SYNCS.PHASECHK.TRANS64 P4, [R35+URZ+0x2d890], R86 ;  /* 0x02d890562300c5a7 */ /* 0x000e64000808007f */
[----:B-1----:R-:W-:Y:S05]  /*24dc0*/  @!P4 BRA `(.L_x_11375) ;  /* 0xfffffffc00f0c947 */ /* 0x002fea000383ffff */
[----:B------:R-:W-:Y:S05]  /*24dd0*/  BRA `(.L_x_11706) ;  /* 0xfffffde400c47947 */ /* 0x000fea000383ffff */
.L_x_11376:
        /* <DEDUP_REMOVED lines=8> */
.L_x_11708:
[----:B------:R-:W-:Y:S05]  /*24e60*/  BSYNC B1 ;  /* 0x0000000000017941 */ /* 0x000fea0003800000 */
.L_x_11707:
        /* <DEDUP_REMOVED lines=8> */
.L_x_11709:
[----:B------:R-:W-:Y:S01]  /*24ef0*/  IMAD.MOV.U32 R11, RZ, RZ, R14 ;  /* 0x000000ffff0b7224 */ /* 0x000fe200078e000e */
[----:B------:R-:W-:Y:S06]  /*24f00*/  BRA `(.L_x_11710) ;  /* 0xfffffde4008c7947 */ /* 0x000fec000383ffff */
.L_x_11404:
[----:B0-----:R0:W1:Y:S02]  /*24f10*/  SYNCS.PHASECHK.TRANS64.TRYWAIT P4, [R35+URZ+0x2d890], R86 ;  /* 0x02d89056230075a7 */ /* 0x001064000808017f */
[----:B-1----:R-:W-:Y:S05]  /*24f20*/  @!P4 NANOSLEEP.SYNCS 0x989680 ;  /* 0x009896800000c95d */ /* 0x002fea0003900000 */
[----:B------:R-:W1:Y:S02]  /*24f30*/  @!P4 SYNCS.PHASECHK.TRANS64 P4, [R35+URZ+0x2d890], R86 ;  /* 0x02d890562300c5a7 */ /* 0x000e64000808007f */
[----:B-1----:R-:W-:Y:S05]  /*24f40*/  @!P4 BRA `(.L_x_11404) ;  /* 0xfffffffc00f0c947 */ /* 0x002fea000383ffff */
[----:B------:R-:W-:Y:S05]  /*24f50*/  BRA `(.L_x_11711) ;  /* 0xfffffe0000b47947 */ /* 0x000fea000383ffff */
.L_x_11405:
        /* <DEDUP_REMOVED lines=8> */
.L_x_11713:
[----:B------:R-:W-:Y:S05]  /*24fe0*/  BSYNC B1 ;  /* 0x0000000000017941 */ /* 0x000fea0003800000 */
.L_x_11712:
        /* <DEDUP_REMOVED lines=8> */
.L_x_11714:
[----:B------:R-:W-:Y:S01]  /*25070*/  IMAD.MOV.U32 R90, RZ, RZ, R14 ;  /* 0x000000ffff5a7224 */ /* 0x000fe200078e000e */
[----:B------:R-:W-:Y:S06]  /*25080*/  BRA `(.L_x_11715) ;  /* 0xfffffe00007c7947 */ /* 0x000fec000383ffff */
.L_x_11418:
[----:B0-----:R0:W1:Y:S02]  /*25090*/  SYNCS.PHASECHK.TRANS64.TRYWAIT P3, [R35+URZ+0x2d890], R86 ;  /* 0x02d89056230075a7 */ /* 0x001064000806017f */
[----:B-1----:R-:W-:Y:S05]  /*250a0*/  @!P3 NANOSLEEP.SYNCS 0x989680 ;  /* 0x009896800000b95d */ /* 0x002fea0003900000 */
[----:B------:R-:W1:Y:S02]  /*250b0*/  @!P3 SYNCS.PHASECHK.TRANS64 P3, [R35+URZ+0x2d890], R86 ;  /* 0x02d890562300b5a7 */ /* 0x000e64000806007f */
[----:B-1----:R-:W-:Y:S05]  /*250c0*/  @!P3 BRA `(.L_x_11418) ;  /* 0xfffffffc00f0b947 */ /* 0x002fea000383ffff */
[----:B------:R-:W-:Y:S05]  /*250d0*/  BRA `(.L_x_11716) ;  /* 0xfffffe1800b07947 */ /* 0x000fea000383ffff */
.L_x_11419:
[----:B------:R-:W-:Y:S01]  /*250e0*/  BSSY B1, `(.L_x_11717) ;  /* 0x0000007000017945 */ /* 0x000fe20003800000 */
[----:B------:R-:W-:Y:S02]  /*250f0*/  IMAD.MOV.U32 R12, RZ, RZ, RZ ;  /* 0x000000ffff0c7224 */ /* 0x000fe400078e00ff */
[----:B------:R-:W-:Y:S02]  /*25100*/  IMAD.MOV.U32 R11, RZ, RZ, 0x1e1f ;  /* 0x00001e1fff0b7424 */ /* 0x000fe400078e00ff */
[----:B------:R-:W-:-:S07]  /*25110*/  IMAD.MOV.U32 R15, RZ, RZ, -0x1 ;  /* 0xffffffffff0f7424 */ /* 0x000fce00078e00ff */
[----:B0-----:R-:W-:Y:S05]  /*25120*/  WARPSYNC.COLLECTIVE R15, `(.L_x_11718) ;  /* 0x000000000f087348 */ /* 0x001fea0003c00000 */
[----:B------:R1:W2:Y:S02]  /*25130*/  SHFL.IDX P6, R14, R13, R12, R11 ;  /* 0x0000000c0d0e7389 */ /* 0x0002a400000c000b */
[----:B012---:R-:W-:Y:S01]  /*25140*/  ENDCOLLECTIVE ;  /* 0x000000000000791b */ /* 0x007fe20003800000 */
.L_x_11718:
[----:B------:R-:W-:Y:S05]  /*25150*/  BSYNC B1 ;  /* 0x0000000000017941 */ /* 0x000fea0003800000 */
.L_x_11717:
        /* <DEDUP_REMOVED lines=8> */
.L_x_11719:
[----:B------:R-:W-:Y:S01]  /*251e0*/  IMAD.MOV.U32 R42, RZ, RZ, R14 ;  /* 0x000000ffff2a7224 */ /* 0x000fe200078e000e */
[----:B------:R-:W-:Y:S06]  /*251f0*/  BRA `(.L_x_11720) ;  /* 0xfffffe1800e47947 */ /* 0x000fec000383ffff */
.L_x_11423:
[----:B---3--:R3:W0:Y:S02]  /*25200*/  SYNCS.PHASECHK.TRANS64.TRYWAIT P2, [R35+URZ+0x2d8b0], R86 ;  /* 0x02d8b056230075a7 */ /* 0x008624000804017f */
[----:B0-----:R-:W-:Y:S05]  /*25210*/  @!P2 NANOSLEEP.SYNCS 0x989680 ;  /* 0x009896800000a95d */ /* 0x001fea0003900000 */
[----:B------:R-:W0:Y:S02]  /*25220*/  @!P2 SYNCS.PHASECHK.TRANS64 P2, [R35+URZ+0x2d8b0], R86 ;  /* 0x02d8b0562300a5a7 */ /* 0x000e24000804007f */
[----:B0-----:R-:W-:Y:S05]  /*25230*/  @!P2 BRA `(.L_x_11423) ;  /* 0xfffffffc00f0a947 */ /* 0x001fea000383ffff */
[----:B------:R-:W-:Y:S05]  /*25240*/  BRA `(.L_x_11721) ;  /* 0xfffffe1c00c87947 */ /* 0x000fea000383ffff */
.L_x_11437:
        /* <DEDUP_REMOVED lines=10> */
[----:B-12--5:R-:W-:Y:S05]  /*252f0*/  WARPSYNC.COLLECTIVE R15, `(.L_x_11723) ;  /* 0x000000000f087348 */ /* 0x026fea0003c00000 */
[----:B------:R0:W3:Y:S02]  /*25300*/  SHFL.IDX P6, R14, R13, R12, R11 ;  /* 0x0000000c0d0e7389 */ /* 0x0000e400000c000b */
[----:B0123-5:R-:W-:Y:S01]  /*25310*/  ENDCOLLECTIVE ;  /* 0x000000000000791b */ /* 0x02ffe20003800000 */
.L_x_11723:
[----:B------:R-:W-:Y:S05]  /*25320*/  BSYNC B0 ;  /* 0x0000000000007941 */ /* 0x000fea0003800000 */
.L_x_11722:
[----:B------:R0:W-:Y:S01]  /*25330*/  STL [R1+0x44], R14 ;  /* 0x0000440e01007387 */ /* 0x0001e20000100800 */
[----:B------:R-:W-:Y:S05]  /*25340*/  BRA `(.L_x_11724) ;  /* 0xfffffe2800b47947 */ /* 0x000fea000383ffff */
.L_x_11448:
[----:B------:R-:W-:Y:S01]  /*25350*/  BSSY B1, `(.L_x_11725) ;  /* 0x0000007000017945 */ /* 0x000fe20003800000 */
[----:B------:R-:W-:Y:S02]  /*25360*/  IMAD.MOV.U32 R12, RZ, RZ, RZ ;  /* 0x000000ffff0c7224 */ /* 0x000fe400078e00ff */
[----:B------:R-:W-:Y:S02]  /*25370*/  IMAD.MOV.U32 R11, RZ, RZ, 0x1e1f ;  /* 0x00001e1fff0b7424 */ /* 0x000fe400078e00ff */
[----:B------:R-:W-:-:S07]  /*25380*/  IMAD.MOV.U32 R15, RZ, RZ, -0x1 ;  /* 0xffffffffff0f7424 */ /* 0x000fce00078e00ff */
[----:B012---:R-:W-:Y:S05]  /*25390*/  WARPSYNC.COLLECTIVE R15, `(.L_x_11726) ;  /* 0x000000000f087348 */ /* 0x007fea0003c00000 */
[----:B0-----:R0:W3:Y:S02]  /*253a0*/  SHFL.IDX P6, R14, R13, R12, R11 ;  /* 0x0000000c0d0e7389 */ /* 0x0010e400000c000b */
[----:B0123--:R-:W-:Y:S01]  /*253b0*/  ENDCOLLECTIVE ;  /* 0x000000000000791b */ /* 0x00ffe20003800000 */
.L_x_11726:
[----:B------:R-:W-:Y:S05]  /*253c0*/  BSYNC B1 ;  /* 0x0000000000017941 */ /* 0x000fea0003800000 */
.L_x_11725:
        /* <DEDUP_REMOVED lines=8> */
.L_x_11727:
[----:B------:R-:W-:Y:S02]  /*25450*/  IMAD.MOV.U32 R13, RZ, RZ, R5 ;  /* 0x000000ffff0d7224 */ /* 0x000fe400078e0005 */
[----:B------:R-:W-:-:S07]  /*25460*/  IMAD.MOV.U32 R0, RZ, RZ, R14 ;  /* 0x000000ffff007224 */ /* 0x000fce00078e000e */
[----:B------:R-:W-:Y:S05]  /*25470*/  WARPSYNC.COLLECTIVE R15, `(.L_x_11728) ;  /* 0x000000000f087348 */ /* 0x000fea0003c00000 */
[----:B------:R0:W1:Y:S02]  /*25480*/  SHFL.IDX P6, R14, R13, R12, R11 ;  /* 0x0000000c0d0e7389 */ /* 0x00006400000c000b */
[----:B01----:R-:W-:Y:S01]  /*25490*/  ENDCOLLECTIVE ;  /* 0x000000000000791b */ /* 0x003fe20003800000 */
.L_x_11728:
[----:B------:R-:W-:Y:S02]  /*254a0*/  IMAD.MOV.U32 R13, RZ, RZ, R4 ;  /* 0x000000ffff0d7224 */ /* 0x000fe400078e0004 */
[----:B------:R-:W-:-:S07]  /*254b0*/  IMAD.MOV.U32 R5, RZ, RZ, R14 ;  /* 0x000000ffff057224 */ /* 0x000fce00078e000e */
[----:B------:R-:W-:Y:S05]  /*254c0*/  WARPSYNC.COLLECTIVE R15, `(.L_x_11729) ;  /* 0x000000000f087348 */ /* 0x000fea0003c00000 */
[----:B------:R0:W1:Y:S02]  /*254d0*/  SHFL.IDX P6, R14, R13, R12, R11 ;  /* 0x0000000c0d0e7389 */ /* 0x00006400000c000b */
[----:B01----:R-:W-:Y:S01]  /*254e0*/  ENDCOLLECTIVE ;  /* 0x000000000000791b */ /* 0x003fe20003800000 */
.L_x_11729:
[----:B------:R-:W-:Y:S05]  /*254f0*/  BRA `(.L_x_11730) ;  /* 0xfffffe3000407947 */ /* 0x000fea000383ffff */
.L_x_11452:
[----:B0-----:R0:W1:Y:S02]  /*25500*/  SYNCS.PHASECHK.TRANS64.TRYWAIT P0, [R2+URZ+0x2d800], R3 ;  /* 0x02d80003020075a7 */ /* 0x001064000800017f */
[----:B-1----:R-:W-:Y:S05]  /*25510*/  @!P0 NANOSLEEP.SYNCS 0x989680 ;  /* 0x009896800000895d */ /* 0x002fea0003900000 */
[----:B------:R-:W1:Y:S02]  /*25520*/  @!P0 SYNCS.PHASECHK.TRANS64 P0, [R2+URZ+0x2d800], R3 ;  /* 0x02d80003020085a7 */ /* 0x000e64000800007f */
[----:B-1----:R-:W-:Y:S05]  /*25530*/  @!P0 BRA `(.L_x_11452) ;  /* 0xfffffffc00f08947 */ /* 0x002fea000383ffff */
[----:B------:R-:W-:Y:S05]  /*25540*/  BRA `(.L_x_11731) ;  /* 0xfffffe3800847947 */ /* 0x000fea000383ffff */
.L_x_11464:
[----:B------:R-:W-:Y:S01]  /*25550*/  BSSY B1, `(.L_x_11732) ;  /* 0x0000007000017945 */ /* 0x000fe20003800000 */
[----:B------:R-:W-:Y:S02]  /*25560*/  IMAD.MOV.U32 R12, RZ, RZ, RZ ;  /* 0x000000ffff0c7224 */ /* 0x000fe400078e00ff */
[----:B------:R-:W-:Y:S02]  /*25570*/  IMAD.MOV.U32 R11, RZ, RZ, 0x1e1f ;  /* 0x00001e1fff0b7424 */ /* 0x000fe400078e00ff */
[----:B------:R-:W-:-:S07]  /*25580*/  IMAD.MOV.U32 R15, RZ, RZ, -0x1 ;  /* 0xffffffffff0f7424 */ /* 0x000fce00078e00ff */
[----:B012---:R-:W-:Y:S05]  /*25590*/  WARPSYNC.COLLECTIVE R15, `(.L_x_11733) ;  /* 0x000000000f087348 */ /* 0x007fea0003c00000 */
[----:B0-----:R0:W3:Y:S02]  /*255a0*/  SHFL.IDX P6, R14, R13, R12, R11 ;  /* 0x0000000c0d0e7389 */ /* 0x0010e400000c000b */
[----:B0123--:R-:W-:Y:S01]  /*255b0*/  ENDCOLLECTIVE ;  /* 0x000000000000791b */ /* 0x00ffe20003800000 */
.L_x_11733:
[----:B------:R-:W-:Y:S05]  /*255c0*/  BSYNC B1 ;  /* 0x0000000000017941 */ /* 0x000fea0003800000 */
.L_x_11732:
        /* <DEDUP_REMOVED lines=8> */
.L_x_11734:
[----:B------:R-:W-:Y:S02]  /*25650*/  IMAD.MOV.U32 R13, RZ, RZ, R21 ;  /* 0x000000ffff0d7224 */ /* 0x000fe400078e0015 */
[----:B------:R-:W-:-:S07]  /*25660*/  IMAD.MOV.U32 R0, RZ, RZ, R14 ;  /* 0x000000ffff007224 */ /* 0x000fce00078e000e */
[----:B------:R-:W-:Y:S05]  /*25670*/  WARPSYNC.COLLECTIVE R15, `(.L_x_11735) ;  /* 0x000000000f087348 */ /* 0x000fea0003c00000 */
[----:B------:R0:W1:Y:S02]  /*25680*/  SHFL.IDX P6, R14, R13, R12, R11 ;  /* 0x0000000c0d0e7389 */ /* 0x00006400000c000b */
[----:B01----:R-:W-:Y:S01]  /*25690*/  ENDCOLLECTIVE ;  /* 0x000000000000791b */ /* 0x003fe20003800000 */
.L_x_11735:
[----:B------:R-:W-:Y:S02]  /*256a0*/  IMAD.MOV.U32 R13, RZ, RZ, R20 ;  /* 0x000000ffff0d7224 */ /* 0x000fe400078e0014 */
[----:B------:R-:W-:-:S07]  /*256b0*/  IMAD.MOV.U32 R21, RZ, RZ, R14 ;  /* 0x000000ffff157224 */ /* 0x000fce00078e000e */
[----:B------:R-:W-:Y:S05]  /*256c0*/  WARPSYNC.COLLECTIVE R15, `(.L_x_11736) ;  /* 0x000000000f087348 */ /* 0x000fea0003c00000 */
[----:B------:R0:W1:Y:S02]  /*256d0*/  SHFL.IDX P6, R14, R13, R12, R11 ;  /* 0x0000000c0d0e7389 */ /* 0x00006400000c000b */
[----:B01----:R-:W-:Y:S01]  /*256e0*/  ENDCOLLECTIVE ;  /* 0x000000000000791b */ /* 0x003fe20003800000 */
.L_x_11736:
[----:B------:R-:W-:Y:S01]  /*256f0*/  IMAD.MOV.U32 R20, RZ, RZ, R14 ;  /* 0x000000ffff147224 */ /* 0x000fe200078e000e */
[----:B------:R-:W-:Y:S06]  /*25700*/  BRA `(.L_x_11737) ;  /* 0xfffffe4c00ac7947 */ /* 0x000fec000383ffff */
.L_x_11468:
[----:B0-----:R0:W3:Y:S02]  /*25710*/  SYNCS.PHASECHK.TRANS64.TRYWAIT P0, [R2+URZ+0x2d800], R3 ;  /* 0x02d80003020075a7 */ /* 0x0010e4000800017f */
[----:B---3--:R-:W-:Y:S05]  /*25720*/  @!P0 NANOSLEEP.SYNCS 0x989680 ;  /* 0x009896800000895d */ /* 0x008fea0003900000 */
[----:B------:R-:W3:Y:S02]  /*25730*/  @!P0 SYNCS.PHASECHK.TRANS64 P0, [R2+URZ+0x2d800], R3 ;  /* 0x02d80003020085a7 */ /* 0x000ee4000800007f */
[----:B---3--:R-:W-:Y:S05]  /*25740*/  @!P0 BRA `(.L_x_11468) ;  /* 0xfffffffc00f08947 */ /* 0x008fea000383ffff */
[----:B------:R-:W-:Y:S05]  /*25750*/  BRA `(.L_x_11738) ;  /* 0xfffffe5400687947 */ /* 0x000fea000383ffff */
.L_x_11476:
[----:B--2---:R2:W4:Y:S02]  /*25760*/  SYNCS.PHASECHK.TRANS64.TRYWAIT P1, [R0+URZ+0x2d830], R5 ;  /* 0x02d83005000075a7 */ /* 0x004524000802017f */
[----:B----4-:R-:W-:Y:S05]  /*25770*/  @!P1 NANOSLEEP.SYNCS 0x989680 ;  /* 0x009896800000995d */ /* 0x010fea0003900000 */
[----:B------:R-:W4:Y:S02]  /*25780*/  @!P1 SYNCS.PHASECHK.TRANS64 P1, [R0+URZ+0x2d830], R5 ;  /* 0x02d83005000095a7 */ /* 0x000f24000802007f */
[----:B----4-:R-:W-:Y:S05]  /*25790*/  @!P1 BRA `(.L_x_11476) ;  /* 0xfffffffc00f09947 */ /* 0x010fea000383ffff */
[----:B------:R-:W-:Y:S05]  /*257a0*/  BRA `(.L_x_11475) ;  /* 0xfffffe6c00747947 */ /* 0x000fea000383ffff */
.L_x_11495:
[----:B-1----:R1:W2:Y:S02]  /*257b0*/  SYNCS.PHASECHK.TRANS64.TRYWAIT P2, [R9+URZ+0x2d830], R8 ;  /* 0x02d83008090075a7 */ /* 0x0022a4000804017f */
[----:B--2---:R-:W-:Y:S05]  /*257c0*/  @!P2 NANOSLEEP.SYNCS 0x989680 ;  /* 0x009896800000a95d */ /* 0x004fea0003900000 */
[----:B------:R-:W2:Y:S02]  /*257d0*/  @!P2 SYNCS.PHASECHK.TRANS64 P2, [R9+URZ+0x2d830], R8 ;  /* 0x02d830080900a5a7 */ /* 0x000ea4000804007f */
[----:B--2---:R-:W-:Y:S05]  /*257e0*/  @!P2 BRA `(.L_x_11495) ;  /* 0xfffffffc00f0a947 */ /* 0x004fea000383ffff */
[----:B------:R-:W-:Y:S05]  /*257f0*/  BRA `(.L_x_11494) ;  /* 0xfffffeac00047947 */ /* 0x000fea000383ffff */
.L_x_11499:
[----:B-1----:R1:W2:Y:S02]  /*25800*/  SYNCS.PHASECHK.TRANS64.TRYWAIT P1, [R9+URZ+0x2d850], R8 ;  /* 0x02d85008090075a7 */ /* 0x0022a4000802017f */
[----:B--2---:R-:W-:Y:S05]  /*25810*/  @!P1 NANOSLEEP.SYNCS 0x989680 ;  /* 0x009896800000995d */ /* 0x004fea0003900000 */
[----:B------:R-:W2:Y:S02]  /*25820*/  @!P1 SYNCS.PHASECHK.TRANS64 P1, [R9+URZ+0x2d850], R8 ;  /* 0x02d85008090095a7 */ /* 0x000ea4000802007f */
[----:B--2---:R-:W-:Y:S05]  /*25830*/  @!P1 BRA `(.L_x_11499) ;  /* 0xfffffffc00f09947 */ /* 0x004fea000383ffff */
[----:B------:R-:W-:Y:S05]  /*25840*/  BRA `(.L_x_11496) ;  /* 0xfffffeb000207947 */ /* 0x000fea000383ffff */
.L_x_11520:
[----:B--2---:R2:W3:Y:S02]  /*25850*/  SYNCS.PHASECHK.TRANS64.TRYWAIT P2, [R5+URZ+0x2d830], R6 ;  /* 0x02d83006050075a7 */ /* 0x0044e4000804017f */
[----:B---3--:R-:W-:Y:S05]  /*25860*/  @!P2 NANOSLEEP.SYNCS 0x989680 ;  /* 0x009896800000a95d */ /* 0x008fea0003900000 */
[----:B------:R-:W3:Y:S02]  /*25870*/  @!P2 SYNCS.PHASECHK.TRANS64 P2, [R5+URZ+0x2d830], R6 ;  /* 0x02d830060500a5a7 */ /* 0x000ee4000804007f */
[----:B---3--:R-:W-:Y:S05]  /*25880*/  @!P2 BRA `(.L_x_11520) ;  /* 0xfffffffc00f0a947 */ /* 0x008fea000383ffff */
[----:B------:R-:W-:Y:S05]  /*25890*/  BRA `(.L_x_11519) ;  /* 0xfffffeec00207947 */ /* 0x000fea000383ffff */
.L_x_11524:
[----:B-1----:R1:W2:Y:S02]  /*258a0*/  SYNCS.PHASECHK.TRANS64.TRYWAIT P1, [R6+URZ+0x2d850], R5 ;  /* 0x02d85005060075a7 */ /* 0x0022a4000802017f */
[----:B--2---:R-:W-:Y:S05]  /*258b0*/  @!P1 NANOSLEEP.SYNCS 0x989680 ;  /* 0x009896800000995d */ /* 0x004fea0003900000 */
[----:B------:R-:W2:Y:S02]  /*258c0*/  @!P1 SYNCS.PHASECHK.TRANS64 P1, [R6+URZ+0x2d850], R5 ;  /* 0x02d85005060095a7 */ /* 0x000ea4000802007f */
[----:B--2---:R-:W-:Y:S05]  /*258d0*/  @!P1 BRA `(.L_x_11524) ;  /* 0xfffffffc00f09947 */ /* 0x004fea000383ffff */
[----:B------:R-:W-:Y:S05]  /*258e0*/  BRA `(.L_x_11521) ;  /* 0xfffffef000487947 */ /* 0x000fea000383ffff */
.L_x_11533:
[----:B--2---:R2:W3:Y:S02]  /*258f0*/  SYNCS.PHASECHK.TRANS64.TRYWAIT P2, [R5+URZ+0x2d830], R6 ;  /* 0x02d83006050075a7 */ /* 0x0044e4000804017f */
[----:B---3--:R-:W-:Y:S05]  /*25900*/  @!P2 NANOSLEEP.SYNCS 0x989680 ;  /* 0x009896800000a95d */ /* 0x008fea0003900000 */
[----:B------:R-:W3:Y:S02]  /*25910*/  @!P2 SYNCS.PHASECHK.TRANS64 P2, [R5+URZ+0x2d830], R6 ;  /* 0x02d830060500a5a7 */ /* 0x000ee4000804007f */
[----:B---3--:R-:W-:Y:S05]  /*25920*/  @!P2 BRA `(.L_x_11533) ;  /* 0xfffffffc00f0a947 */ /* 0x008fea000383ffff */
[----:B------:R-:W-:Y:S05]  /*25930*/  BRA `(.L_x_11532) ;  /* 0xffffff1800447947 */ /* 0x000fea000383ffff */
.L_x_11537:
[----:B-1----:R1:W2:Y:S02]  /*25940*/  SYNCS.PHASECHK.TRANS64.TRYWAIT P1, [R6+URZ+0x2d850], R5 ;  /* 0x02d85005060075a7 */ /* 0x0022a4000802017f */
[----:B--2---:R-:W-:Y:S05]  /*25950*/  @!P1 NANOSLEEP.SYNCS 0x989680 ;  /* 0x009896800000995d */ /* 0x004fea0003900000 */
[----:B------:R-:W2:Y:S02]  /*25960*/  @!P1 SYNCS.PHASECHK.TRANS64 P1, [R6+URZ+0x2d850], R5 ;  /* 0x02d85005060095a7 */ /* 0x000ea4000802007f */
[----:B--2---:R-:W-:Y:S05]  /*25970*/  @!P1 BRA `(.L_x_11537) ;  /* 0xfffffffc00f09947 */ /* 0x004fea000383ffff */
[----:B------:R-:W-:Y:S05]  /*25980*/  BRA `(.L_x_11534) ;  /* 0xffffff1c006c7947 */ /* 0x000fea000383ffff */
.L_x_11552:
[----:B--2---:R2:W3:Y:S02]  /*25990*/  SYNCS.PHASECHK.TRANS64.TRYWAIT P1, [R13+URZ+0x2d850], R0 ;  /* 0x02d850000d0075a7 */ /* 0x0044e4000802017f */
[----:B---3--:R-:W-:Y:S05]  /*259a0*/  @!P1 NANOSLEEP.SYNCS 0x989680 ;  /* 0x009896800000995d */ /* 0x008fea0003900000 */
[----:B------:R-:W3:Y:S02]  /*259b0*/  @!P1 SYNCS.PHASECHK.TRANS64 P1, [R13+URZ+0x2d850], R0 ;  /* 0x02d850000d0095a7 */ /* 0x000ee4000802007f */
[----:B---3--:R-:W-:Y:S05]  /*259c0*/  @!P1 BRA `(.L_x_11552) ;  /* 0xfffffffc00f09947 */ /* 0x008fea000383ffff */
[----:B------:R-:W-:Y:S05]  /*259d0*/  BRA `(.L_x_11551) ;  /* 0xffffff54008c7947 */ /* 0x000fea000383ffff */
.L_x_11563:
[----:B------:R-:W-:Y:S02]  /*259e0*/  IMAD.MOV.U32 R13, RZ, RZ, R4 ;  /* 0x000000ffff0d7224 */ /* 0x000fe400078e0004 */
[----:B------:R-:W-:Y:S02]  /*259f0*/  IMAD.MOV.U32 R12, RZ, RZ, RZ ;  /* 0x000000ffff0c7224 */ /* 0x000fe400078e00ff */
[----:B------:R-:W-:Y:S02]  /*25a00*/  IMAD.MOV.U32 R11, RZ, RZ, 0x1c1f ;  /* 0x00001c1fff0b7424 */ /* 0x000fe400078e00ff */
[----:B------:R-:W-:-:S07]  /*25a10*/  IMAD.MOV.U32 R15, RZ, RZ, -0x1 ;  /* 0xffffffffff0f7424 */ /* 0x000fce00078e00ff */
[----:B-1----:R-:W-:Y:S05]  /*25a20*/  WARPSYNC.COLLECTIVE R15, `(.L_x_11739) ;  /* 0x000000000f087348 */ /* 0x002fea0003c00000 */
[----:B------:R0:W2:Y:S02]  /*25a30*/  SHFL.IDX P6, R14, R13, R12, R11 ;  /* 0x0000000c0d0e7389 */ /* 0x0000a400000c000b */
[----:B012---:R-:W-:Y:S01]  /*25a40*/  ENDCOLLECTIVE ;  /* 0x000000000000791b */ /* 0x007fe20003800000 */
.L_x_11739:
[----:B------:R-:W-:Y:S02]  /*25a50*/  IMAD.MOV.U32 R13, RZ, RZ, R0 ;  /* 0x000000ffff0d7224 */ /* 0x000fe400078e0000 */
[----:B------:R-:W-:-:S07]  /*25a60*/  IMAD.MOV.U32 R3, RZ, RZ, R14 ;  /* 0x000000ffff037224 */ /* 0x000fce00078e000e */
[----:B------:R-:W-:Y:S05]  /*25a70*/  WARPSYNC.COLLECTIVE R15, `(.L_x_11740) ;  /* 0x000000000f087348 */ /* 0x000fea0003c00000 */
[----:B------:R0:W1:Y:S02]  /*25a80*/  SHFL.IDX P6, R14, R13, R12, R11 ;  /* 0x0000000c0d0e7389 */ /* 0x00006400000c000b */
[----:B01----:R-:W-:Y:S01]  /*25a90*/  ENDCOLLECTIVE ;  /* 0x000000000000791b */ /* 0x003fe20003800000 */
.L_x_11740:
[----:B------:R-:W-:Y:S05]  /*25aa0*/  BRA `(.L_x_11741) ;  /* 0xffffff7800bc7947 */ /* 0x000fea000383ffff */
.L_x_11566:
        /* <DEDUP_REMOVED lines=8> */
.L_x_11743:
[----:B------:R-:W-:Y:S05]  /*25b30*/  BSYNC B1 ;  /* 0x0000000000017941 */ /* 0x000fea0003800000 */
.L_x_11742:
        /* <DEDUP_REMOVED lines=8> */
.L_x_11744:
[----:B------:R-:W-:Y:S05]  /*25bc0*/  BRA `(.L_x_11745) ;  /* 0xffffff7800d07947 */ /* 0x000fea000383ffff */
.L_x_11591:
        /* <DEDUP_REMOVED lines=11> */
.L_x_11747:
[----:B------:R-:W-:Y:S05]  /*25c80*/  BSYNC B1 ;  /* 0x0000000000017941 */ /* 0x000fea0003800000 */
.L_x_11746:
[----:B------:R-:W-:Y:S05]  /*25c90*/  BRA `(.L_x_11748) ;  /* 0xffffff9000f07947 */ /* 0x000fea000383ffff */
.L_x_11593:
[----:B------:R-:W-:Y:S01]  /*25ca0*/  BSSY B1, `(.L_x_11749) ;  /* 0x0000006000017945 */ /* 0x000fe20003800000 */
[----:B------:R-:W-:-:S07]  /*25cb0*/  IMAD.MOV.U32 R15, RZ, RZ, -0x1 ;  /* 0xffffffffff0f7424 */ /* 0x000fce00078e00ff */
[----:B0-----:R-:W-:Y:S05]  /*25cc0*/  WARPSYNC.COLLECTIVE R15, `(.L_x_11750) ;  /* 0x000000000f0c7348 */ /* 0x001fea0003c00000 */
[----:B------:R-:W-:Y:S02]  /*25cd0*/  ELECT P6, UR62, PT ;  /* 0x00000000003e782f */ /* 0x000fe400038c0000 */
[----:B------:R-:W-:Y:S01]  /*25ce0*/  MOV R14, UR62 ;  /* 0x0000003e000e7c02 */ /* 0x000fe20008000f00 */
[----:B0-----:R-:W-:Y:S10]  /*25cf0*/  ENDCOLLECTIVE ;  /* 0x000000000000791b */ /* 0x001ff40003800000 */
.L_x_11750:
[----:B------:R-:W-:Y:S05]  /*25d00*/  BSYNC B1 ;  /* 0x0000000000017941 */ /* 0x000fea0003800000 */
.L_x_11749:
[----:B------:R-:W-:Y:S05]  /*25d10*/  BRA `(.L_x_11592) ;  /* 0xffffff9000e87947 */ /* 0x000fea000383ffff */
.L_x_11595:
[----:B0-----:R0:W1:Y:S02]  /*25d20*/  SYNCS.PHASECHK.TRANS64.TRYWAIT P0, [R23+URZ+0x2d820], R5 ;  /* 0x02d82005170075a7 */ /* 0x001064000800017f */
[----:B-1----:R-:W-:Y:S05]  /*25d30*/  @!P0 NANOSLEEP.SYNCS 0x989680 ;  /* 0x009896800000895d */ /* 0x002fea0003900000 */
[----:B------:R-:W1:Y:S02]  /*25d40*/  @!P0 SYNCS.PHASECHK.TRANS64 P0, [R23+URZ+0x2d820], R5 ;  /* 0x02d82005170085a7 */ /* 0x000e64000800007f */
[----:B-1----:R-:W-:Y:S05]  /*25d50*/  @!P0 BRA `(.L_x_11595) ;  /* 0xfffffffc00f08947 */ /* 0x002fea000383ffff */
[----:B------:R-:W-:Y:S05]  /*25d60*/  BRA `(.L_x_11751) ;  /* 0xffffff9000f87947 */ /* 0x000fea000383ffff */
.L_x_11599:
[----:B-1----:R1:W2:Y:S02]  /*25d70*/  SYNCS.PHASECHK.TRANS64.TRYWAIT P0, [R9+URZ+0x2d8a0], R8 ;  /* 0x02d8a008090075a7 */ /* 0x0022a4000800017f */
[----:B--2---:R-:W-:Y:S05]  /*25d80*/  @!P0 NANOSLEEP.SYNCS 0x989680 ;  /* 0x009896800000895d */ /* 0x004fea0003900000 */
[----:B------:R-:W2:Y:S02]  /*25d90*/  @!P0 SYNCS.PHASECHK.TRANS64 P0, [R9+URZ+0x2d8a0], R8 ;  /* 0x02d8a008090085a7 */ /* 0x000ea4000800007f */
[----:B--2---:R-:W-:Y:S05]  /*25da0*/  @!P0 BRA `(.L_x_11599) ;  /* 0xfffffffc00f08947 */ /* 0x004fea000383ffff */
[----:B------:R-:W-:Y:S05]  /*25db0*/  BRA `(.L_x_11752) ;  /* 0xffffff9400147947 */ /* 0x000fea000383ffff */
.L_x_11606:
[----:B0-----:R0:W2:Y:S02]  /*25dc0*/  SYNCS.PHASECHK.TRANS64.TRYWAIT P0, [R9+URZ+0x2d8c0], R8 ;  /* 0x02d8c008090075a7 */ /* 0x0010a4000800017f */
[----:B--2---:R-:W-:Y:S05]  /*25dd0*/  @!P0 NANOSLEEP.SYNCS 0x989680 ;  /* 0x009896800000895d */ /* 0x004fea0003900000 */
[----:B------:R-:W2:Y:S02]  /*25de0*/  @!P0 SYNCS.PHASECHK.TRANS64 P0, [R9+URZ+0x2d8c0], R8 ;  /* 0x02d8c008090085a7 */ /* 0x000ea4000800007f */
[----:B--2---:R-:W-:Y:S05]  /*25df0*/  @!P0 BRA `(.L_x_11606) ;  /* 0xfffffffc00f08947 */ /* 0x004fea000383ffff */
[----:B------:R-:W-:Y:S05]  /*25e00*/  BRA `(.L_x_11753) ;  /* 0xffffff9800107947 */ /* 0x000fea000383ffff */
.L_x_11615:
[----:B0-----:R0:W1:Y:S02]  /*25e10*/  SYNCS.PHASECHK.TRANS64.TRYWAIT P1, [R8+URZ+0x2d8a0], R7 ;  /* 0x02d8a007080075a7 */ /* 0x001064000802017f */
[----:B-1----:R-:W-:Y:S05]  /*25e20*/  @!P1 NANOSLEEP.SYNCS 0x989680 ;  /* 0x009896800000995d */ /* 0x002fea0003900000 */
[----:B------:R-:W1:Y:S02]  /*25e30*/  @!P1 SYNCS.PHASECHK.TRANS64 P1, [R8+URZ+0x2d8a0], R7 ;  /* 0x02d8a007080095a7 */ /* 0x000e64000802007f */
[----:B-1----:R-:W-:Y:S05]  /*25e40*/  @!P1 BRA `(.L_x_11615) ;  /* 0xfffffffc00f09947 */ /* 0x002fea000383ffff */
[----:B------:R-:W-:Y:S05]  /*25e50*/  BRA `(.L_x_11754) ;  /* 0xffffff9c00507947 */ /* 0x000fea000383ffff */
.L_x_11622:
[----:B-1----:R1:W2:Y:S02]  /*25e60*/  SYNCS.PHASECHK.TRANS64.TRYWAIT P1, [R8+URZ+0x2d8c0], R7 ;  /* 0x02d8c007080075a7 */ /* 0x0022a4000802017f */
[----:B--2---:R-:W-:Y:S05]  /*25e70*/  @!P1 NANOSLEEP.SYNCS 0x989680 ;  /* 0x009896800000995d */ /* 0x004fea0003900000 */
[----:B------:R-:W2:Y:S02]  /*25e80*/  @!P1 SYNCS.PHASECHK.TRANS64 P1, [R8+URZ+0x2d8c0], R7 ;  /* 0x02d8c007080095a7 */ /* 0x000ea4000802007f */
[----:B--2---:R-:W-:Y:S05]  /*25e90*/  @!P1 BRA `(.L_x_11622) ;  /* 0xfffffffc00f09947 */ /* 0x004fea000383ffff */
[----:B------:R-:W-:Y:S05]  /*25ea0*/  BRA `(.L_x_11755) ;  /* 0xffffffa000487947 */ /* 0x000fea000383ffff */
.L_x_11645:
        /* <DEDUP_REMOVED lines=11> */
.L_x_11757:
[----:B------:R-:W-:Y:S05]  /*25f60*/  BSYNC B0 ;  /* 0x0000000000007941 */ /* 0x000fea0003800000 */
.L_x_11756:
[----:B------:R-:W-:Y:S05]  /*25f70*/  BRA `(.L_x_11758) ;  /* 0xffffffb000807947 */ /* 0x000fea000383ffff */
.L_x_11648:
[----:B-1----:R1:W2:Y:S02]  /*25f80*/  SYNCS.PHASECHK.TRANS64.TRYWAIT P0, [R0+URZ+0x2d840], R5 ;  /* 0x02d84005000075a7 */ /* 0x0022a4000800017f */
[----:B--2---:R-:W-:Y:S05]  /*25f90*/  @!P0 NANOSLEEP.SYNCS 0x989680 ;  /* 0x009896800000895d */ /* 0x004fea0003900000 */
[----:B------:R-:W2:Y:S02]  /*25fa0*/  @!P0 SYNCS.PHASECHK.TRANS64 P0, [R0+URZ+0x2d840], R5 ;  /* 0x02d84005000085a7 */ /* 0x000ea4000800007f */
[----:B--2---:R-:W-:Y:S05]  /*25fb0*/  @!P0 BRA `(.L_x_11648) ;  /* 0xfffffffc00f08947 */ /* 0x004fea000383ffff */
[----:B------:R-:W-:Y:S05]  /*25fc0*/  BRA `(.L_x_11759) ;  /* 0xffffffb000e47947 */ /* 0x000fea000383ffff */
.L_x_11649:
        /* <DEDUP_REMOVED lines=8> */
.L_x_11761:
[----:B------:R-:W-:Y:S05]  /*26050*/  BSYNC B0 ;  /* 0x0000000000007941 */ /* 0x000fea0003800000 */
.L_x_11760:
        /* <DEDUP_REMOVED lines=8> */
.L_x_11762:
[----:B------:R-:W-:Y:S02]  /*260e0*/  IMAD.MOV.U32 R13, RZ, RZ, R7 ;  /* 0x000000ffff0d7224 */ /* 0x000fe400078e0007 */
[----:B------:R-:W-:Y:S02]  /*260f0*/  IMAD.MOV.U32 R12, RZ, RZ, 0x1 ;  /* 0x00000001ff0c7424 */ /* 0x000fe400078e00ff */
[----:B------:R-:W-:-:S07]  /*26100*/  IMAD.MOV.U32 R3, RZ, RZ, R14 ;  /* 0x000000ffff037224 */ /* 0x000fce00078e000e */
[----:B------:R-:W-:Y:S05]  /*26110*/  WARPSYNC.COLLECTIVE R15, `(.L_x_11763) ;  /* 0x000000000f087348 */ /* 0x000fea0003c00000 */
[----:B------:R0:W1:Y:S02]  /*26120*/  SHFL.IDX P6, R14, R13, R12, R11 ;  /* 0x0000000c0d0e7389 */ /* 0x00006400000c000b */
[----:B01----:R-:W-:Y:S01]  /*26130*/  ENDCOLLECTIVE ;  /* 0x000000000000791b */ /* 0x003fe20003800000 */
.L_x_11763:
[----:B------:R-:W-:Y:S01]  /*26140*/  @P0 LEA R5, P1, R9, R3, 0x1 ;  /* 0x0000000309050211 */ /* 0x000fe200078208ff */
[----:B------:R-:W-:-:S04]  /*26150*/  @P0 IMAD R3, R8, 0x2, R23 ;  /* 0x0000000208030824 */ /* 0x000fc800078e0217 */
        /* <DEDUP_REMOVED lines=16> */
.L_x_11764:
[----:B------:R-:W-:Y:S02]  /*26260*/  IMAD.MOV.U32 R13, RZ, RZ, R7 ;  /* 0x000000ffff0d7224 */ /* 0x000fe400078e0007 */
[----:B------:R-:W-:Y:S02]  /*26270*/  IMAD.MOV.U32 R12, RZ, RZ, 0x2 ;  /* 0x00000002ff0c7424 */ /* 0x000fe400078e00ff */
[----:B------:R-:W-:-:S07]  /*26280*/  IMAD.MOV.U32 R3, RZ, RZ, R14 ;  /* 0x000000ffff037224 */ /* 0x000fce00078e000e */
[----:B------:R-:W-:Y:S05]  /*26290*/  WARPSYNC.COLLECTIVE R15, `(.L_x_11765) ;  /* 0x000000000f087348 */ /* 0x000fea0003c00000 */
[----:B------:R0:W1:Y:S02]  /*262a0*/  SHFL.IDX P6, R14, R13, R12, R11 ;  /* 0x0000000c0d0e7389 */ /* 0x00006400000c000b */
[----:B01----:R-:W-:Y:S01]  /*262b0*/  ENDCOLLECTIVE ;  /* 0x000000000000791b */ /* 0x003fe20003800000 */
.L_x_11765:
[----:B------:R-:W-:Y:S01]  /*262c0*/  @P1 LEA R5, P0, R9, R3, 0x1 ;  /* 0x0000000309051211 */ /* 0x000fe200078008ff */
[----:B------:R-:W-:-:S04]  /*262d0*/  @P1 IMAD R3, R8, 0x2, R23 ;  /* 0x0000000208031824 */ /* 0x000fc800078e0217 */
        /* <DEDUP_REMOVED lines=16> */
.L_x_11766:
[----:B------:R-:W-:Y:S02]  /*263e0*/  IMAD.MOV.U32 R13, RZ, RZ, R7 ;  /* 0x000000ffff0d7224 */ /* 0x000fe400078e0007 */
[----:B------:R-:W-:Y:S02]  /*263f0*/  IMAD.MOV.U32 R12, RZ, RZ, 0x3 ;  /* 0x00000003ff0c7424 */ /* 0x000fe400078e00ff */
[----:B------:R-:W-:-:S07]  /*26400*/  IMAD.MOV.U32 R3, RZ, RZ, R14 ;  /* 0x000000ffff037224 */ /* 0x000fce00078e000e */
[----:B------:R-:W-:Y:S05]  /*26410*/  WARPSYNC.COLLECTIVE R15, `(.L_x_11767) ;  /* 0x000000000f087348 */ /* 0x000fea0003c00000 */
[----:B------:R0:W1:Y:S02]  /*26420*/  SHFL.IDX P6, R14, R13, R12, R11 ;  /* 0x0000000c0d0e7389 */ /* 0x00006400000c000b */
[----:B01----:R-:W-:Y:S01]  /*26430*/  ENDCOLLECTIVE ;  /* 0x000000000000791b */ /* 0x003fe20003800000 */
.L_x_11767:
[----:B------:R-:W-:Y:S01]  /*26440*/  @P1 LEA R5, P0, R9, R3, 0x1 ;  /* 0x0000000309051211 */ /* 0x000fe200078008ff */
[----:B------:R-:W-:-:S04]  /*26450*/  @P1 IMAD R3, R8, 0x2, R23 ;  /* 0x0000000208031824 */ /* 0x000fc800078e0217 */
        /* <DEDUP_REMOVED lines=9> */
.L_x_11768:
        /* <DEDUP_REMOVED lines=8> */
.L_x_11654:
[----:B------:R0:W5:Y:S01]  /*26570*/  LDL R21, [R1+0x34] ;  /* 0x0000340001157983 */ /* 0x0001620000100800 */
[----:B------:R-:W-:Y:S02]  /*26580*/  IMAD.MOV.U32 R13, RZ, RZ, R4 ;  /* 0x000000ffff0d7224 */ /* 0x000fe400078e0004 */
[----:B------:R-:W-:Y:S02]  /*26590*/  IMAD.MOV.U32 R12, RZ, RZ, RZ ;  /* 0x000000ffff0c7224 */ /* 0x000fe400078e00ff */
[----:B------:R-:W-:Y:S02]  /*265a0*/  IMAD.MOV.U32 R11, RZ, RZ, 0x1c1f ;  /* 0x00001c1fff0b7424 */ /* 0x000fe400078e00ff */
[----:B------:R-:W-:Y:S02]  /*265b0*/  IMAD.MOV.U32 R15, RZ, RZ, -0x1 ;  /* 0xffffffffff0f7424 */ /* 0x000fe400078e00ff */
[----:B------:R-:W-:Y:S02]  /*265c0*/  IMAD R0, R29, R9, RZ ;  /* 0x000000091d007224 */ /* 0x000fe400078e02ff */
[----:B0-----:R-:W-:-:S07]  /*265d0*/  IMAD.IADD R28, R20, 0x1, R28 ;  /* 0x00000001141c7824 */ /* 0x001fce00078e021c */
[----:B-----5:R-:W-:Y:S05]  /*265e0*/  WARPSYNC.COLLECTIVE R15, `(.L_x_11770) ;  /* 0x000000000f087348 */ /* 0x020fea0003c00000 */
[----:B------:R0:W1:Y:S02]  /*265f0*/  SHFL.IDX P6, R14, R13, R12, R11 ;  /* 0x0000000c0d0e7389 */ /* 0x00006400000c000b */
[----:B01---5:R-:W-:Y:S01]  /*26600*/  ENDCOLLECTIVE ;  /* 0x000000000000791b */ /* 0x023fe20003800000 */
.L_x_11770:
[C---:B------:R-:W-:Y:S01]  /*26610*/  VIADD R9, R28.reuse, 0x20 ;  /* 0x000000201c097836 */ /* 0x040fe20000000000 */
[----:B------:R-:W-:Y:S01]  /*26620*/  ISETP.GE.AND P3, PT, R28, R0, PT ;  /* 0x000000001c00720c */ /* 0x000fe20003f66270 */
[----:B------:R-:W-:Y:S02]  /*26630*/  IMAD.MOV.U32 R13, RZ, RZ, R5 ;  /* 0x000000ffff0d7224 */ /* 0x000fe400078e0005 */
[----:B------:R-:W-:-:S10]  /*26640*/  IMAD.MOV.U32 R2, RZ, RZ, R14 ;  /* 0x000000ffff027224 */ /* 0x000fd400078e000e */
[----:B------:R-:W-:Y:S05]  /*26650*/  WARPSYNC.COLLECTIVE R15, `(.L_x_11771) ;  /* 0x000000000f087348 */ /* 0x000fea0003c00000 */
[----:B------:R0:W1:Y:S02]  /*26660*/  SHFL.IDX P6, R14, R13, R12, R11 ;  /* 0x0000000c0d0e7389 */ /* 0x00006400000c000b */
[----:B01----:R-:W-:Y:S01]  /*26670*/  ENDCOLLECTIVE ;  /* 0x000000000000791b */ /* 0x003fe20003800000 */
.L_x_11771:
[----:B------:R-:W-:Y:S02]  /*26680*/  IMAD.MOV.U32 R13, RZ, RZ, R4 ;  /* 0x000000ffff0d7224 */ /* 0x000fe400078e0004 */
[----:B------:R-:W-:Y:S02]  /*26690*/  IMAD.MOV.U32 R12, RZ, RZ, 0x1 ;  /* 0x00000001ff0c7424 */ /* 0x000fe400078e00ff */
[----:B------:R-:W-:-:S07]  /*266a0*/  IMAD.MOV.U32 R3, RZ, RZ, R14 ;  /* 0x000000ffff037224 */ /* 0x000fce00078e000e */
[----:B------:R-:W-:Y:S05]  /*266b0*/  WARPSYNC.COLLECTIVE R15, `(.L_x_11772) ;  /* 0x000000000f087348 */ /* 0x000fea0003c00000 */
[----:B------:R0:W1:Y:S02]  /*266c0*/  SHFL.IDX P6, R14, R13, R12, R11 ;  /* 0x0000000c0d0e7389 */ /* 0x00006400000c000b */
[----:B01----:R-:W-:Y:S01]  /*266d0*/  ENDCOLLECTIVE ;  /* 0x000000000000791b */ /* 0x003fe20003800000 */
.L_x_11772:
        /* <DEDUP_REMOVED lines=10> */
.L_x_11773:
[----:B------:R-:W-:Y:S02]  /*26780*/  IMAD.MOV.U32 R13, RZ, RZ, R4 ;  /* 0x000000ffff0d7224 */ /* 0x000fe400078e0004 */
[----:B------:R-:W-:Y:S01]  /*26790*/  IMAD.MOV.U32 R12, RZ, RZ, 0x2 ;  /* 0x00000002ff0c7424 */ /* 0x000fe200078e00ff */
        /* <DEDUP_REMOVED lines=11> */
.L_x_11774:
        /* <DEDUP_REMOVED lines=10> */
.L_x_11775:
[----:B------:R-:W-:Y:S01]  /*268f0*/  @!PT LDS RZ, [RZ] ;  /* 0x00000000fffff984 */ /* 0x000fe20000000800 */
[----:B------:R-:W-:Y:S01]  /*26900*/  @!PT LDS RZ, [RZ] ;  /* 0x00000000fffff984 */ /* 0x000fe20000000800 */
[----:B------:R-:W-:Y:S01]  /*26910*/  @!PT LDS RZ, [RZ] ;  /* 0x00000000fffff984 */ /* 0x000fe20000000800 */
[----:B------:R-:W-:Y:S04]  /*26920*/  @!P3 LDGSTS.E.BYPASS.LTC128B.128 [R21+0xcc00], desc[UR54][R2.64], !P0 ;  /* 0x0cc000000215bfae */ /* 0x000fe8000c101d76 */
[----:B------:R-:W-:Y:S04]  /*26930*/  @!P3 LDGSTS.E.BYPASS.LTC128B.128 [R21+0xfc00], desc[UR54][R2.64+0x40], !P1 ;  /* 0x0fc000400215bfae */ /* 0x000fe8000c901d76 */
[----:B------:R0:W-:Y:S01]  /*26940*/  @!P3 LDGSTS.E.BYPASS.LTC128B.128 [R21+0x12c00], desc[UR54][R2.64+0x80], !P2 ;  /* 0x12c000800215bfae */ /* 0x0001e2000d101d76 */
[----:B------:R-:W-:Y:S02]  /*26950*/  IMAD.MOV.U32 R13, RZ, RZ, R4 ;  /* 0x000000ffff0d7224 */ /* 0x000fe400078e0004 */
[----:B------:R-:W-:-:S02]  /*26960*/  IMAD.MOV.U32 R12, RZ, RZ, 0x3 ;  /* 0x00000003ff0c7424 */ /* 0x000fc400078e00ff */
[----:B0-----:R-:W-:-:S05]  /*26970*/  VIADD R2, R28, 0x40 ;  /* 0x000000401c027836 */ /* 0x001fca0000000000 */
[----:B------:R-:W-:Y:S01]  /*26980*/  ISETP.GE.AND P3, PT, R2, R0, PT ;  /* 0x000000000200720c */ /* 0x000fe20003f66270 */
[----:B------:R-:W-:-:S12]  /*26990*/  IMAD.MOV.U32 R2, RZ, RZ, R14 ;  /* 0x000000ffff027224 */ /* 0x000fd800078e000e */
[----:B------:R-:W-:Y:S05]  /*269a0*/  WARPSYNC.COLLECTIVE R15, `(.L_x_11776) ;  /* 0x000000000f087348 */ /* 0x000fea0003c00000 */
[----:B------:R0:W1:Y:S02]  /*269b0*/  SHFL.IDX P6, R14, R13, R12, R11 ;  /* 0x0000000c0d0e7389 */ /* 0x00006400000c000b */
[----:B01----:R-:W-:Y:S01]  /*269c0*/  ENDCOLLECTIVE ;  /* 0x000000000000791b */ /* 0x003fe20003800000 */
.L_x_11776:
[----:B------:R-:W-:Y:S01]  /*269d0*/  @!P3 LEA R3, P4, R10, R2, 0x1 ;  /* 0x000000020a03b211 */ /* 0x000fe200078808ff */
[----:B------:R-:W-:-:S04]  /*269e0*/  IMAD.MOV.U32 R13, RZ, RZ, R5 ;  /* 0x000000ffff0d7224 */ /* 0x000fc800078e0005 */
[----:B------:R-:W-:-:S05]  /*269f0*/  @!P3 IMAD.X R2, RZ, RZ, R8, P4 ;  /* 0x000000ffff02b224 */ /* 0x000fca00020e0608 */
[----:B------:R-:W-:Y:S01]  /*26a00*/  @!P3 LOP3.LUT R3, R3, R2, RZ, 0x3c, !PT ;  /* 0x000000020303b212 */ /* 0x000fe200078e3cff */
[----:B------:R-:W-:-:S03]  /*26a10*/  IMAD.MOV.U32 R4, RZ, RZ, R14 ;  /* 0x000000ffff047224 */ /* 0x000fc600078e000e */
[----:B------:R-:W-:-:S07]  /*26a20*/  @!P3 LOP3.LUT R2, R3, R2, RZ, 0x3c, !PT ;  /* 0x000000020302b212 */ /* 0x000fce00078e3cff */
[----:B------:R-:W-:Y:S05]  /*26a30*/  WARPSYNC.COLLECTIVE R15, `(.L_x_11777) ;  /* 0x000000000f087348 */ /* 0x000fea0003c00000 */
[----:B------:R0:W1:Y:S02]  /*26a40*/  SHFL.IDX P6, R14, R13, R12, R11 ;  /* 0x0000000c0d0e7389 */ /* 0x00006400000c000b */
[----:B01----:R-:W-:Y:S01]  /*26a50*/  ENDCOLLECTIVE ;  /* 0x000000000000791b */ /* 0x003fe20003800000 */
.L_x_11777:
[----:B------:R-:W-:-:S05]  /*26a60*/  @!P3 LOP3.LUT R3, R3, R2, RZ, 0x3c, !PT ;  /* 0x000000020303b212 */ /* 0x000fca00078e3cff */
[----:B------:R-:W-:Y:S01]  /*26a70*/  @!PT LDS RZ, [RZ] ;  /* 0x00000000fffff984 */ /* 0x000fe20000000800 */
[----:B------:R-:W-:Y:S01]  /*26a80*/  @!PT LDS RZ, [RZ] ;  /* 0x00000000fffff984 */ /* 0x000fe20000000800 */
[----:B------:R-:W-:Y:S01]  /*26a90*/  @!PT LDS RZ, [RZ] ;  /* 0x00000000fffff984 */ /* 0x000fe20000000800 */
[----:B------:R0:W-:Y:S04]  /*26aa0*/  @!P3 LDGSTS.E.BYPASS.LTC128B.128 [R21+0xd400], desc[UR54][R2.64], !P0 ;  /* 0x0d4000000215bfae */ /* 0x0001e8000c101d76 */
[----:B------:R0:W-:Y:S01]  /*26ab0*/  @!P3 LDGSTS.E.BYPASS.LTC128B.128 [R21+0x10400], desc[UR54][R2.64+0x40], !P1 ;  /* 0x104000400215bfae */ /* 0x0001e2000c901d76 */
[----:B------:R-:W-:Y:S02]  /*26ac0*/  IMAD.MOV.U32 R13, RZ, RZ, R6 ;  /* 0x000000ffff0d7224 */ /* 0x000fe400078e0006 */
[----:B------:R-:W-:Y:S01]  /*26ad0*/  IMAD.MOV.U32 R12, RZ, RZ, RZ ;  /* 0x000000ffff0c7224 */ /* 0x000fe200078e00ff */
[----:B------:R0:W-:Y:S01]  /*26ae0*/  @!P3 LDGSTS.E.BYPASS.LTC128B.128 [R21+0x13400], desc[UR54][R2.64+0x80], !P2 ;  /* 0x134000800215bfae */ /* 0x0001e2000d101d76 */
[----:B------:R-:W-:-:S07]  /*26af0*/  IMAD.MOV.U32 R5, RZ, RZ, R14 ;  /* 0x000000ffff057224 */ /* 0x000fce00078e000e */
[----:B0-----:R-:W-:Y:S05]  /*26b00*/  WARPSYNC.COLLECTIVE R15, `(.L_x_11778) ;  /* 0x000000000f087348 */ /* 0x001fea0003c00000 */
[----:B------:R1:W2:Y:S02]  /*26b10*/  SHFL.IDX P6, R14, R13, R12, R11 ;  /* 0x0000000c0d0e7389 */ /* 0x0002a400000c000b */
[----:B012---:R-:W-:Y:S01]  /*26b20*/  ENDCOLLECTIVE ;  /* 0x000000000000791b */ /* 0x007fe20003800000 */
.L_x_11778:
[----:B------:R-:W-:-:S05]  /*26b30*/  VIADD R2, R28, 0x60 ;  /* 0x000000601c027836 */ /* 0x000fca0000000000 */
[----:B------:R-:W-:Y:S01]  /*26b40*/  ISETP.GE.AND P3, PT, R2, R0, PT ;  /* 0x000000000200720c */ /* 0x000fe20003f66270 */
[----:B------:R-:W-:-:S12]  /*26b50*/  IMAD.MOV.U32 R13, RZ, RZ, R7 ;  /* 0x000000ffff0d7224 */ /* 0x000fd800078e0007 */
[----:B------:R-:W-:-:S05]  /*26b60*/  @!P3 LEA R2, P4, R10, R5, 0x1 ;  /* 0x000000050a02b211 */ /* 0x000fca00078808ff */
[----:B------:R-:W-:Y:S02]  /*26b70*/  @!P3 IMAD.X R3, RZ, RZ, R4, P4 ;  /* 0x000000ffff03b224 */ /* 0x000fe400020e0604 */
[----:B------:R-:W-:-:S07]  /*26b80*/  IMAD.MOV.U32 R4, RZ, RZ, R14 ;  /* 0x000000ffff047224 */ /* 0x000fce00078e000e */
[----:B------:R-:W-:Y:S05]  /*26b90*/  WARPSYNC.COLLECTIVE R15, `(.L_x_11779) ;  /* 0x000000000f087348 */ /* 0x000fea0003c00000 */
[----:B------:R0:W1:Y:S02]  /*26ba0*/  SHFL.IDX P6, R14, R13, R12, R11 ;  /* 0x0000000c0d0e7389 */ /* 0x00006400000c000b */
[----:B01----:R-:W-:Y:S01]  /*26bb0*/  ENDCOLLECTIVE ;  /* 0x000000000000791b */ /* 0x003fe20003800000 */
.L_x_11779:
        /* <DEDUP_REMOVED lines=14> */
.L_x_11780:
[----:B------:R-:W-:Y:S01]  /*26ca0*/  @!P3 LEA R2, P4, R10, R2, 0x1 ;  /* 0x000000020a02b211 */ /* 0x000fe200078808ff */
[----:B------:R-:W-:-:S04]  /*26cb0*/  IMAD.MOV.U32 R13, RZ, RZ, R7 ;  /* 0x000000ffff0d7224 */ /* 0x000fc800078e0007 */
[----:B------:R-:W-:-:S05]  /*26cc0*/  @!P3 IMAD.X R3, RZ, RZ, R4, P4 ;  /* 0x000000ffff03b224 */ /* 0x000fca00020e0604 */
[----:B------:R-:W-:Y:S01]  /*26cd0*/  @!PT LDS RZ, [RZ] ;  /* 0x00000000fffff984 */ /* 0x000fe20000000800 */
[----:B------:R-:W-:Y:S01]  /*26ce0*/  @!PT LDS RZ, [RZ] ;  /* 0x00000000fffff984 */ /* 0x000fe20000000800 */
[----:B------:R-:W-:Y:S01]  /*26cf0*/  @!PT LDS RZ, [RZ] ;  /* 0x00000000fffff984 */ /* 0x000fe20000000800 */
[----:B------:R0:W-:Y:S01]  /*26d00*/  @!P3 LDGSTS.E.BYPASS.LTC128B.128 [R21+0xe400], desc[UR54][R2.64], !P0 ;  /* 0x0e4000000215bfae */ /* 0x0001e2000c101d76 */
[----:B------:R-:W-:-:S03]  /*26d10*/  IMAD.MOV.U32 R6, RZ, RZ, R14 ;  /* 0x000000ffff067224 */ /* 0x000fc600078e000e */
[----:B------:R0:W-:Y:S04]  /*26d20*/  @!P3 LDGSTS.E.BYPASS.LTC128B.128 [R21+0x11400], desc[UR54][R2.64+0x40], !P1 ;  /* 0x114000400215bfae */ /* 0x0001e8000c901d76 */
[----:B0-----:R-:W-:Y:S05]  /*26d30*/  WARPSYNC.COLLECTIVE R15, `(.L_x_11781) ;  /* 0x000000000f087348 */ /* 0x001fea0003c00000 */
[----:B------:R1:W2:Y:S02]  /*26d40*/  SHFL.IDX P6, R14, R13, R12, R11 ;  /* 0x0000000c0d0e7389 */ /* 0x0002a400000c000b */
[----:B012---:R-:W-:Y:S01]  /*26d50*/  ENDCOLLECTIVE ;  /* 0x000000000000791b */ /* 0x007fe20003800000 */
.L_x_11781:
[----:B------:R-:W-:Y:S01]  /*26d60*/  @!PT LDS RZ, [RZ] ;  /* 0x00000000fffff984 */ /* 0x000fe20000000800 */
[----:B------:R-:W-:Y:S01]  /*26d70*/  @!PT LDS RZ, [RZ] ;  /* 0x00000000fffff984 */ /* 0x000fe20000000800 */
[----:B------:R-:W-:Y:S01]  /*26d80*/  @!PT LDS RZ, [RZ] ;  /* 0x00000000fffff984 */ /* 0x000fe20000000800 */
[----:B------:R0:W-:Y:S02]  /*26d90*/  @!P3 LDGSTS.E.BYPASS.LTC128B.128 [R21+0x14400], desc[UR54][R2.64+0x80], !P2 ;  /* 0x144000800215bfae */ /* 0x0001e4000d101d76 */
[----:B0-----:R-:W-:Y:S01]  /*26da0*/  IMAD.MOV.U32 R2, RZ, RZ, R14 ;  /* 0x000000ffff027224 */ /* 0x001fe200078e000e */
[----:B------:R-:W-:Y:S06]  /*26db0*/  BRA `(.L_x_11782) ;  /* 0xffffffb400cc7947 */ /* 0x000fec000383ffff */
.L_x_11657:
[----:B-1----:R1:W2:Y:S02]  /*26dc0*/  SYNCS.PHASECHK.TRANS64.TRYWAIT P0, [R23+URZ+0x2d820], R0 ;  /* 0x02d82000170075a7 */ /* 0x0022a4000800017f */
[----:B--2---:R-:W-:Y:S05]  /*26dd0*/  @!P0 NANOSLEEP.SYNCS 0x989680 ;  /* 0x009896800000895d */ /* 0x004fea0003900000 */
[----:B------:R-:W2:Y:S02]  /*26de0*/  @!P0 SYNCS.PHASECHK.TRANS64 P0, [R23+URZ+0x2d820], R0 ;  /* 0x02d82000170085a7 */ /* 0x000ea4000800007f */
[----:B--2---:R-:W-:Y:S05]  /*26df0*/  @!P0 BRA `(.L_x_11657) ;  /* 0xfffffffc00f08947 */ /* 0x004fea000383ffff */
[----:B------:R-:W-:Y:S05]  /*26e00*/  BRA `(.L_x_11783) ;  /* 0xffffffb800347947 */ /* 0x000fea000383ffff */
.L_x_11662:
[----:B0-----:R0:W1:Y:S02]  /*26e10*/  SYNCS.PHASECHK.TRANS64.TRYWAIT P0, [R5+URZ+0x2d840], R0 ;  /* 0x02d84000050075a7 */ /* 0x001064000800017f */
[----:B-1----:R-:W-:Y:S05]  /*26e20*/  @!P0 NANOSLEEP.SYNCS 0x989680 ;  /* 0x009896800000895d */ /* 0x002fea0003900000 */
[----:B------:R-:W1:Y:S02]  /*26e30*/  @!P0 SYNCS.PHASECHK.TRANS64 P0, [R5+URZ+0x2d840], R0 ;  /* 0x02d84000050085a7 */ /* 0x000e64000800007f */
[----:B-1----:R-:W-:Y:S05]  /*26e40*/  @!P0 BRA `(.L_x_11662) ;  /* 0xfffffffc00f08947 */ /* 0x002fea000383ffff */
[----:B------:R-:W-:Y:S05]  /*26e50*/  BRA `(.L_x_11784) ;  /* 0xffffffbc00287947 */ /* 0x000fea000383ffff */
.L_x_11663:
        /* <DEDUP_REMOVED lines=8> */
.L_x_11786:
[----:B------:R-:W-:Y:S05]  /*26ee0*/  BSYNC B1 ;  /* 0x0000000000017941 */ /* 0x000fea0003800000 */
.L_x_11785:
        /* <DEDUP_REMOVED lines=13> */
.L_x_11787:
        /* <DEDUP_REMOVED lines=8> */
.L_x_11788:
        /* <DEDUP_REMOVED lines=14> */
.L_x_11789:
[----:B------:R-:W-:Y:S02]  /*27120*/  IMAD.MOV.U32 R13, RZ, RZ, R7 ;  /* 0x000000ffff0d7224 */ /* 0x000fe400078e0007 */
[----:B------:R-:W-:Y:S02]  /*27130*/  IMAD.MOV.U32 R12, RZ, RZ, 0x2 ;  /* 0x00000002ff0c7424 */ /* 0x000fe400078e00ff */
[----:B------:R-:W-:-:S07]  /*27140*/  IMAD.MOV.U32 R2, RZ, RZ, R14 ;  /* 0x000000ffff027224 */ /* 0x000fce00078e000e */
[----:B------:R-:W-:Y:S05]  /*27150*/  WARPSYNC.COLLECTIVE R15, `(.L_x_11790) ;  /* 0x000000000f087348 */ /* 0x000fea0003c00000 */
[----:B------:R0:W1:Y:S02]  /*27160*/  SHFL.IDX P6, R14, R13, R12, R11 ;  /* 0x0000000c0d0e7389 */ /* 0x00006400000c000b */
[----:B01----:R-:W-:Y:S01]  /*27170*/  ENDCOLLECTIVE ;  /* 0x000000000000791b */ /* 0x003fe20003800000 */
.L_x_11790:
        /* <DEDUP_REMOVED lines=13> */
.L_x_11791:
[----:B------:R-:W-:Y:S02]  /*27250*/  IMAD.MOV.U32 R13, RZ, RZ, R7 ;  /* 0x000000ffff0d7224 */ /* 0x000fe400078e0007 */
[----:B------:R-:W-:Y:S02]  /*27260*/  IMAD.MOV.U32 R12, RZ, RZ, 0x3 ;  /* 0x00000003ff0c7424 */ /* 0x000fe400078e00ff */
[----:B------:R-:W-:-:S07]  /*27270*/  IMAD.MOV.U32 R2, RZ, RZ, R14 ;  /* 0x000000ffff027224 */ /* 0x000fce00078e000e */
[----:B------:R-:W-:Y:S05]  /*27280*/  WARPSYNC.COLLECTIVE R15, `(.L_x_11792) ;  /* 0x000000000f087348 */ /* 0x000fea0003c00000 */
[----:B------:R0:W1:Y:S02]  /*27290*/  SHFL.IDX P6, R14, R13, R12, R11 ;  /* 0x0000000c0d0e7389 */ /* 0x00006400000c000b */
[----:B01----:R-:W-:Y:S01]  /*272a0*/  ENDCOLLECTIVE ;  /* 0x000000000000791b */ /* 0x003fe20003800000 */
.L_x_11792:
        /* <DEDUP_REMOVED lines=14> */
.L_x_11793:
[----:B------:R-:W-:Y:S01]  /*27390*/  IMAD.MOV.U32 R2, RZ, RZ, R14 ;  /* 0x000000ffff027224 */ /* 0x000fe200078e000e */
[----:B------:R-:W-:Y:S06]  /*273a0*/  BRA `(.L_x_11794) ;  /* 0xffffffb800b47947 */ /* 0x000fec000383ffff */
.L_x_11668:
[----:B-1----:R1:W2:Y:S02]  /*273b0*/  SYNCS.PHASECHK.TRANS64.TRYWAIT P0, [R5+URZ+0x2d860], R2 ;  /* 0x02d86002050075a7 */ /* 0x0022a4000800017f */
[----:B--2---:R-:W-:Y:S05]  /*273c0*/  @!P0 NANOSLEEP.SYNCS 0x989680 ;  /* 0x009896800000895d */ /* 0x004fea0003900000 */
[----:B------:R-:W2:Y:S02]  /*273d0*/  @!P0 SYNCS.PHASECHK.TRANS64 P0, [R5+URZ+0x2d860], R2 ;  /* 0x02d86002050085a7 */ /* 0x000ea4000800007f */
[----:B--2---:R-:W-:Y:S05]  /*273e0*/  @!P0 BRA `(.L_x_11668) ;  /* 0xfffffffc00f08947 */ /* 0x004fea000383ffff */
[----:B------:R-:W-:Y:S05]  /*273f0*/  BRA `(.L_x_11795) ;  /* 0xffffffbc00187947 */ /* 0x000fea000383ffff */
.L_x_11669:
        /* <DEDUP_REMOVED lines=8> */
.L_x_11797:
[----:B------:R-:W-:Y:S05]  /*27480*/  BSYNC B1 ;  /* 0x0000000000017941 */ /* 0x000fea0003800000 */
.L_x_11796:
        /* <DEDUP_REMOVED lines=9> */
.L_x_11798:
[----:B------:R-:W-:Y:S02]  /*27520*/  IMAD.MOV.U32 R13, RZ, RZ, R24 ;  /* 0x000000ffff0d7224 */ /* 0x000fe400078e0018 */
[----:B------:R-:W-:Y:S02]  /*27530*/  IMAD.MOV.U32 R12, RZ, RZ, 0x1 ;  /* 0x00000001ff0c7424 */ /* 0x000fe400078e00ff */
[----:B------:R-:W-:-:S07]  /*27540*/  IMAD.MOV.U32 R2, RZ, RZ, R14 ;  /* 0x000000ffff027224 */ /* 0x000fce00078e000e */
[----:B------:R-:W-:Y:S05]  /*27550*/  WARPSYNC.COLLECTIVE R15, `(.L_x_11799) ;  /* 0x000000000f087348 */ /* 0x000fea0003c00000 */
[----:B------:R0:W1:Y:S02]  /*27560*/  SHFL.IDX P6, R14, R13, R12, R11 ;  /* 0x0000000c0d0e7389 */ /* 0x00006400000c000b */
[----:B01----:R-:W-:Y:S01]  /*27570*/  ENDCOLLECTIVE ;  /* 0x000000000000791b */ /* 0x003fe20003800000 */
.L_x_11799:
        /* <DEDUP_REMOVED lines=16> */
.L_x_11800:
[----:B------:R-:W-:Y:S02]  /*27680*/  IMAD.MOV.U32 R13, RZ, RZ, R24 ;  /* 0x000000ffff0d7224 */ /* 0x000fe400078e0018 */
[----:B------:R-:W-:Y:S02]  /*27690*/  IMAD.MOV.U32 R12, RZ, RZ, 0x2 ;  /* 0x00000002ff0c7424 */ /* 0x000fe400078e00ff */
[----:B------:R-:W-:-:S07]  /*276a0*/  IMAD.MOV.U32 R2, RZ, RZ, R14 ;  /* 0x000000ffff027224 */ /* 0x000fce00078e000e */
[----:B------:R-:W-:Y:S05]  /*276b0*/  WARPSYNC.COLLECTIVE R15, `(.L_x_11801) ;  /* 0x000000000f087348 */ /* 0x000fea0003c00000 */
[----:B------:R0:W1:Y:S02]  /*276c0*/  SHFL.IDX P6, R14, R13, R12, R11 ;  /* 0x0000000c0d0e7389 */ /* 0x00006400000c000b */
[----:B01----:R-:W-:Y:S01]  /*276d0*/  ENDCOLLECTIVE ;  /* 0x000000000000791b */ /* 0x003fe20003800000 */
.L_x_11801:
        /* <DEDUP_REMOVED lines=16> */
.L_x_11802:
[----:B------:R-:W-:Y:S02]  /*277e0*/  IMAD.MOV.U32 R13, RZ, RZ, R24 ;  /* 0x000000ffff0d7224 */ /* 0x000fe400078e0018 */
[----:B------:R-:W-:Y:S02]  /*277f0*/  IMAD.MOV.U32 R12, RZ, RZ, 0x3 ;  /* 0x00000003ff0c7424 */ /* 0x000fe400078e00ff */
[----:B------:R-:W-:-:S07]  /*27800*/  IMAD.MOV.U32 R2, RZ, RZ, R14 ;  /* 0x000000ffff027224 */ /* 0x000fce00078e000e */
[----:B------:R-:W-:Y:S05]  /*27810*/  WARPSYNC.COLLECTIVE R15, `(.L_x_11803) ;  /* 0x000000000f087348 */ /* 0x000fea0003c00000 */
[----:B------:R0:W1:Y:S02]  /*27820*/  SHFL.IDX P6, R14, R13, R12, R11 ;  /* 0x0000000c0d0e7389 */ /* 0x00006400000c000b */
[----:B01----:R-:W-:Y:S01]  /*27830*/  ENDCOLLECTIVE ;  /* 0x000000000000791b */ /* 0x003fe20003800000 */
.L_x_11803:
        /* <DEDUP_REMOVED lines=13> */
.L_x_11804:
        /* <DEDUP_REMOVED lines=8> */
.L_x_11677:
[----:B-1----:R1:W2:Y:S02]  /*27990*/  SYNCS.PHASECHK.TRANS64.TRYWAIT P0, [R0+URZ+0x2d860], R3 ;  /* 0x02d86003000075a7 */ /* 0x0022a4000800017f */
[----:B--2---:R-:W-:Y:S05]  /*279a0*/  @!P0 NANOSLEEP.SYNCS 0x989680 ;  /* 0x009896800000895d */ /* 0x004fea0003900000 */
[----:B------:R-:W2:Y:S02]  /*279b0*/  @!P0 SYNCS.PHASECHK.TRANS64 P0, [R0+URZ+0x2d860], R3 ;  /* 0x02d86003000085a7 */ /* 0x000ea4000800007f */
[----:B--2---:R-:W-:Y:S05]  /*279c0*/  @!P0 BRA `(.L_x_11677) ;  /* 0xfffffffc00f08947 */ /* 0x004fea000383ffff */
[----:B------:R-:W-:Y:S05]  /*279d0*/  BRA `(.L_x_11806) ;  /* 0xffffffbc00a47947 */ /* 0x000fea000383ffff */
.L_x_11678:
        /* <DEDUP_REMOVED lines=8> */
.L_x_11808:
[----:B------:R-:W-:Y:S05]  /*27a60*/  BSYNC B0 ;  /* 0x0000000000007941 */ /* 0x000fea0003800000 */
.L_x_11807:
        /* <DEDUP_REMOVED lines=10> */
.L_x_11809:
        /* <DEDUP_REMOVED lines=17> */
.L_x_11810:
        /* <DEDUP_REMOVED lines=14> */
.L_x_11811:
[----:B------:R-:W-:Y:S02]  /*27d00*/  IMAD.MOV.U32 R13, RZ, RZ, R24 ;  /* 0x000000ffff0d7224 */ /* 0x000fe400078e0018 */
[----:B------:R-:W-:Y:S01]  /*27d10*/  IMAD.MOV.U32 R12, RZ, RZ, 0x2 ;  /* 0x00000002ff0c7424 */ /* 0x000fe200078e00ff */
[----:B------:R-:W-:-:S13]  /*27d20*/  IADD3 R2, P4, R14, R5, RZ ;  /* 0x000000050e027210 */ /* 0x000fda0007f9e0ff */
[----:B------:R-:W-:Y:S05]  /*27d30*/  WARPSYNC.COLLECTIVE R15, `(.L_x_11812) ;  /* 0x000000000f087348 */ /* 0x000fea0003c00000 */
[----:B------:R0:W1:Y:S02]  /*27d40*/  SHFL.IDX P6, R14, R13, R12, R11 ;  /* 0x0000000c0d0e7389 */ /* 0x00006400000c000b */
[----:B01----:R-:W-:Y:S01]  /*27d50*/  ENDCOLLECTIVE ;  /* 0x000000000000791b */ /* 0x003fe20003800000 */
.L_x_11812:
        /* <DEDUP_REMOVED lines=15> */
.L_x_11813:
[----:B------:R-:W-:Y:S02]  /*27e50*/  IMAD.MOV.U32 R13, RZ, RZ, R24 ;  /* 0x000000ffff0d7224 */ /* 0x000fe400078e0018 */
[----:B------:R-:W-:Y:S01]  /*27e60*/  IMAD.MOV.U32 R12, RZ, RZ, 0x3 ;  /* 0x00000003ff0c7424 */ /* 0x000fe200078e00ff */
[----:B------:R-:W-:-:S13]  /*27e70*/  IADD3 R2, P4, R14, R5, RZ ;  /* 0x000000050e027210 */ /* 0x000fda0007f9e0ff */
[----:B------:R-:W-:Y:S05]  /*27e80*/  WARPSYNC.COLLECTIVE R15, `(.L_x_11814) ;  /* 0x000000000f087348 */ /* 0x000fea0003c00000 */
[----:B------:R0:W1:Y:S02]  /*27e90*/  SHFL.IDX P6, R14, R13, R12, R11 ;  /* 0x0000000c0d0e7389 */ /* 0x00006400000c000b */
[----:B01----:R-:W-:Y:S01]  /*27ea0*/  ENDCOLLECTIVE ;  /* 0x000000000000791b */ /* 0x003fe20003800000 */
.L_x_11814:
        /* <DEDUP_REMOVED lines=14> */
.L_x_11815:
[----:B------:R-:W-:Y:S05]  /*27f90*/  BRA `(.L_x_11816) ;  /* 0xffffffbc00047947 */ /* 0x000fea000383ffff */
.L_x_11683:
[----:B------:R-:W-:Y:S01]  /*27fa0*/  BSSY B0, `(.L_x_11817) ;  /* 0x0000008000007945 */ /* 0x000fe20003800000 */
[----:B------:R-:W-:Y:S02]  /*27fb0*/  IMAD.MOV.U32 R13, RZ, RZ, R16 ;  /* 0x000000ffff0d7224 */ /* 0x000fe400078e0010 */
[----:B------:R-:W-:Y:S02]  /*27fc0*/  IMAD.MOV.U32 R12, RZ, RZ, RZ ;  /* 0x000000ffff0c7224 */ /* 0x000fe400078e00ff */
[----:B------:R-:W-:Y:S02]  /*27fd0*/  IMAD.MOV.U32 R11, RZ, RZ, 0x1f ;  /* 0x0000001fff0b7424 */ /* 0x000fe400078e00ff */
[----:B------:R-:W-:-:S07]  /*27fe0*/  IMAD.MOV.U32 R15, RZ, RZ, -0x1 ;  /* 0xffffffffff0f7424 */ /* 0x000fce00078e00ff */
[----:B0-2--5:R-:W-:Y:S05]  /*27ff0*/  WARPSYNC.COLLECTIVE R15, `(.L_x_11818) ;  /* 0x000000000f087348 */ /* 0x025fea0003c00000 */
[----:B------:R1:W3:Y:S02]  /*28000*/  SHFL.IDX P6, R14, R13, R12, R11 ;  /* 0x0000000c0d0e7389 */ /* 0x0002e400000c000b */
[----:B0123-5:R-:W-:Y:S01]  /*28010*/  ENDCOLLECTIVE ;  /* 0x000000000000791b */ /* 0x02ffe20003800000 */
.L_x_11818:
[----:B------:R-:W-:Y:S05]  /*28020*/  BSYNC B0 ;  /* 0x0000000000007941 */ /* 0x000fea0003800000 */
.L_x_11817:
        /* <DEDUP_REMOVED lines=9> */
.L_x_11819:
        /* <DEDUP_REMOVED lines=18> */
.L_x_11820:
[----:B------:R-:W-:Y:S01]  /*281e0*/  IMAD.MOV.U32 R12, RZ, RZ, 0x2 ;  /* 0x00000002ff0c7424 */ /* 0x000fe200078e00ff */
[----:B------:R-:W-:-:S05]  /*281f0*/  SEL R5, R14, RZ, P1 ;  /* 0x000000ff0e057207 */ /* 0x000fca0000800000 */
[----:B------:R-:W-:-:S04]  /*28200*/  IMAD.IADD R4, R2, 0x1, R5 ;  /* 0x0000000102047824 */ /* 0x000fc800078e0205 */
[----:B------:R-:W-:-:S07]  /*28210*/  IMAD.MOV.U32 R13, RZ, RZ, R4 ;  /* 0x000000ffff0d7224 */ /* 0x000fce00078e0004 */
[----:B------:R-:W-:Y:S05]  /*28220*/  WARPSYNC.COLLECTIVE R15, `(.L_x_11821) ;  /* 0x000000000f087348 */ /* 0x000fea0003c00000 */
[----:B------:R0:W1:Y:S02]  /*28230*/  SHFL.UP P6, R14, R13, R12, R11 ;  /* 0x0400000c0d0e7389 */ /* 0x00006400000c000b */
[----:B01----:R-:W-:Y:S01]  /*28240*/  ENDCOLLECTIVE ;  /* 0x000000000000791b */ /* 0x003fe20003800000 */
.L_x_11821:
[----:B------:R-:W-:Y:S01]  /*28250*/  IMAD.MOV.U32 R12, RZ, RZ, 0x4 ;  /* 0x00000004ff0c7424 */ /* 0x000fe200078e00ff */
[----:B------:R-:W-:-:S05]  /*28260*/  SEL R5, R14, RZ, P2 ;  /* 0x000000ff0e057207 */ /* 0x000fca0001000000 */
[----:B------:R-:W-:-:S04]  /*28270*/  IMAD.IADD R5, R4, 0x1, R5 ;  /* 0x0000000104057824 */ /* 0x000fc800078e0205 */
[----:B------:R-:W-:-:S07]  /*28280*/  IMAD.MOV.U32 R13, RZ, RZ, R5 ;  /* 0x000000ffff0d7224 */ /* 0x000fce00078e0005 */
[----:B------:R-:W-:Y:S05]  /*28290*/  WARPSYNC.COLLECTIVE R15, `(.L_x_11822) ;  /* 0x000000000f087348 */ /* 0x000fea0003c00000 */
[----:B------:R0:W1:Y:S02]  /*282a0*/  SHFL.UP P6, R14, R13, R12, R11 ;  /* 0x0400000c0d0e7389 */ /* 0x00006400000c000b */
[----:B01----:R-:W-:Y:S01]  /*282b0*/  ENDCOLLECTIVE ;  /* 0x000000000000791b */ /* 0x003fe20003800000 */
.L_x_11822:
[----:B------:R-:W-:Y:S01]  /*282c0*/  IMAD.MOV.U32 R12, RZ, RZ, 0x8 ;  /* 0x00000008ff0c7424 */ /* 0x000fe200078e00ff */
[----:B------:R-:W-:-:S05]  /*282d0*/  SEL R6, R14, RZ, P3 ;  /* 0x000000ff0e067207 */ /* 0x000fca0001800000 */
[----:B------:R-:W-:-:S04]  /*282e0*/  IMAD.IADD R6, R5, 0x1, R6 ;  /* 0x0000000105067824 */ /* 0x000fc800078e0206 */
[----:B------:R-:W-:-:S07]  /*282f0*/  IMAD.MOV.U32 R13, RZ, RZ, R6 ;  /* 0x000000ffff0d7224 */ /* 0x000fce00078e0006 */
[----:B------:R-:W-:Y:S05]  /*28300*/  WARPSYNC.COLLECTIVE R15, `(.L_x_11823) ;  /* 0x000000000f087348 */ /* 0x000fea0003c00000 */
[----:B------:R0:W1:Y:S02]  /*28310*/  SHFL.UP P6, R14, R13, R12, R11 ;  /* 0x0400000c0d0e7389 */ /* 0x00006400000c000b */
[----:B01----:R-:W-:Y:S01]  /*28320*/  ENDCOLLECTIVE ;  /* 0x000000000000791b */ /* 0x003fe20003800000 */
.L_x_11823:
[----:B------:R-:W-:Y:S01]  /*28330*/  IMAD.MOV.U32 R12, RZ, RZ, 0x10 ;  /* 0x00000010ff0c7424 */ /* 0x000fe200078e00ff */
[----:B------:R-:W-:-:S05]  /*28340*/  SEL R3, R14, RZ, P4 ;  /* 0x000000ff0e037207 */ /* 0x000fca0002000000 */
[----:B------:R-:W-:-:S04]  /*28350*/  IMAD.IADD R4, R6, 0x1, R3 ;  /* 0x0000000106047824 */ /* 0x000fc800078e0203 */
[----:B------:R-:W-:-:S07]  /*28360*/  IMAD.MOV.U32 R13, RZ, RZ, R4 ;  /* 0x000000ffff0d7224 */ /* 0x000fce00078e0004 */
[----:B------:R-:W-:Y:S05]  /*28370*/  WARPSYNC.COLLECTIVE R15, `(.L_x_11824) ;  /* 0x000000000f087348 */ /* 0x000fea0003c00000 */
[----:B------:R0:W1:Y:S02]  /*28380*/  SHFL.UP P6, R14, R13, R12, R11 ;  /* 0x0400000c0d0e7389 */ /* 0x00006400000c000b */
[----:B01----:R-:W-:Y:S01]  /*28390*/  ENDCOLLECTIVE ;  /* 0x000000000000791b */ /* 0x003fe20003800000 */
.L_x_11824:
        /* <DEDUP_REMOVED lines=8> */
.L_x_11825:
[----:B------:R-:W-:Y:S05]  /*28420*/  BRA `(.L_x_11826) ;  /* 0xffffffbc00207947 */ /* 0x000fea000383ffff */
.L_x_11688:
        /* <DEDUP_REMOVED lines=8> */
.L_x_11828:
[----:B------:R-:W-:Y:S05]  /*284b0*/  BSYNC B0 ;  /* 0x0000000000007941 */ /* 0x000fea0003800000 */
.L_x_11827:
        /* <DEDUP_REMOVED lines=8> */
.L_x_11829:
[----:B------:R-:W-:Y:S01]  /*28540*/  IMAD.MOV.U32 R12, RZ, RZ, 0x4 ;  /* 0x00000004ff0c7424 */ /* 0x000fe200078e00ff */
[----:B------:R-:W-:-:S05]  /*28550*/  SEL R14, R14, RZ, P2 ;  /* 0x000000ff0e0e7207 */ /* 0x000fca0001000000 */
[----:B------:R-:W-:-:S04]  /*28560*/  IMAD.IADD R3, R13, 0x1, R14 ;  /* 0x000000010d037824 */ /* 0x000fc800078e020e */
[----:B------:R-:W-:-:S07]  /*28570*/  IMAD.MOV.U32 R13, RZ, RZ, R3 ;  /* 0x000000ffff0d7224 */ /* 0x000fce00078e0003 */
[----:B------:R-:W-:Y:S05]  /*28580*/  WARPSYNC.COLLECTIVE R15, `(.L_x_11830) ;  /* 0x000000000f087348 */ /* 0x000fea0003c00000 */
[----:B------:R0:W1:Y:S02]  /*28590*/  SHFL.UP P6, R14, R13, R12, R11 ;  /* 0x0400000c0d0e7389 */ /* 0x00006400000c000b */
[----:B01----:R-:W-:Y:S01]  /*285a0*/  ENDCOLLECTIVE ;  /* 0x000000000000791b */ /* 0x003fe20003800000 */
.L_x_11830:
[----:B------:R-:W-:Y:S01]  /*285b0*/  IMAD.MOV.U32 R12, RZ, RZ, 0x8 ;  /* 0x00000008ff0c7424 */ /* 0x000fe200078e00ff */
[----:B------:R-:W-:-:S05]  /*285c0*/  SEL R4, R14, RZ, P3 ;  /* 0x000000ff0e047207 */ /* 0x000fca0001800000 */
[----:B------:R-:W-:-:S04]  /*285d0*/  IMAD.IADD R4, R3, 0x1, R4 ;  /* 0x0000000103047824 */ /* 0x000fc800078e0204 */
[----:B------:R-:W-:-:S07]  /*285e0*/  IMAD.MOV.U32 R13, RZ, RZ, R4 ;  /* 0x000000ffff0d7224 */ /* 0x000fce00078e0004 */
[----:B------:R-:W-:Y:S05]  /*285f0*/  WARPSYNC.COLLECTIVE R15, `(.L_x_11831) ;  /* 0x000000000f087348 */ /* 0x000fea0003c00000 */
[----:B------:R0:W1:Y:S02]  /*28600*/  SHFL.UP P6, R14, R13, R12, R11 ;  /* 0x0400000c0d0e7389 */ /* 0x00006400000c000b */
[----:B01----:R-:W-:Y:S01]  /*28610*/  ENDCOLLECTIVE ;  /* 0x000000000000791b */ /* 0x003fe20003800000 */
.L_x_11831:
[----:B------:R-:W-:Y:S01]  /*28620*/  IMAD.MOV.U32 R12, RZ, RZ, 0x10 ;  /* 0x00000010ff0c7424 */ /* 0x000fe200078e00ff */
[----:B------:R-:W-:-:S05]  /*28630*/  SEL R5, R14, RZ, P4 ;  /* 0x000000ff0e057207 */ /* 0x000fca0002000000 */
[----:B------:R-:W-:-:S04]  /*28640*/  IMAD.IADD R5, R4, 0x1, R5 ;  /* 0x0000000104057824 */ /* 0x000fc800078e0205 */
[----:B------:R-:W-:-:S07]  /*28650*/  IMAD.MOV.U32 R13, RZ, RZ, R5 ;  /* 0x000000ffff0d7224 */ /* 0x000fce00078e0005 */
[----:B------:R-:W-:Y:S05]  /*28660*/  WARPSYNC.COLLECTIVE R15, `(.L_x_11832) ;  /* 0x000000000f087348 */ /* 0x000fea0003c00000 */
[----:B------:R0:W1:Y:S02]  /*28670*/  SHFL.UP P6, R14, R13, R12, R11 ;  /* 0x0400000c0d0e7389 */ /* 0x00006400000c000b */
[----:B01----:R-:W-:Y:S01]  /*28680*/  ENDCOLLECTIVE ;  /* 0x000000000000791b */ /* 0x003fe20003800000 */
.L_x_11832:
        /* <DEDUP_REMOVED lines=8> */
.L_x_11833:
[----:B------:R-:W-:Y:S05]  /*28710*/  BRA `(.L_x_11834) ;  /* 0xffffffbc00007947 */ /* 0x000fea000383ffff */
.L_x_11690:
[----:B------:R-:W-:Y:S01]  /*28720*/  BSSY B0, `(.L_x_11835) ;  /* 0x0000006000007945 */ /* 0x000fe20003800000 */
[----:B------:R-:W-:Y:S01]  /*28730*/  PLOP3.LUT P6, PT, P6, PT, PT, 0x8, 0x0 ;  /* 0x000000000000781c */ /* 0x000fe200037ce170 */
[----:B------:R-:W-:-:S12]  /*28740*/  IMAD.MOV.U32 R15, RZ, RZ, -0x1 ;  /* 0xffffffffff0f7424 */ /* 0x000fd800078e00ff */
[----:B0----5:R-:W-:Y:S05]  /*28750*/  WARPSYNC.COLLECTIVE R15, `(.L_x_11836) ;  /* 0x000000000f087348 */ /* 0x021fea0003c00000 */
[----:B------:R-:W-:Y:S01]  /*28760*/  VOTE.ANY R14, PT, P6 ;  /* 0x00000000000e7806 */ /* 0x000fe200030e0100 */
[----:B0----5:R-:W-:Y:S06]  /*28770*/  ENDCOLLECTIVE ;  /* 0x000000000000791b */ /* 0x021fec0003800000 */
.L_x_11836:
[----:B------:R-:W-:Y:S05]  /*28780*/  BSYNC B0 ;  /* 0x0000000000007941 */ /* 0x000fea0003800000 */
.L_x_11835:
        /* <DEDUP_REMOVED lines=9> */
.L_x_11837:
[----:B------:R-:W-:Y:S01]  /*28820*/  IMAD.MOV.U32 R17, RZ, RZ, R14 ;  /* 0x000000ffff117224 */ /* 0x000fe200078e000e */
[----:B------:R-:W-:Y:S06]  /*28830*/  BRA `(.L_x_11838) ;  /* 0xffffffb800f07947 */ /* 0x000fec000383ffff */
.L_x_11692:
[----:B------:R-:W-:Y:S01]  /*28840*/  BSSY B0, `(.L_x_11839) ;  /* 0x0000007000007945 */ /* 0x000fe20003800000 */
[----:B------:R-:W-:Y:S02]  /*28850*/  IMAD.MOV.U32 R13, RZ, RZ, R3 ;  /* 0x000000ffff0d7224 */ /* 0x000fe400078e0003 */
[----:B------:R-:W-:Y:S02]  /*28860*/  IMAD.MOV.U32 R11, RZ, RZ, 0x1f ;  /* 0x0000001fff0b7424 */ /* 0x000fe400078e00ff */
[----:B------:R-:W-:-:S07]  /*28870*/  IMAD.MOV.U32 R15, RZ, RZ, -0x1 ;  /* 0xffffffffff0f7424 */ /* 0x000fce00078e00ff */
[----:B012--5:R-:W-:Y:S05]  /*28880*/  WARPSYNC.COLLECTIVE R15, `(.L_x_11840) ;  /* 0x000000000f087348 */ /* 0x027fea0003c00000 */
[----:B------:R3:W4:Y:S02]  /*28890*/  SHFL.IDX P6, R14, R13, R12, R11 ;  /* 0x0000000c0d0e7389 */ /* 0x00072400000c000b */
[----:B012345:R-:W-:Y:S01]  /*288a0*/  ENDCOLLECTIVE ;  /* 0x000000000000791b */ /* 0x03ffe20003800000 */
.L_x_11840:
[----:B------:R-:W-:Y:S05]  /*288b0*/  BSYNC B0 ;  /* 0x0000000000007941 */ /* 0x000fea0003800000 */
.L_x_11839:
[----:B------:R-:W-:Y:S01]  /*288c0*/  IMAD.MOV.U32 R5, RZ, RZ, R14 ;  /* 0x000000ffff057224 */ /* 0x000fe200078e000e */
[----:B------:R-:W-:Y:S06]  /*288d0*/  BRA `(.L_x_11691) ;  /* 0xffffffb800e47947 */ /* 0x000fec000383ffff */
.L_x_11696:
[----:B0-----:R0:W2:Y:S02]  /*288e0*/  SYNCS.PHASECHK.TRANS64.TRYWAIT P0, [R5+URZ+0x2d820], R0 ;  /* 0x02d82000050075a7 */ /* 0x0010a4000800017f */
[----:B--2---:R-:W-:Y:S05]  /*288f0*/  @!P0 NANOSLEEP.SYNCS 0x989680 ;  /* 0x009896800000895d */ /* 0x004fea0003900000 */
[----:B------:R-:W2:Y:S02]  /*28900*/  @!P0 SYNCS.PHASECHK.TRANS64 P0, [R5+URZ+0x2d820], R0 ;  /* 0x02d82000050085a7 */ /* 0x000ea4000800007f */
[----:B--2---:R-:W-:Y:S05]  /*28910*/  @!P0 BRA `(.L_x_11696) ;  /* 0xfffffffc00f08947 */ /* 0x004fea000383ffff */
[----:B------:R-:W-:Y:S05]  /*28920*/  BRA `(.L_x_11841) ;  /* 0xffffffc0005c7947 */ /* 0x000fea000383ffff */
.L_x_11697:
        /* <DEDUP_REMOVED lines=8> */
[----:B01-3-5:R-:W-:Y:S05]  /*289b0*/  WARPSYNC.COLLECTIVE R15, `(.L_x_11843) ;  /* 0x000000000f087348 */ /* 0x02bfea0003c00000 */
[----:B------:R2:W4:Y:S02]  /*289c0*/  SHFL.IDX P6, R14, R13, R12, R11 ;  /* 0x0000000c0d0e7389 */ /* 0x00052400000c000b */
[----:B012345:R-:W-:Y:S01]  /*289d0*/  ENDCOLLECTIVE ;  /* 0x000000000000791b */ /* 0x03ffe20003800000 */
.L_x_11843:
[----:B------:R-:W-:Y:S05]  /*289e0*/  BSYNC B0 ;  /* 0x0000000000007941 */ /* 0x000fea0003800000 */
.L_x_11842:
[----:B------:R-:W-:Y:S05]  /*289f0*/  BRA `(.L_x_11844) ;  /* 0xffffffc000447947 */ /* 0x000fea000383ffff */
.L_x_11698:
[----:B------:R-:W-:Y:S01]  /*28a00*/  BSSY B0, `(.L_x_11845) ;  /* 0x0000006000007945 */ /* 0x000fe20003800000 */
[----:B------:R-:W-:-:S07]  /*28a10*/  IMAD.MOV.U32 R15, RZ, RZ, -0x1 ;  /* 0xffffffffff0f7424 */ /* 0x000fce00078e00ff */
[----:B01-3-5:R-:W-:Y:S05]  /*28a20*/  WARPSYNC.COLLECTIVE R15, `(.L_x_11846) ;  /* 0x000000000f0c7348 */ /* 0x02bfea0003c00000 */
[----:B------:R-:W-:Y:S02]  /*28a30*/  ELECT P6, UR62, PT ;  /* 0x00000000003e782f */ /* 0x000fe400038c0000 */
[----:B------:R-:W-:Y:S01]  /*28a40*/  MOV R14, UR62 ;  /* 0x0000003e000e7c02 */ /* 0x000fe20008000f00 */
[----:B01-3-5:R-:W-:Y:S10]  /*28a50*/  ENDCOLLECTIVE ;  /* 0x000000000000791b */ /* 0x02bff40003800000 */
.L_x_11846:
[----:B------:R-:W-:Y:S05]  /*28a60*/  BSYNC B0 ;  /* 0x0000000000007941 */ /* 0x000fea0003800000 */
.L_x_11845:
[----:B------:R-:W-:Y:S05]  /*28a70*/  BRA `(.L_x_11847) ;  /* 0xffffffc000387947 */ /* 0x000fea000383ffff */
.L_x_11700:
[----:B0-----:R0:W2:Y:S02]  /*28a80*/  SYNCS.PHASECHK.TRANS64.TRYWAIT P1, [R3+URZ+0x2d840], R2 ;  /* 0x02d84002030075a7 */ /* 0x0010a4000802017f */
[----:B--2---:R-:W-:Y:S05]  /*28a90*/  @!P1 NANOSLEEP.SYNCS 0x989680 ;  /* 0x009896800000995d */ /* 0x004fea0003900000 */
[----:B------:R-:W2:Y:S02]  /*28aa0*/  @!P1 SYNCS.PHASECHK.TRANS64 P1, [R3+URZ+0x2d840], R2 ;  /* 0x02d84002030095a7 */ /* 0x000ea4000802007f */
[----:B--2---:R-:W-:Y:S05]  /*28ab0*/  @!P1 BRA `(.L_x_11700) ;  /* 0xfffffffc00f09947 */ /* 0x004fea000383ffff */
[----:B------:R-:W-:Y:S05]  /*28ac0*/  BRA `(.L_x_11848) ;  /* 0xffffffc0005c7947 */ /* 0x000fea000383ffff */
.L_x_11702:
[----:B--2---:R2:W4:Y:S02]  /*28ad0*/  SYNCS.PHASECHK.TRANS64.TRYWAIT P1, [R25+URZ+0x2d840], R0 ;  /* 0x02d84000190075a7 */ /* 0x004524000802017f */
[----:B----4-:R-:W-:Y:S05]  /*28ae0*/  @!P1 NANOSLEEP.SYNCS 0x989680 ;  /* 0x009896800000995d */ /* 0x010fea0003900000 */
[----:B------:R-:W4:Y:S02]  /*28af0*/  @!P1 SYNCS.PHASECHK.TRANS64 P1, [R25+URZ+0x2d840], R0 ;  /* 0x02d84000190095a7 */ /* 0x000f24000802007f */
[----:B----4-:R-:W-:Y:S05]  /*28b00*/  @!P1 BRA `(.L_x_11702) ;  /* 0xfffffffc00f09947 */ /* 0x010fea000383ffff */
[----:B------:R-:W-:Y:S05]  /*28b10*/  BRA `(.L_x_11849) ;  /* 0xffffffc0006c7947 */ /* 0x000fea000383ffff */
.L_x_11704:
[----:B----4-:R4:W0:Y:S02]  /*28b20*/  SYNCS.PHASECHK.TRANS64.TRYWAIT P1, [R3+URZ+0x2d860], R2 ;  /* 0x02d86002030075a7 */ /* 0x010824000802017f */
[----:B0-----:R-:W-:Y:S05]  /*28b30*/  @!P1 NANOSLEEP.SYNCS 0x989680 ;  /* 0x009896800000995d */ /* 0x001fea0003900000 */
[----:B------:R-:W0:Y:S02]  /*28b40*/  @!P1 SYNCS.PHASECHK.TRANS64 P1, [R3+URZ+0x2d860], R2 ;  /* 0x02d86002030095a7 */ /* 0x000e24000802007f */
[----:B0-----:R-:W-:Y:S05]  /*28b50*/  @!P1 BRA `(.L_x_11704) ;  /* 0xfffffffc00f09947 */ /* 0x001fea000383ffff */
[----:B------:R-:W-:Y:S05]  /*28b60*/  BRA `(.L_x_11850) ;  /* 0xffffffc000687947 */ /* 0x000fea000383ffff */
.L_x_11851:
        /* <DEDUP_REMOVED lines=9> */
.L_x_15858:


//--------------------- .text._ZN7cutlass13device_kernelIN5flash11enable_sm90INS1_16FlashAttnFwdSm90INS1_25CollectiveMainloopFwdSm90ILi2EN4cute5tupleIJNS5_1CILi1EEES8_S8_EEENS6_IJNS7_ILi192EEENS7_ILi128EEENS7_ILi96EEEEEELi96ENS_10bfloat16_tEfNS_4arch4Sm90ELb1ELb0ELb1ELb0ELb1ELb0ELb0ELb0ELb1ELb1ELb0ELb0EEENS1_21CollectiveEpilogueFwdINS6_IJSA_SC_SB_EEES9_SE_SG_Li384ELb0ELb1ELb0ELb0EEENS1_30DynamicPersistentTileSchedulerILi384ELi128ELb0ELb1ELb1EEEEEEEEEvNT_6ParamsE --------------------------
	.section	.text._ZN7cutlass13device_kernelIN5flash11enable_sm90INS1_16FlashAttnFwdSm90INS1_25CollectiveMainloopFwdSm90ILi2EN4cute5tupleIJNS5_1CILi1EEES8_S8_EEENS6_IJNS7_ILi192EEENS7_ILi128EEENS7_ILi96EEEEEELi96ENS_10bfloat16_tEfNS_4arch4Sm90ELb1ELb0ELb1ELb0ELb1ELb0ELb0ELb0ELb1ELb1ELb0ELb0EEENS1_21CollectiveEpilogueFwdINS6_IJSA_SC_SB_EEES9_SE_SG_Li384ELb0ELb1ELb0ELb0EEENS1_30DynamicPersistentTileSchedulerILi384ELi128ELb0ELb1ELb1EEEEEEEEEvNT_6ParamsE,"ax",@progbits
	.align	128
.text._ZN7cutlass13device_kernelIN5flash11enable_sm90INS1_16FlashAttnFwdSm90INS1_25CollectiveMainloopFwdSm90ILi2EN4cute5tupleIJNS5_1CILi1EEES8_S8_EEENS6_IJNS7_ILi192EEENS7_ILi128EEENS7_ILi96EEEEEELi96ENS_10bfloat16_tEfNS_4arch4Sm90ELb1ELb0ELb1ELb0ELb1ELb0ELb0ELb0ELb1ELb1ELb0ELb0EEENS1_21CollectiveEpilogueFwdINS6_IJSA_SC_SB_EEES9_SE_SG_Li384ELb0ELb1ELb0ELb0EEENS1_30DynamicPersistentTileSchedulerILi384ELi128ELb0ELb1ELb1EEEEEEEEEvNT_6ParamsE:
        .type           _ZN7cutlass13device_kernelIN5flash11enable_sm90INS1_16FlashAttnFwdSm90INS1_25CollectiveMainloopFwdSm90ILi2EN4cute5tupleIJNS5_1CILi1EEES8_S8_EEENS6_IJNS7_ILi192EEENS7_ILi128EEENS7_ILi96EEEEEELi96ENS_10bfloat16_tEfNS_4arch4Sm90ELb1ELb0ELb1ELb0ELb1ELb0ELb0ELb0ELb1ELb1ELb0ELb0EEENS1_21CollectiveEpilogueFwdINS6_IJSA_SC_SB_EEES9_SE_SG_Li384ELb0ELb1ELb0ELb0EEENS1_30DynamicPersistentTileSchedulerILi384ELi128ELb0ELb1ELb1EEEEEEEEEvNT_6ParamsE,@function
        .size           _ZN7cutlass13device_kernelIN5flash11enable_sm90INS1_16FlashAttnFwdSm90INS1_25CollectiveMainloopFwdSm90ILi2EN4cute5tupleIJNS5_1CILi1EEES8_S8_EEENS6_IJNS7_ILi192EEENS7_ILi128EEENS7_ILi96EEEEEELi96ENS_10bfloat16_tEfNS_4arch4Sm90ELb1ELb0ELb1ELb0ELb1ELb0ELb0ELb0ELb1ELb1ELb0ELb0EEENS1_21CollectiveEpilogueFwdINS6_IJSA_SC_SB_EEES9_SE_SG_Li384ELb0ELb1ELb0ELb0EEENS1_30DynamicPersistentTileSchedulerILi384ELi128ELb0ELb1ELb1EEEEEEEEEvNT_6ParamsE,(.L_x_15859 - _ZN7cutlass13device_kernelIN5flash11enable_sm90INS1_16FlashAttnFwdSm90INS1_25CollectiveMainloopFwdSm90ILi2EN4cute5tupleIJNS5_1CILi1EEES8_S8_EEENS6_IJNS7_ILi192EEENS7_ILi128EEENS7_ILi96EEEEEELi96ENS_10bfloat16_tEfNS_4arch4Sm90ELb1ELb0ELb1ELb0ELb1ELb0ELb0ELb0ELb1ELb1ELb0ELb0EEENS1_21CollectiveEpilogueFwdINS6_IJSA_SC_SB_EEES9_SE_SG_Li384ELb0ELb1ELb0ELb0EEENS1_30DynamicPersistentTileSchedulerILi384ELi128ELb0ELb1ELb1EEEEEEEEEvNT_6ParamsE)
        .other          _ZN7cutlass13device_kernelIN5flash11enable_sm90INS1_16FlashAttnFwdSm90INS1_25CollectiveMainloopFwdSm90ILi2EN4cute5tupleIJNS5_1CILi1EEES8_S8_EEENS6_IJNS7_ILi192EEENS7_ILi128EEENS7_ILi96EEEEEELi96ENS_10bfloat16_tEfNS_4arch4Sm90ELb1ELb0ELb1ELb0ELb1ELb0ELb0ELb0ELb1ELb1ELb0ELb0EEENS1_21CollectiveEpilogueFwdINS6_IJSA_SC_SB_EEES9_SE_SG_Li384ELb0ELb1ELb0ELb0EEENS1_30DynamicPersistentTileSchedulerILi384ELi128ELb0ELb1ELb1EEEEEEEEEvNT_6ParamsE,@"STO_CUDA_ENTRY STV_DEFAULT"
_ZN7cutlass13device_kernelIN5flash11enable_sm90INS1_16FlashAttnFwdSm90INS1_25CollectiveMainloopFwdSm90ILi2EN4cute5tupleIJNS5_1CILi1EEES8_S8_EEENS6_IJNS7_ILi192EEENS7_ILi128EEENS7_ILi96EEEEEELi96ENS_10bfloat16_tEfNS_4arch4Sm90ELb1ELb0ELb1ELb0ELb1ELb0ELb0ELb0ELb1ELb1ELb0ELb0EEENS1_21CollectiveEpilogueFwdINS6_IJSA_SC_SB_EEES9_SE_SG_Li384ELb0ELb1ELb0ELb0EEENS1_30DynamicPersistentTileSchedulerILi384ELi128ELb0ELb1ELb1EEEEEEEEEvNT_6ParamsE:
        /* <DEDUP_REMOVED lines=45> */
.L_x_11852:
        /* <DEDUP_REMOVED lines=22> */
.L_x_11853:
        /* <DEDUP_REMOVED lines=18> */
.L_x_11854:
        /* <DEDUP_REMOVED lines=22> */
.L_x_11855:
        /* <DEDUP_REMOVED lines=23> */
.L_x_11856:
        /* <DEDUP_REMOVED lines=8> */
.L_x_11858:
        /* <DEDUP_REMOVED lines=36> */
[----:B------:R-:W-:Y:S01]  /*0ae0*/  SHF.R.S32.HI R8, RZ, 0x1f, R147 ;  /* 0x0000001fff087819 */ /* 0x000fe20000011493 */
[----:B------:R-:W-:Y:S01]  /*0af0*/  IMAD.IADD R2, R5, 0x1, -R2 ;  /* 0x0000000105027824 */ /* 0x000fe200078e0a02 */
[C---:B------:R-:W-:Y:S01]  /*0b00*/  LOP3.LUT R5, R3.reuse, 0xfffffff8, RZ, 0xc0, !PT ;  /* 0xfffffff803057812 */ /* 0x040fe200078ec0ff */
[----:B------:R-:W-:Y:S01]  /*0b10*/  IMAD.SHL.U32 R3, R3, 0x40, RZ ;  /* 0x0000004003037824 */ /* 0x000fe200078e00ff */
[----:B------:R-:W-:Y:S01]  /*0b20*/  LEA.HI R6, R0, R153, RZ, 0x5 ;  /* 0x0000009900067211 */ /* 0x000fe200078f28ff */
[----:B------:R-:W-:Y:S01]  /*0b30*/  IMAD.SHL.U32 R2, R2, 0x8, RZ ;  /* 0x0000000802027824 */ /* 0x000fe200078e00ff */
[----:B------:R-:W-:Y:S01]  /*0b40*/  LEA.HI R9, R8, R147, RZ, 0x2 ;  /* 0x0000009308097211 */ /* 0x000fe200078f10ff */
[----:B------:R-:W-:Y:S01]  /*0b50*/  IMAD.IADD R5, R4, 0x1, -R5 ;  /* 0x0000000104057824 */ /* 0x000fe200078e0a05 */
[----:B------:R-:W-:-:S02]  /*0b60*/  SHF.R.S32.HI R6, RZ, 0x5, R6 ;  /* 0x00000005ff067819 */ /* 0x000fc40000011406 */
[--C-:B------:R-:W-:Y:S02]  /*0b70*/  SHF.R.S32.HI R7, RZ, 0x2, R9.reuse ;  /* 0x00000002ff077819 */ /* 0x100fe40000011409 */
[C---:B------:R-:W-:Y:S01]  /*0b80*/  R2P PR, R5.reuse, 0x6 ;  /* 0x0000000605007804 */ /* 0x040fe20000000000 */
[----:B------:R-:W-:Y:S01]  /*0b90*/  IMAD.SHL.U32 R5, R5, 0x40, RZ ;  /* 0x0000004005057824 */ /* 0x000fe200078e00ff */
[----:B------:R-:W-:Y:S02]  /*0ba0*/  SHF.R.S32.HI R10, RZ, 0x1f, R9 ;  /* 0x0000001fff0a7819 */ /* 0x000fe40000011409 */
[----:B------:R-:W-:Y:S01]  /*0bb0*/  LEA R13, R6, R4, 0x4 ;  /* 0x00000004060d7211 */ /* 0x000fe200078e20ff */
[----:B------:R-:W-:Y:S01]  /*0bc0*/  IMAD.HI R4, R148, 0x55555556, RZ ;  /* 0x5555555694047827 */ /* 0x000fe200078e02ff */
[----:B------:R-:W-:Y:S02]  /*0bd0*/  LEA.HI R10, R10, R7, RZ, 0x3 ;  /* 0x000000070a0a7211 */ /* 0x000fe400078f18ff */
[----:B------:R-:W-:Y:S01]  /*0be0*/  LOP3.LUT R5, R5, 0x1c0, RZ, 0xc0, !PT ;  /* 0x000001c005057812 */ /* 0x000fe200078ec0ff */
[----:B------:R-:W-:Y:S01]  /*0bf0*/  IMAD.U32 R150, R13, 0x20, R2 ;  /* 0x000000200d967824 */ /* 0x000fe200078e0002 */
[----:B------:R-:W-:-:S02]  /*0c00*/  LOP3.LUT R10, R10, 0xfffffff8, RZ, 0xc0, !PT ;  /* 0xfffffff80a0a7812 */ /* 0x000fc400078ec0ff */
[----:B------:R-:W-:Y:S02]  /*0c10*/  LOP3.LUT R2, R5, 0x8, R2, 0xf8, !PT ;  /* 0x0000000805027812 */ /* 0x000fe400078ef802 */
[----:B------:R-:W-:Y:S01]  /*0c20*/  LOP3.LUT R3, R3, 0x7ffffe00, RZ, 0xc0, !PT ;  /* 0x7ffffe0003037812 */ /* 0x000fe200078ec0ff */
[----:B------:R-:W-:Y:S01]  /*0c30*/  IMAD.IADD R11, R7, 0x1, -R10 ;  /* 0x00000001070b7824 */ /* 0x000fe200078e0a0a */
[----:B------:R-:W-:Y:S02]  /*0c40*/  SHF.R.U32.HI R5, RZ, 0x3, R5 ;  /* 0x00000003ff057819 */ /* 0x000fe40000011605 */
[----:B------:R-:W-:Y:S01]  /*0c50*/  LEA.HI R0, R0, R153, RZ, 0x2 ;  /* 0x0000009900007211 */ /* 0x000fe200078f10ff */
[----:B------:R-:W-:Y:S01]  /*0c60*/  IMAD R3, R6, 0x400, R3 ;  /* 0x0000040006037824 */ /* 0x000fe200078e0203 */
[----:B------:R-:W-:Y:S02]  /*0c70*/  LOP3.LUT R2, R2, R5, RZ, 0x3c, !PT ;  /* 0x0000000502027212 */ /* 0x000fe400078e3cff */
[----:B------:R-:W-:-:S02]  /*0c80*/  LEA.HI R7, R4, R4, RZ, 0x1 ;  /* 0x0000000404077211 */ /* 0x000fc400078f08ff */
[----:B------:R-:W-:Y:S01]  /*0c90*/  LOP3.LUT R4, R0, 0xfffffffc, RZ, 0xc0, !PT ;  /* 0xfffffffc00047812 */ /* 0x000fe200078ec0ff */
[----:B------:R-:W-:Y:S01]  /*0ca0*/  IMAD.IADD R2, R3, 0x1, R2 ;  /* 0x0000000103027824 */ /* 0x000fe200078e0202 */
[----:B------:R-:W-:Y:S01]  /*0cb0*/  LEA.HI R8, R8, R147, RZ, 0x5 ;  /* 0x0000009308087211 */ /* 0x000fe200078f28ff */
[----:B------:R-:W-:Y:S01]  /*0cc0*/  IMAD R7, R7, -0x3, R148 ;  /* 0xfffffffd07077824 */ /* 0x000fe200078e0294 */
[----:B------:R-:W-:Y:S02]  /*0cd0*/  IADD3 R145, R153, -R4, RZ ;  /* 0x8000000499917210 */ /* 0x000fe40007ffe0ff */
[----:B------:R-:W-:Y:S02]  /*0ce0*/  SHF.R.S32.HI R8, RZ, 0x5, R8 ;  /* 0x00000005ff087819 */ /* 0x000fe40000011408 */
[C---:B------:R-:W-:Y:S01]  /*0cf0*/  LEA.HI R3, R145.reuse, R145, RZ, 0x1 ;  /* 0x0000009191037211 */ /* 0x040fe200078f08ff */
[----:B------:R-:W-:Y:S01]  /*0d00*/  IMAD.SHL.U32 R137, R145, 0x8, RZ ;  /* 0x0000000891897824 */ /* 0x000fe200078e00ff */
[----:B------:R-:W-:Y:S01]  /*0d10*/  LEA R16, R2, UR40, 0x1 ;  /* 0x0000002802107c11 */ /* 0x000fe2000f8e08ff */
[----:B------:R-:W-:Y:S01]  /*0d20*/  IMAD R8, R8, 0x10, R11 ;  /* 0x0000001008087824 */ /* 0x000fe200078e020b */
[----:B------:R-:W-:Y:S01]  /*0d30*/  SHF.R.S32.HI R146, RZ, 0x2, R0 ;  /* 0x00000002ff927819 */ /* 0x000fe20000011400 */
[----:B------:R-:W-:Y:S01]  /*0d40*/  VIADD R138, R137, 0x20 ;  /* 0x00000020898a7836 */ /* 0x000fe20000000000 */
[----:B------:R-:W-:Y:S01]  /*0d50*/  LOP3.LUT R0, R3, 0x1ffffffe, RZ, 0xc0, !PT ;  /* 0x1ffffffe03007812 */ /* 0x000fe200078ec0ff */
[C---:B------:R-:W-:Y:S01]  /*0d60*/  VIADD R18, R16.reuse, 0x21800 ;  /* 0x0002180010127836 */ /* 0x040fe20000000000 */
[----:B------:R-:W-:Y:S01]  /*0d70*/  SEL R17, R17, 0xffffffc0, !P2 ;  /* 0xffffffc011117807 */ /* 0x000fe20005000000 */
[----:B------:R-:W-:Y:S01]  /*0d80*/  VIADD R139, R137, 0x40 ;  /* 0x00000040898b7836 */ /* 0x000fe20000000000 */
[----:B------:R-:W-:Y:S01]  /*0d90*/  LOP3.LUT R2, R9, 0x7ffffffc, RZ, 0xc0, !PT ;  /* 0x7ffffffc09027812 */ /* 0x000fe200078ec0ff */
[----:B------:R-:W-:Y:S01]  /*0da0*/  IMAD R149, R7, 0x40, R8 ;  /* 0x0000004007957824 */ /* 0x000fe200078e0208 */
[----:B------:R-:W-:Y:S01]  /*0db0*/  IADD3 R19, R16, 0x21820, RZ ;  /* 0x0002182010137810 */ /* 0x000fe20007ffe0ff */
[----:B------:R-:W-:Y:S01]  /*0dc0*/  IMAD.IADD R0, R145, 0x1, -R0 ;  /* 0x0000000191007824 */ /* 0x000fe200078e0a00 */
[----:B------:R-:W-:Y:S01]  /*0dd0*/  SHF.R.S32.HI R152, RZ, 0x1f, R138 ;  /* 0x0000001fff987819 */ /* 0x000fe2000001148a */
[C---:B------:R-:W-:Y:S01]  /*0de0*/  @P1 VIADD R19, R18.reuse, 0xffffffe0 ;  /* 0xffffffe012131836 */ /* 0x040fe20000000000 */
[----:B------:R-:W-:Y:S01]  /*0df0*/  SHF.R.S32.HI R151, RZ, 0x1f, R139 ;  /* 0x0000001fff977819 */ /* 0x000fe2000001148b */
[----:B------:R-:W-:-:S02]  /*0e00*/  IMAD.IADD R18, R18, 0x1, R17 ;  /* 0x0000000112127824 */ /* 0x000fc400078e0211 */
[----:B------:R-:W-:Y:S02]  /*0e10*/  IMAD.IADD R23, R147, 0x1, -R2 ;  /* 0x0000000193177824 */ /* 0x000fe400078e0a02 */
[----:B------:R-:W-:Y:S02]  /*0e20*/  IMAD R136, R0, 0x8, R149 ;  /* 0x0000000800887824 */ /* 0x000fe400078e0295 */
[----:B------:R-:W-:Y:S02]  /*0e30*/  IMAD.IADD R17, R17, 0x1, R19 ;  /* 0x0000000111117824 */ /* 0x000fe400078e0213 */
[----:B------:R-:W-:-:S07]  /*0e40*/  VIADD R22, R19, 0x6000 ;  /* 0x0000600013167836 */ /* 0x000fce0000000000 */
.L_x_11907:
        /* <DEDUP_REMOVED lines=21> */
.L_x_11859:
[----:B------:R-:W-:Y:S01]  /*0fa0*/  ULDC UR7, c[0x0][0xc54] ;  /* 0x0003150000077ab9 */ /* 0x000fe20000000800 */
[----:B------:R-:W-:Y:S01]  /*0fb0*/  UMOV UR6, UR9 ;  /* 0x0000000900067c82 */ /* 0x000fe20008000000 */
[----:B------:R-:W-:-:S11]  /*0fc0*/  UISETP.NE.AND UP0, UPT, UR7, 0x1, UPT ;  /* 0x000000010700788c */ /* 0x000fd6000bf05270 */
[----:B------:R-:W-:Y:S02]  /*0fd0*/  @UP0 ULDC.64 UR10, c[0x0][0xc58] ;  /* 0x00031600000a0ab9 */ /* 0x000fe40000000a00 */
[----:B------:R-:W-:-:S04]  /*0fe0*/  UIMAD.WIDE.U32 UR4, UR9, UR10, URZ ;  /* 0x0000000a090472a5 */ /* 0x000fc8000f8e003f */
[----:B------:R-:W-:-:S04]  /*0ff0*/  @UP0 USHF.R.U32.HI UR6, URZ, UR11, UR5 ;  /* 0x0000000b3f060299 */ /* 0x000fc80008011605 */
[----:B------:R-:W-:-:S12]  /*1000*/  UIMAD UR4, UR6, UR7, URZ ;  /* 0x00000007060472a4 */ /* 0x000fd8000f8e023f */
.L_x_11860:
        /* <DEDUP_REMOVED lines=9> */
[----:B------:R-:W-:Y:S01]  /*10a0*/  IMAD.MOV.U32 R46, RZ, RZ, RZ ;  /* 0x000000ffff2e7224 */ /* 0x000fe200078e00ff */
[----:B------:R-:W-:Y:S01]  /*10b0*/  UIADD3 UR6, UR6, UR5, URZ ;  /* 0x0000000506067290 */ /* 0x000fe2000fffe03f */
[----:B------:R-:W-:Y:S01]  /*10c0*/  CS2R R34, SRZ ;  /* 0x0000000000227805 */ /* 0x000fe2000001ff00 */
[----:B------:R-:W-:Y:S01]  /*10d0*/  ULDC UR11, c[0x0][0x448] ;  /* 0x00011200000b7ab9 */ /* 0x000fe20000000800 */
[----:B------:R-:W-:Y:S01]  /*10e0*/  ULDC UR10, c[0x0][0xc54] ;  /* 0x00031500000a7ab9 */ /* 0x000fe20000000800 */
[----:B------:R-:W-:Y:S01]  /*10f0*/  UISETP.NE.AND UP2, UPT, UR11, 0x1, UPT ;  /* 0x000000010b00788c */ /* 0x000fe2000bf45270 */
[----:B------:R-:W-:Y:S01]  /*1100*/  IMAD.MOV.U32 R133, RZ, RZ, RZ ;  /* 0x000000ffff857224 */ /* 0x000fe200078e00ff */
[----:B------:R-:W-:Y:S01]  /*1110*/  UIMAD UR39, UR6, 0xc0, URZ ;  /* 0x000000c0062778a4 */ /* 0x000fe2000f8e023f */
[----:B------:R-:W-:Y:S01]  /*1120*/  IMAD.MOV.U32 R42, RZ, RZ, RZ ;  /* 0x000000ffff2a7224 */ /* 0x000fe200078e00ff */
[----:B------:R-:W-:Y:S01]  /*1130*/  UIMAD UR10, UR8, UR10, UR4 ;  /* 0x0000000a080a72a4 */ /* 0x000fe2000f8e0204 */
[----:B------:R-:W-:Y:S01]  /*1140*/  CS2R R32, SRZ ;  /* 0x0000000000207805 */ /* 0x000fe2000001ff00 */
[----:B------:R-:W-:Y:S01]  /*1150*/  UIADD3 UR6, UR39, 0xbf, URZ ;  /* 0x000000bf27067890 */ /* 0x000fe2000fffe03f */
[----:B------:R-:W-:Y:S01]  /*1160*/  IMAD.MOV.U32 R129, RZ, RZ, RZ ;  /* 0x000000ffff817224 */ /* 0x000fe200078e00ff */
[----:B------:R-:W-:Y:S01]  /*1170*/  ULDC UR48, c[0x0][0x424] ;  /* 0x0001090000307ab9 */ /* 0x000fe20000000800 */
[----:B------:R-:W-:Y:S01]  /*1180*/  ULDC UR7, c[0x0][0x288] ;  /* 0x0000a20000077ab9 */ /* 0x000fe20000000800 */
[----:B------:R-:W-:Y:S01]  /*1190*/  USEL UR48, UR48, 0x1, UP0 ;  /* 0x0000000130307887 */ /* 0x000fe20008000000 */
[----:B------:R-:W-:Y:S01]  /*11a0*/  IMAD.MOV.U32 R44, RZ, RZ, RZ ;  /* 0x000000ffff2c7224 */ /* 0x000fe200078e00ff */
[----:B------:R-:W-:Y:S01]  /*11b0*/  @UP2 ULDC UR4, c[0x0][0x44c] ;  /* 0x0001130000042ab9 */ /* 0x000fe20000000800 */
[----:B------:R-:W-:Y:S01]  /*11c0*/  UIADD3 UR7, -UR7, 0x80, URZ ;  /* 0x0000008007077890 */ /* 0x000fe2000fffe13f */
[----:B------:R-:W-:Y:S01]  /*11d0*/  CS2R R26, SRZ ;  /* 0x00000000001a7805 */ /* 0x000fe2000001ff00 */
[----:B------:R-:W-:Y:S01]  /*11e0*/  UIMAD.WIDE.U32 UR4, UR6, UR4, URZ ;  /* 0x00000004060472a5 */ /* 0x000fe2000f8e003f */
[----:B------:R-:W-:Y:S01]  /*11f0*/  IMAD.MOV.U32 R125, RZ, RZ, RZ ;  /* 0x000000ffff7d7224 */ /* 0x000fe200078e00ff */
        /* <DEDUP_REMOVED lines=33> */
[----:B------:R-:W-:Y:S01]  /*1410*/  IMAD.MOV.U32 R48, RZ, RZ, RZ ;  /* 0x000000ffff307224 */ /* 0x000fe200078e00ff */
[----:B------:R-:W-:-:S02]  /*1420*/  CS2R R6, SRZ ;  /* 0x0000000000067805 */ /* 0x000fc4000001ff00 */
[----:B------:R-:W-:Y:S02]  /*1430*/  MOV R93, RZ ;  /* 0x000000ff005d7202 */ /* 0x000fe40000000f00 */
[----:B------:R-:W-:Y:S01]  /*1440*/  CS2R R90, SRZ ;  /* 0x00000000005a7805 */ /* 0x000fe2000001ff00 */
[----:B------:R-:W-:Y:S01]  /*1450*/  @UP1 ULDC UR8, c[0x0][0xc4c] ;  /* 0x0003130000081ab9 */ /* 0x000fe20000000800 */
[----:B------:R-:W-:Y:S01]  /*1460*/  PLOP3.LUT P1, PT, PT, PT, UP0, 0x80, 0x0 ;  /* 0x000000000000781c */ /* 0x000fe20003f2f008 */
[----:B------:R-:W-:Y:S01]  /*1470*/  UIMAD.WIDE.U32 UR4, UR10, UR8, URZ ;  /* 0x000000080a0472a5 */ /* 0x000fe2000f8e003f */
[----:B------:R-:W-:Y:S01]  /*1480*/  CS2R R88, SRZ ;  /* 0x0000000000587805 */ /* 0x000fe2000001ff00 */
[----:B------:R-:W-:Y:S02]  /*1490*/  @UP1 ULDC UR6, c[0x0][0xc50] ;  /* 0x0003140000061ab9 */ /* 0x000fe40000000800 */
[----:B------:R-:W-:-:S04]  /*14a0*/  @UP1 USHF.R.U32.HI UR43, URZ, UR6, UR5 ;  /* 0x000000063f2b1299 */ /* 0x000fc80008011605 */
[----:B------:R-:W-:-:S04]  /*14b0*/  UIADD3 UR4, -UR43, URZ, URZ ;  /* 0x0000003f2b047290 */ /* 0x000fc8000fffe13f */
[----:B------:R-:W-:Y:S01]  /*14c0*/  UIMAD UR38, UR38, UR4, UR10 ;  /* 0x00000004262672a4 */ /* 0x000fe2000f8e020a */
[----:B------:R-:W-:Y:S11]  /*14d0*/  @!P1 BRA `(.L_x_11861) ;  /* 0x00000094000c9947 */ /* 0x000ff60003800000 */
[----:B------:R-:W0:Y:S01]  /*14e0*/  SHFL.IDX PT, R0, R148, RZ, 0x1f ;  /* 0x00001fff94007589 */ /* 0x000e2200000e0000 */
[----:B------:R-:W-:-:S04]  /*14f0*/  UIADD3 UR6, UR40, 0x21800, URZ ;  /* 0x0002180028067890 */ /* 0x000fc8000fffe03f */
[----:B------:R-:W-:-:S06]  /*1500*/  ULOP3.LUT UP0, URZ, UR6, 0x3ff, URZ, 0xc0, !UPT ;  /* 0x000003ff063f7892 */ /* 0x000fcc000f80c03f */
[----:B------:R-:W-:Y:S02]  /*1510*/  PLOP3.LUT P0, PT, PT, PT, UP0, 0x80, 0x0 ;  /* 0x000000000000781c */ /* 0x000fe40003f0f008 */
[----:B0-----:R-:W-:-:S13]  /*1520*/  R2UR UR37, R0 ;  /* 0x00000000002572ca */ /* 0x001fda00000e0000 */
[----:B------:R-:W-:-:S04]  /*1530*/  UIMAD.WIDE UR4, UR37, 0x55555556, URZ ;  /* 0x55555556250478a5 */ /* 0x000fc8000f8e023f */
[----:B------:R-:W-:-:S04]  /*1540*/  ULEA.HI UR5, UR5, UR5, URZ, 0x1 ;  /* 0x0000000505057291 */ /* 0x000fc8000f8f083f */
[----:B------:R-:W-:-:S04]  /*1550*/  UIMAD UR5, UR5, -0x3, UR37 ;  /* 0xfffffffd050578a4 */ /* 0x000fc8000f8e0225 */
[----:B------:R-:W-:Y:S02]  /*1560*/  ULEA UR4, UR5, UR40, 0xc ;  /* 0x0000002805047291 */ /* 0x000fe4000f8e603f */
[----:B------:R-:W-:Y:S02]  /*1570*/  ULEA UR5, UR5, UR6, 0xd ;  /* 0x0000000605057291 */ /* 0x000fe4000f8e683f */
[----:B------:R-:W-:Y:S02]  /*1580*/  UIADD3 UR4, UR4, 0xc400, URZ ;  /* 0x0000c40004047890 */ /* 0x000fe4000fffe03f */
[----:B------:R-:W-:Y:S02]  /*1590*/  USHF.R.U32.HI UR5, URZ, 0x4, UR5 ;  /* 0x000000043f057899 */ /* 0x000fe40008011605 */
[----:B------:R-:W-:Y:S02]  /*15a0*/  USHF.R.U32.HI UR4, URZ, 0x4, UR4 ;  /* 0x000000043f047899 */ /* 0x000fe40008011604 */
[----:B------:R-:W-:-:S02]  /*15b0*/  ULOP3.LUT UR36, UR5, 0x3fff, URZ, 0xc0, !UPT ;  /* 0x00003fff05247892 */ /* 0x000fc4000f8ec03f */
        /* <DEDUP_REMOVED lines=18> */
.L_x_11862:
        /* <DEDUP_REMOVED lines=9> */
.L_x_11971:
[----:B------:R-:W-:Y:S05]  /*1770*/  @!P0 BRA `(.L_x_11864) ;  /* 0x0000000000048947 */ /* 0x000fea0003800000 */
[----:B------:R-:W-:Y:S01]  /*1780*/  BPT.TRAP 0x1 ;  /* 0x000000040000795c */ /* 0x000fe20000300000 */
.L_x_11864:
[----:B0-----:R-:W-:Y:S02]  /*1790*/  IMAD.U32 R0, RZ, RZ, UR44 ;  /* 0x0000002cff007e24 */ /* 0x001fe4000f8e00ff */
[----:B------:R-:W-:-:S03]  /*17a0*/  IMAD.U32 R3, RZ, RZ, UR45 ;  /* 0x0000002dff037e24 */ /* 0x000fc6000f8e00ff */
[----:B------:R-:W-:Y:S02]  /*17b0*/  LEA R0, R0, UR40, 0x3 ;  /* 0x0000002800007c11 */ /* 0x000fe4000f8e18ff */
[----:B------:R-:W-:-:S04]  /*17c0*/  SHF.L.U32 R3, R3, 0x1f, RZ ;  /* 0x0000001f03037819 */ /* 0x000fc800000006ff */
[----:B------:R0:W1:Y:S01]  /*17d0*/  SYNCS.PHASECHK.TRANS64.TRYWAIT P1, [R0+URZ+0x2d830], R3 ;  /* 0x02d83003000075a7 */ /* 0x000062000802017f */
[----:B------:R-:W-:Y:S05]  /*17e0*/  @!P0 BRA `(.L_x_11865) ;  /* 0x0000000000048947 */ /* 0x000fea0003800000 */
[----:B------:R-:W-:Y:S01]  /*17f0*/  BPT.TRAP 0x1 ;  /* 0x000000040000795c */ /* 0x000fe20000300000 */
.L_x_11865:
[----:B-1----:R-:W-:Y:S05]  /*1800*/  @P1 BRA `(.L_x_11866) ;  /* 0x0000000000081947 */ /* 0x002fea0003800000 */
[----:B------:R-:W1:Y:S02]  /*1810*/  SYNCS.PHASECHK.TRANS64.TRYWAIT P1, [R0+URZ+0x2d830], R3 ;  /* 0x02d83003000075a7 */ /* 0x000e64000802017f */
[----:B-1----:R-:W-:Y:S05]  /*1820*/  @!P1 BRA `(.L_x_11867) ;  /* 0x000000e800d09947 */ /* 0x002fea0003800000 */
.L_x_11866:
        /* <DEDUP_REMOVED lines=49> */
.L_x_11868:
[----:B------:R-:W-:Y:S01]  /*1b40*/  UISETP.NE.AND UP0, UPT, UR49, URZ, UPT ;  /* 0x0000003f3100728c */ /* 0x000fe2000bf05270 */
[----:B------:R-:W-:Y:S01]  /*1b50*/  CS2R R134, SRZ ;  /* 0x0000000000867805 */ /* 0x000fe2000001ff00 */
[----:B------:R-:W-:Y:S01]  /*1b60*/  ULDC UR10, c[0x0][0x9d8] ;  /* 0x00027600000a7ab9 */ /* 0x000fe20000000800 */
[----:B------:R-:W-:Y:S01]  /*1b70*/  ULDC UR11, c[0x0][0x2f0] ;  /* 0x0000bc00000b7ab9 */ /* 0x000fe20000000800 */
[----:B------:R-:W-:Y:S01]  /*1b80*/  FMUL.FTZ R2, R25, UR10 ;  /* 0x0000000a19027c20 */ /* 0x000fe20008410000 */
[----:B------:R-:W-:Y:S01]  /*1b90*/  VIADD R25, R136, UR39 ;  /* 0x0000002788197c36 */ /* 0x000fe20008000000 */
[----:B------:R-:W-:Y:S01]  /*1ba0*/  PLOP3.LUT P1, PT, PT, PT, UP0, 0x80, 0x0 ;  /* 0x000000000000781c */ /* 0x000fe20003f2f008 */
[----:B------:R-:W-:Y:S01]  /*1bb0*/  FMUL.FTZ R93, R26, UR10 ;  /* 0x0000000a1a5d7c20 */ /* 0x000fe20008410000 */
[----:B------:R-:W-:Y:S01]  /*1bc0*/  PLOP3.LUT P2, PT, PT, PT, UP0, 0x80, 0x0 ;  /* 0x000000000000781c */ /* 0x000fe20003f4f008 */
[----:B------:R-:W-:Y:S01]  /*1bd0*/  FMUL.FTZ R91, R27, UR10 ;  /* 0x0000000a1b5b7c20 */ /* 0x000fe20008410000 */
[----:B------:R-:W-:Y:S01]  /*1be0*/  MOV R7, UR11 ;  /* 0x0000000b00077c02 */ /* 0x000fe20008000f00 */
[----:B------:R-:W-:Y:S01]  /*1bf0*/  @UP0 ULDC UR6, c[0x0][0x44c] ;  /* 0x0001130000060ab9 */ /* 0x000fe20000000800 */
[----:B------:R-:W-:Y:S01]  /*1c00*/  FMUL.FTZ R89, R30, UR10 ;  /* 0x0000000a1e597c20 */ /* 0x000fe20008410000 */
[----:B------:R-:W-:Y:S01]  /*1c10*/  FMUL.FTZ R55, R55, UR10 ;  /* 0x0000000a37377c20 */ /* 0x000fe20008410000 */
[----:B------:R-:W2:Y:S01]  /*1c20*/  MUFU.TANH R93, R93 ;  /* 0x0000005d005d7308 */ /* 0x000ea20000002400 */
[----:B------:R-:W-:Y:S01]  /*1c30*/  FMUL.FTZ R4, R35, UR10 ;  /* 0x0000000a23047c20 */ /* 0x000fe20008410000 */
[----:B01----:R-:W-:Y:S01]  /*1c40*/  FMUL.FTZ R3, R31, UR10 ;  /* 0x0000000a1f037c20 */ /* 0x003fe20008410000 */
[----:B------:R-:W-:Y:S01]  /*1c50*/  FMUL.FTZ R35, R44, UR10 ;  /* 0x0000000a2c237c20 */ /* 0x000fe20008410000 */
[----:B------:R-:W-:Y:S01]  /*1c60*/  ULDC UR14, c[0x0][0x288] ;  /* 0x0000a200000e7ab9 */ /* 0x000fe20000000800 */
[----:B------:R-:W-:Y:S01]  /*1c70*/  @P1 IMAD.HI.U32 R5, R25, UR6, RZ ;  /* 0x0000000619051c27 */ /* 0x000fe2000f8e00ff */
[----:B------:R-:W-:-:S03]  /*1c80*/  @UP0 ULDC UR6, c[0x0][0x450] ;  /* 0x0001140000060ab9 */ /* 0x000fc60000000800 */
[----:B------:R-:W-:Y:S01]  /*1c90*/  FMUL.FTZ R6, R34, UR10 ;  /* 0x0000000a22067c20 */ /* 0x000fe20008410000 */
[----:B------:R-:W0:Y:S01]  /*1ca0*/  MUFU.TANH R91, R91 ;  /* 0x0000005b005b7308 */ /* 0x000e220000002400 */
[----:B------:R-:W-:Y:S01]  /*1cb0*/  FMUL.FTZ R38, R38, UR10 ;  /* 0x0000000a26267c20 */ /* 0x000fe20008410000 */
[----:B------:R-:W-:Y:S01]  /*1cc0*/  @P2 SHF.R.U32.HI R25, RZ, UR6, R5 ;  /* 0x00000006ff192c19 */ /* 0x000fe20008011605 */
[----:B------:R-:W-:Y:S01]  /*1cd0*/  UMOV UR6, 0xffffff80 ;  /* 0xffffff8000067882 */ /* 0x000fe20000000000 */
[----:B------:R-:W-:Y:S01]  /*1ce0*/  FMUL.FTZ R39, R39, UR10 ;  /* 0x0000000a27277c20 */ /* 0x000fe20008410000 */
[----:B------:R-:W-:Y:S01]  /*1cf0*/  UIMAD UR6, UR54, UR6, 0x80 ;  /* 0x00000080360674a4 */ /* 0x000fe2000f8e0206 */
[----:B------:R-:W-:Y:S01]  /*1d00*/  FMUL.FTZ R42, R42, UR10 ;  /* 0x0000000a2a2a7c20 */ /* 0x000fe20008410000 */
[----:B------:R-:W1:Y:S01]  /*1d10*/  SHFL.IDX PT, R5, R25, 0x1, 0x1c1f ;  /* 0x003c1f0019057f89 */ /* 0x000e6200000e0000 */
[----:B------:R3:W-:Y:S01]  /*1d20*/  MUFU.TANH R44, R55 ;  /* 0x00000037002c7308 */ /* 0x0007e20000002400 */
        /* <DEDUP_REMOVED lines=8> */
[----:B------:R-:W-:-:S02]  /*1db0*/  IMAD.U32 R8, RZ, RZ, UR6 ;  /* 0x00000006ff087e24 */ /* 0x000fc4000f8e00ff */
[----:B------:R-:W-:Y:S01]  /*1dc0*/  FMUL.FTZ R47, R47, UR10 ;  /* 0x0000000a2f2f7c20 */ /* 0x000fe20008410000 */
[C---:B------:R-:W-:Y:S02]  /*1dd0*/  IMAD R26, R23.reuse, -0x2, R26 ;  /* 0xfffffffe171a7824 */ /* 0x040fe400078e021a */
[----:B------:R-:W-:Y:S01]  /*1de0*/  FMUL.FTZ R33, R40, UR10 ;  /* 0x0000000a28217c20 */ /* 0x000fe20008410000 */
[----:B---3--:R-:W-:Y:S02]  /*1df0*/  IMAD R55, R23, -0x2, R8 ;  /* 0xfffffffe17377824 */ /* 0x008fe400078e0208 */
[----:B------:R-:W-:Y:S01]  /*1e00*/  FMUL.FTZ R40, R53, UR10 ;  /* 0x0000000a35287c20 */ /* 0x000fe20008410000 */
[----:B------:R-:W-:Y:S01]  /*1e10*/  IMAD R26, R7, UR48, R26 ;  /* 0x00000030071a7c24 */ /* 0x000fe2000f8e021a */
[----:B------:R-:W3:Y:S01]  /*1e20*/  MUFU.TANH R3, R3 ;  /* 0x0000000300037308 */ /* 0x000ee20000002400 */
[----:B------:R-:W-:Y:S01]  /*1e30*/  FMUL.FTZ R7, R63, UR10 ;  /* 0x0000000a3f077c20 */ /* 0x000fe20008410000 */
[----:B------:R-:W-:Y:S01]  /*1e40*/  FMUL.FTZ R50, R50, UR10 ;  /* 0x0000000a32327c20 */ /* 0x000fe20008410000 */
[----:B------:R-:W-:Y:S01]  /*1e50*/  FMUL.FTZ R51, R51, UR10 ;  /* 0x0000000a33337c20 */ /* 0x000fe20008410000 */
[----:B------:R-:W-:Y:S01]  /*1e60*/  FMUL.FTZ R54, R54, UR10 ;  /* 0x0000000a36367c20 */ /* 0x000fe20008410000 */
[----:B------:R-:W-:Y:S01]  /*1e70*/  FMUL.FTZ R31, R36, UR10 ;  /* 0x0000000a241f7c20 */ /* 0x000fe20008410000 */
[----:B------:R-:W-:Y:S01]  /*1e80*/  FMUL.FTZ R36, R45, UR10 ;  /* 0x0000000a2d247c20 */ /* 0x000fe20008410000 */
[----:B-1----:R-:W-:Y:S01]  /*1e90*/  IADD3 R8, R5, -UR14, R26 ;  /* 0x8000000e05087c10 */ /* 0x002fe2000fffe01a */
[----:B------:R-:W-:Y:S01]  /*1ea0*/  MUFU.TANH R6, R6 ;  /* 0x0000000600067308 */ /* 0x000fe20000002400 */
[----:B------:R-:W-:Y:S01]  /*1eb0*/  FMUL.FTZ R27, R28, UR10 ;  /* 0x0000000a1c1b7c20 */ /* 0x000fe20008410000 */
[----:B------:R-:W-:Y:S01]  /*1ec0*/  FMUL.FTZ R28, R29, UR10 ;  /* 0x0000000a1d1c7c20 */ /* 0x000fe20008410000 */
[----:B------:R-:W-:Y:S01]  /*1ed0*/  VIMNMX R5, R55, R8, PT ;  /* 0x0000000837057248 */ /* 0x000fe20003fe0100 */
[----:B------:R-:W-:Y:S01]  /*1ee0*/  FMUL.FTZ R29, R32, UR10 ;  /* 0x0000000a201d7c20 */ /* 0x000fe20008410000 */
[----:B------:R-:W-:Y:S01]  /*1ef0*/  FMUL.FTZ R58, R58, UR10 ;  /* 0x0000000a3a3a7c20 */ /* 0x000fe20008410000 */
[----:B------:R-:W-:Y:S01]  /*1f00*/  FMUL.FTZ R32, R37, UR10 ;  /* 0x0000000a25207c20 */ /* 0x000fe20008410000 */
[C---:B------:R-:W-:Y:S01]  /*1f10*/  ISETP.GT.AND P1, PT, R5.reuse, RZ, PT ;  /* 0x000000ff0500720c */ /* 0x040fe20003f24270 */
[----:B------:R-:W1:Y:S01]  /*1f20*/  MUFU.TANH R4, R4 ;  /* 0x0000000400047308 */ /* 0x000e620000002400 */
[C---:B------:R-:W-:Y:S01]  /*1f30*/  ISETP.GT.AND P2, PT, R5.reuse, 0x1, PT ;  /* 0x000000010500780c */ /* 0x040fe20003f44270 */
[----:B------:R-:W-:Y:S01]  /*1f40*/  FMUL.FTZ R37, R48, UR10 ;  /* 0x0000000a30257c20 */ /* 0x000fe20008410000 */
[----:B------:R-:W-:Y:S01]  /*1f50*/  ISETP.GT.AND P3, PT, R5, 0x8, PT ;  /* 0x000000080500780c */ /* 0x000fe20003f64270 */
[----:B------:R-:W-:Y:S01]  /*1f60*/  FMUL.FTZ R62, R62, UR10 ;  /* 0x0000000a3e3e7c20 */ /* 0x000fe20008410000 */
[----:B--2---:R-:W-:Y:S01]  /*1f70*/  FSEL R93, R93, -INF , P1 ;  /* 0xff8000005d5d7808 */ /* 0x004fe20000800000 */
[----:B------:R-:W-:Y:S01]  /*1f80*/  FMUL.FTZ R66, R66, UR10 ;  /* 0x0000000a42427c20 */ /* 0x000fe20008410000 */
[----:B0-----:R-:W-:Y:S01]  /*1f90*/  FSEL R91, R91, -INF , P2 ;  /* 0xff8000005b5b7808 */ /* 0x001fe20001000000 */
[----:B------:R0:W2:Y:S01]  /*1fa0*/  MUFU.TANH R9, R38 ;  /* 0x0000002600097308 */ /* 0x0000a20000002400 */
[----:B------:R-:W-:Y:S01]  /*1fb0*/  ISETP.GT.AND P1, PT, R5, 0x9, PT ;  /* 0x000000090500780c */ /* 0x000fe20003f24270 */
[----:B------:R-:W-:Y:S01]  /*1fc0*/  FMUL.FTZ R67, R67, UR10 ;  /* 0x0000000a43437c20 */ /* 0x000fe20008410000 */
[----:B----4-:R-:W-:Y:S01]  /*1fd0*/  FSEL R89, R89, -INF , P3 ;  /* 0xff80000059597808 */ /* 0x010fe20001800000 */
[----:B------:R-:W-:Y:S01]  /*1fe0*/  FMUL.FTZ R70, R70, UR10 ;  /* 0x0000000a46467c20 */ /* 0x000fe20008410000 */
[----:B------:R-:W-:Y:S01]  /*1ff0*/  FMNMX.FTZ R8, R93, R91, !PT ;  /* 0x0000005b5d087209 */ /* 0x000fe20007810000 */
[----:B------:R-:W-:Y:S01]  /*2000*/  FMUL.FTZ R71, R71, UR10 ;  /* 0x0000000a47477c20 */ /* 0x000fe20008410000 */
[----:B------:R-:W-:Y:S01]  /*2010*/  ISETP.GT.AND P2, PT, R5, 0x10, PT ;  /* 0x000000100500780c */ /* 0x000fe20003f44270 */
[----:B------:R4:W5:Y:S01]  /*2020*/  MUFU.TANH R10, R39 ;  /* 0x00000027000a7308 */ /* 0x0009620000002400 */
[----:B---3--:R-:W-:Y:S01]  /*2030*/  FSEL R63, R3, -INF , P1 ;  /* 0xff800000033f7808 */ /* 0x008fe20000800000 */
[----:B0-----:R-:W-:Y:S01]  /*2040*/  FMUL.FTZ R38, R49, UR10 ;  /* 0x0000000a31267c20 */ /* 0x001fe20008410000 */
[----:B------:R-:W-:Y:S01]  /*2050*/  FMNMX.FTZ R8, R89, R8, !PT ;  /* 0x0000000859087209 */ /* 0x000fe20007810000 */
[----:B------:R-:W-:Y:S01]  /*2060*/  FMUL.FTZ R74, R74, UR10 ;  /* 0x0000000a4a4a7c20 */ /* 0x000fe20008410000 */
[----:B------:R-:W-:Y:S01]  /*2070*/  ISETP.GT.AND P1, PT, R5, 0x11, PT ;  /* 0x000000110500780c */ /* 0x000fe20003f24270 */
[----:B------:R-:W-:Y:S01]  /*2080*/  FMUL.FTZ R75, R75, UR10 ;  /* 0x0000000a4b4b7c20 */ /* 0x000fe20008410000 */
[----:B------:R-:W-:Y:S01]  /*2090*/  FMNMX.FTZ R8, R63, R8, !PT ;  /* 0x000000083f087209 */ /* 0x000fe20007810000 */
[----:B------:R0:W-:Y:S01]  /*20a0*/  MUFU.TANH R11, R42 ;  /* 0x0000002a000b7308 */ /* 0x0001e20000002400 */
[----:B----4-:R-:W-:Y:S01]  /*20b0*/  FMUL.FTZ R39, R52, UR10 ;  /* 0x0000000a34277c20 */ /* 0x010fe20008410000 */
[----:B------:R-:W-:Y:S01]  /*20c0*/  FMUL.FTZ R78, R78, UR10 ;  /* 0x0000000a4e4e7c20 */ /* 0x000fe20008410000 */
[----:B------:R-:W-:Y:S01]  /*20d0*/  FMUL.FTZ R79, R79, UR10 ;  /* 0x0000000a4f4f7c20 */ /* 0x000fe20008410000 */
[----:B------:R-:W-:Y:S01]  /*20e0*/  FMUL.FTZ R82, R82, UR10 ;  /* 0x0000000a52527c20 */ /* 0x000fe20008410000 */
[----:B------:R-:W-:Y:S01]  /*20f0*/  FMUL.FTZ R83, R83, UR10 ;  /* 0x0000000a53537c20 */ /* 0x000fe20008410000 */
[----:B------:R-:W-:Y:S01]  /*2100*/  FMUL.FTZ R86, R86, UR10 ;  /* 0x0000000a56567c20 */ /* 0x000fe20008410000 */
[----:B------:R-:W-:Y:S01]  /*2110*/  FMUL.FTZ R87, R87, UR10 ;  /* 0x0000000a57577c20 */ /* 0x000fe20008410000 */
[----:B------:R3:W-:Y:S01]  /*2120*/  MUFU.TANH R21, R59 ;  /* 0x0000003b00157308 */ /* 0x0007e20000002400 */
[----:B0-----:R-:W-:Y:S01]  /*2130*/  FMUL.FTZ R42, R57, UR10 ;  /* 0x0000000a392a7c20 */ /* 0x001fe20008410000 */
[----:B-1----:R-:W-:Y:S01]  /*2140*/  FSEL R57, R4, -INF , P1 ;  /* 0xff80000004397808 */ /* 0x002fe20000800000 */
[----:B------:R-:W-:Y:S01]  /*2150*/  FMUL.FTZ R88, R24, UR10 ;  /* 0x0000000a18587c20 */ /* 0x000fe20008410000 */
[----:B------:R-:W-:Y:S01]  /*2160*/  ISETP.GT.AND P1, PT, R5, 0x19, PT ;  /* 0x000000190500780c */ /* 0x000fe20003f24270 */
[----:B------:R-:W-:-:S02]  /*2170*/  VIADD R26, R26, -UR14 ;  /* 0x8000000e1a1a7c36 */ /* 0x000fc40008000000 */
[----:B------:R-:W-:Y:S01]  /*2180*/  FMUL.FTZ R34, R41, UR10 ;  /* 0x0000000a29227c20 */ /* 0x000fe20008410000 */
[----:B------:R-:W-:Y:S01]  /*2190*/  ULDC UR33, c[0x0][0x988] ;  /* 0x0002620000217ab9 */ /* 0x000fe20000000800 */
[----:B------:R-:W0:Y:S01]  /*21a0*/  MUFU.TANH R43, R43 ;  /* 0x0000002b002b7308 */ /* 0x000e220000002400 */
[----:B---3--:R-:W-:Y:S01]  /*21b0*/  FSEL R59, R6, -INF , P2 ;  /* 0xff800000063b7808 */ /* 0x008fe20001000000 */
[----:B------:R-:W-:Y:S01]  /*21c0*/  FMUL.FTZ R41, R56, UR10 ;  /* 0x0000000a38297c20 */ /* 0x000fe20008410000 */
[----:B------:R-:W-:Y:S01]  /*21d0*/  ISETP.GT.AND P2, PT, R5, 0x18, PT ;  /* 0x000000180500780c */ /* 0x000fe20003f44270 */
[----:B------:R-:W-:Y:S01]  /*21e0*/  FMUL.FTZ R64, R64, UR10 ;  /* 0x0000000a40407c20 */ /* 0x000fe20008410000 */
[----:B------:R-:W-:Y:S01]  /*21f0*/  FMNMX.FTZ R8, R59, R8, !PT ;  /* 0x000000083b087209 */ /* 0x000fe20007810000 */
[----:B------:R-:W-:Y:S01]  /*2200*/  FMUL.FTZ R65, R65, UR10 ;  /* 0x0000000a41417c20 */ /* 0x000fe20008410000 */
[----:B--2---:R-:W-:Y:S01]  /*2210*/  FSEL R53, R9, -INF , P2 ;  /* 0xff80000009357808 */ /* 0x004fe20001000000 */
[----:B------:R-:W-:Y:S01]  /*2220*/  MUFU.TANH R46, R46 ;  /* 0x0000002e002e7308 */ /* 0x000fe20000002400 */
[----:B------:R-:W-:Y:S01]  /*2230*/  FMNMX.FTZ R8, R57, R8, !PT ;  /* 0x0000000839087209 */ /* 0x000fe20007810000 */
[----:B------:R-:W-:Y:S01]  /*2240*/  FMUL.FTZ R69, R69, UR10 ;  /* 0x0000000a45457c20 */ /* 0x000fe20008410000 */
[----:B------:R-:W-:Y:S01]  /*2250*/  ISETP.GT.AND P2, PT, R5, 0x20, PT ;  /* 0x000000200500780c */ /* 0x000fe20003f44270 */
[----:B------:R-:W-:Y:S01]  /*2260*/  @UP0 ULDC UR15, c[0x0][0x450] ;  /* 0x00011400000f0ab9 */ /* 0x000fe20000000800 */
[----:B-----5:R-:W-:Y:S01]  /*2270*/  FSEL R52, R10, -INF , P1 ;  /* 0xff8000000a347808 */ /* 0x020fe20000800000 */
[----:B------:R-:W-:Y:S01]  /*2280*/  UIMAD UR11, UR48, UR11, -UR14 ;  /* 0x0000000b300b72a4 */ /* 0x000fe2000f8e0a0e */
[----:B------:R-:W-:Y:S01]  /*2290*/  FMNMX.FTZ R3, R53, R8, !PT ;  /* 0x0000000835037209 */ /* 0x000fe20007810000 */
[----:B------:R-:W1:Y:S01]  /*22a0*/  MUFU.TANH R47, R47 ;  /* 0x0000002f002f7308 */ /* 0x000e620000002400 */
[----:B------:R-:W-:Y:S01]  /*22b0*/  ISETP.GT.AND P1, PT, R5, 0x21, PT ;  /* 0x000000210500780c */ /* 0x000fe20003f24270 */
[----:B------:R-:W-:Y:S01]  /*22c0*/  UIADD3 UR54, UR54, -0x2, URZ ;  /* 0xfffffffe36367890 */ /* 0x000fe2000fffe03f */
[----:B------:R-:W-:-:S02]  /*22d0*/  FMNMX.FTZ R4, R52, R3, !PT ;  /* 0x0000000334047209 */ /* 0x000fc40007810000 */
[----:B------:R-:W-:Y:S02]  /*22e0*/  CS2R R132, SRZ ;  /* 0x0000000000847805 */ /* 0x000fe4000001ff00 */
[----:B------:R-:W-:Y:S02]  /*22f0*/  R2UR UR6, R0 ;  /* 0x00000000000672ca */ /* 0x000fe400000e0000 */
        /* <DEDUP_REMOVED lines=10> */
[----:B------:R3:W4:Y:S01]  /*23a0*/  MUFU.TANH R13, R51 ;  /* 0x00000033000d7308 */ /* 0x0007220000002400 */
[----:B0-----:R-:W-:Y:S01]  /*23b0*/  FSEL R50, R43, -INF , P1 ;  /* 0xff8000002b327808 */ /* 0x001fe20000800000 */
[----:B------:R-:W-:Y:S01]  /*23c0*/  UIADD3 UR6, UR6, 0x2d840, URZ ;  /* 0x0002d84006067890 */ /* 0x000fe2000fffe03f */
[----:B------:R-:W-:-:S02]  /*23d0*/  ISETP.GT.AND P1, PT, R5, 0x29, PT ;  /* 0x000000290500780c */ /* 0x000fc40003f24270 */
[----:B------:R-:W-:Y:S02]  /*23e0*/  CS2R R112, SRZ ;  /* 0x0000000000707805 */ /* 0x000fe4000001ff00 */
[----:B------:R-:W-:Y:S01]  /*23f0*/  CS2R R110, SRZ ;  /* 0x00000000006e7805 */ /* 0x000fe2000001ff00 */
[----:B------:R-:W-:Y:S01]  /*2400*/  UPRMT UR6, UR41, 0x654, UR6 ;  /* 0x0000065429067896 */ /* 0x000fe20008000006 */
        /* <DEDUP_REMOVED lines=10> */
[----:B------:R-:W-:Y:S01]  /*24b0*/  FMNMX.FTZ R4, R50, R3, !PT ;  /* 0x0000000332047209 */ /* 0x000fe20007810000 */
[----:B------:R-:W-:Y:S01]  /*24c0*/  SYNCS.ARRIVE.TRANS64.RED.A1T0 RZ, [UR6], RZ ;  /* 0x000000ffffff79a7 */ /* 0x000fe20008100406 */
[----:B------:R-:W-:Y:S01]  /*24d0*/  ISETP.GT.AND P2, PT, R5, 0x30, PT ;  /* 0x000000300500780c */ /* 0x000fe20003f44270 */
[----:B------:R-:W-:Y:S01]  /*24e0*/  @UP0 ULDC UR6, c[0x0][0x44c] ;  /* 0x0001130000060ab9 */ /* 0x000fe20000000800 */
[----:B------:R-:W-:Y:S01]  /*24f0*/  FMNMX.FTZ R3, R49, R4, !PT ;  /* 0x0000000431037209 */ /* 0x000fe20007810000 */
[----:B------:R-:W-:Y:S01]  /*2500*/  UIMAD.WIDE.U32 UR6, UR39, UR6, URZ ;  /* 0x00000006270672a5 */ /* 0x000fe2000f8e003f */
        /* <DEDUP_REMOVED lines=8> */
[----:B----4-:R-:W-:Y:S01]  /*2590*/  FSEL R46, R13, -INF , P1 ;  /* 0xff8000000d2e7808 */ /* 0x010fe20000800000 */
[----:B------:R-:W2:Y:S01]  /*25a0*/  MUFU.TANH R7, R7 ;  /* 0x0000000700077308 */ /* 0x000ea20000002400 */
[----:B------:R-:W-:-:S02]  /*25b0*/  FMNMX.FTZ R3, R47, R4, !PT ;  /* 0x000000042f037209 */ /* 0x000fc40007810000 */
[----:B------:R-:W-:Y:S02]  /*25c0*/  CS2R R96, SRZ ;  /* 0x0000000000607805 */ /* 0x000fe4000001ff00 */
[----:B------:R-:W-:Y:S02]  /*25d0*/  ISETP.GT.AND P1, PT, R5, 0x39, PT ;  /* 0x000000390500780c */ /* 0x000fe40003f24270 */
[----:B------:R-:W-:Y:S02]  /*25e0*/  CS2R R94, SRZ ;  /* 0x00000000005e7805 */ /* 0x000fe4000001ff00 */
[----:B0-----:R-:W-:Y:S02]  /*25f0*/  FSEL R45, R45, -INF , P2 ;  /* 0xff8000002d2d7808 */ /* 0x001fe40001000000 */
[----:B------:R-:W-:Y:S01]  /*2600*/  FMNMX.FTZ R4, R46, R3, !PT ;  /* 0x000000032e047209 */ /* 0x000fe20007810000 */
[----:B------:R0:W4:Y:S01]  /*2610*/  MUFU.TANH R14, R66 ;  /* 0x00000042000e7308 */ /* 0x0001220000002400 */
[----:B------:R-:W-:-:S02]  /*2620*/  ISETP.GT.AND P2, PT, R5, 0x40, PT ;  /* 0x000000400500780c */ /* 0x000fc40003f44270 */
[----:B------:R-:W-:Y:S02]  /*2630*/  FSEL R44, R44, -INF , P1 ;  /* 0xff8000002c2c7808 */ /* 0x000fe40000800000 */
[----:B------:R-:W-:Y:S02]  /*2640*/  FMNMX.FTZ R3, R45, R4, !PT ;  /* 0x000000042d037209 */ /* 0x000fe40007810000 */
[----:B------:R-:W-:Y:S01]  /*2650*/  ISETP.GT.AND P1, PT, R5, 0x41, PT ;  /* 0x000000410500780c */ /* 0x000fe20003f24270 */
[----:B------:R-:W5:Y:S01]  /*2660*/  MUFU.TANH R67, R67 ;  /* 0x0000004300437308 */ /* 0x000f620000002400 */
[----:B-1----:R-:W-:Y:S01]  /*2670*/  FSEL R43, R58, -INF , P2 ;  /* 0xff8000003a2b7808 */ /* 0x002fe20001000000 */
[----:B0-----:R-:W-:Y:S01]  /*2680*/  FMUL.FTZ R66, R61, UR10 ;  /* 0x0000000a3d427c20 */ /* 0x001fe20008410000 */
[----:B------:R-:W-:Y:S01]  /*2690*/  FMNMX.FTZ R4, R44, R3, !PT ;  /* 0x000000032c047209 */ /* 0x000fe20007810000 */
[----:B------:R-:W-:Y:S01]  /*26a0*/  FMUL.FTZ R58, R60, UR10 ;  /* 0x0000000a3c3a7c20 */ /* 0x000fe20008410000 */
[----:B------:R-:W-:-:S02]  /*26b0*/  ISETP.GT.AND P2, PT, R5, 0x48, PT ;  /* 0x000000480500780c */ /* 0x000fc40003f44270 */
[----:B------:R-:W-:Y:S01]  /*26c0*/  FSEL R21, R21, -INF , P1 ;  /* 0xff80000015157808 */ /* 0x000fe20000800000 */
[----:B------:R-:W0:Y:S01]  /*26d0*/  MUFU.TANH R70, R70 ;  /* 0x0000004600467308 */ /* 0x000e220000002400 */
[----:B------:R-:W-:Y:S02]  /*26e0*/  FMNMX.FTZ R4, R43, R4, !PT ;  /* 0x000000042b047209 */ /* 0x000fe40007810000 */
[----:B------:R-:W-:Y:S02]  /*26f0*/  ISETP.GT.AND P1, PT, R5, 0x49, PT ;  /* 0x000000490500780c */ /* 0x000fe40003f24270 */
[----:B---3--:R-:W-:Y:S02]  /*2700*/  FSEL R20, R20, -INF , P2 ;  /* 0xff80000014147808 */ /* 0x008fe40001000000 */
[----:B------:R-:W-:Y:S01]  /*2710*/  FMNMX.FTZ R3, R21, R4, !PT ;  /* 0x0000000415037209 */ /* 0x000fe20007810000 */
[----:B------:R1:W3:Y:S01]  /*2720*/  MUFU.TANH R11, R71 ;  /* 0x00000047000b7308 */ /* 0x0002e20000002400 */
[----:B------:R-:W-:-:S02]  /*2730*/  ISETP.GT.AND P2, PT, R5, 0x50, PT ;  /* 0x000000500500780c */ /* 0x000fc40003f44270 */
[----:B--2---:R-:W-:Y:S02]  /*2740*/  FSEL R15, R7, -INF , P1 ;  /* 0xff800000070f7808 */ /* 0x004fe40000800000 */
[----:B------:R-:W-:Y:S02]  /*2750*/  FMNMX.FTZ R4, R20, R3, !PT ;  /* 0x0000000314047209 */ /* 0x000fe40007810000 */
[----:B------:R-:W-:Y:S01]  /*2760*/  ISETP.GT.AND P1, PT, R5, 0x51, PT ;  /* 0x000000510500780c */ /* 0x000fe20003f24270 */
[----:B------:R2:W2:Y:S01]  /*2770*/  MUFU.TANH R10, R74 ;  /* 0x0000004a000a7308 */ /* 0x0004a20000002400 */
[----:B----4-:R-:W-:Y:S01]  /*2780*/  FSEL R14, R14, -INF , P2 ;  /* 0xff8000000e0e7808 */ /* 0x010fe20001000000 */
[----:B-1----:R-:W-:Y:S01]  /*2790*/  FMUL.FTZ R71, R73, UR10 ;  /* 0x0000000a49477c20 */ /* 0x002fe20008410000 */
[----:B------:R-:W-:Y:S01]  /*27a0*/  FMNMX.FTZ R3, R15, R4, !PT ;  /* 0x000000040f037209 */ /* 0x000fe20007810000 */
[----:B------:R-:W-:Y:S01]  /*27b0*/  FMUL.FTZ R73, R77, UR10 ;  /* 0x0000000a4d497c20 */ /* 0x000fe20008410000 */
[----:B------:R-:W-:Y:S01]  /*27c0*/  ISETP.GT.AND P2, PT, R5, 0x58, PT ;  /* 0x000000580500780c */ /* 0x000fe20003f44270 */
[----:B------:R-:W1:Y:S01]  /*27d0*/  SHFL.IDX PT, R77, R25, RZ, 0x1c1f ;  /* 0x001c1fff194d7589 */ /* 0x000e6200000e0000 */
[----:B-----5:R-:W-:Y:S01]  /*27e0*/  FSEL R13, R67, -INF , P1 ;  /* 0xff800000430d7808 */ /* 0x020fe20000800000 */
[----:B------:R-:W4:Y:S01]  /*27f0*/  MUFU.TANH R75, R75 ;  /* 0x0000004b004b7308 */ /* 0x000f220000002400 */
        /* <DEDUP_REMOVED lines=10> */
[----:B---3--:R-:W-:Y:S01]  /*28a0*/  FSEL R11, R11, -INF , P1 ;  /* 0xff8000000b0b7808 */ /* 0x008fe20000800000 */
[----:B--2---:R-:W-:Y:S01]  /*28b0*/  FMUL.FTZ R74, R81, UR10 ;  /* 0x0000000a514a7c20 */ /* 0x004fe20008410000 */
[----:B------:R-:W-:Y:S01]  /*28c0*/  FMNMX.FTZ R4, R12, R3, !PT ;  /* 0x000000030c047209 */ /* 0x000fe20007810000 */
[----:B------:R-:W-:Y:S01]  /*28d0*/  FMUL.FTZ R76, R85, UR10 ;  /* 0x0000000a554c7c20 */ /* 0x000fe20008410000 */
[----:B------:R-:W-:Y:S01]  /*28e0*/  ISETP.GT.AND P1, PT, R5, 0x61, PT ;  /* 0x000000610500780c */ /* 0x000fe20003f24270 */
[----:B------:R-:W2:Y:S01]  /*28f0*/  MUFU.TANH R79, R79 ;  /* 0x0000004f004f7308 */ /* 0x000ea20000002400 */
[----:B------:R-:W-:-:S02]  /*2900*/  FSEL R10, R10, -INF , P2 ;  /* 0xff8000000a0a7808 */ /* 0x000fc40001000000 */
[----:B------:R-:W-:Y:S02]  /*2910*/  FMNMX.FTZ R7, R11, R4, !PT ;  /* 0x000000040b077209 */ /* 0x000fe40007810000 */
[----:B------:R-:W-:Y:S02]  /*2920*/  ISETP.GT.AND P2, PT, R5, 0x68, PT ;  /* 0x000000680500780c */ /* 0x000fe40003f44270 */
[----:B----4-:R-:W-:Y:S01]  /*2930*/  FSEL R3, R75, -INF , P1 ;  /* 0xff8000004b037808 */ /* 0x010fe20000800000 */
[----:B------:R-:W3:Y:S01]  /*2940*/  MUFU.TANH R8, R82 ;  /* 0x0000005200087308 */ /* 0x000ee20000002400 */
[----:B------:R-:W-:Y:S01]  /*2950*/  FMNMX.FTZ R4, R10, R7, !PT ;  /* 0x000000070a047209 */ /* 0x000fe20007810000 */
[----:B------:R-:W-:Y:S01]  /*2960*/  FMUL.FTZ R75, R84, UR10 ;  /* 0x0000000a544b7c20 */ /* 0x000fe20008410000 */
[----:B------:R-:W-:Y:S01]  /*2970*/  ISETP.GT.AND P1, PT, R5, 0x69, PT ;  /* 0x000000690500780c */ /* 0x000fe20003f24270 */
[----:B------:R-:W-:Y:S01]  /*2980*/  UMOV UR10, UR39 ;  /* 0x00000027000a7c82 */ /* 0x000fe20008000000 */
[----:B0-----:R-:W-:Y:S01]  /*2990*/  FSEL R9, R9, -INF , P2 ;  /* 0xff80000009097808 */ /* 0x001fe20001000000 */
[----:B------:R-:W-:Y:S01]  /*29a0*/  @UP0 USHF.R.U32.HI UR10, URZ, UR15, UR7 ;  /* 0x0000000f3f0a0299 */ /* 0x000fe20008011607 */
[----:B------:R-:W-:Y:S01]  /*29b0*/  FMNMX.FTZ R6, R3, R4, !PT ;  /* 0x0000000403067209 */ /* 0x000fe20007810000 */
[----:B------:R-:W0:Y:S01]  /*29c0*/  MUFU.TANH R83, R83 ;  /* 0x0000005300537308 */ /* 0x000e220000002400 */
[----:B------:R-:W-:Y:S01]  /*29d0*/  ISETP.GT.AND P2, PT, R5, 0x70, PT ;  /* 0x000000700500780c */ /* 0x000fe20003f44270 */
[----:B------:R-:W-:Y:S01]  /*29e0*/  UIADD3 UR11, UR11, UR10, URZ ;  /* 0x0000000a0b0b7290 */ /* 0x000fe2000fffe03f */
[----:B--2---:R-:W-:-:S02]  /*29f0*/  FSEL R4, R79, -INF , P1 ;  /* 0xff8000004f047808 */ /* 0x004fc40000800000 */
[----:B------:R-:W-:Y:S01]  /*2a00*/  FMNMX.FTZ R7, R9, R6, !PT ;  /* 0x0000000609077209 */ /* 0x000fe20007810000 */
[----:B------:R-:W-:Y:S01]  /*2a10*/  USHF.R.S32.HI UR6, URZ, 0x1f, UR11 ;  /* 0x0000001f3f067899 */ /* 0x000fe2000801140b */
[C---:B------:R-:W-:Y:S01]  /*2a20*/  ISETP.GT.AND P1, PT, R5.reuse, 0x71, PT ;  /* 0x000000710500780c */ /* 0x040fe20003f24270 */
[----:B------:R-:W2:Y:S01]  /*2a30*/  MUFU.TANH R86, R86 ;  /* 0x0000005600567308 */ /* 0x000ea20000002400 */
[----:B---3--:R-:W-:Y:S01]  /*2a40*/  FSEL R8, R8, -INF , P2 ;  /* 0xff80000008087808 */ /* 0x008fe20001000000 */
[----:B------:R-:W-:Y:S01]  /*2a50*/  ULEA.HI UR6, UR6, UR11, URZ, 0x7 ;  /* 0x0000000b06067291 */ /* 0x000fe2000f8f383f */
[----:B------:R-:W-:Y:S02]  /*2a60*/  FMNMX.FTZ R7, R4, R7, !PT ;  /* 0x0000000704077209 */ /* 0x000fe40007810000 */
[----:B------:R-:W-:Y:S01]  /*2a70*/  ISETP.GT.AND P2, PT, R5, 0x78, PT ;  /* 0x000000780500780c */ /* 0x000fe20003f44270 */
[----:B------:R-:W-:Y:S01]  /*2a80*/  USHF.R.S32.HI UR6, URZ, 0x7, UR6 ;  /* 0x000000073f067899 */ /* 0x000fe20008011406 */
[----:B------:R-:W-:Y:S01]  /*2a90*/  FMNMX.FTZ R7, R8, R7, !PT ;  /* 0x0000000708077209 */ /* 0x000fe20007810000 */
[----:B------:R-:W3:Y:S01]  /*2aa0*/  MUFU.TANH R87, R87 ;  /* 0x0000005700577308 */ /* 0x000ee20000002400 */
[----:B0-----:R-:W-:Y:S01]  /*2ab0*/  FSEL R6, R83, -INF , P1 ;  /* 0xff80000053067808 */ /* 0x001fe20000800000 */
[----:B------:R-:W-:Y:S01]  /*2ac0*/  UISETP.LT.AND UP0, UPT, URZ, UR6, UPT ;  /* 0x000000063f00728c */ /* 0x000fe2000bf01270 */
[----:B------:R-:W-:-:S02]  /*2ad0*/  ISETP.GT.AND P1, PT, R5, 0x79, PT ;  /* 0x000000790500780c */ /* 0x000fc40003f24270 */
[----:B------:R-:W-:Y:S01]  /*2ae0*/  FMNMX.FTZ R24, R6, R7, !PT ;  /* 0x0000000706187209 */ /* 0x000fe20007810000 */
[----:B------:R-:W-:Y:S01]  /*2af0*/  USEL UR52, URZ, UR6, !UP0 ;  /* 0x000000063f347287 */ /* 0x000fe2000c000000 */
[----:B-1----:R-:W-:Y:S01]  /*2b00*/  VIADDMNMX R77, R77, R26, R55, PT ;  /* 0x0000001a4d4d7246 */ /* 0x002fe20003800137 */
[----:B------:R-:W-:Y:S01]  /*2b10*/  MUFU.TANH R88, R88 ;  /* 0x0000005800587308 */ /* 0x000fe20000002400 */
[----:B--2---:R-:W-:Y:S01]  /*2b20*/  FSEL R5, R86, -INF , P2 ;  /* 0xff80000056057808 */ /* 0x004fe20001000000 */
[----:B------:R-:W-:Y:S01]  /*2b30*/  UISETP.GE.AND UP0, UPT, UR54, UR52, UPT ;  /* 0x000000343600728c */ /* 0x000fe2000bf06270 */
[----:B------:R-:W-:Y:S02]  /*2b40*/  ISETP.GT.AND P2, PT, R77, 0x1, PT ;  /* 0x000000014d00780c */ /* 0x000fe40003f44270 */
[----:B------:R-:W-:Y:S02]  /*2b50*/  FMNMX.FTZ R24, R5, R24, !PT ;  /* 0x0000001805187209 */ /* 0x000fe40007810000 */
[----:B------:R-:W-:Y:S01]  /*2b60*/  ISETP.GT.AND P3, PT, R77, 0x8, PT ;  /* 0x000000084d00780c */ /* 0x000fe20003f64270 */
[----:B------:R-:W-:Y:S01]  /*2b70*/  MUFU.TANH R2, R2 ;  /* 0x0000000200027308 */ /* 0x000fe20000002400 */
[----:B---3--:R-:W-:-:S04]  /*2b80*/  FSEL R7, R87, -INF , P1 ;  /* 0xff80000057077808 */ /* 0x008fc80000800000 */
[----:B------:R-:W-:-:S03]  /*2b90*/  FMNMX.FTZ R24, R7, R24, !PT ;  /* 0x0000001807187209 */ /* 0x000fc60007810000 */
[----:B------:R-:W0:Y:S02]  /*2ba0*/  MUFU.TANH R27, R27 ;  /* 0x0000001b001b7308 */ /* 0x000e240000002400 */
[----:B------:R-:W1:Y:S06]  /*2bb0*/  SHFL.BFLY PT, R61, R24, 0x2, 0x1f ;  /* 0x0c401f00183d7f89 */ /* 0x000e6c00000e0000 */
[----:B------:R-:W-:Y:S08]  /*2bc0*/  MUFU.TANH R28, R28 ;  /* 0x0000001c001c7308 */ /* 0x000ff00000002400 */
[----:B------:R-:W2:Y:S01]  /*2bd0*/  MUFU.TANH R29, R29 ;  /* 0x0000001d001d7308 */ /* 0x000ea20000002400 */
[----:B0-----:R-:W-:-:S07]  /*2be0*/  FSEL R55, R27, -INF , P3 ;  /* 0xff8000001b377808 */ /* 0x001fce0001800000 */
        /* <DEDUP_REMOVED lines=8> */
[----:B------:R-:W-:Y:S02]  /*2c70*/  FSEL R61, R2, -INF , P2 ;  /* 0xff800000023d7808 */ /* 0x000fe40001000000 */
[C---:B------:R-:W-:Y:S01]  /*2c80*/  FSETP.NEU.FTZ.AND P1, PT, R54.reuse, -INF , PT ;  /* 0xff8000003600780b */ /* 0x040fe20003f3d000 */
[----:B------:R-:W-:Y:S01]  /*2c90*/  FMUL.FTZ R56, R54, UR33 ;  /* 0x0000002136387c20 */ /* 0x000fe20008410000 */
[----:B------:R-:W-:-:S03]  /*2ca0*/  ISETP.GT.AND P2, PT, R77, 0x10, PT ;  /* 0x000000104d00780c */ /* 0x000fc60003f44270 */
[----:B------:R-:W1:Y:S01]  /*2cb0*/  MUFU.TANH R35, R35 ;  /* 0x0000002300237308 */ /* 0x000e620000002400 */
[----:B------:R-:W-:Y:S02]  /*2cc0*/  FSEL R56, R56, RZ, P1 ;  /* 0x000000ff38387208 */ /* 0x000fe40000800000 */
[----:B------:R-:W-:Y:S02]  /*2cd0*/  ISETP.GT.AND P1, PT, R77, RZ, PT ;  /* 0x000000ff4d00720c */ /* 0x000fe40003f24270 */
[----:B--2---:R-:W-:Y:S01]  /*2ce0*/  FSEL R62, R29, -INF , P2 ;  /* 0xff8000001d3e7808 */ /* 0x004fe20001000000 */
[--C-:B------:R-:W-:Y:S01]  /*2cf0*/  FFMA.FTZ R27, R63, UR33, -R56.reuse ;  /* 0x000000213f1b7c23 */ /* 0x100fe20008010838 */
[----:B------:R-:W-:Y:S01]  /*2d00*/  FSEL R88, R88, -INF , P1 ;  /* 0xff80000058587808 */ /* 0x000fe20000800000 */
[----:B------:R-:W2:Y:S01]  /*2d10*/  MUFU.TANH R36, R36 ;  /* 0x0000002400247308 */ /* 0x000ea20000002400 */
[----:B------:R-:W-:Y:S01]  /*2d20*/  ISETP.GT.AND P1, PT, R77, 0x9, PT ;  /* 0x000000094d00780c */ /* 0x000fe20003f24270 */
[--C-:B------:R-:W-:Y:S01]  /*2d30*/  FFMA.FTZ R29, R57, UR33, -R56.reuse ;  /* 0x00000021391d7c23 */ /* 0x100fe20008010838 */
[----:B------:R-:W-:Y:S01]  /*2d40*/  FMNMX.FTZ R2, R88, R61, !PT ;  /* 0x0000003d58027209 */ /* 0x000fe20007810000 */
[--C-:B------:R-:W-:Y:S01]  /*2d50*/  FFMA.FTZ R78, R52, UR33, -R56.reuse ;  /* 0x00000021344e7c23 */ /* 0x100fe20008010838 */
[----:B------:R-:W-:Y:S01]  /*2d60*/  FSEL R60, R28, -INF , P1 ;  /* 0xff8000001c3c7808 */ /* 0x000fe20000800000 */
[--C-:B------:R-:W-:Y:S01]  /*2d70*/  FFMA.FTZ R24, R93, UR33, -R56.reuse ;  /* 0x000000215d187c23 */ /* 0x100fe20008010838 */
[----:B------:R-:W-:Y:S01]  /*2d80*/  FMNMX.FTZ R63, R55, R2, !PT ;  /* 0x00000002373f7209 */ /* 0x000fe20007810000 */
[--C-:B------:R-:W-:Y:S01]  /*2d90*/  FFMA.FTZ R2, R59, UR33, -R56.reuse ;  /* 0x000000213b027c23 */ /* 0x100fe20008010838 */
[----:B------:R-:W-:Y:S01]  /*2da0*/  ISETP.GT.AND P1, PT, R77, 0x11, PT ;  /* 0x000000114d00780c */ /* 0x000fe20003f24270 */
[----:B------:R-:W2:Y:S01]  /*2db0*/  MUFU.TANH R37, R37 ;  /* 0x0000002500257308 */ /* 0x000ea20000002400 */
        /* <DEDUP_REMOVED lines=16> */
[----:B----4-:R-:W-:Y:S01]  /*2ec0*/  FSEL R57, R32, -INF , P1 ;  /* 0xff80000020397808 */ /* 0x010fe20000800000 */
[----:B------:R-:W-:Y:S01]  /*2ed0*/  FFMA.FTZ R43, R43, UR33, -R56 ;  /* 0x000000212b2b7c23 */ /* 0x000fe20008010838 */
[----:B------:R-:W-:-:S02]  /*2ee0*/  FMNMX.FTZ R28, R59, R28, !PT ;  /* 0x0000001c3b1c7209 */ /* 0x000fc40007810000 */
[----:B------:R-:W-:Y:S02]  /*2ef0*/  CS2R R92, SRZ ;  /* 0x00000000005c7805 */ /* 0x000fe4000001ff00 */
[----:B------:R-:W-:Y:S02]  /*2f00*/  ISETP.GT.AND P1, PT, R77, 0x21, PT ;  /* 0x000000214d00780c */ /* 0x000fe40003f24270 */
[----:B------:R-:W-:Y:S02]  /*2f10*/  CS2R R90, SRZ ;  /* 0x00000000005a7805 */ /* 0x000fe4000001ff00 */
[----:B-----5:R-:W-:Y:S01]  /*2f20*/  FSEL R33, R33, -INF , P2 ;  /* 0xff80000021217808 */ /* 0x020fe20001000000 */
[----:B------:R-:W4:Y:S01]  /*2f30*/  MUFU.TANH R40, R40 ;  /* 0x0000002800287308 */ /* 0x000f220000002400 */
[----:B------:R-:W-:Y:S02]  /*2f40*/  FMNMX.FTZ R32, R57, R28, !PT ;  /* 0x0000001c39207209 */ /* 0x000fe40007810000 */
[----:B------:R-:W-:-:S02]  /*2f50*/  ISETP.GT.AND P2, PT, R77, 0x28, PT ;  /* 0x000000284d00780c */ /* 0x000fc40003f44270 */
[----:B-1----:R-:W-:Y:S02]  /*2f60*/  FSEL R34, R34, -INF , P1 ;  /* 0xff80000022227808 */ /* 0x002fe40000800000 */
[----:B------:R-:W-:Y:S01]  /*2f70*/  FMNMX.FTZ R31, R33, R32, !PT ;  /* 0x00000020211f7209 */ /* 0x000fe20007810000 */
[----:B------:R-:W1:Y:S01]  /*2f80*/  MUFU.TANH R41, R41 ;  /* 0x0000002900297308 */ /* 0x000e620000002400 */
[----:B------:R-:W-:Y:S02]  /*2f90*/  ISETP.GT.AND P1, PT, R77, 0x29, PT ;  /* 0x000000294d00780c */ /* 0x000fe40003f24270 */
[----:B------:R-:W-:Y:S02]  /*2fa0*/  FSEL R53, R35, -INF , P2 ;  /* 0xff80000023357808 */ /* 0x000fe40001000000 */
[----:B------:R-:W-:Y:S02]  /*2fb0*/  FMNMX.FTZ R32, R34, R31, !PT ;  /* 0x0000001f22207209 */ /* 0x000fe40007810000 */
[----:B------:R-:W-:Y:S01]  /*2fc0*/  ISETP.GT.AND P2, PT, R77, 0x30, PT ;  /* 0x000000304d00780c */ /* 0x000fe20003f44270 */
[----:B------:R-:W5:Y:S01]  /*2fd0*/  MUFU.TANH R42, R42 ;  /* 0x0000002a002a7308 */ /* 0x000f620000002400 */
[----:B--2---:R-:W-:-:S02]  /*2fe0*/  FSEL R36, R36, -INF , P1 ;  /* 0xff80000024247808 */ /* 0x004fc40000800000 */
[----:B------:R-:W-:Y:S01]  /*2ff0*/  FMNMX.FTZ R35, R53, R32, !PT ;  /* 0x0000002035237209 */ /* 0x000fe20007810000 */
[----:B------:R-:W-:Y:S01]  /*3000*/  FFMA.FTZ R32, R51, UR33, -R56 ;  /* 0x0000002133207c23 */ /* 0x000fe20008010838 */
[----:B------:R-:W-:Y:S02]  /*3010*/  ISETP.GT.AND P1, PT, R77, 0x31, PT ;  /* 0x000000314d00780c */ /* 0x000fe40003f24270 */
[----:B------:R-:W-:Y:S01]  /*3020*/  FSEL R52, R37, -INF , P2 ;  /* 0xff80000025347808 */ /* 0x000fe20001000000 */
[----:B------:R-:W2:Y:S01]  /*3030*/  MUFU.TANH R58, R58 ;  /* 0x0000003a003a7308 */ /* 0x000ea20000002400 */
[----:B------:R-:W-:Y:S02]  /*3040*/  FMNMX.FTZ R35, R36, R35, !PT ;  /* 0x0000002324237209 */ /* 0x000fe40007810000 */
[----:B0-----:R-:W-:Y:S02]  /*3050*/  FSEL R51, R38, -INF , P1 ;  /* 0xff80000026337808 */ /* 0x001fe40000800000 */
[----:B------:R-:W-:-:S02]  /*3060*/  ISETP.GT.AND P2, PT, R77, 0x38, PT ;  /* 0x000000384d00780c */ /* 0x000fc40003f44270 */
[----:B------:R-:W-:Y:S01]  /*3070*/  FMNMX.FTZ R38, R52, R35, !PT ;  /* 0x0000002334267209 */ /* 0x000fe20007810000 */
[----:B------:R-:W0:Y:S01]  /*3080*/  MUFU.TANH R66, R66 ;  /* 0x0000004200427308 */ /* 0x000e220000002400 */
[----:B------:R-:W-:Y:S01]  /*3090*/  ISETP.GT.AND P1, PT, R77, 0x39, PT ;  /* 0x000000394d00780c */ /* 0x000fe20003f24270 */
[--C-:B------:R-:W-:Y:S01]  /*30a0*/  FFMA.FTZ R35, R50, UR33, -R56.reuse ;  /* 0x0000002132237c23 */ /* 0x100fe20008010838 */
[----:B---3--:R-:W-:Y:S02]  /*30b0*/  FSEL R39, R39, -INF , P2 ;  /* 0xff80000027277808 */ /* 0x008fe40001000000 */
[----:B------:R-:W-:Y:S02]  /*30c0*/  FMNMX.FTZ R38, R51, R38, !PT ;  /* 0x0000002633267209 */ /* 0x000fe40007810000 */
[----:B------:R-:W-:Y:S01]  /*30d0*/  ISETP.GT.AND P2, PT, R77, 0x40, PT ;  /* 0x000000404d00780c */ /* 0x000fe20003f44270 */
[----:B------:R-:W3:Y:S01]  /*30e0*/  MUFU.TANH R64, R64 ;  /* 0x0000004000407308 */ /* 0x000ee20000002400 */
[----:B----4-:R-:W-:Y:S01]  /*30f0*/  FSEL R50, R40, -INF , P1 ;  /* 0xff80000028327808 */ /* 0x010fe20000800000 */
[----:B------:R-:W-:Y:S01]  /*3100*/  FFMA.FTZ R40, R48, UR33, -R56 ;  /* 0x0000002130287c23 */ /* 0x000fe20008010838 */
[----:B------:R-:W-:-:S02]  /*3110*/  FMNMX.FTZ R37, R39, R38, !PT ;  /* 0x0000002627257209 */ /* 0x000fc40007810000 */
[----:B------:R-:W-:Y:S02]  /*3120*/  ISETP.GT.AND P1, PT, R77, 0x41, PT ;  /* 0x000000414d00780c */ /* 0x000fe40003f24270 */
[----:B-1----:R-:W-:Y:S01]  /*3130*/  FSEL R41, R41, -INF , P2 ;  /* 0xff80000029297808 */ /* 0x002fe20001000000 */
[----:B------:R1:W-:Y:S01]  /*3140*/  MUFU.EX2 R28, R63 ;  /* 0x0000003f001c7308 */ /* 0x0003e20000000800 */
[----:B------:R-:W-:Y:S02]  /*3150*/  FMNMX.FTZ R38, R50, R37, !PT ;  /* 0x0000002532267209 */ /* 0x000fe40007810000 */
[C---:B------:R-:W-:Y:S02]  /*3160*/  ISETP.GT.AND P2, PT, R77.reuse, 0x48, PT ;  /* 0x000000484d00780c */ /* 0x040fe40003f44270 */
[----:B-----5:R-:W-:Y:S02]  /*3170*/  FSEL R42, R42, -INF , P1 ;  /* 0xff8000002a2a7808 */ /* 0x020fe40000800000 */
[----:B------:R-:W-:Y:S01]  /*3180*/  ISETP.GT.AND P1, PT, R77, 0x49, PT ;  /* 0x000000494d00780c */ /* 0x000fe20003f24270 */
[----:B------:R-:W4:Y:S01]  /*3190*/  MUFU.TANH R65, R65 ;  /* 0x0000004100417308 */ /* 0x000f220000002400 */
[--C-:B-1----:R-:W-:Y:S01]  /*31a0*/  FFMA.FTZ R63, R49, UR33, -R56.reuse ;  /* 0x00000021313f7c23 */ /* 0x102fe20008010838 */
[----:B------:R-:W-:Y:S01]  /*31b0*/  FMNMX.FTZ R49, R41, R38, !PT ;  /* 0x0000002629317209 */ /* 0x000fe20007810000 */
[--C-:B------:R-:W-:Y:S01]  /*31c0*/  FFMA.FTZ R38, R47, UR33, -R56.reuse ;  /* 0x000000212f267c23 */ /* 0x100fe20008010838 */
[----:B--2---:R-:W-:Y:S01]  /*31d0*/  FSEL R58, R58, -INF , P2 ;  /* 0xff8000003a3a7808 */ /* 0x004fe20001000000 */
[----:B------:R-:W-:Y:S01]  /*31e0*/  FFMA.FTZ R47, R46, UR33, -R56 ;  /* 0x000000212e2f7c23 */ /* 0x000fe20008010838 */
[----:B------:R-:W-:-:S02]  /*31f0*/  FMNMX.FTZ R49, R42, R49, !PT ;  /* 0x000000312a317209 */ /* 0x000fc40007810000 */
[----:B------:R-:W1:Y:S01]  /*3200*/  MUFU.TANH R67, R67 ;  /* 0x0000004300437308 */ /* 0x000e620000002400 */
[C---:B------:R-:W-:Y:S02]  /*3210*/  ISETP.GT.AND P2, PT, R77.reuse, 0x50, PT ;  /* 0x000000504d00780c */ /* 0x040fe40003f44270 */
[----:B0-----:R-:W-:Y:S02]  /*3220*/  FSEL R66, R66, -INF , P1 ;  /* 0xff80000042427808 */ /* 0x001fe40000800000 */
[----:B------:R-:W-:Y:S02]  /*3230*/  FMNMX.FTZ R49, R58, R49, !PT ;  /* 0x000000313a317209 */ /* 0x000fe40007810000 */
[----:B------:R-:W-:Y:S01]  /*3240*/  ISETP.GT.AND P1, PT, R77, 0x51, PT ;  /* 0x000000514d00780c */ /* 0x000fe20003f24270 */
[----:B------:R-:W0:Y:S01]  /*3250*/  MUFU.TANH R69, R69 ;  /* 0x0000004500457308 */ /* 0x000e220000002400 */
[----:B---3--:R-:W-:Y:S02]  /*3260*/  FSEL R64, R64, -INF , P2 ;  /* 0xff80000040407808 */ /* 0x008fe40001000000 */
[----:B------:R-:W-:-:S02]  /*3270*/  FMNMX.FTZ R49, R66, R49, !PT ;  /* 0x0000003142317209 */ /* 0x000fc40007810000 */
[----:B------:R-:W-:Y:S02]  /*3280*/  ISETP.GT.AND P2, PT, R77, 0x58, PT ;  /* 0x000000584d00780c */ /* 0x000fe40003f44270 */
[----:B----4-:R-:W-:Y:S01]  /*3290*/  FSEL R65, R65, -INF , P1 ;  /* 0xff80000041417808 */ /* 0x010fe20000800000 */
[----:B------:R-:W2:Y:S01]  /*32a0*/  MUFU.TANH R68, R68 ;  /* 0x0000004400447308 */ /* 0x000ea20000002400 */
[----:B------:R-:W-:Y:S02]  /*32b0*/  FMNMX.FTZ R48, R64, R49, !PT ;  /* 0x0000003140307209 */ /* 0x000fe40007810000 */
[----:B------:R-:W-:Y:S02]  /*32c0*/  ISETP.GT.AND P1, PT, R77, 0x59, PT ;  /* 0x000000594d00780c */ /* 0x000fe40003f24270 */
[----:B-1----:R-:W-:Y:S02]  /*32d0*/  FSEL R67, R67, -INF , P2 ;  /* 0xff80000043437808 */ /* 0x002fe40001000000 */
[----:B------:R-:W-:Y:S01]  /*32e0*/  FMNMX.FTZ R48, R65, R48, !PT ;  /* 0x0000003041307209 */ /* 0x000fe20007810000 */
[----:B------:R-:W1:Y:S01]  /*32f0*/  MUFU.TANH R71, R71 ;  /* 0x0000004700477308 */ /* 0x000e620000002400 */
[----:B------:R-:W-:-:S02]  /*3300*/  ISETP.GT.AND P2, PT, R77, 0x60, PT ;  /* 0x000000604d00780c */ /* 0x000fc40003f44270 */
[----:B0-----:R-:W-:Y:S02]  /*3310*/  FSEL R46, R69, -INF , P1 ;  /* 0xff800000452e7808 */ /* 0x001fe40000800000 */
[----:B------:R-:W-:Y:S02]  /*3320*/  FMNMX.FTZ R49, R67, R48, !PT ;  /* 0x0000003043317209 */ /* 0x000fe40007810000 */
[C---:B------:R-:W-:Y:S01]  /*3330*/  ISETP.GT.AND P1, PT, R77.reuse, 0x61, PT ;  /* 0x000000614d00780c */ /* 0x040fe20003f24270 */
[----:B------:R-:W-:Y:S01]  /*3340*/  MUFU.TANH R70, R70 ;  /* 0x0000004600467308 */ /* 0x000fe20000002400 */
[----:B--2---:R-:W-:Y:S02]  /*3350*/  FSEL R68, R68, -INF , P2 ;  /* 0xff80000044447808 */ /* 0x004fe40001000000 */
[----:B------:R-:W-:Y:S02]  /*3360*/  FMNMX.FTZ R49, R46, R49, !PT ;  /* 0x000000312e317209 */ /* 0x000fe40007810000 */
[----:B------:R-:W-:-:S02]  /*3370*/  ISETP.GT.AND P2, PT, R77, 0x68, PT ;  /* 0x000000684d00780c */ /* 0x000fc40003f44270 */
[----:B------:R-:W-:Y:S01]  /*3380*/  FMNMX.FTZ R48, R68, R49, !PT ;  /* 0x0000003144307209 */ /* 0x000fe20007810000 */
[----:B------:R-:W0:Y:S01]  /*3390*/  MUFU.TANH R73, R73 ;  /* 0x0000004900497308 */ /* 0x000e220000002400 */
[----:B-1----:R-:W-:Y:S02]  /*33a0*/  FSEL R71, R71, -INF , P1 ;  /* 0xff80000047477808 */ /* 0x002fe40000800000 */
[----:B------:R-:W-:Y:S02]  /*33b0*/  ISETP.GT.AND P1, PT, R77, 0x69, PT ;  /* 0x000000694d00780c */ /* 0x000fe40003f24270 */
[----:B------:R-:W-:-:S03]  /*33c0*/  FMNMX.FTZ R49, R71, R48, !PT ;  /* 0x0000003047317209 */ /* 0x000fc60007810000 */
[----:B------:R-:W-:Y:S08]  /*33d0*/  MUFU.TANH R72, R72 ;  /* 0x0000004800487308 */ /* 0x000ff00000002400 */
[----:B------:R-:W1:Y:S01]  /*33e0*/  MUFU.TANH R74, R74 ;  /* 0x0000004a004a7308 */ /* 0x000e620000002400 */
[----:B0-----:R-:W-:Y:S01]  /*33f0*/  FSEL R79, R73, -INF , P1 ;  /* 0xff800000494f7808 */ /* 0x001fe20000800000 */
[----:B------:R-:W-:Y:S01]  /*3400*/  FFMA.FTZ R73, R10, UR33, -R56 ;  /* 0x000000210a497c23 */ /* 0x000fe20008010838 */
[----:B------:R-:W-:-:S05]  /*3410*/  ISETP.GT.AND P1, PT, R77, 0x71, PT ;  /* 0x000000714d00780c */ /* 0x000fca0003f24270 */
[----:B------:R-:W0:Y:S08]  /*3420*/  MUFU.TANH R75, R75 ;  /* 0x0000004b004b7308 */ /* 0x000e300000002400 */
[----:B------:R2:W-:Y:S01]  /*3430*/  MUFU.EX2 R31, R78 ;  /* 0x0000004e001f7308 */ /* 0x0005e20000000800 */
[----:B-1----:R-:W-:Y:S02]  /*3440*/  FSEL R82, R74, -INF , P1 ;  /* 0xff8000004a527808 */ /* 0x002fe40000800000 */
[----:B------:R-:W-:-:S05]  /*3450*/  ISETP.GT.AND P1, PT, R77, 0x79, PT ;  /* 0x000000794d00780c */ /* 0x000fca0003f24270 */
[----:B------:R-:W1:Y:S01]  /*3460*/  MUFU.TANH R76, R76 ;  /* 0x0000004c004c7308 */ /* 0x000e620000002400 */
[----:B--2---:R-:W-:Y:S02]  /*3470*/  FSEL R78, R70, -INF , P2 ;  /* 0xff800000464e7808 */ /* 0x004fe40001000000 */
[----:B------:R-:W-:Y:S02]  /*3480*/  ISETP.GT.AND P2, PT, R77, 0x70, PT ;  /* 0x000000704d00780c */ /* 0x000fe40003f44270 */
[----:B------:R-:W-:Y:S02]  /*3490*/  FMNMX.FTZ R48, R78, R49, !PT ;  /* 0x000000314e307209 */ /* 0x000fe40007810000 */
[----:B------:R-:W-:Y:S01]  /*34a0*/  FSEL R81, R72, -INF , P2 ;  /* 0xff80000048517808 */ /* 0x000fe20001000000 */
[----:B------:R2:W-:Y:S01]  /*34b0*/  MUFU.EX2 R37, R63 ;  /* 0x0000003f00257308 */ /* 0x0005e20000000800 */
[----:B------:R-:W-:Y:S01]  /*34c0*/  FMNMX.FTZ R48, R79, R48, !PT ;  /* 0x000000304f307209 */ /* 0x000fe20007810000 */
[--C-:B------:R-:W-:Y:S01]  /*34d0*/  FFMA.FTZ R72, R15, UR33, -R56.reuse ;  /* 0x000000210f487c23 */ /* 0x100fe20008010838 */
[----:B------:R-:W-:Y:S01]  /*34e0*/  ISETP.GT.AND P2, PT, R77, 0x78, PT ;  /* 0x000000784d00780c */ /* 0x000fe20003f44270 */
[--C-:B------:R-:W-:Y:S01]  /*34f0*/  FFMA.FTZ R77, R5, UR33, -R56.reuse ;  /* 0x00000021054d7c23 */ /* 0x100fe20008010838 */
[----:B------:R-:W-:Y:S01]  /*3500*/  FMNMX.FTZ R49, R81, R48, !PT ;  /* 0x0000003051317209 */ /* 0x000fe20007810000 */
[--C-:B------:R-:W-:Y:S01]  /*3510*/  FFMA.FTZ R48, R21, UR33, -R56.reuse ;  /* 0x0000002115307c23 */ /* 0x100fe20008010838 */
[----:B0-----:R-:W-:Y:S01]  /*3520*/  FSEL R83, R75, -INF , P2 ;  /* 0xff8000004b537808 */ /* 0x001fe20001000000 */
[----:B------:R-:W-:Y:S01]  /*3530*/  MUFU.EX2 R24, R24 ;  /* 0x0000001800187308 */ /* 0x000fe20000000800 */
[----:B------:R-:W-:Y:S01]  /*3540*/  FMNMX.FTZ R70, R82, R49, !PT ;  /* 0x0000003152467209 */ /* 0x000fe20007810000 */
[--C-:B--2---:R-:W-:Y:S01]  /*3550*/  FFMA.FTZ R63, R11, UR33, -R56.reuse ;  /* 0x000000210b3f7c23 */ /* 0x104fe20008010838 */
[----:B-1----:R-:W-:Y:S01]  /*3560*/  FSEL R84, R76, -INF , P1 ;  /* 0xff8000004c547808 */ /* 0x002fe20000800000 */
[--C-:B------:R-:W-:Y:S01]  /*3570*/  FFMA.FTZ R75, R8, UR33, -R56.reuse ;  /* 0x00000021084b7c23 */ /* 0x100fe20008010838 */
[----:B------:R-:W-:Y:S01]  /*3580*/  FMNMX.FTZ R21, R83, R70, !PT ;  /* 0x0000004653157209 */ /* 0x000fe20007810000 */
[--C-:B------:R-:W-:Y:S01]  /*3590*/  FFMA.FTZ R49, R20, UR33, -R56.reuse ;  /* 0x0000002114317c23 */ /* 0x100fe20008010838 */
[--C-:B------:R-:W-:Y:S01]  /*35a0*/  FFMA.FTZ R76, R3, UR33, -R56.reuse ;  /* 0x00000021034c7c23 */ /* 0x100fe20008010838 */
[----:B------:R-:W0:Y:S01]  /*35b0*/  MUFU.EX2 R25, R25 ;  /* 0x0000001900197308 */ /* 0x000e220000000800 */
[----:B------:R-:W-:Y:S01]  /*35c0*/  FMNMX.FTZ R69, R84, R21, !PT ;  /* 0x0000001554457209 */ /* 0x000fe20007810000 */
[--C-:B------:R-:W-:Y:S01]  /*35d0*/  FFMA.FTZ R21, R14, UR33, -R56.reuse ;  /* 0x000000210e157c23 */ /* 0x100fe20008010838 */
[--C-:B------:R-:W-:Y:S01]  /*35e0*/  FFMA.FTZ R70, R13, UR33, -R56.reuse ;  /* 0x000000210d467c23 */ /* 0x100fe20008010838 */
[--C-:B------:R-:W-:Y:S01]  /*35f0*/  FFMA.FTZ R20, R12, UR33, -R56.reuse ;  /* 0x000000210c147c23 */ /* 0x100fe20008010838 */
[----:B------:R-:W-:Y:S01]  /*3600*/  FFMA.FTZ R3, R9, UR33, -R56 ;  /* 0x0000002109037c23 */ /* 0x000fe20008010838 */
[----:B------:R-:W1:Y:S02]  /*3610*/  SHFL.BFLY PT, R74, R69, 0x2, 0x1f ;  /* 0x0c401f00454a7f89 */ /* 0x000e6400000e0000 */
[----:B------:R-:W-:Y:S08]  /*3620*/  MUFU.EX2 R26, R26 ;  /* 0x0000001a001a7308 */ /* 0x000ff00000000800 */
[----:B------:R-:W-:Y:S01]  /*3630*/  MUFU.EX2 R27, R27 ;  /* 0x0000001b001b7308 */ /* 0x000fe20000000800 */
[----:B0-----:R-:W-:-:S07]  /*3640*/  FADD.FTZ R9, R24, R25 ;  /* 0x0000001918097221 */ /* 0x001fce0000010000 */
[----:B------:R-:W-:Y:S01]  /*3650*/  MUFU.EX2 R2, R2 ;  /* 0x0000000200027308 */ /* 0x000fe20000000800 */
[----:B-1----:R-:W-:Y:S01]  /*3660*/  FMNMX.FTZ R11, R69, R74, !PT ;  /* 0x0000004a450b7209 */ /* 0x002fe20007810000 */
[----:B------:R-:W-:-:S06]  /*3670*/  FFMA.FTZ R74, R4, UR33, -R56 ;  /* 0x00000021044a7c23 */ /* 0x000fcc0008010838 */
[----:B------:R-:W-:Y:S01]  /*3680*/  MUFU.EX2 R29, R29 ;  /* 0x0000001d001d7308 */ /* 0x000fe20000000800 */
[----:B------:R-:W-:Y:S01]  /*3690*/  FFMA.FTZ R56, R7, UR33, -R56 ;  /* 0x0000002107387c23 */ /* 0x000fe20008010838 */
[----:B------:R-:W0:Y:S06]  /*36a0*/  SHFL.BFLY PT, R10, R11, 0x1, 0x1f ;  /* 0x0c201f000b0a7f89 */ /* 0x000e2c00000e0000 */
[----:B------:R-:W-:Y:S08]  /*36b0*/  MUFU.EX2 R32, R32 ;  /* 0x0000002000207308 */ /* 0x000ff00000000800 */
[----:B------:R-:W1:Y:S08]  /*36c0*/  MUFU.EX2 R35, R35 ;  /* 0x0000002300237308 */ /* 0x000e700000000800 */
[----:B------:R-:W-:Y:S01]  /*36d0*/  MUFU.EX2 R40, R40 ;  /* 0x0000002800287308 */ /* 0x000fe20000000800 */
[----:B0-----:R-:W-:-:S02]  /*36e0*/  FMNMX.FTZ R69, R11, R10, !PT ;  /* 0x0000000a0b457209 */ /* 0x001fc40007810000 */
[----:B------:R-:W-:Y:S02]  /*36f0*/  F2FP.BF16.F32.PACK_AB R11, R31, R28 ;  /* 0x0000001c1f0b723e */ /* 0x000fe400000010ff */
[C---:B------:R-:W-:Y:S01]  /*3700*/  FSETP.NEU.FTZ.AND P1, PT, R69.reuse, -INF , PT ;  /* 0xff8000004500780b */ /* 0x040fe20003f3d000 */
[----:B------:R-:W-:Y:S02]  /*3710*/  FMUL.FTZ R4, R69, UR33 ;  /* 0x0000002145047c20 */ /* 0x000fe40008410000 */
        /* <DEDUP_REMOVED lines=37> */
[----:B0-----:R-:W-:Y:S01]  /*3970*/  FADD.FTZ R7, R4, R61 ;  /* 0x0000003d04077221 */ /* 0x001fe20000010000 */
[----:B------:R-:W-:Y:S01]  /*3980*/  FFMA.FTZ R68, R68, UR33, -R5 ;  /* 0x0000002144447c23 */ /* 0x000fe20008010805 */
[----:B------:R-:W-:Y:S01]  /*3990*/  FADD.FTZ R50, R28, R9 ;  /* 0x000000091c327221 */ /* 0x000fe20000010000 */
[--C-:B------:R-:W-:Y:S01]  /*39a0*/  FFMA.FTZ R71, R71, UR33, -R5.reuse ;  /* 0x0000002147477c23 */ /* 0x100fe20008010805 */
[--C-:B------:R-:W-:Y:S01]  /*39b0*/  FFMA.FTZ R78, R78, UR33, -R5.reuse ;  /* 0x000000214e4e7c23 */ /* 0x100fe20008010805 */
[--C-:B------:R-:W-:Y:S01]  /*39c0*/  FFMA.FTZ R79, R79, UR33, -R5.reuse ;  /* 0x000000214f4f7c23 */ /* 0x100fe20008010805 */
[----:B------:R-:W-:Y:S01]  /*39d0*/  FFMA.FTZ R81, R81, UR33, -R5 ;  /* 0x0000002151517c23 */ /* 0x000fe20008010805 */
[----:B------:R-:W0:Y:S01]  /*39e0*/  MUFU.EX2 R8, R8 ;  /* 0x0000000800087308 */ /* 0x000e220000000800 */
[----:B-1----:R-:W-:Y:S01]  /*39f0*/  FADD.FTZ R42, R6, R7 ;  /* 0x00000007062a7221 */ /* 0x002fe20000010000 */
[--C-:B------:R-:W-:Y:S01]  /*3a00*/  FFMA.FTZ R82, R82, UR33, -R5.reuse ;  /* 0x0000002152527c23 */ /* 0x100fe20008010805 */
[--C-:B------:R-:W-:Y:S01]  /*3a10*/  FFMA.FTZ R83, R83, UR33, -R5.reuse ;  /* 0x0000002153537c23 */ /* 0x100fe20008010805 */
[----:B------:R-:W-:Y:S01]  /*3a20*/  FFMA.FTZ R84, R84, UR33, -R5 ;  /* 0x0000002154547c23 */ /* 0x000fe20008010805 */
[----:B------:R-:W-:-:S02]  /*3a30*/  F2FP.BF16.F32.PACK_AB R5, R25, R24 ;  /* 0x000000181905723e */ /* 0x000fc400000010ff */
[----:B------:R-:W-:Y:S02]  /*3a40*/  CS2R R88, SRZ ;  /* 0x0000000000587805 */ /* 0x000fe4000001ff00 */
[----:B------:R-:W-:Y:S01]  /*3a50*/  F2FP.BF16.F32.PACK_AB R4, R61, R4 ;  /* 0x000000043d04723e */ /* 0x000fe200000010ff */
        /* <DEDUP_REMOVED lines=13> */
[----:B------:R-:W-:Y:S01]  /*3b30*/  FADD.FTZ R42, R32, R7 ;  /* 0x00000007202a7221 */ /* 0x000fe20000010000 */
[----:B------:R-:W-:Y:S02]  /*3b40*/  F2FP.BF16.F32.PACK_AB R7, R27, R26 ;  /* 0x0000001a1b07723e */ /* 0x000fe400000010ff */
[----:B------:R-:W-:Y:S01]  /*3b50*/  F2FP.BF16.F32.PACK_AB R10, R57, R10 ;  /* 0x0000000a390a723e */ /* 0x000fe200000010ff */
[----:B------:R-:W-:Y:S02]  /*3b60*/  FADD.FTZ R42, R35, R42 ;  /* 0x0000002a232a7221 */ /* 0x000fe40000010000 */
[----:B------:R-:W0:Y:S01]  /*3b70*/  MUFU.EX2 R14, R14 ;  /* 0x0000000e000e7308 */ /* 0x000e220000000800 */
[----:B-1----:R-:W-:Y:S01]  /*3b80*/  FADD.FTZ R24, R12, R9 ;  /* 0x000000090c187221 */ /* 0x002fe20000010000 */
[----:B------:R-:W-:Y:S01]  /*3b90*/  F2FP.BF16.F32.PACK_AB R9, R29, R2 ;  /* 0x000000021d09723e */ /* 0x000fe200000010ff */
[----:B------:R-:W-:Y:S01]  /*3ba0*/  FADD.FTZ R25, R37, R42 ;  /* 0x0000002a25197221 */ /* 0x000fe20000010000 */
[----:B------:R1:W-:Y:S03]  /*3bb0*/  STSM.16.M88.4 [R16+0x21800], R4 ;  /* 0x0218000410007844 */ /* 0x0003e60000000200 */
[----:B------:R-:W-:Y:S01]  /*3bc0*/  FADD.FTZ R27, R40, R25 ;  /* 0x00000019281b7221 */ /* 0x000fe20000010000 */
[----:B------:R-:W3:Y:S01]  /*3bd0*/  MUFU.EX2 R53, R53 ;  /* 0x0000003500357308 */ /* 0x000ee20000000800 */
[C---:B--2---:R-:W-:Y:S01]  /*3be0*/  FADD.FTZ R15, R33.reuse, R24 ;  /* 0x00000018210f7221 */ /* 0x044fe20000010000 */
[----:B------:R2:W-:Y:S01]  /*3bf0*/  STSM.16.M88.4 [R19], R8 ;  /* 0x0000000813007844 */ /* 0x0005e20000000200 */
[----:B------:R-:W-:Y:S01]  /*3c00*/  FADD.FTZ R24, R38, R27 ;  /* 0x0000001b26187221 */ /* 0x000fe20000010000 */
[----:B------:R-:W-:-:S03]  /*3c10*/  F2FP.BF16.F32.PACK_AB R12, R33, R12 ;  /* 0x0000000c210c723e */ /* 0x000fc600000010ff */
[----:B------:R-:W-:Y:S01]  /*3c20*/  FADD.FTZ R24, R47, R24 ;  /* 0x000000182f187221 */ /* 0x000fe20000010000 */
[----:B------:R-:W4:Y:S01]  /*3c30*/  MUFU.EX2 R30, R30 ;  /* 0x0000001e001e7308 */ /* 0x000f220000000800 */
[----:B0-----:R-:W-:Y:S01]  /*3c40*/  FADD.FTZ R2, R14, R15 ;  /* 0x0000000f0e027221 */ /* 0x001fe20000010000 */
[----:B------:R-:W-:-:S06]  /*3c50*/  F2FP.BF16.F32.PACK_AB R15, R40, R37 ;  /* 0x00000025280f723e */ /* 0x000fcc00000010ff */
[----:B------:R-:W0:Y:S01]  /*3c60*/  MUFU.EX2 R51, R51 ;  /* 0x0000003300337308 */ /* 0x000e220000000800 */
[C---:B---3--:R-:W-:Y:S01]  /*3c70*/  FADD.FTZ R25, R53.reuse, R2 ;  /* 0x0000000235197221 */ /* 0x048fe20000010000 */
[----:B------:R-:W-:-:S05]  /*3c80*/  F2FP.BF16.F32.PACK_AB R14, R53, R14 ;  /* 0x0000000e350e723e */ /* 0x000fca00000010ff */
[----:B------:R-:W-:Y:S01]  /*3c90*/  STSM.16.M88.4 [R18], R12 ;  /* 0x0000000c12007844 */ /* 0x000fe20000000200 */
[----:B------:R-:W3:Y:S01]  /*3ca0*/  MUFU.EX2 R34, R34 ;  /* 0x0000002200227308 */ /* 0x000ee20000000800 */
[----:B----4-:R-:W-:-:S07]  /*3cb0*/  FADD.FTZ R2, R30, R25 ;  /* 0x000000191e027221 */ /* 0x010fce0000010000 */
[----:B------:R-:W4:Y:S01]  /*3cc0*/  MUFU.EX2 R45, R45 ;  /* 0x0000002d002d7308 */ /* 0x000f220000000800 */
[----:B0-----:R-:W-:-:S07]  /*3cd0*/  FADD.FTZ R25, R51, R2 ;  /* 0x0000000233197221 */ /* 0x001fce0000010000 */
[----:B------:R-:W0:Y:S01]  /*3ce0*/  MUFU.EX2 R39, R39 ;  /* 0x0000002700277308 */ /* 0x000e220000000800 */
[----:B---3--:R-:W-:-:S07]  /*3cf0*/  FADD.FTZ R2, R34, R25 ;  /* 0x0000001922027221 */ /* 0x008fce0000010000 */
        /* <DEDUP_REMOVED lines=11> */
[----:B---3--:R-:W-:Y:S01]  /*3db0*/  FADD.FTZ R27, R41, R24 ;  /* 0x00000018291b7221 */ /* 0x008fe20000010000 */
[----:B------:R-:W-:Y:S02]  /*3dc0*/  F2FP.BF16.F32.PACK_AB R24, R51, R30 ;  /* 0x0000001e3318723e */ /* 0x000fe400000010ff */
[----:B-1----:R-:W-:-:S04]  /*3dd0*/  F2FP.BF16.F32.PACK_AB R4, R41, R36 ;  /* 0x000000242904723e */ /* 0x002fc800000010ff */
[----:B------:R-:W1:Y:S01]  /*3de0*/  MUFU.EX2 R49, R49 ;  /* 0x0000003100317308 */ /* 0x000e620000000800 */
[----:B----4-:R-:W-:Y:S01]  /*3df0*/  FADD.FTZ R2, R48, R25 ;  /* 0x0000001930027221 */ /* 0x010fe20000010000 */
        /* <DEDUP_REMOVED lines=8> */
[----:B------:R-:W3:Y:S01]  /*3e80*/  MUFU.EX2 R21, R21 ;  /* 0x0000001500157308 */ /* 0x000ee20000000800 */
[----:B0-----:R-:W-:Y:S01]  /*3e90*/  FADD.FTZ R2, R72, R27 ;  /* 0x0000001b48027221 */ /* 0x001fe20000010000 */
[----:B------:R-:W-:-:S05]  /*3ea0*/  F2FP.BF16.F32.PACK_AB R27, R44, R45 ;  /* 0x0000002d2c1b723e */ /* 0x000fca00000010ff */
[----:B------:R-:W-:Y:S01]  /*3eb0*/  STSM.16.M88.4 [R17], R24 ;  /* 0x0000001811007844 */ /* 0x000fe20000000200 */
[----:B------:R-:W2:Y:S01]  /*3ec0*/  MUFU.EX2 R65, R65 ;  /* 0x0000004100417308 */ /* 0x000ea20000000800 */
[----:B-1----:R-:W-:Y:S01]  /*3ed0*/  FADD.FTZ R6, R60, R5 ;  /* 0x000000053c067221 */ /* 0x002fe20000010000 */
[----:B------:R-:W-:-:S06]  /*3ee0*/  F2FP.BF16.F32.PACK_AB R5, R48, R43 ;  /* 0x0000002b3005723e */ /* 0x000fcc00000010ff */
[----:B------:R-:W0:Y:S01]  /*3ef0*/  MUFU.EX2 R70, R70 ;  /* 0x0000004600467308 */ /* 0x000e220000000800 */
[----:B---3--:R-:W-:-:S07]  /*3f00*/  FADD.FTZ R7, R21, R2 ;  /* 0x0000000215077221 */ /* 0x008fce0000010000 */
[----:B------:R-:W1:Y:S01]  /*3f10*/  MUFU.EX2 R62, R67 ;  /* 0x00000043003e7308 */ /* 0x000e620000000800 */
[----:B--2---:R-:W-:Y:S01]  /*3f20*/  FADD.FTZ R9, R65, R6 ;  /* 0x0000000641097221 */ /* 0x004fe20000010000 */
[----:B------:R-:W-:Y:S02]  /*3f30*/  F2FP.BF16.F32.PACK_AB R6, R59, R0 ;  /* 0x000000003b06723e */ /* 0x000fe400000010ff */
[----:B------:R-:W-:-:S04]  /*3f40*/  F2FP.BF16.F32.PACK_AB R60, R65, R60 ;  /* 0x0000003c413c723e */ /* 0x000fc800000010ff */
[----:B------:R-:W2:Y:S01]  /*3f50*/  MUFU.EX2 R20, R20 ;  /* 0x0000001400147308 */ /* 0x000ea20000000800 */
[C---:B0-----:R-:W-:Y:S01]  /*3f60*/  FADD.FTZ R7, R70.reuse, R7 ;  /* 0x0000000746077221 */ /* 0x041fe20000010000 */
[----:B------:R-:W-:-:S06]  /*3f70*/  F2FP.BF16.F32.PACK_AB R61, R70, R21 ;  /* 0x00000015463d723e */ /* 0x000fcc00000010ff */
[----:B------:R-:W0:Y:S01]  /*3f80*/  MUFU.EX2 R29, R46 ;  /* 0x0000002e001d7308 */ /* 0x000e220000000800 */
[----:B-1----:R-:W-:-:S07]  /*3f90*/  FADD.FTZ R2, R62, R9 ;  /* 0x000000093e027221 */ /* 0x002fce0000010000 */
[----:B------:R-:W1:Y:S01]  /*3fa0*/  MUFU.EX2 R63, R63 ;  /* 0x0000003f003f7308 */ /* 0x000e620000000800 */
[----:B--2---:R-:W-:Y:S01]  /*3fb0*/  FADD.FTZ R0, R20, R7 ;  /* 0x0000000714007221 */ /* 0x004fe20000010000 */
[----:B------:R-:W-:-:S05]  /*3fc0*/  F2FP.BF16.F32.PACK_AB R7, R72, R49 ;  /* 0x000000314807723e */ /* 0x000fca00000010ff */
[----:B------:R2:W-:Y:S01]  /*3fd0*/  STSM.16.M88.4 [R16+0x27800], R4 ;  /* 0x0278000410007844 */ /* 0x0005e20000000200 */
[----:B------:R-:W3:Y:S01]  /*3fe0*/  MUFU.EX2 R68, R68 ;  /* 0x0000004400447308 */ /* 0x000ee20000000800 */
[C---:B0-----:R-:W-:Y:S01]  /*3ff0*/  FADD.FTZ R9, R29.reuse, R2 ;  /* 0x000000021d097221 */ /* 0x041fe20000010000 */
[----:B------:R-:W-:-:S06]  /*4000*/  F2FP.BF16.F32.PACK_AB R62, R29, R62 ;  /* 0x0000003e1d3e723e */ /* 0x000fcc00000010ff */
[----:B------:R-:W0:Y:S01]  /*4010*/  MUFU.EX2 R73, R73 ;  /* 0x0000004900497308 */ /* 0x000e220000000800 */
[C---:B-1----:R-:W-:Y:S01]  /*4020*/  FADD.FTZ R0, R63.reuse, R0 ;  /* 0x000000003f007221 */ /* 0x042fe20000010000 */
[----:B------:R-:W-:-:S05]  /*4030*/  F2FP.BF16.F32.PACK_AB R63, R63, R20 ;  /* 0x000000143f3f723e */ /* 0x000fca00000010ff */
[----:B------:R1:W-:Y:S01]  /*4040*/  STSM.16.M88.4 [R22], R60 ;  /* 0x0000003c16007844 */ /* 0x0003e20000000200 */
[----:B------:R-:W4:Y:S01]  /*4050*/  MUFU.EX2 R76, R76 ;  /* 0x0000004c004c7308 */ /* 0x000f220000000800 */
[----:B---3--:R-:W-:-:S07]  /*4060*/  FADD.FTZ R2, R68, R9 ;  /* 0x0000000944027221 */ /* 0x008fce0000010000 */
[----:B------:R-:W3:Y:S01]  /*4070*/  MUFU.EX2 R71, R71 ;  /* 0x0000004700477308 */ /* 0x000ee20000000800 */
[----:B0-----:R-:W-:-:S07]  /*4080*/  FADD.FTZ R9, R73, R0 ;  /* 0x0000000049097221 */ /* 0x001fce0000010000 */
[----:B------:R-:W0:Y:S01]  /*4090*/  MUFU.EX2 R3, R3 ;  /* 0x0000000300037308 */ /* 0x000e220000000800 */
[C---:B----4-:R-:W-:Y:S01]  /*40a0*/  FADD.FTZ R0, R76.reuse, R9 ;  /* 0x000000094c007221 */ /* 0x050fe20000010000 */
[----:B--2---:R-:W-:-:S06]  /*40b0*/  F2FP.BF16.F32.PACK_AB R5, R76, R73 ;  /* 0x000000494c05723e */ /* 0x004fcc00000010ff */
[----:B------:R-:W2:Y:S01]  /*40c0*/  MUFU.EX2 R78, R78 ;  /* 0x0000004e004e7308 */ /* 0x000ea20000000800 */
[C---:B---3--:R-:W-:Y:S01]  /*40d0*/  FADD.FTZ R11, R71.reuse, R2 ;  /* 0x00000002470b7221 */ /* 0x048fe20000010000 */
[----:B------:R-:W-:-:S06]  /*40e0*/  F2FP.BF16.F32.PACK_AB R4, R71, R68 ;  /* 0x000000444704723e */ /* 0x000fcc00000010ff */
[----:B------:R-:W3:Y:S01]  /*40f0*/  MUFU.EX2 R74, R74 ;  /* 0x0000004a004a7308 */ /* 0x000ee20000000800 */
[----:B0-----:R-:W-:-:S07]  /*4100*/  FADD.FTZ R9, R3, R0 ;  /* 0x0000000003097221 */ /* 0x001fce0000010000 */
[----:B------:R-:W0:Y:S01]  /*4110*/  MUFU.EX2 R79, R79 ;  /* 0x0000004f004f7308 */ /* 0x000e220000000800 */
[----:B--2---:R-:W-:-:S07]  /*4120*/  FADD.FTZ R2, R78, R11 ;  /* 0x0000000b4e027221 */ /* 0x004fce0000010000 */
[----:B------:R-:W2:Y:S01]  /*4130*/  MUFU.EX2 R75, R75 ;  /* 0x0000004b004b7308 */ /* 0x000ea20000000800 */
[C---:B---3--:R-:W-:Y:S01]  /*4140*/  FADD.FTZ R0, R74.reuse, R9 ;  /* 0x000000094a007221 */ /* 0x048fe20000010000 */
[----:B------:R-:W-:-:S06]  /*4150*/  F2FP.BF16.F32.PACK_AB R7, R74, R3 ;  /* 0x000000034a07723e */ /* 0x000fcc00000010ff */
[----:B------:R-:W3:Y:S01]  /*4160*/  MUFU.EX2 R81, R81 ;  /* 0x0000005100517308 */ /* 0x000ee20000000800 */
[C---:B0-----:R-:W-:Y:S01]  /*4170*/  FADD.FTZ R2, R79.reuse, R2 ;  /* 0x000000024f027221 */ /* 0x041fe20000010000 */
[----:B------:R-:W-:-:S05]  /*4180*/  F2FP.BF16.F32.PACK_AB R6, R79, R78 ;  /* 0x0000004e4f06723e */ /* 0x000fca00000010ff */
[----:B------:R1:W-:Y:S01]  /*4190*/  STSM.16.M88.4 [R18+0x6000], R4 ;  /* 0x0060000412007844 */ /* 0x0003e20000000200 */
[----:B------:R-:W0:Y:S01]  /*41a0*/  MUFU.EX2 R80, R80 ;  /* 0x0000005000507308 */ /* 0x000e220000000800 */
[----:B--2---:R-:W-:-:S07]  /*41b0*/  FADD.FTZ R11, R75, R0 ;  /* 0x000000004b0b7221 */ /* 0x004fce0000010000 */
[----:B------:R-:W2:Y:S01]  /*41c0*/  MUFU.EX2 R82, R82 ;  /* 0x0000005200527308 */ /* 0x000ea20000000800 */
[----:B---3--:R-:W-:-:S07]  /*41d0*/  FADD.FTZ R9, R81, R2 ;  /* 0x0000000251097221 */ /* 0x008fce0000010000 */
[----:B------:R-:W-:Y:S01]  /*41e0*/  MUFU.EX2 R77, R77 ;  /* 0x0000004d004d7308 */ /* 0x000fe20000000800 */
[----:B0-----:R-:W-:-:S07]  /*41f0*/  FADD.FTZ R2, R80, R11 ;  /* 0x0000000b50027221 */ /* 0x001fce0000010000 */
[----:B------:R-:W0:Y:S01]  /*4200*/  MUFU.EX2 R56, R56 ;  /* 0x0000003800387308 */ /* 0x000e220000000800 */
[C---:B--2---:R-:W-:Y:S01]  /*4210*/  FADD.FTZ R0, R82.reuse, R9 ;  /* 0x0000000952007221 */ /* 0x044fe20000010000 */
[----:B------:R-:W-:Y:S02]  /*4220*/  F2FP.BF16.F32.PACK_AB R8, R82, R81 ;  /* 0x000000515208723e */ /* 0x000fe400000010ff */
[----:B------:R-:W-:-:S04]  /*4230*/  F2FP.BF16.F32.PACK_AB R9, R80, R75 ;  /* 0x0000004b5009723e */ /* 0x000fc800000010ff */
[----:B------:R-:W-:Y:S08]  /*4240*/  MUFU.EX2 R83, R83 ;  /* 0x0000005300537308 */ /* 0x000ff00000000800 */
[----:B------:R-:W2:Y:S01]  /*4250*/  MUFU.EX2 R84, R84 ;  /* 0x0000005400547308 */ /* 0x000ea20000000800 */
[----:B0-----:R-:W-:Y:S01]  /*4260*/  F2FP.BF16.F32.PACK_AB R11, R56, R77 ;  /* 0x0000004d380b723e */ /* 0x001fe200000010ff */
[----:B------:R-:W-:Y:S01]  /*4270*/  FADD.FTZ R77, R77, R2 ;  /* 0x000000024d4d7221 */ /* 0x000fe20000010000 */
[----:B--2---:R-:W-:Y:S01]  /*4280*/  F2FP.BF16.F32.PACK_AB R10, R84, R83 ;  /* 0x00000053540a723e */ /* 0x004fe200000010ff */
[----:B------:R-:W-:-:S02]  /*4290*/  FADD.FTZ R83, R83, R0 ;  /* 0x0000000053537221 */ /* 0x000fc40000010000 */
[----:B------:R-:W-:Y:S02]  /*42a0*/  FADD.FTZ R0, R56, R77 ;  /* 0x0000004d38007221 */ /* 0x000fe40000010000 */
[----:B------:R1:W-:Y:S01]  /*42b0*/  STSM.16.M88.4 [R17+0x6000], R8 ;  /* 0x0060000811007844 */ /* 0x0003e20000000200 */
[----:B------:R-:W-:Y:S01]  /*42c0*/  FADD.FTZ R2, R84, R83 ;  /* 0x0000005354027221 */ /* 0x000fe20000010000 */
[----:B------:R0:W-:Y:S06]  /*42d0*/  MEMBAR.ALL.CTA ;  /* 0x0000000000007992 */ /* 0x0001ec0000008000 */
[----:B0-----:R-:W0:Y:S02]  /*42e0*/  FENCE.VIEW.ASYNC.S ;  /* 0x00000000000073c6 */ /* 0x001e240000000000 */
[----:B0-----:R-:W-:Y:S01]  /*42f0*/  NOP ;  /* 0x0000000000007918 */ /* 0x001fe20000000000 */
[----:B------:R-:W-:Y:S05]  /*4300*/  @!P1 BRA `(.L_x_11869) ;  /* 0x0000003000b49947 */ /* 0x000fea0003800000 */
[----:B-1----:R-:W-:Y:S01]  /*4310*/  IMAD.MOV.U32 R4, RZ, RZ, R54 ;  /* 0x000000ffff047224 */ /* 0x002fe200078e0036 */
[----:B------:R-:W-:Y:S01]  /*4320*/  UMOV UR28, UR45 ;  /* 0x0000002d001c7c82 */ /* 0x000fe20008000000 */
[----:B------:R-:W-:Y:S01]  /*4330*/  IMAD.MOV.U32 R3, RZ, RZ, R69 ;  /* 0x000000ffff037224 */ /* 0x000fe200078e0045 */
[----:B------:R-:W-:Y:S01]  /*4340*/  UMOV UR53, UR44 ;  /* 0x0000002c00357c82 */ /* 0x000fe20008000000 */
[----:B------:R-:W-:Y:S01]  /*4350*/  IMAD.MOV.U32 R135, RZ, RZ, RZ ;  /* 0x000000ffff877224 */ /* 0x000fe200078e00ff */
[----:B------:R-:W-:Y:S01]  /*4360*/  ULDC UR34, c[0x0][0x288] ;  /* 0x0000a20000227ab9 */ /* 0x000fe20000000800 */
[----:B------:R-:W-:Y:S01]  /*4370*/  ULDC UR35, c[0x0][0x9d8] ;  /* 0x0002760000237ab9 */ /* 0x000fe20000000800 */
[----:B------:R-:W-:-:S05]  /*4380*/  ULDC UR33, c[0x0][0x988] ;  /* 0x0002620000217ab9 */ /* 0x000fca0000000800 */
.L_x_11880:
[----:B------:R-:W-:Y:S01]  /*4390*/  ISETP.NE.AND P2, PT, RZ, UR37, PT ;  /* 0x00000025ff007c0c */ /* 0x000fe2000bf45270 */
[----:B------:R-:W-:-:S04]  /*43a0*/  UISETP.NE.AND UP0, UPT, UR53, 0x1, UPT ;  /* 0x000000013500788c */ /* 0x000fc8000bf05270 */
[----:B------:R-:W-:-:S04]  /*43b0*/  USEL UR45, URZ, 0x1, UP0 ;  /* 0x000000013f2d7887 */ /* 0x000fc80008000000 */
[----:B------:R-:W-:-:S04]  /*43c0*/  ULOP3.LUT UR45, UR28, UR45, URZ, 0x3c, !UPT ;  /* 0x0000002d1c2d7292 */ /* 0x000fc8000f8e3c3f */
[----:B------:R-:W-:Y:S08]  /*43d0*/  @P2 BRA `(.L_x_11870) ;  /* 0x0000000000382947 */ /* 0x000ff00003800000 */
[----:B------:R-:W-:Y:S05]  /*43e0*/  @!P0 BRA `(.L_x_11871) ;  /* 0x0000000000048947 */ /* 0x000fea0003800000 */
[----:B------:R-:W-:Y:S01]  /*43f0*/  BPT.TRAP 0x1 ;  /* 0x000000040000795c */ /* 0x000fe20000300000 */
.L_x_11871:
        /* <DEDUP_REMOVED lines=9> */
.L_x_11872:
[----:B-1----:R-:W-:Y:S05]  /*4490*/  @P1 BRA `(.L_x_11870) ;  /* 0x0000000000081947 */ /* 0x002fea0003800000 */
[----:B------:R-:W1:Y:S02]  /*44a0*/  SYNCS.PHASECHK.TRANS64.TRYWAIT P1, [UR6+0x2d830], R5 ;  /* 0x02d83005ff0075a7 */ /* 0x000e640008020146 */
[----:B-1----:R-:W-:Y:S05]  /*44b0*/  @!P1 BRA `(.L_x_11873) ;  /* 0x000000bc00c09947 */ /* 0x002fea0003800000 */
.L_x_11870:
        /* <DEDUP_REMOVED lines=40> */
.L_x_11875:
[----:B------:R-:W-:Y:S01]  /*4740*/  ULEA UR6, UR53, UR40, 0x3 ;  /* 0x0000002835067291 */ /* 0x000fe2000f8e183f */
[----:B------:R-:W-:-:S04]  /*4750*/  MOV R5, UR28 ;  /* 0x0000001c00057c02 */ /* 0x000fc80008000f00 */
[----:B------:R-:W-:-:S04]  /*4760*/  SHF.L.U32 R5, R5, 0x1f, RZ ;  /* 0x0000001f05057819 */ /* 0x000fc800000006ff */
[----:B------:R0:W1:Y:S01]  /*4770*/  SYNCS.PHASECHK.TRANS64.TRYWAIT P1, [UR6+0x2d850], R5 ;  /* 0x02d85005ff0075a7 */ /* 0x0000620008020146 */
[----:B------:R-:W-:Y:S05]  /*4780*/  @!P0 BRA `(.L_x_11876) ;  /* 0x0000000000048947 */ /* 0x000fea0003800000 */
[----:B------:R-:W-:Y:S01]  /*4790*/  BPT.TRAP 0x1 ;  /* 0x000000040000795c */ /* 0x000fe20000300000 */
.L_x_11876:
[----:B-1----:R-:W-:Y:S05]  /*47a0*/  @P1 BRA `(.L_x_11874) ;  /* 0x0000000000081947 */ /* 0x002fea0003800000 */
[----:B------:R-:W1:Y:S02]  /*47b0*/  SYNCS.PHASECHK.TRANS64.TRYWAIT P1, [UR6+0x2d850], R5 ;  /* 0x02d85005ff0075a7 */ /* 0x000e640008020146 */
[----:B-1----:R-:W-:Y:S05]  /*47c0*/  @!P1 BRA `(.L_x_11877) ;  /* 0x000000bc00149947 */ /* 0x002fea0003800000 */
.L_x_11874:
        /* <DEDUP_REMOVED lines=70> */
.L_x_11878:
[----:B------:R-:W-:Y:S01]  /*4c30*/  UISETP.NE.AND UP0, UPT, UR49, URZ, UPT ;  /* 0x0000003f3100728c */ /* 0x000fe2000bf05270 */
[----:B------:R-:W-:Y:S02]  /*4c40*/  VIADD R141, R136, UR39 ;  /* 0x00000027888d7c36 */ /* 0x000fe40008000000 */
[----:B0-----:R-:W-:Y:S01]  /*4c50*/  FMUL.FTZ R5, R26, UR35 ;  /* 0x000000231a057c20 */ /* 0x001fe20008410000 */
[----:B------:R-:W-:Y:S01]  /*4c60*/  FMUL.FTZ R20, R47, UR35 ;  /* 0x000000232f147c20 */ /* 0x000fe20008410000 */
[----:B------:R-:W-:Y:S01]  /*4c70*/  FMUL.FTZ R8, R31, UR35 ;  /* 0x000000231f087c20 */ /* 0x000fe20008410000 */
[----:B------:R-:W0:Y:S01]  /*4c80*/  LDC R47, c[0x0][0x2f0] ;  /* 0x0000bc00ff2f7b82 */ /* 0x000e220000000800 */
[----:B------:R-:W-:Y:S01]  /*4c90*/  PLOP3.LUT P1, PT, PT, PT, UP0, 0x80, 0x0 ;  /* 0x000000000000781c */ /* 0x000fe20003f2f008 */
[----:B------:R-:W-:Y:S01]  /*4ca0*/  FMUL.FTZ R31, R33, UR35 ;  /* 0x00000023211f7c20 */ /* 0x000fe20008410000 */
[----:B------:R-:W-:Y:S01]  /*4cb0*/  PLOP3.LUT P2, PT, PT, PT, UP0, 0x80, 0x0 ;  /* 0x000000000000781c */ /* 0x000fe20003f4f008 */
[----:B------:R-:W-:Y:S01]  /*4cc0*/  FMUL.FTZ R33, R37, UR35 ;  /* 0x0000002325217c20 */ /* 0x000fe20008410000 */
[----:B------:R-:W-:Y:S01]  /*4cd0*/  FMUL.FTZ R37, R45, UR35 ;  /* 0x000000232d257c20 */ /* 0x000fe20008410000 */
[----:B------:R-:W-:Y:S01]  /*4ce0*/  @UP0 ULDC UR6, c[0x0][0x44c] ;  /* 0x0001130000060ab9 */ /* 0x000fe20000000800 */
[----:B------:R-:W-:Y:S01]  /*4cf0*/  FMUL.FTZ R144, R24, UR35 ;  /* 0x0000002318907c20 */ /* 0x000fe20008410000 */
[----:B------:R-:W-:-:S02]  /*4d00*/  IMAD.MOV.U32 R140, RZ, RZ, -0x2 ;  /* 0xfffffffeff8c7424 */ /* 0x000fc400078e00ff */
[----:B------:R-:W-:Y:S01]  /*4d10*/  FMUL.FTZ R143, R25, UR35 ;  /* 0x00000023198f7c20 */ /* 0x000fe20008410000 */
[----:B------:R-:W-:Y:S01]  /*4d20*/  FMUL.FTZ R142, R28, UR35 ;  /* 0x000000231c8e7c20 */ /* 0x000fe20008410000 */
[----:B------:R-:W-:Y:S01]  /*4d30*/  FMUL.FTZ R29, R29, UR35 ;  /* 0x000000231d1d7c20 */ /* 0x000fe20008410000 */
[----:B------:R-:W-:Y:S01]  /*4d40*/  FMUL.FTZ R14, R43, UR35 ;  /* 0x000000232b0e7c20 */ /* 0x000fe20008410000 */
[----:B------:R-:W1:Y:S01]  /*4d50*/  MUFU.TANH R144, R144 ;  /* 0x0000009000907308 */ /* 0x000e620000002400 */
[----:B------:R-:W-:Y:S01]  /*4d60*/  @P1 IMAD.HI.U32 R26, R141, UR6, RZ ;  /* 0x000000068d1a1c27 */ /* 0x000fe2000f8e00ff */
[----:B------:R-:W-:-:S03]  /*4d70*/  @UP0 ULDC UR6, c[0x0][0x450] ;  /* 0x0001140000060ab9 */ /* 0x000fc60000000800 */
[----:B------:R-:W-:Y:S01]  /*4d80*/  FMUL.FTZ R43, R57, UR35 ;  /* 0x00000023392b7c20 */ /* 0x000fe20008410000 */
[----:B------:R-:W-:Y:S01]  /*4d90*/  FMUL.FTZ R7, R30, UR35 ;  /* 0x000000231e077c20 */ /* 0x000fe20008410000 */
[----:B------:R-:W-:Y:S01]  /*4da0*/  FMUL.FTZ R30, R32, UR35 ;  /* 0x00000023201e7c20 */ /* 0x000fe20008410000 */
[----:B------:R-:W-:Y:S01]  /*4db0*/  @P2 SHF.R.U32.HI R141, RZ, UR6, R26 ;  /* 0x00000006ff8d2c19 */ /* 0x000fe2000801161a */
[----:B------:R-:W-:Y:S01]  /*4dc0*/  UMOV UR6, 0xffffff80 ;  /* 0xffffff8000067882 */ /* 0x000fe20000000000 */
[----:B------:R-:W2:Y:S01]  /*4dd0*/  MUFU.TANH R143, R143 ;  /* 0x0000008f008f7308 */ /* 0x000ea20000002400 */
[----:B------:R-:W-:Y:S01]  /*4de0*/  UIMAD UR6, UR54, UR6, 0x1 ;  /* 0x00000001360674a4 */ /* 0x000fe2000f8e0206 */
[----:B------:R-:W-:Y:S01]  /*4df0*/  FMUL.FTZ R32, R36, UR35 ;  /* 0x0000002324207c20 */ /* 0x000fe20008410000 */
[----:B------:R-:W3:Y:S01]  /*4e00*/  SHFL.IDX PT, R45, R141, RZ, 0x1c1f ;  /* 0x001c1fff8d2d7589 */ /* 0x000ee200000e0000 */
[----:B------:R-:W-:Y:S01]  /*4e10*/  FMUL.FTZ R15, R46, UR35 ;  /* 0x000000232e0f7c20 */ /* 0x000fe20008410000 */
[----:B------:R-:W-:Y:S01]  /*4e20*/  FMUL.FTZ R9, R34, UR35 ;  /* 0x0000002322097c20 */ /* 0x000fe20008410000 */
[----:B------:R-:W-:Y:S01]  /*4e30*/  FMUL.FTZ R34, R40, UR35 ;  /* 0x0000002328227c20 */ /* 0x000fe20008410000 */
[----:B------:R-:W-:Y:S01]  /*4e40*/  IMAD R140, R23, R140, UR6 ;  /* 0x00000006178c7e24 */ /* 0x000fe2000f8e028c */
[----:B------:R-:W4:Y:S01]  /*4e50*/  MUFU.TANH R142, R142 ;  /* 0x0000008e008e7308 */ /* 0x000f220000002400 */
[----:B------:R-:W-:Y:S01]  /*4e60*/  FMUL.FTZ R11, R38, UR35 ;  /* 0x00000023260b7c20 */ /* 0x000fe20008410000 */
[----:B------:R-:W-:Y:S01]  /*4e70*/  FMUL.FTZ R38, R48, UR35 ;  /* 0x0000002330267c20 */ /* 0x000fe20008410000 */
[----:B0-----:R-:W-:-:S02]  /*4e80*/  IMAD R140, R47, UR48, R140 ;  /* 0x000000302f8c7c24 */ /* 0x001fc4000f8e028c */
        /* <DEDUP_REMOVED lines=15> */
[----:B---3--:R-:W-:Y:S01]  /*4f80*/  IADD3 R57, R45, -UR34, R140 ;  /* 0x800000222d397c10 */ /* 0x008fe2000fffe08c */
[----:B------:R-:W-:Y:S01]  /*4f90*/  FMUL.FTZ R45, R60, UR35 ;  /* 0x000000233c2d7c20 */ /* 0x000fe20008410000 */
[----:B------:R-:W-:Y:S01]  /*4fa0*/  FMUL.FTZ R26, R55, UR35 ;  /* 0x00000023371a7c20 */ /* 0x000fe20008410000 */
[----:B------:R-:W-:Y:S01]  /*4fb0*/  FMUL.FTZ R6, R27, UR35 ;  /* 0x000000231b067c20 */ /* 0x000fe20008410000 */
[C---:B------:R-:W-:Y:S01]  /*4fc0*/  ISETP.GT.AND P1, PT, R57.reuse, RZ, PT ;  /* 0x000000ff3900720c */ /* 0x040fe20003f24270 */
[----:B------:R-:W3:Y:S01]  /*4fd0*/  MUFU.TANH R31, R31 ;  /* 0x0000001f001f7308 */ /* 0x000ee20000002400 */
[----:B------:R-:W-:Y:S01]  /*4fe0*/  ISETP.GT.AND P2, PT, R57, 0x1, PT ;  /* 0x000000013900780c */ /* 0x000fe20003f44270 */
[----:B------:R-:W-:Y:S01]  /*4ff0*/  FMUL.FTZ R27, R58, UR35 ;  /* 0x000000233a1b7c20 */ /* 0x000fe20008410000 */
[----:B-1----:R-:W-:Y:S01]  /*5000*/  FSEL R144, R144, -INF , P1 ;  /* 0xff80000090907808 */ /* 0x002fe20000800000 */
[----:B------:R-:W-:Y:S01]  /*5010*/  FMUL.FTZ R56, R81, UR35 ;  /* 0x0000002351387c20 */ /* 0x000fe20008410000 */
[----:B------:R-:W-:Y:S01]  /*5020*/  ISETP.GT.AND P1, PT, R57, 0x8, PT ;  /* 0x000000083900780c */ /* 0x000fe20003f24270 */
[----:B------:R-:W-:Y:S01]  /*5030*/  FMUL.FTZ R84, R84, UR35 ;  /* 0x0000002354547c20 */ /* 0x000fe20008410000 */
[----:B--2---:R-:W-:Y:S01]  /*5040*/  FSEL R143, R143, -INF , P2 ;  /* 0xff8000008f8f7808 */ /* 0x004fe20001000000 */
[----:B------:R-:W1:Y:S01]  /*5050*/  MUFU.TANH R32, R32 ;  /* 0x0000002000207308 */ /* 0x000e620000002400 */
[----:B------:R-:W-:Y:S01]  /*5060*/  FMNMX.FTZ R46, R144, R3, !PT ;  /* 0x00000003902e7209 */ /* 0x000fe20007810000 */
[----:B------:R-:W-:Y:S01]  /*5070*/  FMUL.FTZ R85, R85, UR35 ;  /* 0x0000002355557c20 */ /* 0x000fe20008410000 */
[----:B------:R-:W-:Y:S01]  /*5080*/  ISETP.GT.AND P2, PT, R57, 0x9, PT ;  /* 0x000000093900780c */ /* 0x000fe20003f44270 */
[----:B------:R-:W-:Y:S01]  /*5090*/  FMUL.FTZ R28, R59, UR35 ;  /* 0x000000233b1c7c20 */ /* 0x000fe20008410000 */
[----:B----4-:R-:W-:Y:S01]  /*50a0*/  FSEL R142, R142, -INF , P1 ;  /* 0xff8000008e8e7808 */ /* 0x010fe20000800000 */
[----:B------:R-:W2:Y:S01]  /*50b0*/  SHFL.IDX PT, R141, R141, 0x1, 0x1c1f ;  /* 0x003c1f008d8d7f89 */ /* 0x000ea200000e0000 */
[----:B------:R-:W-:Y:S01]  /*50c0*/  FMNMX.FTZ R47, R143, R46, !PT ;  /* 0x0000002e8f2f7209 */ /* 0x000fe20007810000 */
[----:B------:R-:W4:Y:S01]  /*50d0*/  MUFU.TANH R33, R33 ;  /* 0x0000002100217308 */ /* 0x000f220000002400 */
[----:B------:R-:W-:Y:S01]  /*50e0*/  ISETP.GT.AND P1, PT, R57, 0x10, PT ;  /* 0x000000103900780c */ /* 0x000fe20003f24270 */
[----:B------:R-:W-:Y:S01]  /*50f0*/  FMUL.FTZ R46, R64, UR35 ;  /* 0x00000023402e7c20 */ /* 0x000fe20008410000 */
[----:B0-----:R-:W-:Y:S01]  /*5100*/  FSEL R29, R29, -INF , P2 ;  /* 0xff8000001d1d7808 */ /* 0x001fe20001000000 */
[----:B------:R-:W-:Y:S01]  /*5110*/  FMUL.FTZ R64, R74, UR35 ;  /* 0x000000234a407c20 */ /* 0x000fe20008410000 */
[----:B------:R-:W-:Y:S01]  /*5120*/  FMNMX.FTZ R48, R142, R47, !PT ;  /* 0x0000002f8e307209 */ /* 0x000fe20007810000 */
[----:B------:R-:W-:Y:S01]  /*5130*/  FMUL.FTZ R74, R87, UR35 ;  /* 0x00000023574a7c20 */ /* 0x000fe20008410000 */
[----:B------:R-:W-:Y:S01]  /*5140*/  ISETP.GT.AND P2, PT, R57, 0x11, PT ;  /* 0x000000113900780c */ /* 0x000fe20003f44270 */
[----:B------:R-:W0:Y:S01]  /*5150*/  MUFU.TANH R34, R34 ;  /* 0x0000002200227308 */ /* 0x000e220000002400 */
[----:B-----5:R-:W-:Y:S01]  /*5160*/  FSEL R30, R30, -INF , P1 ;  /* 0xff8000001e1e7808 */ /* 0x020fe20000800000 */
[----:B------:R-:W-:Y:S01]  /*5170*/  ULEA UR6, UR44, UR40, 0x3 ;  /* 0x000000282c067291 */ /* 0x000fe2000f8e183f */
[----:B------:R-:W-:-:S02]  /*5180*/  FMNMX.FTZ R47, R29, R48, !PT ;  /* 0x000000301d2f7209 */ /* 0x000fc40007810000 */
[----:B------:R-:W-:Y:S01]  /*5190*/  ISETP.GT.AND P1, PT, R57, 0x18, PT ;  /* 0x000000183900780c */ /* 0x000fe20003f24270 */
[----:B------:R-:W-:Y:S01]  /*51a0*/  UIADD3 UR6, UR6, 0x2d840, URZ ;  /* 0x0002d84006067890 */ /* 0x000fe2000fffe03f */
[----:B---3--:R-:W-:Y:S01]  /*51b0*/  FSEL R31, R31, -INF , P2 ;  /* 0xff8000001f1f7808 */ /* 0x008fe20001000000 */
[----:B------:R-:W3:Y:S01]  /*51c0*/  MUFU.TANH R35, R35 ;  /* 0x0000002300237308 */ /* 0x000ee20000002400 */
[----:B------:R-:W-:Y:S01]  /*51d0*/  FMNMX.FTZ R48, R30, R47, !PT ;  /* 0x0000002f1e307209 */ /* 0x000fe20007810000 */
[----:B------:R-:W-:Y:S01]  /*51e0*/  FMUL.FTZ R47, R65, UR35 ;  /* 0x00000023412f7c20 */ /* 0x000fe20008410000 */
[----:B------:R-:W-:Y:S01]  /*51f0*/  ISETP.GT.AND P2, PT, R57, 0x19, PT ;  /* 0x000000193900780c */ /* 0x000fe20003f44270 */
[----:B------:R-:W-:Y:S01]  /*5200*/  UPRMT UR6, UR41, 0x654, UR6 ;  /* 0x0000065429067896 */ /* 0x000fe20008000006 */
[----:B-1----:R-:W-:Y:S02]  /*5210*/  FSEL R32, R32, -INF , P1 ;  /* 0xff80000020207808 */ /* 0x002fe40000800000 */
[----:B------:R-:W-:Y:S01]  /*5220*/  FMNMX.FTZ R49, R31, R48, !PT ;  /* 0x000000301f317209 */ /* 0x000fe20007810000 */
[----:B------:R-:W1:Y:S01]  /*5230*/  MUFU.TANH R36, R36 ;  /* 0x0000002400247308 */ /* 0x000e620000002400 */
[----:B------:R-:W-:Y:S01]  /*5240*/  ISETP.GT.AND P1, PT, R57, 0x20, PT ;  /* 0x000000203900780c */ /* 0x000fe20003f24270 */
[----:B------:R-:W-:Y:S01]  /*5250*/  FMUL.FTZ R48, R68, UR35 ;  /* 0x0000002344307c20 */ /* 0x000fe20008410000 */
[----:B----4-:R-:W-:Y:S01]  /*5260*/  FSEL R33, R33, -INF , P2 ;  /* 0xff80000021217808 */ /* 0x010fe20001000000 */
[----:B------:R-:W-:Y:S01]  /*5270*/  FMUL.FTZ R68, R82, UR35 ;  /* 0x0000002352447c20 */ /* 0x000fe20008410000 */
[----:B------:R-:W-:Y:S01]  /*5280*/  FMNMX.FTZ R50, R32, R49, !PT ;  /* 0x0000003120327209 */ /* 0x000fe20007810000 */
[----:B------:R-:W-:Y:S01]  /*5290*/  SYNCS.ARRIVE.TRANS64.RED.A1T0 RZ, [UR6], RZ ;  /* 0x000000ffffff79a7 */ /* 0x000fe20008100406 */
[----:B------:R-:W-:Y:S01]  /*52a0*/  ISETP.GT.AND P2, PT, R57, 0x21, PT ;  /* 0x000000213900780c */ /* 0x000fe20003f44270 */
[----:B------:R-:W4:Y:S01]  /*52b0*/  MUFU.TANH R37, R37 ;  /* 0x0000002500257308 */ /* 0x000f220000002400 */
[----:B0-----:R-:W-:-:S02]  /*52c0*/  FSEL R34, R34, -INF , P1 ;  /* 0xff80000022227808 */ /* 0x001fc40000800000 */
[----:B------:R-:W-:Y:S02]  /*52d0*/  FMNMX.FTZ R49, R33, R50, !PT ;  /* 0x0000003221317209 */ /* 0x000fe40007810000 */
[----:B------:R-:W-:Y:S02]  /*52e0*/  ISETP.GT.AND P1, PT, R57, 0x28, PT ;  /* 0x000000283900780c */ /* 0x000fe40003f24270 */
[----:B---3--:R-:W-:Y:S01]  /*52f0*/  FSEL R35, R35, -INF , P2 ;  /* 0xff80000023237808 */ /* 0x008fe20001000000 */
[----:B------:R-:W0:Y:S01]  /*5300*/  MUFU.TANH R38, R38 ;  /* 0x0000002600267308 */ /* 0x000e220000002400 */
[----:B------:R-:W-:Y:S01]  /*5310*/  FMNMX.FTZ R50, R34, R49, !PT ;  /* 0x0000003122327209 */ /* 0x000fe20007810000 */
[----:B------:R-:W-:Y:S01]  /*5320*/  FMUL.FTZ R49, R69, UR35 ;  /* 0x0000002345317c20 */ /* 0x000fe20008410000 */
[----:B------:R-:W-:Y:S02]  /*5330*/  ISETP.GT.AND P2, PT, R57, 0x29, PT ;  /* 0x000000293900780c */ /* 0x000fe40003f44270 */
[----:B-1----:R-:W-:-:S02]  /*5340*/  FSEL R36, R36, -INF , P1 ;  /* 0xff80000024247808 */ /* 0x002fc40000800000 */
[----:B------:R-:W-:Y:S01]  /*5350*/  FMNMX.FTZ R51, R35, R50, !PT ;  /* 0x0000003223337209 */ /* 0x000fe20007810000 */
[----:B------:R-:W1:Y:S01]  /*5360*/  MUFU.TANH R39, R39 ;  /* 0x0000002700277308 */ /* 0x000e620000002400 */
[----:B------:R-:W-:Y:S02]  /*5370*/  ISETP.GT.AND P1, PT, R57, 0x30, PT ;  /* 0x000000303900780c */ /* 0x000fe40003f24270 */
[----:B----4-:R-:W-:Y:S02]  /*5380*/  FSEL R37, R37, -INF , P2 ;  /* 0xff80000025257808 */ /* 0x010fe40001000000 */
[----:B------:R-:W-:Y:S01]  /*5390*/  FMNMX.FTZ R50, R36, R51, !PT ;  /* 0x0000003324327209 */ /* 0x000fe20007810000 */
[----:B------:R-:W-:Y:S01]  /*53a0*/  FMUL.FTZ R51, R72, UR35 ;  /* 0x0000002348337c20 */ /* 0x000fe20008410000 */
[----:B------:R-:W-:Y:S01]  /*53b0*/  ISETP.GT.AND P2, PT, R57, 0x31, PT ;  /* 0x000000313900780c */ /* 0x000fe20003f44270 */
[----:B------:R-:W3:Y:S01]  /*53c0*/  MUFU.TANH R40, R40 ;  /* 0x0000002800287308 */ /* 0x000ee20000002400 */
[----:B0-----:R-:W-:-:S02]  /*53d0*/  FSEL R38, R38, -INF , P1 ;  /* 0xff80000026267808 */ /* 0x001fc40000800000 */
[----:B------:R-:W-:Y:S01]  /*53e0*/  FMNMX.FTZ R53, R37, R50, !PT ;  /* 0x0000003225357209 */ /* 0x000fe20007810000 */
[----:B------:R-:W-:Y:S01]  /*53f0*/  FMUL.FTZ R50, R73, UR35 ;  /* 0x0000002349327c20 */ /* 0x000fe20008410000 */
[----:B------:R-:W-:Y:S02]  /*5400*/  ISETP.GT.AND P1, PT, R57, 0x38, PT ;  /* 0x000000383900780c */ /* 0x000fe40003f24270 */
[----:B------:R-:W-:Y:S01]  /*5410*/  FMNMX.FTZ R52, R38, R53, !PT ;  /* 0x0000003526347209 */ /* 0x000fe20007810000 */
[----:B------:R-:W0:Y:S01]  /*5420*/  MUFU.TANH R41, R41 ;  /* 0x0000002900297308 */ /* 0x000e220000002400 */
[----:B-1----:R-:W-:Y:S02]  /*5430*/  FSEL R39, R39, -INF , P2 ;  /* 0xff80000027277808 */ /* 0x002fe40001000000 */
[----:B------:R-:W-:Y:S02]  /*5440*/  ISETP.GT.AND P2, PT, R57, 0x39, PT ;  /* 0x000000393900780c */ /* 0x000fe40003f44270 */
[----:B------:R-:W-:Y:S01]  /*5450*/  FMNMX.FTZ R53, R39, R52, !PT ;  /* 0x0000003427357209 */ /* 0x000fe20007810000 */
[----:B------:R-:W-:Y:S01]  /*5460*/  FMUL.FTZ R52, R76, UR35 ;  /* 0x000000234c347c20 */ /* 0x000fe20008410000 */
[----:B--2---:R-:W-:Y:S01]  /*5470*/  IADD3 R76, R141, -UR34, R140 ;  /* 0x800000228d4c7c10 */ /* 0x004fe2000fffe08c */
[----:B------:R-:W1:Y:S01]  /*5480*/  MUFU.TANH R42, R42 ;  /* 0x0000002a002a7308 */ /* 0x000e620000002400 */
[----:B---3--:R-:W-:-:S02]  /*5490*/  FSEL R40, R40, -INF , P1 ;  /* 0xff80000028287808 */ /* 0x008fc40000800000 */
[----:B------:R-:W-:Y:S02]  /*54a0*/  ISETP.GT.AND P1, PT, R57, 0x40, PT ;  /* 0x000000403900780c */ /* 0x000fe40003f24270 */
[----:B------:R-:W-:Y:S02]  /*54b0*/  FMNMX.FTZ R54, R40, R53, !PT ;  /* 0x0000003528367209 */ /* 0x000fe40007810000 */
[----:B------:R-:W-:Y:S01]  /*54c0*/  ISETP.GT.AND P3, PT, R76, 0x1, PT ;  /* 0x000000014c00780c */ /* 0x000fe20003f64270 */
[----:B------:R-:W2:Y:S01]  /*54d0*/  MUFU.TANH R43, R43 ;  /* 0x0000002b002b7308 */ /* 0x000ea20000002400 */
[----:B0-----:R-:W-:Y:S02]  /*54e0*/  FSEL R41, R41, -INF , P2 ;  /* 0xff80000029297808 */ /* 0x001fe40001000000 */
[----:B------:R-:W-:Y:S02]  /*54f0*/  ISETP.GT.AND P2, PT, R57, 0x41, PT ;  /* 0x000000413900780c */ /* 0x000fe40003f44270 */
[----:B------:R-:W-:-:S03]  /*5500*/  FMNMX.FTZ R53, R41, R54, !PT ;  /* 0x0000003629357209 */ /* 0x000fc60007810000 */
[----:B------:R-:W0:Y:S01]  /*5510*/  MUFU.TANH R45, R45 ;  /* 0x0000002d002d7308 */ /* 0x000e220000002400 */
[----:B-1----:R-:W-:Y:S02]  /*5520*/  FSEL R42, R42, -INF , P1 ;  /* 0xff8000002a2a7808 */ /* 0x002fe40000800000 */
[----:B------:R-:W-:Y:S02]  /*5530*/  ISETP.GT.AND P1, PT, R57, 0x48, PT ;  /* 0x000000483900780c */ /* 0x000fe40003f24270 */
[----:B------:R-:W-:Y:S01]  /*5540*/  FMNMX.FTZ R54, R42, R53, !PT ;  /* 0x000000352a367209 */ /* 0x000fe20007810000 */
[----:B------:R-:W-:Y:S02]  /*5550*/  FMUL.FTZ R53, R77, UR35 ;  /* 0x000000234d357c20 */ /* 0x000fe40008410000 */
[----:B------:R-:W1:Y:S01]  /*5560*/  MUFU.TANH R44, R44 ;  /* 0x0000002c002c7308 */ /* 0x000e620000002400 */
[----:B--2---:R-:W-:Y:S02]  /*5570*/  FSEL R43, R43, -INF , P2 ;  /* 0xff8000002b2b7808 */ /* 0x004fe40001000000 */
[----:B------:R-:W-:-:S02]  /*5580*/  ISETP.GT.AND P2, PT, R57, 0x49, PT ;  /* 0x000000493900780c */ /* 0x000fc40003f44270 */
[----:B------:R-:W-:-:S03]  /*5590*/  FMNMX.FTZ R54, R43, R54, !PT ;  /* 0x000000362b367209 */ /* 0x000fc60007810000 */
[----:B------:R-:W2:Y:S01]  /*55a0*/  MUFU.TANH R46, R46 ;  /* 0x0000002e002e7308 */ /* 0x000ea20000002400 */
[----:B0-----:R-:W-:Y:S02]  /*55b0*/  FSEL R45, R45, -INF , P1 ;  /* 0xff8000002d2d7808 */ /* 0x001fe40000800000 */
[----:B------:R-:W-:Y:S02]  /*55c0*/  ISETP.GT.AND P1, PT, R57, 0x50, PT ;  /* 0x000000503900780c */ /* 0x000fe40003f24270 */
[----:B------:R-:W-:Y:S01]  /*55d0*/  FMNMX.FTZ R55, R45, R54, !PT ;  /* 0x000000362d377209 */ /* 0x000fe20007810000 */
[----:B------:R-:W-:Y:S02]  /*55e0*/  FMUL.FTZ R54, R80, UR35 ;  /* 0x0000002350367c20 */ /* 0x000fe40008410000 */
[----:B------:R-:W0:Y:S01]  /*55f0*/  MUFU.TANH R47, R47 ;  /* 0x0000002f002f7308 */ /* 0x000e220000002400 */
[----:B-1----:R-:W-:Y:S02]  /*5600*/  FSEL R44, R44, -INF , P2 ;  /* 0xff8000002c2c7808 */ /* 0x002fe40001000000 */
[----:B------:R-:W-:-:S02]  /*5610*/  ISETP.GT.AND P2, PT, R57, 0x51, PT ;  /* 0x000000513900780c */ /* 0x000fc40003f44270 */
        /* <DEDUP_REMOVED lines=28> */
[----:B------:R-:W-:Y:S01]  /*57e0*/  FMNMX.FTZ R58, R52, R55, !PT ;  /* 0x00000037343a7209 */ /* 0x000fe20007810000 */
[----:B------:R-:W-:Y:S02]  /*57f0*/  FMUL.FTZ R55, R62, UR35 ;  /* 0x000000233e377c20 */ /* 0x000fe40008410000 */
[----:B------:R-:W2:Y:S01]  /*5800*/  MUFU.TANH R56, R56 ;  /* 0x0000003800387308 */ /* 0x000ea20000002400 */
[----:B0-----:R-:W-:Y:S02]  /*5810*/  FSEL R53, R53, -INF , P2 ;  /* 0xff80000035357808 */ /* 0x001fe40001000000 */
[----:B------:R-:W-:-:S02]  /*5820*/  ISETP.GT.AND P2, PT, R57, 0x71, PT ;  /* 0x000000713900780c */ /* 0x000fc40003f44270 */
[----:B------:R-:W-:Y:S01]  /*5830*/  FMNMX.FTZ R59, R53, R58, !PT ;  /* 0x0000003a353b7209 */ /* 0x000fe20007810000 */
[----:B------:R-:W-:Y:S01]  /*5840*/  FMUL.FTZ R58, R63, UR35 ;  /* 0x000000233f3a7c20 */ /* 0x000fe20008410000 */
[----:B------:R-:W-:Y:S01]  /*5850*/  FMUL.FTZ R63, R71, UR35 ;  /* 0x00000023473f7c20 */ /* 0x000fe20008410000 */
        /* <DEDUP_REMOVED lines=12> */
[----:B------:R-:W-:Y:S01]  /*5920*/  FMNMX.FTZ R62, R59, R60, !PT ;  /* 0x0000003c3b3e7209 */ /* 0x000fe20007810000 */
[----:B------:R-:W-:Y:S02]  /*5930*/  FMUL.FTZ R60, R66, UR35 ;  /* 0x00000023423c7c20 */ /* 0x000fe40008410000 */
        /* <DEDUP_REMOVED lines=9> */
[----:B------:R-:W-:-:S05]  /*59d0*/  ISETP.GT.AND P2, PT, R76, 0x8, PT ;  /* 0x000000084c00780c */ /* 0x000fca0003f44270 */
[----:B------:R-:W-:Y:S01]  /*59e0*/  MUFU.TANH R8, R8 ;  /* 0x0000000800087308 */ /* 0x000fe20000002400 */
[----:B0-----:R-:W-:Y:S02]  /*59f0*/  FSEL R77, R6, -INF , P3 ;  /* 0xff800000064d7808 */ /* 0x001fe40001800000 */
[----:B------:R-:W-:-:S05]  /*5a00*/  ISETP.GT.AND P3, PT, R76, 0x9, PT ;  /* 0x000000094c00780c */ /* 0x000fca0003f64270 */
[----:B------:R-:W0:Y:S01]  /*5a10*/  MUFU.TANH R9, R9 ;  /* 0x0000000900097308 */ /* 0x000e220000002400 */
[----:B-1----:R-:W-:Y:S02]  /*5a20*/  FSEL R7, R7, -INF , P2 ;  /* 0xff80000007077808 */ /* 0x002fe40001000000 */
[----:B------:R-:W-:-:S05]  /*5a30*/  ISETP.GT.AND P2, PT, R76, 0x10, PT ;  /* 0x000000104c00780c */ /* 0x000fca0003f44270 */
[----:B------:R-:W-:Y:S01]  /*5a40*/  MUFU.TANH R10, R10 ;  /* 0x0000000a000a7308 */ /* 0x000fe20000002400 */
[----:B--2---:R-:W-:Y:S01]  /*5a50*/  FMNMX.FTZ R71, R66, R65, !PT ;  /* 0x0000004142477209 */ /* 0x004fe20007810000 */
[----:B------:R-:W-:Y:S01]  /*5a60*/  FMUL.FTZ R65, R75, UR35 ;  /* 0x000000234b417c20 */ /* 0x000fe20008410000 */
[----:B------:R-:W-:Y:S01]  /*5a70*/  FMUL.FTZ R66, R78, UR35 ;  /* 0x000000234e427c20 */ /* 0x000fe20008410000 */
[----:B------:R-:W-:Y:S02]  /*5a80*/  FMNMX.FTZ R78, R5, R4, !PT ;  /* 0x00000004054e7209 */ /* 0x000fe40007810000 */
[----:B------:R-:W1:Y:S02]  /*5a90*/  SHFL.BFLY PT, R72, R71, 0x1, 0x1f ;  /* 0x0c201f0047487f89 */ /* 0x000e6400000e0000 */
[----:B------:R-:W2:Y:S01]  /*5aa0*/  MUFU.TANH R11, R11 ;  /* 0x0000000b000b7308 */ /* 0x000ea20000002400 */
[----:B------:R-:W-:Y:S02]  /*5ab0*/  FMNMX.FTZ R78, R77, R78, !PT ;  /* 0x0000004e4d4e7209 */ /* 0x000fe40007810000 */
[----:B0-----:R-:W-:-:S02]  /*5ac0*/  FSEL R9, R9, -INF , P2 ;  /* 0xff80000009097808 */ /* 0x001fc40001000000 */
[----:B------:R-:W-:Y:S02]  /*5ad0*/  FMNMX.FTZ R78, R7, R78, !PT ;  /* 0x0000004e074e7209 */ /* 0x000fe40007810000 */
[----:B------:R-:W-:Y:S01]  /*5ae0*/  ISETP.GT.AND P2, PT, R76, 0x18, PT ;  /* 0x000000184c00780c */ /* 0x000fe20003f44270 */
[----:B------:R-:W-:Y:S08]  /*5af0*/  MUFU.TANH R12, R12 ;  /* 0x0000000c000c7308 */ /* 0x000ff00000002400 */
[----:B------:R-:W0:Y:S01]  /*5b00*/  MUFU.TANH R13, R13 ;  /* 0x0000000d000d7308 */ /* 0x000e220000002400 */
[----:B--2---:R-:W-:-:S02]  /*5b10*/  FSEL R11, R11, -INF , P2 ;  /* 0xff8000000b0b7808 */ /* 0x004fc40001000000 */
[----:B------:R-:W-:Y:S02]  /*5b20*/  ISETP.GT.AND P2, PT, R76, 0x20, PT ;  /* 0x000000204c00780c */ /* 0x000fe40003f44270 */
[----:B-1----:R-:W-:-:S03]  /*5b30*/  FMNMX.FTZ R69, R71, R72, !PT ;  /* 0x0000004847457209 */ /* 0x002fc60007810000 */
[----:B------:R-:W-:Y:S01]  /*5b40*/  MUFU.TANH R14, R14 ;  /* 0x0000000e000e7308 */ /* 0x000fe20000002400 */
[----:B------:R-:W-:Y:S01]  /*5b50*/  FMUL.FTZ R71, R86, UR35 ;  /* 0x0000002356477c20 */ /* 0x000fe20008410000 */
[C---:B------:R-:W-:Y:S01]  /*5b60*/  FSETP.NEU.FTZ.AND P1, PT, R69.reuse, -INF , PT ;  /* 0xff8000004500780b */ /* 0x040fe20003f3d000 */
[----:B------:R-:W-:-:S03]  /*5b70*/  FMUL.FTZ R75, R69, UR33 ;  /* 0x00000021454b7c20 */ /* 0x000fc60008410000 */
[----:B------:R-:W-:Y:S02]  /*5b80*/  FSEL R84, R69, RZ, P1 ;  /* 0x000000ff45547208 */ /* 0x000fe40000800000 */
[----:B------:R-:W1:Y:S01]  /*5b90*/  MUFU.TANH R15, R15 ;  /* 0x0000000f000f7308 */ /* 0x000e620000002400 */
[----:B------:R-:W-:Y:S02]  /*5ba0*/  FSEL R75, R75, RZ, P1 ;  /* 0x000000ff4b4b7208 */ /* 0x000fe40000800000 */
[----:B0-----:R-:W-:Y:S01]  /*5bb0*/  FSEL R13, R13, -INF , P2 ;  /* 0xff8000000d0d7808 */ /* 0x001fe20001000000 */
[----:B------:R-:W-:Y:S01]  /*5bc0*/  FADD.FTZ R84, -R84, R3 ;  /* 0x0000000354547221 */ /* 0x000fe20000010100 */
[----:B------:R-:W-:Y:S01]  /*5bd0*/  ISETP.GT.AND P2, PT, R76, 0x28, PT ;  /* 0x000000284c00780c */ /* 0x000fe20003f44270 */
[--C-:B------:R-:W-:Y:S01]  /*5be0*/  FFMA.FTZ R80, R29, UR33, -R75.reuse ;  /* 0x000000211d507c23 */ /* 0x100fe2000801084b */
[----:B------:R-:W-:Y:S01]  /*5bf0*/  FSEL R29, R8, -INF , P3 ;  /* 0xff800000081d7808 */ /* 0x000fe20001800000 */
[--C-:B------:R-:W-:Y:S01]  /*5c00*/  FFMA.FTZ R81, R30, UR33, -R75.reuse ;  /* 0x000000211e517c23 */ /* 0x100fe2000801084b */
[----:B------:R-:W-:Y:S01]  /*5c10*/  ISETP.GT.AND P3, PT, R76, 0x11, PT ;  /* 0x000000114c00780c */ /* 0x000fe20003f64270 */
[----:B------:R0:W-:Y:S01]  /*5c20*/  MUFU.EX2 R8, R80 ;  /* 0x0000005000087308 */ /* 0x0001e20000000800 */
[----:B------:R-:W-:Y:S01]  /*5c30*/  FMNMX.FTZ R78, R29, R78, !PT ;  /* 0x0000004e1d4e7209 */ /* 0x000fe20007810000 */
[--C-:B------:R-:W-:Y:S01]  /*5c40*/  FFMA.FTZ R72, R144, UR33, -R75.reuse ;  /* 0x0000002190487c23 */ /* 0x100fe2000801084b */
[----:B------:R-:W-:Y:S01]  /*5c50*/  FSEL R30, R10, -INF , P3 ;  /* 0xff8000000a1e7808 */ /* 0x000fe20001800000 */
[--C-:B------:R-:W-:Y:S01]  /*5c60*/  FFMA.FTZ R73, R143, UR33, -R75.reuse ;  /* 0x000000218f497c23 */ /* 0x100fe2000801084b */
[----:B------:R-:W-:Y:S01]  /*5c70*/  FMNMX.FTZ R79, R9, R78, !PT ;  /* 0x0000004e094f7209 */ /* 0x000fe20007810000 */
[--C-:B------:R-:W-:Y:S01]  /*5c80*/  FFMA.FTZ R142, R142, UR33, -R75.reuse ;  /* 0x000000218e8e7c23 */ /* 0x100fe2000801084b */
[----:B------:R-:W-:Y:S01]  /*5c90*/  ISETP.GT.AND P3, PT, R76, 0x19, PT ;  /* 0x000000194c00780c */ /* 0x000fe20003f64270 */
[----:B------:R-:W-:Y:S01]  /*5ca0*/  MUFU.TANH R20, R20 ;  /* 0x0000001400147308 */ /* 0x000fe20000002400 */
[----:B------:R-:W-:Y:S01]  /*5cb0*/  FMNMX.FTZ R78, R30, R79, !PT ;  /* 0x0000004f1e4e7209 */ /* 0x000fe20007810000 */
[--C-:B0-----:R-:W-:Y:S01]  /*5cc0*/  FFMA.FTZ R80, R31, UR33, -R75.reuse ;  /* 0x000000211f507c23 */ /* 0x101fe2000801084b */
[----:B------:R-:W-:Y:S01]  /*5cd0*/  FSEL R31, R12, -INF , P3 ;  /* 0xff8000000c1f7808 */ /* 0x000fe20001800000 */
[--C-:B------:R-:W-:Y:S01]  /*5ce0*/  FFMA.FTZ R37, R37, UR33, -R75.reuse ;  /* 0x0000002125257c23 */ /* 0x100fe2000801084b */
[----:B------:R-:W-:Y:S01]  /*5cf0*/  FMNMX.FTZ R78, R11, R78, !PT ;  /* 0x0000004e0b4e7209 */ /* 0x000fe20007810000 */
[--C-:B------:R-:W-:Y:S01]  /*5d00*/  FFMA.FTZ R38, R38, UR33, -R75.reuse ;  /* 0x0000002126267c23 */ /* 0x100fe2000801084b */
[----:B------:R-:W-:Y:S01]  /*5d10*/  ISETP.GT.AND P3, PT, R76, 0x21, PT ;  /* 0x000000214c00780c */ /* 0x000fe20003f64270 */
[----:B------:R-:W0:Y:S01]  /*5d20*/  MUFU.TANH R21, R21 ;  /* 0x0000001500157308 */ /* 0x000e220000002400 */
[----:B------:R-:W-:Y:S01]  /*5d30*/  FMNMX.FTZ R78, R31, R78, !PT ;  /* 0x0000004e1f4e7209 */ /* 0x000fe20007810000 */
[--C-:B------:R-:W-:Y:S01]  /*5d40*/  FFMA.FTZ R39, R39, UR33, -R75.reuse ;  /* 0x0000002127277c23 */ /* 0x100fe2000801084b */
[----:B-1----:R-:W-:Y:S01]  /*5d50*/  FSEL R15, R15, -INF , P2 ;  /* 0xff8000000f0f7808 */ /* 0x002fe20001000000 */
[--C-:B------:R-:W-:Y:S01]  /*5d60*/  FFMA.FTZ R40, R40, UR33, -R75.reuse ;  /* 0x0000002128287c23 */ /* 0x100fe2000801084b */
[----:B------:R-:W-:Y:S01]  /*5d70*/  FMNMX.FTZ R79, R13, R78, !PT ;  /* 0x0000004e0d4f7209 */ /* 0x000fe20007810000 */
[--C-:B------:R-:W-:Y:S01]  /*5d80*/  FFMA.FTZ R41, R41, UR33, -R75.reuse ;  /* 0x0000002129297c23 */ /* 0x100fe2000801084b */
[----:B------:R-:W-:Y:S01]  /*5d90*/  ISETP.GT.AND P2, PT, R76, 0x30, PT ;  /* 0x000000304c00780c */ /* 0x000fe20003f44270 */
        /* <DEDUP_REMOVED lines=8> */
[----:B------:R-:W-:Y:S01]  /*5e20*/  MUFU.TANH R24, R24 ;  /* 0x0000001800187308 */ /* 0x000fe20000002400 */
[--C-:B-1----:R-:W-:Y:S01]  /*5e30*/  FFMA.FTZ R81, R32, UR33, -R75.reuse ;  /* 0x0000002120517c23 */ /* 0x102fe2000801084b */
[----:B------:R-:W-:Y:S01]  /*5e40*/  FSEL R32, R14, -INF , P3 ;  /* 0xff8000000e207808 */ /* 0x000fe20001800000 */
[--C-:B------:R-:W-:Y:S01]  /*5e50*/  FFMA.FTZ R49, R49, UR33, -R75.reuse ;  /* 0x0000002131317c23 */ /* 0x100fe2000801084b */
[----:B------:R-:W-:Y:S01]  /*5e60*/  ISETP.GT.AND P3, PT, R76, 0x29, PT ;  /* 0x000000294c00780c */ /* 0x000fe20003f64270 */
[--C-:B------:R-:W-:Y:S01]  /*5e70*/  FFMA.FTZ R51, R51, UR33, -R75.reuse ;  /* 0x0000002133337c23 */ /* 0x100fe2000801084b */
[----:B------:R-:W-:Y:S01]  /*5e80*/  FMNMX.FTZ R78, R32, R79, !PT ;  /* 0x0000004f204e7209 */ /* 0x000fe20007810000 */
[--C-:B------:R-:W-:Y:S01]  /*5e90*/  FFMA.FTZ R50, R50, UR33, -R75.reuse ;  /* 0x0000002132327c23 */ /* 0x100fe2000801084b */
[----:B------:R-:W1:Y:S01]  /*5ea0*/  MUFU.TANH R25, R25 ;  /* 0x0000001900197308 */ /* 0x000e620000002400 */
[----:B0-----:R-:W-:Y:S01]  /*5eb0*/  FSEL R21, R21, -INF , P2 ;  /* 0xff80000015157808 */ /* 0x001fe20001000000 */
[--C-:B------:R-:W-:Y:S01]  /*5ec0*/  FFMA.FTZ R52, R52, UR33, -R75.reuse ;  /* 0x0000002134347c23 */ /* 0x100fe2000801084b */
[----:B------:R-:W-:Y:S01]  /*5ed0*/  FMNMX.FTZ R78, R15, R78, !PT ;  /* 0x0000004e0f4e7209 */ /* 0x000fe20007810000 */
[--C-:B------:R-:W-:Y:S01]  /*5ee0*/  FFMA.FTZ R53, R53, UR33, -R75.reuse ;  /* 0x0000002135357c23 */ /* 0x100fe2000801084b */
[----:B------:R-:W-:Y:S01]  /*5ef0*/  ISETP.GT.AND P2, PT, R76, 0x38, PT ;  /* 0x000000384c00780c */ /* 0x000fe20003f44270 */
[--C-:B------:R-:W-:Y:S01]  /*5f00*/  FFMA.FTZ R56, R56, UR33, -R75.reuse ;  /* 0x0000002138387c23 */ /* 0x100fe2000801084b */
[--C-:B------:R-:W-:Y:S01]  /*5f10*/  FFMA.FTZ R59, R59, UR33, -R75.reuse ;  /* 0x000000213b3b7c23 */ /* 0x100fe2000801084b */
[----:B------:R0:W-:Y:S01]  /*5f20*/  MUFU.EX2 R12, R80 ;  /* 0x00000050000c7308 */ /* 0x0001e20000000800 */
[----:B------:R-:W-:-:S07]  /*5f30*/  FFMA.FTZ R57, R57, UR33, -R75 ;  /* 0x0000002139397c23 */ /* 0x000fce000801084b */
[----:B------:R-:W-:Y:S01]  /*5f40*/  MUFU.TANH R26, R26 ;  /* 0x0000001a001a7308 */ /* 0x000fe20000002400 */
[----:B0-----:R-:W-:Y:S01]  /*5f50*/  FFMA.FTZ R80, R33, UR33, -R75 ;  /* 0x0000002121507c23 */ /* 0x001fe2000801084b */
[----:B------:R-:W-:Y:S02]  /*5f60*/  FSEL R33, R20, -INF , P3 ;  /* 0xff80000014217808 */ /* 0x000fe40001800000 */
[----:B------:R-:W-:Y:S02]  /*5f70*/  ISETP.GT.AND P3, PT, R76, 0x31, PT ;  /* 0x000000314c00780c */ /* 0x000fe40003f64270 */
[----:B------:R-:W-:Y:S02]  /*5f80*/  FMNMX.FTZ R78, R33, R78, !PT ;  /* 0x0000004e214e7209 */ /* 0x000fe40007810000 */
[----:B------:R-:W0:Y:S01]  /*5f90*/  MUFU.TANH R27, R27 ;  /* 0x0000001b001b7308 */ /* 0x000e220000002400 */
[----:B-1----:R-:W-:Y:S02]  /*5fa0*/  FSEL R25, R25, -INF , P2 ;  /* 0xff80000019197808 */ /* 0x002fe40001000000 */
[----:B------:R-:W-:-:S02]  /*5fb0*/  FMNMX.FTZ R79, R21, R78, !PT ;  /* 0x0000004e154f7209 */ /* 0x000fc40007810000 */
[----:B------:R-:W-:-:S03]  /*5fc0*/  ISETP.GT.AND P2, PT, R76, 0x40, PT ;  /* 0x000000404c00780c */ /* 0x000fc60003f44270 */
[----:B------:R1:W-:Y:S08]  /*5fd0*/  MUFU.EX2 R14, R81 ;  /* 0x00000051000e7308 */ /* 0x0003f00000000800 */
[----:B------:R-:W-:Y:S01]  /*5fe0*/  MUFU.TANH R28, R28 ;  /* 0x0000001c001c7308 */ /* 0x000fe20000002400 */
[----:B-1----:R-:W-:Y:S01]  /*5ff0*/  FFMA.FTZ R81, R34, UR33, -R75 ;  /* 0x0000002122517c23 */ /* 0x002fe2000801084b */
[----:B------:R-:W-:-:S02]  /*6000*/  FSEL R34, R24, -INF , P3 ;  /* 0xff80000018227808 */ /* 0x000fc40001800000 */
[----:B------:R-:W-:Y:S02]  /*6010*/  ISETP.GT.AND P3, PT, R76, 0x39, PT ;  /* 0x000000394c00780c */ /* 0x000fe40003f64270 */
[----:B------:R-:W-:Y:S02]  /*6020*/  FMNMX.FTZ R78, R34, R79, !PT ;  /* 0x0000004f224e7209 */ /* 0x000fe40007810000 */
[----:B------:R-:W1:Y:S01]  /*6030*/  MUFU.TANH R55, R55 ;  /* 0x0000003700377308 */ /* 0x000e620000002400 */
[----:B0-----:R-:W-:Y:S02]  /*6040*/  FSEL R27, R27, -INF , P2 ;  /* 0xff8000001b1b7808 */ /* 0x001fe40001000000 */
[----:B------:R-:W-:Y:S02]  /*6050*/  FMNMX.FTZ R78, R25, R78, !PT ;  /* 0x0000004e194e7209 */ /* 0x000fe40007810000 */
[----:B------:R-:W-:-:S03]  /*6060*/  ISETP.GT.AND P2, PT, R76, 0x48, PT ;  /* 0x000000484c00780c */ /* 0x000fc60003f44270 */
[----:B------:R0:W-:Y:S08]  /*6070*/  MUFU.EX2 R20, R80 ;  /* 0x0000005000147308 */ /* 0x0001f00000000800 */
[----:B------:R-:W2:Y:S01]  /*6080*/  MUFU.TANH R58, R58 ;  /* 0x0000003a003a7308 */ /* 0x000ea20000002400 */
[----:B0-----:R-:W-:Y:S01]  /*6090*/  FFMA.FTZ R80, R35, UR33, -R75 ;  /* 0x0000002123507c23 */ /* 0x001fe2000801084b */
[----:B------:R-:W-:-:S02]  /*60a0*/  FSEL R35, R26, -INF , P3 ;  /* 0xff8000001a237808 */ /* 0x000fc40001800000 */
[C---:B------:R-:W-:Y:S02]  /*60b0*/  ISETP.GT.AND P3, PT, R76.reuse, 0x41, PT ;  /* 0x000000414c00780c */ /* 0x040fe40003f64270 */
[----:B------:R-:W-:Y:S02]  /*60c0*/  FMNMX.FTZ R78, R35, R78, !PT ;  /* 0x0000004e234e7209 */ /* 0x000fe40007810000 */
[----:B------:R-:W0:Y:S01]  /*60d0*/  MUFU.TANH R60, R60 ;  /* 0x0000003c003c7308 */ /* 0x000e220000002400 */
[----:B-1----:R-:W-:Y:S02]  /*60e0*/  FSEL R55, R55, -INF , P2 ;  /* 0xff80000037377808 */ /* 0x002fe40001000000 */
[----:B------:R-:W-:Y:S02]  /*60f0*/  FMNMX.FTZ R79, R27, R78, !PT ;  /* 0x0000004e1b4f7209 */ /* 0x000fe40007810000 */
[----:B------:R-:W-:-:S03]  /*6100*/  ISETP.GT.AND P2, PT, R76, 0x50, PT ;  /* 0x000000504c00780c */ /* 0x000fc60003f44270 */
[----:B------:R1:W-:Y:S08]  /*6110*/  MUFU.EX2 R24, R81 ;  /* 0x0000005100187308 */ /* 0x0003f00000000800 */
[----:B------:R-:W3:Y:S01]  /*6120*/  MUFU.TANH R61, R61 ;  /* 0x0000003d003d7308 */ /* 0x000ee20000002400 */
[----:B-1----:R-:W-:Y:S01]  /*6130*/  FFMA.FTZ R81, R36, UR33, -R75 ;  /* 0x0000002124517c23 */ /* 0x002fe2000801084b */
[----:B------:R-:W-:-:S02]  /*6140*/  FSEL R36, R28, -INF , P3 ;  /* 0xff8000001c247808 */ /* 0x000fc40001800000 */
[----:B------:R-:W-:Y:S02]  /*6150*/  ISETP.GT.AND P3, PT, R76, 0x49, PT ;  /* 0x000000494c00780c */ /* 0x000fe40003f64270 */
[----:B------:R-:W-:Y:S02]  /*6160*/  FMNMX.FTZ R78, R36, R79, !PT ;  /* 0x0000004f244e7209 */ /* 0x000fe40007810000 */
[----:B------:R-:W1:Y:S01]  /*6170*/  MUFU.TANH R62, R62 ;  /* 0x0000003e003e7308 */ /* 0x000e620000002400 */
[----:B--2---:R-:W-:Y:S02]  /*6180*/  FSEL R58, R58, -INF , P3 ;  /* 0xff8000003a3a7808 */ /* 0x004fe40001800000 */
[----:B------:R-:W-:Y:S02]  /*6190*/  FMNMX.FTZ R79, R55, R78, !PT ;  /* 0x0000004e374f7209 */ /* 0x000fe40007810000 */
[----:B------:R-:W-:Y:S02]  /*61a0*/  ISETP.GT.AND P3, PT, R76, 0x51, PT ;  /* 0x000000514c00780c */ /* 0x000fe40003f64270 */
[----:B0-----:R-:W-:Y:S01]  /*61b0*/  FSEL R60, R60, -INF , P2 ;  /* 0xff8000003c3c7808 */ /* 0x001fe20001000000 */
[----:B------:R-:W0:Y:S01]  /*61c0*/  MUFU.TANH R63, R63 ;  /* 0x0000003f003f7308 */ /* 0x000e220000002400 */
[----:B------:R-:W-:-:S02]  /*61d0*/  FMNMX.FTZ R79, R58, R79, !PT ;  /* 0x0000004f3a4f7209 */ /* 0x000fc40007810000 */
[----:B------:R-:W-:Y:S02]  /*61e0*/  ISETP.GT.AND P2, PT, R76, 0x58, PT ;  /* 0x000000584c00780c */ /* 0x000fe40003f44270 */
[----:B---3--:R-:W-:Y:S02]  /*61f0*/  FSEL R61, R61, -INF , P3 ;  /* 0xff8000003d3d7808 */ /* 0x008fe40001800000 */
[----:B------:R-:W-:Y:S01]  /*6200*/  FMNMX.FTZ R78, R60, R79, !PT ;  /* 0x0000004f3c4e7209 */ /* 0x000fe20007810000 */
[----:B------:R-:W2:Y:S01]  /*6210*/  MUFU.TANH R64, R64 ;  /* 0x0000004000407308 */ /* 0x000ea20000002400 */
[----:B------:R-:W-:Y:S02]  /*6220*/  ISETP.GT.AND P3, PT, R76, 0x59, PT ;  /* 0x000000594c00780c */ /* 0x000fe40003f64270 */
[----:B-1----:R-:W-:Y:S02]  /*6230*/  FSEL R62, R62, -INF , P2 ;  /* 0xff8000003e3e7808 */ /* 0x002fe40001000000 */
[----:B------:R-:W-:-:S02]  /*6240*/  FMNMX.FTZ R79, R61, R78, !PT ;  /* 0x0000004e3d4f7209 */ /* 0x000fc40007810000 */
[----:B------:R-:W-:Y:S01]  /*6250*/  ISETP.GT.AND P2, PT, R76, 0x60, PT ;  /* 0x000000604c00780c */ /* 0x000fe20003f44270 */
[----:B------:R-:W1:Y:S01]  /*6260*/  MUFU.TANH R65, R65 ;  /* 0x0000004100417308 */ /* 0x000e620000002400 */
[----:B0-----:R-:W-:Y:S02]  /*6270*/  FSEL R63, R63, -INF , P3 ;  /* 0xff8000003f3f7808 */ /* 0x001fe40001800000 */
[----:B------:R-:W-:Y:S02]  /*6280*/  FMNMX.FTZ R78, R62, R79, !PT ;  /* 0x0000004f3e4e7209 */ /* 0x000fe40007810000 */
[----:B------:R-:W-:Y:S02]  /*6290*/  ISETP.GT.AND P3, PT, R76, 0x61, PT ;  /* 0x000000614c00780c */ /* 0x000fe40003f64270 */
[----:B------:R-:W-:Y:S01]  /*62a0*/  FMNMX.FTZ R79, R63, R78, !PT ;  /* 0x0000004e3f4f7209 */ /* 0x000fe20007810000 */
[----:B------:R-:W0:Y:S01]  /*62b0*/  MUFU.TANH R66, R66 ;  /* 0x0000004200427308 */ /* 0x000e220000002400 */
[----:B--2---:R-:W-:-:S02]  /*62c0*/  FSEL R64, R64, -INF , P2 ;  /* 0xff80000040407808 */ /* 0x004fc40001000000 */
[----:B------:R-:W-:-:S05]  /*62d0*/  ISETP.GT.AND P2, PT, R76, 0x68, PT ;  /* 0x000000684c00780c */ /* 0x000fca0003f44270 */
[----:B------:R-:W2:Y:S01]  /*62e0*/  MUFU.TANH R67, R67 ;  /* 0x0000004300437308 */ /* 0x000ea20000002400 */
[----:B-1----:R-:W-:Y:S02]  /*62f0*/  FSEL R65, R65, -INF , P3 ;  /* 0xff80000041417808 */ /* 0x002fe40001800000 */
[----:B------:R-:W-:-:S05]  /*6300*/  ISETP.GT.AND P3, PT, R76, 0x69, PT ;  /* 0x000000694c00780c */ /* 0x000fca0003f64270 */
[----:B------:R-:W1:Y:S01]  /*6310*/  MUFU.TANH R68, R68 ;  /* 0x0000004400447308 */ /* 0x000e620000002400 */
[----:B0-----:R-:W-:Y:S02]  /*6320*/  FSEL R78, R66, -INF , P2 ;  /* 0xff800000424e7808 */ /* 0x001fe40001000000 */
[----:B------:R-:W-:-:S05]  /*6330*/  ISETP.GT.AND P2, PT, R76, 0x70, PT ;  /* 0x000000704c00780c */ /* 0x000fca0003f44270 */
[----:B------:R-:W0:Y:S01]  /*6340*/  MUFU.TANH R70, R70 ;  /* 0x0000004600467308 */ /* 0x000e220000002400 */
[----:B--2---:R-:W-:Y:S02]  /*6350*/  FSEL R67, R67, -INF , P3 ;  /* 0xff80000043437808 */ /* 0x004fe40001800000 */
[----:B------:R-:W-:-:S05]  /*6360*/  ISETP.GT.AND P3, PT, R76, 0x71, PT ;  /* 0x000000714c00780c */ /* 0x000fca0003f64270 */
[----:B------:R2:W-:Y:S01]  /*6370*/  MUFU.EX2 R26, R80 ;  /* 0x00000050001a7308 */ /* 0x0005e20000000800 */
[----:B-1----:R-:W-:Y:S02]  /*6380*/  FSEL R68, R68, -INF , P2 ;  /* 0xff80000044447808 */ /* 0x002fe40001000000 */
[----:B------:R-:W-:-:S05]  /*6390*/  ISETP.GT.AND P2, PT, R76, 0x78, PT ;  /* 0x000000784c00780c */ /* 0x000fca0003f44270 */
[----:B------:R-:W1:Y:S01]  /*63a0*/  MUFU.TANH R71, R71 ;  /* 0x0000004700477308 */ /* 0x000e620000002400 */
[----:B--2---:R-:W-:Y:S02]  /*63b0*/  FMNMX.FTZ R80, R64, R79, !PT ;  /* 0x0000004f40507209 */ /* 0x004fe40007810000 */
[----:B0-----:R-:W-:Y:S02]  /*63c0*/  FSEL R70, R70, -INF , P3 ;  /* 0xff80000046467808 */ /* 0x001fe40001800000 */
[----:B------:R-:W-:Y:S02]  /*63d0*/  FMNMX.FTZ R79, R65, R80, !PT ;  /* 0x00000050414f7209 */ /* 0x000fe40007810000 */
[----:B------:R-:W-:Y:S01]  /*63e0*/  ISETP.GT.AND P3, PT, R76, 0x79, PT ;  /* 0x000000794c00780c */ /* 0x000fe20003f64270 */
[----:B------:R-:W0:Y:S01]  /*63f0*/  MUFU.TANH R74, R74 ;  /* 0x0000004a004a7308 */ /* 0x000e220000002400 */
[----:B------:R-:W-:-:S04]  /*6400*/  FMNMX.FTZ R66, R78, R79, !PT ;  /* 0x0000004f4e427209 */ /* 0x000fc80007810000 */
[----:B------:R-:W-:-:S03]  /*6410*/  FMNMX.FTZ R79, R67, R66, !PT ;  /* 0x00000042434f7209 */ /* 0x000fc60007810000 */
[----:B------:R-:W-:Y:S01]  /*6420*/  MUFU.EX2 R72, R72 ;  /* 0x0000004800487308 */ /* 0x000fe20000000800 */
[----:B------:R-:W-:Y:S02]  /*6430*/  FMNMX.FTZ R79, R68, R79, !PT ;  /* 0x0000004f444f7209 */ /* 0x000fe40007810000 */
[----:B-1----:R-:W-:Y:S02]  /*6440*/  FSEL R71, R71, -INF , P2 ;  /* 0xff80000047477808 */ /* 0x002fe40001000000 */
[----:B------:R-:W-:-:S03]  /*6450*/  FMNMX.FTZ R66, R70, R79, !PT ;  /* 0x0000004f46427209 */ /* 0x000fc60007810000 */
[----:B------:R-:W-:Y:S01]  /*6460*/  MUFU.EX2 R73, R73 ;  /* 0x0000004900497308 */ /* 0x000fe20000000800 */
[----:B0-----:R-:W-:Y:S02]  /*6470*/  FSEL R74, R74, -INF , P3 ;  /* 0xff8000004a4a7808 */ /* 0x001fe40001800000 */
[----:B------:R-:W-:-:S04]  /*6480*/  FMNMX.FTZ R79, R71, R66, !PT ;  /* 0x00000042474f7209 */ /* 0x000fc80007810000 */
[----:B------:R-:W-:Y:S01]  /*6490*/  FMNMX.FTZ R79, R74, R79, !PT ;  /* 0x0000004f4a4f7209 */ /* 0x000fe20007810000 */
[----:B------:R0:W-:Y:S04]  /*64a0*/  MUFU.EX2 R28, R81 ;  /* 0x00000051001c7308 */ /* 0x0001e80000000800 */
[----:B------:R-:W1:Y:S04]  /*64b0*/  SHFL.BFLY PT, R66, R79, 0x2, 0x1f ;  /* 0x0c401f004f427f89 */ /* 0x000e6800000e0000 */
[----:B------:R-:W-:Y:S08]  /*64c0*/  MUFU.EX2 R6, R142 ;  /* 0x0000008e00067308 */ /* 0x000ff00000000800 */
[----:B------:R-:W-:Y:S08]  /*64d0*/  MUFU.EX2 R37, R37 ;  /* 0x0000002500257308 */ /* 0x000ff00000000800 */
[----:B------:R-:W-:Y:S01]  /*64e0*/  MUFU.EX2 R38, R38 ;  /* 0x0000002600267308 */ /* 0x000fe20000000800 */
[----:B-1----:R-:W-:Y:S01]  /*64f0*/  FMNMX.FTZ R76, R79, R66, !PT ;  /* 0x000000424f4c7209 */ /* 0x002fe20007810000 */
[----:B------:R-:W-:-:S06]  /*6500*/  FFMA.FTZ R66, R54, UR33, -R75 ;  /* 0x0000002136427c23 */ /* 0x000fcc000801084b */
[----:B------:R-:W-:Y:S01]  /*6510*/  MUFU.EX2 R39, R39 ;  /* 0x0000002700277308 */ /* 0x000fe20000000800 */
[----:B------:R-:W1:Y:S07]  /*6520*/  SHFL.BFLY PT, R79, R76, 0x1, 0x1f ;  /* 0x0c201f004c4f7f89 */ /* 0x000e6e00000e0000 */
[----:B------:R-:W-:Y:S08]  /*6530*/  MUFU.EX2 R40, R40 ;  /* 0x0000002800287308 */ /* 0x000ff00000000800 */
[----:B------:R-:W-:Y:S08]  /*6540*/  MUFU.EX2 R41, R41 ;  /* 0x0000002900297308 */ /* 0x000ff00000000800 */
[----:B------:R-:W-:Y:S01]  /*6550*/  MUFU.EX2 R42, R42 ;  /* 0x0000002a002a7308 */ /* 0x000fe20000000800 */
[----:B-1----:R-:W-:-:S04]  /*6560*/  FMNMX.FTZ R54, R76, R79, !PT ;  /* 0x0000004f4c367209 */ /* 0x002fc80007810000 */
[C---:B------:R-:W-:Y:S01]  /*6570*/  FSETP.NEU.FTZ.AND P2, PT, R54.reuse, -INF , PT ;  /* 0xff8000003600780b */ /* 0x040fe20003f5d000 */
[C---:B------:R-:W-:Y:S02]  /*6580*/  FMUL.FTZ R76, R54.reuse, UR33 ;  /* 0x00000021364c7c20 */ /* 0x040fe40008410000 */
[----:B------:R-:W-:Y:S01]  /*6590*/  MUFU.EX2 R43, R43 ;  /* 0x0000002b002b7308 */ /* 0x000fe20000000800 */
[----:B------:R-:W-:Y:S02]  /*65a0*/  FSEL R3, R54, RZ, P2 ;  /* 0x000000ff36037208 */ /* 0x000fe40001000000 */
[----:B------:R-:W-:-:S03]  /*65b0*/  FSEL R76, R76, RZ, P2 ;  /* 0x000000ff4c4c7208 */ /* 0x000fc60001000000 */
[----:B------:R-:W-:Y:S02]  /*65c0*/  FADD.FTZ R3, -R3, R4 ;  /* 0x0000000403037221 */ /* 0x000fe40000010100 */
[--C-:B------:R-:W-:Y:S01]  /*65d0*/  FFMA.FTZ R75, R9, UR33, -R76.reuse ;  /* 0x00000021094b7c23 */ /* 0x100fe2000801084c */
[--C-:B------:R-:W-:Y:S01]  /*65e0*/  FFMA.FTZ R9, R21, UR33, -R76.reuse ;  /* 0x0000002115097c23 */ /* 0x100fe2000801084c */
[----:B------:R-:W-:Y:S01]  /*65f0*/  FMUL.FTZ R21, R84, UR33 ;  /* 0x0000002154157c20 */ /* 0x000fe20008410000 */
[--C-:B------:R-:W-:Y:S01]  /*6600*/  FFMA.FTZ R5, R5, UR33, -R76.reuse ;  /* 0x0000002105057c23 */ /* 0x100fe2000801084c */
[----:B------:R-:W-:Y:S01]  /*6610*/  FMUL.FTZ R3, R3, UR33 ;  /* 0x0000002103037c20 */ /* 0x000fe20008410000 */
[--C-:B------:R-:W-:Y:S01]  /*6620*/  FFMA.FTZ R82, R77, UR33, -R76.reuse ;  /* 0x000000214d527c23 */ /* 0x100fe2000801084c */
[--C-:B------:R-:W-:Y:S01]  /*6630*/  FFMA.FTZ R7, R7, UR33, -R76.reuse ;  /* 0x0000002107077c23 */ /* 0x100fe2000801084c */
[--C-:B0-----:R-:W-:Y:S01]  /*6640*/  FFMA.FTZ R81, R29, UR33, -R76.reuse ;  /* 0x000000211d517c23 */ /* 0x101fe2000801084c */
        /* <DEDUP_REMOVED lines=28> */
[--C-:B------:R-:W-:Y:S01]  /*6810*/  FFMA.FTZ R62, R67, UR33, -R76.reuse ;  /* 0x00000021433e7c23 */ /* 0x100fe2000801084c */
[----:B------:R-:W-:Y:S01]  /*6820*/  FADD.FTZ R15, R8, R15 ;  /* 0x0000000f080f7221 */ /* 0x000fe20000010000 */
[--C-:B------:R-:W-:Y:S01]  /*6830*/  FFMA.FTZ R61, R68, UR33, -R76.reuse ;  /* 0x00000021443d7c23 */ /* 0x100fe2000801084c */
[--C-:B------:R-:W-:Y:S01]  /*6840*/  FFMA.FTZ R64, R70, UR33, -R76.reuse ;  /* 0x0000002146407c23 */ /* 0x100fe2000801084c */
[----:B------:R-:W2:Y:S01]  /*6850*/  MUFU.EX2 R7, R7 ;  /* 0x0000000700077308 */ /* 0x000ea20000000800 */
[----:B-1----:R-:W-:Y:S01]  /*6860*/  FFMA.FTZ R13, R3, R0, R5 ;  /* 0x00000000030d7223 */ /* 0x002fe20000010005 */
[----:B------:R-:W-:Y:S01]  /*6870*/  FADD.FTZ R15, R10, R15 ;  /* 0x0000000f0a0f7221 */ /* 0x000fe20000010000 */
[--C-:B------:R-:W-:Y:S01]  /*6880*/  FFMA.FTZ R65, R71, UR33, -R76.reuse ;  /* 0x0000002147417c23 */ /* 0x100fe2000801084c */
[----:B------:R-:W-:-:S02]  /*6890*/  FFMA.FTZ R67, R74, UR33, -R76 ;  /* 0x000000214a437c23 */ /* 0x000fc4000801084c */
        /* <DEDUP_REMOVED lines=10> */
[----:B-1----:R-:W-:Y:S01]  /*6940*/  FADD.FTZ R0, R81, R0 ;  /* 0x0000000051007221 */ /* 0x002fe20000010000 */
[----:B------:R-:W-:-:S06]  /*6950*/  FADD.FTZ R2, R28, R15 ;  /* 0x0000000f1c027221 */ /* 0x000fcc0000010000 */
        /* <DEDUP_REMOVED lines=26> */
[----:B--2---:R-:W-:-:S07]  /*6b00*/  FADD.FTZ R0, R31, R0 ;  /* 0x000000001f007221 */ /* 0x004fce0000010000 */
[----:B------:R-:W2:Y:S01]  /*6b10*/  MUFU.EX2 R86, R86 ;  /* 0x0000005600567308 */ /* 0x000ea20000000800 */
[----:B-1----:R-:W-:Y:S01]  /*6b20*/  FADD.FTZ R15, R87, R0 ;  /* 0x00000000570f7221 */ /* 0x002fe20000010000 */
[----:B------:R-:W-:-:S04]  /*6b30*/  FADD.FTZ R0, R42, R13 ;  /* 0x0000000d2a007221 */ /* 0x000fc80000010000 */
[----:B------:R-:W-:Y:S02]  /*6b40*/  FADD.FTZ R0, R43, R0 ;  /* 0x000000002b007221 */ /* 0x000fe40000010000 */
        /* <DEDUP_REMOVED lines=60> */
.L_x_11879:
[----:B------:R-:W-:Y:S01]  /*6f10*/  ULEA UR6, UR53, UR40, 0x3 ;  /* 0x0000002835067291 */ /* 0x000fe2000f8e183f */
[----:B------:R-:W-:Y:S01]  /*6f20*/  F2FP.BF16.F32.PACK_AB R4, R73, R72 ;  /* 0x000000484904723e */ /* 0x000fe200000010ff */
[----:B------:R-:W-:Y:S01]  /*6f30*/  UISETP.GT.AND UP0, UPT, UR54, UR52, UPT ;  /* 0x000000343600728c */ /* 0x000fe2000bf04270 */
[----:B------:R-:W-:Y:S01]  /*6f40*/  F2FP.BF16.F32.PACK_AB R5, R82, R5 ;  /* 0x000000055205723e */ /* 0x000fe200000010ff */
[----:B------:R-:W-:Y:S01]  /*6f50*/  UIADD3 UR6, UR6, 0x2d860, URZ ;  /* 0x0002d86006067890 */ /* 0x000fe2000fffe03f */
[----:B------:R-:W-:Y:S01]  /*6f60*/  F2FP.BF16.F32.PACK_AB R6, R8, R6 ;  /* 0x000000060806723e */ /* 0x000fe200000010ff */
[----:B------:R-:W-:Y:S01]  /*6f70*/  UMOV UR28, UR45 ;  /* 0x0000002d001c7c82 */ /* 0x000fe20008000000 */
[----:B------:R-:W-:Y:S01]  /*6f80*/  F2FP.BF16.F32.PACK_AB R7, R81, R7 ;  /* 0x000000075107723e */ /* 0x000fe200000010ff */
        /* <DEDUP_REMOVED lines=20> */
[----:B------:R-:W-:Y:S01]  /*70d0*/  STSM.16.M88.4 [R18], R24 ;  /* 0x0000001812007844 */ /* 0x000fe20000000200 */
[----:B------:R-:W-:Y:S01]  /*70e0*/  F2FP.BF16.F32.PACK_AB R10, R41, R40 ;  /* 0x00000028290a723e */ /* 0x000fe200000010ff */
[----:B------:R-:W-:Y:S01]  /*70f0*/  UMOV UR54, UR6 ;  /* 0x0000000600367c82 */ /* 0x000fe20008000000 */
        /* <DEDUP_REMOVED lines=11> */
[-C--:B------:R-:W-:Y:S01]  /*71b0*/  FMUL.FTZ R106, R106, R3.reuse ;  /* 0x000000036a6a7220 */ /* 0x080fe20000410000 */
[----:B------:R-:W-:Y:S01]  /*71c0*/  F2FP.BF16.F32.PACK_AB R5, R84, R36 ;  /* 0x000000245405723e */ /* 0x000fe200000010ff */
[----:B------:R-:W-:Y:S01]  /*71d0*/  STSM.16.M88.4 [R16+0x27800], R28 ;  /* 0x0278001c10007844 */ /* 0x000fe20000000200 */
[----:B------:R-:W-:Y:S01]  /*71e0*/  F2FP.BF16.F32.PACK_AB R6, R49, R48 ;  /* 0x000000303106723e */ /* 0x000fe200000010ff */
[----:B------:R-:W-:Y:S01]  /*71f0*/  FMUL.FTZ R107, R107, R3 ;  /* 0x000000036b6b7220 */ /* 0x000fe20000410000 */
[----:B------:R-:W-:Y:S01]  /*7200*/  F2FP.BF16.F32.PACK_AB R7, R83, R55 ;  /* 0x000000375307723e */ /* 0x000fe200000010ff */
[----:B------:R-:W-:Y:S01]  /*7210*/  FMUL.FTZ R110, R110, R3 ;  /* 0x000000036e6e7220 */ /* 0x000fe20000410000 */
[----:B-1----:R-:W-:Y:S01]  /*7220*/  F2FP.BF16.F32.PACK_AB R12, R50, R51 ;  /* 0x00000033320c723e */ /* 0x002fe200000010ff */
[-C--:B------:R-:W-:Y:S01]  /*7230*/  FMUL.FTZ R111, R111, R3.reuse ;  /* 0x000000036f6f7220 */ /* 0x080fe20000410000 */
        /* <DEDUP_REMOVED lines=14> */
[----:B------:R-:W-:Y:S01]  /*7320*/  PLOP3.LUT P1, PT, PT, PT, UP0, 0x80, 0x0 ;  /* 0x000000000000781c */ /* 0x000fe20003f2f008 */
[-C--:B------:R-:W-:Y:S01]  /*7330*/  FMUL.FTZ R123, R123, R3.reuse ;  /* 0x000000037b7b7220 */ /* 0x080fe20000410000 */
        /* <DEDUP_REMOVED lines=37> */
[----:B0-----:R-:W-:-:S02]  /*7590*/  IMAD.MOV.U32 R4, RZ, RZ, R54 ;  /* 0x000000ffff047224 */ /* 0x001fc400078e0036 */
[----:B------:R-:W-:Y:S01]  /*75a0*/  IMAD.MOV.U32 R3, RZ, RZ, R69 ;  /* 0x000000ffff037224 */ /* 0x000fe200078e0045 */
[----:B--2---:R-:W-:Y:S01]  /*75b0*/  NOP ;  /* 0x0000000000007918 */ /* 0x004fe20000000000 */
[----:B-1----:R-:W-:Y:S05]  /*75c0*/  @P1 BRA `(.L_x_11880) ;  /* 0xffffffcc00701947 */ /* 0x002fea000383ffff */
[----:B------:R-:W-:-:S05]  /*75d0*/  UMOV UR54, UR6 ;  /* 0x0000000600367c82 */ /* 0x000fca0008000000 */
.L_x_11869:
[----:B------:R-:W-:-:S13]  /*75e0*/  ISETP.LE.AND P1, PT, RZ, UR54, PT ;  /* 0x00000036ff007c0c */ /* 0x000fda000bf23270 */
[----:B------:R-:W-:Y:S05]  /*75f0*/  @!P1 BRA `(.L_x_11881) ;  /* 0x0000002800449947 */ /* 0x000fea0003800000 */
[----:B-1----:R-:W-:Y:S01]  /*7600*/  IMAD.MOV.U32 R4, RZ, RZ, R54 ;  /* 0x000000ffff047224 */ /* 0x002fe200078e0036 */
[----:B------:R-:W-:Y:S01]  /*7610*/  UMOV UR28, UR45 ;  /* 0x0000002d001c7c82 */ /* 0x000fe20008000000 */
[----:B------:R-:W-:Y:S01]  /*7620*/  IMAD.MOV.U32 R3, RZ, RZ, R69 ;  /* 0x000000ffff037224 */ /* 0x000fe200078e0045 */
[----:B------:R-:W-:Y:S01]  /*7630*/  UMOV UR35, UR44 ;  /* 0x0000002c00237c82 */ /* 0x000fe20008000000 */
[----:B------:R-:W-:Y:S01]  /*7640*/  ULDC UR34, c[0x0][0x9d8] ;  /* 0x0002760000227ab9 */ /* 0x000fe20000000800 */
[----:B------:R-:W-:-:S05]  /*7650*/  ULDC UR33, c[0x0][0x988] ;  /* 0x0002620000217ab9 */ /* 0x000fca0000000800 */
.L_x_11892:
[----:B------:R-:W-:Y:S01]  /*7660*/  ISETP.NE.AND P2, PT, RZ, UR37, PT ;  /* 0x00000025ff007c0c */ /* 0x000fe2000bf45270 */
[----:B------:R-:W-:-:S04]  /*7670*/  UISETP.NE.AND UP0, UPT, UR35, 0x1, UPT ;  /* 0x000000012300788c */ /* 0x000fc8000bf05270 */
[----:B------:R-:W-:-:S04]  /*7680*/  USEL UR45, URZ, 0x1, UP0 ;  /* 0x000000013f2d7887 */ /* 0x000fc80008000000 */
[----:B------:R-:W-:-:S04]  /*7690*/  ULOP3.LUT UR45, UR28, UR45, URZ, 0x3c, !UPT ;  /* 0x0000002d1c2d7292 */ /* 0x000fc8000f8e3c3f */
[----:B------:R-:W-:Y:S08]  /*76a0*/  @P2 BRA `(.L_x_11882) ;  /* 0x0000000000382947 */ /* 0x000ff00003800000 */
[----:B------:R-:W-:Y:S05]  /*76b0*/  @!P0 BRA `(.L_x_11883) ;  /* 0x0000000000048947 */ /* 0x000fea0003800000 */
[----:B------:R-:W-:Y:S01]  /*76c0*/  BPT.TRAP 0x1 ;  /* 0x000000040000795c */ /* 0x000fe20000300000 */
.L_x_11883:
        /* <DEDUP_REMOVED lines=9> */
.L_x_11884:
[----:B-1----:R-:W-:Y:S05]  /*7760*/  @P1 BRA `(.L_x_11882) ;  /* 0x0000000000081947 */ /* 0x002fea0003800000 */
[----:B------:R-:W1:Y:S02]  /*7770*/  SYNCS.PHASECHK.TRANS64.TRYWAIT P1, [UR6+0x2d830], R5 ;  /* 0x02d83005ff0075a7 */ /* 0x000e640008020146 */
[----:B-1----:R-:W-:Y:S05]  /*7780*/  @!P1 BRA `(.L_x_11885) ;  /* 0x0000008c003c9947 */ /* 0x002fea0003800000 */
.L_x_11882:
        /* <DEDUP_REMOVED lines=40> */
.L_x_11887:
[----:B------:R-:W-:Y:S01]  /*7a10*/  ULEA UR6, UR35, UR40, 0x3 ;  /* 0x0000002823067291 */ /* 0x000fe2000f8e183f */
[----:B------:R-:W-:-:S05]  /*7a20*/  IMAD.U32 R5, RZ, RZ, UR28 ;  /* 0x0000001cff057e24 */ /* 0x000fca000f8e00ff */
[----:B------:R-:W-:-:S04]  /*7a30*/  SHF.L.U32 R5, R5, 0x1f, RZ ;  /* 0x0000001f05057819 */ /* 0x000fc800000006ff */
[----:B------:R0:W1:Y:S01]  /*7a40*/  SYNCS.PHASECHK.TRANS64.TRYWAIT P1, [UR6+0x2d850], R5 ;  /* 0x02d85005ff0075a7 */ /* 0x0000620008020146 */
[----:B------:R-:W-:Y:S05]  /*7a50*/  @!P0 BRA `(.L_x_11888) ;  /* 0x0000000000048947 */ /* 0x000fea0003800000 */
[----:B------:R-:W-:Y:S01]  /*7a60*/  BPT.TRAP 0x1 ;  /* 0x000000040000795c */ /* 0x000fe20000300000 */
.L_x_11888:
[----:B-1----:R-:W-:Y:S05]  /*7a70*/  @P1 BRA `(.L_x_11886) ;  /* 0x0000000000081947 */ /* 0x002fea0003800000 */
[----:B------:R-:W1:Y:S02]  /*7a80*/  SYNCS.PHASECHK.TRANS64.TRYWAIT P1, [UR6+0x2d850], R5 ;  /* 0x02d85005ff0075a7 */ /* 0x000e640008020146 */
[----:B-1----:R-:W-:Y:S05]  /*7a90*/  @!P1 BRA `(.L_x_11889) ;  /* 0x0000008800909947 */ /* 0x002fea0003800000 */
.L_x_11886:
        /* <DEDUP_REMOVED lines=70> */
.L_x_11890:
        /* <DEDUP_REMOVED lines=67> */
[----:B------:R-:W-:-:S03]  /*8330*/  ULEA UR6, UR44, UR40, 0x3 ;  /* 0x000000282c067291 */ /* 0x000fc6000f8e183f */
[----:B------:R-:W2:Y:S01]  /*8340*/  MUFU.TANH R13, R13 ;  /* 0x0000000d000d7308 */ /* 0x000ea20000002400 */
[----:B0-----:R-:W-:Y:S01]  /*8350*/  FMNMX.FTZ R54, R10, R65, !PT ;  /* 0x000000410a367209 */ /* 0x001fe20007810000 */
[----:B------:R-:W-:-:S04]  /*8360*/  UIADD3 UR6, UR6, 0x2d840, URZ ;  /* 0x0002d84006067890 */ /* 0x000fc8000fffe03f */
[----:B------:R-:W-:Y:S02]  /*8370*/  UPRMT UR6, UR41, 0x654, UR6 ;  /* 0x0000065429067896 */ /* 0x000fe40008000006 */
[----:B------:R-:W0:Y:S01]  /*8380*/  MUFU.TANH R15, R15 ;  /* 0x0000000f000f7308 */ /* 0x000e220000002400 */
[----:B-1----:R-:W-:-:S06]  /*8390*/  FMNMX.FTZ R66, R12, R67, !PT ;  /* 0x000000430c427209 */ /* 0x002fcc0007810000 */
[----:B------:R-:W-:Y:S01]  /*83a0*/  SYNCS.ARRIVE.TRANS64.RED.A1T0 RZ, [UR6], RZ ;  /* 0x000000ffffff79a7 */ /* 0x000fe20008100406 */
        /* <DEDUP_REMOVED lines=184> */
[----:B------:R-:W-:Y:S01]  /*8f30*/  FFMA.FTZ R26, R53, UR33, -R32 ;  /* 0x00000021351a7c23 */ /* 0x000fe20008010820 */
[--C-:B------:R-:W-:Y:S01]  /*8f40*/  FFMA.FTZ R52, R52, UR33, -R77.reuse ;  /* 0x0000002134347c23 */ /* 0x100fe2000801084d */
[--C-:B------:R-:W-:Y:S01]  /*8f50*/  FFMA.FTZ R56, R56, UR33, -R77.reuse ;  /* 0x0000002138387c23 */ /* 0x100fe2000801084d */
[----:B------:R-:W-:Y:S01]  /*8f60*/  FFMA.FTZ R57, R57, UR33, -R77 ;  /* 0x0000002139397c23 */ /* 0x000fe2000801084d */
        /* <DEDUP_REMOVED lines=10> */
[--C-:B------:R-:W-:Y:S01]  /*9010*/  FFMA.FTZ R73, R73, UR33, -R77.reuse ;  /* 0x0000002149497c23 */ /* 0x100fe2000801084d */
[----:B------:R-:W-:Y:S01]  /*9020*/  FFMA.FTZ R74, R74, UR33, -R77 ;  /* 0x000000214a4a7c23 */ /* 0x000fe2000801084d */
[--C-:B------:R-:W-:Y:S01]  /*9030*/  FFMA.FTZ R77, R55, UR33, -R32.reuse ;  /* 0x00000021374d7c23 */ /* 0x100fe20008010820 */
[--C-:B------:R-:W-:Y:S01]  /*9040*/  FFMA.FTZ R55, R59, UR33, -R32.reuse ;  /* 0x000000213b377c23 */ /* 0x100fe20008010820 */
[--C-:B------:R-:W-:Y:S01]  /*9050*/  FFMA.FTZ R42, R62, UR33, -R32.reuse ;  /* 0x000000213e2a7c23 */ /* 0x100fe20008010820 */
[----:B------:R-:W-:Y:S01]  /*9060*/  FFMA.FTZ R53, R63, UR33, -R32 ;  /* 0x000000213f357c23 */ /* 0x000fe20008010820 */
        /* <DEDUP_REMOVED lines=127> */
.L_x_11891:
        /* <DEDUP_REMOVED lines=18> */
[----:B------:R-:W-:Y:S01]  /*9980*/  SYNCS.ARRIVE.TRANS64.RED.A1T0 RZ, [UR6], RZ ;  /* 0x000000ffffff79a7 */ /* 0x000fe20008100406 */
[----:B------:R-:W-:Y:S01]  /*9990*/  F2FP.BF16.F32.PACK_AB R30, R78, R31 ;  /* 0x0000001f4e1e723e */ /* 0x000fe200000010ff */
[----:B------:R-:W-:Y:S01]  /*99a0*/  STSM.16.M88.4 [R16+0x21800], R32 ;  /* 0x0218002010007844 */ /* 0x000fe20000000200 */
[----:B------:R-:W-:Y:S01]  /*99b0*/  F2FP.BF16.F32.PACK_AB R37, R38, R37 ;  /* 0x000000252625723e */ /* 0x000fe200000010ff */
[----:B------:R-:W-:Y:S01]  /*99c0*/  UIADD3 UR6, UR54, -0x1, URZ ;  /* 0xffffffff36067890 */ /* 0x000fe2000fffe03f */
[----:B------:R-:W-:Y:S01]  /*99d0*/  F2FP.BF16.F32.PACK_AB R28, R28, R27 ;  /* 0x0000001b1c1c723e */ /* 0x000fe200000010ff */
[----:B------:R0:W-:Y:S01]  /*99e0*/  STSM.16.M88.4 [R19], R8 ;  /* 0x0000000813007844 */ /* 0x0001e20000000200 */
        /* <DEDUP_REMOVED lines=15> */
[-C--:B------:R-:W-:Y:S01]  /*9ae0*/  FMUL.FTZ R105, R105, R4.reuse ;  /* 0x0000000469697220 */ /* 0x080fe20000410000 */
[----:B0-----:R-:W-:Y:S01]  /*9af0*/  F2FP.BF16.F32.PACK_AB R8, R52, R51 ;  /* 0x000000333408723e */ /* 0x001fe200000010ff */
[----:B------:R-:W-:Y:S01]  /*9b00*/  FMUL.FTZ R108, R108, R4 ;  /* 0x000000046c6c7220 */ /* 0x000fe20000410000 */
[----:B------:R-:W-:Y:S01]  /*9b10*/  F2FP.BF16.F32.PACK_AB R9, R77, R26 ;  /* 0x0000001a4d09723e */ /* 0x000fe200000010ff */
[----:B------:R2:W-:Y:S01]  /*9b20*/  STSM.16.M88.4 [R16+0x27800], R44 ;  /* 0x0278002c10007844 */ /* 0x0005e20000000200 */
[----:B------:R-:W-:Y:S01]  /*9b30*/  F2FP.BF16.F32.PACK_AB R10, R57, R56 ;  /* 0x00000038390a723e */ /* 0x000fe200000010ff */
[-C--:B------:R-:W-:Y:S01]  /*9b40*/  FMUL.FTZ R109, R109, R4.reuse ;  /* 0x000000046d6d7220 */ /* 0x080fe20000410000 */
        /* <DEDUP_REMOVED lines=59> */
[----:B--2---:R-:W-:Y:S05]  /*9f00*/  @P1 BRA `(.L_x_11892) ;  /* 0xffffffd400d41947 */ /* 0x004fea000383ffff */
.L_x_11881:
[----:B------:R-:W-:Y:S06]  /*9f10*/  BAR.ARV 0x8, 0x200 ;  /* 0x0208000000007b1d */ /* 0x000fec0000002000 */
[----:B------:R-:W-:Y:S05]  /*9f20*/  @!P0 BRA `(.L_x_11893) ;  /* 0x0000000000048947 */ /* 0x000fea0003800000 */
[----:B------:R-:W-:Y:S01]  /*9f30*/  BPT.TRAP 0x1 ;  /* 0x000000040000795c */ /* 0x000fe20000300000 */
.L_x_11893:
[----:B------:R-:W-:Y:S01]  /*9f40*/  ULEA UR8, UR44, UR40, 0x3 ;  /* 0x000000282c087291 */ /* 0x000fe2000f8e183f */
[----:B------:R-:W-:-:S05]  /*9f50*/  IMAD.U32 R3, RZ, RZ, UR45 ;  /* 0x0000002dff037e24 */ /* 0x000fca000f8e00ff */
[----:B------:R-:W-:-:S04]  /*9f60*/  SHF.L.U32 R3, R3, 0x1f, RZ ;  /* 0x0000001f03037819 */ /* 0x000fc800000006ff */
[----:B------:R0:W2:Y:S01]  /*9f70*/  SYNCS.PHASECHK.TRANS64.TRYWAIT P1, [UR8+0x2d850], R3 ;  /* 0x02d85003ff0075a7 */ /* 0x0000a20008020148 */
[----:B------:R-:W-:Y:S05]  /*9f80*/  @!P0 BRA `(.L_x_11894) ;  /* 0x0000000000048947 */ /* 0x000fea0003800000 */
[----:B------:R-:W-:Y:S01]  /*9f90*/  BPT.TRAP 0x1 ;  /* 0x000000040000795c */ /* 0x000fe20000300000 */
.L_x_11894:
[----:B--2---:R-:W-:Y:S05]  /*9fa0*/  @P1 BRA `(.L_x_11895) ;  /* 0x0000000000081947 */ /* 0x004fea0003800000 */
[----:B------:R-:W2:Y:S02]  /*9fb0*/  SYNCS.PHASECHK.TRANS64.TRYWAIT P1, [UR8+0x2d850], R3 ;  /* 0x02d85003ff0075a7 */ /* 0x000ea40008020148 */
[----:B--2---:R-:W-:Y:S05]  /*9fc0*/  @!P1 BRA `(.L_x_11896) ;  /* 0x00000064005c9947 */ /* 0x004fea0003800000 */
.L_x_11895:
[----:B------:R-:W-:Y:S01]  /*9fd0*/  UIADD3 UR40, UR40, 0x400, URZ ;  /* 0x0000040028287890 */ /* 0x000fe2000fffe03f */
[----:B------:R-:W-:Y:S01]  /*9fe0*/  WARPGROUP.ARRIVE ;  /* 0x00000000000079c5 */ /* 0x000fe20000000000 */
[----:B------:R-:W-:Y:S01]  /*9ff0*/  ULOP3.LUT UR36, UR36, 0x10000, URZ, 0xfc, !UPT ;  /* 0x0001000024247892 */ /* 0x000fe2000f8efc3f */
[----:B01----:R-:W0:Y:S01]  /*a000*/  SHFL.BFLY PT, R3, R2, 0x2, 0x1f ;  /* 0x0c401f0002037f89 */ /* 0x003e2200000e0000 */
[----:B------:R-:W-:Y:S01]  /*a010*/  USHF.R.U32.HI UR40, URZ, 0x4, UR40 ;  /* 0x000000043f287899 */ /* 0x000fe20008011628 */
[----:B------:R-:W-:Y:S01]  /*a020*/  MOV R46, RZ ;  /* 0x000000ff002e7202 */ /* 0x000fe20000000f00 */
[----:B------:R-:W-:Y:S01]  /*a030*/  UMOV UR5, 0x40000040 ;  /* 0x4000004000057882 */ /* 0x000fe20000000000 */
[----:B------:R-:W-:Y:S01]  /*a040*/  UMOV UR7, 0x80000020 ;  /* 0x8000002000077882 */ /* 0x000fe20000000000 */
[----:B------:R-:W-:Y:S01]  /*a050*/  ULOP3.LUT UR40, UR40, 0x3fff, URZ, 0xc0, !UPT ;  /* 0x00003fff28287892 */ /* 0x000fe2000f8ec03f */
[----:B------:R-:W1:Y:S01]  /*a060*/  SHFL.BFLY PT, R5, R0, 0x2, 0x1f ;  /* 0x0c401f0000057f89 */ /* 0x000e6200000e0000 */
[----:B------:R-:W-:Y:S01]  /*a070*/  UMOV UR4, UR36 ;  /* 0x0000002400047c82 */ /* 0x000fe20008000000 */
[----:B------:R-:W-:Y:S01]  /*a080*/  IMAD.U32 R10, RZ, RZ, UR33 ;  /* 0x00000021ff0a7e24 */ /* 0x000fe2000f8e00ff */
[----:B------:R-:W-:Y:S01]  /*a090*/  ULOP3.LUT UR9, UR40, 0x2000000, URZ, 0xfc, !UPT ;  /* 0x0200000028097892 */ /* 0x000fe2000f8efc3f */
[----:B------:R-:W-:-:S03]  /*a0a0*/  IMAD.MOV.U32 R38, RZ, RZ, -0x800000 ;  /* 0xff800000ff267424 */ /* 0x000fc600078e00ff */
        /* <DEDUP_REMOVED lines=76> */
.L_x_11897:
        /* <DEDUP_REMOVED lines=58> */
.L_x_11861:
        /* <DEDUP_REMOVED lines=23> */
[----:B------:R-:W-:Y:S02]  /*aa80*/  F2FP.BF16.F32.PACK_AB R34, R133, R34 ;  /* 0x000000228522723e */ /* 0x000fe400000010ff */
        /* <DEDUP_REMOVED lines=46> */
[----:B------:R-:W-:Y:S02]  /*ad70*/  LOP3.LUT R14, R14, R15, RZ, 0x3c, !PT ;  /* 0x0000000f0e0e7212 */ /* 0x000fe400078e3cff */
[----:B------:R-:W-:-:S02]  /*ad80*/  IADD3.X R15, RZ, R5, RZ, P0, !PT ;  /* 0x00000005ff0f7210 */ /* 0x000fc400007fe4ff */
[----:B------:R-:W-:Y:S02]  /*ad90*/  IADD3 R37, P0, R40, 0x1800, RZ ;  /* 0x0000180028257810 */ /* 0x000fe40007f1e0ff */
[----:B------:R-:W-:Y:S01]  /*ada0*/  LOP3.LUT R2, R2, R43, RZ, 0x3c, !PT ;  /* 0x0000002b02027212 */ /* 0x000fe200078e3cff */
[----:B------:R-:W-:Y:S01]  /*adb0*/  IMAD.MOV.U32 R43, RZ, RZ, R52 ;  /* 0x000000ffff2b7224 */ /* 0x000fe200078e0034 */
[----:B-1----:R-:W-:Y:S02]  /*adc0*/  @P1 SHF.R.U32.HI R43, RZ, R50, R45 ;  /* 0x00000032ff2b1219 */ /* 0x002fe4000001162d */
[----:B------:R-:W-:Y:S02]  /*add0*/  LOP3.LUT R36, R37, 0x180, RZ, 0xc0, !PT ;  /* 0x0000018025247812 */ /* 0x000fe400078ec0ff */
[----:B------:R-:W-:Y:S01]  /*ade0*/  LOP3.LUT R10, R29, 0x180, RZ, 0xc0, !PT ;  /* 0x000001801d0a7812 */ /* 0x000fe200078ec0ff */
[----:B------:R-:W-:Y:S01]  /*adf0*/  IMAD.MOV R48, RZ, RZ, -R43 ;  /* 0x000000ffff307224 */ /* 0x000fe200078e0a2b */
[----:B------:R-:W-:-:S02]  /*ae00*/  MOV R47, R4 ;  /* 0x00000004002f7202 */ /* 0x000fc40000000f00 */
        /* <DEDUP_REMOVED lines=32> */
[----:B------:R-:W-:Y:S02]  /*b010*/  IADD3.X R29, RZ, R41, RZ, P3, !PT ;  /* 0x00000029ff1d7210 */ /* 0x000fe40001ffe4ff */
[----:B------:R-:W-:Y:S01]  /*b020*/  LOP3.LUT P0, RZ, R147, 0x3, RZ, 0xc0, !PT ;  /* 0x0000000393ff7812 */ /* 0x000fe2000780c0ff */
[----:B------:R-:W-:Y:S01]  /*b030*/  VIADD R7, R11, 0x8 ;  /* 0x000000080b077836 */ /* 0x000fe20000000000 */
[----:B------:R-:W-:Y:S02]  /*b040*/  IADD3 R5, R5, R15, RZ ;  /* 0x0000000f05057210 */ /* 0x000fe40007ffe0ff */
[----:B------:R-:W-:-:S02]  /*b050*/  LEA R43, P3, R4, UR6, 0x2 ;  /* 0x00000006042b7c11 */ /* 0x000fc4000f8610ff */
[----:B------:R-:W-:Y:S01]  /*b060*/  LOP3.LUT R30, R30, R31, RZ, 0x3c, !PT ;  /* 0x0000001f1e1e7212 */ /* 0x000fe200078e3cff */
[----:B------:R-:W-:Y:S01]  /*b070*/  IMAD.X R31, RZ, RZ, R41, P2 ;  /* 0x000000ffff1f7224 */ /* 0x000fe200010e0629 */
[-C--:B------:R-:W-:Y:S01]  /*b080*/  ISETP.GE.OR P2, PT, R11, R56.reuse, P0 ;  /* 0x000000380b00720c */ /* 0x080fe20000746670 */
[----:B------:R-:W-:Y:S01]  /*b090*/  SHFL.IDX PT, R58, R43, RZ, 0x1c1f ;  /* 0x001c1fff2b3a7589 */ /* 0x000fe200000e0000 */
[----:B------:R-:W-:Y:S02]  /*b0a0*/  ISETP.GE.OR P0, PT, R7, R56, P0 ;  /* 0x000000380700720c */ /* 0x000fe40000706670 */
[----:B------:R-:W-:Y:S01]  /*b0b0*/  LEA.HI.X R45, R4, UR7, R5, 0x2, P3 ;  /* 0x00000007042d7c11 */ /* 0x000fe200098f1405 */
[----:B------:R-:W-:Y:S01]  /*b0c0*/  SHFL.IDX PT, R60, R43, 0x1, 0x1c1f ;  /* 0x003c1f002b3c7f89 */ /* 0x000fe200000e0000 */
[----:B------:R-:W-:Y:S02]  /*b0d0*/  MOV R53, R8 ;  /* 0x0000000800357202 */ /* 0x000fe40000000f00 */
[----:B------:R-:W-:Y:S01]  /*b0e0*/  F2FP.BF16.F32.PACK_AB R4, R97, R96 ;  /* 0x000000606104723e */ /* 0x000fe200000010ff */
[----:B------:R-:W0:Y:S01]  /*b0f0*/  SHFL.IDX PT, R59, R45, RZ, 0x1c1f ;  /* 0x001c1fff2d3b7589 */ /* 0x000e2200000e0000 */
[----:B------:R-:W-:-:S02]  /*b100*/  F2FP.BF16.F32.PACK_AB R5, R99, R98 ;  /* 0x000000626305723e */ /* 0x000fc400000010ff */
[----:B------:R-:W-:Y:S01]  /*b110*/  F2FP.BF16.F32.PACK_AB R6, R101, R100 ;  /* 0x000000646506723e */ /* 0x000fe200000010ff */
[----:B------:R-:W1:Y:S01]  /*b120*/  SHFL.IDX PT, R61, R45, 0x1, 0x1c1f ;  /* 0x003c1f002d3d7f89 */ /* 0x000e6200000e0000 */
[----:B------:R-:W-:Y:S02]  /*b130*/  F2FP.BF16.F32.PACK_AB R7, R103, R102 ;  /* 0x000000666707723e */ /* 0x000fe400000010ff */
[----:B------:R-:W-:Y:S02]  /*b140*/  MOV R52, R12 ;  /* 0x0000000c00347202 */ /* 0x000fe40000000f00 */
[----:B------:R-:W-:Y:S01]  /*b150*/  F2FP.BF16.F32.PACK_AB R8, R105, R104 ;  /* 0x000000686908723e */ /* 0x000fe200000010ff */
[----:B------:R-:W-:Y:S01]  /*b160*/  STSM.16.M88.4 [R53], R4 ;  /* 0x0000000435007844 */ /* 0x000fe20000000200 */
        /* <DEDUP_REMOVED lines=8> */
[----:B------:R-:W-:-:S02]  /*b1f0*/  F2FP.BF16.F32.PACK_AB R24, R121, R120 ;  /* 0x000000787918723e */ /* 0x000fc400000010ff */
[----:B------:R-:W-:Y:S01]  /*b200*/  F2FP.BF16.F32.PACK_AB R25, R123, R122 ;  /* 0x0000007a7b19723e */ /* 0x000fe200000010ff */
[----:B------:R2:W-:Y:S01]  /*b210*/  STSM.16.M88.4 [R63], R12 ;  /* 0x0000000c3f007844 */ /* 0x0005e20000000200 */
[C---:B------:R-:W-:Y:S02]  /*b220*/  IADD3 R21, P4, R40.reuse, 0x6000, RZ ;  /* 0x0000600028157810 */ /* 0x040fe40007f9e0ff */
[----:B------:R-:W-:Y:S01]  /*b230*/  LOP3.LUT R3, R40, 0x180, RZ, 0xc0, !PT ;  /* 0x0000018028037812 */ /* 0x000fe200078ec0ff */
[----:B------:R3:W-:Y:S01]  /*b240*/  STSM.16.M88.4 [R62], R24 ;  /* 0x000000183e007844 */ /* 0x0007e20000000200 */
[----:B------:R-:W-:Y:S01]  /*b250*/  UIMAD UR5, UR10, UR8, URZ ;  /* 0x000000080a0572a4 */ /* 0x000fe2000f8e023f */
[----:B------:R-:W-:Y:S02]  /*b260*/  LOP3.LUT R20, R21, 0x180, RZ, 0xc0, !PT ;  /* 0x0000018015147812 */ /* 0x000fe400078ec0ff */
        /* <DEDUP_REMOVED lines=50> */
[----:B------:R-:W-:Y:S01]  /*b590*/  IMAD R0, R0, UR6, RZ ;  /* 0x0000000600007c24 */ /* 0x000fe2000f8e02ff */
[----:B------:R-:W-:Y:S01]  /*b5a0*/  IADD3 R25, R146, UR39, RZ ;  /* 0x0000002792197c10 */ /* 0x000fe2000fffe0ff */
[----:B------:R-:W-:Y:S01]  /*b5b0*/  IMAD.WIDE.U32 R2, R39, UR6, R2 ;  /* 0x0000000627027c25 */ /* 0x000fe2000f8e0002 */
[----:B------:R-:W-:-:S03]  /*b5c0*/  UIADD3 UR5, UR40, 0x2d820, URZ ;  /* 0x0002d82028057890 */ /* 0x000fc6000fffe03f */
[----:B------:R-:W-:Y:S01]  /*b5d0*/  IMAD R13, R39, UR7, R0 ;  /* 0x00000007270d7c24 */ /* 0x000fe2000f8e0200 */
        /* <DEDUP_REMOVED lines=23> */
.L_x_11901:
[----:B------:R-:W-:Y:S05]  /*b750*/  BSYNC B1 ;  /* 0x0000000000017941 */ /* 0x000fea0003800000 */
.L_x_11900:
        /* <DEDUP_REMOVED lines=15> */
[----:B-1----:R-:W-:-:S04]  /*b850*/  LEA R2, P0, R139, R12, 0x1 ;  /* 0x0000000c8b027211 */ /* 0x002fc800078008ff */
[----:B------:R-:W-:-:S05]  /*b860*/  LEA.HI.X R3, R139, R13, R151, 0x1, P0 ;  /* 0x0000000d8b037211 */ /* 0x000fca00000f0c97 */
[----:B------:R1:W-:Y:S01]  /*b870*/  ST.E.128 desc[UR50][R2.64], R8 ;  /* 0x0000000802007985 */ /* 0x0003e2000c101d32 */
[----:B------:R-:W-:Y:S05]  /*b880*/  BRA `(.L_x_11902) ;  /* 0x0000000400ec7947 */ /* 0x000fea0003800000 */
.L_x_11899:
        /* <DEDUP_REMOVED lines=50> */
.L_x_11904:
[----:B------:R-:W-:Y:S05]  /*bbb0*/  BSYNC B1 ;  /* 0x0000000000017941 */ /* 0x000fea0003800000 */
.L_x_11903:
        /* <DEDUP_REMOVED lines=20> */
[----:B------:R-:W-:Y:S01]  /*bd00*/  IMAD R0, R0, UR8, RZ ;  /* 0x0000000800007c24 */ /* 0x000fe2000f8e02ff */
[----:B------:R-:W-:Y:S01]  /*bd10*/  MOV R3, UR5 ;  /* 0x0000000500037c02 */ /* 0x000fe20008000f00 */
[----:B------:R-:W-:Y:S01]  /*bd20*/  IMAD.U32 R2, RZ, RZ, UR6 ;  /* 0x00000006ff027e24 */ /* 0x000fe2000f8e00ff */
[----:B------:R-:W-:Y:S01]  /*bd30*/  ULDC.64 UR6, c[0x0][0xad8] ;  /* 0x0002b60000067ab9 */ /* 0x000fe20000000a00 */
[C---:B------:R-:W-:Y:S01]  /*bd40*/  IMAD R9, R5.reuse, UR9, R0 ;  /* 0x0000000905097c24 */ /* 0x040fe2000f8e0200 */
[----:B------:R-:W-:Y:S01]  /*bd50*/  SHF.R.S32.HI R0, RZ, 0x1f, R7 ;  /* 0x0000001fff007819 */ /* 0x000fe20000011407 */
[----:B------:R-:W-:Y:S01]  /*bd60*/  IMAD.WIDE.U32 R2, R5, UR8, R2 ;  /* 0x0000000805027c25 */ /* 0x000fe2000f8e0002 */
[----:B------:R-:W-:-:S03]  /*bd70*/  ULDC UR5, c[0x0][0xa88] ;  /* 0x0002a20000057ab9 */ /* 0x000fc60000000800 */
        /* <DEDUP_REMOVED lines=26> */
.L_x_11906:
[----:B------:R-:W-:Y:S05]  /*bf20*/  BSYNC B1 ;  /* 0x0000000000017941 */ /* 0x000fea0003800000 */
.L_x_11905:
        /* <DEDUP_REMOVED lines=17> */
.L_x_11902:
[----:B------:R-:W-:Y:S05]  /*c040*/  BSYNC B0 ;  /* 0x0000000000007941 */ /* 0x000fea0003800000 */
.L_x_11898:
[----:B------:R-:W-:Y:S02]  /*c050*/  ULDC UR5, c[0x0][0xc38] ;  /* 0x00030e0000057ab9 */ /* 0x000fe40000000800 */
[----:B------:R-:W-:-:S06]  /*c060*/  UISETP.GE.AND UP0, UPT, UR4, UR5, UPT ;  /* 0x000000050400728c */ /* 0x000fcc000bf06270 */
[----:B------:R-:W-:-:S13]  /*c070*/  PLOP3.LUT P0, PT, PT, PT, UP0, 0x80, 0x0 ;  /* 0x000000000000781c */ /* 0x000fda0003f0f008 */
[----:B------:R-:W-:Y:S05]  /*c080*/  @!P0 BRA `(.L_x_11907) ;  /* 0xffffff4c00708947 */ /* 0x000fea000383ffff */
[----:B------:R-:W-:Y:S05]  /*c090*/  EXIT ;  /* 0x000000000000794d */ /* 0x000fea0003800000 */
.L_x_11857:
        /* <DEDUP_REMOVED lines=38> */
[C---:B0-----:R-:W-:Y:S02]  /*c300*/  SHF.L.U32 R0, R7.reuse, 0x3, RZ ;  /* 0x0000000307007819 */ /* 0x041fe400000006ff */
[----:B------:R-:W-:Y:S01]  /*c310*/  LOP3.LUT R6, R7, 0x7f, RZ, 0xc0, !PT ;  /* 0x0000007f07067812 */ /* 0x000fe200078ec0ff */
[----:B------:R-:W-:Y:S01]  /*c320*/  IMAD.U32 R17, RZ, RZ, UR8 ;  /* 0x00000008ff117e24 */ /* 0x000fe2000f8e00ff */
[C---:B------:R-:W-:Y:S01]  /*c330*/  LOP3.LUT R2, R0.reuse, 0xd8, RZ, 0xc0, !PT ;  /* 0x000000d800027812 */ /* 0x040fe200078ec0ff */
[----:B------:R-:W-:Y:S01]  /*c340*/  ULEA.HI UR5, UR5, UR4, URZ, 0x7 ;  /* 0x0000000405057291 */ /* 0x000fe2000f8f383f */
[----:B------:R-:W-:-:S02]  /*c350*/  LOP3.LUT R4, R0, 0x18, RZ, 0xc0, !PT ;  /* 0x0000001800047812 */ /* 0x000fc400078ec0ff */
[----:B------:R-:W-:Y:S01]  /*c360*/  LOP3.LUT R3, R2, 0x18, R7, 0x78, !PT ;  /* 0x0000001802037812 */ /* 0x000fe200078e7807 */
[----:B------:R-:W-:Y:S01]  /*c370*/  IMAD.U32 R2, RZ, RZ, UR10 ;  /* 0x0000000aff027e24 */ /* 0x000fe2000f8e00ff */
[----:B------:R-:W-:Y:S02]  /*c380*/  USHF.R.S32.HI UR39, URZ, 0x7, UR5 ;  /* 0x000000073f277899 */ /* 0x000fe40008011405 */
[----:B------:R-:W-:Y:S02]  /*c390*/  LOP3.LUT R5, R3, 0x320, R0, 0xf8, !PT ;  /* 0x0000032003057812 */ /* 0x000fe400078ef800 */
[----:B------:R-:W-:Y:S01]  /*c3a0*/  LOP3.LUT R0, R4, 0x20, RZ, 0xfc, !PT ;  /* 0x0000002004007812 */ /* 0x000fe200078efcff */
[----:B------:R0:W-:Y:S03]  /*c3b0*/  STL [R1+0x10], R2 ;  /* 0x0000100201007387 */ /* 0x0001e60000100800 */
[C---:B------:R-:W-:Y:S01]  /*c3c0*/  ISETP.GE.AND P0, PT, R0.reuse, UR7, PT ;  /* 0x0000000700007c0c */ /* 0x040fe2000bf06270 */
[----:B------:R1:W-:Y:S01]  /*c3d0*/  STL [R1+0x14], RZ ;  /* 0x000014ff01007387 */ /* 0x0003e20000100800 */
[----:B------:R-:W-:-:S02]  /*c3e0*/  ISETP.GE.AND P1, PT, R0, UR9, PT ;  /* 0x0000000900007c0c */ /* 0x000fc4000bf26270 */
        /* <DEDUP_REMOVED lines=8> */
[----:B------:R-:W-:Y:S02]  /*c470*/  ISETP.GE.AND P1, PT, R0, UR9, PT ;  /* 0x0000000900007c0c */ /* 0x000fe4000bf26270 */
        /* <DEDUP_REMOVED lines=12> */
[----:B------:R-:W-:Y:S02]  /*c540*/  ISETP.GE.AND P1, PT, R4, UR7, PT ;  /* 0x0000000704007c0c */ /* 0x000fe4000bf26270 */
        /* <DEDUP_REMOVED lines=9> */
.L_x_11957:
        /* <DEDUP_REMOVED lines=23> */
.L_x_11909:
[----:B------:R-:W-:Y:S01]  /*c750*/  ULDC UR8, c[0x0][0xc54] ;  /* 0x0003150000087ab9 */ /* 0x000fe20000000800 */
[----:B------:R-:W-:Y:S01]  /*c760*/  UMOV UR6, UR7 ;  /* 0x0000000700067c82 */ /* 0x000fe20008000000 */
[----:B------:R-:W-:-:S11]  /*c770*/  UISETP.NE.AND UP0, UPT, UR8, 0x1, UPT ;  /* 0x000000010800788c */ /* 0x000fd6000bf05270 */
[----:B------:R-:W-:Y:S02]  /*c780*/  @UP0 ULDC.64 UR10, c[0x0][0xc58] ;  /* 0x00031600000a0ab9 */ /* 0x000fe40000000a00 */
[----:B------:R-:W-:-:S04]  /*c790*/  UIMAD.WIDE.U32 UR4, UR7, UR10, URZ ;  /* 0x0000000a070472a5 */ /* 0x000fc8000f8e003f */
[----:B------:R-:W-:-:S04]  /*c7a0*/  @UP0 USHF.R.U32.HI UR6, URZ, UR11, UR5 ;  /* 0x0000000b3f060299 */ /* 0x000fc80008011605 */
[----:B------:R-:W-:-:S12]  /*c7b0*/  UIMAD UR4, UR6, UR8, URZ ;  /* 0x00000008060472a4 */ /* 0x000fd8000f8e023f */
.L_x_11910:
        /* <DEDUP_REMOVED lines=23> */
[----:B------:R-:W-:Y:S01]  /*c930*/  UISETP.NE.AND UP2, UPT, UR5, 0x1, UPT ;  /* 0x000000010500788c */ /* 0x000fe2000bf45270 */
[----:B------:R-:W-:Y:S01]  /*c940*/  BSSY B7, `(.L_x_11911) ;  /* 0x0000346000077945 */ /* 0x000fe20003800000 */
[----:B------:R-:W-:Y:S02]  /*c950*/  UIADD3 UR43, UR43, UR4, URZ ;  /* 0x000000042b2b7290 */ /* 0x000fe4000fffe03f */
[----:B------:R-:W-:Y:S02]  /*c960*/  UP2UR UR47, UPR, URZ, 0x4 ;  /* 0x000000043f2f7883 */ /* 0x000fe40008000000 */
[----:B------:R-:W-:-:S04]  /*c970*/  UIMAD UR6, UR43, 0xc0, URZ ;  /* 0x000000c02b0678a4 */ /* 0x000fc8000f8e023f */
        /* <DEDUP_REMOVED lines=11> */
[----:B------:R-:W-:Y:S01]  /*ca30*/  ISETP.LT.AND P0, PT, RZ, UR44, PT ;  /* 0x0000002cff007c0c */ /* 0x000fe2000bf01270 */
[----:B--2---:R0:W-:-:S12]  /*ca40*/  STL [R1+0x8], R19 ;  /* 0x0000081301007387 */ /* 0x0041d80000100800 */
        /* <DEDUP_REMOVED lines=19> */
.L_x_11912:
        /* <DEDUP_REMOVED lines=20> */
.L_x_11915:
[----:B------:R-:W-:Y:S05]  /*ccc0*/  BSYNC B6 ;  /* 0x0000000000067941 */ /* 0x000fea0003800000 */
.L_x_11914:
        /* <DEDUP_REMOVED lines=9> */
[----:B------:R-:W-:Y:S01]  /*cd60*/  MOV R4, UR6 ;  /* 0x0000000600047c02 */ /* 0x000fe20008000f00 */
[----:B------:R-:W-:Y:S01]  /*cd70*/  IMAD.U32 R5, RZ, RZ, UR7 ;  /* 0x00000007ff057e24 */ /* 0x000fe2000f8e00ff */
[----:B------:R-:W-:Y:S01]  /*cd80*/  MOV R12, 0x1 ;  /* 0x00000001000c7802 */ /* 0x000fe20000000f00 */
[----:B------:R-:W-:Y:S02]  /*cd90*/  IMAD.U32 R6, RZ, RZ, UR8 ;  /* 0x00000008ff067e24 */ /* 0x000fe4000f8e00ff */
[----:B------:R-:W-:-:S02]  /*cda0*/  IMAD.U32 R7, RZ, RZ, UR9 ;  /* 0x00000009ff077e24 */ /* 0x000fc4000f8e00ff */
[----:B------:R-:W-:Y:S02]  /*cdb0*/  IMAD.U32 R10, RZ, RZ, UR4 ;  /* 0x00000004ff0a7e24 */ /* 0x000fe4000f8e00ff */
[----:B------:R-:W-:Y:S02]  /*cdc0*/  IMAD.U32 R11, RZ, RZ, UR5 ;  /* 0x00000005ff0b7e24 */ /* 0x000fe4000f8e00ff */
[----:B------:R-:W-:Y:S02]  /*cdd0*/  IMAD.MOV.U32 R8, RZ, RZ, 0x70 ;  /* 0x00000070ff087424 */ /* 0x000fe400078e00ff */
[----:B-1----:R-:W-:-:S07]  /*cde0*/  IMAD.MOV.U32 R13, RZ, RZ, RZ ;  /* 0x000000ffff0d7224 */ /* 0x002fce00078e00ff */
[----:B------:R-:W-:-:S07]  /*cdf0*/  LEPC R20, `(.L_x_11918) ;  /* 0x000000001014794e */ /* 0x000fce0000000000 */
[----:B0-2---:R-:W-:Y:S05]  /*ce00*/  CALL.ABS.NOINC R2 ;  /* 0x0000000002007343 */ /* 0x005fea0003c00000 */
.L_x_11918:
        /* <DEDUP_REMOVED lines=15> */
.L_x_11917:
[----:B------:R-:W-:Y:S05]  /*cf00*/  BSYNC B6 ;  /* 0x0000000000067941 */ /* 0x000fea0003800000 */
.L_x_11916:
        /* <DEDUP_REMOVED lines=13> */
[----:B------:R-:W-:Y:S02]  /*cfe0*/  MOV R22, UR4 ;  /* 0x0000000400167c02 */ /* 0x000fe40008000f00 */
[----:B--2---:R2:W-:Y:S01]  /*cff0*/  STL [R1], R18 ;  /* 0x0000001201007387 */ /* 0x0045e20000100800 */
[----:B-1----:R-:W-:Y:S05]  /*d000*/  BRA.DIV UR5, `(.L_x_11919) ;  /* 0x0000003605647947 */ /* 0x002fea000b800000 */
.L_x_11973:
        /* <DEDUP_REMOVED lines=28> */
[----:B------:R-:W0:Y:S03]  /*d1d0*/  @!P0 LDC.64 R4, c[0x0][0x418] ;  /* 0x00010600ff048b82 */ /* 0x000e260000000a00 */
[----:B------:R-:W-:Y:S01]  /*d1e0*/  @!P0 IADD3 R0, R3, R0, RZ ;  /* 0x0000000003008210 */ /* 0x000fe20007ffe0ff */
        /* <DEDUP_REMOVED lines=16> */
.L_x_11920:
        /* <DEDUP_REMOVED lines=25> */
.L_x_11974:
[----:B------:R-:W-:Y:S05]  /*d480*/  BSYNC B0 ;  /* 0x0000000000007941 */ /* 0x000fea0003800000 */
.L_x_11921:
[----:B------:R-:W1:Y:S01]  /*d490*/  S2R R9, SR_TID.X ;  /* 0x0000000000097919 */ /* 0x000e620000002100 */
[----:B------:R-:W-:Y:S01]  /*d4a0*/  ULDC.64 UR4, c[0x0][0x300] ;  /* 0x0000c00000047ab9 */ /* 0x000fe20000000a00 */
[----:B------:R-:W-:Y:S01]  /*d4b0*/  LOP3.LUT P4, RZ, R16, 0x4, RZ, 0xc0, !PT ;  /* 0x0000000410ff7812 */ /* 0x000fe2000788c0ff */
[----:B------:R-:W-:Y:S01]  /*d4c0*/  IMAD R4, R4, UR4, RZ ;  /* 0x0000000404047c24 */ /* 0x000fe2000f8e02ff */
[C---:B------:R-:W-:Y:S01]  /*d4d0*/  LOP3.LUT P3, RZ, R16.reuse, 0x2, RZ, 0xc0, !PT ;  /* 0x0000000210ff7812 */ /* 0x040fe2000786c0ff */
        /* <DEDUP_REMOVED lines=22> */
[----:B------:R-:W-:Y:S02]  /*d640*/  ISETP.GE.AND P0, PT, R5, 0x1, PT ;  /* 0x000000010500780c */ /* 0x000fe40003f06270 */
[C---:B0-----:R-:W-:Y:S01]  /*d650*/  SHF.L.U32 R10, R9.reuse, 0x3, RZ ;  /* 0x00000003090a7819 */ /* 0x041fe200000006ff */
        /* <DEDUP_REMOVED lines=45> */
.L_x_11984:
        /* <DEDUP_REMOVED lines=12> */
.L_x_11924:
        /* <DEDUP_REMOVED lines=11> */
.L_x_11925:
        /* <DEDUP_REMOVED lines=23> */
.L_x_11927:
[----:B------:R-:W-:Y:S05]  /*dc10*/  BSYNC B6 ;  /* 0x0000000000067941 */ /* 0x000fea0003800000 */
.L_x_11926:
[----:B------:R2:W5:Y:S01]  /*dc20*/  LDL R10, [R1+0xc] ;  /* 0x00000c00010a7983 */ /* 0x0005620000100800 */
[----:B------:R-:W-:Y:S01]  /*dc30*/  UISETP.NE.AND UP0, UPT, UR47, URZ, UPT ;  /* 0x0000003f2f00728c */ /* 0x000fe2000bf05270 */
[----:B-1----:R-:W-:Y:S01]  /*dc40*/  IMAD.U32 R6, RZ, RZ, UR43 ;  /* 0x0000002bff067e24 */ /* 0x002fe2000f8e00ff */
[----:B0-----:R-:W0:Y:S01]  /*dc50*/  S2R R2, SR_TID.X ;  /* 0x0000000000027919 */ /* 0x001e220000002100 */
[----:B------:R-:W1:Y:S03]  /*dc60*/  S2R R20, SR_TID.X ;  /* 0x0000000000147919 */ /* 0x000e660000002100 */
[----:B------:R-:W-:Y:S01]  /*dc70*/  PLOP3.LUT P0, PT, PT, PT, UP0, 0x80, 0x0 ;  /* 0x000000000000781c */ /* 0x000fe20003f0f008 */
[----:B------:R-:W-:Y:S01]  /*dc80*/  ULDC.64 UR8, c[0x0][0x2d8] ;  /* 0x0000b60000087ab9 */ /* 0x000fe20000000a00 */
[----:B------:R-:W-:-:S03]  /*dc90*/  R2UR UR6, R29 ;  /* 0x000000001d0672ca */ /* 0x000fc600000e0000 */
[----:B------:R-:W-:Y:S01]  /*dca0*/  @UP0 ULDC UR4, c[0x0][0x44c] ;  /* 0x0001130000040ab9 */ /* 0x000fe20000000800 */
[----:B------:R-:W-:Y:S01]  /*dcb0*/  R2UR UR7, R22 ;  /* 0x00000000160772ca */ /* 0x000fe200000e0000 */
[----:B------:R-:W-:Y:S01]  /*dcc0*/  ULDC UR12, c[0x0][0x448] ;  /* 0x00011200000c7ab9 */ /* 0x000fe20000000800 */
[----:B------:R-:W-:Y:S01]  /*dcd0*/  ULDC.64 UR10, c[0x0][0x280] ;  /* 0x0000a000000a7ab9 */ /* 0x000fe20000000a00 */
[----:B------:R-:W-:Y:S01]  /*dce0*/  @UP0 ULDC UR13, c[0x0][0x44c] ;  /* 0x00011300000d0ab9 */ /* 0x000fe20000000800 */
[C---:B------:R-:W-:Y:S02]  /*dcf0*/  LOP3.LUT P3, RZ, R16.reuse, 0x400, RZ, 0xc0, !PT ;  /* 0x0000040010ff7812 */ /* 0x040fe4000786c0ff */
[C---:B------:R-:W-:Y:S02]  /*dd00*/  LOP3.LUT P4, RZ, R16.reuse, 0x200, RZ, 0xc0, !PT ;  /* 0x0000020010ff7812 */ /* 0x040fe4000788c0ff */
[----:B------:R-:W-:Y:S02]  /*dd10*/  LOP3.LUT P5, RZ, R16, 0x100, RZ, 0xc0, !PT ;  /* 0x0000010010ff7812 */ /* 0x000fe400078ac0ff */
[----:B0-----:R-:W-:-:S02]  /*dd20*/  LOP3.LUT R2, R2, 0x7f, RZ, 0xc0, !PT ;  /* 0x0000007f02027812 */ /* 0x001fc400078ec0ff */
[----:B-1----:R-:W-:Y:S02]  /*dd30*/  SHF.L.U32 R20, R20, 0x5, RZ ;  /* 0x0000000514147819 */ /* 0x002fe400000006ff */
[----:B------:R-:W-:Y:S02]  /*dd40*/  SHF.R.U32.HI R2, RZ, 0x2, R2 ;  /* 0x00000002ff027819 */ /* 0x000fe40000011602 */
[----:B------:R-:W-:-:S04]  /*dd50*/  LOP3.LUT R20, R20, 0x60, RZ, 0xc0, !PT ;  /* 0x0000006014147812 */ /* 0x000fc800078ec0ff */
[----:B------:R-:W-:-:S05]  /*dd60*/  LOP3.LUT R2, R2, R20, RZ, 0xfc, !PT ;  /* 0x0000001402027212 */ /* 0x000fca00078efcff */
[----:B------:R-:W-:-:S04]  /*dd70*/  IMAD R6, R6, 0xc0, R2 ;  /* 0x000000c006067824 */ /* 0x000fc800078e0202 */
        /* <DEDUP_REMOVED lines=33> */
[----:B------:R-:W-:Y:S02]  /*df90*/  PLOP3.LUT P0, PT, PT, PT, UP0, 0x80, 0x0 ;  /* 0x000000000000781c */ /* 0x000fe40003f0f008 */
[----:B------:R-:W-:-:S11]  /*dfa0*/  IADD3 R6, R6, 0x80, RZ ;  /* 0x0000008006067810 */ /* 0x000fd60007ffe0ff */
        /* <DEDUP_REMOVED lines=27> */
[----:B------:R-:W-:-:S03]  /*e160*/  IMAD.U32 R4, RZ, RZ, UR43 ;  /* 0x0000002bff047e24 */ /* 0x000fc6000f8e00ff */
[----:B------:R-:W1:Y:S01]  /*e170*/  SHFL.IDX PT, R2, R5, RZ, 0x1c1f ;  /* 0x001c1fff05027589 */ /* 0x000e6200000e0000 */
[----:B------:R-:W-:-:S03]  /*e180*/  IMAD R4, R4, 0xc0, R21 ;  /* 0x000000c004047824 */ /* 0x000fc600078e0215 */
[----:B------:R-:W-:Y:S01]  /*e190*/  SHFL.IDX PT, R14, R7, 0x1, 0x1c1f ;  /* 0x003c1f00070e7f89 */ /* 0x000fe200000e0000 */
[C---:B------:R-:W-:Y:S01]  /*e1a0*/  VIADD R8, R4.reuse, 0x20 ;  /* 0x0000002004087836 */ /* 0x040fe20000000000 */
[----:B------:R-:W-:-:S13]  /*e1b0*/  ISETP.GE.AND P0, PT, R4, UR37, PT ;  /* 0x0000002504007c0c */ /* 0x000fda000bf06270 */
[----:B0-----:R-:W-:-:S04]  /*e1c0*/  @!P0 LEA R3, P1, R20, R3, 0x1 ;  /* 0x0000000314038211 */ /* 0x001fc800078208ff */
[----:B-1----:R-:W-:-:S04]  /*e1d0*/  @!P0 IADD3.X R2, RZ, R2, RZ, P1, !PT ;  /* 0x00000002ff028210 */ /* 0x002fc80000ffe4ff */
        /* <DEDUP_REMOVED lines=34> */
[----:B------:R-:W-:Y:S02]  /*e400*/  SHFL.IDX PT, R0, R6, RZ, 0x1c1f ;  /* 0x001c1fff06007589 */ /* 0x000fe400000e0000 */
[----:B------:R-:W-:Y:S01]  /*e410*/  @!P0 MOV R2, R8 ;  /* 0x0000000800028202 */ /* 0x000fe20000000f00 */
[----:B---3--:R-:W-:Y:S01]  /*e420*/  @!P0 IMAD.X R9, RZ, RZ, R5, P1 ;  /* 0x000000ffff098224 */ /* 0x008fe200008e0605 */
[----:B------:R-:W-:Y:S03]  /*e430*/  SHFL.IDX PT, R6, R6, 0x1, 0x1c1f ;  /* 0x003c1f0006067f89 */ /* 0x000fe600000e0000 */
        /* <DEDUP_REMOVED lines=14> */
.L_x_11997:
[----:B------:R-:W-:-:S05]  /*e520*/  VIADD R4, R4, 0xa0 ;  /* 0x000000a004047836 */ /* 0x000fca0000000000 */
[----:B------:R-:W-:-:S13]  /*e530*/  ISETP.GE.AND P0, PT, R4, UR37, PT ;  /* 0x0000002504007c0c */ /* 0x000fda000bf06270 */
[----:B0-----:R-:W-:-:S04]  /*e540*/  @!P0 LEA R2, P1, R20, R14, 0x1 ;  /* 0x0000000e14028211 */ /* 0x001fc800078208ff */
[----:B------:R-:W-:-:S05]  /*e550*/  @!P0 IADD3.X R3, RZ, R6, RZ, P1, !PT ;  /* 0x00000006ff038210 */ /* 0x000fca0000ffe4ff */
        /* <DEDUP_REMOVED lines=8> */
.L_x_11929:
        /* <DEDUP_REMOVED lines=18> */
.L_x_11998:
[----:B------:R-:W-:Y:S05]  /*e700*/  BSYNC B0 ;  /* 0x0000000000007941 */ /* 0x000fea0003800000 */
.L_x_11930:
        /* <DEDUP_REMOVED lines=8> */
[----:B0-----:R-:W-:-:S07]  /*e790*/  IMAD.U32 R0, RZ, RZ, UR4 ;  /* 0x00000004ff007e24 */ /* 0x001fce000f8e00ff */
.L_x_11945:
[----:B------:R-:W2:Y:S01]  /*e7a0*/  LDL R8, [R1+0x8] ;  /* 0x0000080001087983 */ /* 0x000ea20000100800 */
[----:B------:R-:W0:Y:S03]  /*e7b0*/  LDC R4, c[0x0][0x430] ;  /* 0x00010c00ff047b82 */ /* 0x000e260000000800 */
[----:B------:R-:W3:Y:S04]  /*e7c0*/  LDL R6, [R1+0x4] ;  /* 0x0000040001067983 */ /* 0x000ee80000100800 */
[----:B------:R-:W4:Y:S01]  /*e7d0*/  LDL R7, [R1] ;  /* 0x0000000001077983 */ /* 0x000f220000100800 */
[----:B------:R-:W1:Y:S01]  /*e7e0*/  S2R R3, SR_TID.X ;  /* 0x0000000000037919 */ /* 0x000e620000002100 */
[----:B0-----:R-:W-:-:S13]  /*e7f0*/  ISETP.NE.AND P0, PT, R4, 0x1, PT ;  /* 0x000000010400780c */ /* 0x001fda0003f05270 */
[----:B------:R-:W0:Y:S01]  /*e800*/  @P0 LDC R4, c[0x0][0x434] ;  /* 0x00010d00ff040b82 */ /* 0x000e220000000800 */
[----:B-1----:R-:W-:-:S04]  /*e810*/  LOP3.LUT R2, R3, 0x7f, RZ, 0xc0, !PT ;  /* 0x0000007f03027812 */ /* 0x002fc800078ec0ff */
[----:B------:R-:W-:-:S03]  /*e820*/  SHF.R.U32.HI R5, RZ, 0x2, R2 ;  /* 0x00000002ff057819 */ /* 0x000fc60000011602 */
[----:B------:R-:W1:Y:S01]  /*e830*/  @P0 LDC R2, c[0x0][0x438] ;  /* 0x00010e00ff020b82 */ /* 0x000e620000000800 */
[----:B------:R-:W-:Y:S01]  /*e840*/  SHF.L.U32 R3, R3, 0x5, RZ ;  /* 0x0000000503037819 */ /* 0x000fe200000006ff */
[----:B------:R-:W-:-:S03]  /*e850*/  IMAD R5, R0, 0x80, R5 ;  /* 0x0000008000057824 */ /* 0x000fc600078e0205 */
[----:B------:R-:W-:Y:S01]  /*e860*/  LOP3.LUT R3, R3, 0x60, RZ, 0xc0, !PT ;  /* 0x0000006003037812 */ /* 0x000fe200078ec0ff */
[----:B------:R-:W-:Y:S05]  /*e870*/  YIELD ;  /* 0x0000000000007946 */ /* 0x000fea0003800000 */
[----:B------:R-:W-:Y:S01]  /*e880*/  ULDC.64 UR4, c[0x0][0x428] ;  /* 0x00010a0000047ab9 */ /* 0x000fe20000000a00 */
[----:B--2---:R-:W-:-:S05]  /*e890*/  IADD3 R5, R3, R5, R8 ;  /* 0x0000000503057210 */ /* 0x004fca0007ffe008 */
[----:B0-----:R-:W-:-:S04]  /*e8a0*/  @P0 IMAD.HI.U32 R3, R5, R4, RZ ;  /* 0x0000000405030227 */ /* 0x001fc800078e00ff */
[----:B------:R-:W-:Y:S01]  /*e8b0*/  IMAD.MOV.U32 R4, RZ, RZ, R5 ;  /* 0x000000ffff047224 */ /* 0x000fe200078e0005 */
        /* <DEDUP_REMOVED lines=9> */
[----:B------:R-:W-:Y:S01]  /*e950*/  VIADD R23, R9, 0x1 ;  /* 0x0000000109177836 */ /* 0x000fe20000000000 */
[----:B------:R-:W-:Y:S01]  /*e960*/  MOV R8, UR46 ;  /* 0x0000002e00087c02 */ /* 0x000fe20008000f00 */
        /* <DEDUP_REMOVED lines=14> */
.L_x_11933:
[----:B------:R-:W-:Y:S01]  /*ea50*/  IMAD R6, R23, 0x8, R17 ;  /* 0x0000000817067824 */ /* 0x000fe200078e0211 */
[----:B------:R-:W-:Y:S01]  /*ea60*/  SHF.L.U32 R0, R26, 0x1f, RZ ;  /* 0x0000001f1a007819 */ /* 0x000fe200000006ff */
[----:B------:R-:W-:Y:S03]  /*ea70*/  BSSY B1, `(.L_x_11934) ;  /* 0x0000003000017945 */ /* 0x000fe60003800000 */
[----:B------:R-:W0:Y:S02]  /*ea80*/  SYNCS.PHASECHK.TRANS64.TRYWAIT P0, [R6+URZ+0x2d840], R0 ;  /* 0x02d84000060075a7 */ /* 0x000e24000800017f */
[----:B0-----:R-:W-:Y:S05]  /*ea90*/  @!P0 BRA `(.L_x_11935) ;  /* 0x0000002800888947 */ /* 0x001fea0003800000 */
.L_x_11999:
[----:B------:R-:W-:Y:S05]  /*eaa0*/  BSYNC B1 ;  /* 0x0000000000017941 */ /* 0x000fea0003800000 */
.L_x_11934:
[----:B------:R-:W1:Y:S01]  /*eab0*/  S2R R12, SR_TID.X ;  /* 0x00000000000c7919 */ /* 0x000e620000002100 */
[----:B------:R-:W-:Y:S01]  /*eac0*/  SHF.R.S32.HI R21, RZ, 0x1f, R5 ;  /* 0x0000001fff157819 */ /* 0x000fe20000011405 */
[----:B------:R-:W-:Y:S01]  /*ead0*/  ULDC.64 UR4, c[0x0][0x300] ;  /* 0x0000c00000047ab9 */ /* 0x000fe20000000a00 */
[C---:B------:R-:W-:Y:S01]  /*eae0*/  LOP3.LUT P3, RZ, R16.reuse, 0x4, RZ, 0xc0, !PT ;  /* 0x0000000410ff7812 */ /* 0x040fe2000786c0ff */
        /* <DEDUP_REMOVED lines=13> */
[----:B-1----:R-:W-:Y:S01]  /*ebc0*/  SHF.L.U32 R8, R12, 0x3, RZ ;  /* 0x000000030c087819 */ /* 0x002fe200000006ff */
[----:B------:R-:W-:-:S03]  /*ebd0*/  IMAD.WIDE.U32 R2, R22, UR4, R2 ;  /* 0x0000000416027c25 */ /* 0x000fc6000f8e0002 */
[----:B------:R-:W-:Y:S01]  /*ebe0*/  LOP3.LUT R8, R8, 0xd8, RZ, 0xc0, !PT ;  /* 0x000000d808087812 */ /* 0x000fe200078ec0ff */
[----:B------:R-:W-:Y:S01]  /*ebf0*/  IMAD R0, R22, UR5, R0 ;  /* 0x0000000516007c24 */ /* 0x000fe2000f8e0200 */
[----:B------:R-:W-:Y:S01]  /*ec00*/  ULDC.64 UR4, c[0x0][0x2e8] ;  /* 0x0000ba0000047ab9 */ /* 0x000fe20000000a00 */
        /* <DEDUP_REMOVED lines=37> */
.L_x_12009:
[----:B--2---:R-:W-:-:S04]  /*ee60*/  IADD3 R2, P0, R2, R0, RZ ;  /* 0x0000000002027210 */ /* 0x004fc80007f1e0ff */
[----:B------:R-:W-:Y:S02]  /*ee70*/  IADD3.X R3, RZ, R27, RZ, P0, !PT ;  /* 0x0000001bff037210 */ /* 0x000fe400007fe4ff */
        /* <DEDUP_REMOVED lines=8> */
.L_x_11937:
        /* <DEDUP_REMOVED lines=11> */
.L_x_11938:
[----:B------:R1:W-:Y:S01]  /*efb0*/  SYNCS.ARRIVE.TRANS64.A1T0 RZ, [R6+URZ+0x2d830], RZ ;  /* 0x02d830ff06ff79a7 */ /* 0x0003e2000810003f */
[----:B------:R-:W-:Y:S05]  /*efc0*/  @!P2 BRA `(.L_x_11939) ;  /* 0x000000000004a947 */ /* 0x000fea0003800000 */
[----:B------:R-:W-:Y:S01]  /*efd0*/  BPT.TRAP 0x1 ;  /* 0x000000040000795c */ /* 0x000fe20000300000 */
.L_x_11939:
[----:B------:R-:W-:Y:S01]  /*efe0*/  SHF.L.U32 R2, R20, 0x1f, RZ ;  /* 0x0000001f14027819 */ /* 0x000fe200000006ff */
[----:B-1----:R-:W-:Y:S01]  /*eff0*/  IMAD R6, R9, 0x8, R17 ;  /* 0x0000000809067824 */ /* 0x002fe200078e0211 */
[----:B------:R-:W-:Y:S03]  /*f000*/  BSSY B1, `(.L_x_11940) ;  /* 0x0000003000017945 */ /* 0x000fe60003800000 */
[----:B------:R-:W1:Y:S02]  /*f010*/  SYNCS.PHASECHK.TRANS64.TRYWAIT P0, [R6+URZ+0x2d860], R2 ;  /* 0x02d86002060075a7 */ /* 0x000e64000800017f */
[----:B-1----:R-:W-:Y:S05]  /*f020*/  @!P0 BRA `(.L_x_11941) ;  /* 0x00000028007c8947 */ /* 0x002fea0003800000 */
.L_x_12010:
[----:B------:R-:W-:Y:S05]  /*f030*/  BSYNC B1 ;  /* 0x0000000000017941 */ /* 0x000fea0003800000 */
.L_x_11940:
[----:B------:R-:W0:Y:S01]  /*f040*/  S2R R3, SR_TID.X ;  /* 0x0000000000037919 */ /* 0x000e220000002100 */
[----:B-1----:R-:W-:Y:S01]  /*f050*/  IMAD.MOV.U32 R2, RZ, RZ, -0x80 ;  /* 0xffffff80ff027424 */ /* 0x002fe200078e00ff */
[----:B------:R-:W-:Y:S01]  /*f060*/  UMOV UR4, 0xffffffff ;  /* 0xffffffff00047882 */ /* 0x000fe20000000000 */
[----:B------:R-:W-:Y:S02]  /*f070*/  LOP3.LUT P3, RZ, R16, 0x20, RZ, 0xc0, !PT ;  /* 0x0000002010ff7812 */ /* 0x000fe4000786c0ff */
        /* <DEDUP_REMOVED lines=47> */
.L_x_12020:
        /* <DEDUP_REMOVED lines=31> */
.L_x_11943:
        /* <DEDUP_REMOVED lines=11> */
.L_x_11944:
[C---:B------:R-:W-:Y:S01]  /*f610*/  ISETP.GT.AND P0, PT, R24.reuse, RZ, PT ;  /* 0x000000ff1800720c */ /* 0x040fe20003f04270 */
[----:B------:R0:W-:Y:S01]  /*f620*/  SYNCS.ARRIVE.TRANS64.A1T0 RZ, [R6+URZ+0x2d850], RZ ;  /* 0x02d850ff06ff79a7 */ /* 0x0001e2000810003f */
[----:B------:R-:W-:Y:S02]  /*f630*/  VIADD R0, R24, 0xffffffff ;  /* 0xffffffff18007836 */ /* 0x000fe40000000000 */
[----:B------:R-:W-:Y:S02]  /*f640*/  IMAD.MOV.U32 R20, RZ, RZ, R26 ;  /* 0x000000ffff147224 */ /* 0x000fe400078e001a */
[----:B------:R-:W-:Y:S02]  /*f650*/  IMAD.MOV.U32 R9, RZ, RZ, R23 ;  /* 0x000000ffff097224 */ /* 0x000fe400078e0017 */
[----:B------:R-:W-:-:S05]  /*f660*/  IMAD.MOV.U32 R28, RZ, RZ, R24 ;  /* 0x000000ffff1c7224 */ /* 0x000fca00078e0018 */
[----:B0-----:R-:W-:Y:S05]  /*f670*/  @P0 BRA `(.L_x_11945) ;  /* 0xfffffff000480947 */ /* 0x001fea000383ffff */
[----:B------:R-:W-:Y:S05]  /*f680*/  BSYNC B0 ;  /* 0x0000000000007941 */ /* 0x000fea0003800000 */
.L_x_11932:
        /* <DEDUP_REMOVED lines=16> */
[----:B0-----:R-:W-:-:S05]  /*f790*/  IADD3 R0, R0, UR45, R7 ;  /* 0x0000002d00007c10 */ /* 0x001fca000fffe007 */
[----:B------:R0:W-:Y:S02]  /*f7a0*/  STL [R1+0x10], R0 ;  /* 0x0000100001007387 */ /* 0x0001e40000100800 */
.L_x_11947:
[----:B------:R-:W-:Y:S05]  /*f7b0*/  BSYNC B0 ;  /* 0x0000000000007941 */ /* 0x000fea0003800000 */
.L_x_11946:
[----:B0-----:R-:W-:-:S05]  /*f7c0*/  IMAD.U32 R0, RZ, RZ, UR46 ;  /* 0x0000002eff007e24 */ /* 0x001fca000f8e00ff */
[----:B------:R-:W-:-:S13]  /*f7d0*/  ISETP.NE.AND P0, PT, R0, 0x3, PT ;  /* 0x000000030000780c */ /* 0x000fda0003f05270 */
[----:B------:R-:W-:Y:S05]  /*f7e0*/  @!P0 BRA `(.L_x_11948) ;  /* 0x0000000000048947 */ /* 0x000fea0003800000 */
[----:B------:R-:W-:Y:S01]  /*f7f0*/  BPT.TRAP 0x1 ;  /* 0x000000040000795c */ /* 0x000fe20000300000 */
.L_x_11948:
[----:B------:R-:W-:Y:S01]  /*f800*/  LEA R4, R23, R17, 0x3 ;  /* 0x0000001117047211 */ /* 0x000fe200078e18ff */
[----:B------:R-:W-:Y:S01]  /*f810*/  BSSY B0, `(.L_x_11949) ;  /* 0x0000004000007945 */ /* 0x000fe20003800000 */
[----:B------:R-:W-:-:S04]  /*f820*/  SHF.L.U32 R3, R26, 0x1f, RZ ;  /* 0x0000001f1a037819 */ /* 0x000fc800000006ff */
[----:B------:R-:W0:Y:S02]  /*f830*/  SYNCS.PHASECHK.TRANS64.TRYWAIT P0, [R4+URZ+0x2d860], R3 ;  /* 0x02d86003040075a7 */ /* 0x000e24000800017f */
[----:B0-----:R-:W-:Y:S05]  /*f840*/  @!P0 BRA `(.L_x_11950) ;  /* 0x0000002400ec8947 */ /* 0x001fea0003800000 */
.L_x_12021:
[----:B------:R-:W-:Y:S05]  /*f850*/  BSYNC B0 ;  /* 0x0000000000007941 */ /* 0x000fea0003800000 */
.L_x_11949:
[----:B------:R-:W1:Y:S01]  /*f860*/  S2R R7, SR_TID.X ;  /* 0x0000000000077919 */ /* 0x000e620000002100 */
[----:B------:R-:W-:Y:S01]  /*f870*/  IMAD.MOV.U32 R5, RZ, RZ, -0x80 ;  /* 0xffffff80ff057424 */ /* 0x000fe200078e00ff */
[----:B------:R-:W-:Y:S01]  /*f880*/  UMOV UR4, 0xffffffff ;  /* 0xffffffff00047882 */ /* 0x000fe20000000000 */
[----:B------:R-:W-:Y:S02]  /*f890*/  LOP3.LUT P4, RZ, R16, 0x20, RZ, 0xc0, !PT ;  /* 0x0000002010ff7812 */ /* 0x000fe4000788c0ff */
        /* <DEDUP_REMOVED lines=21> */
[----:B0-----:R-:W-:Y:S01]  /*f9f0*/  IADD3.X R3, RZ, R0, RZ, P0, !PT ;  /* 0x00000000ff037210 */ /* 0x001fe200007fe4ff */
[----:B------:R-:W-:Y:S01]  /*fa00*/  IMAD R0, R7, 0x2, R17 ;  /* 0x0000000207007824 */ /* 0x000fe200078e0211 */
[----:B------:R-:W-:Y:S01]  /*fa10*/  ISETP.LT.OR P0, PT, R5, 0x1, P4 ;  /* 0x000000010500780c */ /* 0x000fe20002701670 */
[----:B------:R-:W-:-:S12]  /*fa20*/  SHFL.IDX PT, R7, R19, 0x3, 0x1c1f ;  /* 0x007c1f0013077f89 */ /* 0x000fd800000e0000 */
        /* <DEDUP_REMOVED lines=25> */
.L_x_12031:
        /* <DEDUP_REMOVED lines=13> */
.L_x_11952:
        /* <DEDUP_REMOVED lines=11> */
.L_x_11953:
[----:B------:R0:W-:Y:S01]  /*fd40*/  SYNCS.ARRIVE.TRANS64.A1T0 RZ, [R4+URZ+0x2d850], RZ ;  /* 0x02d850ff04ff79a7 */ /* 0x0001e2000810003f */
[----:B------:R-:W-:-:S05]  /*fd50*/  VIADD R23, R23, 0x1 ;  /* 0x0000000117177836 */ /* 0x000fca0000000000 */
[----:B------:R-:W-:-:S04]  /*fd60*/  ISETP.NE.AND P0, PT, R23, 0x2, PT ;  /* 0x000000021700780c */ /* 0x000fc80003f05270 */
[----:B------:R-:W-:Y:S02]  /*fd70*/  SEL R3, RZ, 0x1, P0 ;  /* 0x00000001ff037807 */ /* 0x000fe40000000000 */
[----:B------:R-:W-:Y:S02]  /*fd80*/  SEL R23, R23, RZ, P0 ;  /* 0x000000ff17177207 */ /* 0x000fe40000000000 */
[----:B0-----:R-:W-:-:S07]  /*fd90*/  LOP3.LUT R26, R26, R3, RZ, 0x3c, !PT ;  /* 0x000000031a1a7212 */ /* 0x001fce00078e3cff */
.L_x_11913:
[----:B------:R-:W-:Y:S05]  /*fda0*/  BSYNC B7 ;  /* 0x0000000000077941 */ /* 0x000fea0003800000 */
.L_x_11911:
        /* <DEDUP_REMOVED lines=8> */
[----:B------:R-:W-:-:S05]  /*fe30*/  MOV R17, UR4 ;  /* 0x0000000400117c02 */ /* 0x000fca0008000f00 */
[----:B-----5:R-:W2:Y:S04]  /*fe40*/  LDS R2, [R17+0x2d8d0] ;  /* 0x02d8d00011027984 */ /* 0x020ea80000000800 */
[----:B--2---:R2:W-:Y:S01]  /*fe50*/  STL [R1+0x10], R2 ;  /* 0x0000100201007387 */ /* 0x0045e20000100800 */
[----:B------:R-:W-:Y:S06]  /*fe60*/  BAR.ARV 0x4, 0x200 ;  /* 0x0108000000007b1d */ /* 0x000fec0000002000 */
[----:B------:R-:W-:Y:S05]  /*fe70*/  BRA `(.L_x_11955) ;  /* 0x00000000002c7947 */ /* 0x000fea0003800000 */
.L_x_11954:
[----:B------:R-:W-:-:S03]  /*fe80*/  UMOV UR4, 0xffffffff ;  /* 0xffffffff00047882 */ /* 0x000fc60000000000 */
[----:B------:R-:W-:Y:S05]  /*fe90*/  BRA.DIV UR4, `(.L_x_11956) ;  /* 0x0000002604d07947 */ /* 0x000fea000b800000 */
[----:B-----5:R2:W3:Y:S02]  /*fea0*/  SHFL.IDX PT, R14, R2, RZ, 0x1f ;  /* 0x00001fff020e7589 */ /* 0x0204e400000e0000 */
.L_x_12034:
        /* <DEDUP_REMOVED lines=8> */
.L_x_11955:
[----:B-1----:R-:W4:Y:S01]  /*ff30*/  LDL R0, [R1+0x10] ;  /* 0x0000100001007983 */ /* 0x002f220000100800 */
[----:B------:R-:W-:Y:S02]  /*ff40*/  ULDC UR4, c[0x0][0xc38] ;  /* 0x00030e0000047ab9 */ /* 0x000fe40000000800 */
[----:B----4-:R-:W-:-:S13]  /*ff50*/  ISETP.GE.AND P0, PT, R0, UR4, PT ;  /* 0x0000000400007c0c */ /* 0x010fda000bf06270 */
[----:B------:R-:W-:Y:S05]  /*ff60*/  @!P0 BRA `(.L_x_11957) ;  /* 0xffffffc4009c8947 */ /* 0x000fea000383ffff */
.L_x_11908:
        /* <DEDUP_REMOVED lines=12> */
.L_x_12035:
[----:B------:R-:W-:Y:S05]  /*10030*/  BSYNC B0 ;  /* 0x0000000000007941 */ /* 0x000fea0003800000 */
.L_x_11958:
[----:B------:R-:W-:-:S03]  /*10040*/  UMOV UR4, 0xffffffff ;  /* 0xffffffff00047882 */ /* 0x000fc60000000000 */
[----:B------:R-:W-:Y:S05]  /*10050*/  BRA.DIV UR4, `(.L_x_11960) ;  /* 0x00000026049c7947 */ /* 0x000fea000b800000 */
[----:B-1----:R-:W1:Y:S02]  /*10060*/  S2R R0, SR_TID.X ;  /* 0x0000000000007919 */ /* 0x002e640000002100 */
[----:B-1----:R-:W-:-:S04]  /*10070*/  SHF.R.U32.HI R0, RZ, 0x5, R0 ;  /* 0x00000005ff007819 */ /* 0x002fc80000011600 */
[----:B------:R-:W-:-:S05]  /*10080*/  LOP3.LUT R0, R0, 0x3, RZ, 0xc0, !PT ;  /* 0x0000000300007812 */ /* 0x000fca00078ec0ff */
[----:B------:R1:W2:Y:S02]  /*10090*/  SHFL.IDX PT, R14, R0, RZ, 0x1f ;  /* 0x00001fff000e7589 */ /* 0x0002a400000e0000 */
.L_x_12038:
[----:B--2---:R-:W-:Y:S01]  /*100a0*/  ISETP.NE.AND P0, PT, R14, RZ, PT ;  /* 0x000000ff0e00720c */ /* 0x004fe20003f05270 */
[----:B------:R-:W-:-:S12]  /*100b0*/  BSSY B0, `(.L_x_11961) ;  /* 0x0000024000007945 */ /* 0x000fd80003800000 */
[----:B------:R-:W-:Y:S05]  /*100c0*/  @P0 BRA `(.L_x_11962) ;  /* 0x0000000000880947 */ /* 0x000fea0003800000 */
[----:B------:R-:W-:-:S03]  /*100d0*/  UMOV UR4, 0xffffffff ;  /* 0xffffffff00047882 */ /* 0x000fc60000000000 */
[----:B------:R-:W-:Y:S05]  /*100e0*/  BRA.DIV UR4, `(.L_x_11963) ;  /* 0x0000002604ac7947 */ /* 0x000fea000b800000 */
[----:B------:R-:W-:-:S13]  /*100f0*/  ELECT P6, URZ, PT ;  /* 0x00000000003f782f */ /* 0x000fda00038c0000 */
.L_x_12041:
[----:B------:R-:W-:Y:S05]  /*10100*/  @!P6 BRA `(.L_x_11962) ;  /* 0x000000000078e947 */ /* 0x000fea0003800000 */
[----:B------:R-:W-:-:S06]  /*10110*/  ULOP3.LUT UR4, UR42, 0x2, URZ, 0xfc, !UPT ;  /* 0x000000022a047892 */ /* 0x000fcc000f8efc3f */
[----:B-1----:R-:W-:-:S05]  /*10120*/  IMAD.U32 R0, RZ, RZ, UR4 ;  /* 0x00000004ff007e24 */ /* 0x002fca000f8e00ff */
[----:B------:R-:W-:-:S13]  /*10130*/  ISETP.NE.AND P0, PT, R0, 0x3, PT ;  /* 0x000000030000780c */ /* 0x000fda0003f05270 */
[----:B------:R-:W-:Y:S05]  /*10140*/  @!P0 BRA `(.L_x_11964) ;  /* 0x0000000000048947 */ /* 0x000fea0003800000 */
[----:B------:R-:W-:Y:S01]  /*10150*/  BPT.TRAP 0x1 ;  /* 0x000000040000795c */ /* 0x000fe20000300000 */
.L_x_11964:
[C---:B------:R-:W-:Y:S01]  /*10160*/  IMAD R5, R23.reuse, 0x8, R4 ;  /* 0x0000000817057824 */ /* 0x040fe200078e0204 */
[----:B------:R-:W-:Y:S01]  /*10170*/  SHF.L.U32 R0, R26, 0x1f, RZ ;  /* 0x0000001f1a007819 */ /* 0x000fe200000006ff */
[----:B------:R-:W-:-:S03]  /*10180*/  VIADD R23, R23, 0x1 ;  /* 0x0000000117177836 */ /* 0x000fc60000000000 */
[----:B------:R-:W1:Y:S02]  /*10190*/  SYNCS.PHASECHK.TRANS64.TRYWAIT P1, [R5+URZ+0x2d840], R0 ;  /* 0x02d84000050075a7 */ /* 0x000e64000802017f */
[----:B------:R-:W-:-:S04]  /*101a0*/  ISETP.NE.AND P2, PT, R23, 0x2, PT ;  /* 0x000000021700780c */ /* 0x000fc80003f45270 */
[----:B------:R-:W-:Y:S01]  /*101b0*/  SEL R3, RZ, 0x1, P2 ;  /* 0x00000001ff037807 */ /* 0x000fe20001000000 */
[----:B-1----:R-:W-:Y:S08]  /*101c0*/  @!P1 BRA `(.L_x_11965) ;  /* 0x0000002400949947 */ /* 0x002ff00003800000 */
.L_x_12042:
[----:B------:R-:W-:Y:S02]  /*101d0*/  SEL R23, R23, RZ, P2 ;  /* 0x000000ff17177207 */ /* 0x000fe40001000000 */
[----:B------:R-:W-:Y:S01]  /*101e0*/  LOP3.LUT R2, R26, R3, RZ, 0x3c, !PT ;  /* 0x000000031a027212 */ /* 0x000fe200078e3cff */
[----:B------:R-:W-:Y:S06]  /*101f0*/  @!P0 BRA `(.L_x_11966) ;  /* 0x0000000000048947 */ /* 0x000fec0003800000 */
[----:B------:R-:W-:Y:S01]  /*10200*/  BPT.TRAP 0x1 ;  /* 0x000000040000795c */ /* 0x000fe20000300000 */
.L_x_11966:
[----:B------:R-:W-:Y:S01]  /*10210*/  IMAD R23, R23, 0x8, R4 ;  /* 0x0000000817177824 */ /* 0x000fe200078e0204 */
[----:B------:R-:W-:-:S04]  /*10220*/  SHF.L.U32 R2, R2, 0x1f, RZ ;  /* 0x0000001f02027819 */ /* 0x000fc800000006ff */
[----:B------:R-:W2:Y:S02]  /*10230*/  SYNCS.PHASECHK.TRANS64.TRYWAIT P1, [R23+URZ+0x2d840], R2 ;  /* 0x02d84002170075a7 */ /* 0x000ea4000802017f */
[----:B--2---:R-:W-:Y:S05]  /*10240*/  @!P1 BRA `(.L_x_11967) ;  /* 0x0000002400889947 */ /* 0x004fea0003800000 */
.L_x_12043:
[----:B------:R-:W-:Y:S05]  /*10250*/  @!P0 BRA `(.L_x_11968) ;  /* 0x0000000000048947 */ /* 0x000fea0003800000 */
[----:B------:R-:W-:Y:S01]  /*10260*/  BPT.TRAP 0x1 ;  /* 0x000000040000795c */ /* 0x000fe20000300000 */
.L_x_11968:
[----:B------:R-:W3:Y:S02]  /*10270*/  SYNCS.PHASECHK.TRANS64.TRYWAIT P1, [R5+URZ+0x2d860], R0 ;  /* 0x02d86000050075a7 */ /* 0x000ee4000802017f */
[----:B---3--:R-:W-:Y:S05]  /*10280*/  @!P1 BRA `(.L_x_11969) ;  /* 0x00000024008c9947 */ /* 0x008fea0003800000 */
.L_x_12044:
[----:B------:R-:W-:Y:S05]  /*10290*/  @!P0 BRA `(.L_x_11970) ;  /* 0x0000000000048947 */ /* 0x000fea0003800000 */
[----:B------:R-:W-:Y:S01]  /*102a0*/  BPT.TRAP 0x1 ;  /* 0x000000040000795c */ /* 0x000fe20000300000 */
.L_x_11970:
[----:B----4-:R4:W0:Y:S02]  /*102b0*/  SYNCS.PHASECHK.TRANS64.TRYWAIT P0, [R23+URZ+0x2d860], R2 ;  /* 0x02d86002170075a7 */ /* 0x010824000800017f */
[----:B0-----:R-:W-:Y:S05]  /*102c0*/  @!P0 NANOSLEEP.SYNCS 0x989680 ;  /* 0x009896800000895d */ /* 0x001fea0003900000 */
[----:B------:R-:W0:Y:S02]  /*102d0*/  @!P0 SYNCS.PHASECHK.TRANS64 P0, [R23+URZ+0x2d860], R2 ;  /* 0x02d86002170085a7 */ /* 0x000e24000800007f */
[----:B0-----:R-:W-:Y:S05]  /*102e0*/  @!P0 BRA `(.L_x_11970) ;  /* 0xfffffffc00f08947 */ /* 0x001fea000383ffff */
.L_x_11962:
[----:B------:R-:W-:Y:S05]  /*102f0*/  BSYNC B0 ;  /* 0x0000000000007941 */ /* 0x000fea0003800000 */
.L_x_11961:
[----:B------:R-:W-:Y:S05]  /*10300*/  EXIT ;  /* 0x000000000000794d */ /* 0x000fea0003800000 */
.L_x_11863:
[----:B0-----:R-:W-:-:S04]  /*10310*/  MOV R3, UR40 ;  /* 0x0000002800037c02 */ /* 0x001fc80008000f00 */
[----:B------:R0:W1:Y:S03]  /*10320*/  SYNCS.PHASECHK.TRANS64.TRYWAIT P1, [R3+URZ+0x2d800], R0 ;  /* 0x02d80000030075a7 */ /* 0x000066000802017f */
[----:B-1----:R-:W-:Y:S05]  /*10330*/  @!P1 NANOSLEEP.SYNCS 0x989680 ;  /* 0x009896800000995d */ /* 0x002fea0003900000 */
[----:B------:R-:W1:Y:S02]  /*10340*/  @!P1 SYNCS.PHASECHK.TRANS64 P1, [R3+URZ+0x2d800], R0 ;  /* 0x02d80000030095a7 */ /* 0x000e64000802007f */
[----:B-1----:R-:W-:Y:S05]  /*10350*/  @!P1 BRA `(.L_x_11863) ;  /* 0xfffffffc00ec9947 */ /* 0x002fea000383ffff */
[----:B------:R-:W-:Y:S05]  /*10360*/  BRA `(.L_x_11971) ;  /* 0xffffff1400007947 */ /* 0x000fea000383ffff */
.L_x_11867:
[----:B-1----:R1:W2:Y:S02]  /*10370*/  SYNCS.PHASECHK.TRANS64.TRYWAIT P1, [R0+URZ+0x2d830], R3 ;  /* 0x02d83003000075a7 */ /* 0x0022a4000802017f */
[----:B--2---:R-:W-:Y:S05]  /*10380*/  @!P1 NANOSLEEP.SYNCS 0x989680 ;  /* 0x009896800000995d */ /* 0x004fea0003900000 */
[----:B------:R-:W2:Y:S02]  /*10390*/  @!P1 SYNCS.PHASECHK.TRANS64 P1, [R0+URZ+0x2d830], R3 ;  /* 0x02d83003000095a7 */ /* 0x000ea4000802007f */
[----:B--2---:R-:W-:Y:S05]  /*103a0*/  @!P1 BRA `(.L_x_11867) ;  /* 0xfffffffc00f09947 */ /* 0x004fea000383ffff */
[----:B------:R-:W-:Y:S05]  /*103b0*/  BRA `(.L_x_11866) ;  /* 0xffffff14001c7947 */ /* 0x000fea000383ffff */
.L_x_11873:
[----:B-1----:R-:W-:-:S04]  /*103c0*/  IMAD.U32 R6, RZ, RZ, UR6 ;  /* 0x00000006ff067e24 */ /* 0x002fc8000f8e00ff */
[----:B------:R1:W2:Y:S03]  /*103d0*/  SYNCS.PHASECHK.TRANS64.TRYWAIT P1, [R6+URZ+0x2d830], R5 ;  /* 0x02d83005060075a7 */ /* 0x0002a6000802017f */
[----:B--2---:R-:W-:Y:S05]  /*103e0*/  @!P1 NANOSLEEP.SYNCS 0x989680 ;  /* 0x009896800000995d */ /* 0x004fea0003900000 */
[----:B------:R-:W2:Y:S02]  /*103f0*/  @!P1 SYNCS.PHASECHK.TRANS64 P1, [R6+URZ+0x2d830], R5 ;  /* 0x02d83005060095a7 */ /* 0x000ea4000802007f */
[----:B--2---:R-:W-:Y:S05]  /*10400*/  @!P1 BRA `(.L_x_11873) ;  /* 0xfffffffc00ec9947 */ /* 0x004fea000383ffff */
[----:B------:R-:W-:Y:S05]  /*10410*/  BRA `(.L_x_11870) ;  /* 0xffffff4000287947 */ /* 0x000fea000383ffff */
.L_x_11877:
[----:B-1----:R-:W-:-:S04]  /*10420*/  IMAD.U32 R6, RZ, RZ, UR6 ;  /* 0x00000006ff067e24 */ /* 0x002fc8000f8e00ff */
[----:B------:R1:W2:Y:S03]  /*10430*/  SYNCS.PHASECHK.TRANS64.TRYWAIT P1, [R6+URZ+0x2d850], R5 ;  /* 0x02d85005060075a7 */ /* 0x0002a6000802017f */
[----:B--2---:R-:W-:Y:S05]  /*10440*/  @!P1 NANOSLEEP.SYNCS 0x989680 ;  /* 0x009896800000995d */ /* 0x004fea0003900000 */
[----:B------:R-:W2:Y:S02]  /*10450*/  @!P1 SYNCS.PHASECHK.TRANS64 P1, [R6+URZ+0x2d850], R5 ;  /* 0x02d85005060095a7 */ /* 0x000ea4000802007f */
[----:B--2---:R-:W-:Y:S05]  /*10460*/  @!P1 BRA `(.L_x_11877) ;  /* 0xfffffffc00ec9947 */ /* 0x004fea000383ffff */
[----:B------:R-:W-:Y:S05]  /*10470*/  BRA `(.L_x_11874) ;  /* 0xffffff4000d47947 */ /* 0x000fea000383ffff */
.L_x_11885:
[----:B-1----:R-:W-:-:S04]  /*10480*/  IMAD.U32 R6, RZ, RZ, UR6 ;  /* 0x00000006ff067e24 */ /* 0x002fc8000f8e00ff */
[----:B------:R1:W2:Y:S03]  /*10490*/  SYNCS.PHASECHK.TRANS64.TRYWAIT P1, [R6+URZ+0x2d830], R5 ;  /* 0x02d83005060075a7 */ /* 0x0002a6000802017f */
[----:B--2---:R-:W-:Y:S05]  /*104a0*/  @!P1 NANOSLEEP.SYNCS 0x989680 ;  /* 0x009896800000995d */ /* 0x004fea0003900000 */
[----:B------:R-:W2:Y:S02]  /*104b0*/  @!P1 SYNCS.PHASECHK.TRANS64 P1, [R6+URZ+0x2d830], R5 ;  /* 0x02d83005060095a7 */ /* 0x000ea4000802007f */
[----:B--2---:R-:W-:Y:S05]  /*104c0*/  @!P1 BRA `(.L_x_11885) ;  /* 0xfffffffc00ec9947 */ /* 0x004fea000383ffff */
[----:B------:R-:W-:Y:S05]  /*104d0*/  BRA `(.L_x_11882) ;  /* 0xffffff7000ac7947 */ /* 0x000fea000383ffff */
.L_x_11889:
[----:B-1----:R-:W-:-:S04]  /*104e0*/  IMAD.U32 R6, RZ, RZ, UR6 ;  /* 0x00000006ff067e24 */ /* 0x002fc8000f8e00ff */
[----:B------:R1:W2:Y:S03]  /*104f0*/  SYNCS.PHASECHK.TRANS64.TRYWAIT P1, [R6+URZ+0x2d850], R5 ;  /* 0x02d85005060075a7 */ /* 0x0002a6000802017f */
[----:B--2---:R-:W-:Y:S05]  /*10500*/  @!P1 NANOSLEEP.SYNCS 0x989680 ;  /* 0x009896800000995d */ /* 0x004fea0003900000 */
[----:B------:R-:W2:Y:S02]  /*10510*/  @!P1 SYNCS.PHASECHK.TRANS64 P1, [R6+URZ+0x2d850], R5 ;  /* 0x02d85005060095a7 */ /* 0x000ea4000802007f */
[----:B--2---:R-:W-:Y:S05]  /*10520*/  @!P1 BRA `(.L_x_11889) ;  /* 0xfffffffc00ec9947 */ /* 0x004fea000383ffff */
[----:B------:R-:W-:Y:S05]  /*10530*/  BRA `(.L_x_11886) ;  /* 0xffffff7400587947 */ /* 0x000fea000383ffff */
.L_x_11896:
[----:B-1----:R-:W-:-:S04]  /*10540*/  IMAD.U32 R4, RZ, RZ, UR8 ;  /* 0x00000008ff047e24 */ /* 0x002fc8000f8e00ff */
[----:B------:R1:W2:Y:S03]  /*10550*/  SYNCS.PHASECHK.TRANS64.TRYWAIT P1, [R4+URZ+0x2d850], R3 ;  /* 0x02d85003040075a7 */ /* 0x0002a6000802017f */
[----:B--2---:R-:W-:Y:S05]  /*10560*/  @!P1 NANOSLEEP.SYNCS 0x989680 ;  /* 0x009896800000995d */ /* 0x004fea0003900000 */
[----:B------:R-:W2:Y:S02]  /*10570*/  @!P1 SYNCS.PHASECHK.TRANS64 P1, [R4+URZ+0x2d850], R3 ;  /* 0x02d85003040095a7 */ /* 0x000ea4000802007f */
[----:B--2---:R-:W-:Y:S05]  /*10580*/  @!P1 BRA `(.L_x_11896) ;  /* 0xfffffffc00ec9947 */ /* 0x004fea000383ffff */
[----:B------:R-:W-:Y:S05]  /*10590*/  BRA `(.L_x_11895) ;  /* 0xffffff98008c7947 */ /* 0x000fea000383ffff */
.L_x_11919:
[----:B------:R-:W1:Y:S01]  /*105a0*/  S2R R20, SR_TID.X ;  /* 0x0000000000147919 */ /* 0x000e620000002100 */
[----:B------:R-:W-:Y:S01]  /*105b0*/  MOV R12, RZ ;  /* 0x000000ff000c7202 */ /* 0x000fe20000000f00 */
        /* <DEDUP_REMOVED lines=8> */
.L_x_11972:
[----:B------:R-:W-:Y:S05]  /*10640*/  BRA `(.L_x_11973) ;  /* 0xffffffc800707947 */ /* 0x000fea000383ffff */
.L_x_11922:
[----:B0-----:R0:W1:Y:S02]  /*10650*/  SYNCS.PHASECHK.TRANS64.TRYWAIT P0, [R6+URZ+0x2d840], R2 ;  /* 0x02d84002060075a7 */ /* 0x001064000800017f */
[----:B-1----:R-:W-:Y:S05]  /*10660*/  @!P0 NANOSLEEP.SYNCS 0x989680 ;  /* 0x009896800000895d */ /* 0x002fea0003900000 */
[----:B------:R-:W1:Y:S02]  /*10670*/  @!P0 SYNCS.PHASECHK.TRANS64 P0, [R6+URZ+0x2d840], R2 ;  /* 0x02d84002060085a7 */ /* 0x000e64000800007f */
[----:B-1----:R-:W-:Y:S05]  /*10680*/  @!P0 BRA `(.L_x_11922) ;  /* 0xfffffffc00f08947 */ /* 0x002fea000383ffff */
[----:B------:R-:W-:Y:S05]  /*10690*/  BRA `(.L_x_11974) ;  /* 0xffffffcc00787947 */ /* 0x000fea000383ffff */
.L_x_11923:
        /* <DEDUP_REMOVED lines=8> */
.L_x_11976:
[----:B------:R-:W-:Y:S05]  /*10720*/  BSYNC B0 ;  /* 0x0000000000007941 */ /* 0x000fea0003800000 */
.L_x_11975:
[----:B------:R-:W-:Y:S01]  /*10730*/  IMAD.MOV.U32 R13, RZ, RZ, R4 ;  /* 0x000000ffff0d7224 */ /* 0x000fe200078e0004 */
[----:B------:R-:W-:Y:S01]  /*10740*/  MOV R2, R14 ;  /* 0x0000000e00027202 */ /* 0x000fe20000000f00 */
[----:B------:R-:W-:Y:S01]  /*10750*/  IMAD.MOV.U32 R12, RZ, RZ, RZ ;  /* 0x000000ffff0c7224 */ /* 0x000fe200078e00ff */
[----:B------:R-:W-:Y:S01]  /*10760*/  @P0 LEA R8, R7, R17, 0x1 ;  /* 0x0000001107080211 */ /* 0x000fe200078e08ff */
[----:B------:R-:W-:Y:S02]  /*10770*/  IMAD.MOV.U32 R11, RZ, RZ, 0x1c1f ;  /* 0x00001c1fff0b7424 */ /* 0x000fe400078e00ff */
[----:B------:R-:W-:-:S07]  /*10780*/  IMAD.MOV.U32 R15, RZ, RZ, -0x1 ;  /* 0xffffffffff0f7424 */ /* 0x000fce00078e00ff */
[----:B------:R-:W-:Y:S05]  /*10790*/  WARPSYNC.COLLECTIVE R15, `(.L_x_11977) ;  /* 0x000000000f087348 */ /* 0x000fea0003c00000 */
[----:B------:R0:W1:Y:S02]  /*107a0*/  SHFL.IDX P6, R14, R13, R12, R11 ;  /* 0x0000000c0d0e7389 */ /* 0x00006400000c000b */
[----:B01----:R-:W-:Y:S01]  /*107b0*/  ENDCOLLECTIVE ;  /* 0x000000000000791b */ /* 0x003fe20003800000 */
.L_x_11977:
[----:B------:R-:W-:Y:S02]  /*107c0*/  IMAD.MOV.U32 R13, RZ, RZ, R0 ;  /* 0x000000ffff0d7224 */ /* 0x000fe400078e0000 */
[----:B------:R-:W-:Y:S02]  /*107d0*/  IMAD.MOV.U32 R12, RZ, RZ, 0x1 ;  /* 0x00000001ff0c7424 */ /* 0x000fe400078e00ff */
[----:B------:R-:W-:-:S07]  /*107e0*/  IMAD.MOV.U32 R3, RZ, RZ, R14 ;  /* 0x000000ffff037224 */ /* 0x000fce00078e000e */
[----:B------:R-:W-:Y:S05]  /*107f0*/  WARPSYNC.COLLECTIVE R15, `(.L_x_11978) ;  /* 0x000000000f087348 */ /* 0x000fea0003c00000 */
[----:B------:R0:W1:Y:S02]  /*10800*/  SHFL.IDX P6, R14, R13, R12, R11 ;  /* 0x0000000c0d0e7389 */ /* 0x00006400000c000b */
[----:B01----:R-:W-:Y:S01]  /*10810*/  ENDCOLLECTIVE ;  /* 0x000000000000791b */ /* 0x003fe20003800000 */
.L_x_11978:
        /* <DEDUP_REMOVED lines=17> */
.L_x_11979:
[----:B------:R-:W-:Y:S01]  /*10930*/  @P0 LEA R8, R7, R17, 0x1 ;  /* 0x0000001107080211 */ /* 0x000fe200078e08ff */
[----:B------:R-:W-:Y:S02]  /*10940*/  IMAD.MOV.U32 R13, RZ, RZ, R0 ;  /* 0x000000ffff0d7224 */ /* 0x000fe400078e0000 */
[----:B------:R-:W-:Y:S02]  /*10950*/  IMAD.MOV.U32 R12, RZ, RZ, 0x2 ;  /* 0x00000002ff0c7424 */ /* 0x000fe400078e00ff */
[----:B------:R-:W-:-:S07]  /*10960*/  IMAD.MOV.U32 R3, RZ, RZ, R14 ;  /* 0x000000ffff037224 */ /* 0x000fce00078e000e */
[----:B------:R-:W-:Y:S05]  /*10970*/  WARPSYNC.COLLECTIVE R15, `(.L_x_11980) ;  /* 0x000000000f087348 */ /* 0x000fea0003c00000 */
[----:B------:R0:W1:Y:S02]  /*10980*/  SHFL.IDX P6, R14, R13, R12, R11 ;  /* 0x0000000c0d0e7389 */ /* 0x00006400000c000b */
[----:B01----:R-:W-:Y:S01]  /*10990*/  ENDCOLLECTIVE ;  /* 0x000000000000791b */ /* 0x003fe20003800000 */
.L_x_11980:
        /* <DEDUP_REMOVED lines=17> */
.L_x_11981:
[----:B------:R-:W-:Y:S01]  /*10ab0*/  @P0 LEA R8, R7, R17, 0x1 ;  /* 0x0000001107080211 */ /* 0x000fe200078e08ff */
[----:B------:R-:W-:Y:S02]  /*10ac0*/  IMAD.MOV.U32 R13, RZ, RZ, R0 ;  /* 0x000000ffff0d7224 */ /* 0x000fe400078e0000 */
[----:B------:R-:W-:Y:S02]  /*10ad0*/  IMAD.MOV.U32 R12, RZ, RZ, 0x3 ;  /* 0x00000003ff0c7424 */ /* 0x000fe400078e00ff */
[----:B------:R-:W-:-:S07]  /*10ae0*/  IMAD.MOV.U32 R3, RZ, RZ, R14 ;  /* 0x000000ffff037224 */ /* 0x000fce00078e000e */
[----:B------:R-:W-:Y:S05]  /*10af0*/  WARPSYNC.COLLECTIVE R15, `(.L_x_11982) ;  /* 0x000000000f087348 */ /* 0x000fea0003c00000 */
[----:B------:R0:W1:Y:S02]  /*10b00*/  SHFL.IDX P6, R14, R13, R12, R11 ;  /* 0x0000000c0d0e7389 */ /* 0x00006400000c000b */
[----:B01----:R-:W-:Y:S01]  /*10b10*/  ENDCOLLECTIVE ;  /* 0x000000000000791b */ /* 0x003fe20003800000 */
.L_x_11982:
        /* <DEDUP_REMOVED lines=16> */
.L_x_11983:
[----:B------:R-:W-:Y:S05]  /*10c20*/  BRA `(.L_x_11984) ;  /* 0xffffffcc00407947 */ /* 0x000fea000383ffff */
.L_x_11928:
[----:B------:R-:W-:Y:S01]  /*10c30*/  IMAD.MOV.U32 R13, RZ, RZ, R5 ;  /* 0x000000ffff0d7224 */ /* 0x000fe200078e0005 */
[----:B------:R-:W-:Y:S01]  /*10c40*/  MOV R11, 0x1c1f ;  /* 0x00001c1f000b7802 */ /* 0x000fe20000000f00 */
[----:B------:R-:W-:Y:S02]  /*10c50*/  IMAD.MOV.U32 R12, RZ, RZ, RZ ;  /* 0x000000ffff0c7224 */ /* 0x000fe400078e00ff */
[----:B------:R-:W-:Y:S02]  /*10c60*/  IMAD.MOV.U32 R15, RZ, RZ, -0x1 ;  /* 0xffffffffff0f7424 */ /* 0x000fe400078e00ff */
[----:B------:R-:W-:-:S07]  /*10c70*/  IMAD.U32 R4, RZ, RZ, UR43 ;  /* 0x0000002bff047e24 */ /* 0x000fce000f8e00ff */
[----:B-----5:R-:W-:Y:S05]  /*10c80*/  WARPSYNC.COLLECTIVE R15, `(.L_x_11985) ;  /* 0x000000000f087348 */ /* 0x020fea0003c00000 */
[----:B------:R0:W1:Y:S02]  /*10c90*/  SHFL.IDX P6, R14, R13, R12, R11 ;  /* 0x0000000c0d0e7389 */ /* 0x00006400000c000b */
[----:B01---5:R-:W-:Y:S01]  /*10ca0*/  ENDCOLLECTIVE ;  /* 0x000000000000791b */ /* 0x023fe20003800000 */
.L_x_11985:
[----:B------:R-:W-:-:S05]  /*10cb0*/  IMAD R4, R4, 0xc0, R21 ;  /* 0x000000c004047824 */ /* 0x000fca00078e0215 */
[----:B------:R-:W-:Y:S01]  /*10cc0*/  ISETP.GE.AND P0, PT, R4, UR37, PT ;  /* 0x0000002504007c0c */ /* 0x000fe2000bf06270 */
[----:B------:R-:W-:Y:S02]  /*10cd0*/  IMAD.MOV.U32 R13, RZ, RZ, R0 ;  /* 0x000000ffff0d7224 */ /* 0x000fe400078e0000 */
[----:B------:R-:W-:-:S10]  /*10ce0*/  IMAD.MOV.U32 R2, RZ, RZ, R14 ;  /* 0x000000ffff027224 */ /* 0x000fd400078e000e */
[----:B------:R-:W-:Y:S05]  /*10cf0*/  WARPSYNC.COLLECTIVE R15, `(.L_x_11986) ;  /* 0x000000000f087348 */ /* 0x000fea0003c00000 */
[----:B------:R0:W1:Y:S02]  /*10d00*/  SHFL.IDX P6, R14, R13, R12, R11 ;  /* 0x0000000c0d0e7389 */ /* 0x00006400000c000b */
[----:B01----:R-:W-:Y:S01]  /*10d10*/  ENDCOLLECTIVE ;  /* 0x000000000000791b */ /* 0x003fe20003800000 */
.L_x_11986:
[----:B------:R-:W-:Y:S02]  /*10d20*/  IMAD.MOV.U32 R13, RZ, RZ, R5 ;  /* 0x000000ffff0d7224 */ /* 0x000fe400078e0005 */
[----:B------:R-:W-:Y:S02]  /*10d30*/  IMAD.MOV.U32 R12, RZ, RZ, 0x1 ;  /* 0x00000001ff0c7424 */ /* 0x000fe400078e00ff */
[----:B------:R-:W-:-:S07]  /*10d40*/  IMAD.MOV.U32 R3, RZ, RZ, R14 ;  /* 0x000000ffff037224 */ /* 0x000fce00078e000e */
[----:B------:R-:W-:Y:S05]  /*10d50*/  WARPSYNC.COLLECTIVE R15, `(.L_x_11987) ;  /* 0x000000000f087348 */ /* 0x000fea0003c00000 */
[----:B------:R0:W1:Y:S02]  /*10d60*/  SHFL.IDX P6, R14, R13, R12, R11 ;  /* 0x0000000c0d0e7389 */ /* 0x00006400000c000b */
[----:B01----:R-:W-:Y:S01]  /*10d70*/  ENDCOLLECTIVE ;  /* 0x000000000000791b */ /* 0x003fe20003800000 */
.L_x_11987:
        /* <DEDUP_REMOVED lines=12> */
[----:B0-----:R-:W-:-:S04]  /*10e40*/  IADD3 R2, R4, 0x20, RZ ;  /* 0x0000002004027810 */ /* 0x001fc80007ffe0ff */
[----:B------:R-:W-:Y:S01]  /*10e50*/  ISETP.GE.AND P0, PT, R2, UR37, PT ;  /* 0x0000002502007c0c */ /* 0x000fe2000bf06270 */
[----:B------:R-:W-:-:S12]  /*10e60*/  IMAD.MOV.U32 R2, RZ, RZ, R14 ;  /* 0x000000ffff027224 */ /* 0x000fd800078e000e */
[----:B------:R-:W-:Y:S05]  /*10e70*/  WARPSYNC.COLLECTIVE R15, `(.L_x_11988) ;  /* 0x000000000f087348 */ /* 0x000fea0003c00000 */
[----:B------:R0:W1:Y:S02]  /*10e80*/  SHFL.IDX P6, R14, R13, R12, R11 ;  /* 0x0000000c0d0e7389 */ /* 0x00006400000c000b */
[----:B01----:R-:W-:Y:S01]  /*10e90*/  ENDCOLLECTIVE ;  /* 0x000000000000791b */ /* 0x003fe20003800000 */
.L_x_11988:
[----:B------:R-:W-:Y:S02]  /*10ea0*/  IMAD.MOV.U32 R13, RZ, RZ, R5 ;  /* 0x000000ffff0d7224 */ /* 0x000fe400078e0005 */
[----:B------:R-:W-:Y:S02]  /*10eb0*/  IMAD.MOV.U32 R12, RZ, RZ, 0x2 ;  /* 0x00000002ff0c7424 */ /* 0x000fe400078e00ff */
[----:B------:R-:W-:-:S07]  /*10ec0*/  IMAD.MOV.U32 R3, RZ, RZ, R14 ;  /* 0x000000ffff037224 */ /* 0x000fce00078e000e */
[----:B------:R-:W-:Y:S05]  /*10ed0*/  WARPSYNC.COLLECTIVE R15, `(.L_x_11989) ;  /* 0x000000000f087348 */ /* 0x000fea0003c00000 */
[----:B------:R0:W1:Y:S02]  /*10ee0*/  SHFL.IDX P6, R14, R13, R12, R11 ;  /* 0x0000000c0d0e7389 */ /* 0x00006400000c000b */
[----:B01----:R-:W-:Y:S01]  /*10ef0*/  ENDCOLLECTIVE ;  /* 0x000000000000791b */ /* 0x003fe20003800000 */
.L_x_11989:
        /* <DEDUP_REMOVED lines=18> */
.L_x_11990:
[----:B------:R-:W-:Y:S01]  /*11020*/  MOV R13, R5 ;  /* 0x00000005000d7202 */ /* 0x000fe20000000f00 */
[----:B------:R-:W-:Y:S02]  /*11030*/  IMAD.MOV.U32 R12, RZ, RZ, 0x3 ;  /* 0x00000003ff0c7424 */ /* 0x000fe400078e00ff */
[----:B------:R-:W-:-:S07]  /*11040*/  IMAD.MOV.U32 R3, RZ, RZ, R14 ;  /* 0x000000ffff037224 */ /* 0x000fce00078e000e */
[----:B------:R-:W-:Y:S05]  /*11050*/  WARPSYNC.COLLECTIVE R15, `(.L_x_11991) ;  /* 0x000000000f087348 */ /* 0x000fea0003c00000 */
[----:B------:R0:W1:Y:S02]  /*11060*/  SHFL.IDX P6, R14, R13, R12, R11 ;  /* 0x0000000c0d0e7389 */ /* 0x00006400000c000b */
[----:B01----:R-:W-:Y:S01]  /*11070*/  ENDCOLLECTIVE ;  /* 0x000000000000791b */ /* 0x003fe20003800000 */
.L_x_11991:
        /* <DEDUP_REMOVED lines=10> */
.L_x_11992:
        /* <DEDUP_REMOVED lines=13> */
.L_x_11993:
[----:B------:R-:W-:-:S13]  /*111f0*/  ISETP.GE.AND P0, PT, R2, UR37, PT ;  /* 0x0000002502007c0c */ /* 0x000fda000bf06270 */
[----:B------:R-:W-:Y:S01]  /*11200*/  @!P0 LEA R8, P1, R20, R0, 0x1 ;  /* 0x0000000014088211 */ /* 0x000fe200078208ff */
[----:B------:R-:W-:Y:S02]  /*11210*/  VIADD R0, R4, 0x80 ;  /* 0x0000008004007836 */ /* 0x000fe40000000000 */
[----:B------:R-:W-:Y:S01]  /*11220*/  IMAD.MOV.U32 R13, RZ, RZ, R7 ;  /* 0x000000ffff0d7224 */ /* 0x000fe200078e0007 */
[----:B------:R-:W-:Y:S01]  /*11230*/  @!P0 MOV R2, R8 ;  /* 0x0000000800028202 */ /* 0x000fe20000000f00 */
[----:B------:R-:W-:-:S04]  /*11240*/  @!P0 IMAD.X R9, RZ, RZ, R5, P1 ;  /* 0x000000ffff098224 */ /* 0x000fc800008e0605 */
        /* <DEDUP_REMOVED lines=12> */
.L_x_11994:
[----:B------:R-:W-:Y:S02]  /*11310*/  IMAD.MOV.U32 R13, RZ, RZ, R6 ;  /* 0x000000ffff0d7224 */ /* 0x000fe400078e0006 */
[----:B------:R-:W-:Y:S01]  /*11320*/  IMAD.MOV.U32 R12, RZ, RZ, 0x1 ;  /* 0x00000001ff0c7424 */ /* 0x000fe200078e00ff */
[----:B------:R-:W-:-:S07]  /*11330*/  MOV R2, R14 ;  /* 0x0000000e00027202 */ /* 0x000fce0000000f00 */
[----:B------:R-:W-:Y:S05]  /*11340*/  WARPSYNC.COLLECTIVE R15, `(.L_x_11995) ;  /* 0x000000000f087348 */ /* 0x000fea0003c00000 */
[----:B------:R0:W1:Y:S02]  /*11350*/  SHFL.IDX P6, R14, R13, R12, R11 ;  /* 0x0000000c0d0e7389 */ /* 0x00006400000c000b */
[----:B01----:R-:W-:Y:S01]  /*11360*/  ENDCOLLECTIVE ;  /* 0x000000000000791b */ /* 0x003fe20003800000 */
.L_x_11995:
        /* <DEDUP_REMOVED lines=15> */
.L_x_11996:
[----:B------:R-:W-:Y:S05]  /*11460*/  BRA `(.L_x_11997) ;  /* 0xffffffd0002c7947 */ /* 0x000fea000383ffff */
.L_x_11931:
[----:B0-----:R0:W1:Y:S02]  /*11470*/  SYNCS.PHASECHK.TRANS64.TRYWAIT P0, [R17+URZ+0x2d820], R0 ;  /* 0x02d82000110075a7 */ /* 0x001064000800017f */
[----:B-1----:R-:W-:Y:S05]  /*11480*/  @!P0 NANOSLEEP.SYNCS 0x989680 ;  /* 0x009896800000895d */ /* 0x002fea0003900000 */
[----:B------:R-:W1:Y:S02]  /*11490*/  @!P0 SYNCS.PHASECHK.TRANS64 P0, [R17+URZ+0x2d820], R0 ;  /* 0x02d82000110085a7 */ /* 0x000e64000800007f */
[----:B-1----:R-:W-:Y:S05]  /*114a0*/  @!P0 BRA `(.L_x_11931) ;  /* 0xfffffffc00f08947 */ /* 0x002fea000383ffff */
[----:B------:R-:W-:Y:S05]  /*114b0*/  BRA `(.L_x_11998) ;  /* 0xffffffd000907947 */ /* 0x000fea000383ffff */
.L_x_11935:
[----:B0-----:R0:W1:Y:S02]  /*114c0*/  SYNCS.PHASECHK.TRANS64.TRYWAIT P0, [R6+URZ+0x2d840], R0 ;  /* 0x02d84000060075a7 */ /* 0x001064000800017f */
[----:B-1----:R-:W-:Y:S05]  /*114d0*/  @!P0 NANOSLEEP.SYNCS 0x989680 ;  /* 0x009896800000895d */ /* 0x002fea0003900000 */
[----:B------:R-:W1:Y:S02]  /*114e0*/  @!P0 SYNCS.PHASECHK.TRANS64 P0, [R6+URZ+0x2d840], R0 ;  /* 0x02d84000060085a7 */ /* 0x000e64000800007f */
[----:B-1----:R-:W-:Y:S05]  /*114f0*/  @!P0 BRA `(.L_x_11935) ;  /* 0xfffffffc00f08947 */ /* 0x002fea000383ffff */
[----:B------:R-:W-:Y:S05]  /*11500*/  BRA `(.L_x_11999) ;  /* 0xffffffd400647947 */ /* 0x000fea000383ffff */
.L_x_11936:
        /* <DEDUP_REMOVED lines=8> */
.L_x_12001:
[----:B------:R-:W-:Y:S05]  /*11590*/  BSYNC B1 ;  /* 0x0000000000017941 */ /* 0x000fea0003800000 */
.L_x_12000:
[----:B------:R-:W0:Y:S01]  /*115a0*/  S2R R27, SR_TID.X ;  /* 0x00000000001b7919 */ /* 0x000e220000002100 */
[----:B------:R-:W-:Y:S01]  /*115b0*/  IMAD.MOV.U32 R13, RZ, RZ, R7 ;  /* 0x000000ffff0d7224 */ /* 0x000fe200078e0007 */
[----:B------:R-:W-:Y:S01]  /*115c0*/  MOV R12, RZ ;  /* 0x000000ff000c7202 */ /* 0x000fe20000000f00 */
[----:B------:R-:W-:Y:S01]  /*115d0*/  IMAD.MOV.U32 R11, RZ, RZ, 0x1c1f ;  /* 0x00001c1fff0b7424 */ /* 0x000fe200078e00ff */
[----:B------:R-:W-:Y:S01]  /*115e0*/  LEA R8, R8, R17, 0x1 ;  /* 0x0000001108087211 */ /* 0x000fe200078e08ff */
[----:B------:R-:W-:Y:S02]  /*115f0*/  IMAD.MOV.U32 R15, RZ, RZ, -0x1 ;  /* 0xffffffffff0f7424 */ /* 0x000fe400078e00ff */
[----:B------:R-:W-:-:S07]  /*11600*/  IMAD.MOV.U32 R3, RZ, RZ, R14 ;  /* 0x000000ffff037224 */ /* 0x000fce00078e000e */
[----:B0-----:R-:W-:Y:S05]  /*11610*/  WARPSYNC.COLLECTIVE R15, `(.L_x_12002) ;  /* 0x000000000f087348 */ /* 0x001fea0003c00000 */
[----:B------:R1:W2:Y:S02]  /*11620*/  SHFL.IDX P6, R14, R13, R12, R11 ;  /* 0x0000000c0d0e7389 */ /* 0x0002a400000c000b */
[----:B012---:R-:W-:Y:S01]  /*11630*/  ENDCOLLECTIVE ;  /* 0x000000000000791b */ /* 0x007fe20003800000 */
.L_x_12002:
[----:B------:R-:W-:Y:S02]  /*11640*/  IMAD.MOV.U32 R13, RZ, RZ, R10 ;  /* 0x000000ffff0d7224 */ /* 0x000fe400078e000a */
[----:B------:R-:W-:Y:S02]  /*11650*/  IMAD.MOV.U32 R12, RZ, RZ, 0x1 ;  /* 0x00000001ff0c7424 */ /* 0x000fe400078e00ff */
[----:B------:R-:W-:Y:S02]  /*11660*/  IMAD.SHL.U32 R27, R27, 0x8, RZ ;  /* 0x000000081b1b7824 */ /* 0x000fe400078e00ff */
[----:B------:R-:W-:-:S07]  /*11670*/  IMAD.MOV.U32 R2, RZ, RZ, R14 ;  /* 0x000000ffff027224 */ /* 0x000fce00078e000e */
[----:B------:R-:W-:Y:S05]  /*11680*/  WARPSYNC.COLLECTIVE R15, `(.L_x_12003) ;  /* 0x000000000f087348 */ /* 0x000fea0003c00000 */
[----:B------:R0:W1:Y:S02]  /*11690*/  SHFL.IDX P6, R14, R13, R12, R11 ;  /* 0x0000000c0d0e7389 */ /* 0x00006400000c000b */
[----:B01----:R-:W-:Y:S01]  /*116a0*/  ENDCOLLECTIVE ;  /* 0x000000000000791b */ /* 0x003fe20003800000 */
.L_x_12003:
        /* <DEDUP_REMOVED lines=15> */
.L_x_12004:
[----:B------:R-:W-:Y:S01]  /*117a0*/  MOV R13, R10 ;  /* 0x0000000a000d7202 */ /* 0x000fe20000000f00 */
[----:B------:R-:W-:Y:S02]  /*117b0*/  IMAD.MOV.U32 R12, RZ, RZ, 0x2 ;  /* 0x00000002ff0c7424 */ /* 0x000fe400078e00ff */
[----:B------:R-:W-:-:S07]  /*117c0*/  IMAD.MOV.U32 R2, RZ, RZ, R14 ;  /* 0x000000ffff027224 */ /* 0x000fce00078e000e */
[----:B------:R-:W-:Y:S05]  /*117d0*/  WARPSYNC.COLLECTIVE R15, `(.L_x_12005) ;  /* 0x000000000f087348 */ /* 0x000fea0003c00000 */
[----:B------:R0:W1:Y:S02]  /*117e0*/  SHFL.IDX P6, R14, R13, R12, R11 ;  /* 0x0000000c0d0e7389 */ /* 0x00006400000c000b */
[----:B01----:R-:W-:Y:S01]  /*117f0*/  ENDCOLLECTIVE ;  /* 0x000000000000791b */ /* 0x003fe20003800000 */
.L_x_12005:
        /* <DEDUP_REMOVED lines=13> */
.L_x_12006:
[----:B------:R-:W-:Y:S01]  /*118d0*/  IMAD.MOV.U32 R13, RZ, RZ, R10 ;  /* 0x000000ffff0d7224 */ /* 0x000fe200078e000a */
[----:B------:R-:W-:Y:S01]  /*118e0*/  MOV R12, 0x3 ;  /* 0x00000003000c7802 */ /* 0x000fe20000000f00 */
[----:B------:R-:W-:-:S07]  /*118f0*/  IMAD.MOV.U32 R2, RZ, RZ, R14 ;  /* 0x000000ffff027224 */ /* 0x000fce00078e000e */
[----:B------:R-:W-:Y:S05]  /*11900*/  WARPSYNC.COLLECTIVE R15, `(.L_x_12007) ;  /* 0x000000000f087348 */ /* 0x000fea0003c00000 */
[----:B------:R0:W1:Y:S02]  /*11910*/  SHFL.IDX P6, R14, R13, R12, R11 ;  /* 0x0000000c0d0e7389 */ /* 0x00006400000c000b */
[----:B01----:R-:W-:Y:S01]  /*11920*/  ENDCOLLECTIVE ;  /* 0x000000000000791b */ /* 0x003fe20003800000 */
.L_x_12007:
        /* <DEDUP_REMOVED lines=13> */
.L_x_12008:
[----:B------:R-:W-:Y:S01]  /*11a00*/  IMAD.MOV.U32 R2, RZ, RZ, R14 ;  /* 0x000000ffff027224 */ /* 0x000fe200078e000e */
[----:B------:R-:W-:Y:S06]  /*11a10*/  BRA `(.L_x_12009) ;  /* 0xffffffd400107947 */ /* 0x000fec000383ffff */
.L_x_11941:
[----:B-1----:R1:W2:Y:S02]  /*11a20*/  SYNCS.PHASECHK.TRANS64.TRYWAIT P0, [R6+URZ+0x2d860], R2 ;  /* 0x02d86002060075a7 */ /* 0x0022a4000800017f */
[----:B--2---:R-:W-:Y:S05]  /*11a30*/  @!P0 NANOSLEEP.SYNCS 0x989680 ;  /* 0x009896800000895d */ /* 0x004fea0003900000 */
[----:B------:R-:W2:Y:S02]  /*11a40*/  @!P0 SYNCS.PHASECHK.TRANS64 P0, [R6+URZ+0x2d860], R2 ;  /* 0x02d86002060085a7 */ /* 0x000ea4000800007f */
[----:B--2---:R-:W-:Y:S05]  /*11a50*/  @!P0 BRA `(.L_x_11941) ;  /* 0xfffffffc00f08947 */ /* 0x004fea000383ffff */
[----:B------:R-:W-:Y:S05]  /*11a60*/  BRA `(.L_x_12010) ;  /* 0xffffffd400707947 */ /* 0x000fea000383ffff */
.L_x_11942:
        /* <DEDUP_REMOVED lines=8> */
.L_x_12012:
[----:B------:R-:W-:Y:S05]  /*11af0*/  BSYNC B1 ;  /* 0x0000000000017941 */ /* 0x000fea0003800000 */
.L_x_12011:
        /* <DEDUP_REMOVED lines=9> */
.L_x_12013:
[----:B------:R-:W-:Y:S02]  /*11b90*/  IMAD.MOV.U32 R13, RZ, RZ, R19 ;  /* 0x000000ffff0d7224 */ /* 0x000fe400078e0013 */
[----:B------:R-:W-:Y:S02]  /*11ba0*/  IMAD.MOV.U32 R12, RZ, RZ, 0x1 ;  /* 0x00000001ff0c7424 */ /* 0x000fe400078e00ff */
[----:B------:R-:W-:-:S07]  /*11bb0*/  IMAD.MOV.U32 R2, RZ, RZ, R14 ;  /* 0x000000ffff027224 */ /* 0x000fce00078e000e */
[----:B------:R-:W-:Y:S05]  /*11bc0*/  WARPSYNC.COLLECTIVE R15, `(.L_x_12014) ;  /* 0x000000000f087348 */ /* 0x000fea0003c00000 */
[----:B------:R0:W1:Y:S02]  /*11bd0*/  SHFL.IDX P6, R14, R13, R12, R11 ;  /* 0x0000000c0d0e7389 */ /* 0x00006400000c000b */
[----:B01----:R-:W-:Y:S01]  /*11be0*/  ENDCOLLECTIVE ;  /* 0x000000000000791b */ /* 0x003fe20003800000 */
.L_x_12014:
        /* <DEDUP_REMOVED lines=16> */
.L_x_12015:
[----:B------:R-:W-:Y:S02]  /*11cf0*/  IMAD.MOV.U32 R13, RZ, RZ, R19 ;  /* 0x000000ffff0d7224 */ /* 0x000fe400078e0013 */
[----:B------:R-:W-:Y:S02]  /*11d00*/  IMAD.MOV.U32 R12, RZ, RZ, 0x2 ;  /* 0x00000002ff0c7424 */ /* 0x000fe400078e00ff */
[----:B------:R-:W-:-:S07]  /*11d10*/  IMAD.MOV.U32 R2, RZ, RZ, R14 ;  /* 0x000000ffff027224 */ /* 0x000fce00078e000e */
[----:B------:R-:W-:Y:S05]  /*11d20*/  WARPSYNC.COLLECTIVE R15, `(.L_x_12016) ;  /* 0x000000000f087348 */ /* 0x000fea0003c00000 */
[----:B------:R0:W1:Y:S02]  /*11d30*/  SHFL.IDX P6, R14, R13, R12, R11 ;  /* 0x0000000c0d0e7389 */ /* 0x00006400000c000b */
[----:B01----:R-:W-:Y:S01]  /*11d40*/  ENDCOLLECTIVE ;  /* 0x000000000000791b */ /* 0x003fe20003800000 */
.L_x_12016:
        /* <DEDUP_REMOVED lines=16> */
.L_x_12017:
[----:B------:R-:W-:Y:S01]  /*11e50*/  MOV R13, R19 ;  /* 0x00000013000d7202 */ /* 0x000fe20000000f00 */
[----:B------:R-:W-:Y:S02]  /*11e60*/  IMAD.MOV.U32 R12, RZ, RZ, 0x3 ;  /* 0x00000003ff0c7424 */ /* 0x000fe400078e00ff */
[----:B------:R-:W-:-:S07]  /*11e70*/  IMAD.MOV.U32 R2, RZ, RZ, R14 ;  /* 0x000000ffff027224 */ /* 0x000fce00078e000e */
[----:B------:R-:W-:Y:S05]  /*11e80*/  WARPSYNC.COLLECTIVE R15, `(.L_x_12018) ;  /* 0x000000000f087348 */ /* 0x000fea0003c00000 */
[----:B------:R0:W1:Y:S02]  /*11e90*/  SHFL.IDX P6, R14, R13, R12, R11 ;  /* 0x0000000c0d0e7389 */ /* 0x00006400000c000b */
[----:B01----:R-:W-:Y:S01]  /*11ea0*/  ENDCOLLECTIVE ;  /* 0x000000000000791b */ /* 0x003fe20003800000 */
.L_x_12018:
        /* <DEDUP_REMOVED lines=13> */
.L_x_12019:
        /* <DEDUP_REMOVED lines=8> */
.L_x_11950:
[----:B0-----:R0:W1:Y:S02]  /*12000*/  SYNCS.PHASECHK.TRANS64.TRYWAIT P0, [R4+URZ+0x2d860], R3 ;  /* 0x02d86003040075a7 */ /* 0x001064000800017f */
[----:B-1----:R-:W-:Y:S05]  /*12010*/  @!P0 NANOSLEEP.SYNCS 0x989680 ;  /* 0x009896800000895d */ /* 0x002fea0003900000 */
[----:B------:R-:W1:Y:S02]  /*12020*/  @!P0 SYNCS.PHASECHK.TRANS64 P0, [R4+URZ+0x2d860], R3 ;  /* 0x02d86003040085a7 */ /* 0x000e64000800007f */
[----:B-1----:R-:W-:Y:S05]  /*12030*/  @!P0 BRA `(.L_x_11950) ;  /* 0xfffffffc00f08947 */ /* 0x002fea000383ffff */
[----:B------:R-:W-:Y:S05]  /*12040*/  BRA `(.L_x_12021) ;  /* 0xffffffd800007947 */ /* 0x000fea000383ffff */
.L_x_11951:
        /* <DEDUP_REMOVED lines=8> */
.L_x_12023:
[----:B------:R-:W-:Y:S05]  /*120d0*/  BSYNC B0 ;  /* 0x0000000000007941 */ /* 0x000fea0003800000 */
.L_x_12022:
[----:B------:R-:W0:Y:S01]  /*120e0*/  S2R R2, SR_TID.X ;  /* 0x0000000000027919 */ /* 0x000e220000002100 */
[----:B------:R-:W-:Y:S01]  /*120f0*/  IMAD.MOV.U32 R13, RZ, RZ, R18 ;  /* 0x000000ffff0d7224 */ /* 0x000fe200078e0012 */
[----:B------:R-:W-:Y:S01]  /*12100*/  MOV R15, 0xffffffff ;  /* 0xffffffff000f7802 */ /* 0x000fe20000000f00 */
[----:B------:R-:W-:Y:S02]  /*12110*/  IMAD.MOV.U32 R12, RZ, RZ, RZ ;  /* 0x000000ffff0c7224 */ /* 0x000fe400078e00ff */
[----:B------:R-:W-:Y:S02]  /*12120*/  IMAD.MOV.U32 R11, RZ, RZ, 0x1c1f ;  /* 0x00001c1fff0b7424 */ /* 0x000fe400078e00ff */
[----:B------:R-:W-:-:S07]  /*12130*/  IMAD.MOV.U32 R0, RZ, RZ, R14 ;  /* 0x000000ffff007224 */ /* 0x000fce00078e000e */
[----:B0-----:R-:W-:Y:S05]  /*12140*/  WARPSYNC.COLLECTIVE R15, `(.L_x_12024) ;  /* 0x000000000f087348 */ /* 0x001fea0003c00000 */
[----:B------:R1:W2:Y:S02]  /*12150*/  SHFL.IDX P6, R14, R13, R12, R11 ;  /* 0x0000000c0d0e7389 */ /* 0x0002a400000c000b */
[----:B012---:R-:W-:Y:S01]  /*12160*/  ENDCOLLECTIVE ;  /* 0x000000000000791b */ /* 0x007fe20003800000 */
.L_x_12024:
        /* <DEDUP_REMOVED lines=9> */
.L_x_12025:
[----:B------:R-:W-:Y:S01]  /*12200*/  IMAD.X R3, RZ, RZ, R0, P0 ;  /* 0x000000ffff037224 */ /* 0x000fe200000e0600 */
[----:B------:R-:W-:Y:S01]  /*12210*/  ISETP.LT.OR P0, PT, R5, 0x1, P4 ;  /* 0x000000010500780c */ /* 0x000fe20002701670 */
[----:B------:R-:W-:Y:S01]  /*12220*/  IMAD R0, R7, 0x2, R17 ;  /* 0x0000000207007824 */ /* 0x000fe200078e0211 */
        /* <DEDUP_REMOVED lines=13> */
.L_x_12026:
[----:B------:R-:W-:Y:S02]  /*12300*/  IMAD.MOV.U32 R13, RZ, RZ, R19 ;  /* 0x000000ffff0d7224 */ /* 0x000fe400078e0013 */
[----:B------:R-:W-:Y:S01]  /*12310*/  IMAD.MOV.U32 R12, RZ, RZ, 0x2 ;  /* 0x00000002ff0c7424 */ /* 0x000fe200078e00ff */
[----:B------:R-:W-:-:S13]  /*12320*/  IADD3 R2, P0, R14, R6, RZ ;  /* 0x000000060e027210 */ /* 0x000fda0007f1e0ff */
[----:B------:R-:W-:Y:S05]  /*12330*/  WARPSYNC.COLLECTIVE R15, `(.L_x_12027) ;  /* 0x000000000f087348 */ /* 0x000fea0003c00000 */
[----:B------:R0:W1:Y:S02]  /*12340*/  SHFL.IDX P6, R14, R13, R12, R11 ;  /* 0x0000000c0d0e7389 */ /* 0x00006400000c000b */
[----:B01----:R-:W-:Y:S01]  /*12350*/  ENDCOLLECTIVE ;  /* 0x000000000000791b */ /* 0x003fe20003800000 */
.L_x_12027:
        /* <DEDUP_REMOVED lines=15> */
.L_x_12028:
[----:B------:R-:W-:Y:S01]  /*12450*/  MOV R13, R19 ;  /* 0x00000013000d7202 */ /* 0x000fe20000000f00 */
[----:B------:R-:W-:Y:S01]  /*12460*/  IMAD.MOV.U32 R12, RZ, RZ, 0x3 ;  /* 0x00000003ff0c7424 */ /* 0x000fe200078e00ff */
[----:B------:R-:W-:-:S13]  /*12470*/  IADD3 R2, P0, R14, R6, RZ ;  /* 0x000000060e027210 */ /* 0x000fda0007f1e0ff */
[----:B------:R-:W-:Y:S05]  /*12480*/  WARPSYNC.COLLECTIVE R15, `(.L_x_12029) ;  /* 0x000000000f087348 */ /* 0x000fea0003c00000 */
[----:B------:R0:W1:Y:S02]  /*12490*/  SHFL.IDX P6, R14, R13, R12, R11 ;  /* 0x0000000c0d0e7389 */ /* 0x00006400000c000b */
[----:B01----:R-:W-:Y:S01]  /*124a0*/  ENDCOLLECTIVE ;  /* 0x000000000000791b */ /* 0x003fe20003800000 */
.L_x_12029:
        /* <DEDUP_REMOVED lines=12> */
.L_x_12030:
[----:B------:R-:W-:Y:S01]  /*12570*/  @!PT LDS RZ, [RZ] ;  /* 0x00000000fffff984 */ /* 0x000fe20000000800 */
[----:B------:R-:W-:Y:S01]  /*12580*/  @!PT LDS RZ, [RZ] ;  /* 0x00000000fffff984 */ /* 0x000fe20000000800 */
[----:B------:R-:W-:Y:S01]  /*12590*/  @!PT LDS RZ, [RZ] ;  /* 0x00000000fffff984 */ /* 0x000fe20000000800 */
[----:B------:R0:W-:Y:S01]  /*125a0*/  LDGSTS.E.BYPASS.LTC128B.128 [R0+0x3400], desc[UR50][R2.64+0x40], !P0 ;  /* 0x0340004002007fae */ /* 0x0001e2000c101d72 */
[----:B------:R-:W-:-:S13]  /*125b0*/  ISETP.LT.OR P0, PT, R5, 0x41, P1 ;  /* 0x000000410500780c */ /* 0x000fda0000f01670 */
[----:B------:R0:W-:Y:S01]  /*125c0*/  LDGSTS.E.BYPASS.LTC128B.128 [R0+0x5400], desc[UR50][R2.64+0x80], !P0 ;  /* 0x0540008002007fae */ /* 0x0001e2000c101d72 */
[----:B------:R-:W-:Y:S05]  /*125d0*/  BRA `(.L_x_12031) ;  /* 0xffffffd400787947 */ /* 0x000fea000383ffff */
.L_x_11956:
[----:B------:R-:W-:Y:S01]  /*125e0*/  BSSY B0, `(.L_x_12032) ;  /* 0x0000008000007945 */ /* 0x000fe20003800000 */
[----:B-----5:R-:W-:Y:S01]  /*125f0*/  IMAD.MOV.U32 R13, RZ, RZ, R2 ;  /* 0x000000ffff0d7224 */ /* 0x020fe200078e0002 */
[----:B------:R-:W-:Y:S01]  /*12600*/  MOV R15, 0xffffffff ;  /* 0xffffffff000f7802 */ /* 0x000fe20000000f00 */
[----:B------:R-:W-:Y:S02]  /*12610*/  IMAD.MOV.U32 R12, RZ, RZ, RZ ;  /* 0x000000ffff0c7224 */ /* 0x000fe400078e00ff */
[----:B------:R-:W-:-:S07]  /*12620*/  IMAD.MOV.U32 R11, RZ, RZ, 0x1f ;  /* 0x0000001fff0b7424 */ /* 0x000fce00078e00ff */
[----:B01----:R-:W-:Y:S05]  /*12630*/  WARPSYNC.COLLECTIVE R15, `(.L_x_12033) ;  /* 0x000000000f087348 */ /* 0x003fea0003c00000 */
[----:B------:R2:W3:Y:S02]  /*12640*/  SHFL.IDX P6, R14, R13, R12, R11 ;  /* 0x0000000c0d0e7389 */ /* 0x0004e400000c000b */
[----:B0123--:R-:W-:Y:S01]  /*12650*/  ENDCOLLECTIVE ;  /* 0x000000000000791b */ /* 0x00ffe20003800000 */
.L_x_12033:
[----:B------:R-:W-:Y:S05]  /*12660*/  BSYNC B0 ;  /* 0x0000000000007941 */ /* 0x000fea0003800000 */
.L_x_12032:
[----:B------:R-:W-:Y:S05]  /*12670*/  BRA `(.L_x_12034) ;  /* 0xffffffd8000c7947 */ /* 0x000fea000383ffff */
.L_x_11959:
[----:B-1----:R1:W2:Y:S02]  /*12680*/  SYNCS.PHASECHK.TRANS64.TRYWAIT P0, [R4+URZ+0x2d820], R0 ;  /* 0x02d82000040075a7 */ /* 0x0022a4000800017f */
[----:B--2---:R-:W-:Y:S05]  /*12690*/  @!P0 NANOSLEEP.SYNCS 0x989680 ;  /* 0x009896800000895d */ /* 0x004fea0003900000 */
[----:B------:R-:W2:Y:S02]  /*126a0*/  @!P0 SYNCS.PHASECHK.TRANS64 P0, [R4+URZ+0x2d820], R0 ;  /* 0x02d82000040085a7 */ /* 0x000ea4000800007f */
[----:B--2---:R-:W-:Y:S05]  /*126b0*/  @!P0 BRA `(.L_x_11959) ;  /* 0xfffffffc00f08947 */ /* 0x004fea000383ffff */
[----:B------:R-:W-:Y:S05]  /*126c0*/  BRA `(.L_x_12035) ;  /* 0xffffffd800587947 */ /* 0x000fea000383ffff */
.L_x_11960:
        /* <DEDUP_REMOVED lines=11> */
.L_x_12037:
[----:B------:R-:W-:Y:S05]  /*12780*/  BSYNC B0 ;  /* 0x0000000000007941 */ /* 0x000fea0003800000 */
.L_x_12036:
[----:B------:R-:W-:Y:S05]  /*12790*/  BRA `(.L_x_12038) ;  /* 0xffffffd800407947 */ /* 0x000fea000383ffff */
.L_x_11963:
[----:B------:R-:W-:Y:S01]  /*127a0*/  BSSY B1, `(.L_x_12039) ;  /* 0x0000006000017945 */ /* 0x000fe20003800000 */
[----:B------:R-:W-:-:S07]  /*127b0*/  IMAD.MOV.U32 R15, RZ, RZ, -0x1 ;  /* 0xffffffffff0f7424 */ /* 0x000fce00078e00ff */
[----:B01----:R-:W-:Y:S05]  /*127c0*/  WARPSYNC.COLLECTIVE R15, `(.L_x_12040) ;  /* 0x000000000f0c7348 */ /* 0x003fea0003c00000 */
[----:B------:R-:W-:Y:S02]  /*127d0*/  ELECT P6, UR62, PT ;  /* 0x00000000003e782f */ /* 0x000fe400038c0000 */
[----:B------:R-:W-:Y:S01]  /*127e0*/  MOV R14, UR62 ;  /* 0x0000003e000e7c02 */ /* 0x000fe20008000f00 */
[----:B01----:R-:W-:Y:S10]  /*127f0*/  ENDCOLLECTIVE ;  /* 0x000000000000791b */ /* 0x003ff40003800000 */
.L_x_12040:
[----:B------:R-:W-:Y:S05]  /*12800*/  BSYNC B1 ;  /* 0x0000000000017941 */ /* 0x000fea0003800000 */
.L_x_12039:
[----:B------:R-:W-:Y:S05]  /*12810*/  BRA `(.L_x_12041) ;  /* 0xffffffd800387947 */ /* 0x000fea000383ffff */
.L_x_11965:
[----:B-1----:R1:W2:Y:S02]  /*12820*/  SYNCS.PHASECHK.TRANS64.TRYWAIT P1, [R5+URZ+0x2d840], R0 ;  /* 0x02d84000050075a7 */ /* 0x0022a4000802017f */
[----:B--2---:R-:W-:Y:S05]  /*12830*/  @!P1 NANOSLEEP.SYNCS 0x989680 ;  /* 0x009896800000995d */ /* 0x004fea0003900000 */
[----:B------:R-:W2:Y:S02]  /*12840*/  @!P1 SYNCS.PHASECHK.TRANS64 P1, [R5+URZ+0x2d840], R0 ;  /* 0x02d84000050095a7 */ /* 0x000ea4000802007f */
[----:B--2---:R-:W-:Y:S05]  /*12850*/  @!P1 BRA `(.L_x_11965) ;  /* 0xfffffffc00f09947 */ /* 0x004fea000383ffff */
[----:B------:R-:W-:Y:S05]  /*12860*/  BRA `(.L_x_12042) ;  /* 0xffffffd800587947 */ /* 0x000fea000383ffff */
.L_x_11967:
[----:B--2---:R2:W3:Y:S02]  /*12870*/  SYNCS.PHASECHK.TRANS64.TRYWAIT P1, [R23+URZ+0x2d840], R2 ;  /* 0x02d84002170075a7 */ /* 0x0044e4000802017f */
[----:B---3--:R-:W-:Y:S05]  /*12880*/  @!P1 NANOSLEEP.SYNCS 0x989680 ;  /* 0x009896800000995d */ /* 0x008fea0003900000 */
[----:B------:R-:W3:Y:S02]  /*12890*/  @!P1 SYNCS.PHASECHK.TRANS64 P1, [R23+URZ+0x2d840], R2 ;  /* 0x02d84002170095a7 */ /* 0x000ee4000802007f */
[----:B---3--:R-:W-:Y:S05]  /*128a0*/  @!P1 BRA `(.L_x_11967) ;  /* 0xfffffffc00f09947 */ /* 0x008fea000383ffff */
[----:B------:R-:W-:Y:S05]  /*128b0*/  BRA `(.L_x_12043) ;  /* 0xffffffd800647947 */ /* 0x000fea000383ffff */
.L_x_11969:
[----:B---3--:R3:W4:Y:S02]  /*128c0*/  SYNCS.PHASECHK.TRANS64.TRYWAIT P1, [R5+URZ+0x2d860], R0 ;  /* 0x02d86000050075a7 */ /* 0x008724000802017f */
[----:B----4-:R-:W-:Y:S05]  /*128d0*/  @!P1 NANOSLEEP.SYNCS 0x989680 ;  /* 0x009896800000995d */ /* 0x010fea0003900000 */
[----:B------:R-:W4:Y:S02]  /*128e0*/  @!P1 SYNCS.PHASECHK.TRANS64 P1, [R5+URZ+0x2d860], R0 ;  /* 0x02d86000050095a7 */ /* 0x000f24000802007f */
[----:B----4-:R-:W-:Y:S05]  /*128f0*/  @!P1 BRA `(.L_x_11969) ;  /* 0xfffffffc00f09947 */ /* 0x010fea000383ffff */
[----:B------:R-:W-:Y:S05]  /*12900*/  BRA `(.L_x_12044) ;  /* 0xffffffd800607947 */ /* 0x000fea000383ffff */
.L_x_12045:
        /* <DEDUP_REMOVED lines=15> */
.L_x_15859:


//--------------------- .text._ZN7cutlass13device_kernelIN5flash11enable_sm90INS1_16FlashAttnFwdSm90INS1_25CollectiveMainloopFwdSm90ILi2EN4cute5tupleIJNS5_1CILi1EEES8_S8_EEENS6_IJNS7_ILi192EEENS7_ILi128EEENS7_ILi96EEEEEELi96ENS_10bfloat16_tEfNS_4arch4Sm90ELb1ELb0ELb1ELb1ELb1ELb0ELb0ELb0ELb1ELb1ELb0ELb0EEENS1_21CollectiveEpilogueFwdINS6_IJSA_SC_SB_EEES9_SE_SG_Li384ELb1ELb1ELb0ELb0EEENS1_36VarlenDynamicPersistentTileSchedulerILi192ELi128ELi384ELi128ELb0ELb1ELb1ELb1ELb1ELb1EEEEEEEEEvNT_6ParamsE --------------------------
	.section	.text._ZN7cutlass13device_kernelIN5flash11enable_sm90INS1_16FlashAttnFwdSm90INS1_25CollectiveMainloopFwdSm90ILi2EN4cute5tupleIJNS5_1CILi1EEES8_S8_EEENS6_IJNS7_ILi192EEENS7_ILi128EEENS7_ILi96EEEEEELi96ENS_10bfloat16_tEfNS_4arch4Sm90ELb1ELb0ELb1ELb1ELb1ELb0ELb0ELb0ELb1ELb1ELb0ELb0EEENS1_21CollectiveEpilogueFwdINS6_IJSA_SC_SB_EEES9_SE_SG_Li384ELb1ELb1ELb0ELb0EEENS1_36VarlenDynamicPersistentTileSchedulerILi192ELi128ELi384ELi128ELb0ELb1ELb1ELb1ELb1ELb1EEEEEEEEEvNT_6ParamsE,"ax",@progbits
	.align	128
.text._ZN7cutlass13device_kernelIN5flash11enable_sm90INS1_16FlashAttnFwdSm90INS1_25CollectiveMainloopFwdSm90ILi2EN4cute5tupleIJNS5_1CILi1EEES8_S8_EEENS6_IJNS7_ILi192EEENS7_ILi128EEENS7_ILi96EEEEEELi96ENS_10bfloat16_tEfNS_4arch4Sm90ELb1ELb0ELb1ELb1ELb1ELb0ELb0ELb0ELb1ELb1ELb0ELb0EEENS1_21CollectiveEpilogueFwdINS6_IJSA_SC_SB_EEES9_SE_SG_Li384ELb1ELb1ELb0ELb0EEENS1_36VarlenDynamicPersistentTileSchedulerILi192ELi128ELi384ELi128ELb0ELb1ELb1ELb1ELb1ELb1EEEEEEEEEvNT_6ParamsE:
        .type           _ZN7cutlass13device_kernelIN5flash11enable_sm90INS1_16FlashAttnFwdSm90INS1_25CollectiveMainloopFwdSm90ILi2EN4cute5tupleIJNS5_1CILi1EEES8_S8_EEENS6_IJNS7_ILi192EEENS7_ILi128EEENS7_ILi96EEEEEELi96ENS_10bfloat16_tEfNS_4arch4Sm90ELb1ELb0ELb1ELb1ELb1ELb0ELb0ELb0ELb1ELb1ELb0ELb0EEENS1_21CollectiveEpilogueFwdINS6_IJSA_SC_SB_EEES9_SE_SG_Li384ELb1ELb1ELb0ELb0EEENS1_36VarlenDynamicPersistentTileSchedulerILi192ELi128ELi384ELi128ELb0ELb1ELb1ELb1ELb1ELb1EEEEEEEEEvNT_6ParamsE,@function
        .size           _ZN7cutlass13device_kernelIN5flash11enable_sm90INS1_16FlashAttnFwdSm90INS1_25CollectiveMainloopFwdSm90ILi2EN4cute5tupleIJNS5_1CILi1EEES8_S8_EEENS6_IJNS7_ILi192EEENS7_ILi128EEENS7_ILi96EEEEEELi96ENS_10bfloat16_tEfNS_4arch4Sm90ELb1ELb0ELb1ELb1ELb1ELb0ELb0ELb0ELb1ELb1ELb0ELb0EEENS1_21CollectiveEpilogueFwdINS6_IJSA_SC_SB_EEES9_SE_SG_Li384ELb1ELb1ELb0ELb0EEENS1_36VarlenDynamicPersistentTileSchedulerILi192ELi128ELi384ELi128ELb0ELb1ELb1ELb1ELb1ELb1EEEEEEEEEvNT_6ParamsE,(.L_x_15860 - _ZN7cutlass13device_kernelIN5flash11enable_sm90INS1_16FlashAttnFwdSm90INS1_25CollectiveMainloopFwdSm90ILi2EN4cute5tupleIJNS5_1CILi1EEES8_S8_EEENS6_IJNS7_ILi192EEENS7_ILi128EEENS7_ILi96EEEEEELi96ENS_10bfloat16_tEfNS_4arch4Sm90ELb1ELb0ELb1ELb1ELb1ELb0ELb0ELb0ELb1ELb1ELb0ELb0EEENS1_21CollectiveEpilogueFwdINS6_IJSA_SC_SB_EEES9_SE_SG_Li384ELb1ELb1ELb0ELb0EEENS1_36VarlenDynamicPersistentTileSchedulerILi192ELi128ELi384ELi128ELb0ELb1ELb1ELb1ELb1ELb1EEEEEEEEEvNT_6ParamsE)
        .other          _ZN7cutlass13device_kernelIN5flash11enable_sm90INS1_16FlashAttnFwdSm90INS1_25CollectiveMainloopFwdSm90ILi2EN4cute5tupleIJNS5_1CILi1EEES8_S8_EEENS6_IJNS7_ILi192EEENS7_ILi128EEENS7_ILi96EEEEEELi96ENS_10bfloat16_tEfNS_4arch4Sm90ELb1ELb0ELb1ELb1ELb1ELb0ELb0ELb0ELb1ELb1ELb0ELb0EEENS1_21CollectiveEpilogueFwdINS6_IJSA_SC_SB_EEES9_SE_SG_Li384ELb1ELb1ELb0ELb0EEENS1_36VarlenDynamicPersistentTileSchedulerILi192ELi128ELi384ELi128ELb0ELb1ELb1ELb1ELb1ELb1EEEEEEEEEvNT_6ParamsE,@"STO_CUDA_ENTRY STV_DEFAULT"
_ZN7cutlass13device_kernelIN5flash11enable_sm90INS1_16FlashAttnFwdSm90INS1_25CollectiveMainloopFwdSm90ILi2EN4cute5tupleIJNS5_1CILi1EEES8_S8_EEENS6_IJNS7_ILi192EEENS7_ILi128EEENS7_ILi96EEEEEELi96ENS_10bfloat16_tEfNS_4arch4Sm90ELb1ELb0ELb1ELb1ELb1ELb0ELb0ELb0ELb1ELb1ELb0ELb0EEENS1_21CollectiveEpilogueFwdINS6_IJSA_SC_SB_EEES9_SE_SG_Li384ELb1ELb1ELb0ELb0EEENS1_36VarlenDynamicPersistentTileSchedulerILi192ELi128ELi384ELi128ELb0ELb1ELb1ELb1ELb1ELb1EEEEEEEEEvNT_6ParamsE:
        /* <DEDUP_REMOVED lines=45> */
.L_x_12046:
        /* <DEDUP_REMOVED lines=22> */
.L_x_12047:
        /* <DEDUP_REMOVED lines=18> */
.L_x_12048:
        /* <DEDUP_REMOVED lines=22> */
.L_x_12049:
        /* <DEDUP_REMOVED lines=22> */
.L_x_12050:
        /* <DEDUP_REMOVED lines=8> */
.L_x_12052:
        /* <DEDUP_REMOVED lines=24> */
[----:B------:R-:W-:-:S03]  /*0a10*/  LOP3.LUT R4, R2, 0xfffffff0, RZ, 0xc0, !PT ;  /* 0xfffffff002047812 */ /* 0x000fc600078ec0ff */
[C---:B------:R-:W-:Y:S02]  /*0a20*/  IMAD.IADD R150, R157.reuse, 0x1, -R150 ;  /* 0x000000019d967824 */ /* 0x040fe400078e0a96 */
[----:B------:R-:W-:-:S03]  /*0a30*/  IMAD.IADD R4, R157, 0x1, -R4 ;  /* 0x000000019d047824 */ /* 0x000fc600078e0a04 */
[----:B------:R-:W-:Y:S02]  /*0a40*/  SHF.R.S32.HI R11, RZ, 0x1f, R150 ;  /* 0x0000001fff0b7819 */ /* 0x000fe40000011496 */
[----:B------:R-:W-:Y:S02]  /*0a50*/  SHF.R.S32.HI R3, RZ, 0x1f, R4 ;  /* 0x0000001fff037819 */ /* 0x000fe40000011404 */
[----:B------:R-:W-:Y:S02]  /*0a60*/  LEA.HI R10, R11, R150, RZ, 0x2 ;  /* 0x000000960b0a7211 */ /* 0x000fe400078f10ff */
[----:B------:R-:W-:Y:S02]  /*0a70*/  LEA.HI R5, R0, R157, RZ, 0x5 ;  /* 0x0000009d00057211 */ /* 0x000fe400078f28ff */
[--C-:B------:R-:W-:Y:S02]  /*0a80*/  SHF.R.S32.HI R8, RZ, 0x2, R10.reuse ;  /* 0x00000002ff087819 */ /* 0x100fe4000001140a */
[----:B------:R-:W-:-:S02]  /*0a90*/  SHF.R.S32.HI R9, RZ, 0x1f, R10 ;  /* 0x0000001fff097819 */ /* 0x000fc4000001140a */
[----:B------:R-:W-:Y:S02]  /*0aa0*/  SHF.R.S32.HI R7, RZ, 0x4, R2 ;  /* 0x00000004ff077819 */ /* 0x000fe40000011402 */
[----:B------:R-:W-:Y:S02]  /*0ab0*/  LEA.HI R3, R3, R4, RZ, 0x3 ;  /* 0x0000000403037211 */ /* 0x000fe400078f18ff */
[----:B------:R-:W-:Y:S02]  /*0ac0*/  LEA.HI R6, R9, R8, RZ, 0x3 ;  /* 0x0000000809067211 */ /* 0x000fe400078f18ff */
[----:B------:R-:W-:Y:S02]  /*0ad0*/  SHF.R.S32.HI R9, RZ, 0x5, R5 ;  /* 0x00000005ff097819 */ /* 0x000fe40000011405 */
[----:B------:R-:W-:Y:S02]  /*0ae0*/  LEA.HI R2, R2, R7, RZ, 0x1 ;  /* 0x0000000702027211 */ /* 0x000fe400078f08ff */
[----:B------:R-:W-:-:S02]  /*0af0*/  LOP3.LUT R5, R3, 0xfffffff8, RZ, 0xc0, !PT ;  /* 0xfffffff803057812 */ /* 0x000fc400078ec0ff */
[----:B------:R-:W-:Y:S02]  /*0b00*/  SHF.R.S32.HI R151, RZ, 0x7, R151 ;  /* 0x00000007ff977819 */ /* 0x000fe40000011497 */
[----:B------:R-:W-:Y:S01]  /*0b10*/  LOP3.LUT R2, R2, 0x1ffffffe, RZ, 0xc0, !PT ;  /* 0x1ffffffe02027812 */ /* 0x000fe200078ec0ff */
[----:B------:R-:W-:Y:S01]  /*0b20*/  IMAD.IADD R5, R4, 0x1, -R5 ;  /* 0x0000000104057824 */ /* 0x000fe200078e0a05 */
[----:B------:R-:W-:Y:S01]  /*0b30*/  LOP3.LUT R13, R6, 0xfffffff8, RZ, 0xc0, !PT ;  /* 0xfffffff8060d7812 */ /* 0x000fe200078ec0ff */
[----:B------:R-:W-:-:S04]  /*0b40*/  IMAD.HI R6, R151, 0x55555556, RZ ;  /* 0x5555555697067827 */ /* 0x000fc800078e02ff */
[----:B------:R-:W-:Y:S01]  /*0b50*/  IMAD R14, R9, 0x10, R4 ;  /* 0x00000010090e7824 */ /* 0x000fe200078e0204 */
[----:B------:R-:W-:Y:S01]  /*0b60*/  IADD3 R12, R8, -R13, RZ ;  /* 0x8000000d080c7210 */ /* 0x000fe20007ffe0ff */
[----:B------:R-:W-:Y:S02]  /*0b70*/  IMAD.IADD R2, R7, 0x1, -R2 ;  /* 0x0000000107027824 */ /* 0x000fe400078e0a02 */
[----:B------:R-:W-:Y:S01]  /*0b80*/  IMAD.SHL.U32 R4, R5, 0x40, RZ ;  /* 0x0000004005047824 */ /* 0x000fe200078e00ff */
[----:B------:R-:W-:Y:S01]  /*0b90*/  LEA.HI R8, R6, R6, RZ, 0x1 ;  /* 0x0000000606087211 */ /* 0x000fe200078f08ff */
[----:B------:R-:W-:Y:S02]  /*0ba0*/  IMAD.SHL.U32 R6, R3, 0x40, RZ ;  /* 0x0000004003067824 */ /* 0x000fe400078e00ff */
[----:B------:R-:W-:Y:S01]  /*0bb0*/  IMAD.SHL.U32 R3, R2, 0x8, RZ ;  /* 0x0000000802037824 */ /* 0x000fe200078e00ff */
[----:B------:R-:W-:-:S03]  /*0bc0*/  LOP3.LUT R4, R4, 0x1c0, RZ, 0xc0, !PT ;  /* 0x000001c004047812 */ /* 0x000fc600078ec0ff */
[--C-:B------:R-:W-:Y:S01]  /*0bd0*/  IMAD.U32 R153, R14, 0x20, R3.reuse ;  /* 0x000000200e997824 */ /* 0x100fe200078e0003 */
[----:B------:R-:W-:Y:S02]  /*0be0*/  LOP3.LUT R3, R4, 0x8, R3, 0xf8, !PT ;  /* 0x0000000804037812 */ /* 0x000fe400078ef803 */
[----:B------:R-:W-:Y:S02]  /*0bf0*/  LOP3.LUT R6, R6, 0x7ffffe00, RZ, 0xc0, !PT ;  /* 0x7ffffe0006067812 */ /* 0x000fe400078ec0ff */
[----:B------:R-:W-:Y:S02]  /*0c00*/  SHF.R.U32.HI R4, RZ, 0x3, R4 ;  /* 0x00000003ff047819 */ /* 0x000fe40000011604 */
[----:B------:R-:W-:Y:S01]  /*0c10*/  LEA.HI R0, R0, R157, RZ, 0x2 ;  /* 0x0000009d00007211 */ /* 0x000fe200078f10ff */
[----:B------:R-:W-:Y:S01]  /*0c20*/  IMAD R6, R9, 0x400, R6 ;  /* 0x0000040009067824 */ /* 0x000fe200078e0206 */
[----:B------:R-:W-:Y:S02]  /*0c30*/  LOP3.LUT R3, R3, R4, RZ, 0x3c, !PT ;  /* 0x0000000403037212 */ /* 0x000fe400078e3cff */
[----:B------:R-:W-:-:S02]  /*0c40*/  LOP3.LUT R2, R0, 0xfffffffc, RZ, 0xc0, !PT ;  /* 0xfffffffc00027812 */ /* 0x000fc400078ec0ff */
[----:B------:R-:W-:Y:S01]  /*0c50*/  LEA.HI R11, R11, R150, RZ, 0x5 ;  /* 0x000000960b0b7211 */ /* 0x000fe200078f28ff */
[----:B------:R-:W-:Y:S01]  /*0c60*/  IMAD.IADD R3, R6, 0x1, R3 ;  /* 0x0000000106037824 */ /* 0x000fe200078e0203 */
[----:B------:R-:W-:Y:S01]  /*0c70*/  R2P PR, R5, 0x6 ;  /* 0x0000000605007804 */ /* 0x000fe20000000000 */
[----:B------:R-:W-:Y:S01]  /*0c80*/  IMAD.IADD R147, R157, 0x1, -R2 ;  /* 0x000000019d937824 */ /* 0x000fe200078e0a02 */
[----:B------:R-:W-:Y:S02]  /*0c90*/  SHF.R.S32.HI R11, RZ, 0x5, R11 ;  /* 0x00000005ff0b7819 */ /* 0x000fe4000001140b */
[----:B------:R-:W-:Y:S02]  /*0ca0*/  LEA R16, R3, UR41, 0x1 ;  /* 0x0000002903107c11 */ /* 0x000fe4000f8e08ff */
[----:B------:R-:W-:Y:S01]  /*0cb0*/  LEA.HI R4, R147, R147, RZ, 0x1 ;  /* 0x0000009393047211 */ /* 0x000fe200078f08ff */
[----:B------:R-:W-:Y:S02]  /*0cc0*/  IMAD.MOV.U32 R17, RZ, RZ, 0x40 ;  /* 0x00000040ff117424 */ /* 0x000fe400078e00ff */
[----:B------:R-:W-:Y:S01]  /*0cd0*/  IMAD R8, R8, -0x3, R151 ;  /* 0xfffffffd08087824 */ /* 0x000fe200078e0297 */
[----:B------:R-:W-:Y:S01]  /*0ce0*/  LOP3.LUT R4, R4, 0x1ffffffe, RZ, 0xc0, !PT ;  /* 0x1ffffffe04047812 */ /* 0x000fe200078ec0ff */
[----:B------:R-:W-:-:S02]  /*0cf0*/  IMAD R11, R11, 0x10, R12 ;  /* 0x000000100b0b7824 */ /* 0x000fc400078e020c */
[----:B------:R-:W-:Y:S02]  /*0d00*/  IMAD.SHL.U32 R142, R147, 0x8, RZ ;  /* 0x00000008938e7824 */ /* 0x000fe400078e00ff */
[C---:B------:R-:W-:Y:S01]  /*0d10*/  VIADD R18, R16.reuse, 0x21800 ;  /* 0x0002180010127836 */ /* 0x040fe20000000000 */
[----:B------:R-:W-:Y:S01]  /*0d20*/  SEL R17, R17, 0xffffffc0, !P2 ;  /* 0xffffffc011117807 */ /* 0x000fe20005000000 */
[----:B------:R-:W-:Y:S01]  /*0d30*/  VIADD R22, R16, 0x21820 ;  /* 0x0002182010167836 */ /* 0x000fe20000000000 */
[----:B------:R-:W-:Y:S01]  /*0d40*/  LEA R152, R8, R11, 0x6 ;  /* 0x0000000b08987211 */ /* 0x000fe200078e30ff */
[----:B------:R-:W-:Y:S01]  /*0d50*/  VIADD R145, R142, 0x20 ;  /* 0x000000208e917836 */ /* 0x000fe20000000000 */
[----:B------:R-:W-:Y:S01]  /*0d60*/  LOP3.LUT R139, R10, 0x7ffffffc, RZ, 0xc0, !PT ;  /* 0x7ffffffc0a8b7812 */ /* 0x000fe200078ec0ff */
[----:B------:R-:W-:Y:S01]  /*0d70*/  @P1 VIADD R22, R18, 0xffffffe0 ;  /* 0xffffffe012161836 */ /* 0x000fe20000000000 */
[----:B------:R-:W-:Y:S01]  /*0d80*/  IADD3 R146, R142, 0x40, RZ ;  /* 0x000000408e927810 */ /* 0x000fe20007ffe0ff */
[----:B------:R-:W-:Y:S01]  /*0d90*/  IMAD.IADD R3, R147, 0x1, -R4 ;  /* 0x0000000193037824 */ /* 0x000fe200078e0a04 */
[----:B------:R-:W-:Y:S01]  /*0da0*/  SHF.R.S32.HI R148, RZ, 0x2, R0 ;  /* 0x00000002ff947819 */ /* 0x000fe20000011400 */
[----:B------:R-:W-:Y:S01]  /*0db0*/  IMAD.IADD R18, R18, 0x1, R17 ;  /* 0x0000000112127824 */ /* 0x000fe200078e0211 */
[----:B------:R-:W-:Y:S01]  /*0dc0*/  SHF.R.S32.HI R156, RZ, 0x1f, R145 ;  /* 0x0000001fff9c7819 */ /* 0x000fe20000011491 */
[----:B------:R-:W-:Y:S01]  /*0dd0*/  IMAD.MOV.U32 R149, RZ, RZ, RZ ;  /* 0x000000ffff957224 */ /* 0x000fe200078e00ff */
[----:B------:R-:W-:Y:S01]  /*0de0*/  SHF.R.S32.HI R155, RZ, 0x1f, R146 ;  /* 0x0000001fff9b7819 */ /* 0x000fe20000011492 */
[----:B------:R-:W-:Y:S01]  /*0df0*/  IMAD.MOV.U32 R2, RZ, RZ, RZ ;  /* 0x000000ffff027224 */ /* 0x000fe200078e00ff */
[----:B------:R-:W-:Y:S01]  /*0e00*/  IADD3 R17, R17, R22, RZ ;  /* 0x0000001611117210 */ /* 0x000fe20007ffe0ff */
[----:B------:R-:W-:-:S02]  /*0e10*/  IMAD.IADD R139, R150, 0x1, -R139 ;  /* 0x00000001968b7824 */ /* 0x000fc400078e0a8b */
[----:B------:R-:W-:Y:S02]  /*0e20*/  IMAD R140, R3, 0x8, R152 ;  /* 0x00000008038c7824 */ /* 0x000fe400078e0298 */
[----:B------:R-:W-:Y:S01]  /*0e30*/  VIADD R23, R22, 0x6000 ;  /* 0x0000600016177836 */ /* 0x000fe20000000000 */
[----:B------:R-:W-:Y:S01]  /*0e40*/  UMOV UR38, URZ ;  /* 0x0000003f00267c82 */ /* 0x000fe20008000000 */
[----:B--2---:R-:W-:-:S07]  /*0e50*/  LOP3.LUT R19, R15, 0x1, RZ, 0xfc, !PT ;  /* 0x000000010f137812 */ /* 0x004fce00078efcff */
.L_x_12104:
[----:B--2---:R-:W0:Y:S01]  /*0e60*/  LDC.64 R4, c[0x0][0xc88] ;  /* 0x00032200ff047b82 */ /* 0x004e220000000a00 */
[----:B------:R-:W-:Y:S01]  /*0e70*/  ULDC.64 UR4, c[0x0][0xa28] ;  /* 0x00028a0000047ab9 */ /* 0x000fe20000000a00 */
[----:B------:R-:W-:Y:S01]  /*0e80*/  ULDC.64 UR6, c[0x0][0xa18] ;  /* 0x0002860000067ab9 */ /* 0x000fe20000000a00 */
[----:B------:R-:W-:Y:S01]  /*0e90*/  IMAD.MOV.U32 R0, RZ, RZ, RZ ;  /* 0x000000ffff007224 */ /* 0x000fe200078e00ff */
[----:B------:R-:W-:Y:S01]  /*0ea0*/  ULDC.64 UR8, c[0x0][0xa20] ;  /* 0x0002880000087ab9 */ /* 0x000fe20000000a00 */
[----:B0-----:R-:W-:-:S05]  /*0eb0*/  IMAD.WIDE R4, R31, 0x4, R4 ;  /* 0x000000041f047825 */ /* 0x001fca00078e0204 */
[----:B------:R-:W2:Y:S01]  /*0ec0*/  LDG.E R141, desc[UR36][R4.64] ;  /* 0x00000024048d7981 */ /* 0x000ea2000c1e1900 */
[----:B------:R-:W-:Y:S02]  /*0ed0*/  ISETP.NE.U32.AND P0, PT, RZ, UR4, PT ;  /* 0x00000004ff007c0c */ /* 0x000fe4000bf05070 */
[----:B------:R-:W-:Y:S02]  /*0ee0*/  ISETP.NE.U32.AND P1, PT, RZ, UR6, PT ;  /* 0x00000006ff007c0c */ /* 0x000fe4000bf25070 */
[----:B------:R-:W-:Y:S02]  /*0ef0*/  ISETP.NE.AND.EX P0, PT, RZ, UR5, PT, P0 ;  /* 0x00000005ff007c0c */ /* 0x000fe4000bf05300 */
[----:B------:R-:W-:Y:S02]  /*0f00*/  ISETP.NE.AND.EX P1, PT, RZ, UR7, PT, P1 ;  /* 0x00000007ff007c0c */ /* 0x000fe4000bf25310 */
[----:B--2---:R-:W-:-:S09]  /*0f10*/  SHF.R.S32.HI R144, RZ, 0x1f, R141 ;  /* 0x0000001fff907819 */ /* 0x004fd2000001148d */
[----:B-1-3--:R-:W-:-:S04]  /*0f20*/  @P0 LEA R6, P2, R141, UR4, 0x2 ;  /* 0x000000048d060c11 */ /* 0x00afc8000f8410ff */
[C---:B------:R-:W-:Y:S01]  /*0f30*/  @P0 LEA.HI.X R7, R141.reuse, UR5, R144, 0x2, P2 ;  /* 0x000000058d070c11 */ /* 0x040fe200090f1490 */
[----:B------:R-:W-:Y:S01]  /*0f40*/  ULDC.64 UR4, c[0x0][0x418] ;  /* 0x0001060000047ab9 */ /* 0x000fe20000000a00 */
[----:B------:R-:W-:-:S03]  /*0f50*/  @P1 LEA R4, P2, R141, UR6, 0x2 ;  /* 0x000000068d041c11 */ /* 0x000fc6000f8410ff */
[----:B------:R0:W5:Y:S01]  /*0f60*/  @P0 LDG.E R0, desc[UR36][R6.64] ;  /* 0x0000002406000981 */ /* 0x000162000c1e1900 */
[----:B------:R-:W-:-:S05]  /*0f70*/  @P1 LEA.HI.X R5, R141, UR7, R144, 0x2, P2 ;  /* 0x000000078d051c11 */ /* 0x000fca00090f1490 */
[----:B------:R0:W5:Y:S01]  /*0f80*/  @P1 LDG.E R138, desc[UR36][R4.64] ;  /* 0x00000024048a1981 */ /* 0x000162000c1e1900 */
[----:B------:R-:W-:Y:S01]  /*0f90*/  UISETP.NE.U32.AND UP0, UPT, UR4, URZ, UPT ;  /* 0x0000003f0400728c */ /* 0x000fe2000bf05070 */
[----:B------:R-:W-:Y:S02]  /*0fa0*/  ISETP.NE.U32.AND P2, PT, RZ, UR8, PT ;  /* 0x00000008ff007c0c */ /* 0x000fe4000bf45070 */
[----:B------:R-:W-:Y:S01]  /*0fb0*/  ULDC UR4, c[0x0][0x424] ;  /* 0x0001090000047ab9 */ /* 0x000fe20000000800 */
[----:B------:R-:W-:Y:S01]  /*0fc0*/  UISETP.NE.AND.EX UP0, UPT, UR5, URZ, UPT, UP0 ;  /* 0x0000003f0500728c */ /* 0x000fe2000bf05300 */
[----:B------:R-:W-:Y:S02]  /*0fd0*/  ISETP.NE.AND.EX P2, PT, RZ, UR9, PT, P2 ;  /* 0x00000009ff007c0c */ /* 0x000fe4000bf45320 */
[----:B------:R-:W-:Y:S01]  /*0fe0*/  ULDC UR5, c[0x0][0x2f0] ;  /* 0x0000bc0000057ab9 */ /* 0x000fe20000000800 */
[----:B------:R-:W-:-:S04]  /*0ff0*/  USEL UR4, UR4, 0x1, UP0 ;  /* 0x0000000104047887 */ /* 0x000fc80008000000 */
[----:B------:R-:W-:Y:S01]  /*1000*/  UIMAD UR4, UR4, UR5, URZ ;  /* 0x00000005040472a4 */ /* 0x000fe2000f8e023f */
[----:B0---4-:R-:W-:Y:S11]  /*1010*/  @P1 BRA `(.L_x_12053) ;  /* 0x0000000000281947 */ /* 0x011ff60003800000 */
        /* <DEDUP_REMOVED lines=10> */
.L_x_12053:
[----:B------:R-:W-:Y:S02]  /*10c0*/  IMAD.U32 R137, RZ, RZ, UR4 ;  /* 0x00000004ff897e24 */ /* 0x000fe4000f8e00ff */
[----:B------:R-:W-:Y:S01]  /*10d0*/  IMAD.MOV.U32 R143, RZ, RZ, R30 ;  /* 0x000000ffff8f7224 */ /* 0x000fe200078e001e */
[----:B------:R-:W-:Y:S06]  /*10e0*/  @!P2 BRA `(.L_x_12054) ;  /* 0x000000000010a947 */ /* 0x000fec0003800000 */
[----:B------:R-:W-:-:S04]  /*10f0*/  LEA R4, P0, R141, UR8, 0x2 ;  /* 0x000000088d047c11 */ /* 0x000fc8000f8010ff */
[----:B------:R-:W-:-:S05]  /*1100*/  LEA.HI.X R5, R141, UR9, R144, 0x2, P0 ;  /* 0x000000098d057c11 */ /* 0x000fca00080f1490 */
[----:B------:R1:W5:Y:S01]  /*1110*/  LDG.E R137, desc[UR36][R4.64] ;  /* 0x0000002404897981 */ /* 0x000362000c1e1900 */
[----:B------:R-:W-:Y:S05]  /*1120*/  BRA `(.L_x_12055) ;  /* 0x0000000000247947 */ /* 0x000fea0003800000 */
.L_x_12054:
        /* <DEDUP_REMOVED lines=9> */
.L_x_12055:
[----:B------:R-:W2:Y:S01]  /*11c0*/  LDC R154, c[0x0][0x448] ;  /* 0x00011200ff9a7b82 */ /* 0x000ea20000000800 */
[----:B------:R-:W-:Y:S01]  /*11d0*/  IMAD R136, R29, 0xc0, RZ ;  /* 0x000000c01d887824 */ /* 0x000fe200078e02ff */
[----:B-----5:R-:W-:Y:S02]  /*11e0*/  IADD3 R137, -R0, R137, RZ ;  /* 0x0000008900897210 */ /* 0x020fe40007ffe1ff */
[----:B------:R-:W-:Y:S02]  /*11f0*/  CS2R R134, SRZ ;  /* 0x0000000000867805 */ /* 0x000fe4000001ff00 */
[----:B------:R-:W-:Y:S01]  /*1200*/  CS2R R132, SRZ ;  /* 0x0000000000847805 */ /* 0x000fe2000001ff00 */
[----:B------:R-:W-:Y:S01]  /*1210*/  VIADD R3, R136, 0xbf ;  /* 0x000000bf88037836 */ /* 0x000fe20000000000 */
[----:B------:R-:W-:Y:S02]  /*1220*/  CS2R R130, SRZ ;  /* 0x0000000000827805 */ /* 0x000fe4000001ff00 */
[----:B------:R-:W-:-:S02]  /*1230*/  CS2R R128, SRZ ;  /* 0x0000000000807805 */ /* 0x000fc4000001ff00 */
[----:B------:R-:W-:Y:S01]  /*1240*/  CS2R R26, SRZ ;  /* 0x00000000001a7805 */ /* 0x000fe2000001ff00 */
[----:B------:R-:W-:Y:S01]  /*1250*/  IMAD.MOV.U32 R126, RZ, RZ, RZ ;  /* 0x000000ffff7e7224 */ /* 0x000fe200078e00ff */
        /* <DEDUP_REMOVED lines=14> */
[----:B--2---:R-:W-:Y:S02]  /*1340*/  ISETP.NE.AND P0, PT, R154, 0x1, PT ;  /* 0x000000019a00780c */ /* 0x004fe40003f05270 */
[----:B------:R-:W-:Y:S02]  /*1350*/  CS2R R96, SRZ ;  /* 0x0000000000607805 */ /* 0x000fe4000001ff00 */
[----:B------:R-:W-:Y:S01]  /*1360*/  CS2R R94, SRZ ;  /* 0x00000000005e7805 */ /* 0x000fe2000001ff00 */
[----:B------:R-:W-:Y:S01]  /*1370*/  IMAD.MOV.U32 R93, RZ, RZ, RZ ;  /* 0x000000ffff5d7224 */ /* 0x000fe200078e00ff */
[----:B------:R-:W-:-:S02]  /*1380*/  CS2R R6, SRZ ;  /* 0x0000000000067805 */ /* 0x000fc4000001ff00 */
[----:B------:R-:W-:Y:S02]  /*1390*/  CS2R R90, SRZ ;  /* 0x00000000005a7805 */ /* 0x000fe4000001ff00 */
[----:B------:R-:W-:-:S03]  /*13a0*/  MOV R8, RZ ;  /* 0x000000ff00087202 */ /* 0x000fc60000000f00 */
[----:B-1----:R-:W1:Y:S08]  /*13b0*/  @P0 LDC R4, c[0x0][0x44c] ;  /* 0x00011300ff040b82 */ /* 0x002e700000000800 */
[----:B------:R-:W2:Y:S01]  /*13c0*/  @P0 LDC R5, c[0x0][0x450] ;  /* 0x00011400ff050b82 */ /* 0x000ea20000000800 */
[----:B-1----:R-:W-:Y:S01]  /*13d0*/  @P0 IMAD.HI.U32 R0, R3, R4, RZ ;  /* 0x0000000403000227 */ /* 0x002fe200078e00ff */
[----:B0-----:R-:W-:-:S04]  /*13e0*/  IADD3 R4, R137, 0x80, -R138 ;  /* 0x0000008089047810 */ /* 0x001fc80007ffe88a */
[----:B--2---:R-:W-:Y:S01]  /*13f0*/  @P0 SHF.R.U32.HI R3, RZ, R5, R0 ;  /* 0x00000005ff030219 */ /* 0x004fe20000011600 */
[----:B------:R-:W-:Y:S01]  /*1400*/  VIADD R0, R137, 0x7f ;  /* 0x0000007f89007836 */ /* 0x000fe20000000000 */
[----:B------:R-:W-:-:S03]  /*1410*/  PLOP3.LUT P0, PT, PT, PT, PT, 0x80, 0x0 ;  /* 0x000000000000781c */ /* 0x000fc60003f0f070 */
[----:B------:R-:W-:Y:S01]  /*1420*/  IMAD.IADD R4, R4, 0x1, R3 ;  /* 0x0000000104047824 */ /* 0x000fe200078e0203 */
[----:B------:R-:W-:-:S04]  /*1430*/  SHF.R.S32.HI R3, RZ, 0x1f, R0 ;  /* 0x0000001fff037819 */ /* 0x000fc80000011400 */
[----:B------:R-:W-:Y:S02]  /*1440*/  SHF.R.S32.HI R5, RZ, 0x1f, R4 ;  /* 0x0000001fff057819 */ /* 0x000fe40000011404 */
[----:B------:R-:W-:Y:S01]  /*1450*/  LEA.HI R3, R3, R0, RZ, 0x7 ;  /* 0x0000000003037211 */ /* 0x000fe200078f38ff */
[----:B------:R-:W-:Y:S01]  /*1460*/  IMAD.MOV.U32 R0, RZ, RZ, RZ ;  /* 0x000000ffff007224 */ /* 0x000fe200078e00ff */
[----:B------:R-:W-:Y:S02]  /*1470*/  LEA.HI R5, R5, R4, RZ, 0x7 ;  /* 0x0000000405057211 */ /* 0x000fe400078f38ff */
[----:B------:R-:W-:Y:S02]  /*1480*/  SHF.R.S32.HI R3, RZ, 0x7, R3 ;  /* 0x00000007ff037819 */ /* 0x000fe40000011403 */
[----:B------:R-:W-:-:S04]  /*1490*/  SHF.R.S32.HI R88, RZ, 0x7, R5 ;  /* 0x00000007ff587819 */ /* 0x000fc80000011405 */
[----:B------:R-:W-:Y:S01]  /*14a0*/  VIMNMX R88, R3, R88, PT ;  /* 0x0000005803587248 */ /* 0x000fe20003fe0100 */
[----:B------:R-:W-:-:S03]  /*14b0*/  IMAD.MOV.U32 R3, RZ, RZ, RZ ;  /* 0x000000ffff037224 */ /* 0x000fc600078e00ff */
[----:B------:R-:W-:-:S13]  /*14c0*/  ISETP.GE.AND P1, PT, R88, 0x1, PT ;  /* 0x000000015800780c */ /* 0x000fda0003f26270 */
[----:B------:R-:W-:Y:S05]  /*14d0*/  @!P1 BRA `(.L_x_12056) ;  /* 0x0000009000949947 */ /* 0x000fea0003800000 */
        /* <DEDUP_REMOVED lines=32> */
.L_x_12057:
[----:B------:R-:W-:Y:S02]  /*16e0*/  LEA.HI R0, R149, R149, RZ, 0x1 ;  /* 0x0000009595007211 */ /* 0x000fe400078f08ff */
[----:B------:R-:W-:Y:S02]  /*16f0*/  ISETP.NE.AND P0, PT, R19, 0x3, PT ;  /* 0x000000031300780c */ /* 0x000fe40003f05270 */
[----:B------:R-:W-:-:S05]  /*1700*/  LOP3.LUT R0, R0, 0xfffffffe, RZ, 0xc0, !PT ;  /* 0xfffffffe00007812 */ /* 0x000fca00078ec0ff */
[----:B------:R-:W-:-:S05]  /*1710*/  IMAD.IADD R0, R149, 0x1, -R0 ;  /* 0x0000000195007824 */ /* 0x000fca00078e0a00 */
[----:B------:R-:W-:-:S04]  /*1720*/  SHF.L.U32 R0, R0, 0x1f, RZ ;  /* 0x0000001f00007819 */ /* 0x000fc800000006ff */
[----:B------:R-:W0:Y:S02]  /*1730*/  SYNCS.PHASECHK.TRANS64.TRYWAIT P1, [UR41+0x2d800], R0 ;  /* 0x02d80000ff0075a7 */ /* 0x000e240008020169 */
[----:B0-----:R-:W-:Y:S05]  /*1740*/  @!P1 BRA `(.L_x_12058) ;  /* 0x0000010000c09947 */ /* 0x001fea0003800000 */
.L_x_12189:
[----:B------:R-:W-:Y:S05]  /*1750*/  @!P0 BRA `(.L_x_12059) ;  /* 0x0000000000048947 */ /* 0x000fea0003800000 */
[----:B------:R-:W-:Y:S01]  /*1760*/  BPT.TRAP 0x1 ;  /* 0x000000040000795c */ /* 0x000fe20000300000 */
.L_x_12059:
[----:B0-----:R-:W-:Y:S01]  /*1770*/  IMAD.U32 R0, RZ, RZ, UR38 ;  /* 0x00000026ff007e24 */ /* 0x001fe2000f8e00ff */
[----:B------:R-:W-:-:S04]  /*1780*/  SHF.L.U32 R3, R2, 0x1f, RZ ;  /* 0x0000001f02037819 */ /* 0x000fc800000006ff */
[----:B------:R-:W-:-:S04]  /*1790*/  LEA R0, R0, UR41, 0x3 ;  /* 0x0000002900007c11 */ /* 0x000fc8000f8e18ff */
[----:B------:R0:W1:Y:S01]  /*17a0*/  SYNCS.PHASECHK.TRANS64.TRYWAIT P1, [R0+URZ+0x2d830], R3 ;  /* 0x02d83003000075a7 */ /* 0x000062000802017f */
[----:B------:R-:W-:Y:S05]  /*17b0*/  @!P0 BRA `(.L_x_12060) ;  /* 0x0000000000048947 */ /* 0x000fea0003800000 */
[----:B------:R-:W-:Y:S01]  /*17c0*/  BPT.TRAP 0x1 ;  /* 0x000000040000795c */ /* 0x000fe20000300000 */
.L_x_12060:
[----:B-1----:R-:W-:Y:S05]  /*17d0*/  @P1 BRA `(.L_x_12061) ;  /* 0x0000000000081947 */ /* 0x002fea0003800000 */
[----:B------:R-:W1:Y:S02]  /*17e0*/  SYNCS.PHASECHK.TRANS64.TRYWAIT P1, [R0+URZ+0x2d830], R3 ;  /* 0x02d83003000075a7 */ /* 0x000e64000802017f */
[----:B-1----:R-:W-:Y:S05]  /*17f0*/  @!P1 BRA `(.L_x_12062) ;  /* 0x0000010000ac9947 */ /* 0x002fea0003800000 */
.L_x_12061:
        /* <DEDUP_REMOVED lines=12> */
[----:B------:R-:W-:Y:S02]  /*18c0*/  UIMAD UR10, UR38, 0x600, UR4 ;  /* 0x00000600260a78a4 */ /* 0x000fe4000f8e0204 */
        /* <DEDUP_REMOVED lines=36> */
.L_x_12063:
[----:B------:R-:W-:Y:S01]  /*1b10*/  ISETP.NE.AND P4, PT, R154, 0x1, PT ;  /* 0x000000019a00780c */ /* 0x000fe20003f85270 */
[----:B------:R-:W-:Y:S01]  /*1b20*/  ULDC UR5, c[0x0][0x9d8] ;  /* 0x0002760000057ab9 */ /* 0x000fe20000000800 */
[----:B------:R-:W-:Y:S01]  /*1b30*/  ULDC UR6, c[0x0][0x988] ;  /* 0x0002620000067ab9 */ /* 0x000fe20000000800 */
[----:B------:R-:W-:Y:S01]  /*1b40*/  FMUL.FTZ R11, R26, UR5 ;  /* 0x000000051a0b7c20 */ /* 0x000fe20008410000 */
[----:B------:R-:W-:Y:S01]  /*1b50*/  FMUL.FTZ R89, R27, UR5 ;  /* 0x000000051b597c20 */ /* 0x000fe20008410000 */
[----:B------:R-:W-:Y:S01]  /*1b60*/  FMUL.FTZ R5, R29, UR5 ;  /* 0x000000051d057c20 */ /* 0x000fe20008410000 */
[----:B------:R-:W-:Y:S01]  /*1b70*/  FMUL.FTZ R29, R31, UR5 ;  /* 0x000000051f1d7c20 */ /* 0x000fe20008410000 */
[----:B------:R-:W-:Y:S02]  /*1b80*/  IMAD.IADD R31, R140, 0x1, R136 ;  /* 0x000000018c1f7824 */ /* 0x000fe400078e0288 */
[----:B------:R-:W-:Y:S01]  /*1b90*/  FMUL.FTZ R8, R37, UR5 ;  /* 0x0000000525087c20 */ /* 0x000fe20008410000 */
[----:B------:R-:W-:Y:S01]  /*1ba0*/  FMUL.FTZ R6, R33, UR5 ;  /* 0x0000000521067c20 */ /* 0x000fe20008410000 */
[----:B------:R-:W-:-:S02]  /*1bb0*/  IMAD.MOV.U32 R33, RZ, RZ, -0x80 ;  /* 0xffffff80ff217424 */ /* 0x000fc400078e00ff */
[----:B------:R-:W-:Y:S01]  /*1bc0*/  FMUL.FTZ R9, R32, UR5 ;  /* 0x0000000520097c20 */ /* 0x000fe20008410000 */
[----:B------:R-:W-:Y:S01]  /*1bd0*/  FMUL.FTZ R92, R38, UR5 ;  /* 0x00000005265c7c20 */ /* 0x000fe20008410000 */
[----:B------:R-:W2:Y:S01]  /*1be0*/  @P4 LDC R26, c[0x0][0x44c] ;  /* 0x00011300ff1a4b82 */ /* 0x000ea20000000800 */
[----:B------:R-:W-:Y:S02]  /*1bf0*/  IMAD R32, R88, R33, 0x80 ;  /* 0x0000008058207424 */ /* 0x000fe400078e0221 */
[----:B------:R-:W-:Y:S01]  /*1c00*/  FMUL.FTZ R7, R28, UR5 ;  /* 0x000000051c077c20 */ /* 0x000fe20008410000 */
[----:B------:R-:W-:Y:S01]  /*1c10*/  FMUL.FTZ R28, R30, UR5 ;  /* 0x000000051e1c7c20 */ /* 0x000fe20008410000 */
[----:B------:R-:W3:Y:S01]  /*1c20*/  MUFU.TANH R11, R11 ;  /* 0x0000000b000b7308 */ /* 0x000ee20000002400 */
[----:B------:R-:W-:Y:S02]  /*1c30*/  VIADD R38, R32, 0x1 ;  /* 0x0000000120267836 */ /* 0x000fe40000000000 */
[----:B------:R-:W-:Y:S01]  /*1c40*/  FMUL.FTZ R104, R34, UR5 ;  /* 0x0000000522687c20 */ /* 0x000fe20008410000 */
[----:B------:R-:W-:Y:S01]  /*1c50*/  IMAD.IADD R32, R137, 0x1, R32 ;  /* 0x0000000189207824 */ /* 0x000fe200078e0220 */
[----:B------:R-:W4:Y:S01]  /*1c60*/  @P4 LDC R27, c[0x0][0x450] ;  /* 0x00011400ff1b4b82 */ /* 0x000f220000000800 */
[----:B------:R-:W-:-:S02]  /*1c70*/  IMAD R38, R139, -0x2, R38 ;  /* 0xfffffffe8b267824 */ /* 0x000fc400078e0226 */
[----:B------:R-:W-:Y:S01]  /*1c80*/  FMUL.FTZ R102, R35, UR5 ;  /* 0x0000000523667c20 */ /* 0x000fe20008410000 */
[----:B------:R-:W-:Y:S01]  /*1c90*/  IMAD R33, R139, -0x2, R32 ;  /* 0xfffffffe8b217824 */ /* 0x000fe200078e0220 */
[----:B------:R-:W5:Y:S01]  /*1ca0*/  MUFU.TANH R89, R89 ;  /* 0x0000005900597308 */ /* 0x000f620000002400 */
[----:B------:R-:W-:Y:S01]  /*1cb0*/  FMUL.FTZ R100, R39, UR5 ;  /* 0x0000000527647c20 */ /* 0x000fe20008410000 */
[----:B------:R-:W-:Y:S01]  /*1cc0*/  IADD3 R108, -R138, R38, R137 ;  /* 0x000000268a6c7210 */ /* 0x000fe20007ffe189 */
        /* <DEDUP_REMOVED lines=9> */
[----:B--2---:R-:W-:-:S04]  /*1d60*/  @P4 IMAD.HI.U32 R26, R31, R26, RZ ;  /* 0x0000001a1f1a4227 */ /* 0x004fc800078e00ff */
[----:B------:R-:W-:Y:S01]  /*1d70*/  FMUL.FTZ R36, R55, UR5 ;  /* 0x0000000537247c20 */ /* 0x000fe20008410000 */
[----:B------:R-:W-:Y:S01]  /*1d80*/  FMUL.FTZ R58, R58, UR5 ;  /* 0x000000053a3a7c20 */ /* 0x000fe20008410000 */
[----:B------:R-:W-:Y:S01]  /*1d90*/  FMUL.FTZ R59, R59, UR5 ;  /* 0x000000053b3b7c20 */ /* 0x000fe20008410000 */
[----:B------:R-:W2:Y:S01]  /*1da0*/  MUFU.TANH R29, R29 ;  /* 0x0000001d001d7308 */ /* 0x000ea20000002400 */
[----:B------:R-:W-:Y:S01]  /*1db0*/  FMUL.FTZ R70, R70, UR5 ;  /* 0x0000000546467c20 */ /* 0x000fe20008410000 */
[----:B------:R-:W-:Y:S01]  /*1dc0*/  FMUL.FTZ R62, R62, UR5 ;  /* 0x000000053e3e7c20 */ /* 0x000fe20008410000 */
[----:B------:R-:W-:Y:S01]  /*1dd0*/  FMUL.FTZ R66, R66, UR5 ;  /* 0x0000000542427c20 */ /* 0x000fe20008410000 */
[----:B----4-:R-:W-:Y:S01]  /*1de0*/  @P4 SHF.R.U32.HI R31, RZ, R27, R26 ;  /* 0x0000001bff1f4219 */ /* 0x010fe2000001161a */
[----:B------:R-:W-:Y:S01]  /*1df0*/  FMUL.FTZ R27, R56, UR5 ;  /* 0x00000005381b7c20 */ /* 0x000fe20008410000 */
[----:B01----:R-:W-:Y:S01]  /*1e00*/  FMUL.FTZ R3, R25, UR5 ;  /* 0x0000000519037c20 */ /* 0x003fe20008410000 */
[----:B------:R-:W-:Y:S01]  /*1e10*/  FMUL.FTZ R25, R52, UR5 ;  /* 0x0000000534197c20 */ /* 0x000fe20008410000 */
[----:B------:R-:W0:Y:S01]  /*1e20*/  MUFU.TANH R104, R104 ;  /* 0x0000006800687308 */ /* 0x000e220000002400 */
[----:B------:R-:W1:Y:S01]  /*1e30*/  SHFL.IDX PT, R37, R31, 0x1, 0x1c1f ;  /* 0x003c1f001f257f89 */ /* 0x000e6200000e0000 */
        /* <DEDUP_REMOVED lines=15> */
[----:B------:R-:W4:Y:S01]  /*1f30*/  SHFL.IDX PT, R31, R31, RZ, 0x1c1f ;  /* 0x001c1fff1f1f7589 */ /* 0x000f2200000e0000 */
[----:B------:R-:W-:Y:S01]  /*1f40*/  FMUL.FTZ R4, R24, UR5 ;  /* 0x0000000518047c20 */ /* 0x000fe20008410000 */
[----:B------:R-:W-:Y:S01]  /*1f50*/  FMUL.FTZ R43, R68, UR5 ;  /* 0x00000005442b7c20 */ /* 0x000fe20008410000 */
[----:B------:R-:W-:Y:S01]  /*1f60*/  FMUL.FTZ R12, R41, UR5 ;  /* 0x00000005290c7c20 */ /* 0x000fe20008410000 */
[----:B------:R-:W-:Y:S01]  /*1f70*/  FMUL.FTZ R20, R49, UR5 ;  /* 0x0000000531147c20 */ /* 0x000fe20008410000 */
[----:B------:R-:W-:Y:S01]  /*1f80*/  FMUL.FTZ R49, R72, UR5 ;  /* 0x0000000548317c20 */ /* 0x000fe20008410000 */
[----:B------:R-:W-:Y:S01]  /*1f90*/  FMUL.FTZ R13, R45, UR5 ;  /* 0x000000052d0d7c20 */ /* 0x000fe20008410000 */
[----:B------:R-:W4:Y:S01]  /*1fa0*/  MUFU.TANH R100, R100 ;  /* 0x0000006400647308 */ /* 0x000f220000002400 */
[----:B-1----:R-:W-:Y:S01]  /*1fb0*/  VIADDMNMX R32, R37, R108, R33, PT ;  /* 0x0000006c25207246 */ /* 0x002fe20003800121 */
[----:B------:R-:W-:Y:S01]  /*1fc0*/  FMUL.FTZ R24, R53, UR5 ;  /* 0x0000000535187c20 */ /* 0x000fe20008410000 */
[----:B------:R-:W-:Y:S01]  /*1fd0*/  FMUL.FTZ R53, R76, UR5 ;  /* 0x000000054c357c20 */ /* 0x000fe20008410000 */
[----:B------:R-:W-:Y:S01]  /*1fe0*/  FMUL.FTZ R55, R80, UR5 ;  /* 0x0000000550377c20 */ /* 0x000fe20008410000 */
[C---:B------:R-:W-:Y:S01]  /*1ff0*/  ISETP.GT.AND P1, PT, R32.reuse, RZ, PT ;  /* 0x000000ff2000720c */ /* 0x040fe20003f24270 */
[----:B------:R-:W-:Y:S01]  /*2000*/  FMUL.FTZ R37, R61, UR5 ;  /* 0x000000053d257c20 */ /* 0x000fe20008410000 */
[C---:B------:R-:W-:Y:S01]  /*2010*/  ISETP.GT.AND P2, PT, R32.reuse, 0x1, PT ;  /* 0x000000012000780c */ /* 0x040fe20003f44270 */
[----:B------:R-:W1:Y:S01]  /*2020*/  MUFU.TANH R98, R98 ;  /* 0x0000006200627308 */ /* 0x000e620000002400 */
[----:B------:R-:W-:Y:S01]  /*2030*/  ISETP.GT.AND P3, PT, R32, 0x8, PT ;  /* 0x000000082000780c */ /* 0x000fe20003f64270 */
[----:B------:R-:W-:Y:S01]  /*2040*/  FMUL.FTZ R61, R84, UR5 ;  /* 0x00000005543d7c20 */ /* 0x000fe20008410000 */
[----:B---3--:R-:W-:Y:S01]  /*2050*/  FSEL R114, R11, -INF , P1 ;  /* 0xff8000000b727808 */ /* 0x008fe20000800000 */
[----:B------:R-:W-:Y:S01]  /*2060*/  FMUL.FTZ R26, R57, UR5 ;  /* 0x00000005391a7c20 */ /* 0x000fe20008410000 */
[----:B-----5:R-:W-:Y:S01]  /*2070*/  FSEL R112, R89, -INF , P2 ;  /* 0xff80000059707808 */ /* 0x020fe20001000000 */
[----:B------:R-:W-:Y:S01]  /*2080*/  FMUL.FTZ R41, R65, UR5 ;  /* 0x0000000541297c20 */ /* 0x000fe20008410000 */
[----:B------:R-:W-:Y:S01]  /*2090*/  ISETP.GT.AND P1, PT, R32, 0x9, PT ;  /* 0x000000092000780c */ /* 0x000fe20003f24270 */
[----:B------:R-:W3:Y:S01]  /*20a0*/  MUFU.TANH R96, R96 ;  /* 0x0000006000607308 */ /* 0x000ee20000002400 */
        /* <DEDUP_REMOVED lines=21> */
[----:B------:R-:W-:Y:S02]  /*2200*/  CS2R R126, SRZ ;  /* 0x00000000007e7805 */ /* 0x000fe4000001ff00 */
[----:B------:R-:W-:Y:S01]  /*2210*/  ISETP.GT.AND P1, PT, R32, 0x19, PT ;  /* 0x000000192000780c */ /* 0x000fe20003f24270 */
[----:B------:R-:W4:Y:S01]  /*2220*/  MUFU.TANH R34, R34 ;  /* 0x0000002200227308 */ /* 0x000f220000002400 */
[----:B------:R-:W-:-:S02]  /*2230*/  FSEL R92, R92, -INF , P2 ;  /* 0xff8000005c5c7808 */ /* 0x000fc40001000000 */
[----:B------:R-:W-:Y:S02]  /*2240*/  CS2R R124, SRZ ;  /* 0x00000000007c7805 */ /* 0x000fe4000001ff00 */
[----:B------:R-:W-:Y:S02]  /*2250*/  FMNMX.FTZ R11, R102, R11, !PT ;  /* 0x0000000b660b7209 */ /* 0x000fe40007810000 */
[----:B------:R-:W-:Y:S02]  /*2260*/  ISETP.GT.AND P2, PT, R32, 0x20, PT ;  /* 0x000000202000780c */ /* 0x000fe40003f44270 */
[----:B------:R-:W-:Y:S01]  /*2270*/  FSEL R100, R100, -INF , P1 ;  /* 0xff80000064647808 */ /* 0x000fe20000800000 */
[----:B------:R-:W5:Y:S01]  /*2280*/  MUFU.TANH R30, R30 ;  /* 0x0000001e001e7308 */ /* 0x000f620000002400 */
[----:B------:R-:W-:Y:S02]  /*2290*/  FMNMX.FTZ R11, R92, R11, !PT ;  /* 0x0000000b5c0b7209 */ /* 0x000fe40007810000 */
[----:B------:R-:W-:-:S02]  /*22a0*/  ISETP.GT.AND P1, PT, R32, 0x21, PT ;  /* 0x000000212000780c */ /* 0x000fc40003f24270 */
[----:B-1----:R-:W-:Y:S02]  /*22b0*/  FSEL R98, R98, -INF , P2 ;  /* 0xff80000062627808 */ /* 0x002fe40001000000 */
[----:B------:R-:W-:Y:S01]  /*22c0*/  FMNMX.FTZ R11, R100, R11, !PT ;  /* 0x0000000b640b7209 */ /* 0x000fe20007810000 */
[----:B------:R-:W-:Y:S01]  /*22d0*/  MUFU.TANH R35, R35 ;  /* 0x0000002300237308 */ /* 0x000fe20000002400 */
[----:B------:R-:W-:Y:S02]  /*22e0*/  ISETP.GT.AND P2, PT, R32, 0x28, PT ;  /* 0x000000282000780c */ /* 0x000fe40003f44270 */
[----:B---3--:R-:W-:Y:S02]  /*22f0*/  FSEL R96, R96, -INF , P1 ;  /* 0xff80000060607808 */ /* 0x008fe40000800000 */
[----:B------:R-:W-:Y:S02]  /*2300*/  FMNMX.FTZ R11, R98, R11, !PT ;  /* 0x0000000b620b7209 */ /* 0x000fe40007810000 */
[----:B------:R-:W-:Y:S01]  /*2310*/  ISETP.GT.AND P1, PT, R32, 0x29, PT ;  /* 0x000000292000780c */ /* 0x000fe20003f24270 */
[----:B------:R-:W1:Y:S01]  /*2320*/  MUFU.TANH R36, R36 ;  /* 0x0000002400247308 */ /* 0x000e620000002400 */
[----:B--2---:R-:W-:-:S02]  /*2330*/  FSEL R94, R94, -INF , P2 ;  /* 0xff8000005e5e7808 */ /* 0x004fc40001000000 */
[----:B------:R-:W-:Y:S02]  /*2340*/  FMNMX.FTZ R11, R96, R11, !PT ;  /* 0x0000000b600b7209 */ /* 0x000fe40007810000 */
[----:B------:R-:W-:Y:S02]  /*2350*/  ISETP.GT.AND P2, PT, R32, 0x30, PT ;  /* 0x000000302000780c */ /* 0x000fe40003f44270 */
[----:B0-----:R-:W-:Y:S01]  /*2360*/  FSEL R90, R90, -INF , P1 ;  /* 0xff8000005a5a7808 */ /* 0x001fe20000800000 */
[----:B------:R-:W-:Y:S01]  /*2370*/  MUFU.TANH R39, R58 ;  /* 0x0000003a00277308 */ /* 0x000fe20000002400 */
[----:B------:R-:W-:Y:S01]  /*2380*/  FMNMX.FTZ R29, R94, R11, !PT ;  /* 0x0000000b5e1d7209 */ /* 0x000fe20007810000 */
[----:B------:R-:W-:Y:S01]  /*2390*/  FMUL.FTZ R11, R74, UR5 ;  /* 0x000000054a0b7c20 */ /* 0x000fe20008410000 */
[----:B------:R-:W-:Y:S02]  /*23a0*/  ISETP.GT.AND P1, PT, R32, 0x31, PT ;  /* 0x000000312000780c */ /* 0x000fe40003f24270 */
[----:B----4-:R-:W-:-:S02]  /*23b0*/  FSEL R74, R34, -INF , P2 ;  /* 0xff800000224a7808 */ /* 0x010fc40001000000 */
[----:B------:R-:W-:Y:S01]  /*23c0*/  FMNMX.FTZ R29, R90, R29, !PT ;  /* 0x0000001d5a1d7209 */ /* 0x000fe20007810000 */
[----:B------:R0:W2:Y:S01]  /*23d0*/  MUFU.TANH R56, R59 ;  /* 0x0000003b00387308 */ /* 0x0000a20000002400 */
[----:B------:R-:W-:Y:S02]  /*23e0*/  ISETP.GT.AND P2, PT, R32, 0x38, PT ;  /* 0x000000382000780c */ /* 0x000fe40003f44270 */
[----:B------:R-:W-:Y:S02]  /*23f0*/  FMNMX.FTZ R29, R74, R29, !PT ;  /* 0x0000001d4a1d7209 */ /* 0x000fe40007810000 */
[----:B------:R-:W-:-:S03]  /*2400*/  VIADDMNMX R108, R31, R108, R33, PT ;  /* 0x0000006c1f6c7246 */ /* 0x000fc60003800121 */
[----:B------:R5:W-:Y:S01]  /*2410*/  MUFU.TANH R46, R70 ;  /* 0x00000046002e7308 */ /* 0x000be20000002400 */
[----:B------:R-:W-:Y:S01]  /*2420*/  ISETP.GT.AND P3, PT, R108, 0x8, PT ;  /* 0x000000086c00780c */ /* 0x000fe20003f64270 */
[----:B0-----:R-:W-:-:S06]  /*2430*/  FMUL.FTZ R59, R85, UR5 ;  /* 0x00000005553b7c20 */ /* 0x001fcc0008410000 */
[----:B------:R-:W0:Y:S01]  /*2440*/  MUFU.TANH R54, R62 ;  /* 0x0000003e00367308 */ /* 0x000e220000002400 */
[----:B-----5:R-:W-:Y:S02]  /*2450*/  FSEL R70, R30, -INF , P1 ;  /* 0xff8000001e467808 */ /* 0x020fe40000800000 */
[----:B------:R-:W-:Y:S02]  /*2460*/  ISETP.GT.AND P1, PT, R32, 0x39, PT ;  /* 0x000000392000780c */ /* 0x000fe40003f24270 */
[----:B------:R-:W-:Y:S02]  /*2470*/  FMNMX.FTZ R29, R70, R29, !PT ;  /* 0x0000001d461d7209 */ /* 0x000fe40007810000 */
[----:B-1----:R-:W-:Y:S01]  /*2480*/  FSEL R58, R36, -INF , P1 ;  /* 0xff800000243a7808 */ /* 0x002fe20000800000 */
[----:B------:R1:W-:Y:S01]  /*2490*/  MUFU.TANH R52, R66 ;  /* 0x0000004200347308 */ /* 0x0003e20000002400 */
[----:B------:R-:W-:-:S04]  /*24a0*/  ISETP.GT.AND P1, PT, R32, 0x41, PT ;  /* 0x000000412000780c */ /* 0x000fc80003f24270 */
[----:B--2---:R-:W-:Y:S02]  /*24b0*/  FSEL R56, R56, -INF , P1 ;  /* 0xff80000038387808 */ /* 0x004fe40000800000 */
[----:B------:R-:W-:Y:S01]  /*24c0*/  ISETP.GT.AND P1, PT, R32, 0x49, PT ;  /* 0x000000492000780c */ /* 0x000fe20003f24270 */
[----:B------:R-:W2:Y:S01]  /*24d0*/  MUFU.TANH R50, R63 ;  /* 0x0000003f00327308 */ /* 0x000ea20000002400 */
[----:B-1----:R-:W-:Y:S01]  /*24e0*/  FSEL R66, R35, -INF , P2 ;  /* 0xff80000023427808 */ /* 0x002fe20001000000 */
[----:B------:R-:W-:Y:S01]  /*24f0*/  FMUL.FTZ R35, R60, UR5 ;  /* 0x000000053c237c20 */ /* 0x000fe20008410000 */
[----:B------:R-:W-:Y:S02]  /*2500*/  ISETP.GT.AND P2, PT, R32, 0x40, PT ;  /* 0x000000402000780c */ /* 0x000fe40003f44270 */
[----:B------:R-:W-:Y:S02]  /*2510*/  FMNMX.FTZ R29, R66, R29, !PT ;  /* 0x0000001d421d7209 */ /* 0x000fe40007810000 */
[----:B------:R-:W-:Y:S01]  /*2520*/  FSEL R62, R39, -INF , P2 ;  /* 0xff800000273e7808 */ /* 0x000fe20001000000 */
[----:B------:R-:W1:Y:S01]  /*2530*/  MUFU.TANH R48, R67 ;  /* 0x0000004300307308 */ /* 0x000e620000002400 */
[----:B------:R-:W-:Y:S01]  /*2540*/  FMNMX.FTZ R29, R58, R29, !PT ;  /* 0x0000001d3a1d7209 */ /* 0x000fe20007810000 */
[----:B------:R-:W-:Y:S01]  /*2550*/  FMUL.FTZ R39, R64, UR5 ;  /* 0x0000000540277c20 */ /* 0x000fe20008410000 */
[----:B------:R-:W-:-:S02]  /*2560*/  ISETP.GT.AND P2, PT, R32, 0x48, PT ;  /* 0x000000482000780c */ /* 0x000fc40003f44270 */
[----:B------:R-:W-:Y:S02]  /*2570*/  FMNMX.FTZ R29, R62, R29, !PT ;  /* 0x0000001d3e1d7209 */ /* 0x000fe40007810000 */
[----:B0-----:R-:W-:Y:S01]  /*2580*/  FSEL R54, R54, -INF , P2 ;  /* 0xff80000036367808 */ /* 0x001fe20001000000 */
[----:B------:R-:W0:Y:S01]  /*2590*/  MUFU.TANH R44, R71 ;  /* 0x00000047002c7308 */ /* 0x000e220000002400 */
[----:B------:R-:W-:Y:S02]  /*25a0*/  FMNMX.FTZ R29, R56, R29, !PT ;  /* 0x0000001d381d7209 */ /* 0x000fe40007810000 */
[----:B------:R-:W-:Y:S02]  /*25b0*/  ISETP.GT.AND P2, PT, R32, 0x50, PT ;  /* 0x000000502000780c */ /* 0x000fe40003f44270 */
[----:B--2---:R-:W-:Y:S02]  /*25c0*/  FSEL R50, R50, -INF , P1 ;  /* 0xff80000032327808 */ /* 0x004fe40000800000 */
[----:B------:R-:W-:Y:S01]  /*25d0*/  FMNMX.FTZ R29, R54, R29, !PT ;  /* 0x0000001d361d7209 */ /* 0x000fe20007810000 */
[----:B------:R-:W2:Y:S01]  /*25e0*/  MUFU.TANH R11, R11 ;  /* 0x0000000b000b7308 */ /* 0x000ea20000002400 */
[----:B------:R-:W-:-:S02]  /*25f0*/  ISETP.GT.AND P1, PT, R32, 0x51, PT ;  /* 0x000000512000780c */ /* 0x000fc40003f24270 */
[----:B------:R-:W-:Y:S02]  /*2600*/  FSEL R52, R52, -INF , P2 ;  /* 0xff80000034347808 */ /* 0x000fe40001000000 */
[----:B------:R-:W-:Y:S02]  /*2610*/  FMNMX.FTZ R29, R50, R29, !PT ;  /* 0x0000001d321d7209 */ /* 0x000fe40007810000 */
[----:B------:R-:W-:Y:S01]  /*2620*/  ISETP.GT.AND P2, PT, R32, 0x58, PT ;  /* 0x000000582000780c */ /* 0x000fe20003f44270 */
[----:B------:R-:W3:Y:S01]  /*2630*/  MUFU.TANH R40, R75 ;  /* 0x0000004b00287308 */ /* 0x000ee20000002400 */
[----:B-1----:R-:W-:Y:S02]  /*2640*/  FSEL R48, R48, -INF , P1 ;  /* 0xff80000030307808 */ /* 0x002fe40000800000 */
[----:B------:R-:W-:Y:S02]  /*2650*/  FMNMX.FTZ R29, R52, R29, !PT ;  /* 0x0000001d341d7209 */ /* 0x000fe40007810000 */
[----:B------:R-:W-:-:S02]  /*2660*/  ISETP.GT.AND P1, PT, R32, 0x59, PT ;  /* 0x000000592000780c */ /* 0x000fc40003f24270 */
[----:B------:R-:W-:Y:S01]  /*2670*/  FSEL R46, R46, -INF , P2 ;  /* 0xff8000002e2e7808 */ /* 0x000fe20001000000 */
        /* <DEDUP_REMOVED lines=11> */
[----:B---3--:R-:W-:Y:S02]  /*2730*/  FSEL R40, R40, -INF , P1 ;  /* 0xff80000028287808 */ /* 0x008fe40000800000 */
[----:B------:R-:W-:Y:S02]  /*2740*/  FMNMX.FTZ R29, R42, R29, !PT ;  /* 0x0000001d2a1d7209 */ /* 0x000fe40007810000 */
[----:B------:R-:W-:-:S02]  /*2750*/  ISETP.GT.AND P1, PT, R32, 0x69, PT ;  /* 0x000000692000780c */ /* 0x000fc40003f24270 */
[----:B-1----:R-:W-:Y:S01]  /*2760*/  FSEL R38, R38, -INF , P2 ;  /* 0xff80000026267808 */ /* 0x002fe20001000000 */
        /* <DEDUP_REMOVED lines=11> */
[----:B-1----:R-:W-:Y:S02]  /*2820*/  FSEL R30, R30, -INF , P1 ;  /* 0xff8000001e1e7808 */ /* 0x002fe40000800000 */
[----:B------:R-:W-:Y:S02]  /*2830*/  FMNMX.FTZ R29, R34, R29, !PT ;  /* 0x0000001d221d7209 */ /* 0x000fe40007810000 */
[----:B------:R-:W-:-:S02]  /*2840*/  ISETP.GT.AND P1, PT, R32, 0x79, PT ;  /* 0x000000792000780c */ /* 0x000fc40003f24270 */
[----:B------:R-:W-:Y:S01]  /*2850*/  FMNMX.FTZ R29, R30, R29, !PT ;  /* 0x0000001d1e1d7209 */ /* 0x000fe20007810000 */
[----:B------:R-:W-:Y:S01]  /*2860*/  MUFU.TANH R4, R4 ;  /* 0x0000000400047308 */ /* 0x000fe20000002400 */
[----:B0-----:R-:W-:Y:S02]  /*2870*/  FSEL R32, R86, -INF , P2 ;  /* 0xff80000056207808 */ /* 0x001fe40001000000 */
[----:B------:R-:W-:Y:S02]  /*2880*/  MOV R11, UR6 ;  /* 0x00000006000b7c02 */ /* 0x000fe40008000f00 */
[----:B------:R-:W-:Y:S02]  /*2890*/  FMNMX.FTZ R29, R32, R29, !PT ;  /* 0x0000001d201d7209 */ /* 0x000fe40007810000 */
[----:B------:R-:W-:Y:S01]  /*28a0*/  ISETP.GT.AND P2, PT, R108, 0x1, PT ;  /* 0x000000016c00780c */ /* 0x000fe20003f44270 */
[----:B------:R-:W0:Y:S01]  /*28b0*/  MUFU.TANH R3, R3 ;  /* 0x0000000300037308 */ /* 0x000e220000002400 */
[----:B--2---:R-:W-:-:S02]  /*28c0*/  FSEL R28, R28, -INF , P1 ;  /* 0xff8000001c1c7808 */ /* 0x004fc40000800000 */
[----:B------:R-:W-:Y:S02]  /*28d0*/  R2UR UR5, R0 ;  /* 0x00000000000572ca */ /* 0x000fe400000e0000 */
[----:B------:R-:W-:-:S03]  /*28e0*/  FMNMX.FTZ R29, R28, R29, !PT ;  /* 0x0000001d1c1d7209 */ /* 0x000fc60007810000 */
[----:B------:R-:W-:Y:S02]  /*28f0*/  MUFU.TANH R7, R7 ;  /* 0x0000000700077308 */ /* 0x000fe40000002400 */
[----:B------:R-:W1:Y:S06]  /*2900*/  SHFL.BFLY PT, R60, R29, 0x2, 0x1f ;  /* 0x0c401f001d3c7f89 */ /* 0x000e6c00000e0000 */
[----:B------:R-:W-:Y:S01]  /*2910*/  MUFU.TANH R5, R5 ;  /* 0x0000000500057308 */ /* 0x000fe20000002400 */
[----:B0-----:R-:W-:Y:S01]  /*2920*/  FSEL R3, R3, -INF , P2 ;  /* 0xff80000003037808 */ /* 0x001fe20001000000 */
[----:B------:R-:W-:Y:S01]  /*2930*/  UIADD3 UR5, UR5, 0x2d840, URZ ;  /* 0x0002d84005057890 */ /* 0x000fe2000fffe03f */
[----:B------:R-:W-:-:S03]  /*2940*/  ISETP.GT.AND P2, PT, R108, 0x10, PT ;  /* 0x000000106c00780c */ /* 0x000fc60003f44270 */
[----:B------:R-:W-:Y:S02]  /*2950*/  UPRMT UR5, UR42, 0x654, UR5 ;  /* 0x000006542a057896 */ /* 0x000fe40008000005 */
[----:B------:R-:W0:Y:S07]  /*2960*/  MUFU.TANH R9, R9 ;  /* 0x0000000900097308 */ /* 0x000e2e0000002400 */
[----:B------:R-:W-:Y:S01]  /*2970*/  SYNCS.ARRIVE.TRANS64.RED.A1T0 RZ, [UR5], RZ ;  /* 0x000000ffffff79a7 */ /* 0x000fe20008100405 */
[----:B------:R-:W-:Y:S01]  /*2980*/  MUFU.TANH R6, R6 ;  /* 0x0000000600067308 */ /* 0x000fe20000002400 */
[----:B-1----:R-:W-:-:S05]  /*2990*/  FMNMX.FTZ R60, R29, R60, !PT ;  /* 0x0000003c1d3c7209 */ /* 0x002fca0007810000 */
[----:B------:R-:W1:Y:S02]  /*29a0*/  SHFL.BFLY PT, R63, R60, 0x1, 0x1f ;  /* 0x0c201f003c3f7f89 */ /* 0x000e6400000e0000 */
[----:B------:R-:W2:Y:S01]  /*29b0*/  MUFU.TANH R10, R10 ;  /* 0x0000000a000a7308 */ /* 0x000ea20000002400 */
[----:B0-----:R-:W-:Y:S02]  /*29c0*/  FSEL R72, R9, -INF , P2 ;  /* 0xff80000009487808 */ /* 0x001fe40001000000 */
[----:B------:R-:W-:-:S05]  /*29d0*/  ISETP.GT.AND P2, PT, R108, 0x18, PT ;  /* 0x000000186c00780c */ /* 0x000fca0003f44270 */
[----:B------:R-:W-:Y:S08]  /*29e0*/  MUFU.TANH R8, R8 ;  /* 0x0000000800087308 */ /* 0x000ff00000002400 */
[----:B------:R-:W0:Y:S01]  /*29f0*/  MUFU.TANH R14, R14 ;  /* 0x0000000e000e7308 */ /* 0x000e220000002400 */
[----:B--2---:R-:W-:Y:S02]  /*2a00*/  FSEL R76, R10, -INF , P2 ;  /* 0xff8000000a4c7808 */ /* 0x004fe40001000000 */
[----:B------:R-:W-:-:S02]  /*2a10*/  ISETP.GT.AND P2, PT, R108, 0x20, PT ;  /* 0x000000206c00780c */ /* 0x000fc40003f44270 */
[----:B-1----:R-:W-:-:S03]  /*2a20*/  FMNMX.FTZ R63, R60, R63, !PT ;  /* 0x0000003f3c3f7209 */ /* 0x002fc60007810000 */
[----:B------:R-:W1:Y:S01]  /*2a30*/  MUFU.TANH R12, R12 ;  /* 0x0000000c000c7308 */ /* 0x000e620000002400 */
[----:B------:R-:W-:Y:S02]  /*2a40*/  FSEL R60, R7, -INF , P3 ;  /* 0xff800000073c7808 */ /* 0x000fe40001800000 */
[C---:B------:R-:W-:Y:S01]  /*2a50*/  FSETP.NEU.FTZ.AND P1, PT, R63.reuse, -INF , PT ;  /* 0xff8000003f00780b */ /* 0x040fe20003f3d000 */
[----:B------:R-:W-:-:S04]  /*2a60*/  FMUL.FTZ R29, R63, R11 ;  /* 0x0000000b3f1d7220 */ /* 0x000fc80000410000 */
[----:B------:R-:W2:Y:S01]  /*2a70*/  MUFU.TANH R15, R15 ;  /* 0x0000000f000f7308 */ /* 0x000ea20000002400 */
[----:B------:R-:W-:Y:S02]  /*2a80*/  FSEL R29, R29, RZ, P1 ;  /* 0x000000ff1d1d7208 */ /* 0x000fe40000800000 */
[----:B------:R-:W-:Y:S02]  /*2a90*/  ISETP.GT.AND P1, PT, R108, RZ, PT ;  /* 0x000000ff6c00720c */ /* 0x000fe40003f24270 */
[----:B0-----:R-:W-:Y:S01]  /*2aa0*/  FSEL R80, R14, -INF , P2 ;  /* 0xff8000000e507808 */ /* 0x001fe20001000000 */
[-CC-:B------:R-:W-:Y:S01]  /*2ab0*/  FFMA.FTZ R9, R104, R11.reuse, -R29.reuse ;  /* 0x0000000b68097223 */ /* 0x180fe2000001081d */
[----:B------:R-:W-:Y:S01]  /*2ac0*/  FSEL R4, R4, -INF , P1 ;  /* 0xff80000004047808 */ /* 0x000fe20000800000 */
[----:B------:R-:W0:Y:S01]  /*2ad0*/  MUFU.TANH R13, R13 ;  /* 0x0000000d000d7308 */ /* 0x000e220000002400 */
[----:B------:R-:W-:Y:S01]  /*2ae0*/  ISETP.GT.AND P1, PT, R108, 0x9, PT ;  /* 0x000000096c00780c */ /* 0x000fe20003f24270 */
[--C-:B------:R-:W-:Y:S01]  /*2af0*/  FFMA.FTZ R106, R106, R11, -R29.reuse ;  /* 0x0000000b6a6a7223 */ /* 0x100fe2000001081d */
[----:B------:R-:W-:Y:S01]  /*2b00*/  FMNMX.FTZ R7, R4, R3, !PT ;  /* 0x0000000304077209 */ /* 0x000fe20007810000 */
[-CC-:B------:R-:W-:Y:S01]  /*2b10*/  FFMA.FTZ R110, R110, R11.reuse, -R29.reuse ;  /* 0x0000000b6e6e7223 */ /* 0x180fe2000001081d */
[----:B------:R-:W-:Y:S01]  /*2b20*/  FSEL R68, R5, -INF , P1 ;  /* 0xff80000005447808 */ /* 0x000fe20000800000 */
[--C-:B------:R-:W-:Y:S01]  /*2b30*/  FFMA.FTZ R64, R112, R11, -R29.reuse ;  /* 0x0000000b70407223 */ /* 0x100fe2000001081d */
[----:B------:R-:W-:Y:S01]  /*2b40*/  FMNMX.FTZ R5, R60, R7, !PT ;  /* 0x000000073c057209 */ /* 0x000fe20007810000 */
[----:B------:R-:W3:Y:S01]  /*2b50*/  MUFU.TANH R21, R21 ;  /* 0x0000001500157308 */ /* 0x000ee20000002400 */
[----:B------:R-:W-:Y:S01]  /*2b60*/  ISETP.GT.AND P1, PT, R108, 0x11, PT ;  /* 0x000000116c00780c */ /* 0x000fe20003f24270 */
[--C-:B------:R-:W-:Y:S01]  /*2b70*/  FFMA.FTZ R31, R114, R11, -R29.reuse ;  /* 0x0000000b721f7223 */ /* 0x100fe2000001081d */
[----:B------:R-:W-:Y:S01]  /*2b80*/  FMNMX.FTZ R5, R68, R5, !PT ;  /* 0x0000000544057209 */ /* 0x000fe20007810000 */
[-CC-:B------:R-:W-:Y:S01]  /*2b90*/  FFMA.FTZ R33, R66, R11.reuse, -R29.reuse ;  /* 0x0000000b42217223 */ /* 0x180fe2000001081d */
[----:B------:R-:W-:Y:S01]  /*2ba0*/  FSEL R6, R6, -INF , P1 ;  /* 0xff80000006067808 */ /* 0x000fe20000800000 */
[--C-:B------:R-:W-:Y:S01]  /*2bb0*/  FFMA.FTZ R70, R70, R11, -R29.reuse ;  /* 0x0000000b46467223 */ /* 0x100fe2000001081d */
[----:B------:R-:W-:Y:S01]  /*2bc0*/  FMNMX.FTZ R5, R72, R5, !PT ;  /* 0x0000000548057209 */ /* 0x000fe20007810000 */
[----:B------:R-:W4:Y:S01]  /*2bd0*/  MUFU.TANH R20, R20 ;  /* 0x0000001400147308 */ /* 0x000f220000002400 */
[----:B------:R-:W-:Y:S01]  /*2be0*/  ISETP.GT.AND P1, PT, R108, 0x19, PT ;  /* 0x000000196c00780c */ /* 0x000fe20003f24270 */
[--C-:B------:R-:W-:Y:S01]  /*2bf0*/  FFMA.FTZ R58, R58, R11, -R29.reuse ;  /* 0x0000000b3a3a7223 */ /* 0x100fe2000001081d */
[----:B------:R-:W-:Y:S01]  /*2c00*/  FMNMX.FTZ R5, R6, R5, !PT ;  /* 0x0000000506057209 */ /* 0x000fe20007810000 */
[-CC-:B------:R-:W-:Y:S01]  /*2c10*/  FFMA.FTZ R56, R56, R11.reuse, -R29.reuse ;  /* 0x0000000b38387223 */ /* 0x180fe2000001081d */
[----:B------:R-:W-:Y:S01]  /*2c20*/  FSEL R8, R8, -INF , P1 ;  /* 0xff80000008087808 */ /* 0x000fe20000800000 */
[--C-:B------:R-:W-:Y:S01]  /*2c30*/  FFMA.FTZ R50, R50, R11, -R29.reuse ;  /* 0x0000000b32327223 */ /* 0x100fe2000001081d */
[----:B------:R-:W-:Y:S01]  /*2c40*/  FMNMX.FTZ R5, R76, R5, !PT ;  /* 0x000000054c057209 */ /* 0x000fe20007810000 */
[----:B------:R-:W5:Y:S01]  /*2c50*/  MUFU.TANH R25, R25 ;  /* 0x0000001900197308 */ /* 0x000f620000002400 */
[----:B------:R-:W-:Y:S01]  /*2c60*/  ISETP.GT.AND P1, PT, R108, 0x21, PT ;  /* 0x000000216c00780c */ /* 0x000fe20003f24270 */
        /* <DEDUP_REMOVED lines=11> */
[----:B--2---:R-:W-:Y:S01]  /*2d20*/  FSEL R82, R15, -INF , P2 ;  /* 0xff8000000f527808 */ /* 0x004fe20001000000 */
[--C-:B------:R-:W-:Y:S01]  /*2d30*/  FFMA.FTZ R15, R92, R11, -R29.reuse ;  /* 0x0000000b5c0f7223 */ /* 0x100fe2000001081d */
[----:B------:R-:W-:Y:S01]  /*2d40*/  FMNMX.FTZ R5, R14, R5, !PT ;  /* 0x000000050e057209 */ /* 0x000fe20007810000 */
[----:B------:R-:W2:Y:S01]  /*2d50*/  MUFU.TANH R27, R27 ;  /* 0x0000001b001b7308 */ /* 0x000ea20000002400 */
[----:B------:R-:W-:Y:S01]  /*2d60*/  ISETP.GT.AND P2, PT, R108, 0x30, PT ;  /* 0x000000306c00780c */ /* 0x000fe20003f44270 */
[-CC-:B------:R-:W-:Y:S01]  /*2d70*/  FFMA.FTZ R34, R34, R11.reuse, -R29.reuse ;  /* 0x0000000b22227223 */ /* 0x180fe2000001081d */
[----:B0-----:R-:W-:Y:S01]  /*2d80*/  FSEL R84, R13, -INF , P1 ;  /* 0xff8000000d547808 */ /* 0x001fe20000800000 */
[----:B------:R-:W-:Y:S01]  /*2d90*/  FFMA.FTZ R28, R28, R11, -R29 ;  /* 0x0000000b1c1c7223 */ /* 0x000fe2000001081d */
[----:B------:R-:W-:-:S02]  /*2da0*/  FMNMX.FTZ R5, R82, R5, !PT ;  /* 0x0000000552057209 */ /* 0x000fc40007810000 */
[----:B------:R-:W-:Y:S01]  /*2db0*/  ISETP.GT.AND P1, PT, R108, 0x31, PT ;  /* 0x000000316c00780c */ /* 0x000fe20003f24270 */
[----:B------:R-:W0:Y:S01]  /*2dc0*/  MUFU.TANH R26, R26 ;  /* 0x0000001a001a7308 */ /* 0x000e220000002400 */
[----:B---3--:R-:W-:Y:S01]  /*2dd0*/  FSEL R86, R21, -INF , P2 ;  /* 0xff80000015567808 */ /* 0x008fe20001000000 */
[--C-:B------:R-:W-:Y:S01]  /*2de0*/  FFMA.FTZ R21, R74, R11, -R29.reuse ;  /* 0x0000000b4a157223 */ /* 0x100fe2000001081d */
[----:B------:R-:W-:Y:S02]  /*2df0*/  FMNMX.FTZ R5, R84, R5, !PT ;  /* 0x0000000554057209 */ /* 0x000fe40007810000 */
[----:B------:R-:W-:Y:S02]  /*2e00*/  ISETP.GT.AND P2, PT, R108, 0x38, PT ;  /* 0x000000386c00780c */ /* 0x000fe40003f44270 */
[----:B----4-:R-:W-:Y:S01]  /*2e10*/  FSEL R92, R20, -INF , P1 ;  /* 0xff800000145c7808 */ /* 0x010fe20000800000 */
[----:B------:R-:W3:Y:S01]  /*2e20*/  MUFU.TANH R35, R35 ;  /* 0x0000002300237308 */ /* 0x000ee20000002400 */
[----:B------:R-:W-:Y:S01]  /*2e30*/  FMNMX.FTZ R5, R86, R5, !PT ;  /* 0x0000000556057209 */ /* 0x000fe20007810000 */
[----:B------:R-:W-:Y:S01]  /*2e40*/  FFMA.FTZ R20, R100, R11, -R29 ;  /* 0x0000000b64147223 */ /* 0x000fe2000001081d */
[----:B------:R-:W-:-:S02]  /*2e50*/  ISETP.GT.AND P1, PT, R108, 0x39, PT ;  /* 0x000000396c00780c */ /* 0x000fc40003f24270 */
[----:B-----5:R-:W-:Y:S01]  /*2e60*/  FSEL R100, R25, -INF , P2 ;  /* 0xff80000019647808 */ /* 0x020fe20001000000 */
[--C-:B------:R-:W-:Y:S01]  /*2e70*/  FFMA.FTZ R25, R98, R11, -R29.reuse ;  /* 0x0000000b62197223 */ /* 0x100fe2000001081d */
[----:B------:R-:W-:Y:S01]  /*2e80*/  FMNMX.FTZ R5, R92, R5, !PT ;  /* 0x000000055c057209 */ /* 0x000fe20007810000 */
[----:B------:R-:W-:Y:S01]  /*2e90*/  MUFU.TANH R37, R37 ;  /* 0x0000002500257308 */ /* 0x000fe20000002400 */
[----:B------:R-:W-:Y:S02]  /*2ea0*/  ISETP.GT.AND P2, PT, R108, 0x40, PT ;  /* 0x000000406c00780c */ /* 0x000fe40003f44270 */
[----:B-1----:R-:W-:Y:S01]  /*2eb0*/  FSEL R102, R24, -INF , P1 ;  /* 0xff80000018667808 */ /* 0x002fe20000800000 */
[--C-:B------:R-:W-:Y:S01]  /*2ec0*/  FFMA.FTZ R24, R96, R11, -R29.reuse ;  /* 0x0000000b60187223 */ /* 0x100fe2000001081d */
[----:B------:R-:W-:Y:S02]  /*2ed0*/  FMNMX.FTZ R5, R100, R5, !PT ;  /* 0x0000000564057209 */ /* 0x000fe40007810000 */
[----:B------:R-:W-:Y:S01]  /*2ee0*/  ISETP.GT.AND P1, PT, R108, 0x41, PT ;  /* 0x000000416c00780c */ /* 0x000fe20003f24270 */
[----:B------:R-:W1:Y:S01]  /*2ef0*/  MUFU.TANH R39, R39 ;  /* 0x0000002700277308 */ /* 0x000e620000002400 */
[----:B--2---:R-:W-:Y:S01]  /*2f00*/  FSEL R98, R27, -INF , P2 ;  /* 0xff8000001b627808 */ /* 0x004fe20001000000 */
[----:B------:R-:W-:Y:S01]  /*2f10*/  FFMA.FTZ R27, R94, R11, -R29 ;  /* 0x0000000b5e1b7223 */ /* 0x000fe2000001081d */
[----:B------:R-:W-:-:S02]  /*2f20*/  FMNMX.FTZ R5, R102, R5, !PT ;  /* 0x0000000566057209 */ /* 0x000fc40007810000 */
[----:B------:R-:W-:Y:S02]  /*2f30*/  ISETP.GT.AND P2, PT, R108, 0x48, PT ;  /* 0x000000486c00780c */ /* 0x000fe40003f44270 */
[----:B0-----:R-:W-:Y:S01]  /*2f40*/  FSEL R104, R26, -INF , P1 ;  /* 0xff8000001a687808 */ /* 0x001fe20000800000 */
[----:B------:R-:W-:Y:S01]  /*2f50*/  MUFU.TANH R41, R41 ;  /* 0x0000002900297308 */ /* 0x000fe20000002400 */
[----:B------:R-:W-:Y:S01]  /*2f60*/  FMNMX.FTZ R5, R98, R5, !PT ;  /* 0x0000000562057209 */ /* 0x000fe20007810000 */
[-CC-:B------:R-:W-:Y:S01]  /*2f70*/  FFMA.FTZ R26, R90, R11.reuse, -R29.reuse ;  /* 0x0000000b5a1a7223 */ /* 0x180fe2000001081d */
[----:B------:R-:W-:Y:S02]  /*2f80*/  ISETP.GT.AND P1, PT, R108, 0x49, PT ;  /* 0x000000496c00780c */ /* 0x000fe40003f24270 */
[----:B---3--:R-:W-:Y:S01]  /*2f90*/  FSEL R96, R35, -INF , P2 ;  /* 0xff80000023607808 */ /* 0x008fe20001000000 */
[----:B------:R-:W-:Y:S01]  /*2fa0*/  FFMA.FTZ R35, R54, R11, -R29 ;  /* 0x0000000b36237223 */ /* 0x000fe2000001081d */
[----:B------:R-:W-:Y:S01]  /*2fb0*/  FMNMX.FTZ R5, R104, R5, !PT ;  /* 0x0000000568057209 */ /* 0x000fe20007810000 */
[----:B------:R-:W0:Y:S01]  /*2fc0*/  MUFU.TANH R43, R43 ;  /* 0x0000002b002b7308 */ /* 0x000e220000002400 */
[----:B------:R-:W-:-:S02]  /*2fd0*/  ISETP.GT.AND P2, PT, R108, 0x50, PT ;  /* 0x000000506c00780c */ /* 0x000fc40003f44270 */
[----:B------:R-:W-:Y:S02]  /*2fe0*/  FMNMX.FTZ R5, R96, R5, !PT ;  /* 0x0000000560057209 */ /* 0x000fe40007810000 */
[----:B-1----:R-:W-:Y:S01]  /*2ff0*/  FSEL R94, R39, -INF , P2 ;  /* 0xff800000275e7808 */ /* 0x002fe20001000000 */
[-CC-:B------:R-:W-:Y:S01]  /*3000*/  FFMA.FTZ R39, R42, R11.reuse, -R29.reuse ;  /* 0x0000000b2a277223 */ /* 0x180fe2000001081d */
[----:B------:R-:W-:Y:S01]  /*3010*/  ISETP.GT.AND P2, PT, R108, 0x58, PT ;  /* 0x000000586c00780c */ /* 0x000fe20003f44270 */
[----:B------:R-:W-:Y:S08]  /*3020*/  MUFU.TANH R45, R45 ;  /* 0x0000002d002d7308 */ /* 0x000ff00000002400 */
[----:B------:R1:W-:Y:S01]  /*3030*/  MUFU.EX2 R10, R106 ;  /* 0x0000006a000a7308 */ /* 0x0003e20000000800 */
[----:B0-----:R-:W-:Y:S01]  /*3040*/  FSEL R90, R43, -INF , P2 ;  /* 0xff8000002b5a7808 */ /* 0x001fe20001000000 */
[----:B------:R-:W-:Y:S01]  /*3050*/  FFMA.FTZ R43, R52, R11, -R29 ;  /* 0x0000000b342b7223 */ /* 0x000fe2000001081d */
[----:B------:R-:W-:-:S05]  /*3060*/  ISETP.GT.AND P2, PT, R108, 0x60, PT ;  /* 0x000000606c00780c */ /* 0x000fca0003f44270 */
[----:B------:R-:W0:Y:S01]  /*3070*/  MUFU.TANH R49, R49 ;  /* 0x0000003100317308 */ /* 0x000e220000002400 */
[----:B-1----:R-:W-:Y:S01]  /*3080*/  FSEL R106, R37, -INF , P1 ;  /* 0xff800000256a7808 */ /* 0x002fe20000800000 */
[----:B------:R-:W-:Y:S01]  /*3090*/  FFMA.FTZ R37, R38, R11, -R29 ;  /* 0x0000000b26257223 */ /* 0x000fe2000001081d */
[----:B------:R-:W-:Y:S02]  /*30a0*/  ISETP.GT.AND P1, PT, R108, 0x51, PT ;  /* 0x000000516c00780c */ /* 0x000fe40003f24270 */
[----:B------:R-:W-:-:S03]  /*30b0*/  FMNMX.FTZ R5, R106, R5, !PT ;  /* 0x000000056a057209 */ /* 0x000fc60007810000 */
[----:B------:R-:W1:Y:S01]  /*30c0*/  MUFU.TANH R47, R47 ;  /* 0x0000002f002f7308 */ /* 0x000e620000002400 */
[----:B------:R-:W-:-:S07]  /*30d0*/  FMNMX.FTZ R5, R94, R5, !PT ;  /* 0x000000055e057209 */ /* 0x000fce0007810000 */
[----:B------:R2:W-:Y:S01]  /*30e0*/  MUFU.EX2 R7, R110 ;  /* 0x0000006e00077308 */ /* 0x0005e20000000800 */
[----:B0-----:R-:W-:Y:S02]  /*30f0*/  FSEL R74, R49, -INF , P2 ;  /* 0xff800000314a7808 */ /* 0x001fe40001000000 */
[----:B------:R-:W-:-:S05]  /*3100*/  ISETP.GT.AND P2, PT, R108, 0x68, PT ;  /* 0x000000686c00780c */ /* 0x000fca0003f44270 */
[----:B------:R-:W0:Y:S01]  /*3110*/  MUFU.TANH R53, R53 ;  /* 0x0000003500357308 */ /* 0x000e220000002400 */
[----:B--2---:R-:W-:Y:S01]  /*3120*/  FSEL R110, R41, -INF , P1 ;  /* 0xff800000296e7808 */ /* 0x004fe20000800000 */
[--C-:B------:R-:W-:Y:S01]  /*3130*/  FFMA.FTZ R41, R46, R11, -R29.reuse ;  /* 0x0000000b2e297223 */ /* 0x100fe2000001081d */
[----:B------:R-:W-:Y:S02]  /*3140*/  ISETP.GT.AND P1, PT, R108, 0x59, PT ;  /* 0x000000596c00780c */ /* 0x000fe40003f24270 */
[----:B------:R-:W-:Y:S02]  /*3150*/  FMNMX.FTZ R5, R110, R5, !PT ;  /* 0x000000056e057209 */ /* 0x000fe40007810000 */
[----:B------:R-:W-:Y:S01]  /*3160*/  FSEL R112, R45, -INF , P1 ;  /* 0xff8000002d707808 */ /* 0x000fe20000800000 */
[----:B------:R-:W2:Y:S01]  /*3170*/  MUFU.TANH R51, R51 ;  /* 0x0000003300337308 */ /* 0x000ea20000002400 */
[----:B------:R-:W-:Y:S01]  /*3180*/  FMNMX.FTZ R5, R90, R5, !PT ;  /* 0x000000055a057209 */ /* 0x000fe20007810000 */
[----:B------:R-:W-:Y:S01]  /*3190*/  FFMA.FTZ R45, R62, R11, -R29 ;  /* 0x0000000b3e2d7223 */ /* 0x000fe2000001081d */
[----:B------:R-:W-:-:S02]  /*31a0*/  ISETP.GT.AND P1, PT, R108, 0x61, PT ;  /* 0x000000616c00780c */ /* 0x000fc40003f24270 */
[----:B------:R-:W-:Y:S02]  /*31b0*/  FMNMX.FTZ R5, R112, R5, !PT ;  /* 0x0000000570057209 */ /* 0x000fe40007810000 */
[----:B-1----:R-:W-:Y:S01]  /*31c0*/  FSEL R114, R47, -INF , P1 ;  /* 0xff8000002f727808 */ /* 0x002fe20000800000 */
[----:B------:R-:W1:Y:S01]  /*31d0*/  MUFU.TANH R55, R55 ;  /* 0x0000003700377308 */ /* 0x000e620000002400 */
[----:B------:R-:W-:Y:S01]  /*31e0*/  FMNMX.FTZ R5, R74, R5, !PT ;  /* 0x000000054a057209 */ /* 0x000fe20007810000 */
[-CC-:B------:R-:W-:Y:S01]  /*31f0*/  FFMA.FTZ R47, R30, R11.reuse, -R29.reuse ;  /* 0x0000000b1e2f7223 */ /* 0x180fe2000001081d */
[----:B------:R-:W-:Y:S01]  /*3200*/  ISETP.GT.AND P1, PT, R108, 0x69, PT ;  /* 0x000000696c00780c */ /* 0x000fe20003f24270 */
[----:B------:R-:W-:Y:S01]  /*3210*/  FFMA.FTZ R30, R32, R11, -R29 ;  /* 0x0000000b201e7223 */ /* 0x000fe2000001081d */
        /* <DEDUP_REMOVED lines=16> */
[----:B------:R-:W-:Y:S01]  /*3320*/  MUFU.EX2 R31, R31 ;  /* 0x0000001f001f7308 */ /* 0x000fe20000000800 */
[----:B--2---:R-:W-:-:S04]  /*3330*/  FSEL R108, R61, -INF , P2 ;  /* 0xff8000003d6c7808 */ /* 0x004fc80001000000 */
[----:B------:R-:W-:-:S03]  /*3340*/  FMNMX.FTZ R5, R108, R5, !PT ;  /* 0x000000056c057209 */ /* 0x000fc60007810000 */
[----:B------:R-:W0:Y:S01]  /*3350*/  MUFU.EX2 R64, R64 ;  /* 0x0000004000407308 */ /* 0x000e220000000800 */
[----:B-1----:R-:W-:-:S04]  /*3360*/  FSEL R122, R59, -INF , P1 ;  /* 0xff8000003b7a7808 */ /* 0x002fc80000800000 */
[----:B------:R-:W-:-:S03]  /*3370*/  FMNMX.FTZ R5, R122, R5, !PT ;  /* 0x000000057a057209 */ /* 0x000fc60007810000 */
[----:B------:R-:W1:Y:S02]  /*3380*/  MUFU.EX2 R9, R9 ;  /* 0x0000000900097308 */ /* 0x000e640000000800 */
[----:B------:R-:W2:Y:S06]  /*3390*/  SHFL.BFLY PT, R62, R5, 0x2, 0x1f ;  /* 0x0c401f00053e7f89 */ /* 0x000eac00000e0000 */
[----:B------:R-:W3:Y:S08]  /*33a0*/  MUFU.EX2 R12, R12 ;  /* 0x0000000c000c7308 */ /* 0x000ef00000000800 */
[----:B------:R-:W4:Y:S08]  /*33b0*/  MUFU.EX2 R15, R15 ;  /* 0x0000000f000f7308 */ /* 0x000f300000000800 */
[----:B------:R-:W5:Y:S01]  /*33c0*/  MUFU.EX2 R20, R20 ;  /* 0x0000001400147308 */ /* 0x000f620000000800 */
[----:B--2---:R-:W-:-:S05]  /*33d0*/  FMNMX.FTZ R62, R5, R62, !PT ;  /* 0x0000003e053e7209 */ /* 0x004fca0007810000 */
[----:B------:R-:W2:Y:S02]  /*33e0*/  SHFL.BFLY PT, R5, R62, 0x1, 0x1f ;  /* 0x0c201f003e057f89 */ /* 0x000ea400000e0000 */
[----:B------:R-:W-:Y:S08]  /*33f0*/  MUFU.EX2 R25, R25 ;  /* 0x0000001900197308 */ /* 0x000ff00000000800 */
[----:B------:R-:W-:Y:S08]  /*3400*/  MUFU.EX2 R24, R24 ;  /* 0x0000001800187308 */ /* 0x000ff00000000800 */
[----:B------:R-:W-:Y:S01]  /*3410*/  MUFU.EX2 R27, R27 ;  /* 0x0000001b001b7308 */ /* 0x000fe20000000800 */
[----:B--2---:R-:W-:-:S07]  /*3420*/  FMNMX.FTZ R78, R62, R5, !PT ;  /* 0x000000053e4e7209 */ /* 0x004fce0007810000 */
[----:B------:R-:W-:Y:S01]  /*3430*/  MUFU.EX2 R26, R26 ;  /* 0x0000001a001a7308 */ /* 0x000fe20000000800 */
[C---:B------:R-:W-:Y:S01]  /*3440*/  FSETP.NEU.FTZ.AND P1, PT, R78.reuse, -INF , PT ;  /* 0xff8000004e00780b */ /* 0x040fe20003f3d000 */
[----:B------:R-:W-:-:S06]  /*3450*/  FMUL.FTZ R5, R78, R11 ;  /* 0x0000000b4e057220 */ /* 0x000fcc0000410000 */
[----:B------:R-:W-:Y:S01]  /*3460*/  MUFU.EX2 R21, R21 ;  /* 0x0000001500157308 */ /* 0x000fe20000000800 */
        /* <DEDUP_REMOVED lines=9> */
[----:B0-----:R-:W-:Y:S01]  /*3500*/  FADD.FTZ R6, R31, R64 ;  /* 0x000000401f067221 */ /* 0x001fe20000010000 */
[-CC-:B------:R-:W-:Y:S01]  /*3510*/  FFMA.FTZ R55, R8, R11.reuse, -R5.reuse ;  /* 0x0000000b08377223 */ /* 0x180fe20000010805 */
[-CC-:B------:R-:W-:Y:S01]  /*3520*/  FFMA.FTZ R8, R80, R11.reuse, -R5.reuse ;  /* 0x0000000b50087223 */ /* 0x180fe20000010805 */
[-CC-:B------:R-:W-:Y:S01]  /*3530*/  FFMA.FTZ R53, R14, R11.reuse, -R5.reuse ;  /* 0x0000000b0e357223 */ /* 0x180fe20000010805 */
[----:B------:R-:W-:Y:S01]  /*3540*/  FADD.FTZ R67, R7, R6 ;  /* 0x0000000607437221 */ /* 0x000fe20000010000 */
[-CC-:B------:R-:W-:Y:S01]  /*3550*/  FFMA.FTZ R46, R82, R11.reuse, -R5.reuse ;  /* 0x0000000b522e7223 */ /* 0x180fe20000010805 */
[----:B------:R-:W0:Y:S01]  /*3560*/  MUFU.EX2 R3, R3 ;  /* 0x0000000300037308 */ /* 0x000e220000000800 */
[-C--:B------:R-:W-:Y:S01]  /*3570*/  FFMA.FTZ R57, R84, R11.reuse, -R5 ;  /* 0x0000000b54397223 */ /* 0x080fe20000010805 */
[----:B------:R-:W-:Y:S01]  /*3580*/  FADD.FTZ R14, R10, R67 ;  /* 0x000000430a0e7221 */ /* 0x000fe20000010000 */
[--C-:B------:R-:W-:Y:S01]  /*3590*/  FFMA.FTZ R52, R86, R11, -R5.reuse ;  /* 0x0000000b56347223 */ /* 0x100fe20000010805 */
[----:B------:R-:W-:Y:S01]  /*35a0*/  F2FP.BF16.F32.PACK_AB R7, R10, R7 ;  /* 0x000000070a07723e */ /* 0x000fe200000010ff */
[-CC-:B------:R-:W-:Y:S01]  /*35b0*/  FFMA.FTZ R59, R92, R11.reuse, -R5.reuse ;  /* 0x0000000b5c3b7223 */ /* 0x180fe20000010805 */
[----:B-1----:R-:W-:Y:S01]  /*35c0*/  FADD.FTZ R67, R9, R14 ;  /* 0x0000000e09437221 */ /* 0x002fe20000010000 */
[-CC-:B------:R-:W-:Y:S01]  /*35d0*/  FFMA.FTZ R54, R100, R11.reuse, -R5.reuse ;  /* 0x0000000b64367223 */ /* 0x180fe20000010805 */
[----:B------:R-:W1:Y:S01]  /*35e0*/  MUFU.EX2 R32, R32 ;  /* 0x0000002000207308 */ /* 0x000e620000000800 */
[-C--:B------:R-:W-:Y:S01]  /*35f0*/  FFMA.FTZ R61, R102, R11.reuse, -R5 ;  /* 0x0000000b663d7223 */ /* 0x080fe20000010805 */
[----:B---3--:R-:W-:Y:S01]  /*3600*/  FADD.FTZ R14, R12, R67 ;  /* 0x000000430c0e7221 */ /* 0x008fe20000010000 */
[-CC-:B------:R-:W-:Y:S01]  /*3610*/  FFMA.FTZ R60, R98, R11.reuse, -R5.reuse ;  /* 0x0000000b623c7223 */ /* 0x180fe20000010805 */
[-CC-:B------:R-:W-:Y:S01]  /*3620*/  FFMA.FTZ R65, R104, R11.reuse, -R5.reuse ;  /* 0x0000000b68417223 */ /* 0x180fe20000010805 */
[----:B------:R-:W-:Y:S01]  /*3630*/  FFMA.FTZ R96, R96, R11, -R5 ;  /* 0x0000000b60607223 */ /* 0x000fe20000010805 */
[----:B----4-:R-:W-:Y:S01]  /*3640*/  FADD.FTZ R69, R15, R14 ;  /* 0x0000000e0f457221 */ /* 0x010fe20000010000 */
[----:B-----5:R-:W-:Y:S01]  /*3650*/  F2FP.BF16.F32.PACK_AB R15, R20, R15 ;  /* 0x0000000f140f723e */ /* 0x020fe200000010ff */
[----:B------:R-:W2:Y:S01]  /*3660*/  MUFU.EX2 R49, R49 ;  /* 0x0000003100317308 */ /* 0x000ea20000000800 */
[----:B0-----:R-:W-:Y:S01]  /*3670*/  FADD.FTZ R13, R4, R3 ;  /* 0x00000003040d7221 */ /* 0x001fe20000010000 */
[----:B------:R-:W-:Y:S01]  /*3680*/  FADD.FTZ R10, R20, R69 ;  /* 0x00000045140a7221 */ /* 0x000fe20000010000 */
[----:B------:R-:W-:Y:S01]  /*3690*/  F2FP.BF16.F32.PACK_AB R4, R3, R4 ;  /* 0x000000040304723e */ /* 0x000fe200000010ff */
        /* <DEDUP_REMOVED lines=9> */
[-CC-:B------:R-:W-:Y:S01]  /*3730*/  FFMA.FTZ R116, R116, R11.reuse, -R5.reuse ;  /* 0x0000000b74747223 */ /* 0x180fe20000010805 */
[-CC-:B------:R-:W-:Y:S01]  /*3740*/  FFMA.FTZ R118, R118, R11.reuse, -R5.reuse ;  /* 0x0000000b76767223 */ /* 0x180fe20000010805 */
[-CC-:B------:R-:W-:Y:S01]  /*3750*/  FFMA.FTZ R66, R66, R11.reuse, -R5.reuse ;  /* 0x0000000b42427223 */ /* 0x180fe20000010805 */
[----:B------:R-:W1:Y:S01]  /*3760*/  MUFU.EX2 R51, R51 ;  /* 0x0000003300337308 */ /* 0x000e620000000800 */
[----:B--2---:R-:W-:Y:S01]  /*3770*/  FADD.FTZ R13, R49, R6 ;  /* 0x00000006310d7221 */ /* 0x004fe20000010000 */
[-CC-:B------:R-:W-:Y:S01]  /*3780*/  FFMA.FTZ R120, R120, R11.reuse, -R5.reuse ;  /* 0x0000000b78787223 */ /* 0x180fe20000010805 */
[-CC-:B------:R-:W-:Y:S01]  /*3790*/  FFMA.FTZ R108, R108, R11.reuse, -R5.reuse ;  /* 0x0000000b6c6c7223 */ /* 0x180fe20000010805 */
[----:B------:R-:W-:Y:S01]  /*37a0*/  FFMA.FTZ R122, R122, R11, -R5 ;  /* 0x0000000b7a7a7223 */ /* 0x000fe20000010805 */
[----:B------:R-:W-:-:S02]  /*37b0*/  F2FP.BF16.F32.PACK_AB R5, R64, R31 ;  /* 0x0000001f4005723e */ /* 0x000fc400000010ff */
[----:B------:R-:W-:Y:S02]  /*37c0*/  CS2R R106, SRZ ;  /* 0x00000000006a7805 */ /* 0x000fe4000001ff00 */
[----:B------:R-:W-:Y:S01]  /*37d0*/  CS2R R104, SRZ ;  /* 0x0000000000687805 */ /* 0x000fe2000001ff00 */
[----:B------:R-:W2:Y:S01]  /*37e0*/  MUFU.EX2 R42, R42 ;  /* 0x0000002a002a7308 */ /* 0x000ea20000000800 */
[----:B0-----:R-:W-:Y:S01]  /*37f0*/  FADD.FTZ R6, R38, R13 ;  /* 0x0000000d26067221 */ /* 0x001fe20000010000 */
[----:B------:R-:W-:Y:S02]  /*3800*/  F2FP.BF16.F32.PACK_AB R13, R12, R9 ;  /* 0x000000090c0d723e */ /* 0x000fe400000010ff */
[----:B------:R-:W-:Y:S02]  /*3810*/  CS2R R102, SRZ ;  /* 0x0000000000667805 */ /* 0x000fe4000001ff00 */
[----:B------:R-:W-:Y:S02]  /*3820*/  CS2R R100, SRZ ;  /* 0x0000000000647805 */ /* 0x000fe4000001ff00 */
[----:B------:R-:W-:-:S02]  /*3830*/  CS2R R98, SRZ ;  /* 0x0000000000627805 */ /* 0x000fc4000001ff00 */
[----:B------:R-:W-:Y:S02]  /*3840*/  CS2R R94, SRZ ;  /* 0x00000000005e7805 */ /* 0x000fe4000001ff00 */
[----:B------:R-:W-:Y:S01]  /*3850*/  CS2R R92, SRZ ;  /* 0x00000000005c7805 */ /* 0x000fe2000001ff00 */
[----:B------:R-:W0:Y:S01]  /*3860*/  MUFU.EX2 R55, R55 ;  /* 0x0000003700377308 */ /* 0x000e220000000800 */
[C---:B-1----:R-:W-:Y:S01]  /*3870*/  FADD.FTZ R67, R51.reuse, R6 ;  /* 0x0000000633437221 */ /* 0x042fe20000010000 */
[----:B------:R-:W-:-:S06]  /*3880*/  F2FP.BF16.F32.PACK_AB R12, R51, R38 ;  /* 0x00000026330c723e */ /* 0x000fcc00000010ff */
[----:B------:R-:W1:Y:S01]  /*3890*/  MUFU.EX2 R8, R8 ;  /* 0x0000000800087308 */ /* 0x000e620000000800 */
[----:B--2---:R-:W-:-:S07]  /*38a0*/  FADD.FTZ R6, R42, R67 ;  /* 0x000000432a067221 */ /* 0x004fce0000010000 */
[----:B------:R-:W2:Y:S01]  /*38b0*/  MUFU.EX2 R53, R53 ;  /* 0x0000003500357308 */ /* 0x000ea20000000800 */
[----:B0-----:R-:W-:Y:S01]  /*38c0*/  FADD.FTZ R3, R55, R6 ;  /* 0x0000000637037221 */ /* 0x001fe20000010000 */
[----:B------:R-:W-:Y:S01]  /*38d0*/  F2FP.BF16.F32.PACK_AB R6, R49, R32 ;  /* 0x000000203106723e */ /* 0x000fe200000010ff */
[----:B------:R-:W-:Y:S01]  /*38e0*/  FADD.FTZ R49, R25, R10 ;  /* 0x0000000a19317221 */ /* 0x000fe20000010000 */
[----:B------:R-:W-:Y:S02]  /*38f0*/  F2FP.BF16.F32.PACK_AB R14, R55, R42 ;  /* 0x0000002a370e723e */ /* 0x000fe400000010ff */
[C---:B------:R-:W-:Y:S01]  /*3900*/  F2FP.BF16.F32.PACK_AB R25, R24.reuse, R25 ;  /* 0x000000191819723e */ /* 0x040fe200000010ff */
[----:B------:R-:W-:Y:S01]  /*3910*/  FADD.FTZ R20, R24, R49 ;  /* 0x0000003118147221 */ /* 0x000fe20000010000 */
[----:B------:R-:W0:Y:S01]  /*3920*/  MUFU.EX2 R46, R46 ;  /* 0x0000002e002e7308 */ /* 0x000e220000000800 */
[----:B-1----:R-:W-:Y:S01]  /*3930*/  FADD.FTZ R10, R8, R3 ;  /* 0x00000003080a7221 */ /* 0x002fe20000010000 */
[----:B------:R1:W-:Y:S01]  /*3940*/  STSM.16.M88.4 [R16+0x21800], R4 ;  /* 0x0218000410007844 */ /* 0x0003e20000000200 */
[----:B------:R-:W-:Y:S01]  /*3950*/  FADD.FTZ R49, R27, R20 ;  /* 0x000000141b317221 */ /* 0x000fe20000010000 */
[----:B------:R-:W-:-:S02]  /*3960*/  F2FP.BF16.F32.PACK_AB R27, R26, R27 ;  /* 0x0000001b1a1b723e */ /* 0x000fc400000010ff */
[----:B------:R3:W-:Y:S01]  /*3970*/  STSM.16.M88.4 [R22], R12 ;  /* 0x0000000c16007844 */ /* 0x0007e20000000200 */
[----:B------:R-:W-:Y:S01]  /*3980*/  FADD.FTZ R20, R26, R49 ;  /* 0x000000311a147221 */ /* 0x000fe20000010000 */
[----:B------:R-:W4:Y:S01]  /*3990*/  MUFU.EX2 R57, R57 ;  /* 0x0000003900397308 */ /* 0x000f220000000800 */
[C---:B--2---:R-:W-:Y:S01]  /*39a0*/  FADD.FTZ R3, R53.reuse, R10 ;  /* 0x0000000a35037221 */ /* 0x044fe20000010000 */
[----:B------:R-:W-:Y:S01]  /*39b0*/  F2FP.BF16.F32.PACK_AB R24, R53, R8 ;  /* 0x000000083518723e */ /* 0x000fe200000010ff */
[----:B------:R-:W-:-:S05]  /*39c0*/  FADD.FTZ R49, R21, R20 ;  /* 0x0000001415317221 */ /* 0x000fca0000010000 */
[----:B------:R-:W2:Y:S01]  /*39d0*/  MUFU.EX2 R52, R52 ;  /* 0x0000003400347308 */ /* 0x000ea20000000800 */
[----:B0-----:R-:W-:-:S07]  /*39e0*/  FADD.FTZ R10, R46, R3 ;  /* 0x000000032e0a7221 */ /* 0x001fce0000010000 */
[----:B------:R-:W0:Y:S01]  /*39f0*/  MUFU.EX2 R70, R70 ;  /* 0x0000004600467308 */ /* 0x000e220000000800 */
[C---:B----4-:R-:W-:Y:S01]  /*3a00*/  FADD.FTZ R3, R57.reuse, R10 ;  /* 0x0000000a39037221 */ /* 0x050fe20000010000 */
[----:B------:R-:W-:-:S05]  /*3a10*/  F2FP.BF16.F32.PACK_AB R26, R57, R46 ;  /* 0x0000002e391a723e */ /* 0x000fca00000010ff */
[----:B------:R-:W-:Y:S01]  /*3a20*/  STSM.16.M88.4 [R18], R24 ;  /* 0x0000001812007844 */ /* 0x000fe20000000200 */
[----:B------:R-:W4:Y:S01]  /*3a30*/  MUFU.EX2 R59, R59 ;  /* 0x0000003b003b7308 */ /* 0x000f220000000800 */
[----:B--2---:R-:W-:-:S07]  /*3a40*/  FADD.FTZ R10, R52, R3 ;  /* 0x00000003340a7221 */ /* 0x004fce0000010000 */
[----:B------:R-:W2:Y:S01]  /*3a50*/  MUFU.EX2 R54, R54 ;  /* 0x0000003600367308 */ /* 0x000ea20000000800 */
[C---:B0-----:R-:W-:Y:S01]  /*3a60*/  FADD.FTZ R20, R70.reuse, R49 ;  /* 0x0000003146147221 */ /* 0x041fe20000010000 */
[----:B-1----:R-:W-:-:S06]  /*3a70*/  F2FP.BF16.F32.PACK_AB R5, R70, R21 ;  /* 0x000000154605723e */ /* 0x002fcc00000010ff */
[----:B------:R-:W0:Y:S01]  /*3a80*/  MUFU.EX2 R33, R33 ;  /* 0x0000002100217308 */ /* 0x000e220000000800 */
[C---:B----4-:R-:W-:Y:S01]  /*3a90*/  FADD.FTZ R49, R59.reuse, R10 ;  /* 0x0000000a3b317221 */ /* 0x050fe20000010000 */
[----:B------:R-:W-:-:S06]  /*3aa0*/  F2FP.BF16.F32.PACK_AB R4, R59, R52 ;  /* 0x000000343b04723e */ /* 0x000fcc00000010ff */
[----:B------:R-:W3:Y:S01]  /*3ab0*/  MUFU.EX2 R61, R61 ;  /* 0x0000003d003d7308 */ /* 0x000ee20000000800 */
[----:B--2---:R-:W-:-:S07]  /*3ac0*/  FADD.FTZ R6, R54, R49 ;  /* 0x0000003136067221 */ /* 0x004fce0000010000 */
[----:B------:R-:W1:Y:S01]  /*3ad0*/  MUFU.EX2 R58, R58 ;  /* 0x0000003a003a7308 */ /* 0x000e620000000800 */
[----:B0-----:R-:W-:-:S07]  /*3ae0*/  FADD.FTZ R7, R33, R20 ;  /* 0x0000001421077221 */ /* 0x001fce0000010000 */
[----:B------:R-:W0:Y:S01]  /*3af0*/  MUFU.EX2 R60, R60 ;  /* 0x0000003c003c7308 */ /* 0x000e220000000800 */
[C---:B---3--:R-:W-:Y:S01]  /*3b00*/  FADD.FTZ R13, R61.reuse, R6 ;  /* 0x000000063d0d7221 */ /* 0x048fe20000010000 */
[----:B------:R-:W-:-:S06]  /*3b10*/  F2FP.BF16.F32.PACK_AB R6, R61, R54 ;  /* 0x000000363d06723e */ /* 0x000fcc00000010ff */
[----:B------:R-:W2:Y:S01]  /*3b20*/  MUFU.EX2 R45, R45 ;  /* 0x0000002d002d7308 */ /* 0x000ea20000000800 */
[C---:B-1----:R-:W-:Y:S01]  /*3b30*/  FADD.FTZ R8, R58.reuse, R7 ;  /* 0x000000073a087221 */ /* 0x042fe20000010000 */
[----:B------:R-:W-:-:S05]  /*3b40*/  F2FP.BF16.F32.PACK_AB R7, R58, R33 ;  /* 0x000000213a07723e */ /* 0x000fca00000010ff */
[----:B------:R1:W-:Y:S01]  /*3b50*/  STSM.16.M88.4 [R17], R4 ;  /* 0x0000000411007844 */ /* 0x0003e20000000200 */
[----:B------:R-:W3:Y:S01]  /*3b60*/  MUFU.EX2 R65, R65 ;  /* 0x0000004100417308 */ /* 0x000ee20000000800 */
[----:B0-----:R-:W-:-:S07]  /*3b70*/  FADD.FTZ R10, R60, R13 ;  /* 0x0000000d3c0a7221 */ /* 0x001fce0000010000 */
[----:B------:R-:W0:Y:S01]  /*3b80*/  MUFU.EX2 R56, R56 ;  /* 0x0000003800387308 */ /* 0x000e220000000800 */
[----:B--2---:R-:W-:-:S07]  /*3b90*/  FADD.FTZ R13, R45, R8 ;  /* 0x000000082d0d7221 */ /* 0x004fce0000010000 */
[----:B------:R2:W4:Y:S01]  /*3ba0*/  MUFU.EX2 R0, R96 ;  /* 0x0000006000007308 */ /* 0x0005220000000800 */
[C---:B---3--:R-:W-:Y:S01]  /*3bb0*/  FADD.FTZ R15, R65.reuse, R10 ;  /* 0x0000000a410f7221 */ /* 0x048fe20000010000 */
[----:B------:R-:W-:-:S06]  /*3bc0*/  F2FP.BF16.F32.PACK_AB R12, R65, R60 ;  /* 0x0000003c410c723e */ /* 0x000fcc00000010ff */
[----:B------:R-:W3:Y:S01]  /*3bd0*/  MUFU.EX2 R35, R35 ;  /* 0x0000002300237308 */ /* 0x000ee20000000800 */
[C---:B0-----:R-:W-:Y:S01]  /*3be0*/  FADD.FTZ R8, R56.reuse, R13 ;  /* 0x0000000d38087221 */ /* 0x041fe20000010000 */
[----:B------:R-:W-:Y:S02]  /*3bf0*/  F2FP.BF16.F32.PACK_AB R13, R56, R45 ;  /* 0x0000002d380d723e */ /* 0x000fe400000010ff */
[----:B--2---:R-:W-:Y:S01]  /*3c00*/  CS2R R96, SRZ ;  /* 0x0000000000607805 */ /* 0x004fe2000001ff00 */
[----:B------:R-:W0:Y:S03]  /*3c10*/  @P4 LDC R45, c[0x0][0x44c] ;  /* 0x00011300ff2d4b82 */ /* 0x000e260000000800 */
[----:B------:R-:W2:Y:S01]  /*3c20*/  MUFU.EX2 R29, R29 ;  /* 0x0000001d001d7308 */ /* 0x000ea20000000800 */
[----:B----4-:R-:W-:-:S07]  /*3c30*/  FADD.FTZ R10, R0, R15 ;  /* 0x0000000f000a7221 */ /* 0x010fce0000010000 */
[----:B------:R-:W4:Y:S01]  /*3c40*/  MUFU.EX2 R50, R50 ;  /* 0x0000003200327308 */ /* 0x000f220000000800 */
[----:B---3--:R-:W-:-:S07]  /*3c50*/  FADD.FTZ R15, R35, R8 ;  /* 0x00000008230f7221 */ /* 0x008fce0000010000 */
[----:B------:R-:W3:Y:S01]  /*3c60*/  MUFU.EX2 R62, R62 ;  /* 0x0000003e003e7308 */ /* 0x000ee20000000800 */
[C---:B--2---:R-:W-:Y:S01]  /*3c70*/  FADD.FTZ R33, R29.reuse, R10 ;  /* 0x0000000a1d217221 */ /* 0x044fe20000010000 */
[----:B------:R-:W-:Y:S01]  /*3c80*/  F2FP.BF16.F32.PACK_AB R14, R29, R0 ;  /* 0x000000001d0e723e */ /* 0x000fe200000010ff */
[----:B------:R-:W-:Y:S02]  /*3c90*/  IMAD.MOV.U32 R10, RZ, RZ, R136 ;  /* 0x000000ffff0a7224 */ /* 0x000fe400078e0088 */
[----:B0-----:R-:W-:-:S03]  /*3ca0*/  @P4 IMAD.HI.U32 R20, R136, R45, RZ ;  /* 0x0000002d88144227 */ /* 0x001fc600078e00ff */
[----:B------:R-:W1:Y:S01]  /*3cb0*/  MUFU.EX2 R43, R43 ;  /* 0x0000002b002b7308 */ /* 0x000e620000000800 */
[C---:B----4-:R-:W-:Y:S01]  /*3cc0*/  FADD.FTZ R8, R50.reuse, R15 ;  /* 0x0000000f32087221 */ /* 0x050fe20000010000 */
[----:B------:R-:W-:-:S05]  /*3cd0*/  F2FP.BF16.F32.PACK_AB R15, R50, R35 ;  /* 0x00000023320f723e */ /* 0x000fca00000010ff */
[----:B------:R0:W-:Y:S01]  /*3ce0*/  STSM.16.M88.4 [R16+0x27800], R12 ;  /* 0x0278000c10007844 */ /* 0x0001e20000000200 */
[----:B------:R2:W4:Y:S01]  /*3cf0*/  MUFU.EX2 R31, R110 ;  /* 0x0000006e001f7308 */ /* 0x0005220000000800 */
[----:B---3--:R-:W-:Y:S02]  /*3d00*/  FADD.FTZ R0, R62, R33 ;  /* 0x000000213e007221 */ /* 0x008fe40000010000 */
[----:B------:R-:W3:Y:S05]  /*3d10*/  @P4 LDC R33, c[0x0][0x450] ;  /* 0x00011400ff214b82 */ /* 0x000eea0000000800 */
[----:B------:R-:W5:Y:S01]  /*3d20*/  MUFU.EX2 R48, R48 ;  /* 0x0000003000307308 */ /* 0x000f620000000800 */
[----:B-1----:R-:W-:Y:S01]  /*3d30*/  FADD.FTZ R5, R43, R8 ;  /* 0x000000082b057221 */ /* 0x002fe20000010000 */
[----:B--2---:R-:W-:-:S06]  /*3d40*/  CS2R R110, SRZ ;  /* 0x00000000006e7805 */ /* 0x004fcc000001ff00 */
[----:B------:R1:W2:Y:S01]  /*3d50*/  MUFU.EX2 R9, R90 ;  /* 0x0000005a00097308 */ /* 0x0002a20000000800 */
[C---:B----4-:R-:W-:Y:S01]  /*3d60*/  FADD.FTZ R0, R31.reuse, R0 ;  /* 0x000000001f007221 */ /* 0x050fe20000010000 */
[----:B------:R-:W-:-:S06]  /*3d70*/  F2FP.BF16.F32.PACK_AB R4, R31, R62 ;  /* 0x0000003e1f04723e */ /* 0x000fcc00000010ff */
[----:B------:R-:W4:Y:S01]  /*3d80*/  MUFU.EX2 R41, R41 ;  /* 0x0000002900297308 */ /* 0x000f220000000800 */
[C---:B-----5:R-:W-:Y:S01]  /*3d90*/  FADD.FTZ R6, R48.reuse, R5 ;  /* 0x0000000530067221 */ /* 0x060fe20000010000 */
[----:B------:R-:W-:Y:S02]  /*3da0*/  F2FP.BF16.F32.PACK_AB R5, R48, R43 ;  /* 0x0000002b3005723e */ /* 0x000fe400000010ff */
[----:B-1----:R-:W-:Y:S02]  /*3db0*/  CS2R R90, SRZ ;  /* 0x00000000005a7805 */ /* 0x002fe4000001ff00 */
[----:B---3--:R-:W-:Y:S02]  /*3dc0*/  @P4 SHF.R.U32.HI R10, RZ, R33, R20 ;  /* 0x00000021ff0a4219 */ /* 0x008fe40000011614 */
[----:B------:R-:W1:Y:S01]  /*3dd0*/  MUFU.EX2 R112, R112 ;  /* 0x0000007000707308 */ /* 0x000e620000000800 */
[----:B--2---:R-:W-:-:S07]  /*3de0*/  FADD.FTZ R7, R9, R0 ;  /* 0x0000000009077221 */ /* 0x004fce0000010000 */
[----:B------:R-:W2:Y:S01]  /*3df0*/  MUFU.EX2 R44, R44 ;  /* 0x0000002c002c7308 */ /* 0x000ea20000000800 */
[----:B----4-:R-:W-:-:S07]  /*3e00*/  FADD.FTZ R27, R41, R6 ;  /* 0x00000006291b7221 */ /* 0x010fce0000010000 */
[----:B------:R-:W3:Y:S01]  /*3e10*/  MUFU.EX2 R74, R74 ;  /* 0x0000004a004a7308 */ /* 0x000ee20000000800 */
[C---:B-1----:R-:W-:Y:S01]  /*3e20*/  FADD.FTZ R29, R112.reuse, R7 ;  /* 0x00000007701d7221 */ /* 0x042fe20000010000 */
[----:B------:R-:W-:Y:S02]  /*3e30*/  F2FP.BF16.F32.PACK_AB R6, R112, R9 ;  /* 0x000000097006723e */ /* 0x000fe400000010ff */
[----:B------:R-:W-:-:S04]  /*3e40*/  CS2R R112, SRZ ;  /* 0x0000000000707805 */ /* 0x000fc8000001ff00 */
[----:B------:R-:W1:Y:S01]  /*3e50*/  MUFU.EX2 R39, R39 ;  /* 0x0000002700277308 */ /* 0x000e620000000800 */
[C---:B--2---:R-:W-:Y:S01]  /*3e60*/  FADD.FTZ R0, R44.reuse, R27 ;  /* 0x0000001b2c007221 */ /* 0x044fe20000010000 */
[----:B------:R-:W-:-:S05]  /*3e70*/  F2FP.BF16.F32.PACK_AB R7, R44, R41 ;  /* 0x000000292c07723e */ /* 0x000fca00000010ff */
[----:B------:R2:W-:Y:S01]  /*3e80*/  STSM.16.M88.4 [R23], R4 ;  /* 0x0000000417007844 */ /* 0x0005e20000000200 */
[----:B------:R4:W5:Y:S01]  /*3e90*/  MUFU.EX2 R3, R114 ;  /* 0x0000007200037308 */ /* 0x0009620000000800 */
[----:B---3--:R-:W-:-:S07]  /*3ea0*/  FADD.FTZ R8, R74, R29 ;  /* 0x0000001d4a087221 */ /* 0x008fce0000010000 */
[----:B------:R-:W3:Y:S01]  /*3eb0*/  MUFU.EX2 R40, R40 ;  /* 0x0000002800287308 */ /* 0x000ee20000000800 */
[----:B-1----:R-:W-:Y:S01]  /*3ec0*/  FADD.FTZ R27, R39, R0 ;  /* 0x00000000271b7221 */ /* 0x002fe20000010000 */
[----:B----4-:R-:W-:-:S06]  /*3ed0*/  CS2R R114, SRZ ;  /* 0x0000000000727805 */ /* 0x010fcc000001ff00 */
[----:B------:R-:W1:Y:S01]  /*3ee0*/  MUFU.EX2 R116, R116 ;  /* 0x0000007400747308 */ /* 0x000e620000000800 */
[C---:B-----5:R-:W-:Y:S01]  /*3ef0*/  FADD.FTZ R29, R3.reuse, R8 ;  /* 0x00000008031d7221 */ /* 0x060fe20000010000 */
[----:B0-----:R-:W-:-:S06]  /*3f00*/  F2FP.BF16.F32.PACK_AB R12, R3, R74 ;  /* 0x0000004a030c723e */ /* 0x001fcc00000010ff */
[----:B------:R-:W0:Y:S01]  /*3f10*/  MUFU.EX2 R37, R37 ;  /* 0x0000002500257308 */ /* 0x000e220000000800 */
[----:B---3--:R-:W-:-:S07]  /*3f20*/  FADD.FTZ R0, R40, R27 ;  /* 0x0000001b28007221 */ /* 0x008fce0000010000 */
[----:B------:R-:W3:Y:S01]  /*3f30*/  MUFU.EX2 R36, R36 ;  /* 0x0000002400247308 */ /* 0x000ee20000000800 */
[----:B-1----:R-:W-:-:S07]  /*3f40*/  FADD.FTZ R8, R116, R29 ;  /* 0x0000001d74087221 */ /* 0x002fce0000010000 */
[----:B------:R1:W4:Y:S01]  /*3f50*/  MUFU.EX2 R21, R118 ;  /* 0x0000007600157308 */ /* 0x0003220000000800 */
[----:B0-----:R-:W-:-:S07]  /*3f60*/  FADD.FTZ R13, R37, R0 ;  /* 0x00000000250d7221 */ /* 0x001fce0000010000 */
[----:B------:R-:W2:Y:S01]  /*3f70*/  MUFU.EX2 R34, R34 ;  /* 0x0000002200227308 */ /* 0x000ea20000000800 */
[----:B---3--:R-:W-:Y:S01]  /*3f80*/  FADD.FTZ R3, R36, R13 ;  /* 0x0000000d24037221 */ /* 0x008fe20000010000 */
[----:B------:R-:W-:Y:S02]  /*3f90*/  F2FP.BF16.F32.PACK_AB R13, R40, R39 ;  /* 0x00000027280d723e */ /* 0x000fe400000010ff */
[----:B-1----:R-:W-:-:S04]  /*3fa0*/  CS2R R118, SRZ ;  /* 0x0000000000767805 */ /* 0x002fc8000001ff00 */
[----:B------:R-:W0:Y:S01]  /*3fb0*/  MUFU.EX2 R66, R66 ;  /* 0x0000004200427308 */ /* 0x000e220000000800 */
[C---:B----4-:R-:W-:Y:S01]  /*3fc0*/  FADD.FTZ R15, R21.reuse, R8 ;  /* 0x00000008150f7221 */ /* 0x050fe20000010000 */
[----:B------:R-:W-:Y:S02]  /*3fd0*/  F2FP.BF16.F32.PACK_AB R14, R21, R116 ;  /* 0x00000074150e723e */ /* 0x000fe400000010ff */
[----:B------:R-:W-:-:S04]  /*3fe0*/  CS2R R116, SRZ ;  /* 0x0000000000747805 */ /* 0x000fc8000001ff00 */
[----:B------:R-:W1:Y:S01]  /*3ff0*/  MUFU.EX2 R47, R47 ;  /* 0x0000002f002f7308 */ /* 0x000e620000000800 */
[----:B--2---:R-:W-:-:S07]  /*4000*/  FADD.FTZ R4, R34, R3 ;  /* 0x0000000322047221 */ /* 0x004fce0000010000 */
[----:B------:R2:W3:Y:S01]  /*4010*/  MUFU.EX2 R25, R120 ;  /* 0x0000007800197308 */ /* 0x0004e20000000800 */
[----:B0-----:R-:W-:Y:S01]  /*4020*/  FADD.FTZ R0, R66, R15 ;  /* 0x0000000f42007221 */ /* 0x001fe20000010000 */
[----:B------:R-:W-:-:S05]  /*4030*/  F2FP.BF16.F32.PACK_AB R15, R36, R37 ;  /* 0x00000025240f723e */ /* 0x000fca00000010ff */
[----:B------:R0:W-:Y:S01]  /*4040*/  STSM.16.M88.4 [R18+0x6000], R12 ;  /* 0x0060000c12007844 */ /* 0x0001e20000000200 */
[----:B------:R-:W4:Y:S01]  /*4050*/  MUFU.EX2 R30, R30 ;  /* 0x0000001e001e7308 */ /* 0x000f220000000800 */
[----:B-1----:R-:W-:Y:S01]  /*4060*/  FADD.FTZ R5, R47, R4 ;  /* 0x000000042f057221 */ /* 0x002fe20000010000 */
[----:B------:R-:W-:Y:S02]  /*4070*/  IADD3 R4, R10, R137, -R138 ;  /* 0x000000890a047210 */ /* 0x000fe40007ffe88a */
[----:B--2---:R-:W-:-:S04]  /*4080*/  CS2R R120, SRZ ;  /* 0x0000000000787805 */ /* 0x004fc8000001ff00 */
[----:B------:R-:W-:Y:S01]  /*4090*/  MUFU.EX2 R108, R108 ;  /* 0x0000006c006c7308 */ /* 0x000fe20000000800 */
[C---:B---3--:R-:W-:Y:S01]  /*40a0*/  FADD.FTZ R3, R25.reuse, R0 ;  /* 0x0000000019037221 */ /* 0x048fe20000010000 */
[----:B------:R-:W-:Y:S02]  /*40b0*/  F2FP.BF16.F32.PACK_AB R24, R25, R66 ;  /* 0x000000421918723e */ /* 0x000fe400000010ff */
[----:B------:R-:W-:-:S04]  /*40c0*/  F2FP.BF16.F32.PACK_AB R25, R47, R34 ;  /* 0x000000222f19723e */ /* 0x000fc800000010ff */
[----:B------:R1:W2:Y:S01]  /*40d0*/  MUFU.EX2 R9, R122 ;  /* 0x0000007a00097308 */ /* 0x0002a20000000800 */
[----:B----4-:R-:W-:Y:S01]  /*40e0*/  FADD.FTZ R0, R30, R5 ;  /* 0x000000051e007221 */ /* 0x010fe20000010000 */
[----:B------:R-:W-:-:S04]  /*40f0*/  SHF.R.S32.HI R5, RZ, 0x1f, R4 ;  /* 0x0000001fff057819 */ /* 0x000fc80000011404 */
[----:B------:R-:W-:Y:S01]  /*4100*/  LEA.HI R4, R5, R4, RZ, 0x7 ;  /* 0x0000000405047211 */ /* 0x000fe200078f38ff */
[----:B------:R-:W-:Y:S01]  /*4110*/  VIADD R5, R88, 0xfffffffe ;  /* 0xfffffffe58057836 */ /* 0x000fe20000000000 */
[----:B------:R-:W3:Y:S01]  /*4120*/  MUFU.EX2 R29, R28 ;  /* 0x0000001c001d7308 */ /* 0x000ee20000000800 */
[----:B-1----:R-:W-:Y:S02]  /*4130*/  CS2R R122, SRZ ;  /* 0x00000000007a7805 */ /* 0x002fe4000001ff00 */
[----:B------:R-:W-:Y:S02]  /*4140*/  SHF.R.S32.HI R4, RZ, 0x7, R4 ;  /* 0x00000007ff047819 */ /* 0x000fe40000011404 */
[----:B------:R-:W-:Y:S02]  /*4150*/  CS2R R88, SRZ ;  /* 0x0000000000587805 */ /* 0x000fe4000001ff00 */
[----:B------:R-:W-:Y:S02]  /*4160*/  VIMNMX R4, RZ, R4, !PT ;  /* 0x00000004ff047248 */ /* 0x000fe40007fe0100 */
[----:B--2---:R-:W-:Y:S01]  /*4170*/  F2FP.BF16.F32.PACK_AB R26, R9, R108 ;  /* 0x0000006c091a723e */ /* 0x004fe200000010ff */
[----:B------:R-:W-:Y:S01]  /*4180*/  FADD.FTZ R108, R108, R3 ;  /* 0x000000036c6c7221 */ /* 0x000fe20000010000 */
[----:B------:R-:W-:-:S03]  /*4190*/  ISETP.GE.AND P1, PT, R5, R4, PT ;  /* 0x000000040500720c */ /* 0x000fc60003f26270 */
[----:B------:R-:W-:Y:S01]  /*41a0*/  FADD.FTZ R3, R9, R108 ;  /* 0x0000006c09037221 */ /* 0x000fe20000010000 */
[----:B------:R-:W-:Y:S02]  /*41b0*/  CS2R R108, SRZ ;  /* 0x00000000006c7805 */ /* 0x000fe4000001ff00 */
[C---:B---3--:R-:W-:Y:S01]  /*41c0*/  F2FP.BF16.F32.PACK_AB R27, R29.reuse, R30 ;  /* 0x0000001e1d1b723e */ /* 0x048fe200000010ff */
[----:B------:R-:W-:-:S04]  /*41d0*/  FADD.FTZ R0, R29, R0 ;  /* 0x000000001d007221 */ /* 0x000fc80000010000 */
[----:B------:R0:W-:Y:S01]  /*41e0*/  STSM.16.M88.4 [R17+0x6000], R24 ;  /* 0x0060001811007844 */ /* 0x0001e20000000200 */
[----:B------:R1:W-:Y:S06]  /*41f0*/  MEMBAR.ALL.CTA ;  /* 0x0000000000007992 */ /* 0x0003ec0000008000 */
[----:B-1----:R-:W1:Y:S02]  /*4200*/  FENCE.VIEW.ASYNC.S ;  /* 0x00000000000073c6 */ /* 0x002e640000000000 */
[----:B-1----:R-:W-:Y:S01]  /*4210*/  NOP ;  /* 0x0000000000007918 */ /* 0x002fe20000000000 */
[----:B------:R-:W-:Y:S05]  /*4220*/  @!P1 BRA `(.L_x_12064) ;  /* 0x00000030008c9947 */ /* 0x000fea0003800000 */
[----:B------:R-:W-:Y:S01]  /*4230*/  IMAD.MOV.U32 R8, RZ, RZ, R63 ;  /* 0x000000ffff087224 */ /* 0x000fe200078e003f */
[----:B------:R-:W-:Y:S01]  /*4240*/  UMOV UR6, UR38 ;  /* 0x0000002600067c82 */ /* 0x000fe20008000000 */
[----:B------:R-:W-:Y:S01]  /*4250*/  IMAD.MOV.U32 R7, RZ, RZ, R78 ;  /* 0x000000ffff077224 */ /* 0x000fe200078e004e */
[----:B------:R-:W-:Y:S01]  /*4260*/  ULDC UR5, c[0x0][0x9d8] ;  /* 0x0002760000057ab9 */ /* 0x000fe20000000800 */
[----:B------:R-:W-:Y:S02]  /*4270*/  IMAD.MOV.U32 R6, RZ, RZ, R2 ;  /* 0x000000ffff067224 */ /* 0x000fe400078e0002 */
[----:B------:R-:W-:-:S07]  /*4280*/  IMAD.MOV.U32 R135, RZ, RZ, RZ ;  /* 0x000000ffff877224 */ /* 0x000fce00078e00ff */
.L_x_12075:
[----:B------:R-:W-:Y:S01]  /*4290*/  ISETP.NE.AND P2, PT, RZ, UR40, PT ;  /* 0x00000028ff007c0c */ /* 0x000fe2000bf45270 */
[----:B------:R-:W-:-:S04]  /*42a0*/  UISETP.NE.AND UP0, UPT, UR6, 0x1, UPT ;  /* 0x000000010600788c */ /* 0x000fc8000bf05270 */
[----:B------:R-:W-:-:S06]  /*42b0*/  USEL UR7, URZ, 0x1, UP0 ;  /* 0x000000013f077887 */ /* 0x000fcc0008000000 */
[----:B------:R-:W-:Y:S02]  /*42c0*/  LOP3.LUT R2, R6, UR7, RZ, 0x3c, !PT ;  /* 0x0000000706027c12 */ /* 0x000fe4000f8e3cff */
[----:B------:R-:W-:Y:S05]  /*42d0*/  @P2 BRA `(.L_x_12065) ;  /* 0x0000000000342947 */ /* 0x000fea0003800000 */
[----:B------:R-:W-:Y:S05]  /*42e0*/  @!P0 BRA `(.L_x_12066) ;  /* 0x0000000000048947 */ /* 0x000fea0003800000 */
[----:B------:R-:W-:Y:S01]  /*42f0*/  BPT.TRAP 0x1 ;  /* 0x000000040000795c */ /* 0x000fe20000300000 */
.L_x_12066:
[----:B------:R-:W-:Y:S01]  /*4300*/  UIADD3 UR7, UR6, 0x1, URZ ;  /* 0x0000000106077890 */ /* 0x000fe2000fffe03f */
[----:B------:R-:W-:-:S03]  /*4310*/  SHF.L.U32 R9, R2, 0x1f, RZ ;  /* 0x0000001f02097819 */ /* 0x000fc600000006ff */
[----:B------:R-:W-:-:S04]  /*4320*/  UISETP.NE.AND UP0, UPT, UR7, 0x2, UPT ;  /* 0x000000020700788c */ /* 0x000fc8000bf05270 */
[----:B------:R-:W-:-:S04]  /*4330*/  USEL UR7, UR7, URZ, UP0 ;  /* 0x0000003f07077287 */ /* 0x000fc80008000000 */
[----:B------:R-:W-:-:S09]  /*4340*/  ULEA UR7, UR7, UR41, 0x3 ;  /* 0x0000002907077291 */ /* 0x000fd2000f8e183f */
[----:B------:R1:W2:Y:S01]  /*4350*/  SYNCS.PHASECHK.TRANS64.TRYWAIT P1, [UR7+0x2d830], R9 ;  /* 0x02d83009ff0075a7 */ /* 0x0002a20008020147 */
[----:B------:R-:W-:Y:S05]  /*4360*/  @!P0 BRA `(.L_x_12067) ;  /* 0x0000000000048947 */ /* 0x000fea0003800000 */
[----:B------:R-:W-:Y:S01]  /*4370*/  BPT.TRAP 0x1 ;  /* 0x000000040000795c */ /* 0x000fe20000300000 */
.L_x_12067:
[----:B--2---:R-:W-:Y:S05]  /*4380*/  @P1 BRA `(.L_x_12065) ;  /* 0x0000000000081947 */ /* 0x004fea0003800000 */
[----:B------:R-:W2:Y:S02]  /*4390*/  SYNCS.PHASECHK.TRANS64.TRYWAIT P1, [UR7+0x2d830], R9 ;  /* 0x02d83009ff0075a7 */ /* 0x000ea40008020147 */
[----:B--2---:R-:W-:Y:S05]  /*43a0*/  @!P1 BRA `(.L_x_12068) ;  /* 0x000000d400d49947 */ /* 0x004fea0003800000 */
.L_x_12065:
        /* <DEDUP_REMOVED lines=40> */
.L_x_12070:
[----:B------:R-:W-:Y:S01]  /*4630*/  ULEA UR7, UR6, UR41, 0x3 ;  /* 0x0000002906077291 */ /* 0x000fe2000f8e183f */
[----:B------:R-:W-:-:S08]  /*4640*/  SHF.L.U32 R6, R6, 0x1f, RZ ;  /* 0x0000001f06067819 */ /* 0x000fd000000006ff */
[----:B------:R0:W1:Y:S01]  /*4650*/  SYNCS.PHASECHK.TRANS64.TRYWAIT P1, [UR7+0x2d850], R6 ;  /* 0x02d85006ff0075a7 */ /* 0x0000620008020147 */
[----:B------:R-:W-:Y:S05]  /*4660*/  @!P0 BRA `(.L_x_12071) ;  /* 0x0000000000048947 */ /* 0x000fea0003800000 */
[----:B------:R-:W-:Y:S01]  /*4670*/  BPT.TRAP 0x1 ;  /* 0x000000040000795c */ /* 0x000fe20000300000 */
.L_x_12071:
[----:B-1----:R-:W-:Y:S05]  /*4680*/  @P1 BRA `(.L_x_12069) ;  /* 0x0000000000081947 */ /* 0x002fea0003800000 */
[----:B------:R-:W1:Y:S02]  /*4690*/  SYNCS.PHASECHK.TRANS64.TRYWAIT P1, [UR7+0x2d850], R6 ;  /* 0x02d85006ff0075a7 */ /* 0x000e640008020147 */
[----:B-1----:R-:W-:Y:S05]  /*46a0*/  @!P1 BRA `(.L_x_12072) ;  /* 0x000000d4002c9947 */ /* 0x002fea0003800000 */
.L_x_12069:
        /* <DEDUP_REMOVED lines=18> */
[----:B------:R-:W-:-:S02]  /*47d0*/  ISETP.GE.U32.AND P1, PT, R10, 0x180, PT ;  /* 0x000001800a00780c */ /* 0x000fc40003f26070 */
        /* <DEDUP_REMOVED lines=51> */
.L_x_12073:
[----:B------:R-:W-:Y:S01]  /*4b10*/  ISETP.NE.AND P1, PT, R154, 0x1, PT ;  /* 0x000000019a00780c */ /* 0x000fe20003f25270 */
[----:B0-----:R-:W-:Y:S02]  /*4b20*/  IMAD.IADD R6, R140, 0x1, R136 ;  /* 0x000000018c067824 */ /* 0x001fe400078e0288 */
        /* <DEDUP_REMOVED lines=15> */
[----:B------:R-:W-:Y:S01]  /*4c20*/  MUFU.TANH R13, R13 ;  /* 0x0000000d000d7308 */ /* 0x000fe20000002400 */
[----:B------:R-:W-:Y:S01]  /*4c30*/  FMUL.FTZ R15, R30, UR5 ;  /* 0x000000051e0f7c20 */ /* 0x000fe20008410000 */
[----:B------:R-:W-:Y:S01]  /*4c40*/  FMUL.FTZ R44, R60, UR5 ;  /* 0x000000053c2c7c20 */ /* 0x000fe20008410000 */
[----:B------:R-:W-:Y:S01]  /*4c50*/  FMUL.FTZ R29, R38, UR5 ;  /* 0x00000005261d7c20 */ /* 0x000fe20008410000 */
[----:B------:R-:W1:Y:S01]  /*4c60*/  @P1 LDC R10, c[0x0][0x450] ;  /* 0x00011400ff0a1b82 */ /* 0x000e620000000800 */
        /* <DEDUP_REMOVED lines=15> */
[----:B0-----:R-:W-:-:S04]  /*4d60*/  @P1 IMAD.HI.U32 R9, R6, R9, RZ ;  /* 0x0000000906091227 */ /* 0x001fc800078e00ff */
[----:B------:R-:W-:Y:S01]  /*4d70*/  FMUL.FTZ R51, R51, UR5 ;  /* 0x0000000533337c20 */ /* 0x000fe20008410000 */
[----:B------:R-:W-:Y:S01]  /*4d80*/  FMUL.FTZ R54, R54, UR5 ;  /* 0x0000000536367c20 */ /* 0x000fe20008410000 */
[----:B------:R-:W-:Y:S01]  /*4d90*/  FMUL.FTZ R55, R55, UR5 ;  /* 0x0000000537377c20 */ /* 0x000fe20008410000 */
[----:B------:R-:W-:Y:S01]  /*4da0*/  MUFU.TANH R27, R27 ;  /* 0x0000001b001b7308 */ /* 0x000fe20000002400 */
        /* <DEDUP_REMOVED lines=8> */
[----:B------:R-:W0:Y:S01]  /*4e30*/  SHFL.IDX PT, R61, R6, RZ, 0x1c1f ;  /* 0x001c1fff063d7589 */ /* 0x000e2200000e0000 */
[----:B------:R-:W-:-:S02]  /*4e40*/  IMAD.MOV.U32 R56, RZ, RZ, -0x80 ;  /* 0xffffff80ff387424 */ /* 0x000fc400078e00ff */
[----:B------:R-:W-:Y:S01]  /*4e50*/  FMUL.FTZ R10, R25, UR5 ;  /* 0x00000005190a7c20 */ /* 0x000fe20008410000 */
[----:B------:R-:W1:Y:S01]  /*4e60*/  MUFU.TANH R9, R9 ;  /* 0x0000000900097308 */ /* 0x000e620000002400 */
[----:B------:R-:W-:Y:S01]  /*4e70*/  FMUL.FTZ R25, R34, UR5 ;  /* 0x0000000522197c20 */ /* 0x000fe20008410000 */
[----:B------:R-:W-:Y:S02]  /*4e80*/  IMAD R56, R5, R56, 0x1 ;  /* 0x0000000105387424 */ /* 0x000fe400078e0238 */
[----:B------:R-:W-:Y:S01]  /*4e90*/  FMUL.FTZ R34, R43, UR5 ;  /* 0x000000052b227c20 */ /* 0x000fe20008410000 */
[----:B------:R-:W-:Y:S01]  /*4ea0*/  FMUL.FTZ R43, R57, UR5 ;  /* 0x00000005392b7c20 */ /* 0x000fe20008410000 */
[----:B------:R-:W-:Y:S01]  /*4eb0*/  FMUL.FTZ R57, R73, UR5 ;  /* 0x0000000549397c20 */ /* 0x000fe20008410000 */
[----:B------:R-:W-:Y:S02]  /*4ec0*/  IMAD R56, R139, -0x2, R56 ;  /* 0xfffffffe8b387824 */ /* 0x000fe400078e0238 */
[----:B------:R-:W-:Y:S01]  /*4ed0*/  FMUL.FTZ R70, R70, UR5 ;  /* 0x0000000546467c20 */ /* 0x000fe20008410000 */
[----:B------:R-:W2:Y:S01]  /*4ee0*/  MUFU.TANH R10, R10 ;  /* 0x0000000a000a7308 */ /* 0x000ea20000002400 */
[----:B------:R-:W-:Y:S01]  /*4ef0*/  FMUL.FTZ R71, R71, UR5 ;  /* 0x0000000547477c20 */ /* 0x000fe20008410000 */
[----:B------:R-:W-:Y:S01]  /*4f00*/  FMUL.FTZ R87, R87, UR5 ;  /* 0x0000000557577c20 */ /* 0x000fe20008410000 */
[----:B------:R-:W-:Y:S01]  /*4f10*/  IADD3 R56, -R138, R56, R137 ;  /* 0x000000388a387210 */ /* 0x000fe20007ffe189 */
[----:B------:R-:W-:-:S04]  /*4f20*/  ULEA UR7, UR38, UR41, 0x3 ;  /* 0x0000002926077291 */ /* 0x000fc8000f8e183f */
[----:B------:R-:W3:Y:S01]  /*4f30*/  MUFU.TANH R24, R24 ;  /* 0x0000001800187308 */ /* 0x000ee20000002400 */
[----:B------:R-:W-:Y:S01]  /*4f40*/  UIADD3 UR7, UR7, 0x2d840, URZ ;  /* 0x0002d84007077890 */ /* 0x000fe2000fffe03f */
[----:B0-----:R-:W-:Y:S02]  /*4f50*/  IMAD.IADD R60, R56, 0x1, R61 ;  /* 0x00000001383c7824 */ /* 0x001fe400078e023d */
[----:B------:R-:W-:Y:S01]  /*4f60*/  FMUL.FTZ R61, R47, UR5 ;  /* 0x000000052f3d7c20 */ /* 0x000fe20008410000 */
[----:B------:R-:W-:-:S03]  /*4f70*/  UPRMT UR7, UR42, 0x654, UR7 ;  /* 0x000006542a077896 */ /* 0x000fc60008000007 */
[----:B------:R-:W0:Y:S01]  /*4f80*/  MUFU.TANH R28, R28 ;  /* 0x0000001c001c7308 */ /* 0x000e220000002400 */
[C---:B------:R-:W-:Y:S02]  /*4f90*/  ISETP.GT.AND P1, PT, R60.reuse, RZ, PT ;  /* 0x000000ff3c00720c */ /* 0x040fe40003f24270 */
[----:B------:R-:W-:Y:S02]  /*4fa0*/  ISETP.GT.AND P3, PT, R60, 0x1, PT ;  /* 0x000000013c00780c */ /* 0x000fe40003f64270 */
[----:B-1----:R-:W-:-:S03]  /*4fb0*/  FSEL R9, R9, -INF , P1 ;  /* 0xff80000009097808 */ /* 0x002fc60000800000 */
[----:B------:R-:W1:Y:S01]  /*4fc0*/  MUFU.TANH R31, R31 ;  /* 0x0000001f001f7308 */ /* 0x000e620000002400 */
[----:B--2---:R-:W-:Y:S01]  /*4fd0*/  FSEL R10, R10, -INF , P3 ;  /* 0xff8000000a0a7808 */ /* 0x004fe20001800000 */
[----:B------:R-:W-:Y:S01]  /*4fe0*/  SYNCS.ARRIVE.TRANS64.RED.A1T0 RZ, [UR7], RZ ;  /* 0x000000ffffff79a7 */ /* 0x000fe20008100407 */
[C---:B------:R-:W-:Y:S02]  /*4ff0*/  ISETP.GT.AND P2, PT, R60.reuse, 0x8, PT ;  /* 0x000000083c00780c */ /* 0x040fe40003f44270 */
[C---:B------:R-:W-:Y:S02]  /*5000*/  ISETP.GT.AND P5, PT, R60.reuse, 0x9, PT ;  /* 0x000000093c00780c */ /* 0x040fe40003fa4270 */
[C---:B------:R-:W-:Y:S01]  /*5010*/  ISETP.GT.AND P4, PT, R60.reuse, 0x10, PT ;  /* 0x000000103c00780c */ /* 0x040fe20003f84270 */
[----:B------:R-:W2:Y:S01]  /*5020*/  MUFU.TANH R32, R32 ;  /* 0x0000002000207308 */ /* 0x000ea20000002400 */
[C---:B------:R-:W-:Y:S02]  /*5030*/  ISETP.GT.AND P1, PT, R60.reuse, 0x11, PT ;  /* 0x000000113c00780c */ /* 0x040fe40003f24270 */
[----:B------:R-:W-:-:S02]  /*5040*/  ISETP.GT.AND P3, PT, R60, 0x18, PT ;  /* 0x000000183c00780c */ /* 0x000fc40003f64270 */
[----:B------:R-:W-:Y:S02]  /*5050*/  FSEL R13, R13, -INF , P2 ;  /* 0xff8000000d0d7808 */ /* 0x000fe40001000000 */
[----:B------:R-:W-:Y:S01]  /*5060*/  FSEL R14, R14, -INF , P5 ;  /* 0xff8000000e0e7808 */ /* 0x000fe20002800000 */
[----:B------:R-:W4:Y:S01]  /*5070*/  MUFU.TANH R35, R35 ;  /* 0x0000002300237308 */ /* 0x000f220000002400 */
[----:B------:R-:W-:Y:S02]  /*5080*/  FSEL R21, R21, -INF , P4 ;  /* 0xff80000015157808 */ /* 0x000fe40002000000 */
[----:B---3--:R-:W-:Y:S02]  /*5090*/  FSEL R24, R24, -INF , P1 ;  /* 0xff80000018187808 */ /* 0x008fe40000800000 */
[----:B------:R-:W-:Y:S02]  /*50a0*/  FSEL R27, R27, -INF , P3 ;  /* 0xff8000001b1b7808 */ /* 0x000fe40001800000 */
[C---:B------:R-:W-:Y:S01]  /*50b0*/  ISETP.GT.AND P2, PT, R60.reuse, 0x19, PT ;  /* 0x000000193c00780c */ /* 0x040fe20003f44270 */
[----:B------:R-:W3:Y:S01]  /*50c0*/  MUFU.TANH R36, R36 ;  /* 0x0000002400247308 */ /* 0x000ee20000002400 */
[----:B------:R-:W-:-:S02]  /*50d0*/  ISETP.GT.AND P5, PT, R60, 0x20, PT ;  /* 0x000000203c00780c */ /* 0x000fc40003fa4270 */
[C---:B------:R-:W-:Y:S02]  /*50e0*/  ISETP.GT.AND P4, PT, R60.reuse, 0x21, PT ;  /* 0x000000213c00780c */ /* 0x040fe40003f84270 */
[C---:B------:R-:W-:Y:S02]  /*50f0*/  ISETP.GT.AND P1, PT, R60.reuse, 0x28, PT ;  /* 0x000000283c00780c */ /* 0x040fe40003f24270 */
[----:B------:R-:W-:Y:S01]  /*5100*/  ISETP.GT.AND P3, PT, R60, 0x29, PT ;  /* 0x000000293c00780c */ /* 0x000fe20003f64270 */
[----:B------:R-:W5:Y:S01]  /*5110*/  MUFU.TANH R38, R38 ;  /* 0x0000002600267308 */ /* 0x000f620000002400 */
[----:B0-----:R-:W-:Y:S02]  /*5120*/  FSEL R28, R28, -INF , P2 ;  /* 0xff8000001c1c7808 */ /* 0x001fe40001000000 */
[----:B-1----:R-:W-:Y:S02]  /*5130*/  FSEL R31, R31, -INF , P5 ;  /* 0xff8000001f1f7808 */ /* 0x002fe40002800000 */
[----:B--2---:R-:W-:-:S02]  /*5140*/  FSEL R32, R32, -INF , P4 ;  /* 0xff80000020207808 */ /* 0x004fc40002000000 */
[----:B----4-:R-:W-:Y:S01]  /*5150*/  FSEL R35, R35, -INF , P1 ;  /* 0xff80000023237808 */ /* 0x010fe20000800000 */
[----:B------:R-:W0:Y:S01]  /*5160*/  MUFU.TANH R39, R39 ;  /* 0x0000002700277308 */ /* 0x000e220000002400 */
[----:B---3--:R-:W-:Y:S02]  /*5170*/  FSEL R36, R36, -INF , P3 ;  /* 0xff80000024247808 */ /* 0x008fe40001800000 */
[C---:B------:R-:W-:Y:S02]  /*5180*/  ISETP.GT.AND P2, PT, R60.reuse, 0x30, PT ;  /* 0x000000303c00780c */ /* 0x040fe40003f44270 */
[C---:B------:R-:W-:Y:S02]  /*5190*/  ISETP.GT.AND P5, PT, R60.reuse, 0x31, PT ;  /* 0x000000313c00780c */ /* 0x040fe40003fa4270 */
[C---:B------:R-:W-:Y:S01]  /*51a0*/  ISETP.GT.AND P4, PT, R60.reuse, 0x38, PT ;  /* 0x000000383c00780c */ /* 0x040fe20003f84270 */
[----:B------:R-:W1:Y:S01]  /*51b0*/  MUFU.TANH R40, R40 ;  /* 0x0000002800287308 */ /* 0x000e620000002400 */
[----:B------:R-:W-:-:S02]  /*51c0*/  ISETP.GT.AND P1, PT, R60, 0x39, PT ;  /* 0x000000393c00780c */ /* 0x000fc40003f24270 */
[----:B------:R-:W-:Y:S02]  /*51d0*/  ISETP.GT.AND P3, PT, R60, 0x40, PT ;  /* 0x000000403c00780c */ /* 0x000fe40003f64270 */
[----:B-----5:R-:W-:Y:S02]  /*51e0*/  FSEL R38, R38, -INF , P2 ;  /* 0xff80000026267808 */ /* 0x020fe40001000000 */
[C---:B------:R-:W-:Y:S01]  /*51f0*/  ISETP.GT.AND P2, PT, R60.reuse, 0x41, PT ;  /* 0x000000413c00780c */ /* 0x040fe20003f44270 */
        /* <DEDUP_REMOVED lines=9> */
[----:B------:R-:W-:-:S05]  /*5290*/  ISETP.GT.AND P1, PT, R60, 0x50, PT ;  /* 0x000000503c00780c */ /* 0x000fca0003f24270 */
[----:B------:R-:W2:Y:S01]  /*52a0*/  MUFU.TANH R44, R44 ;  /* 0x0000002c002c7308 */ /* 0x000ea20000002400 */
[----:B0-----:R-:W-:Y:S02]  /*52b0*/  FSEL R42, R42, -INF , P3 ;  /* 0xff8000002a2a7808 */ /* 0x001fe40001800000 */
[----:B------:R-:W-:-:S05]  /*52c0*/  ISETP.GT.AND P3, PT, R60, 0x51, PT ;  /* 0x000000513c00780c */ /* 0x000fca0003f64270 */
        /* <DEDUP_REMOVED lines=24> */
[----:B------:R-:W-:Y:S01]  /*5450*/  MUFU.TANH R11, R11 ;  /* 0x0000000b000b7308 */ /* 0x000fe20000002400 */
[----:B0-----:R-:W-:Y:S02]  /*5460*/  FSEL R57, R57, -INF , P1 ;  /* 0xff80000039397808 */ /* 0x001fe40000800000 */
[----:B------:R-:W-:-:S05]  /*5470*/  ISETP.GT.AND P1, PT, R60, 0x78, PT ;  /* 0x000000783c00780c */ /* 0x000fca0003f24270 */
[----:B------:R-:W-:Y:S01]  /*5480*/  MUFU.TANH R15, R15 ;  /* 0x0000000f000f7308 */ /* 0x000fe20000002400 */
[----:B-1----:R-:W-:Y:S02]  /*5490*/  FSEL R47, R47, -INF , P3 ;  /* 0xff8000002f2f7808 */ /* 0x002fe40001800000 */
[----:B------:R-:W-:Y:S02]  /*54a0*/  ISETP.GT.AND P3, PT, R60, 0x79, PT ;  /* 0x000000793c00780c */ /* 0x000fe40003f64270 */
[----:B------:R-:W-:-:S03]  /*54b0*/  FMNMX.FTZ R60, R10, R65, !PT ;  /* 0x000000410a3c7209 */ /* 0x000fc60007810000 */
[----:B------:R-:W-:Y:S01]  /*54c0*/  MUFU.TANH R20, R20 ;  /* 0x0000001400147308 */ /* 0x000fe20000002400 */
[----:B------:R-:W-:-:S04]  /*54d0*/  FMNMX.FTZ R65, R13, R60, !PT ;  /* 0x0000003c0d417209 */ /* 0x000fc80007810000 */
        /* <DEDUP_REMOVED lines=11> */
[----:B------:R-:W-:Y:S01]  /*5590*/  FMNMX.FTZ R65, R35, R60, !PT ;  /* 0x0000003c23417209 */ /* 0x000fe20007810000 */
[----:B------:R-:W-:Y:S01]  /*55a0*/  FMUL.FTZ R60, R62, UR5 ;  /* 0x000000053e3c7c20 */ /* 0x000fe20008410000 */
[----:B------:R-:W-:Y:S02]  /*55b0*/  FMUL.FTZ R62, R63, UR5 ;  /* 0x000000053f3e7c20 */ /* 0x000fe40008410000 */
        /* <DEDUP_REMOVED lines=9> */
[----:B------:R-:W-:-:S03]  /*5650*/  FMUL.FTZ R63, R77, UR5 ;  /* 0x000000054d3f7c20 */ /* 0x000fc60008410000 */
[----:B------:R-:W-:Y:S01]  /*5660*/  FMNMX.FTZ R65, R43, R64, !PT ;  /* 0x000000402b417209 */ /* 0x000fe20007810000 */
[----:B------:R-:W-:Y:S02]  /*5670*/  FMUL.FTZ R64, R80, UR5 ;  /* 0x0000000550407c20 */ /* 0x000fe40008410000 */
[----:B------:R-:W0:Y:S01]  /*5680*/  MUFU.TANH R63, R63 ;  /* 0x0000003f003f7308 */ /* 0x000e220000002400 */
[----:B------:R-:W-:-:S04]  /*5690*/  FMNMX.FTZ R68, R44, R65, !PT ;  /* 0x000000412c447209 */ /* 0x000fc80007810000 */
[----:B------:R-:W-:-:S03]  /*56a0*/  FMNMX.FTZ R65, R45, R68, !PT ;  /* 0x000000442d417209 */ /* 0x000fc60007810000 */
[----:B------:R-:W1:Y:S01]  /*56b0*/  MUFU.TANH R64, R64 ;  /* 0x0000004000407308 */ /* 0x000e620000002400 */
[----:B------:R-:W-:Y:S01]  /*56c0*/  FMNMX.FTZ R69, R46, R65, !PT ;  /* 0x000000412e457209 */ /* 0x000fe20007810000 */
[----:B------:R-:W-:Y:S02]  /*56d0*/  FMUL.FTZ R65, R81, UR5 ;  /* 0x0000000551417c20 */ /* 0x000fe40008410000 */
[----:B------:R-:W2:Y:S01]  /*56e0*/  SHFL.IDX PT, R81, R6, 0x1, 0x1c1f ;  /* 0x003c1f0006517f89 */ /* 0x000ea200000e0000 */
[----:B------:R-:W-:-:S03]  /*56f0*/  FMNMX.FTZ R68, R48, R69, !PT ;  /* 0x0000004530447209 */ /* 0x000fc60007810000 */
[----:B------:R-:W3:Y:S01]  /*5700*/  MUFU.TANH R65, R65 ;  /* 0x0000004100417308 */ /* 0x000ee20000002400 */
[----:B------:R-:W-:Y:S01]  /*5710*/  FMNMX.FTZ R69, R49, R68, !PT ;  /* 0x0000004431457209 */ /* 0x000fe20007810000 */
[----:B------:R-:W-:Y:S01]  /*5720*/  FMUL.FTZ R68, R84, UR5 ;  /* 0x0000000554447c20 */ /* 0x000fe20008410000 */
[----:B0-----:R-:W-:Y:S01]  /*5730*/  FSEL R63, R63, -INF , P2 ;  /* 0xff8000003f3f7808 */ /* 0x001fe20001000000 */
[----:B------:R-:W-:Y:S01]  /*5740*/  FMUL.FTZ R84, R79, UR5 ;  /* 0x000000054f547c20 */ /* 0x000fe20008410000 */
[----:B------:R-:W-:Y:S01]  /*5750*/  FMNMX.FTZ R72, R52, R69, !PT ;  /* 0x0000004534487209 */ /* 0x000fe20007810000 */
[----:B------:R-:W-:Y:S02]  /*5760*/  FMUL.FTZ R69, R85, UR5 ;  /* 0x0000000555457c20 */ /* 0x000fe40008410000 */
[----:B------:R-:W0:Y:S01]  /*5770*/  MUFU.TANH R68, R68 ;  /* 0x0000004400447308 */ /* 0x000e220000002400 */
[----:B------:R-:W-:Y:S02]  /*5780*/  FMNMX.FTZ R72, R53, R72, !PT ;  /* 0x0000004835487209 */ /* 0x000fe40007810000 */
[----:B-1----:R-:W-:-:S02]  /*5790*/  FSEL R64, R64, -INF , P5 ;  /* 0xff80000040407808 */ /* 0x002fc40002800000 */
[----:B------:R-:W-:-:S03]  /*57a0*/  FMNMX.FTZ R72, R57, R72, !PT ;  /* 0x0000004839487209 */ /* 0x000fc60007810000 */
[----:B------:R-:W1:Y:S01]  /*57b0*/  MUFU.TANH R69, R69 ;  /* 0x0000004500457308 */ /* 0x000e620000002400 */
[----:B------:R-:W-:Y:S02]  /*57c0*/  FMNMX.FTZ R72, R47, R72, !PT ;  /* 0x000000482f487209 */ /* 0x000fe40007810000 */
[----:B---3--:R-:W-:Y:S01]  /*57d0*/  FSEL R65, R65, -INF , P4 ;  /* 0xff80000041417808 */ /* 0x008fe20002000000 */
[----:B--2---:R-:W-:Y:S01]  /*57e0*/  IMAD.IADD R56, R56, 0x1, R81 ;  /* 0x0000000138387824 */ /* 0x004fe200078e0251 */
[----:B------:R-:W-:-:S03]  /*57f0*/  FMNMX.FTZ R73, R63, R72, !PT ;  /* 0x000000483f497209 */ /* 0x000fc60007810000 */
[----:B------:R-:W2:Y:S01]  /*5800*/  MUFU.TANH R51, R51 ;  /* 0x0000003300337308 */ /* 0x000ea20000002400 */
[----:B------:R-:W-:Y:S01]  /*5810*/  FMNMX.FTZ R72, R64, R73, !PT ;  /* 0x0000004940487209 */ /* 0x000fe20007810000 */
[----:B------:R-:W-:Y:S01]  /*5820*/  FMUL.FTZ R73, R67, UR5 ;  /* 0x0000000543497c20 */ /* 0x000fe20008410000 */
[----:B0-----:R-:W-:Y:S02]  /*5830*/  FSEL R67, R68, -INF , P1 ;  /* 0xff80000044437808 */ /* 0x001fe40000800000 */
[----:B------:R-:W-:Y:S02]  /*5840*/  FMNMX.FTZ R72, R65, R72, !PT ;  /* 0x0000004841487209 */ /* 0x000fe40007810000 */
[----:B------:R-:W-:Y:S01]  /*5850*/  ISETP.GT.AND P4, PT, R56, RZ, PT ;  /* 0x000000ff3800720c */ /* 0x000fe20003f84270 */
[----:B------:R-:W0:Y:S01]  /*5860*/  MUFU.TANH R54, R54 ;  /* 0x0000003600367308 */ /* 0x000e220000002400 */
[----:B-1----:R-:W-:Y:S02]  /*5870*/  FSEL R69, R69, -INF , P3 ;  /* 0xff80000045457808 */ /* 0x002fe40001800000 */
[----:B------:R-:W-:-:S02]  /*5880*/  FMNMX.FTZ R72, R67, R72, !PT ;  /* 0x0000004843487209 */ /* 0x000fc40007810000 */
[----:B------:R-:W-:Y:S02]  /*5890*/  ISETP.GT.AND P2, PT, R56, 0x8, PT ;  /* 0x000000083800780c */ /* 0x000fe40003f44270 */
[----:B------:R-:W-:Y:S01]  /*58a0*/  FMNMX.FTZ R76, R69, R72, !PT ;  /* 0x00000048454c7209 */ /* 0x000fe20007810000 */
[----:B------:R-:W-:Y:S01]  /*58b0*/  FMUL.FTZ R72, R74, UR5 ;  /* 0x000000054a487c20 */ /* 0x000fe20008410000 */
[----:B------:R-:W-:Y:S01]  /*58c0*/  MUFU.TANH R55, R55 ;  /* 0x0000003700377308 */ /* 0x000fe20000002400 */
[----:B------:R-:W-:Y:S01]  /*58d0*/  FMUL.FTZ R74, R78, UR5 ;  /* 0x000000054e4a7c20 */ /* 0x000fe20008410000 */
[C---:B------:R-:W-:Y:S01]  /*58e0*/  ISETP.GT.AND P3, PT, R56.reuse, 0x9, PT ;  /* 0x000000093800780c */ /* 0x040fe20003f64270 */
[----:B------:R-:W1:Y:S01]  /*58f0*/  SHFL.BFLY PT, R77, R76, 0x2, 0x1f ;  /* 0x0c401f004c4d7f89 */ /* 0x000e6200000e0000 */
[----:B------:R-:W-:Y:S02]  /*5900*/  ISETP.GT.AND P5, PT, R56, 0x10, PT ;  /* 0x000000103800780c */ /* 0x000fe40003fa4270 */
[----:B------:R-:W-:-:S02]  /*5910*/  FSEL R15, R15, -INF , P2 ;  /* 0xff8000000f0f7808 */ /* 0x000fc40001000000 */
[----:B------:R-:W3:Y:S01]  /*5920*/  MUFU.TANH R58, R58 ;  /* 0x0000003a003a7308 */ /* 0x000ee20000002400 */
[----:B------:R-:W-:Y:S02]  /*5930*/  FSEL R20, R20, -INF , P3 ;  /* 0xff80000014147808 */ /* 0x000fe40001800000 */
[----:B------:R-:W-:Y:S02]  /*5940*/  FSEL R25, R25, -INF , P5 ;  /* 0xff80000019197808 */ /* 0x000fe40002800000 */
[C---:B------:R-:W-:Y:S02]  /*5950*/  ISETP.GT.AND P2, PT, R56.reuse, 0x19, PT ;  /* 0x000000193800780c */ /* 0x040fe40003f44270 */
[C---:B------:R-:W-:Y:S01]  /*5960*/  ISETP.GT.AND P3, PT, R56.reuse, 0x20, PT ;  /* 0x000000203800780c */ /* 0x040fe20003f64270 */
[----:B------:R-:W4:Y:S01]  /*5970*/  MUFU.TANH R59, R59 ;  /* 0x0000003b003b7308 */ /* 0x000f220000002400 */
[----:B------:R-:W-:Y:S02]  /*5980*/  ISETP.GT.AND P5, PT, R56, 0x21, PT ;  /* 0x000000213800780c */ /* 0x000fe40003fa4270 */
[----:B------:R-:W-:-:S02]  /*5990*/  FSEL R30, R30, -INF , P2 ;  /* 0xff8000001e1e7808 */ /* 0x000fc40001000000 */
[----:B------:R-:W-:Y:S02]  /*59a0*/  FSEL R33, R33, -INF , P3 ;  /* 0xff80000021217808 */ /* 0x000fe40001800000 */
[----:B------:R-:W-:Y:S01]  /*59b0*/  FSEL R34, R34, -INF , P5 ;  /* 0xff80000022227808 */ /* 0x000fe20002800000 */
[----:B------:R-:W5:Y:S01]  /*59c0*/  MUFU.TANH R60, R60 ;  /* 0x0000003c003c7308 */ /* 0x000f620000002400 */
[----:B------:R-:W-:Y:S02]  /*59d0*/  ISETP.GT.AND P2, PT, R56, 0x30, PT ;  /* 0x000000303800780c */ /* 0x000fe40003f44270 */
[----:B-1----:R-:W-:Y:S01]  /*59e0*/  FMNMX.FTZ R80, R76, R77, !PT ;  /* 0x0000004d4c507209 */ /* 0x002fe20007810000 */
[----:B------:R-:W-:Y:S01]  /*59f0*/  FMUL.FTZ R76, R83, UR5 ;  /* 0x00000005534c7c20 */ /* 0x000fe20008410000 */
[----:B------:R-:W-:Y:S01]  /*5a00*/  ISETP.GT.AND P3, PT, R56, 0x31, PT ;  /* 0x000000313800780c */ /* 0x000fe20003f64270 */
[----:B------:R-:W-:Y:S01]  /*5a10*/  FMUL.FTZ R77, R86, UR5 ;  /* 0x00000005564d7c20 */ /* 0x000fe20008410000 */
[----:B------:R-:W-:Y:S01]  /*5a20*/  ISETP.GT.AND P5, PT, R56, 0x38, PT ;  /* 0x000000383800780c */ /* 0x000fe20003fa4270 */
[----:B------:R-:W1:Y:S01]  /*5a30*/  SHFL.BFLY PT, R79, R80, 0x1, 0x1f ;  /* 0x0c201f00504f7f89 */ /* 0x000e6200000e0000 */
[----:B------:R-:W-:Y:S01]  /*5a40*/  MUFU.TANH R62, R62 ;  /* 0x0000003e003e7308 */ /* 0x000fe20000002400 */
[----:B------:R-:W-:-:S02]  /*5a50*/  FSEL R50, R50, -INF , P2 ;  /* 0xff80000032327808 */ /* 0x000fc40001000000 */
[----:B--2---:R-:W-:Y:S02]  /*5a60*/  FSEL R51, R51, -INF , P3 ;  /* 0xff80000033337808 */ /* 0x004fe40001800000 */
[----:B0-----:R-:W-:Y:S02]  /*5a70*/  FSEL R54, R54, -INF , P5 ;  /* 0xff80000036367808 */ /* 0x001fe40002800000 */
[C---:B------:R-:W-:Y:S01]  /*5a80*/  ISETP.GT.AND P2, PT, R56.reuse, 0x40, PT ;  /* 0x000000403800780c */ /* 0x040fe20003f44270 */
[----:B------:R0:W-:Y:S01]  /*5a90*/  MUFU.TANH R68, R73 ;  /* 0x0000004900447308 */ /* 0x0001e20000002400 */
[C---:B------:R-:W-:Y:S02]  /*5aa0*/  ISETP.GT.AND P3, PT, R56.reuse, 0x41, PT ;  /* 0x000000413800780c */ /* 0x040fe40003f64270 */
[----:B------:R-:W-:Y:S02]  /*5ab0*/  ISETP.GT.AND P5, PT, R56, 0x48, PT ;  /* 0x000000483800780c */ /* 0x000fe40003fa4270 */
[----:B---3--:R-:W-:-:S02]  /*5ac0*/  FSEL R58, R58, -INF , P2 ;  /* 0xff8000003a3a7808 */ /* 0x008fc40001000000 */
[----:B----4-:R-:W-:Y:S01]  /*5ad0*/  FSEL R59, R59, -INF , P3 ;  /* 0xff8000003b3b7808 */ /* 0x010fe20001800000 */
[----:B------:R-:W2:Y:S01]  /*5ae0*/  MUFU.TANH R12, R12 ;  /* 0x0000000c000c7308 */ /* 0x000ea20000002400 */
[----:B0-----:R-:W-:Y:S01]  /*5af0*/  FMUL.FTZ R73, R75, UR5 ;  /* 0x000000054b497c20 */ /* 0x001fe20008410000 */
[----:B-----5:R-:W-:Y:S01]  /*5b00*/  FSEL R60, R60, -INF , P5 ;  /* 0xff8000003c3c7808 */ /* 0x020fe20002800000 */
[----:B------:R-:W-:Y:S01]  /*5b10*/  FMUL.FTZ R75, R82, UR5 ;  /* 0x00000005524b7c20 */ /* 0x000fe20008410000 */
[C---:B------:R-:W-:Y:S02]  /*5b20*/  ISETP.GT.AND P1, PT, R56.reuse, 0x1, PT ;  /* 0x000000013800780c */ /* 0x040fe40003f24270 */
[----:B------:R-:W-:Y:S02]  /*5b30*/  ISETP.GT.AND P2, PT, R56, 0x50, PT ;  /* 0x000000503800780c */ /* 0x000fe40003f44270 */
[----:B-1----:R-:W-:Y:S01]  /*5b40*/  FMNMX.FTZ R78, R80, R79, !PT ;  /* 0x0000004f504e7209 */ /* 0x002fe20007810000 */
[----:B------:R-:W0:Y:S01]  /*5b50*/  MUFU.TANH R66, R66 ;  /* 0x0000004200427308 */ /* 0x000e220000002400 */
[----:B------:R-:W-:-:S02]  /*5b60*/  FSEL R80, R11, -INF , P4 ;  /* 0xff8000000b507808 */ /* 0x000fc40002000000 */
[C---:B------:R-:W-:Y:S01]  /*5b70*/  ISETP.GT.AND P4, PT, R56.reuse, 0x11, PT ;  /* 0x000000113800780c */ /* 0x040fe20003f84270 */
[----:B------:R-:W1:Y:S01]  /*5b80*/  LDC R11, c[0x0][0x988] ;  /* 0x00026200ff0b7b82 */ /* 0x000e620000000800 */
[----:B------:R-:W-:Y:S02]  /*5b90*/  ISETP.GT.AND P3, PT, R56, 0x51, PT ;  /* 0x000000513800780c */ /* 0x000fe40003f64270 */
[----:B------:R-:W-:Y:S01]  /*5ba0*/  FSEL R26, R26, -INF , P4 ;  /* 0xff8000001a1a7808 */ /* 0x000fe20002000000 */
[----:B------:R-:W3:Y:S01]  /*5bb0*/  MUFU.TANH R70, R70 ;  /* 0x0000004600467308 */ /* 0x000ee20000002400 */
[C---:B------:R-:W-:Y:S02]  /*5bc0*/  ISETP.GT.AND P4, PT, R56.reuse, 0x28, PT ;  /* 0x000000283800780c */ /* 0x040fe40003f84270 */
[----:B------:R-:W-:Y:S02]  /*5bd0*/  ISETP.GT.AND P5, PT, R56, 0x58, PT ;  /* 0x000000583800780c */ /* 0x000fe40003fa4270 */
[----:B------:R-:W-:-:S02]  /*5be0*/  FSEL R37, R37, -INF , P4 ;  /* 0xff80000025257808 */ /* 0x000fc40002000000 */
[----:B------:R-:W-:Y:S01]  /*5bf0*/  ISETP.GT.AND P4, PT, R56, 0x39, PT ;  /* 0x000000393800780c */ /* 0x000fe20003f84270 */
[----:B------:R-:W4:Y:S01]  /*5c00*/  MUFU.TANH R71, R71 ;  /* 0x0000004700477308 */ /* 0x000f220000002400 */
[----:B--2---:R-:W-:Y:S02]  /*5c10*/  FSEL R12, R12, -INF , P1 ;  /* 0xff8000000c0c7808 */ /* 0x004fe40000800000 */
[----:B------:R-:W-:Y:S02]  /*5c20*/  FSEL R55, R55, -INF , P4 ;  /* 0xff80000037377808 */ /* 0x000fe40002000000 */
[----:B------:R-:W-:Y:S02]  /*5c30*/  ISETP.GT.AND P4, PT, R56, 0x49, PT ;  /* 0x000000493800780c */ /* 0x000fe40003f84270 */
[----:B0-----:R-:W-:Y:S01]  /*5c40*/  FSEL R66, R66, -INF , P2 ;  /* 0xff80000042427808 */ /* 0x001fe20001000000 */
[----:B------:R-:W0:Y:S01]  /*5c50*/  MUFU.TANH R29, R29 ;  /* 0x0000001d001d7308 */ /* 0x000e220000002400 */
[----:B------:R-:W-:-:S02]  /*5c60*/  FSEL R62, R62, -INF , P4 ;  /* 0xff8000003e3e7808 */ /* 0x000fc40002000000 */
[----:B------:R-:W-:Y:S01]  /*5c70*/  ISETP.GT.AND P4, PT, R56, 0x59, PT ;  /* 0x000000593800780c */ /* 0x000fe20003f84270 */
[----:B-1----:R-:W-:Y:S01]  /*5c80*/  FMUL.FTZ R82, R78, R11 ;  /* 0x0000000b4e527220 */ /* 0x002fe20000410000 */
[----:B------:R-:W-:Y:S02]  /*5c90*/  FSEL R68, R68, -INF , P3 ;  /* 0xff80000044447808 */ /* 0x000fe40001800000 */
[----:B---3--:R-:W-:Y:S01]  /*5ca0*/  FSEL R70, R70, -INF , P5 ;  /* 0xff80000046467808 */ /* 0x008fe20002800000 */
[----:B------:R-:W1:Y:S01]  /*5cb0*/  MUFU.TANH R72, R72 ;  /* 0x0000004800487308 */ /* 0x000e620000002400 */
[----:B----4-:R-:W-:Y:S02]  /*5cc0*/  FSEL R71, R71, -INF , P4 ;  /* 0xff80000047477808 */ /* 0x010fe40002000000 */
[C---:B------:R-:W-:Y:S02]  /*5cd0*/  ISETP.GT.AND P1, PT, R56.reuse, 0x18, PT ;  /* 0x000000183800780c */ /* 0x040fe40003f24270 */
[----:B------:R-:W-:-:S02]  /*5ce0*/  ISETP.GT.AND P2, PT, R56, 0x60, PT ;  /* 0x000000603800780c */ /* 0x000fc40003f44270 */
[C---:B------:R-:W-:Y:S01]  /*5cf0*/  ISETP.GT.AND P3, PT, R56.reuse, 0x61, PT ;  /* 0x000000613800780c */ /* 0x040fe20003f64270 */
[----:B------:R-:W2:Y:S01]  /*5d00*/  MUFU.TANH R73, R73 ;  /* 0x0000004900497308 */ /* 0x000ea20000002400 */
[C---:B------:R-:W-:Y:S02]  /*5d10*/  ISETP.GT.AND P5, PT, R56.reuse, 0x68, PT ;  /* 0x000000683800780c */ /* 0x040fe40003fa4270 */
[----:B------:R-:W-:Y:S02]  /*5d20*/  ISETP.GT.AND P4, PT, R56, 0x69, PT ;  /* 0x000000693800780c */ /* 0x000fe40003f84270 */
[----:B------:R-:W-:Y:S02]  /*5d30*/  FMNMX.FTZ R81, R80, R8, !PT ;  /* 0x0000000850517209 */ /* 0x000fe40007810000 */
[----:B0-----:R-:W-:Y:S01]  /*5d40*/  FSEL R29, R29, -INF , P1 ;  /* 0xff8000001d1d7808 */ /* 0x001fe20000800000 */
[----:B------:R-:W0:Y:S01]  /*5d50*/  MUFU.TANH R74, R74 ;  /* 0x0000004a004a7308 */ /* 0x000e220000002400 */
[----:B-1----:R-:W-:-:S02]  /*5d60*/  FSEL R72, R72, -INF , P2 ;  /* 0xff80000048487808 */ /* 0x002fc40001000000 */
[C---:B------:R-:W-:Y:S02]  /*5d70*/  ISETP.GT.AND P1, PT, R56.reuse, 0x29, PT ;  /* 0x000000293800780c */ /* 0x040fe40003f24270 */
[----:B------:R-:W-:-:S03]  /*5d80*/  ISETP.GT.AND P2, PT, R56, 0x70, PT ;  /* 0x000000703800780c */ /* 0x000fc60003f44270 */
[----:B------:R-:W1:Y:S01]  /*5d90*/  MUFU.TANH R6, R84 ;  /* 0x0000005400067308 */ /* 0x000e620000002400 */
[----:B--2---:R-:W-:Y:S02]  /*5da0*/  FSEL R73, R73, -INF , P3 ;  /* 0xff80000049497808 */ /* 0x004fe40001800000 */
[----:B------:R-:W-:-:S05]  /*5db0*/  ISETP.GT.AND P3, PT, R56, 0x71, PT ;  /* 0x000000713800780c */ /* 0x000fca0003f64270 */
[----:B------:R-:W2:Y:S01]  /*5dc0*/  MUFU.TANH R61, R61 ;  /* 0x0000003d003d7308 */ /* 0x000ea20000002400 */
[----:B0-----:R-:W-:Y:S02]  /*5dd0*/  FSEL R74, R74, -INF , P5 ;  /* 0xff8000004a4a7808 */ /* 0x001fe40002800000 */
[----:B------:R-:W-:-:S05]  /*5de0*/  ISETP.GT.AND P5, PT, R56, 0x78, PT ;  /* 0x000000783800780c */ /* 0x000fca0003fa4270 */
[----:B------:R-:W-:Y:S01]  /*5df0*/  MUFU.TANH R75, R75 ;  /* 0x0000004b004b7308 */ /* 0x000fe20000002400 */
[----:B-1----:R-:W-:Y:S02]  /*5e00*/  FSEL R6, R6, -INF , P4 ;  /* 0xff80000006067808 */ /* 0x002fe40002000000 */
[----:B------:R-:W-:Y:S02]  /*5e10*/  ISETP.GT.AND P4, PT, R56, 0x79, PT ;  /* 0x000000793800780c */ /* 0x000fe40003f84270 */
[----:B------:R-:W-:-:S03]  /*5e20*/  FMNMX.FTZ R56, R12, R81, !PT ;  /* 0x000000510c387209 */ /* 0x000fc60007810000 */
[----:B------:R-:W-:Y:S01]  /*5e30*/  MUFU.TANH R76, R76 ;  /* 0x0000004c004c7308 */ /* 0x000fe20000002400 */
[----:B------:R-:W-:Y:S02]  /*5e40*/  FMNMX.FTZ R81, R15, R56, !PT ;  /* 0x000000380f517209 */ /* 0x000fe40007810000 */
[----:B--2---:R-:W-:Y:S02]  /*5e50*/  FSEL R61, R61, -INF , P1 ;  /* 0xff8000003d3d7808 */ /* 0x004fe40000800000 */
[----:B------:R-:W-:Y:S02]  /*5e60*/  FMNMX.FTZ R56, R20, R81, !PT ;  /* 0x0000005114387209 */ /* 0x000fe40007810000 */
[----:B------:R-:W-:Y:S01]  /*5e70*/  FSETP.NEU.FTZ.AND P1, PT, R78, -INF , PT ;  /* 0xff8000004e00780b */ /* 0x000fe20003f3d000 */
[----:B------:R-:W0:Y:S01]  /*5e80*/  MUFU.TANH R77, R77 ;  /* 0x0000004d004d7308 */ /* 0x000e220000002400 */
[----:B------:R-:W-:Y:S02]  /*5e90*/  FMNMX.FTZ R81, R25, R56, !PT ;  /* 0x0000003819517209 */ /* 0x000fe40007810000 */
[----:B------:R-:W-:-:S02]  /*5ea0*/  FSEL R82, R82, RZ, P1 ;  /* 0x000000ff52527208 */ /* 0x000fc40000800000 */
[----:B------:R-:W-:-:S03]  /*5eb0*/  FMNMX.FTZ R56, R26, R81, !PT ;  /* 0x000000511a387209 */ /* 0x000fc60007810000 */
[-CC-:B------:R-:W-:Y:S01]  /*5ec0*/  FFMA.FTZ R83, R32, R11.reuse, -R82.reuse ;  /* 0x0000000b20537223 */ /* 0x180fe20000010852 */
[----:B------:R-:W-:Y:S01]  /*5ed0*/  FMNMX.FTZ R81, R29, R56, !PT ;  /* 0x000000381d517209 */ /* 0x000fe20007810000 */
[-CC-:B------:R-:W-:Y:S01]  /*5ee0*/  FFMA.FTZ R84, R35, R11.reuse, -R82.reuse ;  /* 0x0000000b23547223 */ /* 0x180fe20000010852 */
[----:B------:R-:W1:Y:S01]  /*5ef0*/  MUFU.TANH R79, R87 ;  /* 0x00000057004f7308 */ /* 0x000e620000002400 */
[--C-:B------:R-:W-:Y:S01]  /*5f00*/  FFMA.FTZ R9, R9, R11, -R82.reuse ;  /* 0x0000000b09097223 */ /* 0x100fe20000010852 */
[----:B------:R-:W-:Y:S01]  /*5f10*/  FMNMX.FTZ R56, R30, R81, !PT ;  /* 0x000000511e387209 */ /* 0x000fe20007810000 */
[-CC-:B------:R-:W-:Y:S01]  /*5f20*/  FFMA.FTZ R10, R10, R11.reuse, -R82.reuse ;  /* 0x0000000b0a0a7223 */ /* 0x180fe20000010852 */
[-CC-:B------:R-:W-:Y:S01]  /*5f30*/  FFMA.FTZ R13, R13, R11.reuse, -R82.reuse ;  /* 0x0000000b0d0d7223 */ /* 0x180fe20000010852 */
[-CC-:B------:R-:W-:Y:S01]  /*5f40*/  FFMA.FTZ R14, R14, R11.reuse, -R82.reuse ;  /* 0x0000000b0e0e7223 */ /* 0x180fe20000010852 */
[----:B------:R-:W-:Y:S01]  /*5f50*/  FMNMX.FTZ R81, R33, R56, !PT ;  /* 0x0000003821517209 */ /* 0x000fe20007810000 */
[-CC-:B------:R-:W-:Y:S01]  /*5f60*/  FFMA.FTZ R21, R21, R11.reuse, -R82.reuse ;  /* 0x0000000b15157223 */ /* 0x180fe20000010852 */
[----:B0-----:R-:W-:Y:S01]  /*5f70*/  FSEL R77, R77, -INF , P5 ;  /* 0xff8000004d4d7808 */ /* 0x001fe20002800000 */
[--C-:B------:R-:W-:Y:S01]  /*5f80*/  FFMA.FTZ R24, R24, R11, -R82.reuse ;  /* 0x0000000b18187223 */ /* 0x100fe20000010852 */
[----:B------:R-:W-:Y:S01]  /*5f90*/  FMNMX.FTZ R56, R34, R81, !PT ;  /* 0x0000005122387209 */ /* 0x000fe20007810000 */
[-CC-:B------:R-:W-:Y:S01]  /*5fa0*/  FFMA.FTZ R27, R27, R11.reuse, -R82.reuse ;  /* 0x0000000b1b1b7223 */ /* 0x180fe20000010852 */
[-CC-:B------:R-:W-:Y:S01]  /*5fb0*/  FFMA.FTZ R28, R28, R11.reuse, -R82.reuse ;  /* 0x0000000b1c1c7223 */ /* 0x180fe20000010852 */
[-CC-:B------:R-:W-:Y:S01]  /*5fc0*/  FFMA.FTZ R31, R31, R11.reuse, -R82.reuse ;  /* 0x0000000b1f1f7223 */ /* 0x180fe20000010852 */
[----:B------:R-:W-:Y:S01]  /*5fd0*/  FMNMX.FTZ R32, R37, R56, !PT ;  /* 0x0000003825207209 */ /* 0x000fe20007810000 */
[-CC-:B------:R-:W-:Y:S01]  /*5fe0*/  FFMA.FTZ R36, R36, R11.reuse, -R82.reuse ;  /* 0x0000000b24247223 */ /* 0x180fe20000010852 */
[----:B------:R-:W-:Y:S01]  /*5ff0*/  MUFU.EX2 R56, R83 ;  /* 0x0000005300387308 */ /* 0x000fe20000000800 */
[----:B-1----:R-:W-:Y:S01]  /*6000*/  FSEL R79, R79, -INF , P4 ;  /* 0xff8000004f4f7808 */ /* 0x002fe20002000000 */
[-CC-:B------:R-:W-:Y:S01]  /*6010*/  FFMA.FTZ R38, R38, R11.reuse, -R82.reuse ;  /* 0x0000000b26267223 */ /* 0x180fe20000010852 */
[----:B------:R-:W-:Y:S01]  /*6020*/  FMNMX.FTZ R81, R61, R32, !PT ;  /* 0x000000203d517209 */ /* 0x000fe20007810000 */
[-CC-:B------:R-:W-:Y:S01]  /*6030*/  FFMA.FTZ R39, R39, R11.reuse, -R82.reuse ;  /* 0x0000000b27277223 */ /* 0x180fe20000010852 */
[-CC-:B------:R-:W-:Y:S01]  /*6040*/  FFMA.FTZ R40, R40, R11.reuse, -R82.reuse ;  /* 0x0000000b28287223 */ /* 0x180fe20000010852 */
[--C-:B------:R-:W-:Y:S01]  /*6050*/  FFMA.FTZ R41, R41, R11, -R82.reuse ;  /* 0x0000000b29297223 */ /* 0x100fe20000010852 */
[----:B------:R-:W-:Y:S01]  /*6060*/  FMNMX.FTZ R32, R50, R81, !PT ;  /* 0x0000005132207209 */ /* 0x000fe20007810000 */
[-CC-:B------:R-:W-:Y:S01]  /*6070*/  FFMA.FTZ R42, R42, R11.reuse, -R82.reuse ;  /* 0x0000000b2a2a7223 */ /* 0x180fe20000010852 */
[----:B------:R0:W-:Y:S01]  /*6080*/  MUFU.EX2 R81, R84 ;  /* 0x0000005400517308 */ /* 0x0001e20000000800 */
[-CC-:B------:R-:W-:Y:S01]  /*6090*/  FFMA.FTZ R43, R43, R11.reuse, -R82.reuse ;  /* 0x0000000b2b2b7223 */ /* 0x180fe20000010852 */
[----:B------:R-:W-:Y:S01]  /*60a0*/  FMNMX.FTZ R35, R51, R32, !PT ;  /* 0x0000002033237209 */ /* 0x000fe20007810000 */
[-CC-:B------:R-:W-:Y:S01]  /*60b0*/  FFMA.FTZ R44, R44, R11.reuse, -R82.reuse ;  /* 0x0000000b2c2c7223 */ /* 0x180fe20000010852 */
[-CC-:B------:R-:W-:Y:S01]  /*60c0*/  FFMA.FTZ R45, R45, R11.reuse, -R82.reuse ;  /* 0x0000000b2d2d7223 */ /* 0x180fe20000010852 */
[--C-:B------:R-:W-:Y:S01]  /*60d0*/  FFMA.FTZ R46, R46, R11, -R82.reuse ;  /* 0x0000000b2e2e7223 */ /* 0x100fe20000010852 */
[----:B------:R-:W-:Y:S01]  /*60e0*/  FMNMX.FTZ R32, R54, R35, !PT ;  /* 0x0000002336207209 */ /* 0x000fe20007810000 */
[-CC-:B------:R-:W-:Y:S01]  /*60f0*/  FFMA.FTZ R48, R48, R11.reuse, -R82.reuse ;  /* 0x0000000b30307223 */ /* 0x180fe20000010852 */
[-CC-:B------:R-:W-:Y:S01]  /*6100*/  FFMA.FTZ R49, R49, R11.reuse, -R82.reuse ;  /* 0x0000000b31317223 */ /* 0x180fe20000010852 */
[-CC-:B0-----:R-:W-:Y:S01]  /*6110*/  FFMA.FTZ R84, R57, R11.reuse, -R82.reuse ;  /* 0x0000000b39547223 */ /* 0x181fe20000010852 */
[----:B------:R-:W-:Y:S01]  /*6120*/  FMNMX.FTZ R35, R55, R32, !PT ;  /* 0x0000002037237209 */ /* 0x000fe20007810000 */
[-CC-:B------:R-:W-:Y:S01]  /*6130*/  FFMA.FTZ R52, R52, R11.reuse, -R82.reuse ;  /* 0x0000000b34347223 */ /* 0x180fe20000010852 */
[-CC-:B------:R-:W-:Y:S01]  /*6140*/  FFMA.FTZ R53, R53, R11.reuse, -R82.reuse ;  /* 0x0000000b35357223 */ /* 0x180fe20000010852 */
[--C-:B------:R-:W-:Y:S01]  /*6150*/  FFMA.FTZ R47, R47, R11, -R82.reuse ;  /* 0x0000000b2f2f7223 */ /* 0x100fe20000010852 */
[----:B------:R-:W-:Y:S01]  /*6160*/  FMNMX.FTZ R32, R58, R35, !PT ;  /* 0x000000233a207209 */ /* 0x000fe20007810000 */
[-CC-:B------:R-:W-:Y:S01]  /*6170*/  FFMA.FTZ R64, R64, R11.reuse, -R82.reuse ;  /* 0x0000000b40407223 */ /* 0x180fe20000010852 */
[-CC-:B------:R-:W-:Y:S01]  /*6180*/  FFMA.FTZ R65, R65, R11.reuse, -R82.reuse ;  /* 0x0000000b41417223 */ /* 0x180fe20000010852 */
[-CC-:B------:R-:W-:Y:S01]  /*6190*/  FFMA.FTZ R67, R67, R11.reuse, -R82.reuse ;  /* 0x0000000b43437223 */ /* 0x180fe20000010852 */
[----:B------:R-:W-:Y:S01]  /*61a0*/  FMNMX.FTZ R35, R59, R32, !PT ;  /* 0x000000203b237209 */ /* 0x000fe20007810000 */
[----:B------:R-:W-:Y:S01]  /*61b0*/  FFMA.FTZ R69, R69, R11, -R82 ;  /* 0x0000000b45457223 */ /* 0x000fe20000010852 */
[----:B------:R-:W-:Y:S02]  /*61c0*/  MUFU.EX2 R9, R9 ;  /* 0x0000000900097308 */ /* 0x000fe40000000800 */
        /* <DEDUP_REMOVED lines=11> */
[----:B------:R-:W-:Y:S01]  /*6280*/  FSEL R32, R75, -INF , P2 ;  /* 0xff8000004b207808 */ /* 0x000fe20001000000 */
        /* <DEDUP_REMOVED lines=9> */
[----:B------:R-:W-:Y:S01]  /*6320*/  FMNMX.FTZ R75, R79, R76, !PT ;  /* 0x0000004c4f4b7209 */ /* 0x000fe20007810000 */
[----:B------:R-:W-:Y:S02]  /*6330*/  FFMA.FTZ R76, R63, R11, -R82 ;  /* 0x0000000b3f4c7223 */ /* 0x000fe40000010852 */
[----:B------:R-:W-:Y:S02]  /*6340*/  MUFU.EX2 R28, R28 ;  /* 0x0000001c001c7308 */ /* 0x000fe40000000800 */
[----:B------:R-:W0:Y:S06]  /*6350*/  SHFL.BFLY PT, R83, R75, 0x2, 0x1f ;  /* 0x0c401f004b537f89 */ /* 0x000e2c00000e0000 */
[----:B------:R-:W-:Y:S08]  /*6360*/  MUFU.EX2 R31, R31 ;  /* 0x0000001f001f7308 */ /* 0x000ff00000000800 */
[----:B------:R-:W-:Y:S08]  /*6370*/  MUFU.EX2 R36, R36 ;  /* 0x0000002400247308 */ /* 0x000ff00000000800 */
        /* <DEDUP_REMOVED lines=8> */
[C---:B------:R-:W-:Y:S01]  /*6400*/  FSETP.NEU.FTZ.AND P2, PT, R63.reuse, -INF , PT ;  /* 0xff8000003f00780b */ /* 0x040fe20003f5d000 */
[----:B-1----:R-:W-:-:S06]  /*6410*/  FMUL.FTZ R84, R63, R11 ;  /* 0x0000000b3f547220 */ /* 0x002fcc0000410000 */
[----:B------:R-:W-:Y:S01]  /*6420*/  MUFU.EX2 R42, R42 ;  /* 0x0000002a002a7308 */ /* 0x000fe20000000800 */
[----:B------:R-:W-:-:S05]  /*6430*/  FSEL R84, R84, RZ, P2 ;  /* 0x000000ff54547208 */ /* 0x000fca0001000000 */
[-CC-:B------:R-:W-:Y:S01]  /*6440*/  FFMA.FTZ R83, R34, R11.reuse, -R84.reuse ;  /* 0x0000000b22537223 */ /* 0x180fe20000010854 */
[----:B------:R-:W-:Y:S01]  /*6450*/  FSEL R34, R78, RZ, P1 ;  /* 0x000000ff4e227208 */ /* 0x000fe20000800000 */
[-CC-:B------:R-:W-:Y:S01]  /*6460*/  FFMA.FTZ R82, R80, R11.reuse, -R84.reuse ;  /* 0x0000000b50527223 */ /* 0x180fe20000010854 */
[-CC-:B------:R-:W-:Y:S01]  /*6470*/  FFMA.FTZ R87, R12, R11.reuse, -R84.reuse ;  /* 0x0000000b0c577223 */ /* 0x180fe20000010854 */
[-CC-:B------:R-:W-:Y:S01]  /*6480*/  FFMA.FTZ R80, R15, R11.reuse, -R84.reuse ;  /* 0x0000000b0f507223 */ /* 0x180fe20000010854 */
[-CC-:B------:R-:W-:Y:S01]  /*6490*/  FFMA.FTZ R86, R20, R11.reuse, -R84.reuse ;  /* 0x0000000b14567223 */ /* 0x180fe20000010854 */
[----:B------:R-:W-:Y:S01]  /*64a0*/  FADD.FTZ R34, -R34, R7 ;  /* 0x0000000722227221 */ /* 0x000fe20000010100 */
[----:B------:R-:W-:Y:S01]  /*64b0*/  FSEL R7, R63, RZ, P2 ;  /* 0x000000ff3f077208 */ /* 0x000fe20001000000 */
[----:B------:R-:W-:Y:S01]  /*64c0*/  MUFU.EX2 R82, R82 ;  /* 0x0000005200527308 */ /* 0x000fe20000000800 */
[-CC-:B------:R-:W-:Y:S01]  /*64d0*/  FFMA.FTZ R25, R25, R11.reuse, -R84.reuse ;  /* 0x0000000b19197223 */ /* 0x180fe20000010854 */
[-CC-:B------:R-:W-:Y:S01]  /*64e0*/  FFMA.FTZ R26, R26, R11.reuse, -R84.reuse ;  /* 0x0000000b1a1a7223 */ /* 0x180fe20000010854 */
[-C--:B------:R-:W-:Y:S01]  /*64f0*/  FFMA.FTZ R20, R50, R11.reuse, -R84 ;  /* 0x0000000b32147223 */ /* 0x080fe20000010854 */
[----:B------:R-:W-:Y:S01]  /*6500*/  FADD.FTZ R8, -R7, R8 ;  /* 0x0000000807087221 */ /* 0x000fe20000010100 */
[-C--:B------:R-:W-:Y:S01]  /*6510*/  FMUL.FTZ R7, R34, R11.reuse ;  /* 0x0000000b22077220 */ /* 0x080fe20000410000 */
        /* <DEDUP_REMOVED lines=29> */
[----:B------:R-:W-:-:S03]  /*66f0*/  FFMA.FTZ R84, R79, R11, -R84 ;  /* 0x0000000b4f547223 */ /* 0x000fc60000010854 */
[----:B------:R-:W-:-:S03]  /*6700*/  FADD.FTZ R32, R10, R3 ;  /* 0x000000030a207221 */ /* 0x000fc60000010000 */
[----:B------:R-:W0:Y:S01]  /*6710*/  MUFU.EX2 R86, R86 ;  /* 0x0000005600567308 */ /* 0x000e220000000800 */
[----:B-1----:R-:W-:Y:S01]  /*6720*/  FFMA.FTZ R0, R8, R0, R82 ;  /* 0x0000000008007223 */ /* 0x002fe20000010052 */
[----:B------:R-:W-:-:S03]  /*6730*/  FADD.FTZ R73, R13, R32 ;  /* 0x000000200d497221 */ /* 0x000fc60000010000 */
[----:B------:R-:W-:Y:S01]  /*6740*/  FADD.FTZ R3, R87, R0 ;  /* 0x0000000057037221 */ /* 0x000fe20000010000 */
[----:B------:R-:W-:Y:S02]  /*6750*/  FADD.FTZ R0, R14, R73 ;  /* 0x000000490e007221 */ /* 0x000fe40000010000 */
[----:B------:R-:W1:Y:S01]  /*6760*/  MUFU.EX2 R25, R25 ;  /* 0x0000001900197308 */ /* 0x000e620000000800 */
[----:B--2---:R-:W-:-:S07]  /*6770*/  FADD.FTZ R3, R80, R3 ;  /* 0x0000000350037221 */ /* 0x004fce0000010000 */
[----:B------:R-:W2:Y:S01]  /*6780*/  MUFU.EX2 R26, R26 ;  /* 0x0000001a001a7308 */ /* 0x000ea20000000800 */
[----:B0-----:R-:W-:Y:S01]  /*6790*/  FADD.FTZ R32, R86, R3 ;  /* 0x0000000356207221 */ /* 0x001fe20000010000 */
[----:B------:R-:W-:-:S04]  /*67a0*/  FADD.FTZ R3, R21, R0 ;  /* 0x0000000015037221 */ /* 0x000fc80000010000 */
[----:B------:R-:W-:Y:S02]  /*67b0*/  FADD.FTZ R0, R24, R3 ;  /* 0x0000000318007221 */ /* 0x000fe40000010000 */
[----:B------:R-:W0:Y:S02]  /*67c0*/  MUFU.EX2 R29, R29 ;  /* 0x0000001d001d7308 */ /* 0x000e240000000800 */
[----:B------:R-:W-:-:S04]  /*67d0*/  FADD.FTZ R3, R27, R0 ;  /* 0x000000001b037221 */ /* 0x000fc80000010000 */
[----:B------:R-:W-:Y:S02]  /*67e0*/  FADD.FTZ R0, R28, R3 ;  /* 0x000000031c007221 */ /* 0x000fe40000010000 */
[----:B------:R-:W3:Y:S02]  /*67f0*/  MUFU.EX2 R85, R85 ;  /* 0x0000005500557308 */ /* 0x000ee40000000800 */
[----:B------:R-:W-:-:S04]  /*6800*/  FADD.FTZ R3, R31, R0 ;  /* 0x000000001f037221 */ /* 0x000fc80000010000 */
[----:B------:R-:W-:Y:S02]  /*6810*/  FADD.FTZ R0, R56, R3 ;  /* 0x0000000338007221 */ /* 0x000fe40000010000 */
[----:B------:R-:W4:Y:S08]  /*6820*/  MUFU.EX2 R57, R57 ;  /* 0x0000003900397308 */ /* 0x000f300000000800 */
[----:B------:R1:W-:Y:S08]  /*6830*/  MUFU.EX2 R72, R59 ;  /* 0x0000003b00487308 */ /* 0x0003f00000000800 */
[----:B------:R-:W5:Y:S01]  /*6840*/  MUFU.EX2 R83, R83 ;  /* 0x0000005300537308 */ /* 0x000f620000000800 */
[----:B-1----:R-:W-:-:S04]  /*6850*/  FADD.FTZ R59, R25, R32 ;  /* 0x00000020193b7221 */ /* 0x002fc80000010000 */
[----:B--2---:R-:W-:Y:S01]  /*6860*/  FADD.FTZ R32, R26, R59 ;  /* 0x0000003b1a207221 */ /* 0x004fe20000010000 */
[----:B------:R-:W-:Y:S02]  /*6870*/  FADD.FTZ R59, R81, R0 ;  /* 0x00000000513b7221 */ /* 0x000fe40000010000 */
[----:B------:R-:W1:Y:S01]  /*6880*/  MUFU.EX2 R12, R12 ;  /* 0x0000000c000c7308 */ /* 0x000e620000000800 */
[----:B0-----:R-:W-:Y:S01]  /*6890*/  FADD.FTZ R32, R29, R32 ;  /* 0x000000201d207221 */ /* 0x001fe20000010000 */
[----:B------:R-:W-:-:S03]  /*68a0*/  FADD.FTZ R59, R36, R59 ;  /* 0x0000003b243b7221 */ /* 0x000fc60000010000 */
[----:B---3--:R-:W-:-:S03]  /*68b0*/  FADD.FTZ R32, R85, R32 ;  /* 0x0000002055207221 */ /* 0x008fc60000010000 */
[----:B------:R-:W0:Y:S01]  /*68c0*/  MUFU.EX2 R37, R37 ;  /* 0x0000002500257308 */ /* 0x000e220000000800 */
[----:B----4-:R-:W-:-:S04]  /*68d0*/  FADD.FTZ R32, R57, R32 ;  /* 0x0000002039207221 */ /* 0x010fc80000010000 */
[----:B-----5:R-:W-:-:S03]  /*68e0*/  FADD.FTZ R3, R83, R32 ;  /* 0x0000002053037221 */ /* 0x020fc60000010000 */
[----:B------:R-:W2:Y:S01]  /*68f0*/  MUFU.EX2 R20, R20 ;  /* 0x0000001400147308 */ /* 0x000ea20000000800 */
[----:B-1----:R-:W-:-:S07]  /*6900*/  FADD.FTZ R0, R12, R3 ;  /* 0x000000030c007221 */ /* 0x002fce0000010000 */
        /* <DEDUP_REMOVED lines=16> */
[----:B-1----:R-:W-:-:S07]  /*6a10*/  FADD.FTZ R3, R54, R3 ;  /* 0x0000000336037221 */ /* 0x002fce0000010000 */
[----:B------:R-:W1:Y:S08]  /*6a20*/  MUFU.EX2 R77, R60 ;  /* 0x0000003c004d7308 */ /* 0x000e700000000800 */
[----:B------:R-:W3:Y:S08]  /*6a30*/  MUFU.EX2 R45, R45 ;  /* 0x0000002d002d7308 */ /* 0x000ef00000000800 */
[----:B------:R-:W4:Y:S08]  /*6a40*/  MUFU.EX2 R79, R62 ;  /* 0x0000003e004f7308 */ /* 0x000f300000000800 */
[----:B------:R-:W5:Y:S08]  /*6a50*/  MUFU.EX2 R46, R46 ;  /* 0x0000002e002e7308 */ /* 0x000f700000000800 */
[----:B------:R-:W5:Y:S08]  /*6a60*/  MUFU.EX2 R73, R66 ;  /* 0x0000004200497308 */ /* 0x000f700000000800 */
[----:B------:R-:W5:Y:S08]  /*6a70*/  MUFU.EX2 R48, R48 ;  /* 0x0000003000307308 */ /* 0x000f700000000800 */
[----:B------:R0:W-:Y:S08]  /*6a80*/  MUFU.EX2 R66, R33 ;  /* 0x0000002100427308 */ /* 0x0001f00000000800 */
[----:B------:R-:W5:Y:S01]  /*6a90*/  MUFU.EX2 R74, R68 ;  /* 0x00000044004a7308 */ /* 0x000f620000000800 */
[----:B0-----:R-:W-:Y:S01]  /*6aa0*/  FADD.FTZ R33, R43, R0 ;  /* 0x000000002b217221 */ /* 0x001fe20000010000 */
[----:B------:R-:W-:-:S03]  /*6ab0*/  FADD.FTZ R0, R72, R3 ;  /* 0x0000000348007221 */ /* 0x000fc60000010000 */
[----:B--2---:R-:W-:Y:S01]  /*6ac0*/  FADD.FTZ R32, R44, R33 ;  /* 0x000000212c207221 */ /* 0x004fe20000010000 */
[----:B-1----:R-:W-:Y:S02]  /*6ad0*/  FADD.FTZ R0, R77, R0 ;  /* 0x000000004d007221 */ /* 0x002fe40000010000 */
[----:B------:R-:W0:Y:S01]  /*6ae0*/  MUFU.EX2 R49, R49 ;  /* 0x0000003100317308 */ /* 0x000e220000000800 */
[----:B---3--:R-:W-:Y:S01]  /*6af0*/  FADD.FTZ R3, R45, R32 ;  /* 0x000000202d037221 */ /* 0x008fe20000010000 */
[----:B----4-:R-:W-:-:S03]  /*6b00*/  FADD.FTZ R0, R79, R0 ;  /* 0x000000004f007221 */ /* 0x010fc60000010000 */
[----:B-----5:R-:W-:Y:S01]  /*6b10*/  FADD.FTZ R3, R46, R3 ;  /* 0x000000032e037221 */ /* 0x020fe20000010000 */
[----:B------:R-:W-:Y:S02]  /*6b20*/  FADD.FTZ R33, R73, R0 ;  /* 0x0000000049217221 */ /* 0x000fe40000010000 */
[----:B------:R-:W1:Y:S01]  /*6b30*/  MUFU.EX2 R70, R70 ;  /* 0x0000004600467308 */ /* 0x000e620000000800 */
[----:B------:R-:W-:Y:S01]  /*6b40*/  FADD.FTZ R0, R48, R3 ;  /* 0x0000000330007221 */ /* 0x000fe20000010000 */
        /* <DEDUP_REMOVED lines=11> */
[----:B-1----:R-:W-:-:S04]  /*6c00*/  FADD.FTZ R32, R53, R32 ;  /* 0x0000002035207221 */ /* 0x002fc80000010000 */
        /* <DEDUP_REMOVED lines=27> */
.L_x_12074:
[----:B------:R-:W-:Y:S01]  /*6dc0*/  ULEA UR6, UR6, UR41, 0x3 ;  /* 0x0000002906067291 */ /* 0x000fe2000f8e183f */
[----:B------:R-:W-:Y:S01]  /*6dd0*/  F2FP.BF16.F32.PACK_AB R25, R26, R25 ;  /* 0x000000191a19723e */ /* 0x000fe200000010ff */
[----:B------:R-:W-:Y:S01]  /*6de0*/  FMUL.FTZ R88, R88, R7 ;  /* 0x0000000758587220 */ /* 0x000fe20000410000 */
[----:B------:R-:W-:Y:S01]  /*6df0*/  F2FP.BF16.F32.PACK_AB R32, R10, R9 ;  /* 0x000000090a20723e */ /* 0x000fe200000010ff */
[----:B------:R-:W-:Y:S01]  /*6e00*/  UIADD3 UR6, UR6, 0x2d860, URZ ;  /* 0x0002d86006067890 */ /* 0x000fe2000fffe03f */
[----:B------:R-:W-:Y:S01]  /*6e10*/  F2FP.BF16.F32.PACK_AB R33, R87, R82 ;  /* 0x000000525721723e */ /* 0x000fe200000010ff */
[----:B------:R-:W-:Y:S01]  /*6e20*/  FMUL.FTZ R89, R89, R7 ;  /* 0x0000000759597220 */ /* 0x000fe20000410000 */
[----:B------:R-:W-:Y:S01]  /*6e30*/  F2FP.BF16.F32.PACK_AB R34, R14, R13 ;  /* 0x0000000d0e22723e */ /* 0x000fe200000010ff */
[----:B------:R-:W-:Y:S01]  /*6e40*/  UPRMT UR6, UR42, 0x654, UR6 ;  /* 0x000006542a067896 */ /* 0x000fe20008000006 */
        /* <DEDUP_REMOVED lines=10> */
[----:B------:R-:W-:Y:S01]  /*6ef0*/  STSM.16.M88.4 [R16+0x21800], R32 ;  /* 0x0218002010007844 */ /* 0x000fe20000000200 */
[----:B------:R-:W-:Y:S01]  /*6f00*/  F2FP.BF16.F32.PACK_AB R57, R83, R57 ;  /* 0x000000395339723e */ /* 0x000fe200000010ff */
[----:B------:R-:W-:Y:S01]  /*6f10*/  UMOV UR6, UR38 ;  /* 0x0000002600067c82 */ /* 0x000fe20008000000 */
        /* <DEDUP_REMOVED lines=44> */
[----:B------:R-:W-:Y:S01]  /*71e0*/  ISETP.GT.AND P1, PT, R5, R4, PT ;  /* 0x000000040500720c */ /* 0x000fe20003f24270 */
[-C--:B------:R-:W-:Y:S01]  /*71f0*/  FMUL.FTZ R132, R132, R7.reuse ;  /* 0x0000000784847220 */ /* 0x080fe20000410000 */
[----:B------:R-:W-:Y:S01]  /*7200*/  FMUL.FTZ R133, R133, R7 ;  /* 0x0000000785857220 */ /* 0x000fe20000410000 */
        /* <DEDUP_REMOVED lines=36> */
[----:B-1----:R-:W-:Y:S05]  /*7450*/  @P1 BRA `(.L_x_12075) ;  /* 0xffffffcc008c1947 */ /* 0x002fea000383ffff */
.L_x_12064:
[----:B------:R-:W-:-:S13]  /*7460*/  ISETP.GE.AND P1, PT, R5, RZ, PT ;  /* 0x000000ff0500720c */ /* 0x000fda0003f26270 */
[----:B------:R-:W-:Y:S05]  /*7470*/  @!P1 BRA `(.L_x_12076) ;  /* 0x0000002800389947 */ /* 0x000fea0003800000 */
[----:B------:R-:W-:Y:S01]  /*7480*/  IMAD.MOV.U32 R6, RZ, RZ, R63 ;  /* 0x000000ffff067224 */ /* 0x000fe200078e003f */
[----:B------:R-:W-:Y:S01]  /*7490*/  UMOV UR6, UR38 ;  /* 0x0000002600067c82 */ /* 0x000fe20008000000 */
[----:B------:R-:W-:Y:S01]  /*74a0*/  IMAD.MOV.U32 R4, RZ, RZ, R78 ;  /* 0x000000ffff047224 */ /* 0x000fe200078e004e */
[----:B------:R-:W-:Y:S01]  /*74b0*/  ULDC UR5, c[0x0][0x9d8] ;  /* 0x0002760000057ab9 */ /* 0x000fe20000000800 */
[----:B------:R-:W-:-:S07]  /*74c0*/  IMAD.MOV.U32 R7, RZ, RZ, R2 ;  /* 0x000000ffff077224 */ /* 0x000fce00078e0002 */
.L_x_12087:
[----:B------:R-:W-:Y:S01]  /*74d0*/  ISETP.NE.AND P2, PT, RZ, UR40, PT ;  /* 0x00000028ff007c0c */ /* 0x000fe2000bf45270 */
[----:B------:R-:W-:-:S04]  /*74e0*/  UISETP.NE.AND UP0, UPT, UR6, 0x1, UPT ;  /* 0x000000010600788c */ /* 0x000fc8000bf05270 */
[----:B------:R-:W-:-:S06]  /*74f0*/  USEL UR7, URZ, 0x1, UP0 ;  /* 0x000000013f077887 */ /* 0x000fcc0008000000 */
[----:B------:R-:W-:Y:S02]  /*7500*/  LOP3.LUT R2, R7, UR7, RZ, 0x3c, !PT ;  /* 0x0000000707027c12 */ /* 0x000fe4000f8e3cff */
[----:B------:R-:W-:Y:S05]  /*7510*/  @P2 BRA `(.L_x_12077) ;  /* 0x0000000000342947 */ /* 0x000fea0003800000 */
[----:B------:R-:W-:Y:S05]  /*7520*/  @!P0 BRA `(.L_x_12078) ;  /* 0x0000000000048947 */ /* 0x000fea0003800000 */
[----:B------:R-:W-:Y:S01]  /*7530*/  BPT.TRAP 0x1 ;  /* 0x000000040000795c */ /* 0x000fe20000300000 */
.L_x_12078:
        /* <DEDUP_REMOVED lines=8> */
.L_x_12079:
[----:B--2---:R-:W-:Y:S05]  /*75c0*/  @P1 BRA `(.L_x_12077) ;  /* 0x0000000000081947 */ /* 0x004fea0003800000 */
[----:B------:R-:W2:Y:S02]  /*75d0*/  SYNCS.PHASECHK.TRANS64.TRYWAIT P1, [UR7+0x2d830], R8 ;  /* 0x02d83008ff0075a7 */ /* 0x000ea40008020147 */
[----:B--2---:R-:W-:Y:S05]  /*75e0*/  @!P1 BRA `(.L_x_12080) ;  /* 0x000000a400749947 */ /* 0x004fea0003800000 */
.L_x_12077:
        /* <DEDUP_REMOVED lines=40> */
.L_x_12082:
[----:B------:R-:W-:Y:S01]  /*7870*/  ULEA UR7, UR6, UR41, 0x3 ;  /* 0x0000002906077291 */ /* 0x000fe2000f8e183f */
[----:B------:R-:W-:-:S08]  /*7880*/  SHF.L.U32 R7, R7, 0x1f, RZ ;  /* 0x0000001f07077819 */ /* 0x000fd000000006ff */
[----:B------:R0:W1:Y:S01]  /*7890*/  SYNCS.PHASECHK.TRANS64.TRYWAIT P1, [UR7+0x2d850], R7 ;  /* 0x02d85007ff0075a7 */ /* 0x0000620008020147 */
[----:B------:R-:W-:Y:S05]  /*78a0*/  @!P0 BRA `(.L_x_12083) ;  /* 0x0000000000048947 */ /* 0x000fea0003800000 */
[----:B------:R-:W-:Y:S01]  /*78b0*/  BPT.TRAP 0x1 ;  /* 0x000000040000795c */ /* 0x000fe20000300000 */
.L_x_12083:
[----:B-1----:R-:W-:Y:S05]  /*78c0*/  @P1 BRA `(.L_x_12081) ;  /* 0x0000000000081947 */ /* 0x002fea0003800000 */
[----:B------:R-:W1:Y:S02]  /*78d0*/  SYNCS.PHASECHK.TRANS64.TRYWAIT P1, [UR7+0x2d850], R7 ;  /* 0x02d85007ff0075a7 */ /* 0x000e640008020147 */
[----:B-1----:R-:W-:Y:S05]  /*78e0*/  @!P1 BRA `(.L_x_12084) ;  /* 0x000000a000cc9947 */ /* 0x002fea0003800000 */
.L_x_12081:
        /* <DEDUP_REMOVED lines=70> */
.L_x_12085:
        /* <DEDUP_REMOVED lines=73> */
[----:B------:R-:W-:-:S04]  /*81e0*/  ULEA UR7, UR38, UR41, 0x3 ;  /* 0x0000002926077291 */ /* 0x000fc8000f8e183f */
[----:B------:R-:W-:Y:S01]  /*81f0*/  UIADD3 UR7, UR7, 0x2d840, URZ ;  /* 0x0002d84007077890 */ /* 0x000fe2000fffe03f */
[----:B------:R-:W0:Y:S01]  /*8200*/  MUFU.TANH R24, R24 ;  /* 0x0000001800187308 */ /* 0x000e220000002400 */
[----:B-1----:R-:W-:Y:S02]  /*8210*/  FMNMX.FTZ R63, R15, R70, !PT ;  /* 0x000000460f3f7209 */ /* 0x002fe40007810000 */
[----:B------:R-:W-:-:S05]  /*8220*/  UPRMT UR7, UR42, 0x654, UR7 ;  /* 0x000006542a077896 */ /* 0x000fca0008000007 */
[----:B------:R-:W1:Y:S01]  /*8230*/  MUFU.TANH R21, R21 ;  /* 0x0000001500157308 */ /* 0x000e620000002400 */
[----:B--2---:R-:W-:-:S03]  /*8240*/  FMNMX.FTZ R68, R20, R11, !PT ;  /* 0x0000000b14447209 */ /* 0x004fc60007810000 */
[----:B------:R-:W-:Y:S04]  /*8250*/  SYNCS.ARRIVE.TRANS64.RED.A1T0 RZ, [UR7], RZ ;  /* 0x000000ffffff79a7 */ /* 0x000fe80008100407 */
[----:B------:R-:W2:Y:S01]  /*8260*/  MUFU.TANH R25, R25 ;  /* 0x0000001900197308 */ /* 0x000ea20000002400 */
[----:B0-----:R-:W-:-:S07]  /*8270*/  FMNMX.FTZ R70, R24, R63, !PT ;  /* 0x0000003f18467209 */ /* 0x001fce0007810000 */
[----:B------:R-:W0:Y:S01]  /*8280*/  MUFU.TANH R26, R26 ;  /* 0x0000001a001a7308 */ /* 0x000e220000002400 */
[----:B-1----:R-:W-:Y:S01]  /*8290*/  FMNMX.FTZ R11, R21, R68, !PT ;  /* 0x00000044150b7209 */ /* 0x002fe20007810000 */
[----:B------:R-:W-:Y:S01]  /*82a0*/  FMUL.FTZ R68, R77, UR5 ;  /* 0x000000054d447c20 */ /* 0x000fe20008410000 */
[----:B------:R-:W-:-:S05]  /*82b0*/  FMUL.FTZ R77, R86, UR5 ;  /* 0x00000005564d7c20 */ /* 0x000fca0008410000 */
        /* <DEDUP_REMOVED lines=16> */
[----:B------:R-:W-:Y:S01]  /*83c0*/  FMUL.FTZ R70, R79, UR5 ;  /* 0x000000054f467c20 */ /* 0x000fe20008410000 */
[----:B------:R-:W-:-:S05]  /*83d0*/  FMUL.FTZ R79, R87, UR5 ;  /* 0x00000005574f7c20 */ /* 0x000fca0008410000 */
        /* <DEDUP_REMOVED lines=95> */
[----:B0-----:R-:W-:Y:S02]  /*89d0*/  FMNMX.FTZ R83, R80, R11, !PT ;  /* 0x0000000b50537209 */ /* 0x001fe40007810000 */
[----:B------:R-:W0:Y:S03]  /*89e0*/  LDC R11, c[0x0][0x988] ;  /* 0x00026200ff0b7b82 */ /* 0x000e260000000800 */
[----:B------:R-:W2:Y:S01]  /*89f0*/  SHFL.BFLY PT, R84, R83, 0x1, 0x1f ;  /* 0x0c201f0053547f89 */ /* 0x000ea200000e0000 */
[----:B-1----:R-:W-:-:S05]  /*8a00*/  FMNMX.FTZ R78, R82, R63, !PT ;  /* 0x0000003f524e7209 */ /* 0x002fca0007810000 */
[C---:B------:R-:W-:Y:S01]  /*8a10*/  FADD.FTZ R4, -R78.reuse, R4 ;  /* 0x000000044e047221 */ /* 0x040fe20000010100 */
[-C--:B0-----:R-:W-:Y:S01]  /*8a20*/  FMUL.FTZ R80, R78, R11.reuse ;  /* 0x0000000b4e507220 */ /* 0x081fe20000410000 */
[----:B--2---:R-:W-:Y:S02]  /*8a30*/  FMNMX.FTZ R63, R83, R84, !PT ;  /* 0x00000054533f7209 */ /* 0x004fe40007810000 */
[-C--:B------:R-:W-:Y:S01]  /*8a40*/  FMUL.FTZ R84, R4, R11.reuse ;  /* 0x0000000b04547220 */ /* 0x080fe20000410000 */
[-CC-:B------:R-:W-:Y:S01]  /*8a50*/  FFMA.FTZ R7, R7, R11.reuse, -R80.reuse ;  /* 0x0000000b07077223 */ /* 0x180fe20000010850 */
[-CC-:B------:R-:W-:Y:S01]  /*8a60*/  FFMA.FTZ R81, R34, R11.reuse, -R80.reuse ;  /* 0x0000000b22517223 */ /* 0x180fe20000010850 */
[-C--:B------:R-:W-:Y:S01]  /*8a70*/  FFMA.FTZ R8, R8, R11.reuse, -R80 ;  /* 0x0000000b08087223 */ /* 0x080fe20000010850 */
        /* <DEDUP_REMOVED lines=43> */
[-CC-:B------:R-:W-:Y:S01]  /*8d30*/  FFMA.FTZ R25, R25, R11.reuse, -R138.reuse ;  /* 0x0000000b19197223 */ /* 0x180fe2000001088a */
[-CC-:B------:R-:W-:Y:S01]  /*8d40*/  FFMA.FTZ R14, R32, R11.reuse, -R138.reuse ;  /* 0x0000000b200e7223 */ /* 0x180fe2000001088a */
[----:B------:R-:W-:Y:S01]  /*8d50*/  FFMA.FTZ R32, R57, R11, -R138 ;  /* 0x0000000b39207223 */ /* 0x000fe2000001088a */
[----:B0-----:R-:W-:Y:S01]  /*8d60*/  FFMA.FTZ R3, R6, R3, R7 ;  /* 0x0000000306037223 */ /* 0x001fe20000010007 */
[----:B-1----:R-:W-:Y:S01]  /*8d70*/  FFMA.FTZ R57, R4, R0, R34 ;  /* 0x0000000004397223 */ /* 0x002fe20000010022 */
        /* <DEDUP_REMOVED lines=30> */
[----:B------:R-:W-:-:S04]  /*8f60*/  FFMA.FTZ R79, R79, R11, -R138 ;  /* 0x0000000b4f4f7223 */ /* 0x000fc8000001088a */
        /* <DEDUP_REMOVED lines=32> */
[----:B------:R1:W-:Y:S01]  /*9170*/  MUFU.EX2 R70, R52 ;  /* 0x0000003400467308 */ /* 0x0003e20000000800 */
[----:B0-----:R-:W-:-:S07]  /*9180*/  FADD.FTZ R0, R38, R3 ;  /* 0x0000000326007221 */ /* 0x001fce0000010000 */
[----:B------:R-:W0:Y:S01]  /*9190*/  MUFU.EX2 R39, R39 ;  /* 0x0000002700277308 */ /* 0x000e220000000800 */
[----:B-1----:R-:W-:-:S04]  /*91a0*/  FADD.FTZ R52, R14, R61 ;  /* 0x0000003d0e347221 */ /* 0x002fc80000010000 */
[----:B------:R-:W-:-:S03]  /*91b0*/  FADD.FTZ R52, R83, R52 ;  /* 0x0000003453347221 */ /* 0x000fc60000010000 */
[----:B------:R-:W-:Y:S08]  /*91c0*/  MUFU.EX2 R41, R41 ;  /* 0x0000002900297308 */ /* 0x000ff00000000800 */
[----:B------:R-:W1:Y:S01]  /*91d0*/  MUFU.EX2 R42, R42 ;  /* 0x0000002a002a7308 */ /* 0x000e620000000800 */
[----:B0-----:R-:W-:-:S07]  /*91e0*/  FADD.FTZ R3, R39, R0 ;  /* 0x0000000027037221 */ /* 0x001fce0000010000 */
[----:B------:R-:W-:Y:S08]  /*91f0*/  MUFU.EX2 R9, R9 ;  /* 0x0000000900097308 */ /* 0x000ff00000000800 */
[----:B------:R0:W-:Y:S01]  /*9200*/  MUFU.EX2 R74, R53 ;  /* 0x00000035004a7308 */ /* 0x0001e20000000800 */
[----:B-1----:R-:W-:-:S07]  /*9210*/  FADD.FTZ R0, R42, R3 ;  /* 0x000000032a007221 */ /* 0x002fce0000010000 */
[----:B------:R-:W1:Y:S01]  /*9220*/  MUFU.EX2 R43, R43 ;  /* 0x0000002b002b7308 */ /* 0x000e620000000800 */
[----:B0-----:R-:W-:-:S04]  /*9230*/  FADD.FTZ R53, R15, R52 ;  /* 0x000000340f357221 */ /* 0x001fc80000010000 */
[----:B------:R-:W-:-:S03]  /*9240*/  FADD.FTZ R53, R36, R53 ;  /* 0x0000003524357221 */ /* 0x000fc60000010000 */
[----:B------:R-:W-:Y:S08]  /*9250*/  MUFU.EX2 R29, R29 ;  /* 0x0000001d001d7308 */ /* 0x000ff00000000800 */
[----:B------:R-:W0:Y:S01]  /*9260*/  MUFU.EX2 R46, R46 ;  /* 0x0000002e002e7308 */ /* 0x000e220000000800 */
[----:B-1----:R-:W-:-:S07]  /*9270*/  FADD.FTZ R3, R43, R0 ;  /* 0x000000002b037221 */ /* 0x002fce0000010000 */
[----:B------:R-:W1:Y:S08]  /*9280*/  MUFU.EX2 R49, R87 ;  /* 0x0000005700317308 */ /* 0x000e700000000800 */
[----:B------:R2:W-:Y:S01]  /*9290*/  MUFU.EX2 R57, R24 ;  /* 0x0000001800397308 */ /* 0x0005e20000000800 */
[----:B0-----:R-:W-:-:S07]  /*92a0*/  FADD.FTZ R0, R46, R3 ;  /* 0x000000032e007221 */ /* 0x001fce0000010000 */
[----:B------:R-:W-:Y:S01]  /*92b0*/  MUFU.EX2 R47, R47 ;  /* 0x0000002f002f7308 */ /* 0x000fe20000000800 */
[----:B--2---:R-:W-:-:S04]  /*92c0*/  FADD.FTZ R24, R10, R53 ;  /* 0x000000350a187221 */ /* 0x004fc80000010000 */
[----:B------:R-:W-:-:S03]  /*92d0*/  FADD.FTZ R24, R41, R24 ;  /* 0x0000001829187221 */ /* 0x000fc60000010000 */
[----:B------:R0:W2:Y:S01]  /*92e0*/  MUFU.EX2 R56, R37 ;  /* 0x0000002500387308 */ /* 0x0000a20000000800 */
[----:B------:R-:W-:-:S04]  /*92f0*/  FADD.FTZ R24, R9, R24 ;  /* 0x0000001809187221 */ /* 0x000fc80000010000 */
[----:B------:R-:W-:-:S03]  /*9300*/  FADD.FTZ R24, R29, R24 ;  /* 0x000000181d187221 */ /* 0x000fc60000010000 */
[----:B------:R-:W3:Y:S01]  /*9310*/  MUFU.EX2 R50, R50 ;  /* 0x0000003200327308 */ /* 0x000ee20000000800 */
[----:B-1----:R-:W-:Y:S01]  /*9320*/  FADD.FTZ R3, R49, R24 ;  /* 0x0000001831037221 */ /* 0x002fe20000010000 */
[----:B0-----:R-:W-:-:S06]  /*9330*/  FFMA.FTZ R37, R77, R11, -R138 ;  /* 0x0000000b4d257223 */ /* 0x001fcc000001088a */
[----:B------:R-:W0:Y:S01]  /*9340*/  MUFU.EX2 R51, R51 ;  /* 0x0000003300337308 */ /* 0x000e220000000800 */
[----:B--2---:R-:W-:-:S04]  /*9350*/  FADD.FTZ R3, R56, R3 ;  /* 0x0000000338037221 */ /* 0x004fc80000010000 */
[----:B------:R-:W-:-:S03]  /*9360*/  FADD.FTZ R3, R70, R3 ;  /* 0x0000000346037221 */ /* 0x000fc60000010000 */
[----:B------:R-:W1:Y:S08]  /*9370*/  MUFU.EX2 R54, R54 ;  /* 0x0000003600367308 */ /* 0x000e700000000800 */
[----:B------:R-:W2:Y:S08]  /*9380*/  MUFU.EX2 R55, R55 ;  /* 0x0000003700377308 */ /* 0x000eb00000000800 */
[----:B------:R4:W-:Y:S08]  /*9390*/  MUFU.EX2 R66, R33 ;  /* 0x0000002100427308 */ /* 0x0009f00000000800 */
[----:B------:R-:W5:Y:S01]  /*93a0*/  MUFU.EX2 R69, R32 ;  /* 0x0000002000457308 */ /* 0x000f620000000800 */
[----:B----4-:R-:W-:-:S04]  /*93b0*/  FADD.FTZ R33, R47, R0 ;  /* 0x000000002f217221 */ /* 0x010fc80000010000 */
[----:B---3--:R-:W-:-:S03]  /*93c0*/  FADD.FTZ R0, R50, R33 ;  /* 0x0000002132007221 */ /* 0x008fc60000010000 */
[----:B------:R-:W3:Y:S01]  /*93d0*/  MUFU.EX2 R58, R58 ;  /* 0x0000003a003a7308 */ /* 0x000ee20000000800 */
[----:B0-----:R-:W-:Y:S01]  /*93e0*/  FADD.FTZ R33, R51, R0 ;  /* 0x0000000033217221 */ /* 0x001fe20000010000 */
[----:B------:R-:W-:-:S03]  /*93f0*/  FADD.FTZ R0, R74, R3 ;  /* 0x000000034a007221 */ /* 0x000fc60000010000 */
[----:B-1----:R-:W-:Y:S01]  /*9400*/  FADD.FTZ R24, R54, R33 ;  /* 0x0000002136187221 */ /* 0x002fe20000010000 */
[----:B------:R-:W-:Y:S02]  /*9410*/  FADD.FTZ R0, R57, R0 ;  /* 0x0000000039007221 */ /* 0x000fe40000010000 */
[----:B------:R-:W0:Y:S01]  /*9420*/  MUFU.EX2 R61, R60 ;  /* 0x0000003c003d7308 */ /* 0x000e220000000800 */
[----:B--2---:R-:W-:Y:S01]  /*9430*/  FADD.FTZ R3, R55, R24 ;  /* 0x0000001837037221 */ /* 0x004fe20000010000 */
[----:B-----5:R-:W-:-:S06]  /*9440*/  FADD.FTZ R0, R69, R0 ;  /* 0x0000000045007221 */ /* 0x020fcc0000010000 */
[----:B------:R-:W1:Y:S01]  /*9450*/  MUFU.EX2 R59, R59 ;  /* 0x0000003b003b7308 */ /* 0x000e620000000800 */
[----:B---3--:R-:W-:-:S07]  /*9460*/  FADD.FTZ R24, R58, R3 ;  /* 0x000000033a187221 */ /* 0x008fce0000010000 */
        /* <DEDUP_REMOVED lines=37> */
.L_x_12086:
        /* <DEDUP_REMOVED lines=22> */
[----:B------:R-:W-:Y:S01]  /*9820*/  UMOV UR6, UR38 ;  /* 0x0000002600067c82 */ /* 0x000fe20008000000 */
[----:B------:R-:W-:Y:S01]  /*9830*/  F2FP.BF16.F32.PACK_AB R15, R36, R15 ;  /* 0x0000000f240f723e */ /* 0x000fe200000010ff */
[----:B------:R1:W-:Y:S01]  /*9840*/  STSM.16.M88.4 [R22], R24 ;  /* 0x0000001816007844 */ /* 0x0003e20000000200 */
        /* <DEDUP_REMOVED lines=35> */
[----:B------:R1:W-:Y:S01]  /*9a80*/  STSM.16.M88.4 [R18+0x6000], R64 ;  /* 0x0060004012007844 */ /* 0x0003e20000000200 */
[----:B------:R-:W-:Y:S01]  /*9a90*/  F2FP.BF16.F32.PACK_AB R73, R45, R73 ;  /* 0x000000492d49723e */ /* 0x000fe200000010ff */
[-C--:B------:R-:W-:Y:S01]  /*9aa0*/  FMUL.FTZ R125, R125, R6.reuse ;  /* 0x000000067d7d7220 */ /* 0x080fe20000410000 */
        /* <DEDUP_REMOVED lines=43> */
.L_x_12076:
[----:B------:R-:W-:Y:S06]  /*9d60*/  BAR.ARV 0x8, 0x200 ;  /* 0x0208000000007b1d */ /* 0x000fec0000002000 */
[----:B------:R-:W-:Y:S05]  /*9d70*/  @!P0 BRA `(.L_x_12088) ;  /* 0x0000000000048947 */ /* 0x000fea0003800000 */
[----:B------:R-:W-:Y:S01]  /*9d80*/  BPT.TRAP 0x1 ;  /* 0x000000040000795c */ /* 0x000fe20000300000 */
.L_x_12088:
[----:B------:R-:W-:Y:S01]  /*9d90*/  ULEA UR4, UR38, UR41, 0x3 ;  /* 0x0000002926047291 */ /* 0x000fe2000f8e183f */
[----:B------:R-:W-:-:S08]  /*9da0*/  SHF.L.U32 R4, R2, 0x1f, RZ ;  /* 0x0000001f02047819 */ /* 0x000fd000000006ff */
[----:B------:R1:W2:Y:S01]  /*9db0*/  SYNCS.PHASECHK.TRANS64.TRYWAIT P1, [UR4+0x2d850], R4 ;  /* 0x02d85004ff0075a7 */ /* 0x0002a20008020144 */
[----:B------:R-:W-:Y:S05]  /*9dc0*/  @!P0 BRA `(.L_x_12089) ;  /* 0x0000000000048947 */ /* 0x000fea0003800000 */
[----:B------:R-:W-:Y:S01]  /*9dd0*/  BPT.TRAP 0x1 ;  /* 0x000000040000795c */ /* 0x000fe20000300000 */
.L_x_12089:
[----:B--2---:R-:W-:Y:S05]  /*9de0*/  @P1 BRA `(.L_x_12090) ;  /* 0x0000000000081947 */ /* 0x004fea0003800000 */
[----:B------:R-:W2:Y:S02]  /*9df0*/  SYNCS.PHASECHK.TRANS64.TRYWAIT P1, [UR4+0x2d850], R4 ;  /* 0x02d85004ff0075a7 */ /* 0x000ea40008020144 */
[----:B--2---:R-:W-:Y:S05]  /*9e00*/  @!P1 BRA `(.L_x_12091) ;  /* 0x0000007c009c9947 */ /* 0x004fea0003800000 */
.L_x_12090:
        /* <DEDUP_REMOVED lines=10> */
[----:B------:R-:W-:-:S02]  /*9eb0*/  UMOV UR8, UR39 ;  /* 0x0000002700087c82 */ /* 0x000fc40008000000 */
[----:B------:R-:W-:-:S04]  /*9ec0*/  ULOP3.LUT UR5, UR41, 0x2000000, URZ, 0xfc, !UPT ;  /* 0x0200000029057892 */ /* 0x000fc8000f8efc3f */
[----:B------:R-:W-:-:S07]  /*9ed0*/  UIMAD UR5, UR38, 0x600, UR5 ;  /* 0x00000600260578a4 */ /* 0x000fce000f8e0205 */
        /* <DEDUP_REMOVED lines=8> */
[----:B--2---:R-:W-:Y:S01]  /*9f60*/  FADD.FTZ R6, R5, R0 ;  /* 0x0000000005067221 */ /* 0x004fe20000010000 */
[----:B------:R-:W-:Y:S01]  /*9f70*/  IMAD.MOV.U32 R0, RZ, RZ, -0x800000 ;  /* 0xff800000ff007424 */ /* 0x000fe200078e00ff */
[----:B------:R-:W0:Y:S04]  /*9f80*/  SHFL.BFLY PT, R5, R4, 0x1, 0x1f ;  /* 0x0c201f0004057f89 */ /* 0x000e2800000e0000 */
[----:B------:R-:W1:Y:S01]  /*9f90*/  SHFL.BFLY PT, R7, R6, 0x1, 0x1f ;  /* 0x0c201f0006077f89 */ /* 0x000e6200000e0000 */
[----:B0-----:R-:W-:Y:S01]  /*9fa0*/  FADD.FTZ R12, R4, R5 ;  /* 0x00000005040c7221 */ /* 0x001fe20000010000 */
[----:B------:R-:W-:-:S02]  /*9fb0*/  IMAD.MOV.U32 R5, RZ, RZ, RZ ;  /* 0x000000ffff057224 */ /* 0x000fc400078e00ff */
        /* <DEDUP_REMOVED lines=61> */
.L_x_12092:
        /* <DEDUP_REMOVED lines=55> */
[----:B------:R-:W-:Y:S01]  /*a700*/  VIADD R149, R149, 0x1 ;  /* 0x0000000195957836 */ /* 0x000fe20000000000 */
[----:B------:R-:W-:Y:S01]  /*a710*/  LOP3.LUT R2, R2, UR4, RZ, 0x3c, !PT ;  /* 0x0000000402027c12 */ /* 0x000fe2000f8e3cff */
[----:B------:R-:W-:-:S12]  /*a720*/  USEL UR38, UR38, URZ, UP0 ;  /* 0x0000003f26267287 */ /* 0x000fd80008000000 */
.L_x_12056:
        /* <DEDUP_REMOVED lines=10> */
[----:B------:R-:W-:Y:S01]  /*a7d0*/  F2FP.BF16.F32.PACK_AB R6, R93, R6 ;  /* 0x000000065d06723e */ /* 0x000fe200000010ff */
[----:B------:R-:W-:Y:S01]  /*a7e0*/  IMAD.MOV.U32 R40, RZ, RZ, RZ ;  /* 0x000000ffff287224 */ /* 0x000fe200078e00ff */
[----:B------:R-:W-:-:S02]  /*a7f0*/  F2FP.BF16.F32.PACK_AB R26, R125, R26 ;  /* 0x0000001a7d1a723e */ /* 0x000fc400000010ff */
[----:B------:R-:W-:Y:S01]  /*a800*/  F2FP.BF16.F32.PACK_AB R27, R27, R126 ;  /* 0x0000007e1b1b723e */ /* 0x000fe200000010ff */
[----:B------:R-:W-:Y:S01]  /*a810*/  UMOV UR4, UR41 ;  /* 0x0000002900047c82 */ /* 0x000fe20008000000 */
[----:B-1----:R-:W-:Y:S02]  /*a820*/  UMOV UR5, UR6 ;  /* 0x0000000600057c82 */ /* 0x002fe40008000000 */
[----:B------:R-:W-:Y:S01]  /*a830*/  MOV R21, UR5 ;  /* 0x0000000500157c02 */ /* 0x000fe20008000f00 */
[----:B------:R-:W-:Y:S01]  /*a840*/  IMAD.U32 R20, RZ, RZ, UR4 ;  /* 0x00000004ff147e24 */ /* 0x000fe2000f8e00ff */
[----:B------:R-:W-:-:S03]  /*a850*/  ULDC.64 UR4, c[0x0][0xc08] ;  /* 0x0003020000047ab9 */ /* 0x000fc60000000a00 */
[----:B------:R-:W-:-:S03]  /*a860*/  IMAD.WIDE R4, R153, 0x2, R20 ;  /* 0x0000000299047825 */ /* 0x000fc600078e0214 */
[C---:B------:R-:W-:Y:S02]  /*a870*/  IADD3 R35, P3, R4.reuse, 0x3000, RZ ;  /* 0x0000300004237810 */ /* 0x040fe40007f7e0ff */
[----:B------:R-:W-:Y:S02]  /*a880*/  LOP3.LUT R9, R4, 0x180, RZ, 0xc0, !PT ;  /* 0x0000018004097812 */ /* 0x000fe400078ec0ff */
[----:B------:R-:W-:Y:S01]  /*a890*/  LOP3.LUT R12, R35, 0x180, RZ, 0xc0, !PT ;  /* 0x00000180230c7812 */ /* 0x000fe200078ec0ff */
[----:B------:R-:W-:Y:S01]  /*a8a0*/  IMAD.X R13, RZ, RZ, R5, P3 ;  /* 0x000000ffff0d7224 */ /* 0x000fe200018e0605 */
[----:B------:R-:W-:Y:S02]  /*a8b0*/  SHF.R.U64 R9, R9, 0x3, RZ ;  /* 0x0000000309097819 */ /* 0x000fe400000012ff */
[----:B------:R-:W-:Y:S02]  /*a8c0*/  SHF.R.U64 R12, R12, 0x3, RZ ;  /* 0x000000030c0c7819 */ /* 0x000fe400000012ff */
[----:B------:R-:W-:-:S02]  /*a8d0*/  IADD3 R33, P4, R4, 0x20, RZ ;  /* 0x0000002004217810 */ /* 0x000fc40007f9e0ff */
[----:B------:R-:W-:Y:S02]  /*a8e0*/  LOP3.LUT R12, R12, R35, RZ, 0x3c, !PT ;  /* 0x000000230c0c7212 */ /* 0x000fe400078e3cff */
[C---:B------:R-:W-:Y:S01]  /*a8f0*/  IADD3 R37, P2, R4.reuse, 0x3020, RZ ;  /* 0x0000302004257810 */ /* 0x040fe20007f5e0ff */
[----:B------:R-:W1:Y:S01]  /*a900*/  LDC.64 R34, c[0x0][0xc00] ;  /* 0x00030000ff227b82 */ /* 0x000e620000000a00 */
[C---:B------:R-:W-:Y:S01]  /*a910*/  IADD3 R41, P1, R4.reuse, 0x6000, RZ ;  /* 0x0000600004297810 */ /* 0x040fe20007f3e0ff */
[--C-:B------:R-:W-:Y:S01]  /*a920*/  IMAD.X R15, RZ, RZ, R5.reuse, P4 ;  /* 0x000000ffff0f7224 */ /* 0x100fe200020e0605 */
[----:B------:R-:W-:Y:S01]  /*a930*/  IADD3 R43, P0, R4, 0x6020, RZ ;  /* 0x00006020042b7810 */ /* 0x000fe20007f1e0ff */
[--C-:B------:R-:W-:Y:S01]  /*a940*/  IMAD.X R11, RZ, RZ, R5.reuse, P2 ;  /* 0x000000ffff0b7224 */ /* 0x100fe200010e0605 */
[----:B------:R-:W-:Y:S01]  /*a950*/  LOP3.LUT R4, R9, R4, RZ, 0x3c, !PT ;  /* 0x0000000409047212 */ /* 0x000fe200078e3cff */
[--C-:B------:R-:W-:Y:S01]  /*a960*/  IMAD.X R9, RZ, RZ, R5.reuse, P1 ;  /* 0x000000ffff097224 */ /* 0x100fe200008e0605 */
[----:B------:R-:W-:Y:S01]  /*a970*/  LOP3.LUT R10, R33, 0x180, RZ, 0xc0, !PT ;  /* 0x00000180210a7812 */ /* 0x000fe200078ec0ff */
[----:B------:R-:W-:Y:S01]  /*a980*/  IMAD.X R25, RZ, RZ, R5, P0 ;  /* 0x000000ffff197224 */ /* 0x000fe200000e0605 */
[----:B------:R-:W-:-:S02]  /*a990*/  MOV R39, R4 ;  /* 0x0000000400277202 */ /* 0x000fc40000000f00 */
[----:B------:R-:W-:Y:S02]  /*a9a0*/  F2FP.BF16.F32.PACK_AB R4, R8, R7 ;  /* 0x000000070804723e */ /* 0x000fe400000010ff */
[----:B------:R-:W-:Y:S02]  /*a9b0*/  LOP3.LUT R8, R37, 0x180, RZ, 0xc0, !PT ;  /* 0x0000018025087812 */ /* 0x000fe400078ec0ff */
[----:B------:R-:W-:Y:S02]  /*a9c0*/  LOP3.LUT R24, R41, 0x180, RZ, 0xc0, !PT ;  /* 0x0000018029187812 */ /* 0x000fe400078ec0ff */
[----:B------:R-:W-:Y:S02]  /*a9d0*/  SHF.R.U64 R10, R10, 0x3, RZ ;  /* 0x000000030a0a7819 */ /* 0x000fe400000012ff */
[----:B------:R-:W-:Y:S02]  /*a9e0*/  SHF.R.U64 R8, R8, 0x3, RZ ;  /* 0x0000000308087819 */ /* 0x000fe400000012ff */
[----:B------:R-:W-:-:S02]  /*a9f0*/  SHF.R.U64 R24, R24, 0x3, RZ ;  /* 0x0000000318187819 */ /* 0x000fc400000012ff */
[----:B0-----:R-:W-:Y:S02]  /*aa00*/  LOP3.LUT R28, R43, 0x180, RZ, 0xc0, !PT ;  /* 0x000001802b1c7812 */ /* 0x001fe400078ec0ff */
[----:B------:R-:W-:Y:S02]  /*aa10*/  LOP3.LUT R14, R10, R33, RZ, 0x3c, !PT ;  /* 0x000000210a0e7212 */ /* 0x000fe400078e3cff */
[----:B------:R-:W-:Y:S01]  /*aa20*/  LOP3.LUT R10, R8, R37, RZ, 0x3c, !PT ;  /* 0x00000025080a7212 */ /* 0x000fe200078e3cff */
[----:B------:R-:W0:Y:S01]  /*aa30*/  LDC.64 R32, c[0x0][0xc00] ;  /* 0x00030000ff207b82 */ /* 0x000e220000000a00 */
[----:B------:R-:W-:Y:S02]  /*aa40*/  LOP3.LUT R8, R24, R41, RZ, 0x3c, !PT ;  /* 0x0000002918087212 */ /* 0x000fe400078e3cff */
[----:B------:R-:W-:Y:S02]  /*aa50*/  SHF.R.U64 R28, R28, 0x3, RZ ;  /* 0x000000031c1c7819 */ /* 0x000fe400000012ff */
[----:B------:R-:W-:-:S02]  /*aa60*/  F2FP.BF16.F32.PACK_AB R5, R91, R90 ;  /* 0x0000005a5b05723e */ /* 0x000fc400000010ff */
[----:B------:R-:W-:Y:S02]  /*aa70*/  F2FP.BF16.F32.PACK_AB R7, R95, R94 ;  /* 0x0000005e5f07723e */ /* 0x000fe400000010ff */
[----:B------:R-:W-:Y:S02]  /*aa80*/  MOV R37, R10 ;  /* 0x0000000a00257202 */ /* 0x000fe40000000f00 */
[----:B------:R-:W-:Y:S01]  /*aa90*/  MOV R36, R8 ;  /* 0x0000000800247202 */ /* 0x000fe20000000f00 */
[----:B------:R2:W-:Y:S01]  /*aaa0*/  STSM.16.M88.4 [R39], R4 ;  /* 0x0000000427007844 */ /* 0x0005e20000000200 */
[----:B------:R-:W-:Y:S02]  /*aab0*/  LOP3.LUT R24, R28, R43, RZ, 0x3c, !PT ;  /* 0x0000002b1c187212 */ /* 0x000fe400078e3cff */
[----:B------:R-:W-:Y:S02]  /*aac0*/  MOV R38, R14 ;  /* 0x0000000e00267202 */ /* 0x000fe40000000f00 */
[----:B------:R-:W-:-:S02]  /*aad0*/  F2FP.BF16.F32.PACK_AB R8, R97, R96 ;  /* 0x000000606108723e */ /* 0x000fc400000010ff */
[----:B------:R-:W-:Y:S02]  /*aae0*/  F2FP.BF16.F32.PACK_AB R9, R99, R98 ;  /* 0x000000626309723e */ /* 0x000fe400000010ff */
[----:B------:R-:W-:Y:S02]  /*aaf0*/  F2FP.BF16.F32.PACK_AB R10, R101, R100 ;  /* 0x00000064650a723e */ /* 0x000fe400000010ff */
[----:B------:R-:W-:Y:S01]  /*ab00*/  F2FP.BF16.F32.PACK_AB R11, R103, R102 ;  /* 0x00000066670b723e */ /* 0x000fe200000010ff */
[----:B0-----:R-:W-:Y:S01]  /*ab10*/  IMAD.WIDE R32, R141, 0x4, R32 ;  /* 0x000000048d207825 */ /* 0x001fe200078e0220 */
[----:B------:R-:W-:Y:S02]  /*ab20*/  MOV R28, R12 ;  /* 0x0000000c001c7202 */ /* 0x000fe40000000f00 */
[----:B------:R-:W-:Y:S01]  /*ab30*/  F2FP.BF16.F32.PACK_AB R12, R105, R104 ;  /* 0x00000068690c723e */ /* 0x000fe200000010ff */
[----:B------:R0:W-:Y:S01]  /*ab40*/  STSM.16.M88.4 [R38], R8 ;  /* 0x0000000826007844 */ /* 0x0001e20000000200 */
[----:B------:R-:W-:-:S02]  /*ab50*/  F2FP.BF16.F32.PACK_AB R13, R107, R106 ;  /* 0x0000006a6b0d723e */ /* 0x000fc400000010ff */
[----:B------:R-:W-:Y:S02]  /*ab60*/  F2FP.BF16.F32.PACK_AB R14, R109, R108 ;  /* 0x0000006c6d0e723e */ /* 0x000fe400000010ff */
[----:B------:R-:W-:Y:S02]  /*ab70*/  F2FP.BF16.F32.PACK_AB R15, R111, R110 ;  /* 0x0000006e6f0f723e */ /* 0x000fe400000010ff */
[----:B-1----:R-:W-:Y:S02]  /*ab80*/  ISETP.NE.U32.AND P0, PT, R34, RZ, PT ;  /* 0x000000ff2200720c */ /* 0x002fe40003f05070 */
[----:B------:R-:W-:Y:S01]  /*ab90*/  MOV R34, R24 ;  /* 0x0000001800227202 */ /* 0x000fe20000000f00 */
[----:B------:R1:W-:Y:S01]  /*aba0*/  STSM.16.M88.4 [R28], R12 ;  /* 0x0000000c1c007844 */ /* 0x0003e20000000200 */
[----:B--2---:R-:W-:Y:S02]  /*abb0*/  F2FP.BF16.F32.PACK_AB R4, R113, R112 ;  /* 0x000000707104723e */ /* 0x004fe400000010ff */
[----:B------:R-:W-:-:S02]  /*abc0*/  F2FP.BF16.F32.PACK_AB R5, R115, R114 ;  /* 0x000000727305723e */ /* 0x000fc400000010ff */
[----:B------:R-:W-:Y:S02]  /*abd0*/  F2FP.BF16.F32.PACK_AB R6, R117, R116 ;  /* 0x000000747506723e */ /* 0x000fe400000010ff */
[----:B------:R-:W-:Y:S02]  /*abe0*/  F2FP.BF16.F32.PACK_AB R7, R119, R118 ;  /* 0x000000767707723e */ /* 0x000fe400000010ff */
[----:B------:R-:W-:Y:S02]  /*abf0*/  F2FP.BF16.F32.PACK_AB R24, R121, R120 ;  /* 0x000000787918723e */ /* 0x000fe400000010ff */
[----:B------:R-:W-:Y:S01]  /*ac00*/  F2FP.BF16.F32.PACK_AB R25, R123, R122 ;  /* 0x0000007a7b19723e */ /* 0x000fe200000010ff */
[----:B------:R2:W-:Y:S01]  /*ac10*/  STSM.16.M88.4 [R37], R4 ;  /* 0x0000000425007844 */ /* 0x0005e20000000200 */
[----:B0-----:R-:W-:Y:S02]  /*ac20*/  F2FP.BF16.F32.PACK_AB R8, R129, R128 ;  /* 0x000000808108723e */ /* 0x001fe400000010ff */
[----:B------:R-:W-:Y:S01]  /*ac30*/  F2FP.BF16.F32.PACK_AB R9, R131, R130 ;  /* 0x000000828309723e */ /* 0x000fe200000010ff */
[----:B------:R0:W-:Y:S01]  /*ac40*/  STSM.16.M88.4 [R36], R24 ;  /* 0x0000001824007844 */ /* 0x0001e20000000200 */
[----:B------:R-:W-:Y:S01]  /*ac50*/  F2FP.BF16.F32.PACK_AB R10, R133, R132 ;  /* 0x00000084850a723e */ /* 0x000fe200000010ff */
[----:B-1----:R-:W1:Y:S01]  /*ac60*/  LDC R28, c[0x0][0xbe8] ;  /* 0x0002fa00ff1c7b82 */ /* 0x002e620000000800 */
[----:B------:R-:W-:-:S02]  /*ac70*/  F2FP.BF16.F32.PACK_AB R11, R135, R134 ;  /* 0x00000086870b723e */ /* 0x000fc400000010ff */
[----:B------:R-:W-:Y:S02]  /*ac80*/  ISETP.NE.U32.AND P2, PT, RZ, UR4, PT ;  /* 0x00000004ff007c0c */ /* 0x000fe4000bf45070 */
[----:B------:R-:W-:Y:S01]  /*ac90*/  ISETP.NE.AND.EX P0, PT, R35, RZ, PT, P0 ;  /* 0x000000ff2300720c */ /* 0x000fe20003f05300 */
[----:B------:R0:W-:Y:S02]  /*aca0*/  STSM.16.M88.4 [R34], R8 ;  /* 0x0000000822007844 */ /* 0x0001e40000000200 */
[----:B------:R-:W-:Y:S01]  /*acb0*/  BAR.SYNC.DEFER_BLOCKING 0x1, 0x180 ;  /* 0x0046000000007b1d */ /* 0x000fe20000010000 */
[----:B------:R-:W-:-:S13]  /*acc0*/  ISETP.NE.AND.EX P2, PT, RZ, UR5, PT, P2 ;  /* 0x00000005ff007c0c */ /* 0x000fda000bf45320 */
[C---:B--2---:R-:W-:Y:S01]  /*acd0*/  @P2 LEA R4, P3, R141.reuse, UR4, 0x2 ;  /* 0x000000048d042c11 */ /* 0x044fe2000f8610ff */
[----:B------:R-:W-:Y:S02]  /*ace0*/  ULDC UR4, c[0x0][0xa88] ;  /* 0x0002a20000047ab9 */ /* 0x000fe40000000800 */
[----:B------:R-:W-:Y:S01]  /*acf0*/  IMAD.U32 R7, RZ, RZ, UR4 ;  /* 0x00000004ff077e24 */ /* 0x000fe2000f8e00ff */
[----:B------:R-:W-:Y:S01]  /*ad00*/  @P2 LEA.HI.X R5, R141, UR5, R144, 0x2, P3 ;  /* 0x000000058d052c11 */ /* 0x000fe200098f1490 */
[----:B------:R0:W5:Y:S01]  /*ad10*/  @P0 LDG.E R40, desc[UR36][R32.64] ;  /* 0x0000002420280981 */ /* 0x000162000c1e1900 */
[----:B-1----:R-:W-:Y:S02]  /*ad20*/  ISETP.NE.AND P1, PT, R28, 0x1, PT ;  /* 0x000000011c00780c */ /* 0x002fe40003f25270 */
[----:B------:R-:W-:Y:S01]  /*ad30*/  IADD3 R15, R140, R136, RZ ;  /* 0x000000888c0f7210 */ /* 0x000fe20007ffe0ff */
[----:B------:R0:W5:Y:S10]  /*ad40*/  @P2 LDG.E R7, desc[UR36][R4.64] ;  /* 0x0000002404072981 */ /* 0x000174000c1e1900 */
[----:B------:R-:W1:Y:S08]  /*ad50*/  @P1 LDC R12, c[0x0][0xbec] ;  /* 0x0002fb00ff0c1b82 */ /* 0x000e700000000800 */
[----:B------:R-:W2:Y:S01]  /*ad60*/  @P1 LDC R13, c[0x0][0xbf0] ;  /* 0x0002fc00ff0d1b82 */ /* 0x000ea20000000800 */
[----:B0-----:R-:W-:Y:S05]  /*ad70*/  @P2 BRA `(.L_x_12095) ;  /* 0x0000000000102947 */ /* 0x001fea0003800000 */
[----:B------:R-:W-:Y:S05]  /*ad80*/  @!P0 BRA `(.L_x_12095) ;  /* 0x00000000000c8947 */ /* 0x000fea0003800000 */
[----:B------:R-:W3:Y:S04]  /*ad90*/  LDG.E R4, desc[UR36][R32.64] ;  /* 0x0000002420047981 */ /* 0x000ee8000c1e1900 */
[----:B-----5:R-:W3:Y:S02]  /*ada0*/  LDG.E R7, desc[UR36][R32.64+0x4] ;  /* 0x0000042420077981 */ /* 0x020ee4000c1e1900 */
[----:B---3--:R-:W-:-:S07]  /*adb0*/  IMAD.IADD R7, R7, 0x1, -R4 ;  /* 0x0000000107077824 */ /* 0x008fce00078e0a04 */
.L_x_12095:
[----:B------:R-:W-:Y:S01]  /*adc0*/  SHF.R.S32.HI R46, RZ, 0x1f, R143 ;  /* 0x0000001fff2e7819 */ /* 0x000fe2000001148f */
[----:B-1----:R-:W-:Y:S01]  /*add0*/  @P1 IMAD.HI.U32 R4, R15, R12, RZ ;  /* 0x0000000c0f041227 */ /* 0x002fe200078e00ff */
[----:B------:R-:W-:Y:S01]  /*ade0*/  ULDC.64 UR4, c[0x0][0xb90] ;  /* 0x0002e40000047ab9 */ /* 0x000fe20000000a00 */
[----:B-----5:R-:W-:Y:S01]  /*adf0*/  SHF.R.S32.HI R41, RZ, 0x1f, R40 ;  /* 0x0000001fff297819 */ /* 0x020fe20000011428 */
[----:B------:R-:W0:Y:S01]  /*ae00*/  @P1 LDC R49, c[0x0][0xbec] ;  /* 0x0002fb00ff311b82 */ /* 0x000e220000000800 */
[----:B------:R-:W-:Y:S01]  /*ae10*/  IMAD R6, R46, UR4, RZ ;  /* 0x000000042e067c24 */ /* 0x000fe2000f8e02ff */
[----:B------:R-:W-:Y:S01]  /*ae20*/  SEL R144, R144, RZ, !P0 ;  /* 0x000000ff90907207 */ /* 0x000fe20004000000 */
[----:B------:R-:W-:Y:S01]  /*ae30*/  IMAD.MOV.U32 R9, RZ, RZ, R15 ;  /* 0x000000ffff097224 */ /* 0x000fe200078e000f */
[----:B--2---:R-:W-:Y:S01]  /*ae40*/  @P1 SHF.R.U32.HI R9, RZ, R13, R4 ;  /* 0x0000000dff091219 */ /* 0x004fe20000011604 */
[----:B------:R-:W-:Y:S01]  /*ae50*/  IMAD R11, R148, 0x20, R142 ;  /* 0x00000020940b7824 */ /* 0x000fe200078e028e */
[----:B------:R-:W-:Y:S01]  /*ae60*/  SEL R141, R141, RZ, !P0 ;  /* 0x000000ff8d8d7207 */ /* 0x000fe20004000000 */
[C---:B------:R-:W-:Y:S01]  /*ae70*/  IMAD R13, R143.reuse, UR5, R6 ;  /* 0x000000058f0d7c24 */ /* 0x040fe2000f8e0206 */
[----:B------:R-:W-:Y:S01]  /*ae80*/  IADD3 R14, R152, R136, RZ ;  /* 0x00000088980e7210 */ /* 0x000fe20007ffe0ff */
[----:B------:R-:W-:Y:S01]  /*ae90*/  IMAD.WIDE.U32 R4, R143, UR4, R40 ;  /* 0x000000048f047c25 */ /* 0x000fe2000f8e0028 */
[----:B------:R-:W-:Y:S01]  /*aea0*/  ULDC.64 UR4, c[0x0][0xb98] ;  /* 0x0002e60000047ab9 */ /* 0x000fe20000000a00 */
[----:B------:R-:W-:-:S02]  /*aeb0*/  ULDC.64 UR6, c[0x0][0xa80] ;  /* 0x0002a00000067ab9 */ /* 0x000fc40000000a00 */
[----:B------:R-:W-:-:S04]  /*aec0*/  IMAD.WIDE R20, R11, 0x2, R20 ;  /* 0x000000020b147825 */ /* 0x000fc800078e0214 */
[----:B------:R-:W-:Y:S01]  /*aed0*/  IMAD.MOV R11, RZ, RZ, -R9 ;  /* 0x000000ffff0b7224 */ /* 0x000fe200078e0a09 */
[----:B------:R-:W-:Y:S01]  /*aee0*/  IADD3 R25, P6, R20, 0x3000, RZ ;  /* 0x0000300014197810 */ /* 0x000fe20007fde0ff */
[----:B------:R-:W-:Y:S01]  /*aef0*/  IMAD.IADD R5, R5, 0x1, R13 ;  /* 0x0000000105057824 */ /* 0x000fe200078e020d */
[----:B------:R-:W-:Y:S01]  /*af00*/  SHF.R.S32.HI R13, RZ, 0x1f, R9 ;  /* 0x0000001fff0d7819 */ /* 0x000fe20000011409 */
[----:B------:R-:W-:Y:S01]  /*af10*/  IMAD R11, R28, R11, R15 ;  /* 0x0000000b1c0b7224 */ /* 0x000fe200078e020f */
[----:B------:R-:W-:Y:S01]  /*af20*/  IADD3 R15, P2, R20, 0x1800, RZ ;  /* 0x00001800140f7810 */ /* 0x000fe20007f5e0ff */
        /* <DEDUP_REMOVED lines=9> */
[----:B------:R-:W-:Y:S01]  /*afc0*/  IMAD R47, R7, R28, RZ ;  /* 0x0000001c072f7224 */ /* 0x000fe200078e02ff */
[----:B------:R-:W-:Y:S01]  /*afd0*/  SHF.R.U64 R8, R8, 0x3, RZ ;  /* 0x0000000308087819 */ /* 0x000fe200000012ff */
[----:B------:R-:W-:Y:S01]  /*afe0*/  IMAD R12, R6, UR4, RZ ;  /* 0x00000004060c7c24 */ /* 0x000fe2000f8e02ff */
[----:B------:R-:W-:Y:S01]  /*aff0*/  IADD3.X R5, R13, R5, R10, P0, !PT ;  /* 0x000000050d057210 */ /* 0x000fe200007fe40a */
[----:B------:R-:W-:Y:S01]  /*b000*/  IMAD.X R7, RZ, RZ, R21, P2 ;  /* 0x000000ffff077224 */ /* 0x000fe200010e0615 */
[----:B------:R-:W-:Y:S01]  /*b010*/  LOP3.LUT R6, R8, R15, RZ, 0x3c, !PT ;  /* 0x0000000f08067212 */ /* 0x000fe200078e3cff */
[C---:B------:R-:W-:Y:S01]  /*b020*/  IMAD R9, R11.reuse, UR5, R12 ;  /* 0x000000050b097c24 */ /* 0x040fe2000f8e020c */
[----:B------:R-:W-:Y:S01]  /*b030*/  IADD3 R13, P5, R20, 0x4800, RZ ;  /* 0x00004800140d7810 */ /* 0x000fe20007fbe0ff */
[----:B------:R-:W-:Y:S01]  /*b040*/  IMAD.WIDE.U32 R4, R11, UR4, R4 ;  /* 0x000000040b047c25 */ /* 0x000fe2000f8e0004 */
[----:B------:R-:W-:Y:S01]  /*b050*/  ULDC.64 UR4, c[0x0][0xb50] ;  /* 0x0002d40000047ab9 */ /* 0x000fe20000000a00 */
[----:B------:R-:W-:-:S02]  /*b060*/  LOP3.LUT R32, R33, 0x180, RZ, 0xc0, !PT ;  /* 0x0000018021207812 */ /* 0x000fc400078ec0ff */
[----:B------:R-:W-:Y:S01]  /*b070*/  IMAD.IADD R5, R5, 0x1, R9 ;  /* 0x0000000105057824 */ /* 0x000fe200078e0209 */
        /* <DEDUP_REMOVED lines=24> */
[--C-:B------:R-:W-:Y:S01]  /*b200*/  IMAD.X R13, RZ, RZ, R21.reuse, P5 ;  /* 0x000000ffff0d7224 */ /* 0x100fe200028e0615 */
[----:B-1----:R1:W-:Y:S01]  /*b210*/  @!P2 ST.E desc[UR36][R42.64], R3 ;  /* 0x000000032a00a985 */ /* 0x0023e2000c101924 */
[----:B------:R-:W-:Y:S01]  /*b220*/  LOP3.LUT R32, R32, R33, RZ, 0x3c, !PT ;  /* 0x0000002120207212 */ /* 0x000fe200078e3cff */
[----:B------:R-:W-:Y:S01]  /*b230*/  IMAD.X R33, RZ, RZ, R21, P4 ;  /* 0x000000ffff217224 */ /* 0x000fe200020e0615 */
[----:B------:R-:W-:-:S04]  /*b240*/  LOP3.LUT R4, R5, 0x180, RZ, 0xc0, !PT ;  /* 0x0000018005047812 */ /* 0x000fc800078ec0ff */
[----:B------:R-:W-:Y:S01]  /*b250*/  SHF.R.U64 R4, R4, 0x3, RZ ;  /* 0x0000000304047819 */ /* 0x000fe200000012ff */
[----:B--2---:R2:W-:Y:S03]  /*b260*/  @!P0 ST.E desc[UR36][R44.64], R0 ;  /* 0x000000002c008985 */ /* 0x0045e6000c101924 */
[----:B------:R-:W-:Y:S01]  /*b270*/  LOP3.LUT R36, R4, R5, RZ, 0x3c, !PT ;  /* 0x0000000504247212 */ /* 0x000fe200078e3cff */
[C---:B-1----:R-:W-:Y:S01]  /*b280*/  IMAD R43, R40.reuse, UR5, R41 ;  /* 0x00000005282b7c24 */ /* 0x042fe2000f8e0229 */
[----:B------:R1:W5:Y:S01]  /*b290*/  LD.E.128 R8, desc[UR36][R20.64] ;  /* 0x0000002414087980 */ /* 0x000362000c101d00 */
[----:B--2---:R-:W2:Y:S01]  /*b2a0*/  @P1 LDC R45, c[0x0][0xbf0] ;  /* 0x0002fc00ff2d1b82 */ /* 0x004ea20000000800 */
[----:B------:R-:W-:Y:S01]  /*b2b0*/  IMAD.WIDE.U32 R40, R40, UR4, RZ ;  /* 0x0000000428287c25 */ /* 0x000fe2000f8e00ff */
[----:B------:R-:W-:Y:S01]  /*b2c0*/  ULDC.64 UR4, c[0x0][0xae8] ;  /* 0x0002ba0000047ab9 */ /* 0x000fe20000000a00 */
[----:B------:R-:W5:Y:S02]  /*b2d0*/  LD.E.128 R4, desc[UR36][R6.64] ;  /* 0x0000002406047980 */ /* 0x000f64000c101d00 */
[----:B------:R-:W-:Y:S01]  /*b2e0*/  IMAD R3, R147, 0x60, R148 ;  /* 0x0000006093037824 */ /* 0x000fe200078e0294 */
[----:B-1----:R-:W-:Y:S01]  /*b2f0*/  IADD3 R21, R41, R43, RZ ;  /* 0x0000002b29157210 */ /* 0x002fe20007ffe0ff */
[----:B------:R-:W-:Y:S01]  /*b300*/  IMAD R0, R46, UR4, RZ ;  /* 0x000000042e007c24 */ /* 0x000fe2000f8e02ff */
[----:B------:R-:W5:Y:S01]  /*b310*/  LD.E.128 R24, desc[UR36][R24.64] ;  /* 0x0000002418187980 */ /* 0x000f62000c101d00 */
[----:B------:R-:W-:-:S02]  /*b320*/  IMAD.MOV.U32 R20, RZ, RZ, R40 ;  /* 0x000000ffff147224 */ /* 0x000fc400078e0028 */
[----:B------:R-:W-:Y:S01]  /*b330*/  IMAD.IADD R42, R136, 0x1, R3 ;  /* 0x00000001882a7824 */ /* 0x000fe200078e0203 */
[----:B------:R-:W5:Y:S01]  /*b340*/  LD.E.128 R12, desc[UR36][R12.64] ;  /* 0x000000240c0c7980 */ /* 0x000f62000c101d00 */
[C---:B------:R-:W-:Y:S02]  /*b350*/  IMAD R3, R143.reuse, UR5, R0 ;  /* 0x000000058f037c24 */ /* 0x040fe4000f8e0200 */
[----:B------:R-:W-:Y:S01]  /*b360*/  IMAD.WIDE.U32 R20, R143, UR4, R20 ;  /* 0x000000048f147c25 */ /* 0x000fe2000f8e0014 */
[----:B------:R-:W-:Y:S01]  /*b370*/  ULDC.64 UR4, c[0x0][0xaf0] ;  /* 0x0002bc0000047ab9 */ /* 0x000fe20000000a00 */
[----:B------:R-:W5:Y:S02]  /*b380*/  LD.E.128 R32, desc[UR36][R32.64] ;  /* 0x0000002420207980 */ /* 0x000f64000c101d00 */
[----:B0-----:R-:W-:Y:S02]  /*b390*/  @P1 IMAD.HI.U32 R0, R42, R49, RZ ;  /* 0x000000312a001227 */ /* 0x001fe400078e00ff */
[----:B------:R-:W5:Y:S01]  /*b3a0*/  LD.E.128 R36, desc[UR36][R36.64] ;  /* 0x0000002424247980 */ /* 0x000f62000c101d00 */
[----:B------:R-:W-:Y:S01]  /*b3b0*/  BSSY B1, `(.L_x_12096) ;  /* 0x0000032000017945 */ /* 0x000fe20003800000 */
[----:B------:R-:W-:-:S02]  /*b3c0*/  IMAD.IADD R21, R21, 0x1, R3 ;  /* 0x0000000115157824 */ /* 0x000fc400078e0203 */
[----:B------:R-:W-:Y:S01]  /*b3d0*/  IMAD.MOV.U32 R3, RZ, RZ, R42 ;  /* 0x000000ffff037224 */ /* 0x000fe200078e002a */
[----:B--2---:R-:W-:Y:S01]  /*b3e0*/  @P1 SHF.R.U32.HI R3, RZ, R45, R0 ;  /* 0x0000002dff031219 */ /* 0x004fe20000011600 */
[----:B------:R-:W-:Y:S01]  /*b3f0*/  IMAD R40, R144, UR4, RZ ;  /* 0x0000000490287c24 */ /* 0x000fe2000f8e02ff */
[----:B------:R-:W-:Y:S01]  /*b400*/  @!PT LDS RZ, [RZ] ;  /* 0x00000000fffff984 */ /* 0x000fe20000000800 */
[----:B------:R-:W-:Y:S01]  /*b410*/  @!PT LDS RZ, [RZ] ;  /* 0x00000000fffff984 */ /* 0x000fe20000000800 */
[----:B------:R-:W-:Y:S01]  /*b420*/  @!PT LDS RZ, [RZ] ;  /* 0x00000000fffff984 */ /* 0x000fe20000000800 */
[----:B------:R-:W-:Y:S01]  /*b430*/  @!PT LDS RZ, [RZ] ;  /* 0x00000000fffff984 */ /* 0x000fe20000000800 */
[----:B------:R0:W-:Y:S06]  /*b440*/  MEMBAR.ALL.CTA ;  /* 0x0000000000007992 */ /* 0x0001ec0000008000 */
[----:B0-----:R-:W0:Y:S01]  /*b450*/  FENCE.VIEW.ASYNC.S ;  /* 0x00000000000073c6 */ /* 0x001e220000000000 */
        /* <DEDUP_REMOVED lines=11> */
[----:B------:R-:W-:-:S03]  /*b510*/  ULDC.64 UR4, c[0x0][0xad8] ;  /* 0x0002b60000047ab9 */ /* 0x000fc60000000a00 */
[----:B------:R-:W-:Y:S01]  /*b520*/  IADD3 R21, R21, R43, RZ ;  /* 0x0000002b15157210 */ /* 0x000fe20007ffe0ff */
[----:B------:R-:W-:-:S04]  /*b530*/  IMAD R0, R0, UR4, RZ ;  /* 0x0000000400007c24 */ /* 0x000fc8000f8e02ff */
[C---:B------:R-:W-:Y:S02]  /*b540*/  IMAD R3, R41.reuse, UR5, R0 ;  /* 0x0000000529037c24 */ /* 0x040fe4000f8e0200 */
[----:B------:R-:W-:Y:S02]  /*b550*/  IMAD.IADD R0, R148, 0x1, R136 ;  /* 0x0000000194007824 */ /* 0x000fe400078e0288 */
[----:B------:R-:W-:Y:S01]  /*b560*/  IMAD.WIDE.U32 R20, R41, UR4, R20 ;  /* 0x0000000429147c25 */ /* 0x000fe2000f8e0014 */
[----:B------:R-:W-:Y:S02]  /*b570*/  UIADD3 UR4, UR41, 0x2d820, URZ ;  /* 0x0002d82029047890 */ /* 0x000fe4000fffe03f */
[----:B------:R-:W-:Y:S01]  /*b580*/  ISETP.GE.AND P0, PT, R0, R47, PT ;  /* 0x0000002f0000720c */ /* 0x000fe20003f06270 */
[----:B------:R-:W-:Y:S01]  /*b590*/  IMAD.IADD R3, R21, 0x1, R3 ;  /* 0x0000000115037824 */ /* 0x000fe200078e0203 */
[----:B------:R-:W-:Y:S01]  /*b5a0*/  LEA R28, P1, R20, UR6, 0x1 ;  /* 0x00000006141c7c11 */ /* 0x000fe2000f8208ff */
[----:B------:R-:W-:-:S03]  /*b5b0*/  UPRMT UR4, URZ, 0x654, UR4 ;  /* 0x000006543f047896 */ /* 0x000fc60008000004 */
[----:B------:R-:W-:Y:S01]  /*b5c0*/  LEA.HI.X R3, R20, UR7, R3, 0x1, P1 ;  /* 0x0000000714037c11 */ /* 0x000fe200088f0c03 */
[----:B0-----:R0:W1:Y:S04]  /*b5d0*/  SHFL.IDX PT, R40, R28, RZ, 0x1c1f ;  /* 0x001c1fff1c287589 */ /* 0x00106800000e0000 */
        /* <DEDUP_REMOVED lines=15> */
.L_x_12097:
[----:B------:R-:W-:Y:S05]  /*b6d0*/  BSYNC B1 ;  /* 0x0000000000017941 */ /* 0x000fea0003800000 */
.L_x_12096:
        /* <DEDUP_REMOVED lines=19> */
.L_x_12094:
        /* <DEDUP_REMOVED lines=15> */
[----:B------:R-:W-:Y:S02]  /*b900*/  @P1 IADD3.X R5, R0, UR5, RZ, P2, !PT ;  /* 0x0000000500051c10 */ /* 0x000fe400097fe4ff */
[----:B------:R-:W-:-:S06]  /*b910*/  MOV R0, UR4 ;  /* 0x0000000400007c02 */ /* 0x000fcc0008000f00 */
        /* <DEDUP_REMOVED lines=8> */
[----:B---3--:R-:W-:-:S07]  /*b9a0*/  IMAD.IADD R0, R0, 0x1, -R5 ;  /* 0x0000000100007824 */ /* 0x008fce00078e0a05 */
.L_x_12099:
        /* <DEDUP_REMOVED lines=8> */
[----:B---3--:R-:W-:Y:S01]  /*ba30*/  IMAD R4, R0, R14, RZ ;  /* 0x0000000e00047224 */ /* 0x008fe200078e02ff */
[----:B-1----:R-:W-:-:S04]  /*ba40*/  IADD3 R11, R136, -0x80, R5 ;  /* 0xffffff80880b7810 */ /* 0x002fc80007ffe005 */
        /* <DEDUP_REMOVED lines=11> */
[----:B------:R-:W-:-:S03]  /*bb00*/  ULDC.64 UR4, c[0x0][0xb98] ;  /* 0x0002e60000047ab9 */ /* 0x000fc60000000a00 */
[----:B------:R-:W-:-:S03]  /*bb10*/  IMAD.IADD R5, R5, 0x1, R9 ;  /* 0x0000000105057824 */ /* 0x000fc600078e0209 */
[----:B------:R-:W3:Y:S01]  /*bb20*/  @P0 LDC R13, c[0x0][0xbf0] ;  /* 0x0002fc00ff0d0b82 */ /* 0x000ee20000000800 */
[----:B------:R-:W-:-:S04]  /*bb30*/  IMAD.WIDE.U32 R4, R141, UR4, R4 ;  /* 0x000000048d047c25 */ /* 0x000fc8000f8e0004 */
[----:B-1----:R-:W-:-:S05]  /*bb40*/  @P0 IMAD.HI.U32 R6, R11, R6, RZ ;  /* 0x000000060b060227 */ /* 0x002fca00078e00ff */
        /* <DEDUP_REMOVED lines=19> */
.L_x_12101:
[----:B------:R-:W-:Y:S05]  /*bc80*/  BSYNC B1 ;  /* 0x0000000000017941 */ /* 0x000fea0003800000 */
.L_x_12100:
[----:B------:R-:W3:Y:S01]  /*bc90*/  @P2 LDC R9, c[0x0][0xbf0] ;  /* 0x0002fc00ff092b82 */ /* 0x000ee20000000800 */
[----:B------:R-:W-:Y:S01]  /*bca0*/  ULDC.64 UR4, c[0x0][0xaa0] ;  /* 0x0002a80000047ab9 */ /* 0x000fe20000000a00 */
[----:B------:R-:W-:Y:S01]  /*bcb0*/  BSSY B1, `(.L_x_12102) ;  /* 0x0000037000017945 */ /* 0x000fe20003800000 */
[----:B------:R-:W-:-:S04]  /*bcc0*/  IMAD R4, R10, UR4, RZ ;  /* 0x000000040a047c24 */ /* 0x000fc8000f8e02ff */
[C---:B-1----:R-:W-:Y:S02]  /*bcd0*/  IMAD R7, R3.reuse, UR5, R4 ;  /* 0x0000000503077c24 */ /* 0x042fe4000f8e0204 */
[----:B------:R-:W-:Y:S01]  /*bce0*/  IMAD.WIDE.U32 R4, R3, UR4, RZ ;  /* 0x0000000403047c25 */ /* 0x000fe2000f8e00ff */
[----:B------:R-:W-:-:S03]  /*bcf0*/  ULDC.64 UR4, c[0x0][0xae8] ;  /* 0x0002ba0000047ab9 */ /* 0x000fc60000000a00 */
[----:B------:R-:W-:Y:S02]  /*bd00*/  IMAD R3, R147, 0x60, R148 ;  /* 0x0000006093037824 */ /* 0x000fe400078e0294 */
[----:B------:R-:W-:Y:S02]  /*bd10*/  IMAD R6, R12, UR4, RZ ;  /* 0x000000040c067c24 */ /* 0x000fe4000f8e02ff */
[----:B------:R-:W-:Y:S02]  /*bd20*/  IMAD.IADD R11, R136, 0x1, R3 ;  /* 0x00000001880b7824 */ /* 0x000fe400078e0203 */
[----:B------:R-:W-:Y:S02]  /*bd30*/  IMAD.IADD R5, R5, 0x1, R7 ;  /* 0x0000000105057824 */ /* 0x000fe400078e0207 */
[----:B------:R-:W-:Y:S02]  /*bd40*/  IMAD R7, R143, UR5, R6 ;  /* 0x000000058f077c24 */ /* 0x000fe4000f8e0206 */
[----:B--2---:R-:W-:-:S04]  /*bd50*/  @P2 IMAD.HI.U32 R6, R11, R20, RZ ;  /* 0x000000140b062227 */ /* 0x004fc800078e00ff */
[----:B------:R-:W-:Y:S01]  /*bd60*/  IMAD.WIDE.U32 R4, R143, UR4, R4 ;  /* 0x000000048f047c25 */ /* 0x000fe2000f8e0004 */
[----:B------:R-:W-:-:S03]  /*bd70*/  ULDC.64 UR4, c[0x0][0xaf0] ;  /* 0x0002bc0000047ab9 */ /* 0x000fc60000000a00 */
[----:B------:R-:W-:Y:S01]  /*bd80*/  IMAD.MOV.U32 R3, RZ, RZ, R11 ;  /* 0x000000ffff037224 */ /* 0x000fe200078e000b */
[----:B---3--:R-:W-:Y:S01]  /*bd90*/  @P2 SHF.R.U32.HI R3, RZ, R9, R6 ;  /* 0x00000009ff032219 */ /* 0x008fe20000011606 */
[----:B------:R-:W-:Y:S02]  /*bda0*/  IMAD.IADD R5, R5, 0x1, R7 ;  /* 0x0000000105057824 */ /* 0x000fe400078e0207 */
[----:B------:R-:W-:Y:S01]  /*bdb0*/  IMAD R7, R144, UR4, RZ ;  /* 0x0000000490077c24 */ /* 0x000fe2000f8e02ff */
[--C-:B------:R-:W-:Y:S01]  /*bdc0*/  SHF.R.S32.HI R6, RZ, 0x1f, R3.reuse ;  /* 0x0000001fff067819 */ /* 0x100fe20000011403 */
[----:B------:R-:W-:Y:S02]  /*bdd0*/  IMAD.MOV R8, RZ, RZ, -R3 ;  /* 0x000000ffff087224 */ /* 0x000fe400078e0a03 */
[C---:B------:R-:W-:Y:S02]  /*bde0*/  IMAD R9, R141.reuse, UR5, R7 ;  /* 0x000000058d097c24 */ /* 0x040fe4000f8e0207 */
[----:B------:R-:W-:Y:S01]  /*bdf0*/  IMAD.WIDE.U32 R4, R141, UR4, R4 ;  /* 0x000000048d047c25 */ /* 0x000fe2000f8e0004 */
[----:B------:R-:W-:-:S03]  /*be00*/  ULDC.64 UR4, c[0x0][0xae0] ;  /* 0x0002b80000047ab9 */ /* 0x000fc60000000a00 */
[----:B------:R-:W-:Y:S01]  /*be10*/  IMAD R7, R15, R8, R11 ;  /* 0x000000080f077224 */ /* 0x000fe200078e020b */
[----:B------:R-:W-:Y:S01]  /*be20*/  IADD3 R5, R5, R9, RZ ;  /* 0x0000000905057210 */ /* 0x000fe20007ffe0ff */
[----:B------:R-:W-:Y:S02]  /*be30*/  IMAD R8, R6, UR4, RZ ;  /* 0x0000000406087c24 */ /* 0x000fe4000f8e02ff */
[----:B------:R-:W-:Y:S01]  /*be40*/  IMAD R15, R0, R15, RZ ;  /* 0x0000000f000f7224 */ /* 0x000fe200078e02ff */
[----:B------:R-:W-:Y:S01]  /*be50*/  SHF.R.S32.HI R6, RZ, 0x1f, R7 ;  /* 0x0000001fff067819 */ /* 0x000fe20000011407 */
[C---:B------:R-:W-:Y:S02]  /*be60*/  IMAD R9, R3.reuse, UR5, R8 ;  /* 0x0000000503097c24 */ /* 0x040fe4000f8e0208 */
[----:B------:R-:W-:Y:S01]  /*be70*/  IMAD.WIDE.U32 R4, R3, UR4, R4 ;  /* 0x0000000403047c25 */ /* 0x000fe2000f8e0004 */
[----:B------:R-:W-:-:S03]  /*be80*/  ULDC.64 UR4, c[0x0][0xad8] ;  /* 0x0002b60000047ab9 */ /* 0x000fc60000000a00 */
[----:B------:R-:W-:Y:S02]  /*be90*/  IMAD R6, R6, UR4, RZ ;  /* 0x0000000406067c24 */ /* 0x000fe4000f8e02ff */
[----:B------:R-:W-:Y:S02]  /*bea0*/  IMAD.IADD R5, R5, 0x1, R9 ;  /* 0x0000000105057824 */ /* 0x000fe400078e0209 */
[----:B------:R-:W-:Y:S02]  /*beb0*/  IMAD.IADD R0, R148, 0x1, R136 ;  /* 0x0000000194007824 */ /* 0x000fe400078e0288 */
[C---:B------:R-:W-:Y:S02]  /*bec0*/  IMAD R3, R7.reuse, UR5, R6 ;  /* 0x0000000507037c24 */ /* 0x040fe4000f8e0206 */
[----:B------:R-:W-:Y:S01]  /*bed0*/  IMAD.WIDE.U32 R4, R7, UR4, R4 ;  /* 0x0000000407047c25 */ /* 0x000fe2000f8e0004 */
[----:B------:R-:W-:Y:S01]  /*bee0*/  ISETP.GE.AND P0, PT, R0, R15, PT ;  /* 0x0000000f0000720c */ /* 0x000fe20003f06270 */
[----:B------:R-:W-:-:S02]  /*bef0*/  ULDC.64 UR4, c[0x0][0xa80] ;  /* 0x0002a00000047ab9 */ /* 0x000fc40000000a00 */
[----:B------:R-:W-:Y:S01]  /*bf00*/  IMAD.IADD R3, R5, 0x1, R3 ;  /* 0x0000000105037824 */ /* 0x000fe200078e0203 */
        /* <DEDUP_REMOVED lines=9> */
[CC--:B--2---:R-:W-:Y:S02]  /*bfa0*/  @!P3 LEA R10, P0, R145.reuse, R4.reuse, 0x1 ;  /* 0x00000004910ab211 */ /* 0x0c4fe400078008ff */
[----:B------:R-:W-:Y:S02]  /*bfb0*/  @!P4 LEA R12, P1, R146, R4, 0x1 ;  /* 0x00000004920cc211 */ /* 0x000fe400078208ff */
[----:B---3--:R-:W-:Y:S01]  /*bfc0*/  @!P2 IMAD.WIDE R8, R142, 0x2, R4 ;  /* 0x000000028e08a825 */ /* 0x008fe200078e0204 */
[-C--:B------:R-:W-:Y:S02]  /*bfd0*/  @!P3 LEA.HI.X R11, R145, R5.reuse, R156, 0x1, P0 ;  /* 0x00000005910bb211 */ /* 0x080fe400000f0c9c */
[----:B------:R-:W-:Y:S02]  /*bfe0*/  @!P4 LEA.HI.X R13, R146, R5, R155, 0x1, P1 ;  /* 0x00000005920dc211 */ /* 0x000fe400008f0c9b */
[----:B------:R4:W-:Y:S04]  /*bff0*/  @!P2 ST.E.128 desc[UR36][R8.64], RZ ;  /* 0x000000ff0800a985 */ /* 0x0009e8000c101d24 */
[----:B------:R4:W-:Y:S04]  /*c000*/  @!P3 ST.E.128 desc[UR36][R10.64], RZ ;  /* 0x000000ff0a00b985 */ /* 0x0009e8000c101d24 */
[----:B------:R4:W-:Y:S02]  /*c010*/  @!P4 ST.E.128 desc[UR36][R12.64], RZ ;  /* 0x000000ff0c00c985 */ /* 0x0009e4000c101d24 */
.L_x_12103:
[----:B------:R-:W-:Y:S05]  /*c020*/  BSYNC B1 ;  /* 0x0000000000017941 */ /* 0x000fea0003800000 */
.L_x_12102:
        /* <DEDUP_REMOVED lines=9> */
[CC--:B--2-4-:R-:W-:Y:S02]  /*c0c0*/  @!P3 LEA R8, P0, R145.reuse, R4.reuse, 0x1 ;  /* 0x000000049108b211 */ /* 0x0d4fe400078008ff */
[----:B------:R-:W-:Y:S02]  /*c0d0*/  @!P4 LEA R10, P1, R146, R4, 0x1 ;  /* 0x00000004920ac211 */ /* 0x000fe400078208ff */
[----:B01----:R-:W-:Y:S01]  /*c0e0*/  @!P2 IMAD.WIDE R6, R142, 0x2, R4 ;  /* 0x000000028e06a825 */ /* 0x003fe200078e0204 */
[-C--:B------:R-:W-:Y:S02]  /*c0f0*/  @!P3 LEA.HI.X R9, R145, R5.reuse, R156, 0x1, P0 ;  /* 0x000000059109b211 */ /* 0x080fe400000f0c9c */
[----:B------:R-:W-:Y:S02]  /*c100*/  @!P4 LEA.HI.X R11, R146, R5, R155, 0x1, P1 ;  /* 0x00000005920bc211 */ /* 0x000fe400008f0c9b */
[----:B------:R3:W-:Y:S04]  /*c110*/  @!P2 ST.E.128 desc[UR36][R6.64], RZ ;  /* 0x000000ff0600a985 */ /* 0x0007e8000c101d24 */
[----:B------:R3:W-:Y:S04]  /*c120*/  @!P3 ST.E.128 desc[UR36][R8.64], RZ ;  /* 0x000000ff0800b985 */ /* 0x0007e8000c101d24 */
[----:B------:R3:W-:Y:S02]  /*c130*/  @!P4 ST.E.128 desc[UR36][R10.64], RZ ;  /* 0x000000ff0a00c985 */ /* 0x0007e4000c101d24 */
.L_x_12098:
[----:B------:R-:W-:Y:S05]  /*c140*/  BSYNC B0 ;  /* 0x0000000000007941 */ /* 0x000fea0003800000 */
.L_x_12093:
[----:B------:R-:W-:Y:S02]  /*c150*/  ULDC UR4, c[0x0][0xc3c] ;  /* 0x00030f0000047ab9 */ /* 0x000fe40000000800 */
[----:B0-----:R-:W-:-:S13]  /*c160*/  ISETP.GE.AND P0, PT, R31, UR4, PT ;  /* 0x000000041f007c0c */ /* 0x001fda000bf06270 */
[----:B------:R-:W-:Y:S05]  /*c170*/  @!P0 BRA `(.L_x_12104) ;  /* 0xffffff4c00388947 */ /* 0x000fea000383ffff */
[----:B------:R-:W-:Y:S05]  /*c180*/  EXIT ;  /* 0x000000000000794d */ /* 0x000fea0003800000 */
.L_x_12051:
        /* <DEDUP_REMOVED lines=16> */
.L_x_12105:
        /* <DEDUP_REMOVED lines=40> */
.L_x_12111:
[----:B------:R-:W0:Y:S01]  /*c510*/  LDC R2, c[0x0][0xc3c] ;  /* 0x00030f00ff027b82 */ /* 0x000e220000000800 */
[----:B------:R-:W-:-:S06]  /*c520*/  UIADD3 UR4, UR4, 0x1f, URZ ;  /* 0x0000001f04047890 */ /* 0x000fcc000fffe03f */
[----:B0-----:R-:W-:-:S13]  /*c530*/  ISETP.LE.AND P6, PT, R2, UR4, PT ;  /* 0x0000000402007c0c */ /* 0x001fda000bfc3270 */
[----:B------:R-:W-:Y:S05]  /*c540*/  @P6 BRA `(.L_x_12108) ;  /* 0x0000000400b06947 */ /* 0x000fea0003800000 */
[----:B------:R-:W-:Y:S01]  /*c550*/  IADD3 R7, R5, UR4, RZ ;  /* 0x0000000405077c10 */ /* 0x000fe2000fffe0ff */
[----:B------:R-:W-:Y:S01]  /*c560*/  BSSY B0, `(.L_x_12109) ;  /* 0x0000007000007945 */ /* 0x000fe20003800000 */
[----:B------:R-:W-:Y:S02]  /*c570*/  IMAD.MOV.U32 R0, RZ, RZ, RZ ;  /* 0x000000ffff007224 */ /* 0x000fe400078e00ff */
[----:B------:R-:W-:-:S13]  /*c580*/  ISETP.GE.OR P6, PT, R7, R2, !P0 ;  /* 0x000000020700720c */ /* 0x000fda00047c6670 */
[----:B------:R-:W-:Y:S05]  /*c590*/  @P6 BRA `(.L_x_12110) ;  /* 0x00000000000c6947 */ /* 0x000fea0003800000 */
[----:B------:R-:W0:Y:S02]  /*c5a0*/  LDC.64 R2, c[0x0][0xc80] ;  /* 0x00032000ff027b82 */ /* 0x000e240000000a00 */
[----:B0-----:R-:W-:-:S05]  /*c5b0*/  IMAD.WIDE R2, R7, 0x4, R2 ;  /* 0x0000000407027825 */ /* 0x001fca00078e0202 */
[----:B------:R0:W5:Y:S02]  /*c5c0*/  LDG.E R0, desc[UR36][R2.64] ;  /* 0x0000002402007981 */ /* 0x000164000c1e1900 */
.L_x_12110:
[----:B------:R-:W-:Y:S05]  /*c5d0*/  BSYNC B0 ;  /* 0x0000000000007941 */ /* 0x000fea0003800000 */
.L_x_12109:
        /* <DEDUP_REMOVED lines=20> */
.L_x_12107:
        /* <DEDUP_REMOVED lines=21> */
.L_x_12112:
[----:B-1----:R-:W-:Y:S01]  /*c870*/  IMAD R16, R16, UR5, R13 ;  /* 0x0000000510107c24 */ /* 0x002fe2000f8e020d */
[----:B------:R-:W-:Y:S01]  /*c880*/  IABS R10, R4 ;  /* 0x00000004000a7213 */ /* 0x000fe20000000000 */
[----:B------:R-:W-:Y:S02]  /*c890*/  IMAD R11, R11, R8, RZ ;  /* 0x000000080b0b7224 */ /* 0x000fe400078e02ff */
[----:B------:R-:W-:Y:S01]  /*c8a0*/  IMAD.MOV.U32 R2, RZ, RZ, RZ ;  /* 0x000000ffff027224 */ /* 0x000fe200078e00ff */
[----:B0-----:R-:W-:Y:S02]  /*c8b0*/  IADD3 R9, -R16, UR6, RZ ;  /* 0x0000000610097c10 */ /* 0x001fe4000fffe1ff */
[----:B------:R-:W-:Y:S01]  /*c8c0*/  IADD3 R10, RZ, -R10, RZ ;  /* 0x8000000aff0a7210 */ /* 0x000fe20007ffe0ff */
        /* <DEDUP_REMOVED lines=17> */
[----:B------:R-:W-:-:S03]  /*c9e0*/  IMAD.MOV R2, RZ, RZ, -R2 ;  /* 0x000000ffff027224 */ /* 0x000fc600078e0a02 */
[----:B------:R-:W-:Y:S01]  /*c9f0*/  IADD3 R8, -R6, RZ, RZ ;  /* 0x000000ff06087210 */ /* 0x000fe20007ffe1ff */
        /* <DEDUP_REMOVED lines=33> */
.L_x_12108:
[----:B------:R-:W-:Y:S01]  /*cc10*/  ULDC UR4, c[0x0][0xc3c] ;  /* 0x00030f0000047ab9 */ /* 0x000fe20000000800 */
[----:B------:R-:W-:Y:S01]  /*cc20*/  MOV R17, RZ ;  /* 0x000000ff00117202 */ /* 0x000fe20000000f00 */
[----:B------:R-:W-:Y:S02]  /*cc30*/  IMAD.U32 R16, RZ, RZ, UR6 ;  /* 0x00000006ff107e24 */ /* 0x000fe4000f8e00ff */
[----:B------:R-:W-:Y:S02]  /*cc40*/  IMAD.MOV.U32 R18, RZ, RZ, RZ ;  /* 0x000000ffff127224 */ /* 0x000fe400078e00ff */
[----:B------:R-:W-:-:S07]  /*cc50*/  IMAD.U32 R19, RZ, RZ, UR4 ;  /* 0x00000004ff137e24 */ /* 0x000fce000f8e00ff */
.L_x_12113:
[----:B------:R-:W-:-:S13]  /*cc60*/  ISETP.NE.AND P0, PT, R5, RZ, PT ;  /* 0x000000ff0500720c */ /* 0x000fda0003f05270 */
[----:B------:R-:W0:Y:S01]  /*cc70*/  @!P0 S2R R3, SR_CgaCtaId ;  /* 0x0000000000038919 */ /* 0x000e220000008800 */
[----:B------:R-:W-:-:S04]  /*cc80*/  @!P0 MOV R0, 0x400 ;  /* 0x0000040000008802 */ /* 0x000fc80000000f00 */
[----:B0-----:R-:W-:-:S05]  /*cc90*/  @!P0 LEA R0, R3, R0, 0x18 ;  /* 0x0000000003008211 */ /* 0x001fca00078ec0ff */
[----:B------:R1:W-:Y:S01]  /*cca0*/  @!P0 STS.128 [R0+0x2d8d0], R16 ;  /* 0x02d8d01000008388 */ /* 0x0003e20000000c00 */
[----:B------:R-:W-:Y:S06]  /*ccb0*/  BAR.ARV 0x5, 0x200 ;  /* 0x0148000000007b1d */ /* 0x000fec0000002000 */
.L_x_12106:
[----:B------:R2:W-:Y:S01]  /*ccc0*/  STL [R1+0x34], RZ ;  /* 0x000034ff01007387 */ /* 0x0005e20000100800 */
[----:B------:R-:W-:Y:S01]  /*ccd0*/  ULDC UR4, c[0x0][0xc3c] ;  /* 0x00030f0000047ab9 */ /* 0x000fe20000000800 */
[----:B------:R-:W-:Y:S01]  /*cce0*/  IMAD.MOV.U32 R29, RZ, RZ, 0x1 ;  /* 0x00000001ff1d7424 */ /* 0x000fe200078e00ff */
[----:B0-----:R-:W-:Y:S01]  /*ccf0*/  ISETP.GE.AND P0, PT, R19, UR4, PT ;  /* 0x0000000413007c0c */ /* 0x001fe2000bf06270 */
[----:B------:R-:W-:-:S12]  /*cd00*/  IMAD.MOV.U32 R26, RZ, RZ, RZ ;  /* 0x000000ffff1a7224 */ /* 0x000fd800078e00ff */
[----:B--2---:R-:W-:Y:S05]  /*cd10*/  @P0 BRA `(.L_x_12114) ;  /* 0x0000004800640947 */ /* 0x004fea0003800000 */
[----:B------:R-:W2:Y:S01]  /*cd20*/  LDL R6, [R1+0x1c] ;  /* 0x00001c0001067983 */ /* 0x000ea20000100800 */
[----:B------:R-:W1:Y:S01]  /*cd30*/  S2R R3, SR_TID.X ;  /* 0x0000000000037919 */ /* 0x000e620000002100 */
[----:B------:R-:W0:Y:S01]  /*cd40*/  S2UR UR5, SR_CgaCtaId ;  /* 0x00000000000579c3 */ /* 0x000e220000008800 */
[----:B------:R-:W-:Y:S01]  /*cd50*/  UMOV UR4, 0x400 ;  /* 0x0000040000047882 */ /* 0x000fe20000000000 */
[C---:B-1----:R-:W-:Y:S01]  /*cd60*/  IMAD.SHL.U32 R0, R3.reuse, 0x8, RZ ;  /* 0x0000000803007824 */ /* 0x042fe200078e00ff */
[----:B------:R-:W-:-:S04]  /*cd70*/  SHF.L.U32 R4, R3, 0x5, RZ ;  /* 0x0000000503047819 */ /* 0x000fc800000006ff */
[----:B------:R-:W-:Y:S02]  /*cd80*/  LOP3.LUT R2, R0, 0xd8, RZ, 0xc0, !PT ;  /* 0x000000d800027812 */ /* 0x000fe400078ec0ff */
[----:B------:R-:W-:Y:S02]  /*cd90*/  LOP3.LUT R5, R3, 0x7f, RZ, 0xc0, !PT ;  /* 0x0000007f03057812 */ /* 0x000fe400078ec0ff */
[----:B------:R-:W-:Y:S01]  /*cda0*/  LOP3.LUT R3, R2, 0x18, R3, 0x78, !PT ;  /* 0x0000001802037812 */ /* 0x000fe200078e7803 */
[----:B0-----:R-:W-:Y:S01]  /*cdb0*/  ULEA UR4, UR5, UR4, 0x18 ;  /* 0x0000000405047291 */ /* 0x001fe2000f8ec03f */
[----:B------:R-:W-:-:S05]  /*cdc0*/  SHF.R.U32.HI R5, RZ, 0x2, R5 ;  /* 0x00000002ff057819 */ /* 0x000fca0000011605 */
[----:B------:R-:W-:Y:S01]  /*cdd0*/  IMAD.U32 R23, RZ, RZ, UR4 ;  /* 0x00000004ff177e24 */ /* 0x000fe2000f8e00ff */
[----:B------:R-:W-:Y:S01]  /*cde0*/  BSSY B8, `(.L_x_12114) ;  /* 0x000048c000087945 */ /* 0x000fe20003800000 */
[----:B------:R-:W-:Y:S02]  /*cdf0*/  IMAD.MOV.U32 R29, RZ, RZ, 0x1 ;  /* 0x00000001ff1d7424 */ /* 0x000fe400078e00ff */
[----:B------:R-:W-:Y:S01]  /*ce00*/  IMAD.MOV.U32 R26, RZ, RZ, RZ ;  /* 0x000000ffff1a7224 */ /* 0x000fe200078e00ff */
[----:B------:R-:W-:Y:S01]  /*ce10*/  ULDC UR38, c[0x0][0xc] ;  /* 0x0000030000267ab9 */ /* 0x000fe20000000800 */
[----:B--2---:R-:W-:Y:S02]  /*ce20*/  LOP3.LUT R2, R6, 0x2, RZ, 0xfc, !PT ;  /* 0x0000000206027812 */ /* 0x004fe400078efcff */
        /* <DEDUP_REMOVED lines=10> */
.L_x_12175:
        /* <DEDUP_REMOVED lines=21> */
[----:B0-----:R-:W-:Y:S02]  /*d020*/  MOV R0, RZ ;  /* 0x000000ff00007202 */ /* 0x001fe40000000f00 */
[----:B------:R-:W-:-:S02]  /*d030*/  ISETP.NE.AND.EX P0, PT, RZ, UR7, PT, P0 ;  /* 0x00000007ff007c0c */ /* 0x000fc4000bf05300 */
[----:B-1----:R-:W-:-:S04]  /*d040*/  IADD3 R2, P1, R24, UR4, RZ ;  /* 0x0000000418027c10 */ /* 0x002fc8000ff3e0ff */
[----:B------:R-:W-:Y:S01]  /*d050*/  IADD3.X R3, R25, UR5, RZ, P1, !PT ;  /* 0x0000000519037c10 */ /* 0x000fe20008ffe4ff */
[----:B------:R-:W-:Y:S01]  /*d060*/  ULDC.64 UR4, c[0x0][0x418] ;  /* 0x0001060000047ab9 */ /* 0x000fe20000000a00 */
[----:B------:R-:W-:-:S03]  /*d070*/  @P2 LOP3.LUT R22, R22, 0x40, RZ, 0xfc, !PT ;  /* 0x0000004016162812 */ /* 0x000fc600078efcff */
[----:B------:R-:W3:Y:S02]  /*d080*/  @P2 LDG.E R0, desc[UR36][R2.64] ;  /* 0x0000002402002981 */ /* 0x000ee4000c1e1900 */
        /* <DEDUP_REMOVED lines=11> */
[----:B0-----:R-:W-:-:S03]  /*d140*/  IMAD.U32 R0, RZ, RZ, UR4 ;  /* 0x00000004ff007e24 */ /* 0x001fc6000f8e00ff */
        /* <DEDUP_REMOVED lines=10> */
.L_x_12115:
        /* <DEDUP_REMOVED lines=10> */
.L_x_12116:
        /* <DEDUP_REMOVED lines=9> */
.L_x_12117:
[----:B------:R-:W3:Y:S01]  /*d320*/  LDL R6, [R1+0x20] ;  /* 0x0000200001067983 */ /* 0x000ee20000100800 */
[----:B0-2---:R-:W0:Y:S01]  /*d330*/  LDC R2, c[0x0][0x448] ;  /* 0x00011200ff027b82 */ /* 0x005e220000000800 */
[----:B-----5:R-:W-:Y:S01]  /*d340*/  IADD3 R5, -R7, R0, RZ ;  /* 0x0000000007057210 */ /* 0x020fe20007ffe1ff */
[----:B------:R-:W-:Y:S01]  /*d350*/  BSSY B7, `(.L_x_12118) ;  /* 0x0000373000077945 */ /* 0x000fe20003800000 */
[----:B------:R-:W-:-:S03]  /*d360*/  LOP3.LUT R22, R22, 0xffffffdf, RZ, 0xc0, !PT ;  /* 0xffffffdf16167812 */ /* 0x000fc600078ec0ff */
[----:B------:R1:W-:Y:S01]  /*d370*/  STL [R1+0xc], R5 ;  /* 0x00000c0501007387 */ /* 0x0003e20000100800 */
[----:B0-----:R-:W-:Y:S01]  /*d380*/  ISETP.NE.AND P0, PT, R2, 0x1, PT ;  /* 0x000000010200780c */ /* 0x001fe20003f05270 */
[----:B------:R-:W-:-:S04]  /*d390*/  IMAD R2, R17, 0xc0, RZ ;  /* 0x000000c011027824 */ /* 0x000fc800078e02ff */
[----:B------:R-:W-:-:S08]  /*d3a0*/  VIADD R2, R2, 0xbf ;  /* 0x000000bf02027836 */ /* 0x000fd00000000000 */
[----:B------:R-:W0:Y:S01]  /*d3b0*/  @P0 LDC R4, c[0x0][0x44c] ;  /* 0x00011300ff040b82 */ /* 0x000e220000000800 */
[----:B------:R-:W-:-:S07]  /*d3c0*/  @P0 LOP3.LUT R22, R22, 0x20, RZ, 0xfc, !PT ;  /* 0x0000002016160812 */ /* 0x000fce00078efcff */
[----:B------:R-:W2:Y:S01]  /*d3d0*/  @P0 LDC R3, c[0x0][0x450] ;  /* 0x00011400ff030b82 */ /* 0x000ea20000000800 */
[----:B0-----:R-:W-:-:S05]  /*d3e0*/  @P0 IMAD.HI.U32 R4, R2, R4, RZ ;  /* 0x0000000402040227 */ /* 0x001fca00078e00ff */
[----:B--2---:R-:W-:Y:S02]  /*d3f0*/  @P0 SHF.R.U32.HI R2, RZ, R3, R4 ;  /* 0x00000003ff020219 */ /* 0x004fe40000011604 */
[----:B---3--:R-:W-:-:S05]  /*d400*/  IADD3 R0, R5, 0x80, -R6 ;  /* 0x0000008005007810 */ /* 0x008fca0007ffe806 */
[----:B------:R-:W-:-:S05]  /*d410*/  IMAD.IADD R0, R0, 0x1, R2 ;  /* 0x0000000100007824 */ /* 0x000fca00078e0202 */
[----:B------:R-:W-:-:S04]  /*d420*/  SHF.R.S32.HI R2, RZ, 0x1f, R0 ;  /* 0x0000001fff027819 */ /* 0x000fc80000011400 */
[----:B------:R-:W-:Y:S01]  /*d430*/  LEA.HI R0, R2, R0, RZ, 0x7 ;  /* 0x0000000002007211 */ /* 0x000fe200078f38ff */
[----:B------:R-:W-:-:S03]  /*d440*/  VIADD R2, R5, 0x7f ;  /* 0x0000007f05027836 */ /* 0x000fc60000000000 */
[----:B------:R-:W-:Y:S02]  /*d450*/  SHF.R.S32.HI R0, RZ, 0x7, R0 ;  /* 0x00000007ff007819 */ /* 0x000fe40000011400 */
[----:B------:R-:W-:-:S04]  /*d460*/  SHF.R.S32.HI R3, RZ, 0x1f, R2 ;  /* 0x0000001fff037819 */ /* 0x000fc80000011402 */
[----:B------:R-:W-:-:S04]  /*d470*/  LEA.HI R2, R3, R2, RZ, 0x7 ;  /* 0x0000000203027211 */ /* 0x000fc800078f38ff */
[----:B------:R-:W-:-:S04]  /*d480*/  SHF.R.S32.HI R2, RZ, 0x7, R2 ;  /* 0x00000007ff027819 */ /* 0x000fc80000011402 */
[----:B------:R-:W-:-:S04]  /*d490*/  VIMNMX R4, R2, R0, PT ;  /* 0x0000000002047248 */ /* 0x000fc80003fe0100 */
[----:B------:R-:W-:Y:S01]  /*d4a0*/  ISETP.GT.AND P0, PT, R4, RZ, PT ;  /* 0x000000ff0400720c */ /* 0x000fe20003f04270 */
[----:B------:R1:W-:-:S12]  /*d4b0*/  STL [R1+0x24], R4 ;  /* 0x0000240401007387 */ /* 0x0003d80000100800 */
[----:B-1----:R-:W-:Y:S05]  /*d4c0*/  @P0 BRA `(.L_x_12119) ;  /* 0x0000000000440947 */ /* 0x002fea0003800000 */
        /* <DEDUP_REMOVED lines=17> */
.L_x_12119:
        /* <DEDUP_REMOVED lines=20> */
.L_x_12122:
[----:B------:R-:W-:Y:S05]  /*d720*/  BSYNC B6 ;  /* 0x0000000000067941 */ /* 0x000fea0003800000 */
.L_x_12121:
        /* <DEDUP_REMOVED lines=20> */
.L_x_12125:
        /* <DEDUP_REMOVED lines=15> */
.L_x_12124:
[----:B------:R-:W-:Y:S05]  /*d960*/  BSYNC B6 ;  /* 0x0000000000067941 */ /* 0x000fea0003800000 */
.L_x_12123:
[----:B------:R0:W2:Y:S01]  /*d970*/  LDL R20, [R1+0x8] ;  /* 0x0000080001147983 */ /* 0x0000a20000100800 */
[----:B------:R-:W-:Y:S01]  /*d980*/  ULDC.64 UR4, c[0x0][0x9f8] ;  /* 0x00027e0000047ab9 */ /* 0x000fe20000000a00 */
[----:B------:R-:W1:Y:S01]  /*d990*/  LDC R7, c[0x0][0x430] ;  /* 0x00010c00ff077b82 */ /* 0x000e620000000800 */
[----:B------:R-:W-:Y:S01]  /*d9a0*/  ISETP.NE.U32.AND P0, PT, RZ, UR4, PT ;  /* 0x00000004ff007c0c */ /* 0x000fe2000bf05070 */
[----:B------:R-:W3:Y:S03]  /*d9b0*/  LDL R27, [R1+0x24] ;  /* 0x00002400011b7983 */ /* 0x000ee60000100800 */
[----:B------:R-:W-:Y:S01]  /*d9c0*/  ISETP.NE.AND.EX P0, PT, RZ, UR5, PT, P0 ;  /* 0x00000005ff007c0c */ /* 0x000fe2000bf05300 */
[----:B------:R-:W4:Y:S04]  /*d9d0*/  LDL R21, [R1+0xc] ;  /* 0x00000c0001157983 */ /* 0x000f280000100800 */
[----:B------:R-:W4:Y:S08]  /*d9e0*/  LDL R2, [R1+0x10] ;  /* 0x0000100001027983 */ /* 0x000f300000100800 */
[----:B------:R-:W-:Y:S01]  /*d9f0*/  @P0 IADD3 R24, P1, R24, UR4, RZ ;  /* 0x0000000418180c10 */ /* 0x000fe2000ff3e0ff */
[----:B------:R-:W0:Y:S01]  /*da00*/  S2R R3, SR_TID.X ;  /* 0x0000000000037919 */ /* 0x000e220000002100 */
[----:B------:R-:W0:Y:S02]  /*da10*/  S2R R0, SR_TID.X ;  /* 0x0000000000007919 */ /* 0x000e240000002100 */
[----:B------:R-:W-:Y:S01]  /*da20*/  @P0 IADD3.X R25, R25, UR5, RZ, P1, !PT ;  /* 0x0000000519190c10 */ /* 0x000fe20008ffe4ff */
[----:B------:R-:W-:-:S04]  /*da30*/  ULDC UR4, c[0x0][0x2f4] ;  /* 0x0000bd0000047ab9 */ /* 0x000fc80000000800 */
[----:B--2---:R-:W2:Y:S01]  /*da40*/  @P0 LDG.E R20, desc[UR36][R24.64] ;  /* 0x0000002418140981 */ /* 0x004ea2000c1e1900 */
[----:B-1----:R-:W-:Y:S01]  /*da50*/  ISETP.NE.AND P2, PT, R7, 0x1, PT ;  /* 0x000000010700780c */ /* 0x002fe20003f45270 */
[----:B0-----:R-:W-:Y:S01]  /*da60*/  IMAD.SHL.U32 R3, R3, 0x20, RZ ;  /* 0x0000002003037824 */ /* 0x001fe200078e00ff */
[----:B------:R-:W-:Y:S01]  /*da70*/  LOP3.LUT R0, R0, 0x7f, RZ, 0xc0, !PT ;  /* 0x0000007f00007812 */ /* 0x000fe200078ec0ff */
[----:B---3--:R-:W-:-:S03]  /*da80*/  VIADD R27, R27, 0xffffffff ;  /* 0xffffffff1b1b7836 */ /* 0x008fc60000000000 */
[----:B------:R-:W-:Y:S01]  /*da90*/  SHF.R.U32.HI R0, RZ, 0x2, R0 ;  /* 0x00000002ff007819 */ /* 0x000fe20000011600 */
[----:B------:R-:W-:Y:S01]  /*daa0*/  IMAD.SHL.U32 R8, R27, 0x80, RZ ;  /* 0x000000801b087824 */ /* 0x000fe200078e00ff */
[----:B------:R-:W-:-:S04]  /*dab0*/  LOP3.LUT R3, R3, 0x60, RZ, 0xc0, !PT ;  /* 0x0000006003037812 */ /* 0x000fc800078ec0ff */
[----:B------:R-:W-:Y:S01]  /*dac0*/  LOP3.LUT R4, R8, R0, R3, 0xfe, !PT ;  /* 0x0000000008047212 */ /* 0x000fe200078efe03 */
[----:B------:R-:W0:Y:S08]  /*dad0*/  @P2 LDC R5, c[0x0][0x434] ;  /* 0x00010d00ff052b82 */ /* 0x000e300000000800 */
[----:B------:R-:W1:Y:S01]  /*dae0*/  @P2 LDC R0, c[0x0][0x438] ;  /* 0x00010e00ff002b82 */ /* 0x000e620000000800 */
[----:B------:R-:W3:Y:S01]  /*daf0*/  S2R R9, SR_TID.X ;  /* 0x0000000000097919 */ /* 0x000ee20000002100 */
[----:B------:R-:W-:-:S04]  /*db00*/  LOP3.LUT R22, R22, 0xffffffef, RZ, 0xc0, !PT ;  /* 0xffffffef16167812 */ /* 0x000fc800078ec0ff */
[----:B------:R-:W-:-:S04]  /*db10*/  @P2 LOP3.LUT R22, R22, 0x10, RZ, 0xfc, !PT ;  /* 0x0000001016162812 */ /* 0x000fc800078efcff */
[----:B------:R-:W-:Y:S01]  /*db20*/  LOP3.LUT R22, R22, 0xfffffffb, RZ, 0xc0, !PT ;  /* 0xfffffffb16167812 */ /* 0x000fe200078ec0ff */
[----:B------:R-:W-:Y:S01]  /*db30*/  UMOV UR5, 0xffffffff ;  /* 0xffffffff00057882 */ /* 0x000fe20000000000 */
[----:B--2---:R3:W-:Y:S01]  /*db40*/  @P0 STL [R1+0x8], R20 ;  /* 0x0000081401000387 */ /* 0x0047e20000100800 */
[C---:B----4-:R-:W-:Y:S02]  /*db50*/  ISETP.GE.AND P0, PT, R4.reuse, R21, PT ;  /* 0x000000150400720c */ /* 0x050fe40003f06270 */
[----:B------:R-:W-:-:S11]  /*db60*/  IADD3 R4, R4, R2, RZ ;  /* 0x0000000204047210 */ /* 0x000fd60007ffe0ff */
[----:B------:R-:W2:Y:S01]  /*db70*/  @!P0 LDC.64 R2, c[0x0][0x428] ;  /* 0x00010a00ff028b82 */ /* 0x000ea20000000a00 */
[----:B0-----:R-:W-:-:S04]  /*db80*/  @P2 IMAD.HI.U32 R5, R4, R5, RZ ;  /* 0x0000000504052227 */ /* 0x001fc800078e00ff */
[----:B------:R-:W-:Y:S01]  /*db90*/  IMAD.MOV.U32 R6, RZ, RZ, R4 ;  /* 0x000000ffff067224 */ /* 0x000fe200078e0004 */
[----:B-1----:R-:W-:Y:S02]  /*dba0*/  @P2 SHF.R.U32.HI R6, RZ, R0, R5 ;  /* 0x00000000ff062219 */ /* 0x002fe40000011605 */
[----:B------:R-:W-:-:S03]  /*dbb0*/  SHF.R.S32.HI R5, RZ, 0x1f, R20 ;  /* 0x0000001fff057819 */ /* 0x000fc60000011414 */
[----:B------:R-:W-:-:S04]  /*dbc0*/  IMAD.MOV R0, RZ, RZ, -R6 ;  /* 0x000000ffff007224 */ /* 0x000fc800078e0a06 */
[----:B------:R-:W-:Y:S01]  /*dbd0*/  IMAD R4, R7, R0, R4 ;  /* 0x0000000007047224 */ /* 0x000fe200078e0204 */
[--C-:B------:R-:W-:Y:S01]  /*dbe0*/  @!P0 SHF.R.S32.HI R7, RZ, 0x1f, R6.reuse ;  /* 0x0000001fff078819 */ /* 0x100fe20000011406 */
[-C--:B--2---:R-:W-:Y:S02]  /*dbf0*/  @!P0 IMAD R0, R5, R2.reuse, RZ ;  /* 0x0000000205008224 */ /* 0x084fe400078e02ff */
[----:B------:R-:W-:-:S04]  /*dc00*/  @!P0 IMAD.WIDE.U32 R6, R20, R2, R6 ;  /* 0x0000000214068225 */ /* 0x000fc800078e0006 */
[----:B------:R-:W-:Y:S02]  /*dc10*/  @!P0 IMAD R0, R20, R3, R0 ;  /* 0x0000000314008224 */ /* 0x000fe400078e0200 */
[----:B------:R-:W0:Y:S01]  /*dc20*/  @!P0 LDC.64 R2, c[0x0][0x418] ;  /* 0x00010600ff028b82 */ /* 0x000e220000000a00 */
[----:B---3--:R-:W-:-:S05]  /*dc30*/  IMAD.SHL.U32 R20, R9, 0x8, RZ ;  /* 0x0000000809147824 */ /* 0x008fca00078e00ff */
[----:B------:R-:W-:Y:S01]  /*dc40*/  LOP3.LUT R20, R20, 0x18, RZ, 0xc0, !PT ;  /* 0x0000001814147812 */ /* 0x000fe200078ec0ff */
[----:B------:R-:W-:-:S03]  /*dc50*/  @!P0 IMAD.IADD R0, R7, 0x1, R0 ;  /* 0x0000000107008824 */ /* 0x000fc600078e0200 */
[C---:B------:R-:W-:Y:S01]  /*dc60*/  ISETP.GE.AND P2, PT, R20.reuse, UR4, PT ;  /* 0x0000000414007c0c */ /* 0x040fe2000bf46270 */
[----:B------:R1:W-:Y:S01]  /*dc70*/  STL [R1+0x14], R5 ;  /* 0x0000140501007387 */ /* 0x0003e20000100800 */
[C---:B------:R-:W-:Y:S02]  /*dc80*/  LOP3.LUT R10, R20.reuse, 0x20, RZ, 0xfc, !PT ;  /* 0x00000020140a7812 */ /* 0x040fe400078efcff */
[----:B------:R-:W-:Y:S02]  /*dc90*/  LOP3.LUT R9, R20, 0x40, RZ, 0xfc, !PT ;  /* 0x0000004014097812 */ /* 0x000fe400078efcff */
[----:B0-----:R-:W-:-:S04]  /*dca0*/  @!P0 LEA R2, P1, R6, R2, 0x2 ;  /* 0x0000000206028211 */ /* 0x001fc800078210ff */
[----:B------:R-:W-:Y:S01]  /*dcb0*/  @!P0 LEA.HI.X R3, R6, R3, R0, 0x2, P1 ;  /* 0x0000000306038211 */ /* 0x000fe200008f1400 */
[----:B------:R-:W-:Y:S01]  /*dcc0*/  IMAD.MOV.U32 R0, RZ, RZ, RZ ;  /* 0x000000ffff007224 */ /* 0x000fe200078e00ff */
[----:B------:R-:W-:Y:S02]  /*dcd0*/  ISETP.GE.AND P1, PT, R10, UR4, PT ;  /* 0x000000040a007c0c */ /* 0x000fe4000bf26270 */
[----:B------:R-:W-:-:S03]  /*dce0*/  @P2 LOP3.LUT R22, R22, 0x4, RZ, 0xfc, !PT ;  /* 0x0000000416162812 */ /* 0x000fc600078efcff */
[----:B------:R1:W5:Y:S01]  /*dcf0*/  @!P0 LDG.E R0, desc[UR36][R2.64] ;  /* 0x0000002402008981 */ /* 0x000362000c1e1900 */
[----:B------:R-:W-:Y:S02]  /*dd00*/  ISETP.GE.AND P0, PT, R9, UR4, PT ;  /* 0x0000000409007c0c */ /* 0x000fe4000bf06270 */
[----:B------:R-:W-:-:S04]  /*dd10*/  LOP3.LUT R22, R22, 0xfffffffe, RZ, 0xc0, !PT ;  /* 0xfffffffe16167812 */ /* 0x000fc800078ec0ff */
[----:B------:R-:W-:-:S04]  /*dd20*/  LOP3.LUT R22, R22, 0xfffffffd, RZ, 0xc0, !PT ;  /* 0xfffffffd16167812 */ /* 0x000fc800078ec0ff */
[----:B------:R-:W-:-:S04]  /*dd30*/  @P1 LOP3.LUT R22, R22, 0x2, RZ, 0xfc, !PT ;  /* 0x0000000216161812 */ /* 0x000fc800078efcff */
[----:B------:R-:W-:Y:S01]  /*dd40*/  @P0 LOP3.LUT R22, R22, 0x1, RZ, 0xfc, !PT ;  /* 0x0000000116160812 */ /* 0x000fe200078efcff */
[----:B-1----:R-:W-:Y:S06]  /*dd50*/  BRA.DIV UR5, `(.L_x_12126) ;  /* 0x0000003e05e07947 */ /* 0x002fec000b800000 */
.L_x_12192:
[----:B------:R-:W2:Y:S01]  /*dd60*/  LDL R2, [R1+0x38] ;  /* 0x0000380001027983 */ /* 0x000ea20000100800 */
[----:B------:R-:W-:Y:S02]  /*dd70*/  SHF.R.S32.HI R9, RZ, 0x1f, R18 ;  /* 0x0000001fff097819 */ /* 0x000fe40000011412 */
[----:B------:R-:W-:-:S03]  /*dd80*/  LOP3.LUT R22, R22, 0xfffffff7, RZ, 0xc0, !PT ;  /* 0xfffffff716167812 */ /* 0x000fc600078ec0ff */
[----:B------:R0:W-:Y:S01]  /*dd90*/  STL [R1+0x4], R9 ;  /* 0x0000040901007387 */ /* 0x0001e20000100800 */
[----:B--2---:R-:W-:-:S13]  /*dda0*/  ISETP.NE.AND P0, PT, R2, 0x3, PT ;  /* 0x000000030200780c */ /* 0x004fda0003f05270 */
[----:B------:R-:W-:Y:S01]  /*ddb0*/  @P0 LOP3.LUT R22, R22, 0x8, RZ, 0xfc, !PT ;  /* 0x0000000816160812 */ /* 0x000fe200078efcff */
[----:B0-----:R-:W-:Y:S06]  /*ddc0*/  @!P0 BRA `(.L_x_12127) ;  /* 0x0000000000048947 */ /* 0x001fec0003800000 */
[----:B------:R-:W-:Y:S01]  /*ddd0*/  BPT.TRAP 0x1 ;  /* 0x000000040000795c */ /* 0x000fe20000300000 */
.L_x_12127:
        /* <DEDUP_REMOVED lines=23> */
[----:B------:R-:W0:Y:S02]  /*df50*/  SYNCS.PHASECHK.TRANS64.TRYWAIT P0, [R2+URZ+0x2d840], R3 ;  /* 0x02d84003020075a7 */ /* 0x000e24000800017f */
[----:B0-----:R-:W-:Y:S05]  /*df60*/  @!P0 BRA `(.L_x_12129) ;  /* 0x0000003c00908947 */ /* 0x001fea0003800000 */
.L_x_12193:
[----:B------:R-:W-:Y:S05]  /*df70*/  BSYNC B0 ;  /* 0x0000000000007941 */ /* 0x000fea0003800000 */
.L_x_12128:
[----:B------:R-:W2:Y:S01]  /*df80*/  LDL R7, [R1+0x4] ;  /* 0x0000040001077983 */ /* 0x000ea20000100800 */
[----:B------:R-:W-:-:S03]  /*df90*/  ULDC.64 UR4, c[0x0][0x300] ;  /* 0x0000c00000047ab9 */ /* 0x000fc60000000a00 */
[----:B------:R-:W3:Y:S01]  /*dfa0*/  LDL R12, [R1+0xc] ;  /* 0x00000c00010c7983 */ /* 0x000ee20000100800 */
[----:B------:R-:W-:Y:S01]  /*dfb0*/  IMAD R5, R5, UR4, RZ ;  /* 0x0000000405057c24 */ /* 0x000fe2000f8e02ff */
[----:B------:R-:W-:Y:S01]  /*dfc0*/  LOP3.LUT P4, RZ, R22, 0x4, RZ, 0xc0, !PT ;  /* 0x0000000416ff7812 */ /* 0x000fe2000788c0ff */
[----:B------:R-:W1:Y:S02]  /*dfd0*/  S2R R9, SR_TID.X ;  /* 0x0000000000097919 */ /* 0x000e640000002100 */
[----:B0-----:R-:W-:Y:S01]  /*dfe0*/  IMAD R3, R4, UR5, R5 ;  /* 0x0000000504037c24 */ /* 0x001fe2000f8e0205 */
        /* <DEDUP_REMOVED lines=13> */
[----:B------:R-:W0:Y:S02]  /*e0c0*/  S2R R7, SR_TID.X ;  /* 0x0000000000077919 */ /* 0x000e240000002100 */
[----:B------:R-:W-:Y:S01]  /*e0d0*/  IMAD R0, R18, UR5, R0 ;  /* 0x0000000512007c24 */ /* 0x000fe2000f8e0200 */
[----:B------:R-:W-:-:S03]  /*e0e0*/  ULDC.64 UR4, c[0x0][0x2e8] ;  /* 0x0000ba0000047ab9 */ /* 0x000fc60000000a00 */
[----:B------:R-:W-:Y:S01]  /*e0f0*/  IMAD.IADD R6, R5, 0x1, R0 ;  /* 0x0000000105067824 */ /* 0x000fe200078e0200 */
[----:B------:R-:W-:Y:S01]  /*e100*/  LEA R0, P0, R4, UR4, 0x1 ;  /* 0x0000000404007c11 */ /* 0x000fe2000f8008ff */
[----:B------:R-:W-:-:S03]  /*e110*/  UMOV UR4, 0xffffffff ;  /* 0xffffffff00047882 */ /* 0x000fc60000000000 */
[----:B------:R-:W-:Y:S02]  /*e120*/  LEA.HI.X R6, R4, UR5, R6, 0x1, P0 ;  /* 0x0000000504067c11 */ /* 0x000fe400080f0c06 */
[----:B0-----:R-:W-:Y:S02]  /*e130*/  LOP3.LUT R11, R7, 0x7f, RZ, 0xc0, !PT ;  /* 0x0000007f070b7812 */ /* 0x001fe400078ec0ff */
[----:B------:R-:W-:Y:S02]  /*e140*/  SHF.L.U32 R7, R9, 0x3, RZ ;  /* 0x0000000309077819 */ /* 0x000fe400000006ff */
[----:B------:R-:W-:Y:S02]  /*e150*/  SHF.R.U32.HI R11, RZ, 0x2, R11 ;  /* 0x00000002ff0b7819 */ /* 0x000fe4000001160b */
[----:B------:R-:W-:Y:S02]  /*e160*/  LOP3.LUT R7, R7, 0xd8, RZ, 0xc0, !PT ;  /* 0x000000d807077812 */ /* 0x000fe400078ec0ff */
[----:B---3--:R-:W-:-:S02]  /*e170*/  IADD3 R3, -R11, R12, -R8 ;  /* 0x0000000c0b037210 */ /* 0x008fc40007ffe908 */
[----:B------:R-:W-:Y:S01]  /*e180*/  LOP3.LUT R7, R7, 0x18, R9, 0x78, !PT ;  /* 0x0000001807077812 */ /* 0x000fe200078e7809 */
[----:B------:R-:W-:Y:S01]  /*e190*/  IMAD.SHL.U32 R9, R9, 0x8, RZ ;  /* 0x0000000809097824 */ /* 0x000fe200078e00ff */
[----:B------:R-:W-:Y:S02]  /*e1a0*/  ISETP.GE.AND P0, PT, R3, 0x1, PT ;  /* 0x000000010300780c */ /* 0x000fe40003f06270 */
        /* <DEDUP_REMOVED lines=42> */
.L_x_12203:
        /* <DEDUP_REMOVED lines=12> */
.L_x_12131:
        /* <DEDUP_REMOVED lines=11> */
.L_x_12132:
[----:B------:R1:W5:Y:S01]  /*e5c0*/  LDL.LU R0, [R1+0x28] ;  /* 0x0000280001007983 */ /* 0x0003620000300800 */
[----:B------:R-:W-:Y:S01]  /*e5d0*/  LOP3.LUT P0, RZ, R22, 0x40, RZ, 0xc0, !PT ;  /* 0x0000004016ff7812 */ /* 0x000fe2000780c0ff */
[----:B------:R1:W-:Y:S02]  /*e5e0*/  SYNCS.ARRIVE.TRANS64.A1T0 RZ, [R2+URZ+0x2d830], RZ ;  /* 0x02d830ff02ff79a7 */ /* 0x0003e4000810003f */
[----:B------:R1:W5:Y:S10]  /*e5f0*/  LDL.LU R3, [R1] ;  /* 0x0000000001037983 */ /* 0x0003740000300800 */
[----:B------:R-:W-:Y:S05]  /*e600*/  WARPSYNC.ALL ;  /* 0x0000000000007948 */ /* 0x000fea0003800000 */
[----:B------:R-:W-:Y:S01]  /*e610*/  ULDC.64 UR4, c[0x0][0x298] ;  /* 0x0000a60000047ab9 */ /* 0x000fe20000000a00 */
[----:B-1----:R-:W-:Y:S01]  /*e620*/  VIADD R2, R23, 0xc400 ;  /* 0x0000c40017027836 */ /* 0x002fe20000000000 */
[----:B------:R-:W-:Y:S01]  /*e630*/  SEL R28, R28, RZ, !P0 ;  /* 0x000000ff1c1c7207 */ /* 0x000fe20004000000 */
[----:B------:R-:W-:Y:S01]  /*e640*/  BSSY B6, `(.L_x_12133) ;  /* 0x000001d000067945 */ /* 0x000fe20003800000 */
[----:B------:R-:W-:Y:S01]  /*e650*/  BAR.SYNC.DEFER_BLOCKING 0x8, 0x200 ;  /* 0x0208000000007b1d */ /* 0x000fe20000010000 */
[----:B-----5:R-:W-:-:S02]  /*e660*/  SEL R0, R0, RZ, !P0 ;  /* 0x000000ff00007207 */ /* 0x020fc40004000000 */
[----:B------:R-:W-:Y:S01]  /*e670*/  LOP3.LUT P0, RZ, R2, 0x1bf, RZ, 0xc0, !PT ;  /* 0x000001bf02ff7812 */ /* 0x000fe2000780c0ff */
[----:B0-----:R-:W-:Y:S02]  /*e680*/  IMAD.WIDE.U32 R4, R3, UR4, RZ ;  /* 0x0000000403047c25 */ /* 0x001fe4000f8e00ff */
[----:B------:R0:W-:Y:S04]  /*e690*/  STL [R1+0x30], R0 ;  /* 0x0000300001007387 */ /* 0x0001e80000100800 */
[----:B------:R1:W-:Y:S01]  /*e6a0*/  STL.64 [R1+0x28], R4 ;  /* 0x0000280401007387 */ /* 0x0003e20000100a00 */
[----:B0-----:R-:W-:-:S05]  /*e6b0*/  SHF.R.S32.HI R0, RZ, 0x1f, R3 ;  /* 0x0000001fff007819 */ /* 0x001fca0000011403 */
[----:B------:R-:W-:-:S04]  /*e6c0*/  IMAD R0, R0, UR4, RZ ;  /* 0x0000000400007c24 */ /* 0x000fc8000f8e02ff */
        /* <DEDUP_REMOVED lines=20> */
.L_x_12134:
[----:B------:R-:W-:Y:S05]  /*e810*/  BSYNC B6 ;  /* 0x0000000000067941 */ /* 0x000fea0003800000 */
.L_x_12133:
[----:B------:R-:W2:Y:S01]  /*e820*/  LDL.LU R21, [R1+0x30] ;  /* 0x0000300001157983 */ /* 0x000ea20000300800 */
[----:B------:R-:W-:Y:S01]  /*e830*/  ULDC.64 UR4, c[0x0][0x2d8] ;  /* 0x0000b60000047ab9 */ /* 0x000fe20000000a00 */
[----:B-1----:R-:W0:Y:S01]  /*e840*/  LDC R4, c[0x0][0x448] ;  /* 0x00011200ff047b82 */ /* 0x002e220000000800 */
[----:B------:R-:W-:Y:S01]  /*e850*/  ULDC.64 UR6, c[0x0][0x2c8] ;  /* 0x0000b20000067ab9 */ /* 0x000fe20000000a00 */
[----:B------:R-:W3:Y:S01]  /*e860*/  LDL.LU R0, [R1] ;  /* 0x0000000001007983 */ /* 0x000ee20000300800 */
[----:B------:R-:W-:-:S03]  /*e870*/  ULDC.64 UR8, c[0x0][0x280] ;  /* 0x0000a00000087ab9 */ /* 0x000fc60000000a00 */
[----:B------:R-:W3:Y:S02]  /*e880*/  LDL.LU.64 R2, [R1+0x28] ;  /* 0x0000280001027983 */ /* 0x000ee40000300a00 */
[----:B------:R-:W1:Y:S02]  /*e890*/  LDC R10, c[0x0][0x448] ;  /* 0x00011200ff0a7b82 */ /* 0x000e640000000800 */
[----:B------:R-:W4:Y:S01]  /*e8a0*/  LDL R20, [R1+0x4] ;  /* 0x0000040001147983 */ /* 0x000f220000100800 */
[----:B------:R-:W5:Y:S01]  /*e8b0*/  S2R R13, SR_TID.X ;  /* 0x00000000000d7919 */ /* 0x000f620000002100 */
[----:B0-----:R-:W-:-:S13]  /*e8c0*/  ISETP.NE.AND P6, PT, R4, 0x1, PT ;  /* 0x000000010400780c */ /* 0x001fda0003fc5270 */
[----:B------:R-:W0:Y:S01]  /*e8d0*/  @P6 LDC R5, c[0x0][0x450] ;  /* 0x00011400ff056b82 */ /* 0x000e220000000800 */
[----:B-----5:R-:W-:-:S04]  /*e8e0*/  SHF.L.U32 R11, R13, 0x3, RZ ;  /* 0x000000030d0b7819 */ /* 0x020fc800000006ff */
[----:B------:R-:W-:-:S04]  /*e8f0*/  LOP3.LUT R11, R11, 0x18, RZ, 0xc0, !PT ;  /* 0x000000180b0b7812 */ /* 0x000fc800078ec0ff */
[C---:B------:R-:W-:Y:S02]  /*e900*/  LOP3.LUT R12, R11.reuse, 0x20, RZ, 0xfc, !PT ;  /* 0x000000200b0c7812 */ /* 0x040fe400078efcff */
[----:B------:R-:W-:Y:S02]  /*e910*/  LOP3.LUT R11, R11, 0x40, RZ, 0xfc, !PT ;  /* 0x000000400b0b7812 */ /* 0x000fe400078efcff */
[----:B---3--:R-:W-:Y:S01]  /*e920*/  MOV R3, R0 ;  /* 0x0000000000037202 */ /* 0x008fe20000000f00 */
[----:B----4-:R-:W-:Y:S02]  /*e930*/  IMAD R0, R20, UR4, RZ ;  /* 0x0000000414007c24 */ /* 0x010fe4000f8e02ff */
[C---:B------:R-:W-:Y:S01]  /*e940*/  IMAD.WIDE.U32 R2, R18.reuse, UR4, R2 ;  /* 0x0000000412027c25 */ /* 0x040fe2000f8e0002 */
[----:B------:R-:W3:Y:S03]  /*e950*/  S2R R20, SR_TID.X ;  /* 0x0000000000147919 */ /* 0x000ee60000002100 */
[----:B------:R-:W-:Y:S01]  /*e960*/  IMAD R0, R18, UR5, R0 ;  /* 0x0000000512007c24 */ /* 0x000fe2000f8e0200 */
[----:B------:R-:W-:-:S03]  /*e970*/  ULDC.64 UR4, c[0x0][0x2e0] ;  /* 0x0000b80000047ab9 */ /* 0x000fc60000000a00 */
[----:B------:R-:W-:Y:S02]  /*e980*/  IMAD.IADD R3, R3, 0x1, R0 ;  /* 0x0000000103037824 */ /* 0x000fe400078e0200 */
[----:B--2---:R-:W-:Y:S02]  /*e990*/  IMAD R0, R21, UR4, RZ ;  /* 0x0000000415007c24 */ /* 0x004fe4000f8e02ff */
[----:B------:R-:W2:Y:S01]  /*e9a0*/  S2R R21, SR_TID.X ;  /* 0x0000000000157919 */ /* 0x000ea20000002100 */
[----:B------:R-:W-:-:S04]  /*e9b0*/  IMAD.WIDE.U32 R2, R28, UR4, R2 ;  /* 0x000000041c027c25 */ /* 0x000fc8000f8e0002 */
[----:B------:R-:W-:Y:S01]  /*e9c0*/  IMAD R4, R28, UR5, R0 ;  /* 0x000000051c047c24 */ /* 0x000fe2000f8e0200 */
[----:B------:R-:W-:Y:S01]  /*e9d0*/  ULDC.64 UR4, c[0x0][0x2d0] ;  /* 0x0000b40000047ab9 */ /* 0x000fe20000000a00 */
[----:B------:R-:W4:Y:S02]  /*e9e0*/  @P6 LDC R0, c[0x0][0x44c] ;  /* 0x00011300ff006b82 */ /* 0x000f240000000800 */
[----:B------:R-:W-:Y:S01]  /*e9f0*/  IMAD.IADD R3, R3, 0x1, R4 ;  /* 0x0000000103037824 */ /* 0x000fe200078e0204 */
[----:B---3--:R-:W-:-:S04]  /*ea00*/  LOP3.LUT R20, R20, 0x7f, RZ, 0xc0, !PT ;  /* 0x0000007f14147812 */ /* 0x008fc800078ec0ff */
[----:B------:R-:W-:Y:S01]  /*ea10*/  SHF.R.U32.HI R20, RZ, 0x2, R20 ;  /* 0x00000002ff147819 */ /* 0x000fe20000011614 */
[----:B--2---:R-:W-:-:S05]  /*ea20*/  IMAD.SHL.U32 R21, R21, 0x20, RZ ;  /* 0x0000002015157824 */ /* 0x004fca00078e00ff */
[----:B------:R-:W-:-:S04]  /*ea30*/  LOP3.LUT R21, R21, 0x60, RZ, 0xc0, !PT ;  /* 0x0000006015157812 */ /* 0x000fc800078ec0ff */
[----:B------:R-:W-:Y:S02]  /*ea40*/  LOP3.LUT R20, R20, R21, RZ, 0xfc, !PT ;  /* 0x0000001514147212 */ /* 0x000fe400078efcff */
[----:B------:R-:W-:-:S03]  /*ea50*/  LOP3.LUT R21, R13, 0x7f, RZ, 0xc0, !PT ;  /* 0x0000007f0d157812 */ /* 0x000fc600078ec0ff */
[----:B------:R-:W-:Y:S01]  /*ea60*/  IMAD R6, R17, 0xc0, R20 ;  /* 0x000000c011067824 */ /* 0x000fe200078e0214 */
[----:B------:R-:W-:Y:S01]  /*ea70*/  SHF.R.U32.HI R21, RZ, 0x2, R21 ;  /* 0x00000002ff157819 */ /* 0x000fe20000011615 */
[----:B------:R-:W-:Y:S02]  /*ea80*/  IMAD.SHL.U32 R20, R13, 0x8, RZ ;  /* 0x000000080d147824 */ /* 0x000fe400078e00ff */
[----:B----4-:R-:W-:-:S03]  /*ea90*/  @P6 IMAD.HI.U32 R0, R6, R0, RZ ;  /* 0x0000000006006227 */ /* 0x010fc600078e00ff */
[----:B------:R-:W-:Y:S01]  /*eaa0*/  LOP3.LUT R20, R20, 0x18, RZ, 0xc0, !PT ;  /* 0x0000001814147812 */ /* 0x000fe200078ec0ff */
[----:B------:R-:W-:Y:S01]  /*eab0*/  IMAD.MOV.U32 R4, RZ, RZ, R6 ;  /* 0x000000ffff047224 */ /* 0x000fe200078e0006 */
[----:B0-----:R-:W-:-:S04]  /*eac0*/  @P6 SHF.R.U32.HI R4, RZ, R5, R0 ;  /* 0x00000005ff046219 */ /* 0x001fc80000011600 */
[--C-:B------:R-:W-:Y:S01]  /*ead0*/  SHF.R.S32.HI R0, RZ, 0x1f, R4.reuse ;  /* 0x0000001fff007819 */ /* 0x100fe20000011404 */
[----:B------:R-:W-:-:S04]  /*eae0*/  IMAD.MOV R7, RZ, RZ, -R4 ;  /* 0x000000ffff077224 */ /* 0x000fc800078e0a04 */
[----:B------:R-:W-:-:S04]  /*eaf0*/  IMAD R0, R0, UR4, RZ ;  /* 0x0000000400007c24 */ /* 0x000fc8000f8e02ff */
[C---:B------:R-:W-:Y:S02]  /*eb00*/  IMAD R0, R4.reuse, UR5, R0 ;  /* 0x0000000504007c24 */ /* 0x040fe4000f8e0200 */
[----:B------:R-:W-:-:S04]  /*eb10*/  IMAD.WIDE.U32 R4, R4, UR4, R2 ;  /* 0x0000000404047c25 */ /* 0x000fc8000f8e0002 */
[----:B------:R-:W-:Y:S02]  /*eb20*/  IMAD.IADD R5, R5, 0x1, R0 ;  /* 0x0000000105057824 */ /* 0x000fe400078e0200 */
[----:B-1----:R-:W-:-:S04]  /*eb30*/  IMAD R0, R10, R7, R6 ;  /* 0x000000070a007224 */ /* 0x002fc800078e0206 */
[----:B------:R-:W-:Y:S01]  /*eb40*/  IMAD.WIDE.U32 R8, R0, UR6, R4 ;  /* 0x0000000600087c25 */ /* 0x000fe2000f8e0004 */
[----:B------:R-:W-:-:S03]  /*eb50*/  SHF.R.S32.HI R7, RZ, 0x1f, R0 ;  /* 0x0000001fff077819 */ /* 0x000fc60000011400 */
[----:B------:R-:W-:Y:S01]  /*eb60*/  VIADD R5, R6, 0x80 ;  /* 0x0000008006057836 */ /* 0x000fe20000000000 */
[----:B------:R-:W-:Y:S01]  /*eb70*/  LEA R4, P0, R8, UR8, 0x1 ;  /* 0x0000000808047c11 */ /* 0x000fe2000f8008ff */
[----:B------:R-:W-:Y:S02]  /*eb80*/  IMAD R7, R7, UR6, RZ ;  /* 0x0000000607077c24 */ /* 0x000fe4000f8e02ff */
[----:B------:R-:W-:Y:S02]  /*eb90*/  IMAD.MOV.U32 R6, RZ, RZ, R5 ;  /* 0x000000ffff067224 */ /* 0x000fe400078e0005 */
[----:B------:R-:W-:Y:S02]  /*eba0*/  IMAD R0, R0, UR7, R7 ;  /* 0x0000000700007c24 */ /* 0x000fe4000f8e0207 */
[----:B------:R-:W0:Y:S03]  /*ebb0*/  @P6 LDC R7, c[0x0][0x44c] ;  /* 0x00011300ff076b82 */ /* 0x000e260000000800 */
[----:B------:R-:W-:-:S04]  /*ebc0*/  IADD3 R0, R9, R0, RZ ;  /* 0x0000000009007210 */ /* 0x000fc80007ffe0ff */
        /* <DEDUP_REMOVED lines=12> */
[----:B------:R-:W-:Y:S01]  /*ec90*/  UMOV UR5, 0xffffffff ;  /* 0xffffffff00057882 */ /* 0x000fe20000000000 */
[----:B------:R-:W-:Y:S02]  /*eca0*/  ISETP.GE.AND P1, PT, R11, UR4, PT ;  /* 0x000000040b007c0c */ /* 0x000fe4000bf26270 */
[----:B------:R-:W-:Y:S01]  /*ecb0*/  IMAD.IADD R3, R3, 0x1, R6 ;  /* 0x0000000103037824 */ /* 0x000fe200078e0206 */
[----:B------:R-:W-:Y:S01]  /*ecc0*/  SHF.R.S32.HI R6, RZ, 0x1f, R5 ;  /* 0x0000001fff067819 */ /* 0x000fe20000011405 */
[----:B------:R-:W-:-:S04]  /*ecd0*/  IMAD.WIDE.U32 R2, R5, UR6, R2 ;  /* 0x0000000605027c25 */ /* 0x000fc8000f8e0002 */
[----:B------:R-:W-:Y:S01]  /*ece0*/  IMAD R6, R6, UR6, RZ ;  /* 0x0000000606067c24 */ /* 0x000fe2000f8e02ff */
[----:B------:R-:W-:-:S03]  /*ecf0*/  LEA R8, P0, R2, UR8, 0x1 ;  /* 0x0000000802087c11 */ /* 0x000fc6000f8008ff */
[----:B------:R-:W-:-:S04]  /*ed00*/  IMAD R6, R5, UR7, R6 ;  /* 0x0000000705067c24 */ /* 0x000fc8000f8e0206 */
[----:B------:R-:W-:-:S05]  /*ed10*/  IMAD.IADD R3, R3, 0x1, R6 ;  /* 0x0000000103037824 */ /* 0x000fca00078e0206 */
[----:B------:R-:W-:Y:S02]  /*ed20*/  LEA.HI.X R3, R2, UR9, R3, 0x1, P0 ;  /* 0x0000000902037c11 */ /* 0x000fe400080f0c03 */
[----:B------:R-:W-:Y:S01]  /*ed30*/  ISETP.GE.AND P0, PT, R12, UR4, PT ;  /* 0x000000040c007c0c */ /* 0x000fe2000bf06270 */
[----:B------:R-:W-:-:S12]  /*ed40*/  BRA.DIV UR5, `(.L_x_12135) ;  /* 0x0000003605947947 */ /* 0x000fd8000b800000 */
[----:B------:R-:W2:Y:S04]  /*ed50*/  LDL.LU R5, [R1+0x20] ;  /* 0x0000200001057983 */ /* 0x000ea80000300800 */
[----:B------:R-:W3:Y:S01]  /*ed60*/  LDL R9, [R1+0x18] ;  /* 0x0000180001097983 */ /* 0x000ee20000100800 */
[----:B------:R-:W-:-:S03]  /*ed70*/  IMAD R17, R17, 0xc0, R21 ;  /* 0x000000c011117824 */ /* 0x000fc600078e0215 */
[----:B------:R-:W0:Y:S04]  /*ed80*/  SHFL.IDX PT, R7, R4, RZ, 0x1c1f ;  /* 0x001c1fff04077589 */ /* 0x000e2800000e0000 */
[----:B------:R-:W1:Y:S01]  /*ed90*/  SHFL.IDX PT, R6, R0, RZ, 0x1c1f ;  /* 0x001c1fff00067589 */ /* 0x000e6200000e0000 */
[----:B--2---:R-:W-:Y:S02]  /*eda0*/  IMAD R2, R5, R10, RZ ;  /* 0x0000000a05027224 */ /* 0x004fe400078e02ff */
[----:B------:R-:W-:-:S03]  /*edb0*/  VIADD R5, R17, 0x20 ;  /* 0x0000002011057836 */ /* 0x000fc60000000000 */
[----:B------:R-:W-:-:S13]  /*edc0*/  ISETP.GE.AND P2, PT, R17, R2, PT ;  /* 0x000000021100720c */ /* 0x000fda0003f46270 */
[----:B0-----:R-:W-:-:S05]  /*edd0*/  @!P2 LEA R7, P4, R20, R7, 0x1 ;  /* 0x000000071407a211 */ /* 0x001fca00078808ff */
[----:B-1----:R-:W-:-:S05]  /*ede0*/  @!P2 IMAD.X R6, RZ, RZ, R6, P4 ;  /* 0x000000ffff06a224 */ /* 0x002fca00020e0606 */
[----:B------:R-:W-:-:S04]  /*edf0*/  @!P2 LOP3.LUT R7, R7, R6, RZ, 0x3c, !PT ;  /* 0x000000060707a212 */ /* 0x000fc800078e3cff */
[----:B------:R-:W-:-:S04]  /*ee00*/  @!P2 LOP3.LUT R6, R7, R6, RZ, 0x3c, !PT ;  /* 0x000000060706a212 */ /* 0x000fc800078e3cff */
[----:B------:R-:W-:-:S05]  /*ee10*/  @!P2 LOP3.LUT R7, R7, R6, RZ, 0x3c, !PT ;  /* 0x000000060707a212 */ /* 0x000fca00078e3cff */
[----:B------:R-:W-:Y:S01]  /*ee20*/  @!PT LDS RZ, [RZ] ;  /* 0x00000000fffff984 */ /* 0x000fe20000000800 */
[----:B---3--:R-:W-:Y:S04]  /*ee30*/  @!P2 LDGSTS.E.BYPASS.LTC128B.128 [R9+0xc400], desc[UR36][R6.64], !P3 ;  /* 0x0c4000000609afae */ /* 0x008fe8000d901d64 */
        /* <DEDUP_REMOVED lines=14> */
[----:B------:R-:W-:Y:S01]  /*ef20*/  ISETP.GE.AND P2, PT, R5, R2, PT ;  /* 0x000000020500720c */ /* 0x000fe20003f46270 */
[----:B------:R-:W-:-:S02]  /*ef30*/  VIADD R5, R17, 0x60 ;  /* 0x0000006011057836 */ /* 0x000fc40000000000 */
        /* <DEDUP_REMOVED lines=11> */
[----:B------:R-:W-:Y:S01]  /*eff0*/  @!P2 LDGSTS.E.BYPASS.LTC128B.128 [R9+0x13400], desc[UR36][R6.64+0x80], !P1 ;  /* 0x134000800609afae */ /* 0x000fe2000c901d64 */
[----:B------:R-:W-:-:S13]  /*f000*/  ISETP.GE.AND P2, PT, R5, R2, PT ;  /* 0x000000020500720c */ /* 0x000fda0003f46270 */
[----:B--2---:R-:W-:-:S04]  /*f010*/  @!P2 LEA R4, P4, R20, R4, 0x1 ;  /* 0x000000041404a211 */ /* 0x004fc800078808ff */
[----:B---3--:R-:W-:-:S05]  /*f020*/  @!P2 IADD3.X R0, RZ, R0, RZ, P4, !PT ;  /* 0x00000000ff00a210 */ /* 0x008fca00027fe4ff */
        /* <DEDUP_REMOVED lines=16> */
.L_x_12216:
        /* <DEDUP_REMOVED lines=13> */
.L_x_12136:
[----:B------:R-:W-:Y:S02]  /*f200*/  PLOP3.LUT P1, PT, P1, P0, PT, 0xa2, 0x0 ;  /* 0x000000000000781c */ /* 0x000fe40000f21472 */
[----:B------:R-:W-:-:S08]  /*f210*/  @P0 R2UR P1, UR4, R23 ;  /* 0x00000000170402ca */ /* 0x000fd00000020000 */
[----:B------:R-:W-:-:S05]  /*f220*/  @P0 PLOP3.LUT P0, PT, P1, PT, PT, 0x80, 0x0 ;  /* 0x000000000000081c */ /* 0x000fca0000f0f070 */
[----:B------:R-:W-:Y:S01]  /*f230*/  @!P1 SYNCS.ARRIVE.TRANS64.RED.A0T1 RZ, [UR4+0x2d800], RZ ;  /* 0x02d800ffffff99a7 */ /* 0x000fe20008200404 */
[----:B------:R-:W-:Y:S07]  /*f240*/  @!P1 ARRIVES.LDGSTSBAR.64.TRANSCNT [UR4+0x2d800] ;  /* 0x02d80000ff0099b0 */ /* 0x000fee0008000a84 */
[----:B------:R-:W-:Y:S05]  /*f250*/  @P0 BRA.U.ANY `(.L_x_12136) ;  /* 0xfffffffd00e80947 */ /* 0x000fea000393ffff */
[----:B-1----:R-:W2:Y:S02]  /*f260*/  LDL.LU R2, [R1+0x34] ;  /* 0x0000340001027983 */ /* 0x002ea40000300800 */
        /* <DEDUP_REMOVED lines=11> */
.L_x_12217:
[----:B------:R-:W-:Y:S05]  /*f320*/  BSYNC B0 ;  /* 0x0000000000007941 */ /* 0x000fea0003800000 */
.L_x_12137:
[----:B------:R-:W2:Y:S01]  /*f330*/  LDL R3, [R1+0x24] ;  /* 0x0000240001037983 */ /* 0x000ea20000100800 */
[----:B------:R-:W-:Y:S01]  /*f340*/  BSSY B0, `(.L_x_12139) ;  /* 0x00000ff000007945 */ /* 0x000fe20003800000 */
[----:B--2---:R-:W-:-:S13]  /*f350*/  ISETP.GE.AND P0, PT, R3, 0x2, PT ;  /* 0x000000020300780c */ /* 0x004fda0003f06270 */
[----:B------:R-:W-:Y:S05]  /*f360*/  @!P0 BRA `(.L_x_12140) ;  /* 0x0000000c00f08947 */ /* 0x000fea0003800000 */
[----:B------:R-:W0:Y:S01]  /*f370*/  S2R R2, SR_TID.X ;  /* 0x0000000000027919 */ /* 0x000e220000002100 */
[----:B-1----:R-:W-:Y:S01]  /*f380*/  VIADD R0, R3, 0xfffffffe ;  /* 0xfffffffe03007836 */ /* 0x002fe20000000000 */
        /* <DEDUP_REMOVED lines=11> */
.L_x_12153:
        /* <DEDUP_REMOVED lines=11> */
[----:B------:R-:W-:Y:S01]  /*f4f0*/  IMAD.SHL.U32 R2, R2, 0x20, RZ ;  /* 0x0000002002027824 */ /* 0x000fe200078e00ff */
[----:B------:R-:W-:-:S04]  /*f500*/  LEA R4, R0, R4, 0x7 ;  /* 0x0000000400047211 */ /* 0x000fc800078e38ff */
        /* <DEDUP_REMOVED lines=29> */
.L_x_12141:
[----:B------:R-:W-:Y:S01]  /*f6e0*/  IMAD R5, R26, 0x8, R23 ;  /* 0x000000081a057824 */ /* 0x000fe200078e0217 */
[----:B------:R-:W-:Y:S01]  /*f6f0*/  SHF.L.U32 R0, R29, 0x1f, RZ ;  /* 0x0000001f1d007819 */ /* 0x000fe200000006ff */
[----:B------:R-:W-:Y:S03]  /*f700*/  BSSY B1, `(.L_x_12142) ;  /* 0x0000003000017945 */ /* 0x000fe60003800000 */
[----:B------:R-:W0:Y:S02]  /*f710*/  SYNCS.PHASECHK.TRANS64.TRYWAIT P0, [R5+URZ+0x2d840], R0 ;  /* 0x02d84000050075a7 */ /* 0x000e24000800017f */
[----:B0-----:R-:W-:Y:S05]  /*f720*/  @!P0 BRA `(.L_x_12143) ;  /* 0x0000003400448947 */ /* 0x001fea0003800000 */
.L_x_12218:
[----:B------:R-:W-:Y:S05]  /*f730*/  BSYNC B1 ;  /* 0x0000000000017941 */ /* 0x000fea0003800000 */
.L_x_12142:
        /* <DEDUP_REMOVED lines=60> */
.L_x_12228:
        /* <DEDUP_REMOVED lines=11> */
.L_x_12145:
        /* <DEDUP_REMOVED lines=11> */
.L_x_12146:
[----:B------:R1:W-:Y:S01]  /*fc60*/  SYNCS.ARRIVE.TRANS64.A1T0 RZ, [R5+URZ+0x2d830], RZ ;  /* 0x02d830ff05ff79a7 */ /* 0x0003e2000810003f */
[----:B------:R-:W-:Y:S05]  /*fc70*/  @!P5 BRA `(.L_x_12147) ;  /* 0x000000000004d947 */ /* 0x000fea0003800000 */
[----:B------:R-:W-:Y:S01]  /*fc80*/  BPT.TRAP 0x1 ;  /* 0x000000040000795c */ /* 0x000fe20000300000 */
.L_x_12147:
[----:B------:R-:W-:Y:S01]  /*fc90*/  SHF.L.U32 R2, R17, 0x1f, RZ ;  /* 0x0000001f11027819 */ /* 0x000fe200000006ff */
[----:B-1----:R-:W-:Y:S01]  /*fca0*/  IMAD R5, R10, 0x8, R23 ;  /* 0x000000080a057824 */ /* 0x002fe200078e0217 */
[----:B------:R-:W-:Y:S03]  /*fcb0*/  BSSY B1, `(.L_x_12148) ;  /* 0x0000003000017945 */ /* 0x000fe60003800000 */
[----:B------:R-:W1:Y:S02]  /*fcc0*/  SYNCS.PHASECHK.TRANS64.TRYWAIT P0, [R5+URZ+0x2d860], R2 ;  /* 0x02d86002050075a7 */ /* 0x000e64000800017f */
[----:B-1----:R-:W-:Y:S05]  /*fcd0*/  @!P0 BRA `(.L_x_12149) ;  /* 0x0000003400408947 */ /* 0x002fea0003800000 */
.L_x_12229:
[----:B------:R-:W-:Y:S05]  /*fce0*/  BSYNC B1 ;  /* 0x0000000000017941 */ /* 0x000fea0003800000 */
.L_x_12148:
[----:B------:R-:W2:Y:S04]  /*fcf0*/  LDL R11, [R1+0xc] ;  /* 0x00000c00010b7983 */ /* 0x000ea80000100800 */
[----:B0-----:R-:W2:Y:S01]  /*fd00*/  LDL.LU R6, [R1] ;  /* 0x0000000001067983 */ /* 0x001ea20000300800 */
[----:B------:R-:W0:Y:S01]  /*fd10*/  S2R R12, SR_TID.X ;  /* 0x00000000000c7919 */ /* 0x000e220000002100 */
[----:B------:R-:W-:Y:S01]  /*fd20*/  UMOV UR4, 0xffffffff ;  /* 0xffffffff00047882 */ /* 0x000fe20000000000 */
[C---:B0-----:R-:W-:Y:S01]  /*fd30*/  SHF.L.U32 R4, R12.reuse, 0x3, RZ ;  /* 0x000000030c047819 */ /* 0x041fe200000006ff */
[----:B------:R-:W-:-:S03]  /*fd40*/  IMAD.SHL.U32 R7, R12, 0x8, RZ ;  /* 0x000000080c077824 */ /* 0x000fc600078e00ff */
[----:B------:R-:W-:Y:S02]  /*fd50*/  LOP3.LUT R4, R4, 0xd8, RZ, 0xc0, !PT ;  /* 0x000000d804047812 */ /* 0x000fe400078ec0ff */
[----:B------:R-:W-:Y:S02]  /*fd60*/  LOP3.LUT R3, R12, 0x7f, RZ, 0xc0, !PT ;  /* 0x0000007f0c037812 */ /* 0x000fe400078ec0ff */
        /* <DEDUP_REMOVED lines=41> */
.L_x_12239:
        /* <DEDUP_REMOVED lines=32> */
.L_x_12151:
        /* <DEDUP_REMOVED lines=12> */
.L_x_12152:
[----:B------:R2:W-:Y:S01]  /*102c0*/  STL [R1], R27 ;  /* 0x0000001b01007387 */ /* 0x0005e20000100800 */
[C---:B------:R-:W-:Y:S01]  /*102d0*/  ISETP.GT.AND P0, PT, R27.reuse, RZ, PT ;  /* 0x000000ff1b00720c */ /* 0x040fe20003f04270 */
[----:B------:R2:W-:Y:S01]  /*102e0*/  SYNCS.ARRIVE.TRANS64.A1T0 RZ, [R5+URZ+0x2d850], RZ ;  /* 0x02d850ff05ff79a7 */ /* 0x0005e2000810003f */
[----:B------:R-:W-:Y:S02]  /*102f0*/  VIADD R0, R27, 0xffffffff ;  /* 0xffffffff1b007836 */ /* 0x000fe40000000000 */
[----:B------:R-:W-:Y:S02]  /*10300*/  IMAD.MOV.U32 R17, RZ, RZ, R29 ;  /* 0x000000ffff117224 */ /* 0x000fe400078e001d */
[----:B------:R-:W-:-:S07]  /*10310*/  IMAD.MOV.U32 R10, RZ, RZ, R26 ;  /* 0x000000ffff0a7224 */ /* 0x000fce00078e001a */
[----:B--2---:R-:W-:Y:S05]  /*10320*/  @P0 BRA `(.L_x_12153) ;  /* 0xfffffff000440947 */ /* 0x004fea000383ffff */
.L_x_12140:
[----:B------:R-:W-:Y:S05]  /*10330*/  BSYNC B0 ;  /* 0x0000000000007941 */ /* 0x000fea0003800000 */
.L_x_12139:
        /* <DEDUP_REMOVED lines=17> */
.L_x_12155:
[----:B------:R-:W-:Y:S05]  /*10450*/  BSYNC B0 ;  /* 0x0000000000007941 */ /* 0x000fea0003800000 */
.L_x_12154:
[----:B-1----:R-:W2:Y:S02]  /*10460*/  LDL R0, [R1+0x38] ;  /* 0x0000380001007983 */ /* 0x002ea40000100800 */
[----:B--2---:R-:W-:-:S13]  /*10470*/  ISETP.NE.AND P0, PT, R0, 0x3, PT ;  /* 0x000000030000780c */ /* 0x004fda0003f05270 */
[----:B------:R-:W-:Y:S05]  /*10480*/  @!P0 BRA `(.L_x_12156) ;  /* 0x0000000000048947 */ /* 0x000fea0003800000 */
[----:B------:R-:W-:Y:S01]  /*10490*/  BPT.TRAP 0x1 ;  /* 0x000000040000795c */ /* 0x000fe20000300000 */
.L_x_12156:
[----:B------:R-:W2:Y:S01]  /*104a0*/  LDL.LU R2, [R1+0xc] ;  /* 0x00000c0001027983 */ /* 0x000ea20000300800 */
[----:B------:R-:W-:Y:S01]  /*104b0*/  LEA R0, R26, R23, 0x3 ;  /* 0x000000171a007211 */ /* 0x000fe200078e18ff */
[----:B------:R-:W-:Y:S01]  /*104c0*/  BSSY B0, `(.L_x_12157) ;  /* 0x0000005000007945 */ /* 0x000fe20003800000 */
[----:B------:R-:W-:-:S04]  /*104d0*/  SHF.L.U32 R3, R29, 0x1f, RZ ;  /* 0x0000001f1d037819 */ /* 0x000fc800000006ff */
[----:B------:R-:W1:Y:S01]  /*104e0*/  SYNCS.PHASECHK.TRANS64.TRYWAIT P0, [R0+URZ+0x2d860], R3 ;  /* 0x02d86003000075a7 */ /* 0x000e62000800017f */
[----:B--2---:R-:W-:Y:S01]  /*104f0*/  IMAD R6, R27, -0x80, R2 ;  /* 0xffffff801b067824 */ /* 0x004fe200078e0202 */
[----:B-1----:R-:W-:Y:S06]  /*10500*/  @!P0 BRA `(.L_x_12158) ;  /* 0x0000003000ac8947 */ /* 0x002fec0003800000 */
.L_x_12240:
[----:B------:R-:W-:Y:S05]  /*10510*/  BSYNC B0 ;  /* 0x0000000000007941 */ /* 0x000fea0003800000 */
.L_x_12157:
        /* <DEDUP_REMOVED lines=15> */
[----:B------:R-:W-:Y:S01]  /*10610*/  LEA R4, R4, R23, 0x1 ;  /* 0x0000001704047211 */ /* 0x000fe200078e08ff */
        /* <DEDUP_REMOVED lines=40> */
.L_x_12250:
        /* <DEDUP_REMOVED lines=13> */
.L_x_12160:
        /* <DEDUP_REMOVED lines=11> */
.L_x_12161:
[----:B------:R-:W-:Y:S01]  /*10a20*/  VIADD R26, R26, 0x1 ;  /* 0x000000011a1a7836 */ /* 0x000fe20000000000 */
[----:B------:R0:W-:Y:S04]  /*10a30*/  SYNCS.ARRIVE.TRANS64.A1T0 RZ, [R0+URZ+0x2d850], RZ ;  /* 0x02d850ff00ff79a7 */ /* 0x0001e8000810003f */
[----:B------:R-:W-:-:S04]  /*10a40*/  ISETP.NE.AND P0, PT, R26, 0x2, PT ;  /* 0x000000021a00780c */ /* 0x000fc80003f05270 */
[----:B0-----:R-:W-:Y:S02]  /*10a50*/  SEL R0, RZ, 0x1, P0 ;  /* 0x00000001ff007807 */ /* 0x001fe40000000000 */
[----:B------:R-:W-:Y:S02]  /*10a60*/  SEL R26, R26, RZ, P0 ;  /* 0x000000ff1a1a7207 */ /* 0x000fe40000000000 */
[----:B------:R-:W-:-:S07]  /*10a70*/  LOP3.LUT R29, R29, R0, RZ, 0x3c, !PT ;  /* 0x000000001d1d7212 */ /* 0x000fce00078e3cff */
.L_x_12120:
[----:B------:R-:W-:Y:S05]  /*10a80*/  BSYNC B7 ;  /* 0x0000000000077941 */ /* 0x000fea0003800000 */
.L_x_12118:
        /* <DEDUP_REMOVED lines=11> */
.L_x_12162:
        /* <DEDUP_REMOVED lines=17> */
[----:B0-----:R-:W-:Y:S01]  /*10c50*/  MOV R2, RZ ;  /* 0x000000ff00027202 */ /* 0x001fe20000000f00 */
        /* <DEDUP_REMOVED lines=18> */
.L_x_12260:
[----:B------:R-:W-:Y:S02]  /*10d80*/  ULDC UR4, c[0x0][0xc38] ;  /* 0x00030e0000047ab9 */ /* 0x000fe40000000800 */
[----:B------:R-:W-:-:S05]  /*10d90*/  MOV R4, UR4 ;  /* 0x0000000400047c02 */ /* 0x000fca0008000f00 */
[----:B-1----:R-:W-:-:S04]  /*10da0*/  IMAD R5, R14, R4, RZ ;  /* 0x000000040e057224 */ /* 0x002fc800078e02ff */
[----:B------:R-:W-:-:S05]  /*10db0*/  IMAD.IADD R16, R16, 0x1, R5 ;  /* 0x0000000110107824 */ /* 0x000fca00078e0205 */
[----:B------:R-:W-:-:S13]  /*10dc0*/  ISETP.GT.AND P6, PT, R16, R0, PT ;  /* 0x000000001000720c */ /* 0x000fda0003fc4270 */
[----:B------:R-:W-:Y:S05]  /*10dd0*/  @P6 BRA `(.L_x_12165) ;  /* 0x00000000009c6947 */ /* 0x000fea0003800000 */
.L_x_12170:
        /* <DEDUP_REMOVED lines=14> */
.L_x_12168:
[----:B------:R-:W-:Y:S05]  /*10ec0*/  BSYNC B0 ;  /* 0x0000000000007941 */ /* 0x000fea0003800000 */
.L_x_12167:
        /* <DEDUP_REMOVED lines=18> */
.L_x_12268:
[----:B------:R-:W-:Y:S02]  /*10ff0*/  ULDC UR4, c[0x0][0xc38] ;  /* 0x00030e0000047ab9 */ /* 0x000fe40000000800 */
[----:B------:R-:W-:-:S04]  /*11000*/  IMAD.U32 R4, RZ, RZ, UR4 ;  /* 0x00000004ff047e24 */ /* 0x000fc8000f8e00ff */
[----:B-1----:R-:W-:-:S04]  /*11010*/  IMAD R5, R14, R4, RZ ;  /* 0x000000040e057224 */ /* 0x002fc800078e02ff */
[----:B------:R-:W-:-:S05]  /*11020*/  IMAD.IADD R16, R5, 0x1, R16 ;  /* 0x0000000105107824 */ /* 0x000fca00078e0210 */
[----:B------:R-:W-:-:S13]  /*11030*/  ISETP.GT.AND P6, PT, R16, R0, PT ;  /* 0x000000001000720c */ /* 0x000fda0003fc4270 */
[----:B------:R-:W-:Y:S05]  /*11040*/  @!P6 BRA `(.L_x_12170) ;  /* 0xfffffffc0064e947 */ /* 0x000fea000383ffff */
.L_x_12165:
        /* <DEDUP_REMOVED lines=8> */
.L_x_12272:
[----:B------:R-:W-:Y:S01]  /*110d0*/  ISETP.NE.AND P0, PT, R5, RZ, PT ;  /* 0x000000ff0500720c */ /* 0x000fe20003f05270 */
[----:B------:R-:W-:-:S12]  /*110e0*/  IMAD.MOV.U32 R5, RZ, RZ, RZ ;  /* 0x000000ffff057224 */ /* 0x000fd800078e00ff */
[----:B------:R-:W-:Y:S05]  /*110f0*/  @!P0 BRA `(.L_x_12172) ;  /* 0x0000000000108947 */ /* 0x000fea0003800000 */
[----:B------:R-:W-:Y:S01]  /*11100*/  UMOV UR4, 0xffffffff ;  /* 0xffffffff00047882 */ /* 0x000fe20000000000 */
[----:B------:R-:W-:Y:S02]  /*11110*/  IADD3 R12, R6, -0x1, RZ ;  /* 0xffffffff060c7810 */ /* 0x000fe40007ffe0ff */
[----:B------:R-:W-:Y:S05]  /*11120*/  BRA.DIV UR4, `(.L_x_12173) ;  /* 0x0000003604507947 */ /* 0x000fea000b800000 */
[----:B------:R3:W4:Y:S02]  /*11130*/  SHFL.IDX PT, R5, R3, R12, 0x1f ;  /* 0x00001f0c03057589 */ /* 0x00072400000e0000 */
.L_x_12172:
        /* <DEDUP_REMOVED lines=24> */
[-C--:B------:R-:W-:Y:S01]  /*112c0*/  @!P1 IADD3 R3, R3, -R8.reuse, RZ ;  /* 0x8000000803039210 */ /* 0x080fe20007ffe0ff */
        /* <DEDUP_REMOVED lines=18> */
[----:B0-----:R-:W-:-:S05]  /*113f0*/  IADD3 R2, RZ, -R3, RZ ;  /* 0x80000003ff027210 */ /* 0x001fca0007ffe0ff */
[----:B------:R-:W-:Y:S02]  /*11400*/  IMAD R11, R2, R7, RZ ;  /* 0x00000007020b7224 */ /* 0x000fe400078e02ff */
[----:B------:R-:W-:-:S04]  /*11410*/  IMAD.MOV.U32 R2, RZ, RZ, RZ ;  /* 0x000000ffff027224 */ /* 0x000fc800078e00ff */
[----:B------:R-:W-:Y:S01]  /*11420*/  IMAD.HI.U32 R2, R3, R11, R2 ;  /* 0x0000000b03027227 */ /* 0x000fe200078e0002 */
[----:B------:R-:W-:-:S05]  /*11430*/  IABS R3, R5 ;  /* 0x0000000500037213 */ /* 0x000fca0000000000 */
[----:B------:R-:W-:-:S04]  /*11440*/  IMAD.HI.U32 R2, R2, R3, RZ ;  /* 0x0000000302027227 */ /* 0x000fc800078e00ff */
[----:B------:R-:W-:Y:S01]  /*11450*/  IMAD R6, R2, R6, R3 ;  /* 0x0000000602067224 */ /* 0x000fe200078e0203 */
[C---:B------:R-:W-:Y:S02]  /*11460*/  LOP3.LUT R3, R5.reuse, R4, RZ, 0x3c, !PT ;  /* 0x0000000405037212 */ /* 0x040fe400078e3cff */
[----:B------:R-:W-:Y:S02]  /*11470*/  IADD3 R5, R5, R0, RZ ;  /* 0x0000000005057210 */ /* 0x000fe40007ffe0ff */
        /* <DEDUP_REMOVED lines=14> */
.L_x_12166:
[----:B------:R-:W-:Y:S01]  /*11560*/  UMOV UR4, URZ ;  /* 0x0000003f00047c82 */ /* 0x000fe20008000000 */
[----:B------:R-:W-:Y:S01]  /*11570*/  UMOV UR5, URZ ;  /* 0x0000003f00057c82 */ /* 0x000fe20008000000 */
[----:B------:R-:W-:Y:S01]  /*11580*/  ULDC UR6, c[0x0][0xc3c] ;  /* 0x00030f0000067ab9 */ /* 0x000fe20000000800 */
[----:B------:R-:W-:Y:S02]  /*11590*/  IMAD.MOV.U32 R16, RZ, RZ, R0 ;  /* 0x000000ffff107224 */ /* 0x000fe400078e0000 */
[----:B------:R-:W-:Y:S02]  /*115a0*/  IMAD.U32 R17, RZ, RZ, UR4 ;  /* 0x00000004ff117e24 */ /* 0x000fe4000f8e00ff */
[----:B------:R-:W-:Y:S02]  /*115b0*/  IMAD.U32 R18, RZ, RZ, UR5 ;  /* 0x00000005ff127e24 */ /* 0x000fe4000f8e00ff */
[----:B------:R-:W-:-:S07]  /*115c0*/  IMAD.U32 R19, RZ, RZ, UR6 ;  /* 0x00000006ff137e24 */ /* 0x000fce000f8e00ff */
.L_x_12174:
        /* <DEDUP_REMOVED lines=10> */
.L_x_12163:
[----:B------:R-:W-:Y:S02]  /*11670*/  ULDC UR4, c[0x0][0xc3c] ;  /* 0x00030f0000047ab9 */ /* 0x000fe40000000800 */
[----:B--2---:R-:W-:-:S13]  /*11680*/  ISETP.GE.AND P0, PT, R19, UR4, PT ;  /* 0x0000000413007c0c */ /* 0x004fda000bf06270 */
[----:B------:R-:W-:Y:S05]  /*11690*/  @!P0 BRA `(.L_x_12175) ;  /* 0xffffffb8000c8947 */ /* 0x000fea000383ffff */
[----:B------:R-:W-:Y:S05]  /*116a0*/  BSYNC B8 ;  /* 0x0000000000087941 */ /* 0x000fea0003800000 */
.L_x_12114:
        /* <DEDUP_REMOVED lines=12> */
.L_x_12275:
[----:B------:R-:W-:Y:S05]  /*11770*/  BSYNC B0 ;  /* 0x0000000000007941 */ /* 0x000fea0003800000 */
.L_x_12176:
[----:B------:R-:W-:-:S03]  /*11780*/  UMOV UR4, 0xffffffff ;  /* 0xffffffff00047882 */ /* 0x000fc60000000000 */
[----:B------:R-:W-:Y:S05]  /*11790*/  BRA.DIV UR4, `(.L_x_12178) ;  /* 0x0000002e04f07947 */ /* 0x000fea000b800000 */
[----:B-1----:R-:W1:Y:S02]  /*117a0*/  S2R R0, SR_TID.X ;  /* 0x0000000000007919 */ /* 0x002e640000002100 */
[----:B-1----:R-:W-:-:S04]  /*117b0*/  SHF.R.U32.HI R0, RZ, 0x5, R0 ;  /* 0x00000005ff007819 */ /* 0x002fc80000011600 */
[----:B------:R-:W-:-:S05]  /*117c0*/  LOP3.LUT R0, R0, 0x3, RZ, 0xc0, !PT ;  /* 0x0000000300007812 */ /* 0x000fca00078ec0ff */
[----:B------:R1:W2:Y:S02]  /*117d0*/  SHFL.IDX PT, R14, R0, RZ, 0x1f ;  /* 0x00001fff000e7589 */ /* 0x0002a400000e0000 */
.L_x_12278:
[----:B--2---:R-:W-:Y:S01]  /*117e0*/  ISETP.NE.AND P0, PT, R14, RZ, PT ;  /* 0x000000ff0e00720c */ /* 0x004fe20003f05270 */
[----:B------:R-:W-:-:S12]  /*117f0*/  BSSY B0, `(.L_x_12179) ;  /* 0x0000024000007945 */ /* 0x000fd80003800000 */
[----:B------:R-:W-:Y:S05]  /*11800*/  @P0 BRA `(.L_x_12180) ;  /* 0x0000000000880947 */ /* 0x000fea0003800000 */
[----:B------:R-:W-:-:S03]  /*11810*/  UMOV UR4, 0xffffffff ;  /* 0xffffffff00047882 */ /* 0x000fc60000000000 */
[----:B------:R-:W-:Y:S05]  /*11820*/  BRA.DIV UR4, `(.L_x_12181) ;  /* 0x0000003204007947 */ /* 0x000fea000b800000 */
[----:B------:R-:W-:-:S13]  /*11830*/  ELECT P6, URZ, PT ;  /* 0x00000000003f782f */ /* 0x000fda00038c0000 */
.L_x_12281:
[----:B------:R-:W-:Y:S05]  /*11840*/  @!P6 BRA `(.L_x_12180) ;  /* 0x000000000078e947 */ /* 0x000fea0003800000 */
[----:B-1----:R-:W2:Y:S02]  /*11850*/  LDL.LU R0, [R1+0x1c] ;  /* 0x00001c0001007983 */ /* 0x002ea40000300800 */
[----:B--2---:R-:W-:-:S04]  /*11860*/  LOP3.LUT R0, R0, 0x2, RZ, 0xfc, !PT ;  /* 0x0000000200007812 */ /* 0x004fc800078efcff */
[----:B------:R-:W-:-:S13]  /*11870*/  ISETP.NE.AND P0, PT, R0, 0x3, PT ;  /* 0x000000030000780c */ /* 0x000fda0003f05270 */
[----:B------:R-:W-:Y:S05]  /*11880*/  @!P0 BRA `(.L_x_12182) ;  /* 0x0000000000048947 */ /* 0x000fea0003800000 */
[----:B------:R-:W-:Y:S01]  /*11890*/  BPT.TRAP 0x1 ;  /* 0x000000040000795c */ /* 0x000fe20000300000 */
.L_x_12182:
[C---:B------:R-:W-:Y:S01]  /*118a0*/  IMAD R3, R26.reuse, 0x8, R5 ;  /* 0x000000081a037824 */ /* 0x040fe200078e0205 */
[----:B------:R-:W-:Y:S01]  /*118b0*/  SHF.L.U32 R2, R29, 0x1f, RZ ;  /* 0x0000001f1d027819 */ /* 0x000fe200000006ff */
[----:B------:R-:W-:-:S03]  /*118c0*/  VIADD R26, R26, 0x1 ;  /* 0x000000011a1a7836 */ /* 0x000fc60000000000 */
[----:B------:R-:W1:Y:S02]  /*118d0*/  SYNCS.PHASECHK.TRANS64.TRYWAIT P1, [R3+URZ+0x2d840], R2 ;  /* 0x02d84002030075a7 */ /* 0x000e64000802017f */
[----:B------:R-:W-:-:S04]  /*118e0*/  ISETP.NE.AND P2, PT, R26, 0x2, PT ;  /* 0x000000021a00780c */ /* 0x000fc80003f45270 */
[----:B------:R-:W-:Y:S01]  /*118f0*/  SEL R0, RZ, 0x1, P2 ;  /* 0x00000001ff007807 */ /* 0x000fe20001000000 */
[----:B-1----:R-:W-:Y:S08]  /*11900*/  @!P1 BRA `(.L_x_12183) ;  /* 0x0000002c00e89947 */ /* 0x002ff00003800000 */
.L_x_12282:
[----:B------:R-:W-:Y:S02]  /*11910*/  SEL R26, R26, RZ, P2 ;  /* 0x000000ff1a1a7207 */ /* 0x000fe40001000000 */
[----:B------:R-:W-:Y:S01]  /*11920*/  LOP3.LUT R0, R29, R0, RZ, 0x3c, !PT ;  /* 0x000000001d007212 */ /* 0x000fe200078e3cff */
[----:B------:R-:W-:Y:S06]  /*11930*/  @!P0 BRA `(.L_x_12184) ;  /* 0x0000000000048947 */ /* 0x000fec0003800000 */
[----:B------:R-:W-:Y:S01]  /*11940*/  BPT.TRAP 0x1 ;  /* 0x000000040000795c */ /* 0x000fe20000300000 */
.L_x_12184:
[----:B------:R-:W-:Y:S01]  /*11950*/  IMAD R5, R26, 0x8, R5 ;  /* 0x000000081a057824 */ /* 0x000fe200078e0205 */
[----:B------:R-:W-:-:S04]  /*11960*/  SHF.L.U32 R0, R0, 0x1f, RZ ;  /* 0x0000001f00007819 */ /* 0x000fc800000006ff */
[----:B------:R-:W2:Y:S02]  /*11970*/  SYNCS.PHASECHK.TRANS64.TRYWAIT P1, [R5+URZ+0x2d840], R0 ;  /* 0x02d84000050075a7 */ /* 0x000ea4000802017f */
[----:B--2---:R-:W-:Y:S05]  /*11980*/  @!P1 BRA `(.L_x_12185) ;  /* 0x0000002c00dc9947 */ /* 0x004fea0003800000 */
.L_x_12283:
[----:B------:R-:W-:Y:S05]  /*11990*/  @!P0 BRA `(.L_x_12186) ;  /* 0x0000000000048947 */ /* 0x000fea0003800000 */
[----:B------:R-:W-:Y:S01]  /*119a0*/  BPT.TRAP 0x1 ;  /* 0x000000040000795c */ /* 0x000fe20000300000 */
.L_x_12186:
[----:B------:R-:W3:Y:S02]  /*119b0*/  SYNCS.PHASECHK.TRANS64.TRYWAIT P1, [R3+URZ+0x2d860], R2 ;  /* 0x02d86002030075a7 */ /* 0x000ee4000802017f */
[----:B---3--:R-:W-:Y:S05]  /*119c0*/  @!P1 BRA `(.L_x_12187) ;  /* 0x0000002c00e09947 */ /* 0x008fea0003800000 */
.L_x_12284:
[----:B------:R-:W-:Y:S05]  /*119d0*/  @!P0 BRA `(.L_x_12188) ;  /* 0x0000000000048947 */ /* 0x000fea0003800000 */
[----:B------:R-:W-:Y:S01]  /*119e0*/  BPT.TRAP 0x1 ;  /* 0x000000040000795c */ /* 0x000fe20000300000 */
.L_x_12188:
[----:B----4-:R4:W0:Y:S02]  /*119f0*/  SYNCS.PHASECHK.TRANS64.TRYWAIT P0, [R5+URZ+0x2d860], R0 ;  /* 0x02d86000050075a7 */ /* 0x010824000800017f */
[----:B0-----:R-:W-:Y:S05]  /*11a00*/  @!P0 NANOSLEEP.SYNCS 0x989680 ;  /* 0x009896800000895d */ /* 0x001fea0003900000 */
[----:B------:R-:W0:Y:S02]  /*11a10*/  @!P0 SYNCS.PHASECHK.TRANS64 P0, [R5+URZ+0x2d860], R0 ;  /* 0x02d86000050085a7 */ /* 0x000e24000800007f */
[----:B0-----:R-:W-:Y:S05]  /*11a20*/  @!P0 BRA `(.L_x_12188) ;  /* 0xfffffffc00f08947 */ /* 0x001fea000383ffff */
.L_x_12180:
[----:B------:R-:W-:Y:S05]  /*11a30*/  BSYNC B0 ;  /* 0x0000000000007941 */ /* 0x000fea0003800000 */
.L_x_12179:
[----:B------:R-:W-:Y:S05]  /*11a40*/  EXIT ;  /* 0x000000000000794d */ /* 0x000fea0003800000 */
.L_x_12058:
[----:B0-----:R-:W-:-:S04]  /*11a50*/  IMAD.U32 R3, RZ, RZ, UR41 ;  /* 0x00000029ff037e24 */ /* 0x001fc8000f8e00ff */
[----:B------:R0:W1:Y:S03]  /*11a60*/  SYNCS.PHASECHK.TRANS64.TRYWAIT P1, [R3+URZ+0x2d800], R0 ;  /* 0x02d80000030075a7 */ /* 0x000066000802017f */
[----:B-1----:R-:W-:Y:S05]  /*11a70*/  @!P1 NANOSLEEP.SYNCS 0x989680 ;  /* 0x009896800000995d */ /* 0x002fea0003900000 */
[----:B------:R-:W1:Y:S02]  /*11a80*/  @!P1 SYNCS.PHASECHK.TRANS64 P1, [R3+URZ+0x2d800], R0 ;  /* 0x02d80000030095a7 */ /* 0x000e64000802007f */
[----:B-1----:R-:W-:Y:S05]  /*11a90*/  @!P1 BRA `(.L_x_12058) ;  /* 0xfffffffc00ec9947 */ /* 0x002fea000383ffff */
[----:B------:R-:W-:Y:S05]  /*11aa0*/  BRA `(.L_x_12189) ;  /* 0xfffffefc00287947 */ /* 0x000fea000383ffff */
.L_x_12062:
[----:B-1----:R1:W2:Y:S02]  /*11ab0*/  SYNCS.PHASECHK.TRANS64.TRYWAIT P1, [R0+URZ+0x2d830], R3 ;  /* 0x02d83003000075a7 */ /* 0x0022a4000802017f */
[----:B--2---:R-:W-:Y:S05]  /*11ac0*/  @!P1 NANOSLEEP.SYNCS 0x989680 ;  /* 0x009896800000995d */ /* 0x004fea0003900000 */
[----:B------:R-:W2:Y:S02]  /*11ad0*/  @!P1 SYNCS.PHASECHK.TRANS64 P1, [R0+URZ+0x2d830], R3 ;  /* 0x02d83003000095a7 */ /* 0x000ea4000802007f */
[----:B--2---:R-:W-:Y:S05]  /*11ae0*/  @!P1 BRA `(.L_x_12062) ;  /* 0xfffffffc00f09947 */ /* 0x004fea000383ffff */
[----:B------:R-:W-:Y:S05]  /*11af0*/  BRA `(.L_x_12061) ;  /* 0xfffffefc00407947 */ /* 0x000fea000383ffff */
.L_x_12068:
[----:B--2---:R-:W-:-:S04]  /*11b00*/  IMAD.U32 R10, RZ, RZ, UR7 ;  /* 0x00000007ff0a7e24 */ /* 0x004fc8000f8e00ff */
[----:B------:R2:W3:Y:S03]  /*11b10*/  SYNCS.PHASECHK.TRANS64.TRYWAIT P1, [R10+URZ+0x2d830], R9 ;  /* 0x02d830090a0075a7 */ /* 0x0004e6000802017f */
[----:B---3--:R-:W-:Y:S05]  /*11b20*/  @!P1 NANOSLEEP.SYNCS 0x989680 ;  /* 0x009896800000995d */ /* 0x008fea0003900000 */
[----:B------:R-:W3:Y:S02]  /*11b30*/  @!P1 SYNCS.PHASECHK.TRANS64 P1, [R10+URZ+0x2d830], R9 ;  /* 0x02d830090a0095a7 */ /* 0x000ee4000802007f */
[----:B---3--:R-:W-:Y:S05]  /*11b40*/  @!P1 BRA `(.L_x_12068) ;  /* 0xfffffffc00ec9947 */ /* 0x008fea000383ffff */
[----:B------:R-:W-:Y:S05]  /*11b50*/  BRA `(.L_x_12065) ;  /* 0xffffff2800147947 */ /* 0x000fea000383ffff */
.L_x_12072:
[----:B-1----:R-:W-:-:S04]  /*11b60*/  MOV R9, UR7 ;  /* 0x0000000700097c02 */ /* 0x002fc80008000f00 */
[----:B------:R1:W2:Y:S03]  /*11b70*/  SYNCS.PHASECHK.TRANS64.TRYWAIT P1, [R9+URZ+0x2d850], R6 ;  /* 0x02d85006090075a7 */ /* 0x0002a6000802017f */
[----:B--2---:R-:W-:Y:S05]  /*11b80*/  @!P1 NANOSLEEP.SYNCS 0x989680 ;  /* 0x009896800000995d */ /* 0x004fea0003900000 */
[----:B------:R-:W2:Y:S02]  /*11b90*/  @!P1 SYNCS.PHASECHK.TRANS64 P1, [R9+URZ+0x2d850], R6 ;  /* 0x02d85006090095a7 */ /* 0x000ea4000802007f */
[----:B--2---:R-:W-:Y:S05]  /*11ba0*/  @!P1 BRA `(.L_x_12072) ;  /* 0xfffffffc00ec9947 */ /* 0x004fea000383ffff */
[----:B------:R-:W-:Y:S05]  /*11bb0*/  BRA `(.L_x_12069) ;  /* 0xffffff2800bc7947 */ /* 0x000fea000383ffff */
.L_x_12080:
[----:B--2---:R-:W-:-:S04]  /*11bc0*/  IMAD.U32 R9, RZ, RZ, UR7 ;  /* 0x00000007ff097e24 */ /* 0x004fc8000f8e00ff */
[----:B------:R2:W3:Y:S03]  /*11bd0*/  SYNCS.PHASECHK.TRANS64.TRYWAIT P1, [R9+URZ+0x2d830], R8 ;  /* 0x02d83008090075a7 */ /* 0x0004e6000802017f */
[----:B---3--:R-:W-:Y:S05]  /*11be0*/  @!P1 NANOSLEEP.SYNCS 0x989680 ;  /* 0x009896800000995d */ /* 0x008fea0003900000 */
[----:B------:R-:W3:Y:S02]  /*11bf0*/  @!P1 SYNCS.PHASECHK.TRANS64 P1, [R9+URZ+0x2d830], R8 ;  /* 0x02d83008090095a7 */ /* 0x000ee4000802007f */
[----:B---3--:R-:W-:Y:S05]  /*11c00*/  @!P1 BRA `(.L_x_12080) ;  /* 0xfffffffc00ec9947 */ /* 0x008fea000383ffff */
[----:B------:R-:W-:Y:S05]  /*11c10*/  BRA `(.L_x_12077) ;  /* 0xffffff5800747947 */ /* 0x000fea000383ffff */
.L_x_12084:
[----:B-1----:R-:W-:-:S04]  /*11c20*/  IMAD.U32 R8, RZ, RZ, UR7 ;  /* 0x00000007ff087e24 */ /* 0x002fc8000f8e00ff */
[----:B------:R1:W2:Y:S03]  /*11c30*/  SYNCS.PHASECHK.TRANS64.TRYWAIT P1, [R8+URZ+0x2d850], R7 ;  /* 0x02d85007080075a7 */ /* 0x0002a6000802017f */
[----:B--2---:R-:W-:Y:S05]  /*11c40*/  @!P1 NANOSLEEP.SYNCS 0x989680 ;  /* 0x009896800000995d */ /* 0x004fea0003900000 */
[----:B------:R-:W2:Y:S02]  /*11c50*/  @!P1 SYNCS.PHASECHK.TRANS64 P1, [R8+URZ+0x2d850], R7 ;  /* 0x02d85007080095a7 */ /* 0x000ea4000802007f */
[----:B--2---:R-:W-:Y:S05]  /*11c60*/  @!P1 BRA `(.L_x_12084) ;  /* 0xfffffffc00ec9947 */ /* 0x004fea000383ffff */
[----:B------:R-:W-:Y:S05]  /*11c70*/  BRA `(.L_x_12081) ;  /* 0xffffff5c001c7947 */ /* 0x000fea000383ffff */
.L_x_12091:
[----:B--2---:R-:W-:-:S04]  /*11c80*/  IMAD.U32 R5, RZ, RZ, UR4 ;  /* 0x00000004ff057e24 */ /* 0x004fc8000f8e00ff */
[----:B------:R2:W3:Y:S03]  /*11c90*/  SYNCS.PHASECHK.TRANS64.TRYWAIT P1, [R5+URZ+0x2d850], R4 ;  /* 0x02d85004050075a7 */ /* 0x0004e6000802017f */
[----:B---3--:R-:W-:Y:S05]  /*11ca0*/  @!P1 NANOSLEEP.SYNCS 0x989680 ;  /* 0x009896800000995d */ /* 0x008fea0003900000 */
[----:B------:R-:W3:Y:S02]  /*11cb0*/  @!P1 SYNCS.PHASECHK.TRANS64 P1, [R5+URZ+0x2d850], R4 ;  /* 0x02d85004050095a7 */ /* 0x000ee4000802007f */
[----:B---3--:R-:W-:Y:S05]  /*11cc0*/  @!P1 BRA `(.L_x_12091) ;  /* 0xfffffffc00ec9947 */ /* 0x008fea000383ffff */
[----:B------:R-:W-:Y:S05]  /*11cd0*/  BRA `(.L_x_12090) ;  /* 0xffffff80004c7947 */ /* 0x000fea000383ffff */
.L_x_12126:
        /* <DEDUP_REMOVED lines=11> */
.L_x_12191:
[----:B------:R-:W-:Y:S05]  /*11d90*/  BSYNC B0 ;  /* 0x0000000000007941 */ /* 0x000fea0003800000 */
.L_x_12190:
[----:B------:R-:W-:Y:S05]  /*11da0*/  BRA `(.L_x_12192) ;  /* 0xffffffbc00ec7947 */ /* 0x000fea000383ffff */
.L_x_12129:
[----:B0-----:R0:W1:Y:S02]  /*11db0*/  SYNCS.PHASECHK.TRANS64.TRYWAIT P0, [R2+URZ+0x2d840], R3 ;  /* 0x02d84003020075a7 */ /* 0x001064000800017f */
[----:B-1----:R-:W-:Y:S05]  /*11dc0*/  @!P0 NANOSLEEP.SYNCS 0x989680 ;  /* 0x009896800000895d */ /* 0x002fea0003900000 */
[----:B------:R-:W1:Y:S02]  /*11dd0*/  @!P0 SYNCS.PHASECHK.TRANS64 P0, [R2+URZ+0x2d840], R3 ;  /* 0x02d84003020085a7 */ /* 0x000e64000800007f */
[----:B-1----:R-:W-:Y:S05]  /*11de0*/  @!P0 BRA `(.L_x_12129) ;  /* 0xfffffffc00f08947 */ /* 0x002fea000383ffff */
[----:B------:R-:W-:Y:S05]  /*11df0*/  BRA `(.L_x_12193) ;  /* 0xffffffc0005c7947 */ /* 0x000fea000383ffff */
.L_x_12130:
        /* <DEDUP_REMOVED lines=8> */
.L_x_12195:
[----:B------:R-:W-:Y:S05]  /*11e80*/  BSYNC B0 ;  /* 0x0000000000007941 */ /* 0x000fea0003800000 */
.L_x_12194:
        /* <DEDUP_REMOVED lines=9> */
.L_x_12196:
[----:B------:R-:W-:Y:S01]  /*11f20*/  IMAD.MOV.U32 R13, RZ, RZ, R6 ;  /* 0x000000ffff0d7224 */ /* 0x000fe200078e0006 */
[----:B------:R-:W-:Y:S01]  /*11f30*/  MOV R12, 0x1 ;  /* 0x00000001000c7802 */ /* 0x000fe20000000f00 */
[----:B------:R-:W-:-:S07]  /*11f40*/  IMAD.MOV.U32 R5, RZ, RZ, R14 ;  /* 0x000000ffff057224 */ /* 0x000fce00078e000e */
[----:B------:R-:W-:Y:S05]  /*11f50*/  WARPSYNC.COLLECTIVE R15, `(.L_x_12197) ;  /* 0x000000000f087348 */ /* 0x000fea0003c00000 */
[----:B------:R0:W1:Y:S02]  /*11f60*/  SHFL.IDX P6, R14, R13, R12, R11 ;  /* 0x0000000c0d0e7389 */ /* 0x00006400000c000b */
[----:B01----:R-:W-:Y:S01]  /*11f70*/  ENDCOLLECTIVE ;  /* 0x000000000000791b */ /* 0x003fe20003800000 */
.L_x_12197:
        /* <DEDUP_REMOVED lines=17> */
.L_x_12198:
[----:B------:R-:W-:Y:S02]  /*12090*/  @P1 IMAD R8, R7, 0x2, R23 ;  /* 0x0000000207081824 */ /* 0x000fe400078e0217 */
[----:B------:R-:W-:Y:S01]  /*120a0*/  IMAD.MOV.U32 R13, RZ, RZ, R6 ;  /* 0x000000ffff0d7224 */ /* 0x000fe200078e0006 */
[----:B------:R-:W-:Y:S01]  /*120b0*/  MOV R12, 0x2 ;  /* 0x00000002000c7802 */ /* 0x000fe20000000f00 */
[----:B------:R-:W-:-:S07]  /*120c0*/  IMAD.MOV.U32 R5, RZ, RZ, R14 ;  /* 0x000000ffff057224 */ /* 0x000fce00078e000e */
[----:B------:R-:W-:Y:S05]  /*120d0*/  WARPSYNC.COLLECTIVE R15, `(.L_x_12199) ;  /* 0x000000000f087348 */ /* 0x000fea0003c00000 */
[----:B------:R0:W1:Y:S02]  /*120e0*/  SHFL.IDX P6, R14, R13, R12, R11 ;  /* 0x0000000c0d0e7389 */ /* 0x00006400000c000b */
[----:B01----:R-:W-:Y:S01]  /*120f0*/  ENDCOLLECTIVE ;  /* 0x000000000000791b */ /* 0x003fe20003800000 */
.L_x_12199:
        /* <DEDUP_REMOVED lines=17> */
.L_x_12200:
[----:B------:R-:W-:Y:S02]  /*12210*/  @P1 IMAD R8, R7, 0x2, R23 ;  /* 0x0000000207081824 */ /* 0x000fe400078e0217 */
[----:B------:R-:W-:Y:S01]  /*12220*/  IMAD.MOV.U32 R13, RZ, RZ, R6 ;  /* 0x000000ffff0d7224 */ /* 0x000fe200078e0006 */
[----:B------:R-:W-:Y:S01]  /*12230*/  MOV R12, 0x3 ;  /* 0x00000003000c7802 */ /* 0x000fe20000000f00 */
[----:B------:R-:W-:-:S07]  /*12240*/  IMAD.MOV.U32 R5, RZ, RZ, R14 ;  /* 0x000000ffff057224 */ /* 0x000fce00078e000e */
[----:B------:R-:W-:Y:S05]  /*12250*/  WARPSYNC.COLLECTIVE R15, `(.L_x_12201) ;  /* 0x000000000f087348 */ /* 0x000fea0003c00000 */
[----:B------:R0:W1:Y:S02]  /*12260*/  SHFL.IDX P6, R14, R13, R12, R11 ;  /* 0x0000000c0d0e7389 */ /* 0x00006400000c000b */
[----:B01----:R-:W-:Y:S01]  /*12270*/  ENDCOLLECTIVE ;  /* 0x000000000000791b */ /* 0x003fe20003800000 */
.L_x_12201:
        /* <DEDUP_REMOVED lines=10> */
.L_x_12202:
        /* <DEDUP_REMOVED lines=8> */
.L_x_12135:
[----:B------:R-:W2:Y:S04]  /*123a0*/  LDL.LU R11, [R1+0x20] ;  /* 0x00002000010b7983 */ /* 0x000ea80000300800 */
[----:B------:R0:W5:Y:S01]  /*123b0*/  LDL R9, [R1+0x18] ;  /* 0x0000180001097983 */ /* 0x0001620000100800 */
[----:B------:R-:W-:Y:S01]  /*123c0*/  IMAD.MOV.U32 R13, RZ, RZ, R0 ;  /* 0x000000ffff0d7224 */ /* 0x000fe200078e0000 */
[----:B------:R-:W-:Y:S01]  /*123d0*/  MOV R15, 0xffffffff ;  /* 0xffffffff000f7802 */ /* 0x000fe20000000f00 */
[----:B------:R-:W-:Y:S02]  /*123e0*/  IMAD.MOV.U32 R12, RZ, RZ, RZ ;  /* 0x000000ffff0c7224 */ /* 0x000fe400078e00ff */
[----:B------:R-:W-:-:S04]  /*123f0*/  IMAD R17, R17, 0xc0, R21 ;  /* 0x000000c011117824 */ /* 0x000fc800078e0215 */
[----:B------:R-:W-:Y:S02]  /*12400*/  VIADD R5, R17, 0x20 ;  /* 0x0000002011057836 */ /* 0x000fe40000000000 */
[----:B--2---:R-:W-:Y:S02]  /*12410*/  IMAD R2, R11, R10, RZ ;  /* 0x0000000a0b027224 */ /* 0x004fe400078e02ff */
[----:B0-----:R-:W-:-:S07]  /*12420*/  IMAD.MOV.U32 R11, RZ, RZ, 0x1c1f ;  /* 0x00001c1fff0b7424 */ /* 0x001fce00078e00ff */
[----:B-----5:R-:W-:Y:S05]  /*12430*/  WARPSYNC.COLLECTIVE R15, `(.L_x_12204) ;  /* 0x000000000f087348 */ /* 0x020fea0003c00000 */
[----:B------:R0:W1:Y:S02]  /*12440*/  SHFL.IDX P6, R14, R13, R12, R11 ;  /* 0x0000000c0d0e7389 */ /* 0x00006400000c000b */
[----:B01---5:R-:W-:Y:S01]  /*12450*/  ENDCOLLECTIVE ;  /* 0x000000000000791b */ /* 0x023fe20003800000 */
.L_x_12204:
[----:B------:R-:W-:Y:S02]  /*12460*/  IMAD.MOV.U32 R13, RZ, RZ, R4 ;  /* 0x000000ffff0d7224 */ /* 0x000fe400078e0004 */
[----:B------:R-:W-:-:S07]  /*12470*/  IMAD.MOV.U32 R6, RZ, RZ, R14 ;  /* 0x000000ffff067224 */ /* 0x000fce00078e000e */
[----:B------:R-:W-:Y:S05]  /*12480*/  WARPSYNC.COLLECTIVE R15, `(.L_x_12205) ;  /* 0x000000000f087348 */ /* 0x000fea0003c00000 */
[----:B------:R0:W1:Y:S02]  /*12490*/  SHFL.IDX P6, R14, R13, R12, R11 ;  /* 0x0000000c0d0e7389 */ /* 0x00006400000c000b */
[----:B01----:R-:W-:Y:S01]  /*124a0*/  ENDCOLLECTIVE ;  /* 0x000000000000791b */ /* 0x003fe20003800000 */
.L_x_12205:
[----:B------:R-:W-:Y:S01]  /*124b0*/  ISETP.GE.AND P2, PT, R17, R2, PT ;  /* 0x000000021100720c */ /* 0x000fe20003f46270 */
[----:B------:R-:W-:Y:S01]  /*124c0*/  IMAD.MOV.U32 R13, RZ, RZ, R0 ;  /* 0x000000ffff0d7224 */ /* 0x000fe200078e0000 */
[----:B------:R-:W-:Y:S01]  /*124d0*/  MOV R12, 0x1 ;  /* 0x00000001000c7802 */ /* 0x000fe20000000f00 */
[----:B------:R-:W-:-:S10]  /*124e0*/  IMAD.MOV.U32 R7, RZ, RZ, R14 ;  /* 0x000000ffff077224 */ /* 0x000fd400078e000e */
[----:B------:R-:W-:Y:S05]  /*124f0*/  WARPSYNC.COLLECTIVE R15, `(.L_x_12206) ;  /* 0x000000000f087348 */ /* 0x000fea0003c00000 */
[----:B------:R0:W1:Y:S02]  /*12500*/  SHFL.IDX P6, R14, R13, R12, R11 ;  /* 0x0000000c0d0e7389 */ /* 0x00006400000c000b */
[----:B01----:R-:W-:Y:S01]  /*12510*/  ENDCOLLECTIVE ;  /* 0x000000000000791b */ /* 0x003fe20003800000 */
.L_x_12206:
[----:B------:R-:W-:-:S05]  /*12520*/  @!P2 LEA R7, P4, R20, R7, 0x1 ;  /* 0x000000071407a211 */ /* 0x000fca00078808ff */
[----:B------:R-:W-:-:S05]  /*12530*/  @!P2 IMAD.X R6, RZ, RZ, R6, P4 ;  /* 0x000000ffff06a224 */ /* 0x000fca00020e0606 */
[----:B------:R-:W-:-:S04]  /*12540*/  @!P2 LOP3.LUT R7, R7, R6, RZ, 0x3c, !PT ;  /* 0x000000060707a212 */ /* 0x000fc800078e3cff */
[----:B------:R-:W-:-:S04]  /*12550*/  @!P2 LOP3.LUT R6, R7, R6, RZ, 0x3c, !PT ;  /* 0x000000060706a212 */ /* 0x000fc800078e3cff */
[----:B------:R-:W-:Y:S01]  /*12560*/  @!P2 LOP3.LUT R7, R7, R6, RZ, 0x3c, !PT ;  /* 0x000000060707a212 */ /* 0x000fe200078e3cff */
[----:B------:R-:W-:-:S04]  /*12570*/  IMAD.MOV.U32 R13, RZ, RZ, R4 ;  /* 0x000000ffff0d7224 */ /* 0x000fc800078e0004 */
        /* <DEDUP_REMOVED lines=10> */
.L_x_12207:
[----:B------:R-:W-:Y:S01]  /*12620*/  ISETP.GE.AND P2, PT, R5, R2, PT ;  /* 0x000000020500720c */ /* 0x000fe20003f46270 */
[----:B------:R-:W-:Y:S01]  /*12630*/  IMAD.MOV.U32 R13, RZ, RZ, R0 ;  /* 0x000000ffff0d7224 */ /* 0x000fe200078e0000 */
[----:B------:R-:W-:Y:S01]  /*12640*/  MOV R12, 0x2 ;  /* 0x00000002000c7802 */ /* 0x000fe20000000f00 */
[----:B------:R-:W-:-:S10]  /*12650*/  IMAD.MOV.U32 R7, RZ, RZ, R14 ;  /* 0x000000ffff077224 */ /* 0x000fd400078e000e */
[----:B------:R-:W-:Y:S05]  /*12660*/  WARPSYNC.COLLECTIVE R15, `(.L_x_12208) ;  /* 0x000000000f087348 */ /* 0x000fea0003c00000 */
[----:B------:R0:W1:Y:S02]  /*12670*/  SHFL.IDX P6, R14, R13, R12, R11 ;  /* 0x0000000c0d0e7389 */ /* 0x00006400000c000b */
[----:B01----:R-:W-:Y:S01]  /*12680*/  ENDCOLLECTIVE ;  /* 0x000000000000791b */ /* 0x003fe20003800000 */
.L_x_12208:
        /* <DEDUP_REMOVED lines=16> */
.L_x_12209:
[----:B------:R-:W-:Y:S02]  /*12790*/  VIADD R5, R17, 0x40 ;  /* 0x0000004011057836 */ /* 0x000fe40000000000 */
[----:B------:R-:W-:Y:S02]  /*127a0*/  IMAD.MOV.U32 R13, RZ, RZ, R0 ;  /* 0x000000ffff0d7224 */ /* 0x000fe400078e0000 */
[----:B------:R-:W-:Y:S01]  /*127b0*/  IMAD.MOV.U32 R12, RZ, RZ, 0x3 ;  /* 0x00000003ff0c7424 */ /* 0x000fe200078e00ff */
[----:B------:R-:W-:Y:S01]  /*127c0*/  ISETP.GE.AND P2, PT, R5, R2, PT ;  /* 0x000000020500720c */ /* 0x000fe20003f46270 */
[----:B------:R-:W-:-:S12]  /*127d0*/  IMAD.MOV.U32 R7, RZ, RZ, R14 ;  /* 0x000000ffff077224 */ /* 0x000fd800078e000e */
[----:B------:R-:W-:Y:S05]  /*127e0*/  WARPSYNC.COLLECTIVE R15, `(.L_x_12210) ;  /* 0x000000000f087348 */ /* 0x000fea0003c00000 */
[----:B------:R0:W1:Y:S02]  /*127f0*/  SHFL.IDX P6, R14, R13, R12, R11 ;  /* 0x0000000c0d0e7389 */ /* 0x00006400000c000b */
[----:B01----:R-:W-:Y:S01]  /*12800*/  ENDCOLLECTIVE ;  /* 0x000000000000791b */ /* 0x003fe20003800000 */
.L_x_12210:
[----:B------:R-:W-:-:S05]  /*12810*/  @!P2 LEA R7, P4, R20, R7, 0x1 ;  /* 0x000000071407a211 */ /* 0x000fca00078808ff */
[----:B------:R-:W-:Y:S02]  /*12820*/  @!P2 IMAD.X R6, RZ, RZ, R6, P4 ;  /* 0x000000ffff06a224 */ /* 0x000fe400020e0606 */
[----:B------:R-:W-:-:S03]  /*12830*/  IMAD.MOV.U32 R13, RZ, RZ, R4 ;  /* 0x000000ffff0d7224 */ /* 0x000fc600078e0004 */
[----:B------:R-:W-:Y:S02]  /*12840*/  @!P2 LOP3.LUT R7, R7, R6, RZ, 0x3c, !PT ;  /* 0x000000060707a212 */ /* 0x000fe400078e3cff */
[----:B------:R-:W-:-:S07]  /*12850*/  MOV R0, R14 ;  /* 0x0000000e00007202 */ /* 0x000fce0000000f00 */
[----:B------:R-:W-:Y:S05]  /*12860*/  WARPSYNC.COLLECTIVE R15, `(.L_x_12211) ;  /* 0x000000000f087348 */ /* 0x000fea0003c00000 */
[----:B------:R0:W1:Y:S02]  /*12870*/  SHFL.IDX P6, R14, R13, R12, R11 ;  /* 0x0000000c0d0e7389 */ /* 0x00006400000c000b */
[----:B01----:R-:W-:Y:S01]  /*12880*/  ENDCOLLECTIVE ;  /* 0x000000000000791b */ /* 0x003fe20003800000 */
.L_x_12211:
[----:B------:R-:W-:Y:S01]  /*12890*/  @!P2 LOP3.LUT R6, R7, R6, RZ, 0x3c, !PT ;  /* 0x000000060706a212 */ /* 0x000fe200078e3cff */
[----:B------:R-:W-:-:S03]  /*128a0*/  VIADD R5, R17, 0x60 ;  /* 0x0000006011057836 */ /* 0x000fc60000000000 */
[----:B------:R-:W-:-:S05]  /*128b0*/  @!P2 LOP3.LUT R7, R7, R6, RZ, 0x3c, !PT ;  /* 0x000000060707a212 */ /* 0x000fca00078e3cff */
[----:B------:R-:W-:Y:S01]  /*128c0*/  @!PT LDS RZ, [RZ] ;  /* 0x00000000fffff984 */ /* 0x000fe20000000800 */
[----:B------:R-:W-:Y:S01]  /*128d0*/  @!PT LDS RZ, [RZ] ;  /* 0x00000000fffff984 */ /* 0x000fe20000000800 */
[----:B------:R-:W-:Y:S01]  /*128e0*/  @!PT LDS RZ, [RZ] ;  /* 0x00000000fffff984 */ /* 0x000fe20000000800 */
[----:B------:R0:W-:Y:S04]  /*128f0*/  @!P2 LDGSTS.E.BYPASS.LTC128B.128 [R9+0xd400], desc[UR36][R6.64], !P3 ;  /* 0x0d4000000609afae */ /* 0x0001e8000d901d64 */
[----:B------:R0:W-:Y:S01]  /*12900*/  @!P2 LDGSTS.E.BYPASS.LTC128B.128 [R9+0x10400], desc[UR36][R6.64+0x40], !P0 ;  /* 0x104000400609afae */ /* 0x0001e2000c101d64 */
[----:B------:R-:W-:-:S03]  /*12910*/  MOV R13, R3 ;  /* 0x00000003000d7202 */ /* 0x000fc60000000f00 */
[----:B------:R0:W-:Y:S01]  /*12920*/  @!P2 LDGSTS.E.BYPASS.LTC128B.128 [R9+0x13400], desc[UR36][R6.64+0x80], !P1 ;  /* 0x134000800609afae */ /* 0x0001e2000c901d64 */
[----:B------:R-:W-:Y:S01]  /*12930*/  ISETP.GE.AND P2, PT, R5, R2, PT ;  /* 0x000000020500720c */ /* 0x000fe20003f46270 */
[----:B------:R-:W-:Y:S02]  /*12940*/  IMAD.MOV.U32 R12, RZ, RZ, RZ ;  /* 0x000000ffff0c7224 */ /* 0x000fe400078e00ff */
[----:B------:R-:W-:-:S10]  /*12950*/  IMAD.MOV.U32 R4, RZ, RZ, R14 ;  /* 0x000000ffff047224 */ /* 0x000fd400078e000e */
[----:B0-----:R-:W-:Y:S05]  /*12960*/  WARPSYNC.COLLECTIVE R15, `(.L_x_12212) ;  /* 0x000000000f087348 */ /* 0x001fea0003c00000 */
[----:B------:R1:W2:Y:S02]  /*12970*/  SHFL.IDX P6, R14, R13, R12, R11 ;  /* 0x0000000c0d0e7389 */ /* 0x0002a400000c000b */
[----:B012---:R-:W-:Y:S01]  /*12980*/  ENDCOLLECTIVE ;  /* 0x000000000000791b */ /* 0x007fe20003800000 */
.L_x_12212:
        /* <DEDUP_REMOVED lines=16> */
.L_x_12213:
[----:B------:R-:W-:Y:S01]  /*12a90*/  MOV R13, R3 ;  /* 0x00000003000d7202 */ /* 0x000fe20000000f00 */
[----:B------:R-:W-:Y:S02]  /*12aa0*/  IMAD.MOV.U32 R12, RZ, RZ, 0x1 ;  /* 0x00000001ff0c7424 */ /* 0x000fe400078e00ff */
[----:B------:R-:W-:-:S07]  /*12ab0*/  IMAD.MOV.U32 R4, RZ, RZ, R14 ;  /* 0x000000ffff047224 */ /* 0x000fce00078e000e */
[----:B------:R-:W-:Y:S05]  /*12ac0*/  WARPSYNC.COLLECTIVE R15, `(.L_x_12214) ;  /* 0x000000000f087348 */ /* 0x000fea0003c00000 */
[----:B------:R0:W1:Y:S02]  /*12ad0*/  SHFL.IDX P6, R14, R13, R12, R11 ;  /* 0x0000000c0d0e7389 */ /* 0x00006400000c000b */
[----:B01----:R-:W-:Y:S01]  /*12ae0*/  ENDCOLLECTIVE ;  /* 0x000000000000791b */ /* 0x003fe20003800000 */
.L_x_12214:
        /* <DEDUP_REMOVED lines=14> */
.L_x_12215:
[----:B------:R-:W-:Y:S01]  /*12bd0*/  IMAD.MOV.U32 R8, RZ, RZ, R14 ;  /* 0x000000ffff087224 */ /* 0x000fe200078e000e */
[----:B------:R-:W-:Y:S06]  /*12be0*/  BRA `(.L_x_12216) ;  /* 0xffffffc400507947 */ /* 0x000fec000383ffff */
.L_x_12138:
[----:B-1----:R1:W2:Y:S02]  /*12bf0*/  SYNCS.PHASECHK.TRANS64.TRYWAIT P0, [R23+URZ+0x2d820], R0 ;  /* 0x02d82000170075a7 */ /* 0x0022a4000800017f */
[----:B--2---:R-:W-:Y:S05]  /*12c00*/  @!P0 NANOSLEEP.SYNCS 0x989680 ;  /* 0x009896800000895d */ /* 0x004fea0003900000 */
[----:B------:R-:W2:Y:S02]  /*12c10*/  @!P0 SYNCS.PHASECHK.TRANS64 P0, [R23+URZ+0x2d820], R0 ;  /* 0x02d82000170085a7 */ /* 0x000ea4000800007f */
[----:B--2---:R-:W-:Y:S05]  /*12c20*/  @!P0 BRA `(.L_x_12138) ;  /* 0xfffffffc00f08947 */ /* 0x004fea000383ffff */
[----:B------:R-:W-:Y:S05]  /*12c30*/  BRA `(.L_x_12217) ;  /* 0xffffffc400b87947 */ /* 0x000fea000383ffff */
.L_x_12143:
[----:B0-----:R0:W1:Y:S02]  /*12c40*/  SYNCS.PHASECHK.TRANS64.TRYWAIT P0, [R5+URZ+0x2d840], R0 ;  /* 0x02d84000050075a7 */ /* 0x001064000800017f */
[----:B-1----:R-:W-:Y:S05]  /*12c50*/  @!P0 NANOSLEEP.SYNCS 0x989680 ;  /* 0x009896800000895d */ /* 0x002fea0003900000 */
[----:B------:R-:W1:Y:S02]  /*12c60*/  @!P0 SYNCS.PHASECHK.TRANS64 P0, [R5+URZ+0x2d840], R0 ;  /* 0x02d84000050085a7 */ /* 0x000e64000800007f */
[----:B-1----:R-:W-:Y:S05]  /*12c70*/  @!P0 BRA `(.L_x_12143) ;  /* 0xfffffffc00f08947 */ /* 0x002fea000383ffff */
[----:B------:R-:W-:Y:S05]  /*12c80*/  BRA `(.L_x_12218) ;  /* 0xffffffc800a87947 */ /* 0x000fea000383ffff */
.L_x_12144:
        /* <DEDUP_REMOVED lines=8> */
.L_x_12220:
[----:B------:R-:W-:Y:S05]  /*12d10*/  BSYNC B1 ;  /* 0x0000000000017941 */ /* 0x000fea0003800000 */
.L_x_12219:
[----:B------:R-:W0:Y:S01]  /*12d20*/  S2R R21, SR_TID.X ;  /* 0x0000000000157919 */ /* 0x000e220000002100 */
[----:B------:R-:W-:Y:S01]  /*12d30*/  IMAD.MOV.U32 R13, RZ, RZ, R6 ;  /* 0x000000ffff0d7224 */ /* 0x000fe200078e0006 */
[----:B------:R-:W-:Y:S01]  /*12d40*/  MOV R15, 0xffffffff ;  /* 0xffffffff000f7802 */ /* 0x000fe20000000f00 */
[----:B------:R-:W-:Y:S01]  /*12d50*/  IMAD.MOV.U32 R12, RZ, RZ, RZ ;  /* 0x000000ffff0c7224 */ /* 0x000fe200078e00ff */
[----:B------:R-:W-:Y:S01]  /*12d60*/  LOP3.LUT R22, R22, 0xfffffeff, RZ, 0xc0, !PT ;  /* 0xfffffeff16167812 */ /* 0x000fe200078ec0ff */
[----:B------:R-:W-:Y:S02]  /*12d70*/  IMAD.MOV.U32 R11, RZ, RZ, 0x1c1f ;  /* 0x00001c1fff0b7424 */ /* 0x000fe400078e00ff */
[----:B------:R-:W-:Y:S01]  /*12d80*/  IMAD.MOV.U32 R3, RZ, RZ, R14 ;  /* 0x000000ffff037224 */ /* 0x000fe200078e000e */
[----:B------:R-:W-:Y:S01]  /*12d90*/  @P1 LOP3.LUT R22, R22, 0x100, RZ, 0xfc, !PT ;  /* 0x0000010016161812 */ /* 0x000fe200078efcff */
[----:B------:R-:W-:-:S07]  /*12da0*/  IMAD R4, R4, 0x2, R23 ;  /* 0x0000000204047824 */ /* 0x000fce00078e0217 */
[----:B0-----:R-:W-:Y:S05]  /*12db0*/  WARPSYNC.COLLECTIVE R15, `(.L_x_12221) ;  /* 0x000000000f087348 */ /* 0x001fea0003c00000 */
[----:B------:R1:W2:Y:S02]  /*12dc0*/  SHFL.IDX P6, R14, R13, R12, R11 ;  /* 0x0000000c0d0e7389 */ /* 0x0002a400000c000b */
[----:B012---:R-:W-:Y:S01]  /*12dd0*/  ENDCOLLECTIVE ;  /* 0x000000000000791b */ /* 0x007fe20003800000 */
.L_x_12221:
        /* <DEDUP_REMOVED lines=8> */
.L_x_12222:
        /* <DEDUP_REMOVED lines=11> */
[----:B0-----:R-:W-:-:S07]  /*12f10*/  MOV R3, R14 ;  /* 0x0000000e00037202 */ /* 0x001fce0000000f00 */
[----:B------:R-:W-:Y:S05]  /*12f20*/  WARPSYNC.COLLECTIVE R15, `(.L_x_12223) ;  /* 0x000000000f087348 */ /* 0x000fea0003c00000 */
[----:B------:R0:W1:Y:S02]  /*12f30*/  SHFL.IDX P6, R14, R13, R12, R11 ;  /* 0x0000000c0d0e7389 */ /* 0x00006400000c000b */
[----:B01----:R-:W-:Y:S01]  /*12f40*/  ENDCOLLECTIVE ;  /* 0x000000000000791b */ /* 0x003fe20003800000 */
.L_x_12223:
[----:B------:R-:W-:Y:S02]  /*12f50*/  IMAD.MOV.U32 R13, RZ, RZ, R7 ;  /* 0x000000ffff0d7224 */ /* 0x000fe400078e0007 */
[----:B------:R-:W-:Y:S02]  /*12f60*/  IMAD.MOV.U32 R12, RZ, RZ, 0x2 ;  /* 0x00000002ff0c7424 */ /* 0x000fe400078e00ff */
[----:B------:R-:W-:-:S07]  /*12f70*/  IMAD.MOV.U32 R2, RZ, RZ, R14 ;  /* 0x000000ffff027224 */ /* 0x000fce00078e000e */
[----:B------:R-:W-:Y:S05]  /*12f80*/  WARPSYNC.COLLECTIVE R15, `(.L_x_12224) ;  /* 0x000000000f087348 */ /* 0x000fea0003c00000 */
[----:B------:R0:W1:Y:S02]  /*12f90*/  SHFL.IDX P6, R14, R13, R12, R11 ;  /* 0x0000000c0d0e7389 */ /* 0x00006400000c000b */
[----:B01----:R-:W-:Y:S01]  /*12fa0*/  ENDCOLLECTIVE ;  /* 0x000000000000791b */ /* 0x003fe20003800000 */
.L_x_12224:
[----:B------:R-:W-:-:S05]  /*12fb0*/  IADD3 R2, P0, R2, R0, RZ ;  /* 0x0000000002027210 */ /* 0x000fca0007f1e0ff */
[----:B------:R-:W-:-:S05]  /*12fc0*/  IMAD.X R3, RZ, RZ, R3, P0 ;  /* 0x000000ffff037224 */ /* 0x000fca00000e0603 */
        /* <DEDUP_REMOVED lines=11> */
.L_x_12225:
[----:B------:R-:W-:Y:S02]  /*13080*/  IMAD.MOV.U32 R13, RZ, RZ, R7 ;  /* 0x000000ffff0d7224 */ /* 0x000fe400078e0007 */
[----:B------:R-:W-:Y:S02]  /*13090*/  IMAD.MOV.U32 R12, RZ, RZ, 0x3 ;  /* 0x00000003ff0c7424 */ /* 0x000fe400078e00ff */
[----:B------:R-:W-:-:S07]  /*130a0*/  IMAD.MOV.U32 R2, RZ, RZ, R14 ;  /* 0x000000ffff027224 */ /* 0x000fce00078e000e */
[----:B------:R-:W-:Y:S05]  /*130b0*/  WARPSYNC.COLLECTIVE R15, `(.L_x_12226) ;  /* 0x000000000f087348 */ /* 0x000fea0003c00000 */
[----:B------:R0:W1:Y:S02]  /*130c0*/  SHFL.IDX P6, R14, R13, R12, R11 ;  /* 0x0000000c0d0e7389 */ /* 0x00006400000c000b */
[----:B01----:R-:W-:Y:S01]  /*130d0*/  ENDCOLLECTIVE ;  /* 0x000000000000791b */ /* 0x003fe20003800000 */
.L_x_12226:
        /* <DEDUP_REMOVED lines=14> */
.L_x_12227:
[----:B------:R-:W-:Y:S01]  /*131c0*/  MOV R2, R14 ;  /* 0x0000000e00027202 */ /* 0x000fe20000000f00 */
[----:B------:R-:W-:Y:S06]  /*131d0*/  BRA `(.L_x_12228) ;  /* 0xffffffc800487947 */ /* 0x000fec000383ffff */
.L_x_12149:
[----:B-1----:R1:W2:Y:S02]  /*131e0*/  SYNCS.PHASECHK.TRANS64.TRYWAIT P0, [R5+URZ+0x2d860], R2 ;  /* 0x02d86002050075a7 */ /* 0x0022a4000800017f */
[----:B--2---:R-:W-:Y:S05]  /*131f0*/  @!P0 NANOSLEEP.SYNCS 0x989680 ;  /* 0x009896800000895d */ /* 0x004fea0003900000 */
[----:B------:R-:W2:Y:S02]  /*13200*/  @!P0 SYNCS.PHASECHK.TRANS64 P0, [R5+URZ+0x2d860], R2 ;  /* 0x02d86002050085a7 */ /* 0x000ea4000800007f */
[----:B--2---:R-:W-:Y:S05]  /*13210*/  @!P0 BRA `(.L_x_12149) ;  /* 0xfffffffc00f08947 */ /* 0x004fea000383ffff */
[----:B------:R-:W-:Y:S05]  /*13220*/  BRA `(.L_x_12229) ;  /* 0xffffffc800ac7947 */ /* 0x000fea000383ffff */
.L_x_12150:
        /* <DEDUP_REMOVED lines=8> */
.L_x_12231:
[----:B------:R-:W-:Y:S05]  /*132b0*/  BSYNC B1 ;  /* 0x0000000000017941 */ /* 0x000fea0003800000 */
.L_x_12230:
        /* <DEDUP_REMOVED lines=9> */
.L_x_12232:
[----:B------:R-:W-:Y:S01]  /*13350*/  IMAD.MOV.U32 R13, RZ, RZ, R25 ;  /* 0x000000ffff0d7224 */ /* 0x000fe200078e0019 */
[----:B------:R-:W-:Y:S01]  /*13360*/  MOV R12, 0x1 ;  /* 0x00000001000c7802 */ /* 0x000fe20000000f00 */
[----:B------:R-:W-:-:S07]  /*13370*/  IMAD.MOV.U32 R2, RZ, RZ, R14 ;  /* 0x000000ffff027224 */ /* 0x000fce00078e000e */
[----:B------:R-:W-:Y:S05]  /*13380*/  WARPSYNC.COLLECTIVE R15, `(.L_x_12233) ;  /* 0x000000000f087348 */ /* 0x000fea0003c00000 */
[----:B------:R0:W1:Y:S02]  /*13390*/  SHFL.IDX P6, R14, R13, R12, R11 ;  /* 0x0000000c0d0e7389 */ /* 0x00006400000c000b */
[----:B01----:R-:W-:Y:S01]  /*133a0*/  ENDCOLLECTIVE ;  /* 0x000000000000791b */ /* 0x003fe20003800000 */
.L_x_12233:
        /* <DEDUP_REMOVED lines=16> */
.L_x_12234:
[----:B------:R-:W-:Y:S02]  /*134b0*/  IMAD.MOV.U32 R13, RZ, RZ, R25 ;  /* 0x000000ffff0d7224 */ /* 0x000fe400078e0019 */
[----:B------:R-:W-:Y:S02]  /*134c0*/  IMAD.MOV.U32 R12, RZ, RZ, 0x2 ;  /* 0x00000002ff0c7424 */ /* 0x000fe400078e00ff */
[----:B------:R-:W-:-:S07]  /*134d0*/  IMAD.MOV.U32 R2, RZ, RZ, R14 ;  /* 0x000000ffff027224 */ /* 0x000fce00078e000e */
[----:B------:R-:W-:Y:S05]  /*134e0*/  WARPSYNC.COLLECTIVE R15, `(.L_x_12235) ;  /* 0x000000000f087348 */ /* 0x000fea0003c00000 */
[----:B------:R0:W1:Y:S02]  /*134f0*/  SHFL.IDX P6, R14, R13, R12, R11 ;  /* 0x0000000c0d0e7389 */ /* 0x00006400000c000b */
[----:B01----:R-:W-:Y:S01]  /*13500*/  ENDCOLLECTIVE ;  /* 0x000000000000791b */ /* 0x003fe20003800000 */
.L_x_12235:
        /* <DEDUP_REMOVED lines=16> */
.L_x_12236:
[----:B------:R-:W-:Y:S02]  /*13610*/  IMAD.MOV.U32 R13, RZ, RZ, R25 ;  /* 0x000000ffff0d7224 */ /* 0x000fe400078e0019 */
[----:B------:R-:W-:Y:S02]  /*13620*/  IMAD.MOV.U32 R12, RZ, RZ, 0x3 ;  /* 0x00000003ff0c7424 */ /* 0x000fe400078e00ff */
[----:B------:R-:W-:-:S07]  /*13630*/  IMAD.MOV.U32 R2, RZ, RZ, R14 ;  /* 0x000000ffff027224 */ /* 0x000fce00078e000e */
[----:B------:R-:W-:Y:S05]  /*13640*/  WARPSYNC.COLLECTIVE R15, `(.L_x_12237) ;  /* 0x000000000f087348 */ /* 0x000fea0003c00000 */
[----:B------:R0:W1:Y:S02]  /*13650*/  SHFL.IDX P6, R14, R13, R12, R11 ;  /* 0x0000000c0d0e7389 */ /* 0x00006400000c000b */
[----:B01----:R-:W-:Y:S01]  /*13660*/  ENDCOLLECTIVE ;  /* 0x000000000000791b */ /* 0x003fe20003800000 */
.L_x_12237:
        /* <DEDUP_REMOVED lines=13> */
.L_x_12238:
        /* <DEDUP_REMOVED lines=8> */
.L_x_12158:
[----:B-1----:R1:W2:Y:S02]  /*137c0*/  SYNCS.PHASECHK.TRANS64.TRYWAIT P0, [R0+URZ+0x2d860], R3 ;  /* 0x02d86003000075a7 */ /* 0x0022a4000800017f */
[----:B--2---:R-:W-:Y:S05]  /*137d0*/  @!P0 NANOSLEEP.SYNCS 0x989680 ;  /* 0x009896800000895d */ /* 0x004fea0003900000 */
[----:B------:R-:W2:Y:S02]  /*137e0*/  @!P0 SYNCS.PHASECHK.TRANS64 P0, [R0+URZ+0x2d860], R3 ;  /* 0x02d86003000085a7 */ /* 0x000ea4000800007f */
[----:B--2---:R-:W-:Y:S05]  /*137f0*/  @!P0 BRA `(.L_x_12158) ;  /* 0xfffffffc00f08947 */ /* 0x004fea000383ffff */
[----:B------:R-:W-:Y:S05]  /*13800*/  BRA `(.L_x_12240) ;  /* 0xffffffcc00407947 */ /* 0x000fea000383ffff */
.L_x_12159:
        /* <DEDUP_REMOVED lines=8> */
.L_x_12242:
[----:B------:R-:W-:Y:S05]  /*13890*/  BSYNC B0 ;  /* 0x0000000000007941 */ /* 0x000fea0003800000 */
.L_x_12241:
[----:B------:R-:W0:Y:S01]  /*138a0*/  S2R R2, SR_TID.X ;  /* 0x0000000000027919 */ /* 0x000e220000002100 */
[----:B------:R-:W-:Y:S01]  /*138b0*/  MOV R13, R24 ;  /* 0x00000018000d7202 */ /* 0x000fe20000000f00 */
[----:B------:R-:W-:Y:S01]  /*138c0*/  IMAD.MOV.U32 R12, RZ, RZ, RZ ;  /* 0x000000ffff0c7224 */ /* 0x000fe200078e00ff */
[----:B------:R-:W-:Y:S01]  /*138d0*/  LEA R4, R4, R23, 0x1 ;  /* 0x0000001704047211 */ /* 0x000fe200078e08ff */
[----:B------:R-:W-:Y:S02]  /*138e0*/  IMAD.MOV.U32 R11, RZ, RZ, 0x1c1f ;  /* 0x00001c1fff0b7424 */ /* 0x000fe400078e00ff */
[----:B------:R-:W-:Y:S02]  /*138f0*/  IMAD.MOV.U32 R15, RZ, RZ, -0x1 ;  /* 0xffffffffff0f7424 */ /* 0x000fe400078e00ff */
[----:B------:R-:W-:-:S07]  /*13900*/  IMAD.MOV.U32 R3, RZ, RZ, R14 ;  /* 0x000000ffff037224 */ /* 0x000fce00078e000e */
[----:B0-----:R-:W-:Y:S05]  /*13910*/  WARPSYNC.COLLECTIVE R15, `(.L_x_12243) ;  /* 0x000000000f087348 */ /* 0x001fea0003c00000 */
[----:B------:R1:W2:Y:S02]  /*13920*/  SHFL.IDX P6, R14, R13, R12, R11 ;  /* 0x0000000c0d0e7389 */ /* 0x0002a400000c000b */
[----:B012---:R-:W-:Y:S01]  /*13930*/  ENDCOLLECTIVE ;  /* 0x000000000000791b */ /* 0x007fe20003800000 */
.L_x_12243:
        /* <DEDUP_REMOVED lines=17> */
.L_x_12244:
        /* <DEDUP_REMOVED lines=14> */
.L_x_12245:
[----:B------:R-:W-:Y:S01]  /*13b30*/  IMAD.MOV.U32 R13, RZ, RZ, R25 ;  /* 0x000000ffff0d7224 */ /* 0x000fe200078e0019 */
[----:B------:R-:W-:Y:S02]  /*13b40*/  MOV R12, 0x2 ;  /* 0x00000002000c7802 */ /* 0x000fe40000000f00 */
[----:B------:R-:W-:-:S13]  /*13b50*/  IADD3 R2, P4, R14, R5, RZ ;  /* 0x000000050e027210 */ /* 0x000fda0007f9e0ff */
[----:B------:R-:W-:Y:S05]  /*13b60*/  WARPSYNC.COLLECTIVE R15, `(.L_x_12246) ;  /* 0x000000000f087348 */ /* 0x000fea0003c00000 */
[----:B------:R0:W1:Y:S02]  /*13b70*/  SHFL.IDX P6, R14, R13, R12, R11 ;  /* 0x0000000c0d0e7389 */ /* 0x00006400000c000b */
[----:B01----:R-:W-:Y:S01]  /*13b80*/  ENDCOLLECTIVE ;  /* 0x000000000000791b */ /* 0x003fe20003800000 */
.L_x_12246:
        /* <DEDUP_REMOVED lines=15> */
.L_x_12247:
[----:B------:R-:W-:Y:S02]  /*13c80*/  IMAD.MOV.U32 R13, RZ, RZ, R25 ;  /* 0x000000ffff0d7224 */ /* 0x000fe400078e0019 */
[----:B------:R-:W-:Y:S01]  /*13c90*/  IMAD.MOV.U32 R12, RZ, RZ, 0x3 ;  /* 0x00000003ff0c7424 */ /* 0x000fe200078e00ff */
[----:B------:R-:W-:-:S13]  /*13ca0*/  IADD3 R2, P4, R14, R5, RZ ;  /* 0x000000050e027210 */ /* 0x000fda0007f9e0ff */
[----:B------:R-:W-:Y:S05]  /*13cb0*/  WARPSYNC.COLLECTIVE R15, `(.L_x_12248) ;  /* 0x000000000f087348 */ /* 0x000fea0003c00000 */
[----:B------:R0:W1:Y:S02]  /*13cc0*/  SHFL.IDX P6, R14, R13, R12, R11 ;  /* 0x0000000c0d0e7389 */ /* 0x00006400000c000b */
[----:B01----:R-:W-:Y:S01]  /*13cd0*/  ENDCOLLECTIVE ;  /* 0x000000000000791b */ /* 0x003fe20003800000 */
.L_x_12248:
[----:B------:R-:W-:Y:S01]  /*13ce0*/  IMAD.X R3, RZ, RZ, R3, P4 ;  /* 0x000000ffff037224 */ /* 0x000fe200020e0603 */
[----:B------:R-:W-:-:S04]  /*13cf0*/  ISETP.LT.OR P4, PT, R6, 0x41, P1 ;  /* 0x000000410600780c */ /* 0x000fc80000f81670 */
[----:B------:R-:W-:Y:S01]  /*13d00*/  @!PT LDS RZ, [RZ] ;  /* 0x00000000fffff984 */ /* 0x000fe20000000800 */
[----:B------:R-:W-:Y:S01]  /*13d10*/  @!PT LDS RZ, [RZ] ;  /* 0x00000000fffff984 */ /* 0x000fe20000000800 */
[----:B------:R-:W-:Y:S01]  /*13d20*/  @!PT LDS RZ, [RZ] ;  /* 0x00000000fffff984 */ /* 0x000fe20000000800 */
[----:B------:R0:W-:Y:S01]  /*13d30*/  LDGSTS.E.BYPASS.LTC128B.128 [R4+0x1400], desc[UR36][R2.64], !P3 ;  /* 0x0140000002047fae */ /* 0x0001e2000d901d64 */
[----:B------:R-:W-:Y:S02]  /*13d40*/  ISETP.LT.OR P3, PT, R6, 0x41, P0 ;  /* 0x000000410600780c */ /* 0x000fe40000761670 */
[----:B------:R-:W-:-:S06]  /*13d50*/  MOV R13, R24 ;  /* 0x00000018000d7202 */ /* 0x000fcc0000000f00 */
[----:B------:R0:W-:Y:S05]  /*13d60*/  LDGSTS.E.BYPASS.LTC128B.128 [R4+0x3400], desc[UR36][R2.64+0x40], !P4 ;  /* 0x0340004002047fae */ /* 0x0001ea000e101d64 */
[----:B------:R0:W-:Y:S01]  /*13d70*/  LDGSTS.E.BYPASS.LTC128B.128 [R4+0x5400], desc[UR36][R2.64+0x80], !P3 ;  /* 0x0540008002047fae */ /* 0x0001e2000d901d64 */
[----:B------:R-:W-:-:S07]  /*13d80*/  IMAD.MOV.U32 R25, RZ, RZ, R14 ;  /* 0x000000ffff197224 */ /* 0x000fce00078e000e */
[----:B0-----:R-:W-:Y:S05]  /*13d90*/  WARPSYNC.COLLECTIVE R15, `(.L_x_12249) ;  /* 0x000000000f087348 */ /* 0x001fea0003c00000 */
[----:B------:R1:W2:Y:S02]  /*13da0*/  SHFL.IDX P6, R14, R13, R12, R11 ;  /* 0x0000000c0d0e7389 */ /* 0x0002a400000c000b */
[----:B012---:R-:W-:Y:S01]  /*13db0*/  ENDCOLLECTIVE ;  /* 0x000000000000791b */ /* 0x007fe20003800000 */
.L_x_12249:
[----:B------:R-:W-:Y:S05]  /*13dc0*/  BRA `(.L_x_12250) ;  /* 0xffffffc800b47947 */ /* 0x000fea000383ffff */
.L_x_12164:
        /* <DEDUP_REMOVED lines=8> */
.L_x_12252:
[----:B------:R-:W-:Y:S05]  /*13e50*/  BSYNC B0 ;  /* 0x0000000000007941 */ /* 0x000fea0003800000 */
.L_x_12251:
[----:B------:R-:W-:Y:S01]  /*13e60*/  IMAD.MOV.U32 R13, RZ, RZ, R16 ;  /* 0x000000ffff0d7224 */ /* 0x000fe200078e0010 */
[----:B------:R-:W-:Y:S01]  /*13e70*/  MOV R12, 0x1 ;  /* 0x00000001000c7802 */ /* 0x000fe20000000f00 */
[----:B------:R-:W-:Y:S02]  /*13e80*/  IMAD.MOV.U32 R11, RZ, RZ, 0x1f ;  /* 0x0000001fff0b7424 */ /* 0x000fe400078e00ff */
[----:B------:R-:W-:Y:S02]  /*13e90*/  IMAD.MOV.U32 R15, RZ, RZ, -0x1 ;  /* 0xffffffffff0f7424 */ /* 0x000fe400078e00ff */
[----:B------:R-:W-:Y:S02]  /*13ea0*/  IMAD.IADD R5, R19, 0x1, R7 ;  /* 0x0000000113057824 */ /* 0x000fe400078e0207 */
[----:B------:R-:W-:-:S07]  /*13eb0*/  IMAD.MOV.U32 R0, RZ, RZ, R14 ;  /* 0x000000ffff007224 */ /* 0x000fce00078e000e */
[----:B------:R-:W-:Y:S05]  /*13ec0*/  WARPSYNC.COLLECTIVE R15, `(.L_x_12253) ;  /* 0x000000000f087348 */ /* 0x000fea0003c00000 */
[----:B------:R0:W1:Y:S02]  /*13ed0*/  SHFL.IDX P6, R14, R13, R12, R11 ;  /* 0x0000000c0d0e7389 */ /* 0x00006400000c000b */
[----:B01----:R-:W-:Y:S01]  /*13ee0*/  ENDCOLLECTIVE ;  /* 0x000000000000791b */ /* 0x003fe20003800000 */
.L_x_12253:
        /* <DEDUP_REMOVED lines=13> */
[----:B------:R-:W-:-:S04]  /*13fc0*/  ISETP.NE.AND P1, PT, R7, RZ, PT ;  /* 0x000000ff0700720c */ /* 0x000fc80003f25270 */
[----:B------:R-:W-:-:S09]  /*13fd0*/  MOV R13, R2 ;  /* 0x00000002000d7202 */ /* 0x000fd20000000f00 */
[----:B------:R-:W-:Y:S05]  /*13fe0*/  WARPSYNC.COLLECTIVE R15, `(.L_x_12254) ;  /* 0x000000000f087348 */ /* 0x000fea0003c00000 */
[----:B------:R0:W1:Y:S02]  /*13ff0*/  SHFL.UP P6, R14, R13, R12, R11 ;  /* 0x0400000c0d0e7389 */ /* 0x00006400000c000b */
[----:B01----:R-:W-:Y:S01]  /*14000*/  ENDCOLLECTIVE ;  /* 0x000000000000791b */ /* 0x003fe20003800000 */
.L_x_12254:
[----:B------:R-:W-:Y:S01]  /*14010*/  IMAD.MOV.U32 R12, RZ, RZ, 0x2 ;  /* 0x00000002ff0c7424 */ /* 0x000fe200078e00ff */
[----:B------:R-:W-:-:S05]  /*14020*/  SEL R5, R14, RZ, P1 ;  /* 0x000000ff0e057207 */ /* 0x000fca0000800000 */
[----:B------:R-:W-:-:S04]  /*14030*/  IMAD.IADD R4, R2, 0x1, R5 ;  /* 0x0000000102047824 */ /* 0x000fc800078e0205 */
[----:B------:R-:W-:-:S07]  /*14040*/  IMAD.MOV.U32 R13, RZ, RZ, R4 ;  /* 0x000000ffff0d7224 */ /* 0x000fce00078e0004 */
[----:B------:R-:W-:Y:S05]  /*14050*/  WARPSYNC.COLLECTIVE R15, `(.L_x_12255) ;  /* 0x000000000f087348 */ /* 0x000fea0003c00000 */
[----:B------:R0:W1:Y:S02]  /*14060*/  SHFL.UP P6, R14, R13, R12, R11 ;  /* 0x0400000c0d0e7389 */ /* 0x00006400000c000b */
[----:B01----:R-:W-:Y:S01]  /*14070*/  ENDCOLLECTIVE ;  /* 0x000000000000791b */ /* 0x003fe20003800000 */
.L_x_12255:
[----:B------:R-:W-:Y:S02]  /*14080*/  MOV R12, 0x4 ;  /* 0x00000004000c7802 */ /* 0x000fe40000000f00 */
[----:B------:R-:W-:-:S05]  /*14090*/  SEL R5, R14, RZ, P2 ;  /* 0x000000ff0e057207 */ /* 0x000fca0001000000 */
[----:B------:R-:W-:-:S04]  /*140a0*/  IMAD.IADD R5, R4, 0x1, R5 ;  /* 0x0000000104057824 */ /* 0x000fc800078e0205 */
[----:B------:R-:W-:-:S07]  /*140b0*/  IMAD.MOV.U32 R13, RZ, RZ, R5 ;  /* 0x000000ffff0d7224 */ /* 0x000fce00078e0005 */
[----:B------:R-:W-:Y:S05]  /*140c0*/  WARPSYNC.COLLECTIVE R15, `(.L_x_12256) ;  /* 0x000000000f087348 */ /* 0x000fea0003c00000 */
[----:B------:R0:W1:Y:S02]  /*140d0*/  SHFL.UP P6, R14, R13, R12, R11 ;  /* 0x0400000c0d0e7389 */ /* 0x00006400000c000b */
[----:B01----:R-:W-:Y:S01]  /*140e0*/  ENDCOLLECTIVE ;  /* 0x000000000000791b */ /* 0x003fe20003800000 */
.L_x_12256:
[----:B------:R-:W-:Y:S01]  /*140f0*/  IMAD.MOV.U32 R12, RZ, RZ, 0x8 ;  /* 0x00000008ff0c7424 */ /* 0x000fe200078e00ff */
[----:B------:R-:W-:-:S05]  /*14100*/  SEL R6, R14, RZ, P3 ;  /* 0x000000ff0e067207 */ /* 0x000fca0001800000 */
[----:B------:R-:W-:-:S04]  /*14110*/  IMAD.IADD R6, R5, 0x1, R6 ;  /* 0x0000000105067824 */ /* 0x000fc800078e0206 */
[----:B------:R-:W-:-:S07]  /*14120*/  IMAD.MOV.U32 R13, RZ, RZ, R6 ;  /* 0x000000ffff0d7224 */ /* 0x000fce00078e0006 */
[----:B------:R-:W-:Y:S05]  /*14130*/  WARPSYNC.COLLECTIVE R15, `(.L_x_12257) ;  /* 0x000000000f087348 */ /* 0x000fea0003c00000 */
[----:B------:R0:W1:Y:S02]  /*14140*/  SHFL.UP P6, R14, R13, R12, R11 ;  /* 0x0400000c0d0e7389 */ /* 0x00006400000c000b */
[----:B01----:R-:W-:Y:S01]  /*14150*/  ENDCOLLECTIVE ;  /* 0x000000000000791b */ /* 0x003fe20003800000 */
.L_x_12257:
[----:B------:R-:W-:Y:S01]  /*14160*/  IMAD.MOV.U32 R12, RZ, RZ, 0x10 ;  /* 0x00000010ff0c7424 */ /* 0x000fe200078e00ff */
[----:B------:R-:W-:-:S05]  /*14170*/  SEL R3, R14, RZ, P4 ;  /* 0x000000ff0e037207 */ /* 0x000fca0002000000 */
[----:B------:R-:W-:-:S04]  /*14180*/  IMAD.IADD R4, R6, 0x1, R3 ;  /* 0x0000000106047824 */ /* 0x000fc800078e0203 */
[----:B------:R-:W-:-:S07]  /*14190*/  IMAD.MOV.U32 R13, RZ, RZ, R4 ;  /* 0x000000ffff0d7224 */ /* 0x000fce00078e0004 */
[----:B------:R-:W-:Y:S05]  /*141a0*/  WARPSYNC.COLLECTIVE R15, `(.L_x_12258) ;  /* 0x000000000f087348 */ /* 0x000fea0003c00000 */
[----:B------:R0:W1:Y:S02]  /*141b0*/  SHFL.UP P6, R14, R13, R12, R11 ;  /* 0x0400000c0d0e7389 */ /* 0x00006400000c000b */
[----:B01----:R-:W-:Y:S01]  /*141c0*/  ENDCOLLECTIVE ;  /* 0x000000000000791b */ /* 0x003fe20003800000 */
.L_x_12258:
        /* <DEDUP_REMOVED lines=8> */
.L_x_12259:
[----:B------:R-:W-:Y:S05]  /*14250*/  BRA `(.L_x_12260) ;  /* 0xffffffc800c87947 */ /* 0x000fea000383ffff */
.L_x_12169:
[----:B------:R-:W-:Y:S01]  /*14260*/  BSSY B0, `(.L_x_12261) ;  /* 0x0000008000007945 */ /* 0x000fe20003800000 */
[----:B-----5:R-:W-:Y:S01]  /*14270*/  IMAD.MOV.U32 R13, RZ, RZ, R2 ;  /* 0x000000ffff0d7224 */ /* 0x020fe200078e0002 */
[----:B------:R-:W-:Y:S01]  /*14280*/  MOV R15, 0xffffffff ;  /* 0xffffffff000f7802 */ /* 0x000fe20000000f00 */
[----:B------:R-:W-:Y:S02]  /*14290*/  IMAD.MOV.U32 R12, RZ, RZ, 0x1 ;  /* 0x00000001ff0c7424 */ /* 0x000fe400078e00ff */
[----:B------:R-:W-:-:S07]  /*142a0*/  IMAD.MOV.U32 R11, RZ, RZ, RZ ;  /* 0x000000ffff0b7224 */ /* 0x000fce00078e00ff */
[----:B01----:R-:W-:Y:S05]  /*142b0*/  WARPSYNC.COLLECTIVE R15, `(.L_x_12262) ;  /* 0x000000000f087348 */ /* 0x003fea0003c00000 */
[----:B------:R2:W3:Y:S02]  /*142c0*/  SHFL.UP P6, R14, R13, R12, R11 ;  /* 0x0400000c0d0e7389 */ /* 0x0004e400000c000b */
[----:B0123--:R-:W-:Y:S01]  /*142d0*/  ENDCOLLECTIVE ;  /* 0x000000000000791b */ /* 0x00ffe20003800000 */
.L_x_12262:
[----:B------:R-:W-:Y:S05]  /*142e0*/  BSYNC B0 ;  /* 0x0000000000007941 */ /* 0x000fea0003800000 */
.L_x_12261:
        /* <DEDUP_REMOVED lines=8> */
.L_x_12263:
[----:B------:R-:W-:Y:S02]  /*14370*/  MOV R12, 0x4 ;  /* 0x00000004000c7802 */ /* 0x000fe40000000f00 */
[----:B------:R-:W-:-:S05]  /*14380*/  SEL R14, R14, RZ, P2 ;  /* 0x000000ff0e0e7207 */ /* 0x000fca0001000000 */
[----:B------:R-:W-:-:S04]  /*14390*/  IMAD.IADD R3, R13, 0x1, R14 ;  /* 0x000000010d037824 */ /* 0x000fc800078e020e */
[----:B------:R-:W-:-:S07]  /*143a0*/  IMAD.MOV.U32 R13, RZ, RZ, R3 ;  /* 0x000000ffff0d7224 */ /* 0x000fce00078e0003 */
[----:B------:R-:W-:Y:S05]  /*143b0*/  WARPSYNC.COLLECTIVE R15, `(.L_x_12264) ;  /* 0x000000000f087348 */ /* 0x000fea0003c00000 */
[----:B------:R0:W1:Y:S02]  /*143c0*/  SHFL.UP P6, R14, R13, R12, R11 ;  /* 0x0400000c0d0e7389 */ /* 0x00006400000c000b */
[----:B01----:R-:W-:Y:S01]  /*143d0*/  ENDCOLLECTIVE ;  /* 0x000000000000791b */ /* 0x003fe20003800000 */
.L_x_12264:
[----:B------:R-:W-:Y:S01]  /*143e0*/  IMAD.MOV.U32 R12, RZ, RZ, 0x8 ;  /* 0x00000008ff0c7424 */ /* 0x000fe200078e00ff */
[----:B------:R-:W-:-:S05]  /*143f0*/  SEL R4, R14, RZ, P3 ;  /* 0x000000ff0e047207 */ /* 0x000fca0001800000 */
[----:B------:R-:W-:-:S04]  /*14400*/  IMAD.IADD R4, R3, 0x1, R4 ;  /* 0x0000000103047824 */ /* 0x000fc800078e0204 */
[----:B------:R-:W-:-:S07]  /*14410*/  IMAD.MOV.U32 R13, RZ, RZ, R4 ;  /* 0x000000ffff0d7224 */ /* 0x000fce00078e0004 */
[----:B------:R-:W-:Y:S05]  /*14420*/  WARPSYNC.COLLECTIVE R15, `(.L_x_12265) ;  /* 0x000000000f087348 */ /* 0x000fea0003c00000 */
[----:B------:R0:W1:Y:S02]  /*14430*/  SHFL.UP P6, R14, R13, R12, R11 ;  /* 0x0400000c0d0e7389 */ /* 0x00006400000c000b */
[----:B01----:R-:W-:Y:S01]  /*14440*/  ENDCOLLECTIVE ;  /* 0x000000000000791b */ /* 0x003fe20003800000 */
.L_x_12265:
[----:B------:R-:W-:Y:S01]  /*14450*/  IMAD.MOV.U32 R12, RZ, RZ, 0x10 ;  /* 0x00000010ff0c7424 */ /* 0x000fe200078e00ff */
[----:B------:R-:W-:-:S05]  /*14460*/  SEL R5, R14, RZ, P4 ;  /* 0x000000ff0e057207 */ /* 0x000fca0002000000 */
[----:B------:R-:W-:-:S04]  /*14470*/  IMAD.IADD R5, R4, 0x1, R5 ;  /* 0x0000000104057824 */ /* 0x000fc800078e0205 */
[----:B------:R-:W-:-:S07]  /*14480*/  IMAD.MOV.U32 R13, RZ, RZ, R5 ;  /* 0x000000ffff0d7224 */ /* 0x000fce00078e0005 */
[----:B------:R-:W-:Y:S05]  /*14490*/  WARPSYNC.COLLECTIVE R15, `(.L_x_12266) ;  /* 0x000000000f087348 */ /* 0x000fea0003c00000 */
[----:B------:R0:W1:Y:S02]  /*144a0*/  SHFL.UP P6, R14, R13, R12, R11 ;  /* 0x0400000c0d0e7389 */ /* 0x00006400000c000b */
[----:B01----:R-:W-:Y:S01]  /*144b0*/  ENDCOLLECTIVE ;  /* 0x000000000000791b */ /* 0x003fe20003800000 */
.L_x_12266:
        /* <DEDUP_REMOVED lines=8> */
.L_x_12267:
[----:B------:R-:W-:Y:S05]  /*14540*/  BRA `(.L_x_12268) ;  /* 0xffffffc800a87947 */ /* 0x000fea000383ffff */
.L_x_12171:
[----:B------:R-:W-:Y:S01]  /*14550*/  BSSY B0, `(.L_x_12269) ;  /* 0x0000006000007945 */ /* 0x000fe20003800000 */
[----:B------:R-:W-:Y:S01]  /*14560*/  PLOP3.LUT P6, PT, P6, PT, PT, 0x8, 0x0 ;  /* 0x000000000000781c */ /* 0x000fe200037ce170 */
[----:B------:R-:W-:-:S12]  /*14570*/  IMAD.MOV.U32 R15, RZ, RZ, -0x1 ;  /* 0xffffffffff0f7424 */ /* 0x000fd800078e00ff */
[----:B0-----:R-:W-:Y:S05]  /*14580*/  WARPSYNC.COLLECTIVE R15, `(.L_x_12270) ;  /* 0x000000000f087348 */ /* 0x001fea0003c00000 */
[----:B------:R-:W-:Y:S01]  /*14590*/  VOTE.ANY R14, PT, P6 ;  /* 0x00000000000e7806 */ /* 0x000fe200030e0100 */
[----:B0-----:R-:W-:Y:S06]  /*145a0*/  ENDCOLLECTIVE ;  /* 0x000000000000791b */ /* 0x001fec0003800000 */
.L_x_12270:
[----:B------:R-:W-:Y:S05]  /*145b0*/  BSYNC B0 ;  /* 0x0000000000007941 */ /* 0x000fea0003800000 */
.L_x_12269:
[----:B------:R-:W-:Y:S02]  /*145c0*/  IMAD.MOV.U32 R5, RZ, RZ, R14 ;  /* 0x000000ffff057224 */ /* 0x000fe400078e000e */
[----:B------:R-:W-:Y:S02]  /*145d0*/  IMAD.MOV.U32 R13, RZ, RZ, R2 ;  /* 0x000000ffff0d7224 */ /* 0x000fe400078e0002 */
[----:B------:R-:W0:Y:S01]  /*145e0*/  POPC R6, R5 ;  /* 0x0000000500067309 */ /* 0x000e220000000000 */
[----:B------:R-:W-:Y:S02]  /*145f0*/  IMAD.MOV.U32 R11, RZ, RZ, 0x1f ;  /* 0x0000001fff0b7424 */ /* 0x000fe400078e00ff */
[----:B------:R-:W-:Y:S01]  /*14600*/  IMAD.MOV.U32 R15, RZ, RZ, -0x1 ;  /* 0xffffffffff0f7424 */ /* 0x000fe200078e00ff */
[----:B0-----:R-:W-:-:S07]  /*14610*/  MOV R12, R6 ;  /* 0x00000006000c7202 */ /* 0x001fce0000000f00 */
[----:B------:R-:W-:Y:S05]  /*14620*/  WARPSYNC.COLLECTIVE R15, `(.L_x_12271) ;  /* 0x000000000f087348 */ /* 0x000fea0003c00000 */
[----:B------:R0:W1:Y:S02]  /*14630*/  SHFL.IDX P6, R14, R13, R12, R11 ;  /* 0x0000000c0d0e7389 */ /* 0x00006400000c000b */
[----:B01----:R-:W-:Y:S01]  /*14640*/  ENDCOLLECTIVE ;  /* 0x000000000000791b */ /* 0x003fe20003800000 */
.L_x_12271:
[----:B------:R-:W-:Y:S01]  /*14650*/  IMAD.MOV.U32 R17, RZ, RZ, R14 ;  /* 0x000000ffff117224 */ /* 0x000fe200078e000e */
[----:B------:R-:W-:Y:S06]  /*14660*/  BRA `(.L_x_12272) ;  /* 0xffffffc800987947 */ /* 0x000fec000383ffff */
.L_x_12173:
[----:B------:R-:W-:Y:S01]  /*14670*/  BSSY B0, `(.L_x_12273) ;  /* 0x0000007000007945 */ /* 0x000fe20003800000 */
[----:B------:R-:W-:Y:S02]  /*14680*/  IMAD.MOV.U32 R13, RZ, RZ, R3 ;  /* 0x000000ffff0d7224 */ /* 0x000fe400078e0003 */
[----:B------:R-:W-:Y:S02]  /*14690*/  IMAD.MOV.U32 R11, RZ, RZ, 0x1f ;  /* 0x0000001fff0b7424 */ /* 0x000fe400078e00ff */
[----:B------:R-:W-:-:S07]  /*146a0*/  IMAD.MOV.U32 R15, RZ, RZ, -0x1 ;  /* 0xffffffffff0f7424 */ /* 0x000fce00078e00ff */
[----:B012---:R-:W-:Y:S05]  /*146b0*/  WARPSYNC.COLLECTIVE R15, `(.L_x_12274) ;  /* 0x000000000f087348 */ /* 0x007fea0003c00000 */
[----:B------:R3:W4:Y:S02]  /*146c0*/  SHFL.IDX P6, R14, R13, R12, R11 ;  /* 0x0000000c0d0e7389 */ /* 0x00072400000c000b */
[----:B01234-:R-:W-:Y:S01]  /*146d0*/  ENDCOLLECTIVE ;  /* 0x000000000000791b */ /* 0x01ffe20003800000 */
.L_x_12274:
[----:B------:R-:W-:Y:S05]  /*146e0*/  BSYNC B0 ;  /* 0x0000000000007941 */ /* 0x000fea0003800000 */
.L_x_12273:
[----:B------:R-:W-:Y:S01]  /*146f0*/  MOV R5, R14 ;  /* 0x0000000e00057202 */ /* 0x000fe20000000f00 */
[----:B------:R-:W-:Y:S06]  /*14700*/  BRA `(.L_x_12172) ;  /* 0xffffffc8008c7947 */ /* 0x000fec000383ffff */
.L_x_12177:
[----:B-1----:R1:W2:Y:S02]  /*14710*/  SYNCS.PHASECHK.TRANS64.TRYWAIT P0, [R5+URZ+0x2d820], R0 ;  /* 0x02d82000050075a7 */ /* 0x0022a4000800017f */
[----:B--2---:R-:W-:Y:S05]  /*14720*/  @!P0 NANOSLEEP.SYNCS 0x989680 ;  /* 0x009896800000895d */ /* 0x004fea0003900000 */
[----:B------:R-:W2:Y:S02]  /*14730*/  @!P0 SYNCS.PHASECHK.TRANS64 P0, [R5+URZ+0x2d820], R0 ;  /* 0x02d82000050085a7 */ /* 0x000ea4000800007f */
[----:B--2---:R-:W-:Y:S05]  /*14740*/  @!P0 BRA `(.L_x_12177) ;  /* 0xfffffffc00f08947 */ /* 0x004fea000383ffff */
[----:B------:R-:W-:Y:S05]  /*14750*/  BRA `(.L_x_12275) ;  /* 0xffffffd000047947 */ /* 0x000fea000383ffff */
.L_x_12178:
        /* <DEDUP_REMOVED lines=11> */
.L_x_12277:
[----:B------:R-:W-:Y:S05]  /*14810*/  BSYNC B0 ;  /* 0x0000000000007941 */ /* 0x000fea0003800000 */
.L_x_12276:
[----:B------:R-:W-:Y:S05]  /*14820*/  BRA `(.L_x_12278) ;  /* 0xffffffcc00ec7947 */ /* 0x000fea000383ffff */
.L_x_12181:
[----:B------:R-:W-:Y:S01]  /*14830*/  BSSY B1, `(.L_x_12279) ;  /* 0x0000006000017945 */ /* 0x000fe20003800000 */
[----:B------:R-:W-:-:S07]  /*14840*/  IMAD.MOV.U32 R15, RZ, RZ, -0x1 ;  /* 0xffffffffff0f7424 */ /* 0x000fce00078e00ff */
[----:B01----:R-:W-:Y:S05]  /*14850*/  WARPSYNC.COLLECTIVE R15, `(.L_x_12280) ;  /* 0x000000000f0c7348 */ /* 0x003fea0003c00000 */
[----:B------:R-:W-:Y:S02]  /*14860*/  ELECT P6, UR62, PT ;  /* 0x00000000003e782f */ /* 0x000fe400038c0000 */
[----:B------:R-:W-:Y:S01]  /*14870*/  MOV R14, UR62 ;  /* 0x0000003e000e7c02 */ /* 0x000fe20008000f00 */
[----:B01----:R-:W-:Y:S10]  /*14880*/  ENDCOLLECTIVE ;  /* 0x000000000000791b */ /* 0x003ff40003800000 */
.L_x_12280:
[----:B------:R-:W-:Y:S05]  /*14890*/  BSYNC B1 ;  /* 0x0000000000017941 */ /* 0x000fea0003800000 */
.L_x_12279:
[----:B------:R-:W-:Y:S05]  /*148a0*/  BRA `(.L_x_12281) ;  /* 0xffffffcc00e47947 */ /* 0x000fea000383ffff */
.L_x_12183:
[----:B-1----:R1:W2:Y:S02]  /*148b0*/  SYNCS.PHASECHK.TRANS64.TRYWAIT P1, [R3+URZ+0x2d840], R2 ;  /* 0x02d84002030075a7 */ /* 0x0022a4000802017f */
[----:B--2---:R-:W-:Y:S05]  /*148c0*/  @!P1 NANOSLEEP.SYNCS 0x989680 ;  /* 0x009896800000995d */ /* 0x004fea0003900000 */
[----:B------:R-:W2:Y:S02]  /*148d0*/  @!P1 SYNCS.PHASECHK.TRANS64 P1, [R3+URZ+0x2d840], R2 ;  /* 0x02d84002030095a7 */ /* 0x000ea4000802007f */
[----:B--2---:R-:W-:Y:S05]  /*148e0*/  @!P1 BRA `(.L_x_12183) ;  /* 0xfffffffc00f09947 */ /* 0x004fea000383ffff */
[----:B------:R-:W-:Y:S05]  /*148f0*/  BRA `(.L_x_12282) ;  /* 0xffffffd000047947 */ /* 0x000fea000383ffff */
.L_x_12185:
[----:B--2---:R2:W3:Y:S02]  /*14900*/  SYNCS.PHASECHK.TRANS64.TRYWAIT P1, [R5+URZ+0x2d840], R0 ;  /* 0x02d84000050075a7 */ /* 0x0044e4000802017f */
[----:B---3--:R-:W-:Y:S05]  /*14910*/  @!P1 NANOSLEEP.SYNCS 0x989680 ;  /* 0x009896800000995d */ /* 0x008fea0003900000 */
[----:B------:R-:W3:Y:S02]  /*14920*/  @!P1 SYNCS.PHASECHK.TRANS64 P1, [R5+URZ+0x2d840], R0 ;  /* 0x02d84000050095a7 */ /* 0x000ee4000802007f */
[----:B---3--:R-:W-:Y:S05]  /*14930*/  @!P1 BRA `(.L_x_12185) ;  /* 0xfffffffc00f09947 */ /* 0x008fea000383ffff */
[----:B------:R-:W-:Y:S05]  /*14940*/  BRA `(.L_x_12283) ;  /* 0xffffffd000107947 */ /* 0x000fea000383ffff */
.L_x_12187:
[----:B---3--:R3:W4:Y:S02]  /*14950*/  SYNCS.PHASECHK.TRANS64.TRYWAIT P1, [R3+URZ+0x2d860], R2 ;  /* 0x02d86002030075a7 */ /* 0x008724000802017f */
[----:B----4-:R-:W-:Y:S05]  /*14960*/  @!P1 NANOSLEEP.SYNCS 0x989680 ;  /* 0x009896800000995d */ /* 0x010fea0003900000 */
[----:B------:R-:W4:Y:S02]  /*14970*/  @!P1 SYNCS.PHASECHK.TRANS64 P1, [R3+URZ+0x2d860], R2 ;  /* 0x02d86002030095a7 */ /* 0x000f24000802007f */
[----:B----4-:R-:W-:Y:S05]  /*14980*/  @!P1 BRA `(.L_x_12187) ;  /* 0xfffffffc00f09947 */ /* 0x010fea000383ffff */
[----:B------:R-:W-:Y:S05]  /*14990*/  BRA `(.L_x_12284) ;  /* 0xffffffd0000c7947 */ /* 0x000fea000383ffff */
.L_x_12285:
        /* <DEDUP_REMOVED lines=14> */
.L_x_15860:


//--------------------- .text._ZN7cutlass13device_kernelIN5flash11enable_sm90INS1_16FlashAttnFwdSm90INS1_25CollectiveMainloopFwdSm90ILi2EN4cute5tupleIJNS5_1CILi1EEES8_S8_EEENS6_IJNS7_ILi192EEENS7_ILi128EEENS7_ILi96EEEEEELi96ENS_10bfloat16_tEfNS_4arch4Sm90ELb1ELb0ELb1ELb1ELb1ELb1ELb0ELb0ELb1ELb1ELb0ELb0EEENS1_21CollectiveEpilogueFwdINS6_IJSA_SC_SB_EEES9_SE_SG_Li384ELb1ELb1ELb0ELb0EEENS1_36VarlenDynamicPersistentTileSchedulerILi192ELi128ELi384ELi128ELb0ELb1ELb1ELb1ELb1ELb1EEEEEEEEEvNT_6ParamsE --------------------------
	.section	.text._ZN7cutlass13device_kernelIN5flash11enable_sm90INS1_16FlashAttnFwdSm90INS1_25CollectiveMainloopFwdSm90ILi2EN4cute5tupleIJNS5_1CILi1EEES8_S8_EEENS6_IJNS7_ILi192EEENS7_ILi128EEENS7_ILi96EEEEEELi96ENS_10bfloat16_tEfNS_4arch4Sm90ELb1ELb0ELb1ELb1ELb1ELb1ELb0ELb0ELb1ELb1ELb0ELb0EEENS1_21CollectiveEpilogueFwdINS6_IJSA_SC_SB_EEES9_SE_SG_Li384ELb1ELb1ELb0ELb0EEENS1_36VarlenDynamicPersistentTileSchedulerILi192ELi128ELi384ELi128ELb0ELb1ELb1ELb1ELb1ELb1EEEEEEEEEvNT_6ParamsE,"ax",@progbits
	.align	128
.text._ZN7cutlass13device_kernelIN5flash11enable_sm90INS1_16FlashAttnFwdSm90INS1_25CollectiveMainloopFwdSm90ILi2EN4cute5tupleIJNS5_1CILi1EEES8_S8_EEENS6_IJNS7_ILi192EEENS7_ILi128EEENS7_ILi96EEEEEELi96ENS_10bfloat16_tEfNS_4arch4Sm90ELb1ELb0ELb1ELb1ELb1ELb1ELb0ELb0ELb1ELb1ELb0ELb0EEENS1_21CollectiveEpilogueFwdINS6_IJSA_SC_SB_EEES9_SE_SG_Li384ELb1ELb1ELb0ELb0EEENS1_36VarlenDynamicPersistentTileSchedulerILi192ELi128ELi384ELi128ELb0ELb1ELb1ELb1ELb1ELb1EEEEEEEEEvNT_6ParamsE:
        .type           _ZN7cutlass13device_kernelIN5flash11enable_sm90INS1_16FlashAttnFwdSm90INS1_25CollectiveMainloopFwdSm90ILi2EN4cute5tupleIJNS5_1CILi1EEES8_S8_EEENS6_IJNS7_ILi192EEENS7_ILi128EEENS7_ILi96EEEEEELi96ENS_10bfloat16_tEfNS_4arch4Sm90ELb1ELb0ELb1ELb1ELb1ELb1ELb0ELb0ELb1ELb1ELb0ELb0EEENS1_21CollectiveEpilogueFwdINS6_IJSA_SC_SB_EEES9_SE_SG_Li384ELb1ELb1ELb0ELb0EEENS1_36VarlenDynamicPersistentTileSchedulerILi192ELi128ELi384ELi128ELb0ELb1ELb1ELb1ELb1ELb1EEEEEEEEEvNT_6ParamsE,@function
        .size           _ZN7cutlass13device_kernelIN5flash11enable_sm90INS1_16FlashAttnFwdSm90INS1_25CollectiveMainloopFwdSm90ILi2EN4cute5tupleIJNS5_1CILi1EEES8_S8_EEENS6_IJNS7_ILi192EEENS7_ILi128EEENS7_ILi96EEEEEELi96ENS_10bfloat16_tEfNS_4arch4Sm90ELb1ELb0ELb1ELb1ELb1ELb1ELb0ELb0ELb1ELb1ELb0ELb0EEENS1_21CollectiveEpilogueFwdINS6_IJSA_SC_SB_EEES9_SE_SG_Li384ELb1ELb1ELb0ELb0EEENS1_36VarlenDynamicPersistentTileSchedulerILi192ELi128ELi384ELi128ELb0ELb1ELb1ELb1ELb1ELb1EEEEEEEEEvNT_6ParamsE,(.L_x_15861 - _ZN7cutlass13device_kernelIN5flash11enable_sm90INS1_16FlashAttnFwdSm90INS1_25CollectiveMainloopFwdSm90ILi2EN4cute5tupleIJNS5_1CILi1EEES8_S8_EEENS6_IJNS7_ILi192EEENS7_ILi128EEENS7_ILi96EEEEEELi96ENS_10bfloat16_tEfNS_4arch4Sm90ELb1ELb0ELb1ELb1ELb1ELb1ELb0ELb0ELb1ELb1ELb0ELb0EEENS1_21CollectiveEpilogueFwdINS6_IJSA_SC_SB_EEES9_SE_SG_Li384ELb1ELb1ELb0ELb0EEENS1_36VarlenDynamicPersistentTileSchedulerILi192ELi128ELi384ELi128ELb0ELb1ELb1ELb1ELb1ELb1EEEEEEEEEvNT_6ParamsE)
        .other          _ZN7cutlass13device_kernelIN5flash11enable_sm90INS1_16FlashAttnFwdSm90INS1_25CollectiveMainloopFwdSm90ILi2EN4cute5tupleIJNS5_1CILi1EEES8_S8_EEENS6_IJNS7_ILi192EEENS7_ILi128EEENS7_ILi96EEEEEELi96ENS_10bfloat16_tEfNS_4arch4Sm90ELb1ELb0ELb1ELb1ELb1ELb1ELb0ELb0ELb1ELb1ELb0ELb0EEENS1_21CollectiveEpilogueFwdINS6_IJSA_SC_SB_EEES9_SE_SG_Li384ELb1ELb1ELb0ELb0EEENS1_36VarlenDynamicPersistentTileSchedulerILi192ELi128ELi384ELi128ELb0ELb1ELb1ELb1ELb1ELb1EEEEEEEEEvNT_6ParamsE,@"STO_CUDA_ENTRY STV_DEFAULT"
_ZN7cutlass13device_kernelIN5flash11enable_sm90INS1_16FlashAttnFwdSm90INS1_25CollectiveMainloopFwdSm90ILi2EN4cute5tupleIJNS5_1CILi1EEES8_S8_EEENS6_IJNS7_ILi192EEENS7_ILi128EEENS7_ILi96EEEEEELi96ENS_10bfloat16_tEfNS_4arch4Sm90ELb1ELb0ELb1ELb1ELb1ELb1ELb0ELb0ELb1ELb1ELb0ELb0EEENS1_21CollectiveEpilogueFwdINS6_IJSA_SC_SB_EEES9_SE_SG_Li384ELb1ELb1ELb0ELb0EEENS1_36VarlenDynamicPersistentTileSchedulerILi192ELi128ELi384ELi128ELb0ELb1ELb1ELb1ELb1ELb1EEEEEEEEEvNT_6ParamsE:
        /* <DEDUP_REMOVED lines=18> */
.L_x_12287:
[----:B------:R-:W-:Y:S05]  /*0120*/  BSYNC B0 ;  /* 0x0000000000007941 */ /* 0x000fea0003800000 */
.L_x_12286:
        /* <DEDUP_REMOVED lines=41> */
.L_x_12288:
        /* <DEDUP_REMOVED lines=22> */
.L_x_12289:
        /* <DEDUP_REMOVED lines=18> */
.L_x_12290:
        /* <DEDUP_REMOVED lines=22> */
.L_x_12291:
        /* <DEDUP_REMOVED lines=22> */
.L_x_12292:
        /* <DEDUP_REMOVED lines=8> */
.L_x_12295:
[----:B------:R-:W-:-:S08]  /*0980*/  NOP ;  /* 0x0000000000007918 */ /* 0x000fd00000000000 */
[----:B------:R-:W0:Y:S02]  /*0990*/  USETMAXREG.TRY_ALLOC.CTAPOOL UP0, 0xa0 ;  /* 0x000000a0000079c8 */ /* 0x000e240008000600 */
[----:B0-----:R-:W-:-:S13]  /*09a0*/  PLOP3.LUT P0, PT, PT, PT, UP0, 0x80, 0x0 ;  /* 0x000000000000781c */ /* 0x001fda0003f0f008 */
[----:B------:R-:W-:Y:S05]  /*09b0*/  @!P0 BRA `(.L_x_12295) ;  /* 0xfffffffc00f08947 */ /* 0x000fea000383ffff */
[----:B------:R-:W2:Y:S01]  /*09c0*/  LDL.LU R0, [R1] ;  /* 0x0000000001007983 */ /* 0x000ea20000300800 */
[----:B------:R-:W0:Y:S01]  /*09d0*/  S2R R2, SR_TID.X ;  /* 0x0000000000027919 */ /* 0x000e220000002100 */
[----:B------:R-:W1:Y:S01]  /*09e0*/  S2UR UR40, SR_CgaCtaId ;  /* 0x00000000002879c3 */ /* 0x000e620000008800 */
[----:B------:R-:W-:Y:S01]  /*09f0*/  UMOV UR4, 0x400 ;  /* 0x0000040000047882 */ /* 0x000fe20000000000 */
[----:B0-----:R-:W-:-:S06]  /*0a00*/  SHF.R.U32.HI R2, RZ, 0x7, R2 ;  /* 0x00000007ff027819 */ /* 0x001fcc0000011602 */
[----:B------:R-:W-:Y:S06]  /*0a10*/  BAR.ARV 0x8, 0x200 ;  /* 0x0208000000007b1d */ /* 0x000fec0000002000 */
[----:B------:R-:W-:-:S13]  /*0a20*/  ISETP.NE.AND P0, PT, R2, 0x1, PT ;  /* 0x000000010200780c */ /* 0x000fda0003f05270 */
[----:B------:R-:W-:Y:S08]  /*0a30*/  @!P0 BAR.ARV 0x9, 0x100 ;  /* 0x0244000000008b1d */ /* 0x000ff00000002000 */
[----:B------:R-:W-:Y:S01]  /*0a40*/  BAR.SYNC.DEFER_BLOCKING 0x5, 0x200 ;  /* 0x0148000000007b1d */ /* 0x000fe20000010000 */
[----:B-1----:R-:W-:-:S06]  /*0a50*/  ULEA UR4, UR40, UR4, 0x18 ;  /* 0x0000000428047291 */ /* 0x002fcc000f8ec03f */
[----:B------:R-:W-:Y:S01]  /*0a60*/  IMAD.U32 R2, RZ, RZ, UR4 ;  /* 0x00000004ff027e24 */ /* 0x000fe2000f8e00ff */
[----:B------:R-:W-:-:S04]  /*0a70*/  ULDC UR4, c[0x0][0xc3c] ;  /* 0x00030f0000047ab9 */ /* 0x000fc80000000800 */
[----:B------:R-:W0:Y:S01]  /*0a80*/  LDS.128 R32, [R2+0x2d8d0] ;  /* 0x02d8d00002207984 */ /* 0x000e220000000c00 */
[----:B------:R-:W-:Y:S06]  /*0a90*/  BAR.ARV 0x4, 0x200 ;  /* 0x0108000000007b1d */ /* 0x000fec0000002000 */
[----:B--2---:R-:W-:-:S04]  /*0aa0*/  LOP3.LUT R0, R0, 0xfffffff7, RZ, 0xc0, !PT ;  /* 0xfffffff700007812 */ /* 0x004fc800078ec0ff */
[----:B------:R-:W-:-:S05]  /*0ab0*/  @P0 LOP3.LUT R0, R0, 0x8, RZ, 0xfc, !PT ;  /* 0x0000000800000812 */ /* 0x000fca00078efcff */
[----:B------:R1:W-:Y:S01]  /*0ac0*/  STL [R1], R0 ;  /* 0x0000000001007387 */ /* 0x0003e20000100800 */
[----:B0-----:R-:W-:-:S13]  /*0ad0*/  ISETP.GE.AND P0, PT, R35, UR4, PT ;  /* 0x0000000423007c0c */ /* 0x001fda000bf06270 */
[----:B-1----:R-:W-:Y:S05]  /*0ae0*/  @P0 BRA `(.L_x_12296) ;  /* 0x000001d800900947 */ /* 0x002fea0003800000 */
[----:B------:R-:W0:Y:S01]  /*0af0*/  S2R R0, SR_TID.X ;  /* 0x0000000000007919 */ /* 0x000e220000002100 */
[----:B------:R-:W-:Y:S01]  /*0b00*/  R2UR UR42, R2 ;  /* 0x00000000022a72ca */ /* 0x000fe200000e0000 */
[----:B------:R-:W-:Y:S01]  /*0b10*/  IMAD.MOV.U32 R138, RZ, RZ, RZ ;  /* 0x000000ffff8a7224 */ /* 0x000fe200078e00ff */
[----:B------:R-:W-:Y:S01]  /*0b20*/  ULOP3.LUT UR41, UR36, 0x1, URZ, 0xfc, !UPT ;  /* 0x0000000124297892 */ /* 0x000fe2000f8efc3f */
[----:B------:R-:W-:Y:S01]  /*0b30*/  IMAD.MOV.U32 R137, RZ, RZ, RZ ;  /* 0x000000ffff897224 */ /* 0x000fe200078e00ff */
[----:B------:R-:W-:-:S09]  /*0b40*/  UMOV UR37, URZ ;  /* 0x0000003f00257c82 */ /* 0x000fd20008000000 */
        /* <DEDUP_REMOVED lines=14> */
[----:B------:R-:W-:Y:S01]  /*0c30*/  STL [R1+0x38], R26 ;  /* 0x0000381a01007387 */ /* 0x000fe20000100800 */
[----:B------:R-:W-:Y:S01]  /*0c40*/  LOP3.LUT R6, R5, 0x1ffffffe, RZ, 0xc0, !PT ;  /* 0x1ffffffe05067812 */ /* 0x000fe200078ec0ff */
[----:B------:R-:W-:Y:S01]  /*0c50*/  VIADD R9, R26, 0x20 ;  /* 0x000000201a097836 */ /* 0x000fe20000000000 */
[----:B------:R-:W-:Y:S01]  /*0c60*/  LOP3.LUT R4, R4, 0xfffffff0, RZ, 0xc0, !PT ;  /* 0xfffffff004047812 */ /* 0x000fe200078ec0ff */
[----:B------:R0:W-:Y:S01]  /*0c70*/  STL [R1+0x6c], R8 ;  /* 0x00006c0801007387 */ /* 0x0001e20000100800 */
[----:B------:R-:W-:-:S02]  /*0c80*/  IMAD.IADD R5, R26, 0x1, R8 ;  /* 0x000000011a057824 */ /* 0x000fc400078e0208 */
[----:B------:R-:W-:Y:S01]  /*0c90*/  IMAD.IADD R6, R3, 0x1, -R6 ;  /* 0x0000000103067824 */ /* 0x000fe200078e0a06 */
[----:B------:R1:W-:Y:S01]  /*0ca0*/  STL [R1+0x68], R9 ;  /* 0x0000680901007387 */ /* 0x0003e20000100800 */
[----:B------:R-:W-:Y:S01]  /*0cb0*/  IMAD.IADD R4, R23, 0x1, -R4 ;  /* 0x0000000117047824 */ /* 0x000fe200078e0a04 */
[----:B------:R-:W-:Y:S01]  /*0cc0*/  SHF.R.S32.HI R10, RZ, 0x1f, R5 ;  /* 0x0000001fff0a7819 */ /* 0x000fe20000011405 */
[----:B------:R-:W-:Y:S02]  /*0cd0*/  IMAD.SHL.U32 R6, R6, 0x8, RZ ;  /* 0x0000000806067824 */ /* 0x000fe400078e00ff */
[----:B0-----:R-:W-:Y:S01]  /*0ce0*/  IMAD.IADD R8, R154, 0x1, -R7 ;  /* 0x000000019a087824 */ /* 0x001fe200078e0a07 */
[CC--:B------:R-:W-:Y:S02]  /*0cf0*/  LEA.HI R14, R10.reuse, R5.reuse, RZ, 0x3 ;  /* 0x000000050a0e7211 */ /* 0x0c0fe400078f18ff */
[----:B------:R-:W-:Y:S01]  /*0d00*/  LEA.HI R16, R10, R5, RZ, 0x5 ;  /* 0x000000050a107211 */ /* 0x000fe200078f28ff */
[----:B------:R-:W-:Y:S01]  /*0d10*/  IMAD R18, R3, 0x8, R8 ;  /* 0x0000000803127824 */ /* 0x000fe200078e0208 */
[-C--:B------:R-:W-:Y:S01]  /*0d20*/  LEA.HI R3, R0, R23.reuse, RZ, 0x7 ;  /* 0x0000001700037211 */ /* 0x080fe200078f38ff */
[----:B-1----:R-:W-:Y:S01]  /*0d30*/  IMAD.IADD R9, R26, 0x1, R9 ;  /* 0x000000011a097824 */ /* 0x002fe200078e0209 */
[----:B------:R-:W-:-:S02]  /*0d40*/  LEA.HI R5, R0, R23, RZ, 0x5 ;  /* 0x0000001700057211 */ /* 0x000fc400078f28ff */
[----:B------:R-:W-:Y:S02]  /*0d50*/  LOP3.LUT R7, R3, 0xffffff80, RZ, 0xc0, !PT ;  /* 0xffffff8003077812 */ /* 0x000fe400078ec0ff */
[----:B------:R-:W-:Y:S02]  /*0d60*/  SHF.R.S32.HI R8, RZ, 0x1f, R9 ;  /* 0x0000001fff087819 */ /* 0x000fe40000011409 */
[----:B------:R-:W-:Y:S01]  /*0d70*/  SHF.R.S32.HI R21, RZ, 0x7, R3 ;  /* 0x00000007ff157819 */ /* 0x000fe20000011403 */
[----:B------:R-:W-:Y:S01]  /*0d80*/  IMAD.IADD R24, R23, 0x1, -R7 ;  /* 0x0000000117187824 */ /* 0x000fe200078e0a07 */
[----:B------:R-:W-:Y:S02]  /*0d90*/  LEA.HI R7, R0, R23, RZ, 0x2 ;  /* 0x0000001700077211 */ /* 0x000fe400078f10ff */
[----:B------:R-:W-:Y:S02]  /*0da0*/  SHF.R.S32.HI R0, RZ, 0x5, R5 ;  /* 0x00000005ff007819 */ /* 0x000fe40000011405 */
[----:B------:R-:W-:-:S02]  /*0db0*/  SHF.R.S32.HI R5, RZ, 0x1f, R4 ;  /* 0x0000001fff057819 */ /* 0x000fc40000011404 */
[-C--:B------:R-:W-:Y:S01]  /*0dc0*/  LEA.HI R15, R8, R9.reuse, RZ, 0x3 ;  /* 0x00000009080f7211 */ /* 0x080fe200078f18ff */
[----:B------:R-:W-:Y:S01]  /*0dd0*/  IMAD R19, R0, 0x10, R4 ;  /* 0x0000001000137824 */ /* 0x000fe200078e0204 */
[----:B------:R-:W-:Y:S02]  /*0de0*/  LEA.HI R17, R8, R9, RZ, 0x5 ;  /* 0x0000000908117211 */ /* 0x000fe400078f28ff */
[--C-:B------:R-:W-:Y:S02]  /*0df0*/  SHF.R.S32.HI R20, RZ, 0x2, R7.reuse ;  /* 0x00000002ff147819 */ /* 0x100fe40000011407 */
[----:B------:R-:W-:Y:S02]  /*0e00*/  SHF.R.S32.HI R8, RZ, 0x1f, R7 ;  /* 0x0000001fff087819 */ /* 0x000fe40000011407 */
[----:B------:R-:W-:Y:S02]  /*0e10*/  LEA.HI R5, R5, R4, RZ, 0x3 ;  /* 0x0000000405057211 */ /* 0x000fe400078f18ff */
[----:B------:R-:W-:Y:S01]  /*0e20*/  LEA.HI R13, R8, R20, RZ, 0x2 ;  /* 0x00000014080d7211 */ /* 0x000fe200078f10ff */
[----:B------:R-:W-:Y:S01]  /*0e30*/  IMAD.HI R8, R21, 0x55555556, RZ ;  /* 0x5555555615087827 */ /* 0x000fe200078e02ff */
[----:B------:R-:W-:-:S02]  /*0e40*/  LOP3.LUT R3, R5, 0xfffffff8, RZ, 0xc0, !PT ;  /* 0xfffffff805037812 */ /* 0x000fc400078ec0ff */
[----:B------:R-:W-:Y:S01]  /*0e50*/  SHF.R.S32.HI R9, RZ, 0x1f, R24 ;  /* 0x0000001fff097819 */ /* 0x000fe20000011418 */
[----:B------:R-:W-:Y:S01]  /*0e60*/  IMAD.SHL.U32 R5, R5, 0x40, RZ ;  /* 0x0000004005057824 */ /* 0x000fe200078e00ff */
[----:B------:R-:W-:Y:S01]  /*0e70*/  LOP3.LUT R13, R13, 0xfffffffc, RZ, 0xc0, !PT ;  /* 0xfffffffc0d0d7812 */ /* 0x000fe200078ec0ff */
[----:B------:R-:W-:Y:S01]  /*0e80*/  IMAD.IADD R3, R4, 0x1, -R3 ;  /* 0x0000000104037824 */ /* 0x000fe200078e0a03 */
[----:B------:R-:W-:Y:S01]  /*0e90*/  LEA.HI R10, R9, R24, RZ, 0x2 ;  /* 0x00000018090a7211 */ /* 0x000fe200078f10ff */
[----:B------:R-:W-:Y:S01]  /*0ea0*/  IMAD.U32 R4, R19, 0x20, R6 ;  /* 0x0000002013047824 */ /* 0x000fe200078e0006 */
[----:B------:R-:W-:Y:S01]  /*0eb0*/  LOP3.LUT R5, R5, 0x7ffffe00, RZ, 0xc0, !PT ;  /* 0x7ffffe0005057812 */ /* 0x000fe200078ec0ff */
[----:B------:R-:W-:Y:S01]  /*0ec0*/  IMAD.IADD R20, R20, 0x1, -R13 ;  /* 0x0000000114147824 */ /* 0x000fe200078e0a0d */
[--C-:B------:R-:W-:Y:S01]  /*0ed0*/  SHF.R.S32.HI R11, RZ, 0x2, R10.reuse ;  /* 0x00000002ff0b7819 */ /* 0x100fe2000001140a */
[----:B------:R-:W-:Y:S01]  /*0ee0*/  IMAD.SHL.U32 R13, R18, 0x20, RZ ;  /* 0x00000020120d7824 */ /* 0x000fe200078e00ff */
[----:B------:R-:W-:Y:S01]  /*0ef0*/  SHF.R.S32.HI R12, RZ, 0x1f, R10 ;  /* 0x0000001fff0c7819 */ /* 0x000fe2000001140a */
[----:B------:R-:W-:Y:S01]  /*0f00*/  IMAD R5, R0, 0x400, R5 ;  /* 0x0000040000057824 */ /* 0x000fe200078e0205 */
[----:B------:R-:W-:Y:S01]  /*0f10*/  LEA.HI R8, R8, R8, RZ, 0x1 ;  /* 0x0000000808087211 */ /* 0x000fe200078f08ff */
[----:B------:R-:W-:Y:S01]  /*0f20*/  IMAD.SHL.U32 R0, R20, 0x40, RZ ;  /* 0x0000004014007824 */ /* 0x000fe200078e00ff */
[----:B------:R-:W-:Y:S01]  /*0f30*/  LEA.HI R12, R12, R11, RZ, 0x3 ;  /* 0x0000000b0c0c7211 */ /* 0x000fe200078f18ff */
[----:B------:R0:W-:Y:S01]  /*0f40*/  STL [R1+0x8c], R20 ;  /* 0x00008c1401007387 */ /* 0x0001e20000100800 */
[C---:B------:R-:W-:Y:S01]  /*0f50*/  R2P PR, R3.reuse, 0x6 ;  /* 0x0000000603007804 */ /* 0x040fe20000000000 */
[----:B------:R-:W-:Y:S01]  /*0f60*/  IMAD R8, R8, -0x3, R21 ;  /* 0xfffffffd08087824 */ /* 0x000fe200078e0215 */
[----:B------:R-:W-:Y:S01]  /*0f70*/  LOP3.LUT R21, R0, 0xc0, RZ, 0xc0, !PT ;  /* 0x000000c000157812 */ /* 0x000fe200078ec0ff */
[----:B------:R-:W-:Y:S01]  /*0f80*/  IMAD.SHL.U32 R3, R3, 0x40, RZ ;  /* 0x0000004003037824 */ /* 0x000fe200078e00ff */
[----:B------:R-:W-:Y:S01]  /*0f90*/  LOP3.LUT R12, R12, 0xfffffff8, RZ, 0xc0, !PT ;  /* 0xfffffff80c0c7812 */ /* 0x000fe200078ec0ff */
[----:B------:R1:W-:Y:S01]  /*0fa0*/  STL [R1+0xb0], R4 ;  /* 0x0000b00401007387 */ /* 0x0003e20000100800 */
[----:B------:R-:W-:-:S02]  /*0fb0*/  LEA.HI R9, R9, R24, RZ, 0x5 ;  /* 0x0000001809097211 */ /* 0x000fc400078f28ff */
[----:B------:R-:W-:Y:S02]  /*0fc0*/  CS2R R18, SRZ ;  /* 0x0000000000127805 */ /* 0x000fe4000001ff00 */
[----:B------:R-:W-:Y:S01]  /*0fd0*/  SHF.R.S32.HI R16, RZ, 0x5, R16 ;  /* 0x00000005ff107819 */ /* 0x000fe20000011410 */
[----:B------:R-:W-:Y:S01]  /*0fe0*/  IMAD.IADD R12, R11, 0x1, -R12 ;  /* 0x000000010b0c7824 */ /* 0x000fe200078e0a0c */
[----:B------:R-:W-:Y:S01]  /*0ff0*/  LOP3.LUT R0, R21, 0x18, R14, 0xf8, !PT ;  /* 0x0000001815007812 */ /* 0x000fe200078ef80e */
[----:B------:R-:W-:Y:S01]  /*1000*/  STL [R1+0x44], R13 ;  /* 0x0000440d01007387 */ /* 0x000fe20000100800 */
[----:B0-----:R-:W-:Y:S01]  /*1010*/  SHF.R.U32.HI R20, RZ, 0x3, R21 ;  /* 0x00000003ff147819 */ /* 0x001fe20000011615 */
[----:B------:R-:W-:Y:S01]  /*1020*/  IMAD R16, R16, 0x1800, R13 ;  /* 0x0000180010107824 */ /* 0x000fe200078e020d */
[----:B------:R-:W-:Y:S01]  /*1030*/  SHF.R.S32.HI R9, RZ, 0x5, R9 ;  /* 0x00000005ff097819 */ /* 0x000fe20000011409 */
[----:B------:R-:W-:Y:S01]  /*1040*/  STL [R1+0xc], R21 ;  /* 0x00000c1501007387 */ /* 0x000fe20000100800 */
[----:B------:R-:W-:-:S02]  /*1050*/  LOP3.LUT R3, R3, 0x1c0, RZ, 0xc0, !PT ;  /* 0x000001c003037812 */ /* 0x000fc400078ec0ff */
[-C--:B------:R-:W-:Y:S01]  /*1060*/  LOP3.LUT R11, R0, R20.reuse, RZ, 0x3c, !PT ;  /* 0x00000014000b7212 */ /* 0x080fe200078e3cff */
[----:B------:R-:W-:Y:S01]  /*1070*/  IMAD R9, R9, 0x10, R12 ;  /* 0x0000001009097824 */ /* 0x000fe200078e020c */
[----:B------:R-:W-:Y:S01]  /*1080*/  LOP3.LUT R7, R7, 0xfffffffc, RZ, 0xc0, !PT ;  /* 0xfffffffc07077812 */ /* 0x000fe200078ec0ff */
[----:B------:R-:W-:Y:S01]  /*1090*/  STL [R1+0x40], R20 ;  /* 0x0000401401007387 */ /* 0x000fe20000100800 */
[----:B------:R-:W-:Y:S01]  /*10a0*/  LOP3.LUT R6, R3, 0x8, R6, 0xf8, !PT ;  /* 0x0000000803067812 */ /* 0x000fe200078ef806 */
[----:B------:R-:W-:Y:S01]  /*10b0*/  IMAD.IADD R11, R16, 0x1, R11 ;  /* 0x00000001100b7824 */ /* 0x000fe200078e020b */
[----:B------:R-:W-:Y:S01]  /*10c0*/  SHF.R.U32.HI R3, RZ, 0x3, R3 ;  /* 0x00000003ff037819 */ /* 0x000fe20000011603 */
[----:B------:R-:W-:Y:S01]  /*10d0*/  IMAD.SHL.U32 R16, R22, 0x8, RZ ;  /* 0x0000000816107824 */ /* 0x000fe200078e00ff */
[----:B------:R-:W-:Y:S01]  /*10e0*/  LOP3.LUT R10, R10, 0x7ffffffc, RZ, 0xc0, !PT ;  /* 0x7ffffffc0a0a7812 */ /* 0x000fe200078ec0ff */
[----:B------:R-:W-:Y:S01]  /*10f0*/  IMAD R8, R8, 0x40, R9 ;  /* 0x0000004008087824 */ /* 0x000fe200078e0209 */
[----:B------:R-:W-:Y:S01]  /*1100*/  LOP3.LUT R6, R6, R3, RZ, 0x3c, !PT ;  /* 0x0000000306067212 */ /* 0x000fe200078e3cff */
[----:B------:R-:W-:Y:S01]  /*1110*/  IMAD.IADD R25, R23, 0x1, -R7 ;  /* 0x0000000117197824 */ /* 0x000fe200078e0a07 */
[----:B------:R-:W-:Y:S01]  /*1120*/  SHF.R.S32.HI R9, RZ, 0x3, R14 ;  /* 0x00000003ff097819 */ /* 0x000fe2000001140e */
[C---:B------:R-:W-:Y:S01]  /*1130*/  VIADD R7, R26.reuse, 0x8 ;  /* 0x000000081a077836 */ /* 0x040fe20000000000 */
[----:B------:R-:W-:Y:S01]  /*1140*/  STL [R1+0xac], R8 ;  /* 0x0000ac0801007387 */ /* 0x000fe20000100800 */
[----:B------:R-:W-:Y:S01]  /*1150*/  VIADD R3, R26, 0x18 ;  /* 0x000000181a037836 */ /* 0x000fe20000000000 */
[----:B------:R-:W-:Y:S01]  /*1160*/  SHF.R.S32.HI R17, RZ, 0x5, R17 ;  /* 0x00000005ff117819 */ /* 0x000fe20000011411 */
[----:B------:R-:W-:Y:S01]  /*1170*/  VIADD R23, R16, 0x30 ;  /* 0x0000003010177836 */ /* 0x000fe20000000000 */
[----:B------:R0:W-:Y:S01]  /*1180*/  STL [R1+0x74], R7 ;  /* 0x0000740701007387 */ /* 0x0001e20000100800 */
[----:B------:R-:W-:Y:S01]  /*1190*/  IMAD.IADD R5, R5, 0x1, R6 ;  /* 0x0000000105057824 */ /* 0x000fe200078e0206 */
[----:B-1----:R-:W-:Y:S01]  /*11a0*/  LOP3.LUT R4, R21, 0x18, R15, 0xf8, !PT ;  /* 0x0000001815047812 */ /* 0x002fe200078ef80f */
[----:B------:R-:W-:Y:S01]  /*11b0*/  VIADD R6, R26, 0x28 ;  /* 0x000000281a067836 */ /* 0x000fe20000000000 */
[----:B------:R1:W-:Y:S01]  /*11c0*/  STL [R1+0x70], R3 ;  /* 0x0000700301007387 */ /* 0x0003e20000100800 */
[----:B------:R-:W-:Y:S01]  /*11d0*/  VIADD R22, R16, 0x40 ;  /* 0x0000004010167836 */ /* 0x000fe20000000000 */
[----:B------:R-:W-:Y:S01]  /*11e0*/  LOP3.LUT R4, R4, R20, RZ, 0x3c, !PT ;  /* 0x0000001404047212 */ /* 0x000fe200078e3cff */
[----:B------:R-:W-:Y:S01]  /*11f0*/  VIADD R136, R16, 0x50 ;  /* 0x0000005010887836 */ /* 0x000fe20000000000 */
[----:B------:R2:W-:Y:S01]  /*1200*/  STL [R1+0x78], R6 ;  /* 0x0000780601007387 */ /* 0x0005e20000100800 */
[----:B------:R-:W-:Y:S01]  /*1210*/  IMAD R17, R17, 0x1800, R13 ;  /* 0x0000180011117824 */ /* 0x000fe200078e020d */
[----:B0-----:R-:W-:Y:S01]  /*1220*/  SHF.R.S32.HI R7, RZ, 0x3, R15 ;  /* 0x00000003ff077819 */ /* 0x001fe2000001140f */
[----:B------:R-:W-:Y:S01]  /*1230*/  IMAD R155, R5, 0x2, R2 ;  /* 0x00000002059b7824 */ /* 0x000fe200078e0202 */
[----:B------:R-:W-:Y:S01]  /*1240*/  LEA.HI R0, R25, R25, RZ, 0x1 ;  /* 0x0000001919007211 */ /* 0x000fe200078f08ff */
[----:B------:R-:W-:Y:S01]  /*1250*/  IMAD.IADD R12, R17, 0x1, R4 ;  /* 0x00000001110c7824 */ /* 0x000fe200078e0204 */
[----:B-1----:R-:W-:Y:S01]  /*1260*/  SHF.R.S32.HI R3, RZ, 0x1f, R23 ;  /* 0x0000001fff037819 */ /* 0x002fe20000011417 */
[----:B------:R-:W-:Y:S01]  /*1270*/  IMAD.MOV.U32 R4, RZ, RZ, 0x40 ;  /* 0x00000040ff047424 */ /* 0x000fe200078e00ff */
[----:B------:R-:W-:Y:S01]  /*1280*/  LOP3.LUT R0, R0, 0x1ffffffe, RZ, 0xc0, !PT ;  /* 0x1ffffffe00007812 */ /* 0x000fe200078ec0ff */
[----:B------:R-:W-:Y:S01]  /*1290*/  VIADD R5, R155, 0x21820 ;  /* 0x000218209b057836 */ /* 0x000fe20000000000 */
[----:B--2---:R-:W-:Y:S01]  /*12a0*/  SHF.R.S32.HI R6, RZ, 0x1f, R22 ;  /* 0x0000001fff067819 */ /* 0x004fe20000011416 */
[----:B------:R0:W-:Y:S01]  /*12b0*/  STL [R1+0x58], R3 ;  /* 0x0000580301007387 */ /* 0x0001e20000100800 */
[----:B------:R-:W-:Y:S01]  /*12c0*/  SEL R4, R4, 0xffffffc0, !P2 ;  /* 0xffffffc004047807 */ /* 0x000fe20005000000 */
[----:B------:R-:W-:Y:S01]  /*12d0*/  IMAD.IADD R0, R25, 0x1, -R0 ;  /* 0x0000000119007824 */ /* 0x000fe200078e0a00 */
[----:B------:R-:W-:Y:S01]  /*12e0*/  SHF.R.S32.HI R17, RZ, 0x1f, R16 ;  /* 0x0000001fff117819 */ /* 0x000fe20000011410 */
[----:B------:R1:W-:Y:S01]  /*12f0*/  STL [R1+0x54], R6 ;  /* 0x0000540601007387 */ /* 0x0003e20000100800 */
[----:B0-----:R-:W-:Y:S01]  /*1300*/  SHF.R.S32.HI R3, RZ, 0x1f, R136 ;  /* 0x0000001fff037819 */ /* 0x001fe20000011488 */
[----:B-1----:R-:W-:-:S04]  /*1310*/  IMAD.IADD R6, R24, 0x1, -R10 ;  /* 0x0000000118067824 */ /* 0x002fc800078e0a0a */
[----:B------:R0:W-:Y:S04]  /*1320*/  STL [R1+0x50], R3 ;  /* 0x0000500301007387 */ /* 0x0001e80000100800 */
[----:B------:R1:W-:Y:S04]  /*1330*/  STL [R1+0x90], R6 ;  /* 0x0000900601007387 */ /* 0x0003e80000100800 */
[----:B------:R2:W-:Y:S01]  /*1340*/  STL [R1+0x48], R9 ;  /* 0x0000480901007387 */ /* 0x0005e20000100800 */
[----:B0-----:R-:W-:-:S03]  /*1350*/  LOP3.LUT R3, R21, 0x8, R16, 0xf8, !PT ;  /* 0x0000000815037812 */ /* 0x001fc600078ef810 */
[----:B------:R0:W-:Y:S01]  /*1360*/  STL [R1+0x4c], R7 ;  /* 0x00004c0701007387 */ /* 0x0001e20000100800 */
[-C--:B------:R-:W-:Y:S02]  /*1370*/  LOP3.LUT R3, R3, R20.reuse, RZ, 0x3c, !PT ;  /* 0x0000001403037212 */ /* 0x080fe400078e3cff */
[----:B-1----:R-:W-:Y:S02]  /*1380*/  LOP3.LUT R6, R21, 0x18, R16, 0xf8, !PT ;  /* 0x0000001815067812 */ /* 0x002fe400078ef810 */
[----:B--2---:R-:W-:Y:S02]  /*1390*/  LEA R9, R12, UR42, 0x1 ;  /* 0x0000002a0c097c11 */ /* 0x004fe4000f8e08ff */
[----:B------:R-:W-:Y:S01]  /*13a0*/  LOP3.LUT R6, R6, R20, RZ, 0x3c, !PT ;  /* 0x0000001406067212 */ /* 0x000fe200078e3cff */
[----:B0-----:R-:W-:Y:S02]  /*13b0*/  IMAD.IADD R7, R13, 0x1, R3 ;  /* 0x000000010d077824 */ /* 0x001fe400078e0203 */
[----:B------:R-:W-:-:S02]  /*13c0*/  VIADD R3, R155, 0x21800 ;  /* 0x000218009b037836 */ /* 0x000fc40000000000 */
[----:B------:R-:W-:Y:S01]  /*13d0*/  IMAD.IADD R6, R13, 0x1, R6 ;  /* 0x000000010d067824 */ /* 0x000fe200078e0206 */
[----:B------:R0:W-:Y:S01]  /*13e0*/  STL [R1+0x88], R7 ;  /* 0x0000880701007387 */ /* 0x0001e20000100800 */
[----:B------:R-:W-:Y:S01]  /*13f0*/  @P1 VIADD R5, R3, 0xffffffe0 ;  /* 0xffffffe003051836 */ /* 0x000fe20000000000 */
[----:B0-----:R-:W-:-:S05]  /*1400*/  LEA R7, R11, UR42, 0x1 ;  /* 0x0000002a0b077c11 */ /* 0x001fca000f8e08ff */
[----:B------:R0:W-:Y:S04]  /*1410*/  STL [R1+0xa4], R7 ;  /* 0x0000a40701007387 */ /* 0x0001e80000100800 */
[----:B------:R-:W-:Y:S01]  /*1420*/  STL [R1+0xa0], R9 ;  /* 0x0000a00901007387 */ /* 0x000fe20000100800 */
[----:B0-----:R-:W-:Y:S01]  /*1430*/  LEA R7, R6, UR42, 0x1 ;  /* 0x0000002a06077c11 */ /* 0x001fe2000f8e08ff */
[----:B------:R-:W-:Y:S02]  /*1440*/  IMAD R6, R0, 0x8, R8 ;  /* 0x0000000800067824 */ /* 0x000fe400078e0208 */
        /* <DEDUP_REMOVED lines=9> */
.L_x_12451:
[----:B0-2---:R-:W0:Y:S02]  /*14e0*/  LDC.64 R4, c[0x0][0xc88] ;  /* 0x00032200ff047b82 */ /* 0x005e240000000a00 */
[----:B0-----:R-:W-:-:S05]  /*14f0*/  IMAD.WIDE R4, R35, 0x4, R4 ;  /* 0x0000000423047825 */ /* 0x001fca00078e0204 */
[----:B------:R-:W2:Y:S01]  /*1500*/  LDG.E R10, desc[UR38][R4.64] ;  /* 0x00000026040a7981 */ /* 0x000ea2000c1e1900 */
[----:B------:R-:W-:Y:S05]  /*1510*/  YIELD ;  /* 0x0000000000007946 */ /* 0x000fea0003800000 */
[----:B------:R-:W-:Y:S01]  /*1520*/  ULDC.64 UR4, c[0x0][0xa28] ;  /* 0x00028a0000047ab9 */ /* 0x000fe20000000a00 */
[----:B------:R-:W-:Y:S01]  /*1530*/  ULDC.64 UR8, c[0x0][0xa18] ;  /* 0x0002860000087ab9 */ /* 0x000fe20000000a00 */
[----:B------:R-:W-:Y:S01]  /*1540*/  ISETP.NE.U32.AND P1, PT, RZ, UR4, PT ;  /* 0x00000004ff007c0c */ /* 0x000fe2000bf25070 */
[----:B------:R-:W-:Y:S01]  /*1550*/  ULDC.64 UR6, c[0x0][0xa08] ;  /* 0x0002820000067ab9 */ /* 0x000fe20000000a00 */
[----:B-1----:R-:W-:Y:S01]  /*1560*/  IMAD.MOV.U32 R3, RZ, RZ, RZ ;  /* 0x000000ffff037224 */ /* 0x002fe200078e00ff */
[----:B------:R-:W-:Y:S01]  /*1570*/  ISETP.NE.U32.AND P0, PT, RZ, UR6, PT ;  /* 0x00000006ff007c0c */ /* 0x000fe2000bf05070 */
[----:B------:R-:W-:Y:S01]  /*1580*/  IMAD.MOV.U32 R79, RZ, RZ, RZ ;  /* 0x000000ffff4f7224 */ /* 0x000fe200078e00ff */
[----:B------:R-:W-:-:S02]  /*1590*/  ISETP.NE.AND.EX P1, PT, RZ, UR5, PT, P1 ;  /* 0x00000005ff007c0c */ /* 0x000fc4000bf25310 */
[----:B------:R-:W-:Y:S02]  /*15a0*/  ISETP.NE.AND.EX P0, PT, RZ, UR7, PT, P0 ;  /* 0x00000007ff007c0c */ /* 0x000fe4000bf05300 */
[----:B--2---:R-:W-:Y:S01]  /*15b0*/  SHF.R.S32.HI R0, RZ, 0x1f, R10 ;  /* 0x0000001fff007819 */ /* 0x004fe2000001140a */
[----:B------:R-:W-:-:S08]  /*15c0*/  IMAD.SHL.U32 R30, R10, 0x4, RZ ;  /* 0x000000040a1e7824 */ /* 0x000fd000078e00ff */
[C---:B------:R-:W-:Y:S01]  /*15d0*/  @P1 LEA R6, P2, R10.reuse, UR4, 0x2 ;  /* 0x000000040a061c11 */ /* 0x040fe2000f8410ff */
[----:B------:R0:W-:Y:S01]  /*15e0*/  STL [R1+0x98], R10 ;  /* 0x0000980a01007387 */ /* 0x0001e20000100800 */
        /* <DEDUP_REMOVED lines=34> */
.L_x_12297:
[----:B------:R-:W-:Y:S01]  /*1810*/  ULDC.64 UR4, c[0x0][0xa20] ;  /* 0x0002880000047ab9 */ /* 0x000fe20000000a00 */
[----:B------:R0:W-:Y:S01]  /*1820*/  STL [R1+0x9c], R34 ;  /* 0x00009c2201007387 */ /* 0x0001e20000100800 */
[----:B------:R-:W-:-:S04]  /*1830*/  ISETP.NE.U32.AND P1, PT, RZ, UR4, PT ;  /* 0x00000004ff007c0c */ /* 0x000fc8000bf25070 */
[----:B------:R-:W-:-:S13]  /*1840*/  ISETP.NE.AND.EX P1, PT, RZ, UR5, PT, P1 ;  /* 0x00000005ff007c0c */ /* 0x000fda000bf25310 */
[----:B0-----:R-:W-:Y:S05]  /*1850*/  @!P1 BRA `(.L_x_12298) ;  /* 0x0000000000109947 */ /* 0x001fea0003800000 */
[----:B------:R-:W-:-:S04]  /*1860*/  IADD3 R28, P0, R30, UR4, RZ ;  /* 0x000000041e1c7c10 */ /* 0x000fc8000ff1e0ff */
[----:B------:R-:W-:-:S05]  /*1870*/  IADD3.X R29, R31, UR5, RZ, P0, !PT ;  /* 0x000000051f1d7c10 */ /* 0x000fca00087fe4ff */
[----:B------:R0:W5:Y:S01]  /*1880*/  LDG.E R28, desc[UR38][R28.64] ;  /* 0x000000261c1c7981 */ /* 0x000162000c1e1900 */
[----:B------:R-:W-:Y:S05]  /*1890*/  BRA `(.L_x_12299) ;  /* 0x0000000000107947 */ /* 0x000fea0003800000 */
.L_x_12298:
[----:B------:R-:W-:Y:S05]  /*18a0*/  @!P0 BRA `(.L_x_12299) ;  /* 0x00000000000c8947 */ /* 0x000fea0003800000 */
[----:B------:R-:W2:Y:S04]  /*18b0*/  LDG.E R5, desc[UR38][R8.64] ;  /* 0x0000002608057981 */ /* 0x000ea8000c1e1900 */
[----:B------:R-:W2:Y:S02]  /*18c0*/  LDG.E R28, desc[UR38][R8.64+0x4] ;  /* 0x00000426081c7981 */ /* 0x000ea4000c1e1900 */
[----:B--2---:R-:W-:-:S07]  /*18d0*/  IMAD.IADD R28, R28, 0x1, -R5 ;  /* 0x000000011c1c7824 */ /* 0x004fce00078e0a05 */
.L_x_12299:
[----:B------:R-:W-:Y:S01]  /*18e0*/  ULDC.64 UR4, c[0x0][0xa10] ;  /* 0x0002840000047ab9 */ /* 0x000fe20000000a00 */
[----:B------:R-:W1:Y:S01]  /*18f0*/  LDC R8, c[0x0][0x448] ;  /* 0x00011200ff087b82 */ /* 0x000e620000000800 */
[----:B------:R-:W-:-:S04]  /*1900*/  ISETP.NE.U32.AND P0, PT, RZ, UR4, PT ;  /* 0x00000004ff007c0c */ /* 0x000fc8000bf05070 */
[----:B------:R-:W-:Y:S01]  /*1910*/  ISETP.NE.AND.EX P0, PT, RZ, UR5, PT, P0 ;  /* 0x00000005ff007c0c */ /* 0x000fe2000bf05300 */
[----:B------:R-:W-:-:S12]  /*1920*/  ULDC.64 UR4, c[0x0][0xa30] ;  /* 0x00028c0000047ab9 */ /* 0x000fd80000000a00 */
[----:B------:R-:W2:Y:S02]  /*1930*/  @P0 LDC.64 R4, c[0x0][0xa10] ;  /* 0x00028400ff040b82 */ /* 0x000ea40000000a00 */
[----:B--2---:R-:W-:-:S05]  /*1940*/  @P0 IMAD.WIDE R4, R25, 0x4, R4 ;  /* 0x0000000419040825 */ /* 0x004fca00078e0204 */
        /* <DEDUP_REMOVED lines=9> */
[----:B------:R-:W-:Y:S02]  /*19e0*/  IMAD R10, R33, 0xc0, RZ ;  /* 0x000000c0210a7824 */ /* 0x000fe400078e02ff */
[----:B------:R-:W-:Y:S02]  /*19f0*/  IMAD.IADD R8, R28, 0x1, -R3 ;  /* 0x000000011c087824 */ /* 0x000fe400078e0a03 */
[----:B---3--:R-:W-:Y:S01]  /*1a00*/  VIADD R4, R10, 0xbf ;  /* 0x000000bf0a047836 */ /* 0x008fe20000000000 */
[----:B------:R4:W-:Y:S01]  /*1a10*/  STL [R1+0x84], R10 ;  /* 0x0000840a01007387 */ /* 0x0009e20000100800 */
[----:B------:R-:W-:-:S05]  /*1a20*/  IMAD.MOV R74, RZ, RZ, -R8 ;  /* 0x000000ffff4a7224 */ /* 0x000fca00078e0a08 */
[----:B------:R-:W-:Y:S01]  /*1a30*/  VIMNMX R74, RZ, R74, !PT ;  /* 0x0000004aff4a7248 */ /* 0x000fe20007fe0100 */
[----:B------:R-:W1:Y:S08]  /*1a40*/  @P1 LDC R11, c[0x0][0x44c] ;  /* 0x00011300ff0b1b82 */ /* 0x000e700000000800 */
[----:B------:R-:W3:Y:S01]  /*1a50*/  @P1 LDC R5, c[0x0][0x450] ;  /* 0x00011400ff051b82 */ /* 0x000ee20000000800 */
[----:B--2---:R-:W-:Y:S01]  /*1a60*/  @P0 IADD3 R24, -R0, R9, RZ ;  /* 0x0000000900180210 */ /* 0x004fe20007ffe1ff */
[----:B-1----:R-:W-:-:S04]  /*1a70*/  @P1 IMAD.HI.U32 R0, R4, R11, RZ ;  /* 0x0000000b04001227 */ /* 0x002fc800078e00ff */
[----:B------:R-:W-:Y:S01]  /*1a80*/  IMAD.IADD R147, R8, 0x1, R24 ;  /* 0x0000000108937824 */ /* 0x000fe200078e0218 */
[----:B---3--:R-:W-:-:S03]  /*1a90*/  @P1 SHF.R.U32.HI R4, RZ, R5, R0 ;  /* 0x00000005ff041219 */ /* 0x008fc60000011600 */
[C---:B------:R-:W-:Y:S01]  /*1aa0*/  VIADD R0, R147.reuse, 0x7f ;  /* 0x0000007f93007836 */ /* 0x040fe20000000000 */
[----:B------:R-:W-:-:S04]  /*1ab0*/  IADD3 R101, R147, 0x80, -R146 ;  /* 0x0000008093657810 */ /* 0x000fc80007ffe892 */
        /* <DEDUP_REMOVED lines=19> */
[----:B----4-:R-:W-:Y:S05]  /*1bf0*/  @!P1 BRA `(.L_x_12300) ;  /* 0x0000005800109947 */ /* 0x010fea0003800000 */
        /* <DEDUP_REMOVED lines=19> */
[----:B0-2--5:R-:W-:Y:S05]  /*1d30*/  CALL.ABS.NOINC R14 ;  /* 0x000000000e007343 */ /* 0x025fea0003c00000 */
.L_x_12302:
[----:B------:R-:W-:Y:S05]  /*1d40*/  BSYNC B6 ;  /* 0x0000000000067941 */ /* 0x000fea0003800000 */
.L_x_12301:
        /* <DEDUP_REMOVED lines=9> */
[----:B------:R-:W1:Y:S01]  /*1de0*/  LDC.64 R14, c[0x4][R14] ;  /* 0x010000000e0e7b82 */ /* 0x000e620000000a00 */
        /* <DEDUP_REMOVED lines=9> */
[----:B01---5:R-:W-:Y:S05]  /*1e80*/  CALL.ABS.NOINC R14 ;  /* 0x000000000e007343 */ /* 0x023fea0003c00000 */
.L_x_12304:
[----:B------:R-:W-:Y:S05]  /*1e90*/  BSYNC B6 ;  /* 0x0000000000067941 */ /* 0x000fea0003800000 */
.L_x_12303:
[----:B------:R-:W2:Y:S01]  /*1ea0*/  LDL.64 R36, [R1+0x38] ;  /* 0x0000380001247983 */ /* 0x000ea20000100a00 */
[----:B------:R-:W-:-:S03]  /*1eb0*/  ULDC.64 UR4, c[0x0][0x9f8] ;  /* 0x00027e0000047ab9 */ /* 0x000fc60000000a00 */
[----:B------:R-:W2:Y:S01]  /*1ec0*/  LDL.64 R20, [R1+0x38] ;  /* 0x0000380001147983 */ /* 0x000ea20000100a00 */
[----:B0-----:R-:W0:Y:S01]  /*1ed0*/  S2R R29, SR_TID.X ;  /* 0x00000000001d7919 */ /* 0x001e220000002100 */
[----:B------:R-:W-:Y:S01]  /*1ee0*/  ISETP.NE.U32.AND P0, PT, RZ, UR4, PT ;  /* 0x00000004ff007c0c */ /* 0x000fe2000bf05070 */
[----:B------:R-:W-:Y:S01]  /*1ef0*/  VIADD R0, R16, 0x10 ;  /* 0x0000001010007836 */ /* 0x000fe20000000000 */
[----:B------:R-:W1:Y:S01]  /*1f00*/  LDC.64 R6, c[0x0][0x408] ;  /* 0x00010200ff067b82 */ /* 0x000e620000000a00 */
[----:B------:R-:W3:Y:S01]  /*1f10*/  LDL.LU R35, [R1] ;  /* 0x0000000001237983 */ /* 0x000ee20000300800 */
[----:B------:R-:W-:-:S06]  /*1f20*/  ISETP.NE.AND.EX P0, PT, RZ, UR5, PT, P0 ;  /* 0x00000005ff007c0c */ /* 0x000fcc000bf05300 */
[----:B------:R-:W4:Y:S07]  /*1f30*/  LDC R99, c[0x0][0x3f4] ;  /* 0x0000fd00ff637b82 */ /* 0x000f2e0000000800 */
[----:B------:R-:W-:Y:S02]  /*1f40*/  @P0 IADD3 R4, P1, R30, UR4, RZ ;  /* 0x000000041e040c10 */ /* 0x000fe4000ff3e0ff */
[----:B0-----:R-:W-:-:S04]  /*1f50*/  SHF.R.U32.HI R32, RZ, 0x7, R29 ;  /* 0x00000007ff207819 */ /* 0x001fc8000001161d */
[----:B------:R-:W-:Y:S02]  /*1f60*/  ISETP.NE.AND P6, PT, R32, 0x1, PT ;  /* 0x000000012000780c */ /* 0x000fe40003fc5270 */
[----:B------:R-:W-:-:S05]  /*1f70*/  @P0 IADD3.X R5, R31, UR5, RZ, P1, !PT ;  /* 0x000000051f050c10 */ /* 0x000fca0008ffe4ff */
[----:B------:R0:W3:Y:S06]  /*1f80*/  @P0 LDG.E R25, desc[UR38][R4.64] ;  /* 0x0000002604190981 */ /* 0x0000ec000c1e1900 */
[----:B------:R-:W-:Y:S05]  /*1f90*/  @!P6 WARPSYNC.ALL ;  /* 0x000000000000e948 */ /* 0x000fea0003800000 */
[----:B------:R-:W-:-:S02]  /*1fa0*/  ULDC UR4, c[0x0][0x2f4] ;  /* 0x0000bd0000047ab9 */ /* 0x000fc40000000800 */
[----:B------:R-:W-:Y:S02]  /*1fb0*/  ISETP.GE.AND P1, PT, R0, UR4, PT ;  /* 0x0000000400007c0c */ /* 0x000fe4000bf26270 */
[----:B------:R-:W-:Y:S02]  /*1fc0*/  ISETP.GE.AND P0, PT, R16, UR4, PT ;  /* 0x0000000410007c0c */ /* 0x000fe4000bf06270 */
[----:B------:R-:W-:Y:S02]  /*1fd0*/  SEL R8, RZ, 0xffffffff, P1 ;  /* 0xffffffffff087807 */ /* 0x000fe40000800000 */
[----:B------:R-:W-:-:S03]  /*1fe0*/  SEL R3, RZ, 0x1, P0 ;  /* 0x00000001ff037807 */ /* 0x000fc60000000000 */
[----:B------:R-:W-:-:S05]  /*1ff0*/  IMAD.SHL.U32 R8, R8, 0x2, RZ ;  /* 0x0000000208087824 */ /* 0x000fca00078e00ff */
[----:B------:R-:W-:Y:S02]  /*2000*/  LOP3.LUT R10, R8, 0x2, R3, 0xe2, !PT ;  /* 0x00000002080a7812 */ /* 0x000fe400078ee203 */
[----:B------:R-:W0:Y:S01]  /*2010*/  LDC.64 R8, c[0x0][0x3f8] ;  /* 0x0000fe00ff087b82 */ /* 0x000e220000000a00 */
[----:B------:R-:W-:Y:S02]  /*2020*/  IMAD.IADD R79, R79, 0x1, R28 ;  /* 0x000000014f4f7824 */ /* 0x000fe400078e021c */
[----:B--2---:R-:W-:-:S05]  /*2030*/  IMAD.MOV.U32 R20, RZ, RZ, R36 ;  /* 0x000000ffff147224 */ /* 0x004fca00078e0024 */
[----:B------:R-:W-:-:S05]  /*2040*/  SHF.R.S32.HI R21, RZ, 0x1f, R20 ;  /* 0x0000001fff157819 */ /* 0x000fca0000011414 */
[----:B------:R2:W-:Y:S01]  /*2050*/  STL [R1+0x3c], R21 ;  /* 0x00003c1501007387 */ /* 0x0005e20000100800 */
[----:B-1----:R-:W-:-:S03]  /*2060*/  IMAD.WIDE.U32 R70, R154, R6, R20 ;  /* 0x000000069a467225 */ /* 0x002fc600078e0014 */
[----:B------:R-:W2:Y:S01]  /*2070*/  LDL R31, [R1+0xc] ;  /* 0x00000c00011f7983 */ /* 0x000ea20000100800 */
[----:B0-----:R-:W-:-:S03]  /*2080*/  IMAD.WIDE.U32 R66, R154, R8, R20 ;  /* 0x000000089a427225 */ /* 0x001fc600078e0014 */
[----:B------:R-:W2:Y:S04]  /*2090*/  LDL R20, [R1+0x40] ;  /* 0x0000400001147983 */ /* 0x000ea80000100800 */
[----:B------:R-:W2:Y:S04]  /*20a0*/  LDL R28, [R1+0x44] ;  /* 0x00004400011c7983 */ /* 0x000ea80000100800 */
[----:B------:R-:W2:Y:S01]  /*20b0*/  LDL R30, [R1+0x8c] ;  /* 0x00008c00011e7983 */ /* 0x000ea20000100800 */
[----:B------:R-:W-:Y:S01]  /*20c0*/  SHF.R.S32.HI R11, RZ, 0x1f, R154 ;  /* 0x0000001fff0b7819 */ /* 0x000fe2000001149a */
[----:B------:R-:W-:Y:S01]  /*20d0*/  VIADD R3, R16, 0x20 ;  /* 0x0000002010037836 */ /* 0x000fe20000000000 */
[----:B------:R-:W-:-:S03]  /*20e0*/  ISETP.GE.AND P1, PT, R23, UR4, PT ;  /* 0x0000000417007c0c */ /* 0x000fc6000bf26270 */
[----:B------:R-:W-:Y:S01]  /*20f0*/  IMAD R4, R11, R6, RZ ;  /* 0x000000060b047224 */ /* 0x000fe200078e02ff */
[----:B------:R-:W-:-:S03]  /*2100*/  ISETP.GE.AND P0, PT, R3, UR4, PT ;  /* 0x0000000403007c0c */ /* 0x000fc6000bf06270 */
[----:B------:R-:W-:Y:S01]  /*2110*/  IMAD R13, R154, R7, R4 ;  /* 0x000000079a0d7224 */ /* 0x000fe200078e0204 */
[----:B------:R-:W-:Y:S02]  /*2120*/  SEL R4, RZ, 0x8, P1 ;  /* 0x00000008ff047807 */ /* 0x000fe40000800000 */
[----:B------:R-:W-:Y:S02]  /*2130*/  SEL R5, RZ, 0x4, P0 ;  /* 0x00000004ff057807 */ /* 0x000fe40000000000 */
[----:B------:R-:W-:Y:S01]  /*2140*/  ISETP.GE.AND P0, PT, R22, UR4, PT ;  /* 0x0000000416007c0c */ /* 0x000fe2000bf06270 */
[----:B------:R-:W-:Y:S01]  /*2150*/  IMAD.WIDE.U32 R72, R154, R6, R16 ;  /* 0x000000069a487225 */ /* 0x000fe200078e0010 */
[----:B------:R-:W-:Y:S02]  /*2160*/  LOP3.LUT R4, R4, R10, R5, 0xfe, !PT ;  /* 0x0000000a04047212 */ /* 0x000fe400078efe05 */
[----:B------:R-:W-:Y:S01]  /*2170*/  SEL R5, RZ, 0x10, P0 ;  /* 0x00000010ff057807 */ /* 0x000fe20000000000 */
[----:B------:R-:W-:Y:S01]  /*2180*/  IMAD R11, R11, R8, RZ ;  /* 0x000000080b0b7224 */ /* 0x000fe200078e02ff */
[----:B----4-:R-:W-:-:S02]  /*2190*/  ISETP.GE.AND P0, PT, R16, R99, PT ;  /* 0x000000631000720c */ /* 0x010fc40003f06270 */
[-C--:B------:R-:W-:Y:S02]  /*21a0*/  ISETP.GE.AND P3, PT, R0, R99.reuse, PT ;  /* 0x000000630000720c */ /* 0x080fe40003f66270 */
[----:B------:R-:W-:Y:S01]  /*21b0*/  ISETP.GE.AND P2, PT, R3, R99, PT ;  /* 0x000000630300720c */ /* 0x000fe20003f46270 */
[----:B------:R-:W-:Y:S01]  /*21c0*/  IMAD.IADD R73, R73, 0x1, R13 ;  /* 0x0000000149497824 */ /* 0x000fe200078e020d */
[----:B------:R-:W-:Y:S01]  /*21d0*/  LOP3.LUT R29, R4, R5, RZ, 0xfc, !PT ;  /* 0x00000005041d7212 */ /* 0x000fe200078efcff */
[----:B------:R-:W-:Y:S01]  /*21e0*/  IMAD.IADD R71, R13, 0x1, R71 ;  /* 0x000000010d477824 */ /* 0x000fe200078e0247 */
[C---:B------:R-:W-:Y:S01]  /*21f0*/  SEL R5, R99.reuse, RZ, P0 ;  /* 0x000000ff63057207 */ /* 0x040fe20000000000 */
[C---:B------:R-:W-:Y:S01]  /*2200*/  IMAD R13, R154.reuse, R9, R11 ;  /* 0x000000099a0d7224 */ /* 0x040fe200078e020b */
[C---:B------:R-:W-:Y:S01]  /*2210*/  SEL R11, R99.reuse, RZ, P3 ;  /* 0x000000ff630b7207 */ /* 0x040fe20001800000 */
[----:B------:R-:W-:Y:S01]  /*2220*/  IMAD.WIDE.U32 R68, R154, R8, R16 ;  /* 0x000000089a447225 */ /* 0x000fe200078e0010 */
[----:B------:R-:W-:-:S03]  /*2230*/  SEL R4, R99, RZ, P2 ;  /* 0x000000ff63047207 */ /* 0x000fc60001000000 */
[----:B------:R-:W-:Y:S02]  /*2240*/  IMAD.IADD R69, R69, 0x1, R13 ;  /* 0x0000000145457824 */ /* 0x000fe400078e020d */
[----:B------:R-:W-:Y:S02]  /*2250*/  IMAD.IADD R67, R13, 0x1, R67 ;  /* 0x000000010d437824 */ /* 0x000fe400078e0243 */
[----:B------:R-:W-:Y:S02]  /*2260*/  IMAD.IADD R5, R16, 0x1, R5 ;  /* 0x0000000110057824 */ /* 0x000fe400078e0205 */
[----:B------:R-:W-:Y:S02]  /*2270*/  IMAD.IADD R11, R0, 0x1, R11 ;  /* 0x00000001000b7824 */ /* 0x000fe400078e020b */
[----:B------:R-:W-:Y:S01]  /*2280*/  IMAD.IADD R13, R3, 0x1, R4 ;  /* 0x00000001030d7824 */ /* 0x000fe200078e0204 */
[----:B------:R-:W-:Y:S02]  /*2290*/  SHF.R.S32.HI R4, RZ, 0x1f, R5 ;  /* 0x0000001fff047819 */ /* 0x000fe40000011405 */
[----:B------:R-:W-:-:S02]  /*22a0*/  SHF.R.S32.HI R12, RZ, 0x1f, R11 ;  /* 0x0000001fff0c7819 */ /* 0x000fc4000001140b */
[----:B------:R-:W-:Y:S02]  /*22b0*/  SHF.R.S32.HI R14, RZ, 0x1f, R13 ;  /* 0x0000001fff0e7819 */ /* 0x000fe4000001140d */
[CC--:B------:R-:W-:Y:S02]  /*22c0*/  LEA.HI R65, R4.reuse, R5.reuse, RZ, 0x3 ;  /* 0x0000000504417211 */ /* 0x0c0fe400078f18ff */
[----:B------:R-:W-:Y:S02]  /*22d0*/  LEA.HI R10, R4, R5, RZ, 0x5 ;  /* 0x00000005040a7211 */ /* 0x000fe400078f28ff */
[----:B------:R-:W-:Y:S02]  /*22e0*/  LEA.HI R4, R12, R11, RZ, 0x3 ;  /* 0x0000000b0c047211 */ /* 0x000fe400078f18ff */
[----:B------:R-:W-:Y:S02]  /*22f0*/  LEA.HI R5, R14, R13, RZ, 0x3 ;  /* 0x0000000d0e057211 */ /* 0x000fe400078f18ff */
[----:B------:R-:W-:-:S02]  /*2300*/  LEA.HI R12, R12, R11, RZ, 0x5 ;  /* 0x0000000b0c0c7211 */ /* 0x000fc400078f28ff */
[----:B------:R-:W-:Y:S01]  /*2310*/  LEA.HI R14, R14, R13, RZ, 0x5 ;  /* 0x0000000d0e0e7211 */ /* 0x000fe200078f28ff */
[----:B------:R-:W-:Y:S02]  /*2320*/  IMAD.SHL.U32 R11, R10, 0x80, RZ ;  /* 0x000000800a0b7824 */ /* 0x000fe400078e00ff */
[----:B------:R-:W-:Y:S02]  /*2330*/  IMAD.SHL.U32 R13, R12, 0x80, RZ ;  /* 0x000000800c0d7824 */ /* 0x000fe400078e00ff */
[----:B------:R-:W-:Y:S01]  /*2340*/  IMAD.SHL.U32 R15, R14, 0x80, RZ ;  /* 0x000000800e0f7824 */ /* 0x000fe200078e00ff */
[----:B------:R-:W-:Y:S02]  /*2350*/  LOP3.LUT R11, R11, 0xfffff000, RZ, 0xc0, !PT ;  /* 0xfffff0000b0b7812 */ /* 0x000fe400078ec0ff */
[----:B------:R-:W-:Y:S02]  /*2360*/  LOP3.LUT R13, R13, 0xfffff000, RZ, 0xc0, !PT ;  /* 0xfffff0000d0d7812 */ /* 0x000fe400078ec0ff */
[----:B------:R-:W-:-:S02]  /*2370*/  LOP3.LUT R15, R15, 0xfffff000, RZ, 0xc0, !PT ;  /* 0xfffff0000f0f7812 */ /* 0x000fc400078ec0ff */
[----:B---3--:R-:W-:-:S04]  /*2380*/  LOP3.LUT R35, R35, 0xfffffffe, RZ, 0xc0, !PT ;  /* 0xfffffffe23237812 */ /* 0x008fc800078ec0ff */
[----:B------:R-:W-:-:S04]  /*2390*/  @P3 LOP3.LUT R35, R35, 0x1, RZ, 0xfc, !PT ;  /* 0x0000000123233812 */ /* 0x000fc800078efcff */
[----:B------:R-:W-:-:S04]  /*23a0*/  LOP3.LUT R35, R35, 0xfffffffd, RZ, 0xc0, !PT ;  /* 0xfffffffd23237812 */ /* 0x000fc800078ec0ff */
[----:B------:R-:W-:-:S04]  /*23b0*/  @P2 LOP3.LUT R35, R35, 0x2, RZ, 0xfc, !PT ;  /* 0x0000000223232812 */ /* 0x000fc800078efcff */
[----:B------:R-:W-:Y:S02]  /*23c0*/  LOP3.LUT R35, R35, 0xfffffffb, RZ, 0xc0, !PT ;  /* 0xfffffffb23237812 */ /* 0x000fe400078ec0ff */
[----:B--2--5:R-:W-:Y:S02]  /*23d0*/  SHF.R.S32.HI R21, RZ, 0x1f, R97 ;  /* 0x0000001fff157819 */ /* 0x024fe40000011461 */
[----:B------:R-:W-:Y:S01]  /*23e0*/  SHF.L.U64.HI R90, R8, 0x7, R9 ;  /* 0x00000007085a7819 */ /* 0x000fe20000010209 */
[----:B------:R-:W-:Y:S01]  /*23f0*/  IMAD.WIDE.U32 R68, R97, R8, R68 ;  /* 0x0000000861447225 */ /* 0x000fe200078e0044 */
[----:B------:R-:W-:-:S03]  /*2400*/  SHF.L.U64.HI R87, R6, 0x7, R7 ;  /* 0x0000000706577819 */ /* 0x000fc60000010207 */
[----:B------:R-:W-:-:S04]  /*2410*/  IMAD.WIDE.U32 R72, R97, R6, R72 ;  /* 0x0000000661487225 */ /* 0x000fc800078e0048 */
[----:B------:R-:W-:-:S04]  /*2420*/  IMAD.WIDE.U32 R70, R97, R6, R70 ;  /* 0x0000000661467225 */ /* 0x000fc800078e0046 */
[----:B------:R-:W-:Y:S01]  /*2430*/  IMAD.WIDE.U32 R66, R97, R8, R66 ;  /* 0x0000000861427225 */ /* 0x000fe200078e0042 */
[----:B------:R-:W-:-:S03]  /*2440*/  SHF.R.S32.HI R86, RZ, 0x1f, R25 ;  /* 0x0000001fff567819 */ /* 0x000fc60000011419 */
[----:B------:R-:W-:Y:S02]  /*2450*/  VIADD R100, R32, 0x8 ;  /* 0x0000000820647836 */ /* 0x000fe40000000000 */
[----:B------:R-:W-:Y:S01]  /*2460*/  IMAD.SHL.U32 R99, R99, 0x2, RZ ;  /* 0x0000000263637824 */ /* 0x000fe200078e00ff */
[C---:B------:R-:W-:Y:S02]  /*2470*/  LOP3.LUT R10, R31.reuse, 0x18, R65, 0xf8, !PT ;  /* 0x000000181f0a7812 */ /* 0x040fe400078ef841 */
[C---:B------:R-:W-:Y:S02]  /*2480*/  LOP3.LUT R12, R31.reuse, 0x18, R4, 0xf8, !PT ;  /* 0x000000181f0c7812 */ /* 0x040fe400078ef804 */
[----:B------:R-:W-:Y:S02]  /*2490*/  LOP3.LUT R14, R31, 0x18, R5, 0xf8, !PT ;  /* 0x000000181f0e7812 */ /* 0x000fe400078ef805 */
[-C--:B------:R-:W-:Y:S02]  /*24a0*/  LOP3.LUT R10, R10, R20.reuse, RZ, 0x3c, !PT ;  /* 0x000000140a0a7212 */ /* 0x080fe400078e3cff */
[----:B------:R-:W-:-:S02]  /*24b0*/  LOP3.LUT R12, R12, R20, RZ, 0x3c, !PT ;  /* 0x000000140c0c7212 */ /* 0x000fc400078e3cff */
[----:B------:R-:W-:Y:S02]  /*24c0*/  LOP3.LUT R14, R14, R20, RZ, 0x3c, !PT ;  /* 0x000000140e0e7212 */ /* 0x000fe400078e3cff */
[--C-:B------:R-:W-:Y:S02]  /*24d0*/  IADD3 R96, R10, R11, R28.reuse ;  /* 0x0000000b0a607210 */ /* 0x100fe40007ffe01c */
[--C-:B------:R-:W-:Y:S02]  /*24e0*/  IADD3 R95, R12, R13, R28.reuse ;  /* 0x0000000d0c5f7210 */ /* 0x100fe40007ffe01c */
[----:B------:R-:W-:Y:S02]  /*24f0*/  IADD3 R94, R14, R15, R28 ;  /* 0x0000000f0e5e7210 */ /* 0x000fe40007ffe01c */
[----:B------:R-:W0:Y:S01]  /*2500*/  S2R R28, SR_TID.X ;  /* 0x00000000001c7919 */ /* 0x000e220000002100 */
[----:B------:R-:W-:Y:S01]  /*2510*/  @!P6 BAR.SYNC.DEFER_BLOCKING 0x9, 0x100 ;  /* 0x024400000000eb1d */ /* 0x000fe20000010000 */
[----:B------:R-:W-:Y:S01]  /*2520*/  LOP3.LUT P1, RZ, R30, 0x2, RZ, 0xc0, !PT ;  /* 0x000000021eff7812 */ /* 0x000fe2000782c0ff */
[----:B------:R-:W-:-:S12]  /*2530*/  IMAD R10, R21, R8, RZ ;  /* 0x00000008150a7224 */ /* 0x000fd800078e02ff */
[----:B------:R-:W-:-:S05]  /*2540*/  @P1 LOP3.LUT R35, R35, 0x4, RZ, 0xfc, !PT ;  /* 0x0000000423231812 */ /* 0x000fca00078efcff */
[----:B------:R1:W-:Y:S01]  /*2550*/  STL [R1], R35 ;  /* 0x0000002301007387 */ /* 0x0003e20000100800 */
[----:B0-----:R-:W-:-:S05]  /*2560*/  VIADD R36, R28, 0xffffff80 ;  /* 0xffffff801c247836 */ /* 0x001fca0000000000 */
[----:B------:R-:W-:-:S04]  /*2570*/  LEA.HI R28, R36, R36, RZ, 0x1 ;  /* 0x00000024241c7211 */ /* 0x000fc800078f08ff */
[----:B------:R-:W-:Y:S02]  /*2580*/  LOP3.LUT R28, R28, 0xfffffffe, RZ, 0xc0, !PT ;  /* 0xfffffffe1c1c7812 */ /* 0x000fe400078ec0ff */
[----:B------:R-:W-:-:S03]  /*2590*/  ISETP.GE.AND P1, PT, R136, UR4, PT ;  /* 0x0000000488007c0c */ /* 0x000fc6000bf26270 */
[----:B------:R-:W-:Y:S02]  /*25a0*/  IMAD.IADD R28, R36, 0x1, -R28 ;  /* 0x00000001241c7824 */ /* 0x000fe400078e0a1c */
[----:B------:R-:W-:Y:S02]  /*25b0*/  IMAD R75, R97, R9, R10 ;  /* 0x00000009614b7224 */ /* 0x000fe400078e020a */
[----:B------:R-:W-:Y:S02]  /*25c0*/  IMAD R20, R21, R6, RZ ;  /* 0x0000000615147224 */ /* 0x000fe400078e02ff */
[----:B------:R-:W-:Y:S01]  /*25d0*/  IMAD R9, R28, 0xc0, R154 ;  /* 0x000000c01c097824 */ /* 0x000fe200078e029a */
[----:B------:R-:W-:Y:S01]  /*25e0*/  SEL R28, RZ, 0x20, P1 ;  /* 0x00000020ff1c7807 */ /* 0x000fe20000800000 */
[----:B------:R-:W-:Y:S01]  /*25f0*/  IMAD R11, R97, R7, R20 ;  /* 0x00000007610b7224 */ /* 0x000fe200078e0214 */
[----:B------:R-:W-:Y:S02]  /*2600*/  LOP3.LUT R10, R65, 0xfffffff8, RZ, 0xc0, !PT ;  /* 0xfffffff8410a7812 */ /* 0x000fe400078ec0ff */
[----:B------:R-:W-:-:S02]  /*2610*/  LOP3.LUT R20, R4, 0xfffffff8, RZ, 0xc0, !PT ;  /* 0xfffffff804147812 */ /* 0x000fc400078ec0ff */
[----:B------:R-:W-:Y:S02]  /*2620*/  LOP3.LUT R21, R5, 0xfffffff8, RZ, 0xc0, !PT ;  /* 0xfffffff805157812 */ /* 0x000fe400078ec0ff */
[----:B------:R-:W-:Y:S01]  /*2630*/  LOP3.LUT R28, R29, R28, RZ, 0xfc, !PT ;  /* 0x0000001c1d1c7212 */ /* 0x000fe200078efcff */
[----:B------:R-:W-:Y:S01]  /*2640*/  IMAD.SHL.U32 R7, R8, 0x80, RZ ;  /* 0x0000008008077824 */ /* 0x000fe200078e00ff */
[----:B------:R-:W-:Y:S01]  /*2650*/  SHF.R.S32.HI R8, RZ, 0x1f, R34 ;  /* 0x0000001fff087819 */ /* 0x000fe20000011422 */
[----:B------:R-:W-:Y:S01]  /*2660*/  IMAD.IADD R77, R69, 0x1, R75 ;  /* 0x00000001454d7824 */ /* 0x000fe200078e024b */
[----:B------:R-:W-:Y:S01]  /*2670*/  SHF.R.S32.HI R93, RZ, 0x1f, R10 ;  /* 0x0000001fff5d7819 */ /* 0x000fe2000001140a */
[----:B------:R-:W-:Y:S01]  /*2680*/  IMAD.SHL.U32 R6, R6, 0x80, RZ ;  /* 0x0000008006067824 */ /* 0x000fe200078e00ff */
[----:B------:R-:W-:Y:S01]  /*2690*/  SHF.R.S32.HI R92, RZ, 0x1f, R20 ;  /* 0x0000001fff5c7819 */ /* 0x000fe20000011414 */
[----:B------:R-:W-:Y:S01]  /*26a0*/  IMAD.IADD R78, R73, 0x1, R11 ;  /* 0x00000001494e7824 */ /* 0x000fe200078e020b */
[----:B------:R-:W-:Y:S01]  /*26b0*/  SHF.R.S32.HI R91, RZ, 0x1f, R21 ;  /* 0x0000001fff5b7819 */ /* 0x000fe20000011415 */
[----:B------:R-:W-:Y:S01]  /*26c0*/  IMAD.IADD R76, R11, 0x1, R71 ;  /* 0x000000010b4c7824 */ /* 0x000fe200078e0247 */
[----:B------:R-:W-:Y:S01]  /*26d0*/  LOP3.LUT R29, R29, 0x1, RZ, 0xc0, !PT ;  /* 0x000000011d1d7812 */ /* 0x000fe200078ec0ff */
[----:B------:R-:W-:Y:S01]  /*26e0*/  IMAD.IADD R75, R75, 0x1, R67 ;  /* 0x000000014b4b7824 */ /* 0x000fe200078e0243 */
[----:B------:R-:W-:-:S02]  /*26f0*/  LOP3.LUT R30, R28, 0x2, RZ, 0xc0, !PT ;  /* 0x000000021c1e7812 */ /* 0x000fc400078ec0ff */
[----:B-1----:R-:W-:-:S07]  /*2700*/  LOP3.LUT R31, R28, 0x4, RZ, 0xc0, !PT ;  /* 0x000000041c1f7812 */ /* 0x002fce00078ec0ff */
.L_x_12363:
[----:B--2---:R-:W2:Y:S01]  /*2710*/  LDL R35, [R1+0x8c] ;  /* 0x00008c0001237983 */ /* 0x004ea20000100800 */
[----:B0-----:R-:W0:Y:S03]  /*2720*/  LDC R81, c[0x0][0x430] ;  /* 0x00010c00ff517b82 */ /* 0x001e260000000800 */
        /* <DEDUP_REMOVED lines=33> */
[C---:B------:R-:W-:Y:S01]  /*2940*/  @P3 IADD3 R14, R64.reuse, -0x10, RZ ;  /* 0xfffffff0400e3810 */ /* 0x040fe20007ffe0ff */
[----:B------:R-:W-:-:S04]  /*2950*/  IMAD R64, R64, 0x2, R27 ;  /* 0x0000000240407824 */ /* 0x000fc800078e021b */
        /* <DEDUP_REMOVED lines=97> */
.L_x_12309:
[----:B------:R-:W-:Y:S05]  /*2f70*/  BSYNC B1 ;  /* 0x0000000000017941 */ /* 0x000fea0003800000 */
.L_x_12308:
        /* <DEDUP_REMOVED lines=47> */
[----:B------:R-:W-:Y:S02]  /*3270*/  PRMT R106, R11, 0x7610, R106 ;  /* 0x000076100b6a7816 */ /* 0x000fe4000000006a */
[----:B------:R-:W-:Y:S01]  /*3280*/  PRMT R89, R89, 0x5410, R12 ;  /* 0x0000541059597816 */ /* 0x000fe2000000000c */
[----:B------:R-:W-:Y:S06]  /*3290*/  @!P2 BRA `(.L_x_12310) ;  /* 0x000000000004a947 */ /* 0x000fec0003800000 */
[----:B------:R-:W-:Y:S01]  /*32a0*/  BPT.TRAP 0x1 ;  /* 0x000000040000795c */ /* 0x000fe20000300000 */
.L_x_12310:
[----:B------:R-:W-:Y:S01]  /*32b0*/  IMAD R32, R18, 0x8, R2 ;  /* 0x0000000812207824 */ /* 0x000fe200078e0202 */
[----:B------:R-:W-:Y:S01]  /*32c0*/  SHF.L.U32 R85, R138, 0x1f, RZ ;  /* 0x0000001f8a557819 */ /* 0x000fe200000006ff */
[----:B------:R-:W-:Y:S03]  /*32d0*/  BSSY B1, `(.L_x_12311) ;  /* 0x0000003000017945 */ /* 0x000fe60003800000 */
[----:B------:R-:W0:Y:S02]  /*32e0*/  SYNCS.PHASECHK.TRANS64.TRYWAIT P4, [R32+URZ+0x2d890], R85 ;  /* 0x02d89055200075a7 */ /* 0x000e24000808017f */
[----:B0-----:R-:W-:Y:S05]  /*32f0*/  @!P4 BRA `(.L_x_12312) ;  /* 0x000001b00094c947 */ /* 0x001fea0003800000 */
.L_x_12574:
[----:B------:R-:W-:Y:S05]  /*3300*/  BSYNC B1 ;  /* 0x0000000000017941 */ /* 0x000fea0003800000 */
.L_x_12311:
[----:B------:R-:W-:-:S03]  /*3310*/  UMOV UR4, 0xffffffff ;  /* 0xffffffff00047882 */ /* 0x000fc60000000000 */
[----:B------:R-:W-:Y:S05]  /*3320*/  BRA.DIV UR4, `(.L_x_12313) ;  /* 0x000001b2049c7947 */ /* 0x000fea000b800000 */
[----:B------:R-:W1:Y:S04]  /*3330*/  SHFL.IDX PT, R61, R61, RZ, 0x1e1f ;  /* 0x001e1fff3d3d7589 */ /* 0x000e6800000e0000 */
[----:B------:R-:W2:Y:S02]  /*3340*/  SHFL.IDX PT, R60, R60, RZ, 0x1e1f ;  /* 0x001e1fff3c3c7589 */ /* 0x000ea400000e0000 */
.L_x_12578:
[----:B------:R-:W-:Y:S05]  /*3350*/  @P3 BRA `(.L_x_12314) ;  /* 0x0000003800943947 */ /* 0x000fea0003800000 */
[----:B------:R-:W-:Y:S01]  /*3360*/  ISETP.NE.AND P3, PT, R29, RZ, PT ;  /* 0x000000ff1d00720c */ /* 0x000fe20003f65270 */
[----:B------:R-:W-:-:S12]  /*3370*/  BSSY B1, `(.L_x_12315) ;  /* 0x0000037000017945 */ /* 0x000fd80003800000 */
[----:B------:R-:W-:Y:S05]  /*3380*/  @!P3 BRA `(.L_x_12316) ;  /* 0x0000000000d4b947 */ /* 0x000fea0003800000 */
[----:B------:R-:W3:Y:S01]  /*3390*/  LDL.64 R122, [R1+0x38] ;  /* 0x00003800017a7983 */ /* 0x000ee20000100a00 */
[----:B------:R-:W-:Y:S03]  /*33a0*/  BSSY B2, `(.L_x_12317) ;  /* 0x0000030000027945 */ /* 0x000fe60003800000 */
[----:B------:R4:W0:Y:S01]  /*33b0*/  LDS.128 R12, [R64+0x15000] ;  /* 0x01500000400c7984 */ /* 0x0008220000000c00 */
[----:B---3--:R-:W-:-:S13]  /*33c0*/  ISETP.GE.AND P3, PT, R122, R98, PT ;  /* 0x000000627a00720c */ /* 0x008fda0003f66270 */
[----:B0---4-:R-:W-:Y:S05]  /*33d0*/  @P3 BRA `(.L_x_12318) ;  /* 0x0000000000b03947 */ /* 0x011fea0003800000 */
[--C-:B------:R-:W-:Y:S02]  /*33e0*/  SHF.R.U64 R11, R56, 0x10, R57.reuse ;  /* 0x00000010380b7819 */ /* 0x100fe40000001239 */
[----:B------:R-:W-:Y:S02]  /*33f0*/  SHF.R.U32.HI R56, RZ, 0x10, R57 ;  /* 0x00000010ff387819 */ /* 0x000fe40000011639 */
[----:B------:R-:W-:Y:S02]  /*3400*/  SHF.R.U64 R57, R58, 0x10, R59 ;  /* 0x000000103a397819 */ /* 0x000fe4000000123b */
[----:B------:R-:W-:Y:S02]  /*3410*/  PRMT R11, R105, 0x5410, R11 ;  /* 0x00005410690b7816 */ /* 0x000fe4000000000b */
[----:B------:R-:W-:Y:S01]  /*3420*/  PRMT R57, R106, 0x5410, R57 ;  /* 0x000054106a397816 */ /* 0x000fe20000000039 */
[C---:B------:R-:W-:Y:S01]  /*3430*/  IMAD.U32 R106, R13.reuse, 0x10000, RZ ;  /* 0x000100000d6a7824 */ /* 0x040fe200078e00ff */
        /* <DEDUP_REMOVED lines=38> */
.L_x_12318:
[----:B------:R-:W-:Y:S05]  /*36a0*/  BSYNC B2 ;  /* 0x0000000000027941 */ /* 0x000fea0003800000 */
.L_x_12317:
[----:B--2---:R-:W-:-:S04]  /*36b0*/  LEA R56, P3, R16, R60, 0x1 ;  /* 0x0000003c10387211 */ /* 0x004fc800078608ff */
[----:B-1----:R-:W-:-:S05]  /*36c0*/  LEA.HI.X R57, R16, R61, R17, 0x1, P3 ;  /* 0x0000003d10397211 */ /* 0x002fca00018f0c11 */
[----:B------:R3:W-:Y:S04]  /*36d0*/  ST.E.128 desc[UR38][R56.64], R12 ;  /* 0x0000000c38007985 */ /* 0x0007e8000c101d26 */
.L_x_12316:
[----:B------:R-:W-:Y:S05]  /*36e0*/  BSYNC B1 ;  /* 0x0000000000017941 */ /* 0x000fea0003800000 */
.L_x_12315:
        /* <DEDUP_REMOVED lines=8> */
[----:B------:R-:W-:Y:S02]  /*3770*/  SHF.R.U64 R54, R54, 0x10, R55 ;  /* 0x0000001036367819 */ /* 0x000fe40000001237 */
[----:B------:R-:W-:Y:S01]  /*3780*/  SHF.R.U64 R11, R52, 0x10, R53 ;  /* 0x00000010340b7819 */ /* 0x000fe20000001235 */
[----:B------:R-:W-:Y:S01]  /*3790*/  IMAD.U32 R52, R13, 0x10000, RZ ;  /* 0x000100000d347824 */ /* 0x000fe200078e00ff */
[----:B------:R-:W-:Y:S02]  /*37a0*/  PRMT R54, R63, 0x5432, R54 ;  /* 0x000054323f367816 */ /* 0x000fe40000000036 */
[----:B------:R-:W-:Y:S02]  /*37b0*/  PRMT R11, R118, 0x5410, R11 ;  /* 0x00005410760b7816 */ /* 0x000fe4000000000b */
[----:B------:R-:W-:Y:S02]  /*37c0*/  LOP3.LUT R58, R13, 0xffff0000, RZ, 0xc0, !PT ;  /* 0xffff00000d3a7812 */ /* 0x000fe400078ec0ff */
[----:B------:R-:W-:-:S02]  /*37d0*/  LOP3.LUT R57, R54, 0xffff0000, RZ, 0xc0, !PT ;  /* 0xffff000036397812 */ /* 0x000fc400078ec0ff */
[----:B------:R-:W-:Y:S02]  /*37e0*/  SHF.R.U32.HI R56, RZ, 0x10, R53 ;  /* 0x00000010ff387819 */ /* 0x000fe40000011635 */
[C---:B------:R-:W-:Y:S01]  /*37f0*/  LOP3.LUT R53, R11.reuse, 0xffff0000, RZ, 0xc0, !PT ;  /* 0xffff00000b357812 */ /* 0x040fe200078ec0ff */
[C---:B------:R-:W-:Y:S01]  /*3800*/  FMUL.FTZ R13, R58.reuse, R57 ;  /* 0x000000393a0d7220 */ /* 0x040fe20000410000 */
[----:B------:R-:W-:Y:S01]  /*3810*/  SHF.R.U32.HI R55, RZ, 0x10, R55 ;  /* 0x00000010ff377819 */ /* 0x000fe20000011637 */
[----:B------:R-:W-:Y:S02]  /*3820*/  IMAD.U32 R11, R11, 0x10000, RZ ;  /* 0x000100000b0b7824 */ /* 0x000fe400078e00ff */
[-C--:B------:R-:W-:Y:S01]  /*3830*/  FMUL.FTZ R58, R58, R53.reuse ;  /* 0x000000353a3a7220 */ /* 0x080fe20000410000 */
[----:B------:R-:W-:Y:S01]  /*3840*/  FFMA.FTZ R53, R52, R53, -R13 ;  /* 0x0000003534357223 */ /* 0x000fe2000001080d */
[----:B------:R-:W-:Y:S02]  /*3850*/  PRMT R55, R121, 0x5410, R55 ;  /* 0x0000541079377816 */ /* 0x000fe40000000037 */
[----:B------:R-:W-:Y:S01]  /*3860*/  PRMT R13, R62, 0x5432, R56 ;  /* 0x000054323e0d7816 */ /* 0x000fe20000000038 */
[----:B------:R-:W-:Y:S01]  /*3870*/  FFMA.FTZ R52, R52, R57, R58 ;  /* 0x0000003934347223 */ /* 0x000fe2000001003a */
        /* <DEDUP_REMOVED lines=8> */
[C---:B------:R-:W-:Y:S02]  /*3900*/  IMAD.U32 R58, R15.reuse, 0x10000, RZ ;  /* 0x000100000f3a7824 */ /* 0x040fe400078e00ff */
[C---:B------:R-:W-:Y:S01]  /*3910*/  FFMA.FTZ R105, R14.reuse, R59, -R105 ;  /* 0x0000003b0e697223 */ /* 0x040fe20000010869 */
[----:B------:R-:W-:Y:S01]  /*3920*/  FFMA.FTZ R56, R14, R57, R56 ;  /* 0x000000390e387223 */ /* 0x000fe20000010038 */
[----:B------:R-:W-:-:S05]  /*3930*/  LOP3.LUT R14, R15, 0xffff0000, RZ, 0xc0, !PT ;  /* 0xffff00000f0e7812 */ /* 0x000fca00078ec0ff */
[C---:B------:R-:W-:Y:S01]  /*3940*/  FMUL.FTZ R15, R14.reuse, R55 ;  /* 0x000000370e0f7220 */ /* 0x040fe20000410000 */
[----:B------:R-:W-:-:S03]  /*3950*/  FMUL.FTZ R14, R14, R13 ;  /* 0x0000000d0e0e7220 */ /* 0x000fc60000410000 */
[----:B------:R-:W-:Y:S01]  /*3960*/  FFMA.FTZ R15, R58, R13, -R15 ;  /* 0x0000000d3a0f7223 */ /* 0x000fe2000001080f */
[----:B------:R-:W-:Y:S01]  /*3970*/  IMAD.U32 R13, R54, 0x10000, RZ ;  /* 0x00010000360d7824 */ /* 0x000fe200078e00ff */
[----:B------:R-:W-:Y:S01]  /*3980*/  LOP3.LUT R54, R12, 0xffff0000, RZ, 0xc0, !PT ;  /* 0xffff00000c367812 */ /* 0x000fe200078ec0ff */
[----:B------:R-:W-:Y:S01]  /*3990*/  FFMA.FTZ R14, R58, R55, R14 ;  /* 0x000000373a0e7223 */ /* 0x000fe2000001000e */
[----:B------:R-:W-:-:S03]  /*39a0*/  IMAD.U32 R12, R12, 0x10000, RZ ;  /* 0x000100000c0c7824 */ /* 0x000fc600078e00ff */
[C---:B------:R-:W-:Y:S01]  /*39b0*/  FMUL.FTZ R55, R54.reuse, R13 ;  /* 0x0000000d36377220 */ /* 0x040fe20000410000 */
[----:B------:R-:W-:Y:S01]  /*39c0*/  FMUL.FTZ R54, R54, R11 ;  /* 0x0000000b36367220 */ /* 0x000fe20000410000 */
[----:B------:R-:W-:Y:S02]  /*39d0*/  F2FP.BF16.F32.PACK_AB R15, R14, R15 ;  /* 0x0000000f0e0f723e */ /* 0x000fe400000010ff */
[C---:B------:R-:W-:Y:S01]  /*39e0*/  FFMA.FTZ R55, R12.reuse, R11, -R55 ;  /* 0x0000000b0c377223 */ /* 0x040fe20000010837 */
[----:B------:R-:W-:Y:S01]  /*39f0*/  FFMA.FTZ R54, R12, R13, R54 ;  /* 0x0000000d0c367223 */ /* 0x000fe20000010036 */
[----:B------:R-:W-:Y:S02]  /*3a00*/  F2FP.BF16.F32.PACK_AB R13, R52, R53 ;  /* 0x00000035340d723e */ /* 0x000fe400000010ff */
[----:B------:R-:W-:Y:S02]  /*3a10*/  F2FP.BF16.F32.PACK_AB R14, R56, R105 ;  /* 0x00000069380e723e */ /* 0x000fe400000010ff */
[----:B------:R-:W-:-:S07]  /*3a20*/  F2FP.BF16.F32.PACK_AB R12, R54, R55 ;  /* 0x00000037360c723e */ /* 0x000fce00000010ff */
.L_x_12322:
[----:B------:R-:W-:Y:S05]  /*3a30*/  BSYNC B2 ;  /* 0x0000000000027941 */ /* 0x000fea0003800000 */
.L_x_12321:
[----:B------:R-:W3:Y:S01]  /*3a40*/  LDL R11, [R1+0x48] ;  /* 0x00004800010b7983 */ /* 0x000ee20000100800 */
[----:B--2---:R-:W-:Y:S02]  /*3a50*/  IMAD.MOV.U32 R52, RZ, RZ, R60 ;  /* 0x000000ffff347224 */ /* 0x004fe400078e003c */
[----:B-1----:R-:W-:Y:S02]  /*3a60*/  IMAD.MOV.U32 R53, RZ, RZ, R61 ;  /* 0x000000ffff357224 */ /* 0x002fe400078e003d */
[----:B---3--:R-:W-:-:S04]  /*3a70*/  IMAD.SHL.U32 R11, R11, 0x8, RZ ;  /* 0x000000080b0b7824 */ /* 0x008fc800078e00ff */
[----:B------:R-:W-:-:S05]  /*3a80*/  IMAD.WIDE R52, R11, 0x2, R52 ;  /* 0x000000020b347825 */ /* 0x000fca00078e0234 */
[----:B------:R4:W-:Y:S02]  /*3a90*/  ST.E.128 desc[UR38][R52.64], R12 ;  /* 0x0000000c34007985 */ /* 0x0009e4000c101d26 */
.L_x_12320:
[----:B------:R-:W-:Y:S05]  /*3aa0*/  BSYNC B1 ;  /* 0x0000000000017941 */ /* 0x000fea0003800000 */
.L_x_12319:
[----:B------:R-:W-:Y:S01]  /*3ab0*/  ISETP.NE.AND P3, PT, R31, RZ, PT ;  /* 0x000000ff1f00720c */ /* 0x000fe20003f65270 */
[----:B------:R-:W-:-:S12]  /*3ac0*/  BSSY B1, `(.L_x_12323) ;  /* 0x000003b000017945 */ /* 0x000fd80003800000 */
[----:B------:R-:W-:Y:S05]  /*3ad0*/  @!P3 BRA `(.L_x_12324) ;  /* 0x0000000000e4b947 */ /* 0x000fea0003800000 */
[----:B---34-:R-:W3:Y:S04]  /*3ae0*/  LDL R12, [R1+0x4c] ;  /* 0x00004c00010c7983 */ /* 0x018ee80000100800 */
[----:B------:R-:W4:Y:S01]  /*3af0*/  LDL R11, [R1+0x6c] ;  /* 0x00006c00010b7983 */ /* 0x000f220000100800 */
[----:B-1----:R-:W-:Y:S01]  /*3b00*/  IMAD.MOV.U32 R13, RZ, RZ, R61 ;  /* 0x000000ffff0d7224 */ /* 0x002fe200078e003d */
[----:B------:R-:W-:Y:S01]  /*3b10*/  BSSY B2, `(.L_x_12325) ;  /* 0x0000034000027945 */ /* 0x000fe20003800000 */
[----:B---3--:R-:W-:Y:S02]  /*3b20*/  IMAD.SHL.U32 R53, R12, 0x8, RZ ;  /* 0x000000080c357824 */ /* 0x008fe400078e00ff */
[----:B--2---:R-:W-:Y:S01]  /*3b30*/  IMAD.MOV.U32 R12, RZ, RZ, R60 ;  /* 0x000000ffff0c7224 */ /* 0x004fe200078e003c */
[----:B----4-:R-:W-:-:S03]  /*3b40*/  ISETP.GE.AND P3, PT, R11, R98, PT ;  /* 0x000000620b00720c */ /* 0x010fc60003f66270 */
[----:B------:R-:W-:Y:S02]  /*3b50*/  IMAD.WIDE R52, R53, 0x2, R12 ;  /* 0x0000000235347825 */ /* 0x000fe400078e020c */
[----:B------:R1:W2:Y:S08]  /*3b60*/  LDS.128 R12, [R64+0x17000] ;  /* 0x01700000400c7984 */ /* 0x0002b00000000c00 */
[----:B-1----:R-:W-:Y:S05]  /*3b70*/  @P3 BRA `(.L_x_12326) ;  /* 0x0000000000b43947 */ /* 0x002fea0003800000 */
[----:B------:R-:W-:Y:S02]  /*3b80*/  SHF.R.U64 R50, R50, 0x10, R51 ;  /* 0x0000001032327819 */ /* 0x000fe40000001233 */
[----:B------:R-:W-:Y:S02]  /*3b90*/  SHF.R.U64 R11, R48, 0x10, R49 ;  /* 0x00000010300b7819 */ /* 0x000fe40000001231 */
[----:B------:R-:W-:Y:S01]  /*3ba0*/  PRMT R119, R119, 0x5410, R50 ;  /* 0x0000541077777816 */ /* 0x000fe20000000032 */
[C---:B--2---:R-:W-:Y:S01]  /*3bb0*/  IMAD.U32 R50, R13.reuse, 0x10000, RZ ;  /* 0x000100000d327824 */ /* 0x044fe200078e00ff */
[----:B------:R-:W-:Y:S02]  /*3bc0*/  PRMT R116, R116, 0x5410, R11 ;  /* 0x0000541074747816 */ /* 0x000fe4000000000b */
[----:B------:R-:W-:Y:S02]  /*3bd0*/  SHF.R.U32.HI R48, RZ, 0x10, R49 ;  /* 0x00000010ff307819 */ /* 0x000fe40000011631 */
[----:B------:R-:W-:-:S02]  /*3be0*/  LOP3.LUT R54, R13, 0xffff0000, RZ, 0xc0, !PT ;  /* 0xffff00000d367812 */ /* 0x000fc400078ec0ff */
[----:B------:R-:W-:Y:S02]  /*3bf0*/  LOP3.LUT R49, R119, 0xffff0000, RZ, 0xc0, !PT ;  /* 0xffff000077317812 */ /* 0x000fe400078ec0ff */
[----:B------:R-:W-:Y:S02]  /*3c00*/  LOP3.LUT R11, R116, 0xffff0000, RZ, 0xc0, !PT ;  /* 0xffff0000740b7812 */ /* 0x000fe400078ec0ff */
[----:B------:R-:W-:Y:S01]  /*3c10*/  SHF.R.U32.HI R51, RZ, 0x10, R51 ;  /* 0x00000010ff337819 */ /* 0x000fe20000011633 */
[C---:B------:R-:W-:Y:S01]  /*3c20*/  FMUL.FTZ R13, R54.reuse, R49 ;  /* 0x00000031360d7220 */ /* 0x040fe20000410000 */
[----:B------:R-:W-:Y:S01]  /*3c30*/  PRMT R117, R117, 0x5410, R48 ;  /* 0x0000541075757816 */ /* 0x000fe20000000030 */
[-C--:B------:R-:W-:Y:S01]  /*3c40*/  FMUL.FTZ R54, R54, R11.reuse ;  /* 0x0000000b36367220 */ /* 0x080fe20000410000 */
[----:B------:R-:W-:Y:S01]  /*3c50*/  PRMT R120, R120, 0x5410, R51 ;  /* 0x0000541078787816 */ /* 0x000fe20000000033 */
[----:B------:R-:W-:Y:S01]  /*3c60*/  FFMA.FTZ R11, R50, R11, -R13 ;  /* 0x0000000b320b7223 */ /* 0x000fe2000001080d */
[----:B------:R-:W-:-:S02]  /*3c70*/  IMAD.U32 R13, R14, 0x10000, RZ ;  /* 0x000100000e0d7824 */ /* 0x000fc400078e00ff */
[----:B------:R-:W-:Y:S01]  /*3c80*/  FFMA.FTZ R50, R50, R49, R54 ;  /* 0x0000003132327223 */ /* 0x000fe20000010036 */
[----:B------:R-:W-:Y:S01]  /*3c90*/  LOP3.LUT R49, R14, 0xffff0000, RZ, 0xc0, !PT ;  /* 0xffff00000e317812 */ /* 0x000fe200078ec0ff */
[----:B------:R-:W-:Y:S01]  /*3ca0*/  IMAD.U32 R48, R120, 0x10000, RZ ;  /* 0x0001000078307824 */ /* 0x000fe200078e00ff */
[----:B------:R-:W-:Y:S01]  /*3cb0*/  LOP3.LUT R51, R15, 0xffff0000, RZ, 0xc0, !PT ;  /* 0xffff00000f337812 */ /* 0x000fe200078ec0ff */
[----:B------:R-:W-:Y:S01]  /*3cc0*/  IMAD.U32 R54, R117, 0x10000, RZ ;  /* 0x0001000075367824 */ /* 0x000fe200078e00ff */
[----:B------:R-:W-:Y:S01]  /*3cd0*/  SHF.L.U32 R119, R119, 0x10, RZ ;  /* 0x0000001077777819 */ /* 0x000fe200000006ff */
[----:B------:R-:W-:Y:S01]  /*3ce0*/  FMUL.FTZ R14, R49, R48 ;  /* 0x00000030310e7220 */ /* 0x000fe20000410000 */
[----:B------:R-:W-:Y:S02]  /*3cf0*/  IMAD.U32 R15, R15, 0x10000, RZ ;  /* 0x000100000f0f7824 */ /* 0x000fe400078e00ff */
[-C--:B------:R-:W-:Y:S01]  /*3d00*/  FMUL.FTZ R49, R49, R54.reuse ;  /* 0x0000003631317220 */ /* 0x080fe20000410000 */
[----:B------:R-:W-:Y:S01]  /*3d10*/  F2FP.BF16.F32.PACK_AB R11, R50, R11 ;  /* 0x0000000b320b723e */ /* 0x000fe200000010ff */
[----:B------:R-:W-:-:S02]  /*3d20*/  FFMA.FTZ R14, R13, R54, -R14 ;  /* 0x000000360d0e7223 */ /* 0x000fc4000001080e */
[----:B------:R-:W-:Y:S01]  /*3d30*/  FFMA.FTZ R49, R13, R48, R49 ;  /* 0x000000300d317223 */ /* 0x000fe20000010031 */
[----:B------:R-:W-:Y:S02]  /*3d40*/  LOP3.LUT R48, R120, 0xffff0000, RZ, 0xc0, !PT ;  /* 0xffff000078307812 */ /* 0x000fe400078ec0ff */
[----:B------:R-:W-:Y:S02]  /*3d50*/  LOP3.LUT R13, R117, 0xffff0000, RZ, 0xc0, !PT ;  /* 0xffff0000750d7812 */ /* 0x000fe400078ec0ff */
[----:B------:R-:W-:Y:S01]  /*3d60*/  F2FP.BF16.F32.PACK_AB R14, R49, R14 ;  /* 0x0000000e310e723e */ /* 0x000fe200000010ff */
[CC--:B------:R-:W-:Y:S02]  /*3d70*/  FMUL.FTZ R54, R51.reuse, R48.reuse ;  /* 0x0000003033367220 */ /* 0x0c0fe40000410000 */
[-C--:B------:R-:W-:Y:S02]  /*3d80*/  FMUL.FTZ R51, R51, R13.reuse ;  /* 0x0000000d33337220 */ /* 0x080fe40000410000 */
[C---:B------:R-:W-:Y:S01]  /*3d90*/  FFMA.FTZ R13, R15.reuse, R13, -R54 ;  /* 0x0000000d0f0d7223 */ /* 0x040fe20000010836 */
[----:B------:R-:W-:Y:S01]  /*3da0*/  LOP3.LUT R54, R12, 0xffff0000, RZ, 0xc0, !PT ;  /* 0xffff00000c367812 */ /* 0x000fe200078ec0ff */
[----:B------:R-:W-:Y:S01]  /*3db0*/  FFMA.FTZ R48, R15, R48, R51 ;  /* 0x000000300f307223 */ /* 0x000fe20000010033 */
[----:B------:R-:W-:-:S02]  /*3dc0*/  IMAD.U32 R15, R116, 0x10000, RZ ;  /* 0x00010000740f7824 */ /* 0x000fc400078e00ff */
[----:B------:R-:W-:Y:S02]  /*3dd0*/  IMAD.U32 R12, R12, 0x10000, RZ ;  /* 0x000100000c0c7824 */ /* 0x000fe400078e00ff */
[C---:B------:R-:W-:Y:S01]  /*3de0*/  FMUL.FTZ R51, R54.reuse, R119 ;  /* 0x0000007736337220 */ /* 0x040fe20000410000 */
[----:B------:R-:W-:-:S03]  /*3df0*/  FMUL.FTZ R54, R54, R15 ;  /* 0x0000000f36367220 */ /* 0x000fc60000410000 */
[C---:B------:R-:W-:Y:S01]  /*3e00*/  FFMA.FTZ R51, R12.reuse, R15, -R51 ;  /* 0x0000000f0c337223 */ /* 0x040fe20000010833 */
[----:B------:R-:W-:Y:S01]  /*3e10*/  FFMA.FTZ R54, R12, R119, R54 ;  /* 0x000000770c367223 */ /* 0x000fe20000010036 */
[----:B------:R-:W-:Y:S01]  /*3e20*/  F2FP.BF16.F32.PACK_AB R15, R48, R13 ;  /* 0x0000000d300f723e */ /* 0x000fe200000010ff */
[----:B------:R-:W-:-:S03]  /*3e30*/  IMAD.MOV.U32 R13, RZ, RZ, R11 ;  /* 0x000000ffff0d7224 */ /* 0x000fc600078e000b */
[----:B------:R-:W-:-:S07]  /*3e40*/  F2FP.BF16.F32.PACK_AB R12, R54, R51 ;  /* 0x00000033360c723e */ /* 0x000fce00000010ff */
.L_x_12326:
[----:B------:R-:W-:Y:S05]  /*3e50*/  BSYNC B2 ;  /* 0x0000000000027941 */ /* 0x000fea0003800000 */
.L_x_12325:
[----:B--2---:R1:W-:Y:S02]  /*3e60*/  ST.E.128 desc[UR38][R52.64], R12 ;  /* 0x0000000c34007985 */ /* 0x0043e4000c101d26 */
.L_x_12324:
[----:B------:R-:W-:Y:S05]  /*3e70*/  BSYNC B1 ;  /* 0x0000000000017941 */ /* 0x000fea0003800000 */
.L_x_12323:
        /* <DEDUP_REMOVED lines=18> */
[----:B------:R-:W-:Y:S02]  /*3fa0*/  LOP3.LUT R45, R13, 0xffff0000, RZ, 0xc0, !PT ;  /* 0xffff00000d2d7812 */ /* 0x000fe400078ec0ff */
[C---:B------:R-:W-:Y:S01]  /*3fb0*/  LOP3.LUT R50, R114.reuse, 0xffff0000, RZ, 0xc0, !PT ;  /* 0xffff000072327812 */ /* 0x040fe200078ec0ff */
[----:B------:R-:W-:Y:S01]  /*3fc0*/  IMAD.U32 R114, R114, 0x10000, RZ ;  /* 0x0001000072727824 */ /* 0x000fe200078e00ff */
[C---:B------:R-:W-:Y:S01]  /*3fd0*/  LOP3.LUT R47, R115.reuse, 0xffff0000, RZ, 0xc0, !PT ;  /* 0xffff0000732f7812 */ /* 0x040fe200078ec0ff */
[----:B------:R-:W-:Y:S01]  /*3fe0*/  IMAD.U32 R115, R115, 0x10000, RZ ;  /* 0x0001000073737824 */ /* 0x000fe200078e00ff */
[----:B------:R-:W-:Y:S01]  /*3ff0*/  PRMT R111, R111, 0x5410, R46 ;  /* 0x000054106f6f7816 */ /* 0x000fe2000000002e */
[----:B------:R-:W-:Y:S01]  /*4000*/  IMAD.U32 R46, R13, 0x10000, RZ ;  /* 0x000100000d2e7824 */ /* 0x000fe200078e00ff */
[----:B------:R-:W-:Y:S01]  /*4010*/  PRMT R113, R113, 0x5410, R52 ;  /* 0x0000541071717816 */ /* 0x000fe20000000034 */
[C---:B------:R-:W-:Y:S01]  /*4020*/  FMUL.FTZ R51, R45.reuse, R50 ;  /* 0x000000322d337220 */ /* 0x040fe20000410000 */
[----:B------:R-:W-:Y:S01]  /*4030*/  FMUL.FTZ R53, R45, R47 ;  /* 0x0000002f2d357220 */ /* 0x000fe20000410000 */
[----:B------:R-:W-:Y:S01]  /*4040*/  LOP3.LUT R14, R14, 0xffff0000, RZ, 0xc0, !PT ;  /* 0xffff00000e0e7812 */ /* 0x000fe200078ec0ff */
[----:B------:R-:W-:-:S02]  /*4050*/  IMAD.U32 R13, R111, 0x10000, RZ ;  /* 0x000100006f0d7824 */ /* 0x000fc400078e00ff */
[C---:B------:R-:W-:Y:S01]  /*4060*/  FFMA.FTZ R45, R46.reuse, R47, -R51 ;  /* 0x0000002f2e2d7223 */ /* 0x040fe20000010833 */
[----:B------:R-:W-:Y:S02]  /*4070*/  IMAD.U32 R51, R113, 0x10000, RZ ;  /* 0x0001000071337824 */ /* 0x000fe400078e00ff */
[----:B------:R-:W-:Y:S01]  /*4080*/  FFMA.FTZ R46, R46, R50, R53 ;  /* 0x000000322e2e7223 */ /* 0x000fe20000010035 */
[----:B------:R-:W-:Y:S01]  /*4090*/  LOP3.LUT R11, R15, 0xffff0000, RZ, 0xc0, !PT ;  /* 0xffff00000f0b7812 */ /* 0x000fe200078ec0ff */
[----:B------:R-:W-:Y:S02]  /*40a0*/  IMAD.U32 R47, R12, 0x10000, RZ ;  /* 0x000100000c2f7824 */ /* 0x000fe400078e00ff */
[C---:B------:R-:W-:Y:S01]  /*40b0*/  FMUL.FTZ R55, R14.reuse, R51 ;  /* 0x000000330e377220 */ /* 0x040fe20000410000 */
[----:B------:R-:W-:Y:S01]  /*40c0*/  LOP3.LUT R52, R111, 0xffff0000, RZ, 0xc0, !PT ;  /* 0xffff00006f347812 */ /* 0x000fe200078ec0ff */
[-C--:B------:R-:W-:Y:S01]  /*40d0*/  FMUL.FTZ R53, R14, R13.reuse ;  /* 0x0000000d0e357220 */ /* 0x080fe20000410000 */
[----:B------:R-:W-:Y:S01]  /*40e0*/  LOP3.LUT R50, R113, 0xffff0000, RZ, 0xc0, !PT ;  /* 0xffff000071327812 */ /* 0x000fe200078ec0ff */
[----:B------:R-:W-:Y:S01]  /*40f0*/  FFMA.FTZ R55, R44, R13, R55 ;  /* 0x0000000d2c377223 */ /* 0x000fe20000010037 */
[----:B------:R-:W-:Y:S01]  /*4100*/  LOP3.LUT R12, R12, 0xffff0000, RZ, 0xc0, !PT ;  /* 0xffff00000c0c7812 */ /* 0x000fe200078ec0ff */
[----:B------:R-:W-:-:S02]  /*4110*/  IMAD.U32 R15, R15, 0x10000, RZ ;  /* 0x000100000f0f7824 */ /* 0x000fc400078e00ff */
[----:B------:R-:W-:Y:S01]  /*4120*/  FFMA.FTZ R14, R44, R51, -R53 ;  /* 0x000000332c0e7223 */ /* 0x000fe20000010835 */
        /* <DEDUP_REMOVED lines=10> */
[----:B------:R-:W-:Y:S01]  /*41d0*/  F2FP.BF16.F32.PACK_AB R14, R55, R14 ;  /* 0x0000000e370e723e */ /* 0x000fe200000010ff */
[----:B------:R-:W-:Y:S01]  /*41e0*/  IMAD.MOV.U32 R13, RZ, RZ, R45 ;  /* 0x000000ffff0d7224 */ /* 0x000fe200078e002d */
[----:B------:R-:W-:-:S07]  /*41f0*/  F2FP.BF16.F32.PACK_AB R12, R11, R44 ;  /* 0x0000002c0b0c723e */ /* 0x000fce00000010ff */
.L_x_12330:
[----:B------:R-:W-:Y:S05]  /*4200*/  BSYNC B2 ;  /* 0x0000000000027941 */ /* 0x000fea0003800000 */
.L_x_12329:
[----:B--2---:R1:W-:Y:S02]  /*4210*/  ST.E.128 desc[UR38][R48.64], R12 ;  /* 0x0000000c30007985 */ /* 0x0043e4000c101d26 */
.L_x_12328:
[----:B------:R-:W-:Y:S05]  /*4220*/  BSYNC B1 ;  /* 0x0000000000017941 */ /* 0x000fea0003800000 */
.L_x_12327:
        /* <DEDUP_REMOVED lines=14> */
[--C-:B------:R-:W-:Y:S02]  /*4310*/  SHF.R.U32.HI R49, RZ, 0x10, R41.reuse ;  /* 0x00000010ff317819 */ /* 0x100fe40000011629 */
[----:B------:R-:W-:Y:S01]  /*4320*/  SHF.R.U64 R46, R40, 0x10, R41 ;  /* 0x00000010282e7819 */ /* 0x000fe20000001229 */
[----:B------:R-:W-:Y:S01]  /*4330*/  IMAD.U32 R40, R14, 0x10000, RZ ;  /* 0x000100000e287824 */ /* 0x000fe200078e00ff */
        /* <DEDUP_REMOVED lines=8> */
[----:B------:R-:W-:Y:S02]  /*43c0*/  LOP3.LUT R11, R15, 0xffff0000, RZ, 0xc0, !PT ;  /* 0xffff00000f0b7812 */ /* 0x000fe400078ec0ff */
[----:B------:R-:W-:Y:S01]  /*43d0*/  LOP3.LUT R15, R13, 0xffff0000, RZ, 0xc0, !PT ;  /* 0xffff00000d0f7812 */ /* 0x000fe200078ec0ff */
[C---:B------:R-:W-:Y:S01]  /*43e0*/  FMUL.FTZ R51, R41.reuse, R48 ;  /* 0x0000003029337220 */ /* 0x040fe20000410000 */
[----:B------:R-:W-:Y:S01]  /*43f0*/  LOP3.LUT R47, R108, 0xffff0000, RZ, 0xc0, !PT ;  /* 0xffff00006c2f7812 */ /* 0x000fe200078ec0ff */
[----:B------:R-:W-:Y:S01]  /*4400*/  FMUL.FTZ R41, R41, R46 ;  /* 0x0000002e29297220 */ /* 0x000fe20000410000 */
[----:B------:R-:W-:Y:S01]  /*4410*/  LOP3.LUT R43, R103, 0xffff0000, RZ, 0xc0, !PT ;  /* 0xffff0000672b7812 */ /* 0x000fe200078ec0ff */
[----:B------:R-:W-:Y:S01]  /*4420*/  IMAD.U32 R13, R12, 0x10000, RZ ;  /* 0x000100000c0d7824 */ /* 0x000fe200078e00ff */
[----:B------:R-:W-:Y:S01]  /*4430*/  LOP3.LUT R110, R110, 0xffff0000, RZ, 0xc0, !PT ;  /* 0xffff00006e6e7812 */ /* 0x000fe200078ec0ff */
[C---:B------:R-:W-:Y:S01]  /*4440*/  FMUL.FTZ R49, R15.reuse, R47 ;  /* 0x0000002f0f317220 */ /* 0x040fe20000410000 */
[----:B------:R-:W-:Y:S01]  /*4450*/  LOP3.LUT R104, R104, 0xffff0000, RZ, 0xc0, !PT ;  /* 0xffff000068687812 */ /* 0x000fe200078ec0ff */
[-C--:B------:R-:W-:Y:S01]  /*4460*/  FMUL.FTZ R50, R15, R43.reuse ;  /* 0x0000002b0f327220 */ /* 0x080fe20000410000 */
[----:B------:R-:W-:Y:S01]  /*4470*/  LOP3.LUT R15, R12, 0xffff0000, RZ, 0xc0, !PT ;  /* 0xffff00000c0f7812 */ /* 0x000fe200078ec0ff */
[----:B------:R-:W-:Y:S01]  /*4480*/  FFMA.FTZ R48, R40, R48, R41 ;  /* 0x0000003028307223 */ /* 0x000fe20000010029 */
[C---:B------:R-:W-:Y:S01]  /*4490*/  FFMA.FTZ R12, R42.reuse, R43, -R49 ;  /* 0x0000002b2a0c7223 */ /* 0x040fe20000010831 */
[----:B------:R-:W-:Y:S01]  /*44a0*/  FFMA.FTZ R47, R42, R47, R50 ;  /* 0x0000002f2a2f7223 */ /* 0x000fe20000010032 */
[----:B------:R-:W-:-:S02]  /*44b0*/  IMAD.U32 R108, R108, 0x10000, RZ ;  /* 0x000100006c6c7824 */ /* 0x000fc400078e00ff */
[----:B------:R-:W-:Y:S01]  /*44c0*/  FMUL.FTZ R41, R11, R110 ;  /* 0x0000006e0b297220 */ /* 0x000fe20000410000 */
[----:B------:R-:W-:Y:S02]  /*44d0*/  IMAD.U32 R42, R103, 0x10000, RZ ;  /* 0x00010000672a7824 */ /* 0x000fe400078e00ff */
[----:B------:R-:W-:Y:S01]  /*44e0*/  FMUL.FTZ R11, R11, R104 ;  /* 0x000000680b0b7220 */ /* 0x000fe20000410000 */
[----:B------:R-:W-:Y:S01]  /*44f0*/  FFMA.FTZ R51, R40, R46, -R51 ;  /* 0x0000002e28337223 */ /* 0x000fe20000010833 */
        /* <DEDUP_REMOVED lines=11> */
.L_x_12334:
[----:B------:R-:W-:Y:S05]  /*45b0*/  BSYNC B2 ;  /* 0x0000000000027941 */ /* 0x000fea0003800000 */
.L_x_12333:
[----:B--2---:R1:W-:Y:S02]  /*45c0*/  ST.E.128 desc[UR38][R44.64], R12 ;  /* 0x0000000c2c007985 */ /* 0x0043e4000c101d26 */
.L_x_12332:
[----:B------:R-:W-:Y:S05]  /*45d0*/  BSYNC B1 ;  /* 0x0000000000017941 */ /* 0x000fea0003800000 */
.L_x_12331:
        /* <DEDUP_REMOVED lines=10> */
[--C-:B------:R-:W-:Y:S02]  /*4680*/  SHF.R.U64 R11, R38, 0x10, R39.reuse ;  /* 0x00000010260b7819 */ /* 0x100fe40000001227 */
[----:B------:R-:W-:Y:S02]  /*4690*/  SHF.R.U32.HI R42, RZ, 0x10, R39 ;  /* 0x00000010ff2a7819 */ /* 0x000fe40000011627 */
[--C-:B------:R-:W-:Y:S01]  /*46a0*/  SHF.R.U64 R43, R36, 0x10, R37.reuse ;  /* 0x00000010242b7819 */ /* 0x100fe20000001225 */
[----:B--2---:R-:W-:Y:S01]  /*46b0*/  IMAD.U32 R36, R14, 0x10000, RZ ;  /* 0x000100000e247824 */ /* 0x004fe200078e00ff */
[----:B------:R-:W-:Y:S02]  /*46c0*/  SHF.R.U32.HI R44, RZ, 0x10, R37 ;  /* 0x00000010ff2c7819 */ /* 0x000fe40000011625 */
[----:B------:R-:W-:Y:S01]  /*46d0*/  PRMT R88, R88, 0x5410, R11 ;  /* 0x0000541058587816 */ /* 0x000fe2000000000b */
[----:B------:R-:W-:Y:S01]  /*46e0*/  IMAD.U32 R11, R12, 0x10000, RZ ;  /* 0x000100000c0b7824 */ /* 0x000fe200078e00ff */
[----:B------:R-:W-:-:S02]  /*46f0*/  PRMT R89, R89, 0x5410, R42 ;  /* 0x0000541059597816 */ /* 0x000fc4000000002a */
[----:B------:R-:W-:Y:S01]  /*4700*/  LOP3.LUT R37, R14, 0xffff0000, RZ, 0xc0, !PT ;  /* 0xffff00000e257812 */ /* 0x000fe200078ec0ff */
[----:B------:R-:W-:Y:S01]  /*4710*/  IMAD.U32 R14, R15, 0x10000, RZ ;  /* 0x000100000f0e7824 */ /* 0x000fe200078e00ff */
[----:B------:R-:W-:Y:S01]  /*4720*/  PRMT R62, R62, 0x5410, R43 ;  /* 0x000054103e3e7816 */ /* 0x000fe2000000002b */
[----:B------:R-:W-:Y:S01]  /*4730*/  IMAD.U32 R43, R89, 0x10000, RZ ;  /* 0x00010000592b7824 */ /* 0x000fe200078e00ff */
[----:B------:R-:W-:Y:S02]  /*4740*/  PRMT R63, R63, 0x5410, R44 ;  /* 0x000054103f3f7816 */ /* 0x000fe4000000002c */
[----:B------:R-:W-:Y:S01]  /*4750*/  LOP3.LUT R38, R15, 0xffff0000, RZ, 0xc0, !PT ;  /* 0xffff00000f267812 */ /* 0x000fe200078ec0ff */
[C---:B------:R-:W-:Y:S01]  /*4760*/  IMAD.U32 R15, R13.reuse, 0x10000, RZ ;  /* 0x000100000d0f7824 */ /* 0x040fe200078e00ff */
[----:B------:R-:W-:Y:S01]  /*4770*/  LOP3.LUT R13, R13, 0xffff0000, RZ, 0xc0, !PT ;  /* 0xffff00000d0d7812 */ /* 0x000fe200078ec0ff */
[----:B------:R-:W-:Y:S01]  /*4780*/  IMAD.U32 R39, R63, 0x10000, RZ ;  /* 0x000100003f277824 */ /* 0x000fe200078e00ff */
        /* <DEDUP_REMOVED lines=11> */
[----:B------:R-:W-:Y:S02]  /*4840*/  IMAD.U32 R62, R62, 0x10000, RZ ;  /* 0x000100003e3e7824 */ /* 0x000fe400078e00ff */
[----:B------:R-:W-:Y:S01]  /*4850*/  FFMA.FTZ R15, R15, R44, R13 ;  /* 0x0000002c0f0f7223 */ /* 0x000fe2000001000d */
[C---:B------:R-:W-:Y:S01]  /*4860*/  FFMA.FTZ R45, R36.reuse, R39, -R45 ;  /* 0x00000027242d7223 */ /* 0x040fe2000001082d */
[----:B------:R-:W-:Y:S01]  /*4870*/  FFMA.FTZ R42, R36, R43, R37 ;  /* 0x0000002b242a7223 */ /* 0x000fe20000010025 */
        /* <DEDUP_REMOVED lines=13> */
.L_x_12336:
[----:B------:R-:W-:Y:S05]  /*4950*/  BSYNC B1 ;  /* 0x0000000000017941 */ /* 0x000fea0003800000 */
.L_x_12335:
[----:B--2---:R1:W-:Y:S01]  /*4960*/  ST.E.128 desc[UR38][R40.64], R12 ;  /* 0x0000000c28007985 */ /* 0x0043e2000c101d26 */
[----:B------:R-:W-:Y:S05]  /*4970*/  BRA `(.L_x_12314) ;  /* 0x00000024000c7947 */ /* 0x000fea0003800000 */
.L_x_12307:
        /* <DEDUP_REMOVED lines=46> */
.L_x_12338:
[----:B------:R-:W-:Y:S05]  /*4c60*/  BSYNC B1 ;  /* 0x0000000000017941 */ /* 0x000fea0003800000 */
.L_x_12337:
        /* <DEDUP_REMOVED lines=21> */
[----:B------:R-:W-:Y:S02]  /*4dc0*/  IMAD.MOV.U32 R13, RZ, RZ, R50 ;  /* 0x000000ffff0d7224 */ /* 0x000fe400078e0032 */
[----:B------:R-:W-:Y:S01]  /*4dd0*/  IMAD.MOV.U32 R14, RZ, RZ, R51 ;  /* 0x000000ffff0e7224 */ /* 0x000fe200078e0033 */
[----:B------:R-:W-:Y:S01]  /*4de0*/  PRMT R105, R12, 0x5410, R11 ;  /* 0x000054100c697816 */ /* 0x000fe2000000000b */
[----:B------:R-:W-:-:S02]  /*4df0*/  IMAD.MOV.U32 R11, RZ, RZ, R48 ;  /* 0x000000ffff0b7224 */ /* 0x000fc400078e0030 */
[----:B------:R-:W-:Y:S01]  /*4e00*/  IMAD.MOV.U32 R12, RZ, RZ, R49 ;  /* 0x000000ffff0c7224 */ /* 0x000fe200078e0031 */
[----:B------:R-:W-:-:S04]  /*4e10*/  PRMT R112, R13, 0x5410, R14 ;  /* 0x000054100d707816 */ /* 0x000fc8000000000e */
[----:B------:R-:W-:Y:S01]  /*4e20*/  PRMT R113, R11, 0x5410, R12 ;  /* 0x000054100b717816 */ /* 0x000fe2000000000c */
[----:B------:R-:W-:Y:S02]  /*4e30*/  IMAD.MOV.U32 R11, RZ, RZ, R54 ;  /* 0x000000ffff0b7224 */ /* 0x000fe400078e0036 */
        /* <DEDUP_REMOVED lines=16> */
.L_x_12339:
[----:B------:R-:W-:Y:S01]  /*4f40*/  IMAD R32, R18, 0x8, R2 ;  /* 0x0000000812207824 */ /* 0x000fe200078e0202 */
[----:B------:R-:W-:Y:S01]  /*4f50*/  SHF.L.U32 R85, R138, 0x1f, RZ ;  /* 0x0000001f8a557819 */ /* 0x000fe200000006ff */
[----:B------:R-:W-:Y:S03]  /*4f60*/  BSSY B1, `(.L_x_12340) ;  /* 0x0000003000017945 */ /* 0x000fe60003800000 */
[----:B------:R-:W0:Y:S02]  /*4f70*/  SYNCS.PHASECHK.TRANS64.TRYWAIT P4, [R32+URZ+0x2d890], R85 ;  /* 0x02d89055200075a7 */ /* 0x000e24000808017f */
[----:B0-----:R-:W-:Y:S05]  /*4f80*/  @!P4 BRA `(.L_x_12341) ;  /* 0x0000019400d0c947 */ /* 0x001fea0003800000 */
.L_x_12579:
[----:B------:R-:W-:Y:S05]  /*4f90*/  BSYNC B1 ;  /* 0x0000000000017941 */ /* 0x000fea0003800000 */
.L_x_12340:
[----:B------:R-:W-:-:S03]  /*4fa0*/  UMOV UR4, 0xffffffff ;  /* 0xffffffff00047882 */ /* 0x000fc60000000000 */
[----:B------:R-:W-:Y:S05]  /*4fb0*/  BRA.DIV UR4, `(.L_x_12342) ;  /* 0x0000019604d87947 */ /* 0x000fea000b800000 */
[----:B------:R1:W2:Y:S04]  /*4fc0*/  SHFL.IDX PT, R89, R61, RZ, 0x1e1f ;  /* 0x001e1fff3d597589 */ /* 0x0002a800000e0000 */
[----:B------:R1:W3:Y:S02]  /*4fd0*/  SHFL.IDX PT, R88, R60, RZ, 0x1e1f ;  /* 0x001e1fff3c587589 */ /* 0x0002e400000e0000 */
.L_x_12583:
        /* <DEDUP_REMOVED lines=24> */
[----:B--2---:R-:W-:Y:S01]  /*5160*/  IADD3 R13, R13, R12, R14 ;  /* 0x0000000c0d0d7210 */ /* 0x004fe20007ffe00e */
[----:B------:R-:W-:-:S04]  /*5170*/  IMAD R12, R15, 0x2, R2 ;  /* 0x000000020f0c7824 */ /* 0x000fc800078e0202 */
[----:B------:R-:W-:-:S05]  /*5180*/  IMAD R13, R18, 0x3000, R13 ;  /* 0x00003000120d7824 */ /* 0x000fca00078e020d */
[----:B------:R-:W-:Y:S02]  /*5190*/  LEA R60, R13, R2, 0x1 ;  /* 0x000000020d3c7211 */ /* 0x000fe400078e08ff */
[----:B------:R-:W1:Y:S04]  /*51a0*/  LDS.128 R12, [R12+0x15400] ;  /* 0x015400000c0c7984 */ /* 0x000e680000000c00 */
[----:B------:R-:W2:Y:S01]  /*51b0*/  LDS.128 R60, [R60+0x15400] ;  /* 0x015400003c3c7984 */ /* 0x000ea20000000c00 */
        /* <DEDUP_REMOVED lines=12> */
[----:B------:R-:W-:Y:S02]  /*5280*/  PRMT R106, R117, 0x5432, R106 ;  /* 0x00005432756a7816 */ /* 0x000fe4000000006a */
[----:B------:R-:W-:-:S02]  /*5290*/  PRMT R47, R108, 0x5410, R47 ;  /* 0x000054106c2f7816 */ /* 0x000fc4000000002f */
[----:B------:R-:W-:Y:S01]  /*52a0*/  PRMT R56, R108, 0x5432, R56 ;  /* 0x000054326c387816 */ /* 0x000fe20000000038 */
[C---:B------:R-:W-:Y:S01]  /*52b0*/  IMAD.U32 R108, R106.reuse, 0x10000, RZ ;  /* 0x000100006a6c7824 */ /* 0x040fe200078e00ff */
[----:B------:R-:W-:Y:S01]  /*52c0*/  PRMT R58, R109, 0x5432, R58 ;  /* 0x000054326d3a7816 */ /* 0x000fe2000000003a */
[----:B--2---:R-:W-:Y:S01]  /*52d0*/  IMAD.U32 R109, R61, 0x10000, RZ ;  /* 0x000100003d6d7824 */ /* 0x004fe200078e00ff */
[C---:B------:R-:W-:Y:S02]  /*52e0*/  PRMT R57, R107.reuse, 0x5432, R46 ;  /* 0x000054326b397816 */ /* 0x040fe4000000002e */
[----:B------:R-:W-:Y:S01]  /*52f0*/  PRMT R46, R107, 0x5410, R105 ;  /* 0x000054106b2e7816 */ /* 0x000fe20000000069 */
[----:B-1----:R-:W-:Y:S02]  /*5300*/  IMAD.U32 R107, R13, 0x10000, RZ ;  /* 0x000100000d6b7824 */ /* 0x002fe400078e00ff */
[----:B------:R-:W-:Y:S01]  /*5310*/  FMUL.FTZ R105, R109, R108 ;  /* 0x0000006c6d697220 */ /* 0x000fe20000410000 */
[----:B------:R-:W-:-:S02]  /*5320*/  LOP3.LUT R106, R106, 0xffff0000, RZ, 0xc0, !PT ;  /* 0xffff00006a6a7812 */ /* 0x000fc400078ec0ff */
[----:B------:R-:W-:Y:S01]  /*5330*/  LOP3.LUT R61, R61, 0xffff0000, RZ, 0xc0, !PT ;  /* 0xffff00003d3d7812 */ /* 0x000fe200078ec0ff */
[-C--:B------:R-:W-:Y:S01]  /*5340*/  FFMA.FTZ R105, R107, R59.reuse, -R105 ;  /* 0x0000003b6b697223 */ /* 0x080fe20000010869 */
[----:B------:R-:W-:Y:S01]  /*5350*/  FMUL.FTZ R59, R109, R59 ;  /* 0x0000003b6d3b7220 */ /* 0x000fe20000410000 */
[----:B------:R-:W-:Y:S01]  /*5360*/  LOP3.LUT R45, R45, 0xffff0000, RZ, 0xc0, !PT ;  /* 0xffff00002d2d7812 */ /* 0x000fe200078ec0ff */
[C---:B------:R-:W-:Y:S01]  /*5370*/  IMAD.U32 R109, R63.reuse, 0x10000, RZ ;  /* 0x000100003f6d7824 */ /* 0x040fe200078e00ff */
[----:B------:R-:W-:Y:S01]  /*5380*/  LOP3.LUT R63, R63, 0xffff0000, RZ, 0xc0, !PT ;  /* 0xffff00003f3f7812 */ /* 0x000fe200078ec0ff */
[----:B------:R-:W-:Y:S01]  /*5390*/  FFMA.FTZ R59, R107, R108, R59 ;  /* 0x0000006c6b3b7223 */ /* 0x000fe2000001003b */
[----:B------:R-:W-:Y:S01]  /*53a0*/  LOP3.LUT R107, R13, 0xffff0000, RZ, 0xc0, !PT ;  /* 0xffff00000d6b7812 */ /* 0x000fe200078ec0ff */
[----:B------:R-:W-:Y:S01]  /*53b0*/  FMUL.FTZ R13, R61, R106 ;  /* 0x0000006a3d0d7220 */ /* 0x000fe20000410000 */
[C---:B------:R-:W-:Y:S01]  /*53c0*/  IMAD.U32 R108, R58.reuse, 0x10000, RZ ;  /* 0x000100003a6c7824 */ /* 0x040fe200078e00ff */
[----:B------:R-:W-:-:S02]  /*53d0*/  LOP3.LUT R58, R58, 0xffff0000, RZ, 0xc0, !PT ;  /* 0xffff00003a3a7812 */ /* 0x000fc400078ec0ff */
[-C--:B------:R-:W-:Y:S01]  /*53e0*/  FFMA.FTZ R13, R107, R45.reuse, -R13 ;  /* 0x0000002d6b0d7223 */ /* 0x080fe2000001080d */
[----:B------:R-:W-:Y:S01]  /*53f0*/  FMUL.FTZ R45, R61, R45 ;  /* 0x0000002d3d2d7220 */ /* 0x000fe20000410000 */
[----:B------:R-:W-:-:S03]  /*5400*/  FMUL.FTZ R61, R109, R108 ;  /* 0x0000006c6d3d7220 */ /* 0x000fc60000410000 */
[----:B------:R-:W-:Y:S01]  /*5410*/  FFMA.FTZ R45, R107, R106, R45 ;  /* 0x0000006a6b2d7223 */ /* 0x000fe2000001002d */
[C---:B------:R-:W-:Y:S01]  /*5420*/  IMAD.U32 R107, R15.reuse, 0x10000, RZ ;  /* 0x000100000f6b7824 */ /* 0x040fe200078e00ff */
[----:B------:R-:W-:Y:S01]  /*5430*/  LOP3.LUT R15, R15, 0xffff0000, RZ, 0xc0, !PT ;  /* 0xffff00000f0f7812 */ /* 0x000fe200078ec0ff */
[C---:B------:R-:W-:Y:S01]  /*5440*/  IMAD.U32 R106, R46.reuse, 0x10000, RZ ;  /* 0x000100002e6a7824 */ /* 0x040fe200078e00ff */
[----:B------:R-:W-:Y:S02]  /*5450*/  LOP3.LUT R46, R46, 0xffff0000, RZ, 0xc0, !PT ;  /* 0xffff00002e2e7812 */ /* 0x000fe400078ec0ff */
[----:B------:R-:W-:Y:S01]  /*5460*/  F2FP.BF16.F32.PACK_AB R45, R45, R59 ;  /* 0x0000003b2d2d723e */ /* 0x000fe200000010ff */
[-C--:B------:R-:W-:Y:S01]  /*5470*/  FFMA.FTZ R61, R107, R106.reuse, -R61 ;  /* 0x0000006a6b3d7223 */ /* 0x080fe2000001083d */
[----:B------:R-:W-:Y:S01]  /*5480*/  FMUL.FTZ R106, R109, R106 ;  /* 0x0000006a6d6a7220 */ /* 0x000fe20000410000 */
[----:B------:R-:W-:Y:S01]  /*5490*/  IMAD.U32 R59, R60, 0x10000, RZ ;  /* 0x000100003c3b7824 */ /* 0x000fe200078e00ff */
[----:B------:R-:W-:-:S02]  /*54a0*/  F2FP.BF16.F32.PACK_AB R13, R13, R105 ;  /* 0x000000690d0d723e */ /* 0x000fc400000010ff */
[----:B------:R-:W-:Y:S01]  /*54b0*/  FFMA.FTZ R106, R107, R108, R106 ;  /* 0x0000006c6b6a7223 */ /* 0x000fe2000001006a */
[----:B------:R-:W-:-:S04]  /*54c0*/  FMUL.FTZ R107, R63, R58 ;  /* 0x0000003a3f6b7220 */ /* 0x000fc80000410000 */
[-C--:B------:R-:W-:Y:S01]  /*54d0*/  FFMA.FTZ R107, R15, R46.reuse, -R107 ;  /* 0x0000002e0f6b7223 */ /* 0x080fe2000001086b */
[----:B------:R-:W-:-:S04]  /*54e0*/  FMUL.FTZ R46, R63, R46 ;  /* 0x0000002e3f2e7220 */ /* 0x000fc80000410000 */
[----:B------:R-:W-:Y:S01]  /*54f0*/  FFMA.FTZ R46, R15, R58, R46 ;  /* 0x0000003a0f2e7223 */ /* 0x000fe2000001002e */
[----:B------:R-:W-:Y:S01]  /*5500*/  F2FP.BF16.F32.PACK_AB R107, R107, R61 ;  /* 0x0000003d6b6b723e */ /* 0x000fe200000010ff */
        /* <DEDUP_REMOVED lines=22> */
[C---:B------:R-:W-:Y:S02]  /*5670*/  IMAD.U32 R44, R14.reuse, 0x10000, RZ ;  /* 0x000100000e2c7824 */ /* 0x040fe400078e00ff */
[-C--:B------:R-:W-:Y:S01]  /*5680*/  FMUL.FTZ R61, R61, R58.reuse ;  /* 0x0000003a3d3d7220 */ /* 0x080fe20000410000 */
[----:B------:R-:W-:Y:S01]  /*5690*/  LOP3.LUT R14, R14, 0xffff0000, RZ, 0xc0, !PT ;  /* 0xffff00000e0e7812 */ /* 0x000fe200078ec0ff */
[----:B------:R-:W-:-:S02]  /*56a0*/  FFMA.FTZ R60, R44, R58, -R60 ;  /* 0x0000003a2c3c7223 */ /* 0x000fc4000001083c */
[----:B------:R-:W-:Y:S01]  /*56b0*/  FFMA.FTZ R61, R44, R47, R61 ;  /* 0x0000002f2c3d7223 */ /* 0x000fe2000001003d */
[----:B------:R-:W-:Y:S02]  /*56c0*/  LOP3.LUT R44, R62, 0xffff0000, RZ, 0xc0, !PT ;  /* 0xffff00003e2c7812 */ /* 0x000fe400078ec0ff */
[----:B------:R-:W-:Y:S02]  /*56d0*/  F2FP.BF16.F32.PACK_AB R15, R15, R59 ;  /* 0x0000003b0f0f723e */ /* 0x000fe400000010ff */
[----:B------:R-:W-:Y:S01]  /*56e0*/  F2FP.BF16.F32.PACK_AB R12, R12, R63 ;  /* 0x0000003f0c0c723e */ /* 0x000fe200000010ff */
[CC--:B------:R-:W-:Y:S01]  /*56f0*/  FMUL.FTZ R47, R44.reuse, R56.reuse ;  /* 0x000000382c2f7220 */ /* 0x0c0fe20000410000 */
[-C--:B------:R-:W-:Y:S01]  /*5700*/  FMUL.FTZ R44, R44, R57.reuse ;  /* 0x000000392c2c7220 */ /* 0x080fe20000410000 */
[----:B------:R-:W-:Y:S02]  /*5710*/  IMAD.MOV.U32 R63, RZ, RZ, R46 ;  /* 0x000000ffff3f7224 */ /* 0x000fe400078e002e */
[C---:B------:R-:W-:Y:S01]  /*5720*/  FFMA.FTZ R47, R14.reuse, R57, -R47 ;  /* 0x000000390e2f7223 */ /* 0x040fe2000001082f */
[----:B------:R-:W-:-:S04]  /*5730*/  FFMA.FTZ R44, R14, R56, R44 ;  /* 0x000000380e2c7223 */ /* 0x000fc8000001002c */
[----:B------:R-:W-:Y:S01]  /*5740*/  F2FP.BF16.F32.PACK_AB R47, R47, R60 ;  /* 0x0000003c2f2f723e */ /* 0x000fe200000010ff */
[----:B------:R-:W-:Y:S01]  /*5750*/  IMAD.MOV.U32 R60, RZ, RZ, R15 ;  /* 0x000000ffff3c7224 */ /* 0x000fe200078e000f */
[----:B------:R-:W-:Y:S01]  /*5760*/  F2FP.BF16.F32.PACK_AB R44, R44, R61 ;  /* 0x0000003d2c2c723e */ /* 0x000fe200000010ff */
[----:B------:R-:W-:Y:S02]  /*5770*/  IMAD.MOV.U32 R61, RZ, RZ, R45 ;  /* 0x000000ffff3d7224 */ /* 0x000fe400078e002d */
[----:B------:R-:W-:Y:S02]  /*5780*/  IMAD.MOV.U32 R14, RZ, RZ, R47 ;  /* 0x000000ffff0e7224 */ /* 0x000fe400078e002f */
[----:B------:R-:W-:Y:S02]  /*5790*/  IMAD.MOV.U32 R15, RZ, RZ, R107 ;  /* 0x000000ffff0f7224 */ /* 0x000fe400078e006b */
[----:B------:R-:W-:-:S07]  /*57a0*/  IMAD.MOV.U32 R62, RZ, RZ, R44 ;  /* 0x000000ffff3e7224 */ /* 0x000fce00078e002c */
.L_x_12346:
[----:B------:R-:W-:Y:S05]  /*57b0*/  BSYNC B2 ;  /* 0x0000000000027941 */ /* 0x000fea0003800000 */
.L_x_12345:
[----:B---3--:R-:W-:-:S04]  /*57c0*/  LEA R44, P3, R10, R88, 0x1 ;  /* 0x000000580a2c7211 */ /* 0x008fc800078608ff */
[----:B------:R-:W-:Y:S02]  /*57d0*/  LEA.HI.X R45, R10, R89, R93, 0x1, P3 ;  /* 0x000000590a2d7211 */ /* 0x000fe400018f0c5d */
[----:B------:R-:W-:-:S03]  /*57e0*/  ISETP.GE.AND P3, PT, R104, R11, PT ;  /* 0x0000000b6800720c */ /* 0x000fc60003f66270 */
[----:B-1----:R1:W-:Y:S10]  /*57f0*/  ST.E.128 desc[UR38][R44.64], R12 ;  /* 0x0000000c2c007985 */ /* 0x0023f4000c101d26 */
[----:B-1----:R-:W-:-:S05]  /*5800*/  @!P3 IMAD.WIDE R12, R104, 0x2, R88 ;  /* 0x00000002680cb825 */ /* 0x002fca00078e0258 */
[----:B--2---:R4:W-:Y:S02]  /*5810*/  @!P3 ST.E.128 desc[UR38][R12.64], R60 ;  /* 0x0000003c0c00b985 */ /* 0x0049e4000c101d26 */
.L_x_12344:
[----:B------:R-:W-:Y:S05]  /*5820*/  BSYNC B1 ;  /* 0x0000000000017941 */ /* 0x000fea0003800000 */
.L_x_12343:
[----:B------:R-:W-:Y:S01]  /*5830*/  ISETP.NE.AND P3, PT, R30, RZ, PT ;  /* 0x000000ff1e00720c */ /* 0x000fe20003f65270 */
[----:B------:R-:W-:-:S12]  /*5840*/  BSSY B1, `(.L_x_12347) ;  /* 0x0000082000017945 */ /* 0x000fd80003800000 */
[----:B------:R-:W-:Y:S05]  /*5850*/  @!P3 BRA `(.L_x_12348) ;  /* 0x000000080000b947 */ /* 0x000fea0003800000 */
[----:B----4-:R-:W4:Y:S04]  /*5860*/  LDL R12, [R1] ;  /* 0x00000000010c7983 */ /* 0x010f280000100800 */
[----:B------:R-:W5:Y:S04]  /*5870*/  LDL R15, [R1+0xc] ;  /* 0x00000c00010f7983 */ /* 0x000f680000100800 */
[----:B------:R-:W2:Y:S04]  /*5880*/  LDL R14, [R1+0x40] ;  /* 0x00004000010e7983 */ /* 0x000ea80000100800 */
[----:B------:R-:W3:Y:S01]  /*5890*/  LDL R13, [R1+0x44] ;  /* 0x00004400010d7983 */ /* 0x000ee20000100800 */
[----:B------:R-:W-:Y:S01]  /*58a0*/  ISETP.GE.AND P3, PT, R0, R98, PT ;  /* 0x000000620000720c */ /* 0x000fe20003f66270 */
[----:B------:R-:W-:Y:S01]  /*58b0*/  BSSY B2, `(.L_x_12349) ;  /* 0x0000074000027945 */ /* 0x000fe20003800000 */
[----:B----4-:R-:W-:-:S04]  /*58c0*/  LOP3.LUT P4, RZ, R12, 0x1, RZ, 0xc0, !PT ;  /* 0x000000010cff7812 */ /* 0x010fc8000788c0ff */
[----:B------:R-:W-:Y:S01]  /*58d0*/  SEL R12, R99, R103, !P4 ;  /* 0x00000067630c7207 */ /* 0x000fe20006000000 */
[----:B-----5:R-:W-:Y:S02]  /*58e0*/  IMAD.MOV.U32 R44, RZ, RZ, R15 ;  /* 0x000000ffff2c7224 */ /* 0x020fe400078e000f */
[----:B--2---:R-:W-:Y:S02]  /*58f0*/  IMAD.MOV.U32 R15, RZ, RZ, R14 ;  /* 0x000000ffff0f7224 */ /* 0x004fe400078e000e */
[----:B---3--:R-:W-:Y:S01]  /*5900*/  IMAD.MOV.U32 R14, RZ, RZ, R13 ;  /* 0x000000ffff0e7224 */ /* 0x008fe200078e000d */
[----:B------:R-:W-:-:S04]  /*5910*/  SHF.R.S32.HI R13, RZ, 0x1f, R12 ;  /* 0x0000001fff0d7819 */ /* 0x000fc8000001140c */
        /* <DEDUP_REMOVED lines=19> */
[----:B-1-3--:R-:W-:Y:S01]  /*5a50*/  IMAD.U32 R60, R45, 0x10000, RZ ;  /* 0x000100002d3c7824 */ /* 0x00afe200078e00ff */
[--C-:B------:R-:W-:Y:S02]  /*5a60*/  SHF.R.U64 R40, R52, 0x10, R53.reuse ;  /* 0x0000001034287819 */ /* 0x100fe40000001235 */
[----:B------:R-:W-:Y:S02]  /*5a70*/  SHF.R.U32.HI R53, RZ, 0x10, R53 ;  /* 0x00000010ff357819 */ /* 0x000fe40000011635 */
[----:B------:R-:W-:Y:S02]  /*5a80*/  SHF.R.U32.HI R41, RZ, 0x10, R41 ;  /* 0x00000010ff297819 */ /* 0x000fe40000011629 */
[--C-:B------:R-:W-:Y:S02]  /*5a90*/  SHF.R.U64 R42, R42, 0x10, R43.reuse ;  /* 0x000000102a2a7819 */ /* 0x100fe4000000122b */
[----:B------:R-:W-:-:S02]  /*5aa0*/  SHF.R.U32.HI R59, RZ, 0x10, R43 ;  /* 0x00000010ff3b7819 */ /* 0x000fc4000001162b */
[----:B------:R-:W-:Y:S02]  /*5ab0*/  SHF.R.U64 R43, R54, 0x10, R55 ;  /* 0x00000010362b7819 */ /* 0x000fe40000001237 */
[C---:B------:R-:W-:Y:S01]  /*5ac0*/  PRMT R54, R116.reuse, 0x5410, R53 ;  /* 0x0000541074367816 */ /* 0x040fe20000000035 */
[----:B--2---:R-:W-:Y:S01]  /*5ad0*/  IMAD.U32 R53, R13, 0x10000, RZ ;  /* 0x000100000d357824 */ /* 0x004fe200078e00ff */
[----:B------:R-:W-:Y:S02]  /*5ae0*/  PRMT R41, R117, 0x5410, R41 ;  /* 0x0000541075297816 */ /* 0x000fe40000000029 */
[----:B------:R-:W-:Y:S01]  /*5af0*/  PRMT R52, R116, 0x5432, R42 ;  /* 0x0000543274347816 */ /* 0x000fe2000000002a */
[C---:B------:R-:W-:Y:S01]  /*5b00*/  IMAD.U32 R42, R54.reuse, 0x10000, RZ ;  /* 0x00010000362a7824 */ /* 0x040fe200078e00ff */
[----:B------:R-:W-:Y:S01]  /*5b10*/  SHF.R.U32.HI R58, RZ, 0x10, R55 ;  /* 0x00000010ff3a7819 */ /* 0x000fe20000011637 */
[----:B------:R-:W-:Y:S01]  /*5b20*/  IMAD.U32 R55, R41, 0x10000, RZ ;  /* 0x0001000029377824 */ /* 0x000fe200078e00ff */
[----:B------:R-:W-:Y:S01]  /*5b30*/  LOP3.LUT R54, R54, 0xffff0000, RZ, 0xc0, !PT ;  /* 0xffff000036367812 */ /* 0x000fe200078ec0ff */
[-C--:B------:R-:W-:Y:S01]  /*5b40*/  FMUL.FTZ R61, R60, R42.reuse ;  /* 0x0000002a3c3d7220 */ /* 0x080fe20000410000 */
[----:B------:R-:W-:Y:S01]  /*5b50*/  PRMT R58, R114, 0x5432, R58 ;  /* 0x00005432723a7816 */ /* 0x000fe2000000003a */
[-C--:B------:R-:W-:Y:S01]  /*5b60*/  FMUL.FTZ R60, R60, R55.reuse ;  /* 0x000000373c3c7220 */ /* 0x080fe20000410000 */
[----:B------:R-:W-:Y:S01]  /*5b70*/  PRMT R59, R115, 0x5410, R59 ;  /* 0x00005410733b7816 */ /* 0x000fe2000000003b */
[----:B------:R-:W-:Y:S01]  /*5b80*/  FFMA.FTZ R55, R53, R55, -R61 ;  /* 0x0000003735377223 */ /* 0x000fe2000001083d */
[----:B------:R-:W-:Y:S01]  /*5b90*/  PRMT R40, R115, 0x5432, R40 ;  /* 0x0000543273287816 */ /* 0x000fe20000000028 */
[----:B------:R-:W-:Y:S01]  /*5ba0*/  FFMA.FTZ R53, R53, R42, R60 ;  /* 0x0000002a35357223 */ /* 0x000fe2000001003c */
[----:B------:R-:W-:-:S02]  /*5bb0*/  LOP3.LUT R60, R45, 0xffff0000, RZ, 0xc0, !PT ;  /* 0xffff00002d3c7812 */ /* 0x000fc400078ec0ff */
[----:B------:R-:W-:Y:S02]  /*5bc0*/  LOP3.LUT R42, R41, 0xffff0000, RZ, 0xc0, !PT ;  /* 0xffff0000292a7812 */ /* 0x000fe400078ec0ff */
[----:B------:R-:W-:Y:S01]  /*5bd0*/  LOP3.LUT R41, R13, 0xffff0000, RZ, 0xc0, !PT ;  /* 0xffff00000d297812 */ /* 0x000fe200078ec0ff */
[----:B------:R-:W-:Y:S01]  /*5be0*/  FMUL.FTZ R45, R60, R54 ;  /* 0x000000363c2d7220 */ /* 0x000fe20000410000 */
[----:B------:R-:W-:Y:S01]  /*5bf0*/  PRMT R57, R118, 0x5410, R57 ;  /* 0x0000541076397816 */ /* 0x000fe20000000039 */
[-C--:B------:R-:W-:Y:S01]  /*5c00*/  FMUL.FTZ R13, R60, R42.reuse ;  /* 0x0000002a3c0d7220 */ /* 0x080fe20000410000 */
[----:B------:R-:W-:Y:S02]  /*5c10*/  IMAD.U32 R60, R47, 0x10000, RZ ;  /* 0x000100002f3c7824 */ /* 0x000fe400078e00ff */
[----:B------:R-:W-:Y:S01]  /*5c20*/  FFMA.FTZ R42, R41, R42, -R45 ;  /* 0x0000002a292a7223 */ /* 0x000fe2000001082d */
[----:B------:R-:W-:Y:S02]  /*5c30*/  IMAD.U32 R45, R15, 0x10000, RZ ;  /* 0x000100000f2d7824 */ /* 0x000fe400078e00ff */
[----:B------:R-:W-:Y:S01]  /*5c40*/  FFMA.FTZ R41, R41, R54, R13 ;  /* 0x0000003629297223 */ /* 0x000fe2000001000d */
[C---:B------:R-:W-:Y:S01]  /*5c50*/  IMAD.U32 R13, R58.reuse, 0x10000, RZ ;  /* 0x000100003a0d7824 */ /* 0x040fe200078e00ff */
[----:B------:R-:W-:Y:S01]  /*5c60*/  LOP3.LUT R58, R58, 0xffff0000, RZ, 0xc0, !PT ;  /* 0xffff00003a3a7812 */ /* 0x000fe200078ec0ff */
[----:B------:R-:W-:Y:S01]  /*5c70*/  IMAD.U32 R54, R59, 0x10000, RZ ;  /* 0x000100003b367824 */ /* 0x000fe200078e00ff */
[----:B------:R-:W-:Y:S01]  /*5c80*/  LOP3.LUT R47, R47, 0xffff0000, RZ, 0xc0, !PT ;  /* 0xffff00002f2f7812 */ /* 0x000fe200078ec0ff */
[C---:B------:R-:W-:Y:S01]  /*5c90*/  FMUL.FTZ R61, R60.reuse, R13 ;  /* 0x0000000d3c3d7220 */ /* 0x040fe20000410000 */
[----:B------:R-:W-:Y:S01]  /*5ca0*/  LOP3.LUT R59, R59, 0xffff0000, RZ, 0xc0, !PT ;  /* 0xffff00003b3b7812 */ /* 0x000fe200078ec0ff */
[-C--:B------:R-:W-:Y:S01]  /*5cb0*/  FMUL.FTZ R60, R60, R54.reuse ;  /* 0x000000363c3c7220 */ /* 0x080fe20000410000 */
[----:B------:R-:W-:Y:S01]  /*5cc0*/  PRMT R43, R114, 0x5410, R43 ;  /* 0x00005410722b7816 */ /* 0x000fe2000000002b */
[----:B------:R-:W-:Y:S01]  /*5cd0*/  FFMA.FTZ R54, R45, R54, -R61 ;  /* 0x000000362d367223 */ /* 0x000fe2000001083d */
[----:B------:R-:W-:Y:S01]  /*5ce0*/  F2FP.BF16.F32.PACK_AB R53, R41, R53 ;  /* 0x000000352935723e */ /* 0x000fe200000010ff */
        /* <DEDUP_REMOVED lines=29> */
[----:B------:R-:W-:Y:S01]  /*5ec0*/  IMAD.U32 R57, R52, 0x10000, RZ ;  /* 0x0001000034397824 */ /* 0x000fe200078e00ff */
[----:B------:R-:W-:Y:S01]  /*5ed0*/  F2FP.BF16.F32.PACK_AB R15, R15, R54 ;  /* 0x000000360f0f723e */ /* 0x000fe200000010ff */
[----:B------:R-:W-:Y:S01]  /*5ee0*/  FMUL.FTZ R58, R60, R47 ;  /* 0x0000002f3c3a7220 */ /* 0x000fe20000410000 */
[----:B------:R-:W-:-:S02]  /*5ef0*/  IMAD.U32 R44, R14, 0x10000, RZ ;  /* 0x000100000e2c7824 */ /* 0x000fc400078e00ff */
[-C--:B------:R-:W-:Y:S01]  /*5f00*/  FMUL.FTZ R60, R60, R57.reuse ;  /* 0x000000393c3c7220 */ /* 0x080fe20000410000 */
[----:B------:R-:W-:Y:S01]  /*5f10*/  LOP3.LUT R14, R14, 0xffff0000, RZ, 0xc0, !PT ;  /* 0xffff00000e0e7812 */ /* 0x000fe200078ec0ff */
[----:B------:R-:W-:Y:S02]  /*5f20*/  IMAD.MOV.U32 R13, RZ, RZ, R42 ;  /* 0x000000ffff0d7224 */ /* 0x000fe400078e002a */
[C---:B------:R-:W-:Y:S01]  /*5f30*/  FFMA.FTZ R58, R44.reuse, R57, -R58 ;  /* 0x000000392c3a7223 */ /* 0x040fe2000001083a */
[----:B------:R-:W-:Y:S01]  /*5f40*/  FFMA.FTZ R60, R44, R47, R60 ;  /* 0x0000002f2c3c7223 */ /* 0x000fe2000001003c */
[----:B------:R-:W-:Y:S01]  /*5f50*/  LOP3.LUT R47, R52, 0xffff0000, RZ, 0xc0, !PT ;  /* 0xffff0000342f7812 */ /* 0x000fe200078ec0ff */
[----:B------:R-:W-:Y:S01]  /*5f60*/  FMUL.FTZ R57, R46, R43 ;  /* 0x0000002b2e397220 */ /* 0x000fe20000410000 */
[----:B------:R-:W-:Y:S02]  /*5f70*/  F2FP.BF16.F32.PACK_AB R12, R12, R61 ;  /* 0x0000003d0c0c723e */ /* 0x000fe400000010ff */
[----:B------:R-:W-:Y:S01]  /*5f80*/  F2FP.BF16.F32.PACK_AB R44, R40, R59 ;  /* 0x0000003b282c723e */ /* 0x000fe200000010ff */
[-C--:B------:R-:W-:Y:S01]  /*5f90*/  FMUL.FTZ R46, R46, R47.reuse ;  /* 0x0000002f2e2e7220 */ /* 0x080fe20000410000 */
[----:B------:R-:W-:-:S03]  /*5fa0*/  FFMA.FTZ R47, R14, R47, -R57 ;  /* 0x0000002f0e2f7223 */ /* 0x000fc60000010839 */
[----:B------:R-:W-:Y:S02]  /*5fb0*/  FFMA.FTZ R43, R14, R43, R46 ;  /* 0x0000002b0e2b7223 */ /* 0x000fe4000001002e */
[----:B------:R-:W-:Y:S01]  /*5fc0*/  F2FP.BF16.F32.PACK_AB R14, R47, R58 ;  /* 0x0000003a2f0e723e */ /* 0x000fe200000010ff */
[----:B------:R-:W-:Y:S02]  /*5fd0*/  IMAD.MOV.U32 R47, RZ, RZ, R41 ;  /* 0x000000ffff2f7224 */ /* 0x000fe400078e0029 */
[----:B------:R-:W-:-:S07]  /*5fe0*/  F2FP.BF16.F32.PACK_AB R46, R43, R60 ;  /* 0x0000003c2b2e723e */ /* 0x000fce00000010ff */
.L_x_12350:
[----:B------:R-:W-:Y:S05]  /*5ff0*/  BSYNC B2 ;  /* 0x0000000000027941 */ /* 0x000fea0003800000 */
.L_x_12349:
[----:B------:R-:W-:-:S04]  /*6000*/  LEA R40, P3, R20, R88, 0x1 ;  /* 0x0000005814287211 */ /* 0x000fc800078608ff */
[----:B------:R-:W-:Y:S02]  /*6010*/  LEA.HI.X R41, R20, R89, R92, 0x1, P3 ;  /* 0x0000005914297211 */ /* 0x000fe400018f0c5c */
[----:B------:R-:W-:-:S03]  /*6020*/  ISETP.GE.AND P3, PT, R56, R11, PT ;  /* 0x0000000b3800720c */ /* 0x000fc60003f66270 */
[----:B--2---:R2:W-:Y:S10]  /*6030*/  ST.E.128 desc[UR38][R40.64], R12 ;  /* 0x0000000c28007985 */ /* 0x0045f4000c101d26 */
[----:B------:R-:W-:-:S05]  /*6040*/  @!P3 IMAD.WIDE R42, R56, 0x2, R88 ;  /* 0x00000002382ab825 */ /* 0x000fca00078e0258 */
[----:B---3--:R2:W-:Y:S02]  /*6050*/  @!P3 ST.E.128 desc[UR38][R42.64], R44 ;  /* 0x0000002c2a00b985 */ /* 0x0085e4000c101d26 */
.L_x_12348:
[----:B------:R-:W-:Y:S05]  /*6060*/  BSYNC B1 ;  /* 0x0000000000017941 */ /* 0x000fea0003800000 */
.L_x_12347:
[----:B------:R-:W-:-:S13]  /*6070*/  ISETP.NE.AND P3, PT, R31, RZ, PT ;  /* 0x000000ff1f00720c */ /* 0x000fda0003f65270 */
[----:B------:R-:W-:Y:S05]  /*6080*/  @!P3 BRA `(.L_x_12314) ;  /* 0x0000000c0048b947 */ /* 0x000fea0003800000 */
[----:B--2-4-:R-:W2:Y:S04]  /*6090*/  LDL R12, [R1] ;  /* 0x00000000010c7983 */ /* 0x014ea80000100800 */
[----:B------:R-:W4:Y:S04]  /*60a0*/  LDL R15, [R1+0xc] ;  /* 0x00000c00010f7983 */ /* 0x000f280000100800 */
[----:B------:R-:W5:Y:S04]  /*60b0*/  LDL R14, [R1+0x40] ;  /* 0x00004000010e7983 */ /* 0x000f680000100800 */
[----:B------:R-:W5:Y:S01]  /*60c0*/  LDL R13, [R1+0x44] ;  /* 0x00004400010d7983 */ /* 0x000f620000100800 */
[----:B---3--:R-:W-:-:S04]  /*60d0*/  LEA R44, P3, R21, R88, 0x1 ;  /* 0x00000058152c7211 */ /* 0x008fc800078608ff */
[----:B------:R-:W-:Y:S02]  /*60e0*/  LEA.HI.X R45, R21, R89, R91, 0x1, P3 ;  /* 0x00000059152d7211 */ /* 0x000fe400018f0c5b */
[----:B------:R-:W-:Y:S01]  /*60f0*/  ISETP.GE.AND P3, PT, R3, R98, PT ;  /* 0x000000620300720c */ /* 0x000fe20003f66270 */
[----:B------:R-:W-:Y:S01]  /*6100*/  BSSY B1, `(.L_x_12351) ;  /* 0x0000076000017945 */ /* 0x000fe20003800000 */
[----:B--2---:R-:W-:-:S04]  /*6110*/  LOP3.LUT P4, RZ, R12, 0x2, RZ, 0xc0, !PT ;  /* 0x000000020cff7812 */ /* 0x004fc8000788c0ff */
[----:B------:R-:W-:-:S04]  /*6120*/  SEL R103, R99, R103, !P4 ;  /* 0x0000006763677207 */ /* 0x000fc80006000000 */
[----:B------:R-:W-:-:S04]  /*6130*/  SHF.R.S32.HI R12, RZ, 0x1f, R103 ;  /* 0x0000001fff0c7819 */ /* 0x000fc80000011467 */
[----:B------:R-:W-:-:S04]  /*6140*/  LEA.HI R12, R12, R103, RZ, 0x4 ;  /* 0x000000670c0c7211 */ /* 0x000fc800078f20ff */
[----:B------:R-:W-:Y:S01]  /*6150*/  SHF.R.S32.HI R12, RZ, 0x4, R12 ;  /* 0x00000004ff0c7819 */ /* 0x000fe2000001140c */
[----:B----4-:R-:W-:-:S03]  /*6160*/  IMAD.MOV.U32 R40, RZ, RZ, R15 ;  /* 0x000000ffff287224 */ /* 0x010fc600078e000f */
[----:B------:R-:W-:Y:S01]  /*6170*/  LEA.HI.SX32 R12, R5, R12, 0x1d ;  /* 0x0000000c050c7211 */ /* 0x000fe200078feaff */
[----:B-----5:R-:W-:Y:S02]  /*6180*/  IMAD.MOV.U32 R15, RZ, RZ, R14 ;  /* 0x000000ffff0f7224 */ /* 0x020fe400078e000e */
[----:B------:R-:W-:Y:S01]  /*6190*/  IMAD.MOV.U32 R14, RZ, RZ, R13 ;  /* 0x000000ffff0e7224 */ /* 0x000fe200078e000d */
        /* <DEDUP_REMOVED lines=22> */
[----:B------:R-:W-:Y:S01]  /*6300*/  SHF.R.U32.HI R48, RZ, 0x10, R49 ;  /* 0x00000010ff307819 */ /* 0x000fe20000011631 */
[----:B------:R-:W-:Y:S01]  /*6310*/  IMAD.U32 R49, R12, 0x10000, RZ ;  /* 0x000100000c317824 */ /* 0x000fe200078e00ff */
[----:B------:R-:W-:-:S02]  /*6320*/  PRMT R52, R111, 0x5432, R52 ;  /* 0x000054326f347816 */ /* 0x000fc40000000034 */
[C---:B------:R-:W-:Y:S02]  /*6330*/  PRMT R48, R113.reuse, 0x5432, R48 ;  /* 0x0000543271307816 */ /* 0x040fe40000000030 */
[----:B------:R-:W-:Y:S01]  /*6340*/  PRMT R113, R113, 0x5410, R38 ;  /* 0x0000541071717816 */ /* 0x000fe20000000026 */
[----:B------:R-:W-:Y:S01]  /*6350*/  IMAD.U32 R38, R52, 0x10000, RZ ;  /* 0x0001000034267824 */ /* 0x000fe200078e00ff */
[--C-:B------:R-:W-:Y:S01]  /*6360*/  SHF.R.U64 R47, R50, 0x10, R51.reuse ;  /* 0x00000010322f7819 */ /* 0x100fe20000001233 */
[----:B------:R-:W-:Y:S01]  /*6370*/  IMAD.U32 R59, R48, 0x10000, RZ ;  /* 0x00010000303b7824 */ /* 0x000fe200078e00ff */
[----:B------:R-:W-:Y:S01]  /*6380*/  SHF.R.U32.HI R51, RZ, 0x10, R51 ;  /* 0x00000010ff337819 */ /* 0x000fe20000011633 */
[----:B------:R-:W-:Y:S01]  /*6390*/  IMAD.U32 R50, R13, 0x10000, RZ ;  /* 0x000100000d327824 */ /* 0x000fe200078e00ff */
[----:B------:R-:W-:Y:S01]  /*63a0*/  SHF.R.U32.HI R39, RZ, 0x10, R39 ;  /* 0x00000010ff277819 */ /* 0x000fe20000011627 */
[CC--:B-1----:R-:W-:Y:S01]  /*63b0*/  FMUL.FTZ R61, R53.reuse, R59.reuse ;  /* 0x0000003b353d7220 */ /* 0x0c2fe20000410000 */
[-C--:B------:R-:W-:Y:S01]  /*63c0*/  FMUL.FTZ R60, R53, R38.reuse ;  /* 0x00000026353c7220 */ /* 0x080fe20000410000 */
[----:B------:R-:W-:Y:S01]  /*63d0*/  LOP3.LUT R54, R41, 0xffff0000, RZ, 0xc0, !PT ;  /* 0xffff000029367812 */ /* 0x000fe200078ec0ff */
[----:B------:R-:W-:Y:S01]  /*63e0*/  IMAD.U32 R41, R40, 0x10000, RZ ;  /* 0x0001000028297824 */ /* 0x000fe200078e00ff */
[----:B------:R-:W-:Y:S01]  /*63f0*/  LOP3.LUT R48, R48, 0xffff0000, RZ, 0xc0, !PT ;  /* 0xffff000030307812 */ /* 0x000fe200078ec0ff */
[----:B------:R-:W-:Y:S01]  /*6400*/  FFMA.FTZ R38, R50, R38, -R61 ;  /* 0x0000002632267223 */ /* 0x000fe2000001083d */
[----:B------:R-:W-:Y:S01]  /*6410*/  PRMT R53, R112, 0x5432, R51 ;  /* 0x0000543270357816 */ /* 0x000fe20000000033 */
[----:B------:R-:W-:Y:S01]  /*6420*/  FFMA.FTZ R50, R50, R59, R60 ;  /* 0x0000003b32327223 */ /* 0x000fe2000001003c */
[----:B------:R-:W-:Y:S01]  /*6430*/  PRMT R39, R110, 0x5432, R39 ;  /* 0x000054326e277816 */ /* 0x000fe20000000027 */
[----:B------:R-:W-:Y:S01]  /*6440*/  FMUL.FTZ R60, R54, R48 ;  /* 0x00000030363c7220 */ /* 0x000fe20000410000 */
[----:B------:R-:W-:Y:S01]  /*6450*/  LOP3.LUT R52, R52, 0xffff0000, RZ, 0xc0, !PT ;  /* 0xffff000034347812 */ /* 0x000fe200078ec0ff */
[----:B------:R-:W-:Y:S01]  /*6460*/  IMAD.U32 R59, R53, 0x10000, RZ ;  /* 0x00010000353b7824 */ /* 0x000fe200078e00ff */
[----:B------:R-:W-:Y:S01]  /*6470*/  LOP3.LUT R13, R13, 0xffff0000, RZ, 0xc0, !PT ;  /* 0xffff00000d0d7812 */ /* 0x000fe200078ec0ff */
[----:B------:R-:W-:Y:S01]  /*6480*/  IMAD.U32 R51, R39, 0x10000, RZ ;  /* 0x0001000027337824 */ /* 0x000fe200078e00ff */
[----:B------:R-:W-:Y:S01]  /*6490*/  SHF.L.U32 R58, R43, 0x10, RZ ;  /* 0x000000102b3a7819 */ /* 0x000fe200000006ff */
[-C--:B------:R-:W-:Y:S01]  /*64a0*/  FMUL.FTZ R54, R54, R52.reuse ;  /* 0x0000003436367220 */ /* 0x080fe20000410000 */
[----:B------:R-:W-:Y:S01]  /*64b0*/  PRMT R112, R112, 0x5410, R47 ;  /* 0x0000541070707816 */ /* 0x000fe2000000002f */
[----:B------:R-:W-:Y:S01]  /*64c0*/  FFMA.FTZ R47, R13, R52, -R60 ;  /* 0x000000340d2f7223 */ /* 0x000fe2000001083c */
[----:B------:R-:W-:Y:S01]  /*64d0*/  PRMT R36, R111, 0x5410, R36 ;  /* 0x000054106f247816 */ /* 0x000fe20000000024 */
[C---:B------:R-:W-:Y:S01]  /*64e0*/  FMUL.FTZ R61, R58.reuse, R59 ;  /* 0x0000003b3a3d7220 */ /* 0x040fe20000410000 */
[-C--:B------:R-:W-:Y:S01]  /*64f0*/  FMUL.FTZ R60, R58, R51.reuse ;  /* 0x000000333a3c7220 */ /* 0x080fe20000410000 */
[----:B------:R-:W-:Y:S01]  /*6500*/  LOP3.LUT R43, R43, 0xffff0000, RZ, 0xc0, !PT ;  /* 0xffff00002b2b7812 */ /* 0x000fe200078ec0ff */
[----:B------:R-:W-:Y:S01]  /*6510*/  FFMA.FTZ R13, R13, R48, R54 ;  /* 0x000000300d0d7223 */ /* 0x000fe20000010036 */
[----:B------:R-:W-:Y:S01]  /*6520*/  LOP3.LUT R52, R53, 0xffff0000, RZ, 0xc0, !PT ;  /* 0xffff000035347812 */ /* 0x000fe200078ec0ff */
[C---:B------:R-:W-:Y:S01]  /*6530*/  FFMA.FTZ R48, R56.reuse, R51, -R61 ;  /* 0x0000003338307223 */ /* 0x040fe2000001083d */
[----:B------:R-:W-:Y:S01]  /*6540*/  LOP3.LUT R58, R39, 0xffff0000, RZ, 0xc0, !PT ;  /* 0xffff0000273a7812 */ /* 0x000fe200078ec0ff */
[----:B------:R-:W-:Y:S01]  /*6550*/  FFMA.FTZ R56, R56, R59, R60 ;  /* 0x0000003b38387223 */ /* 0x000fe2000001003c */
[----:B------:R-:W-:-:S02]  /*6560*/  IMAD.U32 R60, R113, 0x10000, RZ ;  /* 0x00010000713c7824 */ /* 0x000fc400078e00ff */
[C---:B------:R-:W-:Y:S01]  /*6570*/  FMUL.FTZ R62, R43.reuse, R52 ;  /* 0x000000342b3e7220 */ /* 0x040fe20000410000 */
[C---:B------:R-:W-:Y:S02]  /*6580*/  IMAD.U32 R54, R36.reuse, 0x10000, RZ ;  /* 0x0001000024367824 */ /* 0x040fe400078e00ff */
[----:B------:R-:W-:Y:S01]  /*6590*/  FMUL.FTZ R98, R43, R58 ;  /* 0x0000003a2b627220 */ /* 0x000fe20000410000 */
[----:B------:R-:W-:Y:S01]  /*65a0*/  LOP3.LUT R43, R36, 0xffff0000, RZ, 0xc0, !PT ;  /* 0xffff0000242b7812 */ /* 0x000fe200078ec0ff */
[C---:B------:R-:W-:Y:S01]  /*65b0*/  FMUL.FTZ R36, R41.reuse, R60 ;  /* 0x0000003c29247220 */ /* 0x040fe20000410000 */
[-C--:B------:R-:W-:Y:S01]  /*65c0*/  FMUL.FTZ R41, R41, R54.reuse ;  /* 0x0000003629297220 */ /* 0x080fe20000410000 */
[----:B------:R-:W-:Y:S02]  /*65d0*/  LOP3.LUT R40, R40, 0xffff0000, RZ, 0xc0, !PT ;  /* 0xffff000028287812 */ /* 0x000fe400078ec0ff */
[----:B------:R-:W-:Y:S01]  /*65e0*/  LOP3.LUT R113, R113, 0xffff0000, RZ, 0xc0, !PT ;  /* 0xffff000071717812 */ /* 0x000fe200078ec0ff */
[C---:B------:R-:W-:Y:S01]  /*65f0*/  FFMA.FTZ R36, R49.reuse, R54, -R36 ;  /* 0x0000003631247223 */ /* 0x040fe20000010824 */
[----:B------:R-:W-:Y:S01]  /*6600*/  PRMT R37, R110, 0x5410, R37 ;  /* 0x000054106e257816 */ /* 0x000fe20000000025 */
[----:B------:R-:W-:Y:S01]  /*6610*/  FFMA.FTZ R49, R49, R60, R41 ;  /* 0x0000003c31317223 */ /* 0x000fe20000010029 */
[----:B------:R-:W-:Y:S01]  /*6620*/  LOP3.LUT R15, R15, 0xffff0000, RZ, 0xc0, !PT ;  /* 0xffff00000f0f7812 */ /* 0x000fe200078ec0ff */
[----:B------:R-:W-:Y:S01]  /*6630*/  IMAD.U32 R41, R112, 0x10000, RZ ;  /* 0x0001000070297824 */ /* 0x000fe200078e00ff */
[----:B------:R-:W-:Y:S01]  /*6640*/  LOP3.LUT R57, R14, 0xffff0000, RZ, 0xc0, !PT ;  /* 0xffff00000e397812 */ /* 0x000fe200078ec0ff */
[C---:B------:R-:W-:Y:S01]  /*6650*/  IMAD.U32 R14, R42.reuse, 0x10000, RZ ;  /* 0x000100002a0e7824 */ /* 0x040fe200078e00ff */
[----:B------:R-:W-:Y:S01]  /*6660*/  LOP3.LUT R42, R42, 0xffff0000, RZ, 0xc0, !PT ;  /* 0xffff00002a2a7812 */ /* 0x000fe200078ec0ff */
[----:B------:R-:W-:Y:S01]  /*6670*/  FMUL.FTZ R51, R40, R113 ;  /* 0x0000007128337220 */ /* 0x000fe20000410000 */
[----:B------:R-:W-:Y:S01]  /*6680*/  LOP3.LUT R112, R112, 0xffff0000, RZ, 0xc0, !PT ;  /* 0xffff000070707812 */ /* 0x000fe200078ec0ff */
[----:B------:R-:W-:Y:S01]  /*6690*/  FMUL.FTZ R53, R40, R43 ;  /* 0x0000002b28357220 */ /* 0x000fe20000410000 */
[----:B------:R-:W-:Y:S01]  /*66a0*/  LOP3.LUT R12, R12, 0xffff0000, RZ, 0xc0, !PT ;  /* 0xffff00000c0c7812 */ /* 0x000fe200078ec0ff */
[----:B------:R-:W-:-:S02]  /*66b0*/  IMAD.U32 R40, R37, 0x10000, RZ ;  /* 0x0001000025287824 */ /* 0x000fc400078e00ff */
[----:B------:R-:W-:Y:S01]  /*66c0*/  FFMA.FTZ R39, R15, R58, -R62 ;  /* 0x0000003a0f277223 */ /* 0x000fe2000001083e */
[----:B------:R-:W-:Y:S01]  /*66d0*/  LOP3.LUT R37, R37, 0xffff0000, RZ, 0xc0, !PT ;  /* 0xffff000025257812 */ /* 0x000fe200078ec0ff */
[----:B------:R-:W-:Y:S01]  /*66e0*/  FFMA.FTZ R15, R15, R52, R98 ;  /* 0x000000340f0f7223 */ /* 0x000fe20000010062 */
[----:B------:R-:W-:Y:S01]  /*66f0*/  FMUL.FTZ R52, R14, R41 ;  /* 0x000000290e347220 */ /* 0x000fe20000410000 */
[----:B------:R-:W-:Y:S01]  /*6700*/  FMUL.FTZ R54, R42, R112 ;  /* 0x000000702a367220 */ /* 0x000fe20000410000 */
[----:B------:R-:W-:Y:S01]  /*6710*/  FFMA.FTZ R51, R12, R43, -R51 ;  /* 0x0000002b0c337223 */ /* 0x000fe20000010833 */
        /* <DEDUP_REMOVED lines=20> */
.L_x_12352:
[----:B------:R-:W-:Y:S05]  /*6860*/  BSYNC B1 ;  /* 0x0000000000017941 */ /* 0x000fea0003800000 */
.L_x_12351:
[----:B--2---:R2:W-:Y:S01]  /*6870*/  ST.E.128 desc[UR38][R44.64], R12 ;  /* 0x0000000c2c007985 */ /* 0x0045e2000c101d26 */
[----:B------:R-:W-:-:S13]  /*6880*/  ISETP.GE.AND P3, PT, R46, R11, PT ;  /* 0x0000000b2e00720c */ /* 0x000fda0003f66270 */
[----:B------:R-:W-:Y:S05]  /*6890*/  @P3 BRA `(.L_x_12314) ;  /* 0x0000000400443947 */ /* 0x000fea0003800000 */
[----:B------:R-:W-:-:S05]  /*68a0*/  IMAD.WIDE R88, R46, 0x2, R88 ;  /* 0x000000022e587825 */ /* 0x000fca00078e0258 */
[----:B---3--:R3:W-:Y:S01]  /*68b0*/  ST.E.128 desc[UR38][R88.64], R40 ;  /* 0x0000002858007985 */ /* 0x0087e2000c101d26 */
[----:B------:R-:W-:Y:S05]  /*68c0*/  BRA `(.L_x_12314) ;  /* 0x0000000400387947 */ /* 0x000fea0003800000 */
.L_x_12306:
[----:B------:R-:W-:-:S06]  /*68d0*/  UISETP.NE.AND UP0, UPT, UR41, 0x3, UPT ;  /* 0x000000032900788c */ /* 0x000fcc000bf05270 */
[----:B------:R-:W-:-:S13]  /*68e0*/  PLOP3.LUT P2, PT, PT, PT, UP0, 0x80, 0x0 ;  /* 0x000000000000781c */ /* 0x000fda0003f4f008 */
[----:B------:R-:W-:Y:S05]  /*68f0*/  @!P2 BRA `(.L_x_12353) ;  /* 0x000000000004a947 */ /* 0x000fea0003800000 */
[----:B------:R-:W-:Y:S01]  /*6900*/  BPT.TRAP 0x1 ;  /* 0x000000040000795c */ /* 0x000fe20000300000 */
.L_x_12353:
[----:B------:R-:W-:Y:S01]  /*6910*/  IMAD R32, R18, 0x8, R2 ;  /* 0x0000000812207824 */ /* 0x000fe200078e0202 */
[----:B------:R-:W-:Y:S01]  /*6920*/  SHF.L.U32 R85, R138, 0x1f, RZ ;  /* 0x0000001f8a557819 */ /* 0x000fe200000006ff */
[----:B------:R-:W-:Y:S01]  /*6930*/  BSSY B1, `(.L_x_12354) ;  /* 0x0000004000017945 */ /* 0x000fe20003800000 */
[----:B------:R-:W-:Y:S02]  /*6940*/  SHF.R.S32.HI R82, RZ, 0x1f, R81 ;  /* 0x0000001fff527819 */ /* 0x000fe40000011451 */
[----:B------:R-:W0:Y:S02]  /*6950*/  SYNCS.PHASECHK.TRANS64.TRYWAIT P3, [R32+URZ+0x2d890], R85 ;  /* 0x02d89055200075a7 */ /* 0x000e24000806017f */
[----:B0-----:R-:W-:Y:S05]  /*6960*/  @!P3 BRA `(.L_x_12355) ;  /* 0x0000017c00b8b947 */ /* 0x001fea0003800000 */
.L_x_12584:
[----:B------:R-:W-:Y:S05]  /*6970*/  BSYNC B1 ;  /* 0x0000000000017941 */ /* 0x000fea0003800000 */
.L_x_12354:
        /* <DEDUP_REMOVED lines=26> */
.L_x_12588:
        /* <DEDUP_REMOVED lines=41> */
.L_x_12314:
[----:B------:R-:W-:Y:S05]  /*6db0*/  BSYNC B0 ;  /* 0x0000000000007941 */ /* 0x000fea0003800000 */
.L_x_12305:
        /* <DEDUP_REMOVED lines=16> */
.L_x_12358:
[----:B------:R-:W-:Y:S05]  /*6ec0*/  BSYNC B0 ;  /* 0x0000000000007941 */ /* 0x000fea0003800000 */
.L_x_12357:
[----:B------:R-:W5:Y:S01]  /*6ed0*/  SYNCS.PHASECHK.TRANS64.TRYWAIT P2, [R32+URZ+0x2d8b0], R85 ;  /* 0x02d8b055200075a7 */ /* 0x000f62000804017f */
[----:B------:R-:W-:Y:S04]  /*6ee0*/  BSSY B0, `(.L_x_12359) ;  /* 0x0000002000007945 */ /* 0x000fe80003800000 */
[----:B-----5:R-:W-:Y:S05]  /*6ef0*/  @!P2 BRA `(.L_x_12360) ;  /* 0x0000017800b0a947 */ /* 0x020fea0003800000 */
.L_x_12589:
[----:B------:R-:W-:Y:S05]  /*6f00*/  BSYNC B0 ;  /* 0x0000000000007941 */ /* 0x000fea0003800000 */
.L_x_12359:
[----:B------:R-:W-:Y:S01]  /*6f10*/  ULDC.64 UR4, c[0x0][0x328] ;  /* 0x0000ca0000047ab9 */ /* 0x000fe20000000a00 */
[----:B------:R-:W-:Y:S01]  /*6f20*/  BSSY B0, `(.L_x_12361) ;  /* 0x000003c000007945 */ /* 0x000fe20003800000 */
[----:B------:R-:W-:Y:S02]  /*6f30*/  IMAD R82, R82, UR4, RZ ;  /* 0x0000000452527c24 */ /* 0x000fe4000f8e02ff */
[----:B-1234-:R-:W-:-:S04]  /*6f40*/  IMAD.WIDE.U32 R12, R81, UR4, RZ ;  /* 0x00000004510c7c25 */ /* 0x01efc8000f8e00ff */
        /* <DEDUP_REMOVED lines=16> */
[----:B------:R-:W-:-:S03]  /*7050*/  ISETP.GT.AND P2, PT, R84, R154, PT ;  /* 0x0000009a5400720c */ /* 0x000fc60003f44270 */
[----:B------:R0:W2:Y:S10]  /*7060*/  SHFL.IDX PT, R41, R12, RZ, 0x1e1f ;  /* 0x001e1fff0c297589 */ /* 0x0000b400000e0000 */
[----:B0-----:R-:W-:Y:S05]  /*7070*/  @!P2 BRA `(.L_x_12362) ;  /* 0x000000000098a947 */ /* 0x001fea0003800000 */
[----:B------:R-:W3:Y:S01]  /*7080*/  LDL R15, [R1+0x58] ;  /* 0x00005800010f7983 */ /* 0x000ee20000100800 */
[----:B------:R-:W-:-:S03]  /*7090*/  ULDC UR4, c[0x0][0x2f4] ;  /* 0x0000bd0000047ab9 */ /* 0x000fc60000000800 */
[----:B------:R-:W4:Y:S04]  /*70a0*/  LDL R14, [R1+0x54] ;  /* 0x00005400010e7983 */ /* 0x000f280000100800 */
[----:B------:R-:W5:Y:S04]  /*70b0*/  LDL R46, [R1+0x48] ;  /* 0x00004800012e7983 */ /* 0x000f680000100800 */
[----:B------:R-:W5:Y:S01]  /*70c0*/  LDL R45, [R1+0x4c] ;  /* 0x00004c00012d7983 */ /* 0x000f620000100800 */
[C---:B------:R-:W-:Y:S02]  /*70d0*/  ISETP.GE.AND P5, PT, R16.reuse, UR4, PT ;  /* 0x0000000410007c0c */ /* 0x040fe4000bfa6270 */
        /* <DEDUP_REMOVED lines=13> */
[----:B-----5:R-:W-:-:S04]  /*71b0*/  @!P5 IMAD.SHL.U32 R11, R46, 0x8, RZ ;  /* 0x000000082e0bd824 */ /* 0x020fc800078e00ff */
        /* <DEDUP_REMOVED lines=18> */
.L_x_12362:
[----:B------:R-:W-:Y:S05]  /*72e0*/  BSYNC B0 ;  /* 0x0000000000007941 */ /* 0x000fea0003800000 */
.L_x_12361:
        /* <DEDUP_REMOVED lines=11> */
[----:B------:R-:W-:Y:S02]  /*73a0*/  SEL R11, RZ, 0x1, P2 ;  /* 0x00000001ff0b7807 */ /* 0x000fe40001000000 */
[----:B------:R-:W-:Y:S02]  /*73b0*/  SEL R18, R18, RZ, P2 ;  /* 0x000000ff12127207 */ /* 0x000fe40001000000 */
[----:B------:R-:W-:Y:S01]  /*73c0*/  LOP3.LUT R138, R138, R11, RZ, 0x3c, !PT ;  /* 0x0000000b8a8a7212 */ /* 0x000fe200078e3cff */
[----:B------:R3:W-:Y:S01]  /*73d0*/  @!P3 SYNCS.ARRIVE.TRANS64.RED.A1T0 RZ, [R32+URZ], RZ ;  /* 0x000000ff20ffb9a7 */ /* 0x0007e2000810043f */
[----:B------:R-:W-:Y:S05]  /*73e0*/  @P1 BRA `(.L_x_12363) ;  /* 0xffffffb000c81947 */ /* 0x000fea000383ffff */
[----:B0-----:R-:W0:Y:S01]  /*73f0*/  S2R R12, SR_TID.X ;  /* 0x00000000000c7919 */ /* 0x001e220000002100 */
[----:B------:R-:W-:Y:S02]  /*7400*/  PLOP3.LUT P0, PT, PT, PT, PT, 0x8, 0x0 ;  /* 0x000000000000781c */ /* 0x000fe40003f0e170 */
[----:B0-----:R-:W-:-:S04]  /*7410*/  SHF.R.U32.HI R12, RZ, 0x7, R12 ;  /* 0x00000007ff0c7819 */ /* 0x001fc8000001160c */
[----:B------:R-:W-:-:S13]  /*7420*/  ISETP.NE.AND P4, PT, R12, 0x1, PT ;  /* 0x000000010c00780c */ /* 0x000fda0003f85270 */
[----:B------:R-:W-:Y:S06]  /*7430*/  @!P4 BAR.ARV 0x9, 0x100 ;  /* 0x024400000000cb1d */ /* 0x000fec0000002000 */
.L_x_12300:
[----:B------:R-:W4:Y:S01]  /*7440*/  LDL R5, [R1+0x84] ;  /* 0x0000840001057983 */ /* 0x000f220000100800 */
[----:B------:R-:W0:Y:S01]  /*7450*/  LDC R0, c[0x0][0x448] ;  /* 0x00011200ff007b82 */ /* 0x000e220000000800 */
        /* <DEDUP_REMOVED lines=23> */
[----:B0-----:R-:W-:-:S13]  /*75d0*/  ISETP.NE.AND P1, PT, R0, 0x1, PT ;  /* 0x000000010000780c */ /* 0x001fda0003f25270 */
[----:B------:R-:W0:Y:S08]  /*75e0*/  @P1 LDC R3, c[0x0][0x44c] ;  /* 0x00011300ff031b82 */ /* 0x000e300000000800 */
[----:B------:R-:W1:Y:S01]  /*75f0*/  @P1 LDC R4, c[0x0][0x450] ;  /* 0x00011400ff041b82 */ /* 0x000e620000000800 */
[----:B----4-:R-:W-:-:S04]  /*7600*/  VIADD R0, R5, 0xbf ;  /* 0x000000bf05007836 */ /* 0x010fc80000000000 */
[----:B0-----:R-:W-:-:S05]  /*7610*/  @P1 IMAD.HI.U32 R3, R0, R3, RZ ;  /* 0x0000000300031227 */ /* 0x001fca00078e00ff */
[----:B-1----:R-:W-:Y:S02]  /*7620*/  @P1 SHF.R.U32.HI R0, RZ, R4, R3 ;  /* 0x00000004ff001219 */ /* 0x002fe40000011603 */
[----:B------:R-:W-:-:S03]  /*7630*/  PLOP3.LUT P1, PT, PT, PT, PT, 0x80, 0x0 ;  /* 0x000000000000781c */ /* 0x000fc60003f2f070 */
[----:B------:R-:W-:Y:S01]  /*7640*/  IMAD.IADD R0, R101, 0x1, R0 ;  /* 0x0000000165007824 */ /* 0x000fe200078e0200 */
[----:B---3--:R-:W-:-:S04]  /*7650*/  CS2R R100, SRZ ;  /* 0x0000000000647805 */ /* 0x008fc8000001ff00 */
[----:B------:R-:W-:-:S04]  /*7660*/  SHF.R.S32.HI R3, RZ, 0x1f, R0 ;  /* 0x0000001fff037819 */ /* 0x000fc80000011400 */
[----:B------:R-:W-:Y:S01]  /*7670*/  LEA.HI R3, R3, R0, RZ, 0x7 ;  /* 0x0000000003037211 */ /* 0x000fe200078f38ff */
[----:B------:R-:W-:-:S03]  /*7680*/  IMAD.MOV.U32 R0, RZ, RZ, RZ ;  /* 0x000000ffff007224 */ /* 0x000fc600078e00ff */
[----:B------:R-:W-:-:S04]  /*7690*/  SHF.R.S32.HI R3, RZ, 0x7, R3 ;  /* 0x00000007ff037819 */ /* 0x000fc80000011403 */
[----:B------:R-:W-:Y:S01]  /*76a0*/  VIMNMX R88, R102, R3, PT ;  /* 0x0000000366587248 */ /* 0x000fe20003fe0100 */
[----:B------:R-:W-:Y:S01]  /*76b0*/  IMAD.MOV.U32 R3, RZ, RZ, RZ ;  /* 0x000000ffff037224 */ /* 0x000fe200078e00ff */
[----:B------:R-:W-:Y:S02]  /*76c0*/  CS2R R102, SRZ ;  /* 0x0000000000667805 */ /* 0x000fe4000001ff00 */
[----:B------:R-:W-:Y:S01]  /*76d0*/  ISETP.GE.AND P2, PT, R88, 0x1, PT ;  /* 0x000000015800780c */ /* 0x000fe20003f46270 */
[----:B------:R-:W-:-:S12]  /*76e0*/  @P0 BRA `(.L_x_12364) ;  /* 0x00000000000c0947 */ /* 0x000fd80003800000 */
[----:B------:R-:W0:Y:S01]  /*76f0*/  FENCE.VIEW.ASYNC.G ;  /* 0x00000000000073c6 */ /* 0x000e220000000100 */
[----:B------:R-:W-:Y:S05]  /*7700*/  WARPSYNC.ALL ;  /* 0x0000000000007948 */ /* 0x000fea0003800000 */
[----:B0-----:R-:W-:Y:S06]  /*7710*/  BAR.ARV 0xc, 0x200 ;  /* 0x0308000000007b1d */ /* 0x001fec0000002000 */
.L_x_12364:
        /* <DEDUP_REMOVED lines=12> */
.L_x_12592:
[----:B------:R-:W1:Y:S01]  /*77e0*/  LDL R3, [R1+0x5c] ;  /* 0x00005c0001037983 */ /* 0x000e620000100800 */
[----:B------:R-:W-:Y:S01]  /*77f0*/  VIADD R4, R2, 0x21800 ;  /* 0x0002180002047836 */ /* 0x000fe20000000000 */
[----:B------:R-:W-:Y:S04]  /*7800*/  BSSY B6, `(.L_x_12367) ;  /* 0x000001e000067945 */ /* 0x000fe80003800000 */
[----:B------:R-:W-:Y:S01]  /*7810*/  LOP3.LUT P0, RZ, R4, 0x3ff, RZ, 0xc0, !PT ;  /* 0x000003ff04ff7812 */ /* 0x000fe2000780c0ff */
[----:B-1----:R-:W-:-:S05]  /*7820*/  IMAD.HI R0, R3, 0x55555556, RZ ;  /* 0x5555555603007827 */ /* 0x002fca00078e02ff */
[----:B------:R-:W-:-:S05]  /*7830*/  LEA.HI R0, R0, R0, RZ, 0x1 ;  /* 0x0000000000007211 */ /* 0x000fca00078f08ff */
[----:B------:R-:W-:-:S04]  /*7840*/  IMAD R3, R0, -0x3, R3 ;  /* 0xfffffffd00037824 */ /* 0x000fc800078e0203 */
[C---:B------:R-:W-:Y:S02]  /*7850*/  IMAD R0, R3.reuse, 0x1000, R2 ;  /* 0x0000100003007824 */ /* 0x040fe400078e0202 */
[----:B------:R-:W-:Y:S02]  /*7860*/  IMAD R3, R3, 0x2000, R4 ;  /* 0x0000200003037824 */ /* 0x000fe400078e0204 */
[----:B------:R-:W-:-:S03]  /*7870*/  VIADD R0, R0, 0xc400 ;  /* 0x0000c40000007836 */ /* 0x000fc60000000000 */
[----:B------:R-:W-:Y:S02]  /*7880*/  SHF.R.U32.HI R3, RZ, 0x4, R3 ;  /* 0x00000004ff037819 */ /* 0x000fe40000011603 */
[----:B------:R-:W-:Y:S02]  /*7890*/  SHF.R.U32.HI R0, RZ, 0x4, R0 ;  /* 0x00000004ff007819 */ /* 0x000fe40000011600 */
[----:B------:R-:W-:Y:S02]  /*78a0*/  LOP3.LUT R3, R3, 0x3fff, RZ, 0xc0, !PT ;  /* 0x00003fff03037812 */ /* 0x000fe400078ec0ff */
[----:B------:R-:W-:-:S03]  /*78b0*/  LOP3.LUT R156, R0, 0x3fff, RZ, 0xc0, !PT ;  /* 0x00003fff009c7812 */ /* 0x000fc600078ec0ff */
[----:B------:R1:W-:Y:S01]  /*78c0*/  STL [R1+0x64], R3 ;  /* 0x0000640301007387 */ /* 0x0003e20000100800 */
[----:B------:R-:W-:Y:S05]  /*78d0*/  @!P0 BRA `(.L_x_12368) ;  /* 0x0000000000408947 */ /* 0x000fea0003800000 */
        /* <DEDUP_REMOVED lines=15> */
[----:B-123-5:R-:W-:Y:S05]  /*79d0*/  CALL.ABS.NOINC R14 ;  /* 0x000000000e007343 */ /* 0x02efea0003c00000 */
.L_x_12368:
[----:B------:R-:W-:Y:S05]  /*79e0*/  BSYNC B6 ;  /* 0x0000000000067941 */ /* 0x000fea0003800000 */
.L_x_12367:
[----:B------:R-:W-:Y:S02]  /*79f0*/  ULDC UR4, c[0x0][0x3f4] ;  /* 0x0000fd0000047ab9 */ /* 0x000fe40000000800 */
[----:B------:R-:W-:-:S13]  /*7a00*/  ISETP.LT.AND P0, PT, RZ, UR4, PT ;  /* 0x00000004ff007c0c */ /* 0x000fda000bf01270 */
[----:B------:R-:W-:Y:S05]  /*7a10*/  @P0 BRA `(.L_x_12369) ;  /* 0x0000000000400947 */ /* 0x000fea0003800000 */
[----:B------:R-:W-:-:S04]  /*7a20*/  ULEA.HI UR4, UR37, UR37, URZ, 0x1 ;  /* 0x0000002525047291 */ /* 0x000fc8000f8f083f */
[----:B------:R-:W-:-:S04]  /*7a30*/  ULOP3.LUT UR4, UR4, 0xfffffffe, URZ, 0xc0, !UPT ;  /* 0xfffffffe04047892 */ /* 0x000fc8000f8ec03f */
[----:B------:R-:W-:-:S06]  /*7a40*/  UIADD3 UR4, UR37, -UR4, URZ ;  /* 0x8000000425047290 */ /* 0x000fcc000fffe03f */
[----:B-1----:R-:W-:-:S05]  /*7a50*/  IMAD.U32 R3, RZ, RZ, UR4 ;  /* 0x00000004ff037e24 */ /* 0x002fca000f8e00ff */
[----:B------:R-:W-:-:S04]  /*7a60*/  SHF.L.U32 R3, R3, 0x1f, RZ ;  /* 0x0000001f03037819 */ /* 0x000fc800000006ff */
[----:B------:R1:W3:Y:S03]  /*7a70*/  SYNCS.PHASECHK.TRANS64.TRYWAIT P0, [R2+URZ+0x2d800], R3 ;  /* 0x02d80003020075a7 */ /* 0x0002e6000800017f */
[----:B---3--:R-:W-:Y:S05]  /*7a80*/  @!P0 NANOSLEEP.SYNCS 0x989680 ;  /* 0x009896800000895d */ /* 0x008fea0003900000 */
[----:B------:R-:W3:Y:S01]  /*7a90*/  @!P0 SYNCS.PHASECHK.TRANS64 P0, [R2+URZ+0x2d800], R3 ;  /* 0x02d80003020085a7 */ /* 0x000ee2000800007f */
[----:B------:R-:W-:Y:S04]  /*7aa0*/  BSSY B0, `(.L_x_12370) ;  /* 0x0000006000007945 */ /* 0x000fe80003800000 */
[----:B---3--:R-:W-:Y:S05]  /*7ab0*/  @P0 BRA `(.L_x_12371) ;  /* 0x0000000000100947 */ /* 0x008fea0003800000 */
.L_x_12372:
[----:B---3--:R3:W4:Y:S02]  /*7ac0*/  SYNCS.PHASECHK.TRANS64.TRYWAIT P0, [R2+URZ+0x2d800], R3 ;  /* 0x02d80003020075a7 */ /* 0x008724000800017f */
[----:B----4-:R-:W-:Y:S05]  /*7ad0*/  @!P0 NANOSLEEP.SYNCS 0x989680 ;  /* 0x009896800000895d */ /* 0x010fea0003900000 */
[----:B------:R-:W4:Y:S02]  /*7ae0*/  @!P0 SYNCS.PHASECHK.TRANS64 P0, [R2+URZ+0x2d800], R3 ;  /* 0x02d80003020085a7 */ /* 0x000f24000800007f */
[----:B----4-:R-:W-:Y:S05]  /*7af0*/  @!P0 BRA `(.L_x_12372) ;  /* 0xfffffffc00f08947 */ /* 0x010fea000383ffff */
.L_x_12371:
[----:B------:R-:W-:Y:S05]  /*7b00*/  BSYNC B0 ;  /* 0x0000000000007941 */ /* 0x000fea0003800000 */
.L_x_12370:
[----:B------:R-:W-:Y:S05]  /*7b10*/  BRA `(.L_x_12373) ;  /* 0x0000004000147947 */ /* 0x000fea0003800000 */
.L_x_12369:
[----:B------:R-:W-:Y:S01]  /*7b20*/  ULOP3.LUT UP0, URZ, UR42, 0x1bf, URZ, 0xc0, !UPT ;  /* 0x000001bf2a3f7892 */ /* 0x000fe2000f80c03f */
[----:B-----5:R-:W-:Y:S01]  /*7b30*/  SHF.R.S32.HI R0, RZ, 0x1f, R97 ;  /* 0x0000001fff007819 */ /* 0x020fe20000011461 */
[----:B------:R-:W-:Y:S01]  /*7b40*/  ULDC.64 UR4, c[0x0][0x3f8] ;  /* 0x0000fe0000047ab9 */ /* 0x000fe20000000a00 */
[----:B------:R-:W-:Y:S01]  /*7b50*/  ULDC.64 UR6, c[0x0][0x408] ;  /* 0x0001020000067ab9 */ /* 0x000fe20000000a00 */
[----:B------:R-:W-:Y:S02]  /*7b60*/  IMAD.WIDE.U32 R24, R97, UR4, RZ ;  /* 0x0000000461187c25 */ /* 0x000fe4000f8e00ff */
[----:B------:R-:W-:Y:S02]  /*7b70*/  PLOP3.LUT P0, PT, PT, PT, UP0, 0x80, 0x0 ;  /* 0x000000000000781c */ /* 0x000fe40003f0f008 */
        /* <DEDUP_REMOVED lines=11> */
[----:B------:R-:W-:Y:S01]  /*7c30*/  MOV R4, UR4 ;  /* 0x0000000400047c02 */ /* 0x000fe20008000f00 */
        /* <DEDUP_REMOVED lines=12> */
.L_x_12374:
[----:B------:R-:W3:Y:S01]  /*7d00*/  LDL R20, [R1+0x84] ;  /* 0x0000840001147983 */ /* 0x000ee20000100800 */
[----:B------:R-:W-:Y:S01]  /*7d10*/  ULDC.U8 UR4, c[0x0][0x410] ;  /* 0x0001040000047ab9 */ /* 0x000fe20000000000 */
[----:B------:R-:W-:Y:S01]  /*7d20*/  BSSY B0, `(.L_x_12375) ;  /* 0x00003dc000007945 */ /* 0x000fe20003800000 */
[----:B------:R-:W-:Y:S01]  /*7d30*/  ISETP.NE.AND P0, PT, RZ, UR4, PT ;  /* 0x00000004ff007c0c */ /* 0x000fe2000bf05270 */
[----:B---3--:R-:W-:-:S12]  /*7d40*/  IMAD.IADD R10, R154, 0x1, R20 ;  /* 0x000000019a0a7824 */ /* 0x008fd800078e0214 */
        /* <DEDUP_REMOVED lines=9> */
[----:B-1----:R-:W1:Y:S08]  /*7de0*/  @P0 LDC R3, c[0x0][0x44c] ;  /* 0x00011300ff030b82 */ /* 0x002e700000000800 */
[----:B------:R-:W3:Y:S01]  /*7df0*/  @P0 LDC R5, c[0x0][0x450] ;  /* 0x00011400ff050b82 */ /* 0x000ee20000000800 */
[----:B-1----:R-:W-:-:S04]  /*7e00*/  @P0 IMAD.HI.U32 R0, R10, R3, RZ ;  /* 0x000000030a000227 */ /* 0x002fc800078e00ff */
[----:B------:R-:W-:Y:S01]  /*7e10*/  IMAD.MOV.U32 R3, RZ, RZ, R10 ;  /* 0x000000ffff037224 */ /* 0x000fe200078e000a */
[----:B---3--:R-:W-:-:S04]  /*7e20*/  @P0 SHF.R.U32.HI R3, RZ, R5, R0 ;  /* 0x00000005ff030219 */ /* 0x008fc80000011600 */
        /* <DEDUP_REMOVED lines=17> */
[----:B------:R1:W3:Y:S04]  /*7f40*/  SHFL.IDX PT, R3, R13, RZ, 0x1e1f ;  /* 0x001e1fff0d037589 */ /* 0x0002e800000e0000 */
[----:B------:R-:W4:Y:S04]  /*7f50*/  SHFL.IDX PT, R0, R0, RZ, 0x1e1f ;  /* 0x001e1fff00007589 */ /* 0x000f2800000e0000 */
[----:B------:R-:W0:Y:S04]  /*7f60*/  SHFL.IDX PT, R5, R5, RZ, 0x1e1f ;  /* 0x001e1fff05057589 */ /* 0x000e2800000e0000 */
[----:B-1----:R-:W0:Y:S02]  /*7f70*/  SHFL.IDX PT, R4, R4, RZ, 0x1e1f ;  /* 0x001e1fff04047589 */ /* 0x002e2400000e0000 */
.L_x_12598:
        /* <DEDUP_REMOVED lines=13> */
[----:B------:R-:W-:-:S02]  /*8050*/  CS2R R24, SRZ ;  /* 0x0000000000187805 */ /* 0x000fc4000001ff00 */
[----:B0-----:R-:W-:Y:S02]  /*8060*/  CS2R R14, SRZ ;  /* 0x00000000000e7805 */ /* 0x001fe4000001ff00 */
[----:B------:R-:W-:Y:S01]  /*8070*/  CS2R R10, SRZ ;  /* 0x00000000000a7805 */ /* 0x000fe2000001ff00 */
[----:B------:R-:W-:Y:S06]  /*8080*/  @P0 BRA `(.L_x_12379) ;  /* 0x0000000400300947 */ /* 0x000fec0003800000 */
[----:B------:R-:W3:Y:S01]  /*8090*/  LDL R42, [R1+0x74] ;  /* 0x00007400012a7983 */ /* 0x000ee20000100800 */
[----:B------:R-:W-:-:S03]  /*80a0*/  ULDC UR4, c[0x0][0x3f4] ;  /* 0x0000fd0000047ab9 */ /* 0x000fc60000000800 */
[----:B--2---:R-:W2:Y:S04]  /*80b0*/  LDL R41, [R1+0x6c] ;  /* 0x00006c0001297983 */ /* 0x004ea80000100800 */
[----:B------:R-:W4:Y:S04]  /*80c0*/  LDL R40, [R1+0x70] ;  /* 0x0000700001287983 */ /* 0x000f280000100800 */
        /* <DEDUP_REMOVED lines=21> */
[-C--:B------:R-:W-:Y:S02]  /*8220*/  @!P3 IADD3 R8, P5, R4, R9.reuse, RZ ;  /* 0x000000090408b210 */ /* 0x080fe40007fbe0ff */
[----:B------:R-:W-:Y:S02]  /*8230*/  @!P3 IADD3 R10, P4, R0, R9, RZ ;  /* 0x00000009000ab210 */ /* 0x000fe40007f9e0ff */
[----:B------:R-:W-:Y:S01]  /*8240*/  ISETP.GE.AND P0, PT, R39, UR4, PT ;  /* 0x0000000427007c0c */ /* 0x000fe2000bf06270 */
[--C-:B------:R-:W-:Y:S01]  /*8250*/  @!P3 IMAD.X R9, R5, 0x1, R6.reuse, P5 ;  /* 0x000000010509b824 */ /* 0x100fe200028e0606 */
[-C--:B------:R-:W-:Y:S01]  /*8260*/  @!P2 IADD3 R46, P5, R4, R47.reuse, RZ ;  /* 0x0000002f042ea210 */ /* 0x080fe20007fbe0ff */
[----:B------:R-:W-:Y:S01]  /*8270*/  @!P3 IMAD.X R11, R3, 0x1, R6, P4 ;  /* 0x00000001030bb824 */ /* 0x000fe200020e0606 */
[----:B------:R-:W-:Y:S01]  /*8280*/  SHF.R.S32.HI R12, RZ, 0x1f, R40 ;  /* 0x0000001fff0c7819 */ /* 0x000fe20000011428 */
[----:B------:R-:W-:Y:S01]  /*8290*/  IMAD.SHL.U32 R21, R38, 0x2, RZ ;  /* 0x0000000226157824 */ /* 0x000fe200078e00ff */
        /* <DEDUP_REMOVED lines=8> */
[C---:B------:R-:W-:Y:S01]  /*8320*/  @!P1 IADD3 R44, P4, R0.reuse, R43, RZ ;  /* 0x0000002b002c9210 */ /* 0x040fe20007f9e0ff */
[--C-:B------:R-:W-:Y:S01]  /*8330*/  @!P1 IMAD.X R43, R5, 0x1, R12.reuse, P5 ;  /* 0x00000001052b9824 */ /* 0x100fe200028e060c */
[----:B------:R-:W-:Y:S01]  /*8340*/  SHF.L.U64.HI R14, R39, 0x1, R13 ;  /* 0x00000001270e7819 */ /* 0x000fe2000001020d */
[----:B------:R-:W5:Y:S01]  /*8350*/  @!P2 LD.E.64 R28, desc[UR38][R48.64] ;  /* 0x00000026301ca980 */ /* 0x000f62000c101b00 */
[-C--:B------:R-:W-:Y:S01]  /*8360*/  @!P0 IADD3 R40, P5, R0, R7.reuse, RZ ;  /* 0x0000000700288210 */ /* 0x080fe20007fbe0ff */
[C---:B------:R-:W-:Y:S01]  /*8370*/  @!P1 IMAD.X R45, R3.reuse, 0x1, R12, P4 ;  /* 0x00000001032d9824 */ /* 0x040fe200020e060c */
[----:B------:R-:W-:Y:S01]  /*8380*/  ISETP.GE.AND P4, PT, R52, UR4, PT ;  /* 0x0000000434007c0c */ /* 0x000fe2000bf86270 */
[----:B------:R-:W5:Y:S01]  /*8390*/  @!P2 LD.E.64 R26, desc[UR38][R46.64] ;  /* 0x000000262e1aa980 */ /* 0x000f62000c101b00 */
[----:B------:R-:W-:Y:S01]  /*83a0*/  SHF.R.S32.HI R20, RZ, 0x1f, R38 ;  /* 0x0000001fff147819 */ /* 0x000fe20000011426 */
[----:B------:R-:W-:Y:S01]  /*83b0*/  @!P0 IMAD.X R41, R3, 0x1, R14, P5 ;  /* 0x0000000103298824 */ /* 0x000fe200028e060e */
[----:B------:R-:W-:-:S02]  /*83c0*/  @!P0 IADD3 R6, P5, R4, R7, RZ ;  /* 0x0000000704068210 */ /* 0x000fc40007fbe0ff */
[----:B0-----:R-:W-:Y:S02]  /*83d0*/  CS2R R10, SRZ ;  /* 0x00000000000a7805 */ /* 0x001fe4000001ff00 */
[----:B-1----:R-:W-:Y:S01]  /*83e0*/  CS2R R8, SRZ ;  /* 0x0000000000087805 */ /* 0x002fe2000001ff00 */
[----:B------:R-:W5:Y:S01]  /*83f0*/  @!P1 LD.E.64 R24, desc[UR38][R44.64] ;  /* 0x000000262c189980 */ /* 0x000f62000c101b00 */
[----:B------:R-:W-:Y:S01]  /*8400*/  @!P0 IMAD.X R7, R5, 0x1, R14, P5 ;  /* 0x0000000105078824 */ /* 0x000fe200028e060e */
[----:B------:R-:W-:Y:S02]  /*8410*/  ISETP.GE.AND P5, PT, R38, UR4, PT ;  /* 0x0000000426007c0c */ /* 0x000fe4000bfa6270 */
[----:B------:R-:W-:Y:S02]  /*8420*/  @!P4 IMAD.MOV.U32 R12, RZ, RZ, R0 ;  /* 0x000000ffff0cc224 */ /* 0x000fe400078e0000 */
[----:B------:R-:W-:Y:S02]  /*8430*/  @!P4 IMAD.MOV.U32 R13, RZ, RZ, R3 ;  /* 0x000000ffff0dc224 */ /* 0x000fe400078e0003 */
[----:B------:R-:W-:-:S04]  /*8440*/  @!P4 IMAD.WIDE R14, R52, 0x2, R4 ;  /* 0x00000002340ec825 */ /* 0x000fc800078e0204 */
[----:B------:R-:W-:Y:S01]  /*8450*/  @!P4 IMAD.WIDE R12, R52, 0x2, R12 ;  /* 0x00000002340cc825 */ /* 0x000fe200078e020c */
[----:B------:R0:W5:Y:S01]  /*8460*/  @!P4 LD.E.64 R34, desc[UR38][R14.64] ;  /* 0x000000260e22c980 */ /* 0x000162000c101b00 */
[----:B------:R-:W-:-:S03]  /*8470*/  SHF.L.U64.HI R20, R38, 0x1, R20 ;  /* 0x0000000126147819 */ /* 0x000fc60000010214 */
[----:B------:R1:W5:Y:S01]  /*8480*/  @!P4 LD.E.64 R36, desc[UR38][R12.64] ;  /* 0x000000260c24c980 */ /* 0x000362000c101b00 */
[----:B------:R-:W-:-:S05]  /*8490*/  @!P5 IADD3 R38, P4, R0, R21, RZ ;  /* 0x000000150026d210 */ /* 0x000fca0007f9e0ff */
[--C-:B------:R-:W-:Y:S01]  /*84a0*/  @!P5 IMAD.X R39, R3, 0x1, R20.reuse, P4 ;  /* 0x000000010327d824 */ /* 0x100fe200020e0614 */
[----:B------:R-:W-:Y:S02]  /*84b0*/  @!P5 IADD3 R4, P4, R4, R21, RZ ;  /* 0x000000150404d210 */ /* 0x000fe40007f9e0ff */
[----:B0-----:R-:W-:Y:S02]  /*84c0*/  CS2R R14, SRZ ;  /* 0x00000000000e7805 */ /* 0x001fe4000001ff00 */
[----:B-1----:R-:W-:Y:S01]  /*84d0*/  CS2R R12, SRZ ;  /* 0x00000000000c7805 */ /* 0x002fe2000001ff00 */
[----:B------:R0:W5:Y:S01]  /*84e0*/  @!P5 LD.E.64 R10, desc[UR38][R38.64] ;  /* 0x00000026260ad980 */ /* 0x000162000c101b00 */
[----:B------:R-:W-:Y:S01]  /*84f0*/  @!P5 IMAD.X R5, R5, 0x1, R20, P4 ;  /* 0x000000010505d824 */ /* 0x000fe200020e0614 */
[----:B------:R-:W-:Y:S02]  /*8500*/  CS2R R20, SRZ ;  /* 0x0000000000147805 */ /* 0x000fe4000001ff00 */
[----:B------:R0:W5:Y:S04]  /*8510*/  @!P0 LD.E.64 R14, desc[UR38][R40.64] ;  /* 0x00000026280e8980 */ /* 0x000168000c101b00 */
[----:B------:R0:W5:Y:S04]  /*8520*/  @!P1 LD.E.64 R20, desc[UR38][R42.64] ;  /* 0x000000262a149980 */ /* 0x000168000c101b00 */
[----:B------:R0:W5:Y:S04]  /*8530*/  @!P0 LD.E.64 R12, desc[UR38][R6.64] ;  /* 0x00000026060c8980 */ /* 0x000168000c101b00 */
[----:B------:R0:W5:Y:S02]  /*8540*/  @!P5 LD.E.64 R8, desc[UR38][R4.64] ;  /* 0x000000260408d980 */ /* 0x000164000c101b00 */
.L_x_12379:
[----:B------:R-:W-:Y:S05]  /*8550*/  BSYNC B1 ;  /* 0x0000000000017941 */ /* 0x000fea0003800000 */
.L_x_12378:
[----:B------:R-:W-:Y:S01]  /*8560*/  ULEA.HI UR4, UR37, UR37, URZ, 0x1 ;  /* 0x0000002525047291 */ /* 0x000fe2000f8f083f */
[----:B---3--:R-:W-:Y:S01]  /*8570*/  VIMNMX R3, R50, 0xc0, PT ;  /* 0x000000c032037848 */ /* 0x008fe20003fe0100 */
[----:B----45:R-:W-:Y:S01]  /*8580*/  IMAD.MOV.U32 R0, RZ, RZ, R34 ;  /* 0x000000ffff007224 */ /* 0x030fe200078e0022 */
[----:B------:R-:W-:Y:S01]  /*8590*/  BSSY B1, `(.L_x_12380) ;  /* 0x0000035000017945 */ /* 0x000fe20003800000 */
[----:B------:R-:W-:Y:S01]  /*85a0*/  ULOP3.LUT UR4, UR4, 0xfffffffe, URZ, 0xc0, !UPT ;  /* 0xfffffffe04047892 */ /* 0x000fe2000f8ec03f */
[----:B------:R-:W-:Y:S01]  /*85b0*/  ISETP.GE.AND P1, PT, R154, R3, PT ;  /* 0x000000039a00720c */ /* 0x000fe20003f26270 */
[----:B0-----:R-:W-:Y:S01]  /*85c0*/  IMAD.MOV.U32 R4, RZ, RZ, R35 ;  /* 0x000000ffff047224 */ /* 0x001fe200078e0023 */
[----:B------:R-:W-:Y:S01]  /*85d0*/  PRMT R56, R0, 0x7610, R56 ;  /* 0x0000761000387816 */ /* 0x000fe20000000038 */
[----:B------:R-:W-:Y:S01]  /*85e0*/  UIADD3 UR4, UR37, -UR4, URZ ;  /* 0x8000000425047290 */ /* 0x000fe2000fffe03f */
[----:B------:R-:W-:Y:S02]  /*85f0*/  IMAD.MOV.U32 R5, RZ, RZ, R30 ;  /* 0x000000ffff057224 */ /* 0x000fe400078e001e */
[----:B------:R-:W-:Y:S01]  /*8600*/  PRMT R38, R38, 0x5410, R4 ;  /* 0x0000541026267816 */ /* 0x000fe20000000004 */
[----:B------:R-:W-:-:S02]  /*8610*/  IMAD.MOV.U32 R0, RZ, RZ, R31 ;  /* 0x000000ffff007224 */ /* 0x000fc400078e001f */
        /* <DEDUP_REMOVED lines=44> */
.L_x_12599:
[----:B------:R-:W-:Y:S05]  /*88e0*/  BSYNC B1 ;  /* 0x0000000000017941 */ /* 0x000fea0003800000 */
.L_x_12380:
[----:B------:R-:W-:Y:S02]  /*88f0*/  PRMT R40, R0, 0x7610, R40 ;  /* 0x0000761000287816 */ /* 0x000fe40000000028 */
[----:B------:R-:W-:Y:S01]  /*8900*/  PRMT R41, R4, 0x7610, R41 ;  /* 0x0000761004297816 */ /* 0x000fe20000000029 */
        /* <DEDUP_REMOVED lines=8> */
[----:B------:R-:W5:Y:S04]  /*8990*/  LDL R6, [R1+0x78] ;  /* 0x0000780001067983 */ /* 0x000f680000100800 */
[----:B------:R-:W5:Y:S01]  /*89a0*/  LDL R5, [R1+0x8c] ;  /* 0x00008c0001057983 */ /* 0x000f620000100800 */
[----:B------:R-:W-:Y:S01]  /*89b0*/  BSSY B1, `(.L_x_12383) ;  /* 0x0000039000017945 */ /* 0x000fe20003800000 */
[-C--:B--2---:R-:W-:Y:S01]  /*89c0*/  ISETP.GE.AND P6, PT, R60, R0.reuse, PT ;  /* 0x000000003c00720c */ /* 0x084fe20003fc6270 */
[----:B0-----:R-:W-:Y:S01]  /*89d0*/  IMAD R3, R58, 0x2, R2 ;  /* 0x000000023a037824 */ /* 0x001fe200078e0202 */
[----:B---3--:R-:W-:-:S02]  /*89e0*/  ISETP.GE.AND P0, PT, R57, R0, PT ;  /* 0x000000003900720c */ /* 0x008fc40003f06270 */
[-C--:B----4-:R-:W-:Y:S02]  /*89f0*/  ISETP.GE.AND P1, PT, R55, R0.reuse, PT ;  /* 0x000000003700720c */ /* 0x090fe40003f26270 */
[-C--:B-----5:R-:W-:Y:S02]  /*8a00*/  ISETP.GE.AND P2, PT, R54, R0.reuse, PT ;  /* 0x000000003600720c */ /* 0x0a0fe40003f46270 */
[-C--:B------:R-:W-:Y:S02]  /*8a10*/  ISETP.GE.AND P3, PT, R7, R0.reuse, PT ;  /* 0x000000000700720c */ /* 0x080fe40003f66270 */
[----:B------:R-:W-:Y:S01]  /*8a20*/  ISETP.GE.AND P4, PT, R6, R0, PT ;  /* 0x000000000600720c */ /* 0x000fe20003f86270 */
[----:B------:R-:W-:Y:S01]  /*8a30*/  VIADD R0, R3, 0x20 ;  /* 0x0000002003007836 */ /* 0x000fe20000000000 */
[----:B------:R-:W-:Y:S01]  /*8a40*/  LOP3.LUT P5, RZ, R5, 0x2, RZ, 0xc0, !PT ;  /* 0x0000000205ff7812 */ /* 0x000fe200078ac0ff */
[----:B------:R-:W-:-:S12]  /*8a50*/  @P6 BRA `(.L_x_12384) ;  /* 0x0000000000b86947 */ /* 0x000fd80003800000 */
[----:B------:R-:W0:Y:S01]  /*8a60*/  LDS.128 R4, [R3+0xc400] ;  /* 0x00c4000003047984 */ /* 0x000e220000000c00 */
        /* <DEDUP_REMOVED lines=45> */
.L_x_12384:
[----:B------:R-:W-:Y:S05]  /*8d40*/  BSYNC B1 ;  /* 0x0000000000017941 */ /* 0x000fea0003800000 */
.L_x_12383:
        /* <DEDUP_REMOVED lines=13> */
[----:B------:R-:W-:Y:S02]  /*8e20*/  LOP3.LUT R35, R35, 0xffff0000, RZ, 0xc0, !PT ;  /* 0xffff000023237812 */ /* 0x000fe400078ec0ff */
[----:B------:R-:W-:Y:S02]  /*8e30*/  PRMT R34, R41, 0x5432, R34 ;  /* 0x0000543229227816 */ /* 0x000fe40000000022 */
[----:B------:R-:W-:Y:S02]  /*8e40*/  PRMT R37, R62, 0x5410, R37 ;  /* 0x000054103e257816 */ /* 0x000fe40000000025 */
[C---:B0-----:R-:W-:Y:S01]  /*8e50*/  LOP3.LUT R31, R6.reuse, 0xffff0000, RZ, 0xc0, !PT ;  /* 0xffff0000061f7812 */ /* 0x041fe200078ec0ff */
[----:B------:R-:W-:Y:S01]  /*8e60*/  IMAD.U32 R30, R6, 0x10000, RZ ;  /* 0x00010000061e7824 */ /* 0x000fe200078e00ff */
[C---:B------:R-:W-:Y:S01]  /*8e70*/  LOP3.LUT R33, R7.reuse, 0xffff0000, RZ, 0xc0, !PT ;  /* 0xffff000007217812 */ /* 0x040fe200078ec0ff */
[----:B------:R-:W-:Y:S02]  /*8e80*/  IMAD.U32 R32, R7, 0x10000, RZ ;  /* 0x0001000007207824 */ /* 0x000fe400078e00ff */
[C---:B------:R-:W-:Y:S01]  /*8e90*/  FMUL.FTZ R57, R31.reuse, R55 ;  /* 0x000000371f397220 */ /* 0x040fe20000410000 */
[----:B------:R-:W-:Y:S01]  /*8ea0*/  FMUL.FTZ R56, R31, R36 ;  /* 0x000000241f387220 */ /* 0x000fe20000410000 */
[----:B------:R-:W-:Y:S01]  /*8eb0*/  FMUL.FTZ R31, R33, R54 ;  /* 0x00000036211f7220 */ /* 0x000fe20000410000 */
[----:B------:R-:W-:-:S02]  /*8ec0*/  IMAD.U32 R6, R4, 0x10000, RZ ;  /* 0x0001000004067824 */ /* 0x000fc400078e00ff */
        /* <DEDUP_REMOVED lines=24> */
[----:B------:R1:W-:Y:S02]  /*9050*/  STS.128 [R0+0xc400], R4 ;  /* 0x00c4000400007388 */ /* 0x0003e40000000c00 */
.L_x_12386:
[----:B------:R-:W-:Y:S05]  /*9060*/  BSYNC B1 ;  /* 0x0000000000017941 */ /* 0x000fea0003800000 */
.L_x_12385:
        /* <DEDUP_REMOVED lines=48> */
.L_x_12388:
[----:B------:R-:W-:Y:S05]  /*9370*/  BSYNC B1 ;  /* 0x0000000000017941 */ /* 0x000fea0003800000 */
.L_x_12387:
        /* <DEDUP_REMOVED lines=48> */
.L_x_12390:
[----:B------:R-:W-:Y:S05]  /*9680*/  BSYNC B1 ;  /* 0x0000000000017941 */ /* 0x000fea0003800000 */
.L_x_12389:
        /* <DEDUP_REMOVED lines=48> */
.L_x_12392:
[----:B------:R-:W-:Y:S05]  /*9990*/  BSYNC B1 ;  /* 0x0000000000017941 */ /* 0x000fea0003800000 */
.L_x_12391:
        /* <DEDUP_REMOVED lines=48> */
.L_x_12376:
[----:B------:R-:W3:Y:S01]  /*9ca0*/  LDC R9, c[0x0][0x448] ;  /* 0x00011200ff097b82 */ /* 0x000ee20000000800 */
[----:B------:R-:W-:Y:S01]  /*9cb0*/  ULDC.64 UR4, c[0x0][0x3f8] ;  /* 0x0000fe0000047ab9 */ /* 0x000fe20000000a00 */
[----:B------:R-:W-:Y:S01]  /*9cc0*/  ULDC.64 UR6, c[0x0][0x408] ;  /* 0x0001020000067ab9 */ /* 0x000fe20000000a00 */
        /* <DEDUP_REMOVED lines=8> */
[----:B---3--:R-:W-:Y:S01]  /*9d50*/  @P0 SHF.R.U32.HI R3, RZ, R5, R0 ;  /* 0x00000005ff030219 */ /* 0x008fe20000011600 */
        /* <DEDUP_REMOVED lines=22> */
.L_x_12605:
        /* <DEDUP_REMOVED lines=17> */
[----:B------:R-:W2:Y:S01]  /*9fd0*/  LDL R36, [R1+0x4c] ;  /* 0x00004c0001247983 */ /* 0x000ea20000100800 */
[----:B------:R-:W-:-:S03]  /*9fe0*/  ULDC UR4, c[0x0][0x3f4] ;  /* 0x0000fd0000047ab9 */ /* 0x000fc60000000800 */
[----:B------:R-:W2:Y:S01]  /*9ff0*/  LDL R37, [R1+0x48] ;  /* 0x0000480001257983 */ /* 0x000ea20000100800 */
[C---:B------:R-:W-:Y:S01]  /*a000*/  VIADD R5, R16.reuse, 0x20 ;  /* 0x0000002010057836 */ /* 0x040fe20000000000 */
[C---:B------:R-:W-:Y:S01]  /*a010*/  ISETP.GE.AND P2, PT, R16.reuse, UR4, PT ;  /* 0x0000000410007c0c */ /* 0x040fe2000bf46270 */
[----:B------:R-:W-:-:S03]  /*a020*/  VIADD R4, R16, 0x10 ;  /* 0x0000001010047836 */ /* 0x000fc60000000000 */
[----:B------:R-:W-:Y:S02]  /*a030*/  ISETP.GE.AND P4, PT, R5, UR4, PT ;  /* 0x0000000405007c0c */ /* 0x000fe4000bf86270 */
[----:B------:R-:W-:Y:S01]  /*a040*/  ISETP.GE.AND P3, PT, R4, UR4, PT ;  /* 0x0000000404007c0c */ /* 0x000fe2000bf66270 */
[----:B----4-:R-:W-:-:S06]  /*a050*/  IMAD.MOV.U32 R4, RZ, RZ, R0 ;  /* 0x000000ffff047224 */ /* 0x010fcc00078e0000 */
[----:B------:R-:W-:Y:S02]  /*a060*/  @!P2 IMAD.SHL.U32 R39, R16, 0x2, RZ ;  /* 0x000000021027a824 */ /* 0x000fe400078e00ff */
[----:B---3--:R-:W-:-:S03]  /*a070*/  IMAD.MOV.U32 R5, RZ, RZ, R3 ;  /* 0x000000ffff057224 */ /* 0x008fc600078e0003 */
        /* <DEDUP_REMOVED lines=12> */
[----:B--2---:R-:W-:Y:S01]  /*a140*/  @!P4 IMAD.SHL.U32 R47, R36, 0x8, RZ ;  /* 0x00000008242fc824 */ /* 0x004fe200078e00ff */
[----:B------:R-:W-:-:S02]  /*a150*/  @!P2 IADD3 R36, P0, R0, R39, RZ ;  /* 0x000000270024a210 */ /* 0x000fc40007f1e0ff */
[----:B------:R-:W-:Y:S01]  /*a160*/  @!P2 SHF.L.U64.HI R0, R16, 0x1, R17 ;  /* 0x000000011000a819 */ /* 0x000fe20000010211 */
[----:B------:R-:W-:Y:S02]  /*a170*/  @!P3 IMAD.SHL.U32 R43, R37, 0x8, RZ ;  /* 0x00000008252bb824 */ /* 0x000fe400078e00ff */
[----:B------:R-:W-:Y:S01]  /*a180*/  @!P4 IMAD.WIDE R44, R47, 0x2, R4 ;  /* 0x000000022f2cc825 */ /* 0x000fe200078e0204 */
[----:B------:R-:W-:-:S03]  /*a190*/  @!P2 IADD3.X R37, R3, R0, RZ, P0, !PT ;  /* 0x000000000325a210 */ /* 0x000fc600007fe4ff */
[C---:B------:R-:W-:Y:S01]  /*a1a0*/  @!P3 IMAD.WIDE R40, R43.reuse, 0x2, R4 ;  /* 0x000000022b28b825 */ /* 0x040fe200078e0204 */
[----:B------:R-:W-:Y:S01]  /*a1b0*/  CS2R R4, SRZ ;  /* 0x0000000000047805 */ /* 0x000fe2000001ff00 */
[----:B------:R0:W5:Y:S02]  /*a1c0*/  @!P4 LD.E.128 R32, desc[UR38][R44.64] ;  /* 0x000000262c20c980 */ /* 0x000164000c101d00 */
[--C-:B------:R-:W-:Y:S02]  /*a1d0*/  @!P3 IMAD.WIDE R42, R43, 0x2, R20.reuse ;  /* 0x000000022b2ab825 */ /* 0x100fe400078e0214 */
[----:B------:R0:W5:Y:S02]  /*a1e0*/  @!P3 LD.E.128 R28, desc[UR38][R40.64] ;  /* 0x00000026281cb980 */ /* 0x000164000c101d00 */
[----:B------:R-:W-:Y:S02]  /*a1f0*/  @!P4 IMAD.WIDE R46, R47, 0x2, R20 ;  /* 0x000000022f2ec825 */ /* 0x000fe400078e0214 */
[----:B------:R0:W5:Y:S02]  /*a200*/  @!P3 LD.E.128 R8, desc[UR38][R42.64] ;  /* 0x000000262a08b980 */ /* 0x000164000c101d00 */
[----:B------:R-:W-:-:S02]  /*a210*/  @!P2 IMAD.X R39, R21, 0x1, R0, P1 ;  /* 0x000000011527a824 */ /* 0x000fc400008e0600 */
[----:B------:R0:W5:Y:S04]  /*a220*/  @!P4 LD.E.128 R12, desc[UR38][R46.64] ;  /* 0x000000262e0cc980 */ /* 0x000168000c101d00 */
[----:B------:R0:W5:Y:S04]  /*a230*/  @!P2 LD.E.128 R24, desc[UR38][R36.64] ;  /* 0x000000262418a980 */ /* 0x000168000c101d00 */
[----:B------:R0:W5:Y:S02]  /*a240*/  @!P2 LD.E.128 R4, desc[UR38][R38.64] ;  /* 0x000000262604a980 */ /* 0x000164000c101d00 */
.L_x_12395:
[----:B------:R-:W-:Y:S05]  /*a250*/  BSYNC B1 ;  /* 0x0000000000017941 */ /* 0x000fea0003800000 */
.L_x_12394:
[----:B------:R-:W-:Y:S01]  /*a260*/  ULEA.HI UR4, UR37, UR37, URZ, 0x1 ;  /* 0x0000002525047291 */ /* 0x000fe2000f8f083f */
[----:B---3--:R-:W-:Y:S01]  /*a270*/  VIMNMX R3, R48, 0xc0, PT ;  /* 0x000000c030037848 */ /* 0x008fe20003fe0100 */
[----:B----45:R-:W-:Y:S01]  /*a280*/  IMAD.MOV.U32 R0, RZ, RZ, R4 ;  /* 0x000000ffff007224 */ /* 0x030fe200078e0004 */
[----:B------:R-:W-:Y:S01]  /*a290*/  BSSY B1, `(.L_x_12396) ;  /* 0x0000035000017945 */ /* 0x000fe20003800000 */
[----:B------:R-:W-:Y:S01]  /*a2a0*/  ULOP3.LUT UR4, UR4, 0xfffffffe, URZ, 0xc0, !UPT ;  /* 0xfffffffe04047892 */ /* 0x000fe2000f8ec03f */
[----:B------:R-:W-:Y:S01]  /*a2b0*/  ISETP.GE.AND P1, PT, R154, R3, PT ;  /* 0x000000039a00720c */ /* 0x000fe20003f26270 */
[----:B------:R-:W-:Y:S02]  /*a2c0*/  IMAD.MOV.U32 R20, RZ, RZ, R5 ;  /* 0x000000ffff147224 */ /* 0x000fe400078e0005 */
[----:B------:R-:W-:Y:S01]  /*a2d0*/  UIADD3 UR4, UR37, -UR4, URZ ;  /* 0x8000000425047290 */ /* 0x000fe2000fffe03f */
[----:B0-----:R-:W-:Y:S02]  /*a2e0*/  IMAD.MOV.U32 R36, RZ, RZ, R8 ;  /* 0x000000ffff247224 */ /* 0x001fe400078e0008 */
        /* <DEDUP_REMOVED lines=47> */
.L_x_12606:
[----:B------:R-:W-:Y:S05]  /*a5e0*/  BSYNC B1 ;  /* 0x0000000000017941 */ /* 0x000fea0003800000 */
.L_x_12396:
        /* <DEDUP_REMOVED lines=13> */
[----:B-1----:R-:W-:Y:S05]  /*a6c0*/  @P0 BRA `(.L_x_12399) ;  /* 0x0000000400b00947 */ /* 0x002fea0003800000 */
[----:B------:R-:W3:Y:S01]  /*a6d0*/  LDL R76, [R1+0xa8] ;  /* 0x0000a800014c7983 */ /* 0x000ee20000100800 */
        /* <DEDUP_REMOVED lines=10> */
[----:B-----5:R-:W-:-:S03]  /*a780*/  LOP3.LUT R0, R75, 0x18, R0, 0xf8, !PT ;  /* 0x000000184b007812 */ /* 0x020fc600078ef800 */
[----:B------:R-:W-:Y:S01]  /*a790*/  IMAD R37, R37, 0x1800, R74 ;  /* 0x0000180025257824 */ /* 0x000fe200078e024a */
[----:B------:R-:W-:-:S05]  /*a7a0*/  LOP3.LUT R0, R0, R72, RZ, 0x3c, !PT ;  /* 0x0000004800007212 */ /* 0x000fca00078e3cff */
[----:B--2---:R-:W-:-:S04]  /*a7b0*/  IMAD.IADD R41, R37, 0x1, R0 ;  /* 0x0000000125297824 */ /* 0x004fc800078e0200 */
[----:B------:R-:W-:-:S05]  /*a7c0*/  IMAD R0, R41, 0x2, R2 ;  /* 0x0000000229007824 */ /* 0x000fca00078e0202 */
[----:B------:R-:W0:Y:S01]  /*a7d0*/  LDS.128 R40, [R0+0xc400] ;  /* 0x00c4000000287984 */ /* 0x000e220000000c00 */
[----:B------:R-:W-:Y:S02]  /*a7e0*/  SHF.R.U64 R66, R4, 0x10, R5 ;  /* 0x0000001004427819 */ /* 0x000fe40000001205 */
[----:B------:R-:W-:Y:S02]  /*a7f0*/  SHF.R.U64 R64, R24, 0x10, R25 ;  /* 0x0000001018407819 */ /* 0x000fe40000001219 */
[----:B------:R-:W-:Y:S02]  /*a800*/  SHF.R.U64 R24, R26, 0x10, R27 ;  /* 0x000000101a187819 */ /* 0x000fe4000000121b */
[----:B------:R-:W-:Y:S02]  /*a810*/  SHF.R.U32.HI R65, RZ, 0x10, R25 ;  /* 0x00000010ff417819 */ /* 0x000fe40000011619 */
[----:B------:R-:W-:Y:S02]  /*a820*/  SHF.R.U32.HI R27, RZ, 0x10, R27 ;  /* 0x00000010ff1b7819 */ /* 0x000fe4000001161b */
[----:B------:R-:W-:-:S02]  /*a830*/  PRMT R66, R20, 0x5432, R66 ;  /* 0x0000543214427816 */ /* 0x000fc40000000042 */
[----:B------:R-:W-:Y:S02]  /*a840*/  PRMT R64, R46, 0x5432, R64 ;  /* 0x000054322e407816 */ /* 0x000fe40000000040 */
[----:B------:R-:W-:Y:S02]  /*a850*/  SHF.R.U32.HI R68, RZ, 0x10, R5 ;  /* 0x00000010ff447819 */ /* 0x000fe40000011605 */
[--C-:B------:R-:W-:Y:S01]  /*a860*/  SHF.R.U64 R26, R6, 0x10, R7.reuse ;  /* 0x00000010061a7819 */ /* 0x100fe20000001207 */
[----:B------:R-:W-:Y:S01]  /*a870*/  IMAD.U32 R67, R66, 0x10000, RZ ;  /* 0x0001000042437824 */ /* 0x000fe200078e00ff */
[----:B------:R-:W-:Y:S02]  /*a880*/  SHF.R.U32.HI R6, RZ, 0x10, R7 ;  /* 0x00000010ff067819 */ /* 0x000fe40000011607 */
[----:B------:R-:W-:Y:S02]  /*a890*/  PRMT R65, R58, 0x5410, R65 ;  /* 0x000054103a417816 */ /* 0x000fe40000000041 */
[----:B------:R-:W-:-:S02]  /*a8a0*/  PRMT R4, R59, 0x5410, R27 ;  /* 0x000054103b047816 */ /* 0x000fc4000000001b */
[----:B------:R-:W-:Y:S02]  /*a8b0*/  PRMT R68, R21, 0x5432, R68 ;  /* 0x0000543215447816 */ /* 0x000fe40000000044 */
[----:B------:R-:W-:-:S03]  /*a8c0*/  PRMT R6, R45, 0x5432, R6 ;  /* 0x000054322d067816 */ /* 0x000fc60000000006 */
[----:B------:R-:W-:Y:S02]  /*a8d0*/  IMAD.U32 R69, R68, 0x10000, RZ ;  /* 0x0001000044457824 */ /* 0x000fe400078e00ff */
[----:B------:R-:W-:Y:S02]  /*a8e0*/  IMAD.U32 R70, R6, 0x10000, RZ ;  /* 0x0001000006467824 */ /* 0x000fe400078e00ff */
[----:B0-----:R-:W-:Y:S01]  /*a8f0*/  IMAD.U32 R27, R40, 0x10000, RZ ;  /* 0x00010000281b7824 */ /* 0x001fe200078e00ff */
[----:B------:R-:W-:Y:S01]  /*a900*/  LOP3.LUT R25, R42, 0xffff0000, RZ, 0xc0, !PT ;  /* 0xffff00002a197812 */ /* 0x000fe200078ec0ff */
[----:B------:R-:W-:Y:S02]  /*a910*/  IMAD.U32 R62, R41, 0x10000, RZ ;  /* 0x00010000293e7824 */ /* 0x000fe400078e00ff */
[----:B------:R-:W-:Y:S01]  /*a920*/  FMUL.FTZ R71, R27, R67 ;  /* 0x000000431b477220 */ /* 0x000fe20000410000 */
[----:B------:R-:W-:Y:S01]  /*a930*/  IMAD.U32 R63, R43, 0x10000, RZ ;  /* 0x000100002b3f7824 */ /* 0x000fe200078e00ff */
[----:B------:R-:W-:-:S02]  /*a940*/  LOP3.LUT R66, R66, 0xffff0000, RZ, 0xc0, !PT ;  /* 0xffff000042427812 */ /* 0x000fc400078ec0ff */
[----:B------:R-:W-:Y:S02]  /*a950*/  LOP3.LUT R68, R68, 0xffff0000, RZ, 0xc0, !PT ;  /* 0xffff000044447812 */ /* 0x000fe400078ec0ff */
[----:B------:R-:W-:Y:S02]  /*a960*/  PRMT R26, R44, 0x5432, R26 ;  /* 0x000054322c1a7816 */ /* 0x000fe4000000001a */
[----:B------:R-:W-:Y:S01]  /*a970*/  PRMT R24, R47, 0x5432, R24 ;  /* 0x000054322f187816 */ /* 0x000fe20000000018 */
[----:B---3--:R-:W0:Y:S02]  /*a980*/  LDS.128 R36, [R76] ;  /* 0x000000004c247984 */ /* 0x008e240000000c00 */
[C---:B0-----:R-:W-:Y:S01]  /*a990*/  IMAD.U32 R58, R36.reuse, 0x10000, RZ ;  /* 0x00010000243a7824 */ /* 0x041fe200078e00ff */
[----:B------:R-:W-:Y:S01]  /*a9a0*/  LOP3.LUT R59, R36, 0xffff0000, RZ, 0xc0, !PT ;  /* 0xffff0000243b7812 */ /* 0x000fe200078ec0ff */
[C---:B------:R-:W-:Y:S01]  /*a9b0*/  IMAD.U32 R7, R38.reuse, 0x10000, RZ ;  /* 0x0001000026077824 */ /* 0x040fe200078e00ff */
[----:B------:R-:W-:Y:S01]  /*a9c0*/  LOP3.LUT R5, R38, 0xffff0000, RZ, 0xc0, !PT ;  /* 0xffff000026057812 */ /* 0x000fe200078ec0ff */
[----:B------:R-:W-:Y:S01]  /*a9d0*/  IMAD.U32 R36, R64, 0x10000, RZ ;  /* 0x0001000040247824 */ /* 0x000fe200078e00ff */
[C---:B------:R-:W-:Y:S01]  /*a9e0*/  LOP3.LUT R38, R39.reuse, 0xffff0000, RZ, 0xc0, !PT ;  /* 0xffff000027267812 */ /* 0x040fe200078ec0ff */
[----:B------:R-:W-:Y:S01]  /*a9f0*/  IMAD.U32 R61, R39, 0x10000, RZ ;  /* 0x00010000273d7824 */ /* 0x000fe200078e00ff */
        /* <DEDUP_REMOVED lines=8> */
[----:B------:R-:W-:Y:S02]  /*aa80*/  IMAD.U32 R58, R4, 0x10000, RZ ;  /* 0x00010000043a7824 */ /* 0x000fe400078e00ff */
[C---:B------:R-:W-:Y:S01]  /*aa90*/  FMUL.FTZ R71, R62.reuse, R69 ;  /* 0x000000453e477220 */ /* 0x040fe20000410000 */
[----:B------:R-:W-:Y:S02]  /*aaa0*/  IMAD.U32 R60, R37, 0x10000, RZ ;  /* 0x00010000253c7824 */ /* 0x000fe400078e00ff */
[-C--:B------:R-:W-:Y:S01]  /*aab0*/  FMUL.FTZ R67, R62, R43.reuse ;  /* 0x0000002b3e437220 */ /* 0x080fe20000410000 */
[C---:B------:R-:W-:Y:S01]  /*aac0*/  FMUL.FTZ R62, R63.reuse, R70 ;  /* 0x000000463f3e7220 */ /* 0x040fe20000410000 */
[----:B------:R-:W-:Y:S01]  /*aad0*/  LOP3.LUT R64, R64, 0xffff0000, RZ, 0xc0, !PT ;  /* 0xffff000040407812 */ /* 0x000fe200078ec0ff */
[-C--:B------:R-:W-:Y:S01]  /*aae0*/  FMUL.FTZ R63, R63, R58.reuse ;  /* 0x0000003a3f3f7220 */ /* 0x080fe20000410000 */
[----:B------:R-:W-:Y:S01]  /*aaf0*/  LOP3.LUT R65, R65, 0xffff0000, RZ, 0xc0, !PT ;  /* 0xffff000041417812 */ /* 0x000fe200078ec0ff */
[----:B------:R-:W-:Y:S01]  /*ab00*/  FFMA.FTZ R71, R60, R43, -R71 ;  /* 0x0000002b3c477223 */ /* 0x000fe20000010847 */
[----:B------:R-:W-:Y:S01]  /*ab10*/  FFMA.FTZ R43, R61, R58, -R62 ;  /* 0x0000003a3d2b7223 */ /* 0x000fe2000001083e */
[----:B------:R-:W-:Y:S01]  /*ab20*/  LOP3.LUT R37, R37, 0xffff0000, RZ, 0xc0, !PT ;  /* 0xffff000025257812 */ /* 0x000fe200078ec0ff */
[C---:B------:R-:W-:Y:S01]  /*ab30*/  FMUL.FTZ R58, R39.reuse, R66 ;  /* 0x00000042273a7220 */ /* 0x040fe20000410000 */
[----:B------:R-:W-:Y:S01]  /*ab40*/  FMUL.FTZ R62, R39, R64 ;  /* 0x00000040273e7220 */ /* 0x000fe20000410000 */
[----:B------:R-:W-:Y:S01]  /*ab50*/  FFMA.FTZ R63, R61, R70, R63 ;  /* 0x000000463d3f7223 */ /* 0x000fe2000001003f */
[C---:B------:R-:W-:Y:S01]  /*ab60*/  FMUL.FTZ R39, R40.reuse, R65 ;  /* 0x0000004128277220 */ /* 0x040fe20000410000 */
[----:B------:R-:W-:Y:S01]  /*ab70*/  FMUL.FTZ R70, R40, R68 ;  /* 0x0000004428467220 */ /* 0x000fe20000410000 */
[----:B------:R-:W-:Y:S01]  /*ab80*/  FFMA.FTZ R67, R60, R69, R67 ;  /* 0x000000453c437223 */ /* 0x000fe20000010043 */
[----:B------:R-:W-:Y:S01]  /*ab90*/  FFMA.FTZ R64, R59, R64, -R58 ;  /* 0x000000403b407223 */ /* 0x000fe2000001083a */
[----:B------:R-:W-:-:S02]  /*aba0*/  IMAD.U32 R60, R26, 0x10000, RZ ;  /* 0x000100001a3c7824 */ /* 0x000fc400078e00ff */
[C---:B------:R-:W-:Y:S01]  /*abb0*/  FFMA.FTZ R68, R37.reuse, R68, R39 ;  /* 0x0000004425447223 */ /* 0x040fe20000010027 */
[----:B------:R-:W-:Y:S01]  /*abc0*/  IMAD.U32 R58, R24, 0x10000, RZ ;  /* 0x00010000183a7824 */ /* 0x000fe200078e00ff */
[----:B------:R-:W-:Y:S01]  /*abd0*/  LOP3.LUT R26, R26, 0xffff0000, RZ, 0xc0, !PT ;  /* 0xffff00001a1a7812 */ /* 0x000fe200078ec0ff */
[----:B------:R-:W-:Y:S01]  /*abe0*/  FFMA.FTZ R70, R37, R65, -R70 ;  /* 0x0000004125467223 */ /* 0x000fe20000010846 */
[----:B------:R-:W-:Y:S01]  /*abf0*/  LOP3.LUT R39, R6, 0xffff0000, RZ, 0xc0, !PT ;  /* 0xffff000006277812 */ /* 0x000fe200078ec0ff */
[----:B------:R-:W-:Y:S01]  /*ac00*/  FFMA.FTZ R59, R59, R66, R62 ;  /* 0x000000423b3b7223 */ /* 0x000fe2000001003e */
[----:B------:R-:W-:Y:S02]  /*ac10*/  LOP3.LUT R24, R24, 0xffff0000, RZ, 0xc0, !PT ;  /* 0xffff000018187812 */ /* 0x000fe400078ec0ff */
[----:B------:R-:W-:Y:S01]  /*ac20*/  LOP3.LUT R37, R4, 0xffff0000, RZ, 0xc0, !PT ;  /* 0xffff000004257812 */ /* 0x000fe200078ec0ff */
[C---:B------:R-:W-:Y:S01]  /*ac30*/  FMUL.FTZ R40, R41.reuse, R60 ;  /* 0x0000003c29287220 */ /* 0x040fe20000410000 */
[----:B------:R-:W-:Y:S01]  /*ac40*/  FMUL.FTZ R62, R41, R58 ;  /* 0x0000003a293e7220 */ /* 0x000fe20000410000 */
[C---:B------:R-:W-:Y:S01]  /*ac50*/  FMUL.FTZ R4, R25.reuse, R26 ;  /* 0x0000001a19047220 */ /* 0x040fe20000410000 */
[C---:B------:R-:W-:Y:S01]  /*ac60*/  FMUL.FTZ R61, R42.reuse, R39 ;  /* 0x000000272a3d7220 */ /* 0x040fe20000410000 */
[----:B------:R-:W-:Y:S01]  /*ac70*/  FMUL.FTZ R25, R25, R24 ;  /* 0x0000001819197220 */ /* 0x000fe20000410000 */
[-C--:B------:R-:W-:Y:S01]  /*ac80*/  FMUL.FTZ R6, R42, R37.reuse ;  /* 0x000000252a067220 */ /* 0x080fe20000410000 */
[C---:B------:R-:W-:Y:S01]  /*ac90*/  FFMA.FTZ R40, R7.reuse, R58, -R40 ;  /* 0x0000003a07287223 */ /* 0x040fe20000010828 */
        /* <DEDUP_REMOVED lines=15> */
.L_x_12399:
[----:B------:R-:W-:Y:S05]  /*ad90*/  BSYNC B1 ;  /* 0x0000000000017941 */ /* 0x000fea0003800000 */
.L_x_12398:
[----:B------:R-:W-:Y:S04]  /*ada0*/  BSSY B1, `(.L_x_12400) ;  /* 0x000006a000017945 */ /* 0x000fe80003800000 */
[----:B------:R-:W-:Y:S05]  /*adb0*/  @P1 BRA `(.L_x_12401) ;  /* 0x0000000400a01947 */ /* 0x000fea0003800000 */
[----:B0-----:R-:W3:Y:S04]  /*adc0*/  LDL R0, [R1+0x48] ;  /* 0x0000480001007983 */ /* 0x001ee80000100800 */
[----:B------:R-:W4:Y:S01]  /*add0*/  LDL R58, [R1+0xa4] ;  /* 0x0000a400013a7983 */ /* 0x000f220000100800 */
[--C-:B------:R-:W-:Y:S02]  /*ade0*/  SHF.R.U64 R39, R28, 0x10, R29.reuse ;  /* 0x000000101c277819 */ /* 0x100fe4000000121d */
[----:B------:R-:W-:Y:S02]  /*adf0*/  SHF.R.U32.HI R28, RZ, 0x10, R29 ;  /* 0x00000010ff1c7819 */ /* 0x000fe4000001161d */
[--C-:B------:R-:W-:Y:S02]  /*ae00*/  SHF.R.U64 R29, R8, 0x10, R9.reuse ;  /* 0x00000010081d7819 */ /* 0x100fe40000001209 */
[----:B------:R-:W-:-:S02]  /*ae10*/  SHF.R.U32.HI R8, RZ, 0x10, R9 ;  /* 0x00000010ff087819 */ /* 0x000fc40000011609 */
[----:B------:R-:W-:Y:S02]  /*ae20*/  SHF.R.U64 R37, R30, 0x10, R31 ;  /* 0x000000101e257819 */ /* 0x000fe4000000121f */
[----:B------:R-:W-:Y:S02]  /*ae30*/  PRMT R54, R54, 0x5410, R39 ;  /* 0x0000541036367816 */ /* 0x000fe40000000027 */
[----:B------:R-:W-:Y:S02]  /*ae40*/  PRMT R50, R50, 0x5410, R29 ;  /* 0x0000541032327816 */ /* 0x000fe4000000001d */
[--C-:B------:R-:W-:Y:S02]  /*ae50*/  SHF.R.U64 R9, R10, 0x10, R11.reuse ;  /* 0x000000100a097819 */ /* 0x100fe4000000120b */
[----:B------:R-:W-:Y:S01]  /*ae60*/  PRMT R51, R51, 0x5410, R8 ;  /* 0x0000541033337816 */ /* 0x000fe20000000008 */
[----:B------:R-:W-:Y:S01]  /*ae70*/  IMAD.U32 R39, R50, 0x10000, RZ ;  /* 0x0001000032277824 */ /* 0x000fe200078e00ff */
[----:B------:R-:W-:-:S02]  /*ae80*/  SHF.R.U32.HI R10, RZ, 0x10, R11 ;  /* 0x00000010ff0a7819 */ /* 0x000fc4000001160b */
[----:B------:R-:W-:Y:S01]  /*ae90*/  PRMT R55, R55, 0x5410, R28 ;  /* 0x0000541037377816 */ /* 0x000fe2000000001c */
[----:B------:R-:W-:Y:S01]  /*aea0*/  IMAD.U32 R36, R51, 0x10000, RZ ;  /* 0x0001000033247824 */ /* 0x000fe200078e00ff */
[----:B------:R-:W-:Y:S01]  /*aeb0*/  PRMT R56, R56, 0x5410, R37 ;  /* 0x0000541038387816 */ /* 0x000fe20000000025 */
[----:B------:R-:W-:Y:S01]  /*aec0*/  IMAD.U32 R37, R54, 0x10000, RZ ;  /* 0x0001000036257824 */ /* 0x000fe200078e00ff */
[----:B------:R-:W-:Y:S02]  /*aed0*/  SHF.R.U32.HI R30, RZ, 0x10, R31 ;  /* 0x00000010ff1e7819 */ /* 0x000fe4000001161f */
[----:B------:R-:W-:Y:S02]  /*aee0*/  PRMT R53, R53, 0x5410, R10 ;  /* 0x0000541035357816 */ /* 0x000fe4000000000a */
[----:B------:R-:W-:Y:S02]  /*aef0*/  PRMT R57, R57, 0x5410, R30 ;  /* 0x0000541039397816 */ /* 0x000fe4000000001e */
[----:B------:R-:W-:Y:S01]  /*af00*/  PRMT R52, R52, 0x5410, R9 ;  /* 0x0000541034347816 */ /* 0x000fe20000000009 */
[----:B------:R-:W-:Y:S01]  /*af10*/  IMAD.U32 R38, R53, 0x10000, RZ ;  /* 0x0001000035267824 */ /* 0x000fe200078e00ff */
[----:B---3--:R-:W-:-:S04]  /*af20*/  LEA.HI R0, R3, R0, RZ, 0x1d ;  /* 0x0000000003007211 */ /* 0x008fc800078fe8ff */
[----:B------:R-:W-:-:S04]  /*af30*/  SHF.R.S32.HI R5, RZ, 0x1f, R0 ;  /* 0x0000001fff057819 */ /* 0x000fc80000011400 */
[----:B------:R-:W-:Y:S01]  /*af40*/  LEA.HI R5, R5, R0, RZ, 0x2 ;  /* 0x0000000005057211 */ /* 0x000fe200078f10ff */
[----:B------:R-:W-:-:S03]  /*af50*/  IMAD.SHL.U32 R0, R0, 0x8, RZ ;  /* 0x0000000800007824 */ /* 0x000fc600078e00ff */
[----:B------:R-:W-:Y:S02]  /*af60*/  SHF.R.S32.HI R5, RZ, 0x2, R5 ;  /* 0x00000002ff057819 */ /* 0x000fe40000011405 */
[----:B-----5:R-:W-:-:S03]  /*af70*/  LOP3.LUT R0, R75, 0x18, R0, 0xf8, !PT ;  /* 0x000000184b007812 */ /* 0x020fc600078ef800 */
[----:B------:R-:W-:Y:S01]  /*af80*/  IMAD R5, R5, 0x1800, R74 ;  /* 0x0000180005057824 */ /* 0x000fe200078e024a */
[----:B------:R-:W-:-:S05]  /*af90*/  LOP3.LUT R0, R0, R72, RZ, 0x3c, !PT ;  /* 0x0000004800007212 */ /* 0x000fca00078e3cff */
[----:B------:R-:W-:Y:S02]  /*afa0*/  IMAD.IADD R25, R5, 0x1, R0 ;  /* 0x0000000105197824 */ /* 0x000fe400078e0200 */
[----:B----4-:R-:W0:Y:S02]  /*afb0*/  LDS.128 R4, [R58] ;  /* 0x000000003a047984 */ /* 0x010e240000000c00 */
        /* <DEDUP_REMOVED lines=8> */
[----:B------:R-:W-:Y:S01]  /*b040*/  IMAD.U32 R10, R6, 0x10000, RZ ;  /* 0x00010000060a7824 */ /* 0x000fe200078e00ff */
[----:B-1----:R-:W-:Y:S01]  /*b050*/  SHF.L.U32 R30, R26, 0x10, RZ ;  /* 0x000000101a1e7819 */ /* 0x002fe200000006ff */
[C---:B------:R-:W-:Y:S01]  /*b060*/  IMAD.U32 R28, R24.reuse, 0x10000, RZ ;  /* 0x00010000181c7824 */ /* 0x040fe200078e00ff */
[----:B------:R-:W-:Y:S01]  /*b070*/  LOP3.LUT R24, R24, 0xffff0000, RZ, 0xc0, !PT ;  /* 0xffff000018187812 */ /* 0x000fe200078ec0ff */
[C---:B------:R-:W-:Y:S01]  /*b080*/  IMAD.U32 R29, R25.reuse, 0x10000, RZ ;  /* 0x00010000191d7824 */ /* 0x040fe200078e00ff */
[----:B------:R-:W-:Y:S01]  /*b090*/  LOP3.LUT R25, R25, 0xffff0000, RZ, 0xc0, !PT ;  /* 0xffff000019197812 */ /* 0x000fe200078ec0ff */
[C---:B--2---:R-:W-:Y:S01]  /*b0a0*/  FMUL.FTZ R41, R28.reuse, R39 ;  /* 0x000000271c297220 */ /* 0x044fe20000410000 */
        /* <DEDUP_REMOVED lines=25> */
[C---:B------:R-:W-:Y:S01]  /*b240*/  FMUL.FTZ R29, R30.reuse, R11 ;  /* 0x0000000b1e1d7220 */ /* 0x040fe20000410000 */
[-C--:B------:R-:W-:Y:S01]  /*b250*/  FMUL.FTZ R37, R25, R8.reuse ;  /* 0x0000000819257220 */ /* 0x080fe20000410000 */
        /* <DEDUP_REMOVED lines=13> */
[----:B------:R-:W-:Y:S01]  /*b330*/  LOP3.LUT R6, R6, 0xffff0000, RZ, 0xc0, !PT ;  /* 0xffff000006067812 */ /* 0x000fe200078ec0ff */
[C---:B------:R-:W-:Y:S02]  /*b340*/  FMUL.FTZ R30, R27.reuse, R8 ;  /* 0x000000081b1e7220 */ /* 0x040fe40000410000 */
        /* <DEDUP_REMOVED lines=15> */
.L_x_12401:
[----:B------:R-:W-:Y:S05]  /*b440*/  BSYNC B1 ;  /* 0x0000000000017941 */ /* 0x000fea0003800000 */
.L_x_12400:
[----:B------:R-:W-:Y:S05]  /*b450*/  @P2 BRA `(.L_x_12382) ;  /* 0x0000000400a02947 */ /* 0x000fea0003800000 */
[----:B01----:R-:W3:Y:S04]  /*b460*/  LDL R0, [R1+0x4c] ;  /* 0x00004c0001007983 */ /* 0x003ee80000100800 */
[----:B------:R-:W4:Y:S01]  /*b470*/  LDL R36, [R1+0xa0] ;  /* 0x0000a00001247983 */ /* 0x000f220000100800 */
[----:B------:R-:W-:Y:S02]  /*b480*/  SHF.R.U64 R29, R32, 0x10, R33 ;  /* 0x00000010201d7819 */ /* 0x000fe40000001221 */
[----:B------:R-:W-:Y:S02]  /*b490*/  SHF.R.U64 R27, R34, 0x10, R35 ;  /* 0x00000010221b7819 */ /* 0x000fe40000001223 */
[--C-:B------:R-:W-:Y:S02]  /*b4a0*/  SHF.R.U64 R25, R12, 0x10, R13.reuse ;  /* 0x000000100c197819 */ /* 0x100fe4000000120d */
[----:B------:R-:W-:-:S02]  /*b4b0*/  SHF.R.U32.HI R12, RZ, 0x10, R13 ;  /* 0x00000010ff0c7819 */ /* 0x000fc4000001160d */
[----:B------:R-:W-:Y:S02]  /*b4c0*/  PRMT R46, R46, 0x5410, R29 ;  /* 0x000054102e2e7816 */ /* 0x000fe4000000001d */
[----:B------:R-:W-:Y:S02]  /*b4d0*/  PRMT R48, R48, 0x5410, R27 ;  /* 0x0000541030307816 */ /* 0x000fe4000000001b */
[----:B------:R-:W-:Y:S01]  /*b4e0*/  PRMT R25, R20, 0x5410, R25 ;  /* 0x0000541014197816 */ /* 0x000fe20000000019 */
[----:B------:R-:W-:Y:S01]  /*b4f0*/  IMAD.U32 R26, R46, 0x10000, RZ ;  /* 0x000100002e1a7824 */ /* 0x000fe200078e00ff */
[----:B------:R-:W-:Y:S02]  /*b500*/  SHF.R.U32.HI R32, RZ, 0x10, R33 ;  /* 0x00000010ff207819 */ /* 0x000fe40000011621 */
[----:B------:R-:W-:Y:S01]  /*b510*/  PRMT R27, R21, 0x5410, R12 ;  /* 0x00005410151b7816 */ /* 0x000fe2000000000c */
[----:B------:R-:W-:Y:S01]  /*b520*/  IMAD.U32 R28, R25, 0x10000, RZ ;  /* 0x00010000191c7824 */ /* 0x000fe200078e00ff */
[----:B------:R-:W-:-:S02]  /*b530*/  SHF.R.U32.HI R34, RZ, 0x10, R35 ;  /* 0x00000010ff227819 */ /* 0x000fc40000011623 */
[----:B------:R-:W-:Y:S01]  /*b540*/  PRMT R47, R47, 0x5410, R32 ;  /* 0x000054102f2f7816 */ /* 0x000fe20000000020 */
[----:B------:R-:W-:Y:S01]  /*b550*/  IMAD.U32 R29, R27, 0x10000, RZ ;  /* 0x000100001b1d7824 */ /* 0x000fe200078e00ff */
[----:B------:R-:W-:Y:S02]  /*b560*/  PRMT R49, R49, 0x5410, R34 ;  /* 0x0000541031317816 */ /* 0x000fe40000000022 */
[----:B------:R-:W-:Y:S02]  /*b570*/  LOP3.LUT R25, R25, 0xffff0000, RZ, 0xc0, !PT ;  /* 0xffff000019197812 */ /* 0x000fe400078ec0ff */
[----:B---3--:R-:W-:-:S04]  /*b580*/  LEA.HI R3, R3, R0, RZ, 0x1d ;  /* 0x0000000003037211 */ /* 0x008fc800078fe8ff */
[----:B------:R-:W-:Y:S01]  /*b590*/  SHF.R.S32.HI R0, RZ, 0x1f, R3 ;  /* 0x0000001fff007819 */ /* 0x000fe20000011403 */
[----:B----4-:R-:W0:Y:S03]  /*b5a0*/  LDS.128 R4, [R36] ;  /* 0x0000000024047984 */ /* 0x010e260000000c00 */
[----:B------:R-:W-:Y:S01]  /*b5b0*/  LEA.HI R0, R0, R3, RZ, 0x2 ;  /* 0x0000000300007211 */ /* 0x000fe200078f10ff */
[----:B------:R-:W-:-:S03]  /*b5c0*/  IMAD.SHL.U32 R3, R3, 0x8, RZ ;  /* 0x0000000803037824 */ /* 0x000fc600078e00ff */
[----:B------:R-:W-:Y:S02]  /*b5d0*/  SHF.R.S32.HI R0, RZ, 0x2, R0 ;  /* 0x00000002ff007819 */ /* 0x000fe40000011400 */
[----:B-----5:R-:W-:-:S03]  /*b5e0*/  LOP3.LUT R3, R75, 0x18, R3, 0xf8, !PT ;  /* 0x000000184b037812 */ /* 0x020fc600078ef803 */
[----:B------:R-:W-:Y:S01]  /*b5f0*/  IMAD R0, R0, 0x1800, R74 ;  /* 0x0000180000007824 */ /* 0x000fe200078e024a */
[----:B------:R-:W-:-:S05]  /*b600*/  LOP3.LUT R3, R3, R72, RZ, 0x3c, !PT ;  /* 0x0000004803037212 */ /* 0x000fca00078e3cff */
[----:B------:R-:W-:-:S04]  /*b610*/  IMAD.IADD R3, R0, 0x1, R3 ;  /* 0x0000000100037824 */ /* 0x000fc800078e0203 */
[----:B------:R-:W-:Y:S01]  /*b620*/  IMAD R0, R3, 0x2, R2 ;  /* 0x0000000203007824 */ /* 0x000fe200078e0202 */
[--C-:B------:R-:W-:Y:S02]  /*b630*/  SHF.R.U64 R3, R14, 0x10, R15.reuse ;  /* 0x000000100e037819 */ /* 0x100fe4000000120f */
[----:B------:R-:W-:Y:S02]  /*b640*/  SHF.R.U32.HI R14, RZ, 0x10, R15 ;  /* 0x00000010ff0e7819 */ /* 0x000fe4000001160f */
[----:B------:R-:W1:Y:S01]  /*b650*/  LDS.128 R8, [R0+0xc400] ;  /* 0x00c4000000087984 */ /* 0x000e620000000c00 */
[----:B------:R-:W-:Y:S02]  /*b660*/  PRMT R44, R44, 0x5410, R3 ;  /* 0x000054102c2c7816 */ /* 0x000fe40000000003 */
[----:B------:R-:W-:-:S05]  /*b670*/  PRMT R45, R45, 0x5410, R14 ;  /* 0x000054102d2d7816 */ /* 0x000fca000000000e */
        /* <DEDUP_REMOVED lines=16> */
[C---:B------:R-:W-:Y:S01]  /*b780*/  FMUL.FTZ R33, R20.reuse, R29 ;  /* 0x0000001d14217220 */ /* 0x040fe20000410000 */
[----:B------:R-:W-:Y:S02]  /*b790*/  IMAD.U32 R24, R11, 0x10000, RZ ;  /* 0x000100000b187824 */ /* 0x000fe400078e00ff */
[C---:B------:R-:W-:Y:S01]  /*b7a0*/  FFMA.FTZ R30, R3.reuse, R26, -R30 ;  /* 0x0000001a031e7223 */ /* 0x040fe2000001081e */
[----:B------:R-:W-:Y:S01]  /*b7b0*/  FFMA.FTZ R32, R3, R28, R32 ;  /* 0x0000001c03207223 */ /* 0x000fe20000010020 */
[----:B------:R-:W-:Y:S02]  /*b7c0*/  IMAD.U32 R3, R49, 0x10000, RZ ;  /* 0x0001000031037824 */ /* 0x000fe400078e00ff */
[-C--:B------:R-:W-:Y:S01]  /*b7d0*/  FMUL.FTZ R35, R20, R15.reuse ;  /* 0x0000000f14237220 */ /* 0x080fe20000410000 */
[----:B------:R-:W-:Y:S01]  /*b7e0*/  FFMA.FTZ R33, R12, R15, -R33 ;  /* 0x0000000f0c217223 */ /* 0x000fe20000010821 */
[C---:B------:R-:W-:Y:S01]  /*b7f0*/  FMUL.FTZ R15, R24.reuse, R31 ;  /* 0x0000001f180f7220 */ /* 0x040fe20000410000 */
[----:B------:R-:W-:Y:S01]  /*b800*/  FMUL.FTZ R24, R24, R3 ;  /* 0x0000000318187220 */ /* 0x000fe20000410000 */
[----:B------:R-:W-:Y:S01]  /*b810*/  FFMA.FTZ R35, R12, R29, R35 ;  /* 0x0000001d0c237223 */ /* 0x000fe20000010023 */
[----:B------:R-:W-:Y:S01]  /*b820*/  LOP3.LUT R12, R47, 0xffff0000, RZ, 0xc0, !PT ;  /* 0xffff00002f0c7812 */ /* 0x000fe200078ec0ff */
[----:B------:R-:W-:Y:S01]  /*b830*/  FFMA.FTZ R28, R14, R3, -R15 ;  /* 0x000000030e1c7223 */ /* 0x000fe2000001080f */
[----:B------:R-:W-:Y:S01]  /*b840*/  LOP3.LUT R3, R46, 0xffff0000, RZ, 0xc0, !PT ;  /* 0xffff00002e037812 */ /* 0x000fe200078ec0ff */
[----:B------:R-:W-:Y:S01]  /*b850*/  FFMA.FTZ R31, R14, R31, R24 ;  /* 0x0000001f0e1f7223 */ /* 0x000fe20000010018 */
[----:B------:R-:W-:Y:S01]  /*b860*/  LOP3.LUT R14, R27, 0xffff0000, RZ, 0xc0, !PT ;  /* 0xffff00001b0e7812 */ /* 0x000fe200078ec0ff */
[----:B------:R-:W-:Y:S01]  /*b870*/  FMUL.FTZ R15, R8, R25 ;  /* 0x00000019080f7220 */ /* 0x000fe20000410000 */
[----:B------:R-:W-:-:S02]  /*b880*/  IMAD.U32 R21, R10, 0x10000, RZ ;  /* 0x000100000a157824 */ /* 0x000fc400078e00ff */
[-C--:B------:R-:W-:Y:S01]  /*b890*/  FMUL.FTZ R27, R8, R3.reuse ;  /* 0x00000003081b7220 */ /* 0x080fe20000410000 */
[----:B------:R-:W-:Y:S02]  /*b8a0*/  IMAD.U32 R20, R44, 0x10000, RZ ;  /* 0x000100002c147824 */ /* 0x000fe400078e00ff */
[C---:B------:R-:W-:Y:S01]  /*b8b0*/  FMUL.FTZ R24, R9.reuse, R14 ;  /* 0x0000000e09187220 */ /* 0x040fe20000410000 */
[C---:B------:R-:W-:Y:S01]  /*b8c0*/  FFMA.FTZ R15, R4.reuse, R3, -R15 ;  /* 0x00000003040f7223 */ /* 0x040fe2000001080f */
[----:B------:R-:W-:Y:S01]  /*b8d0*/  FMUL.FTZ R9, R9, R12 ;  /* 0x0000000c09097220 */ /* 0x000fe20000410000 */
[----:B------:R-:W-:Y:S01]  /*b8e0*/  FFMA.FTZ R27, R4, R25, R27 ;  /* 0x00000019041b7223 */ /* 0x000fe2000001001b */
[----:B------:R-:W-:Y:S02]  /*b8f0*/  IMAD.U32 R8, R48, 0x10000, RZ ;  /* 0x0001000030087824 */ /* 0x000fe400078e00ff */
[----:B------:R-:W-:Y:S01]  /*b900*/  FMUL.FTZ R4, R21, R20 ;  /* 0x0000001415047220 */ /* 0x000fe20000410000 */
[C---:B------:R-:W-:Y:S01]  /*b910*/  FFMA.FTZ R24, R5.reuse, R12, -R24 ;  /* 0x0000000c05187223 */ /* 0x040fe20000010818 */
[----:B------:R-:W-:Y:S01]  /*b920*/  FFMA.FTZ R14, R5, R14, R9 ;  /* 0x0000000e050e7223 */ /* 0x000fe20000010009 */
[----:B------:R-:W-:Y:S01]  /*b930*/  LOP3.LUT R10, R10, 0xffff0000, RZ, 0xc0, !PT ;  /* 0xffff00000a0a7812 */ /* 0x000fe200078ec0ff */
[-C--:B------:R-:W-:Y:S01]  /*b940*/  FMUL.FTZ R26, R21, R8.reuse ;  /* 0x00000008151a7220 */ /* 0x080fe20000410000 */
[----:B------:R-:W-:Y:S01]  /*b950*/  FFMA.FTZ R12, R13, R8, -R4 ;  /* 0x000000080d0c7223 */ /* 0x000fe20000010804 */
[----:B------:R-:W-:-:S02]  /*b960*/  LOP3.LUT R5, R44, 0xffff0000, RZ, 0xc0, !PT ;  /* 0xffff00002c057812 */ /* 0x000fc400078ec0ff */
[----:B------:R-:W-:Y:S01]  /*b970*/  LOP3.LUT R11, R11, 0xffff0000, RZ, 0xc0, !PT ;  /* 0xffff00000b0b7812 */ /* 0x000fe200078ec0ff */
[----:B------:R-:W-:Y:S01]  /*b980*/  FFMA.FTZ R26, R13, R20, R26 ;  /* 0x000000140d1a7223 */ /* 0x000fe2000001001a */
[----:B------:R-:W-:Y:S01]  /*b990*/  LOP3.LUT R3, R48, 0xffff0000, RZ, 0xc0, !PT ;  /* 0xffff000030037812 */ /* 0x000fe200078ec0ff */
[C---:B------:R-:W-:Y:S01]  /*b9a0*/  FMUL.FTZ R9, R10.reuse, R5 ;  /* 0x000000050a097220 */ /* 0x040fe20000410000 */
[----:B------:R-:W-:Y:S02]  /*b9b0*/  LOP3.LUT R8, R45, 0xffff0000, RZ, 0xc0, !PT ;  /* 0xffff00002d087812 */ /* 0x000fe400078ec0ff */
[----:B------:R-:W-:Y:S01]  /*b9c0*/  LOP3.LUT R4, R49, 0xffff0000, RZ, 0xc0, !PT ;  /* 0xffff000031047812 */ /* 0x000fe200078ec0ff */
[-C--:B------:R-:W-:Y:S01]  /*b9d0*/  FMUL.FTZ R10, R10, R3.reuse ;  /* 0x000000030a0a7220 */ /* 0x080fe20000410000 */
[----:B------:R-:W-:Y:S01]  /*b9e0*/  FFMA.FTZ R3, R6, R3, -R9 ;  /* 0x0000000306037223 */ /* 0x000fe20000010809 */
[C---:B------:R-:W-:Y:S01]  /*b9f0*/  FMUL.FTZ R20, R11.reuse, R8 ;  /* 0x000000080b147220 */ /* 0x040fe20000410000 */
[----:B------:R-:W-:Y:S01]  /*ba00*/  F2FP.BF16.F32.PACK_AB R9, R14, R35 ;  /* 0x000000230e09723e */ /* 0x000fe200000010ff */
[-C--:B------:R-:W-:Y:S01]  /*ba10*/  FMUL.FTZ R21, R11, R4.reuse ;  /* 0x000000040b157220 */ /* 0x080fe20000410000 */
[----:B------:R-:W-:Y:S01]  /*ba20*/  FFMA.FTZ R11, R6, R5, R10 ;  /* 0x00000005060b7223 */ /* 0x000fe2000001000a */
[----:B------:R-:W-:Y:S01]  /*ba30*/  FFMA.FTZ R13, R7, R4, -R20 ;  /* 0x00000004070d7223 */ /* 0x000fe20000010814 */
        /* <DEDUP_REMOVED lines=10> */
.L_x_12382:
[----:B------:R-:W-:Y:S05]  /*bae0*/  BSYNC B0 ;  /* 0x0000000000007941 */ /* 0x000fea0003800000 */
.L_x_12375:
        /* <DEDUP_REMOVED lines=8> */
.L_x_12373:
[----:B0--3--:R-:W-:-:S05]  /*bb70*/  IMAD.U32 R0, RZ, RZ, UR41 ;  /* 0x00000029ff007e24 */ /* 0x009fca000f8e00ff */
[----:B------:R-:W-:-:S13]  /*bb80*/  ISETP.NE.AND P0, PT, R0, 0x3, PT ;  /* 0x000000030000780c */ /* 0x000fda0003f05270 */
[----:B------:R-:W-:Y:S05]  /*bb90*/  @!P0 BRA `(.L_x_12402) ;  /* 0x0000000000048947 */ /* 0x000fea0003800000 */
[----:B------:R-:W-:Y:S01]  /*bba0*/  BPT.TRAP 0x1 ;  /* 0x000000040000795c */ /* 0x000fe20000300000 */
.L_x_12402:
[----:B------:R-:W-:Y:S01]  /*bbb0*/  IMAD R0, R19, 0x8, R2 ;  /* 0x0000000813007824 */ /* 0x000fe200078e0202 */
[----:B--2-4-:R-:W-:-:S04]  /*bbc0*/  SHF.L.U32 R5, R137, 0x1f, RZ ;  /* 0x0000001f89057819 */ /* 0x014fc800000006ff */
[----:B------:R0:W2:Y:S01]  /*bbd0*/  SYNCS.PHASECHK.TRANS64.TRYWAIT P1, [R0+URZ+0x2d830], R5 ;  /* 0x02d83005000075a7 */ /* 0x0000a2000802017f */
[----:B------:R-:W-:Y:S05]  /*bbe0*/  @!P0 BRA `(.L_x_12403) ;  /* 0x0000000000048947 */ /* 0x000fea0003800000 */
[----:B------:R-:W-:Y:S01]  /*bbf0*/  BPT.TRAP 0x1 ;  /* 0x000000040000795c */ /* 0x000fe20000300000 */
.L_x_12403:
[----:B-1----:R-:W-:Y:S01]  /*bc00*/  VIADD R3, R2, 0x15400 ;  /* 0x0001540002037836 */ /* 0x002fe20000000000 */
[----:B------:R-:W-:Y:S01]  /*bc10*/  LOP3.LUT R156, R156, 0x10000, RZ, 0xfc, !PT ;  /* 0x000100009c9c7812 */ /* 0x000fe200078efcff */
[----:B------:R-:W-:-:S03]  /*bc20*/  IMAD.MOV.U32 R157, RZ, RZ, -0x7fffffe0 ;  /* 0x80000020ff9d7424 */ /* 0x000fc600078e00ff */
[----:B------:R-:W-:-:S04]  /*bc30*/  SHF.R.U32.HI R3, RZ, 0x4, R3 ;  /* 0x00000004ff037819 */ /* 0x000fc80000011603 */
[----:B------:R-:W-:-:S04]  /*bc40*/  LOP3.LUT R3, R3, 0x3fff, RZ, 0xc0, !PT ;  /* 0x00003fff03037812 */ /* 0x000fc800078ec0ff */
[----:B------:R-:W-:-:S05]  /*bc50*/  LOP3.LUT R3, R3, 0x10000, RZ, 0xfc, !PT ;  /* 0x0001000003037812 */ /* 0x000fca00078efcff */
[----:B------:R1:W-:Y:S01]  /*bc60*/  STL [R1+0x60], R3 ;  /* 0x0000600301007387 */ /* 0x0003e20000100800 */
[----:B--2---:R-:W-:Y:S05]  /*bc70*/  @P1 BRA `(.L_x_12404) ;  /* 0x0000000000081947 */ /* 0x004fea0003800000 */
[----:B------:R-:W2:Y:S02]  /*bc80*/  SYNCS.PHASECHK.TRANS64.TRYWAIT P1, [R0+URZ+0x2d830], R5 ;  /* 0x02d83005000075a7 */ /* 0x000ea4000802017f */
[----:B--2---:R-:W-:Y:S05]  /*bc90*/  @!P1 BRA `(.L_x_12405) ;  /* 0x0000013000a49947 */ /* 0x004fea0003800000 */
.L_x_12404:
[----:B-1----:R-:W3:Y:S01]  /*bca0*/  LDL R3, [R1+0x60] ;  /* 0x0000600001037983 */ /* 0x002ee20000100800 */
[----:B0-2---:R-:W-:Y:S01]  /*bcb0*/  IMAD.MOV.U32 R5, RZ, RZ, -0x7fffffe0 ;  /* 0x80000020ff057424 */ /* 0x005fe200078e00ff */
[----:B------:R-:W-:Y:S05]  /*bcc0*/  WARPSYNC.ALL ;  /* 0x0000000000007948 */ /* 0x000fea0003800000 */
[C---:B------:R-:W-:Y:S01]  /*bcd0*/  R2UR UR4, R156.reuse ;  /* 0x000000009c0472ca */ /* 0x040fe200000e0000 */
[----:B-----5:R-:W-:Y:S01]  /*bce0*/  WARPGROUP.ARRIVE ;  /* 0x00000000000079c5 */ /* 0x020fe20000000000 */
[----:B------:R-:W-:Y:S01]  /*bcf0*/  R2UR UR5, R157 ;  /* 0x000000009d0572ca */ /* 0x000fe200000e0000 */
[----:B------:R-:W-:Y:S01]  /*bd00*/  VIADD R20, R156, 0x2 ;  /* 0x000000029c147836 */ /* 0x000fe20000000000 */
[----:B------:R-:W-:Y:S01]  /*bd10*/  R2UR UR7, R5 ;  /* 0x00000000050772ca */ /* 0x000fe200000e0000 */
[----:B------:R-:W-:-:S02]  /*bd20*/  IMAD.MOV.U32 R21, RZ, RZ, -0x7fffffe0 ;  /* 0x80000020ff157424 */ /* 0x000fc400078e00ff */
[----:B------:R-:W-:Y:S02]  /*bd30*/  IMAD.MOV.U32 R7, RZ, RZ, -0x7fffffe0 ;  /* 0x80000020ff077424 */ /* 0x000fe400078e00ff */
[C---:B------:R-:W-:Y:S01]  /*bd40*/  VIADD R14, R156.reuse, 0x300 ;  /* 0x000003009c0e7836 */ /* 0x040fe20000000000 */
[----:B------:R0:W-:Y:S01]  /*bd50*/  STL.64 [R1+0x30], R20 ;  /* 0x0000301401007387 */ /* 0x0001e20000100a00 */
[----:B------:R-:W-:Y:S02]  /*bd60*/  IMAD.MOV.U32 R15, RZ, RZ, -0x7fffffe0 ;  /* 0x80000020ff0f7424 */ /* 0x000fe400078e00ff */
[C---:B------:R-:W-:Y:S02]  /*bd70*/  VIADD R12, R156.reuse, 0x302 ;  /* 0x000003029c0c7836 */ /* 0x040fe40000000000 */
[----:B------:R-:W-:Y:S01]  /*bd80*/  IMAD.MOV.U32 R13, RZ, RZ, -0x7fffffe0 ;  /* 0x80000020ff0d7424 */ /* 0x000fe200078e00ff */
[----:B------:R0:W-:Y:S01]  /*bd90*/  STL.64 [R1+0x28], R14 ;  /* 0x0000280e01007387 */ /* 0x0001e20000100a00 */
[----:B------:R-:W-:-:S02]  /*bda0*/  VIADD R10, R156, 0x600 ;  /* 0x000006009c0a7836 */ /* 0x000fc40000000000 */
[----:B------:R-:W-:Y:S01]  /*bdb0*/  IMAD.MOV.U32 R11, RZ, RZ, -0x7fffffe0 ;  /* 0x80000020ff0b7424 */ /* 0x000fe200078e00ff */
[----:B------:R0:W-:Y:S01]  /*bdc0*/  STL.64 [R1+0x20], R12 ;  /* 0x0000200c01007387 */ /* 0x0001e20000100a00 */
[----:B------:R-:W-:Y:S02]  /*bdd0*/  VIADD R8, R156, 0x602 ;  /* 0x000006029c087836 */ /* 0x000fe40000000000 */
[----:B------:R-:W-:Y:S01]  /*bde0*/  IMAD.MOV.U32 R9, RZ, RZ, -0x7fffffe0 ;  /* 0x80000020ff097424 */ /* 0x000fe200078e00ff */
[----:B------:R0:W-:Y:S01]  /*bdf0*/  STL.64 [R1+0x18], R10 ;  /* 0x0000180a01007387 */ /* 0x0001e20000100a00 */
[----:B------:R-:W-:-:S03]  /*be00*/  IMAD.MOV.U32 R5, RZ, RZ, -0x7fffffe0 ;  /* 0x80000020ff057424 */ /* 0x000fc600078e00ff */
[----:B------:R0:W-:Y:S01]  /*be10*/  STL.64 [R1+0x10], R8 ;  /* 0x0000100801007387 */ /* 0x0001e20000100a00 */
[----:B---3--:R-:W-:-:S04]  /*be20*/  IMAD R4, R19, 0x600, R3 ;  /* 0x0000060013047824 */ /* 0x008fc800078e0203 */
[C---:B------:R-:W-:Y:S01]  /*be30*/  VIADD R6, R4.reuse, 0x2 ;  /* 0x0000000204067836 */ /* 0x040fe20000000000 */
[----:B------:R-:W-:-:S13]  /*be40*/  R2UR UR6, R4 ;  /* 0x00000000040672ca */ /* 0x000fda00000e0000 */
[----:B------:R-:W-:Y:S01]  /*be50*/  HGMMA.64x128x16.F32.BF16 R24, gdesc[UR4], RZ, !UPT, gsb0 ;  /* 0x01e00000041879f0 */ /* 0x000fe2000c0018ff */
        /* <DEDUP_REMOVED lines=45> */
.L_x_12406:
[----:B------:R-:W2:Y:S01]  /*c130*/  LDL.LU R93, [R1] ;  /* 0x00000000015d7983 */ /* 0x000ea20000300800 */
[----:B------:R-:W0:Y:S01]  /*c140*/  LDC R148, c[0x0][0x448] ;  /* 0x00011200ff947b82 */ /* 0x000e220000000800 */
[----:B------:R-:W-:Y:S01]  /*c150*/  ULDC UR4, c[0x0][0x9d8] ;  /* 0x0002760000047ab9 */ /* 0x000fe20000000800 */
[----:B------:R-:W-:Y:S01]  /*c160*/  ULDC UR47, c[0x0][0x988] ;  /* 0x00026200002f7ab9 */ /* 0x000fe20000000800 */
[----:B------:R-:W3:Y:S01]  /*c170*/  LDL R8, [R1+0x94] ;  /* 0x0000940001087983 */ /* 0x000ee20000100800 */
[----:B------:R-:W-:Y:S01]  /*c180*/  VIADD R0, R0, 0x2d840 ;  /* 0x0002d84000007836 */ /* 0x000fe20000000000 */
[----:B------:R-:W-:Y:S01]  /*c190*/  ULDC UR45, c[0x0][0x9d8] ;  /* 0x00027600002d7ab9 */ /* 0x000fe20000000800 */
[----:B------:R-:W-:Y:S01]  /*c1a0*/  ULDC UR46, c[0x0][0x9d8] ;  /* 0x00027600002e7ab9 */ /* 0x000fe20000000800 */
[----:B------:R-:W3:Y:S01]  /*c1b0*/  LDL R97, [R1+0x84] ;  /* 0x0000840001617983 */ /* 0x000ee20000100800 */
[----:B------:R-:W-:Y:S01]  /*c1c0*/  ULDC UR43, c[0x0][0x988] ;  /* 0x00026200002b7ab9 */ /* 0x000fe20000000800 */
[----:B------:R-:W-:-:S02]  /*c1d0*/  ULDC UR44, c[0x0][0x988] ;  /* 0x00026200002c7ab9 */ /* 0x000fc40000000800 */
[----:B------:R-:W4:Y:S01]  /*c1e0*/  LDL R95, [R1+0x90] ;  /* 0x00009000015f7983 */ /* 0x000f220000100800 */
[----:B------:R-:W-:Y:S01]  /*c1f0*/  FMUL.FTZ R89, R27, UR4 ;  /* 0x000000041b597c20 */ /* 0x000fe20008410000 */
[----:B0-----:R-:W-:Y:S01]  /*c200*/  ISETP.NE.AND P4, PT, R148, 0x1, PT ;  /* 0x000000019400780c */ /* 0x001fe20003f85270 */
[----:B------:R-:W-:-:S12]  /*c210*/  FMUL.FTZ R6, R29, UR4 ;  /* 0x000000041d067c20 */ /* 0x000fd80008410000 */
[----:B------:R-:W0:Y:S08]  /*c220*/  @P4 LDC R27, c[0x0][0x44c] ;  /* 0x00011300ff1b4b82 */ /* 0x000e300000000800 */
[----:B------:R-:W1:Y:S01]  /*c230*/  @P4 LDC R29, c[0x0][0x450] ;  /* 0x00011400ff1d4b82 */ /* 0x000e620000000800 */
[----:B------:R-:W-:Y:S01]  /*c240*/  FMUL.FTZ R90, R26, UR4 ;  /* 0x000000041a5a7c20 */ /* 0x000fe20008410000 */
[----:B------:R-:W-:Y:S01]  /*c250*/  FMUL.FTZ R5, R28, UR4 ;  /* 0x000000041c057c20 */ /* 0x000fe20008410000 */
[----:B------:R-:W-:Y:S01]  /*c260*/  FMUL.FTZ R92, R30, UR4 ;  /* 0x000000041e5c7c20 */ /* 0x000fe20008410000 */
[----:B------:R-:W-:Y:S01]  /*c270*/  MUFU.TANH R89, R89 ;  /* 0x0000005900597308 */ /* 0x000fe20000002400 */
[----:B------:R-:W-:Y:S01]  /*c280*/  FMUL.FTZ R91, R31, UR4 ;  /* 0x000000041f5b7c20 */ /* 0x000fe20008410000 */
[----:B------:R-:W-:-:S06]  /*c290*/  FMUL.FTZ R94, R34, UR4 ;  /* 0x00000004225e7c20 */ /* 0x000fcc0008410000 */
[----:B------:R-:W5:Y:S01]  /*c2a0*/  MUFU.TANH R90, R90 ;  /* 0x0000005a005a7308 */ /* 0x000f620000002400 */
[----:B------:R-:W-:-:S07]  /*c2b0*/  FMUL.FTZ R34, R35, UR4 ;  /* 0x0000000423227c20 */ /* 0x000fce0008410000 */
[----:B------:R-:W5:Y:S01]  /*c2c0*/  MUFU.TANH R92, R92 ;  /* 0x0000005c005c7308 */ /* 0x000f620000002400 */
[----:B------:R-:W-:Y:S01]  /*c2d0*/  FMUL.FTZ R11, R37, UR4 ;  /* 0x00000004250b7c20 */ /* 0x000fe20008410000 */
[----:B------:R-:W-:-:S06]  /*c2e0*/  FMUL.FTZ R37, R38, UR4 ;  /* 0x0000000426257c20 */ /* 0x000fcc0008410000 */
[----:B------:R-:W5:Y:S01]  /*c2f0*/  MUFU.TANH R91, R91 ;  /* 0x0000005b005b7308 */ /* 0x000f620000002400 */
[----:B------:R-:W-:Y:S01]  /*c300*/  FMUL.FTZ R10, R36, UR4 ;  /* 0x00000004240a7c20 */ /* 0x000fe20008410000 */
[----:B------:R-:W-:-:S06]  /*c310*/  FMUL.FTZ R36, R39, UR4 ;  /* 0x0000000427247c20 */ /* 0x000fcc0008410000 */
[----:B------:R-:W5:Y:S01]  /*c320*/  MUFU.TANH R94, R94 ;  /* 0x0000005e005e7308 */ /* 0x000f620000002400 */
[----:B------:R-:W-:Y:S01]  /*c330*/  FMUL.FTZ R38, R43, UR4 ;  /* 0x000000042b267c20 */ /* 0x000fe20008410000 */
[----:B------:R-:W-:Y:S01]  /*c340*/  FMUL.FTZ R9, R33, UR4 ;  /* 0x0000000421097c20 */ /* 0x000fe20008410000 */
[----:B------:R-:W-:-:S05]  /*c350*/  FMUL.FTZ R43, R50, UR4 ;  /* 0x00000004322b7c20 */ /* 0x000fca0008410000 */
        /* <DEDUP_REMOVED lines=14> */
[----:B------:R-:W-:-:S06]  /*c440*/  FMUL.FTZ R41, R47, UR4 ;  /* 0x000000042f297c20 */ /* 0x000fcc0008410000 */
[----:B------:R-:W5:Y:S01]  /*c450*/  MUFU.TANH R38, R38 ;  /* 0x0000002600267308 */ /* 0x000f620000002400 */
[----:B------:R-:W-:-:S07]  /*c460*/  FMUL.FTZ R15, R45, UR4 ;  /* 0x000000042d0f7c20 */ /* 0x000fce0008410000 */
[----:B------:R-:W5:Y:S01]  /*c470*/  MUFU.TANH R40, R40 ;  /* 0x0000002800287308 */ /* 0x000f620000002400 */
[----:B------:R-:W-:-:S07]  /*c480*/  FMUL.FTZ R45, R54, UR4 ;  /* 0x00000004362d7c20 */ /* 0x000fce0008410000 */
        /* <DEDUP_REMOVED lines=13> */
[----:B------:R-:W5:Y:S08]  /*c560*/  MUFU.TANH R47, R47 ;  /* 0x0000002f002f7308 */ /* 0x000f700000002400 */
[----:B------:R-:W5:Y:S08]  /*c570*/  MUFU.TANH R46, R46 ;  /* 0x0000002e002e7308 */ /* 0x000f700000002400 */
[----:B------:R-:W5:Y:S08]  /*c580*/  MUFU.TANH R49, R49 ;  /* 0x0000003100317308 */ /* 0x000f700000002400 */
[----:B------:R-:W5:Y:S01]  /*c590*/  MUFU.TANH R48, R48 ;  /* 0x0000003000307308 */ /* 0x000f620000002400 */
[----:B--2---:R-:W-:Y:S01]  /*c5a0*/  LOP3.LUT R93, R93, 0xfffffffe, RZ, 0xc0, !PT ;  /* 0xfffffffe5d5d7812 */ /* 0x004fe200078ec0ff */
[----:B---3--:R-:W-:-:S04]  /*c5b0*/  IMAD.IADD R8, R8, 0x1, R97 ;  /* 0x0000000108087824 */ /* 0x008fc800078e0261 */
[----:B0-----:R-:W-:Y:S01]  /*c5c0*/  @P4 IMAD.HI.U32 R26, R8, R27, RZ ;  /* 0x0000001b081a4227 */ /* 0x001fe200078e00ff */
[----:B------:R-:W-:-:S04]  /*c5d0*/  @P4 LOP3.LUT R93, R93, 0x1, RZ, 0xfc, !PT ;  /* 0x000000015d5d4812 */ /* 0x000fc800078efcff */
[----:B-1----:R-:W-:Y:S01]  /*c5e0*/  @P4 SHF.R.U32.HI R8, RZ, R29, R26 ;  /* 0x0000001dff084219 */ /* 0x002fe2000001161a */
[----:B------:R-:W-:Y:S01]  /*c5f0*/  STL [R1], R93 ;  /* 0x0000005d01007387 */ /* 0x000fe20000100800 */
[----:B------:R-:W-:-:S03]  /*c600*/  IMAD.MOV.U32 R29, RZ, RZ, -0x80 ;  /* 0xffffff80ff1d7424 */ /* 0x000fc600078e00ff */
[----:B------:R-:W0:Y:S01]  /*c610*/  SHFL.IDX PT, R93, R8, 0x1, 0x1c1f ;  /* 0x003c1f00085d7f89 */ /* 0x000e2200000e0000 */
[----:B------:R-:W-:Y:S02]  /*c620*/  IMAD R28, R88, R29, 0x80 ;  /* 0x00000080581c7424 */ /* 0x000fe400078e021d */
[----:B------:R-:W-:Y:S01]  /*c630*/  FMUL.FTZ R26, R56, UR4 ;  /* 0x00000004381a7c20 */ /* 0x000fe20008410000 */
[----:B------:R-:W-:Y:S01]  /*c640*/  FMUL.FTZ R27, R57, UR4 ;  /* 0x00000004391b7c20 */ /* 0x000fe20008410000 */
[----:B------:R-:W-:Y:S01]  /*c650*/  FMUL.FTZ R58, R83, UR4 ;  /* 0x00000004533a7c20 */ /* 0x000fe20008410000 */
[----:B------:R-:W-:Y:S02]  /*c660*/  VIADD R29, R28, 0x1 ;  /* 0x000000011c1d7836 */ /* 0x000fe40000000000 */
[----:B------:R-:W-:Y:S01]  /*c670*/  FMUL.FTZ R86, R86, UR4 ;  /* 0x0000000456567c20 */ /* 0x000fe20008410000 */
[----:B------:R-:W-:Y:S02]  /*c680*/  IMAD.IADD R28, R147, 0x1, R28 ;  /* 0x00000001931c7824 */ /* 0x000fe400078e021c */
[----:B------:R-:W-:Y:S01]  /*c690*/  FMUL.FTZ R87, R87, UR4 ;  /* 0x0000000457577c20 */ /* 0x000fe20008410000 */
[C---:B----4-:R-:W-:Y:S01]  /*c6a0*/  IMAD R29, R95.reuse, -0x2, R29 ;  /* 0xfffffffe5f1d7824 */ /* 0x050fe200078e021d */
[----:B------:R-:W-:Y:S01]  /*c6b0*/  MUFU.TANH R3, R3 ;  /* 0x0000000300037308 */ /* 0x000fe20000002400 */
[----:B------:R-:W-:-:S02]  /*c6c0*/  IMAD R28, R95, -0x2, R28 ;  /* 0xfffffffe5f1c7824 */ /* 0x000fc400078e021c */
[----:B------:R-:W-:Y:S01]  /*c6d0*/  FMUL.FTZ R64, R64, UR4 ;  /* 0x0000000440407c20 */ /* 0x000fe20008410000 */
[----:B------:R-:W-:Y:S01]  /*c6e0*/  FMUL.FTZ R65, R65, UR4 ;  /* 0x0000000441417c20 */ /* 0x000fe20008410000 */
[----:B------:R-:W-:Y:S01]  /*c6f0*/  IADD3 R29, -R146, R29, R147 ;  /* 0x0000001d921d7210 */ /* 0x000fe20007ffe193 */
[----:B------:R-:W2:Y:S02]  /*c700*/  LDL R98, [R1+0x7c] ;  /* 0x00007c0001627983 */ /* 0x000ea40000100800 */
[----:B------:R-:W-:Y:S02]  /*c710*/  MUFU.TANH R58, R58 ;  /* 0x0000003a003a7308 */ /* 0x000fe40000002400 */
[----:B------:R-:W3:Y:S04]  /*c720*/  LDL R96, [R1+0x8] ;  /* 0x0000080001607983 */ /* 0x000ee80000100800 */
[----:B------:R-:W4:Y:S01]  /*c730*/  LDL R95, [R1+0x4] ;  /* 0x00000400015f7983 */ /* 0x000f220000100800 */
[----:B0-----:R-:W-:-:S04]  /*c740*/  VIADDMNMX R93, R93, R29, R28, PT ;  /* 0x0000001d5d5d7246 */ /* 0x001fc8000380011c */
[C---:B------:R-:W-:Y:S02]  /*c750*/  ISETP.GT.AND P1, PT, R93.reuse, RZ, PT ;  /* 0x000000ff5d00720c */ /* 0x040fe40003f24270 */
[C---:B------:R-:W-:Y:S02]  /*c760*/  ISETP.GT.AND P2, PT, R93.reuse, 0x1, PT ;  /* 0x000000015d00780c */ /* 0x040fe40003f44270 */
[----:B------:R-:W-:Y:S02]  /*c770*/  ISETP.GT.AND P3, PT, R93, 0x8, PT ;  /* 0x000000085d00780c */ /* 0x000fe40003f64270 */
[----:B-----5:R-:W-:Y:S02]  /*c780*/  FSEL R30, R90, -INF , P1 ;  /* 0xff8000005a1e7808 */ /* 0x020fe40000800000 */
        /* <DEDUP_REMOVED lines=39> */
[----:B------:R-:W-:Y:S02]  /*ca00*/  FSEL R45, R45, -INF , P2 ;  /* 0xff8000002d2d7808 */ /* 0x000fe40001000000 */
[----:B------:R-:W-:Y:S01]  /*ca10*/  FMNMX.FTZ R56, R42, R57, !PT ;  /* 0x000000392a387209 */ /* 0x000fe20007810000 */
[----:B------:R-:W-:Y:S01]  /*ca20*/  FMUL.FTZ R51, R67, UR4 ;  /* 0x0000000443337c20 */ /* 0x000fe20008410000 */
[----:B------:R-:W-:Y:S02]  /*ca30*/  ISETP.GT.AND P2, PT, R93, 0x40, PT ;  /* 0x000000405d00780c */ /* 0x000fe40003f44270 */
[----:B------:R-:W-:Y:S02]  /*ca40*/  FSEL R44, R44, -INF , P1 ;  /* 0xff8000002c2c7808 */ /* 0x000fe40000800000 */
[----:B------:R-:W-:Y:S01]  /*ca50*/  FMNMX.FTZ R59, R45, R56, !PT ;  /* 0x000000382d3b7209 */ /* 0x000fe20007810000 */
[----:B------:R-:W0:Y:S01]  /*ca60*/  MUFU.TANH R50, R50 ;  /* 0x0000003200327308 */ /* 0x000e220000002400 */
[----:B------:R-:W-:Y:S01]  /*ca70*/  ISETP.GT.AND P1, PT, R93, 0x41, PT ;  /* 0x000000415d00780c */ /* 0x000fe20003f24270 */
[----:B------:R-:W-:Y:S01]  /*ca80*/  FMUL.FTZ R52, R70, UR4 ;  /* 0x0000000446347c20 */ /* 0x000fe20008410000 */
[----:B------:R-:W-:-:S02]  /*ca90*/  FSEL R47, R47, -INF , P2 ;  /* 0xff8000002f2f7808 */ /* 0x000fc40001000000 */
[----:B------:R-:W-:Y:S01]  /*caa0*/  FMNMX.FTZ R56, R44, R59, !PT ;  /* 0x0000003b2c387209 */ /* 0x000fe20007810000 */
[----:B------:R-:W-:Y:S01]  /*cab0*/  FMUL.FTZ R53, R71, UR4 ;  /* 0x0000000447357c20 */ /* 0x000fe20008410000 */
[----:B------:R-:W-:Y:S01]  /*cac0*/  ISETP.GT.AND P2, PT, R93, 0x48, PT ;  /* 0x000000485d00780c */ /* 0x000fe20003f44270 */
[----:B------:R-:W1:Y:S01]  /*cad0*/  MUFU.TANH R51, R51 ;  /* 0x0000003300337308 */ /* 0x000e620000002400 */
[----:B------:R-:W-:Y:S02]  /*cae0*/  FSEL R46, R46, -INF , P1 ;  /* 0xff8000002e2e7808 */ /* 0x000fe40000800000 */
[----:B------:R-:W-:Y:S01]  /*caf0*/  FMNMX.FTZ R63, R47, R56, !PT ;  /* 0x000000382f3f7209 */ /* 0x000fe20007810000 */
[----:B------:R-:W-:Y:S01]  /*cb00*/  FMUL.FTZ R54, R74, UR4 ;  /* 0x000000044a367c20 */ /* 0x000fe20008410000 */
[----:B------:R-:W-:Y:S02]  /*cb10*/  ISETP.GT.AND P1, PT, R93, 0x49, PT ;  /* 0x000000495d00780c */ /* 0x000fe40003f24270 */
[----:B------:R-:W-:Y:S01]  /*cb20*/  FSEL R49, R49, -INF , P2 ;  /* 0xff80000031317808 */ /* 0x000fe20001000000 */
[----:B------:R-:W5:Y:S01]  /*cb30*/  MUFU.TANH R52, R52 ;  /* 0x0000003400347308 */ /* 0x000f620000002400 */
[----:B------:R-:W-:Y:S01]  /*cb40*/  FMNMX.FTZ R56, R46, R63, !PT ;  /* 0x0000003f2e387209 */ /* 0x000fe20007810000 */
[----:B------:R-:W-:Y:S01]  /*cb50*/  FMUL.FTZ R55, R75, UR4 ;  /* 0x000000044b377c20 */ /* 0x000fe20008410000 */
[----:B------:R-:W-:-:S02]  /*cb60*/  ISETP.GT.AND P2, PT, R93, 0x50, PT ;  /* 0x000000505d00780c */ /* 0x000fc40003f44270 */
[----:B------:R-:W-:Y:S02]  /*cb70*/  FSEL R48, R48, -INF , P1 ;  /* 0xff80000030307808 */ /* 0x000fe40000800000 */
[----:B------:R-:W-:Y:S01]  /*cb80*/  FMNMX.FTZ R63, R49, R56, !PT ;  /* 0x00000038313f7209 */ /* 0x000fe20007810000 */
[----:B------:R-:W5:Y:S01]  /*cb90*/  MUFU.TANH R53, R53 ;  /* 0x0000003500357308 */ /* 0x000f620000002400 */
[----:B------:R-:W-:Y:S01]  /*cba0*/  ISETP.GT.AND P1, PT, R93, 0x51, PT ;  /* 0x000000515d00780c */ /* 0x000fe20003f24270 */
[----:B------:R-:W-:Y:S01]  /*cbb0*/  FMUL.FTZ R57, R78, UR4 ;  /* 0x000000044e397c20 */ /* 0x000fe20008410000 */
[----:B0-----:R-:W-:Y:S02]  /*cbc0*/  FSEL R50, R50, -INF , P2 ;  /* 0xff80000032327808 */ /* 0x001fe40001000000 */
[----:B------:R-:W-:-:S03]  /*cbd0*/  FMNMX.FTZ R63, R48, R63, !PT ;  /* 0x0000003f303f7209 */ /* 0x000fc60007810000 */
[----:B------:R-:W0:Y:S01]  /*cbe0*/  MUFU.TANH R54, R54 ;  /* 0x0000003600367308 */ /* 0x000e220000002400 */
[----:B------:R-:W-:Y:S01]  /*cbf0*/  ISETP.GT.AND P2, PT, R93, 0x58, PT ;  /* 0x000000585d00780c */ /* 0x000fe20003f44270 */
[----:B------:R-:W-:Y:S01]  /*cc00*/  FMUL.FTZ R59, R79, UR4 ;  /* 0x000000044f3b7c20 */ /* 0x000fe20008410000 */
[----:B-1----:R-:W-:Y:S02]  /*cc10*/  FSEL R51, R51, -INF , P1 ;  /* 0xff80000033337808 */ /* 0x002fe40000800000 */
[----:B------:R-:W-:-:S03]  /*cc20*/  FMNMX.FTZ R62, R50, R63, !PT ;  /* 0x0000003f323e7209 */ /* 0x000fc60007810000 */
[----:B------:R-:W1:Y:S01]  /*cc30*/  MUFU.TANH R55, R55 ;  /* 0x0000003700377308 */ /* 0x000e620000002400 */
[----:B------:R-:W-:Y:S01]  /*cc40*/  ISETP.GT.AND P1, PT, R93, 0x59, PT ;  /* 0x000000595d00780c */ /* 0x000fe20003f24270 */
[----:B------:R-:W-:Y:S01]  /*cc50*/  FMUL.FTZ R56, R82, UR4 ;  /* 0x0000000452387c20 */ /* 0x000fe20008410000 */
[----:B-----5:R-:W-:Y:S02]  /*cc60*/  FSEL R52, R52, -INF , P2 ;  /* 0xff80000034347808 */ /* 0x020fe40001000000 */
[----:B------:R-:W-:-:S03]  /*cc70*/  FMNMX.FTZ R63, R51, R62, !PT ;  /* 0x0000003e333f7209 */ /* 0x000fc60007810000 */
[----:B------:R-:W5:Y:S01]  /*cc80*/  MUFU.TANH R57, R57 ;  /* 0x0000003900397308 */ /* 0x000f620000002400 */
[----:B------:R-:W-:Y:S02]  /*cc90*/  ISETP.GT.AND P2, PT, R93, 0x60, PT ;  /* 0x000000605d00780c */ /* 0x000fe40003f44270 */
[----:B------:R-:W-:Y:S02]  /*cca0*/  FSEL R53, R53, -INF , P1 ;  /* 0xff80000035357808 */ /* 0x000fe40000800000 */
[----:B------:R-:W-:-:S03]  /*ccb0*/  FMNMX.FTZ R62, R52, R63, !PT ;  /* 0x0000003f343e7209 */ /* 0x000fc60007810000 */
[----:B------:R-:W5:Y:S01]  /*ccc0*/  MUFU.TANH R59, R59 ;  /* 0x0000003b003b7308 */ /* 0x000f620000002400 */
[----:B------:R-:W-:Y:S02]  /*ccd0*/  ISETP.GT.AND P1, PT, R93, 0x61, PT ;  /* 0x000000615d00780c */ /* 0x000fe40003f24270 */
[----:B0-----:R-:W-:Y:S02]  /*cce0*/  FSEL R54, R54, -INF , P2 ;  /* 0xff80000036367808 */ /* 0x001fe40001000000 */
[----:B------:R-:W-:-:S03]  /*ccf0*/  FMNMX.FTZ R63, R53, R62, !PT ;  /* 0x0000003e353f7209 */ /* 0x000fc60007810000 */
[----:B------:R-:W0:Y:S01]  /*cd00*/  MUFU.TANH R56, R56 ;  /* 0x0000003800387308 */ /* 0x000e220000002400 */
[----:B------:R-:W-:Y:S02]  /*cd10*/  ISETP.GT.AND P2, PT, R93, 0x68, PT ;  /* 0x000000685d00780c */ /* 0x000fe40003f44270 */
[----:B-1----:R-:W-:Y:S02]  /*cd20*/  FSEL R55, R55, -INF , P1 ;  /* 0xff80000037377808 */ /* 0x002fe40000800000 */
[----:B------:R-:W-:Y:S02]  /*cd30*/  FMNMX.FTZ R62, R54, R63, !PT ;  /* 0x0000003f363e7209 */ /* 0x000fe40007810000 */
[----:B------:R-:W-:Y:S01]  /*cd40*/  ISETP.GT.AND P1, PT, R93, 0x69, PT ;  /* 0x000000695d00780c */ /* 0x000fe20003f24270 */
[----:B------:R-:W1:Y:S01]  /*cd50*/  MUFU.TANH R86, R86 ;  /* 0x0000005600567308 */ /* 0x000e620000002400 */
[----:B-----5:R-:W-:Y:S02]  /*cd60*/  FSEL R57, R57, -INF , P2 ;  /* 0xff80000039397808 */ /* 0x020fe40001000000 */
[----:B------:R-:W-:-:S02]  /*cd70*/  FMNMX.FTZ R62, R55, R62, !PT ;  /* 0x0000003e373e7209 */ /* 0x000fc40007810000 */
[----:B------:R-:W-:Y:S02]  /*cd80*/  ISETP.GT.AND P2, PT, R93, 0x70, PT ;  /* 0x000000705d00780c */ /* 0x000fe40003f44270 */
[----:B------:R-:W-:Y:S01]  /*cd90*/  FSEL R59, R59, -INF , P1 ;  /* 0xff8000003b3b7808 */ /* 0x000fe20000800000 */
[----:B------:R-:W5:Y:S01]  /*cda0*/  MUFU.TANH R87, R87 ;  /* 0x0000005700577308 */ /* 0x000f620000002400 */
[----:B------:R-:W-:Y:S02]  /*cdb0*/  FMNMX.FTZ R66, R57, R62, !PT ;  /* 0x0000003e39427209 */ /* 0x000fe40007810000 */
[----:B------:R-:W-:Y:S02]  /*cdc0*/  ISETP.GT.AND P1, PT, R93, 0x71, PT ;  /* 0x000000715d00780c */ /* 0x000fe40003f24270 */
[----:B0-----:R-:W-:Y:S02]  /*cdd0*/  FSEL R56, R56, -INF , P2 ;  /* 0xff80000038387808 */ /* 0x001fe40001000000 */
[----:B------:R-:W-:-:S02]  /*cde0*/  FMNMX.FTZ R63, R59, R66, !PT ;  /* 0x000000423b3f7209 */ /* 0x000fc40007810000 */
[C---:B------:R-:W-:Y:S02]  /*cdf0*/  ISETP.GT.AND P2, PT, R93.reuse, 0x78, PT ;  /* 0x000000785d00780c */ /* 0x040fe40003f44270 */
[----:B------:R-:W-:Y:S02]  /*ce00*/  FSEL R58, R58, -INF , P1 ;  /* 0xff8000003a3a7808 */ /* 0x000fe40000800000 */
[----:B------:R-:W-:Y:S01]  /*ce10*/  FMNMX.FTZ R67, R56, R63, !PT ;  /* 0x0000003f38437209 */ /* 0x000fe20007810000 */
[----:B------:R-:W-:Y:S01]  /*ce20*/  FMUL.FTZ R62, R60, UR4 ;  /* 0x000000043c3e7c20 */ /* 0x000fe20008410000 */
[----:B------:R-:W-:Y:S02]  /*ce30*/  ISETP.GT.AND P1, PT, R93, 0x79, PT ;  /* 0x000000795d00780c */ /* 0x000fe40003f24270 */
[----:B-1----:R-:W-:Y:S02]  /*ce40*/  FSEL R60, R86, -INF , P2 ;  /* 0xff800000563c7808 */ /* 0x002fe40001000000 */
[----:B------:R-:W-:Y:S01]  /*ce50*/  FMNMX.FTZ R67, R58, R67, !PT ;  /* 0x000000433a437209 */ /* 0x000fe20007810000 */
[----:B------:R-:W-:Y:S01]  /*ce60*/  FMUL.FTZ R63, R61, UR4 ;  /* 0x000000043d3f7c20 */ /* 0x000fe20008410000 */
[----:B-----5:R-:W-:-:S02]  /*ce70*/  FSEL R61, R87, -INF , P1 ;  /* 0xff800000573d7808 */ /* 0x020fc40000800000 */
[----:B------:R-:W-:-:S04]  /*ce80*/  FMNMX.FTZ R66, R60, R67, !PT ;  /* 0x000000433c427209 */ /* 0x000fc80007810000 */
[----:B------:R-:W-:-:S05]  /*ce90*/  FMNMX.FTZ R70, R61, R66, !PT ;  /* 0x000000423d467209 */ /* 0x000fca0007810000 */
[----:B------:R-:W0:Y:S02]  /*cea0*/  SHFL.BFLY PT, R71, R70, 0x2, 0x1f ;  /* 0x0c401f0046477f89 */ /* 0x000e2400000e0000 */
[----:B0-----:R-:W-:-:S05]  /*ceb0*/  FMNMX.FTZ R74, R70, R71, !PT ;  /* 0x00000047464a7209 */ /* 0x001fca0007810000 */
[----:B------:R-:W0:Y:S01]  /*cec0*/  SHFL.BFLY PT, R75, R74, 0x1, 0x1f ;  /* 0x0c201f004a4b7f89 */ /* 0x000e2200000e0000 */
[----:B------:R-:W-:-:S03]  /*ced0*/  FMUL.FTZ R71, R77, UR4 ;  /* 0x000000044d477c20 */ /* 0x000fc60008410000 */
[----:B------:R0:W1:Y:S01]  /*cee0*/  SHFL.IDX PT, R77, R8, RZ, 0x1c1f ;  /* 0x001c1fff084d7589 */ /* 0x00006200000e0000 */
[----:B------:R-:W5:Y:S08]  /*cef0*/  MUFU.TANH R4, R4 ;  /* 0x0000000400047308 */ /* 0x000f700000002400 */
[----:B------:R-:W5:Y:S01]  /*cf00*/  MUFU.TANH R5, R5 ;  /* 0x0000000500057308 */ /* 0x000f620000002400 */
[----:B0-----:R-:W-:-:S07]  /*cf10*/  FMNMX.FTZ R8, R74, R75, !PT ;  /* 0x0000004b4a087209 */ /* 0x001fce0007810000 */
[----:B------:R-:W0:Y:S01]  /*cf20*/  MUFU.TANH R6, R6 ;  /* 0x0000000600067308 */ /* 0x000e220000002400 */
[C---:B------:R-:W-:Y:S01]  /*cf30*/  FSETP.NEU.FTZ.AND P1, PT, R8.reuse, -INF , PT ;  /* 0xff8000000800780b */ /* 0x040fe20003f3d000 */
[----:B------:R-:W-:Y:S01]  /*cf40*/  FMUL.FTZ R74, R8, UR47 ;  /* 0x0000002f084a7c20 */ /* 0x000fe20008410000 */
[----:B-1----:R-:W-:-:S05]  /*cf50*/  VIADDMNMX R28, R77, R29, R28, PT ;  /* 0x0000001d4d1c7246 */ /* 0x002fca000380011c */
[----:B------:R-:W1:Y:S01]  /*cf60*/  MUFU.TANH R7, R7 ;  /* 0x0000000700077308 */ /* 0x000e620000002400 */
[----:B------:R-:W-:Y:S02]  /*cf70*/  FSEL R74, R74, RZ, P1 ;  /* 0x000000ff4a4a7208 */ /* 0x000fe40000800000 */
[C---:B------:R-:W-:Y:S02]  /*cf80*/  ISETP.GT.AND P1, PT, R28.reuse, RZ, PT ;  /* 0x000000ff1c00720c */ /* 0x040fe40003f24270 */
[C---:B------:R-:W-:Y:S02]  /*cf90*/  ISETP.GT.AND P2, PT, R28.reuse, 0x1, PT ;  /* 0x000000011c00780c */ /* 0x040fe40003f44270 */
[----:B------:R-:W-:Y:S01]  /*cfa0*/  ISETP.GT.AND P3, PT, R28, 0x8, PT ;  /* 0x000000081c00780c */ /* 0x000fe20003f64270 */
[----:B------:R-:W2:Y:S01]  /*cfb0*/  MUFU.TANH R9, R9 ;  /* 0x0000000900097308 */ /* 0x000ea20000002400 */
[----:B------:R-:W-:Y:S02]  /*cfc0*/  FSEL R3, R3, -INF , P1 ;  /* 0xff80000003037808 */ /* 0x000fe40000800000 */
[----:B-----5:R-:W-:-:S02]  /*cfd0*/  FSEL R4, R4, -INF , P2 ;  /* 0xff80000004047808 */ /* 0x020fc40001000000 */
[----:B------:R-:W-:Y:S02]  /*cfe0*/  ISETP.GT.AND P1, PT, R28, 0x9, PT ;  /* 0x000000091c00780c */ /* 0x000fe40003f24270 */
[----:B------:R-:W-:Y:S01]  /*cff0*/  FSEL R5, R5, -INF , P3 ;  /* 0xff80000005057808 */ /* 0x000fe20001800000 */
[----:B------:R-:W5:Y:S01]  /*d000*/  MUFU.TANH R10, R10 ;  /* 0x0000000a000a7308 */ /* 0x000f620000002400 */
[----:B------:R-:W-:Y:S01]  /*d010*/  FMNMX.FTZ R78, R3, R4, !PT ;  /* 0x00000004034e7209 */ /* 0x000fe20007810000 */
[--C-:B------:R-:W-:Y:S01]  /*d020*/  FFMA.FTZ R29, R30, UR47, -R74.reuse ;  /* 0x0000002f1e1d7c23 */ /* 0x100fe2000801084a */
[----:B------:R-:W-:Y:S02]  /*d030*/  ISETP.GT.AND P2, PT, R28, 0x10, PT ;  /* 0x000000101c00780c */ /* 0x000fe40003f44270 */
[----:B0-----:R-:W-:Y:S02]  /*d040*/  FSEL R6, R6, -INF , P1 ;  /* 0xff80000006067808 */ /* 0x001fe40000800000 */
[----:B------:R-:W-:Y:S01]  /*d050*/  FMNMX.FTZ R77, R5, R78, !PT ;  /* 0x0000004e054d7209 */ /* 0x000fe20007810000 */
[----:B------:R-:W0:Y:S01]  /*d060*/  MUFU.TANH R11, R11 ;  /* 0x0000000b000b7308 */ /* 0x000e220000002400 */
[--C-:B------:R-:W-:Y:S01]  /*d070*/  FFMA.FTZ R30, R31, UR47, -R74.reuse ;  /* 0x0000002f1f1e7c23 */ /* 0x100fe2000801084a */
[----:B------:R-:W-:Y:S01]  /*d080*/  FFMA.FTZ R31, R33, UR47, -R74 ;  /* 0x0000002f211f7c23 */ /* 0x000fe2000801084a */
[----:B------:R-:W-:-:S02]  /*d090*/  ISETP.GT.AND P1, PT, R28, 0x11, PT ;  /* 0x000000111c00780c */ /* 0x000fc40003f24270 */
[----:B-1----:R-:W-:Y:S02]  /*d0a0*/  FSEL R33, R7, -INF , P2 ;  /* 0xff80000007217808 */ /* 0x002fe40001000000 */
[----:B------:R-:W-:Y:S01]  /*d0b0*/  FMNMX.FTZ R78, R6, R77, !PT ;  /* 0x0000004d064e7209 */ /* 0x000fe20007810000 */
[----:B------:R-:W1:Y:S01]  /*d0c0*/  MUFU.TANH R12, R12 ;  /* 0x0000000c000c7308 */ /* 0x000e620000002400 */
[----:B------:R-:W-:Y:S02]  /*d0d0*/  ISETP.GT.AND P2, PT, R28, 0x18, PT ;  /* 0x000000181c00780c */ /* 0x000fe40003f44270 */
[----:B--2---:R-:W-:Y:S02]  /*d0e0*/  FSEL R9, R9, -INF , P1 ;  /* 0xff80000009097808 */ /* 0x004fe40000800000 */
[----:B------:R-:W-:-:S03]  /*d0f0*/  FMNMX.FTZ R78, R33, R78, !PT ;  /* 0x0000004e214e7209 */ /* 0x000fc60007810000 */
[----:B------:R-:W2:Y:S01]  /*d100*/  MUFU.TANH R13, R13 ;  /* 0x0000000d000d7308 */ /* 0x000ea20000002400 */
[----:B------:R-:W-:Y:S01]  /*d110*/  FFMA.FTZ R77, R32, UR47, -R74 ;  /* 0x0000002f204d7c23 */ /* 0x000fe2000801084a */
[----:B------:R-:W-:Y:S02]  /*d120*/  ISETP.GT.AND P1, PT, R28, 0x19, PT ;  /* 0x000000191c00780c */ /* 0x000fe40003f24270 */
[----:B-----5:R-:W-:Y:S02]  /*d130*/  FSEL R32, R10, -INF , P2 ;  /* 0xff8000000a207808 */ /* 0x020fe40001000000 */
[----:B------:R-:W-:Y:S02]  /*d140*/  FMNMX.FTZ R7, R9, R78, !PT ;  /* 0x0000004e09077209 */ /* 0x000fe40007810000 */
[----:B------:R-:W-:Y:S01]  /*d150*/  MUFU.TANH R14, R14 ;  /* 0x0000000e000e7308 */ /* 0x000fe20000002400 */
[----:B------:R-:W-:Y:S02]  /*d160*/  ISETP.GT.AND P2, PT, R28, 0x20, PT ;  /* 0x000000201c00780c */ /* 0x000fe40003f44270 */
[----:B0-----:R-:W-:-:S02]  /*d170*/  FSEL R11, R11, -INF , P1 ;  /* 0xff8000000b0b7808 */ /* 0x001fc40000800000 */
[----:B------:R-:W-:-:S03]  /*d180*/  FMNMX.FTZ R78, R32, R7, !PT ;  /* 0x00000007204e7209 */ /* 0x000fc60007810000 */
[----:B------:R-:W0:Y:S01]  /*d190*/  MUFU.TANH R15, R15 ;  /* 0x0000000f000f7308 */ /* 0x000e220000002400 */
[----:B------:R-:W-:Y:S01]  /*d1a0*/  FFMA.FTZ R79, R35, UR47, -R74 ;  /* 0x0000002f234f7c23 */ /* 0x000fe2000801084a */
[----:B------:R-:W-:Y:S02]  /*d1b0*/  ISETP.GT.AND P1, PT, R28, 0x21, PT ;  /* 0x000000211c00780c */ /* 0x000fe40003f24270 */
[----:B-1----:R-:W-:Y:S02]  /*d1c0*/  FSEL R35, R12, -INF , P2 ;  /* 0xff8000000c237808 */ /* 0x002fe40001000000 */
[----:B------:R-:W-:Y:S02]  /*d1d0*/  FMNMX.FTZ R78, R11, R78, !PT ;  /* 0x0000004e0b4e7209 */ /* 0x000fe40007810000 */
[----:B------:R-:W1:Y:S01]  /*d1e0*/  MUFU.TANH R20, R20 ;  /* 0x0000001400147308 */ /* 0x000e620000002400 */
[----:B------:R-:W-:Y:S02]  /*d1f0*/  ISETP.GT.AND P2, PT, R28, 0x28, PT ;  /* 0x000000281c00780c */ /* 0x000fe40003f44270 */
[----:B--2---:R-:W-:-:S02]  /*d200*/  FSEL R13, R13, -INF , P1 ;  /* 0xff8000000d0d7808 */ /* 0x004fc40000800000 */
[----:B------:R-:W-:-:S03]  /*d210*/  FMNMX.FTZ R78, R35, R78, !PT ;  /* 0x0000004e234e7209 */ /* 0x000fc60007810000 */
[----:B------:R-:W-:Y:S01]  /*d220*/  MUFU.TANH R21, R21 ;  /* 0x0000001500157308 */ /* 0x000fe20000002400 */
[----:B------:R-:W-:Y:S02]  /*d230*/  ISETP.GT.AND P1, PT, R28, 0x29, PT ;  /* 0x000000291c00780c */ /* 0x000fe40003f24270 */
[----:B------:R-:W-:-:S05]  /*d240*/  FMNMX.FTZ R7, R13, R78, !PT ;  /* 0x0000004e0d077209 */ /* 0x000fca0007810000 */
[----:B------:R2:W-:Y:S01]  /*d250*/  MUFU.EX2 R10, R77 ;  /* 0x0000004d000a7308 */ /* 0x0005e20000000800 */
[----:B0-----:R-:W-:-:S07]  /*d260*/  FSEL R15, R15, -INF , P1 ;  /* 0xff8000000f0f7808 */ /* 0x001fce0000800000 */
[----:B------:R-:W0:Y:S01]  /*d270*/  MUFU.TANH R24, R24 ;  /* 0x0000001800187308 */ /* 0x000e220000002400 */
[----:B--2---:R-:W-:Y:S01]  /*d280*/  FFMA.FTZ R77, R34, UR47, -R74 ;  /* 0x0000002f224d7c23 */ /* 0x004fe2000801084a */
[----:B------:R-:W-:Y:S02]  /*d290*/  FSEL R34, R14, -INF , P2 ;  /* 0xff8000000e227808 */ /* 0x000fe40001000000 */
[----:B------:R-:W-:Y:S02]  /*d2a0*/  ISETP.GT.AND P2, PT, R28, 0x30, PT ;  /* 0x000000301c00780c */ /* 0x000fe40003f44270 */
[----:B------:R-:W-:Y:S02]  /*d2b0*/  FMNMX.FTZ R78, R34, R7, !PT ;  /* 0x00000007224e7209 */ /* 0x000fe40007810000 */
[----:B------:R-:W2:Y:S01]  /*d2c0*/  MUFU.TANH R25, R25 ;  /* 0x0000001900197308 */ /* 0x000ea20000002400 */
[----:B------:R-:W-:Y:S01]  /*d2d0*/  FMUL.FTZ R66, R68, UR4 ;  /* 0x0000000444427c20 */ /* 0x000fe20008410000 */
[----:B------:R-:W-:Y:S01]  /*d2e0*/  ISETP.GT.AND P1, PT, R28, 0x31, PT ;  /* 0x000000311c00780c */ /* 0x000fe20003f24270 */
[----:B------:R-:W-:Y:S01]  /*d2f0*/  FMUL.FTZ R68, R72, UR4 ;  /* 0x0000000448447c20 */ /* 0x000fe20008410000 */
[----:B------:R-:W-:-:S04]  /*d300*/  FMNMX.FTZ R78, R15, R78, !PT ;  /* 0x0000004e0f4e7209 */ /* 0x000fc80007810000 */
[----:B------:R5:W-:Y:S01]  /*d310*/  MUFU.EX2 R12, R79 ;  /* 0x0000004f000c7308 */ /* 0x000be20000000800 */
[----:B------:R-:W-:Y:S01]  /*d320*/  FMUL.FTZ R72, R80, UR4 ;  /* 0x0000000450487c20 */ /* 0x000fe20008410000 */
[----:B------:R-:W-:-:S06]  /*d330*/  FFMA.FTZ R80, R36, UR47, -R74 ;  /* 0x0000002f24507c23 */ /* 0x000fcc000801084a */
[----:B------:R-:W3:Y:S01]  /*d340*/  MUFU.TANH R26, R26 ;  /* 0x0000001a001a7308 */ /* 0x000ee20000002400 */
[----:B-----5:R-:W-:Y:S01]  /*d350*/  FFMA.FTZ R79, R37, UR47, -R74 ;  /* 0x0000002f254f7c23 */ /* 0x020fe2000801084a */
[----:B-1----:R-:W-:Y:S02]  /*d360*/  FSEL R37, R20, -INF , P2 ;  /* 0xff80000014257808 */ /* 0x002fe40001000000 */
[----:B------:R-:W-:Y:S02]  /*d370*/  ISETP.GT.AND P2, PT, R28, 0x38, PT ;  /* 0x000000381c00780c */ /* 0x000fe40003f44270 */
[----:B------:R-:W-:Y:S02]  /*d380*/  FMNMX.FTZ R36, R37, R78, !PT ;  /* 0x0000004e25247209 */ /* 0x000fe40007810000 */
[----:B------:R-:W1:Y:S01]  /*d390*/  MUFU.TANH R27, R27 ;  /* 0x0000001b001b7308 */ /* 0x000e620000002400 */
[----:B0-----:R-:W-:-:S07]  /*d3a0*/  FSEL R78, R24, -INF , P2 ;  /* 0xff800000184e7808 */ /* 0x001fce0001000000 */
[----:B------:R0:W-:Y:S01]  /*d3b0*/  MUFU.EX2 R14, R77 ;  /* 0x0000004d000e7308 */ /* 0x0001e20000000800 */
[----:B------:R-:W-:Y:S02]  /*d3c0*/  ISETP.GT.AND P2, PT, R28, 0x40, PT ;  /* 0x000000401c00780c */ /* 0x000fe40003f44270 */
[----:B0-----:R-:W-:-:S05]  /*d3d0*/  FSEL R77, R21, -INF , P1 ;  /* 0xff800000154d7808 */ /* 0x001fca0000800000 */
[----:B------:R-:W0:Y:S01]  /*d3e0*/  MUFU.TANH R62, R62 ;  /* 0x0000003e003e7308 */ /* 0x000e220000002400 */
[----:B------:R-:W-:Y:S02]  /*d3f0*/  ISETP.GT.AND P1, PT, R28, 0x39, PT ;  /* 0x000000391c00780c */ /* 0x000fe40003f24270 */
[----:B------:R-:W-:Y:S02]  /*d400*/  FMNMX.FTZ R7, R77, R36, !PT ;  /* 0x000000244d077209 */ /* 0x000fe40007810000 */
[----:B--2---:R-:W-:Y:S02]  /*d410*/  FSEL R25, R25, -INF , P1 ;  /* 0xff80000019197808 */ /* 0x004fe40000800000 */
[----:B------:R-:W-:Y:S01]  /*d420*/  FMNMX.FTZ R36, R78, R7, !PT ;  /* 0x000000074e247209 */ /* 0x000fe20007810000 */
[----:B------:R-:W2:Y:S01]  /*d430*/  MUFU.TANH R63, R63 ;  /* 0x0000003f003f7308 */ /* 0x000ea20000002400 */
[----:B------:R-:W-:Y:S02]  /*d440*/  ISETP.GT.AND P1, PT, R28, 0x41, PT ;  /* 0x000000411c00780c */ /* 0x000fe40003f24270 */
[----:B---3--:R-:W-:-:S02]  /*d450*/  FSEL R26, R26, -INF , P2 ;  /* 0xff8000001a1a7808 */ /* 0x008fc40001000000 */
[----:B------:R-:W-:-:S03]  /*d460*/  FMNMX.FTZ R7, R25, R36, !PT ;  /* 0x0000002419077209 */ /* 0x000fc60007810000 */
[----:B------:R-:W3:Y:S01]  /*d470*/  MUFU.TANH R64, R64 ;  /* 0x0000004000407308 */ /* 0x000ee20000002400 */
[----:B------:R-:W-:Y:S01]  /*d480*/  FFMA.FTZ R36, R38, UR47, -R74 ;  /* 0x0000002f26247c23 */ /* 0x000fe2000801084a */
[----:B------:R-:W-:Y:S01]  /*d490*/  ISETP.GT.AND P2, PT, R28, 0x48, PT ;  /* 0x000000481c00780c */ /* 0x000fe20003f44270 */
[----:B------:R-:W-:Y:S01]  /*d4a0*/  FMUL.FTZ R67, R69, UR4 ;  /* 0x0000000445437c20 */ /* 0x000fe20008410000 */
[----:B-1----:R-:W-:Y:S02]  /*d4b0*/  FSEL R27, R27, -INF , P1 ;  /* 0xff8000001b1b7808 */ /* 0x002fe40000800000 */
[----:B------:R-:W-:Y:S02]  /*d4c0*/  FMNMX.FTZ R38, R26, R7, !PT ;  /* 0x000000071a267209 */ /* 0x000fe40007810000 */
[----:B------:R-:W1:Y:S01]  /*d4d0*/  MUFU.TANH R65, R65 ;  /* 0x0000004100417308 */ /* 0x000e620000002400 */
[----:B------:R-:W-:Y:S02]  /*d4e0*/  ISETP.GT.AND P1, PT, R28, 0x49, PT ;  /* 0x000000491c00780c */ /* 0x000fe40003f24270 */
[----:B0-----:R-:W-:-:S02]  /*d4f0*/  FSEL R62, R62, -INF , P2 ;  /* 0xff8000003e3e7808 */ /* 0x001fc40001000000 */
[----:B------:R-:W-:-:S03]  /*d500*/  FMNMX.FTZ R7, R27, R38, !PT ;  /* 0x000000261b077209 */ /* 0x000fc60007810000 */
[----:B------:R-:W0:Y:S01]  /*d510*/  MUFU.TANH R66, R66 ;  /* 0x0000004200427308 */ /* 0x000e220000002400 */
[----:B------:R-:W-:Y:S01]  /*d520*/  FFMA.FTZ R38, R40, UR47, -R74 ;  /* 0x0000002f28267c23 */ /* 0x000fe2000801084a */
[----:B------:R-:W-:Y:S01]  /*d530*/  ISETP.GT.AND P2, PT, R28, 0x50, PT ;  /* 0x000000501c00780c */ /* 0x000fe20003f44270 */
[----:B------:R-:W-:Y:S01]  /*d540*/  FMUL.FTZ R69, R73, UR4 ;  /* 0x0000000449457c20 */ /* 0x000fe20008410000 */
[----:B--2---:R-:W-:Y:S02]  /*d550*/  FSEL R63, R63, -INF , P1 ;  /* 0xff8000003f3f7808 */ /* 0x004fe40000800000 */
[----:B------:R-:W-:Y:S02]  /*d560*/  FMNMX.FTZ R40, R62, R7, !PT ;  /* 0x000000073e287209 */ /* 0x000fe40007810000 */
[----:B------:R-:W-:Y:S01]  /*d570*/  MUFU.TANH R67, R67 ;  /* 0x0000004300437308 */ /* 0x000fe20000002400 */
[----:B------:R-:W-:Y:S01]  /*d580*/  ISETP.GT.AND P1, PT, R28, 0x51, PT ;  /* 0x000000511c00780c */ /* 0x000fe20003f24270 */
[----:B------:R-:W-:Y:S01]  /*d590*/  FMUL.FTZ R70, R76, UR4 ;  /* 0x000000044c467c20 */ /* 0x000fe20008410000 */
[----:B---3--:R-:W-:-:S02]  /*d5a0*/  FSEL R64, R64, -INF , P2 ;  /* 0xff80000040407808 */ /* 0x008fc40001000000 */
[----:B------:R-:W-:-:S03]  /*d5b0*/  FMNMX.FTZ R7, R63, R40, !PT ;  /* 0x000000283f077209 */ /* 0x000fc60007810000 */
[----:B------:R-:W2:Y:S01]  /*d5c0*/  MUFU.TANH R68, R68 ;  /* 0x0000004400447308 */ /* 0x000ea20000002400 */
[----:B------:R-:W-:Y:S02]  /*d5d0*/  ISETP.GT.AND P2, PT, R28, 0x58, PT ;  /* 0x000000581c00780c */ /* 0x000fe40003f44270 */
[----:B-1----:R-:W-:Y:S02]  /*d5e0*/  FSEL R65, R65, -INF , P1 ;  /* 0xff80000041417808 */ /* 0x002fe40000800000 */
[----:B------:R-:W-:-:S03]  /*d5f0*/  FMNMX.FTZ R40, R64, R7, !PT ;  /* 0x0000000740287209 */ /* 0x000fc60007810000 */
[----:B------:R-:W1:Y:S01]  /*d600*/  MUFU.TANH R69, R69 ;  /* 0x0000004500457308 */ /* 0x000e620000002400 */
[----:B------:R-:W-:Y:S02]  /*d610*/  ISETP.GT.AND P1, PT, R28, 0x59, PT ;  /* 0x000000591c00780c */ /* 0x000fe40003f24270 */
[----:B------:R-:W-:-:S05]  /*d620*/  FMNMX.FTZ R40, R65, R40, !PT ;  /* 0x0000002841287209 */ /* 0x000fca0007810000 */
[----:B------:R-:W3:Y:S01]  /*d630*/  MUFU.TANH R70, R70 ;  /* 0x0000004600467308 */ /* 0x000ee20000002400 */
[----:B------:R-:W-:-:S07]  /*d640*/  FMUL.FTZ R73, R81, UR4 ;  /* 0x0000000451497c20 */ /* 0x000fce0008410000 */
[----:B------:R0:W-:Y:S02]  /*d650*/  MUFU.EX2 R20, R79 ;  /* 0x0000004f00147308 */ /* 0x0001e40000000800 */
[----:B0-----:R-:W-:-:S06]  /*d660*/  FSEL R79, R66, -INF , P2 ;  /* 0xff800000424f7808 */ /* 0x001fcc0001000000 */
[----:B------:R-:W0:Y:S01]  /*d670*/  MUFU.TANH R71, R71 ;  /* 0x0000004700477308 */ /* 0x000e220000002400 */
[----:B------:R-:W-:Y:S02]  /*d680*/  ISETP.GT.AND P2, PT, R28, 0x60, PT ;  /* 0x000000601c00780c */ /* 0x000fe40003f44270 */
[----:B------:R-:W-:-:S05]  /*d690*/  FMNMX.FTZ R7, R79, R40, !PT ;  /* 0x000000284f077209 */ /* 0x000fca0007810000 */
[----:B------:R5:W-:Y:S01]  /*d6a0*/  MUFU.EX2 R24, R80 ;  /* 0x0000005000187308 */ /* 0x000be20000000800 */
[----:B--2---:R-:W-:Y:S01]  /*d6b0*/  FSEL R81, R68, -INF , P2 ;  /* 0xff80000044517808 */ /* 0x004fe20001000000 */
[----:B------:R-:W-:Y:S01]  /*d6c0*/  FMUL.FTZ R75, R84, UR4 ;  /* 0x00000004544b7c20 */ /* 0x000fe20008410000 */
[----:B-----5:R-:W-:-:S05]  /*d6d0*/  FSEL R80, R67, -INF , P1 ;  /* 0xff80000043507808 */ /* 0x020fca0000800000 */
[----:B------:R-:W2:Y:S01]  /*d6e0*/  MUFU.TANH R72, R72 ;  /* 0x0000004800487308 */ /* 0x000ea20000002400 */
[----:B------:R-:W-:Y:S02]  /*d6f0*/  ISETP.GT.AND P1, PT, R28, 0x61, PT ;  /* 0x000000611c00780c */ /* 0x000fe40003f24270 */
[----:B------:R-:W-:Y:S01]  /*d700*/  FMNMX.FTZ R66, R80, R7, !PT ;  /* 0x0000000750427209 */ /* 0x000fe20007810000 */
[----:B------:R-:W-:Y:S01]  /*d710*/  FMUL.FTZ R76, R85, UR4 ;  /* 0x00000004554c7c20 */ /* 0x000fe20008410000 */
[C---:B------:R-:W-:Y:S02]  /*d720*/  ISETP.GT.AND P2, PT, R28.reuse, 0x68, PT ;  /* 0x000000681c00780c */ /* 0x040fe40003f44270 */
[----:B-1----:R-:W-:Y:S01]  /*d730*/  FSEL R69, R69, -INF , P1 ;  /* 0xff80000045457808 */ /* 0x002fe20000800000 */
[----:B------:R-:W1:Y:S01]  /*d740*/  MUFU.TANH R73, R73 ;  /* 0x0000004900497308 */ /* 0x000e620000002400 */
[----:B------:R-:W-:Y:S02]  /*d750*/  FMNMX.FTZ R66, R81, R66, !PT ;  /* 0x0000004251427209 */ /* 0x000fe40007810000 */
[----:B------:R-:W-:-:S02]  /*d760*/  ISETP.GT.AND P1, PT, R28, 0x69, PT ;  /* 0x000000691c00780c */ /* 0x000fc40003f24270 */
[----:B---3--:R-:W-:Y:S02]  /*d770*/  FSEL R70, R70, -INF , P2 ;  /* 0xff80000046467808 */ /* 0x008fe40001000000 */
[----:B------:R-:W-:Y:S01]  /*d780*/  FMNMX.FTZ R7, R69, R66, !PT ;  /* 0x0000004245077209 */ /* 0x000fe20007810000 */
[----:B------:R-:W3:Y:S01]  /*d790*/  MUFU.TANH R75, R75 ;  /* 0x0000004b004b7308 */ /* 0x000ee20000002400 */
[----:B------:R-:W-:Y:S02]  /*d7a0*/  ISETP.GT.AND P2, PT, R28, 0x70, PT ;  /* 0x000000701c00780c */ /* 0x000fe40003f44270 */
[----:B0-----:R-:W-:Y:S02]  /*d7b0*/  FSEL R71, R71, -INF , P1 ;  /* 0xff80000047477808 */ /* 0x001fe40000800000 */
[----:B------:R-:W-:-:S03]  /*d7c0*/  FMNMX.FTZ R66, R70, R7, !PT ;  /* 0x0000000746427209 */ /* 0x000fc60007810000 */
[----:B------:R-:W0:Y:S01]  /*d7d0*/  MUFU.TANH R76, R76 ;  /* 0x0000004c004c7308 */ /* 0x000e220000002400 */
[----:B------:R-:W-:Y:S02]  /*d7e0*/  ISETP.GT.AND P1, PT, R28, 0x71, PT ;  /* 0x000000711c00780c */ /* 0x000fe40003f24270 */
[----:B--2---:R-:W-:Y:S02]  /*d7f0*/  FSEL R72, R72, -INF , P2 ;  /* 0xff80000048487808 */ /* 0x004fe40001000000 */
[----:B------:R-:W-:Y:S02]  /*d800*/  FMNMX.FTZ R7, R71, R66, !PT ;  /* 0x0000004247077209 */ /* 0x000fe40007810000 */
[----:B------:R-:W-:Y:S02]  /*d810*/  ISETP.GT.AND P2, PT, R28, 0x78, PT ;  /* 0x000000781c00780c */ /* 0x000fe40003f44270 */
[----:B-1----:R-:W-:Y:S02]  /*d820*/  FSEL R73, R73, -INF , P1 ;  /* 0xff80000049497808 */ /* 0x002fe40000800000 */
[----:B------:R-:W-:-:S02]  /*d830*/  FMNMX.FTZ R66, R72, R7, !PT ;  /* 0x0000000748427209 */ /* 0x000fc40007810000 */
[----:B------:R-:W-:Y:S02]  /*d840*/  ISETP.GT.AND P1, PT, R28, 0x79, PT ;  /* 0x000000791c00780c */ /* 0x000fe40003f24270 */
[----:B---3--:R-:W-:Y:S02]  /*d850*/  FSEL R75, R75, -INF , P2 ;  /* 0xff8000004b4b7808 */ /* 0x008fe40001000000 */
[----:B------:R-:W-:Y:S02]  /*d860*/  FMNMX.FTZ R66, R73, R66, !PT ;  /* 0x0000004249427209 */ /* 0x000fe40007810000 */
[----:B0-----:R-:W-:Y:S02]  /*d870*/  FSEL R76, R76, -INF , P1 ;  /* 0xff8000004c4c7808 */ /* 0x001fe40000800000 */
[----:B------:R-:W-:-:S04]  /*d880*/  FMNMX.FTZ R7, R75, R66, !PT ;  /* 0x000000424b077209 */ /* 0x000fc80007810000 */
[----:B------:R-:W-:-:S05]  /*d890*/  FMNMX.FTZ R7, R76, R7, !PT ;  /* 0x000000074c077209 */ /* 0x000fca0007810000 */
[----:B------:R-:W0:Y:S02]  /*d8a0*/  SHFL.BFLY PT, R28, R7, 0x2, 0x1f ;  /* 0x0c401f00071c7f89 */ /* 0x000e2400000e0000 */
[----:B0-----:R-:W-:-:S05]  /*d8b0*/  FMNMX.FTZ R28, R7, R28, !PT ;  /* 0x0000001c071c7209 */ /* 0x001fca0007810000 */
[----:B------:R-:W0:Y:S01]  /*d8c0*/  SHFL.BFLY PT, R7, R28, 0x1, 0x1f ;  /* 0x0c201f001c077f89 */ /* 0x000e2200000e0000 */
[--C-:B------:R-:W-:Y:S01]  /*d8d0*/  FFMA.FTZ R67, R46, UR47, -R74.reuse ;  /* 0x0000002f2e437c23 */ /* 0x100fe2000801084a */
[----:B------:R-:W-:Y:S01]  /*d8e0*/  FFMA.FTZ R46, R56, UR47, -R74 ;  /* 0x0000002f382e7c23 */ /* 0x000fe2000801084a */
[----:B------:R-:W-:Y:S01]  /*d8f0*/  MUFU.EX2 R29, R29 ;  /* 0x0000001d001d7308 */ /* 0x000fe20000000800 */
[----:B0-----:R-:W-:-:S04]  /*d900*/  FMNMX.FTZ R7, R28, R7, !PT ;  /* 0x000000071c077209 */ /* 0x001fc80007810000 */
[C---:B------:R-:W-:Y:S01]  /*d910*/  FSETP.NEU.FTZ.AND P1, PT, R7.reuse, -INF , PT ;  /* 0xff8000000700780b */ /* 0x040fe20003f3d000 */
[----:B------:R-:W-:-:S05]  /*d920*/  FMUL.FTZ R56, R7, UR47 ;  /* 0x0000002f07387c20 */ /* 0x000fca0008410000 */
[----:B------:R-:W-:-:S05]  /*d930*/  FSEL R56, R56, RZ, P1 ;  /* 0x000000ff38387208 */ /* 0x000fca0000800000 */
[--C-:B------:R-:W-:Y:S01]  /*d940*/  FFMA.FTZ R3, R3, UR47, -R56.reuse ;  /* 0x0000002f03037c23 */ /* 0x100fe20008010838 */
[--C-:B------:R-:W-:Y:S01]  /*d950*/  FFMA.FTZ R4, R4, UR47, -R56.reuse ;  /* 0x0000002f04047c23 */ /* 0x100fe20008010838 */
[----:B------:R-:W-:Y:S01]  /*d960*/  FFMA.FTZ R5, R5, UR47, -R56 ;  /* 0x0000002f05057c23 */ /* 0x000fe20008010838 */
[----:B------:R-:W-:Y:S01]  /*d970*/  MUFU.EX2 R30, R30 ;  /* 0x0000001e001e7308 */ /* 0x000fe20000000800 */
[----:B------:R-:W-:Y:S01]  /*d980*/  FFMA.FTZ R21, R39, UR47, -R74 ;  /* 0x0000002f27157c23 */ /* 0x000fe2000801084a */
[----:B------:R-:W-:Y:S01]  /*d990*/  FFMA.FTZ R6, R6, UR47, -R56 ;  /* 0x0000002f06067c23 */ /* 0x000fe20008010838 */
[--C-:B------:R-:W-:Y:S01]  /*d9a0*/  FFMA.FTZ R39, R41, UR47, -R74.reuse ;  /* 0x0000002f29277c23 */ /* 0x100fe2000801084a */
[----:B------:R-:W-:-:S04]  /*d9b0*/  FFMA.FTZ R41, R45, UR47, -R74 ;  /* 0x0000002f2d297c23 */ /* 0x000fc8000801084a */
[----:B------:R-:W-:Y:S01]  /*d9c0*/  MUFU.EX2 R3, R3 ;  /* 0x0000000300037308 */ /* 0x000fe20000000800 */
[--C-:B------:R-:W-:Y:S01]  /*d9d0*/  FFMA.FTZ R45, R49, UR47, -R74.reuse ;  /* 0x0000002f312d7c23 */ /* 0x100fe2000801084a */
[----:B------:R-:W-:-:S06]  /*d9e0*/  FFMA.FTZ R49, R52, UR47, -R74 ;  /* 0x0000002f34317c23 */ /* 0x000fcc000801084a */
[----:B------:R-:W0:Y:S01]  /*d9f0*/  MUFU.EX2 R4, R4 ;  /* 0x0000000400047308 */ /* 0x000e220000000800 */
[----:B------:R-:W-:Y:S01]  /*da00*/  FFMA.FTZ R33, R33, UR47, -R56 ;  /* 0x0000002f21217c23 */ /* 0x000fe20008010838 */
[--C-:B------:R-:W-:Y:S01]  /*da10*/  FFMA.FTZ R52, R53, UR47, -R74.reuse ;  /* 0x0000002f35347c23 */ /* 0x100fe2000801084a */
[----:B------:R-:W-:-:S05]  /*da20*/  FFMA.FTZ R47, R47, UR47, -R74 ;  /* 0x0000002f2f2f7c23 */ /* 0x000fca000801084a */
[----:B------:R-:W-:Y:S01]  /*da30*/  MUFU.EX2 R31, R31 ;  /* 0x0000001f001f7308 */ /* 0x000fe20000000800 */
[--C-:B------:R-:W-:Y:S01]  /*da40*/  FFMA.FTZ R53, R55, UR47, -R74.reuse ;  /* 0x0000002f37357c23 */ /* 0x100fe2000801084a */
[----:B------:R-:W-:-:S06]  /*da50*/  FFMA.FTZ R55, R58, UR47, -R74 ;  /* 0x0000002f3a377c23 */ /* 0x000fcc000801084a */
[----:B------:R-:W1:Y:S01]  /*da60*/  MUFU.EX2 R5, R5 ;  /* 0x0000000500057308 */ /* 0x000e620000000800 */
[----:B------:R-:W-:Y:S01]  /*da70*/  FFMA.FTZ R43, R43, UR47, -R74 ;  /* 0x0000002f2b2b7c23 */ /* 0x000fe2000801084a */
[----:B------:R-:W-:Y:S01]  /*da80*/  FFMA.FTZ R58, R9, UR47, -R56 ;  /* 0x0000002f093a7c23 */ /* 0x000fe20008010838 */
[----:B------:R-:W-:-:S05]  /*da90*/  FFMA.FTZ R68, R48, UR47, -R74 ;  /* 0x0000002f30447c23 */ /* 0x000fca000801084a */
[----:B------:R-:W2:Y:S01]  /*daa0*/  MUFU.EX2 R6, R6 ;  /* 0x0000000600067308 */ /* 0x000ea20000000800 */
[----:B------:R-:W-:Y:S01]  /*dab0*/  FFMA.FTZ R48, R54, UR47, -R74 ;  /* 0x0000002f36307c23 */ /* 0x000fe2000801084a */
[----:B------:R-:W-:Y:S01]  /*dac0*/  FFMA.FTZ R9, R13, UR47, -R56 ;  /* 0x0000002f0d097c23 */ /* 0x000fe20008010838 */
[--C-:B------:R-:W-:Y:S01]  /*dad0*/  FFMA.FTZ R42, R42, UR47, -R74.reuse ;  /* 0x0000002f2a2a7c23 */ /* 0x100fe2000801084a */
[--C-:B------:R-:W-:Y:S01]  /*dae0*/  FFMA.FTZ R44, R44, UR47, -R74.reuse ;  /* 0x0000002f2c2c7c23 */ /* 0x100fe2000801084a */
[----:B------:R-:W-:-:S03]  /*daf0*/  FFMA.FTZ R50, R50, UR47, -R74 ;  /* 0x0000002f32327c23 */ /* 0x000fc6000801084a */
[----:B------:R3:W-:Y:S01]  /*db00*/  MUFU.EX2 R66, R47 ;  /* 0x0000002f00427308 */ /* 0x0007e20000000800 */
[--C-:B------:R-:W-:Y:S01]  /*db10*/  FFMA.FTZ R51, R51, UR47, -R74.reuse ;  /* 0x0000002f33337c23 */ /* 0x100fe2000801084a */
[----:B------:R-:W-:Y:S01]  /*db20*/  FFMA.FTZ R54, R59, UR47, -R74 ;  /* 0x0000002f3b367c23 */ /* 0x000fe2000801084a */
[----:B------:R-:W-:Y:S01]  /*db30*/  FFMA.FTZ R28, R35, UR47, -R56 ;  /* 0x0000002f231c7c23 */ /* 0x000fe20008010838 */
[----:B------:R-:W-:Y:S02]  /*db40*/  IMAD.U32 R13, RZ, RZ, UR40 ;  /* 0x00000028ff0d7e24 */ /* 0x000fe4000f8e00ff */
[--C-:B------:R-:W-:Y:S02]  /*db50*/  FFMA.FTZ R61, R61, UR47, -R74.reuse ;  /* 0x0000002f3d3d7c23 */ /* 0x100fe4000801084a */
[----:B------:R-:W5:Y:S01]  /*db60*/  MUFU.EX2 R33, R33 ;  /* 0x0000002100217308 */ /* 0x000f620000000800 */
[----:B---3--:R-:W-:Y:S01]  /*db70*/  FFMA.FTZ R47, R57, UR47, -R74 ;  /* 0x0000002f392f7c23 */ /* 0x008fe2000801084a */
[--C-:B------:R-:W-:Y:S01]  /*db80*/  FFMA.FTZ R57, R32, UR47, -R56.reuse ;  /* 0x0000002f20397c23 */ /* 0x100fe20008010838 */
[----:B------:R-:W-:Y:S01]  /*db90*/  FFMA.FTZ R35, R26, UR47, -R56 ;  /* 0x0000002f1a237c23 */ /* 0x000fe20008010838 */
[----:B0-----:R-:W-:-:S04]  /*dba0*/  FADD.FTZ R26, R3, R4 ;  /* 0x00000004031a7221 */ /* 0x001fc80000010000 */
[----:B------:R0:W-:Y:S01]  /*dbb0*/  MUFU.EX2 R40, R43 ;  /* 0x0000002b00287308 */ /* 0x0001e20000000800 */
[----:B------:R-:W-:Y:S01]  /*dbc0*/  FFMA.FTZ R32, R15, UR47, -R56 ;  /* 0x0000002f0f207c23 */ /* 0x000fe20008010838 */
[----:B------:R-:W-:Y:S01]  /*dbd0*/  PRMT R0, R13, 0x654, R0 ;  /* 0x000006540d007816 */ /* 0x000fe20000000000 */
[----:B-1----:R-:W-:-:S05]  /*dbe0*/  FADD.FTZ R13, R5, R26 ;  /* 0x0000001a050d7221 */ /* 0x002fca0000010000 */
[----:B------:R-:W1:Y:S01]  /*dbf0*/  MUFU.EX2 R58, R58 ;  /* 0x0000003a003a7308 */ /* 0x000e620000000800 */
[----:B0-----:R-:W-:Y:S01]  /*dc00*/  FFMA.FTZ R43, R60, UR47, -R74 ;  /* 0x0000002f3c2b7c23 */ /* 0x001fe2000801084a */
[----:B------:R-:W-:Y:S01]  /*dc10*/  FADD.FTZ R74, R29, R30 ;  /* 0x0000001e1d4a7221 */ /* 0x000fe20000010000 */
[--C-:B------:R-:W-:Y:S01]  /*dc20*/  FFMA.FTZ R60, R11, UR47, -R56.reuse ;  /* 0x0000002f0b3c7c23 */ /* 0x100fe20008010838 */
[--C-:B------:R-:W-:Y:S01]  /*dc30*/  FFMA.FTZ R59, R78, UR47, -R56.reuse ;  /* 0x0000002f4e3b7c23 */ /* 0x100fe20008010838 */
[----:B------:R-:W-:Y:S01]  /*dc40*/  FFMA.FTZ R82, R27, UR47, -R56 ;  /* 0x0000002f1b527c23 */ /* 0x000fe20008010838 */
[----:B------:R-:W-:Y:S02]  /*dc50*/  FADD.FTZ R15, R31, R74 ;  /* 0x0000004a1f0f7221 */ /* 0x000fe40000010000 */
[----:B------:R-:W0:Y:S01]  /*dc60*/  MUFU.EX2 R57, R57 ;  /* 0x0000003900397308 */ /* 0x000e220000000800 */
[----:B--2---:R-:W-:Y:S01]  /*dc70*/  FADD.FTZ R26, R6, R13 ;  /* 0x0000000d061a7221 */ /* 0x004fe20000010000 */
[----:B------:R-:W-:-:S06]  /*dc80*/  FADD.FTZ R15, R10, R15 ;  /* 0x0000000f0a0f7221 */ /* 0x000fcc0000010000 */
[----:B------:R-:W-:Y:S01]  /*dc90*/  MUFU.EX2 R36, R36 ;  /* 0x0000002400247308 */ /* 0x000fe20000000800 */
[----:B------:R-:W-:Y:S01]  /*dca0*/  FADD.FTZ R15, R12, R15 ;  /* 0x0000000f0c0f7221 */ /* 0x000fe20000010000 */
[----:B-----5:R-:W-:-:S06]  /*dcb0*/  FADD.FTZ R13, R33, R26 ;  /* 0x0000001a210d7221 */ /* 0x020fcc0000010000 */
[----:B------:R-:W-:Y:S01]  /*dcc0*/  MUFU.EX2 R38, R38 ;  /* 0x0000002600267308 */ /* 0x000fe20000000800 */
[--C-:B------:R-:W-:Y:S01]  /*dcd0*/  FFMA.FTZ R78, R25, UR47, -R56.reuse ;  /* 0x0000002f194e7c23 */ /* 0x100fe20008010838 */
[--C-:B------:R-:W-:Y:S01]  /*dce0*/  FFMA.FTZ R62, R62, UR47, -R56.reuse ;  /* 0x0000002f3e3e7c23 */ /* 0x100fe20008010838 */
[----:B------:R-:W-:Y:S01]  /*dcf0*/  FFMA.FTZ R63, R63, UR47, -R56 ;  /* 0x0000002f3f3f7c23 */ /* 0x000fe20008010838 */
[----:B------:R2:W-:Y:S04]  /*dd00*/  SYNCS.ARRIVE.TRANS64.RED.A1T0 RZ, [R0+URZ], RZ ;  /* 0x000000ff00ff79a7 */ /* 0x0005e8000810043f */
[----:B------:R-:W3:Y:S01]  /*dd10*/  MUFU.EX2 R60, R60 ;  /* 0x0000003c003c7308 */ /* 0x000ee20000000800 */
[----:B------:R-:W-:Y:S01]  /*dd20*/  FADD.FTZ R25, R14, R15 ;  /* 0x0000000f0e197221 */ /* 0x000fe20000010000 */
[----:B-1----:R-:W-:Y:S01]  /*dd30*/  FADD.FTZ R26, R58, R13 ;  /* 0x0000000d3a1a7221 */ /* 0x002fe20000010000 */
[----:B------:R-:W-:-:S02]  /*dd40*/  F2FP.BF16.F32.PACK_AB R13, R30, R29 ;  /* 0x0000001d1e0d723e */ /* 0x000fc400000010ff */
[----:B------:R-:W-:Y:S01]  /*dd50*/  FADD.FTZ R29, R20, R25 ;  /* 0x00000019141d7221 */ /* 0x000fe20000010000 */
[----:B0-----:R-:W-:Y:S01]  /*dd60*/  FADD.FTZ R27, R57, R26 ;  /* 0x0000001a391b7221 */ /* 0x001fe20000010000 */
[----:B------:R-:W-:Y:S02]  /*dd70*/  F2FP.BF16.F32.PACK_AB R25, R14, R12 ;  /* 0x0000000c0e19723e */ /* 0x000fe400000010ff */
[----:B------:R-:W-:Y:S01]  /*dd80*/  FADD.FTZ R14, R24, R29 ;  /* 0x0000001d180e7221 */ /* 0x000fe20000010000 */
[----:B---3--:R-:W-:Y:S01]  /*dd90*/  FADD.FTZ R29, R60, R27 ;  /* 0x0000001b3c1d7221 */ /* 0x008fe20000010000 */
[----:B------:R-:W-:Y:S02]  /*dda0*/  F2FP.BF16.F32.PACK_AB R27, R24, R20 ;  /* 0x00000014181b723e */ /* 0x000fe400000010ff */
[----:B------:R-:W-:Y:S02]  /*ddb0*/  F2FP.BF16.F32.PACK_AB R24, R58, R33 ;  /* 0x000000213a18723e */ /* 0x000fe400000010ff */
[----:B------:R-:W3:Y:S01]  /*ddc0*/  LDL R33, [R1+0x80] ;  /* 0x0000800001217983 */ /* 0x000ee20000100800 */
[----:B------:R-:W0:Y:S01]  /*ddd0*/  MUFU.EX2 R28, R28 ;  /* 0x0000001c001c7308 */ /* 0x000e220000000800 */
[----:B------:R-:W-:-:S07]  /*dde0*/  FFMA.FTZ R11, R34, UR47, -R56 ;  /* 0x0000002f220b7c23 */ /* 0x000fce0008010838 */
[----:B------:R-:W1:Y:S01]  /*ddf0*/  MUFU.EX2 R21, R21 ;  /* 0x0000001500157308 */ /* 0x000e620000000800 */
[----:B------:R-:W-:-:S07]  /*de00*/  FFMA.FTZ R34, R37, UR47, -R56 ;  /* 0x0000002f25227c23 */ /* 0x000fce0008010838 */
[----:B------:R-:W5:Y:S01]  /*de10*/  MUFU.EX2 R9, R9 ;  /* 0x0000000900097308 */ /* 0x000f620000000800 */
[----:B------:R-:W-:-:S07]  /*de20*/  FFMA.FTZ R37, R77, UR47, -R56 ;  /* 0x0000002f4d257c23 */ /* 0x000fce0008010838 */
[----:B------:R-:W4:Y:S01]  /*de30*/  MUFU.EX2 R11, R11 ;  /* 0x0000000b000b7308 */ /* 0x000f220000000800 */
[----:B------:R-:W-:Y:S01]  /*de40*/  F2FP.BF16.F32.PACK_AB R12, R4, R3 ;  /* 0x00000003040c723e */ /* 0x000fe200000010ff */
[----:B0-----:R-:W-:Y:S01]  /*de50*/  FADD.FTZ R4, R28, R29 ;  /* 0x0000001d1c047221 */ /* 0x001fe20000010000 */
[----:B------:R-:W-:-:S05]  /*de60*/  F2FP.BF16.F32.PACK_AB R15, R10, R31 ;  /* 0x0000001f0a0f723e */ /* 0x000fca00000010ff */
[----:B------:R-:W0:Y:S01]  /*de70*/  MUFU.EX2 R32, R32 ;  /* 0x0000002000207308 */ /* 0x000e220000000800 */
[----:B-1----:R-:W-:-:S07]  /*de80*/  FADD.FTZ R31, R21, R14 ;  /* 0x0000000e151f7221 */ /* 0x002fce0000010000 */
[----:B------:R-:W1:Y:S01]  /*de90*/  MUFU.EX2 R39, R39 ;  /* 0x0000002700277308 */ /* 0x000e620000000800 */
[----:B-----5:R-:W-:Y:S01]  /*dea0*/  FADD.FTZ R4, R9, R4 ;  /* 0x0000000409047221 */ /* 0x020fe20000010000 */
[----:B------:R-:W-:-:S06]  /*deb0*/  FADD.FTZ R31, R36, R31 ;  /* 0x0000001f241f7221 */ /* 0x000fcc0000010000 */
[----:B------:R-:W5:Y:S01]  /*dec0*/  MUFU.EX2 R34, R34 ;  /* 0x0000002200227308 */ /* 0x000f620000000800 */
[----:B------:R-:W-:Y:S01]  /*ded0*/  F2FP.BF16.F32.PACK_AB R14, R6, R5 ;  /* 0x00000005060e723e */ /* 0x000fe200000010ff */
[----:B----4-:R-:W-:-:S06]  /*dee0*/  FADD.FTZ R5, R11, R4 ;  /* 0x000000040b057221 */ /* 0x010fcc0000010000 */
[----:B------:R-:W4:Y:S01]  /*def0*/  MUFU.EX2 R37, R37 ;  /* 0x0000002500257308 */ /* 0x000f220000000800 */
[----:B------:R-:W-:-:S07]  /*df00*/  FADD.FTZ R6, R38, R31 ;  /* 0x0000001f26067221 */ /* 0x000fce0000010000 */
[----:B------:R-:W2:Y:S01]  /*df10*/  MUFU.EX2 R42, R42 ;  /* 0x0000002a002a7308 */ /* 0x000ea20000000800 */
[----:B0-----:R-:W-:Y:S01]  /*df20*/  FADD.FTZ R5, R32, R5 ;  /* 0x0000000520057221 */ /* 0x001fe20000010000 */
[----:B-1----:R-:W-:-:S06]  /*df30*/  FADD.FTZ R31, R39, R6 ;  /* 0x00000006271f7221 */ /* 0x002fcc0000010000 */
[----:B------:R-:W0:Y:S08]  /*df40*/  MUFU.EX2 R59, R59 ;  /* 0x0000003b003b7308 */ /* 0x000e300000000800 */
[----:B------:R-:W1:Y:S01]  /*df50*/  MUFU.EX2 R41, R41 ;  /* 0x0000002900297308 */ /* 0x000e620000000800 */
[----:B------:R-:W-:Y:S01]  /*df60*/  F2FP.BF16.F32.PACK_AB R29, R36, R21 ;  /* 0x00000015241d723e */ /* 0x000fe200000010ff */
[----:B-----5:R-:W-:-:S06]  /*df70*/  FADD.FTZ R6, R34, R5 ;  /* 0x0000000522067221 */ /* 0x020fcc0000010000 */
[----:B------:R-:W5:Y:S01]  /*df80*/  MUFU.EX2 R78, R78 ;  /* 0x0000004e004e7308 */ /* 0x000f620000000800 */
[----:B------:R-:W-:-:S07]  /*df90*/  FADD.FTZ R21, R40, R31 ;  /* 0x0000001f28157221 */ /* 0x000fce0000010000 */
[----:B------:R-:W5:Y:S01]  /*dfa0*/  MUFU.EX2 R44, R44 ;  /* 0x0000002c002c7308 */ /* 0x000f620000000800 */
[----:B----4-:R-:W-:Y:S01]  /*dfb0*/  FADD.FTZ R6, R37, R6 ;  /* 0x0000000625067221 */ /* 0x010fe20000010000 */
[----:B--2---:R-:W-:-:S06]  /*dfc0*/  FADD.FTZ R20, R42, R21 ;  /* 0x000000152a147221 */ /* 0x004fcc0000010000 */
[----:B------:R-:W2:Y:S01]  /*dfd0*/  MUFU.EX2 R35, R35 ;  /* 0x0000002300237308 */ /* 0x000ea20000000800 */
[----:B------:R-:W-:Y:S01]  /*dfe0*/  F2FP.BF16.F32.PACK_AB R28, R9, R28 ;  /* 0x0000001c091c723e */ /* 0x000fe200000010ff */
[----:B0-----:R-:W-:-:S06]  /*dff0*/  FADD.FTZ R5, R59, R6 ;  /* 0x000000063b057221 */ /* 0x001fcc0000010000 */
[----:B------:R-:W0:Y:S01]  /*e000*/  MUFU.EX2 R82, R82 ;  /* 0x0000005200527308 */ /* 0x000e220000000800 */
[----:B-1----:R-:W-:-:S07]  /*e010*/  FADD.FTZ R9, R41, R20 ;  /* 0x0000001429097221 */ /* 0x002fce0000010000 */
[----:B------:R-:W1:Y:S01]  /*e020*/  MUFU.EX2 R67, R67 ;  /* 0x0000004300437308 */ /* 0x000e620000000800 */
[----:B------:R-:W-:Y:S01]  /*e030*/  FFMA.FTZ R64, R64, UR47, -R56 ;  /* 0x0000002f40407c23 */ /* 0x000fe20008010838 */
[----:B-----5:R-:W-:-:S06]  /*e040*/  FADD.FTZ R6, R78, R5 ;  /* 0x000000054e067221 */ /* 0x020fcc0000010000 */
[----:B------:R-:W4:Y:S01]  /*e050*/  MUFU.EX2 R0, R62 ;  /* 0x0000003e00007308 */ /* 0x000f220000000800 */
[----:B------:R-:W-:Y:S01]  /*e060*/  FFMA.FTZ R65, R65, UR47, -R56 ;  /* 0x0000002f41417c23 */ /* 0x000fe20008010838 */
[----:B------:R-:W-:-:S06]  /*e070*/  FADD.FTZ R9, R44, R9 ;  /* 0x000000092c097221 */ /* 0x000fcc0000010000 */
[----:B------:R-:W5:Y:S01]  /*e080*/  MUFU.EX2 R45, R45 ;  /* 0x0000002d002d7308 */ /* 0x000f620000000800 */
[----:B--2---:R-:W-:Y:S01]  /*e090*/  FADD.FTZ R5, R35, R6 ;  /* 0x0000000623057221 */ /* 0x004fe20000010000 */
[----:B------:R-:W-:-:S06]  /*e0a0*/  FADD.FTZ R6, R66, R9 ;  /* 0x0000000942067221 */ /* 0x000fcc0000010000 */
[----:B------:R-:W2:Y:S01]  /*e0b0*/  MUFU.EX2 R63, R63 ;  /* 0x0000003f003f7308 */ /* 0x000ea20000000800 */
[----:B------:R-:W-:-:S07]  /*e0c0*/  FFMA.FTZ R79, R79, UR47, -R56 ;  /* 0x0000002f4f4f7c23 */ /* 0x000fce0008010838 */
[----:B------:R-:W2:Y:S01]  /*e0d0*/  MUFU.EX2 R68, R68 ;  /* 0x0000004400447308 */ /* 0x000ea20000000800 */
[----:B0-----:R-:W-:Y:S01]  /*e0e0*/  FADD.FTZ R5, R82, R5 ;  /* 0x0000000552057221 */ /* 0x001fe20000010000 */
[----:B-1----:R-:W-:-:S06]  /*e0f0*/  FADD.FTZ R6, R67, R6 ;  /* 0x0000000643067221 */ /* 0x002fcc0000010000 */
[----:B------:R-:W-:Y:S01]  /*e100*/  MUFU.EX2 R62, R64 ;  /* 0x00000040003e7308 */ /* 0x000fe20000000800 */
[----:B------:R-:W-:-:S07]  /*e110*/  FFMA.FTZ R80, R80, UR47, -R56 ;  /* 0x0000002f50507c23 */ /* 0x000fce0008010838 */
[----:B------:R-:W0:Y:S01]  /*e120*/  MUFU.EX2 R50, R50 ;  /* 0x0000003200327308 */ /* 0x000e220000000800 */
[----:B------:R-:W-:Y:S01]  /*e130*/  F2FP.BF16.F32.PACK_AB R26, R60, R57 ;  /* 0x000000393c1a723e */ /* 0x000fe200000010ff */
[----:B------:R1:W-:Y:S01]  /*e140*/  STSM.16.M88.4 [R155+0x21800], R12 ;  /* 0x0218000c9b007844 */ /* 0x0003e20000000200 */
[----:B------:R-:W-:-:S05]  /*e150*/  F2FP.BF16.F32.PACK_AB R31, R39, R38 ;  /* 0x00000026271f723e */ /* 0x000fca00000010ff */
[----:B------:R-:W-:Y:S01]  /*e160*/  MUFU.EX2 R65, R65 ;  /* 0x0000004100417308 */ /* 0x000fe20000000800 */
[----:B------:R-:W-:Y:S01]  /*e170*/  F2FP.BF16.F32.PACK_AB R30, R32, R11 ;  /* 0x0000000b201e723e */ /* 0x000fe200000010ff */
[----:B----4-:R-:W-:Y:S01]  /*e180*/  FADD.FTZ R20, R0, R5 ;  /* 0x0000000500147221 */ /* 0x010fe20000010000 */
[----:B------:R-:W-:-:S05]  /*e190*/  FFMA.FTZ R81, R81, UR47, -R56 ;  /* 0x0000002f51517c23 */ /* 0x000fca0008010838 */
[----:B------:R-:W4:Y:S01]  /*e1a0*/  MUFU.EX2 R51, R51 ;  /* 0x0000003300337308 */ /* 0x000f220000000800 */
[----:B-----5:R-:W-:Y:S01]  /*e1b0*/  FADD.FTZ R5, R45, R6 ;  /* 0x000000062d057221 */ /* 0x020fe20000010000 */
[----:B-1----:R-:W-:Y:S02]  /*e1c0*/  F2FP.BF16.F32.PACK_AB R13, R42, R40 ;  /* 0x000000282a0d723e */ /* 0x002fe400000010ff */
[----:B------:R-:W-:Y:S02]  /*e1d0*/  F2FP.BF16.F32.PACK_AB R12, R37, R34 ;  /* 0x00000022250c723e */ /* 0x000fe400000010ff */
[----:B------:R-:W-:Y:S02]  /*e1e0*/  F2FP.BF16.F32.PACK_AB R14, R78, R59 ;  /* 0x0000003b4e0e723e */ /* 0x000fe400000010ff */
[----:B------:R-:W1:Y:S01]  /*e1f0*/  MUFU.EX2 R10, R79 ;  /* 0x0000004f000a7308 */ /* 0x000e620000000800 */
[----:B------:R-:W-:Y:S01]  /*e200*/  F2FP.BF16.F32.PACK_AB R15, R44, R41 ;  /* 0x000000292c0f723e */ /* 0x000fe200000010ff */
[----:B------:R-:W-:Y:S01]  /*e210*/  STSM.16.M88.4 [R98], R24 ;  /* 0x0000001862007844 */ /* 0x000fe20000000200 */
[----:B--2---:R-:W-:-:S05]  /*e220*/  FADD.FTZ R9, R63, R20 ;  /* 0x000000143f097221 */ /* 0x004fca0000010000 */
[----:B------:R-:W2:Y:S01]  /*e230*/  MUFU.EX2 R49, R49 ;  /* 0x0000003100317308 */ /* 0x000ea20000000800 */
[----:B------:R-:W-:Y:S01]  /*e240*/  STSM.16.M88.4 [R96], R28 ;  /* 0x0000001c60007844 */ /* 0x000fe20000000200 */
[----:B------:R-:W-:Y:S01]  /*e250*/  FADD.FTZ R5, R68, R5 ;  /* 0x0000000544057221 */ /* 0x000fe20000010000 */
[----:B------:R-:W5:Y:S02]  /*e260*/  @P4 LDC R11, c[0x0][0x44c] ;  /* 0x00011300ff0b4b82 */ /* 0x000f640000000800 */
[----:B------:R4:W-:Y:S03]  /*e270*/  STSM.16.M88.4 [R95], R12 ;  /* 0x0000000c5f007844 */ /* 0x0009e60000000200 */
[----:B------:R-:W2:Y:S01]  /*e280*/  MUFU.EX2 R3, R80 ;  /* 0x0000005000037308 */ /* 0x000ea20000000800 */
[--C-:B------:R-:W-:Y:S01]  /*e290*/  FFMA.FTZ R69, R69, UR47, -R56.reuse ;  /* 0x0000002f45457c23 */ /* 0x100fe20008010838 */
[----:B0-----:R-:W-:Y:S01]  /*e2a0*/  FADD.FTZ R6, R50, R5 ;  /* 0x0000000532067221 */ /* 0x001fe20000010000 */
[----:B------:R-:W-:Y:S01]  /*e2b0*/  FFMA.FTZ R70, R70, UR47, -R56 ;  /* 0x0000002f46467c23 */ /* 0x000fe20008010838 */
[----:B------:R-:W0:Y:S04]  /*e2c0*/  @P4 LDC R20, c[0x0][0x450] ;  /* 0x00011400ff144b82 */ /* 0x000e280000000800 */
[----:B------:R-:W2:Y:S01]  /*e2d0*/  MUFU.EX2 R52, R52 ;  /* 0x0000003400347308 */ /* 0x000ea20000000800 */
[----:B----4-:R-:W-:Y:S01]  /*e2e0*/  F2FP.BF16.F32.PACK_AB R14, R63, R0 ;  /* 0x000000003f0e723e */ /* 0x010fe200000010ff */
[----:B------:R-:W-:-:S06]  /*e2f0*/  FADD.FTZ R0, R62, R9 ;  /* 0x000000093e007221 */ /* 0x000fcc0000010000 */
[----:B------:R-:W4:Y:S01]  /*e300*/  MUFU.EX2 R81, R81 ;  /* 0x0000005100517308 */ /* 0x000f220000000800 */
[----:B------:R-:W-:Y:S01]  /*e310*/  FADD.FTZ R6, R51, R6 ;  /* 0x0000000633067221 */ /* 0x000fe20000010000 */
[----:B------:R-:W-:-:S06]  /*e320*/  FADD.FTZ R5, R65, R0 ;  /* 0x0000000041057221 */ /* 0x000fcc0000010000 */
[----:B------:R-:W5:Y:S01]  /*e330*/  MUFU.EX2 R48, R48 ;  /* 0x0000003000307308 */ /* 0x000f620000000800 */
[----:B------:R-:W-:Y:S01]  /*e340*/  FFMA.FTZ R71, R71, UR47, -R56 ;  /* 0x0000002f47477c23 */ /* 0x000fe20008010838 */
[----:B-1----:R-:W-:Y:S01]  /*e350*/  FADD.FTZ R0, R10, R5 ;  /* 0x000000050a007221 */ /* 0x002fe20000010000 */
[----:B--2---:R-:W-:-:S05]  /*e360*/  FADD.FTZ R5, R49, R6 ;  /* 0x0000000631057221 */ /* 0x004fca0000010000 */
[----:B------:R-:W1:Y:S01]  /*e370*/  MUFU.EX2 R4, R69 ;  /* 0x0000004500047308 */ /* 0x000e620000000800 */
[----:B------:R-:W-:-:S07]  /*e380*/  FFMA.FTZ R72, R72, UR47, -R56 ;  /* 0x0000002f48487c23 */ /* 0x000fce0008010838 */
[----:B------:R-:W2:Y:S01]  /*e390*/  MUFU.EX2 R53, R53 ;  /* 0x0000003500357308 */ /* 0x000ea20000000800 */
[----:B------:R-:W-:Y:S01]  /*e3a0*/  FADD.FTZ R0, R3, R0 ;  /* 0x0000000003007221 */ /* 0x000fe20000010000 */
[----:B------:R-:W-:-:S06]  /*e3b0*/  FADD.FTZ R5, R52, R5 ;  /* 0x0000000534057221 */ /* 0x000fcc0000010000 */
[----:B------:R-:W0:Y:S01]  /*e3c0*/  MUFU.EX2 R70, R70 ;  /* 0x0000004600467308 */ /* 0x000e220000000800 */
[--C-:B------:R-:W-:Y:S01]  /*e3d0*/  FFMA.FTZ R73, R73, UR47, -R56.reuse ;  /* 0x0000002f49497c23 */ /* 0x100fe20008010838 */
[----:B------:R-:W-:Y:S01]  /*e3e0*/  F2FP.BF16.F32.PACK_AB R26, R3, R10 ;  /* 0x0000000a031a723e */ /* 0x000fe200000010ff */
[----:B------:R-:W-:Y:S01]  /*e3f0*/  FFMA.FTZ R75, R75, UR47, -R56 ;  /* 0x0000002f4b4b7c23 */ /* 0x000fe20008010838 */
[----:B----4-:R-:W-:-:S04]  /*e400*/  FADD.FTZ R3, R81, R0 ;  /* 0x0000000051037221 */ /* 0x010fc80000010000 */
[----:B------:R-:W4:Y:S01]  /*e410*/  MUFU.EX2 R71, R71 ;  /* 0x0000004700477308 */ /* 0x000f220000000800 */
[----:B------:R-:W-:Y:S01]  /*e420*/  FFMA.FTZ R56, R76, UR47, -R56 ;  /* 0x0000002f4c387c23 */ /* 0x000fe20008010838 */
[----:B-----5:R-:W-:-:S06]  /*e430*/  FADD.FTZ R0, R48, R5 ;  /* 0x0000000530007221 */ /* 0x020fcc0000010000 */
[----:B------:R-:W5:Y:S01]  /*e440*/  MUFU.EX2 R47, R47 ;  /* 0x0000002f002f7308 */ /* 0x000f620000000800 */
[----:B-1----:R-:W-:Y:S01]  /*e450*/  FADD.FTZ R3, R4, R3 ;  /* 0x0000000304037221 */ /* 0x002fe20000010000 */
[----:B--2---:R-:W-:-:S06]  /*e460*/  FADD.FTZ R6, R53, R0 ;  /* 0x0000000035067221 */ /* 0x004fcc0000010000 */
[----:B------:R-:W-:Y:S01]  /*e470*/  MUFU.EX2 R72, R72 ;  /* 0x0000004800487308 */ /* 0x000fe20000000800 */
[----:B------:R-:W-:-:S04]  /*e480*/  @P4 IMAD.HI.U32 R5, R97, R11, RZ ;  /* 0x0000000b61054227 */ /* 0x000fc800078e00ff */
[----:B0-----:R-:W-:-:S03]  /*e490*/  FADD.FTZ R10, R70, R3 ;  /* 0x00000003460a7221 */ /* 0x001fc60000010000 */
[----:B------:R-:W0:Y:S01]  /*e4a0*/  MUFU.EX2 R54, R54 ;  /* 0x0000003600367308 */ /* 0x000e220000000800 */
[----:B------:R-:W-:-:S07]  /*e4b0*/  F2FP.BF16.F32.PACK_AB R12, R82, R35 ;  /* 0x00000023520c723e */ /* 0x000fce00000010ff */
[----:B------:R-:W1:Y:S01]  /*e4c0*/  MUFU.EX2 R73, R73 ;  /* 0x0000004900497308 */ /* 0x000e620000000800 */
[----:B------:R-:W-:Y:S01]  /*e4d0*/  F2FP.BF16.F32.PACK_AB R13, R67, R66 ;  /* 0x00000042430d723e */ /* 0x000fe200000010ff */
[----:B------:R-:W-:Y:S01]  /*e4e0*/  IMAD.MOV.U32 R9, RZ, RZ, R97 ;  /* 0x000000ffff097224 */ /* 0x000fe200078e0061 */
[----:B------:R-:W-:-:S05]  /*e4f0*/  F2FP.BF16.F32.PACK_AB R15, R68, R45 ;  /* 0x0000002d440f723e */ /* 0x000fca00000010ff */
[----:B------:R-:W2:Y:S01]  /*e500*/  MUFU.EX2 R46, R46 ;  /* 0x0000002e002e7308 */ /* 0x000ea20000000800 */
[----:B------:R-:W-:Y:S01]  /*e510*/  @P4 SHF.R.U32.HI R9, RZ, R20, R5 ;  /* 0x00000014ff094219 */ /* 0x000fe20000011605 */
[----:B----4-:R-:W-:-:S06]  /*e520*/  FADD.FTZ R5, R71, R10 ;  /* 0x0000000a47057221 */ /* 0x010fcc0000010000 */
[----:B------:R-:W-:Y:S08]  /*e530*/  MUFU.EX2 R55, R55 ;  /* 0x0000003700377308 */ /* 0x000ff00000000800 */
[----:B------:R-:W-:Y:S08]  /*e540*/  MUFU.EX2 R43, R43 ;  /* 0x0000002b002b7308 */ /* 0x000ff00000000800 */
[----:B------:R-:W4:Y:S08]  /*e550*/  MUFU.EX2 R75, R75 ;  /* 0x0000004b004b7308 */ /* 0x000f300000000800 */
[----:B------:R-:W4:Y:S08]  /*e560*/  MUFU.EX2 R56, R56 ;  /* 0x0000003800387308 */ /* 0x000f300000000800 */
[----:B------:R-:W4:Y:S01]  /*e570*/  MUFU.EX2 R0, R61 ;  /* 0x0000003d00007308 */ /* 0x000f220000000800 */
[----:B------:R3:W-:Y:S01]  /*e580*/  STSM.16.M88.4 [R155+0x27800], R12 ;  /* 0x0278000c9b007844 */ /* 0x0007e20000000200 */
[----:B-----5:R-:W-:Y:S01]  /*e590*/  FADD.FTZ R3, R47, R6 ;  /* 0x000000062f037221 */ /* 0x020fe20000010000 */
[----:B------:R-:W-:-:S02]  /*e5a0*/  F2FP.BF16.F32.PACK_AB R24, R65, R62 ;  /* 0x0000003e4118723e */ /* 0x000fc400000010ff */
[----:B------:R-:W-:Y:S02]  /*e5b0*/  F2FP.BF16.F32.PACK_AB R25, R51, R50 ;  /* 0x000000323319723e */ /* 0x000fe400000010ff */
[----:B------:R-:W-:Y:S01]  /*e5c0*/  F2FP.BF16.F32.PACK_AB R27, R52, R49 ;  /* 0x00000031341b723e */ /* 0x000fe200000010ff */
[----:B0-----:R-:W-:Y:S01]  /*e5d0*/  FADD.FTZ R3, R54, R3 ;  /* 0x0000000336037221 */ /* 0x001fe20000010000 */
[----:B---3--:R-:W-:Y:S01]  /*e5e0*/  F2FP.BF16.F32.PACK_AB R12, R4, R81 ;  /* 0x00000051040c723e */ /* 0x008fe200000010ff */
[----:B------:R-:W-:Y:S01]  /*e5f0*/  FADD.FTZ R4, R72, R5 ;  /* 0x0000000548047221 */ /* 0x000fe20000010000 */
[----:B------:R-:W-:Y:S01]  /*e600*/  IADD3 R5, R9, R147, -R146 ;  /* 0x0000009309057210 */ /* 0x000fe20007ffe892 */
[----:B------:R0:W-:Y:S02]  /*e610*/  STSM.16.M88.4 [R33], R24 ;  /* 0x0000001821007844 */ /* 0x0001e40000000200 */
[----:B-1----:R-:W-:Y:S01]  /*e620*/  FADD.FTZ R4, R73, R4 ;  /* 0x0000000449047221 */ /* 0x002fe20000010000 */
[----:B------:R-:W-:Y:S01]  /*e630*/  F2FP.BF16.F32.PACK_AB R13, R53, R48 ;  /* 0x00000030350d723e */ /* 0x000fe200000010ff */
[----:B--2---:R-:W-:Y:S01]  /*e640*/  FADD.FTZ R6, R46, R3 ;  /* 0x000000032e067221 */ /* 0x004fe20000010000 */
[----:B------:R-:W-:-:S02]  /*e650*/  F2FP.BF16.F32.PACK_AB R14, R71, R70 ;  /* 0x00000046470e723e */ /* 0x000fc400000010ff */
[----:B------:R-:W-:Y:S01]  /*e660*/  F2FP.BF16.F32.PACK_AB R15, R54, R47 ;  /* 0x0000002f360f723e */ /* 0x000fe200000010ff */
[----:B----4-:R-:W-:Y:S01]  /*e670*/  FADD.FTZ R3, R75, R4 ;  /* 0x000000044b037221 */ /* 0x010fe20000010000 */
[----:B------:R-:W-:-:S03]  /*e680*/  SHF.R.S32.HI R4, RZ, 0x1f, R5 ;  /* 0x0000001fff047819 */ /* 0x000fc60000011405 */
[----:B------:R1:W-:Y:S01]  /*e690*/  STSM.16.M88.4 [R96+0x6000], R12 ;  /* 0x0060000c60007844 */ /* 0x0003e20000000200 */
[----:B0-----:R-:W-:Y:S02]  /*e6a0*/  F2FP.BF16.F32.PACK_AB R24, R73, R72 ;  /* 0x000000484918723e */ /* 0x001fe400000010ff */
[----:B------:R-:W-:Y:S02]  /*e6b0*/  F2FP.BF16.F32.PACK_AB R25, R55, R46 ;  /* 0x0000002e3719723e */ /* 0x000fe400000010ff */
[----:B------:R-:W-:Y:S02]  /*e6c0*/  F2FP.BF16.F32.PACK_AB R26, R56, R75 ;  /* 0x0000004b381a723e */ /* 0x000fe400000010ff */
[----:B------:R-:W-:Y:S02]  /*e6d0*/  F2FP.BF16.F32.PACK_AB R27, R0, R43 ;  /* 0x0000002b001b723e */ /* 0x000fe400000010ff */
[----:B------:R-:W-:-:S03]  /*e6e0*/  LEA.HI R5, R4, R5, RZ, 0x7 ;  /* 0x0000000504057211 */ /* 0x000fc600078f38ff */
[----:B------:R0:W-:Y:S01]  /*e6f0*/  STSM.16.M88.4 [R95+0x6000], R24 ;  /* 0x006000185f007844 */ /* 0x0001e20000000200 */
[----:B------:R2:W-:Y:S06]  /*e700*/  MEMBAR.ALL.CTA ;  /* 0x0000000000007992 */ /* 0x0005ec0000008000 */
[----:B--2---:R-:W2:Y:S01]  /*e710*/  FENCE.VIEW.ASYNC.S ;  /* 0x00000000000073c6 */ /* 0x004ea20000000000 */
[----:B------:R-:W-:Y:S01]  /*e720*/  SHF.R.S32.HI R5, RZ, 0x7, R5 ;  /* 0x00000007ff057819 */ /* 0x000fe20000011405 */
[----:B------:R-:W-:-:S03]  /*e730*/  VIADD R4, R88, 0xfffffffe ;  /* 0xfffffffe58047836 */ /* 0x000fc60000000000 */
[----:B------:R-:W-:-:S04]  /*e740*/  VIMNMX R145, RZ, R5, !PT ;  /* 0x00000005ff917248 */ /* 0x000fc80007fe0100 */
[----:B------:R-:W-:Y:S01]  /*e750*/  ISETP.GE.AND P1, PT, R4, R145, PT ;  /* 0x000000910400720c */ /* 0x000fe20003f26270 */
[----:B------:R-:W-:-:S04]  /*e760*/  FADD.FTZ R6, R55, R6 ;  /* 0x0000000637067221 */ /* 0x000fc80000010000 */
[----:B------:R-:W-:Y:S01]  /*e770*/  FADD.FTZ R43, R43, R6 ;  /* 0x000000062b2b7221 */ /* 0x000fe20000010000 */
[----:B------:R-:W-:Y:S01]  /*e780*/  FADD.FTZ R3, R56, R3 ;  /* 0x0000000338037221 */ /* 0x000fe20000010000 */
[----:B------:R-:W-:Y:S02]  /*e790*/  CS2R R134, SRZ ;  /* 0x0000000000867805 */ /* 0x000fe4000001ff00 */
[----:B------:R-:W-:Y:S01]  /*e7a0*/  CS2R R132, SRZ ;  /* 0x0000000000847805 */ /* 0x000fe2000001ff00 */
[----:B------:R-:W-:Y:S01]  /*e7b0*/  FADD.FTZ R0, R0, R43 ;  /* 0x0000002b00007221 */ /* 0x000fe20000010000 */
        /* <DEDUP_REMOVED lines=17> */
[----:B-1----:R-:W-:Y:S02]  /*e8d0*/  CS2R R96, SRZ ;  /* 0x0000000000607805 */ /* 0x002fe4000001ff00 */
[----:B0-----:R-:W-:Y:S02]  /*e8e0*/  CS2R R94, SRZ ;  /* 0x00000000005e7805 */ /* 0x001fe4000001ff00 */
[----:B------:R-:W-:Y:S02]  /*e8f0*/  CS2R R92, SRZ ;  /* 0x00000000005c7805 */ /* 0x000fe4000001ff00 */
[----:B------:R-:W-:-:S02]  /*e900*/  CS2R R90, SRZ ;  /* 0x00000000005a7805 */ /* 0x000fc4000001ff00 */
[----:B------:R-:W-:Y:S01]  /*e910*/  CS2R R88, SRZ ;  /* 0x0000000000587805 */ /* 0x000fe2000001ff00 */
[----:B--2---:R-:W-:Y:S01]  /*e920*/  NOP ;  /* 0x0000000000007918 */ /* 0x004fe20000000000 */
[----:B------:R-:W-:Y:S05]  /*e930*/  @!P1 BRA `(.L_x_12407) ;  /* 0x0000003400989947 */ /* 0x000fea0003800000 */
[----:B------:R-:W-:Y:S01]  /*e940*/  IMAD.MOV.U32 R6, RZ, RZ, R8 ;  /* 0x000000ffff067224 */ /* 0x000fe200078e0008 */
[----:B------:R-:W-:Y:S01]  /*e950*/  MOV R5, R19 ;  /* 0x0000001300057202 */ /* 0x000fe20000000f00 */
[----:B------:R-:W-:Y:S02]  /*e960*/  IMAD.MOV.U32 R9, RZ, RZ, R7 ;  /* 0x000000ffff097224 */ /* 0x000fe400078e0007 */
[----:B------:R-:W-:Y:S02]  /*e970*/  IMAD.MOV.U32 R10, RZ, RZ, R137 ;  /* 0x000000ffff0a7224 */ /* 0x000fe400078e0089 */
[----:B------:R-:W-:-:S07]  /*e980*/  IMAD.MOV.U32 R135, RZ, RZ, RZ ;  /* 0x000000ffff877224 */ /* 0x000fce00078e00ff */
.L_x_12419:
[----:B--2---:R-:W2:Y:S01]  /*e990*/  LDL R7, [R1+0x5c] ;  /* 0x00005c0001077983 */ /* 0x004ea20000100800 */
        /* <DEDUP_REMOVED lines=8> */
.L_x_12409:
        /* <DEDUP_REMOVED lines=8> */
.L_x_12410:
[----:B------:R-:W-:Y:S04]  /*eaa0*/  BSSY B0, `(.L_x_12408) ;  /* 0x0000004000007945 */ /* 0x000fe80003800000 */
[----:B-1----:R-:W-:Y:S05]  /*eab0*/  @P2 BRA `(.L_x_12411) ;  /* 0x0000000000082947 */ /* 0x002fea0003800000 */
[----:B------:R-:W1:Y:S02]  /*eac0*/  SYNCS.PHASECHK.TRANS64.TRYWAIT P2, [R7+URZ+0x2d830], R8 ;  /* 0x02d83008070075a7 */ /* 0x000e64000804017f */
[----:B-1----:R-:W-:Y:S05]  /*ead0*/  @!P2 BRA `(.L_x_12412) ;  /* 0x000001040028a947 */ /* 0x002fea0003800000 */
.L_x_12411:
[----:B------:R-:W-:Y:S05]  /*eae0*/  BSYNC B0 ;  /* 0x0000000000007941 */ /* 0x000fea0003800000 */
.L_x_12408:
[----:B01----:R-:W2:Y:S01]  /*eaf0*/  LDL R8, [R1+0x60] ;  /* 0x0000600001087983 */ /* 0x003ea20000100800 */
[----:B------:R-:W-:-:S03]  /*eb00*/  VIADD R19, R5, 0x1 ;  /* 0x0000000105137836 */ /* 0x000fc60000000000 */
[----:B------:R-:W3:Y:S02]  /*eb10*/  LDL.64 R152, [R1+0x28] ;  /* 0x0000280001987983 */ /* 0x000ee40000100a00 */
[C---:B------:R-:W-:Y:S01]  /*eb20*/  ISETP.NE.AND P2, PT, R19.reuse, 0x2, PT ;  /* 0x000000021300780c */ /* 0x040fe20003f45270 */
[----:B------:R-:W0:Y:S03]  /*eb30*/  S2R R7, SR_TID.X ;  /* 0x0000000000077919 */ /* 0x000e260000002100 */
[----:B------:R-:W-:Y:S01]  /*eb40*/  SEL R19, R19, RZ, P2 ;  /* 0x000000ff13137207 */ /* 0x000fe20001000000 */
[----:B------:R-:W-:Y:S01]  /*eb50*/  IMAD.MOV.U32 R15, RZ, RZ, -0x7fffffe0 ;  /* 0x80000020ff0f7424 */ /* 0x000fe200078e00ff */
[----:B------:R-:W-:Y:S05]  /*eb60*/  WARPSYNC.ALL ;  /* 0x0000000000007948 */ /* 0x000fea0003800000 */
[----:B------:R-:W-:Y:S01]  /*eb70*/  R2UR UR15, R15 ;  /* 0x000000000f0f72ca */ /* 0x000fe200000e0000 */
[----:B------:R-:W-:Y:S01]  /*eb80*/  IMAD.MOV.U32 R13, RZ, RZ, -0x7fffffe0 ;  /* 0x80000020ff0d7424 */ /* 0x000fe200078e00ff */
[----:B------:R-:W4:Y:S04]  /*eb90*/  LDL.64 R150, [R1+0x20] ;  /* 0x0000200001967983 */ /* 0x000f280000100a00 */
[----:B------:R-:W5:Y:S04]  /*eba0*/  LDL.64 R142, [R1+0x18] ;  /* 0x00001800018e7983 */ /* 0x000f680000100a00 */
[----:B------:R-:W5:Y:S01]  /*ebb0*/  LDL.64 R140, [R1+0x10] ;  /* 0x00001000018c7983 */ /* 0x000f620000100a00 */
[----:B0-----:R-:W-:-:S05]  /*ebc0*/  SHF.R.U32.HI R7, RZ, 0x7, R7 ;  /* 0x00000007ff077819 */ /* 0x001fca0000011607 */
[----:B------:R-:W-:Y:S01]  /*ebd0*/  VIADD R7, R7, 0x8 ;  /* 0x0000000807077836 */ /* 0x000fe20000000000 */
[----:B------:R-:W-:Y:S01]  /*ebe0*/  R2UR UR7, R13 ;  /* 0x000000000d0772ca */ /* 0x000fe200000e0000 */
[----:B------:R-:W-:Y:S01]  /*ebf0*/  IMAD.MOV.U32 R25, RZ, RZ, -0x7fffffe0 ;  /* 0x80000020ff197424 */ /* 0x000fe200078e00ff */
[----:B------:R-:W-:Y:S02]  /*ec00*/  R2UR UR4, R156 ;  /* 0x000000009c0472ca */ /* 0x000fe400000e0000 */
[----:B------:R-:W-:Y:S02]  /*ec10*/  R2UR UR5, R157 ;  /* 0x000000009d0572ca */ /* 0x000fe400000e0000 */
[----:B------:R-:W-:Y:S01]  /*ec20*/  R2UR UR23, R25 ;  /* 0x00000000191772ca */ /* 0x000fe200000e0000 */
[----:B------:R-:W-:Y:S02]  /*ec30*/  IMAD.MOV.U32 R21, RZ, RZ, -0x7fffffe0 ;  /* 0x80000020ff157424 */ /* 0x000fe400078e00ff */
[----:B--2---:R-:W-:-:S04]  /*ec40*/  IMAD R12, R19, 0x600, R8 ;  /* 0x00000600130c7824 */ /* 0x004fc800078e0208 */
[----:B------:R-:W-:-:S05]  /*ec50*/  VIADD R14, R12, 0x200 ;  /* 0x000002000c0e7836 */ /* 0x000fca0000000000 */
[----:B------:R-:W-:Y:S02]  /*ec60*/  R2UR UR14, R14 ;  /* 0x000000000e0e72ca */ /* 0x000fe400000e0000 */
[----:B------:R-:W2:Y:S01]  /*ec70*/  LDL.64 R14, [R1+0x30] ;  /* 0x00003000010e7983 */ /* 0x000ea20000100a00 */
[C---:B------:R-:W-:Y:S01]  /*ec80*/  R2UR UR6, R12.reuse ;  /* 0x000000000c0672ca */ /* 0x040fe200000e0000 */
[----:B------:R-:W-:-:S05]  /*ec90*/  VIADD R24, R12, 0x400 ;  /* 0x000004000c187836 */ /* 0x000fca0000000000 */
[----:B------:R-:W-:Y:S01]  /*eca0*/  R2UR UR22, R24 ;  /* 0x00000000181672ca */ /* 0x000fe200000e0000 */
[----:B------:R0:W-:Y:S06]  /*ecb0*/  BAR.SYNC.DEFER_BLOCKING R7, 0x100 ;  /* 0x000400070000751d */ /* 0x0001ec0000010000 */
[----:B------:R-:W-:-:S06]  /*ecc0*/  WARPGROUP.ARRIVE ;  /* 0x00000000000079c5 */ /* 0x000fcc0000000000 */
[----:B------:R-:W-:Y:S01]  /*ecd0*/  HGMMA.64x128x16.F32.BF16 R24, gdesc[UR4], RZ, !UPT, gsb0 ;  /* 0x01e00000041879f0 */ /* 0x000fe2000c0018ff */
[----:B------:R-:W-:Y:S01]  /*ece0*/  VIADD R20, R12, 0x2 ;  /* 0x000000020c147836 */ /* 0x000fe20000000000 */
[----:B------:R-:W-:-:S04]  /*ecf0*/  R2UR UR11, R21 ;  /* 0x00000000150b72ca */ /* 0x000fc800000e0000 */
[----:B------:R-:W-:Y:S02]  /*ed00*/  R2UR UR10, R20 ;  /* 0x00000000140a72ca */ /* 0x000fe400000e0000 */
[----:B---3--:R-:W-:Y:S02]  /*ed10*/  R2UR UR12, R152 ;  /* 0x00000000980c72ca */ /* 0x008fe400000e0000 */
        /* <DEDUP_REMOVED lines=8> */
[----:B----4-:R-:W-:Y:S02]  /*eda0*/  R2UR UR16, R150 ;  /* 0x00000000961072ca */ /* 0x010fe400000e0000 */
[----:B------:R-:W-:Y:S02]  /*edb0*/  R2UR UR18, R20 ;  /* 0x00000000141272ca */ /* 0x000fe400000e0000 */
[----:B------:R-:W-:Y:S01]  /*edc0*/  R2UR UR17, R151 ;  /* 0x00000000971172ca */ /* 0x000fe200000e0000 */
[----:B------:R-:W-:Y:S02]  /*edd0*/  WARPGROUP.DEPBAR.LE gsb0, 0x0 ;  /* 0x00008000000079c5 */ /* 0x000fe40000010000 */
[----:B------:R-:W-:-:S06]  /*ede0*/  WARPGROUP.ARRIVE ;  /* 0x00000000000079c5 */ /* 0x000fcc0000000000 */
[----:B------:R-:W-:Y:S01]  /*edf0*/  HGMMA.64x128x16.F32.BF16 R24, gdesc[UR12], R24, gsb0 ;  /* 0x01e000000c1879f0 */ /* 0x000fe20008001818 */
[----:B-----5:R-:W-:Y:S02]  /*ee00*/  R2UR UR20, R142 ;  /* 0x000000008e1472ca */ /* 0x020fe400000e0000 */
        /* <DEDUP_REMOVED lines=19> */
.L_x_12414:
[----:B------:R-:W-:Y:S01]  /*ef40*/  SHF.L.U32 R7, R10, 0x1f, RZ ;  /* 0x0000001f0a077819 */ /* 0x000fe200000006ff */
[----:B------:R-:W-:-:S04]  /*ef50*/  IMAD R8, R5, 0x8, R2 ;  /* 0x0000000805087824 */ /* 0x000fc800078e0202 */
[----:B------:R0:W1:Y:S01]  /*ef60*/  SYNCS.PHASECHK.TRANS64.TRYWAIT P1, [R8+URZ+0x2d850], R7 ;  /* 0x02d85007080075a7 */ /* 0x000062000802017f */
[----:B------:R-:W-:Y:S05]  /*ef70*/  @!P0 BRA `(.L_x_12415) ;  /* 0x0000000000048947 */ /* 0x000fea0003800000 */
[----:B------:R-:W-:Y:S01]  /*ef80*/  BPT.TRAP 0x1 ;  /* 0x000000040000795c */ /* 0x000fe20000300000 */
.L_x_12415:
[----:B-1----:R-:W-:Y:S05]  /*ef90*/  @P1 BRA `(.L_x_12413) ;  /* 0x0000000000081947 */ /* 0x002fea0003800000 */
[----:B------:R-:W1:Y:S02]  /*efa0*/  SYNCS.PHASECHK.TRANS64.TRYWAIT P1, [R8+URZ+0x2d850], R7 ;  /* 0x02d85007080075a7 */ /* 0x000e64000802017f */
[----:B-1----:R-:W-:Y:S05]  /*efb0*/  @!P1 BRA `(.L_x_12416) ;  /* 0x0000010000049947 */ /* 0x002fea0003800000 */
.L_x_12413:
        /* <DEDUP_REMOVED lines=96> */
.L_x_12417:
[----:B------:R-:W2:Y:S04]  /*f5c0*/  LDL R11, [R1+0x84] ;  /* 0x00008400010b7983 */ /* 0x000ea80000100800 */
[----:B------:R-:W2:Y:S01]  /*f5d0*/  LDL R10, [R1+0x94] ;  /* 0x00009400010a7983 */ /* 0x000ea20000100800 */
[----:B------:R-:W-:-:S03]  /*f5e0*/  ISETP.NE.AND P1, PT, R148, 0x1, PT ;  /* 0x000000019400780c */ /* 0x000fc60003f25270 */
[----:B------:R-:W3:Y:S10]  /*f5f0*/  LDL R140, [R1+0x90] ;  /* 0x00009000018c7983 */ /* 0x000ef40000100800 */
[----:B------:R-:W1:Y:S08]  /*f600*/  @P1 LDC R8, c[0x0][0x44c] ;  /* 0x00011300ff081b82 */ /* 0x000e700000000800 */
[----:B0-----:R-:W0:Y:S01]  /*f610*/  @P1 LDC R7, c[0x0][0x450] ;  /* 0x00011400ff071b82 */ /* 0x001e220000000800 */
[----:B------:R-:W-:Y:S01]  /*f620*/  FMUL.FTZ R141, R30, UR46 ;  /* 0x0000002e1e8d7c20 */ /* 0x000fe20008410000 */
[----:B------:R-:W-:Y:S01]  /*f630*/  FMUL.FTZ R30, R33, UR46 ;  /* 0x0000002e211e7c20 */ /* 0x000fe20008410000 */
[----:B------:R-:W-:Y:S01]  /*f640*/  FMUL.FTZ R33, R36, UR46 ;  /* 0x0000002e24217c20 */ /* 0x000fe20008410000 */
[----:B------:R-:W-:Y:S01]  /*f650*/  FMUL.FTZ R14, R38, UR46 ;  /* 0x0000002e260e7c20 */ /* 0x000fe20008410000 */
[----:B------:R-:W-:-:S02]  /*f660*/  IMAD.MOV.U32 R38, RZ, RZ, -0x80 ;  /* 0xffffff80ff267424 */ /* 0x000fc400078e00ff */
[----:B------:R-:W-:Y:S02]  /*f670*/  FMUL.FTZ R13, R29, UR46 ;  /* 0x0000002e1d0d7c20 */ /* 0x000fe40008410000 */
[----:B------:R-:W-:-:S04]  /*f680*/  IMAD R38, R4, R38, 0x1 ;  /* 0x0000000104267424 */ /* 0x000fc800078e0226 */
        /* <DEDUP_REMOVED lines=16> */
[----:B------:R-:W-:-:S03]  /*f790*/  FMUL.FTZ R143, R27, UR46 ;  /* 0x0000002e1b8f7c20 */ /* 0x000fc60008410000 */
[----:B------:R-:W-:Y:S01]  /*f7a0*/  MUFU.TANH R30, R30 ;  /* 0x0000001e001e7308 */ /* 0x000fe20000002400 */
[----:B------:R-:W-:Y:S01]  /*f7b0*/  FMUL.FTZ R27, R47, UR46 ;  /* 0x0000002e2f1b7c20 */ /* 0x000fe20008410000 */
[----:B------:R-:W-:Y:S01]  /*f7c0*/  FMUL.FTZ R53, R66, UR46 ;  /* 0x0000002e42357c20 */ /* 0x000fe20008410000 */
[----:B------:R-:W-:Y:S01]  /*f7d0*/  FMUL.FTZ R47, R49, UR46 ;  /* 0x0000002e312f7c20 */ /* 0x000fe20008410000 */
[----:B------:R-:W-:-:S04]  /*f7e0*/  FMUL.FTZ R66, R69, UR46 ;  /* 0x0000002e45427c20 */ /* 0x000fc80008410000 */
[----:B------:R-:W-:Y:S01]  /*f7f0*/  MUFU.TANH R51, R51 ;  /* 0x0000003300337308 */ /* 0x000fe20000002400 */
[----:B------:R-:W-:Y:S01]  /*f800*/  FMUL.FTZ R49, R70, UR46 ;  /* 0x0000002e46317c20 */ /* 0x000fe20008410000 */
[----:B------:R-:W-:Y:S01]  /*f810*/  FMUL.FTZ R70, R73, UR46 ;  /* 0x0000002e49467c20 */ /* 0x000fe20008410000 */
[----:B------:R-:W-:-:S05]  /*f820*/  FMUL.FTZ R85, R85, UR46 ;  /* 0x0000002e55557c20 */ /* 0x000fca0008410000 */
[----:B------:R-:W-:Y:S01]  /*f830*/  MUFU.TANH R28, R28 ;  /* 0x0000001c001c7308 */ /* 0x000fe20000002400 */
[----:B------:R-:W-:-:S07]  /*f840*/  FMUL.FTZ R142, R78, UR46 ;  /* 0x0000002e4e8e7c20 */ /* 0x000fce0008410000 */
[----:B------:R-:W-:Y:S08]  /*f850*/  MUFU.TANH R59, R59 ;  /* 0x0000003b003b7308 */ /* 0x000ff00000002400 */
[----:B------:R-:W-:Y:S08]  /*f860*/  MUFU.TANH R66, R66 ;  /* 0x0000004200427308 */ /* 0x000ff00000002400 */
[----:B------:R-:W-:Y:S01]  /*f870*/  MUFU.TANH R78, R85 ;  /* 0x00000055004e7308 */ /* 0x000fe20000002400 */
[----:B------:R-:W-:Y:S01]  /*f880*/  FMUL.FTZ R32, R58, UR46 ;  /* 0x0000002e3a207c20 */ /* 0x000fe20008410000 */
[----:B------:R-:W-:-:S06]  /*f890*/  FMUL.FTZ R58, R60, UR46 ;  /* 0x0000002e3c3a7c20 */ /* 0x000fcc0008410000 */
[----:B------:R-:W-:Y:S01]  /*f8a0*/  MUFU.TANH R74, R74 ;  /* 0x0000004a004a7308 */ /* 0x000fe20000002400 */
[----:B------:R-:W-:Y:S01]  /*f8b0*/  FMUL.FTZ R60, R64, UR46 ;  /* 0x0000002e403c7c20 */ /* 0x000fe20008410000 */
[----:B------:R-:W-:Y:S01]  /*f8c0*/  FMUL.FTZ R64, R68, UR46 ;  /* 0x0000002e44407c20 */ /* 0x000fe20008410000 */
[----:B------:R-:W-:Y:S01]  /*f8d0*/  FMUL.FTZ R68, R72, UR46 ;  /* 0x0000002e48447c20 */ /* 0x000fe20008410000 */
[----:B------:R-:W-:Y:S01]  /*f8e0*/  FMUL.FTZ R72, R76, UR46 ;  /* 0x0000002e4c487c20 */ /* 0x000fe20008410000 */
[----:B------:R-:W-:-:S03]  /*f8f0*/  FMUL.FTZ R76, R80, UR46 ;  /* 0x0000002e504c7c20 */ /* 0x000fc60008410000 */
[----:B------:R-:W-:Y:S08]  /*f900*/  MUFU.TANH R26, R26 ;  /* 0x0000001a001a7308 */ /* 0x000ff00000002400 */
[----:B------:R-:W-:Y:S08]  /*f910*/  MUFU.TANH R33, R33 ;  /* 0x0000002100217308 */ /* 0x000ff00000002400 */
[----:B------:R-:W-:Y:S01]  /*f920*/  MUFU.TANH R42, R42 ;  /* 0x0000002a002a7308 */ /* 0x000fe20000002400 */
[----:B------:R-:W-:Y:S01]  /*f930*/  FMUL.FTZ R21, R50, UR46 ;  /* 0x0000002e32157c20 */ /* 0x000fe20008410000 */
[----:B------:R-:W-:Y:S01]  /*f940*/  FMUL.FTZ R50, R52, UR46 ;  /* 0x0000002e34327c20 */ /* 0x000fe20008410000 */
[----:B------:R-:W-:-:S05]  /*f950*/  FMUL.FTZ R24, R54, UR46 ;  /* 0x0000002e36187c20 */ /* 0x000fca0008410000 */
[----:B------:R-:W-:Y:S01]  /*f960*/  MUFU.TANH R47, R47 ;  /* 0x0000002f002f7308 */ /* 0x000fe20000002400 */
[----:B------:R-:W-:-:S07]  /*f970*/  FMUL.FTZ R54, R56, UR46 ;  /* 0x0000002e38367c20 */ /* 0x000fce0008410000 */
[----:B------:R-:W-:Y:S01]  /*f980*/  MUFU.TANH R50, R50 ;  /* 0x0000003200327308 */ /* 0x000fe20000002400 */
[----:B------:R-:W-:-:S07]  /*f990*/  FMUL.FTZ R52, R67, UR46 ;  /* 0x0000002e43347c20 */ /* 0x000fce0008410000 */
[----:B------:R-:W-:Y:S01]  /*f9a0*/  MUFU.TANH R54, R54 ;  /* 0x0000003600367308 */ /* 0x000fe20000002400 */
[----:B------:R-:W-:-:S07]  /*f9b0*/  FMUL.FTZ R61, R65, UR46 ;  /* 0x0000002e413d7c20 */ /* 0x000fce0008410000 */
[----:B------:R-:W-:Y:S01]  /*f9c0*/  MUFU.TANH R58, R58 ;  /* 0x0000003a003a7308 */ /* 0x000fe20000002400 */
[----:B--2---:R-:W-:-:S04]  /*f9d0*/  IMAD.IADD R10, R10, 0x1, R11 ;  /* 0x000000010a0a7824 */ /* 0x004fc800078e020b */
[----:B-1----:R-:W-:-:S05]  /*f9e0*/  @P1 IMAD.HI.U32 R8, R10, R8, RZ ;  /* 0x000000080a081227 */ /* 0x002fca00078e00ff */
[----:B0-----:R-:W-:-:S05]  /*f9f0*/  @P1 SHF.R.U32.HI R10, RZ, R7, R8 ;  /* 0x00000007ff0a1219 */ /* 0x001fca0000011608 */
[----:B------:R-:W0:Y:S01]  /*fa00*/  SHFL.IDX PT, R36, R10, RZ, 0x1c1f ;  /* 0x001c1fff0a247589 */ /* 0x000e2200000e0000 */
[----:B------:R-:W-:Y:S01]  /*fa10*/  FMUL.FTZ R8, R35, UR46 ;  /* 0x0000002e23087c20 */ /* 0x000fe20008410000 */
[----:B---3--:R-:W-:Y:S02]  /*fa20*/  IMAD R38, R140, -0x2, R38 ;  /* 0xfffffffe8c267824 */ /* 0x008fe400078e0226 */
[----:B------:R-:W-:Y:S01]  /*fa30*/  FMUL.FTZ R35, R37, UR46 ;  /* 0x0000002e25237c20 */ /* 0x000fe20008410000 */
[----:B------:R-:W-:Y:S01]  /*fa40*/  FMUL.FTZ R11, R25, UR46 ;  /* 0x0000002e190b7c20 */ /* 0x000fe20008410000 */
[----:B------:R-:W-:Y:S01]  /*fa50*/  FMUL.FTZ R25, R43, UR46 ;  /* 0x0000002e2b197c20 */ /* 0x000fe20008410000 */
[----:B------:R-:W-:Y:S01]  /*fa60*/  FMUL.FTZ R43, R45, UR46 ;  /* 0x0000002e2d2b7c20 */ /* 0x000fe20008410000 */
[----:B------:R-:W-:Y:S01]  /*fa70*/  IADD3 R38, -R146, R38, R147 ;  /* 0x0000002692267210 */ /* 0x000fe20007ffe193 */
[----:B------:R1:W2:Y:S01]  /*fa80*/  SHFL.IDX PT, R44, R10, 0x1, 0x1c1f ;  /* 0x003c1f000a2c7f89 */ /* 0x0002a200000e0000 */
[----:B------:R-:W3:Y:S01]  /*fa90*/  MUFU.TANH R35, R35 ;  /* 0x0000002300237308 */ /* 0x000ee20000002400 */
[----:B-1----:R-:W-:-:S07]  /*faa0*/  FMUL.FTZ R10, R81, UR46 ;  /* 0x0000002e510a7c20 */ /* 0x002fce0008410000 */
[----:B------:R-:W1:Y:S01]  /*fab0*/  MUFU.TANH R11, R11 ;  /* 0x0000000b000b7308 */ /* 0x000e620000002400 */
[----:B0-----:R-:W-:-:S07]  /*fac0*/  IMAD.IADD R81, R38, 0x1, R36 ;  /* 0x0000000126517824 */ /* 0x001fce00078e0224 */
[----:B------:R-:W0:Y:S01]  /*fad0*/  MUFU.TANH R43, R43 ;  /* 0x0000002b002b7308 */ /* 0x000e220000002400 */
[----:B------:R-:W-:Y:S01]  /*fae0*/  ISETP.GT.AND P1, PT, R81, 0x9, PT ;  /* 0x000000095100780c */ /* 0x000fe20003f24270 */
[----:B------:R-:W-:-:S03]  /*faf0*/  FMUL.FTZ R37, R40, UR46 ;  /* 0x0000002e28257c20 */ /* 0x000fc60008410000 */
[----:B----4-:R-:W-:Y:S02]  /*fb00*/  FSEL R77, R13, -INF , P1 ;  /* 0xff8000000d4d7808 */ /* 0x010fe40000800000 */
[C---:B------:R-:W-:Y:S01]  /*fb10*/  ISETP.GT.AND P1, PT, R81.reuse, 0x19, PT ;  /* 0x000000195100780c */ /* 0x040fe20003f24270 */
[----:B------:R-:W-:Y:S01]  /*fb20*/  FMUL.FTZ R45, R48, UR46 ;  /* 0x0000002e302d7c20 */ /* 0x000fe20008410000 */
[----:B------:R-:W-:Y:S02]  /*fb30*/  ISETP.GT.AND P3, PT, R81, 0x1, PT ;  /* 0x000000015100780c */ /* 0x000fe40003f64270 */
[----:B---3--:R-:W-:Y:S01]  /*fb40*/  FSEL R73, R35, -INF , P1 ;  /* 0xff80000023497808 */ /* 0x008fe20000800000 */
[----:B------:R-:W3:Y:S01]  /*fb50*/  MUFU.TANH R37, R37 ;  /* 0x0000002500257308 */ /* 0x000ee20000002400 */
[----:B------:R-:W-:Y:S02]  /*fb60*/  ISETP.GT.AND P1, PT, R81, 0x29, PT ;  /* 0x000000295100780c */ /* 0x000fe40003f24270 */
[----:B-1----:R-:W-:-:S02]  /*fb70*/  FSEL R85, R11, -INF , P3 ;  /* 0xff8000000b557808 */ /* 0x002fc40001800000 */
[C---:B------:R-:W-:Y:S02]  /*fb80*/  ISETP.GT.AND P2, PT, R81.reuse, RZ, PT ;  /* 0x000000ff5100720c */ /* 0x040fe40003f44270 */
[----:B------:R-:W-:Y:S02]  /*fb90*/  ISETP.GT.AND P3, PT, R81, 0x11, PT ;  /* 0x000000115100780c */ /* 0x000fe40003f64270 */
[----:B0-----:R-:W-:Y:S01]  /*fba0*/  FSEL R69, R43, -INF , P1 ;  /* 0xff8000002b457808 */ /* 0x001fe20000800000 */
[----:B------:R-:W-:Y:S01]  /*fbb0*/  FMUL.FTZ R40, R41, UR46 ;  /* 0x0000002e29287c20 */ /* 0x000fe20008410000 */
[----:B------:R-:W-:Y:S01]  /*fbc0*/  ISETP.GT.AND P1, PT, R81, 0x39, PT ;  /* 0x000000395100780c */ /* 0x000fe20003f24270 */
[----:B------:R-:W0:Y:S01]  /*fbd0*/  MUFU.TANH R45, R45 ;  /* 0x0000002d002d7308 */ /* 0x000e220000002400 */
[----:B------:R-:W-:Y:S01]  /*fbe0*/  FMUL.FTZ R41, R75, UR46 ;  /* 0x0000002e4b297c20 */ /* 0x000fe20008410000 */
[----:B------:R-:W-:Y:S02]  /*fbf0*/  FSEL R139, R139, -INF , P2 ;  /* 0xff8000008b8b7808 */ /* 0x000fe40001000000 */
[----:B------:R-:W-:-:S02]  /*fc00*/  FSEL R75, R30, -INF , P3 ;  /* 0xff8000001e4b7808 */ /* 0x000fc40001800000 */
[----:B------:R-:W-:Y:S02]  /*fc10*/  ISETP.GT.AND P2, PT, R81, 0x10, PT ;  /* 0x000000105100780c */ /* 0x000fe40003f44270 */
[----:B------:R-:W-:Y:S01]  /*fc20*/  FSEL R30, R51, -INF , P1 ;  /* 0xff800000331e7808 */ /* 0x000fe20000800000 */
[----:B------:R-:W-:Y:S01]  /*fc30*/  FMUL.FTZ R7, R31, UR46 ;  /* 0x0000002e1f077c20 */ /* 0x000fe20008410000 */
[C---:B------:R-:W-:Y:S02]  /*fc40*/  ISETP.GT.AND P1, PT, R81.reuse, 0x49, PT ;  /* 0x000000495100780c */ /* 0x040fe40003f24270 */
[----:B------:R-:W-:Y:S02]  /*fc50*/  FSEL R36, R28, -INF , P2 ;  /* 0xff8000001c247808 */ /* 0x000fe40001000000 */
[----:B------:R-:W-:Y:S02]  /*fc60*/  ISETP.GT.AND P2, PT, R81, 0x20, PT ;  /* 0x000000205100780c */ /* 0x000fe40003f44270 */
[----:B------:R-:W-:-:S02]  /*fc70*/  FSEL R59, R59, -INF , P1 ;  /* 0xff8000003b3b7808 */ /* 0x000fc40000800000 */
[----:B------:R-:W-:Y:S01]  /*fc80*/  ISETP.GT.AND P1, PT, R81, 0x59, PT ;  /* 0x000000595100780c */ /* 0x000fe20003f24270 */
[----:B------:R-:W1:Y:S01]  /*fc90*/  MUFU.TANH R7, R7 ;  /* 0x0000000700077308 */ /* 0x000e620000002400 */
[----:B---3--:R-:W-:Y:S02]  /*fca0*/  FSEL R80, R37, -INF , P2 ;  /* 0xff80000025507808 */ /* 0x008fe40001000000 */
[C---:B------:R-:W-:Y:S02]  /*fcb0*/  ISETP.GT.AND P2, PT, R81.reuse, 0x30, PT ;  /* 0x000000305100780c */ /* 0x040fe40003f44270 */
[----:B------:R-:W-:Y:S02]  /*fcc0*/  FSEL R51, R66, -INF , P1 ;  /* 0xff80000042337808 */ /* 0x000fe40000800000 */
[----:B------:R-:W-:Y:S02]  /*fcd0*/  ISETP.GT.AND P1, PT, R81, 0x69, PT ;  /* 0x000000695100780c */ /* 0x000fe40003f24270 */
[----:B0-----:R-:W-:Y:S01]  /*fce0*/  FSEL R28, R45, -INF , P2 ;  /* 0xff8000002d1c7808 */ /* 0x001fe20001000000 */
[----:B--2---:R-:W-:Y:S01]  /*fcf0*/  IMAD.IADD R44, R38, 0x1, R44 ;  /* 0x00000001262c7824 */ /* 0x004fe200078e022c */
[----:B------:R-:W-:-:S02]  /*fd00*/  FSEL R45, R74, -INF , P1 ;  /* 0xff8000004a2d7808 */ /* 0x000fc40000800000 */
[----:B------:R-:W-:-:S04]  /*fd10*/  ISETP.GT.AND P1, PT, R81, 0x79, PT ;  /* 0x000000795100780c */ /* 0x000fc80003f24270 */
[----:B------:R-:W-:Y:S02]  /*fd20*/  FSEL R11, R78, -INF , P1 ;  /* 0xff8000004e0b7808 */ /* 0x000fe40000800000 */
[----:B------:R-:W-:Y:S02]  /*fd30*/  ISETP.GT.AND P1, PT, R44, 0x9, PT ;  /* 0x000000092c00780c */ /* 0x000fe40003f24270 */
[----:B------:R-:W-:Y:S02]  /*fd40*/  ISETP.GT.AND P4, PT, R81, 0x8, PT ;  /* 0x000000085100780c */ /* 0x000fe40003f84270 */
[----:B-1----:R-:W-:Y:S02]  /*fd50*/  FSEL R35, R7, -INF , P1 ;  /* 0xff80000007237808 */ /* 0x002fe40000800000 */
[----:B------:R-:W-:Y:S01]  /*fd60*/  FMNMX.FTZ R7, R139, R9, !PT ;  /* 0x000000098b077209 */ /* 0x000fe20007810000 */
[----:B------:R-:W-:Y:S01]  /*fd70*/  FMUL.FTZ R140, R84, UR46 ;  /* 0x0000002e548c7c20 */ /* 0x000fe20008410000 */
[----:B------:R-:W-:-:S02]  /*fd80*/  FSEL R84, R26, -INF , P4 ;  /* 0xff8000001a547808 */ /* 0x000fc40002000000 */
[----:B------:R-:W-:-:S04]  /*fd90*/  FMNMX.FTZ R7, R85, R7, !PT ;  /* 0x0000000755077209 */ /* 0x000fc80007810000 */
[----:B------:R-:W-:Y:S01]  /*fda0*/  FMNMX.FTZ R7, R84, R7, !PT ;  /* 0x0000000754077209 */ /* 0x000fe20007810000 */
[----:B------:R-:W0:Y:S03]  /*fdb0*/  MUFU.TANH R40, R40 ;  /* 0x0000002800287308 */ /* 0x000e260000002400 */
[----:B------:R-:W-:Y:S02]  /*fdc0*/  FMNMX.FTZ R7, R77, R7, !PT ;  /* 0x000000074d077209 */ /* 0x000fe40007810000 */
[----:B------:R-:W-:Y:S02]  /*fdd0*/  ISETP.GT.AND P4, PT, R81, 0x18, PT ;  /* 0x000000185100780c */ /* 0x000fe40003f84270 */
[----:B------:R-:W-:Y:S02]  /*fde0*/  FMNMX.FTZ R7, R36, R7, !PT ;  /* 0x0000000724077209 */ /* 0x000fe40007810000 */
[----:B------:R-:W-:-:S02]  /*fdf0*/  FSEL R38, R33, -INF , P4 ;  /* 0xff80000021267808 */ /* 0x000fc40002000000 */
[----:B------:R-:W-:-:S04]  /*fe00*/  FMNMX.FTZ R7, R75, R7, !PT ;  /* 0x000000074b077209 */ /* 0x000fc80007810000 */
[----:B------:R-:W-:Y:S02]  /*fe10*/  FMNMX.FTZ R7, R38, R7, !PT ;  /* 0x0000000726077209 */ /* 0x000fe40007810000 */
[----:B------:R-:W-:Y:S02]  /*fe20*/  ISETP.GT.AND P3, PT, R81, 0x21, PT ;  /* 0x000000215100780c */ /* 0x000fe40003f64270 */
[----:B------:R-:W-:Y:S01]  /*fe30*/  FMNMX.FTZ R7, R73, R7, !PT ;  /* 0x0000000749077209 */ /* 0x000fe20007810000 */
[----:B------:R-:W-:Y:S01]  /*fe40*/  FMUL.FTZ R48, R71, UR46 ;  /* 0x0000002e47307c20 */ /* 0x000fe20008410000 */
[----:B------:R-:W-:Y:S02]  /*fe50*/  ISETP.GT.AND P4, PT, R81, 0x28, PT ;  /* 0x000000285100780c */ /* 0x000fe40003f84270 */
[----:B0-----:R-:W-:Y:S02]  /*fe60*/  FSEL R71, R40, -INF , P3 ;  /* 0xff80000028477808 */ /* 0x001fe40001800000 */
[----:B------:R-:W-:-:S02]  /*fe70*/  FMNMX.FTZ R7, R80, R7, !PT ;  /* 0x0000000750077209 */ /* 0x000fc40007810000 */
[----:B------:R-:W-:Y:S02]  /*fe80*/  FSEL R26, R42, -INF , P4 ;  /* 0xff8000002a1a7808 */ /* 0x000fe40002000000 */
[----:B------:R-:W-:Y:S01]  /*fe90*/  FMNMX.FTZ R7, R71, R7, !PT ;  /* 0x0000000747077209 */ /* 0x000fe20007810000 */
[----:B------:R-:W-:Y:S01]  /*fea0*/  FMUL.FTZ R31, R55, UR46 ;  /* 0x0000002e371f7c20 */ /* 0x000fe20008410000 */
[----:B------:R-:W-:Y:S02]  /*feb0*/  FMUL.FTZ R55, R57, UR46 ;  /* 0x0000002e39377c20 */ /* 0x000fe40008410000 */
[----:B------:R-:W-:Y:S02]  /*fec0*/  FMNMX.FTZ R7, R26, R7, !PT ;  /* 0x000000071a077209 */ /* 0x000fe40007810000 */
[----:B------:R-:W-:Y:S02]  /*fed0*/  ISETP.GT.AND P3, PT, R81, 0x31, PT ;  /* 0x000000315100780c */ /* 0x000fe40003f64270 */
[----:B------:R-:W-:Y:S01]  /*fee0*/  FMNMX.FTZ R7, R69, R7, !PT ;  /* 0x0000000745077209 */ /* 0x000fe20007810000 */
[----:B------:R-:W0:Y:S01]  /*fef0*/  MUFU.TANH R55, R55 ;  /* 0x0000003700377308 */ /* 0x000e220000002400 */
[----:B------:R-:W-:-:S02]  /*ff00*/  ISETP.GT.AND P4, PT, R81, 0x38, PT ;  /* 0x000000385100780c */ /* 0x000fc40003f84270 */
[----:B------:R-:W-:Y:S02]  /*ff10*/  FSEL R67, R47, -INF , P3 ;  /* 0xff8000002f437808 */ /* 0x000fe40001800000 */
[----:B------:R-:W-:Y:S02]  /*ff20*/  FMNMX.FTZ R7, R28, R7, !PT ;  /* 0x000000071c077209 */ /* 0x000fe40007810000 */
[----:B------:R-:W-:Y:S02]  /*ff30*/  FSEL R65, R50, -INF , P4 ;  /* 0xff80000032417808 */ /* 0x000fe40002000000 */
[----:B------:R-:W-:Y:S02]  /*ff40*/  FMNMX.FTZ R7, R67, R7, !PT ;  /* 0x0000000743077209 */ /* 0x000fe40007810000 */
[----:B------:R-:W-:Y:S02]  /*ff50*/  ISETP.GT.AND P2, PT, R81, 0x40, PT ;  /* 0x000000405100780c */ /* 0x000fe40003f44270 */
[----:B------:R-:W-:Y:S01]  /*ff60*/  FMNMX.FTZ R7, R65, R7, !PT ;  /* 0x0000000741077209 */ /* 0x000fe20007810000 */
[----:B------:R-:W-:Y:S01]  /*ff70*/  FMUL.FTZ R57, R62, UR46 ;  /* 0x0000002e3e397c20 */ /* 0x000fe20008410000 */
[----:B------:R-:W1:Y:S01]  /*ff80*/  MUFU.TANH R60, R60 ;  /* 0x0000003c003c7308 */ /* 0x000e620000002400 */
[----:B------:R-:W-:-:S02]  /*ff90*/  ISETP.GT.AND P3, PT, R81, 0x41, PT ;  /* 0x000000415100780c */ /* 0x000fc40003f64270 */
[----:B------:R-:W-:Y:S02]  /*ffa0*/  FSEL R62, R54, -INF , P2 ;  /* 0xff800000363e7808 */ /* 0x000fe40001000000 */
[----:B------:R-:W-:Y:S01]  /*ffb0*/  FMNMX.FTZ R7, R30, R7, !PT ;  /* 0x000000071e077209 */ /* 0x000fe20007810000 */
[----:B------:R-:W-:Y:S01]  /*ffc0*/  FMUL.FTZ R56, R63, UR46 ;  /* 0x0000002e3f387c20 */ /* 0x000fe20008410000 */
[----:B------:R-:W-:Y:S01]  /*ffd0*/  ISETP.GT.AND P4, PT, R81, 0x48, PT ;  /* 0x000000485100780c */ /* 0x000fe20003f84270 */
[----:B------:R-:W2:Y:S01]  /*ffe0*/  MUFU.TANH R61, R61 ;  /* 0x0000003d003d7308 */ /* 0x000ea20000002400 */
[----:B0-----:R-:W-:Y:S02]  /*fff0*/  FSEL R63, R55, -INF , P3 ;  /* 0xff800000373f7808 */ /* 0x001fe40001800000 */
[----:B------:R-:W-:Y:S02]  /*10000*/  FMNMX.FTZ R7, R62, R7, !PT ;  /* 0x000000073e077209 */ /* 0x000fe40007810000 */
[----:B------:R-:W-:-:S02]  /*10010*/  FSEL R58, R58, -INF , P4 ;  /* 0xff8000003a3a7808 */ /* 0x000fc40002000000 */
[----:B------:R-:W-:Y:S01]  /*10020*/  FMNMX.FTZ R7, R63, R7, !PT ;  /* 0x000000073f077209 */ /* 0x000fe20007810000 */
[----:B------:R-:W0:Y:S01]  /*10030*/  MUFU.TANH R64, R64 ;  /* 0x0000004000407308 */ /* 0x000e220000002400 */
[C---:B------:R-:W-:Y:S02]  /*10040*/  ISETP.GT.AND P2, PT, R81.reuse, 0x50, PT ;  /* 0x000000505100780c */ /* 0x040fe40003f44270 */
[----:B------:R-:W-:Y:S02]  /*10050*/  FMNMX.FTZ R7, R58, R7, !PT ;  /* 0x000000073a077209 */ /* 0x000fe40007810000 */
[----:B------:R-:W-:Y:S02]  /*10060*/  ISETP.GT.AND P3, PT, R81, 0x51, PT ;  /* 0x000000515100780c */ /* 0x000fe40003f64270 */
[----:B-1----:R-:W-:Y:S01]  /*10070*/  FSEL R54, R60, -INF , P2 ;  /* 0xff8000003c367808 */ /* 0x002fe20001000000 */
[----:B------:R-:W1:Y:S01]  /*10080*/  MUFU.TANH R68, R68 ;  /* 0x0000004400447308 */ /* 0x000e620000002400 */
[----:B------:R-:W-:-:S02]  /*10090*/  FMNMX.FTZ R7, R59, R7, !PT ;  /* 0x000000073b077209 */ /* 0x000fc40007810000 */
[----:B------:R-:W-:Y:S02]  /*100a0*/  ISETP.GT.AND P4, PT, R81, 0x58, PT ;  /* 0x000000585100780c */ /* 0x000fe40003f84270 */
[----:B--2---:R-:W-:Y:S02]  /*100b0*/  FSEL R55, R61, -INF , P3 ;  /* 0xff8000003d377808 */ /* 0x004fe40001800000 */
[----:B------:R-:W-:Y:S01]  /*100c0*/  FMNMX.FTZ R7, R54, R7, !PT ;  /* 0x0000000736077209 */ /* 0x000fe20007810000 */
[----:B------:R-:W2:Y:S01]  /*100d0*/  MUFU.TANH R70, R70 ;  /* 0x0000004600467308 */ /* 0x000ea20000002400 */
[----:B0-----:R-:W-:Y:S02]  /*100e0*/  FSEL R50, R64, -INF , P4 ;  /* 0xff80000040327808 */ /* 0x001fe40002000000 */
[----:B------:R-:W-:-:S05]  /*100f0*/  FMNMX.FTZ R7, R55, R7, !PT ;  /* 0x0000000737077209 */ /* 0x000fca0007810000 */
[----:B------:R-:W0:Y:S01]  /*10100*/  MUFU.TANH R72, R72 ;  /* 0x0000004800487308 */ /* 0x000e220000002400 */
[C---:B------:R-:W-:Y:S02]  /*10110*/  ISETP.GT.AND P2, PT, R81.reuse, 0x60, PT ;  /* 0x000000605100780c */ /* 0x040fe40003f44270 */
[----:B------:R-:W-:Y:S02]  /*10120*/  FMNMX.FTZ R7, R50, R7, !PT ;  /* 0x0000000732077209 */ /* 0x000fe40007810000 */
[----:B------:R-:W-:Y:S02]  /*10130*/  ISETP.GT.AND P3, PT, R81, 0x61, PT ;  /* 0x000000615100780c */ /* 0x000fe40003f64270 */
[----:B-1----:R-:W-:Y:S01]  /*10140*/  FSEL R40, R68, -INF , P2 ;  /* 0xff80000044287808 */ /* 0x002fe20001000000 */
[----:B------:R-:W1:Y:S01]  /*10150*/  MUFU.TANH R76, R76 ;  /* 0x0000004c004c7308 */ /* 0x000e620000002400 */
[----:B------:R-:W-:Y:S02]  /*10160*/  FMNMX.FTZ R7, R51, R7, !PT ;  /* 0x0000000733077209 */ /* 0x000fe40007810000 */
[----:B------:R-:W-:-:S02]  /*10170*/  ISETP.GT.AND P4, PT, R81, 0x68, PT ;  /* 0x000000685100780c */ /* 0x000fc40003f84270 */
        /* <DEDUP_REMOVED lines=8> */
[C---:B------:R-:W-:Y:S02]  /*10200*/  ISETP.GT.AND P3, PT, R81.reuse, 0x71, PT ;  /* 0x000000715100780c */ /* 0x040fe40003f64270 */
[----:B------:R-:W-:Y:S01]  /*10210*/  ISETP.GT.AND P4, PT, R81, 0x78, PT ;  /* 0x000000785100780c */ /* 0x000fe20003f84270 */
[----:B------:R-:W3:Y:S01]  /*10220*/  MUFU.TANH R143, R143 ;  /* 0x0000008f008f7308 */ /* 0x000ee20000002400 */
[----:B-1----:R-:W-:Y:S02]  /*10230*/  FSEL R81, R76, -INF , P2 ;  /* 0xff8000004c517808 */ /* 0x002fe40001000000 */
[----:B------:R-:W-:-:S02]  /*10240*/  FMNMX.FTZ R7, R45, R7, !PT ;  /* 0x000000072d077209 */ /* 0x000fc40007810000 */
[----:B--2---:R-:W-:Y:S02]  /*10250*/  FSEL R13, R10, -INF , P3 ;  /* 0xff8000000a0d7808 */ /* 0x004fe40001800000 */
[----:B------:R-:W-:Y:S01]  /*10260*/  FMNMX.FTZ R7, R81, R7, !PT ;  /* 0x0000000751077209 */ /* 0x000fe20007810000 */
[----:B------:R-:W1:Y:S01]  /*10270*/  MUFU.TANH R8, R8 ;  /* 0x0000000800087308 */ /* 0x000e620000002400 */
[----:B0-----:R-:W-:Y:S02]  /*10280*/  FSEL R10, R140, -INF , P4 ;  /* 0xff8000008c0a7808 */ /* 0x001fe40002000000 */
[----:B------:R-:W-:Y:S02]  /*10290*/  FMNMX.FTZ R7, R13, R7, !PT ;  /* 0x000000070d077209 */ /* 0x000fe40007810000 */
[----:B------:R-:W-:Y:S02]  /*102a0*/  ISETP.GT.AND P3, PT, R44, 0x1, PT ;  /* 0x000000012c00780c */ /* 0x000fe40003f64270 */
[----:B------:R-:W-:-:S02]  /*102b0*/  FMNMX.FTZ R7, R10, R7, !PT ;  /* 0x000000070a077209 */ /* 0x000fc40007810000 */
[----:B---3--:R-:W-:Y:S02]  /*102c0*/  FSEL R33, R143, -INF , P3 ;  /* 0xff8000008f217808 */ /* 0x008fe40001800000 */
[----:B------:R-:W-:Y:S02]  /*102d0*/  ISETP.GT.AND P3, PT, R44, 0x11, PT ;  /* 0x000000112c00780c */ /* 0x000fe40003f64270 */
[----:B------:R-:W-:Y:S02]  /*102e0*/  FMNMX.FTZ R7, R11, R7, !PT ;  /* 0x000000070b077209 */ /* 0x000fe40007810000 */
[----:B-1----:R-:W-:-:S03]  /*102f0*/  FSEL R37, R8, -INF , P3 ;  /* 0xff80000008257808 */ /* 0x002fc60001800000 */
[----:B------:R-:W0:Y:S01]  /*10300*/  SHFL.BFLY PT, R8, R7, 0x2, 0x1f ;  /* 0x0c401f0007087f89 */ /* 0x000e2200000e0000 */
[----:B------:R-:W1:Y:S01]  /*10310*/  MUFU.TANH R144, R144 ;  /* 0x0000009000907308 */ /* 0x000e620000002400 */
[----:B------:R-:W-:-:S07]  /*10320*/  FMUL.FTZ R39, R39, UR46 ;  /* 0x0000002e27277c20 */ /* 0x000fce0008410000 */
[----:B------:R-:W2:Y:S08]  /*10330*/  MUFU.TANH R141, R141 ;  /* 0x0000008d008d7308 */ /* 0x000eb00000002400 */
[----:B------:R-:W3:Y:S01]  /*10340*/  MUFU.TANH R12, R12 ;  /* 0x0000000c000c7308 */ /* 0x000ee20000002400 */
[----:B0-----:R-:W-:-:S07]  /*10350*/  FMNMX.FTZ R7, R7, R8, !PT ;  /* 0x0000000807077209 */ /* 0x001fce0007810000 */
[----:B------:R-:W0:Y:S01]  /*10360*/  MUFU.TANH R14, R14 ;  /* 0x0000000e000e7308 */ /* 0x000e220000002400 */
[C---:B------:R-:W-:Y:S01]  /*10370*/  ISETP.GT.AND P2, PT, R44.reuse, RZ, PT ;  /* 0x000000ff2c00720c */ /* 0x040fe20003f44270 */
[----:B------:R-:W4:Y:S01]  /*10380*/  SHFL.BFLY PT, R8, R7, 0x1, 0x1f ;  /* 0x0c201f0007087f89 */ /* 0x000f2200000e0000 */
[----:B------:R-:W-:-:S05]  /*10390*/  ISETP.GT.AND P4, PT, R44, 0x8, PT ;  /* 0x000000082c00780c */ /* 0x000fca0003f84270 */
[----:B------:R-:W5:Y:S01]  /*103a0*/  MUFU.TANH R39, R39 ;  /* 0x0000002700277308 */ /* 0x000f620000002400 */
[----:B-1----:R-:W-:-:S07]  /*103b0*/  FSEL R78, R144, -INF , P2 ;  /* 0xff800000904e7808 */ /* 0x002fce0001000000 */
[----:B------:R-:W1:Y:S01]  /*103c0*/  MUFU.TANH R15, R15 ;  /* 0x0000000f000f7308 */ /* 0x000e620000002400 */
[----:B--2---:R-:W-:-:S07]  /*103d0*/  FSEL R76, R141, -INF , P4 ;  /* 0xff8000008d4c7808 */ /* 0x004fce0002000000 */
[----:B------:R-:W2:Y:S08]  /*103e0*/  MUFU.TANH R25, R25 ;  /* 0x0000001900197308 */ /* 0x000eb00000002400 */
[----:B------:R-:W4:Y:S01]  /*103f0*/  MUFU.TANH R20, R20 ;  /* 0x0000001400147308 */ /* 0x000f220000002400 */
[C---:B------:R-:W-:Y:S02]  /*10400*/  ISETP.GT.AND P2, PT, R44.reuse, 0x10, PT ;  /* 0x000000102c00780c */ /* 0x040fe40003f44270 */
[----:B------:R-:W-:-:S05]  /*10410*/  ISETP.GT.AND P4, PT, R44, 0x18, PT ;  /* 0x000000182c00780c */ /* 0x000fca0003f84270 */
[----:B------:R-:W4:Y:S01]  /*10420*/  MUFU.TANH R27, R27 ;  /* 0x0000001b001b7308 */ /* 0x000f220000002400 */
[----:B---3--:R-:W-:-:S07]  /*10430*/  FSEL R74, R12, -INF , P2 ;  /* 0xff8000000c4a7808 */ /* 0x008fce0001000000 */
[----:B------:R-:W3:Y:S01]  /*10440*/  MUFU.TANH R21, R21 ;  /* 0x0000001500157308 */ /* 0x000ee20000002400 */
[----:B0-----:R-:W-:-:S07]  /*10450*/  FSEL R72, R14, -INF , P4 ;  /* 0xff8000000e487808 */ /* 0x001fce0002000000 */
[----:B------:R-:W0:Y:S08]  /*10460*/  MUFU.TANH R29, R29 ;  /* 0x0000001d001d7308 */ /* 0x000e300000002400 */
[----:B------:R-:W0:Y:S01]  /*10470*/  MUFU.TANH R24, R24 ;  /* 0x0000001800187308 */ /* 0x000e220000002400 */
[C---:B------:R-:W-:Y:S02]  /*10480*/  ISETP.GT.AND P1, PT, R44.reuse, 0x19, PT ;  /* 0x000000192c00780c */ /* 0x040fe40003f24270 */
[----:B------:R-:W-:-:S02]  /*10490*/  ISETP.GT.AND P2, PT, R44, 0x20, PT ;  /* 0x000000202c00780c */ /* 0x000fc40003f44270 */
[----:B------:R-:W-:-:S03]  /*104a0*/  ISETP.GT.AND P3, PT, R44, 0x21, PT ;  /* 0x000000212c00780c */ /* 0x000fc60003f64270 */
[----:B------:R-:W0:Y:S01]  /*104b0*/  MUFU.TANH R31, R31 ;  /* 0x0000001f001f7308 */ /* 0x000e220000002400 */
[----:B------:R-:W-:-:S07]  /*104c0*/  ISETP.GT.AND P4, PT, R44, 0x28, PT ;  /* 0x000000282c00780c */ /* 0x000fce0003f84270 */
[----:B------:R-:W0:Y:S01]  /*104d0*/  MUFU.TANH R32, R32 ;  /* 0x0000002000207308 */ /* 0x000e220000002400 */
[----:B-----5:R-:W-:-:S07]  /*104e0*/  FSEL R39, R39, -INF , P1 ;  /* 0xff80000027277808 */ /* 0x020fce0000800000 */
[----:B------:R-:W5:Y:S01]  /*104f0*/  MUFU.TANH R34, R34 ;  /* 0x0000002200227308 */ /* 0x000f620000002400 */
[----:B-1----:R-:W-:-:S07]  /*10500*/  FSEL R70, R15, -INF , P2 ;  /* 0xff8000000f467808 */ /* 0x002fce0001000000 */
[----:B------:R-:W1:Y:S01]  /*10510*/  MUFU.TANH R57, R57 ;  /* 0x0000003900397308 */ /* 0x000e620000002400 */
[----:B--2---:R-:W-:Y:S02]  /*10520*/  FSEL R25, R25, -INF , P3 ;  /* 0xff80000019197808 */ /* 0x004fe40001800000 */
[----:B----4-:R-:W-:Y:S02]  /*10530*/  FSEL R68, R20, -INF , P4 ;  /* 0xff80000014447808 */ /* 0x010fe40002000000 */
[----:B------:R-:W-:-:S03]  /*10540*/  ISETP.GT.AND P1, PT, R44, 0x29, PT ;  /* 0x000000292c00780c */ /* 0x000fc60003f24270 */
[----:B------:R-:W2:Y:S01]  /*10550*/  MUFU.TANH R56, R56 ;  /* 0x0000003800387308 */ /* 0x000ea20000002400 */
[C---:B------:R-:W-:Y:S02]  /*10560*/  ISETP.GT.AND P2, PT, R44.reuse, 0x30, PT ;  /* 0x000000302c00780c */ /* 0x040fe40003f44270 */
[C---:B------:R-:W-:Y:S02]  /*10570*/  ISETP.GT.AND P3, PT, R44.reuse, 0x31, PT ;  /* 0x000000312c00780c */ /* 0x040fe40003f64270 */
[----:B------:R-:W-:-:S03]  /*10580*/  ISETP.GT.AND P4, PT, R44, 0x38, PT ;  /* 0x000000382c00780c */ /* 0x000fc60003f84270 */
[----:B------:R-:W4:Y:S01]  /*10590*/  MUFU.TANH R53, R53 ;  /* 0x0000003500357308 */ /* 0x000f220000002400 */
[----:B------:R-:W-:-:S07]  /*105a0*/  FSEL R27, R27, -INF , P1 ;  /* 0xff8000001b1b7808 */ /* 0x000fce0000800000 */
[----:B------:R-:W4:Y:S01]  /*105b0*/  MUFU.TANH R52, R52 ;  /* 0x0000003400347308 */ /* 0x000f220000002400 */
[----:B---3--:R-:W-:-:S07]  /*105c0*/  FSEL R66, R21, -INF , P2 ;  /* 0xff80000015427808 */ /* 0x008fce0001000000 */
[----:B------:R-:W3:Y:S01]  /*105d0*/  MUFU.TANH R49, R49 ;  /* 0x0000003100317308 */ /* 0x000ee20000002400 */
[----:B0-----:R-:W-:Y:S02]  /*105e0*/  FSEL R29, R29, -INF , P3 ;  /* 0xff8000001d1d7808 */ /* 0x001fe40001800000 */
[----:B------:R-:W-:Y:S02]  /*105f0*/  FSEL R64, R24, -INF , P4 ;  /* 0xff80000018407808 */ /* 0x000fe40002000000 */
[----:B------:R-:W-:-:S03]  /*10600*/  ISETP.GT.AND P1, PT, R44, 0x39, PT ;  /* 0x000000392c00780c */ /* 0x000fc60003f24270 */
[----:B------:R-:W0:Y:S01]  /*10610*/  MUFU.TANH R48, R48 ;  /* 0x0000003000307308 */ /* 0x000e220000002400 */
[C---:B------:R-:W-:Y:S02]  /*10620*/  ISETP.GT.AND P2, PT, R44.reuse, 0x40, PT ;  /* 0x000000402c00780c */ /* 0x040fe40003f44270 */
[C---:B------:R-:W-:Y:S02]  /*10630*/  ISETP.GT.AND P3, PT, R44.reuse, 0x41, PT ;  /* 0x000000412c00780c */ /* 0x040fe40003f64270 */
[----:B------:R-:W-:-:S03]  /*10640*/  ISETP.GT.AND P4, PT, R44, 0x48, PT ;  /* 0x000000482c00780c */ /* 0x000fc60003f84270 */
[----:B------:R-:W0:Y:S01]  /*10650*/  MUFU.TANH R46, R46 ;  /* 0x0000002e002e7308 */ /* 0x000e220000002400 */
[----:B------:R-:W-:-:S07]  /*10660*/  FMNMX.FTZ R7, R7, R8, !PT ;  /* 0x0000000807077209 */ /* 0x000fce0007810000 */
[----:B------:R-:W0:Y:S01]  /*10670*/  MUFU.TANH R41, R41 ;  /* 0x0000002900297308 */ /* 0x000e220000002400 */
[----:B------:R-:W-:-:S07]  /*10680*/  FSEL R31, R31, -INF , P1 ;  /* 0xff8000001f1f7808 */ /* 0x000fce0000800000 */
[----:B------:R-:W0:Y:S01]  /*10690*/  MUFU.TANH R43, R142 ;  /* 0x0000008e002b7308 */ /* 0x000e220000002400 */
[----:B------:R-:W-:Y:S01]  /*106a0*/  FSEL R61, R32, -INF , P2 ;  /* 0xff800000203d7808 */ /* 0x000fe20001000000 */
[----:B------:R-:W-:Y:S01]  /*106b0*/  UMOV UR47, UR44 ;  /* 0x0000002c002f7c82 */ /* 0x000fe20008000000 */
[----:B-----5:R-:W-:Y:S02]  /*106c0*/  FSEL R60, R34, -INF , P3 ;  /* 0xff800000223c7808 */ /* 0x020fe40001800000 */
[----:B-1----:R-:W-:Y:S02]  /*106d0*/  FSEL R57, R57, -INF , P4 ;  /* 0xff80000039397808 */ /* 0x002fe40002000000 */
[C---:B------:R-:W-:Y:S02]  /*106e0*/  ISETP.GT.AND P1, PT, R44.reuse, 0x49, PT ;  /* 0x000000492c00780c */ /* 0x040fe40003f24270 */
[C---:B------:R-:W-:Y:S02]  /*106f0*/  ISETP.GT.AND P2, PT, R44.reuse, 0x50, PT ;  /* 0x000000502c00780c */ /* 0x040fe40003f44270 */
[----:B------:R-:W-:-:S02]  /*10700*/  ISETP.GT.AND P3, PT, R44, 0x51, PT ;  /* 0x000000512c00780c */ /* 0x000fc40003f64270 */
[----:B------:R-:W-:Y:S01]  /*10710*/  ISETP.GT.AND P4, PT, R44, 0x58, PT ;  /* 0x000000582c00780c */ /* 0x000fe20003f84270 */
[C---:B------:R-:W-:Y:S01]  /*10720*/  FMUL.FTZ R8, R7.reuse, UR47 ;  /* 0x0000002f07087c20 */ /* 0x040fe20008410000 */
[----:B------:R-:W-:Y:S02]  /*10730*/  FSETP.NEU.FTZ.AND P6, PT, R7, -INF , PT ;  /* 0xff8000000700780b */ /* 0x000fe40003fdd000 */
[----:B--2---:R-:W-:Y:S02]  /*10740*/  FSEL R56, R56, -INF , P1 ;  /* 0xff80000038387808 */ /* 0x004fe40000800000 */
[----:B----4-:R-:W-:Y:S02]  /*10750*/  FSEL R53, R53, -INF , P2 ;  /* 0xff80000035357808 */ /* 0x010fe40001000000 */
[----:B------:R-:W-:Y:S02]  /*10760*/  FSEL R52, R52, -INF , P3 ;  /* 0xff80000034347808 */ /* 0x000fe40001800000 */
[----:B---3--:R-:W-:-:S02]  /*10770*/  FSEL R49, R49, -INF , P4 ;  /* 0xff80000031317808 */ /* 0x008fc40002000000 */
[C---:B------:R-:W-:Y:S02]  /*10780*/  ISETP.GT.AND P1, PT, R44.reuse, 0x59, PT ;  /* 0x000000592c00780c */ /* 0x040fe40003f24270 */
[C---:B------:R-:W-:Y:S02]  /*10790*/  ISETP.GT.AND P2, PT, R44.reuse, 0x60, PT ;  /* 0x000000602c00780c */ /* 0x040fe40003f44270 */
[C---:B------:R-:W-:Y:S02]  /*107a0*/  ISETP.GT.AND P3, PT, R44.reuse, 0x61, PT ;  /* 0x000000612c00780c */ /* 0x040fe40003f64270 */
[----:B------:R-:W-:Y:S01]  /*107b0*/  ISETP.GT.AND P4, PT, R44, 0x68, PT ;  /* 0x000000682c00780c */ /* 0x000fe20003f84270 */
[----:B------:R-:W-:Y:S01]  /*107c0*/  FMUL.FTZ R79, R79, UR46 ;  /* 0x0000002e4f4f7c20 */ /* 0x000fe20008410000 */
[----:B------:R-:W-:Y:S02]  /*107d0*/  FSEL R12, R7, RZ, P6 ;  /* 0x000000ff070c7208 */ /* 0x000fe40003000000 */
[----:B------:R-:W-:-:S02]  /*107e0*/  FSEL R8, R8, RZ, P6 ;  /* 0x000000ff08087208 */ /* 0x000fc40003000000 */
[----:B0-----:R-:W-:Y:S02]  /*107f0*/  FSEL R48, R48, -INF , P1 ;  /* 0xff80000030307808 */ /* 0x001fe40000800000 */
[----:B------:R-:W-:Y:S02]  /*10800*/  FSEL R46, R46, -INF , P2 ;  /* 0xff8000002e2e7808 */ /* 0x000fe40001000000 */
[----:B------:R-:W-:Y:S02]  /*10810*/  FSEL R41, R41, -INF , P3 ;  /* 0xff80000029297808 */ /* 0x000fe40001800000 */
[----:B------:R-:W-:Y:S01]  /*10820*/  FSEL R43, R43, -INF , P4 ;  /* 0xff8000002b2b7808 */ /* 0x000fe20002000000 */
[----:B------:R-:W-:Y:S01]  /*10830*/  FADD.FTZ R12, -R12, R9 ;  /* 0x000000090c0c7221 */ /* 0x000fe20000010100 */
[C---:B------:R-:W-:Y:S02]  /*10840*/  ISETP.GT.AND P1, PT, R44.reuse, 0x69, PT ;  /* 0x000000692c00780c */ /* 0x040fe40003f24270 */
[----:B------:R-:W-:-:S02]  /*10850*/  ISETP.GT.AND P2, PT, R44, 0x70, PT ;  /* 0x000000702c00780c */ /* 0x000fc40003f44270 */
[C---:B------:R-:W-:Y:S02]  /*10860*/  ISETP.GT.AND P3, PT, R44.reuse, 0x71, PT ;  /* 0x000000712c00780c */ /* 0x040fe40003f64270 */
[C---:B------:R-:W-:Y:S02]  /*10870*/  ISETP.GT.AND P4, PT, R44.reuse, 0x78, PT ;  /* 0x000000782c00780c */ /* 0x040fe40003f84270 */
[----:B------:R-:W-:Y:S01]  /*10880*/  ISETP.GT.AND P5, PT, R44, 0x79, PT ;  /* 0x000000792c00780c */ /* 0x000fe20003fa4270 */
[--C-:B------:R-:W-:Y:S01]  /*10890*/  FFMA.FTZ R32, R139, UR47, -R8.reuse ;  /* 0x0000002f8b207c23 */ /* 0x100fe20008010808 */
[----:B------:R0:W1:Y:S01]  /*108a0*/  MUFU.TANH R44, R79 ;  /* 0x0000004f002c7308 */ /* 0x0000620000002400 */
        /* <DEDUP_REMOVED lines=8> */
[--C-:B0-----:R-:W-:Y:S01]  /*10930*/  FFMA.FTZ R79, R85, UR47, -R8.reuse ;  /* 0x0000002f554f7c23 */ /* 0x101fe20008010808 */
        /* <DEDUP_REMOVED lines=44> */
[----:B------:R-:W-:Y:S01]  /*10c00*/  FMNMX.FTZ R8, R52, R8, !PT ;  /* 0x0000000834087209 */ /* 0x000fe20007810000 */
[----:B------:R-:W-:-:S03]  /*10c10*/  FMUL.FTZ R15, R83, UR46 ;  /* 0x0000002e530f7c20 */ /* 0x000fc60008410000 */
[----:B------:R-:W-:Y:S01]  /*10c20*/  FMNMX.FTZ R8, R49, R8, !PT ;  /* 0x0000000831087209 */ /* 0x000fe20007810000 */
[----:B------:R-:W0:Y:S01]  /*10c30*/  MUFU.TANH R14, R14 ;  /* 0x0000000e000e7308 */ /* 0x000e220000002400 */
[----:B------:R-:W-:Y:S02]  /*10c40*/  FMUL.FTZ R20, R86, UR46 ;  /* 0x0000002e56147c20 */ /* 0x000fe40008410000 */
[----:B------:R-:W-:Y:S01]  /*10c50*/  FMNMX.FTZ R8, R48, R8, !PT ;  /* 0x0000000830087209 */ /* 0x000fe20007810000 */
[----:B------:R-:W-:-:S03]  /*10c60*/  FMUL.FTZ R21, R87, UR46 ;  /* 0x0000002e57157c20 */ /* 0x000fc60008410000 */
[----:B------:R-:W-:Y:S01]  /*10c70*/  FMNMX.FTZ R8, R46, R8, !PT ;  /* 0x000000082e087209 */ /* 0x000fe20007810000 */
[----:B------:R-:W2:Y:S03]  /*10c80*/  MUFU.TANH R15, R15 ;  /* 0x0000000f000f7308 */ /* 0x000ea60000002400 */
[----:B------:R-:W-:-:S05]  /*10c90*/  FMNMX.FTZ R8, R41, R8, !PT ;  /* 0x0000000829087209 */ /* 0x000fca0007810000 */
[----:B------:R-:W3:Y:S01]  /*10ca0*/  MUFU.TANH R20, R20 ;  /* 0x0000001400147308 */ /* 0x000ee20000002400 */
[----:B-1----:R-:W-:Y:S02]  /*10cb0*/  FSEL R44, R44, -INF , P1 ;  /* 0xff8000002c2c7808 */ /* 0x002fe40000800000 */
[----:B------:R-:W-:-:S05]  /*10cc0*/  FMNMX.FTZ R8, R43, R8, !PT ;  /* 0x000000082b087209 */ /* 0x000fca0007810000 */
[----:B------:R-:W1:Y:S01]  /*10cd0*/  MUFU.TANH R21, R21 ;  /* 0x0000001500157308 */ /* 0x000e620000002400 */
[----:B0-----:R-:W-:Y:S02]  /*10ce0*/  FSEL R14, R14, -INF , P2 ;  /* 0xff8000000e0e7808 */ /* 0x001fe40001000000 */
[----:B------:R-:W-:Y:S02]  /*10cf0*/  FMNMX.FTZ R8, R44, R8, !PT ;  /* 0x000000082c087209 */ /* 0x000fe40007810000 */
[----:B--2---:R-:W-:Y:S02]  /*10d00*/  FSEL R15, R15, -INF , P3 ;  /* 0xff8000000f0f7808 */ /* 0x004fe40001800000 */
[----:B------:R-:W-:Y:S02]  /*10d10*/  FMNMX.FTZ R8, R14, R8, !PT ;  /* 0x000000080e087209 */ /* 0x000fe40007810000 */
[----:B---3--:R-:W-:Y:S02]  /*10d20*/  FSEL R20, R20, -INF , P4 ;  /* 0xff80000014147808 */ /* 0x008fe40002000000 */
[----:B------:R-:W-:-:S04]  /*10d30*/  FMNMX.FTZ R8, R15, R8, !PT ;  /* 0x000000080f087209 */ /* 0x000fc80007810000 */
[----:B------:R-:W-:Y:S02]  /*10d40*/  FMNMX.FTZ R8, R20, R8, !PT ;  /* 0x0000000814087209 */ /* 0x000fe40007810000 */
[----:B-1----:R-:W-:-:S04]  /*10d50*/  FSEL R21, R21, -INF , P5 ;  /* 0xff80000015157808 */ /* 0x002fc80002800000 */
[----:B------:R-:W-:-:S05]  /*10d60*/  FMNMX.FTZ R8, R21, R8, !PT ;  /* 0x0000000815087209 */ /* 0x000fca0007810000 */
[----:B------:R-:W0:Y:S02]  /*10d70*/  SHFL.BFLY PT, R13, R8, 0x2, 0x1f ;  /* 0x0c401f00080d7f89 */ /* 0x000e2400000e0000 */
[----:B0-----:R-:W-:-:S05]  /*10d80*/  FMNMX.FTZ R8, R8, R13, !PT ;  /* 0x0000000d08087209 */ /* 0x001fca0007810000 */
[----:B------:R-:W0:Y:S01]  /*10d90*/  SHFL.BFLY PT, R13, R8, 0x1, 0x1f ;  /* 0x0c201f00080d7f89 */ /* 0x000e2200000e0000 */
[----:B------:R-:W-:Y:S01]  /*10da0*/  FMUL.FTZ R12, R12, UR47 ;  /* 0x0000002f0c0c7c20 */ /* 0x000fe20008410000 */
[----:B------:R-:W-:Y:S01]  /*10db0*/  MUFU.EX2 R32, R32 ;  /* 0x0000002000207308 */ /* 0x000fe20000000800 */
[----:B0-----:R-:W-:-:S04]  /*10dc0*/  FMNMX.FTZ R8, R8, R13, !PT ;  /* 0x0000000d08087209 */ /* 0x001fc80007810000 */
[C---:B------:R-:W-:Y:S01]  /*10dd0*/  FSETP.NEU.FTZ.AND P1, PT, R8.reuse, -INF , PT ;  /* 0xff8000000800780b */ /* 0x040fe20003f3d000 */
[----:B------:R-:W-:-:S03]  /*10de0*/  FMUL.FTZ R80, R8, UR47 ;  /* 0x0000002f08507c20 */ /* 0x000fc60008410000 */
[----:B------:R-:W-:Y:S02]  /*10df0*/  FSEL R13, R8, RZ, P1 ;  /* 0x000000ff080d7208 */ /* 0x000fe40000800000 */
[----:B------:R-:W-:-:S03]  /*10e00*/  FSEL R80, R80, RZ, P1 ;  /* 0x000000ff50507208 */ /* 0x000fc60000800000 */
[----:B------:R-:W-:Y:S02]  /*10e10*/  FADD.FTZ R13, -R13, R6 ;  /* 0x000000060d0d7221 */ /* 0x000fe40000010100 */
[--C-:B------:R-:W-:Y:S02]  /*10e20*/  FFMA.FTZ R78, R78, UR47, -R80.reuse ;  /* 0x0000002f4e4e7c23 */ /* 0x100fe40008010850 */
[----:B------:R-:W-:Y:S01]  /*10e30*/  FMUL.FTZ R13, R13, UR47 ;  /* 0x0000002f0d0d7c20 */ /* 0x000fe20008410000 */
[--C-:B------:R-:W-:Y:S01]  /*10e40*/  FFMA.FTZ R33, R33, UR47, -R80.reuse ;  /* 0x0000002f21217c23 */ /* 0x100fe20008010850 */
[----:B------:R-:W0:Y:S01]  /*10e50*/  MUFU.EX2 R12, R12 ;  /* 0x0000000c000c7308 */ /* 0x000e220000000800 */
[--C-:B------:R-:W-:Y:S01]  /*10e60*/  FFMA.FTZ R76, R76, UR47, -R80.reuse ;  /* 0x0000002f4c4c7c23 */ /* 0x100fe20008010850 */
[----:B------:R-:W-:-:S06]  /*10e70*/  FFMA.FTZ R35, R35, UR47, -R80 ;  /* 0x0000002f23237c23 */ /* 0x000fcc0008010850 */
[----:B------:R-:W-:Y:S01]  /*10e80*/  MUFU.EX2 R78, R78 ;  /* 0x0000004e004e7308 */ /* 0x000fe20000000800 */
[--C-:B------:R-:W-:Y:S01]  /*10e90*/  FFMA.FTZ R74, R74, UR47, -R80.reuse ;  /* 0x0000002f4a4a7c23 */ /* 0x100fe20008010850 */
[----:B------:R-:W-:-:S06]  /*10ea0*/  FFMA.FTZ R37, R37, UR47, -R80 ;  /* 0x0000002f25257c23 */ /* 0x000fcc0008010850 */
[----:B------:R-:W1:Y:S01]  /*10eb0*/  MUFU.EX2 R13, R13 ;  /* 0x0000000d000d7308 */ /* 0x000e620000000800 */
[--C-:B------:R-:W-:Y:S01]  /*10ec0*/  FFMA.FTZ R72, R72, UR47, -R80.reuse ;  /* 0x0000002f48487c23 */ /* 0x100fe20008010850 */
[--C-:B------:R-:W-:Y:S01]  /*10ed0*/  FFMA.FTZ R39, R39, UR47, -R80.reuse ;  /* 0x0000002f27277c23 */ /* 0x100fe20008010850 */
[--C-:B------:R-:W-:Y:S01]  /*10ee0*/  FFMA.FTZ R70, R70, UR47, -R80.reuse ;  /* 0x0000002f46467c23 */ /* 0x100fe20008010850 */
[--C-:B------:R-:W-:Y:S01]  /*10ef0*/  FFMA.FTZ R25, R25, UR47, -R80.reuse ;  /* 0x0000002f19197c23 */ /* 0x100fe20008010850 */
[----:B------:R-:W-:-:S03]  /*10f00*/  FFMA.FTZ R68, R68, UR47, -R80 ;  /* 0x0000002f44447c23 */ /* 0x000fc60008010850 */
[----:B------:R-:W2:Y:S01]  /*10f10*/  MUFU.EX2 R79, R79 ;  /* 0x0000004f004f7308 */ /* 0x000ea20000000800 */
[--C-:B------:R-:W-:Y:S01]  /*10f20*/  FFMA.FTZ R27, R27, UR47, -R80.reuse ;  /* 0x0000002f1b1b7c23 */ /* 0x100fe20008010850 */
[--C-:B------:R-:W-:Y:S01]  /*10f30*/  FFMA.FTZ R66, R66, UR47, -R80.reuse ;  /* 0x0000002f42427c23 */ /* 0x100fe20008010850 */
[--C-:B------:R-:W-:Y:S01]  /*10f40*/  FFMA.FTZ R29, R29, UR47, -R80.reuse ;  /* 0x0000002f1d1d7c23 */ /* 0x100fe20008010850 */
[--C-:B------:R-:W-:Y:S01]  /*10f50*/  FFMA.FTZ R64, R64, UR47, -R80.reuse ;  /* 0x0000002f40407c23 */ /* 0x100fe20008010850 */
[--C-:B------:R-:W-:Y:S01]  /*10f60*/  FFMA.FTZ R31, R31, UR47, -R80.reuse ;  /* 0x0000002f1f1f7c23 */ /* 0x100fe20008010850 */
[--C-:B------:R-:W-:Y:S02]  /*10f70*/  FFMA.FTZ R61, R61, UR47, -R80.reuse ;  /* 0x0000002f3d3d7c23 */ /* 0x100fe40008010850 */
[----:B------:R-:W3:Y:S01]  /*10f80*/  MUFU.EX2 R33, R33 ;  /* 0x0000002100217308 */ /* 0x000ee20000000800 */
        /* <DEDUP_REMOVED lines=15> */
[----:B------:R-:W4:Y:S01]  /*11080*/  MUFU.EX2 R34, R34 ;  /* 0x0000002200227308 */ /* 0x000f220000000800 */
[----:B------:R-:W-:-:S04]  /*11090*/  IMAD R80, R19, 0x8, R2 ;  /* 0x0000000813507824 */ /* 0x000fc800078e0202 */
[----:B------:R-:W-:-:S03]  /*110a0*/  VIADD R80, R80, 0x2d840 ;  /* 0x0002d84050507836 */ /* 0x000fc60000000000 */
[----:B------:R-:W5:Y:S01]  /*110b0*/  MUFU.EX2 R76, R76 ;  /* 0x0000004c004c7308 */ /* 0x000f620000000800 */
[----:B0-----:R-:W-:-:S07]  /*110c0*/  FFMA.FTZ R3, R12, R3, R32 ;  /* 0x000000030c037223 */ /* 0x001fce0000010020 */
[----:B------:R0:W-:Y:S01]  /*110d0*/  MUFU.EX2 R6, R81 ;  /* 0x0000005100067308 */ /* 0x0001e20000000800 */
[----:B-1----:R-:W-:-:S07]  /*110e0*/  FFMA.FTZ R0, R13, R0, R78 ;  /* 0x000000000d007223 */ /* 0x002fce000001004e */
[----:B------:R-:W1:Y:S01]  /*110f0*/  MUFU.EX2 R77, R77 ;  /* 0x0000004d004d7308 */ /* 0x000e620000000800 */
[----:B0-----:R-:W-:-:S07]  /*11100*/  IMAD.U32 R81, RZ, RZ, UR40 ;  /* 0x00000028ff517e24 */ /* 0x001fce000f8e00ff */
[----:B------:R-:W0:Y:S01]  /*11110*/  MUFU.EX2 R35, R35 ;  /* 0x0000002300237308 */ /* 0x000e220000000800 */
[----:B------:R-:W-:Y:S01]  /*11120*/  PRMT R80, R81, 0x654, R80 ;  /* 0x0000065451507816 */ /* 0x000fe20000000050 */
[----:B--2---:R-:W-:-:S03]  /*11130*/  FADD.FTZ R3, R79, R3 ;  /* 0x000000034f037221 */ /* 0x004fc60000010000 */
[----:B------:R3:W-:Y:S03]  /*11140*/  SYNCS.ARRIVE.TRANS64.RED.A1T0 RZ, [R80+URZ], RZ ;  /* 0x000000ff50ff79a7 */ /* 0x0007e6000810043f */
[----:B------:R-:W2:Y:S08]  /*11150*/  MUFU.EX2 R36, R36 ;  /* 0x0000002400247308 */ /* 0x000eb00000000800 */
[----:B------:R-:W2:Y:S01]  /*11160*/  MUFU.EX2 R74, R74 ;  /* 0x0000004a004a7308 */ /* 0x000ea20000000800 */
[----:B---3--:R-:W-:Y:S01]  /*11170*/  FADD.FTZ R80, R33, R0 ;  /* 0x0000000021507221 */ /* 0x008fe20000010000 */
[----:B----4-:R-:W-:-:S06]  /*11180*/  FADD.FTZ R0, R34, R3 ;  /* 0x0000000322007221 */ /* 0x010fcc0000010000 */
[----:B------:R-:W3:Y:S01]  /*11190*/  MUFU.EX2 R75, R75 ;  /* 0x0000004b004b7308 */ /* 0x000ee20000000800 */
[----:B-----5:R-:W-:-:S07]  /*111a0*/  FADD.FTZ R3, R76, R80 ;  /* 0x000000504c037221 */ /* 0x020fce0000010000 */
[----:B------:R-:W4:Y:S01]  /*111b0*/  MUFU.EX2 R37, R37 ;  /* 0x0000002500257308 */ /* 0x000f220000000800 */
[----:B-1----:R-:W-:Y:S01]  /*111c0*/  FADD.FTZ R0, R77, R0 ;  /* 0x000000004d007221 */ /* 0x002fe20000010000 */
[----:B0-----:R-:W-:-:S06]  /*111d0*/  FADD.FTZ R3, R35, R3 ;  /* 0x0000000323037221 */ /* 0x001fcc0000010000 */
[----:B------:R-:W0:Y:S08]  /*111e0*/  MUFU.EX2 R38, R38 ;  /* 0x0000002600267308 */ /* 0x000e300000000800 */
[----:B------:R-:W1:Y:S01]  /*111f0*/  MUFU.EX2 R72, R72 ;  /* 0x0000004800487308 */ /* 0x000e620000000800 */
[----:B--2---:R-:W-:Y:S01]  /*11200*/  FADD.FTZ R0, R36, R0 ;  /* 0x0000000024007221 */ /* 0x004fe20000010000 */
[----:B------:R-:W-:-:S06]  /*11210*/  FADD.FTZ R3, R74, R3 ;  /* 0x000000034a037221 */ /* 0x000fcc0000010000 */
[----:B------:R-:W2:Y:S08]  /*11220*/  MUFU.EX2 R73, R73 ;  /* 0x0000004900497308 */ /* 0x000eb00000000800 */
[----:B------:R-:W5:Y:S01]  /*11230*/  MUFU.EX2 R39, R39 ;  /* 0x0000002700277308 */ /* 0x000f620000000800 */
[----:B---3--:R-:W-:Y:S01]  /*11240*/  FADD.FTZ R0, R75, R0 ;  /* 0x000000004b007221 */ /* 0x008fe20000010000 */
[----:B----4-:R-:W-:-:S06]  /*11250*/  FADD.FTZ R3, R37, R3 ;  /* 0x0000000325037221 */ /* 0x010fcc0000010000 */
[----:B------:R-:W3:Y:S08]  /*11260*/  MUFU.EX2 R24, R24 ;  /* 0x0000001800187308 */ /* 0x000ef00000000800 */
[----:B------:R-:W4:Y:S01]  /*11270*/  MUFU.EX2 R70, R70 ;  /* 0x0000004600467308 */ /* 0x000f220000000800 */
[----:B0-----:R-:W-:Y:S01]  /*11280*/  FADD.FTZ R0, R38, R0 ;  /* 0x0000000026007221 */ /* 0x001fe20000010000 */
[----:B-1----:R-:W-:-:S06]  /*11290*/  FADD.FTZ R3, R72, R3 ;  /* 0x0000000348037221 */ /* 0x002fcc0000010000 */
[----:B------:R-:W0:Y:S08]  /*112a0*/  MUFU.EX2 R71, R71 ;  /* 0x0000004700477308 */ /* 0x000e300000000800 */
[----:B------:R-:W1:Y:S01]  /*112b0*/  MUFU.EX2 R25, R25 ;  /* 0x0000001900197308 */ /* 0x000e620000000800 */
[----:B--2---:R-:W-:Y:S01]  /*112c0*/  FADD.FTZ R0, R73, R0 ;  /* 0x0000000049007221 */ /* 0x004fe20000010000 */
[----:B-----5:R-:W-:-:S06]  /*112d0*/  FADD.FTZ R3, R39, R3 ;  /* 0x0000000327037221 */ /* 0x020fcc0000010000 */
        /* <DEDUP_REMOVED lines=72> */
[----:B------:R-:W2:Y:S01]  /*11760*/  MUFU.EX2 R14, R14 ;  /* 0x0000000e000e7308 */ /* 0x000ea20000000800 */
        /* <DEDUP_REMOVED lines=8> */
[----:B------:R-:W-:Y:S01]  /*117f0*/  FADD.FTZ R0, R6, R0 ;  /* 0x0000000006007221 */ /* 0x000fe20000010000 */
[----:B--2---:R-:W-:-:S06]  /*11800*/  FADD.FTZ R3, R14, R3 ;  /* 0x000000030e037221 */ /* 0x004fcc0000010000 */
[----:B------:R-:W2:Y:S08]  /*11810*/  MUFU.EX2 R11, R11 ;  /* 0x0000000b000b7308 */ /* 0x000eb00000000800 */
[----:B------:R-:W5:Y:S01]  /*11820*/  MUFU.EX2 R21, R21 ;  /* 0x0000001500157308 */ /* 0x000f620000000800 */
[----:B---3--:R-:W-:Y:S01]  /*11830*/  FADD.FTZ R0, R9, R0 ;  /* 0x0000000009007221 */ /* 0x008fe20000010000 */
[----:B----4-:R-:W-:-:S03]  /*11840*/  FADD.FTZ R3, R15, R3 ;  /* 0x000000030f037221 */ /* 0x010fc60000010000 */
[----:B0-----:R-:W-:Y:S01]  /*11850*/  FADD.FTZ R0, R10, R0 ;  /* 0x000000000a007221 */ /* 0x001fe20000010000 */
[----:B-1----:R-:W-:-:S03]  /*11860*/  FADD.FTZ R80, R20, R3 ;  /* 0x0000000314507221 */ /* 0x002fc60000010000 */
[----:B--2---:R-:W-:Y:S01]  /*11870*/  FADD.FTZ R3, R11, R0 ;  /* 0x000000000b037221 */ /* 0x004fe20000010000 */
[----:B-----5:R-:W-:Y:S01]  /*11880*/  FADD.FTZ R0, R21, R80 ;  /* 0x0000005015007221 */ /* 0x020fe20000010000 */
[----:B------:R-:W-:Y:S06]  /*11890*/  @!P0 BRA `(.L_x_12418) ;  /* 0x0000000000048947 */ /* 0x000fec0003800000 */
[----:B------:R-:W-:Y:S01]  /*118a0*/  BPT.TRAP 0x1 ;  /* 0x000000040000795c */ /* 0x000fe20000300000 */
.L_x_12418:
[----:B------:R-:W2:Y:S04]  /*118b0*/  LDL R84, [R1+0x7c] ;  /* 0x00007c0001547983 */ /* 0x000ea80000100800 */
[----:B------:R-:W3:Y:S04]  /*118c0*/  LDL R82, [R1+0x8] ;  /* 0x0000080001527983 */ /* 0x000ee80000100800 */
[----:B------:R-:W4:Y:S04]  /*118d0*/  LDL R81, [R1+0x4] ;  /* 0x0000040001517983 */ /* 0x000f280000100800 */
        /* <DEDUP_REMOVED lines=26> */
[----:B-1----:R-:W-:Y:S02]  /*11a80*/  F2FP.BF16.F32.PACK_AB R32, R63, R62 ;  /* 0x0000003e3f20723e */ /* 0x002fe400000010ff */
[----:B------:R-:W-:Y:S02]  /*11a90*/  F2FP.BF16.F32.PACK_AB R33, R60, R61 ;  /* 0x0000003d3c21723e */ /* 0x000fe400000010ff */
[----:B------:R-:W-:Y:S02]  /*11aa0*/  F2FP.BF16.F32.PACK_AB R34, R59, R58 ;  /* 0x0000003a3b22723e */ /* 0x000fe400000010ff */
[----:B------:R-:W-:-:S02]  /*11ab0*/  F2FP.BF16.F32.PACK_AB R35, R56, R57 ;  /* 0x000000393823723e */ /* 0x000fc400000010ff */
        /* <DEDUP_REMOVED lines=51> */
[----:B0-----:R-:W-:Y:S01]  /*11df0*/  IMAD.MOV.U32 R5, RZ, RZ, R19 ;  /* 0x000000ffff057224 */ /* 0x001fe200078e0013 */
        /* <DEDUP_REMOVED lines=21> */
[----:B------:R-:W-:-:S02]  /*11f50*/  IMAD.MOV.U32 R6, RZ, RZ, R8 ;  /* 0x000000ffff067224 */ /* 0x000fc400078e0008 */
[----:B------:R-:W-:Y:S02]  /*11f60*/  IMAD.MOV.U32 R9, RZ, RZ, R7 ;  /* 0x000000ffff097224 */ /* 0x000fe400078e0007 */
[----:B------:R-:W-:Y:S01]  /*11f70*/  IMAD.MOV.U32 R10, RZ, RZ, R137 ;  /* 0x000000ffff0a7224 */ /* 0x000fe200078e0089 */
[----:B0-----:R-:W-:Y:S01]  /*11f80*/  NOP ;  /* 0x0000000000007918 */ /* 0x001fe20000000000 */
[----:B------:R-:W-:Y:S05]  /*11f90*/  @P1 BRA `(.L_x_12419) ;  /* 0xffffffc8007c1947 */ /* 0x000fea000383ffff */
.L_x_12407:
[----:B------:R-:W-:-:S13]  /*11fa0*/  ISETP.GE.AND P1, PT, R4, RZ, PT ;  /* 0x000000ff0400720c */ /* 0x000fda0003f26270 */
[----:B------:R-:W-:Y:S05]  /*11fb0*/  @!P1 BRA `(.L_x_12420) ;  /* 0x0000002c00389947 */ /* 0x000fea0003800000 */
[----:B------:R-:W-:Y:S02]  /*11fc0*/  IMAD.MOV.U32 R9, RZ, RZ, R8 ;  /* 0x000000ffff097224 */ /* 0x000fe400078e0008 */
[----:B------:R-:W-:Y:S02]  /*11fd0*/  IMAD.MOV.U32 R6, RZ, RZ, R7 ;  /* 0x000000ffff067224 */ /* 0x000fe400078e0007 */
[----:B------:R-:W-:Y:S02]  /*11fe0*/  IMAD.MOV.U32 R10, RZ, RZ, R137 ;  /* 0x000000ffff0a7224 */ /* 0x000fe400078e0089 */
[----:B------:R-:W-:-:S07]  /*11ff0*/  IMAD.MOV.U32 R5, RZ, RZ, R19 ;  /* 0x000000ffff057224 */ /* 0x000fce00078e0013 */
.L_x_12432:
[----:B---3--:R-:W3:Y:S01]  /*12000*/  LDL R7, [R1+0x5c] ;  /* 0x00005c0001077983 */ /* 0x008ee20000100800 */
[----:B------:R-:W-:Y:S01]  /*12010*/  ISETP.NE.AND P1, PT, R5, 0x1, PT ;  /* 0x000000010500780c */ /* 0x000fe20003f25270 */
[----:B------:R-:W-:Y:S05]  /*12020*/  YIELD ;  /* 0x0000000000007946 */ /* 0x000fea0003800000 */
[----:B------:R-:W-:-:S04]  /*12030*/  SEL R137, RZ, 0x1, P1 ;  /* 0x00000001ff897807 */ /* 0x000fc80000800000 */
[----:B------:R-:W-:Y:S02]  /*12040*/  LOP3.LUT R137, R10, R137, RZ, 0x3c, !PT ;  /* 0x000000890a897212 */ /* 0x000fe400078e3cff */
[----:B---3--:R-:W-:-:S13]  /*12050*/  ISETP.NE.AND P1, PT, R7, RZ, PT ;  /* 0x000000ff0700720c */ /* 0x008fda0003f25270 */
[----:B------:R-:W-:Y:S05]  /*12060*/  @P1 BRA `(.L_x_12421) ;  /* 0x00000000003c1947 */ /* 0x000fea0003800000 */
[----:B------:R-:W-:Y:S05]  /*12070*/  @!P0 BRA `(.L_x_12422) ;  /* 0x0000000000048947 */ /* 0x000fea0003800000 */
[----:B------:R-:W-:Y:S01]  /*12080*/  BPT.TRAP 0x1 ;  /* 0x000000040000795c */ /* 0x000fe20000300000 */
.L_x_12422:
[----:B------:R-:W-:Y:S01]  /*12090*/  VIADD R7, R5, 0x1 ;  /* 0x0000000105077836 */ /* 0x000fe20000000000 */
[----:B------:R-:W-:-:S04]  /*120a0*/  SHF.L.U32 R8, R137, 0x1f, RZ ;  /* 0x0000001f89087819 */ /* 0x000fc800000006ff */
[----:B------:R-:W-:-:S04]  /*120b0*/  ISETP.NE.AND P2, PT, R7, 0x2, PT ;  /* 0x000000020700780c */ /* 0x000fc80003f45270 */
[----:B------:R-:W-:-:S04]  /*120c0*/  SEL R7, R7, RZ, P2 ;  /* 0x000000ff07077207 */ /* 0x000fc80001000000 */
[----:B------:R-:W-:-:S04]  /*120d0*/  LEA R7, R7, R2, 0x3 ;  /* 0x0000000207077211 */ /* 0x000fc800078e18ff */
[----:B------:R0:W1:Y:S01]  /*120e0*/  SYNCS.PHASECHK.TRANS64.TRYWAIT P2, [R7+URZ+0x2d830], R8 ;  /* 0x02d83008070075a7 */ /* 0x000062000804017f */
[----:B------:R-:W-:Y:S05]  /*120f0*/  @!P0 BRA `(.L_x_12423) ;  /* 0x0000000000048947 */ /* 0x000fea0003800000 */
[----:B------:R-:W-:Y:S01]  /*12100*/  BPT.TRAP 0x1 ;  /* 0x000000040000795c */ /* 0x000fe20000300000 */
.L_x_12423:
[----:B------:R-:W-:Y:S04]  /*12110*/  BSSY B0, `(.L_x_12421) ;  /* 0x0000004000007945 */ /* 0x000fe80003800000 */
[----:B-1----:R-:W-:Y:S05]  /*12120*/  @P2 BRA `(.L_x_12424) ;  /* 0x0000000000082947 */ /* 0x002fea0003800000 */
[----:B------:R-:W1:Y:S02]  /*12130*/  SYNCS.PHASECHK.TRANS64.TRYWAIT P2, [R7+URZ+0x2d830], R8 ;  /* 0x02d83008070075a7 */ /* 0x000e64000804017f */
[----:B-1----:R-:W-:Y:S05]  /*12140*/  @!P2 BRA `(.L_x_12425) ;  /* 0x000000cc00b4a947 */ /* 0x002fea0003800000 */
.L_x_12424:
[----:B------:R-:W-:Y:S05]  /*12150*/  BSYNC B0 ;  /* 0x0000000000007941 */ /* 0x000fea0003800000 */
.L_x_12421:
[----:B01----:R-:W3:Y:S04]  /*12160*/  LDL R8, [R1+0x60] ;  /* 0x0000600001087983 */ /* 0x003ee80000100800 */
        /* <DEDUP_REMOVED lines=12> */
[----:B------:R-:W-:Y:S01]  /*12230*/  IMAD.MOV.U32 R13, RZ, RZ, -0x7fffffe0 ;  /* 0x80000020ff0d7424 */ /* 0x000fe200078e00ff */
[----:B------:R-:W-:Y:S01]  /*12240*/  R2UR UR4, R156 ;  /* 0x000000009c0472ca */ /* 0x000fe200000e0000 */
[----:B--2---:R-:W-:Y:S01]  /*12250*/  IMAD.MOV.U32 R25, RZ, RZ, -0x7fffffe0 ;  /* 0x80000020ff197424 */ /* 0x004fe200078e00ff */
[----:B------:R-:W-:Y:S02]  /*12260*/  R2UR UR5, R157 ;  /* 0x000000009d0572ca */ /* 0x000fe400000e0000 */
[----:B------:R-:W-:Y:S02]  /*12270*/  R2UR UR7, R13 ;  /* 0x000000000d0772ca */ /* 0x000fe400000e0000 */
[----:B------:R-:W-:Y:S01]  /*12280*/  R2UR UR23, R25 ;  /* 0x00000000191772ca */ /* 0x000fe200000e0000 */
[----:B------:R-:W-:-:S05]  /*12290*/  IMAD.MOV.U32 R21, RZ, RZ, -0x7fffffe0 ;  /* 0x80000020ff157424 */ /* 0x000fca00078e00ff */
[----:B------:R-:W-:Y:S01]  /*122a0*/  R2UR UR11, R21 ;  /* 0x00000000150b72ca */ /* 0x000fe200000e0000 */
[----:B------:R0:W-:Y:S01]  /*122b0*/  BAR.SYNC.DEFER_BLOCKING R7, 0x100 ;  /* 0x000400070000751d */ /* 0x0001e20000010000 */
[----:B------:R-:W-:Y:S02]  /*122c0*/  IMAD.MOV.U32 R15, RZ, RZ, -0x7fffffe0 ;  /* 0x80000020ff0f7424 */ /* 0x000fe400078e00ff */
[----:B---3--:R-:W-:-:S04]  /*122d0*/  IMAD R12, R19, 0x600, R8 ;  /* 0x00000600130c7824 */ /* 0x008fc800078e0208 */
[C---:B------:R-:W-:Y:S01]  /*122e0*/  VIADD R24, R12.reuse, 0x400 ;  /* 0x000004000c187836 */ /* 0x040fe20000000000 */
[----:B------:R-:W-:-:S04]  /*122f0*/  R2UR UR6, R12 ;  /* 0x000000000c0672ca */ /* 0x000fc800000e0000 */
[----:B------:R-:W-:Y:S02]  /*12300*/  R2UR UR22, R24 ;  /* 0x00000000181672ca */ /* 0x000fe400000e0000 */
[----:B------:R-:W-:-:S07]  /*12310*/  WARPGROUP.ARRIVE ;  /* 0x00000000000079c5 */ /* 0x000fce0000000000 */
        /* <DEDUP_REMOVED lines=41> */
.L_x_12427:
[----:B------:R-:W-:Y:S01]  /*125b0*/  SHF.L.U32 R7, R10, 0x1f, RZ ;  /* 0x0000001f0a077819 */ /* 0x000fe200000006ff */
[----:B------:R-:W-:-:S04]  /*125c0*/  IMAD R8, R5, 0x8, R2 ;  /* 0x0000000805087824 */ /* 0x000fc800078e0202 */
[----:B------:R0:W1:Y:S01]  /*125d0*/  SYNCS.PHASECHK.TRANS64.TRYWAIT P1, [R8+URZ+0x2d850], R7 ;  /* 0x02d85007080075a7 */ /* 0x000062000802017f */
[----:B------:R-:W-:Y:S05]  /*125e0*/  @!P0 BRA `(.L_x_12428) ;  /* 0x0000000000048947 */ /* 0x000fea0003800000 */
[----:B------:R-:W-:Y:S01]  /*125f0*/  BPT.TRAP 0x1 ;  /* 0x000000040000795c */ /* 0x000fe20000300000 */
.L_x_12428:
[----:B-1----:R-:W-:Y:S05]  /*12600*/  @P1 BRA `(.L_x_12426) ;  /* 0x0000000000081947 */ /* 0x002fea0003800000 */
[----:B------:R-:W1:Y:S02]  /*12610*/  SYNCS.PHASECHK.TRANS64.TRYWAIT P1, [R8+URZ+0x2d850], R7 ;  /* 0x02d85007080075a7 */ /* 0x000e64000802017f */
[----:B-1----:R-:W-:Y:S05]  /*12620*/  @!P1 BRA `(.L_x_12429) ;  /* 0x000000c800909947 */ /* 0x002fea0003800000 */
.L_x_12426:
        /* <DEDUP_REMOVED lines=96> */
.L_x_12430:
[----:B------:R-:W-:Y:S01]  /*12c30*/  FMUL.FTZ R10, R24, UR45 ;  /* 0x0000002d180a7c20 */ /* 0x000fe20008410000 */
[----:B------:R-:W-:Y:S01]  /*12c40*/  FMUL.FTZ R13, R25, UR45 ;  /* 0x0000002d190d7c20 */ /* 0x000fe20008410000 */
[----:B------:R-:W-:Y:S01]  /*12c50*/  FMUL.FTZ R24, R28, UR45 ;  /* 0x0000002d1c187c20 */ /* 0x000fe20008410000 */
[----:B0-----:R-:W-:Y:S02]  /*12c60*/  IMAD R7, R19, 0x8, R2 ;  /* 0x0000000813077824 */ /* 0x001fe400078e0202 */
[----:B------:R-:W-:Y:S01]  /*12c70*/  FMUL.FTZ R153, R26, UR45 ;  /* 0x0000002d1a997c20 */ /* 0x000fe20008410000 */
[----:B------:R-:W-:Y:S01]  /*12c80*/  FMUL.FTZ R26, R29, UR45 ;  /* 0x0000002d1d1a7c20 */ /* 0x000fe20008410000 */
[----:B------:R-:W0:Y:S01]  /*12c90*/  MUFU.TANH R10, R10 ;  /* 0x0000000a000a7308 */ /* 0x000e220000002400 */
[----:B------:R-:W-:Y:S02]  /*12ca0*/  VIADD R7, R7, 0x2d840 ;  /* 0x0002d84007077836 */ /* 0x000fe40000000000 */
[----:B------:R-:W-:Y:S01]  /*12cb0*/  FMUL.FTZ R28, R32, UR45 ;  /* 0x0000002d201c7c20 */ /* 0x000fe20008410000 */
[----:B------:R-:W-:-:S02]  /*12cc0*/  IMAD.U32 R8, RZ, RZ, UR40 ;  /* 0x00000028ff087e24 */ /* 0x000fc4000f8e00ff */
        /* <DEDUP_REMOVED lines=220> */
[----:B0-----:R-:W-:Y:S01]  /*13a90*/  FFMA.FTZ R33, R152, UR47, -R80 ;  /* 0x0000002f98217c23 */ /* 0x001fe20008010850 */
[----:B------:R-:W-:Y:S01]  /*13aa0*/  FFMA.FTZ R37, R37, UR47, -R38 ;  /* 0x0000002f25257c23 */ /* 0x000fe20008010826 */
[----:B------:R-:W-:Y:S01]  /*13ab0*/  FFMA.FTZ R74, R149, UR47, -R80 ;  /* 0x0000002f954a7c23 */ /* 0x000fe20008010850 */
[--C-:B------:R-:W-:Y:S01]  /*13ac0*/  FFMA.FTZ R28, R28, UR47, -R38.reuse ;  /* 0x0000002f1c1c7c23 */ /* 0x100fe20008010826 */
[----:B------:R-:W-:Y:S01]  /*13ad0*/  FFMA.FTZ R51, R69, UR47, -R38 ;  /* 0x0000002f45337c23 */ /* 0x000fe20008010826 */
        /* <DEDUP_REMOVED lines=30> */
[--C-:B------:R-:W-:Y:S01]  /*13cc0*/  FFMA.FTZ R40, R40, UR47, -R38.reuse ;  /* 0x0000002f28287c23 */ /* 0x100fe20008010826 */
[--C-:B------:R-:W-:Y:S01]  /*13cd0*/  FFMA.FTZ R139, R139, UR47, -R38.reuse ;  /* 0x0000002f8b8b7c23 */ /* 0x100fe20008010826 */
[--C-:B------:R-:W-:Y:S01]  /*13ce0*/  FFMA.FTZ R140, R140, UR47, -R38.reuse ;  /* 0x0000002f8c8c7c23 */ /* 0x100fe20008010826 */
[----:B------:R-:W-:Y:S01]  /*13cf0*/  FFMA.FTZ R62, R141, UR47, -R38 ;  /* 0x0000002f8d3e7c23 */ /* 0x000fe20008010826 */
[----:B------:R-:W2:Y:S01]  /*13d00*/  MUFU.EX2 R79, R79 ;  /* 0x0000004f004f7308 */ /* 0x000ea20000000800 */
[----:B0-----:R-:W-:Y:S01]  /*13d10*/  FFMA.FTZ R76, R151, UR47, -R80 ;  /* 0x0000002f974c7c23 */ /* 0x001fe20008010850 */
[----:B-1----:R-:W-:Y:S01]  /*13d20*/  FFMA.FTZ R0, R6, R0, R78 ;  /* 0x0000000006007223 */ /* 0x002fe2000001004e */
        /* <DEDUP_REMOVED lines=10> */
[----:B------:R-:W-:-:S03]  /*13dd0*/  FFMA.FTZ R13, R85, UR47, -R38 ;  /* 0x0000002f550d7c23 */ /* 0x000fc60008010826 */
[----:B------:R-:W0:Y:S01]  /*13de0*/  MUFU.EX2 R33, R33 ;  /* 0x0000002100217308 */ /* 0x000e220000000800 */
[----:B--2---:R-:W-:-:S07]  /*13df0*/  FADD.FTZ R3, R79, R3 ;  /* 0x000000034f037221 */ /* 0x004fce0000010000 */
[----:B------:R1:W-:Y:S08]  /*13e00*/  MUFU.EX2 R26, R35 ;  /* 0x00000023001a7308 */ /* 0x0003f00000000800 */
[----:B------:R-:W2:Y:S01]  /*13e10*/  MUFU.EX2 R34, R24 ;  /* 0x0000001800227308 */ /* 0x000ea20000000800 */
[----:B-1----:R-:W-:-:S07]  /*13e20*/  FFMA.FTZ R35, R150, UR47, -R80 ;  /* 0x0000002f96237c23 */ /* 0x002fce0008010850 */
[----:B------:R-:W1:Y:S08]  /*13e30*/  MUFU.EX2 R76, R76 ;  /* 0x0000004c004c7308 */ /* 0x000e700000000800 */
[----:B------:R-:W3:Y:S08]  /*13e40*/  MUFU.EX2 R35, R35 ;  /* 0x0000002300237308 */ /* 0x000ef00000000800 */
[----:B------:R4:W-:Y:S08]  /*13e50*/  MUFU.EX2 R69, R37 ;  /* 0x0000002500457308 */ /* 0x0009f00000000800 */
[----:B------:R-:W5:Y:S01]  /*13e60*/  MUFU.EX2 R36, R28 ;  /* 0x0000001c00247308 */ /* 0x000f620000000800 */
[----:B----4-:R-:W-:-:S07]  /*13e70*/  FFMA.FTZ R37, R148, UR47, -R80 ;  /* 0x0000002f94257c23 */ /* 0x010fce0008010850 */
[----:B------:R-:W4:Y:S08]  /*13e80*/  MUFU.EX2 R74, R74 ;  /* 0x0000004a004a7308 */ /* 0x000f300000000800 */
[----:B------:R-:W-:Y:S08]  /*13e90*/  MUFU.EX2 R24, R47 ;  /* 0x0000002f00187308 */ /* 0x000ff00000000800 */
[----:B------:R-:W-:Y:S08]  /*13ea0*/  MUFU.EX2 R47, R45 ;  /* 0x0000002d002f7308 */ /* 0x000ff00000000800 */
[----:B------:R-:W4:Y:S08]  /*13eb0*/  MUFU.EX2 R75, R75 ;  /* 0x0000004b004b7308 */ /* 0x000f300000000800 */
[----:B------:R0:W-:Y:S08]  /*13ec0*/  MUFU.EX2 R45, R66 ;  /* 0x00000042002d7308 */ /* 0x0001f00000000800 */
[----:B------:R-:W4:Y:S01]  /*13ed0*/  MUFU.EX2 R37, R37 ;  /* 0x0000002500257308 */ /* 0x000f220000000800 */
[----:B0-----:R-:W-:Y:S01]  /*13ee0*/  FFMA.FTZ R66, R12, UR47, -R80 ;  /* 0x0000002f0c427c23 */ /* 0x001fe20008010850 */
[----:B------:R-:W-:Y:S01]  /*13ef0*/  FADD.FTZ R80, R33, R0 ;  /* 0x0000000021507221 */ /* 0x000fe20000010000 */
[----:B--2---:R-:W-:-:S03]  /*13f00*/  FADD.FTZ R0, R34, R3 ;  /* 0x0000000322007221 */ /* 0x004fc60000010000 */
[----:B-1----:R-:W-:Y:S01]  /*13f10*/  FADD.FTZ R3, R76, R80 ;  /* 0x000000504c037221 */ /* 0x002fe20000010000 */
[----:B------:R-:W-:Y:S01]  /*13f20*/  FADD.FTZ R0, R77, R0 ;  /* 0x000000004d007221 */ /* 0x000fe20000010000 */
[----:B------:R-:W0:Y:S02]  /*13f30*/  MUFU.EX2 R38, R30 ;  /* 0x0000001e00267308 */ /* 0x000e240000000800 */
[----:B---3--:R-:W-:Y:S01]  /*13f40*/  FADD.FTZ R3, R35, R3 ;  /* 0x0000000323037221 */ /* 0x008fe20000010000 */
[----:B-----5:R-:W-:-:S03]  /*13f50*/  FADD.FTZ R0, R36, R0 ;  /* 0x0000000024007221 */ /* 0x020fc60000010000 */
[----:B----4-:R-:W-:Y:S01]  /*13f60*/  FADD.FTZ R3, R74, R3 ;  /* 0x000000034a037221 */ /* 0x010fe20000010000 */
[----:B------:R-:W-:Y:S01]  /*13f70*/  FADD.FTZ R0, R75, R0 ;  /* 0x000000004b007221 */ /* 0x000fe20000010000 */
[----:B------:R-:W1:Y:S02]  /*13f80*/  MUFU.EX2 R72, R72 ;  /* 0x0000004800487308 */ /* 0x000e640000000800 */
[----:B------:R-:W-:-:S06]  /*13f90*/  FADD.FTZ R3, R37, R3 ;  /* 0x0000000325037221 */ /* 0x000fcc0000010000 */
        /* <DEDUP_REMOVED lines=70> */
[----:B------:R-:W-:-:S03]  /*14400*/  FADD.FTZ R0, R47, R0 ;  /* 0x000000002f007221 */ /* 0x000fc60000010000 */
        /* <DEDUP_REMOVED lines=26> */
.L_x_12431:
        /* <DEDUP_REMOVED lines=111> */
.L_x_12420:
[----:B------:R-:W-:Y:S05]  /*14ca0*/  WARPSYNC.ALL ;  /* 0x0000000000007948 */ /* 0x000fea0003800000 */
[----:B------:R-:W-:Y:S06]  /*14cb0*/  BAR.ARV 0x8, 0x200 ;  /* 0x0208000000007b1d */ /* 0x000fec0000002000 */
[----:B------:R-:W-:Y:S05]  /*14cc0*/  @!P0 BRA `(.L_x_12433) ;  /* 0x0000000000048947 */ /* 0x000fea0003800000 */
[----:B------:R-:W-:Y:S01]  /*14cd0*/  BPT.TRAP 0x1 ;  /* 0x000000040000795c */ /* 0x000fe20000300000 */
.L_x_12433:
[----:B------:R-:W-:Y:S01]  /*14ce0*/  IMAD R6, R19, 0x8, R2 ;  /* 0x0000000813067824 */ /* 0x000fe200078e0202 */
[----:B------:R-:W-:-:S04]  /*14cf0*/  SHF.L.U32 R9, R137, 0x1f, RZ ;  /* 0x0000001f89097819 */ /* 0x000fc800000006ff */
[----:B------:R0:W1:Y:S01]  /*14d00*/  SYNCS.PHASECHK.TRANS64.TRYWAIT P1, [R6+URZ+0x2d850], R9 ;  /* 0x02d85009060075a7 */ /* 0x000062000802017f */
[----:B------:R-:W-:Y:S05]  /*14d10*/  @!P0 BRA `(.L_x_12434) ;  /* 0x0000000000048947 */ /* 0x000fea0003800000 */
[----:B------:R-:W-:Y:S01]  /*14d20*/  BPT.TRAP 0x1 ;  /* 0x000000040000795c */ /* 0x000fe20000300000 */
.L_x_12434:
[----:B------:R-:W4:Y:S01]  /*14d30*/  LDL.LU R4, [R1+0x64] ;  /* 0x0000640001047983 */ /* 0x000f220000300800 */
[----:B------:R-:W-:Y:S02]  /*14d40*/  VIADD R2, R2, 0x400 ;  /* 0x0000040002027836 */ /* 0x000fe40000000000 */
[----:B------:R-:W-:-:S03]  /*14d50*/  IMAD.MOV.U32 R5, RZ, RZ, 0x40000040 ;  /* 0x40000040ff057424 */ /* 0x000fc600078e00ff */
[----:B------:R-:W-:-:S04]  /*14d60*/  SHF.R.U32.HI R2, RZ, 0x4, R2 ;  /* 0x00000004ff027819 */ /* 0x000fc80000011602 */
[----:B------:R-:W-:-:S04]  /*14d70*/  LOP3.LUT R2, R2, 0x3fff, RZ, 0xc0, !PT ;  /* 0x00003fff02027812 */ /* 0x000fc800078ec0ff */
[----:B------:R-:W-:Y:S02]  /*14d80*/  LOP3.LUT R2, R2, 0x2000000, RZ, 0xfc, !PT ;  /* 0x0200000002027812 */ /* 0x000fe400078efcff */
[----:B----4-:R-:W-:Y:S01]  /*14d90*/  LOP3.LUT R4, R4, 0x10000, RZ, 0xfc, !PT ;  /* 0x0001000004047812 */ /* 0x010fe200078efcff */
[----:B-1----:R-:W-:Y:S06]  /*14da0*/  @P1 BRA `(.L_x_12435) ;  /* 0x0000000000081947 */ /* 0x002fec0003800000 */
[----:B------:R-:W1:Y:S02]  /*14db0*/  SYNCS.PHASECHK.TRANS64.TRYWAIT P1, [R6+URZ+0x2d850], R9 ;  /* 0x02d85009060075a7 */ /* 0x000e64000802017f */
[----:B-1----:R-:W-:Y:S05]  /*14dc0*/  @!P1 BRA `(.L_x_12436) ;  /* 0x000000a000bc9947 */ /* 0x002fea0003800000 */
.L_x_12435:
        /* <DEDUP_REMOVED lines=11> */
[----:B------:R-:W4:Y:S01]  /*14e80*/  SHFL.BFLY PT, R2, R3, 0x2, 0x1f ;  /* 0x0c401f0003027f89 */ /* 0x000f2200000e0000 */
[----:B------:R-:W-:-:S02]  /*14e90*/  IMAD.MOV.U32 R15, RZ, RZ, -0x7fffffe0 ;  /* 0x80000020ff0f7424 */ /* 0x000fc400078e00ff */
[----:B------:R-:W-:Y:S02]  /*14ea0*/  IMAD.MOV.U32 R5, RZ, RZ, 0x40000040 ;  /* 0x40000040ff057424 */ /* 0x000fe400078e00ff */
[----:B------:R-:W-:-:S06]  /*14eb0*/  IMAD.MOV.U32 R11, RZ, RZ, -0x7fffffe0 ;  /* 0x80000020ff0b7424 */ /* 0x000fcc00078e00ff */
        /* <DEDUP_REMOVED lines=12> */
[----:B------:R-:W-:Y:S02]  /*14f80*/  R2UR UR4, R12 ;  /* 0x000000000c0472ca */ /* 0x000fe400000e0000 */
[----:B------:R-:W-:Y:S01]  /*14f90*/  R2UR UR5, R13 ;  /* 0x000000000d0572ca */ /* 0x000fe200000e0000 */
[----:B------:R-:W-:Y:S01]  /*14fa0*/  IMAD.MOV.U32 R13, RZ, RZ, 0x40000040 ;  /* 0x40000040ff0d7424 */ /* 0x000fe200078e00ff */
[----:B------:R-:W-:Y:S01]  /*14fb0*/  R2UR UR6, R14 ;  /* 0x000000000e0672ca */ /* 0x000fe200000e0000 */
[----:B------:R-:W-:Y:S01]  /*14fc0*/  VIADD R14, R10, 0xc0 ;  /* 0x000000c00a0e7836 */ /* 0x000fe20000000000 */
[----:B------:R-:W-:Y:S01]  /*14fd0*/  R2UR UR7, R15 ;  /* 0x000000000f0772ca */ /* 0x000fe200000e0000 */
[----:B------:R-:W-:Y:S01]  /*14fe0*/  IMAD.MOV.U32 R15, RZ, RZ, -0x7fffffe0 ;  /* 0x80000020ff0f7424 */ /* 0x000fe200078e00ff */
[----:B------:R-:W-:Y:S01]  /*14ff0*/  IADD3 R12, R4, 0x6, RZ ;  /* 0x00000006040c7810 */ /* 0x000fe20007ffe0ff */
[----:B------:R-:W-:-:S02]  /*15000*/  WARPGROUP.DEPBAR.LE gsb0, 0x0 ;  /* 0x00008000000079c5 */ /* 0x000fc40000010000 */
[----:B------:R-:W-:-:S08]  /*15010*/  WARPGROUP.ARRIVE ;  /* 0x00000000000079c5 */ /* 0x000fd00000000000 */
        /* <DEDUP_REMOVED lines=45> */
[----:B----4-:R-:W-:Y:S01]  /*152f0*/  FADD.FTZ R4, R2, R3 ;  /* 0x0000000302047221 */ /* 0x010fe20000010000 */
[----:B------:R-:W-:Y:S01]  /*15300*/  R2UR UR5, R5 ;  /* 0x00000000050572ca */ /* 0x000fe200000e0000 */
[----:B------:R-:W-:Y:S01]  /*15310*/  IMAD.MOV.U32 R3, RZ, RZ, -0x800000 ;  /* 0xff800000ff037424 */ /* 0x000fe200078e00ff */
[----:B------:R-:W-:Y:S01]  /*15320*/  R2UR UR6, R10 ;  /* 0x000000000a0672ca */ /* 0x000fe200000e0000 */
[----:B------:R-:W0:Y:S01]  /*15330*/  SHFL.BFLY PT, R5, R0, 0x2, 0x1f ;  /* 0x0c401f0000057f89 */ /* 0x000e2200000e0000 */
[----:B------:R-:W-:Y:S01]  /*15340*/  R2UR UR7, R11 ;  /* 0x000000000b0772ca */ /* 0x000fe200000e0000 */
[----:B01----:R-:W-:Y:S01]  /*15350*/  FADD.FTZ R9, R5, R0 ;  /* 0x0000000005097221 */ /* 0x003fe20000010000 */
[----:B------:R-:W-:Y:S01]  /*15360*/  IMAD.MOV.U32 R0, RZ, RZ, -0x800000 ;  /* 0xff800000ff007424 */ /* 0x000fe200078e00ff */
[----:B------:R-:W0:Y:S04]  /*15370*/  SHFL.BFLY PT, R5, R4, 0x1, 0x1f ;  /* 0x0c201f0004057f89 */ /* 0x000e2800000e0000 */
[----:B------:R-:W1:Y:S01]  /*15380*/  SHFL.BFLY PT, R2, R9, 0x1, 0x1f ;  /* 0x0c201f0009027f89 */ /* 0x000e6200000e0000 */
[----:B0-----:R-:W-:Y:S01]  /*15390*/  FADD.FTZ R12, R4, R5 ;  /* 0x00000005040c7221 */ /* 0x001fe20000010000 */
[----:B------:R-:W-:-:S02]  /*153a0*/  IMAD.MOV.U32 R5, RZ, RZ, RZ ;  /* 0x000000ffff057224 */ /* 0x000fc400078e00ff */
[----:B------:R-:W-:Y:S02]  /*153b0*/  IMAD.U32 R4, RZ, RZ, UR47 ;  /* 0x0000002fff047e24 */ /* 0x000fe4000f8e00ff */
[----:B-1----:R-:W-:Y:S01]  /*153c0*/  FADD.FTZ R13, R9, R2 ;  /* 0x00000002090d7221 */ /* 0x002fe20000010000 */
[----:B------:R-:W-:Y:S01]  /*153d0*/  FSETP.NE.FTZ.AND P1, PT, R12, RZ, PT ;  /* 0x000000ff0c00720b */ /* 0x000fe20003f35000 */
[----:B------:R-:W-:-:S03]  /*153e0*/  IMAD.MOV.U32 R2, RZ, RZ, RZ ;  /* 0x000000ffff027224 */ /* 0x000fc600078e00ff */
[----:B------:R-:W-:-:S09]  /*153f0*/  FSETP.NE.FTZ.AND P2, PT, R13, RZ, PT ;  /* 0x000000ff0d00720b */ /* 0x000fd20003f55000 */
[----:B------:R-:W0:Y:S01]  /*15400*/  @P1 MUFU.LG2 R10, R12 ;  /* 0x0000000c000a1308 */ /* 0x000e220000000c00 */
[----:B------:R-:W-:-:S03]  /*15410*/  @P1 FMUL.FTZ R4, R4, 0.69314718246459960938 ;  /* 0x3f31721804041820 */ /* 0x000fc60000410000 */
[----:B------:R-:W-:-:S04]  /*15420*/  @P2 FMUL.FTZ R14, R14, 0.69314718246459960938 ;  /* 0x3f3172180e0e2820 */ /* 0x000fc80000410000 */
[----:B------:R-:W1:Y:S08]  /*15430*/  @P2 MUFU.LG2 R11, R13 ;  /* 0x0000000d000b2308 */ /* 0x000e700000000c00 */
[----:B------:R4:W2:Y:S01]  /*15440*/  @P1 MUFU.RCP R5, R12 ;  /* 0x0000000c00051308 */ /* 0x0008a20000001000 */
[----:B0-----:R-:W-:-:S04]  /*15450*/  @P1 FMUL.FTZ R9, R10, 0.69314718246459960938 ;  /* 0x3f3172180a091820 */ /* 0x001fc80000410000 */
[----:B------:R-:W-:-:S03]  /*15460*/  @P1 FFMA.FTZ R3, R4, R7, R9 ;  /* 0x0000000704031223 */ /* 0x000fc60000010009 */
[----:B------:R4:W0:Y:S01]  /*15470*/  @P2 MUFU.RCP R2, R13 ;  /* 0x0000000d00022308 */ /* 0x0008220000001000 */
[----:B-1----:R-:W-:Y:S01]  /*15480*/  @P2 FMUL.FTZ R11, R11, 0.69314718246459960938 ;  /* 0x3f3172180b0b2820 */ /* 0x002fe20000410000 */
[----:B------:R-:W-:Y:S02]  /*15490*/  WARPGROUP.DEPBAR.LE gsb0, 0x0 ;  /* 0x00008000000079c5 */ /* 0x000fe40000010000 */
[----:B------:R-:W-:Y:S01]  /*154a0*/  WARPGROUP.ARRIVE ;  /* 0x00000000000079c5 */ /* 0x000fe20000000000 */
[----:B------:R-:W-:-:S05]  /*154b0*/  @P2 FFMA.FTZ R0, R14, R8, R11 ;  /* 0x000000080e002223 */ /* 0x000fca000001000b */
[----:B------:R-:W-:Y:S03]  /*154c0*/  HGMMA.64x96x16.F32.BF16 R88, gdesc[UR4].tnspB, R88, gsb0 ;  /* 0x41600000045879f0 */ /* 0x000fe60008001858 */
[----:B------:R-:W-:Y:S02]  /*154d0*/  WARPGROUP.DEPBAR.LE gsb0, 0x0 ;  /* 0x00008000000079c5 */ /* 0x000fe40000010000 */
[----:B------:R-:W-:Y:S05]  /*154e0*/  @!P0 BRA `(.L_x_12437) ;  /* 0x0000000000048947 */ /* 0x000fea0003800000 */
[----:B------:R-:W-:Y:S01]  /*154f0*/  BPT.TRAP 0x1 ;  /* 0x000000040000795c */ /* 0x000fe20000300000 */
.L_x_12437:
[----:B------:R-:W-:Y:S02]  /*15500*/  VIADD R6, R6, 0x2d860 ;  /* 0x0002d86006067836 */ /* 0x000fe40000000000 */
[-C--:B--2---:R-:W-:Y:S01]  /*15510*/  FMUL.FTZ R7, R88, R5.reuse ;  /* 0x0000000558077220 */ /* 0x084fe20000410000 */
[----:B------:R-:W-:Y:S02]  /*15520*/  IMAD.U32 R9, RZ, RZ, UR40 ;  /* 0x00000028ff097e24 */ /* 0x000fe4000f8e00ff */
[-C--:B---3--:R-:W-:Y:S01]  /*15530*/  FMUL.FTZ R28, R89, R5.reuse ;  /* 0x00000005591c7220 */ /* 0x088fe20000410000 */
        /* <DEDUP_REMOVED lines=15> */
[----:B-1----:R-:W-:Y:S01]  /*15630*/  SEL R4, RZ, 0x1, P0 ;  /* 0x00000001ff047807 */ /* 0x002fe20000000000 */
        /* <DEDUP_REMOVED lines=38> */
[----:B------:R-:W-:-:S11]  /*158a0*/  SEL R19, R19, RZ, P0 ;  /* 0x000000ff13137207 */ /* 0x000fd60000000000 */
.L_x_12365:
[----:B------:R-:W3:Y:S01]  /*158b0*/  LDL R52, [R1+0x98] ;  /* 0x0000980001347983 */ /* 0x000ee20000100800 */
[----:B------:R-:W-:Y:S05]  /*158c0*/  WARPSYNC.ALL ;  /* 0x0000000000007948 */ /* 0x000fea0003800000 */
[----:B---3--:R-:W-:Y:S01]  /*158d0*/  SHF.R.S32.HI R29, RZ, 0x1f, R52 ;  /* 0x0000001fff1d7819 */ /* 0x008fe20000011434 */
        /* <DEDUP_REMOVED lines=9> */
[----:B------:R-:W3:Y:S01]  /*15970*/  LDL R4, [R1+0xb0] ;  /* 0x0000b00001047983 */ /* 0x000ee20000100800 */
[----:B------:R-:W2:Y:S01]  /*15980*/  S2R R5, SR_SWINHI ;  /* 0x0000000000057919 */ /* 0x000ea20000002f00 */
[----:B------:R-:W-:Y:S05]  /*15990*/  WARPSYNC.ALL ;  /* 0x0000000000007948 */ /* 0x000fea0003800000 */
[----:B------:R-:W-:Y:S01]  /*159a0*/  F2FP.BF16.F32.PACK_AB R6, R93, R6 ;  /* 0x000000065d06723e */ /* 0x000fe200000010ff */
[----:B------:R-:W-:Y:S01]  /*159b0*/  ULDC.64 UR4, c[0x0][0xc00] ;  /* 0x0003000000047ab9 */ /* 0x000fe20000000a00 */
[----:B------:R-:W-:Y:S01]  /*159c0*/  F2FP.BF16.F32.PACK_AB R26, R109, R26 ;  /* 0x0000001a6d1a723e */ /* 0x000fe200000010ff */
[----:B------:R-:W-:Y:S01]  /*159d0*/  IMAD.MOV.U32 R40, RZ, RZ, RZ ;  /* 0x000000ffff287224 */ /* 0x000fe200078e00ff */
[----:B------:R-:W4:Y:S01]  /*159e0*/  LDL R55, [R1+0x9c] ;  /* 0x00009c0001377983 */ /* 0x000f220000100800 */
[----:B------:R-:W0:Y:S01]  /*159f0*/  LDC R42, c[0x0][0xbe8] ;  /* 0x0002fa00ff2a7b82 */ /* 0x000e220000000800 */
[----:B------:R-:W-:-:S02]  /*15a00*/  MOV R20, R2 ;  /* 0x0000000200147202 */ /* 0x000fc40000000f00 */
[----:B--2---:R-:W-:-:S05]  /*15a10*/  MOV R21, R5 ;  /* 0x0000000500157202 */ /* 0x004fca0000000f00 */
[----:B------:R-:W-:Y:S01]  /*15a20*/  BAR.SYNC.DEFER_BLOCKING 0x1, 0x180 ;  /* 0x0046000000007b1d */ /* 0x000fe20000010000 */
[----:B---3--:R-:W-:-:S03]  /*15a30*/  IMAD.WIDE R4, R4, 0x2, R20 ;  /* 0x0000000204047825 */ /* 0x008fc600078e0214 */
[----:B------:R-:W-:-:S04]  /*15a40*/  IADD3 R31, P4, R4, 0x20, RZ ;  /* 0x00000020041f7810 */ /* 0x000fc80007f9e0ff */
[----:B------:R-:W-:Y:S02]  /*15a50*/  LOP3.LUT R8, R31, 0x180, RZ, 0xc0, !PT ;  /* 0x000001801f087812 */ /* 0x000fe400078ec0ff */
[----:B------:R-:W-:Y:S02]  /*15a60*/  IADD3 R37, P3, R4, 0x3000, RZ ;  /* 0x0000300004257810 */ /* 0x000fe40007f7e0ff */
[----:B------:R-:W-:Y:S02]  /*15a70*/  SHF.R.U64 R8, R8, 0x3, RZ ;  /* 0x0000000308087819 */ /* 0x000fe400000012ff */
[C---:B------:R-:W-:Y:S02]  /*15a80*/  IADD3 R39, P2, R4.reuse, 0x3020, RZ ;  /* 0x0000302004277810 */ /* 0x040fe40007f5e0ff */
[C---:B------:R-:W-:Y:S02]  /*15a90*/  IADD3 R41, P1, R4.reuse, 0x6000, RZ ;  /* 0x0000600004297810 */ /* 0x040fe40007f3e0ff */
[----:B------:R-:W-:-:S02]  /*15aa0*/  LOP3.LUT R9, R4, 0x180, RZ, 0xc0, !PT ;  /* 0x0000018004097812 */ /* 0x000fc400078ec0ff */
[----:B-1----:R-:W-:Y:S02]  /*15ab0*/  IADD3 R32, P0, R4, 0x6020, RZ ;  /* 0x0000602004207810 */ /* 0x002fe40007f1e0ff */
[----:B----4-:R-:W-:Y:S02]  /*15ac0*/  LOP3.LUT R12, R8, R31, RZ, 0x3c, !PT ;  /* 0x0000001f080c7212 */ /* 0x010fe400078e3cff */
[----:B------:R-:W-:Y:S02]  /*15ad0*/  LOP3.LUT R8, R37, 0x180, RZ, 0xc0, !PT ;  /* 0x0000018025087812 */ /* 0x000fe400078ec0ff */
[----:B------:R-:W-:Y:S02]  /*15ae0*/  LOP3.LUT R10, R39, 0x180, RZ, 0xc0, !PT ;  /* 0x00000180270a7812 */ /* 0x000fe400078ec0ff */
[----:B------:R-:W-:Y:S02]  /*15af0*/  LOP3.LUT R30, R41, 0x180, RZ, 0xc0, !PT ;  /* 0x00000180291e7812 */ /* 0x000fe400078ec0ff */
[----:B------:R-:W-:-:S02]  /*15b00*/  SHF.R.U64 R9, R9, 0x3, RZ ;  /* 0x0000000309097819 */ /* 0x000fc400000012ff */
[----:B------:R-:W-:Y:S02]  /*15b10*/  LOP3.LUT R31, R32, 0x180, RZ, 0xc0, !PT ;  /* 0x00000180201f7812 */ /* 0x000fe400078ec0ff */
[----:B------:R-:W-:Y:S02]  /*15b20*/  SHF.R.U64 R8, R8, 0x3, RZ ;  /* 0x0000000308087819 */ /* 0x000fe400000012ff */
[----:B------:R-:W-:Y:S02]  /*15b30*/  SHF.R.U64 R10, R10, 0x3, RZ ;  /* 0x000000030a0a7819 */ /* 0x000fe400000012ff */
[----:B------:R-:W-:Y:S01]  /*15b40*/  SHF.R.U64 R30, R30, 0x3, RZ ;  /* 0x000000031e1e7819 */ /* 0x000fe200000012ff */
[--C-:B------:R-:W-:Y:S01]  /*15b50*/  IMAD.X R13, RZ, RZ, R5.reuse, P4 ;  /* 0x000000ffff0d7224 */ /* 0x100fe200020e0605 */
[----:B------:R-:W-:Y:S01]  /*15b60*/  LOP3.LUT R4, R9, R4, RZ, 0x3c, !PT ;  /* 0x0000000409047212 */ /* 0x000fe200078e3cff */
[--C-:B------:R-:W-:Y:S01]  /*15b70*/  IMAD.X R15, RZ, RZ, R5.reuse, P3 ;  /* 0x000000ffff0f7224 */ /* 0x100fe200018e0605 */
[----:B------:R-:W-:Y:S01]  /*15b80*/  SHF.R.U64 R31, R31, 0x3, RZ ;  /* 0x000000031f1f7819 */ /* 0x000fe200000012ff */
[----:B------:R-:W-:Y:S01]  /*15b90*/  IMAD.X R25, RZ, RZ, R5, P2 ;  /* 0x000000ffff197224 */ /* 0x000fe200010e0605 */
[----:B------:R-:W-:-:S02]  /*15ba0*/  LOP3.LUT R14, R8, R37, RZ, 0x3c, !PT ;  /* 0x00000025080e7212 */ /* 0x000fc400078e3cff */
[----:B------:R-:W-:Y:S02]  /*15bb0*/  LOP3.LUT R24, R10, R39, RZ, 0x3c, !PT ;  /* 0x000000270a187212 */ /* 0x000fe400078e3cff */
[----:B------:R-:W-:Y:S01]  /*15bc0*/  LOP3.LUT R8, R30, R41, RZ, 0x3c, !PT ;  /* 0x000000291e087212 */ /* 0x000fe200078e3cff */
[--C-:B------:R-:W-:Y:S01]  /*15bd0*/  IMAD.X R9, RZ, RZ, R5.reuse, P1 ;  /* 0x000000ffff097224 */ /* 0x100fe200008e0605 */
[----:B------:R-:W-:Y:S01]  /*15be0*/  MOV R30, R4 ;  /* 0x00000004001e7202 */ /* 0x000fe20000000f00 */
[----:B------:R-:W-:Y:S01]  /*15bf0*/  IMAD.X R11, RZ, RZ, R5, P0 ;  /* 0x000000ffff0b7224 */ /* 0x000fe200000e0605 */
[----:B------:R-:W-:Y:S02]  /*15c00*/  LOP3.LUT R10, R31, R32, RZ, 0x3c, !PT ;  /* 0x000000201f0a7212 */ /* 0x000fe400078e3cff */
[----:B------:R-:W-:Y:S02]  /*15c10*/  F2FP.BF16.F32.PACK_AB R4, R28, R7 ;  /* 0x000000071c04723e */ /* 0x000fe400000010ff */
[----:B------:R-:W-:-:S02]  /*15c20*/  F2FP.BF16.F32.PACK_AB R5, R91, R90 ;  /* 0x0000005a5b05723e */ /* 0x000fc400000010ff */
[----:B------:R-:W-:Y:S02]  /*15c30*/  F2FP.BF16.F32.PACK_AB R7, R95, R94 ;  /* 0x0000005e5f07723e */ /* 0x000fe400000010ff */
[----:B------:R-:W-:Y:S02]  /*15c40*/  MOV R36, R12 ;  /* 0x0000000c00247202 */ /* 0x000fe40000000f00 */
[----:B------:R-:W-:Y:S02]  /*15c50*/  MOV R32, R14 ;  /* 0x0000000e00207202 */ /* 0x000fe40000000f00 */
[----:B------:R-:W-:Y:S02]  /*15c60*/  MOV R31, R24 ;  /* 0x00000018001f7202 */ /* 0x000fe40000000f00 */
[----:B------:R-:W-:Y:S02]  /*15c70*/  F2FP.BF16.F32.PACK_AB R12, R27, R96 ;  /* 0x000000601b0c723e */ /* 0x000fe400000010ff */
[----:B------:R-:W-:-:S02]  /*15c80*/  F2FP.BF16.F32.PACK_AB R13, R99, R98 ;  /* 0x00000062630d723e */ /* 0x000fc400000010ff */
[----:B------:R-:W-:Y:S02]  /*15c90*/  F2FP.BF16.F32.PACK_AB R14, R101, R100 ;  /* 0x00000064650e723e */ /* 0x000fe400000010ff */
[----:B------:R-:W-:Y:S02]  /*15ca0*/  F2FP.BF16.F32.PACK_AB R15, R103, R102 ;  /* 0x00000066670f723e */ /* 0x000fe400000010ff */
[----:B------:R-:W-:Y:S02]  /*15cb0*/  F2FP.BF16.F32.PACK_AB R24, R105, R104 ;  /* 0x000000686918723e */ /* 0x000fe400000010ff */
[----:B------:R-:W-:Y:S02]  /*15cc0*/  F2FP.BF16.F32.PACK_AB R25, R107, R106 ;  /* 0x0000006a6b19723e */ /* 0x000fe400000010ff */
[----:B------:R-:W-:Y:S01]  /*15cd0*/  F2FP.BF16.F32.PACK_AB R27, R111, R110 ;  /* 0x0000006e6f1b723e */ /* 0x000fe200000010ff */
[----:B------:R1:W-:Y:S04]  /*15ce0*/  STSM.16.M88.4 [R30], R4 ;  /* 0x000000041e007844 */ /* 0x0003e80000000200 */
[----:B------:R-:W-:Y:S04]  /*15cf0*/  STSM.16.M88.4 [R36], R12 ;  /* 0x0000000c24007844 */ /* 0x000fe80000000200 */
[----:B------:R2:W-:Y:S01]  /*15d00*/  STSM.16.M88.4 [R32], R24 ;  /* 0x0000001820007844 */ /* 0x0005e20000000200 */
[----:B------:R-:W-:-:S02]  /*15d10*/  ISETP.NE.U32.AND P0, PT, RZ, UR4, PT ;  /* 0x00000004ff007c0c */ /* 0x000fc4000bf05070 */
[----:B------:R-:W-:Y:S02]  /*15d20*/  MOV R28, R10 ;  /* 0x0000000a001c7202 */ /* 0x000fe40000000f00 */
[----:B------:R-:W-:Y:S02]  /*15d30*/  F2FP.BF16.F32.PACK_AB R10, R125, R124 ;  /* 0x0000007c7d0a723e */ /* 0x000fe400000010ff */
[----:B------:R-:W-:Y:S02]  /*15d40*/  F2FP.BF16.F32.PACK_AB R11, R127, R126 ;  /* 0x0000007e7f0b723e */ /* 0x000fe400000010ff */
[----:B-1----:R-:W-:Y:S01]  /*15d50*/  MOV R30, R8 ;  /* 0x00000008001e7202 */ /* 0x002fe20000000f00 */
[C---:B--2---:R-:W-:Y:S01]  /*15d60*/  IMAD.SHL.U32 R26, R52.reuse, 0x4, RZ ;  /* 0x00000004341a7824 */ /* 0x044fe200078e00ff */
[----:B------:R-:W-:Y:S02]  /*15d70*/  SHF.L.U64.HI R32, R52, 0x2, R29 ;  /* 0x0000000234207819 */ /* 0x000fe4000001021d */
[----:B------:R-:W-:-:S02]  /*15d80*/  F2FP.BF16.F32.PACK_AB R4, R113, R112 ;  /* 0x000000707104723e */ /* 0x000fc400000010ff */
[----:B------:R-:W-:Y:S02]  /*15d90*/  IADD3 R24, P1, R26, UR4, RZ ;  /* 0x000000041a187c10 */ /* 0x000fe4000ff3e0ff */
        /* <DEDUP_REMOVED lines=9> */
[----:B------:R-:W-:Y:S02]  /*15e30*/  ISETP.NE.AND.EX P0, PT, RZ, UR5, PT, P0 ;  /* 0x00000005ff007c0c */ /* 0x000fe4000bf05300 */
[----:B------:R-:W-:Y:S01]  /*15e40*/  IADD3.X R25, R32, UR5, RZ, P1, !PT ;  /* 0x0000000520197c10 */ /* 0x000fe20008ffe4ff */
[----:B------:R-:W-:Y:S01]  /*15e50*/  ULDC.64 UR4, c[0x0][0xc08] ;  /* 0x0003020000047ab9 */ /* 0x000fe20000000a00 */
[----:B------:R1:W-:Y:S01]  /*15e60*/  STSM.16.M88.4 [R31], R4 ;  /* 0x000000041f007844 */ /* 0x0003e20000000200 */
[----:B------:R-:W-:-:S03]  /*15e70*/  ISETP.NE.U32.AND P2, PT, RZ, UR4, PT ;  /* 0x00000004ff007c0c */ /* 0x000fc6000bf45070 */
[----:B------:R2:W-:Y:S01]  /*15e80*/  STSM.16.M88.4 [R30], R8 ;  /* 0x000000081e007844 */ /* 0x0005e20000000200 */
[----:B------:R-:W-:-:S03]  /*15e90*/  ISETP.NE.AND.EX P2, PT, RZ, UR5, PT, P2 ;  /* 0x00000005ff007c0c */ /* 0x000fc6000bf45320 */
[----:B------:R2:W-:Y:S01]  /*15ea0*/  STSM.16.M88.4 [R28], R12 ;  /* 0x0000000c1c007844 */ /* 0x0005e20000000200 */
[----:B------:R-:W-:Y:S09]  /*15eb0*/  BAR.SYNC.DEFER_BLOCKING 0x1, 0x180 ;  /* 0x0046000000007b1d */ /* 0x000ff20000010000 */
[----:B-1----:R-:W-:Y:S01]  /*15ec0*/  @P2 IADD3 R4, P3, R26, UR4, RZ ;  /* 0x000000041a042c10 */ /* 0x002fe2000ff7e0ff */
[----:B------:R-:W-:-:S02]  /*15ed0*/  ULDC UR4, c[0x0][0xa88] ;  /* 0x0002a20000047ab9 */ /* 0x000fc40000000800 */
[----:B------:R-:W-:Y:S01]  /*15ee0*/  IMAD.U32 R7, RZ, RZ, UR4 ;  /* 0x00000004ff077e24 */ /* 0x000fe2000f8e00ff */
[----:B------:R-:W-:Y:S01]  /*15ef0*/  @P2 IADD3.X R5, R32, UR5, RZ, P3, !PT ;  /* 0x0000000520052c10 */ /* 0x000fe20009ffe4ff */
[----:B------:R2:W5:Y:S04]  /*15f00*/  @P0 LDG.E R40, desc[UR38][R24.64] ;  /* 0x0000002618280981 */ /* 0x000568000c1e1900 */
[----:B------:R2:W5:Y:S01]  /*15f10*/  @P2 LDG.E R7, desc[UR38][R4.64] ;  /* 0x0000002604072981 */ /* 0x000562000c1e1900 */
[----:B0-----:R-:W-:-:S13]  /*15f20*/  ISETP.NE.AND P1, PT, R42, 0x1, PT ;  /* 0x000000012a00780c */ /* 0x001fda0003f25270 */
        /* <DEDUP_REMOVED lines=8> */
.L_x_12440:
[----:B------:R-:W2:Y:S01]  /*15fb0*/  LDL R8, [R1+0x94] ;  /* 0x0000940001087983 */ /* 0x000ea20000100800 */
[----:B------:R-:W-:Y:S01]  /*15fc0*/  ULDC.64 UR4, c[0x0][0xb90] ;  /* 0x0002e40000047ab9 */ /* 0x000fe20000000a00 */
[----:B------:R-:W3:Y:S01]  /*15fd0*/  S2R R5, SR_TID.X ;  /* 0x0000000000057919 */ /* 0x000ee20000002100 */
[----:B-----5:R-:W-:Y:S02]  /*15fe0*/  SHF.R.S32.HI R41, RZ, 0x1f, R40 ;  /* 0x0000001fff297819 */ /* 0x020fe40000011428 */
[----:B------:R-:W-:Y:S01]  /*15ff0*/  SEL R48, R29, RZ, !P0 ;  /* 0x000000ff1d307207 */ /* 0x000fe20004000000 */
[----:B------:R-:W2:Y:S01]  /*16000*/  LDL.LU R54, [R1+0x84] ;  /* 0x0000840001367983 */ /* 0x000ea20000300800 */
[----:B------:R-:W-:Y:S01]  /*16010*/  IMAD R4, R43, UR4, RZ ;  /* 0x000000042b047c24 */ /* 0x000fe2000f8e02ff */
[----:B------:R-:W-:Y:S01]  /*16020*/  SEL R49, R52, RZ, !P0 ;  /* 0x000000ff34317207 */ /* 0x000fe20004000000 */
[----:B------:R-:W-:Y:S01]  /*16030*/  IMAD R50, R7, R42, RZ ;  /* 0x0000002a07327224 */ /* 0x000fe200078e02ff */
[----:B------:R-:W4:Y:S01]  /*16040*/  LDL R10, [R1+0xac] ;  /* 0x0000ac00010a7983 */ /* 0x000f220000100800 */
[----:B------:R-:W-:Y:S01]  /*16050*/  IMAD R13, R55, UR5, R4 ;  /* 0x00000005370d7c24 */ /* 0x000fe2000f8e0204 */
[----:B------:R-:W4:Y:S01]  /*16060*/  @P1 LDC R51, c[0x0][0xbec] ;  /* 0x0002fb00ff331b82 */ /* 0x000f220000000800 */
[----:B---3--:R-:W-:-:S02]  /*16070*/  VIADD R24, R5, 0xffffff80 ;  /* 0xffffff8005187836 */ /* 0x008fc40000000000 */
[----:B------:R-:W-:Y:S01]  /*16080*/  IMAD.WIDE.U32 R4, R55, UR4, R40 ;  /* 0x0000000437047c25 */ /* 0x000fe2000f8e0028 */
[----:B------:R-:W-:Y:S02]  /*16090*/  ULDC.64 UR4, c[0x0][0xb98] ;  /* 0x0002e60000047ab9 */ /* 0x000fe40000000a00 */
[--C-:B------:R-:W-:Y:S02]  /*160a0*/  SHF.R.S32.HI R56, RZ, 0x1f, R24.reuse ;  /* 0x0000001fff387819 */ /* 0x100fe40000011418 */
[----:B------:R-:W-:Y:S02]  /*160b0*/  SHF.R.S32.HI R53, RZ, 0x1f, R24 ;  /* 0x0000001fff357819 */ /* 0x000fe40000011418 */
[-C--:B------:R-:W-:Y:S02]  /*160c0*/  LEA.HI R56, R56, R24.reuse, RZ, 0x2 ;  /* 0x0000001838387211 */ /* 0x080fe400078f10ff */
[----:B------:R-:W-:Y:S02]  /*160d0*/  LEA.HI R53, R53, R24, RZ, 0x2 ;  /* 0x0000001835357211 */ /* 0x000fe400078f10ff */
[----:B------:R-:W-:-:S02]  /*160e0*/  LOP3.LUT R56, R56, 0xfffffffc, RZ, 0xc0, !PT ;  /* 0xfffffffc38387812 */ /* 0x000fc400078ec0ff */
[----:B------:R-:W-:-:S03]  /*160f0*/  SHF.R.S32.HI R53, RZ, 0x2, R53 ;  /* 0x00000002ff357819 */ /* 0x000fc60000011435 */
[----:B------:R-:W-:-:S04]  /*16100*/  IMAD.IADD R56, R24, 0x1, -R56 ;  /* 0x0000000118387824 */ /* 0x000fc800078e0a38 */
[----:B------:R-:W-:Y:S02]  /*16110*/  IMAD.SHL.U32 R32, R56, 0x8, RZ ;  /* 0x0000000838207824 */ /* 0x000fe400078e00ff */
[----:B------:R-:W-:Y:S02]  /*16120*/  IMAD.IADD R5, R5, 0x1, R13 ;  /* 0x0000000105057824 */ /* 0x000fe400078e020d */
[----:B------:R-:W-:Y:S02]  /*16130*/  IMAD R11, R53, 0x20, R32 ;  /* 0x00000020350b7824 */ /* 0x000fe400078e0220 */
[----:B------:R-:W-:-:S04]  /*16140*/  IMAD.WIDE.U32 R4, R49, UR4, R4 ;  /* 0x0000000431047c25 */ /* 0x000fc8000f8e0004 */
        /* <DEDUP_REMOVED lines=16> */
[----:B--2---:R-:W-:-:S04]  /*16250*/  IMAD.IADD R15, R8, 0x1, R54 ;  /* 0x00000001080f7824 */ /* 0x004fc800078e0236 */
[----:B0-----:R-:W-:-:S04]  /*16260*/  @P1 IMAD.HI.U32 R6, R15, R6, RZ ;  /* 0x000000060f061227 */ /* 0x001fc800078e00ff */
[----:B------:R-:W-:Y:S01]  /*16270*/  IMAD.MOV.U32 R9, RZ, RZ, R15 ;  /* 0x000000ffff097224 */ /* 0x000fe200078e000f */
[----:B-1----:R-:W-:Y:S01]  /*16280*/  @P1 SHF.R.U32.HI R9, RZ, R27, R6 ;  /* 0x0000001bff091219 */ /* 0x002fe20000011606 */
[----:B------:R-:W-:-:S04]  /*16290*/  IMAD R6, R48, UR4, RZ ;  /* 0x0000000430067c24 */ /* 0x000fc8000f8e02ff */
[----:B------:R-:W-:-:S04]  /*162a0*/  IMAD.MOV R13, RZ, RZ, -R9 ;  /* 0x000000ffff0d7224 */ /* 0x000fc800078e0a09 */
        /* <DEDUP_REMOVED lines=12> */
[----:B------:R-:W-:Y:S01]  /*16370*/  IMAD.IADD R5, R5, 0x1, R15 ;  /* 0x0000000105057824 */ /* 0x000fe200078e020f */
[----:B------:R-:W-:-:S04]  /*16380*/  IADD3 R9, P2, R20, 0x1800, RZ ;  /* 0x0000180014097810 */ /* 0x000fc80007f5e0ff */
[----:B------:R-:W-:Y:S01]  /*16390*/  LEA.HI.X R4, R4, UR5, R5, 0x2, P0 ;  /* 0x0000000504047c11 */ /* 0x000fe200080f1405 */
[----:B------:R-:W-:Y:S01]  /*163a0*/  SHFL.IDX PT, R44, R6, RZ, 0x1c1f ;  /* 0x001c1fff062c7589 */ /* 0x000fe200000e0000 */
[----:B------:R-:W-:Y:S01]  /*163b0*/  LOP3.LUT R8, R9, 0x180, RZ, 0xc0, !PT ;  /* 0x0000018009087812 */ /* 0x000fe200078ec0ff */
[----:B------:R-:W-:Y:S02]  /*163c0*/  ULDC.64 UR4, c[0x0][0xaa0] ;  /* 0x0002a80000047ab9 */ /* 0x000fe40000000a00 */
[----:B------:R-:W0:Y:S01]  /*163d0*/  SHFL.IDX PT, R45, R4, RZ, 0x1c1f ;  /* 0x001c1fff042d7589 */ /* 0x000e2200000e0000 */
[----:B------:R-:W-:Y:S01]  /*163e0*/  SHF.R.U64 R8, R8, 0x3, RZ ;  /* 0x0000000308087819 */ /* 0x000fe200000012ff */
[----:B----4-:R-:W-:Y:S01]  /*163f0*/  IMAD.IADD R5, R10, 0x1, R54 ;  /* 0x000000010a057824 */ /* 0x010fe200078e0236 */
[----:B------:R-:W-:Y:S02]  /*16400*/  LOP3.LUT P0, RZ, R14, 0x3, RZ, 0xc0, !PT ;  /* 0x000000030eff7812 */ /* 0x000fe4000780c0ff */
[----:B------:R-:W-:Y:S01]  /*16410*/  LOP3.LUT R8, R8, R9, RZ, 0x3c, !PT ;  /* 0x0000000908087212 */ /* 0x000fe200078e3cff */
[----:B------:R-:W-:Y:S01]  /*16420*/  IMAD.X R9, RZ, RZ, R21, P2 ;  /* 0x000000ffff097224 */ /* 0x000fe200010e0615 */
[----:B------:R-:W-:Y:S01]  /*16430*/  IADD3 R13, P3, R20, 0x3000, RZ ;  /* 0x00003000140d7810 */ /* 0x000fe20007f7e0ff */
[----:B------:R-:W-:Y:S01]  /*16440*/  SHFL.IDX PT, R46, R6, 0x1, 0x1c1f ;  /* 0x003c1f00062e7f89 */ /* 0x000fe200000e0000 */
[----:B------:R-:W-:-:S03]  /*16450*/  ISETP.GE.OR P2, PT, R5, R50, P0 ;  /* 0x000000320500720c */ /* 0x000fc60000746670 */
[----:B------:R1:W2:Y:S01]  /*16460*/  SHFL.IDX PT, R47, R4, 0x1, 0x1c1f ;  /* 0x003c1f00042f7f89 */ /* 0x0002a200000e0000 */
[----:B------:R-:W-:Y:S01]  /*16470*/  LOP3.LUT R12, R13, 0x180, RZ, 0xc0, !PT ;  /* 0x000001800d0c7812 */ /* 0x000fe200078ec0ff */
[----:B------:R-:W-:-:S03]  /*16480*/  VIADD R5, R5, 0x8 ;  /* 0x0000000805057836 */ /* 0x000fc60000000000 */
[----:B------:R-:W-:Y:S02]  /*16490*/  SHF.R.U64 R12, R12, 0x3, RZ ;  /* 0x000000030c0c7819 */ /* 0x000fe400000012ff */
[----:B------:R-:W-:Y:S02]  /*164a0*/  ISETP.GE.OR P0, PT, R5, R50, P0 ;  /* 0x000000320500720c */ /* 0x000fe40000706670 */
[----:B------:R-:W-:Y:S01]  /*164b0*/  LOP3.LUT R12, R12, R13, RZ, 0x3c, !PT ;  /* 0x0000000d0c0c7212 */ /* 0x000fe200078e3cff */
[----:B------:R-:W-:Y:S01]  /*164c0*/  IMAD.X R13, RZ, RZ, R21, P3 ;  /* 0x000000ffff0d7224 */ /* 0x000fe200018e0615 */
[C---:B------:R-:W-:Y:S01]  /*164d0*/  IADD3 R7, P3, R20.reuse, 0x7800, RZ ;  /* 0x0000780014077810 */ /* 0x040fe20007f7e0ff */
[----:B0-----:R0:W-:Y:S01]  /*164e0*/  @!P2 ST.E desc[UR38][R44.64], R3 ;  /* 0x000000032c00a985 */ /* 0x0011e2000c101926 */
[----:B------:R-:W-:Y:S02]  /*164f0*/  LOP3.LUT R11, R20, 0x180, RZ, 0xc0, !PT ;  /* 0x00000180140b7812 */ /* 0x000fe400078ec0ff */
[----:B-1----:R-:W-:Y:S01]  /*16500*/  LOP3.LUT R4, R7, 0x180, RZ, 0xc0, !PT ;  /* 0x0000018007047812 */ /* 0x002fe200078ec0ff */
[----:B------:R-:W-:Y:S01]  /*16510*/  IMAD R41, R41, UR4, RZ ;  /* 0x0000000429297c24 */ /* 0x000fe2000f8e02ff */
[----:B------:R-:W-:Y:S01]  /*16520*/  SHF.R.U64 R11, R11, 0x3, RZ ;  /* 0x000000030b0b7819 */ /* 0x000fe200000012ff */
[----:B0-----:R-:W0:Y:S01]  /*16530*/  @P1 LDC R45, c[0x0][0xbf0] ;  /* 0x0002fc00ff2d1b82 */ /* 0x001e220000000800 */
[----:B------:R-:W-:Y:S01]  /*16540*/  SHF.R.U64 R4, R4, 0x3, RZ ;  /* 0x0000000304047819 */ /* 0x000fe200000012ff */
[C---:B------:R-:W-:Y:S01]  /*16550*/  IMAD R3, R40.reuse, UR5, R41 ;  /* 0x0000000528037c24 */ /* 0x040fe2000f8e0229 */
[----:B------:R-:W-:Y:S01]  /*16560*/  LOP3.LUT R20, R11, R20, RZ, 0x3c, !PT ;  /* 0x000000140b147212 */ /* 0x000fe200078e3cff */
[----:B--2---:R1:W-:Y:S01]  /*16570*/  @!P0 ST.E desc[UR38][R46.64], R0 ;  /* 0x000000002e008985 */ /* 0x0043e2000c101926 */
[----:B------:R-:W-:Y:S01]  /*16580*/  IMAD.WIDE.U32 R40, R40, UR4, RZ ;  /* 0x0000000428287c25 */ /* 0x000fe2000f8e00ff */
[----:B------:R-:W-:Y:S01]  /*16590*/  LOP3.LUT R36, R4, R7, RZ, 0x3c, !PT ;  /* 0x0000000704247212 */ /* 0x000fe200078e3cff */
[----:B------:R-:W-:Y:S01]  /*165a0*/  ULDC.64 UR4, c[0x0][0xae8] ;  /* 0x0002ba0000047ab9 */ /* 0x000fe20000000a00 */
[----:B------:R2:W5:Y:S01]  /*165b0*/  LD.E.128 R4, desc[UR38][R20.64] ;  /* 0x0000002614047980 */ /* 0x000562000c101d00 */
[----:B------:R-:W-:-:S02]  /*165c0*/  IMAD.X R37, RZ, RZ, R21, P3 ;  /* 0x000000ffff257224 */ /* 0x000fc400018e0615 */
[----:B------:R-:W-:Y:S01]  /*165d0*/  IMAD R43, R43, UR4, RZ ;  /* 0x000000042b2b7c24 */ /* 0x000fe2000f8e02ff */
[----:B------:R-:W5:Y:S01]  /*165e0*/  LD.E.128 R8, desc[UR38][R8.64] ;  /* 0x0000002608087980 */ /* 0x000f62000c101d00 */
[----:B-1----:R-:W-:-:S03]  /*165f0*/  IMAD R0, R56, 0x60, R53 ;  /* 0x0000006038007824 */ /* 0x002fc600078e0235 */
[----:B------:R-:W5:Y:S01]  /*16600*/  LD.E.128 R12, desc[UR38][R12.64] ;  /* 0x000000260c0c7980 */ /* 0x000f62000c101d00 */
[----:B--2---:R-:W-:Y:S02]  /*16610*/  IMAD.MOV.U32 R20, RZ, RZ, R40 ;  /* 0x000000ffff147224 */ /* 0x004fe400078e0028 */
[----:B------:R-:W-:Y:S01]  /*16620*/  IMAD.IADD R21, R41, 0x1, R3 ;  /* 0x0000000129157824 */ /* 0x000fe200078e0203 */
[----:B------:R-:W5:Y:S01]  /*16630*/  LD.E.128 R24, desc[UR38][R24.64] ;  /* 0x0000002618187980 */ /* 0x000f62000c101d00 */
[----:B------:R-:W-:Y:S02]  /*16640*/  IMAD.IADD R40, R54, 0x1, R0 ;  /* 0x0000000136287824 */ /* 0x000fe400078e0200 */
[C---:B------:R-:W-:Y:S01]  /*16650*/  IMAD R43, R55.reuse, UR5, R43 ;  /* 0x00000005372b7c24 */ /* 0x040fe2000f8e022b */
[----:B------:R-:W5:Y:S01]  /*16660*/  LD.E.128 R28, desc[UR38][R28.64] ;  /* 0x000000261c1c7980 */ /* 0x000f62000c101d00 */
[----:B------:R-:W-:Y:S01]  /*16670*/  IMAD.WIDE.U32 R20, R55, UR4, R20 ;  /* 0x0000000437147c25 */ /* 0x000fe2000f8e0014 */
[----:B------:R-:W-:-:S02]  /*16680*/  ULDC.64 UR4, c[0x0][0xaf0] ;  /* 0x0002bc0000047ab9 */ /* 0x000fc40000000a00 */
[----:B------:R-:W5:Y:S01]  /*16690*/  LD.E.128 R36, desc[UR38][R36.64] ;  /* 0x0000002624247980 */ /* 0x000f62000c101d00 */
[----:B------:R-:W-:Y:S01]  /*166a0*/  @P1 IMAD.HI.U32 R0, R40, R51, RZ ;  /* 0x0000003328001227 */ /* 0x000fe200078e00ff */
        /* <DEDUP_REMOVED lines=9> */
[----:B------:R-:W-:-:S02]  /*16740*/  IMAD R48, R48, UR4, RZ ;  /* 0x0000000430307c24 */ /* 0x000fc4000f8e02ff */
[----:B------:R-:W-:Y:S01]  /*16750*/  IMAD.WIDE.U32 R20, R49, UR4, R20 ;  /* 0x0000000431147c25 */ /* 0x000fe2000f8e0014 */
[----:B------:R-:W-:-:S03]  /*16760*/  SHF.R.S32.HI R0, RZ, 0x1f, R3 ;  /* 0x0000001fff007819 */ /* 0x000fc60000011403 */
[----:B------:R-:W-:Y:S01]  /*16770*/  IMAD R41, R49, UR5, R48 ;  /* 0x0000000531297c24 */ /* 0x000fe2000f8e0230 */
[----:B------:R-:W-:Y:S01]  /*16780*/  ULDC.64 UR4, c[0x0][0xae0] ;  /* 0x0002b80000047ab9 */ /* 0x000fe20000000a00 */
[----:B------:R-:W-:Y:S02]  /*16790*/  IMAD.MOV R43, RZ, RZ, -R3 ;  /* 0x000000ffff2b7224 */ /* 0x000fe400078e0a03 */
[----:B------:R-:W-:Y:S01]  /*167a0*/  IMAD R0, R0, UR4, RZ ;  /* 0x0000000400007c24 */ /* 0x000fe2000f8e02ff */
[----:B------:R-:W-:Y:S01]  /*167b0*/  IADD3 R21, R21, R41, RZ ;  /* 0x0000002915157210 */ /* 0x000fe20007ffe0ff */
        /* <DEDUP_REMOVED lines=21> */
[----:B------:R0:W3:Y:S01]  /*16910*/  SHFL.IDX PT, R41, R47, RZ, 0x1c1f ;  /* 0x001c1fff2f297589 */ /* 0x0000e200000e0000 */
[----:B------:R-:W-:Y:S02]  /*16920*/  SHF.R.S32.HI R48, RZ, 0x1f, R51 ;  /* 0x0000001fff307819 */ /* 0x000fe40000011433 */
[----:B--2---:R-:W-:Y:S01]  /*16930*/  SHF.R.S32.HI R0, RZ, 0x1f, R53 ;  /* 0x0000001fff007819 */ /* 0x004fe20000011435 */
[----:B------:R-:W-:Y:S06]  /*16940*/  @P0 BRA `(.L_x_12442) ;  /* 0x0000000000300947 */ /* 0x000fec0003800000 */
[----:B------:R-:W-:Y:S02]  /*16950*/  ULDC UR4, c[0x0][0xac8] ;  /* 0x0002b20000047ab9 */ /* 0x000fe40000000800 */
[----:B------:R-:W-:Y:S02]  /*16960*/  ISETP.GE.AND P1, PT, R53, UR4, PT ;  /* 0x0000000435007c0c */ /* 0x000fe4000bf26270 */
[----:B------:R-:W-:Y:S02]  /*16970*/  ISETP.GE.AND P2, PT, R51, UR4, PT ;  /* 0x0000000433007c0c */ /* 0x000fe4000bf46270 */
[----:B------:R-:W-:-:S09]  /*16980*/  ISETP.GE.AND P0, PT, R32, UR4, PT ;  /* 0x0000000420007c0c */ /* 0x000fd2000bf06270 */
[-C--:B-1----:R-:W-:Y:S02]  /*16990*/  @!P1 LEA R42, P3, R53, R40.reuse, 0x1 ;  /* 0x00000028352a9211 */ /* 0x082fe400078608ff */
[----:B------:R-:W-:Y:S02]  /*169a0*/  @!P2 LEA R44, P4, R51, R40, 0x1 ;  /* 0x00000028332ca211 */ /* 0x000fe400078808ff */
[----:B---3--:R-:W-:Y:S01]  /*169b0*/  @!P0 IMAD.WIDE R20, R32, 0x2, R40 ;  /* 0x0000000220148825 */ /* 0x008fe200078e0228 */
[-C--:B------:R-:W-:Y:S02]  /*169c0*/  @!P1 LEA.HI.X R43, R53, R41.reuse, R0, 0x1, P3 ;  /* 0x00000029352b9211 */ /* 0x080fe400018f0c00 */
[----:B------:R-:W-:Y:S02]  /*169d0*/  @!P2 LEA.HI.X R45, R51, R41, R48, 0x1, P4 ;  /* 0x00000029332da211 */ /* 0x000fe400020f0c30 */
[----:B-----5:R2:W-:Y:S04]  /*169e0*/  @!P0 ST.E.128 desc[UR38][R20.64], R4 ;  /* 0x0000000414008985 */ /* 0x0205e8000c101d26 */
[----:B------:R2:W-:Y:S04]  /*169f0*/  @!P1 ST.E.128 desc[UR38][R42.64], R12 ;  /* 0x0000000c2a009985 */ /* 0x0005e8000c101d26 */
[----:B------:R2:W-:Y:S02]  /*16a00*/  @!P2 ST.E.128 desc[UR38][R44.64], R28 ;  /* 0x0000001c2c00a985 */ /* 0x0005e4000c101d26 */
.L_x_12442:
[----:B------:R-:W-:Y:S05]  /*16a10*/  BSYNC B1 ;  /* 0x0000000000017941 */ /* 0x000fea0003800000 */
.L_x_12441:
[----:B------:R-:W-:Y:S01]  /*16a20*/  VIADD R3, R49, 0x60 ;  /* 0x0000006031037836 */ /* 0x000fe20000000000 */
[----:B--2--5:R2:W4:Y:S04]  /*16a30*/  SHFL.IDX PT, R7, R47, 0x1, 0x1c1f ;  /* 0x003c1f002f077f89 */ /* 0x02452800000e0000 */
[----:B------:R-:W-:Y:S01]  /*16a40*/  ISETP.GE.AND P0, PT, R3, R50, PT ;  /* 0x000000320300720c */ /* 0x000fe20003f06270 */
[----:B------:R2:W0:-:S12]  /*16a50*/  SHFL.IDX PT, R6, R46, 0x1, 0x1c1f ;  /* 0x003c1f002e067f89 */ /* 0x00041800000e0000 */
[----:B--2---:R-:W-:Y:S05]  /*16a60*/  @P0 BRA `(.L_x_12443) ;  /* 0x0000000800d80947 */ /* 0x004fea0003800000 */
        /* <DEDUP_REMOVED lines=14> */
.L_x_12439:
[C---:B------:R-:W-:Y:S01]  /*16b50*/  IMAD.SHL.U32 R6, R52.reuse, 0x4, RZ ;  /* 0x0000000434067824 */ /* 0x040fe200078e00ff */
[----:B------:R-:W-:Y:S01]  /*16b60*/  ULDC.64 UR4, c[0x0][0xc00] ;  /* 0x0003000000047ab9 */ /* 0x000fe20000000a00 */
[----:B------:R-:W-:Y:S01]  /*16b70*/  SHF.L.U64.HI R3, R52, 0x2, R29 ;  /* 0x0000000234037819 */ /* 0x000fe2000001021d */
[----:B------:R-:W-:Y:S01]  /*16b80*/  IMAD.MOV.U32 R0, RZ, RZ, RZ ;  /* 0x000000ffff007224 */ /* 0x000fe200078e00ff */
[----:B------:R-:W-:Y:S01]  /*16b90*/  ISETP.NE.U32.AND P0, PT, RZ, UR4, PT ;  /* 0x00000004ff007c0c */ /* 0x000fe2000bf05070 */
[----:B------:R-:W3:Y:S01]  /*16ba0*/  LDC R25, c[0x0][0xbe8] ;  /* 0x0002fa00ff197b82 */ /* 0x000ee20000000800 */
[----:B------:R-:W-:Y:S02]  /*16bb0*/  IADD3 R4, P1, R6, UR4, RZ ;  /* 0x0000000406047c10 */ /* 0x000fe4000ff3e0ff */
[----:B------:R-:W-:Y:S02]  /*16bc0*/  ISETP.NE.AND.EX P0, PT, RZ, UR5, PT, P0 ;  /* 0x00000005ff007c0c */ /* 0x000fe4000bf05300 */
[----:B------:R-:W-:Y:S01]  /*16bd0*/  IADD3.X R5, R3, UR5, RZ, P1, !PT ;  /* 0x0000000503057c10 */ /* 0x000fe20008ffe4ff */
[----:B------:R-:W-:-:S02]  /*16be0*/  ULDC.64 UR4, c[0x0][0xc08] ;  /* 0x0003020000047ab9 */ /* 0x000fc40000000a00 */
[----:B------:R-:W-:-:S04]  /*16bf0*/  ISETP.NE.U32.AND P1, PT, RZ, UR4, PT ;  /* 0x00000004ff007c0c */ /* 0x000fc8000bf25070 */
[----:B------:R-:W-:-:S04]  /*16c00*/  ISETP.NE.AND.EX P1, PT, RZ, UR5, PT, P1 ;  /* 0x00000005ff007c0c */ /* 0x000fc8000bf25310 */
[----:B------:R0:W5:Y:S01]  /*16c10*/  @P0 LDG.E R0, desc[UR38][R4.64] ;  /* 0x0000002604000981 */ /* 0x000162000c1e1900 */
[----:B------:R-:W2:Y:S08]  /*16c20*/  S2R R10, SR_TID.X ;  /* 0x00000000000a7919 */ /* 0x000eb00000002100 */
[----:B------:R-:W-:Y:S01]  /*16c30*/  @P1 IADD3 R6, P2, R6, UR4, RZ ;  /* 0x0000000406061c10 */ /* 0x000fe2000ff5e0ff */
[----:B------:R-:W-:-:S02]  /*16c40*/  ULDC UR4, c[0x0][0xa88] ;  /* 0x0002a20000047ab9 */ /* 0x000fc40000000800 */
[----:B------:R-:W-:Y:S01]  /*16c50*/  IMAD.U32 R8, RZ, RZ, UR4 ;  /* 0x00000004ff087e24 */ /* 0x000fe2000f8e00ff */
[----:B------:R-:W-:-:S05]  /*16c60*/  @P1 IADD3.X R7, R3, UR5, RZ, P2, !PT ;  /* 0x0000000503071c10 */ /* 0x000fca00097fe4ff */
[----:B------:R0:W5:Y:S01]  /*16c70*/  @P1 LDG.E R8, desc[UR38][R6.64] ;  /* 0x0000002606081981 */ /* 0x000162000c1e1900 */
[----:B---3--:R-:W-:-:S13]  /*16c80*/  ISETP.NE.AND P2, PT, R25, 0x1, PT ;  /* 0x000000011900780c */ /* 0x008fda0003f45270 */
[----:B------:R-:W3:Y:S01]  /*16c90*/  @P2 LDC R14, c[0x0][0xbec] ;  /* 0x0002fb00ff0e2b82 */ /* 0x000ee20000000800 */
[----:B--2---:R-:W-:-:S07]  /*16ca0*/  VIADD R28, R10, 0xffffff80 ;  /* 0xffffff800a1c7836 */ /* 0x004fce0000000000 */
[----:B------:R-:W2:Y:S01]  /*16cb0*/  @P2 LDC R27, c[0x0][0xbf0] ;  /* 0x0002fc00ff1b2b82 */ /* 0x000ea20000000800 */
[----:B------:R-:W-:Y:S01]  /*16cc0*/  ISETP.GE.AND P3, PT, R28, 0xc0, PT ;  /* 0x000000c01c00780c */ /* 0x000fe20003f66270 */
[----:B0-----:R-:W-:-:S12]  /*16cd0*/  @P1 BRA `(.L_x_12444) ;  /* 0x0000000000101947 */ /* 0x001fd80003800000 */
[----:B------:R-:W-:Y:S05]  /*16ce0*/  @!P0 BRA `(.L_x_12444) ;  /* 0x00000000000c8947 */ /* 0x000fea0003800000 */
[----:B------:R-:W4:Y:S04]  /*16cf0*/  LDG.E R3, desc[UR38][R4.64] ;  /* 0x0000002604037981 */ /* 0x000f28000c1e1900 */
[----:B-----5:R-:W4:Y:S02]  /*16d00*/  LDG.E R8, desc[UR38][R4.64+0x4] ;  /* 0x0000042604087981 */ /* 0x020f24000c1e1900 */
[----:B----4-:R-:W-:-:S07]  /*16d10*/  IMAD.IADD R8, R8, 0x1, -R3 ;  /* 0x0000000108087824 */ /* 0x010fce00078e0a03 */
.L_x_12444:
[----:B------:R-:W3:Y:S04]  /*16d20*/  LDL R20, [R1+0x9c] ;  /* 0x00009c0001147983 */ /* 0x000ee80000100800 */
[----:B------:R0:W5:Y:S01]  /*16d30*/  LDL R26, [R1+0x84] ;  /* 0x00008400011a7983 */ /* 0x0001620000100800 */
[----:B------:R-:W-:Y:S01]  /*16d40*/  BSSY B1, `(.L_x_12445) ;  /* 0x000002c000017945 */ /* 0x000fe20003800000 */
[----:B----4-:R-:W-:Y:S02]  /*16d50*/  SEL R13, R52, RZ, !P0 ;  /* 0x000000ff340d7207 */ /* 0x010fe40004000000 */
[----:B------:R-:W-:Y:S02]  /*16d60*/  SEL R29, R29, RZ, !P0 ;  /* 0x000000ff1d1d7207 */ /* 0x000fe40004000000 */
[----:B-----5:R-:W-:-:S02]  /*16d70*/  SHF.R.S32.HI R11, RZ, 0x1f, R0 ;  /* 0x0000001fff0b7819 */ /* 0x020fc40000011400 */
[----:B---3--:R-:W-:Y:S01]  /*16d80*/  SHF.R.S32.HI R12, RZ, 0x1f, R20 ;  /* 0x0000001fff0c7819 */ /* 0x008fe20000011414 */
[----:B0-----:R-:W-:Y:S06]  /*16d90*/  @P3 BRA `(.L_x_12446) ;  /* 0x0000000000983947 */ /* 0x001fec0003800000 */
        /* <DEDUP_REMOVED lines=16> */
[----:B------:R-:W3:Y:S01]  /*16ea0*/  @P0 LDC R21, c[0x0][0xbf0] ;  /* 0x0002fc00ff150b82 */ /* 0x000ee20000000800 */
[----:B------:R-:W-:-:S04]  /*16eb0*/  IMAD.WIDE.U32 R4, R13, UR4, R4 ;  /* 0x000000040d047c25 */ /* 0x000fc8000f8e0004 */
[----:B0-----:R-:W-:-:S05]  /*16ec0*/  @P0 IMAD.HI.U32 R6, R10, R15, RZ ;  /* 0x0000000f0a060227 */ /* 0x001fca00078e00ff */
[----:B---3--:R-:W-:Y:S01]  /*16ed0*/  @P0 SHF.R.U32.HI R3, RZ, R21, R6 ;  /* 0x00000015ff030219 */ /* 0x008fe20000011606 */
        /* <DEDUP_REMOVED lines=18> */
.L_x_12446:
[----:B------:R-:W-:Y:S05]  /*17000*/  BSYNC B1 ;  /* 0x0000000000017941 */ /* 0x000fea0003800000 */
.L_x_12445:
        /* <DEDUP_REMOVED lines=15> */
[----:B------:R-:W-:Y:S02]  /*17100*/  IMAD.IADD R9, R26, 0x1, R0 ;  /* 0x000000011a097824 */ /* 0x000fe400078e0200 */
[----:B------:R-:W-:-:S02]  /*17110*/  IMAD R7, R20, UR5, R6 ;  /* 0x0000000514077c24 */ /* 0x000fc4000f8e0206 */
[----:B------:R-:W-:-:S04]  /*17120*/  @P2 IMAD.HI.U32 R0, R9, R14, RZ ;  /* 0x0000000e09002227 */ /* 0x000fc800078e00ff */
[----:B------:R-:W-:Y:S01]  /*17130*/  IMAD.WIDE.U32 R4, R20, UR4, R4 ;  /* 0x0000000414047c25 */ /* 0x000fe2000f8e0004 */
[----:B------:R-:W-:-:S03]  /*17140*/  ULDC.64 UR4, c[0x0][0xaf0] ;  /* 0x0002bc0000047ab9 */ /* 0x000fc60000000a00 */
[----:B------:R-:W-:Y:S01]  /*17150*/  IMAD.MOV.U32 R3, RZ, RZ, R9 ;  /* 0x000000ffff037224 */ /* 0x000fe200078e0009 */
[----:B--2---:R-:W-:Y:S01]  /*17160*/  @P2 SHF.R.U32.HI R3, RZ, R27, R0 ;  /* 0x0000001bff032219 */ /* 0x004fe20000011600 */
        /* <DEDUP_REMOVED lines=29> */
[----:B------:R0:W2:Y:S04]  /*17340*/  SHFL.IDX PT, R3, R4, RZ, 0x1c1f ;  /* 0x001c1fff04037589 */ /* 0x0000a800000e0000 */
[----:B------:R0:W3:Y:S02]  /*17350*/  SHFL.IDX PT, R14, R0, RZ, 0x1c1f ;  /* 0x001c1fff000e7589 */ /* 0x0000e400000e0000 */
.L_x_12609:
        /* <DEDUP_REMOVED lines=11> */
[C---:B------:R-:W-:Y:S01]  /*17410*/  @!P4 LEA R28, P1, R20.reuse, R14, 0x1 ;  /* 0x0000000e141cc211 */ /* 0x040fe200078208ff */
[----:B------:R-:W-:Y:S01]  /*17420*/  @!P2 IMAD.WIDE R12, R9, 0x2, R14 ;  /* 0x00000002090ca825 */ /* 0x000fe200078e020e */
[-C--:B------:R-:W-:Y:S02]  /*17430*/  @!P3 LEA.HI.X R27, R7, R3.reuse, R10, 0x1, P0 ;  /* 0x00000003071bb211 */ /* 0x080fe400000f0c0a */
[----:B------:R-:W-:Y:S02]  /*17440*/  @!P4 LEA.HI.X R29, R20, R3, R21, 0x1, P1 ;  /* 0x00000003141dc211 */ /* 0x000fe400008f0c15 */
[----:B------:R4:W-:Y:S04]  /*17450*/  @!P2 ST.E.128 desc[UR38][R12.64], RZ ;  /* 0x000000ff0c00a985 */ /* 0x0009e8000c101d26 */
[----:B------:R4:W-:Y:S04]  /*17460*/  @!P3 ST.E.128 desc[UR38][R26.64], RZ ;  /* 0x000000ff1a00b985 */ /* 0x0009e8000c101d26 */
[----:B------:R4:W-:Y:S02]  /*17470*/  @!P4 ST.E.128 desc[UR38][R28.64], RZ ;  /* 0x000000ff1c00c985 */ /* 0x0009e4000c101d26 */
.L_x_12449:
[----:B------:R-:W-:Y:S05]  /*17480*/  BSYNC B1 ;  /* 0x0000000000017941 */ /* 0x000fea0003800000 */
.L_x_12448:
[----:B------:R-:W-:-:S03]  /*17490*/  UMOV UR4, 0xffffffff ;  /* 0xffffffff00047882 */ /* 0x000fc60000000000 */
[----:B------:R-:W-:Y:S05]  /*174a0*/  BRA.DIV UR4, `(.L_x_12450) ;  /* 0x0000007e044c7947 */ /* 0x000fea000b800000 */
[----:B--2---:R2:W0:Y:S04]  /*174b0*/  SHFL.IDX PT, R3, R4, 0x1, 0x1c1f ;  /* 0x003c1f0004037f89 */ /* 0x00442800000e0000 */
[----:B---3--:R2:W3:Y:S02]  /*174c0*/  SHFL.IDX PT, R14, R0, 0x1, 0x1c1f ;  /* 0x003c1f00000e7f89 */ /* 0x0084e400000e0000 */
.L_x_12613:
        /* <DEDUP_REMOVED lines=16> */
.L_x_12443:
[----:B------:R-:W-:Y:S05]  /*175d0*/  BSYNC B0 ;  /* 0x0000000000007941 */ /* 0x000fea0003800000 */
.L_x_12438:
[----:B------:R-:W-:Y:S02]  /*175e0*/  ULDC UR4, c[0x0][0xc3c] ;  /* 0x00030f0000047ab9 */ /* 0x000fe40000000800 */
[----:B-1----:R-:W-:-:S13]  /*175f0*/  ISETP.GE.AND P0, PT, R35, UR4, PT ;  /* 0x0000000423007c0c */ /* 0x002fda000bf06270 */
[----:B------:R-:W-:Y:S05]  /*17600*/  @!P0 BRA `(.L_x_12451) ;  /* 0xfffffe9c00b48947 */ /* 0x000fea000383ffff */
[----:B------:R-:W-:Y:S05]  /*17610*/  BRA `(.L_x_12296) ;  /* 0x0000006c00c47947 */ /* 0x000fea0003800000 */
.L_x_12294:
[----:B------:R-:W-:-:S08]  /*17620*/  NOP ;  /* 0x0000000000007918 */ /* 0x000fd00000000000 */
[----:B------:R-:W0:-:S00]  /*17630*/  USETMAXREG.DEALLOC.CTAPOOL 0x20 ;  /* 0x00000020000079c8 */ /* 0x000e0000080e0500 */
[----:B0-----:R-:W2:Y:S01]  /*17640*/  LDL.LU R2, [R1] ;  /* 0x0000000001027983 */ /* 0x001ea20000300800 */
[----:B------:R-:W-:-:S06]  /*17650*/  LOP3.LUT R0, R0, 0x3, RZ, 0xc0, !PT ;  /* 0x0000000300007812 */ /* 0x000fcc00078ec0ff */
[----:B------:R-:W0:Y:S02]  /*17660*/  SHFL.IDX PT, R0, R0, RZ, 0x1f ;  /* 0x00001fff00007589 */ /* 0x000e2400000e0000 */
[----:B0-----:R-:W-:Y:S01]  /*17670*/  ISETP.NE.AND P0, PT, R0, RZ, PT ;  /* 0x000000ff0000720c */ /* 0x001fe20003f05270 */
[----:B------:R-:W-:Y:S01]  /*17680*/  IMAD.MOV.U32 R0, RZ, RZ, RZ ;  /* 0x000000ffff007224 */ /* 0x000fe200078e00ff */
        /* <DEDUP_REMOVED lines=11> */
.L_x_12452:
[----:B0-----:R-:W0:Y:S01]  /*17740*/  S2R R2, SR_TID.X ;  /* 0x0000000000027919 */ /* 0x001e220000002100 */
        /* <DEDUP_REMOVED lines=41> */
.L_x_12458:
        /* <DEDUP_REMOVED lines=12> */
.L_x_12457:
[----:B------:R-:W-:Y:S05]  /*17aa0*/  BSYNC B0 ;  /* 0x0000000000007941 */ /* 0x000fea0003800000 */
.L_x_12456:
        /* <DEDUP_REMOVED lines=21> */
.L_x_12454:
        /* <DEDUP_REMOVED lines=21> */
.L_x_12459:
[----:B-1----:R-:W-:Y:S01]  /*17d50*/  IMAD R16, R16, UR5, R13 ;  /* 0x0000000510107c24 */ /* 0x002fe2000f8e020d */
[----:B------:R-:W-:Y:S01]  /*17d60*/  IABS R10, R4 ;  /* 0x00000004000a7213 */ /* 0x000fe20000000000 */
[----:B------:R-:W-:Y:S02]  /*17d70*/  IMAD R11, R11, R8, RZ ;  /* 0x000000080b0b7224 */ /* 0x000fe400078e02ff */
[----:B------:R-:W-:Y:S01]  /*17d80*/  IMAD.MOV.U32 R2, RZ, RZ, RZ ;  /* 0x000000ffff027224 */ /* 0x000fe200078e00ff */
[----:B0-----:R-:W-:Y:S01]  /*17d90*/  IADD3 R9, -R16, UR6, RZ ;  /* 0x0000000610097c10 */ /* 0x001fe2000fffe1ff */
[----:B------:R-:W-:Y:S02]  /*17da0*/  IMAD.MOV R10, RZ, RZ, -R10 ;  /* 0x000000ffff0a7224 */ /* 0x000fe400078e0a0a */
[----:B------:R-:W-:Y:S01]  /*17db0*/  IMAD.HI.U32 R2, R3, R11, R2 ;  /* 0x0000000b03027227 */ /* 0x000fe200078e0002 */
[----:B------:R-:W-:-:S04]  /*17dc0*/  IABS R6, R9 ;  /* 0x0000000900067213 */ /* 0x000fc80000000000 */
[----:B------:R-:W-:Y:S01]  /*17dd0*/  MOV R3, R6 ;  /* 0x0000000600037202 */ /* 0x000fe20000000f00 */
[----:B------:R-:W-:-:S04]  /*17de0*/  IMAD.MOV.U32 R6, RZ, RZ, R10 ;  /* 0x000000ffff067224 */ /* 0x000fc800078e000a */
        /* <DEDUP_REMOVED lines=48> */
.L_x_12455:
[----:B------:R-:W-:Y:S02]  /*180f0*/  IMAD.MOV.U32 R17, RZ, RZ, RZ ;  /* 0x000000ffff117224 */ /* 0x000fe400078e00ff */
[----:B------:R-:W-:Y:S02]  /*18100*/  IMAD.U32 R16, RZ, RZ, UR6 ;  /* 0x00000006ff107e24 */ /* 0x000fe4000f8e00ff */
[----:B------:R-:W-:-:S07]  /*18110*/  IMAD.MOV.U32 R18, RZ, RZ, RZ ;  /* 0x000000ffff127224 */ /* 0x000fce00078e00ff */
.L_x_12460:
[----:B------:R-:W-:-:S13]  /*18120*/  ISETP.NE.AND P0, PT, R5, RZ, PT ;  /* 0x000000ff0500720c */ /* 0x000fda0003f05270 */
[----:B------:R-:W0:Y:S01]  /*18130*/  @!P0 S2R R3, SR_CgaCtaId ;  /* 0x0000000000038919 */ /* 0x000e220000008800 */
[----:B------:R-:W-:-:S04]  /*18140*/  @!P0 MOV R0, 0x400 ;  /* 0x0000040000008802 */ /* 0x000fc80000000f00 */
[----:B0-----:R-:W-:-:S05]  /*18150*/  @!P0 LEA R0, R3, R0, 0x18 ;  /* 0x0000000003008211 */ /* 0x001fca00078ec0ff */
[----:B------:R0:W-:Y:S01]  /*18160*/  @!P0 STS.128 [R0+0x2d8d0], R16 ;  /* 0x02d8d01000008388 */ /* 0x0001e20000000c00 */
[----:B------:R-:W-:Y:S06]  /*18170*/  BAR.ARV 0x5, 0x200 ;  /* 0x0148000000007b1d */ /* 0x000fec0000002000 */
.L_x_12453:
        /* <DEDUP_REMOVED lines=14> */
[----:B------:R-:W-:Y:S01]  /*18260*/  IMAD.MOV.U32 R29, RZ, RZ, 0x1 ;  /* 0x00000001ff1d7424 */ /* 0x000fe200078e00ff */
        /* <DEDUP_REMOVED lines=17> */
[----:B------:R0:W-:Y:S04]  /*18380*/  STL [R1+0x4], R4 ;  /* 0x0000040401007387 */ /* 0x0001e80000100800 */
[----:B------:R1:W-:Y:S01]  /*18390*/  STL [R1+0x48], RZ ;  /* 0x000048ff01007387 */ /* 0x0003e20000100800 */
[----:B0-----:R-:W-:Y:S02]  /*183a0*/  LOP3.LUT R4, R3, R2, RZ, 0xfc, !PT ;  /* 0x0000000203047212 */ /* 0x001fe400078efcff */
[C---:B------:R-:W-:Y:S02]  /*183b0*/  LOP3.LUT R3, R0.reuse, 0x20, RZ, 0xfc, !PT ;  /* 0x0000002000037812 */ /* 0x040fe400078efcff */
[----:B------:R-:W-:Y:S01]  /*183c0*/  LOP3.LUT R2, R0, 0x40, RZ, 0xfc, !PT ;  /* 0x0000004000027812 */ /* 0x000fe200078efcff */
[----:B------:R-:W-:-:S05]  /*183d0*/  IMAD R0, R5, 0x2, R22 ;  /* 0x0000000205007824 */ /* 0x000fca00078e0216 */
[----:B------:R1:W-:Y:S02]  /*183e0*/  STL [R1+0x30], R0 ;  /* 0x0000300001007387 */ /* 0x0003e40000100800 */
.L_x_12562:
        /* <DEDUP_REMOVED lines=48> */
[----:B---3--:R0:W-:Y:S04]  /*186f0*/  STL [R1+0x40], R8 ;  /* 0x0000400801007387 */ /* 0x0081e80000100800 */
[----:B--2---:R0:W-:Y:S01]  /*18700*/  STL [R1+0x28], R10 ;  /* 0x0000280a01007387 */ /* 0x0041e20000100800 */
[----:B------:R-:W-:Y:S01]  /*18710*/  IMAD.MOV.U32 R9, RZ, RZ, R8 ;  /* 0x000000ffff097224 */ /* 0x000fe200078e0008 */
[----:B------:R-:W-:Y:S06]  /*18720*/  @P2 BRA `(.L_x_12462) ;  /* 0x0000000000142947 */ /* 0x000fec0003800000 */
[----:B------:R-:W-:Y:S05]  /*18730*/  @!P0 BRA `(.L_x_12462) ;  /* 0x0000000000108947 */ /* 0x000fea0003800000 */
[----:B0-----:R-:W2:Y:S04]  /*18740*/  LDG.E R8, desc[UR38][R2.64] ;  /* 0x0000002602087981 */ /* 0x001ea8000c1e1900 */
[----:B------:R-:W2:Y:S02]  /*18750*/  LDG.E R2, desc[UR38][R2.64+0x4] ;  /* 0x0000042602027981 */ /* 0x000ea4000c1e1900 */
[----:B--2---:R-:W-:-:S05]  /*18760*/  IMAD.IADD R9, R2, 0x1, -R8 ;  /* 0x0000000102097824 */ /* 0x004fca00078e0a08 */
[----:B------:R1:W-:Y:S02]  /*18770*/  STL [R1+0x40], R9 ;  /* 0x0000400901007387 */ /* 0x0003e40000100800 */
.L_x_12462:
[----:B0-----:R-:W-:Y:S01]  /*18780*/  IMAD.MOV.U32 R8, RZ, RZ, R28 ;  /* 0x000000ffff087224 */ /* 0x001fe200078e001c */
[----:B------:R-:W-:Y:S02]  /*18790*/  ULDC.64 UR4, c[0x0][0xa20] ;  /* 0x0002880000047ab9 */ /* 0x000fe40000000a00 */
[----:B------:R-:W-:Y:S02]  /*187a0*/  ISETP.NE.U32.AND P0, PT, RZ, UR4, PT ;  /* 0x00000004ff007c0c */ /* 0x000fe4000bf05070 */
[----:B------:R0:W-:Y:S02]  /*187b0*/  STL [R1+0x10], R8 ;  /* 0x0000100801007387 */ /* 0x0001e40000100800 */
[----:B------:R-:W-:-:S13]  /*187c0*/  ISETP.NE.AND.EX P0, PT, RZ, UR5, PT, P0 ;  /* 0x00000005ff007c0c */ /* 0x000fda000bf05300 */
[----:B0-----:R-:W-:Y:S05]  /*187d0*/  @!P0 BRA `(.L_x_12463) ;  /* 0x0000000000108947 */ /* 0x001fea0003800000 */
[----:B------:R-:W-:-:S04]  /*187e0*/  IADD3 R2, P0, R23, UR4, RZ ;  /* 0x0000000417027c10 */ /* 0x000fc8000ff1e0ff */
[----:B------:R-:W-:-:S05]  /*187f0*/  IADD3.X R3, R24, UR5, RZ, P0, !PT ;  /* 0x0000000518037c10 */ /* 0x000fca00087fe4ff */
[----:B------:R0:W5:Y:S01]  /*18800*/  LDG.E R7, desc[UR38][R2.64] ;  /* 0x0000002602077981 */ /* 0x000162000c1e1900 */
[----:B------:R-:W-:Y:S05]  /*18810*/  BRA `(.L_x_12464) ;  /* 0x0000000000247947 */ /* 0x000fea0003800000 */
.L_x_12463:
        /* <DEDUP_REMOVED lines=9> */
.L_x_12464:
[----:B0-----:R-:W2:Y:S01]  /*188b0*/  @P1 LDG.E R2, desc[UR38][R4.64] ;  /* 0x0000002604021981 */ /* 0x001ea2000c1e1900 */
[----:B------:R-:W0:Y:S03]  /*188c0*/  LDC R3, c[0x0][0x448] ;  /* 0x00011200ff037b82 */ /* 0x000e260000000800 */
[----:B------:R3:W2:Y:S01]  /*188d0*/  @P1 LDG.E R4, desc[UR38][R4.64+0x4] ;  /* 0x0000042604041981 */ /* 0x0006a2000c1e1900 */
[----:B-----5:R-:W-:Y:S01]  /*188e0*/  IMAD.IADD R7, R7, 0x1, -R10 ;  /* 0x0000000107077824 */ /* 0x020fe200078e0a0a */
[----:B------:R-:W-:Y:S01]  /*188f0*/  BSSY B0, `(.L_x_12465) ;  /* 0x0000169000007945 */ /* 0x000fe20003800000 */
[----:B0-----:R-:W-:-:S13]  /*18900*/  ISETP.NE.AND P0, PT, R3, 0x1, PT ;  /* 0x000000010300780c */ /* 0x001fda0003f05270 */
[----:B------:R-:W0:Y:S08]  /*18910*/  @P0 LDC R3, c[0x0][0x44c] ;  /* 0x00011300ff030b82 */ /* 0x000e300000000800 */
[----:B---3--:R-:W3:Y:S01]  /*18920*/  @P0 LDC R5, c[0x0][0x450] ;  /* 0x00011400ff050b82 */ /* 0x008ee20000000800 */
[----:B--2---:R-:W-:Y:S02]  /*18930*/  @P1 IMAD.IADD R6, R4, 0x1, -R2 ;  /* 0x0000000104061824 */ /* 0x004fe400078e0a02 */
[----:B------:R-:W-:-:S02]  /*18940*/  IMAD R2, R17, 0xc0, RZ ;  /* 0x000000c011027824 */ /* 0x000fc400078e02ff */
[----:B------:R-:W-:Y:S02]  /*18950*/  IMAD.IADD R4, R7, 0x1, R6 ;  /* 0x0000000107047824 */ /* 0x000fe400078e0206 */
[----:B------:R-:W-:Y:S02]  /*18960*/  VIADD R2, R2, 0xbf ;  /* 0x000000bf02027836 */ /* 0x000fe40000000000 */
[C---:B------:R-:W-:Y:S01]  /*18970*/  VIADD R21, R4.reuse, 0x7f ;  /* 0x0000007f04157836 */ /* 0x040fe20000000000 */
[----:B------:R-:W-:Y:S01]  /*18980*/  IADD3 R20, R4, 0x80, -R9 ;  /* 0x0000008004147810 */ /* 0x000fe20007ffe809 */
[----:B0-----:R-:W-:Y:S01]  /*18990*/  @P0 IMAD.HI.U32 R3, R2, R3, RZ ;  /* 0x0000000302030227 */ /* 0x001fe200078e00ff */
[----:B------:R0:W-:Y:S04]  /*189a0*/  STL [R1+0x24], R4 ;  /* 0x0000240401007387 */ /* 0x0001e80000100800 */
[----:B---3--:R-:W-:-:S02]  /*189b0*/  @P0 SHF.R.U32.HI R2, RZ, R5, R3 ;  /* 0x00000005ff020219 */ /* 0x008fc40000011603 */
        /* <DEDUP_REMOVED lines=8> */
[--C-:B------:R-:W-:Y:S02]  /*18a40*/  IMAD R3, R3, 0x80, -R7.reuse ;  /* 0x0000008003037824 */ /* 0x100fe400078e0a07 */
[----:B------:R-:W-:-:S03]  /*18a50*/  IMAD.MOV R7, RZ, RZ, -R7 ;  /* 0x000000ffff077224 */ /* 0x000fc600078e0a07 */
[----:B------:R-:W-:Y:S02]  /*18a60*/  VIMNMX R2, R3, R6, PT ;  /* 0x0000000603027248 */ /* 0x000fe40003fe0100 */
[----:B------:R-:W-:-:S04]  /*18a70*/  VIMNMX R3, RZ, R7, !PT ;  /* 0x00000007ff037248 */ /* 0x000fc80007fe0100 */
        /* <DEDUP_REMOVED lines=17> */
.L_x_12616:
[----:B--2---:R-:W-:Y:S02]  /*18b90*/  ISETP.NE.AND P0, PT, R14, RZ, PT ;  /* 0x000000ff0e00720c */ /* 0x004fe40003f05270 */
[----:B------:R-:W-:-:S11]  /*18ba0*/  PLOP3.LUT P6, PT, PT, PT, PT, 0x8, 0x0 ;  /* 0x000000000000781c */ /* 0x000fd60003fce170 */
[----:B------:R-:W-:Y:S05]  /*18bb0*/  @P0 BRA `(.L_x_12468) ;  /* 0x00000000000c0947 */ /* 0x000fea0003800000 */
[----:B------:R-:W-:-:S03]  /*18bc0*/  UMOV UR4, 0xffffffff ;  /* 0xffffffff00047882 */ /* 0x000fc60000000000 */
[----:B------:R-:W-:Y:S05]  /*18bd0*/  BRA.DIV UR4, `(.L_x_12469) ;  /* 0x0000006604fc7947 */ /* 0x000fea000b800000 */
[----:B------:R-:W-:-:S13]  /*18be0*/  ELECT P6, URZ, PT ;  /* 0x00000000003f782f */ /* 0x000fda00038c0000 */
.L_x_12468:
        /* <DEDUP_REMOVED lines=9> */
.L_x_12619:
[----:B------:R-:W-:Y:S05]  /*18c80*/  BSYNC B1 ;  /* 0x0000000000017941 */ /* 0x000fea0003800000 */
.L_x_12470:
[----:B------:R-:W-:Y:S04]  /*18c90*/  BSSY B1, `(.L_x_12472) ;  /* 0x000008c000017945 */ /* 0x000fe80003800000 */
[----:B------:R-:W-:Y:S05]  /*18ca0*/  @!P6 BRA `(.L_x_12473) ;  /* 0x000000080028e947 */ /* 0x000fea0003800000 */
[----:B------:R-:W2:Y:S01]  /*18cb0*/  LDL R7, [R1+0x4] ;  /* 0x0000040001077983 */ /* 0x000ea20000100800 */
[----:B------:R-:W-:Y:S01]  /*18cc0*/  IMAD R8, R27, 0x8, R22 ;  /* 0x000000081b087824 */ /* 0x000fe200078e0216 */
[----:B------:R-:W3:Y:S01]  /*18cd0*/  S2R R6, SR_TID.X ;  /* 0x0000000000067919 */ /* 0x000ee20000002100 */
[----:B------:R-:W-:Y:S01]  /*18ce0*/  BSSY B2, `(.L_x_12474) ;  /* 0x0000006000027945 */ /* 0x000fe20003800000 */
[----:B---3--:R-:W-:-:S04]  /*18cf0*/  LOP3.LUT R6, R6, 0x7f, RZ, 0xc0, !PT ;  /* 0x0000007f06067812 */ /* 0x008fc800078ec0ff */
[----:B------:R-:W-:Y:S02]  /*18d00*/  ISETP.NE.AND P1, PT, R6, RZ, PT ;  /* 0x000000ff0600720c */ /* 0x000fe40003f25270 */
[----:B--2---:R-:W-:-:S04]  /*18d10*/  SHF.L.U32 R10, R7, 0x1f, RZ ;  /* 0x0000001f070a7819 */ /* 0x004fc800000006ff */
[----:B------:R-:W2:Y:S02]  /*18d20*/  SYNCS.PHASECHK.TRANS64.TRYWAIT P0, [R8+URZ+0x2d8a0], R10 ;  /* 0x02d8a00a080075a7 */ /* 0x000ea4000800017f */
[----:B--2---:R-:W-:Y:S05]  /*18d30*/  @!P0 BRA `(.L_x_12475) ;  /* 0x0000006400d88947 */ /* 0x004fea0003800000 */
.L_x_12620:
[----:B------:R-:W-:Y:S05]  /*18d40*/  BSYNC B2 ;  /* 0x0000000000027941 */ /* 0x000fea0003800000 */
.L_x_12474:
[----:B------:R-:W-:Y:S04]  /*18d50*/  BSSY B2, `(.L_x_12476) ;  /* 0x0000009000027945 */ /* 0x000fe80003800000 */
[----:B------:R-:W-:Y:S05]  /*18d60*/  @P1 BRA `(.L_x_12477) ;  /* 0x00000000001c1947 */ /* 0x000fea0003800000 */
[----:B0-----:R-:W0:Y:S02]  /*18d70*/  S2R R5, SR_TID.X ;  /* 0x0000000000057919 */ /* 0x001e240000002100 */
[----:B0-----:R-:W-:Y:S01]  /*18d80*/  LOP3.LUT R6, R5, 0x1f, RZ, 0xc0, !PT ;  /* 0x0000001f05067812 */ /* 0x001fe200078ec0ff */
[----:B------:R-:W-:-:S03]  /*18d90*/  IMAD.MOV.U32 R5, RZ, RZ, 0x6000 ;  /* 0x00006000ff057424 */ /* 0x000fc600078e00ff */
[----:B------:R-:W-:Y:S01]  /*18da0*/  ISETP.NE.AND P0, PT, R6, RZ, PT ;  /* 0x000000ff0600720c */ /* 0x000fe20003f05270 */
[----:B------:R3:W-:-:S12]  /*18db0*/  SYNCS.ARRIVE.TRANS64 RZ, [R8+URZ+0x2d890], R5 ;  /* 0x02d8900508ff79a7 */ /* 0x0007d8000800003f */
[----:B---3--:R-:W-:Y:S05]  /*18dc0*/  @!P0 BRA `(.L_x_12477) ;  /* 0x0000000000048947 */ /* 0x008fea0003800000 */
[----:B------:R-:W-:Y:S01]  /*18dd0*/  BPT.TRAP 0x1 ;  /* 0x000000040000795c */ /* 0x000fe20000300000 */
.L_x_12477:
[----:B------:R-:W-:Y:S05]  /*18de0*/  BSYNC B2 ;  /* 0x0000000000027941 */ /* 0x000fea0003800000 */
.L_x_12476:
        /* <DEDUP_REMOVED lines=8> */
[----:B-1----:R-:W-:Y:S01]  /*18e70*/  VIADD R9, R7, 0x15400 ;  /* 0x0001540007097836 */ /* 0x002fe20000000000 */
[----:B------:R-:W-:Y:S01]  /*18e80*/  UIADD3.X UR5, URZ, UR43, URZ, UP0, !UPT ;  /* 0x0000002b3f057290 */ /* 0x000fe200087fe43f */
[----:B------:R-:W-:Y:S01]  /*18e90*/  UMOV UR6, 0x0 ;  /* 0x0000000000067882 */ /* 0x000fe20000000000 */
[----:B------:R-:W-:-:S10]  /*18ea0*/  UMOV UR7, 0x12f00000 ;  /* 0x12f0000000077882 */ /* 0x000fd40000000000 */
.L_x_12478:
        /* <DEDUP_REMOVED lines=16> */
.L_x_12479:
        /* <DEDUP_REMOVED lines=16> */
.L_x_12480:
        /* <DEDUP_REMOVED lines=13> */
.L_x_12621:
[----:B------:R-:W-:Y:S05]  /*19180*/  BSYNC B2 ;  /* 0x0000000000027941 */ /* 0x000fea0003800000 */
.L_x_12481:
[----:B------:R-:W-:Y:S01]  /*19190*/  BSSY B2, `(.L_x_12483) ;  /* 0x000000b000027945 */ /* 0x000fe20003800000 */
[----:B0-2---:R-:W-:Y:S02]  /*191a0*/  IMAD.MOV.U32 R10, RZ, RZ, 0x0 ;  /* 0x00000000ff0a7424 */ /* 0x005fe400078e00ff */
        /* <DEDUP_REMOVED lines=9> */
.L_x_12484:
[----:B------:R-:W-:Y:S05]  /*19240*/  BSYNC B2 ;  /* 0x0000000000027941 */ /* 0x000fea0003800000 */
.L_x_12483:
        /* <DEDUP_REMOVED lines=8> */
.L_x_12485:
        /* <DEDUP_REMOVED lines=15> */
.L_x_12486:
        /* <DEDUP_REMOVED lines=15> */
.L_x_12487:
        /* <DEDUP_REMOVED lines=10> */
.L_x_12473:
[----:B------:R-:W-:Y:S05]  /*19550*/  BSYNC B1 ;  /* 0x0000000000017941 */ /* 0x000fea0003800000 */
.L_x_12472:
[----:B0-----:R-:W2:Y:S01]  /*19560*/  LDL.LU R5, [R1+0x4] ;  /* 0x0000040001057983 */ /* 0x001ea20000300800 */
[----:B------:R-:W-:Y:S01]  /*19570*/  VIADD R27, R27, 0x1 ;  /* 0x000000011b1b7836 */ /* 0x000fe20000000000 */
[----:B------:R-:W-:Y:S01]  /*19580*/  PLOP3.LUT P0, PT, PT, PT, PT, 0x8, 0x0 ;  /* 0x000000000000781c */ /* 0x000fe20003f0e170 */
[----:B-1----:R-:W-:-:S03]  /*19590*/  VIADD R9, R4, 0xfffffffe ;  /* 0xfffffffe04097836 */ /* 0x002fc60000000000 */
[----:B------:R-:W-:Y:S02]  /*195a0*/  ISETP.NE.AND P1, PT, R27, 0x2, PT ;  /* 0x000000021b00780c */ /* 0x000fe40003f25270 */
[----:B------:R-:W-:Y:S02]  /*195b0*/  ISETP.GE.AND P2, PT, R9, R3, PT ;  /* 0x000000030900720c */ /* 0x000fe40003f46270 */
[----:B------:R-:W-:Y:S02]  /*195c0*/  SEL R4, RZ, 0x1, P1 ;  /* 0x00000001ff047807 */ /* 0x000fe40000800000 */
[----:B------:R-:W-:Y:S02]  /*195d0*/  SEL R27, R27, RZ, P1 ;  /* 0x000000ff1b1b7207 */ /* 0x000fe40000800000 */
[----:B--2---:R-:W-:-:S05]  /*195e0*/  LOP3.LUT R5, R5, R4, RZ, 0x3c, !PT ;  /* 0x0000000405057212 */ /* 0x004fca00078e3cff */
[----:B------:R0:W-:Y:S02]  /*195f0*/  STL [R1+0x4], R5 ;  /* 0x0000040501007387 */ /* 0x0001e40000100800 */
[----:B------:R-:W-:Y:S05]  /*19600*/  @!P2 BRA `(.L_x_12466) ;  /* 0x00000008005ca947 */ /* 0x000fea0003800000 */
.L_x_12504:
[----:B------:R-:W-:Y:S05]  /*19610*/  YIELD ;  /* 0x0000000000007946 */ /* 0x000fea0003800000 */
[----:B------:R-:W-:Y:S04]  /*19620*/  BSSY B1, `(.L_x_12488) ;  /* 0x000008b000017945 */ /* 0x000fe80003800000 */
[----:B--2---:R-:W-:Y:S05]  /*19630*/  @!P6 BRA `(.L_x_12489) ;  /* 0x000000080024e947 */ /* 0x004fea0003800000 */
        /* <DEDUP_REMOVED lines=9> */
.L_x_12622:
[----:B------:R-:W-:Y:S05]  /*196d0*/  BSYNC B2 ;  /* 0x0000000000027941 */ /* 0x000fea0003800000 */
.L_x_12490:
        /* <DEDUP_REMOVED lines=9> */
.L_x_12493:
[----:B------:R-:W-:Y:S05]  /*19770*/  BSYNC B2 ;  /* 0x0000000000027941 */ /* 0x000fea0003800000 */
.L_x_12492:
        /* <DEDUP_REMOVED lines=11> */
.L_x_12494:
        /* <DEDUP_REMOVED lines=16> */
.L_x_12495:
        /* <DEDUP_REMOVED lines=16> */
.L_x_12496:
        /* <DEDUP_REMOVED lines=13> */
.L_x_12623:
[----:B------:R-:W-:Y:S05]  /*19b00*/  BSYNC B2 ;  /* 0x0000000000027941 */ /* 0x000fea0003800000 */
.L_x_12497:
        /* <DEDUP_REMOVED lines=11> */
.L_x_12500:
[----:B------:R-:W-:Y:S05]  /*19bc0*/  BSYNC B2 ;  /* 0x0000000000027941 */ /* 0x000fea0003800000 */
.L_x_12499:
        /* <DEDUP_REMOVED lines=8> */
.L_x_12501:
        /* <DEDUP_REMOVED lines=15> */
.L_x_12502:
        /* <DEDUP_REMOVED lines=15> */
.L_x_12503:
        /* <DEDUP_REMOVED lines=10> */
.L_x_12489:
[----:B------:R-:W-:Y:S05]  /*19ed0*/  BSYNC B1 ;  /* 0x0000000000017941 */ /* 0x000fea0003800000 */
.L_x_12488:
        /* <DEDUP_REMOVED lines=10> */
.L_x_12466:
[----:B------:R-:W-:Y:S05]  /*19f80*/  BSYNC B0 ;  /* 0x0000000000007941 */ /* 0x000fea0003800000 */
.L_x_12465:
[----:B------:R-:W3:Y:S01]  /*19f90*/  LDC R0, c[0x0][0x448] ;  /* 0x00011200ff007b82 */ /* 0x000ee20000000800 */
[----:B------:R-:W-:Y:S01]  /*19fa0*/  IMAD.MOV.U32 R2, RZ, RZ, 0xc0 ;  /* 0x000000c0ff027424 */ /* 0x000fe200078e00ff */
[----:B------:R-:W-:Y:S05]  /*19fb0*/  @!P0 WARPSYNC.ALL ;  /* 0x0000000000008948 */ /* 0x000fea0003800000 */
[----:B------:R-:W-:Y:S01]  /*19fc0*/  IMAD R2, R17, R2, 0xbf ;  /* 0x000000bf11027424 */ /* 0x000fe200078e0202 */
[----:B------:R-:W-:Y:S01]  /*19fd0*/  BSSY B7, `(.L_x_12505) ;  /* 0x000035b000077945 */ /* 0x000fe20003800000 */
[----:B------:R-:W-:Y:S01]  /*19fe0*/  @!P0 BAR.SYNC.DEFER_BLOCKING 0xc, 0x200 ;  /* 0x0308000000008b1d */ /* 0x000fe20000010000 */
[----:B---3--:R-:W-:-:S13]  /*19ff0*/  ISETP.NE.AND P1, PT, R0, 0x1, PT ;  /* 0x000000010000780c */ /* 0x008fda0003f25270 */
[----:B------:R-:W3:Y:S08]  /*1a000*/  @P1 LDC R0, c[0x0][0x44c] ;  /* 0x00011300ff001b82 */ /* 0x000ef00000000800 */
[----:B------:R-:W4:Y:S01]  /*1a010*/  @P1 LDC R3, c[0x0][0x450] ;  /* 0x00011400ff031b82 */ /* 0x000f220000000800 */
[----:B---3--:R-:W-:-:S05]  /*1a020*/  @P1 IMAD.HI.U32 R0, R2, R0, RZ ;  /* 0x0000000002001227 */ /* 0x008fca00078e00ff */
[----:B----4-:R-:W-:-:S05]  /*1a030*/  @P1 SHF.R.U32.HI R2, RZ, R3, R0 ;  /* 0x00000003ff021219 */ /* 0x010fca0000011600 */
[----:B------:R-:W-:-:S05]  /*1a040*/  IMAD.IADD R2, R20, 0x1, R2 ;  /* 0x0000000114027824 */ /* 0x000fca00078e0202 */
[----:B------:R-:W-:-:S04]  /*1a050*/  SHF.R.S32.HI R0, RZ, 0x1f, R2 ;  /* 0x0000001fff007819 */ /* 0x000fc80000011402 */
[----:B------:R-:W-:-:S04]  /*1a060*/  LEA.HI R0, R0, R2, RZ, 0x7 ;  /* 0x0000000200007211 */ /* 0x000fc800078f38ff */
[----:B------:R-:W-:-:S04]  /*1a070*/  SHF.R.S32.HI R0, RZ, 0x7, R0 ;  /* 0x00000007ff007819 */ /* 0x000fc80000011400 */
[----:B------:R-:W-:-:S04]  /*1a080*/  VIMNMX R4, R21, R0, PT ;  /* 0x0000000015047248 */ /* 0x000fc80003fe0100 */
[----:B------:R-:W-:Y:S01]  /*1a090*/  ISETP.GT.AND P0, PT, R4, RZ, PT ;  /* 0x000000ff0400720c */ /* 0x000fe20003f04270 */
[----:B------:R3:W-:-:S12]  /*1a0a0*/  STL [R1+0x34], R4 ;  /* 0x0000340401007387 */ /* 0x0007d80000100800 */
[----:B---3--:R-:W-:Y:S05]  /*1a0b0*/  @P0 BRA `(.L_x_12506) ;  /* 0x0000000000440947 */ /* 0x008fea0003800000 */
[----:B------:R-:W3:Y:S02]  /*1a0c0*/  S2R R4, SR_TID.X ;  /* 0x0000000000047919 */ /* 0x000ee40000002100 */
[----:B---3--:R-:W-:-:S04]  /*1a0d0*/  LOP3.LUT R4, R4, 0x7f, RZ, 0xc0, !PT ;  /* 0x0000007f04047812 */ /* 0x008fc800078ec0ff */
[----:B------:R-:W-:-:S13]  /*1a0e0*/  ISETP.NE.AND P0, PT, R4, RZ, PT ;  /* 0x000000ff0400720c */ /* 0x000fda0003f05270 */
[----:B------:R-:W-:Y:S05]  /*1a0f0*/  @P0 BRA `(.L_x_12507) ;  /* 0x0000003400200947 */ /* 0x000fea0003800000 */
[----:B0-----:R-:W0:Y:S01]  /*1a100*/  S2R R5, SR_LANEID ;  /* 0x0000000000057919 */ /* 0x001e220000000000 */
[----:B------:R-:W-:Y:S01]  /*1a110*/  VOTEU.ANY UR4, UPT, PT ;  /* 0x0000000000047886 */ /* 0x000fe200038e0100 */
[----:B------:R-:W3:Y:S01]  /*1a120*/  LDC.64 R2, c[0x0][0xc60] ;  /* 0x00031800ff027b82 */ /* 0x000ee20000000a00 */
[----:B------:R-:W0:Y:S02]  /*1a130*/  FLO.U32 R0, UR4 ;  /* 0x0000000400007d00 */ /* 0x000e2400080e0000 */
[----:B0-----:R-:W-:-:S06]  /*1a140*/  ISETP.EQ.U32.AND P0, PT, R0, R5, PT ;  /* 0x000000050000720c */ /* 0x001fcc0003f02070 */
[----:B------:R-:W3:Y:S07]  /*1a150*/  POPC R5, UR4 ;  /* 0x0000000400057d09 */ /* 0x000eee0008000000 */
[----:B---3--:R-:W3:Y:S01]  /*1a160*/  @P0 ATOMG.E.ADD.STRONG.GPU PT, R3, desc[UR38][R2.64], R5 ;  /* 0x00000005020309a8 */ /* 0x008ee200081ee1e6 */
[----:B------:R-:W0:Y:S02]  /*1a170*/  S2R R4, SR_LTMASK ;  /* 0x0000000000047919 */ /* 0x000e240000003900 */
[----:B0-----:R-:W-:-:S04]  /*1a180*/  LOP3.LUT R4, R4, UR4, RZ, 0xc0, !PT ;  /* 0x0000000404047c12 */ /* 0x001fc8000f8ec0ff */
[----:B--2---:R-:W0:Y:S01]  /*1a190*/  POPC R7, R4 ;  /* 0x0000000400077309 */ /* 0x004e220000000000 */
[----:B---3--:R-:W0:Y:S02]  /*1a1a0*/  SHFL.IDX PT, R0, R3, R0, 0x1f ;  /* 0x00001f0003007589 */ /* 0x008e2400000e0000 */
[----:B0-----:R-:W-:Y:S01]  /*1a1b0*/  IADD3 R16, R0, UR37, R7 ;  /* 0x0000002500107c10 */ /* 0x001fe2000fffe007 */
[----:B------:R-:W-:Y:S06]  /*1a1c0*/  BRA `(.L_x_12507) ;  /* 0x0000003000ec7947 */ /* 0x000fec0003800000 */
.L_x_12506:
        /* <DEDUP_REMOVED lines=9> */
[----:B------:R-:W3:Y:S01]  /*1a260*/  LDC.64 R2, c[0x4][R2] ;  /* 0x0100000002027b82 */ /* 0x000ee20000000a00 */
[----:B0-----:R-:W-:Y:S02]  /*1a270*/  IMAD.U32 R5, RZ, RZ, UR7 ;  /* 0x00000007ff057e24 */ /* 0x001fe4000f8e00ff */
        /* <DEDUP_REMOVED lines=8> */
[----:B-1-3--:R-:W-:Y:S05]  /*1a300*/  CALL.ABS.NOINC R2 ;  /* 0x0000000002007343 */ /* 0x00afea0003c00000 */
.L_x_12509:
[----:B------:R-:W-:Y:S05]  /*1a310*/  BSYNC B6 ;  /* 0x0000000000067941 */ /* 0x000fea0003800000 */
.L_x_12508:
        /* <DEDUP_REMOVED lines=8> */
[----:B------:R3:W4:Y:S01]  /*1a3a0*/  LDC.64 R2, c[0x4][R26] ;  /* 0x010000001a027b82 */ /* 0x0007220000000a00 */
[----:B------:R-:W-:Y:S02]  /*1a3b0*/  IMAD.U32 R4, RZ, RZ, UR6 ;  /* 0x00000006ff047e24 */ /* 0x000fe4000f8e00ff */
[----:B0-----:R-:W-:Y:S02]  /*1a3c0*/  IMAD.U32 R5, RZ, RZ, UR7 ;  /* 0x00000007ff057e24 */ /* 0x001fe4000f8e00ff */
[----:B------:R-:W-:Y:S02]  /*1a3d0*/  IMAD.U32 R6, RZ, RZ, UR8 ;  /* 0x00000008ff067e24 */ /* 0x000fe4000f8e00ff */
[----:B--2---:R-:W-:-:S02]  /*1a3e0*/  IMAD.U32 R7, RZ, RZ, UR9 ;  /* 0x00000009ff077e24 */ /* 0x004fc4000f8e00ff */
[----:B------:R-:W-:Y:S02]  /*1a3f0*/  IMAD.U32 R10, RZ, RZ, UR4 ;  /* 0x00000004ff0a7e24 */ /* 0x000fe4000f8e00ff */
[----:B------:R-:W-:Y:S02]  /*1a400*/  IMAD.U32 R11, RZ, RZ, UR5 ;  /* 0x00000005ff0b7e24 */ /* 0x000fe4000f8e00ff */
[----:B------:R-:W-:Y:S02]  /*1a410*/  IMAD.MOV.U32 R8, RZ, RZ, 0x70 ;  /* 0x00000070ff087424 */ /* 0x000fe400078e00ff */
[----:B------:R-:W-:Y:S02]  /*1a420*/  IMAD.MOV.U32 R12, RZ, RZ, 0x1 ;  /* 0x00000001ff0c7424 */ /* 0x000fe400078e00ff */
[----:B---3--:R-:W-:-:S07]  /*1a430*/  IMAD.MOV.U32 R13, RZ, RZ, RZ ;  /* 0x000000ffff0d7224 */ /* 0x008fce00078e00ff */
[----:B------:R-:W-:-:S07]  /*1a440*/  LEPC R20, `(.L_x_12512) ;  /* 0x000000001014794e */ /* 0x000fce0000000000 */
[----:B-1--4-:R-:W-:Y:S05]  /*1a450*/  CALL.ABS.NOINC R2 ;  /* 0x0000000002007343 */ /* 0x012fea0003c00000 */
.L_x_12512:
        /* <DEDUP_REMOVED lines=15> */
.L_x_12511:
[----:B------:R-:W-:Y:S05]  /*1a550*/  BSYNC B6 ;  /* 0x0000000000067941 */ /* 0x000fea0003800000 */
.L_x_12510:
[----:B------:R3:W4:Y:S01]  /*1a560*/  LDL R20, [R1+0x10] ;  /* 0x0000100001147983 */ /* 0x0007220000100800 */
[----:B------:R-:W-:Y:S01]  /*1a570*/  ULDC.64 UR4, c[0x0][0x9f8] ;  /* 0x00027e0000047ab9 */ /* 0x000fe20000000a00 */
[----:B--2---:R-:W2:Y:S01]  /*1a580*/  LDC R7, c[0x0][0x430] ;  /* 0x00010c00ff077b82 */ /* 0x004ea20000000800 */
[----:B------:R-:W-:Y:S01]  /*1a590*/  ISETP.NE.U32.AND P0, PT, RZ, UR4, PT ;  /* 0x00000004ff007c0c */ /* 0x000fe2000bf05070 */
[----:B------:R-:W3:Y:S03]  /*1a5a0*/  LDL R26, [R1+0x34] ;  /* 0x00003400011a7983 */ /* 0x000ee60000100800 */
[----:B------:R-:W-:Y:S01]  /*1a5b0*/  ISETP.NE.AND.EX P0, PT, RZ, UR5, PT, P0 ;  /* 0x00000005ff007c0c */ /* 0x000fe2000bf05300 */
[----:B------:R-:W3:Y:S04]  /*1a5c0*/  LDL R6, [R1+0x24] ;  /* 0x0000240001067983 */ /* 0x000ee80000100800 */
[----:B------:R-:W3:Y:S04]  /*1a5d0*/  LDL R21, [R1+0x28] ;  /* 0x0000280001157983 */ /* 0x000ee80000100800 */
[----:B------:R-:W3:Y:S04]  /*1a5e0*/  LDL.LU R11, [R1] ;  /* 0x00000000010b7983 */ /* 0x000ee80000300800 */
[----:B------:R-:W-:Y:S01]  /*1a5f0*/  @P0 IADD3 R2, P1, R23, UR4, RZ ;  /* 0x0000000417020c10 */ /* 0x000fe2000ff3e0ff */
[----:B------:R-:W0:Y:S01]  /*1a600*/  S2R R4, SR_TID.X ;  /* 0x0000000000047919 */ /* 0x000e220000002100 */
[----:B------:R-:W-:-:S02]  /*1a610*/  ULDC UR4, c[0x0][0x2f4] ;  /* 0x0000bd0000047ab9 */ /* 0x000fc40000000800 */
[----:B------:R-:W-:Y:S01]  /*1a620*/  @P0 IADD3.X R3, R24, UR5, RZ, P1, !PT ;  /* 0x0000000518030c10 */ /* 0x000fe20008ffe4ff */
[----:B------:R-:W1:Y:S04]  /*1a630*/  S2R R0, SR_TID.X ;  /* 0x0000000000007919 */ /* 0x000e680000002100 */
[----:B----4-:R-:W4:Y:S01]  /*1a640*/  @P0 LDG.E R20, desc[UR38][R2.64] ;  /* 0x0000002602140981 */ /* 0x010f22000c1e1900 */
[----:B--2---:R-:W-:Y:S01]  /*1a650*/  ISETP.NE.AND P1, PT, R7, 0x1, PT ;  /* 0x000000010700780c */ /* 0x004fe20003f25270 */
[----:B0-----:R-:W-:Y:S01]  /*1a660*/  IMAD.SHL.U32 R5, R4, 0x20, RZ ;  /* 0x0000002004057824 */ /* 0x001fe200078e00ff */
[----:B-1----:R-:W-:Y:S01]  /*1a670*/  LOP3.LUT R0, R0, 0x7f, RZ, 0xc0, !PT ;  /* 0x0000007f00007812 */ /* 0x002fe200078ec0ff */
[----:B---3--:R-:W-:-:S03]  /*1a680*/  VIADD R26, R26, 0xffffffff ;  /* 0xffffffff1a1a7836 */ /* 0x008fc60000000000 */
[----:B------:R-:W-:Y:S01]  /*1a690*/  SHF.R.U32.HI R0, RZ, 0x2, R0 ;  /* 0x00000002ff007819 */ /* 0x000fe20000011600 */
[----:B------:R-:W-:Y:S01]  /*1a6a0*/  IMAD.SHL.U32 R10, R26, 0x80, RZ ;  /* 0x000000801a0a7824 */ /* 0x000fe200078e00ff */
[----:B------:R-:W-:-:S04]  /*1a6b0*/  LOP3.LUT R5, R5, 0x60, RZ, 0xc0, !PT ;  /* 0x0000006005057812 */ /* 0x000fc800078ec0ff */
[----:B------:R-:W-:Y:S01]  /*1a6c0*/  LOP3.LUT R0, R10, R0, R5, 0xfe, !PT ;  /* 0x000000000a007212 */ /* 0x000fe200078efe05 */
[----:B------:R-:W0:Y:S08]  /*1a6d0*/  @P1 LDC R4, c[0x0][0x434] ;  /* 0x00010d00ff041b82 */ /* 0x000e300000000800 */
[----:B------:R-:W1:Y:S01]  /*1a6e0*/  @P1 LDC R5, c[0x0][0x438] ;  /* 0x00010e00ff051b82 */ /* 0x000e620000000800 */
[----:B------:R-:W2:Y:S01]  /*1a6f0*/  S2R R12, SR_TID.X ;  /* 0x00000000000c7919 */ /* 0x000ea20000002100 */
[----:B------:R-:W-:Y:S01]  /*1a700*/  LOP3.LUT R11, R11, 0xfffffff7, RZ, 0xc0, !PT ;  /* 0xfffffff70b0b7812 */ /* 0x000fe200078ec0ff */
[----:B--2---:R-:W-:-:S05]  /*1a710*/  IMAD.SHL.U32 R12, R12, 0x8, RZ ;  /* 0x000000080c0c7824 */ /* 0x004fca00078e00ff */
[----:B------:R-:W-:-:S04]  /*1a720*/  LOP3.LUT R12, R12, 0x18, RZ, 0xc0, !PT ;  /* 0x000000180c0c7812 */ /* 0x000fc800078ec0ff */
[----:B------:R-:W-:Y:S01]  /*1a730*/  LOP3.LUT R13, R12, 0x20, RZ, 0xfc, !PT ;  /* 0x000000200c0d7812 */ /* 0x000fe200078efcff */
[----:B------:R-:W-:Y:S01]  /*1a740*/  UMOV UR5, 0xffffffff ;  /* 0xffffffff00057882 */ /* 0x000fe20000000000 */
[----:B----4-:R-:W-:Y:S01]  /*1a750*/  @P0 STL [R1+0x10], R20 ;  /* 0x0000101401000387 */ /* 0x010fe20000100800 */
[C---:B------:R-:W-:Y:S01]  /*1a760*/  ISETP.GE.AND P0, PT, R0.reuse, R6, PT ;  /* 0x000000060000720c */ /* 0x040fe20003f06270 */
        /* <DEDUP_REMOVED lines=31> */
[----:B------:R-:W-:-:S05]  /*1a960*/  @P0 LOP3.LUT R11, R11, 0x1, RZ, 0xfc, !PT ;  /* 0x000000010b0b0812 */ /* 0x000fca00078efcff */
[----:B------:R0:W-:Y:S01]  /*1a970*/  STL [R1], R11 ;  /* 0x0000000b01007387 */ /* 0x0001e20000100800 */
[----:B------:R-:W-:Y:S05]  /*1a980*/  BRA.DIV UR5, `(.L_x_12513) ;  /* 0x0000004e05147947 */ /* 0x000fea000b800000 */
.L_x_12626:
[----:B------:R-:W-:-:S05]  /*1a990*/  SHF.R.S32.HI R5, RZ, 0x1f, R18 ;  /* 0x0000001fff057819 */ /* 0x000fca0000011412 */
[----:B------:R1:W-:Y:S01]  /*1a9a0*/  STL [R1+0xc], R5 ;  /* 0x00000c0501007387 */ /* 0x0003e20000100800 */
[----:B------:R-:W-:Y:S05]  /*1a9b0*/  @!P2 BRA `(.L_x_12514) ;  /* 0x000000000004a947 */ /* 0x000fea0003800000 */
[----:B------:R-:W-:Y:S01]  /*1a9c0*/  BPT.TRAP 0x1 ;  /* 0x000000040000795c */ /* 0x000fe20000300000 */
.L_x_12514:
[----:B------:R-:W-:Y:S01]  /*1a9d0*/  SHF.R.S32.HI R3, RZ, 0x1f, R4 ;  /* 0x0000001fff037819 */ /* 0x000fe20000011404 */
[----:B------:R-:W-:Y:S01]  /*1a9e0*/  ULDC.64 UR4, c[0x0][0x328] ;  /* 0x0000ca0000047ab9 */ /* 0x000fe20000000a00 */
[----:B0----5:R-:W-:Y:S01]  /*1a9f0*/  SHF.R.S32.HI R8, RZ, 0x1f, R2 ;  /* 0x0000001fff087819 */ /* 0x021fe20000011402 */
        /* <DEDUP_REMOVED lines=13> */
[----:B------:R-:W-:-:S04]  /*1aad0*/  IMAD.WIDE.U32 R6, R18, UR4, R6 ;  /* 0x0000000412067c25 */ /* 0x000fc8000f8e0006 */
[----:B------:R-:W-:Y:S01]  /*1aae0*/  IMAD R0, R18, UR5, R0 ;  /* 0x0000000512007c24 */ /* 0x000fe2000f8e0200 */
[----:B------:R-:W-:Y:S02]  /*1aaf0*/  ULDC.64 UR4, c[0x0][0x318] ;  /* 0x0000c60000047ab9 */ /* 0x000fe40000000a00 */
[----:B------:R-:W-:Y:S01]  /*1ab00*/  LEA R23, P0, R6, UR4, 0x1 ;  /* 0x0000000406177c11 */ /* 0x000fe2000f8008ff */
[----:B------:R-:W-:Y:S02]  /*1ab10*/  IMAD.IADD R24, R7, 0x1, R0 ;  /* 0x0000000107187824 */ /* 0x000fe400078e0200 */
[----:B------:R-:W-:-:S03]  /*1ab20*/  IMAD R0, R25, 0x8, R22 ;  /* 0x0000000819007824 */ /* 0x000fc600078e0216 */
[----:B------:R-:W-:-:S06]  /*1ab30*/  LEA.HI.X R24, R6, UR5, R24, 0x1, P0 ;  /* 0x0000000506187c11 */ /* 0x000fcc00080f0c18 */
[----:B------:R-:W0:Y:S02]  /*1ab40*/  SYNCS.PHASECHK.TRANS64.TRYWAIT P0, [R0+URZ+0x2d840], R5 ;  /* 0x02d84005000075a7 */ /* 0x000e24000800017f */
[----:B0-----:R-:W-:Y:S05]  /*1ab50*/  @!P0 BRA `(.L_x_12516) ;  /* 0x0000004800d48947 */ /* 0x001fea0003800000 */
.L_x_12627:
[----:B------:R-:W-:Y:S05]  /*1ab60*/  BSYNC B0 ;  /* 0x0000000000007941 */ /* 0x000fea0003800000 */
.L_x_12515:
[----:B------:R-:W2:Y:S01]  /*1ab70*/  LDL R6, [R1] ;  /* 0x0000000001067983 */ /* 0x000ea20000100800 */
[----:B------:R-:W-:-:S03]  /*1ab80*/  ULDC.64 UR4, c[0x0][0x300] ;  /* 0x0000c00000047ab9 */ /* 0x000fc60000000a00 */
[----:B------:R-:W3:Y:S04]  /*1ab90*/  LDL R7, [R1+0xc] ;  /* 0x00000c0001077983 */ /* 0x000ee80000100800 */
[----:B------:R-:W4:Y:S04]  /*1aba0*/  LDL R9, [R1+0x14] ;  /* 0x0000140001097983 */ /* 0x000f280000100800 */
[----:B------:R-:W5:Y:S01]  /*1abb0*/  LDL R12, [R1+0x24] ;  /* 0x00002400010c7983 */ /* 0x000f620000100800 */
        /* <DEDUP_REMOVED lines=10> */
[----:B------:R-:W-:Y:S01]  /*1ac60*/  IMAD.MOV.U32 R2, RZ, RZ, R4 ;  /* 0x000000ffff027224 */ /* 0x000fe200078e0004 */
[C---:B--2---:R-:W-:Y:S02]  /*1ac70*/  LOP3.LUT P4, RZ, R6.reuse, 0x4, RZ, 0xc0, !PT ;  /* 0x0000000406ff7812 */ /* 0x044fe4000788c0ff */
[C---:B------:R-:W-:Y:S02]  /*1ac80*/  LOP3.LUT P3, RZ, R6.reuse, 0x2, RZ, 0xc0, !PT ;  /* 0x0000000206ff7812 */ /* 0x040fe4000786c0ff */
[----:B------:R-:W-:Y:S02]  /*1ac90*/  LOP3.LUT P2, RZ, R6, 0x1, RZ, 0xc0, !PT ;  /* 0x0000000106ff7812 */ /* 0x000fe4000784c0ff */
[----:B------:R-:W0:Y:S01]  /*1aca0*/  S2R R6, SR_TID.X ;  /* 0x0000000000067919 */ /* 0x000e220000002100 */
[----:B---3--:R-:W-:Y:S01]  /*1acb0*/  IMAD R4, R7, UR4, RZ ;  /* 0x0000000407047c24 */ /* 0x008fe2000f8e02ff */
[----:B0-----:R-:W-:-:S04]  /*1acc0*/  LOP3.LUT R6, R6, 0x7f, RZ, 0xc0, !PT ;  /* 0x0000007f06067812 */ /* 0x001fc800078ec0ff */
[----:B------:R-:W-:Y:S02]  /*1acd0*/  SHF.R.U32.HI R11, RZ, 0x2, R6 ;  /* 0x00000002ff0b7819 */ /* 0x000fe40000011606 */
[----:B------:R-:W0:Y:S01]  /*1ace0*/  S2R R6, SR_TID.X ;  /* 0x0000000000067919 */ /* 0x000e220000002100 */
[C---:B------:R-:W-:Y:S02]  /*1acf0*/  IMAD R7, R18.reuse, UR5, R4 ;  /* 0x0000000512077c24 */ /* 0x040fe4000f8e0204 */
[----:B------:R-:W-:Y:S01]  /*1ad00*/  IMAD.WIDE.U32 R4, R18, UR4, R2 ;  /* 0x0000000412047c25 */ /* 0x000fe2000f8e0002 */
[----:B------:R-:W-:-:S03]  /*1ad10*/  ULDC.64 UR4, c[0x0][0x2e8] ;  /* 0x0000ba0000047ab9 */ /* 0x000fc60000000a00 */
[----:B------:R-:W-:Y:S01]  /*1ad20*/  IMAD.IADD R7, R5, 0x1, R7 ;  /* 0x0000000105077824 */ /* 0x000fe200078e0207 */
[C---:B------:R-:W-:Y:S01]  /*1ad30*/  LEA R2, P0, R4.reuse, UR4, 0x1 ;  /* 0x0000000404027c11 */ /* 0x040fe2000f8008ff */
[----:B----4-:R-:W-:Y:S01]  /*1ad40*/  IMAD R8, R25, 0x3000, R9 ;  /* 0x0000300019087824 */ /* 0x010fe200078e0209 */
[----:B------:R-:W-:Y:S01]  /*1ad50*/  UMOV UR4, 0xffffffff ;  /* 0xffffffff00047882 */ /* 0x000fe20000000000 */
[----:B-----5:R-:W-:Y:S02]  /*1ad60*/  IADD3 R3, -R11, R12, -R10 ;  /* 0x0000000c0b037210 */ /* 0x020fe40007ffe90a */
[----:B------:R-:W-:Y:S02]  /*1ad70*/  LEA.HI.X R7, R4, UR5, R7, 0x1, P0 ;  /* 0x0000000504077c11 */ /* 0x000fe400080f0c07 */
[----:B------:R-:W-:Y:S01]  /*1ad80*/  ISETP.GE.AND P0, PT, R3, 0x1, PT ;  /* 0x000000010300780c */ /* 0x000fe20003f06270 */
[----:B0-----:R-:W-:-:S05]  /*1ad90*/  IMAD.SHL.U32 R9, R6, 0x8, RZ ;  /* 0x0000000806097824 */ /* 0x001fca00078e00ff */
[----:B------:R-:W-:Y:S01]  /*1ada0*/  LOP3.LUT R9, R9, 0x18, RZ, 0xc0, !PT ;  /* 0x0000001809097812 */ /* 0x000fe200078ec0ff */
[----:B------:R-:W-:Y:S06]  /*1adb0*/  BRA.DIV UR4, `(.L_x_12517) ;  /* 0x0000004a04507947 */ /* 0x000fec000b800000 */
        /* <DEDUP_REMOVED lines=38> */
.L_x_12637:
[----:B------:R-:W-:-:S13]  /*1b020*/  ISETP.GE.AND P0, PT, R3, 0x61, PT ;  /* 0x000000610300780c */ /* 0x000fda0003f06270 */
[----:B------:R-:W-:Y:S01]  /*1b030*/  @P0 LEA R2, P1, R9, R2, 0x1 ;  /* 0x0000000209020211 */ /* 0x000fe200078208ff */
        /* <DEDUP_REMOVED lines=10> */
.L_x_12518:
        /* <DEDUP_REMOVED lines=11> */
.L_x_12519:
        /* <DEDUP_REMOVED lines=39> */
.L_x_12521:
[----:B------:R-:W-:Y:S05]  /*1b400*/  BSYNC B6 ;  /* 0x0000000000067941 */ /* 0x000fea0003800000 */
.L_x_12520:
        /* <DEDUP_REMOVED lines=48> */
[----:B------:R-:W-:Y:S02]  /*1b710*/  VIADD R0, R0, 0x80 ;  /* 0x0000008000007836 */ /* 0x000fe40000000000 */
[----:B------:R-:W-:Y:S01]  /*1b720*/  IMAD.IADD R6, R5, 0x1, R6 ;  /* 0x0000000105067824 */ /* 0x000fe200078e0206 */
[C---:B------:R-:W-:Y:S01]  /*1b730*/  LEA R5, P0, R4.reuse, UR8, 0x1 ;  /* 0x0000000804057c11 */ /* 0x040fe2000f8008ff */
[----:B------:R-:W1:Y:S03]  /*1b740*/  S2R R13, SR_TID.X ;  /* 0x00000000000d7919 */ /* 0x000e660000002100 */
[----:B------:R-:W-:Y:S01]  /*1b750*/  LEA.HI.X R4, R4, UR9, R6, 0x1, P0 ;  /* 0x0000000904047c11 */ /* 0x000fe200080f0c06 */
[----:B------:R-:W-:-:S02]  /*1b760*/  IMAD.MOV.U32 R6, RZ, RZ, R0 ;  /* 0x000000ffff067224 */ /* 0x000fc400078e0000 */
[----:B0-----:R-:W-:-:S05]  /*1b770*/  @P1 IMAD.HI.U32 R7, R0, R7, RZ ;  /* 0x0000000700071227 */ /* 0x001fca00078e00ff */
[----:B------:R-:W-:-:S05]  /*1b780*/  @P1 SHF.R.U32.HI R6, RZ, R8, R7 ;  /* 0x00000008ff061219 */ /* 0x000fca0000011607 */
[----:B------:R-:W-:-:S04]  /*1b790*/  IMAD.MOV R7, RZ, RZ, -R6 ;  /* 0x000000ffff077224 */ /* 0x000fc800078e0a06 */
[----:B------:R-:W-:Y:S01]  /*1b7a0*/  IMAD R0, R9, R7, R0 ;  /* 0x0000000709007224 */ /* 0x000fe200078e0200 */
[----:B------:R-:W-:Y:S01]  /*1b7b0*/  SHF.R.S32.HI R7, RZ, 0x1f, R6 ;  /* 0x0000001fff077819 */ /* 0x000fe20000011406 */
[----:B------:R-:W-:-:S04]  /*1b7c0*/  IMAD.WIDE.U32 R2, R6, UR4, R2 ;  /* 0x0000000406027c25 */ /* 0x000fc8000f8e0002 */
[----:B------:R-:W-:Y:S01]  /*1b7d0*/  IMAD R7, R7, UR4, RZ ;  /* 0x0000000407077c24 */ /* 0x000fe2000f8e02ff */
[----:B------:R-:W-:-:S03]  /*1b7e0*/  ULDC UR4, c[0x0][0x2b8] ;  /* 0x0000ae0000047ab9 */ /* 0x000fc60000000800 */
[----:B------:R-:W-:-:S04]  /*1b7f0*/  IMAD R6, R6, UR5, R7 ;  /* 0x0000000506067c24 */ /* 0x000fc8000f8e0207 */
[----:B------:R-:W-:Y:S01]  /*1b800*/  IMAD.IADD R3, R3, 0x1, R6 ;  /* 0x0000000103037824 */ /* 0x000fe200078e0206 */
[----:B------:R-:W-:Y:S01]  /*1b810*/  SHF.R.S32.HI R6, RZ, 0x1f, R0 ;  /* 0x0000001fff067819 */ /* 0x000fe20000011400 */
[----:B-1----:R-:W-:-:S04]  /*1b820*/  IMAD.SHL.U32 R11, R13, 0x8, RZ ;  /* 0x000000080d0b7824 */ /* 0x002fc800078e00ff */
[----:B------:R-:W-:Y:S02]  /*1b830*/  IMAD R6, R6, UR6, RZ ;  /* 0x0000000606067c24 */ /* 0x000fe4000f8e02ff */
[----:B------:R-:W-:Y:S01]  /*1b840*/  IMAD.WIDE.U32 R2, R0, UR6, R2 ;  /* 0x0000000600027c25 */ /* 0x000fe2000f8e0002 */
[----:B------:R-:W-:-:S03]  /*1b850*/  LOP3.LUT R11, R11, 0x18, RZ, 0xc0, !PT ;  /* 0x000000180b0b7812 */ /* 0x000fc600078ec0ff */
        /* <DEDUP_REMOVED lines=47> */
[----:B0-----:R-:W-:-:S04]  /*1bb50*/  @!P3 LEA R3, P4, R10, R2, 0x1 ;  /* 0x000000020a03b211 */ /* 0x001fc800078808ff */
[----:B------:R-:W-:-:S04]  /*1bb60*/  @!P3 IADD3.X R2, RZ, R8, RZ, P4, !PT ;  /* 0x00000008ff02b210 */ /* 0x000fc800027fe4ff */
        /* <DEDUP_REMOVED lines=24> */
.L_x_12650:
        /* <DEDUP_REMOVED lines=13> */
.L_x_12523:
        /* <DEDUP_REMOVED lines=18> */
.L_x_12651:
[----:B------:R-:W-:Y:S05]  /*1bee0*/  BSYNC B0 ;  /* 0x0000000000007941 */ /* 0x000fea0003800000 */
.L_x_12524:
[----:B------:R-:W2:Y:S01]  /*1bef0*/  LDL R3, [R1+0x34] ;  /* 0x0000340001037983 */ /* 0x000ea20000100800 */
[----:B------:R-:W-:Y:S01]  /*1bf00*/  BSSY B0, `(.L_x_12526) ;  /* 0x00000f8000007945 */ /* 0x000fe20003800000 */
[----:B--2---:R-:W-:-:S13]  /*1bf10*/  ISETP.GE.AND P0, PT, R3, 0x2, PT ;  /* 0x000000020300780c */ /* 0x004fda0003f06270 */
[----:B------:R-:W-:Y:S05]  /*1bf20*/  @!P0 BRA `(.L_x_12527) ;  /* 0x0000000c00d48947 */ /* 0x000fea0003800000 */
[----:B------:R-:W2:Y:S01]  /*1bf30*/  S2R R2, SR_TID.X ;  /* 0x0000000000027919 */ /* 0x000ea20000002100 */
[----:B-1----:R-:W-:Y:S01]  /*1bf40*/  VIADD R0, R3, 0xfffffffe ;  /* 0xfffffffe03007836 */ /* 0x002fe20000000000 */
[----:B------:R-:W-:Y:S01]  /*1bf50*/  ULDC UR4, c[0x0][0x2f4] ;  /* 0x0000bd0000047ab9 */ /* 0x000fe20000000800 */
[----:B------:R-:W-:Y:S01]  /*1bf60*/  IMAD.MOV.U32 R10, RZ, RZ, R25 ;  /* 0x000000ffff0a7224 */ /* 0x000fe200078e0019 */
[----:B------:R1:W-:Y:S01]  /*1bf70*/  STL [R1+0x8], R26 ;  /* 0x0000081a01007387 */ /* 0x0003e20000100800 */
[----:B------:R-:W-:Y:S02]  /*1bf80*/  IMAD.MOV.U32 R17, RZ, RZ, R29 ;  /* 0x000000ffff117224 */ /* 0x000fe400078e001d */
[----:B--2---:R-:W-:-:S05]  /*1bf90*/  IMAD.SHL.U32 R4, R2, 0x8, RZ ;  /* 0x0000000802047824 */ /* 0x004fca00078e00ff */
[----:B------:R-:W-:-:S04]  /*1bfa0*/  LOP3.LUT R4, R4, 0x18, RZ, 0xc0, !PT ;  /* 0x0000001804047812 */ /* 0x000fc800078ec0ff */
[C---:B------:R-:W-:Y:S02]  /*1bfb0*/  LOP3.LUT R3, R4.reuse, 0x20, RZ, 0xfc, !PT ;  /* 0x0000002004037812 */ /* 0x040fe400078efcff */
[C---:B------:R-:W-:Y:S02]  /*1bfc0*/  LOP3.LUT R2, R4.reuse, 0x40, RZ, 0xfc, !PT ;  /* 0x0000004004027812 */ /* 0x040fe400078efcff */
[----:B------:R-:W-:Y:S02]  /*1bfd0*/  ISETP.GE.AND P3, PT, R4, UR4, PT ;  /* 0x0000000404007c0c */ /* 0x000fe4000bf66270 */
[----:B------:R-:W-:Y:S02]  /*1bfe0*/  ISETP.GE.AND P2, PT, R3, UR4, PT ;  /* 0x0000000403007c0c */ /* 0x000fe4000bf46270 */
[----:B-1----:R-:W-:-:S13]  /*1bff0*/  ISETP.GE.AND P1, PT, R2, UR4, PT ;  /* 0x0000000402007c0c */ /* 0x002fda000bf26270 */
.L_x_12540:
        /* <DEDUP_REMOVED lines=41> */
.L_x_12528:
[----:B------:R-:W-:Y:S01]  /*1c290*/  IMAD R5, R25, 0x8, R22 ;  /* 0x0000000819057824 */ /* 0x000fe200078e0216 */
[----:B------:R-:W-:Y:S01]  /*1c2a0*/  SHF.L.U32 R0, R29, 0x1f, RZ ;  /* 0x0000001f1d007819 */ /* 0x000fe200000006ff */
[----:B------:R-:W-:Y:S03]  /*1c2b0*/  BSSY B1, `(.L_x_12529) ;  /* 0x0000003000017945 */ /* 0x000fe60003800000 */
[----:B------:R-:W0:Y:S02]  /*1c2c0*/  SYNCS.PHASECHK.TRANS64.TRYWAIT P0, [R5+URZ+0x2d840], R0 ;  /* 0x02d84000050075a7 */ /* 0x000e24000800017f */
[----:B0-----:R-:W-:Y:S05]  /*1c2d0*/  @!P0 BRA `(.L_x_12530) ;  /* 0x0000004000a48947 */ /* 0x001fea0003800000 */
.L_x_12652:
[----:B------:R-:W-:Y:S05]  /*1c2e0*/  BSYNC B1 ;  /* 0x0000000000017941 */ /* 0x000fea0003800000 */
.L_x_12529:
[----:B------:R-:W2:Y:S04]  /*1c2f0*/  LDL R2, [R1] ;  /* 0x0000000001027983 */ /* 0x000ea80000100800 */
[----:B------:R-:W3:Y:S04]  /*1c300*/  LDL R6, [R1+0xc] ;  /* 0x00000c0001067983 */ /* 0x000ee80000100800 */
[----:B------:R-:W4:Y:S01]  /*1c310*/  LDL R4, [R1+0x14] ;  /* 0x0000140001047983 */ /* 0x000f220000100800 */
[----:B------:R-:W-:Y:S01]  /*1c320*/  SHF.R.S32.HI R21, RZ, 0x1f, R9 ;  /* 0x0000001fff157819 */ /* 0x000fe20000011409 */
[----:B------:R-:W-:-:S04]  /*1c330*/  ULDC.64 UR4, c[0x0][0x300] ;  /* 0x0000c00000047ab9 */ /* 0x000fc80000000a00 */
[----:B0-----:R-:W-:-:S04]  /*1c340*/  IMAD R0, R21, UR4, RZ ;  /* 0x0000000415007c24 */ /* 0x001fc8000f8e02ff */
[C---:B------:R-:W-:Y:S01]  /*1c350*/  IMAD R0, R9.reuse, UR5, R0 ;  /* 0x0000000509007c24 */ /* 0x040fe2000f8e0200 */
[C---:B--2---:R-:W-:Y:S02]  /*1c360*/  LOP3.LUT P5, RZ, R2.reuse, 0x2, RZ, 0xc0, !PT ;  /* 0x0000000202ff7812 */ /* 0x044fe400078ac0ff */
[----:B------:R-:W-:Y:S01]  /*1c370*/  LOP3.LUT P4, RZ, R2, 0x1, RZ, 0xc0, !PT ;  /* 0x0000000102ff7812 */ /* 0x000fe2000788c0ff */
[----:B------:R-:W-:Y:S01]  /*1c380*/  IMAD.WIDE.U32 R2, R9, UR4, RZ ;  /* 0x0000000409027c25 */ /* 0x000fe2000f8e00ff */
[----:B------:R-:W-:-:S03]  /*1c390*/  ULDC.64 UR4, c[0x0][0x310] ;  /* 0x0000c40000047ab9 */ /* 0x000fc60000000a00 */
[----:B------:R-:W-:Y:S02]  /*1c3a0*/  IMAD.IADD R3, R3, 0x1, R0 ;  /* 0x0000000103037824 */ /* 0x000fe400078e0200 */
[----:B------:R-:W-:Y:S02]  /*1c3b0*/  IMAD R0, R28, UR4, RZ ;  /* 0x000000041c007c24 */ /* 0x000fe4000f8e02ff */
[----:B------:R-:W-:-:S04]  /*1c3c0*/  IMAD.WIDE.U32 R2, R7, UR4, R2 ;  /* 0x0000000407027c25 */ /* 0x000fc8000f8e0002 */
[----:B------:R-:W-:Y:S01]  /*1c3d0*/  IMAD R0, R7, UR5, R0 ;  /* 0x0000000507007c24 */ /* 0x000fe2000f8e0200 */
[----:B------:R-:W-:Y:S01]  /*1c3e0*/  ULDC.64 UR4, c[0x0][0x308] ;  /* 0x0000c20000047ab9 */ /* 0x000fe20000000a00 */
[----:B----4-:R-:W-:Y:S02]  /*1c3f0*/  IMAD R4, R25, 0x3000, R4 ;  /* 0x0000300019047824 */ /* 0x010fe400078e0204 */
[----:B------:R-:W-:Y:S02]  /*1c400*/  IMAD.IADD R3, R3, 0x1, R0 ;  /* 0x0000000103037824 */ /* 0x000fe400078e0200 */
[----:B---3--:R-:W-:Y:S02]  /*1c410*/  IMAD R0, R6, UR4, RZ ;  /* 0x0000000406007c24 */ /* 0x008fe4000f8e02ff */
        /* <DEDUP_REMOVED lines=9> */
[----:B------:R-:W-:Y:S01]  /*1c4b0*/  IMAD R4, R4, 0x2, R22 ;  /* 0x0000000204047824 */ /* 0x000fe200078e0216 */
[----:B------:R-:W0:Y:S02]  /*1c4c0*/  S2R R11, SR_TID.X ;  /* 0x00000000000b7919 */ /* 0x000e240000002100 */
[----:B------:R-:W1:Y:S04]  /*1c4d0*/  SHFL.IDX PT, R2, R6, RZ, 0x1c1f ;  /* 0x001c1fff06027589 */ /* 0x000e6800000e0000 */
[----:B------:R-:W-:Y:S01]  /*1c4e0*/  SHFL.IDX PT, R20, R8, 0x2, 0x1c1f ;  /* 0x005c1f0008147f89 */ /* 0x000fe200000e0000 */
[----:B0-----:R-:W-:-:S05]  /*1c4f0*/  IMAD.SHL.U32 R11, R11, 0x8, RZ ;  /* 0x000000080b0b7824 */ /* 0x001fca00078e00ff */
[----:B------:R-:W-:-:S05]  /*1c500*/  LOP3.LUT R11, R11, 0x18, RZ, 0xc0, !PT ;  /* 0x000000180b0b7812 */ /* 0x000fca00078ec0ff */
[----:B------:R-:W-:-:S05]  /*1c510*/  IMAD.SHL.U32 R0, R11, 0x2, RZ ;  /* 0x000000020b007824 */ /* 0x000fca00078e00ff */
[----:B-1----:R-:W-:Y:S02]  /*1c520*/  IADD3 R2, P0, R2, R0, RZ ;  /* 0x0000000002027210 */ /* 0x002fe40007f1e0ff */
[----:B--2---:R-:W-:Y:S02]  /*1c530*/  LOP3.LUT P6, RZ, R3, 0x4, RZ, 0xc0, !PT ;  /* 0x0000000403ff7812 */ /* 0x004fe400078cc0ff */
        /* <DEDUP_REMOVED lines=20> */
.L_x_12662:
        /* <DEDUP_REMOVED lines=12> */
.L_x_12532:
        /* <DEDUP_REMOVED lines=11> */
.L_x_12533:
[----:B------:R1:W-:Y:S01]  /*1c7f0*/  SYNCS.ARRIVE.TRANS64.A1T0 RZ, [R5+URZ+0x2d830], RZ ;  /* 0x02d830ff05ff79a7 */ /* 0x0003e2000810003f */
[----:B------:R-:W-:Y:S05]  /*1c800*/  @!P5 BRA `(.L_x_12534) ;  /* 0x000000000004d947 */ /* 0x000fea0003800000 */
[----:B------:R-:W-:Y:S01]  /*1c810*/  BPT.TRAP 0x1 ;  /* 0x000000040000795c */ /* 0x000fe20000300000 */
.L_x_12534:
[----:B------:R-:W-:Y:S01]  /*1c820*/  SHF.L.U32 R2, R17, 0x1f, RZ ;  /* 0x0000001f11027819 */ /* 0x000fe200000006ff */
[----:B-1----:R-:W-:Y:S01]  /*1c830*/  IMAD R5, R10, 0x8, R22 ;  /* 0x000000080a057824 */ /* 0x002fe200078e0216 */
[----:B------:R-:W-:Y:S03]  /*1c840*/  BSSY B1, `(.L_x_12535) ;  /* 0x0000003000017945 */ /* 0x000fe60003800000 */
[----:B------:R-:W1:Y:S02]  /*1c850*/  SYNCS.PHASECHK.TRANS64.TRYWAIT P0, [R5+URZ+0x2d860], R2 ;  /* 0x02d86002050075a7 */ /* 0x000e64000800017f */
[----:B-1----:R-:W-:Y:S05]  /*1c860*/  @!P0 BRA `(.L_x_12536) ;  /* 0x0000004000c48947 */ /* 0x002fea0003800000 */
.L_x_12663:
[----:B------:R-:W-:Y:S05]  /*1c870*/  BSYNC B1 ;  /* 0x0000000000017941 */ /* 0x000fea0003800000 */
.L_x_12535:
        /* <DEDUP_REMOVED lines=45> */
.L_x_12673:
        /* <DEDUP_REMOVED lines=32> */
.L_x_12538:
        /* <DEDUP_REMOVED lines=12> */
.L_x_12539:
[----:B------:R2:W-:Y:S01]  /*1ce10*/  STL [R1+0x8], R26 ;  /* 0x0000081a01007387 */ /* 0x0005e20000100800 */
[C---:B------:R-:W-:Y:S01]  /*1ce20*/  ISETP.GT.AND P0, PT, R26.reuse, RZ, PT ;  /* 0x000000ff1a00720c */ /* 0x040fe20003f04270 */
[----:B------:R2:W-:Y:S01]  /*1ce30*/  SYNCS.ARRIVE.TRANS64.A1T0 RZ, [R5+URZ+0x2d850], RZ ;  /* 0x02d850ff05ff79a7 */ /* 0x0005e2000810003f */
[----:B------:R-:W-:Y:S02]  /*1ce40*/  VIADD R0, R26, 0xffffffff ;  /* 0xffffffff1a007836 */ /* 0x000fe40000000000 */
[----:B------:R-:W-:Y:S02]  /*1ce50*/  IMAD.MOV.U32 R10, RZ, RZ, R25 ;  /* 0x000000ffff0a7224 */ /* 0x000fe400078e0019 */
[----:B------:R-:W-:-:S07]  /*1ce60*/  IMAD.MOV.U32 R17, RZ, RZ, R29 ;  /* 0x000000ffff117224 */ /* 0x000fce00078e001d */
[----:B--2---:R-:W-:Y:S05]  /*1ce70*/  @P0 BRA `(.L_x_12540) ;  /* 0xfffffff000600947 */ /* 0x004fea000383ffff */
.L_x_12527:
[----:B------:R-:W-:Y:S05]  /*1ce80*/  BSYNC B0 ;  /* 0x0000000000007941 */ /* 0x000fea0003800000 */
.L_x_12526:
        /* <DEDUP_REMOVED lines=17> */
.L_x_12542:
[----:B------:R-:W-:Y:S05]  /*1cfa0*/  BSYNC B0 ;  /* 0x0000000000007941 */ /* 0x000fea0003800000 */
.L_x_12541:
[----:B-1----:R-:W-:-:S05]  /*1cfb0*/  IMAD.U32 R0, RZ, RZ, UR40 ;  /* 0x00000028ff007e24 */ /* 0x002fca000f8e00ff */
[----:B------:R-:W-:-:S13]  /*1cfc0*/  ISETP.NE.AND P0, PT, R0, 0x3, PT ;  /* 0x000000030000780c */ /* 0x000fda0003f05270 */
[----:B------:R-:W-:Y:S05]  /*1cfd0*/  @!P0 BRA `(.L_x_12543) ;  /* 0x0000000000048947 */ /* 0x000fea0003800000 */
[----:B------:R-:W-:Y:S01]  /*1cfe0*/  BPT.TRAP 0x1 ;  /* 0x000000040000795c */ /* 0x000fe20000300000 */
.L_x_12543:
[----:B------:R-:W2:Y:S01]  /*1cff0*/  LDL.LU R2, [R1+0x24] ;  /* 0x0000240001027983 */ /* 0x000ea20000300800 */
[----:B------:R-:W-:Y:S01]  /*1d000*/  IMAD R0, R25, 0x8, R22 ;  /* 0x0000000819007824 */ /* 0x000fe200078e0216 */
[----:B------:R-:W-:Y:S01]  /*1d010*/  SHF.L.U32 R3, R29, 0x1f, RZ ;  /* 0x0000001f1d037819 */ /* 0x000fe200000006ff */
[----:B------:R-:W-:Y:S03]  /*1d020*/  BSSY B0, `(.L_x_12544) ;  /* 0x0000004000007945 */ /* 0x000fe60003800000 */
[----:B------:R-:W1:Y:S01]  /*1d030*/  SYNCS.PHASECHK.TRANS64.TRYWAIT P0, [R0+URZ+0x2d860], R3 ;  /* 0x02d86003000075a7 */ /* 0x000e62000800017f */
[----:B--2---:R-:W-:Y:S01]  /*1d040*/  IMAD R6, R26, -0x80, R2 ;  /* 0xffffff801a067824 */ /* 0x004fe200078e0202 */
[----:B-1----:R-:W-:Y:S06]  /*1d050*/  @!P0 BRA `(.L_x_12545) ;  /* 0x0000004000408947 */ /* 0x002fec0003800000 */
.L_x_12674:
[----:B------:R-:W-:Y:S05]  /*1d060*/  BSYNC B0 ;  /* 0x0000000000007941 */ /* 0x000fea0003800000 */
.L_x_12544:
        /* <DEDUP_REMOVED lines=51> */
.L_x_12684:
        /* <DEDUP_REMOVED lines=13> */
.L_x_12547:
        /* <DEDUP_REMOVED lines=11> */
.L_x_12548:
[----:B------:R-:W-:Y:S01]  /*1d520*/  VIADD R25, R25, 0x1 ;  /* 0x0000000119197836 */ /* 0x000fe20000000000 */
[----:B------:R0:W-:Y:S04]  /*1d530*/  SYNCS.ARRIVE.TRANS64.A1T0 RZ, [R0+URZ+0x2d850], RZ ;  /* 0x02d850ff00ff79a7 */ /* 0x0001e8000810003f */
[----:B------:R-:W-:-:S04]  /*1d540*/  ISETP.NE.AND P0, PT, R25, 0x2, PT ;  /* 0x000000021900780c */ /* 0x000fc80003f05270 */
[----:B0-----:R-:W-:Y:S02]  /*1d550*/  SEL R0, RZ, 0x1, P0 ;  /* 0x00000001ff007807 */ /* 0x001fe40000000000 */
[----:B------:R-:W-:Y:S02]  /*1d560*/  SEL R25, R25, RZ, P0 ;  /* 0x000000ff19197207 */ /* 0x000fe40000000000 */
[----:B------:R-:W-:-:S07]  /*1d570*/  LOP3.LUT R29, R29, R0, RZ, 0x3c, !PT ;  /* 0x000000001d1d7212 */ /* 0x000fce00078e3cff */
.L_x_12507:
[----:B------:R-:W-:Y:S05]  /*1d580*/  BSYNC B7 ;  /* 0x0000000000077941 */ /* 0x000fea0003800000 */
.L_x_12505:
[----:B------:R-:W3:Y:S02]  /*1d590*/  LDL R0, [R1] ;  /* 0x0000000001007983 */ /* 0x000ee40000100800 */
[----:B---3--:R-:W-:-:S13]  /*1d5a0*/  LOP3.LUT P0, RZ, R0, 0x10, RZ, 0xc0, !PT ;  /* 0x0000001000ff7812 */ /* 0x008fda000780c0ff */
        /* <DEDUP_REMOVED lines=10> */
.L_x_12549:
        /* <DEDUP_REMOVED lines=36> */
.L_x_12694:
[----:B------:R-:W-:Y:S02]  /*1d890*/  ULDC UR4, c[0x0][0xc38] ;  /* 0x00030e0000047ab9 */ /* 0x000fe40000000800 */
[----:B------:R-:W-:-:S04]  /*1d8a0*/  IMAD.U32 R4, RZ, RZ, UR4 ;  /* 0x00000004ff047e24 */ /* 0x000fc8000f8e00ff */
[----:B--2---:R-:W-:-:S04]  /*1d8b0*/  IMAD R5, R14, R4, RZ ;  /* 0x000000040e057224 */ /* 0x004fc800078e02ff */
[----:B------:R-:W-:-:S05]  /*1d8c0*/  IMAD.IADD R16, R16, 0x1, R5 ;  /* 0x0000000110107824 */ /* 0x000fca00078e0205 */
[----:B------:R-:W-:-:S13]  /*1d8d0*/  ISETP.GT.AND P6, PT, R16, R0, PT ;  /* 0x000000001000720c */ /* 0x000fda0003fc4270 */
[----:B------:R-:W-:Y:S05]  /*1d8e0*/  @P6 BRA `(.L_x_12552) ;  /* 0x00000000009c6947 */ /* 0x000fea0003800000 */
.L_x_12557:
        /* <DEDUP_REMOVED lines=11> */
[----:B0-----:R-:W0:Y:S02]  /*1d9a0*/  LDC.64 R2, c[0x0][0xc80] ;  /* 0x00032000ff027b82 */ /* 0x001e240000000a00 */
[----:B0-----:R-:W-:-:S06]  /*1d9b0*/  IMAD.WIDE R2, R5, 0x4, R2 ;  /* 0x0000000405027825 */ /* 0x001fcc00078e0202 */
[----:B------:R2:W5:Y:S02]  /*1d9c0*/  LDG.E R2, desc[UR38][R2.64] ;  /* 0x0000002602027981 */ /* 0x000564000c1e1900 */
.L_x_12555:
[----:B------:R-:W-:Y:S05]  /*1d9d0*/  BSYNC B0 ;  /* 0x0000000000007941 */ /* 0x000fea0003800000 */
.L_x_12554:
[----:B------:R-:W-:-:S03]  /*1d9e0*/  UMOV UR4, 0xffffffff ;  /* 0xffffffff00047882 */ /* 0x000fc60000000000 */
[----:B------:R-:W-:Y:S05]  /*1d9f0*/  BRA.DIV UR4, `(.L_x_12556) ;  /* 0x0000004204807947 */ /* 0x000fea000b800000 */
[----:B-----5:R-:W3:Y:S02]  /*1da00*/  SHFL.UP PT, R14, R2, 0x1, RZ ;  /* 0x04200000020e7989 */ /* 0x020ee400000e00ff */
[----:B---3--:R-:W-:-:S05]  /*1da10*/  SEL R13, R14, RZ, P1 ;  /* 0x000000ff0e0d7207 */ /* 0x008fca0000800000 */
[----:B------:R-:W-:-:S05]  /*1da20*/  IMAD.IADD R13, R2, 0x1, R13 ;  /* 0x00000001020d7824 */ /* 0x000fca00078e020d */
[----:B------:R-:W3:Y:S02]  /*1da30*/  SHFL.UP PT, R14, R13, 0x2, RZ ;  /* 0x044000000d0e7989 */ /* 0x000ee400000e00ff */
[----:B---3--:R-:W-:-:S05]  /*1da40*/  SEL R14, R14, RZ, P2 ;  /* 0x000000ff0e0e7207 */ /* 0x008fca0001000000 */
[----:B0-2---:R-:W-:-:S05]  /*1da50*/  IMAD.IADD R3, R13, 0x1, R14 ;  /* 0x000000010d037824 */ /* 0x005fca00078e020e */
        /* <DEDUP_REMOVED lines=10> */
.L_x_12702:
[----:B------:R-:W-:Y:S02]  /*1db00*/  ULDC UR4, c[0x0][0xc38] ;  /* 0x00030e0000047ab9 */ /* 0x000fe40000000800 */
[----:B------:R-:W-:-:S04]  /*1db10*/  IMAD.U32 R4, RZ, RZ, UR4 ;  /* 0x00000004ff047e24 */ /* 0x000fc8000f8e00ff */
[----:B--2---:R-:W-:-:S04]  /*1db20*/  IMAD R5, R14, R4, RZ ;  /* 0x000000040e057224 */ /* 0x004fc800078e02ff */
[----:B------:R-:W-:-:S05]  /*1db30*/  IMAD.IADD R16, R5, 0x1, R16 ;  /* 0x0000000105107824 */ /* 0x000fca00078e0210 */
[----:B------:R-:W-:-:S13]  /*1db40*/  ISETP.GT.AND P6, PT, R16, R0, PT ;  /* 0x000000001000720c */ /* 0x000fda0003fc4270 */
[----:B------:R-:W-:Y:S05]  /*1db50*/  @!P6 BRA `(.L_x_12557) ;  /* 0xfffffffc0064e947 */ /* 0x000fea000383ffff */
.L_x_12552:
        /* <DEDUP_REMOVED lines=8> */
.L_x_12706:
[----:B------:R-:W-:Y:S01]  /*1dbe0*/  ISETP.NE.AND P0, PT, R5, RZ, PT ;  /* 0x000000ff0500720c */ /* 0x000fe20003f05270 */
[----:B------:R-:W-:-:S12]  /*1dbf0*/  IMAD.MOV.U32 R5, RZ, RZ, RZ ;  /* 0x000000ffff057224 */ /* 0x000fd800078e00ff */
[----:B------:R-:W-:Y:S05]  /*1dc00*/  @!P0 BRA `(.L_x_12559) ;  /* 0x0000000000108947 */ /* 0x000fea0003800000 */
[----:B------:R-:W-:Y:S01]  /*1dc10*/  UMOV UR4, 0xffffffff ;  /* 0xffffffff00047882 */ /* 0x000fe20000000000 */
[----:B------:R-:W-:Y:S02]  /*1dc20*/  VIADD R12, R6, 0xffffffff ;  /* 0xffffffff060c7836 */ /* 0x000fe40000000000 */
[----:B------:R-:W-:Y:S05]  /*1dc30*/  BRA.DIV UR4, `(.L_x_12560) ;  /* 0x0000004204f47947 */ /* 0x000fea000b800000 */
[----:B------:R4:W0:Y:S02]  /*1dc40*/  SHFL.IDX PT, R5, R3, R12, 0x1f ;  /* 0x00001f0c03057589 */ /* 0x00082400000e0000 */
.L_x_12559:
[----:B0-2-4-:R-:W0:Y:S01]  /*1dc50*/  LDC.64 R2, c[0x0][0xc90] ;  /* 0x00032400ff027b82 */ /* 0x015e220000000a00 */
[----:B------:R-:W-:-:S04]  /*1dc60*/  IMAD.IADD R19, R6, 0x1, R19 ;  /* 0x0000000106137824 */ /* 0x000fc800078e0213 */
[----:B0-----:R-:W-:-:S05]  /*1dc70*/  IMAD.WIDE R2, R19, 0x4, R2 ;  /* 0x0000000413027825 */ /* 0x001fca00078e0202 */
[----:B------:R0:W3:Y:S01]  /*1dc80*/  LDG.E R7, desc[UR38][R2.64] ;  /* 0x0000002602077981 */ /* 0x0000e2000c1e1900 */
[----:B------:R-:W-:Y:S02]  /*1dc90*/  IMAD R16, R5, R4, R16 ;  /* 0x0000000405107224 */ /* 0x000fe400078e0210 */
[----:B0-----:R-:W-:Y:S02]  /*1dca0*/  IMAD.MOV.U32 R2, RZ, RZ, RZ ;  /* 0x000000ffff027224 */ /* 0x001fe400078e00ff */
[----:B---3--:R-:W-:-:S05]  /*1dcb0*/  IMAD R6, R17, R7, RZ ;  /* 0x0000000711067224 */ /* 0x008fca00078e02ff */
        /* <DEDUP_REMOVED lines=59> */
.L_x_12553:
[----:B------:R-:W-:Y:S01]  /*1e070*/  UMOV UR4, URZ ;  /* 0x0000003f00047c82 */ /* 0x000fe20008000000 */
[----:B------:R-:W-:Y:S01]  /*1e080*/  UMOV UR5, URZ ;  /* 0x0000003f00057c82 */ /* 0x000fe20008000000 */
[----:B------:R-:W-:Y:S01]  /*1e090*/  ULDC UR6, c[0x0][0xc3c] ;  /* 0x00030f0000067ab9 */ /* 0x000fe20000000800 */
[----:B------:R-:W-:Y:S02]  /*1e0a0*/  IMAD.MOV.U32 R16, RZ, RZ, R0 ;  /* 0x000000ffff107224 */ /* 0x000fe400078e0000 */
[----:B------:R-:W-:Y:S02]  /*1e0b0*/  IMAD.U32 R17, RZ, RZ, UR4 ;  /* 0x00000004ff117e24 */ /* 0x000fe4000f8e00ff */
[----:B------:R-:W-:Y:S02]  /*1e0c0*/  IMAD.U32 R18, RZ, RZ, UR5 ;  /* 0x00000005ff127e24 */ /* 0x000fe4000f8e00ff */
[----:B------:R-:W-:-:S07]  /*1e0d0*/  IMAD.U32 R19, RZ, RZ, UR6 ;  /* 0x00000006ff137e24 */ /* 0x000fce000f8e00ff */
.L_x_12561:
[----:B------:R-:W2:Y:S01]  /*1e0e0*/  S2R R0, SR_TID.X ;  /* 0x0000000000007919 */ /* 0x000ea20000002100 */
[----:B------:R-:W-:Y:S05]  /*1e0f0*/  WARPSYNC.ALL ;  /* 0x0000000000007948 */ /* 0x000fea0003800000 */
[----:B------:R-:W-:Y:S01]  /*1e100*/  BAR.SYNC.DEFER_BLOCKING 0x4, 0x200 ;  /* 0x0108000000007b1d */ /* 0x000fe20000010000 */
[----:B--2---:R-:W-:-:S04]  /*1e110*/  LOP3.LUT R0, R0, 0x1f, RZ, 0xc0, !PT ;  /* 0x0000001f00007812 */ /* 0x004fc800078ec0ff */
[----:B------:R-:W-:-:S13]  /*1e120*/  ISETP.NE.AND P0, PT, R0, RZ, PT ;  /* 0x000000ff0000720c */ /* 0x000fda0003f05270 */
[----:B0-----:R-:W0:Y:S01]  /*1e130*/  @!P0 S2R R3, SR_CgaCtaId ;  /* 0x0000000000038919 */ /* 0x001e220000008800 */
[----:B------:R-:W-:-:S04]  /*1e140*/  @!P0 MOV R0, 0x400 ;  /* 0x0000040000008802 */ /* 0x000fc80000000f00 */
[----:B0-----:R-:W-:-:S05]  /*1e150*/  @!P0 LEA R22, R3, R0, 0x18 ;  /* 0x0000000003168211 */ /* 0x001fca00078ec0ff */
[----:B------:R0:W-:Y:S01]  /*1e160*/  @!P0 STS.128 [R22+0x2d8d0], R16 ;  /* 0x02d8d01016008388 */ /* 0x0001e20000000c00 */
[----:B------:R-:W-:Y:S06]  /*1e170*/  BAR.ARV 0x5, 0x200 ;  /* 0x0148000000007b1d */ /* 0x000fec0000002000 */
.L_x_12550:
[----:B------:R-:W-:Y:S02]  /*1e180*/  ULDC UR4, c[0x0][0xc3c] ;  /* 0x00030f0000047ab9 */ /* 0x000fe40000000800 */
[----:B----4-:R-:W-:-:S13]  /*1e190*/  ISETP.GE.AND P0, PT, R19, UR4, PT ;  /* 0x0000000413007c0c */ /* 0x010fda000bf06270 */
[----:B------:R-:W-:Y:S05]  /*1e1a0*/  @!P0 BRA `(.L_x_12562) ;  /* 0xffffffa000908947 */ /* 0x000fea000383ffff */
[----:B------:R-:W-:Y:S05]  /*1e1b0*/  BSYNC B8 ;  /* 0x0000000000087941 */ /* 0x000fea0003800000 */
.L_x_12461:
[----:B0-----:R-:W4:Y:S01]  /*1e1c0*/  LDL.LU R0, [R1+0x48] ;  /* 0x0000480001007983 */ /* 0x001f220000300800 */
[----:B------:R-:W-:Y:S01]  /*1e1d0*/  BSSY B0, `(.L_x_12563) ;  /* 0x000000b000007945 */ /* 0x000fe20003800000 */
[----:B------:R-:W0:Y:S01]  /*1e1e0*/  S2R R5, SR_CgaCtaId ;  /* 0x0000000000057919 */ /* 0x000e220000008800 */
[----:B----4-:R-:W-:-:S05]  /*1e1f0*/  VIADD R0, R0, 0x1 ;  /* 0x0000000100007836 */ /* 0x010fca0000000000 */
        /* <DEDUP_REMOVED lines=8> */
.L_x_12709:
[----:B------:R-:W-:Y:S05]  /*1e280*/  BSYNC B0 ;  /* 0x0000000000007941 */ /* 0x000fea0003800000 */
.L_x_12563:
[----:B------:R-:W-:-:S03]  /*1e290*/  UMOV UR4, 0xffffffff ;  /* 0xffffffff00047882 */ /* 0x000fc60000000000 */
[----:B------:R-:W-:Y:S05]  /*1e2a0*/  BRA.DIV UR4, `(.L_x_12565) ;  /* 0x0000003e04947947 */ /* 0x000fea000b800000 */
[----:B0-----:R-:W0:Y:S02]  /*1e2b0*/  S2R R0, SR_TID.X ;  /* 0x0000000000007919 */ /* 0x001e240000002100 */
[----:B0-----:R-:W-:-:S04]  /*1e2c0*/  SHF.R.U32.HI R0, RZ, 0x5, R0 ;  /* 0x00000005ff007819 */ /* 0x001fc80000011600 */
[----:B------:R-:W-:-:S05]  /*1e2d0*/  LOP3.LUT R0, R0, 0x3, RZ, 0xc0, !PT ;  /* 0x0000000300007812 */ /* 0x000fca00078ec0ff */
[----:B------:R0:W4:Y:S02]  /*1e2e0*/  SHFL.IDX PT, R14, R0, RZ, 0x1f ;  /* 0x00001fff000e7589 */ /* 0x00012400000e0000 */
.L_x_12712:
[----:B----4-:R-:W-:-:S13]  /*1e2f0*/  ISETP.NE.AND P0, PT, R14, RZ, PT ;  /* 0x000000ff0e00720c */ /* 0x010fda0003f05270 */
[----:B------:R-:W-:Y:S05]  /*1e300*/  @P0 BRA `(.L_x_12296) ;  /* 0x0000000000880947 */ /* 0x000fea0003800000 */
[----:B------:R-:W-:-:S03]  /*1e310*/  UMOV UR4, 0xffffffff ;  /* 0xffffffff00047882 */ /* 0x000fc60000000000 */
[----:B------:R-:W-:Y:S05]  /*1e320*/  BRA.DIV UR4, `(.L_x_12566) ;  /* 0x0000003e04a87947 */ /* 0x000fea000b800000 */
[----:B------:R-:W-:-:S13]  /*1e330*/  ELECT P6, URZ, PT ;  /* 0x00000000003f782f */ /* 0x000fda00038c0000 */
.L_x_12715:
[----:B------:R-:W-:Y:S05]  /*1e340*/  @!P6 BRA `(.L_x_12296) ;  /* 0x000000000078e947 */ /* 0x000fea0003800000 */
[----:B------:R-:W-:-:S06]  /*1e350*/  ULOP3.LUT UR4, UR36, 0x2, URZ, 0xfc, !UPT ;  /* 0x0000000224047892 */ /* 0x000fcc000f8efc3f */
[----:B0-----:R-:W-:-:S05]  /*1e360*/  IMAD.U32 R0, RZ, RZ, UR4 ;  /* 0x00000004ff007e24 */ /* 0x001fca000f8e00ff */
[----:B------:R-:W-:-:S13]  /*1e370*/  ISETP.NE.AND P0, PT, R0, 0x3, PT ;  /* 0x000000030000780c */ /* 0x000fda0003f05270 */
[----:B------:R-:W-:Y:S05]  /*1e380*/  @!P0 BRA `(.L_x_12567) ;  /* 0x0000000000048947 */ /* 0x000fea0003800000 */
[----:B------:R-:W-:Y:S01]  /*1e390*/  BPT.TRAP 0x1 ;  /* 0x000000040000795c */ /* 0x000fe20000300000 */
.L_x_12567:
[----:B------:R-:W-:Y:S01]  /*1e3a0*/  IMAD R3, R25, 0x8, R5 ;  /* 0x0000000819037824 */ /* 0x000fe200078e0205 */
[----:B------:R-:W-:Y:S01]  /*1e3b0*/  SHF.L.U32 R2, R29, 0x1f, RZ ;  /* 0x0000001f1d027819 */ /* 0x000fe200000006ff */
[----:B------:R-:W-:-:S03]  /*1e3c0*/  VIADD R25, R25, 0x1 ;  /* 0x0000000119197836 */ /* 0x000fc60000000000 */
[----:B------:R-:W0:Y:S02]  /*1e3d0*/  SYNCS.PHASECHK.TRANS64.TRYWAIT P1, [R3+URZ+0x2d840], R2 ;  /* 0x02d84002030075a7 */ /* 0x000e24000802017f */
[----:B------:R-:W-:-:S04]  /*1e3e0*/  ISETP.NE.AND P2, PT, R25, 0x2, PT ;  /* 0x000000021900780c */ /* 0x000fc80003f45270 */
[----:B------:R-:W-:Y:S01]  /*1e3f0*/  SEL R0, RZ, 0x1, P2 ;  /* 0x00000001ff007807 */ /* 0x000fe20001000000 */
[----:B0-----:R-:W-:Y:S08]  /*1e400*/  @!P1 BRA `(.L_x_12568) ;  /* 0x0000003c00909947 */ /* 0x001ff00003800000 */
.L_x_12716:
[----:B------:R-:W-:Y:S02]  /*1e410*/  SEL R25, R25, RZ, P2 ;  /* 0x000000ff19197207 */ /* 0x000fe40001000000 */
[----:B------:R-:W-:Y:S01]  /*1e420*/  LOP3.LUT R0, R29, R0, RZ, 0x3c, !PT ;  /* 0x000000001d007212 */ /* 0x000fe200078e3cff */
[----:B------:R-:W-:Y:S06]  /*1e430*/  @!P0 BRA `(.L_x_12569) ;  /* 0x0000000000048947 */ /* 0x000fec0003800000 */
[----:B------:R-:W-:Y:S01]  /*1e440*/  BPT.TRAP 0x1 ;  /* 0x000000040000795c */ /* 0x000fe20000300000 */
.L_x_12569:
[----:B------:R-:W-:Y:S01]  /*1e450*/  IMAD R25, R25, 0x8, R5 ;  /* 0x0000000819197824 */ /* 0x000fe200078e0205 */
[----:B------:R-:W-:-:S04]  /*1e460*/  SHF.L.U32 R0, R0, 0x1f, RZ ;  /* 0x0000001f00007819 */ /* 0x000fc800000006ff */
[----:B------:R-:W4:Y:S02]  /*1e470*/  SYNCS.PHASECHK.TRANS64.TRYWAIT P1, [R25+URZ+0x2d840], R0 ;  /* 0x02d84000190075a7 */ /* 0x000f24000802017f */
[----:B----4-:R-:W-:Y:S05]  /*1e480*/  @!P1 BRA `(.L_x_12570) ;  /* 0x0000003c00849947 */ /* 0x010fea0003800000 */
.L_x_12717:
[----:B------:R-:W-:Y:S05]  /*1e490*/  @!P0 BRA `(.L_x_12571) ;  /* 0x0000000000048947 */ /* 0x000fea0003800000 */
[----:B------:R-:W-:Y:S01]  /*1e4a0*/  BPT.TRAP 0x1 ;  /* 0x000000040000795c */ /* 0x000fe20000300000 */
.L_x_12571:
[----:B------:R-:W5:Y:S02]  /*1e4b0*/  SYNCS.PHASECHK.TRANS64.TRYWAIT P1, [R3+URZ+0x2d860], R2 ;  /* 0x02d86002030075a7 */ /* 0x000f64000802017f */
[----:B-----5:R-:W-:Y:S05]  /*1e4c0*/  @!P1 BRA `(.L_x_12572) ;  /* 0x0000003c00889947 */ /* 0x020fea0003800000 */
.L_x_12718:
[----:B------:R-:W-:Y:S05]  /*1e4d0*/  @!P0 BRA `(.L_x_12573) ;  /* 0x0000000000048947 */ /* 0x000fea0003800000 */
[----:B------:R-:W-:Y:S01]  /*1e4e0*/  BPT.TRAP 0x1 ;  /* 0x000000040000795c */ /* 0x000fe20000300000 */
.L_x_12573:
[----:B------:R0:W0:Y:S02]  /*1e4f0*/  SYNCS.PHASECHK.TRANS64.TRYWAIT P0, [R25+URZ+0x2d860], R0 ;  /* 0x02d86000190075a7 */ /* 0x000024000800017f */
[----:B0-----:R-:W-:Y:S05]  /*1e500*/  @!P0 NANOSLEEP.SYNCS 0x989680 ;  /* 0x009896800000895d */ /* 0x001fea0003900000 */
[----:B------:R-:W0:Y:S02]  /*1e510*/  @!P0 SYNCS.PHASECHK.TRANS64 P0, [R25+URZ+0x2d860], R0 ;  /* 0x02d86000190085a7 */ /* 0x000e24000800007f */
[----:B0-----:R-:W-:Y:S05]  /*1e520*/  @!P0 BRA `(.L_x_12573) ;  /* 0xfffffffc00f08947 */ /* 0x001fea000383ffff */
.L_x_12296:
[----:B------:R-:W-:Y:S05]  /*1e530*/  BSYNC B9 ;  /* 0x0000000000097941 */ /* 0x000fea0003800000 */
.L_x_12293:
[----:B------:R-:W-:Y:S05]  /*1e540*/  EXIT ;  /* 0x000000000000794d */ /* 0x000fea0003800000 */
.L_x_12312:
[----:B0-----:R0:W1:Y:S02]  /*1e550*/  SYNCS.PHASECHK.TRANS64.TRYWAIT P4, [R32+URZ+0x2d890], R85 ;  /* 0x02d89055200075a7 */ /* 0x001064000808017f */
[----:B-1----:R-:W-:Y:S05]  /*1e560*/  @!P4 NANOSLEEP.SYNCS 0x989680 ;  /* 0x009896800000c95d */ /* 0x002fea0003900000 */
[----:B------:R-:W1:Y:S02]  /*1e570*/  @!P4 SYNCS.PHASECHK.TRANS64 P4, [R32+URZ+0x2d890], R85 ;  /* 0x02d890552000c5a7 */ /* 0x000e64000808007f */
[----:B-1----:R-:W-:Y:S05]  /*1e580*/  @!P4 BRA `(.L_x_12312) ;  /* 0xfffffffc00f0c947 */ /* 0x002fea000383ffff */
[----:B------:R-:W-:Y:S05]  /*1e590*/  BRA `(.L_x_12574) ;  /* 0xfffffe4c00587947 */ /* 0x000fea000383ffff */
.L_x_12313:
        /* <DEDUP_REMOVED lines=8> */
.L_x_12576:
[----:B------:R-:W-:Y:S05]  /*1e620*/  BSYNC B1 ;  /* 0x0000000000017941 */ /* 0x000fea0003800000 */
.L_x_12575:
        /* <DEDUP_REMOVED lines=8> */
.L_x_12577:
[----:B------:R-:W-:Y:S01]  /*1e6b0*/  IMAD.MOV.U32 R60, RZ, RZ, R14 ;  /* 0x000000ffff3c7224 */ /* 0x000fe200078e000e */
[----:B------:R-:W-:Y:S06]  /*1e6c0*/  BRA `(.L_x_12578) ;  /* 0xfffffe4c00207947 */ /* 0x000fec000383ffff */
.L_x_12341:
[----:B0-----:R0:W1:Y:S02]  /*1e6d0*/  SYNCS.PHASECHK.TRANS64.TRYWAIT P4, [R32+URZ+0x2d890], R85 ;  /* 0x02d89055200075a7 */ /* 0x001064000808017f */
[----:B-1----:R-:W-:Y:S05]  /*1e6e0*/  @!P4 NANOSLEEP.SYNCS 0x989680 ;  /* 0x009896800000c95d */ /* 0x002fea0003900000 */
[----:B------:R-:W1:Y:S02]  /*1e6f0*/  @!P4 SYNCS.PHASECHK.TRANS64 P4, [R32+URZ+0x2d890], R85 ;  /* 0x02d890552000c5a7 */ /* 0x000e64000808007f */
[----:B-1----:R-:W-:Y:S05]  /*1e700*/  @!P4 BRA `(.L_x_12341) ;  /* 0xfffffffc00f0c947 */ /* 0x002fea000383ffff */
[----:B------:R-:W-:Y:S05]  /*1e710*/  BRA `(.L_x_12579) ;  /* 0xfffffe68001c7947 */ /* 0x000fea000383ffff */
.L_x_12342:
        /* <DEDUP_REMOVED lines=8> */
.L_x_12581:
[----:B------:R-:W-:Y:S05]  /*1e7a0*/  BSYNC B1 ;  /* 0x0000000000017941 */ /* 0x000fea0003800000 */
.L_x_12580:
        /* <DEDUP_REMOVED lines=8> */
.L_x_12582:
[----:B------:R-:W-:Y:S01]  /*1e830*/  IMAD.MOV.U32 R88, RZ, RZ, R14 ;  /* 0x000000ffff587224 */ /* 0x000fe200078e000e */
[----:B------:R-:W-:Y:S06]  /*1e840*/  BRA `(.L_x_12583) ;  /* 0xfffffe6400e47947 */ /* 0x000fec000383ffff */
.L_x_12355:
[----:B0-----:R0:W1:Y:S02]  /*1e850*/  SYNCS.PHASECHK.TRANS64.TRYWAIT P3, [R32+URZ+0x2d890], R85 ;  /* 0x02d89055200075a7 */ /* 0x001064000806017f */
[----:B-1----:R-:W-:Y:S05]  /*1e860*/  @!P3 NANOSLEEP.SYNCS 0x989680 ;  /* 0x009896800000b95d */ /* 0x002fea0003900000 */
[----:B------:R-:W1:Y:S02]  /*1e870*/  @!P3 SYNCS.PHASECHK.TRANS64 P3, [R32+URZ+0x2d890], R85 ;  /* 0x02d890552000b5a7 */ /* 0x000e64000806007f */
[----:B-1----:R-:W-:Y:S05]  /*1e880*/  @!P3 BRA `(.L_x_12355) ;  /* 0xfffffffc00f0b947 */ /* 0x002fea000383ffff */
[----:B------:R-:W-:Y:S05]  /*1e890*/  BRA `(.L_x_12584) ;  /* 0xfffffe8000347947 */ /* 0x000fea000383ffff */
.L_x_12356:
[----:B------:R-:W-:Y:S01]  /*1e8a0*/  BSSY B1, `(.L_x_12585) ;  /* 0x0000007000017945 */ /* 0x000fe20003800000 */
[----:B------:R-:W-:Y:S02]  /*1e8b0*/  IMAD.MOV.U32 R12, RZ, RZ, RZ ;  /* 0x000000ffff0c7224 */ /* 0x000fe400078e00ff */
[----:B------:R-:W-:Y:S02]  /*1e8c0*/  IMAD.MOV.U32 R11, RZ, RZ, 0x1e1f ;  /* 0x00001e1fff0b7424 */ /* 0x000fe400078e00ff */
[----:B------:R-:W-:-:S07]  /*1e8d0*/  IMAD.MOV.U32 R15, RZ, RZ, -0x1 ;  /* 0xffffffffff0f7424 */ /* 0x000fce00078e00ff */
[----:B0-----:R-:W-:Y:S05]  /*1e8e0*/  WARPSYNC.COLLECTIVE R15, `(.L_x_12586) ;  /* 0x000000000f087348 */ /* 0x001fea0003c00000 */
[----:B------:R1:W2:Y:S02]  /*1e8f0*/  SHFL.IDX P6, R14, R13, R12, R11 ;  /* 0x0000000c0d0e7389 */ /* 0x0002a400000c000b */
[----:B012---:R-:W-:Y:S01]  /*1e900*/  ENDCOLLECTIVE ;  /* 0x000000000000791b */ /* 0x007fe20003800000 */
.L_x_12586:
[----:B------:R-:W-:Y:S05]  /*1e910*/  BSYNC B1 ;  /* 0x0000000000017941 */ /* 0x000fea0003800000 */
.L_x_12585:
        /* <DEDUP_REMOVED lines=8> */
.L_x_12587:
[----:B------:R-:W-:Y:S01]  /*1e9a0*/  IMAD.MOV.U32 R42, RZ, RZ, R14 ;  /* 0x000000ffff2a7224 */ /* 0x000fe200078e000e */
[----:B------:R-:W-:Y:S06]  /*1e9b0*/  BRA `(.L_x_12588) ;  /* 0xfffffe8000587947 */ /* 0x000fec000383ffff */
.L_x_12360:
[----:B------:R0:W0:Y:S02]  /*1e9c0*/  SYNCS.PHASECHK.TRANS64.TRYWAIT P2, [R32+URZ+0x2d8b0], R85 ;  /* 0x02d8b055200075a7 */ /* 0x000024000804017f */
[----:B0-----:R-:W-:Y:S05]  /*1e9d0*/  @!P2 NANOSLEEP.SYNCS 0x989680 ;  /* 0x009896800000a95d */ /* 0x001fea0003900000 */
[----:B------:R-:W0:Y:S02]  /*1e9e0*/  @!P2 SYNCS.PHASECHK.TRANS64 P2, [R32+URZ+0x2d8b0], R85 ;  /* 0x02d8b0552000a5a7 */ /* 0x000e24000804007f */
[----:B0-----:R-:W-:Y:S05]  /*1e9f0*/  @!P2 BRA `(.L_x_12360) ;  /* 0xfffffffc00f0a947 */ /* 0x001fea000383ffff */
[----:B------:R-:W-:Y:S05]  /*1ea00*/  BRA `(.L_x_12589) ;  /* 0xfffffe84003c7947 */ /* 0x000fea000383ffff */
.L_x_12366:
        /* <DEDUP_REMOVED lines=10> */
[----:B--2--5:R-:W-:Y:S05]  /*1eab0*/  WARPSYNC.COLLECTIVE R15, `(.L_x_12591) ;  /* 0x000000000f087348 */ /* 0x024fea0003c00000 */
[----:B------:R0:W1:Y:S02]  /*1eac0*/  SHFL.IDX P6, R14, R13, R12, R11 ;  /* 0x0000000c0d0e7389 */ /* 0x00006400000c000b */
[----:B012--5:R-:W-:Y:S01]  /*1ead0*/  ENDCOLLECTIVE ;  /* 0x000000000000791b */ /* 0x027fe20003800000 */
.L_x_12591:
[----:B------:R-:W-:Y:S05]  /*1eae0*/  BSYNC B0 ;  /* 0x0000000000007941 */ /* 0x000fea0003800000 */
.L_x_12590:
[----:B------:R0:W-:Y:S01]  /*1eaf0*/  STL [R1+0x5c], R14 ;  /* 0x00005c0e01007387 */ /* 0x0001e20000100800 */
[----:B------:R-:W-:Y:S05]  /*1eb00*/  BRA `(.L_x_12592) ;  /* 0xfffffe8c00347947 */ /* 0x000fea000383ffff */
.L_x_12377:
[----:B------:R-:W-:Y:S01]  /*1eb10*/  BSSY B1, `(.L_x_12593) ;  /* 0x0000007000017945 */ /* 0x000fe20003800000 */
[----:B------:R-:W-:Y:S02]  /*1eb20*/  IMAD.MOV.U32 R12, RZ, RZ, RZ ;  /* 0x000000ffff0c7224 */ /* 0x000fe400078e00ff */
[----:B------:R-:W-:Y:S02]  /*1eb30*/  IMAD.MOV.U32 R11, RZ, RZ, 0x1e1f ;  /* 0x00001e1fff0b7424 */ /* 0x000fe400078e00ff */
[----:B------:R-:W-:-:S07]  /*1eb40*/  IMAD.MOV.U32 R15, RZ, RZ, -0x1 ;  /* 0xffffffffff0f7424 */ /* 0x000fce00078e00ff */
[----:B0-2---:R-:W-:Y:S05]  /*1eb50*/  WARPSYNC.COLLECTIVE R15, `(.L_x_12594) ;  /* 0x000000000f087348 */ /* 0x005fea0003c00000 */
[----:B0-----:R0:W1:Y:S02]  /*1eb60*/  SHFL.IDX P6, R14, R13, R12, R11 ;  /* 0x0000000c0d0e7389 */ /* 0x00106400000c000b */
[----:B012---:R-:W-:Y:S01]  /*1eb70*/  ENDCOLLECTIVE ;  /* 0x000000000000791b */ /* 0x007fe20003800000 */
.L_x_12594:
[----:B------:R-:W-:Y:S05]  /*1eb80*/  BSYNC B1 ;  /* 0x0000000000017941 */ /* 0x000fea0003800000 */
.L_x_12593:
        /* <DEDUP_REMOVED lines=8> */
.L_x_12595:
[----:B------:R-:W-:Y:S02]  /*1ec10*/  IMAD.MOV.U32 R13, RZ, RZ, R5 ;  /* 0x000000ffff0d7224 */ /* 0x000fe400078e0005 */
[----:B------:R-:W-:-:S07]  /*1ec20*/  IMAD.MOV.U32 R0, RZ, RZ, R14 ;  /* 0x000000ffff007224 */ /* 0x000fce00078e000e */
[----:B------:R-:W-:Y:S05]  /*1ec30*/  WARPSYNC.COLLECTIVE R15, `(.L_x_12596) ;  /* 0x000000000f087348 */ /* 0x000fea0003c00000 */
[----:B------:R0:W1:Y:S02]  /*1ec40*/  SHFL.IDX P6, R14, R13, R12, R11 ;  /* 0x0000000c0d0e7389 */ /* 0x00006400000c000b */
[----:B01----:R-:W-:Y:S01]  /*1ec50*/  ENDCOLLECTIVE ;  /* 0x000000000000791b */ /* 0x003fe20003800000 */
.L_x_12596:
[----:B------:R-:W-:Y:S02]  /*1ec60*/  IMAD.MOV.U32 R13, RZ, RZ, R4 ;  /* 0x000000ffff0d7224 */ /* 0x000fe400078e0004 */
[----:B------:R-:W-:-:S07]  /*1ec70*/  IMAD.MOV.U32 R5, RZ, RZ, R14 ;  /* 0x000000ffff057224 */ /* 0x000fce00078e000e */
[----:B------:R-:W-:Y:S05]  /*1ec80*/  WARPSYNC.COLLECTIVE R15, `(.L_x_12597) ;  /* 0x000000000f087348 */ /* 0x000fea0003c00000 */
[----:B------:R0:W1:Y:S02]  /*1ec90*/  SHFL.IDX P6, R14, R13, R12, R11 ;  /* 0x0000000c0d0e7389 */ /* 0x00006400000c000b */
[----:B01----:R-:W-:Y:S01]  /*1eca0*/  ENDCOLLECTIVE ;  /* 0x000000000000791b */ /* 0x003fe20003800000 */
.L_x_12597:
[----:B------:R-:W-:Y:S01]  /*1ecb0*/  IMAD.MOV.U32 R4, RZ, RZ, R14 ;  /* 0x000000ffff047224 */ /* 0x000fe200078e000e */
[----:B------:R-:W-:Y:S06]  /*1ecc0*/  BRA `(.L_x_12598) ;  /* 0xfffffe9000ac7947 */ /* 0x000fec000383ffff */
.L_x_12381:
[----:B0-----:R0:W1:Y:S02]  /*1ecd0*/  SYNCS.PHASECHK.TRANS64.TRYWAIT P0, [R2+URZ+0x2d800], R3 ;  /* 0x02d80003020075a7 */ /* 0x001064000800017f */
[----:B-1----:R-:W-:Y:S05]  /*1ece0*/  @!P0 NANOSLEEP.SYNCS 0x989680 ;  /* 0x009896800000895d */ /* 0x002fea0003900000 */
[----:B------:R-:W1:Y:S02]  /*1ecf0*/  @!P0 SYNCS.PHASECHK.TRANS64 P0, [R2+URZ+0x2d800], R3 ;  /* 0x02d80003020085a7 */ /* 0x000e64000800007f */
[----:B-1----:R-:W-:Y:S05]  /*1ed00*/  @!P0 BRA `(.L_x_12381) ;  /* 0xfffffffc00f08947 */ /* 0x002fea000383ffff */
[----:B------:R-:W-:Y:S05]  /*1ed10*/  BRA `(.L_x_12599) ;  /* 0xfffffe9800f07947 */ /* 0x000fea000383ffff */
.L_x_12393:
[----:B------:R-:W-:Y:S01]  /*1ed20*/  BSSY B1, `(.L_x_12600) ;  /* 0x0000007000017945 */ /* 0x000fe20003800000 */
[----:B------:R-:W-:Y:S02]  /*1ed30*/  IMAD.MOV.U32 R12, RZ, RZ, RZ ;  /* 0x000000ffff0c7224 */ /* 0x000fe400078e00ff */
[----:B------:R-:W-:Y:S02]  /*1ed40*/  IMAD.MOV.U32 R11, RZ, RZ, 0x1e1f ;  /* 0x00001e1fff0b7424 */ /* 0x000fe400078e00ff */
[----:B------:R-:W-:-:S07]  /*1ed50*/  IMAD.MOV.U32 R15, RZ, RZ, -0x1 ;  /* 0xffffffffff0f7424 */ /* 0x000fce00078e00ff */
[----:B0-2---:R-:W-:Y:S05]  /*1ed60*/  WARPSYNC.COLLECTIVE R15, `(.L_x_12601) ;  /* 0x000000000f087348 */ /* 0x005fea0003c00000 */
[----:B0-----:R0:W1:Y:S02]  /*1ed70*/  SHFL.IDX P6, R14, R13, R12, R11 ;  /* 0x0000000c0d0e7389 */ /* 0x00106400000c000b */
[----:B012---:R-:W-:Y:S01]  /*1ed80*/  ENDCOLLECTIVE ;  /* 0x000000000000791b */ /* 0x007fe20003800000 */
.L_x_12601:
[----:B------:R-:W-:Y:S05]  /*1ed90*/  BSYNC B1 ;  /* 0x0000000000017941 */ /* 0x000fea0003800000 */
.L_x_12600:
        /* <DEDUP_REMOVED lines=8> */
.L_x_12602:
[----:B------:R-:W-:Y:S02]  /*1ee20*/  IMAD.MOV.U32 R13, RZ, RZ, R21 ;  /* 0x000000ffff0d7224 */ /* 0x000fe400078e0015 */
[----:B------:R-:W-:-:S07]  /*1ee30*/  IMAD.MOV.U32 R0, RZ, RZ, R14 ;  /* 0x000000ffff007224 */ /* 0x000fce00078e000e */
[----:B------:R-:W-:Y:S05]  /*1ee40*/  WARPSYNC.COLLECTIVE R15, `(.L_x_12603) ;  /* 0x000000000f087348 */ /* 0x000fea0003c00000 */
[----:B------:R0:W1:Y:S02]  /*1ee50*/  SHFL.IDX P6, R14, R13, R12, R11 ;  /* 0x0000000c0d0e7389 */ /* 0x00006400000c000b */
[----:B01----:R-:W-:Y:S01]  /*1ee60*/  ENDCOLLECTIVE ;  /* 0x000000000000791b */ /* 0x003fe20003800000 */
.L_x_12603:
[----:B------:R-:W-:Y:S02]  /*1ee70*/  IMAD.MOV.U32 R13, RZ, RZ, R20 ;  /* 0x000000ffff0d7224 */ /* 0x000fe400078e0014 */
[----:B------:R-:W-:-:S07]  /*1ee80*/  IMAD.MOV.U32 R21, RZ, RZ, R14 ;  /* 0x000000ffff157224 */ /* 0x000fce00078e000e */
[----:B------:R-:W-:Y:S05]  /*1ee90*/  WARPSYNC.COLLECTIVE R15, `(.L_x_12604) ;  /* 0x000000000f087348 */ /* 0x000fea0003c00000 */
[----:B------:R0:W1:Y:S02]  /*1eea0*/  SHFL.IDX P6, R14, R13, R12, R11 ;  /* 0x0000000c0d0e7389 */ /* 0x00006400000c000b */
[----:B01----:R-:W-:Y:S01]  /*1eeb0*/  ENDCOLLECTIVE ;  /* 0x000000000000791b */ /* 0x003fe20003800000 */
.L_x_12604:
[----:B------:R-:W-:Y:S01]  /*1eec0*/  IMAD.MOV.U32 R20, RZ, RZ, R14 ;  /* 0x000000ffff147224 */ /* 0x000fe200078e000e */
[----:B------:R-:W-:Y:S06]  /*1eed0*/  BRA `(.L_x_12605) ;  /* 0xfffffeac00f87947 */ /* 0x000fec000383ffff */
.L_x_12397:
[----:B0-----:R0:W1:Y:S02]  /*1eee0*/  SYNCS.PHASECHK.TRANS64.TRYWAIT P0, [R2+URZ+0x2d800], R3 ;  /* 0x02d80003020075a7 */ /* 0x001064000800017f */
[----:B-1----:R-:W-:Y:S05]  /*1eef0*/  @!P0 NANOSLEEP.SYNCS 0x989680 ;  /* 0x009896800000895d */ /* 0x002fea0003900000 */
[----:B------:R-:W1:Y:S02]  /*1ef00*/  @!P0 SYNCS.PHASECHK.TRANS64 P0, [R2+URZ+0x2d800], R3 ;  /* 0x02d80003020085a7 */ /* 0x000e64000800007f */
[----:B-1----:R-:W-:Y:S05]  /*1ef10*/  @!P0 BRA `(.L_x_12397) ;  /* 0xfffffffc00f08947 */ /* 0x002fea000383ffff */
[----:B------:R-:W-:Y:S05]  /*1ef20*/  BRA `(.L_x_12606) ;  /* 0xfffffeb400ac7947 */ /* 0x000fea000383ffff */
.L_x_12405:
[----:B--2---:R2:W3:Y:S02]  /*1ef30*/  SYNCS.PHASECHK.TRANS64.TRYWAIT P1, [R0+URZ+0x2d830], R5 ;  /* 0x02d83005000075a7 */ /* 0x0044e4000802017f */
[----:B---3--:R-:W-:Y:S05]  /*1ef40*/  @!P1 NANOSLEEP.SYNCS 0x989680 ;  /* 0x009896800000995d */ /* 0x008fea0003900000 */
[----:B------:R-:W3:Y:S02]  /*1ef50*/  @!P1 SYNCS.PHASECHK.TRANS64 P1, [R0+URZ+0x2d830], R5 ;  /* 0x02d83005000095a7 */ /* 0x000ee4000802007f */
[----:B---3--:R-:W-:Y:S05]  /*1ef60*/  @!P1 BRA `(.L_x_12405) ;  /* 0xfffffffc00f09947 */ /* 0x008fea000383ffff */
[----:B------:R-:W-:Y:S05]  /*1ef70*/  BRA `(.L_x_12404) ;  /* 0xfffffecc00487947 */ /* 0x000fea000383ffff */
.L_x_12412:
[----:B-1----:R1:W2:Y:S02]  /*1ef80*/  SYNCS.PHASECHK.TRANS64.TRYWAIT P2, [R7+URZ+0x2d830], R8 ;  /* 0x02d83008070075a7 */ /* 0x0022a4000804017f */
[----:B--2---:R-:W-:Y:S05]  /*1ef90*/  @!P2 NANOSLEEP.SYNCS 0x989680 ;  /* 0x009896800000a95d */ /* 0x004fea0003900000 */
[----:B------:R-:W2:Y:S02]  /*1efa0*/  @!P2 SYNCS.PHASECHK.TRANS64 P2, [R7+URZ+0x2d830], R8 ;  /* 0x02d830080700a5a7 */ /* 0x000ea4000804007f */
[----:B--2---:R-:W-:Y:S05]  /*1efb0*/  @!P2 BRA `(.L_x_12412) ;  /* 0xfffffffc00f0a947 */ /* 0x004fea000383ffff */
[----:B------:R-:W-:Y:S05]  /*1efc0*/  BRA `(.L_x_12411) ;  /* 0xfffffef800c47947 */ /* 0x000fea000383ffff */
.L_x_12416:
[----:B-1----:R1:W2:Y:S02]  /*1efd0*/  SYNCS.PHASECHK.TRANS64.TRYWAIT P1, [R8+URZ+0x2d850], R7 ;  /* 0x02d85007080075a7 */ /* 0x0022a4000802017f */
[----:B--2---:R-:W-:Y:S05]  /*1efe0*/  @!P1 NANOSLEEP.SYNCS 0x989680 ;  /* 0x009896800000995d */ /* 0x004fea0003900000 */
[----:B------:R-:W2:Y:S02]  /*1eff0*/  @!P1 SYNCS.PHASECHK.TRANS64 P1, [R8+URZ+0x2d850], R7 ;  /* 0x02d85007080095a7 */ /* 0x000ea4000802007f */
[----:B--2---:R-:W-:Y:S05]  /*1f000*/  @!P1 BRA `(.L_x_12416) ;  /* 0xfffffffc00f09947 */ /* 0x004fea000383ffff */
[----:B------:R-:W-:Y:S05]  /*1f010*/  BRA `(.L_x_12413) ;  /* 0xfffffefc00e87947 */ /* 0x000fea000383ffff */
.L_x_12425:
[----:B-1----:R1:W3:Y:S02]  /*1f020*/  SYNCS.PHASECHK.TRANS64.TRYWAIT P2, [R7+URZ+0x2d830], R8 ;  /* 0x02d83008070075a7 */ /* 0x0022e4000804017f */
[----:B---3--:R-:W-:Y:S05]  /*1f030*/  @!P2 NANOSLEEP.SYNCS 0x989680 ;  /* 0x009896800000a95d */ /* 0x008fea0003900000 */
[----:B------:R-:W3:Y:S02]  /*1f040*/  @!P2 SYNCS.PHASECHK.TRANS64 P2, [R7+URZ+0x2d830], R8 ;  /* 0x02d830080700a5a7 */ /* 0x000ee4000804007f */
[----:B---3--:R-:W-:Y:S05]  /*1f050*/  @!P2 BRA `(.L_x_12425) ;  /* 0xfffffffc00f0a947 */ /* 0x008fea000383ffff */
[----:B------:R-:W-:Y:S05]  /*1f060*/  BRA `(.L_x_12424) ;  /* 0xffffff3000387947 */ /* 0x000fea000383ffff */
.L_x_12429:
[----:B-1----:R1:W2:Y:S02]  /*1f070*/  SYNCS.PHASECHK.TRANS64.TRYWAIT P1, [R8+URZ+0x2d850], R7 ;  /* 0x02d85007080075a7 */ /* 0x0022a4000802017f */
[----:B--2---:R-:W-:Y:S05]  /*1f080*/  @!P1 NANOSLEEP.SYNCS 0x989680 ;  /* 0x009896800000995d */ /* 0x004fea0003900000 */
[----:B------:R-:W2:Y:S02]  /*1f090*/  @!P1 SYNCS.PHASECHK.TRANS64 P1, [R8+URZ+0x2d850], R7 ;  /* 0x02d85007080095a7 */ /* 0x000ea4000802007f */
[----:B--2---:R-:W-:Y:S05]  /*1f0a0*/  @!P1 BRA `(.L_x_12429) ;  /* 0xfffffffc00f09947 */ /* 0x004fea000383ffff */
[----:B------:R-:W-:Y:S05]  /*1f0b0*/  BRA `(.L_x_12426) ;  /* 0xffffff34005c7947 */ /* 0x000fea000383ffff */
.L_x_12436:
[----:B-1----:R1:W4:Y:S02]  /*1f0c0*/  SYNCS.PHASECHK.TRANS64.TRYWAIT P1, [R6+URZ+0x2d850], R9 ;  /* 0x02d85009060075a7 */ /* 0x002324000802017f */
[----:B----4-:R-:W-:Y:S05]  /*1f0d0*/  @!P1 NANOSLEEP.SYNCS 0x989680 ;  /* 0x009896800000995d */ /* 0x010fea0003900000 */
[----:B------:R-:W4:Y:S02]  /*1f0e0*/  @!P1 SYNCS.PHASECHK.TRANS64 P1, [R6+URZ+0x2d850], R9 ;  /* 0x02d85009060095a7 */ /* 0x000f24000802007f */
[----:B----4-:R-:W-:Y:S05]  /*1f0f0*/  @!P1 BRA `(.L_x_12436) ;  /* 0xfffffffc00f09947 */ /* 0x010fea000383ffff */
[----:B------:R-:W-:Y:S05]  /*1f100*/  BRA `(.L_x_12435) ;  /* 0xffffff5c00307947 */ /* 0x000fea000383ffff */
.L_x_12447:
[----:B------:R-:W-:Y:S02]  /*1f110*/  IMAD.MOV.U32 R13, RZ, RZ, R4 ;  /* 0x000000ffff0d7224 */ /* 0x000fe400078e0004 */
[----:B------:R-:W-:Y:S02]  /*1f120*/  IMAD.MOV.U32 R12, RZ, RZ, RZ ;  /* 0x000000ffff0c7224 */ /* 0x000fe400078e00ff */
[----:B------:R-:W-:Y:S02]  /*1f130*/  IMAD.MOV.U32 R11, RZ, RZ, 0x1c1f ;  /* 0x00001c1fff0b7424 */ /* 0x000fe400078e00ff */
[----:B------:R-:W-:-:S07]  /*1f140*/  IMAD.MOV.U32 R15, RZ, RZ, -0x1 ;  /* 0xffffffffff0f7424 */ /* 0x000fce00078e00ff */
[----:B-1----:R-:W-:Y:S05]  /*1f150*/  WARPSYNC.COLLECTIVE R15, `(.L_x_12607) ;  /* 0x000000000f087348 */ /* 0x002fea0003c00000 */
[----:B------:R0:W2:Y:S02]  /*1f160*/  SHFL.IDX P6, R14, R13, R12, R11 ;  /* 0x0000000c0d0e7389 */ /* 0x0000a400000c000b */
[----:B012---:R-:W-:Y:S01]  /*1f170*/  ENDCOLLECTIVE ;  /* 0x000000000000791b */ /* 0x007fe20003800000 */
.L_x_12607:
[----:B------:R-:W-:Y:S02]  /*1f180*/  IMAD.MOV.U32 R13, RZ, RZ, R0 ;  /* 0x000000ffff0d7224 */ /* 0x000fe400078e0000 */
[----:B------:R-:W-:-:S07]  /*1f190*/  IMAD.MOV.U32 R3, RZ, RZ, R14 ;  /* 0x000000ffff037224 */ /* 0x000fce00078e000e */
[----:B------:R-:W-:Y:S05]  /*1f1a0*/  WARPSYNC.COLLECTIVE R15, `(.L_x_12608) ;  /* 0x000000000f087348 */ /* 0x000fea0003c00000 */
[----:B------:R0:W1:Y:S02]  /*1f1b0*/  SHFL.IDX P6, R14, R13, R12, R11 ;  /* 0x0000000c0d0e7389 */ /* 0x00006400000c000b */
[----:B01----:R-:W-:Y:S01]  /*1f1c0*/  ENDCOLLECTIVE ;  /* 0x000000000000791b */ /* 0x003fe20003800000 */
.L_x_12608:
[----:B------:R-:W-:Y:S05]  /*1f1d0*/  BRA `(.L_x_12609) ;  /* 0xffffff8000607947 */ /* 0x000fea000383ffff */
.L_x_12450:
        /* <DEDUP_REMOVED lines=8> */
.L_x_12611:
[----:B------:R-:W-:Y:S05]  /*1f260*/  BSYNC B1 ;  /* 0x0000000000017941 */ /* 0x000fea0003800000 */
.L_x_12610:
        /* <DEDUP_REMOVED lines=8> */
.L_x_12612:
[----:B------:R-:W-:Y:S05]  /*1f2f0*/  BRA `(.L_x_12613) ;  /* 0xffffff8000747947 */ /* 0x000fea000383ffff */
.L_x_12467:
        /* <DEDUP_REMOVED lines=11> */
.L_x_12615:
[----:B------:R-:W-:Y:S05]  /*1f3b0*/  BSYNC B1 ;  /* 0x0000000000017941 */ /* 0x000fea0003800000 */
.L_x_12614:
[----:B------:R-:W-:Y:S05]  /*1f3c0*/  BRA `(.L_x_12616) ;  /* 0xffffff9400f07947 */ /* 0x000fea000383ffff */
.L_x_12469:
[----:B------:R-:W-:Y:S01]  /*1f3d0*/  BSSY B1, `(.L_x_12617) ;  /* 0x0000006000017945 */ /* 0x000fe20003800000 */
[----:B------:R-:W-:-:S07]  /*1f3e0*/  IMAD.MOV.U32 R15, RZ, RZ, -0x1 ;  /* 0xffffffffff0f7424 */ /* 0x000fce00078e00ff */
[----:B01----:R-:W-:Y:S05]  /*1f3f0*/  WARPSYNC.COLLECTIVE R15, `(.L_x_12618) ;  /* 0x000000000f0c7348 */ /* 0x003fea0003c00000 */
[----:B------:R-:W-:Y:S02]  /*1f400*/  ELECT P6, UR62, PT ;  /* 0x00000000003e782f */ /* 0x000fe400038c0000 */
[----:B------:R-:W-:Y:S01]  /*1f410*/  MOV R14, UR62 ;  /* 0x0000003e000e7c02 */ /* 0x000fe20008000f00 */
[----:B01----:R-:W-:Y:S10]  /*1f420*/  ENDCOLLECTIVE ;  /* 0x000000000000791b */ /* 0x003ff40003800000 */
.L_x_12618:
[----:B------:R-:W-:Y:S05]  /*1f430*/  BSYNC B1 ;  /* 0x0000000000017941 */ /* 0x000fea0003800000 */
.L_x_12617:
[----:B------:R-:W-:Y:S05]  /*1f440*/  BRA `(.L_x_12468) ;  /* 0xffffff9400e87947 */ /* 0x000fea000383ffff */
.L_x_12471:
[----:B0-----:R0:W2:Y:S02]  /*1f450*/  SYNCS.PHASECHK.TRANS64.TRYWAIT P0, [R22+URZ+0x2d820], R5 ;  /* 0x02d82005160075a7 */ /* 0x0010a4000800017f */
[----:B--2---:R-:W-:Y:S05]  /*1f460*/  @!P0 NANOSLEEP.SYNCS 0x989680 ;  /* 0x009896800000895d */ /* 0x004fea0003900000 */
[----:B------:R-:W2:Y:S02]  /*1f470*/  @!P0 SYNCS.PHASECHK.TRANS64 P0, [R22+URZ+0x2d820], R5 ;  /* 0x02d82005160085a7 */ /* 0x000ea4000800007f */
[----:B--2---:R-:W-:Y:S05]  /*1f480*/  @!P0 BRA `(.L_x_12471) ;  /* 0xfffffffc00f08947 */ /* 0x004fea000383ffff */
[----:B------:R-:W-:Y:S05]  /*1f490*/  BRA `(.L_x_12619) ;  /* 0xffffff9400f87947 */ /* 0x000fea000383ffff */
.L_x_12475:
[----:B--2---:R2:W3:Y:S02]  /*1f4a0*/  SYNCS.PHASECHK.TRANS64.TRYWAIT P0, [R8+URZ+0x2d8a0], R10 ;  /* 0x02d8a00a080075a7 */ /* 0x0044e4000800017f */
[----:B---3--:R-:W-:Y:S05]  /*1f4b0*/  @!P0 NANOSLEEP.SYNCS 0x989680 ;  /* 0x009896800000895d */ /* 0x008fea0003900000 */
[----:B------:R-:W3:Y:S02]  /*1f4c0*/  @!P0 SYNCS.PHASECHK.TRANS64 P0, [R8+URZ+0x2d8a0], R10 ;  /* 0x02d8a00a080085a7 */ /* 0x000ee4000800007f */
[----:B---3--:R-:W-:Y:S05]  /*1f4d0*/  @!P0 BRA `(.L_x_12475) ;  /* 0xfffffffc00f08947 */ /* 0x008fea000383ffff */
[----:B------:R-:W-:Y:S05]  /*1f4e0*/  BRA `(.L_x_12620) ;  /* 0xffffff9800147947 */ /* 0x000fea000383ffff */
.L_x_12482:
[----:B0-----:R0:W1:Y:S02]  /*1f4f0*/  SYNCS.PHASECHK.TRANS64.TRYWAIT P0, [R8+URZ+0x2d8c0], R10 ;  /* 0x02d8c00a080075a7 */ /* 0x001064000800017f */
[----:B-1----:R-:W-:Y:S05]  /*1f500*/  @!P0 NANOSLEEP.SYNCS 0x989680 ;  /* 0x009896800000895d */ /* 0x002fea0003900000 */
[----:B------:R-:W1:Y:S02]  /*1f510*/  @!P0 SYNCS.PHASECHK.TRANS64 P0, [R8+URZ+0x2d8c0], R10 ;  /* 0x02d8c00a080085a7 */ /* 0x000e64000800007f */
[----:B-1----:R-:W-:Y:S05]  /*1f520*/  @!P0 BRA `(.L_x_12482) ;  /* 0xfffffffc00f08947 */ /* 0x002fea000383ffff */
[----:B------:R-:W-:Y:S05]  /*1f530*/  BRA `(.L_x_12621) ;  /* 0xffffff9c00107947 */ /* 0x000fea000383ffff */
.L_x_12491:
[----:B0-----:R0:W1:Y:S02]  /*1f540*/  SYNCS.PHASECHK.TRANS64.TRYWAIT P1, [R8+URZ+0x2d8a0], R7 ;  /* 0x02d8a007080075a7 */ /* 0x001064000802017f */
[----:B-1----:R-:W-:Y:S05]  /*1f550*/  @!P1 NANOSLEEP.SYNCS 0x989680 ;  /* 0x009896800000995d */ /* 0x002fea0003900000 */
[----:B------:R-:W1:Y:S02]  /*1f560*/  @!P1 SYNCS.PHASECHK.TRANS64 P1, [R8+URZ+0x2d8a0], R7 ;  /* 0x02d8a007080095a7 */ /* 0x000e64000802007f */
[----:B-1----:R-:W-:Y:S05]  /*1f570*/  @!P1 BRA `(.L_x_12491) ;  /* 0xfffffffc00f09947 */ /* 0x002fea000383ffff */
[----:B------:R-:W-:Y:S05]  /*1f580*/  BRA `(.L_x_12622) ;  /* 0xffffffa000507947 */ /* 0x000fea000383ffff */
.L_x_12498:
[----:B-1----:R1:W2:Y:S02]  /*1f590*/  SYNCS.PHASECHK.TRANS64.TRYWAIT P1, [R8+URZ+0x2d8c0], R7 ;  /* 0x02d8c007080075a7 */ /* 0x0022a4000802017f */
[----:B--2---:R-:W-:Y:S05]  /*1f5a0*/  @!P1 NANOSLEEP.SYNCS 0x989680 ;  /* 0x009896800000995d */ /* 0x004fea0003900000 */
[----:B------:R-:W2:Y:S02]  /*1f5b0*/  @!P1 SYNCS.PHASECHK.TRANS64 P1, [R8+URZ+0x2d8c0], R7 ;  /* 0x02d8c007080095a7 */ /* 0x000ea4000802007f */
[----:B--2---:R-:W-:Y:S05]  /*1f5c0*/  @!P1 BRA `(.L_x_12498) ;  /* 0xfffffffc00f09947 */ /* 0x004fea000383ffff */
[----:B------:R-:W-:Y:S05]  /*1f5d0*/  BRA `(.L_x_12623) ;  /* 0xffffffa400487947 */ /* 0x000fea000383ffff */
.L_x_12513:
        /* <DEDUP_REMOVED lines=11> */
.L_x_12625:
[----:B------:R-:W-:Y:S05]  /*1f690*/  BSYNC B0 ;  /* 0x0000000000007941 */ /* 0x000fea0003800000 */
.L_x_12624:
[----:B------:R-:W-:Y:S05]  /*1f6a0*/  BRA `(.L_x_12626) ;  /* 0xffffffb000b87947 */ /* 0x000fea000383ffff */
.L_x_12516:
[----:B0-----:R0:W1:Y:S02]  /*1f6b0*/  SYNCS.PHASECHK.TRANS64.TRYWAIT P0, [R0+URZ+0x2d840], R5 ;  /* 0x02d84005000075a7 */ /* 0x001064000800017f */
[----:B-1----:R-:W-:Y:S05]  /*1f6c0*/  @!P0 NANOSLEEP.SYNCS 0x989680 ;  /* 0x009896800000895d */ /* 0x002fea0003900000 */
[----:B------:R-:W1:Y:S02]  /*1f6d0*/  @!P0 SYNCS.PHASECHK.TRANS64 P0, [R0+URZ+0x2d840], R5 ;  /* 0x02d84005000085a7 */ /* 0x000e64000800007f */
[----:B-1----:R-:W-:Y:S05]  /*1f6e0*/  @!P0 BRA `(.L_x_12516) ;  /* 0xfffffffc00f08947 */ /* 0x002fea000383ffff */
[----:B------:R-:W-:Y:S05]  /*1f6f0*/  BRA `(.L_x_12627) ;  /* 0xffffffb400187947 */ /* 0x000fea000383ffff */
.L_x_12517:
        /* <DEDUP_REMOVED lines=8> */
.L_x_12629:
[----:B------:R-:W-:Y:S05]  /*1f780*/  BSYNC B0 ;  /* 0x0000000000007941 */ /* 0x000fea0003800000 */
.L_x_12628:
        /* <DEDUP_REMOVED lines=8> */
.L_x_12630:
[----:B------:R-:W-:Y:S02]  /*1f810*/  IMAD.MOV.U32 R13, RZ, RZ, R7 ;  /* 0x000000ffff0d7224 */ /* 0x000fe400078e0007 */
[----:B------:R-:W-:Y:S02]  /*1f820*/  IMAD.MOV.U32 R12, RZ, RZ, 0x1 ;  /* 0x00000001ff0c7424 */ /* 0x000fe400078e00ff */
[----:B------:R-:W-:-:S07]  /*1f830*/  IMAD.MOV.U32 R4, RZ, RZ, R14 ;  /* 0x000000ffff047224 */ /* 0x000fce00078e000e */
[----:B------:R-:W-:Y:S05]  /*1f840*/  WARPSYNC.COLLECTIVE R15, `(.L_x_12631) ;  /* 0x000000000f087348 */ /* 0x000fea0003c00000 */
[----:B------:R0:W1:Y:S02]  /*1f850*/  SHFL.IDX P6, R14, R13, R12, R11 ;  /* 0x0000000c0d0e7389 */ /* 0x00006400000c000b */
[----:B01----:R-:W-:Y:S01]  /*1f860*/  ENDCOLLECTIVE ;  /* 0x000000000000791b */ /* 0x003fe20003800000 */
.L_x_12631:
        /* <DEDUP_REMOVED lines=18> */
.L_x_12632:
[----:B------:R-:W-:Y:S02]  /*1f990*/  IMAD.MOV.U32 R13, RZ, RZ, R7 ;  /* 0x000000ffff0d7224 */ /* 0x000fe400078e0007 */
[----:B------:R-:W-:Y:S02]  /*1f9a0*/  IMAD.MOV.U32 R12, RZ, RZ, 0x2 ;  /* 0x00000002ff0c7424 */ /* 0x000fe400078e00ff */
[----:B------:R-:W-:-:S07]  /*1f9b0*/  IMAD.MOV.U32 R4, RZ, RZ, R14 ;  /* 0x000000ffff047224 */ /* 0x000fce00078e000e */
[----:B------:R-:W-:Y:S05]  /*1f9c0*/  WARPSYNC.COLLECTIVE R15, `(.L_x_12633) ;  /* 0x000000000f087348 */ /* 0x000fea0003c00000 */
[----:B------:R0:W1:Y:S02]  /*1f9d0*/  SHFL.IDX P6, R14, R13, R12, R11 ;  /* 0x0000000c0d0e7389 */ /* 0x00006400000c000b */
[----:B01----:R-:W-:Y:S01]  /*1f9e0*/  ENDCOLLECTIVE ;  /* 0x000000000000791b */ /* 0x003fe20003800000 */
.L_x_12633:
        /* <DEDUP_REMOVED lines=18> */
.L_x_12634:
[----:B------:R-:W-:Y:S02]  /*1fb10*/  IMAD.MOV.U32 R13, RZ, RZ, R7 ;  /* 0x000000ffff0d7224 */ /* 0x000fe400078e0007 */
[----:B------:R-:W-:Y:S02]  /*1fb20*/  IMAD.MOV.U32 R12, RZ, RZ, 0x3 ;  /* 0x00000003ff0c7424 */ /* 0x000fe400078e00ff */
[----:B------:R-:W-:-:S07]  /*1fb30*/  IMAD.MOV.U32 R4, RZ, RZ, R14 ;  /* 0x000000ffff047224 */ /* 0x000fce00078e000e */
[----:B------:R-:W-:Y:S05]  /*1fb40*/  WARPSYNC.COLLECTIVE R15, `(.L_x_12635) ;  /* 0x000000000f087348 */ /* 0x000fea0003c00000 */
[----:B------:R0:W1:Y:S02]  /*1fb50*/  SHFL.IDX P6, R14, R13, R12, R11 ;  /* 0x0000000c0d0e7389 */ /* 0x00006400000c000b */
[----:B01----:R-:W-:Y:S01]  /*1fb60*/  ENDCOLLECTIVE ;  /* 0x000000000000791b */ /* 0x003fe20003800000 */
.L_x_12635:
        /* <DEDUP_REMOVED lines=11> */
.L_x_12636:
        /* <DEDUP_REMOVED lines=8> */
.L_x_12522:
[----:B-----5:R-:W-:Y:S02]  /*1fca0*/  IMAD R0, R21, R9, RZ ;  /* 0x0000000915007224 */ /* 0x020fe400078e02ff */
[----:B------:R0:W5:Y:S01]  /*1fcb0*/  LDL R21, [R1+0x30] ;  /* 0x0000300001157983 */ /* 0x0001620000100800 */
[----:B------:R-:W-:Y:S02]  /*1fcc0*/  IMAD.MOV.U32 R13, RZ, RZ, R4 ;  /* 0x000000ffff0d7224 */ /* 0x000fe400078e0004 */
[----:B------:R-:W-:Y:S02]  /*1fcd0*/  IMAD.MOV.U32 R12, RZ, RZ, RZ ;  /* 0x000000ffff0c7224 */ /* 0x000fe400078e00ff */
[----:B------:R-:W-:Y:S02]  /*1fce0*/  IMAD.MOV.U32 R11, RZ, RZ, 0x1c1f ;  /* 0x00001c1fff0b7424 */ /* 0x000fe400078e00ff */
[----:B------:R-:W-:Y:S02]  /*1fcf0*/  IMAD.MOV.U32 R15, RZ, RZ, -0x1 ;  /* 0xffffffffff0f7424 */ /* 0x000fe400078e00ff */
[----:B0-----:R-:W-:-:S07]  /*1fd00*/  IMAD R17, R17, 0xc0, R20 ;  /* 0x000000c011117824 */ /* 0x001fce00078e0214 */
[----:B-----5:R-:W-:Y:S05]  /*1fd10*/  WARPSYNC.COLLECTIVE R15, `(.L_x_12638) ;  /* 0x000000000f087348 */ /* 0x020fea0003c00000 */
[----:B------:R0:W1:Y:S02]  /*1fd20*/  SHFL.IDX P6, R14, R13, R12, R11 ;  /* 0x0000000c0d0e7389 */ /* 0x00006400000c000b */
[----:B01---5:R-:W-:Y:S01]  /*1fd30*/  ENDCOLLECTIVE ;  /* 0x000000000000791b */ /* 0x023fe20003800000 */
.L_x_12638:
[C---:B------:R-:W-:Y:S01]  /*1fd40*/  VIADD R9, R17.reuse, 0x20 ;  /* 0x0000002011097836 */ /* 0x040fe20000000000 */
[----:B------:R-:W-:Y:S01]  /*1fd50*/  ISETP.GE.AND P3, PT, R17, R0, PT ;  /* 0x000000001100720c */ /* 0x000fe20003f66270 */
[----:B------:R-:W-:Y:S02]  /*1fd60*/  IMAD.MOV.U32 R13, RZ, RZ, R5 ;  /* 0x000000ffff0d7224 */ /* 0x000fe400078e0005 */
[----:B------:R-:W-:-:S10]  /*1fd70*/  IMAD.MOV.U32 R2, RZ, RZ, R14 ;  /* 0x000000ffff027224 */ /* 0x000fd400078e000e */
[----:B------:R-:W-:Y:S05]  /*1fd80*/  WARPSYNC.COLLECTIVE R15, `(.L_x_12639) ;  /* 0x000000000f087348 */ /* 0x000fea0003c00000 */
[----:B------:R0:W1:Y:S02]  /*1fd90*/  SHFL.IDX P6, R14, R13, R12, R11 ;  /* 0x0000000c0d0e7389 */ /* 0x00006400000c000b */
[----:B01----:R-:W-:Y:S01]  /*1fda0*/  ENDCOLLECTIVE ;  /* 0x000000000000791b */ /* 0x003fe20003800000 */
.L_x_12639:
[----:B------:R-:W-:Y:S02]  /*1fdb0*/  IMAD.MOV.U32 R13, RZ, RZ, R4 ;  /* 0x000000ffff0d7224 */ /* 0x000fe400078e0004 */
[----:B------:R-:W-:Y:S02]  /*1fdc0*/  IMAD.MOV.U32 R12, RZ, RZ, 0x1 ;  /* 0x00000001ff0c7424 */ /* 0x000fe400078e00ff */
[----:B------:R-:W-:-:S07]  /*1fdd0*/  IMAD.MOV.U32 R3, RZ, RZ, R14 ;  /* 0x000000ffff037224 */ /* 0x000fce00078e000e */
[----:B------:R-:W-:Y:S05]  /*1fde0*/  WARPSYNC.COLLECTIVE R15, `(.L_x_12640) ;  /* 0x000000000f087348 */ /* 0x000fea0003c00000 */
[----:B------:R0:W1:Y:S02]  /*1fdf0*/  SHFL.IDX P6, R14, R13, R12, R11 ;  /* 0x0000000c0d0e7389 */ /* 0x00006400000c000b */
[----:B01----:R-:W-:Y:S01]  /*1fe00*/  ENDCOLLECTIVE ;  /* 0x000000000000791b */ /* 0x003fe20003800000 */
.L_x_12640:
        /* <DEDUP_REMOVED lines=10> */
.L_x_12641:
        /* <DEDUP_REMOVED lines=13> */
.L_x_12642:
        /* <DEDUP_REMOVED lines=14> */
.L_x_12643:
[----:B------:R-:W-:Y:S01]  /*20060*/  @!PT LDS RZ, [RZ] ;  /* 0x00000000fffff984 */ /* 0x000fe20000000800 */
[----:B------:R-:W-:Y:S01]  /*20070*/  @!PT LDS RZ, [RZ] ;  /* 0x00000000fffff984 */ /* 0x000fe20000000800 */
[----:B------:R-:W-:Y:S01]  /*20080*/  @!PT LDS RZ, [RZ] ;  /* 0x00000000fffff984 */ /* 0x000fe20000000800 */
[----:B------:R-:W-:Y:S04]  /*20090*/  @!P3 LDGSTS.E.BYPASS.LTC128B.128 [R21+0xfc00], desc[UR38][R2.64+0x40], !P1 ;  /* 0x0fc000400215bfae */ /* 0x000fe8000c901d66 */
[----:B------:R0:W-:Y:S01]  /*200a0*/  @!P3 LDGSTS.E.BYPASS.LTC128B.128 [R21+0x12c00], desc[UR38][R2.64+0x80], !P2 ;  /* 0x12c000800215bfae */ /* 0x0001e2000d101d66 */
[----:B------:R-:W-:Y:S02]  /*200b0*/  IMAD.MOV.U32 R13, RZ, RZ, R4 ;  /* 0x000000ffff0d7224 */ /* 0x000fe400078e0004 */
[----:B------:R-:W-:Y:S02]  /*200c0*/  IMAD.MOV.U32 R12, RZ, RZ, 0x3 ;  /* 0x00000003ff0c7424 */ /* 0x000fe400078e00ff */
[----:B0-----:R-:W-:-:S05]  /*200d0*/  VIADD R2, R17, 0x40 ;  /* 0x0000004011027836 */ /* 0x001fca0000000000 */
[----:B------:R-:W-:Y:S01]  /*200e0*/  ISETP.GE.AND P3, PT, R2, R0, PT ;  /* 0x000000000200720c */ /* 0x000fe20003f66270 */
[----:B------:R-:W-:-:S12]  /*200f0*/  IMAD.MOV.U32 R2, RZ, RZ, R14 ;  /* 0x000000ffff027224 */ /* 0x000fd800078e000e */
[----:B------:R-:W-:Y:S05]  /*20100*/  WARPSYNC.COLLECTIVE R15, `(.L_x_12644) ;  /* 0x000000000f087348 */ /* 0x000fea0003c00000 */
[----:B------:R0:W1:Y:S02]  /*20110*/  SHFL.IDX P6, R14, R13, R12, R11 ;  /* 0x0000000c0d0e7389 */ /* 0x00006400000c000b */
[----:B01----:R-:W-:Y:S01]  /*20120*/  ENDCOLLECTIVE ;  /* 0x000000000000791b */ /* 0x003fe20003800000 */
.L_x_12644:
        /* <DEDUP_REMOVED lines=9> */
.L_x_12645:
        /* <DEDUP_REMOVED lines=13> */
.L_x_12646:
        /* <DEDUP_REMOVED lines=9> */
.L_x_12647:
        /* <DEDUP_REMOVED lines=14> */
.L_x_12648:
        /* <DEDUP_REMOVED lines=12> */
.L_x_12649:
[----:B------:R-:W-:Y:S01]  /*204c0*/  @!PT LDS RZ, [RZ] ;  /* 0x00000000fffff984 */ /* 0x000fe20000000800 */
[----:B------:R-:W-:Y:S01]  /*204d0*/  @!PT LDS RZ, [RZ] ;  /* 0x00000000fffff984 */ /* 0x000fe20000000800 */
[----:B------:R-:W-:Y:S01]  /*204e0*/  @!PT LDS RZ, [RZ] ;  /* 0x00000000fffff984 */ /* 0x000fe20000000800 */
[----:B------:R0:W-:Y:S02]  /*204f0*/  @!P3 LDGSTS.E.BYPASS.LTC128B.128 [R21+0x14400], desc[UR38][R2.64+0x80], !P2 ;  /* 0x144000800215bfae */ /* 0x0001e4000d101d66 */
[----:B0-----:R-:W-:Y:S01]  /*20500*/  IMAD.MOV.U32 R2, RZ, RZ, R14 ;  /* 0x000000ffff027224 */ /* 0x001fe200078e000e */
[----:B------:R-:W-:Y:S06]  /*20510*/  BRA `(.L_x_12650) ;  /* 0xffffffb400f47947 */ /* 0x000fec000383ffff */
.L_x_12525:
[----:B-1----:R1:W2:Y:S02]  /*20520*/  SYNCS.PHASECHK.TRANS64.TRYWAIT P0, [R22+URZ+0x2d820], R0 ;  /* 0x02d82000160075a7 */ /* 0x0022a4000800017f */
[----:B--2---:R-:W-:Y:S05]  /*20530*/  @!P0 NANOSLEEP.SYNCS 0x989680 ;  /* 0x009896800000895d */ /* 0x004fea0003900000 */
[----:B------:R-:W2:Y:S02]  /*20540*/  @!P0 SYNCS.PHASECHK.TRANS64 P0, [R22+URZ+0x2d820], R0 ;  /* 0x02d82000160085a7 */ /* 0x000ea4000800007f */
[----:B--2---:R-:W-:Y:S05]  /*20550*/  @!P0 BRA `(.L_x_12525) ;  /* 0xfffffffc00f08947 */ /* 0x004fea000383ffff */
[----:B------:R-:W-:Y:S05]  /*20560*/  BRA `(.L_x_12651) ;  /* 0xffffffb8005c7947 */ /* 0x000fea000383ffff */
.L_x_12530:
[----:B0-----:R0:W1:Y:S02]  /*20570*/  SYNCS.PHASECHK.TRANS64.TRYWAIT P0, [R5+URZ+0x2d840], R0 ;  /* 0x02d84000050075a7 */ /* 0x001064000800017f */
[----:B-1----:R-:W-:Y:S05]  /*20580*/  @!P0 NANOSLEEP.SYNCS 0x989680 ;  /* 0x009896800000895d */ /* 0x002fea0003900000 */
[----:B------:R-:W1:Y:S02]  /*20590*/  @!P0 SYNCS.PHASECHK.TRANS64 P0, [R5+URZ+0x2d840], R0 ;  /* 0x02d84000050085a7 */ /* 0x000e64000800007f */
[----:B-1----:R-:W-:Y:S05]  /*205a0*/  @!P0 BRA `(.L_x_12530) ;  /* 0xfffffffc00f08947 */ /* 0x002fea000383ffff */
[----:B------:R-:W-:Y:S05]  /*205b0*/  BRA `(.L_x_12652) ;  /* 0xffffffbc00487947 */ /* 0x000fea000383ffff */
.L_x_12531:
        /* <DEDUP_REMOVED lines=8> */
.L_x_12654:
[----:B------:R-:W-:Y:S05]  /*20640*/  BSYNC B1 ;  /* 0x0000000000017941 */ /* 0x000fea0003800000 */
.L_x_12653:
[----:B------:R0:W-:Y:S04]  /*20650*/  STL [R1+0xb4], R5 ;  /* 0x0000b40501007387 */ /* 0x0001e80000100800 */
[----:B0-----:R0:W5:Y:S01]  /*20660*/  LDL.LU R5, [R1] ;  /* 0x0000000001057983 */ /* 0x0011620000300800 */
[----:B------:R-:W-:Y:S02]  /*20670*/  IMAD.MOV.U32 R13, RZ, RZ, R6 ;  /* 0x000000ffff0d7224 */ /* 0x000fe400078e0006 */
[----:B------:R-:W-:Y:S01]  /*20680*/  IMAD.MOV.U32 R12, RZ, RZ, RZ ;  /* 0x000000ffff0c7224 */ /* 0x000fe200078e00ff */
[----:B------:R-:W1:Y:S01]  /*20690*/  S2R R20, SR_TID.X ;  /* 0x0000000000147919 */ /* 0x000e620000002100 */
[----:B------:R-:W-:Y:S02]  /*206a0*/  IMAD.MOV.U32 R11, RZ, RZ, 0x1c1f ;  /* 0x00001c1fff0b7424 */ /* 0x000fe400078e00ff */
[----:B------:R-:W-:-:S02]  /*206b0*/  IMAD.MOV.U32 R15, RZ, RZ, -0x1 ;  /* 0xffffffffff0f7424 */ /* 0x000fc400078e00ff */
[----:B------:R-:W-:Y:S02]  /*206c0*/  IMAD.MOV.U32 R3, RZ, RZ, R14 ;  /* 0x000000ffff037224 */ /* 0x000fe400078e000e */
[----:B0-----:R-:W-:-:S07]  /*206d0*/  IMAD R4, R4, 0x2, R22 ;  /* 0x0000000204047824 */ /* 0x001fce00078e0216 */
[----:B-1---5:R-:W-:Y:S05]  /*206e0*/  WARPSYNC.COLLECTIVE R15, `(.L_x_12655) ;  /* 0x000000000f087348 */ /* 0x022fea0003c00000 */
[----:B------:R0:W2:Y:S02]  /*206f0*/  SHFL.IDX P6, R14, R13, R12, R11 ;  /* 0x0000000c0d0e7389 */ /* 0x0000a400000c000b */
[----:B012--5:R-:W-:Y:S01]  /*20700*/  ENDCOLLECTIVE ;  /* 0x000000000000791b */ /* 0x027fe20003800000 */
.L_x_12655:
[----:B------:R-:W-:Y:S02]  /*20710*/  IMAD.MOV.U32 R13, RZ, RZ, R8 ;  /* 0x000000ffff0d7224 */ /* 0x000fe400078e0008 */
[----:B------:R-:W-:Y:S02]  /*20720*/  IMAD.MOV.U32 R12, RZ, RZ, 0x1 ;  /* 0x00000001ff0c7424 */ /* 0x000fe400078e00ff */
[----:B------:R-:W-:Y:S02]  /*20730*/  IMAD.SHL.U32 R20, R20, 0x8, RZ ;  /* 0x0000000814147824 */ /* 0x000fe400078e00ff */
[----:B------:R-:W-:-:S07]  /*20740*/  IMAD.MOV.U32 R2, RZ, RZ, R14 ;  /* 0x000000ffff027224 */ /* 0x000fce00078e000e */
[----:B------:R-:W-:Y:S05]  /*20750*/  WARPSYNC.COLLECTIVE R15, `(.L_x_12656) ;  /* 0x000000000f087348 */ /* 0x000fea0003c00000 */
[----:B------:R0:W1:Y:S02]  /*20760*/  SHFL.IDX P6, R14, R13, R12, R11 ;  /* 0x0000000c0d0e7389 */ /* 0x00006400000c000b */
[----:B01----:R-:W-:Y:S01]  /*20770*/  ENDCOLLECTIVE ;  /* 0x000000000000791b */ /* 0x003fe20003800000 */
.L_x_12656:
[----:B------:R-:W-:-:S05]  /*20780*/  LOP3.LUT R20, R20, 0x18, RZ, 0xc0, !PT ;  /* 0x0000001814147812 */ /* 0x000fca00078ec0ff */
[----:B------:R-:W-:-:S05]  /*20790*/  IMAD.SHL.U32 R0, R20, 0x2, RZ ;  /* 0x0000000214007824 */ /* 0x000fca00078e00ff */
[----:B------:R-:W-:Y:S01]  /*207a0*/  IADD3 R2, P0, R2, R0, RZ ;  /* 0x0000000002027210 */ /* 0x000fe20007f1e0ff */
[----:B------:R-:W-:-:S04]  /*207b0*/  IMAD.MOV.U32 R13, RZ, RZ, R6 ;  /* 0x000000ffff0d7224 */ /* 0x000fc800078e0006 */
[----:B------:R-:W-:Y:S01]  /*207c0*/  IMAD.X R3, RZ, RZ, R3, P0 ;  /* 0x000000ffff037224 */ /* 0x000fe200000e0603 */
        /* <DEDUP_REMOVED lines=14> */
.L_x_12657:
[----:B------:R-:W-:Y:S02]  /*208b0*/  IMAD.MOV.U32 R13, RZ, RZ, R8 ;  /* 0x000000ffff0d7224 */ /* 0x000fe400078e0008 */
[----:B------:R-:W-:Y:S02]  /*208c0*/  IMAD.MOV.U32 R12, RZ, RZ, 0x2 ;  /* 0x00000002ff0c7424 */ /* 0x000fe400078e00ff */
[----:B------:R-:W-:-:S07]  /*208d0*/  IMAD.MOV.U32 R2, RZ, RZ, R14 ;  /* 0x000000ffff027224 */ /* 0x000fce00078e000e */
[----:B------:R-:W-:Y:S05]  /*208e0*/  WARPSYNC.COLLECTIVE R15, `(.L_x_12658) ;  /* 0x000000000f087348 */ /* 0x000fea0003c00000 */
[----:B------:R0:W1:Y:S02]  /*208f0*/  SHFL.IDX P6, R14, R13, R12, R11 ;  /* 0x0000000c0d0e7389 */ /* 0x00006400000c000b */
[----:B01----:R-:W-:Y:S01]  /*20900*/  ENDCOLLECTIVE ;  /* 0x000000000000791b */ /* 0x003fe20003800000 */
.L_x_12658:
        /* <DEDUP_REMOVED lines=13> */
.L_x_12659:
        /* <DEDUP_REMOVED lines=15> */
.L_x_12660:
        /* <DEDUP_REMOVED lines=9> */
.L_x_12661:
[----:B------:R-:W-:Y:S01]  /*20b60*/  IMAD.MOV.U32 R2, RZ, RZ, R14 ;  /* 0x000000ffff027224 */ /* 0x000fe200078e000e */
[----:B------:R-:W-:Y:S06]  /*20b70*/  BRA `(.L_x_12662) ;  /* 0xffffffb800c07947 */ /* 0x000fec000383ffff */
.L_x_12536:
[----:B-1----:R1:W2:Y:S02]  /*20b80*/  SYNCS.PHASECHK.TRANS64.TRYWAIT P0, [R5+URZ+0x2d860], R2 ;  /* 0x02d86002050075a7 */ /* 0x0022a4000800017f */
[----:B--2---:R-:W-:Y:S05]  /*20b90*/  @!P0 NANOSLEEP.SYNCS 0x989680 ;  /* 0x009896800000895d */ /* 0x004fea0003900000 */
[----:B------:R-:W2:Y:S02]  /*20ba0*/  @!P0 SYNCS.PHASECHK.TRANS64 P0, [R5+URZ+0x2d860], R2 ;  /* 0x02d86002050085a7 */ /* 0x000ea4000800007f */
[----:B--2---:R-:W-:Y:S05]  /*20bb0*/  @!P0 BRA `(.L_x_12536) ;  /* 0xfffffffc00f08947 */ /* 0x004fea000383ffff */
[----:B------:R-:W-:Y:S05]  /*20bc0*/  BRA `(.L_x_12663) ;  /* 0xffffffbc00287947 */ /* 0x000fea000383ffff */
.L_x_12537:
        /* <DEDUP_REMOVED lines=8> */
.L_x_12665:
[----:B------:R-:W-:Y:S05]  /*20c50*/  BSYNC B1 ;  /* 0x0000000000017941 */ /* 0x000fea0003800000 */
.L_x_12664:
        /* <DEDUP_REMOVED lines=9> */
.L_x_12666:
[----:B------:R-:W-:Y:S02]  /*20cf0*/  IMAD.MOV.U32 R13, RZ, RZ, R24 ;  /* 0x000000ffff0d7224 */ /* 0x000fe400078e0018 */
[----:B------:R-:W-:Y:S02]  /*20d00*/  IMAD.MOV.U32 R12, RZ, RZ, 0x1 ;  /* 0x00000001ff0c7424 */ /* 0x000fe400078e00ff */
[----:B------:R-:W-:-:S07]  /*20d10*/  IMAD.MOV.U32 R2, RZ, RZ, R14 ;  /* 0x000000ffff027224 */ /* 0x000fce00078e000e */
[----:B------:R-:W-:Y:S05]  /*20d20*/  WARPSYNC.COLLECTIVE R15, `(.L_x_12667) ;  /* 0x000000000f087348 */ /* 0x000fea0003c00000 */
[----:B------:R0:W1:Y:S02]  /*20d30*/  SHFL.IDX P6, R14, R13, R12, R11 ;  /* 0x0000000c0d0e7389 */ /* 0x00006400000c000b */
[----:B01----:R-:W-:Y:S01]  /*20d40*/  ENDCOLLECTIVE ;  /* 0x000000000000791b */ /* 0x003fe20003800000 */
.L_x_12667:
        /* <DEDUP_REMOVED lines=16> */
.L_x_12668:
[----:B------:R-:W-:Y:S02]  /*20e50*/  IMAD.MOV.U32 R13, RZ, RZ, R24 ;  /* 0x000000ffff0d7224 */ /* 0x000fe400078e0018 */
[----:B------:R-:W-:Y:S02]  /*20e60*/  IMAD.MOV.U32 R12, RZ, RZ, 0x2 ;  /* 0x00000002ff0c7424 */ /* 0x000fe400078e00ff */
[----:B------:R-:W-:-:S07]  /*20e70*/  IMAD.MOV.U32 R2, RZ, RZ, R14 ;  /* 0x000000ffff027224 */ /* 0x000fce00078e000e */
[----:B------:R-:W-:Y:S05]  /*20e80*/  WARPSYNC.COLLECTIVE R15, `(.L_x_12669) ;  /* 0x000000000f087348 */ /* 0x000fea0003c00000 */
[----:B------:R0:W1:Y:S02]  /*20e90*/  SHFL.IDX P6, R14, R13, R12, R11 ;  /* 0x0000000c0d0e7389 */ /* 0x00006400000c000b */
[----:B01----:R-:W-:Y:S01]  /*20ea0*/  ENDCOLLECTIVE ;  /* 0x000000000000791b */ /* 0x003fe20003800000 */
.L_x_12669:
        /* <DEDUP_REMOVED lines=16> */
.L_x_12670:
[----:B------:R-:W-:Y:S02]  /*20fb0*/  IMAD.MOV.U32 R13, RZ, RZ, R24 ;  /* 0x000000ffff0d7224 */ /* 0x000fe400078e0018 */
[----:B------:R-:W-:Y:S02]  /*20fc0*/  IMAD.MOV.U32 R12, RZ, RZ, 0x3 ;  /* 0x00000003ff0c7424 */ /* 0x000fe400078e00ff */
[----:B------:R-:W-:-:S07]  /*20fd0*/  IMAD.MOV.U32 R2, RZ, RZ, R14 ;  /* 0x000000ffff027224 */ /* 0x000fce00078e000e */
[----:B------:R-:W-:Y:S05]  /*20fe0*/  WARPSYNC.COLLECTIVE R15, `(.L_x_12671) ;  /* 0x000000000f087348 */ /* 0x000fea0003c00000 */
[----:B------:R0:W1:Y:S02]  /*20ff0*/  SHFL.IDX P6, R14, R13, R12, R11 ;  /* 0x0000000c0d0e7389 */ /* 0x00006400000c000b */
[----:B01----:R-:W-:Y:S01]  /*21000*/  ENDCOLLECTIVE ;  /* 0x000000000000791b */ /* 0x003fe20003800000 */
.L_x_12671:
        /* <DEDUP_REMOVED lines=13> */
.L_x_12672:
        /* <DEDUP_REMOVED lines=8> */
.L_x_12545:
[----:B-1----:R1:W2:Y:S02]  /*21160*/  SYNCS.PHASECHK.TRANS64.TRYWAIT P0, [R0+URZ+0x2d860], R3 ;  /* 0x02d86003000075a7 */ /* 0x0022a4000800017f */
[----:B--2---:R-:W-:Y:S05]  /*21170*/  @!P0 NANOSLEEP.SYNCS 0x989680 ;  /* 0x009896800000895d */ /* 0x004fea0003900000 */
[----:B------:R-:W2:Y:S02]  /*21180*/  @!P0 SYNCS.PHASECHK.TRANS64 P0, [R0+URZ+0x2d860], R3 ;  /* 0x02d86003000085a7 */ /* 0x000ea4000800007f */
[----:B--2---:R-:W-:Y:S05]  /*21190*/  @!P0 BRA `(.L_x_12545) ;  /* 0xfffffffc00f08947 */ /* 0x004fea000383ffff */
[----:B------:R-:W-:Y:S05]  /*211a0*/  BRA `(.L_x_12674) ;  /* 0xffffffbc00ac7947 */ /* 0x000fea000383ffff */
.L_x_12546:
        /* <DEDUP_REMOVED lines=8> */
.L_x_12676:
[----:B------:R-:W-:Y:S05]  /*21230*/  BSYNC B0 ;  /* 0x0000000000007941 */ /* 0x000fea0003800000 */
.L_x_12675:
        /* <DEDUP_REMOVED lines=10> */
.L_x_12677:
        /* <DEDUP_REMOVED lines=17> */
.L_x_12678:
        /* <DEDUP_REMOVED lines=14> */
.L_x_12679:
[----:B------:R-:W-:Y:S02]  /*214d0*/  IMAD.MOV.U32 R13, RZ, RZ, R24 ;  /* 0x000000ffff0d7224 */ /* 0x000fe400078e0018 */
[----:B------:R-:W-:Y:S01]  /*214e0*/  IMAD.MOV.U32 R12, RZ, RZ, 0x2 ;  /* 0x00000002ff0c7424 */ /* 0x000fe200078e00ff */
[----:B------:R-:W-:-:S13]  /*214f0*/  IADD3 R2, P4, R14, R5, RZ ;  /* 0x000000050e027210 */ /* 0x000fda0007f9e0ff */
[----:B------:R-:W-:Y:S05]  /*21500*/  WARPSYNC.COLLECTIVE R15, `(.L_x_12680) ;  /* 0x000000000f087348 */ /* 0x000fea0003c00000 */
[----:B------:R0:W1:Y:S02]  /*21510*/  SHFL.IDX P6, R14, R13, R12, R11 ;  /* 0x0000000c0d0e7389 */ /* 0x00006400000c000b */
[----:B01----:R-:W-:Y:S01]  /*21520*/  ENDCOLLECTIVE ;  /* 0x000000000000791b */ /* 0x003fe20003800000 */
.L_x_12680:
        /* <DEDUP_REMOVED lines=15> */
.L_x_12681:
[----:B------:R-:W-:Y:S02]  /*21620*/  IMAD.MOV.U32 R13, RZ, RZ, R24 ;  /* 0x000000ffff0d7224 */ /* 0x000fe400078e0018 */
[----:B------:R-:W-:Y:S01]  /*21630*/  IMAD.MOV.U32 R12, RZ, RZ, 0x3 ;  /* 0x00000003ff0c7424 */ /* 0x000fe200078e00ff */
[----:B------:R-:W-:-:S13]  /*21640*/  IADD3 R2, P4, R14, R5, RZ ;  /* 0x000000050e027210 */ /* 0x000fda0007f9e0ff */
[----:B------:R-:W-:Y:S05]  /*21650*/  WARPSYNC.COLLECTIVE R15, `(.L_x_12682) ;  /* 0x000000000f087348 */ /* 0x000fea0003c00000 */
[----:B------:R0:W1:Y:S02]  /*21660*/  SHFL.IDX P6, R14, R13, R12, R11 ;  /* 0x0000000c0d0e7389 */ /* 0x00006400000c000b */
[----:B01----:R-:W-:Y:S01]  /*21670*/  ENDCOLLECTIVE ;  /* 0x000000000000791b */ /* 0x003fe20003800000 */
.L_x_12682:
        /* <DEDUP_REMOVED lines=14> */
.L_x_12683:
[----:B------:R-:W-:Y:S05]  /*21760*/  BRA `(.L_x_12684) ;  /* 0xffffffbc000c7947 */ /* 0x000fea000383ffff */
.L_x_12551:
        /* <DEDUP_REMOVED lines=8> */
.L_x_12686:
[----:B------:R-:W-:Y:S05]  /*217f0*/  BSYNC B0 ;  /* 0x0000000000007941 */ /* 0x000fea0003800000 */
.L_x_12685:
        /* <DEDUP_REMOVED lines=9> */
.L_x_12687:
        /* <DEDUP_REMOVED lines=18> */
.L_x_12688:
[----:B------:R-:W-:Y:S01]  /*219b0*/  IMAD.MOV.U32 R12, RZ, RZ, 0x2 ;  /* 0x00000002ff0c7424 */ /* 0x000fe200078e00ff */
[----:B------:R-:W-:-:S05]  /*219c0*/  SEL R5, R14, RZ, P1 ;  /* 0x000000ff0e057207 */ /* 0x000fca0000800000 */
[----:B------:R-:W-:-:S04]  /*219d0*/  IMAD.IADD R4, R2, 0x1, R5 ;  /* 0x0000000102047824 */ /* 0x000fc800078e0205 */
[----:B------:R-:W-:-:S07]  /*219e0*/  IMAD.MOV.U32 R13, RZ, RZ, R4 ;  /* 0x000000ffff0d7224 */ /* 0x000fce00078e0004 */
[----:B------:R-:W-:Y:S05]  /*219f0*/  WARPSYNC.COLLECTIVE R15, `(.L_x_12689) ;  /* 0x000000000f087348 */ /* 0x000fea0003c00000 */
[----:B------:R0:W1:Y:S02]  /*21a00*/  SHFL.UP P6, R14, R13, R12, R11 ;  /* 0x0400000c0d0e7389 */ /* 0x00006400000c000b */
[----:B01----:R-:W-:Y:S01]  /*21a10*/  ENDCOLLECTIVE ;  /* 0x000000000000791b */ /* 0x003fe20003800000 */
.L_x_12689:
[----:B------:R-:W-:Y:S01]  /*21a20*/  IMAD.MOV.U32 R12, RZ, RZ, 0x4 ;  /* 0x00000004ff0c7424 */ /* 0x000fe200078e00ff */
[----:B------:R-:W-:-:S05]  /*21a30*/  SEL R5, R14, RZ, P2 ;  /* 0x000000ff0e057207 */ /* 0x000fca0001000000 */
[----:B------:R-:W-:-:S04]  /*21a40*/  IMAD.IADD R5, R4, 0x1, R5 ;  /* 0x0000000104057824 */ /* 0x000fc800078e0205 */
[----:B------:R-:W-:-:S07]  /*21a50*/  IMAD.MOV.U32 R13, RZ, RZ, R5 ;  /* 0x000000ffff0d7224 */ /* 0x000fce00078e0005 */
[----:B------:R-:W-:Y:S05]  /*21a60*/  WARPSYNC.COLLECTIVE R15, `(.L_x_12690) ;  /* 0x000000000f087348 */ /* 0x000fea0003c00000 */
[----:B------:R0:W1:Y:S02]  /*21a70*/  SHFL.UP P6, R14, R13, R12, R11 ;  /* 0x0400000c0d0e7389 */ /* 0x00006400000c000b */
[----:B01----:R-:W-:Y:S01]  /*21a80*/  ENDCOLLECTIVE ;  /* 0x000000000000791b */ /* 0x003fe20003800000 */
.L_x_12690:
[----:B------:R-:W-:Y:S01]  /*21a90*/  IMAD.MOV.U32 R12, RZ, RZ, 0x8 ;  /* 0x00000008ff0c7424 */ /* 0x000fe200078e00ff */
[----:B------:R-:W-:-:S05]  /*21aa0*/  SEL R6, R14, RZ, P3 ;  /* 0x000000ff0e067207 */ /* 0x000fca0001800000 */
[----:B------:R-:W-:-:S04]  /*21ab0*/  IMAD.IADD R6, R5, 0x1, R6 ;  /* 0x0000000105067824 */ /* 0x000fc800078e0206 */
[----:B------:R-:W-:-:S07]  /*21ac0*/  IMAD.MOV.U32 R13, RZ, RZ, R6 ;  /* 0x000000ffff0d7224 */ /* 0x000fce00078e0006 */
[----:B------:R-:W-:Y:S05]  /*21ad0*/  WARPSYNC.COLLECTIVE R15, `(.L_x_12691) ;  /* 0x000000000f087348 */ /* 0x000fea0003c00000 */
[----:B------:R0:W1:Y:S02]  /*21ae0*/  SHFL.UP P6, R14, R13, R12, R11 ;  /* 0x0400000c0d0e7389 */ /* 0x00006400000c000b */
[----:B01----:R-:W-:Y:S01]  /*21af0*/  ENDCOLLECTIVE ;  /* 0x000000000000791b */ /* 0x003fe20003800000 */
.L_x_12691:
[----:B------:R-:W-:Y:S01]  /*21b00*/  IMAD.MOV.U32 R12, RZ, RZ, 0x10 ;  /* 0x00000010ff0c7424 */ /* 0x000fe200078e00ff */
[----:B------:R-:W-:-:S05]  /*21b10*/  SEL R3, R14, RZ, P4 ;  /* 0x000000ff0e037207 */ /* 0x000fca0002000000 */
[----:B------:R-:W-:-:S04]  /*21b20*/  IMAD.IADD R4, R6, 0x1, R3 ;  /* 0x0000000106047824 */ /* 0x000fc800078e0203 */
[----:B------:R-:W-:-:S07]  /*21b30*/  IMAD.MOV.U32 R13, RZ, RZ, R4 ;  /* 0x000000ffff0d7224 */ /* 0x000fce00078e0004 */
[----:B------:R-:W-:Y:S05]  /*21b40*/  WARPSYNC.COLLECTIVE R15, `(.L_x_12692) ;  /* 0x000000000f087348 */ /* 0x000fea0003c00000 */
[----:B------:R0:W1:Y:S02]  /*21b50*/  SHFL.UP P6, R14, R13, R12, R11 ;  /* 0x0400000c0d0e7389 */ /* 0x00006400000c000b */
[----:B01----:R-:W-:Y:S01]  /*21b60*/  ENDCOLLECTIVE ;  /* 0x000000000000791b */ /* 0x003fe20003800000 */
.L_x_12692:
        /* <DEDUP_REMOVED lines=8> */
.L_x_12693:
[----:B------:R-:W-:Y:S05]  /*21bf0*/  BRA `(.L_x_12694) ;  /* 0xffffffbc00247947 */ /* 0x000fea000383ffff */
.L_x_12556:
        /* <DEDUP_REMOVED lines=8> */
.L_x_12696:
[----:B------:R-:W-:Y:S05]  /*21c80*/  BSYNC B0 ;  /* 0x0000000000007941 */ /* 0x000fea0003800000 */
.L_x_12695:
        /* <DEDUP_REMOVED lines=8> */
.L_x_12697:
[----:B------:R-:W-:Y:S01]  /*21d10*/  IMAD.MOV.U32 R12, RZ, RZ, 0x4 ;  /* 0x00000004ff0c7424 */ /* 0x000fe200078e00ff */
[----:B------:R-:W-:-:S05]  /*21d20*/  SEL R14, R14, RZ, P2 ;  /* 0x000000ff0e0e7207 */ /* 0x000fca0001000000 */
[----:B------:R-:W-:-:S04]  /*21d30*/  IMAD.IADD R3, R13, 0x1, R14 ;  /* 0x000000010d037824 */ /* 0x000fc800078e020e */
[----:B------:R-:W-:-:S07]  /*21d40*/  IMAD.MOV.U32 R13, RZ, RZ, R3 ;  /* 0x000000ffff0d7224 */ /* 0x000fce00078e0003 */
[----:B------:R-:W-:Y:S05]  /*21d50*/  WARPSYNC.COLLECTIVE R15, `(.L_x_12698) ;  /* 0x000000000f087348 */ /* 0x000fea0003c00000 */
[----:B------:R0:W1:Y:S02]  /*21d60*/  SHFL.UP P6, R14, R13, R12, R11 ;  /* 0x0400000c0d0e7389 */ /* 0x00006400000c000b */
[----:B01----:R-:W-:Y:S01]  /*21d70*/  ENDCOLLECTIVE ;  /* 0x000000000000791b */ /* 0x003fe20003800000 */
.L_x_12698:
[----:B------:R-:W-:Y:S01]  /*21d80*/  IMAD.MOV.U32 R12, RZ, RZ, 0x8 ;  /* 0x00000008ff0c7424 */ /* 0x000fe200078e00ff */
[----:B------:R-:W-:-:S05]  /*21d90*/  SEL R4, R14, RZ, P3 ;  /* 0x000000ff0e047207 */ /* 0x000fca0001800000 */
[----:B------:R-:W-:-:S04]  /*21da0*/  IMAD.IADD R4, R3, 0x1, R4 ;  /* 0x0000000103047824 */ /* 0x000fc800078e0204 */
[----:B------:R-:W-:-:S07]  /*21db0*/  IMAD.MOV.U32 R13, RZ, RZ, R4 ;  /* 0x000000ffff0d7224 */ /* 0x000fce00078e0004 */
[----:B------:R-:W-:Y:S05]  /*21dc0*/  WARPSYNC.COLLECTIVE R15, `(.L_x_12699) ;  /* 0x000000000f087348 */ /* 0x000fea0003c00000 */
[----:B------:R0:W1:Y:S02]  /*21dd0*/  SHFL.UP P6, R14, R13, R12, R11 ;  /* 0x0400000c0d0e7389 */ /* 0x00006400000c000b */
[----:B01----:R-:W-:Y:S01]  /*21de0*/  ENDCOLLECTIVE ;  /* 0x000000000000791b */ /* 0x003fe20003800000 */
.L_x_12699:
[----:B------:R-:W-:Y:S01]  /*21df0*/  IMAD.MOV.U32 R12, RZ, RZ, 0x10 ;  /* 0x00000010ff0c7424 */ /* 0x000fe200078e00ff */
[----:B------:R-:W-:-:S05]  /*21e00*/  SEL R5, R14, RZ, P4 ;  /* 0x000000ff0e057207 */ /* 0x000fca0002000000 */
[----:B------:R-:W-:-:S04]  /*21e10*/  IMAD.IADD R5, R4, 0x1, R5 ;  /* 0x0000000104057824 */ /* 0x000fc800078e0205 */
[----:B------:R-:W-:-:S07]  /*21e20*/  IMAD.MOV.U32 R13, RZ, RZ, R5 ;  /* 0x000000ffff0d7224 */ /* 0x000fce00078e0005 */
[----:B------:R-:W-:Y:S05]  /*21e30*/  WARPSYNC.COLLECTIVE R15, `(.L_x_12700) ;  /* 0x000000000f087348 */ /* 0x000fea0003c00000 */
[----:B------:R0:W1:Y:S02]  /*21e40*/  SHFL.UP P6, R14, R13, R12, R11 ;  /* 0x0400000c0d0e7389 */ /* 0x00006400000c000b */
[----:B01----:R-:W-:Y:S01]  /*21e50*/  ENDCOLLECTIVE ;  /* 0x000000000000791b */ /* 0x003fe20003800000 */
.L_x_12700:
        /* <DEDUP_REMOVED lines=8> */
.L_x_12701:
[----:B------:R-:W-:Y:S05]  /*21ee0*/  BRA `(.L_x_12702) ;  /* 0xffffffbc00047947 */ /* 0x000fea000383ffff */
.L_x_12558:
[----:B------:R-:W-:Y:S01]  /*21ef0*/  BSSY B0, `(.L_x_12703) ;  /* 0x0000006000007945 */ /* 0x000fe20003800000 */
[----:B------:R-:W-:Y:S01]  /*21f00*/  PLOP3.LUT P6, PT, P6, PT, PT, 0x8, 0x0 ;  /* 0x000000000000781c */ /* 0x000fe200037ce170 */
[----:B------:R-:W-:-:S12]  /*21f10*/  IMAD.MOV.U32 R15, RZ, RZ, -0x1 ;  /* 0xffffffffff0f7424 */ /* 0x000fd800078e00ff */
[----:B01----:R-:W-:Y:S05]  /*21f20*/  WARPSYNC.COLLECTIVE R15, `(.L_x_12704) ;  /* 0x000000000f087348 */ /* 0x003fea0003c00000 */
[----:B------:R-:W-:Y:S01]  /*21f30*/  VOTE.ANY R14, PT, P6 ;  /* 0x00000000000e7806 */ /* 0x000fe200030e0100 */
[----:B01----:R-:W-:Y:S06]  /*21f40*/  ENDCOLLECTIVE ;  /* 0x000000000000791b */ /* 0x003fec0003800000 */
.L_x_12704:
[----:B------:R-:W-:Y:S05]  /*21f50*/  BSYNC B0 ;  /* 0x0000000000007941 */ /* 0x000fea0003800000 */
.L_x_12703:
        /* <DEDUP_REMOVED lines=9> */
.L_x_12705:
[----:B------:R-:W-:Y:S01]  /*21ff0*/  IMAD.MOV.U32 R17, RZ, RZ, R14 ;  /* 0x000000ffff117224 */ /* 0x000fe200078e000e */
[----:B------:R-:W-:Y:S06]  /*22000*/  BRA `(.L_x_12706) ;  /* 0xffffffb800f47947 */ /* 0x000fec000383ffff */
.L_x_12560:
[----:B------:R-:W-:Y:S01]  /*22010*/  BSSY B0, `(.L_x_12707) ;  /* 0x0000007000007945 */ /* 0x000fe20003800000 */
[----:B------:R-:W-:Y:S02]  /*22020*/  IMAD.MOV.U32 R13, RZ, RZ, R3 ;  /* 0x000000ffff0d7224 */ /* 0x000fe400078e0003 */
[----:B------:R-:W-:Y:S02]  /*22030*/  IMAD.MOV.U32 R11, RZ, RZ, 0x1f ;  /* 0x0000001fff0b7424 */ /* 0x000fe400078e00ff */
[----:B------:R-:W-:-:S07]  /*22040*/  IMAD.MOV.U32 R15, RZ, RZ, -0x1 ;  /* 0xffffffffff0f7424 */ /* 0x000fce00078e00ff */
[----:B0123--:R-:W-:Y:S05]  /*22050*/  WARPSYNC.COLLECTIVE R15, `(.L_x_12708) ;  /* 0x000000000f087348 */ /* 0x00ffea0003c00000 */
[----:B------:R4:W0:Y:S02]  /*22060*/  SHFL.IDX P6, R14, R13, R12, R11 ;  /* 0x0000000c0d0e7389 */ /* 0x00082400000c000b */
[----:B01234-:R-:W-:Y:S01]  /*22070*/  ENDCOLLECTIVE ;  /* 0x000000000000791b */ /* 0x01ffe20003800000 */
.L_x_12708:
[----:B------:R-:W-:Y:S05]  /*22080*/  BSYNC B0 ;  /* 0x0000000000007941 */ /* 0x000fea0003800000 */
.L_x_12707:
[----:B------:R-:W-:Y:S01]  /*22090*/  IMAD.MOV.U32 R5, RZ, RZ, R14 ;  /* 0x000000ffff057224 */ /* 0x000fe200078e000e */
[----:B------:R-:W-:Y:S06]  /*220a0*/  BRA `(.L_x_12559) ;  /* 0xffffffb800e87947 */ /* 0x000fec000383ffff */
.L_x_12564:
[----:B0-----:R0:W4:Y:S02]  /*220b0*/  SYNCS.PHASECHK.TRANS64.TRYWAIT P0, [R5+URZ+0x2d820], R0 ;  /* 0x02d82000050075a7 */ /* 0x001124000800017f */
[----:B----4-:R-:W-:Y:S05]  /*220c0*/  @!P0 NANOSLEEP.SYNCS 0x989680 ;  /* 0x009896800000895d */ /* 0x010fea0003900000 */
[----:B------:R-:W4:Y:S02]  /*220d0*/  @!P0 SYNCS.PHASECHK.TRANS64 P0, [R5+URZ+0x2d820], R0 ;  /* 0x02d82000050085a7 */ /* 0x000f24000800007f */
[----:B----4-:R-:W-:Y:S05]  /*220e0*/  @!P0 BRA `(.L_x_12564) ;  /* 0xfffffffc00f08947 */ /* 0x010fea000383ffff */
[----:B------:R-:W-:Y:S05]  /*220f0*/  BRA `(.L_x_12709) ;  /* 0xffffffc000607947 */ /* 0x000fea000383ffff */
.L_x_12565:
        /* <DEDUP_REMOVED lines=11> */
.L_x_12711:
[----:B------:R-:W-:Y:S05]  /*221b0*/  BSYNC B0 ;  /* 0x0000000000007941 */ /* 0x000fea0003800000 */
.L_x_12710:
[----:B------:R-:W-:Y:S05]  /*221c0*/  BRA `(.L_x_12712) ;  /* 0xffffffc000487947 */ /* 0x000fea000383ffff */
.L_x_12566:
[----:B------:R-:W-:Y:S01]  /*221d0*/  BSSY B0, `(.L_x_12713) ;  /* 0x0000006000007945 */ /* 0x000fe20003800000 */
[----:B------:R-:W-:-:S07]  /*221e0*/  IMAD.MOV.U32 R15, RZ, RZ, -0x1 ;  /* 0xffffffffff0f7424 */ /* 0x000fce00078e00ff */
[----:B0123--:R-:W-:Y:S05]  /*221f0*/  WARPSYNC.COLLECTIVE R15, `(.L_x_12714) ;  /* 0x000000000f0c7348 */ /* 0x00ffea0003c00000 */
[----:B------:R-:W-:Y:S02]  /*22200*/  ELECT P6, UR62, PT ;  /* 0x00000000003e782f */ /* 0x000fe400038c0000 */
[----:B------:R-:W-:Y:S01]  /*22210*/  MOV R14, UR62 ;  /* 0x0000003e000e7c02 */ /* 0x000fe20008000f00 */
[----:B0123--:R-:W-:Y:S10]  /*22220*/  ENDCOLLECTIVE ;  /* 0x000000000000791b */ /* 0x00fff40003800000 */
.L_x_12714:
[----:B------:R-:W-:Y:S05]  /*22230*/  BSYNC B0 ;  /* 0x0000000000007941 */ /* 0x000fea0003800000 */
.L_x_12713:
[----:B------:R-:W-:Y:S05]  /*22240*/  BRA `(.L_x_12715) ;  /* 0xffffffc0003c7947 */ /* 0x000fea000383ffff */
.L_x_12568:
[----:B0-----:R0:W4:Y:S02]  /*22250*/  SYNCS.PHASECHK.TRANS64.TRYWAIT P1, [R3+URZ+0x2d840], R2 ;  /* 0x02d84002030075a7 */ /* 0x001124000802017f */
[----:B----4-:R-:W-:Y:S05]  /*22260*/  @!P1 NANOSLEEP.SYNCS 0x989680 ;  /* 0x009896800000995d */ /* 0x010fea0003900000 */
[----:B------:R-:W4:Y:S02]  /*22270*/  @!P1 SYNCS.PHASECHK.TRANS64 P1, [R3+URZ+0x2d840], R2 ;  /* 0x02d84002030095a7 */ /* 0x000f24000802007f */
[----:B----4-:R-:W-:Y:S05]  /*22280*/  @!P1 BRA `(.L_x_12568) ;  /* 0xfffffffc00f09947 */ /* 0x010fea000383ffff */
[----:B------:R-:W-:Y:S05]  /*22290*/  BRA `(.L_x_12716) ;  /* 0xffffffc0005c7947 */ /* 0x000fea000383ffff */
.L_x_12570:
[----:B----4-:R4:W0:Y:S02]  /*222a0*/  SYNCS.PHASECHK.TRANS64.TRYWAIT P1, [R25+URZ+0x2d840], R0 ;  /* 0x02d84000190075a7 */ /* 0x010824000802017f */
[----:B0-----:R-:W-:Y:S05]  /*222b0*/  @!P1 NANOSLEEP.SYNCS 0x989680 ;  /* 0x009896800000995d */ /* 0x001fea0003900000 */
[----:B------:R-:W0:Y:S02]  /*222c0*/  @!P1 SYNCS.PHASECHK.TRANS64 P1, [R25+URZ+0x2d840], R0 ;  /* 0x02d84000190095a7 */ /* 0x000e24000802007f */
[----:B0-----:R-:W-:Y:S05]  /*222d0*/  @!P1 BRA `(.L_x_12570) ;  /* 0xfffffffc00f09947 */ /* 0x001fea000383ffff */
[----:B------:R-:W-:Y:S05]  /*222e0*/  BRA `(.L_x_12717) ;  /* 0xffffffc000687947 */ /* 0x000fea000383ffff */
.L_x_12572:
[----:B------:R0:W0:Y:S02]  /*222f0*/  SYNCS.PHASECHK.TRANS64.TRYWAIT P1, [R3+URZ+0x2d860], R2 ;  /* 0x02d86002030075a7 */ /* 0x000024000802017f */
[----:B0-----:R-:W-:Y:S05]  /*22300*/  @!P1 NANOSLEEP.SYNCS 0x989680 ;  /* 0x009896800000995d */ /* 0x001fea0003900000 */
[----:B------:R-:W0:Y:S02]  /*22310*/  @!P1 SYNCS.PHASECHK.TRANS64 P1, [R3+URZ+0x2d860], R2 ;  /* 0x02d86002030095a7 */ /* 0x000e24000802007f */
[----:B0-----:R-:W-:Y:S05]  /*22320*/  @!P1 BRA `(.L_x_12572) ;  /* 0xfffffffc00f09947 */ /* 0x001fea000383ffff */
[----:B------:R-:W-:Y:S05]  /*22330*/  BRA `(.L_x_12718) ;  /* 0xffffffc000647947 */ /* 0x000fea000383ffff */
.L_x_12719:
        /* <DEDUP_REMOVED lines=12> */
.L_x_15861:


//--------------------- .text._ZN7cutlass13device_kernelIN5flash11enable_sm90INS1_16FlashAttnFwdSm90INS1_25CollectiveMainloopFwdSm90ILi2EN4cute5tupleIJNS5_1CILi1EEES8_S8_EEENS6_IJNS7_ILi192EEENS7_ILi128EEENS7_ILi64EEEEEELi64ENS_10bfloat16_tEfNS_4arch4Sm90ELb0ELb0ELb1ELb0ELb1ELb0ELb0ELb1ELb1ELb1ELb0ELb0EEENS1_21CollectiveEpilogueFwdINS6_IJSA_SC_SB_EEES9_SE_SG_Li384ELb0ELb1ELb0ELb0EEENS1_29StaticPersistentTileSchedulerILb0EEEEEEEEEvNT_6ParamsE --------------------------
	.section	.text._ZN7cutlass13device_kernelIN5flash11enable_sm90INS1_16FlashAttnFwdSm90INS1_25CollectiveMainloopFwdSm90ILi2EN4cute5tupleIJNS5_1CILi1EEES8_S8_EEENS6_IJNS7_ILi192EEENS7_ILi128EEENS7_ILi64EEEEEELi64ENS_10bfloat16_tEfNS_4arch4Sm90ELb0ELb0ELb1ELb0ELb1ELb0ELb0ELb1ELb1ELb1ELb0ELb0EEENS1_21CollectiveEpilogueFwdINS6_IJSA_SC_SB_EEES9_SE_SG_Li384ELb0ELb1ELb0ELb0EEENS1_29StaticPersistentTileSchedulerILb0EEEEEEEEEvNT_6ParamsE,"ax",@progbits
	.align	128
.text._ZN7cutlass13device_kernelIN5flash11enable_sm90INS1_16FlashAttnFwdSm90INS1_25CollectiveMainloopFwdSm90ILi2EN4cute5tupleIJNS5_1CILi1EEES8_S8_EEENS6_IJNS7_ILi192EEENS7_ILi128EEENS7_ILi64EEEEEELi64ENS_10bfloat16_tEfNS_4arch4Sm90ELb0ELb0ELb1ELb0ELb1ELb0ELb0ELb1ELb1ELb1ELb0ELb0EEENS1_21CollectiveEpilogueFwdINS6_IJSA_SC_SB_EEES9_SE_SG_Li384ELb0ELb1ELb0ELb0EEENS1_29StaticPersistentTileSchedulerILb0EEEEEEEEEvNT_6ParamsE:
        .type           _ZN7cutlass13device_kernelIN5flash11enable_sm90INS1_16FlashAttnFwdSm90INS1_25CollectiveMainloopFwdSm90ILi2EN4cute5tupleIJNS5_1CILi1EEES8_S8_EEENS6_IJNS7_ILi192EEENS7_ILi128EEENS7_ILi64EEEEEELi64ENS_10bfloat16_tEfNS_4arch4Sm90ELb0ELb0ELb1ELb0ELb1ELb0ELb0ELb1ELb1ELb1ELb0ELb0EEENS1_21CollectiveEpilogueFwdINS6_IJSA_SC_SB_EEES9_SE_SG_Li384ELb0ELb1ELb0ELb0EEENS1_29StaticPersistentTileSchedulerILb0EEEEEEEEEvNT_6ParamsE,@function
        .size           _ZN7cutlass13device_kernelIN5flash11enable_sm90INS1_16FlashAttnFwdSm90INS1_25CollectiveMainloopFwdSm90ILi2EN4cute5tupleIJNS5_1CILi1EEES8_S8_EEENS6_IJNS7_ILi192EEENS7_ILi128EEENS7_ILi64EEEEEELi64ENS_10bfloat16_tEfNS_4arch4Sm90ELb0ELb0ELb1ELb0ELb1ELb0ELb0ELb1ELb1ELb1ELb0ELb0EEENS1_21CollectiveEpilogueFwdINS6_IJSA_SC_SB_EEES9_SE_SG_Li384ELb0ELb1ELb0ELb0EEENS1_29StaticPersistentTileSchedulerILb0EEEEEEEEEvNT_6ParamsE,(.L_x_15862 - _ZN7cutlass13device_kernelIN5flash11enable_sm90INS1_16FlashAttnFwdSm90INS1_25CollectiveMainloopFwdSm90ILi2EN4cute5tupleIJNS5_1CILi1EEES8_S8_EEENS6_IJNS7_ILi192EEENS7_ILi128EEENS7_ILi64EEEEEELi64ENS_10bfloat16_tEfNS_4arch4Sm90ELb0ELb0ELb1ELb0ELb1ELb0ELb0ELb1ELb1ELb1ELb0ELb0EEENS1_21CollectiveEpilogueFwdINS6_IJSA_SC_SB_EEES9_SE_SG_Li384ELb0ELb1ELb0ELb0EEENS1_29StaticPersistentTileSchedulerILb0EEEEEEEEEvNT_6ParamsE)
        .other          _ZN7cutlass13device_kernelIN5flash11enable_sm90INS1_16FlashAttnFwdSm90INS1_25CollectiveMainloopFwdSm90ILi2EN4cute5tupleIJNS5_1CILi1EEES8_S8_EEENS6_IJNS7_ILi192EEENS7_ILi128EEENS7_ILi64EEEEEELi64ENS_10bfloat16_tEfNS_4arch4Sm90ELb0ELb0ELb1ELb0ELb1ELb0ELb0ELb1ELb1ELb1ELb0ELb0EEENS1_21CollectiveEpilogueFwdINS6_IJSA_SC_SB_EEES9_SE_SG_Li384ELb0ELb1ELb0ELb0EEENS1_29StaticPersistentTileSchedulerILb0EEEEEEEEEvNT_6ParamsE,@"STO_CUDA_ENTRY STV_DEFAULT"
_ZN7cutlass13device_kernelIN5flash11enable_sm90INS1_16FlashAttnFwdSm90INS1_25CollectiveMainloopFwdSm90ILi2EN4cute5tupleIJNS5_1CILi1EEES8_S8_EEENS6_IJNS7_ILi192EEENS7_ILi128EEENS7_ILi64EEEEEELi64ENS_10bfloat16_tEfNS_4arch4Sm90ELb0ELb0ELb1ELb0ELb1ELb0ELb0ELb1ELb1ELb1ELb0ELb0EEENS1_21CollectiveEpilogueFwdINS6_IJSA_SC_SB_EEES9_SE_SG_Li384ELb0ELb1ELb0ELb0EEENS1_29StaticPersistentTileSchedulerILb0EEEEEEEEEvNT_6ParamsE:
        /* <DEDUP_REMOVED lines=45> */
.L_x_12720:
        /* <DEDUP_REMOVED lines=22> */
.L_x_12721:
        /* <DEDUP_REMOVED lines=18> */
.L_x_12722:
        /* <DEDUP_REMOVED lines=22> */
.L_x_12723:
        /* <DEDUP_REMOVED lines=23> */
.L_x_12724:
        /* <DEDUP_REMOVED lines=8> */
.L_x_12726:
[----:B------:R-:W-:-:S08]  /*08a0*/  NOP ;  /* 0x0000000000007918 */ /* 0x000fd00000000000 */
[----:B------:R-:W0:Y:S02]  /*08b0*/  USETMAXREG.TRY_ALLOC.CTAPOOL UP0, 0xa0 ;  /* 0x000000a0000079c8 */ /* 0x000e240008000600 */
[----:B0-----:R-:W-:-:S13]  /*08c0*/  PLOP3.LUT P0, PT, PT, PT, UP0, 0x80, 0x0 ;  /* 0x000000000000781c */ /* 0x001fda0003f0f008 */
[----:B------:R-:W-:Y:S05]  /*08d0*/  @!P0 BRA `(.L_x_12726) ;  /* 0xfffffffc00f08947 */ /* 0x000fea000383ffff */
[----:B------:R-:W0:Y:S01]  /*08e0*/  S2R R2, SR_TID.X ;  /* 0x0000000000027919 */ /* 0x000e220000002100 */
[----:B------:R-:W2:Y:S08]  /*08f0*/  S2UR UR46, SR_CTAID.X ;  /* 0x00000000002e79c3 */ /* 0x000eb00000002500 */
[----:B------:R-:W-:Y:S06]  /*0900*/  BAR.ARV 0x8, 0x200 ;  /* 0x0208000000007b1d */ /* 0x000fec0000002000 */
[----:B0-----:R-:W-:-:S04]  /*0910*/  LOP3.LUT R0, R2, 0xffffff80, RZ, 0xc0, !PT ;  /* 0xffffff8002007812 */ /* 0x001fc800078ec0ff */
[----:B------:R-:W-:Y:S02]  /*0920*/  ISETP.NE.AND P0, PT, R0, 0x80, PT ;  /* 0x000000800000780c */ /* 0x000fe40003f05270 */
[----:B------:R-:W2:Y:S11]  /*0930*/  LDC R0, c[0x0][0xc34] ;  /* 0x00030d00ff007b82 */ /* 0x000eb60000000800 */
[----:B------:R-:W-:Y:S06]  /*0940*/  @!P0 BAR.ARV 0x9, 0x100 ;  /* 0x0244000000008b1d */ /* 0x000fec0000002000 */
[----:B--2---:R-:W-:-:S13]  /*0950*/  ISETP.LE.AND P0, PT, R0, UR46, PT ;  /* 0x0000002e00007c0c */ /* 0x004fda000bf03270 */
[----:B-1----:R-:W-:Y:S05]  /*0960*/  @P0 EXIT ;  /* 0x000000000000094d */ /* 0x002fea0003800000 */
[----:B------:R-:W-:Y:S01]  /*0970*/  VIADD R2, R2, 0xffffff80 ;  /* 0xffffff8002027836 */ /* 0x000fe20000000000 */
[----:B------:R-:W-:Y:S01]  /*0980*/  ULOP3.LUT UR40, UR39, 0x1, URZ, 0xfc, !UPT ;  /* 0x0000000127287892 */ /* 0x000fe2000f8efc3f */
[----:B------:R-:W-:Y:S01]  /*0990*/  IMAD.MOV.U32 R153, RZ, RZ, -0x2 ;  /* 0xfffffffeff997424 */ /* 0x000fe200078e00ff */
[----:B------:R-:W-:Y:S01]  /*09a0*/  UMOV UR36, URZ ;  /* 0x0000003f00247c82 */ /* 0x000fe20008000000 */
[----:B------:R-:W-:Y:S01]  /*09b0*/  UMOV UR37, URZ ;  /* 0x0000003f00257c82 */ /* 0x000fe20008000000 */
[----:B------:R-:W-:Y:S01]  /*09c0*/  SHF.R.S32.HI R3, RZ, 0x1f, R2 ;  /* 0x0000001fff037819 */ /* 0x000fe20000011402 */
[----:B------:R-:W-:-:S03]  /*09d0*/  UMOV UR38, URZ ;  /* 0x0000003f00267c82 */ /* 0x000fc60008000000 */
[CC--:B------:R-:W-:Y:S02]  /*09e0*/  LEA.HI R19, R3.reuse, R2.reuse, RZ, 0x7 ;  /* 0x0000000203137211 */ /* 0x0c0fe400078f38ff */
[-C--:B------:R-:W-:Y:S02]  /*09f0*/  LEA.HI R7, R3, R2.reuse, RZ, 0x2 ;  /* 0x0000000203077211 */ /* 0x080fe400078f10ff */
[----:B------:R-:W-:Y:S02]  /*0a00*/  LOP3.LUT R17, R19, 0xffffff80, RZ, 0xc0, !PT ;  /* 0xffffff8013117812 */ /* 0x000fe400078ec0ff */
[CC--:B------:R-:W-:Y:S02]  /*0a10*/  LEA.HI R0, R3.reuse, R2.reuse, RZ, 0x4 ;  /* 0x0000000203007211 */ /* 0x0c0fe400078f20ff */
[----:B------:R-:W-:Y:S01]  /*0a20*/  LEA.HI R5, R3, R2, RZ, 0x5 ;  /* 0x0000000203057211 */ /* 0x000fe200078f28ff */
[----:B------:R-:W-:Y:S01]  /*0a30*/  IMAD.IADD R17, R2, 0x1, -R17 ;  /* 0x0000000102117824 */ /* 0x000fe200078e0a11 */
[----:B------:R-:W-:-:S02]  /*0a40*/  LOP3.LUT R11, R7, 0xfffffffc, RZ, 0xc0, !PT ;  /* 0xfffffffc070b7812 */ /* 0x000fc400078ec0ff */
[----:B------:R-:W-:Y:S01]  /*0a50*/  SHF.R.S32.HI R7, RZ, 0x4, R0 ;  /* 0x00000004ff077819 */ /* 0x000fe20000011400 */
[----:B------:R-:W-:Y:S01]  /*0a60*/  IMAD.SHL.U32 R6, R5, 0x20, RZ ;  /* 0x0000002005067824 */ /* 0x000fe200078e00ff */
[----:B------:R-:W-:Y:S01]  /*0a70*/  SHF.R.S32.HI R4, RZ, 0x1f, R17 ;  /* 0x0000001fff047819 */ /* 0x000fe20000011411 */
[----:B------:R-:W-:Y:S01]  /*0a80*/  IMAD.IADD R11, R2, 0x1, -R11 ;  /* 0x00000001020b7824 */ /* 0x000fe200078e0a0b */
[----:B------:R-:W-:Y:S02]  /*0a90*/  LEA.HI R16, R3, R2, RZ, 0x3 ;  /* 0x0000000203107211 */ /* 0x000fe400078f18ff */
[----:B------:R-:W-:Y:S02]  /*0aa0*/  LEA.HI R3, R4, R17, RZ, 0x2 ;  /* 0x0000001104037211 */ /* 0x000fe400078f10ff */
[C---:B------:R-:W-:Y:S02]  /*0ab0*/  LOP3.LUT R5, R0.reuse, 0x3fffff0, RZ, 0xc0, !PT ;  /* 0x03fffff000057812 */ /* 0x040fe400078ec0ff */
[----:B------:R-:W-:-:S02]  /*0ac0*/  LEA.HI R0, R0, R7, RZ, 0x1 ;  /* 0x0000000700007211 */ /* 0x000fc400078f08ff */
[--C-:B------:R-:W-:Y:S02]  /*0ad0*/  SHF.R.S32.HI R8, RZ, 0x2, R3.reuse ;  /* 0x00000002ff087819 */ /* 0x100fe40000011403 */
[----:B------:R-:W-:Y:S02]  /*0ae0*/  SHF.R.S32.HI R9, RZ, 0x1f, R3 ;  /* 0x0000001fff097819 */ /* 0x000fe40000011403 */
[----:B------:R-:W-:Y:S02]  /*0af0*/  LOP3.LUT R0, R0, 0x1ffffffe, RZ, 0xc0, !PT ;  /* 0x1ffffffe00007812 */ /* 0x000fe400078ec0ff */
[----:B------:R-:W-:Y:S02]  /*0b00*/  SHF.R.S32.HI R19, RZ, 0x7, R19 ;  /* 0x00000007ff137819 */ /* 0x000fe40000011413 */
[----:B------:R-:W-:Y:S01]  /*0b10*/  LOP3.LUT R6, R6, 0xfffffc00, RZ, 0xc0, !PT ;  /* 0xfffffc0006067812 */ /* 0x000fe200078ec0ff */
[----:B------:R-:W-:Y:S01]  /*0b20*/  IMAD.IADD R152, R7, 0x1, -R0 ;  /* 0x0000000107987824 */ /* 0x000fe200078e0a00 */
[----:B------:R-:W-:Y:S01]  /*0b30*/  IADD3 R5, R2, -R5, RZ ;  /* 0x8000000502057210 */ /* 0x000fe20007ffe0ff */
[----:B------:R-:W-:Y:S01]  /*0b40*/  IMAD.HI R0, R19, 0x55555556, RZ ;  /* 0x5555555613007827 */ /* 0x000fe200078e02ff */
[----:B------:R-:W-:-:S02]  /*0b50*/  LEA.HI R9, R9, R8, RZ, 0x3 ;  /* 0x0000000809097211 */ /* 0x000fc400078f18ff */
[----:B------:R-:W-:Y:S01]  /*0b60*/  LEA.HI R7, R11, R11, RZ, 0x1 ;  /* 0x0000000b0b077211 */ /* 0x000fe200078f08ff */
[----:B------:R-:W-:Y:S01]  /*0b70*/  IMAD R5, R5, 0x40, R6 ;  /* 0x0000004005057824 */ /* 0x000fe200078e0206 */
[----:B------:R-:W-:Y:S02]  /*0b80*/  LOP3.LUT R9, R9, 0xfffffff8, RZ, 0xc0, !PT ;  /* 0xfffffff809097812 */ /* 0x000fe400078ec0ff */
[----:B------:R-:W-:Y:S01]  /*0b90*/  LEA.HI R6, R4, R17, RZ, 0x5 ;  /* 0x0000001104067211 */ /* 0x000fe200078f28ff */
[----:B------:R-:W-:Y:S01]  /*0ba0*/  IMAD R152, R152, 0x8, R5 ;  /* 0x0000000898987824 */ /* 0x000fe200078e0205 */
[----:B------:R-:W-:Y:S02]  /*0bb0*/  IADD3 R9, R8, -R9, RZ ;  /* 0x8000000908097210 */ /* 0x000fe40007ffe0ff */
[----:B------:R-:W-:Y:S02]  /*0bc0*/  LEA.HI R0, R0, R0, RZ, 0x1 ;  /* 0x0000000000007211 */ /* 0x000fe400078f08ff */
[----:B------:R-:W-:-:S02]  /*0bd0*/  SHF.R.S32.HI R6, RZ, 0x5, R6 ;  /* 0x00000005ff067819 */ /* 0x000fc40000011406 */
[----:B------:R-:W-:Y:S01]  /*0be0*/  LOP3.LUT R4, R3, 0x7ffffffc, RZ, 0xc0, !PT ;  /* 0x7ffffffc03047812 */ /* 0x000fe200078ec0ff */
[----:B------:R-:W-:Y:S01]  /*0bf0*/  IMAD R0, R0, -0x3, R19 ;  /* 0xfffffffd00007824 */ /* 0x000fe200078e0213 */
[----:B------:R-:W-:Y:S01]  /*0c00*/  LOP3.LUT R8, R7, 0x1ffffffe, RZ, 0xc0, !PT ;  /* 0x1ffffffe07087812 */ /* 0x000fe200078ec0ff */
[----:B------:R-:W-:Y:S01]  /*0c10*/  IMAD R9, R6, 0x10, R9 ;  /* 0x0000001006097824 */ /* 0x000fe200078e0209 */
[----:B------:R-:W-:Y:S01]  /*0c20*/  LOP3.LUT R13, R16, 0xfffffff8, RZ, 0xc0, !PT ;  /* 0xfffffff8100d7812 */ /* 0x000fe200078ec0ff */
[----:B------:R-:W-:Y:S01]  /*0c30*/  IMAD.IADD R4, R17, 0x1, -R4 ;  /* 0x0000000111047824 */ /* 0x000fe200078e0a04 */
[----:B------:R-:W-:Y:S01]  /*0c40*/  IADD3 R23, R11, -R8, RZ ;  /* 0x800000080b177210 */ /* 0x000fe20007ffe0ff */
[----:B------:R-:W-:Y:S01]  /*0c50*/  IMAD R22, R0, 0x40, R9 ;  /* 0x0000004000167824 */ /* 0x000fe200078e0209 */
[----:B------:R-:W-:Y:S01]  /*0c60*/  SHF.R.S32.HI R16, RZ, 0x3, R16 ;  /* 0x00000003ff107819 */ /* 0x000fe20000011410 */
[----:B------:R-:W-:Y:S02]  /*0c70*/  IMAD.IADD R2, R2, 0x1, -R13 ;  /* 0x0000000102027824 */ /* 0x000fe400078e0a0d */
[----:B------:R-:W-:-:S02]  /*0c80*/  IMAD R153, R4, R153, 0x80 ;  /* 0x0000008004997424 */ /* 0x000fc400078e0299 */
[----:B------:R-:W-:-:S07]  /*0c90*/  IMAD R23, R23, 0x8, R22 ;  /* 0x0000000817177824 */ /* 0x000fce00078e0216 */
.L_x_12751:
[----:B0-----:R-:W0:Y:S01]  /*0ca0*/  SHFL.IDX PT, R0, R19, RZ, 0x1f ;  /* 0x00001fff13007589 */ /* 0x001e2200000e0000 */
[----:B------:R-:W1:Y:S01]  /*0cb0*/  S2UR UR41, SR_CgaCtaId ;  /* 0x00000000002979c3 */ /* 0x000e620000008800 */
[----:B------:R-:W-:Y:S01]  /*0cc0*/  ULDC UR4, c[0x0][0xc38] ;  /* 0x00030e0000047ab9 */ /* 0x000fe20000000800 */
[----:B------:R-:W-:Y:S01]  /*0cd0*/  ULDC.64 UR6, c[0x0][0x418] ;  /* 0x0001060000067ab9 */ /* 0x000fe20000000a00 */
[----:B------:R-:W-:Y:S02]  /*0ce0*/  UISETP.NE.AND UP2, UPT, UR4, 0x1, UPT ;  /* 0x000000010400788c */ /* 0x000fe4000bf45270 */
[----:B------:R-:W-:Y:S01]  /*0cf0*/  UISETP.NE.U32.AND UP0, UPT, UR6, URZ, UPT ;  /* 0x0000003f0600728c */ /* 0x000fe2000bf05070 */
[----:B------:R-:W-:Y:S01]  /*0d00*/  ULDC UR4, c[0x0][0xc44] ;  /* 0x0003110000047ab9 */ /* 0x000fe20000000800 */
[----:B------:R-:W-:Y:S01]  /*0d10*/  UMOV UR43, UR46 ;  /* 0x0000002e002b7c82 */ /* 0x000fe20008000000 */
[----:B------:R-:W-:Y:S01]  /*0d20*/  UISETP.NE.AND UP1, UPT, UR4, 0x1, UPT ;  /* 0x000000010400788c */ /* 0x000fe2000bf25270 */
[----:B------:R-:W-:Y:S01]  /*0d30*/  UMOV UR44, 0x400 ;  /* 0x00000400002c7882 */ /* 0x000fe20000000000 */
[----:B------:R-:W-:-:S04]  /*0d40*/  UISETP.NE.AND.EX UP0, UPT, UR7, URZ, UPT, UP0 ;  /* 0x0000003f0700728c */ /* 0x000fc8000bf05300 */
[----:B------:R-:W-:Y:S01]  /*0d50*/  @UP2 ULDC UR4, c[0x0][0xc3c] ;  /* 0x00030f0000042ab9 */ /* 0x000fe20000000800 */
[----:B------:R-:W-:Y:S01]  /*0d60*/  @UP2 ULDC UR6, c[0x0][0xc40] ;  /* 0x0003100000062ab9 */ /* 0x000fe20000000800 */
[----:B------:R-:W-:Y:S01]  /*0d70*/  UIMAD.WIDE.U32 UR4, UR46, UR4, URZ ;  /* 0x000000042e0472a5 */ /* 0x000fe2000f8e003f */
[----:B------:R-:W-:-:S03]  /*0d80*/  ULDC UR48, c[0x0][0x424] ;  /* 0x0001090000307ab9 */ /* 0x000fc60000000800 */
[----:B------:R-:W-:Y:S01]  /*0d90*/  @UP2 USHF.R.U32.HI UR43, URZ, UR6, UR5 ;  /* 0x000000063f2b2299 */ /* 0x000fe20008011605 */
[----:B------:R-:W-:Y:S01]  /*0da0*/  @UP1 ULDC.64 UR8, c[0x0][0xc48] ;  /* 0x0003120000081ab9 */ /* 0x000fe20000000a00 */
[----:B0-----:R-:W-:Y:S01]  /*0db0*/  R2UR UR42, R0 ;  /* 0x00000000002a72ca */ /* 0x001fe200000e0000 */
[----:B-1----:R-:W-:Y:S02]  /*0dc0*/  ULEA UR44, UR41, UR44, 0x18 ;  /* 0x0000002c292c7291 */ /* 0x002fe4000f8ec03f */
[----:B------:R-:W-:Y:S02]  /*0dd0*/  UIMAD.WIDE.U32 UR4, UR43, UR8, URZ ;  /* 0x000000082b0472a5 */ /* 0x000fe4000f8e003f */
[----:B------:R-:W-:Y:S02]  /*0de0*/  UIADD3 UR8, UR44, 0x8400, URZ ;  /* 0x000084002c087890 */ /* 0x000fe4000fffe03f */
[----:B------:R-:W-:Y:S02]  /*0df0*/  USEL UR48, UR48, 0x1, UP0 ;  /* 0x0000000130307887 */ /* 0x000fe40008000000 */
[----:B------:R-:W-:Y:S01]  /*0e00*/  ULOP3.LUT UP0, URZ, UR8, 0x3ff, URZ, 0xc0, !UPT ;  /* 0x000003ff083f7892 */ /* 0x000fe2000f80c03f */
[----:B------:R-:W-:Y:S01]  /*0e10*/  ULDC UR4, c[0x0][0x2f0] ;  /* 0x0000bc0000047ab9 */ /* 0x000fe20000000800 */
[----:B------:R-:W-:-:S02]  /*0e20*/  UMOV UR45, UR43 ;  /* 0x0000002b002d7c82 */ /* 0x000fc40008000000 */
[----:B------:R-:W-:Y:S02]  /*0e30*/  UIMAD.WIDE UR6, UR42, 0x55555556, URZ ;  /* 0x555555562a0678a5 */ /* 0x000fe4000f8e023f */
[----:B------:R-:W-:Y:S01]  /*0e40*/  UIMAD UR48, UR48, UR4, URZ ;  /* 0x00000004303072a4 */ /* 0x000fe2000f8e023f */
[----:B------:R-:W-:Y:S01]  /*0e50*/  PLOP3.LUT P0, PT, PT, PT, UP0, 0x80, 0x0 ;  /* 0x000000000000781c */ /* 0x000fe20003f0f008 */
[----:B------:R-:W-:Y:S02]  /*0e60*/  ULEA.HI UR7, UR7, UR7, URZ, 0x1 ;  /* 0x0000000707077291 */ /* 0x000fe4000f8f083f */
[----:B------:R-:W-:Y:S02]  /*0e70*/  UIADD3 UR4, UR48, 0x7f, URZ ;  /* 0x0000007f30047890 */ /* 0x000fe4000fffe03f */
[----:B------:R-:W-:Y:S02]  /*0e80*/  UIMAD UR7, UR7, -0x3, UR42 ;  /* 0xfffffffd070778a4 */ /* 0x000fe4000f8e022a */
[----:B------:R-:W-:-:S02]  /*0e90*/  @UP1 USHF.R.U32.HI UR45, URZ, UR9, UR5 ;  /* 0x000000093f2d1299 */ /* 0x000fc40008011605 */
[----:B------:R-:W-:Y:S02]  /*0ea0*/  USHF.R.S32.HI UR5, URZ, 0x1f, UR4 ;  /* 0x0000001f3f057899 */ /* 0x000fe40008011404 */
[----:B------:R-:W-:Y:S02]  /*0eb0*/  ULEA UR7, UR7, UR8, 0xd ;  /* 0x0000000807077291 */ /* 0x000fe4000f8e683f */
[----:B------:R-:W-:Y:S02]  /*0ec0*/  ULEA.HI UR5, UR5, UR4, URZ, 0x7 ;  /* 0x0000000405057291 */ /* 0x000fe4000f8f383f */
[----:B------:R-:W-:Y:S02]  /*0ed0*/  USHF.R.U32.HI UR7, URZ, 0x4, UR7 ;  /* 0x000000043f077899 */ /* 0x000fe40008011607 */
[----:B------:R-:W-:Y:S02]  /*0ee0*/  USHF.R.S32.HI UR47, URZ, 0x7, UR5 ;  /* 0x000000073f2f7899 */ /* 0x000fe40008011405 */
        /* <DEDUP_REMOVED lines=18> */
.L_x_12727:
[----:B------:R-:W-:Y:S01]  /*1010*/  ULOP3.LUT UR4, UR36, 0x1, URZ, 0xc0, !UPT ;  /* 0x0000000124047892 */ /* 0x000fe2000f8ec03f */
[----:B------:R-:W-:-:S05]  /*1020*/  IMAD.U32 R3, RZ, RZ, UR40 ;  /* 0x00000028ff037e24 */ /* 0x000fca000f8e00ff */
[----:B------:R-:W-:Y:S01]  /*1030*/  IMAD.U32 R0, RZ, RZ, UR4 ;  /* 0x00000004ff007e24 */ /* 0x000fe2000f8e00ff */
[----:B------:R-:W-:-:S04]  /*1040*/  ISETP.NE.AND P0, PT, R3, 0x3, PT ;  /* 0x000000030300780c */ /* 0x000fc80003f05270 */
[----:B------:R-:W-:-:S04]  /*1050*/  SHF.L.U32 R0, R0, 0x1f, RZ ;  /* 0x0000001f00007819 */ /* 0x000fc800000006ff */
[----:B------:R-:W0:Y:S02]  /*1060*/  SYNCS.PHASECHK.TRANS64.TRYWAIT P1, [UR44+0x16800], R0 ;  /* 0x01680000ff0075a7 */ /* 0x000e24000802016c */
[----:B0-----:R-:W-:Y:S05]  /*1070*/  @!P1 BRA `(.L_x_12728) ;  /* 0x0000009c009c9947 */ /* 0x001fea0003800000 */
.L_x_12801:
[----:B------:R-:W-:Y:S05]  /*1080*/  @!P0 BRA `(.L_x_12729) ;  /* 0x0000000000048947 */ /* 0x000fea0003800000 */
[----:B------:R-:W-:Y:S01]  /*1090*/  BPT.TRAP 0x1 ;  /* 0x000000040000795c */ /* 0x000fe20000300000 */
.L_x_12729:
[----:B0-----:R-:W-:Y:S01]  /*10a0*/  IMAD.U32 R0, RZ, RZ, UR38 ;  /* 0x00000026ff007e24 */ /* 0x001fe2000f8e00ff */
[----:B------:R-:W-:-:S04]  /*10b0*/  MOV R3, UR37 ;  /* 0x0000002500037c02 */ /* 0x000fc80008000f00 */
[----:B------:R-:W-:Y:S02]  /*10c0*/  LEA R0, R0, UR44, 0x3 ;  /* 0x0000002c00007c11 */ /* 0x000fe4000f8e18ff */
[----:B------:R-:W-:-:S04]  /*10d0*/  SHF.L.U32 R3, R3, 0x1f, RZ ;  /* 0x0000001f03037819 */ /* 0x000fc800000006ff */
[----:B------:R0:W1:Y:S01]  /*10e0*/  SYNCS.PHASECHK.TRANS64.TRYWAIT P1, [R0+URZ+0x16830], R3 ;  /* 0x01683003000075a7 */ /* 0x000062000802017f */
[----:B------:R-:W-:Y:S05]  /*10f0*/  @!P0 BRA `(.L_x_12730) ;  /* 0x0000000000048947 */ /* 0x000fea0003800000 */
[----:B------:R-:W-:Y:S01]  /*1100*/  BPT.TRAP 0x1 ;  /* 0x000000040000795c */ /* 0x000fe20000300000 */
.L_x_12730:
[----:B------:R-:W-:Y:S01]  /*1110*/  IMAD.MOV.U32 R119, RZ, RZ, RZ ;  /* 0x000000ffff777224 */ /* 0x000fe200078e00ff */
[----:B-1----:R-:W-:Y:S06]  /*1120*/  @P1 BRA `(.L_x_12731) ;  /* 0x0000000000081947 */ /* 0x002fec0003800000 */
[----:B------:R-:W1:Y:S02]  /*1130*/  SYNCS.PHASECHK.TRANS64.TRYWAIT P1, [R0+URZ+0x16830], R3 ;  /* 0x01683003000075a7 */ /* 0x000e64000802017f */
[----:B-1----:R-:W-:Y:S05]  /*1140*/  @!P1 BRA `(.L_x_12732) ;  /* 0x0000009c00809947 */ /* 0x002fea0003800000 */
.L_x_12731:
        /* <DEDUP_REMOVED lines=35> */
.L_x_12733:
        /* <DEDUP_REMOVED lines=13> */
[----:B------:R-:W-:-:S02]  /*1450*/  VIADD R62, R153, UR48 ;  /* 0x00000030993e7c36 */ /* 0x000fc40008000000 */
[----:B01----:R-:W-:Y:S01]  /*1460*/  FMUL.FTZ R3, R26, UR6 ;  /* 0x000000061a037c20 */ /* 0x003fe20008410000 */
[----:B------:R-:W-:Y:S01]  /*1470*/  IMAD.U32 R63, RZ, RZ, UR47 ;  /* 0x0000002fff3f7e24 */ /* 0x000fe2000f8e00ff */
[----:B------:R-:W0:Y:S01]  /*1480*/  MUFU.TANH R6, R6 ;  /* 0x0000000600067308 */ /* 0x000e220000002400 */
[----:B------:R-:W-:Y:S01]  /*1490*/  FMUL.FTZ R4, R27, UR6 ;  /* 0x000000061b047c20 */ /* 0x000fe20008410000 */
[----:B------:R-:W-:Y:S01]  /*14a0*/  FMUL.FTZ R24, R36, UR6 ;  /* 0x0000000624187c20 */ /* 0x000fe20008410000 */
[----:B------:R-:W-:Y:S02]  /*14b0*/  IMAD R62, R63, -0x80, R62 ;  /* 0xffffff803f3e7824 */ /* 0x000fe400078e023e */
[----:B------:R-:W-:Y:S01]  /*14c0*/  FMUL.FTZ R8, R31, UR6 ;  /* 0x000000061f087c20 */ /* 0x000fe20008410000 */
[----:B------:R-:W-:Y:S01]  /*14d0*/  FMUL.FTZ R31, R44, UR6 ;  /* 0x000000062c1f7c20 */ /* 0x000fe20008410000 */
[----:B------:R-:W-:Y:S01]  /*14e0*/  FMUL.FTZ R7, R30, UR6 ;  /* 0x000000061e077c20 */ /* 0x000fe20008410000 */
[----:B------:R-:W-:Y:S01]  /*14f0*/  FMUL.FTZ R11, R35, UR6 ;  /* 0x00000006230b7c20 */ /* 0x000fe20008410000 */
[----:B------:R-:W1:Y:S01]  /*1500*/  MUFU.TANH R10, R10 ;  /* 0x0000000a000a7308 */ /* 0x000e620000002400 */
[C---:B------:R-:W-:Y:S01]  /*1510*/  ISETP.GT.AND P2, PT, R62.reuse, RZ, PT ;  /* 0x000000ff3e00720c */ /* 0x040fe20003f44270 */
[----:B------:R-:W-:Y:S01]  /*1520*/  FMUL.FTZ R20, R37, UR6 ;  /* 0x0000000625147c20 */ /* 0x000fe20008410000 */
[C---:B------:R-:W-:Y:S01]  /*1530*/  ISETP.GT.AND P1, PT, R62.reuse, 0x1, PT ;  /* 0x000000013e00780c */ /* 0x040fe20003f24270 */
[----:B------:R-:W-:Y:S01]  /*1540*/  FMUL.FTZ R27, R43, UR6 ;  /* 0x000000062b1b7c20 */ /* 0x000fe20008410000 */
[----:B------:R-:W-:Y:S01]  /*1550*/  ISETP.GT.AND P6, PT, R62, 0x8, PT ;  /* 0x000000083e00780c */ /* 0x000fe20003fc4270 */
[----:B------:R-:W-:Y:S01]  /*1560*/  FMUL.FTZ R35, R50, UR6 ;  /* 0x0000000632237c20 */ /* 0x000fe20008410000 */
[----:B--2---:R-:W-:Y:S01]  /*1570*/  FSEL R44, R5, -INF , P2 ;  /* 0xff800000052c7808 */ /* 0x004fe20001000000 */
[----:B------:R-:W2:Y:S01]  /*1580*/  MUFU.TANH R12, R12 ;  /* 0x0000000c000c7308 */ /* 0x000ea20000002400 */
[----:B0-----:R-:W-:Y:S01]  /*1590*/  FSEL R63, R6, -INF , P1 ;  /* 0xff800000063f7808 */ /* 0x001fe20000800000 */
[----:B------:R-:W-:Y:S01]  /*15a0*/  FMUL.FTZ R43, R58, UR6 ;  /* 0x000000063a2b7c20 */ /* 0x000fe20008410000 */
[----:B------:R-:W-:Y:S01]  /*15b0*/  FMUL.FTZ R50, R65, UR6 ;  /* 0x0000000641327c20 */ /* 0x000fe20008410000 */
[----:B------:R-:W-:Y:S01]  /*15c0*/  FMUL.FTZ R58, R72, UR6 ;  /* 0x00000006483a7c20 */ /* 0x000fe20008410000 */
[----:B------:R-:W-:Y:S01]  /*15d0*/  ISETP.GT.AND P5, PT, R62, 0x9, PT ;  /* 0x000000093e00780c */ /* 0x000fe20003fa4270 */
[----:B------:R-:W-:Y:S01]  /*15e0*/  FMUL.FTZ R28, R40, UR6 ;  /* 0x00000006281c7c20 */ /* 0x000fe20008410000 */
[----:B------:R-:W-:Y:S01]  /*15f0*/  FMNMX.FTZ R72, R44, R63, !PT ;  /* 0x0000003f2c487209 */ /* 0x000fe20007810000 */
[----:B------:R-:W0:Y:S01]  /*1600*/  MUFU.TANH R14, R14 ;  /* 0x0000000e000e7308 */ /* 0x000e220000002400 */
[----:B-1----:R-:W-:Y:S01]  /*1610*/  FSEL R65, R10, -INF , P6 ;  /* 0xff8000000a417808 */ /* 0x002fe20003000000 */
[----:B------:R-:W-:Y:S01]  /*1620*/  FMUL.FTZ R36, R53, UR6 ;  /* 0x0000000635247c20 */ /* 0x000fe20008410000 */
[----:B------:R-:W-:Y:S01]  /*1630*/  FMUL.FTZ R53, R67, UR6 ;  /* 0x0000000643357c20 */ /* 0x000fe20008410000 */
[----:B------:R-:W-:Y:S01]  /*1640*/  FMUL.FTZ R9, R34, UR6 ;  /* 0x0000000622097c20 */ /* 0x000fe20008410000 */
[----:B------:R-:W-:Y:S01]  /*1650*/  ISETP.GT.AND P4, PT, R62, 0x10, PT ;  /* 0x000000103e00780c */ /* 0x000fe20003f84270 */
[----:B------:R-:W-:Y:S01]  /*1660*/  FMUL.FTZ R26, R41, UR6 ;  /* 0x00000006291a7c20 */ /* 0x000fe20008410000 */
[----:B------:R-:W-:Y:S01]  /*1670*/  FMNMX.FTZ R72, R65, R72, !PT ;  /* 0x0000004841487209 */ /* 0x000fe20007810000 */
[----:B------:R-:W1:Y:S01]  /*1680*/  MUFU.TANH R3, R3 ;  /* 0x0000000300037308 */ /* 0x000e620000002400 */
[----:B--2---:R-:W-:Y:S01]  /*1690*/  FSEL R67, R12, -INF , P5 ;  /* 0xff8000000c437808 */ /* 0x004fe20002800000 */
[----:B------:R-:W-:Y:S01]  /*16a0*/  FMUL.FTZ R34, R48, UR6 ;  /* 0x0000000630227c20 */ /* 0x000fe20008410000 */
[----:B------:R-:W-:Y:S01]  /*16b0*/  FMUL.FTZ R48, R60, UR6 ;  /* 0x000000063c307c20 */ /* 0x000fe20008410000 */
[----:B------:R-:W-:Y:S01]  /*16c0*/  FMUL.FTZ R60, R73, UR6 ;  /* 0x00000006493c7c20 */ /* 0x000fe20008410000 */
[----:B------:R-:W-:Y:S01]  /*16d0*/  ISETP.GT.AND P3, PT, R62, 0x11, PT ;  /* 0x000000113e00780c */ /* 0x000fe20003f64270 */
[----:B------:R-:W-:Y:S01]  /*16e0*/  FMUL.FTZ R25, R42, UR6 ;  /* 0x000000062a197c20 */ /* 0x000fe20008410000 */
[----:B------:R-:W-:Y:S01]  /*16f0*/  FMNMX.FTZ R72, R67, R72, !PT ;  /* 0x0000004843487209 */ /* 0x000fe20007810000 */
        /* <DEDUP_REMOVED lines=13> */
[----:B------:R-:W-:Y:S01]  /*17d0*/  FMUL.FTZ R29, R46, UR6 ;  /* 0x000000062e1d7c20 */ /* 0x000fe20008410000 */
        /* <DEDUP_REMOVED lines=33> */
[----:B------:R-:W-:Y:S01]  /*19f0*/  IMAD.U32 R14, RZ, RZ, UR7 ;  /* 0x00000007ff0e7e24 */ /* 0x000fe2000f8e00ff */
[----:B------:R-:W2:Y:S01]  /*1a00*/  MUFU.TANH R28, R28 ;  /* 0x0000001c001c7308 */ /* 0x000ea20000002400 */
[----:B0-----:R-:W-:Y:S01]  /*1a10*/  FSEL R75, R20, -INF , P1 ;  /* 0xff800000144b7808 */ /* 0x001fe20000800000 */
[----:B------:R-:W-:Y:S01]  /*1a20*/  FMUL.FTZ R83, R83, UR6 ;  /* 0x0000000653537c20 */ /* 0x000fe20008410000 */
[----:B------:R-:W-:Y:S01]  /*1a30*/  FMNMX.FTZ R20, R3, R4, !PT ;  /* 0x0000000403147209 */ /* 0x000fe20007810000 */
[----:B------:R-:W-:Y:S01]  /*1a40*/  FMUL.FTZ R86, R86, UR6 ;  /* 0x0000000656567c20 */ /* 0x000fe20008410000 */
[----:B------:R-:W-:Y:S01]  /*1a50*/  FMNMX.FTZ R72, R75, R72, !PT ;  /* 0x000000484b487209 */ /* 0x000fe20007810000 */
[----:B------:R-:W-:Y:S01]  /*1a60*/  FMUL.FTZ R87, R87, UR6 ;  /* 0x0000000657577c20 */ /* 0x000fe20008410000 */
[----:B------:R-:W-:Y:S01]  /*1a70*/  FMNMX.FTZ R20, R5, R20, !PT ;  /* 0x0000001405147209 */ /* 0x000fe20007810000 */
[----:B------:R-:W0:Y:S01]  /*1a80*/  MUFU.TANH R9, R9 ;  /* 0x0000000900097308 */ /* 0x000e220000002400 */
[----:B-1----:R-:W-:Y:S01]  /*1a90*/  FSEL R7, R8, -INF , P5 ;  /* 0xff80000008077808 */ /* 0x002fe20002800000 */
[----:B------:R-:W-:Y:S01]  /*1aa0*/  UISETP.GE.AND UP0, UPT, UR48, 0x81, UPT ;  /* 0x000000813000788c */ /* 0x000fe2000bf06270 */
[----:B------:R-:W-:Y:S01]  /*1ab0*/  ISETP.GT.AND P5, PT, R62, 0x21, PT ;  /* 0x000000213e00780c */ /* 0x000fe20003fa4270 */
[--C-:B------:R-:W-:Y:S01]  /*1ac0*/  IMAD.MOV.U32 R116, RZ, RZ, R119.reuse ;  /* 0x000000ffff747224 */ /* 0x100fe200078e0077 */
[----:B------:R-:W-:Y:S01]  /*1ad0*/  FMNMX.FTZ R20, R7, R20, !PT ;  /* 0x0000001407147209 */ /* 0x000fe20007810000 */
[--C-:B------:R-:W-:Y:S01]  /*1ae0*/  IMAD.MOV.U32 R114, RZ, RZ, R119.reuse ;  /* 0x000000ffff727224 */ /* 0x100fe200078e0077 */
[----:B------:R-:W-:Y:S01]  /*1af0*/  P2R R88, PR, RZ, 0x1 ;  /* 0x00000001ff587803 */ /* 0x000fe20000000000 */
[----:B------:R-:W1:Y:S01]  /*1b00*/  MUFU.TANH R26, R26 ;  /* 0x0000001a001a7308 */ /* 0x000e620000002400 */
[----:B--2---:R-:W-:Y:S01]  /*1b10*/  FSEL R77, R28, -INF , P6 ;  /* 0xff8000001c4d7808 */ /* 0x004fe20003000000 */
[--C-:B------:R-:W-:Y:S01]  /*1b20*/  IMAD.MOV.U32 R112, RZ, RZ, R119.reuse ;  /* 0x000000ffff707224 */ /* 0x100fe200078e0077 */
[----:B------:R-:W-:Y:S01]  /*1b30*/  R2UR UR6, R0 ;  /* 0x00000000000672ca */ /* 0x000fe200000e0000 */
        /* <DEDUP_REMOVED lines=15> */
[-C--:B------:R-:W-:Y:S01]  /*1c30*/  MOV R104, R119.reuse ;  /* 0x0000007700687202 */ /* 0x080fe20000000f00 */
[----:B------:R-:W-:Y:S01]  /*1c40*/  IMAD.MOV.U32 R90, RZ, RZ, R119 ;  /* 0x000000ffff5a7224 */ /* 0x000fe200078e0077 */
[----:B------:R-:W-:Y:S01]  /*1c50*/  FMNMX.FTZ R72, R81, R72, !PT ;  /* 0x0000004851487209 */ /* 0x000fe20007810000 */
[----:B------:R-:W-:Y:S01]  /*1c60*/  UPRMT UR6, UR41, 0x654, UR6 ;  /* 0x0000065429067896 */ /* 0x000fe20008000006 */
[----:B------:R-:W-:Y:S01]  /*1c70*/  MOV R100, R119 ;  /* 0x0000007700647202 */ /* 0x000fe20000000f00 */
[----:B------:R-:W1:Y:S01]  /*1c80*/  MUFU.TANH R13, R13 ;  /* 0x0000000d000d7308 */ /* 0x000e620000002400 */
[----:B--2---:R-:W-:-:S02]  /*1c90*/  FSEL R11, R11, -INF , P3 ;  /* 0xff8000000b0b7808 */ /* 0x004fc40001800000 */
[----:B------:R-:W-:Y:S02]  /*1ca0*/  ISETP.GT.AND P3, PT, R62, 0x29, PT ;  /* 0x000000293e00780c */ /* 0x000fe40003f64270 */
[----:B------:R-:W-:Y:S02]  /*1cb0*/  FMNMX.FTZ R20, R11, R20, !PT ;  /* 0x000000140b147209 */ /* 0x000fe40007810000 */
[----:B------:R-:W-:Y:S01]  /*1cc0*/  SYNCS.ARRIVE.TRANS64.RED.A1T0 RZ, [UR6], RZ ;  /* 0x000000ffffff79a7 */ /* 0x000fe20008100406 */
[----:B------:R-:W2:Y:S01]  /*1cd0*/  MUFU.TANH R30, R30 ;  /* 0x0000001e001e7308 */ /* 0x000ea20000002400 */
[----:B0-----:R-:W-:Y:S02]  /*1ce0*/  FSEL R31, R31, -INF , P4 ;  /* 0xff8000001f1f7808 */ /* 0x001fe40002000000 */
[----:B------:R-:W-:Y:S02]  /*1cf0*/  MOV R96, R119 ;  /* 0x0000007700607202 */ /* 0x000fe40000000f00 */
[----:B------:R-:W-:-:S02]  /*1d00*/  FMNMX.FTZ R72, R31, R72, !PT ;  /* 0x000000481f487209 */ /* 0x000fc40007810000 */
[----:B------:R-:W-:Y:S01]  /*1d10*/  MOV R92, R119 ;  /* 0x00000077005c7202 */ /* 0x000fe20000000f00 */
[----:B------:R-:W0:Y:S01]  /*1d20*/  MUFU.TANH R21, R21 ;  /* 0x0000001500157308 */ /* 0x000e220000002400 */
[----:B-1----:R-:W-:Y:S02]  /*1d30*/  FSEL R13, R13, -INF , P2 ;  /* 0xff8000000d0d7808 */ /* 0x002fe40001000000 */
[----:B------:R-:W-:Y:S02]  /*1d40*/  ISETP.GT.AND P2, PT, R62, 0x30, PT ;  /* 0x000000303e00780c */ /* 0x000fe40003f44270 */
[----:B------:R-:W-:-:S03]  /*1d50*/  FMNMX.FTZ R20, R13, R20, !PT ;  /* 0x000000140d147209 */ /* 0x000fc60007810000 */
[----:B------:R-:W1:Y:S01]  /*1d60*/  MUFU.TANH R34, R34 ;  /* 0x0000002200227308 */ /* 0x000e620000002400 */
[----:B--2---:R-:W-:-:S04]  /*1d70*/  FSEL R85, R30, -INF , P3 ;  /* 0xff8000001e557808 */ /* 0x004fc80001800000 */
[----:B------:R-:W-:-:S03]  /*1d80*/  FMNMX.FTZ R72, R85, R72, !PT ;  /* 0x0000004855487209 */ /* 0x000fc60007810000 */
[----:B------:R-:W2:Y:S01]  /*1d90*/  MUFU.TANH R25, R25 ;  /* 0x0000001900197308 */ /* 0x000ea20000002400 */
[----:B0-----:R-:W-:Y:S02]  /*1da0*/  FSEL R21, R21, -INF , P1 ;  /* 0xff80000015157808 */ /* 0x001fe40000800000 */
[----:B------:R-:W-:Y:S02]  /*1db0*/  ISETP.GT.AND P1, PT, R62, 0x31, PT ;  /* 0x000000313e00780c */ /* 0x000fe40003f24270 */
[----:B------:R-:W-:-:S03]  /*1dc0*/  FMNMX.FTZ R20, R21, R20, !PT ;  /* 0x0000001415147209 */ /* 0x000fc60007810000 */
[----:B------:R-:W0:Y:S01]  /*1dd0*/  MUFU.TANH R32, R32 ;  /* 0x0000002000207308 */ /* 0x000e220000002400 */
[----:B-1----:R-:W-:-:S04]  /*1de0*/  FSEL R89, R34, -INF , P2 ;  /* 0xff80000022597808 */ /* 0x002fc80001000000 */
[----:B------:R-:W-:-:S03]  /*1df0*/  FMNMX.FTZ R72, R89, R72, !PT ;  /* 0x0000004859487209 */ /* 0x000fc60007810000 */
[----:B------:R-:W1:Y:S01]  /*1e00*/  MUFU.TANH R27, R27 ;  /* 0x0000001b001b7308 */ /* 0x000e620000002400 */
[----:B--2---:R-:W-:Y:S02]  /*1e10*/  FSEL R25, R25, -INF , P6 ;  /* 0xff80000019197808 */ /* 0x004fe40003000000 */
[----:B------:R-:W-:Y:S02]  /*1e20*/  ISETP.GT.AND P6, PT, R62, 0x38, PT ;  /* 0x000000383e00780c */ /* 0x000fe40003fc4270 */
[----:B------:R-:W-:-:S03]  /*1e30*/  FMNMX.FTZ R20, R25, R20, !PT ;  /* 0x0000001419147209 */ /* 0x000fc60007810000 */
[----:B------:R-:W2:Y:S01]  /*1e40*/  MUFU.TANH R38, R38 ;  /* 0x0000002600267308 */ /* 0x000ea20000002400 */
[----:B0-----:R-:W-:-:S04]  /*1e50*/  FSEL R91, R32, -INF , P1 ;  /* 0xff800000205b7808 */ /* 0x001fc80000800000 */
[----:B------:R-:W-:-:S03]  /*1e60*/  FMNMX.FTZ R72, R91, R72, !PT ;  /* 0x000000485b487209 */ /* 0x000fc60007810000 */
        /* <DEDUP_REMOVED lines=119> */
[----:B------:R0:W-:Y:S01]  /*25e0*/  MUFU.TANH R8, R79 ;  /* 0x0000004f00087308 */ /* 0x0001e20000002400 */
[----:B--2---:R-:W-:-:S04]  /*25f0*/  FSEL R129, R10, -INF , P1 ;  /* 0xff8000000a817808 */ /* 0x004fc80000800000 */
[----:B------:R-:W-:-:S03]  /*2600*/  FMNMX.FTZ R72, R129, R72, !PT ;  /* 0x0000004881487209 */ /* 0x000fc60007810000 */
[----:B------:R-:W1:Y:S01]  /*2610*/  MUFU.TANH R82, R82 ;  /* 0x0000005200527308 */ /* 0x000e620000002400 */
[----:B0-----:R-:W-:Y:S01]  /*2620*/  FSEL R79, R78, -INF , P6 ;  /* 0xff8000004e4f7808 */ /* 0x001fe20003000000 */
[----:B------:R-:W0:Y:S03]  /*2630*/  SHFL.BFLY PT, R15, R72, 0x2, 0x1f ;  /* 0x0c401f00480f7f89 */ /* 0x000e2600000e0000 */
[----:B------:R-:W-:-:S03]  /*2640*/  FMNMX.FTZ R20, R79, R20, !PT ;  /* 0x000000144f147209 */ /* 0x000fc60007810000 */
[----:B------:R-:W-:Y:S08]  /*2650*/  MUFU.TANH R86, R86 ;  /* 0x0000005600567308 */ /* 0x000ff00000002400 */
[----:B------:R-:W-:Y:S01]  /*2660*/  MUFU.TANH R12, R87 ;  /* 0x00000057000c7308 */ /* 0x000fe20000002400 */
[----:B0-----:R-:W-:-:S05]  /*2670*/  FMNMX.FTZ R10, R72, R15, !PT ;  /* 0x0000000f480a7209 */ /* 0x001fca0007810000 */
[----:B------:R-:W0:Y:S02]  /*2680*/  SHFL.BFLY PT, R15, R10, 0x1, 0x1f ;  /* 0x0c201f000a0f7f89 */ /* 0x000e2400000e0000 */
[----:B0-----:R-:W-:Y:S02]  /*2690*/  FMNMX.FTZ R15, R10, R15, !PT ;  /* 0x0000000f0a0f7209 */ /* 0x001fe40007810000 */
[----:B------:R1:W0:Y:S02]  /*26a0*/  MUFU.TANH R10, R83 ;  /* 0x00000053000a7308 */ /* 0x0002240000002400 */
[C---:B------:R-:W-:Y:S01]  /*26b0*/  FSETP.NEU.FTZ.AND P0, PT, R15.reuse, -INF , PT ;  /* 0xff8000000f00780b */ /* 0x040fe20003f1d000 */
[----:B------:R-:W-:-:S05]  /*26c0*/  FMUL.FTZ R6, R15, R14 ;  /* 0x0000000e0f067220 */ /* 0x000fca0000410000 */
[----:B------:R-:W-:Y:S02]  /*26d0*/  FSEL R6, R6, RZ, P0 ;  /* 0x000000ff06067208 */ /* 0x000fe40000000000 */
[----:B-1----:R-:W-:Y:S02]  /*26e0*/  FSEL R83, R82, -INF , P4 ;  /* 0xff80000052537808 */ /* 0x002fe40002000000 */
[----:B------:R-:W-:Y:S01]  /*26f0*/  ISETP.NE.AND P0, PT, R88, RZ, PT ;  /* 0x000000ff5800720c */ /* 0x000fe20003f05270 */
[-CC-:B------:R-:W-:Y:S01]  /*2700*/  FFMA.FTZ R126, R71, R14.reuse, -R6.reuse ;  /* 0x0000000e477e7223 */ /* 0x180fe20000010806 */
[-CC-:B------:R-:W-:Y:S01]  /*2710*/  FFMA.FTZ R71, R81, R14.reuse, -R6.reuse ;  /* 0x0000000e51477223 */ /* 0x180fe20000010806 */
[----:B------:R-:W-:Y:S01]  /*2720*/  FSEL R81, R8, -INF , P5 ;  /* 0xff80000008517808 */ /* 0x000fe20002800000 */
[-CC-:B------:R-:W-:Y:S01]  /*2730*/  FFMA.FTZ R132, R89, R14.reuse, -R6.reuse ;  /* 0x0000000e59847223 */ /* 0x180fe20000010806 */
[----:B0-----:R-:W-:Y:S01]  /*2740*/  FSEL R87, R10, -INF , P3 ;  /* 0xff8000000a577808 */ /* 0x001fe20001800000 */
        /* <DEDUP_REMOVED lines=20> */
[-CC-:B------:R-:W-:Y:S01]  /*2890*/  FFMA.FTZ R69, R75, R14.reuse, -R6.reuse ;  /* 0x0000000e4b457223 */ /* 0x180fe20000010806 */
[-CC-:B------:R-:W-:Y:S01]  /*28a0*/  FFMA.FTZ R128, R77, R14.reuse, -R6.reuse ;  /* 0x0000000e4d807223 */ /* 0x180fe20000010806 */
[----:B------:R-:W1:Y:S01]  /*28b0*/  SHFL.BFLY PT, R31, R20, 0x2, 0x1f ;  /* 0x0c401f00141f7f89 */ /* 0x000e6200000e0000 */
        /* <DEDUP_REMOVED lines=12> */
[-CC-:B------:R-:W-:Y:S01]  /*2980*/  FFMA.FTZ R144, R113, R14.reuse, -R6.reuse ;  /* 0x0000000e71907223 */ /* 0x180fe20000010806 */
[-CC-:B------:R-:W-:Y:S01]  /*2990*/  FFMA.FTZ R99, R115, R14.reuse, -R6.reuse ;  /* 0x0000000e73637223 */ /* 0x180fe20000010806 */
[-CC-:B------:R-:W-:Y:S01]  /*29a0*/  FFMA.FTZ R146, R117, R14.reuse, -R6.reuse ;  /* 0x0000000e75927223 */ /* 0x180fe20000010806 */
[-CC-:B------:R-:W-:Y:S01]  /*29b0*/  FFMA.FTZ R103, R125, R14.reuse, -R6.reuse ;  /* 0x0000000e7d677223 */ /* 0x180fe20000010806 */
[-CC-:B------:R-:W-:Y:S01]  /*29c0*/  FFMA.FTZ R150, R127, R14.reuse, -R6.reuse ;  /* 0x0000000e7f967223 */ /* 0x180fe20000010806 */
[----:B------:R-:W-:Y:S01]  /*29d0*/  FFMA.FTZ R105, R129, R14, -R6 ;  /* 0x0000000e81697223 */ /* 0x000fe20000010806 */
[--C-:B------:R-:W-:Y:S01]  /*29e0*/  IMAD.MOV.U32 R117, RZ, RZ, R119.reuse ;  /* 0x000000ffff757224 */ /* 0x100fe200078e0077 */
[----:B------:R-:W4:Y:S01]  /*29f0*/  MUFU.EX2 R124, R124 ;  /* 0x0000007c007c7308 */ /* 0x000f220000000800 */
[--C-:B------:R-:W-:Y:S01]  /*2a00*/  IMAD.MOV.U32 R115, RZ, RZ, R119.reuse ;  /* 0x000000ffff737224 */ /* 0x100fe200078e0077 */
[----:B------:R-:W-:Y:S01]  /*2a10*/  MOV R113, R119 ;  /* 0x0000007700717202 */ /* 0x000fe20000000f00 */
[--C-:B------:R-:W-:Y:S01]  /*2a20*/  IMAD.MOV.U32 R111, RZ, RZ, R119.reuse ;  /* 0x000000ffff6f7224 */ /* 0x100fe200078e0077 */
[----:B-1----:R-:W-:Y:S01]  /*2a30*/  FMNMX.FTZ R8, R20, R31, !PT ;  /* 0x0000001f14087209 */ /* 0x002fe20007810000 */
[--C-:B------:R-:W-:Y:S01]  /*2a40*/  IMAD.MOV.U32 R109, RZ, RZ, R119.reuse ;  /* 0x000000ffff6d7224 */ /* 0x100fe200078e0077 */
[----:B------:R-:W-:Y:S01]  /*2a50*/  MOV R88, R119 ;  /* 0x0000007700587202 */ /* 0x000fe20000000f00 */
[----:B------:R-:W-:Y:S01]  /*2a60*/  IMAD.MOV.U32 R107, RZ, RZ, R119 ;  /* 0x000000ffff6b7224 */ /* 0x000fe200078e0077 */
[----:B------:R-:W1:Y:S01]  /*2a70*/  MUFU.EX2 R67, R67 ;  /* 0x0000004300437308 */ /* 0x000e620000000800 */
[----:B------:R-:W5:Y:S07]  /*2a80*/  SHFL.BFLY PT, R31, R8, 0x1, 0x1f ;  /* 0x0c201f00081f7f89 */ /* 0x000f6e00000e0000 */
[----:B------:R-:W1:Y:S08]  /*2a90*/  MUFU.EX2 R126, R126 ;  /* 0x0000007e007e7308 */ /* 0x000e700000000800 */
[----:B------:R-:W1:Y:S08]  /*2aa0*/  MUFU.EX2 R69, R69 ;  /* 0x0000004500457308 */ /* 0x000e700000000800 */
[----:B------:R-:W-:Y:S01]  /*2ab0*/  MUFU.EX2 R128, R128 ;  /* 0x0000008000807308 */ /* 0x000fe20000000800 */
[----:B-----5:R-:W-:-:S04]  /*2ac0*/  FMNMX.FTZ R31, R8, R31, !PT ;  /* 0x0000001f081f7209 */ /* 0x020fc80007810000 */
[C---:B------:R-:W-:Y:S01]  /*2ad0*/  FSETP.NEU.FTZ.AND P1, PT, R31.reuse, -INF , PT ;  /* 0xff8000001f00780b */ /* 0x040fe20003f3d000 */
[----:B------:R-:W-:Y:S02]  /*2ae0*/  FMUL.FTZ R26, R31, R14 ;  /* 0x0000000e1f1a7220 */ /* 0x000fe40000410000 */
[----:B------:R-:W-:Y:S03]  /*2af0*/  MUFU.EX2 R71, R71 ;  /* 0x0000004700477308 */ /* 0x000fe60000000800 */
[----:B------:R-:W-:Y:S02]  /*2b00*/  FSEL R26, R26, RZ, P1 ;  /* 0x000000ff1a1a7208 */ /* 0x000fe40000800000 */
[----:B------:R-:W-:-:S03]  /*2b10*/  PLOP3.LUT P1, PT, PT, PT, UP0, 0x80, 0x0 ;  /* 0x000000000000781c */ /* 0x000fc60003f2f008 */
[-CC-:B------:R-:W-:Y:S01]  /*2b20*/  FFMA.FTZ R121, R3, R14.reuse, -R26.reuse ;  /* 0x0000000e03797223 */ /* 0x180fe2000001081a */
[-CC-:B------:R-:W-:Y:S01]  /*2b30*/  FFMA.FTZ R4, R4, R14.reuse, -R26.reuse ;  /* 0x0000000e04047223 */ /* 0x180fe2000001081a */
[-CC-:B------:R-:W-:Y:S01]  /*2b40*/  FFMA.FTZ R123, R5, R14.reuse, -R26.reuse ;  /* 0x0000000e057b7223 */ /* 0x180fe2000001081a */
[----:B0-----:R-:W-:Y:S01]  /*2b50*/  FADD.FTZ R3, R120, R63 ;  /* 0x0000003f78037221 */ /* 0x001fe20000010000 */
[-CC-:B------:R-:W-:Y:S01]  /*2b60*/  FFMA.FTZ R6, R7, R14.reuse, -R26.reuse ;  /* 0x0000000e07067223 */ /* 0x180fe2000001081a */
[-CC-:B------:R-:W-:Y:S01]  /*2b70*/  FFMA.FTZ R125, R9, R14.reuse, -R26.reuse ;  /* 0x0000000e097d7223 */ /* 0x180fe2000001081a */
[----:B------:R-:W-:Y:S01]  /*2b80*/  MUFU.EX2 R121, R121 ;  /* 0x0000007900797308 */ /* 0x000fe20000000800 */
[----:B--2---:R-:W-:Y:S01]  /*2b90*/  FADD.FTZ R30, R122, R3 ;  /* 0x000000037a1e7221 */ /* 0x004fe20000010000 */
        /* <DEDUP_REMOVED lines=11> */
[----:B-1----:R-:W-:Y:S01]  /*2c50*/  FADD.FTZ R3, R67, R32 ;  /* 0x0000002043037221 */ /* 0x002fe20000010000 */
[-CC-:B------:R-:W-:Y:S01]  /*2c60*/  FFMA.FTZ R24, R37, R14.reuse, -R26.reuse ;  /* 0x0000000e25187223 */ /* 0x180fe2000001081a */
[-CC-:B------:R-:W-:Y:S01]  /*2c70*/  FFMA.FTZ R135, R39, R14.reuse, -R26.reuse ;  /* 0x0000000e27877223 */ /* 0x180fe2000001081a */
[----:B------:R-:W1:Y:S01]  /*2c80*/  MUFU.EX2 R123, R123 ;  /* 0x0000007b007b7308 */ /* 0x000e620000000800 */
[----:B------:R-:W-:Y:S01]  /*2c90*/  FADD.FTZ R32, R126, R3 ;  /* 0x000000037e207221 */ /* 0x000fe20000010000 */
        /* <DEDUP_REMOVED lines=24> */
[----:B------:R-:W-:Y:S01]  /*2e20*/  FFMA.FTZ R93, R93, R14, -R26 ;  /* 0x0000000e5d5d7223 */ /* 0x000fe2000001081a */
[----:B------:R-:W-:-:S02]  /*2e30*/  F2FP.BF16.F32.PACK_AB R121, R4, R121 ;  /* 0x000000790479723e */ /* 0x000fc400000010ff */
[----:B------:R-:W-:Y:S02]  /*2e40*/  F2FP.BF16.F32.PACK_AB R123, R6, R123 ;  /* 0x0000007b067b723e */ /* 0x000fe400000010ff */
[----:B------:R-:W-:Y:S01]  /*2e50*/  F2FP.BF16.F32.PACK_AB R120, R63, R120 ;  /* 0x000000783f78723e */ /* 0x000fe200000010ff */
[----:B------:R-:W2:Y:S01]  /*2e60*/  MUFU.EX2 R130, R130 ;  /* 0x0000008200827308 */ /* 0x000ea20000000800 */
[----:B0-----:R-:W-:Y:S01]  /*2e70*/  FADD.FTZ R3, R125, R34 ;  /* 0x000000227d037221 */ /* 0x001fe20000010000 */
[----:B------:R-:W-:Y:S02]  /*2e80*/  F2FP.BF16.F32.PACK_AB R122, R65, R122 ;  /* 0x0000007a417a723e */ /* 0x000fe400000010ff */
[----:B------:R-:W-:Y:S02]  /*2e90*/  F2FP.BF16.F32.PACK_AB R124, R67, R124 ;  /* 0x0000007c437c723e */ /* 0x000fe400000010ff */
[----:B------:R-:W-:Y:S02]  /*2ea0*/  F2FP.BF16.F32.PACK_AB R126, R69, R126 ;  /* 0x0000007e457e723e */ /* 0x000fe400000010ff */
[----:B------:R-:W0:Y:S01]  /*2eb0*/  MUFU.EX2 R127, R127 ;  /* 0x0000007f007f7308 */ /* 0x000e220000000800 */
[----:B-1----:R-:W-:Y:S01]  /*2ec0*/  FADD.FTZ R36, R8, R3 ;  /* 0x0000000308247221 */ /* 0x002fe20000010000 */
[----:B------:R-:W-:-:S02]  /*2ed0*/  F2FP.BF16.F32.PACK_AB R128, R71, R128 ;  /* 0x000000804780723e */ /* 0x000fc400000010ff */
[----:B------:R-:W-:-:S04]  /*2ee0*/  F2FP.BF16.F32.PACK_AB R125, R8, R125 ;  /* 0x0000007d087d723e */ /* 0x000fc800000010ff */
[----:B------:R-:W1:Y:S01]  /*2ef0*/  MUFU.EX2 R73, R73 ;  /* 0x0000004900497308 */ /* 0x000e620000000800 */
[----:B--2---:R-:W-:-:S07]  /*2f00*/  FADD.FTZ R34, R130, R5 ;  /* 0x0000000582227221 */ /* 0x004fce0000010000 */
[----:B------:R-:W2:Y:S01]  /*2f10*/  MUFU.EX2 R10, R10 ;  /* 0x0000000a000a7308 */ /* 0x000ea20000000800 */
[----:B0-----:R-:W-:-:S07]  /*2f20*/  FADD.FTZ R3, R127, R36 ;  /* 0x000000247f037221 */ /* 0x001fce0000010000 */
[----:B------:R-:W0:Y:S01]  /*2f30*/  MUFU.EX2 R132, R132 ;  /* 0x0000008400847308 */ /* 0x000e220000000800 */
[----:B-1----:R-:W-:Y:S01]  /*2f40*/  FADD.FTZ R5, R73, R34 ;  /* 0x0000002249057221 */ /* 0x002fe20000010000 */
[----:B------:R-:W-:Y:S01]  /*2f50*/  FFMA.FTZ R34, R53, R14, -R26 ;  /* 0x0000000e35227223 */ /* 0x000fe2000001081a */
[----:B------:R-:W-:-:S05]  /*2f60*/  F2FP.BF16.F32.PACK_AB R130, R73, R130 ;  /* 0x000000824982723e */ /* 0x000fca00000010ff */
        /* <DEDUP_REMOVED lines=111> */
[----:B------:R1:W3:Y:S01]  /*3660*/  MUFU.EX2 R4, R93 ;  /* 0x0000005d00047308 */ /* 0x0002e20000000800 */
[----:B--2---:R-:W-:Y:S01]  /*3670*/  FADD.FTZ R5, R89, R6 ;  /* 0x0000000659057221 */ /* 0x004fe20000010000 */
[C---:B0-----:R-:W-:Y:S01]  /*3680*/  FADD.FTZ R3, R105.reuse, R42 ;  /* 0x0000002a69037221 */ /* 0x041fe20000010000 */
[----:B------:R-:W-:Y:S01]  /*3690*/  F2FP.BF16.F32.PACK_AB R150, R105, R150 ;  /* 0x000000966996723e */ /* 0x000fe200000010ff */
[--C-:B------:R-:W-:Y:S02]  /*36a0*/  IMAD.MOV.U32 R105, RZ, RZ, R119.reuse ;  /* 0x000000ffff697224 */ /* 0x100fe400078e0077 */
[----:B-1----:R-:W-:Y:S01]  /*36b0*/  IMAD.MOV.U32 R93, RZ, RZ, R119 ;  /* 0x000000ffff5d7224 */ /* 0x002fe200078e0077 */
[C---:B---3--:R-:W-:Y:S01]  /*36c0*/  F2FP.BF16.F32.PACK_AB R151, R4.reuse, R89 ;  /* 0x000000590497723e */ /* 0x048fe200000010ff */
        /* <DEDUP_REMOVED lines=21> */
[----:B------:R-:W-:Y:S01]  /*3820*/  UIADD3 UR47, UR47, -0x2, URZ ;  /* 0xfffffffe2f2f7890 */ /* 0x000fe2000fffe03f */
[----:B------:R-:W-:Y:S01]  /*3830*/  UMOV UR22, UR37 ;  /* 0x0000002500167c82 */ /* 0x000fe20008000000 */
[----:B------:R-:W-:Y:S01]  /*3840*/  UMOV UR21, UR38 ;  /* 0x0000002600157c82 */ /* 0x000fe20008000000 */
[----:B------:R-:W-:-:S09]  /*3850*/  ULDC UR23, c[0x0][0x9d8] ;  /* 0x0002760000177ab9 */ /* 0x000fd20000000800 */
.L_x_12745:
[----:B------:R-:W-:Y:S01]  /*3860*/  ISETP.NE.AND P2, PT, RZ, UR42, PT ;  /* 0x0000002aff007c0c */ /* 0x000fe2000bf45270 */
[----:B------:R-:W-:-:S04]  /*3870*/  UISETP.NE.AND UP0, UPT, UR21, 0x1, UPT ;  /* 0x000000011500788c */ /* 0x000fc8000bf05270 */
[----:B------:R-:W-:-:S04]  /*3880*/  USEL UR37, URZ, 0x1, UP0 ;  /* 0x000000013f257887 */ /* 0x000fc80008000000 */
[----:B------:R-:W-:-:S04]  /*3890*/  ULOP3.LUT UR37, UR22, UR37, URZ, 0x3c, !UPT ;  /* 0x0000002516257292 */ /* 0x000fc8000f8e3c3f */
[----:B------:R-:W-:Y:S08]  /*38a0*/  @P2 BRA `(.L_x_12735) ;  /* 0x0000000000382947 */ /* 0x000ff00003800000 */
[----:B------:R-:W-:Y:S05]  /*38b0*/  @!P0 BRA `(.L_x_12736) ;  /* 0x0000000000048947 */ /* 0x000fea0003800000 */
[----:B------:R-:W-:Y:S01]  /*38c0*/  BPT.TRAP 0x1 ;  /* 0x000000040000795c */ /* 0x000fe20000300000 */
.L_x_12736:
        /* <DEDUP_REMOVED lines=9> */
.L_x_12737:
[----:B-1----:R-:W-:Y:S05]  /*3960*/  @P1 BRA `(.L_x_12735) ;  /* 0x0000000000081947 */ /* 0x002fea0003800000 */
[----:B------:R-:W1:Y:S02]  /*3970*/  SYNCS.PHASECHK.TRANS64.TRYWAIT P1, [UR6+0x16830], R6 ;  /* 0x01683006ff0075a7 */ /* 0x000e640008020146 */
[----:B-1----:R-:W-:Y:S05]  /*3980*/  @!P1 BRA `(.L_x_12738) ;  /* 0x0000007400849947 */ /* 0x002fea0003800000 */
.L_x_12735:
        /* <DEDUP_REMOVED lines=9> */
[----:B------:R-:W-:-:S04]  /*3a20*/  ULEA UR18, UR38, UR20, 0xa ;  /* 0x0000001426127291 */ /* 0x000fc8000f8e503f */
[----:B------:R-:W-:Y:S02]  /*3a30*/  UIADD3 UR6, UR18, 0x2, URZ ;  /* 0x0000000212067890 */ /* 0x000fe4000fffe03f */
[----:B------:R-:W-:Y:S02]  /*3a40*/  UIADD3 UR10, UR18, 0x4, URZ ;  /* 0x00000004120a7890 */ /* 0x000fe4000fffe03f */
[----:B------:R-:W-:Y:S01]  /*3a50*/  UIADD3 UR14, UR18, 0x6, URZ ;  /* 0x00000006120e7890 */ /* 0x000fe2000fffe03f */
        /* <DEDUP_REMOVED lines=15> */
.L_x_12740:
[----:B------:R-:W-:Y:S01]  /*3b50*/  ULEA UR6, UR21, UR44, 0x3 ;  /* 0x0000002c15067291 */ /* 0x000fe2000f8e183f */
[----:B------:R-:W-:-:S05]  /*3b60*/  IMAD.U32 R6, RZ, RZ, UR22 ;  /* 0x00000016ff067e24 */ /* 0x000fca000f8e00ff */
[----:B------:R-:W-:-:S04]  /*3b70*/  SHF.L.U32 R6, R6, 0x1f, RZ ;  /* 0x0000001f06067819 */ /* 0x000fc800000006ff */
[----:B------:R0:W1:Y:S01]  /*3b80*/  SYNCS.PHASECHK.TRANS64.TRYWAIT P1, [UR6+0x16850], R6 ;  /* 0x01685006ff0075a7 */ /* 0x0000620008020146 */
[----:B------:R-:W-:Y:S05]  /*3b90*/  @!P0 BRA `(.L_x_12741) ;  /* 0x0000000000048947 */ /* 0x000fea0003800000 */
[----:B------:R-:W-:Y:S01]  /*3ba0*/  BPT.TRAP 0x1 ;  /* 0x000000040000795c */ /* 0x000fe20000300000 */
.L_x_12741:
[----:B-1----:R-:W-:Y:S05]  /*3bb0*/  @P1 BRA `(.L_x_12739) ;  /* 0x0000000000081947 */ /* 0x002fea0003800000 */
[----:B------:R-:W1:Y:S02]  /*3bc0*/  SYNCS.PHASECHK.TRANS64.TRYWAIT P1, [UR6+0x16850], R6 ;  /* 0x01685006ff0075a7 */ /* 0x000e640008020146 */
[----:B-1----:R-:W-:Y:S05]  /*3bd0*/  @!P1 BRA `(.L_x_12742) ;  /* 0x0000007400089947 */ /* 0x002fea0003800000 */
.L_x_12739:
[----:B------:R-:W-:Y:S01]  /*3be0*/  UIADD3 UR6, UR44, 0x400, URZ ;  /* 0x000004002c067890 */ /* 0x000fe2000fffe03f */
[----:B------:R-:W-:Y:S01]  /*3bf0*/  WARPGROUP.ARRIVE ;  /* 0x00000000000079c5 */ /* 0x000fe20000000000 */
[----:B------:R-:W-:-:S05]  /*3c00*/  UMOV UR7, 0x40000040 ;  /* 0x4000004000077882 */ /* 0x000fca0000000000 */
[----:B-1----:R-:W1:Y:S01]  /*3c10*/  S2R R7, SR_TID.X ;  /* 0x0000000000077919 */ /* 0x002e620000002100 */
[----:B------:R-:W-:Y:S01]  /*3c20*/  USHF.R.U32.HI UR6, URZ, 0x4, UR6 ;  /* 0x000000043f067899 */ /* 0x000fe20008011606 */
[----:B0-----:R-:W-:-:S03]  /*3c30*/  VIADD R6, R18, 0x9 ;  /* 0x0000000912067836 */ /* 0x001fc60000000000 */
[----:B------:R-:W-:-:S04]  /*3c40*/  ULOP3.LUT UR6, UR6, 0x3fff, URZ, 0xc0, !UPT ;  /* 0x00003fff06067892 */ /* 0x000fc8000f8ec03f */
[----:B------:R-:W-:-:S07]  /*3c50*/  ULEA UR10, UR21, UR6, 0xa ;  /* 0x00000006150a7291 */ /* 0x000fce000f8e503f */
[----:B------:R-:W-:Y:S02]  /*3c60*/  UMOV UR6, UR10 ;  /* 0x0000000a00067c82 */ /* 0x000fe40008000000 */
[----:B------:R-:W-:Y:S01]  /*3c70*/  HGMMA.64x64x16.F32.BF16 R88, R120, gdesc[UR4].tnspB, R88, gsb0 ;  /* 0x40e0000478587df0 */ /* 0x000fe20008001858 */
[----:B------:R-:W-:Y:S01]  /*3c80*/  UIADD3 UR6, UR10, 0x80, URZ ;  /* 0x000000800a067890 */ /* 0x000fe2000fffe03f */
[----:B------:R-:W-:Y:S01]  /*3c90*/  UMOV UR7, 0x40000040 ;  /* 0x4000004000077882 */ /* 0x000fe20000000000 */
[----:B-1----:R-:W-:-:S04]  /*3ca0*/  ISETP.GE.U32.AND P1, PT, R7, 0x180, PT ;  /* 0x000001800700780c */ /* 0x002fc80003f26070 */
[----:B------:R-:W-:Y:S01]  /*3cb0*/  SEL R6, R6, 0x9, !P1 ;  /* 0x0000000906067807 */ /* 0x000fe20004800000 */
[----:B------:R-:W-:Y:S02]  /*3cc0*/  WARPGROUP.DEPBAR.LE gsb0, 0x0 ;  /* 0x00008000000079c5 */ /* 0x000fe40000010000 */
[----:B------:R-:W-:-:S06]  /*3cd0*/  WARPGROUP.ARRIVE ;  /* 0x00000000000079c5 */ /* 0x000fcc0000000000 */
[----:B------:R-:W-:Y:S01]  /*3ce0*/  HGMMA.64x64x16.F32.BF16 R88, R124, gdesc[UR4].tnspB, R88, gsb0 ;  /* 0x40e000047c587df0 */ /* 0x000fe20008001858 */
[----:B------:R-:W-:Y:S01]  /*3cf0*/  UIADD3 UR6, UR10, 0x100, URZ ;  /* 0x000001000a067890 */ /* 0x000fe2000fffe03f */
[----:B------:R-:W-:Y:S01]  /*3d00*/  UMOV UR7, 0x40000040 ;  /* 0x4000004000077882 */ /* 0x000fe20000000000 */
        /* <DEDUP_REMOVED lines=27> */
[----:B------:R-:W-:Y:S03]  /*3ec0*/  HGMMA.64x64x16.F32.BF16 R88, R148, gdesc[UR4].tnspB, R88, gsb0 ;  /* 0x40e0000494587df0 */ /* 0x000fe60008001858 */
[----:B------:R-:W-:Y:S02]  /*3ed0*/  WARPGROUP.DEPBAR.LE gsb0, 0x0 ;  /* 0x00008000000079c5 */ /* 0x000fe40000010000 */
[----:B------:R0:W-:Y:S06]  /*3ee0*/  BAR.ARV R6, 0x100 ;  /* 0x000400060000751d */ /* 0x0001ec0000002000 */
[----:B------:R-:W-:Y:S05]  /*3ef0*/  @!P0 BRA `(.L_x_12743) ;  /* 0x0000000000048947 */ /* 0x000fea0003800000 */
[----:B------:R-:W-:Y:S01]  /*3f00*/  BPT.TRAP 0x1 ;  /* 0x000000040000795c */ /* 0x000fe20000300000 */
.L_x_12743:
[----:B------:R-:W-:Y:S01]  /*3f10*/  FMUL.FTZ R7, R24, UR23 ;  /* 0x0000001718077c20 */ /* 0x000fe20008410000 */
[----:B0-----:R-:W-:Y:S01]  /*3f20*/  FMUL.FTZ R6, R25, UR23 ;  /* 0x0000001719067c20 */ /* 0x001fe20008410000 */
        /* <DEDUP_REMOVED lines=70> */
[----:B------:R-:W-:-:S04]  /*4390*/  ULEA UR6, UR38, UR44, 0x3 ;  /* 0x0000002c26067291 */ /* 0x000fc8000f8e183f */
[----:B------:R-:W-:Y:S02]  /*43a0*/  UIADD3 UR6, UR6, 0x16840, URZ ;  /* 0x0001684006067890 */ /* 0x000fe4000fffe03f */
[----:B------:R-:W0:Y:S01]  /*43b0*/  MUFU.TANH R25, R25 ;  /* 0x0000001900197308 */ /* 0x000e220000002400 */
[----:B-1----:R-:W-:Y:S01]  /*43c0*/  FMNMX.FTZ R14, R21, R14, !PT ;  /* 0x0000000e150e7209 */ /* 0x002fe20007810000 */
[----:B------:R-:W-:-:S06]  /*43d0*/  UPRMT UR6, UR41, 0x654, UR6 ;  /* 0x0000065429067896 */ /* 0x000fcc0008000006 */
[----:B------:R-:W1:Y:S01]  /*43e0*/  MUFU.TANH R27, R27 ;  /* 0x0000001b001b7308 */ /* 0x000e620000002400 */
[----:B--2---:R-:W-:Y:S01]  /*43f0*/  FMNMX.FTZ R32, R13, R30, !PT ;  /* 0x0000001e0d207209 */ /* 0x004fe20007810000 */
[----:B------:R-:W-:Y:S01]  /*4400*/  FMUL.FTZ R30, R76, UR23 ;  /* 0x000000174c1e7c20 */ /* 0x000fe20008410000 */
        /* <DEDUP_REMOVED lines=116> */
[----:B0-----:R-:W-:Y:S02]  /*4b50*/  FMNMX.FTZ R44, R83, R14, !PT ;  /* 0x0000000e532c7209 */ /* 0x001fe40007810000 */
[----:B------:R-:W0:Y:S03]  /*4b60*/  LDC R14, c[0x0][0x988] ;  /* 0x00026200ff0e7b82 */ /* 0x000e260000000800 */
[----:B------:R-:W2:Y:S01]  /*4b70*/  SHFL.BFLY PT, R31, R44, 0x2, 0x1f ;  /* 0x0c401f002c1f7f89 */ /* 0x000ea200000e0000 */
[----:B-1----:R-:W-:-:S05]  /*4b80*/  FMNMX.FTZ R46, R42, R15, !PT ;  /* 0x0000000f2a2e7209 */ /* 0x002fca0007810000 */
[----:B------:R-:W1:Y:S01]  /*4b90*/  SHFL.BFLY PT, R15, R46, 0x1, 0x1f ;  /* 0x0c201f002e0f7f89 */ /* 0x000e6200000e0000 */
[----:B--2---:R-:W-:-:S05]  /*4ba0*/  FMNMX.FTZ R48, R44, R31, !PT ;  /* 0x0000001f2c307209 */ /* 0x004fca0007810000 */
[----:B------:R-:W2:Y:S01]  /*4bb0*/  SHFL.BFLY PT, R31, R48, 0x1, 0x1f ;  /* 0x0c201f00301f7f89 */ /* 0x000ea200000e0000 */
[----:B-1----:R-:W-:-:S05]  /*4bc0*/  FMNMX.FTZ R15, R46, R15, !PT ;  /* 0x0000000f2e0f7209 */ /* 0x002fca0007810000 */
[C---:B0-----:R-:W-:Y:S01]  /*4bd0*/  FMUL.FTZ R42, R15.reuse, R14 ;  /* 0x0000000e0f2a7220 */ /* 0x041fe20000410000 */
[----:B------:R-:W-:-:S03]  /*4be0*/  FADD.FTZ R85, -R15, R0 ;  /* 0x000000000f557221 */ /* 0x000fc60000010100 */
[-CC-:B------:R-:W-:Y:S01]  /*4bf0*/  FFMA.FTZ R142, R20, R14.reuse, -R42.reuse ;  /* 0x0000000e148e7223 */ /* 0x180fe2000001082a */
[-CC-:B------:R-:W-:Y:S01]  /*4c00*/  FFMA.FTZ R7, R7, R14.reuse, -R42.reuse ;  /* 0x0000000e07077223 */ /* 0x180fe2000001082a */
[-CC-:B------:R-:W-:Y:S01]  /*4c10*/  FFMA.FTZ R126, R121, R14.reuse, -R42.reuse ;  /* 0x0000000e797e7223 */ /* 0x180fe2000001082a */
[-C--:B------:R-:W-:Y:S01]  /*4c20*/  FMUL.FTZ R85, R85, R14.reuse ;  /* 0x0000000e55557220 */ /* 0x080fe20000410000 */
[-CC-:B------:R-:W-:Y:S01]  /*4c30*/  FFMA.FTZ R120, R6, R14.reuse, -R42.reuse ;  /* 0x0000000e06787223 */ /* 0x180fe2000001082a */
[-CC-:B------:R-:W-:Y:S01]  /*4c40*/  FFMA.FTZ R122, R10, R14.reuse, -R42.reuse ;  /* 0x0000000e0a7a7223 */ /* 0x180fe2000001082a */
[-CC-:B------:R-:W-:Y:S01]  /*4c50*/  FFMA.FTZ R157, R123, R14.reuse, -R42.reuse ;  /* 0x0000000e7b9d7223 */ /* 0x180fe2000001082a */
[----:B--2---:R-:W-:Y:S01]  /*4c60*/  FMNMX.FTZ R31, R48, R31, !PT ;  /* 0x0000001f301f7209 */ /* 0x004fe20007810000 */
[----:B------:R-:W-:Y:S01]  /*4c70*/  MUFU.EX2 R7, R7 ;  /* 0x0000000700077308 */ /* 0x000fe20000000800 */
[-CC-:B------:R-:W-:Y:S01]  /*4c80*/  FFMA.FTZ R10, R11, R14.reuse, -R42.reuse ;  /* 0x0000000e0b0a7223 */ /* 0x180fe2000001082a */
[-CC-:B------:R-:W-:Y:S01]  /*4c90*/  FFMA.FTZ R124, R21, R14.reuse, -R42.reuse ;  /* 0x0000000e157c7223 */ /* 0x180fe2000001082a */
[-C--:B------:R-:W-:Y:S01]  /*4ca0*/  FFMA.FTZ R128, R125, R14.reuse, -R42 ;  /* 0x0000000e7d807223 */ /* 0x080fe2000001082a */
[C---:B------:R-:W-:Y:S01]  /*4cb0*/  FADD.FTZ R87, -R31.reuse, R4 ;  /* 0x000000041f577221 */ /* 0x040fe20000010100 */
[-C--:B------:R-:W-:Y:S01]  /*4cc0*/  FMUL.FTZ R20, R31, R14.reuse ;  /* 0x0000000e1f147220 */ /* 0x080fe20000410000 */
[-CC-:B------:R-:W-:Y:S01]  /*4cd0*/  FFMA.FTZ R6, R25, R14.reuse, -R42.reuse ;  /* 0x0000000e19067223 */ /* 0x180fe2000001082a */
[-C--:B------:R-:W-:Y:S01]  /*4ce0*/  FFMA.FTZ R155, R127, R14.reuse, -R42 ;  /* 0x0000000e7f9b7223 */ /* 0x080fe2000001082a */
[-C--:B------:R-:W-:Y:S01]  /*4cf0*/  FMUL.FTZ R0, R87, R14.reuse ;  /* 0x0000000e57007220 */ /* 0x080fe20000410000 */
[-CC-:B------:R-:W-:Y:S01]  /*4d00*/  FFMA.FTZ R121, R9, R14.reuse, -R20.reuse ;  /* 0x0000000e09797223 */ /* 0x180fe20000010814 */
[-CC-:B------:R-:W-:Y:S01]  /*4d10*/  FFMA.FTZ R8, R8, R14.reuse, -R20.reuse ;  /* 0x0000000e08087223 */ /* 0x180fe20000010814 */
[----:B------:R0:W1:Y:S01]  /*4d20*/  MUFU.EX2 R4, R85 ;  /* 0x0000005500047308 */ /* 0x0000620000000800 */
[-CC-:B------:R-:W-:Y:S01]  /*4d30*/  FFMA.FTZ R123, R12, R14.reuse, -R20.reuse ;  /* 0x0000000e0c7b7223 */ /* 0x180fe20000010814 */
[-CC-:B------:R-:W-:Y:S01]  /*4d40*/  FFMA.FTZ R12, R13, R14.reuse, -R20.reuse ;  /* 0x0000000e0d0c7223 */ /* 0x180fe20000010814 */
[-CC-:B------:R-:W-:Y:S01]  /*4d50*/  FFMA.FTZ R125, R27, R14.reuse, -R20.reuse ;  /* 0x0000000e1b7d7223 */ /* 0x180fe20000010814 */
[-C--:B------:R-:W-:Y:S01]  /*4d60*/  FFMA.FTZ R127, R33, R14.reuse, -R20 ;  /* 0x0000000e217f7223 */ /* 0x080fe20000010814 */
[-CC-:B------:R-:W-:Y:S01]  /*4d70*/  FFMA.FTZ R87, R151, R14.reuse, -R42.reuse ;  /* 0x0000000e97577223 */ /* 0x180fe2000001082a */
[-CC-:B------:R-:W-:Y:S01]  /*4d80*/  FFMA.FTZ R151, R40, R14.reuse, -R42.reuse ;  /* 0x0000000e28977223 */ /* 0x180fe2000001082a */
[-CC-:B------:R-:W-:Y:S01]  /*4d90*/  FFMA.FTZ R144, R26, R14.reuse, -R42.reuse ;  /* 0x0000000e1a907223 */ /* 0x180fe2000001082a */
[----:B------:R-:W-:Y:S01]  /*4da0*/  MUFU.EX2 R0, R0 ;  /* 0x0000000000007308 */ /* 0x000fe20000000800 */
[-C--:B0-----:R-:W-:Y:S01]  /*4db0*/  FFMA.FTZ R85, R24, R14.reuse, -R42 ;  /* 0x0000000e18557223 */ /* 0x081fe2000001082a */
[-CC-:B------:R-:W-:Y:S01]  /*4dc0*/  FFMA.FTZ R24, R29, R14.reuse, -R20.reuse ;  /* 0x0000000e1d187223 */ /* 0x180fe20000010814 */
[-C--:B------:R-:W-:Y:S01]  /*4dd0*/  FFMA.FTZ R26, R35, R14.reuse, -R20 ;  /* 0x0000000e231a7223 */ /* 0x080fe20000010814 */
[-C--:B------:R-:W-:Y:S01]  /*4de0*/  FFMA.FTZ R130, R129, R14.reuse, -R42 ;  /* 0x0000000e81827223 */ /* 0x080fe2000001082a */
[-C--:B------:R-:W-:Y:S01]  /*4df0*/  FFMA.FTZ R129, R37, R14.reuse, -R20 ;  /* 0x0000000e25817223 */ /* 0x080fe20000010814 */
[-C--:B------:R-:W-:Y:S01]  /*4e00*/  FFMA.FTZ R25, R28, R14.reuse, -R42 ;  /* 0x0000000e1c197223 */ /* 0x080fe2000001082a */
[-C--:B------:R-:W-:Y:S01]  /*4e10*/  FFMA.FTZ R28, R39, R14.reuse, -R20 ;  /* 0x0000000e271c7223 */ /* 0x080fe20000010814 */
[----:B------:R-:W0:Y:S01]  /*4e20*/  MUFU.EX2 R121, R121 ;  /* 0x0000007900797308 */ /* 0x000e220000000800 */
[----:B-1----:R-:W-:Y:S01]  /*4e30*/  FFMA.FTZ R3, R4, R3, R7 ;  /* 0x0000000304037223 */ /* 0x002fe20000010007 */
[-CC-:B------:R-:W-:Y:S01]  /*4e40*/  FFMA.FTZ R132, R133, R14.reuse, -R42.reuse ;  /* 0x0000000e85847223 */ /* 0x180fe2000001082a */
[-C--:B------:R-:W-:Y:S01]  /*4e50*/  FFMA.FTZ R133, R135, R14.reuse, -R42 ;  /* 0x0000000e87857223 */ /* 0x080fe2000001082a */
[-C--:B------:R-:W-:Y:S01]  /*4e60*/  FFMA.FTZ R9, R41, R14.reuse, -R20 ;  /* 0x0000000e29097223 */ /* 0x080fe20000010814 */
        /* <DEDUP_REMOVED lines=12> */
[----:B0-----:R-:W-:Y:S01]  /*4f30*/  FFMA.FTZ R5, R0, R5, R121 ;  /* 0x0000000500057223 */ /* 0x001fe20000010079 */
[-CC-:B------:R-:W-:Y:S01]  /*4f40*/  FFMA.FTZ R148, R34, R14.reuse, -R42.reuse ;  /* 0x0000000e22947223 */ /* 0x180fe2000001082a */
[-CC-:B------:R-:W-:Y:S01]  /*4f50*/  FFMA.FTZ R11, R36, R14.reuse, -R42.reuse ;  /* 0x0000000e240b7223 */ /* 0x180fe2000001082a */
[-C--:B------:R-:W-:Y:S01]  /*4f60*/  FFMA.FTZ R150, R38, R14.reuse, -R42 ;  /* 0x0000000e26967223 */ /* 0x080fe2000001082a */
[-CC-:B------:R-:W-:Y:S01]  /*4f70*/  FFMA.FTZ R30, R43, R14.reuse, -R20.reuse ;  /* 0x0000000e2b1e7223 */ /* 0x180fe20000010814 */
[-CC-:B------:R-:W-:Y:S01]  /*4f80*/  FFMA.FTZ R13, R45, R14.reuse, -R20.reuse ;  /* 0x0000000e2d0d7223 */ /* 0x180fe20000010814 */
[-CC-:B------:R-:W-:Y:S01]  /*4f90*/  FFMA.FTZ R32, R47, R14.reuse, -R20.reuse ;  /* 0x0000000e2f207223 */ /* 0x180fe20000010814 */
        /* <DEDUP_REMOVED lines=12> */
[-CC-:B------:R-:W-:Y:S01]  /*5060*/  FFMA.FTZ R145, R69, R14.reuse, -R20.reuse ;  /* 0x0000000e45917223 */ /* 0x180fe20000010814 */
[-CC-:B------:R-:W-:Y:S01]  /*5070*/  FFMA.FTZ R147, R73, R14.reuse, -R20.reuse ;  /* 0x0000000e49937223 */ /* 0x180fe20000010814 */
[-CC-:B------:R-:W-:Y:S01]  /*5080*/  FFMA.FTZ R149, R77, R14.reuse, -R20.reuse ;  /* 0x0000000e4d957223 */ /* 0x180fe20000010814 */
[----:B------:R-:W-:Y:S01]  /*5090*/  FFMA.FTZ R35, R81, R14, -R20 ;  /* 0x0000000e51237223 */ /* 0x000fe20000010814 */
        /* <DEDUP_REMOVED lines=12> */
[----:B------:R-:W-:-:S06]  /*5160*/  FFMA.FTZ R40, R63, R14, -R20 ;  /* 0x0000000e3f287223 */ /* 0x000fcc0000010814 */
        /* <DEDUP_REMOVED lines=16> */
[----:B------:R-:W-:-:S06]  /*5270*/  FFMA.FTZ R42, R67, R14, -R20 ;  /* 0x0000000e432a7223 */ /* 0x000fcc0000010814 */
        /* <DEDUP_REMOVED lines=50> */
[-CC-:B------:R-:W-:Y:S01]  /*55a0*/  FFMA.FTZ R48, R79, R14.reuse, -R20.reuse ;  /* 0x0000000e4f307223 */ /* 0x180fe20000010814 */
[----:B------:R-:W-:-:S05]  /*55b0*/  FFMA.FTZ R20, R83, R14, -R20 ;  /* 0x0000000e53147223 */ /* 0x000fca0000010814 */
        /* <DEDUP_REMOVED lines=44> */
.L_x_12744:
        /* <DEDUP_REMOVED lines=76> */
.L_x_12734:
[----:B------:R-:W-:Y:S06]  /*5d40*/  BAR.ARV 0x8, 0x200 ;  /* 0x0208000000007b1d */ /* 0x000fec0000002000 */
[----:B------:R-:W-:Y:S05]  /*5d50*/  @!P0 BRA `(.L_x_12746) ;  /* 0x0000000000048947 */ /* 0x000fea0003800000 */
[----:B------:R-:W-:Y:S01]  /*5d60*/  BPT.TRAP 0x1 ;  /* 0x000000040000795c */ /* 0x000fe20000300000 */
.L_x_12746:
[----:B------:R-:W-:Y:S01]  /*5d70*/  ULEA UR4, UR38, UR44, 0x3 ;  /* 0x0000002c26047291 */ /* 0x000fe2000f8e183f */
[----:B------:R-:W-:-:S05]  /*5d80*/  IMAD.U32 R0, RZ, RZ, UR37 ;  /* 0x00000025ff007e24 */ /* 0x000fca000f8e00ff */
[----:B------:R-:W-:-:S04]  /*5d90*/  SHF.L.U32 R0, R0, 0x1f, RZ ;  /* 0x0000001f00007819 */ /* 0x000fc800000006ff */
[----:B------:R0:W1:Y:S01]  /*5da0*/  SYNCS.PHASECHK.TRANS64.TRYWAIT P1, [UR4+0x16850], R0 ;  /* 0x01685000ff0075a7 */ /* 0x0000620008020144 */
[----:B------:R-:W-:Y:S05]  /*5db0*/  @!P0 BRA `(.L_x_12747) ;  /* 0x0000000000048947 */ /* 0x000fea0003800000 */
[----:B------:R-:W-:Y:S01]  /*5dc0*/  BPT.TRAP 0x1 ;  /* 0x000000040000795c */ /* 0x000fe20000300000 */
.L_x_12747:
[----:B-1----:R-:W-:Y:S05]  /*5dd0*/  @P1 BRA `(.L_x_12748) ;  /* 0x0000000000081947 */ /* 0x002fea0003800000 */
[----:B------:R-:W1:Y:S02]  /*5de0*/  SYNCS.PHASECHK.TRANS64.TRYWAIT P1, [UR4+0x16850], R0 ;  /* 0x01685000ff0075a7 */ /* 0x000e640008020144 */
[----:B-1----:R-:W-:Y:S05]  /*5df0*/  @!P1 BRA `(.L_x_12749) ;  /* 0x0000005000989947 */ /* 0x002fea0003800000 */
.L_x_12748:
[----:B------:R-:W-:Y:S01]  /*5e00*/  UIADD3 UR5, UR44, 0x400, URZ ;  /* 0x000004002c057890 */ /* 0x000fe2000fffe03f */
[----:B------:R-:W-:Y:S01]  /*5e10*/  WARPGROUP.ARRIVE ;  /* 0x00000000000079c5 */ /* 0x000fe20000000000 */
[----:B------:R-:W-:Y:S01]  /*5e20*/  UMOV UR7, 0x40000040 ;  /* 0x4000004000077882 */ /* 0x000fe20000000000 */
[----:B------:R-:W-:Y:S01]  /*5e30*/  UMOV UR11, 0x40000040 ;  /* 0x40000040000b7882 */ /* 0x000fe20000000000 */
[----:B------:R-:W-:Y:S01]  /*5e40*/  USHF.R.U32.HI UR5, URZ, 0x4, UR5 ;  /* 0x000000043f057899 */ /* 0x000fe20008011605 */
[----:B01----:R-:W0:Y:S01]  /*5e50*/  SHFL.BFLY PT, R0, R3, 0x2, 0x1f ;  /* 0x0c401f0003007f89 */ /* 0x003e2200000e0000 */
[----:B------:R-:W-:Y:S01]  /*5e60*/  IMAD.MOV.U32 R37, RZ, RZ, RZ ;  /* 0x000000ffff257224 */ /* 0x000fe200078e00ff */
[----:B------:R-:W-:Y:S01]  /*5e70*/  MOV R44, 0xff800000 ;  /* 0xff800000002c7802 */ /* 0x000fe20000000f00 */
[----:B------:R-:W-:Y:S01]  /*5e80*/  ULOP3.LUT UR5, UR5, 0x3fff, URZ, 0xc0, !UPT ;  /* 0x00003fff05057892 */ /* 0x000fe2000f8ec03f */
[----:B------:R-:W1:Y:S03]  /*5e90*/  SHFL.BFLY PT, R4, R5, 0x2, 0x1f ;  /* 0x0c401f0005047f89 */ /* 0x000e6600000e0000 */
[----:B------:R-:W-:-:S04]  /*5ea0*/  ULEA UR6, UR38, UR5, 0xa ;  /* 0x0000000526067291 */ /* 0x000fc8000f8e503f */
[----:B------:R-:W-:-:S05]  /*5eb0*/  UIADD3 UR8, UR6, 0x80, URZ ;  /* 0x0000008006087890 */ /* 0x000fca000fffe03f */
[----:B------:R-:W-:Y:S01]  /*5ec0*/  HGMMA.64x64x16.F32.BF16 R88, R120, gdesc[UR4].tnspB, R88, gsb0 ;  /* 0x40e0000478587df0 */ /* 0x000fe20008001858 */
        /* <DEDUP_REMOVED lines=9> */
[----:B------:R-:W-:Y:S02]  /*5f60*/  IMAD.MOV.U32 R0, RZ, RZ, -0x800000 ;  /* 0xff800000ff007424 */ /* 0x000fe400078e00ff */
        /* <DEDUP_REMOVED lines=9> */
[----:B------:R-:W-:Y:S01]  /*6000*/  @P1 FFMA.FTZ R44, R4, R15, R3 ;  /* 0x0000000f042c1223 */ /* 0x000fe20000010003 */
[----:B------:R-:W-:Y:S02]  /*6010*/  WARPGROUP.DEPBAR.LE gsb0, 0x0 ;  /* 0x00008000000079c5 */ /* 0x000fe40000010000 */
[----:B------:R-:W-:Y:S01]  /*6020*/  WARPGROUP.ARRIVE ;  /* 0x00000000000079c5 */ /* 0x000fe20000000000 */
[----:B------:R2:W0:Y:S01]  /*6030*/  @P2 MUFU.RCP R5, R9 ;  /* 0x0000000900052308 */ /* 0x0004220000001000 */
[----:B-1----:R-:W-:-:S04]  /*6040*/  @P2 FMUL.FTZ R6, R6, 0.69314718246459960938 ;  /* 0x3f31721806062820 */ /* 0x002fc80000410000 */
[----:B------:R-:W-:Y:S01]  /*6050*/  HGMMA.64x64x16.F32.BF16 R88, R124, gdesc[UR8].tnspB, R88, gsb0 ;  /* 0x40e000087c587df0 */ /* 0x000fe20008001858 */
[----:B------:R-:W-:Y:S01]  /*6060*/  UMOV UR10, UR8 ;  /* 0x00000008000a7c82 */ /* 0x000fe20008000000 */
[----:B------:R-:W-:Y:S01]  /*6070*/  UMOV UR11, 0x40000040 ;  /* 0x40000040000b7882 */ /* 0x000fe20000000000 */
[----:B------:R-:W-:Y:S01]  /*6080*/  UIADD3 UR8, UR6, 0x180, URZ ;  /* 0x0000018006087890 */ /* 0x000fe2000fffe03f */
[----:B------:R-:W-:Y:S01]  /*6090*/  @P2 FFMA.FTZ R0, R11, R31, R6 ;  /* 0x0000001f0b002223 */ /* 0x000fe20000010006 */
[----:B------:R-:W-:Y:S02]  /*60a0*/  WARPGROUP.DEPBAR.LE gsb0, 0x0 ;  /* 0x00008000000079c5 */ /* 0x000fe40000010000 */
[----:B------:R-:W-:-:S06]  /*60b0*/  WARPGROUP.ARRIVE ;  /* 0x00000000000079c5 */ /* 0x000fcc0000000000 */
[----:B------:R-:W-:Y:S01]  /*60c0*/  HGMMA.64x64x16.F32.BF16 R88, R128, gdesc[UR8].tnspB, R88, gsb0 ;  /* 0x40e0000880587df0 */ /* 0x000fe20008001858 */
[----:B------:R-:W-:Y:S01]  /*60d0*/  UMOV UR10, UR8 ;  /* 0x00000008000a7c82 */ /* 0x000fe20008000000 */
[----:B------:R-:W-:Y:S01]  /*60e0*/  UMOV UR11, 0x40000040 ;  /* 0x40000040000b7882 */ /* 0x000fe20000000000 */
[----:B------:R-:W-:Y:S01]  /*60f0*/  UIADD3 UR8, UR6, 0x200, URZ ;  /* 0x0000020006087890 */ /* 0x000fe2000fffe03f */
        /* <DEDUP_REMOVED lines=11> */
[----:B------:R-:W-:Y:S02]  /*61b0*/  UIADD3 UR8, UR6, 0x300, URZ ;  /* 0x0000030006087890 */ /* 0x000fe4000fffe03f */
[----:B------:R-:W-:Y:S01]  /*61c0*/  UIADD3 UR6, UR6, 0x380, URZ ;  /* 0x0000038006067890 */ /* 0x000fe2000fffe03f */
[----:B------:R-:W-:Y:S02]  /*61d0*/  WARPGROUP.DEPBAR.LE gsb0, 0x0 ;  /* 0x00008000000079c5 */ /* 0x000fe40000010000 */
[----:B------:R-:W-:-:S06]  /*61e0*/  WARPGROUP.ARRIVE ;  /* 0x00000000000079c5 */ /* 0x000fcc0000000000 */
[----:B------:R-:W-:Y:S01]  /*61f0*/  HGMMA.64x64x16.F32.BF16 R88, R140, gdesc[UR8].tnspB, R88, gsb0 ;  /* 0x40e000088c587df0 */ /* 0x000fe20008001858 */
[----:B------:R-:W-:Y:S01]  /*6200*/  UMOV UR10, UR8 ;  /* 0x00000008000a7c82 */ /* 0x000fe20008000000 */
[----:B------:R-:W-:Y:S01]  /*6210*/  UMOV UR11, 0x40000040 ;  /* 0x40000040000b7882 */ /* 0x000fe20000000000 */
[----:B------:R-:W-:Y:S02]  /*6220*/  WARPGROUP.DEPBAR.LE gsb0, 0x0 ;  /* 0x00008000000079c5 */ /* 0x000fe40000010000 */
[----:B------:R-:W-:-:S06]  /*6230*/  WARPGROUP.ARRIVE ;  /* 0x00000000000079c5 */ /* 0x000fcc0000000000 */
[----:B------:R-:W-:Y:S03]  /*6240*/  HGMMA.64x64x16.F32.BF16 R88, R144, gdesc[UR8].tnspB, R88, gsb0 ;  /* 0x40e0000890587df0 */ /* 0x000fe60008001858 */
[----:B------:R-:W-:Y:S02]  /*6250*/  WARPGROUP.DEPBAR.LE gsb0, 0x0 ;  /* 0x00008000000079c5 */ /* 0x000fe40000010000 */
[----:B------:R-:W-:-:S06]  /*6260*/  WARPGROUP.ARRIVE ;  /* 0x00000000000079c5 */ /* 0x000fcc0000000000 */
[----:B------:R-:W-:Y:S03]  /*6270*/  HGMMA.64x64x16.F32.BF16 R88, R148, gdesc[UR4].tnspB, R88, gsb0 ;  /* 0x40e0000494587df0 */ /* 0x000fe60008001858 */
[----:B------:R-:W-:Y:S02]  /*6280*/  WARPGROUP.DEPBAR.LE gsb0, 0x0 ;  /* 0x00008000000079c5 */ /* 0x000fe40000010000 */
[----:B0-23--:R-:W-:Y:S05]  /*6290*/  @!P0 BRA `(.L_x_12750) ;  /* 0x0000000000048947 */ /* 0x00dfea0003800000 */
[----:B------:R-:W-:Y:S01]  /*62a0*/  BPT.TRAP 0x1 ;  /* 0x000000040000795c */ /* 0x000fe20000300000 */
.L_x_12750:
[----:B------:R-:W0:Y:S01]  /*62b0*/  LDC R45, c[0x0][0xbe8] ;  /* 0x0002fa00ff2d7b82 */ /* 0x000e220000000800 */
[----:B------:R-:W-:Y:S01]  /*62c0*/  ULDC UR10, c[0x0][0xc44] ;  /* 0x00031100000a7ab9 */ /* 0x000fe20000000800 */
[----:B------:R-:W-:Y:S01]  /*62d0*/  IMAD R47, RZ, RZ, -UR43 ;  /* 0x8000002bff2f7e24 */ /* 0x000fe2000f8e02ff */
[----:B------:R-:W-:Y:S01]  /*62e0*/  ULDC.64 UR8, c[0x0][0xb90] ;  /* 0x0002e40000087ab9 */ /* 0x000fe20000000a00 */
[----:B------:R-:W-:Y:S01]  /*62f0*/  IMAD.SHL.U32 R3, R2, 0x8, RZ ;  /* 0x0000000802037824 */ /* 0x000fe200078e00ff */
[----:B------:R-:W-:Y:S01]  /*6300*/  UIADD3 UR4, UR4, 0x16860, URZ ;  /* 0x0001686004047890 */ /* 0x000fe2000fffe03f */
[-C--:B------:R-:W-:Y:S01]  /*6310*/  FMUL.FTZ R46, R91, R5.reuse ;  /* 0x000000055b2e7220 */ /* 0x080fe20000410000 */
[-C--:B------:R-:W-:Y:S01]  /*6320*/  FMUL.FTZ R51, R90, R5.reuse ;  /* 0x000000055a337220 */ /* 0x080fe20000410000 */
[----:B------:R-:W1:Y:S01]  /*6330*/  S2UR UR5, SR_SWINHI ;  /* 0x00000000000579c3 */ /* 0x000e620000002f00 */
[----:B------:R-:W-:Y:S01]  /*6340*/  IMAD R7, R16, 0x40, R3 ;  /* 0x0000004010077824 */ /* 0x000fe200078e0203 */
[----:B------:R-:W-:Y:S01]  /*6350*/  UPRMT UR4, UR41, 0x654, UR4 ;  /* 0x0000065429047896 */ /* 0x000fe20008000004 */
[-C--:B------:R-:W-:Y:S01]  /*6360*/  FMUL.FTZ R50, R95, R5.reuse ;  /* 0x000000055f327220 */ /* 0x080fe20000410000 */
[-C--:B------:R-:W-:Y:S01]  /*6370*/  FMUL.FTZ R53, R94, R5.reuse ;  /* 0x000000055e357220 */ /* 0x080fe20000410000 */
[-C--:B------:R-:W-:Y:S01]  /*6380*/  FMUL.FTZ R52, R99, R5.reuse ;  /* 0x0000000563347220 */ /* 0x080fe20000410000 */
[-C--:B------:R-:W-:Y:S01]  /*6390*/  FMUL.FTZ R55, R98, R5.reuse ;  /* 0x0000000562377220 */ /* 0x080fe20000410000 */
[-C--:B------:R-:W-:Y:S01]  /*63a0*/  FMUL.FTZ R54, R103, R5.reuse ;  /* 0x0000000567367220 */ /* 0x080fe20000410000 */
        /* <DEDUP_REMOVED lines=8> */
[----:B0-----:R-:W-:Y:S01]  /*6430*/  ISETP.NE.AND P1, PT, R45, 0x1, PT ;  /* 0x000000012d00780c */ /* 0x001fe20003f25270 */
[----:B------:R-:W0:Y:S01]  /*6440*/  LDC.64 R38, c[0x0][0xb98] ;  /* 0x0002e600ff267b82 */ /* 0x000e220000000a00 */
[-C--:B------:R-:W-:Y:S01]  /*6450*/  FMUL.FTZ R62, R119, R5.reuse ;  /* 0x00000005773e7220 */ /* 0x080fe20000410000 */
[----:B------:R-:W-:Y:S01]  /*6460*/  FMUL.FTZ R65, R118, R5 ;  /* 0x0000000576417220 */ /* 0x000fe20000410000 */
[-C--:B------:R-:W-:Y:S01]  /*6470*/  FMUL.FTZ R40, R89, R37.reuse ;  /* 0x0000002559287220 */ /* 0x080fe20000410000 */
[-C--:B------:R-:W-:Y:S01]  /*6480*/  FMUL.FTZ R43, R88, R37.reuse ;  /* 0x00000025582b7220 */ /* 0x080fe20000410000 */
[-C--:B------:R-:W-:Y:S01]  /*6490*/  FMUL.FTZ R41, R93, R37.reuse ;  /* 0x000000255d297220 */ /* 0x080fe20000410000 */
[-C--:B------:R-:W-:Y:S01]  /*64a0*/  FMUL.FTZ R42, R92, R37.reuse ;  /* 0x000000255c2a7220 */ /* 0x080fe20000410000 */
[----:B------:R-:W-:Y:S01]  /*64b0*/  UMOV UR6, UR44 ;  /* 0x0000002c00067c82 */ /* 0x000fe20008000000 */
[----:B-1----:R-:W-:Y:S01]  /*64c0*/  UMOV UR7, UR5 ;  /* 0x0000000500077c82 */ /* 0x002fe20008000000 */
[----:B------:R-:W-:Y:S01]  /*64d0*/  UIADD3 UR5, -UR45, URZ, URZ ;  /* 0x0000003f2d057290 */ /* 0x000fe2000fffe13f */
[----:B------:R-:W-:Y:S01]  /*64e0*/  MOV R29, UR7 ;  /* 0x00000007001d7c02 */ /* 0x000fe20008000f00 */
[----:B------:R-:W-:Y:S01]  /*64f0*/  IMAD.U32 R28, RZ, RZ, UR6 ;  /* 0x00000006ff1c7e24 */ /* 0x000fe2000f8e00ff */
[----:B------:R-:W-:Y:S01]  /*6500*/  SYNCS.ARRIVE.TRANS64.RED.A1T0 RZ, [UR4], RZ ;  /* 0x000000ffffff79a7 */ /* 0x000fe20008100404 */
[----:B------:R-:W-:Y:S01]  /*6510*/  UIMAD UR10, UR10, UR5, UR43 ;  /* 0x000000050a0a72a4 */ /* 0x000fe2000f8e022b */
[----:B------:R-:W-:Y:S01]  /*6520*/  FMUL.FTZ R12, R101, R37 ;  /* 0x00000025650c7220 */ /* 0x000fe20000410000 */
[----:B------:R-:W-:-:S04]  /*6530*/  IMAD.WIDE R10, R152, 0x2, R28 ;  /* 0x00000002980a7825 */ /* 0x000fc800078e021c */
[-C--:B------:R-:W-:Y:S01]  /*6540*/  FMUL.FTZ R35, R100, R37.reuse ;  /* 0x0000002564237220 */ /* 0x080fe20000410000 */
[----:B------:R-:W-:Y:S01]  /*6550*/  USHF.R.S32.HI UR11, URZ, 0x1f, UR10 ;  /* 0x0000001f3f0b7899 */ /* 0x000fe2000801140a */
[----:B------:R-:W-:Y:S01]  /*6560*/  FMUL.FTZ R15, R97, R37 ;  /* 0x00000025610f7220 */ /* 0x000fe20000410000 */
[----:B--2---:R-:W-:Y:S01]  /*6570*/  IMAD R47, R24, R47, UR46 ;  /* 0x0000002e182f7e24 */ /* 0x004fe2000f8e022f */
[----:B------:R-:W1:Y:S01]  /*6580*/  @P1 LDC R20, c[0x0][0xbec] ;  /* 0x0002fb00ff141b82 */ /* 0x000e620000000800 */
[----:B------:R-:W-:Y:S01]  /*6590*/  IADD3 R27, P0, R10, 0x60, RZ ;  /* 0x000000600a1b7810 */ /* 0x000fe20007f1e0ff */
[----:B------:R-:W-:Y:S01]  /*65a0*/  UIMAD UR5, UR11, UR8, URZ ;  /* 0x000000080b0572a4 */ /* 0x000fe2000f8e023f */
[----:B------:R-:W-:Y:S01]  /*65b0*/  IMAD R73, R47, 0xc0, R23 ;  /* 0x000000c02f497824 */ /* 0x000fe200078e0217 */
[----:B------:R-:W-:Y:S01]  /*65c0*/  UIMAD.WIDE.U32 UR6, UR10, UR8, URZ ;  /* 0x000000080a0672a5 */ /* 0x000fe2000f8e003f */
[----:B------:R-:W-:Y:S01]  /*65d0*/  LOP3.LUT R6, R27, 0x380, RZ, 0xc0, !PT ;  /* 0x000003801b067812 */ /* 0x000fe200078ec0ff */
[----:B------:R-:W-:Y:S01]  /*65e0*/  UIMAD UR5, UR10, UR9, UR5 ;  /* 0x000000090a0572a4 */ /* 0x000fe2000f8e0205 */
[----:B------:R-:W-:Y:S01]  /*65f0*/  IMAD.WIDE R28, R7, 0x2, R28 ;  /* 0x00000002071c7825 */ /* 0x000fe200078e021c */
[----:B------:R-:W2:Y:S01]  /*6600*/  @P1 LDC R69, c[0x0][0xbf0] ;  /* 0x0002fc00ff451b82 */ /* 0x000ea20000000800 */
[----:B------:R-:W-:Y:S01]  /*6610*/  SHF.R.U64 R6, R6, 0x3, RZ ;  /* 0x0000000306067819 */ /* 0x000fe200000012ff */
[----:B------:R-:W-:Y:S01]  /*6620*/  UIADD3 UR5, UR7, UR5, URZ ;  /* 0x0000000507057290 */ /* 0x000fe2000fffe03f */
[----:B------:R-:W-:Y:S01]  /*6630*/  IADD3 R25, P2, R10, 0x40, RZ ;  /* 0x000000400a197810 */ /* 0x000fe20007f5e0ff */
[----:B------:R-:W-:Y:S01]  /*6640*/  IMAD.X R9, RZ, RZ, R11, P0 ;  /* 0x000000ffff097224 */ /* 0x000fe200000e060b */
[----:B------:R-:W-:Y:S01]  /*6650*/  LOP3.LUT R8, R6, R27, RZ, 0x3c, !PT ;  /* 0x0000001b06087212 */ /* 0x000fe200078e3cff */
[----:B------:R-:W-:Y:S01]  /*6660*/  IMAD.MOV.U32 R67, RZ, RZ, R73 ;  /* 0x000000ffff437224 */ /* 0x000fe200078e0049 */
[----:B------:R-:W-:Y:S01]  /*6670*/  IADD3 R27, P0, R28, 0x1800, RZ ;  /* 0x000018001c1b7810 */ /* 0x000fe20007f1e0ff */
[----:B------:R-:W-:Y:S01]  /*6680*/  IMAD.U32 R49, RZ, RZ, UR7 ;  /* 0x00000007ff317e24 */ /* 0x000fe2000f8e00ff */
[----:B------:R-:W-:Y:S01]  /*6690*/  LOP3.LUT R4, R25, 0x380, RZ, 0xc0, !PT ;  /* 0x0000038019047812 */ /* 0x000fe200078ec0ff */
[----:B------:R-:W-:Y:S01]  /*66a0*/  USHF.R.S32.HI UR7, URZ, 0x1f, UR45 ;  /* 0x0000001f3f077899 */ /* 0x000fe2000801142d */
[----:B------:R-:W-:Y:S01]  /*66b0*/  MOV R49, UR5 ;  /* 0x0000000500317c02 */ /* 0x000fe20008000f00 */
[----:B------:R-:W-:Y:S01]  /*66c0*/  IMAD.U32 R48, RZ, RZ, UR6 ;  /* 0x00000006ff307e24 */ /* 0x000fe2000f8e00ff */
[----:B------:R-:W-:Y:S01]  /*66d0*/  LOP3.LUT R26, R27, 0x380, RZ, 0xc0, !PT ;  /* 0x000003801b1a7812 */ /* 0x000fe200078ec0ff */
[----:B------:R-:W-:Y:S01]  /*66e0*/  IMAD.X R7, RZ, RZ, R11, P2 ;  /* 0x000000ffff077224 */ /* 0x000fe200010e060b */
[----:B------:R-:W-:Y:S01]  /*66f0*/  SHF.R.U64 R4, R4, 0x3, RZ ;  /* 0x0000000304047819 */ /* 0x000fe200000012ff */
[----:B-1----:R-:W-:Y:S01]  /*6700*/  @P1 IMAD.HI.U32 R20, R73, R20, RZ ;  /* 0x0000001449141227 */ /* 0x002fe200078e00ff */
[----:B------:R-:W-:Y:S01]  /*6710*/  IADD3 R21, P3, R10, 0x20, RZ ;  /* 0x000000200a157810 */ /* 0x000fe20007f7e0ff */
[----:B------:R-:W-:Y:S01]  /*6720*/  ULDC.64 UR8, c[0x0][0xb88] ;  /* 0x0002e20000087ab9 */ /* 0x000fe20000000a00 */
[----:B------:R-:W-:Y:S01]  /*6730*/  SHF.R.U64 R26, R26, 0x3, RZ ;  /* 0x000000031a1a7819 */ /* 0x000fe200000012ff */
[----:B0-----:R-:W-:Y:S01]  /*6740*/  IMAD.WIDE.U32 R48, R38, UR45, R48 ;  /* 0x0000002d26307c25 */ /* 0x001fe2000f8e0030 */
[----:B------:R-:W-:Y:S01]  /*6750*/  LOP3.LUT R6, R4, R25, RZ, 0x3c, !PT ;  /* 0x0000001904067212 */ /* 0x000fe200078e3cff */
[----:B------:R-:W-:Y:S01]  /*6760*/  ULDC UR5, c[0x0][0xa88] ;  /* 0x0002a20000057ab9 */ /* 0x000fe20000000800 */
[----:B------:R-:W-:Y:S01]  /*6770*/  LOP3.LUT R4, R21, 0x380, RZ, 0xc0, !PT ;  /* 0x0000038015047812 */ /* 0x000fe200078ec0ff */
[----:B------:R-:W-:Y:S01]  /*6780*/  IMAD R64, R38, UR7, RZ ;  /* 0x0000000726407c24 */ /* 0x000fe2000f8e02ff */
[----:B--2---:R-:W-:Y:S01]  /*6790*/  @P1 SHF.R.U32.HI R67, RZ, R69, R20 ;  /* 0x00000045ff431219 */ /* 0x004fe20000011614 */
[----:B------:R-:W-:Y:S01]  /*67a0*/  FMUL.FTZ R36, R96, R37 ;  /* 0x0000002560247220 */ /* 0x000fe20000410000 */
[----:B------:R-:W-:Y:S01]  /*67b0*/  LOP3.LUT R5, R10, 0x380, RZ, 0xc0, !PT ;  /* 0x000003800a057812 */ /* 0x000fe200078ec0ff */
[----:B------:R-:W-:Y:S01]  /*67c0*/  IMAD R64, R39, UR45, R64 ;  /* 0x0000002d27407c24 */ /* 0x000fe2000f8e0240 */
[----:B------:R-:W-:Y:S01]  /*67d0*/  LOP3.LUT R26, R26, R27, RZ, 0x3c, !PT ;  /* 0x0000001b1a1a7212 */ /* 0x000fe200078e3cff */
[----:B------:R-:W-:Y:S01]  /*67e0*/  IMAD.MOV R66, RZ, RZ, -R67 ;  /* 0x000000ffff427224 */ /* 0x000fe200078e0a43 */
[----:B------:R-:W-:Y:S01]  /*67f0*/  SHF.R.U64 R4, R4, 0x3, RZ ;  /* 0x0000000304047819 */ /* 0x000fe200000012ff */
[----:B------:R-:W-:Y:S01]  /*6800*/  IMAD.X R27, RZ, RZ, R29, P0 ;  /* 0x000000ffff1b7224 */ /* 0x000fe200000e061d */
[----:B------:R-:W-:Y:S01]  /*6810*/  IADD3 R38, P0, R67, R48, RZ ;  /* 0x0000003043267210 */ /* 0x000fe20007f1e0ff */
[----:B------:R-:W-:Y:S01]  /*6820*/  IMAD R69, R45, R66, R73 ;  /* 0x000000422d457224 */ /* 0x000fe200078e0249 */
[----:B------:R-:W-:Y:S01]  /*6830*/  SHF.R.U64 R5, R5, 0x3, RZ ;  /* 0x0000000305057819 */ /* 0x000fe200000012ff */
[-C--:B------:R-:W-:Y:S01]  /*6840*/  FMUL.FTZ R13, R105, R37.reuse ;  /* 0x00000025690d7220 */ /* 0x080fe20000410000 */
[----:B------:R-:W-:Y:S01]  /*6850*/  SHF.R.S32.HI R39, RZ, 0x1f, R67 ;  /* 0x0000001fff277819 */ /* 0x000fe20000011443 */
[-C--:B------:R-:W-:Y:S01]  /*6860*/  FMUL.FTZ R34, R104, R37.reuse ;  /* 0x0000002568227220 */ /* 0x080fe20000410000 */
[----:B------:R-:W-:Y:S01]  /*6870*/  SHF.R.S32.HI R48, RZ, 0x1f, R69 ;  /* 0x0000001fff307819 */ /* 0x000fe20000011445 */
[-C--:B------:R-:W-:Y:S01]  /*6880*/  FMUL.FTZ R14, R109, R37.reuse ;  /* 0x000000256d0e7220 */ /* 0x080fe20000410000 */
[----:B------:R-:W-:Y:S01]  /*6890*/  IADD3 R25, P2, R28, 0x3000, RZ ;  /* 0x000030001c197810 */ /* 0x000fe20007f5e0ff */
[----:B------:R-:W-:Y:S01]  /*68a0*/  FMUL.FTZ R33, R108, R37 ;  /* 0x000000256c217220 */ /* 0x000fe20000410000 */
[----:B------:R-:W-:Y:S01]  /*68b0*/  LOP3.LUT R4, R4, R21, RZ, 0x3c, !PT ;  /* 0x0000001504047212 */ /* 0x000fe200078e3cff */
[----:B------:R-:W-:Y:S01]  /*68c0*/  IMAD R48, R48, UR8, RZ ;  /* 0x0000000830307c24 */ /* 0x000fe2000f8e02ff */
[----:B------:R-:W-:Y:S01]  /*68d0*/  LOP3.LUT R10, R5, R10, RZ, 0x3c, !PT ;  /* 0x0000000a050a7212 */ /* 0x000fe200078e3cff */
[-C--:B------:R-:W-:Y:S01]  /*68e0*/  FMUL.FTZ R31, R113, R37.reuse ;  /* 0x00000025711f7220 */ /* 0x080fe20000410000 */
[----:B------:R-:W-:Y:S01]  /*68f0*/  LOP3.LUT R21, R28, 0x380, RZ, 0xc0, !PT ;  /* 0x000003801c157812 */ /* 0x000fe200078ec0ff */
[----:B------:R-:W-:Y:S01]  /*6900*/  FMUL.FTZ R32, R112, R37 ;  /* 0x0000002570207220 */ /* 0x000fe20000410000 */
[----:B------:R-:W-:Y:S01]  /*6910*/  IADD3.X R39, R39, R49, R64, P0, !PT ;  /* 0x0000003127277210 */ /* 0x000fe200007fe440 */
[----:B------:R-:W-:Y:S01]  /*6920*/  IMAD R64, R45, UR5, RZ ;  /* 0x000000052d407c24 */ /* 0x000fe2000f8e02ff */
[----:B------:R-:W-:Y:S01]  /*6930*/  LOP3.LUT R24, R25, 0x380, RZ, 0xc0, !PT ;  /* 0x0000038019187812 */ /* 0x000fe200078ec0ff */
[----:B------:R-:W-:Y:S01]  /*6940*/  FMUL.FTZ R30, R117, R37 ;  /* 0x00000025751e7220 */ /* 0x000fe20000410000 */
[----:B------:R-:W-:Y:S01]  /*6950*/  IADD3.X R5, RZ, R11, RZ, P3, !PT ;  /* 0x0000000bff057210 */ /* 0x000fe20001ffe4ff */
[----:B------:R-:W-:Y:S01]  /*6960*/  FMUL.FTZ R37, R116, R37 ;  /* 0x0000002574257220 */ /* 0x000fe20000410000 */
[----:B------:R-:W-:-:S02]  /*6970*/  SHF.R.U64 R21, R21, 0x3, RZ ;  /* 0x0000000315157819 */ /* 0x000fc400000012ff */
[----:B------:R-:W-:Y:S01]  /*6980*/  MOV R70, R10 ;  /* 0x0000000a00467202 */ /* 0x000fe20000000f00 */
[C---:B------:R-:W-:Y:S01]  /*6990*/  IMAD R11, R69.reuse, UR9, R48 ;  /* 0x00000009450b7c24 */ /* 0x040fe2000f8e0230 */
[----:B------:R-:W-:Y:S01]  /*69a0*/  MOV R67, R6 ;  /* 0x0000000600437202 */ /* 0x000fe20000000f00 */
[----:B------:R-:W-:Y:S01]  /*69b0*/  IMAD.WIDE.U32 R6, R69, UR8, R38 ;  /* 0x0000000845067c25 */ /* 0x000fe2000f8e0026 */
[----:B------:R-:W-:Y:S01]  /*69c0*/  IADD3 R71, P3, R28, 0x4800, RZ ;  /* 0x000048001c477810 */ /* 0x000fe20007f7e0ff */
[----:B------:R-:W-:Y:S01]  /*69d0*/  ULDC.64 UR8, c[0x0][0xb50] ;  /* 0x0002d40000087ab9 */ /* 0x000fe20000000a00 */
[----:B------:R-:W-:Y:S01]  /*69e0*/  SHF.R.U64 R24, R24, 0x3, RZ ;  /* 0x0000000318187819 */ /* 0x000fe200000012ff */
[----:B------:R-:W-:Y:S01]  /*69f0*/  IMAD R39, R47, 0xc0, R22 ;  /* 0x000000c02f277824 */ /* 0x000fe200078e0216 */
[----:B------:R-:W-:Y:S01]  /*6a00*/  LOP3.LUT R28, R21, R28, RZ, 0x3c, !PT ;  /* 0x0000001c151c7212 */ /* 0x000fe200078e3cff */
[----:B------:R-:W-:Y:S01]  /*6a10*/  IMAD.IADD R7, R7, 0x1, R11 ;  /* 0x0000000107077824 */ /* 0x000fe200078e020b */
[----:B------:R-:W-:-:S02]  /*6a20*/  IADD3.X R21, RZ, R29, RZ, P3, !PT ;  /* 0x0000001dff157210 */ /* 0x000fc40001ffe4ff */
[----:B------:R-:W-:Y:S01]  /*6a30*/  MOV R66, R8 ;  /* 0x0000000800427202 */ /* 0x000fe20000000f00 */
[----:B------:R-:W-:Y:S01]  /*6a40*/  VIADD R9, R39, 0x8 ;  /* 0x0000000827097836 */ /* 0x000fe20000000000 */
[----:B------:R-:W-:Y:S02]  /*6a50*/  LOP3.LUT P0, RZ, R17, 0x3, RZ, 0xc0, !PT ;  /* 0x0000000311ff7812 */ /* 0x000fe4000780c0ff */
[----:B------:R-:W-:Y:S02]  /*6a60*/  LEA R38, P3, R6, UR8, 0x2 ;  /* 0x0000000806267c11 */ /* 0x000fe4000f8610ff */
[----:B------:R-:W-:Y:S01]  /*6a70*/  LOP3.LUT R24, R24, R25, RZ, 0x3c, !PT ;  /* 0x0000001918187212 */ /* 0x000fe200078e3cff */
[----:B------:R-:W-:Y:S01]  /*6a80*/  IMAD.X R25, RZ, RZ, R29, P2 ;  /* 0x000000ffff197224 */ /* 0x000fe200010e061d */
[----:B------:R-:W-:Y:S01]  /*6a90*/  ISETP.GE.OR P2, PT, R39, R64, P0 ;  /* 0x000000402700720c */ /* 0x000fe20000746670 */
[----:B------:R-:W-:Y:S01]  /*6aa0*/  SHFL.IDX PT, R48, R38, RZ, 0x1c1f ;  /* 0x001c1fff26307589 */ /* 0x000fe200000e0000 */
[----:B------:R-:W-:-:S02]  /*6ab0*/  MOV R68, R4 ;  /* 0x0000000400447202 */ /* 0x000fc40000000f00 */
[----:B------:R-:W-:Y:S01]  /*6ac0*/  LEA.HI.X R39, R6, UR9, R7, 0x2, P3 ;  /* 0x0000000906277c11 */ /* 0x000fe200098f1407 */
[----:B------:R-:W-:Y:S01]  /*6ad0*/  ULDC.64 UR8, c[0x0][0xae8] ;  /* 0x0002ba0000087ab9 */ /* 0x000fe20000000a00 */
[----:B------:R-:W-:Y:S02]  /*6ae0*/  ISETP.GE.OR P0, PT, R9, R64, P0 ;  /* 0x000000400900720c */ /* 0x000fe40000706670 */
[----:B------:R-:W-:Y:S01]  /*6af0*/  F2FP.BF16.F32.PACK_AB R4, R40, R43 ;  /* 0x0000002b2804723e */ /* 0x000fe200000010ff */
[----:B------:R-:W0:Y:S01]  /*6b00*/  SHFL.IDX PT, R49, R39, RZ, 0x1c1f ;  /* 0x001c1fff27317589 */ /* 0x000e2200000e0000 */
[----:B------:R-:W-:Y:S02]  /*6b10*/  F2FP.BF16.F32.PACK_AB R5, R46, R51 ;  /* 0x000000332e05723e */ /* 0x000fe400000010ff */
[----:B------:R-:W-:Y:S01]  /*6b20*/  F2FP.BF16.F32.PACK_AB R6, R41, R42 ;  /* 0x0000002a2906723e */ /* 0x000fe200000010ff */
[----:B------:R-:W-:Y:S01]  /*6b30*/  BAR.SYNC.DEFER_BLOCKING 0x1, 0x180 ;  /* 0x0046000000007b1d */ /* 0x000fe20000010000 */
[----:B------:R-:W-:-:S02]  /*6b40*/  F2FP.BF16.F32.PACK_AB R7, R50, R53 ;  /* 0x000000353207723e */ /* 0x000fc400000010ff */
[----:B------:R-:W-:Y:S02]  /*6b50*/  F2FP.BF16.F32.PACK_AB R10, R12, R35 ;  /* 0x000000230c0a723e */ /* 0x000fe400000010ff */
[----:B------:R-:W-:Y:S02]  /*6b60*/  F2FP.BF16.F32.PACK_AB R8, R15, R36 ;  /* 0x000000240f08723e */ /* 0x000fe400000010ff */
[----:B------:R-:W-:Y:S01]  /*6b70*/  F2FP.BF16.F32.PACK_AB R9, R52, R55 ;  /* 0x000000373409723e */ /* 0x000fe200000010ff */
[----:B------:R-:W-:Y:S01]  /*6b80*/  SHFL.IDX PT, R50, R38, 0x1, 0x1c1f ;  /* 0x003c1f0026327f89 */ /* 0x000fe200000e0000 */
[----:B------:R-:W-:Y:S02]  /*6b90*/  F2FP.BF16.F32.PACK_AB R11, R54, R57 ;  /* 0x00000039360b723e */ /* 0x000fe400000010ff */
[----:B------:R-:W-:Y:S01]  /*6ba0*/  F2FP.BF16.F32.PACK_AB R12, R13, R34 ;  /* 0x000000220d0c723e */ /* 0x000fe200000010ff */
[----:B------:R-:W1:Y:S01]  /*6bb0*/  SHFL.IDX PT, R51, R39, 0x1, 0x1c1f ;  /* 0x003c1f0027337f89 */ /* 0x000e6200000e0000 */
        /* <DEDUP_REMOVED lines=8> */
[----:B------:R-:W-:Y:S01]  /*6c40*/  LOP3.LUT R20, R71, 0x380, RZ, 0xc0, !PT ;  /* 0x0000038047147812 */ /* 0x000fe200078ec0ff */
[----:B------:R3:W-:Y:S03]  /*6c50*/  STSM.16.M88.4 [R68], R8 ;  /* 0x0000000844007844 */ /* 0x0007e60000000200 */
[----:B------:R-:W-:Y:S01]  /*6c60*/  SHF.R.U64 R20, R20, 0x3, RZ ;  /* 0x0000000314147819 */ /* 0x000fe200000012ff */
[----:B------:R-:W-:Y:S03]  /*6c70*/  STSM.16.M88.4 [R67], R12 ;  /* 0x0000000c43007844 */ /* 0x000fe60000000200 */
[----:B------:R-:W-:Y:S01]  /*6c80*/  LOP3.LUT R20, R20, R71, RZ, 0x3c, !PT ;  /* 0x0000004714147212 */ /* 0x000fe200078e3cff */
[----:B------:R-:W-:Y:S01]  /*6c90*/  STSM.16.M88.4 [R66], R52 ;  /* 0x0000003442007844 */ /* 0x000fe20000000200 */
[----:B------:R-:W-:Y:S08]  /*6ca0*/  BAR.SYNC.DEFER_BLOCKING 0x1, 0x180 ;  /* 0x0046000000007b1d */ /* 0x000ff00000010000 */
[----:B--2---:R-:W2:Y:S08]  /*6cb0*/  @P1 LDC R5, c[0x0][0xbec] ;  /* 0x0002fb00ff051b82 */ /* 0x004eb00000000800 */
[----:B---3--:R-:W3:Y:S01]  /*6cc0*/  @P1 LDC R9, c[0x0][0xbf0] ;  /* 0x0002fc00ff091b82 */ /* 0x008ee20000000800 */
[----:B------:R-:W-:Y:S01]  /*6cd0*/  IMAD R4, R2, 0x30, R16 ;  /* 0x0000003002047824 */ /* 0x000fe200078e0210 */
[----:B------:R-:W-:-:S06]  /*6ce0*/  UIMAD UR6, UR11, UR8, URZ ;  /* 0x000000080b0672a4 */ /* 0x000fcc000f8e023f */
[----:B------:R-:W4:Y:S01]  /*6cf0*/  LDC.64 R6, c[0x0][0xae0] ;  /* 0x0002b800ff067b82 */ /* 0x000f220000000a00 */
[----:B0-----:R-:W-:Y:S04]  /*6d00*/  @!P2 ST.E desc[UR50][R48.64], R44 ;  /* 0x0000002c3000a985 */ /* 0x001fe8000c101932 */
[----:B-1----:R2:W-:Y:S04]  /*6d10*/  @!P0 ST.E desc[UR50][R50.64], R0 ;  /* 0x0000000032008985 */ /* 0x0025e8000c101932 */
[----:B------:R-:W5:Y:S04]  /*6d20*/  LD.E.128 R28, desc[UR50][R28.64] ;  /* 0x000000321c1c7980 */ /* 0x000f68000c101d00 */
[----:B------:R-:W5:Y:S04]  /*6d30*/  LD.E.128 R32, desc[UR50][R26.64] ;  /* 0x000000321a207980 */ /* 0x000f68000c101d00 */
[----:B------:R-:W5:Y:S04]  /*6d40*/  LD.E.128 R36, desc[UR50][R24.64] ;  /* 0x0000003218247980 */ /* 0x000f68000c101d00 */
[----:B------:R0:W5:Y:S01]  /*6d50*/  LD.E.128 R40, desc[UR50][R20.64] ;  /* 0x0000003214287980 */ /* 0x000162000c101d00 */
[C---:B------:R-:W-:Y:S01]  /*6d60*/  IMAD R8, R47.reuse, 0xc0, R4 ;  /* 0x000000c02f087824 */ /* 0x040fe200078e0204 */
[----:B------:R-:W-:Y:S01]  /*6d70*/  UIMAD.WIDE.U32 UR4, UR10, UR8, URZ ;  /* 0x000000080a0472a5 */ /* 0x000fe2000f8e003f */
[----:B------:R-:W-:Y:S01]  /*6d80*/  IMAD R47, R47, 0xc0, R16 ;  /* 0x000000c02f2f7824 */ /* 0x000fe200078e0210 */
[----:B------:R-:W-:Y:S01]  /*6d90*/  UIMAD UR6, UR10, UR9, UR6 ;  /* 0x000000090a0672a4 */ /* 0x000fe2000f8e0206 */
[----:B--2---:R-:W-:Y:S01]  /*6da0*/  @P1 IMAD.HI.U32 R0, R8, R5, RZ ;  /* 0x0000000508001227 */ /* 0x004fe200078e00ff */
[----:B------:R-:W-:Y:S01]  /*6db0*/  MOV R4, R8 ;  /* 0x0000000800047202 */ /* 0x000fe20000000f00 */
[----:B------:R-:W-:Y:S01]  /*6dc0*/  ULDC.64 UR8, c[0x0][0xaf0] ;  /* 0x0002bc0000087ab9 */ /* 0x000fe20000000a00 */
[----:B------:R-:W-:Y:S01]  /*6dd0*/  UIADD3 UR5, UR5, UR6, URZ ;  /* 0x0000000605057290 */ /* 0x000fe2000fffe03f */
[----:B------:R-:W-:Y:S01]  /*6de0*/  @!PT LDS RZ, [RZ] ;  /* 0x00000000fffff984 */ /* 0x000fe20000000800 */
[----:B------:R-:W-:Y:S01]  /*6df0*/  @!PT LDS RZ, [RZ] ;  /* 0x00000000fffff984 */ /* 0x000fe20000000800 */
[----:B------:R-:W-:Y:S01]  /*6e00*/  @!PT LDS RZ, [RZ] ;  /* 0x00000000fffff984 */ /* 0x000fe20000000800 */
[----:B------:R-:W-:Y:S01]  /*6e10*/  @!PT LDS RZ, [RZ] ;  /* 0x00000000fffff984 */ /* 0x000fe20000000800 */
[----:B------:R1:W-:Y:S06]  /*6e20*/  MEMBAR.ALL.CTA ;  /* 0x0000000000007992 */ /* 0x0003ec0000008000 */
[----:B-1----:R-:W1:Y:S01]  /*6e30*/  FENCE.VIEW.ASYNC.S ;  /* 0x00000000000073c6 */ /* 0x002e620000000000 */
[----:B---3--:R-:W-:Y:S01]  /*6e40*/  @P1 SHF.R.U32.HI R4, RZ, R9, R0 ;  /* 0x00000009ff041219 */ /* 0x008fe20000011600 */
[----:B------:R-:W-:Y:S01]  /*6e50*/  UIMAD UR6, UR7, UR8, URZ ;  /* 0x00000008070672a4 */ /* 0x000fe2000f8e023f */
[C---:B------:R-:W-:Y:S01]  /*6e60*/  IADD3 R13, R47.reuse, 0x30, RZ ;  /* 0x000000302f0d7810 */ /* 0x040fe20007ffe0ff */
[----:B------:R-:W-:Y:S01]  /*6e70*/  UIMAD.WIDE.U32 UR4, UR45, UR8, UR4 ;  /* 0x000000082d0472a5 */ /* 0x000fe2000f8e0004 */
[--C-:B------:R-:W-:Y:S01]  /*6e80*/  SHF.R.S32.HI R5, RZ, 0x1f, R4.reuse ;  /* 0x0000001fff057819 */ /* 0x100fe20000011404 */
[----:B------:R-:W-:Y:S01]  /*6e90*/  UIMAD UR6, UR45, UR9, UR6 ;  /* 0x000000092d0672a4 */ /* 0x000fe2000f8e0206 */
[----:B------:R-:W-:Y:S01]  /*6ea0*/  IMAD.MOV R0, RZ, RZ, -R4 ;  /* 0x000000ffff007224 */ /* 0x000fe200078e0a04 */
[----:B------:R-:W-:Y:S01]  /*6eb0*/  UIADD3 UR44, UR44, 0x16820, URZ ;  /* 0x000168202c2c7890 */ /* 0x000fe2000fffe03f */
[----:B------:R-:W-:Y:S01]  /*6ec0*/  VIADD R15, R47, 0x60 ;  /* 0x000000602f0f7836 */ /* 0x000fe20000000000 */
[----:B------:R-:W-:Y:S01]  /*6ed0*/  UIADD3 UR5, UR5, UR6, URZ ;  /* 0x0000000605057290 */ /* 0x000fe2000fffe03f */
[----:B------:R-:W-:Y:S01]  /*6ee0*/  IMAD R45, R45, R0, R8 ;  /* 0x000000002d2d7224 */ /* 0x000fe200078e0208 */
[----:B------:R-:W-:Y:S01]  /*6ef0*/  UPRMT UR44, URZ, 0x654, UR44 ;  /* 0x000006543f2c7896 */ /* 0x000fe2000800002c */
[-C--:B----4-:R-:W-:Y:S01]  /*6f00*/  IMAD R5, R5, R6.reuse, RZ ;  /* 0x0000000605057224 */ /* 0x090fe200078e02ff */
[----:B------:R-:W-:Y:S01]  /*6f10*/  UIADD3 UR38, UR38, 0x1, URZ ;  /* 0x0000000126267890 */ /* 0x000fe2000fffe03f */
[----:B0-----:R-:W-:Y:S01]  /*6f20*/  VIADD R21, R47, 0x90 ;  /* 0x000000902f157836 */ /* 0x001fe20000000000 */
[----:B------:R-:W-:Y:S01]  /*6f30*/  SHF.R.S32.HI R0, RZ, 0x1f, R45 ;  /* 0x0000001fff007819 */ /* 0x000fe2000001142d */
[C---:B------:R-:W-:Y:S01]  /*6f40*/  IMAD R7, R4.reuse, R7, R5 ;  /* 0x0000000704077224 */ /* 0x040fe200078e0205 */
[----:B------:R-:W-:Y:S01]  /*6f50*/  UISETP.NE.AND UP0, UPT, UR38, 0x2, UPT ;  /* 0x000000022600788c */ /* 0x000fe2000bf05270 */
[----:B------:R-:W-:Y:S01]  /*6f60*/  IMAD.WIDE.U32 R4, R4, R6, UR4 ;  /* 0x0000000404047e25 */ /* 0x000fe2000f8e0006 */
[----:B------:R-:W-:Y:S01]  /*6f70*/  ULDC.64 UR4, c[0x0][0xad8] ;  /* 0x0002b60000047ab9 */ /* 0x000fe20000000a00 */
[----:B------:R-:W-:-:S02]  /*6f80*/  UIADD3 UR36, UR36, 0x1, URZ ;  /* 0x0000000124247890 */ /* 0x000fc4000fffe03f */
[----:B------:R-:W-:Y:S01]  /*6f90*/  IMAD.IADD R5, R5, 0x1, R7 ;  /* 0x0000000105057824 */ /* 0x000fe200078e0207 */
[----:B-1----:R-:W-:Y:S01]  /*6fa0*/  SYNCS.ARRIVE.TRANS64.RED.A1T0 RZ, [UR44], RZ ;  /* 0x000000ffffff79a7 */ /* 0x002fe2000810042c */
[----:B------:R-:W-:Y:S01]  /*6fb0*/  IMAD R0, R0, UR4, RZ ;  /* 0x0000000400007c24 */ /* 0x000fe2000f8e02ff */
[----:B------:R-:W-:Y:S01]  /*6fc0*/  USEL UR38, UR38, URZ, UP0 ;  /* 0x0000003f26267287 */ /* 0x000fe20008000000 */
[----:B------:R-:W-:-:S04]  /*6fd0*/  IMAD.WIDE.U32 R4, R45, UR4, R4 ;  /* 0x000000042d047c25 */ /* 0x000fc8000f8e0004 */
[----:B------:R-:W-:Y:S01]  /*6fe0*/  IMAD R7, R45, UR5, R0 ;  /* 0x000000052d077c24 */ /* 0x000fe2000f8e0200 */
[----:B------:R-:W-:Y:S02]  /*6ff0*/  ULDC.64 UR4, c[0x0][0xa80] ;  /* 0x0002a00000047ab9 */ /* 0x000fe40000000a00 */
[----:B------:R-:W-:Y:S01]  /*7000*/  LEA R0, P0, R4, UR4, 0x1 ;  /* 0x0000000404007c11 */ /* 0x000fe2000f8008ff */
[----:B------:R-:W-:Y:S01]  /*7010*/  IMAD.IADD R5, R5, 0x1, R7 ;  /* 0x0000000105057824 */ /* 0x000fe200078e0207 */
[----:B------:R-:W-:-:S03]  /*7020*/  ULDC UR4, c[0x0][0xac8] ;  /* 0x0002b20000047ab9 */ /* 0x000fc60000000800 */
[----:B------:R-:W-:Y:S01]  /*7030*/  SHFL.IDX PT, R6, R0, 0x1, 0x181f ;  /* 0x00381f0000067f89 */ /* 0x000fe200000e0000 */
[----:B------:R-:W-:Y:S02]  /*7040*/  LEA.HI.X R12, R4, UR5, R5, 0x1, P0 ;  /* 0x00000005040c7c11 */ /* 0x000fe400080f0c05 */
[----:B------:R-:W-:Y:S01]  /*7050*/  ISETP.GE.AND P0, PT, R3, UR4, PT ;  /* 0x0000000403007c0c */ /* 0x000fe2000bf06270 */
[----:B------:R-:W-:Y:S01]  /*7060*/  SHFL.IDX PT, R4, R0, RZ, 0x181f ;  /* 0x00181fff00047589 */ /* 0x000fe200000e0000 */
[----:B------:R-:W-:Y:S02]  /*7070*/  ULDC UR4, c[0x0][0xc] ;  /* 0x0000030000047ab9 */ /* 0x000fe40000000800 */
[-C--:B------:R-:W-:Y:S01]  /*7080*/  ISETP.GE.OR P1, PT, R47, R64.reuse, P0 ;  /* 0x000000402f00720c */ /* 0x080fe20000726670 */
[----:B------:R-:W0:Y:S01]  /*7090*/  SHFL.IDX PT, R5, R12, RZ, 0x181f ;  /* 0x00181fff0c057589 */ /* 0x000e2200000e0000 */
[-C--:B------:R-:W-:Y:S01]  /*70a0*/  ISETP.GE.OR P2, PT, R13, R64.reuse, P0 ;  /* 0x000000400d00720c */ /* 0x080fe20000746670 */
[----:B------:R-:W-:Y:S01]  /*70b0*/  UIADD3 UR46, UR4, UR46, URZ ;  /* 0x0000002e042e7290 */ /* 0x000fe2000fffe03f */
[-C--:B------:R-:W-:Y:S01]  /*70c0*/  ISETP.GE.OR P3, PT, R15, R64.reuse, P0 ;  /* 0x000000400f00720c */ /* 0x080fe20000766670 */
[----:B------:R-:W1:Y:S01]  /*70d0*/  SHFL.IDX PT, R7, R12, 0x1, 0x181f ;  /* 0x00381f000c077f89 */ /* 0x000e6200000e0000 */
[----:B------:R-:W-:Y:S01]  /*70e0*/  ISETP.GE.OR P0, PT, R21, R64, P0 ;  /* 0x000000401500720c */ /* 0x000fe20000706670 */
[----:B------:R-:W-:-:S02]  /*70f0*/  USEL UR4, URZ, 0x1, UP0 ;  /* 0x000000013f047887 */ /* 0x000fc40008000000 */
[----:B------:R-:W-:Y:S02]  /*7100*/  SHFL.IDX PT, R8, R0, 0x2, 0x181f ;  /* 0x00581f0000087f89 */ /* 0x000fe400000e0000 */
[----:B------:R-:W-:Y:S02]  /*7110*/  ULOP3.LUT UR37, UR37, UR4, URZ, 0x3c, !UPT ;  /* 0x0000000425257292 */ /* 0x000fe4000f8e3c3f */
[----:B------:R-:W2:Y:S04]  /*7120*/  SHFL.IDX PT, R9, R12, 0x2, 0x181f ;  /* 0x00581f000c097f89 */ /* 0x000ea800000e0000 */
[----:B------:R3:W-:Y:S04]  /*7130*/  SHFL.IDX PT, R10, R0, 0x3, 0x181f ;  /* 0x00781f00000a7f89 */ /* 0x0007e800000e0000 */
[----:B------:R-:W4:Y:S01]  /*7140*/  SHFL.IDX PT, R11, R12, 0x3, 0x181f ;  /* 0x00781f000c0b7f89 */ /* 0x000f2200000e0000 */
[----:B---3--:R-:W3:Y:S01]  /*7150*/  LDC R0, c[0x0][0xc34] ;  /* 0x00030d00ff007b82 */ /* 0x008ee20000000800 */
[----:B0-----:R-:W-:-:S04]  /*7160*/  @!P1 IMAD.WIDE R4, R3, 0x2, R4 ;  /* 0x0000000203049825 */ /* 0x001fc800078e0204 */
[----:B-1----:R-:W-:-:S04]  /*7170*/  @!P2 IMAD.WIDE R6, R3, 0x2, R6 ;  /* 0x000000020306a825 */ /* 0x002fc800078e0206 */
[----:B--2---:R-:W-:-:S04]  /*7180*/  @!P3 IMAD.WIDE R8, R3, 0x2, R8 ;  /* 0x000000020308b825 */ /* 0x004fc800078e0208 */
[----:B----4-:R-:W-:Y:S01]  /*7190*/  @!P0 IMAD.WIDE R10, R3, 0x2, R10 ;  /* 0x00000002030a8825 */ /* 0x010fe200078e020a */
[----:B-----5:R0:W-:Y:S04]  /*71a0*/  @!P1 ST.E.128 desc[UR50][R4.64], R28 ;  /* 0x0000001c04009985 */ /* 0x0201e8000c101d32 */
[----:B------:R0:W-:Y:S04]  /*71b0*/  @!P2 ST.E.128 desc[UR50][R6.64], R32 ;  /* 0x000000200600a985 */ /* 0x0001e8000c101d32 */
[----:B------:R0:W-:Y:S04]  /*71c0*/  @!P3 ST.E.128 desc[UR50][R8.64], R36 ;  /* 0x000000240800b985 */ /* 0x0001e8000c101d32 */
[----:B------:R0:W-:Y:S01]  /*71d0*/  @!P0 ST.E.128 desc[UR50][R10.64], R40 ;  /* 0x000000280a008985 */ /* 0x0001e2000c101d32 */
[----:B---3--:R-:W-:-:S13]  /*71e0*/  ISETP.LE.AND P0, PT, R0, UR46, PT ;  /* 0x0000002e00007c0c */ /* 0x008fda000bf03270 */
[----:B------:R-:W-:Y:S05]  /*71f0*/  @!P0 BRA `(.L_x_12751) ;  /* 0xffffff9800a88947 */ /* 0x000fea000383ffff */
[----:B------:R-:W-:Y:S05]  /*7200*/  EXIT ;  /* 0x000000000000794d */ /* 0x000fea0003800000 */
.L_x_12725:
[----:B------:R-:W-:-:S08]  /*7210*/  NOP ;  /* 0x0000000000007918 */ /* 0x000fd00000000000 */
[----:B------:R-:W0:-:S00]  /*7220*/  USETMAXREG.DEALLOC.CTAPOOL 0x20 ;  /* 0x00000020000079c8 */ /* 0x000e0000080e0500 */
[----:B------:R-:W2:Y:S01]  /*7230*/  S2UR UR10, SR_CTAID.X ;  /* 0x00000000000a79c3 */ /* 0x000ea20000002500 */
[----:B0-----:R-:W-:Y:S01]  /*7240*/  IMAD.MOV.U32 R24, RZ, RZ, 0x1 ;  /* 0x00000001ff187424 */ /* 0x001fe200078e00ff */
[----:B------:R-:W-:Y:S01]  /*7250*/  MOV R22, RZ ;  /* 0x000000ff00167202 */ /* 0x000fe20000000f00 */
[----:B------:R-:W-:-:S05]  /*7260*/  IMAD.MOV.U32 R0, RZ, RZ, 0x1 ;  /* 0x00000001ff007424 */ /* 0x000fca00078e00ff */
[----:B------:R-:W2:Y:S02]  /*7270*/  LDC R2, c[0x0][0xc34] ;  /* 0x00030d00ff027b82 */ /* 0x000ea40000000800 */
[----:B--2---:R-:W-:-:S13]  /*7280*/  ISETP.LE.AND P0, PT, R2, UR10, PT ;  /* 0x0000000a02007c0c */ /* 0x004fda000bf03270 */
[----:B------:R-:W-:Y:S05]  /*7290*/  @P0 BRA `(.L_x_12752) ;  /* 0x0000003800400947 */ /* 0x000fea0003800000 */
[----:B------:R-:W0:Y:S01]  /*72a0*/  S2R R3, SR_TID.X ;  /* 0x0000000000037919 */ /* 0x000e220000002100 */
[----:B-1----:R-:W-:Y:S01]  /*72b0*/  ULDC.64 UR4, c[0x0][0x418] ;  /* 0x0001060000047ab9 */ /* 0x002fe20000000a00 */
[----:B------:R-:W-:Y:S01]  /*72c0*/  ULDC.64 UR6, c[0x0][0x2f0] ;  /* 0x0000bc0000067ab9 */ /* 0x000fe20000000a00 */
[----:B------:R-:W-:Y:S01]  /*72d0*/  UISETP.NE.U32.AND UP0, UPT, UR4, URZ, UPT ;  /* 0x0000003f0400728c */ /* 0x000fe2000bf05070 */
[----:B------:R-:W1:Y:S01]  /*72e0*/  S2UR UR8, SR_CgaCtaId ;  /* 0x00000000000879c3 */ /* 0x000e620000008800 */
[----:B------:R-:W-:Y:S01]  /*72f0*/  LOP3.LUT R25, R25, 0xfffffffe, RZ, 0xc0, !PT ;  /* 0xfffffffe19197812 */ /* 0x000fe200078ec0ff */
[----:B------:R-:W-:Y:S01]  /*7300*/  ULDC UR4, c[0x0][0x424] ;  /* 0x0001090000047ab9 */ /* 0x000fe20000000800 */
[----:B------:R-:W-:Y:S01]  /*7310*/  UISETP.NE.AND.EX UP0, UPT, UR5, URZ, UPT, UP0 ;  /* 0x0000003f0500728c */ /* 0x000fe2000bf05300 */
[----:B------:R-:W-:Y:S01]  /*7320*/  IMAD.MOV.U32 R24, RZ, RZ, 0x1 ;  /* 0x00000001ff187424 */ /* 0x000fe200078e00ff */
[----:B------:R-:W-:Y:S01]  /*7330*/  ULDC UR9, c[0x0][0x2b8] ;  /* 0x0000ae0000097ab9 */ /* 0x000fe20000000800 */
[----:B------:R-:W-:Y:S01]  /*7340*/  ULDC UR37, c[0x0][0x448] ;  /* 0x0001120000257ab9 */ /* 0x000fe20000000800 */
[----:B------:R-:W-:Y:S01]  /*7350*/  USEL UR4, UR4, 0x1, UP0 ;  /* 0x0000000104047887 */ /* 0x000fe20008000000 */
[----:B------:R-:W-:Y:S01]  /*7360*/  IMAD.MOV.U32 R22, RZ, RZ, RZ ;  /* 0x000000ffff167224 */ /* 0x000fe200078e00ff */
[----:B------:R-:W-:Y:S01]  /*7370*/  UMOV UR38, 0x400 ;  /* 0x0000040000267882 */ /* 0x000fe20000000000 */
[----:B------:R-:W-:-:S02]  /*7380*/  ULOP3.LUT UR41, UR39, 0x2, URZ, 0xfc, !UPT ;  /* 0x0000000227297892 */ /* 0x000fc4000f8efc3f */
[----:B------:R-:W-:Y:S01]  /*7390*/  UIMAD UR36, UR4, UR6, URZ ;  /* 0x00000006042472a4 */ /* 0x000fe2000f8e023f */
[----:B------:R-:W-:Y:S02]  /*73a0*/  ULDC UR43, c[0x0][0xc] ;  /* 0x00000300002b7ab9 */ /* 0x000fe40000000800 */
[----:B------:R-:W-:Y:S01]  /*73b0*/  ULDC UR4, c[0x0][0x288] ;  /* 0x0000a20000047ab9 */ /* 0x000fe20000000800 */
[----:B------:R-:W-:Y:S02]  /*73c0*/  UIADD3 UR5, UR36, 0x7f, URZ ;  /* 0x0000007f24057890 */ /* 0x000fe4000fffe03f */
[----:B------:R-:W-:Y:S02]  /*73d0*/  UIMAD UR37, UR37, UR4, URZ ;  /* 0x00000004252572a4 */ /* 0x000fe4000f8e023f */
[----:B------:R-:W-:-:S04]  /*73e0*/  USHF.R.S32.HI UR6, URZ, 0x1f, UR5 ;  /* 0x0000001f3f067899 */ /* 0x000fc80008011405 */
[----:B------:R-:W-:Y:S02]  /*73f0*/  ULEA.HI UR6, UR6, UR5, URZ, 0x7 ;  /* 0x0000000506067291 */ /* 0x000fe4000f8f383f */
[----:B-1----:R-:W-:Y:S01]  /*7400*/  ULEA UR38, UR8, UR38, 0x18 ;  /* 0x0000002608267291 */ /* 0x002fe2000f8ec03f */
[C---:B0-----:R-:W-:Y:S01]  /*7410*/  IMAD.SHL.U32 R29, R3.reuse, 0x8, RZ ;  /* 0x00000008031d7824 */ /* 0x041fe200078e00ff */
[----:B------:R-:W-:Y:S01]  /*7420*/  ULEA.HI.SX32 UR42, UR6, 0xffffffff, 0x19 ;  /* 0xffffffff062a7891 */ /* 0x000fe2000f8fca3f */
[----:B------:R-:W-:Y:S01]  /*7430*/  IMAD.SHL.U32 R2, R3, 0x10, RZ ;  /* 0x0000001003027824 */ /* 0x000fe200078e00ff */
[----:B------:R-:W-:Y:S02]  /*7440*/  ULEA.HI.SX32 UR40, UR6, 0xfffffffe, 0x19 ;  /* 0xfffffffe06287891 */ /* 0x000fe4000f8fca3f */
[C---:B------:R-:W-:Y:S01]  /*7450*/  LOP3.LUT R4, R29.reuse, 0x38, RZ, 0xc0, !PT ;  /* 0x000000381d047812 */ /* 0x040fe200078ec0ff */
[----:B------:R-:W-:Y:S01]  /*7460*/  USHF.L.U32 UR4, UR42, 0x7, URZ ;  /* 0x000000072a047899 */ /* 0x000fe2000800063f */
[----:B------:R-:W-:-:S02]  /*7470*/  LOP3.LUT R0, R29, 0x1f8, RZ, 0xc0, !PT ;  /* 0x000001f81d007812 */ /* 0x000fc400078ec0ff */
[----:B------:R-:W-:Y:S02]  /*7480*/  ISETP.GE.AND P1, PT, R4, UR7, PT ;  /* 0x0000000704007c0c */ /* 0x000fe4000bf26270 */
[----:B------:R-:W-:Y:S02]  /*7490*/  LOP3.LUT R0, R0, 0x38, R3, 0x78, !PT ;  /* 0x0000003800007812 */ /* 0x000fe400078e7803 */
[----:B------:R-:W-:Y:S02]  /*74a0*/  ISETP.GE.AND P0, PT, R4, UR7, PT ;  /* 0x0000000704007c0c */ /* 0x000fe4000bf06270 */
[----:B------:R-:W-:Y:S02]  /*74b0*/  LOP3.LUT R29, R0, 0x200, R29, 0xf8, !PT ;  /* 0x00000200001d7812 */ /* 0x000fe400078ef81d */
[----:B------:R-:W-:Y:S02]  /*74c0*/  SHF.R.U32.HI R0, RZ, 0x3, R3 ;  /* 0x00000003ff007819 */ /* 0x000fe40000011603 */
[----:B------:R-:W-:-:S02]  /*74d0*/  MOV R3, UR10 ;  /* 0x0000000a00037c02 */ /* 0x000fc40008000f00 */
[----:B------:R-:W-:Y:S02]  /*74e0*/  LOP3.LUT R2, R2, 0x70, RZ, 0xc0, !PT ;  /* 0x0000007002027812 */ /* 0x000fe400078ec0ff */
[----:B------:R-:W-:Y:S01]  /*74f0*/  @P1 LOP3.LUT R25, R25, 0x1, RZ, 0xfc, !PT ;  /* 0x0000000119191812 */ /* 0x000fe200078efcff */
[----:B------:R0:W-:Y:S03]  /*7500*/  STL [R1+0x8], R3 ;  /* 0x0000080301007387 */ /* 0x0001e60000100800 */
[----:B------:R-:W-:Y:S01]  /*7510*/  LOP3.LUT R25, R25, 0xfffffffd, RZ, 0xc0, !PT ;  /* 0xfffffffd19197812 */ /* 0x000fe200078ec0ff */
[----:B------:R1:W-:Y:S03]  /*7520*/  STL [R1+0xc], RZ ;  /* 0x00000cff01007387 */ /* 0x0003e60000100800 */
[----:B------:R-:W-:-:S02]  /*7530*/  @P0 LOP3.LUT R25, R25, 0x2, RZ, 0xfc, !PT ;  /* 0x0000000219190812 */ /* 0x000fc400078efcff */
[----:B------:R-:W-:Y:S02]  /*7540*/  ISETP.GE.AND P0, PT, R4, UR9, PT ;  /* 0x0000000904007c0c */ /* 0x000fe4000bf06270 */
[----:B0-----:R-:W-:Y:S01]  /*7550*/  LOP3.LUT R3, R0, 0xf, RZ, 0xc0, !PT ;  /* 0x0000000f00037812 */ /* 0x001fe200078ec0ff */
[----:B------:R-:W-:Y:S01]  /*7560*/  IMAD.U32 R0, RZ, RZ, UR4 ;  /* 0x00000004ff007e24 */ /* 0x000fe2000f8e00ff */
[----:B------:R-:W-:Y:S02]  /*7570*/  LOP3.LUT R25, R25, 0xffffffef, RZ, 0xc0, !PT ;  /* 0xffffffef19197812 */ /* 0x000fe400078ec0ff */
[----:B------:R-:W-:Y:S02]  /*7580*/  LOP3.LUT R5, R3, R2, RZ, 0xfc, !PT ;  /* 0x0000000203057212 */ /* 0x000fe400078efcff */
[----:B------:R-:W-:Y:S02]  /*7590*/  LEA R4, R29, UR38, 0x1 ;  /* 0x000000261d047c11 */ /* 0x000fe4000f8e08ff */
[----:B------:R-:W-:-:S02]  /*75a0*/  LOP3.LUT R2, R3, UR4, R2, 0xfe, !PT ;  /* 0x0000000403027c12 */ /* 0x000fc4000f8efe02 */
[----:B------:R-:W-:Y:S02]  /*75b0*/  IADD3 R0, -R3, UR36, -R0 ;  /* 0x0000002403007c10 */ /* 0x000fe4000fffe900 */
[----:B-1----:R-:W-:-:S07]  /*75c0*/  @P0 LOP3.LUT R25, R25, 0x10, RZ, 0xfc, !PT ;  /* 0x0000001019190812 */ /* 0x002fce00078efcff */
.L_x_12787:
[----:B------:R-:W2:Y:S01]  /*75d0*/  LDL R6, [R1+0x8] ;  /* 0x0000080001067983 */ /* 0x000ea20000100800 */
[----:B------:R-:W0:Y:S01]  /*75e0*/  LDC R0, c[0x0][0xc38] ;  /* 0x00030e00ff007b82 */ /* 0x000e220000000800 */
[----:B------:R-:W-:Y:S05]  /*75f0*/  YIELD ;  /* 0x0000000000007946 */ /* 0x000fea0003800000 */
[----:B------:R-:W-:Y:S01]  /*7600*/  ULDC.64 UR4, c[0x0][0xa28] ;  /* 0x00028a0000047ab9 */ /* 0x000fe20000000a00 */
[----:B------:R-:W-:Y:S01]  /*7610*/  IMAD.MOV.U32 R17, RZ, RZ, RZ ;  /* 0x000000ffff117224 */ /* 0x000fe200078e00ff */
[----:B------:R-:W1:Y:S01]  /*7620*/  LDC R2, c[0x0][0xc44] ;  /* 0x00031100ff027b82 */ /* 0x000e620000000800 */
[----:B------:R-:W-:-:S04]  /*7630*/  ISETP.NE.U32.AND P0, PT, RZ, UR4, PT ;  /* 0x00000004ff007c0c */ /* 0x000fc8000bf05070 */
[----:B------:R-:W-:Y:S02]  /*7640*/  ISETP.NE.AND.EX P0, PT, RZ, UR5, PT, P0 ;  /* 0x00000005ff007c0c */ /* 0x000fe4000bf05300 */
[----:B0-----:R-:W-:Y:S02]  /*7650*/  ISETP.NE.AND P1, PT, R0, 0x1, PT ;  /* 0x000000010000780c */ /* 0x001fe40003f25270 */
[----:B-1----:R-:W-:-:S09]  /*7660*/  ISETP.NE.AND P2, PT, R2, 0x1, PT ;  /* 0x000000010200780c */ /* 0x002fd20003f45270 */
[----:B------:R-:W0:Y:S08]  /*7670*/  @P0 LDC.64 R2, c[0x0][0xa28] ;  /* 0x00028a00ff020b82 */ /* 0x000e300000000a00 */
[----:B------:R-:W2:Y:S08]  /*7680*/  @P1 LDC R0, c[0x0][0xc3c] ;  /* 0x00030f00ff001b82 */ /* 0x000eb00000000800 */
[----:B------:R-:W1:Y:S08]  /*7690*/  @P1 LDC R7, c[0x0][0xc40] ;  /* 0x00031000ff071b82 */ /* 0x000e700000000800 */
[----:B------:R-:W3:Y:S01]  /*76a0*/  @P2 LDC.64 R4, c[0x0][0xc48] ;  /* 0x00031200ff042b82 */ /* 0x000ee20000000a00 */
[----:B--2---:R-:W-:Y:S01]  /*76b0*/  @P1 IMAD.HI.U32 R0, R6, R0, RZ ;  /* 0x0000000006001227 */ /* 0x004fe200078e00ff */
[----:B------:R-:W-:-:S04]  /*76c0*/  MOV R23, R6 ;  /* 0x0000000600177202 */ /* 0x000fc80000000f00 */
[----:B-1----:R-:W-:-:S05]  /*76d0*/  @P1 SHF.R.U32.HI R23, RZ, R7, R0 ;  /* 0x00000007ff171219 */ /* 0x002fca0000011600 */
[----:B---3--:R-:W-:-:S04]  /*76e0*/  @P2 IMAD.HI.U32 R4, R23, R4, RZ ;  /* 0x0000000417042227 */ /* 0x008fc800078e00ff */
[----:B------:R-:W-:Y:S01]  /*76f0*/  IMAD.MOV.U32 R18, RZ, RZ, R23 ;  /* 0x000000ffff127224 */ /* 0x000fe200078e0017 */
[----:B------:R-:W-:-:S05]  /*7700*/  @P2 SHF.R.U32.HI R18, RZ, R5, R4 ;  /* 0x00000005ff122219 */ /* 0x000fca0000011604 */
        /* <DEDUP_REMOVED lines=23> */
.L_x_12753:
        /* <DEDUP_REMOVED lines=11> */
[----:B------:R-:W-:Y:S01]  /*7930*/  MOV R10, UR4 ;  /* 0x00000004000a7c02 */ /* 0x000fe20008000f00 */
[----:B------:R-:W-:Y:S01]  /*7940*/  IMAD.U32 R6, RZ, RZ, UR8 ;  /* 0x00000008ff067e24 */ /* 0x000fe2000f8e00ff */
[----:B------:R-:W-:Y:S01]  /*7950*/  MOV R13, RZ ;  /* 0x000000ff000d7202 */ /* 0x000fe20000000f00 */
[----:B------:R-:W-:-:S02]  /*7960*/  IMAD.U32 R7, RZ, RZ, UR9 ;  /* 0x00000009ff077e24 */ /* 0x000fc4000f8e00ff */
[----:B------:R-:W-:Y:S02]  /*7970*/  IMAD.U32 R11, RZ, RZ, UR5 ;  /* 0x00000005ff0b7e24 */ /* 0x000fe4000f8e00ff */
[----:B------:R-:W-:Y:S02]  /*7980*/  IMAD.MOV.U32 R8, RZ, RZ, 0x70 ;  /* 0x00000070ff087424 */ /* 0x000fe400078e00ff */
[----:B-1----:R-:W-:-:S07]  /*7990*/  IMAD.MOV.U32 R12, RZ, RZ, 0x1 ;  /* 0x00000001ff0c7424 */ /* 0x002fce00078e00ff */
[----:B------:R-:W-:-:S07]  /*79a0*/  LEPC R20, `(.L_x_12755) ;  /* 0x000000001014794e */ /* 0x000fce0000000000 */
[----:B0-2---:R-:W-:Y:S05]  /*79b0*/  CALL.ABS.NOINC R2 ;  /* 0x0000000002007343 */ /* 0x005fea0003c00000 */
.L_x_12755:
        /* <DEDUP_REMOVED lines=15> */
.L_x_12754:
[----:B------:R-:W-:Y:S01]  /*7ab0*/  ULDC.64 UR4, c[0x0][0x9f8] ;  /* 0x00027e0000047ab9 */ /* 0x000fe20000000a00 */
[----:B------:R-:W-:Y:S01]  /*7ac0*/  IMAD.MOV.U32 R28, RZ, RZ, R18 ;  /* 0x000000ffff1c7224 */ /* 0x000fe200078e0012 */
[----:B------:R-:W-:Y:S01]  /*7ad0*/  ISETP.NE.U32.AND P0, PT, RZ, UR4, PT ;  /* 0x00000004ff007c0c */ /* 0x000fe2000bf05070 */
[----:B------:R-:W1:Y:S01]  /*7ae0*/  LDC R9, c[0x0][0x430] ;  /* 0x00010c00ff097b82 */ /* 0x000e620000000800 */
[----:B------:R-:W2:Y:S01]  /*7af0*/  S2R R19, SR_TID.X ;  /* 0x0000000000137919 */ /* 0x000ea20000002100 */
[----:B------:R-:W-:Y:S01]  /*7b00*/  USHF.L.U32 UR44, UR42, 0x7, URZ ;  /* 0x000000072a2c7899 */ /* 0x000fe2000800063f */
[----:B------:R-:W-:Y:S01]  /*7b10*/  ISETP.NE.AND.EX P0, PT, RZ, UR5, PT, P0 ;  /* 0x00000005ff007c0c */ /* 0x000fe2000bf05300 */
[----:B------:R-:W-:-:S12]  /*7b20*/  ULDC UR4, c[0x0][0xc44] ;  /* 0x0003110000047ab9 */ /* 0x000fd80000000800 */
[----:B------:R-:W3:Y:S02]  /*7b30*/  @P0 LDC.64 R2, c[0x0][0x9f8] ;  /* 0x00027e00ff020b82 */ /* 0x000ee40000000a00 */
[----:B---3--:R-:W-:-:S05]  /*7b40*/  @P0 IMAD.WIDE R2, R18, 0x4, R2 ;  /* 0x0000000412020825 */ /* 0x008fca00078e0202 */
[----:B------:R3:W4:Y:S01]  /*7b50*/  @P0 LDG.E R28, desc[UR50][R2.64] ;  /* 0x00000032021c0981 */ /* 0x000722000c1e1900 */
[----:B-1----:R-:W-:Y:S02]  /*7b60*/  ISETP.NE.AND P1, PT, R9, 0x1, PT ;  /* 0x000000010900780c */ /* 0x002fe40003f25270 */
[----:B--2---:R-:W-:Y:S01]  /*7b70*/  SHF.R.U32.HI R16, RZ, 0x3, R19 ;  /* 0x00000003ff107819 */ /* 0x004fe20000011613 */
[----:B------:R-:W-:Y:S01]  /*7b80*/  IMAD.SHL.U32 R19, R19, 0x10, RZ ;  /* 0x0000001013137824 */ /* 0x000fe200078e00ff */
[----:B------:R-:W-:Y:S02]  /*7b90*/  LOP3.LUT R25, R25, 0xfffffff7, RZ, 0xc0, !PT ;  /* 0xfffffff719197812 */ /* 0x000fe400078ec0ff */
[----:B------:R-:W-:Y:S02]  /*7ba0*/  LOP3.LUT R16, R16, 0xf, RZ, 0xc0, !PT ;  /* 0x0000000f10107812 */ /* 0x000fe400078ec0ff */
[----:B------:R-:W-:-:S04]  /*7bb0*/  LOP3.LUT R19, R19, 0x70, RZ, 0xc0, !PT ;  /* 0x0000007013137812 */ /* 0x000fc800078ec0ff */
[----:B------:R-:W-:Y:S01]  /*7bc0*/  LOP3.LUT R16, R16, UR44, R19, 0xfe, !PT ;  /* 0x0000002c10107c12 */ /* 0x000fe2000f8efe13 */
[----:B------:R-:W1:Y:S01]  /*7bd0*/  @P1 LDC R5, c[0x0][0x434] ;  /* 0x00010d00ff051b82 */ /* 0x000e620000000800 */
[----:B------:R-:W-:Y:S02]  /*7be0*/  @P1 LOP3.LUT R25, R25, 0x8, RZ, 0xfc, !PT ;  /* 0x0000000819191812 */ /* 0x000fe400078efcff */
[C---:B------:R-:W-:Y:S02]  /*7bf0*/  ISETP.GE.AND P0, PT, R16.reuse, UR36, PT ;  /* 0x0000002410007c0c */ /* 0x040fe4000bf06270 */
[----:B------:R-:W-:-:S03]  /*7c00*/  IADD3 R0, R16, R17, RZ ;  /* 0x0000001110007210 */ /* 0x000fc60007ffe0ff */
[----:B------:R-:W2:Y:S02]  /*7c10*/  @P1 LDC R7, c[0x0][0x438] ;  /* 0x00010e00ff071b82 */ /* 0x000ea40000000800 */
[----:B------:R-:W-:Y:S02]  /*7c20*/  IMAD.MOV.U32 R8, RZ, RZ, R0 ;  /* 0x000000ffff087224 */ /* 0x000fe400078e0000 */
[----:B-1----:R-:W-:-:S05]  /*7c30*/  @P1 IMAD.HI.U32 R4, R0, R5, RZ ;  /* 0x0000000500041227 */ /* 0x002fca00078e00ff */
[----:B--2---:R-:W-:Y:S02]  /*7c40*/  @P1 SHF.R.U32.HI R8, RZ, R7, R4 ;  /* 0x00000007ff081219 */ /* 0x004fe40000011604 */
[----:B------:R-:W1:Y:S02]  /*7c50*/  @!P0 LDC.64 R4, c[0x0][0x428] ;  /* 0x00010a00ff048b82 */ /* 0x000e640000000a00 */
[--C-:B---3--:R-:W-:Y:S01]  /*7c60*/  @!P0 SHF.R.S32.HI R3, RZ, 0x1f, R8.reuse ;  /* 0x0000001fff038819 */ /* 0x108fe20000011408 */
[----:B------:R-:W-:-:S05]  /*7c70*/  @!P0 IMAD.MOV.U32 R2, RZ, RZ, R8 ;  /* 0x000000ffff028224 */ /* 0x000fca00078e0008 */
[----:B------:R-:W2:Y:S01]  /*7c80*/  @!P0 LDC.64 R6, c[0x0][0x418] ;  /* 0x00010600ff068b82 */ /* 0x000ea20000000a00 */
[----:B----4-:R-:W-:Y:S01]  /*7c90*/  SHF.R.S32.HI R10, RZ, 0x1f, R28 ;  /* 0x0000001fff0a7819 */ /* 0x010fe2000001141c */
[----:B-1----:R-:W-:-:S04]  /*7ca0*/  @!P0 IMAD.WIDE.U32 R2, R28, R4, R2 ;  /* 0x000000041c028225 */ /* 0x002fc800078e0002 */
[----:B------:R-:W-:Y:S01]  /*7cb0*/  @!P0 IMAD R4, R10, R4, RZ ;  /* 0x000000040a048224 */ /* 0x000fe200078e02ff */
[----:B--2---:R-:W-:Y:S01]  /*7cc0*/  @!P0 LEA R6, P1, R2, R6, 0x2 ;  /* 0x0000000602068211 */ /* 0x004fe200078210ff */
[----:B------:R1:W-:Y:S02]  /*7cd0*/  STL [R1], R10 ;  /* 0x0000000a01007387 */ /* 0x0003e40000100800 */
[----:B------:R-:W-:Y:S01]  /*7ce0*/  @!P0 IMAD R5, R28, R5, R4 ;  /* 0x000000051c058224 */ /* 0x000fe200078e0204 */
[----:B------:R-:W-:-:S03]  /*7cf0*/  MOV R4, RZ ;  /* 0x000000ff00047202 */ /* 0x000fc60000000f00 */
[----:B------:R-:W-:-:S05]  /*7d00*/  @!P0 IMAD.IADD R3, R3, 0x1, R5 ;  /* 0x0000000103038824 */ /* 0x000fca00078e0205 */
[----:B------:R-:W-:-:S05]  /*7d10*/  @!P0 LEA.HI.X R7, R2, R7, R3, 0x2, P1 ;  /* 0x0000000702078211 */ /* 0x000fca00008f1403 */
[----:B------:R1:W5:Y:S01]  /*7d20*/  @!P0 LDG.E R4, desc[UR50][R6.64] ;  /* 0x0000003206048981 */ /* 0x000362000c1e1900 */
[----:B------:R-:W-:Y:S01]  /*7d30*/  IMAD.U32 R2, RZ, RZ, UR41 ;  /* 0x00000029ff027e24 */ /* 0x000fe2000f8e00ff */
[----:B------:R-:W-:Y:S01]  /*7d40*/  UMOV UR5, 0xffffffff ;  /* 0xffffffff00057882 */ /* 0x000fe20000000000 */
[----:B------:R-:W-:Y:S01]  /*7d50*/  IMAD.MOV R5, RZ, RZ, -R8 ;  /* 0x000000ffff057224 */ /* 0x000fe200078e0a08 */
[----:B------:R-:W-:Y:S02]  /*7d60*/  LOP3.LUT R25, R25, 0xfffffffb, RZ, 0xc0, !PT ;  /* 0xfffffffb19197812 */ /* 0x000fe400078ec0ff */
[----:B------:R-:W-:Y:S01]  /*7d70*/  ISETP.NE.AND P2, PT, R2, 0x3, PT ;  /* 0x000000030200780c */ /* 0x000fe20003f45270 */
[----:B------:R-:W-:Y:S02]  /*7d80*/  IMAD R5, R9, R5, R0 ;  /* 0x0000000509057224 */ /* 0x000fe400078e0200 */
[----:B------:R-:W-:-:S04]  /*7d90*/  IMAD.MOV R0, RZ, RZ, -R18 ;  /* 0x000000ffff007224 */ /* 0x000fc800078e0a12 */
[----:B------:R-:W-:-:S06]  /*7da0*/  IMAD R19, R0, UR4, R23 ;  /* 0x0000000400137c24 */ /* 0x000fcc000f8e0217 */
[----:B------:R-:W-:Y:S01]  /*7db0*/  @P2 LOP3.LUT R25, R25, 0x4, RZ, 0xfc, !PT ;  /* 0x0000000419192812 */ /* 0x000fe200078efcff */
[----:B-1----:R-:W-:Y:S06]  /*7dc0*/  BRA.DIV UR5, `(.L_x_12756) ;  /* 0x0000003205bc7947 */ /* 0x002fec000b800000 */
.L_x_12804:
[----:B------:R-:W-:Y:S01]  /*7dd0*/  SHF.R.S32.HI R27, RZ, 0x1f, R19 ;  /* 0x0000001fff1b7819 */ /* 0x000fe20000011413 */
[----:B------:R-:W-:Y:S06]  /*7de0*/  @!P2 BRA `(.L_x_12757) ;  /* 0x000000000004a947 */ /* 0x000fec0003800000 */
[----:B------:R-:W-:Y:S01]  /*7df0*/  BPT.TRAP 0x1 ;  /* 0x000000040000795c */ /* 0x000fe20000300000 */
.L_x_12757:
[----:B------:R-:W-:Y:S01]  /*7e00*/  SHF.R.S32.HI R7, RZ, 0x1f, R5 ;  /* 0x0000001fff077819 */ /* 0x000fe20000011405 */
[----:B------:R-:W-:Y:S01]  /*7e10*/  ULDC.64 UR4, c[0x0][0x328] ;  /* 0x0000ca0000047ab9 */ /* 0x000fe20000000a00 */
[----:B-----5:R-:W-:Y:S01]  /*7e20*/  SHF.R.S32.HI R6, RZ, 0x1f, R4 ;  /* 0x0000001fff067819 */ /* 0x020fe20000011404 */
[----:B------:R-:W-:Y:S01]  /*7e30*/  IMAD.WIDE.U32 R2, R5, UR4, RZ ;  /* 0x0000000405027c25 */ /* 0x000fe2000f8e00ff */
[----:B------:R-:W-:Y:S03]  /*7e40*/  BSSY B0, `(.L_x_12758) ;  /* 0x0000015000007945 */ /* 0x000fe60003800000 */
[----:B------:R-:W-:-:S04]  /*7e50*/  IMAD R0, R7, UR4, RZ ;  /* 0x0000000407007c24 */ /* 0x000fc8000f8e02ff */
[----:B------:R-:W-:Y:S01]  /*7e60*/  IMAD R9, R5, UR5, R0 ;  /* 0x0000000505097c24 */ /* 0x000fe2000f8e0200 */
[----:B------:R-:W-:Y:S02]  /*7e70*/  ULDC.64 UR4, c[0x0][0x338] ;  /* 0x0000ce0000047ab9 */ /* 0x000fe40000000a00 */
[----:B------:R-:W-:Y:S02]  /*7e80*/  IMAD R0, R6, UR4, RZ ;  /* 0x0000000406007c24 */ /* 0x000fe4000f8e02ff */
[----:B------:R-:W-:Y:S02]  /*7e90*/  IADD3 R3, R3, R9, RZ ;  /* 0x0000000903037210 */ /* 0x000fe40007ffe0ff */
        /* <DEDUP_REMOVED lines=10> */
[----:B0-----:R-:W-:Y:S02]  /*7f40*/  LEA.HI.X R17, R2, UR5, R0, 0x1, P0 ;  /* 0x0000000502117c11 */ /* 0x001fe400080f0c00 */
[----:B------:R-:W-:Y:S02]  /*7f50*/  LEA R0, R22, UR38, 0x3 ;  /* 0x0000002616007c11 */ /* 0x000fe4000f8e18ff */
[----:B------:R-:W-:-:S04]  /*7f60*/  SHF.L.U32 R2, R24, 0x1f, RZ ;  /* 0x0000001f18027819 */ /* 0x000fc800000006ff */
[----:B------:R-:W0:Y:S02]  /*7f70*/  SYNCS.PHASECHK.TRANS64.TRYWAIT P0, [R0+URZ+0x16840], R2 ;  /* 0x01684002000075a7 */ /* 0x000e24000800017f */
[----:B0-----:R-:W-:Y:S05]  /*7f80*/  @!P0 BRA `(.L_x_12759) ;  /* 0x0000003000808947 */ /* 0x001fea0003800000 */
.L_x_12805:
[----:B------:R-:W-:Y:S05]  /*7f90*/  BSYNC B0 ;  /* 0x0000000000007941 */ /* 0x000fea0003800000 */
.L_x_12758:
[----:B------:R-:W1:Y:S01]  /*7fa0*/  S2R R9, SR_TID.X ;  /* 0x0000000000097919 */ /* 0x000e620000002100 */
[----:B------:R-:W-:Y:S01]  /*7fb0*/  ULDC.64 UR4, c[0x0][0x300] ;  /* 0x0000c00000047ab9 */ /* 0x000fe20000000a00 */
[----:B------:R-:W-:Y:S01]  /*7fc0*/  USHF.L.U32 UR6, UR42, 0x7, URZ ;  /* 0x000000072a067899 */ /* 0x000fe2000800063f */
        /* <DEDUP_REMOVED lines=17> */
[----:B-1----:R-:W-:Y:S01]  /*80e0*/  SHF.R.U32.HI R10, RZ, 0x3, R9 ;  /* 0x00000003ff0a7819 */ /* 0x002fe20000011609 */
[----:B------:R-:W-:Y:S01]  /*80f0*/  IMAD.SHL.U32 R8, R9, 0x8, RZ ;  /* 0x0000000809087824 */ /* 0x000fe200078e00ff */
[----:B------:R-:W-:Y:S01]  /*8100*/  LEA R4, P0, R2, UR4, 0x1 ;  /* 0x0000000402047c11 */ /* 0x000fe2000f8008ff */
[----:B------:R-:W-:Y:S01]  /*8110*/  UMOV UR4, 0xffffffff ;  /* 0xffffffff00047882 */ /* 0x000fe20000000000 */
[----:B------:R-:W-:Y:S02]  /*8120*/  LOP3.LUT R10, R10, 0xf, RZ, 0xc0, !PT ;  /* 0x0000000f0a0a7812 */ /* 0x000fe400078ec0ff */
[----:B------:R-:W-:Y:S02]  /*8130*/  MOV R9, UR6 ;  /* 0x0000000600097c02 */ /* 0x000fe40008000f00 */
[----:B------:R-:W-:Y:S02]  /*8140*/  LEA.HI.X R5, R2, UR5, R5, 0x1, P0 ;  /* 0x0000000502057c11 */ /* 0x000fe400080f0c05 */
        /* <DEDUP_REMOVED lines=38> */
[----:B0-----:R-:W-:-:S04]  /*83b0*/  @P1 LEA R3, P0, R8, R3, 0x1 ;  /* 0x0000000308031211 */ /* 0x001fc800078008ff */
[----:B-1----:R-:W-:-:S04]  /*83c0*/  @P1 IADD3.X R2, RZ, R2, RZ, P0, !PT ;  /* 0x00000002ff021210 */ /* 0x002fc800007fe4ff */
        /* <DEDUP_REMOVED lines=27> */
[----:B------:R-:W1:Y:S04]  /*8580*/  SHFL.IDX PT, R2, R5, 0x6, 0x181f ;  /* 0x00d81f0005027f89 */ /* 0x000e6800000e0000 */
[----:B------:R-:W2:Y:S01]  /*8590*/  SHFL.IDX PT, R5, R5, 0x7, 0x181f ;  /* 0x00f81f0005057f89 */ /* 0x000ea200000e0000 */
[----:B0-----:R-:W-:-:S05]  /*85a0*/  @P1 LEA R3, P0, R8, R3, 0x1 ;  /* 0x0000000308031211 */ /* 0x001fca00078008ff */
[----:B-1----:R-:W-:-:S05]  /*85b0*/  @P1 IMAD.X R2, RZ, RZ, R2, P0 ;  /* 0x000000ffff021224 */ /* 0x002fca00000e0602 */
[----:B------:R-:W-:-:S04]  /*85c0*/  @P1 LOP3.LUT R3, R3, R2, RZ, 0x3c, !PT ;  /* 0x0000000203031212 */ /* 0x000fc800078e3cff */
[----:B------:R-:W-:-:S04]  /*85d0*/  @P1 LOP3.LUT R2, R3, R2, RZ, 0x3c, !PT ;  /* 0x0000000203021212 */ /* 0x000fc800078e3cff */
[----:B------:R-:W-:-:S05]  /*85e0*/  @P1 LOP3.LUT R3, R3, R2, RZ, 0x3c, !PT ;  /* 0x0000000203031212 */ /* 0x000fca00078e3cff */
[----:B--2---:R0:W-:Y:S02]  /*85f0*/  @P1 LDGSTS.E.BYPASS.LTC128B.128 [R7+0x11400], desc[UR50][R2.64], !P2 ;  /* 0x1140000002071fae */ /* 0x0041e4000d101d72 */
.L_x_12823:
[----:B------:R-:W-:-:S13]  /*8600*/  ISETP.GE.AND P0, PT, R9, 0x71, PT ;  /* 0x000000710900780c */ /* 0x000fda0003f06270 */
[----:B0-----:R-:W-:-:S04]  /*8610*/  @P0 LEA R2, P1, R8, R14, 0x1 ;  /* 0x0000000e08020211 */ /* 0x001fc800078208ff */
[----:B------:R-:W-:Y:S02]  /*8620*/  @P0 IADD3.X R3, RZ, R5, RZ, P1, !PT ;  /* 0x00000005ff030210 */ /* 0x000fe40000ffe4ff */
[----:B------:R-:W-:-:S05]  /*8630*/  @P0 LEA R5, R6, UR38, 0x1 ;  /* 0x0000002606050c11 */ /* 0x000fca000f8e08ff */
[----:B------:R-:W-:Y:S01]  /*8640*/  @!PT LDS RZ, [RZ] ;  /* 0x00000000fffff984 */ /* 0x000fe20000000800 */
[----:B------:R-:W-:Y:S01]  /*8650*/  @!PT LDS RZ, [RZ] ;  /* 0x00000000fffff984 */ /* 0x000fe20000000800 */
[----:B------:R-:W-:Y:S01]  /*8660*/  @!PT LDS RZ, [RZ] ;  /* 0x00000000fffff984 */ /* 0x000fe20000000800 */
[----:B------:R0:W-:Y:S01]  /*8670*/  @P0 LDGSTS.E.BYPASS.LTC128B.128 [R5+0x11c00], desc[UR50][R2.64], !P2 ;  /* 0x11c0000002050fae */ /* 0x0001e2000d101d72 */
[----:B------:R-:W-:Y:S01]  /*8680*/  PLOP3.LUT P0, PT, PT, PT, PT, 0x80, 0x0 ;  /* 0x000000000000781c */ /* 0x000fe20003f0f070 */
[----:B------:R-:W-:-:S12]  /*8690*/  NOP ;  /* 0x0000000000007918 */ /* 0x000fd80000000000 */
.L_x_12761:
        /* <DEDUP_REMOVED lines=11> */
.L_x_12762:
        /* <DEDUP_REMOVED lines=23> */
.L_x_12763:
[----:B------:R-:W2:Y:S01]  /*88c0*/  LDL R21, [R1+0x8] ;  /* 0x0000080001157983 */ /* 0x000ea20000100800 */
[----:B------:R-:W1:Y:S01]  /*88d0*/  LDC R10, c[0x0][0x448] ;  /* 0x00011200ff0a7b82 */ /* 0x000e620000000800 */
[----:B------:R-:W-:Y:S01]  /*88e0*/  ULDC.64 UR4, c[0x0][0x2d8] ;  /* 0x0000b60000047ab9 */ /* 0x000fe20000000a00 */
[----:B0-----:R-:W-:Y:S01]  /*88f0*/  SHF.R.S32.HI R0, RZ, 0x1f, R18 ;  /* 0x0000001fff007819 */ /* 0x001fe20000011412 */
[----:B------:R-:W0:Y:S01]  /*8900*/  S2R R26, SR_TID.X ;  /* 0x00000000001a7919 */ /* 0x000e220000002100 */
[----:B------:R-:W-:Y:S01]  /*8910*/  IMAD R4, R27, UR4, RZ ;  /* 0x000000041b047c24 */ /* 0x000fe2000f8e02ff */
[----:B------:R-:W-:Y:S01]  /*8920*/  ULDC.64 UR6, c[0x0][0x2c8] ;  /* 0x0000b20000067ab9 */ /* 0x000fe20000000a00 */
[----:B------:R-:W-:Y:S01]  /*8930*/  IMAD.WIDE.U32 R2, R19, UR4, RZ ;  /* 0x0000000413027c25 */ /* 0x000fe2000f8e00ff */
[----:B------:R-:W-:Y:S01]  /*8940*/  ULDC.64 UR8, c[0x0][0x280] ;  /* 0x0000a00000087ab9 */ /* 0x000fe20000000a00 */
[----:B------:R-:W3:Y:S01]  /*8950*/  S2R R11, SR_TID.X ;  /* 0x00000000000b7919 */ /* 0x000ee20000002100 */
[----:B------:R-:W-:Y:S01]  /*8960*/  LOP3.LUT P5, RZ, R25, 0x10, RZ, 0xc0, !PT ;  /* 0x0000001019ff7812 */ /* 0x000fe200078ac0ff */
[----:B------:R-:W-:Y:S01]  /*8970*/  IMAD R4, R19, UR5, R4 ;  /* 0x0000000513047c24 */ /* 0x000fe2000f8e0204 */
[----:B------:R-:W-:Y:S01]  /*8980*/  ULDC.64 UR4, c[0x0][0x2e0] ;  /* 0x0000b80000047ab9 */ /* 0x000fe20000000a00 */
[----:B------:R-:W-:-:S02]  /*8990*/  IMAD.MOV R6, RZ, RZ, -R23 ;  /* 0x000000ffff067224 */ /* 0x000fc400078e0a17 */
[----:B------:R-:W-:Y:S02]  /*89a0*/  IMAD.IADD R3, R3, 0x1, R4 ;  /* 0x0000000103037824 */ /* 0x000fe400078e0204 */
[----:B------:R-:W-:Y:S02]  /*89b0*/  IMAD R0, R0, UR4, RZ ;  /* 0x0000000400007c24 */ /* 0x000fe4000f8e02ff */
[----:B------:R-:W-:Y:S01]  /*89c0*/  IMAD.WIDE.U32 R2, R18, UR4, R2 ;  /* 0x0000000412027c25 */ /* 0x000fe2000f8e0002 */
[----:B------:R-:W-:-:S03]  /*89d0*/  ULDC UR4, c[0x0][0xc38] ;  /* 0x00030e0000047ab9 */ /* 0x000fc60000000800 */
[----:B------:R-:W-:Y:S01]  /*89e0*/  IMAD R0, R18, UR5, R0 ;  /* 0x0000000512007c24 */ /* 0x000fe2000f8e0200 */
[----:B------:R-:W-:Y:S02]  /*89f0*/  LEA R18, R29, UR38, 0x1 ;  /* 0x000000261d127c11 */ /* 0x000fe4000f8e08ff */
[----:B-1----:R-:W-:Y:S01]  /*8a00*/  ISETP.NE.AND P0, PT, R10, 0x1, PT ;  /* 0x000000010a00780c */ /* 0x002fe20003f05270 */
[----:B------:R-:W-:Y:S01]  /*8a10*/  IMAD.IADD R3, R3, 0x1, R0 ;  /* 0x0000000103037824 */ /* 0x000fe200078e0200 */
[----:B0-----:R-:W-:Y:S02]  /*8a20*/  SHF.R.U32.HI R20, RZ, 0x3, R26 ;  /* 0x00000003ff147819 */ /* 0x001fe4000001161a */
[----:B------:R-:W-:-:S09]  /*8a30*/  SHF.L.U32 R26, R26, 0x4, RZ ;  /* 0x000000041a1a7819 */ /* 0x000fd200000006ff */
[----:B------:R-:W0:Y:S01]  /*8a40*/  @P0 LDC R4, c[0x0][0x44c] ;  /* 0x00011300ff040b82 */ /* 0x000e220000000800 */
[----:B------:R-:W-:Y:S02]  /*8a50*/  LOP3.LUT R20, R20, 0xf, RZ, 0xc0, !PT ;  /* 0x0000000f14147812 */ /* 0x000fe400078ec0ff */
[----:B------:R-:W-:-:S04]  /*8a60*/  LOP3.LUT R26, R26, 0x70, RZ, 0xc0, !PT ;  /* 0x000000701a1a7812 */ /* 0x000fc800078ec0ff */
[----:B------:R-:W-:Y:S01]  /*8a70*/  LOP3.LUT R20, R20, R26, RZ, 0xfc, !PT ;  /* 0x0000001a14147212 */ /* 0x000fe200078efcff */
[----:B------:R-:W1:Y:S01]  /*8a80*/  @P0 LDC R5, c[0x0][0x450] ;  /* 0x00011400ff050b82 */ /* 0x000e620000000800 */
[----:B--2---:R-:W-:Y:S01]  /*8a90*/  IMAD R0, R6, UR4, R21 ;  /* 0x0000000406007c24 */ /* 0x004fe2000f8e0215 */
[----:B------:R-:W-:Y:S01]  /*8aa0*/  ULDC.64 UR4, c[0x0][0x2d0] ;  /* 0x0000b40000047ab9 */ /* 0x000fe20000000a00 */
[----:B---3--:R-:W-:Y:S02]  /*8ab0*/  SHF.R.U32.HI R21, RZ, 0x3, R11 ;  /* 0x00000003ff157819 */ /* 0x008fe4000001160b */
[----:B------:R-:W-:Y:S01]  /*8ac0*/  IMAD R6, R0, 0xc0, R20 ;  /* 0x000000c000067824 */ /* 0x000fe200078e0214 */
[----:B------:R-:W-:Y:S02]  /*8ad0*/  SHF.L.U32 R20, R11, 0x3, RZ ;  /* 0x000000030b147819 */ /* 0x000fe400000006ff */
[----:B------:R-:W-:Y:S01]  /*8ae0*/  LOP3.LUT R21, R21, 0xf, RZ, 0xc0, !PT ;  /* 0x0000000f15157812 */ /* 0x000fe200078ec0ff */
[----:B0-----:R-:W-:Y:S01]  /*8af0*/  @P0 IMAD.HI.U32 R7, R6, R4, RZ ;  /* 0x0000000406070227 */ /* 0x001fe200078e00ff */
[----:B------:R-:W-:-:S03]  /*8b00*/  LOP3.LUT R20, R20, 0x38, RZ, 0xc0, !PT ;  /* 0x0000003814147812 */ /* 0x000fc600078ec0ff */
[----:B------:R-:W-:Y:S01]  /*8b10*/  IMAD.MOV.U32 R4, RZ, RZ, R6 ;  /* 0x000000ffff047224 */ /* 0x000fe200078e0006 */
[----:B-1----:R-:W-:-:S04]  /*8b20*/  @P0 SHF.R.U32.HI R4, RZ, R5, R7 ;  /* 0x00000005ff040219 */ /* 0x002fc80000011607 */
[----:B------:R-:W-:Y:S02]  /*8b30*/  SHF.R.S32.HI R5, RZ, 0x1f, R4 ;  /* 0x0000001fff057819 */ /* 0x000fe40000011404 */
[----:B------:R-:W-:-:S03]  /*8b40*/  IADD3 R7, -R4, RZ, RZ ;  /* 0x000000ff04077210 */ /* 0x000fc60007ffe1ff */
[----:B------:R-:W-:Y:S02]  /*8b50*/  IMAD R5, R5, UR4, RZ ;  /* 0x0000000405057c24 */ /* 0x000fe4000f8e02ff */
[----:B------:R-:W-:Y:S02]  /*8b60*/  IMAD R7, R10, R7, R6 ;  /* 0x000000070a077224 */ /* 0x000fe400078e0206 */
[C---:B------:R-:W-:Y:S02]  /*8b70*/  IMAD R8, R4.reuse, UR5, R5 ;  /* 0x0000000504087c24 */ /* 0x040fe4000f8e0205 */
[----:B------:R-:W-:-:S04]  /*8b80*/  IMAD.WIDE.U32 R4, R4, UR4, R2 ;  /* 0x0000000404047c25 */ /* 0x000fc8000f8e0002 */
[----:B------:R-:W-:Y:S01]  /*8b90*/  IMAD.IADD R5, R5, 0x1, R8 ;  /* 0x0000000105057824 */ /* 0x000fe200078e0208 */
[----:B------:R-:W-:Y:S01]  /*8ba0*/  SHF.R.S32.HI R8, RZ, 0x1f, R7 ;  /* 0x0000001fff087819 */ /* 0x000fe20000011407 */
[----:B------:R-:W-:Y:S02]  /*8bb0*/  VIADD R6, R6, 0x80 ;  /* 0x0000008006067836 */ /* 0x000fe40000000000 */
[----:B------:R-:W-:-:S04]  /*8bc0*/  IMAD.WIDE.U32 R4, R7, UR6, R4 ;  /* 0x0000000607047c25 */ /* 0x000fc8000f8e0004 */
[----:B------:R-:W-:-:S04]  /*8bd0*/  IMAD R8, R8, UR6, RZ ;  /* 0x0000000608087c24 */ /* 0x000fc8000f8e02ff */
[----:B------:R-:W-:Y:S02]  /*8be0*/  IMAD R7, R7, UR7, R8 ;  /* 0x0000000707077c24 */ /* 0x000fe4000f8e0208 */
[----:B------:R-:W0:Y:S02]  /*8bf0*/  @P0 LDC R8, c[0x0][0x450] ;  /* 0x00011400ff080b82 */ /* 0x000e240000000800 */
[----:B------:R-:W-:Y:S01]  /*8c00*/  IMAD.IADD R7, R5, 0x1, R7 ;  /* 0x0000000105077824 */ /* 0x000fe200078e0207 */
[----:B------:R-:W-:-:S04]  /*8c10*/  LEA R5, P1, R4, UR8, 0x1 ;  /* 0x0000000804057c11 */ /* 0x000fc8000f8208ff */
[----:B------:R-:W-:Y:S02]  /*8c20*/  LEA.HI.X R4, R4, UR9, R7, 0x1, P1 ;  /* 0x0000000904047c11 */ /* 0x000fe400088f0c07 */
[----:B------:R-:W1:Y:S02]  /*8c30*/  @P0 LDC R7, c[0x0][0x44c] ;  /* 0x00011300ff070b82 */ /* 0x000e640000000800 */
[----:B-1----:R-:W-:Y:S01]  /*8c40*/  @P0 IMAD.HI.U32 R9, R6, R7, RZ ;  /* 0x0000000706090227 */ /* 0x002fe200078e00ff */
[----:B------:R-:W-:-:S04]  /*8c50*/  MOV R7, R6 ;  /* 0x0000000600077202 */ /* 0x000fc80000000f00 */
        /* <DEDUP_REMOVED lines=13> */
[----:B------:R-:W-:-:S03]  /*8d30*/  LEA R6, P0, R2, UR8, 0x1 ;  /* 0x0000000802067c11 */ /* 0x000fc6000f8008ff */
[----:B------:R-:W-:-:S05]  /*8d40*/  IMAD.IADD R7, R3, 0x1, R7 ;  /* 0x0000000103077824 */ /* 0x000fca00078e0207 */
        /* <DEDUP_REMOVED lines=9> */
[----:B-1----:R-:W-:Y:S01]  /*8de0*/  @!P1 IMAD.X R2, RZ, RZ, R2, P0 ;  /* 0x000000ffff029224 */ /* 0x002fe200000e0602 */
[----:B------:R-:W-:Y:S02]  /*8df0*/  ISETP.GE.AND P0, PT, R8, UR37, PT ;  /* 0x0000002508007c0c */ /* 0x000fe4000bf06270 */
[----:B------:R-:W-:Y:S02]  /*8e00*/  IADD3 R8, R0, 0x20, RZ ;  /* 0x0000002000087810 */ /* 0x000fe40007ffe0ff */
[----:B------:R-:W-:-:S04]  /*8e10*/  @!P1 LOP3.LUT R3, R3, R2, RZ, 0x3c, !PT ;  /* 0x0000000203039212 */ /* 0x000fc800078e3cff */
[----:B------:R-:W-:-:S04]  /*8e20*/  @!P1 LOP3.LUT R2, R3, R2, RZ, 0x3c, !PT ;  /* 0x0000000203029212 */ /* 0x000fc800078e3cff */
[----:B------:R-:W-:-:S05]  /*8e30*/  @!P1 LOP3.LUT R3, R3, R2, RZ, 0x3c, !PT ;  /* 0x0000000203039212 */ /* 0x000fca00078e3cff */
[----:B------:R0:W-:Y:S04]  /*8e40*/  @!P1 LDGSTS.E.BYPASS.LTC128B.128 [R18+0x8400], desc[UR50][R2.64], !P5 ;  /* 0x0840000002129fae */ /* 0x0001e8000e901d72 */
[----:B0-----:R-:W0:Y:S04]  /*8e50*/  SHFL.IDX PT, R3, R5, 0x1, 0x181f ;  /* 0x00381f0005037f89 */ /* 0x001e2800000e0000 */
[----:B------:R-:W1:Y:S01]  /*8e60*/  SHFL.IDX PT, R2, R4, 0x1, 0x181f ;  /* 0x00381f0004027f89 */ /* 0x000e6200000e0000 */
[----:B0-----:R-:W-:-:S05]  /*8e70*/  @!P0 LEA R3, P1, R20, R3, 0x1 ;  /* 0x0000000314038211 */ /* 0x001fca00078208ff */
[----:B-1----:R-:W-:-:S05]  /*8e80*/  @!P0 IMAD.X R2, RZ, RZ, R2, P1 ;  /* 0x000000ffff028224 */ /* 0x002fca00008e0602 */
[----:B------:R-:W-:-:S04]  /*8e90*/  @!P0 LOP3.LUT R3, R3, R2, RZ, 0x3c, !PT ;  /* 0x0000000203038212 */ /* 0x000fc800078e3cff */
[----:B------:R-:W-:-:S04]  /*8ea0*/  @!P0 LOP3.LUT R2, R3, R2, RZ, 0x3c, !PT ;  /* 0x0000000203028212 */ /* 0x000fc800078e3cff */
[----:B------:R-:W-:-:S05]  /*8eb0*/  @!P0 LOP3.LUT R3, R3, R2, RZ, 0x3c, !PT ;  /* 0x0000000203038212 */ /* 0x000fca00078e3cff */
[----:B------:R0:W-:Y:S01]  /*8ec0*/  @!P0 LDGSTS.E.BYPASS.LTC128B.128 [R18+0x8c00], desc[UR50][R2.64], !P5 ;  /* 0x08c0000002128fae */ /* 0x0001e2000e901d72 */
[----:B------:R-:W-:Y:S01]  /*8ed0*/  ISETP.GE.AND P0, PT, R8, UR37, PT ;  /* 0x0000002508007c0c */ /* 0x000fe2000bf06270 */
[----:B------:R-:W-:Y:S02]  /*8ee0*/  VIADD R8, R0, 0x30 ;  /* 0x0000003000087836 */ /* 0x000fe40000000000 */
[----:B0-----:R-:W0:Y:S04]  /*8ef0*/  SHFL.IDX PT, R3, R5, 0x2, 0x181f ;  /* 0x00581f0005037f89 */ /* 0x001e2800000e0000 */
[----:B------:R-:W1:Y:S06]  /*8f00*/  SHFL.IDX PT, R2, R4, 0x2, 0x181f ;  /* 0x00581f0004027f89 */ /* 0x000e6c00000e0000 */
[----:B0-----:R-:W-:-:S05]  /*8f10*/  @!P0 LEA R3, P1, R20, R3, 0x1 ;  /* 0x0000000314038211 */ /* 0x001fca00078208ff */
[----:B-1----:R-:W-:-:S05]  /*8f20*/  @!P0 IMAD.X R2, RZ, RZ, R2, P1 ;  /* 0x000000ffff028224 */ /* 0x002fca00008e0602 */
[----:B------:R-:W-:-:S04]  /*8f30*/  @!P0 LOP3.LUT R3, R3, R2, RZ, 0x3c, !PT ;  /* 0x0000000203038212 */ /* 0x000fc800078e3cff */
[----:B------:R-:W-:-:S04]  /*8f40*/  @!P0 LOP3.LUT R2, R3, R2, RZ, 0x3c, !PT ;  /* 0x0000000203028212 */ /* 0x000fc800078e3cff */
[----:B------:R-:W-:-:S05]  /*8f50*/  @!P0 LOP3.LUT R3, R3, R2, RZ, 0x3c, !PT ;  /* 0x0000000203038212 */ /* 0x000fca00078e3cff */
[----:B------:R0:W-:Y:S01]  /*8f60*/  @!P0 LDGSTS.E.BYPASS.LTC128B.128 [R18+0x9400], desc[UR50][R2.64], !P5 ;  /* 0x0940000002128fae */ /* 0x0001e2000e901d72 */
[----:B------:R-:W-:Y:S02]  /*8f70*/  ISETP.GE.AND P0, PT, R8, UR37, PT ;  /* 0x0000002508007c0c */ /* 0x000fe4000bf06270 */
[----:B------:R-:W-:Y:S01]  /*8f80*/  IADD3 R8, R0, 0x40, RZ ;  /* 0x0000004000087810 */ /* 0x000fe20007ffe0ff */
        /* <DEDUP_REMOVED lines=31> */
[----:B------:R-:W1:Y:S04]  /*9180*/  SHFL.IDX PT, R2, R4, 0x6, 0x181f ;  /* 0x00d81f0004027f89 */ /* 0x000e6800000e0000 */
[----:B------:R-:W2:Y:S02]  /*9190*/  SHFL.IDX PT, R4, R4, 0x7, 0x181f ;  /* 0x00f81f0004047f89 */ /* 0x000ea400000e0000 */
[----:B0-----:R-:W-:-:S05]  /*91a0*/  @!P0 LEA R3, P1, R20, R3, 0x1 ;  /* 0x0000000314038211 */ /* 0x001fca00078208ff */
[----:B-1----:R-:W-:-:S05]  /*91b0*/  @!P0 IMAD.X R2, RZ, RZ, R2, P1 ;  /* 0x000000ffff028224 */ /* 0x002fca00008e0602 */
[----:B------:R-:W-:-:S04]  /*91c0*/  @!P0 LOP3.LUT R3, R3, R2, RZ, 0x3c, !PT ;  /* 0x0000000203038212 */ /* 0x000fc800078e3cff */
[----:B------:R-:W-:-:S04]  /*91d0*/  @!P0 LOP3.LUT R2, R3, R2, RZ, 0x3c, !PT ;  /* 0x0000000203028212 */ /* 0x000fc800078e3cff */
[----:B------:R-:W-:-:S05]  /*91e0*/  @!P0 LOP3.LUT R3, R3, R2, RZ, 0x3c, !PT ;  /* 0x0000000203038212 */ /* 0x000fca00078e3cff */
[----:B------:R0:W-:Y:S01]  /*91f0*/  @!P0 LDGSTS.E.BYPASS.LTC128B.128 [R18+0xb400], desc[UR50][R2.64], !P5 ;  /* 0x0b40000002128fae */ /* 0x0001e2000e901d72 */
[----:B------:R-:W-:Y:S01]  /*9200*/  ISETP.GE.AND P0, PT, R8, UR37, PT ;  /* 0x0000002508007c0c */ /* 0x000fe2000bf06270 */
[----:B0-----:R-:W-:-:S12]  /*9210*/  VIADD R2, R0, 0x80 ;  /* 0x0000008000027836 */ /* 0x001fd80000000000 */
[----:B------:R-:W-:Y:S02]  /*9220*/  @!P0 LEA R3, P1, R20, R14, 0x1 ;  /* 0x0000000e14038211 */ /* 0x000fe400078208ff */
[----:B------:R-:W-:Y:S02]  /*9230*/  SHFL.IDX PT, R14, R6, 0x1, 0x181f ;  /* 0x00381f00060e7f89 */ /* 0x000fe400000e0000 */
[----:B--2---:R-:W-:Y:S02]  /*9240*/  @!P0 IADD3.X R8, RZ, R4, RZ, P1, !PT ;  /* 0x00000004ff088210 */ /* 0x004fe40000ffe4ff */
[----:B------:R-:W0:Y:S01]  /*9250*/  SHFL.IDX PT, R4, R6, RZ, 0x181f ;  /* 0x00181fff06047589 */ /* 0x000e2200000e0000 */
[----:B------:R-:W-:-:S03]  /*9260*/  ISETP.GE.AND P1, PT, R2, UR37, PT ;  /* 0x0000002502007c0c */ /* 0x000fc6000bf26270 */
[----:B------:R-:W1:Y:S10]  /*9270*/  SHFL.IDX PT, R2, R7, RZ, 0x181f ;  /* 0x00181fff07027589 */ /* 0x000e7400000e0000 */
[----:B0-----:R-:W-:-:S05]  /*9280*/  @!P1 LEA R4, P2, R20, R4, 0x1 ;  /* 0x0000000414049211 */ /* 0x001fca00078408ff */
[----:B-1----:R-:W-:Y:S02]  /*9290*/  @!P1 IMAD.X R5, RZ, RZ, R2, P2 ;  /* 0x000000ffff059224 */ /* 0x002fe400010e0602 */
[----:B------:R-:W-:Y:S02]  /*92a0*/  @!P0 IMAD.MOV.U32 R2, RZ, RZ, R3 ;  /* 0x000000ffff028224 */ /* 0x000fe400078e0003 */
[----:B------:R-:W-:-:S05]  /*92b0*/  @!P0 IMAD.MOV.U32 R3, RZ, RZ, R8 ;  /* 0x000000ffff038224 */ /* 0x000fca00078e0008 */
[----:B------:R0:W-:Y:S02]  /*92c0*/  @!P0 LDGSTS.E.BYPASS.LTC128B.128 [R18+0xbc00], desc[UR50][R2.64], !P5 ;  /* 0x0bc0000002128fae */ /* 0x0001e4000e901d72 */
[----:B0-----:R-:W-:Y:S01]  /*92d0*/  @!P1 MOV R2, R4 ;  /* 0x0000000400029202 */ /* 0x001fe20000000f00 */
[----:B------:R-:W-:Y:S02]  /*92e0*/  @!P1 IMAD.MOV.U32 R3, RZ, RZ, R5 ;  /* 0x000000ffff039224 */ /* 0x000fe400078e0005 */
[----:B------:R-:W-:-:S03]  /*92f0*/  VIADD R4, R0, 0x90 ;  /* 0x0000009000047836 */ /* 0x000fc60000000000 */
[----:B------:R0:W-:Y:S02]  /*9300*/  @!P1 LDGSTS.E.BYPASS.LTC128B.128 [R18+0xc400], desc[UR50][R2.64], !P5 ;  /* 0x0c40000002129fae */ /* 0x0001e4000e901d72 */
[----:B------:R-:W-:Y:S01]  /*9310*/  ISETP.GE.AND P0, PT, R4, UR37, PT ;  /* 0x0000002504007c0c */ /* 0x000fe2000bf06270 */
[----:B------:R-:W-:Y:S01]  /*9320*/  VIADD R4, R0, 0xa0 ;  /* 0x000000a000047836 */ /* 0x000fe20000000000 */
[----:B0-----:R-:W0:Y:S11]  /*9330*/  SHFL.IDX PT, R2, R7, 0x1, 0x181f ;  /* 0x00381f0007027f89 */ /* 0x001e3600000e0000 */
[----:B------:R-:W-:-:S05]  /*9340*/  @!P0 LEA R14, P1, R20, R14, 0x1 ;  /* 0x0000000e140e8211 */ /* 0x000fca00078208ff */
[----:B0-----:R-:W-:Y:S01]  /*9350*/  @!P0 IMAD.X R5, RZ, RZ, R2, P1 ;  /* 0x000000ffff058224 */ /* 0x001fe200008e0602 */
[----:B------:R-:W-:Y:S02]  /*9360*/  @!P0 MOV R2, R14 ;  /* 0x0000000e00028202 */ /* 0x000fe40000000f00 */
[----:B------:R-:W0:Y:S01]  /*9370*/  SHFL.IDX PT, R14, R6, 0x2, 0x181f ;  /* 0x00581f00060e7f89 */ /* 0x000e2200000e0000 */
[----:B------:R-:W-:Y:S01]  /*9380*/  @!P0 IMAD.MOV.U32 R3, RZ, RZ, R5 ;  /* 0x000000ffff038224 */ /* 0x000fe200078e0005 */
[----:B------:R-:W-:-:S04]  /*9390*/  ISETP.GE.AND P1, PT, R4, UR37, PT ;  /* 0x0000002504007c0c */ /* 0x000fc8000bf26270 */
[----:B------:R1:W-:Y:S04]  /*93a0*/  @!P0 LDGSTS.E.BYPASS.LTC128B.128 [R18+0xcc00], desc[UR50][R2.64], !P5 ;  /* 0x0cc0000002128fae */ /* 0x0003e8000e901d72 */
[----:B-1----:R-:W1:Y:S04]  /*93b0*/  SHFL.IDX PT, R2, R7, 0x2, 0x181f ;  /* 0x00581f0007027f89 */ /* 0x002e6800000e0000 */
[----:B------:R-:W2:Y:S01]  /*93c0*/  SHFL.IDX PT, R7, R7, 0x3, 0x181f ;  /* 0x00781f0007077f89 */ /* 0x000ea200000e0000 */
[----:B0-----:R-:W-:-:S05]  /*93d0*/  @!P1 LEA R14, P0, R20, R14, 0x1 ;  /* 0x0000000e140e9211 */ /* 0x001fca00078008ff */
[----:B-1----:R-:W-:Y:S01]  /*93e0*/  @!P1 IMAD.X R3, RZ, RZ, R2, P0 ;  /* 0x000000ffff039224 */ /* 0x002fe200000e0602 */
[----:B------:R-:W-:Y:S02]  /*93f0*/  @!P1 MOV R2, R14 ;  /* 0x0000000e00029202 */ /* 0x000fe40000000f00 */
[----:B------:R0:W1:Y:S04]  /*9400*/  SHFL.IDX PT, R14, R6, 0x3, 0x181f ;  /* 0x00781f00060e7f89 */ /* 0x00006800000e0000 */
[----:B--2---:R0:W-:Y:S02]  /*9410*/  @!P1 LDGSTS.E.BYPASS.LTC128B.128 [R18+0xd400], desc[UR50][R2.64], !P5 ;  /* 0x0d40000002129fae */ /* 0x0041e4000e901d72 */
.L_x_12848:
[----:B------:R-:W2:Y:S01]  /*9420*/  LDL R5, [R1+0xc] ;  /* 0x00000c0001057983 */ /* 0x000ea20000100800 */
[----:B------:R-:W-:-:S05]  /*9430*/  VIADD R0, R0, 0xb0 ;  /* 0x000000b000007836 */ /* 0x000fca0000000000 */
[----:B------:R-:W-:-:S13]  /*9440*/  ISETP.GE.AND P0, PT, R0, UR37, PT ;  /* 0x0000002500007c0c */ /* 0x000fda000bf06270 */
[----:B01----:R-:W-:-:S05]  /*9450*/  @!P0 LEA R2, P1, R20, R14, 0x1 ;  /* 0x0000000e14028211 */ /* 0x003fca00078208ff */
[----:B------:R-:W-:-:S05]  /*9460*/  @!P0 IMAD.X R3, RZ, RZ, R7, P1 ;  /* 0x000000ffff038224 */ /* 0x000fca00008e0607 */
[----:B------:R-:W-:Y:S01]  /*9470*/  @!PT LDS RZ, [RZ] ;  /* 0x00000000fffff984 */ /* 0x000fe20000000800 */
[----:B------:R-:W-:Y:S01]  /*9480*/  @!PT LDS RZ, [RZ] ;  /* 0x00000000fffff984 */ /* 0x000fe20000000800 */
[----:B------:R-:W-:Y:S01]  /*9490*/  @!PT LDS RZ, [RZ] ;  /* 0x00000000fffff984 */ /* 0x000fe20000000800 */
        /* <DEDUP_REMOVED lines=11> */
.L_x_12849:
[----:B------:R-:W-:Y:S05]  /*9550*/  BSYNC B0 ;  /* 0x0000000000007941 */ /* 0x000fea0003800000 */
.L_x_12765:
[----:B------:R-:W-:Y:S01]  /*9560*/  UISETP.GE.AND UP0, UPT, UR36, 0x81, UPT ;  /* 0x000000812400788c */ /* 0x000fe2000bf06270 */
[----:B------:R-:W-:-:S05]  /*9570*/  IMAD.U32 R18, RZ, RZ, UR42 ;  /* 0x0000002aff127e24 */ /* 0x000fca000f8e00ff */
[----:B------:R-:W-:-:S13]  /*9580*/  PLOP3.LUT P0, PT, PT, PT, UP0, 0x80, 0x0 ;  /* 0x000000000000781c */ /* 0x000fda0003f0f008 */
[----:B------:R-:W-:Y:S05]  /*9590*/  @!P0 BRA `(.L_x_12767) ;  /* 0x0000000c00dc8947 */ /* 0x000fea0003800000 */
[----:B------:R-:W-:Y:S01]  /*95a0*/  BSSY B0, `(.L_x_12767) ;  /* 0x00000f6000007945 */ /* 0x000fe20003800000 */
[----:B------:R-:W-:Y:S01]  /*95b0*/  MOV R20, R24 ;  /* 0x0000001800147202 */ /* 0x000fe20000000f00 */
[----:B------:R-:W-:Y:S02]  /*95c0*/  IMAD.MOV.U32 R6, RZ, RZ, R22 ;  /* 0x000000ffff067224 */ /* 0x000fe400078e0016 */
[----:B------:R-:W-:Y:S02]  /*95d0*/  IMAD.U32 R7, RZ, RZ, UR40 ;  /* 0x00000028ff077e24 */ /* 0x000fe4000f8e00ff */
[----:B------:R-:W-:-:S07]  /*95e0*/  IMAD.U32 R26, RZ, RZ, UR42 ;  /* 0x0000002aff1a7e24 */ /* 0x000fce000f8e00ff */
.L_x_12780:
[----:B------:R-:W2:Y:S01]  /*95f0*/  LDL R8, [R1+0x4] ;  /* 0x0000040001087983 */ /* 0x000ea20000100800 */
[----:B------:R-:W1:Y:S01]  /*9600*/  LDC R2, c[0x0][0x430] ;  /* 0x00010c00ff027b82 */ /* 0x000e620000000800 */
[----:B------:R-:W-:Y:S02]  /*9610*/  ULDC UR4, c[0x0][0x430] ;  /* 0x00010c0000047ab9 */ /* 0x000fe40000000800 */
[----:B------:R-:W3:Y:S01]  /*9620*/  LDL R4, [R1] ;  /* 0x0000000001047983 */ /* 0x000ee20000100800 */
[----:B0-----:R-:W0:Y:S01]  /*9630*/  S2R R0, SR_TID.X ;  /* 0x0000000000007919 */ /* 0x001e220000002100 */
[----:B-1----:R-:W-:-:S13]  /*9640*/  ISETP.NE.AND P0, PT, R2, 0x1, PT ;  /* 0x000000010200780c */ /* 0x002fda0003f05270 */
[----:B------:R-:W1:Y:S01]  /*9650*/  @P0 LDC R2, c[0x0][0x434] ;  /* 0x00010d00ff020b82 */ /* 0x000e620000000800 */
[----:B0-----:R-:W-:Y:S02]  /*9660*/  SHF.L.U32 R5, R0, 0x4, RZ ;  /* 0x0000000400057819 */ /* 0x001fe400000006ff */
[----:B------:R-:W-:-:S05]  /*9670*/  SHF.R.U32.HI R3, RZ, 0x3, R0 ;  /* 0x00000003ff037819 */ /* 0x000fca0000011600 */
[----:B------:R-:W0:Y:S01]  /*9680*/  @P0 LDC R0, c[0x0][0x438] ;  /* 0x00010e00ff000b82 */ /* 0x000e220000000800 */
[----:B------:R-:W-:Y:S02]  /*9690*/  LOP3.LUT R3, R3, 0xf, RZ, 0xc0, !PT ;  /* 0x0000000f03037812 */ /* 0x000fe400078ec0ff */
[----:B------:R-:W-:-:S03]  /*96a0*/  LOP3.LUT R5, R5, 0x70, RZ, 0xc0, !PT ;  /* 0x0000007005057812 */ /* 0x000fc600078ec0ff */
[----:B------:R-:W-:-:S05]  /*96b0*/  IMAD R3, R7, 0x80, R3 ;  /* 0x0000008007037824 */ /* 0x000fca00078e0203 */
[----:B--2---:R-:W-:-:S05]  /*96c0*/  IADD3 R3, R5, R3, R8 ;  /* 0x0000000305037210 */ /* 0x004fca0007ffe008 */
[----:B-1----:R-:W-:-:S04]  /*96d0*/  @P0 IMAD.HI.U32 R5, R3, R2, RZ ;  /* 0x0000000203050227 */ /* 0x002fc800078e00ff */
[----:B------:R-:W-:Y:S01]  /*96e0*/  IMAD.MOV.U32 R2, RZ, RZ, R3 ;  /* 0x000000ffff027224 */ /* 0x000fe200078e0003 */
[----:B0-----:R-:W-:-:S05]  /*96f0*/  @P0 SHF.R.U32.HI R2, RZ, R0, R5 ;  /* 0x00000000ff020219 */ /* 0x001fca0000011605 */
[----:B------:R-:W-:-:S04]  /*9700*/  IMAD.MOV R0, RZ, RZ, -R2 ;  /* 0x000000ffff007224 */ /* 0x000fc800078e0a02 */
[----:B------:R-:W-:Y:S01]  /*9710*/  IMAD R0, R0, UR4, R3 ;  /* 0x0000000400007c24 */ /* 0x000fe2000f8e0203 */
[----:B------:R-:W-:Y:S01]  /*9720*/  ULDC.64 UR4, c[0x0][0x428] ;  /* 0x00010a0000047ab9 */ /* 0x000fe20000000a00 */
[----:B------:R-:W-:Y:S01]  /*9730*/  SHF.R.S32.HI R3, RZ, 0x1f, R2 ;  /* 0x0000001fff037819 */ /* 0x000fe20000011402 */
[----:B---3--:R-:W-:-:S04]  /*9740*/  IMAD R4, R4, UR4, RZ ;  /* 0x0000000404047c24 */ /* 0x008fc8000f8e02ff */
[C---:B------:R-:W-:Y:S02]  /*9750*/  IMAD R4, R28.reuse, UR5, R4 ;  /* 0x000000051c047c24 */ /* 0x040fe4000f8e0204 */
[----:B------:R-:W-:Y:S01]  /*9760*/  IMAD.WIDE.U32 R2, R28, UR4, R2 ;  /* 0x000000041c027c25 */ /* 0x000fe2000f8e0002 */
[----:B------:R-:W-:-:S04]  /*9770*/  ULDC.64 UR4, c[0x0][0x418] ;  /* 0x0001060000047ab9 */ /* 0x000fc80000000a00 */
[----:B------:R-:W-:Y:S02]  /*9780*/  IADD3 R3, R4, R3, RZ ;  /* 0x0000000304037210 */ /* 0x000fe40007ffe0ff */
        /* <DEDUP_REMOVED lines=14> */
.L_x_12768:
[----:B------:R-:W-:Y:S01]  /*9870*/  LEA R5, R22, UR38, 0x3 ;  /* 0x0000002616057c11 */ /* 0x000fe2000f8e18ff */
[----:B------:R-:W-:Y:S01]  /*9880*/  BSSY B1, `(.L_x_12769) ;  /* 0x0000004000017945 */ /* 0x000fe20003800000 */
[----:B------:R-:W-:-:S04]  /*9890*/  SHF.L.U32 R2, R24, 0x1f, RZ ;  /* 0x0000001f18027819 */ /* 0x000fc800000006ff */
[----:B------:R-:W0:Y:S02]  /*98a0*/  SYNCS.PHASECHK.TRANS64.TRYWAIT P0, [R5+URZ+0x16840], R2 ;  /* 0x01684002050075a7 */ /* 0x000e24000800017f */
[----:B0-----:R-:W-:Y:S05]  /*98b0*/  @!P0 BRA `(.L_x_12770) ;  /* 0x0000003000ec8947 */ /* 0x001fea0003800000 */
.L_x_12850:
[----:B------:R-:W-:Y:S05]  /*98c0*/  BSYNC B1 ;  /* 0x0000000000017941 */ /* 0x000fea0003800000 */
.L_x_12769:
[----:B------:R-:W-:Y:S01]  /*98d0*/  SHF.R.S32.HI R21, RZ, 0x1f, R0 ;  /* 0x0000001fff157819 */ /* 0x000fe20000011400 */
[----:B------:R-:W-:Y:S01]  /*98e0*/  ULDC.64 UR4, c[0x0][0x300] ;  /* 0x0000c00000047ab9 */ /* 0x000fe20000000a00 */
[----:B------:R-:W-:Y:S01]  /*98f0*/  LOP3.LUT P1, RZ, R25, 0x1, RZ, 0xc0, !PT ;  /* 0x0000000119ff7812 */ /* 0x000fe2000782c0ff */
[----:B0-----:R-:W-:-:S04]  /*9900*/  IMAD.WIDE.U32 R2, R0, UR4, RZ ;  /* 0x0000000400027c25 */ /* 0x001fc8000f8e00ff */
        /* <DEDUP_REMOVED lines=19> */
[----:B------:R-:W0:Y:S01]  /*9a40*/  S2R R3, SR_TID.X ;  /* 0x0000000000037919 */ /* 0x000e220000002100 */
[----:B------:R-:W-:Y:S01]  /*9a50*/  LEA R8, R8, UR38, 0x1 ;  /* 0x0000002608087c11 */ /* 0x000fe2000f8e08ff */
[----:B------:R-:W1:Y:S01]  /*9a60*/  SHFL.IDX PT, R2, R9, RZ, 0x181f ;  /* 0x00181fff09027589 */ /* 0x000e6200000e0000 */
[----:B0-----:R-:W-:-:S03]  /*9a70*/  SHF.L.U32 R11, R3, 0x3, RZ ;  /* 0x00000003030b7819 */ /* 0x001fc600000006ff */
[----:B------:R-:W0:Y:S01]  /*9a80*/  SHFL.IDX PT, R3, R10, RZ, 0x181f ;  /* 0x00181fff0a037589 */ /* 0x000e2200000e0000 */
[----:B------:R-:W-:-:S05]  /*9a90*/  LOP3.LUT R11, R11, 0x38, RZ, 0xc0, !PT ;  /* 0x000000380b0b7812 */ /* 0x000fca00078ec0ff */
[----:B------:R-:W-:-:S05]  /*9aa0*/  IMAD.SHL.U32 R7, R11, 0x2, RZ ;  /* 0x000000020b077824 */ /* 0x000fca00078e00ff */
[----:B-1----:R-:W-:-:S05]  /*9ab0*/  IADD3 R2, P0, R2, R7, RZ ;  /* 0x0000000702027210 */ /* 0x002fca0007f1e0ff */
[----:B0-----:R-:W-:-:S05]  /*9ac0*/  IMAD.X R3, RZ, RZ, R3, P0 ;  /* 0x000000ffff037224 */ /* 0x001fca00000e0603 */
[----:B------:R-:W-:Y:S01]  /*9ad0*/  @!PT LDS RZ, [RZ] ;  /* 0x00000000fffff984 */ /* 0x000fe20000000800 */
[----:B------:R0:W-:Y:S04]  /*9ae0*/  LDGSTS.E.BYPASS.LTC128B.128 [R8+0xe400], desc[UR50][R2.64], !P1 ;  /* 0x0e40000002087fae */ /* 0x0001e8000c901d72 */
[----:B0-----:R-:W0:Y:S04]  /*9af0*/  SHFL.IDX PT, R2, R9, 0x1, 0x181f ;  /* 0x00381f0009027f89 */ /* 0x001e2800000e0000 */
[----:B------:R-:W1:Y:S01]  /*9b00*/  SHFL.IDX PT, R3, R10, 0x1, 0x181f ;  /* 0x00381f000a037f89 */ /* 0x000e6200000e0000 */
[----:B0-----:R-:W-:-:S05]  /*9b10*/  IADD3 R2, P0, R2, R7, RZ ;  /* 0x0000000702027210 */ /* 0x001fca0007f1e0ff */
[----:B-1----:R-:W-:-:S05]  /*9b20*/  IMAD.X R3, RZ, RZ, R3, P0 ;  /* 0x000000ffff037224 */ /* 0x002fca00000e0603 */
[----:B------:R0:W-:Y:S04]  /*9b30*/  LDGSTS.E.BYPASS.LTC128B.128 [R8+0xec00], desc[UR50][R2.64], !P1 ;  /* 0x0ec0000002087fae */ /* 0x0001e8000c901d72 */
[----:B0-----:R-:W0:Y:S04]  /*9b40*/  SHFL.IDX PT, R2, R9, 0x2, 0x181f ;  /* 0x00581f0009027f89 */ /* 0x001e2800000e0000 */
[----:B------:R-:W1:Y:S01]  /*9b50*/  SHFL.IDX PT, R3, R10, 0x2, 0x181f ;  /* 0x00581f000a037f89 */ /* 0x000e6200000e0000 */
[----:B0-----:R-:W-:-:S04]  /*9b60*/  IADD3 R2, P0, R2, R7, RZ ;  /* 0x0000000702027210 */ /* 0x001fc80007f1e0ff */
[----:B-1----:R-:W-:-:S05]  /*9b70*/  IADD3.X R3, RZ, R3, RZ, P0, !PT ;  /* 0x00000003ff037210 */ /* 0x002fca00007fe4ff */
        /* <DEDUP_REMOVED lines=17> */
[----:B------:R-:W1:Y:S04]  /*9c90*/  SHFL.IDX PT, R3, R10, 0x6, 0x181f ;  /* 0x00d81f000a037f89 */ /* 0x000e6800000e0000 */
[----:B------:R-:W2:Y:S01]  /*9ca0*/  SHFL.IDX PT, R10, R10, 0x7, 0x181f ;  /* 0x00f81f000a0a7f89 */ /* 0x000ea200000e0000 */
[----:B0-----:R-:W-:-:S04]  /*9cb0*/  IADD3 R2, P0, R2, R7, RZ ;  /* 0x0000000702027210 */ /* 0x001fc80007f1e0ff */
[----:B-1----:R-:W-:-:S05]  /*9cc0*/  IADD3.X R3, RZ, R3, RZ, P0, !PT ;  /* 0x00000003ff037210 */ /* 0x002fca00007fe4ff */
[----:B------:R0:W-:Y:S04]  /*9cd0*/  LDGSTS.E.BYPASS.LTC128B.128 [R8+0x11400], desc[UR50][R2.64], !P1 ;  /* 0x1140000002087fae */ /* 0x0001e8000c901d72 */
[----:B0-2---:R0:W1:Y:S02]  /*9ce0*/  SHFL.IDX PT, R2, R9, 0x7, 0x181f ;  /* 0x00f81f0009027f89 */ /* 0x00506400000e0000 */
.L_x_12868:
[----:B-1----:R-:W-:-:S05]  /*9cf0*/  IADD3 R2, P0, R2, R7, RZ ;  /* 0x0000000702027210 */ /* 0x002fca0007f1e0ff */
[----:B------:R-:W-:Y:S01]  /*9d00*/  IMAD.X R3, RZ, RZ, R10, P0 ;  /* 0x000000ffff037224 */ /* 0x000fe200000e060a */
[----:B------:R-:W-:-:S04]  /*9d10*/  PLOP3.LUT P0, PT, PT, PT, PT, 0x80, 0x0 ;  /* 0x000000000000781c */ /* 0x000fc80003f0f070 */
[----:B------:R-:W-:Y:S01]  /*9d20*/  @!PT LDS RZ, [RZ] ;  /* 0x00000000fffff984 */ /* 0x000fe20000000800 */
[----:B------:R-:W-:Y:S01]  /*9d30*/  @!PT LDS RZ, [RZ] ;  /* 0x00000000fffff984 */ /* 0x000fe20000000800 */
[----:B------:R-:W-:Y:S01]  /*9d40*/  @!PT LDS RZ, [RZ] ;  /* 0x00000000fffff984 */ /* 0x000fe20000000800 */
[----:B------:R1:W-:Y:S01]  /*9d50*/  LDGSTS.E.BYPASS.LTC128B.128 [R8+0x11c00], desc[UR50][R2.64], !P1 ;  /* 0x11c0000002087fae */ /* 0x0003e2000c901d72 */
[----:B------:R-:W-:-:S08]  /*9d60*/  NOP ;  /* 0x0000000000007918 */ /* 0x000fd00000000000 */
.L_x_12772:
        /* <DEDUP_REMOVED lines=11> */
.L_x_12773:
[----:B------:R1:W-:Y:S01]  /*9e20*/  SYNCS.ARRIVE.TRANS64.A1T0 RZ, [R5+URZ+0x16830], RZ ;  /* 0x016830ff05ff79a7 */ /* 0x0003e2000810003f */
[----:B------:R-:W-:Y:S05]  /*9e30*/  @!P2 BRA `(.L_x_12774) ;  /* 0x000000000004a947 */ /* 0x000fea0003800000 */
[----:B------:R-:W-:Y:S01]  /*9e40*/  BPT.TRAP 0x1 ;  /* 0x000000040000795c */ /* 0x000fe20000300000 */
.L_x_12774:
[----:B------:R-:W-:Y:S01]  /*9e50*/  SHF.L.U32 R2, R20, 0x1f, RZ ;  /* 0x0000001f14027819 */ /* 0x000fe200000006ff */
[----:B------:R-:W-:Y:S01]  /*9e60*/  BSSY B1, `(.L_x_12775) ;  /* 0x0000004000017945 */ /* 0x000fe20003800000 */
[----:B-1----:R-:W-:-:S04]  /*9e70*/  LEA R5, R6, UR38, 0x3 ;  /* 0x0000002606057c11 */ /* 0x002fc8000f8e18ff */
[----:B------:R-:W1:Y:S02]  /*9e80*/  SYNCS.PHASECHK.TRANS64.TRYWAIT P0, [R5+URZ+0x16860], R2 ;  /* 0x01686002050075a7 */ /* 0x000e64000800017f */
[----:B-1----:R-:W-:Y:S05]  /*9e90*/  @!P0 BRA `(.L_x_12776) ;  /* 0x0000003400c48947 */ /* 0x002fea0003800000 */
.L_x_12869:
[----:B------:R-:W-:Y:S05]  /*9ea0*/  BSYNC B1 ;  /* 0x0000000000017941 */ /* 0x000fea0003800000 */
.L_x_12775:
[----:B------:R-:W2:Y:S01]  /*9eb0*/  S2R R3, SR_TID.X ;  /* 0x0000000000037919 */ /* 0x000ea20000002100 */
[----:B-1----:R-:W-:Y:S01]  /*9ec0*/  IMAD.MOV.U32 R2, RZ, RZ, -0x80 ;  /* 0xffffff80ff027424 */ /* 0x002fe200078e00ff */
[----:B------:R-:W-:Y:S01]  /*9ed0*/  UMOV UR4, 0xffffffff ;  /* 0xffffffff00047882 */ /* 0x000fe20000000000 */
[----:B------:R-:W-:Y:S02]  /*9ee0*/  LOP3.LUT P2, RZ, R25, 0x2, RZ, 0xc0, !PT ;  /* 0x0000000219ff7812 */ /* 0x000fe4000784c0ff */
[----:B------:R-:W-:Y:S01]  /*9ef0*/  IMAD R2, R26, R2, UR36 ;  /* 0x000000241a027e24 */ /* 0x000fe2000f8e0202 */
[----:B------:R-:W-:Y:S02]  /*9f00*/  LEA R6, R6, R29, 0xd ;  /* 0x0000001d06067211 */ /* 0x000fe400078e68ff */
[----:B--2---:R-:W-:-:S04]  /*9f10*/  SHF.R.U32.HI R3, RZ, 0x3, R3 ;  /* 0x00000003ff037819 */ /* 0x004fc80000011603 */
[----:B------:R-:W-:-:S05]  /*9f20*/  LOP3.LUT R3, R3, 0xf, RZ, 0xc0, !PT ;  /* 0x0000000f03037812 */ /* 0x000fca00078ec0ff */
[----:B------:R-:W-:Y:S01]  /*9f30*/  IMAD.IADD R8, R2, 0x1, -R3 ;  /* 0x0000000102087824 */ /* 0x000fe200078e0a03 */
[----:B------:R-:W-:Y:S06]  /*9f40*/  BRA.DIV UR4, `(.L_x_12777) ;  /* 0x0000003604ac7947 */ /* 0x000fec000b800000 */
[----:B------:R-:W1:Y:S01]  /*9f50*/  SHFL.IDX PT, R2, R16, RZ, 0x181f ;  /* 0x00181fff10027589 */ /* 0x000e6200000e0000 */
[----:B------:R-:W-:Y:S02]  /*9f60*/  ISETP.LT.OR P0, PT, R8, 0x1, P2 ;  /* 0x000000010800780c */ /* 0x000fe40001701670 */
[----:B------:R-:W-:Y:S01]  /*9f70*/  LEA R6, R6, UR38, 0x1 ;  /* 0x0000002606067c11 */ /* 0x000fe2000f8e08ff */
[----:B------:R-:W2:Y:S01]  /*9f80*/  SHFL.IDX PT, R3, R17, RZ, 0x181f ;  /* 0x00181fff11037589 */ /* 0x000ea200000e0000 */
[----:B-1----:R-:W-:-:S05]  /*9f90*/  IADD3 R2, P1, R2, R7, RZ ;  /* 0x0000000702027210 */ /* 0x002fca0007f3e0ff */
[----:B--2---:R-:W-:-:S05]  /*9fa0*/  IMAD.X R3, RZ, RZ, R3, P1 ;  /* 0x000000ffff037224 */ /* 0x004fca00008e0603 */
[----:B------:R-:W-:Y:S01]  /*9fb0*/  @!PT LDS RZ, [RZ] ;  /* 0x00000000fffff984 */ /* 0x000fe20000000800 */
[----:B------:R1:W-:Y:S01]  /*9fc0*/  LDGSTS.E.BYPASS.LTC128B.128 [R6+0x400], desc[UR50][R2.64], !P0 ;  /* 0x0040000002067fae */ /* 0x0003e2000c101d72 */
[----:B------:R-:W-:-:S03]  /*9fd0*/  ISETP.LT.OR P0, PT, R8, 0x11, P2 ;  /* 0x000000110800780c */ /* 0x000fc60001701670 */
[----:B-1----:R-:W1:Y:S04]  /*9fe0*/  SHFL.IDX PT, R2, R16, 0x1, 0x181f ;  /* 0x00381f0010027f89 */ /* 0x002e6800000e0000 */
[----:B------:R-:W2:Y:S01]  /*9ff0*/  SHFL.IDX PT, R3, R17, 0x1, 0x181f ;  /* 0x00381f0011037f89 */ /* 0x000ea200000e0000 */
[----:B-1----:R-:W-:-:S05]  /*a000*/  IADD3 R2, P1, R2, R7, RZ ;  /* 0x0000000702027210 */ /* 0x002fca0007f3e0ff */
[----:B--2---:R-:W-:-:S05]  /*a010*/  IMAD.X R3, RZ, RZ, R3, P1 ;  /* 0x000000ffff037224 */ /* 0x004fca00008e0603 */
[----:B------:R1:W-:Y:S01]  /*a020*/  LDGSTS.E.BYPASS.LTC128B.128 [R6+0xc00], desc[UR50][R2.64], !P0 ;  /* 0x00c0000002067fae */ /* 0x0003e2000c101d72 */
[----:B------:R-:W-:-:S03]  /*a030*/  ISETP.LT.OR P0, PT, R8, 0x21, P2 ;  /* 0x000000210800780c */ /* 0x000fc60001701670 */
[----:B-1----:R-:W1:Y:S04]  /*a040*/  SHFL.IDX PT, R2, R16, 0x2, 0x181f ;  /* 0x00581f0010027f89 */ /* 0x002e6800000e0000 */
[----:B------:R-:W2:Y:S01]  /*a050*/  SHFL.IDX PT, R3, R17, 0x2, 0x181f ;  /* 0x00581f0011037f89 */ /* 0x000ea200000e0000 */
[----:B-1----:R-:W-:-:S04]  /*a060*/  IADD3 R2, P1, R2, R7, RZ ;  /* 0x0000000702027210 */ /* 0x002fc80007f3e0ff */
[----:B--2---:R-:W-:-:S05]  /*a070*/  IADD3.X R3, RZ, R3, RZ, P1, !PT ;  /* 0x00000003ff037210 */ /* 0x004fca0000ffe4ff */
        /* <DEDUP_REMOVED lines=21> */
[----:B------:R-:W2:Y:S04]  /*a1d0*/  SHFL.IDX PT, R3, R17, 0x6, 0x181f ;  /* 0x00d81f0011037f89 */ /* 0x000ea800000e0000 */
[----:B------:R-:W3:Y:S01]  /*a1e0*/  SHFL.IDX PT, R17, R17, 0x7, 0x181f ;  /* 0x00f81f0011117f89 */ /* 0x000ee200000e0000 */
[----:B-1----:R-:W-:-:S04]  /*a1f0*/  IADD3 R2, P1, R2, R7, RZ ;  /* 0x0000000702027210 */ /* 0x002fc80007f3e0ff */
[----:B--2---:R-:W-:-:S05]  /*a200*/  IADD3.X R3, RZ, R3, RZ, P1, !PT ;  /* 0x00000003ff037210 */ /* 0x004fca0000ffe4ff */
[----:B------:R1:W-:Y:S04]  /*a210*/  LDGSTS.E.BYPASS.LTC128B.128 [R6+0x3400], desc[UR50][R2.64], !P0 ;  /* 0x0340000002067fae */ /* 0x0003e8000c101d72 */
[----:B-1-3--:R1:W2:Y:S02]  /*a220*/  SHFL.IDX PT, R2, R16, 0x7, 0x181f ;  /* 0x00f81f0010027f89 */ /* 0x00a2a400000e0000 */
.L_x_12887:
[----:B------:R-:W-:Y:S01]  /*a230*/  ISETP.LT.OR P0, PT, R8, 0x71, P2 ;  /* 0x000000710800780c */ /* 0x000fe20001701670 */
[----:B------:R-:W-:Y:S01]  /*a240*/  ULDC.64 UR4, c[0x0][0x328] ;  /* 0x0000ca0000047ab9 */ /* 0x000fe20000000a00 */
[----:B--2---:R-:W-:Y:S01]  /*a250*/  IADD3 R2, P1, R2, R7, RZ ;  /* 0x0000000702027210 */ /* 0x004fe20007f3e0ff */
[----:B------:R-:W-:-:S04]  /*a260*/  IMAD R21, R21, UR4, RZ ;  /* 0x0000000415157c24 */ /* 0x000fc8000f8e02ff */
[----:B------:R-:W-:Y:S02]  /*a270*/  IMAD.X R3, RZ, RZ, R17, P1 ;  /* 0x000000ffff037224 */ /* 0x000fe400008e0611 */
[----:B------:R-:W-:-:S04]  /*a280*/  IMAD R21, R0, UR5, R21 ;  /* 0x0000000500157c24 */ /* 0x000fc8000f8e0215 */
[----:B------:R-:W-:Y:S01]  /*a290*/  @!PT LDS RZ, [RZ] ;  /* 0x00000000fffff984 */ /* 0x000fe20000000800 */
[----:B------:R-:W-:Y:S01]  /*a2a0*/  @!PT LDS RZ, [RZ] ;  /* 0x00000000fffff984 */ /* 0x000fe20000000800 */
[----:B------:R-:W-:Y:S01]  /*a2b0*/  @!PT LDS RZ, [RZ] ;  /* 0x00000000fffff984 */ /* 0x000fe20000000800 */
[----:B------:R2:W-:Y:S01]  /*a2c0*/  LDGSTS.E.BYPASS.LTC128B.128 [R6+0x3c00], desc[UR50][R2.64], !P0 ;  /* 0x03c0000002067fae */ /* 0x0005e2000c101d72 */
[----:B------:R-:W-:Y:S01]  /*a2d0*/  PLOP3.LUT P0, PT, PT, PT, PT, 0x80, 0x0 ;  /* 0x000000000000781c */ /* 0x000fe20003f0f070 */
[----:B------:R-:W-:Y:S01]  /*a2e0*/  NOP ;  /* 0x0000000000007918 */ /* 0x000fe20000000000 */
[----:B--2---:R-:W-:Y:S01]  /*a2f0*/  IMAD.WIDE.U32 R2, R0, UR4, RZ ;  /* 0x0000000400027c25 */ /* 0x004fe2000f8e00ff */
        /* <DEDUP_REMOVED lines=10> */
[----:B------:R-:W-:-:S02]  /*a3a0*/  ULDC.64 UR4, c[0x0][0x318] ;  /* 0x0000c60000047ab9 */ /* 0x000fc40000000a00 */
[----:B-1----:R-:W-:Y:S02]  /*a3b0*/  LEA R16, P1, R2, UR4, 0x1 ;  /* 0x0000000402107c11 */ /* 0x002fe4000f8208ff */
[----:B------:R-:W-:-:S04]  /*a3c0*/  IADD3 R3, R7, R3, RZ ;  /* 0x0000000307037210 */ /* 0x000fc80007ffe0ff */
[----:B------:R-:W-:-:S07]  /*a3d0*/  LEA.HI.X R17, R2, UR5, R3, 0x1, P1 ;  /* 0x0000000502117c11 */ /* 0x000fce00088f0c03 */
.L_x_12778:
        /* <DEDUP_REMOVED lines=11> */
.L_x_12779:
        /* <DEDUP_REMOVED lines=8> */
.L_x_12767:
[----:B0-----:R-:W-:-:S05]  /*a510*/  IMAD.U32 R0, RZ, RZ, UR41 ;  /* 0x00000029ff007e24 */ /* 0x001fca000f8e00ff */
[----:B------:R-:W-:-:S13]  /*a520*/  ISETP.NE.AND P0, PT, R0, 0x3, PT ;  /* 0x000000030000780c */ /* 0x000fda0003f05270 */
[----:B------:R-:W-:Y:S05]  /*a530*/  @!P0 BRA `(.L_x_12781) ;  /* 0x0000000000048947 */ /* 0x000fea0003800000 */
[----:B------:R-:W-:Y:S01]  /*a540*/  BPT.TRAP 0x1 ;  /* 0x000000040000795c */ /* 0x000fe20000300000 */
.L_x_12781:
[----:B------:R-:W-:Y:S01]  /*a550*/  LEA R4, R22, UR38, 0x3 ;  /* 0x0000002616047c11 */ /* 0x000fe2000f8e18ff */
[----:B------:R-:W-:Y:S01]  /*a560*/  IMAD.MOV.U32 R5, RZ, RZ, -0x80 ;  /* 0xffffff80ff057424 */ /* 0x000fe200078e00ff */
[----:B------:R-:W-:Y:S01]  /*a570*/  SHF.L.U32 R3, R24, 0x1f, RZ ;  /* 0x0000001f18037819 */ /* 0x000fe200000006ff */
[----:B------:R-:W-:Y:S02]  /*a580*/  BSSY B0, `(.L_x_12782) ;  /* 0x0000004000007945 */ /* 0x000fe40003800000 */
[----:B------:R-:W-:Y:S01]  /*a590*/  IMAD R6, R18, R5, UR36 ;  /* 0x0000002412067e24 */ /* 0x000fe2000f8e0205 */
[----:B------:R-:W0:Y:S02]  /*a5a0*/  SYNCS.PHASECHK.TRANS64.TRYWAIT P0, [R4+URZ+0x16860], R3 ;  /* 0x01686003040075a7 */ /* 0x000e24000800017f */
[----:B0-----:R-:W-:Y:S05]  /*a5b0*/  @!P0 BRA `(.L_x_12783) ;  /* 0x0000003800588947 */ /* 0x001fea0003800000 */
.L_x_12888:
[----:B------:R-:W-:Y:S05]  /*a5c0*/  BSYNC B0 ;  /* 0x0000000000007941 */ /* 0x000fea0003800000 */
.L_x_12782:
[----:B------:R-:W1:Y:S01]  /*a5d0*/  S2R R0, SR_TID.X ;  /* 0x0000000000007919 */ /* 0x000e620000002100 */
[----:B------:R-:W-:Y:S01]  /*a5e0*/  UMOV UR4, 0xffffffff ;  /* 0xffffffff00047882 */ /* 0x000fe20000000000 */
[----:B------:R-:W-:Y:S01]  /*a5f0*/  LOP3.LUT P2, RZ, R25, 0x2, RZ, 0xc0, !PT ;  /* 0x0000000219ff7812 */ /* 0x000fe2000784c0ff */
[----:B------:R-:W-:Y:S01]  /*a600*/  IMAD R8, R22, 0x2000, R29 ;  /* 0x0000200016087824 */ /* 0x000fe200078e021d */
[----:B-1----:R-:W-:-:S04]  /*a610*/  SHF.R.U32.HI R0, RZ, 0x3, R0 ;  /* 0x00000003ff007819 */ /* 0x002fc80000011600 */
[----:B------:R-:W-:-:S04]  /*a620*/  LOP3.LUT R0, R0, 0xf, RZ, 0xc0, !PT ;  /* 0x0000000f00007812 */ /* 0x000fc800078ec0ff */
[----:B------:R-:W-:Y:S01]  /*a630*/  IADD3 R6, -R0, R6, RZ ;  /* 0x0000000600067210 */ /* 0x000fe20007ffe1ff */
[----:B------:R-:W-:Y:S06]  /*a640*/  BRA.DIV UR4, `(.L_x_12784) ;  /* 0x0000003a04487947 */ /* 0x000fec000b800000 */
[----:B------:R-:W0:Y:S01]  /*a650*/  S2R R2, SR_TID.X ;  /* 0x0000000000027919 */ /* 0x000e220000002100 */
[----:B------:R-:W-:Y:S01]  /*a660*/  ISETP.LT.OR P0, PT, R6, 0x1, P2 ;  /* 0x000000010600780c */ /* 0x000fe20001701670 */
[----:B------:R-:W-:Y:S04]  /*a670*/  SHFL.IDX PT, R0, R17, RZ, 0x181f ;  /* 0x00181fff11007589 */ /* 0x000fe800000e0000 */
[----:B------:R-:W-:Y:S04]  /*a680*/  SHFL.IDX PT, R14, R16, 0x1, 0x181f ;  /* 0x00381f00100e7f89 */ /* 0x000fe800000e0000 */
[----:B------:R-:W-:Y:S04]  /*a690*/  SHFL.IDX PT, R7, R17, 0x1, 0x181f ;  /* 0x00381f0011077f89 */ /* 0x000fe800000e0000 */
[----:B------:R-:W-:Y:S01]  /*a6a0*/  SHFL.IDX PT, R10, R16, 0x2, 0x181f ;  /* 0x00581f00100a7f89 */ /* 0x000fe200000e0000 */
[----:B0-----:R-:W-:-:S03]  /*a6b0*/  IMAD.SHL.U32 R3, R2, 0x8, RZ ;  /* 0x0000000802037824 */ /* 0x001fc600078e00ff */
[----:B------:R-:W0:Y:S02]  /*a6c0*/  SHFL.IDX PT, R2, R16, RZ, 0x181f ;  /* 0x00181fff10027589 */ /* 0x000e2400000e0000 */
[----:B------:R-:W-:-:S05]  /*a6d0*/  LOP3.LUT R3, R3, 0x38, RZ, 0xc0, !PT ;  /* 0x0000003803037812 */ /* 0x000fca00078ec0ff */
[----:B------:R-:W-:-:S05]  /*a6e0*/  IMAD.SHL.U32 R5, R3, 0x2, RZ ;  /* 0x0000000203057824 */ /* 0x000fca00078e00ff */
[----:B0-----:R-:W-:-:S04]  /*a6f0*/  IADD3 R2, P1, R2, R5, RZ ;  /* 0x0000000502027210 */ /* 0x001fc80007f3e0ff */
[----:B------:R-:W-:Y:S02]  /*a700*/  IADD3.X R3, RZ, R0, RZ, P1, !PT ;  /* 0x00000000ff037210 */ /* 0x000fe40000ffe4ff */
[----:B------:R-:W-:Y:S02]  /*a710*/  LEA R0, R8, UR38, 0x1 ;  /* 0x0000002608007c11 */ /* 0x000fe4000f8e08ff */
[----:B------:R-:W0:Y:S04]  /*a720*/  SHFL.IDX PT, R8, R17, 0x2, 0x181f ;  /* 0x00581f0011087f89 */ /* 0x000e2800000e0000 */
[----:B------:R1:W-:Y:S01]  /*a730*/  LDGSTS.E.BYPASS.LTC128B.128 [R0+0x400], desc[UR50][R2.64], !P0 ;  /* 0x0040000002007fae */ /* 0x0003e2000c101d72 */
[----:B------:R-:W-:Y:S02]  /*a740*/  ISETP.LT.OR P0, PT, R6, 0x11, P2 ;  /* 0x000000110600780c */ /* 0x000fe40001701670 */
[----:B-1----:R-:W-:-:S02]  /*a750*/  IADD3 R2, P1, R14, R5, RZ ;  /* 0x000000050e027210 */ /* 0x002fc40007f3e0ff */
[----:B------:R-:W1:Y:S03]  /*a760*/  SHFL.IDX PT, R14, R16, 0x3, 0x181f ;  /* 0x00781f00100e7f89 */ /* 0x000e6600000e0000 */
[----:B------:R-:W-:Y:S02]  /*a770*/  IMAD.X R3, RZ, RZ, R7, P1 ;  /* 0x000000ffff037224 */ /* 0x000fe400008e0607 */
[----:B------:R-:W2:Y:S04]  /*a780*/  SHFL.IDX PT, R7, R17, 0x3, 0x181f ;  /* 0x00781f0011077f89 */ /* 0x000ea800000e0000 */
[----:B------:R3:W-:Y:S01]  /*a790*/  LDGSTS.E.BYPASS.LTC128B.128 [R0+0xc00], desc[UR50][R2.64], !P0 ;  /* 0x00c0000002007fae */ /* 0x0007e2000c101d72 */
[----:B------:R-:W-:-:S02]  /*a7a0*/  ISETP.LT.OR P0, PT, R6, 0x21, P2 ;  /* 0x000000210600780c */ /* 0x000fc40001701670 */
[----:B---3--:R-:W-:Y:S02]  /*a7b0*/  IADD3 R2, P1, R10, R5, RZ ;  /* 0x000000050a027210 */ /* 0x008fe40007f3e0ff */
[----:B------:R-:W3:Y:S03]  /*a7c0*/  SHFL.IDX PT, R10, R16, 0x4, 0x181f ;  /* 0x00981f00100a7f89 */ /* 0x000ee600000e0000 */
[----:B0-----:R-:W-:Y:S02]  /*a7d0*/  IMAD.X R3, RZ, RZ, R8, P1 ;  /* 0x000000ffff037224 */ /* 0x001fe400008e0608 */
[----:B------:R-:W0:Y:S04]  /*a7e0*/  SHFL.IDX PT, R8, R17, 0x4, 0x181f ;  /* 0x00981f0011087f89 */ /* 0x000e2800000e0000 */
[----:B------:R1:W-:Y:S01]  /*a7f0*/  LDGSTS.E.BYPASS.LTC128B.128 [R0+0x1400], desc[UR50][R2.64], !P0 ;  /* 0x0140000002007fae */ /* 0x0003e2000c101d72 */
[----:B------:R-:W-:-:S02]  /*a800*/  ISETP.LT.OR P0, PT, R6, 0x31, P2 ;  /* 0x000000310600780c */ /* 0x000fc40001701670 */
[----:B-1----:R-:W-:Y:S02]  /*a810*/  IADD3 R2, P1, R14, R5, RZ ;  /* 0x000000050e027210 */ /* 0x002fe40007f3e0ff */
[----:B------:R-:W1:Y:S03]  /*a820*/  SHFL.IDX PT, R14, R16, 0x5, 0x181f ;  /* 0x00b81f00100e7f89 */ /* 0x000e6600000e0000 */
[----:B--2---:R-:W-:Y:S02]  /*a830*/  IMAD.X R3, RZ, RZ, R7, P1 ;  /* 0x000000ffff037224 */ /* 0x004fe400008e0607 */
[----:B------:R-:W2:Y:S04]  /*a840*/  SHFL.IDX PT, R7, R17, 0x5, 0x181f ;  /* 0x00b81f0011077f89 */ /* 0x000ea800000e0000 */
[----:B------:R3:W-:Y:S01]  /*a850*/  LDGSTS.E.BYPASS.LTC128B.128 [R0+0x1c00], desc[UR50][R2.64], !P0 ;  /* 0x01c0000002007fae */ /* 0x0007e2000c101d72 */
[----:B------:R-:W-:-:S02]  /*a860*/  ISETP.LT.OR P0, PT, R6, 0x41, P2 ;  /* 0x000000410600780c */ /* 0x000fc40001701670 */
[----:B---3--:R-:W-:Y:S02]  /*a870*/  IADD3 R2, P1, R10, R5, RZ ;  /* 0x000000050a027210 */ /* 0x008fe40007f3e0ff */
[----:B------:R-:W3:Y:S02]  /*a880*/  SHFL.IDX PT, R10, R16, 0x6, 0x181f ;  /* 0x00d81f00100a7f89 */ /* 0x000ee400000e0000 */
[----:B0-----:R-:W-:Y:S02]  /*a890*/  IADD3.X R3, RZ, R8, RZ, P1, !PT ;  /* 0x00000008ff037210 */ /* 0x001fe40000ffe4ff */
[----:B------:R-:W0:Y:S05]  /*a8a0*/  SHFL.IDX PT, R8, R17, 0x6, 0x181f ;  /* 0x00d81f0011087f89 */ /* 0x000e2a00000e0000 */
[----:B------:R1:W-:Y:S01]  /*a8b0*/  LDGSTS.E.BYPASS.LTC128B.128 [R0+0x2400], desc[UR50][R2.64], !P0 ;  /* 0x0240000002007fae */ /* 0x0003e2000c101d72 */
[----:B------:R-:W-:-:S02]  /*a8c0*/  ISETP.LT.OR P0, PT, R6, 0x51, P2 ;  /* 0x000000510600780c */ /* 0x000fc40001701670 */
[----:B-1----:R-:W-:Y:S02]  /*a8d0*/  IADD3 R2, P1, R14, R5, RZ ;  /* 0x000000050e027210 */ /* 0x002fe40007f3e0ff */
[----:B------:R1:W4:Y:S03]  /*a8e0*/  SHFL.IDX PT, R14, R16, 0x7, 0x181f ;  /* 0x00f81f00100e7f89 */ /* 0x00032600000e0000 */
[----:B--2---:R-:W-:Y:S02]  /*a8f0*/  IMAD.X R3, RZ, RZ, R7, P1 ;  /* 0x000000ffff037224 */ /* 0x004fe400008e0607 */
[----:B------:R1:W2:Y:S04]  /*a900*/  SHFL.IDX PT, R7, R17, 0x7, 0x181f ;  /* 0x00f81f0011077f89 */ /* 0x0002a800000e0000 */
[----:B------:R3:W-:Y:S01]  /*a910*/  LDGSTS.E.BYPASS.LTC128B.128 [R0+0x2c00], desc[UR50][R2.64], !P0 ;  /* 0x02c0000002007fae */ /* 0x0007e2000c101d72 */
[----:B------:R-:W-:-:S02]  /*a920*/  ISETP.LT.OR P0, PT, R6, 0x61, P2 ;  /* 0x000000610600780c */ /* 0x000fc40001701670 */
[----:B---3--:R-:W-:-:S05]  /*a930*/  IADD3 R2, P1, R10, R5, RZ ;  /* 0x000000050a027210 */ /* 0x008fca0007f3e0ff */
[----:B0-----:R-:W-:-:S06]  /*a940*/  IMAD.X R3, RZ, RZ, R8, P1 ;  /* 0x000000ffff037224 */ /* 0x001fcc00008e0608 */
[----:B--2-4-:R1:W-:Y:S02]  /*a950*/  LDGSTS.E.BYPASS.LTC128B.128 [R0+0x3400], desc[UR50][R2.64], !P0 ;  /* 0x0340000002007fae */ /* 0x0143e4000c101d72 */
.L_x_12906:
[----:B------:R-:W-:Y:S02]  /*a960*/  ISETP.LT.OR P0, PT, R6, 0x71, P2 ;  /* 0x000000710600780c */ /* 0x000fe40001701670 */
[----:B-1----:R-:W-:-:S05]  /*a970*/  IADD3 R2, P1, R14, R5, RZ ;  /* 0x000000050e027210 */ /* 0x002fca0007f3e0ff */
[----:B------:R-:W-:-:S06]  /*a980*/  IMAD.X R3, RZ, RZ, R7, P1 ;  /* 0x000000ffff037224 */ /* 0x000fcc00008e0607 */
[----:B------:R-:W-:Y:S01]  /*a990*/  @!PT LDS RZ, [RZ] ;  /* 0x00000000fffff984 */ /* 0x000fe20000000800 */
[----:B------:R-:W-:Y:S01]  /*a9a0*/  @!PT LDS RZ, [RZ] ;  /* 0x00000000fffff984 */ /* 0x000fe20000000800 */
[----:B------:R-:W-:Y:S01]  /*a9b0*/  @!PT LDS RZ, [RZ] ;  /* 0x00000000fffff984 */ /* 0x000fe20000000800 */
[----:B------:R0:W-:Y:S01]  /*a9c0*/  LDGSTS.E.BYPASS.LTC128B.128 [R0+0x3c00], desc[UR50][R2.64], !P0 ;  /* 0x03c0000002007fae */ /* 0x0001e2000c101d72 */
[----:B------:R-:W-:Y:S01]  /*a9d0*/  PLOP3.LUT P0, PT, PT, PT, PT, 0x80, 0x0 ;  /* 0x000000000000781c */ /* 0x000fe20003f0f070 */
[----:B------:R-:W-:-:S12]  /*a9e0*/  NOP ;  /* 0x0000000000007918 */ /* 0x000fd80000000000 */
.L_x_12785:
        /* <DEDUP_REMOVED lines=11> */
.L_x_12786:
[----:B------:R-:W2:Y:S01]  /*aaa0*/  LDL.LU R2, [R1+0x8] ;  /* 0x0000080001027983 */ /* 0x000ea20000300800 */
[----:B------:R-:W-:Y:S01]  /*aab0*/  ULDC UR4, c[0x0][0xc34] ;  /* 0x00030d0000047ab9 */ /* 0x000fe20000000800 */
[----:B------:R0:W-:Y:S02]  /*aac0*/  SYNCS.ARRIVE.TRANS64.A1T0 RZ, [R4+URZ+0x16850], RZ ;  /* 0x016850ff04ff79a7 */ /* 0x0001e4000810003f */
[----:B------:R-:W3:Y:S01]  /*aad0*/  LDL.LU R0, [R1+0xc] ;  /* 0x00000c0001007983 */ /* 0x000ee20000300800 */
[----:B------:R-:W-:-:S05]  /*aae0*/  VIADD R22, R22, 0x1 ;  /* 0x0000000116167836 */ /* 0x000fca0000000000 */
[----:B------:R-:W-:-:S04]  /*aaf0*/  ISETP.NE.AND P0, PT, R22, 0x2, PT ;  /* 0x000000021600780c */ /* 0x000fc80003f05270 */
[----:B------:R-:W-:Y:S02]  /*ab00*/  SEL R3, RZ, 0x1, P0 ;  /* 0x00000001ff037807 */ /* 0x000fe40000000000 */
[----:B------:R-:W-:Y:S02]  /*ab10*/  SEL R22, R22, RZ, P0 ;  /* 0x000000ff16167207 */ /* 0x000fe40000000000 */
        /* <DEDUP_REMOVED lines=8> */
.L_x_12752:
[----:B------:R-:W0:Y:S01]  /*aba0*/  S2R R3, SR_CgaCtaId ;  /* 0x0000000000037919 */ /* 0x000e220000008800 */
[----:B------:R-:W-:Y:S01]  /*abb0*/  MOV R2, 0x400 ;  /* 0x0000040000027802 */ /* 0x000fe20000000f00 */
[----:B------:R-:W-:Y:S01]  /*abc0*/  BSSY B0, `(.L_x_12788) ;  /* 0x0000005000007945 */ /* 0x000fe20003800000 */
[----:B------:R-:W-:Y:S02]  /*abd0*/  SHF.L.U32 R0, R0, 0x1f, RZ ;  /* 0x0000001f00007819 */ /* 0x000fe400000006ff */
[----:B0-----:R-:W-:-:S04]  /*abe0*/  LEA R7, R3, R2, 0x18 ;  /* 0x0000000203077211 */ /* 0x001fc800078ec0ff */
[----:B------:R-:W0:Y:S02]  /*abf0*/  SYNCS.PHASECHK.TRANS64.TRYWAIT P0, [R7+URZ+0x16820], R0 ;  /* 0x01682000070075a7 */ /* 0x000e24000800017f */
[----:B0-----:R-:W-:Y:S05]  /*ac00*/  @!P0 BRA `(.L_x_12789) ;  /* 0x0000003c00208947 */ /* 0x001fea0003800000 */
.L_x_12907:
[----:B-1----:R-:W-:Y:S05]  /*ac10*/  BSYNC B0 ;  /* 0x0000000000007941 */ /* 0x002fea0003800000 */
.L_x_12788:
[----:B------:R-:W-:-:S03]  /*ac20*/  UMOV UR4, 0xffffffff ;  /* 0xffffffff00047882 */ /* 0x000fc60000000000 */
[----:B------:R-:W-:Y:S05]  /*ac30*/  BRA.DIV UR4, `(.L_x_12790) ;  /* 0x0000003e04287947 */ /* 0x000fea000b800000 */
[----:B0-----:R-:W0:Y:S02]  /*ac40*/  S2R R0, SR_TID.X ;  /* 0x0000000000007919 */ /* 0x001e240000002100 */
[----:B0-----:R-:W-:-:S04]  /*ac50*/  SHF.R.U32.HI R0, RZ, 0x5, R0 ;  /* 0x00000005ff007819 */ /* 0x001fc80000011600 */
[----:B------:R-:W-:-:S05]  /*ac60*/  LOP3.LUT R0, R0, 0x3, RZ, 0xc0, !PT ;  /* 0x0000000300007812 */ /* 0x000fca00078ec0ff */
[----:B------:R0:W1:Y:S02]  /*ac70*/  SHFL.IDX PT, R14, R0, RZ, 0x1f ;  /* 0x00001fff000e7589 */ /* 0x00006400000e0000 */
.L_x_12910:
[----:B-1----:R-:W-:Y:S01]  /*ac80*/  ISETP.NE.AND P0, PT, R14, RZ, PT ;  /* 0x000000ff0e00720c */ /* 0x002fe20003f05270 */
[----:B------:R-:W-:-:S12]  /*ac90*/  BSSY B0, `(.L_x_12791) ;  /* 0x0000024000007945 */ /* 0x000fd80003800000 */
[----:B------:R-:W-:Y:S05]  /*aca0*/  @P0 BRA `(.L_x_12792) ;  /* 0x0000000000880947 */ /* 0x000fea0003800000 */
[----:B------:R-:W-:-:S03]  /*acb0*/  UMOV UR4, 0xffffffff ;  /* 0xffffffff00047882 */ /* 0x000fc60000000000 */
[----:B------:R-:W-:Y:S05]  /*acc0*/  BRA.DIV UR4, `(.L_x_12793) ;  /* 0x0000003e04387947 */ /* 0x000fea000b800000 */
[----:B------:R-:W-:-:S13]  /*acd0*/  ELECT P6, URZ, PT ;  /* 0x00000000003f782f */ /* 0x000fda00038c0000 */
.L_x_12913:
[----:B------:R-:W-:Y:S05]  /*ace0*/  @!P6 BRA `(.L_x_12792) ;  /* 0x000000000078e947 */ /* 0x000fea0003800000 */
[----:B------:R-:W-:-:S06]  /*acf0*/  ULOP3.LUT UR4, UR39, 0x2, URZ, 0xfc, !UPT ;  /* 0x0000000227047892 */ /* 0x000fcc000f8efc3f */
[----:B0-----:R-:W-:-:S04]  /*ad00*/  MOV R0, UR4 ;  /* 0x0000000400007c02 */ /* 0x001fc80008000f00 */
[----:B------:R-:W-:-:S13]  /*ad10*/  ISETP.NE.AND P0, PT, R0, 0x3, PT ;  /* 0x000000030000780c */ /* 0x000fda0003f05270 */
[----:B------:R-:W-:Y:S05]  /*ad20*/  @!P0 BRA `(.L_x_12794) ;  /* 0x0000000000048947 */ /* 0x000fea0003800000 */
[----:B------:R-:W-:Y:S01]  /*ad30*/  BPT.TRAP 0x1 ;  /* 0x000000040000795c */ /* 0x000fe20000300000 */
.L_x_12794:
[----:B------:R-:W-:Y:S01]  /*ad40*/  IMAD R5, R22, 0x8, R7 ;  /* 0x0000000816057824 */ /* 0x000fe200078e0207 */
[----:B------:R-:W-:Y:S01]  /*ad50*/  SHF.L.U32 R0, R24, 0x1f, RZ ;  /* 0x0000001f18007819 */ /* 0x000fe200000006ff */
[----:B------:R-:W-:-:S03]  /*ad60*/  VIADD R22, R22, 0x1 ;  /* 0x0000000116167836 */ /* 0x000fc60000000000 */
[----:B------:R-:W0:Y:S02]  /*ad70*/  SYNCS.PHASECHK.TRANS64.TRYWAIT P1, [R5+URZ+0x16840], R0 ;  /* 0x01684000050075a7 */ /* 0x000e24000802017f */
[----:B------:R-:W-:-:S04]  /*ad80*/  ISETP.NE.AND P2, PT, R22, 0x2, PT ;  /* 0x000000021600780c */ /* 0x000fc80003f45270 */
[----:B------:R-:W-:Y:S01]  /*ad90*/  SEL R3, RZ, 0x1, P2 ;  /* 0x00000001ff037807 */ /* 0x000fe20001000000 */
[----:B0-----:R-:W-:Y:S08]  /*ada0*/  @!P1 BRA `(.L_x_12795) ;  /* 0x0000003c00209947 */ /* 0x001ff00003800000 */
.L_x_12914:
[----:B------:R-:W-:Y:S02]  /*adb0*/  SEL R22, R22, RZ, P2 ;  /* 0x000000ff16167207 */ /* 0x000fe40001000000 */
[----:B------:R-:W-:Y:S01]  /*adc0*/  LOP3.LUT R2, R24, R3, RZ, 0x3c, !PT ;  /* 0x0000000318027212 */ /* 0x000fe200078e3cff */
[----:B------:R-:W-:Y:S06]  /*add0*/  @!P0 BRA `(.L_x_12796) ;  /* 0x0000000000048947 */ /* 0x000fec0003800000 */
[----:B------:R-:W-:Y:S01]  /*ade0*/  BPT.TRAP 0x1 ;  /* 0x000000040000795c */ /* 0x000fe20000300000 */
.L_x_12796:
[----:B------:R-:W-:Y:S01]  /*adf0*/  IMAD R3, R22, 0x8, R7 ;  /* 0x0000000816037824 */ /* 0x000fe200078e0207 */
[----:B------:R-:W-:-:S04]  /*ae00*/  SHF.L.U32 R2, R2, 0x1f, RZ ;  /* 0x0000001f02027819 */ /* 0x000fc800000006ff */
[----:B------:R-:W1:Y:S02]  /*ae10*/  SYNCS.PHASECHK.TRANS64.TRYWAIT P1, [R3+URZ+0x16840], R2 ;  /* 0x01684002030075a7 */ /* 0x000e64000802017f */
[----:B-1----:R-:W-:Y:S05]  /*ae20*/  @!P1 BRA `(.L_x_12797) ;  /* 0x0000003c00149947 */ /* 0x002fea0003800000 */
.L_x_12915:
[----:B------:R-:W-:Y:S05]  /*ae30*/  @!P0 BRA `(.L_x_12798) ;  /* 0x0000000000048947 */ /* 0x000fea0003800000 */
[----:B------:R-:W-:Y:S01]  /*ae40*/  BPT.TRAP 0x1 ;  /* 0x000000040000795c */ /* 0x000fe20000300000 */
.L_x_12798:
[----:B------:R-:W2:Y:S02]  /*ae50*/  SYNCS.PHASECHK.TRANS64.TRYWAIT P1, [R5+URZ+0x16860], R0 ;  /* 0x01686000050075a7 */ /* 0x000ea4000802017f */
[----:B--2---:R-:W-:Y:S05]  /*ae60*/  @!P1 BRA `(.L_x_12799) ;  /* 0x0000003c00189947 */ /* 0x004fea0003800000 */
.L_x_12916:
[----:B------:R-:W-:Y:S05]  /*ae70*/  @!P0 BRA `(.L_x_12800) ;  /* 0x0000000000048947 */ /* 0x000fea0003800000 */
[----:B------:R-:W-:Y:S01]  /*ae80*/  BPT.TRAP 0x1 ;  /* 0x000000040000795c */ /* 0x000fe20000300000 */
.L_x_12800:
[----:B---3--:R3:W4:Y:S02]  /*ae90*/  SYNCS.PHASECHK.TRANS64.TRYWAIT P0, [R3+URZ+0x16860], R2 ;  /* 0x01686002030075a7 */ /* 0x008724000800017f */
[----:B----4-:R-:W-:Y:S05]  /*aea0*/  @!P0 NANOSLEEP.SYNCS 0x989680 ;  /* 0x009896800000895d */ /* 0x010fea0003900000 */
[----:B------:R-:W4:Y:S02]  /*aeb0*/  @!P0 SYNCS.PHASECHK.TRANS64 P0, [R3+URZ+0x16860], R2 ;  /* 0x01686002030085a7 */ /* 0x000f24000800007f */
[----:B----4-:R-:W-:Y:S05]  /*aec0*/  @!P0 BRA `(.L_x_12800) ;  /* 0xfffffffc00f08947 */ /* 0x010fea000383ffff */
.L_x_12792:
[----:B------:R-:W-:Y:S05]  /*aed0*/  BSYNC B0 ;  /* 0x0000000000007941 */ /* 0x000fea0003800000 */
.L_x_12791:
[----:B------:R-:W-:Y:S05]  /*aee0*/  EXIT ;  /* 0x000000000000794d */ /* 0x000fea0003800000 */
.L_x_12728:
[----:B0-----:R-:W-:-:S04]  /*aef0*/  MOV R3, UR44 ;  /* 0x0000002c00037c02 */ /* 0x001fc80008000f00 */
[----:B------:R0:W1:Y:S03]  /*af00*/  SYNCS.PHASECHK.TRANS64.TRYWAIT P1, [R3+URZ+0x16800], R0 ;  /* 0x01680000030075a7 */ /* 0x000066000802017f */
[----:B-1----:R-:W-:Y:S05]  /*af10*/  @!P1 NANOSLEEP.SYNCS 0x989680 ;  /* 0x009896800000995d */ /* 0x002fea0003900000 */
[----:B------:R-:W1:Y:S02]  /*af20*/  @!P1 SYNCS.PHASECHK.TRANS64 P1, [R3+URZ+0x16800], R0 ;  /* 0x01680000030095a7 */ /* 0x000e64000802007f */
[----:B-1----:R-:W-:Y:S05]  /*af30*/  @!P1 BRA `(.L_x_12728) ;  /* 0xfffffffc00ec9947 */ /* 0x002fea000383ffff */
[----:B------:R-:W-:Y:S05]  /*af40*/  BRA `(.L_x_12801) ;  /* 0xffffff60004c7947 */ /* 0x000fea000383ffff */
.L_x_12732:
[----:B-1----:R1:W2:Y:S02]  /*af50*/  SYNCS.PHASECHK.TRANS64.TRYWAIT P1, [R0+URZ+0x16830], R3 ;  /* 0x01683003000075a7 */ /* 0x0022a4000802017f */
[----:B--2---:R-:W-:Y:S05]  /*af60*/  @!P1 NANOSLEEP.SYNCS 0x989680 ;  /* 0x009896800000995d */ /* 0x004fea0003900000 */
[----:B------:R-:W2:Y:S02]  /*af70*/  @!P1 SYNCS.PHASECHK.TRANS64 P1, [R0+URZ+0x16830], R3 ;  /* 0x01683003000095a7 */ /* 0x000ea4000802007f */
[----:B--2---:R-:W-:Y:S05]  /*af80*/  @!P1 BRA `(.L_x_12732) ;  /* 0xfffffffc00f09947 */ /* 0x004fea000383ffff */
[----:B------:R-:W-:Y:S05]  /*af90*/  BRA `(.L_x_12731) ;  /* 0xffffff60006c7947 */ /* 0x000fea000383ffff */
.L_x_12738:
[----:B-1----:R-:W-:-:S04]  /*afa0*/  IMAD.U32 R7, RZ, RZ, UR6 ;  /* 0x00000006ff077e24 */ /* 0x002fc8000f8e00ff */
[----:B------:R1:W2:Y:S03]  /*afb0*/  SYNCS.PHASECHK.TRANS64.TRYWAIT P1, [R7+URZ+0x16830], R6 ;  /* 0x01683006070075a7 */ /* 0x0002a6000802017f */
[----:B--2---:R-:W-:Y:S05]  /*afc0*/  @!P1 NANOSLEEP.SYNCS 0x989680 ;  /* 0x009896800000995d */ /* 0x004fea0003900000 */
[----:B------:R-:W2:Y:S02]  /*afd0*/  @!P1 SYNCS.PHASECHK.TRANS64 P1, [R7+URZ+0x16830], R6 ;  /* 0x01683006070095a7 */ /* 0x000ea4000802007f */
[----:B--2---:R-:W-:Y:S05]  /*afe0*/  @!P1 BRA `(.L_x_12738) ;  /* 0xfffffffc00ec9947 */ /* 0x004fea000383ffff */
[----:B------:R-:W-:Y:S05]  /*aff0*/  BRA `(.L_x_12735) ;  /* 0xffffff8800647947 */ /* 0x000fea000383ffff */
.L_x_12742:
[----:B-1----:R-:W-:-:S04]  /*b000*/  IMAD.U32 R7, RZ, RZ, UR6 ;  /* 0x00000006ff077e24 */ /* 0x002fc8000f8e00ff */
[----:B------:R1:W2:Y:S03]  /*b010*/  SYNCS.PHASECHK.TRANS64.TRYWAIT P1, [R7+URZ+0x16850], R6 ;  /* 0x01685006070075a7 */ /* 0x0002a6000802017f */
[----:B--2---:R-:W-:Y:S05]  /*b020*/  @!P1 NANOSLEEP.SYNCS 0x989680 ;  /* 0x009896800000995d */ /* 0x004fea0003900000 */
[----:B------:R-:W2:Y:S02]  /*b030*/  @!P1 SYNCS.PHASECHK.TRANS64 P1, [R7+URZ+0x16850], R6 ;  /* 0x01685006070095a7 */ /* 0x000ea4000802007f */
[----:B--2---:R-:W-:Y:S05]  /*b040*/  @!P1 BRA `(.L_x_12742) ;  /* 0xfffffffc00ec9947 */ /* 0x004fea000383ffff */
[----:B------:R-:W-:Y:S05]  /*b050*/  BRA `(.L_x_12739) ;  /* 0xffffff8800e07947 */ /* 0x000fea000383ffff */
.L_x_12749:
[----:B-1----:R-:W-:-:S04]  /*b060*/  IMAD.U32 R7, RZ, RZ, UR4 ;  /* 0x00000004ff077e24 */ /* 0x002fc8000f8e00ff */
[----:B------:R1:W2:Y:S03]  /*b070*/  SYNCS.PHASECHK.TRANS64.TRYWAIT P1, [R7+URZ+0x16850], R0 ;  /* 0x01685000070075a7 */ /* 0x0002a6000802017f */
[----:B--2---:R-:W-:Y:S05]  /*b080*/  @!P1 NANOSLEEP.SYNCS 0x989680 ;  /* 0x009896800000995d */ /* 0x004fea0003900000 */
[----:B------:R-:W2:Y:S02]  /*b090*/  @!P1 SYNCS.PHASECHK.TRANS64 P1, [R7+URZ+0x16850], R0 ;  /* 0x01685000070095a7 */ /* 0x000ea4000802007f */
[----:B--2---:R-:W-:Y:S05]  /*b0a0*/  @!P1 BRA `(.L_x_12749) ;  /* 0xfffffffc00ec9947 */ /* 0x004fea000383ffff */
[----:B------:R-:W-:Y:S05]  /*b0b0*/  BRA `(.L_x_12748) ;  /* 0xffffffac00507947 */ /* 0x000fea000383ffff */
.L_x_12756:
        /* <DEDUP_REMOVED lines=11> */
.L_x_12803:
[----:B------:R-:W-:Y:S05]  /*b170*/  BSYNC B0 ;  /* 0x0000000000007941 */ /* 0x000fea0003800000 */
.L_x_12802:
[----:B------:R-:W-:Y:S05]  /*b180*/  BRA `(.L_x_12804) ;  /* 0xffffffcc00107947 */ /* 0x000fea000383ffff */
.L_x_12759:
[----:B0-----:R0:W1:Y:S02]  /*b190*/  SYNCS.PHASECHK.TRANS64.TRYWAIT P0, [R0+URZ+0x16840], R2 ;  /* 0x01684002000075a7 */ /* 0x001064000800017f */
[----:B-1----:R-:W-:Y:S05]  /*b1a0*/  @!P0 NANOSLEEP.SYNCS 0x989680 ;  /* 0x009896800000895d */ /* 0x002fea0003900000 */
[----:B------:R-:W1:Y:S02]  /*b1b0*/  @!P0 SYNCS.PHASECHK.TRANS64 P0, [R0+URZ+0x16840], R2 ;  /* 0x01684002000085a7 */ /* 0x000e64000800007f */
[----:B-1----:R-:W-:Y:S05]  /*b1c0*/  @!P0 BRA `(.L_x_12759) ;  /* 0xfffffffc00f08947 */ /* 0x002fea000383ffff */
[----:B------:R-:W-:Y:S05]  /*b1d0*/  BRA `(.L_x_12805) ;  /* 0xffffffcc006c7947 */ /* 0x000fea000383ffff */
.L_x_12760:
        /* <DEDUP_REMOVED lines=8> */
.L_x_12807:
[----:B------:R-:W-:Y:S05]  /*b260*/  BSYNC B0 ;  /* 0x0000000000007941 */ /* 0x000fea0003800000 */
.L_x_12806:
        /* <DEDUP_REMOVED lines=9> */
.L_x_12808:
[----:B------:R-:W-:Y:S01]  /*b300*/  @P1 LEA R7, R6, UR38, 0x1 ;  /* 0x0000002606071c11 */ /* 0x000fe2000f8e08ff */
[----:B------:R-:W-:Y:S01]  /*b310*/  IMAD.MOV.U32 R13, RZ, RZ, R5 ;  /* 0x000000ffff0d7224 */ /* 0x000fe200078e0005 */
[----:B------:R-:W-:Y:S01]  /*b320*/  MOV R12, 0x1 ;  /* 0x00000001000c7802 */ /* 0x000fe20000000f00 */
[----:B------:R-:W-:-:S07]  /*b330*/  IMAD.MOV.U32 R3, RZ, RZ, R14 ;  /* 0x000000ffff037224 */ /* 0x000fce00078e000e */
[----:B------:R-:W-:Y:S05]  /*b340*/  WARPSYNC.COLLECTIVE R15, `(.L_x_12809) ;  /* 0x000000000f087348 */ /* 0x000fea0003c00000 */
[----:B------:R0:W1:Y:S02]  /*b350*/  SHFL.IDX P6, R14, R13, R12, R11 ;  /* 0x0000000c0d0e7389 */ /* 0x00006400000c000b */
[----:B01----:R-:W-:Y:S01]  /*b360*/  ENDCOLLECTIVE ;  /* 0x000000000000791b */ /* 0x003fe20003800000 */
.L_x_12809:
        /* <DEDUP_REMOVED lines=9> */
[----:B------:R0:W-:Y:S01]  /*b400*/  @P1 LDGSTS.E.BYPASS.LTC128B.128 [R7+0xe400], desc[UR50][R2.64], !P2 ;  /* 0x0e40000002071fae */ /* 0x0001e2000d101d72 */
[----:B------:R-:W-:Y:S01]  /*b410*/  ISETP.GE.AND P1, PT, R9, 0x11, PT ;  /* 0x000000110900780c */ /* 0x000fe20003f26270 */
[----:B0-----:R-:W-:-:S12]  /*b420*/  IMAD.MOV.U32 R2, RZ, RZ, R14 ;  /* 0x000000ffff027224 */ /* 0x001fd800078e000e */
[----:B------:R-:W-:Y:S05]  /*b430*/  WARPSYNC.COLLECTIVE R15, `(.L_x_12810) ;  /* 0x000000000f087348 */ /* 0x000fea0003c00000 */
[----:B------:R0:W1:Y:S02]  /*b440*/  SHFL.IDX P6, R14, R13, R12, R11 ;  /* 0x0000000c0d0e7389 */ /* 0x00006400000c000b */
[----:B01----:R-:W-:Y:S01]  /*b450*/  ENDCOLLECTIVE ;  /* 0x000000000000791b */ /* 0x003fe20003800000 */
.L_x_12810:
[----:B------:R-:W-:Y:S01]  /*b460*/  @P1 LEA R7, R6, UR38, 0x1 ;  /* 0x0000002606071c11 */ /* 0x000fe2000f8e08ff */
[----:B------:R-:W-:Y:S02]  /*b470*/  IMAD.MOV.U32 R13, RZ, RZ, R5 ;  /* 0x000000ffff0d7224 */ /* 0x000fe400078e0005 */
[----:B------:R-:W-:Y:S02]  /*b480*/  IMAD.MOV.U32 R12, RZ, RZ, 0x2 ;  /* 0x00000002ff0c7424 */ /* 0x000fe400078e00ff */
[----:B------:R-:W-:-:S07]  /*b490*/  IMAD.MOV.U32 R3, RZ, RZ, R14 ;  /* 0x000000ffff037224 */ /* 0x000fce00078e000e */
[----:B------:R-:W-:Y:S05]  /*b4a0*/  WARPSYNC.COLLECTIVE R15, `(.L_x_12811) ;  /* 0x000000000f087348 */ /* 0x000fea0003c00000 */
[----:B------:R0:W1:Y:S02]  /*b4b0*/  SHFL.IDX P6, R14, R13, R12, R11 ;  /* 0x0000000c0d0e7389 */ /* 0x00006400000c000b */
[----:B01----:R-:W-:Y:S01]  /*b4c0*/  ENDCOLLECTIVE ;  /* 0x000000000000791b */ /* 0x003fe20003800000 */
.L_x_12811:
        /* <DEDUP_REMOVED lines=15> */
.L_x_12812:
[----:B------:R-:W-:Y:S01]  /*b5c0*/  @P1 LEA R7, R6, UR38, 0x1 ;  /* 0x0000002606071c11 */ /* 0x000fe2000f8e08ff */
[----:B------:R-:W-:Y:S01]  /*b5d0*/  IMAD.MOV.U32 R13, RZ, RZ, R5 ;  /* 0x000000ffff0d7224 */ /* 0x000fe200078e0005 */
[----:B------:R-:W-:Y:S01]  /*b5e0*/  MOV R12, 0x3 ;  /* 0x00000003000c7802 */ /* 0x000fe20000000f00 */
[----:B------:R-:W-:-:S07]  /*b5f0*/  IMAD.MOV.U32 R3, RZ, RZ, R14 ;  /* 0x000000ffff037224 */ /* 0x000fce00078e000e */
[----:B------:R-:W-:Y:S05]  /*b600*/  WARPSYNC.COLLECTIVE R15, `(.L_x_12813) ;  /* 0x000000000f087348 */ /* 0x000fea0003c00000 */
[----:B------:R0:W1:Y:S02]  /*b610*/  SHFL.IDX P6, R14, R13, R12, R11 ;  /* 0x0000000c0d0e7389 */ /* 0x00006400000c000b */
[----:B01----:R-:W-:Y:S01]  /*b620*/  ENDCOLLECTIVE ;  /* 0x000000000000791b */ /* 0x003fe20003800000 */
.L_x_12813:
        /* <DEDUP_REMOVED lines=15> */
.L_x_12814:
[----:B------:R-:W-:Y:S01]  /*b720*/  @P1 LEA R7, R6, UR38, 0x1 ;  /* 0x0000002606071c11 */ /* 0x000fe2000f8e08ff */
[----:B------:R-:W-:Y:S02]  /*b730*/  IMAD.MOV.U32 R13, RZ, RZ, R5 ;  /* 0x000000ffff0d7224 */ /* 0x000fe400078e0005 */
[----:B------:R-:W-:Y:S02]  /*b740*/  IMAD.MOV.U32 R12, RZ, RZ, 0x4 ;  /* 0x00000004ff0c7424 */ /* 0x000fe400078e00ff */
[----:B------:R-:W-:-:S07]  /*b750*/  IMAD.MOV.U32 R3, RZ, RZ, R14 ;  /* 0x000000ffff037224 */ /* 0x000fce00078e000e */
[----:B------:R-:W-:Y:S05]  /*b760*/  WARPSYNC.COLLECTIVE R15, `(.L_x_12815) ;  /* 0x000000000f087348 */ /* 0x000fea0003c00000 */
[----:B------:R0:W1:Y:S02]  /*b770*/  SHFL.IDX P6, R14, R13, R12, R11 ;  /* 0x0000000c0d0e7389 */ /* 0x00006400000c000b */
[----:B01----:R-:W-:Y:S01]  /*b780*/  ENDCOLLECTIVE ;  /* 0x000000000000791b */ /* 0x003fe20003800000 */
.L_x_12815:
        /* <DEDUP_REMOVED lines=15> */
.L_x_12816:
[----:B------:R-:W-:Y:S01]  /*b880*/  @P1 LEA R7, R6, UR38, 0x1 ;  /* 0x0000002606071c11 */ /* 0x000fe2000f8e08ff */
[----:B------:R-:W-:Y:S01]  /*b890*/  IMAD.MOV.U32 R13, RZ, RZ, R5 ;  /* 0x000000ffff0d7224 */ /* 0x000fe200078e0005 */
[----:B------:R-:W-:Y:S01]  /*b8a0*/  MOV R12, 0x5 ;  /* 0x00000005000c7802 */ /* 0x000fe20000000f00 */
[----:B------:R-:W-:-:S07]  /*b8b0*/  IMAD.MOV.U32 R3, RZ, RZ, R14 ;  /* 0x000000ffff037224 */ /* 0x000fce00078e000e */
[----:B------:R-:W-:Y:S05]  /*b8c0*/  WARPSYNC.COLLECTIVE R15, `(.L_x_12817) ;  /* 0x000000000f087348 */ /* 0x000fea0003c00000 */
[----:B------:R0:W1:Y:S02]  /*b8d0*/  SHFL.IDX P6, R14, R13, R12, R11 ;  /* 0x0000000c0d0e7389 */ /* 0x00006400000c000b */
[----:B01----:R-:W-:Y:S01]  /*b8e0*/  ENDCOLLECTIVE ;  /* 0x000000000000791b */ /* 0x003fe20003800000 */
.L_x_12817:
        /* <DEDUP_REMOVED lines=15> */
.L_x_12818:
[----:B------:R-:W-:Y:S01]  /*b9e0*/  @P1 LEA R7, R6, UR38, 0x1 ;  /* 0x0000002606071c11 */ /* 0x000fe2000f8e08ff */
[----:B------:R-:W-:Y:S02]  /*b9f0*/  IMAD.MOV.U32 R13, RZ, RZ, R5 ;  /* 0x000000ffff0d7224 */ /* 0x000fe400078e0005 */
[----:B------:R-:W-:Y:S02]  /*ba00*/  IMAD.MOV.U32 R12, RZ, RZ, 0x6 ;  /* 0x00000006ff0c7424 */ /* 0x000fe400078e00ff */
[----:B------:R-:W-:-:S07]  /*ba10*/  IMAD.MOV.U32 R3, RZ, RZ, R14 ;  /* 0x000000ffff037224 */ /* 0x000fce00078e000e */
[----:B------:R-:W-:Y:S05]  /*ba20*/  WARPSYNC.COLLECTIVE R15, `(.L_x_12819) ;  /* 0x000000000f087348 */ /* 0x000fea0003c00000 */
[----:B------:R0:W1:Y:S02]  /*ba30*/  SHFL.IDX P6, R14, R13, R12, R11 ;  /* 0x0000000c0d0e7389 */ /* 0x00006400000c000b */
[----:B01----:R-:W-:Y:S01]  /*ba40*/  ENDCOLLECTIVE ;  /* 0x000000000000791b */ /* 0x003fe20003800000 */
.L_x_12819:
        /* <DEDUP_REMOVED lines=15> */
.L_x_12820:
[----:B------:R-:W-:Y:S01]  /*bb40*/  @P1 LEA R7, R6, UR38, 0x1 ;  /* 0x0000002606071c11 */ /* 0x000fe2000f8e08ff */
[----:B------:R-:W-:Y:S01]  /*bb50*/  IMAD.MOV.U32 R13, RZ, RZ, R5 ;  /* 0x000000ffff0d7224 */ /* 0x000fe200078e0005 */
[----:B------:R-:W-:Y:S01]  /*bb60*/  MOV R12, 0x7 ;  /* 0x00000007000c7802 */ /* 0x000fe20000000f00 */
[----:B------:R-:W-:-:S07]  /*bb70*/  IMAD.MOV.U32 R3, RZ, RZ, R14 ;  /* 0x000000ffff037224 */ /* 0x000fce00078e000e */
[----:B------:R-:W-:Y:S05]  /*bb80*/  WARPSYNC.COLLECTIVE R15, `(.L_x_12821) ;  /* 0x000000000f087348 */ /* 0x000fea0003c00000 */
[----:B------:R0:W1:Y:S02]  /*bb90*/  SHFL.IDX P6, R14, R13, R12, R11 ;  /* 0x0000000c0d0e7389 */ /* 0x00006400000c000b */
[----:B01----:R-:W-:Y:S01]  /*bba0*/  ENDCOLLECTIVE ;  /* 0x000000000000791b */ /* 0x003fe20003800000 */
.L_x_12821:
        /* <DEDUP_REMOVED lines=14> */
.L_x_12822:
[----:B------:R-:W-:Y:S05]  /*bc90*/  BRA `(.L_x_12823) ;  /* 0xffffffc800587947 */ /* 0x000fea000383ffff */
.L_x_12764:
        /* <DEDUP_REMOVED lines=8> */
.L_x_12824:
[C---:B------:R-:W-:Y:S01]  /*bd20*/  VIADD R8, R0.reuse, 0x10 ;  /* 0x0000001000087836 */ /* 0x040fe20000000000 */
[----:B------:R-:W-:Y:S02]  /*bd30*/  ISETP.GE.AND P1, PT, R0, UR37, PT ;  /* 0x0000002500007c0c */ /* 0x000fe4000bf26270 */
[----:B------:R-:W-:Y:S01]  /*bd40*/  MOV R13, R5 ;  /* 0x00000005000d7202 */ /* 0x000fe20000000f00 */
[----:B------:R-:W-:-:S10]  /*bd50*/  IMAD.MOV.U32 R2, RZ, RZ, R14 ;  /* 0x000000ffff027224 */ /* 0x000fd400078e000e */
[----:B------:R-:W-:Y:S05]  /*bd60*/  WARPSYNC.COLLECTIVE R15, `(.L_x_12825) ;  /* 0x000000000f087348 */ /* 0x000fea0003c00000 */
[----:B------:R0:W1:Y:S02]  /*bd70*/  SHFL.IDX P6, R14, R13, R12, R11 ;  /* 0x0000000c0d0e7389 */ /* 0x00006400000c000b */
[----:B01----:R-:W-:Y:S01]  /*bd80*/  ENDCOLLECTIVE ;  /* 0x000000000000791b */ /* 0x003fe20003800000 */
.L_x_12825:
[----:B------:R-:W-:Y:S01]  /*bd90*/  MOV R13, R4 ;  /* 0x00000004000d7202 */ /* 0x000fe20000000f00 */
[----:B------:R-:W-:Y:S02]  /*bda0*/  IMAD.MOV.U32 R12, RZ, RZ, 0x1 ;  /* 0x00000001ff0c7424 */ /* 0x000fe400078e00ff */
[----:B------:R-:W-:-:S07]  /*bdb0*/  IMAD.MOV.U32 R3, RZ, RZ, R14 ;  /* 0x000000ffff037224 */ /* 0x000fce00078e000e */
[----:B------:R-:W-:Y:S05]  /*bdc0*/  WARPSYNC.COLLECTIVE R15, `(.L_x_12826) ;  /* 0x000000000f087348 */ /* 0x000fea0003c00000 */
[----:B------:R0:W1:Y:S02]  /*bdd0*/  SHFL.IDX P6, R14, R13, R12, R11 ;  /* 0x0000000c0d0e7389 */ /* 0x00006400000c000b */
[----:B01----:R-:W-:Y:S01]  /*bde0*/  ENDCOLLECTIVE ;  /* 0x000000000000791b */ /* 0x003fe20003800000 */
.L_x_12826:
[----:B------:R-:W-:-:S05]  /*bdf0*/  @!P1 LEA R3, P0, R20, R3, 0x1 ;  /* 0x0000000314039211 */ /* 0x000fca00078008ff */
[----:B------:R-:W-:Y:S01]  /*be00*/  @!P1 IMAD.X R2, RZ, RZ, R2, P0 ;  /* 0x000000ffff029224 */ /* 0x000fe200000e0602 */
[----:B------:R-:W-:Y:S01]  /*be10*/  ISETP.GE.AND P0, PT, R8, UR37, PT ;  /* 0x0000002508007c0c */ /* 0x000fe2000bf06270 */
[----:B------:R-:W-:-:S03]  /*be20*/  VIADD R8, R0, 0x20 ;  /* 0x0000002000087836 */ /* 0x000fc60000000000 */
[----:B------:R-:W-:Y:S01]  /*be30*/  @!P1 LOP3.LUT R3, R3, R2, RZ, 0x3c, !PT ;  /* 0x0000000203039212 */ /* 0x000fe200078e3cff */
[----:B------:R-:W-:-:S03]  /*be40*/  IMAD.MOV.U32 R13, RZ, RZ, R5 ;  /* 0x000000ffff0d7224 */ /* 0x000fc600078e0005 */
[----:B------:R-:W-:-:S04]  /*be50*/  @!P1 LOP3.LUT R2, R3, R2, RZ, 0x3c, !PT ;  /* 0x0000000203029212 */ /* 0x000fc800078e3cff */
[----:B------:R-:W-:-:S05]  /*be60*/  @!P1 LOP3.LUT R3, R3, R2, RZ, 0x3c, !PT ;  /* 0x0000000203039212 */ /* 0x000fca00078e3cff */
[----:B------:R-:W-:Y:S01]  /*be70*/  @!PT LDS RZ, [RZ] ;  /* 0x00000000fffff984 */ /* 0x000fe20000000800 */
[----:B------:R-:W-:Y:S01]  /*be80*/  @!PT LDS RZ, [RZ] ;  /* 0x00000000fffff984 */ /* 0x000fe20000000800 */
[----:B------:R-:W-:Y:S01]  /*be90*/  @!PT LDS RZ, [RZ] ;  /* 0x00000000fffff984 */ /* 0x000fe20000000800 */
[----:B------:R0:W-:Y:S02]  /*bea0*/  @!P1 LDGSTS.E.BYPASS.LTC128B.128 [R18+0x8400], desc[UR50][R2.64], !P5 ;  /* 0x0840000002129fae */ /* 0x0001e4000e901d72 */
[----:B0-----:R-:W-:-:S07]  /*beb0*/  IMAD.MOV.U32 R2, RZ, RZ, R14 ;  /* 0x000000ffff027224 */ /* 0x001fce00078e000e */
[----:B------:R-:W-:Y:S05]  /*bec0*/  WARPSYNC.COLLECTIVE R15, `(.L_x_12827) ;  /* 0x000000000f087348 */ /* 0x000fea0003c00000 */
[----:B------:R0:W1:Y:S02]  /*bed0*/  SHFL.IDX P6, R14, R13, R12, R11 ;  /* 0x0000000c0d0e7389 */ /* 0x00006400000c000b */
[----:B01----:R-:W-:Y:S01]  /*bee0*/  ENDCOLLECTIVE ;  /* 0x000000000000791b */ /* 0x003fe20003800000 */
.L_x_12827:
[----:B------:R-:W-:Y:S01]  /*bef0*/  IMAD.MOV.U32 R13, RZ, RZ, R4 ;  /* 0x000000ffff0d7224 */ /* 0x000fe200078e0004 */
[----:B------:R-:W-:Y:S02]  /*bf00*/  MOV R12, 0x2 ;  /* 0x00000002000c7802 */ /* 0x000fe40000000f00 */
[----:B------:R-:W-:-:S07]  /*bf10*/  MOV R3, R14 ;  /* 0x0000000e00037202 */ /* 0x000fce0000000f00 */
[----:B------:R-:W-:Y:S05]  /*bf20*/  WARPSYNC.COLLECTIVE R15, `(.L_x_12828) ;  /* 0x000000000f087348 */ /* 0x000fea0003c00000 */
[----:B------:R0:W1:Y:S02]  /*bf30*/  SHFL.IDX P6, R14, R13, R12, R11 ;  /* 0x0000000c0d0e7389 */ /* 0x00006400000c000b */
[----:B01----:R-:W-:Y:S01]  /*bf40*/  ENDCOLLECTIVE ;  /* 0x000000000000791b */ /* 0x003fe20003800000 */
.L_x_12828:
        /* <DEDUP_REMOVED lines=9> */
[----:B------:R0:W-:Y:S01]  /*bfe0*/  @!P0 LDGSTS.E.BYPASS.LTC128B.128 [R18+0x8c00], desc[UR50][R2.64], !P5 ;  /* 0x08c0000002128fae */ /* 0x0001e2000e901d72 */
[----:B------:R-:W-:Y:S01]  /*bff0*/  ISETP.GE.AND P0, PT, R8, UR37, PT ;  /* 0x0000002508007c0c */ /* 0x000fe2000bf06270 */
[----:B------:R-:W-:Y:S02]  /*c000*/  VIADD R8, R0, 0x30 ;  /* 0x0000003000087836 */ /* 0x000fe40000000000 */
[----:B0-----:R-:W-:-:S10]  /*c010*/  IMAD.MOV.U32 R2, RZ, RZ, R14 ;  /* 0x000000ffff027224 */ /* 0x001fd400078e000e */
[----:B------:R-:W-:Y:S05]  /*c020*/  WARPSYNC.COLLECTIVE R15, `(.L_x_12829) ;  /* 0x000000000f087348 */ /* 0x000fea0003c00000 */
[----:B------:R0:W1:Y:S02]  /*c030*/  SHFL.IDX P6, R14, R13, R12, R11 ;  /* 0x0000000c0d0e7389 */ /* 0x00006400000c000b */
[----:B01----:R-:W-:Y:S01]  /*c040*/  ENDCOLLECTIVE ;  /* 0x000000000000791b */ /* 0x003fe20003800000 */
.L_x_12829:
[----:B------:R-:W-:Y:S02]  /*c050*/  IMAD.MOV.U32 R13, RZ, RZ, R4 ;  /* 0x000000ffff0d7224 */ /* 0x000fe400078e0004 */
[----:B------:R-:W-:Y:S02]  /*c060*/  IMAD.MOV.U32 R12, RZ, RZ, 0x3 ;  /* 0x00000003ff0c7424 */ /* 0x000fe400078e00ff */
[----:B------:R-:W-:-:S07]  /*c070*/  IMAD.MOV.U32 R3, RZ, RZ, R14 ;  /* 0x000000ffff037224 */ /* 0x000fce00078e000e */
[----:B------:R-:W-:Y:S05]  /*c080*/  WARPSYNC.COLLECTIVE R15, `(.L_x_12830) ;  /* 0x000000000f087348 */ /* 0x000fea0003c00000 */
[----:B------:R0:W1:Y:S02]  /*c090*/  SHFL.IDX P6, R14, R13, R12, R11 ;  /* 0x0000000c0d0e7389 */ /* 0x00006400000c000b */
[----:B01----:R-:W-:Y:S01]  /*c0a0*/  ENDCOLLECTIVE ;  /* 0x000000000000791b */ /* 0x003fe20003800000 */
.L_x_12830:
[----:B------:R-:W-:-:S04]  /*c0b0*/  @!P0 LEA R3, P1, R20, R3, 0x1 ;  /* 0x0000000314038211 */ /* 0x000fc800078208ff */
[----:B------:R-:W-:-:S04]  /*c0c0*/  @!P0 IADD3.X R2, RZ, R2, RZ, P1, !PT ;  /* 0x00000002ff028210 */ /* 0x000fc80000ffe4ff */
        /* <DEDUP_REMOVED lines=8> */
[----:B------:R-:W-:Y:S02]  /*c150*/  ISETP.GE.AND P0, PT, R8, UR37, PT ;  /* 0x0000002508007c0c */ /* 0x000fe4000bf06270 */
[----:B------:R-:W-:Y:S02]  /*c160*/  IADD3 R8, R0, 0x40, RZ ;  /* 0x0000004000087810 */ /* 0x000fe40007ffe0ff */
[----:B0-----:R-:W-:-:S09]  /*c170*/  MOV R2, R14 ;  /* 0x0000000e00027202 */ /* 0x001fd20000000f00 */
[----:B------:R-:W-:Y:S05]  /*c180*/  WARPSYNC.COLLECTIVE R15, `(.L_x_12831) ;  /* 0x000000000f087348 */ /* 0x000fea0003c00000 */
[----:B------:R0:W1:Y:S02]  /*c190*/  SHFL.IDX P6, R14, R13, R12, R11 ;  /* 0x0000000c0d0e7389 */ /* 0x00006400000c000b */
[----:B01----:R-:W-:Y:S01]  /*c1a0*/  ENDCOLLECTIVE ;  /* 0x000000000000791b */ /* 0x003fe20003800000 */
.L_x_12831:
[----:B------:R-:W-:Y:S02]  /*c1b0*/  IMAD.MOV.U32 R13, RZ, RZ, R4 ;  /* 0x000000ffff0d7224 */ /* 0x000fe400078e0004 */
[----:B------:R-:W-:Y:S02]  /*c1c0*/  IMAD.MOV.U32 R12, RZ, RZ, 0x4 ;  /* 0x00000004ff0c7424 */ /* 0x000fe400078e00ff */
[----:B------:R-:W-:-:S07]  /*c1d0*/  IMAD.MOV.U32 R3, RZ, RZ, R14 ;  /* 0x000000ffff037224 */ /* 0x000fce00078e000e */
[----:B------:R-:W-:Y:S05]  /*c1e0*/  WARPSYNC.COLLECTIVE R15, `(.L_x_12832) ;  /* 0x000000000f087348 */ /* 0x000fea0003c00000 */
[----:B------:R0:W1:Y:S02]  /*c1f0*/  SHFL.IDX P6, R14, R13, R12, R11 ;  /* 0x0000000c0d0e7389 */ /* 0x00006400000c000b */
[----:B01----:R-:W-:Y:S01]  /*c200*/  ENDCOLLECTIVE ;  /* 0x000000000000791b */ /* 0x003fe20003800000 */
.L_x_12832:
[----:B------:R-:W-:-:S05]  /*c210*/  @!P0 LEA R3, P1, R20, R3, 0x1 ;  /* 0x0000000314038211 */ /* 0x000fca00078208ff */
[----:B------:R-:W-:-:S05]  /*c220*/  @!P0 IMAD.X R2, RZ, RZ, R2, P1 ;  /* 0x000000ffff028224 */ /* 0x000fca00008e0602 */
[-C--:B------:R-:W-:Y:S02]  /*c230*/  @!P0 LOP3.LUT R3, R3, R2.reuse, RZ, 0x3c, !PT ;  /* 0x0000000203038212 */ /* 0x080fe400078e3cff */
[----:B------:R-:W-:Y:S02]  /*c240*/  MOV R13, R5 ;  /* 0x00000005000d7202 */ /* 0x000fe40000000f00 */
        /* <DEDUP_REMOVED lines=12> */
.L_x_12833:
[----:B------:R-:W-:Y:S01]  /*c310*/  MOV R13, R4 ;  /* 0x00000004000d7202 */ /* 0x000fe20000000f00 */
[----:B------:R-:W-:Y:S02]  /*c320*/  IMAD.MOV.U32 R12, RZ, RZ, 0x5 ;  /* 0x00000005ff0c7424 */ /* 0x000fe400078e00ff */
[----:B------:R-:W-:-:S07]  /*c330*/  IMAD.MOV.U32 R3, RZ, RZ, R14 ;  /* 0x000000ffff037224 */ /* 0x000fce00078e000e */
[----:B------:R-:W-:Y:S05]  /*c340*/  WARPSYNC.COLLECTIVE R15, `(.L_x_12834) ;  /* 0x000000000f087348 */ /* 0x000fea0003c00000 */
[----:B------:R0:W1:Y:S02]  /*c350*/  SHFL.IDX P6, R14, R13, R12, R11 ;  /* 0x0000000c0d0e7389 */ /* 0x00006400000c000b */
[----:B01----:R-:W-:Y:S01]  /*c360*/  ENDCOLLECTIVE ;  /* 0x000000000000791b */ /* 0x003fe20003800000 */
.L_x_12834:
        /* <DEDUP_REMOVED lines=16> */
.L_x_12835:
[----:B------:R-:W-:Y:S01]  /*c470*/  IMAD.MOV.U32 R13, RZ, RZ, R4 ;  /* 0x000000ffff0d7224 */ /* 0x000fe200078e0004 */
[----:B------:R-:W-:Y:S02]  /*c480*/  MOV R12, 0x6 ;  /* 0x00000006000c7802 */ /* 0x000fe40000000f00 */
[----:B------:R-:W-:-:S07]  /*c490*/  MOV R3, R14 ;  /* 0x0000000e00037202 */ /* 0x000fce0000000f00 */
[----:B------:R-:W-:Y:S05]  /*c4a0*/  WARPSYNC.COLLECTIVE R15, `(.L_x_12836) ;  /* 0x000000000f087348 */ /* 0x000fea0003c00000 */
[----:B------:R0:W1:Y:S02]  /*c4b0*/  SHFL.IDX P6, R14, R13, R12, R11 ;  /* 0x0000000c0d0e7389 */ /* 0x00006400000c000b */
[----:B01----:R-:W-:Y:S01]  /*c4c0*/  ENDCOLLECTIVE ;  /* 0x000000000000791b */ /* 0x003fe20003800000 */
.L_x_12836:
        /* <DEDUP_REMOVED lines=11> */
[----:B0-----:R-:W-:-:S12]  /*c580*/  IMAD.MOV.U32 R2, RZ, RZ, R14 ;  /* 0x000000ffff027224 */ /* 0x001fd800078e000e */
[----:B------:R-:W-:Y:S05]  /*c590*/  WARPSYNC.COLLECTIVE R15, `(.L_x_12837) ;  /* 0x000000000f087348 */ /* 0x000fea0003c00000 */
[----:B------:R0:W1:Y:S02]  /*c5a0*/  SHFL.IDX P6, R14, R13, R12, R11 ;  /* 0x0000000c0d0e7389 */ /* 0x00006400000c000b */
[----:B01----:R-:W-:Y:S01]  /*c5b0*/  ENDCOLLECTIVE ;  /* 0x000000000000791b */ /* 0x003fe20003800000 */
.L_x_12837:
[----:B------:R-:W-:Y:S02]  /*c5c0*/  IMAD.MOV.U32 R13, RZ, RZ, R4 ;  /* 0x000000ffff0d7224 */ /* 0x000fe400078e0004 */
[----:B------:R-:W-:Y:S02]  /*c5d0*/  IMAD.MOV.U32 R12, RZ, RZ, 0x7 ;  /* 0x00000007ff0c7424 */ /* 0x000fe400078e00ff */
[----:B------:R-:W-:-:S07]  /*c5e0*/  IMAD.MOV.U32 R3, RZ, RZ, R14 ;  /* 0x000000ffff037224 */ /* 0x000fce00078e000e */
[----:B------:R-:W-:Y:S05]  /*c5f0*/  WARPSYNC.COLLECTIVE R15, `(.L_x_12838) ;  /* 0x000000000f087348 */ /* 0x000fea0003c00000 */
[----:B------:R0:W1:Y:S02]  /*c600*/  SHFL.IDX P6, R14, R13, R12, R11 ;  /* 0x0000000c0d0e7389 */ /* 0x00006400000c000b */
[----:B01----:R-:W-:Y:S01]  /*c610*/  ENDCOLLECTIVE ;  /* 0x000000000000791b */ /* 0x003fe20003800000 */
.L_x_12838:
[----:B------:R-:W-:-:S04]  /*c620*/  @!P0 LEA R3, P1, R20, R3, 0x1 ;  /* 0x0000000314038211 */ /* 0x000fc800078208ff */
[----:B------:R-:W-:-:S04]  /*c630*/  @!P0 IADD3.X R2, RZ, R2, RZ, P1, !PT ;  /* 0x00000002ff028210 */ /* 0x000fc80000ffe4ff */
[-C--:B------:R-:W-:Y:S02]  /*c640*/  @!P0 LOP3.LUT R3, R3, R2.reuse, RZ, 0x3c, !PT ;  /* 0x0000000203038212 */ /* 0x080fe400078e3cff */
[----:B------:R-:W-:Y:S02]  /*c650*/  MOV R13, R5 ;  /* 0x00000005000d7202 */ /* 0x000fe40000000f00 */
        /* <DEDUP_REMOVED lines=10> */
.L_x_12839:
[----:B------:R-:W-:-:S05]  /*c700*/  VIADD R2, R0, 0x70 ;  /* 0x0000007000027836 */ /* 0x000fca0000000000 */
[----:B------:R-:W-:Y:S01]  /*c710*/  ISETP.GE.AND P0, PT, R2, UR37, PT ;  /* 0x0000002502007c0c */ /* 0x000fe2000bf06270 */
[----:B------:R-:W-:Y:S02]  /*c720*/  IMAD.MOV.U32 R13, RZ, RZ, R7 ;  /* 0x000000ffff0d7224 */ /* 0x000fe400078e0007 */
[----:B------:R-:W-:-:S10]  /*c730*/  IMAD.MOV.U32 R12, RZ, RZ, RZ ;  /* 0x000000ffff0c7224 */ /* 0x000fd400078e00ff */
[----:B------:R-:W-:-:S13]  /*c740*/  @!P0 LEA R3, P1, R20, R14, 0x1 ;  /* 0x0000000e14038211 */ /* 0x000fda00078208ff */
[----:B------:R-:W-:Y:S05]  /*c750*/  WARPSYNC.COLLECTIVE R15, `(.L_x_12840) ;  /* 0x000000000f087348 */ /* 0x000fea0003c00000 */
[----:B------:R0:W1:Y:S02]  /*c760*/  SHFL.IDX P6, R14, R13, R12, R11 ;  /* 0x0000000c0d0e7389 */ /* 0x00006400000c000b */
[----:B01----:R-:W-:Y:S01]  /*c770*/  ENDCOLLECTIVE ;  /* 0x000000000000791b */ /* 0x003fe20003800000 */
.L_x_12840:
[----:B------:R-:W-:Y:S02]  /*c780*/  @!P0 IMAD.X R8, RZ, RZ, R4, P1 ;  /* 0x000000ffff088224 */ /* 0x000fe400008e0604 */
[----:B------:R-:W-:Y:S02]  /*c790*/  @!P0 IMAD.MOV.U32 R2, RZ, RZ, R3 ;  /* 0x000000ffff028224 */ /* 0x000fe400078e0003 */
[----:B------:R-:W-:Y:S01]  /*c7a0*/  VIADD R4, R0, 0x80 ;  /* 0x0000008000047836 */ /* 0x000fe20000000000 */
[----:B------:R-:W-:-:S05]  /*c7b0*/  @!P0 MOV R3, R8 ;  /* 0x0000000800038202 */ /* 0x000fca0000000f00 */
[----:B------:R-:W-:Y:S01]  /*c7c0*/  @!PT LDS RZ, [RZ] ;  /* 0x00000000fffff984 */ /* 0x000fe20000000800 */
[----:B------:R-:W-:Y:S01]  /*c7d0*/  @!PT LDS RZ, [RZ] ;  /* 0x00000000fffff984 */ /* 0x000fe20000000800 */
[----:B------:R-:W-:Y:S01]  /*c7e0*/  @!PT LDS RZ, [RZ] ;  /* 0x00000000fffff984 */ /* 0x000fe20000000800 */
[----:B------:R0:W-:Y:S01]  /*c7f0*/  @!P0 LDGSTS.E.BYPASS.LTC128B.128 [R18+0xbc00], desc[UR50][R2.64], !P5 ;  /* 0x0bc0000002128fae */ /* 0x0001e2000e901d72 */
[----:B------:R-:W-:Y:S01]  /*c800*/  IMAD.MOV.U32 R13, RZ, RZ, R6 ;  /* 0x000000ffff0d7224 */ /* 0x000fe200078e0006 */
[----:B------:R-:W-:Y:S02]  /*c810*/  ISETP.GE.AND P0, PT, R4, UR37, PT ;  /* 0x0000002504007c0c */ /* 0x000fe4000bf06270 */
[----:B0-----:R-:W-:-:S11]  /*c820*/  MOV R2, R14 ;  /* 0x0000000e00027202 */ /* 0x001fd60000000f00 */
[----:B------:R-:W-:Y:S05]  /*c830*/  WARPSYNC.COLLECTIVE R15, `(.L_x_12841) ;  /* 0x000000000f087348 */ /* 0x000fea0003c00000 */
[----:B------:R0:W1:Y:S02]  /*c840*/  SHFL.IDX P6, R14, R13, R12, R11 ;  /* 0x0000000c0d0e7389 */ /* 0x00006400000c000b */
[----:B01----:R-:W-:Y:S01]  /*c850*/  ENDCOLLECTIVE ;  /* 0x000000000000791b */ /* 0x003fe20003800000 */
.L_x_12841:
[----:B------:R-:W-:Y:S01]  /*c860*/  IMAD.MOV.U32 R13, RZ, RZ, R7 ;  /* 0x000000ffff0d7224 */ /* 0x000fe200078e0007 */
[----:B------:R-:W-:Y:S01]  /*c870*/  MOV R12, 0x1 ;  /* 0x00000001000c7802 */ /* 0x000fe20000000f00 */
[----:B------:R-:W-:-:S07]  /*c880*/  IMAD.MOV.U32 R4, RZ, RZ, R14 ;  /* 0x000000ffff047224 */ /* 0x000fce00078e000e */
[----:B------:R-:W-:Y:S05]  /*c890*/  WARPSYNC.COLLECTIVE R15, `(.L_x_12842) ;  /* 0x000000000f087348 */ /* 0x000fea0003c00000 */
[----:B------:R0:W1:Y:S02]  /*c8a0*/  SHFL.IDX P6, R14, R13, R12, R11 ;  /* 0x0000000c0d0e7389 */ /* 0x00006400000c000b */
[----:B01----:R-:W-:Y:S01]  /*c8b0*/  ENDCOLLECTIVE ;  /* 0x000000000000791b */ /* 0x003fe20003800000 */
.L_x_12842:
        /* <DEDUP_REMOVED lines=15> */
.L_x_12843:
        /* <DEDUP_REMOVED lines=8> */
.L_x_12844:
[----:B------:R-:W-:-:S05]  /*ca30*/  @!P0 IMAD.MOV.U32 R3, RZ, RZ, R5 ;  /* 0x000000ffff038224 */ /* 0x000fca00078e0005 */
[----:B------:R-:W-:Y:S01]  /*ca40*/  @!PT LDS RZ, [RZ] ;  /* 0x00000000fffff984 */ /* 0x000fe20000000800 */
[----:B------:R-:W-:Y:S01]  /*ca50*/  @!PT LDS RZ, [RZ] ;  /* 0x00000000fffff984 */ /* 0x000fe20000000800 */
[----:B------:R-:W-:Y:S01]  /*ca60*/  @!PT LDS RZ, [RZ] ;  /* 0x00000000fffff984 */ /* 0x000fe20000000800 */
[----:B------:R0:W-:Y:S01]  /*ca70*/  @!P0 LDGSTS.E.BYPASS.LTC128B.128 [R18+0xcc00], desc[UR50][R2.64], !P5 ;  /* 0x0cc0000002128fae */ /* 0x0001e2000e901d72 */
[----:B------:R-:W-:Y:S02]  /*ca80*/  IMAD.MOV.U32 R13, RZ, RZ, R6 ;  /* 0x000000ffff0d7224 */ /* 0x000fe400078e0006 */
[----:B0-----:R-:W-:-:S05]  /*ca90*/  VIADD R3, R0, 0xa0 ;  /* 0x000000a000037836 */ /* 0x001fca0000000000 */
[----:B------:R-:W-:Y:S02]  /*caa0*/  ISETP.GE.AND P1, PT, R3, UR37, PT ;  /* 0x0000002503007c0c */ /* 0x000fe4000bf26270 */
[----:B------:R-:W-:-:S11]  /*cab0*/  MOV R2, R14 ;  /* 0x0000000e00027202 */ /* 0x000fd60000000f00 */
[----:B------:R-:W-:Y:S05]  /*cac0*/  WARPSYNC.COLLECTIVE R15, `(.L_x_12845) ;  /* 0x000000000f087348 */ /* 0x000fea0003c00000 */
[----:B------:R0:W1:Y:S02]  /*cad0*/  SHFL.IDX P6, R14, R13, R12, R11 ;  /* 0x0000000c0d0e7389 */ /* 0x00006400000c000b */
[----:B01----:R-:W-:Y:S01]  /*cae0*/  ENDCOLLECTIVE ;  /* 0x000000000000791b */ /* 0x003fe20003800000 */
.L_x_12845:
        /* <DEDUP_REMOVED lines=8> */
.L_x_12846:
[----:B------:R-:W-:Y:S01]  /*cb70*/  @!PT LDS RZ, [RZ] ;  /* 0x00000000fffff984 */ /* 0x000fe20000000800 */
[----:B------:R-:W-:Y:S01]  /*cb80*/  @!PT LDS RZ, [RZ] ;  /* 0x00000000fffff984 */ /* 0x000fe20000000800 */
[----:B------:R-:W-:Y:S01]  /*cb90*/  @!PT LDS RZ, [RZ] ;  /* 0x00000000fffff984 */ /* 0x000fe20000000800 */
[----:B------:R0:W-:Y:S01]  /*cba0*/  @!P1 LDGSTS.E.BYPASS.LTC128B.128 [R18+0xd400], desc[UR50][R2.64], !P5 ;  /* 0x0d40000002129fae */ /* 0x0001e2000e901d72 */
[----:B------:R-:W-:Y:S01]  /*cbb0*/  MOV R13, R6 ;  /* 0x00000006000d7202 */ /* 0x000fe20000000f00 */
[----:B------:R-:W-:-:S07]  /*cbc0*/  IMAD.MOV.U32 R7, RZ, RZ, R14 ;  /* 0x000000ffff077224 */ /* 0x000fce00078e000e */
[----:B0-----:R-:W-:Y:S05]  /*cbd0*/  WARPSYNC.COLLECTIVE R15, `(.L_x_12847) ;  /* 0x000000000f087348 */ /* 0x001fea0003c00000 */
[----:B------:R1:W2:Y:S02]  /*cbe0*/  SHFL.IDX P6, R14, R13, R12, R11 ;  /* 0x0000000c0d0e7389 */ /* 0x0002a400000c000b */
[----:B012---:R-:W-:Y:S01]  /*cbf0*/  ENDCOLLECTIVE ;  /* 0x000000000000791b */ /* 0x007fe20003800000 */
.L_x_12847:
[----:B------:R-:W-:Y:S05]  /*cc00*/  BRA `(.L_x_12848) ;  /* 0xffffffc800047947 */ /* 0x000fea000383ffff */
.L_x_12766:
[----:B0-----:R-:W-:-:S04]  /*cc10*/  IMAD.U32 R3, RZ, RZ, UR38 ;  /* 0x00000026ff037e24 */ /* 0x001fc8000f8e00ff */
[----:B------:R0:W1:Y:S03]  /*cc20*/  SYNCS.PHASECHK.TRANS64.TRYWAIT P0, [R3+URZ+0x16820], R0 ;  /* 0x01682000030075a7 */ /* 0x000066000800017f */
[----:B-1----:R-:W-:Y:S05]  /*cc30*/  @!P0 NANOSLEEP.SYNCS 0x989680 ;  /* 0x009896800000895d */ /* 0x002fea0003900000 */
[----:B------:R-:W1:Y:S02]  /*cc40*/  @!P0 SYNCS.PHASECHK.TRANS64 P0, [R3+URZ+0x16820], R0 ;  /* 0x01682000030085a7 */ /* 0x000e64000800007f */
[----:B-1----:R-:W-:Y:S05]  /*cc50*/  @!P0 BRA `(.L_x_12766) ;  /* 0xfffffffc00ec8947 */ /* 0x002fea000383ffff */
[----:B------:R-:W-:Y:S05]  /*cc60*/  BRA `(.L_x_12849) ;  /* 0xffffffc800387947 */ /* 0x000fea000383ffff */
.L_x_12770:
[----:B0-----:R0:W1:Y:S02]  /*cc70*/  SYNCS.PHASECHK.TRANS64.TRYWAIT P0, [R5+URZ+0x16840], R2 ;  /* 0x01684002050075a7 */ /* 0x001064000800017f */
[----:B-1----:R-:W-:Y:S05]  /*cc80*/  @!P0 NANOSLEEP.SYNCS 0x989680 ;  /* 0x009896800000895d */ /* 0x002fea0003900000 */
[----:B------:R-:W1:Y:S02]  /*cc90*/  @!P0 SYNCS.PHASECHK.TRANS64 P0, [R5+URZ+0x16840], R2 ;  /* 0x01684002050085a7 */ /* 0x000e64000800007f */
[----:B-1----:R-:W-:Y:S05]  /*cca0*/  @!P0 BRA `(.L_x_12770) ;  /* 0xfffffffc00f08947 */ /* 0x002fea000383ffff */
[----:B------:R-:W-:Y:S05]  /*ccb0*/  BRA `(.L_x_12850) ;  /* 0xffffffcc00007947 */ /* 0x000fea000383ffff */
.L_x_12771:
        /* <DEDUP_REMOVED lines=8> */
.L_x_12852:
[----:B------:R-:W-:Y:S05]  /*cd40*/  BSYNC B1 ;  /* 0x0000000000017941 */ /* 0x000fea0003800000 */
.L_x_12851:
        /* <DEDUP_REMOVED lines=10> */
.L_x_12853:
[----:B------:R-:W-:Y:S01]  /*cdf0*/  IMAD.MOV.U32 R13, RZ, RZ, R10 ;  /* 0x000000ffff0d7224 */ /* 0x000fe200078e000a */
[----:B------:R-:W-:Y:S01]  /*ce00*/  MOV R12, 0x1 ;  /* 0x00000001000c7802 */ /* 0x000fe20000000f00 */
[----:B------:R-:W-:Y:S01]  /*ce10*/  IMAD.SHL.U32 R7, R7, 0x8, RZ ;  /* 0x0000000807077824 */ /* 0x000fe200078e00ff */
[----:B------:R-:W-:-:S07]  /*ce20*/  MOV R2, R14 ;  /* 0x0000000e00027202 */ /* 0x000fce0000000f00 */
[----:B------:R-:W-:Y:S05]  /*ce30*/  WARPSYNC.COLLECTIVE R15, `(.L_x_12854) ;  /* 0x000000000f087348 */ /* 0x000fea0003c00000 */
[----:B------:R0:W1:Y:S02]  /*ce40*/  SHFL.IDX P6, R14, R13, R12, R11 ;  /* 0x0000000c0d0e7389 */ /* 0x00006400000c000b */
[----:B01----:R-:W-:Y:S01]  /*ce50*/  ENDCOLLECTIVE ;  /* 0x000000000000791b */ /* 0x003fe20003800000 */
.L_x_12854:
        /* <DEDUP_REMOVED lines=8> */
[----:B------:R0:W-:Y:S02]  /*cee0*/  LDGSTS.E.BYPASS.LTC128B.128 [R8+0xe400], desc[UR50][R2.64], !P1 ;  /* 0x0e40000002087fae */ /* 0x0001e4000c901d72 */
[----:B0-----:R-:W-:-:S07]  /*cef0*/  IMAD.MOV.U32 R3, RZ, RZ, R14 ;  /* 0x000000ffff037224 */ /* 0x001fce00078e000e */
[----:B------:R-:W-:Y:S05]  /*cf00*/  WARPSYNC.COLLECTIVE R15, `(.L_x_12855) ;  /* 0x000000000f087348 */ /* 0x000fea0003c00000 */
[----:B------:R0:W1:Y:S02]  /*cf10*/  SHFL.IDX P6, R14, R13, R12, R11 ;  /* 0x0000000c0d0e7389 */ /* 0x00006400000c000b */
[----:B01----:R-:W-:Y:S01]  /*cf20*/  ENDCOLLECTIVE ;  /* 0x000000000000791b */ /* 0x003fe20003800000 */
.L_x_12855:
[----:B------:R-:W-:Y:S02]  /*cf30*/  IMAD.MOV.U32 R13, RZ, RZ, R10 ;  /* 0x000000ffff0d7224 */ /* 0x000fe400078e000a */
[----:B------:R-:W-:Y:S02]  /*cf40*/  IMAD.MOV.U32 R12, RZ, RZ, 0x2 ;  /* 0x00000002ff0c7424 */ /* 0x000fe400078e00ff */
[----:B------:R-:W-:-:S07]  /*cf50*/  IMAD.MOV.U32 R2, RZ, RZ, R14 ;  /* 0x000000ffff027224 */ /* 0x000fce00078e000e */
[----:B------:R-:W-:Y:S05]  /*cf60*/  WARPSYNC.COLLECTIVE R15, `(.L_x_12856) ;  /* 0x000000000f087348 */ /* 0x000fea0003c00000 */
[----:B------:R0:W1:Y:S02]  /*cf70*/  SHFL.IDX P6, R14, R13, R12, R11 ;  /* 0x0000000c0d0e7389 */ /* 0x00006400000c000b */
[----:B01----:R-:W-:Y:S01]  /*cf80*/  ENDCOLLECTIVE ;  /* 0x000000000000791b */ /* 0x003fe20003800000 */
.L_x_12856:
[----:B------:R-:W-:-:S04]  /*cf90*/  IADD3 R2, P0, R2, R7, RZ ;  /* 0x0000000702027210 */ /* 0x000fc80007f1e0ff */
[----:B------:R-:W-:-:S05]  /*cfa0*/  IADD3.X R3, RZ, R3, RZ, P0, !PT ;  /* 0x00000003ff037210 */ /* 0x000fca00007fe4ff */
[----:B------:R-:W-:Y:S01]  /*cfb0*/  @!PT LDS RZ, [RZ] ;  /* 0x00000000fffff984 */ /* 0x000fe20000000800 */
[----:B------:R-:W-:Y:S01]  /*cfc0*/  @!PT LDS RZ, [RZ] ;  /* 0x00000000fffff984 */ /* 0x000fe20000000800 */
[----:B------:R-:W-:Y:S01]  /*cfd0*/  @!PT LDS RZ, [RZ] ;  /* 0x00000000fffff984 */ /* 0x000fe20000000800 */
[----:B------:R0:W-:Y:S01]  /*cfe0*/  LDGSTS.E.BYPASS.LTC128B.128 [R8+0xec00], desc[UR50][R2.64], !P1 ;  /* 0x0ec0000002087fae */ /* 0x0001e2000c901d72 */
[----:B------:R-:W-:Y:S01]  /*cff0*/  MOV R13, R9 ;  /* 0x00000009000d7202 */ /* 0x000fe20000000f00 */
[----:B0-----:R-:W-:-:S07]  /*d000*/  IMAD.MOV.U32 R3, RZ, RZ, R14 ;  /* 0x000000ffff037224 */ /* 0x001fce00078e000e */
[----:B------:R-:W-:Y:S05]  /*d010*/  WARPSYNC.COLLECTIVE R15, `(.L_x_12857) ;  /* 0x000000000f087348 */ /* 0x000fea0003c00000 */
[----:B------:R0:W1:Y:S02]  /*d020*/  SHFL.IDX P6, R14, R13, R12, R11 ;  /* 0x0000000c0d0e7389 */ /* 0x00006400000c000b */
[----:B01----:R-:W-:Y:S01]  /*d030*/  ENDCOLLECTIVE ;  /* 0x000000000000791b */ /* 0x003fe20003800000 */
.L_x_12857:
[----:B------:R-:W-:Y:S01]  /*d040*/  IMAD.MOV.U32 R13, RZ, RZ, R10 ;  /* 0x000000ffff0d7224 */ /* 0x000fe200078e000a */
[----:B------:R-:W-:Y:S01]  /*d050*/  MOV R12, 0x3 ;  /* 0x00000003000c7802 */ /* 0x000fe20000000f00 */
[----:B------:R-:W-:-:S07]  /*d060*/  IMAD.MOV.U32 R2, RZ, RZ, R14 ;  /* 0x000000ffff027224 */ /* 0x000fce00078e000e */
[----:B------:R-:W-:Y:S05]  /*d070*/  WARPSYNC.COLLECTIVE R15, `(.L_x_12858) ;  /* 0x000000000f087348 */ /* 0x000fea0003c00000 */
[----:B------:R0:W1:Y:S02]  /*d080*/  SHFL.IDX P6, R14, R13, R12, R11 ;  /* 0x0000000c0d0e7389 */ /* 0x00006400000c000b */
[----:B01----:R-:W-:Y:S01]  /*d090*/  ENDCOLLECTIVE ;  /* 0x000000000000791b */ /* 0x003fe20003800000 */
.L_x_12858:
[----:B------:R-:W-:-:S05]  /*d0a0*/  IADD3 R2, P0, R2, R7, RZ ;  /* 0x0000000702027210 */ /* 0x000fca0007f1e0ff */
[----:B------:R-:W-:-:S05]  /*d0b0*/  IMAD.X R3, RZ, RZ, R3, P0 ;  /* 0x000000ffff037224 */ /* 0x000fca00000e0603 */
[----:B------:R-:W-:Y:S01]  /*d0c0*/  @!PT LDS RZ, [RZ] ;  /* 0x00000000fffff984 */ /* 0x000fe20000000800 */
[----:B------:R-:W-:Y:S01]  /*d0d0*/  @!PT LDS RZ, [RZ] ;  /* 0x00000000fffff984 */ /* 0x000fe20000000800 */
[----:B------:R-:W-:Y:S01]  /*d0e0*/  @!PT LDS RZ, [RZ] ;  /* 0x00000000fffff984 */ /* 0x000fe20000000800 */
[----:B------:R0:W-:Y:S01]  /*d0f0*/  LDGSTS.E.BYPASS.LTC128B.128 [R8+0xf400], desc[UR50][R2.64], !P1 ;  /* 0x0f40000002087fae */ /* 0x0001e2000c901d72 */
[----:B------:R-:W-:Y:S02]  /*d100*/  IMAD.MOV.U32 R13, RZ, RZ, R9 ;  /* 0x000000ffff0d7224 */ /* 0x000fe400078e0009 */
[----:B0-----:R-:W-:-:S07]  /*d110*/  IMAD.MOV.U32 R3, RZ, RZ, R14 ;  /* 0x000000ffff037224 */ /* 0x001fce00078e000e */
[----:B------:R-:W-:Y:S05]  /*d120*/  WARPSYNC.COLLECTIVE R15, `(.L_x_12859) ;  /* 0x000000000f087348 */ /* 0x000fea0003c00000 */
[----:B------:R0:W1:Y:S02]  /*d130*/  SHFL.IDX P6, R14, R13, R12, R11 ;  /* 0x0000000c0d0e7389 */ /* 0x00006400000c000b */
[----:B01----:R-:W-:Y:S01]  /*d140*/  ENDCOLLECTIVE ;  /* 0x000000000000791b */ /* 0x003fe20003800000 */
.L_x_12859:
[----:B------:R-:W-:Y:S02]  /*d150*/  IMAD.MOV.U32 R13, RZ, RZ, R10 ;  /* 0x000000ffff0d7224 */ /* 0x000fe400078e000a */
[----:B------:R-:W-:Y:S02]  /*d160*/  IMAD.MOV.U32 R12, RZ, RZ, 0x4 ;  /* 0x00000004ff0c7424 */ /* 0x000fe400078e00ff */
[----:B------:R-:W-:-:S07]  /*d170*/  IMAD.MOV.U32 R2, RZ, RZ, R14 ;  /* 0x000000ffff027224 */ /* 0x000fce00078e000e */
[----:B------:R-:W-:Y:S05]  /*d180*/  WARPSYNC.COLLECTIVE R15, `(.L_x_12860) ;  /* 0x000000000f087348 */ /* 0x000fea0003c00000 */
[----:B------:R0:W1:Y:S02]  /*d190*/  SHFL.IDX P6, R14, R13, R12, R11 ;  /* 0x0000000c0d0e7389 */ /* 0x00006400000c000b */
[----:B01----:R-:W-:Y:S01]  /*d1a0*/  ENDCOLLECTIVE ;  /* 0x000000000000791b */ /* 0x003fe20003800000 */
.L_x_12860:
        /* <DEDUP_REMOVED lines=11> */
.L_x_12861:
[----:B------:R-:W-:Y:S01]  /*d260*/  IMAD.MOV.U32 R13, RZ, RZ, R10 ;  /* 0x000000ffff0d7224 */ /* 0x000fe200078e000a */
[----:B------:R-:W-:Y:S01]  /*d270*/  MOV R12, 0x5 ;  /* 0x00000005000c7802 */ /* 0x000fe20000000f00 */
[----:B------:R-:W-:-:S07]  /*d280*/  IMAD.MOV.U32 R2, RZ, RZ, R14 ;  /* 0x000000ffff027224 */ /* 0x000fce00078e000e */
[----:B------:R-:W-:Y:S05]  /*d290*/  WARPSYNC.COLLECTIVE R15, `(.L_x_12862) ;  /* 0x000000000f087348 */ /* 0x000fea0003c00000 */
[----:B------:R0:W1:Y:S02]  /*d2a0*/  SHFL.IDX P6, R14, R13, R12, R11 ;  /* 0x0000000c0d0e7389 */ /* 0x00006400000c000b */
[----:B01----:R-:W-:Y:S01]  /*d2b0*/  ENDCOLLECTIVE ;  /* 0x000000000000791b */ /* 0x003fe20003800000 */
.L_x_12862:
        /* <DEDUP_REMOVED lines=11> */
.L_x_12863:
[----:B------:R-:W-:Y:S02]  /*d370*/  IMAD.MOV.U32 R13, RZ, RZ, R10 ;  /* 0x000000ffff0d7224 */ /* 0x000fe400078e000a */
[----:B------:R-:W-:Y:S02]  /*d380*/  IMAD.MOV.U32 R12, RZ, RZ, 0x6 ;  /* 0x00000006ff0c7424 */ /* 0x000fe400078e00ff */
[----:B------:R-:W-:-:S07]  /*d390*/  IMAD.MOV.U32 R2, RZ, RZ, R14 ;  /* 0x000000ffff027224 */ /* 0x000fce00078e000e */
[----:B------:R-:W-:Y:S05]  /*d3a0*/  WARPSYNC.COLLECTIVE R15, `(.L_x_12864) ;  /* 0x000000000f087348 */ /* 0x000fea0003c00000 */
[----:B------:R0:W1:Y:S02]  /*d3b0*/  SHFL.IDX P6, R14, R13, R12, R11 ;  /* 0x0000000c0d0e7389 */ /* 0x00006400000c000b */
[----:B01----:R-:W-:Y:S01]  /*d3c0*/  ENDCOLLECTIVE ;  /* 0x000000000000791b */ /* 0x003fe20003800000 */
.L_x_12864:
        /* <DEDUP_REMOVED lines=11> */
.L_x_12865:
[----:B------:R-:W-:Y:S01]  /*d480*/  IMAD.MOV.U32 R13, RZ, RZ, R10 ;  /* 0x000000ffff0d7224 */ /* 0x000fe200078e000a */
[----:B------:R-:W-:Y:S01]  /*d490*/  MOV R12, 0x7 ;  /* 0x00000007000c7802 */ /* 0x000fe20000000f00 */
[----:B------:R-:W-:-:S07]  /*d4a0*/  IMAD.MOV.U32 R2, RZ, RZ, R14 ;  /* 0x000000ffff027224 */ /* 0x000fce00078e000e */
[----:B------:R-:W-:Y:S05]  /*d4b0*/  WARPSYNC.COLLECTIVE R15, `(.L_x_12866) ;  /* 0x000000000f087348 */ /* 0x000fea0003c00000 */
[----:B------:R0:W1:Y:S02]  /*d4c0*/  SHFL.IDX P6, R14, R13, R12, R11 ;  /* 0x0000000c0d0e7389 */ /* 0x00006400000c000b */
[----:B01----:R-:W-:Y:S01]  /*d4d0*/  ENDCOLLECTIVE ;  /* 0x000000000000791b */ /* 0x003fe20003800000 */
.L_x_12866:
[----:B------:R-:W-:-:S05]  /*d4e0*/  IADD3 R2, P0, R2, R7, RZ ;  /* 0x0000000702027210 */ /* 0x000fca0007f1e0ff */
[----:B------:R-:W-:-:S05]  /*d4f0*/  IMAD.X R3, RZ, RZ, R3, P0 ;  /* 0x000000ffff037224 */ /* 0x000fca00000e0603 */
        /* <DEDUP_REMOVED lines=9> */
.L_x_12867:
[----:B------:R-:W-:Y:S01]  /*d590*/  IMAD.MOV.U32 R2, RZ, RZ, R14 ;  /* 0x000000ffff027224 */ /* 0x000fe200078e000e */
[----:B------:R-:W-:Y:S06]  /*d5a0*/  BRA `(.L_x_12868) ;  /* 0xffffffc400d07947 */ /* 0x000fec000383ffff */
.L_x_12776:
[----:B-1----:R1:W2:Y:S02]  /*d5b0*/  SYNCS.PHASECHK.TRANS64.TRYWAIT P0, [R5+URZ+0x16860], R2 ;  /* 0x01686002050075a7 */ /* 0x0022a4000800017f */
[----:B--2---:R-:W-:Y:S05]  /*d5c0*/  @!P0 NANOSLEEP.SYNCS 0x989680 ;  /* 0x009896800000895d */ /* 0x004fea0003900000 */
[----:B------:R-:W2:Y:S02]  /*d5d0*/  @!P0 SYNCS.PHASECHK.TRANS64 P0, [R5+URZ+0x16860], R2 ;  /* 0x01686002050085a7 */ /* 0x000ea4000800007f */
[----:B--2---:R-:W-:Y:S05]  /*d5e0*/  @!P0 BRA `(.L_x_12776) ;  /* 0xfffffffc00f08947 */ /* 0x004fea000383ffff */
[----:B------:R-:W-:Y:S05]  /*d5f0*/  BRA `(.L_x_12869) ;  /* 0xffffffc800287947 */ /* 0x000fea000383ffff */
.L_x_12777:
        /* <DEDUP_REMOVED lines=8> */
.L_x_12871:
[----:B------:R-:W-:Y:S05]  /*d680*/  BSYNC B1 ;  /* 0x0000000000017941 */ /* 0x000fea0003800000 */
.L_x_12870:
[----:B------:R-:W-:Y:S01]  /*d690*/  IMAD.MOV.U32 R13, RZ, RZ, R16 ;  /* 0x000000ffff0d7224 */ /* 0x000fe200078e0010 */
[----:B------:R-:W-:Y:S01]  /*d6a0*/  MOV R15, 0xffffffff ;  /* 0xffffffff000f7802 */ /* 0x000fe20000000f00 */
[----:B------:R-:W-:Y:S01]  /*d6b0*/  IMAD.MOV.U32 R12, RZ, RZ, RZ ;  /* 0x000000ffff0c7224 */ /* 0x000fe200078e00ff */
[----:B------:R-:W-:Y:S01]  /*d6c0*/  MOV R3, R14 ;  /* 0x0000000e00037202 */ /* 0x000fe20000000f00 */
[----:B------:R-:W-:Y:S01]  /*d6d0*/  IMAD.MOV.U32 R11, RZ, RZ, 0x181f ;  /* 0x0000181fff0b7424 */ /* 0x000fe200078e00ff */
[----:B------:R-:W-:Y:S02]  /*d6e0*/  ISETP.LT.OR P1, PT, R8, 0x1, P2 ;  /* 0x000000010800780c */ /* 0x000fe40001721670 */
[----:B------:R-:W-:-:S11]  /*d6f0*/  LEA R6, R6, UR38, 0x1 ;  /* 0x0000002606067c11 */ /* 0x000fd6000f8e08ff */
[----:B------:R-:W-:Y:S05]  /*d700*/  WARPSYNC.COLLECTIVE R15, `(.L_x_12872) ;  /* 0x000000000f087348 */ /* 0x000fea0003c00000 */
[----:B------:R0:W1:Y:S02]  /*d710*/  SHFL.IDX P6, R14, R13, R12, R11 ;  /* 0x0000000c0d0e7389 */ /* 0x00006400000c000b */
[----:B01----:R-:W-:Y:S01]  /*d720*/  ENDCOLLECTIVE ;  /* 0x000000000000791b */ /* 0x003fe20003800000 */
.L_x_12872:
[----:B------:R-:W-:Y:S01]  /*d730*/  IMAD.MOV.U32 R13, RZ, RZ, R17 ;  /* 0x000000ffff0d7224 */ /* 0x000fe200078e0011 */
[----:B------:R-:W-:Y:S01]  /*d740*/  MOV R12, 0x1 ;  /* 0x00000001000c7802 */ /* 0x000fe20000000f00 */
[----:B------:R-:W-:-:S07]  /*d750*/  IMAD.MOV.U32 R2, RZ, RZ, R14 ;  /* 0x000000ffff027224 */ /* 0x000fce00078e000e */
[----:B------:R-:W-:Y:S05]  /*d760*/  WARPSYNC.COLLECTIVE R15, `(.L_x_12873) ;  /* 0x000000000f087348 */ /* 0x000fea0003c00000 */
[----:B------:R0:W1:Y:S02]  /*d770*/  SHFL.IDX P6, R14, R13, R12, R11 ;  /* 0x0000000c0d0e7389 */ /* 0x00006400000c000b */
[----:B01----:R-:W-:Y:S01]  /*d780*/  ENDCOLLECTIVE ;  /* 0x000000000000791b */ /* 0x003fe20003800000 */
.L_x_12873:
[----:B------:R-:W-:-:S05]  /*d790*/  IADD3 R2, P0, R2, R7, RZ ;  /* 0x0000000702027210 */ /* 0x000fca0007f1e0ff */
[----:B------:R-:W-:-:S05]  /*d7a0*/  IMAD.X R3, RZ, RZ, R3, P0 ;  /* 0x000000ffff037224 */ /* 0x000fca00000e0603 */
[----:B------:R-:W-:Y:S01]  /*d7b0*/  @!PT LDS RZ, [RZ] ;  /* 0x00000000fffff984 */ /* 0x000fe20000000800 */
[----:B------:R-:W-:Y:S01]  /*d7c0*/  @!PT LDS RZ, [RZ] ;  /* 0x00000000fffff984 */ /* 0x000fe20000000800 */
[----:B------:R-:W-:Y:S01]  /*d7d0*/  @!PT LDS RZ, [RZ] ;  /* 0x00000000fffff984 */ /* 0x000fe20000000800 */
[----:B------:R0:W-:Y:S01]  /*d7e0*/  LDGSTS.E.BYPASS.LTC128B.128 [R6+0x400], desc[UR50][R2.64], !P1 ;  /* 0x0040000002067fae */ /* 0x0001e2000c901d72 */
[----:B------:R-:W-:Y:S01]  /*d7f0*/  IMAD.MOV.U32 R13, RZ, RZ, R16 ;  /* 0x000000ffff0d7224 */ /* 0x000fe200078e0010 */
[----:B------:R-:W-:Y:S01]  /*d800*/  ISETP.LT.OR P1, PT, R8, 0x11, P2 ;  /* 0x000000110800780c */ /* 0x000fe20001721670 */
[----:B0-----:R-:W-:-:S12]  /*d810*/  IMAD.MOV.U32 R3, RZ, RZ, R14 ;  /* 0x000000ffff037224 */ /* 0x001fd800078e000e */
[----:B------:R-:W-:Y:S05]  /*d820*/  WARPSYNC.COLLECTIVE R15, `(.L_x_12874) ;  /* 0x000000000f087348 */ /* 0x000fea0003c00000 */
[----:B------:R0:W1:Y:S02]  /*d830*/  SHFL.IDX P6, R14, R13, R12, R11 ;  /* 0x0000000c0d0e7389 */ /* 0x00006400000c000b */
[----:B01----:R-:W-:Y:S01]  /*d840*/  ENDCOLLECTIVE ;  /* 0x000000000000791b */ /* 0x003fe20003800000 */
.L_x_12874:
[----:B------:R-:W-:Y:S02]  /*d850*/  IMAD.MOV.U32 R13, RZ, RZ, R17 ;  /* 0x000000ffff0d7224 */ /* 0x000fe400078e0011 */
[----:B------:R-:W-:Y:S02]  /*d860*/  IMAD.MOV.U32 R12, RZ, RZ, 0x2 ;  /* 0x00000002ff0c7424 */ /* 0x000fe400078e00ff */
[----:B------:R-:W-:-:S07]  /*d870*/  IMAD.MOV.U32 R2, RZ, RZ, R14 ;  /* 0x000000ffff027224 */ /* 0x000fce00078e000e */
[----:B------:R-:W-:Y:S05]  /*d880*/  WARPSYNC.COLLECTIVE R15, `(.L_x_12875) ;  /* 0x000000000f087348 */ /* 0x000fea0003c00000 */
[----:B------:R0:W1:Y:S02]  /*d890*/  SHFL.IDX P6, R14, R13, R12, R11 ;  /* 0x0000000c0d0e7389 */ /* 0x00006400000c000b */
[----:B01----:R-:W-:Y:S01]  /*d8a0*/  ENDCOLLECTIVE ;  /* 0x000000000000791b */ /* 0x003fe20003800000 */
.L_x_12875:
[----:B------:R-:W-:-:S04]  /*d8b0*/  IADD3 R2, P0, R2, R7, RZ ;  /* 0x0000000702027210 */ /* 0x000fc80007f1e0ff */
[----:B------:R-:W-:-:S05]  /*d8c0*/  IADD3.X R3, RZ, R3, RZ, P0, !PT ;  /* 0x00000003ff037210 */ /* 0x000fca00007fe4ff */
[----:B------:R-:W-:Y:S01]  /*d8d0*/  @!PT LDS RZ, [RZ] ;  /* 0x00000000fffff984 */ /* 0x000fe20000000800 */
[----:B------:R-:W-:Y:S01]  /*d8e0*/  @!PT LDS RZ, [RZ] ;  /* 0x00000000fffff984 */ /* 0x000fe20000000800 */
[----:B------:R-:W-:Y:S01]  /*d8f0*/  @!PT LDS RZ, [RZ] ;  /* 0x00000000fffff984 */ /* 0x000fe20000000800 */
[----:B------:R0:W-:Y:S01]  /*d900*/  LDGSTS.E.BYPASS.LTC128B.128 [R6+0xc00], desc[UR50][R2.64], !P1 ;  /* 0x00c0000002067fae */ /* 0x0001e2000c901d72 */
[----:B------:R-:W-:Y:S02]  /*d910*/  ISETP.LT.OR P1, PT, R8, 0x21, P2 ;  /* 0x000000210800780c */ /* 0x000fe40001721670 */
[----:B------:R-:W-:Y:S01]  /*d920*/  MOV R13, R16 ;  /* 0x00000010000d7202 */ /* 0x000fe20000000f00 */
[----:B0-----:R-:W-:-:S10]  /*d930*/  IMAD.MOV.U32 R3, RZ, RZ, R14 ;  /* 0x000000ffff037224 */ /* 0x001fd400078e000e */
[----:B------:R-:W-:Y:S05]  /*d940*/  WARPSYNC.COLLECTIVE R15, `(.L_x_12876) ;  /* 0x000000000f087348 */ /* 0x000fea0003c00000 */
[----:B------:R0:W1:Y:S02]  /*d950*/  SHFL.IDX P6, R14, R13, R12, R11 ;  /* 0x0000000c0d0e7389 */ /* 0x00006400000c000b */
[----:B01----:R-:W-:Y:S01]  /*d960*/  ENDCOLLECTIVE ;  /* 0x000000000000791b */ /* 0x003fe20003800000 */
.L_x_12876:
[----:B------:R-:W-:Y:S01]  /*d970*/  IMAD.MOV.U32 R13, RZ, RZ, R17 ;  /* 0x000000ffff0d7224 */ /* 0x000fe200078e0011 */
[----:B------:R-:W-:Y:S01]  /*d980*/  MOV R12, 0x3 ;  /* 0x00000003000c7802 */ /* 0x000fe20000000f00 */
[----:B------:R-:W-:-:S07]  /*d990*/  IMAD.MOV.U32 R2, RZ, RZ, R14 ;  /* 0x000000ffff027224 */ /* 0x000fce00078e000e */
[----:B------:R-:W-:Y:S05]  /*d9a0*/  WARPSYNC.COLLECTIVE R15, `(.L_x_12877) ;  /* 0x000000000f087348 */ /* 0x000fea0003c00000 */
[----:B------:R0:W1:Y:S02]  /*d9b0*/  SHFL.IDX P6, R14, R13, R12, R11 ;  /* 0x0000000c0d0e7389 */ /* 0x00006400000c000b */
[----:B01----:R-:W-:Y:S01]  /*d9c0*/  ENDCOLLECTIVE ;  /* 0x000000000000791b */ /* 0x003fe20003800000 */
.L_x_12877:
        /* <DEDUP_REMOVED lines=12> */
.L_x_12878:
[----:B------:R-:W-:Y:S02]  /*da90*/  IMAD.MOV.U32 R13, RZ, RZ, R17 ;  /* 0x000000ffff0d7224 */ /* 0x000fe400078e0011 */
[----:B------:R-:W-:Y:S02]  /*daa0*/  IMAD.MOV.U32 R12, RZ, RZ, 0x4 ;  /* 0x00000004ff0c7424 */ /* 0x000fe400078e00ff */
[----:B------:R-:W-:-:S07]  /*dab0*/  IMAD.MOV.U32 R2, RZ, RZ, R14 ;  /* 0x000000ffff027224 */ /* 0x000fce00078e000e */
[----:B------:R-:W-:Y:S05]  /*dac0*/  WARPSYNC.COLLECTIVE R15, `(.L_x_12879) ;  /* 0x000000000f087348 */ /* 0x000fea0003c00000 */
[----:B------:R0:W1:Y:S02]  /*dad0*/  SHFL.IDX P6, R14, R13, R12, R11 ;  /* 0x0000000c0d0e7389 */ /* 0x00006400000c000b */
[----:B01----:R-:W-:Y:S01]  /*dae0*/  ENDCOLLECTIVE ;  /* 0x000000000000791b */ /* 0x003fe20003800000 */
.L_x_12879:
        /* <DEDUP_REMOVED lines=12> */
.L_x_12880:
[----:B------:R-:W-:Y:S01]  /*dbb0*/  IMAD.MOV.U32 R13, RZ, RZ, R17 ;  /* 0x000000ffff0d7224 */ /* 0x000fe200078e0011 */
[----:B------:R-:W-:Y:S01]  /*dbc0*/  MOV R12, 0x5 ;  /* 0x00000005000c7802 */ /* 0x000fe20000000f00 */
[----:B------:R-:W-:-:S07]  /*dbd0*/  IMAD.MOV.U32 R2, RZ, RZ, R14 ;  /* 0x000000ffff027224 */ /* 0x000fce00078e000e */
[----:B------:R-:W-:Y:S05]  /*dbe0*/  WARPSYNC.COLLECTIVE R15, `(.L_x_12881) ;  /* 0x000000000f087348 */ /* 0x000fea0003c00000 */
[----:B------:R0:W1:Y:S02]  /*dbf0*/  SHFL.IDX P6, R14, R13, R12, R11 ;  /* 0x0000000c0d0e7389 */ /* 0x00006400000c000b */
[----:B01----:R-:W-:Y:S01]  /*dc00*/  ENDCOLLECTIVE ;  /* 0x000000000000791b */ /* 0x003fe20003800000 */
.L_x_12881:
        /* <DEDUP_REMOVED lines=12> */
.L_x_12882:
[----:B------:R-:W-:Y:S02]  /*dcd0*/  IMAD.MOV.U32 R13, RZ, RZ, R17 ;  /* 0x000000ffff0d7224 */ /* 0x000fe400078e0011 */
[----:B------:R-:W-:Y:S02]  /*dce0*/  IMAD.MOV.U32 R12, RZ, RZ, 0x6 ;  /* 0x00000006ff0c7424 */ /* 0x000fe400078e00ff */
[----:B------:R-:W-:-:S07]  /*dcf0*/  IMAD.MOV.U32 R2, RZ, RZ, R14 ;  /* 0x000000ffff027224 */ /* 0x000fce00078e000e */
[----:B------:R-:W-:Y:S05]  /*dd00*/  WARPSYNC.COLLECTIVE R15, `(.L_x_12883) ;  /* 0x000000000f087348 */ /* 0x000fea0003c00000 */
[----:B------:R0:W1:Y:S02]  /*dd10*/  SHFL.IDX P6, R14, R13, R12, R11 ;  /* 0x0000000c0d0e7389 */ /* 0x00006400000c000b */
[----:B01----:R-:W-:Y:S01]  /*dd20*/  ENDCOLLECTIVE ;  /* 0x000000000000791b */ /* 0x003fe20003800000 */
.L_x_12883:
        /* <DEDUP_REMOVED lines=12> */
.L_x_12884:
[----:B------:R-:W-:Y:S01]  /*ddf0*/  IMAD.MOV.U32 R13, RZ, RZ, R17 ;  /* 0x000000ffff0d7224 */ /* 0x000fe200078e0011 */
[----:B------:R-:W-:Y:S01]  /*de00*/  MOV R12, 0x7 ;  /* 0x00000007000c7802 */ /* 0x000fe20000000f00 */
[----:B------:R-:W-:-:S07]  /*de10*/  IMAD.MOV.U32 R2, RZ, RZ, R14 ;  /* 0x000000ffff027224 */ /* 0x000fce00078e000e */
[----:B------:R-:W-:Y:S05]  /*de20*/  WARPSYNC.COLLECTIVE R15, `(.L_x_12885) ;  /* 0x000000000f087348 */ /* 0x000fea0003c00000 */
[----:B------:R0:W1:Y:S02]  /*de30*/  SHFL.IDX P6, R14, R13, R12, R11 ;  /* 0x0000000c0d0e7389 */ /* 0x00006400000c000b */
[----:B01----:R-:W-:Y:S01]  /*de40*/  ENDCOLLECTIVE ;  /* 0x000000000000791b */ /* 0x003fe20003800000 */
.L_x_12885:
        /* <DEDUP_REMOVED lines=11> */
.L_x_12886:
[----:B------:R-:W-:Y:S01]  /*df00*/  IMAD.MOV.U32 R2, RZ, RZ, R14 ;  /* 0x000000ffff027224 */ /* 0x000fe200078e000e */
[----:B------:R-:W-:Y:S06]  /*df10*/  BRA `(.L_x_12887) ;  /* 0xffffffc000c47947 */ /* 0x000fec000383ffff */
.L_x_12783:
[----:B0-----:R0:W1:Y:S02]  /*df20*/  SYNCS.PHASECHK.TRANS64.TRYWAIT P0, [R4+URZ+0x16860], R3 ;  /* 0x01686003040075a7 */ /* 0x001064000800017f */
[----:B-1----:R-:W-:Y:S05]  /*df30*/  @!P0 NANOSLEEP.SYNCS 0x989680 ;  /* 0x009896800000895d */ /* 0x002fea0003900000 */
[----:B------:R-:W1:Y:S02]  /*df40*/  @!P0 SYNCS.PHASECHK.TRANS64 P0, [R4+URZ+0x16860], R3 ;  /* 0x01686003040085a7 */ /* 0x000e64000800007f */
[----:B-1----:R-:W-:Y:S05]  /*df50*/  @!P0 BRA `(.L_x_12783) ;  /* 0xfffffffc00f08947 */ /* 0x002fea000383ffff */
[----:B------:R-:W-:Y:S05]  /*df60*/  BRA `(.L_x_12888) ;  /* 0xffffffc400947947 */ /* 0x000fea000383ffff */
.L_x_12784:
        /* <DEDUP_REMOVED lines=8> */
.L_x_12890:
[----:B------:R-:W-:Y:S05]  /*dff0*/  BSYNC B0 ;  /* 0x0000000000007941 */ /* 0x000fea0003800000 */
.L_x_12889:
[----:B------:R-:W0:Y:S01]  /*e000*/  S2R R2, SR_TID.X ;  /* 0x0000000000027919 */ /* 0x000e220000002100 */
[----:B------:R-:W-:Y:S01]  /*e010*/  IMAD.MOV.U32 R13, RZ, RZ, R16 ;  /* 0x000000ffff0d7224 */ /* 0x000fe200078e0010 */
[----:B------:R-:W-:Y:S01]  /*e020*/  MOV R15, 0xffffffff ;  /* 0xffffffff000f7802 */ /* 0x000fe20000000f00 */
[----:B------:R-:W-:Y:S01]  /*e030*/  IMAD.MOV.U32 R12, RZ, RZ, RZ ;  /* 0x000000ffff0c7224 */ /* 0x000fe200078e00ff */
[----:B------:R-:W-:Y:S01]  /*e040*/  MOV R0, R14 ;  /* 0x0000000e00007202 */ /* 0x000fe20000000f00 */
[----:B------:R-:W-:Y:S01]  /*e050*/  IMAD.MOV.U32 R11, RZ, RZ, 0x181f ;  /* 0x0000181fff0b7424 */ /* 0x000fe200078e00ff */
[----:B------:R-:W-:-:S13]  /*e060*/  ISETP.LT.OR P1, PT, R6, 0x1, P2 ;  /* 0x000000010600780c */ /* 0x000fda0001721670 */
[----:B0-----:R-:W-:Y:S05]  /*e070*/  WARPSYNC.COLLECTIVE R15, `(.L_x_12891) ;  /* 0x000000000f087348 */ /* 0x001fea0003c00000 */
[----:B------:R1:W2:Y:S02]  /*e080*/  SHFL.IDX P6, R14, R13, R12, R11 ;  /* 0x0000000c0d0e7389 */ /* 0x0002a400000c000b */
[----:B012---:R-:W-:Y:S01]  /*e090*/  ENDCOLLECTIVE ;  /* 0x000000000000791b */ /* 0x007fe20003800000 */
.L_x_12891:
[----:B------:R-:W-:Y:S02]  /*e0a0*/  IMAD.MOV.U32 R13, RZ, RZ, R17 ;  /* 0x000000ffff0d7224 */ /* 0x000fe400078e0011 */
[----:B------:R-:W-:Y:S02]  /*e0b0*/  IMAD.MOV.U32 R12, RZ, RZ, 0x1 ;  /* 0x00000001ff0c7424 */ /* 0x000fe400078e00ff */
[----:B------:R-:W-:Y:S02]  /*e0c0*/  IMAD.SHL.U32 R5, R2, 0x8, RZ ;  /* 0x0000000802057824 */ /* 0x000fe400078e00ff */
[----:B------:R-:W-:-:S07]  /*e0d0*/  IMAD.MOV.U32 R2, RZ, RZ, R14 ;  /* 0x000000ffff027224 */ /* 0x000fce00078e000e */
[----:B------:R-:W-:Y:S05]  /*e0e0*/  WARPSYNC.COLLECTIVE R15, `(.L_x_12892) ;  /* 0x000000000f087348 */ /* 0x000fea0003c00000 */
[----:B------:R0:W1:Y:S02]  /*e0f0*/  SHFL.IDX P6, R14, R13, R12, R11 ;  /* 0x0000000c0d0e7389 */ /* 0x00006400000c000b */
[----:B01----:R-:W-:Y:S01]  /*e100*/  ENDCOLLECTIVE ;  /* 0x000000000000791b */ /* 0x003fe20003800000 */
.L_x_12892:
[----:B------:R-:W-:-:S05]  /*e110*/  LOP3.LUT R5, R5, 0x38, RZ, 0xc0, !PT ;  /* 0x0000003805057812 */ /* 0x000fca00078ec0ff */
[----:B------:R-:W-:-:S05]  /*e120*/  IMAD.SHL.U32 R5, R5, 0x2, RZ ;  /* 0x0000000205057824 */ /* 0x000fca00078e00ff */
[----:B------:R-:W-:Y:S02]  /*e130*/  IADD3 R2, P0, R2, R5, RZ ;  /* 0x0000000502027210 */ /* 0x000fe40007f1e0ff */
[----:B------:R-:W-:Y:S02]  /*e140*/  MOV R13, R16 ;  /* 0x00000010000d7202 */ /* 0x000fe40000000f00 */
[----:B------:R-:W-:Y:S02]  /*e150*/  IADD3.X R3, RZ, R0, RZ, P0, !PT ;  /* 0x00000000ff037210 */ /* 0x000fe400007fe4ff */
[----:B------:R-:W-:-:S05]  /*e160*/  LEA R0, R8, UR38, 0x1 ;  /* 0x0000002608007c11 */ /* 0x000fca000f8e08ff */
[----:B------:R-:W-:Y:S01]  /*e170*/  @!PT LDS RZ, [RZ] ;  /* 0x00000000fffff984 */ /* 0x000fe20000000800 */
[----:B------:R-:W-:Y:S01]  /*e180*/  @!PT LDS RZ, [RZ] ;  /* 0x00000000fffff984 */ /* 0x000fe20000000800 */
[----:B------:R-:W-:Y:S01]  /*e190*/  @!PT LDS RZ, [RZ] ;  /* 0x00000000fffff984 */ /* 0x000fe20000000800 */
[----:B------:R0:W-:Y:S01]  /*e1a0*/  LDGSTS.E.BYPASS.LTC128B.128 [R0+0x400], desc[UR50][R2.64], !P1 ;  /* 0x0040000002007fae */ /* 0x0001e2000c901d72 */
[----:B------:R-:W-:Y:S01]  /*e1b0*/  IMAD.MOV.U32 R7, RZ, RZ, R14 ;  /* 0x000000ffff077224 */ /* 0x000fe200078e000e */
[----:B------:R-:W-:-:S13]  /*e1c0*/  ISETP.LT.OR P1, PT, R6, 0x11, P2 ;  /* 0x000000110600780c */ /* 0x000fda0001721670 */
[----:B0-----:R-:W-:Y:S05]  /*e1d0*/  WARPSYNC.COLLECTIVE R15, `(.L_x_12893) ;  /* 0x000000000f087348 */ /* 0x001fea0003c00000 */
[----:B------:R1:W2:Y:S02]  /*e1e0*/  SHFL.IDX P6, R14, R13, R12, R11 ;  /* 0x0000000c0d0e7389 */ /* 0x0002a400000c000b */
[----:B012---:R-:W-:Y:S01]  /*e1f0*/  ENDCOLLECTIVE ;  /* 0x000000000000791b */ /* 0x007fe20003800000 */
.L_x_12893:
[----:B------:R-:W-:Y:S02]  /*e200*/  IMAD.MOV.U32 R13, RZ, RZ, R17 ;  /* 0x000000ffff0d7224 */ /* 0x000fe400078e0011 */
[----:B------:R-:W-:Y:S01]  /*e210*/  IMAD.MOV.U32 R12, RZ, RZ, 0x2 ;  /* 0x00000002ff0c7424 */ /* 0x000fe200078e00ff */
[----:B------:R-:W-:-:S13]  /*e220*/  IADD3 R2, P0, R14, R5, RZ ;  /* 0x000000050e027210 */ /* 0x000fda0007f1e0ff */
[----:B------:R-:W-:Y:S05]  /*e230*/  WARPSYNC.COLLECTIVE R15, `(.L_x_12894) ;  /* 0x000000000f087348 */ /* 0x000fea0003c00000 */
[----:B------:R0:W1:Y:S02]  /*e240*/  SHFL.IDX P6, R14, R13, R12, R11 ;  /* 0x0000000c0d0e7389 */ /* 0x00006400000c000b */
[----:B01----:R-:W-:Y:S01]  /*e250*/  ENDCOLLECTIVE ;  /* 0x000000000000791b */ /* 0x003fe20003800000 */
.L_x_12894:
[----:B------:R-:W-:-:S05]  /*e260*/  IMAD.X R3, RZ, RZ, R7, P0 ;  /* 0x000000ffff037224 */ /* 0x000fca00000e0607 */
[----:B------:R-:W-:Y:S01]  /*e270*/  @!PT LDS RZ, [RZ] ;  /* 0x00000000fffff984 */ /* 0x000fe20000000800 */
[----:B------:R-:W-:Y:S01]  /*e280*/  @!PT LDS RZ, [RZ] ;  /* 0x00000000fffff984 */ /* 0x000fe20000000800 */
[----:B------:R-:W-:Y:S01]  /*e290*/  @!PT LDS RZ, [RZ] ;  /* 0x00000000fffff984 */ /* 0x000fe20000000800 */
[----:B------:R0:W-:Y:S01]  /*e2a0*/  LDGSTS.E.BYPASS.LTC128B.128 [R0+0xc00], desc[UR50][R2.64], !P1 ;  /* 0x00c0000002007fae */ /* 0x0001e2000c901d72 */
[----:B------:R-:W-:Y:S01]  /*e2b0*/  ISETP.LT.OR P1, PT, R6, 0x21, P2 ;  /* 0x000000210600780c */ /* 0x000fe20001721670 */
[----:B------:R-:W-:Y:S01]  /*e2c0*/  IMAD.MOV.U32 R13, RZ, RZ, R16 ;  /* 0x000000ffff0d7224 */ /* 0x000fe200078e0010 */
[----:B------:R-:W-:-:S11]  /*e2d0*/  MOV R8, R14 ;  /* 0x0000000e00087202 */ /* 0x000fd60000000f00 */
[----:B0-----:R-:W-:Y:S05]  /*e2e0*/  WARPSYNC.COLLECTIVE R15, `(.L_x_12895) ;  /* 0x000000000f087348 */ /* 0x001fea0003c00000 */
[----:B------:R1:W2:Y:S02]  /*e2f0*/  SHFL.IDX P6, R14, R13, R12, R11 ;  /* 0x0000000c0d0e7389 */ /* 0x0002a400000c000b */
[----:B012---:R-:W-:Y:S01]  /*e300*/  ENDCOLLECTIVE ;  /* 0x000000000000791b */ /* 0x007fe20003800000 */
.L_x_12895:
[----:B------:R-:W-:Y:S01]  /*e310*/  MOV R13, R17 ;  /* 0x00000011000d7202 */ /* 0x000fe20000000f00 */
[----:B------:R-:W-:Y:S02]  /*e320*/  IMAD.MOV.U32 R12, RZ, RZ, 0x3 ;  /* 0x00000003ff0c7424 */ /* 0x000fe400078e00ff */
[----:B------:R-:W-:-:S07]  /*e330*/  IMAD.MOV.U32 R10, RZ, RZ, R14 ;  /* 0x000000ffff0a7224 */ /* 0x000fce00078e000e */
[----:B------:R-:W-:Y:S05]  /*e340*/  WARPSYNC.COLLECTIVE R15, `(.L_x_12896) ;  /* 0x000000000f087348 */ /* 0x000fea0003c00000 */
[----:B------:R0:W1:Y:S02]  /*e350*/  SHFL.IDX P6, R14, R13, R12, R11 ;  /* 0x0000000c0d0e7389 */ /* 0x00006400000c000b */
[----:B01----:R-:W-:Y:S01]  /*e360*/  ENDCOLLECTIVE ;  /* 0x000000000000791b */ /* 0x003fe20003800000 */
.L_x_12896:
        /* <DEDUP_REMOVED lines=8> */
[----:B------:R-:W-:-:S12]  /*e3f0*/  IMAD.MOV.U32 R7, RZ, RZ, R14 ;  /* 0x000000ffff077224 */ /* 0x000fd800078e000e */
[----:B0-----:R-:W-:Y:S05]  /*e400*/  WARPSYNC.COLLECTIVE R15, `(.L_x_12897) ;  /* 0x000000000f087348 */ /* 0x001fea0003c00000 */
[----:B------:R1:W2:Y:S02]  /*e410*/  SHFL.IDX P6, R14, R13, R12, R11 ;  /* 0x0000000c0d0e7389 */ /* 0x0002a400000c000b */
[----:B012---:R-:W-:Y:S01]  /*e420*/  ENDCOLLECTIVE ;  /* 0x000000000000791b */ /* 0x007fe20003800000 */
.L_x_12897:
[----:B------:R-:W-:Y:S02]  /*e430*/  IMAD.MOV.U32 R13, RZ, RZ, R17 ;  /* 0x000000ffff0d7224 */ /* 0x000fe400078e0011 */
[----:B------:R-:W-:Y:S01]  /*e440*/  IMAD.MOV.U32 R12, RZ, RZ, 0x4 ;  /* 0x00000004ff0c7424 */ /* 0x000fe200078e00ff */
[----:B------:R-:W-:-:S13]  /*e450*/  IADD3 R2, P0, R14, R5, RZ ;  /* 0x000000050e027210 */ /* 0x000fda0007f1e0ff */
[----:B------:R-:W-:Y:S05]  /*e460*/  WARPSYNC.COLLECTIVE R15, `(.L_x_12898) ;  /* 0x000000000f087348 */ /* 0x000fea0003c00000 */
[----:B------:R0:W1:Y:S02]  /*e470*/  SHFL.IDX P6, R14, R13, R12, R11 ;  /* 0x0000000c0d0e7389 */ /* 0x00006400000c000b */
[----:B01----:R-:W-:Y:S01]  /*e480*/  ENDCOLLECTIVE ;  /* 0x000000000000791b */ /* 0x003fe20003800000 */
.L_x_12898:
[----:B------:R-:W-:-:S05]  /*e490*/  IADD3.X R3, RZ, R7, RZ, P0, !PT ;  /* 0x00000007ff037210 */ /* 0x000fca00007fe4ff */
[----:B------:R-:W-:Y:S01]  /*e4a0*/  @!PT LDS RZ, [RZ] ;  /* 0x00000000fffff984 */ /* 0x000fe20000000800 */
[----:B------:R-:W-:Y:S01]  /*e4b0*/  @!PT LDS RZ, [RZ] ;  /* 0x00000000fffff984 */ /* 0x000fe20000000800 */
[----:B------:R-:W-:Y:S01]  /*e4c0*/  @!PT LDS RZ, [RZ] ;  /* 0x00000000fffff984 */ /* 0x000fe20000000800 */
[----:B------:R0:W-:Y:S01]  /*e4d0*/  LDGSTS.E.BYPASS.LTC128B.128 [R0+0x1c00], desc[UR50][R2.64], !P1 ;  /* 0x01c0000002007fae */ /* 0x0001e2000c901d72 */
[----:B------:R-:W-:Y:S02]  /*e4e0*/  ISETP.LT.OR P1, PT, R6, 0x41, P2 ;  /* 0x000000410600780c */ /* 0x000fe40001721670 */
[----:B------:R-:W-:Y:S01]  /*e4f0*/  MOV R13, R16 ;  /* 0x00000010000d7202 */ /* 0x000fe20000000f00 */
[----:B------:R-:W-:-:S10]  /*e500*/  IMAD.MOV.U32 R8, RZ, RZ, R14 ;  /* 0x000000ffff087224 */ /* 0x000fd400078e000e */
[----:B0-----:R-:W-:Y:S05]  /*e510*/  WARPSYNC.COLLECTIVE R15, `(.L_x_12899) ;  /* 0x000000000f087348 */ /* 0x001fea0003c00000 */
[----:B------:R1:W2:Y:S02]  /*e520*/  SHFL.IDX P6, R14, R13, R12, R11 ;  /* 0x0000000c0d0e7389 */ /* 0x0002a400000c000b */
[----:B012---:R-:W-:Y:S01]  /*e530*/  ENDCOLLECTIVE ;  /* 0x000000000000791b */ /* 0x007fe20003800000 */
.L_x_12899:
[----:B------:R-:W-:Y:S01]  /*e540*/  IMAD.MOV.U32 R13, RZ, RZ, R17 ;  /* 0x000000ffff0d7224 */ /* 0x000fe200078e0011 */
[----:B------:R-:W-:Y:S01]  /*e550*/  MOV R12, 0x5 ;  /* 0x00000005000c7802 */ /* 0x000fe20000000f00 */
[----:B------:R-:W-:-:S07]  /*e560*/  IMAD.MOV.U32 R10, RZ, RZ, R14 ;  /* 0x000000ffff0a7224 */ /* 0x000fce00078e000e */
[----:B------:R-:W-:Y:S05]  /*e570*/  WARPSYNC.COLLECTIVE R15, `(.L_x_12900) ;  /* 0x000000000f087348 */ /* 0x000fea0003c00000 */
[----:B------:R0:W1:Y:S02]  /*e580*/  SHFL.IDX P6, R14, R13, R12, R11 ;  /* 0x0000000c0d0e7389 */ /* 0x00006400000c000b */
[----:B01----:R-:W-:Y:S01]  /*e590*/  ENDCOLLECTIVE ;  /* 0x000000000000791b */ /* 0x003fe20003800000 */
.L_x_12900:
        /* <DEDUP_REMOVED lines=12> */
.L_x_12901:
[----:B------:R-:W-:Y:S01]  /*e660*/  MOV R13, R17 ;  /* 0x00000011000d7202 */ /* 0x000fe20000000f00 */
[----:B------:R-:W-:Y:S01]  /*e670*/  IMAD.MOV.U32 R12, RZ, RZ, 0x6 ;  /* 0x00000006ff0c7424 */ /* 0x000fe200078e00ff */
[----:B------:R-:W-:-:S13]  /*e680*/  IADD3 R2, P0, R14, R5, RZ ;  /* 0x000000050e027210 */ /* 0x000fda0007f1e0ff */
[----:B------:R-:W-:Y:S05]  /*e690*/  WARPSYNC.COLLECTIVE R15, `(.L_x_12902) ;  /* 0x000000000f087348 */ /* 0x000fea0003c00000 */
[----:B------:R0:W1:Y:S02]  /*e6a0*/  SHFL.IDX P6, R14, R13, R12, R11 ;  /* 0x0000000c0d0e7389 */ /* 0x00006400000c000b */
[----:B01----:R-:W-:Y:S01]  /*e6b0*/  ENDCOLLECTIVE ;  /* 0x000000000000791b */ /* 0x003fe20003800000 */
.L_x_12902:
[----:B------:R-:W-:-:S05]  /*e6c0*/  IMAD.X R3, RZ, RZ, R7, P0 ;  /* 0x000000ffff037224 */ /* 0x000fca00000e0607 */
[----:B------:R-:W-:Y:S01]  /*e6d0*/  @!PT LDS RZ, [RZ] ;  /* 0x00000000fffff984 */ /* 0x000fe20000000800 */
[----:B------:R-:W-:Y:S01]  /*e6e0*/  @!PT LDS RZ, [RZ] ;  /* 0x00000000fffff984 */ /* 0x000fe20000000800 */
[----:B------:R-:W-:Y:S01]  /*e6f0*/  @!PT LDS RZ, [RZ] ;  /* 0x00000000fffff984 */ /* 0x000fe20000000800 */
[----:B------:R0:W-:Y:S01]  /*e700*/  LDGSTS.E.BYPASS.LTC128B.128 [R0+0x2c00], desc[UR50][R2.64], !P1 ;  /* 0x02c0000002007fae */ /* 0x0001e2000c901d72 */
[----:B------:R-:W-:Y:S01]  /*e710*/  ISETP.LT.OR P1, PT, R6, 0x61, P2 ;  /* 0x000000610600780c */ /* 0x000fe20001721670 */
[----:B------:R-:W-:Y:S02]  /*e720*/  IMAD.MOV.U32 R13, RZ, RZ, R16 ;  /* 0x000000ffff0d7224 */ /* 0x000fe400078e0010 */
[----:B------:R-:W-:-:S10]  /*e730*/  IMAD.MOV.U32 R8, RZ, RZ, R14 ;  /* 0x000000ffff087224 */ /* 0x000fd400078e000e */
[----:B0-----:R-:W-:Y:S05]  /*e740*/  WARPSYNC.COLLECTIVE R15, `(.L_x_12903) ;  /* 0x000000000f087348 */ /* 0x001fea0003c00000 */
[----:B------:R1:W2:Y:S02]  /*e750*/  SHFL.IDX P6, R14, R13, R12, R11 ;  /* 0x0000000c0d0e7389 */ /* 0x0002a400000c000b */
[----:B012---:R-:W-:Y:S01]  /*e760*/  ENDCOLLECTIVE ;  /* 0x000000000000791b */ /* 0x007fe20003800000 */
.L_x_12903:
[----:B------:R-:W-:Y:S02]  /*e770*/  IMAD.MOV.U32 R13, RZ, RZ, R17 ;  /* 0x000000ffff0d7224 */ /* 0x000fe400078e0011 */
[----:B------:R-:W-:Y:S01]  /*e780*/  IMAD.MOV.U32 R12, RZ, RZ, 0x7 ;  /* 0x00000007ff0c7424 */ /* 0x000fe200078e00ff */
[----:B------:R-:W-:-:S07]  /*e790*/  MOV R10, R14 ;  /* 0x0000000e000a7202 */ /* 0x000fce0000000f00 */
[----:B------:R-:W-:Y:S05]  /*e7a0*/  WARPSYNC.COLLECTIVE R15, `(.L_x_12904) ;  /* 0x000000000f087348 */ /* 0x000fea0003c00000 */
[----:B------:R0:W1:Y:S02]  /*e7b0*/  SHFL.IDX P6, R14, R13, R12, R11 ;  /* 0x0000000c0d0e7389 */ /* 0x00006400000c000b */
[----:B01----:R-:W-:Y:S01]  /*e7c0*/  ENDCOLLECTIVE ;  /* 0x000000000000791b */ /* 0x003fe20003800000 */
.L_x_12904:
[----:B------:R-:W-:-:S05]  /*e7d0*/  IADD3 R2, P0, R10, R5, RZ ;  /* 0x000000050a027210 */ /* 0x000fca0007f1e0ff */
[----:B------:R-:W-:-:S05]  /*e7e0*/  IMAD.X R3, RZ, RZ, R8, P0 ;  /* 0x000000ffff037224 */ /* 0x000fca00000e0608 */
[----:B------:R-:W-:Y:S01]  /*e7f0*/  @!PT LDS RZ, [RZ] ;  /* 0x00000000fffff984 */ /* 0x000fe20000000800 */
[----:B------:R-:W-:Y:S01]  /*e800*/  @!PT LDS RZ, [RZ] ;  /* 0x00000000fffff984 */ /* 0x000fe20000000800 */
[----:B------:R-:W-:Y:S01]  /*e810*/  @!PT LDS RZ, [RZ] ;  /* 0x00000000fffff984 */ /* 0x000fe20000000800 */
[----:B------:R0:W-:Y:S01]  /*e820*/  LDGSTS.E.BYPASS.LTC128B.128 [R0+0x3400], desc[UR50][R2.64], !P1 ;  /* 0x0340000002007fae */ /* 0x0001e2000c901d72 */
[----:B------:R-:W-:Y:S01]  /*e830*/  IMAD.MOV.U32 R13, RZ, RZ, R16 ;  /* 0x000000ffff0d7224 */ /* 0x000fe200078e0010 */
[----:B------:R-:W-:-:S07]  /*e840*/  MOV R7, R14 ;  /* 0x0000000e00077202 */ /* 0x000fce0000000f00 */
[----:B0-----:R-:W-:Y:S05]  /*e850*/  WARPSYNC.COLLECTIVE R15, `(.L_x_12905) ;  /* 0x000000000f087348 */ /* 0x001fea0003c00000 */
[----:B------:R1:W2:Y:S02]  /*e860*/  SHFL.IDX P6, R14, R13, R12, R11 ;  /* 0x0000000c0d0e7389 */ /* 0x0002a400000c000b */
[----:B012---:R-:W-:Y:S01]  /*e870*/  ENDCOLLECTIVE ;  /* 0x000000000000791b */ /* 0x007fe20003800000 */
.L_x_12905:
[----:B------:R-:W-:Y:S05]  /*e880*/  BRA `(.L_x_12906) ;  /* 0xffffffc000347947 */ /* 0x000fea000383ffff */
.L_x_12789:
[----:B0-----:R0:W2:Y:S02]  /*e890*/  SYNCS.PHASECHK.TRANS64.TRYWAIT P0, [R7+URZ+0x16820], R0 ;  /* 0x01682000070075a7 */ /* 0x0010a4000800017f */
[----:B--2---:R-:W-:Y:S05]  /*e8a0*/  @!P0 NANOSLEEP.SYNCS 0x989680 ;  /* 0x009896800000895d */ /* 0x004fea0003900000 */
[----:B------:R-:W2:Y:S02]  /*e8b0*/  @!P0 SYNCS.PHASECHK.TRANS64 P0, [R7+URZ+0x16820], R0 ;  /* 0x01682000070085a7 */ /* 0x000ea4000800007f */
[----:B--2---:R-:W-:Y:S05]  /*e8c0*/  @!P0 BRA `(.L_x_12789) ;  /* 0xfffffffc00f08947 */ /* 0x004fea000383ffff */
[----:B------:R-:W-:Y:S05]  /*e8d0*/  BRA `(.L_x_12907) ;  /* 0xffffffc000cc7947 */ /* 0x000fea000383ffff */
.L_x_12790:
        /* <DEDUP_REMOVED lines=11> */
.L_x_12909:
[----:B------:R-:W-:Y:S05]  /*e990*/  BSYNC B0 ;  /* 0x0000000000007941 */ /* 0x000fea0003800000 */
.L_x_12908:
[----:B------:R-:W-:Y:S05]  /*e9a0*/  BRA `(.L_x_12910) ;  /* 0xffffffc000b47947 */ /* 0x000fea000383ffff */
.L_x_12793:
[----:B------:R-:W-:Y:S01]  /*e9b0*/  BSSY B1, `(.L_x_12911) ;  /* 0x0000006000017945 */ /* 0x000fe20003800000 */
[----:B------:R-:W-:-:S07]  /*e9c0*/  IMAD.MOV.U32 R15, RZ, RZ, -0x1 ;  /* 0xffffffffff0f7424 */ /* 0x000fce00078e00ff */
[----:B0-----:R-:W-:Y:S05]  /*e9d0*/  WARPSYNC.COLLECTIVE R15, `(.L_x_12912) ;  /* 0x000000000f0c7348 */ /* 0x001fea0003c00000 */
[----:B------:R-:W-:Y:S02]  /*e9e0*/  ELECT P6, UR62, PT ;  /* 0x00000000003e782f */ /* 0x000fe400038c0000 */
[----:B------:R-:W-:Y:S01]  /*e9f0*/  MOV R14, UR62 ;  /* 0x0000003e000e7c02 */ /* 0x000fe20008000f00 */
[----:B0-----:R-:W-:Y:S10]  /*ea00*/  ENDCOLLECTIVE ;  /* 0x000000000000791b */ /* 0x001ff40003800000 */
.L_x_12912:
[----:B------:R-:W-:Y:S05]  /*ea10*/  BSYNC B1 ;  /* 0x0000000000017941 */ /* 0x000fea0003800000 */
.L_x_12911:
[----:B------:R-:W-:Y:S05]  /*ea20*/  BRA `(.L_x_12913) ;  /* 0xffffffc000ac7947 */ /* 0x000fea000383ffff */
.L_x_12795:
[----:B0-----:R0:W1:Y:S02]  /*ea30*/  SYNCS.PHASECHK.TRANS64.TRYWAIT P1, [R5+URZ+0x16840], R0 ;  /* 0x01684000050075a7 */ /* 0x001064000802017f */
[----:B-1----:R-:W-:Y:S05]  /*ea40*/  @!P1 NANOSLEEP.SYNCS 0x989680 ;  /* 0x009896800000995d */ /* 0x002fea0003900000 */
[----:B------:R-:W1:Y:S02]  /*ea50*/  @!P1 SYNCS.PHASECHK.TRANS64 P1, [R5+URZ+0x16840], R0 ;  /* 0x01684000050095a7 */ /* 0x000e64000802007f */
[----:B-1----:R-:W-:Y:S05]  /*ea60*/  @!P1 BRA `(.L_x_12795) ;  /* 0xfffffffc00f09947 */ /* 0x002fea000383ffff */
[----:B------:R-:W-:Y:S05]  /*ea70*/  BRA `(.L_x_12914) ;  /* 0xffffffc000cc7947 */ /* 0x000fea000383ffff */
.L_x_12797:
[----:B-1----:R1:W2:Y:S02]  /*ea80*/  SYNCS.PHASECHK.TRANS64.TRYWAIT P1, [R3+URZ+0x16840], R2 ;  /* 0x01684002030075a7 */ /* 0x0022a4000802017f */
[----:B--2---:R-:W-:Y:S05]  /*ea90*/  @!P1 NANOSLEEP.SYNCS 0x989680 ;  /* 0x009896800000995d */ /* 0x004fea0003900000 */
[----:B------:R-:W2:Y:S02]  /*eaa0*/  @!P1 SYNCS.PHASECHK.TRANS64 P1, [R3+URZ+0x16840], R2 ;  /* 0x01684002030095a7 */ /* 0x000ea4000802007f */
[----:B--2---:R-:W-:Y:S05]  /*eab0*/  @!P1 BRA `(.L_x_12797) ;  /* 0xfffffffc00f09947 */ /* 0x004fea000383ffff */
[----:B------:R-:W-:Y:S05]  /*eac0*/  BRA `(.L_x_12915) ;  /* 0xffffffc000d87947 */ /* 0x000fea000383ffff */
.L_x_12799:
[----:B--2---:R2:W3:Y:S02]  /*ead0*/  SYNCS.PHASECHK.TRANS64.TRYWAIT P1, [R5+URZ+0x16860], R0 ;  /* 0x01686000050075a7 */ /* 0x0044e4000802017f */
[----:B---3--:R-:W-:Y:S05]  /*eae0*/  @!P1 NANOSLEEP.SYNCS 0x989680 ;  /* 0x009896800000995d */ /* 0x008fea0003900000 */
[----:B------:R-:W3:Y:S02]  /*eaf0*/  @!P1 SYNCS.PHASECHK.TRANS64 P1, [R5+URZ+0x16860], R0 ;  /* 0x01686000050095a7 */ /* 0x000ee4000802007f */
[----:B---3--:R-:W-:Y:S05]  /*eb00*/  @!P1 BRA `(.L_x_12799) ;  /* 0xfffffffc00f09947 */ /* 0x008fea000383ffff */
[----:B------:R-:W-:Y:S05]  /*eb10*/  BRA `(.L_x_12916) ;  /* 0xffffffc000d47947 */ /* 0x000fea000383ffff */
.L_x_12917:
        /* <DEDUP_REMOVED lines=14> */
.L_x_15862:


//--------------------- .text._ZN7cutlass13device_kernelIN5flash11enable_sm90INS1_16FlashAttnFwdSm90INS1_25CollectiveMainloopFwdSm90ILi2EN4cute5tupleIJNS5_1CILi1EEES8_S8_EEENS6_IJNS7_ILi192EEENS7_ILi128EEENS7_ILi64EEEEEELi64ENS_10bfloat16_tEfNS_4arch4Sm90ELb0ELb0ELb1ELb1ELb1ELb0ELb0ELb1ELb1ELb1ELb0ELb0EEENS1_21CollectiveEpilogueFwdINS6_IJSA_SC_SB_EEES9_SE_SG_Li384ELb1ELb1ELb0ELb0EEENS1_36VarlenDynamicPersistentTileSchedulerILi192ELi128ELi384ELi128ELb0ELb1ELb1ELb0ELb1ELb1EEEEEEEEEvNT_6ParamsE --------------------------
	.section	.text._ZN7cutlass13device_kernelIN5flash11enable_sm90INS1_16FlashAttnFwdSm90INS1_25CollectiveMainloopFwdSm90ILi2EN4cute5tupleIJNS5_1CILi1EEES8_S8_EEENS6_IJNS7_ILi192EEENS7_ILi128EEENS7_ILi64EEEEEELi64ENS_10bfloat16_tEfNS_4arch4Sm90ELb0ELb0ELb1ELb1ELb1ELb0ELb0ELb1ELb1ELb1ELb0ELb0EEENS1_21CollectiveEpilogueFwdINS6_IJSA_SC_SB_EEES9_SE_SG_Li384ELb1ELb1ELb0ELb0EEENS1_36VarlenDynamicPersistentTileSchedulerILi192ELi128ELi384ELi128ELb0ELb1ELb1ELb0ELb1ELb1EEEEEEEEEvNT_6ParamsE,"ax",@progbits
	.align	128
.text._ZN7cutlass13device_kernelIN5flash11enable_sm90INS1_16FlashAttnFwdSm90INS1_25CollectiveMainloopFwdSm90ILi2EN4cute5tupleIJNS5_1CILi1EEES8_S8_EEENS6_IJNS7_ILi192EEENS7_ILi128EEENS7_ILi64EEEEEELi64ENS_10bfloat16_tEfNS_4arch4Sm90ELb0ELb0ELb1ELb1ELb1ELb0ELb0ELb1ELb1ELb1ELb0ELb0EEENS1_21CollectiveEpilogueFwdINS6_IJSA_SC_SB_EEES9_SE_SG_Li384ELb1ELb1ELb0ELb0EEENS1_36VarlenDynamicPersistentTileSchedulerILi192ELi128ELi384ELi128ELb0ELb1ELb1ELb0ELb1ELb1EEEEEEEEEvNT_6ParamsE:
        .type           _ZN7cutlass13device_kernelIN5flash11enable_sm90INS1_16FlashAttnFwdSm90INS1_25CollectiveMainloopFwdSm90ILi2EN4cute5tupleIJNS5_1CILi1EEES8_S8_EEENS6_IJNS7_ILi192EEENS7_ILi128EEENS7_ILi64EEEEEELi64ENS_10bfloat16_tEfNS_4arch4Sm90ELb0ELb0ELb1ELb1ELb1ELb0ELb0ELb1ELb1ELb1ELb0ELb0EEENS1_21CollectiveEpilogueFwdINS6_IJSA_SC_SB_EEES9_SE_SG_Li384ELb1ELb1ELb0ELb0EEENS1_36VarlenDynamicPersistentTileSchedulerILi192ELi128ELi384ELi128ELb0ELb1ELb1ELb0ELb1ELb1EEEEEEEEEvNT_6ParamsE,@function
        .size           _ZN7cutlass13device_kernelIN5flash11enable_sm90INS1_16FlashAttnFwdSm90INS1_25CollectiveMainloopFwdSm90ILi2EN4cute5tupleIJNS5_1CILi1EEES8_S8_EEENS6_IJNS7_ILi192EEENS7_ILi128EEENS7_ILi64EEEEEELi64ENS_10bfloat16_tEfNS_4arch4Sm90ELb0ELb0ELb1ELb1ELb1ELb0ELb0ELb1ELb1ELb1ELb0ELb0EEENS1_21CollectiveEpilogueFwdINS6_IJSA_SC_SB_EEES9_SE_SG_Li384ELb1ELb1ELb0ELb0EEENS1_36VarlenDynamicPersistentTileSchedulerILi192ELi128ELi384ELi128ELb0ELb1ELb1ELb0ELb1ELb1EEEEEEEEEvNT_6ParamsE,(.L_x_15863 - _ZN7cutlass13device_kernelIN5flash11enable_sm90INS1_16FlashAttnFwdSm90INS1_25CollectiveMainloopFwdSm90ILi2EN4cute5tupleIJNS5_1CILi1EEES8_S8_EEENS6_IJNS7_ILi192EEENS7_ILi128EEENS7_ILi64EEEEEELi64ENS_10bfloat16_tEfNS_4arch4Sm90ELb0ELb0ELb1ELb1ELb1ELb0ELb0ELb1ELb1ELb1ELb0ELb0EEENS1_21CollectiveEpilogueFwdINS6_IJSA_SC_SB_EEES9_SE_SG_Li384ELb1ELb1ELb0ELb0EEENS1_36VarlenDynamicPersistentTileSchedulerILi192ELi128ELi384ELi128ELb0ELb1ELb1ELb0ELb1ELb1EEEEEEEEEvNT_6ParamsE)
        .other          _ZN7cutlass13device_kernelIN5flash11enable_sm90INS1_16FlashAttnFwdSm90INS1_25CollectiveMainloopFwdSm90ILi2EN4cute5tupleIJNS5_1CILi1EEES8_S8_EEENS6_IJNS7_ILi192EEENS7_ILi128EEENS7_ILi64EEEEEELi64ENS_10bfloat16_tEfNS_4arch4Sm90ELb0ELb0ELb1ELb1ELb1ELb0ELb0ELb1ELb1ELb1ELb0ELb0EEENS1_21CollectiveEpilogueFwdINS6_IJSA_SC_SB_EEES9_SE_SG_Li384ELb1ELb1ELb0ELb0EEENS1_36VarlenDynamicPersistentTileSchedulerILi192ELi128ELi384ELi128ELb0ELb1ELb1ELb0ELb1ELb1EEEEEEEEEvNT_6ParamsE,@"STO_CUDA_ENTRY STV_DEFAULT"
_ZN7cutlass13device_kernelIN5flash11enable_sm90INS1_16FlashAttnFwdSm90INS1_25CollectiveMainloopFwdSm90ILi2EN4cute5tupleIJNS5_1CILi1EEES8_S8_EEENS6_IJNS7_ILi192EEENS7_ILi128EEENS7_ILi64EEEEEELi64ENS_10bfloat16_tEfNS_4arch4Sm90ELb0ELb0ELb1ELb1ELb1ELb0ELb0ELb1ELb1ELb1ELb0ELb0EEENS1_21CollectiveEpilogueFwdINS6_IJSA_SC_SB_EEES9_SE_SG_Li384ELb1ELb1ELb0ELb0EEENS1_36VarlenDynamicPersistentTileSchedulerILi192ELi128ELi384ELi128ELb0ELb1ELb1ELb0ELb1ELb1EEEEEEEEEvNT_6ParamsE:
        /* <DEDUP_REMOVED lines=45> */
.L_x_12918:
        /* <DEDUP_REMOVED lines=22> */
.L_x_12919:
        /* <DEDUP_REMOVED lines=18> */
.L_x_12920:
        /* <DEDUP_REMOVED lines=22> */
.L_x_12921:
        /* <DEDUP_REMOVED lines=23> */
.L_x_12922:
        /* <DEDUP_REMOVED lines=8> */
.L_x_12924:
        /* <DEDUP_REMOVED lines=30> */
[----:B------:R-:W-:Y:S02]  /*0a80*/  LEA.HI R2, R3, R156, RZ, 0x5 ;  /* 0x0000009c03027211 */ /* 0x000fe400078f28ff */
[----:B------:R-:W-:Y:S01]  /*0a90*/  SHF.R.S32.HI R7, RZ, 0x4, R0 ;  /* 0x00000004ff077819 */ /* 0x000fe20000011400 */
[----:B------:R-:W-:Y:S01]  /*0aa0*/  IMAD.IADD R18, R156, 0x1, -R5 ;  /* 0x000000019c127824 */ /* 0x000fe200078e0a05 */
[----:B------:R-:W-:Y:S01]  /*0ab0*/  LOP3.LUT R5, R0, 0x3fffff0, RZ, 0xc0, !PT ;  /* 0x03fffff000057812 */ /* 0x000fe200078ec0ff */
[----:B------:R-:W-:Y:S01]  /*0ac0*/  IMAD.SHL.U32 R2, R2, 0x20, RZ ;  /* 0x0000002002027824 */ /* 0x000fe200078e00ff */
[----:B------:R-:W-:Y:S02]  /*0ad0*/  LEA.HI R0, R0, R7, RZ, 0x1 ;  /* 0x0000000700007211 */ /* 0x000fe400078f08ff */
[----:B------:R-:W-:-:S02]  /*0ae0*/  IADD3 R5, R156, -R5, RZ ;  /* 0x800000059c057210 */ /* 0x000fc40007ffe0ff */
[----:B------:R-:W-:Y:S02]  /*0af0*/  LOP3.LUT R2, R2, 0xfffffc00, RZ, 0xc0, !PT ;  /* 0xfffffc0002027812 */ /* 0x000fe400078ec0ff */
[----:B------:R-:W-:Y:S02]  /*0b00*/  LOP3.LUT R0, R0, 0x1ffffffe, RZ, 0xc0, !PT ;  /* 0x1ffffffe00007812 */ /* 0x000fe400078ec0ff */
[----:B------:R-:W-:Y:S01]  /*0b10*/  SHF.R.S32.HI R9, RZ, 0x1f, R18 ;  /* 0x0000001fff097819 */ /* 0x000fe20000011412 */
[----:B------:R-:W-:Y:S01]  /*0b20*/  IMAD R5, R5, 0x40, R2 ;  /* 0x0000004005057824 */ /* 0x000fe200078e0202 */
[----:B------:R-:W-:Y:S01]  /*0b30*/  LEA.HI R2, R3, R156, RZ, 0x2 ;  /* 0x0000009c03027211 */ /* 0x000fe200078f10ff */
[----:B------:R-:W-:Y:S01]  /*0b40*/  IMAD.IADD R0, R7, 0x1, -R0 ;  /* 0x0000000107007824 */ /* 0x000fe200078e0a00 */
[----:B------:R-:W-:Y:S02]  /*0b50*/  LEA.HI R4, R9, R18, RZ, 0x2 ;  /* 0x0000001209047211 */ /* 0x000fe400078f10ff */
[----:B------:R-:W-:Y:S01]  /*0b60*/  SHF.R.S32.HI R22, RZ, 0x7, R22 ;  /* 0x00000007ff167819 */ /* 0x000fe20000011416 */
[----:B------:R-:W-:Y:S01]  /*0b70*/  IMAD R154, R0, 0x8, R5 ;  /* 0x00000008009a7824 */ /* 0x000fe200078e0205 */
[----:B------:R-:W-:-:S02]  /*0b80*/  SHF.R.S32.HI R6, RZ, 0x2, R4 ;  /* 0x00000002ff067819 */ /* 0x000fc40000011404 */
[----:B------:R-:W-:Y:S01]  /*0b90*/  SHF.R.S32.HI R11, RZ, 0x1f, R4 ;  /* 0x0000001fff0b7819 */ /* 0x000fe20000011404 */
[----:B------:R-:W-:Y:S01]  /*0ba0*/  IMAD.HI R0, R22, 0x55555556, RZ ;  /* 0x5555555616007827 */ /* 0x000fe200078e02ff */
[----:B------:R-:W-:Y:S02]  /*0bb0*/  LOP3.LUT R5, R2, 0xfffffffc, RZ, 0xc0, !PT ;  /* 0xfffffffc02057812 */ /* 0x000fe400078ec0ff */
[----:B------:R-:W-:Y:S02]  /*0bc0*/  LEA.HI R11, R11, R6, RZ, 0x3 ;  /* 0x000000060b0b7211 */ /* 0x000fe400078f18ff */
[----:B------:R-:W-:Y:S01]  /*0bd0*/  LEA.HI R7, R0, R0, RZ, 0x1 ;  /* 0x0000000000077211 */ /* 0x000fe200078f08ff */
[----:B------:R-:W-:Y:S01]  /*0be0*/  IMAD.IADD R2, R156, 0x1, -R5 ;  /* 0x000000019c027824 */ /* 0x000fe200078e0a05 */
[----:B------:R-:W-:Y:S02]  /*0bf0*/  LOP3.LUT R11, R11, 0xfffffff8, RZ, 0xc0, !PT ;  /* 0xfffffff80b0b7812 */ /* 0x000fe400078ec0ff */
[----:B------:R-:W-:Y:S01]  /*0c00*/  LEA.HI R3, R3, R156, RZ, 0x3 ;  /* 0x0000009c03037211 */ /* 0x000fe200078f18ff */
[----:B------:R-:W-:Y:S01]  /*0c10*/  IMAD R7, R7, -0x3, R22 ;  /* 0xfffffffd07077824 */ /* 0x000fe200078e0216 */
[----:B------:R-:W-:Y:S01]  /*0c20*/  LEA.HI R0, R2, R2, RZ, 0x1 ;  /* 0x0000000202007211 */ /* 0x000fe200078f08ff */
[----:B------:R-:W-:Y:S01]  /*0c30*/  IMAD.IADD R6, R6, 0x1, -R11 ;  /* 0x0000000106067824 */ /* 0x000fe200078e0a0b */
[----:B------:R-:W-:-:S02]  /*0c40*/  LEA.HI R9, R9, R18, RZ, 0x5 ;  /* 0x0000001209097211 */ /* 0x000fc400078f28ff */
[----:B------:R-:W-:Y:S02]  /*0c50*/  LOP3.LUT R11, R0, 0x1ffffffe, RZ, 0xc0, !PT ;  /* 0x1ffffffe000b7812 */ /* 0x000fe400078ec0ff */
[----:B------:R-:W-:Y:S02]  /*0c60*/  LOP3.LUT R5, R3, 0xfffffff8, RZ, 0xc0, !PT ;  /* 0xfffffff803057812 */ /* 0x000fe400078ec0ff */
[----:B------:R-:W-:Y:S01]  /*0c70*/  SHF.R.S32.HI R9, RZ, 0x5, R9 ;  /* 0x00000005ff097819 */ /* 0x000fe20000011409 */
[----:B------:R-:W-:Y:S01]  /*0c80*/  IMAD.IADD R0, R2, 0x1, -R11 ;  /* 0x0000000102007824 */ /* 0x000fe200078e0a0b */
[----:B------:R-:W-:Y:S02]  /*0c90*/  IADD3 R2, R156, -R5, RZ ;  /* 0x800000059c027210 */ /* 0x000fe40007ffe0ff */
[----:B------:R-:W-:Y:S01]  /*0ca0*/  LOP3.LUT R13, R4, 0x7ffffffc, RZ, 0xc0, !PT ;  /* 0x7ffffffc040d7812 */ /* 0x000fe200078ec0ff */
[----:B------:R-:W-:Y:S01]  /*0cb0*/  IMAD R6, R9, 0x10, R6 ;  /* 0x0000001009067824 */ /* 0x000fe200078e0206 */
[----:B------:R-:W-:Y:S01]  /*0cc0*/  SHF.R.S32.HI R17, RZ, 0x3, R3 ;  /* 0x00000003ff117819 */ /* 0x000fe20000011403 */
[----:B------:R-:W-:-:S02]  /*0cd0*/  IMAD.SHL.U32 R16, R2, 0x8, RZ ;  /* 0x0000000802107824 */ /* 0x000fc400078e00ff */
[----:B------:R-:W-:Y:S02]  /*0ce0*/  IMAD.IADD R13, R18, 0x1, -R13 ;  /* 0x00000001120d7824 */ /* 0x000fe400078e0a0d */
[----:B------:R-:W-:Y:S01]  /*0cf0*/  IMAD R23, R7, 0x40, R6 ;  /* 0x0000004007177824 */ /* 0x000fe200078e0206 */
[----:B------:R-:W-:Y:S01]  /*0d00*/  SHF.R.S32.HI R155, RZ, 0x1f, R16 ;  /* 0x0000001fff9b7819 */ /* 0x000fe20000011410 */
[----:B------:R-:W-:Y:S02]  /*0d10*/  IMAD R152, R13, R152, 0x80 ;  /* 0x000000800d987424 */ /* 0x000fe400078e0298 */
[----:B------:R-:W-:-:S07]  /*0d20*/  IMAD R153, R0, 0x8, R23 ;  /* 0x0000000800997824 */ /* 0x000fce00078e0217 */
.L_x_12958:
        /* <DEDUP_REMOVED lines=19> */
[----:B------:R-:W-:Y:S01]  /*0e60*/  IMAD.U32 R6, RZ, RZ, UR10 ;  /* 0x0000000aff067e24 */ /* 0x000fe2000f8e00ff */
[----:B------:R-:W-:Y:S01]  /*0e70*/  MOV R5, UR9 ;  /* 0x0000000900057c02 */ /* 0x000fe20008000f00 */
[----:B------:R-:W-:Y:S01]  /*0e80*/  ULDC.64 UR8, c[0x0][0x418] ;  /* 0x0001060000087ab9 */ /* 0x000fe20000000a00 */
[----:B------:R-:W-:-:S03]  /*0e90*/  IMAD.U32 R7, RZ, RZ, UR11 ;  /* 0x0000000bff077e24 */ /* 0x000fc6000f8e00ff */
[----:B------:R-:W2:Y:S04]  /*0ea0*/  @P0 LDG.E R4, desc[UR50][R4.64] ;  /* 0x0000003204040981 */ /* 0x000ea8000c1e1900 */
[----:B------:R-:W3:Y:S01]  /*0eb0*/  @P1 LDG.E R6, desc[UR50][R6.64] ;  /* 0x0000003206061981 */ /* 0x000ee2000c1e1900 */
[----:B------:R-:W-:Y:S01]  /*0ec0*/  UISETP.NE.U32.AND UP0, UPT, UR8, URZ, UPT ;  /* 0x0000003f0800728c */ /* 0x000fe2000bf05070 */
[----:B------:R-:W-:Y:S01]  /*0ed0*/  IMAD.MOV.U32 R0, RZ, RZ, RZ ;  /* 0x000000ffff007224 */ /* 0x000fe200078e00ff */
[----:B------:R-:W-:Y:S01]  /*0ee0*/  UMOV UR40, UR6 ;  /* 0x0000000600287c82 */ /* 0x000fe20008000000 */
[----:B------:R-:W-:Y:S01]  /*0ef0*/  ULDC UR6, c[0x0][0x2f0] ;  /* 0x0000bc0000067ab9 */ /* 0x000fe20000000800 */
[----:B------:R-:W-:Y:S01]  /*0f00*/  UISETP.NE.AND.EX UP0, UPT, UR9, URZ, UPT, UP0 ;  /* 0x0000003f0900728c */ /* 0x000fe2000bf05300 */
[----:B------:R-:W-:Y:S01]  /*0f10*/  IMAD.MOV.U32 R3, RZ, RZ, RZ ;  /* 0x000000ffff037224 */ /* 0x000fe200078e00ff */
[----:B------:R-:W-:Y:S01]  /*0f20*/  UMOV UR42, URZ ;  /* 0x0000003f002a7c82 */ /* 0x000fe20008000000 */
[----:B------:R-:W-:Y:S01]  /*0f30*/  UMOV UR41, UR5 ;  /* 0x0000000500297c82 */ /* 0x000fe20008000000 */
[----:B------:R-:W-:Y:S01]  /*0f40*/  USEL UR4, UR4, 0x1, UP0 ;  /* 0x0000000104047887 */ /* 0x000fe20008000000 */
[----:B------:R-:W-:-:S02]  /*0f50*/  MOV R119, RZ ;  /* 0x000000ff00777202 */ /* 0x000fc40000000f00 */
[----:B------:R-:W-:Y:S02]  /*0f60*/  CS2R R24, SRZ ;  /* 0x0000000000187805 */ /* 0x000fe4000001ff00 */
[----:B------:R-:W-:Y:S01]  /*0f70*/  CS2R R26, SRZ ;  /* 0x00000000001a7805 */ /* 0x000fe2000001ff00 */
[----:B------:R-:W-:Y:S01]  /*0f80*/  UIMAD UR4, UR4, UR6, URZ ;  /* 0x00000006040472a4 */ /* 0x000fe2000f8e023f */
[----:B------:R-:W-:Y:S01]  /*0f90*/  CS2R R30, SRZ ;  /* 0x00000000001e7805 */ /* 0x000fe2000001ff00 */
[----:B------:R-:W-:Y:S01]  /*0fa0*/  IMAD.MOV.U32 R29, RZ, RZ, RZ ;  /* 0x000000ffff1d7224 */ /* 0x000fe200078e00ff */
[----:B------:R-:W-:Y:S02]  /*0fb0*/  CS2R R36, SRZ ;  /* 0x0000000000247805 */ /* 0x000fe4000001ff00 */
[----:B-----5:R-:W-:Y:S02]  /*0fc0*/  CS2R R14, SRZ ;  /* 0x00000000000e7805 */ /* 0x020fe4000001ff00 */
[----:B------:R-:W-:-:S02]  /*0fd0*/  CS2R R38, SRZ ;  /* 0x0000000000267805 */ /* 0x000fc4000001ff00 */
[----:B------:R-:W-:Y:S02]  /*0fe0*/  CS2R R12, SRZ ;  /* 0x00000000000c7805 */ /* 0x000fe4000001ff00 */
[----:B------:R-:W-:Y:S01]  /*0ff0*/  CS2R R40, SRZ ;  /* 0x0000000000287805 */ /* 0x000fe2000001ff00 */
[----:B------:R-:W-:Y:S01]  /*1000*/  IMAD.MOV.U32 R42, RZ, RZ, RZ ;  /* 0x000000ffff2a7224 */ /* 0x000fe200078e00ff */
[----:B--2---:R-:W-:Y:S02]  /*1010*/  @P0 R2UR UR42, R4 ;  /* 0x00000000042a02ca */ /* 0x004fe400000e0000 */
[----:B------:R-:W-:Y:S02]  /*1020*/  PLOP3.LUT P0, PT, PT, PT, PT, 0x80, 0x0 ;  /* 0x000000000000781c */ /* 0x000fe40003f0f070 */
[----:B---3--:R-:W-:Y:S01]  /*1030*/  @P1 R2UR UR4, R6 ;  /* 0x00000000060412ca */ /* 0x008fe200000e0000 */
[----:B------:R-:W-:-:S14]  /*1040*/  @P1 BRA `(.L_x_12925) ;  /* 0x0000000000341947 */ /* 0x000fdc0003800000 */
        /* <DEDUP_REMOVED lines=13> */
.L_x_12925:
[----:B------:R-:W-:Y:S01]  /*1120*/  UIADD3 UR42, -UR42, UR4, URZ ;  /* 0x000000042a2a7290 */ /* 0x000fe2000fffe13f */
[----:B------:R-:W-:Y:S02]  /*1130*/  CS2R R44, SRZ ;  /* 0x00000000002c7805 */ /* 0x000fe4000001ff00 */
[----:B------:R-:W-:Y:S02]  /*1140*/  MOV R43, RZ ;  /* 0x000000ff002b7202 */ /* 0x000fe40000000f00 */
[----:B------:R-:W-:Y:S01]  /*1150*/  CS2R R46, SRZ ;  /* 0x00000000002e7805 */ /* 0x000fe2000001ff00 */
[----:B------:R-:W-:Y:S01]  /*1160*/  UISETP.GE.AND UP0, UPT, UR42, 0x1, UPT ;  /* 0x000000012a00788c */ /* 0x000fe2000bf06270 */
[----:B------:R-:W-:Y:S01]  /*1170*/  CS2R R48, SRZ ;  /* 0x0000000000307805 */ /* 0x000fe2000001ff00 */
[----:B------:R-:W-:Y:S01]  /*1180*/  UIADD3 UR4, UR42, 0x7f, URZ ;  /* 0x0000007f2a047890 */ /* 0x000fe2000fffe03f */
[----:B------:R-:W-:Y:S02]  /*1190*/  CS2R R50, SRZ ;  /* 0x0000000000327805 */ /* 0x000fe4000001ff00 */
[----:B------:R-:W-:Y:S01]  /*11a0*/  CS2R R52, SRZ ;  /* 0x0000000000347805 */ /* 0x000fe2000001ff00 */
[----:B------:R-:W-:Y:S01]  /*11b0*/  IMAD.MOV.U32 R54, RZ, RZ, RZ ;  /* 0x000000ffff367224 */ /* 0x000fe200078e00ff */
[----:B------:R-:W-:Y:S01]  /*11c0*/  PLOP3.LUT P1, PT, PT, PT, UP0, 0x80, 0x0 ;  /* 0x000000000000781c */ /* 0x000fe20003f2f008 */
[----:B------:R-:W-:Y:S01]  /*11d0*/  USHF.R.S32.HI UR5, URZ, 0x1f, UR4 ;  /* 0x0000001f3f057899 */ /* 0x000fe20008011404 */
[----:B------:R-:W-:-:S03]  /*11e0*/  IMAD.MOV.U32 R56, RZ, RZ, RZ ;  /* 0x000000ffff387224 */ /* 0x000fc600078e00ff */
[----:B------:R-:W-:-:S08]  /*11f0*/  ULEA.HI UR45, UR5, UR4, URZ, 0x7 ;  /* 0x00000004052d7291 */ /* 0x000fd0000f8f383f */
[----:B------:R-:W-:Y:S05]  /*1200*/  @!P1 BRA `(.L_x_12926) ;  /* 0x0000005800109947 */ /* 0x000fea0003800000 */
[----:B------:R-:W0:Y:S01]  /*1210*/  SHFL.IDX PT, R0, R22, RZ, 0x1f ;  /* 0x00001fff16007589 */ /* 0x000e2200000e0000 */
[----:B------:R-:W1:Y:S01]  /*1220*/  S2UR UR43, SR_CgaCtaId ;  /* 0x00000000002b79c3 */ /* 0x000e620000008800 */
[----:B------:R-:W-:Y:S01]  /*1230*/  UMOV UR49, 0x400 ;  /* 0x0000040000317882 */ /* 0x000fe20000000000 */
[----:B------:R-:W-:Y:S01]  /*1240*/  USHF.R.S32.HI UR45, URZ, 0x7, UR45 ;  /* 0x000000073f2d7899 */ /* 0x000fe2000801142d */
[----:B0-----:R-:W-:Y:S01]  /*1250*/  R2UR UR44, R0 ;  /* 0x00000000002c72ca */ /* 0x001fe200000e0000 */
[----:B-1----:R-:W-:-:S12]  /*1260*/  ULEA UR49, UR43, UR49, 0x18 ;  /* 0x000000312b317291 */ /* 0x002fd8000f8ec03f */
[----:B------:R-:W-:Y:S02]  /*1270*/  UIMAD.WIDE UR4, UR44, 0x55555556, URZ ;  /* 0x555555562c0478a5 */ /* 0x000fe4000f8e023f */
[----:B------:R-:W-:Y:S02]  /*1280*/  UIADD3 UR4, UR49, 0x8400, URZ ;  /* 0x0000840031047890 */ /* 0x000fe4000fffe03f */
[----:B------:R-:W-:Y:S02]  /*1290*/  ULEA.HI UR5, UR5, UR5, URZ, 0x1 ;  /* 0x0000000505057291 */ /* 0x000fe4000f8f083f */
[----:B------:R-:W-:Y:S02]  /*12a0*/  ULOP3.LUT UP0, URZ, UR4, 0x3ff, URZ, 0xc0, !UPT ;  /* 0x000003ff043f7892 */ /* 0x000fe4000f80c03f */
[----:B------:R-:W-:-:S04]  /*12b0*/  UIMAD UR5, UR5, -0x3, UR44 ;  /* 0xfffffffd050578a4 */ /* 0x000fc8000f8e022c */
[----:B------:R-:W-:Y:S01]  /*12c0*/  PLOP3.LUT P0, PT, PT, PT, UP0, 0x80, 0x0 ;  /* 0x000000000000781c */ /* 0x000fe20003f0f008 */
[----:B------:R-:W-:-:S04]  /*12d0*/  ULEA UR5, UR5, UR4, 0xd ;  /* 0x0000000405057291 */ /* 0x000fc8000f8e683f */
[----:B------:R-:W-:-:S04]  /*12e0*/  USHF.R.U32.HI UR5, URZ, 0x4, UR5 ;  /* 0x000000043f057899 */ /* 0x000fc80008011605 */
        /* <DEDUP_REMOVED lines=18> */
.L_x_12927:
        /* <DEDUP_REMOVED lines=9> */
.L_x_13043:
[----:B------:R-:W-:Y:S05]  /*14a0*/  @!P0 BRA `(.L_x_12929) ;  /* 0x0000000000048947 */ /* 0x000fea0003800000 */
[----:B------:R-:W-:Y:S01]  /*14b0*/  BPT.TRAP 0x1 ;  /* 0x000000040000795c */ /* 0x000fe20000300000 */
.L_x_12929:
[----:B0-----:R-:W-:Y:S01]  /*14c0*/  IMAD.U32 R0, RZ, RZ, UR36 ;  /* 0x00000024ff007e24 */ /* 0x001fe2000f8e00ff */
[----:B------:R-:W-:-:S04]  /*14d0*/  MOV R3, UR46 ;  /* 0x0000002e00037c02 */ /* 0x000fc80008000f00 */
[----:B------:R-:W-:Y:S02]  /*14e0*/  LEA R0, R0, UR49, 0x3 ;  /* 0x0000003100007c11 */ /* 0x000fe4000f8e18ff */
[----:B------:R-:W-:-:S04]  /*14f0*/  SHF.L.U32 R3, R3, 0x1f, RZ ;  /* 0x0000001f03037819 */ /* 0x000fc800000006ff */
[----:B------:R0:W1:Y:S01]  /*1500*/  SYNCS.PHASECHK.TRANS64.TRYWAIT P1, [R0+URZ+0x16830], R3 ;  /* 0x01683003000075a7 */ /* 0x000062000802017f */
[----:B------:R-:W-:Y:S05]  /*1510*/  @!P0 BRA `(.L_x_12930) ;  /* 0x0000000000048947 */ /* 0x000fea0003800000 */
[----:B------:R-:W-:Y:S01]  /*1520*/  BPT.TRAP 0x1 ;  /* 0x000000040000795c */ /* 0x000fe20000300000 */
.L_x_12930:
[----:B------:R-:W-:Y:S01]  /*1530*/  IMAD.MOV.U32 R119, RZ, RZ, RZ ;  /* 0x000000ffff777224 */ /* 0x000fe200078e00ff */
[----:B-1----:R-:W-:Y:S06]  /*1540*/  @P1 BRA `(.L_x_12931) ;  /* 0x0000000000081947 */ /* 0x002fec0003800000 */
[----:B------:R-:W1:Y:S02]  /*1550*/  SYNCS.PHASECHK.TRANS64.TRYWAIT P1, [R0+URZ+0x16830], R3 ;  /* 0x01683003000075a7 */ /* 0x000e64000802017f */
[----:B-1----:R-:W-:Y:S05]  /*1560*/  @!P1 BRA `(.L_x_12932) ;  /* 0x000000c4007c9947 */ /* 0x002fea0003800000 */
.L_x_12931:
        /* <DEDUP_REMOVED lines=35> */
.L_x_12933:
        /* <DEDUP_REMOVED lines=139> */
[----:B------:R-:W-:Y:S01]  /*2050*/  MOV R98, R119 ;  /* 0x0000007700627202 */ /* 0x000fe20000000f00 */
[--C-:B------:R-:W-:Y:S01]  /*2060*/  IMAD.MOV.U32 R96, RZ, RZ, R119.reuse ;  /* 0x000000ffff607224 */ /* 0x100fe200078e0077 */
[----:B------:R-:W-:Y:S01]  /*2070*/  FMNMX.FTZ R72, R81, R72, !PT ;  /* 0x0000004851487209 */ /* 0x000fe20007810000 */
[----:B------:R-:W-:Y:S01]  /*2080*/  UPRMT UR6, UR43, 0x654, UR6 ;  /* 0x000006542b067896 */ /* 0x000fe20008000006 */
[--C-:B------:R-:W-:Y:S01]  /*2090*/  IMAD.MOV.U32 R94, RZ, RZ, R119.reuse ;  /* 0x000000ffff5e7224 */ /* 0x100fe200078e0077 */
[----:B------:R-:W1:Y:S01]  /*20a0*/  MUFU.TANH R15, R15 ;  /* 0x0000000f000f7308 */ /* 0x000e620000002400 */
[----:B--2---:R-:W-:Y:S01]  /*20b0*/  FSEL R13, R13, -INF , P3 ;  /* 0xff8000000d0d7808 */ /* 0x004fe20001800000 */
[--C-:B------:R-:W-:Y:S01]  /*20c0*/  IMAD.MOV.U32 R92, RZ, RZ, R119.reuse ;  /* 0x000000ffff5c7224 */ /* 0x100fe200078e0077 */
[----:B------:R-:W-:Y:S01]  /*20d0*/  ISETP.GT.AND P3, PT, R62, 0x29, PT ;  /* 0x000000293e00780c */ /* 0x000fe20003f64270 */
[----:B------:R-:W-:Y:S01]  /*20e0*/  IMAD.MOV.U32 R90, RZ, RZ, R119 ;  /* 0x000000ffff5a7224 */ /* 0x000fe200078e0077 */
[----:B------:R-:W-:-:S02]  /*20f0*/  FMNMX.FTZ R20, R13, R20, !PT ;  /* 0x000000140d147209 */ /* 0x000fc40007810000 */
[----:B------:R-:W-:Y:S01]  /*2100*/  SYNCS.ARRIVE.TRANS64.RED.A1T0 RZ, [UR6], RZ ;  /* 0x000000ffffff79a7 */ /* 0x000fe20008100406 */
        /* <DEDUP_REMOVED lines=187> */
[----:B------:R-:W-:Y:S01]  /*2cc0*/  MUFU.EX2 R120, R120 ;  /* 0x0000007800787308 */ /* 0x000fe20000000800 */
[-CC-:B------:R-:W-:Y:S01]  /*2cd0*/  FFMA.FTZ R128, R77, R12.reuse, -R6.reuse ;  /* 0x0000000c4d807223 */ /* 0x180fe20000010806 */
[-CC-:B------:R-:W-:Y:S01]  /*2ce0*/  FFMA.FTZ R75, R91, R12.reuse, -R6.reuse ;  /* 0x0000000c5b4b7223 */ /* 0x180fe20000010806 */
[----:B------:R-:W0:Y:S01]  /*2cf0*/  SHFL.BFLY PT, R31, R20, 0x2, 0x1f ;  /* 0x0c401f00141f7f89 */ /* 0x000e2200000e0000 */
        /* <DEDUP_REMOVED lines=16> */
[--C-:B------:R-:W-:Y:S01]  /*2e00*/  IMAD.MOV.U32 R117, RZ, RZ, R119.reuse ;  /* 0x000000ffff757224 */ /* 0x100fe200078e0077 */
[-C--:B------:R-:W-:Y:S01]  /*2e10*/  MOV R113, R119.reuse ;  /* 0x0000007700717202 */ /* 0x080fe20000000f00 */
[--C-:B------:R-:W-:Y:S01]  /*2e20*/  IMAD.MOV.U32 R115, RZ, RZ, R119.reuse ;  /* 0x000000ffff737224 */ /* 0x100fe200078e0077 */
[----:B------:R-:W-:Y:S01]  /*2e30*/  MOV R88, R119 ;  /* 0x0000007700587202 */ /* 0x000fe20000000f00 */
[----:B------:R-:W3:Y:S01]  /*2e40*/  MUFU.EX2 R124, R124 ;  /* 0x0000007c007c7308 */ /* 0x000ee20000000800 */
[--C-:B------:R-:W-:Y:S01]  /*2e50*/  IMAD.MOV.U32 R111, RZ, RZ, R119.reuse ;  /* 0x000000ffff6f7224 */ /* 0x100fe200078e0077 */
[----:B0-----:R-:W-:Y:S01]  /*2e60*/  FMNMX.FTZ R8, R20, R31, !PT ;  /* 0x0000001f14087209 */ /* 0x001fe20007810000 */
[----:B------:R-:W-:-:S02]  /*2e70*/  IMAD.MOV.U32 R109, RZ, RZ, R119 ;  /* 0x000000ffff6d7224 */ /* 0x000fc400078e0077 */
[----:B------:R-:W-:Y:S02]  /*2e80*/  IMAD.MOV.U32 R107, RZ, RZ, R119 ;  /* 0x000000ffff6b7224 */ /* 0x000fe400078e0077 */
[----:B------:R-:W0:Y:S01]  /*2e90*/  SHFL.BFLY PT, R31, R8, 0x1, 0x1f ;  /* 0x0c201f00081f7f89 */ /* 0x000e2200000e0000 */
[----:B------:R-:W4:Y:S08]  /*2ea0*/  MUFU.EX2 R67, R67 ;  /* 0x0000004300437308 */ /* 0x000f300000000800 */
[----:B------:R-:W5:Y:S08]  /*2eb0*/  MUFU.EX2 R126, R126 ;  /* 0x0000007e007e7308 */ /* 0x000f700000000800 */
[----:B------:R-:W5:Y:S01]  /*2ec0*/  MUFU.EX2 R69, R69 ;  /* 0x0000004500457308 */ /* 0x000f620000000800 */
        /* <DEDUP_REMOVED lines=10> */
[----:B-1----:R-:W-:Y:S01]  /*2f70*/  FADD.FTZ R3, R120, R63 ;  /* 0x0000003f78037221 */ /* 0x002fe20000010000 */
[-CC-:B------:R-:W-:Y:S01]  /*2f80*/  FFMA.FTZ R6, R7, R12.reuse, -R26.reuse ;  /* 0x0000000c07067223 */ /* 0x180fe2000001081a */
[-CC-:B------:R-:W-:Y:S01]  /*2f90*/  FFMA.FTZ R125, R9, R12.reuse, -R26.reuse ;  /* 0x0000000c097d7223 */ /* 0x180fe2000001081a */
[----:B------:R-:W-:Y:S01]  /*2fa0*/  MUFU.EX2 R121, R121 ;  /* 0x0000007900797308 */ /* 0x000fe20000000800 */
[----:B------:R-:W-:Y:S01]  /*2fb0*/  FADD.FTZ R30, R122, R3 ;  /* 0x000000037a1e7221 */ /* 0x000fe20000010000 */
[-CC-:B------:R-:W-:Y:S01]  /*2fc0*/  FFMA.FTZ R8, R13, R12.reuse, -R26.reuse ;  /* 0x0000000c0d087223 */ /* 0x180fe2000001081a */
[-CC-:B------:R-:W-:Y:S01]  /*2fd0*/  FFMA.FTZ R127, R15, R12.reuse, -R26.reuse ;  /* 0x0000000c0f7f7223 */ /* 0x180fe2000001081a */
[-C--:B------:R-:W-:Y:S01]  /*2fe0*/  FFMA.FTZ R10, R21, R12.reuse, -R26 ;  /* 0x0000000c150a7223 */ /* 0x080fe2000001081a */
[----:B--2---:R-:W-:Y:S01]  /*2ff0*/  FADD.FTZ R3, R65, R30 ;  /* 0x0000001e41037221 */ /* 0x004fe20000010000 */
[-CC-:B------:R-:W-:Y:S01]  /*3000*/  FFMA.FTZ R129, R25, R12.reuse, -R26.reuse ;  /* 0x0000000c19817223 */ /* 0x180fe2000001081a */
[-CC-:B------:R-:W-:Y:S01]  /*3010*/  FFMA.FTZ R14, R27, R12.reuse, -R26.reuse ;  /* 0x0000000c1b0e7223 */ /* 0x180fe2000001081a */
[----:B------:R-:W0:Y:S01]  /*3020*/  MUFU.EX2 R4, R4 ;  /* 0x0000000400047308 */ /* 0x000e220000000800 */
[----:B---3--:R-:W-:Y:S01]  /*3030*/  FADD.FTZ R32, R124, R3 ;  /* 0x000000037c207221 */ /* 0x008fe20000010000 */
[-CC-:B------:R-:W-:Y:S01]  /*3040*/  FFMA.FTZ R131, R29, R12.reuse, -R26.reuse ;  /* 0x0000000c1d837223 */ /* 0x180fe2000001081a */
[-CC-:B------:R-:W-:Y:S01]  /*3050*/  FFMA.FTZ R20, R33, R12.reuse, -R26.reuse ;  /* 0x0000000c21147223 */ /* 0x180fe2000001081a */
[-C--:B------:R-:W-:Y:S01]  /*3060*/  FFMA.FTZ R133, R35, R12.reuse, -R26 ;  /* 0x0000000c23857223 */ /* 0x080fe2000001081a */
[----:B----4-:R-:W-:Y:S01]  /*3070*/  FADD.FTZ R3, R67, R32 ;  /* 0x0000002043037221 */ /* 0x010fe20000010000 */
[-CC-:B------:R-:W-:Y:S01]  /*3080*/  FFMA.FTZ R24, R37, R12.reuse, -R26.reuse ;  /* 0x0000000c25187223 */ /* 0x180fe2000001081a */
[-CC-:B------:R-:W-:Y:S01]  /*3090*/  FFMA.FTZ R135, R39, R12.reuse, -R26.reuse ;  /* 0x0000000c27877223 */ /* 0x180fe2000001081a */
[----:B------:R-:W1:Y:S01]  /*30a0*/  MUFU.EX2 R123, R123 ;  /* 0x0000007b007b7308 */ /* 0x000e620000000800 */
[----:B-----5:R-:W-:Y:S01]  /*30b0*/  FADD.FTZ R32, R126, R3 ;  /* 0x000000037e207221 */ /* 0x020fe20000010000 */
        /* <DEDUP_REMOVED lines=139> */
[----:B------:R-:W-:Y:S02]  /*3970*/  F2FP.BF16.F32.PACK_AB R148, R103, R148 ;  /* 0x000000946794723e */ /* 0x000fe400000010ff */
[----:B------:R-:W-:-:S04]  /*3980*/  MOV R103, R119 ;  /* 0x0000007700677202 */ /* 0x000fc80000000f00 */
        /* <DEDUP_REMOVED lines=19> */
[----:B------:R-:W-:Y:S01]  /*3ac0*/  IMAD.MOV.U32 R105, RZ, RZ, R119 ;  /* 0x000000ffff697224 */ /* 0x000fe200078e0077 */
[----:B-1----:R-:W-:Y:S02]  /*3ad0*/  MOV R93, R119 ;  /* 0x00000077005d7202 */ /* 0x002fe40000000f00 */
        /* <DEDUP_REMOVED lines=26> */
.L_x_12945:
[----:B------:R-:W-:Y:S01]  /*3c80*/  ISETP.NE.AND P2, PT, RZ, UR44, PT ;  /* 0x0000002cff007c0c */ /* 0x000fe2000bf45270 */
[----:B------:R-:W-:-:S04]  /*3c90*/  UISETP.NE.AND UP0, UPT, UR21, 0x1, UPT ;  /* 0x000000011500788c */ /* 0x000fc8000bf05270 */
[----:B------:R-:W-:-:S04]  /*3ca0*/  USEL UR46, URZ, 0x1, UP0 ;  /* 0x000000013f2e7887 */ /* 0x000fc80008000000 */
[----:B------:R-:W-:-:S04]  /*3cb0*/  ULOP3.LUT UR46, UR22, UR46, URZ, 0x3c, !UPT ;  /* 0x0000002e162e7292 */ /* 0x000fc8000f8e3c3f */
[----:B------:R-:W-:Y:S08]  /*3cc0*/  @P2 BRA `(.L_x_12935) ;  /* 0x0000000000442947 */ /* 0x000ff00003800000 */
[----:B------:R-:W-:Y:S05]  /*3cd0*/  @!P0 BRA `(.L_x_12936) ;  /* 0x0000000000048947 */ /* 0x000fea0003800000 */
[----:B------:R-:W-:Y:S01]  /*3ce0*/  BPT.TRAP 0x1 ;  /* 0x000000040000795c */ /* 0x000fe20000300000 */
.L_x_12936:
        /* <DEDUP_REMOVED lines=12> */
.L_x_12937:
[----:B-1----:R-:W-:Y:S05]  /*3db0*/  @P1 BRA `(.L_x_12935) ;  /* 0x0000000000081947 */ /* 0x002fea0003800000 */
[----:B------:R-:W1:Y:S02]  /*3dc0*/  SYNCS.PHASECHK.TRANS64.TRYWAIT P1, [UR6+0x16830], R6 ;  /* 0x01683006ff0075a7 */ /* 0x000e640008020146 */
[----:B-1----:R-:W-:Y:S05]  /*3dd0*/  @!P1 BRA `(.L_x_12938) ;  /* 0x0000009c00749947 */ /* 0x002fea0003800000 */
.L_x_12935:
        /* <DEDUP_REMOVED lines=28> */
.L_x_12940:
[----:B------:R-:W0:Y:S01]  /*3fa0*/  S2UR UR7, SR_CgaCtaId ;  /* 0x00000000000779c3 */ /* 0x000e220000008800 */
[----:B------:R-:W-:Y:S01]  /*3fb0*/  UMOV UR6, 0x400 ;  /* 0x0000040000067882 */ /* 0x000fe20000000000 */
[----:B------:R-:W-:-:S04]  /*3fc0*/  MOV R6, UR22 ;  /* 0x0000001600067c02 */ /* 0x000fc80008000f00 */
[----:B------:R-:W-:Y:S01]  /*3fd0*/  SHF.L.U32 R6, R6, 0x1f, RZ ;  /* 0x0000001f06067819 */ /* 0x000fe200000006ff */
[----:B0-----:R-:W-:-:S04]  /*3fe0*/  ULEA UR6, UR7, UR6, 0x18 ;  /* 0x0000000607067291 */ /* 0x001fc8000f8ec03f */
[----:B------:R-:W-:-:S09]  /*3ff0*/  ULEA UR6, UR21, UR6, 0x3 ;  /* 0x0000000615067291 */ /* 0x000fd2000f8e183f */
[----:B------:R0:W1:Y:S01]  /*4000*/  SYNCS.PHASECHK.TRANS64.TRYWAIT P1, [UR6+0x16850], R6 ;  /* 0x01685006ff0075a7 */ /* 0x0000620008020146 */
[----:B------:R-:W-:Y:S05]  /*4010*/  @!P0 BRA `(.L_x_12941) ;  /* 0x0000000000048947 */ /* 0x000fea0003800000 */
[----:B------:R-:W-:Y:S01]  /*4020*/  BPT.TRAP 0x1 ;  /* 0x000000040000795c */ /* 0x000fe20000300000 */
.L_x_12941:
[----:B-1----:R-:W-:Y:S05]  /*4030*/  @P1 BRA `(.L_x_12939) ;  /* 0x0000000000081947 */ /* 0x002fea0003800000 */
[----:B------:R-:W1:Y:S02]  /*4040*/  SYNCS.PHASECHK.TRANS64.TRYWAIT P1, [UR6+0x16850], R6 ;  /* 0x01685006ff0075a7 */ /* 0x000e640008020146 */
[----:B-1----:R-:W-:Y:S05]  /*4050*/  @!P1 BRA `(.L_x_12942) ;  /* 0x0000009800ec9947 */ /* 0x002fea0003800000 */
.L_x_12939:
[----:B------:R-:W2:Y:S01]  /*4060*/  S2UR UR10, SR_CgaCtaId ;  /* 0x00000000000a79c3 */ /* 0x000ea20000008800 */
[----:B------:R-:W-:Y:S01]  /*4070*/  UMOV UR6, 0x400 ;  /* 0x0000040000067882 */ /* 0x000fe20000000000 */
[----:B------:R-:W-:Y:S01]  /*4080*/  WARPGROUP.ARRIVE ;  /* 0x00000000000079c5 */ /* 0x000fe20000000000 */
[----:B------:R-:W-:-:S05]  /*4090*/  UMOV UR7, 0x40000040 ;  /* 0x4000004000077882 */ /* 0x000fca0000000000 */
[----:B-1----:R-:W1:Y:S01]  /*40a0*/  S2R R7, SR_TID.X ;  /* 0x0000000000077919 */ /* 0x002e620000002100 */
[----:B0-----:R-:W-:Y:S01]  /*40b0*/  VIADD R6, R19, 0x9 ;  /* 0x0000000913067836 */ /* 0x001fe20000000000 */
[----:B--2---:R-:W-:-:S04]  /*40c0*/  ULEA UR14, UR10, UR6, 0x18 ;  /* 0x000000060a0e7291 */ /* 0x004fc8000f8ec03f */
[----:B------:R-:W-:-:S04]  /*40d0*/  UIADD3 UR6, UR14, 0x400, URZ ;  /* 0x000004000e067890 */ /* 0x000fc8000fffe03f */
[----:B------:R-:W-:-:S04]  /*40e0*/  USHF.R.U32.HI UR6, URZ, 0x4, UR6 ;  /* 0x000000043f067899 */ /* 0x000fc80008011606 */
[----:B------:R-:W-:Y:S01]  /*40f0*/  ULOP3.LUT UR6, UR6, 0x3fff, URZ, 0xc0, !UPT ;  /* 0x00003fff06067892 */ /* 0x000fe2000f8ec03f */
[----:B-1----:R-:W-:-:S03]  /*4100*/  ISETP.GE.U32.AND P1, PT, R7, 0x180, PT ;  /* 0x000001800700780c */ /* 0x002fc60003f26070 */
[----:B------:R-:W-:Y:S01]  /*4110*/  ULEA UR11, UR21, UR6, 0xa ;  /* 0x00000006150b7291 */ /* 0x000fe2000f8e503f */
[----:B------:R-:W-:-:S06]  /*4120*/  SEL R6, R6, 0x9, !P1 ;  /* 0x0000000906067807 */ /* 0x000fcc0004800000 */
[----:B------:R-:W-:Y:S02]  /*4130*/  UMOV UR6, UR11 ;  /* 0x0000000b00067c82 */ /* 0x000fe40008000000 */
        /* <DEDUP_REMOVED lines=40> */
.L_x_12943:
        /* <DEDUP_REMOVED lines=225> */
[----:B------:R-:W0:Y:S01]  /*51d0*/  MUFU.EX2 R4, R46 ;  /* 0x0000002e00047308 */ /* 0x000e220000000800 */
[-CC-:B------:R-:W-:Y:S01]  /*51e0*/  FFMA.FTZ R123, R15, R12.reuse, -R14.reuse ;  /* 0x0000000c0f7b7223 */ /* 0x180fe2000001080e */
[-CC-:B------:R-:W-:Y:S01]  /*51f0*/  FFMA.FTZ R20, R21, R12.reuse, -R14.reuse ;  /* 0x0000000c15147223 */ /* 0x180fe2000001080e */
[-CC-:B------:R-:W-:Y:S01]  /*5200*/  FFMA.FTZ R15, R29, R12.reuse, -R14.reuse ;  /* 0x0000000c1d0f7223 */ /* 0x180fe2000001080e */
[-C--:B------:R-:W-:Y:S01]  /*5210*/  FFMA.FTZ R30, R33, R12.reuse, -R14 ;  /* 0x0000000c211e7223 */ /* 0x080fe2000001080e */
[-C--:B------:R-:W-:Y:S01]  /*5220*/  FFMA.FTZ R130, R127, R12.reuse, -R42 ;  /* 0x0000000c7f827223 */ /* 0x080fe2000001082a */
[-C--:B------:R-:W-:Y:S01]  /*5230*/  FFMA.FTZ R127, R121, R12.reuse, -R14 ;  /* 0x0000000c797f7223 */ /* 0x080fe2000001080e */
[-CC-:B------:R-:W-:Y:S01]  /*5240*/  FFMA.FTZ R24, R37, R12.reuse, -R42.reuse ;  /* 0x0000000c25187223 */ /* 0x180fe2000001082a */
[----:B------:R-:W-:Y:S01]  /*5250*/  MUFU.EX2 R0, R0 ;  /* 0x0000000000007308 */ /* 0x000fe20000000800 */
[-C--:B------:R-:W-:Y:S01]  /*5260*/  FFMA.FTZ R25, R32, R12.reuse, -R42 ;  /* 0x0000000c20197223 */ /* 0x080fe2000001082a */
[-C--:B------:R-:W-:Y:S01]  /*5270*/  FFMA.FTZ R32, R39, R12.reuse, -R14 ;  /* 0x0000000c27207223 */ /* 0x080fe2000001080e */
[-C--:B------:R-:W-:Y:S01]  /*5280*/  FFMA.FTZ R6, R129, R12.reuse, -R42 ;  /* 0x0000000c81067223 */ /* 0x080fe2000001082a */
[-C--:B------:R-:W-:Y:S01]  /*5290*/  FFMA.FTZ R129, R125, R12.reuse, -R14 ;  /* 0x0000000c7d817223 */ /* 0x080fe2000001080e */
[-CC-:B------:R-:W-:Y:S01]  /*52a0*/  FFMA.FTZ R10, R41, R12.reuse, -R42.reuse ;  /* 0x0000000c290a7223 */ /* 0x180fe2000001082a */
[-C--:B------:R-:W-:Y:S01]  /*52b0*/  FFMA.FTZ R148, R34, R12.reuse, -R42 ;  /* 0x0000000c22947223 */ /* 0x080fe2000001082a */
[-C--:B------:R-:W-:Y:S01]  /*52c0*/  FFMA.FTZ R34, R43, R12.reuse, -R14 ;  /* 0x0000000c2b227223 */ /* 0x080fe2000001080e */
[----:B------:R-:W1:Y:S01]  /*52d0*/  MUFU.EX2 R9, R9 ;  /* 0x0000000900097308 */ /* 0x000e620000000800 */
[----:B0-----:R-:W-:Y:S01]  /*52e0*/  FFMA.FTZ R3, R4, R3, R7 ;  /* 0x0000000304037223 */ /* 0x001fe20000010007 */
[-C--:B------:R-:W-:Y:S01]  /*52f0*/  FFMA.FTZ R132, R131, R12.reuse, -R42 ;  /* 0x0000000c83847223 */ /* 0x080fe2000001082a */
[-C--:B------:R-:W-:Y:S01]  /*5300*/  FFMA.FTZ R131, R45, R12.reuse, -R14 ;  /* 0x0000000c2d837223 */ /* 0x080fe2000001080e */
[-C--:B------:R-:W-:Y:S01]  /*5310*/  FFMA.FTZ R13, R36, R12.reuse, -R42 ;  /* 0x0000000c240d7223 */ /* 0x080fe2000001082a */
[-CC-:B------:R-:W-:Y:S01]  /*5320*/  FFMA.FTZ R36, R47, R12.reuse, -R14.reuse ;  /* 0x0000000c2f247223 */ /* 0x180fe2000001080e */
[-C--:B------:R-:W-:Y:S01]  /*5330*/  FFMA.FTZ R21, R49, R12.reuse, -R14 ;  /* 0x0000000c31157223 */ /* 0x080fe2000001080e */
[-CC-:B------:R-:W-:Y:S01]  /*5340*/  FFMA.FTZ R133, R133, R12.reuse, -R42.reuse ;  /* 0x0000000c85857223 */ /* 0x180fe2000001082a */
[----:B------:R-:W0:Y:S01]  /*5350*/  MUFU.EX2 R120, R120 ;  /* 0x0000007800787308 */ /* 0x000e220000000800 */
[-C--:B------:R-:W-:Y:S01]  /*5360*/  FFMA.FTZ R150, R38, R12.reuse, -R42 ;  /* 0x0000000c26967223 */ /* 0x080fe2000001082a */
[-C--:B------:R-:W-:Y:S01]  /*5370*/  FFMA.FTZ R38, R51, R12.reuse, -R14 ;  /* 0x0000000c33267223 */ /* 0x080fe2000001080e */
[-C--:B------:R-:W-:Y:S01]  /*5380*/  FFMA.FTZ R134, R135, R12.reuse, -R42 ;  /* 0x0000000c87867223 */ /* 0x080fe2000001082a */
[-C--:B------:R-:W-:Y:S01]  /*5390*/  FFMA.FTZ R29, R53, R12.reuse, -R14 ;  /* 0x0000000c351d7223 */ /* 0x080fe2000001080e */
[-CC-:B------:R-:W-:Y:S01]  /*53a0*/  FFMA.FTZ R142, R151, R12.reuse, -R42.reuse ;  /* 0x0000000c978e7223 */ /* 0x180fe2000001082a */
[-CC-:B------:R-:W-:Y:S01]  /*53b0*/  FFMA.FTZ R135, R137, R12.reuse, -R42.reuse ;  /* 0x0000000c89877223 */ /* 0x180fe2000001082a */
[-C--:B------:R-:W-:Y:S01]  /*53c0*/  FFMA.FTZ R151, R40, R12.reuse, -R42 ;  /* 0x0000000c28977223 */ /* 0x080fe2000001082a */
[----:B------:R-:W2:Y:S01]  /*53d0*/  MUFU.EX2 R8, R8 ;  /* 0x0000000800087308 */ /* 0x000ea20000000800 */
[----:B-1----:R-:W-:Y:S01]  /*53e0*/  FFMA.FTZ R5, R0, R5, R9 ;  /* 0x0000000500057223 */ /* 0x002fe20000010009 */
[-C--:B------:R-:W-:Y:S01]  /*53f0*/  FFMA.FTZ R40, R55, R12.reuse, -R14 ;  /* 0x0000000c37287223 */ /* 0x080fe2000001080e */
[-C--:B------:R-:W-:Y:S01]  /*5400*/  FFMA.FTZ R136, R139, R12.reuse, -R42 ;  /* 0x0000000c8b887223 */ /* 0x080fe2000001082a */
[-C--:B------:R-:W-:Y:S01]  /*5410*/  FFMA.FTZ R33, R57, R12.reuse, -R14 ;  /* 0x0000000c39217223 */ /* 0x080fe2000001080e */
        /* <DEDUP_REMOVED lines=145> */
.L_x_12944:
        /* <DEDUP_REMOVED lines=76> */
.L_x_12934:
[----:B------:R-:W-:Y:S06]  /*61f0*/  BAR.ARV 0x8, 0x200 ;  /* 0x0208000000007b1d */ /* 0x000fec0000002000 */
[----:B------:R-:W-:Y:S05]  /*6200*/  @!P0 BRA `(.L_x_12946) ;  /* 0x0000000000048947 */ /* 0x000fea0003800000 */
[----:B------:R-:W-:Y:S01]  /*6210*/  BPT.TRAP 0x1 ;  /* 0x000000040000795c */ /* 0x000fe20000300000 */
.L_x_12946:
        /* <DEDUP_REMOVED lines=9> */
.L_x_12947:
[----:B-1----:R-:W-:Y:S05]  /*62b0*/  @P1 BRA `(.L_x_12948) ;  /* 0x0000000000081947 */ /* 0x002fea0003800000 */
[----:B------:R-:W1:Y:S02]  /*62c0*/  SYNCS.PHASECHK.TRANS64.TRYWAIT P1, [UR5+0x16850], R0 ;  /* 0x01685000ff0075a7 */ /* 0x000e640008020145 */
[----:B-1----:R-:W-:Y:S05]  /*62d0*/  @!P1 BRA `(.L_x_12949) ;  /* 0x0000007800649947 */ /* 0x002fea0003800000 */
.L_x_12948:
        /* <DEDUP_REMOVED lines=9> */
[----:B------:R-:W-:-:S04]  /*6370*/  ULEA UR4, UR36, UR4, 0xa ;  /* 0x0000000424047291 */ /* 0x000fc8000f8e503f */
[----:B------:R-:W-:-:S03]  /*6380*/  UIADD3 UR6, UR4, 0x80, URZ ;  /* 0x0000008004067890 */ /* 0x000fc6000fffe03f */
[----:B------:R-:W-:Y:S02]  /*6390*/  UMOV UR10, UR4 ;  /* 0x00000004000a7c82 */ /* 0x000fe40008000000 */
[----:B------:R-:W-:Y:S01]  /*63a0*/  HGMMA.64x64x16.F32.BF16 R88, R120, gdesc[UR8].tnspB, R88, gsb0 ;  /* 0x40e0000878587df0 */ /* 0x000fe20008001858 */
[----:B------:R-:W-:Y:S01]  /*63b0*/  UMOV UR11, 0x40000040 ;  /* 0x40000040000b7882 */ /* 0x000fe20000000000 */
[----:B------:R-:W-:Y:S01]  /*63c0*/  UMOV UR10, UR6 ;  /* 0x00000006000a7c82 */ /* 0x000fe20008000000 */
[----:B------:R-:W-:Y:S01]  /*63d0*/  UIADD3 UR6, UR4, 0x100, URZ ;  /* 0x0000010004067890 */ /* 0x000fe2000fffe03f */
[----:B0-----:R-:W-:Y:S01]  /*63e0*/  FADD.FTZ R0, R0, R3 ;  /* 0x0000000300007221 */ /* 0x001fe20000010000 */
[----:B------:R-:W-:Y:S02]  /*63f0*/  IMAD.MOV.U32 R3, RZ, RZ, -0x800000 ;  /* 0xff800000ff037424 */ /* 0x000fe400078e00ff */
[----:B-1----:R-:W-:Y:S02]  /*6400*/  FADD.FTZ R4, R4, R5 ;  /* 0x0000000504047221 */ /* 0x002fe40000010000 */
        /* <DEDUP_REMOVED lines=15> */
[----:B------:R-:W-:Y:S02]  /*6500*/  WARPGROUP.DEPBAR.LE gsb0, 0x0 ;  /* 0x00008000000079c5 */ /* 0x000fe40000010000 */
[----:B------:R-:W-:Y:S01]  /*6510*/  WARPGROUP.ARRIVE ;  /* 0x00000000000079c5 */ /* 0x000fe20000000000 */
[----:B-1----:R-:W-:-:S04]  /*6520*/  @P2 FMUL.FTZ R8, R7, 0.69314718246459960938 ;  /* 0x3f31721807082820 */ /* 0x002fc80000410000 */
[----:B------:R-:W-:Y:S01]  /*6530*/  @P2 FFMA.FTZ R0, R13, R31, R8 ;  /* 0x0000001f0d002223 */ /* 0x000fe20000010008 */
        /* <DEDUP_REMOVED lines=37> */
[----:B0-23--:R-:W-:Y:S05]  /*6790*/  @!P0 BRA `(.L_x_12950) ;  /* 0x0000000000048947 */ /* 0x00dfea0003800000 */
[----:B------:R-:W-:Y:S01]  /*67a0*/  BPT.TRAP 0x1 ;  /* 0x000000040000795c */ /* 0x000fe20000300000 */
.L_x_12950:
        /* <DEDUP_REMOVED lines=42> */
.L_x_12926:
        /* <DEDUP_REMOVED lines=18> */
[----:B------:R-:W-:Y:S01]  /*6b70*/  F2FP.BF16.F32.PACK_AB R36, R29, R36 ;  /* 0x000000241d24723e */ /* 0x000fe200000010ff */
[----:B------:R-:W-:Y:S01]  /*6b80*/  BAR.SYNC.DEFER_BLOCKING 0x1, 0x180 ;  /* 0x0046000000007b1d */ /* 0x000fe20000010000 */
[----:B------:R-:W-:-:S02]  /*6b90*/  F2FP.BF16.F32.PACK_AB R37, R27, R30 ;  /* 0x0000001e1b25723e */ /* 0x000fc400000010ff */
[----:B------:R-:W-:-:S03]  /*6ba0*/  F2FP.BF16.F32.PACK_AB R38, R25, R26 ;  /* 0x0000001a1926723e */ /* 0x000fc600000010ff */
[----:B------:R-:W-:Y:S02]  /*6bb0*/  ULDC.64 UR8, c[0x0][0xc00] ;  /* 0x0003000000087ab9 */ /* 0x000fe40000000a00 */
[----:B------:R-:W1:Y:S01]  /*6bc0*/  LDC R29, c[0x0][0xbe8] ;  /* 0x0002fa00ff1d7b82 */ /* 0x000e620000000800 */
[----:B------:R-:W-:Y:S01]  /*6bd0*/  UIMAD.WIDE UR8, UR38, 0x4, UR8 ;  /* 0x00000004260878a5 */ /* 0x000fe2000f8e0208 */
[----:B------:R-:W-:Y:S01]  /*6be0*/  UMOV UR4, URZ ;  /* 0x0000003f00047c82 */ /* 0x000fe20008000000 */
[----:B------:R-:W-:Y:S01]  /*6bf0*/  USHF.R.S32.HI UR18, URZ, 0x1f, UR41 ;  /* 0x0000001f3f127899 */ /* 0x000fe20008011429 */
[----:B------:R-:W-:-:S03]  /*6c00*/  ULDC.64 UR10, c[0x0][0xb90] ;  /* 0x0002e400000a7ab9 */ /* 0x000fc60000000a00 */
[----:B------:R-:W-:Y:S01]  /*6c10*/  IMAD.U32 R25, RZ, RZ, UR9 ;  /* 0x00000009ff197e24 */ /* 0x000fe2000f8e00ff */
[----:B------:R-:W-:Y:S01]  /*6c20*/  ULDC.64 UR14, c[0x0][0xc08] ;  /* 0x00030200000e7ab9 */ /* 0x000fe20000000a00 */
[----:B------:R-:W-:Y:S01]  /*6c30*/  ULDC.64 UR16, c[0x0][0xb98] ;  /* 0x0002e60000107ab9 */ /* 0x000fe20000000a00 */
[----:B------:R-:W-:Y:S02]  /*6c40*/  MOV R20, R28 ;  /* 0x0000001c00147202 */ /* 0x000fe40000000f00 */
[----:B0-----:R-:W-:-:S03]  /*6c50*/  MOV R21, R5 ;  /* 0x0000000500157202 */ /* 0x001fc60000000f00 */
[----:B------:R-:W-:-:S03]  /*6c60*/  IMAD.WIDE R4, R154, 0x2, R20 ;  /* 0x000000029a047825 */ /* 0x000fc600078e0214 */
[C---:B------:R-:W-:Y:S02]  /*6c70*/  IADD3 R11, P2, R4.reuse, 0x20, RZ ;  /* 0x00000020040b7810 */ /* 0x040fe40007f5e0ff */
[C---:B------:R-:W-:Y:S02]  /*6c80*/  IADD3 R9, P1, R4.reuse, 0x40, RZ ;  /* 0x0000004004097810 */ /* 0x040fe40007f3e0ff */
[C---:B------:R-:W-:Y:S02]  /*6c90*/  IADD3 R33, P0, R4.reuse, 0x60, RZ ;  /* 0x0000006004217810 */ /* 0x040fe40007f1e0ff */
        /* <DEDUP_REMOVED lines=9> */
[----:B------:R-:W-:Y:S01]  /*6d30*/  IMAD.X R11, RZ, RZ, R5, P2 ;  /* 0x000000ffff0b7224 */ /* 0x000fe200010e0605 */
[----:B------:R-:W-:-:S02]  /*6d40*/  LOP3.LUT R8, R8, R9, RZ, 0x3c, !PT ;  /* 0x0000000908087212 */ /* 0x000fc400078e3cff */
[----:B------:R-:W-:Y:S01]  /*6d50*/  LOP3.LUT R4, R7, R4, RZ, 0x3c, !PT ;  /* 0x0000000407047212 */ /* 0x000fe200078e3cff */
[----:B------:R-:W-:Y:S01]  /*6d60*/  IMAD.X R7, RZ, RZ, R5, P0 ;  /* 0x000000ffff077224 */ /* 0x000fe200000e0605 */
[----:B------:R-:W-:Y:S02]  /*6d70*/  IADD3.X R9, RZ, R5, RZ, P1, !PT ;  /* 0x00000005ff097210 */ /* 0x000fe40000ffe4ff */
[----:B------:R-:W-:Y:S02]  /*6d80*/  LOP3.LUT R6, R6, R33, RZ, 0x3c, !PT ;  /* 0x0000002106067212 */ /* 0x000fe400078e3cff */
[----:B------:R-:W-:Y:S02]  /*6d90*/  MOV R33, R8 ;  /* 0x0000000800217202 */ /* 0x000fe40000000f00 */
[----:B------:R-:W-:Y:S02]  /*6da0*/  MOV R34, R10 ;  /* 0x0000000a00227202 */ /* 0x000fe40000000f00 */
        /* <DEDUP_REMOVED lines=8> */
[----:B------:R0:W-:Y:S01]  /*6e30*/  STSM.16.M88.4 [R55], R8 ;  /* 0x0000000837007844 */ /* 0x0001e20000000200 */
[----:B------:R-:W-:Y:S02]  /*6e40*/  F2FP.BF16.F32.PACK_AB R6, R41, R44 ;  /* 0x0000002c2906723e */ /* 0x000fe400000010ff */
[----:B------:R-:W-:Y:S02]  /*6e50*/  F2FP.BF16.F32.PACK_AB R7, R39, R42 ;  /* 0x0000002a2707723e */ /* 0x000fe400000010ff */
[----:B------:R-:W-:Y:S01]  /*6e60*/  F2FP.BF16.F32.PACK_AB R39, R119, R24 ;  /* 0x000000187727723e */ /* 0x000fe200000010ff */
[----:B------:R-:W-:Y:S01]  /*6e70*/  IMAD.U32 R24, RZ, RZ, UR8 ;  /* 0x00000008ff187e24 */ /* 0x000fe2000f8e00ff */
[----:B------:R-:W-:Y:S01]  /*6e80*/  PLOP3.LUT P2, PT, PT, PT, UP0, 0x80, 0x0 ;  /* 0x000000000000781c */ /* 0x000fe20003f4f008 */
[----:B------:R2:W-:Y:S04]  /*6e90*/  STSM.16.M88.4 [R34], R4 ;  /* 0x0000000422007844 */ /* 0x0005e80000000200 */
[----:B------:R3:W-:Y:S04]  /*6ea0*/  STSM.16.M88.4 [R33], R12 ;  /* 0x0000000c21007844 */ /* 0x0007e80000000200 */
[----:B------:R4:W-:Y:S01]  /*6eb0*/  STSM.16.M88.4 [R32], R36 ;  /* 0x0000002420007844 */ /* 0x0009e20000000200 */
[----:B------:R-:W-:Y:S06]  /*6ec0*/  BAR.SYNC.DEFER_BLOCKING 0x1, 0x180 ;  /* 0x0046000000007b1d */ /* 0x000fec0000010000 */
[----:B------:R-:W3:Y:S01]  /*6ed0*/  @P2 LDG.E R26, desc[UR50][R24.64] ;  /* 0x00000032181a2981 */ /* 0x000ee2000c1e1900 */
[----:B-1----:R-:W-:Y:S01]  /*6ee0*/  ISETP.NE.AND P1, PT, R29, 0x1, PT ;  /* 0x000000011d00780c */ /* 0x002fe20003f25270 */
[----:B0-----:R-:W-:Y:S01]  /*6ef0*/  IMAD.U32 R10, RZ, RZ, UR40 ;  /* 0x00000028ff0a7e24 */ /* 0x001fe2000f8e00ff */
[----:B------:R-:W-:-:S02]  /*6f00*/  UIMAD UR7, UR18, UR10, URZ ;  /* 0x0000000a120772a4 */ /* 0x000fc4000f8e023f */
[----:B------:R-:W-:Y:S01]  /*6f10*/  USEL UR19, UR39, URZ, !UP0 ;  /* 0x0000003f27137287 */ /* 0x000fe2000c000000 */
[----:B------:R-:W-:Y:S01]  /*6f20*/  IMAD R10, R10, 0xc0, R153 ;  /* 0x000000c00a0a7824 */ /* 0x000fe200078e0299 */
[----:B------:R-:W-:Y:S02]  /*6f30*/  UIMAD UR12, UR41, UR11, UR7 ;  /* 0x0000000b290c72a4 */ /* 0x000fe4000f8e0207 */
[----:B------:R-:W-:Y:S02]  /*6f40*/  UISETP.NE.U32.AND UP1, UPT, UR14, URZ, UPT ;  /* 0x0000003f0e00728c */ /* 0x000fe4000bf25070 */
[----:B--2---:R-:W-:Y:S01]  /*6f50*/  MOV R4, R10 ;  /* 0x0000000a00047202 */ /* 0x004fe20000000f00 */
[----:B------:R-:W-:Y:S02]  /*6f60*/  USEL UR7, UR38, URZ, !UP0 ;  /* 0x0000003f26077287 */ /* 0x000fe4000c000000 */
[----:B------:R-:W0:Y:S01]  /*6f70*/  @P1 LDC R27, c[0x0][0xbec] ;  /* 0x0002fb00ff1b1b82 */ /* 0x000e220000000800 */
[----:B------:R-:W-:-:S06]  /*6f80*/  UISETP.NE.AND.EX UP0, UPT, UR15, URZ, UPT, UP1 ;  /* 0x0000003f0f00728c */ /* 0x000fcc000bf05310 */
[----:B------:R-:W-:Y:S01]  /*6f90*/  PLOP3.LUT P3, PT, PT, PT, UP0, 0x80, 0x0 ;  /* 0x000000000000781c */ /* 0x000fe20003f6f008 */
[----:B------:R-:W1:Y:S01]  /*6fa0*/  @P1 LDC R8, c[0x0][0xbf0] ;  /* 0x0002fc00ff081b82 */ /* 0x000e620000000800 */
[----:B0-----:R-:W-:-:S05]  /*6fb0*/  @P1 IMAD.HI.U32 R5, R10, R27, RZ ;  /* 0x0000001b0a051227 */ /* 0x001fca00078e00ff */
[----:B-1----:R-:W-:-:S05]  /*6fc0*/  @P1 SHF.R.U32.HI R4, RZ, R8, R5 ;  /* 0x00000008ff041219 */ /* 0x002fca0000011605 */
[----:B------:R-:W-:-:S04]  /*6fd0*/  IMAD.MOV R6, RZ, RZ, -R4 ;  /* 0x000000ffff067224 */ /* 0x000fc800078e0a04 */
[----:B------:R-:W-:Y:S01]  /*6fe0*/  IMAD R7, R29, R6, R10 ;  /* 0x000000061d077224 */ /* 0x000fe200078e020a */
[----:B------:R-:W-:-:S04]  /*6ff0*/  SHF.R.S32.HI R6, RZ, 0x1f, R4 ;  /* 0x0000001fff067819 */ /* 0x000fc80000011404 */
[----:B------:R-:W-:Y:S02]  /*7000*/  SHF.R.S32.HI R5, RZ, 0x1f, R7 ;  /* 0x0000001fff057819 */ /* 0x000fe40000011407 */
[----:B---3--:R-:W-:-:S13]  /*7010*/  @P2 R2UR UR4, R26 ;  /* 0x000000001a0422ca */ /* 0x008fda00000e0000 */
[----:B------:R-:W-:Y:S02]  /*7020*/  USHF.R.S32.HI UR9, URZ, 0x1f, UR4 ;  /* 0x0000001f3f097899 */ /* 0x000fe40008011404 */
[----:B------:R-:W-:Y:S02]  /*7030*/  UMOV UR8, UR4 ;  /* 0x0000000400087c82 */ /* 0x000fe40008000000 */
[----:B------:R-:W-:-:S04]  /*7040*/  UIMAD.WIDE.U32 UR10, UR41, UR10, UR8 ;  /* 0x0000000a290a72a5 */ /* 0x000fc8000f8e0008 */
[----:B------:R-:W-:Y:S02]  /*7050*/  UIADD3 UR11, UR11, UR12, URZ ;  /* 0x0000000c0b0b7290 */ /* 0x000fe4000fffe03f */
[----:B------:R-:W-:Y:S02]  /*7060*/  UIMAD UR12, UR19, UR16, URZ ;  /* 0x00000010130c72a4 */ /* 0x000fe4000f8e023f */
[----:B------:R-:W-:Y:S02]  /*7070*/  UIMAD.WIDE.U32 UR10, UR7, UR16, UR10 ;  /* 0x00000010070a72a5 */ /* 0x000fe4000f8e000a */
[----:B------:R-:W-:-:S03]  /*7080*/  UIMAD UR12, UR7, UR17, UR12 ;  /* 0x00000011070c72a4 */ /* 0x000fc6000f8e020c */
[----:B------:R-:W-:Y:S01]  /*7090*/  ULDC.64 UR16, c[0x0][0xb88] ;  /* 0x0002e20000107ab9 */ /* 0x000fe20000000a00 */
[----:B------:R-:W-:Y:S01]  /*70a0*/  IADD3 R4, P0, R4, UR10, RZ ;  /* 0x0000000a04047c10 */ /* 0x000fe2000ff1e0ff */
[----:B------:R-:W-:Y:S01]  /*70b0*/  @UP0 ULEA UR10, UP1, UR38, UR14, 0x2 ;  /* 0x0000000e260a0291 */ /* 0x000fe2000f82103f */
[----:B------:R-:W-:Y:S01]  /*70c0*/  IMAD.U32 R9, RZ, RZ, UR12 ;  /* 0x0000000cff097e24 */ /* 0x000fe2000f8e00ff */
[----:B------:R-:W-:Y:S01]  /*70d0*/  ULDC.64 UR12, c[0x0][0xb50] ;  /* 0x0002d400000c7ab9 */ /* 0x000fe20000000a00 */
[----:B------:R-:W-:Y:S01]  /*70e0*/  IMAD R8, R5, UR16, RZ ;  /* 0x0000001005087c24 */ /* 0x000fe2000f8e02ff */
[----:B------:R-:W-:Y:S02]  /*70f0*/  ULDC UR14, c[0x0][0xa88] ;  /* 0x0002a200000e7ab9 */ /* 0x000fe40000000800 */
[----:B------:R-:W-:Y:S01]  /*7100*/  IADD3.X R5, R6, UR11, R9, P0, !PT ;  /* 0x0000000b06057c10 */ /* 0x000fe200087fe409 */
[----:B------:R-:W-:Y:S01]  /*7110*/  @UP0 ULEA.HI.X UR11, UR38, UR15, UR39, 0x2, UP1 ;  /* 0x0000000f260b0291 */ /* 0x000fe200088f1427 */
[----:B------:R-:W-:Y:S01]  /*7120*/  IMAD.U32 R6, RZ, RZ, UR14 ;  /* 0x0000000eff067e24 */ /* 0x000fe2000f8e00ff */
[----:B------:R-:W-:Y:S01]  /*7130*/  MOV R12, UR10 ;  /* 0x0000000a000c7c02 */ /* 0x000fe20008000f00 */
[----:B------:R-:W-:-:S02]  /*7140*/  IMAD R9, R7, UR17, R8 ;  /* 0x0000001107097c24 */ /* 0x000fc4000f8e0208 */
[----:B------:R-:W-:-:S04]  /*7150*/  IMAD.WIDE.U32 R4, R7, UR16, R4 ;  /* 0x0000001007047c25 */ /* 0x000fc8000f8e0004 */
[----:B------:R-:W-:Y:S01]  /*7160*/  IMAD.U32 R13, RZ, RZ, UR11 ;  /* 0x0000000bff0d7e24 */ /* 0x000fe2000f8e00ff */
[C---:B------:R-:W-:Y:S01]  /*7170*/  LEA R7, P0, R4.reuse, UR12, 0x2 ;  /* 0x0000000c04077c11 */ /* 0x040fe2000f8010ff */
[----:B------:R-:W-:Y:S02]  /*7180*/  IMAD.IADD R5, R5, 0x1, R9 ;  /* 0x0000000105057824 */ /* 0x000fe400078e0209 */
[----:B------:R-:W-:Y:S01]  /*7190*/  IMAD.U32 R8, RZ, RZ, UR40 ;  /* 0x00000028ff087e24 */ /* 0x000fe2000f8e00ff */
[----:B------:R4:W5:Y:S02]  /*71a0*/  @P3 LDG.E R6, desc[UR50][R12.64] ;  /* 0x000000320c063981 */ /* 0x000964000c1e1900 */
[----:B------:R-:W-:Y:S01]  /*71b0*/  LEA.HI.X R10, R4, UR13, R5, 0x2, P0 ;  /* 0x0000000d040a7c11 */ /* 0x000fe200080f1405 */
[----:B------:R-:W-:Y:S06]  /*71c0*/  @P3 BRA `(.L_x_12953) ;  /* 0x0000000000103947 */ /* 0x000fec0003800000 */
[----:B------:R-:W-:Y:S05]  /*71d0*/  @!P2 BRA `(.L_x_12953) ;  /* 0x00000000000ca947 */ /* 0x000fea0003800000 */
[----:B------:R-:W2:Y:S04]  /*71e0*/  LDG.E R5, desc[UR50][R24.64] ;  /* 0x0000003218057981 */ /* 0x000ea8000c1e1900 */
[----:B-----5:R-:W2:Y:S02]  /*71f0*/  LDG.E R6, desc[UR50][R24.64+0x4] ;  /* 0x0000043218067981 */ /* 0x020ea4000c1e1900 */
[----:B--2---:R-:W-:-:S07]  /*7200*/  IMAD.IADD R6, R6, 0x1, -R5 ;  /* 0x0000000106067824 */ /* 0x004fce00078e0a05 */
.L_x_12953:
[----:B------:R-:W-:Y:S01]  /*7210*/  IMAD R5, R17, 0x40, R16 ;  /* 0x0000004011057824 */ /* 0x000fe200078e0210 */
[----:B----4-:R-:W-:Y:S01]  /*7220*/  SHFL.IDX PT, R12, R7, RZ, 0x1c1f ;  /* 0x001c1fff070c7589 */ /* 0x010fe200000e0000 */
[----:B------:R-:W-:Y:S01]  /*7230*/  IMAD R8, R8, 0xc0, R23 ;  /* 0x000000c008087824 */ /* 0x000fe200078e0217 */
[----:B------:R-:W-:Y:S01]  /*7240*/  LOP3.LUT P0, RZ, R18, 0x3, RZ, 0xc0, !PT ;  /* 0x0000000312ff7812 */ /* 0x000fe2000780c0ff */
[----:B------:R-:W-:Y:S01]  /*7250*/  IMAD.WIDE R20, R5, 0x2, R20 ;  /* 0x0000000205147825 */ /* 0x000fe200078e0214 */
[----:B------:R-:W0:Y:S01]  /*7260*/  SHFL.IDX PT, R13, R10, RZ, 0x1c1f ;  /* 0x001c1fff0a0d7589 */ /* 0x000e2200000e0000 */
[----:B------:R-:W-:Y:S01]  /*7270*/  ULDC.64 UR12, c[0x0][0xaa0] ;  /* 0x0002a800000c7ab9 */ /* 0x000fe20000000a00 */
[----:B------:R-:W-:Y:S01]  /*7280*/  IADD3 R4, R8, 0x8, RZ ;  /* 0x0000000808047810 */ /* 0x000fe20007ffe0ff */
[----:B-----5:R-:W-:Y:S01]  /*7290*/  IMAD R33, R6, R29, RZ ;  /* 0x0000001d06217224 */ /* 0x020fe200078e02ff */
[----:B------:R-:W-:Y:S01]  /*72a0*/  SHFL.IDX PT, R14, R7, 0x1, 0x1c1f ;  /* 0x003c1f00070e7f89 */ /* 0x000fe200000e0000 */
[----:B------:R-:W-:-:S02]  /*72b0*/  IADD3 R9, P3, R20, 0x1800, RZ ;  /* 0x0000180014097810 */ /* 0x000fc40007f7e0ff */
[----:B------:R-:W-:Y:S01]  /*72c0*/  IADD3 R25, P4, R20, 0x3000, RZ ;  /* 0x0000300014197810 */ /* 0x000fe20007f9e0ff */
[----:B------:R-:W1:Y:S01]  /*72d0*/  SHFL.IDX PT, R15, R10, 0x1, 0x1c1f ;  /* 0x003c1f000a0f7f89 */ /* 0x000e6200000e0000 */
[-C--:B------:R-:W-:Y:S02]  /*72e0*/  ISETP.GE.OR P2, PT, R8, R33.reuse, P0 ;  /* 0x000000210800720c */ /* 0x080fe40000746670 */
[----:B------:R-:W-:Y:S02]  /*72f0*/  LOP3.LUT R5, R20, 0x380, RZ, 0xc0, !PT ;  /* 0x0000038014057812 */ /* 0x000fe400078ec0ff */
[----:B------:R-:W-:Y:S02]  /*7300*/  LOP3.LUT R8, R9, 0x380, RZ, 0xc0, !PT ;  /* 0x0000038009087812 */ /* 0x000fe400078ec0ff */
[----:B------:R-:W-:Y:S02]  /*7310*/  ISETP.GE.OR P0, PT, R4, R33, P0 ;  /* 0x000000210400720c */ /* 0x000fe40000706670 */
[----:B------:R-:W-:-:S02]  /*7320*/  LOP3.LUT R24, R25, 0x380, RZ, 0xc0, !PT ;  /* 0x0000038019187812 */ /* 0x000fc400078ec0ff */
[----:B------:R-:W-:Y:S02]  /*7330*/  SHF.R.U64 R5, R5, 0x3, RZ ;  /* 0x0000000305057819 */ /* 0x000fe400000012ff */
[----:B------:R-:W-:Y:S02]  /*7340*/  SHF.R.U64 R8, R8, 0x3, RZ ;  /* 0x0000000308087819 */ /* 0x000fe400000012ff */
[----:B------:R-:W-:Y:S01]  /*7350*/  SHF.R.U64 R24, R24, 0x3, RZ ;  /* 0x0000000318187819 */ /* 0x000fe200000012ff */
[----:B0-----:R0:W-:Y:S01]  /*7360*/  @!P2 ST.E desc[UR50][R12.64], R3 ;  /* 0x000000030c00a985 */ /* 0x0011e2000c101932 */
[----:B------:R-:W-:Y:S01]  /*7370*/  LOP3.LUT R4, R5, R20, RZ, 0x3c, !PT ;  /* 0x0000001405047212 */ /* 0x000fe200078e3cff */
[--C-:B------:R-:W-:Y:S01]  /*7380*/  IMAD.MOV.U32 R5, RZ, RZ, R21.reuse ;  /* 0x000000ffff057224 */ /* 0x100fe200078e0015 */
[----:B------:R-:W-:Y:S01]  /*7390*/  LOP3.LUT R8, R8, R9, RZ, 0x3c, !PT ;  /* 0x0000000908087212 */ /* 0x000fe200078e3cff */
[--C-:B------:R-:W-:Y:S01]  /*73a0*/  IMAD.X R9, RZ, RZ, R21.reuse, P3 ;  /* 0x000000ffff097224 */ /* 0x100fe200018e0615 */
[----:B------:R-:W-:Y:S01]  /*73b0*/  LOP3.LUT R24, R24, R25, RZ, 0x3c, !PT ;  /* 0x0000001918187212 */ /* 0x000fe200078e3cff */
[----:B------:R-:W-:Y:S01]  /*73c0*/  IMAD.X R25, RZ, RZ, R21, P4 ;  /* 0x000000ffff197224 */ /* 0x000fe200020e0615 */
[----:B-1----:R1:W-:Y:S04]  /*73d0*/  @!P0 ST.E desc[UR50][R14.64], R0 ;  /* 0x000000000e008985 */ /* 0x0023e8000c101932 */
[----:B------:R-:W2:Y:S04]  /*73e0*/  LD.E.128 R4, desc[UR50][R4.64] ;  /* 0x0000003204047980 */ /* 0x000ea8000c101d00 */
[----:B------:R-:W3:Y:S04]  /*73f0*/  LD.E.128 R8, desc[UR50][R8.64] ;  /* 0x0000003208087980 */ /* 0x000ee8000c101d00 */
[----:B------:R-:W4:Y:S01]  /*7400*/  LD.E.128 R24, desc[UR50][R24.64] ;  /* 0x0000003218187980 */ /* 0x000f22000c101d00 */
[----:B------:R-:W-:-:S04]  /*7410*/  IADD3 R30, P0, R20, 0x4800, RZ ;  /* 0x00004800141e7810 */ /* 0x000fc80007f1e0ff */
[----:B------:R-:W-:Y:S01]  /*7420*/  LOP3.LUT R20, R30, 0x380, RZ, 0xc0, !PT ;  /* 0x000003801e147812 */ /* 0x000fe200078ec0ff */
[----:B0-----:R-:W-:Y:S02]  /*7430*/  IMAD.X R13, RZ, RZ, R21, P0 ;  /* 0x000000ffff0d7224 */ /* 0x001fe400000e0615 */
[----:B------:R-:W0:Y:S01]  /*7440*/  @P1 LDC R21, c[0x0][0xbf0] ;  /* 0x0002fc00ff151b82 */ /* 0x000e220000000800 */
[----:B------:R-:W-:Y:S01]  /*7450*/  SHF.R.U64 R3, R20, 0x3, RZ ;  /* 0x0000000314037819 */ /* 0x000fe200000012ff */
[----:B------:R-:W-:-:S06]  /*7460*/  UIMAD UR10, UR9, UR12, URZ ;  /* 0x0000000c090a72a4 */ /* 0x000fcc000f8e023f */
[----:B------:R-:W0:Y:S01]  /*7470*/  @P1 LDC R20, c[0x0][0xbec] ;  /* 0x0002fb00ff141b82 */ /* 0x000e220000000800 */
[----:B------:R-:W-:Y:S01]  /*7480*/  UIMAD.WIDE.U32 UR8, UR4, UR12, URZ ;  /* 0x0000000c040872a5 */ /* 0x000fe2000f8e003f */
[----:B------:R-:W-:Y:S01]  /*7490*/  MOV R31, UR40 ;  /* 0x00000028001f7c02 */ /* 0x000fe20008000f00 */
[----:B------:R-:W-:Y:S01]  /*74a0*/  UIMAD UR10, UR4, UR13, UR10 ;  /* 0x0000000d040a72a4 */ /* 0x000fe2000f8e020a */
[----:B-1----:R-:W-:Y:S01]  /*74b0*/  IMAD R0, R2, 0x30, R17 ;  /* 0x0000003002007824 */ /* 0x002fe200078e0211 */
[----:B------:R-:W-:Y:S01]  /*74c0*/  LOP3.LUT R12, R3, R30, RZ, 0x3c, !PT ;  /* 0x0000001e030c7212 */ /* 0x000fe200078e3cff */
[----:B------:R-:W-:Y:S01]  /*74d0*/  ULDC.64 UR12, c[0x0][0xae8] ;  /* 0x0002ba00000c7ab9 */ /* 0x000fe20000000a00 */
[----:B------:R-:W-:Y:S02]  /*74e0*/  UIADD3 UR9, UR9, UR10, URZ ;  /* 0x0000000a09097290 */ /* 0x000fe4000fffe03f */
[----:B------:R-:W-:Y:S01]  /*74f0*/  UIMAD UR4, UR18, UR12, URZ ;  /* 0x0000000c120472a4 */ /* 0x000fe2000f8e023f */
[----:B------:R-:W-:Y:S01]  /*7500*/  IMAD R31, R31, 0xc0, R0 ;  /* 0x000000c01f1f7824 */ /* 0x000fe200078e0200 */
[----:B------:R-:W-:Y:S01]  /*7510*/  UIMAD.WIDE.U32 UR8, UR41, UR12, UR8 ;  /* 0x0000000c290872a5 */ /* 0x000fe2000f8e0008 */
[----:B------:R-:W-:Y:S01]  /*7520*/  IMAD.U32 R36, RZ, RZ, UR40 ;  /* 0x00000028ff247e24 */ /* 0x000fe2000f8e00ff */
[----:B------:R-:W-:Y:S01]  /*7530*/  UIMAD UR4, UR41, UR13, UR4 ;  /* 0x0000000d290472a4 */ /* 0x000fe2000f8e0204 */
[----:B------:R-:W5:Y:S01]  /*7540*/  LD.E.128 R12, desc[UR50][R12.64] ;  /* 0x000000320c0c7980 */ /* 0x000f62000c101d00 */
[----:B------:R-:W-:Y:S01]  /*7550*/  ULDC.64 UR10, c[0x0][0xaf0] ;  /* 0x0002bc00000a7ab9 */ /* 0x000fe20000000a00 */
[----:B------:R-:W-:Y:S01]  /*7560*/  IMAD.MOV.U32 R3, RZ, RZ, R31 ;  /* 0x000000ffff037224 */ /* 0x000fe200078e001f */
[----:B------:R-:W-:Y:S01]  /*7570*/  UIADD3 UR9, UR9, UR4, URZ ;  /* 0x0000000409097290 */ /* 0x000fe2000fffe03f */
[----:B------:R-:W-:Y:S01]  /*7580*/  IMAD R36, R36, 0xc0, R17 ;  /* 0x000000c024247824 */ /* 0x000fe200078e0211 */
[----:B------:R-:W-:Y:S01]  /*7590*/  UIMAD UR4, UR19, UR10, URZ ;  /* 0x0000000a130472a4 */ /* 0x000fe2000f8e023f */
[----:B------:R-:W-:Y:S01]  /*75a0*/  @!PT LDS RZ, [RZ] ;  /* 0x00000000fffff984 */ /* 0x000fe20000000800 */
[----:B------:R-:W-:Y:S01]  /*75b0*/  @!PT LDS RZ, [RZ] ;  /* 0x00000000fffff984 */ /* 0x000fe20000000800 */
[----:B------:R-:W-:Y:S01]  /*75c0*/  @!PT LDS RZ, [RZ] ;  /* 0x00000000fffff984 */ /* 0x000fe20000000800 */
[----:B------:R-:W-:Y:S01]  /*75d0*/  @!PT LDS RZ, [RZ] ;  /* 0x00000000fffff984 */ /* 0x000fe20000000800 */
[----:B------:R1:W-:Y:S06]  /*75e0*/  MEMBAR.ALL.CTA ;  /* 0x0000000000007992 */ /* 0x0003ec0000008000 */
[----:B-1----:R-:W1:Y:S01]  /*75f0*/  FENCE.VIEW.ASYNC.S ;  /* 0x00000000000073c6 */ /* 0x002e620000000000 */
[----:B------:R-:W-:Y:S01]  /*7600*/  UIMAD.WIDE.U32 UR8, UR7, UR10, UR8 ;  /* 0x0000000a070872a5 */ /* 0x000fe2000f8e0008 */
[----:B------:R-:W-:Y:S01]  /*7610*/  VIADD R28, R28, 0x16820 ;  /* 0x000168201c1c7836 */ /* 0x000fe20000000000 */
[----:B------:R-:W-:Y:S01]  /*7620*/  UIMAD UR4, UR7, UR11, UR4 ;  /* 0x0000000b070472a4 */ /* 0x000fe2000f8e0204 */
[----:B0-----:R-:W-:-:S02]  /*7630*/  @P1 IMAD.HI.U32 R0, R31, R20, RZ ;  /* 0x000000141f001227 */ /* 0x001fc400078e00ff */
[----:B------:R-:W-:Y:S01]  /*7640*/  ULDC.64 UR10, c[0x0][0xae0] ;  /* 0x0002b800000a7ab9 */ /* 0x000fe20000000a00 */
[----:B------:R-:W-:Y:S01]  /*7650*/  UIADD3 UR4, UR9, UR4, URZ ;  /* 0x0000000409047290 */ /* 0x000fe2000fffe03f */
[----:B------:R-:W-:Y:S01]  /*7660*/  IMAD.U32 R20, RZ, RZ, UR8 ;  /* 0x00000008ff147e24 */ /* 0x000fe2000f8e00ff */
[----:B------:R-:W-:Y:S01]  /*7670*/  @P1 SHF.R.U32.HI R3, RZ, R21, R0 ;  /* 0x00000015ff031219 */ /* 0x000fe20000011600 */
[----:B------:R-:W-:Y:S01]  /*7680*/  IMAD.U32 R21, RZ, RZ, UR9 ;  /* 0x00000009ff157e24 */ /* 0x000fe2000f8e00ff */
[----:B------:R-:W-:Y:S02]  /*7690*/  ULDC.64 UR8, c[0x0][0xad8] ;  /* 0x0002b60000087ab9 */ /* 0x000fe40000000a00 */
[--C-:B------:R-:W-:Y:S01]  /*76a0*/  SHF.R.S32.HI R0, RZ, 0x1f, R3.reuse ;  /* 0x0000001fff007819 */ /* 0x100fe20000011403 */
[----:B------:R-:W-:Y:S01]  /*76b0*/  IMAD.MOV R30, RZ, RZ, -R3 ;  /* 0x000000ffff1e7224 */ /* 0x000fe200078e0a03 */
[----:B------:R-:W-:Y:S01]  /*76c0*/  MOV R21, UR4 ;  /* 0x0000000400157c02 */ /* 0x000fe20008000f00 */
[----:B------:R-:W-:-:S02]  /*76d0*/  ULDC UR4, c[0x0][0xac8] ;  /* 0x0002b20000047ab9 */ /* 0x000fc40000000800 */
[----:B------:R-:W-:Y:S02]  /*76e0*/  IMAD R0, R0, UR10, RZ ;  /* 0x0000000a00007c24 */ /* 0x000fe4000f8e02ff */
[----:B------:R-:W-:Y:S02]  /*76f0*/  IMAD R29, R29, R30, R31 ;  /* 0x0000001e1d1d7224 */ /* 0x000fe400078e021f */
[C---:B------:R-:W-:Y:S02]  /*7700*/  IMAD R31, R3.reuse, UR11, R0 ;  /* 0x0000000b031f7c24 */ /* 0x040fe4000f8e0200 */
[----:B------:R-:W-:Y:S01]  /*7710*/  IMAD.WIDE.U32 R20, R3, UR10, R20 ;  /* 0x0000000a03147c25 */ /* 0x000fe2000f8e0014 */
[----:B------:R-:W-:-:S03]  /*7720*/  SHF.R.S32.HI R0, RZ, 0x1f, R29 ;  /* 0x0000001fff007819 */ /* 0x000fc6000001141d */
[----:B------:R-:W-:Y:S02]  /*7730*/  IMAD.IADD R21, R21, 0x1, R31 ;  /* 0x0000000115157824 */ /* 0x000fe400078e021f */
[----:B------:R-:W-:Y:S02]  /*7740*/  IMAD R0, R0, UR8, RZ ;  /* 0x0000000800007c24 */ /* 0x000fe4000f8e02ff */
[----:B------:R-:W-:-:S04]  /*7750*/  IMAD.WIDE.U32 R20, R29, UR8, R20 ;  /* 0x000000081d147c25 */ /* 0x000fc8000f8e0014 */
[----:B------:R-:W-:Y:S01]  /*7760*/  IMAD R3, R29, UR9, R0 ;  /* 0x000000091d037c24 */ /* 0x000fe2000f8e0200 */
[----:B------:R-:W-:Y:S01]  /*7770*/  ULDC.64 UR8, c[0x0][0xa80] ;  /* 0x0002a00000087ab9 */ /* 0x000fe20000000a00 */
[----:B------:R-:W-:Y:S01]  /*7780*/  VIADD R0, R36, 0x30 ;  /* 0x0000003024007836 */ /* 0x000fe20000000000 */
[----:B------:R-:W-:Y:S01]  /*7790*/  LEA R32, P0, R20, UR8, 0x1 ;  /* 0x0000000814207c11 */ /* 0x000fe2000f8008ff */
[----:B------:R-:W-:-:S04]  /*77a0*/  IMAD.IADD R3, R21, 0x1, R3 ;  /* 0x0000000115037824 */ /* 0x000fc800078e0203 */
[----:B-1----:R-:W0:Y:S01]  /*77b0*/  SHFL.IDX PT, R29, R32, RZ, 0x181f ;  /* 0x00181fff201d7589 */ /* 0x002e2200000e0000 */
[----:B------:R-:W-:Y:S02]  /*77c0*/  LEA.HI.X R34, R20, UR9, R3, 0x1, P0 ;  /* 0x0000000914227c11 */ /* 0x000fe400080f0c03 */
[----:B------:R-:W-:Y:S01]  /*77d0*/  ISETP.GE.AND P0, PT, R16, UR4, PT ;  /* 0x0000000410007c0c */ /* 0x000fe2000bf06270 */
[----:B------:R-:W1:Y:S01]  /*77e0*/  SHFL.IDX PT, R37, R32, 0x1, 0x181f ;  /* 0x00381f0020257f89 */ /* 0x000e6200000e0000 */
[C---:B------:R-:W-:Y:S02]  /*77f0*/  IADD3 R3, R36.reuse, 0x60, RZ ;  /* 0x0000006024037810 */ /* 0x040fe40007ffe0ff */
[-C--:B------:R-:W-:Y:S01]  /*7800*/  ISETP.GE.OR P1, PT, R36, R33.reuse, P0 ;  /* 0x000000212400720c */ /* 0x080fe20000726670 */
[----:B------:R-:W1:Y:S01]  /*7810*/  SHFL.IDX PT, R39, R32, 0x2, 0x181f ;  /* 0x00581f0020277f89 */ /* 0x000e6200000e0000 */
[-C--:B------:R-:W-:Y:S02]  /*7820*/  ISETP.GE.OR P2, PT, R0, R33.reuse, P0 ;  /* 0x000000210000720c */ /* 0x080fe40000746670 */
[----:B------:R-:W-:Y:S01]  /*7830*/  ISETP.GE.OR P3, PT, R3, R33, P0 ;  /* 0x000000210300720c */ /* 0x000fe20000766670 */
[----:B------:R-:W1:Y:S01]  /*7840*/  SHFL.IDX PT, R21, R34, RZ, 0x181f ;  /* 0x00181fff22157589 */ /* 0x000e6200000e0000 */
[----:B------:R-:W-:-:S03]  /*7850*/  PRMT R0, RZ, 0x654, R28 ;  /* 0x00000654ff007816 */ /* 0x000fc6000000001c */
[----:B------:R-:W1:Y:S01]  /*7860*/  SHFL.IDX PT, R31, R34, 0x1, 0x181f ;  /* 0x00381f00221f7f89 */ /* 0x000e6200000e0000 */
[----:B------:R0:W-:Y:S03]  /*7870*/  SYNCS.ARRIVE.TRANS64.RED.A1T0 RZ, [R0+URZ], RZ ;  /* 0x000000ff00ff79a7 */ /* 0x0001e6000810043f */
[----:B------:R-:W1:Y:S01]  /*7880*/  SHFL.IDX PT, R38, R34, 0x2, 0x181f ;  /* 0x00581f0022267f89 */ /* 0x000e6200000e0000 */
[----:B0-----:R-:W-:Y:S01]  /*7890*/  @!P1 LEA R20, P4, R16, R29, 0x1 ;  /* 0x0000001d10149211 */ /* 0x001fe200078808ff */
[----:B------:R-:W-:Y:S02]  /*78a0*/  VIADD R0, R36, 0x90 ;  /* 0x0000009024007836 */ /* 0x000fe40000000000 */
[----:B------:R0:W0:Y:S01]  /*78b0*/  SHFL.IDX PT, R3, R32, 0x3, 0x181f ;  /* 0x00781f0020037f89 */ /* 0x00002200000e0000 */
[----:B-1----:R-:W-:Y:S02]  /*78c0*/  @!P2 LEA R28, P5, R16, R37, 0x1 ;  /* 0x00000025101ca211 */ /* 0x002fe400078a08ff */
[----:B------:R-:W-:Y:S01]  /*78d0*/  ISETP.GE.OR P0, PT, R0, R33, P0 ;  /* 0x000000210000720c */ /* 0x000fe20000706670 */
[----:B------:R-:W1:Y:S01]  /*78e0*/  SHFL.IDX PT, R34, R34, 0x3, 0x181f ;  /* 0x00781f0022227f89 */ /* 0x000e6200000e0000 */
[----:B------:R-:W-:-:S02]  /*78f0*/  @!P3 LEA R30, P6, R16, R39, 0x1 ;  /* 0x00000027101eb211 */ /* 0x000fc400078c08ff */
[C-C-:B------:R-:W-:Y:S02]  /*7900*/  @!P1 LEA.HI.X R21, R16.reuse, R21, R155.reuse, 0x1, P4 ;  /* 0x0000001510159211 */ /* 0x140fe400020f0c9b */
[C-C-:B------:R-:W-:Y:S02]  /*7910*/  @!P2 LEA.HI.X R29, R16.reuse, R31, R155.reuse, 0x1, P5 ;  /* 0x0000001f101da211 */ /* 0x140fe400028f0c9b */
[----:B------:R-:W-:Y:S01]  /*7920*/  @!P3 LEA.HI.X R31, R16, R38, R155, 0x1, P6 ;  /* 0x00000026101fb211 */ /* 0x000fe200030f0c9b */
[----:B--2---:R2:W-:Y:S04]  /*7930*/  @!P1 ST.E.128 desc[UR50][R20.64], R4 ;  /* 0x0000000414009985 */ /* 0x0045e8000c101d32 */
[----:B---3--:R2:W-:Y:S04]  /*7940*/  @!P2 ST.E.128 desc[UR50][R28.64], R8 ;  /* 0x000000081c00a985 */ /* 0x0085e8000c101d32 */
[----:B----4-:R2:W-:Y:S01]  /*7950*/  @!P3 ST.E.128 desc[UR50][R30.64], R24 ;  /* 0x000000181e00b985 */ /* 0x0105e2000c101d32 */
[----:B01----:R-:W-:Y:S05]  /*7960*/  @P0 BRA `(.L_x_12954) ;  /* 0x0000000800780947 */ /* 0x003fea0003800000 */
[----:B--2---:R-:W-:-:S04]  /*7970*/  LEA R4, P0, R16, R3, 0x1 ;  /* 0x0000000310047211 */ /* 0x004fc800078008ff */
[----:B------:R-:W-:-:S05]  /*7980*/  LEA.HI.X R5, R16, R34, R155, 0x1, P0 ;  /* 0x0000002210057211 */ /* 0x000fca00000f0c9b */
[----:B-----5:R0:W-:Y:S01]  /*7990*/  ST.E.128 desc[UR50][R4.64], R12 ;  /* 0x0000000c04007985 */ /* 0x0201e2000c101d32 */
[----:B------:R-:W-:Y:S05]  /*79a0*/  BRA `(.L_x_12954) ;  /* 0x0000000800687947 */ /* 0x000fea0003800000 */
.L_x_12952:
        /* <DEDUP_REMOVED lines=11> */
[----:B------:R-:W-:-:S03]  /*7a60*/  UISETP.NE.U32.AND UP1, UPT, UR8, URZ, UPT ;  /* 0x0000003f0800728c */ /* 0x000fc6000bf25070 */
[----:B------:R-:W2:Y:S01]  /*7a70*/  @P2 LDG.E R3, desc[UR50][R4.64] ;  /* 0x0000003204032981 */ /* 0x000ea2000c1e1900 */
[----:B------:R-:W-:Y:S01]  /*7a80*/  UISETP.NE.AND.EX UP1, UPT, UR9, URZ, UPT, UP1 ;  /* 0x0000003f0900728c */ /* 0x000fe2000bf25310 */
[----:B------:R-:W-:-:S05]  /*7a90*/  MOV R0, UR4 ;  /* 0x0000000400007c02 */ /* 0x000fca0008000f00 */
[----:B------:R-:W-:-:S05]  /*7aa0*/  PLOP3.LUT P3, PT, PT, PT, UP1, 0x80, 0x0 ;  /* 0x000000000000781c */ /* 0x000fca0003f6f018 */
[----:B------:R-:W-:-:S04]  /*7ab0*/  @UP1 ULEA UR8, UP2, UR38, UR8, 0x2 ;  /* 0x0000000826081291 */ /* 0x000fc8000f84103f */
[----:B------:R-:W-:Y:S02]  /*7ac0*/  @UP1 ULEA.HI.X UR9, UR38, UR9, UR39, 0x2, UP2 ;  /* 0x0000000926091291 */ /* 0x000fe400090f1427 */
        /* <DEDUP_REMOVED lines=15> */
.L_x_12955:
        /* <DEDUP_REMOVED lines=8> */
[----:B-1---5:R-:W-:-:S03]  /*7c40*/  IMAD R4, R0, R6, RZ ;  /* 0x0000000600047224 */ /* 0x022fc600078e02ff */
[----:B------:R-:W-:-:S04]  /*7c50*/  IADD3 R5, R3, -0x80, RZ ;  /* 0xffffff8003057810 */ /* 0x000fc80007ffe0ff */
        /* <DEDUP_REMOVED lines=20> */
[----:B------:R-:W-:-:S04]  /*7da0*/  IMAD.U32 R8, RZ, RZ, UR7 ;  /* 0x00000007ff087e24 */ /* 0x000fc8000f8e00ff */
[----:B------:R-:W-:-:S04]  /*7db0*/  IMAD.MOV R3, RZ, RZ, -R4 ;  /* 0x000000ffff037224 */ /* 0x000fc800078e0a04 */
        /* <DEDUP_REMOVED lines=14> */
.L_x_12957:
[----:B------:R-:W-:Y:S05]  /*7ea0*/  BSYNC B1 ;  /* 0x0000000000017941 */ /* 0x000fea0003800000 */
.L_x_12956:
[----:B------:R-:W1:Y:S01]  /*7eb0*/  @P0 LDC R5, c[0x0][0xbf0] ;  /* 0x0002fc00ff050b82 */ /* 0x000e620000000800 */
[----:B------:R-:W-:Y:S01]  /*7ec0*/  ULDC.64 UR12, c[0x0][0xaa0] ;  /* 0x0002a800000c7ab9 */ /* 0x000fe20000000a00 */
[----:B0-----:R-:W-:Y:S01]  /*7ed0*/  IMAD.U32 R6, RZ, RZ, UR40 ;  /* 0x00000028ff067e24 */ /* 0x001fe2000f8e00ff */
[----:B------:R-:W-:Y:S01]  /*7ee0*/  UIMAD UR7, UR10, UR12, URZ ;  /* 0x0000000c0a0772a4 */ /* 0x000fe2000f8e023f */
[----:B------:R-:W-:Y:S01]  /*7ef0*/  IMAD R3, R2, 0x30, R17 ;  /* 0x0000003002037824 */ /* 0x000fe200078e0211 */
[----:B------:R-:W-:Y:S01]  /*7f00*/  UIMAD.WIDE.U32 UR8, UR4, UR12, URZ ;  /* 0x0000000c040872a5 */ /* 0x000fe2000f8e003f */
[----:B-----5:R-:W-:Y:S01]  /*7f10*/  IMAD R25, R0, R11, RZ ;  /* 0x0000000b00197224 */ /* 0x020fe200078e02ff */
        /* <DEDUP_REMOVED lines=20> */
[----:B------:R-:W-:Y:S02]  /*8060*/  IMAD R7, R11, R7, R6 ;  /* 0x000000070b077224 */ /* 0x000fe400078e0206 */
[----:B------:R-:W-:Y:S02]  /*8070*/  IMAD R8, R4, UR10, RZ ;  /* 0x0000000a04087c24 */ /* 0x000fe4000f8e02ff */
[----:B------:R-:W-:Y:S01]  /*8080*/  IMAD.U32 R4, RZ, RZ, UR8 ;  /* 0x00000008ff047e24 */ /* 0x000fe2000f8e00ff */
[----:B------:R-:W-:Y:S01]  /*8090*/  SHF.R.S32.HI R6, RZ, 0x1f, R7 ;  /* 0x0000001fff067819 */ /* 0x000fe20000011407 */
[----:B------:R-:W-:Y:S01]  /*80a0*/  IMAD.U32 R5, RZ, RZ, UR4 ;  /* 0x00000004ff057e24 */ /* 0x000fe2000f8e00ff */
[----:B------:R-:W-:Y:S01]  /*80b0*/  ULDC.64 UR8, c[0x0][0xad8] ;  /* 0x0002b60000087ab9 */ /* 0x000fe20000000a00 */
[C---:B------:R-:W-:Y:S01]  /*80c0*/  IMAD R9, R3.reuse, UR11, R8 ;  /* 0x0000000b03097c24 */ /* 0x040fe2000f8e0208 */
[----:B------:R-:W-:Y:S01]  /*80d0*/  ULDC UR4, c[0x0][0xac8] ;  /* 0x0002b20000047ab9 */ /* 0x000fe20000000800 */
[----:B------:R-:W-:-:S04]  /*80e0*/  IMAD.WIDE.U32 R4, R3, UR10, R4 ;  /* 0x0000000a03047c25 */ /* 0x000fc8000f8e0004 */
[----:B------:R-:W-:Y:S02]  /*80f0*/  IMAD R6, R6, UR8, RZ ;  /* 0x0000000806067c24 */ /* 0x000fe4000f8e02ff */
[----:B------:R-:W-:Y:S02]  /*8100*/  IMAD.IADD R5, R5, 0x1, R9 ;  /* 0x0000000105057824 */ /* 0x000fe400078e0209 */
[C---:B------:R-:W-:Y:S02]  /*8110*/  IMAD R3, R7.reuse, UR9, R6 ;  /* 0x0000000907037c24 */ /* 0x040fe4000f8e0206 */
[----:B------:R-:W-:Y:S01]  /*8120*/  IMAD.WIDE.U32 R4, R7, UR8, R4 ;  /* 0x0000000807047c25 */ /* 0x000fe2000f8e0004 */
[----:B------:R-:W-:-:S03]  /*8130*/  ULDC.64 UR8, c[0x0][0xa80] ;  /* 0x0002a00000087ab9 */ /* 0x000fc60000000a00 */
[----:B------:R-:W-:Y:S01]  /*8140*/  IMAD.IADD R3, R5, 0x1, R3 ;  /* 0x0000000105037824 */ /* 0x000fe200078e0203 */
[----:B------:R-:W-:Y:S01]  /*8150*/  LEA R5, P0, R4, UR8, 0x1 ;  /* 0x0000000804057c11 */ /* 0x000fe2000f8008ff */
[----:B------:R-:W-:-:S03]  /*8160*/  IMAD.U32 R8, RZ, RZ, UR40 ;  /* 0x00000028ff087e24 */ /* 0x000fc6000f8e00ff */
[----:B------:R-:W-:Y:S01]  /*8170*/  LEA.HI.X R10, R4, UR9, R3, 0x1, P0 ;  /* 0x00000009040a7c11 */ /* 0x000fe200080f0c03 */
[----:B------:R-:W0:Y:S01]  /*8180*/  SHFL.IDX PT, R9, R5, RZ, 0x181f ;  /* 0x00181fff05097589 */ /* 0x000e2200000e0000 */
[----:B------:R-:W-:Y:S01]  /*8190*/  IMAD R6, R8, 0xc0, R17 ;  /* 0x000000c008067824 */ /* 0x000fe200078e0211 */
[----:B------:R-:W-:Y:S02]  /*81a0*/  ISETP.GE.AND P0, PT, R16, UR4, PT ;  /* 0x0000000410007c0c */ /* 0x000fe4000bf06270 */
[----:B------:R-:W1:Y:S01]  /*81b0*/  SHFL.IDX PT, R13, R5, 0x1, 0x181f ;  /* 0x00381f00050d7f89 */ /* 0x000e6200000e0000 */
[C---:B------:R-:W-:Y:S01]  /*81c0*/  VIADD R3, R6.reuse, 0x60 ;  /* 0x0000006006037836 */ /* 0x040fe20000000000 */
[C---:B------:R-:W-:Y:S01]  /*81d0*/  IADD3 R0, R6.reuse, 0x30, RZ ;  /* 0x0000003006007810 */ /* 0x040fe20007ffe0ff */
[C---:B------:R-:W-:Y:S01]  /*81e0*/  VIADD R4, R6.reuse, 0x90 ;  /* 0x0000009006047836 */ /* 0x040fe20000000000 */
[----:B------:R-:W2:Y:S01]  /*81f0*/  SHFL.IDX PT, R15, R5, 0x2, 0x181f ;  /* 0x00581f00050f7f89 */ /* 0x000ea200000e0000 */
[----:B------:R-:W-:-:S02]  /*8200*/  ISETP.GE.OR P3, PT, R6, R25, P0 ;  /* 0x000000190600720c */ /* 0x000fc40000766670 */
[-C--:B------:R-:W-:Y:S01]  /*8210*/  ISETP.GE.OR P2, PT, R0, R25.reuse, P0 ;  /* 0x000000190000720c */ /* 0x080fe20000746670 */
[----:B------:R-:W3:Y:S01]  /*8220*/  SHFL.IDX PT, R7, R10, RZ, 0x181f ;  /* 0x00181fff0a077589 */ /* 0x000ee200000e0000 */
[-C--:B------:R-:W-:Y:S02]  /*8230*/  ISETP.GE.OR P1, PT, R3, R25.reuse, P0 ;  /* 0x000000190300720c */ /* 0x080fe40000726670 */
[----:B------:R-:W-:Y:S01]  /*8240*/  ISETP.GE.OR P0, PT, R4, R25, P0 ;  /* 0x000000190400720c */ /* 0x000fe20000706670 */
[----:B------:R3:W4:Y:S04]  /*8250*/  SHFL.IDX PT, R21, R5, 0x3, 0x181f ;  /* 0x00781f0005157f89 */ /* 0x00072800000e0000 */
[----:B------:R-:W4:Y:S04]  /*8260*/  SHFL.IDX PT, R11, R10, 0x1, 0x181f ;  /* 0x00381f000a0b7f89 */ /* 0x000f2800000e0000 */
[----:B------:R-:W4:Y:S01]  /*8270*/  SHFL.IDX PT, R12, R10, 0x2, 0x181f ;  /* 0x00581f000a0c7f89 */ /* 0x000f2200000e0000 */
[----:B0-----:R-:W-:-:S03]  /*8280*/  @!P3 LEA R4, P6, R16, R9, 0x1 ;  /* 0x000000091004b211 */ /* 0x001fc600078c08ff */
[----:B------:R4:W0:Y:S01]  /*8290*/  SHFL.IDX PT, R14, R10, 0x3, 0x181f ;  /* 0x00781f000a0e7f89 */ /* 0x00082200000e0000 */
[C---:B-1----:R-:W-:Y:S02]  /*82a0*/  @!P2 LEA R6, P5, R16.reuse, R13, 0x1 ;  /* 0x0000000d1006a211 */ /* 0x042fe400078a08ff */
[C---:B--2---:R-:W-:Y:S02]  /*82b0*/  @!P1 LEA R8, P4, R16.reuse, R15, 0x1 ;  /* 0x0000000f10089211 */ /* 0x044fe400078808ff */
[C---:B---3--:R-:W-:Y:S02]  /*82c0*/  @!P3 LEA.HI.X R5, R16.reuse, R7, R155, 0x1, P6 ;  /* 0x000000071005b211 */ /* 0x048fe400030f0c9b */
[----:B----4-:R-:W-:-:S03]  /*82d0*/  @!P0 LEA R10, P6, R16, R21, 0x1 ;  /* 0x00000015100a8211 */ /* 0x010fc600078c08ff */
[----:B------:R1:W-:Y:S01]  /*82e0*/  @!P3 ST.E.128 desc[UR50][R4.64], RZ ;  /* 0x000000ff0400b985 */ /* 0x0003e2000c101d32 */
[C-C-:B------:R-:W-:Y:S02]  /*82f0*/  @!P2 LEA.HI.X R7, R16.reuse, R11, R155.reuse, 0x1, P5 ;  /* 0x0000000b1007a211 */ /* 0x140fe400028f0c9b */
[----:B------:R-:W-:-:S03]  /*8300*/  @!P1 LEA.HI.X R9, R16, R12, R155, 0x1, P4 ;  /* 0x0000000c10099211 */ /* 0x000fc600020f0c9b */
[----:B------:R1:W-:Y:S01]  /*8310*/  @!P2 ST.E.128 desc[UR50][R6.64], RZ ;  /* 0x000000ff0600a985 */ /* 0x0003e2000c101d32 */
[----:B0-----:R-:W-:-:S03]  /*8320*/  @!P0 LEA.HI.X R11, R16, R14, R155, 0x1, P6 ;  /* 0x0000000e100b8211 */ /* 0x001fc600030f0c9b */
[----:B------:R1:W-:Y:S04]  /*8330*/  @!P1 ST.E.128 desc[UR50][R8.64], RZ ;  /* 0x000000ff08009985 */ /* 0x0003e8000c101d32 */
[----:B------:R1:W-:Y:S02]  /*8340*/  @!P0 ST.E.128 desc[UR50][R10.64], RZ ;  /* 0x000000ff0a008985 */ /* 0x0003e4000c101d32 */
.L_x_12954:
[----:B------:R-:W-:Y:S05]  /*8350*/  BSYNC B0 ;  /* 0x0000000000007941 */ /* 0x000fea0003800000 */
.L_x_12951:
[----:B------:R-:W-:Y:S02]  /*8360*/  ULDC UR4, c[0x0][0xc3c] ;  /* 0x00030f0000047ab9 */ /* 0x000fe40000000800 */
[----:B------:R-:W-:-:S13]  /*8370*/  ISETP.GE.AND P0, PT, R35, UR4, PT ;  /* 0x0000000423007c0c */ /* 0x000fda000bf06270 */
[----:B------:R-:W-:Y:S05]  /*8380*/  @!P0 BRA `(.L_x_12958) ;  /* 0xffffff8800688947 */ /* 0x000fea000383ffff */
[----:B------:R-:W-:Y:S05]  /*8390*/  EXIT ;  /* 0x000000000000794d */ /* 0x000fea0003800000 */
.L_x_12923:
[----:B------:R-:W-:-:S08]  /*83a0*/  NOP ;  /* 0x0000000000007918 */ /* 0x000fd00000000000 */
[----:B------:R-:W0:-:S00]  /*83b0*/  USETMAXREG.DEALLOC.CTAPOOL 0x20 ;  /* 0x00000020000079c8 */ /* 0x000e0000080e0500 */
[----:B0-----:R-:W2:Y:S01]  /*83c0*/  LDL.LU R2, [R1+0x8] ;  /* 0x0000080001027983 */ /* 0x001ea20000300800 */
[----:B------:R-:W-:-:S06]  /*83d0*/  LOP3.LUT R0, R0, 0x3, RZ, 0xc0, !PT ;  /* 0x0000000300007812 */ /* 0x000fcc00078ec0ff */
[----:B------:R-:W0:Y:S02]  /*83e0*/  SHFL.IDX PT, R0, R0, RZ, 0x1f ;  /* 0x00001fff00007589 */ /* 0x000e2400000e0000 */
[----:B0-----:R-:W-:Y:S01]  /*83f0*/  ISETP.NE.AND P0, PT, R0, RZ, PT ;  /* 0x000000ff0000720c */ /* 0x001fe20003f05270 */
[----:B------:R-:W-:Y:S01]  /*8400*/  IMAD.MOV.U32 R0, RZ, RZ, RZ ;  /* 0x000000ffff007224 */ /* 0x000fe200078e00ff */
[----:B--2---:R-:W-:-:S11]  /*8410*/  LOP3.LUT R2, R2, 0xffffffef, RZ, 0xc0, !PT ;  /* 0xffffffef02027812 */ /* 0x004fd600078ec0ff */
[----:B------:R-:W-:-:S05]  /*8420*/  @P0 LOP3.LUT R2, R2, 0x10, RZ, 0xfc, !PT ;  /* 0x0000001002020812 */ /* 0x000fca00078efcff */
[----:B------:R0:W-:Y:S01]  /*8430*/  STL [R1+0x8], R2 ;  /* 0x0000080201007387 */ /* 0x0001e20000100800 */
[----:B------:R-:W-:Y:S05]  /*8440*/  @!P0 BRA `(.L_x_12959) ;  /* 0x00000000001c8947 */ /* 0x000fea0003800000 */
[----:B-1----:R-:W1:Y:S08]  /*8450*/  S2UR UR5, SR_CgaCtaId ;  /* 0x00000000000579c3 */ /* 0x002e700000008800 */
[----:B------:R-:W-:Y:S06]  /*8460*/  BAR.SYNC.DEFER_BLOCKING 0x5, 0x200 ;  /* 0x0148000000007b1d */ /* 0x000fec0000010000 */
[----:B------:R-:W-:-:S02]  /*8470*/  UMOV UR4, 0x400 ;  /* 0x0000040000047882 */ /* 0x000fc40000000000 */
[----:B-1----:R-:W-:-:S09]  /*8480*/  ULEA UR4, UR5, UR4, 0x18 ;  /* 0x0000000405047291 */ /* 0x002fd2000f8ec03f */
[----:B------:R-:W1:Y:S01]  /*8490*/  LDS.128 R16, [UR4+0x168d0] ;  /* 0x0168d004ff107984 */ /* 0x000e620008000c00 */
[----:B------:R-:W-:Y:S06]  /*84a0*/  BAR.ARV 0x4, 0x200 ;  /* 0x0108000000007b1d */ /* 0x000fec0000002000 */
[----:B------:R-:W-:Y:S05]  /*84b0*/  BRA `(.L_x_12960) ;  /* 0x0000000800007947 */ /* 0x000fea0003800000 */
.L_x_12959:
[----:B0-----:R-:W0:Y:S01]  /*84c0*/  S2R R2, SR_TID.X ;  /* 0x0000000000027919 */ /* 0x001e220000002100 */
        /* <DEDUP_REMOVED lines=39> */
.L_x_12965:
        /* <DEDUP_REMOVED lines=12> */
.L_x_12964:
[----:B------:R-:W-:Y:S05]  /*8800*/  BSYNC B0 ;  /* 0x0000000000007941 */ /* 0x000fea0003800000 */
.L_x_12963:
        /* <DEDUP_REMOVED lines=21> */
.L_x_12961:
        /* <DEDUP_REMOVED lines=15> */
.L_x_12966:
        /* <DEDUP_REMOVED lines=28> */
.L_x_12962:
[----:B------:R-:W-:Y:S01]  /*8c10*/  ULDC UR4, c[0x0][0xc3c] ;  /* 0x00030f0000047ab9 */ /* 0x000fe20000000800 */
[----:B------:R-:W-:Y:S02]  /*8c20*/  IMAD.MOV.U32 R17, RZ, RZ, RZ ;  /* 0x000000ffff117224 */ /* 0x000fe400078e00ff */
[----:B------:R-:W-:Y:S02]  /*8c30*/  IMAD.U32 R16, RZ, RZ, UR6 ;  /* 0x00000006ff107e24 */ /* 0x000fe4000f8e00ff */
[----:B------:R-:W-:Y:S02]  /*8c40*/  IMAD.MOV.U32 R18, RZ, RZ, RZ ;  /* 0x000000ffff127224 */ /* 0x000fe400078e00ff */
[----:B------:R-:W-:-:S07]  /*8c50*/  IMAD.U32 R19, RZ, RZ, UR4 ;  /* 0x00000004ff137e24 */ /* 0x000fce000f8e00ff */
.L_x_12967:
[----:B------:R-:W-:-:S13]  /*8c60*/  ISETP.NE.AND P0, PT, R5, RZ, PT ;  /* 0x000000ff0500720c */ /* 0x000fda0003f05270 */
[----:B------:R-:W0:Y:S01]  /*8c70*/  @!P0 S2R R3, SR_CgaCtaId ;  /* 0x0000000000038919 */ /* 0x000e220000008800 */
[----:B------:R-:W-:-:S04]  /*8c80*/  @!P0 MOV R0, 0x400 ;  /* 0x0000040000008802 */ /* 0x000fc80000000f00 */
[----:B0-----:R-:W-:-:S05]  /*8c90*/  @!P0 LEA R0, R3, R0, 0x18 ;  /* 0x0000000003008211 */ /* 0x001fca00078ec0ff */
[----:B------:R0:W-:Y:S01]  /*8ca0*/  @!P0 STS.128 [R0+0x168d0], R16 ;  /* 0x0168d01000008388 */ /* 0x0001e20000000c00 */
[----:B------:R-:W-:Y:S06]  /*8cb0*/  BAR.ARV 0x5, 0x200 ;  /* 0x0148000000007b1d */ /* 0x000fec0000002000 */
.L_x_12960:
[----:B------:R2:W-:Y:S01]  /*8cc0*/  STL [R1+0x38], RZ ;  /* 0x000038ff01007387 */ /* 0x0005e20000100800 */
[----:B------:R-:W-:Y:S01]  /*8cd0*/  ULDC UR4, c[0x0][0xc3c] ;  /* 0x00030f0000047ab9 */ /* 0x000fe20000000800 */
[----:B------:R-:W-:Y:S01]  /*8ce0*/  MOV R27, 0x1 ;  /* 0x00000001001b7802 */ /* 0x000fe20000000f00 */
[----:B------:R-:W-:Y:S01]  /*8cf0*/  IMAD.MOV.U32 R25, RZ, RZ, RZ ;  /* 0x000000ffff197224 */ /* 0x000fe200078e00ff */
[----:B-1----:R-:W-:-:S13]  /*8d00*/  ISETP.GE.AND P0, PT, R19, UR4, PT ;  /* 0x0000000413007c0c */ /* 0x002fda000bf06270 */
        /* <DEDUP_REMOVED lines=11> */
[----:B------:R-:W-:Y:S01]  /*8dc0*/  MOV R22, UR4 ;  /* 0x0000000400167c02 */ /* 0x000fe20008000f00 */
[C---:B-1----:R-:W-:Y:S01]  /*8dd0*/  IMAD.SHL.U32 R28, R3.reuse, 0x8, RZ ;  /* 0x00000008031c7824 */ /* 0x042fe200078e00ff */
[C---:B------:R-:W-:Y:S01]  /*8de0*/  LOP3.LUT R4, R3.reuse, 0x7f, RZ, 0xc0, !PT ;  /* 0x0000007f03047812 */ /* 0x040fe200078ec0ff */
[----:B0-----:R-:W-:-:S03]  /*8df0*/  IMAD.SHL.U32 R2, R3, 0x10, RZ ;  /* 0x0000001003027824 */ /* 0x001fc600078e00ff */
[----:B------:R-:W-:Y:S02]  /*8e00*/  LOP3.LUT R0, R28, 0x1f8, RZ, 0xc0, !PT ;  /* 0x000001f81c007812 */ /* 0x000fe400078ec0ff */
[----:B------:R-:W-:Y:S02]  /*8e10*/  LOP3.LUT R2, R2, 0x70, RZ, 0xc0, !PT ;  /* 0x0000007002027812 */ /* 0x000fe400078ec0ff */
[----:B------:R-:W-:Y:S02]  /*8e20*/  LOP3.LUT R3, R0, 0x38, R3, 0x78, !PT ;  /* 0x0000003800037812 */ /* 0x000fe400078e7803 */
[----:B------:R-:W-:Y:S02]  /*8e30*/  SHF.R.U32.HI R4, RZ, 0x3, R4 ;  /* 0x00000003ff047819 */ /* 0x000fe40000011604 */
[----:B------:R-:W-:Y:S02]  /*8e40*/  LOP3.LUT R0, R3, 0x200, R28, 0xf8, !PT ;  /* 0x0000020003007812 */ /* 0x000fe400078ef81c */
[----:B------:R-:W-:-:S02]  /*8e50*/  LOP3.LUT R28, R28, 0x38, RZ, 0xc0, !PT ;  /* 0x000000381c1c7812 */ /* 0x000fc400078ec0ff */
[----:B------:R-:W-:Y:S01]  /*8e60*/  LOP3.LUT R2, R4, R2, RZ, 0xfc, !PT ;  /* 0x0000000204027212 */ /* 0x000fe200078efcff */
[----:B------:R-:W-:-:S05]  /*8e70*/  IMAD R0, R0, 0x2, R22 ;  /* 0x0000000200007824 */ /* 0x000fca00078e0216 */
[----:B------:R3:W-:Y:S02]  /*8e80*/  STL [R1+0x1c], R0 ;  /* 0x00001c0001007387 */ /* 0x0007e40000100800 */
.L_x_13029:
[----:B0-----:R-:W0:Y:S01]  /*8e90*/  LDC.64 R2, c[0x0][0xc88] ;  /* 0x00032200ff027b82 */ /* 0x001e220000000a00 */
[----:B--23--:R-:W2:Y:S01]  /*8ea0*/  LDL.LU R0, [R1+0x8] ;  /* 0x0000080001007983 */ /* 0x00cea20000300800 */
        /* <DEDUP_REMOVED lines=8> */
[----:B--2---:R-:W-:Y:S02]  /*8f30*/  LOP3.LUT R0, R0, 0xfffffff7, RZ, 0xc0, !PT ;  /* 0xfffffff700007812 */ /* 0x004fe400078ec0ff */
[----:B-1-3--:R-:W-:-:S09]  /*8f40*/  SHF.R.S32.HI R4, RZ, 0x1f, R29 ;  /* 0x0000001fff047819 */ /* 0x00afd2000001141d */
[C---:B------:R-:W-:Y:S01]  /*8f50*/  @P0 LEA R2, P1, R29.reuse, UR4, 0x2 ;  /* 0x000000041d020c11 */ /* 0x040fe2000f8210ff */
[C---:B------:R-:W-:Y:S01]  /*8f60*/  IMAD.SHL.U32 R23, R29.reuse, 0x4, RZ ;  /* 0x000000041d177824 */ /* 0x040fe200078e00ff */
[C-C-:B------:R-:W-:Y:S01]  /*8f70*/  SHF.L.U64.HI R24, R29.reuse, 0x2, R4.reuse ;  /* 0x000000021d187819 */ /* 0x140fe20000010204 */
[----:B------:R0:W-:Y:S01]  /*8f80*/  STL [R1+0x28], R4 ;  /* 0x0000280401007387 */ /* 0x0001e20000100800 */
[----:B------:R-:W-:Y:S01]  /*8f90*/  @P0 LEA.HI.X R3, R29, UR5, R4, 0x2, P1 ;  /* 0x000000051d030c11 */ /* 0x000fe200088f1404 */
[----:B------:R-:W-:-:S04]  /*8fa0*/  ULDC.64 UR4, c[0x0][0xa00] ;  /* 0x0002800000047ab9 */ /* 0x000fc80000000a00 */
[----:B------:R1:W2:Y:S01]  /*8fb0*/  @P0 LDG.E R6, desc[UR50][R2.64] ;  /* 0x0000003202060981 */ /* 0x0002a2000c1e1900 */
[----:B------:R-:W-:-:S04]  /*8fc0*/  ISETP.NE.U32.AND P0, PT, RZ, UR4, PT ;  /* 0x00000004ff007c0c */ /* 0x000fc8000bf05070 */
[----:B------:R-:W-:Y:S02]  /*8fd0*/  ISETP.NE.AND.EX P2, PT, RZ, UR5, PT, P0 ;  /* 0x00000005ff007c0c */ /* 0x000fe4000bf45300 */
[----:B------:R-:W-:Y:S02]  /*8fe0*/  ISETP.NE.U32.AND P0, PT, RZ, UR6, PT ;  /* 0x00000006ff007c0c */ /* 0x000fe4000bf05070 */
[----:B-1----:R-:W-:Y:S02]  /*8ff0*/  IADD3 R2, P1, R23, UR4, RZ ;  /* 0x0000000417027c10 */ /* 0x002fe4000ff3e0ff */
[----:B------:R-:W-:Y:S02]  /*9000*/  ISETP.NE.AND.EX P0, PT, RZ, UR7, PT, P0 ;  /* 0x00000007ff007c0c */ /* 0x000fe4000bf05300 */
[----:B------:R-:W-:Y:S01]  /*9010*/  IADD3.X R3, R24, UR5, RZ, P1, !PT ;  /* 0x0000000518037c10 */ /* 0x000fe20008ffe4ff */
[----:B------:R-:W-:-:S04]  /*9020*/  ULDC.64 UR4, c[0x0][0x418] ;  /* 0x0001060000047ab9 */ /* 0x000fc80000000a00 */
[----:B------:R-:W-:-:S05]  /*9030*/  @P2 LOP3.LUT R0, R0, 0x8, RZ, 0xfc, !PT ;  /* 0x0000000800002812 */ /* 0x000fca00078efcff */
[----:B------:R1:W-:Y:S01]  /*9040*/  STL [R1+0x8], R0 ;  /* 0x0000080001007387 */ /* 0x0003e20000100800 */
[----:B0-----:R-:W-:-:S04]  /*9050*/  @P0 IADD3 R4, P1, R23, UR6, RZ ;  /* 0x0000000617040c10 */ /* 0x001fc8000ff3e0ff */
[----:B------:R-:W-:Y:S02]  /*9060*/  @P0 IADD3.X R5, R24, UR7, RZ, P1, !PT ;  /* 0x0000000718050c10 */ /* 0x000fe40008ffe4ff */
[----:B-1----:R-:W-:-:S03]  /*9070*/  MOV R0, RZ ;  /* 0x000000ff00007202 */ /* 0x002fc60000000f00 */
[----:B------:R-:W3:Y:S04]  /*9080*/  @P0 LDG.E R4, desc[UR50][R4.64] ;  /* 0x0000003204040981 */ /* 0x000ee8000c1e1900 */
[----:B------:R-:W4:Y:S01]  /*9090*/  @P2 LDG.E R0, desc[UR50][R2.64] ;  /* 0x0000003202002981 */ /* 0x000f22000c1e1900 */
[----:B------:R-:W-:-:S03]  /*90a0*/  UISETP.NE.U32.AND UP0, UPT, UR4, URZ, UPT ;  /* 0x0000003f0400728c */ /* 0x000fc6000bf05070 */
[----:B------:R-:W-:Y:S01]  /*90b0*/  ULDC UR4, c[0x0][0x424] ;  /* 0x0001090000047ab9 */ /* 0x000fe20000000800 */
[----:B------:R-:W-:-:S03]  /*90c0*/  UISETP.NE.AND.EX UP0, UPT, UR5, URZ, UPT, UP0 ;  /* 0x0000003f0500728c */ /* 0x000fc6000bf05300 */
[----:B------:R-:W-:Y:S01]  /*90d0*/  ULDC UR5, c[0x0][0x2f0] ;  /* 0x0000bc0000057ab9 */ /* 0x000fe20000000800 */
[----:B------:R-:W-:-:S04]  /*90e0*/  USEL UR4, UR4, 0x1, UP0 ;  /* 0x0000000104047887 */ /* 0x000fc80008000000 */
[----:B------:R-:W-:Y:S01]  /*90f0*/  UIMAD UR4, UR4, UR5, URZ ;  /* 0x00000005040472a4 */ /* 0x000fe2000f8e023f */
[----:B----4-:R0:W-:Y:S04]  /*9100*/  STL [R1+0x20], R0 ;  /* 0x0000200001007387 */ /* 0x0101e80000100800 */
[----:B--2---:R1:W-:Y:S04]  /*9110*/  STL [R1+0x14], R6 ;  /* 0x0000140601007387 */ /* 0x0043e80000100800 */
[----:B---3--:R1:W-:Y:S01]  /*9120*/  @P0 STL [R1+0x2c], R4 ;  /* 0x00002c0401000387 */ /* 0x0083e20000100800 */
[----:B0-----:R-:W-:Y:S01]  /*9130*/  IMAD.U32 R0, RZ, RZ, UR4 ;  /* 0x00000004ff007e24 */ /* 0x001fe2000f8e00ff */
[----:B------:R-:W-:Y:S06]  /*9140*/  @P0 BRA `(.L_x_12969) ;  /* 0x0000000000200947 */ /* 0x000fec0003800000 */
        /* <DEDUP_REMOVED lines=8> */
.L_x_12969:
        /* <DEDUP_REMOVED lines=10> */
.L_x_12970:
        /* <DEDUP_REMOVED lines=8> */
[----:B--2---:R-:W-:-:S07]  /*92f0*/  IADD3 R0, -R0, R5, RZ ;  /* 0x0000000500007210 */ /* 0x004fce0007ffe1ff */
.L_x_12971:
[----:B0-2--5:R-:W-:Y:S01]  /*9300*/  IMAD.IADD R2, R0, 0x1, -R6 ;  /* 0x0000000100027824 */ /* 0x025fe200078e0a06 */
[----:B------:R-:W-:Y:S03]  /*9310*/  BSSY B7, `(.L_x_12972) ;  /* 0x00003a4000077945 */ /* 0x000fe60003800000 */
[C---:B------:R-:W-:Y:S01]  /*9320*/  VIADD R0, R2.reuse, 0x7f ;  /* 0x0000007f02007836 */ /* 0x040fe20000000000 */
[----:B------:R0:W-:Y:S01]  /*9330*/  STL [R1+0x10], R2 ;  /* 0x0000100201007387 */ /* 0x0001e20000100800 */
[----:B------:R-:W-:-:S03]  /*9340*/  ISETP.GT.AND P0, PT, R2, RZ, PT ;  /* 0x000000ff0200720c */ /* 0x000fc60003f04270 */
[----:B------:R-:W-:-:S04]  /*9350*/  SHF.R.S32.HI R3, RZ, 0x1f, R0 ;  /* 0x0000001fff037819 */ /* 0x000fc80000011400 */
[----:B------:R-:W-:-:S05]  /*9360*/  LEA.HI R0, R3, R0, RZ, 0x7 ;  /* 0x0000000003007211 */ /* 0x000fca00078f38ff */
[----:B------:R0:W-:Y:S01]  /*9370*/  STL [R1+0x34], R0 ;  /* 0x0000340001007387 */ /* 0x0001e20000100800 */
[----:B------:R-:W-:Y:S05]  /*9380*/  @P0 BRA `(.L_x_12973) ;  /* 0x0000000000440947 */ /* 0x000fea0003800000 */
[----:B0-----:R-:W0:Y:S02]  /*9390*/  S2R R2, SR_TID.X ;  /* 0x0000000000027919 */ /* 0x001e240000002100 */
        /* <DEDUP_REMOVED lines=16> */
.L_x_12973:
        /* <DEDUP_REMOVED lines=20> */
.L_x_12976:
[----:B------:R-:W-:Y:S05]  /*95e0*/  BSYNC B6 ;  /* 0x0000000000067941 */ /* 0x000fea0003800000 */
.L_x_12975:
        /* <DEDUP_REMOVED lines=20> */
.L_x_12979:
        /* <DEDUP_REMOVED lines=15> */
.L_x_12978:
[----:B------:R-:W-:Y:S05]  /*9820*/  BSYNC B6 ;  /* 0x0000000000067941 */ /* 0x000fea0003800000 */
.L_x_12977:
[----:B------:R0:W2:Y:S01]  /*9830*/  LDL R21, [R1+0x4] ;  /* 0x0000040001157983 */ /* 0x0000a20000100800 */
[----:B------:R-:W-:Y:S01]  /*9840*/  ULDC.64 UR4, c[0x0][0x9f8] ;  /* 0x00027e0000047ab9 */ /* 0x000fe20000000a00 */
[----:B------:R-:W1:Y:S01]  /*9850*/  LDC R7, c[0x0][0x430] ;  /* 0x00010c00ff077b82 */ /* 0x000e620000000800 */
[----:B------:R-:W-:Y:S01]  /*9860*/  ISETP.NE.U32.AND P0, PT, RZ, UR4, PT ;  /* 0x00000004ff007c0c */ /* 0x000fe2000bf05070 */
[----:B------:R-:W3:Y:S03]  /*9870*/  LDL R26, [R1+0x34] ;  /* 0x00003400011a7983 */ /* 0x000ee60000100800 */
[----:B------:R-:W-:Y:S01]  /*9880*/  ISETP.NE.AND.EX P0, PT, RZ, UR5, PT, P0 ;  /* 0x00000005ff007c0c */ /* 0x000fe2000bf05300 */
[----:B------:R-:W4:Y:S04]  /*9890*/  LDL R9, [R1+0x10] ;  /* 0x0000100001097983 */ /* 0x000f280000100800 */
[----:B------:R-:W4:Y:S01]  /*98a0*/  LDL R4, [R1+0x14] ;  /* 0x0000140001047983 */ /* 0x000f220000100800 */
[----:B------:R-:W0:Y:S07]  /*98b0*/  S2R R5, SR_TID.X ;  /* 0x0000000000057919 */ /* 0x000e2e0000002100 */
[----:B------:R-:W-:Y:S01]  /*98c0*/  @P0 IADD3 R2, P1, R23, UR4, RZ ;  /* 0x0000000417020c10 */ /* 0x000fe2000ff3e0ff */
[----:B------:R-:W3:Y:S03]  /*98d0*/  S2R R0, SR_TID.X ;  /* 0x0000000000007919 */ /* 0x000ee60000002100 */
[----:B------:R-:W-:Y:S01]  /*98e0*/  @P0 IADD3.X R3, R24, UR5, RZ, P1, !PT ;  /* 0x0000000518030c10 */ /* 0x000fe20008ffe4ff */
[----:B------:R-:W4:Y:S04]  /*98f0*/  LDL.LU R20, [R1+0x8] ;  /* 0x0000080001147983 */ /* 0x000f280000300800 */
[----:B--2---:R-:W2:Y:S01]  /*9900*/  @P0 LDG.E R21, desc[UR50][R2.64] ;  /* 0x0000003202150981 */ /* 0x004ea2000c1e1900 */
[----:B-1----:R-:W-:Y:S01]  /*9910*/  ISETP.NE.AND P2, PT, R7, 0x1, PT ;  /* 0x000000010700780c */ /* 0x002fe20003f45270 */
[----:B0-----:R-:W-:Y:S01]  /*9920*/  IMAD.SHL.U32 R5, R5, 0x10, RZ ;  /* 0x0000001005057824 */ /* 0x001fe200078e00ff */
[----:B---3--:R-:W-:-:S02]  /*9930*/  LEA.HI.SX32 R26, R26, 0xffffffff, 0x19 ;  /* 0xffffffff1a1a7811 */ /* 0x008fc400078fcaff */
[----:B------:R-:W-:Y:S02]  /*9940*/  LOP3.LUT R0, R0, 0x7f, RZ, 0xc0, !PT ;  /* 0x0000007f00007812 */ /* 0x000fe400078ec0ff */
[----:B------:R-:W-:Y:S01]  /*9950*/  LOP3.LUT R5, R5, 0x70, RZ, 0xc0, !PT ;  /* 0x0000007005057812 */ /* 0x000fe200078ec0ff */
[----:B------:R-:W-:Y:S01]  /*9960*/  IMAD.SHL.U32 R8, R26, 0x80, RZ ;  /* 0x000000801a087824 */ /* 0x000fe200078e00ff */
[----:B------:R-:W-:-:S04]  /*9970*/  SHF.R.U32.HI R0, RZ, 0x3, R0 ;  /* 0x00000003ff007819 */ /* 0x000fc80000011600 */
[----:B------:R-:W-:Y:S01]  /*9980*/  LOP3.LUT R5, R8, R0, R5, 0xfe, !PT ;  /* 0x0000000008057212 */ /* 0x000fe200078efe05 */
[----:B------:R-:W0:Y:S08]  /*9990*/  @P2 LDC R6, c[0x0][0x434] ;  /* 0x00010d00ff062b82 */ /* 0x000e300000000800 */
[----:B------:R-:W1:Y:S01]  /*99a0*/  @P2 LDC R0, c[0x0][0x438] ;  /* 0x00010e00ff002b82 */ /* 0x000e620000000800 */
[----:B--2---:R-:W-:Y:S01]  /*99b0*/  @P0 STL [R1+0x4], R21 ;  /* 0x0000041501000387 */ /* 0x004fe20000100800 */
[C---:B----4-:R-:W-:Y:S01]  /*99c0*/  ISETP.GE.AND P0, PT, R5.reuse, R9, PT ;  /* 0x000000090500720c */ /* 0x050fe20003f06270 */
[----:B------:R-:W-:-:S04]  /*99d0*/  IMAD.IADD R5, R5, 0x1, R4 ;  /* 0x0000000105057824 */ /* 0x000fc800078e0204 */
[----:B0-----:R-:W-:-:S08]  /*99e0*/  @P2 IMAD.HI.U32 R6, R5, R6, RZ ;  /* 0x0000000605062227 */ /* 0x001fd000078e00ff */
[----:B------:R-:W0:Y:S01]  /*99f0*/  @!P0 LDC.64 R2, c[0x0][0x428] ;  /* 0x00010a00ff028b82 */ /* 0x000e220000000a00 */
[----:B------:R-:W-:Y:S02]  /*9a00*/  MOV R4, R5 ;  /* 0x0000000500047202 */ /* 0x000fe40000000f00 */
[----:B-1----:R-:W-:Y:S02]  /*9a10*/  @P2 SHF.R.U32.HI R4, RZ, R0, R6 ;  /* 0x00000000ff042219 */ /* 0x002fe40000011606 */
[----:B------:R-:W-:-:S03]  /*9a20*/  SHF.R.S32.HI R6, RZ, 0x1f, R21 ;  /* 0x0000001fff067819 */ /* 0x000fc60000011415 */
[--C-:B------:R-:W-:Y:S02]  /*9a30*/  IMAD.MOV R0, RZ, RZ, -R4.reuse ;  /* 0x000000ffff007224 */ /* 0x100fe400078e0a04 */
[----:B------:R0:W-:Y:S02]  /*9a40*/  STL [R1+0x18], R6 ;  /* 0x0000180601007387 */ /* 0x0001e40000100800 */
[----:B------:R-:W-:Y:S01]  /*9a50*/  IMAD R0, R7, R0, R5 ;  /* 0x0000000007007224 */ /* 0x000fe200078e0205 */
[--C-:B------:R-:W-:Y:S01]  /*9a60*/  @!P0 SHF.R.S32.HI R5, RZ, 0x1f, R4.reuse ;  /* 0x0000001fff058819 */ /* 0x100fe20000011404 */
[-C--:B0-----:R-:W-:Y:S02]  /*9a70*/  @!P0 IMAD R6, R6, R2.reuse, RZ ;  /* 0x0000000206068224 */ /* 0x081fe400078e02ff */
[----:B------:R-:W-:-:S04]  /*9a80*/  @!P0 IMAD.WIDE.U32 R4, R21, R2, R4 ;  /* 0x0000000215048225 */ /* 0x000fc800078e0004 */
[----:B------:R-:W-:Y:S02]  /*9a90*/  @!P0 IMAD R7, R21, R3, R6 ;  /* 0x0000000315078224 */ /* 0x000fe400078e0206 */
[----:B------:R-:W0:Y:S02]  /*9aa0*/  @!P0 LDC.64 R2, c[0x0][0x418] ;  /* 0x00010600ff028b82 */ /* 0x000e240000000a00 */
[----:B------:R-:W-:Y:S01]  /*9ab0*/  @!P0 IMAD.IADD R7, R5, 0x1, R7 ;  /* 0x0000000105078824 */ /* 0x000fe200078e0207 */
[----:B0-----:R-:W-:Y:S01]  /*9ac0*/  @!P0 LEA R6, P1, R4, R2, 0x2 ;  /* 0x0000000204068211 */ /* 0x001fe200078210ff */
[----:B------:R-:W-:-:S03]  /*9ad0*/  IMAD.MOV.U32 R2, RZ, RZ, RZ ;  /* 0x000000ffff027224 */ /* 0x000fc600078e00ff */
[----:B------:R-:W-:-:S05]  /*9ae0*/  @!P0 LEA.HI.X R7, R4, R3, R7, 0x2, P1 ;  /* 0x0000000304078211 */ /* 0x000fca00008f1407 */
[----:B------:R0:W5:Y:S01]  /*9af0*/  @!P0 LDG.E R2, desc[UR50][R6.64] ;  /* 0x0000003206028981 */ /* 0x000162000c1e1900 */
[----:B------:R-:W-:Y:S01]  /*9b00*/  LOP3.LUT R20, R20, 0xfffffffb, RZ, 0xc0, !PT ;  /* 0xfffffffb14147812 */ /* 0x000fe200078ec0ff */
[----:B------:R-:W-:-:S03]  /*9b10*/  IMAD.U32 R9, RZ, RZ, UR36 ;  /* 0x00000024ff097e24 */ /* 0x000fc6000f8e00ff */
[----:B------:R-:W-:Y:S02]  /*9b20*/  @P2 LOP3.LUT R20, R20, 0x4, RZ, 0xfc, !PT ;  /* 0x0000000414142812 */ /* 0x000fe400078efcff */
[----:B------:R-:W-:Y:S02]  /*9b30*/  ISETP.NE.AND P2, PT, R9, 0x3, PT ;  /* 0x000000030900780c */ /* 0x000fe40003f45270 */
[----:B------:R-:W-:-:S11]  /*9b40*/  LOP3.LUT R20, R20, 0xfffffffd, RZ, 0xc0, !PT ;  /* 0xfffffffd14147812 */ /* 0x000fd600078ec0ff */
[----:B------:R-:W-:-:S05]  /*9b50*/  @P2 LOP3.LUT R20, R20, 0x2, RZ, 0xfc, !PT ;  /* 0x0000000214142812 */ /* 0x000fca00078efcff */
[----:B------:R0:W-:Y:S01]  /*9b60*/  STL [R1+0x8], R20 ;  /* 0x0000081401007387 */ /* 0x0001e20000100800 */
[----:B------:R-:W-:-:S03]  /*9b70*/  UMOV UR4, 0xffffffff ;  /* 0xffffffff00047882 */ /* 0x000fc60000000000 */
[----:B------:R-:W-:Y:S05]  /*9b80*/  BRA.DIV UR4, `(.L_x_12980) ;  /* 0x0000004204507947 */ /* 0x000fea000b800000 */
.L_x_13046:
[----:B------:R-:W-:-:S05]  /*9b90*/  SHF.R.S32.HI R9, RZ, 0x1f, R18 ;  /* 0x0000001fff097819 */ /* 0x000fca0000011412 */
[----:B------:R1:W-:Y:S01]  /*9ba0*/  STL [R1], R9 ;  /* 0x0000000901007387 */ /* 0x0003e20000100800 */
[----:B------:R-:W-:Y:S05]  /*9bb0*/  @!P2 BRA `(.L_x_12981) ;  /* 0x000000000004a947 */ /* 0x000fea0003800000 */
[----:B------:R-:W-:Y:S01]  /*9bc0*/  BPT.TRAP 0x1 ;  /* 0x000000040000795c */ /* 0x000fe20000300000 */
.L_x_12981:
[----:B0-----:R-:W-:Y:S01]  /*9bd0*/  SHF.R.S32.HI R6, RZ, 0x1f, R0 ;  /* 0x0000001fff067819 */ /* 0x001fe20000011400 */
[----:B------:R-:W-:Y:S01]  /*9be0*/  ULDC.64 UR4, c[0x0][0x328] ;  /* 0x0000ca0000047ab9 */ /* 0x000fe20000000a00 */
[----:B-----5:R-:W-:Y:S01]  /*9bf0*/  SHF.R.S32.HI R7, RZ, 0x1f, R2 ;  /* 0x0000001fff077819 */ /* 0x020fe20000011402 */
[----:B------:R-:W-:Y:S01]  /*9c00*/  IMAD.WIDE.U32 R4, R0, UR4, RZ ;  /* 0x0000000400047c25 */ /* 0x000fe2000f8e00ff */
[----:B------:R-:W-:Y:S03]  /*9c10*/  BSSY B0, `(.L_x_12982) ;  /* 0x0000015000007945 */ /* 0x000fe60003800000 */
[----:B------:R-:W-:-:S04]  /*9c20*/  IMAD R3, R6, UR4, RZ ;  /* 0x0000000406037c24 */ /* 0x000fc8000f8e02ff */
        /* <DEDUP_REMOVED lines=19> */
.L_x_13047:
[----:B------:R-:W-:Y:S05]  /*9d60*/  BSYNC B0 ;  /* 0x0000000000007941 */ /* 0x000fea0003800000 */
.L_x_12982:
[----:B------:R-:W2:Y:S01]  /*9d70*/  LDL R12, [R1] ;  /* 0x00000000010c7983 */ /* 0x000ea20000100800 */
[----:B------:R-:W-:-:S03]  /*9d80*/  ULDC.64 UR4, c[0x0][0x300] ;  /* 0x0000c00000047ab9 */ /* 0x000fc60000000a00 */
[----:B------:R-:W3:Y:S04]  /*9d90*/  LDL R11, [R1+0x10] ;  /* 0x00001000010b7983 */ /* 0x000ee80000100800 */
[----:B-1----:R-:W4:Y:S01]  /*9da0*/  LDL.LU R9, [R1+0x8] ;  /* 0x0000080001097983 */ /* 0x002f220000300800 */
[----:B------:R-:W-:Y:S02]  /*9db0*/  IMAD R6, R6, UR4, RZ ;  /* 0x0000000406067c24 */ /* 0x000fe4000f8e02ff */
[C---:B0-----:R-:W-:Y:S01]  /*9dc0*/  IMAD.WIDE.U32 R4, R0.reuse, UR4, RZ ;  /* 0x0000000400047c25 */ /* 0x041fe2000f8e00ff */
[----:B------:R-:W0:Y:S03]  /*9dd0*/  S2R R10, SR_TID.X ;  /* 0x00000000000a7919 */ /* 0x000e260000002100 */
[----:B------:R-:W-:Y:S01]  /*9de0*/  IMAD R6, R0, UR5, R6 ;  /* 0x0000000500067c24 */ /* 0x000fe2000f8e0206 */
[----:B------:R-:W-:-:S02]  /*9df0*/  ULDC.64 UR4, c[0x0][0x310] ;  /* 0x0000c40000047ab9 */ /* 0x000fc40000000a00 */
[----:B------:R-:W-:Y:S02]  /*9e00*/  IMAD R7, R7, UR4, RZ ;  /* 0x0000000407077c24 */ /* 0x000fe4000f8e02ff */
[----:B------:R-:W-:Y:S02]  /*9e10*/  IMAD.IADD R5, R5, 0x1, R6 ;  /* 0x0000000105057824 */ /* 0x000fe400078e0206 */
[C---:B------:R-:W-:Y:S02]  /*9e20*/  IMAD R7, R2.reuse, UR5, R7 ;  /* 0x0000000502077c24 */ /* 0x040fe4000f8e0207 */
[----:B------:R-:W-:Y:S01]  /*9e30*/  IMAD.WIDE.U32 R4, R2, UR4, R4 ;  /* 0x0000000402047c25 */ /* 0x000fe2000f8e0004 */
[----:B------:R-:W-:-:S04]  /*9e40*/  ULDC.64 UR4, c[0x0][0x308] ;  /* 0x0000c20000047ab9 */ /* 0x000fc80000000a00 */
[----:B------:R-:W-:-:S03]  /*9e50*/  IADD3 R5, R5, R7, RZ ;  /* 0x0000000705057210 */ /* 0x000fc60007ffe0ff */
[----:B------:R-:W-:Y:S01]  /*9e60*/  IMAD.WIDE.U32 R4, R18, UR4, R4 ;  /* 0x0000000412047c25 */ /* 0x000fe2000f8e0004 */
[----:B0-----:R-:W-:-:S04]  /*9e70*/  LOP3.LUT R10, R10, 0x7f, RZ, 0xc0, !PT ;  /* 0x0000007f0a0a7812 */ /* 0x001fc800078ec0ff */
[----:B------:R-:W-:Y:S01]  /*9e80*/  SHF.R.U32.HI R10, RZ, 0x3, R10 ;  /* 0x00000003ff0a7819 */ /* 0x000fe2000001160a */
[----:B--2---:R-:W-:Y:S02]  /*9e90*/  IMAD R0, R12, UR4, RZ ;  /* 0x000000040c007c24 */ /* 0x004fe4000f8e02ff */
[----:B------:R-:W0:Y:S02]  /*9ea0*/  S2R R12, SR_TID.X ;  /* 0x00000000000c7919 */ /* 0x000e240000002100 */
[----:B------:R-:W-:Y:S01]  /*9eb0*/  IMAD R0, R18, UR5, R0 ;  /* 0x0000000512007c24 */ /* 0x000fe2000f8e0200 */
[----:B------:R-:W-:-:S03]  /*9ec0*/  ULDC.64 UR4, c[0x0][0x2e8] ;  /* 0x0000ba0000047ab9 */ /* 0x000fc60000000a00 */
[----:B------:R-:W-:Y:S01]  /*9ed0*/  IMAD.IADD R2, R5, 0x1, R0 ;  /* 0x0000000105027824 */ /* 0x000fe200078e0200 */
[----:B------:R-:W-:Y:S01]  /*9ee0*/  LEA R0, P0, R4, UR4, 0x1 ;  /* 0x0000000404007c11 */ /* 0x000fe2000f8008ff */
[----:B------:R-:W-:Y:S01]  /*9ef0*/  ULDC UR4, c[0x0][0x2f4] ;  /* 0x0000bd0000047ab9 */ /* 0x000fe20000000800 */
[----:B----4-:R-:W-:Y:S02]  /*9f00*/  LOP3.LUT R9, R9, 0xfffffffe, RZ, 0xc0, !PT ;  /* 0xfffffffe09097812 */ /* 0x010fe400078ec0ff */
[----:B------:R-:W-:Y:S01]  /*9f10*/  ISETP.GE.AND P2, PT, R28, UR4, PT ;  /* 0x000000041c007c0c */ /* 0x000fe2000bf46270 */
[----:B------:R-:W-:Y:S01]  /*9f20*/  UMOV UR4, 0xffffffff ;  /* 0xffffffff00047882 */ /* 0x000fe20000000000 */
[----:B------:R-:W-:Y:S02]  /*9f30*/  LEA.HI.X R2, R4, UR5, R2, 0x1, P0 ;  /* 0x0000000504027c11 */ /* 0x000fe400080f0c02 */
[----:B---3--:R-:W-:-:S04]  /*9f40*/  IADD3 R4, -R10, R11, -R8 ;  /* 0x0000000b0a047210 */ /* 0x008fc80007ffe908 */
[----:B------:R-:W-:-:S05]  /*9f50*/  ISETP.GE.AND P0, PT, R4, 0x1, PT ;  /* 0x000000010400780c */ /* 0x000fca0003f06270 */
[----:B------:R-:W-:-:S05]  /*9f60*/  @P2 LOP3.LUT R9, R9, 0x1, RZ, 0xfc, !PT ;  /* 0x0000000109092812 */ /* 0x000fca00078efcff */
[----:B------:R1:W-:Y:S01]  /*9f70*/  STL [R1+0x8], R9 ;  /* 0x0000080901007387 */ /* 0x0003e20000100800 */
[C---:B0-----:R-:W-:Y:S02]  /*9f80*/  IMAD.SHL.U32 R10, R12.reuse, 0x8, RZ ;  /* 0x000000080c0a7824 */ /* 0x041fe400078e00ff */
[----:B------:R-:W-:-:S03]  /*9f90*/  IMAD.SHL.U32 R11, R12, 0x8, RZ ;  /* 0x000000080c0b7824 */ /* 0x000fc600078e00ff */
[----:B------:R-:W-:-:S04]  /*9fa0*/  LOP3.LUT R10, R10, 0x1f8, RZ, 0xc0, !PT ;  /* 0x000001f80a0a7812 */ /* 0x000fc800078ec0ff */
[----:B------:R-:W-:-:S04]  /*9fb0*/  LOP3.LUT R10, R10, 0x38, R12, 0x78, !PT ;  /* 0x000000380a0a7812 */ /* 0x000fc800078e780c */
[----:B------:R-:W-:-:S05]  /*9fc0*/  LOP3.LUT R10, R10, 0x200, R11, 0xf8, !PT ;  /* 0x000002000a0a7812 */ /* 0x000fca00078ef80b */
[----:B------:R-:W-:Y:S01]  /*9fd0*/  IMAD R5, R25, 0x2000, R10 ;  /* 0x0000200019057824 */ /* 0x000fe200078e020a */
[----:B-1----:R-:W-:Y:S06]  /*9fe0*/  BRA.DIV UR4, `(.L_x_12984) ;  /* 0x0000003e04807947 */ /* 0x002fec000b800000 */
        /* <DEDUP_REMOVED lines=71> */
[----:B--23--:R0:W-:Y:S02]  /*a460*/  @P1 LDGSTS.E.BYPASS.LTC128B.128 [R8+0x11400], desc[UR50][R6.64], !P2 ;  /* 0x1140000006081fae */ /* 0x00c1e4000d101d72 */
.L_x_13065:
[----:B------:R-:W-:-:S13]  /*a470*/  ISETP.GE.AND P0, PT, R4, 0x71, PT ;  /* 0x000000710400780c */ /* 0x000fda0003f06270 */
[----:B0-----:R-:W-:Y:S02]  /*a480*/  @P0 LEA R6, P1, R28, R0, 0x1 ;  /* 0x000000001c060211 */ /* 0x001fe400078208ff */
[----:B------:R-:W-:-:S03]  /*a490*/  @P0 LEA R5, R5, R22, 0x1 ;  /* 0x0000001605050211 */ /* 0x000fc600078e08ff */
[----:B------:R-:W-:-:S05]  /*a4a0*/  @P0 IMAD.X R7, RZ, RZ, R2, P1 ;  /* 0x000000ffff070224 */ /* 0x000fca00008e0602 */
[----:B------:R-:W-:Y:S01]  /*a4b0*/  @!PT LDS RZ, [RZ] ;  /* 0x00000000fffff984 */ /* 0x000fe20000000800 */
[----:B------:R-:W-:Y:S01]  /*a4c0*/  @!PT LDS RZ, [RZ] ;  /* 0x00000000fffff984 */ /* 0x000fe20000000800 */
[----:B------:R-:W-:Y:S01]  /*a4d0*/  @!PT LDS RZ, [RZ] ;  /* 0x00000000fffff984 */ /* 0x000fe20000000800 */
[----:B------:R0:W-:Y:S01]  /*a4e0*/  @P0 LDGSTS.E.BYPASS.LTC128B.128 [R5+0x11c00], desc[UR50][R6.64], !P2 ;  /* 0x11c0000006050fae */ /* 0x0001e2000d101d72 */
[----:B------:R-:W-:Y:S01]  /*a4f0*/  PLOP3.LUT P0, PT, PT, PT, PT, 0x80, 0x0 ;  /* 0x000000000000781c */ /* 0x000fe20003f0f070 */
[----:B------:R-:W-:-:S12]  /*a500*/  NOP ;  /* 0x0000000000007918 */ /* 0x000fd80000000000 */
.L_x_12985:
        /* <DEDUP_REMOVED lines=11> */
.L_x_12986:
[----:B------:R1:W5:Y:S01]  /*a5c0*/  LDL R0, [R1+0x8] ;  /* 0x0000080001007983 */ /* 0x0003620000100800 */
[----:B------:R1:W-:Y:S03]  /*a5d0*/  SYNCS.ARRIVE.TRANS64.A1T0 RZ, [R3+URZ+0x16830], RZ ;  /* 0x016830ff03ff79a7 */ /* 0x0003e6000810003f */
[----:B0-----:R1:W5:Y:S04]  /*a5e0*/  LDL.LU R5, [R1+0x20] ;  /* 0x0000200001057983 */ /* 0x0013680000300800 */
[----:B------:R1:W5:Y:S02]  /*a5f0*/  LDL.LU R4, [R1+0x28] ;  /* 0x0000280001047983 */ /* 0x0003640000300800 */
[----:B------:R-:W-:Y:S05]  /*a600*/  WARPSYNC.ALL ;  /* 0x0000000000007948 */ /* 0x000fea0003800000 */
[----:B------:R-:W-:Y:S01]  /*a610*/  ULDC.64 UR4, c[0x0][0x298] ;  /* 0x0000a60000047ab9 */ /* 0x000fe20000000a00 */
[----:B------:R-:W-:Y:S01]  /*a620*/  VIADD R2, R22, 0x8400 ;  /* 0x0000840016027836 */ /* 0x000fe20000000000 */
[----:B------:R-:W-:Y:S01]  /*a630*/  BSSY B6, `(.L_x_12987) ;  /* 0x000001f000067945 */ /* 0x000fe20003800000 */
[----:B------:R-:W-:Y:S03]  /*a640*/  BAR.SYNC.DEFER_BLOCKING 0x8, 0x200 ;  /* 0x0208000000007b1d */ /* 0x000fe60000010000 */
[----:B------:R-:W-:-:S02]  /*a650*/  LOP3.LUT P0, RZ, R2, 0x3ff, RZ, 0xc0, !PT ;  /* 0x000003ff02ff7812 */ /* 0x000fc4000780c0ff */
[----:B-----5:R-:W-:Y:S02]  /*a660*/  LOP3.LUT P1, RZ, R0, 0x8, RZ, 0xc0, !PT ;  /* 0x0000000800ff7812 */ /* 0x020fe4000782c0ff */
[----:B------:R-:W-:Y:S01]  /*a670*/  SHF.R.S32.HI R0, RZ, 0x1f, R5 ;  /* 0x0000001fff007819 */ /* 0x000fe20000011405 */
[----:B-1----:R-:W-:Y:S01]  /*a680*/  IMAD.WIDE.U32 R2, R5, UR4, RZ ;  /* 0x0000000405027c25 */ /* 0x002fe2000f8e00ff */
[----:B------:R-:W-:Y:S02]  /*a690*/  SEL R29, R29, RZ, !P1 ;  /* 0x000000ff1d1d7207 */ /* 0x000fe40004800000 */
[----:B------:R-:W-:Y:S01]  /*a6a0*/  SEL R4, R4, RZ, !P1 ;  /* 0x000000ff04047207 */ /* 0x000fe20004800000 */
[----:B------:R-:W-:Y:S01]  /*a6b0*/  IMAD R0, R0, UR4, RZ ;  /* 0x0000000400007c24 */ /* 0x000fe2000f8e02ff */
[----:B------:R0:W-:Y:S03]  /*a6c0*/  STL.64 [R1+0x20], R2 ;  /* 0x0000200201007387 */ /* 0x0001e60000100a00 */
[----:B------:R-:W-:Y:S01]  /*a6d0*/  IMAD R0, R5, UR5, R0 ;  /* 0x0000000505007c24 */ /* 0x000fe2000f8e0200 */
[----:B------:R0:W-:Y:S03]  /*a6e0*/  STL [R1+0x30], R4 ;  /* 0x0000300401007387 */ /* 0x0001e60000100800 */
[----:B------:R-:W-:-:S05]  /*a6f0*/  IMAD.IADD R0, R3, 0x1, R0 ;  /* 0x0000000103007824 */ /* 0x000fca00078e0200 */
        /* <DEDUP_REMOVED lines=18> */
.L_x_12988:
[----:B------:R-:W-:Y:S05]  /*a820*/  BSYNC B6 ;  /* 0x0000000000067941 */ /* 0x000fea0003800000 */
.L_x_12987:
[----:B0-----:R-:W2:Y:S01]  /*a830*/  LDL.LU R0, [R1+0x30] ;  /* 0x0000300001007983 */ /* 0x001ea20000300800 */
[----:B------:R-:W-:Y:S01]  /*a840*/  ULDC.64 UR4, c[0x0][0x2d8] ;  /* 0x0000b60000047ab9 */ /* 0x000fe20000000a00 */
[----:B------:R-:W0:Y:S01]  /*a850*/  LDC R9, c[0x0][0x448] ;  /* 0x00011200ff097b82 */ /* 0x000e220000000800 */
[----:B------:R-:W-:Y:S01]  /*a860*/  ULDC.64 UR6, c[0x0][0x2c8] ;  /* 0x0000b20000067ab9 */ /* 0x000fe20000000a00 */
[----:B------:R-:W3:Y:S01]  /*a870*/  LDL.LU R21, [R1+0x28] ;  /* 0x0000280001157983 */ /* 0x000ee20000300800 */
[----:B------:R-:W-:-:S03]  /*a880*/  ULDC.64 UR8, c[0x0][0x280] ;  /* 0x0000a00000087ab9 */ /* 0x000fc60000000a00 */
[----:B------:R-:W3:Y:S04]  /*a890*/  LDL.LU.64 R2, [R1+0x20] ;  /* 0x0000200001027983 */ /* 0x000ee80000300a00 */
[----:B------:R-:W4:Y:S04]  /*a8a0*/  LDL R20, [R1] ;  /* 0x0000000001147983 */ /* 0x000f280000100800 */
[----:B------:R1:W5:Y:S01]  /*a8b0*/  LDL R10, [R1+0x1c] ;  /* 0x00001c00010a7983 */ /* 0x0003620000100800 */
[----:B0-----:R-:W-:-:S13]  /*a8c0*/  ISETP.NE.AND P0, PT, R9, 0x1, PT ;  /* 0x000000010900780c */ /* 0x001fda0003f05270 */
[----:B------:R-:W0:Y:S08]  /*a8d0*/  @P0 LDC R5, c[0x0][0x450] ;  /* 0x00011400ff050b82 */ /* 0x000e300000000800 */
[----:B------:R-:W1:Y:S01]  /*a8e0*/  @P0 LDC R8, c[0x0][0x450] ;  /* 0x00011400ff080b82 */ /* 0x000e620000000800 */
[----:B--2---:R-:W-:Y:S02]  /*a8f0*/  IMAD.MOV.U32 R4, RZ, RZ, R0 ;  /* 0x000000ffff047224 */ /* 0x004fe400078e0000 */
[----:B---3--:R-:W-:-:S02]  /*a900*/  IMAD.MOV.U32 R3, RZ, RZ, R21 ;  /* 0x000000ffff037224 */ /* 0x008fc400078e0015 */
[----:B------:R-:W2:Y:S01]  /*a910*/  S2R R21, SR_TID.X ;  /* 0x0000000000157919 */ /* 0x000ea20000002100 */
[----:B----4-:R-:W-:Y:S02]  /*a920*/  IMAD R0, R20, UR4, RZ ;  /* 0x0000000414007c24 */ /* 0x010fe4000f8e02ff */
[----:B------:R-:W3:Y:S01]  /*a930*/  S2R R20, SR_TID.X ;  /* 0x0000000000147919 */ /* 0x000ee20000002100 */
[----:B------:R-:W-:-:S04]  /*a940*/  IMAD.WIDE.U32 R2, R18, UR4, R2 ;  /* 0x0000000412027c25 */ /* 0x000fc8000f8e0002 */
[----:B------:R-:W-:Y:S01]  /*a950*/  IMAD R0, R18, UR5, R0 ;  /* 0x0000000512007c24 */ /* 0x000fe2000f8e0200 */
[----:B------:R-:W-:-:S04]  /*a960*/  ULDC.64 UR4, c[0x0][0x2e0] ;  /* 0x0000b80000047ab9 */ /* 0x000fc80000000a00 */
[----:B------:R-:W-:Y:S01]  /*a970*/  IADD3 R3, R3, R0, RZ ;  /* 0x0000000003037210 */ /* 0x000fe20007ffe0ff */
[----:B------:R-:W-:Y:S02]  /*a980*/  IMAD R0, R4, UR4, RZ ;  /* 0x0000000404007c24 */ /* 0x000fe4000f8e02ff */
[----:B------:R-:W4:Y:S02]  /*a990*/  @P0 LDC R4, c[0x0][0x44c] ;  /* 0x00011300ff040b82 */ /* 0x000f240000000800 */
[C---:B------:R-:W-:Y:S02]  /*a9a0*/  IMAD R0, R29.reuse, UR5, R0 ;  /* 0x000000051d007c24 */ /* 0x040fe4000f8e0200 */
[----:B------:R-:W-:Y:S01]  /*a9b0*/  IMAD.WIDE.U32 R2, R29, UR4, R2 ;  /* 0x000000041d027c25 */ /* 0x000fe2000f8e0002 */
        /* <DEDUP_REMOVED lines=9> */
[----:B----4-:R-:W-:-:S04]  /*aa50*/  @P0 IMAD.HI.U32 R0, R6, R4, RZ ;  /* 0x0000000406000227 */ /* 0x010fc800078e00ff */
[----:B------:R-:W-:Y:S01]  /*aa60*/  IMAD.MOV.U32 R4, RZ, RZ, R6 ;  /* 0x000000ffff047224 */ /* 0x000fe200078e0006 */
[----:B0-----:R-:W-:-:S04]  /*aa70*/  @P0 SHF.R.U32.HI R4, RZ, R5, R0 ;  /* 0x00000005ff040219 */ /* 0x001fc80000011600 */
[----:B------:R-:W-:-:S05]  /*aa80*/  SHF.R.S32.HI R0, RZ, 0x1f, R4 ;  /* 0x0000001fff007819 */ /* 0x000fca0000011404 */
[----:B------:R-:W-:-:S04]  /*aa90*/  IMAD R0, R0, UR4, RZ ;  /* 0x0000000400007c24 */ /* 0x000fc8000f8e02ff */
[C---:B------:R-:W-:Y:S02]  /*aaa0*/  IMAD R7, R4.reuse, UR5, R0 ;  /* 0x0000000504077c24 */ /* 0x040fe4000f8e0200 */
[----:B------:R-:W-:Y:S02]  /*aab0*/  IMAD.MOV R0, RZ, RZ, -R4 ;  /* 0x000000ffff007224 */ /* 0x000fe400078e0a04 */
[----:B------:R-:W-:-:S04]  /*aac0*/  IMAD.WIDE.U32 R4, R4, UR4, R2 ;  /* 0x0000000404047c25 */ /* 0x000fc8000f8e0002 */
[----:B------:R-:W-:Y:S01]  /*aad0*/  IMAD R0, R9, R0, R6 ;  /* 0x0000000009007224 */ /* 0x000fe200078e0206 */
[----:B------:R-:W-:-:S04]  /*aae0*/  IADD3 R5, R5, R7, RZ ;  /* 0x0000000705057210 */ /* 0x000fc80007ffe0ff */
[----:B------:R-:W-:-:S05]  /*aaf0*/  SHF.R.S32.HI R7, RZ, 0x1f, R0 ;  /* 0x0000001fff077819 */ /* 0x000fca0000011400 */
[----:B------:R-:W-:Y:S02]  /*ab00*/  IMAD R7, R7, UR6, RZ ;  /* 0x0000000607077c24 */ /* 0x000fe4000f8e02ff */
[----:B------:R-:W-:-:S04]  /*ab10*/  IMAD.WIDE.U32 R4, R0, UR6, R4 ;  /* 0x0000000600047c25 */ /* 0x000fc8000f8e0004 */
[----:B------:R-:W-:-:S04]  /*ab20*/  IMAD R7, R0, UR7, R7 ;  /* 0x0000000700077c24 */ /* 0x000fc8000f8e0207 */
[----:B------:R-:W-:Y:S02]  /*ab30*/  IMAD.IADD R5, R5, 0x1, R7 ;  /* 0x0000000105057824 */ /* 0x000fe400078e0207 */
[----:B------:R-:W0:Y:S01]  /*ab40*/  @P0 LDC R7, c[0x0][0x44c] ;  /* 0x00011300ff070b82 */ /* 0x000e220000000800 */
[----:B------:R-:W-:-:S04]  /*ab50*/  LEA R0, P1, R4, UR8, 0x1 ;  /* 0x0000000804007c11 */ /* 0x000fc8000f8208ff */
[----:B------:R-:W-:Y:S01]  /*ab60*/  LEA.HI.X R4, R4, UR9, R5, 0x1, P1 ;  /* 0x0000000904047c11 */ /* 0x000fe200088f0c05 */
[----:B------:R-:W-:-:S04]  /*ab70*/  VIADD R5, R6, 0x80 ;  /* 0x0000008006057836 */ /* 0x000fc80000000000 */
[----:B------:R-:W-:Y:S01]  /*ab80*/  IMAD.MOV.U32 R6, RZ, RZ, R5 ;  /* 0x000000ffff067224 */ /* 0x000fe200078e0005 */
[----:B------:R-:W3:Y:S01]  /*ab90*/  S2R R20, SR_TID.X ;  /* 0x0000000000147919 */ /* 0x000ee20000002100 */
[----:B0-----:R-:W-:-:S05]  /*aba0*/  @P0 IMAD.HI.U32 R7, R5, R7, RZ ;  /* 0x0000000705070227 */ /* 0x001fca00078e00ff */
[----:B-1----:R-:W-:-:S05]  /*abb0*/  @P0 SHF.R.U32.HI R6, RZ, R8, R7 ;  /* 0x00000008ff060219 */ /* 0x002fca0000011607 */
[----:B------:R-:W-:-:S04]  /*abc0*/  IMAD.MOV R7, RZ, RZ, -R6 ;  /* 0x000000ffff077224 */ /* 0x000fc800078e0a06 */
[----:B------:R-:W-:Y:S01]  /*abd0*/  IMAD R5, R9, R7, R5 ;  /* 0x0000000709057224 */ /* 0x000fe200078e0205 */
[----:B------:R-:W-:Y:S01]  /*abe0*/  SHF.R.S32.HI R7, RZ, 0x1f, R6 ;  /* 0x0000001fff077819 */ /* 0x000fe20000011406 */
[----:B------:R-:W-:-:S04]  /*abf0*/  IMAD.WIDE.U32 R2, R6, UR4, R2 ;  /* 0x0000000406027c25 */ /* 0x000fc8000f8e0002 */
[----:B------:R-:W-:Y:S01]  /*ac00*/  IMAD R7, R7, UR4, RZ ;  /* 0x0000000407077c24 */ /* 0x000fe2000f8e02ff */
[----:B------:R-:W-:-:S03]  /*ac10*/  ULDC UR4, c[0x0][0x2b8] ;  /* 0x0000ae0000047ab9 */ /* 0x000fc60000000800 */
[----:B------:R-:W-:Y:S01]  /*ac20*/  IMAD R7, R6, UR5, R7 ;  /* 0x0000000506077c24 */ /* 0x000fe2000f8e0207 */
[----:B------:R-:W-:-:S04]  /*ac30*/  SHF.R.S32.HI R6, RZ, 0x1f, R5 ;  /* 0x0000001fff067819 */ /* 0x000fc80000011405 */
[----:B------:R-:W-:Y:S01]  /*ac40*/  IADD3 R3, R3, R7, RZ ;  /* 0x0000000703037210 */ /* 0x000fe20007ffe0ff */
[----:B------:R-:W-:Y:S02]  /*ac50*/  IMAD R6, R6, UR6, RZ ;  /* 0x0000000606067c24 */ /* 0x000fe4000f8e02ff */
[----:B------:R-:W-:-:S04]  /*ac60*/  IMAD.WIDE.U32 R2, R5, UR6, R2 ;  /* 0x0000000605027c25 */ /* 0x000fc8000f8e0002 */
[----:B------:R-:W-:Y:S01]  /*ac70*/  IMAD R6, R5, UR7, R6 ;  /* 0x0000000705067c24 */ /* 0x000fe2000f8e0206 */
[----:B------:R-:W-:-:S03]  /*ac80*/  LEA R5, P1, R2, UR8, 0x1 ;  /* 0x0000000802057c11 */ /* 0x000fc6000f8208ff */
[----:B------:R-:W-:Y:S01]  /*ac90*/  IMAD.IADD R6, R3, 0x1, R6 ;  /* 0x0000000103067824 */ /* 0x000fe200078e0206 */
[----:B------:R-:W-:Y:S01]  /*aca0*/  ISETP.GE.AND P0, PT, R28, UR4, PT ;  /* 0x000000041c007c0c */ /* 0x000fe2000bf06270 */
[----:B------:R-:W-:Y:S01]  /*acb0*/  UMOV UR4, 0xffffffff ;  /* 0xffffffff00047882 */ /* 0x000fe20000000000 */
[----:B---3--:R-:W-:Y:S02]  /*acc0*/  LOP3.LUT R20, R20, 0x7f, RZ, 0xc0, !PT ;  /* 0x0000007f14147812 */ /* 0x008fe400078ec0ff */
[----:B------:R-:W-:Y:S02]  /*acd0*/  LEA.HI.X R2, R2, UR9, R6, 0x1, P1 ;  /* 0x0000000902027c11 */ /* 0x000fe400088f0c06 */
[----:B------:R-:W-:Y:S01]  /*ace0*/  SHF.R.U32.HI R20, RZ, 0x3, R20 ;  /* 0x00000003ff147819 */ /* 0x000fe20000011614 */
[----:B--2---:R-:W-:Y:S06]  /*acf0*/  BRA.DIV UR4, `(.L_x_12989) ;  /* 0x0000003a04ec7947 */ /* 0x004fec000b800000 */
[----:B------:R-:W0:Y:S01]  /*ad00*/  SHFL.IDX PT, R7, R0, RZ, 0x181f ;  /* 0x00181fff00077589 */ /* 0x000e2200000e0000 */
[----:B-----5:R-:W-:Y:S02]  /*ad10*/  IMAD R3, R21, R9, RZ ;  /* 0x0000000915037224 */ /* 0x020fe400078e02ff */
[----:B------:R-:W-:Y:S01]  /*ad20*/  IMAD R17, R17, 0xc0, R20 ;  /* 0x000000c011117824 */ /* 0x000fe200078e0214 */
[----:B------:R-:W1:Y:S04]  /*ad30*/  SHFL.IDX PT, R6, R4, RZ, 0x181f ;  /* 0x00181fff04067589 */ /* 0x000e6800000e0000 */
[----:B------:R-:W-:-:S13]  /*ad40*/  ISETP.GE.AND P2, PT, R17, R3, PT ;  /* 0x000000031100720c */ /* 0x000fda0003f46270 */
[----:B0-----:R-:W-:-:S05]  /*ad50*/  @!P2 LEA R7, P1, R28, R7, 0x1 ;  /* 0x000000071c07a211 */ /* 0x001fca00078208ff */
[----:B-1----:R-:W-:-:S05]  /*ad60*/  @!P2 IMAD.X R6, RZ, RZ, R6, P1 ;  /* 0x000000ffff06a224 */ /* 0x002fca00008e0606 */
[----:B------:R-:W-:-:S04]  /*ad70*/  @!P2 LOP3.LUT R7, R7, R6, RZ, 0x3c, !PT ;  /* 0x000000060707a212 */ /* 0x000fc800078e3cff */
[----:B------:R-:W-:-:S04]  /*ad80*/  @!P2 LOP3.LUT R6, R7, R6, RZ, 0x3c, !PT ;  /* 0x000000060706a212 */ /* 0x000fc800078e3cff */
[----:B------:R-:W-:-:S05]  /*ad90*/  @!P2 LOP3.LUT R7, R7, R6, RZ, 0x3c, !PT ;  /* 0x000000060707a212 */ /* 0x000fca00078e3cff */
[----:B------:R-:W-:Y:S01]  /*ada0*/  @!PT LDS RZ, [RZ] ;  /* 0x00000000fffff984 */ /* 0x000fe20000000800 */
[----:B------:R0:W-:Y:S02]  /*adb0*/  @!P2 LDGSTS.E.BYPASS.LTC128B.128 [R10+0x8400], desc[UR50][R6.64], !P0 ;  /* 0x08400000060aafae */ /* 0x0001e4000c101d72 */
[----:B0-----:R-:W-:Y:S02]  /*adc0*/  VIADD R6, R17, 0x10 ;  /* 0x0000001011067836 */ /* 0x001fe40000000000 */
        /* <DEDUP_REMOVED lines=8> */
[----:B------:R0:W-:Y:S02]  /*ae50*/  @!P1 LDGSTS.E.BYPASS.LTC128B.128 [R10+0x8c00], desc[UR50][R6.64], !P0 ;  /* 0x08c00000060a9fae */ /* 0x0001e4000c101d72 */
[----:B0-----:R-:W-:Y:S02]  /*ae60*/  IADD3 R6, R17, 0x20, RZ ;  /* 0x0000002011067810 */ /* 0x001fe40007ffe0ff */
[----:B------:R-:W0:Y:S02]  /*ae70*/  SHFL.IDX PT, R7, R0, 0x2, 0x181f ;  /* 0x00581f0000077f89 */ /* 0x000e2400000e0000 */
        /* <DEDUP_REMOVED lines=22> */
[----:B0-----:R-:W-:-:S04]  /*afe0*/  @!P1 LEA R7, P2, R28, R7, 0x1 ;  /* 0x000000071c079211 */ /* 0x001fc800078408ff */
[----:B-1----:R-:W-:-:S04]  /*aff0*/  @!P1 IADD3.X R6, RZ, R6, RZ, P2, !PT ;  /* 0x00000006ff069210 */ /* 0x002fc800017fe4ff */
        /* <DEDUP_REMOVED lines=17> */
[----:B------:R-:W1:Y:S04]  /*b110*/  SHFL.IDX PT, R6, R4, 0x6, 0x181f ;  /* 0x00d81f0004067f89 */ /* 0x000e6800000e0000 */
[----:B------:R-:W-:Y:S07]  /*b120*/  SHFL.IDX PT, R4, R4, 0x7, 0x181f ;  /* 0x00f81f0004047f89 */ /* 0x000fee00000e0000 */
[----:B0-----:R-:W-:-:S05]  /*b130*/  @!P1 LEA R7, P2, R28, R7, 0x1 ;  /* 0x000000071c079211 */ /* 0x001fca00078408ff */
[----:B-1----:R-:W-:-:S05]  /*b140*/  @!P1 IMAD.X R6, RZ, RZ, R6, P2 ;  /* 0x000000ffff069224 */ /* 0x002fca00010e0606 */
[----:B------:R-:W-:-:S04]  /*b150*/  @!P1 LOP3.LUT R7, R7, R6, RZ, 0x3c, !PT ;  /* 0x0000000607079212 */ /* 0x000fc800078e3cff */
[----:B------:R-:W-:-:S04]  /*b160*/  @!P1 LOP3.LUT R6, R7, R6, RZ, 0x3c, !PT ;  /* 0x0000000607069212 */ /* 0x000fc800078e3cff */
[----:B------:R-:W-:-:S05]  /*b170*/  @!P1 LOP3.LUT R7, R7, R6, RZ, 0x3c, !PT ;  /* 0x0000000607079212 */ /* 0x000fca00078e3cff */
[----:B------:R0:W-:Y:S04]  /*b180*/  @!P1 LDGSTS.E.BYPASS.LTC128B.128 [R10+0xb400], desc[UR50][R6.64], !P0 ;  /* 0x0b400000060a9fae */ /* 0x0001e8000c101d72 */
[----:B0-----:R0:W1:Y:S02]  /*b190*/  SHFL.IDX PT, R6, R0, 0x7, 0x181f ;  /* 0x00f81f0000067f89 */ /* 0x00106400000e0000 */
[----:B0-----:R-:W-:-:S04]  /*b1a0*/  IADD3 R0, R17, 0x80, RZ ;  /* 0x0000008011007810 */ /* 0x001fc80007ffe0ff */
[----:B------:R-:W-:Y:S01]  /*b1b0*/  ISETP.GE.AND P1, PT, R0, R3, PT ;  /* 0x000000030000720c */ /* 0x000fe20003f26270 */
[----:B------:R-:W-:-:S05]  /*b1c0*/  VIADD R0, R17, 0x70 ;  /* 0x0000007011007836 */ /* 0x000fca0000000000 */
[----:B------:R-:W-:Y:S02]  /*b1d0*/  ISETP.GE.AND P2, PT, R0, R3, PT ;  /* 0x000000030000720c */ /* 0x000fe40003f46270 */
[----:B------:R-:W-:Y:S11]  /*b1e0*/  SHFL.IDX PT, R0, R2, RZ, 0x181f ;  /* 0x00181fff02007589 */ /* 0x000ff600000e0000 */
[----:B-1----:R-:W-:-:S05]  /*b1f0*/  @!P2 LEA R6, P3, R28, R6, 0x1 ;  /* 0x000000061c06a211 */ /* 0x002fca00078608ff */
[----:B------:R-:W-:Y:S02]  /*b200*/  @!P2 IMAD.X R7, RZ, RZ, R4, P3 ;  /* 0x000000ffff07a224 */ /* 0x000fe400018e0604 */
[----:B------:R-:W0:Y:S04]  /*b210*/  SHFL.IDX PT, R4, R5, RZ, 0x181f ;  /* 0x00181fff05047589 */ /* 0x000e2800000e0000 */
[----:B------:R1:W-:Y:S01]  /*b220*/  @!P2 LDGSTS.E.BYPASS.LTC128B.128 [R10+0xbc00], desc[UR50][R6.64], !P0 ;  /* 0x0bc00000060aafae */ /* 0x0003e2000c101d72 */
[----:B0-----:R-:W-:-:S05]  /*b230*/  @!P1 LEA R4, P3, R28, R4, 0x1 ;  /* 0x000000041c049211 */ /* 0x001fca00078608ff */
[----:B------:R-:W-:Y:S02]  /*b240*/  @!P1 IMAD.X R0, RZ, RZ, R0, P3 ;  /* 0x000000ffff009224 */ /* 0x000fe400018e0600 */
[----:B-1----:R-:W-:-:S03]  /*b250*/  @!P1 IMAD.MOV.U32 R6, RZ, RZ, R4 ;  /* 0x000000ffff069224 */ /* 0x002fc600078e0004 */
[----:B------:R-:W-:Y:S01]  /*b260*/  @!P1 MOV R7, R0 ;  /* 0x0000000000079202 */ /* 0x000fe20000000f00 */
[----:B------:R-:W-:-:S04]  /*b270*/  VIADD R0, R17, 0x90 ;  /* 0x0000009011007836 */ /* 0x000fc80000000000 */
[----:B------:R0:W-:Y:S01]  /*b280*/  @!P1 LDGSTS.E.BYPASS.LTC128B.128 [R10+0xc400], desc[UR50][R6.64], !P0 ;  /* 0x0c400000060a9fae */ /* 0x0001e2000c101d72 */
[----:B------:R-:W-:-:S03]  /*b290*/  ISETP.GE.AND P1, PT, R0, R3, PT ;  /* 0x000000030000720c */ /* 0x000fc60003f26270 */
[----:B------:R-:W-:Y:S04]  /*b2a0*/  SHFL.IDX PT, R0, R2, 0x1, 0x181f ;  /* 0x00381f0002007f89 */ /* 0x000fe800000e0000 */
[----:B0-----:R-:W0:Y:S06]  /*b2b0*/  SHFL.IDX PT, R6, R5, 0x1, 0x181f ;  /* 0x00381f0005067f89 */ /* 0x001e2c00000e0000 */
[----:B0-----:R-:W-:-:S05]  /*b2c0*/  @!P1 LEA R6, P2, R28, R6, 0x1 ;  /* 0x000000061c069211 */ /* 0x001fca00078408ff */
[----:B------:R-:W-:-:S04]  /*b2d0*/  @!P1 IMAD.X R0, RZ, RZ, R0, P2 ;  /* 0x000000ffff009224 */ /* 0x000fc800010e0600 */
[----:B------:R-:W-:Y:S02]  /*b2e0*/  @!P1 IMAD.MOV.U32 R7, RZ, RZ, R0 ;  /* 0x000000ffff079224 */ /* 0x000fe400078e0000 */
[----:B------:R-:W-:-:S03]  /*b2f0*/  VIADD R0, R17, 0xa0 ;  /* 0x000000a011007836 */ /* 0x000fc60000000000 */
[----:B------:R0:W-:Y:S02]  /*b300*/  @!P1 LDGSTS.E.BYPASS.LTC128B.128 [R10+0xcc00], desc[UR50][R6.64], !P0 ;  /* 0x0cc00000060a9fae */ /* 0x0001e4000c101d72 */
[----:B------:R-:W-:Y:S02]  /*b310*/  ISETP.GE.AND P2, PT, R0, R3, PT ;  /* 0x000000030000720c */ /* 0x000fe40003f46270 */
[----:B------:R-:W-:Y:S04]  /*b320*/  SHFL.IDX PT, R0, R2, 0x2, 0x181f ;  /* 0x00581f0002007f89 */ /* 0x000fe800000e0000 */
[----:B0-----:R-:W0:Y:S07]  /*b330*/  SHFL.IDX PT, R6, R5, 0x2, 0x181f ;  /* 0x00581f0005067f89 */ /* 0x001e2e00000e0000 */
[----:B0-----:R-:W-:-:S04]  /*b340*/  @!P2 LEA R6, P1, R28, R6, 0x1 ;  /* 0x000000061c06a211 */ /* 0x001fc800078208ff */
[----:B------:R-:W-:-:S05]  /*b350*/  @!P2 IADD3.X R0, RZ, R0, RZ, P1, !PT ;  /* 0x00000000ff00a210 */ /* 0x000fca0000ffe4ff */
[----:B------:R-:W-:Y:S02]  /*b360*/  @!P2 IMAD.MOV.U32 R7, RZ, RZ, R0 ;  /* 0x000000ffff07a224 */ /* 0x000fe400078e0000 */
[----:B------:R0:W1:Y:S04]  /*b370*/  SHFL.IDX PT, R0, R2, 0x3, 0x181f ;  /* 0x00781f0002007f89 */ /* 0x00006800000e0000 */
[----:B------:R0:W-:Y:S04]  /*b380*/  @!P2 LDGSTS.E.BYPASS.LTC128B.128 [R10+0xd400], desc[UR50][R6.64], !P0 ;  /* 0x0d400000060aafae */ /* 0x0001e8000c101d72 */
[----:B------:R0:W2:Y:S02]  /*b390*/  SHFL.IDX PT, R2, R5, 0x3, 0x181f ;  /* 0x00781f0005027f89 */ /* 0x0000a400000e0000 */
.L_x_13090:
[----:B------:R-:W-:-:S05]  /*b3a0*/  VIADD R17, R17, 0xb0 ;  /* 0x000000b011117836 */ /* 0x000fca0000000000 */
[----:B------:R-:W-:-:S13]  /*b3b0*/  ISETP.GE.AND P1, PT, R17, R3, PT ;  /* 0x000000031100720c */ /* 0x000fda0003f26270 */
[----:B0-2---:R-:W-:-:S05]  /*b3c0*/  @!P1 LEA R2, P2, R28, R2, 0x1 ;  /* 0x000000021c029211 */ /* 0x005fca00078408ff */
[----:B-1----:R-:W-:-:S05]  /*b3d0*/  @!P1 IMAD.X R3, RZ, RZ, R0, P2 ;  /* 0x000000ffff039224 */ /* 0x002fca00010e0600 */
[----:B------:R-:W-:Y:S01]  /*b3e0*/  @!PT LDS RZ, [RZ] ;  /* 0x00000000fffff984 */ /* 0x000fe20000000800 */
[----:B------:R-:W-:Y:S01]  /*b3f0*/  @!PT LDS RZ, [RZ] ;  /* 0x00000000fffff984 */ /* 0x000fe20000000800 */
[----:B------:R-:W-:Y:S01]  /*b400*/  @!PT LDS RZ, [RZ] ;  /* 0x00000000fffff984 */ /* 0x000fe20000000800 */
[----:B------:R0:W-:Y:S01]  /*b410*/  @!P1 LDGSTS.E.BYPASS.LTC128B.128 [R10+0xdc00], desc[UR50][R2.64], !P0 ;  /* 0x0dc00000020a9fae */ /* 0x0001e2000c101d72 */
[----:B------:R-:W-:Y:S01]  /*b420*/  PLOP3.LUT P0, PT, PT, PT, PT, 0x80, 0x0 ;  /* 0x000000000000781c */ /* 0x000fe20003f0f070 */
[----:B------:R-:W-:-:S12]  /*b430*/  NOP ;  /* 0x0000000000007918 */ /* 0x000fd80000000000 */
.L_x_12990:
        /* <DEDUP_REMOVED lines=10> */
[----:B------:R-:W-:-:S04]  /*b4e0*/  LOP3.LUT R0, R0, 0xfffffffe, RZ, 0xc0, !PT ;  /* 0xfffffffe00007812 */ /* 0x000fc800078ec0ff */
[----:B------:R-:W-:-:S04]  /*b4f0*/  IADD3 R0, R2, -R0, RZ ;  /* 0x8000000002007210 */ /* 0x000fc80007ffe0ff */
[----:B------:R-:W-:Y:S01]  /*b500*/  SHF.L.U32 R3, R0, 0x1f, RZ ;  /* 0x0000001f00037819 */ /* 0x000fe200000006ff */
[----:B------:R-:W-:Y:S01]  /*b510*/  NOP ;  /* 0x0000000000007918 */ /* 0x000fe20000000000 */
[----:B0-----:R-:W2:Y:S01]  /*b520*/  LDL R2, [R1+0x10] ;  /* 0x0000100001027983 */ /* 0x001ea20000100800 */
[----:B------:R0:W-:Y:S01]  /*b530*/  SYNCS.ARRIVE.TRANS64.A1T0 RZ, [R22+URZ+0x16800], RZ ;  /* 0x016800ff16ff79a7 */ /* 0x0001e2000810003f */
[----:B------:R-:W-:Y:S01]  /*b540*/  BSSY B0, `(.L_x_12991) ;  /* 0x0000004000007945 */ /* 0x000fe20003800000 */
[----:B------:R-:W1:Y:S01]  /*b550*/  SYNCS.PHASECHK.TRANS64.TRYWAIT P0, [R22+URZ+0x16820], R3 ;  /* 0x01682003160075a7 */ /* 0x000e62000800017f */
[----:B--2---:R-:W-:Y:S02]  /*b560*/  ISETP.GE.AND P1, PT, R2, 0x81, PT ;  /* 0x000000810200780c */ /* 0x004fe40003f26270 */
[----:B01----:R-:W-:Y:S11]  /*b570*/  @!P0 BRA `(.L_x_12992) ;  /* 0x0000004000b08947 */ /* 0x003ff60003800000 */
.L_x_13091:
[----:B------:R-:W-:Y:S05]  /*b580*/  BSYNC B0 ;  /* 0x0000000000007941 */ /* 0x000fea0003800000 */
.L_x_12991:
[----:B------:R-:W-:Y:S04]  /*b590*/  BSSY B0, `(.L_x_12993) ;  /* 0x0000106000007945 */ /* 0x000fe80003800000 */
[----:B------:R-:W-:Y:S05]  /*b5a0*/  @!P1 BRA `(.L_x_12994) ;  /* 0x0000001000109947 */ /* 0x000fea0003800000 */
[----:B------:R-:W2:Y:S01]  /*b5b0*/  LDL.LU R0, [R1+0x34] ;  /* 0x0000340001007983 */ /* 0x000ea20000300800 */
[----:B------:R-:W-:Y:S01]  /*b5c0*/  ULDC UR4, c[0x0][0x2f4] ;  /* 0x0000bd0000047ab9 */ /* 0x000fe20000000800 */
[----:B------:R-:W-:Y:S01]  /*b5d0*/  IMAD.MOV.U32 R17, RZ, RZ, R27 ;  /* 0x000000ffff117224 */ /* 0x000fe200078e001b */
[----:B------:R-:W-:Y:S01]  /*b5e0*/  ISETP.GE.AND P1, PT, R28, UR4, PT ;  /* 0x000000041c007c0c */ /* 0x000fe2000bf26270 */
[----:B------:R-:W-:Y:S02]  /*b5f0*/  IMAD.MOV.U32 R6, RZ, RZ, R25 ;  /* 0x000000ffff067224 */ /* 0x000fe400078e0019 */
[----:B------:R-:W-:Y:S01]  /*b600*/  IMAD.MOV.U32 R29, RZ, RZ, R26 ;  /* 0x000000ffff1d7224 */ /* 0x000fe200078e001a */
[----:B--2---:R-:W-:-:S09]  /*b610*/  LEA.HI.SX32 R7, R0, 0xfffffffe, 0x19 ;  /* 0xfffffffe00077811 */ /* 0x004fd200078fcaff */
.L_x_13007:
[----:B------:R-:W2:Y:S01]  /*b620*/  LDL R9, [R1+0x14] ;  /* 0x0000140001097983 */ /* 0x000ea20000100800 */
[----:B0-----:R-:W0:Y:S03]  /*b630*/  LDC R3, c[0x0][0x430] ;  /* 0x00010c00ff037b82 */ /* 0x001e260000000800 */
        /* <DEDUP_REMOVED lines=17> */
[----:B------:R-:W-:-:S04]  /*b750*/  IMAD.MOV R0, RZ, RZ, -R2 ;  /* 0x000000ffff007224 */ /* 0x000fc800078e0a02 */
[----:B------:R-:W-:Y:S01]  /*b760*/  IMAD R0, R0, UR4, R3 ;  /* 0x0000000400007c24 */ /* 0x000fe2000f8e0203 */
[----:B------:R-:W-:Y:S01]  /*b770*/  ULDC.64 UR4, c[0x0][0x428] ;  /* 0x00010a0000047ab9 */ /* 0x000fe20000000a00 */
        /* <DEDUP_REMOVED lines=9> */
[----:B------:R-:W-:Y:S01]  /*b810*/  MOV R8, UR36 ;  /* 0x0000002400087c02 */ /* 0x000fe20008000f00 */
        /* <DEDUP_REMOVED lines=10> */
.L_x_12995:
[----:B------:R-:W-:Y:S01]  /*b8c0*/  IMAD R5, R25, 0x8, R22 ;  /* 0x0000000819057824 */ /* 0x000fe200078e0216 */
[----:B------:R-:W-:Y:S01]  /*b8d0*/  SHF.L.U32 R2, R27, 0x1f, RZ ;  /* 0x0000001f1b027819 */ /* 0x000fe200000006ff */
[----:B------:R-:W-:Y:S03]  /*b8e0*/  BSSY B1, `(.L_x_12996) ;  /* 0x0000003000017945 */ /* 0x000fe60003800000 */
[----:B------:R-:W0:Y:S02]  /*b8f0*/  SYNCS.PHASECHK.TRANS64.TRYWAIT P0, [R5+URZ+0x16840], R2 ;  /* 0x01684002050075a7 */ /* 0x000e24000800017f */
[----:B0-----:R-:W-:Y:S05]  /*b900*/  @!P0 BRA `(.L_x_12997) ;  /* 0x0000003c00e08947 */ /* 0x001fea0003800000 */
.L_x_13092:
[----:B------:R-:W-:Y:S05]  /*b910*/  BSYNC B1 ;  /* 0x0000000000017941 */ /* 0x000fea0003800000 */
.L_x_12996:
[----:B------:R-:W2:Y:S04]  /*b920*/  LDL R3, [R1+0x8] ;  /* 0x0000080001037983 */ /* 0x000ea80000100800 */
[----:B------:R-:W3:Y:S01]  /*b930*/  LDL R8, [R1] ;  /* 0x0000000001087983 */ /* 0x000ee20000100800 */
[----:B------:R-:W-:Y:S01]  /*b940*/  SHF.R.S32.HI R20, RZ, 0x1f, R0 ;  /* 0x0000001fff147819 */ /* 0x000fe20000011400 */
[----:B------:R-:W-:Y:S01]  /*b950*/  ULDC.64 UR4, c[0x0][0x300] ;  /* 0x0000c00000047ab9 */ /* 0x000fe20000000a00 */
[----:B------:R-:W1:Y:S03]  /*b960*/  S2R R9, SR_TID.X ;  /* 0x0000000000097919 */ /* 0x000e660000002100 */
[----:B------:R-:W-:-:S04]  /*b970*/  IMAD R7, R20, UR4, RZ ;  /* 0x0000000414077c24 */ /* 0x000fc8000f8e02ff */
[C---:B------:R-:W-:Y:S01]  /*b980*/  IMAD R7, R0.reuse, UR5, R7 ;  /* 0x0000000500077c24 */ /* 0x040fe2000f8e0207 */
[----:B-1----:R-:W-:Y:S02]  /*b990*/  SHF.L.U32 R11, R9, 0x3, RZ ;  /* 0x00000003090b7819 */ /* 0x002fe400000006ff */
[----:B--2---:R-:W-:Y:S01]  /*b9a0*/  LOP3.LUT P2, RZ, R3, 0x1, RZ, 0xc0, !PT ;  /* 0x0000000103ff7812 */ /* 0x004fe2000784c0ff */
        /* <DEDUP_REMOVED lines=8> */
[----:B---3--:R-:W-:Y:S02]  /*ba30*/  IMAD R7, R8, UR4, RZ ;  /* 0x0000000408077c24 */ /* 0x008fe4000f8e02ff */
[----:B------:R-:W-:Y:S02]  /*ba40*/  IMAD.SHL.U32 R8, R9, 0x8, RZ ;  /* 0x0000000809087824 */ /* 0x000fe400078e00ff */
[C---:B------:R-:W-:Y:S02]  /*ba50*/  IMAD R7, R18.reuse, UR5, R7 ;  /* 0x0000000512077c24 */ /* 0x040fe4000f8e0207 */
[----:B------:R-:W-:Y:S01]  /*ba60*/  IMAD.WIDE.U32 R2, R18, UR4, R2 ;  /* 0x0000000412027c25 */ /* 0x000fe2000f8e0002 */
[----:B------:R-:W-:Y:S01]  /*ba70*/  LOP3.LUT R8, R8, 0x1f8, RZ, 0xc0, !PT ;  /* 0x000001f808087812 */ /* 0x000fe200078ec0ff */
[----:B------:R-:W-:-:S02]  /*ba80*/  ULDC.64 UR4, c[0x0][0x2e8] ;  /* 0x0000ba0000047ab9 */ /* 0x000fc40000000a00 */
[----:B------:R-:W-:Y:S01]  /*ba90*/  IMAD.IADD R7, R7, 0x1, R3 ;  /* 0x0000000107077824 */ /* 0x000fe200078e0203 */
[----:B------:R-:W-:Y:S02]  /*baa0*/  LOP3.LUT R8, R8, 0x38, R9, 0x78, !PT ;  /* 0x0000003808087812 */ /* 0x000fe400078e7809 */
[----:B------:R-:W-:Y:S01]  /*bab0*/  LEA R9, P0, R2, UR4, 0x1 ;  /* 0x0000000402097c11 */ /* 0x000fe2000f8008ff */
[----:B------:R-:W-:Y:S01]  /*bac0*/  UMOV UR4, 0xffffffff ;  /* 0xffffffff00047882 */ /* 0x000fe20000000000 */
[----:B------:R-:W-:Y:S02]  /*bad0*/  LOP3.LUT R8, R8, 0x200, R11, 0xf8, !PT ;  /* 0x0000020008087812 */ /* 0x000fe400078ef80b */
[----:B------:R-:W-:-:S03]  /*bae0*/  LEA.HI.X R10, R2, UR5, R7, 0x1, P0 ;  /* 0x00000005020a7c11 */ /* 0x000fc600080f0c07 */
[----:B------:R-:W-:Y:S01]  /*baf0*/  IMAD R8, R25, 0x2000, R8 ;  /* 0x0000200019087824 */ /* 0x000fe200078e0208 */
[----:B------:R-:W-:Y:S06]  /*bb00*/  BRA.DIV UR4, `(.L_x_12998) ;  /* 0x0000003e04747947 */ /* 0x000fec000b800000 */
[----:B------:R-:W0:Y:S01]  /*bb10*/  SHFL.IDX PT, R2, R9, RZ, 0x181f ;  /* 0x00181fff09027589 */ /* 0x000e2200000e0000 */
[----:B------:R-:W-:Y:S02]  /*bb20*/  IMAD.SHL.U32 R7, R28, 0x2, RZ ;  /* 0x000000021c077824 */ /* 0x000fe400078e00ff */
[----:B------:R-:W-:Y:S01]  /*bb30*/  IMAD R8, R8, 0x2, R22 ;  /* 0x0000000208087824 */ /* 0x000fe200078e0216 */
[----:B------:R-:W1:Y:S02]  /*bb40*/  SHFL.IDX PT, R3, R10, RZ, 0x181f ;  /* 0x00181fff0a037589 */ /* 0x000e6400000e0000 */
[----:B0-----:R-:W-:-:S04]  /*bb50*/  IADD3 R2, P0, R2, R7, RZ ;  /* 0x0000000702027210 */ /* 0x001fc80007f1e0ff */
[----:B-1----:R-:W-:-:S05]  /*bb60*/  IADD3.X R3, RZ, R3, RZ, P0, !PT ;  /* 0x00000003ff037210 */ /* 0x002fca00007fe4ff */
        /* <DEDUP_REMOVED lines=30> */
[----:B0-----:R-:W-:-:S05]  /*bd50*/  IADD3 R2, P0, R2, R7, RZ ;  /* 0x0000000702027210 */ /* 0x001fca0007f1e0ff */
[----:B-1----:R-:W-:-:S05]  /*bd60*/  IMAD.X R3, RZ, RZ, R3, P0 ;  /* 0x000000ffff037224 */ /* 0x002fca00000e0603 */
[----:B------:R0:W-:Y:S04]  /*bd70*/  LDGSTS.E.BYPASS.LTC128B.128 [R8+0x11400], desc[UR50][R2.64], !P2 ;  /* 0x1140000002087fae */ /* 0x0001e8000d101d72 */
[----:B0-2---:R0:W1:Y:S02]  /*bd80*/  SHFL.IDX PT, R2, R9, 0x7, 0x181f ;  /* 0x00f81f0009027f89 */ /* 0x00506400000e0000 */
.L_x_13110:
        /* <DEDUP_REMOVED lines=8> */
.L_x_12999:
        /* <DEDUP_REMOVED lines=11> */
.L_x_13000:
[----:B------:R1:W-:Y:S01]  /*bec0*/  SYNCS.ARRIVE.TRANS64.A1T0 RZ, [R5+URZ+0x16830], RZ ;  /* 0x016830ff05ff79a7 */ /* 0x0003e2000810003f */
[----:B------:R-:W-:Y:S05]  /*bed0*/  @!P3 BRA `(.L_x_13001) ;  /* 0x000000000004b947 */ /* 0x000fea0003800000 */
[----:B------:R-:W-:Y:S01]  /*bee0*/  BPT.TRAP 0x1 ;  /* 0x000000040000795c */ /* 0x000fe20000300000 */
.L_x_13001:
[----:B------:R-:W-:Y:S01]  /*bef0*/  SHF.L.U32 R2, R17, 0x1f, RZ ;  /* 0x0000001f11027819 */ /* 0x000fe200000006ff */
[----:B------:R-:W-:Y:S01]  /*bf00*/  BSSY B1, `(.L_x_13002) ;  /* 0x0000004000017945 */ /* 0x000fe20003800000 */
[----:B-1----:R-:W-:-:S04]  /*bf10*/  LEA R5, R6, R22, 0x3 ;  /* 0x0000001606057211 */ /* 0x002fc800078e18ff */
[----:B------:R-:W1:Y:S02]  /*bf20*/  SYNCS.PHASECHK.TRANS64.TRYWAIT P0, [R5+URZ+0x16860], R2 ;  /* 0x01686002050075a7 */ /* 0x000e64000800017f */
[----:B-1----:R-:W-:Y:S05]  /*bf30*/  @!P0 BRA `(.L_x_13003) ;  /* 0x0000004000988947 */ /* 0x002fea0003800000 */
.L_x_13111:
[----:B------:R-:W-:Y:S05]  /*bf40*/  BSYNC B1 ;  /* 0x0000000000017941 */ /* 0x000fea0003800000 */
.L_x_13002:
[----:B------:R-:W2:Y:S01]  /*bf50*/  LDL R8, [R1+0x10] ;  /* 0x0000100001087983 */ /* 0x000ea20000100800 */
        /* <DEDUP_REMOVED lines=14> */
[----:B------:R-:W-:Y:S01]  /*c040*/  ISETP.LT.OR P0, PT, R8, 0x1, P1 ;  /* 0x000000010800780c */ /* 0x000fe20000f01670 */
[----:B------:R-:W-:Y:S02]  /*c050*/  IMAD R6, R6, 0x2, R22 ;  /* 0x0000000206067824 */ /* 0x000fe400078e0216 */
[----:B------:R-:W1:Y:S01]  /*c060*/  SHFL.IDX PT, R3, R24, RZ, 0x181f ;  /* 0x00181fff18037589 */ /* 0x000e6200000e0000 */
[----:B0-----:R-:W-:-:S04]  /*c070*/  IADD3 R2, P2, R2, R7, RZ ;  /* 0x0000000702027210 */ /* 0x001fc80007f5e0ff */
[----:B-1----:R-:W-:-:S05]  /*c080*/  IADD3.X R3, RZ, R3, RZ, P2, !PT ;  /* 0x00000003ff037210 */ /* 0x002fca00017fe4ff */
[----:B------:R-:W-:Y:S01]  /*c090*/  @!PT LDS RZ, [RZ] ;  /* 0x00000000fffff984 */ /* 0x000fe20000000800 */
[----:B------:R0:W-:Y:S01]  /*c0a0*/  LDGSTS.E.BYPASS.LTC128B.128 [R6+0x400], desc[UR50][R2.64], !P0 ;  /* 0x0040000002067fae */ /* 0x0001e2000c101d72 */
[----:B------:R-:W-:-:S03]  /*c0b0*/  ISETP.LT.OR P0, PT, R8, 0x11, P1 ;  /* 0x000000110800780c */ /* 0x000fc60000f01670 */
[----:B0-----:R-:W0:Y:S04]  /*c0c0*/  SHFL.IDX PT, R2, R23, 0x1, 0x181f ;  /* 0x00381f0017027f89 */ /* 0x001e2800000e0000 */
[----:B------:R-:W1:Y:S01]  /*c0d0*/  SHFL.IDX PT, R3, R24, 0x1, 0x181f ;  /* 0x00381f0018037f89 */ /* 0x000e6200000e0000 */
[----:B0-----:R-:W-:-:S05]  /*c0e0*/  IADD3 R2, P2, R2, R7, RZ ;  /* 0x0000000702027210 */ /* 0x001fca0007f5e0ff */
[----:B-1----:R-:W-:-:S05]  /*c0f0*/  IMAD.X R3, RZ, RZ, R3, P2 ;  /* 0x000000ffff037224 */ /* 0x002fca00010e0603 */
        /* <DEDUP_REMOVED lines=16> */
[----:B0-----:R-:W-:-:S04]  /*c200*/  IADD3 R2, P2, R2, R7, RZ ;  /* 0x0000000702027210 */ /* 0x001fc80007f5e0ff */
[----:B-1----:R-:W-:-:S05]  /*c210*/  IADD3.X R3, RZ, R3, RZ, P2, !PT ;  /* 0x00000003ff037210 */ /* 0x002fca00017fe4ff */
        /* <DEDUP_REMOVED lines=9> */
[----:B------:R-:W1:Y:S04]  /*c2b0*/  SHFL.IDX PT, R3, R24, 0x6, 0x181f ;  /* 0x00d81f0018037f89 */ /* 0x000e6800000e0000 */
[----:B------:R-:W2:Y:S01]  /*c2c0*/  SHFL.IDX PT, R24, R24, 0x7, 0x181f ;  /* 0x00f81f0018187f89 */ /* 0x000ea200000e0000 */
[----:B0-----:R-:W-:-:S05]  /*c2d0*/  IADD3 R2, P2, R2, R7, RZ ;  /* 0x0000000702027210 */ /* 0x001fca0007f5e0ff */
[----:B-1----:R-:W-:-:S05]  /*c2e0*/  IMAD.X R3, RZ, RZ, R3, P2 ;  /* 0x000000ffff037224 */ /* 0x002fca00010e0603 */
[----:B------:R0:W-:Y:S04]  /*c2f0*/  LDGSTS.E.BYPASS.LTC128B.128 [R6+0x3400], desc[UR50][R2.64], !P0 ;  /* 0x0340000002067fae */ /* 0x0001e8000c101d72 */
[----:B0-2---:R0:W1:Y:S02]  /*c300*/  SHFL.IDX PT, R2, R23, 0x7, 0x181f ;  /* 0x00f81f0017027f89 */ /* 0x00506400000e0000 */
.L_x_13129:
[----:B------:R-:W2:Y:S01]  /*c310*/  LDL R9, [R1] ;  /* 0x0000000001097983 */ /* 0x000ea20000100800 */
[----:B------:R-:W-:Y:S01]  /*c320*/  ISETP.LT.OR P0, PT, R8, 0x71, P1 ;  /* 0x000000710800780c */ /* 0x000fe20000f01670 */
[----:B------:R-:W-:Y:S01]  /*c330*/  ULDC.64 UR4, c[0x0][0x328] ;  /* 0x0000ca0000047ab9 */ /* 0x000fe20000000a00 */
[----:B-1----:R-:W-:-:S05]  /*c340*/  IADD3 R2, P2, R2, R7, RZ ;  /* 0x0000000702027210 */ /* 0x002fca0007f5e0ff */
[----:B------:R-:W-:-:S06]  /*c350*/  IMAD.X R3, RZ, RZ, R24, P2 ;  /* 0x000000ffff037224 */ /* 0x000fcc00010e0618 */
[----:B------:R-:W-:Y:S01]  /*c360*/  @!PT LDS RZ, [RZ] ;  /* 0x00000000fffff984 */ /* 0x000fe20000000800 */
[----:B------:R-:W-:Y:S01]  /*c370*/  @!PT LDS RZ, [RZ] ;  /* 0x00000000fffff984 */ /* 0x000fe20000000800 */
[----:B------:R-:W-:Y:S01]  /*c380*/  @!PT LDS RZ, [RZ] ;  /* 0x00000000fffff984 */ /* 0x000fe20000000800 */
[----:B------:R1:W-:Y:S01]  /*c390*/  LDGSTS.E.BYPASS.LTC128B.128 [R6+0x3c00], desc[UR50][R2.64], !P0 ;  /* 0x03c0000002067fae */ /* 0x0003e2000c101d72 */
[----:B------:R-:W-:Y:S01]  /*c3a0*/  PLOP3.LUT P0, PT, PT, PT, PT, 0x80, 0x0 ;  /* 0x000000000000781c */ /* 0x000fe20003f0f070 */
[----:B-1----:R-:W-:Y:S02]  /*c3b0*/  IMAD R6, R20, UR4, RZ ;  /* 0x0000000414067c24 */ /* 0x002fe4000f8e02ff */
[----:B------:R-:W-:-:S04]  /*c3c0*/  IMAD.WIDE.U32 R2, R0, UR4, RZ ;  /* 0x0000000400027c25 */ /* 0x000fc8000f8e00ff */
[----:B------:R-:W-:Y:S01]  /*c3d0*/  IMAD R6, R0, UR5, R6 ;  /* 0x0000000500067c24 */ /* 0x000fe2000f8e0206 */
[----:B------:R-:W-:Y:S01]  /*c3e0*/  ULDC.64 UR4, c[0x0][0x338] ;  /* 0x0000ce0000047ab9 */ /* 0x000fe20000000a00 */
[----:B------:R-:W-:Y:S02]  /*c3f0*/  NOP ;  /* 0x0000000000007918 */ /* 0x000fe40000000000 */
[----:B------:R-:W-:Y:S02]  /*c400*/  IMAD.IADD R3, R3, 0x1, R6 ;  /* 0x0000000103037824 */ /* 0x000fe400078e0206 */
[----:B------:R-:W-:-:S04]  /*c410*/  IMAD.WIDE.U32 R2, R4, UR4, R2 ;  /* 0x0000000404027c25 */ /* 0x000fc8000f8e0002 */
[----:B------:R-:W-:-:S04]  /*c420*/  IMAD R0, R21, UR4, RZ ;  /* 0x0000000415007c24 */ /* 0x000fc8000f8e02ff */
[----:B------:R-:W-:Y:S01]  /*c430*/  IMAD R0, R4, UR5, R0 ;  /* 0x0000000504007c24 */ /* 0x000fe2000f8e0200 */
[----:B------:R-:W-:-:S04]  /*c440*/  ULDC.64 UR4, c[0x0][0x330] ;  /* 0x0000cc0000047ab9 */ /* 0x000fc80000000a00 */
[----:B------:R-:W-:-:S03]  /*c450*/  IADD3 R3, R3, R0, RZ ;  /* 0x0000000003037210 */ /* 0x000fc60007ffe0ff */
[----:B------:R-:W-:-:S04]  /*c460*/  IMAD.WIDE.U32 R2, R18, UR4, R2 ;  /* 0x0000000412027c25 */ /* 0x000fc8000f8e0002 */
[----:B--2---:R-:W-:-:S04]  /*c470*/  IMAD R0, R9, UR4, RZ ;  /* 0x0000000409007c24 */ /* 0x004fc8000f8e02ff */
[----:B------:R-:W-:Y:S01]  /*c480*/  IMAD R0, R18, UR5, R0 ;  /* 0x0000000512007c24 */ /* 0x000fe2000f8e0200 */
[----:B------:R-:W-:Y:S02]  /*c490*/  ULDC.64 UR4, c[0x0][0x318] ;  /* 0x0000c60000047ab9 */ /* 0x000fe40000000a00 */
[----:B0-----:R-:W-:Y:S01]  /*c4a0*/  LEA R23, P2, R2, UR4, 0x1 ;  /* 0x0000000402177c11 */ /* 0x001fe2000f8408ff */
[----:B------:R-:W-:-:S05]  /*c4b0*/  IMAD.IADD R0, R0, 0x1, R3 ;  /* 0x0000000100007824 */ /* 0x000fca00078e0203 */
[----:B------:R-:W-:-:S07]  /*c4c0*/  LEA.HI.X R24, R2, UR5, R0, 0x1, P2 ;  /* 0x0000000502187c11 */ /* 0x000fce00090f0c00 */
.L_x_13005:
        /* <DEDUP_REMOVED lines=11> */
.L_x_13006:
[C---:B------:R-:W-:Y:S01]  /*c580*/  ISETP.GT.AND P0, PT, R26.reuse, RZ, PT ;  /* 0x000000ff1a00720c */ /* 0x040fe20003f04270 */
[----:B------:R1:W-:Y:S01]  /*c590*/  SYNCS.ARRIVE.TRANS64.A1T0 RZ, [R5+URZ+0x16850], RZ ;  /* 0x016850ff05ff79a7 */ /* 0x0003e2000810003f */
[----:B------:R-:W-:Y:S01]  /*c5a0*/  VIADD R7, R26, 0xffffffff ;  /* 0xffffffff1a077836 */ /* 0x000fe20000000000 */
[----:B------:R-:W-:Y:S01]  /*c5b0*/  MOV R6, R25 ;  /* 0x0000001900067202 */ /* 0x000fe20000000f00 */
[----:B------:R-:W-:Y:S02]  /*c5c0*/  IMAD.MOV.U32 R17, RZ, RZ, R27 ;  /* 0x000000ffff117224 */ /* 0x000fe400078e001b */
[----:B------:R-:W-:-:S07]  /*c5d0*/  IMAD.MOV.U32 R29, RZ, RZ, R26 ;  /* 0x000000ffff1d7224 */ /* 0x000fce00078e001a */
[----:B-1----:R-:W-:Y:S05]  /*c5e0*/  @P0 BRA `(.L_x_13007) ;  /* 0xfffffff0000c0947 */ /* 0x002fea000383ffff */
.L_x_12994:
[----:B------:R-:W-:Y:S05]  /*c5f0*/  BSYNC B0 ;  /* 0x0000000000007941 */ /* 0x000fea0003800000 */
.L_x_12993:
        /* <DEDUP_REMOVED lines=17> */
.L_x_13009:
[----:B------:R-:W-:Y:S05]  /*c710*/  BSYNC B0 ;  /* 0x0000000000007941 */ /* 0x000fea0003800000 */
.L_x_13008:
[----:B------:R-:W-:-:S05]  /*c720*/  IMAD.U32 R0, RZ, RZ, UR36 ;  /* 0x00000024ff007e24 */ /* 0x000fca000f8e00ff */
[----:B------:R-:W-:-:S13]  /*c730*/  ISETP.NE.AND P0, PT, R0, 0x3, PT ;  /* 0x000000030000780c */ /* 0x000fda0003f05270 */
[----:B------:R-:W-:Y:S05]  /*c740*/  @!P0 BRA `(.L_x_13010) ;  /* 0x0000000000048947 */ /* 0x000fea0003800000 */
[----:B------:R-:W-:Y:S01]  /*c750*/  BPT.TRAP 0x1 ;  /* 0x000000040000795c */ /* 0x000fe20000300000 */
.L_x_13010:
[----:B------:R-:W2:Y:S01]  /*c760*/  LDL.LU R2, [R1+0x10] ;  /* 0x0000100001027983 */ /* 0x000ea20000300800 */
[----:B------:R-:W-:Y:S01]  /*c770*/  IMAD R0, R25, 0x8, R22 ;  /* 0x0000000819007824 */ /* 0x000fe200078e0216 */
[----:B0-----:R-:W-:Y:S01]  /*c780*/  SHF.L.U32 R3, R27, 0x1f, RZ ;  /* 0x0000001f1b037819 */ /* 0x001fe200000006ff */
[----:B------:R-:W-:Y:S03]  /*c790*/  BSSY B0, `(.L_x_13011) ;  /* 0x0000004000007945 */ /* 0x000fe60003800000 */
[----:B------:R-:W0:Y:S01]  /*c7a0*/  SYNCS.PHASECHK.TRANS64.TRYWAIT P0, [R0+URZ+0x16860], R3 ;  /* 0x01686003000075a7 */ /* 0x000e22000800017f */
[----:B--2---:R-:W-:Y:S01]  /*c7b0*/  IMAD R6, R26, -0x80, R2 ;  /* 0xffffff801a067824 */ /* 0x004fe200078e0202 */
[----:B0-----:R-:W-:Y:S06]  /*c7c0*/  @!P0 BRA `(.L_x_13012) ;  /* 0x0000004000d08947 */ /* 0x001fec0003800000 */
.L_x_13130:
[----:B------:R-:W-:Y:S05]  /*c7d0*/  BSYNC B0 ;  /* 0x0000000000007941 */ /* 0x000fea0003800000 */
.L_x_13011:
[----:B------:R-:W1:Y:S01]  /*c7e0*/  S2R R2, SR_TID.X ;  /* 0x0000000000027919 */ /* 0x000e620000002100 */
[----:B------:R-:W-:Y:S01]  /*c7f0*/  UMOV UR4, 0xffffffff ;  /* 0xffffffff00047882 */ /* 0x000fe20000000000 */
[----:B------:R-:W2:Y:S01]  /*c800*/  S2R R7, SR_TID.X ;  /* 0x0000000000077919 */ /* 0x000ea20000002100 */
[----:B-1----:R-:W-:Y:S02]  /*c810*/  LOP3.LUT R5, R2, 0x7f, RZ, 0xc0, !PT ;  /* 0x0000007f02057812 */ /* 0x002fe400078ec0ff */
[C---:B--2---:R-:W-:Y:S01]  /*c820*/  SHF.L.U32 R2, R7.reuse, 0x3, RZ ;  /* 0x0000000307027819 */ /* 0x044fe200000006ff */
        /* <DEDUP_REMOVED lines=13> */
[----:B------:R-:W-:Y:S02]  /*c900*/  LEA R4, R4, R22, 0x1 ;  /* 0x0000001604047211 */ /* 0x000fe400078e08ff */
[----:B------:R-:W-:Y:S01]  /*c910*/  ISETP.LT.OR P1, PT, R6, 0x1, P0 ;  /* 0x000000010600780c */ /* 0x000fe20000721670 */
[----:B------:R-:W2:Y:S04]  /*c920*/  SHFL.IDX PT, R9, R23, 0x1, 0x181f ;  /* 0x00381f0017097f89 */ /* 0x000ea800000e0000 */
[----:B------:R-:W3:Y:S04]  /*c930*/  SHFL.IDX PT, R7, R24, 0x1, 0x181f ;  /* 0x00381f0018077f89 */ /* 0x000ee800000e0000 */
[----:B------:R-:W4:Y:S04]  /*c940*/  SHFL.IDX PT, R10, R23, 0x2, 0x181f ;  /* 0x00581f00170a7f89 */ /* 0x000f2800000e0000 */
[----:B------:R-:W5:Y:S01]  /*c950*/  SHFL.IDX PT, R8, R24, 0x2, 0x181f ;  /* 0x00581f0018087f89 */ /* 0x000f6200000e0000 */
[----:B-1----:R-:W-:-:S03]  /*c960*/  IADD3 R2, P2, R14, R5, RZ ;  /* 0x000000050e027210 */ /* 0x002fc60007f5e0ff */
[----:B------:R-:W-:Y:S02]  /*c970*/  SHFL.IDX PT, R14, R23, 0x6, 0x181f ;  /* 0x00d81f00170e7f89 */ /* 0x000fe400000e0000 */
[----:B0-----:R-:W-:-:S05]  /*c980*/  IMAD.X R3, RZ, RZ, R3, P2 ;  /* 0x000000ffff037224 */ /* 0x001fca00010e0603 */
[----:B------:R2:W-:Y:S01]  /*c990*/  LDGSTS.E.BYPASS.LTC128B.128 [R4+0x400], desc[UR50][R2.64], !P1 ;  /* 0x0040000002047fae */ /* 0x0005e2000c901d72 */
[C---:B------:R-:W-:Y:S02]  /*c9a0*/  ISETP.LT.OR P1, PT, R6.reuse, 0x11, P0 ;  /* 0x000000110600780c */ /* 0x040fe40000721670 */
[----:B--2---:R-:W-:Y:S02]  /*c9b0*/  IADD3 R2, P2, R9, R5, RZ ;  /* 0x0000000509027210 */ /* 0x004fe40007f5e0ff */
[----:B------:R-:W0:Y:S03]  /*c9c0*/  SHFL.IDX PT, R9, R23, 0x3, 0x181f ;  /* 0x00781f0017097f89 */ /* 0x000e2600000e0000 */
[----:B---3--:R-:W-:Y:S02]  /*c9d0*/  IMAD.X R3, RZ, RZ, R7, P2 ;  /* 0x000000ffff037224 */ /* 0x008fe400010e0607 */
[----:B------:R-:W1:Y:S04]  /*c9e0*/  SHFL.IDX PT, R7, R24, 0x3, 0x181f ;  /* 0x00781f0018077f89 */ /* 0x000e6800000e0000 */
[----:B------:R4:W-:Y:S01]  /*c9f0*/  LDGSTS.E.BYPASS.LTC128B.128 [R4+0xc00], desc[UR50][R2.64], !P1 ;  /* 0x00c0000002047fae */ /* 0x0009e2000c901d72 */
[----:B------:R-:W-:-:S02]  /*ca00*/  ISETP.LT.OR P1, PT, R6, 0x21, P0 ;  /* 0x000000210600780c */ /* 0x000fc40000721670 */
[----:B----4-:R-:W-:Y:S02]  /*ca10*/  IADD3 R2, P2, R10, R5, RZ ;  /* 0x000000050a027210 */ /* 0x010fe40007f5e0ff */
[----:B------:R-:W2:Y:S03]  /*ca20*/  SHFL.IDX PT, R10, R23, 0x4, 0x181f ;  /* 0x00981f00170a7f89 */ /* 0x000ea600000e0000 */
[----:B-----5:R-:W-:Y:S02]  /*ca30*/  IMAD.X R3, RZ, RZ, R8, P2 ;  /* 0x000000ffff037224 */ /* 0x020fe400010e0608 */
[----:B------:R-:W3:Y:S04]  /*ca40*/  SHFL.IDX PT, R8, R24, 0x4, 0x181f ;  /* 0x00981f0018087f89 */ /* 0x000ee800000e0000 */
[----:B------:R0:W-:Y:S01]  /*ca50*/  LDGSTS.E.BYPASS.LTC128B.128 [R4+0x1400], desc[UR50][R2.64], !P1 ;  /* 0x0140000002047fae */ /* 0x0001e2000c901d72 */
[----:B------:R-:W-:-:S02]  /*ca60*/  ISETP.LT.OR P1, PT, R6, 0x31, P0 ;  /* 0x000000310600780c */ /* 0x000fc40000721670 */
[----:B0-----:R-:W-:Y:S02]  /*ca70*/  IADD3 R2, P2, R9, R5, RZ ;  /* 0x0000000509027210 */ /* 0x001fe40007f5e0ff */
[----:B------:R-:W0:Y:S03]  /*ca80*/  SHFL.IDX PT, R9, R23, 0x5, 0x181f ;  /* 0x00b81f0017097f89 */ /* 0x000e2600000e0000 */
[----:B-1----:R-:W-:Y:S02]  /*ca90*/  IMAD.X R3, RZ, RZ, R7, P2 ;  /* 0x000000ffff037224 */ /* 0x002fe400010e0607 */
[----:B------:R-:W1:Y:S04]  /*caa0*/  SHFL.IDX PT, R7, R24, 0x5, 0x181f ;  /* 0x00b81f0018077f89 */ /* 0x000e6800000e0000 */
[----:B------:R2:W-:Y:S01]  /*cab0*/  LDGSTS.E.BYPASS.LTC128B.128 [R4+0x1c00], desc[UR50][R2.64], !P1 ;  /* 0x01c0000002047fae */ /* 0x0005e2000c901d72 */
[----:B------:R-:W-:-:S02]  /*cac0*/  ISETP.LT.OR P1, PT, R6, 0x41, P0 ;  /* 0x000000410600780c */ /* 0x000fc40000721670 */
[----:B--2---:R-:W-:-:S05]  /*cad0*/  IADD3 R2, P2, R10, R5, RZ ;  /* 0x000000050a027210 */ /* 0x004fca0007f5e0ff */
[----:B---3--:R-:W-:Y:S02]  /*cae0*/  IMAD.X R3, RZ, RZ, R8, P2 ;  /* 0x000000ffff037224 */ /* 0x008fe400010e0608 */
[----:B------:R-:W2:Y:S04]  /*caf0*/  SHFL.IDX PT, R8, R24, 0x6, 0x181f ;  /* 0x00d81f0018087f89 */ /* 0x000ea800000e0000 */
[----:B------:R0:W-:Y:S01]  /*cb00*/  LDGSTS.E.BYPASS.LTC128B.128 [R4+0x2400], desc[UR50][R2.64], !P1 ;  /* 0x0240000002047fae */ /* 0x0001e2000c901d72 */
[----:B------:R-:W-:-:S03]  /*cb10*/  ISETP.LT.OR P1, PT, R6, 0x51, P0 ;  /* 0x000000510600780c */ /* 0x000fc60000721670 */
[----:B------:R-:W3:Y:S01]  /*cb20*/  SHFL.IDX PT, R24, R24, 0x7, 0x181f ;  /* 0x00f81f0018187f89 */ /* 0x000ee200000e0000 */
[----:B0-----:R-:W-:-:S04]  /*cb30*/  IADD3 R2, P2, R9, R5, RZ ;  /* 0x0000000509027210 */ /* 0x001fc80007f5e0ff */
[----:B-1----:R-:W-:-:S05]  /*cb40*/  IADD3.X R3, RZ, R7, RZ, P2, !PT ;  /* 0x00000007ff037210 */ /* 0x002fca00017fe4ff */
[----:B------:R0:W-:Y:S01]  /*cb50*/  LDGSTS.E.BYPASS.LTC128B.128 [R4+0x2c00], desc[UR50][R2.64], !P1 ;  /* 0x02c0000002047fae */ /* 0x0001e2000c901d72 */
[----:B------:R-:W-:Y:S02]  /*cb60*/  ISETP.LT.OR P1, PT, R6, 0x61, P0 ;  /* 0x000000610600780c */ /* 0x000fe40000721670 */
[----:B0-----:R-:W-:Y:S02]  /*cb70*/  IADD3 R2, P2, R14, R5, RZ ;  /* 0x000000050e027210 */ /* 0x001fe40007f5e0ff */
[----:B------:R0:W1:Y:S03]  /*cb80*/  SHFL.IDX PT, R14, R23, 0x7, 0x181f ;  /* 0x00f81f00170e7f89 */ /* 0x00006600000e0000 */
[----:B--2---:R-:W-:-:S06]  /*cb90*/  IMAD.X R3, RZ, RZ, R8, P2 ;  /* 0x000000ffff037224 */ /* 0x004fcc00010e0608 */
[----:B---3--:R0:W-:Y:S02]  /*cba0*/  LDGSTS.E.BYPASS.LTC128B.128 [R4+0x3400], desc[UR50][R2.64], !P1 ;  /* 0x0340000002047fae */ /* 0x0081e4000c901d72 */
.L_x_13148:
[----:B------:R-:W-:Y:S02]  /*cbb0*/  ISETP.LT.OR P0, PT, R6, 0x71, P0 ;  /* 0x000000710600780c */ /* 0x000fe40000701670 */
[----:B01----:R-:W-:-:S05]  /*cbc0*/  IADD3 R2, P1, R14, R5, RZ ;  /* 0x000000050e027210 */ /* 0x003fca0007f3e0ff */
[----:B------:R-:W-:-:S06]  /*cbd0*/  IMAD.X R3, RZ, RZ, R24, P1 ;  /* 0x000000ffff037224 */ /* 0x000fcc00008e0618 */
[----:B------:R-:W-:Y:S01]  /*cbe0*/  @!PT LDS RZ, [RZ] ;  /* 0x00000000fffff984 */ /* 0x000fe20000000800 */
[----:B------:R-:W-:Y:S01]  /*cbf0*/  @!PT LDS RZ, [RZ] ;  /* 0x00000000fffff984 */ /* 0x000fe20000000800 */
[----:B------:R-:W-:Y:S01]  /*cc00*/  @!PT LDS RZ, [RZ] ;  /* 0x00000000fffff984 */ /* 0x000fe20000000800 */
[----:B------:R0:W-:Y:S01]  /*cc10*/  LDGSTS.E.BYPASS.LTC128B.128 [R4+0x3c00], desc[UR50][R2.64], !P0 ;  /* 0x03c0000002047fae */ /* 0x0001e2000c101d72 */
[----:B------:R-:W-:Y:S01]  /*cc20*/  PLOP3.LUT P0, PT, PT, PT, PT, 0x80, 0x0 ;  /* 0x000000000000781c */ /* 0x000fe20003f0f070 */
[----:B------:R-:W-:-:S12]  /*cc30*/  NOP ;  /* 0x0000000000007918 */ /* 0x000fd80000000000 */
.L_x_13014:
        /* <DEDUP_REMOVED lines=11> */
.L_x_13015:
[----:B------:R-:W-:Y:S01]  /*ccf0*/  VIADD R25, R25, 0x1 ;  /* 0x0000000119197836 */ /* 0x000fe20000000000 */
[----:B------:R0:W-:Y:S04]  /*cd00*/  SYNCS.ARRIVE.TRANS64.A1T0 RZ, [R0+URZ+0x16850], RZ ;  /* 0x016850ff00ff79a7 */ /* 0x0001e8000810003f */
[----:B------:R-:W-:-:S04]  /*cd10*/  ISETP.NE.AND P0, PT, R25, 0x2, PT ;  /* 0x000000021900780c */ /* 0x000fc80003f05270 */
[----:B0-----:R-:W-:Y:S02]  /*cd20*/  SEL R0, RZ, 0x1, P0 ;  /* 0x00000001ff007807 */ /* 0x001fe40000000000 */
[----:B------:R-:W-:Y:S02]  /*cd30*/  SEL R25, R25, RZ, P0 ;  /* 0x000000ff19197207 */ /* 0x000fe40000000000 */
[----:B------:R-:W-:-:S07]  /*cd40*/  LOP3.LUT R27, R27, R0, RZ, 0x3c, !PT ;  /* 0x000000001b1b7212 */ /* 0x000fce00078e3cff */
.L_x_12974:
[----:B------:R-:W-:Y:S05]  /*cd50*/  BSYNC B7 ;  /* 0x0000000000077941 */ /* 0x000fea0003800000 */
.L_x_12972:
[----:B------:R-:W2:Y:S02]  /*cd60*/  LDL R0, [R1+0x8] ;  /* 0x0000080001007983 */ /* 0x000ea40000100800 */
[----:B--2---:R-:W-:-:S13]  /*cd70*/  LOP3.LUT P0, RZ, R0, 0x10, RZ, 0xc0, !PT ;  /* 0x0000001000ff7812 */ /* 0x004fda000780c0ff */
[----:B------:R-:W-:Y:S05]  /*cd80*/  @!P0 BRA `(.L_x_13016) ;  /* 0x0000000000248947 */ /* 0x000fea0003800000 */
[----:B------:R-:W-:Y:S05]  /*cd90*/  WARPSYNC.ALL ;  /* 0x0000000000007948 */ /* 0x000fea0003800000 */
[----:B------:R-:W0:Y:S08]  /*cda0*/  S2UR UR5, SR_CgaCtaId ;  /* 0x00000000000579c3 */ /* 0x000e300000008800 */
[----:B------:R-:W-:Y:S06]  /*cdb0*/  BAR.SYNC.DEFER_BLOCKING 0x5, 0x200 ;  /* 0x0148000000007b1d */ /* 0x000fec0000010000 */
[----:B------:R-:W-:-:S02]  /*cdc0*/  UMOV UR4, 0x400 ;  /* 0x0000040000047882 */ /* 0x000fc40000000000 */
[----:B0-----:R-:W-:-:S06]  /*cdd0*/  ULEA UR4, UR5, UR4, 0x18 ;  /* 0x0000000405047291 */ /* 0x001fcc000f8ec03f */
[----:B------:R-:W-:-:S05]  /*cde0*/  MOV R22, UR4 ;  /* 0x0000000400167c02 */ /* 0x000fca0008000f00 */
[----:B------:R2:W3:Y:S01]  /*cdf0*/  LDS.128 R16, [R22+0x168d0] ;  /* 0x0168d00016107984 */ /* 0x0004e20000000c00 */
[----:B------:R-:W-:Y:S06]  /*ce00*/  BAR.ARV 0x4, 0x200 ;  /* 0x0108000000007b1d */ /* 0x000fec0000002000 */
[----:B------:R-:W-:Y:S05]  /*ce10*/  BRA `(.L_x_13017) ;  /* 0x0000000800407947 */ /* 0x000fea0003800000 */
.L_x_13016:
        /* <DEDUP_REMOVED lines=36> */
.L_x_13158:
[----:B------:R-:W-:Y:S02]  /*d060*/  ULDC UR4, c[0x0][0xc38] ;  /* 0x00030e0000047ab9 */ /* 0x000fe40000000800 */
[----:B------:R-:W-:-:S04]  /*d070*/  IMAD.U32 R7, RZ, RZ, UR4 ;  /* 0x00000004ff077e24 */ /* 0x000fc8000f8e00ff */
[----:B-1----:R-:W-:-:S05]  /*d080*/  IMAD R14, R14, R7, RZ ;  /* 0x000000070e0e7224 */ /* 0x002fca00078e02ff */
[----:B------:R-:W-:-:S04]  /*d090*/  IADD3 R9, R4, R14, RZ ;  /* 0x0000000e04097210 */ /* 0x000fc80007ffe0ff */
[----:B------:R-:W-:-:S13]  /*d0a0*/  ISETP.GT.AND P6, PT, R9, R0, PT ;  /* 0x000000000900720c */ /* 0x000fda0003fc4270 */
[----:B------:R-:W-:Y:S05]  /*d0b0*/  @P6 BRA `(.L_x_13019) ;  /* 0x00000000009c6947 */ /* 0x000fea0003800000 */
.L_x_13024:
        /* <DEDUP_REMOVED lines=14> */
.L_x_13022:
[----:B------:R-:W-:Y:S05]  /*d1a0*/  BSYNC B0 ;  /* 0x0000000000007941 */ /* 0x000fea0003800000 */
.L_x_13021:
[----:B------:R-:W-:-:S03]  /*d1b0*/  UMOV UR4, 0xffffffff ;  /* 0xffffffff00047882 */ /* 0x000fc60000000000 */
[----:B------:R-:W-:Y:S05]  /*d1c0*/  BRA.DIV UR4, `(.L_x_13023) ;  /* 0x0000004604d07947 */ /* 0x000fea000b800000 */
[----:B-----5:R-:W1:Y:S02]  /*d1d0*/  SHFL.UP PT, R14, R5, 0x1, RZ ;  /* 0x04200000050e7989 */ /* 0x020e6400000e00ff */
        /* <DEDUP_REMOVED lines=15> */
.L_x_13166:
[----:B------:R-:W-:Y:S02]  /*d2d0*/  ULDC UR4, c[0x0][0xc38] ;  /* 0x00030e0000047ab9 */ /* 0x000fe40000000800 */
[----:B------:R-:W-:-:S04]  /*d2e0*/  IMAD.U32 R7, RZ, RZ, UR4 ;  /* 0x00000004ff077e24 */ /* 0x000fc8000f8e00ff */
[----:B-1----:R-:W-:-:S05]  /*d2f0*/  IMAD R14, R14, R7, RZ ;  /* 0x000000070e0e7224 */ /* 0x002fca00078e02ff */
[----:B------:R-:W-:-:S04]  /*d300*/  IADD3 R9, R14, R9, RZ ;  /* 0x000000090e097210 */ /* 0x000fc80007ffe0ff */
[----:B------:R-:W-:-:S13]  /*d310*/  ISETP.GT.AND P6, PT, R9, R0, PT ;  /* 0x000000000900720c */ /* 0x000fda0003fc4270 */
[----:B------:R-:W-:Y:S05]  /*d320*/  @!P6 BRA `(.L_x_13024) ;  /* 0xfffffffc0064e947 */ /* 0x000fea000383ffff */
.L_x_13019:
        /* <DEDUP_REMOVED lines=8> */
.L_x_13170:
[----:B------:R-:W-:Y:S01]  /*d3b0*/  ISETP.NE.AND P0, PT, R3, RZ, PT ;  /* 0x000000ff0300720c */ /* 0x000fe20003f05270 */
[----:B------:R-:W-:-:S12]  /*d3c0*/  IMAD.MOV.U32 R14, RZ, RZ, RZ ;  /* 0x000000ffff0e7224 */ /* 0x000fd800078e00ff */
[----:B------:R-:W-:Y:S05]  /*d3d0*/  @!P0 BRA `(.L_x_13026) ;  /* 0x0000000000108947 */ /* 0x000fea0003800000 */
[----:B------:R-:W-:Y:S01]  /*d3e0*/  UMOV UR4, 0xffffffff ;  /* 0xffffffff00047882 */ /* 0x000fe20000000000 */
[----:B------:R-:W-:Y:S02]  /*d3f0*/  VIADD R12, R4, 0xffffffff ;  /* 0xffffffff040c7836 */ /* 0x000fe40000000000 */
[----:B------:R-:W-:Y:S05]  /*d400*/  BRA.DIV UR4, `(.L_x_13027) ;  /* 0x0000004a04447947 */ /* 0x000fea000b800000 */
[----:B------:R3:W4:Y:S02]  /*d410*/  SHFL.IDX PT, R14, R2, R12, 0x1f ;  /* 0x00001f0c020e7589 */ /* 0x00072400000e0000 */
.L_x_13026:
[----:B--2---:R-:W-:Y:S01]  /*d420*/  IABS R6, R5 ;  /* 0x0000000500067213 */ /* 0x004fe20000000000 */
[----:B----4-:R-:W-:Y:S02]  /*d430*/  IMAD R16, R14, R7, R16 ;  /* 0x000000070e107224 */ /* 0x010fe400078e0210 */
[----:B------:R-:W-:Y:S01]  /*d440*/  IMAD.IADD R19, R4, 0x1, R19 ;  /* 0x0000000104137824 */ /* 0x000fe200078e0213 */
[----:B------:R-:W2:Y:S01]  /*d450*/  I2F.RP R8, R6 ;  /* 0x0000000600087306 */ /* 0x000ea20000209400 */
[----:B------:R-:W-:-:S07]  /*d460*/  IMAD.IADD R0, R0, 0x1, -R16 ;  /* 0x0000000100007824 */ /* 0x000fce00078e0a10 */
[----:B--2---:R-:W0:Y:S02]  /*d470*/  MUFU.RCP R8, R8 ;  /* 0x0000000800087308 */ /* 0x004e240000001000 */
[----:B0--3--:R-:W-:-:S06]  /*d480*/  VIADD R2, R8, 0xffffffe ;  /* 0x0ffffffe08027836 */ /* 0x009fcc0000000000 */
[----:B------:R0:W2:Y:S02]  /*d490*/  F2I.FTZ.U32.TRUNC.NTZ R3, R2 ;  /* 0x0000000200037305 */ /* 0x0000a4000021f000 */
[----:B0-----:R-:W-:Y:S01]  /*d4a0*/  IMAD.MOV.U32 R2, RZ, RZ, RZ ;  /* 0x000000ffff027224 */ /* 0x001fe200078e00ff */
[----:B--2---:R-:W-:-:S05]  /*d4b0*/  IADD3 R7, RZ, -R3, RZ ;  /* 0x80000003ff077210 */ /* 0x004fca0007ffe0ff */
[----:B------:R-:W-:-:S04]  /*d4c0*/  IMAD R7, R7, R6, RZ ;  /* 0x0000000607077224 */ /* 0x000fc800078e02ff */
[----:B------:R-:W-:Y:S01]  /*d4d0*/  IMAD.HI.U32 R3, R3, R7, R2 ;  /* 0x0000000703037227 */ /* 0x000fe200078e0002 */
        /* <DEDUP_REMOVED lines=19> */
.L_x_13020:
[----:B------:R-:W-:Y:S01]  /*d610*/  UMOV UR4, URZ ;  /* 0x0000003f00047c82 */ /* 0x000fe20008000000 */
[----:B------:R-:W-:Y:S01]  /*d620*/  UMOV UR5, URZ ;  /* 0x0000003f00057c82 */ /* 0x000fe20008000000 */
[----:B------:R-:W-:Y:S01]  /*d630*/  ULDC UR6, c[0x0][0xc3c] ;  /* 0x00030f0000067ab9 */ /* 0x000fe20000000800 */
[----:B------:R-:W-:Y:S02]  /*d640*/  IMAD.MOV.U32 R16, RZ, RZ, R0 ;  /* 0x000000ffff107224 */ /* 0x000fe400078e0000 */
[----:B------:R-:W-:Y:S02]  /*d650*/  IMAD.U32 R17, RZ, RZ, UR4 ;  /* 0x00000004ff117e24 */ /* 0x000fe4000f8e00ff */
[----:B------:R-:W-:Y:S02]  /*d660*/  IMAD.U32 R18, RZ, RZ, UR5 ;  /* 0x00000005ff127e24 */ /* 0x000fe4000f8e00ff */
[----:B------:R-:W-:-:S07]  /*d670*/  IMAD.U32 R19, RZ, RZ, UR6 ;  /* 0x00000006ff137e24 */ /* 0x000fce000f8e00ff */
.L_x_13028:
        /* <DEDUP_REMOVED lines=10> */
.L_x_13017:
[----:B------:R-:W-:Y:S02]  /*d720*/  ULDC UR4, c[0x0][0xc3c] ;  /* 0x00030f0000047ab9 */ /* 0x000fe40000000800 */
[----:B---3--:R-:W-:-:S13]  /*d730*/  ISETP.GE.AND P0, PT, R19, UR4, PT ;  /* 0x0000000413007c0c */ /* 0x008fda000bf06270 */
[----:B------:R-:W-:Y:S05]  /*d740*/  @!P0 BRA `(.L_x_13029) ;  /* 0xffffffb400d08947 */ /* 0x000fea000383ffff */
[----:B------:R-:W-:Y:S05]  /*d750*/  BSYNC B8 ;  /* 0x0000000000087941 */ /* 0x000fea0003800000 */
.L_x_12968:
[----:B0-----:R-:W3:Y:S01]  /*d760*/  LDL.LU R0, [R1+0x38] ;  /* 0x0000380001007983 */ /* 0x001ee20000300800 */
[----:B------:R-:W-:Y:S01]  /*d770*/  BSSY B0, `(.L_x_13030) ;  /* 0x000000b000007945 */ /* 0x000fe20003800000 */
[----:B------:R-:W0:Y:S01]  /*d780*/  S2R R5, SR_CgaCtaId ;  /* 0x0000000000057919 */ /* 0x000e220000008800 */
[----:B---3--:R-:W-:-:S04]  /*d790*/  IADD3 R0, R0, 0x1, RZ ;  /* 0x0000000100007810 */ /* 0x008fc80007ffe0ff */
        /* <DEDUP_REMOVED lines=8> */
.L_x_13173:
[----:B------:R-:W-:Y:S05]  /*d820*/  BSYNC B0 ;  /* 0x0000000000007941 */ /* 0x000fea0003800000 */
.L_x_13030:
[----:B------:R-:W-:-:S03]  /*d830*/  UMOV UR4, 0xffffffff ;  /* 0xffffffff00047882 */ /* 0x000fc60000000000 */
[----:B------:R-:W-:Y:S05]  /*d840*/  BRA.DIV UR4, `(.L_x_13032) ;  /* 0x00000046046c7947 */ /* 0x000fea000b800000 */
[----:B0-----:R-:W0:Y:S02]  /*d850*/  S2R R0, SR_TID.X ;  /* 0x0000000000007919 */ /* 0x001e240000002100 */
[----:B0-----:R-:W-:-:S04]  /*d860*/  SHF.R.U32.HI R0, RZ, 0x5, R0 ;  /* 0x00000005ff007819 */ /* 0x001fc80000011600 */
[----:B------:R-:W-:-:S05]  /*d870*/  LOP3.LUT R0, R0, 0x3, RZ, 0xc0, !PT ;  /* 0x0000000300007812 */ /* 0x000fca00078ec0ff */
[----:B------:R0:W3:Y:S02]  /*d880*/  SHFL.IDX PT, R14, R0, RZ, 0x1f ;  /* 0x00001fff000e7589 */ /* 0x0000e400000e0000 */
.L_x_13176:
[----:B---3--:R-:W-:Y:S01]  /*d890*/  ISETP.NE.AND P0, PT, R14, RZ, PT ;  /* 0x000000ff0e00720c */ /* 0x008fe20003f05270 */
[----:B------:R-:W-:-:S12]  /*d8a0*/  BSSY B0, `(.L_x_13033) ;  /* 0x0000024000007945 */ /* 0x000fd80003800000 */
[----:B------:R-:W-:Y:S05]  /*d8b0*/  @P0 BRA `(.L_x_13034) ;  /* 0x0000000000880947 */ /* 0x000fea0003800000 */
[----:B------:R-:W-:-:S03]  /*d8c0*/  UMOV UR4, 0xffffffff ;  /* 0xffffffff00047882 */ /* 0x000fc60000000000 */
[----:B------:R-:W-:Y:S05]  /*d8d0*/  BRA.DIV UR4, `(.L_x_13035) ;  /* 0x00000046047c7947 */ /* 0x000fea000b800000 */
[----:B------:R-:W-:-:S13]  /*d8e0*/  ELECT P6, URZ, PT ;  /* 0x00000000003f782f */ /* 0x000fda00038c0000 */
.L_x_13179:
[----:B------:R-:W-:Y:S05]  /*d8f0*/  @!P6 BRA `(.L_x_13034) ;  /* 0x000000000078e947 */ /* 0x000fea0003800000 */
[----:B------:R-:W-:-:S06]  /*d900*/  ULOP3.LUT UR4, UR37, 0x2, URZ, 0xfc, !UPT ;  /* 0x0000000225047892 */ /* 0x000fcc000f8efc3f */
[----:B0-----:R-:W-:-:S05]  /*d910*/  IMAD.U32 R0, RZ, RZ, UR4 ;  /* 0x00000004ff007e24 */ /* 0x001fca000f8e00ff */
[----:B------:R-:W-:-:S13]  /*d920*/  ISETP.NE.AND P0, PT, R0, 0x3, PT ;  /* 0x000000030000780c */ /* 0x000fda0003f05270 */
[----:B------:R-:W-:Y:S05]  /*d930*/  @!P0 BRA `(.L_x_13036) ;  /* 0x0000000000048947 */ /* 0x000fea0003800000 */
[----:B------:R-:W-:Y:S01]  /*d940*/  BPT.TRAP 0x1 ;  /* 0x000000040000795c */ /* 0x000fe20000300000 */
.L_x_13036:
[----:B------:R-:W-:Y:S01]  /*d950*/  IMAD R3, R25, 0x8, R5 ;  /* 0x0000000819037824 */ /* 0x000fe200078e0205 */
[----:B------:R-:W-:Y:S01]  /*d960*/  SHF.L.U32 R2, R27, 0x1f, RZ ;  /* 0x0000001f1b027819 */ /* 0x000fe200000006ff */
[----:B------:R-:W-:-:S03]  /*d970*/  VIADD R25, R25, 0x1 ;  /* 0x0000000119197836 */ /* 0x000fc60000000000 */
[----:B------:R-:W0:Y:S02]  /*d980*/  SYNCS.PHASECHK.TRANS64.TRYWAIT P1, [R3+URZ+0x16840], R2 ;  /* 0x01684002030075a7 */ /* 0x000e24000802017f */
[----:B------:R-:W-:-:S04]  /*d990*/  ISETP.NE.AND P2, PT, R25, 0x2, PT ;  /* 0x000000021900780c */ /* 0x000fc80003f45270 */
[----:B------:R-:W-:Y:S01]  /*d9a0*/  SEL R0, RZ, 0x1, P2 ;  /* 0x00000001ff007807 */ /* 0x000fe20001000000 */
[----:B0-----:R-:W-:Y:S08]  /*d9b0*/  @!P1 BRA `(.L_x_13037) ;  /* 0x0000004400649947 */ /* 0x001ff00003800000 */
.L_x_13180:
[----:B------:R-:W-:Y:S02]  /*d9c0*/  SEL R25, R25, RZ, P2 ;  /* 0x000000ff19197207 */ /* 0x000fe40001000000 */
[----:B------:R-:W-:Y:S01]  /*d9d0*/  LOP3.LUT R0, R27, R0, RZ, 0x3c, !PT ;  /* 0x000000001b007212 */ /* 0x000fe200078e3cff */
[----:B------:R-:W-:Y:S06]  /*d9e0*/  @!P0 BRA `(.L_x_13038) ;  /* 0x0000000000048947 */ /* 0x000fec0003800000 */
[----:B------:R-:W-:Y:S01]  /*d9f0*/  BPT.TRAP 0x1 ;  /* 0x000000040000795c */ /* 0x000fe20000300000 */
.L_x_13038:
[----:B------:R-:W-:Y:S02]  /*da00*/  LEA R25, R25, R5, 0x3 ;  /* 0x0000000519197211 */ /* 0x000fe400078e18ff */
[----:B------:R-:W-:-:S04]  /*da10*/  SHF.L.U32 R0, R0, 0x1f, RZ ;  /* 0x0000001f00007819 */ /* 0x000fc800000006ff */
[----:B------:R-:W3:Y:S02]  /*da20*/  SYNCS.PHASECHK.TRANS64.TRYWAIT P1, [R25+URZ+0x16840], R0 ;  /* 0x01684000190075a7 */ /* 0x000ee4000802017f */
[----:B---3--:R-:W-:Y:S05]  /*da30*/  @!P1 BRA `(.L_x_13039) ;  /* 0x0000004400589947 */ /* 0x008fea0003800000 */
.L_x_13181:
[----:B------:R-:W-:Y:S05]  /*da40*/  @!P0 BRA `(.L_x_13040) ;  /* 0x0000000000048947 */ /* 0x000fea0003800000 */
[----:B------:R-:W-:Y:S01]  /*da50*/  BPT.TRAP 0x1 ;  /* 0x000000040000795c */ /* 0x000fe20000300000 */
.L_x_13040:
[----:B------:R-:W4:Y:S02]  /*da60*/  SYNCS.PHASECHK.TRANS64.TRYWAIT P1, [R3+URZ+0x16860], R2 ;  /* 0x01686002030075a7 */ /* 0x000f24000802017f */
[----:B----4-:R-:W-:Y:S05]  /*da70*/  @!P1 BRA `(.L_x_13041) ;  /* 0x00000044005c9947 */ /* 0x010fea0003800000 */
.L_x_13182:
[----:B------:R-:W-:Y:S05]  /*da80*/  @!P0 BRA `(.L_x_13042) ;  /* 0x0000000000048947 */ /* 0x000fea0003800000 */
[----:B------:R-:W-:Y:S01]  /*da90*/  BPT.TRAP 0x1 ;  /* 0x000000040000795c */ /* 0x000fe20000300000 */
.L_x_13042:
[----:B------:R0:W0:Y:S02]  /*daa0*/  SYNCS.PHASECHK.TRANS64.TRYWAIT P0, [R25+URZ+0x16860], R0 ;  /* 0x01686000190075a7 */ /* 0x000024000800017f */
[----:B0-----:R-:W-:Y:S05]  /*dab0*/  @!P0 NANOSLEEP.SYNCS 0x989680 ;  /* 0x009896800000895d */ /* 0x001fea0003900000 */
[----:B------:R-:W0:Y:S02]  /*dac0*/  @!P0 SYNCS.PHASECHK.TRANS64 P0, [R25+URZ+0x16860], R0 ;  /* 0x01686000190085a7 */ /* 0x000e24000800007f */
[----:B0-----:R-:W-:Y:S05]  /*dad0*/  @!P0 BRA `(.L_x_13042) ;  /* 0xfffffffc00f08947 */ /* 0x001fea000383ffff */
.L_x_13034:
[----:B------:R-:W-:Y:S05]  /*dae0*/  BSYNC B0 ;  /* 0x0000000000007941 */ /* 0x000fea0003800000 */
.L_x_13033:
[----:B------:R-:W-:Y:S05]  /*daf0*/  EXIT ;  /* 0x000000000000794d */ /* 0x000fea0003800000 */
.L_x_12928:
[----:B0-----:R-:W-:-:S04]  /*db00*/  IMAD.U32 R3, RZ, RZ, UR49 ;  /* 0x00000031ff037e24 */ /* 0x001fc8000f8e00ff */
[----:B------:R0:W1:Y:S03]  /*db10*/  SYNCS.PHASECHK.TRANS64.TRYWAIT P1, [R3+URZ+0x16800], R0 ;  /* 0x01680000030075a7 */ /* 0x000066000802017f */
[----:B-1----:R-:W-:Y:S05]  /*db20*/  @!P1 NANOSLEEP.SYNCS 0x989680 ;  /* 0x009896800000995d */ /* 0x002fea0003900000 */
[----:B------:R-:W1:Y:S02]  /*db30*/  @!P1 SYNCS.PHASECHK.TRANS64 P1, [R3+URZ+0x16800], R0 ;  /* 0x01680000030095a7 */ /* 0x000e64000802007f */
[----:B-1----:R-:W-:Y:S05]  /*db40*/  @!P1 BRA `(.L_x_12928) ;  /* 0xfffffffc00ec9947 */ /* 0x002fea000383ffff */
[----:B------:R-:W-:Y:S05]  /*db50*/  BRA `(.L_x_13043) ;  /* 0xffffff3800507947 */ /* 0x000fea000383ffff */
.L_x_12932:
[----:B-1----:R1:W2:Y:S02]  /*db60*/  SYNCS.PHASECHK.TRANS64.TRYWAIT P1, [R0+URZ+0x16830], R3 ;  /* 0x01683003000075a7 */ /* 0x0022a4000802017f */
[----:B--2---:R-:W-:Y:S05]  /*db70*/  @!P1 NANOSLEEP.SYNCS 0x989680 ;  /* 0x009896800000995d */ /* 0x004fea0003900000 */
[----:B------:R-:W2:Y:S02]  /*db80*/  @!P1 SYNCS.PHASECHK.TRANS64 P1, [R0+URZ+0x16830], R3 ;  /* 0x01683003000095a7 */ /* 0x000ea4000802007f */
[----:B--2---:R-:W-:Y:S05]  /*db90*/  @!P1 BRA `(.L_x_12932) ;  /* 0xfffffffc00f09947 */ /* 0x004fea000383ffff */
[----:B------:R-:W-:Y:S05]  /*dba0*/  BRA `(.L_x_12931) ;  /* 0xffffff3800707947 */ /* 0x000fea000383ffff */
.L_x_12938:
[----:B-1----:R-:W-:-:S04]  /*dbb0*/  IMAD.U32 R7, RZ, RZ, UR6 ;  /* 0x00000006ff077e24 */ /* 0x002fc8000f8e00ff */
[----:B------:R1:W2:Y:S03]  /*dbc0*/  SYNCS.PHASECHK.TRANS64.TRYWAIT P1, [R7+URZ+0x16830], R6 ;  /* 0x01683006070075a7 */ /* 0x0002a6000802017f */
[----:B--2---:R-:W-:Y:S05]  /*dbd0*/  @!P1 NANOSLEEP.SYNCS 0x989680 ;  /* 0x009896800000995d */ /* 0x004fea0003900000 */
[----:B------:R-:W2:Y:S02]  /*dbe0*/  @!P1 SYNCS.PHASECHK.TRANS64 P1, [R7+URZ+0x16830], R6 ;  /* 0x01683006070095a7 */ /* 0x000ea4000802007f */
[----:B--2---:R-:W-:Y:S05]  /*dbf0*/  @!P1 BRA `(.L_x_12938) ;  /* 0xfffffffc00ec9947 */ /* 0x004fea000383ffff */
[----:B------:R-:W-:Y:S05]  /*dc00*/  BRA `(.L_x_12935) ;  /* 0xffffff6000747947 */ /* 0x000fea000383ffff */
.L_x_12942:
[----:B-1----:R-:W-:-:S04]  /*dc10*/  IMAD.U32 R7, RZ, RZ, UR6 ;  /* 0x00000006ff077e24 */ /* 0x002fc8000f8e00ff */
[----:B------:R1:W2:Y:S03]  /*dc20*/  SYNCS.PHASECHK.TRANS64.TRYWAIT P1, [R7+URZ+0x16850], R6 ;  /* 0x01685006070075a7 */ /* 0x0002a6000802017f */
[----:B--2---:R-:W-:Y:S05]  /*dc30*/  @!P1 NANOSLEEP.SYNCS 0x989680 ;  /* 0x009896800000995d */ /* 0x004fea0003900000 */
[----:B------:R-:W2:Y:S02]  /*dc40*/  @!P1 SYNCS.PHASECHK.TRANS64 P1, [R7+URZ+0x16850], R6 ;  /* 0x01685006070095a7 */ /* 0x000ea4000802007f */
[----:B--2---:R-:W-:Y:S05]  /*dc50*/  @!P1 BRA `(.L_x_12942) ;  /* 0xfffffffc00ec9947 */ /* 0x004fea000383ffff */
[----:B------:R-:W-:Y:S05]  /*dc60*/  BRA `(.L_x_12939) ;  /* 0xffffff6000fc7947 */ /* 0x000fea000383ffff */
.L_x_12949:
[----:B-1----:R-:W-:-:S04]  /*dc70*/  IMAD.U32 R7, RZ, RZ, UR5 ;  /* 0x00000005ff077e24 */ /* 0x002fc8000f8e00ff */
[----:B------:R1:W2:Y:S03]  /*dc80*/  SYNCS.PHASECHK.TRANS64.TRYWAIT P1, [R7+URZ+0x16850], R0 ;  /* 0x01685000070075a7 */ /* 0x0002a6000802017f */
[----:B--2---:R-:W-:Y:S05]  /*dc90*/  @!P1 NANOSLEEP.SYNCS 0x989680 ;  /* 0x009896800000995d */ /* 0x004fea0003900000 */
[----:B------:R-:W2:Y:S02]  /*dca0*/  @!P1 SYNCS.PHASECHK.TRANS64 P1, [R7+URZ+0x16850], R0 ;  /* 0x01685000070095a7 */ /* 0x000ea4000802007f */
[----:B--2---:R-:W-:Y:S05]  /*dcb0*/  @!P1 BRA `(.L_x_12949) ;  /* 0xfffffffc00ec9947 */ /* 0x004fea000383ffff */
[----:B------:R-:W-:Y:S05]  /*dcc0*/  BRA `(.L_x_12948) ;  /* 0xffffff8400847947 */ /* 0x000fea000383ffff */
.L_x_12980:
[----:B0-----:R-:W0:Y:S01]  /*dcd0*/  S2R R20, SR_TID.X ;  /* 0x0000000000147919 */ /* 0x001e220000002100 */
[----:B------:R-:W-:Y:S01]  /*dce0*/  BSSY B0, `(.L_x_13044) ;  /* 0x000000a000007945 */ /* 0x000fe20003800000 */
[----:B------:R-:W-:Y:S02]  /*dcf0*/  IMAD.MOV.U32 R12, RZ, RZ, RZ ;  /* 0x000000ffff0c7224 */ /* 0x000fe400078e00ff */
[----:B------:R-:W-:Y:S02]  /*dd00*/  IMAD.MOV.U32 R11, RZ, RZ, 0x1f ;  /* 0x0000001fff0b7424 */ /* 0x000fe400078e00ff */
[----:B------:R-:W-:Y:S01]  /*dd10*/  IMAD.MOV.U32 R15, RZ, RZ, -0x1 ;  /* 0xffffffffff0f7424 */ /* 0x000fe200078e00ff */
[----:B0-----:R-:W-:-:S04]  /*dd20*/  SHF.R.U32.HI R9, RZ, 0x5, R20 ;  /* 0x00000005ff097819 */ /* 0x001fc80000011614 */
[----:B------:R-:W-:-:S04]  /*dd30*/  LOP3.LUT R9, R9, 0x3, RZ, 0xc0, !PT ;  /* 0x0000000309097812 */ /* 0x000fc800078ec0ff */
[----:B------:R-:W-:-:S07]  /*dd40*/  MOV R13, R9 ;  /* 0x00000009000d7202 */ /* 0x000fce0000000f00 */
[----:B-----5:R-:W-:Y:S05]  /*dd50*/  WARPSYNC.COLLECTIVE R15, `(.L_x_13045) ;  /* 0x000000000f087348 */ /* 0x020fea0003c00000 */
[----:B------:R0:W1:Y:S02]  /*dd60*/  SHFL.IDX P6, R14, R13, R12, R11 ;  /* 0x0000000c0d0e7389 */ /* 0x00006400000c000b */
[----:B01---5:R-:W-:Y:S01]  /*dd70*/  ENDCOLLECTIVE ;  /* 0x000000000000791b */ /* 0x023fe20003800000 */
.L_x_13045:
[----:B------:R-:W-:Y:S05]  /*dd80*/  BSYNC B0 ;  /* 0x0000000000007941 */ /* 0x000fea0003800000 */
.L_x_13044:
[----:B------:R-:W-:Y:S05]  /*dd90*/  BRA `(.L_x_13046) ;  /* 0xffffffbc007c7947 */ /* 0x000fea000383ffff */
.L_x_12983:
[----:B0-----:R0:W2:Y:S02]  /*dda0*/  SYNCS.PHASECHK.TRANS64.TRYWAIT P0, [R3+URZ+0x16840], R4 ;  /* 0x01684004030075a7 */ /* 0x0010a4000800017f */
[----:B--2---:R-:W-:Y:S05]  /*ddb0*/  @!P0 NANOSLEEP.SYNCS 0x989680 ;  /* 0x009896800000895d */ /* 0x004fea0003900000 */
[----:B------:R-:W2:Y:S02]  /*ddc0*/  @!P0 SYNCS.PHASECHK.TRANS64 P0, [R3+URZ+0x16840], R4 ;  /* 0x01684004030085a7 */ /* 0x000ea4000800007f */
[----:B--2---:R-:W-:Y:S05]  /*ddd0*/  @!P0 BRA `(.L_x_12983) ;  /* 0xfffffffc00f08947 */ /* 0x004fea000383ffff */
[----:B------:R-:W-:Y:S05]  /*dde0*/  BRA `(.L_x_13047) ;  /* 0xffffffbc00dc7947 */ /* 0x000fea000383ffff */
.L_x_12984:
        /* <DEDUP_REMOVED lines=8> */
.L_x_13049:
[----:B------:R-:W-:Y:S05]  /*de70*/  BSYNC B0 ;  /* 0x0000000000007941 */ /* 0x000fea0003800000 */
.L_x_13048:
        /* <DEDUP_REMOVED lines=9> */
.L_x_13050:
[----:B------:R-:W-:Y:S02]  /*df10*/  IMAD.MOV.U32 R13, RZ, RZ, R2 ;  /* 0x000000ffff0d7224 */ /* 0x000fe400078e0002 */
[----:B------:R-:W-:Y:S02]  /*df20*/  IMAD.MOV.U32 R12, RZ, RZ, 0x1 ;  /* 0x00000001ff0c7424 */ /* 0x000fe400078e00ff */
[----:B------:R-:W-:-:S07]  /*df30*/  IMAD.MOV.U32 R7, RZ, RZ, R14 ;  /* 0x000000ffff077224 */ /* 0x000fce00078e000e */
[----:B------:R-:W-:Y:S05]  /*df40*/  WARPSYNC.COLLECTIVE R15, `(.L_x_13051) ;  /* 0x000000000f087348 */ /* 0x000fea0003c00000 */
[----:B------:R0:W1:Y:S02]  /*df50*/  SHFL.IDX P6, R14, R13, R12, R11 ;  /* 0x0000000c0d0e7389 */ /* 0x00006400000c000b */
[----:B01----:R-:W-:Y:S01]  /*df60*/  ENDCOLLECTIVE ;  /* 0x000000000000791b */ /* 0x003fe20003800000 */
.L_x_13051:
        /* <DEDUP_REMOVED lines=10> */
[----:B------:R0:W-:Y:S02]  /*e010*/  @P0 LDGSTS.E.BYPASS.LTC128B.128 [R8+0xe400], desc[UR50][R6.64], !P2 ;  /* 0x0e40000006080fae */ /* 0x0001e4000d101d72 */
[----:B0-----:R-:W-:-:S07]  /*e020*/  IMAD.MOV.U32 R6, RZ, RZ, R14 ;  /* 0x000000ffff067224 */ /* 0x001fce00078e000e */
[----:B------:R-:W-:Y:S05]  /*e030*/  WARPSYNC.COLLECTIVE R15, `(.L_x_13052) ;  /* 0x000000000f087348 */ /* 0x000fea0003c00000 */
[----:B------:R0:W1:Y:S02]  /*e040*/  SHFL.IDX P6, R14, R13, R12, R11 ;  /* 0x0000000c0d0e7389 */ /* 0x00006400000c000b */
[----:B01----:R-:W-:Y:S01]  /*e050*/  ENDCOLLECTIVE ;  /* 0x000000000000791b */ /* 0x003fe20003800000 */
.L_x_13052:
[----:B------:R-:W-:Y:S02]  /*e060*/  @P1 IMAD R8, R5, 0x2, R22 ;  /* 0x0000000205081824 */ /* 0x000fe400078e0216 */
[----:B------:R-:W-:Y:S01]  /*e070*/  IMAD.MOV.U32 R13, RZ, RZ, R2 ;  /* 0x000000ffff0d7224 */ /* 0x000fe200078e0002 */
[----:B------:R-:W-:Y:S02]  /*e080*/  MOV R12, 0x2 ;  /* 0x00000002000c7802 */ /* 0x000fe40000000f00 */
[----:B------:R-:W-:-:S07]  /*e090*/  MOV R7, R14 ;  /* 0x0000000e00077202 */ /* 0x000fce0000000f00 */
[----:B------:R-:W-:Y:S05]  /*e0a0*/  WARPSYNC.COLLECTIVE R15, `(.L_x_13053) ;  /* 0x000000000f087348 */ /* 0x000fea0003c00000 */
[----:B------:R0:W1:Y:S02]  /*e0b0*/  SHFL.IDX P6, R14, R13, R12, R11 ;  /* 0x0000000c0d0e7389 */ /* 0x00006400000c000b */
[----:B01----:R-:W-:Y:S01]  /*e0c0*/  ENDCOLLECTIVE ;  /* 0x000000000000791b */ /* 0x003fe20003800000 */
.L_x_13053:
        /* <DEDUP_REMOVED lines=15> */
.L_x_13054:
[----:B------:R-:W-:Y:S02]  /*e1c0*/  @P1 IMAD R8, R5, 0x2, R22 ;  /* 0x0000000205081824 */ /* 0x000fe400078e0216 */
[----:B------:R-:W-:Y:S02]  /*e1d0*/  IMAD.MOV.U32 R13, RZ, RZ, R2 ;  /* 0x000000ffff0d7224 */ /* 0x000fe400078e0002 */
[----:B------:R-:W-:Y:S02]  /*e1e0*/  IMAD.MOV.U32 R12, RZ, RZ, 0x3 ;  /* 0x00000003ff0c7424 */ /* 0x000fe400078e00ff */
[----:B------:R-:W-:-:S07]  /*e1f0*/  IMAD.MOV.U32 R7, RZ, RZ, R14 ;  /* 0x000000ffff077224 */ /* 0x000fce00078e000e */
[----:B------:R-:W-:Y:S05]  /*e200*/  WARPSYNC.COLLECTIVE R15, `(.L_x_13055) ;  /* 0x000000000f087348 */ /* 0x000fea0003c00000 */
[----:B------:R0:W1:Y:S02]  /*e210*/  SHFL.IDX P6, R14, R13, R12, R11 ;  /* 0x0000000c0d0e7389 */ /* 0x00006400000c000b */
[----:B01----:R-:W-:Y:S01]  /*e220*/  ENDCOLLECTIVE ;  /* 0x000000000000791b */ /* 0x003fe20003800000 */
.L_x_13055:
        /* <DEDUP_REMOVED lines=10> */
[----:B------:R-:W-:Y:S02]  /*e2d0*/  ISETP.GE.AND P1, PT, R4, 0x31, PT ;  /* 0x000000310400780c */ /* 0x000fe40003f26270 */
[----:B0-----:R-:W-:-:S11]  /*e2e0*/  MOV R6, R14 ;  /* 0x0000000e00067202 */ /* 0x001fd60000000f00 */
[----:B------:R-:W-:Y:S05]  /*e2f0*/  WARPSYNC.COLLECTIVE R15, `(.L_x_13056) ;  /* 0x000000000f087348 */ /* 0x000fea0003c00000 */
[----:B------:R0:W1:Y:S02]  /*e300*/  SHFL.IDX P6, R14, R13, R12, R11 ;  /* 0x0000000c0d0e7389 */ /* 0x00006400000c000b */
[----:B01----:R-:W-:Y:S01]  /*e310*/  ENDCOLLECTIVE ;  /* 0x000000000000791b */ /* 0x003fe20003800000 */
.L_x_13056:
[----:B------:R-:W-:Y:S01]  /*e320*/  @P1 LEA R8, R5, R22, 0x1 ;  /* 0x0000001605081211 */ /* 0x000fe200078e08ff */
[----:B------:R-:W-:Y:S02]  /*e330*/  IMAD.MOV.U32 R13, RZ, RZ, R2 ;  /* 0x000000ffff0d7224 */ /* 0x000fe400078e0002 */
[----:B------:R-:W-:Y:S02]  /*e340*/  IMAD.MOV.U32 R12, RZ, RZ, 0x4 ;  /* 0x00000004ff0c7424 */ /* 0x000fe400078e00ff */
[----:B------:R-:W-:-:S07]  /*e350*/  IMAD.MOV.U32 R7, RZ, RZ, R14 ;  /* 0x000000ffff077224 */ /* 0x000fce00078e000e */
[----:B------:R-:W-:Y:S05]  /*e360*/  WARPSYNC.COLLECTIVE R15, `(.L_x_13057) ;  /* 0x000000000f087348 */ /* 0x000fea0003c00000 */
[----:B------:R0:W1:Y:S02]  /*e370*/  SHFL.IDX P6, R14, R13, R12, R11 ;  /* 0x0000000c0d0e7389 */ /* 0x00006400000c000b */
[----:B01----:R-:W-:Y:S01]  /*e380*/  ENDCOLLECTIVE ;  /* 0x000000000000791b */ /* 0x003fe20003800000 */
.L_x_13057:
        /* <DEDUP_REMOVED lines=15> */
.L_x_13058:
[----:B------:R-:W-:Y:S01]  /*e480*/  @P1 IMAD R8, R5, 0x2, R22 ;  /* 0x0000000205081824 */ /* 0x000fe200078e0216 */
[----:B------:R-:W-:Y:S01]  /*e490*/  MOV R13, R2 ;  /* 0x00000002000d7202 */ /* 0x000fe20000000f00 */
[----:B------:R-:W-:Y:S02]  /*e4a0*/  IMAD.MOV.U32 R12, RZ, RZ, 0x5 ;  /* 0x00000005ff0c7424 */ /* 0x000fe400078e00ff */
[----:B------:R-:W-:-:S07]  /*e4b0*/  IMAD.MOV.U32 R7, RZ, RZ, R14 ;  /* 0x000000ffff077224 */ /* 0x000fce00078e000e */
[----:B------:R-:W-:Y:S05]  /*e4c0*/  WARPSYNC.COLLECTIVE R15, `(.L_x_13059) ;  /* 0x000000000f087348 */ /* 0x000fea0003c00000 */
[----:B------:R0:W1:Y:S02]  /*e4d0*/  SHFL.IDX P6, R14, R13, R12, R11 ;  /* 0x0000000c0d0e7389 */ /* 0x00006400000c000b */
[----:B01----:R-:W-:Y:S01]  /*e4e0*/  ENDCOLLECTIVE ;  /* 0x000000000000791b */ /* 0x003fe20003800000 */
.L_x_13059:
        /* <DEDUP_REMOVED lines=15> */
.L_x_13060:
[----:B------:R-:W-:Y:S02]  /*e5e0*/  @P1 IMAD R8, R5, 0x2, R22 ;  /* 0x0000000205081824 */ /* 0x000fe400078e0216 */
[----:B------:R-:W-:Y:S01]  /*e5f0*/  IMAD.MOV.U32 R13, RZ, RZ, R2 ;  /* 0x000000ffff0d7224 */ /* 0x000fe200078e0002 */
[----:B------:R-:W-:Y:S02]  /*e600*/  MOV R12, 0x6 ;  /* 0x00000006000c7802 */ /* 0x000fe40000000f00 */
[----:B------:R-:W-:-:S07]  /*e610*/  MOV R7, R14 ;  /* 0x0000000e00077202 */ /* 0x000fce0000000f00 */
[----:B------:R-:W-:Y:S05]  /*e620*/  WARPSYNC.COLLECTIVE R15, `(.L_x_13061) ;  /* 0x000000000f087348 */ /* 0x000fea0003c00000 */
[----:B------:R0:W1:Y:S02]  /*e630*/  SHFL.IDX P6, R14, R13, R12, R11 ;  /* 0x0000000c0d0e7389 */ /* 0x00006400000c000b */
[----:B01----:R-:W-:Y:S01]  /*e640*/  ENDCOLLECTIVE ;  /* 0x000000000000791b */ /* 0x003fe20003800000 */
.L_x_13061:
        /* <DEDUP_REMOVED lines=15> */
.L_x_13062:
[----:B------:R-:W-:Y:S02]  /*e740*/  @P1 IMAD R8, R5, 0x2, R22 ;  /* 0x0000000205081824 */ /* 0x000fe400078e0216 */
[----:B------:R-:W-:Y:S02]  /*e750*/  IMAD.MOV.U32 R13, RZ, RZ, R2 ;  /* 0x000000ffff0d7224 */ /* 0x000fe400078e0002 */
[----:B------:R-:W-:Y:S02]  /*e760*/  IMAD.MOV.U32 R12, RZ, RZ, 0x7 ;  /* 0x00000007ff0c7424 */ /* 0x000fe400078e00ff */
[----:B------:R-:W-:-:S07]  /*e770*/  IMAD.MOV.U32 R7, RZ, RZ, R14 ;  /* 0x000000ffff077224 */ /* 0x000fce00078e000e */
[----:B------:R-:W-:Y:S05]  /*e780*/  WARPSYNC.COLLECTIVE R15, `(.L_x_13063) ;  /* 0x000000000f087348 */ /* 0x000fea0003c00000 */
[----:B------:R0:W1:Y:S02]  /*e790*/  SHFL.IDX P6, R14, R13, R12, R11 ;  /* 0x0000000c0d0e7389 */ /* 0x00006400000c000b */
[----:B01----:R-:W-:Y:S01]  /*e7a0*/  ENDCOLLECTIVE ;  /* 0x000000000000791b */ /* 0x003fe20003800000 */
.L_x_13063:
[----:B------:R-:W-:-:S04]  /*e7b0*/  @P1 LEA R7, P0, R28, R7, 0x1 ;  /* 0x000000071c071211 */ /* 0x000fc800078008ff */
[----:B------:R-:W-:-:S04]  /*e7c0*/  @P1 IADD3.X R6, RZ, R6, RZ, P0, !PT ;  /* 0x00000006ff061210 */ /* 0x000fc800007fe4ff */
        /* <DEDUP_REMOVED lines=12> */
.L_x_13064:
[----:B------:R-:W-:Y:S01]  /*e890*/  IMAD.MOV.U32 R0, RZ, RZ, R14 ;  /* 0x000000ffff007224 */ /* 0x000fe200078e000e */
[----:B------:R-:W-:Y:S06]  /*e8a0*/  BRA `(.L_x_13065) ;  /* 0xffffffb800f07947 */ /* 0x000fec000383ffff */
.L_x_12989:
[----:B------:R-:W-:Y:S01]  /*e8b0*/  IMAD.MOV.U32 R13, RZ, RZ, R4 ;  /* 0x000000ffff0d7224 */ /* 0x000fe200078e0004 */
[----:B------:R-:W-:Y:S01]  /*e8c0*/  MOV R12, RZ ;  /* 0x000000ff000c7202 */ /* 0x000fe20000000f00 */
[----:B------:R-:W-:Y:S02]  /*e8d0*/  IMAD.MOV.U32 R11, RZ, RZ, 0x181f ;  /* 0x0000181fff0b7424 */ /* 0x000fe400078e00ff */
[----:B------:R-:W-:Y:S02]  /*e8e0*/  IMAD.MOV.U32 R15, RZ, RZ, -0x1 ;  /* 0xffffffffff0f7424 */ /* 0x000fe400078e00ff */
[----:B-----5:R-:W-:Y:S02]  /*e8f0*/  IMAD R3, R21, R9, RZ ;  /* 0x0000000915037224 */ /* 0x020fe400078e02ff */
[----:B------:R-:W-:-:S07]  /*e900*/  IMAD R17, R17, 0xc0, R20 ;  /* 0x000000c011117824 */ /* 0x000fce00078e0214 */
[----:B------:R-:W-:Y:S05]  /*e910*/  WARPSYNC.COLLECTIVE R15, `(.L_x_13066) ;  /* 0x000000000f087348 */ /* 0x000fea0003c00000 */
[----:B------:R0:W1:Y:S02]  /*e920*/  SHFL.IDX P6, R14, R13, R12, R11 ;  /* 0x0000000c0d0e7389 */ /* 0x00006400000c000b */
[----:B01----:R-:W-:Y:S01]  /*e930*/  ENDCOLLECTIVE ;  /* 0x000000000000791b */ /* 0x003fe20003800000 */
.L_x_13066:
[C---:B------:R-:W-:Y:S01]  /*e940*/  VIADD R8, R17.reuse, 0x10 ;  /* 0x0000001011087836 */ /* 0x040fe20000000000 */
[----:B------:R-:W-:Y:S02]  /*e950*/  ISETP.GE.AND P2, PT, R17, R3, PT ;  /* 0x000000031100720c */ /* 0x000fe40003f46270 */
[----:B------:R-:W-:Y:S01]  /*e960*/  MOV R13, R0 ;  /* 0x00000000000d7202 */ /* 0x000fe20000000f00 */
[----:B------:R-:W-:-:S10]  /*e970*/  IMAD.MOV.U32 R6, RZ, RZ, R14 ;  /* 0x000000ffff067224 */ /* 0x000fd400078e000e */
[----:B------:R-:W-:Y:S05]  /*e980*/  WARPSYNC.COLLECTIVE R15, `(.L_x_13067) ;  /* 0x000000000f087348 */ /* 0x000fea0003c00000 */
[----:B------:R0:W1:Y:S02]  /*e990*/  SHFL.IDX P6, R14, R13, R12, R11 ;  /* 0x0000000c0d0e7389 */ /* 0x00006400000c000b */
[----:B01----:R-:W-:Y:S01]  /*e9a0*/  ENDCOLLECTIVE ;  /* 0x000000000000791b */ /* 0x003fe20003800000 */
.L_x_13067:
[----:B------:R-:W-:Y:S01]  /*e9b0*/  MOV R13, R4 ;  /* 0x00000004000d7202 */ /* 0x000fe20000000f00 */
[----:B------:R-:W-:Y:S02]  /*e9c0*/  IMAD.MOV.U32 R12, RZ, RZ, 0x1 ;  /* 0x00000001ff0c7424 */ /* 0x000fe400078e00ff */
[----:B------:R-:W-:-:S07]  /*e9d0*/  IMAD.MOV.U32 R7, RZ, RZ, R14 ;  /* 0x000000ffff077224 */ /* 0x000fce00078e000e */
[----:B------:R-:W-:Y:S05]  /*e9e0*/  WARPSYNC.COLLECTIVE R15, `(.L_x_13068) ;  /* 0x000000000f087348 */ /* 0x000fea0003c00000 */
[----:B------:R0:W1:Y:S02]  /*e9f0*/  SHFL.IDX P6, R14, R13, R12, R11 ;  /* 0x0000000c0d0e7389 */ /* 0x00006400000c000b */
[----:B01----:R-:W-:Y:S01]  /*ea00*/  ENDCOLLECTIVE ;  /* 0x000000000000791b */ /* 0x003fe20003800000 */
.L_x_13068:
[----:B------:R-:W-:-:S05]  /*ea10*/  @!P2 LEA R7, P1, R28, R7, 0x1 ;  /* 0x000000071c07a211 */ /* 0x000fca00078208ff */
[----:B------:R-:W-:Y:S01]  /*ea20*/  @!P2 IMAD.X R6, RZ, RZ, R6, P1 ;  /* 0x000000ffff06a224 */ /* 0x000fe200008e0606 */
[----:B------:R-:W-:-:S04]  /*ea30*/  ISETP.GE.AND P1, PT, R8, R3, PT ;  /* 0x000000030800720c */ /* 0x000fc80003f26270 */
        /* <DEDUP_REMOVED lines=12> */
.L_x_13069:
[----:B------:R-:W-:Y:S01]  /*eb00*/  IMAD.MOV.U32 R13, RZ, RZ, R4 ;  /* 0x000000ffff0d7224 */ /* 0x000fe200078e0004 */
[----:B------:R-:W-:Y:S02]  /*eb10*/  MOV R12, 0x2 ;  /* 0x00000002000c7802 */ /* 0x000fe40000000f00 */
[----:B------:R-:W-:-:S07]  /*eb20*/  MOV R7, R14 ;  /* 0x0000000e00077202 */ /* 0x000fce0000000f00 */
[----:B------:R-:W-:Y:S05]  /*eb30*/  WARPSYNC.COLLECTIVE R15, `(.L_x_13070) ;  /* 0x000000000f087348 */ /* 0x000fea0003c00000 */
[----:B------:R0:W1:Y:S02]  /*eb40*/  SHFL.IDX P6, R14, R13, R12, R11 ;  /* 0x0000000c0d0e7389 */ /* 0x00006400000c000b */
[----:B01----:R-:W-:Y:S01]  /*eb50*/  ENDCOLLECTIVE ;  /* 0x000000000000791b */ /* 0x003fe20003800000 */
.L_x_13070:
        /* <DEDUP_REMOVED lines=10> */
[----:B0-----:R-:W-:-:S05]  /*ec00*/  VIADD R6, R17, 0x20 ;  /* 0x0000002011067836 */ /* 0x001fca0000000000 */
[----:B------:R-:W-:Y:S01]  /*ec10*/  ISETP.GE.AND P1, PT, R6, R3, PT ;  /* 0x000000030600720c */ /* 0x000fe20003f26270 */
[----:B------:R-:W-:-:S12]  /*ec20*/  IMAD.MOV.U32 R6, RZ, RZ, R14 ;  /* 0x000000ffff067224 */ /* 0x000fd800078e000e */
[----:B------:R-:W-:Y:S05]  /*ec30*/  WARPSYNC.COLLECTIVE R15, `(.L_x_13071) ;  /* 0x000000000f087348 */ /* 0x000fea0003c00000 */
[----:B------:R0:W1:Y:S02]  /*ec40*/  SHFL.IDX P6, R14, R13, R12, R11 ;  /* 0x0000000c0d0e7389 */ /* 0x00006400000c000b */
[----:B01----:R-:W-:Y:S01]  /*ec50*/  ENDCOLLECTIVE ;  /* 0x000000000000791b */ /* 0x003fe20003800000 */
.L_x_13071:
[----:B------:R-:W-:Y:S02]  /*ec60*/  IMAD.MOV.U32 R13, RZ, RZ, R4 ;  /* 0x000000ffff0d7224 */ /* 0x000fe400078e0004 */
[----:B------:R-:W-:Y:S02]  /*ec70*/  IMAD.MOV.U32 R12, RZ, RZ, 0x3 ;  /* 0x00000003ff0c7424 */ /* 0x000fe400078e00ff */
[----:B------:R-:W-:-:S07]  /*ec80*/  IMAD.MOV.U32 R7, RZ, RZ, R14 ;  /* 0x000000ffff077224 */ /* 0x000fce00078e000e */
[----:B------:R-:W-:Y:S05]  /*ec90*/  WARPSYNC.COLLECTIVE R15, `(.L_x_13072) ;  /* 0x000000000f087348 */ /* 0x000fea0003c00000 */
[----:B------:R0:W1:Y:S02]  /*eca0*/  SHFL.IDX P6, R14, R13, R12, R11 ;  /* 0x0000000c0d0e7389 */ /* 0x00006400000c000b */
[----:B01----:R-:W-:Y:S01]  /*ecb0*/  ENDCOLLECTIVE ;  /* 0x000000000000791b */ /* 0x003fe20003800000 */
.L_x_13072:
        /* <DEDUP_REMOVED lines=11> */
[----:B------:R-:W-:Y:S02]  /*ed70*/  ISETP.GE.AND P1, PT, R6, R3, PT ;  /* 0x000000030600720c */ /* 0x000fe40003f26270 */
[----:B------:R-:W-:-:S11]  /*ed80*/  MOV R6, R14 ;  /* 0x0000000e00067202 */ /* 0x000fd60000000f00 */
[----:B------:R-:W-:Y:S05]  /*ed90*/  WARPSYNC.COLLECTIVE R15, `(.L_x_13073) ;  /* 0x000000000f087348 */ /* 0x000fea0003c00000 */
[----:B------:R0:W1:Y:S02]  /*eda0*/  SHFL.IDX P6, R14, R13, R12, R11 ;  /* 0x0000000c0d0e7389 */ /* 0x00006400000c000b */
[----:B01----:R-:W-:Y:S01]  /*edb0*/  ENDCOLLECTIVE ;  /* 0x000000000000791b */ /* 0x003fe20003800000 */
.L_x_13073:
[----:B------:R-:W-:Y:S02]  /*edc0*/  IMAD.MOV.U32 R13, RZ, RZ, R4 ;  /* 0x000000ffff0d7224 */ /* 0x000fe400078e0004 */
[----:B------:R-:W-:Y:S02]  /*edd0*/  IMAD.MOV.U32 R12, RZ, RZ, 0x4 ;  /* 0x00000004ff0c7424 */ /* 0x000fe400078e00ff */
[----:B------:R-:W-:-:S07]  /*ede0*/  IMAD.MOV.U32 R7, RZ, RZ, R14 ;  /* 0x000000ffff077224 */ /* 0x000fce00078e000e */
[----:B------:R-:W-:Y:S05]  /*edf0*/  WARPSYNC.COLLECTIVE R15, `(.L_x_13074) ;  /* 0x000000000f087348 */ /* 0x000fea0003c00000 */
[----:B------:R0:W1:Y:S02]  /*ee00*/  SHFL.IDX P6, R14, R13, R12, R11 ;  /* 0x0000000c0d0e7389 */ /* 0x00006400000c000b */
[----:B01----:R-:W-:Y:S01]  /*ee10*/  ENDCOLLECTIVE ;  /* 0x000000000000791b */ /* 0x003fe20003800000 */
.L_x_13074:
[----:B------:R-:W-:-:S05]  /*ee20*/  @!P1 LEA R7, P2, R28, R7, 0x1 ;  /* 0x000000071c079211 */ /* 0x000fca00078408ff */
[----:B------:R-:W-:-:S05]  /*ee30*/  @!P1 IMAD.X R6, RZ, RZ, R6, P2 ;  /* 0x000000ffff069224 */ /* 0x000fca00010e0606 */
[----:B------:R-:W-:Y:S02]  /*ee40*/  @!P1 LOP3.LUT R7, R7, R6, RZ, 0x3c, !PT ;  /* 0x0000000607079212 */ /* 0x000fe400078e3cff */
[----:B------:R-:W-:Y:S02]  /*ee50*/  MOV R13, R0 ;  /* 0x00000000000d7202 */ /* 0x000fe40000000f00 */
[----:B------:R-:W-:-:S04]  /*ee60*/  @!P1 LOP3.LUT R6, R7, R6, RZ, 0x3c, !PT ;  /* 0x0000000607069212 */ /* 0x000fc800078e3cff */
[----:B------:R-:W-:-:S05]  /*ee70*/  @!P1 LOP3.LUT R7, R7, R6, RZ, 0x3c, !PT ;  /* 0x0000000607079212 */ /* 0x000fca00078e3cff */
[----:B------:R-:W-:Y:S01]  /*ee80*/  @!PT LDS RZ, [RZ] ;  /* 0x00000000fffff984 */ /* 0x000fe20000000800 */
[----:B------:R-:W-:Y:S01]  /*ee90*/  @!PT LDS RZ, [RZ] ;  /* 0x00000000fffff984 */ /* 0x000fe20000000800 */
[----:B------:R-:W-:Y:S01]  /*eea0*/  @!PT LDS RZ, [RZ] ;  /* 0x00000000fffff984 */ /* 0x000fe20000000800 */
[----:B------:R0:W-:Y:S02]  /*eeb0*/  @!P1 LDGSTS.E.BYPASS.LTC128B.128 [R10+0x9c00], desc[UR50][R6.64], !P0 ;  /* 0x09c00000060a9fae */ /* 0x0001e4000c101d72 */
[----:B0-----:R-:W-:-:S04]  /*eec0*/  IADD3 R6, R17, 0x40, RZ ;  /* 0x0000004011067810 */ /* 0x001fc80007ffe0ff */
[----:B------:R-:W-:Y:S01]  /*eed0*/  ISETP.GE.AND P1, PT, R6, R3, PT ;  /* 0x000000030600720c */ /* 0x000fe20003f26270 */
[----:B------:R-:W-:-:S12]  /*eee0*/  IMAD.MOV.U32 R6, RZ, RZ, R14 ;  /* 0x000000ffff067224 */ /* 0x000fd800078e000e */
[----:B------:R-:W-:Y:S05]  /*eef0*/  WARPSYNC.COLLECTIVE R15, `(.L_x_13075) ;  /* 0x000000000f087348 */ /* 0x000fea0003c00000 */
[----:B------:R0:W1:Y:S02]  /*ef00*/  SHFL.IDX P6, R14, R13, R12, R11 ;  /* 0x0000000c0d0e7389 */ /* 0x00006400000c000b */
[----:B01----:R-:W-:Y:S01]  /*ef10*/  ENDCOLLECTIVE ;  /* 0x000000000000791b */ /* 0x003fe20003800000 */
.L_x_13075:
[----:B------:R-:W-:Y:S01]  /*ef20*/  MOV R13, R4 ;  /* 0x00000004000d7202 */ /* 0x000fe20000000f00 */
[----:B------:R-:W-:Y:S02]  /*ef30*/  IMAD.MOV.U32 R12, RZ, RZ, 0x5 ;  /* 0x00000005ff0c7424 */ /* 0x000fe400078e00ff */
[----:B------:R-:W-:-:S07]  /*ef40*/  IMAD.MOV.U32 R7, RZ, RZ, R14 ;  /* 0x000000ffff077224 */ /* 0x000fce00078e000e */
[----:B------:R-:W-:Y:S05]  /*ef50*/  WARPSYNC.COLLECTIVE R15, `(.L_x_13076) ;  /* 0x000000000f087348 */ /* 0x000fea0003c00000 */
[----:B------:R0:W1:Y:S02]  /*ef60*/  SHFL.IDX P6, R14, R13, R12, R11 ;  /* 0x0000000c0d0e7389 */ /* 0x00006400000c000b */
[----:B01----:R-:W-:Y:S01]  /*ef70*/  ENDCOLLECTIVE ;  /* 0x000000000000791b */ /* 0x003fe20003800000 */
.L_x_13076:
        /* <DEDUP_REMOVED lines=16> */
.L_x_13077:
[----:B------:R-:W-:Y:S01]  /*f080*/  IMAD.MOV.U32 R13, RZ, RZ, R4 ;  /* 0x000000ffff0d7224 */ /* 0x000fe200078e0004 */
[----:B------:R-:W-:Y:S02]  /*f090*/  MOV R12, 0x6 ;  /* 0x00000006000c7802 */ /* 0x000fe40000000f00 */
[----:B------:R-:W-:-:S07]  /*f0a0*/  MOV R7, R14 ;  /* 0x0000000e00077202 */ /* 0x000fce0000000f00 */
[----:B------:R-:W-:Y:S05]  /*f0b0*/  WARPSYNC.COLLECTIVE R15, `(.L_x_13078) ;  /* 0x000000000f087348 */ /* 0x000fea0003c00000 */
[----:B------:R0:W1:Y:S02]  /*f0c0*/  SHFL.IDX P6, R14, R13, R12, R11 ;  /* 0x0000000c0d0e7389 */ /* 0x00006400000c000b */
[----:B01----:R-:W-:Y:S01]  /*f0d0*/  ENDCOLLECTIVE ;  /* 0x000000000000791b */ /* 0x003fe20003800000 */
.L_x_13078:
        /* <DEDUP_REMOVED lines=16> */
.L_x_13079:
[----:B------:R-:W-:Y:S02]  /*f1e0*/  IMAD.MOV.U32 R13, RZ, RZ, R4 ;  /* 0x000000ffff0d7224 */ /* 0x000fe400078e0004 */
[----:B------:R-:W-:Y:S02]  /*f1f0*/  IMAD.MOV.U32 R12, RZ, RZ, 0x7 ;  /* 0x00000007ff0c7424 */ /* 0x000fe400078e00ff */
[----:B------:R-:W-:-:S07]  /*f200*/  IMAD.MOV.U32 R7, RZ, RZ, R14 ;  /* 0x000000ffff077224 */ /* 0x000fce00078e000e */
[----:B------:R-:W-:Y:S05]  /*f210*/  WARPSYNC.COLLECTIVE R15, `(.L_x_13080) ;  /* 0x000000000f087348 */ /* 0x000fea0003c00000 */
[----:B------:R0:W1:Y:S02]  /*f220*/  SHFL.IDX P6, R14, R13, R12, R11 ;  /* 0x0000000c0d0e7389 */ /* 0x00006400000c000b */
[----:B01----:R-:W-:Y:S01]  /*f230*/  ENDCOLLECTIVE ;  /* 0x000000000000791b */ /* 0x003fe20003800000 */
.L_x_13080:
        /* <DEDUP_REMOVED lines=11> */
[----:B------:R0:W-:Y:S01]  /*f2f0*/  @!P1 LDGSTS.E.BYPASS.LTC128B.128 [R10+0xb400], desc[UR50][R6.64], !P0 ;  /* 0x0b400000060a9fae */ /* 0x0001e2000c101d72 */
[----:B------:R-:W-:Y:S02]  /*f300*/  ISETP.GE.AND P1, PT, R0, R3, PT ;  /* 0x000000030000720c */ /* 0x000fe40003f26270 */
[----:B------:R-:W-:-:S11]  /*f310*/  IADD3 R0, R17, 0x80, RZ ;  /* 0x0000008011007810 */ /* 0x000fd60007ffe0ff */
[----:B0-----:R-:W-:Y:S05]  /*f320*/  WARPSYNC.COLLECTIVE R15, `(.L_x_13081) ;  /* 0x000000000f087348 */ /* 0x001fea0003c00000 */
[----:B------:R1:W2:Y:S02]  /*f330*/  SHFL.IDX P6, R14, R13, R12, R11 ;  /* 0x0000000c0d0e7389 */ /* 0x0002a400000c000b */
[----:B012---:R-:W-:Y:S01]  /*f340*/  ENDCOLLECTIVE ;  /* 0x000000000000791b */ /* 0x007fe20003800000 */
.L_x_13081:
[----:B------:R-:W-:Y:S02]  /*f350*/  IMAD.MOV.U32 R13, RZ, RZ, R2 ;  /* 0x000000ffff0d7224 */ /* 0x000fe400078e0002 */
[----:B------:R-:W-:Y:S02]  /*f360*/  IMAD.MOV.U32 R12, RZ, RZ, RZ ;  /* 0x000000ffff0c7224 */ /* 0x000fe400078e00ff */
[----:B------:R-:W-:-:S07]  /*f370*/  IMAD.MOV.U32 R6, RZ, RZ, R14 ;  /* 0x000000ffff067224 */ /* 0x000fce00078e000e */
[----:B------:R-:W-:Y:S05]  /*f380*/  WARPSYNC.COLLECTIVE R15, `(.L_x_13082) ;  /* 0x000000000f087348 */ /* 0x000fea0003c00000 */
[----:B------:R0:W1:Y:S02]  /*f390*/  SHFL.IDX P6, R14, R13, R12, R11 ;  /* 0x0000000c0d0e7389 */ /* 0x00006400000c000b */
[----:B01----:R-:W-:Y:S01]  /*f3a0*/  ENDCOLLECTIVE ;  /* 0x000000000000791b */ /* 0x003fe20003800000 */
.L_x_13082:
[----:B------:R-:W-:-:S05]  /*f3b0*/  @!P1 LEA R6, P3, R28, R6, 0x1 ;  /* 0x000000061c069211 */ /* 0x000fca00078608ff */
[----:B------:R-:W-:-:S05]  /*f3c0*/  @!P1 IMAD.X R7, RZ, RZ, R4, P3 ;  /* 0x000000ffff079224 */ /* 0x000fca00018e0604 */
[----:B------:R-:W-:Y:S01]  /*f3d0*/  @!PT LDS RZ, [RZ] ;  /* 0x00000000fffff984 */ /* 0x000fe20000000800 */
[----:B------:R-:W-:Y:S01]  /*f3e0*/  @!PT LDS RZ, [RZ] ;  /* 0x00000000fffff984 */ /* 0x000fe20000000800 */
[----:B------:R-:W-:Y:S01]  /*f3f0*/  @!PT LDS RZ, [RZ] ;  /* 0x00000000fffff984 */ /* 0x000fe20000000800 */
[----:B------:R0:W-:Y:S01]  /*f400*/  @!P1 LDGSTS.E.BYPASS.LTC128B.128 [R10+0xbc00], desc[UR50][R6.64], !P0 ;  /* 0x0bc00000060a9fae */ /* 0x0001e2000c101d72 */
[----:B------:R-:W-:Y:S02]  /*f410*/  MOV R13, R5 ;  /* 0x00000005000d7202 */ /* 0x000fe40000000f00 */
[----:B------:R-:W-:Y:S01]  /*f420*/  ISETP.GE.AND P1, PT, R0, R3, PT ;  /* 0x000000030000720c */ /* 0x000fe20003f26270 */
[----:B------:R-:W-:-:S12]  /*f430*/  IMAD.MOV.U32 R0, RZ, RZ, R14 ;  /* 0x000000ffff007224 */ /* 0x000fd800078e000e */
[----:B0-----:R-:W-:Y:S05]  /*f440*/  WARPSYNC.COLLECTIVE R15, `(.L_x_13083) ;  /* 0x000000000f087348 */ /* 0x001fea0003c00000 */
[----:B------:R1:W2:Y:S02]  /*f450*/  SHFL.IDX P6, R14, R13, R12, R11 ;  /* 0x0000000c0d0e7389 */ /* 0x0002a400000c000b */
[----:B012---:R-:W-:Y:S01]  /*f460*/  ENDCOLLECTIVE ;  /* 0x000000000000791b */ /* 0x007fe20003800000 */
.L_x_13083:
[----:B------:R-:W-:Y:S02]  /*f470*/  IMAD.MOV.U32 R13, RZ, RZ, R2 ;  /* 0x000000ffff0d7224 */ /* 0x000fe400078e0002 */
[----:B------:R-:W-:Y:S02]  /*f480*/  IMAD.MOV.U32 R12, RZ, RZ, 0x1 ;  /* 0x00000001ff0c7424 */ /* 0x000fe400078e00ff */
[----:B------:R-:W-:-:S07]  /*f490*/  IMAD.MOV.U32 R4, RZ, RZ, R14 ;  /* 0x000000ffff047224 */ /* 0x000fce00078e000e */
[----:B------:R-:W-:Y:S05]  /*f4a0*/  WARPSYNC.COLLECTIVE R15, `(.L_x_13084) ;  /* 0x000000000f087348 */ /* 0x000fea0003c00000 */
[----:B------:R0:W1:Y:S02]  /*f4b0*/  SHFL.IDX P6, R14, R13, R12, R11 ;  /* 0x0000000c0d0e7389 */ /* 0x00006400000c000b */
[----:B01----:R-:W-:Y:S01]  /*f4c0*/  ENDCOLLECTIVE ;  /* 0x000000000000791b */ /* 0x003fe20003800000 */
.L_x_13084:
[----:B------:R-:W-:-:S05]  /*f4d0*/  @!P1 LEA R4, P3, R28, R4, 0x1 ;  /* 0x000000041c049211 */ /* 0x000fca00078608ff */
[----:B------:R-:W-:Y:S02]  /*f4e0*/  @!P1 IMAD.X R0, RZ, RZ, R0, P3 ;  /* 0x000000ffff009224 */ /* 0x000fe400018e0600 */
[----:B------:R-:W-:Y:S02]  /*f4f0*/  @!P1 IMAD.MOV.U32 R6, RZ, RZ, R4 ;  /* 0x000000ffff069224 */ /* 0x000fe400078e0004 */
[C---:B------:R-:W-:Y:S01]  /*f500*/  VIADD R4, R17.reuse, 0xa0 ;  /* 0x000000a011047836 */ /* 0x040fe20000000000 */
[----:B------:R-:W-:Y:S01]  /*f510*/  @!P1 MOV R7, R0 ;  /* 0x0000000000079202 */ /* 0x000fe20000000f00 */
[----:B------:R-:W-:Y:S02]  /*f520*/  VIADD R0, R17, 0x90 ;  /* 0x0000009011007836 */ /* 0x000fe40000000000 */
[----:B------:R-:W-:Y:S02]  /*f530*/  IMAD.MOV.U32 R13, RZ, RZ, R5 ;  /* 0x000000ffff0d7224 */ /* 0x000fe400078e0005 */
[----:B------:R-:W-:Y:S01]  /*f540*/  @!PT LDS RZ, [RZ] ;  /* 0x00000000fffff984 */ /* 0x000fe20000000800 */
[----:B------:R-:W-:Y:S01]  /*f550*/  @!PT LDS RZ, [RZ] ;  /* 0x00000000fffff984 */ /* 0x000fe20000000800 */
[----:B------:R-:W-:Y:S01]  /*f560*/  @!PT LDS RZ, [RZ] ;  /* 0x00000000fffff984 */ /* 0x000fe20000000800 */
[----:B------:R0:W-:Y:S01]  /*f570*/  @!P1 LDGSTS.E.BYPASS.LTC128B.128 [R10+0xc400], desc[UR50][R6.64], !P0 ;  /* 0x0c400000060a9fae */ /* 0x0001e2000c101d72 */
[----:B------:R-:W-:-:S02]  /*f580*/  ISETP.GE.AND P1, PT, R0, R3, PT ;  /* 0x000000030000720c */ /* 0x000fc40003f26270 */
[----:B------:R-:W-:-:S11]  /*f590*/  MOV R0, R14 ;  /* 0x0000000e00007202 */ /* 0x000fd60000000f00 */
[----:B0-----:R-:W-:Y:S05]  /*f5a0*/  WARPSYNC.COLLECTIVE R15, `(.L_x_13085) ;  /* 0x000000000f087348 */ /* 0x001fea0003c00000 */
[----:B------:R1:W2:Y:S02]  /*f5b0*/  SHFL.IDX P6, R14, R13, R12, R11 ;  /* 0x0000000c0d0e7389 */ /* 0x0002a400000c000b */
[----:B012---:R-:W-:Y:S01]  /*f5c0*/  ENDCOLLECTIVE ;  /* 0x000000000000791b */ /* 0x007fe20003800000 */
.L_x_13085:
[----:B------:R-:W-:Y:S02]  /*f5d0*/  IMAD.MOV.U32 R13, RZ, RZ, R2 ;  /* 0x000000ffff0d7224 */ /* 0x000fe400078e0002 */
[----:B------:R-:W-:Y:S02]  /*f5e0*/  IMAD.MOV.U32 R12, RZ, RZ, 0x2 ;  /* 0x00000002ff0c7424 */ /* 0x000fe400078e00ff */
[----:B------:R-:W-:-:S07]  /*f5f0*/  IMAD.MOV.U32 R6, RZ, RZ, R14 ;  /* 0x000000ffff067224 */ /* 0x000fce00078e000e */
[----:B------:R-:W-:Y:S05]  /*f600*/  WARPSYNC.COLLECTIVE R15, `(.L_x_13086) ;  /* 0x000000000f087348 */ /* 0x000fea0003c00000 */
[----:B------:R0:W1:Y:S02]  /*f610*/  SHFL.IDX P6, R14, R13, R12, R11 ;  /* 0x0000000c0d0e7389 */ /* 0x00006400000c000b */
[----:B01----:R-:W-:Y:S01]  /*f620*/  ENDCOLLECTIVE ;  /* 0x000000000000791b */ /* 0x003fe20003800000 */
.L_x_13086:
[----:B------:R-:W-:-:S05]  /*f630*/  @!P1 LEA R6, P2, R28, R6, 0x1 ;  /* 0x000000061c069211 */ /* 0x000fca00078408ff */
[----:B------:R-:W-:Y:S01]  /*f640*/  @!P1 IMAD.X R0, RZ, RZ, R0, P2 ;  /* 0x000000ffff009224 */ /* 0x000fe200010e0600 */
[----:B------:R-:W-:-:S04]  /*f650*/  ISETP.GE.AND P2, PT, R4, R3, PT ;  /* 0x000000030400720c */ /* 0x000fc80003f46270 */
[----:B------:R-:W-:Y:S02]  /*f660*/  @!P1 MOV R7, R0 ;  /* 0x0000000000079202 */ /* 0x000fe40000000f00 */
[----:B------:R-:W-:-:S03]  /*f670*/  MOV R13, R5 ;  /* 0x00000005000d7202 */ /* 0x000fc60000000f00 */
[----:B------:R-:W-:Y:S01]  /*f680*/  @!PT LDS RZ, [RZ] ;  /* 0x00000000fffff984 */ /* 0x000fe20000000800 */
[----:B------:R-:W-:Y:S01]  /*f690*/  @!PT LDS RZ, [RZ] ;  /* 0x00000000fffff984 */ /* 0x000fe20000000800 */
[----:B------:R-:W-:Y:S01]  /*f6a0*/  @!PT LDS RZ, [RZ] ;  /* 0x00000000fffff984 */ /* 0x000fe20000000800 */
[----:B------:R0:W-:Y:S01]  /*f6b0*/  @!P1 LDGSTS.E.BYPASS.LTC128B.128 [R10+0xcc00], desc[UR50][R6.64], !P0 ;  /* 0x0cc00000060a9fae */ /* 0x0001e2000c101d72 */
[----:B------:R-:W-:-:S07]  /*f6c0*/  IMAD.MOV.U32 R0, RZ, RZ, R14 ;  /* 0x000000ffff007224 */ /* 0x000fce00078e000e */
[----:B0-----:R-:W-:Y:S05]  /*f6d0*/  WARPSYNC.COLLECTIVE R15, `(.L_x_13087) ;  /* 0x000000000f087348 */ /* 0x001fea0003c00000 */
[----:B------:R1:W2:Y:S02]  /*f6e0*/  SHFL.IDX P6, R14, R13, R12, R11 ;  /* 0x0000000c0d0e7389 */ /* 0x0002a400000c000b */
[----:B012---:R-:W-:Y:S01]  /*f6f0*/  ENDCOLLECTIVE ;  /* 0x000000000000791b */ /* 0x007fe20003800000 */
.L_x_13087:
[----:B------:R-:W-:Y:S02]  /*f700*/  IMAD.MOV.U32 R13, RZ, RZ, R2 ;  /* 0x000000ffff0d7224 */ /* 0x000fe400078e0002 */
[----:B------:R-:W-:Y:S02]  /*f710*/  IMAD.MOV.U32 R12, RZ, RZ, 0x3 ;  /* 0x00000003ff0c7424 */ /* 0x000fe400078e00ff */
[----:B------:R-:W-:-:S07]  /*f720*/  IMAD.MOV.U32 R6, RZ, RZ, R14 ;  /* 0x000000ffff067224 */ /* 0x000fce00078e000e */
[----:B------:R-:W-:Y:S05]  /*f730*/  WARPSYNC.COLLECTIVE R15, `(.L_x_13088) ;  /* 0x000000000f087348 */ /* 0x000fea0003c00000 */
[----:B------:R0:W1:Y:S02]  /*f740*/  SHFL.IDX P6, R14, R13, R12, R11 ;  /* 0x0000000c0d0e7389 */ /* 0x00006400000c000b */
[----:B01----:R-:W-:Y:S01]  /*f750*/  ENDCOLLECTIVE ;  /* 0x000000000000791b */ /* 0x003fe20003800000 */
.L_x_13088:
[----:B------:R-:W-:-:S05]  /*f760*/  @!P2 LEA R6, P1, R28, R6, 0x1 ;  /* 0x000000061c06a211 */ /* 0x000fca00078208ff */
[----:B------:R-:W-:-:S05]  /*f770*/  @!P2 IMAD.X R0, RZ, RZ, R0, P1 ;  /* 0x000000ffff00a224 */ /* 0x000fca00008e0600 */
        /* <DEDUP_REMOVED lines=10> */
.L_x_13089:
[----:B------:R-:W-:Y:S01]  /*f820*/  IMAD.MOV.U32 R2, RZ, RZ, R14 ;  /* 0x000000ffff027224 */ /* 0x000fe200078e000e */
[----:B------:R-:W-:Y:S06]  /*f830*/  BRA `(.L_x_13090) ;  /* 0xffffffb800d87947 */ /* 0x000fec000383ffff */
.L_x_12992:
[----:B0-----:R0:W1:Y:S02]  /*f840*/  SYNCS.PHASECHK.TRANS64.TRYWAIT P0, [R22+URZ+0x16820], R3 ;  /* 0x01682003160075a7 */ /* 0x001064000800017f */
[----:B-1----:R-:W-:Y:S05]  /*f850*/  @!P0 NANOSLEEP.SYNCS 0x989680 ;  /* 0x009896800000895d */ /* 0x002fea0003900000 */
[----:B------:R-:W1:Y:S02]  /*f860*/  @!P0 SYNCS.PHASECHK.TRANS64 P0, [R22+URZ+0x16820], R3 ;  /* 0x01682003160085a7 */ /* 0x000e64000800007f */
[----:B-1----:R-:W-:Y:S05]  /*f870*/  @!P0 BRA `(.L_x_12992) ;  /* 0xfffffffc00f08947 */ /* 0x002fea000383ffff */
[----:B------:R-:W-:Y:S05]  /*f880*/  BRA `(.L_x_13091) ;  /* 0xffffffbc003c7947 */ /* 0x000fea000383ffff */
.L_x_12997:
[----:B0-----:R0:W1:Y:S02]  /*f890*/  SYNCS.PHASECHK.TRANS64.TRYWAIT P0, [R5+URZ+0x16840], R2 ;  /* 0x01684002050075a7 */ /* 0x001064000800017f */
[----:B-1----:R-:W-:Y:S05]  /*f8a0*/  @!P0 NANOSLEEP.SYNCS 0x989680 ;  /* 0x009896800000895d */ /* 0x002fea0003900000 */
[----:B------:R-:W1:Y:S02]  /*f8b0*/  @!P0 SYNCS.PHASECHK.TRANS64 P0, [R5+URZ+0x16840], R2 ;  /* 0x01684002050085a7 */ /* 0x000e64000800007f */
[----:B-1----:R-:W-:Y:S05]  /*f8c0*/  @!P0 BRA `(.L_x_12997) ;  /* 0xfffffffc00f08947 */ /* 0x002fea000383ffff */
[----:B------:R-:W-:Y:S05]  /*f8d0*/  BRA `(.L_x_13092) ;  /* 0xffffffc0000c7947 */ /* 0x000fea000383ffff */
.L_x_12998:
        /* <DEDUP_REMOVED lines=8> */
.L_x_13094:
[----:B------:R-:W-:Y:S05]  /*f960*/  BSYNC B1 ;  /* 0x0000000000017941 */ /* 0x000fea0003800000 */
.L_x_13093:
[----:B------:R-:W-:Y:S01]  /*f970*/  IMAD.MOV.U32 R13, RZ, RZ, R9 ;  /* 0x000000ffff0d7224 */ /* 0x000fe200078e0009 */
[----:B------:R-:W-:Y:S01]  /*f980*/  MOV R12, RZ ;  /* 0x000000ff000c7202 */ /* 0x000fe20000000f00 */
[----:B------:R-:W-:Y:S01]  /*f990*/  IMAD.MOV.U32 R11, RZ, RZ, 0x181f ;  /* 0x0000181fff0b7424 */ /* 0x000fe200078e00ff */
[----:B------:R-:W-:Y:S01]  /*f9a0*/  SHF.L.U32 R7, R28, 0x1, RZ ;  /* 0x000000011c077819 */ /* 0x000fe200000006ff */
[----:B------:R-:W-:Y:S02]  /*f9b0*/  IMAD.MOV.U32 R15, RZ, RZ, -0x1 ;  /* 0xffffffffff0f7424 */ /* 0x000fe400078e00ff */
[----:B------:R-:W-:Y:S02]  /*f9c0*/  IMAD.MOV.U32 R3, RZ, RZ, R14 ;  /* 0x000000ffff037224 */ /* 0x000fe400078e000e */
[----:B------:R-:W-:-:S07]  /*f9d0*/  IMAD R8, R8, 0x2, R22 ;  /* 0x0000000208087824 */ /* 0x000fce00078e0216 */
[----:B------:R-:W-:Y:S05]  /*f9e0*/  WARPSYNC.COLLECTIVE R15, `(.L_x_13095) ;  /* 0x000000000f087348 */ /* 0x000fea0003c00000 */
[----:B------:R0:W1:Y:S02]  /*f9f0*/  SHFL.IDX P6, R14, R13, R12, R11 ;  /* 0x0000000c0d0e7389 */ /* 0x00006400000c000b */
[----:B01----:R-:W-:Y:S01]  /*fa00*/  ENDCOLLECTIVE ;  /* 0x000000000000791b */ /* 0x003fe20003800000 */
.L_x_13095:
[----:B------:R-:W-:Y:S01]  /*fa10*/  IMAD.MOV.U32 R13, RZ, RZ, R10 ;  /* 0x000000ffff0d7224 */ /* 0x000fe200078e000a */
[----:B------:R-:W-:Y:S01]  /*fa20*/  MOV R12, 0x1 ;  /* 0x00000001000c7802 */ /* 0x000fe20000000f00 */
[----:B------:R-:W-:-:S07]  /*fa30*/  IMAD.MOV.U32 R2, RZ, RZ, R14 ;  /* 0x000000ffff027224 */ /* 0x000fce00078e000e */
[----:B------:R-:W-:Y:S05]  /*fa40*/  WARPSYNC.COLLECTIVE R15, `(.L_x_13096) ;  /* 0x000000000f087348 */ /* 0x000fea0003c00000 */
[----:B------:R0:W1:Y:S02]  /*fa50*/  SHFL.IDX P6, R14, R13, R12, R11 ;  /* 0x0000000c0d0e7389 */ /* 0x00006400000c000b */
[----:B01----:R-:W-:Y:S01]  /*fa60*/  ENDCOLLECTIVE ;  /* 0x000000000000791b */ /* 0x003fe20003800000 */
.L_x_13096:
        /* <DEDUP_REMOVED lines=11> */
.L_x_13097:
[----:B------:R-:W-:Y:S02]  /*fb20*/  IMAD.MOV.U32 R13, RZ, RZ, R10 ;  /* 0x000000ffff0d7224 */ /* 0x000fe400078e000a */
[----:B------:R-:W-:Y:S02]  /*fb30*/  IMAD.MOV.U32 R12, RZ, RZ, 0x2 ;  /* 0x00000002ff0c7424 */ /* 0x000fe400078e00ff */
[----:B------:R-:W-:-:S07]  /*fb40*/  IMAD.MOV.U32 R2, RZ, RZ, R14 ;  /* 0x000000ffff027224 */ /* 0x000fce00078e000e */
[----:B------:R-:W-:Y:S05]  /*fb50*/  WARPSYNC.COLLECTIVE R15, `(.L_x_13098) ;  /* 0x000000000f087348 */ /* 0x000fea0003c00000 */
[----:B------:R0:W1:Y:S02]  /*fb60*/  SHFL.IDX P6, R14, R13, R12, R11 ;  /* 0x0000000c0d0e7389 */ /* 0x00006400000c000b */
[----:B01----:R-:W-:Y:S01]  /*fb70*/  ENDCOLLECTIVE ;  /* 0x000000000000791b */ /* 0x003fe20003800000 */
.L_x_13098:
        /* <DEDUP_REMOVED lines=11> */
.L_x_13099:
[----:B------:R-:W-:Y:S01]  /*fc30*/  IMAD.MOV.U32 R13, RZ, RZ, R10 ;  /* 0x000000ffff0d7224 */ /* 0x000fe200078e000a */
[----:B------:R-:W-:Y:S01]  /*fc40*/  MOV R12, 0x3 ;  /* 0x00000003000c7802 */ /* 0x000fe20000000f00 */
[----:B------:R-:W-:-:S07]  /*fc50*/  IMAD.MOV.U32 R2, RZ, RZ, R14 ;  /* 0x000000ffff027224 */ /* 0x000fce00078e000e */
[----:B------:R-:W-:Y:S05]  /*fc60*/  WARPSYNC.COLLECTIVE R15, `(.L_x_13100) ;  /* 0x000000000f087348 */ /* 0x000fea0003c00000 */
[----:B------:R0:W1:Y:S02]  /*fc70*/  SHFL.IDX P6, R14, R13, R12, R11 ;  /* 0x0000000c0d0e7389 */ /* 0x00006400000c000b */
[----:B01----:R-:W-:Y:S01]  /*fc80*/  ENDCOLLECTIVE ;  /* 0x000000000000791b */ /* 0x003fe20003800000 */
.L_x_13100:
        /* <DEDUP_REMOVED lines=11> */
.L_x_13101:
[----:B------:R-:W-:Y:S02]  /*fd40*/  IMAD.MOV.U32 R13, RZ, RZ, R10 ;  /* 0x000000ffff0d7224 */ /* 0x000fe400078e000a */
[----:B------:R-:W-:Y:S02]  /*fd50*/  IMAD.MOV.U32 R12, RZ, RZ, 0x4 ;  /* 0x00000004ff0c7424 */ /* 0x000fe400078e00ff */
[----:B------:R-:W-:-:S07]  /*fd60*/  IMAD.MOV.U32 R2, RZ, RZ, R14 ;  /* 0x000000ffff027224 */ /* 0x000fce00078e000e */
[----:B------:R-:W-:Y:S05]  /*fd70*/  WARPSYNC.COLLECTIVE R15, `(.L_x_13102) ;  /* 0x000000000f087348 */ /* 0x000fea0003c00000 */
[----:B------:R0:W1:Y:S02]  /*fd80*/  SHFL.IDX P6, R14, R13, R12, R11 ;  /* 0x0000000c0d0e7389 */ /* 0x00006400000c000b */
[----:B01----:R-:W-:Y:S01]  /*fd90*/  ENDCOLLECTIVE ;  /* 0x000000000000791b */ /* 0x003fe20003800000 */
.L_x_13102:
        /* <DEDUP_REMOVED lines=11> */
.L_x_13103:
[----:B------:R-:W-:Y:S01]  /*fe50*/  IMAD.MOV.U32 R13, RZ, RZ, R10 ;  /* 0x000000ffff0d7224 */ /* 0x000fe200078e000a */
[----:B------:R-:W-:Y:S01]  /*fe60*/  MOV R12, 0x5 ;  /* 0x00000005000c7802 */ /* 0x000fe20000000f00 */
[----:B------:R-:W-:-:S07]  /*fe70*/  IMAD.MOV.U32 R2, RZ, RZ, R14 ;  /* 0x000000ffff027224 */ /* 0x000fce00078e000e */
[----:B------:R-:W-:Y:S05]  /*fe80*/  WARPSYNC.COLLECTIVE R15, `(.L_x_13104) ;  /* 0x000000000f087348 */ /* 0x000fea0003c00000 */
[----:B------:R0:W1:Y:S02]  /*fe90*/  SHFL.IDX P6, R14, R13, R12, R11 ;  /* 0x0000000c0d0e7389 */ /* 0x00006400000c000b */
[----:B01----:R-:W-:Y:S01]  /*fea0*/  ENDCOLLECTIVE ;  /* 0x000000000000791b */ /* 0x003fe20003800000 */
.L_x_13104:
        /* <DEDUP_REMOVED lines=11> */
.L_x_13105:
[----:B------:R-:W-:Y:S02]  /*ff60*/  IMAD.MOV.U32 R13, RZ, RZ, R10 ;  /* 0x000000ffff0d7224 */ /* 0x000fe400078e000a */
[----:B------:R-:W-:Y:S02]  /*ff70*/  IMAD.MOV.U32 R12, RZ, RZ, 0x6 ;  /* 0x00000006ff0c7424 */ /* 0x000fe400078e00ff */
[----:B------:R-:W-:-:S07]  /*ff80*/  IMAD.MOV.U32 R2, RZ, RZ, R14 ;  /* 0x000000ffff027224 */ /* 0x000fce00078e000e */
[----:B------:R-:W-:Y:S05]  /*ff90*/  WARPSYNC.COLLECTIVE R15, `(.L_x_13106) ;  /* 0x000000000f087348 */ /* 0x000fea0003c00000 */
[----:B------:R0:W1:Y:S02]  /*ffa0*/  SHFL.IDX P6, R14, R13, R12, R11 ;  /* 0x0000000c0d0e7389 */ /* 0x00006400000c000b */
[----:B01----:R-:W-:Y:S01]  /*ffb0*/  ENDCOLLECTIVE ;  /* 0x000000000000791b */ /* 0x003fe20003800000 */
.L_x_13106:
        /* <DEDUP_REMOVED lines=11> */
.L_x_13107:
[----:B------:R-:W-:Y:S01]  /*10070*/  IMAD.MOV.U32 R13, RZ, RZ, R10 ;  /* 0x000000ffff0d7224 */ /* 0x000fe200078e000a */
[----:B------:R-:W-:Y:S01]  /*10080*/  MOV R12, 0x7 ;  /* 0x00000007000c7802 */ /* 0x000fe20000000f00 */
[----:B------:R-:W-:-:S07]  /*10090*/  IMAD.MOV.U32 R2, RZ, RZ, R14 ;  /* 0x000000ffff027224 */ /* 0x000fce00078e000e */
[----:B------:R-:W-:Y:S05]  /*100a0*/  WARPSYNC.COLLECTIVE R15, `(.L_x_13108) ;  /* 0x000000000f087348 */ /* 0x000fea0003c00000 */
[----:B------:R0:W1:Y:S02]  /*100b0*/  SHFL.IDX P6, R14, R13, R12, R11 ;  /* 0x0000000c0d0e7389 */ /* 0x00006400000c000b */
[----:B01----:R-:W-:Y:S01]  /*100c0*/  ENDCOLLECTIVE ;  /* 0x000000000000791b */ /* 0x003fe20003800000 */
.L_x_13108:
        /* <DEDUP_REMOVED lines=11> */
.L_x_13109:
[----:B------:R-:W-:Y:S01]  /*10180*/  IMAD.MOV.U32 R2, RZ, RZ, R14 ;  /* 0x000000ffff027224 */ /* 0x000fe200078e000e */
[----:B------:R-:W-:Y:S06]  /*10190*/  BRA `(.L_x_13110) ;  /* 0xffffffb800fc7947 */ /* 0x000fec000383ffff */
.L_x_13003:
[----:B-1----:R1:W2:Y:S02]  /*101a0*/  SYNCS.PHASECHK.TRANS64.TRYWAIT P0, [R5+URZ+0x16860], R2 ;  /* 0x01686002050075a7 */ /* 0x0022a4000800017f */
[----:B--2---:R-:W-:Y:S05]  /*101b0*/  @!P0 NANOSLEEP.SYNCS 0x989680 ;  /* 0x009896800000895d */ /* 0x004fea0003900000 */
[----:B------:R-:W2:Y:S02]  /*101c0*/  @!P0 SYNCS.PHASECHK.TRANS64 P0, [R5+URZ+0x16860], R2 ;  /* 0x01686002050085a7 */ /* 0x000ea4000800007f */
[----:B--2---:R-:W-:Y:S05]  /*101d0*/  @!P0 BRA `(.L_x_13003) ;  /* 0xfffffffc00f08947 */ /* 0x004fea000383ffff */
[----:B------:R-:W-:Y:S05]  /*101e0*/  BRA `(.L_x_13111) ;  /* 0xffffffbc00547947 */ /* 0x000fea000383ffff */
.L_x_13004:
        /* <DEDUP_REMOVED lines=8> */
.L_x_13113:
[----:B------:R-:W-:Y:S05]  /*10270*/  BSYNC B1 ;  /* 0x0000000000017941 */ /* 0x000fea0003800000 */
.L_x_13112:
[----:B------:R-:W-:Y:S01]  /*10280*/  IMAD.MOV.U32 R13, RZ, RZ, R23 ;  /* 0x000000ffff0d7224 */ /* 0x000fe200078e0017 */
[----:B------:R-:W-:Y:S01]  /*10290*/  MOV R15, 0xffffffff ;  /* 0xffffffff000f7802 */ /* 0x000fe20000000f00 */
[----:B------:R-:W-:Y:S01]  /*102a0*/  IMAD.MOV.U32 R12, RZ, RZ, RZ ;  /* 0x000000ffff0c7224 */ /* 0x000fe200078e00ff */
[----:B------:R-:W-:Y:S01]  /*102b0*/  MOV R3, R14 ;  /* 0x0000000e00037202 */ /* 0x000fe20000000f00 */
[----:B------:R-:W-:Y:S01]  /*102c0*/  IMAD.MOV.U32 R11, RZ, RZ, 0x181f ;  /* 0x0000181fff0b7424 */ /* 0x000fe200078e00ff */
[----:B------:R-:W-:Y:S01]  /*102d0*/  ISETP.LT.OR P2, PT, R8, 0x1, P1 ;  /* 0x000000010800780c */ /* 0x000fe20000f41670 */
[----:B------:R-:W-:-:S12]  /*102e0*/  IMAD R6, R6, 0x2, R22 ;  /* 0x0000000206067824 */ /* 0x000fd800078e0216 */
[----:B------:R-:W-:Y:S05]  /*102f0*/  WARPSYNC.COLLECTIVE R15, `(.L_x_13114) ;  /* 0x000000000f087348 */ /* 0x000fea0003c00000 */
[----:B------:R0:W1:Y:S02]  /*10300*/  SHFL.IDX P6, R14, R13, R12, R11 ;  /* 0x0000000c0d0e7389 */ /* 0x00006400000c000b */
[----:B01----:R-:W-:Y:S01]  /*10310*/  ENDCOLLECTIVE ;  /* 0x000000000000791b */ /* 0x003fe20003800000 */
.L_x_13114:
[----:B------:R-:W-:Y:S01]  /*10320*/  MOV R13, R24 ;  /* 0x00000018000d7202 */ /* 0x000fe20000000f00 */
[----:B------:R-:W-:Y:S02]  /*10330*/  IMAD.MOV.U32 R12, RZ, RZ, 0x1 ;  /* 0x00000001ff0c7424 */ /* 0x000fe400078e00ff */
[----:B------:R-:W-:-:S07]  /*10340*/  IMAD.MOV.U32 R2, RZ, RZ, R14 ;  /* 0x000000ffff027224 */ /* 0x000fce00078e000e */
[----:B------:R-:W-:Y:S05]  /*10350*/  WARPSYNC.COLLECTIVE R15, `(.L_x_13115) ;  /* 0x000000000f087348 */ /* 0x000fea0003c00000 */
[----:B------:R0:W1:Y:S02]  /*10360*/  SHFL.IDX P6, R14, R13, R12, R11 ;  /* 0x0000000c0d0e7389 */ /* 0x00006400000c000b */
[----:B01----:R-:W-:Y:S01]  /*10370*/  ENDCOLLECTIVE ;  /* 0x000000000000791b */ /* 0x003fe20003800000 */
.L_x_13115:
        /* <DEDUP_REMOVED lines=12> */
.L_x_13116:
[----:B------:R-:W-:Y:S02]  /*10440*/  IMAD.MOV.U32 R13, RZ, RZ, R24 ;  /* 0x000000ffff0d7224 */ /* 0x000fe400078e0018 */
[----:B------:R-:W-:Y:S01]  /*10450*/  IMAD.MOV.U32 R12, RZ, RZ, 0x2 ;  /* 0x00000002ff0c7424 */ /* 0x000fe200078e00ff */
[----:B------:R-:W-:-:S07]  /*10460*/  MOV R2, R14 ;  /* 0x0000000e00027202 */ /* 0x000fce0000000f00 */
[----:B------:R-:W-:Y:S05]  /*10470*/  WARPSYNC.COLLECTIVE R15, `(.L_x_13117) ;  /* 0x000000000f087348 */ /* 0x000fea0003c00000 */
[----:B------:R0:W1:Y:S02]  /*10480*/  SHFL.IDX P6, R14, R13, R12, R11 ;  /* 0x0000000c0d0e7389 */ /* 0x00006400000c000b */
[----:B01----:R-:W-:Y:S01]  /*10490*/  ENDCOLLECTIVE ;  /* 0x000000000000791b */ /* 0x003fe20003800000 */
.L_x_13117:
[----:B------:R-:W-:-:S05]  /*104a0*/  IADD3 R2, P0, R2, R7, RZ ;  /* 0x0000000702027210 */ /* 0x000fca0007f1e0ff */
[----:B------:R-:W-:-:S05]  /*104b0*/  IMAD.X R3, RZ, RZ, R3, P0 ;  /* 0x000000ffff037224 */ /* 0x000fca00000e0603 */
[----:B------:R-:W-:Y:S01]  /*104c0*/  @!PT LDS RZ, [RZ] ;  /* 0x00000000fffff984 */ /* 0x000fe20000000800 */
[----:B------:R-:W-:Y:S01]  /*104d0*/  @!PT LDS RZ, [RZ] ;  /* 0x00000000fffff984 */ /* 0x000fe20000000800 */
[----:B------:R-:W-:Y:S01]  /*104e0*/  @!PT LDS RZ, [RZ] ;  /* 0x00000000fffff984 */ /* 0x000fe20000000800 */
[----:B------:R0:W-:Y:S01]  /*104f0*/  LDGSTS.E.BYPASS.LTC128B.128 [R6+0xc00], desc[UR50][R2.64], !P2 ;  /* 0x00c0000002067fae */ /* 0x0001e2000d101d72 */
[----:B------:R-:W-:Y:S01]  /*10500*/  ISETP.LT.OR P2, PT, R8, 0x21, P1 ;  /* 0x000000210800780c */ /* 0x000fe20000f41670 */
[----:B------:R-:W-:Y:S01]  /*10510*/  IMAD.MOV.U32 R13, RZ, RZ, R23 ;  /* 0x000000ffff0d7224 */ /* 0x000fe200078e0017 */
[----:B0-----:R-:W-:-:S11]  /*10520*/  MOV R3, R14 ;  /* 0x0000000e00037202 */ /* 0x001fd60000000f00 */
[----:B------:R-:W-:Y:S05]  /*10530*/  WARPSYNC.COLLECTIVE R15, `(.L_x_13118) ;  /* 0x000000000f087348 */ /* 0x000fea0003c00000 */
[----:B------:R0:W1:Y:S02]  /*10540*/  SHFL.IDX P6, R14, R13, R12, R11 ;  /* 0x0000000c0d0e7389 */ /* 0x00006400000c000b */
[----:B01----:R-:W-:Y:S01]  /*10550*/  ENDCOLLECTIVE ;  /* 0x000000000000791b */ /* 0x003fe20003800000 */
.L_x_13118:
[----:B------:R-:W-:Y:S01]  /*10560*/  MOV R13, R24 ;  /* 0x00000018000d7202 */ /* 0x000fe20000000f00 */
[----:B------:R-:W-:Y:S02]  /*10570*/  IMAD.MOV.U32 R12, RZ, RZ, 0x3 ;  /* 0x00000003ff0c7424 */ /* 0x000fe400078e00ff */
[----:B------:R-:W-:-:S07]  /*10580*/  IMAD.MOV.U32 R2, RZ, RZ, R14 ;  /* 0x000000ffff027224 */ /* 0x000fce00078e000e */
[----:B------:R-:W-:Y:S05]  /*10590*/  WARPSYNC.COLLECTIVE R15, `(.L_x_13119) ;  /* 0x000000000f087348 */ /* 0x000fea0003c00000 */
[----:B------:R0:W1:Y:S02]  /*105a0*/  SHFL.IDX P6, R14, R13, R12, R11 ;  /* 0x0000000c0d0e7389 */ /* 0x00006400000c000b */
[----:B01----:R-:W-:Y:S01]  /*105b0*/  ENDCOLLECTIVE ;  /* 0x000000000000791b */ /* 0x003fe20003800000 */
.L_x_13119:
        /* <DEDUP_REMOVED lines=12> */
.L_x_13120:
[----:B------:R-:W-:Y:S02]  /*10680*/  IMAD.MOV.U32 R13, RZ, RZ, R24 ;  /* 0x000000ffff0d7224 */ /* 0x000fe400078e0018 */
[----:B------:R-:W-:Y:S01]  /*10690*/  IMAD.MOV.U32 R12, RZ, RZ, 0x4 ;  /* 0x00000004ff0c7424 */ /* 0x000fe200078e00ff */
[----:B------:R-:W-:-:S07]  /*106a0*/  MOV R2, R14 ;  /* 0x0000000e00027202 */ /* 0x000fce0000000f00 */
[----:B------:R-:W-:Y:S05]  /*106b0*/  WARPSYNC.COLLECTIVE R15, `(.L_x_13121) ;  /* 0x000000000f087348 */ /* 0x000fea0003c00000 */
[----:B------:R0:W1:Y:S02]  /*106c0*/  SHFL.IDX P6, R14, R13, R12, R11 ;  /* 0x0000000c0d0e7389 */ /* 0x00006400000c000b */
[----:B01----:R-:W-:Y:S01]  /*106d0*/  ENDCOLLECTIVE ;  /* 0x000000000000791b */ /* 0x003fe20003800000 */
.L_x_13121:
        /* <DEDUP_REMOVED lines=12> */
.L_x_13122:
[----:B------:R-:W-:Y:S01]  /*107a0*/  MOV R13, R24 ;  /* 0x00000018000d7202 */ /* 0x000fe20000000f00 */
[----:B------:R-:W-:Y:S02]  /*107b0*/  IMAD.MOV.U32 R12, RZ, RZ, 0x5 ;  /* 0x00000005ff0c7424 */ /* 0x000fe400078e00ff */
[----:B------:R-:W-:-:S07]  /*107c0*/  IMAD.MOV.U32 R2, RZ, RZ, R14 ;  /* 0x000000ffff027224 */ /* 0x000fce00078e000e */
[----:B------:R-:W-:Y:S05]  /*107d0*/  WARPSYNC.COLLECTIVE R15, `(.L_x_13123) ;  /* 0x000000000f087348 */ /* 0x000fea0003c00000 */
[----:B------:R0:W1:Y:S02]  /*107e0*/  SHFL.IDX P6, R14, R13, R12, R11 ;  /* 0x0000000c0d0e7389 */ /* 0x00006400000c000b */
[----:B01----:R-:W-:Y:S01]  /*107f0*/  ENDCOLLECTIVE ;  /* 0x000000000000791b */ /* 0x003fe20003800000 */
.L_x_13123:
        /* <DEDUP_REMOVED lines=12> */
.L_x_13124:
[----:B------:R-:W-:Y:S02]  /*108c0*/  IMAD.MOV.U32 R13, RZ, RZ, R24 ;  /* 0x000000ffff0d7224 */ /* 0x000fe400078e0018 */
[----:B------:R-:W-:Y:S01]  /*108d0*/  IMAD.MOV.U32 R12, RZ, RZ, 0x6 ;  /* 0x00000006ff0c7424 */ /* 0x000fe200078e00ff */
[----:B------:R-:W-:-:S07]  /*108e0*/  MOV R2, R14 ;  /* 0x0000000e00027202 */ /* 0x000fce0000000f00 */
[----:B------:R-:W-:Y:S05]  /*108f0*/  WARPSYNC.COLLECTIVE R15, `(.L_x_13125) ;  /* 0x000000000f087348 */ /* 0x000fea0003c00000 */
[----:B------:R0:W1:Y:S02]  /*10900*/  SHFL.IDX P6, R14, R13, R12, R11 ;  /* 0x0000000c0d0e7389 */ /* 0x00006400000c000b */
[----:B01----:R-:W-:Y:S01]  /*10910*/  ENDCOLLECTIVE ;  /* 0x000000000000791b */ /* 0x003fe20003800000 */
.L_x_13125:
        /* <DEDUP_REMOVED lines=12> */
.L_x_13126:
[----:B------:R-:W-:Y:S01]  /*109e0*/  MOV R13, R24 ;  /* 0x00000018000d7202 */ /* 0x000fe20000000f00 */
[----:B------:R-:W-:Y:S02]  /*109f0*/  IMAD.MOV.U32 R12, RZ, RZ, 0x7 ;  /* 0x00000007ff0c7424 */ /* 0x000fe400078e00ff */
[----:B------:R-:W-:-:S07]  /*10a00*/  IMAD.MOV.U32 R2, RZ, RZ, R14 ;  /* 0x000000ffff027224 */ /* 0x000fce00078e000e */
[----:B------:R-:W-:Y:S05]  /*10a10*/  WARPSYNC.COLLECTIVE R15, `(.L_x_13127) ;  /* 0x000000000f087348 */ /* 0x000fea0003c00000 */
[----:B------:R0:W1:Y:S02]  /*10a20*/  SHFL.IDX P6, R14, R13, R12, R11 ;  /* 0x0000000c0d0e7389 */ /* 0x00006400000c000b */
[----:B01----:R-:W-:Y:S01]  /*10a30*/  ENDCOLLECTIVE ;  /* 0x000000000000791b */ /* 0x003fe20003800000 */
.L_x_13127:
        /* <DEDUP_REMOVED lines=11> */
.L_x_13128:
[----:B------:R-:W-:Y:S01]  /*10af0*/  MOV R2, R14 ;  /* 0x0000000e00027202 */ /* 0x000fe20000000f00 */
[----:B------:R-:W-:Y:S06]  /*10b00*/  BRA `(.L_x_13129) ;  /* 0xffffffb800007947 */ /* 0x000fec000383ffff */
.L_x_13012:
[----:B0-----:R0:W1:Y:S02]  /*10b10*/  SYNCS.PHASECHK.TRANS64.TRYWAIT P0, [R0+URZ+0x16860], R3 ;  /* 0x01686003000075a7 */ /* 0x001064000800017f */
[----:B-1----:R-:W-:Y:S05]  /*10b20*/  @!P0 NANOSLEEP.SYNCS 0x989680 ;  /* 0x009896800000895d */ /* 0x002fea0003900000 */
[----:B------:R-:W1:Y:S02]  /*10b30*/  @!P0 SYNCS.PHASECHK.TRANS64 P0, [R0+URZ+0x16860], R3 ;  /* 0x01686003000085a7 */ /* 0x000e64000800007f */
[----:B-1----:R-:W-:Y:S05]  /*10b40*/  @!P0 BRA `(.L_x_13012) ;  /* 0xfffffffc00f08947 */ /* 0x002fea000383ffff */
[----:B------:R-:W-:Y:S05]  /*10b50*/  BRA `(.L_x_13130) ;  /* 0xffffffbc001c7947 */ /* 0x000fea000383ffff */
.L_x_13013:
        /* <DEDUP_REMOVED lines=8> */
.L_x_13132:
[----:B------:R-:W-:Y:S05]  /*10be0*/  BSYNC B0 ;  /* 0x0000000000007941 */ /* 0x000fea0003800000 */
.L_x_13131:
[----:B------:R-:W-:Y:S01]  /*10bf0*/  IMAD.MOV.U32 R13, RZ, RZ, R23 ;  /* 0x000000ffff0d7224 */ /* 0x000fe200078e0017 */
[----:B------:R-:W-:Y:S01]  /*10c00*/  MOV R11, 0x181f ;  /* 0x0000181f000b7802 */ /* 0x000fe20000000f00 */
[----:B------:R-:W-:Y:S01]  /*10c10*/  IMAD.MOV.U32 R12, RZ, RZ, RZ ;  /* 0x000000ffff0c7224 */ /* 0x000fe200078e00ff */
[----:B------:R-:W-:Y:S01]  /*10c20*/  LEA R4, R4, R22, 0x1 ;  /* 0x0000001604047211 */ /* 0x000fe200078e08ff */
[----:B------:R-:W-:Y:S02]  /*10c30*/  IMAD.MOV.U32 R15, RZ, RZ, -0x1 ;  /* 0xffffffffff0f7424 */ /* 0x000fe400078e00ff */
[----:B------:R-:W-:Y:S02]  /*10c40*/  IMAD.MOV.U32 R3, RZ, RZ, R14 ;  /* 0x000000ffff037224 */ /* 0x000fe400078e000e */
[----:B------:R-:W-:-:S07]  /*10c50*/  IMAD.SHL.U32 R5, R28, 0x2, RZ ;  /* 0x000000021c057824 */ /* 0x000fce00078e00ff */
[----:B------:R-:W-:Y:S05]  /*10c60*/  WARPSYNC.COLLECTIVE R15, `(.L_x_13133) ;  /* 0x000000000f087348 */ /* 0x000fea0003c00000 */
[----:B------:R0:W1:Y:S02]  /*10c70*/  SHFL.IDX P6, R14, R13, R12, R11 ;  /* 0x0000000c0d0e7389 */ /* 0x00006400000c000b */
[----:B01----:R-:W-:Y:S01]  /*10c80*/  ENDCOLLECTIVE ;  /* 0x000000000000791b */ /* 0x003fe20003800000 */
.L_x_13133:
[----:B------:R-:W-:Y:S02]  /*10c90*/  ULDC UR4, c[0x0][0x2f4] ;  /* 0x0000bd0000047ab9 */ /* 0x000fe40000000800 */
[----:B------:R-:W-:-:S04]  /*10ca0*/  ISETP.GE.AND P0, PT, R28, UR4, PT ;  /* 0x000000041c007c0c */ /* 0x000fc8000bf06270 */
[----:B------:R-:W-:Y:S01]  /*10cb0*/  ISETP.LT.OR P2, PT, R6, 0x1, P0 ;  /* 0x000000010600780c */ /* 0x000fe20000741670 */
[----:B------:R-:W-:Y:S02]  /*10cc0*/  IMAD.MOV.U32 R13, RZ, RZ, R24 ;  /* 0x000000ffff0d7224 */ /* 0x000fe400078e0018 */
[----:B------:R-:W-:Y:S01]  /*10cd0*/  IMAD.MOV.U32 R12, RZ, RZ, 0x1 ;  /* 0x00000001ff0c7424 */ /* 0x000fe200078e00ff */
[----:B------:R-:W-:-:S13]  /*10ce0*/  IADD3 R2, P1, R14, R5, RZ ;  /* 0x000000050e027210 */ /* 0x000fda0007f3e0ff */
[----:B------:R-:W-:Y:S05]  /*10cf0*/  WARPSYNC.COLLECTIVE R15, `(.L_x_13134) ;  /* 0x000000000f087348 */ /* 0x000fea0003c00000 */
[----:B------:R0:W1:Y:S02]  /*10d00*/  SHFL.IDX P6, R14, R13, R12, R11 ;  /* 0x0000000c0d0e7389 */ /* 0x00006400000c000b */
[----:B01----:R-:W-:Y:S01]  /*10d10*/  ENDCOLLECTIVE ;  /* 0x000000000000791b */ /* 0x003fe20003800000 */
.L_x_13134:
[----:B------:R-:W-:-:S05]  /*10d20*/  IMAD.X R3, RZ, RZ, R3, P1 ;  /* 0x000000ffff037224 */ /* 0x000fca00008e0603 */
        /* <DEDUP_REMOVED lines=10> */
.L_x_13135:
[----:B------:R-:W-:Y:S01]  /*10dd0*/  IMAD.MOV.U32 R13, RZ, RZ, R24 ;  /* 0x000000ffff0d7224 */ /* 0x000fe200078e0018 */
[----:B------:R-:W-:Y:S01]  /*10de0*/  MOV R12, 0x2 ;  /* 0x00000002000c7802 */ /* 0x000fe20000000f00 */
[----:B------:R-:W-:-:S07]  /*10df0*/  IMAD.MOV.U32 R9, RZ, RZ, R14 ;  /* 0x000000ffff097224 */ /* 0x000fce00078e000e */
[----:B------:R-:W-:Y:S05]  /*10e00*/  WARPSYNC.COLLECTIVE R15, `(.L_x_13136) ;  /* 0x000000000f087348 */ /* 0x000fea0003c00000 */
[----:B------:R0:W1:Y:S02]  /*10e10*/  SHFL.IDX P6, R14, R13, R12, R11 ;  /* 0x0000000c0d0e7389 */ /* 0x00006400000c000b */
[----:B01----:R-:W-:Y:S01]  /*10e20*/  ENDCOLLECTIVE ;  /* 0x000000000000791b */ /* 0x003fe20003800000 */
.L_x_13136:
        /* <DEDUP_REMOVED lines=12> */
.L_x_13137:
[----:B------:R-:W-:Y:S02]  /*10ef0*/  IMAD.MOV.U32 R13, RZ, RZ, R24 ;  /* 0x000000ffff0d7224 */ /* 0x000fe400078e0018 */
[----:B------:R-:W-:Y:S02]  /*10f00*/  IMAD.MOV.U32 R12, RZ, RZ, 0x3 ;  /* 0x00000003ff0c7424 */ /* 0x000fe400078e00ff */
[----:B------:R-:W-:-:S07]  /*10f10*/  IMAD.MOV.U32 R10, RZ, RZ, R14 ;  /* 0x000000ffff0a7224 */ /* 0x000fce00078e000e */
[----:B------:R-:W-:Y:S05]  /*10f20*/  WARPSYNC.COLLECTIVE R15, `(.L_x_13138) ;  /* 0x000000000f087348 */ /* 0x000fea0003c00000 */
[----:B------:R0:W1:Y:S02]  /*10f30*/  SHFL.IDX P6, R14, R13, R12, R11 ;  /* 0x0000000c0d0e7389 */ /* 0x00006400000c000b */
[----:B01----:R-:W-:Y:S01]  /*10f40*/  ENDCOLLECTIVE ;  /* 0x000000000000791b */ /* 0x003fe20003800000 */
.L_x_13138:
        /* <DEDUP_REMOVED lines=12> */
.L_x_13139:
[----:B------:R-:W-:Y:S01]  /*11010*/  IMAD.MOV.U32 R13, RZ, RZ, R24 ;  /* 0x000000ffff0d7224 */ /* 0x000fe200078e0018 */
[----:B------:R-:W-:Y:S01]  /*11020*/  MOV R12, 0x4 ;  /* 0x00000004000c7802 */ /* 0x000fe20000000f00 */
[----:B------:R-:W-:-:S07]  /*11030*/  IMAD.MOV.U32 R9, RZ, RZ, R14 ;  /* 0x000000ffff097224 */ /* 0x000fce00078e000e */
[----:B------:R-:W-:Y:S05]  /*11040*/  WARPSYNC.COLLECTIVE R15, `(.L_x_13140) ;  /* 0x000000000f087348 */ /* 0x000fea0003c00000 */
[----:B------:R0:W1:Y:S02]  /*11050*/  SHFL.IDX P6, R14, R13, R12, R11 ;  /* 0x0000000c0d0e7389 */ /* 0x00006400000c000b */
[----:B01----:R-:W-:Y:S01]  /*11060*/  ENDCOLLECTIVE ;  /* 0x000000000000791b */ /* 0x003fe20003800000 */
.L_x_13140:
        /* <DEDUP_REMOVED lines=12> */
.L_x_13141:
[----:B------:R-:W-:Y:S02]  /*11130*/  IMAD.MOV.U32 R13, RZ, RZ, R24 ;  /* 0x000000ffff0d7224 */ /* 0x000fe400078e0018 */
[----:B------:R-:W-:Y:S02]  /*11140*/  IMAD.MOV.U32 R12, RZ, RZ, 0x5 ;  /* 0x00000005ff0c7424 */ /* 0x000fe400078e00ff */
[----:B------:R-:W-:-:S07]  /*11150*/  IMAD.MOV.U32 R10, RZ, RZ, R14 ;  /* 0x000000ffff0a7224 */ /* 0x000fce00078e000e */
[----:B------:R-:W-:Y:S05]  /*11160*/  WARPSYNC.COLLECTIVE R15, `(.L_x_13142) ;  /* 0x000000000f087348 */ /* 0x000fea0003c00000 */
[----:B------:R0:W1:Y:S02]  /*11170*/  SHFL.IDX P6, R14, R13, R12, R11 ;  /* 0x0000000c0d0e7389 */ /* 0x00006400000c000b */
[----:B01----:R-:W-:Y:S01]  /*11180*/  ENDCOLLECTIVE ;  /* 0x000000000000791b */ /* 0x003fe20003800000 */
.L_x_13142:
        /* <DEDUP_REMOVED lines=12> */
.L_x_13143:
[----:B------:R-:W-:Y:S01]  /*11250*/  IMAD.MOV.U32 R13, RZ, RZ, R24 ;  /* 0x000000ffff0d7224 */ /* 0x000fe200078e0018 */
[----:B------:R-:W-:Y:S01]  /*11260*/  MOV R12, 0x6 ;  /* 0x00000006000c7802 */ /* 0x000fe20000000f00 */
[----:B------:R-:W-:-:S07]  /*11270*/  IMAD.MOV.U32 R9, RZ, RZ, R14 ;  /* 0x000000ffff097224 */ /* 0x000fce00078e000e */
[----:B------:R-:W-:Y:S05]  /*11280*/  WARPSYNC.COLLECTIVE R15, `(.L_x_13144) ;  /* 0x000000000f087348 */ /* 0x000fea0003c00000 */
[----:B------:R0:W1:Y:S02]  /*11290*/  SHFL.IDX P6, R14, R13, R12, R11 ;  /* 0x0000000c0d0e7389 */ /* 0x00006400000c000b */
[----:B01----:R-:W-:Y:S01]  /*112a0*/  ENDCOLLECTIVE ;  /* 0x000000000000791b */ /* 0x003fe20003800000 */
.L_x_13144:
        /* <DEDUP_REMOVED lines=12> */
.L_x_13145:
[----:B------:R-:W-:Y:S01]  /*11370*/  MOV R13, R24 ;  /* 0x00000018000d7202 */ /* 0x000fe20000000f00 */
[----:B------:R-:W-:Y:S01]  /*11380*/  IMAD.MOV.U32 R12, RZ, RZ, 0x7 ;  /* 0x00000007ff0c7424 */ /* 0x000fe200078e00ff */
[----:B------:R-:W-:-:S13]  /*11390*/  IADD3 R2, P1, R14, R5, RZ ;  /* 0x000000050e027210 */ /* 0x000fda0007f3e0ff */
[----:B------:R-:W-:Y:S05]  /*113a0*/  WARPSYNC.COLLECTIVE R15, `(.L_x_13146) ;  /* 0x000000000f087348 */ /* 0x000fea0003c00000 */
[----:B------:R0:W1:Y:S02]  /*113b0*/  SHFL.IDX P6, R14, R13, R12, R11 ;  /* 0x0000000c0d0e7389 */ /* 0x00006400000c000b */
[----:B01----:R-:W-:Y:S01]  /*113c0*/  ENDCOLLECTIVE ;  /* 0x000000000000791b */ /* 0x003fe20003800000 */
.L_x_13146:
        /* <DEDUP_REMOVED lines=10> */
.L_x_13147:
[----:B------:R-:W-:Y:S05]  /*11470*/  BRA `(.L_x_13148) ;  /* 0xffffffb400cc7947 */ /* 0x000fea000383ffff */
.L_x_13018:
        /* <DEDUP_REMOVED lines=8> */
.L_x_13150:
[----:B------:R-:W-:Y:S05]  /*11500*/  BSYNC B0 ;  /* 0x0000000000007941 */ /* 0x000fea0003800000 */
.L_x_13149:
        /* <DEDUP_REMOVED lines=9> */
.L_x_13151:
        /* <DEDUP_REMOVED lines=18> */
.L_x_13152:
[----:B------:R-:W-:Y:S01]  /*116c0*/  IMAD.MOV.U32 R12, RZ, RZ, 0x2 ;  /* 0x00000002ff0c7424 */ /* 0x000fe200078e00ff */
[----:B------:R-:W-:-:S05]  /*116d0*/  SEL R6, R14, RZ, P1 ;  /* 0x000000ff0e067207 */ /* 0x000fca0000800000 */
[----:B------:R-:W-:-:S05]  /*116e0*/  IMAD.IADD R6, R5, 0x1, R6 ;  /* 0x0000000105067824 */ /* 0x000fca00078e0206 */
[----:B------:R-:W-:-:S07]  /*116f0*/  MOV R13, R6 ;  /* 0x00000006000d7202 */ /* 0x000fce0000000f00 */
[----:B------:R-:W-:Y:S05]  /*11700*/  WARPSYNC.COLLECTIVE R15, `(.L_x_13153) ;  /* 0x000000000f087348 */ /* 0x000fea0003c00000 */
[----:B------:R0:W1:Y:S02]  /*11710*/  SHFL.UP P6, R14, R13, R12, R11 ;  /* 0x0400000c0d0e7389 */ /* 0x00006400000c000b */
[----:B01----:R-:W-:Y:S01]  /*11720*/  ENDCOLLECTIVE ;  /* 0x000000000000791b */ /* 0x003fe20003800000 */
.L_x_13153:
[----:B------:R-:W-:Y:S02]  /*11730*/  MOV R12, 0x4 ;  /* 0x00000004000c7802 */ /* 0x000fe40000000f00 */
[----:B------:R-:W-:-:S05]  /*11740*/  SEL R7, R14, RZ, P2 ;  /* 0x000000ff0e077207 */ /* 0x000fca0001000000 */
[----:B------:R-:W-:-:S04]  /*11750*/  IMAD.IADD R7, R6, 0x1, R7 ;  /* 0x0000000106077824 */ /* 0x000fc800078e0207 */
[----:B------:R-:W-:-:S07]  /*11760*/  IMAD.MOV.U32 R13, RZ, RZ, R7 ;  /* 0x000000ffff0d7224 */ /* 0x000fce00078e0007 */
[----:B------:R-:W-:Y:S05]  /*11770*/  WARPSYNC.COLLECTIVE R15, `(.L_x_13154) ;  /* 0x000000000f087348 */ /* 0x000fea0003c00000 */
[----:B------:R0:W1:Y:S02]  /*11780*/  SHFL.UP P6, R14, R13, R12, R11 ;  /* 0x0400000c0d0e7389 */ /* 0x00006400000c000b */
[----:B01----:R-:W-:Y:S01]  /*11790*/  ENDCOLLECTIVE ;  /* 0x000000000000791b */ /* 0x003fe20003800000 */
.L_x_13154:
[----:B------:R-:W-:Y:S01]  /*117a0*/  IMAD.MOV.U32 R12, RZ, RZ, 0x8 ;  /* 0x00000008ff0c7424 */ /* 0x000fe200078e00ff */
[----:B------:R-:W-:-:S05]  /*117b0*/  SEL R2, R14, RZ, P3 ;  /* 0x000000ff0e027207 */ /* 0x000fca0001800000 */
[----:B------:R-:W-:-:S04]  /*117c0*/  IMAD.IADD R2, R7, 0x1, R2 ;  /* 0x0000000107027824 */ /* 0x000fc800078e0202 */
[----:B------:R-:W-:-:S07]  /*117d0*/  IMAD.MOV.U32 R13, RZ, RZ, R2 ;  /* 0x000000ffff0d7224 */ /* 0x000fce00078e0002 */
[----:B------:R-:W-:Y:S05]  /*117e0*/  WARPSYNC.COLLECTIVE R15, `(.L_x_13155) ;  /* 0x000000000f087348 */ /* 0x000fea0003c00000 */
[----:B------:R0:W1:Y:S02]  /*117f0*/  SHFL.UP P6, R14, R13, R12, R11 ;  /* 0x0400000c0d0e7389 */ /* 0x00006400000c000b */
[----:B01----:R-:W-:Y:S01]  /*11800*/  ENDCOLLECTIVE ;  /* 0x000000000000791b */ /* 0x003fe20003800000 */
.L_x_13155:
[----:B------:R-:W-:Y:S01]  /*11810*/  IMAD.MOV.U32 R12, RZ, RZ, 0x10 ;  /* 0x00000010ff0c7424 */ /* 0x000fe200078e00ff */
[----:B------:R-:W-:-:S04]  /*11820*/  SEL R3, R14, RZ, P4 ;  /* 0x000000ff0e037207 */ /* 0x000fc80002000000 */
[----:B------:R-:W-:-:S05]  /*11830*/  IADD3 R3, R2, R3, RZ ;  /* 0x0000000302037210 */ /* 0x000fca0007ffe0ff */
[----:B------:R-:W-:-:S07]  /*11840*/  IMAD.MOV.U32 R13, RZ, RZ, R3 ;  /* 0x000000ffff0d7224 */ /* 0x000fce00078e0003 */
[----:B------:R-:W-:Y:S05]  /*11850*/  WARPSYNC.COLLECTIVE R15, `(.L_x_13156) ;  /* 0x000000000f087348 */ /* 0x000fea0003c00000 */
[----:B------:R0:W1:Y:S02]  /*11860*/  SHFL.UP P6, R14, R13, R12, R11 ;  /* 0x0400000c0d0e7389 */ /* 0x00006400000c000b */
[----:B01----:R-:W-:Y:S01]  /*11870*/  ENDCOLLECTIVE ;  /* 0x000000000000791b */ /* 0x003fe20003800000 */
.L_x_13156:
        /* <DEDUP_REMOVED lines=8> */
.L_x_13157:
[----:B------:R-:W-:Y:S05]  /*11900*/  BRA `(.L_x_13158) ;  /* 0xffffffb400d47947 */ /* 0x000fea000383ffff */
.L_x_13023:
        /* <DEDUP_REMOVED lines=8> */
.L_x_13160:
[----:B------:R-:W-:Y:S05]  /*11990*/  BSYNC B0 ;  /* 0x0000000000007941 */ /* 0x000fea0003800000 */
.L_x_13159:
        /* <DEDUP_REMOVED lines=8> */
.L_x_13161:
[----:B------:R-:W-:Y:S01]  /*11a20*/  IMAD.MOV.U32 R12, RZ, RZ, 0x4 ;  /* 0x00000004ff0c7424 */ /* 0x000fe200078e00ff */
[----:B------:R-:W-:-:S05]  /*11a30*/  SEL R2, R14, RZ, P2 ;  /* 0x000000ff0e027207 */ /* 0x000fca0001000000 */
[----:B------:R-:W-:-:S05]  /*11a40*/  IMAD.IADD R2, R13, 0x1, R2 ;  /* 0x000000010d027824 */ /* 0x000fca00078e0202 */
[----:B------:R-:W-:-:S07]  /*11a50*/  MOV R13, R2 ;  /* 0x00000002000d7202 */ /* 0x000fce0000000f00 */
[----:B------:R-:W-:Y:S05]  /*11a60*/  WARPSYNC.COLLECTIVE R15, `(.L_x_13162) ;  /* 0x000000000f087348 */ /* 0x000fea0003c00000 */
[----:B------:R0:W1:Y:S02]  /*11a70*/  SHFL.UP P6, R14, R13, R12, R11 ;  /* 0x0400000c0d0e7389 */ /* 0x00006400000c000b */
[----:B01----:R-:W-:Y:S01]  /*11a80*/  ENDCOLLECTIVE ;  /* 0x000000000000791b */ /* 0x003fe20003800000 */
.L_x_13162:
[----:B------:R-:W-:Y:S02]  /*11a90*/  MOV R12, 0x8 ;  /* 0x00000008000c7802 */ /* 0x000fe40000000f00 */
[----:B------:R-:W-:-:S05]  /*11aa0*/  SEL R3, R14, RZ, P3 ;  /* 0x000000ff0e037207 */ /* 0x000fca0001800000 */
[----:B------:R-:W-:-:S04]  /*11ab0*/  IMAD.IADD R3, R2, 0x1, R3 ;  /* 0x0000000102037824 */ /* 0x000fc800078e0203 */
[----:B------:R-:W-:-:S07]  /*11ac0*/  IMAD.MOV.U32 R13, RZ, RZ, R3 ;  /* 0x000000ffff0d7224 */ /* 0x000fce00078e0003 */
[----:B------:R-:W-:Y:S05]  /*11ad0*/  WARPSYNC.COLLECTIVE R15, `(.L_x_13163) ;  /* 0x000000000f087348 */ /* 0x000fea0003c00000 */
[----:B------:R0:W1:Y:S02]  /*11ae0*/  SHFL.UP P6, R14, R13, R12, R11 ;  /* 0x0400000c0d0e7389 */ /* 0x00006400000c000b */
[----:B01----:R-:W-:Y:S01]  /*11af0*/  ENDCOLLECTIVE ;  /* 0x000000000000791b */ /* 0x003fe20003800000 */
.L_x_13163:
[----:B------:R-:W-:Y:S01]  /*11b00*/  IMAD.MOV.U32 R12, RZ, RZ, 0x10 ;  /* 0x00000010ff0c7424 */ /* 0x000fe200078e00ff */
[----:B------:R-:W-:-:S05]  /*11b10*/  SEL R4, R14, RZ, P4 ;  /* 0x000000ff0e047207 */ /* 0x000fca0002000000 */
[----:B------:R-:W-:-:S04]  /*11b20*/  IMAD.IADD R4, R3, 0x1, R4 ;  /* 0x0000000103047824 */ /* 0x000fc800078e0204 */
[----:B------:R-:W-:-:S07]  /*11b30*/  IMAD.MOV.U32 R13, RZ, RZ, R4 ;  /* 0x000000ffff0d7224 */ /* 0x000fce00078e0004 */
[----:B------:R-:W-:Y:S05]  /*11b40*/  WARPSYNC.COLLECTIVE R15, `(.L_x_13164) ;  /* 0x000000000f087348 */ /* 0x000fea0003c00000 */
[----:B------:R0:W1:Y:S02]  /*11b50*/  SHFL.UP P6, R14, R13, R12, R11 ;  /* 0x0400000c0d0e7389 */ /* 0x00006400000c000b */
[----:B01----:R-:W-:Y:S01]  /*11b60*/  ENDCOLLECTIVE ;  /* 0x000000000000791b */ /* 0x003fe20003800000 */
.L_x_13164:
        /* <DEDUP_REMOVED lines=8> */
.L_x_13165:
[----:B------:R-:W-:Y:S05]  /*11bf0*/  BRA `(.L_x_13166) ;  /* 0xffffffb400b47947 */ /* 0x000fea000383ffff */
.L_x_13025:
[----:B------:R-:W-:Y:S01]  /*11c00*/  BSSY B0, `(.L_x_13167) ;  /* 0x0000006000007945 */ /* 0x000fe20003800000 */
[----:B------:R-:W-:Y:S02]  /*11c10*/  PLOP3.LUT P6, PT, P6, PT, PT, 0x8, 0x0 ;  /* 0x000000000000781c */ /* 0x000fe400037ce170 */
[----:B------:R-:W-:-:S11]  /*11c20*/  MOV R15, 0xffffffff ;  /* 0xffffffff000f7802 */ /* 0x000fd60000000f00 */
[----:B0-----:R-:W-:Y:S05]  /*11c30*/  WARPSYNC.COLLECTIVE R15, `(.L_x_13168) ;  /* 0x000000000f087348 */ /* 0x001fea0003c00000 */
[----:B------:R-:W-:Y:S01]  /*11c40*/  VOTE.ANY R14, PT, P6 ;  /* 0x00000000000e7806 */ /* 0x000fe200030e0100 */
[----:B0-----:R-:W-:Y:S06]  /*11c50*/  ENDCOLLECTIVE ;  /* 0x000000000000791b */ /* 0x001fec0003800000 */
.L_x_13168:
[----:B------:R-:W-:Y:S05]  /*11c60*/  BSYNC B0 ;  /* 0x0000000000007941 */ /* 0x000fea0003800000 */
.L_x_13167:
        /* <DEDUP_REMOVED lines=9> */
.L_x_13169:
[----:B------:R-:W-:Y:S01]  /*11d00*/  IMAD.MOV.U32 R5, RZ, RZ, R14 ;  /* 0x000000ffff057224 */ /* 0x000fe200078e000e */
[----:B------:R-:W-:Y:S06]  /*11d10*/  BRA `(.L_x_13170) ;  /* 0xffffffb400a47947 */ /* 0x000fec000383ffff */
.L_x_13027:
[----:B------:R-:W-:Y:S01]  /*11d20*/  BSSY B0, `(.L_x_13171) ;  /* 0x0000007000007945 */ /* 0x000fe20003800000 */
[----:B------:R-:W-:Y:S01]  /*11d30*/  IMAD.MOV.U32 R13, RZ, RZ, R2 ;  /* 0x000000ffff0d7224 */ /* 0x000fe200078e0002 */
[----:B------:R-:W-:Y:S01]  /*11d40*/  MOV R11, 0x1f ;  /* 0x0000001f000b7802 */ /* 0x000fe20000000f00 */
[----:B------:R-:W-:-:S07]  /*11d50*/  IMAD.MOV.U32 R15, RZ, RZ, -0x1 ;  /* 0xffffffffff0f7424 */ /* 0x000fce00078e00ff */
[----:B012---:R-:W-:Y:S05]  /*11d60*/  WARPSYNC.COLLECTIVE R15, `(.L_x_13172) ;  /* 0x000000000f087348 */ /* 0x007fea0003c00000 */
[----:B------:R3:W4:Y:S02]  /*11d70*/  SHFL.IDX P6, R14, R13, R12, R11 ;  /* 0x0000000c0d0e7389 */ /* 0x00072400000c000b */
[----:B01234-:R-:W-:Y:S01]  /*11d80*/  ENDCOLLECTIVE ;  /* 0x000000000000791b */ /* 0x01ffe20003800000 */
.L_x_13172:
[----:B------:R-:W-:Y:S05]  /*11d90*/  BSYNC B0 ;  /* 0x0000000000007941 */ /* 0x000fea0003800000 */
.L_x_13171:
[----:B------:R-:W-:Y:S05]  /*11da0*/  BRA `(.L_x_13026) ;  /* 0xffffffb4009c7947 */ /* 0x000fea000383ffff */
.L_x_13031:
[----:B0-----:R0:W3:Y:S02]  /*11db0*/  SYNCS.PHASECHK.TRANS64.TRYWAIT P0, [R5+URZ+0x16820], R0 ;  /* 0x01682000050075a7 */ /* 0x0010e4000800017f */
[----:B---3--:R-:W-:Y:S05]  /*11dc0*/  @!P0 NANOSLEEP.SYNCS 0x989680 ;  /* 0x009896800000895d */ /* 0x008fea0003900000 */
[----:B------:R-:W3:Y:S02]  /*11dd0*/  @!P0 SYNCS.PHASECHK.TRANS64 P0, [R5+URZ+0x16820], R0 ;  /* 0x01682000050085a7 */ /* 0x000ee4000800007f */
[----:B---3--:R-:W-:Y:S05]  /*11de0*/  @!P0 BRA `(.L_x_13031) ;  /* 0xfffffffc00f08947 */ /* 0x008fea000383ffff */
[----:B------:R-:W-:Y:S05]  /*11df0*/  BRA `(.L_x_13173) ;  /* 0xffffffb800887947 */ /* 0x000fea000383ffff */
.L_x_13032:
[----:B------:R-:W3:Y:S01]  /*11e00*/  S2R R2, SR_TID.X ;  /* 0x0000000000027919 */ /* 0x000ee20000002100 */
[----:B------:R-:W-:Y:S01]  /*11e10*/  BSSY B0, `(.L_x_13174) ;  /* 0x000000a000007945 */ /* 0x000fe20003800000 */
[----:B------:R-:W-:Y:S01]  /*11e20*/  IMAD.MOV.U32 R12, RZ, RZ, RZ ;  /* 0x000000ffff0c7224 */ /* 0x000fe200078e00ff */
[----:B------:R-:W-:Y:S01]  /*11e30*/  MOV R11, 0x1f ;  /* 0x0000001f000b7802 */ /* 0x000fe20000000f00 */
[----:B------:R-:W-:Y:S01]  /*11e40*/  IMAD.MOV.U32 R15, RZ, RZ, -0x1 ;  /* 0xffffffffff0f7424 */ /* 0x000fe200078e00ff */
[----:B---3--:R-:W-:-:S04]  /*11e50*/  SHF.R.U32.HI R2, RZ, 0x5, R2 ;  /* 0x00000005ff027819 */ /* 0x008fc80000011602 */
[----:B------:R-:W-:-:S05]  /*11e60*/  LOP3.LUT R2, R2, 0x3, RZ, 0xc0, !PT ;  /* 0x0000000302027812 */ /* 0x000fca00078ec0ff */
[----:B------:R-:W-:-:S07]  /*11e70*/  IMAD.MOV.U32 R13, RZ, RZ, R2 ;  /* 0x000000ffff0d7224 */ /* 0x000fce00078e0002 */
[----:B012---:R-:W-:Y:S05]  /*11e80*/  WARPSYNC.COLLECTIVE R15, `(.L_x_13175) ;  /* 0x000000000f087348 */ /* 0x007fea0003c00000 */
[----:B------:R3:W4:Y:S02]  /*11e90*/  SHFL.IDX P6, R14, R13, R12, R11 ;  /* 0x0000000c0d0e7389 */ /* 0x00072400000c000b */
[----:B01234-:R-:W-:Y:S01]  /*11ea0*/  ENDCOLLECTIVE ;  /* 0x000000000000791b */ /* 0x01ffe20003800000 */
.L_x_13175:
[----:B------:R-:W-:Y:S05]  /*11eb0*/  BSYNC B0 ;  /* 0x0000000000007941 */ /* 0x000fea0003800000 */
.L_x_13174:
[----:B------:R-:W-:Y:S05]  /*11ec0*/  BRA `(.L_x_13176) ;  /* 0xffffffb800707947 */ /* 0x000fea000383ffff */
.L_x_13035:
[----:B------:R-:W-:Y:S01]  /*11ed0*/  BSSY B1, `(.L_x_13177) ;  /* 0x0000006000017945 */ /* 0x000fe20003800000 */
[----:B------:R-:W-:-:S07]  /*11ee0*/  IMAD.MOV.U32 R15, RZ, RZ, -0x1 ;  /* 0xffffffffff0f7424 */ /* 0x000fce00078e00ff */
[----:B012---:R-:W-:Y:S05]  /*11ef0*/  WARPSYNC.COLLECTIVE R15, `(.L_x_13178) ;  /* 0x000000000f0c7348 */ /* 0x007fea0003c00000 */
[----:B------:R-:W-:Y:S02]  /*11f00*/  ELECT P6, UR62, PT ;  /* 0x00000000003e782f */ /* 0x000fe400038c0000 */
[----:B------:R-:W-:Y:S01]  /*11f10*/  MOV R14, UR62 ;  /* 0x0000003e000e7c02 */ /* 0x000fe20008000f00 */
[----:B012---:R-:W-:Y:S10]  /*11f20*/  ENDCOLLECTIVE ;  /* 0x000000000000791b */ /* 0x007ff40003800000 */
.L_x_13178:
[----:B------:R-:W-:Y:S05]  /*11f30*/  BSYNC B1 ;  /* 0x0000000000017941 */ /* 0x000fea0003800000 */
.L_x_13177:
[----:B------:R-:W-:Y:S05]  /*11f40*/  BRA `(.L_x_13179) ;  /* 0xffffffb800687947 */ /* 0x000fea000383ffff */
.L_x_13037:
[----:B0-----:R0:W3:Y:S02]  /*11f50*/  SYNCS.PHASECHK.TRANS64.TRYWAIT P1, [R3+URZ+0x16840], R2 ;  /* 0x01684002030075a7 */ /* 0x0010e4000802017f */
[----:B---3--:R-:W-:Y:S05]  /*11f60*/  @!P1 NANOSLEEP.SYNCS 0x989680 ;  /* 0x009896800000995d */ /* 0x008fea0003900000 */
[----:B------:R-:W3:Y:S02]  /*11f70*/  @!P1 SYNCS.PHASECHK.TRANS64 P1, [R3+URZ+0x16840], R2 ;  /* 0x01684002030095a7 */ /* 0x000ee4000802007f */
[----:B---3--:R-:W-:Y:S05]  /*11f80*/  @!P1 BRA `(.L_x_13037) ;  /* 0xfffffffc00f09947 */ /* 0x008fea000383ffff */
[----:B------:R-:W-:Y:S05]  /*11f90*/  BRA `(.L_x_13180) ;  /* 0xffffffb800887947 */ /* 0x000fea000383ffff */
.L_x_13039:
[----:B---3--:R3:W4:Y:S02]  /*11fa0*/  SYNCS.PHASECHK.TRANS64.TRYWAIT P1, [R25+URZ+0x16840], R0 ;  /* 0x01684000190075a7 */ /* 0x008724000802017f */
[----:B----4-:R-:W-:Y:S05]  /*11fb0*/  @!P1 NANOSLEEP.SYNCS 0x989680 ;  /* 0x009896800000995d */ /* 0x010fea0003900000 */
[----:B------:R-:W4:Y:S02]  /*11fc0*/  @!P1 SYNCS.PHASECHK.TRANS64 P1, [R25+URZ+0x16840], R0 ;  /* 0x01684000190095a7 */ /* 0x000f24000802007f */
[----:B----4-:R-:W-:Y:S05]  /*11fd0*/  @!P1 BRA `(.L_x_13039) ;  /* 0xfffffffc00f09947 */ /* 0x010fea000383ffff */
[----:B------:R-:W-:Y:S05]  /*11fe0*/  BRA `(.L_x_13181) ;  /* 0xffffffb800947947 */ /* 0x000fea000383ffff */
.L_x_13041:
[----:B----4-:R4:W0:Y:S02]  /*11ff0*/  SYNCS.PHASECHK.TRANS64.TRYWAIT P1, [R3+URZ+0x16860], R2 ;  /* 0x01686002030075a7 */ /* 0x010824000802017f */
[----:B0-----:R-:W-:Y:S05]  /*12000*/  @!P1 NANOSLEEP.SYNCS 0x989680 ;  /* 0x009896800000995d */ /* 0x001fea0003900000 */
[----:B------:R-:W0:Y:S02]  /*12010*/  @!P1 SYNCS.PHASECHK.TRANS64 P1, [R3+URZ+0x16860], R2 ;  /* 0x01686002030095a7 */ /* 0x000e24000802007f */
[----:B0-----:R-:W-:Y:S05]  /*12020*/  @!P1 BRA `(.L_x_13041) ;  /* 0xfffffffc00f09947 */ /* 0x001fea000383ffff */
[----:B------:R-:W-:Y:S05]  /*12030*/  BRA `(.L_x_13182) ;  /* 0xffffffb800907947 */ /* 0x000fea000383ffff */
.L_x_13183:
        /* <DEDUP_REMOVED lines=12> */
.L_x_15863:


//--------------------- .text._ZN7cutlass13device_kernelIN5flash11enable_sm90INS1_16FlashAttnFwdSm90INS1_25CollectiveMainloopFwdSm90ILi2EN4cute5tupleIJNS5_1CILi1EEES8_S8_EEENS6_IJNS7_ILi192EEENS7_ILi128EEENS7_ILi64EEEEEELi64ENS_10bfloat16_tEfNS_4arch4Sm90ELb0ELb0ELb1ELb1ELb1ELb1ELb0ELb1ELb1ELb1ELb0ELb0EEENS1_21CollectiveEpilogueFwdINS6_IJSA_SC_SB_EEES9_SE_SG_Li384ELb1ELb1ELb0ELb0EEENS1_36VarlenDynamicPersistentTileSchedulerILi192ELi128ELi384ELi128ELb0ELb1ELb1ELb0ELb1ELb1EEEEEEEEEvNT_6ParamsE --------------------------
	.section	.text._ZN7cutlass13device_kernelIN5flash11enable_sm90INS1_16FlashAttnFwdSm90INS1_25CollectiveMainloopFwdSm90ILi2EN4cute5tupleIJNS5_1CILi1EEES8_S8_EEENS6_IJNS7_ILi192EEENS7_ILi128EEENS7_ILi64EEEEEELi64ENS_10bfloat16_tEfNS_4arch4Sm90ELb0ELb0ELb1ELb1ELb1ELb1ELb0ELb1ELb1ELb1ELb0ELb0EEENS1_21CollectiveEpilogueFwdINS6_IJSA_SC_SB_EEES9_SE_SG_Li384ELb1ELb1ELb0ELb0EEENS1_36VarlenDynamicPersistentTileSchedulerILi192ELi128ELi384ELi128ELb0ELb1ELb1ELb0ELb1ELb1EEEEEEEEEvNT_6ParamsE,"ax",@progbits
	.align	128
.text._ZN7cutlass13device_kernelIN5flash11enable_sm90INS1_16FlashAttnFwdSm90INS1_25CollectiveMainloopFwdSm90ILi2EN4cute5tupleIJNS5_1CILi1EEES8_S8_EEENS6_IJNS7_ILi192EEENS7_ILi128EEENS7_ILi64EEEEEELi64ENS_10bfloat16_tEfNS_4arch4Sm90ELb0ELb0ELb1ELb1ELb1ELb1ELb0ELb1ELb1ELb1ELb0ELb0EEENS1_21CollectiveEpilogueFwdINS6_IJSA_SC_SB_EEES9_SE_SG_Li384ELb1ELb1ELb0ELb0EEENS1_36VarlenDynamicPersistentTileSchedulerILi192ELi128ELi384ELi128ELb0ELb1ELb1ELb0ELb1ELb1EEEEEEEEEvNT_6ParamsE:
        .type           _ZN7cutlass13device_kernelIN5flash11enable_sm90INS1_16FlashAttnFwdSm90INS1_25CollectiveMainloopFwdSm90ILi2EN4cute5tupleIJNS5_1CILi1EEES8_S8_EEENS6_IJNS7_ILi192EEENS7_ILi128EEENS7_ILi64EEEEEELi64ENS_10bfloat16_tEfNS_4arch4Sm90ELb0ELb0ELb1ELb1ELb1ELb1ELb0ELb1ELb1ELb1ELb0ELb0EEENS1_21CollectiveEpilogueFwdINS6_IJSA_SC_SB_EEES9_SE_SG_Li384ELb1ELb1ELb0ELb0EEENS1_36VarlenDynamicPersistentTileSchedulerILi192ELi128ELi384ELi128ELb0ELb1ELb1ELb0ELb1ELb1EEEEEEEEEvNT_6ParamsE,@function
        .size           _ZN7cutlass13device_kernelIN5flash11enable_sm90INS1_16FlashAttnFwdSm90INS1_25CollectiveMainloopFwdSm90ILi2EN4cute5tupleIJNS5_1CILi1EEES8_S8_EEENS6_IJNS7_ILi192EEENS7_ILi128EEENS7_ILi64EEEEEELi64ENS_10bfloat16_tEfNS_4arch4Sm90ELb0ELb0ELb1ELb1ELb1ELb1ELb0ELb1ELb1ELb1ELb0ELb0EEENS1_21CollectiveEpilogueFwdINS6_IJSA_SC_SB_EEES9_SE_SG_Li384ELb1ELb1ELb0ELb0EEENS1_36VarlenDynamicPersistentTileSchedulerILi192ELi128ELi384ELi128ELb0ELb1ELb1ELb0ELb1ELb1EEEEEEEEEvNT_6ParamsE,(.L_x_15864 - _ZN7cutlass13device_kernelIN5flash11enable_sm90INS1_16FlashAttnFwdSm90INS1_25CollectiveMainloopFwdSm90ILi2EN4cute5tupleIJNS5_1CILi1EEES8_S8_EEENS6_IJNS7_ILi192EEENS7_ILi128EEENS7_ILi64EEEEEELi64ENS_10bfloat16_tEfNS_4arch4Sm90ELb0ELb0ELb1ELb1ELb1ELb1ELb0ELb1ELb1ELb1ELb0ELb0EEENS1_21CollectiveEpilogueFwdINS6_IJSA_SC_SB_EEES9_SE_SG_Li384ELb1ELb1ELb0ELb0EEENS1_36VarlenDynamicPersistentTileSchedulerILi192ELi128ELi384ELi128ELb0ELb1ELb1ELb0ELb1ELb1EEEEEEEEEvNT_6ParamsE)
        .other          _ZN7cutlass13device_kernelIN5flash11enable_sm90INS1_16FlashAttnFwdSm90INS1_25CollectiveMainloopFwdSm90ILi2EN4cute5tupleIJNS5_1CILi1EEES8_S8_EEENS6_IJNS7_ILi192EEENS7_ILi128EEENS7_ILi64EEEEEELi64ENS_10bfloat16_tEfNS_4arch4Sm90ELb0ELb0ELb1ELb1ELb1ELb1ELb0ELb1ELb1ELb1ELb0ELb0EEENS1_21CollectiveEpilogueFwdINS6_IJSA_SC_SB_EEES9_SE_SG_Li384ELb1ELb1ELb0ELb0EEENS1_36VarlenDynamicPersistentTileSchedulerILi192ELi128ELi384ELi128ELb0ELb1ELb1ELb0ELb1ELb1EEEEEEEEEvNT_6ParamsE,@"STO_CUDA_ENTRY STV_DEFAULT"
_ZN7cutlass13device_kernelIN5flash11enable_sm90INS1_16FlashAttnFwdSm90INS1_25CollectiveMainloopFwdSm90ILi2EN4cute5tupleIJNS5_1CILi1EEES8_S8_EEENS6_IJNS7_ILi192EEENS7_ILi128EEENS7_ILi64EEEEEELi64ENS_10bfloat16_tEfNS_4arch4Sm90ELb0ELb0ELb1ELb1ELb1ELb1ELb0ELb1ELb1ELb1ELb0ELb0EEENS1_21CollectiveEpilogueFwdINS6_IJSA_SC_SB_EEES9_SE_SG_Li384ELb1ELb1ELb0ELb0EEENS1_36VarlenDynamicPersistentTileSchedulerILi192ELi128ELi384ELi128ELb0ELb1ELb1ELb0ELb1ELb1EEEEEEEEEvNT_6ParamsE:
        /* <DEDUP_REMOVED lines=18> */
.L_x_13185:
[----:B------:R-:W-:Y:S05]  /*0120*/  BSYNC B0 ;  /* 0x0000000000007941 */ /* 0x000fea0003800000 */
.L_x_13184:
        /* <DEDUP_REMOVED lines=41> */
.L_x_13186:
        /* <DEDUP_REMOVED lines=22> */
.L_x_13187:
        /* <DEDUP_REMOVED lines=18> */
.L_x_13188:
        /* <DEDUP_REMOVED lines=22> */
.L_x_13189:
        /* <DEDUP_REMOVED lines=22> */
.L_x_13190:
        /* <DEDUP_REMOVED lines=8> */
.L_x_13193:
        /* <DEDUP_REMOVED lines=22> */
[----:B----4-:R-:W-:Y:S05]  /*0ae0*/  @P0 BRA `(.L_x_13194) ;  /* 0x0000015000c00947 */ /* 0x010fea0003800000 */
[----:B------:R-:W0:Y:S01]  /*0af0*/  S2R R0, SR_TID.X ;  /* 0x0000000000007919 */ /* 0x000e220000002100 */
[----:B------:R-:W-:Y:S02]  /*0b00*/  MOV R19, RZ ;  /* 0x000000ff00137202 */ /* 0x000fe40000000f00 */
[----:B------:R-:W-:Y:S01]  /*0b10*/  CS2R R154, SRZ ;  /* 0x00000000009a7805 */ /* 0x000fe2000001ff00 */
[----:B------:R-:W-:Y:S01]  /*0b20*/  IMAD.MOV.U32 R157, RZ, RZ, RZ ;  /* 0x000000ffff9d7224 */ /* 0x000fe200078e00ff */
[----:B------:R-:W-:Y:S01]  /*0b30*/  ULOP3.LUT UR39, UR36, 0x1, URZ, 0xfc, !UPT ;  /* 0x0000000124277892 */ /* 0x000fe2000f8efc3f */
[----:B------:R-:W-:Y:S01]  /*0b40*/  UMOV UR37, URZ ;  /* 0x0000003f00257c82 */ /* 0x000fe20008000000 */
[----:B0-----:R-:W-:-:S05]  /*0b50*/  VIADD R10, R0, 0xffffff80 ;  /* 0xffffff80000a7836 */ /* 0x001fca0000000000 */
[----:B------:R-:W-:-:S04]  /*0b60*/  SHF.R.S32.HI R0, RZ, 0x1f, R10 ;  /* 0x0000001fff007819 */ /* 0x000fc8000001140a */
[----:B------:R-:W-:-:S04]  /*0b70*/  LEA.HI R2, R0, R10, RZ, 0x7 ;  /* 0x0000000a00027211 */ /* 0x000fc800078f38ff */
[----:B------:R-:W-:Y:S02]  /*0b80*/  LOP3.LUT R3, R2, 0xffffff80, RZ, 0xc0, !PT ;  /* 0xffffff8002037812 */ /* 0x000fe400078ec0ff */
[----:B------:R-:W-:Y:S02]  /*0b90*/  SHF.R.S32.HI R11, RZ, 0x7, R2 ;  /* 0x00000007ff0b7819 */ /* 0x000fe40000011402 */
[-C--:B------:R-:W-:Y:S01]  /*0ba0*/  LEA.HI R2, R0, R10.reuse, RZ, 0x5 ;  /* 0x0000000a00027211 */ /* 0x080fe200078f28ff */
[----:B------:R-:W-:Y:S01]  /*0bb0*/  IMAD.IADD R12, R10, 0x1, -R3 ;  /* 0x000000010a0c7824 */ /* 0x000fe200078e0a03 */
[----:B------:R-:W-:Y:S02]  /*0bc0*/  LEA.HI R3, R0, R10, RZ, 0x4 ;  /* 0x0000000a00037211 */ /* 0x000fe400078f20ff */
[----:B------:R-:W-:Y:S02]  /*0bd0*/  SHF.R.S32.HI R13, RZ, 0x5, R2 ;  /* 0x00000005ff0d7819 */ /* 0x000fe40000011402 */
[----:B------:R-:W-:-:S02]  /*0be0*/  SHF.R.S32.HI R6, RZ, 0x1f, R12 ;  /* 0x0000001fff067819 */ /* 0x000fc4000001140c */
[----:B------:R-:W-:Y:S02]  /*0bf0*/  SHF.R.S32.HI R4, RZ, 0x4, R3 ;  /* 0x00000004ff047819 */ /* 0x000fe40000011403 */
[----:B------:R-:W-:Y:S02]  /*0c00*/  LEA.HI R7, R6, R12, RZ, 0x2 ;  /* 0x0000000c06077211 */ /* 0x000fe400078f10ff */
[C---:B------:R-:W-:Y:S02]  /*0c10*/  LEA.HI R5, R3.reuse, R4, RZ, 0x1 ;  /* 0x0000000403057211 */ /* 0x040fe400078f08ff */
[--C-:B------:R-:W-:Y:S02]  /*0c20*/  SHF.R.S32.HI R8, RZ, 0x2, R7.reuse ;  /* 0x00000002ff087819 */ /* 0x100fe40000011407 */
[----:B------:R-:W-:Y:S02]  /*0c30*/  SHF.R.S32.HI R9, RZ, 0x1f, R7 ;  /* 0x0000001fff097819 */ /* 0x000fe40000011407 */
[----:B------:R-:W-:-:S02]  /*0c40*/  LOP3.LUT R3, R3, 0x3fffff0, RZ, 0xc0, !PT ;  /* 0x03fffff003037812 */ /* 0x000fc400078ec0ff */
[----:B------:R-:W-:Y:S02]  /*0c50*/  LEA.HI R9, R9, R8, RZ, 0x3 ;  /* 0x0000000809097211 */ /* 0x000fe400078f18ff */
[----:B------:R-:W-:Y:S02]  /*0c60*/  LOP3.LUT R5, R5, 0x1ffffffe, RZ, 0xc0, !PT ;  /* 0x1ffffffe05057812 */ /* 0x000fe400078ec0ff */
[----:B------:R-:W-:Y:S02]  /*0c70*/  LOP3.LUT R9, R9, 0xfffffff8, RZ, 0xc0, !PT ;  /* 0xfffffff809097812 */ /* 0x000fe400078ec0ff */
[----:B------:R-:W-:Y:S01]  /*0c80*/  IADD3 R3, R10, -R3, RZ ;  /* 0x800000030a037210 */ /* 0x000fe20007ffe0ff */
[----:B------:R-:W-:Y:S01]  /*0c90*/  IMAD.IADD R5, R4, 0x1, -R5 ;  /* 0x0000000104057824 */ /* 0x000fe200078e0a05 */
[----:B------:R-:W-:Y:S01]  /*0ca0*/  LOP3.LUT R7, R7, 0x7ffffffc, RZ, 0xc0, !PT ;  /* 0x7ffffffc07077812 */ /* 0x000fe200078ec0ff */
[----:B------:R-:W-:Y:S01]  /*0cb0*/  IMAD.IADD R9, R8, 0x1, -R9 ;  /* 0x0000000108097824 */ /* 0x000fe200078e0a09 */
[----:B------:R-:W-:Y:S01]  /*0cc0*/  LEA.HI R6, R6, R12, RZ, 0x5 ;  /* 0x0000000c06067211 */ /* 0x000fe200078f28ff */
[----:B------:R-:W-:-:S02]  /*0cd0*/  IMAD R2, R13, 0x10, R3 ;  /* 0x000000100d027824 */ /* 0x000fc400078e0203 */
[----:B------:R-:W-:Y:S01]  /*0ce0*/  IMAD.MOV.U32 R8, RZ, RZ, -0x2 ;  /* 0xfffffffeff087424 */ /* 0x000fe200078e00ff */
[----:B------:R-:W-:Y:S01]  /*0cf0*/  SHF.R.S32.HI R6, RZ, 0x5, R6 ;  /* 0x00000005ff067819 */ /* 0x000fe20000011406 */
[----:B------:R-:W-:Y:S02]  /*0d00*/  IMAD.IADD R7, R12, 0x1, -R7 ;  /* 0x000000010c077824 */ /* 0x000fe400078e0a07 */
[----:B------:R-:W-:-:S04]  /*0d10*/  IMAD.HI R4, R11, 0x55555556, RZ ;  /* 0x555555560b047827 */ /* 0x000fc800078e02ff */
[----:B------:R-:W-:Y:S01]  /*0d20*/  IMAD R5, R2, 0x8, R5 ;  /* 0x0000000802057824 */ /* 0x000fe200078e0205 */
[----:B------:R-:W-:Y:S01]  /*0d30*/  LEA.HI R4, R4, R4, RZ, 0x1 ;  /* 0x0000000404047211 */ /* 0x000fe200078f08ff */
[----:B------:R-:W-:Y:S02]  /*0d40*/  IMAD R2, R7, R8, 0x80 ;  /* 0x0000008007027424 */ /* 0x000fe400078e0208 */
[----:B------:R-:W-:Y:S02]  /*0d50*/  IMAD R9, R6, 0x10, R9 ;  /* 0x0000001006097824 */ /* 0x000fe400078e0209 */
[----:B------:R-:W-:Y:S01]  /*0d60*/  IMAD R4, R4, -0x3, R11 ;  /* 0xfffffffd04047824 */ /* 0x000fe200078e020b */
[----:B------:R0:W-:Y:S01]  /*0d70*/  STL [R1+0x58], R2 ;  /* 0x0000580201007387 */ /* 0x0001e20000100800 */
[----:B------:R-:W-:Y:S02]  /*0d80*/  IMAD.SHL.U32 R5, R5, 0x8, RZ ;  /* 0x0000000805057824 */ /* 0x000fe400078e00ff */
[----:B------:R-:W-:-:S05]  /*0d90*/  IMAD R6, R4, 0x40, R9 ;  /* 0x0000004004067824 */ /* 0x000fca00078e0209 */
[----:B------:R-:W-:Y:S01]  /*0da0*/  STL [R1+0x54], R6 ;  /* 0x0000540601007387 */ /* 0x000fe20000100800 */
[CC--:B0-----:R-:W-:Y:S02]  /*0db0*/  LEA.HI R2, R0.reuse, R10.reuse, RZ, 0x2 ;  /* 0x0000000a00027211 */ /* 0x0c1fe400078f10ff */
[----:B------:R-:W-:Y:S02]  /*0dc0*/  LEA.HI R0, R0, R10, RZ, 0x3 ;  /* 0x0000000a00007211 */ /* 0x000fe400078f18ff */
[--C-:B------:R-:W-:Y:S02]  /*0dd0*/  SHF.R.S32.HI R152, RZ, 0x2, R2.reuse ;  /* 0x00000002ff987819 */ /* 0x100fe40000011402 */
[----:B------:R-:W-:Y:S02]  /*0de0*/  SHF.R.S32.HI R3, RZ, 0x1f, R2 ;  /* 0x0000001fff037819 */ /* 0x000fe40000011402 */
[----:B------:R-:W-:Y:S01]  /*0df0*/  SHF.R.S32.HI R4, RZ, 0x3, R0 ;  /* 0x00000003ff047819 */ /* 0x000fe20000011400 */
[----:B------:R-:W-:Y:S01]  /*0e00*/  VIADD R9, R152, 0x60 ;  /* 0x0000006098097836 */ /* 0x000fe20000000000 */
[----:B------:R-:W-:-:S02]  /*0e10*/  LOP3.LUT R0, R0, 0xfffffff8, RZ, 0xc0, !PT ;  /* 0xfffffff800007812 */ /* 0x000fc400078ec0ff */
[----:B------:R-:W-:Y:S02]  /*0e20*/  LEA.HI R3, R3, R152, RZ, 0x3 ;  /* 0x0000009803037211 */ /* 0x000fe400078f18ff */
[----:B------:R-:W-:Y:S01]  /*0e30*/  LOP3.LUT R2, R2, 0xfffffffc, RZ, 0xc0, !PT ;  /* 0xfffffffc02027812 */ /* 0x000fe200078ec0ff */
[----:B------:R-:W-:Y:S01]  /*0e40*/  IMAD.IADD R8, R10, 0x1, -R0 ;  /* 0x000000010a087824 */ /* 0x000fe200078e0a00 */
[----:B------:R-:W-:Y:S02]  /*0e50*/  LOP3.LUT R3, R3, 0xfffffff8, RZ, 0xc0, !PT ;  /* 0xfffffff803037812 */ /* 0x000fe400078ec0ff */
[----:B------:R-:W-:Y:S01]  /*0e60*/  SHF.R.S32.HI R4, RZ, 0x1f, R9 ;  /* 0x0000001fff047819 */ /* 0x000fe20000011409 */
[----:B------:R-:W-:Y:S02]  /*0e70*/  IMAD.SHL.U32 R8, R8, 0x8, RZ ;  /* 0x0000000808087824 */ /* 0x000fe400078e00ff */
[----:B------:R-:W-:Y:S01]  /*0e80*/  IMAD.IADD R7, R10, 0x1, -R2 ;  /* 0x000000010a077824 */ /* 0x000fe200078e0a02 */
[----:B------:R-:W-:Y:S01]  /*0e90*/  LEA.HI R4, R4, R9, RZ, 0x3 ;  /* 0x0000000904047211 */ /* 0x000fe200078f18ff */
[----:B------:R-:W-:Y:S01]  /*0ea0*/  IMAD.IADD R3, R152, 0x1, -R3 ;  /* 0x0000000198037824 */ /* 0x000fe200078e0a03 */
[----:B------:R-:W-:Y:S01]  /*0eb0*/  STL [R1+0x3c], R8 ;  /* 0x00003c0801007387 */ /* 0x000fe20000100800 */
[----:B------:R-:W-:Y:S01]  /*0ec0*/  IMAD.SHL.U32 R2, R9, 0x40, RZ ;  /* 0x0000004009027824 */ /* 0x000fe200078e00ff */
[C---:B------:R-:W-:Y:S01]  /*0ed0*/  LEA.HI R0, R7.reuse, R7, RZ, 0x1 ;  /* 0x0000000707007211 */ /* 0x040fe200078f08ff */
[C---:B------:R-:W-:Y:S01]  /*0ee0*/  IMAD.SHL.U32 R16, R7.reuse, 0x8, RZ ;  /* 0x0000000807107824 */ /* 0x040fe200078e00ff */
[----:B------:R-:W-:Y:S01]  /*0ef0*/  SHF.L.U32 R22, R7, 0x2, RZ ;  /* 0x0000000207167819 */ /* 0x000fe200000006ff */
[----:B------:R0:W-:Y:S01]  /*0f00*/  STL [R1+0x14], R3 ;  /* 0x0000140301007387 */ /* 0x0001e20000100800 */
[----:B------:R-:W-:Y:S01]  /*0f10*/  IMAD.SHL.U32 R4, R4, 0x40, RZ ;  /* 0x0000004004047824 */ /* 0x000fe200078e00ff */
[----:B------:R-:W-:-:S02]  /*0f20*/  LOP3.LUT R0, R0, 0x1ffffffe, RZ, 0xc0, !PT ;  /* 0x1ffffffe00007812 */ /* 0x000fc400078ec0ff */
[----:B------:R-:W-:Y:S01]  /*0f30*/  VIADD R156, R22, 0x10 ;  /* 0x00000010169c7836 */ /* 0x000fe20000000000 */
[----:B------:R-:W-:Y:S02]  /*0f40*/  SHF.R.S32.HI R17, RZ, 0x1f, R16 ;  /* 0x0000001fff117819 */ /* 0x000fe40000011410 */
[----:B------:R-:W-:Y:S01]  /*0f50*/  LOP3.LUT R4, R4, 0xfffffe00, RZ, 0xc0, !PT ;  /* 0xfffffe0004047812 */ /* 0x000fe200078ec0ff */
[----:B------:R-:W-:Y:S01]  /*0f60*/  IMAD.IADD R0, R7, 0x1, -R0 ;  /* 0x0000000107007824 */ /* 0x000fe200078e0a00 */
[----:B------:R-:W-:Y:S02]  /*0f70*/  SHF.R.S32.HI R7, RZ, 0x1f, R156 ;  /* 0x0000001fff077819 */ /* 0x000fe4000001149c */
[----:B0-----:R-:W-:Y:S01]  /*0f80*/  LOP3.LUT R3, R2, 0x1c0, RZ, 0xc0, !PT ;  /* 0x000001c002037812 */ /* 0x001fe200078ec0ff */
[----:B------:R-:W-:Y:S01]  /*0f90*/  IMAD R0, R0, 0x8, R6 ;  /* 0x0000000800007824 */ /* 0x000fe200078e0206 */
[----:B------:R-:W-:Y:S02]  /*0fa0*/  SHF.R.S32.HI R2, RZ, 0x1f, R8 ;  /* 0x0000001fff027819 */ /* 0x000fe40000011408 */
[----:B------:R-:W-:-:S02]  /*0fb0*/  SHF.R.U32.HI R8, RZ, 0x3, R3 ;  /* 0x00000003ff087819 */ /* 0x000fc40000011603 */
[----:B------:R-:W-:Y:S01]  /*0fc0*/  LOP3.LUT R3, R3, 0x38, R16, 0xf8, !PT ;  /* 0x0000003803037812 */ /* 0x000fe200078ef810 */
[----:B------:R0:W-:Y:S03]  /*0fd0*/  STL [R1+0x64], R2 ;  /* 0x0000640201007387 */ /* 0x0001e60000100800 */
[----:B------:R-:W-:Y:S01]  /*0fe0*/  LOP3.LUT R3, R4, R3, R8, 0xf6, !PT ;  /* 0x0000000304037212 */ /* 0x000fe200078ef608 */
[----:B------:R1:W-:Y:S01]  /*0ff0*/  STL [R1+0x20], R4 ;  /* 0x0000200401007387 */ /* 0x0003e20000100800 */
[----:B------:R-:W-:-:S03]  /*1000*/  SHF.L.U32 R8, R156, 0x1, RZ ;  /* 0x000000019c087819 */ /* 0x000fc600000006ff */
[----:B------:R-:W-:Y:S02]  /*1010*/  IMAD R3, R3, 0x2, R18 ;  /* 0x0000000203037824 */ /* 0x000fe400078e0212 */
[----:B------:R2:W-:Y:S01]  /*1020*/  STL [R1+0x4c], R8 ;  /* 0x00004c0801007387 */ /* 0x0005e20000100800 */
[----:B0-----:R-:W-:Y:S01]  /*1030*/  VIADD R2, R16, 0x20 ;  /* 0x0000002010027836 */ /* 0x001fe20000000000 */
[----:B-1----:R-:W-:Y:S02]  /*1040*/  SHF.L.U64.HI R4, R156, 0x1, R7 ;  /* 0x000000019c047819 */ /* 0x002fe40000010207 */
[----:B------:R2:W-:Y:S02]  /*1050*/  STL [R1+0x60], R5 ;  /* 0x0000600501007387 */ /* 0x0005e40000100800 */
[----:B------:R-:W-:Y:S02]  /*1060*/  SHF.R.S32.HI R153, RZ, 0x1f, R2 ;  /* 0x0000001fff997819 */ /* 0x000fe40000011402 */
[----:B------:R2:W-:Y:S04]  /*1070*/  STL [R1+0x48], R4 ;  /* 0x0000480401007387 */ /* 0x0005e80000100800 */
[----:B------:R2:W-:Y:S04]  /*1080*/  STL [R1+0x50], R3 ;  /* 0x0000500301007387 */ /* 0x0005e80000100800 */
[----:B------:R2:W-:Y:S02]  /*1090*/  STL [R1+0x5c], R0 ;  /* 0x00005c0001007387 */ /* 0x0005e40000100800 */
.L_x_13323:
[----:B0-2--5:R-:W0:Y:S02]  /*10a0*/  LDC.64 R4, c[0x0][0xc88] ;  /* 0x00032200ff047b82 */ /* 0x025e240000000a00 */
[----:B0-----:R-:W-:-:S05]  /*10b0*/  IMAD.WIDE R4, R35, 0x4, R4 ;  /* 0x0000000423047825 */ /* 0x001fca00078e0204 */
[----:B------:R-:W2:Y:S01]  /*10c0*/  LDG.E R3, desc[UR42][R4.64] ;  /* 0x0000002a04037981 */ /* 0x000ea2000c1e1900 */
        /* <DEDUP_REMOVED lines=9> */
[----:B--2---:R-:W-:Y:S01]  /*1160*/  SHF.R.S32.HI R0, RZ, 0x1f, R3 ;  /* 0x0000001fff007819 */ /* 0x004fe20000011403 */
[----:B------:R-:W-:Y:S08]  /*1170*/  STL [R1+0x34], R3 ;  /* 0x0000340301007387 */ /* 0x000ff00000100800 */
[C---:B------:R-:W-:Y:S01]  /*1180*/  @P1 LEA R6, P2, R3.reuse, UR4, 0x2 ;  /* 0x0000000403061c11 */ /* 0x040fe2000f8410ff */
[C---:B------:R-:W-:Y:S01]  /*1190*/  IMAD.SHL.U32 R36, R3.reuse, 0x4, RZ ;  /* 0x0000000403247824 */ /* 0x040fe200078e00ff */
[C-C-:B------:R-:W-:Y:S01]  /*11a0*/  SHF.L.U64.HI R32, R3.reuse, 0x2, R0.reuse ;  /* 0x0000000203207819 */ /* 0x140fe20000010200 */
[----:B------:R0:W-:Y:S01]  /*11b0*/  STL [R1+0x44], R0 ;  /* 0x0000440001007387 */ /* 0x0001e20000100800 */
[----:B------:R-:W-:-:S02]  /*11c0*/  @P1 LEA.HI.X R7, R3, UR5, R0, 0x2, P2 ;  /* 0x0000000503071c11 */ /* 0x000fc400090f1400 */
[----:B------:R-:W-:Y:S01]  /*11d0*/  ISETP.NE.U32.AND P2, PT, RZ, UR8, PT ;  /* 0x00000008ff007c0c */ /* 0x000fe2000bf45070 */
[----:B------:R-:W-:Y:S01]  /*11e0*/  ULDC UR4, c[0x0][0x288] ;  /* 0x0000a20000047ab9 */ /* 0x000fe20000000800 */
[----:B------:R-:W-:Y:S01]  /*11f0*/  IADD3 R8, P3, R36, UR6, RZ ;  /* 0x0000000624087c10 */ /* 0x000fe2000ff7e0ff */
[----:B-1----:R1:W-:Y:S01]  /*1200*/  STL [R1+0x28], R36 ;  /* 0x0000282401007387 */ /* 0x0023e20000100800 */
[----:B------:R-:W-:Y:S01]  /*1210*/  ISETP.NE.AND.EX P2, PT, RZ, UR9, PT, P2 ;  /* 0x00000009ff007c0c */ /* 0x000fe2000bf45320 */
[----:B0-----:R-:W-:Y:S01]  /*1220*/  IMAD.MOV.U32 R0, RZ, RZ, RZ ;  /* 0x000000ffff007224 */ /* 0x001fe200078e00ff */
[----:B------:R-:W-:Y:S01]  /*1230*/  MOV R25, UR4 ;  /* 0x0000000400197c02 */ /* 0x000fe20008000f00 */
[----:B------:R-:W-:Y:S01]  /*1240*/  ULDC.64 UR4, c[0x0][0x418] ;  /* 0x0001060000047ab9 */ /* 0x000fe20000000a00 */
[----:B------:R-:W-:Y:S01]  /*1250*/  IADD3.X R9, R32, UR7, RZ, P3, !PT ;  /* 0x0000000720097c10 */ /* 0x000fe20009ffe4ff */
        /* <DEDUP_REMOVED lines=26> */
.L_x_13195:
        /* <DEDUP_REMOVED lines=10> */
.L_x_13196:
[----:B------:R-:W-:Y:S05]  /*14a0*/  @!P0 BRA `(.L_x_13197) ;  /* 0x00000000000c8947 */ /* 0x000fea0003800000 */
[----:B------:R-:W2:Y:S04]  /*14b0*/  LDG.E R4, desc[UR42][R8.64] ;  /* 0x0000002a08047981 */ /* 0x000ea8000c1e1900 */
[----:B------:R-:W2:Y:S02]  /*14c0*/  LDG.E R31, desc[UR42][R8.64+0x4] ;  /* 0x0000042a081f7981 */ /* 0x000ea4000c1e1900 */
[----:B--2---:R-:W-:-:S07]  /*14d0*/  IMAD.IADD R31, R31, 0x1, -R4 ;  /* 0x000000011f1f7824 */ /* 0x004fce00078e0a04 */
.L_x_13197:
[----:B------:R-:W-:Y:S02]  /*14e0*/  ULDC.64 UR4, c[0x0][0xa10] ;  /* 0x0002840000047ab9 */ /* 0x000fe40000000a00 */
[----:B------:R-:W-:-:S04]  /*14f0*/  ISETP.NE.U32.AND P0, PT, RZ, UR4, PT ;  /* 0x00000004ff007c0c */ /* 0x000fc8000bf05070 */
[----:B------:R-:W-:Y:S01]  /*1500*/  ISETP.NE.AND.EX P0, PT, RZ, UR5, PT, P0 ;  /* 0x00000005ff007c0c */ /* 0x000fe2000bf05300 */
[----:B------:R-:W-:-:S12]  /*1510*/  ULDC.64 UR4, c[0x0][0xa30] ;  /* 0x00028c0000047ab9 */ /* 0x000fd80000000a00 */
[----:B0-----:R-:W0:Y:S02]  /*1520*/  @P0 LDC.64 R4, c[0x0][0xa10] ;  /* 0x00028400ff040b82 */ /* 0x001e240000000a00 */
[----:B0-----:R-:W-:-:S05]  /*1530*/  @P0 IMAD.WIDE R4, R29, 0x4, R4 ;  /* 0x000000041d040825 */ /* 0x001fca00078e0204 */
[----:B------:R-:W2:Y:S04]  /*1540*/  @P0 LDG.E R3, desc[UR42][R4.64] ;  /* 0x0000002a04030981 */ /* 0x000ea8000c1e1900 */
[----:B------:R-:W2:Y:S01]  /*1550*/  @P0 LDG.E R8, desc[UR42][R4.64+0x4] ;  /* 0x0000042a04080981 */ /* 0x000ea2000c1e1900 */
[----:B-----5:R-:W-:Y:S01]  /*1560*/  IADD3 R9, -R0, R31, RZ ;  /* 0x0000001f00097210 */ /* 0x020fe20007ffe1ff */
[----:B------:R-:W-:Y:S01]  /*1570*/  IMAD.MOV.U32 R24, RZ, RZ, R31 ;  /* 0x000000ffff187224 */ /* 0x000fe200078e001f */
[----:B------:R-:W-:-:S03]  /*1580*/  ISETP.NE.U32.AND P1, PT, RZ, UR4, PT ;  /* 0x00000004ff007c0c */ /* 0x000fc6000bf25070 */
[----:B------:R-:W-:Y:S01]  /*1590*/  IMAD.MOV R28, RZ, RZ, -R9 ;  /* 0x000000ffff1c7224 */ /* 0x000fe200078e0a09 */
[----:B------:R-:W-:-:S04]  /*15a0*/  ISETP.NE.AND.EX P1, PT, RZ, UR5, PT, P1 ;  /* 0x00000005ff007c0c */ /* 0x000fc8000bf25310 */
[----:B------:R-:W-:-:S09]  /*15b0*/  VIMNMX R28, RZ, R28, !PT ;  /* 0x0000001cff1c7248 */ /* 0x000fd20007fe0100 */
        /* <DEDUP_REMOVED lines=8> */
[----:B------:R-:W-:-:S04]  /*1640*/  LOP3.LUT R5, R3, 0xffffff80, RZ, 0xc0, !PT ;  /* 0xffffff8003057812 */ /* 0x000fc800078ec0ff */
[----:B------:R-:W-:-:S04]  /*1650*/  VIADDMNMX R5, R5, -R9, R30, PT ;  /* 0x8000000905057246 */ /* 0x000fc8000380011e */
[----:B------:R-:W-:Y:S02]  /*1660*/  ISETP.GT.AND P0, PT, R5, R28, PT ;  /* 0x0000001c0500720c */ /* 0x000fe40003f04270 */
[----:B------:R-:W-:-:S05]  /*1670*/  SHF.R.U32.HI R28, RZ, 0x7, R28 ;  /* 0x00000007ff1c7819 */ /* 0x000fca000001161c */
[----:B------:R-:W-:-:S06]  /*1680*/  IMAD.MOV.U32 R27, RZ, RZ, R28 ;  /* 0x000000ffff1b7224 */ /* 0x000fcc00078e001c */
[----:B------:R-:W-:-:S05]  /*1690*/  @P0 VIADD R0, R5, 0x7f ;  /* 0x0000007f05000836 */ /* 0x000fca0000000000 */
[----:B------:R-:W-:-:S04]  /*16a0*/  @P0 SHF.R.S32.HI R5, RZ, 0x1f, R0 ;  /* 0x0000001fff050819 */ /* 0x000fc80000011400 */
[----:B------:R-:W-:Y:S02]  /*16b0*/  @P0 LEA.HI R5, R5, R0, RZ, 0x7 ;  /* 0x0000000005050211 */ /* 0x000fe400078f38ff */
[----:B------:R-:W-:Y:S02]  /*16c0*/  SHF.R.S32.HI R0, RZ, 0x7, R3 ;  /* 0x00000007ff007819 */ /* 0x000fe40000011403 */
[----:B------:R-:W-:Y:S02]  /*16d0*/  @P0 SHF.R.S32.HI R27, RZ, 0x7, R5 ;  /* 0x00000007ff1b0819 */ /* 0x000fe40000011405 */
[----:B------:R-:W-:Y:S01]  /*16e0*/  PLOP3.LUT P0, PT, PT, PT, PT, 0x80, 0x0 ;  /* 0x000000000000781c */ /* 0x000fe20003f0f070 */
[----:B------:R0:W-:Y:S01]  /*16f0*/  STL [R1+0x40], R0 ;  /* 0x0000400001007387 */ /* 0x0001e20000100800 */
        /* <DEDUP_REMOVED lines=22> */
.L_x_13200:
[----:B------:R-:W-:Y:S05]  /*1860*/  BSYNC B6 ;  /* 0x0000000000067941 */ /* 0x000fea0003800000 */
.L_x_13199:
        /* <DEDUP_REMOVED lines=20> */
.L_x_13202:
[----:B------:R-:W-:Y:S05]  /*19b0*/  BSYNC B6 ;  /* 0x0000000000067941 */ /* 0x000fea0003800000 */
.L_x_13201:
[----:B------:R-:W-:Y:S01]  /*19c0*/  ULDC.64 UR4, c[0x0][0x9f8] ;  /* 0x00027e0000047ab9 */ /* 0x000fe20000000a00 */
[----:B------:R-:W2:Y:S01]  /*19d0*/  LDL R38, [R1+0x14] ;  /* 0x0000140001267983 */ /* 0x000ea20000100800 */
[----:B------:R-:W-:Y:S01]  /*19e0*/  ISETP.NE.U32.AND P0, PT, RZ, UR4, PT ;  /* 0x00000004ff007c0c */ /* 0x000fe2000bf05070 */
[----:B------:R-:W0:Y:S03]  /*19f0*/  LDC.64 R4, c[0x0][0x3f8] ;  /* 0x0000fe00ff047b82 */ /* 0x000e260000000a00 */
[----:B------:R-:W-:-:S05]  /*1a00*/  ISETP.NE.AND.EX P0, PT, RZ, UR5, PT, P0 ;  /* 0x00000005ff007c0c */ /* 0x000fca000bf05300 */
[----:B------:R-:W1:Y:S08]  /*1a10*/  LDC.64 R64, c[0x0][0x408] ;  /* 0x00010200ff407b82 */ /* 0x000e700000000a00 */
[----:B------:R-:W-:Y:S01]  /*1a20*/  @P0 IADD3 R6, P1, R36, UR4, RZ ;  /* 0x0000000424060c10 */ /* 0x000fe2000ff3e0ff */
[----:B------:R-:W3:Y:S03]  /*1a30*/  LDC R37, c[0x0][0x3f4] ;  /* 0x0000fd00ff257b82 */ /* 0x000ee60000000800 */
[----:B------:R-:W-:-:S02]  /*1a40*/  @P0 IADD3.X R7, R32, UR5, RZ, P1, !PT ;  /* 0x0000000520070c10 */ /* 0x000fc40008ffe4ff */
[----:B------:R-:W4:Y:S04]  /*1a50*/  LDL.LU R32, [R1] ;  /* 0x0000000001207983 */ /* 0x000f280000300800 */
[----:B------:R-:W4:Y:S04]  /*1a60*/  LDL R14, [R1+0x20] ;  /* 0x00002000010e7983 */ /* 0x000f280000100800 */
[----:B------:R1:W4:Y:S01]  /*1a70*/  @P0 LDG.E R29, desc[UR42][R6.64] ;  /* 0x0000002a061d0981 */ /* 0x000322000c1e1900 */
[----:B------:R-:W1:Y:S01]  /*1a80*/  S2R R36, SR_TID.X ;  /* 0x0000000000247919 */ /* 0x000e620000002100 */
[----:B------:R-:W-:-:S02]  /*1a90*/  SHF.R.S32.HI R3, RZ, 0x1f, R152 ;  /* 0x0000001fff037819 */ /* 0x000fc40000011498 */
[----:B------:R-:W-:-:S03]  /*1aa0*/  SHF.R.S32.HI R23, RZ, 0x1f, R22 ;  /* 0x0000001fff177819 */ /* 0x000fc60000011416 */
[-C--:B0-----:R-:W-:Y:S02]  /*1ab0*/  IMAD R0, R3, R4.reuse, RZ ;  /* 0x0000000403007224 */ /* 0x081fe400078e02ff */
[----:B------:R-:W-:-:S04]  /*1ac0*/  IMAD.WIDE.U32 R8, R152, R4, R22 ;  /* 0x0000000498087225 */ /* 0x000fc800078e0016 */
[C---:B------:R-:W-:Y:S02]  /*1ad0*/  IMAD R13, R152.reuse, R5, R0 ;  /* 0x00000005980d7224 */ /* 0x040fe400078e0200 */
[----:B------:R-:W-:Y:S01]  /*1ae0*/  IMAD.WIDE.U32 R10, R152, R4, R16 ;  /* 0x00000004980a7225 */ /* 0x000fe200078e0010 */
[----:B---3--:R-:W-:Y:S02]  /*1af0*/  ISETP.GE.AND P0, PT, R16, R37, PT ;  /* 0x000000251000720c */ /* 0x008fe40003f06270 */
[----:B------:R-:W-:Y:S01]  /*1b00*/  IADD3 R9, R9, R13, RZ ;  /* 0x0000000d09097210 */ /* 0x000fe20007ffe0ff */
[----:B-1----:R-:W-:Y:S02]  /*1b10*/  IMAD R3, R3, R64, RZ ;  /* 0x0000004003037224 */ /* 0x002fe400078e02ff */
[----:B------:R-:W-:Y:S01]  /*1b20*/  IMAD.IADD R11, R13, 0x1, R11 ;  /* 0x000000010d0b7824 */ /* 0x000fe200078e020b */
[----:B-----5:R-:W-:Y:S01]  /*1b30*/  SHF.R.S32.HI R13, RZ, 0x1f, R24 ;  /* 0x0000001fff0d7819 */ /* 0x020fe20000011418 */
[----:B------:R-:W-:Y:S01]  /*1b40*/  IMAD R15, R152, R65, R3 ;  /* 0x00000041980f7224 */ /* 0x000fe200078e0203 */
[----:B------:R-:W-:-:S03]  /*1b50*/  SEL R3, R37, RZ, P0 ;  /* 0x000000ff25037207 */ /* 0x000fc60000000000 */
[C---:B------:R-:W-:Y:S02]  /*1b60*/  IMAD R12, R13.reuse, R4, RZ ;  /* 0x000000040d0c7224 */ /* 0x040fe400078e02ff */
[----:B------:R-:W-:Y:S02]  /*1b70*/  IMAD R13, R13, R64, RZ ;  /* 0x000000400d0d7224 */ /* 0x000fe400078e02ff */
[----:B------:R-:W-:Y:S02]  /*1b80*/  VIADD R39, R36, 0xffffff80 ;  /* 0xffffff8024277836 */ /* 0x000fe40000000000 */
[----:B------:R-:W-:Y:S01]  /*1b90*/  IMAD.IADD R3, R16, 0x1, R3 ;  /* 0x0000000110037824 */ /* 0x000fe200078e0203 */
[----:B------:R-:W-:Y:S01]  /*1ba0*/  SHF.L.U64.HI R68, R4, 0x7, R5 ;  /* 0x0000000704447819 */ /* 0x000fe20000010205 */
[----:B------:R-:W-:Y:S01]  /*1bb0*/  IMAD.WIDE.U32 R20, R24, R4, R8 ;  /* 0x0000000418147225 */ /* 0x000fe200078e0008 */
[----:B------:R-:W-:-:S03]  /*1bc0*/  SHF.L.U64.HI R66, R64, 0x7, R65 ;  /* 0x0000000740427819 */ /* 0x000fc60000010241 */
[----:B------:R-:W-:Y:S01]  /*1bd0*/  IMAD.WIDE.U32 R52, R24, R4, R10 ;  /* 0x0000000418347225 */ /* 0x000fe200078e000a */
[----:B------:R-:W-:-:S03]  /*1be0*/  SHF.R.S32.HI R0, RZ, 0x1f, R3 ;  /* 0x0000001fff007819 */ /* 0x000fc60000011403 */
[----:B------:R-:W-:Y:S02]  /*1bf0*/  IMAD.SHL.U32 R67, R4, 0x80, RZ ;  /* 0x0000008004437824 */ /* 0x000fe400078e00ff */
[----:B------:R-:W-:Y:S02]  /*1c00*/  IMAD R13, R24, R65, R13 ;  /* 0x00000041180d7224 */ /* 0x000fe400078e020d */
[----:B------:R-:W-:Y:S01]  /*1c10*/  IMAD.WIDE.U32 R6, R152, R64, R16 ;  /* 0x0000004098067225 */ /* 0x000fe200078e0010 */
[----:B------:R-:W-:-:S03]  /*1c20*/  LEA.HI R0, R0, R3, RZ, 0x3 ;  /* 0x0000000300007211 */ /* 0x000fc600078f18ff */
[----:B------:R-:W-:Y:S02]  /*1c30*/  IMAD.IADD R7, R15, 0x1, R7 ;  /* 0x000000010f077824 */ /* 0x000fe400078e0207 */
[-C--:B------:R-:W-:Y:S01]  /*1c40*/  IMAD.WIDE.U32 R56, R24, R64.reuse, R6 ;  /* 0x0000004018387225 */ /* 0x080fe200078e0006 */
[----:B------:R-:W-:Y:S02]  /*1c50*/  SHF.R.S32.HI R7, RZ, 0x3, R0 ;  /* 0x00000003ff077819 */ /* 0x000fe40000011400 */
[----:B------:R-:W-:Y:S01]  /*1c60*/  LOP3.LUT R6, R0, 0xfffffff8, RZ, 0xc0, !PT ;  /* 0xfffffff800067812 */ /* 0x000fe200078ec0ff */
[----:B------:R-:W-:-:S04]  /*1c70*/  IMAD.WIDE.U32 R54, R152, R64, R22 ;  /* 0x0000004098367225 */ /* 0x000fc800078e0016 */
[----:B------:R-:W-:Y:S02]  /*1c80*/  IMAD.IADD R55, R55, 0x1, R15 ;  /* 0x0000000137377824 */ /* 0x000fe400078e020f */
[C---:B------:R-:W-:Y:S02]  /*1c90*/  IMAD R35, R24.reuse, R5, R12 ;  /* 0x0000000518237224 */ /* 0x040fe400078e020c */
[----:B------:R-:W-:Y:S01]  /*1ca0*/  IMAD.WIDE.U32 R54, R24, R64, R54 ;  /* 0x0000004018367225 */ /* 0x000fe200078e0036 */
[----:B------:R-:W-:Y:S02]  /*1cb0*/  SHF.L.U32 R64, R64, 0x7, RZ ;  /* 0x0000000740407819 */ /* 0x000fe400000006ff */
[----:B------:R-:W-:Y:S01]  /*1cc0*/  SHF.R.S32.HI R63, RZ, 0x1f, R34 ;  /* 0x0000001fff3f7819 */ /* 0x000fe20000011422 */
[----:B------:R-:W-:Y:S02]  /*1cd0*/  IMAD.IADD R70, R70, 0x1, R31 ;  /* 0x0000000146467824 */ /* 0x000fe400078e021f */
[----:B------:R-:W-:Y:S01]  /*1ce0*/  IMAD.IADD R58, R21, 0x1, R35 ;  /* 0x00000001153a7824 */ /* 0x000fe200078e0223 */
[----:B------:R-:W-:Y:S01]  /*1cf0*/  IADD3 R35, R35, R53, RZ ;  /* 0x0000003523237210 */ /* 0x000fe20007ffe0ff */
[----:B------:R-:W-:-:S02]  /*1d00*/  IMAD.SHL.U32 R60, R37, 0x2, RZ ;  /* 0x00000002253c7824 */ /* 0x000fc400078e00ff */
[----:B------:R-:W-:Y:S02]  /*1d10*/  IMAD.IADD R31, R13, 0x1, R57 ;  /* 0x000000010d1f7824 */ /* 0x000fe400078e0239 */
[C---:B--2---:R-:W-:Y:S01]  /*1d20*/  IMAD.SHL.U32 R69, R38.reuse, 0x40, RZ ;  /* 0x0000004026457824 */ /* 0x044fe200078e00ff */
[----:B------:R-:W-:Y:S02]  /*1d30*/  LOP3.LUT P1, RZ, R38, 0x4, RZ, 0xc0, !PT ;  /* 0x0000000426ff7812 */ /* 0x000fe4000782c0ff */
[----:B------:R-:W-:Y:S02]  /*1d40*/  SHF.R.U32.HI R38, RZ, 0x7, R36 ;  /* 0x00000007ff267819 */ /* 0x000fe40000011624 */
[----:B------:R-:W-:Y:S02]  /*1d50*/  LOP3.LUT R69, R69, 0x1c0, RZ, 0xc0, !PT ;  /* 0x000001c045457812 */ /* 0x000fe400078ec0ff */
[----:B------:R-:W-:Y:S01]  /*1d60*/  SHF.R.S32.HI R36, RZ, 0x1f, R39 ;  /* 0x0000001fff247819 */ /* 0x000fe20000011427 */
[C---:B------:R-:W-:Y:S01]  /*1d70*/  VIADD R62, R38.reuse, 0x8 ;  /* 0x00000008263e7836 */ /* 0x040fe20000000000 */
[----:B------:R-:W-:Y:S01]  /*1d80*/  ISETP.NE.AND P6, PT, R38, 0x1, PT ;  /* 0x000000012600780c */ /* 0x000fe20003fc5270 */
[----:B------:R-:W-:Y:S01]  /*1d90*/  VIADD R38, R152, 0x60 ;  /* 0x0000006098267836 */ /* 0x000fe20000000000 */
[----:B------:R-:W-:-:S02]  /*1da0*/  SHF.R.U32.HI R65, RZ, 0x3, R69 ;  /* 0x00000003ff417819 */ /* 0x000fc40000011645 */
[C---:B------:R-:W-:Y:S02]  /*1db0*/  LOP3.LUT R4, R69.reuse, 0x18, R16, 0xf8, !PT ;  /* 0x0000001845047812 */ /* 0x040fe400078ef810 */
[----:B------:R-:W-:Y:S01]  /*1dc0*/  LEA.HI R36, R36, R39, RZ, 0x5 ;  /* 0x0000002724247211 */ /* 0x000fe200078f28ff */
[----:B------:R-:W-:Y:S01]  /*1dd0*/  IMAD.SHL.U32 R38, R38, 0x40, RZ ;  /* 0x0000004026267824 */ /* 0x000fe200078e00ff */
[----:B------:R-:W-:Y:S02]  /*1de0*/  LOP3.LUT R4, R4, R65, RZ, 0x3c, !PT ;  /* 0x0000004104047212 */ /* 0x000fe400078e3cff */
[----:B------:R-:W-:Y:S02]  /*1df0*/  SHF.R.S32.HI R36, RZ, 0x5, R36 ;  /* 0x00000005ff247819 */ /* 0x000fe40000011424 */
[----:B------:R-:W-:Y:S02]  /*1e00*/  LOP3.LUT R38, R38, 0x1c0, RZ, 0xc0, !PT ;  /* 0x000001c026267812 */ /* 0x000fe400078ec0ff */
[----:B----4-:R-:W-:Y:S01]  /*1e10*/  LOP3.LUT R32, R32, 0xfffffffd, RZ, 0xc0, !PT ;  /* 0xfffffffd20207812 */ /* 0x010fe200078ec0ff */
[----:B------:R-:W-:Y:S01]  /*1e20*/  IMAD R59, R36, 0x200, R4 ;  /* 0x00000200243b7824 */ /* 0x000fe200078e0204 */
[----:B------:R-:W-:-:S02]  /*1e30*/  LOP3.LUT R4, R69, 0x38, R0, 0xf8, !PT ;  /* 0x0000003845047812 */ /* 0x000fc400078ef800 */
[----:B------:R-:W-:Y:S02]  /*1e40*/  @P1 LOP3.LUT R32, R32, 0x2, RZ, 0xfc, !PT ;  /* 0x0000000220201812 */ /* 0x000fe400078efcff */
[----:B------:R-:W-:Y:S01]  /*1e50*/  LOP3.LUT R0, R38, 0x38, R0, 0xf8, !PT ;  /* 0x0000003826007812 */ /* 0x000fe200078ef800 */
[----:B------:R-:W-:Y:S01]  /*1e60*/  VIADD R38, R152, 0x60 ;  /* 0x0000006098267836 */ /* 0x000fe20000000000 */
[----:B------:R-:W-:Y:S05]  /*1e70*/  @!P6 WARPSYNC.ALL ;  /* 0x000000000000e948 */ /* 0x000fea0003800000 */
[----:B------:R0:W-:Y:S01]  /*1e80*/  STL [R1], R32 ;  /* 0x0000002001007387 */ /* 0x0001e20000100800 */
[----:B------:R-:W-:Y:S01]  /*1e90*/  IMAD.SHL.U32 R38, R38, 0x40, RZ ;  /* 0x0000004026267824 */ /* 0x000fe200078e00ff */
[----:B------:R-:W-:Y:S01]  /*1ea0*/  LOP3.LUT R3, R4, R65, RZ, 0x3c, !PT ;  /* 0x0000004104037212 */ /* 0x000fe200078e3cff */
[----:B------:R-:W-:Y:S01]  /*1eb0*/  ULDC UR4, c[0x0][0x2f4] ;  /* 0x0000bd0000047ab9 */ /* 0x000fe20000000800 */
[----:B0-----:R-:W-:-:S02]  /*1ec0*/  SHF.R.S32.HI R32, RZ, 0x1f, R39 ;  /* 0x0000001fff207819 */ /* 0x001fc40000011427 */
[----:B------:R-:W-:Y:S02]  /*1ed0*/  LOP3.LUT R38, R38, 0x1c0, RZ, 0xc0, !PT ;  /* 0x000001c026267812 */ /* 0x000fe400078ec0ff */
[----:B------:R-:W-:Y:S02]  /*1ee0*/  LEA.HI R32, R32, R39, RZ, 0x2 ;  /* 0x0000002720207211 */ /* 0x000fe400078f10ff */
[----:B------:R-:W-:Y:S02]  /*1ef0*/  SHF.R.U32.HI R38, RZ, 0x3, R38 ;  /* 0x00000003ff267819 */ /* 0x000fe40000011626 */
[----:B------:R-:W-:Y:S02]  /*1f00*/  LOP3.LUT R32, R32, 0xfffffffc, RZ, 0xc0, !PT ;  /* 0xfffffffc20207812 */ /* 0x000fe400078ec0ff */
[----:B------:R-:W-:-:S03]  /*1f10*/  LOP3.LUT R0, R0, R38, RZ, 0x3c, !PT ;  /* 0x0000002600007212 */ /* 0x000fc600078e3cff */
[----:B------:R-:W-:Y:S01]  /*1f20*/  IMAD.IADD R32, R39, 0x1, -R32 ;  /* 0x0000000127207824 */ /* 0x000fe200078e0a20 */
[----:B------:R-:W-:Y:S01]  /*1f30*/  @!P6 BAR.SYNC.DEFER_BLOCKING 0x9, 0x100 ;  /* 0x024400000000eb1d */ /* 0x000fe20000010000 */
[----:B------:R-:W-:Y:S01]  /*1f40*/  ISETP.GE.AND P1, PT, R16, UR4, PT ;  /* 0x0000000410007c0c */ /* 0x000fe2000bf26270 */
[----:B------:R-:W-:Y:S01]  /*1f50*/  IMAD.IADD R0, R14, 0x1, R0 ;  /* 0x000000010e007824 */ /* 0x000fe200078e0200 */
[----:B------:R-:W-:Y:S01]  /*1f60*/  ISETP.GE.AND P2, PT, R2, UR4, PT ;  /* 0x0000000402007c0c */ /* 0x000fe2000bf46270 */
[----:B------:R-:W-:Y:S01]  /*1f70*/  IMAD R61, R32, 0x60, R152 ;  /* 0x00000060203d7824 */ /* 0x000fe200078e0298 */
[----:B------:R-:W-:Y:S01]  /*1f80*/  SHF.R.S32.HI R5, RZ, 0x1f, R29 ;  /* 0x0000001fff057819 */ /* 0x000fe2000001141d */
[----:B------:R-:W-:Y:S01]  /*1f90*/  IMAD.IADD R32, R55, 0x1, R13 ;  /* 0x0000000137207824 */ /* 0x000fe200078e020d */
[----:B------:R-:W-:Y:S02]  /*1fa0*/  SHF.R.S32.HI R4, RZ, 0x1f, R6 ;  /* 0x0000001fff047819 */ /* 0x000fe40000011406 */
[----:B------:R-:W-:-:S07]  /*1fb0*/  LEA R3, R36, R3, 0x9 ;  /* 0x0000000324037211 */ /* 0x000fce00078e48ff */
.L_x_13258:
[----:B--2---:R-:W2:Y:S01]  /*1fc0*/  LDL R38, [R1+0x14] ;  /* 0x0000140001267983 */ /* 0x004ea20000100800 */
[----:B------:R-:W0:Y:S03]  /*1fd0*/  LDC R75, c[0x0][0x430] ;  /* 0x00010c00ff4b7b82 */ /* 0x000e260000000800 */
[----:B----4-:R-:W3:Y:S01]  /*1fe0*/  LDL.LU R37, [R1] ;  /* 0x0000000001257983 */ /* 0x010ee20000300800 */
[----:B------:R-:W-:Y:S01]  /*1ff0*/  VIADD R27, R27, 0xffffffff ;  /* 0xffffffff1b1b7836 */ /* 0x000fe20000000000 */
[----:B------:R-:W-:-:S03]  /*2000*/  MOV R74, RZ ;  /* 0x000000ff004a7202 */ /* 0x000fc60000000f00 */
[----:B------:R-:W-:Y:S01]  /*2010*/  IMAD R9, R27, 0x80, R61 ;  /* 0x000000801b097824 */ /* 0x000fe200078e023d */
[----:B------:R-:W1:Y:S03]  /*2020*/  LDC R80, c[0x0][0x3f4] ;  /* 0x0000fd00ff507b82 */ /* 0x000e660000000800 */
[----:B------:R-:W-:Y:S01]  /*2030*/  IMAD.IADD R36, R70, 0x1, R9 ;  /* 0x0000000146247824 */ /* 0x000fe200078e0209 */
[----:B------:R-:W-:-:S03]  /*2040*/  ISETP.GE.AND P3, PT, R9, R30, PT ;  /* 0x0000001e0900720c */ /* 0x000fc60003f66270 */
[----:B------:R-:W-:Y:S01]  /*2050*/  IMAD.MOV.U32 R12, RZ, RZ, R36 ;  /* 0x000000ffff0c7224 */ /* 0x000fe200078e0024 */
[----:B------:R-:W-:Y:S02]  /*2060*/  ISETP.GT.OR P3, PT, R61, 0x7f, P3 ;  /* 0x0000007f3d00780c */ /* 0x000fe40001f64670 */
[----:B0-----:R-:W-:-:S11]  /*2070*/  ISETP.NE.AND P4, PT, R75, 0x1, PT ;  /* 0x000000014b00780c */ /* 0x001fd60003f85270 */
[----:B------:R-:W0:Y:S08]  /*2080*/  @!P3 LDC.64 R10, c[0x0][0x428] ;  /* 0x00010a00ff0abb82 */ /* 0x000e300000000a00 */
[----:B------:R-:W4:Y:S08]  /*2090*/  @P4 LDC R13, c[0x0][0x434] ;  /* 0x00010d00ff0d4b82 */ /* 0x000f300000000800 */
[----:B------:R-:W1:Y:S08]  /*20a0*/  @P4 LDC R14, c[0x0][0x438] ;  /* 0x00010e00ff0e4b82 */ /* 0x000e700000000800 */
[----:B------:R-:W0:Y:S01]  /*20b0*/  @!P3 LDC.64 R8, c[0x0][0x418] ;  /* 0x00010600ff08bb82 */ /* 0x000e220000000a00 */
[----:B----4-:R-:W-:-:S05]  /*20c0*/  @P4 IMAD.HI.U32 R13, R36, R13, RZ ;  /* 0x0000000d240d4227 */ /* 0x010fca00078e00ff */
[----:B-1----:R-:W-:Y:S01]  /*20d0*/  @P4 SHF.R.U32.HI R12, RZ, R14, R13 ;  /* 0x0000000eff0c4219 */ /* 0x002fe2000001160d */
[----:B0-----:R-:W-:-:S03]  /*20e0*/  @!P3 IMAD R14, R5, R10, RZ ;  /* 0x0000000a050eb224 */ /* 0x001fc600078e02ff */
[----:B------:R-:W-:Y:S01]  /*20f0*/  @!P3 SHF.R.S32.HI R13, RZ, 0x1f, R12 ;  /* 0x0000001fff0db819 */ /* 0x000fe2000001140c */
[C---:B------:R-:W-:Y:S02]  /*2100*/  @!P3 IMAD R15, R29.reuse, R11, R14 ;  /* 0x0000000b1d0fb224 */ /* 0x040fe400078e020e */
[----:B------:R-:W-:-:S04]  /*2110*/  @!P3 IMAD.WIDE.U32 R10, R29, R10, R12 ;  /* 0x0000000a1d0ab225 */ /* 0x000fc800078e000c */
[----:B------:R-:W-:Y:S01]  /*2120*/  @!P3 IMAD.IADD R11, R11, 0x1, R15 ;  /* 0x000000010b0bb824 */ /* 0x000fe200078e020f */
[----:B------:R-:W-:-:S04]  /*2130*/  @!P3 LEA R8, P4, R10, R8, 0x2 ;  /* 0x000000080a08b211 */ /* 0x000fc800078810ff */
[----:B------:R-:W-:-:S05]  /*2140*/  @!P3 LEA.HI.X R9, R10, R9, R11, 0x2, P4 ;  /* 0x000000090a09b211 */ /* 0x000fca00020f140b */
[----:B------:R0:W5:Y:S01]  /*2150*/  @!P3 LDG.E R74, desc[UR42][R8.64] ;  /* 0x0000002a084ab981 */ /* 0x000162000c1e1900 */
[----:B------:R-:W-:Y:S01]  /*2160*/  ISETP.GT.AND P3, PT, R27, R28, PT ;  /* 0x0000001c1b00720c */ /* 0x000fe20003f64270 */
[----:B------:R-:W-:Y:S01]  /*2170*/  IMAD R73, R19, 0x2000, R59 ;  /* 0x0000200013497824 */ /* 0x000fe200078e023b */
[----:B------:R-:W-:Y:S05]  /*2180*/  YIELD ;  /* 0x0000000000007946 */ /* 0x000fea0003800000 */
[----:B------:R-:W-:Y:S01]  /*2190*/  VIADD R11, R73, 0x20 ;  /* 0x00000020490b7836 */ /* 0x000fe20000000000 */
[----:B------:R-:W-:Y:S01]  /*21a0*/  BSSY B0, `(.L_x_13203) ;  /* 0x000032f000007945 */ /* 0x000fe20003800000 */
[----:B------:R-:W-:-:S04]  /*21b0*/  IMAD.MOV R10, RZ, RZ, -R12 ;  /* 0x000000ffff0a7224 */ /* 0x000fc800078e0a0c */
[----:B------:R-:W-:Y:S01]  /*21c0*/  IMAD R75, R75, R10, R36 ;  /* 0x0000000a4b4b7224 */ /* 0x000fe200078e0224 */
[----:B--2---:R-:W-:Y:S02]  /*21d0*/  LOP3.LUT P5, RZ, R38, 0x4, RZ, 0xc0, !PT ;  /* 0x0000000426ff7812 */ /* 0x004fe400078ac0ff */
[----:B---3--:R-:W-:-:S04]  /*21e0*/  LOP3.LUT R37, R37, 0xfffffffe, RZ, 0xc0, !PT ;  /* 0xfffffffe25257812 */ /* 0x008fc800078ec0ff */
[----:B------:R-:W-:Y:S02]  /*21f0*/  @P3 LOP3.LUT R37, R37, 0x1, RZ, 0xfc, !PT ;  /* 0x0000000125253812 */ /* 0x000fe400078efcff */
[----:B------:R-:W-:-:S03]  /*2200*/  ISETP.GE.AND P3, PT, R80, 0x1, PT ;  /* 0x000000015000780c */ /* 0x000fc60003f66270 */
[----:B------:R0:W-:Y:S02]  /*2210*/  STL [R1], R37 ;  /* 0x0000002501007387 */ /* 0x0001e40000100800 */
[C---:B------:R-:W-:Y:S02]  /*2220*/  @P5 VIADD R11, R73.reuse, 0xffffffe0 ;  /* 0xffffffe0490b5836 */ /* 0x040fe40000000000 */
[--C-:B------:R-:W-:Y:S02]  /*2230*/  IMAD R73, R73, 0x2, R26.reuse ;  /* 0x0000000249497824 */ /* 0x100fe400078e021a */
[----:B------:R-:W-:-:S04]  /*2240*/  IMAD R72, R11, 0x2, R26 ;  /* 0x000000020b487824 */ /* 0x000fc800078e021a */
[----:B0-----:R-:W-:Y:S05]  /*2250*/  @!P3 BRA `(.L_x_13204) ;  /* 0x0000002c0078b947 */ /* 0x001fea0003800000 */
        /* <DEDUP_REMOVED lines=8> */
[----:B------:R-:W-:Y:S01]  /*22e0*/  SHF.R.S32.HI R10, RZ, 0x1f, R27 ;  /* 0x0000001fff0a7819 */ /* 0x000fe2000001141b */
[----:B------:R-:W-:Y:S02]  /*22f0*/  IMAD R13, R77, UR4, RZ ;  /* 0x000000044d0d7c24 */ /* 0x000fe4000f8e02ff */
[----:B------:R-:W-:Y:S01]  /*2300*/  IADD3 R9, R9, R11, RZ ;  /* 0x0000000b09097210 */ /* 0x000fe20007ffe0ff */
[----:B------:R-:W-:-:S02]  /*2310*/  IMAD R78, R27, -0x80, R30 ;  /* 0xffffff801b4e7824 */ /* 0x000fc400078e021e */
[C---:B------:R-:W-:Y:S02]  /*2320*/  IMAD R13, R74.reuse, UR5, R13 ;  /* 0x000000054a0d7c24 */ /* 0x040fe4000f8e020d */
[----:B------:R-:W-:Y:S01]  /*2330*/  IMAD.WIDE.U32 R8, R74, UR4, R8 ;  /* 0x000000044a087c25 */ /* 0x000fe2000f8e0008 */
[----:B------:R-:W-:Y:S01]  /*2340*/  ULDC.64 UR4, c[0x0][0x308] ;  /* 0x0000c20000047ab9 */ /* 0x000fe20000000a00 */
[----:B------:R-:W-:Y:S02]  /*2350*/  VIMNMX R78, R78, 0x80, PT ;  /* 0x000000804e4e7848 */ /* 0x000fe40003fe0100 */
[----:B------:R-:W-:Y:S02]  /*2360*/  IMAD R11, R63, UR4, RZ ;  /* 0x000000043f0b7c24 */ /* 0x000fe4000f8e02ff */
[----:B------:R-:W-:Y:S02]  /*2370*/  IMAD.IADD R9, R9, 0x1, R13 ;  /* 0x0000000109097824 */ /* 0x000fe400078e020d */
[----:B------:R-:W-:-:S02]  /*2380*/  IMAD R11, R34, UR5, R11 ;  /* 0x00000005220b7c24 */ /* 0x000fc4000f8e020b */
[----:B------:R-:W-:Y:S01]  /*2390*/  IMAD.WIDE.U32 R8, R34, UR4, R8 ;  /* 0x0000000422087c25 */ /* 0x000fe2000f8e0008 */
[----:B------:R-:W-:-:S03]  /*23a0*/  ULDC.64 UR4, c[0x0][0x2e8] ;  /* 0x0000ba0000047ab9 */ /* 0x000fc60000000a00 */
[----:B------:R-:W-:Y:S01]  /*23b0*/  IMAD.IADD R85, R9, 0x1, R11 ;  /* 0x0000000109557824 */ /* 0x000fe200078e020b */
[----:B------:R-:W-:Y:S01]  /*23c0*/  LEA R84, P3, R8, UR4, 0x1 ;  /* 0x0000000408547c11 */ /* 0x000fe2000f8608ff */
        /* <DEDUP_REMOVED lines=42> */
.L_x_13207:
[----:B------:R-:W-:Y:S05]  /*2670*/  BSYNC B1 ;  /* 0x0000000000017941 */ /* 0x000fea0003800000 */
.L_x_13206:
[----:B0-----:R-:W-:Y:S01]  /*2680*/  IADD3 R12, R152, 0x60, RZ ;  /* 0x00000060980c7810 */ /* 0x001fe20007ffe0ff */
[----:B------:R-:W-:Y:S01]  /*2690*/  BSSY B1, `(.L_x_13208) ;  /* 0x0000021000017945 */ /* 0x000fe20003800000 */
[----:B-----5:R-:W-:Y:S02]  /*26a0*/  IMAD.MOV.U32 R81, RZ, RZ, R44 ;  /* 0x000000ffff517224 */ /* 0x020fe400078e002c */
[----:B------:R-:W-:Y:S01]  /*26b0*/  ISETP.GE.AND P4, PT, R12, R78, PT ;  /* 0x0000004e0c00720c */ /* 0x000fe20003f86270 */
[----:B------:R-:W-:-:S12]  /*26c0*/  IMAD.MOV.U32 R82, RZ, RZ, R45 ;  /* 0x000000ffff527224 */ /* 0x000fd800078e002d */
[----:B------:R-:W-:Y:S05]  /*26d0*/  @P4 BRA `(.L_x_13209) ;  /* 0x0000000000704947 */ /* 0x000fea0003800000 */
[----:B------:R-:W0:Y:S01]  /*26e0*/  LDC.64 R12, c[0x0][0x3f8] ;  /* 0x0000fe00ff0c7b82 */ /* 0x000e220000000a00 */
[----:B------:R-:W-:Y:S01]  /*26f0*/  IMAD.MOV.U32 R11, RZ, RZ, R79 ;  /* 0x000000ffff0b7224 */ /* 0x000fe200078e004f */
[----:B------:R-:W-:Y:S01]  /*2700*/  ULDC.64 UR4, c[0x0][0x3e8] ;  /* 0x0000fa0000047ab9 */ /* 0x000fe20000000a00 */
[----:B------:R-:W-:Y:S02]  /*2710*/  CS2R R40, SRZ ;  /* 0x0000000000287805 */ /* 0x000fe4000001ff00 */
[----:B------:R-:W-:Y:S01]  /*2720*/  CS2R R42, SRZ ;  /* 0x00000000002a7805 */ /* 0x000fe2000001ff00 */
[----:B0-----:R-:W-:-:S04]  /*2730*/  IMAD.WIDE.U32 R10, R12, 0x60, R10 ;  /* 0x000000600c0a7825 */ /* 0x001fc800078e000a */
[----:B------:R-:W-:Y:S01]  /*2740*/  IMAD R9, R13, 0x60, RZ ;  /* 0x000000600d097824 */ /* 0x000fe200078e02ff */
[----:B------:R-:W-:-:S04]  /*2750*/  IADD3 R13, P5, R20, R10, RZ ;  /* 0x0000000a140d7210 */ /* 0x000fc80007fbe0ff */
[----:B------:R-:W-:Y:S01]  /*2760*/  IADD3.X R14, R58, R11, R9, P5, !PT ;  /* 0x0000000b3a0e7210 */ /* 0x000fe20002ffe409 */
[----:B------:R-:W-:Y:S01]  /*2770*/  IMAD.MOV.U32 R9, RZ, RZ, R71 ;  /* 0x000000ffff097224 */ /* 0x000fe200078e0047 */
[----:B------:R-:W0:Y:S02]  /*2780*/  LDC.64 R10, c[0x0][0x408] ;  /* 0x00010200ff0a7b82 */ /* 0x000e240000000a00 */
[----:B0-----:R-:W-:-:S04]  /*2790*/  IMAD.WIDE.U32 R8, R10, 0x60, R8 ;  /* 0x000000600a087825 */ /* 0x001fc800078e0008 */
        /* <DEDUP_REMOVED lines=16> */
.L_x_13209:
[----:B------:R-:W-:Y:S05]  /*28a0*/  BSYNC B1 ;  /* 0x0000000000017941 */ /* 0x000fea0003800000 */
.L_x_13208:
[----:B0-----:R-:W-:Y:S01]  /*28b0*/  IMAD.MOV.U32 R9, RZ, RZ, R49 ;  /* 0x000000ffff097224 */ /* 0x001fe200078e0031 */
[----:B------:R-:W-:Y:S01]  /*28c0*/  UISETP.NE.AND UP0, UPT, UR39, 0x3, UPT ;  /* 0x000000032700788c */ /* 0x000fe2000bf05270 */
[----:B------:R-:W-:Y:S01]  /*28d0*/  IMAD.MOV.U32 R8, RZ, RZ, R48 ;  /* 0x000000ffff087224 */ /* 0x000fe200078e0030 */
[C---:B------:R-:W-:Y:S01]  /*28e0*/  PRMT R95, R82.reuse, 0x7610, R95 ;  /* 0x00007610525f7816 */ /* 0x040fe2000000005f */
[----:B------:R-:W-:Y:S01]  /*28f0*/  IMAD.MOV.U32 R10, RZ, RZ, R50 ;  /* 0x000000ffff0a7224 */ /* 0x000fe200078e0032 */
[----:B------:R-:W-:Y:S01]  /*2900*/  PRMT R82, R82, 0x5410, R9 ;  /* 0x0000541052527816 */ /* 0x000fe20000000009 */
[----:B------:R-:W-:Y:S01]  /*2910*/  IMAD.MOV.U32 R9, RZ, RZ, R47 ;  /* 0x000000ffff097224 */ /* 0x000fe200078e002f */
[----:B------:R-:W-:Y:S01]  /*2920*/  PRMT R99, R8, 0x7610, R99 ;  /* 0x0000761008637816 */ /* 0x000fe20000000063 */
[----:B------:R-:W-:Y:S01]  /*2930*/  IMAD.MOV.U32 R11, RZ, RZ, R51 ;  /* 0x000000ffff0b7224 */ /* 0x000fe200078e0033 */
[----:B------:R-:W-:Y:S02]  /*2940*/  MOV R8, R46 ;  /* 0x0000002e00087202 */ /* 0x000fe40000000f00 */
[----:B------:R-:W-:-:S02]  /*2950*/  PLOP3.LUT P5, PT, PT, PT, UP0, 0x80, 0x0 ;  /* 0x000000000000781c */ /* 0x000fc40003faf008 */
[----:B------:R-:W-:Y:S01]  /*2960*/  PRMT R94, R8, 0x7610, R94 ;  /* 0x00007610085e7816 */ /* 0x000fe2000000005e */
[----:B-----5:R-:W-:Y:S01]  /*2970*/  IMAD.MOV.U32 R8, RZ, RZ, R36 ;  /* 0x000000ffff087224 */ /* 0x020fe200078e0024 */
        /* <DEDUP_REMOVED lines=17> */
[----:B------:R-:W-:Y:S02]  /*2a90*/  PRMT R91, R10, 0x7610, R91 ;  /* 0x000076100a5b7816 */ /* 0x000fe4000000005b */
[----:B------:R-:W-:Y:S01]  /*2aa0*/  PRMT R92, R11, 0x7610, R92 ;  /* 0x000076100b5c7816 */ /* 0x000fe2000000005c */
[----:B------:R-:W-:Y:S06]  /*2ab0*/  @!P5 BRA `(.L_x_13210) ;  /* 0x000000000004d947 */ /* 0x000fec0003800000 */
[----:B------:R-:W-:Y:S01]  /*2ac0*/  BPT.TRAP 0x1 ;  /* 0x000000040000795c */ /* 0x000fe20000300000 */
.L_x_13210:
[----:B------:R-:W-:Y:S01]  /*2ad0*/  IMAD R71, R19, 0x8, R18 ;  /* 0x0000000813477824 */ /* 0x000fe200078e0212 */
[----:B------:R-:W-:Y:S01]  /*2ae0*/  SHF.L.U32 R79, R154, 0x1f, RZ ;  /* 0x0000001f9a4f7819 */ /* 0x000fe200000006ff */
[----:B------:R-:W-:Y:S03]  /*2af0*/  BSSY B1, `(.L_x_13211) ;  /* 0x0000003000017945 */ /* 0x000fe60003800000 */
[----:B------:R-:W0:Y:S02]  /*2b00*/  SYNCS.PHASECHK.TRANS64.TRYWAIT P6, [R71+URZ+0x16890], R79 ;  /* 0x0168904f470075a7 */ /* 0x000e2400080c017f */
[----:B0-----:R-:W-:Y:S05]  /*2b10*/  @!P6 BRA `(.L_x_13212) ;  /* 0x0000013000bce947 */ /* 0x001fea0003800000 */
.L_x_13438:
[----:B------:R-:W-:Y:S05]  /*2b20*/  BSYNC B1 ;  /* 0x0000000000017941 */ /* 0x000fea0003800000 */
.L_x_13211:
[----:B------:R-:W-:-:S03]  /*2b30*/  UMOV UR4, 0xffffffff ;  /* 0xffffffff00047882 */ /* 0x000fc60000000000 */
[----:B------:R-:W-:Y:S05]  /*2b40*/  BRA.DIV UR4, `(.L_x_13213) ;  /* 0x0000013204c47947 */ /* 0x000fea000b800000 */
[----:B------:R1:W2:Y:S04]  /*2b50*/  SHFL.IDX PT, R81, R85, RZ, 0x1c1f ;  /* 0x001c1fff55517589 */ /* 0x0002a800000e0000 */
[----:B------:R1:W3:Y:S02]  /*2b60*/  SHFL.IDX PT, R14, R84, RZ, 0x1c1f ;  /* 0x001c1fff540e7589 */ /* 0x0002e400000e0000 */
.L_x_13442:
[----:B------:R-:W-:Y:S04]  /*2b70*/  BSSY B1, `(.L_x_13214) ;  /* 0x0000070000017945 */ /* 0x000fe80003800000 */
        /* <DEDUP_REMOVED lines=9> */
[----:B------:R-:W-:Y:S02]  /*2c10*/  SHF.R.U64 R100, R50, 0x10, R51 ;  /* 0x0000001032647819 */ /* 0x000fe40000001233 */
[----:B------:R-:W-:Y:S01]  /*2c20*/  SHF.R.U64 R97, R48, 0x10, R49 ;  /* 0x0000001030617819 */ /* 0x000fe20000001231 */
[C---:B0-----:R-:W-:Y:S01]  /*2c30*/  IMAD.U32 R48, R10.reuse, 0x10000, RZ ;  /* 0x000100000a307824 */ /* 0x041fe200078e00ff */
[----:B------:R-:W-:Y:S02]  /*2c40*/  SHF.R.U32.HI R102, RZ, 0x10, R51 ;  /* 0x00000010ff667819 */ /* 0x000fe40000011633 */
[----:B------:R-:W-:Y:S01]  /*2c50*/  SHF.R.U32.HI R98, RZ, 0x10, R49 ;  /* 0x00000010ff627819 */ /* 0x000fe20000011631 */
[----:B------:R-:W-:Y:S01]  /*2c60*/  IMAD.U32 R49, R9, 0x10000, RZ ;  /* 0x0001000009317824 */ /* 0x000fe200078e00ff */
[----:B------:R-:W-:Y:S02]  /*2c70*/  LOP3.LUT R51, R10, 0xffff0000, RZ, 0xc0, !PT ;  /* 0xffff00000a337812 */ /* 0x000fe400078ec0ff */
[----:B------:R-:W-:-:S02]  /*2c80*/  LOP3.LUT R15, R11, 0xffff0000, RZ, 0xc0, !PT ;  /* 0xffff00000b0f7812 */ /* 0x000fc400078ec0ff */
[----:B------:R-:W-:Y:S02]  /*2c90*/  SHF.L.U32 R10, R11, 0x10, RZ ;  /* 0x000000100b0a7819 */ /* 0x000fe400000006ff */
[----:B------:R-:W-:Y:S02]  /*2ca0*/  PRMT R100, R83, 0x5432, R100 ;  /* 0x0000543253647816 */ /* 0x000fe40000000064 */
[----:B------:R-:W-:Y:S02]  /*2cb0*/  PRMT R11, R99, 0x5410, R97 ;  /* 0x00005410630b7816 */ /* 0x000fe40000000061 */
[----:B------:R-:W-:Y:S02]  /*2cc0*/  PRMT R102, R86, 0x5432, R102 ;  /* 0x0000543256667816 */ /* 0x000fe40000000066 */
[----:B------:R-:W-:Y:S02]  /*2cd0*/  PRMT R98, R82, 0x5432, R98 ;  /* 0x0000543252627816 */ /* 0x000fe40000000062 */
[----:B------:R-:W-:Y:S01]  /*2ce0*/  LOP3.LUT R50, R9, 0xffff0000, RZ, 0xc0, !PT ;  /* 0xffff000009327812 */ /* 0x000fe200078ec0ff */
[----:B------:R-:W-:Y:S01]  /*2cf0*/  IMAD.U32 R103, R102, 0x10000, RZ ;  /* 0x0001000066677824 */ /* 0x000fe200078e00ff */
[----:B------:R-:W-:Y:S01]  /*2d00*/  LOP3.LUT R101, R100, 0xffff0000, RZ, 0xc0, !PT ;  /* 0xffff000064657812 */ /* 0x000fe200078ec0ff */
[----:B------:R-:W-:Y:S01]  /*2d10*/  IMAD.U32 R99, R98, 0x10000, RZ ;  /* 0x0001000062637824 */ /* 0x000fe200078e00ff */
[----:B------:R-:W-:Y:S01]  /*2d20*/  LOP3.LUT R97, R11, 0xffff0000, RZ, 0xc0, !PT ;  /* 0xffff00000b617812 */ /* 0x000fe200078ec0ff */
[C---:B------:R-:W-:Y:S01]  /*2d30*/  FMUL.FTZ R105, R51.reuse, R103 ;  /* 0x0000006733697220 */ /* 0x040fe20000410000 */
[----:B------:R-:W-:Y:S01]  /*2d40*/  LOP3.LUT R102, R102, 0xffff0000, RZ, 0xc0, !PT ;  /* 0xffff000066667812 */ /* 0x000fe200078ec0ff */
[C---:B------:R-:W-:Y:S01]  /*2d50*/  FMUL.FTZ R104, R50.reuse, R101 ;  /* 0x0000006532687220 */ /* 0x040fe20000410000 */
[----:B------:R-:W-:Y:S01]  /*2d60*/  FMUL.FTZ R51, R51, R99 ;  /* 0x0000006333337220 */ /* 0x000fe20000410000 */
[-C--:B------:R-:W-:Y:S01]  /*2d70*/  FMUL.FTZ R50, R50, R97.reuse ;  /* 0x0000006132327220 */ /* 0x080fe20000410000 */
[----:B------:R-:W-:Y:S01]  /*2d80*/  IMAD.U32 R9, R8, 0x10000, RZ ;  /* 0x0001000008097824 */ /* 0x000fe200078e00ff */
[----:B------:R-:W-:Y:S01]  /*2d90*/  LOP3.LUT R98, R98, 0xffff0000, RZ, 0xc0, !PT ;  /* 0xffff000062627812 */ /* 0x000fe200078ec0ff */
[C---:B------:R-:W-:Y:S01]  /*2da0*/  FFMA.FTZ R104, R49.reuse, R97, -R104 ;  /* 0x0000006131687223 */ /* 0x040fe20000010868 */
[----:B------:R-:W-:Y:S01]  /*2db0*/  LOP3.LUT R8, R8, 0xffff0000, RZ, 0xc0, !PT ;  /* 0xffff000008087812 */ /* 0x000fe200078ec0ff */
[----:B------:R-:W-:Y:S01]  /*2dc0*/  FFMA.FTZ R49, R49, R101, R50 ;  /* 0x0000006531317223 */ /* 0x000fe20000010032 */
[----:B------:R-:W-:-:S02]  /*2dd0*/  IMAD.U32 R100, R100, 0x10000, RZ ;  /* 0x0001000064647824 */ /* 0x000fc400078e00ff */
[C---:B------:R-:W-:Y:S01]  /*2de0*/  FFMA.FTZ R50, R48.reuse, R103, R51 ;  /* 0x0000006730327223 */ /* 0x040fe20000010033 */
[----:B------:R-:W-:Y:S02]  /*2df0*/  IMAD.U32 R11, R11, 0x10000, RZ ;  /* 0x000100000b0b7824 */ /* 0x000fe400078e00ff */
[C---:B------:R-:W-:Y:S01]  /*2e00*/  FMUL.FTZ R51, R15.reuse, R102 ;  /* 0x000000660f337220 */ /* 0x040fe20000410000 */
[----:B------:R-:W-:Y:S01]  /*2e10*/  FFMA.FTZ R105, R48, R99, -R105 ;  /* 0x0000006330697223 */ /* 0x000fe20000010869 */
        /* <DEDUP_REMOVED lines=11> */
.L_x_13219:
[----:B------:R-:W-:Y:S05]  /*2ed0*/  BSYNC B3 ;  /* 0x0000000000037941 */ /* 0x000fea0003800000 */
.L_x_13218:
[----:B0-----:R4:W-:Y:S02]  /*2ee0*/  ST.E.128 desc[UR42][R12.64], R8 ;  /* 0x000000080c007985 */ /* 0x0019e4000c101d2a */
.L_x_13217:
[----:B------:R-:W-:Y:S05]  /*2ef0*/  BSYNC B2 ;  /* 0x0000000000027941 */ /* 0x000fea0003800000 */
.L_x_13216:
[----:B------:R-:W-:Y:S05]  /*2f00*/  @P2 BRA `(.L_x_13215) ;  /* 0x0000000000d82947 */ /* 0x000fea0003800000 */
[----:B----4-:R4:W0:Y:S01]  /*2f10*/  LDS.128 R8, [R72+0xe000] ;  /* 0x00e0000048087984 */ /* 0x0108220000000c00 */
[C---:B---3--:R-:W-:Y:S01]  /*2f20*/  LEA R12, P3, R2.reuse, R14, 0x1 ;  /* 0x0000000e020c7211 */ /* 0x048fe200078608ff */
[----:B------:R-:W-:Y:S03]  /*2f30*/  BSSY B2, `(.L_x_13220) ;  /* 0x0000032000027945 */ /* 0x000fe60003800000 */
[----:B--2---:R-:W-:Y:S02]  /*2f40*/  LEA.HI.X R13, R2, R81, R153, 0x1, P3 ;  /* 0x00000051020d7211 */ /* 0x004fe400018f0c99 */
[----:B------:R-:W-:-:S13]  /*2f50*/  ISETP.GE.AND P3, PT, R156, R80, PT ;  /* 0x000000509c00720c */ /* 0x000fda0003f66270 */
[----:B----4-:R-:W-:Y:S05]  /*2f60*/  @P3 BRA `(.L_x_13221) ;  /* 0x0000000000b83947 */ /* 0x010fea0003800000 */
[--C-:B------:R-:W-:Y:S02]  /*2f70*/  SHF.R.U64 R49, R46, 0x10, R47.reuse ;  /* 0x000000102e317819 */ /* 0x100fe4000000122f */
[----:B------:R-:W-:Y:S02]  /*2f80*/  SHF.R.U32.HI R46, RZ, 0x10, R47 ;  /* 0x00000010ff2e7819 */ /* 0x000fe4000001162f */
[--C-:B------:R-:W-:Y:S02]  /*2f90*/  SHF.R.U32.HI R48, RZ, 0x10, R45.reuse ;  /* 0x00000010ff307819 */ /* 0x100fe4000001162d */
[----:B------:R-:W-:Y:S02]  /*2fa0*/  PRMT R93, R93, 0x5410, R46 ;  /* 0x000054105d5d7816 */ /* 0x000fe4000000002e */
[----:B------:R-:W-:Y:S01]  /*2fb0*/  SHF.R.U64 R51, R44, 0x10, R45 ;  /* 0x000000102c337819 */ /* 0x000fe2000000122d */
[----:B0-----:R-:W-:Y:S01]  /*2fc0*/  IMAD.U32 R44, R11, 0x10000, RZ ;  /* 0x000100000b2c7824 */ /* 0x001fe200078e00ff */
[----:B------:R-:W-:-:S02]  /*2fd0*/  PRMT R95, R95, 0x5410, R48 ;  /* 0x000054105f5f7816 */ /* 0x000fc40000000030 */
[----:B------:R-:W-:Y:S01]  /*2fe0*/  PRMT R94, R94, 0x5410, R49 ;  /* 0x000054105e5e7816 */ /* 0x000fe20000000031 */
[----:B------:R-:W-:Y:S01]  /*2ff0*/  IMAD.U32 R49, R93, 0x10000, RZ ;  /* 0x000100005d317824 */ /* 0x000fe200078e00ff */
[----:B------:R-:W-:Y:S01]  /*3000*/  LOP3.LUT R15, R10, 0xffff0000, RZ, 0xc0, !PT ;  /* 0xffff00000a0f7812 */ /* 0x000fe200078ec0ff */
[----:B------:R-:W-:Y:S01]  /*3010*/  IMAD.U32 R47, R95, 0x10000, RZ ;  /* 0x000100005f2f7824 */ /* 0x000fe200078e00ff */
[----:B------:R-:W-:Y:S02]  /*3020*/  LOP3.LUT R45, R11, 0xffff0000, RZ, 0xc0, !PT ;  /* 0xffff00000b2d7812 */ /* 0x000fe400078ec0ff */
[----:B------:R-:W-:Y:S01]  /*3030*/  PRMT R96, R96, 0x5410, R51 ;  /* 0x0000541060607816 */ /* 0x000fe20000000033 */
[----:B------:R-:W-:Y:S01]  /*3040*/  FMUL.FTZ R81, R15, R49 ;  /* 0x000000310f517220 */ /* 0x000fe20000410000 */
[----:B------:R-:W-:Y:S01]  /*3050*/  LOP3.LUT R11, R9, 0xffff0000, RZ, 0xc0, !PT ;  /* 0xffff0000090b7812 */ /* 0x000fe200078ec0ff */
[-C--:B------:R-:W-:Y:S01]  /*3060*/  FMUL.FTZ R15, R15, R47.reuse ;  /* 0x0000002f0f0f7220 */ /* 0x080fe20000410000 */
[C---:B------:R-:W-:Y:S01]  /*3070*/  LOP3.LUT R48, R94.reuse, 0xffff0000, RZ, 0xc0, !PT ;  /* 0xffff00005e307812 */ /* 0x040fe200078ec0ff */
[----:B------:R-:W-:Y:S01]  /*3080*/  IMAD.U32 R94, R94, 0x10000, RZ ;  /* 0x000100005e5e7824 */ /* 0x000fe200078e00ff */
[----:B------:R-:W-:Y:S01]  /*3090*/  SHF.L.U32 R14, R10, 0x10, RZ ;  /* 0x000000100a0e7819 */ /* 0x000fe200000006ff */
[----:B------:R-:W-:Y:S01]  /*30a0*/  IMAD.U32 R10, R9, 0x10000, RZ ;  /* 0x00010000090a7824 */ /* 0x000fe200078e00ff */
[----:B------:R-:W-:Y:S01]  /*30b0*/  LOP3.LUT R46, R96, 0xffff0000, RZ, 0xc0, !PT ;  /* 0xffff0000602e7812 */ /* 0x000fe200078ec0ff */
[----:B------:R-:W-:Y:S01]  /*30c0*/  FMUL.FTZ R51, R11, R48 ;  /* 0x000000300b337220 */ /* 0x000fe20000410000 */
[----:B------:R-:W-:Y:S01]  /*30d0*/  LOP3.LUT R93, R93, 0xffff0000, RZ, 0xc0, !PT ;  /* 0xffff00005d5d7812 */ /* 0x000fe200078ec0ff */
[----:B------:R-:W-:Y:S01]  /*30e0*/  IMAD.U32 R9, R8, 0x10000, RZ ;  /* 0x0001000008097824 */ /* 0x000fe200078e00ff */
[----:B------:R-:W-:Y:S01]  /*30f0*/  LOP3.LUT R95, R95, 0xffff0000, RZ, 0xc0, !PT ;  /* 0xffff00005f5f7812 */ /* 0x000fe200078ec0ff */
[----:B------:R-:W-:Y:S01]  /*3100*/  FFMA.FTZ R81, R14, R47, -R81 ;  /* 0x0000002f0e517223 */ /* 0x000fe20000010851 */
[-C--:B------:R-:W-:Y:S01]  /*3110*/  FMUL.FTZ R11, R11, R46.reuse ;  /* 0x0000002e0b0b7220 */ /* 0x080fe20000410000 */
[----:B------:R-:W-:Y:S01]  /*3120*/  LOP3.LUT R8, R8, 0xffff0000, RZ, 0xc0, !PT ;  /* 0xffff000008087812 */ /* 0x000fe200078ec0ff */
[----:B------:R-:W-:Y:S01]  /*3130*/  FFMA.FTZ R51, R10, R46, -R51 ;  /* 0x0000002e0a337223 */ /* 0x000fe20000010833 */
[----:B------:R-:W-:Y:S01]  /*3140*/  SHF.L.U32 R96, R96, 0x10, RZ ;  /* 0x0000001060607819 */ /* 0x000fe200000006ff */
[----:B------:R-:W-:Y:S01]  /*3150*/  FFMA.FTZ R14, R14, R49, R15 ;  /* 0x000000310e0e7223 */ /* 0x000fe2000001000f */
[C---:B------:R-:W-:Y:S01]  /*3160*/  FMUL.FTZ R15, R45.reuse, R93 ;  /* 0x0000005d2d0f7220 */ /* 0x040fe20000410000 */
        /* <DEDUP_REMOVED lines=14> */
.L_x_13221:
[----:B------:R-:W-:Y:S05]  /*3250*/  BSYNC B2 ;  /* 0x0000000000027941 */ /* 0x000fea0003800000 */
.L_x_13220:
[----:B0-----:R0:W-:Y:S02]  /*3260*/  ST.E.128 desc[UR42][R12.64], R8 ;  /* 0x000000080c007985 */ /* 0x0011e4000c101d2a */
.L_x_13215:
[----:B------:R-:W-:Y:S05]  /*3270*/  BSYNC B1 ;  /* 0x0000000000017941 */ /* 0x000fea0003800000 */
.L_x_13214:
[----:B------:R-:W-:-:S03]  /*3280*/  UMOV UR4, 0xffffffff ;  /* 0xffffffff00047882 */ /* 0x000fc60000000000 */
[----:B------:R-:W-:Y:S05]  /*3290*/  BRA.DIV UR4, `(.L_x_13222) ;  /* 0x0000012e04387947 */ /* 0x000fea000b800000 */
[----:B-1----:R-:W1:Y:S04]  /*32a0*/  SHFL.IDX PT, R85, R85, 0x1, 0x1c1f ;  /* 0x003c1f0055557f89 */ /* 0x002e6800000e0000 */
[----:B---3--:R3:W0:Y:S02]  /*32b0*/  SHFL.IDX PT, R14, R84, 0x1, 0x1c1f ;  /* 0x003c1f00540e7f89 */ /* 0x00862400000e0000 */
.L_x_13446:
        /* <DEDUP_REMOVED lines=13> */
[----:B------:R-:W-:Y:S01]  /*3390*/  SHF.R.U32.HI R45, RZ, 0x10, R41 ;  /* 0x00000010ff2d7819 */ /* 0x000fe20000011629 */
[----:B------:R-:W-:Y:S01]  /*33a0*/  IMAD.U32 R41, R11, 0x10000, RZ ;  /* 0x000100000b297824 */ /* 0x000fe200078e00ff */
[----:B------:R-:W-:Y:S02]  /*33b0*/  PRMT R89, R89, 0x5410, R46 ;  /* 0x0000541059597816 */ /* 0x000fe4000000002e */
[----:B------:R-:W-:-:S02]  /*33c0*/  PRMT R91, R91, 0x5410, R44 ;  /* 0x000054105b5b7816 */ /* 0x000fc4000000002c */
[----:B------:R-:W-:Y:S02]  /*33d0*/  PRMT R92, R92, 0x5410, R43 ;  /* 0x000054105c5c7816 */ /* 0x000fe4000000002b */
[----:B------:R-:W-:Y:S02]  /*33e0*/  PRMT R90, R90, 0x5410, R45 ;  /* 0x000054105a5a7816 */ /* 0x000fe4000000002d */
[----:B------:R-:W-:Y:S02]  /*33f0*/  LOP3.LUT R42, R11, 0xffff0000, RZ, 0xc0, !PT ;  /* 0xffff00000b2a7812 */ /* 0x000fe400078ec0ff */
[----:B------:R-:W-:Y:S01]  /*3400*/  LOP3.LUT R11, R9, 0xffff0000, RZ, 0xc0, !PT ;  /* 0xffff0000090b7812 */ /* 0x000fe200078ec0ff */
[----:B------:R-:W-:Y:S01]  /*3410*/  IMAD.U32 R44, R90, 0x10000, RZ ;  /* 0x000100005a2c7824 */ /* 0x000fe200078e00ff */
[C---:B------:R-:W-:Y:S01]  /*3420*/  LOP3.LUT R45, R91.reuse, 0xffff0000, RZ, 0xc0, !PT ;  /* 0xffff00005b2d7812 */ /* 0x040fe200078ec0ff */
[----:B------:R-:W-:Y:S01]  /*3430*/  IMAD.U32 R91, R91, 0x10000, RZ ;  /* 0x000100005b5b7824 */ /* 0x000fe200078e00ff */
[C---:B------:R-:W-:Y:S01]  /*3440*/  LOP3.LUT R43, R89.reuse, 0xffff0000, RZ, 0xc0, !PT ;  /* 0xffff0000592b7812 */ /* 0x040fe200078ec0ff */
[----:B------:R-:W-:Y:S01]  /*3450*/  IMAD.U32 R89, R89, 0x10000, RZ ;  /* 0x0001000059597824 */ /* 0x000fe200078e00ff */
[----:B------:R-:W-:Y:S01]  /*3460*/  LOP3.LUT R40, R10, 0xffff0000, RZ, 0xc0, !PT ;  /* 0xffff00000a287812 */ /* 0x000fe200078ec0ff */
[----:B------:R-:W-:Y:S01]  /*3470*/  IMAD.U32 R10, R9, 0x10000, RZ ;  /* 0x00010000090a7824 */ /* 0x000fe200078e00ff */
[----:B------:R-:W-:Y:S01]  /*3480*/  SHF.L.U32 R46, R92, 0x10, RZ ;  /* 0x000000105c2e7819 */ /* 0x000fe200000006ff */
[----:B------:R-:W-:-:S02]  /*3490*/  IMAD.U32 R9, R8, 0x10000, RZ ;  /* 0x0001000008097824 */ /* 0x000fc400078e00ff */
[C---:B------:R-:W-:Y:S01]  /*34a0*/  FMUL.FTZ R47, R11.reuse, R45 ;  /* 0x0000002d0b2f7220 */ /* 0x040fe20000410000 */
[-C--:B------:R-:W-:Y:S01]  /*34b0*/  FMUL.FTZ R48, R11, R43.reuse ;  /* 0x0000002b0b307220 */ /* 0x080fe20000410000 */
[----:B------:R-:W-:Y:S01]  /*34c0*/  LOP3.LUT R8, R8, 0xffff0000, RZ, 0xc0, !PT ;  /* 0xffff000008087812 */ /* 0x000fe200078ec0ff */
[C---:B------:R-:W-:Y:S01]  /*34d0*/  FMUL.FTZ R50, R40.reuse, R46 ;  /* 0x0000002e28327220 */ /* 0x040fe20000410000 */
[-C--:B------:R-:W-:Y:S01]  /*34e0*/  FMUL.FTZ R40, R40, R44.reuse ;  /* 0x0000002c28287220 */ /* 0x080fe20000410000 */
[----:B------:R-:W-:Y:S01]  /*34f0*/  LOP3.LUT R92, R92, 0xffff0000, RZ, 0xc0, !PT ;  /* 0xffff00005c5c7812 */ /* 0x000fe200078ec0ff */
[----:B------:R-:W-:Y:S01]  /*3500*/  FFMA.FTZ R47, R10, R43, -R47 ;  /* 0x0000002b0a2f7223 */ /* 0x000fe2000001082f */
[----:B------:R-:W-:Y:S01]  /*3510*/  LOP3.LUT R90, R90, 0xffff0000, RZ, 0xc0, !PT ;  /* 0xffff00005a5a7812 */ /* 0x000fe200078ec0ff */
[----:B------:R-:W-:Y:S01]  /*3520*/  FFMA.FTZ R48, R10, R45, R48 ;  /* 0x0000002d0a307223 */ /* 0x000fe20000010030 */
[C---:B------:R-:W-:Y:S01]  /*3530*/  FFMA.FTZ R50, R15.reuse, R44, -R50 ;  /* 0x0000002c0f327223 */ /* 0x040fe20000010832 */
[C---:B------:R-:W-:Y:S01]  /*3540*/  FMUL.FTZ R10, R8.reuse, R91 ;  /* 0x0000005b080a7220 */ /* 0x040fe20000410000 */
        /* <DEDUP_REMOVED lines=14> */
.L_x_13227:
[----:B------:R-:W-:Y:S05]  /*3630*/  BSYNC B2 ;  /* 0x0000000000027941 */ /* 0x000fea0003800000 */
.L_x_13226:
[----:B----4-:R0:W-:Y:S02]  /*3640*/  ST.E.128 desc[UR42][R12.64], R8 ;  /* 0x000000080c007985 */ /* 0x0101e4000c101d2a */
.L_x_13225:
[----:B------:R-:W-:Y:S05]  /*3650*/  BSYNC B1 ;  /* 0x0000000000017941 */ /* 0x000fea0003800000 */
.L_x_13224:
[----:B------:R-:W-:Y:S05]  /*3660*/  @P2 BRA `(.L_x_13223) ;  /* 0x0000001c00882947 */ /* 0x000fea0003800000 */
        /* <DEDUP_REMOVED lines=9> */
[--C-:B------:R-:W-:Y:S02]  /*3700*/  SHF.R.U32.HI R40, RZ, 0x10, R37.reuse ;  /* 0x00000010ff287819 */ /* 0x100fe40000011625 */
[----:B------:R-:W-:Y:S02]  /*3710*/  PRMT R87, R87, 0x5410, R38 ;  /* 0x0000541057577816 */ /* 0x000fe40000000026 */
[----:B------:R-:W-:Y:S02]  /*3720*/  SHF.R.U64 R43, R36, 0x10, R37 ;  /* 0x00000010242b7819 */ /* 0x000fe40000001225 */
[----:B------:R-:W-:-:S02]  /*3730*/  PRMT R83, R83, 0x5410, R40 ;  /* 0x0000541053537816 */ /* 0x000fc40000000028 */
[----:B------:R-:W-:Y:S01]  /*3740*/  PRMT R86, R86, 0x5410, R41 ;  /* 0x0000541056567816 */ /* 0x000fe20000000029 */
[----:B------:R-:W-:Y:S01]  /*3750*/  IMAD.U32 R41, R87, 0x10000, RZ ;  /* 0x0001000057297824 */ /* 0x000fe200078e00ff */
[----:B------:R-:W-:Y:S01]  /*3760*/  LOP3.LUT R15, R10, 0xffff0000, RZ, 0xc0, !PT ;  /* 0xffff00000a0f7812 */ /* 0x000fe200078ec0ff */
[----:B------:R-:W-:Y:S01]  /*3770*/  IMAD.U32 R39, R83, 0x10000, RZ ;  /* 0x0001000053277824 */ /* 0x000fe200078e00ff */
[----:B------:R-:W-:Y:S01]  /*3780*/  LOP3.LUT R37, R11, 0xffff0000, RZ, 0xc0, !PT ;  /* 0xffff00000b257812 */ /* 0x000fe200078ec0ff */
[----:B------:R-:W-:Y:S01]  /*3790*/  IMAD.U32 R10, R9, 0x10000, RZ ;  /* 0x00010000090a7824 */ /* 0x000fe200078e00ff */
[----:B------:R-:W-:Y:S01]  /*37a0*/  SHF.L.U32 R36, R11, 0x10, RZ ;  /* 0x000000100b247819 */ /* 0x000fe200000006ff */
[C---:B------:R-:W-:Y:S01]  /*37b0*/  FMUL.FTZ R45, R15.reuse, R41 ;  /* 0x000000290f2d7220 */ /* 0x040fe20000410000 */
[----:B------:R-:W-:Y:S01]  /*37c0*/  PRMT R82, R82, 0x5410, R43 ;  /* 0x0000541052527816 */ /* 0x000fe2000000002b */
[-C--:B------:R-:W-:Y:S01]  /*37d0*/  FMUL.FTZ R15, R15, R39.reuse ;  /* 0x000000270f0f7220 */ /* 0x080fe20000410000 */
[----:B------:R-:W-:Y:S01]  /*37e0*/  LOP3.LUT R11, R9, 0xffff0000, RZ, 0xc0, !PT ;  /* 0xffff0000090b7812 */ /* 0x000fe200078ec0ff */
[----:B------:R-:W-:Y:S01]  /*37f0*/  IMAD.U32 R9, R8, 0x10000, RZ ;  /* 0x0001000008097824 */ /* 0x000fe200078e00ff */
[----:B------:R-:W-:Y:S01]  /*3800*/  LOP3.LUT R40, R86, 0xffff0000, RZ, 0xc0, !PT ;  /* 0xffff000056287812 */ /* 0x000fe200078ec0ff */
[----:B------:R-:W-:Y:S01]  /*3810*/  FFMA.FTZ R45, R14, R39, -R45 ;  /* 0x000000270e2d7223 */ /* 0x000fe2000001082d */
[----:B------:R-:W-:Y:S01]  /*3820*/  LOP3.LUT R38, R82, 0xffff0000, RZ, 0xc0, !PT ;  /* 0xffff000052267812 */ /* 0x000fe200078ec0ff */
[----:B------:R-:W-:Y:S01]  /*3830*/  FFMA.FTZ R14, R14, R41, R15 ;  /* 0x000000290e0e7223 */ /* 0x000fe2000001000f */
[----:B------:R-:W-:Y:S01]  /*3840*/  LOP3.LUT R87, R87, 0xffff0000, RZ, 0xc0, !PT ;  /* 0xffff000057577812 */ /* 0x000fe200078ec0ff */
[----:B------:R-:W-:Y:S01]  /*3850*/  FMUL.FTZ R43, R11, R40 ;  /* 0x000000280b2b7220 */ /* 0x000fe20000410000 */
[----:B------:R-:W-:Y:S01]  /*3860*/  LOP3.LUT R83, R83, 0xffff0000, RZ, 0xc0, !PT ;  /* 0xffff000053537812 */ /* 0x000fe200078ec0ff */
[-C--:B------:R-:W-:Y:S01]  /*3870*/  FMUL.FTZ R11, R11, R38.reuse ;  /* 0x000000260b0b7220 */ /* 0x080fe20000410000 */
[----:B------:R-:W-:Y:S01]  /*3880*/  LOP3.LUT R8, R8, 0xffff0000, RZ, 0xc0, !PT ;  /* 0xffff000008087812 */ /* 0x000fe200078ec0ff */
[----:B------:R-:W-:Y:S01]  /*3890*/  FFMA.FTZ R43, R10, R38, -R43 ;  /* 0x000000260a2b7223 */ /* 0x000fe2000001082b */
        /* <DEDUP_REMOVED lines=16> */
[----:B------:R-:W-:-:S07]  /*39a0*/  MOV R10, R14 ;  /* 0x0000000e000a7202 */ /* 0x000fce0000000f00 */
.L_x_13229:
[----:B------:R-:W-:Y:S05]  /*39b0*/  BSYNC B1 ;  /* 0x0000000000017941 */ /* 0x000fea0003800000 */
.L_x_13228:
[----:B----4-:R0:W-:Y:S01]  /*39c0*/  ST.E.128 desc[UR42][R12.64], R8 ;  /* 0x000000080c007985 */ /* 0x0101e2000c101d2a */
[----:B------:R-:W-:Y:S05]  /*39d0*/  BRA `(.L_x_13223) ;  /* 0x0000001800ac7947 */ /* 0x000fea0003800000 */
.L_x_13205:
[C---:B------:R-:W-:Y:S01]  /*39e0*/  ISETP.GE.AND P3, PT, R152.reuse, R78, PT ;  /* 0x0000004e9800720c */ /* 0x040fe20003f66270 */
[----:B------:R-:W-:Y:S01]  /*39f0*/  VIADD R44, R152, 0x60 ;  /* 0x00000060982c7836 */ /* 0x000fe20000000000 */
[----:B------:R-:W-:Y:S02]  /*3a00*/  CS2R R38, SRZ ;  /* 0x0000000000267805 */ /* 0x000fe4000001ff00 */
[----:B------:R-:W-:Y:S02]  /*3a10*/  CS2R R42, SRZ ;  /* 0x00000000002a7805 */ /* 0x000fe4000001ff00 */
[----:B------:R-:W-:Y:S02]  /*3a20*/  ISETP.GE.OR P3, PT, R16, R80, P3 ;  /* 0x000000501000720c */ /* 0x000fe40001f66670 */
[----:B------:R-:W-:-:S11]  /*3a30*/  CS2R R40, SRZ ;  /* 0x0000000000287805 */ /* 0x000fd6000001ff00 */
[----:B------:R-:W0:Y:S01]  /*3a40*/  @!P3 LDC.64 R12, c[0x0][0x3e8] ;  /* 0x0000fa00ff0cbb82 */ /* 0x000e220000000a00 */
[----:B------:R-:W-:-:S05]  /*3a50*/  @!P3 IADD3 R14, P4, R52, R10, RZ ;  /* 0x0000000a340eb210 */ /* 0x000fca0007f9e0ff */
[----:B------:R-:W-:Y:S01]  /*3a60*/  @!P3 IMAD.X R15, R79, 0x1, R35, P4 ;  /* 0x000000014f0fb824 */ /* 0x000fe200020e0623 */
[----:B------:R-:W-:-:S05]  /*3a70*/  @!P3 IADD3 R36, P4, R56, R8, RZ ;  /* 0x000000083824b210 */ /* 0x000fca0007f9e0ff */
[----:B------:R-:W-:Y:S01]  /*3a80*/  @!P3 IMAD.X R37, R71, 0x1, R31, P4 ;  /* 0x000000014725b824 */ /* 0x000fe200020e061f */
[----:B0-----:R-:W-:-:S04]  /*3a90*/  @!P3 LEA R12, P4, R14, R12, 0x1 ;  /* 0x0000000c0e0cb211 */ /* 0x001fc800078808ff */
[----:B------:R-:W-:Y:S02]  /*3aa0*/  @!P3 LEA.HI.X R13, R14, R13, R15, 0x1, P4 ;  /* 0x0000000d0e0db211 */ /* 0x000fe400020f0c0f */
[----:B------:R-:W0:Y:S01]  /*3ab0*/  @!P3 LDC.64 R14, c[0x0][0x400] ;  /* 0x00010000ff0ebb82 */ /* 0x000e220000000a00 */
[----:B------:R-:W-:Y:S01]  /*3ac0*/  BSSY B1, `(.L_x_13230) ;  /* 0x0000022000017945 */ /* 0x000fe20003800000 */
[----:B0-----:R-:W-:-:S04]  /*3ad0*/  @!P3 LEA R14, P4, R36, R14, 0x1 ;  /* 0x0000000e240eb211 */ /* 0x001fc800078808ff */
[----:B------:R-:W-:Y:S02]  /*3ae0*/  @!P3 LEA.HI.X R15, R36, R15, R37, 0x1, P4 ;  /* 0x0000000f240fb211 */ /* 0x000fe400020f0c25 */
[----:B------:R-:W-:Y:S02]  /*3af0*/  CS2R R36, SRZ ;  /* 0x0000000000247805 */ /* 0x000fe4000001ff00 */
[----:B------:R-:W-:Y:S02]  /*3b00*/  ISETP.GE.AND P4, PT, R44, R78, PT ;  /* 0x0000004e2c00720c */ /* 0x000fe40003f86270 */
[----:B------:R-:W-:Y:S02]  /*3b10*/  CS2R R46, SRZ ;  /* 0x00000000002e7805 */ /* 0x000fe4000001ff00 */
[----:B------:R-:W-:Y:S01]  /*3b20*/  CS2R R50, SRZ ;  /* 0x0000000000327805 */ /* 0x000fe2000001ff00 */
[----:B------:R0:W5:Y:S01]  /*3b30*/  @!P3 LDG.E.128 R40, desc[UR42][R14.64] ;  /* 0x0000002a0e28b981 */ /* 0x000162000c1e1d00 */
[----:B------:R-:W-:-:S02]  /*3b40*/  ISETP.GE.OR P4, PT, R16, R80, P4 ;  /* 0x000000501000720c */ /* 0x000fc40002786670 */
[----:B------:R-:W-:Y:S02]  /*3b50*/  CS2R R44, SRZ ;  /* 0x00000000002c7805 */ /* 0x000fe4000001ff00 */
[----:B------:R-:W-:Y:S01]  /*3b60*/  CS2R R48, SRZ ;  /* 0x0000000000307805 */ /* 0x000fe2000001ff00 */
[----:B------:R0:W5:Y:S01]  /*3b70*/  @!P3 LDG.E.128 R36, desc[UR42][R12.64] ;  /* 0x0000002a0c24b981 */ /* 0x000162000c1e1d00 */
[----:B------:R-:W-:-:S07]  /*3b80*/  ISETP.GE.AND P3, PT, R16, R80, PT ;  /* 0x000000501000720c */ /* 0x000fce0003f66270 */
[----:B------:R-:W-:Y:S06]  /*3b90*/  @P4 BRA `(.L_x_13231) ;  /* 0x0000000000504947 */ /* 0x000fec0003800000 */
[----:B0-----:R-:W0:Y:S01]  /*3ba0*/  LDC.64 R12, c[0x0][0x3f8] ;  /* 0x0000fe00ff0c7b82 */ /* 0x001e220000000a00 */
[----:B------:R-:W-:Y:S01]  /*3bb0*/  IMAD.MOV.U32 R11, RZ, RZ, R79 ;  /* 0x000000ffff0b7224 */ /* 0x000fe200078e004f */
[----:B------:R-:W-:Y:S01]  /*3bc0*/  ULDC.64 UR4, c[0x0][0x3e8] ;  /* 0x0000fa0000047ab9 */ /* 0x000fe20000000a00 */
[----:B------:R-:W-:Y:S02]  /*3bd0*/  IMAD.MOV.U32 R9, RZ, RZ, R71 ;  /* 0x000000ffff097224 */ /* 0x000fe400078e0047 */
[----:B0-----:R-:W-:-:S04]  /*3be0*/  IMAD.WIDE.U32 R10, R12, 0x60, R10 ;  /* 0x000000600c0a7825 */ /* 0x001fc800078e000a */
[----:B------:R-:W-:Y:S01]  /*3bf0*/  IMAD R13, R13, 0x60, RZ ;  /* 0x000000600d0d7824 */ /* 0x000fe200078e02ff */
[----:B------:R-:W-:-:S04]  /*3c00*/  IADD3 R12, P4, R52, R10, RZ ;  /* 0x0000000a340c7210 */ /* 0x000fc80007f9e0ff */
[----:B------:R-:W-:Y:S02]  /*3c10*/  IADD3.X R13, R35, R11, R13, P4, !PT ;  /* 0x0000000b230d7210 */ /* 0x000fe400027fe40d */
        /* <DEDUP_REMOVED lines=8> */
[----:B------:R-:W-:-:S03]  /*3ca0*/  LEA R48, P4, R8, UR4, 0x1 ;  /* 0x0000000408307c11 */ /* 0x000fc6000f8808ff */
[----:B------:R-:W5:Y:S01]  /*3cb0*/  LDG.E.128 R44, desc[UR42][R44.64] ;  /* 0x0000002a2c2c7981 */ /* 0x000f62000c1e1d00 */
[----:B------:R-:W-:-:S06]  /*3cc0*/  LEA.HI.X R49, R8, UR5, R9, 0x1, P4 ;  /* 0x0000000508317c11 */ /* 0x000fcc000a0f0c09 */
[----:B------:R-:W5:Y:S03]  /*3cd0*/  LDG.E.128 R48, desc[UR42][R48.64] ;  /* 0x0000002a30307981 */ /* 0x000f66000c1e1d00 */
.L_x_13231:
[----:B------:R-:W-:Y:S05]  /*3ce0*/  BSYNC B1 ;  /* 0x0000000000017941 */ /* 0x000fea0003800000 */
.L_x_13230:
        /* <DEDUP_REMOVED lines=36> */
.L_x_13232:
[----:B------:R-:W-:Y:S01]  /*3f30*/  IMAD R71, R19, 0x8, R18 ;  /* 0x0000000813477824 */ /* 0x000fe200078e0212 */
[----:B------:R-:W-:Y:S01]  /*3f40*/  SHF.L.U32 R79, R154, 0x1f, RZ ;  /* 0x0000001f9a4f7819 */ /* 0x000fe200000006ff */
[----:B------:R-:W1:Y:S01]  /*3f50*/  LDC R87, c[0x0][0x2f4] ;  /* 0x0000bd00ff577b82 */ /* 0x000e620000000800 */
[----:B------:R-:W-:Y:S02]  /*3f60*/  BSSY B1, `(.L_x_13233) ;  /* 0x0000003000017945 */ /* 0x000fe40003800000 */
[----:B------:R-:W2:Y:S02]  /*3f70*/  SYNCS.PHASECHK.TRANS64.TRYWAIT P4, [R71+URZ+0x16890], R79 ;  /* 0x0168904f470075a7 */ /* 0x000ea4000808017f */
[----:B--2---:R-:W-:Y:S05]  /*3f80*/  @!P4 BRA `(.L_x_13234) ;  /* 0x000001200044c947 */ /* 0x004fea0003800000 */
.L_x_13447:
[----:B------:R-:W-:Y:S05]  /*3f90*/  BSYNC B1 ;  /* 0x0000000000017941 */ /* 0x000fea0003800000 */
.L_x_13233:
[----:B------:R-:W-:Y:S01]  /*3fa0*/  UMOV UR4, 0xffffffff ;  /* 0xffffffff00047882 */ /* 0x000fe20000000000 */
[----:B-1----:R-:W-:Y:S02]  /*3fb0*/  IMAD.IADD R89, R87, 0x1, -R60 ;  /* 0x0000000157597824 */ /* 0x002fe400078e0a3c */
[----:B------:R-:W-:Y:S05]  /*3fc0*/  BRA.DIV UR4, `(.L_x_13235) ;  /* 0x0000012204487947 */ /* 0x000fea000b800000 */
[----:B------:R1:W3:Y:S04]  /*3fd0*/  SHFL.IDX PT, R83, R85, RZ, 0x1c1f ;  /* 0x001c1fff55537589 */ /* 0x0002e800000e0000 */
[----:B------:R1:W4:Y:S02]  /*3fe0*/  SHFL.IDX PT, R82, R84, RZ, 0x1c1f ;  /* 0x001c1fff54527589 */ /* 0x00032400000e0000 */
.L_x_13451:
[----:B------:R-:W-:Y:S01]  /*3ff0*/  ISETP.GE.OR P4, PT, R152, R78, P1 ;  /* 0x0000004e9800720c */ /* 0x000fe20000f86670 */
[----:B------:R-:W-:-:S12]  /*4000*/  BSSY B1, `(.L_x_13236) ;  /* 0x000007c000017945 */ /* 0x000fd80003800000 */
[----:B------:R-:W-:Y:S05]  /*4010*/  @P4 BRA `(.L_x_13237) ;  /* 0x0000000400e84947 */ /* 0x000fea0003800000 */
[----:B------:R-:W5:Y:S01]  /*4020*/  S2R R9, SR_TID.X ;  /* 0x0000000000097919 */ /* 0x000f620000002100 */
[----:B------:R-:W-:Y:S01]  /*4030*/  SEL R8, R60, R89, !P0 ;  /* 0x000000593c087207 */ /* 0x000fe20004000000 */
[----:B------:R-:W-:Y:S01]  /*4040*/  BSSY B2, `(.L_x_13238) ;  /* 0x0000073000027945 */ /* 0x000fe20003800000 */
[----:B----4-:R-:W-:-:S04]  /*4050*/  LEA R80, P4, R6, R82, 0x1 ;  /* 0x0000005206507211 */ /* 0x010fc800078808ff */
[----:B---3--:R-:W-:Y:S01]  /*4060*/  LEA.HI.X R81, R6, R83, R4, 0x1, P4 ;  /* 0x0000005306517211 */ /* 0x008fe200020f0c04 */
[----:B-----5:R-:W-:Y:S01]  /*4070*/  VIADD R11, R9, 0xffffff80 ;  /* 0xffffff80090b7836 */ /* 0x020fe20000000000 */
[----:B------:R-:W-:-:S04]  /*4080*/  SHF.R.S32.HI R9, RZ, 0x1f, R8 ;  /* 0x0000001fff097819 */ /* 0x000fc80000011408 */
[----:B------:R-:W-:Y:S02]  /*4090*/  LEA.HI R8, R9, R8, RZ, 0x4 ;  /* 0x0000000809087211 */ /* 0x000fe400078f20ff */
[----:B------:R-:W-:Y:S02]  /*40a0*/  SHF.R.S32.HI R10, RZ, 0x1f, R11 ;  /* 0x0000001fff0a7819 */ /* 0x000fe4000001140b */
[----:B------:R-:W-:Y:S02]  /*40b0*/  LEA.HI.SX32 R8, R8, R7, 0x1c ;  /* 0x0000000708087211 */ /* 0x000fe400078fe2ff */
[----:B------:R-:W-:Y:S02]  /*40c0*/  LEA.HI R10, R10, R11, RZ, 0x5 ;  /* 0x0000000b0a0a7211 */ /* 0x000fe400078f28ff */
[----:B------:R-:W-:Y:S01]  /*40d0*/  LEA R9, R19, R3, 0xd ;  /* 0x0000000313097211 */ /* 0x000fe200078e68ff */
[----:B------:R-:W-:Y:S01]  /*40e0*/  IMAD.SHL.U32 R86, R8, 0x8, RZ ;  /* 0x0000000808567824 */ /* 0x000fe200078e00ff */
[----:B------:R-:W-:-:S03]  /*40f0*/  SHF.R.S32.HI R10, RZ, 0x5, R10 ;  /* 0x00000005ff0a7819 */ /* 0x000fc6000001140a */
[----:B------:R-:W-:Y:S01]  /*4100*/  IMAD R9, R9, 0x2, R18 ;  /* 0x0000000209097824 */ /* 0x000fe200078e0212 */
[----:B------:R-:W-:-:S04]  /*4110*/  LOP3.LUT R8, R69, 0x38, R86, 0xf8, !PT ;  /* 0x0000003845087812 */ /* 0x000fc800078ef856 */
[----:B------:R-:W-:-:S05]  /*4120*/  LOP3.LUT R8, R8, R65, RZ, 0x3c, !PT ;  /* 0x0000004108087212 */ /* 0x000fca00078e3cff */
[----:B------:R-:W-:-:S04]  /*4130*/  IMAD R8, R10, 0x200, R8 ;  /* 0x000002000a087824 */ /* 0x000fc800078e0208 */
[----:B------:R-:W-:-:S04]  /*4140*/  IMAD R11, R19, 0x2000, R8 ;  /* 0x00002000130b7824 */ /* 0x000fc800078e0208 */
[----:B0-----:R-:W-:Y:S02]  /*4150*/  IMAD R12, R11, 0x2, R18 ;  /* 0x000000020b0c7824 */ /* 0x001fe400078e0212 */
[----:B------:R-:W0:Y:S04]  /*4160*/  LDS.128 R8, [R9+0xe400] ;  /* 0x00e4000009087984 */ /* 0x000e280000000c00 */
[----:B------:R-:W3:Y:S01]  /*4170*/  LDS.128 R12, [R12+0xe400] ;  /* 0x00e400000c0c7984 */ /* 0x000ee20000000c00 */
[----:B------:R-:W-:Y:S05]  /*4180*/  @P3 BRA `(.L_x_13239) ;  /* 0x0000000400783947 */ /* 0x000fea0003800000 */
[----:B------:R-:W-:Y:S01]  /*4190*/  SHF.R.U32.HI R103, RZ, 0x10, R41 ;  /* 0x00000010ff677819 */ /* 0x000fe20000011629 */
[----:B---3--:R-:W-:Y:S01]  /*41a0*/  IMAD.U32 R104, R13, 0x10000, RZ ;  /* 0x000100000d687824 */ /* 0x008fe200078e00ff */
[----:B------:R-:W-:Y:S01]  /*41b0*/  SHF.R.U32.HI R100, RZ, 0x10, R37 ;  /* 0x00000010ff647819 */ /* 0x000fe20000011625 */
[----:B------:R-:W-:Y:S01]  /*41c0*/  IMAD.U32 R105, R15, 0x10000, RZ ;  /* 0x000100000f697824 */ /* 0x000fe200078e00ff */
[----:B------:R-:W-:Y:S02]  /*41d0*/  PRMT R109, R109, 0x5410, R103 ;  /* 0x000054106d6d7816 */ /* 0x000fe40000000067 */
[----:B------:R-:W-:Y:S02]  /*41e0*/  SHF.R.U32.HI R99, RZ, 0x10, R39 ;  /* 0x00000010ff637819 */ /* 0x000fe40000011627 */
[----:B------:R-:W-:Y:S01]  /*41f0*/  PRMT R106, R106, 0x5410, R100 ;  /* 0x000054106a6a7816 */ /* 0x000fe20000000064 */
[----:B------:R-:W-:Y:S01]  /*4200*/  IMAD.U32 R103, R109, 0x10000, RZ ;  /* 0x000100006d677824 */ /* 0x000fe200078e00ff */
[----:B------:R-:W-:-:S02]  /*4210*/  SHF.R.U32.HI R101, RZ, 0x10, R43 ;  /* 0x00000010ff657819 */ /* 0x000fc4000001162b */
[----:B------:R-:W-:Y:S01]  /*4220*/  PRMT R100, R108, 0x5410, R99 ;  /* 0x000054106c647816 */ /* 0x000fe20000000063 */
[----:B------:R-:W-:Y:S01]  /*4230*/  IMAD.U32 R99, R106, 0x10000, RZ ;  /* 0x000100006a637824 */ /* 0x000fe200078e00ff */
[----:B------:R-:W-:Y:S01]  /*4240*/  LOP3.LUT R102, R13, 0xffff0000, RZ, 0xc0, !PT ;  /* 0xffff00000d667812 */ /* 0x000fe200078ec0ff */
[----:B------:R-:W-:Y:S01]  /*4250*/  FMUL.FTZ R111, R104, R103 ;  /* 0x00000067686f7220 */ /* 0x000fe20000410000 */
[----:B------:R-:W-:Y:S01]  /*4260*/  LOP3.LUT R109, R109, 0xffff0000, RZ, 0xc0, !PT ;  /* 0xffff00006d6d7812 */ /* 0x000fe200078ec0ff */
[----:B------:R-:W-:Y:S01]  /*4270*/  IMAD.U32 R108, R100, 0x10000, RZ ;  /* 0x00010000646c7824 */ /* 0x000fe200078e00ff */
[----:B------:R-:W-:Y:S01]  /*4280*/  PRMT R107, R107, 0x5410, R101 ;  /* 0x000054106b6b7816 */ /* 0x000fe20000000065 */
[----:B------:R-:W-:Y:S01]  /*4290*/  FMUL.FTZ R101, R104, R99 ;  /* 0x0000006368657220 */ /* 0x000fe20000410000 */
[----:B------:R-:W-:Y:S01]  /*42a0*/  SHF.R.U64 R36, R36, 0x10, R37 ;  /* 0x0000001024247819 */ /* 0x000fe20000001225 */
[----:B------:R-:W-:Y:S01]  /*42b0*/  FMUL.FTZ R104, R102, R109 ;  /* 0x0000006d66687220 */ /* 0x000fe20000410000 */
[----:B------:R-:W-:-:S02]  /*42c0*/  LOP3.LUT R106, R106, 0xffff0000, RZ, 0xc0, !PT ;  /* 0xffff00006a6a7812 */ /* 0x000fc400078ec0ff */
[----:B0-----:R-:W-:Y:S02]  /*42d0*/  LOP3.LUT R37, R9, 0xffff0000, RZ, 0xc0, !PT ;  /* 0xffff000009257812 */ /* 0x001fe400078ec0ff */
[----:B------:R-:W-:Y:S01]  /*42e0*/  SHF.R.U64 R98, R38, 0x10, R39 ;  /* 0x0000001026627819 */ /* 0x000fe20000001227 */
[-C--:B------:R-:W-:Y:S01]  /*42f0*/  FMUL.FTZ R112, R102, R106.reuse ;  /* 0x0000006a66707220 */ /* 0x080fe20000410000 */
[----:B------:R-:W-:Y:S01]  /*4300*/  SHF.L.U32 R110, R107, 0x10, RZ ;  /* 0x000000106b6e7819 */ /* 0x000fe200000006ff */
[----:B------:R-:W-:Y:S01]  /*4310*/  FFMA.FTZ R102, R37, R106, -R104 ;  /* 0x0000006a25667223 */ /* 0x000fe20000010868 */
[----:B------:R-:W-:Y:S01]  /*4320*/  SHF.R.U64 R38, R40, 0x10, R41 ;  /* 0x0000001028267819 */ /* 0x000fe20000001229 */
[----:B------:R-:W-:Y:S01]  /*4330*/  IMAD.U32 R40, R9, 0x10000, RZ ;  /* 0x0001000009287824 */ /* 0x000fe200078e00ff */
[----:B------:R-:W-:Y:S01]  /*4340*/  PRMT R36, R93, 0x5432, R36 ;  /* 0x000054325d247816 */ /* 0x000fe20000000024 */
[----:B------:R-:W-:Y:S01]  /*4350*/  IMAD.U32 R41, R11, 0x10000, RZ ;  /* 0x000100000b297824 */ /* 0x000fe200078e00ff */
[----:B------:R-:W-:Y:S01]  /*4360*/  PRMT R38, R92, 0x5432, R38 ;  /* 0x000054325c267816 */ /* 0x000fe20000000026 */
[----:B------:R-:W-:Y:S01]  /*4370*/  FMUL.FTZ R106, R105, R110 ;  /* 0x0000006e696a7220 */ /* 0x000fe20000410000 */
[C---:B------:R-:W-:Y:S01]  /*4380*/  FFMA.FTZ R99, R40.reuse, R99, -R111 ;  /* 0x0000006328637223 */ /* 0x040fe2000001086f */
[----:B------:R-:W-:Y:S01]  /*4390*/  LOP3.LUT R15, R15, 0xffff0000, RZ, 0xc0, !PT ;  /* 0xffff00000f0f7812 */ /* 0x000fe200078ec0ff */
[----:B------:R-:W-:Y:S01]  /*43a0*/  FFMA.FTZ R40, R40, R103, R101 ;  /* 0x0000006728287223 */ /* 0x000fe20000010065 */
[----:B------:R-:W-:Y:S01]  /*43b0*/  LOP3.LUT R104, R107, 0xffff0000, RZ, 0xc0, !PT ;  /* 0xffff00006b687812 */ /* 0x000fe200078ec0ff */
[-C--:B------:R-:W-:Y:S01]  /*43c0*/  FMUL.FTZ R105, R105, R108.reuse ;  /* 0x0000006c69697220 */ /* 0x080fe20000410000 */
[----:B------:R-:W-:Y:S01]  /*43d0*/  LOP3.LUT R100, R100, 0xffff0000, RZ, 0xc0, !PT ;  /* 0xffff000064647812 */ /* 0x000fe200078ec0ff */
[----:B------:R-:W-:Y:S01]  /*43e0*/  FFMA.FTZ R101, R41, R108, -R106 ;  /* 0x0000006c29657223 */ /* 0x000fe2000001086a */
[----:B------:R-:W-:Y:S01]  /*43f0*/  SHF.L.U32 R13, R12, 0x10, RZ ;  /* 0x000000100c0d7819 */ /* 0x000fe200000006ff */
[----:B------:R-:W-:Y:S01]  /*4400*/  IMAD.U32 R108, R38, 0x10000, RZ ;  /* 0x00010000266c7824 */ /* 0x000fe200078e00ff */
[----:B------:R-:W-:Y:S01]  /*4410*/  SHF.R.U64 R42, R42, 0x10, R43 ;  /* 0x000000102a2a7819 */ /* 0x000fe2000000122b */
[----:B------:R-:W-:Y:S01]  /*4420*/  IMAD.U32 R106, R36, 0x10000, RZ ;  /* 0x00010000246a7824 */ /* 0x000fe200078e00ff */
[----:B------:R-:W-:Y:S01]  /*4430*/  LOP3.LUT R11, R11, 0xffff0000, RZ, 0xc0, !PT ;  /* 0xffff00000b0b7812 */ /* 0x000fe200078ec0ff */
[----:B------:R-:W-:Y:S01]  /*4440*/  FFMA.FTZ R37, R37, R109, R112 ;  /* 0x0000006d25257223 */ /* 0x000fe20000010070 */
[----:B------:R-:W-:Y:S01]  /*4450*/  FFMA.FTZ R41, R41, R110, R105 ;  /* 0x0000006e29297223 */ /* 0x000fe20000010069 */
[C---:B------:R-:W-:Y:S01]  /*4460*/  FMUL.FTZ R110, R15.reuse, R104 ;  /* 0x000000680f6e7220 */ /* 0x040fe20000410000 */
[----:B------:R-:W-:Y:S01]  /*4470*/  FMUL.FTZ R112, R15, R100 ;  /* 0x000000640f707220 */ /* 0x000fe20000410000 */
[----:B------:R-:W-:Y:S01]  /*4480*/  LOP3.LUT R103, R38, 0xffff0000, RZ, 0xc0, !PT ;  /* 0xffff000026677812 */ /* 0x000fe200078ec0ff */
[----:B------:R-:W-:-:S02]  /*4490*/  IMAD.U32 R9, R8, 0x10000, RZ ;  /* 0x0001000008097824 */ /* 0x000fc400078e00ff */
[C---:B------:R-:W-:Y:S01]  /*44a0*/  FMUL.FTZ R38, R13.reuse, R108 ;  /* 0x0000006c0d267220 */ /* 0x040fe20000410000 */
[----:B------:R-:W-:Y:S01]  /*44b0*/  LOP3.LUT R12, R12, 0xffff0000, RZ, 0xc0, !PT ;  /* 0xffff00000c0c7812 */ /* 0x000fe200078ec0ff */
[----:B------:R-:W-:Y:S01]  /*44c0*/  FMUL.FTZ R13, R13, R106 ;  /* 0x0000006a0d0d7220 */ /* 0x000fe20000410000 */
[----:B------:R-:W-:Y:S01]  /*44d0*/  PRMT R42, R90, 0x5432, R42 ;  /* 0x000054325a2a7816 */ /* 0x000fe2000000002a */
[C---:B------:R-:W-:Y:S01]  /*44e0*/  FFMA.FTZ R100, R11.reuse, R100, -R110 ;  /* 0x000000640b647223 */ /* 0x040fe2000001086e */
[----:B------:R-:W-:Y:S01]  /*44f0*/  LOP3.LUT R15, R36, 0xffff0000, RZ, 0xc0, !PT ;  /* 0xffff0000240f7812 */ /* 0x000fe200078ec0ff */
[----:B------:R-:W-:Y:S01]  /*4500*/  FFMA.FTZ R36, R11, R104, R112 ;  /* 0x000000680b247223 */ /* 0x000fe20000010070 */
[----:B------:R-:W-:Y:S01]  /*4510*/  PRMT R98, R91, 0x5432, R98 ;  /* 0x000054325b627816 */ /* 0x000fe20000000062 */
[C---:B------:R-:W-:Y:S01]  /*4520*/  FFMA.FTZ R11, R9.reuse, R106, -R38 ;  /* 0x0000006a090b7223 */ /* 0x040fe20000010826 */
[C---:B------:R-:W-:Y:S01]  /*4530*/  IMAD.U32 R39, R10.reuse, 0x10000, RZ ;  /* 0x000100000a277824 */ /* 0x040fe200078e00ff */
[----:B------:R-:W-:Y:S01]  /*4540*/  LOP3.LUT R43, R10, 0xffff0000, RZ, 0xc0, !PT ;  /* 0xffff00000a2b7812 */ /* 0x000fe200078ec0ff */
[----:B------:R-:W-:Y:S01]  /*4550*/  FFMA.FTZ R9, R9, R108, R13 ;  /* 0x0000006c09097223 */ /* 0x000fe2000001000d */
        /* <DEDUP_REMOVED lines=31> */
[----:B------:R-:W-:Y:S01]  /*4750*/  MOV R9, R99 ;  /* 0x0000006300097202 */ /* 0x000fe20000000f00 */
[----:B------:R-:W-:-:S07]  /*4760*/  IMAD.MOV.U32 R15, RZ, RZ, R36 ;  /* 0x000000ffff0f7224 */ /* 0x000fce00078e0024 */
.L_x_13239:
[----:B------:R-:W-:Y:S05]  /*4770*/  BSYNC B2 ;  /* 0x0000000000027941 */ /* 0x000fea0003800000 */
.L_x_13238:
[----:B------:R-:W-:Y:S01]  /*4780*/  ISETP.GE.AND P4, PT, R86, R87, PT ;  /* 0x000000575600720c */ /* 0x000fe20003f86270 */
[----:B0-----:R0:W-:-:S12]  /*4790*/  ST.E.128 desc[UR42][R80.64], R8 ;  /* 0x0000000850007985 */ /* 0x0011d8000c101d2a */
[----:B------:R-:W-:-:S05]  /*47a0*/  @!P4 IMAD.WIDE R82, R86, 0x2, R82 ;  /* 0x000000025652c825 */ /* 0x000fca00078e0252 */
[----:B---3--:R0:W-:Y:S02]  /*47b0*/  @!P4 ST.E.128 desc[UR42][R82.64], R12 ;  /* 0x0000000c5200c985 */ /* 0x0081e4000c101d2a */
.L_x_13237:
[----:B------:R-:W-:Y:S05]  /*47c0*/  BSYNC B1 ;  /* 0x0000000000017941 */ /* 0x000fea0003800000 */
.L_x_13236:
[----:B------:R-:W-:-:S03]  /*47d0*/  UMOV UR4, 0xffffffff ;  /* 0xffffffff00047882 */ /* 0x000fc60000000000 */
[----:B------:R-:W-:Y:S05]  /*47e0*/  BRA.DIV UR4, `(.L_x_13240) ;  /* 0x0000011a048c7947 */ /* 0x000fea000b800000 */
[----:B-1----:R-:W1:Y:S04]  /*47f0*/  SHFL.IDX PT, R85, R85, 0x1, 0x1c1f ;  /* 0x003c1f0055557f89 */ /* 0x002e6800000e0000 */
[----:B------:R-:W0:Y:S02]  /*4800*/  SHFL.IDX PT, R84, R84, 0x1, 0x1c1f ;  /* 0x003c1f0054547f89 */ /* 0x000e2400000e0000 */
.L_x_13455:
[----:B0-----:R-:W-:-:S05]  /*4810*/  VIADD R8, R152, 0x60 ;  /* 0x0000006098087836 */ /* 0x001fca0000000000 */
[----:B------:R-:W-:-:S13]  /*4820*/  ISETP.GE.OR P4, PT, R8, R78, P1 ;  /* 0x0000004e0800720c */ /* 0x000fda0000f86670 */
[----:B------:R-:W-:Y:S05]  /*4830*/  @P4 BRA `(.L_x_13223) ;  /* 0x0000000c00144947 */ /* 0x000fea0003800000 */
[----:B------:R-:W5:Y:S01]  /*4840*/  LDL R9, [R1+0x20] ;  /* 0x0000200001097983 */ /* 0x000f620000100800 */
[----:B------:R-:W-:Y:S01]  /*4850*/  SEL R89, R60, R89, !P0 ;  /* 0x000000593c597207 */ /* 0x000fe20004000000 */
[----:B------:R-:W-:Y:S01]  /*4860*/  VIADD R10, R152, 0x60 ;  /* 0x00000060980a7836 */ /* 0x000fe20000000000 */
[----:B------:R-:W-:Y:S01]  /*4870*/  LEA R36, P4, R6, R84, 0x1 ;  /* 0x0000005406247211 */ /* 0x000fe200078808ff */
[----:B------:R-:W-:Y:S01]  /*4880*/  VIADD R11, R152, 0x60 ;  /* 0x00000060980b7836 */ /* 0x000fe20000000000 */
[----:B------:R-:W-:Y:S01]  /*4890*/  SHF.R.S32.HI R8, RZ, 0x1f, R89 ;  /* 0x0000001fff087819 */ /* 0x000fe20000011459 */
[----:B------:R-:W-:Y:S01]  /*48a0*/  BSSY B1, `(.L_x_13241) ;  /* 0x0000071000017945 */ /* 0x000fe20003800000 */
[----:B------:R-:W-:Y:S01]  /*48b0*/  SHF.L.U32 R10, R10, 0x6, RZ ;  /* 0x000000060a0a7819 */ /* 0x000fe200000006ff */
[----:B------:R-:W-:Y:S01]  /*48c0*/  IMAD.SHL.U32 R11, R11, 0x40, RZ ;  /* 0x000000400b0b7824 */ /* 0x000fe200078e00ff */
[----:B------:R-:W-:Y:S02]  /*48d0*/  LEA.HI R8, R8, R89, RZ, 0x4 ;  /* 0x0000005908087211 */ /* 0x000fe400078f20ff */
[----:B------:R-:W-:-:S02]  /*48e0*/  LOP3.LUT R10, R10, 0x1c0, RZ, 0xc0, !PT ;  /* 0x000001c00a0a7812 */ /* 0x000fc400078ec0ff */
[----:B------:R-:W-:Y:S02]  /*48f0*/  LEA.HI.SX32 R8, R8, R7, 0x1c ;  /* 0x0000000708087211 */ /* 0x000fe400078fe2ff */
[----:B------:R-:W-:Y:S02]  /*4900*/  LOP3.LUT R11, R11, 0x1c0, RZ, 0xc0, !PT ;  /* 0x000001c00b0b7812 */ /* 0x000fe400078ec0ff */
[----:B------:R-:W-:Y:S01]  /*4910*/  SHF.R.U32.HI R10, RZ, 0x3, R10 ;  /* 0x00000003ff0a7819 */ /* 0x000fe2000001160a */
[----:B------:R-:W-:Y:S01]  /*4920*/  IMAD.SHL.U32 R38, R8, 0x8, RZ ;  /* 0x0000000808267824 */ /* 0x000fe200078e00ff */
[----:B-1----:R-:W-:-:S04]  /*4930*/  LEA.HI.X R37, R6, R85, R4, 0x1, P4 ;  /* 0x0000005506257211 */ /* 0x002fc800020f0c04 */
[----:B------:R-:W-:-:S04]  /*4940*/  LOP3.LUT R8, R11, 0x38, R38, 0xf8, !PT ;  /* 0x000000380b087812 */ /* 0x000fc800078ef826 */
[----:B------:R-:W-:-:S05]  /*4950*/  LOP3.LUT R8, R8, R10, RZ, 0x3c, !PT ;  /* 0x0000000a08087212 */ /* 0x000fca00078e3cff */
[----:B-----5:R-:W-:Y:S02]  /*4960*/  IMAD.IADD R8, R9, 0x1, R8 ;  /* 0x0000000109087824 */ /* 0x020fe400078e0208 */
[C---:B------:R-:W-:Y:S02]  /*4970*/  IMAD R9, R19.reuse, 0x2000, R0 ;  /* 0x0000200013097824 */ /* 0x040fe400078e0200 */
[----:B------:R-:W-:-:S03]  /*4980*/  IMAD R11, R19, 0x2000, R8 ;  /* 0x00002000130b7824 */ /* 0x000fc600078e0208 */
[----:B------:R-:W-:Y:S01]  /*4990*/  LEA R9, R9, R18, 0x1 ;  /* 0x0000001209097211 */ /* 0x000fe200078e08ff */
[----:B------:R-:W-:-:S05]  /*49a0*/  IMAD R12, R11, 0x2, R18 ;  /* 0x000000020b0c7824 */ /* 0x000fca00078e0212 */
[----:B------:R-:W0:Y:S04]  /*49b0*/  LDS.128 R8, [R9+0xe400] ;  /* 0x00e4000009087984 */ /* 0x000e280000000c00 */
[----:B------:R-:W1:Y:S01]  /*49c0*/  LDS.128 R12, [R12+0xe400] ;  /* 0x00e400000c0c7984 */ /* 0x000e620000000c00 */
[----:B------:R-:W-:Y:S05]  /*49d0*/  @P3 BRA `(.L_x_13242) ;  /* 0x0000000400743947 */ /* 0x000fea0003800000 */
[--C-:B------:R-:W-:Y:S01]  /*49e0*/  SHF.R.U64 R81, R48, 0x10, R49.reuse ;  /* 0x0000001030517819 */ /* 0x100fe20000001231 */
[----:B-1----:R-:W-:Y:S01]  /*49f0*/  IMAD.U32 R42, R13, 0x10000, RZ ;  /* 0x000100000d2a7824 */ /* 0x002fe200078e00ff */
[----:B------:R-:W-:Y:S01]  /*4a00*/  SHF.R.U32.HI R48, RZ, 0x10, R49 ;  /* 0x00000010ff307819 */ /* 0x000fe20000011631 */
[----:B0-----:R-:W-:Y:S01]  /*4a10*/  IMAD.U32 R41, R9, 0x10000, RZ ;  /* 0x0001000009297824 */ /* 0x001fe200078e00ff */
[----:B------:R-:W-:Y:S01]  /*4a20*/  SHF.R.U32.HI R86, RZ, 0x10, R45 ;  /* 0x00000010ff567819 */ /* 0x000fe2000001162d */
[----:B------:R-:W-:Y:S01]  /*4a30*/  IMAD.U32 R39, R8, 0x10000, RZ ;  /* 0x0001000008277824 */ /* 0x000fe200078e00ff */
[----:B------:R-:W-:Y:S02]  /*4a40*/  PRMT R97, R97, 0x5410, R48 ;  /* 0x0000541061617816 */ /* 0x000fe40000000030 */
[----:B------:R-:W-:Y:S02]  /*4a50*/  PRMT R93, R93, 0x5410, R86 ;  /* 0x000054105d5d7816 */ /* 0x000fe40000000056 */
[--C-:B---3--:R-:W-:Y:S01]  /*4a60*/  SHF.R.U64 R83, R46, 0x10, R47.reuse ;  /* 0x000000102e537819 */ /* 0x108fe2000000122f */
[----:B------:R-:W-:Y:S01]  /*4a70*/  IMAD.U32 R48, R97, 0x10000, RZ ;  /* 0x0001000061307824 */ /* 0x000fe200078e00ff */
[----:B----4-:R-:W-:Y:S01]  /*4a80*/  SHF.R.U32.HI R82, RZ, 0x10, R47 ;  /* 0x00000010ff527819 */ /* 0x010fe2000001162f */
[----:B------:R-:W-:Y:S01]  /*4a90*/  IMAD.U32 R47, R15, 0x10000, RZ ;  /* 0x000100000f2f7824 */ /* 0x000fe200078e00ff */
[----:B------:R-:W-:-:S02]  /*4aa0*/  SHF.R.U32.HI R80, RZ, 0x10, R51 ;  /* 0x00000010ff507819 */ /* 0x000fc40000011633 */
[----:B------:R-:W-:Y:S01]  /*4ab0*/  LOP3.LUT R43, R15, 0xffff0000, RZ, 0xc0, !PT ;  /* 0xffff00000f2b7812 */ /* 0x000fe200078ec0ff */
[----:B------:R-:W-:Y:S01]  /*4ac0*/  IMAD.U32 R15, R93, 0x10000, RZ ;  /* 0x000100005d0f7824 */ /* 0x000fe200078e00ff */
[----:B------:R-:W-:Y:S01]  /*4ad0*/  SHF.R.U64 R49, R50, 0x10, R51 ;  /* 0x0000001032317819 */ /* 0x000fe20000001233 */
[CC--:B------:R-:W-:Y:S01]  /*4ae0*/  FMUL.FTZ R50, R42.reuse, R48.reuse ;  /* 0x000000302a327220 */ /* 0x0c0fe20000410000 */
[----:B------:R-:W-:Y:S01]  /*4af0*/  PRMT R95, R95, 0x5410, R80 ;  /* 0x000054105f5f7816 */ /* 0x000fe20000000050 */
[-C--:B------:R-:W-:Y:S01]  /*4b00*/  FMUL.FTZ R42, R42, R15.reuse ;  /* 0x0000000f2a2a7220 */ /* 0x080fe20000410000 */
[----:B------:R-:W-:Y:S01]  /*4b10*/  PRMT R91, R91, 0x5410, R82 ;  /* 0x000054105b5b7816 */ /* 0x000fe20000000052 */
[----:B------:R-:W-:Y:S01]  /*4b20*/  FFMA.FTZ R15, R41, R15, -R50 ;  /* 0x0000000f290f7223 */ /* 0x000fe20000010832 */
[----:B------:R-:W-:Y:S01]  /*4b30*/  LOP3.LUT R46, R13, 0xffff0000, RZ, 0xc0, !PT ;  /* 0xffff00000d2e7812 */ /* 0x000fe200078ec0ff */
[----:B------:R-:W-:Y:S01]  /*4b40*/  IMAD.U32 R50, R95, 0x10000, RZ ;  /* 0x000100005f327824 */ /* 0x000fe200078e00ff */
[----:B------:R-:W-:Y:S01]  /*4b50*/  LOP3.LUT R97, R97, 0xffff0000, RZ, 0xc0, !PT ;  /* 0xffff000061617812 */ /* 0x000fe200078ec0ff */
[----:B------:R-:W-:Y:S01]  /*4b60*/  FFMA.FTZ R41, R41, R48, R42 ;  /* 0x0000003029297223 */ /* 0x000fe2000001002a */
[----:B------:R-:W-:Y:S01]  /*4b70*/  LOP3.LUT R93, R93, 0xffff0000, RZ, 0xc0, !PT ;  /* 0xffff00005d5d7812 */ /* 0x000fe200078ec0ff */
[----:B------:R-:W-:Y:S01]  /*4b80*/  IMAD.U32 R48, R91, 0x10000, RZ ;  /* 0x000100005b307824 */ /* 0x000fe200078e00ff */
[----:B------:R-:W-:Y:S01]  /*4b90*/  SHF.R.U64 R89, R44, 0x10, R45 ;  /* 0x000000102c597819 */ /* 0x000fe2000000122d */
[----:B------:R-:W-:Y:S01]  /*4ba0*/  IMAD.U32 R45, R11, 0x10000, RZ ;  /* 0x000100000b2d7824 */ /* 0x000fe200078e00ff */
[----:B------:R-:W-:Y:S01]  /*4bb0*/  PRMT R94, R94, 0x5410, R49 ;  /* 0x000054105e5e7816 */ /* 0x000fe20000000031 */
[C---:B------:R-:W-:Y:S01]  /*4bc0*/  FMUL.FTZ R49, R46.reuse, R97 ;  /* 0x000000612e317220 */ /* 0x040fe20000410000 */
[----:B------:R-:W-:Y:S01]  /*4bd0*/  LOP3.LUT R44, R9, 0xffff0000, RZ, 0xc0, !PT ;  /* 0xffff0000092c7812 */ /* 0x000fe200078ec0ff */
[----:B------:R-:W-:Y:S01]  /*4be0*/  FMUL.FTZ R51, R46, R93 ;  /* 0x0000005d2e337220 */ /* 0x000fe20000410000 */
[C---:B------:R-:W-:Y:S01]  /*4bf0*/  FMUL.FTZ R46, R47.reuse, R50 ;  /* 0x000000322f2e7220 */ /* 0x040fe20000410000 */
[----:B------:R-:W-:Y:S01]  /*4c00*/  PRMT R96, R96, 0x5410, R81 ;  /* 0x0000541060607816 */ /* 0x000fe20000000051 */
[-C--:B------:R-:W-:Y:S01]  /*4c10*/  FMUL.FTZ R47, R47, R48.reuse ;  /* 0x000000302f2f7220 */ /* 0x080fe20000410000 */
[----:B------:R-:W-:Y:S01]  /*4c20*/  LOP3.LUT R95, R95, 0xffff0000, RZ, 0xc0, !PT ;  /* 0xffff00005f5f7812 */ /* 0x000fe200078ec0ff */
[----:B------:R-:W-:Y:S01]  /*4c30*/  FFMA.FTZ R80, R44, R97, R51 ;  /* 0x000000612c507223 */ /* 0x000fe20000010033 */
[----:B------:R-:W-:Y:S01]  /*4c40*/  PRMT R92, R92, 0x5410, R89 ;  /* 0x000054105c5c7816 */ /* 0x000fe20000000059 */
[----:B------:R-:W-:Y:S01]  /*4c50*/  FFMA.FTZ R42, R44, R93, -R49 ;  /* 0x0000005d2c2a7223 */ /* 0x000fe20000010831 */
[----:B------:R-:W-:Y:S01]  /*4c60*/  LOP3.LUT R40, R11, 0xffff0000, RZ, 0xc0, !PT ;  /* 0xffff00000b287812 */ /* 0x000fe200078ec0ff */
[----:B------:R-:W-:Y:S01]  /*4c70*/  FFMA.FTZ R51, R45, R48, -R46 ;  /* 0x000000302d337223 */ /* 0x000fe2000001082e */
[----:B------:R-:W-:Y:S01]  /*4c80*/  LOP3.LUT R91, R91, 0xffff0000, RZ, 0xc0, !PT ;  /* 0xffff00005b5b7812 */ /* 0x000fe200078ec0ff */
[----:B------:R-:W-:Y:S01]  /*4c90*/  FFMA.FTZ R50, R45, R50, R47 ;  /* 0x000000322d327223 */ /* 0x000fe2000001002f */
[----:B------:R-:W-:-:S02]  /*4ca0*/  IMAD.U32 R13, R12, 0x10000, RZ ;  /* 0x000100000c0d7824 */ /* 0x000fc400078e00ff */
[C---:B------:R-:W-:Y:S01]  /*4cb0*/  FMUL.FTZ R45, R43.reuse, R95 ;  /* 0x0000005f2b2d7220 */ /* 0x040fe20000410000 */
[----:B------:R-:W-:Y:S01]  /*4cc0*/  SHF.L.U32 R44, R92, 0x10, RZ ;  /* 0x000000105c2c7819 */ /* 0x000fe200000006ff */
[----:B------:R-:W-:Y:S02]  /*4cd0*/  IMAD.U32 R46, R96, 0x10000, RZ ;  /* 0x00010000602e7824 */ /* 0x000fe400078e00ff */
[-C--:B------:R-:W-:Y:S01]  /*4ce0*/  FMUL.FTZ R47, R43, R91.reuse ;  /* 0x0000005b2b2f7220 */ /* 0x080fe20000410000 */
[----:B------:R-:W-:Y:S01]  /*4cf0*/  FFMA.FTZ R82, R40, R91, -R45 ;  /* 0x0000005b28527223 */ /* 0x000fe2000001082d */
[----:B------:R-:W-:Y:S01]  /*4d00*/  LOP3.LUT R12, R12, 0xffff0000, RZ, 0xc0, !PT ;  /* 0xffff00000c0c7812 */ /* 0x000fe200078ec0ff */
[C---:B------:R-:W-:Y:S01]  /*4d10*/  FMUL.FTZ R48, R13.reuse, R46 ;  /* 0x0000002e0d307220 */ /* 0x040fe20000410000 */
[----:B------:R-:W-:Y:S01]  /*4d20*/  LOP3.LUT R45, R96, 0xffff0000, RZ, 0xc0, !PT ;  /* 0xffff0000602d7812 */ /* 0x000fe200078ec0ff */
[-C--:B------:R-:W-:Y:S01]  /*4d30*/  FMUL.FTZ R13, R13, R44.reuse ;  /* 0x0000002c0d0d7220 */ /* 0x080fe20000410000 */
[----:B------:R-:W-:Y:S01]  /*4d40*/  LOP3.LUT R43, R92, 0xffff0000, RZ, 0xc0, !PT ;  /* 0xffff00005c2b7812 */ /* 0x000fe200078ec0ff */
[C---:B------:R-:W-:Y:S01]  /*4d50*/  FFMA.FTZ R48, R39.reuse, R44, -R48 ;  /* 0x0000002c27307223 */ /* 0x040fe20000010830 */
[----:B------:R-:W-:Y:S01]  /*4d60*/  PRMT R90, R90, 0x5410, R83 ;  /* 0x000054105a5a7816 */ /* 0x000fe20000000053 */
[----:B------:R-:W-:Y:S01]  /*4d70*/  FFMA.FTZ R95, R40, R95, R47 ;  /* 0x0000005f285f7223 */ /* 0x000fe2000001002f */
[C---:B------:R-:W-:Y:S01]  /*4d80*/  SHF.L.U32 R9, R10.reuse, 0x10, RZ ;  /* 0x000000100a097819 */ /* 0x040fe200000006ff */
        /* <DEDUP_REMOVED lines=14> */
[C---:B------:R-:W-:Y:S01]  /*4e70*/  FFMA.FTZ R40, R9.reuse, R12, -R40 ;  /* 0x0000000c09287223 */ /* 0x040fe20000010828 */
[C---:B------:R-:W-:Y:S01]  /*4e80*/  FMUL.FTZ R44, R14.reuse, R94 ;  /* 0x0000005e0e2c7220 */ /* 0x040fe20000410000 */
[----:B------:R-:W-:Y:S01]  /*4e90*/  FFMA.FTZ R10, R9, R13, R10 ;  /* 0x0000000d090a7223 */ /* 0x000fe2000001000a */
[-C--:B------:R-:W-:Y:S01]  /*4ea0*/  FMUL.FTZ R43, R14, R90.reuse ;  /* 0x0000005a0e2b7220 */ /* 0x080fe20000410000 */
[----:B------:R-:W-:Y:S01]  /*4eb0*/  FFMA.FTZ R8, R8, R45, R49 ;  /* 0x0000002d08087223 */ /* 0x000fe20000010031 */
[C---:B------:R-:W-:Y:S01]  /*4ec0*/  FFMA.FTZ R9, R11.reuse, R90, -R44 ;  /* 0x0000005a0b097223 */ /* 0x040fe2000001082c */
        /* <DEDUP_REMOVED lines=14> */
.L_x_13242:
[----:B------:R-:W-:Y:S05]  /*4fb0*/  BSYNC B1 ;  /* 0x0000000000017941 */ /* 0x000fea0003800000 */
.L_x_13241:
[----:B------:R-:W-:Y:S01]  /*4fc0*/  ISETP.GE.AND P3, PT, R38, R87, PT ;  /* 0x000000572600720c */ /* 0x000fe20003f66270 */
[----:B0-----:R0:W-:Y:S02]  /*4fd0*/  ST.E.128 desc[UR42][R36.64], R8 ;  /* 0x0000000824007985 */ /* 0x0011e4000c101d2a */
[----:B0-----:R-:W-:Y:S02]  /*4fe0*/  IMAD.MOV.U32 R8, RZ, RZ, R84 ;  /* 0x000000ffff087224 */ /* 0x001fe400078e0054 */
[----:B------:R-:W-:-:S08]  /*4ff0*/  IMAD.MOV.U32 R9, RZ, RZ, R85 ;  /* 0x000000ffff097224 */ /* 0x000fd000078e0055 */
[----:B------:R-:W-:Y:S05]  /*5000*/  @P3 BRA `(.L_x_13223) ;  /* 0x0000000400203947 */ /* 0x000fea0003800000 */
[----:B------:R-:W-:-:S05]  /*5010*/  IMAD.WIDE R8, R38, 0x2, R8 ;  /* 0x0000000226087825 */ /* 0x000fca00078e0208 */
[----:B-1----:R0:W-:Y:S01]  /*5020*/  ST.E.128 desc[UR42][R8.64], R12 ;  /* 0x0000000c08007985 */ /* 0x0021e2000c101d2a */
[----:B------:R-:W-:Y:S05]  /*5030*/  BRA `(.L_x_13223) ;  /* 0x0000000400147947 */ /* 0x000fea0003800000 */
.L_x_13204:
[----:B------:R-:W-:-:S06]  /*5040*/  UISETP.NE.AND UP0, UPT, UR39, 0x3, UPT ;  /* 0x000000032700788c */ /* 0x000fcc000bf05270 */
[----:B------:R-:W-:-:S13]  /*5050*/  PLOP3.LUT P5, PT, PT, PT, UP0, 0x80, 0x0 ;  /* 0x000000000000781c */ /* 0x000fda0003faf008 */
[----:B------:R-:W-:Y:S05]  /*5060*/  @!P5 BRA `(.L_x_13243) ;  /* 0x000000000004d947 */ /* 0x000fea0003800000 */
[----:B------:R-:W-:Y:S01]  /*5070*/  BPT.TRAP 0x1 ;  /* 0x000000040000795c */ /* 0x000fe20000300000 */
.L_x_13243:
[----:B------:R-:W-:Y:S01]  /*5080*/  IMAD R71, R19, 0x8, R18 ;  /* 0x0000000813477824 */ /* 0x000fe200078e0212 */
[----:B------:R-:W-:Y:S01]  /*5090*/  SHF.L.U32 R79, R154, 0x1f, RZ ;  /* 0x0000001f9a4f7819 */ /* 0x000fe200000006ff */
[----:B------:R-:W-:Y:S01]  /*50a0*/  BSSY B1, `(.L_x_13244) ;  /* 0x0000004000017945 */ /* 0x000fe20003800000 */
[----:B------:R-:W-:Y:S02]  /*50b0*/  SHF.R.S32.HI R76, RZ, 0x1f, R75 ;  /* 0x0000001fff4c7819 */ /* 0x000fe4000001144b */
[----:B------:R-:W0:Y:S02]  /*50c0*/  SYNCS.PHASECHK.TRANS64.TRYWAIT P3, [R71+URZ+0x16890], R79 ;  /* 0x0168904f470075a7 */ /* 0x000e24000806017f */
[----:B0-----:R-:W-:Y:S05]  /*50d0*/  @!P3 BRA `(.L_x_13245) ;  /* 0x00000110009cb947 */ /* 0x001fea0003800000 */
.L_x_13456:
[----:B------:R-:W-:Y:S05]  /*50e0*/  BSYNC B1 ;  /* 0x0000000000017941 */ /* 0x000fea0003800000 */
.L_x_13244:
        /* <DEDUP_REMOVED lines=27> */
.L_x_13460:
[----:B------:R-:W-:Y:S04]  /*52a0*/  BSSY B1, `(.L_x_13247) ;  /* 0x000000d000017945 */ /* 0x000fe80003800000 */
[----:B------:R-:W-:Y:S05]  /*52b0*/  @!P3 BRA `(.L_x_13248) ;  /* 0x00000000002cb947 */ /* 0x000fea0003800000 */
[----:B------:R-:W-:Y:S02]  /*52c0*/  ULDC UR4, c[0x0][0x2f4] ;  /* 0x0000bd0000047ab9 */ /* 0x000fe40000000800 */
[----:B------:R-:W-:-:S13]  /*52d0*/  ISETP.GE.AND P3, PT, R16, UR4, PT ;  /* 0x0000000410007c0c */ /* 0x000fda000bf66270 */
[----:B---3--:R-:W-:-:S04]  /*52e0*/  @!P3 LEA R14, P4, R16, R37, 0x1 ;  /* 0x00000025100eb211 */ /* 0x008fc800078808ff */
[----:B--2---:R-:W-:Y:S02]  /*52f0*/  @!P3 LEA.HI.X R15, R16, R9, R17, 0x1, P4 ;  /* 0x00000009100fb211 */ /* 0x004fe400020f0c11 */
[----:B------:R-:W-:-:S13]  /*5300*/  ISETP.GE.AND P4, PT, R2, UR4, PT ;  /* 0x0000000402007c0c */ /* 0x000fda000bf86270 */
[----:B------:R-:W-:-:S04]  /*5310*/  @!P4 LEA R12, P6, R2, R37, 0x1 ;  /* 0x00000025020cc211 */ /* 0x000fc800078c08ff */
[----:B------:R-:W-:Y:S02]  /*5320*/  @!P4 LEA.HI.X R13, R2, R9, R153, 0x1, P6 ;  /* 0x00000009020dc211 */ /* 0x000fe400030f0c99 */
[----:B------:R-:W2:Y:S04]  /*5330*/  @!P3 LDS.128 R8, [R73+0xe000] ;  /* 0x00e000004908b984 */ /* 0x000ea80000000c00 */
[----:B--2---:R-:W-:Y:S04]  /*5340*/  @!P3 ST.E.128 desc[UR42][R14.64], R8 ;  /* 0x000000080e00b985 */ /* 0x004fe8000c101d2a */
[----:B------:R-:W2:Y:S04]  /*5350*/  @!P4 LDS.128 R8, [R72+0xe000] ;  /* 0x00e000004808c984 */ /* 0x000ea80000000c00 */
[----:B--2---:R4:W-:Y:S02]  /*5360*/  @!P4 ST.E.128 desc[UR42][R12.64], R8 ;  /* 0x000000080c00c985 */ /* 0x0049e4000c101d2a */
.L_x_13248:
[----:B------:R-:W-:Y:S05]  /*5370*/  BSYNC B1 ;  /* 0x0000000000017941 */ /* 0x000fea0003800000 */
.L_x_13247:
[----:B------:R-:W-:-:S03]  /*5380*/  UMOV UR4, 0xffffffff ;  /* 0xffffffff00047882 */ /* 0x000fc60000000000 */
[----:B------:R-:W-:Y:S05]  /*5390*/  BRA.DIV UR4, `(.L_x_13249) ;  /* 0x00000112044c7947 */ /* 0x000fea000b800000 */
[----:B--2-4-:R2:W4:Y:S04]  /*53a0*/  SHFL.IDX PT, R9, R38, 0x1, 0x1c1f ;  /* 0x003c1f0026097f89 */ /* 0x01452800000e0000 */
[----:B---3--:R2:W3:Y:S02]  /*53b0*/  SHFL.IDX PT, R37, R36, 0x1, 0x1c1f ;  /* 0x003c1f0024257f89 */ /* 0x0084e400000e0000 */
.L_x_13464:
[----:B------:R-:W-:-:S13]  /*53c0*/  ISETP.GE.AND P3, PT, R39, 0x61, PT ;  /* 0x000000612700780c */ /* 0x000fda0003f66270 */
[----:B------:R-:W-:Y:S05]  /*53d0*/  @!P3 BRA `(.L_x_13223) ;  /* 0x00000000002cb947 */ /* 0x000fea0003800000 */
[----:B------:R-:W-:Y:S02]  /*53e0*/  ULDC UR4, c[0x0][0x2f4] ;  /* 0x0000bd0000047ab9 */ /* 0x000fe40000000800 */
[----:B------:R-:W-:-:S13]  /*53f0*/  ISETP.GE.AND P3, PT, R16, UR4, PT ;  /* 0x0000000410007c0c */ /* 0x000fda000bf66270 */
[----:B---3--:R-:W-:-:S04]  /*5400*/  @!P3 LEA R14, P4, R16, R37, 0x1 ;  /* 0x00000025100eb211 */ /* 0x008fc800078808ff */
[----:B----4-:R-:W-:Y:S02]  /*5410*/  @!P3 LEA.HI.X R15, R16, R9, R17, 0x1, P4 ;  /* 0x00000009100fb211 */ /* 0x010fe400020f0c11 */
[----:B------:R-:W-:-:S13]  /*5420*/  ISETP.GE.AND P4, PT, R2, UR4, PT ;  /* 0x0000000402007c0c */ /* 0x000fda000bf86270 */
[----:B------:R-:W-:-:S04]  /*5430*/  @!P4 LEA R12, P6, R2, R37, 0x1 ;  /* 0x00000025020cc211 */ /* 0x000fc800078c08ff */
[----:B------:R-:W-:Y:S02]  /*5440*/  @!P4 LEA.HI.X R13, R2, R9, R153, 0x1, P6 ;  /* 0x00000009020dc211 */ /* 0x000fe400030f0c99 */
[----:B------:R-:W3:Y:S04]  /*5450*/  @!P3 LDS.128 R8, [R73+0x11000] ;  /* 0x011000004908b984 */ /* 0x000ee80000000c00 */
[----:B---3--:R-:W-:Y:S04]  /*5460*/  @!P3 ST.E.128 desc[UR42][R14.64], R8 ;  /* 0x000000080e00b985 */ /* 0x008fe8000c101d2a */
[----:B------:R-:W3:Y:S04]  /*5470*/  @!P4 LDS.128 R8, [R72+0x11000] ;  /* 0x011000004808c984 */ /* 0x000ee80000000c00 */
[----:B---3--:R3:W-:Y:S02]  /*5480*/  @!P4 ST.E.128 desc[UR42][R12.64], R8 ;  /* 0x000000080c00c985 */ /* 0x0087e4000c101d2a */
.L_x_13223:
[----:B------:R-:W-:Y:S05]  /*5490*/  BSYNC B0 ;  /* 0x0000000000007941 */ /* 0x000fea0003800000 */
.L_x_13203:
[----:B0--34-:R-:W0:Y:S01]  /*54a0*/  S2R R8, SR_TID.X ;  /* 0x0000000000087919 */ /* 0x019e220000002100 */
        /* <DEDUP_REMOVED lines=8> */
[----:B---3--:R3:W-:Y:S01]  /*5530*/  BAR.SYNC.DEFER_BLOCKING R62, 0x80 ;  /* 0x0002003e0000751d */ /* 0x0087e20000010000 */
[----:B0-----:R-:W-:-:S13]  /*5540*/  LOP3.LUT P3, RZ, R8, 0x7f, RZ, 0xc0, !PT ;  /* 0x0000007f08ff7812 */ /* 0x001fda000786c0ff */
[----:B------:R-:W-:-:S05]  /*5550*/  @!P3 VIADD R8, R71, 0x168a0 ;  /* 0x000168a04708b836 */ /* 0x000fca0000000000 */
[----:B------:R-:W-:-:S04]  /*5560*/  @!P3 PRMT R8, RZ, 0x654, R8 ;  /* 0x00000654ff08b816 */ /* 0x000fc80000000008 */
[----:B------:R3:W-:Y:S01]  /*5570*/  @!P3 SYNCS.ARRIVE.TRANS64.RED.A1T0 RZ, [R8+URZ], RZ ;  /* 0x000000ff08ffb9a7 */ /* 0x0007e2000810043f */
[----:B------:R-:W-:Y:S05]  /*5580*/  @!P5 BRA `(.L_x_13251) ;  /* 0x000000000004d947 */ /* 0x000fea0003800000 */
[----:B------:R-:W-:Y:S01]  /*5590*/  BPT.TRAP 0x1 ;  /* 0x000000040000795c */ /* 0x000fe20000300000 */
.L_x_13251:
[----:B------:R-:W-:Y:S05]  /*55a0*/  BSYNC B0 ;  /* 0x0000000000007941 */ /* 0x000fea0003800000 */
.L_x_13250:
[----:B------:R-:W0:Y:S01]  /*55b0*/  SYNCS.PHASECHK.TRANS64.TRYWAIT P4, [R71+URZ+0x168b0], R79 ;  /* 0x0168b04f470075a7 */ /* 0x000e22000808017f */
[----:B------:R-:W-:Y:S01]  /*55c0*/  ULDC UR40, c[0x0][0x2f4] ;  /* 0x0000bd0000287ab9 */ /* 0x000fe20000000800 */
[----:B------:R-:W-:Y:S04]  /*55d0*/  BSSY B0, `(.L_x_13252) ;  /* 0x0000002000007945 */ /* 0x000fe80003800000 */
[----:B0-----:R-:W-:Y:S05]  /*55e0*/  @!P4 BRA `(.L_x_13253) ;  /* 0x000001100004c947 */ /* 0x001fea0003800000 */
.L_x_13465:
[----:B------:R-:W-:Y:S05]  /*55f0*/  BSYNC B0 ;  /* 0x0000000000007941 */ /* 0x000fea0003800000 */
.L_x_13252:
[----:B------:R-:W-:Y:S01]  /*5600*/  ULDC.64 UR4, c[0x0][0x328] ;  /* 0x0000ca0000047ab9 */ /* 0x000fe20000000a00 */
[----:B------:R-:W-:Y:S01]  /*5610*/  IMAD.IADD R78, R78, 0x1, -R152 ;  /* 0x000000014e4e7824 */ /* 0x000fe200078e0a98 */
[----:B------:R-:W-:Y:S01]  /*5620*/  BSSY B0, `(.L_x_13254) ;  /* 0x0000020000007945 */ /* 0x000fe20003800000 */
[----:B------:R-:W-:Y:S02]  /*5630*/  IMAD R76, R76, UR4, RZ ;  /* 0x000000044c4c7c24 */ /* 0x000fe4000f8e02ff */
[----:B---3--:R-:W-:-:S04]  /*5640*/  IMAD.WIDE.U32 R8, R75, UR4, RZ ;  /* 0x000000044b087c25 */ /* 0x008fc8000f8e00ff */
        /* <DEDUP_REMOVED lines=13> */
[----:B-12---:R-:W-:-:S04]  /*5720*/  LEA R36, P4, R8, UR4, 0x1 ;  /* 0x0000000408247c11 */ /* 0x006fc8000f8808ff */
[----:B------:R-:W-:Y:S01]  /*5730*/  LEA.HI.X R37, R8, UR5, R9, 0x1, P4 ;  /* 0x0000000508257c11 */ /* 0x000fe2000a0f0c09 */
[----:B------:R1:W2:Y:S01]  /*5740*/  SHFL.IDX PT, R13, R36, RZ, 0x1c1f ;  /* 0x001c1fff240d7589 */ /* 0x0002a200000e0000 */
[----:B------:R-:W-:-:S03]  /*5750*/  ISETP.GE.AND P4, PT, R78, 0x1, PT ;  /* 0x000000014e00780c */ /* 0x000fc60003f86270 */
[----:B------:R1:W3:Y:S10]  /*5760*/  SHFL.IDX PT, R9, R37, RZ, 0x1c1f ;  /* 0x001c1fff25097589 */ /* 0x0002f400000e0000 */
[----:B-1----:R-:W-:Y:S05]  /*5770*/  @!P4 BRA `(.L_x_13255) ;  /* 0x000000000028c947 */ /* 0x002fea0003800000 */
[----:B------:R-:W-:-:S13]  /*5780*/  ISETP.GE.AND P4, PT, R16, UR40, PT ;  /* 0x0000002810007c0c */ /* 0x000fda000bf86270 */
[----:B--2---:R-:W-:-:S04]  /*5790*/  @!P4 LEA R14, P5, R16, R13, 0x1 ;  /* 0x0000000d100ec211 */ /* 0x004fc800078a08ff */
[----:B---3--:R-:W-:Y:S02]  /*57a0*/  @!P4 LEA.HI.X R15, R16, R9, R17, 0x1, P5 ;  /* 0x00000009100fc211 */ /* 0x008fe400028f0c11 */
[----:B------:R-:W-:-:S13]  /*57b0*/  ISETP.GE.AND P5, PT, R2, UR40, PT ;  /* 0x0000002802007c0c */ /* 0x000fda000bfa6270 */
[----:B------:R-:W-:-:S04]  /*57c0*/  @!P5 LEA R12, P6, R2, R13, 0x1 ;  /* 0x0000000d020cd211 */ /* 0x000fc800078c08ff */
[----:B------:R-:W-:Y:S02]  /*57d0*/  @!P5 LEA.HI.X R13, R2, R9, R153, 0x1, P6 ;  /* 0x00000009020dd211 */ /* 0x000fe400030f0c99 */
[----:B------:R-:W1:Y:S04]  /*57e0*/  @!P4 LDS.128 R8, [R73] ;  /* 0x000000004908c984 */ /* 0x000e680000000c00 */
[----:B-1----:R-:W-:Y:S04]  /*57f0*/  @!P4 ST.E.128 desc[UR42][R14.64], R8 ;  /* 0x000000080e00c985 */ /* 0x002fe8000c101d2a */
[----:B------:R-:W1:Y:S04]  /*5800*/  @!P5 LDS.128 R8, [R72] ;  /* 0x000000004808d984 */ /* 0x000e680000000c00 */
[----:B-1----:R1:W-:Y:S02]  /*5810*/  @!P5 ST.E.128 desc[UR42][R12.64], R8 ;  /* 0x000000080c00d985 */ /* 0x0023e4000c101d2a */
.L_x_13255:
[----:B------:R-:W-:Y:S05]  /*5820*/  BSYNC B0 ;  /* 0x0000000000007941 */ /* 0x000fea0003800000 */
.L_x_13254:
[----:B------:R-:W-:Y:S01]  /*5830*/  ISETP.GE.AND P4, PT, R78, 0x61, PT ;  /* 0x000000614e00780c */ /* 0x000fe20003f86270 */
[----:B------:R-:W4:Y:S01]  /*5840*/  SHFL.IDX PT, R37, R37, 0x1, 0x1c1f ;  /* 0x003c1f0025257f89 */ /* 0x000f2200000e0000 */
[----:B------:R-:W-:Y:S03]  /*5850*/  BSSY B0, `(.L_x_13256) ;  /* 0x000000d000007945 */ /* 0x000fe60003800000 */
[----:B-12---:R1:W2:Y:S08]  /*5860*/  SHFL.IDX PT, R13, R36, 0x1, 0x1c1f ;  /* 0x003c1f00240d7f89 */ /* 0x0062b000000e0000 */
[----:B-1----:R-:W-:Y:S05]  /*5870*/  @!P4 BRA `(.L_x_13257) ;  /* 0x000000000028c947 */ /* 0x002fea0003800000 */
[----:B------:R-:W-:-:S13]  /*5880*/  ISETP.GE.AND P4, PT, R16, UR40, PT ;  /* 0x0000002810007c0c */ /* 0x000fda000bf86270 */
[----:B---3--:R-:W1:Y:S01]  /*5890*/  @!P4 LDS.128 R8, [R73+0x3000] ;  /* 0x003000004908c984 */ /* 0x008e620000000c00 */
[----:B--2---:R-:W-:-:S04]  /*58a0*/  @!P4 LEA R14, P5, R16, R13, 0x1 ;  /* 0x0000000d100ec211 */ /* 0x004fc800078a08ff */
[----:B----4-:R-:W-:Y:S02]  /*58b0*/  @!P4 LEA.HI.X R15, R16, R37, R17, 0x1, P5 ;  /* 0x00000025100fc211 */ /* 0x010fe400028f0c11 */
[----:B------:R-:W-:-:S13]  /*58c0*/  ISETP.GE.AND P5, PT, R2, UR40, PT ;  /* 0x0000002802007c0c */ /* 0x000fda000bfa6270 */
[----:B------:R-:W-:-:S04]  /*58d0*/  @!P5 LEA R12, P6, R2, R13, 0x1 ;  /* 0x0000000d020cd211 */ /* 0x000fc800078c08ff */
[----:B------:R-:W-:Y:S01]  /*58e0*/  @!P5 LEA.HI.X R13, R2, R37, R153, 0x1, P6 ;  /* 0x00000025020dd211 */ /* 0x000fe200030f0c99 */
[----:B-1----:R-:W-:Y:S04]  /*58f0*/  @!P4 ST.E.128 desc[UR42][R14.64], R8 ;  /* 0x000000080e00c985 */ /* 0x002fe8000c101d2a */
[----:B------:R-:W1:Y:S04]  /*5900*/  @!P5 LDS.128 R8, [R72+0x3000] ;  /* 0x003000004808d984 */ /* 0x000e680000000c00 */
[----:B-1----:R1:W-:Y:S02]  /*5910*/  @!P5 ST.E.128 desc[UR42][R12.64], R8 ;  /* 0x000000080c00d985 */ /* 0x0023e4000c101d2a */
.L_x_13257:
[----:B------:R-:W-:Y:S05]  /*5920*/  BSYNC B0 ;  /* 0x0000000000007941 */ /* 0x000fea0003800000 */
.L_x_13256:
[----:B-1----:R-:W5:Y:S01]  /*5930*/  LDL R8, [R1] ;  /* 0x0000000001087983 */ /* 0x002f620000100800 */
[----:B0-----:R-:W-:Y:S01]  /*5940*/  @!P3 IADD3 R71, R71, 0x168c0, RZ ;  /* 0x000168c04747b810 */ /* 0x001fe20007ffe0ff */
        /* <DEDUP_REMOVED lines=11> */
[----:B---3--:R-:W-:Y:S02]  /*5a00*/  SEL R9, RZ, 0x1, P3 ;  /* 0x00000001ff097807 */ /* 0x008fe40001800000 */
[----:B------:R-:W-:Y:S02]  /*5a10*/  SEL R19, R19, RZ, P3 ;  /* 0x000000ff13137207 */ /* 0x000fe40001800000 */
[----:B------:R-:W-:Y:S02]  /*5a20*/  LOP3.LUT R154, R154, R9, RZ, 0x3c, !PT ;  /* 0x000000099a9a7212 */ /* 0x000fe400078e3cff */
[----:B-----5:R-:W-:-:S13]  /*5a30*/  LOP3.LUT P4, RZ, R8, 0x1, RZ, 0xc0, !PT ;  /* 0x0000000108ff7812 */ /* 0x020fda000788c0ff */
[----:B0-----:R-:W-:Y:S05]  /*5a40*/  @P4 BRA `(.L_x_13258) ;  /* 0xffffffc4005c4947 */ /* 0x001fea000383ffff */
[----:B------:R-:W0:Y:S01]  /*5a50*/  S2R R8, SR_TID.X ;  /* 0x0000000000087919 */ /* 0x000e220000002100 */
[----:B------:R-:W-:Y:S02]  /*5a60*/  PLOP3.LUT P0, PT, PT, PT, PT, 0x8, 0x0 ;  /* 0x000000000000781c */ /* 0x000fe40003f0e170 */
[----:B0-----:R-:W-:-:S04]  /*5a70*/  SHF.R.U32.HI R8, RZ, 0x7, R8 ;  /* 0x00000007ff087819 */ /* 0x001fc80000011608 */
[----:B------:R-:W-:-:S13]  /*5a80*/  ISETP.NE.AND P4, PT, R8, 0x1, PT ;  /* 0x000000010800780c */ /* 0x000fda0003f85270 */
[----:B------:R-:W-:Y:S06]  /*5a90*/  @!P4 BAR.ARV 0x9, 0x100 ;  /* 0x024400000000cb1d */ /* 0x000fec0000002000 */
.L_x_13198:
[----:B------:R-:W-:Y:S01]  /*5aa0*/  ISETP.GE.AND P2, PT, R88, 0x1, PT ;  /* 0x000000015800780c */ /* 0x000fe20003f46270 */
[----:B------:R-:W-:Y:S01]  /*5ab0*/  IMAD.MOV.U32 R0, RZ, RZ, RZ ;  /* 0x000000ffff007224 */ /* 0x000fe200078e00ff */
[----:B------:R-:W-:Y:S01]  /*5ac0*/  PLOP3.LUT P1, PT, PT, PT, PT, 0x80, 0x0 ;  /* 0x000000000000781c */ /* 0x000fe20003f2f070 */
[----:B------:R-:W-:Y:S01]  /*5ad0*/  IMAD.MOV.U32 R3, RZ, RZ, RZ ;  /* 0x000000ffff037224 */ /* 0x000fe200078e00ff */
[----:B------:R-:W-:Y:S01]  /*5ae0*/  CS2R R26, SRZ ;  /* 0x00000000001a7805 */ /* 0x000fe2000001ff00 */
[----:B------:R-:W-:Y:S01]  /*5af0*/  IMAD.MOV.U32 R119, RZ, RZ, RZ ;  /* 0x000000ffff777224 */ /* 0x000fe200078e00ff */
[----:B------:R-:W-:Y:S02]  /*5b00*/  CS2R R28, SRZ ;  /* 0x00000000001c7805 */ /* 0x000fe4000001ff00 */
[----:B------:R-:W-:Y:S02]  /*5b10*/  CS2R R30, SRZ ;  /* 0x00000000001e7805 */ /* 0x000fe4000001ff00 */
[----:B----4-:R-:W-:-:S02]  /*5b20*/  CS2R R36, SRZ ;  /* 0x0000000000247805 */ /* 0x010fc4000001ff00 */
        /* <DEDUP_REMOVED lines=10> */
[----:B------:R-:W-:Y:S01]  /*5bd0*/  MOV R56, RZ ;  /* 0x000000ff00387202 */ /* 0x000fe20000000f00 */
[----:B--2---:R-:W-:Y:S01]  /*5be0*/  IMAD.MOV.U32 R13, RZ, RZ, RZ ;  /* 0x000000ffff0d7224 */ /* 0x004fe200078e00ff */
[----:B------:R-:W-:Y:S06]  /*5bf0*/  @P0 BRA `(.L_x_13259) ;  /* 0x00000000000c0947 */ /* 0x000fec0003800000 */
[----:B------:R-:W0:Y:S01]  /*5c00*/  FENCE.VIEW.ASYNC.G ;  /* 0x00000000000073c6 */ /* 0x000e220000000100 */
[----:B------:R-:W-:Y:S05]  /*5c10*/  WARPSYNC.ALL ;  /* 0x0000000000007948 */ /* 0x000fea0003800000 */
[----:B0-----:R-:W-:Y:S06]  /*5c20*/  BAR.ARV 0xc, 0x200 ;  /* 0x0308000000007b1d */ /* 0x001fec0000002000 */
.L_x_13259:
        /* <DEDUP_REMOVED lines=12> */
.L_x_13468:
[----:B------:R-:W0:Y:S01]  /*5cf0*/  LDL R3, [R1+0x18] ;  /* 0x0000180001037983 */ /* 0x000e220000100800 */
[----:B------:R-:W-:Y:S01]  /*5d00*/  BSSY B6, `(.L_x_13262) ;  /* 0x000001b000067945 */ /* 0x000fe20003800000 */
[----:B0-----:R-:W-:-:S05]  /*5d10*/  IMAD.HI R0, R3, 0x55555556, RZ ;  /* 0x5555555603007827 */ /* 0x001fca00078e02ff */
[----:B------:R-:W-:-:S05]  /*5d20*/  LEA.HI R0, R0, R0, RZ, 0x1 ;  /* 0x0000000000007211 */ /* 0x000fca00078f08ff */
[----:B------:R-:W-:Y:S02]  /*5d30*/  IMAD R0, R0, -0x3, R3 ;  /* 0xfffffffd00007824 */ /* 0x000fe400078e0203 */
[----:B------:R-:W-:-:S04]  /*5d40*/  VIADD R3, R18, 0x8400 ;  /* 0x0000840012037836 */ /* 0x000fc80000000000 */
[----:B------:R-:W-:Y:S01]  /*5d50*/  IMAD R0, R0, 0x2000, R3 ;  /* 0x0000200000007824 */ /* 0x000fe200078e0203 */
[----:B------:R-:W-:-:S04]  /*5d60*/  LOP3.LUT P0, RZ, R3, 0x3ff, RZ, 0xc0, !PT ;  /* 0x000003ff03ff7812 */ /* 0x000fc8000780c0ff */
[----:B------:R-:W-:Y:S02]  /*5d70*/  SHF.R.U32.HI R0, RZ, 0x4, R0 ;  /* 0x00000004ff007819 */ /* 0x000fe40000011600 */
[----:B------:R-:W-:Y:S02]  /*5d80*/  P2R R26, PR, RZ, 0x1 ;  /* 0x00000001ff1a7803 */ /* 0x000fe40000000000 */
[----:B------:R-:W-:-:S05]  /*5d90*/  LOP3.LUT R29, R0, 0x3fff, RZ, 0xc0, !PT ;  /* 0x00003fff001d7812 */ /* 0x000fca00078ec0ff */
[----:B------:R-:W-:Y:S05]  /*5da0*/  @!P0 BRA `(.L_x_13263) ;  /* 0x0000000000408947 */ /* 0x000fea0003800000 */
[----:B------:R-:W-:Y:S01]  /*5db0*/  MOV R0, 0x0 ;  /* 0x0000000000007802 */ /* 0x000fe20000000f00 */
[----:B------:R-:W-:Y:S01]  /*5dc0*/  ULDC.64 UR4, c[0x4][0x138] ;  /* 0x01004e0000047ab9 */ /* 0x000fe20000000a00 */
[----:B------:R-:W-:Y:S01]  /*5dd0*/  ULDC.64 UR6, c[0x4][0x140] ;  /* 0x0100500000067ab9 */ /* 0x000fe20000000a00 */
[----:B------:R-:W-:Y:S01]  /*5de0*/  IMAD.U32 R4, RZ, RZ, UR4 ;  /* 0x00000004ff047e24 */ /* 0x000fe2000f8e00ff */
[----:B-1----:R0:W1:Y:S01]  /*5df0*/  LDC.64 R14, c[0x4][R0] ;  /* 0x01000000000e7b82 */ /* 0x0020620000000a00 */
[----:B------:R-:W-:Y:S01]  /*5e00*/  MOV R5, UR5 ;  /* 0x0000000500057c02 */ /* 0x000fe20008000f00 */
        /* <DEDUP_REMOVED lines=9> */
[----:B-1---5:R-:W-:Y:S05]  /*5ea0*/  CALL.ABS.NOINC R14 ;  /* 0x000000000e007343 */ /* 0x022fea0003c00000 */
.L_x_13263:
[----:B------:R-:W-:Y:S05]  /*5eb0*/  BSYNC B6 ;  /* 0x0000000000067941 */ /* 0x000fea0003800000 */
.L_x_13262:
        /* <DEDUP_REMOVED lines=8> */
[----:B------:R0:W2:Y:S03]  /*5f40*/  SYNCS.PHASECHK.TRANS64.TRYWAIT P0, [R18+URZ+0x16800], R3 ;  /* 0x01680003120075a7 */ /* 0x0000a6000800017f */
[----:B--2---:R-:W-:Y:S05]  /*5f50*/  @!P0 NANOSLEEP.SYNCS 0x989680 ;  /* 0x009896800000895d */ /* 0x004fea0003900000 */
[----:B------:R-:W2:Y:S01]  /*5f60*/  @!P0 SYNCS.PHASECHK.TRANS64 P0, [R18+URZ+0x16800], R3 ;  /* 0x01680003120085a7 */ /* 0x000ea2000800007f */
[----:B------:R-:W-:Y:S04]  /*5f70*/  BSSY B0, `(.L_x_13265) ;  /* 0x0000006000007945 */ /* 0x000fe80003800000 */
[----:B--2---:R-:W-:Y:S05]  /*5f80*/  @P0 BRA `(.L_x_13266) ;  /* 0x0000000000100947 */ /* 0x004fea0003800000 */
.L_x_13267:
[----:B--2---:R2:W3:Y:S02]  /*5f90*/  SYNCS.PHASECHK.TRANS64.TRYWAIT P0, [R18+URZ+0x16800], R3 ;  /* 0x01680003120075a7 */ /* 0x0044e4000800017f */
[----:B---3--:R-:W-:Y:S05]  /*5fa0*/  @!P0 NANOSLEEP.SYNCS 0x989680 ;  /* 0x009896800000895d */ /* 0x008fea0003900000 */
[----:B------:R-:W3:Y:S02]  /*5fb0*/  @!P0 SYNCS.PHASECHK.TRANS64 P0, [R18+URZ+0x16800], R3 ;  /* 0x01680003120085a7 */ /* 0x000ee4000800007f */
[----:B---3--:R-:W-:Y:S05]  /*5fc0*/  @!P0 BRA `(.L_x_13267) ;  /* 0xfffffffc00f08947 */ /* 0x008fea000383ffff */
.L_x_13266:
[----:B------:R-:W-:Y:S05]  /*5fd0*/  BSYNC B0 ;  /* 0x0000000000007941 */ /* 0x000fea0003800000 */
.L_x_13265:
[----:B------:R-:W-:Y:S05]  /*5fe0*/  BRA `(.L_x_13268) ;  /* 0x0000002000ec7947 */ /* 0x000fea0003800000 */
.L_x_13264:
[----:B-----5:R-:W-:Y:S01]  /*5ff0*/  SHF.R.S32.HI R0, RZ, 0x1f, R24 ;  /* 0x0000001fff007819 */ /* 0x020fe20000011418 */
[----:B------:R-:W-:Y:S01]  /*6000*/  ULDC.64 UR4, c[0x0][0x3f8] ;  /* 0x0000fe0000047ab9 */ /* 0x000fe20000000a00 */
[----:B------:R-:W-:Y:S01]  /*6010*/  ULDC.64 UR6, c[0x0][0x408] ;  /* 0x0001020000067ab9 */ /* 0x000fe20000000a00 */
[----:B------:R-:W-:Y:S01]  /*6020*/  ISETP.NE.AND P2, PT, R26, RZ, PT ;  /* 0x000000ff1a00720c */ /* 0x000fe20003f45270 */
[----:B------:R-:W-:Y:S01]  /*6030*/  IMAD.WIDE.U32 R4, R24, UR4, RZ ;  /* 0x0000000418047c25 */ /* 0x000fe2000f8e00ff */
[----:B------:R-:W-:Y:S03]  /*6040*/  BSSY B6, `(.L_x_13269) ;  /* 0x000001f000067945 */ /* 0x000fe60003800000 */
[C---:B------:R-:W-:Y:S02]  /*6050*/  IMAD R3, R0.reuse, UR4, RZ ;  /* 0x0000000400037c24 */ /* 0x040fe4000f8e02ff */
[----:B------:R-:W-:-:S02]  /*6060*/  IMAD R9, R0, UR6, RZ ;  /* 0x0000000600097c24 */ /* 0x000fc4000f8e02ff */
        /* <DEDUP_REMOVED lines=15> */
[----:B------:R-:W-:Y:S01]  /*6160*/  IMAD.U32 R4, RZ, RZ, UR4 ;  /* 0x00000004ff047e24 */ /* 0x000fe2000f8e00ff */
[----:B-1----:R0:W1:Y:S01]  /*6170*/  LDC.64 R14, c[0x4][R0] ;  /* 0x01000000000e7b82 */ /* 0x0020620000000a00 */
        /* <DEDUP_REMOVED lines=11> */
.L_x_13270:
[----:B------:R-:W-:Y:S05]  /*6230*/  BSYNC B6 ;  /* 0x0000000000067941 */ /* 0x000fea0003800000 */
.L_x_13269:
        /* <DEDUP_REMOVED lines=10> */
[----:B-1----:R0:W1:Y:S02]  /*62e0*/  SHFL.IDX PT, R14, R27, RZ, 0x1c1f ;  /* 0x001c1fff1b0e7589 */ /* 0x00206400000e0000 */
.L_x_13474:
[----:B------:R-:W-:Y:S01]  /*62f0*/  ULDC UR4, c[0x0][0x448] ;  /* 0x0001120000047ab9 */ /* 0x000fe20000000800 */
[----:B------:R-:W-:Y:S01]  /*6300*/  BSSY B1, `(.L_x_13274) ;  /* 0x000001e000017945 */ /* 0x000fe20003800000 */
[----:B0-----:R-:W-:Y:S01]  /*6310*/  IMAD R26, R25, UR4, RZ ;  /* 0x00000004191a7c24 */ /* 0x001fe2000f8e02ff */
[----:B------:R-:W-:Y:S02]  /*6320*/  CS2R R8, SRZ ;  /* 0x0000000000087805 */ /* 0x000fe4000001ff00 */
[----:B------:R-:W-:Y:S02]  /*6330*/  CS2R R6, SRZ ;  /* 0x0000000000067805 */ /* 0x000fe4000001ff00 */
[----:B------:R-:W-:Y:S02]  /*6340*/  CS2R R10, SRZ ;  /* 0x00000000000a7805 */ /* 0x000fe4000001ff00 */
[----:B------:R-:W-:Y:S02]  /*6350*/  CS2R R12, SRZ ;  /* 0x00000000000c7805 */ /* 0x000fe4000001ff00 */
[----:B------:R-:W-:-:S13]  /*6360*/  ISETP.GE.AND P0, PT, R4, R26, PT ;  /* 0x0000001a0400720c */ /* 0x000fda0003f06270 */
[----:B------:R-:W-:Y:S05]  /*6370*/  @P0 BRA `(.L_x_13275) ;  /* 0x0000000000580947 */ /* 0x000fea0003800000 */
[----:B------:R-:W2:Y:S01]  /*6380*/  LDL R28, [R1+0x4c] ;  /* 0x00004c00011c7983 */ /* 0x000ea20000100800 */
[----:B------:R-:W-:-:S03]  /*6390*/  ULDC UR4, c[0x0][0x3f4] ;  /* 0x0000fd0000047ab9 */ /* 0x000fc60000000800 */
[----:B------:R-:W2:Y:S01]  /*63a0*/  LDL R27, [R1+0x48] ;  /* 0x00004800011b7983 */ /* 0x000ea20000100800 */
[----:B------:R-:W-:Y:S01]  /*63b0*/  ISETP.GE.AND P3, PT, R156, UR4, PT ;  /* 0x000000049c007c0c */ /* 0x000fe2000bf66270 */
[----:B---3--:R-:W-:Y:S01]  /*63c0*/  IMAD.MOV.U32 R6, RZ, RZ, R0 ;  /* 0x000000ffff067224 */ /* 0x008fe200078e0000 */
[----:B------:R-:W-:Y:S01]  /*63d0*/  ISETP.GE.AND P2, PT, R22, UR4, PT ;  /* 0x0000000416007c0c */ /* 0x000fe2000bf46270 */
[----:B----4-:R-:W-:Y:S01]  /*63e0*/  IMAD.MOV.U32 R15, RZ, RZ, R5 ;  /* 0x000000ffff0f7224 */ /* 0x010fe200078e0005 */
[----:B--2---:R-:W-:Y:S02]  /*63f0*/  MOV R7, R3 ;  /* 0x0000000300077202 */ /* 0x004fe40000000f00 */
[----:B------:R-:W-:Y:S02]  /*6400*/  CS2R R10, SRZ ;  /* 0x00000000000a7805 */ /* 0x000fe4000001ff00 */
[----:B------:R-:W-:Y:S02]  /*6410*/  CS2R R8, SRZ ;  /* 0x0000000000087805 */ /* 0x000fe4000001ff00 */
[----:B------:R-:W-:-:S05]  /*6420*/  CS2R R12, SRZ ;  /* 0x00000000000c7805 */ /* 0x000fca000001ff00 */
[----:B------:R-:W-:Y:S01]  /*6430*/  @!P2 IMAD.WIDE R20, R22, 0x2, R6 ;  /* 0x000000021614a825 */ /* 0x000fe200078e0206 */
[----:B------:R-:W-:-:S04]  /*6440*/  CS2R R6, SRZ ;  /* 0x0000000000067805 */ /* 0x000fc8000001ff00 */
[----:B------:R0:W5:Y:S01]  /*6450*/  @!P2 LD.E.64 R10, desc[UR42][R20.64] ;  /* 0x0000002a140aa980 */ /* 0x000162000c101b00 */
[-C--:B------:R-:W-:Y:S02]  /*6460*/  @!P3 IADD3 R24, P0, R0, R28.reuse, RZ ;  /* 0x0000001c0018b210 */ /* 0x080fe40007f1e0ff */
[----:B-1----:R-:W-:Y:S01]  /*6470*/  @!P3 IADD3 R4, P1, R14, R28, RZ ;  /* 0x0000001c0e04b210 */ /* 0x002fe20007f3e0ff */
[----:B------:R-:W-:-:S04]  /*6480*/  @!P2 IMAD.WIDE R14, R22, 0x2, R14 ;  /* 0x00000002160ea825 */ /* 0x000fc800078e020e */
[--C-:B------:R-:W-:Y:S01]  /*6490*/  @!P3 IMAD.X R25, R3, 0x1, R27.reuse, P0 ;  /* 0x000000010319b824 */ /* 0x100fe200000e061b */
[----:B------:R0:W5:Y:S01]  /*64a0*/  @!P2 LD.E.64 R8, desc[UR42][R14.64] ;  /* 0x0000002a0e08a980 */ /* 0x000162000c101b00 */
[----:B------:R-:W-:-:S03]  /*64b0*/  @!P3 IMAD.X R5, R5, 0x1, R27, P1 ;  /* 0x000000010505b824 */ /* 0x000fc600008e061b */
[----:B------:R0:W5:Y:S04]  /*64c0*/  @!P3 LD.E.64 R12, desc[UR42][R24.64] ;  /* 0x0000002a180cb980 */ /* 0x000168000c101b00 */
[----:B------:R0:W5:Y:S02]  /*64d0*/  @!P3 LD.E.64 R6, desc[UR42][R4.64] ;  /* 0x0000002a0406b980 */ /* 0x000164000c101b00 */
.L_x_13275:
[----:B------:R-:W-:Y:S05]  /*64e0*/  BSYNC B1 ;  /* 0x0000000000017941 */ /* 0x000fea0003800000 */
.L_x_13274:
[----:B------:R-:W3:Y:S01]  /*64f0*/  LDL R28, [R1+0x14] ;  /* 0x00001400011c7983 */ /* 0x000ee20000100800 */
[----:B------:R-:W-:Y:S01]  /*6500*/  ULEA.HI UR4, UR37, UR37, URZ, 0x1 ;  /* 0x0000002525047291 */ /* 0x000fe2000f8f083f */
[----:B0-----:R-:W-:Y:S01]  /*6510*/  IMAD R15, R33, -0xc0, R26 ;  /* 0xffffff40210f7824 */ /* 0x001fe200078e021a */
[--C-:B-----5:R-:W-:Y:S01]  /*6520*/  SHF.R.U64 R33, R10, 0x10, R11.reuse ;  /* 0x000000100a217819 */ /* 0x120fe2000000120b */
[----:B------:R-:W0:Y:S01]  /*6530*/  S2R R21, SR_TID.X ;  /* 0x0000000000157919 */ /* 0x000e220000002100 */
[----:B------:R-:W-:Y:S01]  /*6540*/  ULOP3.LUT UR4, UR4, 0xfffffffe, URZ, 0xc0, !UPT ;  /* 0xfffffffe04047892 */ /* 0x000fe2000f8ec03f */
[----:B------:R-:W-:Y:S01]  /*6550*/  SHF.R.U32.HI R31, RZ, 0x10, R11 ;  /* 0x00000010ff1f7819 */ /* 0x000fe2000001160b */
[--C-:B------:R-:W-:Y:S01]  /*6560*/  IMAD.MOV.U32 R4, RZ, RZ, R13.reuse ;  /* 0x000000ffff047224 */ /* 0x100fe200078e000d */
[--C-:B------:R-:W-:Y:S01]  /*6570*/  SHF.R.U32.HI R27, RZ, 0x10, R13.reuse ;  /* 0x00000010ff1b7819 */ /* 0x100fe2000001160d */
[----:B------:R-:W-:Y:S01]  /*6580*/  UIADD3 UR4, UR37, -UR4, URZ ;  /* 0x8000000425047290 */ /* 0x000fe2000fffe03f */
[----:B-1----:R-:W-:Y:S01]  /*6590*/  IMAD.MOV.U32 R14, RZ, RZ, R10 ;  /* 0x000000ffff0e7224 */ /* 0x002fe200078e000a */
[----:B------:R-:W-:Y:S01]  /*65a0*/  SHF.R.U64 R24, R12, 0x10, R13 ;  /* 0x000000100c187819 */ /* 0x000fe2000000120d */
[----:B------:R-:W-:Y:S01]  /*65b0*/  IMAD.MOV.U32 R20, RZ, RZ, R8 ;  /* 0x000000ffff147224 */ /* 0x000fe200078e0008 */
[----:B------:R-:W-:Y:S01]  /*65c0*/  SHF.R.U64 R25, R8, 0x10, R9 ;  /* 0x0000001008197819 */ /* 0x000fe20000001209 */
[----:B------:R-:W-:Y:S01]  /*65d0*/  BSSY B1, `(.L_x_13276) ;  /* 0x0000022000017945 */ /* 0x000fe20003800000 */
[----:B----4-:R-:W-:Y:S01]  /*65e0*/  IMAD.U32 R5, RZ, RZ, UR4 ;  /* 0x00000004ff057e24 */ /* 0x010fe2000f8e00ff */
[----:B------:R-:W-:-:S02]  /*65f0*/  VIMNMX R15, R15, 0xc0, PT ;  /* 0x000000c00f0f7848 */ /* 0x000fc40003fe0100 */
[----:B------:R-:W-:Y:S02]  /*6600*/  MOV R10, R7 ;  /* 0x00000007000a7202 */ /* 0x000fe40000000f00 */
[----:B------:R-:W-:Y:S02]  /*6610*/  SHF.L.U32 R5, R5, 0x1f, RZ ;  /* 0x0000001f05057819 */ /* 0x000fe400000006ff */
[----:B------:R-:W-:Y:S02]  /*6620*/  PRMT R8, R4, 0x5410, R27 ;  /* 0x0000541004087816 */ /* 0x000fe4000000001b */
[----:B------:R-:W1:Y:S01]  /*6630*/  SYNCS.PHASECHK.TRANS64.TRYWAIT P0, [R18+URZ+0x16800], R5 ;  /* 0x01680005120075a7 */ /* 0x000e62000800017f */
[----:B------:R-:W-:Y:S02]  /*6640*/  PRMT R14, R14, 0x5410, R33 ;  /* 0x000054100e0e7816 */ /* 0x000fe40000000021 */
[----:B------:R-:W-:Y:S02]  /*6650*/  ISETP.GE.AND P1, PT, R152, R15, PT ;  /* 0x0000000f9800720c */ /* 0x000fe40003f26270 */
[----:B------:R-:W-:Y:S01]  /*6660*/  PRMT R20, R20, 0x5410, R25 ;  /* 0x0000541014147816 */ /* 0x000fe20000000019 */
[----:B0-----:R-:W-:Y:S01]  /*6670*/  VIADD R32, R21, 0xffffff80 ;  /* 0xffffff8015207836 */ /* 0x001fe20000000000 */
[----:B------:R-:W-:-:S04]  /*6680*/  SHF.R.U32.HI R21, RZ, 0x10, R9 ;  /* 0x00000010ff157819 */ /* 0x000fc80000011609 */
[----:B------:R-:W-:-:S04]  /*6690*/  SHF.R.S32.HI R30, RZ, 0x1f, R32 ;  /* 0x0000001fff1e7819 */ /* 0x000fc80000011420 */
[----:B------:R-:W-:-:S04]  /*66a0*/  LEA.HI R30, R30, R32, RZ, 0x5 ;  /* 0x000000201e1e7211 */ /* 0x000fc800078f28ff */
[----:B------:R-:W-:Y:S01]  /*66b0*/  SHF.R.S32.HI R30, RZ, 0x5, R30 ;  /* 0x00000005ff1e7819 */ /* 0x000fe2000001141e */
[C---:B---3--:R-:W-:Y:S01]  /*66c0*/  IMAD.SHL.U32 R0, R28.reuse, 0x40, RZ ;  /* 0x000000401c007824 */ /* 0x048fe200078e00ff */
[----:B------:R-:W-:-:S04]  /*66d0*/  LOP3.LUT P2, RZ, R28, 0x4, RZ, 0xc0, !PT ;  /* 0x000000041cff7812 */ /* 0x000fc8000784c0ff */
[----:B--2---:R-:W-:-:S04]  /*66e0*/  LOP3.LUT R3, R0, 0x1c0, RZ, 0xc0, !PT ;  /* 0x000001c000037812 */ /* 0x004fc800078ec0ff */
[----:B------:R-:W-:Y:S02]  /*66f0*/  LOP3.LUT R0, R3, 0x18, R16, 0xf8, !PT ;  /* 0x0000001803007812 */ /* 0x000fe400078ef810 */
[----:B------:R-:W-:-:S04]  /*6700*/  SHF.R.U32.HI R3, RZ, 0x3, R3 ;  /* 0x00000003ff037819 */ /* 0x000fc80000011603 */
[----:B------:R-:W-:Y:S01]  /*6710*/  LOP3.LUT R26, R0, R3, RZ, 0x3c, !PT ;  /* 0x00000003001a7212 */ /* 0x000fe200078e3cff */
[----:B------:R-:W-:Y:S01]  /*6720*/  IMAD.MOV.U32 R3, RZ, RZ, R12 ;  /* 0x000000ffff037224 */ /* 0x000fe200078e000c */
[----:B------:R-:W-:Y:S01]  /*6730*/  MOV R0, R11 ;  /* 0x0000000b00007202 */ /* 0x000fe20000000f00 */
[----:B------:R-:W-:Y:S02]  /*6740*/  IMAD.MOV.U32 R12, RZ, RZ, R9 ;  /* 0x000000ffff0c7224 */ /* 0x000fe400078e0009 */
[----:B------:R-:W-:Y:S01]  /*6750*/  IMAD R11, R30, 0x200, R26 ;  /* 0x000002001e0b7824 */ /* 0x000fe200078e021a */
[----:B------:R-:W-:Y:S01]  /*6760*/  PRMT R13, R0, 0x5410, R31 ;  /* 0x00005410000d7816 */ /* 0x000fe2000000001f */
[----:B------:R-:W-:Y:S01]  /*6770*/  IMAD.MOV.U32 R9, RZ, RZ, R6 ;  /* 0x000000ffff097224 */ /* 0x000fe200078e0006 */
[--C-:B------:R-:W-:Y:S01]  /*6780*/  SHF.R.U64 R6, R6, 0x10, R7.reuse ;  /* 0x0000001006067819 */ /* 0x100fe20000001207 */
[----:B------:R-:W-:Y:S01]  /*6790*/  IMAD R11, R11, 0x2, R18 ;  /* 0x000000020b0b7824 */ /* 0x000fe200078e0212 */
[----:B------:R-:W-:-:S02]  /*67a0*/  SHF.R.U32.HI R7, RZ, 0x10, R7 ;  /* 0x00000010ff077819 */ /* 0x000fc40000011607 */
[----:B------:R-:W-:Y:S01]  /*67b0*/  PRMT R3, R3, 0x5410, R24 ;  /* 0x0000541003037816 */ /* 0x000fe20000000018 */
[C---:B------:R-:W-:Y:S02]  /*67c0*/  VIADD R4, R11.reuse, 0x8400 ;  /* 0x000084000b047836 */ /* 0x040fe40000000000 */
[----:B------:R-:W-:Y:S01]  /*67d0*/  VIADD R0, R11, 0x8440 ;  /* 0x000084400b007836 */ /* 0x000fe20000000000 */
[----:B-1----:R-:W-:Y:S06]  /*67e0*/  @!P0 BRA `(.L_x_13277) ;  /* 0x0000010000488947 */ /* 0x002fec0003800000 */
.L_x_13475:
[----:B------:R-:W-:Y:S05]  /*67f0*/  BSYNC B1 ;  /* 0x0000000000017941 */ /* 0x000fea0003800000 */
.L_x_13276:
[----:B------:R-:W-:Y:S01]  /*6800*/  BSSY B1, `(.L_x_13278) ;  /* 0x0000059000017945 */ /* 0x000fe20003800000 */
[----:B------:R-:W-:Y:S01]  /*6810*/  PRMT R12, R12, 0x5410, R21 ;  /* 0x000054100c0c7816 */ /* 0x000fe20000000015 */
[----:B------:R-:W-:Y:S01]  /*6820*/  @P2 VIADD R0, R4, 0xffffffc0 ;  /* 0xffffffc004002836 */ /* 0x000fe20000000000 */
        /* <DEDUP_REMOVED lines=8> */
[----:B------:R-:W0:Y:S01]  /*68b0*/  LDS.128 R4, [R11+0x8400] ;  /* 0x008400000b047984 */ /* 0x000e220000000c00 */
[----:B------:R-:W-:Y:S01]  /*68c0*/  IMAD.U32 R30, R20, 0x10000, RZ ;  /* 0x00010000141e7824 */ /* 0x000fe200078e00ff */
[C---:B------:R-:W-:Y:S01]  /*68d0*/  LOP3.LUT R28, R14.reuse, 0xffff0000, RZ, 0xc0, !PT ;  /* 0xffff00000e1c7812 */ /* 0x040fe200078ec0ff */
[----:B------:R-:W-:Y:S01]  /*68e0*/  IMAD.U32 R27, R14, 0x10000, RZ ;  /* 0x000100000e1b7824 */ /* 0x000fe200078e00ff */
        /* <DEDUP_REMOVED lines=9> */
[----:B------:R-:W-:Y:S01]  /*6980*/  LOP3.LUT R6, R6, 0xffff0000, RZ, 0xc0, !PT ;  /* 0xffff000006067812 */ /* 0x000fe200078ec0ff */
[----:B------:R-:W-:-:S02]  /*6990*/  IMAD.U32 R4, R13, 0x10000, RZ ;  /* 0x000100000d047824 */ /* 0x000fc400078e00ff */
[----:B------:R-:W-:Y:S01]  /*69a0*/  FMUL.FTZ R35, R5, R31 ;  /* 0x0000001f05237220 */ /* 0x000fe20000410000 */
[----:B------:R-:W-:Y:S01]  /*69b0*/  FFMA.FTZ R32, R21, R27, -R32 ;  /* 0x0000001b15207223 */ /* 0x000fe20000010820 */
[----:B------:R-:W-:Y:S01]  /*69c0*/  FMUL.FTZ R37, R5, R28 ;  /* 0x0000001c05257220 */ /* 0x000fe20000410000 */
[----:B------:R-:W-:Y:S01]  /*69d0*/  LOP3.LUT R7, R7, 0xffff0000, RZ, 0xc0, !PT ;  /* 0xffff000007077812 */ /* 0x000fe200078ec0ff */
[----:B------:R-:W-:Y:S01]  /*69e0*/  FFMA.FTZ R33, R21, R30, R33 ;  /* 0x0000001e15217223 */ /* 0x000fe20000010021 */
        /* <DEDUP_REMOVED lines=18> */
.L_x_13281:
[----:B------:R-:W-:Y:S05]  /*6b10*/  BSYNC B2 ;  /* 0x0000000000027941 */ /* 0x000fea0003800000 */
.L_x_13280:
        /* <DEDUP_REMOVED lines=13> */
[C---:B------:R-:W-:Y:S01]  /*6bf0*/  FMUL.FTZ R32, R4.reuse, R30 ;  /* 0x0000001e04207220 */ /* 0x040fe20000410000 */
[----:B------:R-:W-:Y:S01]  /*6c00*/  FMUL.FTZ R33, R4, R27 ;  /* 0x0000001b04217220 */ /* 0x000fe20000410000 */
[C---:B------:R-:W-:Y:S01]  /*6c10*/  FMUL.FTZ R35, R5.reuse, R31 ;  /* 0x0000001f05237220 */ /* 0x040fe20000410000 */
[----:B------:R-:W-:Y:S01]  /*6c20*/  FMUL.FTZ R37, R5, R28 ;  /* 0x0000001c05257220 */ /* 0x000fe20000410000 */
[----:B------:R-:W-:Y:S01]  /*6c30*/  FFMA.FTZ R32, R21, R27, -R32 ;  /* 0x0000001b15207223 */ /* 0x000fe20000010820 */
[----:B------:R-:W-:Y:S01]  /*6c40*/  LOP3.LUT R7, R7, 0xffff0000, RZ, 0xc0, !PT ;  /* 0xffff000007077812 */ /* 0x000fe200078ec0ff */
[----:B------:R-:W-:Y:S01]  /*6c50*/  FFMA.FTZ R33, R21, R30, R33 ;  /* 0x0000001e15217223 */ /* 0x000fe20000010021 */
[----:B------:R-:W-:Y:S01]  /*6c60*/  SHF.L.U32 R4, R8, 0x10, RZ ;  /* 0x0000001008047819 */ /* 0x000fe200000006ff */
[C---:B------:R-:W-:Y:S01]  /*6c70*/  IMAD.U32 R21, R10.reuse, 0x10000, RZ ;  /* 0x000100000a157824 */ /* 0x040fe200078e00ff */
        /* <DEDUP_REMOVED lines=17> */
.L_x_13279:
[----:B------:R-:W-:Y:S05]  /*6d90*/  BSYNC B1 ;  /* 0x0000000000017941 */ /* 0x000fea0003800000 */
.L_x_13278:
[----:B01----:R-:W-:-:S05]  /*6da0*/  VIADD R4, R152, 0x60 ;  /* 0x0000006098047836 */ /* 0x003fca0000000000 */
[----:B------:R-:W-:-:S13]  /*6db0*/  ISETP.GE.AND P0, PT, R4, R15, PT ;  /* 0x0000000f0400720c */ /* 0x000fda0003f06270 */
[----:B------:R-:W-:Y:S05]  /*6dc0*/  @P0 BRA `(.L_x_13282) ;  /* 0x0000001400500947 */ /* 0x000fea0003800000 */
[----:B------:R-:W0:Y:S01]  /*6dd0*/  LDC R5, c[0x0][0x3f4] ;  /* 0x0000fd00ff057b82 */ /* 0x000e220000000800 */
[----:B------:R-:W-:Y:S01]  /*6de0*/  BSSY B1, `(.L_x_13283) ;  /* 0x000002a000017945 */ /* 0x000fe20003800000 */
[-C--:B0-----:R-:W-:Y:S02]  /*6df0*/  ISETP.GE.AND P0, PT, R22, R5.reuse, PT ;  /* 0x000000051600720c */ /* 0x081fe40003f06270 */
[----:B------:R-:W-:-:S11]  /*6e00*/  ISETP.GE.AND P1, PT, R156, R5, PT ;  /* 0x000000059c00720c */ /* 0x000fd60003f26270 */
[----:B------:R-:W-:Y:S05]  /*6e10*/  @P0 BRA `(.L_x_13284) ;  /* 0x0000000000980947 */ /* 0x000fea0003800000 */
        /* <DEDUP_REMOVED lines=13> */
[----:B------:R-:W-:Y:S01]  /*6ef0*/  FMUL.FTZ R26, R25, R4 ;  /* 0x00000004191a7220 */ /* 0x000fe20000410000 */
[----:B------:R-:W-:Y:S01]  /*6f00*/  FMUL.FTZ R28, R33, R5 ;  /* 0x00000005211c7220 */ /* 0x000fe20000410000 */
[----:B------:R-:W-:Y:S01]  /*6f10*/  LOP3.LUT R7, R7, 0xffff0000, RZ, 0xc0, !PT ;  /* 0xffff000007077812 */ /* 0x000fe200078ec0ff */
[----:B------:R-:W-:Y:S01]  /*6f20*/  FFMA.FTZ R4, R25, R15, -R24 ;  /* 0x0000000f19047223 */ /* 0x000fe20000010818 */
[C---:B------:R-:W-:Y:S01]  /*6f30*/  FMUL.FTZ R24, R27.reuse, R5 ;  /* 0x000000051b187220 */ /* 0x040fe20000410000 */
[----:B------:R-:W-:Y:S01]  /*6f40*/  FFMA.FTZ R5, R27, R21, -R28 ;  /* 0x000000151b057223 */ /* 0x000fe2000001081c */
[----:B------:R-:W-:Y:S01]  /*6f50*/  IMAD.U32 R28, R12, 0x10000, RZ ;  /* 0x000100000c1c7824 */ /* 0x000fe200078e00ff */
[----:B------:R-:W-:Y:S01]  /*6f60*/  LOP3.LUT R6, R6, 0xffff0000, RZ, 0xc0, !PT ;  /* 0xffff000006067812 */ /* 0x000fe200078ec0ff */
[----:B------:R-:W-:Y:S01]  /*6f70*/  FFMA.FTZ R15, R31, R15, R26 ;  /* 0x0000000f1f0f7223 */ /* 0x000fe2000001001a */
[C---:B------:R-:W-:Y:S01]  /*6f80*/  LOP3.LUT R12, R13.reuse, 0xffff0000, RZ, 0xc0, !PT ;  /* 0xffff00000d0c7812 */ /* 0x040fe200078ec0ff */
[----:B------:R-:W-:-:S02]  /*6f90*/  IMAD.U32 R26, R13, 0x10000, RZ ;  /* 0x000100000d1a7824 */ /* 0x000fc400078e00ff */
        /* <DEDUP_REMOVED lines=14> */
.L_x_13284:
[----:B------:R-:W-:Y:S05]  /*7080*/  BSYNC B1 ;  /* 0x0000000000017941 */ /* 0x000fea0003800000 */
.L_x_13283:
        /* <DEDUP_REMOVED lines=38> */
[----:B------:R3:W-:Y:S01]  /*72f0*/  STS.128 [R0+0x3000], R4 ;  /* 0x0030000400007388 */ /* 0x0007e20000000c00 */
[----:B------:R-:W-:Y:S05]  /*7300*/  BRA `(.L_x_13282) ;  /* 0x0000001000007947 */ /* 0x000fea0003800000 */
.L_x_13272:
[----:B------:R-:W-:-:S03]  /*7310*/  UMOV UR4, 0xffffffff ;  /* 0xffffffff00047882 */ /* 0x000fc60000000000 */
[----:B------:R-:W-:Y:S05]  /*7320*/  BRA.DIV UR4, `(.L_x_13285) ;  /* 0x000000f6048c7947 */ /* 0x000fea000b800000 */
[----:B------:R0:W2:Y:S04]  /*7330*/  SHFL.IDX PT, R0, R26, RZ, 0x1c1f ;  /* 0x001c1fff1a007589 */ /* 0x0000a800000e0000 */
[----:B------:R0:W3:Y:S04]  /*7340*/  SHFL.IDX PT, R3, R24, RZ, 0x1c1f ;  /* 0x001c1fff18037589 */ /* 0x0000e800000e0000 */
[----:B------:R0:W4:Y:S04]  /*7350*/  SHFL.IDX PT, R20, R28, RZ, 0x1c1f ;  /* 0x001c1fff1c147589 */ /* 0x00012800000e0000 */
[----:B-1----:R0:W1:Y:S02]  /*7360*/  SHFL.IDX PT, R14, R27, RZ, 0x1c1f ;  /* 0x001c1fff1b0e7589 */ /* 0x00206400000e0000 */
.L_x_13481:
[----:B------:R-:W-:Y:S01]  /*7370*/  ULDC UR4, c[0x0][0x448] ;  /* 0x0001120000047ab9 */ /* 0x000fe20000000800 */
[----:B------:R-:W-:Y:S01]  /*7380*/  BSSY B1, `(.L_x_13286) ;  /* 0x0000014000017945 */ /* 0x000fe20003800000 */
[----:B------:R-:W-:Y:S01]  /*7390*/  IMAD R21, R25, UR4, RZ ;  /* 0x0000000419157c24 */ /* 0x000fe2000f8e02ff */
[----:B------:R-:W-:Y:S02]  /*73a0*/  CS2R R6, SRZ ;  /* 0x0000000000067805 */ /* 0x000fe4000001ff00 */
[----:B------:R-:W-:Y:S02]  /*73b0*/  CS2R R8, SRZ ;  /* 0x0000000000087805 */ /* 0x000fe4000001ff00 */
[----:B------:R-:W-:Y:S02]  /*73c0*/  CS2R R10, SRZ ;  /* 0x00000000000a7805 */ /* 0x000fe4000001ff00 */
[----:B------:R-:W-:Y:S02]  /*73d0*/  ISETP.GE.AND P0, PT, R4, R21, PT ;  /* 0x000000150400720c */ /* 0x000fe40003f06270 */
[----:B------:R-:W-:-:S11]  /*73e0*/  CS2R R4, SRZ ;  /* 0x0000000000047805 */ /* 0x000fd6000001ff00 */
[----:B------:R-:W-:Y:S05]  /*73f0*/  @P0 BRA `(.L_x_13287) ;  /* 0x0000000000300947 */ /* 0x000fea0003800000 */
[----:B------:R-:W-:Y:S01]  /*7400*/  ULDC UR4, c[0x0][0x3f4] ;  /* 0x0000fd0000047ab9 */ /* 0x000fe20000000800 */
[C---:B------:R-:W-:Y:S01]  /*7410*/  IMAD.SHL.U32 R15, R16.reuse, 0x2, RZ ;  /* 0x00000002100f7824 */ /* 0x040fe200078e00ff */
[C---:B------:R-:W-:Y:S02]  /*7420*/  ISETP.GE.AND P2, PT, R16.reuse, UR4, PT ;  /* 0x0000000410007c0c */ /* 0x040fe4000bf46270 */
[----:B------:R-:W-:Y:S02]  /*7430*/  SHF.L.U64.HI R5, R16, 0x1, R17 ;  /* 0x0000000110057819 */ /* 0x000fe40000010211 */
[-C--:B---3--:R-:W-:Y:S02]  /*7440*/  IADD3 R12, P0, R3, R15.reuse, RZ ;  /* 0x0000000f030c7210 */ /* 0x088fe40007f1e0ff */
[----:B-1----:R-:W-:-:S03]  /*7450*/  IADD3 R14, P1, R14, R15, RZ ;  /* 0x0000000f0e0e7210 */ /* 0x002fc60007f3e0ff */
[--C-:B--2---:R-:W-:Y:S02]  /*7460*/  IMAD.X R13, R0, 0x1, R5.reuse, P0 ;  /* 0x00000001000d7824 */ /* 0x104fe400000e0605 */
[----:B----4-:R-:W-:Y:S01]  /*7470*/  IMAD.X R15, R20, 0x1, R5, P1 ;  /* 0x00000001140f7824 */ /* 0x010fe200008e0605 */
[----:B------:R-:W-:Y:S01]  /*7480*/  CS2R R4, SRZ ;  /* 0x0000000000047805 */ /* 0x000fe2000001ff00 */
[----:B------:R-:W-:Y:S06]  /*7490*/  @P2 BRA `(.L_x_13287) ;  /* 0x0000000000082947 */ /* 0x000fec0003800000 */
[----:B------:R1:W5:Y:S04]  /*74a0*/  LD.E.128 R4, desc[UR42][R12.64] ;  /* 0x0000002a0c047980 */ /* 0x000368000c101d00 */
[----:B------:R1:W5:Y:S02]  /*74b0*/  LD.E.128 R8, desc[UR42][R14.64] ;  /* 0x0000002a0e087980 */ /* 0x000364000c101d00 */
.L_x_13287:
[----:B------:R-:W-:Y:S05]  /*74c0*/  BSYNC B1 ;  /* 0x0000000000017941 */ /* 0x000fea0003800000 */
.L_x_13286:
[----:B------:R-:W-:Y:S01]  /*74d0*/  ULEA.HI UR4, UR37, UR37, URZ, 0x1 ;  /* 0x0000002525047291 */ /* 0x000fe2000f8f083f */
[----:B------:R-:W4:Y:S01]  /*74e0*/  LDC R25, c[0x0][0x3f4] ;  /* 0x0000fd00ff197b82 */ /* 0x000f220000000800 */
[----:B--2---:R-:W-:Y:S01]  /*74f0*/  IMAD R0, R33, -0xc0, R21 ;  /* 0xffffff4021007824 */ /* 0x004fe200078e0215 */
[--C-:B0----5:R-:W-:Y:S01]  /*7500*/  SHF.R.U64 R26, R4, 0x10, R5.reuse ;  /* 0x00000010041a7819 */ /* 0x121fe20000001205 */
[----:B------:R-:W-:Y:S01]  /*7510*/  ULOP3.LUT UR4, UR4, 0xfffffffe, URZ, 0xc0, !UPT ;  /* 0xfffffffe04047892 */ /* 0x000fe2000f8ec03f */
[----:B------:R-:W-:Y:S01]  /*7520*/  IMAD.MOV.U32 R21, RZ, RZ, R4 ;  /* 0x000000ffff157224 */ /* 0x000fe200078e0004 */
[--C-:B------:R-:W-:Y:S01]  /*7530*/  SHF.R.U32.HI R24, RZ, 0x10, R5.reuse ;  /* 0x00000010ff187819 */ /* 0x100fe20000011605 */
[----:B---3--:R-:W-:Y:S01]  /*7540*/  IMAD.MOV.U32 R3, RZ, RZ, R6 ;  /* 0x000000ffff037224 */ /* 0x008fe200078e0006 */
[----:B------:R-:W-:Y:S01]  /*7550*/  UIADD3 UR4, UR37, -UR4, URZ ;  /* 0x8000000425047290 */ /* 0x000fe2000fffe03f */
[----:B------:R-:W-:Y:S01]  /*7560*/  VIMNMX R33, R0, 0xc0, PT ;  /* 0x000000c000217848 */ /* 0x000fe20003fe0100 */
[----:B-1----:R-:W-:Y:S01]  /*7570*/  IMAD.MOV.U32 R13, RZ, RZ, R5 ;  /* 0x000000ffff0d7224 */ /* 0x002fe200078e0005 */
[--C-:B------:R-:W-:Y:S01]  /*7580*/  SHF.R.U64 R6, R6, 0x10, R7.reuse ;  /* 0x0000001006067819 */ /* 0x100fe20000001207 */
[--C-:B------:R-:W-:Y:S01]  /*7590*/  IMAD.MOV.U32 R15, RZ, RZ, R7.reuse ;  /* 0x000000ffff0f7224 */ /* 0x100fe200078e0007 */
[----:B------:R-:W-:Y:S01]  /*75a0*/  SHF.R.U32.HI R4, RZ, 0x10, R7 ;  /* 0x00000010ff047819 */ /* 0x000fe20000011607 */
[----:B------:R-:W-:Y:S01]  /*75b0*/  IMAD.MOV.U32 R12, RZ, RZ, R8 ;  /* 0x000000ffff0c7224 */ /* 0x000fe200078e0008 */
[----:B------:R-:W-:Y:S01]  /*75c0*/  MOV R27, UR4 ;  /* 0x00000004001b7c02 */ /* 0x000fe20008000f00 */
[--C-:B------:R-:W-:Y:S01]  /*75d0*/  IMAD.MOV.U32 R14, RZ, RZ, R9.reuse ;  /* 0x000000ffff0e7224 */ /* 0x100fe200078e0009 */
[----:B------:R-:W-:Y:S01]  /*75e0*/  SHF.R.U64 R31, R8, 0x10, R9 ;  /* 0x00000010081f7819 */ /* 0x000fe20000001209 */
[----:B------:R-:W-:Y:S01]  /*75f0*/  IMAD.MOV.U32 R0, RZ, RZ, R11 ;  /* 0x000000ffff007224 */ /* 0x000fe200078e000b */
[----:B------:R-:W-:Y:S01]  /*7600*/  SHF.L.U32 R27, R27, 0x1f, RZ ;  /* 0x0000001f1b1b7819 */ /* 0x000fe200000006ff */
[----:B------:R-:W-:Y:S01]  /*7610*/  VIADD R28, R152, 0x60 ;  /* 0x00000060981c7836 */ /* 0x000fe20000000000 */
[----:B------:R-:W-:Y:S01]  /*7620*/  SHF.R.U32.HI R9, RZ, 0x10, R9 ;  /* 0x00000010ff097819 */ /* 0x000fe20000011609 */
[----:B------:R-:W-:Y:S01]  /*7630*/  BSSY B1, `(.L_x_13288) ;  /* 0x0000011000017945 */ /* 0x000fe20003800000 */
[----:B------:R-:W0:Y:S01]  /*7640*/  SYNCS.PHASECHK.TRANS64.TRYWAIT P1, [R18+URZ+0x16800], R27 ;  /* 0x0168001b120075a7 */ /* 0x000e22000802017f */
[----:B----4-:R-:W-:-:S02]  /*7650*/  MOV R20, R10 ;  /* 0x0000000a00147202 */ /* 0x010fc40000000f00 */
[----:B------:R-:W-:Y:S02]  /*7660*/  ISETP.GE.AND P0, PT, R16, R25, PT ;  /* 0x000000191000720c */ /* 0x000fe40003f06270 */
[--C-:B------:R-:W-:Y:S02]  /*7670*/  SHF.R.U64 R7, R10, 0x10, R11.reuse ;  /* 0x000000100a077819 */ /* 0x100fe4000000120b */
[----:B------:R-:W-:Y:S02]  /*7680*/  SHF.R.U32.HI R5, RZ, 0x10, R11 ;  /* 0x00000010ff057819 */ /* 0x000fe4000001160b */
[-C--:B------:R-:W-:Y:S02]  /*7690*/  ISETP.GE.OR P2, PT, R152, R33.reuse, P0 ;  /* 0x000000219800720c */ /* 0x080fe40000746670 */
[----:B------:R-:W-:Y:S02]  /*76a0*/  PRMT R21, R21, 0x5410, R26 ;  /* 0x0000541015157816 */ /* 0x000fe4000000001a */
[----:B------:R-:W-:-:S02]  /*76b0*/  ISETP.GE.OR P0, PT, R28, R33, P0 ;  /* 0x000000211c00720c */ /* 0x000fc40000706670 */
[----:B------:R-:W-:Y:S02]  /*76c0*/  PRMT R13, R13, 0x5410, R24 ;  /* 0x000054100d0d7816 */ /* 0x000fe40000000018 */
[----:B------:R-:W-:Y:S02]  /*76d0*/  PRMT R3, R3, 0x5410, R6 ;  /* 0x0000541003037816 */ /* 0x000fe40000000006 */
[----:B------:R-:W-:Y:S02]  /*76e0*/  PRMT R15, R15, 0x5410, R4 ;  /* 0x000054100f0f7816 */ /* 0x000fe40000000004 */
[----:B------:R-:W-:Y:S02]  /*76f0*/  PRMT R12, R12, 0x5410, R31 ;  /* 0x000054100c0c7816 */ /* 0x000fe4000000001f */
[----:B------:R-:W-:Y:S02]  /*7700*/  PRMT R14, R14, 0x5410, R9 ;  /* 0x000054100e0e7816 */ /* 0x000fe40000000009 */
[----:B------:R-:W-:-:S02]  /*7710*/  PRMT R20, R20, 0x5410, R7 ;  /* 0x0000541014147816 */ /* 0x000fc40000000007 */
[----:B------:R-:W-:Y:S01]  /*7720*/  PRMT R0, R0, 0x5410, R5 ;  /* 0x0000541000007816 */ /* 0x000fe20000000005 */
[----:B0-----:R-:W-:Y:S06]  /*7730*/  @!P1 BRA `(.L_x_13289) ;  /* 0x000000f000f89947 */ /* 0x001fec0003800000 */
.L_x_13482:
[----:B------:R-:W-:Y:S05]  /*7740*/  BSYNC B1 ;  /* 0x0000000000017941 */ /* 0x000fea0003800000 */
.L_x_13288:
[----:B------:R-:W-:Y:S04]  /*7750*/  BSSY B1, `(.L_x_13290) ;  /* 0x0000060000017945 */ /* 0x000fe80003800000 */
[----:B------:R-:W-:Y:S05]  /*7760*/  @P2 BRA `(.L_x_13291) ;  /* 0x0000000400782947 */ /* 0x000fea0003800000 */
[----:B------:R-:W2:Y:S01]  /*7770*/  LDL R4, [R1+0x14] ;  /* 0x0000140001047983 */ /* 0x000ea20000100800 */
[C---:B------:R-:W-:Y:S01]  /*7780*/  IMAD.U32 R37, R12.reuse, 0x10000, RZ ;  /* 0x000100000c257824 */ /* 0x040fe200078e00ff */
[----:B------:R-:W-:Y:S01]  /*7790*/  LOP3.LUT R39, R12, 0xffff0000, RZ, 0xc0, !PT ;  /* 0xffff00000c277812 */ /* 0x000fe200078ec0ff */
[----:B------:R-:W-:Y:S01]  /*77a0*/  IMAD.U32 R35, R21, 0x10000, RZ ;  /* 0x0001000015237824 */ /* 0x000fe200078e00ff */
[----:B------:R-:W1:Y:S02]  /*77b0*/  S2R R5, SR_TID.X ;  /* 0x0000000000057919 */ /* 0x000e640000002100 */
[----:B-1----:R-:W-:-:S05]  /*77c0*/  VIADD R5, R5, 0xffffff80 ;  /* 0xffffff8005057836 */ /* 0x002fca0000000000 */
[----:B------:R-:W-:-:S04]  /*77d0*/  SHF.R.S32.HI R8, RZ, 0x1f, R5 ;  /* 0x0000001fff087819 */ /* 0x000fc80000011405 */
[----:B------:R-:W-:Y:S01]  /*77e0*/  LEA.HI R8, R8, R5, RZ, 0x5 ;  /* 0x0000000508087211 */ /* 0x000fe200078f28ff */
[----:B------:R-:W-:-:S03]  /*77f0*/  IMAD.IADD R5, R16, 0x1, R25 ;  /* 0x0000000110057824 */ /* 0x000fc600078e0219 */
[----:B------:R-:W-:Y:S01]  /*7800*/  SHF.R.S32.HI R8, RZ, 0x5, R8 ;  /* 0x00000005ff087819 */ /* 0x000fe20000011408 */
[----:B--2---:R-:W-:-:S05]  /*7810*/  IMAD.SHL.U32 R4, R4, 0x40, RZ ;  /* 0x0000004004047824 */ /* 0x004fca00078e00ff */
[----:B------:R-:W-:-:S04]  /*7820*/  LOP3.LUT R6, R4, 0x1c0, RZ, 0xc0, !PT ;  /* 0x000001c004067812 */ /* 0x000fc800078ec0ff */
[C---:B------:R-:W-:Y:S02]  /*7830*/  LOP3.LUT R4, R6.reuse, 0x38, R16, 0xf8, !PT ;  /* 0x0000003806047812 */ /* 0x040fe400078ef810 */
[----:B------:R-:W-:Y:S02]  /*7840*/  SHF.R.U32.HI R7, RZ, 0x3, R6 ;  /* 0x00000003ff077819 */ /* 0x000fe40000011606 */
[----:B------:R-:W-:Y:S02]  /*7850*/  LOP3.LUT R6, R6, 0x38, R5, 0xf8, !PT ;  /* 0x0000003806067812 */ /* 0x000fe400078ef805 */
[-C--:B------:R-:W-:Y:S02]  /*7860*/  LOP3.LUT R4, R4, R7.reuse, RZ, 0x3c, !PT ;  /* 0x0000000704047212 */ /* 0x080fe400078e3cff */
[----:B------:R-:W-:-:S03]  /*7870*/  LOP3.LUT R6, R6, R7, RZ, 0x3c, !PT ;  /* 0x0000000706067212 */ /* 0x000fc600078e3cff */
[C---:B------:R-:W-:Y:S02]  /*7880*/  IMAD R5, R8.reuse, 0x200, R4 ;  /* 0x0000020008057824 */ /* 0x040fe400078e0204 */
[----:B------:R-:W-:-:S03]  /*7890*/  IMAD R9, R8, 0x200, R6 ;  /* 0x0000020008097824 */ /* 0x000fc600078e0206 */
[----:B------:R-:W-:Y:S01]  /*78a0*/  LEA R40, R5, R18, 0x1 ;  /* 0x0000001205287211 */ /* 0x000fe200078e08ff */
[----:B------:R-:W-:-:S04]  /*78b0*/  IMAD R42, R9, 0x2, R18 ;  /* 0x00000002092a7824 */ /* 0x000fc800078e0212 */
[----:B------:R-:W1:Y:S04]  /*78c0*/  LDS.128 R4, [R40+0x8400] ;  /* 0x0084000028047984 */ /* 0x000e680000000c00 */
[----:B------:R-:W2:Y:S01]  /*78d0*/  LDS.128 R8, [R42+0x8400] ;  /* 0x008400002a087984 */ /* 0x000ea20000000c00 */
[C---:B-1----:R-:W-:Y:S01]  /*78e0*/  IMAD.U32 R24, R4.reuse, 0x10000, RZ ;  /* 0x0001000004187824 */ /* 0x042fe200078e00ff */
[----:B------:R-:W-:Y:S01]  /*78f0*/  LOP3.LUT R4, R4, 0xffff0000, RZ, 0xc0, !PT ;  /* 0xffff000004047812 */ /* 0x000fe200078ec0ff */
[C---:B0-----:R-:W-:Y:S01]  /*7900*/  IMAD.U32 R27, R6.reuse, 0x10000, RZ ;  /* 0x00010000061b7824 */ /* 0x041fe200078e00ff */
[----:B------:R-:W-:Y:S01]  /*7910*/  LOP3.LUT R6, R6, 0xffff0000, RZ, 0xc0, !PT ;  /* 0xffff000006067812 */ /* 0x000fe200078ec0ff */
[----:B--2---:R-:W-:Y:S01]  /*7920*/  IMAD.U32 R32, R10, 0x10000, RZ ;  /* 0x000100000a207824 */ /* 0x004fe200078e00ff */
[C---:B------:R-:W-:Y:S01]  /*7930*/  SHF.L.U32 R30, R8.reuse, 0x10, RZ ;  /* 0x00000010081e7819 */ /* 0x040fe200000006ff */
[----:B------:R-:W-:Y:S01]  /*7940*/  IMAD.U32 R31, R9, 0x10000, RZ ;  /* 0x00010000091f7824 */ /* 0x000fe200078e00ff */
[----:B------:R-:W-:Y:S01]  /*7950*/  LOP3.LUT R8, R8, 0xffff0000, RZ, 0xc0, !PT ;  /* 0xffff000008087812 */ /* 0x000fe200078ec0ff */
[----:B------:R-:W-:Y:S01]  /*7960*/  IMAD.U32 R33, R11, 0x10000, RZ ;  /* 0x000100000b217824 */ /* 0x000fe200078e00ff */
[----:B------:R-:W-:Y:S01]  /*7970*/  LOP3.LUT R10, R10, 0xffff0000, RZ, 0xc0, !PT ;  /* 0xffff00000a0a7812 */ /* 0x000fe200078ec0ff */
[C---:B------:R-:W-:Y:S01]  /*7980*/  FMUL.FTZ R41, R30.reuse, R37 ;  /* 0x000000251e297220 */ /* 0x040fe20000410000 */
[----:B------:R-:W-:Y:S01]  /*7990*/  FMUL.FTZ R43, R30, R35 ;  /* 0x000000231e2b7220 */ /* 0x000fe20000410000 */
[----:B------:R-:W-:Y:S01]  /*79a0*/  FMUL.FTZ R45, R8, R39 ;  /* 0x00000027082d7220 */ /* 0x000fe20000410000 */
[----:B------:R-:W-:-:S02]  /*79b0*/  IMAD.U32 R30, R20, 0x10000, RZ ;  /* 0x00010000141e7824 */ /* 0x000fc400078e00ff */
[C---:B------:R-:W-:Y:S01]  /*79c0*/  FFMA.FTZ R41, R24.reuse, R35, -R41 ;  /* 0x0000002318297223 */ /* 0x040fe20000010829 */
[----:B------:R-:W-:Y:S01]  /*79d0*/  LOP3.LUT R35, R21, 0xffff0000, RZ, 0xc0, !PT ;  /* 0xffff000015237812 */ /* 0x000fe200078ec0ff */
[----:B------:R-:W-:Y:S01]  /*79e0*/  FFMA.FTZ R43, R24, R37, R43 ;  /* 0x00000025182b7223 */ /* 0x000fe2000001002b */
[----:B------:R-:W-:Y:S01]  /*79f0*/  SHF.L.U32 R24, R3, 0x10, RZ ;  /* 0x0000001003187819 */ /* 0x000fe200000006ff */
[----:B------:R-:W-:Y:S01]  /*7a00*/  IMAD.U32 R26, R5, 0x10000, RZ ;  /* 0x00010000051a7824 */ /* 0x000fe200078e00ff */
[----:B------:R-:W-:Y:S01]  /*7a10*/  LOP3.LUT R37, R20, 0xffff0000, RZ, 0xc0, !PT ;  /* 0xffff000014257812 */ /* 0x000fe200078ec0ff */
[-C--:B------:R-:W-:Y:S01]  /*7a20*/  FMUL.FTZ R47, R8, R35.reuse ;  /* 0x00000023082f7220 */ /* 0x080fe20000410000 */
[----:B------:R-:W-:Y:S01]  /*7a30*/  FFMA.FTZ R34, R4, R35, -R45 ;  /* 0x0000002304227223 */ /* 0x000fe2000001082d */
[C---:B------:R-:W-:Y:S01]  /*7a40*/  FMUL.FTZ R8, R32.reuse, R30 ;  /* 0x0000001e20087220 */ /* 0x040fe20000410000 */
[-C--:B------:R-:W-:Y:S01]  /*7a50*/  FMUL.FTZ R45, R32, R24.reuse ;  /* 0x00000018202d7220 */ /* 0x080fe20000410000 */
[----:B------:R-:W-:Y:S01]  /*7a60*/  LOP3.LUT R35, R3, 0xffff0000, RZ, 0xc0, !PT ;  /* 0xffff000003237812 */ /* 0x000fe200078ec0ff */
[----:B------:R-:W-:Y:S01]  /*7a70*/  FFMA.FTZ R32, R4, R39, R47 ;  /* 0x0000002704207223 */ /* 0x000fe2000001002f */
[C---:B------:R-:W-:Y:S01]  /*7a80*/  FFMA.FTZ R36, R27.reuse, R24, -R8 ;  /* 0x000000181b247223 */ /* 0x040fe20000010808 */
[----:B------:R-:W-:Y:S01]  /*7a90*/  FFMA.FTZ R45, R27, R30, R45 ;  /* 0x0000001e1b2d7223 */ /* 0x000fe2000001002d */
[----:B------:R-:W-:Y:S01]  /*7aa0*/  FMUL.FTZ R27, R10, R37 ;  /* 0x000000250a1b7220 */ /* 0x000fe20000410000 */
[----:B------:R-:W-:-:S02]  /*7ab0*/  IMAD.U32 R24, R14, 0x10000, RZ ;  /* 0x000100000e187824 */ /* 0x000fc400078e00ff */
[-C--:B------:R-:W-:Y:S01]  /*7ac0*/  FMUL.FTZ R39, R10, R35.reuse ;  /* 0x000000230a277220 */ /* 0x080fe20000410000 */
[----:B------:R-:W-:Y:S02]  /*7ad0*/  IMAD.U32 R4, R13, 0x10000, RZ ;  /* 0x000100000d047824 */ /* 0x000fe400078e00ff */
[----:B------:R-:W-:Y:S01]  /*7ae0*/  FFMA.FTZ R35, R6, R35, -R27 ;  /* 0x0000002306237223 */ /* 0x000fe2000001081b */
[----:B------:R-:W-:Y:S02]  /*7af0*/  IMAD.U32 R10, R0, 0x10000, RZ ;  /* 0x00010000000a7824 */ /* 0x000fe400078e00ff */
[----:B------:R-:W-:Y:S01]  /*7b00*/  FMUL.FTZ R27, R31, R24 ;  /* 0x000000181f1b7220 */ /* 0x000fe20000410000 */
[----:B------:R-:W-:Y:S01]  /*7b10*/  FFMA.FTZ R30, R6, R37, R39 ;  /* 0x00000025061e7223 */ /* 0x000fe20000010027 */
[----:B------:R-:W-:Y:S02]  /*7b20*/  IMAD.U32 R28, R7, 0x10000, RZ ;  /* 0x00010000071c7824 */ /* 0x000fe400078e00ff */
[----:B------:R-:W-:Y:S01]  /*7b30*/  FMUL.FTZ R31, R31, R4 ;  /* 0x000000041f1f7220 */ /* 0x000fe20000410000 */
[----:B------:R-:W-:-:S02]  /*7b40*/  IMAD.U32 R8, R15, 0x10000, RZ ;  /* 0x000100000f087824 */ /* 0x000fc400078e00ff */
[----:B------:R-:W-:Y:S01]  /*7b50*/  FMUL.FTZ R37, R33, R10 ;  /* 0x0000000a21257220 */ /* 0x000fe20000410000 */
[----:B------:R-:W-:Y:S01]  /*7b60*/  LOP3.LUT R9, R9, 0xffff0000, RZ, 0xc0, !PT ;  /* 0xffff000009097812 */ /* 0x000fe200078ec0ff */
[----:B------:R-:W-:Y:S01]  /*7b70*/  FFMA.FTZ R31, R26, R24, R31 ;  /* 0x000000181a1f7223 */ /* 0x000fe2000001001f */
[-C--:B------:R-:W-:Y:S01]  /*7b80*/  FMUL.FTZ R33, R33, R8.reuse ;  /* 0x0000000821217220 */ /* 0x080fe20000410000 */
[----:B------:R-:W-:Y:S01]  /*7b90*/  FFMA.FTZ R37, R28, R8, -R37 ;  /* 0x000000081c257223 */ /* 0x000fe20000010825 */
[----:B------:R-:W-:Y:S01]  /*7ba0*/  LOP3.LUT R11, R11, 0xffff0000, RZ, 0xc0, !PT ;  /* 0xffff00000b0b7812 */ /* 0x000fe200078ec0ff */
[----:B------:R-:W-:Y:S01]  /*7bb0*/  FFMA.FTZ R27, R26, R4, -R27 ;  /* 0x000000041a1b7223 */ /* 0x000fe2000001081b */
[----:B------:R-:W-:Y:S01]  /*7bc0*/  LOP3.LUT R8, R14, 0xffff0000, RZ, 0xc0, !PT ;  /* 0xffff00000e087812 */ /* 0x000fe200078ec0ff */
[----:B------:R-:W-:Y:S01]  /*7bd0*/  FFMA.FTZ R33, R28, R10, R33 ;  /* 0x0000000a1c217223 */ /* 0x000fe20000010021 */
[----:B------:R-:W-:Y:S02]  /*7be0*/  LOP3.LUT R24, R0, 0xffff0000, RZ, 0xc0, !PT ;  /* 0xffff000000187812 */ /* 0x000fe400078ec0ff */
        /* <DEDUP_REMOVED lines=22> */
.L_x_13291:
[----:B------:R-:W-:Y:S05]  /*7d50*/  BSYNC B1 ;  /* 0x0000000000017941 */ /* 0x000fea0003800000 */
.L_x_13290:
[----:B------:R-:W-:Y:S05]  /*7d60*/  @P0 BRA `(.L_x_13282) ;  /* 0x0000000400680947 */ /* 0x000fea0003800000 */
[----:B-1----:R-:W2:Y:S01]  /*7d70*/  LDL R5, [R1+0x20] ;  /* 0x0000200001057983 */ /* 0x002ea20000100800 */
[C---:B------:R-:W-:Y:S01]  /*7d80*/  IADD3 R7, R152.reuse, 0x60, RZ ;  /* 0x0000006098077810 */ /* 0x040fe20007ffe0ff */
[----:B------:R-:W-:Y:S02]  /*7d90*/  VIADD R6, R152, 0x60 ;  /* 0x0000006098067836 */ /* 0x000fe40000000000 */
[----:B------:R-:W3:Y:S02]  /*7da0*/  LDL R42, [R1+0x50] ;  /* 0x00005000012a7983 */ /* 0x000ee40000100800 */
[----:B------:R-:W-:Y:S02]  /*7db0*/  IMAD.SHL.U32 R6, R6, 0x40, RZ ;  /* 0x0000004006067824 */ /* 0x000fe400078e00ff */
[----:B------:R-:W-:Y:S02]  /*7dc0*/  IMAD.SHL.U32 R7, R7, 0x40, RZ ;  /* 0x0000004007077824 */ /* 0x000fe400078e00ff */
[----:B------:R-:W-:Y:S01]  /*7dd0*/  IMAD.IADD R4, R16, 0x1, R25 ;  /* 0x0000000110047824 */ /* 0x000fe200078e0219 */
[----:B------:R-:W-:-:S02]  /*7de0*/  LOP3.LUT R6, R6, 0x1c0, RZ, 0xc0, !PT ;  /* 0x000001c006067812 */ /* 0x000fc400078ec0ff */
[----:B------:R-:W-:Y:S02]  /*7df0*/  LOP3.LUT R7, R7, 0x1c0, RZ, 0xc0, !PT ;  /* 0x000001c007077812 */ /* 0x000fe400078ec0ff */
[----:B------:R-:W-:Y:S02]  /*7e00*/  SHF.R.U32.HI R6, RZ, 0x3, R6 ;  /* 0x00000003ff067819 */ /* 0x000fe40000011606 */
[----:B------:R-:W-:-:S04]  /*7e10*/  LOP3.LUT R4, R7, 0x38, R4, 0xf8, !PT ;  /* 0x0000003807047812 */ /* 0x000fc800078ef804 */
[----:B------:R-:W-:Y:S01]  /*7e20*/  LOP3.LUT R4, R4, R6, RZ, 0x3c, !PT ;  /* 0x0000000604047212 */ /* 0x000fe200078e3cff */
[C---:B------:R-:W-:Y:S02]  /*7e30*/  IMAD.U32 R37, R12.reuse, 0x10000, RZ ;  /* 0x000100000c257824 */ /* 0x040fe400078e00ff */
[C---:B------:R-:W-:Y:S01]  /*7e40*/  IMAD.U32 R35, R21.reuse, 0x10000, RZ ;  /* 0x0001000015237824 */ /* 0x040fe200078e00ff */
[----:B------:R-:W-:Y:S02]  /*7e50*/  LOP3.LUT R38, R12, 0xffff0000, RZ, 0xc0, !PT ;  /* 0xffff00000c267812 */ /* 0x000fe400078ec0ff */
[----:B------:R-:W-:Y:S01]  /*7e60*/  LOP3.LUT R12, R21, 0xffff0000, RZ, 0xc0, !PT ;  /* 0xffff0000150c7812 */ /* 0x000fe200078ec0ff */
[C---:B------:R-:W-:Y:S01]  /*7e70*/  IMAD.U32 R41, R20.reuse, 0x10000, RZ ;  /* 0x0001000014297824 */ /* 0x040fe200078e00ff */
[----:B------:R-:W-:Y:S01]  /*7e80*/  LOP3.LUT R20, R20, 0xffff0000, RZ, 0xc0, !PT ;  /* 0xffff000014147812 */ /* 0x000fe200078ec0ff */
[C---:B------:R-:W-:Y:S01]  /*7e90*/  IMAD.U32 R36, R13.reuse, 0x10000, RZ ;  /* 0x000100000d247824 */ /* 0x040fe200078e00ff */
[----:B------:R-:W-:Y:S01]  /*7ea0*/  LOP3.LUT R13, R13, 0xffff0000, RZ, 0xc0, !PT ;  /* 0xffff00000d0d7812 */ /* 0x000fe200078ec0ff */
[----:B------:R-:W-:-:S02]  /*7eb0*/  IMAD.U32 R40, R14, 0x10000, RZ ;  /* 0x000100000e287824 */ /* 0x000fc400078e00ff */
[----:B--2---:R-:W-:-:S04]  /*7ec0*/  IMAD.IADD R9, R5, 0x1, R4 ;  /* 0x0000000105097824 */ /* 0x004fc800078e0204 */
[----:B------:R-:W-:Y:S01]  /*7ed0*/  IMAD R24, R9, 0x2, R18 ;  /* 0x0000000209187824 */ /* 0x000fe200078e0212 */
[----:B---3--:R-:W-:Y:S04]  /*7ee0*/  LDS.128 R4, [R42+0x8400] ;  /* 0x008400002a047984 */ /* 0x008fe80000000c00 */
[----:B------:R-:W1:Y:S02]  /*7ef0*/  LDS.128 R8, [R24+0x8400] ;  /* 0x0084000018087984 */ /* 0x000e640000000c00 */
[C---:B-1----:R-:W-:Y:S01]  /*7f00*/  IMAD.U32 R30, R8.reuse, 0x10000, RZ ;  /* 0x00010000081e7824 */ /* 0x042fe200078e00ff */
[----:B------:R-:W-:Y:S01]  /*7f10*/  LOP3.LUT R8, R8, 0xffff0000, RZ, 0xc0, !PT ;  /* 0xffff000008087812 */ /* 0x000fe200078ec0ff */
[C---:B------:R-:W-:Y:S02]  /*7f20*/  IMAD.U32 R25, R4.reuse, 0x10000, RZ ;  /* 0x0001000004197824 */ /* 0x040fe400078e00ff */
[-C--:B------:R-:W-:Y:S01]  /*7f30*/  FMUL.FTZ R34, R37, R30.reuse ;  /* 0x0000001e25227220 */ /* 0x080fe20000410000 */
[C---:B------:R-:W-:Y:S01]  /*7f40*/  FMUL.FTZ R30, R35.reuse, R30 ;  /* 0x0000001e231e7220 */ /* 0x040fe20000410000 */
[----:B------:R-:W-:Y:S01]  /*7f50*/  LOP3.LUT R4, R4, 0xffff0000, RZ, 0xc0, !PT ;  /* 0xffff000004047812 */ /* 0x000fe200078ec0ff */
[-C--:B------:R-:W-:Y:S01]  /*7f60*/  FMUL.FTZ R21, R38, R8.reuse ;  /* 0x0000000826157220 */ /* 0x080fe20000410000 */
[-C--:B------:R-:W-:Y:S01]  /*7f70*/  FFMA.FTZ R34, R35, R25.reuse, -R34 ;  /* 0x0000001923227223 */ /* 0x080fe20000010822 */
[----:B------:R-:W-:Y:S01]  /*7f80*/  FFMA.FTZ R30, R37, R25, R30 ;  /* 0x00000019251e7223 */ /* 0x000fe2000001001e */
[----:B------:R-:W-:Y:S01]  /*7f90*/  FMUL.FTZ R25, R12, R8 ;  /* 0x000000080c197220 */ /* 0x000fe20000410000 */
[----:B------:R-:W-:Y:S01]  /*7fa0*/  IMAD.U32 R32, R10, 0x10000, RZ ;  /* 0x000100000a207824 */ /* 0x000fe200078e00ff */
[----:B0-----:R-:W-:Y:S01]  /*7fb0*/  SHF.L.U32 R27, R6, 0x10, RZ ;  /* 0x00000010061b7819 */ /* 0x001fe200000006ff */
[-C--:B------:R-:W-:Y:S01]  /*7fc0*/  FFMA.FTZ R21, R12, R4.reuse, -R21 ;  /* 0x000000040c157223 */ /* 0x080fe20000010815 */
[----:B------:R-:W-:Y:S01]  /*7fd0*/  FFMA.FTZ R25, R38, R4, R25 ;  /* 0x0000000426197223 */ /* 0x000fe20000010019 */
[----:B------:R-:W-:Y:S01]  /*7fe0*/  LOP3.LUT R10, R10, 0xffff0000, RZ, 0xc0, !PT ;  /* 0xffff00000a0a7812 */ /* 0x000fe200078ec0ff */
[----:B------:R-:W-:-:S02]  /*7ff0*/  IMAD.U32 R37, R3, 0x10000, RZ ;  /* 0x0001000003257824 */ /* 0x000fc400078e00ff */
[-C--:B------:R-:W-:Y:S01]  /*8000*/  FMUL.FTZ R4, R41, R32.reuse ;  /* 0x0000002029047220 */ /* 0x080fe20000410000 */
[----:B------:R-:W-:Y:S02]  /*8010*/  LOP3.LUT R8, R3, 0xffff0000, RZ, 0xc0, !PT ;  /* 0xffff000003087812 */ /* 0x000fe400078ec0ff */
[----:B------:R-:W-:Y:S01]  /*8020*/  LOP3.LUT R6, R6, 0xffff0000, RZ, 0xc0, !PT ;  /* 0xffff000006067812 */ /* 0x000fe200078ec0ff */
[C---:B------:R-:W-:Y:S01]  /*8030*/  FMUL.FTZ R32, R37.reuse, R32 ;  /* 0x0000002025207220 */ /* 0x040fe20000410000 */
[----:B------:R-:W-:Y:S01]  /*8040*/  FFMA.FTZ R3, R37, R27, -R4 ;  /* 0x0000001b25037223 */ /* 0x000fe20000010804 */
[-C--:B------:R-:W-:Y:S01]  /*8050*/  FMUL.FTZ R37, R20, R10.reuse ;  /* 0x0000000a14257220 */ /* 0x080fe20000410000 */
[----:B------:R-:W-:Y:S01]  /*8060*/  SHF.L.U32 R33, R11, 0x10, RZ ;  /* 0x000000100b217819 */ /* 0x000fe200000006ff */
[----:B------:R-:W-:Y:S02]  /*8070*/  IMAD.U32 R12, R0, 0x10000, RZ ;  /* 0x00010000000c7824 */ /* 0x000fe400078e00ff */
[----:B------:R-:W-:Y:S01]  /*8080*/  FMUL.FTZ R39, R8, R10 ;  /* 0x0000000a08277220 */ /* 0x000fe20000410000 */
[----:B------:R-:W-:-:S02]  /*8090*/  IMAD.U32 R31, R9, 0x10000, RZ ;  /* 0x00010000091f7824 */ /* 0x000fc400078e00ff */
[----:B------:R-:W-:Y:S01]  /*80a0*/  FFMA.FTZ R10, R41, R27, R32 ;  /* 0x0000001b290a7223 */ /* 0x000fe20000010020 */
[-C--:B------:R-:W-:Y:S01]  /*80b0*/  FFMA.FTZ R8, R8, R6.reuse, -R37 ;  /* 0x0000000608087223 */ /* 0x080fe20000010825 */
[----:B------:R-:W-:Y:S01]  /*80c0*/  LOP3.LUT R9, R9, 0xffff0000, RZ, 0xc0, !PT ;  /* 0xffff000009097812 */ /* 0x000fe200078ec0ff */
[----:B------:R-:W-:Y:S01]  /*80d0*/  IMAD.U32 R4, R15, 0x10000, RZ ;  /* 0x000100000f047824 */ /* 0x000fe200078e00ff */
[----:B------:R-:W-:Y:S01]  /*80e0*/  LOP3.LUT R11, R11, 0xffff0000, RZ, 0xc0, !PT ;  /* 0xffff00000b0b7812 */ /* 0x000fe200078ec0ff */
[----:B------:R-:W-:Y:S01]  /*80f0*/  IMAD.U32 R28, R7, 0x10000, RZ ;  /* 0x00010000071c7824 */ /* 0x000fe200078e00ff */
[----:B------:R-:W-:Y:S01]  /*8100*/  LOP3.LUT R37, R14, 0xffff0000, RZ, 0xc0, !PT ;  /* 0xffff00000e257812 */ /* 0x000fe200078ec0ff */
[----:B------:R-:W-:Y:S01]  /*8110*/  FMUL.FTZ R27, R12, R33 ;  /* 0x000000210c1b7220 */ /* 0x000fe20000410000 */
[----:B------:R-:W-:Y:S02]  /*8120*/  LOP3.LUT R41, R0, 0xffff0000, RZ, 0xc0, !PT ;  /* 0xffff000000297812 */ /* 0x000fe400078ec0ff */
[----:B------:R-:W-:Y:S01]  /*8130*/  LOP3.LUT R15, R15, 0xffff0000, RZ, 0xc0, !PT ;  /* 0xffff00000f0f7812 */ /* 0x000fe200078ec0ff */
[C---:B------:R-:W-:Y:S01]  /*8140*/  IMAD.U32 R26, R5.reuse, 0x10000, RZ ;  /* 0x00010000051a7824 */ /* 0x040fe200078e00ff */
[----:B------:R-:W-:Y:S01]  /*8150*/  LOP3.LUT R5, R5, 0xffff0000, RZ, 0xc0, !PT ;  /* 0xffff000005057812 */ /* 0x000fe200078ec0ff */
[----:B------:R-:W-:Y:S01]  /*8160*/  FFMA.FTZ R39, R20, R6, R39 ;  /* 0x0000000614277223 */ /* 0x000fe20000010027 */
[----:B------:R-:W-:Y:S01]  /*8170*/  LOP3.LUT R7, R7, 0xffff0000, RZ, 0xc0, !PT ;  /* 0xffff000007077812 */ /* 0x000fe200078ec0ff */
[----:B------:R-:W-:Y:S01]  /*8180*/  FMUL.FTZ R35, R40, R31 ;  /* 0x0000001f28237220 */ /* 0x000fe20000410000 */
[C---:B------:R-:W-:Y:S01]  /*8190*/  FMUL.FTZ R33, R4.reuse, R33 ;  /* 0x0000002104217220 */ /* 0x040fe20000410000 */
[----:B------:R-:W-:Y:S01]  /*81a0*/  FFMA.FTZ R27, R4, R28, -R27 ;  /* 0x0000001c041b7223 */ /* 0x000fe2000001081b */
[----:B------:R-:W-:Y:S01]  /*81b0*/  FMUL.FTZ R0, R37, R9 ;  /* 0x0000000925007220 */ /* 0x000fe20000410000 */
[----:B------:R-:W-:Y:S01]  /*81c0*/  FMUL.FTZ R6, R41, R11 ;  /* 0x0000000b29067220 */ /* 0x000fe20000410000 */
[C---:B------:R-:W-:Y:S01]  /*81d0*/  FMUL.FTZ R31, R36.reuse, R31 ;  /* 0x0000001f241f7220 */ /* 0x040fe20000410000 */
[----:B------:R-:W-:Y:S01]  /*81e0*/  FMUL.FTZ R4, R13, R9 ;  /* 0x000000090d047220 */ /* 0x000fe20000410000 */
[----:B------:R-:W-:Y:S01]  /*81f0*/  FMUL.FTZ R20, R15, R11 ;  /* 0x0000000b0f147220 */ /* 0x000fe20000410000 */
[----:B------:R-:W-:Y:S01]  /*8200*/  FFMA.FTZ R35, R36, R26, -R35 ;  /* 0x0000001a24237223 */ /* 0x000fe20000010823 */
[----:B------:R-:W-:Y:S01]  /*8210*/  FFMA.FTZ R33, R12, R28, R33 ;  /* 0x0000001c0c217223 */ /* 0x000fe20000010021 */
        /* <DEDUP_REMOVED lines=13> */
[----:B------:R2:W-:Y:S04]  /*82f0*/  STS.128 [R42+0x8400], R4 ;  /* 0x008400042a007388 */ /* 0x0005e80000000c00 */
[----:B------:R2:W-:Y:S02]  /*8300*/  STS.128 [R24+0x8400], R8 ;  /* 0x0084000818007388 */ /* 0x0005e40000000c00 */
.L_x_13282:
[----:B------:R-:W-:Y:S05]  /*8310*/  BSYNC B0 ;  /* 0x0000000000007941 */ /* 0x000fea0003800000 */
.L_x_13271:
[----:B------:R-:W-:Y:S01]  /*8320*/  @!PT LDS RZ, [RZ] ;  /* 0x00000000fffff984 */ /* 0x000fe20000000800 */
[----:B------:R-:W-:Y:S01]  /*8330*/  @!PT LDS RZ, [RZ] ;  /* 0x00000000fffff984 */ /* 0x000fe20000000800 */
[----:B------:R-:W-:Y:S01]  /*8340*/  @!PT LDS RZ, [RZ] ;  /* 0x00000000fffff984 */ /* 0x000fe20000000800 */
[----:B------:R-:W-:Y:S01]  /*8350*/  @!PT LDS RZ, [RZ] ;  /* 0x00000000fffff984 */ /* 0x000fe20000000800 */
[----:B------:R4:W-:Y:S06]  /*8360*/  MEMBAR.ALL.CTA ;  /* 0x0000000000007992 */ /* 0x0009ec0000008000 */
[----:B----4-:R-:W4:Y:S01]  /*8370*/  FENCE.VIEW.ASYNC.S ;  /* 0x00000000000073c6 */ /* 0x010f220000000000 */
[----:B------:R-:W-:Y:S05]  /*8380*/  WARPSYNC.ALL ;  /* 0x0000000000007948 */ /* 0x000fea0003800000 */
[----:B----4-:R-:W-:Y:S06]  /*8390*/  BAR.SYNC.DEFER_BLOCKING 0xd, 0x180 ;  /* 0x0346000000007b1d */ /* 0x010fec0000010000 */
.L_x_13268:
[----:B---3--:R-:W-:-:S04]  /*83a0*/  MOV R0, UR39 ;  /* 0x0000002700007c02 */ /* 0x008fc80008000f00 */
[----:B------:R-:W-:-:S13]  /*83b0*/  ISETP.NE.AND P0, PT, R0, 0x3, PT ;  /* 0x000000030000780c */ /* 0x000fda0003f05270 */
[----:B------:R-:W-:Y:S05]  /*83c0*/  @!P0 BRA `(.L_x_13292) ;  /* 0x0000000000048947 */ /* 0x000fea0003800000 */
[----:B------:R-:W-:Y:S01]  /*83d0*/  BPT.TRAP 0x1 ;  /* 0x000000040000795c */ /* 0x000fe20000300000 */
.L_x_13292:
[----:B------:R-:W-:Y:S01]  /*83e0*/  IMAD R0, R155, 0x8, R18 ;  /* 0x000000089b007824 */ /* 0x000fe200078e0212 */
[----:B012---:R-:W-:-:S04]  /*83f0*/  SHF.L.U32 R5, R157, 0x1f, RZ ;  /* 0x0000001f9d057819 */ /* 0x007fc800000006ff */
[----:B------:R0:W1:Y:S01]  /*8400*/  SYNCS.PHASECHK.TRANS64.TRYWAIT P1, [R0+URZ+0x16830], R5 ;  /* 0x01683005000075a7 */ /* 0x000062000802017f */
[----:B------:R-:W-:Y:S05]  /*8410*/  @!P0 BRA `(.L_x_13293) ;  /* 0x0000000000048947 */ /* 0x000fea0003800000 */
[----:B------:R-:W-:Y:S01]  /*8420*/  BPT.TRAP 0x1 ;  /* 0x000000040000795c */ /* 0x000fe20000300000 */
.L_x_13293:
        /* <DEDUP_REMOVED lines=10> */
.L_x_13294:
[----:B--2---:R-:W2:Y:S01]  /*84d0*/  LDL R3, [R1+0x1c] ;  /* 0x00001c0001037983 */ /* 0x004ea20000100800 */
[----:B01----:R-:W-:Y:S01]  /*84e0*/  IMAD.MOV.U32 R5, RZ, RZ, 0x40000040 ;  /* 0x40000040ff057424 */ /* 0x003fe200078e00ff */
[----:B------:R-:W-:Y:S05]  /*84f0*/  WARPSYNC.ALL ;  /* 0x0000000000007948 */ /* 0x000fea0003800000 */
[C---:B------:R-:W-:Y:S01]  /*8500*/  R2UR UR4, R12.reuse ;  /* 0x000000000c0472ca */ /* 0x040fe200000e0000 */
[----:B-----5:R-:W-:Y:S01]  /*8510*/  WARPGROUP.ARRIVE ;  /* 0x00000000000079c5 */ /* 0x020fe20000000000 */
[----:B------:R-:W-:Y:S01]  /*8520*/  R2UR UR5, R13 ;  /* 0x000000000d0572ca */ /* 0x000fe200000e0000 */
[C---:B------:R-:W-:Y:S01]  /*8530*/  VIADD R8, R12.reuse, 0x2 ;  /* 0x000000020c087836 */ /* 0x040fe20000000000 */
[----:B------:R-:W-:Y:S01]  /*8540*/  R2UR UR7, R5 ;  /* 0x00000000050772ca */ /* 0x000fe200000e0000 */
[----:B------:R-:W-:Y:S01]  /*8550*/  IMAD.MOV.U32 R9, RZ, RZ, 0x40000040 ;  /* 0x40000040ff097424 */ /* 0x000fe200078e00ff */
[----:B------:R-:W-:Y:S01]  /*8560*/  IADD3 R14, R12, 0x6, RZ ;  /* 0x000000060c0e7810 */ /* 0x000fe20007ffe0ff */
[----:B------:R-:W-:-:S02]  /*8570*/  IMAD.MOV.U32 R7, RZ, RZ, 0x40000040 ;  /* 0x40000040ff077424 */ /* 0x000fc400078e00ff */
[----:B------:R-:W-:Y:S01]  /*8580*/  VIADD R20, R12, 0x4 ;  /* 0x000000040c147836 */ /* 0x000fe20000000000 */
[----:B------:R0:W-:Y:S01]  /*8590*/  STL.64 [R1+0x8], R8 ;  /* 0x0000080801007387 */ /* 0x0001e20000100a00 */
[----:B------:R-:W-:Y:S02]  /*85a0*/  IMAD.MOV.U32 R21, RZ, RZ, 0x40000040 ;  /* 0x40000040ff157424 */ /* 0x000fe400078e00ff */
[----:B------:R-:W-:Y:S02]  /*85b0*/  IMAD.MOV.U32 R15, RZ, RZ, 0x40000040 ;  /* 0x40000040ff0f7424 */ /* 0x000fe400078e00ff */
[----:B------:R-:W-:Y:S02]  /*85c0*/  IMAD.MOV.U32 R5, RZ, RZ, 0x40000040 ;  /* 0x40000040ff057424 */ /* 0x000fe400078e00ff */
[----:B------:R-:W-:Y:S02]  /*85d0*/  IMAD.MOV.U32 R119, RZ, RZ, RZ ;  /* 0x000000ffff777224 */ /* 0x000fe400078e00ff */
[----:B--2---:R-:W-:-:S05]  /*85e0*/  IMAD R4, R155, 0x400, R3 ;  /* 0x000004009b047824 */ /* 0x004fca00078e0203 */
[C---:B------:R-:W-:Y:S02]  /*85f0*/  R2UR UR6, R4.reuse ;  /* 0x00000000040672ca */ /* 0x040fe400000e0000 */
[----:B------:R-:W-:-:S11]  /*8600*/  IADD3 R6, R4, 0x2, RZ ;  /* 0x0000000204067810 */ /* 0x000fd60007ffe0ff */
[----:B------:R-:W-:Y:S01]  /*8610*/  HGMMA.64x128x16.F32.BF16 R24, gdesc[UR4], RZ, !UPT, gsb0 ;  /* 0x01e00000041879f0 */ /* 0x000fe2000c0018ff */
        /* <DEDUP_REMOVED lines=27> */
.L_x_13296:
[----:B------:R-:W2:Y:S01]  /*87d0*/  LDL R90, [R1+0x58] ;  /* 0x00005800015a7983 */ /* 0x000ea20000100800 */
[----:B------:R-:W-:Y:S01]  /*87e0*/  ULDC UR5, c[0x0][0x9d8] ;  /* 0x0002760000057ab9 */ /* 0x000fe20000000800 */
[----:B------:R-:W-:Y:S02]  /*87f0*/  ULDC UR4, c[0x0][0x988] ;  /* 0x0002620000047ab9 */ /* 0x000fe40000000800 */
[----:B------:R-:W3:Y:S01]  /*8800*/  LDL R89, [R1+0x40] ;  /* 0x0000400001597983 */ /* 0x000ee20000100800 */
        /* <DEDUP_REMOVED lines=68> */
[----:B------:R-:W-:Y:S01]  /*8c50*/  VIADD R0, R0, 0x16840 ;  /* 0x0001684000007836 */ /* 0x000fe20000000000 */
[----:B------:R-:W-:Y:S01]  /*8c60*/  ULDC UR6, c[0x0][0x9d8] ;  /* 0x0002760000067ab9 */ /* 0x000fe20000000800 */
[----:B------:R-:W5:Y:S01]  /*8c70*/  MUFU.TANH R9, R9 ;  /* 0x0000000900097308 */ /* 0x000f620000002400 */
[--C-:B------:R-:W-:Y:S01]  /*8c80*/  IMAD.MOV.U32 R118, RZ, RZ, R119.reuse ;  /* 0x000000ffff767224 */ /* 0x100fe200078e0077 */
[-C--:B------:R-:W-:Y:S01]  /*8c90*/  MOV R112, R119.reuse ;  /* 0x0000007700707202 */ /* 0x080fe20000000f00 */
[--C-:B------:R-:W-:Y:S01]  /*8ca0*/  IMAD.MOV.U32 R117, RZ, RZ, R119.reuse ;  /* 0x000000ffff757224 */ /* 0x100fe200078e0077 */
[-C--:B------:R-:W-:Y:S01]  /*8cb0*/  MOV R106, R119.reuse ;  /* 0x00000077006a7202 */ /* 0x080fe20000000f00 */
[--C-:B------:R-:W-:Y:S01]  /*8cc0*/  IMAD.MOV.U32 R116, RZ, RZ, R119.reuse ;  /* 0x000000ffff747224 */ /* 0x100fe200078e0077 */
[-C--:B------:R-:W-:Y:S01]  /*8cd0*/  MOV R100, R119.reuse ;  /* 0x0000007700647202 */ /* 0x080fe20000000f00 */
[--C-:B------:R-:W-:Y:S01]  /*8ce0*/  IMAD.MOV.U32 R115, RZ, RZ, R119.reuse ;  /* 0x000000ffff737224 */ /* 0x100fe200078e0077 */
[----:B------:R-:W5:Y:S01]  /*8cf0*/  MUFU.TANH R27, R27 ;  /* 0x0000001b001b7308 */ /* 0x000f620000002400 */
[--C-:B------:R-:W-:Y:S01]  /*8d00*/  IMAD.MOV.U32 R114, RZ, RZ, R119.reuse ;  /* 0x000000ffff727224 */ /* 0x100fe200078e0077 */
[----:B------:R-:W-:Y:S01]  /*8d10*/  MOV R94, R119 ;  /* 0x00000077005e7202 */ /* 0x000fe20000000f00 */
[----:B------:R-:W-:-:S02]  /*8d20*/  IMAD.MOV.U32 R113, RZ, RZ, R119 ;  /* 0x000000ffff717224 */ /* 0x000fc400078e0077 */
[--C-:B------:R-:W-:Y:S02]  /*8d30*/  IMAD.MOV.U32 R111, RZ, RZ, R119.reuse ;  /* 0x000000ffff6f7224 */ /* 0x100fe400078e0077 */
[--C-:B------:R-:W-:Y:S01]  /*8d40*/  IMAD.MOV.U32 R110, RZ, RZ, R119.reuse ;  /* 0x000000ffff6e7224 */ /* 0x100fe200078e0077 */
[----:B------:R-:W5:Y:S01]  /*8d50*/  MUFU.TANH R10, R10 ;  /* 0x0000000a000a7308 */ /* 0x000f620000002400 */
[--C-:B------:R-:W-:Y:S02]  /*8d60*/  IMAD.MOV.U32 R109, RZ, RZ, R119.reuse ;  /* 0x000000ffff6d7224 */ /* 0x100fe400078e0077 */
[--C-:B------:R-:W-:Y:S02]  /*8d70*/  IMAD.MOV.U32 R108, RZ, RZ, R119.reuse ;  /* 0x000000ffff6c7224 */ /* 0x100fe400078e0077 */
[--C-:B------:R-:W-:Y:S02]  /*8d80*/  IMAD.MOV.U32 R107, RZ, RZ, R119.reuse ;  /* 0x000000ffff6b7224 */ /* 0x100fe400078e0077 */
[--C-:B------:R-:W-:Y:S01]  /*8d90*/  IMAD.MOV.U32 R105, RZ, RZ, R119.reuse ;  /* 0x000000ffff697224 */ /* 0x100fe200078e0077 */
[----:B------:R-:W5:Y:S01]  /*8da0*/  MUFU.TANH R28, R28 ;  /* 0x0000001c001c7308 */ /* 0x000f620000002400 */
[----:B------:R-:W-:-:S02]  /*8db0*/  IMAD.MOV.U32 R104, RZ, RZ, R119 ;  /* 0x000000ffff687224 */ /* 0x000fc400078e0077 */
[--C-:B------:R-:W-:Y:S02]  /*8dc0*/  IMAD.MOV.U32 R103, RZ, RZ, R119.reuse ;  /* 0x000000ffff677224 */ /* 0x100fe400078e0077 */
[--C-:B------:R-:W-:Y:S02]  /*8dd0*/  IMAD.MOV.U32 R102, RZ, RZ, R119.reuse ;  /* 0x000000ffff667224 */ /* 0x100fe400078e0077 */
[--C-:B------:R-:W-:Y:S01]  /*8de0*/  IMAD.MOV.U32 R101, RZ, RZ, R119.reuse ;  /* 0x000000ffff657224 */ /* 0x100fe200078e0077 */
[----:B------:R-:W5:Y:S01]  /*8df0*/  MUFU.TANH R25, R25 ;  /* 0x0000001900197308 */ /* 0x000f620000002400 */
[--C-:B------:R-:W-:Y:S02]  /*8e00*/  IMAD.MOV.U32 R99, RZ, RZ, R119.reuse ;  /* 0x000000ffff637224 */ /* 0x100fe400078e0077 */
[--C-:B------:R-:W-:Y:S02]  /*8e10*/  IMAD.MOV.U32 R98, RZ, RZ, R119.reuse ;  /* 0x000000ffff627224 */ /* 0x100fe400078e0077 */
[----:B------:R-:W-:-:S02]  /*8e20*/  IMAD.MOV.U32 R97, RZ, RZ, R119 ;  /* 0x000000ffff617224 */ /* 0x000fc400078e0077 */
[--C-:B------:R-:W-:Y:S01]  /*8e30*/  IMAD.MOV.U32 R96, RZ, RZ, R119.reuse ;  /* 0x000000ffff607224 */ /* 0x100fe200078e0077 */
[----:B------:R-:W5:Y:S01]  /*8e40*/  MUFU.TANH R31, R31 ;  /* 0x0000001f001f7308 */ /* 0x000f620000002400 */
[--C-:B------:R-:W-:Y:S02]  /*8e50*/  IMAD.MOV.U32 R95, RZ, RZ, R119.reuse ;  /* 0x000000ffff5f7224 */ /* 0x100fe400078e0077 */
[--C-:B------:R-:W-:Y:S02]  /*8e60*/  IMAD.MOV.U32 R93, RZ, RZ, R119.reuse ;  /* 0x000000ffff5d7224 */ /* 0x100fe400078e0077 */
[--C-:B------:R-:W-:Y:S02]  /*8e70*/  IMAD.MOV.U32 R92, RZ, RZ, R119.reuse ;  /* 0x000000ffff5c7224 */ /* 0x100fe400078e0077 */
[----:B------:R-:W-:Y:S01]  /*8e80*/  IMAD.MOV.U32 R91, RZ, RZ, R119 ;  /* 0x000000ffff5b7224 */ /* 0x000fe200078e0077 */
[----:B------:R-:W5:Y:S08]  /*8e90*/  MUFU.TANH R26, R26 ;  /* 0x0000001a001a7308 */ /* 0x000f700000002400 */
        /* <DEDUP_REMOVED lines=21> */
[----:B------:R-:W5:Y:S01]  /*8ff0*/  MUFU.TANH R49, R49 ;  /* 0x0000003100317308 */ /* 0x000f620000002400 */
[----:B--2---:R-:W-:-:S02]  /*9000*/  IMAD.IADD R72, R90, 0x1, R88 ;  /* 0x000000015a487824 */ /* 0x004fc400078e0258 */
[--C-:B------:R-:W-:Y:S02]  /*9010*/  IMAD.MOV.U32 R90, RZ, RZ, R119.reuse ;  /* 0x000000ffff5a7224 */ /* 0x100fe400078e0077 */
[----:B---3--:R-:W-:Y:S02]  /*9020*/  IMAD R72, R89, -0x80, R72 ;  /* 0xffffff8059487824 */ /* 0x008fe400078e0248 */
[----:B------:R-:W-:Y:S01]  /*9030*/  IMAD.MOV.U32 R89, RZ, RZ, R119 ;  /* 0x000000ffff597224 */ /* 0x000fe200078e0077 */
[----:B------:R-:W2:Y:S02]  /*9040*/  MUFU.TANH R55, R55 ;  /* 0x0000003700377308 */ /* 0x000ea40000002400 */
[C---:B------:R-:W-:Y:S02]  /*9050*/  ISETP.GT.AND P4, PT, R72.reuse, RZ, PT ;  /* 0x000000ff4800720c */ /* 0x040fe40003f84270 */
[C---:B------:R-:W-:Y:S02]  /*9060*/  ISETP.GT.AND P5, PT, R72.reuse, 0x1, PT ;  /* 0x000000014800780c */ /* 0x040fe40003fa4270 */
[----:B------:R-:W-:-:S02]  /*9070*/  ISETP.GT.AND P1, PT, R72, 0x8, PT ;  /* 0x000000084800780c */ /* 0x000fc40003f24270 */
[----:B0-----:R-:W-:Y:S01]  /*9080*/  FSEL R3, R3, -INF , P4 ;  /* 0xff80000003037808 */ /* 0x001fe20002000000 */
[----:B------:R-:W0:Y:S01]  /*9090*/  MUFU.TANH R50, R50 ;  /* 0x0000003200327308 */ /* 0x000e220000002400 */
[----:B-1----:R-:W-:Y:S02]  /*90a0*/  FSEL R4, R4, -INF , P5 ;  /* 0xff80000004047808 */ /* 0x002fe40002800000 */
[C---:B------:R-:W-:Y:S02]  /*90b0*/  ISETP.GT.AND P2, PT, R72.reuse, 0x9, PT ;  /* 0x000000094800780c */ /* 0x040fe40003f44270 */
[----:B----4-:R-:W-:Y:S02]  /*90c0*/  FSEL R7, R7, -INF , P1 ;  /* 0xff80000007077808 */ /* 0x010fe40000800000 */
[----:B------:R-:W-:Y:S01]  /*90d0*/  FMNMX.FTZ R76, R3, R4, !PT ;  /* 0x00000004034c7209 */ /* 0x000fe20007810000 */
[----:B------:R-:W1:Y:S01]  /*90e0*/  MUFU.TANH R56, R56 ;  /* 0x0000003800387308 */ /* 0x000e620000002400 */
[----:B------:R-:W-:-:S02]  /*90f0*/  ISETP.GT.AND P3, PT, R72, 0x10, PT ;  /* 0x000000104800780c */ /* 0x000fc40003f64270 */
[----:B-----5:R-:W-:Y:S02]  /*9100*/  FSEL R8, R8, -INF , P2 ;  /* 0xff80000008087808 */ /* 0x020fe40001000000 */
[----:B------:R-:W-:Y:S02]  /*9110*/  FMNMX.FTZ R75, R7, R76, !PT ;  /* 0x0000004c074b7209 */ /* 0x000fe40007810000 */
[----:B------:R-:W-:Y:S01]  /*9120*/  FSEL R5, R5, -INF , P4 ;  /* 0xff80000005057808 */ /* 0x000fe20002000000 */
[----:B------:R-:W3:Y:S01]  /*9130*/  MUFU.TANH R53, R53 ;  /* 0x0000003500357308 */ /* 0x000ee20000002400 */
[----:B------:R-:W-:Y:S02]  /*9140*/  ISETP.GT.AND P4, PT, R72, 0x11, PT ;  /* 0x000000114800780c */ /* 0x000fe40003f84270 */
[----:B------:R-:W-:Y:S02]  /*9150*/  FSEL R11, R11, -INF , P3 ;  /* 0xff8000000b0b7808 */ /* 0x000fe40001800000 */
[----:B------:R-:W-:-:S02]  /*9160*/  FMNMX.FTZ R76, R8, R75, !PT ;  /* 0x0000004b084c7209 */ /* 0x000fc40007810000 */
[----:B------:R-:W-:Y:S01]  /*9170*/  FSEL R6, R6, -INF , P5 ;  /* 0xff80000006067808 */ /* 0x000fe20002800000 */
[----:B------:R-:W4:Y:S01]  /*9180*/  MUFU.TANH R59, R59 ;  /* 0x0000003b003b7308 */ /* 0x000f220000002400 */
[----:B------:R-:W-:Y:S02]  /*9190*/  ISETP.GT.AND P5, PT, R72, 0x18, PT ;  /* 0x000000184800780c */ /* 0x000fe40003fa4270 */
[----:B------:R-:W-:Y:S02]  /*91a0*/  FSEL R24, R24, -INF , P4 ;  /* 0xff80000018187808 */ /* 0x000fe40002000000 */
[----:B------:R-:W-:Y:S02]  /*91b0*/  FMNMX.FTZ R75, R11, R76, !PT ;  /* 0x0000004c0b4b7209 */ /* 0x000fe40007810000 */
[----:B------:R-:W-:Y:S01]  /*91c0*/  FSEL R9, R9, -INF , P1 ;  /* 0xff80000009097808 */ /* 0x000fe20000800000 */
[----:B------:R-:W5:Y:S01]  /*91d0*/  MUFU.TANH R54, R54 ;  /* 0x0000003600367308 */ /* 0x000f620000002400 */
[----:B------:R-:W-:-:S02]  /*91e0*/  ISETP.GT.AND P1, PT, R72, 0x19, PT ;  /* 0x000000194800780c */ /* 0x000fc40003f24270 */
[----:B------:R-:W-:Y:S02]  /*91f0*/  FSEL R27, R27, -INF , P5 ;  /* 0xff8000001b1b7808 */ /* 0x000fe40002800000 */
[----:B------:R-:W-:Y:S02]  /*9200*/  FMNMX.FTZ R76, R24, R75, !PT ;  /* 0x0000004b184c7209 */ /* 0x000fe40007810000 */
[----:B------:R-:W-:Y:S01]  /*9210*/  FSEL R10, R10, -INF , P2 ;  /* 0xff8000000a0a7808 */ /* 0x000fe20001000000 */
[----:B------:R-:W5:Y:S01]  /*9220*/  MUFU.TANH R60, R60 ;  /* 0x0000003c003c7308 */ /* 0x000f620000002400 */
[----:B------:R-:W-:Y:S02]  /*9230*/  ISETP.GT.AND P2, PT, R72, 0x20, PT ;  /* 0x000000204800780c */ /* 0x000fe40003f44270 */
[----:B------:R-:W-:Y:S02]  /*9240*/  FSEL R28, R28, -INF , P1 ;  /* 0xff8000001c1c7808 */ /* 0x000fe40000800000 */
[----:B------:R-:W-:-:S02]  /*9250*/  FMNMX.FTZ R77, R27, R76, !PT ;  /* 0x0000004c1b4d7209 */ /* 0x000fc40007810000 */
[----:B------:R-:W-:Y:S01]  /*9260*/  FSEL R25, R25, -INF , P3 ;  /* 0xff80000019197808 */ /* 0x000fe20001800000 */
[----:B------:R-:W5:Y:S01]  /*9270*/  MUFU.TANH R57, R57 ;  /* 0x0000003900397308 */ /* 0x000f620000002400 */
        /* <DEDUP_REMOVED lines=61> */
[----:B--2---:R-:W-:Y:S02]  /*9650*/  FSEL R55, R55, -INF , P4 ;  /* 0xff80000037377808 */ /* 0x004fe40002000000 */
[----:B------:R-:W-:Y:S02]  /*9660*/  FMNMX.FTZ R38, R52, R31, !PT ;  /* 0x0000001f34267209 */ /* 0x000fe40007810000 */
[----:B0-----:R-:W-:Y:S01]  /*9670*/  FSEL R50, R50, -INF , P1 ;  /* 0xff80000032327808 */ /* 0x001fe20000800000 */
[----:B------:R-:W0:Y:S01]  /*9680*/  MUFU.TANH R73, R73 ;  /* 0x0000004900497308 */ /* 0x000e220000002400 */
[----:B------:R-:W-:-:S02]  /*9690*/  ISETP.GT.AND P1, PT, R72, 0x58, PT ;  /* 0x000000584800780c */ /* 0x000fc40003f24270 */
[----:B-1----:R-:W-:Y:S02]  /*96a0*/  FSEL R56, R56, -INF , P5 ;  /* 0xff80000038387808 */ /* 0x002fe40002800000 */
[----:B------:R-:W-:Y:S02]  /*96b0*/  FMNMX.FTZ R31, R55, R38, !PT ;  /* 0x00000026371f7209 */ /* 0x000fe40007810000 */
[----:B---3--:R-:W-:Y:S01]  /*96c0*/  FSEL R53, R53, -INF , P2 ;  /* 0xff80000035357808 */ /* 0x008fe20001000000 */
[----:B------:R-:W1:Y:S01]  /*96d0*/  MUFU.TANH R74, R74 ;  /* 0x0000004a004a7308 */ /* 0x000e620000002400 */
[----:B------:R-:W-:Y:S02]  /*96e0*/  ISETP.GT.AND P2, PT, R72, 0x59, PT ;  /* 0x000000594800780c */ /* 0x000fe40003f44270 */
[----:B----4-:R-:W-:Y:S02]  /*96f0*/  FSEL R59, R59, -INF , P1 ;  /* 0xff8000003b3b7808 */ /* 0x010fe40000800000 */
[----:B------:R-:W-:-:S02]  /*9700*/  FMNMX.FTZ R38, R56, R31, !PT ;  /* 0x0000001f38267209 */ /* 0x000fc40007810000 */
[----:B-----5:R-:W-:Y:S01]  /*9710*/  FSEL R54, R54, -INF , P3 ;  /* 0xff80000036367808 */ /* 0x020fe20001800000 */
[----:B------:R-:W-:Y:S01]  /*9720*/  MUFU.TANH R81, R81 ;  /* 0x0000005100517308 */ /* 0x000fe20000002400 */
        /* <DEDUP_REMOVED lines=28> */
[----:B------:R-:W-:Y:S01]  /*98f0*/  ISETP.GT.AND P5, PT, R72, 0x79, PT ;  /* 0x000000794800780c */ /* 0x000fe20003fa4270 */
[----:B------:R-:W-:Y:S01]  /*9900*/  FMUL.FTZ R72, R82, UR5 ;  /* 0x0000000552487c20 */ /* 0x000fe20008410000 */
[----:B0-----:R-:W-:-:S02]  /*9910*/  FSEL R73, R73, -INF , P4 ;  /* 0xff80000049497808 */ /* 0x001fc40002000000 */
[----:B------:R-:W-:Y:S02]  /*9920*/  FMNMX.FTZ R38, R71, R38, !PT ;  /* 0x0000002647267209 */ /* 0x000fe40007810000 */
[----:B-1----:R-:W-:Y:S01]  /*9930*/  FSEL R74, R74, -INF , P5 ;  /* 0xff8000004a4a7808 */ /* 0x002fe20002800000 */
[----:B------:R-:W-:Y:S01]  /*9940*/  MUFU.TANH R72, R72 ;  /* 0x0000004800487308 */ /* 0x000fe20000002400 */
[----:B------:R-:W-:Y:S01]  /*9950*/  FMNMX.FTZ R31, R73, R38, !PT ;  /* 0x00000026491f7209 */ /* 0x000fe20007810000 */
[----:B------:R-:W-:-:S03]  /*9960*/  FMUL.FTZ R38, R79, UR5 ;  /* 0x000000054f267c20 */ /* 0x000fc60008410000 */
[----:B------:R-:W-:-:S03]  /*9970*/  FMNMX.FTZ R78, R74, R31, !PT ;  /* 0x0000001f4a4e7209 */ /* 0x000fc60007810000 */
[----:B------:R-:W-:Y:S02]  /*9980*/  MUFU.TANH R38, R38 ;  /* 0x0000002600267308 */ /* 0x000fe40000002400 */
[----:B------:R-:W0:Y:S02]  /*9990*/  SHFL.BFLY PT, R31, R78, 0x2, 0x1f ;  /* 0x0c401f004e1f7f89 */ /* 0x000e2400000e0000 */
[----:B0-----:R-:W-:Y:S01]  /*99a0*/  FMNMX.FTZ R80, R78, R31, !PT ;  /* 0x0000001f4e507209 */ /* 0x001fe20007810000 */
[----:B------:R-:W-:-:S04]  /*99b0*/  FMUL.FTZ R78, R83, UR5 ;  /* 0x00000005534e7c20 */ /* 0x000fc80008410000 */
[----:B------:R-:W0:Y:S02]  /*99c0*/  SHFL.BFLY PT, R31, R80, 0x1, 0x1f ;  /* 0x0c201f00501f7f89 */ /* 0x000e2400000e0000 */
[----:B------:R-:W-:Y:S01]  /*99d0*/  MUFU.TANH R78, R78 ;  /* 0x0000004e004e7308 */ /* 0x000fe20000002400 */
[----:B0-----:R-:W-:Y:S01]  /*99e0*/  FMNMX.FTZ R31, R80, R31, !PT ;  /* 0x0000001f501f7209 */ /* 0x001fe20007810000 */
[----:B------:R-:W-:Y:S01]  /*99f0*/  FMUL.FTZ R80, R86, UR5 ;  /* 0x0000000556507c20 */ /* 0x000fe20008410000 */
[----:B------:R-:W-:Y:S02]  /*9a00*/  ULDC UR5, c[0x0][0x988] ;  /* 0x0002620000057ab9 */ /* 0x000fe40000000800 */
[C---:B------:R-:W-:Y:S01]  /*9a10*/  FSETP.NEU.FTZ.AND P6, PT, R31.reuse, -INF , PT ;  /* 0xff8000001f00780b */ /* 0x040fe20003fdd000 */
[----:B------:R-:W-:Y:S02]  /*9a20*/  FMUL.FTZ R77, R31, UR4 ;  /* 0x000000041f4d7c20 */ /* 0x000fe40008410000 */
[----:B------:R-:W0:Y:S03]  /*9a30*/  MUFU.TANH R80, R80 ;  /* 0x0000005000507308 */ /* 0x000e260000002400 */
[----:B------:R-:W-:-:S05]  /*9a40*/  FSEL R77, R77, RZ, P6 ;  /* 0x000000ff4d4d7208 */ /* 0x000fca0003000000 */
        /* <DEDUP_REMOVED lines=33> */
[----:B------:R-:W1:Y:S01]  /*9c60*/  MUFU.EX2 R3, R3 ;  /* 0x0000000300037308 */ /* 0x000e620000000800 */
[----:B------:R-:W-:Y:S01]  /*9c70*/  FMNMX.FTZ R4, R34, R27, !PT ;  /* 0x0000001b22047209 */ /* 0x000fe20007810000 */
[--C-:B------:R-:W-:Y:S01]  /*9c80*/  FFMA.FTZ R47, R48, UR4, -R77.reuse ;  /* 0x00000004302f7c23 */ /* 0x100fe2000801084d */
[----:B0-----:R-:W-:Y:S01]  /*9c90*/  FSEL R24, R80, -INF , P4 ;  /* 0xff80000050187808 */ /* 0x001fe20002000000 */
        /* <DEDUP_REMOVED lines=11> */
[----:B------:R-:W-:Y:S01]  /*9d50*/  FFMA.FTZ R73, R74, UR4, -R77 ;  /* 0x000000044a497c23 */ /* 0x000fe2000801084d */
[----:B------:R-:W2:Y:S01]  /*9d60*/  MUFU.EX2 R150, R150 ;  /* 0x0000009600967308 */ /* 0x000ea20000000800 */
[----:B------:R-:W-:-:S02]  /*9d70*/  FMNMX.FTZ R4, R42, R75, !PT ;  /* 0x0000004b2a047209 */ /* 0x000fc40007810000 */
[----:B0-----:R-:W-:Y:S02]  /*9d80*/  FSEL R28, R78, -INF , P3 ;  /* 0xff8000004e1c7808 */ /* 0x001fe40001800000 */
[----:B------:R-:W-:-:S03]  /*9d90*/  FMNMX.FTZ R79, R45, R4, !PT ;  /* 0x000000042d4f7209 */ /* 0x000fc60007810000 */
[----:B------:R0:W-:Y:S01]  /*9da0*/  MUFU.EX2 R75, R32 ;  /* 0x00000020004b7308 */ /* 0x0001e20000000800 */
[----:B------:R-:W-:-:S04]  /*9db0*/  FMNMX.FTZ R4, R46, R79, !PT ;  /* 0x0000004f2e047209 */ /* 0x000fc80007810000 */
[----:B------:R-:W-:-:S03]  /*9dc0*/  FMNMX.FTZ R35, R49, R4, !PT ;  /* 0x0000000431237209 */ /* 0x000fc60007810000 */
[----:B------:R-:W3:Y:S01]  /*9dd0*/  MUFU.EX2 R7, R7 ;  /* 0x0000000700077308 */ /* 0x000ee20000000800 */
[----:B------:R-:W-:Y:S02]  /*9de0*/  FMNMX.FTZ R4, R50, R35, !PT ;  /* 0x0000002332047209 */ /* 0x000fe40007810000 */
[----:B0-----:R-:W-:Y:S02]  /*9df0*/  FSEL R32, R81, -INF , P5 ;  /* 0xff80000051207808 */ /* 0x001fe40002800000 */
[----:B------:R-:W-:-:S03]  /*9e00*/  FMNMX.FTZ R79, R53, R4, !PT ;  /* 0x00000004354f7209 */ /* 0x000fc60007810000 */
[----:B------:R0:W-:Y:S01]  /*9e10*/  MUFU.EX2 R35, R36 ;  /* 0x0000002400237308 */ /* 0x0001e20000000800 */
[----:B------:R-:W-:-:S04]  /*9e20*/  FMNMX.FTZ R4, R54, R79, !PT ;  /* 0x0000004f36047209 */ /* 0x000fc80007810000 */
[----:B------:R-:W-:-:S03]  /*9e30*/  FMNMX.FTZ R39, R57, R4, !PT ;  /* 0x0000000439277209 */ /* 0x000fc60007810000 */
[----:B------:R-:W4:Y:S01]  /*9e40*/  MUFU.EX2 R120, R120 ;  /* 0x0000007800787308 */ /* 0x000f220000000800 */
[----:B------:R-:W-:-:S04]  /*9e50*/  FMNMX.FTZ R4, R58, R39, !PT ;  /* 0x000000273a047209 */ /* 0x000fc80007810000 */
[----:B------:R-:W-:-:S03]  /*9e60*/  FMNMX.FTZ R79, R61, R4, !PT ;  /* 0x000000043d4f7209 */ /* 0x000fc60007810000 */
[----:B------:R-:W5:Y:S01]  /*9e70*/  MUFU.EX2 R122, R122 ;  /* 0x0000007a007a7308 */ /* 0x000f620000000800 */
[----:B------:R-:W-:-:S04]  /*9e80*/  FMNMX.FTZ R4, R62, R79, !PT ;  /* 0x0000004f3e047209 */ /* 0x000fc80007810000 */
[----:B------:R-:W-:Y:S02]  /*9e90*/  FMNMX.FTZ R79, R65, R4, !PT ;  /* 0x00000004414f7209 */ /* 0x000fe40007810000 */
[----:B------:R-:W-:Y:S01]  /*9ea0*/  FSEL R4, R38, -INF , P1 ;  /* 0xff80000026047808 */ /* 0x000fe20000800000 */
[----:B------:R2:W-:Y:S01]  /*9eb0*/  MUFU.EX2 R39, R40 ;  /* 0x0000002800277308 */ /* 0x0005e20000000800 */
[----:B------:R-:W-:-:S04]  /*9ec0*/  FMNMX.FTZ R8, R66, R79, !PT ;  /* 0x0000004f42087209 */ /* 0x000fc80007810000 */
[----:B------:R-:W-:Y:S02]  /*9ed0*/  FMNMX.FTZ R83, R69, R8, !PT ;  /* 0x0000000845537209 */ /* 0x000fe40007810000 */
[----:B------:R-:W-:Y:S01]  /*9ee0*/  FSEL R8, R72, -INF , P2 ;  /* 0xff80000048087808 */ /* 0x000fe20001000000 */
[----:B------:R3:W-:Y:S01]  /*9ef0*/  MUFU.EX2 R79, R44 ;  /* 0x0000002c004f7308 */ /* 0x0007e20000000800 */
[----:B------:R-:W-:-:S04]  /*9f00*/  FMNMX.FTZ R83, R4, R83, !PT ;  /* 0x0000005304537209 */ /* 0x000fc80007810000 */
[----:B------:R-:W-:-:S03]  /*9f10*/  FMNMX.FTZ R83, R8, R83, !PT ;  /* 0x0000005308537209 */ /* 0x000fc60007810000 */
[----:B------:R-:W-:Y:S01]  /*9f20*/  MUFU.EX2 R124, R124 ;  /* 0x0000007c007c7308 */ /* 0x000fe20000000800 */
[----:B------:R-:W-:-:S04]  /*9f30*/  FMNMX.FTZ R83, R28, R83, !PT ;  /* 0x000000531c537209 */ /* 0x000fc80007810000 */
[----:B------:R-:W-:-:S03]  /*9f40*/  FMNMX.FTZ R83, R24, R83, !PT ;  /* 0x0000005318537209 */ /* 0x000fc60007810000 */
[----:B------:R-:W-:Y:S01]  /*9f50*/  MUFU.EX2 R126, R126 ;  /* 0x0000007e007e7308 */ /* 0x000fe20000000800 */
[----:B------:R-:W-:-:S05]  /*9f60*/  FMNMX.FTZ R83, R32, R83, !PT ;  /* 0x0000005320537209 */ /* 0x000fca0007810000 */
[----:B0-----:R-:W0:Y:S02]  /*9f70*/  SHFL.BFLY PT, R36, R83, 0x2, 0x1f ;  /* 0x0c401f0053247f89 */ /* 0x001e2400000e0000 */
        /* <DEDUP_REMOVED lines=14> */
[----:B------:R-:W-:-:S03]  /*a060*/  ISETP.GE.AND P1, PT, R88, 0x81, PT ;  /* 0x000000815800780c */ /* 0x000fc60003f26270 */
[----:B------:R-:W-:Y:S01]  /*a070*/  MUFU.EX2 R138, R138 ;  /* 0x0000008a008a7308 */ /* 0x000fe20000000800 */
[--C-:B------:R-:W-:Y:S01]  /*a080*/  FFMA.FTZ R149, R5, UR4, -R77.reuse ;  /* 0x0000000405957c23 */ /* 0x100fe2000801084d */
[--C-:B------:R-:W-:Y:S01]  /*a090*/  FFMA.FTZ R6, R6, UR4, -R77.reuse ;  /* 0x0000000406067c23 */ /* 0x100fe2000801084d */
[----:B------:R-:W-:Y:S01]  /*a0a0*/  FFMA.FTZ R151, R9, UR4, -R77 ;  /* 0x0000000409977c23 */ /* 0x000fe2000801084d */
[----:B-1----:R-:W-:Y:S01]  /*a0b0*/  FADD.FTZ R5, R148, R3 ;  /* 0x0000000394057221 */ /* 0x002fe20000010000 */
[--C-:B------:R-:W-:Y:S01]  /*a0c0*/  FFMA.FTZ R10, R10, UR4, -R77.reuse ;  /* 0x000000040a0a7c23 */ /* 0x100fe2000801084d */
[--C-:B------:R-:W-:Y:S01]  /*a0d0*/  FFMA.FTZ R121, R25, UR4, -R77.reuse ;  /* 0x0000000419797c23 */ /* 0x100fe2000801084d */
[----:B--2---:R-:W-:Y:S01]  /*a0e0*/  FFMA.FTZ R40, R42, UR4, -R77 ;  /* 0x000000042a287c23 */ /* 0x004fe2000801084d */
[----:B------:R-:W-:Y:S01]  /*a0f0*/  MUFU.EX2 R149, R149 ;  /* 0x0000009500957308 */ /* 0x000fe20000000800 */
[----:B---3--:R-:W-:Y:S01]  /*a100*/  FADD.FTZ R44, R150, R5 ;  /* 0x00000005962c7221 */ /* 0x008fe20000010000 */
[--C-:B------:R-:W-:Y:S01]  /*a110*/  FFMA.FTZ R26, R26, UR4, -R77.reuse ;  /* 0x000000041a1a7c23 */ /* 0x100fe2000801084d */
[--C-:B------:R-:W-:Y:S01]  /*a120*/  FFMA.FTZ R42, R46, UR4, -R77.reuse ;  /* 0x000000042e2a7c23 */ /* 0x100fe2000801084d */
[--C-:B------:R-:W-:Y:S01]  /*a130*/  FFMA.FTZ R123, R29, UR4, -R77.reuse ;  /* 0x000000041d7b7c23 */ /* 0x100fe2000801084d */
[----:B------:R-:W-:Y:S01]  /*a140*/  FADD.FTZ R5, R7, R44 ;  /* 0x0000002c07057221 */ /* 0x000fe20000010000 */
[--C-:B------:R-:W-:Y:S01]  /*a150*/  FFMA.FTZ R30, R30, UR4, -R77.reuse ;  /* 0x000000041e1e7c23 */ /* 0x100fe2000801084d */
[----:B------:R-:W-:Y:S01]  /*a160*/  FFMA.FTZ R125, R33, UR4, -R77 ;  /* 0x00000004217d7c23 */ /* 0x000fe2000801084d */
[----:B------:R-:W0:Y:S01]  /*a170*/  MUFU.EX2 R6, R6 ;  /* 0x0000000600067308 */ /* 0x000e220000000800 */
[----:B----4-:R-:W-:Y:S01]  /*a180*/  FADD.FTZ R46, R120, R5 ;  /* 0x00000005782e7221 */ /* 0x010fe20000010000 */
[--C-:B------:R-:W-:Y:S01]  /*a190*/  FFMA.FTZ R34, R34, UR4, -R77.reuse ;  /* 0x0000000422227c23 */ /* 0x100fe2000801084d */
[--C-:B------:R-:W-:Y:S01]  /*a1a0*/  FFMA.FTZ R44, R50, UR4, -R77.reuse ;  /* 0x00000004322c7c23 */ /* 0x100fe2000801084d */
[--C-:B------:R-:W-:Y:S01]  /*a1b0*/  FFMA.FTZ R127, R37, UR4, -R77.reuse ;  /* 0x00000004257f7c23 */ /* 0x100fe2000801084d */
[----:B------:R-:W-:Y:S01]  /*a1c0*/  FADD.FTZ R5, R11, R46 ;  /* 0x0000002e0b057221 */ /* 0x000fe20000010000 */
[--C-:B------:R-:W-:Y:S01]  /*a1d0*/  FFMA.FTZ R36, R43, UR4, -R77.reuse ;  /* 0x000000042b247c23 */ /* 0x100fe2000801084d */
[----:B------:R-:W-:Y:S01]  /*a1e0*/  FFMA.FTZ R129, R41, UR4, -R77 ;  /* 0x0000000429817c23 */ /* 0x000fe2000801084d */
[----:B------:R-:W1:Y:S01]  /*a1f0*/  MUFU.EX2 R151, R151 ;  /* 0x0000009700977308 */ /* 0x000e620000000800 */
[----:B-----5:R-:W-:Y:S01]  /*a200*/  FADD.FTZ R46, R122, R5 ;  /* 0x000000057a2e7221 */ /* 0x020fe20000010000 */
[----:B------:R-:W-:Y:S01]  /*a210*/  MOV R25, UR38 ;  /* 0x0000002600197c02 */ /* 0x000fe20008000f00 */
[--C-:B------:R-:W-:Y:S01]  /*a220*/  FFMA.FTZ R131, R45, UR4, -R77.reuse ;  /* 0x000000042d837c23 */ /* 0x100fe2000801084d */
[--C-:B------:R-:W-:Y:S01]  /*a230*/  FFMA.FTZ R133, R49, UR4, -R77.reuse ;  /* 0x0000000431857c23 */ /* 0x100fe2000801084d */
[----:B------:R-:W-:Y:S01]  /*a240*/  FADD.FTZ R9, R27, R46 ;  /* 0x0000002e1b097221 */ /* 0x000fe20000010000 */
[----:B------:R-:W-:Y:S01]  /*a250*/  PRMT R0, R25, 0x654, R0 ;  /* 0x0000065419007816 */ /* 0x000fe20000000000 */
[----:B------:R-:W-:Y:S01]  /*a260*/  FFMA.FTZ R135, R53, UR4, -R77 ;  /* 0x0000000435877c23 */ /* 0x000fe2000801084d */
[----:B------:R-:W2:Y:S01]  /*a270*/  MUFU.EX2 R10, R10 ;  /* 0x0000000a000a7308 */ /* 0x000ea20000000800 */
[----:B0-----:R-:W-:Y:S01]  /*a280*/  FADD.FTZ R48, R149, R6 ;  /* 0x0000000695307221 */ /* 0x001fe20000010000 */
[----:B------:R-:W-:Y:S01]  /*a290*/  FADD.FTZ R50, R124, R9 ;  /* 0x000000097c327221 */ /* 0x000fe20000010000 */
[----:B------:R0:W-:Y:S01]  /*a2a0*/  SYNCS.ARRIVE.TRANS64.RED.A1T0 RZ, [R0+URZ], RZ ;  /* 0x000000ff00ff79a7 */ /* 0x0001e2000810043f */
[--C-:B------:R-:W-:Y:S01]  /*a2b0*/  FFMA.FTZ R46, R54, UR4, -R77.reuse ;  /* 0x00000004362e7c23 */ /* 0x100fe2000801084d */
[--C-:B------:R-:W-:Y:S01]  /*a2c0*/  FFMA.FTZ R137, R57, UR4, -R77.reuse ;  /* 0x0000000439897c23 */ /* 0x100fe2000801084d */
[----:B------:R-:W-:Y:S01]  /*a2d0*/  FADD.FTZ R9, R75, R50 ;  /* 0x000000324b097221 */ /* 0x000fe20000010000 */
[----:B------:R-:W-:Y:S01]  /*a2e0*/  F2FP.BF16.F32.PACK_AB R148, R3, R148 ;  /* 0x000000940394723e */ /* 0x000fe200000010ff */
[----:B------:R-:W3:Y:S01]  /*a2f0*/  MUFU.EX2 R121, R121 ;  /* 0x0000007900797308 */ /* 0x000ee20000000800 */
[----:B-1----:R-:W-:Y:S01]  /*a300*/  FADD.FTZ R5, R151, R48 ;  /* 0x0000003097057221 */ /* 0x002fe20000010000 */
[--C-:B------:R-:W-:Y:S01]  /*a310*/  FFMA.FTZ R139, R61, UR4, -R77.reuse ;  /* 0x000000043d8b7c23 */ /* 0x100fe2000801084d */
[--C-:B------:R-:W-:Y:S01]  /*a320*/  FFMA.FTZ R141, R65, UR4, -R77.reuse ;  /* 0x00000004418d7c23 */ /* 0x100fe2000801084d */
[----:B------:R-:W-:Y:S01]  /*a330*/  F2FP.BF16.F32.PACK_AB R150, R7, R150 ;  /* 0x000000960796723e */ /* 0x000fe200000010ff */
[--C-:B------:R-:W-:Y:S01]  /*a340*/  FFMA.FTZ R66, R66, UR4, -R77.reuse ;  /* 0x0000000442427c23 */ /* 0x100fe2000801084d */
[--C-:B------:R-:W-:Y:S01]  /*a350*/  FFMA.FTZ R143, R69, UR4, -R77.reuse ;  /* 0x00000004458f7c23 */ /* 0x100fe2000801084d */
[----:B------:R-:W-:Y:S01]  /*a360*/  FFMA.FTZ R28, R28, UR4, -R77 ;  /* 0x000000041c1c7c23 */ /* 0x000fe2000801084d */
[----:B------:R-:W1:Y:S01]  /*a370*/  MUFU.EX2 R26, R26 ;  /* 0x0000001a001a7308 */ /* 0x000e620000000800 */
[----:B--2---:R-:W-:Y:S01]  /*a380*/  FADD.FTZ R48, R10, R5 ;  /* 0x000000050a307221 */ /* 0x004fe20000010000 */
[--C-:B------:R-:W-:Y:S01]  /*a390*/  FFMA.FTZ R24, R24, UR4, -R77.reuse ;  /* 0x0000000418187c23 */ /* 0x100fe2000801084d */
[----:B------:R-:W-:Y:S01]  /*a3a0*/  FFMA.FTZ R32, R32, UR4, -R77 ;  /* 0x0000000420207c23 */ /* 0x000fe2000801084d */
[----:B------:R-:W-:-:S02]  /*a3b0*/  F2FP.BF16.F32.PACK_AB R149, R6, R149 ;  /* 0x000000950695723e */ /* 0x000fc400000010ff */
[----:B------:R-:W-:Y:S02]  /*a3c0*/  F2FP.BF16.F32.PACK_AB R120, R11, R120 ;  /* 0x000000780b78723e */ /* 0x000fe400000010ff */
[----:B------:R-:W2:Y:S01]  /*a3d0*/  MUFU.EX2 R123, R123 ;  /* 0x0000007b007b7308 */ /* 0x000ea20000000800 */
[----:B---3--:R-:W-:Y:S01]  /*a3e0*/  FADD.FTZ R5, R121, R48 ;  /* 0x0000003079057221 */ /* 0x008fe20000010000 */
[----:B------:R-:W-:Y:S01]  /*a3f0*/  FADD.FTZ R48, R126, R9 ;  /* 0x000000097e307221 */ /* 0x000fe20000010000 */
[----:B------:R-:W-:Y:S02]  /*a400*/  F2FP.BF16.F32.PACK_AB R122, R27, R122 ;  /* 0x0000007a1b7a723e */ /* 0x000fe400000010ff */
[----:B------:R-:W-:Y:S01]  /*a410*/  F2FP.BF16.F32.PACK_AB R124, R75, R124 ;  /* 0x0000007c4b7c723e */ /* 0x000fe200000010ff */
[C---:B------:R-:W-:Y:S01]  /*a420*/  FADD.FTZ R9, R35.reuse, R48 ;  /* 0x0000003023097221 */ /* 0x040fe20000010000 */
[----:B------:R-:W-:Y:S01]  /*a430*/  FFMA.FTZ R48, R58, UR4, -R77 ;  /* 0x000000043a307c23 */ /* 0x000fe2000801084d */
[----:B------:R-:W3:Y:S01]  /*a440*/  MUFU.EX2 R30, R30 ;  /* 0x0000001e001e7308 */ /* 0x000ee20000000800 */
[----:B-1----:R-:W-:Y:S01]  /*a450*/  FADD.FTZ R50, R26, R5 ;  /* 0x000000051a327221 */ /* 0x002fe20000010000 */
[----:B------:R-:W-:Y:S01]  /*a460*/  FADD.FTZ R52, R128, R9 ;  /* 0x0000000980347221 */ /* 0x000fe20000010000 */
[----:B------:R-:W-:-:S02]  /*a470*/  F2FP.BF16.F32.PACK_AB R126, R35, R126 ;  /* 0x0000007e237e723e */ /* 0x000fc400000010ff */
[C---:B------:R-:W-:Y:S01]  /*a480*/  F2FP.BF16.F32.PACK_AB R128, R39.reuse, R128 ;  /* 0x000000802780723e */ /* 0x040fe200000010ff */
[----:B------:R-:W-:Y:S01]  /*a490*/  FADD.FTZ R9, R39, R52 ;  /* 0x0000003427097221 */ /* 0x000fe20000010000 */
[----:B------:R-:W-:Y:S01]  /*a4a0*/  F2FP.BF16.F32.PACK_AB R151, R10, R151 ;  /* 0x000000970a97723e */ /* 0x000fe200000010ff */
[----:B------:R-:W1:Y:S01]  /*a4b0*/  MUFU.EX2 R125, R125 ;  /* 0x0000007d007d7308 */ /* 0x000e620000000800 */
[----:B--2---:R-:W-:Y:S01]  /*a4c0*/  FADD.FTZ R5, R123, R50 ;  /* 0x000000327b057221 */ /* 0x004fe20000010000 */
[----:B------:R-:W-:Y:S02]  /*a4d0*/  F2FP.BF16.F32.PACK_AB R121, R26, R121 ;  /* 0x000000791a79723e */ /* 0x000fe400000010ff */
[----:B------:R-:W-:-:S04]  /*a4e0*/  MOV R88, R119 ;  /* 0x0000007700587202 */ /* 0x000fc80000000f00 */
[----:B------:R-:W0:Y:S01]  /*a4f0*/  MUFU.EX2 R34, R34 ;  /* 0x0000002200227308 */ /* 0x000e220000000800 */
[C---:B---3--:R-:W-:Y:S01]  /*a500*/  FADD.FTZ R50, R30.reuse, R5 ;  /* 0x000000051e327221 */ /* 0x048fe20000010000 */
[----:B------:R-:W-:-:S06]  /*a510*/  F2FP.BF16.F32.PACK_AB R123, R30, R123 ;  /* 0x0000007b1e7b723e */ /* 0x000fcc00000010ff */
[----:B------:R-:W2:Y:S01]  /*a520*/  MUFU.EX2 R127, R127 ;  /* 0x0000007f007f7308 */ /* 0x000ea20000000800 */
[----:B-1----:R-:W-:Y:S01]  /*a530*/  FADD.FTZ R5, R125, R50 ;  /* 0x000000327d057221 */ /* 0x002fe20000010000 */
[----:B------:R-:W-:Y:S01]  /*a540*/  FADD.FTZ R50, R130, R9 ;  /* 0x0000000982327221 */ /* 0x000fe20000010000 */
[----:B------:R-:W-:-:S03]  /*a550*/  F2FP.BF16.F32.PACK_AB R130, R79, R130 ;  /* 0x000000824f82723e */ /* 0x000fc600000010ff */
[----:B------:R-:W-:Y:S01]  /*a560*/  FADD.FTZ R9, R79, R50 ;  /* 0x000000324f097221 */ /* 0x000fe20000010000 */
[----:B------:R-:W-:Y:S01]  /*a570*/  FFMA.FTZ R50, R62, UR4, -R77 ;  /* 0x000000043e327c23 */ /* 0x000fe2000801084d */
[----:B------:R-:W1:Y:S01]  /*a580*/  MUFU.EX2 R36, R36 ;  /* 0x0000002400247308 */ /* 0x000e620000000800 */
[C---:B0-----:R-:W-:Y:S01]  /*a590*/  FADD.FTZ R0, R34.reuse, R5 ;  /* 0x0000000522007221 */ /* 0x041fe20000010000 */
[----:B------:R-:W-:-:S06]  /*a5a0*/  F2FP.BF16.F32.PACK_AB R125, R34, R125 ;  /* 0x0000007d227d723e */ /* 0x000fcc00000010ff */
[----:B------:R-:W0:Y:S01]  /*a5b0*/  MUFU.EX2 R129, R129 ;  /* 0x0000008100817308 */ /* 0x000e220000000800 */
[----:B--2---:R-:W-:Y:S01]  /*a5c0*/  FADD.FTZ R5, R127, R0 ;  /* 0x000000007f057221 */ /* 0x004fe20000010000 */
[----:B------:R-:W-:Y:S01]  /*a5d0*/  FADD.FTZ R0, R132, R9 ;  /* 0x0000000984007221 */ /* 0x000fe20000010000 */
[----:B------:R-:W-:-:S05]  /*a5e0*/  F2FP.BF16.F32.PACK_AB R132, R47, R132 ;  /* 0x000000842f84723e */ /* 0x000fca00000010ff */
[----:B------:R-:W2:Y:S01]  /*a5f0*/  MUFU.EX2 R40, R40 ;  /* 0x0000002800287308 */ /* 0x000ea20000000800 */
[----:B-1----:R-:W-:Y:S01]  /*a600*/  FADD.FTZ R52, R36, R5 ;  /* 0x0000000524347221 */ /* 0x002fe20000010000 */
[----:B------:R-:W-:Y:S01]  /*a610*/  FADD.FTZ R5, R47, R0 ;  /* 0x000000002f057221 */ /* 0x000fe20000010000 */
[----:B------:R-:W-:Y:S01]  /*a620*/  FFMA.FTZ R0, R4, UR4, -R77 ;  /* 0x0000000404007c23 */ /* 0x000fe2000801084d */
[----:B------:R-:W-:-:S04]  /*a630*/  F2FP.BF16.F32.PACK_AB R127, R36, R127 ;  /* 0x0000007f247f723e */ /* 0x000fc800000010ff */
[----:B------:R-:W1:Y:S01]  /*a640*/  MUFU.EX2 R131, R131 ;  /* 0x0000008300837308 */ /* 0x000e620000000800 */
[----:B0-----:R-:W-:Y:S01]  /*a650*/  FADD.FTZ R9, R129, R52 ;  /* 0x0000003481097221 */ /* 0x001fe20000010000 */
[----:B------:R-:W-:Y:S01]  /*a660*/  FADD.FTZ R52, R134, R5 ;  /* 0x0000000586347221 */ /* 0x000fe20000010000 */
[----:B------:R-:W-:Y:S01]  /*a670*/  FFMA.FTZ R5, R8, UR4, -R77 ;  /* 0x0000000408057c23 */ /* 0x000fe2000801084d */
[C---:B------:R-:W-:Y:S02]  /*a680*/  F2FP.BF16.F32.PACK_AB R134, R51.reuse, R134 ;  /* 0x000000863386723e */ /* 0x040fe400000010ff */
[----:B------:R-:W-:Y:S02]  /*a690*/  FADD.FTZ R25, R51, R52 ;  /* 0x0000003433197221 */ /* 0x000fe40000010000 */
[----:B------:R-:W0:Y:S01]  /*a6a0*/  MUFU.EX2 R42, R42 ;  /* 0x0000002a002a7308 */ /* 0x000e220000000800 */
[----:B--2---:R-:W-:Y:S01]  /*a6b0*/  FADD.FTZ R4, R40, R9 ;  /* 0x0000000928047221 */ /* 0x004fe20000010000 */
[----:B------:R-:W-:Y:S01]  /*a6c0*/  FADD.FTZ R52, R136, R25 ;  /* 0x0000001988347221 */ /* 0x000fe20000010000 */
[----:B------:R-:W-:-:S02]  /*a6d0*/  F2FP.BF16.F32.PACK_AB R136, R55, R136 ;  /* 0x000000883788723e */ /* 0x000fc400000010ff */
[----:B------:R-:W-:-:S03]  /*a6e0*/  F2FP.BF16.F32.PACK_AB R129, R40, R129 ;  /* 0x000000812881723e */ /* 0x000fc600000010ff */
[----:B------:R-:W2:Y:S01]  /*a6f0*/  MUFU.EX2 R133, R133 ;  /* 0x0000008500857308 */ /* 0x000ea20000000800 */
[----:B-1----:R-:W-:-:S07]  /*a700*/  FADD.FTZ R9, R131, R4 ;  /* 0x0000000483097221 */ /* 0x002fce0000010000 */
[----:B------:R-:W1:Y:S01]  /*a710*/  MUFU.EX2 R44, R44 ;  /* 0x0000002c002c7308 */ /* 0x000e620000000800 */
[C---:B0-----:R-:W-:Y:S01]  /*a720*/  FADD.FTZ R8, R42.reuse, R9 ;  /* 0x000000092a087221 */ /* 0x041fe20000010000 */
[----:B------:R-:W-:Y:S01]  /*a730*/  FADD.FTZ R9, R55, R52 ;  /* 0x0000003437097221 */ /* 0x000fe20000010000 */
[----:B------:R-:W-:-:S03]  /*a740*/  F2FP.BF16.F32.PACK_AB R131, R42, R131 ;  /* 0x000000832a83723e */ /* 0x000fc600000010ff */
[----:B------:R-:W-:Y:S02]  /*a750*/  FADD.FTZ R52, R138, R9 ;  /* 0x000000098a347221 */ /* 0x000fe40000010000 */
        /* <DEDUP_REMOVED lines=30> */
[----:B------:R-:W-:Y:S01]  /*a940*/  MUFU.EX2 R141, R141 ;  /* 0x0000008d008d7308 */ /* 0x000fe20000000800 */
[----:B--2---:R-:W-:-:S07]  /*a950*/  F2FP.BF16.F32.PACK_AB R139, R50, R139 ;  /* 0x0000008b328b723e */ /* 0x004fce00000010ff */
[----:B------:R-:W0:Y:S01]  /*a960*/  MUFU.EX2 R71, R71 ;  /* 0x0000004700477308 */ /* 0x000e220000000800 */
[----:B-1----:R-:W-:-:S07]  /*a970*/  FADD.FTZ R52, R144, R7 ;  /* 0x0000000790347221 */ /* 0x002fce0000010000 */
[----:B------:R-:W1:Y:S08]  /*a980*/  MUFU.EX2 R4, R66 ;  /* 0x0000004200047308 */ /* 0x000e700000000800 */
[----:B------:R-:W2:Y:S01]  /*a990*/  MUFU.EX2 R143, R143 ;  /* 0x0000008f008f7308 */ /* 0x000ea20000000800 */
[C---:B0-----:R-:W-:Y:S01]  /*a9a0*/  FADD.FTZ R7, R71.reuse, R52 ;  /* 0x0000003447077221 */ /* 0x041fe20000010000 */
[----:B------:R-:W-:-:S06]  /*a9b0*/  F2FP.BF16.F32.PACK_AB R144, R71, R144 ;  /* 0x000000904790723e */ /* 0x000fcc00000010ff */
[----:B------:R0:W3:Y:S08]  /*a9c0*/  MUFU.EX2 R8, R0 ;  /* 0x0000000000087308 */ /* 0x0000f00000000800 */
[----:B------:R-:W4:Y:S01]  /*a9d0*/  MUFU.EX2 R5, R5 ;  /* 0x0000000500057308 */ /* 0x000f220000000800 */
[----:B0-----:R-:W-:-:S04]  /*a9e0*/  FADD.FTZ R0, R50, R3 ;  /* 0x0000000332007221 */ /* 0x001fc80000010000 */
[----:B------:R-:W-:Y:S01]  /*a9f0*/  FADD.FTZ R3, R141, R0 ;  /* 0x000000008d037221 */ /* 0x000fe20000010000 */
[C---:B-1----:R-:W-:Y:S02]  /*aa00*/  F2FP.BF16.F32.PACK_AB R141, R4.reuse, R141 ;  /* 0x0000008d048d723e */ /* 0x042fe400000010ff */
[----:B------:R-:W0:Y:S01]  /*aa10*/  MUFU.EX2 R28, R28 ;  /* 0x0000001c001c7308 */ /* 0x000e220000000800 */
[----:B------:R-:W-:-:S04]  /*aa20*/  FADD.FTZ R52, R4, R3 ;  /* 0x0000000304347221 */ /* 0x000fc80000010000 */
[----:B--2---:R-:W-:Y:S01]  /*aa30*/  FADD.FTZ R3, R143, R52 ;  /* 0x000000348f037221 */ /* 0x004fe20000010000 */
[C---:B---3--:R-:W-:Y:S02]  /*aa40*/  F2FP.BF16.F32.PACK_AB R143, R8.reuse, R143 ;  /* 0x0000008f088f723e */ /* 0x048fe400000010ff */
[----:B------:R-:W1:Y:S01]  /*aa50*/  MUFU.EX2 R24, R24 ;  /* 0x0000001800187308 */ /* 0x000e620000000800 */
[----:B------:R-:W-:-:S04]  /*aa60*/  FADD.FTZ R6, R8, R3 ;  /* 0x0000000308067221 */ /* 0x000fc80000010000 */
[----:B----4-:R-:W-:-:S03]  /*aa70*/  FADD.FTZ R3, R5, R6 ;  /* 0x0000000605037221 */ /* 0x010fc60000010000 */
[----:B------:R-:W2:Y:S01]  /*aa80*/  MUFU.EX2 R146, R146 ;  /* 0x0000009200927308 */ /* 0x000ea20000000800 */
[C---:B0-----:R-:W-:Y:S01]  /*aa90*/  FADD.FTZ R3, R28.reuse, R3 ;  /* 0x000000031c037221 */ /* 0x041fe20000010000 */
[----:B------:R-:W-:-:S06]  /*aaa0*/  F2FP.BF16.F32.PACK_AB R145, R28, R5 ;  /* 0x000000051c91723e */ /* 0x000fcc00000010ff */
[----:B------:R-:W0:Y:S01]  /*aab0*/  MUFU.EX2 R147, R32 ;  /* 0x0000002000937308 */ /* 0x000e220000000800 */
[----:B-1----:R-:W-:-:S07]  /*aac0*/  FADD.FTZ R6, R24, R3 ;  /* 0x0000000318067221 */ /* 0x002fce0000010000 */
[----:B------:R-:W1:Y:S01]  /*aad0*/  MUFU.EX2 R73, R73 ;  /* 0x0000004900497308 */ /* 0x000e620000000800 */
[----:B--2---:R-:W-:Y:S01]  /*aae0*/  FADD.FTZ R0, R146, R7 ;  /* 0x0000000792007221 */ /* 0x004fe20000010000 */
[C---:B0-----:R-:W-:Y:S01]  /*aaf0*/  FADD.FTZ R3, R147.reuse, R6 ;  /* 0x0000000693037221 */ /* 0x041fe20000010000 */
[----:B------:R-:W-:Y:S02]  /*ab00*/  F2FP.BF16.F32.PACK_AB R147, R147, R24 ;  /* 0x000000189393723e */ /* 0x000fe400000010ff */
[C---:B-1----:R-:W-:Y:S01]  /*ab10*/  FADD.FTZ R0, R73.reuse, R0 ;  /* 0x0000000049007221 */ /* 0x042fe20000010000 */
[----:B------:R-:W-:Y:S01]  /*ab20*/  F2FP.BF16.F32.PACK_AB R146, R73, R146 ;  /* 0x000000924992723e */ /* 0x000fe200000010ff */
[----:B------:R-:W-:Y:S06]  /*ab30*/  @!P1 BRA `(.L_x_13297) ;  /* 0x0000002800309947 */ /* 0x000fec0003800000 */
[----:B------:R-:W2:Y:S01]  /*ab40*/  LDL.LU R84, [R1+0x40] ;  /* 0x0000400001547983 */ /* 0x000ea20000300800 */
        /* <DEDUP_REMOVED lines=20> */
[----:B--2---:R-:W-:-:S07]  /*ac90*/  VIADD R8, R84, 0xfffffffe ;  /* 0xfffffffe54087836 */ /* 0x004fce0000000000 */
.L_x_13309:
        /* <DEDUP_REMOVED lines=9> */
.L_x_13299:
[----:B------:R-:W-:Y:S02]  /*ad30*/  IADD3 R5, R11, 0x1, RZ ;  /* 0x000000010b057810 */ /* 0x000fe40007ffe0ff */
[----:B------:R-:W-:Y:S02]  /*ad40*/  SHF.L.U32 R6, R157, 0x1f, RZ ;  /* 0x0000001f9d067819 */ /* 0x000fe400000006ff */
[----:B------:R-:W-:-:S04]  /*ad50*/  ISETP.NE.AND P2, PT, R5, 0x2, PT ;  /* 0x000000020500780c */ /* 0x000fc80003f45270 */
[----:B------:R-:W-:-:S05]  /*ad60*/  SEL R5, R5, RZ, P2 ;  /* 0x000000ff05057207 */ /* 0x000fca0001000000 */
[----:B------:R-:W-:-:S04]  /*ad70*/  IMAD R5, R5, 0x8, R18 ;  /* 0x0000000805057824 */ /* 0x000fc800078e0212 */
[----:B------:R0:W1:Y:S01]  /*ad80*/  SYNCS.PHASECHK.TRANS64.TRYWAIT P2, [R5+URZ+0x16830], R6 ;  /* 0x01683006050075a7 */ /* 0x000062000804017f */
[----:B------:R-:W-:Y:S05]  /*ad90*/  @!P0 BRA `(.L_x_13300) ;  /* 0x0000000000048947 */ /* 0x000fea0003800000 */
[----:B------:R-:W-:Y:S01]  /*ada0*/  BPT.TRAP 0x1 ;  /* 0x000000040000795c */ /* 0x000fe20000300000 */
.L_x_13300:
[----:B------:R-:W-:Y:S04]  /*adb0*/  BSSY B0, `(.L_x_13298) ;  /* 0x0000004000007945 */ /* 0x000fe80003800000 */
[----:B-1----:R-:W-:Y:S05]  /*adc0*/  @P2 BRA `(.L_x_13301) ;  /* 0x0000000000082947 */ /* 0x002fea0003800000 */
[----:B------:R-:W1:Y:S02]  /*add0*/  SYNCS.PHASECHK.TRANS64.TRYWAIT P2, [R5+URZ+0x16830], R6 ;  /* 0x01683006050075a7 */ /* 0x000e64000804017f */
[----:B-1----:R-:W-:Y:S05]  /*ade0*/  @!P2 BRA `(.L_x_13302) ;  /* 0x000000bc0074a947 */ /* 0x002fea0003800000 */
.L_x_13301:
[----:B------:R-:W-:Y:S05]  /*adf0*/  BSYNC B0 ;  /* 0x0000000000007941 */ /* 0x000fea0003800000 */
.L_x_13298:
[----:B01----:R-:W2:Y:S01]  /*ae00*/  LDL R6, [R1+0x1c] ;  /* 0x00001c0001067983 */ /* 0x003ea20000100800 */
[----:B------:R-:W-:Y:S01]  /*ae10*/  VIADD R155, R11, 0x1 ;  /* 0x000000010b9b7836 */ /* 0x000fe20000000000 */
[----:B------:R-:W0:Y:S04]  /*ae20*/  S2R R5, SR_TID.X ;  /* 0x0000000000057919 */ /* 0x000e280000002100 */
[----:B------:R-:W-:-:S04]  /*ae30*/  ISETP.NE.AND P2, PT, R155, 0x2, PT ;  /* 0x000000029b00780c */ /* 0x000fc80003f45270 */
[----:B------:R-:W-:Y:S01]  /*ae40*/  SEL R155, R155, RZ, P2 ;  /* 0x000000ff9b9b7207 */ /* 0x000fe20001000000 */
[----:B------:R-:W-:Y:S01]  /*ae50*/  IMAD.MOV.U32 R7, RZ, RZ, 0x40000040 ;  /* 0x40000040ff077424 */ /* 0x000fe200078e00ff */
[----:B------:R-:W-:Y:S05]  /*ae60*/  WARPSYNC.ALL ;  /* 0x0000000000007948 */ /* 0x000fea0003800000 */
[----:B------:R-:W-:Y:S02]  /*ae70*/  R2UR UR19, R7 ;  /* 0x00000000071372ca */ /* 0x000fe400000e0000 */
[----:B0-----:R-:W-:-:S05]  /*ae80*/  SHF.R.U32.HI R5, RZ, 0x7, R5 ;  /* 0x00000007ff057819 */ /* 0x001fca0000011605 */
[----:B------:R-:W-:Y:S02]  /*ae90*/  VIADD R5, R5, 0x8 ;  /* 0x0000000805057836 */ /* 0x000fe40000000000 */
[----:B------:R-:W-:Y:S01]  /*aea0*/  IMAD.MOV.U32 R27, RZ, RZ, 0x40000040 ;  /* 0x40000040ff1b7424 */ /* 0x000fe200078e00ff */
[----:B------:R-:W-:Y:S01]  /*aeb0*/  R2UR UR8, R12 ;  /* 0x000000000c0872ca */ /* 0x000fe200000e0000 */
[----:B------:R-:W-:Y:S01]  /*aec0*/  IMAD.MOV.U32 R25, RZ, RZ, 0x40000040 ;  /* 0x40000040ff197424 */ /* 0x000fe200078e00ff */
[----:B------:R-:W-:Y:S02]  /*aed0*/  R2UR UR9, R13 ;  /* 0x000000000d0972ca */ /* 0x000fe400000e0000 */
[----:B------:R-:W-:Y:S02]  /*aee0*/  R2UR UR11, R27 ;  /* 0x000000001b0b72ca */ /* 0x000fe400000e0000 */
[----:B------:R-:W-:Y:S02]  /*aef0*/  R2UR UR15, R25 ;  /* 0x00000000190f72ca */ /* 0x000fe400000e0000 */
[----:B------:R-:W-:Y:S01]  /*af00*/  R2UR UR23, R27 ;  /* 0x000000001b1772ca */ /* 0x000fe200000e0000 */
[----:B------:R0:W-:Y:S01]  /*af10*/  BAR.SYNC.DEFER_BLOCKING R5, 0x100 ;  /* 0x000400050000751d */ /* 0x0001e20000010000 */
[----:B--2---:R-:W-:-:S04]  /*af20*/  IMAD R26, R155, 0x400, R6 ;  /* 0x000004009b1a7824 */ /* 0x004fc800078e0206 */
[----:B------:R-:W-:-:S05]  /*af30*/  VIADD R6, R26, 0x4 ;  /* 0x000000041a067836 */ /* 0x000fca0000000000 */
[----:B------:R-:W-:Y:S02]  /*af40*/  R2UR UR18, R6 ;  /* 0x00000000061272ca */ /* 0x000fe400000e0000 */
[----:B------:R-:W2:Y:S01]  /*af50*/  LDL.64 R6, [R1+0x8] ;  /* 0x0000080001067983 */ /* 0x000ea20000100a00 */
[C---:B------:R-:W-:Y:S02]  /*af60*/  R2UR UR10, R26.reuse ;  /* 0x000000001a0a72ca */ /* 0x040fe400000e0000 */
[C---:B------:R-:W-:Y:S01]  /*af70*/  IADD3 R24, R26.reuse, 0x2, RZ ;  /* 0x000000021a187810 */ /* 0x040fe20007ffe0ff */
[----:B------:R-:W-:-:S03]  /*af80*/  VIADD R26, R26, 0x6 ;  /* 0x000000061a1a7836 */ /* 0x000fc60000000000 */
[----:B------:R-:W-:Y:S02]  /*af90*/  R2UR UR14, R24 ;  /* 0x00000000180e72ca */ /* 0x000fe400000e0000 */
[----:B------:R-:W-:Y:S02]  /*afa0*/  R2UR UR22, R26 ;  /* 0x000000001a1672ca */ /* 0x000fe400000e0000 */
[----:B------:R-:W-:-:S06]  /*afb0*/  WARPGROUP.ARRIVE ;  /* 0x00000000000079c5 */ /* 0x000fcc0000000000 */
[----:B------:R-:W-:Y:S01]  /*afc0*/  HGMMA.64x128x16.F32.BF16 R24, gdesc[UR8], RZ, !UPT, gsb0 ;  /* 0x01e00000081879f0 */ /* 0x000fe2000c0018ff */
[----:B------:R-:W-:Y:S02]  /*afd0*/  R2UR UR16, R20 ;  /* 0x00000000141072ca */ /* 0x000fe400000e0000 */
[----:B------:R-:W-:Y:S01]  /*afe0*/  R2UR UR17, R21 ;  /* 0x00000000151172ca */ /* 0x000fe200000e0000 */
[----:B------:R-:W-:Y:S02]  /*aff0*/  WARPGROUP.DEPBAR.LE gsb0, 0x0 ;  /* 0x00008000000079c5 */ /* 0x000fe40000010000 */
[----:B------:R-:W-:Y:S01]  /*b000*/  WARPGROUP.ARRIVE ;  /* 0x00000000000079c5 */ /* 0x000fe20000000000 */
[----:B--2---:R-:W-:Y:S02]  /*b010*/  R2UR UR12, R6 ;  /* 0x00000000060c72ca */ /* 0x004fe400000e0000 */
[----:B------:R-:W-:-:S13]  /*b020*/  R2UR UR13, R7 ;  /* 0x00000000070d72ca */ /* 0x000fda00000e0000 */
[----:B------:R-:W-:Y:S01]  /*b030*/  HGMMA.64x128x16.F32.BF16 R24, gdesc[UR12], R24, gsb0 ;  /* 0x01e000000c1879f0 */ /* 0x000fe20008001818 */
        /* <DEDUP_REMOVED lines=12> */
.L_x_13304:
[----:B------:R-:W-:Y:S01]  /*b100*/  SHF.L.U32 R4, R4, 0x1f, RZ ;  /* 0x0000001f04047819 */ /* 0x000fe200000006ff */
[----:B------:R-:W-:-:S04]  /*b110*/  IMAD R5, R11, 0x8, R18 ;  /* 0x000000080b057824 */ /* 0x000fc800078e0212 */
[----:B------:R0:W1:Y:S01]  /*b120*/  SYNCS.PHASECHK.TRANS64.TRYWAIT P1, [R5+URZ+0x16850], R4 ;  /* 0x01685004050075a7 */ /* 0x000062000802017f */
[----:B------:R-:W-:Y:S05]  /*b130*/  @!P0 BRA `(.L_x_13305) ;  /* 0x0000000000048947 */ /* 0x000fea0003800000 */
[----:B------:R-:W-:Y:S01]  /*b140*/  BPT.TRAP 0x1 ;  /* 0x000000040000795c */ /* 0x000fe20000300000 */
.L_x_13305:
[----:B-1----:R-:W-:Y:S05]  /*b150*/  @P1 BRA `(.L_x_13303) ;  /* 0x0000000000081947 */ /* 0x002fea0003800000 */
[----:B------:R-:W1:Y:S02]  /*b160*/  SYNCS.PHASECHK.TRANS64.TRYWAIT P1, [R5+URZ+0x16850], R4 ;  /* 0x01685004050075a7 */ /* 0x000e64000802017f */
[----:B-1----:R-:W-:Y:S05]  /*b170*/  @!P1 BRA `(.L_x_13306) ;  /* 0x000000b800a49947 */ /* 0x002fea0003800000 */
.L_x_13303:
        /* <DEDUP_REMOVED lines=8> */
[----:B------:R-:W-:-:S04]  /*b200*/  IMAD.MOV.U32 R5, RZ, RZ, 0x40000040 ;  /* 0x40000040ff057424 */ /* 0x000fc800078e00ff */
[----:B------:R-:W-:-:S04]  /*b210*/  IMAD R4, R11, 0x400, R4 ;  /* 0x000004000b047824 */ /* 0x000fc800078e0204 */
[C---:B------:R-:W-:Y:S01]  /*b220*/  VIADD R6, R4.reuse, 0x80 ;  /* 0x0000008004067836 */ /* 0x040fe20000000000 */
[----:B------:R-:W-:-:S13]  /*b230*/  R2UR UR10, R4 ;  /* 0x00000000040a72ca */ /* 0x000fda00000e0000 */
[----:B------:R-:W-:Y:S01]  /*b240*/  HGMMA.64x64x16.F32.BF16 R88, R148, gdesc[UR8].tnspB, R88, gsb0 ;  /* 0x40e0000894587df0 */ /* 0x000fe20008001858 */
[----:B------:R-:W-:Y:S01]  /*b250*/  R2UR UR10, R6 ;  /* 0x00000000060a72ca */ /* 0x000fe200000e0000 */
[----:B------:R-:W-:Y:S01]  /*b260*/  VIADD R6, R4, 0x100 ;  /* 0x0000010004067836 */ /* 0x000fe20000000000 */
[----:B------:R-:W-:Y:S02]  /*b270*/  R2UR UR11, R7 ;  /* 0x00000000070b72ca */ /* 0x000fe400000e0000 */
[----:B------:R-:W-:Y:S01]  /*b280*/  MOV R7, 0x40000040 ;  /* 0x4000004000077802 */ /* 0x000fe20000000f00 */
[----:B------:R-:W-:Y:S02]  /*b290*/  WARPGROUP.DEPBAR.LE gsb0, 0x0 ;  /* 0x00008000000079c5 */ /* 0x000fe40000010000 */
[----:B------:R-:W-:-:S06]  /*b2a0*/  WARPGROUP.ARRIVE ;  /* 0x00000000000079c5 */ /* 0x000fcc0000000000 */
[----:B------:R-:W0:Y:S02]  /*b2b0*/  S2R R150, SR_TID.X ;  /* 0x0000000000967919 */ /* 0x000e240000002100 */
[----:B------:R-:W-:Y:S01]  /*b2c0*/  HGMMA.64x64x16.F32.BF16 R88, R120, gdesc[UR8].tnspB, R88, gsb0 ;  /* 0x40e0000878587df0 */ /* 0x000fe20008001858 */
[----:B------:R-:W-:Y:S01]  /*b2d0*/  R2UR UR10, R6 ;  /* 0x00000000060a72ca */ /* 0x000fe200000e0000 */
[----:B------:R-:W-:Y:S01]  /*b2e0*/  VIADD R6, R4, 0x180 ;  /* 0x0000018004067836 */ /* 0x000fe20000000000 */
[----:B------:R-:W-:Y:S01]  /*b2f0*/  R2UR UR11, R7 ;  /* 0x00000000070b72ca */ /* 0x000fe200000e0000 */
[----:B------:R-:W-:Y:S01]  /*b300*/  IMAD.MOV.U32 R7, RZ, RZ, 0x40000040 ;  /* 0x40000040ff077424 */ /* 0x000fe200078e00ff */
[----:B0-----:R-:W-:Y:S02]  /*b310*/  SHF.R.U32.HI R151, RZ, 0x7, R150 ;  /* 0x00000007ff977819 */ /* 0x001fe40000011696 */
[----:B------:R-:W-:Y:S01]  /*b320*/  ISETP.GE.U32.AND P1, PT, R150, 0x180, PT ;  /* 0x000001809600780c */ /* 0x000fe20003f26070 */
[----:B------:R-:W-:-:S02]  /*b330*/  WARPGROUP.DEPBAR.LE gsb0, 0x0 ;  /* 0x00008000000079c5 */ /* 0x000fc40000010000 */
[----:B------:R-:W-:-:S06]  /*b340*/  WARPGROUP.ARRIVE ;  /* 0x00000000000079c5 */ /* 0x000fcc0000000000 */
[----:B------:R-:W-:Y:S01]  /*b350*/  HGMMA.64x64x16.F32.BF16 R88, R124, gdesc[UR8].tnspB, R88, gsb0 ;  /* 0x40e000087c587df0 */ /* 0x000fe20008001858 */
[----:B------:R-:W-:Y:S01]  /*b360*/  R2UR UR10, R6 ;  /* 0x00000000060a72ca */ /* 0x000fe200000e0000 */
[----:B------:R-:W-:Y:S01]  /*b370*/  VIADD R6, R4, 0x200 ;  /* 0x0000020004067836 */ /* 0x000fe20000000000 */
[----:B------:R-:W-:Y:S01]  /*b380*/  R2UR UR11, R7 ;  /* 0x00000000070b72ca */ /* 0x000fe200000e0000 */
[----:B------:R-:W-:Y:S01]  /*b390*/  IMAD.MOV.U32 R7, RZ, RZ, 0x40000040 ;  /* 0x40000040ff077424 */ /* 0x000fe200078e00ff */
[----:B------:R-:W-:Y:S02]  /*b3a0*/  WARPGROUP.DEPBAR.LE gsb0, 0x0 ;  /* 0x00008000000079c5 */ /* 0x000fe40000010000 */
[----:B------:R-:W-:-:S09]  /*b3b0*/  WARPGROUP.ARRIVE ;  /* 0x00000000000079c5 */ /* 0x000fd20000000000 */
[----:B------:R-:W-:Y:S01]  /*b3c0*/  HGMMA.64x64x16.F32.BF16 R88, R128, gdesc[UR8].tnspB, R88, gsb0 ;  /* 0x40e0000880587df0 */ /* 0x000fe20008001858 */
[----:B------:R-:W-:Y:S01]  /*b3d0*/  R2UR UR10, R6 ;  /* 0x00000000060a72ca */ /* 0x000fe200000e0000 */
[----:B------:R-:W-:Y:S01]  /*b3e0*/  VIADD R6, R4, 0x280 ;  /* 0x0000028004067836 */ /* 0x000fe20000000000 */
[----:B------:R-:W-:Y:S02]  /*b3f0*/  R2UR UR11, R7 ;  /* 0x00000000070b72ca */ /* 0x000fe400000e0000 */
[----:B------:R-:W-:Y:S01]  /*b400*/  MOV R7, 0x40000040 ;  /* 0x4000004000077802 */ /* 0x000fe20000000f00 */
[----:B------:R-:W-:Y:S02]  /*b410*/  WARPGROUP.DEPBAR.LE gsb0, 0x0 ;  /* 0x00008000000079c5 */ /* 0x000fe40000010000 */
[----:B------:R-:W-:-:S08]  /*b420*/  WARPGROUP.ARRIVE ;  /* 0x00000000000079c5 */ /* 0x000fd00000000000 */
[----:B------:R-:W-:Y:S01]  /*b430*/  HGMMA.64x64x16.F32.BF16 R88, R132, gdesc[UR8].tnspB, R88, gsb0 ;  /* 0x40e0000884587df0 */ /* 0x000fe20008001858 */
[----:B------:R-:W-:Y:S01]  /*b440*/  R2UR UR10, R6 ;  /* 0x00000000060a72ca */ /* 0x000fe200000e0000 */
[C---:B------:R-:W-:Y:S01]  /*b450*/  VIADD R6, R4.reuse, 0x300 ;  /* 0x0000030004067836 */ /* 0x040fe20000000000 */
[----:B------:R-:W-:Y:S01]  /*b460*/  R2UR UR11, R7 ;  /* 0x00000000070b72ca */ /* 0x000fe200000e0000 */
[----:B------:R-:W-:Y:S02]  /*b470*/  IMAD.MOV.U32 R7, RZ, RZ, 0x40000040 ;  /* 0x40000040ff077424 */ /* 0x000fe400078e00ff */
[----:B------:R-:W-:Y:S01]  /*b480*/  VIADD R4, R4, 0x380 ;  /* 0x0000038004047836 */ /* 0x000fe20000000000 */
[----:B------:R-:W-:Y:S02]  /*b490*/  WARPGROUP.DEPBAR.LE gsb0, 0x0 ;  /* 0x00008000000079c5 */ /* 0x000fe40000010000 */
[----:B------:R-:W-:-:S07]  /*b4a0*/  WARPGROUP.ARRIVE ;  /* 0x00000000000079c5 */ /* 0x000fce0000000000 */
[----:B------:R-:W-:Y:S01]  /*b4b0*/  HGMMA.64x64x16.F32.BF16 R88, R136, gdesc[UR8].tnspB, R88, gsb0 ;  /* 0x40e0000888587df0 */ /* 0x000fe20008001858 */
[----:B------:R-:W-:Y:S02]  /*b4c0*/  R2UR UR10, R6 ;  /* 0x00000000060a72ca */ /* 0x000fe400000e0000 */
[----:B------:R-:W-:Y:S01]  /*b4d0*/  R2UR UR11, R7 ;  /* 0x00000000070b72ca */ /* 0x000fe200000e0000 */
[----:B------:R-:W-:Y:S02]  /*b4e0*/  WARPGROUP.DEPBAR.LE gsb0, 0x0 ;  /* 0x00008000000079c5 */ /* 0x000fe40000010000 */
[----:B------:R-:W-:-:S10]  /*b4f0*/  WARPGROUP.ARRIVE ;  /* 0x00000000000079c5 */ /* 0x000fd40000000000 */
[----:B------:R-:W-:Y:S01]  /*b500*/  HGMMA.64x64x16.F32.BF16 R88, R140, gdesc[UR8].tnspB, R88, gsb0 ;  /* 0x40e000088c587df0 */ /* 0x000fe20008001858 */
[----:B------:R-:W-:Y:S01]  /*b510*/  R2UR UR10, R4 ;  /* 0x00000000040a72ca */ /* 0x000fe200000e0000 */
[----:B------:R-:W-:Y:S01]  /*b520*/  VIADD R4, R151, 0x9 ;  /* 0x0000000997047836 */ /* 0x000fe20000000000 */
[----:B------:R-:W-:-:S04]  /*b530*/  R2UR UR11, R5 ;  /* 0x00000000050b72ca */ /* 0x000fc800000e0000 */
[----:B------:R-:W-:Y:S01]  /*b540*/  SEL R4, R4, 0x9, !P1 ;  /* 0x0000000904047807 */ /* 0x000fe20004800000 */
[----:B------:R-:W-:Y:S02]  /*b550*/  WARPGROUP.DEPBAR.LE gsb0, 0x0 ;  /* 0x00008000000079c5 */ /* 0x000fe40000010000 */
[----:B------:R-:W-:-:S06]  /*b560*/  WARPGROUP.ARRIVE ;  /* 0x00000000000079c5 */ /* 0x000fcc0000000000 */
[----:B------:R-:W-:Y:S03]  /*b570*/  HGMMA.64x64x16.F32.BF16 R88, R144, gdesc[UR8].tnspB, R88, gsb0 ;  /* 0x40e0000890587df0 */ /* 0x000fe60008001858 */
[----:B------:R-:W-:Y:S02]  /*b580*/  WARPGROUP.DEPBAR.LE gsb0, 0x0 ;  /* 0x00008000000079c5 */ /* 0x000fe40000010000 */
[----:B------:R0:W-:Y:S06]  /*b590*/  BAR.ARV R4, 0x100 ;  /* 0x000400040000751d */ /* 0x0001ec0000002000 */
[----:B------:R-:W-:Y:S05]  /*b5a0*/  @!P0 BRA `(.L_x_13307) ;  /* 0x0000000000048947 */ /* 0x000fea0003800000 */
[----:B------:R-:W-:Y:S01]  /*b5b0*/  BPT.TRAP 0x1 ;  /* 0x000000040000795c */ /* 0x000fe20000300000 */
.L_x_13307:
        /* <DEDUP_REMOVED lines=10> */
[----:B------:R-:W-:Y:S01]  /*b660*/  LEA R31, R155, R18, 0x3 ;  /* 0x000000129b1f7211 */ /* 0x000fe200078e18ff */
[----:B------:R-:W-:Y:S01]  /*b670*/  FMUL.FTZ R34, R37, UR6 ;  /* 0x0000000625227c20 */ /* 0x000fe20008410000 */
[----:B------:R-:W-:Y:S01]  /*b680*/  FMUL.FTZ R37, R44, UR6 ;  /* 0x000000062c257c20 */ /* 0x000fe20008410000 */
[----:B------:R-:W-:Y:S01]  /*b690*/  FMUL.FTZ R44, R49, UR6 ;  /* 0x00000006312c7c20 */ /* 0x000fe20008410000 */
[----:B------:R-:W1:Y:S01]  /*b6a0*/  MUFU.TANH R5, R5 ;  /* 0x0000000500057308 */ /* 0x000e620000002400 */
[----:B------:R-:W-:Y:S01]  /*b6b0*/  FMUL.FTZ R28, R32, UR6 ;  /* 0x00000006201c7c20 */ /* 0x000fe20008410000 */
[----:B------:R-:W-:Y:S01]  /*b6c0*/  FMUL.FTZ R49, R56, UR6 ;  /* 0x0000000638317c20 */ /* 0x000fe20008410000 */
[----:B------:R-:W-:Y:S01]  /*b6d0*/  FMUL.FTZ R29, R33, UR6 ;  /* 0x00000006211d7c20 */ /* 0x000fe20008410000 */
[----:B------:R-:W-:-:S02]  /*b6e0*/  VIADD R31, R31, 0x16840 ;  /* 0x000168401f1f7836 */ /* 0x000fc40000000000 */
[----:B------:R-:W-:Y:S01]  /*b6f0*/  FMUL.FTZ R33, R36, UR6 ;  /* 0x0000000624217c20 */ /* 0x000fe20008410000 */
[----:B------:R-:W-:Y:S02]  /*b700*/  IMAD.U32 R56, RZ, RZ, UR38 ;  /* 0x00000026ff387e24 */ /* 0x000fe4000f8e00ff */
[----:B------:R-:W-:Y:S01]  /*b710*/  FMUL.FTZ R36, R41, UR6 ;  /* 0x0000000629247c20 */ /* 0x000fe20008410000 */
[----:B------:R-:W2:Y:S01]  /*b720*/  MUFU.TANH R24, R24 ;  /* 0x0000001800187308 */ /* 0x000ea20000002400 */
[----:B------:R-:W-:Y:S01]  /*b730*/  FMUL.FTZ R41, R48, UR6 ;  /* 0x0000000630297c20 */ /* 0x000fe20008410000 */
[----:B------:R-:W-:Y:S01]  /*b740*/  FMUL.FTZ R48, R53, UR6 ;  /* 0x0000000635307c20 */ /* 0x000fe20008410000 */
[----:B------:R-:W-:Y:S01]  /*b750*/  PRMT R31, R56, 0x654, R31 ;  /* 0x00000654381f7816 */ /* 0x000fe2000000001f */
[----:B------:R-:W-:Y:S01]  /*b760*/  FMUL.FTZ R53, R60, UR6 ;  /* 0x000000063c357c20 */ /* 0x000fe20008410000 */
[----:B0-----:R-:W-:Y:S01]  /*b770*/  FMNMX.FTZ R60, R4, R10, !PT ;  /* 0x0000000a043c7209 */ /* 0x001fe20007810000 */
[----:B------:R-:W-:Y:S01]  /*b780*/  FMUL.FTZ R32, R35, UR6 ;  /* 0x0000000623207c20 */ /* 0x000fe20008410000 */
[----:B------:R1:W-:Y:S01]  /*b790*/  SYNCS.ARRIVE.TRANS64.RED.A1T0 RZ, [R31+URZ], RZ ;  /* 0x000000ff1fff79a7 */ /* 0x0003e2000810043f */
[----:B------:R-:W0:Y:S01]  /*b7a0*/  MUFU.TANH R25, R25 ;  /* 0x0000001900197308 */ /* 0x000e220000002400 */
[----:B------:R-:W-:Y:S01]  /*b7b0*/  FMUL.FTZ R35, R40, UR6 ;  /* 0x0000000628237c20 */ /* 0x000fe20008410000 */
[----:B------:R-:W-:Y:S01]  /*b7c0*/  FMUL.FTZ R40, R45, UR6 ;  /* 0x000000062d287c20 */ /* 0x000fe20008410000 */
[----:B------:R-:W-:Y:S01]  /*b7d0*/  FMUL.FTZ R45, R52, UR6 ;  /* 0x00000006342d7c20 */ /* 0x000fe20008410000 */
[----:B------:R-:W-:Y:S01]  /*b7e0*/  FMUL.FTZ R52, R57, UR6 ;  /* 0x0000000639347c20 */ /* 0x000fe20008410000 */
[----:B------:R-:W-:Y:S01]  /*b7f0*/  FMUL.FTZ R57, R64, UR6 ;  /* 0x0000000640397c20 */ /* 0x000fe20008410000 */
[----:B------:R-:W-:Y:S01]  /*b800*/  FMUL.FTZ R56, R61, UR6 ;  /* 0x000000063d387c20 */ /* 0x000fe20008410000 */
[----:B-1----:R-:W-:Y:S01]  /*b810*/  FMNMX.FTZ R31, R5, R60, !PT ;  /* 0x0000003c051f7209 */ /* 0x002fe20007810000 */
[----:B------:R-:W1:Y:S01]  /*b820*/  MUFU.TANH R28, R28 ;  /* 0x0000001c001c7308 */ /* 0x000e620000002400 */
[----:B------:R-:W-:Y:S01]  /*b830*/  FMUL.FTZ R61, R68, UR6 ;  /* 0x00000006443d7c20 */ /* 0x000fe20008410000 */
[----:B------:R-:W-:Y:S01]  /*b840*/  FMUL.FTZ R39, R39, UR6 ;  /* 0x0000000627277c20 */ /* 0x000fe20008410000 */
[----:B--2---:R-:W-:Y:S01]  /*b850*/  FMNMX.FTZ R60, R24, R31, !PT ;  /* 0x0000001f183c7209 */ /* 0x004fe20007810000 */
        /* <DEDUP_REMOVED lines=32> */
[----:B------:R-:W-:-:S04]  /*ba60*/  UMOV UR4, UR5 ;  /* 0x0000000500047c82 */ /* 0x000fc80008000000 */
[----:B------:R-:W0:Y:S01]  /*ba70*/  MUFU.TANH R36, R36 ;  /* 0x0000002400247308 */ /* 0x000e220000002400 */
[----:B-1----:R-:W-:-:S07]  /*ba80*/  FMNMX.FTZ R64, R34, R31, !PT ;  /* 0x0000001f22407209 */ /* 0x002fce0007810000 */
[----:B------:R-:W1:Y:S01]  /*ba90*/  MUFU.TANH R37, R37 ;  /* 0x0000002500257308 */ /* 0x000e620000002400 */
[----:B--2---:R-:W-:Y:S01]  /*baa0*/  FMNMX.FTZ R31, R35, R64, !PT ;  /* 0x00000040231f7209 */ /* 0x004fe20007810000 */
[----:B------:R-:W-:Y:S01]  /*bab0*/  FMUL.FTZ R64, R69, UR6 ;  /* 0x0000000645407c20 */ /* 0x000fe20008410000 */
[----:B------:R-:W-:-:S05]  /*bac0*/  FMUL.FTZ R69, R76, UR6 ;  /* 0x000000064c457c20 */ /* 0x000fca0008410000 */
        /* <DEDUP_REMOVED lines=70> */
[----:B---3--:R-:W-:Y:S01]  /*bf30*/  FMNMX.FTZ R38, R26, R38, !PT ;  /* 0x000000261a267209 */ /* 0x008fe20007810000 */
[----:B------:R-:W-:Y:S02]  /*bf40*/  FMUL.FTZ R120, R120, UR4 ;  /* 0x0000000478787c20 */ /* 0x000fe40008410000 */
        /* <DEDUP_REMOVED lines=54> */
[----:B0-----:R-:W-:-:S05]  /*c2b0*/  FMNMX.FTZ R38, R38, R86, !PT ;  /* 0x0000005626267209 */ /* 0x001fca0007810000 */
[----:B------:R-:W-:Y:S01]  /*c2c0*/  FADD.FTZ R87, -R38, R9 ;  /* 0x0000000926577221 */ /* 0x000fe20000010100 */
        /* <DEDUP_REMOVED lines=199> */
.L_x_13308:
[----:B------:R-:W-:Y:S01]  /*cf40*/  IMAD R11, R11, 0x8, R18 ;  /* 0x000000080b0b7824 */ /* 0x000fe200078e0212 */
[----:B------:R-:W-:Y:S01]  /*cf50*/  ISETP.GT.AND P1, PT, R8, RZ, PT ;  /* 0x000000ff0800720c */ /* 0x000fe20003f24270 */
        /* <DEDUP_REMOVED lines=72> */
[----:B------:R-:W-:Y:S01]  /*d3e0*/  IADD3 R8, R8, -0x1, RZ ;  /* 0xffffffff08087810 */ /* 0x000fe20007ffe0ff */
[----:B------:R-:W-:Y:S06]  /*d3f0*/  @P1 BRA `(.L_x_13309) ;  /* 0xffffffd800281947 */ /* 0x000fec000383ffff */
.L_x_13297:
[----:B------:R-:W-:Y:S05]  /*d400*/  WARPSYNC.ALL ;  /* 0x0000000000007948 */ /* 0x000fea0003800000 */
[----:B------:R-:W-:Y:S06]  /*d410*/  BAR.ARV 0x8, 0x200 ;  /* 0x0208000000007b1d */ /* 0x000fec0000002000 */
[----:B------:R-:W-:Y:S05]  /*d420*/  @!P0 BRA `(.L_x_13310) ;  /* 0x0000000000048947 */ /* 0x000fea0003800000 */
[----:B------:R-:W-:Y:S01]  /*d430*/  BPT.TRAP 0x1 ;  /* 0x000000040000795c */ /* 0x000fe20000300000 */
.L_x_13310:
[----:B------:R-:W-:Y:S01]  /*d440*/  IMAD R11, R155, 0x8, R18 ;  /* 0x000000089b0b7824 */ /* 0x000fe200078e0212 */
[----:B------:R-:W-:-:S04]  /*d450*/  SHF.L.U32 R4, R157, 0x1f, RZ ;  /* 0x0000001f9d047819 */ /* 0x000fc800000006ff */
[----:B------:R0:W1:Y:S01]  /*d460*/  SYNCS.PHASECHK.TRANS64.TRYWAIT P1, [R11+URZ+0x16850], R4 ;  /* 0x016850040b0075a7 */ /* 0x000062000802017f */
[----:B------:R-:W-:Y:S05]  /*d470*/  @!P0 BRA `(.L_x_13311) ;  /* 0x0000000000048947 */ /* 0x000fea0003800000 */
[----:B------:R-:W-:Y:S01]  /*d480*/  BPT.TRAP 0x1 ;  /* 0x000000040000795c */ /* 0x000fe20000300000 */
.L_x_13311:
[----:B------:R-:W-:-:S04]  /*d490*/  IADD3 R18, R18, 0x400, RZ ;  /* 0x0000040012127810 */ /* 0x000fc80007ffe0ff */
[----:B------:R-:W-:-:S04]  /*d4a0*/  SHF.R.U32.HI R18, RZ, 0x4, R18 ;  /* 0x00000004ff127819 */ /* 0x000fc80000011612 */
[----:B------:R-:W-:Y:S01]  /*d4b0*/  LOP3.LUT R18, R18, 0x3fff, RZ, 0xc0, !PT ;  /* 0x00003fff12127812 */ /* 0x000fe200078ec0ff */
[----:B-1----:R-:W-:Y:S06]  /*d4c0*/  @P1 BRA `(.L_x_13312) ;  /* 0x0000000000081947 */ /* 0x002fec0003800000 */
[----:B------:R-:W1:Y:S02]  /*d4d0*/  SYNCS.PHASECHK.TRANS64.TRYWAIT P1, [R11+URZ+0x16850], R4 ;  /* 0x016850040b0075a7 */ /* 0x000e64000802017f */
[----:B-1----:R-:W-:Y:S05]  /*d4e0*/  @!P1 BRA `(.L_x_13313) ;  /* 0x0000009400dc9947 */ /* 0x002fea0003800000 */
.L_x_13312:
[----:B01----:R-:W-:Y:S01]  /*d4f0*/  IMAD R4, R155, 0x400, R18 ;  /* 0x000004009b047824 */ /* 0x003fe200078e0212 */
[----:B------:R-:W-:Y:S05]  /*d500*/  WARPSYNC.ALL ;  /* 0x0000000000007948 */ /* 0x000fea0003800000 */
[----:B------:R-:W-:Y:S01]  /*d510*/  IMAD.MOV.U32 R5, RZ, RZ, 0x40000040 ;  /* 0x40000040ff057424 */ /* 0x000fe200078e00ff */
[C---:B------:R-:W-:Y:S01]  /*d520*/  R2UR UR6, R4.reuse ;  /* 0x00000000040672ca */ /* 0x040fe200000e0000 */
[----:B------:R-:W-:Y:S01]  /*d530*/  WARPGROUP.ARRIVE ;  /* 0x00000000000079c5 */ /* 0x000fe20000000000 */
[----:B------:R-:W-:Y:S02]  /*d540*/  VIADD R6, R4, 0x80 ;  /* 0x0000008004067836 */ /* 0x000fe40000000000 */
[----:B------:R-:W-:Y:S01]  /*d550*/  R2UR UR7, R5 ;  /* 0x00000000050772ca */ /* 0x000fe200000e0000 */
[----:B------:R-:W-:-:S02]  /*d560*/  IMAD.MOV.U32 R7, RZ, RZ, 0x40000040 ;  /* 0x40000040ff077424 */ /* 0x000fc400078e00ff */
[----:B------:R-:W-:Y:S02]  /*d570*/  IMAD.MOV.U32 R5, RZ, RZ, 0x40000040 ;  /* 0x40000040ff057424 */ /* 0x000fe400078e00ff */
[----:B------:R-:W-:-:S08]  /*d580*/  IMAD.MOV.U32 R27, RZ, RZ, RZ ;  /* 0x000000ffff1b7224 */ /* 0x000fd000078e00ff */
        /* <DEDUP_REMOVED lines=45> */
[----:B------:R-:W-:Y:S02]  /*d860*/  WARPGROUP.DEPBAR.LE gsb0, 0x0 ;  /* 0x00008000000079c5 */ /* 0x000fe40000010000 */
[----:B------:R-:W-:-:S06]  /*d870*/  WARPGROUP.ARRIVE ;  /* 0x00000000000079c5 */ /* 0x000fcc0000000000 */
[----:B------:R-:W-:Y:S01]  /*d880*/  HGMMA.64x64x16.F32.BF16 R88, R140, gdesc[UR4].tnspB, R88, gsb0 ;  /* 0x40e000048c587df0 */ /* 0x000fe20008001858 */
[----:B------:R-:W-:Y:S02]  /*d890*/  R2UR UR6, R4 ;  /* 0x00000000040672ca */ /* 0x000fe400000e0000 */
[----:B------:R-:W-:Y:S01]  /*d8a0*/  R2UR UR7, R5 ;  /* 0x00000000050772ca */ /* 0x000fe200000e0000 */
[----:B------:R-:W0:Y:S04]  /*d8b0*/  SHFL.BFLY PT, R4, R7, 0x1, 0x1f ;  /* 0x0c201f0007047f89 */ /* 0x000e2800000e0000 */
[----:B------:R-:W1:Y:S01]  /*d8c0*/  SHFL.BFLY PT, R5, R6, 0x1, 0x1f ;  /* 0x0c201f0006057f89 */ /* 0x000e6200000e0000 */
[----:B0-----:R-:W-:Y:S01]  /*d8d0*/  FADD.FTZ R10, R7, R4 ;  /* 0x00000004070a7221 */ /* 0x001fe20000010000 */
[----:B------:R-:W-:Y:S01]  /*d8e0*/  MOV R7, RZ ;  /* 0x000000ff00077202 */ /* 0x000fe20000000f00 */
[----:B------:R-:W-:-:S02]  /*d8f0*/  IMAD.U32 R4, RZ, RZ, UR4 ;  /* 0x00000004ff047e24 */ /* 0x000fc4000f8e00ff */
[----:B-1----:R-:W-:Y:S01]  /*d900*/  FADD.FTZ R12, R6, R5 ;  /* 0x00000005060c7221 */ /* 0x002fe20000010000 */
[----:B------:R-:W-:Y:S01]  /*d910*/  FSETP.NE.FTZ.AND P1, PT, R10, RZ, PT ;  /* 0x000000ff0a00720b */ /* 0x000fe20003f35000 */
[----:B------:R-:W-:-:S03]  /*d920*/  IMAD.U32 R6, RZ, RZ, UR4 ;  /* 0x00000004ff067e24 */ /* 0x000fc6000f8e00ff */
        /* <DEDUP_REMOVED lines=13> */
[----:B------:R-:W-:Y:S03]  /*da00*/  HGMMA.64x64x16.F32.BF16 R88, R144, gdesc[UR4].tnspB, R88, gsb0 ;  /* 0x40e0000490587df0 */ /* 0x000fe60008001858 */
[----:B------:R-:W-:Y:S02]  /*da10*/  WARPGROUP.DEPBAR.LE gsb0, 0x0 ;  /* 0x00008000000079c5 */ /* 0x000fe40000010000 */
[----:B--23--:R-:W-:Y:S05]  /*da20*/  @!P0 BRA `(.L_x_13314) ;  /* 0x0000000000048947 */ /* 0x00cfea0003800000 */
[----:B------:R-:W-:Y:S01]  /*da30*/  BPT.TRAP 0x1 ;  /* 0x000000040000795c */ /* 0x000fe20000300000 */
.L_x_13314:
[----:B------:R-:W-:Y:S01]  /*da40*/  VIADD R4, R11, 0x16860 ;  /* 0x000168600b047836 */ /* 0x000fe20000000000 */
[----:B------:R-:W-:Y:S01]  /*da50*/  MOV R5, UR38 ;  /* 0x0000002600057c02 */ /* 0x000fe20008000f00 */
        /* <DEDUP_REMOVED lines=41> */
.L_x_13260:
        /* <DEDUP_REMOVED lines=19> */
[----:B------:R-:W-:-:S02]  /*de20*/  F2FP.BF16.F32.PACK_AB R14, R14, R53 ;  /* 0x000000350e0e723e */ /* 0x000fc400000010ff */
[----:B------:R-:W-:Y:S01]  /*de30*/  F2FP.BF16.F32.PACK_AB R15, R15, R54 ;  /* 0x000000360f0f723e */ /* 0x000fe200000010ff */
[----:B------:R-:W4:Y:S01]  /*de40*/  LDL R58, [R1+0x38] ;  /* 0x00003800013a7983 */ /* 0x000f220000100800 */
[----:B------:R-:W-:Y:S02]  /*de50*/  MOV R20, R18 ;  /* 0x0000001200147202 */ /* 0x000fe40000000f00 */
[----:B0-----:R-:W-:Y:S01]  /*de60*/  MOV R21, R5 ;  /* 0x0000000500157202 */ /* 0x001fe20000000f00 */
[----:B------:R-:W-:Y:S02]  /*de70*/  BAR.SYNC.DEFER_BLOCKING 0x1, 0x180 ;  /* 0x0046000000007b1d */ /* 0x000fe40000010000 */
[----:B--2---:R-:W-:-:S03]  /*de80*/  IMAD.WIDE R10, R4, 0x2, R20 ;  /* 0x00000002040a7825 */ /* 0x004fc600078e0214 */
[C---:B------:R-:W-:Y:S02]  /*de90*/  IADD3 R25, P2, R10.reuse, 0x20, RZ ;  /* 0x000000200a197810 */ /* 0x040fe40007f5e0ff */
[C---:B------:R-:W-:Y:S02]  /*dea0*/  LOP3.LUT R9, R10.reuse, 0x380, RZ, 0xc0, !PT ;  /* 0x000003800a097812 */ /* 0x040fe400078ec0ff */
[C---:B------:R-:W-:Y:S02]  /*deb0*/  IADD3 R59, P0, R10.reuse, 0x60, RZ ;  /* 0x000000600a3b7810 */ /* 0x040fe40007f1e0ff */
[----:B------:R-:W-:Y:S02]  /*dec0*/  IADD3 R57, P1, R10, 0x40, RZ ;  /* 0x000000400a397810 */ /* 0x000fe40007f3e0ff */
[----:B------:R-:W-:Y:S02]  /*ded0*/  LOP3.LUT R4, R25, 0x380, RZ, 0xc0, !PT ;  /* 0x0000038019047812 */ /* 0x000fe400078ec0ff */
[----:B------:R-:W-:-:S02]  /*dee0*/  SHF.R.U64 R9, R9, 0x3, RZ ;  /* 0x0000000309097819 */ /* 0x000fc400000012ff */
[----:B------:R-:W-:Y:S02]  /*def0*/  LOP3.LUT R6, R57, 0x380, RZ, 0xc0, !PT ;  /* 0x0000038039067812 */ /* 0x000fe400078ec0ff */
[----:B-----5:R-:W-:Y:S02]  /*df00*/  LOP3.LUT R24, R59, 0x380, RZ, 0xc0, !PT ;  /* 0x000003803b187812 */ /* 0x020fe400078ec0ff */
[----:B------:R-:W-:Y:S02]  /*df10*/  SHF.R.U64 R4, R4, 0x3, RZ ;  /* 0x0000000304047819 */ /* 0x000fe400000012ff */
[----:B------:R-:W-:Y:S02]  /*df20*/  LOP3.LUT R10, R9, R10, RZ, 0x3c, !PT ;  /* 0x0000000a090a7212 */ /* 0x000fe400078e3cff */
[----:B------:R-:W-:Y:S02]  /*df30*/  SHF.R.U64 R6, R6, 0x3, RZ ;  /* 0x0000000306067819 */ /* 0x000fe400000012ff */
[----:B------:R-:W-:Y:S01]  /*df40*/  SHF.R.U64 R24, R24, 0x3, RZ ;  /* 0x0000000318187819 */ /* 0x000fe200000012ff */
[--C-:B------:R-:W-:Y:S01]  /*df50*/  IMAD.X R5, RZ, RZ, R11.reuse, P0 ;  /* 0x000000ffff057224 */ /* 0x100fe200000e060b */
[----:B------:R-:W-:Y:S01]  /*df60*/  LOP3.LUT R8, R4, R25, RZ, 0x3c, !PT ;  /* 0x0000001904087212 */ /* 0x000fe200078e3cff */
[--C-:B------:R-:W-:Y:S01]  /*df70*/  IMAD.X R7, RZ, RZ, R11.reuse, P1 ;  /* 0x000000ffff077224 */ /* 0x100fe200008e060b */
[----:B------:R-:W-:Y:S01]  /*df80*/  LOP3.LUT R6, R6, R57, RZ, 0x3c, !PT ;  /* 0x0000003906067212 */ /* 0x000fe200078e3cff */
[----:B------:R-:W-:Y:S01]  /*df90*/  IMAD.X R9, RZ, RZ, R11, P2 ;  /* 0x000000ffff097224 */ /* 0x000fe200010e060b */
[----:B------:R-:W-:-:S02]  /*dfa0*/  LOP3.LUT R4, R24, R59, RZ, 0x3c, !PT ;  /* 0x0000003b18047212 */ /* 0x000fc400078e3cff */
[----:B------:R-:W-:Y:S02]  /*dfb0*/  MOV R10, R10 ;  /* 0x0000000a000a7202 */ /* 0x000fe40000000f00 */
[----:B------:R-:W-:Y:S02]  /*dfc0*/  MOV R53, R6 ;  /* 0x0000000600357202 */ /* 0x000fe40000000f00 */
[----:B-1----:R-:W-:Y:S01]  /*dfd0*/  MOV R32, R4 ;  /* 0x0000000400207202 */ /* 0x002fe20000000f00 */
[----:B------:R0:W-:Y:S01]  /*dfe0*/  STSM.16.M88.4 [R10], R12 ;  /* 0x0000000c0a007844 */ /* 0x0001e20000000200 */
[----:B------:R-:W-:Y:S02]  /*dff0*/  ISETP.NE.U32.AND P0, PT, RZ, UR4, PT ;  /* 0x00000004ff007c0c */ /* 0x000fe4000bf05070 */
[----:B---3--:R-:W-:Y:S02]  /*e000*/  IADD3 R24, P1, R62, UR4, RZ ;  /* 0x000000043e187c10 */ /* 0x008fe4000ff3e0ff */
[----:B------:R-:W-:-:S02]  /*e010*/  MOV R54, R8 ;  /* 0x0000000800367202 */ /* 0x000fc40000000f00 */
[----:B------:R-:W-:Y:S02]  /*e020*/  F2FP.BF16.F32.PACK_AB R4, R51, R52 ;  /* 0x000000343304723e */ /* 0x000fe400000010ff */
[----:B------:R-:W-:Y:S02]  /*e030*/  F2FP.BF16.F32.PACK_AB R5, R49, R50 ;  /* 0x000000323105723e */ /* 0x000fe400000010ff */
[----:B------:R-:W-:Y:S02]  /*e040*/  F2FP.BF16.F32.PACK_AB R6, R47, R48 ;  /* 0x000000302f06723e */ /* 0x000fe400000010ff */
[----:B------:R-:W-:Y:S02]  /*e050*/  F2FP.BF16.F32.PACK_AB R7, R45, R46 ;  /* 0x0000002e2d07723e */ /* 0x000fe400000010ff */
[----:B------:R-:W-:Y:S02]  /*e060*/  F2FP.BF16.F32.PACK_AB R8, R43, R44 ;  /* 0x0000002c2b08723e */ /* 0x000fe400000010ff */
[----:B------:R-:W-:-:S02]  /*e070*/  F2FP.BF16.F32.PACK_AB R9, R41, R42 ;  /* 0x0000002a2909723e */ /* 0x000fc400000010ff */
[----:B0-----:R-:W-:Y:S02]  /*e080*/  F2FP.BF16.F32.PACK_AB R10, R39, R40 ;  /* 0x00000028270a723e */ /* 0x001fe400000010ff */
[----:B------:R-:W-:Y:S02]  /*e090*/  F2FP.BF16.F32.PACK_AB R11, R37, R38 ;  /* 0x00000026250b723e */ /* 0x000fe400000010ff */
[----:B------:R-:W-:Y:S02]  /*e0a0*/  F2FP.BF16.F32.PACK_AB R12, R31, R36 ;  /* 0x000000241f0c723e */ /* 0x000fe400000010ff */
[----:B------:R-:W-:Y:S02]  /*e0b0*/  F2FP.BF16.F32.PACK_AB R13, R29, R30 ;  /* 0x0000001e1d0d723e */ /* 0x000fe400000010ff */
[----:B------:R-:W-:Y:S02]  /*e0c0*/  F2FP.BF16.F32.PACK_AB R14, R27, R28 ;  /* 0x0000001c1b0e723e */ /* 0x000fe400000010ff */
[----:B------:R-:W-:-:S02]  /*e0d0*/  F2FP.BF16.F32.PACK_AB R15, R119, R26 ;  /* 0x0000001a770f723e */ /* 0x000fc400000010ff */
[----:B------:R-:W-:Y:S02]  /*e0e0*/  ISETP.NE.AND.EX P0, PT, RZ, UR5, PT, P0 ;  /* 0x00000005ff007c0c */ /* 0x000fe4000bf05300 */
[----:B----4-:R-:W-:Y:S01]  /*e0f0*/  IADD3.X R25, R61, UR5, RZ, P1, !PT ;  /* 0x000000053d197c10 */ /* 0x010fe20008ffe4ff */
[----:B------:R-:W-:Y:S01]  /*e100*/  ULDC.64 UR4, c[0x0][0xc08] ;  /* 0x0003020000047ab9 */ /* 0x000fe20000000a00 */
[----:B------:R0:W-:Y:S01]  /*e110*/  STSM.16.M88.4 [R54], R4 ;  /* 0x0000000436007844 */ /* 0x0001e20000000200 */
[----:B------:R-:W-:Y:S01]  /*e120*/  ISETP.NE.U32.AND P1, PT, RZ, UR4, PT ;  /* 0x00000004ff007c0c */ /* 0x000fe2000bf25070 */
[----:B------:R-:W1:Y:S02]  /*e130*/  LDC R30, c[0x0][0xbe8] ;  /* 0x0002fa00ff1e7b82 */ /* 0x000e640000000800 */
[----:B------:R2:W-:Y:S01]  /*e140*/  STSM.16.M88.4 [R53], R8 ;  /* 0x0000000835007844 */ /* 0x0005e20000000200 */
[----:B------:R-:W-:-:S03]  /*e150*/  ISETP.NE.AND.EX P1, PT, RZ, UR5, PT, P1 ;  /* 0x00000005ff007c0c */ /* 0x000fc6000bf25310 */
[----:B------:R3:W-:Y:S01]  /*e160*/  STSM.16.M88.4 [R32], R12 ;  /* 0x0000000c20007844 */ /* 0x0007e20000000200 */
[----:B------:R-:W-:Y:S01]  /*e170*/  MOV R28, RZ ;  /* 0x000000ff001c7202 */ /* 0x000fe20000000f00 */
[----:B------:R-:W-:Y:S08]  /*e180*/  BAR.SYNC.DEFER_BLOCKING 0x1, 0x180 ;  /* 0x0046000000007b1d */ /* 0x000ff00000010000 */
[----:B0-----:R-:W-:Y:S01]  /*e190*/  @P1 IADD3 R4, P3, R62, UR4, RZ ;  /* 0x000000043e041c10 */ /* 0x001fe2000ff7e0ff */
[----:B------:R-:W-:-:S02]  /*e1a0*/  ULDC UR4, c[0x0][0xa88] ;  /* 0x0002a20000047ab9 */ /* 0x000fc40000000800 */
[----:B--2---:R-:W-:Y:S01]  /*e1b0*/  IMAD.U32 R9, RZ, RZ, UR4 ;  /* 0x00000004ff097e24 */ /* 0x004fe2000f8e00ff */
[----:B------:R-:W-:Y:S01]  /*e1c0*/  @P1 IADD3.X R5, R61, UR5, RZ, P3, !PT ;  /* 0x000000053d051c10 */ /* 0x000fe20009ffe4ff */
[----:B------:R0:W5:Y:S04]  /*e1d0*/  @P0 LDG.E R28, desc[UR42][R24.64] ;  /* 0x0000002a181c0981 */ /* 0x000168000c1e1900 */
[----:B------:R0:W5:Y:S01]  /*e1e0*/  @P1 LDG.E R9, desc[UR42][R4.64] ;  /* 0x0000002a04091981 */ /* 0x000162000c1e1900 */
[----:B-1----:R-:W-:-:S13]  /*e1f0*/  ISETP.NE.AND P2, PT, R30, 0x1, PT ;  /* 0x000000011e00780c */ /* 0x002fda0003f45270 */
[----:B------:R-:W1:Y:S08]  /*e200*/  @P2 LDC R6, c[0x0][0xbec] ;  /* 0x0002fb00ff062b82 */ /* 0x000e700000000800 */
[----:B------:R-:W2:Y:S01]  /*e210*/  @P2 LDC R27, c[0x0][0xbf0] ;  /* 0x0002fc00ff1b2b82 */ /* 0x000ea20000000800 */
[----:B---3--:R-:W-:Y:S01]  /*e220*/  IMAD R15, R58, 0xc0, R60 ;  /* 0x000000c03a0f7824 */ /* 0x008fe200078e023c */
[----:B0-----:R-:W-:Y:S06]  /*e230*/  @P1 BRA `(.L_x_13317) ;  /* 0x0000000000101947 */ /* 0x001fec0003800000 */
[----:B------:R-:W-:Y:S05]  /*e240*/  @!P0 BRA `(.L_x_13317) ;  /* 0x00000000000c8947 */ /* 0x000fea0003800000 */
[----:B------:R-:W3:Y:S04]  /*e250*/  LDG.E R4, desc[UR42][R24.64] ;  /* 0x0000002a18047981 */ /* 0x000ee8000c1e1900 */
[----:B-----5:R-:W3:Y:S02]  /*e260*/  LDG.E R9, desc[UR42][R24.64+0x4] ;  /* 0x0000042a18097981 */ /* 0x020ee4000c1e1900 */
[----:B---3--:R-:W-:-:S07]  /*e270*/  IMAD.IADD R9, R9, 0x1, -R4 ;  /* 0x0000000109097824 */ /* 0x008fce00078e0a04 */
.L_x_13317:
[----:B------:R-:W3:Y:S01]  /*e280*/  LDL.LU R10, [R1+0x44] ;  /* 0x00004400010a7983 */ /* 0x000ee20000300800 */
[----:B-1----:R-:W-:Y:S01]  /*e290*/  @P2 IMAD.HI.U32 R4, R15, R6, RZ ;  /* 0x000000060f042227 */ /* 0x002fe200078e00ff */
[----:B------:R-:W-:Y:S01]  /*e2a0*/  ULDC.64 UR4, c[0x0][0xb90] ;  /* 0x0002e40000047ab9 */ /* 0x000fe20000000a00 */
[----:B-----5:R-:W-:Y:S01]  /*e2b0*/  SHF.R.S32.HI R29, RZ, 0x1f, R28 ;  /* 0x0000001fff1d7819 */ /* 0x020fe2000001141c */
[----:B------:R-:W4:Y:S01]  /*e2c0*/  LDL.LU R8, [R1+0x34] ;  /* 0x0000340001087983 */ /* 0x000f220000300800 */
[----:B------:R-:W0:Y:S01]  /*e2d0*/  S2R R24, SR_TID.X ;  /* 0x0000000000187919 */ /* 0x000e220000002100 */
[----:B------:R-:W-:Y:S01]  /*e2e0*/  IMAD.MOV.U32 R7, RZ, RZ, R15 ;  /* 0x000000ffff077224 */ /* 0x000fe200078e000f */
[----:B------:R-:W1:Y:S01]  /*e2f0*/  @P2 LDC R39, c[0x0][0xbec] ;  /* 0x0002fb00ff272b82 */ /* 0x000e620000000800 */
[----:B------:R-:W4:Y:S04]  /*e300*/  LDL.LU R41, [R1+0x24] ;  /* 0x0000240001297983 */ /* 0x000f280000300800 */
[----:B------:R-:W4:Y:S04]  /*e310*/  LDL R12, [R1+0x54] ;  /* 0x00005400010c7983 */ /* 0x000f280000100800 */
[----:B------:R-:W4:Y:S01]  /*e320*/  LDL R40, [R1+0x3c] ;  /* 0x00003c0001287983 */ /* 0x000f220000100800 */
[----:B--2---:R-:W-:-:S05]  /*e330*/  @P2 SHF.R.U32.HI R7, RZ, R27, R4 ;  /* 0x0000001bff072219 */ /* 0x004fca0000011604 */
[----:B------:R-:W-:Y:S02]  /*e340*/  IMAD.MOV R13, RZ, RZ, -R7 ;  /* 0x000000ffff0d7224 */ /* 0x000fe400078e0a07 */
[C---:B0-----:R-:W-:Y:S01]  /*e350*/  VIADD R25, R24.reuse, 0xffffff80 ;  /* 0xffffff8018197836 */ /* 0x041fe20000000000 */
[----:B------:R-:W-:-:S04]  /*e360*/  IADD3 R44, R24, -0x80, RZ ;  /* 0xffffff80182c7810 */ /* 0x000fc80007ffe0ff */
[----:B------:R-:W-:-:S04]  /*e370*/  SHF.R.S32.HI R24, RZ, 0x1f, R25 ;  /* 0x0000001fff187819 */ /* 0x000fc80000011419 */
[----:B------:R-:W-:Y:S02]  /*e380*/  LEA.HI R24, R24, R25, RZ, 0x7 ;  /* 0x0000001918187211 */ /* 0x000fe400078f38ff */
[----:B------:R-:W-:Y:S02]  /*e390*/  SHF.R.S32.HI R42, RZ, 0x1f, R44 ;  /* 0x0000001fff2a7819 */ /* 0x000fe4000001142c */
[----:B------:R-:W-:Y:S02]  /*e3a0*/  LOP3.LUT R24, R24, 0xffffff80, RZ, 0xc0, !PT ;  /* 0xffffff8018187812 */ /* 0x000fe400078ec0ff */
[----:B------:R-:W-:-:S03]  /*e3b0*/  LEA.HI R42, R42, R44, RZ, 0x3 ;  /* 0x0000002c2a2a7211 */ /* 0x000fc600078f18ff */
[----:B------:R-:W-:Y:S01]  /*e3c0*/  IMAD.IADD R24, R25, 0x1, -R24 ;  /* 0x0000000119187824 */ /* 0x000fe200078e0a18 */
[----:B------:R-:W-:Y:S01]  /*e3d0*/  SHF.R.S32.HI R42, RZ, 0x3, R42 ;  /* 0x00000003ff2a7819 */ /* 0x000fe2000001142a */
[----:B------:R-:W-:Y:S01]  /*e3e0*/  IMAD R37, R9, R30, RZ ;  /* 0x0000001e09257224 */ /* 0x000fe200078e02ff */
[----:B---3--:R-:W-:Y:S02]  /*e3f0*/  SEL R36, R10, RZ, !P0 ;  /* 0x000000ff0a247207 */ /* 0x008fe40004000000 */
[----:B----4-:R-:W-:Y:S02]  /*e400*/  SEL R31, R8, RZ, !P0 ;  /* 0x000000ff081f7207 */ /* 0x010fe40004000000 */
[----:B------:R-:W-:Y:S01]  /*e410*/  SHF.R.S32.HI R38, RZ, 0x1f, R41 ;  /* 0x0000001fff267819 */ /* 0x000fe20000011429 */
[----:B------:R-:W-:-:S04]  /*e420*/  IMAD.WIDE.U32 R4, R41, UR4, R28 ;  /* 0x0000000429047c25 */ /* 0x000fc8000f8e001c */
[----:B------:R-:W-:-:S04]  /*e430*/  IMAD R6, R38, UR4, RZ ;  /* 0x0000000426067c24 */ /* 0x000fc8000f8e02ff */
[----:B------:R-:W-:Y:S01]  /*e440*/  IMAD R11, R41, UR5, R6 ;  /* 0x00000005290b7c24 */ /* 0x000fe2000f8e0206 */
[----:B------:R-:W-:-:S03]  /*e450*/  ULDC.64 UR4, c[0x0][0xb98] ;  /* 0x0002e60000047ab9 */ /* 0x000fc60000000a00 */
[----:B------:R-:W-:Y:S02]  /*e460*/  IMAD.IADD R5, R5, 0x1, R11 ;  /* 0x0000000105057824 */ /* 0x000fe400078e020b */
[----:B------:R-:W-:Y:S02]  /*e470*/  IMAD R11, R30, R13, R15 ;  /* 0x0000000d1e0b7224 */ /* 0x000fe400078e020f */
[----:B------:R-:W-:Y:S02]  /*e480*/  IMAD R8, R36, UR4, RZ ;  /* 0x0000000424087c24 */ /* 0x000fe4000f8e02ff */
[C---:B------:R-:W-:Y:S01]  /*e490*/  IMAD.WIDE.U32 R4, R31.reuse, UR4, R4 ;  /* 0x000000041f047c25 */ /* 0x040fe2000f8e0004 */
[----:B------:R-:W-:Y:S02]  /*e4a0*/  SHF.R.S32.HI R6, RZ, 0x1f, R11 ;  /* 0x0000001fff067819 */ /* 0x000fe4000001140b */
[----:B------:R-:W-:Y:S01]  /*e4b0*/  SHF.R.S32.HI R13, RZ, 0x1f, R7 ;  /* 0x0000001fff0d7819 */ /* 0x000fe20000011407 */
[----:B------:R-:W-:Y:S01]  /*e4c0*/  IMAD R8, R31, UR5, R8 ;  /* 0x000000051f087c24 */ /* 0x000fe2000f8e0208 */
[----:B------:R-:W-:Y:S01]  /*e4d0*/  IADD3 R4, P0, R7, R4, RZ ;  /* 0x0000000407047210 */ /* 0x000fe20007f1e0ff */
[----:B------:R-:W-:-:S02]  /*e4e0*/  ULDC.64 UR4, c[0x0][0xb88] ;  /* 0x0002e20000047ab9 */ /* 0x000fc40000000a00 */
[----:B------:R-:W-:Y:S01]  /*e4f0*/  IMAD R6, R6, UR4, RZ ;  /* 0x0000000406067c24 */ /* 0x000fe2000f8e02ff */
[----:B------:R-:W-:-:S03]  /*e500*/  IADD3.X R5, R13, R5, R8, P0, !PT ;  /* 0x000000050d057210 */ /* 0x000fc600007fe408 */
[C---:B------:R-:W-:Y:S02]  /*e510*/  IMAD R7, R11.reuse, UR5, R6 ;  /* 0x000000050b077c24 */ /* 0x040fe4000f8e0206 */
[----:B------:R-:W-:Y:S01]  /*e520*/  IMAD.WIDE.U32 R4, R11, UR4, R4 ;  /* 0x000000040b047c25 */ /* 0x000fe2000f8e0004 */
[----:B------:R-:W-:-:S03]  /*e530*/  ULDC.64 UR4, c[0x0][0xb50] ;  /* 0x0002d40000047ab9 */ /* 0x000fc60000000a00 */
[----:B------:R-:W-:Y:S01]  /*e540*/  IMAD.IADD R5, R5, 0x1, R7 ;  /* 0x0000000105057824 */ /* 0x000fe200078e0207 */
[----:B------:R-:W-:-:S04]  /*e550*/  LEA R10, P0, R4, UR4, 0x2 ;  /* 0x00000004040a7c11 */ /* 0x000fc8000f8010ff */
[----:B------:R-:W-:Y:S01]  /*e560*/  LEA.HI.X R14, R4, UR5, R5, 0x2, P0 ;  /* 0x00000005040e7c11 */ /* 0x000fe200080f1405 */
[----:B------:R-:W-:Y:S01]  /*e570*/  SHFL.IDX PT, R6, R10, 0x1, 0x1c1f ;  /* 0x003c1f000a067f89 */ /* 0x000fe200000e0000 */
[----:B------:R-:W-:Y:S01]  /*e580*/  IMAD R12, R58, 0xc0, R12 ;  /* 0x000000c03a0c7824 */ /* 0x000fe200078e020c */
[----:B------:R-:W-:Y:S02]  /*e590*/  ULDC.64 UR4, c[0x0][0xaa0] ;  /* 0x0002a80000047ab9 */ /* 0x000fe40000000a00 */
[----:B------:R-:W-:Y:S04]  /*e5a0*/  SHFL.IDX PT, R4, R10, RZ, 0x1c1f ;  /* 0x001c1fff0a047589 */ /* 0x000fe800000e0000 */
[----:B------:R-:W0:Y:S04]  /*e5b0*/  SHFL.IDX PT, R5, R14, RZ, 0x1c1f ;  /* 0x001c1fff0e057589 */ /* 0x000e2800000e0000 */
[----:B------:R-:W2:Y:S01]  /*e5c0*/  SHFL.IDX PT, R7, R14, 0x1, 0x1c1f ;  /* 0x003c1f000e077f89 */ /* 0x000ea200000e0000 */
[----:B------:R-:W-:Y:S01]  /*e5d0*/  LOP3.LUT P0, RZ, R24, 0x3, RZ, 0xc0, !PT ;  /* 0x0000000318ff7812 */ /* 0x000fe2000780c0ff */
[----:B------:R-:W-:-:S02]  /*e5e0*/  VIADD R8, R12, 0x8 ;  /* 0x000000080c087836 */ /* 0x000fc40000000000 */
[----:B------:R-:W-:Y:S01]  /*e5f0*/  IMAD R11, R42, 0x40, R40 ;  /* 0x000000402a0b7824 */ /* 0x000fe200078e0228 */
[-C--:B------:R-:W-:Y:S02]  /*e600*/  ISETP.GE.OR P1, PT, R12, R37.reuse, P0 ;  /* 0x000000250c00720c */ /* 0x080fe40000726670 */
[----:B------:R-:W-:Y:S01]  /*e610*/  ISETP.GE.OR P0, PT, R8, R37, P0 ;  /* 0x000000250800720c */ /* 0x000fe20000706670 */
[----:B------:R-:W-:-:S03]  /*e620*/  IMAD.WIDE R20, R11, 0x2, R20 ;  /* 0x000000020b147825 */ /* 0x000fc600078e0214 */
[----:B------:R-:W-:-:S04]  /*e630*/  LOP3.LUT R9, R20, 0x380, RZ, 0xc0, !PT ;  /* 0x0000038014097812 */ /* 0x000fc800078ec0ff */
[----:B------:R-:W-:-:S03]  /*e640*/  SHF.R.U64 R9, R9, 0x3, RZ ;  /* 0x0000000309097819 */ /* 0x000fc600000012ff */
[----:B0-----:R0:W-:Y:S04]  /*e650*/  @!P1 ST.E desc[UR42][R4.64], R3 ;  /* 0x0000000304009985 */ /* 0x0011e8000c10192a */
[----:B--2---:R2:W-:Y:S01]  /*e660*/  @!P0 ST.E desc[UR42][R6.64], R0 ;  /* 0x0000000006008985 */ /* 0x0045e2000c10192a */
[C---:B------:R-:W-:Y:S02]  /*e670*/  IADD3 R32, P0, R20.reuse, 0x4800, RZ ;  /* 0x0000480014207810 */ /* 0x040fe40007f1e0ff */
[C---:B------:R-:W-:Y:S02]  /*e680*/  IADD3 R13, P3, R20.reuse, 0x1800, RZ ;  /* 0x00001800140d7810 */ /* 0x040fe40007f7e0ff */
[----:B------:R-:W-:Y:S02]  /*e690*/  IADD3 R25, P4, R20, 0x3000, RZ ;  /* 0x0000300014197810 */ /* 0x000fe40007f9e0ff */
[----:B------:R-:W-:-:S02]  /*e6a0*/  LOP3.LUT R8, R9, R20, RZ, 0x3c, !PT ;  /* 0x0000001409087212 */ /* 0x000fc400078e3cff */
[----:B------:R-:W-:Y:S02]  /*e6b0*/  LOP3.LUT R20, R32, 0x380, RZ, 0xc0, !PT ;  /* 0x0000038020147812 */ /* 0x000fe400078ec0ff */
[----:B------:R-:W-:Y:S02]  /*e6c0*/  LOP3.LUT R12, R13, 0x380, RZ, 0xc0, !PT ;  /* 0x000003800d0c7812 */ /* 0x000fe400078ec0ff */
[----:B------:R-:W-:Y:S02]  /*e6d0*/  LOP3.LUT R24, R25, 0x380, RZ, 0xc0, !PT ;  /* 0x0000038019187812 */ /* 0x000fe400078ec0ff */
[----:B0-----:R-:W-:Y:S02]  /*e6e0*/  SHF.R.U64 R3, R20, 0x3, RZ ;  /* 0x0000000314037819 */ /* 0x001fe400000012ff */
[----:B------:R-:W-:Y:S02]  /*e6f0*/  SHF.R.U64 R12, R12, 0x3, RZ ;  /* 0x000000030c0c7819 */ /* 0x000fe400000012ff */
[----:B------:R-:W-:-:S02]  /*e700*/  SHF.R.U64 R24, R24, 0x3, RZ ;  /* 0x0000000318187819 */ /* 0x000fc400000012ff */
[----:B------:R-:W-:Y:S01]  /*e710*/  LOP3.LUT R4, R3, R32, RZ, 0x3c, !PT ;  /* 0x0000002003047212 */ /* 0x000fe200078e3cff */
[----:B------:R-:W-:Y:S01]  /*e720*/  IMAD R3, R29, UR4, RZ ;  /* 0x000000041d037c24 */ /* 0x000fe2000f8e02ff */
[----:B------:R-:W-:Y:S01]  /*e730*/  LOP3.LUT R12, R12, R13, RZ, 0x3c, !PT ;  /* 0x0000000d0c0c7212 */ /* 0x000fe200078e3cff */
[--C-:B------:R-:W-:Y:S01]  /*e740*/  IMAD.MOV.U32 R9, RZ, RZ, R21.reuse ;  /* 0x000000ffff097224 */ /* 0x100fe200078e0015 */
[----:B------:R-:W-:Y:S01]  /*e750*/  LOP3.LUT R24, R24, R25, RZ, 0x3c, !PT ;  /* 0x0000001918187212 */ /* 0x000fe200078e3cff */
[--C-:B------:R-:W-:Y:S01]  /*e760*/  IMAD.X R25, RZ, RZ, R21.reuse, P4 ;  /* 0x000000ffff197224 */ /* 0x100fe200020e0615 */
[----:B------:R-:W-:Y:S01]  /*e770*/  IADD3.X R13, RZ, R21, RZ, P3, !PT ;  /* 0x00000015ff0d7210 */ /* 0x000fe20001ffe4ff */
[----:B------:R-:W-:Y:S01]  /*e780*/  IMAD.X R5, RZ, RZ, R21, P0 ;  /* 0x000000ffff057224 */ /* 0x000fe200000e0615 */
[----:B------:R-:W-:Y:S01]  /*e790*/  SHF.R.S32.HI R43, RZ, 0x1f, R44 ;  /* 0x0000001fff2b7819 */ /* 0x000fe2000001142c */
[C---:B------:R-:W-:Y:S01]  /*e7a0*/  IMAD R3, R28.reuse, UR5, R3 ;  /* 0x000000051c037c24 */ /* 0x040fe2000f8e0203 */
[----:B------:R-:W3:Y:S01]  /*e7b0*/  LD.E.128 R8, desc[UR42][R8.64] ;  /* 0x0000002a08087980 */ /* 0x000ee2000c101d00 */
[----:B------:R-:W-:Y:S01]  /*e7c0*/  IMAD.WIDE.U32 R20, R28, UR4, RZ ;  /* 0x000000041c147c25 */ /* 0x000fe2000f8e00ff */
[----:B------:R-:W-:Y:S01]  /*e7d0*/  ULDC.64 UR4, c[0x0][0xae8] ;  /* 0x0002ba0000047ab9 */ /* 0x000fe20000000a00 */
[----:B------:R-:W0:Y:S01]  /*e7e0*/  @P2 LDC R29, c[0x0][0xbf0] ;  /* 0x0002fc00ff1d2b82 */ /* 0x000e220000000800 */
[----:B------:R-:W4:Y:S01]  /*e7f0*/  LD.E.128 R12, desc[UR42][R12.64] ;  /* 0x0000002a0c0c7980 */ /* 0x000f22000c101d00 */
[----:B------:R-:W-:-:S02]  /*e800*/  IMAD.IADD R21, R21, 0x1, R3 ;  /* 0x0000000115157824 */ /* 0x000fc400078e0203 */
[----:B------:R-:W-:Y:S01]  /*e810*/  IMAD R3, R38, UR4, RZ ;  /* 0x0000000426037c24 */ /* 0x000fe2000f8e02ff */
[----:B------:R-:W4:Y:S01]  /*e820*/  LD.E.128 R24, desc[UR42][R24.64] ;  /* 0x0000002a18187980 */ /* 0x000f22000c101d00 */
[----:B------:R-:W-:-:S03]  /*e830*/  IMAD.WIDE.U32 R20, R41, UR4, R20 ;  /* 0x0000000429147c25 */ /* 0x000fc6000f8e0014 */
[----:B--2---:R-:W5:Y:S01]  /*e840*/  LD.E.128 R4, desc[UR42][R4.64] ;  /* 0x0000002a04047980 */ /* 0x004f62000c101d00 */
[----:B------:R-:W-:Y:S01]  /*e850*/  IMAD R3, R41, UR5, R3 ;  /* 0x0000000529037c24 */ /* 0x000fe2000f8e0203 */
[----:B------:R-:W-:Y:S01]  /*e860*/  LEA.HI R43, R43, R44, RZ, 0x3 ;  /* 0x0000002c2b2b7211 */ /* 0x000fe200078f18ff */
[----:B------:R-:W-:Y:S01]  /*e870*/  ULDC.64 UR4, c[0x0][0xaf0] ;  /* 0x0002bc0000047ab9 */ /* 0x000fe20000000a00 */
[----:B------:R-:W2:Y:S02]  /*e880*/  LDL R41, [R1+0x64] ;  /* 0x0000640001297983 */ /* 0x000ea40000100800 */
[----:B------:R-:W-:Y:S01]  /*e890*/  LOP3.LUT R43, R43, 0xfffffff8, RZ, 0xc0, !PT ;  /* 0xfffffff82b2b7812 */ /* 0x000fe200078ec0ff */
[----:B------:R-:W-:Y:S01]  /*e8a0*/  IMAD R38, R58, 0xc0, R42 ;  /* 0x000000c03a267824 */ /* 0x000fe200078e022a */
[----:B------:R-:W-:Y:S01]  /*e8b0*/  @!PT LDS RZ, [RZ] ;  /* 0x00000000fffff984 */ /* 0x000fe20000000800 */
[----:B------:R-:W-:Y:S01]  /*e8c0*/  @!PT LDS RZ, [RZ] ;  /* 0x00000000fffff984 */ /* 0x000fe20000000800 */
[----:B------:R-:W-:Y:S01]  /*e8d0*/  @!PT LDS RZ, [RZ] ;  /* 0x00000000fffff984 */ /* 0x000fe20000000800 */
[----:B------:R-:W-:Y:S01]  /*e8e0*/  @!PT LDS RZ, [RZ] ;  /* 0x00000000fffff984 */ /* 0x000fe20000000800 */
[----:B------:R1:W-:Y:S06]  /*e8f0*/  MEMBAR.ALL.CTA ;  /* 0x0000000000007992 */ /* 0x0003ec0000008000 */
[----:B-1----:R-:W1:Y:S01]  /*e900*/  FENCE.VIEW.ASYNC.S ;  /* 0x00000000000073c6 */ /* 0x002e620000000000 */
[----:B------:R-:W-:-:S04]  /*e910*/  IMAD.IADD R43, R44, 0x1, -R43 ;  /* 0x000000012c2b7824 */ /* 0x000fc800078e0a2b */
[----:B------:R-:W-:-:S04]  /*e920*/  IMAD R0, R43, 0x30, R42 ;  /* 0x000000302b007824 */ /* 0x000fc800078e022a */
[----:B------:R-:W-:Y:S01]  /*e930*/  IMAD R32, R58, 0xc0, R0 ;  /* 0x000000c03a207824 */ /* 0x000fe200078e0200 */
[----:B------:R-:W-:-:S03]  /*e940*/  IADD3 R21, R21, R3, RZ ;  /* 0x0000000315157210 */ /* 0x000fc60007ffe0ff */
[----:B------:R-:W-:-:S04]  /*e950*/  @P2 IMAD.HI.U32 R0, R32, R39, RZ ;  /* 0x0000002720002227 */ /* 0x000fc800078e00ff */
[----:B------:R-:W-:Y:S01]  /*e960*/  IMAD.MOV.U32 R3, RZ, RZ, R32 ;  /* 0x000000ffff037224 */ /* 0x000fe200078e0020 */
[----:B0-----:R-:W-:Y:S01]  /*e970*/  @P2 SHF.R.U32.HI R3, RZ, R29, R0 ;  /* 0x0000001dff032219 */ /* 0x001fe20000011600 */
        /* <DEDUP_REMOVED lines=20> */
[----:B------:R-:W-:-:S04]  /*eac0*/  ULDC UR4, c[0x0][0xac8] ;  /* 0x0002b20000047ab9 */ /* 0x000fc80000000800 */
[----:B------:R-:W-:Y:S02]  /*ead0*/  LEA.HI.X R36, R20, UR5, R3, 0x1, P0 ;  /* 0x0000000514247c11 */ /* 0x000fe400080f0c03 */
[----:B-1----:R-:W0:Y:S01]  /*eae0*/  SHFL.IDX PT, R20, R32, RZ, 0x181f ;  /* 0x00181fff20147589 */ /* 0x002e2200000e0000 */
[----:B------:R-:W-:-:S03]  /*eaf0*/  ISETP.GE.AND P0, PT, R40, UR4, PT ;  /* 0x0000000428007c0c */ /* 0x000fc6000bf06270 */
[----:B------:R-:W1:Y:S04]  /*eb00*/  SHFL.IDX PT, R28, R32, 0x1, 0x181f ;  /* 0x00381f00201c7f89 */ /* 0x000e6800000e0000 */
[----:B------:R-:W2:Y:S04]  /*eb10*/  SHFL.IDX PT, R21, R36, RZ, 0x181f ;  /* 0x00181fff24157589 */ /* 0x000ea800000e0000 */
[----:B------:R-:W2:Y:S01]  /*eb20*/  SHFL.IDX PT, R30, R32, 0x2, 0x181f ;  /* 0x00581f00201e7f89 */ /* 0x000ea200000e0000 */
[----:B------:R-:W-:-:S03]  /*eb30*/  IADD3 R0, R38, 0x30, RZ ;  /* 0x0000003026007810 */ /* 0x000fc60007ffe0ff */
[----:B------:R-:W2:Y:S01]  /*eb40*/  SHFL.IDX PT, R29, R36, 0x1, 0x181f ;  /* 0x00381f00241d7f89 */ /* 0x000ea200000e0000 */
[CC--:B------:R-:W-:Y:S01]  /*eb50*/  ISETP.GE.OR P3, PT, R38.reuse, R37.reuse, P0 ;  /* 0x000000252600720c */ /* 0x0c0fe20000766670 */
[----:B------:R-:W-:Y:S02]  /*eb60*/  VIADD R3, R38, 0x60 ;  /* 0x0000006026037836 */ /* 0x000fe40000000000 */
[----:B------:R-:W2:Y:S01]  /*eb70*/  SHFL.IDX PT, R31, R36, 0x2, 0x181f ;  /* 0x00581f00241f7f89 */ /* 0x000ea200000e0000 */
[-C--:B------:R-:W-:Y:S02]  /*eb80*/  ISETP.GE.OR P2, PT, R0, R37.reuse, P0 ;  /* 0x000000250000720c */ /* 0x080fe40000746670 */
[----:B------:R-:W-:Y:S01]  /*eb90*/  ISETP.GE.OR P1, PT, R3, R37, P0 ;  /* 0x000000250300720c */ /* 0x000fe20000726670 */
[----:B------:R-:W-:-:S06]  /*eba0*/  VIADD R0, R18, 0x16820 ;  /* 0x0001682012007836 */ /* 0x000fcc0000000000 */
[----:B0-----:R-:W-:-:S04]  /*ebb0*/  @!P3 LEA R20, P5, R40, R20, 0x1 ;  /* 0x000000142814b211 */ /* 0x001fc800078a08ff */
[----:B-1----:R-:W-:Y:S02]  /*ebc0*/  @!P2 LEA R28, P4, R40, R28, 0x1 ;  /* 0x0000001c281ca211 */ /* 0x002fe400078808ff */
[----:B------:R-:W-:-:S04]  /*ebd0*/  PRMT R0, RZ, 0x654, R0 ;  /* 0x00000654ff007816 */ /* 0x000fc80000000000 */
[----:B------:R0:W-:Y:S02]  /*ebe0*/  SYNCS.ARRIVE.TRANS64.RED.A1T0 RZ, [R0+URZ], RZ ;  /* 0x000000ff00ff79a7 */ /* 0x0001e4000810043f */
[----:B0-----:R-:W-:-:S05]  /*ebf0*/  VIADD R0, R38, 0x90 ;  /* 0x0000009026007836 */ /* 0x001fca0000000000 */
[----:B------:R-:W-:Y:S01]  /*ec00*/  ISETP.GE.OR P0, PT, R0, R37, P0 ;  /* 0x000000250000720c */ /* 0x000fe20000706670 */
[----:B------:R-:W0:Y:S04]  /*ec10*/  SHFL.IDX PT, R32, R32, 0x3, 0x181f ;  /* 0x00781f0020207f89 */ /* 0x000e2800000e0000 */
[----:B------:R-:W1:Y:S01]  /*ec20*/  SHFL.IDX PT, R36, R36, 0x3, 0x181f ;  /* 0x00781f0024247f89 */ /* 0x000e6200000e0000 */
[C-C-:B--2---:R-:W-:Y:S02]  /*ec30*/  @!P3 LEA.HI.X R21, R40.reuse, R21, R41.reuse, 0x1, P5 ;  /* 0x000000152815b211 */ /* 0x144fe400028f0c29 */
[C---:B------:R-:W-:Y:S02]  /*ec40*/  @!P1 LEA R30, P5, R40.reuse, R30, 0x1 ;  /* 0x0000001e281e9211 */ /* 0x040fe400078a08ff */
[----:B------:R-:W-:-:S02]  /*ec50*/  @!P2 LEA.HI.X R29, R40, R29, R41, 0x1, P4 ;  /* 0x0000001d281da211 */ /* 0x000fc400020f0c29 */
[----:B------:R-:W-:Y:S01]  /*ec60*/  @!P1 LEA.HI.X R31, R40, R31, R41, 0x1, P5 ;  /* 0x0000001f281f9211 */ /* 0x000fe200028f0c29 */
[----:B---3--:R2:W-:Y:S04]  /*ec70*/  @!P3 ST.E.128 desc[UR42][R20.64], R8 ;  /* 0x000000081400b985 */ /* 0x0085e8000c101d2a */
[----:B----4-:R2:W-:Y:S04]  /*ec80*/  @!P2 ST.E.128 desc[UR42][R28.64], R12 ;  /* 0x0000000c1c00a985 */ /* 0x0105e8000c101d2a */
[----:B------:R2:W-:Y:S01]  /*ec90*/  @!P1 ST.E.128 desc[UR42][R30.64], R24 ;  /* 0x000000181e009985 */ /* 0x0005e2000c101d2a */
[----:B01----:R-:W-:Y:S05]  /*eca0*/  @P0 BRA `(.L_x_13318) ;  /* 0x0000000800980947 */ /* 0x003fea0003800000 */
[----:B--2---:R-:W-:-:S04]  /*ecb0*/  LEA R8, P0, R40, R32, 0x1 ;  /* 0x0000002028087211 */ /* 0x004fc800078008ff */
[----:B------:R-:W-:-:S05]  /*ecc0*/  LEA.HI.X R9, R40, R36, R41, 0x1, P0 ;  /* 0x0000002428097211 */ /* 0x000fca00000f0c29 */
[----:B-----5:R0:W-:Y:S01]  /*ecd0*/  ST.E.128 desc[UR42][R8.64], R4 ;  /* 0x0000000408007985 */ /* 0x0201e2000c101d2a */
[----:B------:R-:W-:Y:S05]  /*ece0*/  BRA `(.L_x_13318) ;  /* 0x0000000800887947 */ /* 0x000fea0003800000 */
.L_x_13316:
        /* <DEDUP_REMOVED lines=13> */
[----:B------:R-:W4:-:S12]  /*edc0*/  S2R R9, SR_TID.X ;  /* 0x0000000000097919 */ /* 0x000f180000002100 */
[----:B------:R-:W-:Y:S01]  /*edd0*/  @P1 IADD3 R6, P2, R6, UR4, RZ ;  /* 0x0000000406061c10 */ /* 0x000fe2000ff5e0ff */
[----:B------:R-:W-:Y:S02]  /*ede0*/  ULDC UR4, c[0x0][0xa88] ;  /* 0x0002a20000047ab9 */ /* 0x000fe40000000800 */
[----:B------:R-:W-:Y:S01]  /*edf0*/  IMAD.U32 R8, RZ, RZ, UR4 ;  /* 0x00000004ff087e24 */ /* 0x000fe2000f8e00ff */
[----:B------:R-:W-:-:S05]  /*ee00*/  @P1 IADD3.X R7, R3, UR5, RZ, P2, !PT ;  /* 0x0000000503071c10 */ /* 0x000fca00097fe4ff */
[----:B------:R2:W5:Y:S01]  /*ee10*/  @P1 LDG.E R8, desc[UR42][R6.64] ;  /* 0x0000002a06081981 */ /* 0x000562000c1e1900 */
[----:B---3--:R-:W-:Y:S02]  /*ee20*/  ISETP.NE.AND P2, PT, R25, 0x1, PT ;  /* 0x000000011900780c */ /* 0x008fe40003f45270 */
[----:B----4-:R-:W-:-:S11]  /*ee30*/  IADD3 R26, R9, -0x80, RZ ;  /* 0xffffff80091a7810 */ /* 0x010fd60007ffe0ff */
[----:B------:R-:W3:Y:S01]  /*ee40*/  @P2 LDC R20, c[0x0][0xbec] ;  /* 0x0002fb00ff142b82 */ /* 0x000ee20000000800 */
[----:B------:R-:W-:-:S07]  /*ee50*/  ISETP.GE.AND P3, PT, R26, 0xc0, PT ;  /* 0x000000c01a00780c */ /* 0x000fce0003f66270 */
[----:B------:R-:W4:Y:S01]  /*ee60*/  @P2 LDC R21, c[0x0][0xbf0] ;  /* 0x0002fc00ff152b82 */ /* 0x000f220000000800 */
[----:B--2---:R-:W-:Y:S05]  /*ee70*/  @P1 BRA `(.L_x_13319) ;  /* 0x0000000000101947 */ /* 0x004fea0003800000 */
[----:B------:R-:W-:Y:S05]  /*ee80*/  @!P0 BRA `(.L_x_13319) ;  /* 0x00000000000c8947 */ /* 0x000fea0003800000 */
[----:B------:R-:W2:Y:S04]  /*ee90*/  LDG.E R3, desc[UR42][R4.64] ;  /* 0x0000002a04037981 */ /* 0x000ea8000c1e1900 */
[----:B-----5:R-:W2:Y:S02]  /*eea0*/  LDG.E R8, desc[UR42][R4.64+0x4] ;  /* 0x0000042a04087981 */ /* 0x020ea4000c1e1900 */
[----:B--2---:R-:W-:-:S07]  /*eeb0*/  IMAD.IADD R8, R8, 0x1, -R3 ;  /* 0x0000000108087824 */ /* 0x004fce00078e0a03 */
.L_x_13319:
[----:B------:R-:W2:Y:S04]  /*eec0*/  LDL.LU R4, [R1+0x34] ;  /* 0x0000340001047983 */ /* 0x000ea80000300800 */
[----:B------:R-:W3:Y:S04]  /*eed0*/  LDL.LU R3, [R1+0x44] ;  /* 0x0000440001037983 */ /* 0x000ee80000300800 */
[----:B-----5:R-:W4:Y:S04]  /*eee0*/  LDL R24, [R1+0x24] ;  /* 0x0000240001187983 */ /* 0x020f280000100800 */
[----:B------:R0:W5:Y:S01]  /*eef0*/  LDL R28, [R1+0x38] ;  /* 0x00003800011c7983 */ /* 0x0001620000100800 */
[----:B------:R-:W-:Y:S01]  /*ef00*/  BSSY B1, `(.L_x_13320) ;  /* 0x000002d000017945 */ /* 0x000fe20003800000 */
[----:B------:R-:W-:-:S02]  /*ef10*/  SHF.R.S32.HI R11, RZ, 0x1f, R0 ;  /* 0x0000001fff0b7819 */ /* 0x000fc40000011400 */
[----:B--2---:R-:W-:Y:S02]  /*ef20*/  SEL R13, R4, RZ, !P0 ;  /* 0x000000ff040d7207 */ /* 0x004fe40004000000 */
[----:B---3--:R-:W-:Y:S02]  /*ef30*/  SEL R12, R3, RZ, !P0 ;  /* 0x000000ff030c7207 */ /* 0x008fe40004000000 */
[----:B----4-:R-:W-:Y:S01]  /*ef40*/  SHF.R.S32.HI R10, RZ, 0x1f, R24 ;  /* 0x0000001fff0a7819 */ /* 0x010fe20000011418 */
[----:B0-----:R-:W-:Y:S06]  /*ef50*/  @P3 BRA `(.L_x_13321) ;  /* 0x00000000009c3947 */ /* 0x001fec0003800000 */
[----:B------:R-:W0:Y:S01]  /*ef60*/  LDC R14, c[0x0][0xbe8] ;  /* 0x0002fa00ff0e7b82 */ /* 0x000e220000000800 */
[----:B-----5:R-:W-:-:S04]  /*ef70*/  IMAD R3, R28, 0xc0, R9 ;  /* 0x000000c01c037824 */ /* 0x020fc800078e0209 */
[----:B------:R-:W-:Y:S02]  /*ef80*/  VIADD R9, R3, 0xffffff80 ;  /* 0xffffff8003097836 */ /* 0x000fe40000000000 */
        /* <DEDUP_REMOVED lines=8> */
[C---:B------:R-:W-:Y:S02]  /*f010*/  IMAD R7, R24.reuse, UR5, R7 ;  /* 0x0000000518077c24 */ /* 0x040fe4000f8e0207 */
[----:B------:R-:W-:Y:S01]  /*f020*/  IMAD.WIDE.U32 R4, R24, UR4, R4 ;  /* 0x0000000418047c25 */ /* 0x000fe2000f8e0004 */
[----:B------:R-:W-:-:S02]  /*f030*/  ULDC.64 UR4, c[0x0][0xb98] ;  /* 0x0002e60000047ab9 */ /* 0x000fc40000000a00 */
[----:B------:R-:W0:Y:S01]  /*f040*/  @P0 LDC R6, c[0x0][0xbec] ;  /* 0x0002fb00ff060b82 */ /* 0x000e220000000800 */
[----:B------:R-:W-:Y:S01]  /*f050*/  IMAD.MOV.U32 R3, RZ, RZ, R9 ;  /* 0x000000ffff037224 */ /* 0x000fe200078e0009 */
[----:B------:R-:W-:-:S03]  /*f060*/  IADD3 R5, R5, R7, RZ ;  /* 0x0000000705057210 */ /* 0x000fc60007ffe0ff */
[----:B------:R-:W-:-:S03]  /*f070*/  IMAD.WIDE.U32 R4, R13, UR4, R4 ;  /* 0x000000040d047c25 */ /* 0x000fc6000f8e0004 */
        /* <DEDUP_REMOVED lines=21> */
.L_x_13321:
[----:B------:R-:W-:Y:S05]  /*f1d0*/  BSYNC B1 ;  /* 0x0000000000017941 */ /* 0x000fea0003800000 */
.L_x_13320:
[----:B0-----:R-:W2:Y:S04]  /*f1e0*/  LDL R6, [R1+0x3c] ;  /* 0x00003c0001067983 */ /* 0x001ea80000100800 */
[----:B------:R-:W3:Y:S01]  /*f1f0*/  LDL R14, [R1+0x64] ;  /* 0x00006400010e7983 */ /* 0x000ee20000100800 */
[--C-:B------:R-:W-:Y:S01]  /*f200*/  SHF.R.S32.HI R7, RZ, 0x1f, R26.reuse ;  /* 0x0000001fff077819 */ /* 0x100fe2000001141a */
[----:B------:R-:W-:Y:S01]  /*f210*/  ULDC.64 UR4, c[0x0][0xaa0] ;  /* 0x0002a80000047ab9 */ /* 0x000fe20000000a00 */
[----:B------:R-:W-:Y:S01]  /*f220*/  SHF.R.S32.HI R29, RZ, 0x1f, R26 ;  /* 0x0000001fff1d7819 */ /* 0x000fe2000001141a */
[----:B------:R-:W-:Y:S01]  /*f230*/  IMAD R3, R11, UR4, RZ ;  /* 0x000000040b037c24 */ /* 0x000fe2000f8e02ff */
[-C--:B------:R-:W-:Y:S01]  /*f240*/  LEA.HI R7, R7, R26.reuse, RZ, 0x3 ;  /* 0x0000001a07077211 */ /* 0x080fe200078f18ff */
[C---:B------:R-:W-:Y:S01]  /*f250*/  IMAD.WIDE.U32 R4, R0.reuse, UR4, RZ ;  /* 0x0000000400047c25 */ /* 0x040fe2000f8e00ff */
[----:B------:R-:W-:Y:S01]  /*f260*/  LEA.HI R29, R29, R26, RZ, 0x3 ;  /* 0x0000001a1d1d7211 */ /* 0x000fe200078f18ff */
[----:B------:R-:W-:Y:S01]  /*f270*/  ULDC.64 UR6, c[0x0][0xa80] ;  /* 0x0002a00000067ab9 */ /* 0x000fe20000000a00 */
[----:B------:R-:W-:Y:S01]  /*f280*/  LOP3.LUT R7, R7, 0xfffffff8, RZ, 0xc0, !PT ;  /* 0xfffffff807077812 */ /* 0x000fe200078ec0ff */
[----:B------:R-:W-:Y:S01]  /*f290*/  IMAD R3, R0, UR5, R3 ;  /* 0x0000000500037c24 */ /* 0x000fe2000f8e0203 */
[----:B------:R-:W-:Y:S01]  /*f2a0*/  SHF.R.S32.HI R29, RZ, 0x3, R29 ;  /* 0x00000003ff1d7819 */ /* 0x000fe2000001141d */
[----:B------:R-:W-:-:S02]  /*f2b0*/  ULDC.64 UR4, c[0x0][0xae8] ;  /* 0x0002ba0000047ab9 */ /* 0x000fc40000000a00 */
[----:B------:R-:W-:Y:S01]  /*f2c0*/  IMAD.IADD R7, R26, 0x1, -R7 ;  /* 0x000000011a077824 */ /* 0x000fe200078e0a07 */
[----:B------:R-:W-:-:S03]  /*f2d0*/  IADD3 R5, R5, R3, RZ ;  /* 0x0000000305057210 */ /* 0x000fc60007ffe0ff */
[----:B------:R-:W-:Y:S02]  /*f2e0*/  IMAD R0, R7, 0x30, R29 ;  /* 0x0000003007007824 */ /* 0x000fe400078e021d */
[----:B------:R-:W-:-:S04]  /*f2f0*/  IMAD.WIDE.U32 R4, R24, UR4, R4 ;  /* 0x0000000418047c25 */ /* 0x000fc8000f8e0004 */
[----:B-----5:R-:W-:-:S04]  /*f300*/  IMAD R9, R28, 0xc0, R0 ;  /* 0x000000c01c097824 */ /* 0x020fc800078e0200 */
[----:B------:R-:W-:-:S04]  /*f310*/  @P2 IMAD.HI.U32 R0, R9, R20, RZ ;  /* 0x0000001409002227 */ /* 0x000fc800078e00ff */
[----:B------:R-:W-:Y:S01]  /*f320*/  IMAD.MOV.U32 R3, RZ, RZ, R9 ;  /* 0x000000ffff037224 */ /* 0x000fe200078e0009 */
[----:B------:R-:W-:-:S04]  /*f330*/  @P2 SHF.R.U32.HI R3, RZ, R21, R0 ;  /* 0x00000015ff032219 */ /* 0x000fc80000011600 */
[----:B------:R-:W-:Y:S01]  /*f340*/  SHF.R.S32.HI R0, RZ, 0x1f, R3 ;  /* 0x0000001fff007819 */ /* 0x000fe20000011403 */
[----:B--2---:R-:W-:Y:S02]  /*f350*/  IMAD.MOV.U32 R26, RZ, RZ, R6 ;  /* 0x000000ffff1a7224 */ /* 0x004fe400078e0006 */
[----:B------:R-:W-:Y:S02]  /*f360*/  IMAD R6, R10, UR4, RZ ;  /* 0x000000040a067c24 */ /* 0x000fe4000f8e02ff */
[----:B---3--:R-:W-:Y:S02]  /*f370*/  IMAD.MOV.U32 R27, RZ, RZ, R14 ;  /* 0x000000ffff1b7224 */ /* 0x008fe400078e000e */
[----:B------:R-:W-:Y:S01]  /*f380*/  IMAD R7, R24, UR5, R6 ;  /* 0x0000000518077c24 */ /* 0x000fe2000f8e0206 */
[----:B------:R-:W-:Y:S02]  /*f390*/  ULDC.64 UR4, c[0x0][0xaf0] ;  /* 0x0002bc0000047ab9 */ /* 0x000fe40000000a00 */
[----:B------:R-:W-:-:S02]  /*f3a0*/  IMAD R6, R12, UR4, RZ ;  /* 0x000000040c067c24 */ /* 0x000fc4000f8e02ff */
[----:B------:R-:W-:Y:S02]  /*f3b0*/  IMAD.IADD R5, R5, 0x1, R7 ;  /* 0x0000000105057824 */ /* 0x000fe400078e0207 */
        /* <DEDUP_REMOVED lines=10> */
[----:B------:R-:W-:-:S03]  /*f460*/  ULDC.64 UR4, c[0x0][0xad8] ;  /* 0x0002b60000047ab9 */ /* 0x000fc60000000a00 */
[----:B------:R-:W-:Y:S01]  /*f470*/  IADD3 R5, R5, R9, RZ ;  /* 0x0000000905057210 */ /* 0x000fe20007ffe0ff */
[----:B------:R-:W-:Y:S02]  /*f480*/  IMAD R0, R0, UR4, RZ ;  /* 0x0000000400007c24 */ /* 0x000fe4000f8e02ff */
[C---:B------:R-:W-:Y:S01]  /*f490*/  IMAD.WIDE.U32 R20, R7.reuse, UR4, R4 ;  /* 0x0000000407147c25 */ /* 0x040fe2000f8e0004 */
[----:B------:R-:W-:Y:S02]  /*f4a0*/  ULDC UR4, c[0x0][0xac8] ;  /* 0x0002b20000047ab9 */ /* 0x000fe40000000800 */
[----:B------:R-:W-:Y:S01]  /*f4b0*/  ISETP.GE.AND P0, PT, R26, UR4, PT ;  /* 0x000000041a007c0c */ /* 0x000fe2000bf06270 */
[----:B------:R-:W-:Y:S01]  /*f4c0*/  IMAD R3, R7, UR5, R0 ;  /* 0x0000000507037c24 */ /* 0x000fe2000f8e0200 */
[----:B------:R-:W-:Y:S01]  /*f4d0*/  LEA R7, P1, R20, UR6, 0x1 ;  /* 0x0000000614077c11 */ /* 0x000fe2000f8208ff */
[----:B------:R-:W-:Y:S02]  /*f4e0*/  UMOV UR4, 0xffffffff ;  /* 0xffffffff00047882 */ /* 0x000fe40000000000 */
[----:B------:R-:W-:-:S05]  /*f4f0*/  IMAD.IADD R3, R21, 0x1, R3 ;  /* 0x0000000115037824 */ /* 0x000fca00078e0203 */
[----:B------:R-:W-:Y:S01]  /*f500*/  LEA.HI.X R20, R20, UR7, R3, 0x1, P1 ;  /* 0x0000000714147c11 */ /* 0x000fe200088f0c03 */
[----:B------:R-:W-:Y:S06]  /*f510*/  BRA.DIV UR4, `(.L_x_13322) ;  /* 0x0000007604e47947 */ /* 0x000fec000b800000 */
[----:B------:R-:W0:Y:S01]  /*f520*/  SHFL.IDX PT, R3, R7, RZ, 0x181f ;  /* 0x00181fff07037589 */ /* 0x000e2200000e0000 */
[----:B------:R-:W-:Y:S02]  /*f530*/  IMAD R21, R8, R25, RZ ;  /* 0x0000001908157224 */ /* 0x000fe400078e02ff */
[----:B------:R-:W-:Y:S01]  /*f540*/  IMAD R24, R28, 0xc0, R29 ;  /* 0x000000c01c187824 */ /* 0x000fe200078e021d */
[----:B------:R-:W2:Y:S03]  /*f550*/  SHFL.IDX PT, R0, R20, RZ, 0x181f ;  /* 0x00181fff14007589 */ /* 0x000ea600000e0000 */
[C---:B------:R-:W-:Y:S01]  /*f560*/  VIADD R8, R24.reuse, 0x30 ;  /* 0x0000003018087836 */ /* 0x040fe20000000000 */
[----:B------:R-:W3:Y:S01]  /*f570*/  SHFL.IDX PT, R5, R7, 0x1, 0x181f ;  /* 0x00381f0007057f89 */ /* 0x000ee200000e0000 */
[C---:B------:R-:W-:Y:S01]  /*f580*/  ISETP.GE.OR P2, PT, R24.reuse, R21, P0 ;  /* 0x000000151800720c */ /* 0x040fe20000746670 */
[----:B------:R-:W-:-:S02]  /*f590*/  VIADD R10, R24, 0x60 ;  /* 0x00000060180a7836 */ /* 0x000fc40000000000 */
[----:B------:R-:W4:Y:S01]  /*f5a0*/  SHFL.IDX PT, R14, R7, 0x2, 0x181f ;  /* 0x00581f00070e7f89 */ /* 0x000f2200000e0000 */
[-C--:B------:R-:W-:Y:S02]  /*f5b0*/  ISETP.GE.OR P3, PT, R8, R21.reuse, P0 ;  /* 0x000000150800720c */ /* 0x080fe40000766670 */
[----:B------:R-:W-:Y:S01]  /*f5c0*/  ISETP.GE.OR P4, PT, R10, R21, P0 ;  /* 0x000000150a00720c */ /* 0x000fe20000786670 */
[----:B------:R-:W5:Y:S04]  /*f5d0*/  SHFL.IDX PT, R4, R20, 0x1, 0x181f ;  /* 0x00381f0014047f89 */ /* 0x000f6800000e0000 */
[----:B------:R-:W1:Y:S02]  /*f5e0*/  SHFL.IDX PT, R6, R20, 0x2, 0x181f ;  /* 0x00581f0014067f89 */ /* 0x000e6400000e0000 */
[----:B0-----:R-:W-:-:S04]  /*f5f0*/  @!P2 LEA R10, P5, R26, R3, 0x1 ;  /* 0x000000031a0aa211 */ /* 0x001fc800078a08ff */
[C---:B--2---:R-:W-:Y:S02]  /*f600*/  @!P2 LEA.HI.X R3, R26.reuse, R0, R27, 0x1, P5 ;  /* 0x000000001a03a211 */ /* 0x044fe400028f0c1b */
[----:B------:R0:W2:Y:S01]  /*f610*/  SHFL.IDX PT, R0, R20, 0x3, 0x181f ;  /* 0x00781f0014007f89 */ /* 0x0000a200000e0000 */
[C---:B---3--:R-:W-:Y:S02]  /*f620*/  @!P3 LEA R8, P1, R26.reuse, R5, 0x1 ;  /* 0x000000051a08b211 */ /* 0x048fe400078208ff */
[----:B------:R-:W-:Y:S01]  /*f630*/  @!P2 IMAD.MOV.U32 R11, RZ, RZ, R3 ;  /* 0x000000ffff0ba224 */ /* 0x000fe200078e0003 */
[----:B----4-:R-:W-:-:S04]  /*f640*/  @!P4 LEA R25, P5, R26, R14, 0x1 ;  /* 0x0000000e1a19c211 */ /* 0x010fc800078a08ff */
[----:B------:R0:W-:Y:S01]  /*f650*/  @!P2 ST.E.128 desc[UR42][R10.64], RZ ;  /* 0x000000ff0a00a985 */ /* 0x0001e2000c101d2a */
[C---:B-----5:R-:W-:Y:S01]  /*f660*/  @!P3 LEA.HI.X R9, R26.reuse, R4, R27, 0x1, P1 ;  /* 0x000000041a09b211 */ /* 0x060fe200008f0c1b */
[----:B------:R-:W-:Y:S02]  /*f670*/  @!P4 IMAD.MOV.U32 R4, RZ, RZ, R25 ;  /* 0x000000ffff04c224 */ /* 0x000fe400078e0019 */
[----:B------:R0:W3:Y:S01]  /*f680*/  SHFL.IDX PT, R14, R7, 0x3, 0x181f ;  /* 0x00781f00070e7f89 */ /* 0x0000e200000e0000 */
[----:B-1----:R-:W-:-:S03]  /*f690*/  @!P4 LEA.HI.X R5, R26, R6, R27, 0x1, P5 ;  /* 0x000000061a05c211 */ /* 0x002fc600028f0c1b */
[----:B------:R0:W-:Y:S04]  /*f6a0*/  @!P3 ST.E.128 desc[UR42][R8.64], RZ ;  /* 0x000000ff0800b985 */ /* 0x0001e8000c101d2a */
[----:B------:R0:W-:Y:S02]  /*f6b0*/  @!P4 ST.E.128 desc[UR42][R4.64], RZ ;  /* 0x000000ff0400c985 */ /* 0x0001e4000c101d2a */
.L_x_13491:
[----:B------:R-:W-:-:S04]  /*f6c0*/  IADD3 R24, R24, 0x90, RZ ;  /* 0x0000009018187810 */ /* 0x000fc80007ffe0ff */
[----:B------:R-:W-:-:S13]  /*f6d0*/  ISETP.GE.OR P0, PT, R24, R21, P0 ;  /* 0x000000151800720c */ /* 0x000fda0000706670 */
[----:B---3--:R-:W-:-:S04]  /*f6e0*/  @!P0 LEA R14, P1, R26, R14, 0x1 ;  /* 0x0000000e1a0e8211 */ /* 0x008fc800078208ff */
[----:B--2---:R-:W-:-:S05]  /*f6f0*/  @!P0 LEA.HI.X R15, R26, R0, R27, 0x1, P1 ;  /* 0x000000001a0f8211 */ /* 0x004fca00008f0c1b */
[----:B------:R1:W-:Y:S04]  /*f700*/  @!P0 ST.E.128 desc[UR42][R14.64], RZ ;  /* 0x000000ff0e008985 */ /* 0x0003e8000c101d2a */
.L_x_13318:
[----:B------:R-:W-:Y:S05]  /*f710*/  BSYNC B0 ;  /* 0x0000000000007941 */ /* 0x000fea0003800000 */
.L_x_13315:
[----:B------:R-:W-:Y:S02]  /*f720*/  ULDC UR4, c[0x0][0xc3c] ;  /* 0x00030f0000047ab9 */ /* 0x000fe40000000800 */
[----:B------:R-:W-:-:S13]  /*f730*/  ISETP.GE.AND P0, PT, R35, UR4, PT ;  /* 0x0000000423007c0c */ /* 0x000fda000bf06270 */
[----:B------:R-:W-:Y:S05]  /*f740*/  @!P0 BRA `(.L_x_13323) ;  /* 0xffffff1800548947 */ /* 0x000fea000383ffff */
[----:B------:R-:W-:Y:S05]  /*f750*/  BRA `(.L_x_13194) ;  /* 0x0000006400a47947 */ /* 0x000fea0003800000 */
.L_x_13192:
        /* <DEDUP_REMOVED lines=18> */
.L_x_13324:
        /* <DEDUP_REMOVED lines=42> */
.L_x_13330:
        /* <DEDUP_REMOVED lines=12> */
.L_x_13329:
[----:B------:R-:W-:Y:S05]  /*fbe0*/  BSYNC B0 ;  /* 0x0000000000007941 */ /* 0x000fea0003800000 */
.L_x_13328:
        /* <DEDUP_REMOVED lines=21> */
.L_x_13326:
        /* <DEDUP_REMOVED lines=15> */
.L_x_13331:
        /* <DEDUP_REMOVED lines=28> */
.L_x_13327:
[----:B------:R-:W-:Y:S01]  /*fff0*/  IMAD.MOV.U32 R17, RZ, RZ, RZ ;  /* 0x000000ffff117224 */ /* 0x000fe200078e00ff */
[----:B------:R-:W-:Y:S01]  /*10000*/  MOV R16, UR6 ;  /* 0x0000000600107c02 */ /* 0x000fe20008000f00 */
[----:B------:R-:W-:-:S07]  /*10010*/  IMAD.MOV.U32 R18, RZ, RZ, RZ ;  /* 0x000000ffff127224 */ /* 0x000fce00078e00ff */
.L_x_13332:
[----:B------:R-:W-:-:S13]  /*10020*/  ISETP.NE.AND P0, PT, R5, RZ, PT ;  /* 0x000000ff0500720c */ /* 0x000fda0003f05270 */
[----:B------:R-:W0:Y:S01]  /*10030*/  @!P0 S2R R3, SR_CgaCtaId ;  /* 0x0000000000038919 */ /* 0x000e220000008800 */
[----:B------:R-:W-:-:S04]  /*10040*/  @!P0 MOV R0, 0x400 ;  /* 0x0000040000008802 */ /* 0x000fc80000000f00 */
[----:B0-----:R-:W-:-:S05]  /*10050*/  @!P0 LEA R0, R3, R0, 0x18 ;  /* 0x0000000003008211 */ /* 0x001fca00078ec0ff */
[----:B------:R2:W-:Y:S01]  /*10060*/  @!P0 STS.128 [R0+0x168d0], R16 ;  /* 0x0168d01000008388 */ /* 0x0005e20000000c00 */
[----:B------:R-:W-:Y:S06]  /*10070*/  BAR.ARV 0x5, 0x200 ;  /* 0x0148000000007b1d */ /* 0x000fec0000002000 */
.L_x_13325:
[----:B------:R3:W-:Y:S01]  /*10080*/  STL [R1+0x40], RZ ;  /* 0x000040ff01007387 */ /* 0x0007e20000100800 */
[----:B------:R-:W-:Y:S01]  /*10090*/  ULDC UR4, c[0x0][0xc3c] ;  /* 0x00030f0000047ab9 */ /* 0x000fe20000000800 */
[----:B------:R-:W-:Y:S01]  /*100a0*/  IMAD.MOV.U32 R28, RZ, RZ, 0x1 ;  /* 0x00000001ff1c7424 */ /* 0x000fe200078e00ff */
[----:B-1----:R-:W-:Y:S01]  /*100b0*/  ISETP.GE.AND P0, PT, R19, UR4, PT ;  /* 0x0000000413007c0c */ /* 0x002fe2000bf06270 */
[----:B------:R-:W-:-:S12]  /*100c0*/  IMAD.MOV.U32 R25, RZ, RZ, RZ ;  /* 0x000000ffff197224 */ /* 0x000fd800078e00ff */
[----:B---3--:R-:W-:Y:S05]  /*100d0*/  @P0 BRA `(.L_x_13333) ;  /* 0x0000005800680947 */ /* 0x008fea0003800000 */
[----:B------:R-:W1:Y:S01]  /*100e0*/  S2R R6, SR_TID.X ;  /* 0x0000000000067919 */ /* 0x000e620000002100 */
[----:B------:R-:W3:Y:S01]  /*100f0*/  S2UR UR5, SR_CgaCtaId ;  /* 0x00000000000579c3 */ /* 0x000ee20000008800 */
[----:B------:R-:W-:Y:S01]  /*10100*/  UMOV UR4, 0x400 ;  /* 0x0000040000047882 */ /* 0x000fe20000000000 */
[----:B------:R-:W-:Y:S01]  /*10110*/  BSSY B8, `(.L_x_13333) ;  /* 0x0000596000087945 */ /* 0x000fe20003800000 */
[----:B------:R4:W-:Y:S01]  /*10120*/  STL [R1+0x40], RZ ;  /* 0x000040ff01007387 */ /* 0x0009e20000100800 */
[----:B------:R-:W-:Y:S01]  /*10130*/  IMAD.MOV.U32 R29, RZ, RZ, 0x1 ;  /* 0x00000001ff1d7424 */ /* 0x000fe200078e00ff */
[----:B------:R-:W-:Y:S01]  /*10140*/  ULDC.64 UR40, c[0x0][0x198] ;  /* 0x0000660000287ab9 */ /* 0x000fe20000000a00 */
[----:B------:R-:W-:Y:S01]  /*10150*/  IMAD.MOV.U32 R27, RZ, RZ, RZ ;  /* 0x000000ffff1b7224 */ /* 0x000fe200078e00ff */
[----:B------:R-:W-:Y:S01]  /*10160*/  ULOP3.LUT UR38, UR36, 0x2, URZ, 0xfc, !UPT ;  /* 0x0000000224267892 */ /* 0x000fe2000f8efc3f */
[----:B------:R-:W-:Y:S01]  /*10170*/  IMAD.MOV.U32 R28, RZ, RZ, 0x1 ;  /* 0x00000001ff1c7424 */ /* 0x000fe200078e00ff */
[----:B------:R-:W-:Y:S01]  /*10180*/  ULDC UR37, c[0x0][0xc] ;  /* 0x0000030000257ab9 */ /* 0x000fe20000000800 */
[----:B------:R-:W-:Y:S01]  /*10190*/  IMAD.MOV.U32 R25, RZ, RZ, RZ ;  /* 0x000000ffff197224 */ /* 0x000fe200078e00ff */
[----:B---3--:R-:W-:-:S06]  /*101a0*/  ULEA UR4, UR5, UR4, 0x18 ;  /* 0x0000000405047291 */ /* 0x008fcc000f8ec03f */
[----:B------:R-:W-:Y:S01]  /*101b0*/  IMAD.U32 R22, RZ, RZ, UR4 ;  /* 0x00000004ff167e24 */ /* 0x000fe2000f8e00ff */
[C---:B-1----:R-:W-:Y:S01]  /*101c0*/  LOP3.LUT R5, R6.reuse, 0x7f, RZ, 0xc0, !PT ;  /* 0x0000007f06057812 */ /* 0x042fe200078ec0ff */
[----:B--2---:R-:W-:-:S04]  /*101d0*/  IMAD.SHL.U32 R0, R6, 0x8, RZ ;  /* 0x0000000806007824 */ /* 0x004fc800078e00ff */
[----:B------:R-:W-:Y:S01]  /*101e0*/  IMAD.SHL.U32 R3, R5, 0x8, RZ ;  /* 0x0000000805037824 */ /* 0x000fe200078e00ff */
[----:B0-----:R-:W-:-:S04]  /*101f0*/  LOP3.LUT R2, R0, 0x1f8, RZ, 0xc0, !PT ;  /* 0x000001f800027812 */ /* 0x001fc800078ec0ff */
[----:B------:R-:W-:-:S04]  /*10200*/  LOP3.LUT R2, R2, 0x38, R6, 0x78, !PT ;  /* 0x0000003802027812 */ /* 0x000fc800078e7806 */
[----:B------:R-:W-:Y:S02]  /*10210*/  LOP3.LUT R4, R2, 0x200, R3, 0xf8, !PT ;  /* 0x0000020002047812 */ /* 0x000fe400078ef803 */
[----:B------:R-:W-:Y:S02]  /*10220*/  SHF.L.U32 R2, R6, 0x4, RZ ;  /* 0x0000000406027819 */ /* 0x000fe400000006ff */
[----:B------:R-:W-:Y:S02]  /*10230*/  LEA R0, R4, R22, 0x1 ;  /* 0x0000001604007211 */ /* 0x000fe400078e08ff */
[----:B------:R-:W-:Y:S02]  /*10240*/  SHF.R.U32.HI R3, RZ, 0x3, R5 ;  /* 0x00000003ff037819 */ /* 0x000fe40000011605 */
[----:B------:R-:W-:Y:S01]  /*10250*/  LOP3.LUT R2, R2, 0x70, RZ, 0xc0, !PT ;  /* 0x0000007002027812 */ /* 0x000fe200078ec0ff */
[----:B------:R4:W-:Y:S03]  /*10260*/  STL [R1+0x24], R0 ;  /* 0x0000240001007387 */ /* 0x0009e60000100800 */
[----:B------:R-:W-:-:S07]  /*10270*/  LOP3.LUT R2, R3, R2, RZ, 0xfc, !PT ;  /* 0x0000000203027212 */ /* 0x000fce00078efcff */
.L_x_13426:
[----:B0-----:R-:W0:Y:S02]  /*10280*/  LDC.64 R2, c[0x0][0xc88] ;  /* 0x00032200ff027b82 */ /* 0x001e240000000a00 */
[----:B0-----:R-:W-:-:S05]  /*10290*/  IMAD.WIDE R2, R19, 0x4, R2 ;  /* 0x0000000413027825 */ /* 0x001fca00078e0202 */
[----:B------:R-:W4:Y:S01]  /*102a0*/  LDG.E R10, desc[UR42][R2.64] ;  /* 0x0000002a020a7981 */ /* 0x000f22000c1e1900 */
        /* <DEDUP_REMOVED lines=8> */
[----:B----4-:R-:W-:Y:S01]  /*10330*/  SHF.R.S32.HI R0, RZ, 0x1f, R10 ;  /* 0x0000001fff007819 */ /* 0x010fe2000001140a */
[----:B------:R-:W-:-:S10]  /*10340*/  IMAD.SHL.U32 R23, R10, 0x4, RZ ;  /* 0x000000040a177824 */ /* 0x000fd400078e00ff */
[C---:B------:R-:W-:Y:S01]  /*10350*/  @P0 LEA R2, P1, R10.reuse, UR4, 0x2 ;  /* 0x000000040a020c11 */ /* 0x040fe2000f8210ff */
[----:B------:R-:W-:Y:S03]  /*10360*/  STL [R1+0x8], R10 ;  /* 0x0000080a01007387 */ /* 0x000fe60000100800 */
[C-C-:B------:R-:W-:Y:S01]  /*10370*/  @P0 LEA.HI.X R3, R10.reuse, UR5, R0.reuse, 0x2, P1 ;  /* 0x000000050a030c11 */ /* 0x140fe200088f1400 */
[----:B------:R-:W-:Y:S01]  /*10380*/  ULDC.64 UR4, c[0x0][0xa00] ;  /* 0x0002800000047ab9 */ /* 0x000fe20000000a00 */
[----:B------:R-:W-:Y:S01]  /*10390*/  SHF.L.U64.HI R24, R10, 0x2, R0 ;  /* 0x000000020a187819 */ /* 0x000fe20000010200 */
[----:B------:R0:W-:Y:S04]  /*103a0*/  STL [R1+0x30], R0 ;  /* 0x0000300001007387 */ /* 0x0001e80000100800 */
[----:B--2---:R1:W2:Y:S01]  /*103b0*/  @P0 LDG.E R9, desc[UR42][R2.64] ;  /* 0x0000002a02090981 */ /* 0x0042a2000c1e1900 */
[----:B------:R-:W-:-:S02]  /*103c0*/  ISETP.NE.U32.AND P0, PT, RZ, UR4, PT ;  /* 0x00000004ff007c0c */ /* 0x000fc4000bf05070 */
[----:B------:R-:W-:Y:S02]  /*103d0*/  ISETP.NE.U32.AND P2, PT, RZ, UR8, PT ;  /* 0x00000008ff007c0c */ /* 0x000fe4000bf45070 */
[----:B------:R-:W-:Y:S01]  /*103e0*/  ISETP.NE.AND.EX P0, PT, RZ, UR5, PT, P0 ;  /* 0x00000005ff007c0c */ /* 0x000fe2000bf05300 */
[----:B0-----:R-:W-:Y:S01]  /*103f0*/  IMAD.MOV.U32 R0, RZ, RZ, RZ ;  /* 0x000000ffff007224 */ /* 0x001fe200078e00ff */
[----:B------:R-:W-:Y:S02]  /*10400*/  ISETP.NE.AND.EX P2, PT, RZ, UR9, PT, P2 ;  /* 0x00000009ff007c0c */ /* 0x000fe4000bf45320 */
[----:B------:R-:W-:Y:S02]  /*10410*/  ISETP.NE.U32.AND P1, PT, RZ, UR6, PT ;  /* 0x00000006ff007c0c */ /* 0x000fe4000bf25070 */
[----:B-1----:R-:W-:Y:S02]  /*10420*/  IADD3 R2, P3, R23, UR4, RZ ;  /* 0x0000000417027c10 */ /* 0x002fe4000ff7e0ff */
[----:B------:R-:W-:-:S02]  /*10430*/  ISETP.NE.AND.EX P1, PT, RZ, UR7, PT, P1 ;  /* 0x00000007ff007c0c */ /* 0x000fc4000bf25310 */
        /* <DEDUP_REMOVED lines=20> */
[----:B0-----:R-:W-:Y:S01]  /*10580*/  MOV R6, UR5 ;  /* 0x0000000500067c02 */ /* 0x001fe20008000f00 */
[----:B------:R-:W-:Y:S01]  /*10590*/  IMAD.U32 R7, RZ, RZ, UR4 ;  /* 0x00000004ff077e24 */ /* 0x000fe2000f8e00ff */
[----:B---3--:R1:W-:Y:S01]  /*105a0*/  STL [R1+0x34], R8 ;  /* 0x0000340801007387 */ /* 0x0083e20000100800 */
[----:B------:R-:W-:Y:S05]  /*105b0*/  @P2 BRA `(.L_x_13334) ;  /* 0x0000000000142947 */ /* 0x000fea0003800000 */
[----:B------:R-:W-:Y:S05]  /*105c0*/  @!P0 BRA `(.L_x_13334) ;  /* 0x0000000000108947 */ /* 0x000fea0003800000 */
[----:B-1----:R-:W2:Y:S04]  /*105d0*/  LDG.E R8, desc[UR42][R2.64] ;  /* 0x0000002a02087981 */ /* 0x002ea8000c1e1900 */
[----:B------:R-:W2:Y:S02]  /*105e0*/  LDG.E R2, desc[UR42][R2.64+0x4] ;  /* 0x0000042a02027981 */ /* 0x000ea4000c1e1900 */
[----:B--2---:R-:W-:-:S05]  /*105f0*/  IMAD.IADD R2, R2, 0x1, -R8 ;  /* 0x0000000102027824 */ /* 0x004fca00078e0a08 */
[----:B------:R0:W-:Y:S02]  /*10600*/  STL [R1+0x34], R2 ;  /* 0x0000340201007387 */ /* 0x0001e40000100800 */
.L_x_13334:
        /* <DEDUP_REMOVED lines=10> */
.L_x_13335:
        /* <DEDUP_REMOVED lines=9> */
.L_x_13336:
[----:B01----:R-:W2:Y:S04]  /*10740*/  @P1 LDG.E R2, desc[UR42][R4.64] ;  /* 0x0000002a04021981 */ /* 0x003ea8000c1e1900 */
[----:B------:R-:W2:Y:S01]  /*10750*/  @P1 LDG.E R4, desc[UR42][R4.64+0x4] ;  /* 0x0000042a04041981 */ /* 0x000ea2000c1e1900 */
[----:B-----5:R-:W-:Y:S01]  /*10760*/  IADD3 R7, -R9, R7, RZ ;  /* 0x0000000709077210 */ /* 0x020fe20007ffe1ff */
[----:B------:R-:W-:Y:S01]  /*10770*/  BSSY B0, `(.L_x_13337) ;  /* 0x00000dc000007945 */ /* 0x000fe20003800000 */
[----:B--2---:R-:W-:-:S04]  /*10780*/  @P1 IMAD.IADD R6, R4, 0x1, -R2 ;  /* 0x0000000104061824 */ /* 0x004fc800078e0a02 */
        /* <DEDUP_REMOVED lines=27> */
.L_x_13494:
[----:B-1----:R-:W-:Y:S02]  /*10940*/  ISETP.NE.AND P0, PT, R14, RZ, PT ;  /* 0x000000ff0e00720c */ /* 0x002fe40003f05270 */
[----:B------:R-:W-:-:S11]  /*10950*/  PLOP3.LUT P6, PT, PT, PT, PT, 0x8, 0x0 ;  /* 0x000000000000781c */ /* 0x000fd60003fce170 */
[----:B------:R-:W-:Y:S05]  /*10960*/  @P0 BRA `(.L_x_13340) ;  /* 0x00000000000c0947 */ /* 0x000fea0003800000 */
[----:B------:R-:W-:-:S03]  /*10970*/  UMOV UR4, 0xffffffff ;  /* 0xffffffff00047882 */ /* 0x000fc60000000000 */
[----:B------:R-:W-:Y:S05]  /*10980*/  BRA.DIV UR4, `(.L_x_13341) ;  /* 0x0000006604fc7947 */ /* 0x000fea000b800000 */
[----:B------:R-:W-:-:S13]  /*10990*/  ELECT P6, URZ, PT ;  /* 0x00000000003f782f */ /* 0x000fda00038c0000 */
.L_x_13340:
[----:B0-----:R-:W2:Y:S01]  /*109a0*/  LDL R5, [R1+0x40] ;  /* 0x0000400001057983 */ /* 0x001ea20000100800 */
[----:B------:R-:W-:Y:S01]  /*109b0*/  BSSY B1, `(.L_x_13342) ;  /* 0x0000008000017945 */ /* 0x000fe20003800000 */
[----:B--2---:R-:W-:-:S04]  /*109c0*/  IADD3 R5, R5, 0x1, RZ ;  /* 0x0000000105057810 */ /* 0x004fc80007ffe0ff */
[----:B------:R-:W-:-:S04]  /*109d0*/  LEA.HI R6, R5, R5, RZ, 0x1 ;  /* 0x0000000505067211 */ /* 0x000fc800078f08ff */
[----:B------:R-:W-:-:S05]  /*109e0*/  LOP3.LUT R6, R6, 0xfffffffe, RZ, 0xc0, !PT ;  /* 0xfffffffe06067812 */ /* 0x000fca00078ec0ff */
[----:B------:R-:W-:-:S05]  /*109f0*/  IMAD.IADD R5, R5, 0x1, -R6 ;  /* 0x0000000105057824 */ /* 0x000fca00078e0a06 */
[----:B------:R-:W-:-:S04]  /*10a00*/  SHF.L.U32 R5, R5, 0x1f, RZ ;  /* 0x0000001f05057819 */ /* 0x000fc800000006ff */
[----:B------:R-:W0:Y:S02]  /*10a10*/  SYNCS.PHASECHK.TRANS64.TRYWAIT P0, [R22+URZ+0x16820], R5 ;  /* 0x01682005160075a7 */ /* 0x000e24000800017f */
[----:B0-----:R-:W-:Y:S05]  /*10a20*/  @!P0 BRA `(.L_x_13343) ;  /* 0x0000006400f48947 */ /* 0x001fea0003800000 */
.L_x_13497:
[----:B------:R-:W-:Y:S05]  /*10a30*/  BSYNC B1 ;  /* 0x0000000000017941 */ /* 0x000fea0003800000 */
.L_x_13342:
[----:B------:R-:W-:Y:S04]  /*10a40*/  BSSY B1, `(.L_x_13344) ;  /* 0x000004f000017945 */ /* 0x000fe80003800000 */
[----:B------:R-:W-:Y:S05]  /*10a50*/  @!P6 BRA `(.L_x_13345) ;  /* 0x000000040034e947 */ /* 0x000fea0003800000 */
[----:B------:R-:W1:Y:S01]  /*10a60*/  S2R R6, SR_TID.X ;  /* 0x0000000000067919 */ /* 0x000e620000002100 */
[----:B0-----:R-:W-:Y:S01]  /*10a70*/  IMAD R5, R27, 0x8, R22 ;  /* 0x000000081b057824 */ /* 0x001fe200078e0216 */
[----:B------:R-:W-:Y:S01]  /*10a80*/  BSSY B2, `(.L_x_13346) ;  /* 0x0000006000027945 */ /* 0x000fe20003800000 */
[----:B-1----:R-:W-:Y:S02]  /*10a90*/  LOP3.LUT R7, R6, 0x7f, RZ, 0xc0, !PT ;  /* 0x0000007f06077812 */ /* 0x002fe400078ec0ff */
[----:B------:R-:W-:Y:S02]  /*10aa0*/  SHF.L.U32 R6, R29, 0x1f, RZ ;  /* 0x0000001f1d067819 */ /* 0x000fe400000006ff */
[----:B------:R-:W-:Y:S02]  /*10ab0*/  ISETP.NE.AND P1, PT, R7, RZ, PT ;  /* 0x000000ff0700720c */ /* 0x000fe40003f25270 */
[----:B------:R-:W0:Y:S02]  /*10ac0*/  SYNCS.PHASECHK.TRANS64.TRYWAIT P0, [R5+URZ+0x168a0], R6 ;  /* 0x0168a006050075a7 */ /* 0x000e24000800017f */
[----:B0-----:R-:W-:Y:S09]  /*10ad0*/  @!P0 BRA `(.L_x_13347) ;  /* 0x0000006400dc8947 */ /* 0x001ff20003800000 */
.L_x_13498:
[----:B------:R-:W-:Y:S05]  /*10ae0*/  BSYNC B2 ;  /* 0x0000000000027941 */ /* 0x000fea0003800000 */
.L_x_13346:
        /* <DEDUP_REMOVED lines=9> */
.L_x_13349:
[----:B------:R-:W-:Y:S05]  /*10b80*/  BSYNC B2 ;  /* 0x0000000000027941 */ /* 0x000fea0003800000 */
.L_x_13348:
[----:B------:R-:W-:Y:S01]  /*10b90*/  IMAD.MOV.U32 R11, RZ, RZ, RZ ;  /* 0x000000ffff0b7224 */ /* 0x000fe200078e00ff */
[C---:B------:R-:W-:Y:S01]  /*10ba0*/  LEA R8, R27.reuse, R22, 0xe ;  /* 0x000000161b087211 */ /* 0x040fe200078e70ff */
[----:B------:R-:W-:Y:S01]  /*10bb0*/  IMAD R7, R4, 0x80, R0 ;  /* 0x0000008004077824 */ /* 0x000fe200078e0200 */
[----:B------:R-:W-:Y:S01]  /*10bc0*/  UIADD3 UR4, UP0, UR40, 0x570, URZ ;  /* 0x0000057028047890 */ /* 0x000fe2000ff1e03f */
[----:B------:R-:W-:Y:S01]  /*10bd0*/  PLOP3.LUT P0, PT, PT, PT, PT, 0x80, 0x0 ;  /* 0x000000000000781c */ /* 0x000fe20003f0f070 */
[----:B------:R-:W-:Y:S01]  /*10be0*/  IMAD.SHL.U32 R10, R27, 0x2000, RZ ;  /* 0x000020001b0a7824 */ /* 0x000fe200078e00ff */
[----:B------:R-:W-:Y:S01]  /*10bf0*/  R2UR UR10, R11 ;  /* 0x000000000b0a72ca */ /* 0x000fe200000e0000 */
[----:B------:R-:W-:Y:S01]  /*10c00*/  VIADD R7, R7, 0xffffff80 ;  /* 0xffffff8007077836 */ /* 0x000fe20000000000 */
[----:B------:R-:W-:Y:S01]  /*10c10*/  UIADD3.X UR5, URZ, UR41, URZ, UP0, !UPT ;  /* 0x000000293f057290 */ /* 0x000fe200087fe43f */
[----:B------:R-:W-:Y:S01]  /*10c20*/  VIADD R8, R8, 0xe400 ;  /* 0x0000e40008087836 */ /* 0x000fe20000000000 */
[----:B------:R-:W-:Y:S01]  /*10c30*/  UMOV UR6, 0x0 ;  /* 0x0000000000067882 */ /* 0x000fe20000000000 */
[----:B------:R-:W-:Y:S01]  /*10c40*/  VIADD R9, R5, 0x16890 ;  /* 0x0001689005097836 */ /* 0x000fe20000000000 */
[----:B------:R-:W-:-:S09]  /*10c50*/  UMOV UR7, 0x12f00000 ;  /* 0x12f0000000077882 */ /* 0x000fd20000000000 */
.L_x_13350:
        /* <DEDUP_REMOVED lines=13> */
.L_x_13499:
[----:B------:R-:W-:Y:S05]  /*10d30*/  BSYNC B2 ;  /* 0x0000000000027941 */ /* 0x000fea0003800000 */
.L_x_13351:
[----:B------:R-:W-:Y:S01]  /*10d40*/  BSSY B2, `(.L_x_13353) ;  /* 0x000000b000027945 */ /* 0x000fe20003800000 */
[----:B------:R-:W-:Y:S01]  /*10d50*/  IMAD.MOV.U32 R8, RZ, RZ, 0x0 ;  /* 0x00000000ff087424 */ /* 0x000fe200078e00ff */
[----:B------:R-:W-:Y:S02]  /*10d60*/  MOV R9, 0x12f00000 ;  /* 0x12f0000000097802 */ /* 0x000fe40000000f00 */
[----:B------:R-:W-:Y:S05]  /*10d70*/  @P1 BRA `(.L_x_13354) ;  /* 0x00000000001c1947 */ /* 0x000fea0003800000 */
[----:B------:R-:W2:Y:S01]  /*10d80*/  S2R R12, SR_TID.X ;  /* 0x00000000000c7919 */ /* 0x000ea20000002100 */
[----:B01----:R-:W-:-:S04]  /*10d90*/  IMAD.MOV.U32 R6, RZ, RZ, 0x4000 ;  /* 0x00004000ff067424 */ /* 0x003fc800078e00ff */
[----:B------:R3:W-:Y:S01]  /*10da0*/  SYNCS.ARRIVE.TRANS64 RZ, [R5+URZ+0x168b0], R6 ;  /* 0x0168b00605ff79a7 */ /* 0x0007e2000800003f */
[----:B--2---:R-:W-:-:S04]  /*10db0*/  LOP3.LUT R12, R12, 0x1f, RZ, 0xc0, !PT ;  /* 0x0000001f0c0c7812 */ /* 0x004fc800078ec0ff */
[----:B------:R-:W-:-:S13]  /*10dc0*/  ISETP.NE.AND P0, PT, R12, RZ, PT ;  /* 0x000000ff0c00720c */ /* 0x000fda0003f05270 */
[----:B---3--:R-:W-:Y:S05]  /*10dd0*/  @!P0 BRA `(.L_x_13354) ;  /* 0x0000000000048947 */ /* 0x008fea0003800000 */
[----:B------:R-:W-:Y:S01]  /*10de0*/  BPT.TRAP 0x1 ;  /* 0x000000040000795c */ /* 0x000fe20000300000 */
.L_x_13354:
[----:B------:R-:W-:Y:S05]  /*10df0*/  BSYNC B2 ;  /* 0x0000000000027941 */ /* 0x000fea0003800000 */
.L_x_13353:
        /* <DEDUP_REMOVED lines=9> */
.L_x_13355:
        /* <DEDUP_REMOVED lines=10> */
.L_x_13345:
[----:B------:R-:W-:Y:S05]  /*10f30*/  BSYNC B1 ;  /* 0x0000000000017941 */ /* 0x000fea0003800000 */
.L_x_13344:
[----:B------:R-:W-:Y:S01]  /*10f40*/  IADD3 R4, R4, -0x2, RZ ;  /* 0xfffffffe04047810 */ /* 0x000fe20007ffe0ff */
[----:B------:R-:W-:Y:S01]  /*10f50*/  VIADD R27, R27, 0x1 ;  /* 0x000000011b1b7836 */ /* 0x000fe20000000000 */
[----:B------:R-:W-:Y:S02]  /*10f60*/  PLOP3.LUT P0, PT, PT, PT, PT, 0x8, 0x0 ;  /* 0x000000000000781c */ /* 0x000fe40003f0e170 */
[----:B------:R-:W-:Y:S02]  /*10f70*/  ISETP.GE.AND P2, PT, R4, R3, PT ;  /* 0x000000030400720c */ /* 0x000fe40003f46270 */
[----:B------:R-:W-:-:S04]  /*10f80*/  ISETP.NE.AND P1, PT, R27, 0x2, PT ;  /* 0x000000021b00780c */ /* 0x000fc80003f25270 */
[----:B0-----:R-:W-:Y:S02]  /*10f90*/  SEL R5, RZ, 0x1, P1 ;  /* 0x00000001ff057807 */ /* 0x001fe40000800000 */
[----:B------:R-:W-:Y:S02]  /*10fa0*/  SEL R27, R27, RZ, P1 ;  /* 0x000000ff1b1b7207 */ /* 0x000fe40000800000 */
[----:B------:R-:W-:-:S03]  /*10fb0*/  LOP3.LUT R29, R29, R5, RZ, 0x3c, !PT ;  /* 0x000000051d1d7212 */ /* 0x000fc600078e3cff */
[----:B------:R-:W-:Y:S05]  /*10fc0*/  @!P2 BRA `(.L_x_13338) ;  /* 0x000000040058a947 */ /* 0x000fea0003800000 */
.L_x_13368:
[----:B------:R-:W-:Y:S05]  /*10fd0*/  YIELD ;  /* 0x0000000000007946 */ /* 0x000fea0003800000 */
[----:B------:R-:W-:Y:S04]  /*10fe0*/  BSSY B1, `(.L_x_13356) ;  /* 0x000004c000017945 */ /* 0x000fe80003800000 */
[----:B------:R-:W-:Y:S05]  /*10ff0*/  @!P6 BRA `(.L_x_13357) ;  /* 0x000000040028e947 */ /* 0x000fea0003800000 */
[----:B------:R-:W0:Y:S01]  /*11000*/  S2R R5, SR_TID.X ;  /* 0x0000000000057919 */ /* 0x000e220000002100 */
[----:B------:R-:W-:Y:S01]  /*11010*/  SHF.L.U32 R6, R29, 0x1f, RZ ;  /* 0x0000001f1d067819 */ /* 0x000fe200000006ff */
[----:B------:R-:W-:Y:S01]  /*11020*/  BSSY B2, `(.L_x_13358) ;  /* 0x0000006000027945 */ /* 0x000fe20003800000 */
[----:B0-----:R-:W-:Y:S01]  /*11030*/  LOP3.LUT R7, R5, 0x7f, RZ, 0xc0, !PT ;  /* 0x0000007f05077812 */ /* 0x001fe200078ec0ff */
[----:B------:R-:W-:-:S03]  /*11040*/  IMAD R5, R27, 0x8, R22 ;  /* 0x000000081b057824 */ /* 0x000fc600078e0216 */
[----:B------:R-:W-:Y:S01]  /*11050*/  ISETP.NE.AND P2, PT, R7, RZ, PT ;  /* 0x000000ff0700720c */ /* 0x000fe20003f45270 */
[----:B------:R-:W0:Y:S02]  /*11060*/  SYNCS.PHASECHK.TRANS64.TRYWAIT P1, [R5+URZ+0x168a0], R6 ;  /* 0x0168a006050075a7 */ /* 0x000e24000802017f */
[----:B0-----:R-:W-:Y:S10]  /*11070*/  @!P1 BRA `(.L_x_13359) ;  /* 0x00000060009c9947 */ /* 0x001ff40003800000 */
.L_x_13500:
[----:B------:R-:W-:Y:S05]  /*11080*/  BSYNC B2 ;  /* 0x0000000000027941 */ /* 0x000fea0003800000 */
.L_x_13358:
        /* <DEDUP_REMOVED lines=9> */
.L_x_13361:
[----:B------:R-:W-:Y:S05]  /*11120*/  BSYNC B2 ;  /* 0x0000000000027941 */ /* 0x000fea0003800000 */
.L_x_13360:
        /* <DEDUP_REMOVED lines=8> */
[----:B------:R-:W-:Y:S01]  /*111b0*/  UIADD3.X UR5, URZ, UR41, URZ, UP0, !UPT ;  /* 0x000000293f057290 */ /* 0x000fe200087fe43f */
[----:B------:R-:W-:Y:S01]  /*111c0*/  UMOV UR6, 0x0 ;  /* 0x0000000000067882 */ /* 0x000fe20000000000 */
[----:B------:R-:W-:-:S10]  /*111d0*/  UMOV UR7, 0x12f00000 ;  /* 0x12f0000000077882 */ /* 0x000fd40000000000 */
.L_x_13362:
        /* <DEDUP_REMOVED lines=13> */
.L_x_13501:
[----:B------:R-:W-:Y:S05]  /*112b0*/  BSYNC B2 ;  /* 0x0000000000027941 */ /* 0x000fea0003800000 */
.L_x_13363:
        /* <DEDUP_REMOVED lines=11> */
.L_x_13366:
[----:B------:R-:W-:Y:S05]  /*11370*/  BSYNC B2 ;  /* 0x0000000000027941 */ /* 0x000fea0003800000 */
.L_x_13365:
        /* <DEDUP_REMOVED lines=8> */
.L_x_13367:
        /* <DEDUP_REMOVED lines=10> */
.L_x_13357:
[----:B------:R-:W-:Y:S05]  /*114a0*/  BSYNC B1 ;  /* 0x0000000000017941 */ /* 0x000fea0003800000 */
.L_x_13356:
        /* <DEDUP_REMOVED lines=8> */
.L_x_13338:
[----:B------:R-:W-:Y:S05]  /*11530*/  BSYNC B0 ;  /* 0x0000000000007941 */ /* 0x000fea0003800000 */
.L_x_13337:
[----:B------:R-:W2:Y:S01]  /*11540*/  LDL R5, [R1+0x18] ;  /* 0x0000180001057983 */ /* 0x000ea20000100800 */
[----:B------:R-:W-:Y:S05]  /*11550*/  @!P0 WARPSYNC.ALL ;  /* 0x0000000000008948 */ /* 0x000fea0003800000 */
[----:B------:R-:W-:Y:S06]  /*11560*/  @!P0 BAR.SYNC.DEFER_BLOCKING 0xc, 0x200 ;  /* 0x0308000000008b1d */ /* 0x000fec0000010000 */
[----:B------:R-:W-:Y:S01]  /*11570*/  BSSY B7, `(.L_x_13369) ;  /* 0x00003b0000077945 */ /* 0x000fe20003800000 */
[----:B--2---:R-:W-:-:S13]  /*11580*/  ISETP.GT.AND P0, PT, R5, RZ, PT ;  /* 0x000000ff0500720c */ /* 0x004fda0003f04270 */
        /* <DEDUP_REMOVED lines=18> */
.L_x_13370:
        /* <DEDUP_REMOVED lines=20> */
.L_x_13373:
[----:B------:R-:W-:Y:S05]  /*117f0*/  BSYNC B6 ;  /* 0x0000000000067941 */ /* 0x000fea0003800000 */
.L_x_13372:
        /* <DEDUP_REMOVED lines=20> */
.L_x_13376:
        /* <DEDUP_REMOVED lines=15> */
.L_x_13375:
[----:B------:R-:W-:Y:S05]  /*11a30*/  BSYNC B6 ;  /* 0x0000000000067941 */ /* 0x000fea0003800000 */
.L_x_13374:
        /* <DEDUP_REMOVED lines=12> */
[----:B------:R-:W4:Y:S04]  /*11b00*/  LDL.LU R9, [R1] ;  /* 0x0000000001097983 */ /* 0x000f280000300800 */
        /* <DEDUP_REMOVED lines=30> */
[----:B------:R0:W5:Y:S04]  /*11cf0*/  @!P0 LDG.E R2, desc[UR42][R6.64] ;  /* 0x0000002a06028981 */ /* 0x000168000c1e1900 */
[----:B------:R1:W-:Y:S02]  /*11d00*/  STL [R1+0x20], R10 ;  /* 0x0000200a01007387 */ /* 0x0003e40000100800 */
[----:B-1----:R-:W-:-:S05]  /*11d10*/  IMAD.U32 R10, RZ, RZ, UR38 ;  /* 0x00000026ff0a7e24 */ /* 0x002fca000f8e00ff */
[----:B------:R-:W-:Y:S02]  /*11d20*/  ISETP.NE.AND P2, PT, R10, 0x3, PT ;  /* 0x000000030a00780c */ /* 0x000fe40003f45270 */
[----:B------:R-:W-:-:S11]  /*11d30*/  LOP3.LUT R9, R9, 0xfffffffd, RZ, 0xc0, !PT ;  /* 0xfffffffd09097812 */ /* 0x000fd600078ec0ff */
[----:B------:R-:W-:-:S05]  /*11d40*/  @P2 LOP3.LUT R9, R9, 0x2, RZ, 0xfc, !PT ;  /* 0x0000000209092812 */ /* 0x000fca00078efcff */
[----:B------:R0:W-:Y:S01]  /*11d50*/  STL [R1], R9 ;  /* 0x0000000901007387 */ /* 0x0001e20000100800 */
[----:B------:R-:W-:-:S03]  /*11d60*/  UMOV UR4, 0xffffffff ;  /* 0xffffffff00047882 */ /* 0x000fc60000000000 */
[----:B------:R-:W-:Y:S05]  /*11d70*/  BRA.DIV UR4, `(.L_x_13377) ;  /* 0x0000005604847947 */ /* 0x000fea000b800000 */
.L_x_13504:
[----:B0-----:R-:W-:-:S05]  /*11d80*/  SHF.R.S32.HI R9, RZ, 0x1f, R18 ;  /* 0x0000001fff097819 */ /* 0x001fca0000011412 */
[----:B------:R0:W-:Y:S01]  /*11d90*/  STL [R1+0x10], R9 ;  /* 0x0000100901007387 */ /* 0x0001e20000100800 */
[----:B------:R-:W-:Y:S05]  /*11da0*/  @!P2 BRA `(.L_x_13378) ;  /* 0x000000000004a947 */ /* 0x000fea0003800000 */
[----:B------:R-:W-:Y:S01]  /*11db0*/  BPT.TRAP 0x1 ;  /* 0x000000040000795c */ /* 0x000fe20000300000 */
.L_x_13378:
        /* <DEDUP_REMOVED lines=23> */
[----:B------:R-:W1:Y:S02]  /*11f30*/  SYNCS.PHASECHK.TRANS64.TRYWAIT P0, [R3+URZ+0x16840], R4 ;  /* 0x01684004030075a7 */ /* 0x000e64000800017f */
[----:B-1----:R-:W-:Y:S05]  /*11f40*/  @!P0 BRA `(.L_x_13380) ;  /* 0x0000005400448947 */ /* 0x002fea0003800000 */
.L_x_13505:
[----:B------:R-:W-:Y:S05]  /*11f50*/  BSYNC B0 ;  /* 0x0000000000007941 */ /* 0x000fea0003800000 */
.L_x_13379:
[----:B0-----:R-:W2:Y:S01]  /*11f60*/  LDL R9, [R1+0x10] ;  /* 0x0000100001097983 */ /* 0x001ea20000100800 */
[----:B------:R-:W-:-:S03]  /*11f70*/  ULDC.64 UR4, c[0x0][0x300] ;  /* 0x0000c00000047ab9 */ /* 0x000fc60000000a00 */
[----:B------:R-:W3:Y:S04]  /*11f80*/  LDL R14, [R1+0x18] ;  /* 0x00001800010e7983 */ /* 0x000ee80000100800 */
[----:B------:R-:W4:Y:S01]  /*11f90*/  LDL.LU R10, [R1] ;  /* 0x00000000010a7983 */ /* 0x000f220000300800 */
[----:B------:R-:W-:Y:S02]  /*11fa0*/  IMAD R6, R6, UR4, RZ ;  /* 0x0000000406067c24 */ /* 0x000fe4000f8e02ff */
[C---:B-1----:R-:W-:Y:S01]  /*11fb0*/  IMAD.WIDE.U32 R4, R0.reuse, UR4, RZ ;  /* 0x0000000400047c25 */ /* 0x042fe2000f8e00ff */
[----:B------:R-:W0:Y:S03]  /*11fc0*/  S2R R13, SR_TID.X ;  /* 0x00000000000d7919 */ /* 0x000e260000002100 */
        /* <DEDUP_REMOVED lines=8> */
[----:B------:R-:W-:-:S04]  /*12050*/  IMAD.WIDE.U32 R4, R18, UR4, R4 ;  /* 0x0000000412047c25 */ /* 0x000fc8000f8e0004 */
[----:B--2---:R-:W-:Y:S02]  /*12060*/  IMAD R2, R9, UR4, RZ ;  /* 0x0000000409027c24 */ /* 0x004fe4000f8e02ff */
[----:B------:R-:W1:Y:S02]  /*12070*/  S2R R9, SR_TID.X ;  /* 0x0000000000097919 */ /* 0x000e640000002100 */
[----:B------:R-:W-:Y:S01]  /*12080*/  IMAD R2, R18, UR5, R2 ;  /* 0x0000000512027c24 */ /* 0x000fe2000f8e0202 */
[----:B------:R-:W-:Y:S02]  /*12090*/  ULDC.64 UR4, c[0x0][0x2e8] ;  /* 0x0000ba0000047ab9 */ /* 0x000fe40000000a00 */
[----:B------:R-:W-:Y:S01]  /*120a0*/  LEA R0, P0, R4, UR4, 0x1 ;  /* 0x0000000404007c11 */ /* 0x000fe2000f8008ff */
[----:B------:R-:W-:Y:S01]  /*120b0*/  ULDC UR4, c[0x0][0x2f4] ;  /* 0x0000bd0000047ab9 */ /* 0x000fe20000000800 */
[----:B----4-:R-:W-:Y:S01]  /*120c0*/  LOP3.LUT R10, R10, 0xfffffffe, RZ, 0xc0, !PT ;  /* 0xfffffffe0a0a7812 */ /* 0x010fe200078ec0ff */
[----:B------:R-:W-:-:S05]  /*120d0*/  IMAD.IADD R2, R5, 0x1, R2 ;  /* 0x0000000105027824 */ /* 0x000fca00078e0202 */
[----:B------:R-:W-:Y:S02]  /*120e0*/  LEA.HI.X R2, R4, UR5, R2, 0x1, P0 ;  /* 0x0000000504027c11 */ /* 0x000fe400080f0c02 */
[----:B-1----:R-:W-:Y:S01]  /*120f0*/  LOP3.LUT R11, R9, 0x7f, RZ, 0xc0, !PT ;  /* 0x0000007f090b7812 */ /* 0x002fe200078ec0ff */
[----:B0-----:R-:W-:-:S03]  /*12100*/  IMAD.SHL.U32 R9, R13, 0x8, RZ ;  /* 0x000000080d097824 */ /* 0x001fc600078e00ff */
[----:B------:R-:W-:Y:S02]  /*12110*/  SHF.R.U32.HI R12, RZ, 0x3, R11 ;  /* 0x00000003ff0c7819 */ /* 0x000fe4000001160b */
[----:B------:R-:W-:Y:S02]  /*12120*/  LOP3.LUT R9, R9, 0x38, RZ, 0xc0, !PT ;  /* 0x0000003809097812 */ /* 0x000fe400078ec0ff */
[----:B---3--:R-:W-:Y:S02]  /*12130*/  IADD3 R4, -R12, R14, -R8 ;  /* 0x0000000e0c047210 */ /* 0x008fe40007ffe908 */
[----:B------:R-:W-:Y:S01]  /*12140*/  ISETP.GE.AND P2, PT, R9, UR4, PT ;  /* 0x0000000409007c0c */ /* 0x000fe2000bf46270 */
[----:B------:R-:W-:Y:S01]  /*12150*/  UMOV UR4, 0xffffffff ;  /* 0xffffffff00047882 */ /* 0x000fe20000000000 */
[----:B------:R-:W-:Y:S01]  /*12160*/  SHF.L.U32 R12, R11, 0x3, RZ ;  /* 0x000000030b0c7819 */ /* 0x000fe200000006ff */
[----:B------:R-:W-:Y:S01]  /*12170*/  IMAD.SHL.U32 R11, R13, 0x8, RZ ;  /* 0x000000080d0b7824 */ /* 0x000fe200078e00ff */
[----:B------:R-:W-:-:S04]  /*12180*/  ISETP.GE.AND P0, PT, R4, 0x1, PT ;  /* 0x000000010400780c */ /* 0x000fc80003f06270 */
[----:B------:R-:W-:-:S04]  /*12190*/  LOP3.LUT R11, R11, 0x1f8, RZ, 0xc0, !PT ;  /* 0x000001f80b0b7812 */ /* 0x000fc800078ec0ff */
[----:B------:R-:W-:Y:S02]  /*121a0*/  LOP3.LUT R11, R11, 0x38, R13, 0x78, !PT ;  /* 0x000000380b0b7812 */ /* 0x000fe400078e780d */
[----:B------:R-:W-:Y:S02]  /*121b0*/  @P2 LOP3.LUT R10, R10, 0x1, RZ, 0xfc, !PT ;  /* 0x000000010a0a2812 */ /* 0x000fe400078efcff */
[----:B------:R-:W-:-:S03]  /*121c0*/  LOP3.LUT R11, R11, 0x200, R12, 0xf8, !PT ;  /* 0x000002000b0b7812 */ /* 0x000fc600078ef80c */
[----:B------:R0:W-:Y:S02]  /*121d0*/  STL [R1], R10 ;  /* 0x0000000a01007387 */ /* 0x0001e40000100800 */
[----:B------:R-:W-:Y:S01]  /*121e0*/  IMAD R5, R25, 0x2000, R11 ;  /* 0x0000200019057824 */ /* 0x000fe200078e020b */
[----:B------:R-:W-:Y:S06]  /*121f0*/  BRA.DIV UR4, `(.L_x_13381) ;  /* 0x0000005204ac7947 */ /* 0x000fec000b800000 */
[----:B------:R-:W1:Y:S01]  /*12200*/  SHFL.IDX PT, R7, R0, RZ, 0x181f ;  /* 0x00181fff00077589 */ /* 0x000e6200000e0000 */
[----:B------:R-:W-:-:S03]  /*12210*/  @P0 IMAD R8, R5, 0x2, R22 ;  /* 0x0000000205080824 */ /* 0x000fc600078e0216 */
[----:B------:R-:W2:Y:S01]  /*12220*/  SHFL.IDX PT, R6, R2, RZ, 0x181f ;  /* 0x00181fff02067589 */ /* 0x000ea200000e0000 */
[----:B-1----:R-:W-:-:S05]  /*12230*/  @P0 LEA R7, P1, R9, R7, 0x1 ;  /* 0x0000000709070211 */ /* 0x002fca00078208ff */
[----:B--2---:R-:W-:-:S05]  /*12240*/  @P0 IMAD.X R6, RZ, RZ, R6, P1 ;  /* 0x000000ffff060224 */ /* 0x004fca00008e0606 */
[----:B------:R-:W-:-:S04]  /*12250*/  @P0 LOP3.LUT R7, R7, R6, RZ, 0x3c, !PT ;  /* 0x0000000607070212 */ /* 0x000fc800078e3cff */
[----:B------:R-:W-:-:S04]  /*12260*/  @P0 LOP3.LUT R6, R7, R6, RZ, 0x3c, !PT ;  /* 0x0000000607060212 */ /* 0x000fc800078e3cff */
[----:B------:R-:W-:-:S05]  /*12270*/  @P0 LOP3.LUT R7, R7, R6, RZ, 0x3c, !PT ;  /* 0x0000000607070212 */ /* 0x000fca00078e3cff */
[----:B------:R-:W-:Y:S01]  /*12280*/  @!PT LDS RZ, [RZ] ;  /* 0x00000000fffff984 */ /* 0x000fe20000000800 */
[----:B------:R1:W-:Y:S01]  /*12290*/  @P0 LDGSTS.E.BYPASS.LTC128B.128 [R8+0xe400], desc[UR42][R6.64], !P2 ;  /* 0x0e40000006080fae */ /* 0x0003e2000d101d6a */
[----:B------:R-:W-:-:S03]  /*122a0*/  ISETP.GE.AND P0, PT, R4, 0x11, PT ;  /* 0x000000110400780c */ /* 0x000fc60003f06270 */
[----:B-1----:R-:W1:Y:S10]  /*122b0*/  SHFL.IDX PT, R7, R0, 0x1, 0x181f ;  /* 0x00381f0000077f89 */ /* 0x002e7400000e0000 */
[----:B------:R-:W-:Y:S01]  /*122c0*/  @P0 LEA R8, R5, R22, 0x1 ;  /* 0x0000001605080211 */ /* 0x000fe200078e08ff */
[----:B------:R-:W2:Y:S01]  /*122d0*/  SHFL.IDX PT, R6, R2, 0x1, 0x181f ;  /* 0x00381f0002067f89 */ /* 0x000ea200000e0000 */
[----:B-1----:R-:W-:-:S05]  /*122e0*/  @P0 LEA R7, P1, R9, R7, 0x1 ;  /* 0x0000000709070211 */ /* 0x002fca00078208ff */
[----:B--2---:R-:W-:-:S05]  /*122f0*/  @P0 IMAD.X R6, RZ, RZ, R6, P1 ;  /* 0x000000ffff060224 */ /* 0x004fca00008e0606 */
[----:B------:R-:W-:-:S04]  /*12300*/  @P0 LOP3.LUT R7, R7, R6, RZ, 0x3c, !PT ;  /* 0x0000000607070212 */ /* 0x000fc800078e3cff */
[----:B------:R-:W-:-:S04]  /*12310*/  @P0 LOP3.LUT R6, R7, R6, RZ, 0x3c, !PT ;  /* 0x0000000607060212 */ /* 0x000fc800078e3cff */
[----:B------:R-:W-:-:S05]  /*12320*/  @P0 LOP3.LUT R7, R7, R6, RZ, 0x3c, !PT ;  /* 0x0000000607070212 */ /* 0x000fca00078e3cff */
[----:B------:R1:W-:Y:S01]  /*12330*/  @P0 LDGSTS.E.BYPASS.LTC128B.128 [R8+0xec00], desc[UR42][R6.64], !P2 ;  /* 0x0ec0000006080fae */ /* 0x0003e2000d101d6a */
[----:B------:R-:W-:-:S03]  /*12340*/  ISETP.GE.AND P0, PT, R4, 0x21, PT ;  /* 0x000000210400780c */ /* 0x000fc60003f06270 */
[----:B-1----:R-:W1:Y:S10]  /*12350*/  SHFL.IDX PT, R7, R0, 0x2, 0x181f ;  /* 0x00581f0000077f89 */ /* 0x002e7400000e0000 */
[----:B------:R-:W-:Y:S01]  /*12360*/  @P0 IMAD R8, R5, 0x2, R22 ;  /* 0x0000000205080824 */ /* 0x000fe200078e0216 */
        /* <DEDUP_REMOVED lines=40> */
[----:B------:R-:W2:Y:S04]  /*125f0*/  SHFL.IDX PT, R6, R2, 0x6, 0x181f ;  /* 0x00d81f0002067f89 */ /* 0x000ea800000e0000 */
[----:B------:R-:W3:Y:S04]  /*12600*/  SHFL.IDX PT, R2, R2, 0x7, 0x181f ;  /* 0x00f81f0002027f89 */ /* 0x000ee800000e0000 */
[----:B------:R-:W4:Y:S01]  /*12610*/  SHFL.IDX PT, R0, R0, 0x7, 0x181f ;  /* 0x00f81f0000007f89 */ /* 0x000f2200000e0000 */
[----:B-1----:R-:W-:-:S05]  /*12620*/  @P0 LEA R7, P1, R9, R7, 0x1 ;  /* 0x0000000709070211 */ /* 0x002fca00078208ff */
[----:B--2---:R-:W-:-:S05]  /*12630*/  @P0 IMAD.X R6, RZ, RZ, R6, P1 ;  /* 0x000000ffff060224 */ /* 0x004fca00008e0606 */
[----:B------:R-:W-:-:S04]  /*12640*/  @P0 LOP3.LUT R7, R7, R6, RZ, 0x3c, !PT ;  /* 0x0000000607070212 */ /* 0x000fc800078e3cff */
[----:B------:R-:W-:-:S04]  /*12650*/  @P0 LOP3.LUT R6, R7, R6, RZ, 0x3c, !PT ;  /* 0x0000000607060212 */ /* 0x000fc800078e3cff */
[----:B------:R-:W-:-:S05]  /*12660*/  @P0 LOP3.LUT R7, R7, R6, RZ, 0x3c, !PT ;  /* 0x0000000607070212 */ /* 0x000fca00078e3cff */
[----:B---34-:R1:W-:Y:S02]  /*12670*/  @P0 LDGSTS.E.BYPASS.LTC128B.128 [R8+0x11400], desc[UR42][R6.64], !P2 ;  /* 0x1140000006080fae */ /* 0x0183e4000d101d6a */
.L_x_13523:
[----:B------:R-:W-:-:S13]  /*12680*/  ISETP.GE.AND P0, PT, R4, 0x71, PT ;  /* 0x000000710400780c */ /* 0x000fda0003f06270 */
[----:B-1----:R-:W-:Y:S02]  /*12690*/  @P0 LEA R6, P1, R9, R0, 0x1 ;  /* 0x0000000009060211 */ /* 0x002fe400078208ff */
        /* <DEDUP_REMOVED lines=8> */
.L_x_13382:
        /* <DEDUP_REMOVED lines=11> */
.L_x_13383:
[----:B------:R2:W5:Y:S01]  /*127d0*/  LDL.LU R4, [R1+0x28] ;  /* 0x0000280001047983 */ /* 0x0005620000300800 */
[----:B------:R2:W-:Y:S03]  /*127e0*/  SYNCS.ARRIVE.TRANS64.A1T0 RZ, [R3+URZ+0x16830], RZ ;  /* 0x016830ff03ff79a7 */ /* 0x0005e6000810003f */
[----:B-1----:R2:W5:Y:S04]  /*127f0*/  LDL.LU R7, [R1+0x8] ;  /* 0x0000080001077983 */ /* 0x0025680000300800 */
[----:B------:R2:W5:Y:S02]  /*12800*/  LDL.LU R6, [R1+0x30] ;  /* 0x0000300001067983 */ /* 0x0005640000300800 */
        /* <DEDUP_REMOVED lines=9> */
[----:B-----5:R-:W-:Y:S02]  /*128a0*/  SHF.R.S32.HI R2, RZ, 0x1f, R4 ;  /* 0x0000001fff027819 */ /* 0x020fe40000011404 */
[----:B--2---:R-:W-:-:S03]  /*128b0*/  SEL R3, R7, RZ, !P0 ;  /* 0x000000ff07037207 */ /* 0x004fc60004000000 */
[----:B------:R-:W-:-:S04]  /*128c0*/  IMAD R2, R2, UR4, RZ ;  /* 0x0000000402027c24 */ /* 0x000fc8000f8e02ff */
[----:B------:R-:W-:Y:S01]  /*128d0*/  IMAD R0, R4, UR5, R2 ;  /* 0x0000000504007c24 */ /* 0x000fe2000f8e0202 */
[----:B------:R-:W-:Y:S01]  /*128e0*/  SEL R2, R6, RZ, !P0 ;  /* 0x000000ff06027207 */ /* 0x000fe20004000000 */
[----:B------:R-:W-:-:S04]  /*128f0*/  IMAD.WIDE.U32 R4, R4, UR4, RZ ;  /* 0x0000000404047c25 */ /* 0x000fc8000f8e00ff */
[----:B------:R-:W-:Y:S01]  /*12900*/  IMAD.IADD R0, R5, 0x1, R0 ;  /* 0x0000000105007824 */ /* 0x000fe200078e0200 */
[----:B------:R1:W-:Y:S04]  /*12910*/  STL.64 [R1+0x28], R4 ;  /* 0x0000280401007387 */ /* 0x0003e80000100a00 */
[----:B------:R1:W-:Y:S04]  /*12920*/  STL [R1+0x8], R3 ;  /* 0x0000080301007387 */ /* 0x0003e80000100800 */
[----:B------:R1:W-:Y:S04]  /*12930*/  STL [R1+0x38], R2 ;  /* 0x0000380201007387 */ /* 0x0003e80000100800 */
        /* <DEDUP_REMOVED lines=9> */
[----:B------:R-:W-:Y:S01]  /*129d0*/  IMAD.U32 R5, RZ, RZ, UR5 ;  /* 0x00000005ff057e24 */ /* 0x000fe2000f8e00ff */
[----:B------:R-:W-:Y:S01]  /*129e0*/  MOV R13, RZ ;  /* 0x000000ff000d7202 */ /* 0x000fe20000000f00 */
[----:B------:R-:W-:Y:S02]  /*129f0*/  IMAD.U32 R7, RZ, RZ, UR7 ;  /* 0x00000007ff077e24 */ /* 0x000fe4000f8e00ff */
[----:B0-----:R-:W-:-:S02]  /*12a00*/  IMAD.U32 R10, RZ, RZ, UR8 ;  /* 0x00000008ff0a7e24 */ /* 0x001fc4000f8e00ff */
[----:B------:R-:W-:Y:S02]  /*12a10*/  IMAD.U32 R11, RZ, RZ, UR9 ;  /* 0x00000009ff0b7e24 */ /* 0x000fe4000f8e00ff */
[----:B------:R-:W-:Y:S02]  /*12a20*/  IMAD.MOV.U32 R8, RZ, RZ, 0x70 ;  /* 0x00000070ff087424 */ /* 0x000fe400078e00ff */
[----:B------:R-:W-:-:S07]  /*12a30*/  IMAD.MOV.U32 R12, RZ, RZ, 0x1 ;  /* 0x00000001ff0c7424 */ /* 0x000fce00078e00ff */
[----:B------:R-:W-:-:S07]  /*12a40*/  LEPC R20, `(.L_x_13385) ;  /* 0x000000001014794e */ /* 0x000fce0000000000 */
[----:B-1----:R-:W-:Y:S05]  /*12a50*/  CALL.ABS.NOINC R2 ;  /* 0x0000000002007343 */ /* 0x002fea0003c00000 */
.L_x_13385:
[----:B------:R-:W-:Y:S05]  /*12a60*/  BSYNC B6 ;  /* 0x0000000000067941 */ /* 0x000fea0003800000 */
.L_x_13384:
[----:B------:R-:W2:Y:S01]  /*12a70*/  LDL.LU R21, [R1+0x30] ;  /* 0x0000300001157983 */ /* 0x000ea20000300800 */
[----:B------:R-:W-:Y:S01]  /*12a80*/  ULDC.64 UR4, c[0x0][0x2d8] ;  /* 0x0000b60000047ab9 */ /* 0x000fe20000000a00 */
[----:B0-----:R-:W0:Y:S01]  /*12a90*/  LDC R10, c[0x0][0x448] ;  /* 0x00011200ff0a7b82 */ /* 0x001e220000000800 */
[----:B------:R-:W-:Y:S01]  /*12aa0*/  ULDC.64 UR6, c[0x0][0x2c8] ;  /* 0x0000b20000067ab9 */ /* 0x000fe20000000a00 */
[----:B-1----:R-:W2:Y:S01]  /*12ab0*/  LDL.LU.64 R2, [R1+0x28] ;  /* 0x0000280001027983 */ /* 0x002ea20000300a00 */
[----:B------:R-:W-:-:S03]  /*12ac0*/  ULDC.64 UR8, c[0x0][0x280] ;  /* 0x0000a00000087ab9 */ /* 0x000fc60000000a00 */
[----:B------:R-:W3:Y:S04]  /*12ad0*/  LDL R20, [R1+0x10] ;  /* 0x0000100001147983 */ /* 0x000ee80000100800 */
[----:B------:R-:W4:Y:S04]  /*12ae0*/  LDL.LU R6, [R1+0x38] ;  /* 0x0000380001067983 */ /* 0x000f280000300800 */
[----:B------:R-:W4:Y:S01]  /*12af0*/  LDL.LU R5, [R1+0x8] ;  /* 0x0000080001057983 */ /* 0x000f220000300800 */
[----:B0-----:R-:W-:-:S13]  /*12b00*/  ISETP.NE.AND P0, PT, R10, 0x1, PT ;  /* 0x000000010a00780c */ /* 0x001fda0003f05270 */
[----:B------:R-:W0:Y:S08]  /*12b10*/  @P0 LDC R7, c[0x0][0x44c] ;  /* 0x00011300ff070b82 */ /* 0x000e300000000800 */
[----:B------:R-:W1:Y:S01]  /*12b20*/  @P0 LDC R8, c[0x0][0x450] ;  /* 0x00011400ff080b82 */ /* 0x000e620000000800 */
[----:B--2---:R-:W-:Y:S02]  /*12b30*/  IMAD.MOV.U32 R3, RZ, RZ, R21 ;  /* 0x000000ffff037224 */ /* 0x004fe400078e0015 */
[----:B------:R-:W2:Y:S01]  /*12b40*/  S2R R21, SR_TID.X ;  /* 0x0000000000157919 */ /* 0x000ea20000002100 */
[----:B---3--:R-:W-:-:S02]  /*12b50*/  IMAD R0, R20, UR4, RZ ;  /* 0x0000000414007c24 */ /* 0x008fc4000f8e02ff */
[----:B------:R-:W3:Y:S01]  /*12b60*/  S2R R20, SR_TID.X ;  /* 0x0000000000147919 */ /* 0x000ee20000002100 */
[----:B------:R-:W-:-:S04]  /*12b70*/  IMAD.WIDE.U32 R2, R18, UR4, R2 ;  /* 0x0000000412027c25 */ /* 0x000fc8000f8e0002 */
[----:B------:R-:W-:Y:S01]  /*12b80*/  IMAD R0, R18, UR5, R0 ;  /* 0x0000000512007c24 */ /* 0x000fe2000f8e0200 */
[----:B------:R-:W-:-:S03]  /*12b90*/  ULDC.64 UR4, c[0x0][0x2e0] ;  /* 0x0000b80000047ab9 */ /* 0x000fc60000000a00 */
[----:B------:R-:W-:Y:S02]  /*12ba0*/  IMAD.IADD R3, R3, 0x1, R0 ;  /* 0x0000000103037824 */ /* 0x000fe400078e0200 */
[----:B----4-:R-:W-:Y:S02]  /*12bb0*/  IMAD R0, R6, UR4, RZ ;  /* 0x0000000406007c24 */ /* 0x010fe4000f8e02ff */
[----:B------:R-:W-:-:S04]  /*12bc0*/  IMAD.WIDE.U32 R2, R5, UR4, R2 ;  /* 0x0000000405027c25 */ /* 0x000fc8000f8e0002 */
[----:B------:R-:W-:Y:S02]  /*12bd0*/  IMAD.MOV.U32 R4, RZ, RZ, R2 ;  /* 0x000000ffff047224 */ /* 0x000fe400078e0002 */
[----:B------:R-:W-:Y:S01]  /*12be0*/  IMAD R0, R5, UR5, R0 ;  /* 0x0000000505007c24 */ /* 0x000fe2000f8e0200 */
[----:B------:R-:W-:-:S03]  /*12bf0*/  ULDC.64 UR4, c[0x0][0x2d0] ;  /* 0x0000b40000047ab9 */ /* 0x000fc60000000a00 */
[----:B------:R-:W-:Y:S02]  /*12c00*/  IMAD.IADD R5, R3, 0x1, R0 ;  /* 0x0000000103057824 */ /* 0x000fe400078e0200 */
[----:B--2---:R-:W-:Y:S01]  /*12c10*/  IMAD.SHL.U32 R21, R21, 0x10, RZ ;  /* 0x0000001015157824 */ /* 0x004fe200078e00ff */
[----:B---3--:R-:W-:-:S04]  /*12c20*/  LOP3.LUT R20, R20, 0x7f, RZ, 0xc0, !PT ;  /* 0x0000007f14147812 */ /* 0x008fc800078ec0ff */
[----:B------:R-:W-:Y:S02]  /*12c30*/  LOP3.LUT R21, R21, 0x70, RZ, 0xc0, !PT ;  /* 0x0000007015157812 */ /* 0x000fe400078ec0ff */
[----:B------:R-:W-:-:S04]  /*12c40*/  SHF.R.U32.HI R20, RZ, 0x3, R20 ;  /* 0x00000003ff147819 */ /* 0x000fc80000011614 */
[----:B------:R-:W-:-:S05]  /*12c50*/  LOP3.LUT R20, R20, R21, RZ, 0xfc, !PT ;  /* 0x0000001514147212 */ /* 0x000fca00078efcff */
[----:B------:R-:W-:Y:S02]  /*12c60*/  IMAD R6, R17, 0xc0, R20 ;  /* 0x000000c011067824 */ /* 0x000fe400078e0214 */
[----:B------:R2:W5:Y:S02]  /*12c70*/  LDL R20, [R1+0x24] ;  /* 0x0000240001147983 */ /* 0x0005640000100800 */
[----:B0-----:R-:W-:Y:S01]  /*12c80*/  @P0 IMAD.HI.U32 R7, R6, R7, RZ ;  /* 0x0000000706070227 */ /* 0x001fe200078e00ff */
[----:B------:R-:W-:Y:S01]  /*12c90*/  MOV R2, R6 ;  /* 0x0000000600027202 */ /* 0x000fe20000000f00 */
[----:B------:R-:W0:Y:S03]  /*12ca0*/  S2R R11, SR_TID.X ;  /* 0x00000000000b7919 */ /* 0x000e260000002100 */
        /* <DEDUP_REMOVED lines=10> */
[----:B------:R-:W-:Y:S01]  /*12d50*/  IMAD R7, R7, UR6, RZ ;  /* 0x0000000607077c24 */ /* 0x000fe2000f8e02ff */
[----:B------:R-:W-:Y:S01]  /*12d60*/  LEA R2, P1, R8, UR8, 0x1 ;  /* 0x0000000808027c11 */ /* 0x000fe2000f8208ff */
[----:B------:R-:W-:Y:S02]  /*12d70*/  VIADD R3, R6, 0x80 ;  /* 0x0000008006037836 */ /* 0x000fe40000000000 */
[----:B------:R-:W-:Y:S02]  /*12d80*/  IMAD R0, R0, UR7, R7 ;  /* 0x0000000700007c24 */ /* 0x000fe4000f8e0207 */
[----:B------:R-:W1:Y:S01]  /*12d90*/  @P0 LDC R7, c[0x0][0x44c] ;  /* 0x00011300ff070b82 */ /* 0x000e620000000800 */
[----:B------:R-:W-:Y:S02]  /*12da0*/  IMAD.MOV.U32 R6, RZ, RZ, R3 ;  /* 0x000000ffff067224 */ /* 0x000fe400078e0003 */
[----:B------:R-:W-:Y:S02]  /*12db0*/  IMAD.IADD R0, R9, 0x1, R0 ;  /* 0x0000000109007824 */ /* 0x000fe400078e0200 */
[C---:B0-----:R-:W-:Y:S01]  /*12dc0*/  IMAD.SHL.U32 R21, R11.reuse, 0x8, RZ ;  /* 0x000000080b157824 */ /* 0x041fe200078e00ff */
[----:B------:R-:W-:-:S02]  /*12dd0*/  LOP3.LUT R11, R11, 0x7f, RZ, 0xc0, !PT ;  /* 0x0000007f0b0b7812 */ /* 0x000fc400078ec0ff */
[----:B------:R-:W-:Y:S02]  /*12de0*/  LEA.HI.X R0, R8, UR9, R0, 0x1, P1 ;  /* 0x0000000908007c11 */ /* 0x000fe400088f0c00 */
[----:B------:R-:W0:Y:S01]  /*12df0*/  @P0 LDC R8, c[0x0][0x450] ;  /* 0x00011400ff080b82 */ /* 0x000e220000000800 */
[----:B------:R-:W-:Y:S02]  /*12e00*/  LOP3.LUT R21, R21, 0x38, RZ, 0xc0, !PT ;  /* 0x0000003815157812 */ /* 0x000fe400078ec0ff */
[----:B------:R-:W-:Y:S01]  /*12e10*/  SHF.R.U32.HI R9, RZ, 0x3, R11 ;  /* 0x00000003ff097819 */ /* 0x000fe2000001160b */
[----:B-1----:R-:W-:-:S05]  /*12e20*/  @P0 IMAD.HI.U32 R7, R3, R7, RZ ;  /* 0x0000000703070227 */ /* 0x002fca00078e00ff */
[----:B0-----:R-:W-:-:S04]  /*12e30*/  @P0 SHF.R.U32.HI R6, RZ, R8, R7 ;  /* 0x00000008ff060219 */ /* 0x001fc80000011607 */
[C---:B------:R-:W-:Y:S01]  /*12e40*/  IADD3 R7, -R6.reuse, RZ, RZ ;  /* 0x000000ff06077210 */ /* 0x040fe20007ffe1ff */
[----:B------:R-:W-:-:S04]  /*12e50*/  IMAD.WIDE.U32 R4, R6, UR4, R4 ;  /* 0x0000000406047c25 */ /* 0x000fc8000f8e0004 */
[----:B------:R-:W-:Y:S01]  /*12e60*/  IMAD R3, R10, R7, R3 ;  /* 0x000000070a037224 */ /* 0x000fe200078e0203 */
[----:B------:R-:W-:-:S04]  /*12e70*/  SHF.R.S32.HI R7, RZ, 0x1f, R6 ;  /* 0x0000001fff077819 */ /* 0x000fc80000011406 */
[----:B------:R-:W-:Y:S01]  /*12e80*/  SHF.R.S32.HI R8, RZ, 0x1f, R3 ;  /* 0x0000001fff087819 */ /* 0x000fe20000011403 */
[----:B------:R-:W-:Y:S01]  /*12e90*/  IMAD R7, R7, UR4, RZ ;  /* 0x0000000407077c24 */ /* 0x000fe2000f8e02ff */
[----:B------:R-:W-:Y:S02]  /*12ea0*/  ULDC UR4, c[0x0][0x2b8] ;  /* 0x0000ae0000047ab9 */ /* 0x000fe40000000800 */
[----:B------:R-:W-:Y:S01]  /*12eb0*/  ISETP.GE.AND P0, PT, R21, UR4, PT ;  /* 0x0000000415007c0c */ /* 0x000fe2000bf06270 */
[----:B------:R-:W-:Y:S01]  /*12ec0*/  IMAD R7, R6, UR5, R7 ;  /* 0x0000000506077c24 */ /* 0x000fe2000f8e0207 */
[----:B------:R-:W-:Y:S01]  /*12ed0*/  UMOV UR4, 0xffffffff ;  /* 0xffffffff00047882 */ /* 0x000fe20000000000 */
[----:B------:R-:W-:Y:S02]  /*12ee0*/  IMAD R8, R8, UR6, RZ ;  /* 0x0000000608087c24 */ /* 0x000fe4000f8e02ff */
[----:B------:R-:W-:Y:S02]  /*12ef0*/  IMAD.IADD R5, R5, 0x1, R7 ;  /* 0x0000000105057824 */ /* 0x000fe400078e0207 */
[----:B------:R-:W-:-:S02]  /*12f00*/  IMAD R8, R3, UR7, R8 ;  /* 0x0000000703087c24 */ /* 0x000fc4000f8e0208 */
[----:B------:R-:W-:-:S04]  /*12f10*/  IMAD.WIDE.U32 R6, R3, UR6, R4 ;  /* 0x0000000603067c25 */ /* 0x000fc8000f8e0004 */
[----:B------:R-:W-:Y:S01]  /*12f20*/  IMAD.IADD R4, R7, 0x1, R8 ;  /* 0x0000000107047824 */ /* 0x000fe200078e0208 */
[----:B------:R-:W-:-:S04]  /*12f30*/  LEA R5, P1, R6, UR8, 0x1 ;  /* 0x0000000806057c11 */ /* 0x000fc8000f8208ff */
[----:B------:R-:W-:Y:S01]  /*12f40*/  LEA.HI.X R4, R6, UR9, R4, 0x1, P1 ;  /* 0x0000000906047c11 */ /* 0x000fe200088f0c04 */
[----:B--2---:R-:W-:Y:S08]  /*12f50*/  BRA.DIV UR4, `(.L_x_13386) ;  /* 0x0000005204047947 */ /* 0x004ff0000b800000 */
[----:B------:R-:W2:Y:S01]  /*12f60*/  LDL.LU R6, [R1+0x34] ;  /* 0x0000340001067983 */ /* 0x000ea20000300800 */
[----:B------:R-:W-:-:S03]  /*12f70*/  IMAD R17, R17, 0xc0, R9 ;  /* 0x000000c011117824 */ /* 0x000fc600078e0209 */
[----:B------:R-:W0:Y:S04]  /*12f80*/  SHFL.IDX PT, R7, R2, RZ, 0x181f ;  /* 0x00181fff02077589 */ /* 0x000e2800000e0000 */
[----:B------:R-:W-:Y:S01]  /*12f90*/  SHFL.IDX PT, R8, R5, RZ, 0x181f ;  /* 0x00181fff05087589 */ /* 0x000fe200000e0000 */
[----:B--2---:R-:W-:-:S03]  /*12fa0*/  IMAD R3, R6, R10, RZ ;  /* 0x0000000a06037224 */ /* 0x004fc600078e02ff */
[----:B------:R-:W1:Y:S02]  /*12fb0*/  SHFL.IDX PT, R6, R0, RZ, 0x181f ;  /* 0x00181fff00067589 */ /* 0x000e6400000e0000 */
[----:B------:R-:W-:-:S13]  /*12fc0*/  ISETP.GE.AND P1, PT, R17, R3, PT ;  /* 0x000000031100720c */ /* 0x000fda0003f26270 */
[----:B0-----:R-:W-:-:S05]  /*12fd0*/  @!P1 LEA R7, P2, R21, R7, 0x1 ;  /* 0x0000000715079211 */ /* 0x001fca00078408ff */
[----:B-1----:R-:W-:-:S05]  /*12fe0*/  @!P1 IMAD.X R6, RZ, RZ, R6, P2 ;  /* 0x000000ffff069224 */ /* 0x002fca00010e0606 */
[----:B------:R-:W-:-:S04]  /*12ff0*/  @!P1 LOP3.LUT R7, R7, R6, RZ, 0x3c, !PT ;  /* 0x0000000607079212 */ /* 0x000fc800078e3cff */
[----:B------:R-:W-:-:S04]  /*13000*/  @!P1 LOP3.LUT R6, R7, R6, RZ, 0x3c, !PT ;  /* 0x0000000607069212 */ /* 0x000fc800078e3cff */
[----:B------:R-:W-:-:S05]  /*13010*/  @!P1 LOP3.LUT R7, R7, R6, RZ, 0x3c, !PT ;  /* 0x0000000607079212 */ /* 0x000fca00078e3cff */
[----:B-----5:R0:W-:Y:S02]  /*13020*/  @!P1 LDGSTS.E.BYPASS.LTC128B.128 [R20+0x8400], desc[UR42][R6.64], !P0 ;  /* 0x0840000006149fae */ /* 0x0201e4000c101d6a */
        /* <DEDUP_REMOVED lines=62> */
[----:B0-----:R-:W-:-:S05]  /*13410*/  VIADD R2, R17, 0x80 ;  /* 0x0000008011027836 */ /* 0x001fca0000000000 */
[----:B------:R-:W-:Y:S02]  /*13420*/  ISETP.GE.AND P1, PT, R2, R3, PT ;  /* 0x000000030200720c */ /* 0x000fe40003f26270 */
[----:B------:R-:W-:-:S04]  /*13430*/  IADD3 R2, R17, 0x70, RZ ;  /* 0x0000007011027810 */ /* 0x000fc80007ffe0ff */
[----:B------:R-:W-:Y:S02]  /*13440*/  ISETP.GE.AND P3, PT, R2, R3, PT ;  /* 0x000000030200720c */ /* 0x000fe40003f66270 */
[----:B------:R-:W0:Y:S11]  /*13450*/  SHFL.IDX PT, R2, R4, RZ, 0x181f ;  /* 0x00181fff04027589 */ /* 0x000e3600000e0000 */
[----:B-1----:R-:W-:-:S05]  /*13460*/  @!P3 LEA R6, P2, R21, R6, 0x1 ;  /* 0x000000061506b211 */ /* 0x002fca00078408ff */
[----:B------:R-:W-:-:S04]  /*13470*/  @!P3 IMAD.X R0, RZ, RZ, R0, P2 ;  /* 0x000000ffff00b224 */ /* 0x000fc800010e0600 */
[----:B------:R-:W-:Y:S02]  /*13480*/  @!P3 IMAD.MOV.U32 R7, RZ, RZ, R0 ;  /* 0x000000ffff07b224 */ /* 0x000fe400078e0000 */
[----:B------:R-:W-:-:S03]  /*13490*/  VIADD R0, R17, 0x90 ;  /* 0x0000009011007836 */ /* 0x000fc60000000000 */
[----:B------:R1:W-:Y:S02]  /*134a0*/  @!P3 LDGSTS.E.BYPASS.LTC128B.128 [R20+0xbc00], desc[UR42][R6.64], !P0 ;  /* 0x0bc000000614bfae */ /* 0x0003e4000c101d6a */
[----:B-1----:R-:W-:-:S05]  /*134b0*/  @!P1 LEA R6, P2, R21, R8, 0x1 ;  /* 0x0000000815069211 */ /* 0x002fca00078408ff */
[----:B0-----:R-:W-:-:S04]  /*134c0*/  @!P1 IMAD.X R2, RZ, RZ, R2, P2 ;  /* 0x000000ffff029224 */ /* 0x001fc800010e0602 */
[----:B------:R-:W-:Y:S02]  /*134d0*/  @!P1 IMAD.MOV.U32 R7, RZ, RZ, R2 ;  /* 0x000000ffff079224 */ /* 0x000fe400078e0002 */
[----:B------:R-:W-:Y:S04]  /*134e0*/  SHFL.IDX PT, R2, R5, 0x3, 0x181f ;  /* 0x00781f0005027f89 */ /* 0x000fe800000e0000 */
[----:B------:R0:W-:Y:S01]  /*134f0*/  @!P1 LDGSTS.E.BYPASS.LTC128B.128 [R20+0xc400], desc[UR42][R6.64], !P0 ;  /* 0x0c40000006149fae */ /* 0x0001e2000c101d6a */
[----:B------:R-:W-:-:S03]  /*13500*/  ISETP.GE.AND P1, PT, R0, R3, PT ;  /* 0x000000030000720c */ /* 0x000fc60003f26270 */
[----:B------:R-:W-:Y:S04]  /*13510*/  SHFL.IDX PT, R0, R4, 0x1, 0x181f ;  /* 0x00381f0004007f89 */ /* 0x000fe800000e0000 */
[----:B0-----:R-:W0:Y:S06]  /*13520*/  SHFL.IDX PT, R6, R5, 0x1, 0x181f ;  /* 0x00381f0005067f89 */ /* 0x001e2c00000e0000 */
[----:B0-----:R-:W-:-:S04]  /*13530*/  @!P1 LEA R6, P2, R21, R6, 0x1 ;  /* 0x0000000615069211 */ /* 0x001fc800078408ff */
[----:B------:R-:W-:-:S05]  /*13540*/  @!P1 IADD3.X R0, RZ, R0, RZ, P2, !PT ;  /* 0x00000000ff009210 */ /* 0x000fca00017fe4ff */
[----:B------:R-:W-:Y:S02]  /*13550*/  @!P1 IMAD.MOV.U32 R7, RZ, RZ, R0 ;  /* 0x000000ffff079224 */ /* 0x000fe400078e0000 */
[----:B------:R-:W-:-:S03]  /*13560*/  VIADD R0, R17, 0xa0 ;  /* 0x000000a011007836 */ /* 0x000fc60000000000 */
[----:B------:R0:W-:Y:S02]  /*13570*/  @!P1 LDGSTS.E.BYPASS.LTC128B.128 [R20+0xcc00], desc[UR42][R6.64], !P0 ;  /* 0x0cc0000006149fae */ /* 0x0001e4000c101d6a */
[----:B------:R-:W-:Y:S02]  /*13580*/  ISETP.GE.AND P1, PT, R0, R3, PT ;  /* 0x000000030000720c */ /* 0x000fe40003f26270 */
[----:B------:R-:W-:Y:S04]  /*13590*/  SHFL.IDX PT, R0, R4, 0x2, 0x181f ;  /* 0x00581f0004007f89 */ /* 0x000fe800000e0000 */
[----:B------:R-:W-:Y:S04]  /*135a0*/  SHFL.IDX PT, R4, R4, 0x3, 0x181f ;  /* 0x00781f0004047f89 */ /* 0x000fe800000e0000 */
[----:B0-----:R-:W0:Y:S03]  /*135b0*/  SHFL.IDX PT, R6, R5, 0x2, 0x181f ;  /* 0x00581f0005067f89 */ /* 0x001e2600000e0000 */
[----:B0-----:R-:W-:-:S05]  /*135c0*/  @!P1 LEA R6, P2, R21, R6, 0x1 ;  /* 0x0000000615069211 */ /* 0x001fca00078408ff */
[----:B------:R-:W-:-:S04]  /*135d0*/  @!P1 IMAD.X R0, RZ, RZ, R0, P2 ;  /* 0x000000ffff009224 */ /* 0x000fc800010e0600 */
[----:B------:R-:W-:-:S05]  /*135e0*/  @!P1 IMAD.MOV.U32 R7, RZ, RZ, R0 ;  /* 0x000000ffff079224 */ /* 0x000fca00078e0000 */
[----:B------:R0:W-:Y:S02]  /*135f0*/  @!P1 LDGSTS.E.BYPASS.LTC128B.128 [R20+0xd400], desc[UR42][R6.64], !P0 ;  /* 0x0d40000006149fae */ /* 0x0001e4000c101d6a */
.L_x_13548:
[----:B------:R-:W-:-:S05]  /*13600*/  VIADD R17, R17, 0xb0 ;  /* 0x000000b011117836 */ /* 0x000fca0000000000 */
[----:B------:R-:W-:-:S13]  /*13610*/  ISETP.GE.AND P1, PT, R17, R3, PT ;  /* 0x000000031100720c */ /* 0x000fda0003f26270 */
[----:B------:R-:W-:-:S04]  /*13620*/  @!P1 LEA R2, P2, R21, R2, 0x1 ;  /* 0x0000000215029211 */ /* 0x000fc800078408ff */
[----:B------:R-:W-:-:S05]  /*13630*/  @!P1 IADD3.X R3, RZ, R4, RZ, P2, !PT ;  /* 0x00000004ff039210 */ /* 0x000fca00017fe4ff */
[----:B------:R-:W-:Y:S01]  /*13640*/  @!PT LDS RZ, [RZ] ;  /* 0x00000000fffff984 */ /* 0x000fe20000000800 */
[----:B------:R-:W-:Y:S01]  /*13650*/  @!PT LDS RZ, [RZ] ;  /* 0x00000000fffff984 */ /* 0x000fe20000000800 */
[----:B------:R-:W-:Y:S01]  /*13660*/  @!PT LDS RZ, [RZ] ;  /* 0x00000000fffff984 */ /* 0x000fe20000000800 */
[----:B------:R1:W-:Y:S01]  /*13670*/  @!P1 LDGSTS.E.BYPASS.LTC128B.128 [R20+0xdc00], desc[UR42][R2.64], !P0 ;  /* 0x0dc0000002149fae */ /* 0x0003e2000c101d6a */
[----:B------:R-:W-:Y:S01]  /*13680*/  PLOP3.LUT P0, PT, PT, PT, PT, 0x80, 0x0 ;  /* 0x000000000000781c */ /* 0x000fe20003f0f070 */
[----:B------:R-:W-:-:S12]  /*13690*/  NOP ;  /* 0x0000000000007918 */ /* 0x000fd80000000000 */
.L_x_13387:
        /* <DEDUP_REMOVED lines=18> */
.L_x_13549:
[----:B------:R-:W-:Y:S05]  /*137c0*/  BSYNC B0 ;  /* 0x0000000000007941 */ /* 0x000fea0003800000 */
.L_x_13388:
[----:B------:R-:W2:Y:S01]  /*137d0*/  LDL R2, [R1+0x18] ;  /* 0x0000180001027983 */ /* 0x000ea20000100800 */
[----:B------:R-:W-:Y:S01]  /*137e0*/  BSSY B0, `(.L_x_13390) ;  /* 0x0000110000007945 */ /* 0x000fe20003800000 */
[----:B--2---:R-:W-:-:S13]  /*137f0*/  ISETP.GE.AND P0, PT, R2, 0x81, PT ;  /* 0x000000810200780c */ /* 0x004fda0003f06270 */
[----:B------:R-:W-:Y:S05]  /*13800*/  @!P0 BRA `(.L_x_13391) ;  /* 0x0000001000348947 */ /* 0x000fea0003800000 */
[----:B------:R-:W2:Y:S01]  /*13810*/  S2R R2, SR_TID.X ;  /* 0x0000000000027919 */ /* 0x000ea20000002100 */
[----:B------:R-:W-:Y:S01]  /*13820*/  ULDC UR4, c[0x0][0x2f4] ;  /* 0x0000bd0000047ab9 */ /* 0x000fe20000000800 */
[----:B--2---:R-:W-:Y:S02]  /*13830*/  IMAD.SHL.U32 R3, R2, 0x8, RZ ;  /* 0x0000000802037824 */ /* 0x004fe400078e00ff */
[----:B------:R-:W2:Y:S03]  /*13840*/  LDL.LU R2, [R1+0x3c] ;  /* 0x00003c0001027983 */ /* 0x000ea60000300800 */
[----:B------:R-:W-:Y:S01]  /*13850*/  LOP3.LUT R3, R3, 0x38, RZ, 0xc0, !PT ;  /* 0x0000003803037812 */ /* 0x000fe200078ec0ff */
[----:B------:R3:W-:Y:S01]  /*13860*/  STL [R1+0x8], R26 ;  /* 0x0000081a01007387 */ /* 0x0007e20000100800 */
[----:B------:R-:W-:Y:S02]  /*13870*/  IMAD.MOV.U32 R17, RZ, RZ, R28 ;  /* 0x000000ffff117224 */ /* 0x000fe400078e001c */
[----:B------:R-:W-:Y:S01]  /*13880*/  ISETP.GE.AND P1, PT, R3, UR4, PT ;  /* 0x0000000403007c0c */ /* 0x000fe2000bf26270 */
[----:B0-----:R-:W-:Y:S01]  /*13890*/  IMAD.MOV.U32 R6, RZ, RZ, R25 ;  /* 0x000000ffff067224 */ /* 0x001fe200078e0019 */
[----:B--23--:R-:W-:-:S11]  /*138a0*/  LEA.HI.SX32 R7, R2, 0xfffffffe, 0x19 ;  /* 0xfffffffe02077811 */ /* 0x00cfd600078fcaff */
.L_x_13404:
[----:B------:R-:W2:Y:S01]  /*138b0*/  LDL R10, [R1+0x1c] ;  /* 0x00001c00010a7983 */ /* 0x000ea20000100800 */
[----:B-1----:R-:W0:Y:S03]  /*138c0*/  LDC R0, c[0x0][0x430] ;  /* 0x00010c00ff007b82 */ /* 0x002e260000000800 */
        /* <DEDUP_REMOVED lines=16> */
[----:B-1----:R-:W-:-:S05]  /*139d0*/  @P0 SHF.R.U32.HI R2, RZ, R3, R5 ;  /* 0x00000003ff020219 */ /* 0x002fca0000011605 */
        /* <DEDUP_REMOVED lines=22> */
.L_x_13392:
[----:B------:R-:W-:Y:S01]  /*13b40*/  IMAD R5, R25, 0x8, R22 ;  /* 0x0000000819057824 */ /* 0x000fe200078e0216 */
[----:B------:R-:W-:Y:S01]  /*13b50*/  SHF.L.U32 R2, R28, 0x1f, RZ ;  /* 0x0000001f1c027819 */ /* 0x000fe200000006ff */
[----:B------:R-:W-:Y:S03]  /*13b60*/  BSSY B1, `(.L_x_13393) ;  /* 0x0000003000017945 */ /* 0x000fe60003800000 */
[----:B------:R-:W0:Y:S02]  /*13b70*/  SYNCS.PHASECHK.TRANS64.TRYWAIT P0, [R5+URZ+0x16840], R2 ;  /* 0x01684002050075a7 */ /* 0x000e24000800017f */
[----:B0-----:R-:W-:Y:S05]  /*13b80*/  @!P0 BRA `(.L_x_13394) ;  /* 0x0000005000f48947 */ /* 0x001fea0003800000 */
.L_x_13550:
[----:B------:R-:W-:Y:S05]  /*13b90*/  BSYNC B1 ;  /* 0x0000000000017941 */ /* 0x000fea0003800000 */
.L_x_13393:
[----:B------:R-:W2:Y:S04]  /*13ba0*/  LDL R3, [R1] ;  /* 0x0000000001037983 */ /* 0x000ea80000100800 */
[----:B------:R-:W3:Y:S01]  /*13bb0*/  LDL R9, [R1+0x10] ;  /* 0x0000100001097983 */ /* 0x000ee20000100800 */
[----:B------:R-:W-:Y:S01]  /*13bc0*/  SHF.R.S32.HI R20, RZ, 0x1f, R0 ;  /* 0x0000001fff147819 */ /* 0x000fe20000011400 */
[----:B------:R-:W-:Y:S01]  /*13bd0*/  ULDC.64 UR4, c[0x0][0x300] ;  /* 0x0000c00000047ab9 */ /* 0x000fe20000000a00 */
[----:B------:R-:W1:Y:S03]  /*13be0*/  S2R R8, SR_TID.X ;  /* 0x0000000000087919 */ /* 0x000e660000002100 */
[----:B------:R-:W-:-:S04]  /*13bf0*/  IMAD R7, R20, UR4, RZ ;  /* 0x0000000414077c24 */ /* 0x000fc8000f8e02ff */
[----:B------:R-:W-:Y:S01]  /*13c00*/  IMAD R7, R0, UR5, R7 ;  /* 0x0000000500077c24 */ /* 0x000fe2000f8e0207 */
[----:B-1----:R-:W-:-:S05]  /*13c10*/  LOP3.LUT R8, R8, 0x7f, RZ, 0xc0, !PT ;  /* 0x0000007f08087812 */ /* 0x002fca00078ec0ff */
[----:B------:R-:W-:Y:S01]  /*13c20*/  IMAD.SHL.U32 R11, R8, 0x8, RZ ;  /* 0x00000008080b7824 */ /* 0x000fe200078e00ff */
        /* <DEDUP_REMOVED lines=10> */
[----:B------:R-:W0:Y:S01]  /*13cd0*/  S2R R9, SR_TID.X ;  /* 0x0000000000097919 */ /* 0x000e220000002100 */
[----:B------:R-:W-:-:S04]  /*13ce0*/  IMAD.WIDE.U32 R2, R18, UR4, R2 ;  /* 0x0000000412027c25 */ /* 0x000fc8000f8e0002 */
[----:B------:R-:W-:Y:S01]  /*13cf0*/  IMAD R7, R18, UR5, R7 ;  /* 0x0000000512077c24 */ /* 0x000fe2000f8e0207 */
[----:B------:R-:W-:-:S03]  /*13d00*/  ULDC.64 UR4, c[0x0][0x2e8] ;  /* 0x0000ba0000047ab9 */ /* 0x000fc60000000a00 */
[----:B------:R-:W-:Y:S01]  /*13d10*/  IMAD.IADD R7, R7, 0x1, R3 ;  /* 0x0000000107077824 */ /* 0x000fe200078e0203 */
[----:B0-----:R-:W-:-:S04]  /*13d20*/  SHF.L.U32 R8, R9, 0x3, RZ ;  /* 0x0000000309087819 */ /* 0x001fc800000006ff */
[----:B------:R-:W-:-:S04]  /*13d30*/  LOP3.LUT R8, R8, 0x1f8, RZ, 0xc0, !PT ;  /* 0x000001f808087812 */ /* 0x000fc800078ec0ff */
        /* <DEDUP_REMOVED lines=8> */
[----:B------:R-:W-:Y:S01]  /*13dc0*/  LEA R8, R8, R22, 0x1 ;  /* 0x0000001608087211 */ /* 0x000fe200078e08ff */
[----:B------:R-:W1:Y:S01]  /*13dd0*/  SHFL.IDX PT, R2, R9, RZ, 0x181f ;  /* 0x00181fff09027589 */ /* 0x000e6200000e0000 */
[----:B0-----:R-:W-:-:S03]  /*13de0*/  IMAD.SHL.U32 R11, R3, 0x8, RZ ;  /* 0x00000008030b7824 */ /* 0x001fc600078e00ff */
[----:B------:R-:W0:Y:S02]  /*13df0*/  SHFL.IDX PT, R3, R10, RZ, 0x181f ;  /* 0x00181fff0a037589 */ /* 0x000e2400000e0000 */
        /* <DEDUP_REMOVED lines=38> */
.L_x_13568:
        /* <DEDUP_REMOVED lines=8> */
.L_x_13396:
        /* <DEDUP_REMOVED lines=11> */
.L_x_13397:
[----:B------:R1:W-:Y:S01]  /*14190*/  SYNCS.ARRIVE.TRANS64.A1T0 RZ, [R5+URZ+0x16830], RZ ;  /* 0x016830ff05ff79a7 */ /* 0x0003e2000810003f */
[----:B------:R-:W-:Y:S05]  /*141a0*/  @!P3 BRA `(.L_x_13398) ;  /* 0x000000000004b947 */ /* 0x000fea0003800000 */
[----:B------:R-:W-:Y:S01]  /*141b0*/  BPT.TRAP 0x1 ;  /* 0x000000040000795c */ /* 0x000fe20000300000 */
.L_x_13398:
[----:B------:R-:W-:Y:S01]  /*141c0*/  SHF.L.U32 R2, R17, 0x1f, RZ ;  /* 0x0000001f11027819 */ /* 0x000fe200000006ff */
[----:B-1----:R-:W-:Y:S01]  /*141d0*/  IMAD R5, R6, 0x8, R22 ;  /* 0x0000000806057824 */ /* 0x002fe200078e0216 */
[----:B------:R-:W-:Y:S03]  /*141e0*/  BSSY B1, `(.L_x_13399) ;  /* 0x0000003000017945 */ /* 0x000fe60003800000 */
[----:B------:R-:W1:Y:S02]  /*141f0*/  SYNCS.PHASECHK.TRANS64.TRYWAIT P0, [R5+URZ+0x16860], R2 ;  /* 0x01686002050075a7 */ /* 0x000e64000800017f */
[----:B-1----:R-:W-:Y:S05]  /*14200*/  @!P0 BRA `(.L_x_13400) ;  /* 0x0000005400a48947 */ /* 0x002fea0003800000 */
.L_x_13569:
[----:B------:R-:W-:Y:S05]  /*14210*/  BSYNC B1 ;  /* 0x0000000000017941 */ /* 0x000fea0003800000 */
.L_x_13399:
[----:B------:R-:W2:Y:S04]  /*14220*/  LDL R11, [R1+0x18] ;  /* 0x00001800010b7983 */ /* 0x000ea80000100800 */
[----:B------:R-:W2:Y:S01]  /*14230*/  LDL.LU R8, [R1+0x8] ;  /* 0x0000080001087983 */ /* 0x000ea20000300800 */
[----:B------:R-:W0:Y:S01]  /*14240*/  S2R R12, SR_TID.X ;  /* 0x00000000000c7919 */ /* 0x000e220000002100 */
[----:B------:R-:W-:Y:S01]  /*14250*/  UMOV UR4, 0xffffffff ;  /* 0xffffffff00047882 */ /* 0x000fe20000000000 */
[C---:B0-----:R-:W-:Y:S01]  /*14260*/  IMAD.SHL.U32 R9, R12.reuse, 0x8, RZ ;  /* 0x000000080c097824 */ /* 0x041fe200078e00ff */
[----:B------:R-:W-:-:S04]  /*14270*/  LOP3.LUT R3, R12, 0x7f, RZ, 0xc0, !PT ;  /* 0x0000007f0c037812 */ /* 0x000fc800078ec0ff */
[----:B------:R-:W-:Y:S01]  /*14280*/  LOP3.LUT R9, R9, 0x1f8, RZ, 0xc0, !PT ;  /* 0x000001f809097812 */ /* 0x000fe200078ec0ff */
[----:B------:R-:W-:-:S03]  /*14290*/  IMAD.SHL.U32 R10, R3, 0x8, RZ ;  /* 0x00000008030a7824 */ /* 0x000fc600078e00ff */
[----:B------:R-:W-:Y:S02]  /*142a0*/  LOP3.LUT R9, R9, 0x38, R12, 0x78, !PT ;  /* 0x0000003809097812 */ /* 0x000fe400078e780c */
[----:B------:R-:W-:Y:S02]  /*142b0*/  SHF.R.U32.HI R3, RZ, 0x3, R3 ;  /* 0x00000003ff037819 */ /* 0x000fe40000011603 */
[----:B------:R-:W-:-:S04]  /*142c0*/  LOP3.LUT R9, R9, 0x200, R10, 0xf8, !PT ;  /* 0x0000020009097812 */ /* 0x000fc800078ef80a */
[----:B------:R-:W-:Y:S01]  /*142d0*/  LEA R6, R6, R9, 0xd ;  /* 0x0000000906067211 */ /* 0x000fe200078e68ff */
[----:B--2---:R-:W-:-:S04]  /*142e0*/  IMAD R8, R8, -0x80, R11 ;  /* 0xffffff8008087824 */ /* 0x004fc800078e020b */
[----:B------:R-:W-:Y:S01]  /*142f0*/  IMAD.IADD R8, R8, 0x1, -R3 ;  /* 0x0000000108087824 */ /* 0x000fe200078e0a03 */
[----:B------:R-:W-:Y:S06]  /*14300*/  BRA.DIV UR4, `(.L_x_13401) ;  /* 0x0000005604787947 */ /* 0x000fec000b800000 */
[----:B-1----:R-:W0:Y:S01]  /*14310*/  SHFL.IDX PT, R2, R23, RZ, 0x181f ;  /* 0x00181fff17027589 */ /* 0x002e2200000e0000 */
[----:B------:R-:W-:Y:S01]  /*14320*/  ISETP.LT.OR P0, PT, R8, 0x1, P1 ;  /* 0x000000010800780c */ /* 0x000fe20000f01670 */
[----:B------:R-:W-:Y:S02]  /*14330*/  IMAD R6, R6, 0x2, R22 ;  /* 0x0000000206067824 */ /* 0x000fe400078e0216 */
[----:B------:R-:W1:Y:S01]  /*14340*/  SHFL.IDX PT, R3, R24, RZ, 0x181f ;  /* 0x00181fff18037589 */ /* 0x000e6200000e0000 */
[----:B0-----:R-:W-:-:S05]  /*14350*/  IADD3 R2, P2, R2, R7, RZ ;  /* 0x0000000702027210 */ /* 0x001fca0007f5e0ff */
[----:B-1----:R-:W-:-:S05]  /*14360*/  IMAD.X R3, RZ, RZ, R3, P2 ;  /* 0x000000ffff037224 */ /* 0x002fca00010e0603 */
        /* <DEDUP_REMOVED lines=40> */
.L_x_13587:
[----:B------:R-:W2:Y:S01]  /*145f0*/  LDL R9, [R1+0x10] ;  /* 0x0000100001097983 */ /* 0x000ea20000100800 */
        /* <DEDUP_REMOVED lines=27> */
.L_x_13402:
        /* <DEDUP_REMOVED lines=12> */
.L_x_13403:
[----:B------:R2:W-:Y:S01]  /*14870*/  STL [R1+0x8], R26 ;  /* 0x0000081a01007387 */ /* 0x0005e20000100800 */
[C---:B------:R-:W-:Y:S01]  /*14880*/  ISETP.GT.AND P0, PT, R26.reuse, RZ, PT ;  /* 0x000000ff1a00720c */ /* 0x040fe20003f04270 */
[----:B------:R2:W-:Y:S01]  /*14890*/  SYNCS.ARRIVE.TRANS64.A1T0 RZ, [R5+URZ+0x16850], RZ ;  /* 0x016850ff05ff79a7 */ /* 0x0005e2000810003f */
[----:B------:R-:W-:Y:S01]  /*148a0*/  VIADD R7, R26, 0xffffffff ;  /* 0xffffffff1a077836 */ /* 0x000fe20000000000 */
[----:B------:R-:W-:Y:S01]  /*148b0*/  MOV R6, R25 ;  /* 0x0000001900067202 */ /* 0x000fe20000000f00 */
[----:B------:R-:W-:-:S09]  /*148c0*/  IMAD.MOV.U32 R17, RZ, RZ, R28 ;  /* 0x000000ffff117224 */ /* 0x000fd200078e001c */
[----:B--2---:R-:W-:Y:S05]  /*148d0*/  @P0 BRA `(.L_x_13404) ;  /* 0xffffffec00f40947 */ /* 0x004fea000383ffff */
.L_x_13391:
[----:B------:R-:W-:Y:S05]  /*148e0*/  BSYNC B0 ;  /* 0x0000000000007941 */ /* 0x000fea0003800000 */
.L_x_13390:
[----:B-1----:R-:W1:Y:S01]  /*148f0*/  S2R R0, SR_TID.X ;  /* 0x0000000000007919 */ /* 0x002e620000002100 */
        /* <DEDUP_REMOVED lines=16> */
.L_x_13406:
[----:B------:R-:W-:Y:S05]  /*14a00*/  BSYNC B0 ;  /* 0x0000000000007941 */ /* 0x000fea0003800000 */
.L_x_13405:
[----:B------:R-:W-:-:S05]  /*14a10*/  IMAD.U32 R0, RZ, RZ, UR38 ;  /* 0x00000026ff007e24 */ /* 0x000fca000f8e00ff */
[----:B------:R-:W-:-:S13]  /*14a20*/  ISETP.NE.AND P0, PT, R0, 0x3, PT ;  /* 0x000000030000780c */ /* 0x000fda0003f05270 */
[----:B------:R-:W-:Y:S05]  /*14a30*/  @!P0 BRA `(.L_x_13407) ;  /* 0x0000000000048947 */ /* 0x000fea0003800000 */
[----:B------:R-:W-:Y:S01]  /*14a40*/  BPT.TRAP 0x1 ;  /* 0x000000040000795c */ /* 0x000fe20000300000 */
.L_x_13407:
[----:B------:R-:W0:Y:S01]  /*14a50*/  LDL.LU R2, [R1+0x18] ;  /* 0x0000180001027983 */ /* 0x000e220000300800 */
[----:B------:R-:W-:Y:S01]  /*14a60*/  IMAD R0, R25, 0x8, R22 ;  /* 0x0000000819007824 */ /* 0x000fe200078e0216 */
[----:B------:R-:W-:Y:S01]  /*14a70*/  SHF.L.U32 R3, R28, 0x1f, RZ ;  /* 0x0000001f1c037819 */ /* 0x000fe200000006ff */
[----:B------:R-:W-:Y:S03]  /*14a80*/  BSSY B0, `(.L_x_13408) ;  /* 0x0000004000007945 */ /* 0x000fe60003800000 */
[----:B------:R-:W1:Y:S01]  /*14a90*/  SYNCS.PHASECHK.TRANS64.TRYWAIT P0, [R0+URZ+0x16860], R3 ;  /* 0x01686003000075a7 */ /* 0x000e62000800017f */
[----:B0-----:R-:W-:Y:S01]  /*14aa0*/  IMAD R6, R26, -0x80, R2 ;  /* 0xffffff801a067824 */ /* 0x001fe200078e0202 */
[----:B-1----:R-:W-:Y:S06]  /*14ab0*/  @!P0 BRA `(.L_x_13409) ;  /* 0x0000005400d48947 */ /* 0x002fec0003800000 */
.L_x_13588:
[----:B------:R-:W-:Y:S05]  /*14ac0*/  BSYNC B0 ;  /* 0x0000000000007941 */ /* 0x000fea0003800000 */
.L_x_13408:
        /* <DEDUP_REMOVED lines=10> */
[----:B------:R-:W-:-:S04]  /*14b70*/  LOP3.LUT R2, R2, 0x200, R4, 0xf8, !PT ;  /* 0x0000020002027812 */ /* 0x000fc800078ef804 */
[----:B------:R-:W-:Y:S01]  /*14b80*/  LEA R4, R25, R2, 0xd ;  /* 0x0000000219047211 */ /* 0x000fe200078e68ff */
[----:B------:R-:W-:Y:S06]  /*14b90*/  BRA.DIV UR4, `(.L_x_13410) ;  /* 0x0000005604b07947 */ /* 0x000fec000b800000 */
[----:B------:R-:W1:Y:S01]  /*14ba0*/  S2R R2, SR_TID.X ;  /* 0x0000000000027919 */ /* 0x000e620000002100 */
[----:B------:R-:W-:Y:S01]  /*14bb0*/  ULDC UR4, c[0x0][0x2f4] ;  /* 0x0000bd0000047ab9 */ /* 0x000fe20000000800 */
[----:B------:R-:W-:Y:S01]  /*14bc0*/  IMAD R4, R4, 0x2, R22 ;  /* 0x0000000204047824 */ /* 0x000fe200078e0216 */
[----:B------:R-:W2:Y:S04]  /*14bd0*/  SHFL.IDX PT, R14, R23, RZ, 0x181f ;  /* 0x00181fff170e7589 */ /* 0x000ea800000e0000 */
[----:B0-----:R-:W0:Y:S01]  /*14be0*/  SHFL.IDX PT, R3, R24, RZ, 0x181f ;  /* 0x00181fff18037589 */ /* 0x001e2200000e0000 */
[----:B-1----:R-:W-:-:S05]  /*14bf0*/  IMAD.SHL.U32 R2, R2, 0x8, RZ ;  /* 0x0000000802027824 */ /* 0x002fca00078e00ff */
[----:B------:R-:W-:-:S04]  /*14c00*/  LOP3.LUT R2, R2, 0x38, RZ, 0xc0, !PT ;  /* 0x0000003802027812 */ /* 0x000fc800078ec0ff */
[C---:B------:R-:W-:Y:S01]  /*14c10*/  ISETP.GE.AND P0, PT, R2.reuse, UR4, PT ;  /* 0x0000000402007c0c */ /* 0x040fe2000bf06270 */
[----:B------:R-:W-:-:S03]  /*14c20*/  IMAD.SHL.U32 R5, R2, 0x2, RZ ;  /* 0x0000000202057824 */ /* 0x000fc600078e00ff */
[----:B------:R-:W-:Y:S02]  /*14c30*/  ISETP.LT.OR P1, PT, R6, 0x1, P0 ;  /* 0x000000010600780c */ /* 0x000fe40000721670 */
[----:B--2---:R-:W-:Y:S02]  /*14c40*/  IADD3 R2, P2, R14, R5, RZ ;  /* 0x000000050e027210 */ /* 0x004fe40007f5e0ff */
[----:B------:R-:W1:Y:S03]  /*14c50*/  SHFL.IDX PT, R14, R23, 0x1, 0x181f ;  /* 0x00381f00170e7f89 */ /* 0x000e6600000e0000 */
[----:B0-----:R-:W-:-:S06]  /*14c60*/  IMAD.X R3, RZ, RZ, R3, P2 ;  /* 0x000000ffff037224 */ /* 0x001fcc00010e0603 */
[----:B------:R0:W-:Y:S01]  /*14c70*/  LDGSTS.E.BYPASS.LTC128B.128 [R4+0x400], desc[UR42][R2.64], !P1 ;  /* 0x0040000002047fae */ /* 0x0001e2000c901d6a */
[----:B------:R-:W-:-:S03]  /*14c80*/  ISETP.LT.OR P1, PT, R6, 0x11, P0 ;  /* 0x000000110600780c */ /* 0x000fc60000721670 */
[----:B0-----:R-:W0:Y:S01]  /*14c90*/  SHFL.IDX PT, R3, R24, 0x1, 0x181f ;  /* 0x00381f0018037f89 */ /* 0x001e2200000e0000 */
[----:B-1----:R-:W-:-:S03]  /*14ca0*/  IADD3 R2, P2, R14, R5, RZ ;  /* 0x000000050e027210 */ /* 0x002fc60007f5e0ff */
[----:B------:R-:W1:Y:S02]  /*14cb0*/  SHFL.IDX PT, R14, R23, 0x2, 0x181f ;  /* 0x00581f00170e7f89 */ /* 0x000e6400000e0000 */
[----:B0-----:R-:W-:-:S05]  /*14cc0*/  IMAD.X R3, RZ, RZ, R3, P2 ;  /* 0x000000ffff037224 */ /* 0x001fca00010e0603 */
[----:B------:R0:W-:Y:S01]  /*14cd0*/  LDGSTS.E.BYPASS.LTC128B.128 [R4+0xc00], desc[UR42][R2.64], !P1 ;  /* 0x00c0000002047fae */ /* 0x0001e2000c901d6a */
[----:B------:R-:W-:-:S03]  /*14ce0*/  ISETP.LT.OR P1, PT, R6, 0x21, P0 ;  /* 0x000000210600780c */ /* 0x000fc60000721670 */
[----:B0-----:R-:W0:Y:S01]  /*14cf0*/  SHFL.IDX PT, R3, R24, 0x2, 0x181f ;  /* 0x00581f0018037f89 */ /* 0x001e2200000e0000 */
[----:B-1----:R-:W-:-:S03]  /*14d00*/  IADD3 R2, P2, R14, R5, RZ ;  /* 0x000000050e027210 */ /* 0x002fc60007f5e0ff */
[----:B------:R-:W1:Y:S01]  /*14d10*/  SHFL.IDX PT, R14, R23, 0x3, 0x181f ;  /* 0x00781f00170e7f89 */ /* 0x000e6200000e0000 */
[----:B0-----:R-:W-:-:S05]  /*14d20*/  IADD3.X R3, RZ, R3, RZ, P2, !PT ;  /* 0x00000003ff037210 */ /* 0x001fca00017fe4ff */
        /* <DEDUP_REMOVED lines=22> */
[----:B------:R-:W1:Y:S04]  /*14e90*/  SHFL.IDX PT, R24, R24, 0x7, 0x181f ;  /* 0x00f81f0018187f89 */ /* 0x000e6800000e0000 */
[----:B------:R2:W3:Y:S01]  /*14ea0*/  SHFL.IDX PT, R14, R23, 0x7, 0x181f ;  /* 0x00f81f00170e7f89 */ /* 0x0004e200000e0000 */
[----:B0-----:R-:W-:-:S05]  /*14eb0*/  IMAD.X R3, RZ, RZ, R3, P2 ;  /* 0x000000ffff037224 */ /* 0x001fca00010e0603 */
[----:B-1----:R2:W-:Y:S02]  /*14ec0*/  LDGSTS.E.BYPASS.LTC128B.128 [R4+0x3400], desc[UR42][R2.64], !P1 ;  /* 0x0340000002047fae */ /* 0x0025e4000c901d6a */
.L_x_13606:
[----:B------:R-:W-:Y:S02]  /*14ed0*/  ISETP.LT.OR P0, PT, R6, 0x71, P0 ;  /* 0x000000710600780c */ /* 0x000fe40000701670 */
[----:B--23--:R-:W-:-:S05]  /*14ee0*/  IADD3 R2, P1, R14, R5, RZ ;  /* 0x000000050e027210 */ /* 0x00cfca0007f3e0ff */
[----:B------:R-:W-:-:S06]  /*14ef0*/  IMAD.X R3, RZ, RZ, R24, P1 ;  /* 0x000000ffff037224 */ /* 0x000fcc00008e0618 */
[----:B------:R-:W-:Y:S01]  /*14f00*/  @!PT LDS RZ, [RZ] ;  /* 0x00000000fffff984 */ /* 0x000fe20000000800 */
[----:B------:R-:W-:Y:S01]  /*14f10*/  @!PT LDS RZ, [RZ] ;  /* 0x00000000fffff984 */ /* 0x000fe20000000800 */
[----:B------:R-:W-:Y:S01]  /*14f20*/  @!PT LDS RZ, [RZ] ;  /* 0x00000000fffff984 */ /* 0x000fe20000000800 */
[----:B------:R0:W-:Y:S01]  /*14f30*/  LDGSTS.E.BYPASS.LTC128B.128 [R4+0x3c00], desc[UR42][R2.64], !P0 ;  /* 0x03c0000002047fae */ /* 0x0001e2000c101d6a */
[----:B------:R-:W-:Y:S01]  /*14f40*/  PLOP3.LUT P0, PT, PT, PT, PT, 0x80, 0x0 ;  /* 0x000000000000781c */ /* 0x000fe20003f0f070 */
[----:B------:R-:W-:-:S12]  /*14f50*/  NOP ;  /* 0x0000000000007918 */ /* 0x000fd80000000000 */
.L_x_13411:
        /* <DEDUP_REMOVED lines=11> */
.L_x_13412:
[----:B------:R0:W-:Y:S01]  /*15010*/  SYNCS.ARRIVE.TRANS64.A1T0 RZ, [R0+URZ+0x16850], RZ ;  /* 0x016850ff00ff79a7 */ /* 0x0001e2000810003f */
[----:B------:R-:W-:-:S05]  /*15020*/  VIADD R25, R25, 0x1 ;  /* 0x0000000119197836 */ /* 0x000fca0000000000 */
[----:B------:R-:W-:-:S04]  /*15030*/  ISETP.NE.AND P0, PT, R25, 0x2, PT ;  /* 0x000000021900780c */ /* 0x000fc80003f05270 */
[----:B------:R-:W-:Y:S02]  /*15040*/  SEL R3, RZ, 0x1, P0 ;  /* 0x00000001ff037807 */ /* 0x000fe40000000000 */
[----:B------:R-:W-:Y:S02]  /*15050*/  SEL R25, R25, RZ, P0 ;  /* 0x000000ff19197207 */ /* 0x000fe40000000000 */
[----:B0-----:R-:W-:-:S07]  /*15060*/  LOP3.LUT R28, R28, R3, RZ, 0x3c, !PT ;  /* 0x000000031c1c7212 */ /* 0x001fce00078e3cff */
.L_x_13371:
[----:B------:R-:W-:Y:S05]  /*15070*/  BSYNC B7 ;  /* 0x0000000000077941 */ /* 0x000fea0003800000 */
.L_x_13369:
        /* <DEDUP_REMOVED lines=12> */
.L_x_13413:
        /* <DEDUP_REMOVED lines=36> */
.L_x_13616:
[----:B------:R-:W-:Y:S02]  /*15380*/  ULDC UR4, c[0x0][0xc38] ;  /* 0x00030e0000047ab9 */ /* 0x000fe40000000800 */
[----:B------:R-:W-:-:S04]  /*15390*/  IMAD.U32 R16, RZ, RZ, UR4 ;  /* 0x00000004ff107e24 */ /* 0x000fc8000f8e00ff */
[----:B-1----:R-:W-:-:S05]  /*153a0*/  IMAD R5, R14, R16, RZ ;  /* 0x000000100e057224 */ /* 0x002fca00078e02ff */
[----:B------:R-:W-:-:S04]  /*153b0*/  IADD3 R4, R4, R5, RZ ;  /* 0x0000000504047210 */ /* 0x000fc80007ffe0ff */
[----:B------:R-:W-:-:S13]  /*153c0*/  ISETP.GT.AND P6, PT, R4, R0, PT ;  /* 0x000000000400720c */ /* 0x000fda0003fc4270 */
[----:B------:R-:W-:Y:S05]  /*153d0*/  @P6 BRA `(.L_x_13416) ;  /* 0x00000000009c6947 */ /* 0x000fea0003800000 */
.L_x_13421:
        /* <DEDUP_REMOVED lines=14> */
.L_x_13419:
[----:B------:R-:W-:Y:S05]  /*154c0*/  BSYNC B0 ;  /* 0x0000000000007941 */ /* 0x000fea0003800000 */
.L_x_13418:
        /* <DEDUP_REMOVED lines=18> */
.L_x_13624:
[----:B------:R-:W-:Y:S02]  /*155f0*/  ULDC UR4, c[0x0][0xc38] ;  /* 0x00030e0000047ab9 */ /* 0x000fe40000000800 */
[----:B------:R-:W-:-:S04]  /*15600*/  IMAD.U32 R16, RZ, RZ, UR4 ;  /* 0x00000004ff107e24 */ /* 0x000fc8000f8e00ff */
[----:B-1----:R-:W-:-:S04]  /*15610*/  IMAD R5, R14, R16, RZ ;  /* 0x000000100e057224 */ /* 0x002fc800078e02ff */
[----:B------:R-:W-:-:S05]  /*15620*/  IMAD.IADD R4, R5, 0x1, R4 ;  /* 0x0000000105047824 */ /* 0x000fca00078e0204 */
[----:B------:R-:W-:-:S13]  /*15630*/  ISETP.GT.AND P6, PT, R4, R0, PT ;  /* 0x000000000400720c */ /* 0x000fda0003fc4270 */
[----:B------:R-:W-:Y:S05]  /*15640*/  @!P6 BRA `(.L_x_13421) ;  /* 0xfffffffc0064e947 */ /* 0x000fea000383ffff */
.L_x_13416:
        /* <DEDUP_REMOVED lines=8> */
.L_x_13628:
[----:B------:R-:W-:Y:S02]  /*156d0*/  ISETP.NE.AND P0, PT, R6, RZ, PT ;  /* 0x000000ff0600720c */ /* 0x000fe40003f05270 */
[----:B------:R-:W-:-:S11]  /*156e0*/  MOV R14, RZ ;  /* 0x000000ff000e7202 */ /* 0x000fd60000000f00 */
[----:B------:R-:W-:Y:S05]  /*156f0*/  @!P0 BRA `(.L_x_13423) ;  /* 0x0000000000108947 */ /* 0x000fea0003800000 */
[----:B------:R-:W-:Y:S01]  /*15700*/  UMOV UR4, 0xffffffff ;  /* 0xffffffff00047882 */ /* 0x000fe20000000000 */
[----:B------:R-:W-:Y:S02]  /*15710*/  VIADD R12, R4, 0xffffffff ;  /* 0xffffffff040c7836 */ /* 0x000fe40000000000 */
[----:B------:R-:W-:Y:S05]  /*15720*/  BRA.DIV UR4, `(.L_x_13424) ;  /* 0x0000005e04347947 */ /* 0x000fea000b800000 */
[----:B------:R3:W4:Y:S02]  /*15730*/  SHFL.IDX PT, R14, R3, R12, 0x1f ;  /* 0x00001f0c030e7589 */ /* 0x00072400000e0000 */
.L_x_13423:
[----:B--2---:R-:W-:Y:S01]  /*15740*/  IABS R6, R17 ;  /* 0x0000001100067213 */ /* 0x004fe20000000000 */
[----:B----4-:R-:W-:Y:S01]  /*15750*/  IMAD R16, R14, R16, R5 ;  /* 0x000000100e107224 */ /* 0x010fe200078e0205 */
[----:B------:R-:W-:Y:S02]  /*15760*/  IADD3 R19, R4, R19, RZ ;  /* 0x0000001304137210 */ /* 0x000fe40007ffe0ff */
[----:B------:R-:W2:Y:S01]  /*15770*/  I2F.RP R7, R6 ;  /* 0x0000000600077306 */ /* 0x000ea20000209400 */
[----:B------:R-:W-:-:S07]  /*15780*/  IMAD.IADD R0, R0, 0x1, -R16 ;  /* 0x0000000100007824 */ /* 0x000fce00078e0a10 */
[----:B--2---:R-:W1:Y:S02]  /*15790*/  MUFU.RCP R7, R7 ;  /* 0x0000000700077308 */ /* 0x004e640000001000 */
[----:B-1----:R-:W-:-:S06]  /*157a0*/  VIADD R2, R7, 0xffffffe ;  /* 0x0ffffffe07027836 */ /* 0x002fcc0000000000 */
[----:B0--3--:R0:W1:Y:S02]  /*157b0*/  F2I.FTZ.U32.TRUNC.NTZ R3, R2 ;  /* 0x0000000200037305 */ /* 0x009064000021f000 */
[----:B0-----:R-:W-:Y:S02]  /*157c0*/  IMAD.MOV.U32 R2, RZ, RZ, RZ ;  /* 0x000000ffff027224 */ /* 0x001fe400078e00ff */
[----:B-1----:R-:W-:-:S04]  /*157d0*/  IMAD.MOV R5, RZ, RZ, -R3 ;  /* 0x000000ffff057224 */ /* 0x002fc800078e0a03 */
[----:B------:R-:W-:-:S04]  /*157e0*/  IMAD R5, R5, R6, RZ ;  /* 0x0000000605057224 */ /* 0x000fc800078e02ff */
[----:B------:R-:W-:Y:S01]  /*157f0*/  IMAD.HI.U32 R3, R3, R5, R2 ;  /* 0x0000000503037227 */ /* 0x000fe200078e0002 */
[----:B------:R-:W-:Y:S02]  /*15800*/  IABS R5, R17 ;  /* 0x0000001100057213 */ /* 0x000fe40000000000 */
        /* <DEDUP_REMOVED lines=18> */
.L_x_13417:
[----:B------:R-:W-:Y:S01]  /*15930*/  UMOV UR4, URZ ;  /* 0x0000003f00047c82 */ /* 0x000fe20008000000 */
[----:B------:R-:W-:Y:S01]  /*15940*/  UMOV UR5, URZ ;  /* 0x0000003f00057c82 */ /* 0x000fe20008000000 */
[----:B------:R-:W-:Y:S01]  /*15950*/  ULDC UR6, c[0x0][0xc3c] ;  /* 0x00030f0000067ab9 */ /* 0x000fe20000000800 */
[----:B------:R-:W-:Y:S02]  /*15960*/  IMAD.MOV.U32 R16, RZ, RZ, R0 ;  /* 0x000000ffff107224 */ /* 0x000fe400078e0000 */
[----:B------:R-:W-:Y:S02]  /*15970*/  IMAD.U32 R17, RZ, RZ, UR4 ;  /* 0x00000004ff117e24 */ /* 0x000fe4000f8e00ff */
[----:B------:R-:W-:Y:S02]  /*15980*/  IMAD.U32 R18, RZ, RZ, UR5 ;  /* 0x00000005ff127e24 */ /* 0x000fe4000f8e00ff */
[----:B------:R-:W-:-:S07]  /*15990*/  IMAD.U32 R19, RZ, RZ, UR6 ;  /* 0x00000006ff137e24 */ /* 0x000fce000f8e00ff */
.L_x_13425:
        /* <DEDUP_REMOVED lines=10> */
.L_x_13414:
[----:B------:R-:W-:Y:S02]  /*15a40*/  ULDC UR4, c[0x0][0xc3c] ;  /* 0x00030f0000047ab9 */ /* 0x000fe40000000800 */
[----:B-1----:R-:W-:-:S13]  /*15a50*/  ISETP.GE.AND P0, PT, R19, UR4, PT ;  /* 0x0000000413007c0c */ /* 0x002fda000bf06270 */
[----:B------:R-:W-:Y:S05]  /*15a60*/  @!P0 BRA `(.L_x_13426) ;  /* 0xffffffa800048947 */ /* 0x000fea000383ffff */
[----:B------:R-:W-:Y:S05]  /*15a70*/  BSYNC B8 ;  /* 0x0000000000087941 */ /* 0x000fea0003800000 */
.L_x_13333:
[----:B--2---:R-:W2:Y:S01]  /*15a80*/  LDL.LU R0, [R1+0x40] ;  /* 0x0000400001007983 */ /* 0x004ea20000300800 */
[----:B------:R-:W-:Y:S01]  /*15a90*/  BSSY B0, `(.L_x_13427) ;  /* 0x000000b000007945 */ /* 0x000fe20003800000 */
[----:B------:R-:W1:Y:S01]  /*15aa0*/  S2R R5, SR_CgaCtaId ;  /* 0x0000000000057919 */ /* 0x000e620000008800 */
[----:B--2---:R-:W-:-:S04]  /*15ab0*/  IADD3 R0, R0, 0x1, RZ ;  /* 0x0000000100007810 */ /* 0x004fc80007ffe0ff */
[----:B0-----:R-:W-:-:S04]  /*15ac0*/  LEA.HI R2, R0, R0, RZ, 0x1 ;  /* 0x0000000000027211 */ /* 0x001fc800078f08ff */
[----:B------:R-:W-:Y:S02]  /*15ad0*/  LOP3.LUT R3, R2, 0xfffffffe, RZ, 0xc0, !PT ;  /* 0xfffffffe02037812 */ /* 0x000fe400078ec0ff */
[----:B------:R-:W-:-:S03]  /*15ae0*/  MOV R2, 0x400 ;  /* 0x0000040000027802 */ /* 0x000fc60000000f00 */
[----:B------:R-:W-:Y:S01]  /*15af0*/  IMAD.IADD R0, R0, 0x1, -R3 ;  /* 0x0000000100007824 */ /* 0x000fe200078e0a03 */
[----:B-1----:R-:W-:-:S04]  /*15b00*/  LEA R4, R5, R2, 0x18 ;  /* 0x0000000205047211 */ /* 0x002fc800078ec0ff */
[----:B------:R-:W-:-:S04]  /*15b10*/  SHF.L.U32 R0, R0, 0x1f, RZ ;  /* 0x0000001f00007819 */ /* 0x000fc800000006ff */
[----:B------:R-:W0:Y:S02]  /*15b20*/  SYNCS.PHASECHK.TRANS64.TRYWAIT P0, [R4+URZ+0x16820], R0 ;  /* 0x01682000040075a7 */ /* 0x000e24000800017f */
[----:B0-----:R-:W-:Y:S05]  /*15b30*/  @!P0 BRA `(.L_x_13428) ;  /* 0x0000005800548947 */ /* 0x001fea0003800000 */
.L_x_13631:
[----:B------:R-:W-:Y:S05]  /*15b40*/  BSYNC B0 ;  /* 0x0000000000007941 */ /* 0x000fea0003800000 */
.L_x_13427:
[----:B------:R-:W-:-:S03]  /*15b50*/  UMOV UR4, 0xffffffff ;  /* 0xffffffff00047882 */ /* 0x000fc60000000000 */
[----:B------:R-:W-:Y:S05]  /*15b60*/  BRA.DIV UR4, `(.L_x_13429) ;  /* 0x0000005a045c7947 */ /* 0x000fea000b800000 */
[----:B0-----:R-:W0:Y:S02]  /*15b70*/  S2R R0, SR_TID.X ;  /* 0x0000000000007919 */ /* 0x001e240000002100 */
[----:B0-----:R-:W-:-:S04]  /*15b80*/  SHF.R.U32.HI R0, RZ, 0x5, R0 ;  /* 0x00000005ff007819 */ /* 0x001fc80000011600 */
[----:B------:R-:W-:-:S05]  /*15b90*/  LOP3.LUT R0, R0, 0x3, RZ, 0xc0, !PT ;  /* 0x0000000300007812 */ /* 0x000fca00078ec0ff */
[----:B------:R0:W1:Y:S02]  /*15ba0*/  SHFL.IDX PT, R14, R0, RZ, 0x1f ;  /* 0x00001fff000e7589 */ /* 0x00006400000e0000 */
.L_x_13634:
[----:B-1----:R-:W-:-:S13]  /*15bb0*/  ISETP.NE.AND P0, PT, R14, RZ, PT ;  /* 0x000000ff0e00720c */ /* 0x002fda0003f05270 */
[----:B------:R-:W-:Y:S05]  /*15bc0*/  @P0 BRA `(.L_x_13194) ;  /* 0x0000000000880947 */ /* 0x000fea0003800000 */
[----:B------:R-:W-:-:S03]  /*15bd0*/  UMOV UR4, 0xffffffff ;  /* 0xffffffff00047882 */ /* 0x000fc60000000000 */
[----:B------:R-:W-:Y:S05]  /*15be0*/  BRA.DIV UR4, `(.L_x_13430) ;  /* 0x0000005a04707947 */ /* 0x000fea000b800000 */
[----:B------:R-:W-:-:S13]  /*15bf0*/  ELECT P6, URZ, PT ;  /* 0x00000000003f782f */ /* 0x000fda00038c0000 */
.L_x_13637:
[----:B------:R-:W-:Y:S05]  /*15c00*/  @!P6 BRA `(.L_x_13194) ;  /* 0x000000000078e947 */ /* 0x000fea0003800000 */
[----:B------:R-:W-:-:S06]  /*15c10*/  ULOP3.LUT UR4, UR36, 0x2, URZ, 0xfc, !UPT ;  /* 0x0000000224047892 */ /* 0x000fcc000f8efc3f */
[----:B0-----:R-:W-:-:S05]  /*15c20*/  IMAD.U32 R0, RZ, RZ, UR4 ;  /* 0x00000004ff007e24 */ /* 0x001fca000f8e00ff */
[----:B------:R-:W-:-:S13]  /*15c30*/  ISETP.NE.AND P0, PT, R0, 0x3, PT ;  /* 0x000000030000780c */ /* 0x000fda0003f05270 */
[----:B------:R-:W-:Y:S05]  /*15c40*/  @!P0 BRA `(.L_x_13431) ;  /* 0x0000000000048947 */ /* 0x000fea0003800000 */
[----:B------:R-:W-:Y:S01]  /*15c50*/  BPT.TRAP 0x1 ;  /* 0x000000040000795c */ /* 0x000fe20000300000 */
.L_x_13431:
[C---:B------:R-:W-:Y:S01]  /*15c60*/  IMAD R5, R25.reuse, 0x8, R4 ;  /* 0x0000000819057824 */ /* 0x040fe200078e0204 */
[----:B------:R-:W-:Y:S01]  /*15c70*/  SHF.L.U32 R0, R28, 0x1f, RZ ;  /* 0x0000001f1c007819 */ /* 0x000fe200000006ff */
[----:B------:R-:W-:-:S03]  /*15c80*/  VIADD R25, R25, 0x1 ;  /* 0x0000000119197836 */ /* 0x000fc60000000000 */
[----:B------:R-:W0:Y:S02]  /*15c90*/  SYNCS.PHASECHK.TRANS64.TRYWAIT P1, [R5+URZ+0x16840], R0 ;  /* 0x01684000050075a7 */ /* 0x000e24000802017f */
[----:B------:R-:W-:-:S04]  /*15ca0*/  ISETP.NE.AND P2, PT, R25, 0x2, PT ;  /* 0x000000021900780c */ /* 0x000fc80003f45270 */
[----:B------:R-:W-:Y:S01]  /*15cb0*/  SEL R3, RZ, 0x1, P2 ;  /* 0x00000001ff037807 */ /* 0x000fe20001000000 */
[----:B0-----:R-:W-:Y:S08]  /*15cc0*/  @!P1 BRA `(.L_x_13432) ;  /* 0x0000005800589947 */ /* 0x001ff00003800000 */
.L_x_13638:
[----:B------:R-:W-:Y:S02]  /*15cd0*/  SEL R25, R25, RZ, P2 ;  /* 0x000000ff19197207 */ /* 0x000fe40001000000 */
[----:B------:R-:W-:Y:S01]  /*15ce0*/  LOP3.LUT R2, R28, R3, RZ, 0x3c, !PT ;  /* 0x000000031c027212 */ /* 0x000fe200078e3cff */
[----:B------:R-:W-:Y:S06]  /*15cf0*/  @!P0 BRA `(.L_x_13433) ;  /* 0x0000000000048947 */ /* 0x000fec0003800000 */
[----:B------:R-:W-:Y:S01]  /*15d00*/  BPT.TRAP 0x1 ;  /* 0x000000040000795c */ /* 0x000fe20000300000 */
.L_x_13433:
[----:B------:R-:W-:Y:S01]  /*15d10*/  IMAD R25, R25, 0x8, R4 ;  /* 0x0000000819197824 */ /* 0x000fe200078e0204 */
[----:B------:R-:W-:-:S04]  /*15d20*/  SHF.L.U32 R2, R2, 0x1f, RZ ;  /* 0x0000001f02027819 */ /* 0x000fc800000006ff */
[----:B------:R-:W1:Y:S02]  /*15d30*/  SYNCS.PHASECHK.TRANS64.TRYWAIT P1, [R25+URZ+0x16840], R2 ;  /* 0x01684002190075a7 */ /* 0x000e64000802017f */
[----:B-1----:R-:W-:Y:S05]  /*15d40*/  @!P1 BRA `(.L_x_13434) ;  /* 0x00000058004c9947 */ /* 0x002fea0003800000 */
.L_x_13639:
[----:B------:R-:W-:Y:S05]  /*15d50*/  @!P0 BRA `(.L_x_13435) ;  /* 0x0000000000048947 */ /* 0x000fea0003800000 */
[----:B------:R-:W-:Y:S01]  /*15d60*/  BPT.TRAP 0x1 ;  /* 0x000000040000795c */ /* 0x000fe20000300000 */
.L_x_13435:
[----:B------:R-:W2:Y:S02]  /*15d70*/  SYNCS.PHASECHK.TRANS64.TRYWAIT P1, [R5+URZ+0x16860], R0 ;  /* 0x01686000050075a7 */ /* 0x000ea4000802017f */
[----:B--2---:R-:W-:Y:S05]  /*15d80*/  @!P1 BRA `(.L_x_13436) ;  /* 0x0000005800509947 */ /* 0x004fea0003800000 */
.L_x_13640:
[----:B------:R-:W-:Y:S05]  /*15d90*/  @!P0 BRA `(.L_x_13437) ;  /* 0x0000000000048947 */ /* 0x000fea0003800000 */
[----:B------:R-:W-:Y:S01]  /*15da0*/  BPT.TRAP 0x1 ;  /* 0x000000040000795c */ /* 0x000fe20000300000 */
.L_x_13437:
[----:B---3--:R3:W4:Y:S02]  /*15db0*/  SYNCS.PHASECHK.TRANS64.TRYWAIT P0, [R25+URZ+0x16860], R2 ;  /* 0x01686002190075a7 */ /* 0x008724000800017f */
[----:B----4-:R-:W-:Y:S05]  /*15dc0*/  @!P0 NANOSLEEP.SYNCS 0x989680 ;  /* 0x009896800000895d */ /* 0x010fea0003900000 */
[----:B------:R-:W4:Y:S02]  /*15dd0*/  @!P0 SYNCS.PHASECHK.TRANS64 P0, [R25+URZ+0x16860], R2 ;  /* 0x01686002190085a7 */ /* 0x000f24000800007f */
[----:B----4-:R-:W-:Y:S05]  /*15de0*/  @!P0 BRA `(.L_x_13437) ;  /* 0xfffffffc00f08947 */ /* 0x010fea000383ffff */
.L_x_13194:
[----:B------:R-:W-:Y:S05]  /*15df0*/  BSYNC B9 ;  /* 0x0000000000097941 */ /* 0x000fea0003800000 */
.L_x_13191:
[----:B------:R-:W-:Y:S05]  /*15e00*/  EXIT ;  /* 0x000000000000794d */ /* 0x000fea0003800000 */
.L_x_13212:
[----:B0-----:R0:W1:Y:S02]  /*15e10*/  SYNCS.PHASECHK.TRANS64.TRYWAIT P6, [R71+URZ+0x16890], R79 ;  /* 0x0168904f470075a7 */ /* 0x00106400080c017f */
[----:B-1----:R-:W-:Y:S05]  /*15e20*/  @!P6 NANOSLEEP.SYNCS 0x989680 ;  /* 0x009896800000e95d */ /* 0x002fea0003900000 */
[----:B------:R-:W1:Y:S02]  /*15e30*/  @!P6 SYNCS.PHASECHK.TRANS64 P6, [R71+URZ+0x16890], R79 ;  /* 0x0168904f4700e5a7 */ /* 0x000e6400080c007f */
[----:B-1----:R-:W-:Y:S05]  /*15e40*/  @!P6 BRA `(.L_x_13212) ;  /* 0xfffffffc00f0e947 */ /* 0x002fea000383ffff */
[----:B------:R-:W-:Y:S05]  /*15e50*/  BRA `(.L_x_13438) ;  /* 0xfffffecc00307947 */ /* 0x000fea000383ffff */
.L_x_13213:
        /* <DEDUP_REMOVED lines=8> */
.L_x_13440:
[----:B------:R-:W-:Y:S05]  /*15ee0*/  BSYNC B1 ;  /* 0x0000000000017941 */ /* 0x000fea0003800000 */
.L_x_13439:
        /* <DEDUP_REMOVED lines=8> */
.L_x_13441:
[----:B------:R-:W-:Y:S05]  /*15f70*/  BRA `(.L_x_13442) ;  /* 0xfffffec800fc7947 */ /* 0x000fea000383ffff */
.L_x_13222:
[----:B------:R-:W-:Y:S01]  /*15f80*/  BSSY B1, `(.L_x_13443) ;  /* 0x0000008000017945 */ /* 0x000fe20003800000 */
[----:B0---4-:R-:W-:Y:S01]  /*15f90*/  IMAD.MOV.U32 R13, RZ, RZ, R85 ;  /* 0x000000ffff0d7224 */ /* 0x011fe200078e0055 */
[----:B------:R-:W-:Y:S01]  /*15fa0*/  MOV R15, 0xffffffff ;  /* 0xffffffff000f7802 */ /* 0x000fe20000000f00 */
[----:B------:R-:W-:Y:S02]  /*15fb0*/  IMAD.MOV.U32 R12, RZ, RZ, 0x1 ;  /* 0x00000001ff0c7424 */ /* 0x000fe400078e00ff */
[----:B------:R-:W-:-:S07]  /*15fc0*/  IMAD.MOV.U32 R11, RZ, RZ, 0x1c1f ;  /* 0x00001c1fff0b7424 */ /* 0x000fce00078e00ff */
[----:B-123--:R-:W-:Y:S05]  /*15fd0*/  WARPSYNC.COLLECTIVE R15, `(.L_x_13444) ;  /* 0x000000000f087348 */ /* 0x00efea0003c00000 */
[----:B---3--:R0:W3:Y:S02]  /*15fe0*/  SHFL.IDX P6, R14, R13, R12, R11 ;  /* 0x0000000c0d0e7389 */ /* 0x0080e400000c000b */
[----:B0123--:R-:W-:Y:S01]  /*15ff0*/  ENDCOLLECTIVE ;  /* 0x000000000000791b */ /* 0x00ffe20003800000 */
.L_x_13444:
[----:B------:R-:W-:Y:S05]  /*16000*/  BSYNC B1 ;  /* 0x0000000000017941 */ /* 0x000fea0003800000 */
.L_x_13443:
        /* <DEDUP_REMOVED lines=8> */
.L_x_13445:
[----:B------:R-:W-:Y:S05]  /*16090*/  BRA `(.L_x_13446) ;  /* 0xfffffed000887947 */ /* 0x000fea000383ffff */
.L_x_13234:
[----:B--2---:R2:W3:Y:S02]  /*160a0*/  SYNCS.PHASECHK.TRANS64.TRYWAIT P4, [R71+URZ+0x16890], R79 ;  /* 0x0168904f470075a7 */ /* 0x0044e4000808017f */
[----:B---3--:R-:W-:Y:S05]  /*160b0*/  @!P4 NANOSLEEP.SYNCS 0x989680 ;  /* 0x009896800000c95d */ /* 0x008fea0003900000 */
[----:B------:R-:W3:Y:S02]  /*160c0*/  @!P4 SYNCS.PHASECHK.TRANS64 P4, [R71+URZ+0x16890], R79 ;  /* 0x0168904f4700c5a7 */ /* 0x000ee4000808007f */
[----:B---3--:R-:W-:Y:S05]  /*160d0*/  @!P4 BRA `(.L_x_13234) ;  /* 0xfffffffc00f0c947 */ /* 0x008fea000383ffff */
[----:B------:R-:W-:Y:S05]  /*160e0*/  BRA `(.L_x_13447) ;  /* 0xfffffedc00a87947 */ /* 0x000fea000383ffff */
.L_x_13235:
[----:B------:R-:W-:Y:S01]  /*160f0*/  BSSY B1, `(.L_x_13448) ;  /* 0x0000008000017945 */ /* 0x000fe20003800000 */
[----:B0-----:R-:W-:Y:S01]  /*16100*/  MOV R13, R85 ;  /* 0x00000055000d7202 */ /* 0x001fe20000000f00 */
[----:B------:R-:W-:Y:S02]  /*16110*/  IMAD.MOV.U32 R12, RZ, RZ, RZ ;  /* 0x000000ffff0c7224 */ /* 0x000fe400078e00ff */
[----:B------:R-:W-:Y:S02]  /*16120*/  IMAD.MOV.U32 R11, RZ, RZ, 0x1c1f ;  /* 0x00001c1fff0b7424 */ /* 0x000fe400078e00ff */
[----:B------:R-:W-:-:S07]  /*16130*/  IMAD.MOV.U32 R15, RZ, RZ, -0x1 ;  /* 0xffffffffff0f7424 */ /* 0x000fce00078e00ff */
[----:B--2---:R-:W-:Y:S05]  /*16140*/  WARPSYNC.COLLECTIVE R15, `(.L_x_13449) ;  /* 0x000000000f087348 */ /* 0x004fea0003c00000 */
[----:B------:R0:W1:Y:S02]  /*16150*/  SHFL.IDX P6, R14, R13, R12, R11 ;  /* 0x0000000c0d0e7389 */ /* 0x00006400000c000b */
[----:B012---:R-:W-:Y:S01]  /*16160*/  ENDCOLLECTIVE ;  /* 0x000000000000791b */ /* 0x007fe20003800000 */
.L_x_13449:
[----:B------:R-:W-:Y:S05]  /*16170*/  BSYNC B1 ;  /* 0x0000000000017941 */ /* 0x000fea0003800000 */
.L_x_13448:
        /* <DEDUP_REMOVED lines=8> */
.L_x_13450:
[----:B------:R-:W-:Y:S01]  /*16200*/  IMAD.MOV.U32 R82, RZ, RZ, R14 ;  /* 0x000000ffff527224 */ /* 0x000fe200078e000e */
[----:B------:R-:W-:Y:S06]  /*16210*/  BRA `(.L_x_13451) ;  /* 0xfffffedc00747947 */ /* 0x000fec000383ffff */
.L_x_13240:
[----:B------:R-:W-:Y:S01]  /*16220*/  BSSY B1, `(.L_x_13452) ;  /* 0x0000008000017945 */ /* 0x000fe20003800000 */
[----:B0-----:R-:W-:Y:S01]  /*16230*/  IMAD.MOV.U32 R13, RZ, RZ, R85 ;  /* 0x000000ffff0d7224 */ /* 0x001fe200078e0055 */
[----:B------:R-:W-:Y:S01]  /*16240*/  MOV R11, 0x1c1f ;  /* 0x00001c1f000b7802 */ /* 0x000fe20000000f00 */
[----:B------:R-:W-:Y:S02]  /*16250*/  IMAD.MOV.U32 R12, RZ, RZ, 0x1 ;  /* 0x00000001ff0c7424 */ /* 0x000fe400078e00ff */
[----:B------:R-:W-:-:S07]  /*16260*/  IMAD.MOV.U32 R15, RZ, RZ, -0x1 ;  /* 0xffffffffff0f7424 */ /* 0x000fce00078e00ff */
[----:B-1234-:R-:W-:Y:S05]  /*16270*/  WARPSYNC.COLLECTIVE R15, `(.L_x_13453) ;  /* 0x000000000f087348 */ /* 0x01efea0003c00000 */
[----:B------:R0:W0:Y:S02]  /*16280*/  SHFL.IDX P6, R14, R13, R12, R11 ;  /* 0x0000000c0d0e7389 */ /* 0x00002400000c000b */
[----:B01234-:R-:W-:Y:S01]  /*16290*/  ENDCOLLECTIVE ;  /* 0x000000000000791b */ /* 0x01ffe20003800000 */
.L_x_13453:
[----:B------:R-:W-:Y:S05]  /*162a0*/  BSYNC B1 ;  /* 0x0000000000017941 */ /* 0x000fea0003800000 */
.L_x_13452:
        /* <DEDUP_REMOVED lines=8> */
.L_x_13454:
[----:B------:R-:W-:Y:S01]  /*16330*/  IMAD.MOV.U32 R84, RZ, RZ, R14 ;  /* 0x000000ffff547224 */ /* 0x000fe200078e000e */
[----:B------:R-:W-:Y:S06]  /*16340*/  BRA `(.L_x_13455) ;  /* 0xfffffee400307947 */ /* 0x000fec000383ffff */
.L_x_13245:
[----:B0-----:R0:W1:Y:S02]  /*16350*/  SYNCS.PHASECHK.TRANS64.TRYWAIT P3, [R71+URZ+0x16890], R79 ;  /* 0x0168904f470075a7 */ /* 0x001064000806017f */
[----:B-1----:R-:W-:Y:S05]  /*16360*/  @!P3 NANOSLEEP.SYNCS 0x989680 ;  /* 0x009896800000b95d */ /* 0x002fea0003900000 */
[----:B------:R-:W1:Y:S02]  /*16370*/  @!P3 SYNCS.PHASECHK.TRANS64 P3, [R71+URZ+0x16890], R79 ;  /* 0x0168904f4700b5a7 */ /* 0x000e64000806007f */
[----:B-1----:R-:W-:Y:S05]  /*16380*/  @!P3 BRA `(.L_x_13245) ;  /* 0xfffffffc00f0b947 */ /* 0x002fea000383ffff */
[----:B------:R-:W-:Y:S05]  /*16390*/  BRA `(.L_x_13456) ;  /* 0xfffffeec00507947 */ /* 0x000fea000383ffff */
.L_x_13246:
        /* <DEDUP_REMOVED lines=8> */
.L_x_13458:
[----:B------:R-:W-:Y:S05]  /*16420*/  BSYNC B1 ;  /* 0x0000000000017941 */ /* 0x000fea0003800000 */
.L_x_13457:
        /* <DEDUP_REMOVED lines=8> */
.L_x_13459:
[----:B------:R-:W-:Y:S01]  /*164b0*/  IMAD.MOV.U32 R37, RZ, RZ, R14 ;  /* 0x000000ffff257224 */ /* 0x000fe200078e000e */
[----:B------:R-:W-:Y:S06]  /*164c0*/  BRA `(.L_x_13460) ;  /* 0xfffffeec00747947 */ /* 0x000fec000383ffff */
.L_x_13249:
[----:B------:R-:W-:Y:S01]  /*164d0*/  BSSY B1, `(.L_x_13461) ;  /* 0x0000008000017945 */ /* 0x000fe20003800000 */
[----:B----4-:R-:W-:Y:S01]  /*164e0*/  MOV R13, R38 ;  /* 0x00000026000d7202 */ /* 0x010fe20000000f00 */
[----:B------:R-:W-:Y:S02]  /*164f0*/  IMAD.MOV.U32 R12, RZ, RZ, 0x1 ;  /* 0x00000001ff0c7424 */ /* 0x000fe400078e00ff */
[----:B------:R-:W-:Y:S02]  /*16500*/  IMAD.MOV.U32 R11, RZ, RZ, 0x1c1f ;  /* 0x00001c1fff0b7424 */ /* 0x000fe400078e00ff */
[----:B------:R-:W-:-:S07]  /*16510*/  IMAD.MOV.U32 R15, RZ, RZ, -0x1 ;  /* 0xffffffffff0f7424 */ /* 0x000fce00078e00ff */
[----:B0123--:R-:W-:Y:S05]  /*16520*/  WARPSYNC.COLLECTIVE R15, `(.L_x_13462) ;  /* 0x000000000f087348 */ /* 0x00ffea0003c00000 */
[----:B------:R4:W0:Y:S02]  /*16530*/  SHFL.IDX P6, R14, R13, R12, R11 ;  /* 0x0000000c0d0e7389 */ /* 0x00082400000c000b */
[----:B01234-:R-:W-:Y:S01]  /*16540*/  ENDCOLLECTIVE ;  /* 0x000000000000791b */ /* 0x01ffe20003800000 */
.L_x_13462:
[----:B------:R-:W-:Y:S05]  /*16550*/  BSYNC B1 ;  /* 0x0000000000017941 */ /* 0x000fea0003800000 */
.L_x_13461:
        /* <DEDUP_REMOVED lines=8> */
.L_x_13463:
[----:B------:R-:W-:Y:S01]  /*165e0*/  IMAD.MOV.U32 R37, RZ, RZ, R14 ;  /* 0x000000ffff257224 */ /* 0x000fe200078e000e */
[----:B------:R-:W-:Y:S06]  /*165f0*/  BRA `(.L_x_13464) ;  /* 0xfffffeec00707947 */ /* 0x000fec000383ffff */
.L_x_13253:
[----:B0-----:R0:W4:Y:S02]  /*16600*/  SYNCS.PHASECHK.TRANS64.TRYWAIT P4, [R71+URZ+0x168b0], R79 ;  /* 0x0168b04f470075a7 */ /* 0x001124000808017f */
[----:B----4-:R-:W-:Y:S05]  /*16610*/  @!P4 NANOSLEEP.SYNCS 0x989680 ;  /* 0x009896800000c95d */ /* 0x010fea0003900000 */
[----:B------:R-:W4:Y:S02]  /*16620*/  @!P4 SYNCS.PHASECHK.TRANS64 P4, [R71+URZ+0x168b0], R79 ;  /* 0x0168b04f4700c5a7 */ /* 0x000f24000808007f */
[----:B----4-:R-:W-:Y:S05]  /*16630*/  @!P4 BRA `(.L_x_13253) ;  /* 0xfffffffc00f0c947 */ /* 0x010fea000383ffff */
[----:B------:R-:W-:Y:S05]  /*16640*/  BRA `(.L_x_13465) ;  /* 0xfffffeec00e87947 */ /* 0x000fea000383ffff */
.L_x_13261:
[----:B------:R-:W0:Y:S01]  /*16650*/  S2R R4, SR_TID.X ;  /* 0x0000000000047919 */ /* 0x000e220000002100 */
[----:B------:R-:W-:Y:S01]  /*16660*/  BSSY B0, `(.L_x_13466) ;  /* 0x000000c000007945 */ /* 0x000fe20003800000 */
[----:B------:R-:W-:Y:S01]  /*16670*/  MOV R12, RZ ;  /* 0x000000ff000c7202 */ /* 0x000fe20000000f00 */
        /* <DEDUP_REMOVED lines=10> */
.L_x_13467:
[----:B------:R-:W-:Y:S05]  /*16720*/  BSYNC B0 ;  /* 0x0000000000007941 */ /* 0x000fea0003800000 */
.L_x_13466:
[----:B------:R1:W-:Y:S01]  /*16730*/  STL [R1+0x18], R14 ;  /* 0x0000180e01007387 */ /* 0x0003e20000100800 */
[----:B------:R-:W-:Y:S05]  /*16740*/  BRA `(.L_x_13468) ;  /* 0xfffffef400687947 */ /* 0x000fea000383ffff */
.L_x_13273:
[----:B------:R-:W-:Y:S01]  /*16750*/  BSSY B1, `(.L_x_13469) ;  /* 0x0000008000017945 */ /* 0x000fe20003800000 */
[----:B------:R-:W-:Y:S01]  /*16760*/  IMAD.MOV.U32 R13, RZ, RZ, R26 ;  /* 0x000000ffff0d7224 */ /* 0x000fe200078e001a */
[----:B------:R-:W-:Y:S01]  /*16770*/  MOV R15, 0xffffffff ;  /* 0xffffffff000f7802 */ /* 0x000fe20000000f00 */
[----:B------:R-:W-:Y:S02]  /*16780*/  IMAD.MOV.U32 R12, RZ, RZ, RZ ;  /* 0x000000ffff0c7224 */ /* 0x000fe400078e00ff */
[----:B------:R-:W-:-:S07]  /*16790*/  IMAD.MOV.U32 R11, RZ, RZ, 0x1c1f ;  /* 0x00001c1fff0b7424 */ /* 0x000fce00078e00ff */
[----:B-1----:R-:W-:Y:S05]  /*167a0*/  WARPSYNC.COLLECTIVE R15, `(.L_x_13470) ;  /* 0x000000000f087348 */ /* 0x002fea0003c00000 */
[----:B-1----:R0:W1:Y:S02]  /*167b0*/  SHFL.IDX P6, R14, R13, R12, R11 ;  /* 0x0000000c0d0e7389 */ /* 0x00206400000c000b */
[----:B01----:R-:W-:Y:S01]  /*167c0*/  ENDCOLLECTIVE ;  /* 0x000000000000791b */ /* 0x003fe20003800000 */
.L_x_13470:
[----:B------:R-:W-:Y:S05]  /*167d0*/  BSYNC B1 ;  /* 0x0000000000017941 */ /* 0x000fea0003800000 */
.L_x_13469:
        /* <DEDUP_REMOVED lines=8> */
.L_x_13471:
[----:B------:R-:W-:Y:S01]  /*16860*/  IMAD.MOV.U32 R13, RZ, RZ, R28 ;  /* 0x000000ffff0d7224 */ /* 0x000fe200078e001c */
[----:B------:R-:W-:-:S07]  /*16870*/  MOV R0, R14 ;  /* 0x0000000e00007202 */ /* 0x000fce0000000f00 */
[----:B------:R-:W-:Y:S05]  /*16880*/  WARPSYNC.COLLECTIVE R15, `(.L_x_13472) ;  /* 0x000000000f087348 */ /* 0x000fea0003c00000 */
[----:B------:R0:W1:Y:S02]  /*16890*/  SHFL.IDX P6, R14, R13, R12, R11 ;  /* 0x0000000c0d0e7389 */ /* 0x00006400000c000b */
[----:B01----:R-:W-:Y:S01]  /*168a0*/  ENDCOLLECTIVE ;  /* 0x000000000000791b */ /* 0x003fe20003800000 */
.L_x_13472:
[----:B------:R-:W-:Y:S02]  /*168b0*/  IMAD.MOV.U32 R13, RZ, RZ, R27 ;  /* 0x000000ffff0d7224 */ /* 0x000fe400078e001b */
[----:B------:R-:W-:-:S07]  /*168c0*/  IMAD.MOV.U32 R5, RZ, RZ, R14 ;  /* 0x000000ffff057224 */ /* 0x000fce00078e000e */
[----:B------:R-:W-:Y:S05]  /*168d0*/  WARPSYNC.COLLECTIVE R15, `(.L_x_13473) ;  /* 0x000000000f087348 */ /* 0x000fea0003c00000 */
[----:B------:R0:W1:Y:S02]  /*168e0*/  SHFL.IDX P6, R14, R13, R12, R11 ;  /* 0x0000000c0d0e7389 */ /* 0x00006400000c000b */
[----:B01----:R-:W-:Y:S01]  /*168f0*/  ENDCOLLECTIVE ;  /* 0x000000000000791b */ /* 0x003fe20003800000 */
.L_x_13473:
[----:B------:R-:W-:Y:S05]  /*16900*/  BRA `(.L_x_13474) ;  /* 0xfffffef800787947 */ /* 0x000fea000383ffff */
.L_x_13277:
[----:B0-----:R0:W1:Y:S02]  /*16910*/  SYNCS.PHASECHK.TRANS64.TRYWAIT P0, [R18+URZ+0x16800], R5 ;  /* 0x01680005120075a7 */ /* 0x001064000800017f */
[----:B-1----:R-:W-:Y:S05]  /*16920*/  @!P0 NANOSLEEP.SYNCS 0x989680 ;  /* 0x009896800000895d */ /* 0x002fea0003900000 */
[----:B------:R-:W1:Y:S02]  /*16930*/  @!P0 SYNCS.PHASECHK.TRANS64 P0, [R18+URZ+0x16800], R5 ;  /* 0x01680005120085a7 */ /* 0x000e64000800007f */
[----:B-1----:R-:W-:Y:S05]  /*16940*/  @!P0 BRA `(.L_x_13277) ;  /* 0xfffffffc00f08947 */ /* 0x002fea000383ffff */
[----:B------:R-:W-:Y:S05]  /*16950*/  BRA `(.L_x_13475) ;  /* 0xfffffefc00a47947 */ /* 0x000fea000383ffff */
.L_x_13285:
[----:B------:R-:W-:Y:S01]  /*16960*/  BSSY B1, `(.L_x_13476) ;  /* 0x0000008000017945 */ /* 0x000fe20003800000 */
[----:B------:R-:W-:Y:S01]  /*16970*/  IMAD.MOV.U32 R13, RZ, RZ, R26 ;  /* 0x000000ffff0d7224 */ /* 0x000fe200078e001a */
[----:B------:R-:W-:Y:S01]  /*16980*/  MOV R11, 0x1c1f ;  /* 0x00001c1f000b7802 */ /* 0x000fe20000000f00 */
[----:B------:R-:W-:Y:S02]  /*16990*/  IMAD.MOV.U32 R12, RZ, RZ, RZ ;  /* 0x000000ffff0c7224 */ /* 0x000fe400078e00ff */
[----:B------:R-:W-:-:S07]  /*169a0*/  IMAD.MOV.U32 R15, RZ, RZ, -0x1 ;  /* 0xffffffffff0f7424 */ /* 0x000fce00078e00ff */
[----:B-1----:R-:W-:Y:S05]  /*169b0*/  WARPSYNC.COLLECTIVE R15, `(.L_x_13477) ;  /* 0x000000000f087348 */ /* 0x002fea0003c00000 */
[----:B-1----:R0:W1:Y:S02]  /*169c0*/  SHFL.IDX P6, R14, R13, R12, R11 ;  /* 0x0000000c0d0e7389 */ /* 0x00206400000c000b */
[----:B01----:R-:W-:Y:S01]  /*169d0*/  ENDCOLLECTIVE ;  /* 0x000000000000791b */ /* 0x003fe20003800000 */
.L_x_13477:
[----:B------:R-:W-:Y:S05]  /*169e0*/  BSYNC B1 ;  /* 0x0000000000017941 */ /* 0x000fea0003800000 */
.L_x_13476:
        /* <DEDUP_REMOVED lines=8> */
.L_x_13478:
[----:B------:R-:W-:Y:S02]  /*16a70*/  IMAD.MOV.U32 R13, RZ, RZ, R28 ;  /* 0x000000ffff0d7224 */ /* 0x000fe400078e001c */
[----:B------:R-:W-:-:S07]  /*16a80*/  IMAD.MOV.U32 R3, RZ, RZ, R14 ;  /* 0x000000ffff037224 */ /* 0x000fce00078e000e */
[----:B------:R-:W-:Y:S05]  /*16a90*/  WARPSYNC.COLLECTIVE R15, `(.L_x_13479) ;  /* 0x000000000f087348 */ /* 0x000fea0003c00000 */
[----:B------:R0:W1:Y:S02]  /*16aa0*/  SHFL.IDX P6, R14, R13, R12, R11 ;  /* 0x0000000c0d0e7389 */ /* 0x00006400000c000b */
[----:B01----:R-:W-:Y:S01]  /*16ab0*/  ENDCOLLECTIVE ;  /* 0x000000000000791b */ /* 0x003fe20003800000 */
.L_x_13479:
[----:B------:R-:W-:Y:S02]  /*16ac0*/  IMAD.MOV.U32 R13, RZ, RZ, R27 ;  /* 0x000000ffff0d7224 */ /* 0x000fe400078e001b */
[----:B------:R-:W-:-:S07]  /*16ad0*/  IMAD.MOV.U32 R20, RZ, RZ, R14 ;  /* 0x000000ffff147224 */ /* 0x000fce00078e000e */
[----:B------:R-:W-:Y:S05]  /*16ae0*/  WARPSYNC.COLLECTIVE R15, `(.L_x_13480) ;  /* 0x000000000f087348 */ /* 0x000fea0003c00000 */
[----:B------:R0:W1:Y:S02]  /*16af0*/  SHFL.IDX P6, R14, R13, R12, R11 ;  /* 0x0000000c0d0e7389 */ /* 0x00006400000c000b */
[----:B01----:R-:W-:Y:S01]  /*16b00*/  ENDCOLLECTIVE ;  /* 0x000000000000791b */ /* 0x003fe20003800000 */
.L_x_13480:
[----:B------:R-:W-:Y:S05]  /*16b10*/  BRA `(.L_x_13481) ;  /* 0xffffff0800147947 */ /* 0x000fea000383ffff */
.L_x_13289:
[----:B0-----:R0:W1:Y:S02]  /*16b20*/  SYNCS.PHASECHK.TRANS64.TRYWAIT P1, [R18+URZ+0x16800], R27 ;  /* 0x0168001b120075a7 */ /* 0x001064000802017f */
[----:B-1----:R-:W-:Y:S05]  /*16b30*/  @!P1 NANOSLEEP.SYNCS 0x989680 ;  /* 0x009896800000995d */ /* 0x002fea0003900000 */
[----:B------:R-:W1:Y:S02]  /*16b40*/  @!P1 SYNCS.PHASECHK.TRANS64 P1, [R18+URZ+0x16800], R27 ;  /* 0x0168001b120095a7 */ /* 0x000e64000802007f */
[----:B-1----:R-:W-:Y:S05]  /*16b50*/  @!P1 BRA `(.L_x_13289) ;  /* 0xfffffffc00f09947 */ /* 0x002fea000383ffff */
[----:B------:R-:W-:Y:S05]  /*16b60*/  BRA `(.L_x_13482) ;  /* 0xffffff0800f47947 */ /* 0x000fea000383ffff */
.L_x_13295:
[----:B-1----:R1:W3:Y:S02]  /*16b70*/  SYNCS.PHASECHK.TRANS64.TRYWAIT P1, [R0+URZ+0x16830], R5 ;  /* 0x01683005000075a7 */ /* 0x0022e4000802017f */
[----:B---3--:R-:W-:Y:S05]  /*16b80*/  @!P1 NANOSLEEP.SYNCS 0x989680 ;  /* 0x009896800000995d */ /* 0x008fea0003900000 */
[----:B------:R-:W3:Y:S02]  /*16b90*/  @!P1 SYNCS.PHASECHK.TRANS64 P1, [R0+URZ+0x16830], R5 ;  /* 0x01683005000095a7 */ /* 0x000ee4000802007f */
[----:B---3--:R-:W-:Y:S05]  /*16ba0*/  @!P1 BRA `(.L_x_13295) ;  /* 0xfffffffc00f09947 */ /* 0x008fea000383ffff */
[----:B------:R-:W-:Y:S05]  /*16bb0*/  BRA `(.L_x_13294) ;  /* 0xffffff1800447947 */ /* 0x000fea000383ffff */
.L_x_13302:
[----:B-1----:R1:W2:Y:S02]  /*16bc0*/  SYNCS.PHASECHK.TRANS64.TRYWAIT P2, [R5+URZ+0x16830], R6 ;  /* 0x01683006050075a7 */ /* 0x0022a4000804017f */
[----:B--2---:R-:W-:Y:S05]  /*16bd0*/  @!P2 NANOSLEEP.SYNCS 0x989680 ;  /* 0x009896800000a95d */ /* 0x004fea0003900000 */
[----:B------:R-:W2:Y:S02]  /*16be0*/  @!P2 SYNCS.PHASECHK.TRANS64 P2, [R5+URZ+0x16830], R6 ;  /* 0x016830060500a5a7 */ /* 0x000ea4000804007f */
[----:B--2---:R-:W-:Y:S05]  /*16bf0*/  @!P2 BRA `(.L_x_13302) ;  /* 0xfffffffc00f0a947 */ /* 0x004fea000383ffff */
[----:B------:R-:W-:Y:S05]  /*16c00*/  BRA `(.L_x_13301) ;  /* 0xffffff4000787947 */ /* 0x000fea000383ffff */
.L_x_13306:
[----:B-1----:R1:W2:Y:S02]  /*16c10*/  SYNCS.PHASECHK.TRANS64.TRYWAIT P1, [R5+URZ+0x16850], R4 ;  /* 0x01685004050075a7 */ /* 0x0022a4000802017f */
[----:B--2---:R-:W-:Y:S05]  /*16c20*/  @!P1 NANOSLEEP.SYNCS 0x989680 ;  /* 0x009896800000995d */ /* 0x004fea0003900000 */
[----:B------:R-:W2:Y:S02]  /*16c30*/  @!P1 SYNCS.PHASECHK.TRANS64 P1, [R5+URZ+0x16850], R4 ;  /* 0x01685004050095a7 */ /* 0x000ea4000802007f */
[----:B--2---:R-:W-:Y:S05]  /*16c40*/  @!P1 BRA `(.L_x_13306) ;  /* 0xfffffffc00f09947 */ /* 0x004fea000383ffff */
[----:B------:R-:W-:Y:S05]  /*16c50*/  BRA `(.L_x_13303) ;  /* 0xffffff4400487947 */ /* 0x000fea000383ffff */
.L_x_13313:
[----:B-1----:R1:W2:Y:S02]  /*16c60*/  SYNCS.PHASECHK.TRANS64.TRYWAIT P1, [R11+URZ+0x16850], R4 ;  /* 0x016850040b0075a7 */ /* 0x0022a4000802017f */
[----:B--2---:R-:W-:Y:S05]  /*16c70*/  @!P1 NANOSLEEP.SYNCS 0x989680 ;  /* 0x009896800000995d */ /* 0x004fea0003900000 */
[----:B------:R-:W2:Y:S02]  /*16c80*/  @!P1 SYNCS.PHASECHK.TRANS64 P1, [R11+URZ+0x16850], R4 ;  /* 0x016850040b0095a7 */ /* 0x000ea4000802007f */
[----:B--2---:R-:W-:Y:S05]  /*16c90*/  @!P1 BRA `(.L_x_13313) ;  /* 0xfffffffc00f09947 */ /* 0x004fea000383ffff */
[----:B------:R-:W-:Y:S05]  /*16ca0*/  BRA `(.L_x_13312) ;  /* 0xffffff6800107947 */ /* 0x000fea000383ffff */
.L_x_13322:
[----:B------:R-:W-:Y:S01]  /*16cb0*/  IMAD.MOV.U32 R13, RZ, RZ, R20 ;  /* 0x000000ffff0d7224 */ /* 0x000fe200078e0014 */
[----:B------:R-:W-:Y:S01]  /*16cc0*/  MOV R12, RZ ;  /* 0x000000ff000c7202 */ /* 0x000fe20000000f00 */
[----:B------:R-:W-:Y:S02]  /*16cd0*/  IMAD.MOV.U32 R11, RZ, RZ, 0x181f ;  /* 0x0000181fff0b7424 */ /* 0x000fe400078e00ff */
[----:B------:R-:W-:Y:S02]  /*16ce0*/  IMAD.MOV.U32 R15, RZ, RZ, -0x1 ;  /* 0xffffffffff0f7424 */ /* 0x000fe400078e00ff */
[----:B------:R-:W-:Y:S02]  /*16cf0*/  IMAD R24, R28, 0xc0, R29 ;  /* 0x000000c01c187824 */ /* 0x000fe400078e021d */
[----:B------:R-:W-:-:S07]  /*16d00*/  IMAD R21, R8, R25, RZ ;  /* 0x0000001908157224 */ /* 0x000fce00078e02ff */
[----:B-1----:R-:W-:Y:S05]  /*16d10*/  WARPSYNC.COLLECTIVE R15, `(.L_x_13483) ;  /* 0x000000000f087348 */ /* 0x002fea0003c00000 */
[----:B------:R0:W2:Y:S02]  /*16d20*/  SHFL.IDX P6, R14, R13, R12, R11 ;  /* 0x0000000c0d0e7389 */ /* 0x0000a400000c000b */
[----:B012---:R-:W-:Y:S01]  /*16d30*/  ENDCOLLECTIVE ;  /* 0x000000000000791b */ /* 0x007fe20003800000 */
.L_x_13483:
[C---:B------:R-:W-:Y:S01]  /*16d40*/  VIADD R8, R24.reuse, 0x30 ;  /* 0x0000003018087836 */ /* 0x040fe20000000000 */
[----:B------:R-:W-:-:S04]  /*16d50*/  ISETP.GE.OR P3, PT, R24, R21, P0 ;  /* 0x000000151800720c */ /* 0x000fc80000766670 */
[----:B------:R-:W-:Y:S01]  /*16d60*/  ISETP.GE.OR P4, PT, R8, R21, P0 ;  /* 0x000000150800720c */ /* 0x000fe20000786670 */
[----:B------:R-:W-:-:S05]  /*16d70*/  VIADD R8, R24, 0x60 ;  /* 0x0000006018087836 */ /* 0x000fca0000000000 */
[----:B------:R-:W-:Y:S01]  /*16d80*/  ISETP.GE.OR P2, PT, R8, R21, P0 ;  /* 0x000000150800720c */ /* 0x000fe20000746670 */
[----:B------:R-:W-:Y:S02]  /*16d90*/  IMAD.MOV.U32 R13, RZ, RZ, R7 ;  /* 0x000000ffff0d7224 */ /* 0x000fe400078e0007 */
[----:B------:R-:W-:-:S10]  /*16da0*/  IMAD.MOV.U32 R0, RZ, RZ, R14 ;  /* 0x000000ffff007224 */ /* 0x000fd400078e000e */
[----:B------:R-:W-:Y:S05]  /*16db0*/  WARPSYNC.COLLECTIVE R15, `(.L_x_13484) ;  /* 0x000000000f087348 */ /* 0x000fea0003c00000 */
[----:B------:R0:W1:Y:S02]  /*16dc0*/  SHFL.IDX P6, R14, R13, R12, R11 ;  /* 0x0000000c0d0e7389 */ /* 0x00006400000c000b */
[----:B01----:R-:W-:Y:S01]  /*16dd0*/  ENDCOLLECTIVE ;  /* 0x000000000000791b */ /* 0x003fe20003800000 */
.L_x_13484:
[----:B------:R-:W-:Y:S01]  /*16de0*/  MOV R13, R20 ;  /* 0x00000014000d7202 */ /* 0x000fe20000000f00 */
[----:B------:R-:W-:Y:S02]  /*16df0*/  IMAD.MOV.U32 R12, RZ, RZ, 0x1 ;  /* 0x00000001ff0c7424 */ /* 0x000fe400078e00ff */
[----:B------:R-:W-:-:S07]  /*16e00*/  IMAD.MOV.U32 R3, RZ, RZ, R14 ;  /* 0x000000ffff037224 */ /* 0x000fce00078e000e */
[----:B------:R-:W-:Y:S05]  /*16e10*/  WARPSYNC.COLLECTIVE R15, `(.L_x_13485) ;  /* 0x000000000f087348 */ /* 0x000fea0003c00000 */
[----:B------:R0:W1:Y:S02]  /*16e20*/  SHFL.IDX P6, R14, R13, R12, R11 ;  /* 0x0000000c0d0e7389 */ /* 0x00006400000c000b */
[----:B01----:R-:W-:Y:S01]  /*16e30*/  ENDCOLLECTIVE ;  /* 0x000000000000791b */ /* 0x003fe20003800000 */
.L_x_13485:
[----:B------:R-:W-:-:S04]  /*16e40*/  @!P3 LEA R10, P5, R26, R3, 0x1 ;  /* 0x000000031a0ab211 */ /* 0x000fc800078a08ff */
[----:B------:R-:W-:Y:S01]  /*16e50*/  @!P3 LEA.HI.X R3, R26, R0, R27, 0x1, P5 ;  /* 0x000000001a03b211 */ /* 0x000fe200028f0c1b */
[----:B------:R-:W-:Y:S02]  /*16e60*/  IMAD.MOV.U32 R13, RZ, RZ, R7 ;  /* 0x000000ffff0d7224 */ /* 0x000fe400078e0007 */
[----:B------:R-:W-:-:S07]  /*16e70*/  IMAD.MOV.U32 R4, RZ, RZ, R14 ;  /* 0x000000ffff047224 */ /* 0x000fce00078e000e */
[----:B------:R-:W-:Y:S05]  /*16e80*/  WARPSYNC.COLLECTIVE R15, `(.L_x_13486) ;  /* 0x000000000f087348 */ /* 0x000fea0003c00000 */
[----:B------:R0:W1:Y:S02]  /*16e90*/  SHFL.IDX P6, R14, R13, R12, R11 ;  /* 0x0000000c0d0e7389 */ /* 0x00006400000c000b */
[----:B01----:R-:W-:Y:S01]  /*16ea0*/  ENDCOLLECTIVE ;  /* 0x000000000000791b */ /* 0x003fe20003800000 */
.L_x_13486:
[----:B------:R-:W-:Y:S01]  /*16eb0*/  IMAD.MOV.U32 R13, RZ, RZ, R20 ;  /* 0x000000ffff0d7224 */ /* 0x000fe200078e0014 */
[----:B------:R-:W-:Y:S01]  /*16ec0*/  MOV R12, 0x2 ;  /* 0x00000002000c7802 */ /* 0x000fe20000000f00 */
[----:B------:R-:W-:-:S07]  /*16ed0*/  IMAD.MOV.U32 R5, RZ, RZ, R14 ;  /* 0x000000ffff057224 */ /* 0x000fce00078e000e */
[----:B------:R-:W-:Y:S05]  /*16ee0*/  WARPSYNC.COLLECTIVE R15, `(.L_x_13487) ;  /* 0x000000000f087348 */ /* 0x000fea0003c00000 */
[----:B------:R0:W1:Y:S02]  /*16ef0*/  SHFL.IDX P6, R14, R13, R12, R11 ;  /* 0x0000000c0d0e7389 */ /* 0x00006400000c000b */
[----:B01----:R-:W-:Y:S01]  /*16f00*/  ENDCOLLECTIVE ;  /* 0x000000000000791b */ /* 0x003fe20003800000 */
.L_x_13487:
[----:B------:R-:W-:-:S04]  /*16f10*/  @!P4 LEA R8, P1, R26, R5, 0x1 ;  /* 0x000000051a08c211 */ /* 0x000fc800078208ff */
[----:B------:R-:W-:Y:S01]  /*16f20*/  @!P4 LEA.HI.X R9, R26, R4, R27, 0x1, P1 ;  /* 0x000000041a09c211 */ /* 0x000fe200008f0c1b */
[----:B------:R-:W-:Y:S02]  /*16f30*/  IMAD.MOV.U32 R13, RZ, RZ, R7 ;  /* 0x000000ffff0d7224 */ /* 0x000fe400078e0007 */
[----:B------:R-:W-:-:S07]  /*16f40*/  IMAD.MOV.U32 R6, RZ, RZ, R14 ;  /* 0x000000ffff067224 */ /* 0x000fce00078e000e */
[----:B------:R-:W-:Y:S05]  /*16f50*/  WARPSYNC.COLLECTIVE R15, `(.L_x_13488) ;  /* 0x000000000f087348 */ /* 0x000fea0003c00000 */
[----:B------:R0:W1:Y:S02]  /*16f60*/  SHFL.IDX P6, R14, R13, R12, R11 ;  /* 0x0000000c0d0e7389 */ /* 0x00006400000c000b */
[----:B01----:R-:W-:Y:S01]  /*16f70*/  ENDCOLLECTIVE ;  /* 0x000000000000791b */ /* 0x003fe20003800000 */
.L_x_13488:
[----:B------:R-:W-:Y:S01]  /*16f80*/  @!P3 IMAD.MOV.U32 R11, RZ, RZ, R3 ;  /* 0x000000ffff0bb224 */ /* 0x000fe200078e0003 */
[----:B------:R-:W-:Y:S01]  /*16f90*/  MOV R13, R20 ;  /* 0x00000014000d7202 */ /* 0x000fe20000000f00 */
[----:B------:R-:W-:-:S03]  /*16fa0*/  IMAD.MOV.U32 R12, RZ, RZ, 0x3 ;  /* 0x00000003ff0c7424 */ /* 0x000fc600078e00ff */
[----:B------:R0:W-:Y:S04]  /*16fb0*/  @!P3 ST.E.128 desc[UR42][R10.64], RZ ;  /* 0x000000ff0a00b985 */ /* 0x0001e8000c101d2a */
[----:B------:R1:W-:Y:S01]  /*16fc0*/  @!P4 ST.E.128 desc[UR42][R8.64], RZ ;  /* 0x000000ff0800c985 */ /* 0x0003e2000c101d2a */
[----:B------:R-:W-:-:S04]  /*16fd0*/  @!P2 LEA R25, P5, R26, R14, 0x1 ;  /* 0x0000000e1a19a211 */ /* 0x000fc800078a08ff */
[----:B------:R-:W-:Y:S01]  /*16fe0*/  @!P2 LEA.HI.X R5, R26, R6, R27, 0x1, P5 ;  /* 0x000000061a05a211 */ /* 0x000fe200028f0c1b */
[----:B0-----:R-:W-:Y:S02]  /*16ff0*/  IMAD.MOV.U32 R11, RZ, RZ, 0x181f ;  /* 0x0000181fff0b7424 */ /* 0x001fe400078e00ff */
[----:B------:R-:W-:-:S07]  /*17000*/  @!P2 IMAD.MOV.U32 R4, RZ, RZ, R25 ;  /* 0x000000ffff04a224 */ /* 0x000fce00078e0019 */
[----:B-1----:R-:W-:Y:S05]  /*17010*/  WARPSYNC.COLLECTIVE R15, `(.L_x_13489) ;  /* 0x000000000f087348 */ /* 0x002fea0003c00000 */
[----:B------:R0:W2:Y:S02]  /*17020*/  SHFL.IDX P6, R14, R13, R12, R11 ;  /* 0x0000000c0d0e7389 */ /* 0x0000a400000c000b */
[----:B012---:R-:W-:Y:S01]  /*17030*/  ENDCOLLECTIVE ;  /* 0x000000000000791b */ /* 0x007fe20003800000 */
.L_x_13489:
[----:B------:R0:W-:Y:S01]  /*17040*/  @!P2 ST.E.128 desc[UR42][R4.64], RZ ;  /* 0x000000ff0400a985 */ /* 0x0001e2000c101d2a */
[----:B------:R-:W-:Y:S02]  /*17050*/  IMAD.MOV.U32 R13, RZ, RZ, R7 ;  /* 0x000000ffff0d7224 */ /* 0x000fe400078e0007 */
[----:B------:R-:W-:-:S07]  /*17060*/  IMAD.MOV.U32 R0, RZ, RZ, R14 ;  /* 0x000000ffff007224 */ /* 0x000fce00078e000e */
[----:B0-----:R-:W-:Y:S05]  /*17070*/  WARPSYNC.COLLECTIVE R15, `(.L_x_13490) ;  /* 0x000000000f087348 */ /* 0x001fea0003c00000 */
[----:B------:R1:W2:Y:S02]  /*17080*/  SHFL.IDX P6, R14, R13, R12, R11 ;  /* 0x0000000c0d0e7389 */ /* 0x0002a400000c000b */
[----:B012---:R-:W-:Y:S01]  /*17090*/  ENDCOLLECTIVE ;  /* 0x000000000000791b */ /* 0x007fe20003800000 */
.L_x_13490:
[----:B------:R-:W-:Y:S05]  /*170a0*/  BRA `(.L_x_13491) ;  /* 0xffffff8400847947 */ /* 0x000fea000383ffff */
.L_x_13339:
        /* <DEDUP_REMOVED lines=11> */
.L_x_13493:
[----:B------:R-:W-:Y:S05]  /*17160*/  BSYNC B1 ;  /* 0x0000000000017941 */ /* 0x000fea0003800000 */
.L_x_13492:
[----:B------:R-:W-:Y:S05]  /*17170*/  BRA `(.L_x_13494) ;  /* 0xffffff9400f07947 */ /* 0x000fea000383ffff */
.L_x_13341:
[----:B------:R-:W-:Y:S01]  /*17180*/  BSSY B1, `(.L_x_13495) ;  /* 0x0000006000017945 */ /* 0x000fe20003800000 */
[----:B------:R-:W-:-:S07]  /*17190*/  IMAD.MOV.U32 R15, RZ, RZ, -0x1 ;  /* 0xffffffffff0f7424 */ /* 0x000fce00078e00ff */
[----:B0-----:R-:W-:Y:S05]  /*171a0*/  WARPSYNC.COLLECTIVE R15, `(.L_x_13496) ;  /* 0x000000000f0c7348 */ /* 0x001fea0003c00000 */
[----:B------:R-:W-:Y:S02]  /*171b0*/  ELECT P6, UR62, PT ;  /* 0x00000000003e782f */ /* 0x000fe400038c0000 */
[----:B------:R-:W-:Y:S01]  /*171c0*/  MOV R14, UR62 ;  /* 0x0000003e000e7c02 */ /* 0x000fe20008000f00 */
[----:B0-----:R-:W-:Y:S10]  /*171d0*/  ENDCOLLECTIVE ;  /* 0x000000000000791b */ /* 0x001ff40003800000 */
.L_x_13496:
[----:B------:R-:W-:Y:S05]  /*171e0*/  BSYNC B1 ;  /* 0x0000000000017941 */ /* 0x000fea0003800000 */
.L_x_13495:
[----:B------:R-:W-:Y:S05]  /*171f0*/  BRA `(.L_x_13340) ;  /* 0xffffff9400e87947 */ /* 0x000fea000383ffff */
.L_x_13343:
[----:B0-----:R0:W1:Y:S02]  /*17200*/  SYNCS.PHASECHK.TRANS64.TRYWAIT P0, [R22+URZ+0x16820], R5 ;  /* 0x01682005160075a7 */ /* 0x001064000800017f */
[----:B-1----:R-:W-:Y:S05]  /*17210*/  @!P0 NANOSLEEP.SYNCS 0x989680 ;  /* 0x009896800000895d */ /* 0x002fea0003900000 */
[----:B------:R-:W1:Y:S02]  /*17220*/  @!P0 SYNCS.PHASECHK.TRANS64 P0, [R22+URZ+0x16820], R5 ;  /* 0x01682005160085a7 */ /* 0x000e64000800007f */
[----:B-1----:R-:W-:Y:S05]  /*17230*/  @!P0 BRA `(.L_x_13343) ;  /* 0xfffffffc00f08947 */ /* 0x002fea000383ffff */
[----:B------:R-:W-:Y:S05]  /*17240*/  BRA `(.L_x_13497) ;  /* 0xffffff9400f87947 */ /* 0x000fea000383ffff */
.L_x_13347:
[----:B0-----:R0:W1:Y:S02]  /*17250*/  SYNCS.PHASECHK.TRANS64.TRYWAIT P0, [R5+URZ+0x168a0], R6 ;  /* 0x0168a006050075a7 */ /* 0x001064000800017f */
[----:B-1----:R-:W-:Y:S05]  /*17260*/  @!P0 NANOSLEEP.SYNCS 0x989680 ;  /* 0x009896800000895d */ /* 0x002fea0003900000 */
[----:B------:R-:W1:Y:S02]  /*17270*/  @!P0 SYNCS.PHASECHK.TRANS64 P0, [R5+URZ+0x168a0], R6 ;  /* 0x0168a006050085a7 */ /* 0x000e64000800007f */
[----:B-1----:R-:W-:Y:S05]  /*17280*/  @!P0 BRA `(.L_x_13347) ;  /* 0xfffffffc00f08947 */ /* 0x002fea000383ffff */
[----:B------:R-:W-:Y:S05]  /*17290*/  BRA `(.L_x_13498) ;  /* 0xffffff9800107947 */ /* 0x000fea000383ffff */
.L_x_13352:
[----:B-1----:R1:W2:Y:S02]  /*172a0*/  SYNCS.PHASECHK.TRANS64.TRYWAIT P0, [R5+URZ+0x168c0], R6 ;  /* 0x0168c006050075a7 */ /* 0x0022a4000800017f */
[----:B--2---:R-:W-:Y:S05]  /*172b0*/  @!P0 NANOSLEEP.SYNCS 0x989680 ;  /* 0x009896800000895d */ /* 0x004fea0003900000 */
[----:B------:R-:W2:Y:S02]  /*172c0*/  @!P0 SYNCS.PHASECHK.TRANS64 P0, [R5+URZ+0x168c0], R6 ;  /* 0x0168c006050085a7 */ /* 0x000ea4000800007f */
[----:B--2---:R-:W-:Y:S05]  /*172d0*/  @!P0 BRA `(.L_x_13352) ;  /* 0xfffffffc00f08947 */ /* 0x004fea000383ffff */
[----:B------:R-:W-:Y:S05]  /*172e0*/  BRA `(.L_x_13499) ;  /* 0xffffff9800907947 */ /* 0x000fea000383ffff */
.L_x_13359:
[----:B0-----:R0:W1:Y:S02]  /*172f0*/  SYNCS.PHASECHK.TRANS64.TRYWAIT P1, [R5+URZ+0x168a0], R6 ;  /* 0x0168a006050075a7 */ /* 0x001064000802017f */
[----:B-1----:R-:W-:Y:S05]  /*17300*/  @!P1 NANOSLEEP.SYNCS 0x989680 ;  /* 0x009896800000995d */ /* 0x002fea0003900000 */
[----:B------:R-:W1:Y:S02]  /*17310*/  @!P1 SYNCS.PHASECHK.TRANS64 P1, [R5+URZ+0x168a0], R6 ;  /* 0x0168a006050095a7 */ /* 0x000e64000802007f */
[----:B-1----:R-:W-:Y:S05]  /*17320*/  @!P1 BRA `(.L_x_13359) ;  /* 0xfffffffc00f09947 */ /* 0x002fea000383ffff */
[----:B------:R-:W-:Y:S05]  /*17330*/  BRA `(.L_x_13500) ;  /* 0xffffff9c00507947 */ /* 0x000fea000383ffff */
.L_x_13364:
[----:B-1----:R1:W2:Y:S02]  /*17340*/  SYNCS.PHASECHK.TRANS64.TRYWAIT P1, [R5+URZ+0x168c0], R6 ;  /* 0x0168c006050075a7 */ /* 0x0022a4000802017f */
[----:B--2---:R-:W-:Y:S05]  /*17350*/  @!P1 NANOSLEEP.SYNCS 0x989680 ;  /* 0x009896800000995d */ /* 0x004fea0003900000 */
[----:B------:R-:W2:Y:S02]  /*17360*/  @!P1 SYNCS.PHASECHK.TRANS64 P1, [R5+URZ+0x168c0], R6 ;  /* 0x0168c006050095a7 */ /* 0x000ea4000802007f */
[----:B--2---:R-:W-:Y:S05]  /*17370*/  @!P1 BRA `(.L_x_13364) ;  /* 0xfffffffc00f09947 */ /* 0x004fea000383ffff */
[----:B------:R-:W-:Y:S05]  /*17380*/  BRA `(.L_x_13501) ;  /* 0xffffff9c00c87947 */ /* 0x000fea000383ffff */
.L_x_13377:
        /* <DEDUP_REMOVED lines=11> */
.L_x_13503:
[----:B------:R-:W-:Y:S05]  /*17440*/  BSYNC B0 ;  /* 0x0000000000007941 */ /* 0x000fea0003800000 */
.L_x_13502:
[----:B------:R-:W-:Y:S05]  /*17450*/  BRA `(.L_x_13504) ;  /* 0xffffffa800487947 */ /* 0x000fea000383ffff */
.L_x_13380:
[----:B-1----:R1:W2:Y:S02]  /*17460*/  SYNCS.PHASECHK.TRANS64.TRYWAIT P0, [R3+URZ+0x16840], R4 ;  /* 0x01684004030075a7 */ /* 0x0022a4000800017f */
[----:B--2---:R-:W-:Y:S05]  /*17470*/  @!P0 NANOSLEEP.SYNCS 0x989680 ;  /* 0x009896800000895d */ /* 0x004fea0003900000 */
[----:B------:R-:W2:Y:S02]  /*17480*/  @!P0 SYNCS.PHASECHK.TRANS64 P0, [R3+URZ+0x16840], R4 ;  /* 0x01684004030085a7 */ /* 0x000ea4000800007f */
[----:B--2---:R-:W-:Y:S05]  /*17490*/  @!P0 BRA `(.L_x_13380) ;  /* 0xfffffffc00f08947 */ /* 0x004fea000383ffff */
[----:B------:R-:W-:Y:S05]  /*174a0*/  BRA `(.L_x_13505) ;  /* 0xffffffa800a87947 */ /* 0x000fea000383ffff */
.L_x_13381:
        /* <DEDUP_REMOVED lines=8> */
.L_x_13507:
[----:B------:R-:W-:Y:S05]  /*17530*/  BSYNC B0 ;  /* 0x0000000000007941 */ /* 0x000fea0003800000 */
.L_x_13506:
        /* <DEDUP_REMOVED lines=9> */
.L_x_13508:
[----:B------:R-:W-:Y:S02]  /*175d0*/  IMAD.MOV.U32 R13, RZ, RZ, R2 ;  /* 0x000000ffff0d7224 */ /* 0x000fe400078e0002 */
[----:B------:R-:W-:Y:S01]  /*175e0*/  IMAD.MOV.U32 R12, RZ, RZ, 0x1 ;  /* 0x00000001ff0c7424 */ /* 0x000fe200078e00ff */
[----:B------:R-:W-:-:S07]  /*175f0*/  MOV R7, R14 ;  /* 0x0000000e00077202 */ /* 0x000fce0000000f00 */
[----:B------:R-:W-:Y:S05]  /*17600*/  WARPSYNC.COLLECTIVE R15, `(.L_x_13509) ;  /* 0x000000000f087348 */ /* 0x000fea0003c00000 */
[----:B------:R0:W1:Y:S02]  /*17610*/  SHFL.IDX P6, R14, R13, R12, R11 ;  /* 0x0000000c0d0e7389 */ /* 0x00006400000c000b */
[----:B01----:R-:W-:Y:S01]  /*17620*/  ENDCOLLECTIVE ;  /* 0x000000000000791b */ /* 0x003fe20003800000 */
.L_x_13509:
        /* <DEDUP_REMOVED lines=15> */
.L_x_13510:
[----:B------:R-:W-:Y:S02]  /*17720*/  @P0 IMAD R8, R5, 0x2, R22 ;  /* 0x0000000205080824 */ /* 0x000fe400078e0216 */
[----:B------:R-:W-:Y:S02]  /*17730*/  IMAD.MOV.U32 R13, RZ, RZ, R2 ;  /* 0x000000ffff0d7224 */ /* 0x000fe400078e0002 */
[----:B------:R-:W-:Y:S02]  /*17740*/  IMAD.MOV.U32 R12, RZ, RZ, 0x2 ;  /* 0x00000002ff0c7424 */ /* 0x000fe400078e00ff */
[----:B------:R-:W-:-:S07]  /*17750*/  IMAD.MOV.U32 R7, RZ, RZ, R14 ;  /* 0x000000ffff077224 */ /* 0x000fce00078e000e */
[----:B------:R-:W-:Y:S05]  /*17760*/  WARPSYNC.COLLECTIVE R15, `(.L_x_13511) ;  /* 0x000000000f087348 */ /* 0x000fea0003c00000 */
[----:B------:R0:W1:Y:S02]  /*17770*/  SHFL.IDX P6, R14, R13, R12, R11 ;  /* 0x0000000c0d0e7389 */ /* 0x00006400000c000b */
[----:B01----:R-:W-:Y:S01]  /*17780*/  ENDCOLLECTIVE ;  /* 0x000000000000791b */ /* 0x003fe20003800000 */
.L_x_13511:
        /* <DEDUP_REMOVED lines=15> */
.L_x_13512:
[----:B------:R-:W-:Y:S02]  /*17880*/  @P0 IMAD R8, R5, 0x2, R22 ;  /* 0x0000000205080824 */ /* 0x000fe400078e0216 */
[----:B------:R-:W-:Y:S01]  /*17890*/  IMAD.MOV.U32 R13, RZ, RZ, R2 ;  /* 0x000000ffff0d7224 */ /* 0x000fe200078e0002 */
[----:B------:R-:W-:Y:S01]  /*178a0*/  MOV R12, 0x3 ;  /* 0x00000003000c7802 */ /* 0x000fe20000000f00 */
[----:B------:R-:W-:-:S07]  /*178b0*/  IMAD.MOV.U32 R7, RZ, RZ, R14 ;  /* 0x000000ffff077224 */ /* 0x000fce00078e000e */
[----:B------:R-:W-:Y:S05]  /*178c0*/  WARPSYNC.COLLECTIVE R15, `(.L_x_13513) ;  /* 0x000000000f087348 */ /* 0x000fea0003c00000 */
[----:B------:R0:W1:Y:S02]  /*178d0*/  SHFL.IDX P6, R14, R13, R12, R11 ;  /* 0x0000000c0d0e7389 */ /* 0x00006400000c000b */
[----:B01----:R-:W-:Y:S01]  /*178e0*/  ENDCOLLECTIVE ;  /* 0x000000000000791b */ /* 0x003fe20003800000 */
.L_x_13513:
        /* <DEDUP_REMOVED lines=15> */
.L_x_13514:
[----:B------:R-:W-:Y:S01]  /*179e0*/  @P0 IMAD R8, R5, 0x2, R22 ;  /* 0x0000000205080824 */ /* 0x000fe200078e0216 */
[----:B------:R-:W-:Y:S01]  /*179f0*/  MOV R13, R2 ;  /* 0x00000002000d7202 */ /* 0x000fe20000000f00 */
[----:B------:R-:W-:Y:S02]  /*17a00*/  IMAD.MOV.U32 R12, RZ, RZ, 0x4 ;  /* 0x00000004ff0c7424 */ /* 0x000fe400078e00ff */
[----:B------:R-:W-:-:S07]  /*17a10*/  IMAD.MOV.U32 R7, RZ, RZ, R14 ;  /* 0x000000ffff077224 */ /* 0x000fce00078e000e */
[----:B------:R-:W-:Y:S05]  /*17a20*/  WARPSYNC.COLLECTIVE R15, `(.L_x_13515) ;  /* 0x000000000f087348 */ /* 0x000fea0003c00000 */
[----:B------:R0:W1:Y:S02]  /*17a30*/  SHFL.IDX P6, R14, R13, R12, R11 ;  /* 0x0000000c0d0e7389 */ /* 0x00006400000c000b */
[----:B01----:R-:W-:Y:S01]  /*17a40*/  ENDCOLLECTIVE ;  /* 0x000000000000791b */ /* 0x003fe20003800000 */
.L_x_13515:
        /* <DEDUP_REMOVED lines=15> */
.L_x_13516:
[----:B------:R-:W-:Y:S01]  /*17b40*/  @P0 LEA R8, R5, R22, 0x1 ;  /* 0x0000001605080211 */ /* 0x000fe200078e08ff */
[----:B------:R-:W-:Y:S02]  /*17b50*/  IMAD.MOV.U32 R13, RZ, RZ, R2 ;  /* 0x000000ffff0d7224 */ /* 0x000fe400078e0002 */
[----:B------:R-:W-:Y:S02]  /*17b60*/  IMAD.MOV.U32 R12, RZ, RZ, 0x5 ;  /* 0x00000005ff0c7424 */ /* 0x000fe400078e00ff */
[----:B------:R-:W-:-:S07]  /*17b70*/  IMAD.MOV.U32 R7, RZ, RZ, R14 ;  /* 0x000000ffff077224 */ /* 0x000fce00078e000e */
[----:B------:R-:W-:Y:S05]  /*17b80*/  WARPSYNC.COLLECTIVE R15, `(.L_x_13517) ;  /* 0x000000000f087348 */ /* 0x000fea0003c00000 */
[----:B------:R0:W1:Y:S02]  /*17b90*/  SHFL.IDX P6, R14, R13, R12, R11 ;  /* 0x0000000c0d0e7389 */ /* 0x00006400000c000b */
[----:B01----:R-:W-:Y:S01]  /*17ba0*/  ENDCOLLECTIVE ;  /* 0x000000000000791b */ /* 0x003fe20003800000 */
.L_x_13517:
        /* <DEDUP_REMOVED lines=15> */
.L_x_13518:
[----:B------:R-:W-:Y:S02]  /*17ca0*/  @P0 IMAD R8, R5, 0x2, R22 ;  /* 0x0000000205080824 */ /* 0x000fe400078e0216 */
[----:B------:R-:W-:Y:S02]  /*17cb0*/  IMAD.MOV.U32 R13, RZ, RZ, R2 ;  /* 0x000000ffff0d7224 */ /* 0x000fe400078e0002 */
[----:B------:R-:W-:Y:S02]  /*17cc0*/  IMAD.MOV.U32 R12, RZ, RZ, 0x6 ;  /* 0x00000006ff0c7424 */ /* 0x000fe400078e00ff */
[----:B------:R-:W-:-:S07]  /*17cd0*/  IMAD.MOV.U32 R7, RZ, RZ, R14 ;  /* 0x000000ffff077224 */ /* 0x000fce00078e000e */
[----:B------:R-:W-:Y:S05]  /*17ce0*/  WARPSYNC.COLLECTIVE R15, `(.L_x_13519) ;  /* 0x000000000f087348 */ /* 0x000fea0003c00000 */
[----:B------:R0:W1:Y:S02]  /*17cf0*/  SHFL.IDX P6, R14, R13, R12, R11 ;  /* 0x0000000c0d0e7389 */ /* 0x00006400000c000b */
[----:B01----:R-:W-:Y:S01]  /*17d00*/  ENDCOLLECTIVE ;  /* 0x000000000000791b */ /* 0x003fe20003800000 */
.L_x_13519:
        /* <DEDUP_REMOVED lines=15> */
.L_x_13520:
[----:B------:R-:W-:Y:S02]  /*17e00*/  @P0 IMAD R8, R5, 0x2, R22 ;  /* 0x0000000205080824 */ /* 0x000fe400078e0216 */
[----:B------:R-:W-:Y:S02]  /*17e10*/  IMAD.MOV.U32 R13, RZ, RZ, R2 ;  /* 0x000000ffff0d7224 */ /* 0x000fe400078e0002 */
[----:B------:R-:W-:Y:S01]  /*17e20*/  IMAD.MOV.U32 R12, RZ, RZ, 0x7 ;  /* 0x00000007ff0c7424 */ /* 0x000fe200078e00ff */
[----:B------:R-:W-:-:S07]  /*17e30*/  MOV R7, R14 ;  /* 0x0000000e00077202 */ /* 0x000fce0000000f00 */
[----:B------:R-:W-:Y:S05]  /*17e40*/  WARPSYNC.COLLECTIVE R15, `(.L_x_13521) ;  /* 0x000000000f087348 */ /* 0x000fea0003c00000 */
[----:B------:R0:W1:Y:S02]  /*17e50*/  SHFL.IDX P6, R14, R13, R12, R11 ;  /* 0x0000000c0d0e7389 */ /* 0x00006400000c000b */
[----:B01----:R-:W-:Y:S01]  /*17e60*/  ENDCOLLECTIVE ;  /* 0x000000000000791b */ /* 0x003fe20003800000 */
.L_x_13521:
[----:B------:R-:W-:-:S05]  /*17e70*/  @P0 LEA R7, P1, R9, R7, 0x1 ;  /* 0x0000000709070211 */ /* 0x000fca00078208ff */
[----:B------:R-:W-:-:S05]  /*17e80*/  @P0 IMAD.X R6, RZ, RZ, R6, P1 ;  /* 0x000000ffff060224 */ /* 0x000fca00008e0606 */
[----:B------:R-:W-:Y:S02]  /*17e90*/  @P0 LOP3.LUT R7, R7, R6, RZ, 0x3c, !PT ;  /* 0x0000000607070212 */ /* 0x000fe400078e3cff */
[----:B------:R-:W-:Y:S02]  /*17ea0*/  MOV R13, R0 ;  /* 0x00000000000d7202 */ /* 0x000fe40000000f00 */
        /* <DEDUP_REMOVED lines=10> */
.L_x_13522:
[----:B------:R-:W-:Y:S01]  /*17f50*/  IMAD.MOV.U32 R0, RZ, RZ, R14 ;  /* 0x000000ffff007224 */ /* 0x000fe200078e000e */
[----:B------:R-:W-:Y:S06]  /*17f60*/  BRA `(.L_x_13523) ;  /* 0xffffffa400c47947 */ /* 0x000fec000383ffff */
.L_x_13386:
[----:B------:R-:W2:Y:S01]  /*17f70*/  LDL.LU R11, [R1+0x34] ;  /* 0x00003400010b7983 */ /* 0x000ea20000300800 */
[----:B------:R-:W-:Y:S02]  /*17f80*/  IMAD.MOV.U32 R13, RZ, RZ, R0 ;  /* 0x000000ffff0d7224 */ /* 0x000fe400078e0000 */
[----:B------:R-:W-:Y:S02]  /*17f90*/  IMAD.MOV.U32 R12, RZ, RZ, RZ ;  /* 0x000000ffff0c7224 */ /* 0x000fe400078e00ff */
[----:B------:R-:W-:Y:S02]  /*17fa0*/  IMAD.MOV.U32 R15, RZ, RZ, -0x1 ;  /* 0xffffffffff0f7424 */ /* 0x000fe400078e00ff */
[----:B------:R-:W-:-:S04]  /*17fb0*/  IMAD R17, R17, 0xc0, R9 ;  /* 0x000000c011117824 */ /* 0x000fc800078e0209 */
[----:B------:R-:W-:Y:S02]  /*17fc0*/  VIADD R8, R17, 0x10 ;  /* 0x0000001011087836 */ /* 0x000fe40000000000 */
[----:B--2---:R-:W-:Y:S02]  /*17fd0*/  IMAD R3, R11, R10, RZ ;  /* 0x0000000a0b037224 */ /* 0x004fe400078e02ff */
[----:B------:R-:W-:-:S03]  /*17fe0*/  IMAD.MOV.U32 R11, RZ, RZ, 0x181f ;  /* 0x0000181fff0b7424 */ /* 0x000fc600078e00ff */
[----:B------:R-:W-:-:S13]  /*17ff0*/  ISETP.GE.AND P1, PT, R17, R3, PT ;  /* 0x000000031100720c */ /* 0x000fda0003f26270 */
[----:B-----5:R-:W-:Y:S05]  /*18000*/  WARPSYNC.COLLECTIVE R15, `(.L_x_13524) ;  /* 0x000000000f087348 */ /* 0x020fea0003c00000 */
[----:B------:R0:W1:Y:S02]  /*18010*/  SHFL.IDX P6, R14, R13, R12, R11 ;  /* 0x0000000c0d0e7389 */ /* 0x00006400000c000b */
[----:B01---5:R-:W-:Y:S01]  /*18020*/  ENDCOLLECTIVE ;  /* 0x000000000000791b */ /* 0x023fe20003800000 */
.L_x_13524:
[----:B------:R-:W-:Y:S01]  /*18030*/  IMAD.MOV.U32 R13, RZ, RZ, R2 ;  /* 0x000000ffff0d7224 */ /* 0x000fe200078e0002 */
[----:B------:R-:W-:-:S07]  /*18040*/  MOV R6, R14 ;  /* 0x0000000e00067202 */ /* 0x000fce0000000f00 */
[----:B------:R-:W-:Y:S05]  /*18050*/  WARPSYNC.COLLECTIVE R15, `(.L_x_13525) ;  /* 0x000000000f087348 */ /* 0x000fea0003c00000 */
[----:B------:R0:W1:Y:S02]  /*18060*/  SHFL.IDX P6, R14, R13, R12, R11 ;  /* 0x0000000c0d0e7389 */ /* 0x00006400000c000b */
[----:B01----:R-:W-:Y:S01]  /*18070*/  ENDCOLLECTIVE ;  /* 0x000000000000791b */ /* 0x003fe20003800000 */
.L_x_13525:
[----:B------:R-:W-:Y:S01]  /*18080*/  IMAD.MOV.U32 R13, RZ, RZ, R0 ;  /* 0x000000ffff0d7224 */ /* 0x000fe200078e0000 */
[----:B------:R-:W-:Y:S01]  /*18090*/  MOV R12, 0x1 ;  /* 0x00000001000c7802 */ /* 0x000fe20000000f00 */
[----:B------:R-:W-:-:S07]  /*180a0*/  IMAD.MOV.U32 R7, RZ, RZ, R14 ;  /* 0x000000ffff077224 */ /* 0x000fce00078e000e */
[----:B------:R-:W-:Y:S05]  /*180b0*/  WARPSYNC.COLLECTIVE R15, `(.L_x_13526) ;  /* 0x000000000f087348 */ /* 0x000fea0003c00000 */
[----:B------:R0:W1:Y:S02]  /*180c0*/  SHFL.IDX P6, R14, R13, R12, R11 ;  /* 0x0000000c0d0e7389 */ /* 0x00006400000c000b */
[----:B01----:R-:W-:Y:S01]  /*180d0*/  ENDCOLLECTIVE ;  /* 0x000000000000791b */ /* 0x003fe20003800000 */
.L_x_13526:
        /* <DEDUP_REMOVED lines=10> */
[----:B------:R-:W-:Y:S01]  /*18180*/  ISETP.GE.AND P1, PT, R8, R3, PT ;  /* 0x000000030800720c */ /* 0x000fe20003f26270 */
[----:B0-----:R-:W-:-:S12]  /*18190*/  IMAD.MOV.U32 R6, RZ, RZ, R14 ;  /* 0x000000ffff067224 */ /* 0x001fd800078e000e */
[----:B------:R-:W-:Y:S05]  /*181a0*/  WARPSYNC.COLLECTIVE R15, `(.L_x_13527) ;  /* 0x000000000f087348 */ /* 0x000fea0003c00000 */
[----:B------:R0:W1:Y:S02]  /*181b0*/  SHFL.IDX P6, R14, R13, R12, R11 ;  /* 0x0000000c0d0e7389 */ /* 0x00006400000c000b */
[----:B01----:R-:W-:Y:S01]  /*181c0*/  ENDCOLLECTIVE ;  /* 0x000000000000791b */ /* 0x003fe20003800000 */
.L_x_13527:
[----:B------:R-:W-:Y:S01]  /*181d0*/  MOV R13, R0 ;  /* 0x00000000000d7202 */ /* 0x000fe20000000f00 */
[----:B------:R-:W-:Y:S02]  /*181e0*/  IMAD.MOV.U32 R12, RZ, RZ, 0x2 ;  /* 0x00000002ff0c7424 */ /* 0x000fe400078e00ff */
[----:B------:R-:W-:-:S07]  /*181f0*/  IMAD.MOV.U32 R7, RZ, RZ, R14 ;  /* 0x000000ffff077224 */ /* 0x000fce00078e000e */
[----:B------:R-:W-:Y:S05]  /*18200*/  WARPSYNC.COLLECTIVE R15, `(.L_x_13528) ;  /* 0x000000000f087348 */ /* 0x000fea0003c00000 */
[----:B------:R0:W1:Y:S02]  /*18210*/  SHFL.IDX P6, R14, R13, R12, R11 ;  /* 0x0000000c0d0e7389 */ /* 0x00006400000c000b */
[----:B01----:R-:W-:Y:S01]  /*18220*/  ENDCOLLECTIVE ;  /* 0x000000000000791b */ /* 0x003fe20003800000 */
.L_x_13528:
        /* <DEDUP_REMOVED lines=16> */
.L_x_13529:
[----:B------:R-:W-:Y:S02]  /*18330*/  IMAD.MOV.U32 R13, RZ, RZ, R0 ;  /* 0x000000ffff0d7224 */ /* 0x000fe400078e0000 */
[----:B------:R-:W-:Y:S02]  /*18340*/  IMAD.MOV.U32 R12, RZ, RZ, 0x3 ;  /* 0x00000003ff0c7424 */ /* 0x000fe400078e00ff */
[----:B------:R-:W-:-:S07]  /*18350*/  IMAD.MOV.U32 R7, RZ, RZ, R14 ;  /* 0x000000ffff077224 */ /* 0x000fce00078e000e */
[----:B------:R-:W-:Y:S05]  /*18360*/  WARPSYNC.COLLECTIVE R15, `(.L_x_13530) ;  /* 0x000000000f087348 */ /* 0x000fea0003c00000 */
[----:B------:R0:W1:Y:S02]  /*18370*/  SHFL.IDX P6, R14, R13, R12, R11 ;  /* 0x0000000c0d0e7389 */ /* 0x00006400000c000b */
[----:B01----:R-:W-:Y:S01]  /*18380*/  ENDCOLLECTIVE ;  /* 0x000000000000791b */ /* 0x003fe20003800000 */
.L_x_13530:
        /* <DEDUP_REMOVED lines=16> */
.L_x_13531:
[----:B------:R-:W-:Y:S02]  /*18490*/  IMAD.MOV.U32 R13, RZ, RZ, R0 ;  /* 0x000000ffff0d7224 */ /* 0x000fe400078e0000 */
[----:B------:R-:W-:Y:S02]  /*184a0*/  IMAD.MOV.U32 R12, RZ, RZ, 0x4 ;  /* 0x00000004ff0c7424 */ /* 0x000fe400078e00ff */
[----:B------:R-:W-:-:S07]  /*184b0*/  IMAD.MOV.U32 R7, RZ, RZ, R14 ;  /* 0x000000ffff077224 */ /* 0x000fce00078e000e */
[----:B------:R-:W-:Y:S05]  /*184c0*/  WARPSYNC.COLLECTIVE R15, `(.L_x_13532) ;  /* 0x000000000f087348 */ /* 0x000fea0003c00000 */
[----:B------:R0:W1:Y:S02]  /*184d0*/  SHFL.IDX P6, R14, R13, R12, R11 ;  /* 0x0000000c0d0e7389 */ /* 0x00006400000c000b */
[----:B01----:R-:W-:Y:S01]  /*184e0*/  ENDCOLLECTIVE ;  /* 0x000000000000791b */ /* 0x003fe20003800000 */
.L_x_13532:
        /* <DEDUP_REMOVED lines=16> */
.L_x_13533:
[----:B------:R-:W-:Y:S02]  /*185f0*/  IMAD.MOV.U32 R13, RZ, RZ, R0 ;  /* 0x000000ffff0d7224 */ /* 0x000fe400078e0000 */
[----:B------:R-:W-:Y:S01]  /*18600*/  IMAD.MOV.U32 R12, RZ, RZ, 0x5 ;  /* 0x00000005ff0c7424 */ /* 0x000fe200078e00ff */
[----:B------:R-:W-:-:S07]  /*18610*/  MOV R7, R14 ;  /* 0x0000000e00077202 */ /* 0x000fce0000000f00 */
[----:B------:R-:W-:Y:S05]  /*18620*/  WARPSYNC.COLLECTIVE R15, `(.L_x_13534) ;  /* 0x000000000f087348 */ /* 0x000fea0003c00000 */
[----:B------:R0:W1:Y:S02]  /*18630*/  SHFL.IDX P6, R14, R13, R12, R11 ;  /* 0x0000000c0d0e7389 */ /* 0x00006400000c000b */
[----:B01----:R-:W-:Y:S01]  /*18640*/  ENDCOLLECTIVE ;  /* 0x000000000000791b */ /* 0x003fe20003800000 */
.L_x_13534:
        /* <DEDUP_REMOVED lines=16> */
.L_x_13535:
[----:B------:R-:W-:Y:S02]  /*18750*/  IMAD.MOV.U32 R13, RZ, RZ, R0 ;  /* 0x000000ffff0d7224 */ /* 0x000fe400078e0000 */
[----:B------:R-:W-:Y:S02]  /*18760*/  IMAD.MOV.U32 R12, RZ, RZ, 0x6 ;  /* 0x00000006ff0c7424 */ /* 0x000fe400078e00ff */
[----:B------:R-:W-:-:S07]  /*18770*/  IMAD.MOV.U32 R7, RZ, RZ, R14 ;  /* 0x000000ffff077224 */ /* 0x000fce00078e000e */
[----:B------:R-:W-:Y:S05]  /*18780*/  WARPSYNC.COLLECTIVE R15, `(.L_x_13536) ;  /* 0x000000000f087348 */ /* 0x000fea0003c00000 */
[----:B------:R0:W1:Y:S02]  /*18790*/  SHFL.IDX P6, R14, R13, R12, R11 ;  /* 0x0000000c0d0e7389 */ /* 0x00006400000c000b */
[----:B01----:R-:W-:Y:S01]  /*187a0*/  ENDCOLLECTIVE ;  /* 0x000000000000791b */ /* 0x003fe20003800000 */
.L_x_13536:
        /* <DEDUP_REMOVED lines=16> */
.L_x_13537:
[----:B------:R-:W-:Y:S02]  /*188b0*/  IMAD.MOV.U32 R13, RZ, RZ, R0 ;  /* 0x000000ffff0d7224 */ /* 0x000fe400078e0000 */
[----:B------:R-:W-:Y:S02]  /*188c0*/  IMAD.MOV.U32 R12, RZ, RZ, 0x7 ;  /* 0x00000007ff0c7424 */ /* 0x000fe400078e00ff */
[----:B------:R-:W-:-:S07]  /*188d0*/  IMAD.MOV.U32 R7, RZ, RZ, R14 ;  /* 0x000000ffff077224 */ /* 0x000fce00078e000e */
[----:B------:R-:W-:Y:S05]  /*188e0*/  WARPSYNC.COLLECTIVE R15, `(.L_x_13538) ;  /* 0x000000000f087348 */ /* 0x000fea0003c00000 */
[----:B------:R0:W1:Y:S02]  /*188f0*/  SHFL.IDX P6, R14, R13, R12, R11 ;  /* 0x0000000c0d0e7389 */ /* 0x00006400000c000b */
[----:B01----:R-:W-:Y:S01]  /*18900*/  ENDCOLLECTIVE ;  /* 0x000000000000791b */ /* 0x003fe20003800000 */
.L_x_13538:
[----:B------:R-:W-:-:S05]  /*18910*/  @!P1 LEA R7, P2, R21, R7, 0x1 ;  /* 0x0000000715079211 */ /* 0x000fca00078408ff */
[----:B------:R-:W-:-:S05]  /*18920*/  @!P1 IMAD.X R6, RZ, RZ, R6, P2 ;  /* 0x000000ffff069224 */ /* 0x000fca00010e0606 */
[-C--:B------:R-:W-:Y:S01]  /*18930*/  @!P1 LOP3.LUT R7, R7, R6.reuse, RZ, 0x3c, !PT ;  /* 0x0000000607079212 */ /* 0x080fe200078e3cff */
[----:B------:R-:W-:Y:S02]  /*18940*/  IMAD.MOV.U32 R13, RZ, RZ, R2 ;  /* 0x000000ffff0d7224 */ /* 0x000fe400078e0002 */
[----:B------:R-:W-:Y:S01]  /*18950*/  VIADD R2, R17, 0x70 ;  /* 0x0000007011027836 */ /* 0x000fe20000000000 */
[----:B------:R-:W-:-:S04]  /*18960*/  @!P1 LOP3.LUT R6, R7, R6, RZ, 0x3c, !PT ;  /* 0x0000000607069212 */ /* 0x000fc800078e3cff */
[----:B------:R-:W-:Y:S02]  /*18970*/  @!P1 LOP3.LUT R7, R7, R6, RZ, 0x3c, !PT ;  /* 0x0000000607079212 */ /* 0x000fe400078e3cff */
[----:B------:R-:W-:-:S07]  /*18980*/  MOV R0, R14 ;  /* 0x0000000e00007202 */ /* 0x000fce0000000f00 */
[----:B------:R-:W-:Y:S05]  /*18990*/  WARPSYNC.COLLECTIVE R15, `(.L_x_13539) ;  /* 0x000000000f087348 */ /* 0x000fea0003c00000 */
[----:B------:R0:W1:Y:S02]  /*189a0*/  SHFL.IDX P6, R14, R13, R12, R11 ;  /* 0x0000000c0d0e7389 */ /* 0x00006400000c000b */
[----:B01----:R-:W-:Y:S01]  /*189b0*/  ENDCOLLECTIVE ;  /* 0x000000000000791b */ /* 0x003fe20003800000 */
.L_x_13539:
[----:B------:R-:W-:Y:S01]  /*189c0*/  @!PT LDS RZ, [RZ] ;  /* 0x00000000fffff984 */ /* 0x000fe20000000800 */
[----:B------:R-:W-:Y:S01]  /*189d0*/  @!PT LDS RZ, [RZ] ;  /* 0x00000000fffff984 */ /* 0x000fe20000000800 */
[----:B------:R-:W-:Y:S01]  /*189e0*/  @!PT LDS RZ, [RZ] ;  /* 0x00000000fffff984 */ /* 0x000fe20000000800 */
[----:B------:R0:W-:Y:S01]  /*189f0*/  @!P1 LDGSTS.E.BYPASS.LTC128B.128 [R20+0xb400], desc[UR42][R6.64], !P0 ;  /* 0x0b40000006149fae */ /* 0x0001e2000c101d6a */
[----:B------:R-:W-:Y:S01]  /*18a00*/  ISETP.GE.AND P1, PT, R2, R3, PT ;  /* 0x000000030200720c */ /* 0x000fe20003f26270 */
[----:B------:R-:W-:Y:S02]  /*18a10*/  IMAD.MOV.U32 R13, RZ, RZ, R4 ;  /* 0x000000ffff0d7224 */ /* 0x000fe400078e0004 */
[----:B------:R-:W-:Y:S02]  /*18a20*/  IMAD.MOV.U32 R12, RZ, RZ, RZ ;  /* 0x000000ffff0c7224 */ /* 0x000fe400078e00ff */
[----:B0-----:R-:W-:-:S08]  /*18a30*/  IMAD.MOV.U32 R6, RZ, RZ, R14 ;  /* 0x000000ffff067224 */ /* 0x001fd000078e000e */
[----:B------:R-:W-:Y:S05]  /*18a40*/  WARPSYNC.COLLECTIVE R15, `(.L_x_13540) ;  /* 0x000000000f087348 */ /* 0x000fea0003c00000 */
[----:B------:R0:W1:Y:S02]  /*18a50*/  SHFL.IDX P6, R14, R13, R12, R11 ;  /* 0x0000000c0d0e7389 */ /* 0x00006400000c000b */
[----:B01----:R-:W-:Y:S01]  /*18a60*/  ENDCOLLECTIVE ;  /* 0x000000000000791b */ /* 0x003fe20003800000 */
.L_x_13540:
[----:B------:R-:W-:-:S05]  /*18a70*/  @!P1 LEA R6, P2, R21, R6, 0x1 ;  /* 0x0000000615069211 */ /* 0x000fca00078408ff */
[----:B------:R-:W-:-:S04]  /*18a80*/  @!P1 IMAD.X R0, RZ, RZ, R0, P2 ;  /* 0x000000ffff009224 */ /* 0x000fc800010e0600 */
[----:B------:R-:W-:Y:S01]  /*18a90*/  @!P1 IMAD.MOV.U32 R7, RZ, RZ, R0 ;  /* 0x000000ffff079224 */ /* 0x000fe200078e0000 */
[----:B------:R-:W-:Y:S01]  /*18aa0*/  IADD3 R0, R17, 0x80, RZ ;  /* 0x0000008011007810 */ /* 0x000fe20007ffe0ff */
[----:B------:R-:W-:-:S03]  /*18ab0*/  IMAD.MOV.U32 R13, RZ, RZ, R5 ;  /* 0x000000ffff0d7224 */ /* 0x000fc600078e0005 */
[----:B------:R-:W-:Y:S01]  /*18ac0*/  @!PT LDS RZ, [RZ] ;  /* 0x00000000fffff984 */ /* 0x000fe20000000800 */
[----:B------:R-:W-:Y:S01]  /*18ad0*/  @!PT LDS RZ, [RZ] ;  /* 0x00000000fffff984 */ /* 0x000fe20000000800 */
[----:B------:R-:W-:Y:S01]  /*18ae0*/  @!PT LDS RZ, [RZ] ;  /* 0x00000000fffff984 */ /* 0x000fe20000000800 */
[----:B------:R0:W-:Y:S01]  /*18af0*/  @!P1 LDGSTS.E.BYPASS.LTC128B.128 [R20+0xbc00], desc[UR42][R6.64], !P0 ;  /* 0x0bc0000006149fae */ /* 0x0001e2000c101d6a */
[----:B------:R-:W-:Y:S01]  /*18b00*/  ISETP.GE.AND P1, PT, R0, R3, PT ;  /* 0x000000030000720c */ /* 0x000fe20003f26270 */
[----:B------:R-:W-:Y:S02]  /*18b10*/  VIADD R0, R17, 0x90 ;  /* 0x0000009011007836 */ /* 0x000fe40000000000 */
[----:B------:R-:W-:-:S10]  /*18b20*/  IMAD.MOV.U32 R2, RZ, RZ, R14 ;  /* 0x000000ffff027224 */ /* 0x000fd400078e000e */
[----:B0-----:R-:W-:Y:S05]  /*18b30*/  WARPSYNC.COLLECTIVE R15, `(.L_x_13541) ;  /* 0x000000000f087348 */ /* 0x001fea0003c00000 */
[----:B------:R1:W2:Y:S02]  /*18b40*/  SHFL.IDX P6, R14, R13, R12, R11 ;  /* 0x0000000c0d0e7389 */ /* 0x0002a400000c000b */
[----:B012---:R-:W-:Y:S01]  /*18b50*/  ENDCOLLECTIVE ;  /* 0x000000000000791b */ /* 0x007fe20003800000 */
.L_x_13541:
[----:B------:R-:W-:Y:S02]  /*18b60*/  IMAD.MOV.U32 R13, RZ, RZ, R4 ;  /* 0x000000ffff0d7224 */ /* 0x000fe400078e0004 */
[----:B------:R-:W-:Y:S02]  /*18b70*/  IMAD.MOV.U32 R12, RZ, RZ, 0x1 ;  /* 0x00000001ff0c7424 */ /* 0x000fe400078e00ff */
[----:B------:R-:W-:-:S07]  /*18b80*/  IMAD.MOV.U32 R8, RZ, RZ, R14 ;  /* 0x000000ffff087224 */ /* 0x000fce00078e000e */
[----:B------:R-:W-:Y:S05]  /*18b90*/  WARPSYNC.COLLECTIVE R15, `(.L_x_13542) ;  /* 0x000000000f087348 */ /* 0x000fea0003c00000 */
[----:B------:R0:W1:Y:S02]  /*18ba0*/  SHFL.IDX P6, R14, R13, R12, R11 ;  /* 0x0000000c0d0e7389 */ /* 0x00006400000c000b */
[----:B01----:R-:W-:Y:S01]  /*18bb0*/  ENDCOLLECTIVE ;  /* 0x000000000000791b */ /* 0x003fe20003800000 */
.L_x_13542:
[----:B------:R-:W-:-:S04]  /*18bc0*/  @!P1 LEA R6, P2, R21, R8, 0x1 ;  /* 0x0000000815069211 */ /* 0x000fc800078408ff */
[----:B------:R-:W-:-:S05]  /*18bd0*/  @!P1 IADD3.X R2, RZ, R2, RZ, P2, !PT ;  /* 0x00000002ff029210 */ /* 0x000fca00017fe4ff */
[----:B------:R-:W-:Y:S01]  /*18be0*/  @!P1 IMAD.MOV.U32 R7, RZ, RZ, R2 ;  /* 0x000000ffff079224 */ /* 0x000fe200078e0002 */
[----:B------:R-:W-:Y:S01]  /*18bf0*/  MOV R13, R5 ;  /* 0x00000005000d7202 */ /* 0x000fe20000000f00 */
[----:B------:R-:W-:-:S03]  /*18c00*/  VIADD R2, R17, 0xa0 ;  /* 0x000000a011027836 */ /* 0x000fc60000000000 */
[----:B------:R-:W-:Y:S01]  /*18c10*/  @!PT LDS RZ, [RZ] ;  /* 0x00000000fffff984 */ /* 0x000fe20000000800 */
[----:B------:R-:W-:Y:S01]  /*18c20*/  @!PT LDS RZ, [RZ] ;  /* 0x00000000fffff984 */ /* 0x000fe20000000800 */
[----:B------:R-:W-:Y:S01]  /*18c30*/  @!PT LDS RZ, [RZ] ;  /* 0x00000000fffff984 */ /* 0x000fe20000000800 */
[----:B------:R0:W-:Y:S01]  /*18c40*/  @!P1 LDGSTS.E.BYPASS.LTC128B.128 [R20+0xc400], desc[UR42][R6.64], !P0 ;  /* 0x0c40000006149fae */ /* 0x0001e2000c101d6a */
[----:B------:R-:W-:Y:S01]  /*18c50*/  ISETP.GE.AND P1, PT, R0, R3, PT ;  /* 0x000000030000720c */ /* 0x000fe20003f26270 */
[----:B------:R-:W-:-:S12]  /*18c60*/  IMAD.MOV.U32 R0, RZ, RZ, R14 ;  /* 0x000000ffff007224 */ /* 0x000fd800078e000e */
[----:B0-----:R-:W-:Y:S05]  /*18c70*/  WARPSYNC.COLLECTIVE R15, `(.L_x_13543) ;  /* 0x000000000f087348 */ /* 0x001fea0003c00000 */
[----:B------:R1:W2:Y:S02]  /*18c80*/  SHFL.IDX P6, R14, R13, R12, R11 ;  /* 0x0000000c0d0e7389 */ /* 0x0002a400000c000b */
[----:B012---:R-:W-:Y:S01]  /*18c90*/  ENDCOLLECTIVE ;  /* 0x000000000000791b */ /* 0x007fe20003800000 */
.L_x_13543:
[----:B------:R-:W-:Y:S02]  /*18ca0*/  IMAD.MOV.U32 R13, RZ, RZ, R4 ;  /* 0x000000ffff0d7224 */ /* 0x000fe400078e0004 */
[----:B------:R-:W-:Y:S02]  /*18cb0*/  IMAD.MOV.U32 R12, RZ, RZ, 0x2 ;  /* 0x00000002ff0c7424 */ /* 0x000fe400078e00ff */
[----:B------:R-:W-:-:S07]  /*18cc0*/  IMAD.MOV.U32 R6, RZ, RZ, R14 ;  /* 0x000000ffff067224 */ /* 0x000fce00078e000e */
[----:B------:R-:W-:Y:S05]  /*18cd0*/  WARPSYNC.COLLECTIVE R15, `(.L_x_13544) ;  /* 0x000000000f087348 */ /* 0x000fea0003c00000 */
[----:B------:R0:W1:Y:S02]  /*18ce0*/  SHFL.IDX P6, R14, R13, R12, R11 ;  /* 0x0000000c0d0e7389 */ /* 0x00006400000c000b */
[----:B01----:R-:W-:Y:S01]  /*18cf0*/  ENDCOLLECTIVE ;  /* 0x000000000000791b */ /* 0x003fe20003800000 */
.L_x_13544:
[----:B------:R-:W-:-:S05]  /*18d00*/  @!P1 LEA R6, P2, R21, R6, 0x1 ;  /* 0x0000000615069211 */ /* 0x000fca00078408ff */
[----:B------:R-:W-:-:S04]  /*18d10*/  @!P1 IMAD.X R0, RZ, RZ, R0, P2 ;  /* 0x000000ffff009224 */ /* 0x000fc800010e0600 */
[----:B------:R-:W-:Y:S02]  /*18d20*/  @!P1 IMAD.MOV.U32 R7, RZ, RZ, R0 ;  /* 0x000000ffff079224 */ /* 0x000fe400078e0000 */
[----:B------:R-:W-:-:S03]  /*18d30*/  IMAD.MOV.U32 R13, RZ, RZ, R5 ;  /* 0x000000ffff0d7224 */ /* 0x000fc600078e0005 */
[----:B------:R-:W-:Y:S01]  /*18d40*/  @!PT LDS RZ, [RZ] ;  /* 0x00000000fffff984 */ /* 0x000fe20000000800 */
[----:B------:R-:W-:Y:S01]  /*18d50*/  @!PT LDS RZ, [RZ] ;  /* 0x00000000fffff984 */ /* 0x000fe20000000800 */
[----:B------:R-:W-:Y:S01]  /*18d60*/  @!PT LDS RZ, [RZ] ;  /* 0x00000000fffff984 */ /* 0x000fe20000000800 */
[----:B------:R0:W-:Y:S01]  /*18d70*/  @!P1 LDGSTS.E.BYPASS.LTC128B.128 [R20+0xcc00], desc[UR42][R6.64], !P0 ;  /* 0x0cc0000006149fae */ /* 0x0001e2000c101d6a */
[----:B------:R-:W-:Y:S02]  /*18d80*/  ISETP.GE.AND P1, PT, R2, R3, PT ;  /* 0x000000030200720c */ /* 0x000fe40003f26270 */
[----:B------:R-:W-:-:S11]  /*18d90*/  MOV R0, R14 ;  /* 0x0000000e00007202 */ /* 0x000fd60000000f00 */
[----:B0-----:R-:W-:Y:S05]  /*18da0*/  WARPSYNC.COLLECTIVE R15, `(.L_x_13545) ;  /* 0x000000000f087348 */ /* 0x001fea0003c00000 */
[----:B------:R1:W2:Y:S02]  /*18db0*/  SHFL.IDX P6, R14, R13, R12, R11 ;  /* 0x0000000c0d0e7389 */ /* 0x0002a400000c000b */
[----:B012---:R-:W-:Y:S01]  /*18dc0*/  ENDCOLLECTIVE ;  /* 0x000000000000791b */ /* 0x007fe20003800000 */
.L_x_13545:
[----:B------:R-:W-:Y:S01]  /*18dd0*/  MOV R13, R4 ;  /* 0x00000004000d7202 */ /* 0x000fe20000000f00 */
[----:B------:R-:W-:Y:S02]  /*18de0*/  IMAD.MOV.U32 R12, RZ, RZ, 0x3 ;  /* 0x00000003ff0c7424 */ /* 0x000fe400078e00ff */
[----:B------:R-:W-:-:S07]  /*18df0*/  IMAD.MOV.U32 R6, RZ, RZ, R14 ;  /* 0x000000ffff067224 */ /* 0x000fce00078e000e */
[----:B------:R-:W-:Y:S05]  /*18e00*/  WARPSYNC.COLLECTIVE R15, `(.L_x_13546) ;  /* 0x000000000f087348 */ /* 0x000fea0003c00000 */
[----:B------:R0:W1:Y:S02]  /*18e10*/  SHFL.IDX P6, R14, R13, R12, R11 ;  /* 0x0000000c0d0e7389 */ /* 0x00006400000c000b */
[----:B01----:R-:W-:Y:S01]  /*18e20*/  ENDCOLLECTIVE ;  /* 0x000000000000791b */ /* 0x003fe20003800000 */
.L_x_13546:
        /* <DEDUP_REMOVED lines=12> */
.L_x_13547:
[----:B------:R-:W-:Y:S01]  /*18ef0*/  IMAD.MOV.U32 R2, RZ, RZ, R14 ;  /* 0x000000ffff027224 */ /* 0x000fe200078e000e */
[----:B------:R-:W-:Y:S06]  /*18f00*/  BRA `(.L_x_13548) ;  /* 0xffffffa400bc7947 */ /* 0x000fec000383ffff */
.L_x_13389:
[----:B-1----:R1:W2:Y:S02]  /*18f10*/  SYNCS.PHASECHK.TRANS64.TRYWAIT P0, [R22+URZ+0x16820], R0 ;  /* 0x01682000160075a7 */ /* 0x0022a4000800017f */
[----:B--2---:R-:W-:Y:S05]  /*18f20*/  @!P0 NANOSLEEP.SYNCS 0x989680 ;  /* 0x009896800000895d */ /* 0x004fea0003900000 */
[----:B------:R-:W2:Y:S02]  /*18f30*/  @!P0 SYNCS.PHASECHK.TRANS64 P0, [R22+URZ+0x16820], R0 ;  /* 0x01682000160085a7 */ /* 0x000ea4000800007f */
[----:B--2---:R-:W-:Y:S05]  /*18f40*/  @!P0 BRA `(.L_x_13389) ;  /* 0xfffffffc00f08947 */ /* 0x004fea000383ffff */
[----:B------:R-:W-:Y:S05]  /*18f50*/  BRA `(.L_x_13549) ;  /* 0xffffffa800187947 */ /* 0x000fea000383ffff */
.L_x_13394:
[----:B0-----:R0:W1:Y:S02]  /*18f60*/  SYNCS.PHASECHK.TRANS64.TRYWAIT P0, [R5+URZ+0x16840], R2 ;  /* 0x01684002050075a7 */ /* 0x001064000800017f */
[----:B-1----:R-:W-:Y:S05]  /*18f70*/  @!P0 NANOSLEEP.SYNCS 0x989680 ;  /* 0x009896800000895d */ /* 0x002fea0003900000 */
[----:B------:R-:W1:Y:S02]  /*18f80*/  @!P0 SYNCS.PHASECHK.TRANS64 P0, [R5+URZ+0x16840], R2 ;  /* 0x01684002050085a7 */ /* 0x000e64000800007f */
[----:B-1----:R-:W-:Y:S05]  /*18f90*/  @!P0 BRA `(.L_x_13394) ;  /* 0xfffffffc00f08947 */ /* 0x002fea000383ffff */
[----:B------:R-:W-:Y:S05]  /*18fa0*/  BRA `(.L_x_13550) ;  /* 0xffffffa800f87947 */ /* 0x000fea000383ffff */
.L_x_13395:
        /* <DEDUP_REMOVED lines=8> */
.L_x_13552:
[----:B------:R-:W-:Y:S05]  /*19030*/  BSYNC B1 ;  /* 0x0000000000017941 */ /* 0x000fea0003800000 */
.L_x_13551:
[----:B------:R-:W0:Y:S01]  /*19040*/  S2R R7, SR_TID.X ;  /* 0x0000000000077919 */ /* 0x000e220000002100 */
[----:B------:R-:W-:Y:S01]  /*19050*/  IMAD.MOV.U32 R13, RZ, RZ, R9 ;  /* 0x000000ffff0d7224 */ /* 0x000fe200078e0009 */
[----:B------:R-:W-:Y:S01]  /*19060*/  MOV R11, 0x181f ;  /* 0x0000181f000b7802 */ /* 0x000fe20000000f00 */
[----:B------:R-:W-:Y:S01]  /*19070*/  IMAD.MOV.U32 R12, RZ, RZ, RZ ;  /* 0x000000ffff0c7224 */ /* 0x000fe200078e00ff */
[----:B------:R-:W-:Y:S01]  /*19080*/  LEA R8, R8, R22, 0x1 ;  /* 0x0000001608087211 */ /* 0x000fe200078e08ff */
[----:B------:R-:W-:Y:S02]  /*19090*/  IMAD.MOV.U32 R15, RZ, RZ, -0x1 ;  /* 0xffffffffff0f7424 */ /* 0x000fe400078e00ff */
[----:B------:R-:W-:-:S07]  /*190a0*/  IMAD.MOV.U32 R3, RZ, RZ, R14 ;  /* 0x000000ffff037224 */ /* 0x000fce00078e000e */
[----:B0-----:R-:W-:Y:S05]  /*190b0*/  WARPSYNC.COLLECTIVE R15, `(.L_x_13553) ;  /* 0x000000000f087348 */ /* 0x001fea0003c00000 */
[----:B------:R1:W2:Y:S02]  /*190c0*/  SHFL.IDX P6, R14, R13, R12, R11 ;  /* 0x0000000c0d0e7389 */ /* 0x0002a400000c000b */
[----:B012---:R-:W-:Y:S01]  /*190d0*/  ENDCOLLECTIVE ;  /* 0x000000000000791b */ /* 0x007fe20003800000 */
.L_x_13553:
[----:B------:R-:W-:Y:S02]  /*190e0*/  IMAD.MOV.U32 R13, RZ, RZ, R10 ;  /* 0x000000ffff0d7224 */ /* 0x000fe400078e000a */
[----:B------:R-:W-:Y:S02]  /*190f0*/  IMAD.MOV.U32 R12, RZ, RZ, 0x1 ;  /* 0x00000001ff0c7424 */ /* 0x000fe400078e00ff */
[----:B------:R-:W-:Y:S02]  /*19100*/  IMAD.SHL.U32 R7, R7, 0x8, RZ ;  /* 0x0000000807077824 */ /* 0x000fe400078e00ff */
[----:B------:R-:W-:-:S07]  /*19110*/  IMAD.MOV.U32 R2, RZ, RZ, R14 ;  /* 0x000000ffff027224 */ /* 0x000fce00078e000e */
[----:B------:R-:W-:Y:S05]  /*19120*/  WARPSYNC.COLLECTIVE R15, `(.L_x_13554) ;  /* 0x000000000f087348 */ /* 0x000fea0003c00000 */
[----:B------:R0:W1:Y:S02]  /*19130*/  SHFL.IDX P6, R14, R13, R12, R11 ;  /* 0x0000000c0d0e7389 */ /* 0x00006400000c000b */
[----:B01----:R-:W-:Y:S01]  /*19140*/  ENDCOLLECTIVE ;  /* 0x000000000000791b */ /* 0x003fe20003800000 */
.L_x_13554:
        /* <DEDUP_REMOVED lines=13> */
.L_x_13555:
[----:B------:R-:W-:Y:S02]  /*19220*/  IMAD.MOV.U32 R13, RZ, RZ, R10 ;  /* 0x000000ffff0d7224 */ /* 0x000fe400078e000a */
[----:B------:R-:W-:Y:S02]  /*19230*/  IMAD.MOV.U32 R12, RZ, RZ, 0x2 ;  /* 0x00000002ff0c7424 */ /* 0x000fe400078e00ff */
[----:B------:R-:W-:-:S07]  /*19240*/  IMAD.MOV.U32 R2, RZ, RZ, R14 ;  /* 0x000000ffff027224 */ /* 0x000fce00078e000e */
[----:B------:R-:W-:Y:S05]  /*19250*/  WARPSYNC.COLLECTIVE R15, `(.L_x_13556) ;  /* 0x000000000f087348 */ /* 0x000fea0003c00000 */
[----:B------:R0:W1:Y:S02]  /*19260*/  SHFL.IDX P6, R14, R13, R12, R11 ;  /* 0x0000000c0d0e7389 */ /* 0x00006400000c000b */
[----:B01----:R-:W-:Y:S01]  /*19270*/  ENDCOLLECTIVE ;  /* 0x000000000000791b */ /* 0x003fe20003800000 */
.L_x_13556:
[----:B------:R-:W-:-:S04]  /*19280*/  IADD3 R2, P0, R2, R7, RZ ;  /* 0x0000000702027210 */ /* 0x000fc80007f1e0ff */
[----:B------:R-:W-:-:S05]  /*19290*/  IADD3.X R3, RZ, R3, RZ, P0, !PT ;  /* 0x00000003ff037210 */ /* 0x000fca00007fe4ff */
        /* <DEDUP_REMOVED lines=9> */
.L_x_13557:
[----:B------:R-:W-:Y:S02]  /*19330*/  IMAD.MOV.U32 R13, RZ, RZ, R10 ;  /* 0x000000ffff0d7224 */ /* 0x000fe400078e000a */
[----:B------:R-:W-:Y:S02]  /*19340*/  IMAD.MOV.U32 R12, RZ, RZ, 0x3 ;  /* 0x00000003ff0c7424 */ /* 0x000fe400078e00ff */
[----:B------:R-:W-:-:S07]  /*19350*/  IMAD.MOV.U32 R2, RZ, RZ, R14 ;  /* 0x000000ffff027224 */ /* 0x000fce00078e000e */
[----:B------:R-:W-:Y:S05]  /*19360*/  WARPSYNC.COLLECTIVE R15, `(.L_x_13558) ;  /* 0x000000000f087348 */ /* 0x000fea0003c00000 */
[----:B------:R0:W1:Y:S02]  /*19370*/  SHFL.IDX P6, R14, R13, R12, R11 ;  /* 0x0000000c0d0e7389 */ /* 0x00006400000c000b */
[----:B01----:R-:W-:Y:S01]  /*19380*/  ENDCOLLECTIVE ;  /* 0x000000000000791b */ /* 0x003fe20003800000 */
.L_x_13558:
        /* <DEDUP_REMOVED lines=11> */
.L_x_13559:
[----:B------:R-:W-:Y:S02]  /*19440*/  IMAD.MOV.U32 R13, RZ, RZ, R10 ;  /* 0x000000ffff0d7224 */ /* 0x000fe400078e000a */
[----:B------:R-:W-:Y:S02]  /*19450*/  IMAD.MOV.U32 R12, RZ, RZ, 0x4 ;  /* 0x00000004ff0c7424 */ /* 0x000fe400078e00ff */
[----:B------:R-:W-:-:S07]  /*19460*/  IMAD.MOV.U32 R2, RZ, RZ, R14 ;  /* 0x000000ffff027224 */ /* 0x000fce00078e000e */
[----:B------:R-:W-:Y:S05]  /*19470*/  WARPSYNC.COLLECTIVE R15, `(.L_x_13560) ;  /* 0x000000000f087348 */ /* 0x000fea0003c00000 */
[----:B------:R0:W1:Y:S02]  /*19480*/  SHFL.IDX P6, R14, R13, R12, R11 ;  /* 0x0000000c0d0e7389 */ /* 0x00006400000c000b */
[----:B01----:R-:W-:Y:S01]  /*19490*/  ENDCOLLECTIVE ;  /* 0x000000000000791b */ /* 0x003fe20003800000 */
.L_x_13560:
        /* <DEDUP_REMOVED lines=11> */
.L_x_13561:
[----:B------:R-:W-:Y:S02]  /*19550*/  IMAD.MOV.U32 R13, RZ, RZ, R10 ;  /* 0x000000ffff0d7224 */ /* 0x000fe400078e000a */
[----:B------:R-:W-:Y:S02]  /*19560*/  IMAD.MOV.U32 R12, RZ, RZ, 0x5 ;  /* 0x00000005ff0c7424 */ /* 0x000fe400078e00ff */
[----:B------:R-:W-:-:S07]  /*19570*/  IMAD.MOV.U32 R2, RZ, RZ, R14 ;  /* 0x000000ffff027224 */ /* 0x000fce00078e000e */
[----:B------:R-:W-:Y:S05]  /*19580*/  WARPSYNC.COLLECTIVE R15, `(.L_x_13562) ;  /* 0x000000000f087348 */ /* 0x000fea0003c00000 */
[----:B------:R0:W1:Y:S02]  /*19590*/  SHFL.IDX P6, R14, R13, R12, R11 ;  /* 0x0000000c0d0e7389 */ /* 0x00006400000c000b */
[----:B01----:R-:W-:Y:S01]  /*195a0*/  ENDCOLLECTIVE ;  /* 0x000000000000791b */ /* 0x003fe20003800000 */
.L_x_13562:
        /* <DEDUP_REMOVED lines=11> */
.L_x_13563:
[----:B------:R-:W-:Y:S02]  /*19660*/  IMAD.MOV.U32 R13, RZ, RZ, R10 ;  /* 0x000000ffff0d7224 */ /* 0x000fe400078e000a */
[----:B------:R-:W-:Y:S02]  /*19670*/  IMAD.MOV.U32 R12, RZ, RZ, 0x6 ;  /* 0x00000006ff0c7424 */ /* 0x000fe400078e00ff */
[----:B------:R-:W-:-:S07]  /*19680*/  IMAD.MOV.U32 R2, RZ, RZ, R14 ;  /* 0x000000ffff027224 */ /* 0x000fce00078e000e */
[----:B------:R-:W-:Y:S05]  /*19690*/  WARPSYNC.COLLECTIVE R15, `(.L_x_13564) ;  /* 0x000000000f087348 */ /* 0x000fea0003c00000 */
[----:B------:R0:W1:Y:S02]  /*196a0*/  SHFL.IDX P6, R14, R13, R12, R11 ;  /* 0x0000000c0d0e7389 */ /* 0x00006400000c000b */
[----:B01----:R-:W-:Y:S01]  /*196b0*/  ENDCOLLECTIVE ;  /* 0x000000000000791b */ /* 0x003fe20003800000 */
.L_x_13564:
        /* <DEDUP_REMOVED lines=11> */
.L_x_13565:
[----:B------:R-:W-:Y:S02]  /*19770*/  IMAD.MOV.U32 R13, RZ, RZ, R10 ;  /* 0x000000ffff0d7224 */ /* 0x000fe400078e000a */
[----:B------:R-:W-:Y:S02]  /*19780*/  IMAD.MOV.U32 R12, RZ, RZ, 0x7 ;  /* 0x00000007ff0c7424 */ /* 0x000fe400078e00ff */
[----:B------:R-:W-:-:S07]  /*19790*/  IMAD.MOV.U32 R2, RZ, RZ, R14 ;  /* 0x000000ffff027224 */ /* 0x000fce00078e000e */
[----:B------:R-:W-:Y:S05]  /*197a0*/  WARPSYNC.COLLECTIVE R15, `(.L_x_13566) ;  /* 0x000000000f087348 */ /* 0x000fea0003c00000 */
[----:B------:R0:W1:Y:S02]  /*197b0*/  SHFL.IDX P6, R14, R13, R12, R11 ;  /* 0x0000000c0d0e7389 */ /* 0x00006400000c000b */
[----:B01----:R-:W-:Y:S01]  /*197c0*/  ENDCOLLECTIVE ;  /* 0x000000000000791b */ /* 0x003fe20003800000 */
.L_x_13566:
[----:B------:R-:W-:-:S04]  /*197d0*/  IADD3 R2, P0, R2, R7, RZ ;  /* 0x0000000702027210 */ /* 0x000fc80007f1e0ff */
[----:B------:R-:W-:-:S05]  /*197e0*/  IADD3.X R3, RZ, R3, RZ, P0, !PT ;  /* 0x00000003ff037210 */ /* 0x000fca00007fe4ff */
        /* <DEDUP_REMOVED lines=9> */
.L_x_13567:
[----:B------:R-:W-:Y:S01]  /*19880*/  IMAD.MOV.U32 R2, RZ, RZ, R14 ;  /* 0x000000ffff027224 */ /* 0x000fe200078e000e */
[----:B------:R-:W-:Y:S06]  /*19890*/  BRA `(.L_x_13568) ;  /* 0xffffffa400f07947 */ /* 0x000fec000383ffff */
.L_x_13400:
[----:B-1----:R1:W2:Y:S02]  /*198a0*/  SYNCS.PHASECHK.TRANS64.TRYWAIT P0, [R5+URZ+0x16860], R2 ;  /* 0x01686002050075a7 */ /* 0x0022a4000800017f */
[----:B--2---:R-:W-:Y:S05]  /*198b0*/  @!P0 NANOSLEEP.SYNCS 0x989680 ;  /* 0x009896800000895d */ /* 0x004fea0003900000 */
[----:B------:R-:W2:Y:S02]  /*198c0*/  @!P0 SYNCS.PHASECHK.TRANS64 P0, [R5+URZ+0x16860], R2 ;  /* 0x01686002050085a7 */ /* 0x000ea4000800007f */
[----:B--2---:R-:W-:Y:S05]  /*198d0*/  @!P0 BRA `(.L_x_13400) ;  /* 0xfffffffc00f08947 */ /* 0x004fea000383ffff */
[----:B------:R-:W-:Y:S05]  /*198e0*/  BRA `(.L_x_13569) ;  /* 0xffffffa800487947 */ /* 0x000fea000383ffff */
.L_x_13401:
        /* <DEDUP_REMOVED lines=8> */
.L_x_13571:
[----:B------:R-:W-:Y:S05]  /*19970*/  BSYNC B1 ;  /* 0x0000000000017941 */ /* 0x000fea0003800000 */
.L_x_13570:
[----:B------:R-:W-:Y:S01]  /*19980*/  IMAD.MOV.U32 R13, RZ, RZ, R23 ;  /* 0x000000ffff0d7224 */ /* 0x000fe200078e0017 */
[----:B------:R-:W-:Y:S01]  /*19990*/  MOV R12, RZ ;  /* 0x000000ff000c7202 */ /* 0x000fe20000000f00 */
[----:B------:R-:W-:Y:S01]  /*199a0*/  IMAD.MOV.U32 R11, RZ, RZ, 0x181f ;  /* 0x0000181fff0b7424 */ /* 0x000fe200078e00ff */
[----:B------:R-:W-:Y:S01]  /*199b0*/  ISETP.LT.OR P2, PT, R8, 0x1, P1 ;  /* 0x000000010800780c */ /* 0x000fe20000f41670 */
[----:B------:R-:W-:Y:S02]  /*199c0*/  IMAD.MOV.U32 R15, RZ, RZ, -0x1 ;  /* 0xffffffffff0f7424 */ /* 0x000fe400078e00ff */
[----:B------:R-:W-:Y:S02]  /*199d0*/  IMAD.MOV.U32 R3, RZ, RZ, R14 ;  /* 0x000000ffff037224 */ /* 0x000fe400078e000e */
[----:B------:R-:W-:-:S08]  /*199e0*/  IMAD R6, R6, 0x2, R22 ;  /* 0x0000000206067824 */ /* 0x000fd000078e0216 */
[----:B------:R-:W-:Y:S05]  /*199f0*/  WARPSYNC.COLLECTIVE R15, `(.L_x_13572) ;  /* 0x000000000f087348 */ /* 0x000fea0003c00000 */
[----:B------:R0:W1:Y:S02]  /*19a00*/  SHFL.IDX P6, R14, R13, R12, R11 ;  /* 0x0000000c0d0e7389 */ /* 0x00006400000c000b */
[----:B01----:R-:W-:Y:S01]  /*19a10*/  ENDCOLLECTIVE ;  /* 0x000000000000791b */ /* 0x003fe20003800000 */
.L_x_13572:
[----:B------:R-:W-:Y:S01]  /*19a20*/  MOV R13, R24 ;  /* 0x00000018000d7202 */ /* 0x000fe20000000f00 */
[----:B------:R-:W-:Y:S02]  /*19a30*/  IMAD.MOV.U32 R12, RZ, RZ, 0x1 ;  /* 0x00000001ff0c7424 */ /* 0x000fe400078e00ff */
[----:B------:R-:W-:-:S07]  /*19a40*/  IMAD.MOV.U32 R2, RZ, RZ, R14 ;  /* 0x000000ffff027224 */ /* 0x000fce00078e000e */
[----:B------:R-:W-:Y:S05]  /*19a50*/  WARPSYNC.COLLECTIVE R15, `(.L_x_13573) ;  /* 0x000000000f087348 */ /* 0x000fea0003c00000 */
[----:B------:R0:W1:Y:S02]  /*19a60*/  SHFL.IDX P6, R14, R13, R12, R11 ;  /* 0x0000000c0d0e7389 */ /* 0x00006400000c000b */
[----:B01----:R-:W-:Y:S01]  /*19a70*/  ENDCOLLECTIVE ;  /* 0x000000000000791b */ /* 0x003fe20003800000 */
.L_x_13573:
        /* <DEDUP_REMOVED lines=12> */
.L_x_13574:
[----:B------:R-:W-:Y:S01]  /*19b40*/  MOV R13, R24 ;  /* 0x00000018000d7202 */ /* 0x000fe20000000f00 */
[----:B------:R-:W-:Y:S02]  /*19b50*/  IMAD.MOV.U32 R12, RZ, RZ, 0x2 ;  /* 0x00000002ff0c7424 */ /* 0x000fe400078e00ff */
[----:B------:R-:W-:-:S07]  /*19b60*/  IMAD.MOV.U32 R2, RZ, RZ, R14 ;  /* 0x000000ffff027224 */ /* 0x000fce00078e000e */
[----:B------:R-:W-:Y:S05]  /*19b70*/  WARPSYNC.COLLECTIVE R15, `(.L_x_13575) ;  /* 0x000000000f087348 */ /* 0x000fea0003c00000 */
[----:B------:R0:W1:Y:S02]  /*19b80*/  SHFL.IDX P6, R14, R13, R12, R11 ;  /* 0x0000000c0d0e7389 */ /* 0x00006400000c000b */
[----:B01----:R-:W-:Y:S01]  /*19b90*/  ENDCOLLECTIVE ;  /* 0x000000000000791b */ /* 0x003fe20003800000 */
.L_x_13575:
        /* <DEDUP_REMOVED lines=12> */
.L_x_13576:
[----:B------:R-:W-:Y:S01]  /*19c60*/  MOV R13, R24 ;  /* 0x00000018000d7202 */ /* 0x000fe20000000f00 */
[----:B------:R-:W-:Y:S02]  /*19c70*/  IMAD.MOV.U32 R12, RZ, RZ, 0x3 ;  /* 0x00000003ff0c7424 */ /* 0x000fe400078e00ff */
[----:B------:R-:W-:-:S07]  /*19c80*/  IMAD.MOV.U32 R2, RZ, RZ, R14 ;  /* 0x000000ffff027224 */ /* 0x000fce00078e000e */
[----:B------:R-:W-:Y:S05]  /*19c90*/  WARPSYNC.COLLECTIVE R15, `(.L_x_13577) ;  /* 0x000000000f087348 */ /* 0x000fea0003c00000 */
[----:B------:R0:W1:Y:S02]  /*19ca0*/  SHFL.IDX P6, R14, R13, R12, R11 ;  /* 0x0000000c0d0e7389 */ /* 0x00006400000c000b */
[----:B01----:R-:W-:Y:S01]  /*19cb0*/  ENDCOLLECTIVE ;  /* 0x000000000000791b */ /* 0x003fe20003800000 */
.L_x_13577:
        /* <DEDUP_REMOVED lines=12> */
.L_x_13578:
[----:B------:R-:W-:Y:S01]  /*19d80*/  MOV R13, R24 ;  /* 0x00000018000d7202 */ /* 0x000fe20000000f00 */
[----:B------:R-:W-:Y:S02]  /*19d90*/  IMAD.MOV.U32 R12, RZ, RZ, 0x4 ;  /* 0x00000004ff0c7424 */ /* 0x000fe400078e00ff */
[----:B------:R-:W-:-:S07]  /*19da0*/  IMAD.MOV.U32 R2, RZ, RZ, R14 ;  /* 0x000000ffff027224 */ /* 0x000fce00078e000e */
[----:B------:R-:W-:Y:S05]  /*19db0*/  WARPSYNC.COLLECTIVE R15, `(.L_x_13579) ;  /* 0x000000000f087348 */ /* 0x000fea0003c00000 */
[----:B------:R0:W1:Y:S02]  /*19dc0*/  SHFL.IDX P6, R14, R13, R12, R11 ;  /* 0x0000000c0d0e7389 */ /* 0x00006400000c000b */
[----:B01----:R-:W-:Y:S01]  /*19dd0*/  ENDCOLLECTIVE ;  /* 0x000000000000791b */ /* 0x003fe20003800000 */
.L_x_13579:
        /* <DEDUP_REMOVED lines=12> */
.L_x_13580:
[----:B------:R-:W-:Y:S01]  /*19ea0*/  MOV R13, R24 ;  /* 0x00000018000d7202 */ /* 0x000fe20000000f00 */
[----:B------:R-:W-:Y:S02]  /*19eb0*/  IMAD.MOV.U32 R12, RZ, RZ, 0x5 ;  /* 0x00000005ff0c7424 */ /* 0x000fe400078e00ff */
[----:B------:R-:W-:-:S07]  /*19ec0*/  IMAD.MOV.U32 R2, RZ, RZ, R14 ;  /* 0x000000ffff027224 */ /* 0x000fce00078e000e */
[----:B------:R-:W-:Y:S05]  /*19ed0*/  WARPSYNC.COLLECTIVE R15, `(.L_x_13581) ;  /* 0x000000000f087348 */ /* 0x000fea0003c00000 */
[----:B------:R0:W1:Y:S02]  /*19ee0*/  SHFL.IDX P6, R14, R13, R12, R11 ;  /* 0x0000000c0d0e7389 */ /* 0x00006400000c000b */
[----:B01----:R-:W-:Y:S01]  /*19ef0*/  ENDCOLLECTIVE ;  /* 0x000000000000791b */ /* 0x003fe20003800000 */
.L_x_13581:
        /* <DEDUP_REMOVED lines=12> */
.L_x_13582:
[----:B------:R-:W-:Y:S01]  /*19fc0*/  MOV R13, R24 ;  /* 0x00000018000d7202 */ /* 0x000fe20000000f00 */
[----:B------:R-:W-:Y:S02]  /*19fd0*/  IMAD.MOV.U32 R12, RZ, RZ, 0x6 ;  /* 0x00000006ff0c7424 */ /* 0x000fe400078e00ff */
[----:B------:R-:W-:-:S07]  /*19fe0*/  IMAD.MOV.U32 R2, RZ, RZ, R14 ;  /* 0x000000ffff027224 */ /* 0x000fce00078e000e */
[----:B------:R-:W-:Y:S05]  /*19ff0*/  WARPSYNC.COLLECTIVE R15, `(.L_x_13583) ;  /* 0x000000000f087348 */ /* 0x000fea0003c00000 */
[----:B------:R0:W1:Y:S02]  /*1a000*/  SHFL.IDX P6, R14, R13, R12, R11 ;  /* 0x0000000c0d0e7389 */ /* 0x00006400000c000b */
[----:B01----:R-:W-:Y:S01]  /*1a010*/  ENDCOLLECTIVE ;  /* 0x000000000000791b */ /* 0x003fe20003800000 */
.L_x_13583:
        /* <DEDUP_REMOVED lines=12> */
.L_x_13584:
[----:B------:R-:W-:Y:S01]  /*1a0e0*/  MOV R13, R24 ;  /* 0x00000018000d7202 */ /* 0x000fe20000000f00 */
[----:B------:R-:W-:Y:S02]  /*1a0f0*/  IMAD.MOV.U32 R12, RZ, RZ, 0x7 ;  /* 0x00000007ff0c7424 */ /* 0x000fe400078e00ff */
[----:B------:R-:W-:-:S07]  /*1a100*/  IMAD.MOV.U32 R2, RZ, RZ, R14 ;  /* 0x000000ffff027224 */ /* 0x000fce00078e000e */
[----:B------:R-:W-:Y:S05]  /*1a110*/  WARPSYNC.COLLECTIVE R15, `(.L_x_13585) ;  /* 0x000000000f087348 */ /* 0x000fea0003c00000 */
[----:B------:R0:W1:Y:S02]  /*1a120*/  SHFL.IDX P6, R14, R13, R12, R11 ;  /* 0x0000000c0d0e7389 */ /* 0x00006400000c000b */
[----:B01----:R-:W-:Y:S01]  /*1a130*/  ENDCOLLECTIVE ;  /* 0x000000000000791b */ /* 0x003fe20003800000 */
.L_x_13585:
        /* <DEDUP_REMOVED lines=11> */
.L_x_13586:
[----:B------:R-:W-:Y:S01]  /*1a1f0*/  IMAD.MOV.U32 R2, RZ, RZ, R14 ;  /* 0x000000ffff027224 */ /* 0x000fe200078e000e */
[----:B------:R-:W-:Y:S06]  /*1a200*/  BRA `(.L_x_13587) ;  /* 0xffffffa000f87947 */ /* 0x000fec000383ffff */
.L_x_13409:
[----:B0-----:R0:W1:Y:S02]  /*1a210*/  SYNCS.PHASECHK.TRANS64.TRYWAIT P0, [R0+URZ+0x16860], R3 ;  /* 0x01686003000075a7 */ /* 0x001064000800017f */
[----:B-1----:R-:W-:Y:S05]  /*1a220*/  @!P0 NANOSLEEP.SYNCS 0x989680 ;  /* 0x009896800000895d */ /* 0x002fea0003900000 */
[----:B------:R-:W1:Y:S02]  /*1a230*/  @!P0 SYNCS.PHASECHK.TRANS64 P0, [R0+URZ+0x16860], R3 ;  /* 0x01686003000085a7 */ /* 0x000e64000800007f */
[----:B-1----:R-:W-:Y:S05]  /*1a240*/  @!P0 BRA `(.L_x_13409) ;  /* 0xfffffffc00f08947 */ /* 0x002fea000383ffff */
[----:B------:R-:W-:Y:S05]  /*1a250*/  BRA `(.L_x_13588) ;  /* 0xffffffa800187947 */ /* 0x000fea000383ffff */
.L_x_13410:
        /* <DEDUP_REMOVED lines=8> */
.L_x_13590:
[----:B------:R-:W-:Y:S05]  /*1a2e0*/  BSYNC B0 ;  /* 0x0000000000007941 */ /* 0x000fea0003800000 */
.L_x_13589:
        /* <DEDUP_REMOVED lines=10> */
.L_x_13591:
[----:B------:R-:W-:Y:S01]  /*1a390*/  ULDC UR4, c[0x0][0x2f4] ;  /* 0x0000bd0000047ab9 */ /* 0x000fe20000000800 */
[----:B------:R-:W-:Y:S01]  /*1a3a0*/  MOV R13, R24 ;  /* 0x00000018000d7202 */ /* 0x000fe20000000f00 */
[----:B------:R-:W-:Y:S02]  /*1a3b0*/  IMAD.MOV.U32 R12, RZ, RZ, 0x1 ;  /* 0x00000001ff0c7424 */ /* 0x000fe400078e00ff */
[----:B------:R-:W-:-:S05]  /*1a3c0*/  IMAD.SHL.U32 R2, R2, 0x8, RZ ;  /* 0x0000000802027824 */ /* 0x000fca00078e00ff */
[----:B------:R-:W-:-:S04]  /*1a3d0*/  LOP3.LUT R2, R2, 0x38, RZ, 0xc0, !PT ;  /* 0x0000003802027812 */ /* 0x000fc800078ec0ff */
[C---:B------:R-:W-:Y:S01]  /*1a3e0*/  ISETP.GE.AND P0, PT, R2.reuse, UR4, PT ;  /* 0x0000000402007c0c */ /* 0x040fe2000bf06270 */
[----:B------:R-:W-:-:S03]  /*1a3f0*/  IMAD.SHL.U32 R5, R2, 0x2, RZ ;  /* 0x0000000202057824 */ /* 0x000fc600078e00ff */
[----:B------:R-:W-:Y:S02]  /*1a400*/  ISETP.LT.OR P2, PT, R6, 0x1, P0 ;  /* 0x000000010600780c */ /* 0x000fe40000741670 */
[----:B------:R-:W-:-:S13]  /*1a410*/  IADD3 R2, P1, R14, R5, RZ ;  /* 0x000000050e027210 */ /* 0x000fda0007f3e0ff */
[----:B------:R-:W-:Y:S05]  /*1a420*/  WARPSYNC.COLLECTIVE R15, `(.L_x_13592) ;  /* 0x000000000f087348 */ /* 0x000fea0003c00000 */
[----:B------:R0:W1:Y:S02]  /*1a430*/  SHFL.IDX P6, R14, R13, R12, R11 ;  /* 0x0000000c0d0e7389 */ /* 0x00006400000c000b */
[----:B01----:R-:W-:Y:S01]  /*1a440*/  ENDCOLLECTIVE ;  /* 0x000000000000791b */ /* 0x003fe20003800000 */
.L_x_13592:
[----:B------:R-:W-:-:S05]  /*1a450*/  IMAD.X R3, RZ, RZ, R3, P1 ;  /* 0x000000ffff037224 */ /* 0x000fca00008e0603 */
[----:B------:R-:W-:Y:S01]  /*1a460*/  @!PT LDS RZ, [RZ] ;  /* 0x00000000fffff984 */ /* 0x000fe20000000800 */
[----:B------:R-:W-:Y:S01]  /*1a470*/  @!PT LDS RZ, [RZ] ;  /* 0x00000000fffff984 */ /* 0x000fe20000000800 */
[----:B------:R-:W-:Y:S01]  /*1a480*/  @!PT LDS RZ, [RZ] ;  /* 0x00000000fffff984 */ /* 0x000fe20000000800 */
[----:B------:R0:W-:Y:S01]  /*1a490*/  LDGSTS.E.BYPASS.LTC128B.128 [R4+0x400], desc[UR42][R2.64], !P2 ;  /* 0x0040000002047fae */ /* 0x0001e2000d101d6a */
[----:B------:R-:W-:Y:S01]  /*1a4a0*/  ISETP.LT.OR P2, PT, R6, 0x11, P0 ;  /* 0x000000110600780c */ /* 0x000fe20000741670 */
[----:B------:R-:W-:Y:S02]  /*1a4b0*/  IMAD.MOV.U32 R13, RZ, RZ, R23 ;  /* 0x000000ffff0d7224 */ /* 0x000fe400078e0017 */
[----:B0-----:R-:W-:-:S10]  /*1a4c0*/  IMAD.MOV.U32 R3, RZ, RZ, R14 ;  /* 0x000000ffff037224 */ /* 0x001fd400078e000e */
[----:B------:R-:W-:Y:S05]  /*1a4d0*/  WARPSYNC.COLLECTIVE R15, `(.L_x_13593) ;  /* 0x000000000f087348 */ /* 0x000fea0003c00000 */
[----:B------:R0:W1:Y:S02]  /*1a4e0*/  SHFL.IDX P6, R14, R13, R12, R11 ;  /* 0x0000000c0d0e7389 */ /* 0x00006400000c000b */
[----:B01----:R-:W-:Y:S01]  /*1a4f0*/  ENDCOLLECTIVE ;  /* 0x000000000000791b */ /* 0x003fe20003800000 */
.L_x_13593:
[----:B------:R-:W-:Y:S01]  /*1a500*/  IMAD.MOV.U32 R13, RZ, RZ, R24 ;  /* 0x000000ffff0d7224 */ /* 0x000fe200078e0018 */
[----:B------:R-:W-:Y:S02]  /*1a510*/  MOV R12, 0x2 ;  /* 0x00000002000c7802 */ /* 0x000fe40000000f00 */
[----:B------:R-:W-:-:S13]  /*1a520*/  IADD3 R2, P1, R14, R5, RZ ;  /* 0x000000050e027210 */ /* 0x000fda0007f3e0ff */
[----:B------:R-:W-:Y:S05]  /*1a530*/  WARPSYNC.COLLECTIVE R15, `(.L_x_13594) ;  /* 0x000000000f087348 */ /* 0x000fea0003c00000 */
[----:B------:R0:W1:Y:S02]  /*1a540*/  SHFL.IDX P6, R14, R13, R12, R11 ;  /* 0x0000000c0d0e7389 */ /* 0x00006400000c000b */
[----:B01----:R-:W-:Y:S01]  /*1a550*/  ENDCOLLECTIVE ;  /* 0x000000000000791b */ /* 0x003fe20003800000 */
.L_x_13594:
        /* <DEDUP_REMOVED lines=11> */
.L_x_13595:
[----:B------:R-:W-:Y:S02]  /*1a610*/  IMAD.MOV.U32 R13, RZ, RZ, R24 ;  /* 0x000000ffff0d7224 */ /* 0x000fe400078e0018 */
[----:B------:R-:W-:Y:S01]  /*1a620*/  IMAD.MOV.U32 R12, RZ, RZ, 0x3 ;  /* 0x00000003ff0c7424 */ /* 0x000fe200078e00ff */
[----:B------:R-:W-:-:S13]  /*1a630*/  IADD3 R2, P1, R14, R5, RZ ;  /* 0x000000050e027210 */ /* 0x000fda0007f3e0ff */
[----:B------:R-:W-:Y:S05]  /*1a640*/  WARPSYNC.COLLECTIVE R15, `(.L_x_13596) ;  /* 0x000000000f087348 */ /* 0x000fea0003c00000 */
[----:B------:R0:W1:Y:S02]  /*1a650*/  SHFL.IDX P6, R14, R13, R12, R11 ;  /* 0x0000000c0d0e7389 */ /* 0x00006400000c000b */
[----:B01----:R-:W-:Y:S01]  /*1a660*/  ENDCOLLECTIVE ;  /* 0x000000000000791b */ /* 0x003fe20003800000 */
.L_x_13596:
        /* <DEDUP_REMOVED lines=11> */
.L_x_13597:
[----:B------:R-:W-:Y:S02]  /*1a720*/  IMAD.MOV.U32 R13, RZ, RZ, R24 ;  /* 0x000000ffff0d7224 */ /* 0x000fe400078e0018 */
[----:B------:R-:W-:Y:S01]  /*1a730*/  IMAD.MOV.U32 R12, RZ, RZ, 0x4 ;  /* 0x00000004ff0c7424 */ /* 0x000fe200078e00ff */
[----:B------:R-:W-:-:S13]  /*1a740*/  IADD3 R2, P1, R14, R5, RZ ;  /* 0x000000050e027210 */ /* 0x000fda0007f3e0ff */
[----:B------:R-:W-:Y:S05]  /*1a750*/  WARPSYNC.COLLECTIVE R15, `(.L_x_13598) ;  /* 0x000000000f087348 */ /* 0x000fea0003c00000 */
[----:B------:R0:W1:Y:S02]  /*1a760*/  SHFL.IDX P6, R14, R13, R12, R11 ;  /* 0x0000000c0d0e7389 */ /* 0x00006400000c000b */
[----:B01----:R-:W-:Y:S01]  /*1a770*/  ENDCOLLECTIVE ;  /* 0x000000000000791b */ /* 0x003fe20003800000 */
.L_x_13598:
[----:B------:R-:W-:-:S05]  /*1a780*/  IMAD.X R3, RZ, RZ, R3, P1 ;  /* 0x000000ffff037224 */ /* 0x000fca00008e0603 */
        /* <DEDUP_REMOVED lines=10> */
.L_x_13599:
[----:B------:R-:W-:Y:S02]  /*1a830*/  IMAD.MOV.U32 R13, RZ, RZ, R24 ;  /* 0x000000ffff0d7224 */ /* 0x000fe400078e0018 */
[----:B------:R-:W-:Y:S01]  /*1a840*/  IMAD.MOV.U32 R12, RZ, RZ, 0x5 ;  /* 0x00000005ff0c7424 */ /* 0x000fe200078e00ff */
[----:B------:R-:W-:-:S13]  /*1a850*/  IADD3 R2, P1, R14, R5, RZ ;  /* 0x000000050e027210 */ /* 0x000fda0007f3e0ff */
[----:B------:R-:W-:Y:S05]  /*1a860*/  WARPSYNC.COLLECTIVE R15, `(.L_x_13600) ;  /* 0x000000000f087348 */ /* 0x000fea0003c00000 */
[----:B------:R0:W1:Y:S02]  /*1a870*/  SHFL.IDX P6, R14, R13, R12, R11 ;  /* 0x0000000c0d0e7389 */ /* 0x00006400000c000b */
[----:B01----:R-:W-:Y:S01]  /*1a880*/  ENDCOLLECTIVE ;  /* 0x000000000000791b */ /* 0x003fe20003800000 */
.L_x_13600:
        /* <DEDUP_REMOVED lines=11> */
.L_x_13601:
[----:B------:R-:W-:Y:S02]  /*1a940*/  IMAD.MOV.U32 R13, RZ, RZ, R24 ;  /* 0x000000ffff0d7224 */ /* 0x000fe400078e0018 */
[----:B------:R-:W-:Y:S01]  /*1a950*/  IMAD.MOV.U32 R12, RZ, RZ, 0x6 ;  /* 0x00000006ff0c7424 */ /* 0x000fe200078e00ff */
[----:B------:R-:W-:-:S13]  /*1a960*/  IADD3 R2, P1, R14, R5, RZ ;  /* 0x000000050e027210 */ /* 0x000fda0007f3e0ff */
[----:B------:R-:W-:Y:S05]  /*1a970*/  WARPSYNC.COLLECTIVE R15, `(.L_x_13602) ;  /* 0x000000000f087348 */ /* 0x000fea0003c00000 */
[----:B------:R0:W1:Y:S02]  /*1a980*/  SHFL.IDX P6, R14, R13, R12, R11 ;  /* 0x0000000c0d0e7389 */ /* 0x00006400000c000b */
[----:B01----:R-:W-:Y:S01]  /*1a990*/  ENDCOLLECTIVE ;  /* 0x000000000000791b */ /* 0x003fe20003800000 */
.L_x_13602:
[----:B------:R-:W-:-:S05]  /*1a9a0*/  IADD3.X R3, RZ, R3, RZ, P1, !PT ;  /* 0x00000003ff037210 */ /* 0x000fca0000ffe4ff */
        /* <DEDUP_REMOVED lines=10> */
.L_x_13603:
[----:B------:R-:W-:Y:S01]  /*1aa50*/  MOV R13, R24 ;  /* 0x00000018000d7202 */ /* 0x000fe20000000f00 */
[----:B------:R-:W-:Y:S01]  /*1aa60*/  IMAD.MOV.U32 R12, RZ, RZ, 0x7 ;  /* 0x00000007ff0c7424 */ /* 0x000fe200078e00ff */
[----:B------:R-:W-:-:S13]  /*1aa70*/  IADD3 R2, P1, R14, R5, RZ ;  /* 0x000000050e027210 */ /* 0x000fda0007f3e0ff */
[----:B------:R-:W-:Y:S05]  /*1aa80*/  WARPSYNC.COLLECTIVE R15, `(.L_x_13604) ;  /* 0x000000000f087348 */ /* 0x000fea0003c00000 */
[----:B------:R0:W1:Y:S02]  /*1aa90*/  SHFL.IDX P6, R14, R13, R12, R11 ;  /* 0x0000000c0d0e7389 */ /* 0x00006400000c000b */
[----:B01----:R-:W-:Y:S01]  /*1aaa0*/  ENDCOLLECTIVE ;  /* 0x000000000000791b */ /* 0x003fe20003800000 */
.L_x_13604:
        /* <DEDUP_REMOVED lines=10> */
.L_x_13605:
[----:B------:R-:W-:Y:S05]  /*1ab50*/  BRA `(.L_x_13606) ;  /* 0xffffffa000dc7947 */ /* 0x000fea000383ffff */
.L_x_13415:
        /* <DEDUP_REMOVED lines=8> */
.L_x_13608:
[----:B------:R-:W-:Y:S05]  /*1abe0*/  BSYNC B0 ;  /* 0x0000000000007941 */ /* 0x000fea0003800000 */
.L_x_13607:
        /* <DEDUP_REMOVED lines=9> */
.L_x_13609:
[----:B------:R-:W-:Y:S02]  /*1ac80*/  ULDC UR4, c[0x0][0xc3c] ;  /* 0x00030f0000047ab9 */ /* 0x000fe40000000800 */
[----:B------:R-:W-:-:S13]  /*1ac90*/  ISETP.GE.OR P1, PT, R5, UR4, !P0 ;  /* 0x0000000405007c0c */ /* 0x000fda000c726670 */
[----:B------:R-:W0:Y:S01]  /*1aca0*/  @!P1 LDC.64 R2, c[0x0][0xc80] ;  /* 0x00032000ff029b82 */ /* 0x000e220000000a00 */
[----:B------:R-:W-:Y:S01]  /*1acb0*/  MOV R11, RZ ;  /* 0x000000ff000b7202 */ /* 0x000fe20000000f00 */
        /* <DEDUP_REMOVED lines=14> */
.L_x_13610:
[----:B------:R-:W-:Y:S01]  /*1ada0*/  IMAD.MOV.U32 R12, RZ, RZ, 0x2 ;  /* 0x00000002ff0c7424 */ /* 0x000fe200078e00ff */
[----:B------:R-:W-:-:S05]  /*1adb0*/  SEL R5, R14, RZ, P1 ;  /* 0x000000ff0e057207 */ /* 0x000fca0000800000 */
[----:B------:R-:W-:-:S04]  /*1adc0*/  IMAD.IADD R5, R2, 0x1, R5 ;  /* 0x0000000102057824 */ /* 0x000fc800078e0205 */
[----:B------:R-:W-:-:S07]  /*1add0*/  IMAD.MOV.U32 R13, RZ, RZ, R5 ;  /* 0x000000ffff0d7224 */ /* 0x000fce00078e0005 */
[----:B------:R-:W-:Y:S05]  /*1ade0*/  WARPSYNC.COLLECTIVE R15, `(.L_x_13611) ;  /* 0x000000000f087348 */ /* 0x000fea0003c00000 */
[----:B------:R0:W1:Y:S02]  /*1adf0*/  SHFL.UP P6, R14, R13, R12, R11 ;  /* 0x0400000c0d0e7389 */ /* 0x00006400000c000b */
[----:B01----:R-:W-:Y:S01]  /*1ae00*/  ENDCOLLECTIVE ;  /* 0x000000000000791b */ /* 0x003fe20003800000 */
.L_x_13611:
[----:B------:R-:W-:Y:S02]  /*1ae10*/  MOV R12, 0x4 ;  /* 0x00000004000c7802 */ /* 0x000fe40000000f00 */
[----:B------:R-:W-:-:S05]  /*1ae20*/  SEL R6, R14, RZ, P2 ;  /* 0x000000ff0e067207 */ /* 0x000fca0001000000 */
[----:B------:R-:W-:-:S04]  /*1ae30*/  IMAD.IADD R6, R5, 0x1, R6 ;  /* 0x0000000105067824 */ /* 0x000fc800078e0206 */
[----:B------:R-:W-:-:S07]  /*1ae40*/  IMAD.MOV.U32 R13, RZ, RZ, R6 ;  /* 0x000000ffff0d7224 */ /* 0x000fce00078e0006 */
[----:B------:R-:W-:Y:S05]  /*1ae50*/  WARPSYNC.COLLECTIVE R15, `(.L_x_13612) ;  /* 0x000000000f087348 */ /* 0x000fea0003c00000 */
[----:B------:R0:W1:Y:S02]  /*1ae60*/  SHFL.UP P6, R14, R13, R12, R11 ;  /* 0x0400000c0d0e7389 */ /* 0x00006400000c000b */
[----:B01----:R-:W-:Y:S01]  /*1ae70*/  ENDCOLLECTIVE ;  /* 0x000000000000791b */ /* 0x003fe20003800000 */
.L_x_13612:
[----:B------:R-:W-:Y:S01]  /*1ae80*/  IMAD.MOV.U32 R12, RZ, RZ, 0x8 ;  /* 0x00000008ff0c7424 */ /* 0x000fe200078e00ff */
[----:B------:R-:W-:-:S05]  /*1ae90*/  SEL R7, R14, RZ, P3 ;  /* 0x000000ff0e077207 */ /* 0x000fca0001800000 */
[----:B------:R-:W-:-:S04]  /*1aea0*/  IMAD.IADD R7, R6, 0x1, R7 ;  /* 0x0000000106077824 */ /* 0x000fc800078e0207 */
[----:B------:R-:W-:-:S07]  /*1aeb0*/  IMAD.MOV.U32 R13, RZ, RZ, R7 ;  /* 0x000000ffff0d7224 */ /* 0x000fce00078e0007 */
[----:B------:R-:W-:Y:S05]  /*1aec0*/  WARPSYNC.COLLECTIVE R15, `(.L_x_13613) ;  /* 0x000000000f087348 */ /* 0x000fea0003c00000 */
[----:B------:R0:W1:Y:S02]  /*1aed0*/  SHFL.UP P6, R14, R13, R12, R11 ;  /* 0x0400000c0d0e7389 */ /* 0x00006400000c000b */
[----:B01----:R-:W-:Y:S01]  /*1aee0*/  ENDCOLLECTIVE ;  /* 0x000000000000791b */ /* 0x003fe20003800000 */
.L_x_13613:
[----:B------:R-:W-:Y:S02]  /*1aef0*/  MOV R12, 0x10 ;  /* 0x00000010000c7802 */ /* 0x000fe40000000f00 */
[----:B------:R-:W-:-:S05]  /*1af00*/  SEL R14, R14, RZ, P4 ;  /* 0x000000ff0e0e7207 */ /* 0x000fca0002000000 */
[----:B------:R-:W-:-:S04]  /*1af10*/  IMAD.IADD R5, R7, 0x1, R14 ;  /* 0x0000000107057824 */ /* 0x000fc800078e020e */
[----:B------:R-:W-:-:S07]  /*1af20*/  IMAD.MOV.U32 R13, RZ, RZ, R5 ;  /* 0x000000ffff0d7224 */ /* 0x000fce00078e0005 */
[----:B------:R-:W-:Y:S05]  /*1af30*/  WARPSYNC.COLLECTIVE R15, `(.L_x_13614) ;  /* 0x000000000f087348 */ /* 0x000fea0003c00000 */
[----:B------:R0:W1:Y:S02]  /*1af40*/  SHFL.UP P6, R14, R13, R12, R11 ;  /* 0x0400000c0d0e7389 */ /* 0x00006400000c000b */
[----:B01----:R-:W-:Y:S01]  /*1af50*/  ENDCOLLECTIVE ;  /* 0x000000000000791b */ /* 0x003fe20003800000 */
.L_x_13614:
        /* <DEDUP_REMOVED lines=8> */
.L_x_13615:
[----:B------:R-:W-:Y:S05]  /*1afe0*/  BRA `(.L_x_13616) ;  /* 0xffffffa000e47947 */ /* 0x000fea000383ffff */
.L_x_13420:
        /* <DEDUP_REMOVED lines=8> */
.L_x_13618:
[----:B------:R-:W-:Y:S05]  /*1b070*/  BSYNC B0 ;  /* 0x0000000000007941 */ /* 0x000fea0003800000 */
.L_x_13617:
        /* <DEDUP_REMOVED lines=8> */
.L_x_13619:
[----:B------:R-:W-:Y:S01]  /*1b100*/  IMAD.MOV.U32 R12, RZ, RZ, 0x4 ;  /* 0x00000004ff0c7424 */ /* 0x000fe200078e00ff */
[----:B------:R-:W-:-:S05]  /*1b110*/  SEL R14, R14, RZ, P2 ;  /* 0x000000ff0e0e7207 */ /* 0x000fca0001000000 */
[----:B------:R-:W-:-:S04]  /*1b120*/  IMAD.IADD R3, R13, 0x1, R14 ;  /* 0x000000010d037824 */ /* 0x000fc800078e020e */
[----:B------:R-:W-:-:S07]  /*1b130*/  IMAD.MOV.U32 R13, RZ, RZ, R3 ;  /* 0x000000ffff0d7224 */ /* 0x000fce00078e0003 */
[----:B------:R-:W-:Y:S05]  /*1b140*/  WARPSYNC.COLLECTIVE R15, `(.L_x_13620) ;  /* 0x000000000f087348 */ /* 0x000fea0003c00000 */
[----:B------:R0:W1:Y:S02]  /*1b150*/  SHFL.UP P6, R14, R13, R12, R11 ;  /* 0x0400000c0d0e7389 */ /* 0x00006400000c000b */
[----:B01----:R-:W-:Y:S01]  /*1b160*/  ENDCOLLECTIVE ;  /* 0x000000000000791b */ /* 0x003fe20003800000 */
.L_x_13620:
[----:B------:R-:W-:Y:S02]  /*1b170*/  MOV R12, 0x8 ;  /* 0x00000008000c7802 */ /* 0x000fe40000000f00 */
[----:B------:R-:W-:-:S05]  /*1b180*/  SEL R14, R14, RZ, P3 ;  /* 0x000000ff0e0e7207 */ /* 0x000fca0001800000 */
[----:B------:R-:W-:-:S04]  /*1b190*/  IMAD.IADD R5, R3, 0x1, R14 ;  /* 0x0000000103057824 */ /* 0x000fc800078e020e */
[----:B------:R-:W-:-:S07]  /*1b1a0*/  IMAD.MOV.U32 R13, RZ, RZ, R5 ;  /* 0x000000ffff0d7224 */ /* 0x000fce00078e0005 */
[----:B------:R-:W-:Y:S05]  /*1b1b0*/  WARPSYNC.COLLECTIVE R15, `(.L_x_13621) ;  /* 0x000000000f087348 */ /* 0x000fea0003c00000 */
[----:B------:R0:W1:Y:S02]  /*1b1c0*/  SHFL.UP P6, R14, R13, R12, R11 ;  /* 0x0400000c0d0e7389 */ /* 0x00006400000c000b */
[----:B01----:R-:W-:Y:S01]  /*1b1d0*/  ENDCOLLECTIVE ;  /* 0x000000000000791b */ /* 0x003fe20003800000 */
.L_x_13621:
[----:B------:R-:W-:Y:S01]  /*1b1e0*/  IMAD.MOV.U32 R12, RZ, RZ, 0x10 ;  /* 0x00000010ff0c7424 */ /* 0x000fe200078e00ff */
[----:B------:R-:W-:-:S05]  /*1b1f0*/  SEL R6, R14, RZ, P4 ;  /* 0x000000ff0e067207 */ /* 0x000fca0002000000 */
[----:B------:R-:W-:-:S04]  /*1b200*/  IMAD.IADD R6, R5, 0x1, R6 ;  /* 0x0000000105067824 */ /* 0x000fc800078e0206 */
[----:B------:R-:W-:-:S07]  /*1b210*/  IMAD.MOV.U32 R13, RZ, RZ, R6 ;  /* 0x000000ffff0d7224 */ /* 0x000fce00078e0006 */
[----:B------:R-:W-:Y:S05]  /*1b220*/  WARPSYNC.COLLECTIVE R15, `(.L_x_13622) ;  /* 0x000000000f087348 */ /* 0x000fea0003c00000 */
[----:B------:R0:W1:Y:S02]  /*1b230*/  SHFL.UP P6, R14, R13, R12, R11 ;  /* 0x0400000c0d0e7389 */ /* 0x00006400000c000b */
[----:B01----:R-:W-:Y:S01]  /*1b240*/  ENDCOLLECTIVE ;  /* 0x000000000000791b */ /* 0x003fe20003800000 */
.L_x_13622:
        /* <DEDUP_REMOVED lines=8> */
.L_x_13623:
[----:B------:R-:W-:Y:S05]  /*1b2d0*/  BRA `(.L_x_13624) ;  /* 0xffffffa000c47947 */ /* 0x000fea000383ffff */
.L_x_13422:
[----:B------:R-:W-:Y:S01]  /*1b2e0*/  BSSY B0, `(.L_x_13625) ;  /* 0x0000006000007945 */ /* 0x000fe20003800000 */
[----:B------:R-:W-:Y:S01]  /*1b2f0*/  PLOP3.LUT P6, PT, P6, PT, PT, 0x8, 0x0 ;  /* 0x000000000000781c */ /* 0x000fe200037ce170 */
[----:B------:R-:W-:-:S12]  /*1b300*/  IMAD.MOV.U32 R15, RZ, RZ, -0x1 ;  /* 0xffffffffff0f7424 */ /* 0x000fd800078e00ff */
[----:B0-----:R-:W-:Y:S05]  /*1b310*/  WARPSYNC.COLLECTIVE R15, `(.L_x_13626) ;  /* 0x000000000f087348 */ /* 0x001fea0003c00000 */
[----:B------:R-:W-:Y:S01]  /*1b320*/  VOTE.ANY R14, PT, P6 ;  /* 0x00000000000e7806 */ /* 0x000fe200030e0100 */
[----:B0-----:R-:W-:Y:S06]  /*1b330*/  ENDCOLLECTIVE ;  /* 0x000000000000791b */ /* 0x001fec0003800000 */
.L_x_13626:
[----:B------:R-:W-:Y:S05]  /*1b340*/  BSYNC B0 ;  /* 0x0000000000007941 */ /* 0x000fea0003800000 */
.L_x_13625:
        /* <DEDUP_REMOVED lines=9> */
.L_x_13627:
[----:B------:R-:W-:Y:S01]  /*1b3e0*/  IMAD.MOV.U32 R17, RZ, RZ, R14 ;  /* 0x000000ffff117224 */ /* 0x000fe200078e000e */
[----:B------:R-:W-:Y:S06]  /*1b3f0*/  BRA `(.L_x_13628) ;  /* 0xffffffa000b47947 */ /* 0x000fec000383ffff */
.L_x_13424:
[----:B------:R-:W-:Y:S01]  /*1b400*/  BSSY B0, `(.L_x_13629) ;  /* 0x0000007000007945 */ /* 0x000fe20003800000 */
[----:B------:R-:W-:Y:S02]  /*1b410*/  IMAD.MOV.U32 R13, RZ, RZ, R3 ;  /* 0x000000ffff0d7224 */ /* 0x000fe400078e0003 */
[----:B------:R-:W-:Y:S02]  /*1b420*/  IMAD.MOV.U32 R11, RZ, RZ, 0x1f ;  /* 0x0000001fff0b7424 */ /* 0x000fe400078e00ff */
[----:B------:R-:W-:-:S07]  /*1b430*/  IMAD.MOV.U32 R15, RZ, RZ, -0x1 ;  /* 0xffffffffff0f7424 */ /* 0x000fce00078e00ff */
[----:B012---:R-:W-:Y:S05]  /*1b440*/  WARPSYNC.COLLECTIVE R15, `(.L_x_13630) ;  /* 0x000000000f087348 */ /* 0x007fea0003c00000 */
[----:B------:R3:W4:Y:S02]  /*1b450*/  SHFL.IDX P6, R14, R13, R12, R11 ;  /* 0x0000000c0d0e7389 */ /* 0x00072400000c000b */
[----:B01234-:R-:W-:Y:S01]  /*1b460*/  ENDCOLLECTIVE ;  /* 0x000000000000791b */ /* 0x01ffe20003800000 */
.L_x_13630:
[----:B------:R-:W-:Y:S05]  /*1b470*/  BSYNC B0 ;  /* 0x0000000000007941 */ /* 0x000fea0003800000 */
.L_x_13629:
[----:B------:R-:W-:Y:S05]  /*1b480*/  BRA `(.L_x_13423) ;  /* 0xffffffa000ac7947 */ /* 0x000fea000383ffff */
.L_x_13428:
[----:B0-----:R0:W1:Y:S02]  /*1b490*/  SYNCS.PHASECHK.TRANS64.TRYWAIT P0, [R4+URZ+0x16820], R0 ;  /* 0x01682000040075a7 */ /* 0x001064000800017f */
[----:B-1----:R-:W-:Y:S05]  /*1b4a0*/  @!P0 NANOSLEEP.SYNCS 0x989680 ;  /* 0x009896800000895d */ /* 0x002fea0003900000 */
[----:B------:R-:W1:Y:S02]  /*1b4b0*/  @!P0 SYNCS.PHASECHK.TRANS64 P0, [R4+URZ+0x16820], R0 ;  /* 0x01682000040085a7 */ /* 0x000e64000800007f */
[----:B-1----:R-:W-:Y:S05]  /*1b4c0*/  @!P0 BRA `(.L_x_13428) ;  /* 0xfffffffc00f08947 */ /* 0x002fea000383ffff */
[----:B------:R-:W-:Y:S05]  /*1b4d0*/  BRA `(.L_x_13631) ;  /* 0xffffffa400987947 */ /* 0x000fea000383ffff */
.L_x_13429:
        /* <DEDUP_REMOVED lines=8> */
[----:B0-----:R-:W-:Y:S05]  /*1b560*/  WARPSYNC.COLLECTIVE R15, `(.L_x_13633) ;  /* 0x000000000f087348 */ /* 0x001fea0003c00000 */
[----:B------:R1:W2:Y:S02]  /*1b570*/  SHFL.IDX P6, R14, R13, R12, R11 ;  /* 0x0000000c0d0e7389 */ /* 0x0002a400000c000b */
[----:B012---:R-:W-:Y:S01]  /*1b580*/  ENDCOLLECTIVE ;  /* 0x000000000000791b */ /* 0x007fe20003800000 */
.L_x_13633:
[----:B------:R-:W-:Y:S05]  /*1b590*/  BSYNC B0 ;  /* 0x0000000000007941 */ /* 0x000fea0003800000 */
.L_x_13632:
[----:B------:R-:W-:Y:S05]  /*1b5a0*/  BRA `(.L_x_13634) ;  /* 0xffffffa400807947 */ /* 0x000fea000383ffff */
.L_x_13430:
[----:B------:R-:W-:Y:S01]  /*1b5b0*/  BSSY B0, `(.L_x_13635) ;  /* 0x0000006000007945 */ /* 0x000fe20003800000 */
[----:B------:R-:W-:-:S07]  /*1b5c0*/  IMAD.MOV.U32 R15, RZ, RZ, -0x1 ;  /* 0xffffffffff0f7424 */ /* 0x000fce00078e00ff */
[----:B0-----:R-:W-:Y:S05]  /*1b5d0*/  WARPSYNC.COLLECTIVE R15, `(.L_x_13636) ;  /* 0x000000000f0c7348 */ /* 0x001fea0003c00000 */
[----:B------:R-:W-:Y:S02]  /*1b5e0*/  ELECT P6, UR62, PT ;  /* 0x00000000003e782f */ /* 0x000fe400038c0000 */
[----:B------:R-:W-:Y:S01]  /*1b5f0*/  MOV R14, UR62 ;  /* 0x0000003e000e7c02 */ /* 0x000fe20008000f00 */
[----:B0-----:R-:W-:Y:S10]  /*1b600*/  ENDCOLLECTIVE ;  /* 0x000000000000791b */ /* 0x001ff40003800000 */
.L_x_13636:
[----:B------:R-:W-:Y:S05]  /*1b610*/  BSYNC B0 ;  /* 0x0000000000007941 */ /* 0x000fea0003800000 */
.L_x_13635:
[----:B------:R-:W-:Y:S05]  /*1b620*/  BRA `(.L_x_13637) ;  /* 0xffffffa400747947 */ /* 0x000fea000383ffff */
.L_x_13432:
[----:B0-----:R0:W1:Y:S02]  /*1b630*/  SYNCS.PHASECHK.TRANS64.TRYWAIT P1, [R5+URZ+0x16840], R0 ;  /* 0x01684000050075a7 */ /* 0x001064000802017f */
[----:B-1----:R-:W-:Y:S05]  /*1b640*/  @!P1 NANOSLEEP.SYNCS 0x989680 ;  /* 0x009896800000995d */ /* 0x002fea0003900000 */
[----:B------:R-:W1:Y:S02]  /*1b650*/  @!P1 SYNCS.PHASECHK.TRANS64 P1, [R5+URZ+0x16840], R0 ;  /* 0x01684000050095a7 */ /* 0x000e64000802007f */
[----:B-1----:R-:W-:Y:S05]  /*1b660*/  @!P1 BRA `(.L_x_13432) ;  /* 0xfffffffc00f09947 */ /* 0x002fea000383ffff */
[----:B------:R-:W-:Y:S05]  /*1b670*/  BRA `(.L_x_13638) ;  /* 0xffffffa400947947 */ /* 0x000fea000383ffff */
.L_x_13434:
[----:B-1----:R1:W2:Y:S02]  /*1b680*/  SYNCS.PHASECHK.TRANS64.TRYWAIT P1, [R25+URZ+0x16840], R2 ;  /* 0x01684002190075a7 */ /* 0x0022a4000802017f */
[----:B--2---:R-:W-:Y:S05]  /*1b690*/  @!P1 NANOSLEEP.SYNCS 0x989680 ;  /* 0x009896800000995d */ /* 0x004fea0003900000 */
[----:B------:R-:W2:Y:S02]  /*1b6a0*/  @!P1 SYNCS.PHASECHK.TRANS64 P1, [R25+URZ+0x16840], R2 ;  /* 0x01684002190095a7 */ /* 0x000ea4000802007f */
[----:B--2---:R-:W-:Y:S05]  /*1b6b0*/  @!P1 BRA `(.L_x_13434) ;  /* 0xfffffffc00f09947 */ /* 0x004fea000383ffff */
[----:B------:R-:W-:Y:S05]  /*1b6c0*/  BRA `(.L_x_13639) ;  /* 0xffffffa400a07947 */ /* 0x000fea000383ffff */
.L_x_13436:
[----:B--2---:R2:W3:Y:S02]  /*1b6d0*/  SYNCS.PHASECHK.TRANS64.TRYWAIT P1, [R5+URZ+0x16860], R0 ;  /* 0x01686000050075a7 */ /* 0x0044e4000802017f */
[----:B---3--:R-:W-:Y:S05]  /*1b6e0*/  @!P1 NANOSLEEP.SYNCS 0x989680 ;  /* 0x009896800000995d */ /* 0x008fea0003900000 */
[----:B------:R-:W3:Y:S02]  /*1b6f0*/  @!P1 SYNCS.PHASECHK.TRANS64 P1, [R5+URZ+0x16860], R0 ;  /* 0x01686000050095a7 */ /* 0x000ee4000802007f */
[----:B---3--:R-:W-:Y:S05]  /*1b700*/  @!P1 BRA `(.L_x_13436) ;  /* 0xfffffffc00f09947 */ /* 0x008fea000383ffff */
[----:B------:R-:W-:Y:S05]  /*1b710*/  BRA `(.L_x_13640) ;  /* 0xffffffa4009c7947 */ /* 0x000fea000383ffff */
.L_x_13641:
        /* <DEDUP_REMOVED lines=14> */
.L_x_15864:


//--------------------- .text._ZN7cutlass13device_kernelIN5flash11enable_sm90INS1_16FlashAttnFwdSm90INS1_25CollectiveMainloopFwdSm90ILi2EN4cute5tupleIJNS5_1CILi1EEES8_S8_EEENS6_IJNS7_ILi192EEENS7_ILi128EEENS7_ILi64EEEEEELi64ENS_10bfloat16_tEfNS_4arch4Sm90ELb0ELb1ELb1ELb0ELb1ELb0ELb0ELb1ELb1ELb1ELb0ELb0EEENS1_21CollectiveEpilogueFwdINS6_IJSA_SC_SB_EEES9_SE_SG_Li384ELb0ELb1ELb0ELb0EEENS1_30DynamicPersistentTileSchedulerILi384ELi128ELb0ELb1ELb1EEEEEEEEEvNT_6ParamsE --------------------------
	.section	.text._ZN7cutlass13device_kernelIN5flash11enable_sm90INS1_16FlashAttnFwdSm90INS1_25CollectiveMainloopFwdSm90ILi2EN4cute5tupleIJNS5_1CILi1EEES8_S8_EEENS6_IJNS7_ILi192EEENS7_ILi128EEENS7_ILi64EEEEEELi64ENS_10bfloat16_tEfNS_4arch4Sm90ELb0ELb1ELb1ELb0ELb1ELb0ELb0ELb1ELb1ELb1ELb0ELb0EEENS1_21CollectiveEpilogueFwdINS6_IJSA_SC_SB_EEES9_SE_SG_Li384ELb0ELb1ELb0ELb0EEENS1_30DynamicPersistentTileSchedulerILi384ELi128ELb0ELb1ELb1EEEEEEEEEvNT_6ParamsE,"ax",@progbits
	.align	128
.text._ZN7cutlass13device_kernelIN5flash11enable_sm90INS1_16FlashAttnFwdSm90INS1_25CollectiveMainloopFwdSm90ILi2EN4cute5tupleIJNS5_1CILi1EEES8_S8_EEENS6_IJNS7_ILi192EEENS7_ILi128EEENS7_ILi64EEEEEELi64ENS_10bfloat16_tEfNS_4arch4Sm90ELb0ELb1ELb1ELb0ELb1ELb0ELb0ELb1ELb1ELb1ELb0ELb0EEENS1_21CollectiveEpilogueFwdINS6_IJSA_SC_SB_EEES9_SE_SG_Li384ELb0ELb1ELb0ELb0EEENS1_30DynamicPersistentTileSchedulerILi384ELi128ELb0ELb1ELb1EEEEEEEEEvNT_6ParamsE:
        .type           _ZN7cutlass13device_kernelIN5flash11enable_sm90INS1_16FlashAttnFwdSm90INS1_25CollectiveMainloopFwdSm90ILi2EN4cute5tupleIJNS5_1CILi1EEES8_S8_EEENS6_IJNS7_ILi192EEENS7_ILi128EEENS7_ILi64EEEEEELi64ENS_10bfloat16_tEfNS_4arch4Sm90ELb0ELb1ELb1ELb0ELb1ELb0ELb0ELb1ELb1ELb1ELb0ELb0EEENS1_21CollectiveEpilogueFwdINS6_IJSA_SC_SB_EEES9_SE_SG_Li384ELb0ELb1ELb0ELb0EEENS1_30DynamicPersistentTileSchedulerILi384ELi128ELb0ELb1ELb1EEEEEEEEEvNT_6ParamsE,@function
        .size           _ZN7cutlass13device_kernelIN5flash11enable_sm90INS1_16FlashAttnFwdSm90INS1_25CollectiveMainloopFwdSm90ILi2EN4cute5tupleIJNS5_1CILi1EEES8_S8_EEENS6_IJNS7_ILi192EEENS7_ILi128EEENS7_ILi64EEEEEELi64ENS_10bfloat16_tEfNS_4arch4Sm90ELb0ELb1ELb1ELb0ELb1ELb0ELb0ELb1ELb1ELb1ELb0ELb0EEENS1_21CollectiveEpilogueFwdINS6_IJSA_SC_SB_EEES9_SE_SG_Li384ELb0ELb1ELb0ELb0EEENS1_30DynamicPersistentTileSchedulerILi384ELi128ELb0ELb1ELb1EEEEEEEEEvNT_6ParamsE,(.L_x_15865 - _ZN7cutlass13device_kernelIN5flash11enable_sm90INS1_16FlashAttnFwdSm90INS1_25CollectiveMainloopFwdSm90ILi2EN4cute5tupleIJNS5_1CILi1EEES8_S8_EEENS6_IJNS7_ILi192EEENS7_ILi128EEENS7_ILi64EEEEEELi64ENS_10bfloat16_tEfNS_4arch4Sm90ELb0ELb1ELb1ELb0ELb1ELb0ELb0ELb1ELb1ELb1ELb0ELb0EEENS1_21CollectiveEpilogueFwdINS6_IJSA_SC_SB_EEES9_SE_SG_Li384ELb0ELb1ELb0ELb0EEENS1_30DynamicPersistentTileSchedulerILi384ELi128ELb0ELb1ELb1EEEEEEEEEvNT_6ParamsE)
        .other          _ZN7cutlass13device_kernelIN5flash11enable_sm90INS1_16FlashAttnFwdSm90INS1_25CollectiveMainloopFwdSm90ILi2EN4cute5tupleIJNS5_1CILi1EEES8_S8_EEENS6_IJNS7_ILi192EEENS7_ILi128EEENS7_ILi64EEEEEELi64ENS_10bfloat16_tEfNS_4arch4Sm90ELb0ELb1ELb1ELb0ELb1ELb0ELb0ELb1ELb1ELb1ELb0ELb0EEENS1_21CollectiveEpilogueFwdINS6_IJSA_SC_SB_EEES9_SE_SG_Li384ELb0ELb1ELb0ELb0EEENS1_30DynamicPersistentTileSchedulerILi384ELi128ELb0ELb1ELb1EEEEEEEEEvNT_6ParamsE,@"STO_CUDA_ENTRY STV_DEFAULT"
_ZN7cutlass13device_kernelIN5flash11enable_sm90INS1_16FlashAttnFwdSm90INS1_25CollectiveMainloopFwdSm90ILi2EN4cute5tupleIJNS5_1CILi1EEES8_S8_EEENS6_IJNS7_ILi192EEENS7_ILi128EEENS7_ILi64EEEEEELi64ENS_10bfloat16_tEfNS_4arch4Sm90ELb0ELb1ELb1ELb0ELb1ELb0ELb0ELb1ELb1ELb1ELb0ELb0EEENS1_21CollectiveEpilogueFwdINS6_IJSA_SC_SB_EEES9_SE_SG_Li384ELb0ELb1ELb0ELb0EEENS1_30DynamicPersistentTileSchedulerILi384ELi128ELb0ELb1ELb1EEEEEEEEEvNT_6ParamsE:
        /* <DEDUP_REMOVED lines=45> */
.L_x_13642:
        /* <DEDUP_REMOVED lines=22> */
.L_x_13643:
        /* <DEDUP_REMOVED lines=18> */
.L_x_13644:
        /* <DEDUP_REMOVED lines=22> */
.L_x_13645:
        /* <DEDUP_REMOVED lines=23> */
.L_x_13646:
        /* <DEDUP_REMOVED lines=8> */
.L_x_13648:
[----:B------:R-:W-:-:S08]  /*08a0*/  NOP ;  /* 0x0000000000007918 */ /* 0x000fd00000000000 */
[----:B------:R-:W0:Y:S02]  /*08b0*/  USETMAXREG.TRY_ALLOC.CTAPOOL UP0, 0xa0 ;  /* 0x000000a0000079c8 */ /* 0x000e240008000600 */
[----:B0-----:R-:W-:-:S13]  /*08c0*/  PLOP3.LUT P0, PT, PT, PT, UP0, 0x80, 0x0 ;  /* 0x000000000000781c */ /* 0x001fda0003f0f008 */
[----:B------:R-:W-:Y:S05]  /*08d0*/  @!P0 BRA `(.L_x_13648) ;  /* 0xfffffffc00f08947 */ /* 0x000fea000383ffff */
[----:B------:R-:W0:Y:S01]  /*08e0*/  S2R R2, SR_TID.X ;  /* 0x0000000000027919 */ /* 0x000e220000002100 */
[----:B-1----:R-:W1:Y:S08]  /*08f0*/  S2UR UR4, SR_CTAID.X ;  /* 0x00000000000479c3 */ /* 0x002e700000002500 */
        /* <DEDUP_REMOVED lines=16> */
[----:B------:R-:W-:Y:S02]  /*0a00*/  LEA.HI R2, R0, R10, RZ, 0x4 ;  /* 0x0000000a00027211 */ /* 0x000fe400078f20ff */
[----:B------:R-:W-:Y:S01]  /*0a10*/  LOP3.LUT R153, R154, 0xffffff80, RZ, 0xc0, !PT ;  /* 0xffffff809a997812 */ /* 0x000fe200078ec0ff */
[----:B------:R-:W-:Y:S01]  /*0a20*/  IMAD.SHL.U32 R4, R3, 0x20, RZ ;  /* 0x0000002003047824 */ /* 0x000fe200078e00ff */
[----:B------:R-:W-:Y:S02]  /*0a30*/  SHF.R.S32.HI R5, RZ, 0x4, R2 ;  /* 0x00000004ff057819 */ /* 0x000fe40000011402 */
[----:B------:R-:W-:Y:S01]  /*0a40*/  LOP3.LUT R3, R2, 0x3fffff0, RZ, 0xc0, !PT ;  /* 0x03fffff002037812 */ /* 0x000fe200078ec0ff */
[----:B------:R-:W-:Y:S01]  /*0a50*/  IMAD.IADD R153, R10, 0x1, -R153 ;  /* 0x000000010a997824 */ /* 0x000fe200078e0a99 */
[----:B------:R-:W-:-:S02]  /*0a60*/  LEA.HI R2, R2, R5, RZ, 0x1 ;  /* 0x0000000502027211 */ /* 0x000fc400078f08ff */
[----:B------:R-:W-:Y:S01]  /*0a70*/  LOP3.LUT R4, R4, 0xfffffc00, RZ, 0xc0, !PT ;  /* 0xfffffc0004047812 */ /* 0x000fe200078ec0ff */
[----:B------:R-:W-:Y:S01]  /*0a80*/  IMAD.IADD R3, R10, 0x1, -R3 ;  /* 0x000000010a037824 */ /* 0x000fe200078e0a03 */
[----:B------:R-:W-:Y:S02]  /*0a90*/  SHF.R.S32.HI R6, RZ, 0x1f, R153 ;  /* 0x0000001fff067819 */ /* 0x000fe40000011499 */
[----:B------:R-:W-:Y:S01]  /*0aa0*/  LOP3.LUT R2, R2, 0x1ffffffe, RZ, 0xc0, !PT ;  /* 0x1ffffffe02027812 */ /* 0x000fe200078ec0ff */
[----:B------:R-:W-:Y:S01]  /*0ab0*/  IMAD R3, R3, 0x40, R4 ;  /* 0x0000004003037824 */ /* 0x000fe200078e0204 */
[----:B------:R-:W-:Y:S02]  /*0ac0*/  LEA.HI R4, R6, R153, RZ, 0x2 ;  /* 0x0000009906047211 */ /* 0x000fe400078f10ff */
[----:B------:R-:W-:Y:S01]  /*0ad0*/  LEA.HI R7, R0, R10, RZ, 0x2 ;  /* 0x0000000a00077211 */ /* 0x000fe200078f10ff */
[----:B------:R-:W-:Y:S01]  /*0ae0*/  IMAD.IADD R2, R5, 0x1, -R2 ;  /* 0x0000000105027824 */ /* 0x000fe200078e0a02 */
[----:B------:R-:W-:-:S02]  /*0af0*/  SHF.R.S32.HI R5, RZ, 0x2, R4 ;  /* 0x00000002ff057819 */ /* 0x000fc40000011404 */
[----:B------:R-:W-:Y:S01]  /*0b00*/  SHF.R.S32.HI R8, RZ, 0x1f, R4 ;  /* 0x0000001fff087819 */ /* 0x000fe20000011404 */
[----:B------:R-:W-:Y:S01]  /*0b10*/  IMAD R156, R2, 0x8, R3 ;  /* 0x00000008029c7824 */ /* 0x000fe200078e0203 */
[----:B------:R-:W-:Y:S02]  /*0b20*/  SHF.R.S32.HI R154, RZ, 0x7, R154 ;  /* 0x00000007ff9a7819 */ /* 0x000fe4000001149a */
[----:B------:R-:W-:Y:S02]  /*0b30*/  LOP3.LUT R7, R7, 0xfffffffc, RZ, 0xc0, !PT ;  /* 0xfffffffc07077812 */ /* 0x000fe400078ec0ff */
[----:B------:R-:W-:Y:S01]  /*0b40*/  LEA.HI R8, R8, R5, RZ, 0x3 ;  /* 0x0000000508087211 */ /* 0x000fe200078f18ff */
[----:B------:R-:W-:Y:S01]  /*0b50*/  IMAD.HI R2, R154, 0x55555556, RZ ;  /* 0x555555569a027827 */ /* 0x000fe200078e02ff */
[----:B------:R-:W-:Y:S02]  /*0b60*/  LEA.HI R0, R0, R10, RZ, 0x3 ;  /* 0x0000000a00007211 */ /* 0x000fe400078f18ff */
[----:B------:R-:W-:Y:S01]  /*0b70*/  LOP3.LUT R8, R8, 0xfffffff8, RZ, 0xc0, !PT ;  /* 0xfffffff808087812 */ /* 0x000fe200078ec0ff */
[----:B------:R-:W-:Y:S01]  /*0b80*/  IMAD.IADD R7, R10, 0x1, -R7 ;  /* 0x000000010a077824 */ /* 0x000fe200078e0a07 */
[----:B------:R-:W-:-:S02]  /*0b90*/  LEA.HI R6, R6, R153, RZ, 0x5 ;  /* 0x0000009906067211 */ /* 0x000fc400078f28ff */
[----:B------:R-:W-:Y:S01]  /*0ba0*/  LOP3.LUT R18, R0, 0xfffffff8, RZ, 0xc0, !PT ;  /* 0xfffffff800127812 */ /* 0x000fe200078ec0ff */
[----:B------:R-:W-:Y:S01]  /*0bb0*/  IMAD.IADD R5, R5, 0x1, -R8 ;  /* 0x0000000105057824 */ /* 0x000fe200078e0a08 */
[----:B------:R-:W-:Y:S02]  /*0bc0*/  LEA.HI R9, R7, R7, RZ, 0x1 ;  /* 0x0000000707097211 */ /* 0x000fe400078f08ff */
[----:B------:R-:W-:Y:S01]  /*0bd0*/  LEA.HI R3, R2, R2, RZ, 0x1 ;  /* 0x0000000202037211 */ /* 0x000fe200078f08ff */
[----:B------:R-:W-:Y:S01]  /*0be0*/  IMAD.IADD R18, R10, 0x1, -R18 ;  /* 0x000000010a127824 */ /* 0x000fe200078e0a12 */
[----:B------:R-:W-:Y:S02]  /*0bf0*/  SHF.R.S32.HI R6, RZ, 0x5, R6 ;  /* 0x00000005ff067819 */ /* 0x000fe40000011406 */
[----:B------:R-:W-:Y:S01]  /*0c00*/  LOP3.LUT R2, R9, 0x1ffffffe, RZ, 0xc0, !PT ;  /* 0x1ffffffe09027812 */ /* 0x000fe200078ec0ff */
[----:B------:R-:W-:Y:S01]  /*0c10*/  IMAD R3, R3, -0x3, R154 ;  /* 0xfffffffd03037824 */ /* 0x000fe200078e029a */
[----:B------:R-:W-:Y:S01]  /*0c20*/  LOP3.LUT R16, R4, 0x7ffffffc, RZ, 0xc0, !PT ;  /* 0x7ffffffc04107812 */ /* 0x000fe200078ec0ff */
[----:B------:R-:W-:Y:S01]  /*0c30*/  IMAD R6, R6, 0x10, R5 ;  /* 0x0000001006067824 */ /* 0x000fe200078e0205 */
[----:B------:R-:W-:Y:S01]  /*0c40*/  SHF.R.S32.HI R152, RZ, 0x3, R0 ;  /* 0x00000003ff987819 */ /* 0x000fe20000011400 */
[----:B------:R-:W-:-:S02]  /*0c50*/  IMAD.SHL.U32 R22, R18, 0x8, RZ ;  /* 0x0000000812167824 */ /* 0x000fc400078e00ff */
[----:B------:R-:W-:Y:S02]  /*0c60*/  IMAD.IADD R2, R7, 0x1, -R2 ;  /* 0x0000000107027824 */ /* 0x000fe400078e0a02 */
[----:B------:R-:W-:Y:S01]  /*0c70*/  IMAD R155, R3, 0x40, R6 ;  /* 0x00000040039b7824 */ /* 0x000fe200078e0206 */
[----:B------:R-:W-:Y:S01]  /*0c80*/  SHF.R.S32.HI R157, RZ, 0x1f, R22 ;  /* 0x0000001fff9d7819 */ /* 0x000fe20000011416 */
[----:B------:R-:W-:Y:S02]  /*0c90*/  IMAD.IADD R16, R153, 0x1, -R16 ;  /* 0x0000000199107824 */ /* 0x000fe400078e0a10 */
[----:B------:R-:W-:-:S07]  /*0ca0*/  IMAD R17, R2, 0x8, R155 ;  /* 0x0000000802117824 */ /* 0x000fce00078e029b */
.L_x_13741:
        /* <DEDUP_REMOVED lines=12> */
[----:B012--5:R-:W-:Y:S05]  /*0d70*/  @!P0 BRA `(.L_x_13649) ;  /* 0x0000000000208947 */ /* 0x027fea0003800000 */
        /* <DEDUP_REMOVED lines=8> */
.L_x_13649:
[----:B------:R-:W-:Y:S01]  /*0e00*/  ULDC UR7, c[0x0][0xc54] ;  /* 0x0003150000077ab9 */ /* 0x000fe20000000800 */
[----:B------:R-:W-:Y:S01]  /*0e10*/  UMOV UR6, UR9 ;  /* 0x0000000900067c82 */ /* 0x000fe20008000000 */
[----:B------:R-:W-:-:S11]  /*0e20*/  UISETP.NE.AND UP0, UPT, UR7, 0x1, UPT ;  /* 0x000000010700788c */ /* 0x000fd6000bf05270 */
[----:B------:R-:W-:Y:S02]  /*0e30*/  @UP0 ULDC.64 UR10, c[0x0][0xc58] ;  /* 0x00031600000a0ab9 */ /* 0x000fe40000000a00 */
[----:B------:R-:W-:-:S04]  /*0e40*/  UIMAD.WIDE.U32 UR4, UR9, UR10, URZ ;  /* 0x0000000a090472a5 */ /* 0x000fc8000f8e003f */
[----:B------:R-:W-:-:S04]  /*0e50*/  @UP0 USHF.R.U32.HI UR6, URZ, UR11, UR5 ;  /* 0x0000000b3f060299 */ /* 0x000fc80008011605 */
[----:B------:R-:W-:-:S12]  /*0e60*/  UIMAD UR4, UR6, UR7, URZ ;  /* 0x00000007060472a4 */ /* 0x000fd8000f8e023f */
.L_x_13650:
        /* <DEDUP_REMOVED lines=51> */
.L_x_13652:
[----:B------:R-:W-:-:S11]  /*11a0*/  UISETP.NE.AND UP0, UPT, UR5, 0x1, UPT ;  /* 0x000000010500788c */ /* 0x000fd6000bf05270 */
[----:B------:R-:W-:Y:S02]  /*11b0*/  @UP0 ULDC.64 UR8, c[0x0][0x9e8] ;  /* 0x00027a0000080ab9 */ /* 0x000fe40000000a00 */
[----:B------:R-:W-:-:S04]  /*11c0*/  UIMAD.WIDE.U32 UR6, UR4, UR8, URZ ;  /* 0x00000008040672a5 */ /* 0x000fc8000f8e003f */
[----:B------:R-:W-:-:S12]  /*11d0*/  @UP0 USHF.R.U32.HI UR4, URZ, UR9, UR7 ;  /* 0x000000093f040299 */ /* 0x000fd80008011607 */
.L_x_13653:
[----:B------:R-:W-:-:S06]  /*11e0*/  UIMAD UR4, UR4, UR5, UR5 ;  /* 0x00000005040472a4 */ /* 0x000fcc000f8e0205 */
[----:B------:R-:W-:-:S07]  /*11f0*/  VIMNMX R0, R0, UR4, PT ;  /* 0x0000000400007c48 */ /* 0x000fce000bfe0100 */
.L_x_13651:
        /* <DEDUP_REMOVED lines=32> */
.L_x_13655:
[----:B------:R-:W-:-:S11]  /*1400*/  UISETP.NE.AND UP0, UPT, UR5, 0x1, UPT ;  /* 0x000000010500788c */ /* 0x000fd6000bf05270 */
[----:B------:R-:W-:Y:S02]  /*1410*/  @UP0 ULDC.64 UR10, c[0x0][0x9e8] ;  /* 0x00027a00000a0ab9 */ /* 0x000fe40000000a00 */
[----:B------:R-:W-:-:S04]  /*1420*/  UIMAD.WIDE.U32 UR6, UR4, UR10, URZ ;  /* 0x0000000a040672a5 */ /* 0x000fc8000f8e003f */
[----:B------:R-:W-:-:S12]  /*1430*/  @UP0 USHF.R.U32.HI UR4, URZ, UR11, UR7 ;  /* 0x0000000b3f040299 */ /* 0x000fd80008011607 */
.L_x_13656:
[----:B------:R-:W-:-:S04]  /*1440*/  UIMAD UR4, UR4, UR5, URZ ;  /* 0x00000005040472a4 */ /* 0x000fc8000f8e023f */
[----:B------:R-:W-:-:S04]  /*1450*/  UISETP.LT.AND UP0, UPT, UR9, UR4, UPT ;  /* 0x000000040900728c */ /* 0x000fc8000bf01270 */
[----:B------:R-:W-:-:S12]  /*1460*/  USEL UR9, UR9, UR4, !UP0 ;  /* 0x0000000409097287 */ /* 0x000fd8000c000000 */
.L_x_13654:
        /* <DEDUP_REMOVED lines=17> */
[----:B------:R-:W-:Y:S01]  /*1580*/  CS2R R12, SRZ ;  /* 0x00000000000c7805 */ /* 0x000fe2000001ff00 */
[----:B------:R-:W-:Y:S01]  /*1590*/  IMAD.MOV.U32 R106, RZ, RZ, RZ ;  /* 0x000000ffff6a7224 */ /* 0x000fe200078e00ff */
[----:B------:R-:W-:Y:S01]  /*15a0*/  CS2R R102, SRZ ;  /* 0x0000000000667805 */ /* 0x000fe2000001ff00 */
[----:B------:R-:W-:Y:S01]  /*15b0*/  IMAD.MOV.U32 R41, RZ, RZ, RZ ;  /* 0x000000ffff297224 */ /* 0x000fe200078e00ff */
[----:B------:R-:W-:-:S02]  /*15c0*/  CS2R R100, SRZ ;  /* 0x0000000000647805 */ /* 0x000fc4000001ff00 */
[----:B------:R-:W-:Y:S02]  /*15d0*/  ISETP.GT.AND P1, PT, R88, UR42, PT ;  /* 0x0000002a58007c0c */ /* 0x000fe4000bf24270 */
[----:B------:R-:W-:Y:S02]  /*15e0*/  CS2R R98, SRZ ;  /* 0x0000000000627805 */ /* 0x000fe4000001ff00 */
[----:B------:R-:W-:Y:S02]  /*15f0*/  CS2R R96, SRZ ;  /* 0x0000000000607805 */ /* 0x000fe4000001ff00 */
[----:B------:R-:W-:Y:S02]  /*1600*/  CS2R R94, SRZ ;  /* 0x00000000005e7805 */ /* 0x000fe4000001ff00 */
[----:B------:R-:W-:Y:S02]  /*1610*/  CS2R R92, SRZ ;  /* 0x00000000005c7805 */ /* 0x000fe4000001ff00 */
[----:B------:R-:W-:Y:S01]  /*1620*/  CS2R R90, SRZ ;  /* 0x00000000005a7805 */ /* 0x000fe2000001ff00 */
[----:B------:R-:W-:-:S02]  /*1630*/  IMAD.MOV.U32 R89, RZ, RZ, RZ ;  /* 0x000000ffff597224 */ /* 0x000fc400078e00ff */
[----:B------:R-:W-:Y:S05]  /*1640*/  @!P1 BRA `(.L_x_13657) ;  /* 0x000000d8001c9947 */ /* 0x000fea0003800000 */
[----:B------:R-:W0:Y:S01]  /*1650*/  SHFL.IDX PT, R0, R154, RZ, 0x1f ;  /* 0x00001fff9a007589 */ /* 0x000e2200000e0000 */
[----:B------:R-:W1:Y:S01]  /*1660*/  S2UR UR43, SR_CgaCtaId ;  /* 0x00000000002b79c3 */ /* 0x000e620000008800 */
[----:B------:R-:W-:Y:S01]  /*1670*/  UMOV UR45, 0x400 ;  /* 0x00000400002d7882 */ /* 0x000fe20000000000 */
        /* <DEDUP_REMOVED lines=28> */
.L_x_13658:
        /* <DEDUP_REMOVED lines=9> */
.L_x_13811:
[----:B------:R-:W-:Y:S05]  /*18d0*/  @!P0 BRA `(.L_x_13660) ;  /* 0x0000000000048947 */ /* 0x000fea0003800000 */
[----:B------:R-:W-:Y:S01]  /*18e0*/  BPT.TRAP 0x1 ;  /* 0x000000040000795c */ /* 0x000fe20000300000 */
.L_x_13660:
[----:B------:R-:W-:Y:S02]  /*18f0*/  IMAD.U32 R89, RZ, RZ, UR36 ;  /* 0x00000024ff597e24 */ /* 0x000fe4000f8e00ff */
[----:B0-----:R-:W-:-:S03]  /*1900*/  IMAD.U32 R0, RZ, RZ, UR46 ;  /* 0x0000002eff007e24 */ /* 0x001fc6000f8e00ff */
[----:B------:R-:W-:Y:S02]  /*1910*/  LEA R89, R89, UR45, 0x3 ;  /* 0x0000002d59597c11 */ /* 0x000fe4000f8e18ff */
[----:B------:R-:W-:-:S04]  /*1920*/  SHF.L.U32 R0, R0, 0x1f, RZ ;  /* 0x0000001f00007819 */ /* 0x000fc800000006ff */
[----:B------:R0:W1:Y:S01]  /*1930*/  SYNCS.PHASECHK.TRANS64.TRYWAIT P1, [R89+URZ+0x16830], R0 ;  /* 0x01683000590075a7 */ /* 0x000062000802017f */
[----:B------:R-:W-:Y:S05]  /*1940*/  @!P0 BRA `(.L_x_13661) ;  /* 0x0000000000048947 */ /* 0x000fea0003800000 */
[----:B------:R-:W-:Y:S01]  /*1950*/  BPT.TRAP 0x1 ;  /* 0x000000040000795c */ /* 0x000fe20000300000 */
.L_x_13661:
[----:B-1----:R-:W-:Y:S05]  /*1960*/  @P1 BRA `(.L_x_13662) ;  /* 0x0000000000081947 */ /* 0x002fea0003800000 */
[----:B------:R-:W1:Y:S02]  /*1970*/  SYNCS.PHASECHK.TRANS64.TRYWAIT P1, [R89+URZ+0x16830], R0 ;  /* 0x01683000590075a7 */ /* 0x000e64000802017f */
[----:B-1----:R-:W-:Y:S05]  /*1980*/  @!P1 BRA `(.L_x_13663) ;  /* 0x0000013400149947 */ /* 0x002fea0003800000 */
.L_x_13662:
        /* <DEDUP_REMOVED lines=35> */
.L_x_13664:
[----:B------:R-:W-:Y:S01]  /*1bc0*/  UISETP.NE.AND UP1, UPT, UR50, URZ, UPT ;  /* 0x0000003f3200728c */ /* 0x000fe2000bf25270 */
[----:B------:R-:W-:Y:S01]  /*1bd0*/  R2UR UR6, R89 ;  /* 0x00000000590672ca */ /* 0x000fe200000e0000 */
[----:B------:R-:W-:Y:S01]  /*1be0*/  ULDC UR7, c[0x0][0x9d8] ;  /* 0x0002760000077ab9 */ /* 0x000fe20000000800 */
[----:B------:R-:W-:Y:S01]  /*1bf0*/  UISETP.NE.AND UP0, UPT, UR49, URZ, UPT ;  /* 0x0000003f3100728c */ /* 0x000fe2000bf05270 */
[----:B------:R-:W-:Y:S01]  /*1c00*/  FMUL.FTZ R3, R24, UR7 ;  /* 0x0000000718037c20 */ /* 0x000fe20008410000 */
[----:B------:R-:W-:Y:S01]  /*1c10*/  FMUL.FTZ R24, R55, UR7 ;  /* 0x0000000737187c20 */ /* 0x000fe20008410000 */
[----:B------:R-:W-:Y:S01]  /*1c20*/  PLOP3.LUT P1, PT, PT, PT, UP1, 0x80, 0x0 ;  /* 0x000000000000781c */ /* 0x000fe20003f2f018 */
[----:B------:R-:W-:Y:S01]  /*1c30*/  FMUL.FTZ R55, R61, UR7 ;  /* 0x000000073d377c20 */ /* 0x000fe20008410000 */
[----:B------:R-:W-:Y:S01]  /*1c40*/  PLOP3.LUT P2, PT, PT, PT, UP1, 0x80, 0x0 ;  /* 0x000000000000781c */ /* 0x000fe20003f4f018 */
[----:B------:R-:W-:Y:S01]  /*1c50*/  FMUL.FTZ R94, R37, UR7 ;  /* 0x00000007255e7c20 */ /* 0x000fe20008410000 */
[----:B------:R-:W-:Y:S01]  /*1c60*/  VIADD R61, R17, UR38 ;  /* 0x00000026113d7c36 */ /* 0x000fe20008000000 */
[----:B------:R-:W2:Y:S01]  /*1c70*/  LDC R37, c[0x0][0x2f0] ;  /* 0x0000bc00ff257b82 */ /* 0x000ea20000000800 */
[----:B------:R-:W-:Y:S01]  /*1c80*/  @UP1 ULDC UR10, c[0x0][0x44c] ;  /* 0x00011300000a1ab9 */ /* 0x000fe20000000800 */
[----:B------:R-:W-:Y:S01]  /*1c90*/  FMUL.FTZ R91, R32, UR7 ;  /* 0x00000007205b7c20 */ /* 0x000fe20008410000 */
[----:B------:R-:W-:Y:S01]  /*1ca0*/  FMUL.FTZ R93, R36, UR7 ;  /* 0x00000007245d7c20 */ /* 0x000fe20008410000 */
[----:B------:R-:W-:Y:S01]  /*1cb0*/  FMUL.FTZ R92, R33, UR7 ;  /* 0x00000007215c7c20 */ /* 0x000fe20008410000 */
[----:B------:R-:W-:-:S02]  /*1cc0*/  IMAD.MOV.U32 R33, RZ, RZ, -0x80 ;  /* 0xffffff80ff217424 */ /* 0x000fc400078e00ff */
[----:B------:R-:W-:Y:S01]  /*1cd0*/  FMUL.FTZ R14, R25, UR7 ;  /* 0x00000007190e7c20 */ /* 0x000fe20008410000 */
[----:B------:R-:W-:Y:S01]  /*1ce0*/  FMUL.FTZ R25, R54, UR7 ;  /* 0x0000000736197c20 */ /* 0x000fe20008410000 */
[----:B------:R-:W-:Y:S01]  /*1cf0*/  @P1 IMAD.HI.U32 R32, R61, UR10, RZ ;  /* 0x0000000a3d201c27 */ /* 0x000fe2000f8e00ff */
[----:B------:R-:W3:Y:S01]  /*1d00*/  LDC R36, c[0x0][0x288] ;  /* 0x0000a200ff247b82 */ /* 0x000ee20000000800 */
[----:B------:R-:W-:Y:S02]  /*1d10*/  @UP1 ULDC UR10, c[0x0][0x450] ;  /* 0x00011400000a1ab9 */ /* 0x000fe40000000800 */
[----:B------:R-:W-:Y:S01]  /*1d20*/  FMUL.FTZ R54, R60, UR7 ;  /* 0x000000073c367c20 */ /* 0x000fe20008410000 */
[----:B------:R-:W-:Y:S01]  /*1d30*/  IMAD R96, R88, R33, 0x80 ;  /* 0x0000008058607424 */ /* 0x000fe200078e0221 */
[----:B------:R-:W-:Y:S01]  /*1d40*/  @P2 SHF.R.U32.HI R61, RZ, UR10, R32 ;  /* 0x0000000aff3d2c19 */ /* 0x000fe20008011620 */
[----:B------:R-:W-:Y:S01]  /*1d50*/  UIADD3 UR6, UR6, 0x16840, URZ ;  /* 0x0001684006067890 */ /* 0x000fe2000fffe03f */
[----:B------:R-:W-:Y:S01]  /*1d60*/  FMUL.FTZ R5, R30, UR7 ;  /* 0x000000071e057c20 */ /* 0x000fe20008410000 */
[----:B------:R-:W-:-:S02]  /*1d70*/  VIADD R33, R96, 0x1 ;  /* 0x0000000160217836 */ /* 0x000fc40000000000 */
[----:B------:R-:W-:Y:S01]  /*1d80*/  FMUL.FTZ R21, R50, UR7 ;  /* 0x0000000732157c20 */ /* 0x000fe20008410000 */
[----:B------:R-:W4:Y:S01]  /*1d90*/  SHFL.IDX PT, R60, R61, RZ, 0x1c1f ;  /* 0x001c1fff3d3c7589 */ /* 0x000f2200000e0000 */
        /* <DEDUP_REMOVED lines=13> */
[----:B01----:R-:W-:Y:S01]  /*1e70*/  FMUL.FTZ R0, R26, UR7 ;  /* 0x000000071a007c20 */ /* 0x003fe20008410000 */
        /* <DEDUP_REMOVED lines=41> */
[C---:B--2---:R-:W-:Y:S01]  /*2110*/  IMAD R63, R37.reuse, UR40, R56 ;  /* 0x00000028253f7c24 */ /* 0x044fe2000f8e0238 */
[----:B------:R-:W0:Y:S01]  /*2120*/  MUFU.TANH R3, R3 ;  /* 0x0000000300037308 */ /* 0x000e220000002400 */
[----:B------:R-:W-:Y:S01]  /*2130*/  ULDC UR22, c[0x0][0x9dc] ;  /* 0x0002770000167ab9 */ /* 0x000fe20000000800 */
[----:B------:R-:W-:Y:S01]  /*2140*/  SYNCS.ARRIVE.TRANS64.RED.A1T0 RZ, [UR6], RZ ;  /* 0x000000ffffff79a7 */ /* 0x000fe20008100406 */
[----:B------:R-:W-:Y:S01]  /*2150*/  ULOP3.LUT UR6, URZ, UR22, URZ, 0x33, !UPT ;  /* 0x000000163f067292 */ /* 0x000fe2000f8e333f */
[----:B------:R-:W-:Y:S01]  /*2160*/  IMAD R57, R37, UR40, R96 ;  /* 0x0000002825397c24 */ /* 0x000fe2000f8e0260 */
[----:B------:R-:W-:Y:S01]  /*2170*/  ULDC UR11, c[0x0][0x9e0] ;  /* 0x00027800000b7ab9 */ /* 0x000fe20000000800 */
[----:B---3--:R-:W-:Y:S01]  /*2180*/  IMAD.IADD R63, R63, 0x1, -R36 ;  /* 0x000000013f3f7824 */ /* 0x008fe200078e0a24 */
[----:B------:R-:W-:Y:S01]  /*2190*/  LEA R86, R88, 0xffffff80, 0x7 ;  /* 0xffffff8058567811 */ /* 0x000fe200078e38ff */
[----:B------:R-:W1:Y:S01]  /*21a0*/  MUFU.TANH R14, R14 ;  /* 0x0000000e000e7308 */ /* 0x000e620000002400 */
[----:B------:R-:W-:-:S02]  /*21b0*/  IMAD R71, R16, -0x2, R57 ;  /* 0xfffffffe10477824 */ /* 0x000fc400078e0239 */
[C---:B------:R-:W-:Y:S02]  /*21c0*/  VIADD R98, R63.reuse, UR11 ;  /* 0x0000000b3f627c36 */ /* 0x040fe40008000000 */
[----:B------:R-:W-:-:S03]  /*21d0*/  VIADD R73, R63, UR6 ;  /* 0x000000063f497c36 */ /* 0x000fc60008000000 */
[----:B------:R-:W2:Y:S01]  /*21e0*/  MUFU.TANH R0, R0 ;  /* 0x0000000000007308 */ /* 0x000ea20000002400 */
[----:B----4-:R-:W-:Y:S01]  /*21f0*/  VIADDMNMX R63, R60, R98, R71, PT ;  /* 0x000000623c3f7246 */ /* 0x010fe20003800147 */
[----:B------:R-:W-:-:S06]  /*2200*/  IMAD.IADD R65, R73, 0x1, R60 ;  /* 0x0000000149417824 */ /* 0x000fcc00078e023c */
        /* <DEDUP_REMOVED lines=76> */
.L_x_13667:
[----:B------:R-:W-:Y:S02]  /*26d0*/  ULDC UR6, c[0x0][0x9e4] ;  /* 0x0002790000067ab9 */ /* 0x000fe40000000800 */
[----:B------:R-:W-:-:S05]  /*26e0*/  IMAD.U32 R60, RZ, RZ, UR6 ;  /* 0x00000006ff3c7e24 */ /* 0x000fca000f8e00ff */
[----:B------:R-:W-:-:S13]  /*26f0*/  ISETP.NE.AND P1, PT, R60, 0x1, PT ;  /* 0x000000013c00780c */ /* 0x000fda0003f25270 */
[----:B------:R-:W1:Y:S02]  /*2700*/  @P1 LDC.64 R56, c[0x0][0x9e8] ;  /* 0x00027a00ff381b82 */ /* 0x000e640000000a00 */
[----:B-1----:R-:W-:-:S05]  /*2710*/  @P1 IMAD.HI.U32 R56, R67, R56, RZ ;  /* 0x0000003843381227 */ /* 0x002fca00078e00ff */
[----:B------:R-:W-:-:S07]  /*2720*/  @P1 SHF.R.U32.HI R67, RZ, R57, R56 ;  /* 0x00000039ff431219 */ /* 0x000fce0000011638 */
.L_x_13668:
[----:B------:R-:W-:Y:S05]  /*2730*/  BSYNC B0 ;  /* 0x0000000000007941 */ /* 0x000fea0003800000 */
.L_x_13666:
[----:B------:R-:W-:-:S04]  /*2740*/  IMAD R67, R67, R60, -R86 ;  /* 0x0000003c43437224 */ /* 0x000fc800078e0a56 */
[----:B------:R-:W-:-:S05]  /*2750*/  IMAD R56, R16, -0x2, R67 ;  /* 0xfffffffe10387824 */ /* 0x000fca00078e0243 */
[----:B------:R-:W-:Y:S02]  /*2760*/  VIADDMNMX R63, R56, R60, R63, PT ;  /* 0x0000003c383f7246 */ /* 0x000fe4000380013f */
[----:B------:R-:W-:-:S07]  /*2770*/  VIMNMX R65, R65, R56, !PT ;  /* 0x0000003841417248 */ /* 0x000fce0007fe0100 */
.L_x_13665:
[C---:B------:R-:W-:Y:S01]  /*2780*/  ISETP.GE.AND P6, PT, R96.reuse, 0xa, PT ;  /* 0x0000000a6000780c */ /* 0x040fe20003fc6270 */
[----:B------:R-:W-:Y:S01]  /*2790*/  UISETP.NE.AND UP0, UPT, UR49, URZ, UPT ;  /* 0x0000003f3100728c */ /* 0x000fe2000bf05270 */
        /* <DEDUP_REMOVED lines=12> */
[----:B------:R-:W1:Y:S01]  /*2860*/  SHFL.IDX PT, R14, R61, 0x1, 0x1c1f ;  /* 0x003c1f003d0e7f89 */ /* 0x000e6200000e0000 */
[----:B------:R-:W-:Y:S02]  /*2870*/  ISETP.GT.AND P4, PT, R65, 0x9, !P6 ;  /* 0x000000094100780c */ /* 0x000fe40007784270 */
        /* <DEDUP_REMOVED lines=37> */
[----:B------:R-:W-:Y:S01]  /*2ad0*/  FSEL R82, R41, -INF , !P3 ;  /* 0xff80000029527808 */ /* 0x000fe20005800000 */
[----:B-1----:R-:W-:Y:S01]  /*2ae0*/  IMAD.IADD R41, R73, 0x1, R14 ;  /* 0x0000000149297824 */ /* 0x002fe200078e020e */
        /* <DEDUP_REMOVED lines=125> */
[----:B------:R-:W-:Y:S02]  /*32c0*/  ISETP.GE.AND P6, PT, R96, 0x7a, PT ;  /* 0x0000007a6000780c */ /* 0x000fe40003fc6270 */
[----:B------:R-:W-:-:S11]  /*32d0*/  VIADDMNMX R3, R14, R98, R71, PT ;  /* 0x000000620e037246 */ /* 0x000fd60003800147 */
        /* <DEDUP_REMOVED lines=20> */
.L_x_13671:
[----:B------:R-:W-:Y:S02]  /*3420*/  ULDC UR6, c[0x0][0x9e4] ;  /* 0x0002790000067ab9 */ /* 0x000fe40000000800 */
[----:B------:R-:W-:-:S05]  /*3430*/  IMAD.U32 R51, RZ, RZ, UR6 ;  /* 0x00000006ff337e24 */ /* 0x000fca000f8e00ff */
[----:B------:R-:W-:-:S13]  /*3440*/  ISETP.NE.AND P6, PT, R51, 0x1, PT ;  /* 0x000000013300780c */ /* 0x000fda0003fc5270 */
[----:B------:R-:W0:Y:S02]  /*3450*/  @P6 LDC.64 R14, c[0x0][0x9e8] ;  /* 0x00027a00ff0e6b82 */ /* 0x000e240000000a00 */
[----:B0-----:R-:W-:-:S05]  /*3460*/  @P6 IMAD.HI.U32 R14, R47, R14, RZ ;  /* 0x0000000e2f0e6227 */ /* 0x001fca00078e00ff */
[----:B------:R-:W-:-:S07]  /*3470*/  @P6 SHF.R.U32.HI R47, RZ, R15, R14 ;  /* 0x0000000fff2f6219 */ /* 0x000fce000001160e */
.L_x_13672:
[----:B------:R-:W-:Y:S05]  /*3480*/  BSYNC B0 ;  /* 0x0000000000007941 */ /* 0x000fea0003800000 */
.L_x_13670:
[----:B------:R-:W-:-:S04]  /*3490*/  IMAD R47, R47, R51, -R86 ;  /* 0x000000332f2f7224 */ /* 0x000fc800078e0a56 */
[----:B------:R-:W-:-:S05]  /*34a0*/  IMAD R14, R16, -0x2, R47 ;  /* 0xfffffffe100e7824 */ /* 0x000fca00078e022f */
[----:B------:R-:W-:Y:S02]  /*34b0*/  VIADDMNMX R3, R14, R51, R3, PT ;  /* 0x000000330e037246 */ /* 0x000fe40003800103 */
[----:B------:R-:W-:-:S07]  /*34c0*/  VIMNMX R41, R41, R14, !PT ;  /* 0x0000000e29297248 */ /* 0x000fce0007fe0100 */
.L_x_13669:
[----:B------:R-:W-:Y:S01]  /*34d0*/  ISETP.GT.AND P1, PT, R41, 0x1, !P1 ;  /* 0x000000012900780c */ /* 0x000fe20004f24270 */
[----:B------:R-:W-:Y:S01]  /*34e0*/  ULDC UR6, c[0x0][0x988] ;  /* 0x0002620000067ab9 */ /* 0x000fe20000000800 */
[----:B------:R-:W-:Y:S01]  /*34f0*/  LOP3.LUT P6, RZ, R19, 0x4, RZ, 0xc0, !PT ;  /* 0x0000000413ff7812 */ /* 0x000fe200078cc0ff */
        /* <DEDUP_REMOVED lines=29> */
[----:B------:R-:W-:Y:S02]  /*36d0*/  LOP3.LUT P2, RZ, R19, 0x40000, RZ, 0xc0, !PT ;  /* 0x0004000013ff7812 */ /* 0x000fe4000784c0ff */
[----:B------:R-:W-:Y:S02]  /*36e0*/  ISETP.LT.OR P1, PT, R3, 0x19, P1 ;  /* 0x000000190300780c */ /* 0x000fe40000f21670 */
[----:B------:R-:W-:-:S02]  /*36f0*/  FMNMX.FTZ R5, R114, R5, !PT ;  /* 0x0000000572057209 */ /* 0x000fc40007810000 */
[----:B------:R-:W-:Y:S01]  /*3700*/  FSEL R80, R9, -INF , !P1 ;  /* 0xff80000009507808 */ /* 0x000fe20004800000 */
[----:B------:R-:W-:Y:S01]  /*3710*/  IMAD.U32 R9, RZ, RZ, UR6 ;  /* 0x00000006ff097e24 */ /* 0x000fe2000f8e00ff */
[----:B------:R-:W-:Y:S01]  /*3720*/  LOP3.LUT P1, RZ, R19, 0x1000000, RZ, 0xc0, !PT ;  /* 0x0100000013ff7812 */ /* 0x000fe2000782c0ff */
[----:B------:R-:W-:Y:S01]  /*3730*/  @UP1 ULDC UR6, c[0x0][0x44c] ;  /* 0x0001130000061ab9 */ /* 0x000fe20000000800 */
[----:B------:R-:W-:Y:S01]  /*3740*/  FMNMX.FTZ R5, R82, R5, !PT ;  /* 0x0000000552057209 */ /* 0x000fe20007810000 */
[----:B------:R-:W-:Y:S01]  /*3750*/  UIMAD.WIDE.U32 UR6, UR38, UR6, URZ ;  /* 0x00000006260672a5 */ /* 0x000fe2000f8e003f */
[----:B------:R-:W-:Y:S02]  /*3760*/  ISETP.GT.AND P1, PT, R41, 0x19, !P1 ;  /* 0x000000192900780c */ /* 0x000fe40004f24270 */
[----:B------:R-:W-:Y:S01]  /*3770*/  LOP3.LUT P6, RZ, R19, 0x20000, RZ, 0xc0, !PT ;  /* 0x0002000013ff7812 */ /* 0x000fe200078cc0ff */
[----:B------:R-:W-:Y:S01]  /*3780*/  @UP1 USHF.R.U32.HI UR10, URZ, UR14, UR7 ;  /* 0x0000000e3f0a1299 */ /* 0x000fe20008011607 */
[----:B------:R-:W-:-:S02]  /*3790*/  ISETP.LT.OR P1, PT, R3, 0x1a, P1 ;  /* 0x0000001a0300780c */ /* 0x000fc40000f21670 */
[----:B------:R-:W-:Y:S01]  /*37a0*/  FMNMX.FTZ R5, R112, R5, !PT ;  /* 0x0000000570057209 */ /* 0x000fe20007810000 */
[----:B------:R-:W-:Y:S01]  /*37b0*/  UIADD3 UR51, UR51, UR10, URZ ;  /* 0x0000000a33337290 */ /* 0x000fe2000fffe03f */
[----:B------:R-:W-:Y:S02]  /*37c0*/  FSEL R100, R8, -INF , !P1 ;  /* 0xff80000008647808 */ /* 0x000fe40004800000 */
[----:B------:R-:W-:Y:S01]  /*37d0*/  LOP3.LUT P1, RZ, R19, 0x800000, RZ, 0xc0, !PT ;  /* 0x0080000013ff7812 */ /* 0x000fe2000782c0ff */
[----:B------:R-:W-:Y:S01]  /*37e0*/  UIADD3 UR10, UR51, UR11, URZ ;  /* 0x0000000b330a7290 */ /* 0x000fe2000fffe03f */
        /* <DEDUP_REMOVED lines=60> */
[----:B------:R-:W-:Y:S02]  /*3bb0*/  ISETP.LT.OR P3, PT, R3, 0x71, P3 ;  /* 0x000000710300780c */ /* 0x000fe40001f61670 */
[C---:B------:R-:W-:Y:S02]  /*3bc0*/  ISETP.GT.AND P1, PT, R41.reuse, 0x41, !P1 ;  /* 0x000000412900780c */ /* 0x040fe40004f24270 */
[----:B------:R-:W-:Y:S02]  /*3bd0*/  ISETP.GT.AND P5, PT, R41, 0x78, !P5 ;  /* 0x000000782900780c */ /* 0x000fe40006fa4270 */
[----:B------:R-:W-:-:S02]  /*3be0*/  ISETP.LT.OR P1, PT, R3, 0x42, P1 ;  /* 0x000000420300780c */ /* 0x000fc40000f21670 */
[----:B0-----:R-:W-:Y:S02]  /*3bf0*/  FMNMX.FTZ R10, R5, R10, !PT ;  /* 0x0000000a050a7209 */ /* 0x001fe40007810000 */
[----:B------:R-:W-:Y:S02]  /*3c00*/  FSEL R20, R29, -INF , !P1 ;  /* 0xff8000001d147808 */ /* 0x000fe40004800000 */
[----:B------:R-:W-:Y:S01]  /*3c10*/  LOP3.LUT P1, RZ, R19, 0x2000, RZ, 0xc0, !PT ;  /* 0x0000200013ff7812 */ /* 0x000fe2000782c0ff */
[----:B------:R-:W0:Y:S01]  /*3c20*/  SHFL.BFLY PT, R7, R10, 0x1, 0x1f ;  /* 0x0c201f000a077f89 */ /* 0x000e2200000e0000 */
[----:B------:R-:W-:Y:S02]  /*3c30*/  ISETP.LT.OR P4, PT, R3, 0x72, P4 ;  /* 0x000000720300780c */ /* 0x000fe40002781670 */
[----:B------:R-:W-:Y:S02]  /*3c40*/  ISETP.GT.AND P1, PT, R41, 0x48, !P1 ;  /* 0x000000482900780c */ /* 0x000fe40004f24270 */
[----:B------:R-:W-:-:S02]  /*3c50*/  FSEL R28, R28, -INF , !P3 ;  /* 0xff8000001c1c7808 */ /* 0x000fc40005800000 */
[C---:B------:R-:W-:Y:S02]  /*3c60*/  ISETP.LT.OR P1, PT, R3.reuse, 0x49, P1 ;  /* 0x000000490300780c */ /* 0x040fe40000f21670 */
        /* <DEDUP_REMOVED lines=9> */
[----:B------:R-:W-:-:S03]  /*3d00*/  FMUL.FTZ R25, R12, R9 ;  /* 0x000000090c197220 */ /* 0x000fc60000410000 */
        /* <DEDUP_REMOVED lines=29> */
[-CC-:B------:R-:W-:Y:S01]  /*3ee0*/  FFMA.FTZ R76, R76, R9.reuse, -R25.reuse ;  /* 0x000000094c4c7223 */ /* 0x180fe20000010819 */
[----:B------:R-:W-:Y:S01]  /*3ef0*/  ISETP.LT.OR P1, PT, R3, 0x1, P1 ;  /* 0x000000010300780c */ /* 0x000fe20000f21670 */
[-CC-:B------:R-:W-:Y:S01]  /*3f00*/  FFMA.FTZ R5, R132, R9.reuse, -R25.reuse ;  /* 0x0000000984057223 */ /* 0x180fe20000010819 */
[-CC-:B------:R-:W-:Y:S01]  /*3f10*/  FFMA.FTZ R132, R74, R9.reuse, -R25.reuse ;  /* 0x000000094a847223 */ /* 0x180fe20000010819 */
[----:B------:R-:W-:Y:S01]  /*3f20*/  ISETP.GT.AND P6, PT, R41, 0x79, !P6 ;  /* 0x000000792900780c */ /* 0x000fe200077c4270 */
[-CC-:B------:R-:W-:Y:S01]  /*3f30*/  FFMA.FTZ R148, R43, R9.reuse, -R25.reuse ;  /* 0x000000092b947223 */ /* 0x180fe20000010819 */
[----:B------:R-:W-:Y:S01]  /*3f40*/  FSEL R0, R0, -INF , !P1 ;  /* 0xff80000000007808 */ /* 0x000fe20004800000 */
[-CC-:B------:R-:W-:Y:S01]  /*3f50*/  FFMA.FTZ R150, R130, R9.reuse, -R25.reuse ;  /* 0x0000000982967223 */ /* 0x180fe20000010819 */
[----:B------:R-:W-:Y:S01]  /*3f60*/  LOP3.LUT P1, RZ, R19, 0x4000000, RZ, 0xc0, !PT ;  /* 0x0400000013ff7812 */ /* 0x000fe2000782c0ff */
[----:B------:R-:W-:Y:S01]  /*3f70*/  MUFU.EX2 R5, R5 ;  /* 0x0000000500057308 */ /* 0x000fe20000000800 */
[----:B------:R-:W-:Y:S01]  /*3f80*/  FMNMX.FTZ R11, R0, R106, !PT ;  /* 0x0000006a000b7209 */ /* 0x000fe20007810000 */
[-CC-:B------:R-:W-:Y:S01]  /*3f90*/  FFMA.FTZ R7, R128, R9.reuse, -R25.reuse ;  /* 0x0000000980077223 */ /* 0x180fe20000010819 */
[----:B------:R-:W-:Y:S01]  /*3fa0*/  ISETP.GT.AND P1, PT, R41, 0x68, !P1 ;  /* 0x000000682900780c */ /* 0x000fe20004f24270 */
[--C-:B------:R-:W-:Y:S01]  /*3fb0*/  FFMA.FTZ R144, R126, R9, -R25.reuse ;  /* 0x000000097e907223 */ /* 0x100fe20000010819 */
[----:B------:R-:W-:Y:S01]  /*3fc0*/  FMNMX.FTZ R11, R84, R11, !PT ;  /* 0x0000000b540b7209 */ /* 0x000fe20007810000 */
[--C-:B------:R-:W-:Y:S01]  /*3fd0*/  FFMA.FTZ R120, R120, R9, -R25.reuse ;  /* 0x0000000978787223 */ /* 0x100fe20000010819 */
[----:B------:R-:W-:Y:S01]  /*3fe0*/  ISETP.LT.OR P1, PT, R3, 0x69, P1 ;  /* 0x000000690300780c */ /* 0x000fe20000f21670 */
[----:B------:R-:W0:Y:S01]  /*3ff0*/  MUFU.EX2 R148, R148 ;  /* 0x0000009400947308 */ /* 0x000e220000000800 */
        /* <DEDUP_REMOVED lines=15> */
[----:B------:R-:W-:Y:S01]  /*40f0*/  FFMA.FTZ R142, R112, R9, -R25 ;  /* 0x00000009708e7223 */ /* 0x000fe20000010819 */
[----:B------:R-:W-:Y:S01]  /*4100*/  FMNMX.FTZ R13, R100, R13, !PT ;  /* 0x0000000d640d7209 */ /* 0x000fe20007810000 */
[----:B------:R-:W2:Y:S01]  /*4110*/  MUFU.EX2 R7, R7 ;  /* 0x0000000700077308 */ /* 0x000ea20000000800 */
[----:B0-----:R-:W-:Y:S01]  /*4120*/  FADD.FTZ R47, R148, R5 ;  /* 0x00000005942f7221 */ /* 0x001fe20000010000 */
[--C-:B------:R-:W-:Y:S01]  /*4130*/  FFMA.FTZ R43, R42, R9, -R25.reuse ;  /* 0x000000092a2b7223 */ /* 0x100fe20000010819 */
[----:B------:R-:W-:Y:S01]  /*4140*/  FMNMX.FTZ R15, R6, R13, !PT ;  /* 0x0000000d060f7209 */ /* 0x000fe20007810000 */
[-CC-:B------:R-:W-:Y:S01]  /*4150*/  FFMA.FTZ R136, R110, R9.reuse, -R25.reuse ;  /* 0x000000096e887223 */ /* 0x180fe20000010819 */
[-CC-:B------:R-:W-:Y:S01]  /*4160*/  FFMA.FTZ R78, R78, R9.reuse, -R25.reuse ;  /* 0x000000094e4e7223 */ /* 0x180fe20000010819 */
[----:B------:R-:W-:Y:S01]  /*4170*/  FFMA.FTZ R138, R108, R9, -R25 ;  /* 0x000000096c8a7223 */ /* 0x000fe20000010819 */
[----:B------:R-:W-:Y:S01]  /*4180*/  FMNMX.FTZ R15, R98, R15, !PT ;  /* 0x0000000f620f7209 */ /* 0x000fe20007810000 */
[----:B------:R-:W0:Y:S01]  /*4190*/  MUFU.EX2 R144, R144 ;  /* 0x0000009000907308 */ /* 0x000e220000000800 */
[----:B-1----:R-:W-:Y:S01]  /*41a0*/  FADD.FTZ R52, R150, R47 ;  /* 0x0000002f96347221 */ /* 0x002fe20000010000 */
[--C-:B------:R-:W-:Y:S01]  /*41b0*/  FFMA.FTZ R134, R56, R9, -R25.reuse ;  /* 0x0000000938867223 */ /* 0x100fe20000010819 */
[----:B------:R-:W-:Y:S01]  /*41c0*/  FMNMX.FTZ R15, R8, R15, !PT ;  /* 0x0000000f080f7209 */ /* 0x000fe20007810000 */
[-CC-:B------:R-:W-:Y:S01]  /*41d0*/  FFMA.FTZ R118, R118, R9.reuse, -R25.reuse ;  /* 0x0000000976767223 */ /* 0x180fe20000010819 */
[-CC-:B------:R-:W-:Y:S01]  /*41e0*/  FFMA.FTZ R128, R58, R9.reuse, -R25.reuse ;  /* 0x000000093a807223 */ /* 0x180fe20000010819 */
[--C-:B------:R-:W-:Y:S01]  /*41f0*/  FFMA.FTZ R130, R64, R9, -R25.reuse ;  /* 0x0000000940827223 */ /* 0x100fe20000010819 */
[----:B------:R-:W-:Y:S01]  /*4200*/  FMNMX.FTZ R15, R96, R15, !PT ;  /* 0x0000000f600f7209 */ /* 0x000fe20007810000 */
[----:B------:R1:W3:Y:S01]  /*4210*/  MUFU.EX2 R11, R120 ;  /* 0x00000078000b7308 */ /* 0x0002e20000000800 */
[----:B--2---:R-:W-:Y:S01]  /*4220*/  FADD.FTZ R47, R7, R52 ;  /* 0x00000034072f7221 */ /* 0x004fe20000010000 */
[--C-:B------:R-:W-:Y:S01]  /*4230*/  FFMA.FTZ R33, R66, R9, -R25.reuse ;  /* 0x0000000942217223 */ /* 0x100fe20000010819 */
[----:B------:R-:W-:Y:S01]  /*4240*/  FMNMX.FTZ R21, R86, R15, !PT ;  /* 0x0000000f56157209 */ /* 0x000fe20007810000 */
[-CC-:B------:R-:W-:Y:S01]  /*4250*/  FFMA.FTZ R68, R68, R9.reuse, -R25.reuse ;  /* 0x0000000944447223 */ /* 0x180fe20000010819 */
[-CC-:B------:R-:W-:Y:S01]  /*4260*/  FFMA.FTZ R56, R70, R9.reuse, -R25.reuse ;  /* 0x0000000946387223 */ /* 0x180fe20000010819 */
[----:B------:R-:W-:Y:S01]  /*4270*/  FFMA.FTZ R126, R54, R9, -R25 ;  /* 0x00000009367e7223 */ /* 0x000fe20000010819 */
[----:B------:R-:W-:Y:S01]  /*4280*/  FMNMX.FTZ R21, R92, R21, !PT ;  /* 0x000000155c157209 */ /* 0x000fe20007810000 */
[----:B------:R-:W2:Y:S01]  /*4290*/  MUFU.EX2 R146, R146 ;  /* 0x0000009200927308 */ /* 0x000ea20000000800 */
[----:B0-----:R-:W-:Y:S01]  /*42a0*/  FADD.FTZ R52, R144, R47 ;  /* 0x0000002f90347221 */ /* 0x001fe20000010000 */
[--C-:B-1----:R-:W-:Y:S01]  /*42b0*/  FFMA.FTZ R120, R50, R9, -R25.reuse ;  /* 0x0000000932787223 */ /* 0x102fe20000010819 */
[----:B------:R-:W-:Y:S01]  /*42c0*/  FMNMX.FTZ R21, R90, R21, !PT ;  /* 0x000000155a157209 */ /* 0x000fe20007810000 */
[----:B------:R-:W-:Y:S01]  /*42d0*/  FFMA.FTZ R40, R40, R9, -R25 ;  /* 0x0000000928287223 */ /* 0x000fe20000010819 */
[----:B------:R-:W-:-:S02]  /*42e0*/  F2FP.BF16.F32.PACK_AB R148, R5, R148 ;  /* 0x000000940594723e */ /* 0x000fc400000010ff */
[----:B------:R-:W-:Y:S01]  /*42f0*/  FMNMX.FTZ R21, R24, R21, !PT ;  /* 0x0000001518157209 */ /* 0x000fe20007810000 */
[----:B------:R-:W0:Y:S01]  /*4300*/  MUFU.EX2 R13, R94 ;  /* 0x0000005e000d7308 */ /* 0x000e220000000800 */
[----:B---3--:R-:W-:Y:S01]  /*4310*/  FADD.FTZ R47, R11, R52 ;  /* 0x000000340b2f7221 */ /* 0x008fe20000010000 */
[----:B------:R-:W-:Y:S02]  /*4320*/  F2FP.BF16.F32.PACK_AB R150, R7, R150 ;  /* 0x000000960796723e */ /* 0x000fe400000010ff */
[----:B------:R-:W-:Y:S02]  /*4330*/  FMNMX.FTZ R29, R30, R21, !PT ;  /* 0x000000151e1d7209 */ /* 0x000fe40007810000 */
[----:B------:R-:W-:Y:S02]  /*4340*/  F2FP.BF16.F32.PACK_AB R144, R11, R144 ;  /* 0x000000900b90723e */ /* 0x000fe400000010ff */
[----:B------:R-:W-:Y:S01]  /*4350*/  FMNMX.FTZ R29, R20, R29, !PT ;  /* 0x0000001d141d7209 */ /* 0x000fe20007810000 */
[----:B------:R1:W-:Y:S03]  /*4360*/  MUFU.EX2 R21, R76 ;  /* 0x0000004c00157308 */ /* 0x0003e60000000800 */
[----:B------:R-:W-:-:S04]  /*4370*/  FMNMX.FTZ R29, R4, R29, !PT ;  /* 0x0000001d041d7209 */ /* 0x000fc80007810000 */
[----:B------:R-:W-:Y:S01]  /*4380*/  FMNMX.FTZ R29, R34, R29, !PT ;  /* 0x0000001d221d7209 */ /* 0x000fe20007810000 */
[----:B------:R-:W3:Y:S01]  /*4390*/  MUFU.EX2 R140, R140 ;  /* 0x0000008c008c7308 */ /* 0x000ee20000000800 */
[----:B-1----:R-:W-:Y:S01]  /*43a0*/  FSEL R76, R27, -INF , !P2 ;  /* 0xff8000001b4c7808 */ /* 0x002fe20005000000 */
[----:B------:R-:W-:Y:S01]  /*43b0*/  FFMA.FTZ R27, R60, R9, -R25 ;  /* 0x000000093c1b7223 */ /* 0x000fe20000010819 */
[----:B------:R-:W-:-:S04]  /*43c0*/  FMNMX.FTZ R35, R2, R29, !PT ;  /* 0x0000001d02237209 */ /* 0x000fc80007810000 */
[----:B------:R-:W-:Y:S01]  /*43d0*/  FMNMX.FTZ R35, R38, R35, !PT ;  /* 0x0000002326237209 */ /* 0x000fe20007810000 */
[----:B------:R-:W1:Y:S03]  /*43e0*/  MUFU.EX2 R15, R82 ;  /* 0x00000052000f7308 */ /* 0x000e660000000800 */
[----:B------:R-:W-:-:S04]  /*43f0*/  FMNMX.FTZ R35, R44, R35, !PT ;  /* 0x000000232c237209 */ /* 0x000fc80007810000 */
[----:B------:R-:W-:Y:S01]  /*4400*/  FMNMX.FTZ R35, R122, R35, !PT ;  /* 0x000000237a237209 */ /* 0x000fe20007810000 */
[----:B------:R-:W4:Y:S03]  /*4410*/  MUFU.EX2 R142, R142 ;  /* 0x0000008e008e7308 */ /* 0x000f260000000800 */
        /* <DEDUP_REMOVED lines=8> */
[----:B------:R2:W-:Y:S03]  /*44a0*/  MUFU.EX2 R3, R31 ;  /* 0x0000001f00037308 */ /* 0x0005e60000000800 */
[----:B------:R-:W-:-:S04]  /*44b0*/  FMNMX.FTZ R39, R32, R39, !PT ;  /* 0x0000002720277209 */ /* 0x000fc80007810000 */
[----:B------:R-:W-:Y:S01]  /*44c0*/  FMNMX.FTZ R39, R72, R39, !PT ;  /* 0x0000002748277209 */ /* 0x000fe20007810000 */
[----:B------:R-:W-:Y:S01]  /*44d0*/  MUFU.EX2 R138, R138 ;  /* 0x0000008a008a7308 */ /* 0x000fe20000000800 */
[-CC-:B--2---:R-:W-:Y:S01]  /*44e0*/  FFMA.FTZ R31, R62, R9.reuse, -R25.reuse ;  /* 0x000000093e1f7223 */ /* 0x184fe20000010819 */
[----:B------:R-:W-:Y:S02]  /*44f0*/  FFMA.FTZ R25, R46, R9, -R25 ;  /* 0x000000092e197223 */ /* 0x000fe40000010819 */
[----:B------:R-:W2:Y:S04]  /*4500*/  SHFL.BFLY PT, R10, R39, 0x2, 0x1f ;  /* 0x0c401f00270a7f89 */ /* 0x000ea800000e0000 */
[----:B------:R-:W-:Y:S08]  /*4510*/  MUFU.EX2 R35, R118 ;  /* 0x0000007600237308 */ /* 0x000ff00000000800 */
[----:B------:R-:W-:Y:S08]  /*4520*/  MUFU.EX2 R132, R132 ;  /* 0x0000008400847308 */ /* 0x000ff00000000800 */
[----:B------:R-:W-:Y:S01]  /*4530*/  MUFU.EX2 R134, R134 ;  /* 0x0000008600867308 */ /* 0x000fe20000000800 */
[----:B--2---:R-:W-:-:S07]  /*4540*/  FMNMX.FTZ R45, R39, R10, !PT ;  /* 0x0000000a272d7209 */ /* 0x004fce0007810000 */
[----:B------:R-:W-:Y:S01]  /*4550*/  MUFU.EX2 R27, R27 ;  /* 0x0000001b001b7308 */ /* 0x000fe20000000800 */
[----:B------:R-:W2:Y:S07]  /*4560*/  SHFL.BFLY PT, R10, R45, 0x1, 0x1f ;  /* 0x0c201f002d0a7f89 */ /* 0x000eae00000e0000 */
[----:B------:R-:W-:Y:S08]  /*4570*/  MUFU.EX2 R128, R128 ;  /* 0x0000008000807308 */ /* 0x000ff00000000800 */
[----:B------:R-:W-:Y:S08]  /*4580*/  MUFU.EX2 R31, R31 ;  /* 0x0000001f001f7308 */ /* 0x000ff00000000800 */
[----:B------:R-:W-:Y:S01]  /*4590*/  MUFU.EX2 R130, R130 ;  /* 0x0000008200827308 */ /* 0x000fe20000000800 */
[----:B--2---:R-:W-:-:S04]  /*45a0*/  FMNMX.FTZ R10, R45, R10, !PT ;  /* 0x0000000a2d0a7209 */ /* 0x004fc80007810000 */
        /* <DEDUP_REMOVED lines=8> */
[-CC-:B------:R-:W-:Y:S01]  /*4630*/  FFMA.FTZ R42, R104, R9.reuse, -R45.reuse ;  /* 0x00000009682a7223 */ /* 0x180fe2000001082d */
[-C--:B------:R-:W-:Y:S01]  /*4640*/  FFMA.FTZ R133, R30, R9.reuse, -R45 ;  /* 0x000000091e857223 */ /* 0x080fe2000001082d */
[----:B------:R-:W-:Y:S01]  /*4650*/  FADD.FTZ R30, R146, R47 ;  /* 0x0000002f921e7221 */ /* 0x000fe20000010000 */
[----:B------:R-:W-:Y:S01]  /*4660*/  MUFU.EX2 R149, R149 ;  /* 0x0000009500957308 */ /* 0x000fe20000000800 */
[-CC-:B------:R-:W-:Y:S01]  /*4670*/  FFMA.FTZ R145, R14, R9.reuse, -R45.reuse ;  /* 0x000000090e917223 */ /* 0x180fe2000001082d */
[-CC-:B------:R-:W-:Y:S01]  /*4680*/  FFMA.FTZ R14, R102, R9.reuse, -R45.reuse ;  /* 0x00000009660e7223 */ /* 0x180fe2000001082d */
[----:B0-----:R-:W-:Y:S01]  /*4690*/  FADD.FTZ R47, R13, R30 ;  /* 0x0000001e0d2f7221 */ /* 0x001fe20000010000 */
[-CC-:B------:R-:W-:Y:S01]  /*46a0*/  FFMA.FTZ R147, R80, R9.reuse, -R45.reuse ;  /* 0x0000000950937223 */ /* 0x180fe2000001082d */
[-CC-:B------:R-:W-:Y:S01]  /*46b0*/  FFMA.FTZ R46, R100, R9.reuse, -R45.reuse ;  /* 0x00000009642e7223 */ /* 0x180fe2000001082d */
[-C--:B------:R-:W-:Y:S01]  /*46c0*/  FFMA.FTZ R135, R4, R9.reuse, -R45 ;  /* 0x0000000904877223 */ /* 0x080fe2000001082d */
[----:B---3--:R-:W-:Y:S01]  /*46d0*/  FADD.FTZ R30, R140, R47 ;  /* 0x0000002f8c1e7221 */ /* 0x008fe20000010000 */
[----:B------:R-:W0:Y:S01]  /*46e0*/  MUFU.EX2 R0, R0 ;  /* 0x0000000000007308 */ /* 0x000e220000000800 */
[-CC-:B------:R-:W-:Y:S01]  /*46f0*/  FFMA.FTZ R141, R6, R9.reuse, -R45.reuse ;  /* 0x00000009068d7223 */ /* 0x180fe2000001082d */
[-CC-:B------:R-:W-:Y:S01]  /*4700*/  FFMA.FTZ R6, R98, R9.reuse, -R45.reuse ;  /* 0x0000000962067223 */ /* 0x180fe2000001082d */
[----:B-1----:R-:W-:Y:S01]  /*4710*/  FADD.FTZ R47, R15, R30 ;  /* 0x0000001e0f2f7221 */ /* 0x002fe20000010000 */
[-CC-:B------:R-:W-:Y:S01]  /*4720*/  FFMA.FTZ R143, R8, R9.reuse, -R45.reuse ;  /* 0x00000009088f7223 */ /* 0x180fe2000001082d */
[-CC-:B------:R-:W-:Y:S01]  /*4730*/  FFMA.FTZ R129, R2, R9.reuse, -R45.reuse ;  /* 0x0000000902817223 */ /* 0x180fe2000001082d */
[-C--:B------:R-:W-:Y:S01]  /*4740*/  FFMA.FTZ R8, R96, R9.reuse, -R45 ;  /* 0x0000000960087223 */ /* 0x080fe2000001082d */
[----:B----4-:R-:W-:Y:S01]  /*4750*/  FADD.FTZ R4, R142, R47 ;  /* 0x0000002f8e047221 */ /* 0x010fe20000010000 */
[----:B------:R-:W1:Y:S01]  /*4760*/  MUFU.EX2 R151, R151 ;  /* 0x0000009700977308 */ /* 0x000e620000000800 */
[-CC-:B------:R-:W-:Y:S01]  /*4770*/  FFMA.FTZ R137, R86, R9.reuse, -R45.reuse ;  /* 0x0000000956897223 */ /* 0x180fe2000001082d */
[-CC-:B------:R-:W-:Y:S01]  /*4780*/  FFMA.FTZ R50, R92, R9.reuse, -R45.reuse ;  /* 0x000000095c327223 */ /* 0x180fe2000001082d */
[----:B------:R-:W-:Y:S01]  /*4790*/  FADD.FTZ R49, R21, R4 ;  /* 0x0000000415317221 */ /* 0x000fe20000010000 */
[-CC-:B------:R-:W-:Y:S01]  /*47a0*/  FFMA.FTZ R4, R34, R9.reuse, -R45.reuse ;  /* 0x0000000922047223 */ /* 0x180fe2000001082d */
[-CC-:B------:R-:W-:Y:S01]  /*47b0*/  FFMA.FTZ R139, R90, R9.reuse, -R45.reuse ;  /* 0x000000095a8b7223 */ /* 0x180fe2000001082d */
[-C--:B------:R-:W-:Y:S01]  /*47c0*/  FFMA.FTZ R24, R24, R9.reuse, -R45 ;  /* 0x0000000918187223 */ /* 0x080fe2000001082d */
[----:B-----5:R-:W-:Y:S01]  /*47d0*/  FADD.FTZ R34, R136, R49 ;  /* 0x0000003188227221 */ /* 0x020fe20000010000 */
[----:B------:R-:W2:Y:S01]  /*47e0*/  MUFU.EX2 R42, R42 ;  /* 0x0000002a002a7308 */ /* 0x000ea20000000800 */
[----:B0-----:R-:W-:Y:S01]  /*47f0*/  FADD.FTZ R30, R149, R0 ;  /* 0x00000000951e7221 */ /* 0x001fe20000010000 */
[-CC-:B------:R-:W-:Y:S01]  /*4800*/  FFMA.FTZ R20, R20, R9.reuse, -R45.reuse ;  /* 0x0000000914147223 */ /* 0x180fe2000001082d */
[----:B------:R-:W-:Y:S01]  /*4810*/  FADD.FTZ R49, R29, R34 ;  /* 0x000000221d317221 */ /* 0x000fe20000010000 */
[-CC-:B------:R-:W-:Y:S01]  /*4820*/  FFMA.FTZ R131, R44, R9.reuse, -R45.reuse ;  /* 0x000000092c837223 */ /* 0x180fe2000001082d */
[-CC-:B------:R-:W-:Y:S01]  /*4830*/  FFMA.FTZ R122, R122, R9.reuse, -R45.reuse ;  /* 0x000000097a7a7223 */ /* 0x180fe2000001082d */
[-C--:B------:R-:W-:Y:S01]  /*4840*/  FFMA.FTZ R124, R124, R9.reuse, -R45 ;  /* 0x000000097c7c7223 */ /* 0x080fe2000001082d */
[----:B------:R-:W-:Y:S01]  /*4850*/  FADD.FTZ R34, R138, R49 ;  /* 0x000000318a227221 */ /* 0x000fe20000010000 */
[----:B------:R-:W0:Y:S01]  /*4860*/  MUFU.EX2 R145, R145 ;  /* 0x0000009100917308 */ /* 0x000e220000000800 */
[----:B-1----:R-:W-:Y:S01]  /*4870*/  FADD.FTZ R47, R151, R30 ;  /* 0x0000001e972f7221 */ /* 0x002fe20000010000 */
[-CC-:B------:R-:W-:Y:S01]  /*4880*/  FFMA.FTZ R48, R48, R9.reuse, -R45.reuse ;  /* 0x0000000930307223 */ /* 0x180fe2000001082d */
[----:B------:R-:W-:Y:S01]  /*4890*/  FADD.FTZ R49, R35, R34 ;  /* 0x0000002223317221 */ /* 0x000fe20000010000 */
[-CC-:B------:R-:W-:Y:S01]  /*48a0*/  FFMA.FTZ R76, R76, R9.reuse, -R45.reuse ;  /* 0x000000094c4c7223 */ /* 0x180fe2000001082d */
[--C-:B------:R-:W-:Y:S01]  /*48b0*/  FFMA.FTZ R28, R28, R9, -R45.reuse ;  /* 0x000000091c1c7223 */ /* 0x100fe2000001082d */
[----:B------:R-:W-:Y:S01]  /*48c0*/  F2FP.BF16.F32.PACK_AB R149, R0, R149 ;  /* 0x000000950095723e */ /* 0x000fe200000010ff */
[-C--:B------:R-:W-:Y:S01]  /*48d0*/  FFMA.FTZ R74, R74, R9.reuse, -R45 ;  /* 0x000000094a4a7223 */ /* 0x080fe2000001082d */
        /* <DEDUP_REMOVED lines=8> */
[----:B------:R-:W-:Y:S01]  /*4960*/  FFMA.FTZ R30, R38, R9, -R45 ;  /* 0x00000009261e7223 */ /* 0x000fe2000001082d */
[----:B------:R-:W-:Y:S02]  /*4970*/  F2FP.BF16.F32.PACK_AB R136, R29, R136 ;  /* 0x000000881d88723e */ /* 0x000fe400000010ff */
[----:B------:R-:W-:Y:S02]  /*4980*/  F2FP.BF16.F32.PACK_AB R138, R35, R138 ;  /* 0x0000008a238a723e */ /* 0x000fe400000010ff */
[----:B------:R-:W-:Y:S01]  /*4990*/  F2FP.BF16.F32.PACK_AB R151, R42, R151 ;  /* 0x000000972a97723e */ /* 0x000fe200000010ff */
[----:B------:R-:W0:Y:S01]  /*49a0*/  MUFU.EX2 R46, R46 ;  /* 0x0000002e002e7308 */ /* 0x000e220000000800 */
[C---:B-1----:R-:W-:Y:S01]  /*49b0*/  FADD.FTZ R2, R14.reuse, R47 ;  /* 0x0000002f0e027221 */ /* 0x042fe20000010000 */
[----:B------:R-:W-:-:S06]  /*49c0*/  F2FP.BF16.F32.PACK_AB R145, R14, R145 ;  /* 0x000000910e91723e */ /* 0x000fcc00000010ff */
[----:B------:R-:W1:Y:S01]  /*49d0*/  MUFU.EX2 R141, R141 ;  /* 0x0000008d008d7308 */ /* 0x000e620000000800 */
[----:B--2---:R-:W-:Y:S01]  /*49e0*/  FADD.FTZ R47, R147, R2 ;  /* 0x00000002932f7221 */ /* 0x004fe20000010000 */
[----:B------:R-:W-:Y:S01]  /*49f0*/  FADD.FTZ R2, R132, R49 ;  /* 0x0000003184027221 */ /* 0x000fe20000010000 */
[----:B------:R-:W-:-:S03]  /*4a00*/  F2FP.BF16.F32.PACK_AB R132, R3, R132 ;  /* 0x000000840384723e */ /* 0x000fc600000010ff */
[----:B------:R-:W-:Y:S01]  /*4a10*/  FADD.FTZ R49, R3, R2 ;  /* 0x0000000203317221 */ /* 0x000fe20000010000 */
[-C--:B------:R-:W-:Y:S01]  /*4a20*/  FFMA.FTZ R2, R26, R9.reuse, -R45 ;  /* 0x000000091a027223 */ /* 0x080fe2000001082d */
[----:B------:R-:W2:Y:S01]  /*4a30*/  MUFU.EX2 R6, R6 ;  /* 0x0000000600067308 */ /* 0x000ea20000000800 */
[----:B0-----:R-:W-:Y:S01]  /*4a40*/  FADD.FTZ R34, R46, R47 ;  /* 0x0000002f2e227221 */ /* 0x001fe20000010000 */
[----:B------:R-:W-:Y:S01]  /*4a50*/  FFMA.FTZ R45, R72, R9, -R45 ;  /* 0x00000009482d7223 */ /* 0x000fe2000001082d */
[----:B------:R-:W-:-:S05]  /*4a60*/  F2FP.BF16.F32.PACK_AB R147, R46, R147 ;  /* 0x000000932e93723e */ /* 0x000fca00000010ff */
        /* <DEDUP_REMOVED lines=8> */
[----:B------:R-:W-:Y:S02]  /*4af0*/  F2FP.BF16.F32.PACK_AB R128, R31, R128 ;  /* 0x000000801f80723e */ /* 0x000fe400000010ff */
[----:B------:R-:W-:-:S03]  /*4b00*/  F2FP.BF16.F32.PACK_AB R141, R6, R141 ;  /* 0x0000008d068d723e */ /* 0x000fc600000010ff */
[----:B------:R-:W2:Y:S01]  /*4b10*/  MUFU.EX2 R137, R137 ;  /* 0x0000008900897308 */ /* 0x000ea20000000800 */
[----:B0-----:R-:W-:-:S07]  /*4b20*/  FADD.FTZ R47, R143, R26 ;  /* 0x0000001a8f2f7221 */ /* 0x001fce0000010000 */
[----:B------:R-:W0:Y:S01]  /*4b30*/  MUFU.EX2 R50, R50 ;  /* 0x0000003200327308 */ /* 0x000e220000000800 */
[C---:B-1----:R-:W-:Y:S01]  /*4b40*/  FADD.FTZ R34, R8.reuse, R47 ;  /* 0x0000002f08227221 */ /* 0x042fe20000010000 */
[----:B------:R-:W-:Y:S01]  /*4b50*/  FADD.FTZ R47, R31, R38 ;  /* 0x000000261f2f7221 */ /* 0x000fe20000010000 */
[----:B------:R-:W-:-:S03]  /*4b60*/  F2FP.BF16.F32.PACK_AB R143, R8, R143 ;  /* 0x0000008f088f723e */ /* 0x000fc600000010ff */
[----:B------:R-:W-:Y:S01]  /*4b70*/  FADD.FTZ R38, R130, R47 ;  /* 0x0000002f82267221 */ /* 0x000fe20000010000 */
[----:B------:R-:W-:Y:S01]  /*4b80*/  F2FP.BF16.F32.PACK_AB R130, R33, R130 ;  /* 0x000000822182723e */ /* 0x000fe200000010ff */
[----:B------:R-:W1:Y:S01]  /*4b90*/  MUFU.EX2 R139, R139 ;  /* 0x0000008b008b7308 */ /* 0x000e620000000800 */
[----:B--2---:R-:W-:Y:S01]  /*4ba0*/  FADD.FTZ R5, R137, R34 ;  /* 0x0000002289057221 */ /* 0x004fe20000010000 */
[----:B------:R-:W-:-:S06]  /*4bb0*/  FADD.FTZ R38, R33, R38 ;  /* 0x0000002621267221 */ /* 0x000fcc0000010000 */
        /* <DEDUP_REMOVED lines=59> */
[----:B--2---:R-:W-:Y:S01]  /*4f70*/  FADD.FTZ R2, R40, R5 ;  /* 0x0000000528027221 */ /* 0x004fe20000010000 */
[----:B------:R-:W-:-:S06]  /*4f80*/  VIADD R5, R88, 0xfffffffe ;  /* 0xfffffffe58057836 */ /* 0x000fcc0000000000 */
        /* <DEDUP_REMOVED lines=18> */
.L_x_13674:
[----:B------:R-:W-:Y:S02]  /*50b0*/  ULDC UR14, c[0x0][0x9e4] ;  /* 0x00027900000e7ab9 */ /* 0x000fe40000000800 */
[----:B------:R-:W-:-:S11]  /*50c0*/  UISETP.NE.AND UP0, UPT, UR14, 0x1, UPT ;  /* 0x000000010e00788c */ /* 0x000fd6000bf05270 */
[----:B------:R-:W-:Y:S02]  /*50d0*/  @UP0 ULDC.64 UR18, c[0x0][0x9e8] ;  /* 0x00027a0000120ab9 */ /* 0x000fe40000000a00 */
[----:B------:R-:W-:-:S04]  /*50e0*/  UIMAD.WIDE.U32 UR6, UR11, UR18, URZ ;  /* 0x000000120b0672a5 */ /* 0x000fc8000f8e003f */
[----:B------:R-:W-:-:S12]  /*50f0*/  @UP0 USHF.R.U32.HI UR11, URZ, UR19, UR7 ;  /* 0x000000133f0b0299 */ /* 0x000fd80008011607 */
.L_x_13675:
[----:B------:R-:W-:-:S04]  /*5100*/  UIMAD UR11, UR11, UR14, UR14 ;  /* 0x0000000e0b0b72a4 */ /* 0x000fc8000f8e020e */
[----:B------:R-:W-:-:S04]  /*5110*/  UISETP.LT.AND UP0, UPT, UR10, UR11, UPT ;  /* 0x0000000b0a00728c */ /* 0x000fc8000bf01270 */
[----:B------:R-:W-:-:S12]  /*5120*/  USEL UR10, UR10, UR11, UP0 ;  /* 0x0000000b0a0a7287 */ /* 0x000fd80008000000 */
.L_x_13673:
        /* <DEDUP_REMOVED lines=21> */
[----:B------:R-:W-:-:S13]  /*5280*/  ISETP.GE.AND P1, PT, R5, UR25, PT ;  /* 0x0000001905007c0c */ /* 0x000fda000bf26270 */
[----:B------:R-:W-:Y:S05]  /*5290*/  @!P1 BRA `(.L_x_13676) ;  /* 0x0000003400a49947 */ /* 0x000fea0003800000 */
        /* <DEDUP_REMOVED lines=9> */
.L_x_13695:
[----:B------:R-:W-:Y:S01]  /*5330*/  ISETP.NE.AND P2, PT, RZ, UR44, PT ;  /* 0x0000002cff007c0c */ /* 0x000fe2000bf45270 */
[----:B------:R-:W-:-:S04]  /*5340*/  UISETP.NE.AND UP0, UPT, UR26, 0x1, UPT ;  /* 0x000000011a00788c */ /* 0x000fc8000bf05270 */
[----:B------:R-:W-:-:S04]  /*5350*/  USEL UR46, URZ, 0x1, UP0 ;  /* 0x000000013f2e7887 */ /* 0x000fc80008000000 */
[----:B------:R-:W-:-:S04]  /*5360*/  ULOP3.LUT UR46, UR27, UR46, URZ, 0x3c, !UPT ;  /* 0x0000002e1b2e7292 */ /* 0x000fc8000f8e3c3f */
[----:B------:R-:W-:Y:S08]  /*5370*/  @P2 BRA `(.L_x_13677) ;  /* 0x0000000000382947 */ /* 0x000ff00003800000 */
[----:B------:R-:W-:Y:S05]  /*5380*/  @!P0 BRA `(.L_x_13678) ;  /* 0x0000000000048947 */ /* 0x000fea0003800000 */
[----:B------:R-:W-:Y:S01]  /*5390*/  BPT.TRAP 0x1 ;  /* 0x000000040000795c */ /* 0x000fe20000300000 */
.L_x_13678:
        /* <DEDUP_REMOVED lines=9> */
.L_x_13679:
[----:B-1----:R-:W-:Y:S05]  /*5430*/  @P1 BRA `(.L_x_13677) ;  /* 0x0000000000081947 */ /* 0x002fea0003800000 */
[----:B------:R-:W1:Y:S02]  /*5440*/  SYNCS.PHASECHK.TRANS64.TRYWAIT P1, [UR6+0x16830], R6 ;  /* 0x01683006ff0075a7 */ /* 0x000e640008020146 */
[----:B-1----:R-:W-:Y:S05]  /*5450*/  @!P1 BRA `(.L_x_13680) ;  /* 0x000000f800749947 */ /* 0x002fea0003800000 */
.L_x_13677:
        /* <DEDUP_REMOVED lines=28> */
.L_x_13682:
[----:B------:R-:W-:Y:S01]  /*5620*/  ULEA UR6, UR26, UR45, 0x3 ;  /* 0x0000002d1a067291 */ /* 0x000fe2000f8e183f */
[----:B------:R-:W-:-:S05]  /*5630*/  IMAD.U32 R6, RZ, RZ, UR27 ;  /* 0x0000001bff067e24 */ /* 0x000fca000f8e00ff */
[----:B------:R-:W-:-:S04]  /*5640*/  SHF.L.U32 R6, R6, 0x1f, RZ ;  /* 0x0000001f06067819 */ /* 0x000fc800000006ff */
[----:B------:R0:W1:Y:S01]  /*5650*/  SYNCS.PHASECHK.TRANS64.TRYWAIT P1, [UR6+0x16850], R6 ;  /* 0x01685006ff0075a7 */ /* 0x0000620008020146 */
[----:B------:R-:W-:Y:S05]  /*5660*/  @!P0 BRA `(.L_x_13683) ;  /* 0x0000000000048947 */ /* 0x000fea0003800000 */
[----:B------:R-:W-:Y:S01]  /*5670*/  BPT.TRAP 0x1 ;  /* 0x000000040000795c */ /* 0x000fe20000300000 */
.L_x_13683:
[----:B-1----:R-:W-:Y:S05]  /*5680*/  @P1 BRA `(.L_x_13681) ;  /* 0x0000000000081947 */ /* 0x002fea0003800000 */
[----:B------:R-:W1:Y:S02]  /*5690*/  SYNCS.PHASECHK.TRANS64.TRYWAIT P1, [UR6+0x16850], R6 ;  /* 0x01685006ff0075a7 */ /* 0x000e640008020146 */
[----:B-1----:R-:W-:Y:S05]  /*56a0*/  @!P1 BRA `(.L_x_13684) ;  /* 0x000000f400f89947 */ /* 0x002fea0003800000 */
.L_x_13681:
        /* <DEDUP_REMOVED lines=51> */
.L_x_13685:
[----:B------:R-:W-:Y:S01]  /*59e0*/  UISETP.NE.AND UP1, UPT, UR50, URZ, UPT ;  /* 0x0000003f3200728c */ /* 0x000fe2000bf25270 */
[----:B------:R-:W-:Y:S01]  /*59f0*/  FMUL.FTZ R125, R76, UR24 ;  /* 0x000000184c7d7c20 */ /* 0x000fe20008410000 */
[----:B------:R-:W-:Y:S01]  /*5a00*/  FMUL.FTZ R10, R31, UR24 ;  /* 0x000000181f0a7c20 */ /* 0x000fe20008410000 */
[----:B------:R-:W-:Y:S02]  /*5a10*/  VIADD R76, R17, UR38 ;  /* 0x00000026114c7c36 */ /* 0x000fe40008000000 */
[----:B------:R-:W-:Y:S01]  /*5a20*/  FMUL.FTZ R31, R37, UR24 ;  /* 0x00000018251f7c20 */ /* 0x000fe20008410000 */
[----:B------:R-:W-:Y:S01]  /*5a30*/  FMUL.FTZ R21, R29, UR24 ;  /* 0x000000181d157c20 */ /* 0x000fe20008410000 */
[----:B------:R-:W-:Y:S01]  /*5a40*/  PLOP3.LUT P1, PT, PT, PT, UP1, 0x80, 0x0 ;  /* 0x000000000000781c */ /* 0x000fe20003f2f018 */
[----:B------:R-:W1:Y:S01]  /*5a50*/  LDC R37, c[0x0][0x2f0] ;  /* 0x0000bc00ff257b82 */ /* 0x000e620000000800 */
[----:B------:R-:W-:Y:S01]  /*5a60*/  PLOP3.LUT P2, PT, PT, PT, UP1, 0x80, 0x0 ;  /* 0x000000000000781c */ /* 0x000fe20003f4f018 */
[----:B------:R-:W-:Y:S01]  /*5a70*/  FMUL.FTZ R29, R36, UR24 ;  /* 0x00000018241d7c20 */ /* 0x000fe20008410000 */
[----:B------:R-:W-:Y:S01]  /*5a80*/  FMUL.FTZ R11, R25, UR24 ;  /* 0x00000018190b7c20 */ /* 0x000fe20008410000 */
[----:B------:R-:W-:Y:S01]  /*5a90*/  @UP1 ULDC UR7, c[0x0][0x44c] ;  /* 0x0001130000071ab9 */ /* 0x000fe20000000800 */
[----:B------:R-:W-:Y:S01]  /*5aa0*/  FMUL.FTZ R25, R32, UR24 ;  /* 0x0000001820197c20 */ /* 0x000fe20008410000 */
[----:B------:R-:W-:Y:S01]  /*5ab0*/  FMUL.FTZ R9, R24, UR24 ;  /* 0x0000001818097c20 */ /* 0x000fe20008410000 */
[----:B------:R-:W-:Y:S01]  /*5ac0*/  FMUL.FTZ R32, R46, UR24 ;  /* 0x000000182e207c20 */ /* 0x000fe20008410000 */
[----:B------:R-:W2:Y:S01]  /*5ad0*/  LDC R36, c[0x0][0x288] ;  /* 0x0000a200ff247b82 */ /* 0x000ea20000000800 */
[----:B------:R-:W-:Y:S01]  /*5ae0*/  FMUL.FTZ R24, R38, UR24 ;  /* 0x0000001826187c20 */ /* 0x000fe20008410000 */
[----:B------:R-:W-:Y:S01]  /*5af0*/  FMUL.FTZ R46, R58, UR24 ;  /* 0x000000183a2e7c20 */ /* 0x000fe20008410000 */
[----:B------:R-:W-:Y:S01]  /*5b00*/  ULEA UR6, UR36, UR45, 0x3 ;  /* 0x0000002d24067291 */ /* 0x000fe2000f8e183f */
        /* <DEDUP_REMOVED lines=8> */
[----:B------:R-:W-:Y:S02]  /*5b90*/  IMAD.SHL.U32 R70, R5, 0x80, RZ ;  /* 0x0000008005467824 */ /* 0x000fe400078e00ff */
[----:B------:R-:W-:Y:S01]  /*5ba0*/  FMUL.FTZ R41, R45, UR24 ;  /* 0x000000182d297c20 */ /* 0x000fe20008410000 */
[----:B------:R-:W-:Y:S01]  /*5bb0*/  FMUL.FTZ R62, R74, UR24 ;  /* 0x000000184a3e7c20 */ /* 0x000fe20008410000 */
[----:B0-----:R-:W-:Y:S01]  /*5bc0*/  FMUL.FTZ R6, R26, UR24 ;  /* 0x000000181a067c20 */ /* 0x001fe20008410000 */
[----:B------:R-:W-:Y:S01]  /*5bd0*/  FMUL.FTZ R7, R27, UR24 ;  /* 0x000000181b077c20 */ /* 0x000fe20008410000 */
[----:B------:R-:W-:Y:S01]  /*5be0*/  FMUL.FTZ R14, R34, UR24 ;  /* 0x00000018220e7c20 */ /* 0x000fe20008410000 */
[----:B------:R-:W-:Y:S01]  /*5bf0*/  FMUL.FTZ R45, R49, UR24 ;  /* 0x00000018312d7c20 */ /* 0x000fe20008410000 */
        /* <DEDUP_REMOVED lines=50> */
[----:B------:R-:W-:Y:S01]  /*5f20*/  SYNCS.ARRIVE.TRANS64.RED.A1T0 RZ, [UR6], RZ ;  /* 0x000000ffffff79a7 */ /* 0x000fe20008100406 */
[----:B-1----:R-:W-:Y:S01]  /*5f30*/  IMAD R13, R37, UR40, R12 ;  /* 0x00000028250d7c24 */ /* 0x002fe2000f8e020c */
[----:B------:R-:W-:-:S03]  /*5f40*/  ULOP3.LUT UR6, URZ, UR22, URZ, 0x33, !UPT ;  /* 0x000000163f067292 */ /* 0x000fc6000f8e333f */
[----:B--2---:R-:W-:Y:S02]  /*5f50*/  IMAD.IADD R13, R13, 0x1, -R36 ;  /* 0x000000010d0d7824 */ /* 0x004fe400078e0a24 */
[----:B------:R-:W1:Y:S02]  /*5f60*/  MUFU.TANH R11, R11 ;  /* 0x0000000b000b7308 */ /* 0x000e640000002400 */
[C---:B------:R-:W-:Y:S02]  /*5f70*/  VIADD R85, R13.reuse, UR23 ;  /* 0x000000170d557c36 */ /* 0x040fe40008000000 */
[----:B------:R-:W-:Y:S02]  /*5f80*/  VIADD R83, R13, UR6 ;  /* 0x000000060d537c36 */ /* 0x000fe40008000000 */
[--C-:B0-----:R-:W-:Y:S02]  /*5f90*/  IMAD.IADD R87, R85, 0x1, R74.reuse ;  /* 0x0000000155577824 */ /* 0x101fe400078e024a */
[----:B------:R-:W0:Y:S01]  /*5fa0*/  MUFU.TANH R6, R6 ;  /* 0x0000000600067308 */ /* 0x000e220000002400 */
[----:B------:R-:W-:-:S07]  /*5fb0*/  IMAD.IADD R127, R83, 0x1, R74 ;  /* 0x00000001537f7824 */ /* 0x000fce00078e024a */
        /* <DEDUP_REMOVED lines=75> */
.L_x_13688:
[----:B------:R-:W-:-:S05]  /*6470*/  IMAD.U32 R74, RZ, RZ, UR21 ;  /* 0x00000015ff4a7e24 */ /* 0x000fca000f8e00ff */
[----:B------:R-:W-:-:S13]  /*6480*/  ISETP.NE.AND P1, PT, R74, 0x1, PT ;  /* 0x000000014a00780c */ /* 0x000fda0003f25270 */
[----:B------:R-:W1:Y:S02]  /*6490*/  @P1 LDC.64 R12, c[0x0][0x9e8] ;  /* 0x00027a00ff0c1b82 */ /* 0x000e640000000a00 */
[----:B-1----:R-:W-:-:S05]  /*64a0*/  @P1 IMAD.HI.U32 R12, R73, R12, RZ ;  /* 0x0000000c490c1227 */ /* 0x002fca00078e00ff */
[----:B------:R-:W-:-:S07]  /*64b0*/  @P1 SHF.R.U32.HI R73, RZ, R13, R12 ;  /* 0x0000000dff491219 */ /* 0x000fce000001160c */
.L_x_13689:
[----:B------:R-:W-:Y:S05]  /*64c0*/  BSYNC B0 ;  /* 0x0000000000007941 */ /* 0x000fea0003800000 */
.L_x_13687:
[----:B------:R-:W-:-:S04]  /*64d0*/  IMAD R73, R73, R74, -R70 ;  /* 0x0000004a49497224 */ /* 0x000fc800078e0a46 */
[----:B------:R-:W-:-:S05]  /*64e0*/  IMAD R12, R16, -0x2, R73 ;  /* 0xfffffffe100c7824 */ /* 0x000fca00078e0249 */
[----:B------:R-:W-:Y:S02]  /*64f0*/  VIADDMNMX R87, R12, R74, R87, PT ;  /* 0x0000004a0c577246 */ /* 0x000fe40003800157 */
[----:B------:R-:W-:-:S07]  /*6500*/  VIMNMX R127, R127, R12, !PT ;  /* 0x0000000c7f7f7248 */ /* 0x000fce0007fe0100 */
.L_x_13686:
[----:B------:R-:W-:Y:S01]  /*6510*/  ISETP.GT.AND P1, PT, R5, -0x1, PT ;  /* 0xffffffff0500780c */ /* 0x000fe20003f24270 */
[----:B------:R1:W2:Y:S01]  /*6520*/  SHFL.IDX PT, R12, R76, 0x1, 0x1c1f ;  /* 0x003c1f004c0c7f89 */ /* 0x0002a200000e0000 */
[----:B------:R-:W-:Y:S02]  /*6530*/  UISETP.NE.AND UP0, UPT, UR49, URZ, UPT ;  /* 0x0000003f3100728c */ /* 0x000fe4000bf05270 */
[C---:B------:R-:W-:Y:S02]  /*6540*/  ISETP.GT.AND P3, PT, R127.reuse, 0x8, P1 ;  /* 0x000000087f00780c */ /* 0x040fe40000f64270 */
[----:B------:R-:W-:Y:S02]  /*6550*/  ISETP.GT.AND P6, PT, R127, RZ, P1 ;  /* 0x000000ff7f00720c */ /* 0x000fe40000fc4270 */
[----:B------:R-:W-:Y:S02]  /*6560*/  ISETP.LT.OR P3, PT, R87, 0x9, P3 ;  /* 0x000000095700780c */ /* 0x000fe40001f61670 */
[----:B------:R-:W-:-:S02]  /*6570*/  ISETP.GT.AND P2, PT, R127, 0x1, P1 ;  /* 0x000000017f00780c */ /* 0x000fc40000f44270 */
[----:B-1----:R-:W-:Y:S02]  /*6580*/  FSEL R76, R15, -INF , !P3 ;  /* 0xff8000000f4c7808 */ /* 0x002fe40005800000 */
[----:B------:R-:W-:Y:S02]  /*6590*/  ISETP.GT.AND P3, PT, R127, 0x19, P1 ;  /* 0x000000197f00780c */ /* 0x000fe40000f64270 */
[C---:B------:R-:W-:Y:S02]  /*65a0*/  ISETP.LT.OR P6, PT, R87.reuse, 0x1, P6 ;  /* 0x000000015700780c */ /* 0x040fe400037c1670 */
[C---:B------:R-:W-:Y:S02]  /*65b0*/  ISETP.LT.OR P2, PT, R87.reuse, 0x2, P2 ;  /* 0x000000025700780c */ /* 0x040fe40001741670 */
[----:B------:R-:W-:Y:S02]  /*65c0*/  ISETP.LT.OR P3, PT, R87, 0x1a, P3 ;  /* 0x0000001a5700780c */ /* 0x000fe40001f61670 */
[----:B------:R-:W-:-:S02]  /*65d0*/  FSEL R73, R9, -INF , !P6 ;  /* 0xff80000009497808 */ /* 0x000fc40007000000 */
[----:B------:R-:W-:Y:S01]  /*65e0*/  FSEL R74, R11, -INF , !P2 ;  /* 0xff8000000b4a7808 */ /* 0x000fe20005000000 */
[----:B--2---:R-:W-:Y:S01]  /*65f0*/  IMAD.IADD R15, R85, 0x1, R12 ;  /* 0x00000001550f7824 */ /* 0x004fe200078e020c */
[C---:B------:R-:W-:Y:S02]  /*6600*/  ISETP.GT.AND P5, PT, R127.reuse, 0x9, P1 ;  /* 0x000000097f00780c */ /* 0x040fe40000fa4270 */
        /* <DEDUP_REMOVED lines=11> */
[----:B------:R-:W-:Y:S01]  /*66c0*/  FSEL R80, R25, -INF , !P4 ;  /* 0xff80000019507808 */ /* 0x000fe20006000000 */
[----:B------:R-:W-:Y:S01]  /*66d0*/  IMAD.IADD R25, R83, 0x1, R12 ;  /* 0x0000000153197824 */ /* 0x000fe200078e020c */
        /* <DEDUP_REMOVED lines=87> */
.L_x_13692:
[----:B------:R-:W-:-:S05]  /*6c50*/  IMAD.U32 R35, RZ, RZ, UR21 ;  /* 0x00000015ff237e24 */ /* 0x000fca000f8e00ff */
[----:B------:R-:W-:-:S13]  /*6c60*/  ISETP.NE.AND P2, PT, R35, 0x1, PT ;  /* 0x000000012300780c */ /* 0x000fda0003f45270 */
[----:B------:R-:W0:Y:S02]  /*6c70*/  @P2 LDC.64 R12, c[0x0][0x9e8] ;  /* 0x00027a00ff0c2b82 */ /* 0x000e240000000a00 */
[----:B0-----:R-:W-:-:S05]  /*6c80*/  @P2 IMAD.HI.U32 R12, R9, R12, RZ ;  /* 0x0000000c090c2227 */ /* 0x001fca00078e00ff */
[----:B------:R-:W-:-:S07]  /*6c90*/  @P2 SHF.R.U32.HI R9, RZ, R13, R12 ;  /* 0x0000000dff092219 */ /* 0x000fce000001160c */
.L_x_13693:
[----:B------:R-:W-:Y:S05]  /*6ca0*/  BSYNC B0 ;  /* 0x0000000000007941 */ /* 0x000fea0003800000 */
.L_x_13691:
[----:B------:R-:W-:-:S04]  /*6cb0*/  IMAD R9, R9, R35, -R70 ;  /* 0x0000002309097224 */ /* 0x000fc800078e0a46 */
[----:B------:R-:W-:-:S05]  /*6cc0*/  IMAD R12, R16, -0x2, R9 ;  /* 0xfffffffe100c7824 */ /* 0x000fca00078e0209 */
[----:B------:R-:W-:Y:S02]  /*6cd0*/  VIADDMNMX R15, R12, R35, R15, PT ;  /* 0x000000230c0f7246 */ /* 0x000fe4000380010f */
[----:B------:R-:W-:-:S07]  /*6ce0*/  VIMNMX R25, R25, R12, !PT ;  /* 0x0000000c19197248 */ /* 0x000fce0007fe0100 */
.L_x_13690:
[----:B------:R-:W-:Y:S02]  /*6cf0*/  FMNMX.FTZ R9, R73, R4, !PT ;  /* 0x0000000449097209 */ /* 0x000fe40007810000 */
[----:B------:R-:W-:Y:S02]  /*6d00*/  ISETP.GT.AND P5, PT, R25, 0x10, P1 ;  /* 0x000000101900780c */ /* 0x000fe40000fa4270 */
[----:B------:R-:W-:Y:S02]  /*6d10*/  FMNMX.FTZ R9, R74, R9, !PT ;  /* 0x000000094a097209 */ /* 0x000fe40007810000 */
[----:B------:R-:W-:Y:S02]  /*6d20*/  ISETP.LT.OR P5, PT, R15, 0x11, P5 ;  /* 0x000000110f00780c */ /* 0x000fe40002fa1670 */
[----:B------:R-:W-:Y:S02]  /*6d30*/  FMNMX.FTZ R9, R76, R9, !PT ;  /* 0x000000094c097209 */ /* 0x000fe40007810000 */
[----:B------:R-:W-:-:S02]  /*6d40*/  ISETP.GT.AND P6, PT, R25, 0x1, P1 ;  /* 0x000000011900780c */ /* 0x000fc40000fc4270 */
[----:B------:R-:W-:Y:S02]  /*6d50*/  FMNMX.FTZ R9, R78, R9, !PT ;  /* 0x000000094e097209 */ /* 0x000fe40007810000 */
[C---:B------:R-:W-:Y:S02]  /*6d60*/  ISETP.GT.AND P4, PT, R25.reuse, 0x9, P1 ;  /* 0x000000091900780c */ /* 0x040fe40000f84270 */
[----:B------:R-:W-:Y:S02]  /*6d70*/  FMNMX.FTZ R9, R80, R9, !PT ;  /* 0x0000000950097209 */ /* 0x000fe40007810000 */
[----:B------:R-:W-:Y:S02]  /*6d80*/  FSEL R14, R14, -INF , !P5 ;  /* 0xff8000000e0e7808 */ /* 0x000fe40006800000 */
[----:B------:R-:W-:Y:S02]  /*6d90*/  FMNMX.FTZ R9, R82, R9, !PT ;  /* 0x0000000952097209 */ /* 0x000fe40007810000 */
[----:B------:R-:W-:-:S02]  /*6da0*/  ISETP.GT.AND P5, PT, R25, 0x20, P1 ;  /* 0x000000201900780c */ /* 0x000fc40000fa4270 */
[----:B------:R-:W-:Y:S02]  /*6db0*/  FMNMX.FTZ R9, R84, R9, !PT ;  /* 0x0000000954097209 */ /* 0x000fe40007810000 */
[C---:B------:R-:W-:Y:S02]  /*6dc0*/  ISETP.LT.OR P6, PT, R15.reuse, 0x2, P6 ;  /* 0x000000020f00780c */ /* 0x040fe400037c1670 */
[----:B------:R-:W-:Y:S02]  /*6dd0*/  FMNMX.FTZ R9, R86, R9, !PT ;  /* 0x0000000956097209 */ /* 0x000fe40007810000 */
[C---:B------:R-:W-:Y:S02]  /*6de0*/  ISETP.LT.OR P4, PT, R15.reuse, 0xa, P4 ;  /* 0x0000000a0f00780c */ /* 0x040fe40002781670 */
[----:B------:R-:W-:Y:S02]  /*6df0*/  FMNMX.FTZ R9, R122, R9, !PT ;  /* 0x000000097a097209 */ /* 0x000fe40007810000 */
[----:B------:R-:W-:-:S02]  /*6e00*/  ISETP.LT.OR P5, PT, R15, 0x21, P5 ;  /* 0x000000210f00780c */ /* 0x000fc40002fa1670 */
[----:B------:R-:W-:Y:S02]  /*6e10*/  FMNMX.FTZ R9, R124, R9, !PT ;  /* 0x000000097c097209 */ /* 0x000fe40007810000 */
[----:B------:R-:W-:Y:S02]  /*6e20*/  FSEL R70, R7, -INF , !P6 ;  /* 0xff80000007467808 */ /* 0x000fe40007000000 */
[----:B------:R-:W-:Y:S02]  /*6e30*/  FMNMX.FTZ R9, R126, R9, !PT ;  /* 0x000000097e097209 */ /* 0x000fe40007810000 */
[----:B------:R-:W-:Y:S02]  /*6e40*/  FSEL R28, R28, -INF , !P5 ;  /* 0xff8000001c1c7808 */ /* 0x000fe40006800000 */
[----:B------:R-:W-:Y:S02]  /*6e50*/  FMNMX.FTZ R9, R128, R9, !PT ;  /* 0x0000000980097209 */ /* 0x000fe40007810000 */
[----:B------:R-:W-:-:S02]  /*6e60*/  ISETP.GT.AND P5, PT, R25, RZ, P1 ;  /* 0x000000ff1900720c */ /* 0x000fc40000fa4270 */
[----:B------:R-:W-:Y:S02]  /*6e70*/  FMNMX.FTZ R9, R130, R9, !PT ;  /* 0x0000000982097209 */ /* 0x000fe40007810000 */
[----:B------:R-:W-:Y:S02]  /*6e80*/  ISETP.LT.OR P5, PT, R15, 0x1, P5 ;  /* 0x000000010f00780c */ /* 0x000fe40002fa1670 */
[----:B------:R-:W-:Y:S02]  /*6e90*/  FMNMX.FTZ R9, R132, R9, !PT ;  /* 0x0000000984097209 */ /* 0x000fe40007810000 */
[----:B------:R-:W-:Y:S02]  /*6ea0*/  ISETP.GT.AND P3, PT, R25, 0x8, P1 ;  /* 0x000000081900780c */ /* 0x000fe40000f64270 */
[----:B------:R-:W-:Y:S02]  /*6eb0*/  FMNMX.FTZ R9, R134, R9, !PT ;  /* 0x0000000986097209 */ /* 0x000fe40007810000 */
[----:B------:R-:W-:-:S02]  /*6ec0*/  ISETP.LT.OR P3, PT, R15, 0x9, P3 ;  /* 0x000000090f00780c */ /* 0x000fc40001f61670 */
        /* <DEDUP_REMOVED lines=19> */
[----:B------:R-:W0:Y:S01]  /*7000*/  LDC R9, c[0x0][0x988] ;  /* 0x00026200ff097b82 */ /* 0x000e220000000800 */
[----:B------:R-:W-:Y:S02]  /*7010*/  ISETP.LT.OR P2, PT, R15, 0x22, P2 ;  /* 0x000000220f00780c */ /* 0x000fe40001741670 */
[----:B------:R-:W-:Y:S02]  /*7020*/  FMNMX.FTZ R12, R71, R12, !PT ;  /* 0x0000000c470c7209 */ /* 0x000fe40007810000 */
[----:B------:R-:W-:Y:S02]  /*7030*/  ISETP.LT.OR P3, PT, R15, 0x29, P3 ;  /* 0x000000290f00780c */ /* 0x000fe40001f61670 */
[----:B------:R-:W-:Y:S02]  /*7040*/  FMNMX.FTZ R12, R11, R12, !PT ;  /* 0x0000000c0b0c7209 */ /* 0x000fe40007810000 */
[----:B------:R-:W-:-:S02]  /*7050*/  FSEL R30, R30, -INF , !P2 ;  /* 0xff8000001e1e7808 */ /* 0x000fc40005000000 */
[----:B------:R-:W-:Y:S02]  /*7060*/  FMNMX.FTZ R12, R21, R12, !PT ;  /* 0x0000000c150c7209 */ /* 0x000fe40007810000 */
[----:B------:R-:W-:Y:S02]  /*7070*/  ISETP.GT.AND P2, PT, R25, 0x30, P1 ;  /* 0x000000301900780c */ /* 0x000fe40000f44270 */
[----:B------:R-:W-:Y:S02]  /*7080*/  FMNMX.FTZ R12, R27, R12, !PT ;  /* 0x0000000c1b0c7209 */ /* 0x000fe40007810000 */
[----:B------:R-:W-:Y:S02]  /*7090*/  FSEL R32, R32, -INF , !P3 ;  /* 0xff80000020207808 */ /* 0x000fe40005800000 */
[----:B------:R-:W-:Y:S02]  /*70a0*/  FMNMX.FTZ R12, R33, R12, !PT ;  /* 0x0000000c210c7209 */ /* 0x000fe40007810000 */
[----:B------:R-:W-:-:S02]  /*70b0*/  ISETP.GT.AND P3, PT, R25, 0x31, P1 ;  /* 0x000000311900780c */ /* 0x000fc40000f64270 */
[----:B------:R-:W-:Y:S02]  /*70c0*/  FMNMX.FTZ R12, R31, R12, !PT ;  /* 0x0000000c1f0c7209 */ /* 0x000fe40007810000 */
[----:B------:R-:W-:Y:S02]  /*70d0*/  ISETP.LT.OR P2, PT, R15, 0x31, P2 ;  /* 0x000000310f00780c */ /* 0x000fe40001741670 */
[----:B------:R-:W-:Y:S02]  /*70e0*/  FMNMX.FTZ R13, R29, R12, !PT ;  /* 0x0000000c1d0d7209 */ /* 0x000fe40007810000 */
[----:B------:R-:W-:-:S03]  /*70f0*/  ISETP.LT.OR P3, PT, R15, 0x32, P3 ;  /* 0x000000320f00780c */ /* 0x000fc60001f61670 */
[----:B------:R-:W1:Y:S01]  /*7100*/  SHFL.BFLY PT, R12, R13, 0x2, 0x1f ;  /* 0x0c401f000d0c7f89 */ /* 0x000e6200000e0000 */
[----:B------:R-:W-:Y:S02]  /*7110*/  FSEL R40, R40, -INF , !P3 ;  /* 0xff80000028287808 */ /* 0x000fe40005800000 */
[----:B------:R-:W-:-:S04]  /*7120*/  ISETP.GT.AND P3, PT, R25, 0x41, P1 ;  /* 0x000000411900780c */ /* 0x000fc80000f64270 */
[----:B------:R-:W-:Y:S02]  /*7130*/  ISETP.LT.OR P3, PT, R15, 0x42, P3 ;  /* 0x000000420f00780c */ /* 0x000fe40001f61670 */
[----:B-1----:R-:W-:Y:S02]  /*7140*/  FMNMX.FTZ R35, R13, R12, !PT ;  /* 0x0000000c0d237209 */ /* 0x002fe40007810000 */
[----:B------:R-:W-:Y:S02]  /*7150*/  FSEL R13, R10, -INF , !P4 ;  /* 0xff8000000a0d7808 */ /* 0x000fe40006000000 */
[----:B------:R-:W-:Y:S01]  /*7160*/  ISETP.GT.AND P4, PT, R25, 0x19, P1 ;  /* 0x000000191900780c */ /* 0x000fe20000f84270 */
[----:B------:R-:W1:Y:S03]  /*7170*/  SHFL.BFLY PT, R12, R35, 0x1, 0x1f ;  /* 0x0c201f00230c7f89 */ /* 0x000e6600000e0000 */
[----:B------:R-:W-:-:S04]  /*7180*/  ISETP.LT.OR P4, PT, R15, 0x1a, P4 ;  /* 0x0000001a0f00780c */ /* 0x000fc80002781670 */
[----:B------:R-:W-:Y:S02]  /*7190*/  FSEL R39, R26, -INF , !P4 ;  /* 0xff8000001a277808 */ /* 0x000fe40006000000 */
[----:B------:R-:W-:-:S04]  /*71a0*/  ISETP.GT.AND P4, PT, R25, 0x29, P1 ;  /* 0x000000291900780c */ /* 0x000fc80000f84270 */
[----:B------:R-:W-:Y:S02]  /*71b0*/  ISETP.LT.OR P4, PT, R15, 0x2a, P4 ;  /* 0x0000002a0f00780c */ /* 0x000fe40002781670 */
[----:B-1----:R-:W-:-:S04]  /*71c0*/  FMNMX.FTZ R12, R35, R12, !PT ;  /* 0x0000000c230c7209 */ /* 0x002fc80007810000 */
[C---:B------:R-:W-:Y:S01]  /*71d0*/  FSETP.NEU.FTZ.AND P6, PT, R12.reuse, -INF , PT ;  /* 0xff8000000c00780b */ /* 0x040fe20003fdd000 */
[----:B0-----:R-:W-:-:S05]  /*71e0*/  FMUL.FTZ R7, R12, R9 ;  /* 0x000000090c077220 */ /* 0x001fca0000410000 */
        /* <DEDUP_REMOVED lines=17> */
[-CC-:B------:R-:W-:Y:S01]  /*7300*/  FFMA.FTZ R35, R73, R9.reuse, -R7.reuse ;  /* 0x0000000949237223 */ /* 0x180fe20000010807 */
        /* <DEDUP_REMOVED lines=9> */
[--C-:B------:R-:W-:Y:S01]  /*73a0*/  FFMA.FTZ R61, R144, R9, -R7.reuse ;  /* 0x00000009903d7223 */ /* 0x100fe20000010807 */
[----:B------:R-:W-:Y:S01]  /*73b0*/  FSEL R82, R42, -INF , !P5 ;  /* 0xff8000002a527808 */ /* 0x000fe20006800000 */
[----:B------:R-:W-:Y:S01]  /*73c0*/  MUFU.EX2 R35, R35 ;  /* 0x0000002300237308 */ /* 0x000fe20000000800 */
[----:B------:R-:W-:Y:S01]  /*73d0*/  FMNMX.FTZ R10, R24, R45, !PT ;  /* 0x0000002d180a7209 */ /* 0x000fe20007810000 */
[-CC-:B------:R-:W-:Y:S01]  /*73e0*/  FFMA.FTZ R45, R86, R9.reuse, -R7.reuse ;  /* 0x00000009562d7223 */ /* 0x180fe20000010807 */
[----:B------:R-:W-:Y:S01]  /*73f0*/  ISETP.LT.OR P4, PT, R15, 0x3a, P4 ;  /* 0x0000003a0f00780c */ /* 0x000fe20002781670 */
[-CC-:B------:R-:W-:Y:S01]  /*7400*/  FFMA.FTZ R42, R126, R9.reuse, -R7.reuse ;  /* 0x000000097e2a7223 */ /* 0x180fe20000010807 */
        /* <DEDUP_REMOVED lines=10> */
[----:B------:R-:W-:Y:S01]  /*74b0*/  ISETP.GT.AND P5, PT, R25, 0x48, P1 ;  /* 0x000000481900780c */ /* 0x000fe20000fa4270 */
[----:B------:R-:W-:Y:S01]  /*74c0*/  MUFU.EX2 R41, R41 ;  /* 0x0000002900297308 */ /* 0x000fe20000000800 */
[----:B------:R-:W-:Y:S01]  /*74d0*/  FMNMX.FTZ R47, R32, R47, !PT ;  /* 0x0000002f202f7209 */ /* 0x000fe20007810000 */
[-CC-:B------:R-:W-:Y:S01]  /*74e0*/  FFMA.FTZ R11, R33, R9.reuse, -R7.reuse ;  /* 0x00000009210b7223 */ /* 0x180fe20000010807 */
[----:B------:R-:W-:Y:S01]  /*74f0*/  FSEL R46, R46, -INF , !P2 ;  /* 0xff8000002e2e7808 */ /* 0x000fe20005000000 */
[----:B------:R-:W-:Y:S01]  /*7500*/  FFMA.FTZ R122, R31, R9, -R7 ;  /* 0x000000091f7a7223 */ /* 0x000fe20000010807 */
[----:B------:R-:W-:-:S02]  /*7510*/  FMNMX.FTZ R49, R78, R47, !PT ;  /* 0x0000002f4e317209 */ /* 0x000fc40007810000 */
[----:B------:R-:W-:Y:S01]  /*7520*/  ISETP.GT.AND P4, PT, R25, 0x49, P1 ;  /* 0x000000491900780c */ /* 0x000fe20000f84270 */
[----:B------:R0:W-:Y:S01]  /*7530*/  MUFU.EX2 R47, R124 ;  /* 0x0000007c002f7308 */ /* 0x0001e20000000800 */
[----:B------:R-:W-:Y:S02]  /*7540*/  FMNMX.FTZ R49, R80, R49, !PT ;  /* 0x0000003150317209 */ /* 0x000fe40007810000 */
[----:B------:R-:W-:Y:S02]  /*7550*/  ISETP.LT.OR P5, PT, R15, 0x49, P5 ;  /* 0x000000490f00780c */ /* 0x000fe40002fa1670 */
[----:B------:R-:W-:Y:S02]  /*7560*/  FMNMX.FTZ R49, R40, R49, !PT ;  /* 0x0000003128317209 */ /* 0x000fe40007810000 */
[----:B------:R-:W-:Y:S01]  /*7570*/  FSEL R86, R48, -INF , !P3 ;  /* 0xff80000030567808 */ /* 0x000fe20005800000 */
[----:B------:R-:W-:Y:S01]  /*7580*/  MUFU.EX2 R6, R6 ;  /* 0x0000000600067308 */ /* 0x000fe20000000800 */
[----:B------:R-:W-:Y:S01]  /*7590*/  FMNMX.FTZ R49, R82, R49, !PT ;  /* 0x0000003152317209 */ /* 0x000fe20007810000 */
[-CC-:B0-----:R-:W-:Y:S01]  /*75a0*/  FFMA.FTZ R124, R72, R9.reuse, -R7.reuse ;  /* 0x00000009487c7223 */ /* 0x181fe20000010807 */
[----:B------:R-:W-:Y:S01]  /*75b0*/  ISETP.GT.AND P2, PT, R25, 0x50, P1 ;  /* 0x000000501900780c */ /* 0x000fe20000f44270 */
[--C-:B------:R-:W-:Y:S01]  /*75c0*/  FFMA.FTZ R48, R134, R9, -R7.reuse ;  /* 0x0000000986307223 */ /* 0x100fe20000010807 */
[----:B------:R-:W-:Y:S01]  /*75d0*/  FMNMX.FTZ R51, R84, R49, !PT ;  /* 0x0000003154337209 */ /* 0x000fe20007810000 */
[----:B------:R-:W-:Y:S01]  /*75e0*/  FFMA.FTZ R134, R142, R9, -R7 ;  /* 0x000000098e867223 */ /* 0x000fe20000010807 */
[----:B------:R-:W-:Y:S01]  /*75f0*/  FSEL R50, R50, -INF , !P5 ;  /* 0xff80000032327808 */ /* 0x000fe20006800000 */
[----:B------:R-:W-:Y:S01]  /*7600*/  MUFU.EX2 R43, R43 ;  /* 0x0000002b002b7308 */ /* 0x000fe20000000800 */
[----:B------:R-:W-:-:S02]  /*7610*/  FMNMX.FTZ R51, R46, R51, !PT ;  /* 0x000000332e337209 */ /* 0x000fc40007810000 */
        /* <DEDUP_REMOVED lines=13> */
[----:B------:R0:W-:Y:S01]  /*76f0*/  MUFU.EX2 R51, R132 ;  /* 0x0000008400337308 */ /* 0x0001e20000000800 */
[----:B------:R-:W-:-:S02]  /*7700*/  ISETP.LT.OR P5, PT, R15, 0x59, P5 ;  /* 0x000000590f00780c */ /* 0x000fc40002fa1670 */
[----:B------:R-:W-:Y:S02]  /*7710*/  FSEL R56, R56, -INF , !P3 ;  /* 0xff80000038387808 */ /* 0x000fe40005800000 */
[----:B------:R-:W-:Y:S02]  /*7720*/  FMNMX.FTZ R53, R54, R53, !PT ;  /* 0x0000003536357209 */ /* 0x000fe40007810000 */
[----:B------:R-:W-:Y:S01]  /*7730*/  ISETP.GT.AND P2, PT, R25, 0x60, P1 ;  /* 0x000000601900780c */ /* 0x000fe20000f44270 */
[----:B------:R-:W-:Y:S01]  /*7740*/  MUFU.EX2 R38, R38 ;  /* 0x0000002600267308 */ /* 0x000fe20000000800 */
[----:B------:R-:W-:Y:S01]  /*7750*/  FSEL R58, R58, -INF , !P5 ;  /* 0xff8000003a3a7808 */ /* 0x000fe20006800000 */
[----:B0-----:R-:W-:Y:S01]  /*7760*/  FFMA.FTZ R132, R138, R9, -R7 ;  /* 0x000000098a847223 */ /* 0x001fe20000010807 */
        /* <DEDUP_REMOVED lines=8> */
[----:B------:R0:W-:Y:S01]  /*77f0*/  MUFU.EX2 R49, R128 ;  /* 0x0000008000317308 */ /* 0x0001e20000000800 */
[----:B------:R-:W-:-:S02]  /*7800*/  FSEL R62, R62, -INF , !P2 ;  /* 0xff8000003e3e7808 */ /* 0x000fc40005000000 */
[C---:B------:R-:W-:Y:S02]  /*7810*/  ISETP.LT.OR P3, PT, R15.reuse, 0x62, P3 ;  /* 0x000000620f00780c */ /* 0x040fe40001f61670 */
[----:B------:R-:W-:Y:S02]  /*7820*/  FMNMX.FTZ R55, R60, R53, !PT ;  /* 0x000000353c377209 */ /* 0x000fe40007810000 */
[----:B------:R-:W-:Y:S01]  /*7830*/  ISETP.LT.OR P5, PT, R15, 0x69, P5 ;  /* 0x000000690f00780c */ /* 0x000fe20002fa1670 */
[----:B------:R1:W-:Y:S01]  /*7840*/  MUFU.EX2 R53, R57 ;  /* 0x0000003900357308 */ /* 0x0003e20000000800 */
[----:B------:R-:W-:Y:S01]  /*7850*/  ISETP.GT.AND P4, PT, R25, 0x69, P1 ;  /* 0x000000691900780c */ /* 0x000fe20000f84270 */
[----:B0-----:R-:W-:Y:S01]  /*7860*/  FFMA.FTZ R128, R146, R9, -R7 ;  /* 0x0000000992807223 */ /* 0x001fe20000010807 */
[----:B------:R-:W-:Y:S02]  /*7870*/  FSEL R63, R63, -INF , !P3 ;  /* 0xff8000003f3f7808 */ /* 0x000fe40005800000 */
[----:B------:R-:W-:-:S02]  /*7880*/  FMNMX.FTZ R10, R62, R55, !PT ;  /* 0x000000373e0a7209 */ /* 0x000fc40007810000 */
[----:B------:R-:W-:Y:S01]  /*7890*/  FSEL R64, R64, -INF , !P5 ;  /* 0xff80000040407808 */ /* 0x000fe20006800000 */
[----:B------:R-:W-:Y:S01]  /*78a0*/  MUFU.EX2 R44, R44 ;  /* 0x0000002c002c7308 */ /* 0x000fe20000000800 */
[C---:B------:R-:W-:Y:S01]  /*78b0*/  ISETP.GT.AND P2, PT, R25.reuse, 0x70, P1 ;  /* 0x000000701900780c */ /* 0x040fe20000f44270 */
[-CC-:B-1----:R-:W-:Y:S01]  /*78c0*/  FFMA.FTZ R57, R120, R9.reuse, -R7.reuse ;  /* 0x0000000978397223 */ /* 0x182fe20000010807 */
[----:B------:R-:W-:Y:S01]  /*78d0*/  ISETP.GT.AND P3, PT, R25, 0x71, P1 ;  /* 0x000000711900780c */ /* 0x000fe20000f64270 */
[----:B------:R-:W-:Y:S01]  /*78e0*/  FFMA.FTZ R120, R27, R9, -R7 ;  /* 0x000000091b787223 */ /* 0x000fe20000010807 */
[C---:B------:R-:W-:Y:S02]  /*78f0*/  ISETP.GT.AND P5, PT, R25.reuse, 0x78, P1 ;  /* 0x000000781900780c */ /* 0x040fe40000fa4270 */
[----:B------:R-:W-:Y:S01]  /*7900*/  ISETP.GT.AND P1, PT, R25, 0x79, P1 ;  /* 0x000000791900780c */ /* 0x000fe20000f24270 */
[----:B------:R-:W-:Y:S01]  /*7910*/  MUFU.EX2 R48, R48 ;  /* 0x0000003000307308 */ /* 0x000fe20000000800 */
[----:B------:R-:W-:-:S02]  /*7920*/  ISETP.LT.OR P4, PT, R15, 0x6a, P4 ;  /* 0x0000006a0f00780c */ /* 0x000fc40002781670 */
[----:B------:R-:W-:Y:S01]  /*7930*/  FMNMX.FTZ R25, R63, R10, !PT ;  /* 0x0000000a3f197209 */ /* 0x000fe20007810000 */
[----:B------:R-:W-:Y:S01]  /*7940*/  FFMA.FTZ R10, R140, R9, -R7 ;  /* 0x000000098c0a7223 */ /* 0x000fe20000010807 */
[----:B------:R-:W-:Y:S02]  /*7950*/  ISETP.LT.OR P2, PT, R15, 0x71, P2 ;  /* 0x000000710f00780c */ /* 0x000fe40001741670 */
[----:B------:R-:W-:Y:S01]  /*7960*/  FSEL R136, R65, -INF , !P4 ;  /* 0xff80000041887808 */ /* 0x000fe20006000000 */
[----:B------:R-:W-:Y:S01]  /*7970*/  MUFU.EX2 R132, R132 ;  /* 0x0000008400847308 */ /* 0x000fe20000000800 */
[----:B------:R-:W-:Y:S02]  /*7980*/  FMNMX.FTZ R25, R64, R25, !PT ;  /* 0x0000001940197209 */ /* 0x000fe40007810000 */
[----:B------:R-:W-:Y:S02]  /*7990*/  ISETP.LT.OR P3, PT, R15, 0x72, P3 ;  /* 0x000000720f00780c */ /* 0x000fe40001f61670 */
[----:B------:R-:W-:-:S02]  /*79a0*/  FSEL R66, R66, -INF , !P2 ;  /* 0xff80000042427808 */ /* 0x000fc40005000000 */
[----:B------:R-:W-:Y:S01]  /*79b0*/  FMNMX.FTZ R55, R136, R25, !PT ;  /* 0x0000001988377209 */ /* 0x000fe20007810000 */
[----:B------:R-:W-:Y:S01]  /*79c0*/  MUFU.EX2 R134, R134 ;  /* 0x0000008600867308 */ /* 0x000fe20000000800 */
[----:B------:R-:W-:Y:S02]  /*79d0*/  ISETP.LT.OR P5, PT, R15, 0x79, P5 ;  /* 0x000000790f00780c */ /* 0x000fe40002fa1670 */
[----:B------:R-:W-:Y:S02]  /*79e0*/  FSEL R138, R67, -INF , !P3 ;  /* 0xff800000438a7808 */ /* 0x000fe40005800000 */
[----:B------:R-:W-:Y:S02]  /*79f0*/  FMNMX.FTZ R55, R66, R55, !PT ;  /* 0x0000003742377209 */ /* 0x000fe40007810000 */
[----:B------:R-:W-:Y:S01]  /*7a00*/  ISETP.LT.OR P1, PT, R15, 0x7a, P1 ;  /* 0x0000007a0f00780c */ /* 0x000fe20000f21670 */
[----:B------:R0:W-:Y:S01]  /*7a10*/  MUFU.EX2 R25, R10 ;  /* 0x0000000a00197308 */ /* 0x0001e20000000800 */
[----:B------:R-:W-:Y:S01]  /*7a20*/  FSEL R68, R68, -INF , !P5 ;  /* 0xff80000044447808 */ /* 0x000fe20006800000 */
[----:B------:R-:W-:Y:S01]  /*7a30*/  FFMA.FTZ R15, R21, R9, -R7 ;  /* 0x00000009150f7223 */ /* 0x000fe20000010807 */
[----:B------:R-:W-:-:S02]  /*7a40*/  FMNMX.FTZ R55, R138, R55, !PT ;  /* 0x000000378a377209 */ /* 0x000fc40007810000 */
[----:B------:R-:W-:Y:S02]  /*7a50*/  FSEL R140, R69, -INF , !P1 ;  /* 0xff800000458c7808 */ /* 0x000fe40004800000 */
[----:B------:R-:W-:Y:S01]  /*7a60*/  FMNMX.FTZ R55, R68, R55, !PT ;  /* 0x0000003744377209 */ /* 0x000fe20007810000 */
[----:B------:R-:W-:Y:S01]  /*7a70*/  MUFU.EX2 R61, R61 ;  /* 0x0000003d003d7308 */ /* 0x000fe20000000800 */
[----:B------:R-:W-:Y:S02]  /*7a80*/  FSEL R21, R12, RZ, P6 ;  /* 0x000000ff0c157208 */ /* 0x000fe40003000000 */
[----:B------:R-:W-:-:S03]  /*7a90*/  FMNMX.FTZ R55, R140, R55, !PT ;  /* 0x000000378c377209 */ /* 0x000fc60007810000 */
[----:B------:R-:W-:Y:S02]  /*7aa0*/  FADD.FTZ R4, -R21, R4 ;  /* 0x0000000415047221 */ /* 0x000fe40000010100 */
[----:B0-----:R-:W0:Y:S01]  /*7ab0*/  SHFL.BFLY PT, R10, R55, 0x2, 0x1f ;  /* 0x0c401f00370a7f89 */ /* 0x001e2200000e0000 */
[----:B------:R-:W-:Y:S01]  /*7ac0*/  MUFU.EX2 R128, R128 ;  /* 0x0000008000807308 */ /* 0x000fe20000000800 */
[----:B------:R-:W-:-:S07]  /*7ad0*/  FMUL.FTZ R4, R4, R9 ;  /* 0x0000000904047220 */ /* 0x000fce0000410000 */
[----:B------:R-:W1:Y:S08]  /*7ae0*/  MUFU.EX2 R4, R4 ;  /* 0x0000000400047308 */ /* 0x000e700000000800 */
[----:B------:R-:W-:Y:S01]  /*7af0*/  MUFU.EX2 R59, R59 ;  /* 0x0000003b003b7308 */ /* 0x000fe20000000800 */
[----:B0-----:R-:W-:-:S07]  /*7b00*/  FMNMX.FTZ R10, R55, R10, !PT ;  /* 0x0000000a370a7209 */ /* 0x001fce0007810000 */
[----:B------:R-:W-:Y:S01]  /*7b10*/  MUFU.EX2 R130, R130 ;  /* 0x0000008200827308 */ /* 0x000fe20000000800 */
[-CC-:B------:R-:W-:Y:S01]  /*7b20*/  FFMA.FTZ R55, R71, R9.reuse, -R7.reuse ;  /* 0x0000000947377223 */ /* 0x180fe20000010807 */
[----:B------:R-:W-:Y:S01]  /*7b30*/  FFMA.FTZ R7, R29, R9, -R7 ;  /* 0x000000091d077223 */ /* 0x000fe20000010807 */
[----:B------:R-:W0:Y:S05]  /*7b40*/  SHFL.BFLY PT, R65, R10, 0x1, 0x1f ;  /* 0x0c201f000a417f89 */ /* 0x000e2a00000e0000 */
        /* <DEDUP_REMOVED lines=18> */
[-C--:B------:R-:W-:Y:S01]  /*7c70*/  FFMA.FTZ R14, R20, R9.reuse, -R21 ;  /* 0x00000009140e7223 */ /* 0x080fe20000010815 */
[-C--:B------:R-:W-:Y:S01]  /*7c80*/  FMUL.FTZ R3, R32, R9.reuse ;  /* 0x0000000920037220 */ /* 0x080fe20000410000 */
[----:B-1----:R-:W-:Y:S01]  /*7c90*/  FFMA.FTZ R13, R4, R2, R35 ;  /* 0x00000002040d7223 */ /* 0x002fe20000010023 */
[-CC-:B------:R-:W-:Y:S01]  /*7ca0*/  FFMA.FTZ R147, R24, R9.reuse, -R21.reuse ;  /* 0x0000000918937223 */ /* 0x180fe20000010815 */
[-CC-:B------:R-:W-:Y:S01]  /*7cb0*/  FFMA.FTZ R20, R39, R9.reuse, -R21.reuse ;  /* 0x0000000927147223 */ /* 0x180fe20000010815 */
[-C--:B------:R-:W-:Y:S01]  /*7cc0*/  FFMA.FTZ R141, R28, R9.reuse, -R21 ;  /* 0x000000091c8d7223 */ /* 0x080fe20000010815 */
[----:B------:R-:W-:Y:S01]  /*7cd0*/  FADD.FTZ R13, R74, R13 ;  /* 0x0000000d4a0d7221 */ /* 0x000fe20000010000 */
[----:B------:R-:W0:Y:S01]  /*7ce0*/  MUFU.EX2 R3, R3 ;  /* 0x0000000300037308 */ /* 0x000e220000000800 */
[-CC-:B------:R-:W-:Y:S01]  /*7cf0*/  FFMA.FTZ R24, R30, R9.reuse, -R21.reuse ;  /* 0x000000091e187223 */ /* 0x180fe20000010815 */
[-C--:B------:R-:W-:Y:S01]  /*7d00*/  FFMA.FTZ R28, R78, R9.reuse, -R21 ;  /* 0x000000094e1c7223 */ /* 0x080fe20000010815 */
[----:B------:R-:W-:Y:S01]  /*7d10*/  FADD.FTZ R2, R26, R13 ;  /* 0x0000000d1a027221 */ /* 0x000fe20000010000 */
[-CC-:B------:R-:W-:Y:S01]  /*7d20*/  FFMA.FTZ R137, R80, R9.reuse, -R21.reuse ;  /* 0x0000000950897223 */ /* 0x180fe20000010815 */
[-CC-:B------:R-:W-:Y:S01]  /*7d30*/  FFMA.FTZ R30, R40, R9.reuse, -R21.reuse ;  /* 0x00000009281e7223 */ /* 0x180fe20000010815 */
[-CC-:B------:R-:W-:Y:S01]  /*7d40*/  FFMA.FTZ R139, R82, R9.reuse, -R21.reuse ;  /* 0x00000009528b7223 */ /* 0x180fe20000010815 */
[----:B------:R-:W-:Y:S01]  /*7d50*/  FADD.FTZ R27, R41, R2 ;  /* 0x00000002291b7221 */ /* 0x000fe20000010000 */
[----:B------:R-:W1:Y:S01]  /*7d60*/  MUFU.EX2 R149, R149 ;  /* 0x0000009500957308 */ /* 0x000e620000000800 */
[-CC-:B------:R-:W-:Y:S01]  /*7d70*/  FFMA.FTZ R32, R84, R9.reuse, -R21.reuse ;  /* 0x0000000954207223 */ /* 0x180fe20000010815 */
[-C--:B------:R-:W-:Y:S01]  /*7d80*/  FFMA.FTZ R133, R46, R9.reuse, -R21 ;  /* 0x000000092e857223 */ /* 0x080fe20000010815 */
[----:B------:R-:W-:Y:S01]  /*7d90*/  FADD.FTZ R2, R6, R27 ;  /* 0x0000001b06027221 */ /* 0x000fe20000010000 */
[-CC-:B------:R-:W-:Y:S01]  /*7da0*/  FFMA.FTZ R40, R86, R9.reuse, -R21.reuse ;  /* 0x0000000956287223 */ /* 0x180fe20000010815 */
[-CC-:B------:R-:W-:Y:S01]  /*7db0*/  FFMA.FTZ R135, R50, R9.reuse, -R21.reuse ;  /* 0x0000000932877223 */ /* 0x180fe20000010815 */
[-CC-:B------:R-:W-:Y:S01]  /*7dc0*/  FFMA.FTZ R46, R52, R9.reuse, -R21.reuse ;  /* 0x00000009342e7223 */ /* 0x180fe20000010815 */
[----:B------:R-:W-:Y:S01]  /*7dd0*/  FADD.FTZ R27, R43, R2 ;  /* 0x000000022b1b7221 */ /* 0x000fe20000010000 */
[----:B------:R-:W2:Y:S01]  /*7de0*/  MUFU.EX2 R151, R151 ;  /* 0x0000009700977308 */ /* 0x000ea20000000800 */
[----:B0-----:R-:W-:Y:S01]  /*7df0*/  FFMA.FTZ R0, R3, R0, R72 ;  /* 0x0000000003007223 */ /* 0x001fe20000010048 */
[-C--:B------:R-:W-:Y:S01]  /*7e00*/  FFMA.FTZ R129, R54, R9.reuse, -R21 ;  /* 0x0000000936817223 */ /* 0x080fe20000010815 */
[----:B------:R-:W-:Y:S01]  /*7e10*/  FADD.FTZ R2, R34, R27 ;  /* 0x0000001b22027221 */ /* 0x000fe20000010000 */
[-CC-:B------:R-:W-:Y:S01]  /*7e20*/  FFMA.FTZ R50, R56, R9.reuse, -R21.reuse ;  /* 0x0000000938327223 */ /* 0x180fe20000010815 */
[-CC-:B------:R-:W-:Y:S01]  /*7e30*/  FFMA.FTZ R131, R58, R9.reuse, -R21.reuse ;  /* 0x000000093a837223 */ /* 0x180fe20000010815 */
[-CC-:B------:R-:W-:Y:S01]  /*7e40*/  FFMA.FTZ R52, R60, R9.reuse, -R21.reuse ;  /* 0x000000093c347223 */ /* 0x180fe20000010815 */
[----:B------:R-:W-:Y:S01]  /*7e50*/  FADD.FTZ R27, R45, R2 ;  /* 0x000000022d1b7221 */ /* 0x000fe20000010000 */
[----:B------:R-:W0:Y:S01]  /*7e60*/  MUFU.EX2 R8, R8 ;  /* 0x0000000800087308 */ /* 0x000e220000000800 */
[----:B-1----:R-:W-:Y:S01]  /*7e70*/  FADD.FTZ R0, R149, R0 ;  /* 0x0000000095007221 */ /* 0x002fe20000010000 */
[-C--:B------:R-:W-:Y:S01]  /*7e80*/  FFMA.FTZ R125, R62, R9.reuse, -R21 ;  /* 0x000000093e7d7223 */ /* 0x080fe20000010815 */
[----:B------:R-:W-:Y:S01]  /*7e90*/  FADD.FTZ R2, R38, R27 ;  /* 0x0000001b26027221 */ /* 0x000fe20000010000 */
[-CC-:B------:R-:W-:Y:S01]  /*7ea0*/  FFMA.FTZ R54, R63, R9.reuse, -R21.reuse ;  /* 0x000000093f367223 */ /* 0x180fe20000010815 */
[-CC-:B------:R-:W-:Y:S01]  /*7eb0*/  FFMA.FTZ R127, R64, R9.reuse, -R21.reuse ;  /* 0x00000009407f7223 */ /* 0x180fe20000010815 */
[-CC-:B------:R-:W-:Y:S01]  /*7ec0*/  FFMA.FTZ R56, R136, R9.reuse, -R21.reuse ;  /* 0x0000000988387223 */ /* 0x180fe20000010815 */
[----:B------:R-:W-:Y:S01]  /*7ed0*/  FADD.FTZ R27, R47, R2 ;  /* 0x000000022f1b7221 */ /* 0x000fe20000010000 */
[----:B------:R-:W1:Y:S01]  /*7ee0*/  MUFU.EX2 R145, R145 ;  /* 0x0000009100917308 */ /* 0x000e620000000800 */
        /* <DEDUP_REMOVED lines=8> */
[----:B0-----:R-:W-:-:S02]  /*7f70*/  FADD.FTZ R0, R8, R13 ;  /* 0x0000000d08007221 */ /* 0x001fc40000010000 */
[----:B------:R-:W-:-:S04]  /*7f80*/  FADD.FTZ R2, R44, R27 ;  /* 0x0000001b2c027221 */ /* 0x000fc80000010000 */
        /* <DEDUP_REMOVED lines=79> */
.L_x_13694:
[----:B------:R-:W-:Y:S01]  /*8480*/  ULEA UR6, UR26, UR45, 0x3 ;  /* 0x0000002d1a067291 */ /* 0x000fe2000f8e183f */
[----:B------:R-:W-:Y:S01]  /*8490*/  ISETP.GT.AND P1, PT, R5, UR25, PT ;  /* 0x0000001905007c0c */ /* 0x000fe2000bf24270 */
[----:B------:R-:W-:Y:S01]  /*84a0*/  UMOV UR27, UR46 ;  /* 0x0000002e001b7c82 */ /* 0x000fe20008000000 */
[----:B------:R-:W-:Y:S01]  /*84b0*/  UMOV UR26, UR36 ;  /* 0x00000024001a7c82 */ /* 0x000fe20008000000 */
[----:B------:R-:W-:Y:S01]  /*84c0*/  UIADD3 UR6, UR6, 0x16860, URZ ;  /* 0x0001686006067890 */ /* 0x000fe2000fffe03f */
[-C--:B------:R-:W-:Y:S01]  /*84d0*/  FMUL.FTZ R88, R88, R4.reuse ;  /* 0x0000000458587220 */ /* 0x080fe20000410000 */
        /* <DEDUP_REMOVED lines=68> */
[----:B------:R-:W-:Y:S06]  /*8920*/  @P1 BRA `(.L_x_13695) ;  /* 0xffffffc800801947 */ /* 0x000fec000383ffff */
.L_x_13676:
        /* <DEDUP_REMOVED lines=23> */
.L_x_13697:
[----:B------:R-:W0:Y:S02]  /*8aa0*/  LDC R8, c[0x0][0x9e4] ;  /* 0x00027900ff087b82 */ /* 0x000e240000000800 */
[----:B0-----:R-:W-:-:S13]  /*8ab0*/  ISETP.NE.AND P1, PT, R8, 0x1, PT ;  /* 0x000000010800780c */ /* 0x001fda0003f25270 */
[----:B------:R-:W0:Y:S02]  /*8ac0*/  @P1 LDC.64 R6, c[0x0][0x9e8] ;  /* 0x00027a00ff061b82 */ /* 0x000e240000000a00 */
[----:B0-----:R-:W-:-:S05]  /*8ad0*/  @P1 IMAD.HI.U32 R6, R3, R6, RZ ;  /* 0x0000000603061227 */ /* 0x001fca00078e00ff */
[----:B------:R-:W-:-:S07]  /*8ae0*/  @P1 SHF.R.U32.HI R3, RZ, R7, R6 ;  /* 0x00000007ff031219 */ /* 0x000fce0000011606 */
.L_x_13698:
[----:B------:R-:W-:-:S05]  /*8af0*/  IMAD R3, R3, R8, RZ ;  /* 0x0000000803037224 */ /* 0x000fca00078e02ff */
[----:B------:R-:W-:-:S07]  /*8b00*/  VIMNMX R4, R4, R3, !PT ;  /* 0x0000000304047248 */ /* 0x000fce0007fe0100 */
.L_x_13696:
        /* <DEDUP_REMOVED lines=12> */
.L_x_13710:
[----:B------:R-:W-:Y:S01]  /*8bd0*/  ISETP.NE.AND P2, PT, RZ, UR44, PT ;  /* 0x0000002cff007c0c */ /* 0x000fe2000bf45270 */
[----:B------:R-:W-:-:S04]  /*8be0*/  UISETP.NE.AND UP0, UPT, UR22, 0x1, UPT ;  /* 0x000000011600788c */ /* 0x000fc8000bf05270 */
[----:B------:R-:W-:-:S04]  /*8bf0*/  USEL UR46, URZ, 0x1, UP0 ;  /* 0x000000013f2e7887 */ /* 0x000fc80008000000 */
[----:B------:R-:W-:-:S04]  /*8c00*/  ULOP3.LUT UR46, UR23, UR46, URZ, 0x3c, !UPT ;  /* 0x0000002e172e7292 */ /* 0x000fc8000f8e3c3f */
[----:B------:R-:W-:Y:S08]  /*8c10*/  @P2 BRA `(.L_x_13700) ;  /* 0x0000000000382947 */ /* 0x000ff00003800000 */
[----:B------:R-:W-:Y:S05]  /*8c20*/  @!P0 BRA `(.L_x_13701) ;  /* 0x0000000000048947 */ /* 0x000fea0003800000 */
[----:B------:R-:W-:Y:S01]  /*8c30*/  BPT.TRAP 0x1 ;  /* 0x000000040000795c */ /* 0x000fe20000300000 */
.L_x_13701:
        /* <DEDUP_REMOVED lines=9> */
.L_x_13702:
[----:B-1----:R-:W-:Y:S05]  /*8cd0*/  @P1 BRA `(.L_x_13700) ;  /* 0x0000000000081947 */ /* 0x002fea0003800000 */
[----:B------:R-:W1:Y:S02]  /*8ce0*/  SYNCS.PHASECHK.TRANS64.TRYWAIT P1, [UR6+0x16830], R7 ;  /* 0x01683007ff0075a7 */ /* 0x000e640008020146 */
[----:B-1----:R-:W-:Y:S05]  /*8cf0*/  @!P1 BRA `(.L_x_13703) ;  /* 0x000000c0007c9947 */ /* 0x002fea0003800000 */
.L_x_13700:
        /* <DEDUP_REMOVED lines=28> */
.L_x_13705:
[----:B------:R-:W-:Y:S01]  /*8ec0*/  ULEA UR6, UR22, UR45, 0x3 ;  /* 0x0000002d16067291 */ /* 0x000fe2000f8e183f */
[----:B------:R-:W-:-:S05]  /*8ed0*/  IMAD.U32 R7, RZ, RZ, UR23 ;  /* 0x00000017ff077e24 */ /* 0x000fca000f8e00ff */
[----:B------:R-:W-:-:S04]  /*8ee0*/  SHF.L.U32 R7, R7, 0x1f, RZ ;  /* 0x0000001f07077819 */ /* 0x000fc800000006ff */
[----:B------:R0:W1:Y:S01]  /*8ef0*/  SYNCS.PHASECHK.TRANS64.TRYWAIT P1, [UR6+0x16850], R7 ;  /* 0x01685007ff0075a7 */ /* 0x0000620008020146 */
[----:B------:R-:W-:Y:S05]  /*8f00*/  @!P0 BRA `(.L_x_13706) ;  /* 0x0000000000048947 */ /* 0x000fea0003800000 */
[----:B------:R-:W-:Y:S01]  /*8f10*/  BPT.TRAP 0x1 ;  /* 0x000000040000795c */ /* 0x000fe20000300000 */
.L_x_13706:
[----:B-1----:R-:W-:Y:S05]  /*8f20*/  @P1 BRA `(.L_x_13704) ;  /* 0x0000000000081947 */ /* 0x002fea0003800000 */
[----:B------:R-:W1:Y:S02]  /*8f30*/  SYNCS.PHASECHK.TRANS64.TRYWAIT P1, [UR6+0x16850], R7 ;  /* 0x01685007ff0075a7 */ /* 0x000e640008020146 */
[----:B-1----:R-:W-:Y:S05]  /*8f40*/  @!P1 BRA `(.L_x_13707) ;  /* 0x000000c000009947 */ /* 0x002fea0003800000 */
.L_x_13704:
        /* <DEDUP_REMOVED lines=51> */
.L_x_13708:
        /* <DEDUP_REMOVED lines=146> */
[----:B------:R-:W1:Y:S05]  /*9ba0*/  LDC R9, c[0x0][0x988] ;  /* 0x00026200ff097b82 */ /* 0x000e6a0000000800 */
[----:B------:R-:W3:Y:S01]  /*9bb0*/  MUFU.TANH R13, R13 ;  /* 0x0000000d000d7308 */ /* 0x000ee20000002400 */
[----:B--2---:R-:W-:-:S07]  /*9bc0*/  FMNMX.FTZ R11, R60, R11, !PT ;  /* 0x0000000b3c0b7209 */ /* 0x004fce0007810000 */
[----:B------:R-:W2:Y:S01]  /*9bd0*/  MUFU.TANH R15, R15 ;  /* 0x0000000f000f7308 */ /* 0x000ea20000002400 */
[----:B0-----:R-:W-:-:S07]  /*9be0*/  FMNMX.FTZ R11, R62, R11, !PT ;  /* 0x0000000b3e0b7209 */ /* 0x001fce0007810000 */
[----:B------:R-:W0:Y:S01]  /*9bf0*/  MUFU.TANH R64, R64 ;  /* 0x0000004000407308 */ /* 0x000e220000002400 */
[----:B---3--:R-:W-:-:S07]  /*9c00*/  FMNMX.FTZ R10, R13, R10, !PT ;  /* 0x0000000a0d0a7209 */ /* 0x008fce0007810000 */
        /* <DEDUP_REMOVED lines=41> */
[----:B---3--:R-:W-:-:S05]  /*9ea0*/  FMNMX.FTZ R35, R69, R10, !PT ;  /* 0x0000000a45237209 */ /* 0x008fca0007810000 */
[----:B------:R-:W3:Y:S01]  /*9eb0*/  SHFL.BFLY PT, R10, R35, 0x2, 0x1f ;  /* 0x0c401f00230a7f89 */ /* 0x000ee200000e0000 */
[----:B--2---:R-:W-:-:S04]  /*9ec0*/  FMNMX.FTZ R11, R84, R11, !PT ;  /* 0x0000000b540b7209 */ /* 0x004fc80007810000 */
[----:B0-----:R-:W-:-:S05]  /*9ed0*/  FMNMX.FTZ R11, R86, R11, !PT ;  /* 0x0000000b560b7209 */ /* 0x001fca0007810000 */
[----:B------:R-:W0:Y:S01]  /*9ee0*/  SHFL.BFLY PT, R12, R11, 0x2, 0x1f ;  /* 0x0c401f000b0c7f89 */ /* 0x000e2200000e0000 */
[----:B---3--:R-:W-:Y:S02]  /*9ef0*/  FMNMX.FTZ R37, R35, R10, !PT ;  /* 0x0000000a23257209 */ /* 0x008fe40007810000 */
[----:B0-----:R-:W-:-:S03]  /*9f00*/  FMNMX.FTZ R39, R11, R12, !PT ;  /* 0x0000000c0b277209 */ /* 0x001fc60007810000 */
[----:B------:R-:W0:Y:S04]  /*9f10*/  SHFL.BFLY PT, R12, R37, 0x1, 0x1f ;  /* 0x0c201f00250c7f89 */ /* 0x000e2800000e0000 */
[----:B------:R-:W2:Y:S01]  /*9f20*/  SHFL.BFLY PT, R10, R39, 0x1, 0x1f ;  /* 0x0c201f00270a7f89 */ /* 0x000ea200000e0000 */
[----:B0-----:R-:W-:Y:S02]  /*9f30*/  FMNMX.FTZ R12, R37, R12, !PT ;  /* 0x0000000c250c7209 */ /* 0x001fe40007810000 */
[----:B--2---:R-:W-:-:S03]  /*9f40*/  FMNMX.FTZ R10, R39, R10, !PT ;  /* 0x0000000a270a7209 */ /* 0x004fc60007810000 */
[C---:B-1----:R-:W-:Y:S01]  /*9f50*/  FMUL.FTZ R71, R12.reuse, R9 ;  /* 0x000000090c477220 */ /* 0x042fe20000410000 */
[----:B------:R-:W-:-:S03]  /*9f60*/  FADD.FTZ R3, -R12, R3 ;  /* 0x000000030c037221 */ /* 0x000fc60000010100 */
[-CC-:B------:R-:W-:Y:S01]  /*9f70*/  FFMA.FTZ R35, R32, R9.reuse, -R71.reuse ;  /* 0x0000000920237223 */ /* 0x180fe20000010847 */
[-CC-:B------:R-:W-:Y:S01]  /*9f80*/  FFMA.FTZ R32, R36, R9.reuse, -R71.reuse ;  /* 0x0000000924207223 */ /* 0x180fe20000010847 */
[-CC-:B------:R-:W-:Y:S01]  /*9f90*/  FFMA.FTZ R36, R25, R9.reuse, -R71.reuse ;  /* 0x0000000919247223 */ /* 0x180fe20000010847 */
[-CC-:B------:R-:W-:Y:S01]  /*9fa0*/  FFMA.FTZ R25, R29, R9.reuse, -R71.reuse ;  /* 0x000000091d197223 */ /* 0x180fe20000010847 */
[C---:B------:R-:W-:Y:S01]  /*9fb0*/  FADD.FTZ R6, -R10.reuse, R6 ;  /* 0x000000060a067221 */ /* 0x040fe20000010100 */
[-C--:B------:R-:W-:Y:S01]  /*9fc0*/  FMUL.FTZ R29, R10, R9.reuse ;  /* 0x000000090a1d7220 */ /* 0x080fe20000410000 */
[-CC-:B------:R-:W-:Y:S01]  /*9fd0*/  FFMA.FTZ R59, R26, R9.reuse, -R71.reuse ;  /* 0x000000091a3b7223 */ /* 0x180fe20000010847 */
[-C--:B------:R-:W-:Y:S01]  /*9fe0*/  FMUL.FTZ R41, R3, R9.reuse ;  /* 0x0000000903297220 */ /* 0x080fe20000410000 */
[-CC-:B------:R-:W-:Y:S01]  /*9ff0*/  FFMA.FTZ R39, R8, R9.reuse, -R71.reuse ;  /* 0x0000000908277223 */ /* 0x180fe20000010847 */
[-C--:B------:R-:W-:Y:S01]  /*a000*/  FFMA.FTZ R26, R40, R9.reuse, -R71 ;  /* 0x00000009281a7223 */ /* 0x080fe20000010847 */
[-C--:B------:R-:W-:Y:S01]  /*a010*/  FMUL.FTZ R3, R6, R9.reuse ;  /* 0x0000000906037220 */ /* 0x080fe20000410000 */
[-C--:B------:R-:W-:Y:S01]  /*a020*/  FFMA.FTZ R40, R7, R9.reuse, -R29 ;  /* 0x0000000907287223 */ /* 0x080fe2000001081d */
[-C--:B------:R-:W-:Y:S01]  /*a030*/  FFMA.FTZ R61, R14, R9.reuse, -R71 ;  /* 0x000000090e3d7223 */ /* 0x080fe20000010847 */
[-C--:B------:R-:W-:Y:S01]  /*a040*/  FFMA.FTZ R149, R20, R9.reuse, -R29 ;  /* 0x0000000914957223 */ /* 0x080fe2000001081d */
[----:B------:R-:W-:Y:S01]  /*a050*/  MUFU.EX2 R11, R41 ;  /* 0x00000029000b7308 */ /* 0x000fe20000000800 */
[-C--:B------:R-:W-:Y:S01]  /*a060*/  FFMA.FTZ R37, R24, R9.reuse, -R71 ;  /* 0x0000000918257223 */ /* 0x080fe20000010847 */
[-CC-:B------:R-:W-:Y:S01]  /*a070*/  FFMA.FTZ R151, R28, R9.reuse, -R29.reuse ;  /* 0x000000091c977223 */ /* 0x180fe2000001081d */
[-CC-:B------:R-:W-:Y:S01]  /*a080*/  FFMA.FTZ R20, R30, R9.reuse, -R29.reuse ;  /* 0x000000091e147223 */ /* 0x180fe2000001081d */
[-C--:B------:R-:W-:Y:S01]  /*a090*/  FFMA.FTZ R145, R34, R9.reuse, -R29 ;  /* 0x0000000922917223 */ /* 0x080fe2000001081d */
[-C--:B------:R-:W-:Y:S01]  /*a0a0*/  FFMA.FTZ R57, R120, R9.reuse, -R71 ;  /* 0x0000000978397223 */ /* 0x080fe20000010847 */
[-CC-:B------:R-:W-:Y:S01]  /*a0b0*/  FFMA.FTZ R28, R122, R9.reuse, -R29.reuse ;  /* 0x000000097a1c7223 */ /* 0x180fe2000001081d */
[-C--:B------:R-:W-:Y:S01]  /*a0c0*/  FFMA.FTZ R147, R38, R9.reuse, -R29 ;  /* 0x0000000926937223 */ /* 0x080fe2000001081d */
[----:B------:R-:W0:Y:S01]  /*a0d0*/  MUFU.EX2 R39, R39 ;  /* 0x0000002700277308 */ /* 0x000e220000000800 */
[-C--:B------:R-:W-:Y:S01]  /*a0e0*/  FFMA.FTZ R55, R124, R9.reuse, -R71 ;  /* 0x000000097c377223 */ /* 0x080fe20000010847 */
[-CC-:B------:R-:W-:Y:S01]  /*a0f0*/  FFMA.FTZ R30, R126, R9.reuse, -R29.reuse ;  /* 0x000000097e1e7223 */ /* 0x180fe2000001081d */
[-C--:B------:R-:W-:Y:S01]  /*a100*/  FFMA.FTZ R141, R42, R9.reuse, -R29 ;  /* 0x000000092a8d7223 */ /* 0x080fe2000001081d */
        /* <DEDUP_REMOVED lines=10> */
[-C--:B------:R-:W-:Y:S01]  /*a1b0*/  FFMA.FTZ R49, R138, R9.reuse, -R71 ;  /* 0x000000098a317223 */ /* 0x080fe20000010847 */
[-C--:B------:R-:W-:Y:S01]  /*a1c0*/  FFMA.FTZ R42, R50, R9.reuse, -R29 ;  /* 0x00000009322a7223 */ /* 0x080fe2000001081d */
[----:B------:R-:W1:Y:S01]  /*a1d0*/  MUFU.EX2 R40, R40 ;  /* 0x0000002800287308 */ /* 0x000e620000000800 */
[----:B0-----:R-:W-:Y:S01]  /*a1e0*/  FFMA.FTZ R2, R11, R2, R39 ;  /* 0x000000020b027223 */ /* 0x001fe20000010027 */
[-C--:B------:R-:W-:Y:S01]  /*a1f0*/  FFMA.FTZ R138, R140, R9.reuse, -R71 ;  /* 0x000000098c8a7223 */ /* 0x080fe20000010847 */
[-C--:B------:R-:W-:Y:S01]  /*a200*/  FFMA.FTZ R139, R52, R9.reuse, -R29 ;  /* 0x00000009348b7223 */ /* 0x080fe2000001081d */
[-C--:B------:R-:W-:Y:S01]  /*a210*/  FFMA.FTZ R47, R142, R9.reuse, -R71 ;  /* 0x000000098e2f7223 */ /* 0x080fe20000010847 */
[-C--:B------:R-:W-:Y:S01]  /*a220*/  FFMA.FTZ R44, R54, R9.reuse, -R29 ;  /* 0x00000009362c7223 */ /* 0x080fe2000001081d */
[-C--:B------:R-:W-:Y:S01]  /*a230*/  FFMA.FTZ R132, R144, R9.reuse, -R71 ;  /* 0x0000000990847223 */ /* 0x080fe20000010847 */
[-C--:B------:R-:W-:Y:S01]  /*a240*/  FFMA.FTZ R133, R56, R9.reuse, -R29 ;  /* 0x0000000938857223 */ /* 0x080fe2000001081d */
[----:B------:R-:W0:Y:S01]  /*a250*/  MUFU.EX2 R61, R61 ;  /* 0x0000003d003d7308 */ /* 0x000e220000000800 */
[-C--:B------:R-:W-:Y:S01]  /*a260*/  FFMA.FTZ R45, R146, R9.reuse, -R71 ;  /* 0x00000009922d7223 */ /* 0x080fe20000010847 */
[-C--:B------:R-:W-:Y:S01]  /*a270*/  FFMA.FTZ R46, R58, R9.reuse, -R29 ;  /* 0x000000093a2e7223 */ /* 0x080fe2000001081d */
[-C--:B------:R-:W-:Y:S01]  /*a280*/  FFMA.FTZ R14, R148, R9.reuse, -R71 ;  /* 0x00000009940e7223 */ /* 0x080fe20000010847 */
[-C--:B------:R-:W-:Y:S01]  /*a290*/  FFMA.FTZ R135, R60, R9.reuse, -R29 ;  /* 0x000000093c877223 */ /* 0x080fe2000001081d */
[-C--:B------:R-:W-:Y:S01]  /*a2a0*/  FFMA.FTZ R43, R150, R9.reuse, -R71 ;  /* 0x00000009962b7223 */ /* 0x080fe20000010847 */
[-C--:B------:R-:W-:Y:S01]  /*a2b0*/  FFMA.FTZ R48, R62, R9.reuse, -R29 ;  /* 0x000000093e307223 */ /* 0x080fe2000001081d */
[-C--:B------:R-:W-:Y:S01]  /*a2c0*/  FFMA.FTZ R128, R13, R9.reuse, -R71 ;  /* 0x000000090d807223 */ /* 0x080fe20000010847 */
[----:B------:R-:W2:Y:S01]  /*a2d0*/  MUFU.EX2 R149, R149 ;  /* 0x0000009500957308 */ /* 0x000ea20000000800 */
[----:B-1----:R-:W-:Y:S01]  /*a2e0*/  FFMA.FTZ R0, R3, R0, R40 ;  /* 0x0000000003007223 */ /* 0x002fe20000010028 */
[-C--:B------:R-:W-:Y:S01]  /*a2f0*/  FFMA.FTZ R129, R64, R9.reuse, -R29 ;  /* 0x0000000940817223 */ /* 0x080fe2000001081d */
[-C--:B------:R-:W-:Y:S01]  /*a300*/  FFMA.FTZ R41, R15, R9.reuse, -R71 ;  /* 0x000000090f297223 */ /* 0x080fe20000010847 */
[-C--:B------:R-:W-:Y:S01]  /*a310*/  FFMA.FTZ R50, R66, R9.reuse, -R29 ;  /* 0x0000000942327223 */ /* 0x080fe2000001081d */
[-C--:B------:R-:W-:Y:S01]  /*a320*/  FFMA.FTZ R13, R21, R9.reuse, -R71 ;  /* 0x00000009150d7223 */ /* 0x080fe20000010847 */
[-CC-:B------:R-:W-:Y:S01]  /*a330*/  FFMA.FTZ R131, R68, R9.reuse, -R29.reuse ;  /* 0x0000000944837223 */ /* 0x180fe2000001081d */
[-C--:B------:R-:W-:Y:S01]  /*a340*/  FFMA.FTZ R52, R70, R9.reuse, -R29 ;  /* 0x0000000946347223 */ /* 0x080fe2000001081d */
[----:B------:R-:W1:Y:S01]  /*a350*/  MUFU.EX2 R37, R37 ;  /* 0x0000002500257308 */ /* 0x000e620000000800 */
[----:B0-----:R-:W-:Y:S01]  /*a360*/  FADD.FTZ R2, R61, R2 ;  /* 0x000000023d027221 */ /* 0x001fe20000010000 */
[-C--:B------:R-:W-:Y:S01]  /*a370*/  FFMA.FTZ R124, R27, R9.reuse, -R71 ;  /* 0x000000091b7c7223 */ /* 0x080fe20000010847 */
[-CC-:B------:R-:W-:Y:S01]  /*a380*/  FFMA.FTZ R125, R72, R9.reuse, -R29.reuse ;  /* 0x00000009487d7223 */ /* 0x180fe2000001081d */
[-CC-:B------:R-:W-:Y:S01]  /*a390*/  FFMA.FTZ R54, R74, R9.reuse, -R29.reuse ;  /* 0x000000094a367223 */ /* 0x180fe2000001081d */
[-C--:B------:R-:W-:Y:S01]  /*a3a0*/  FFMA.FTZ R127, R76, R9.reuse, -R29 ;  /* 0x000000094c7f7223 */ /* 0x080fe2000001081d */
[-C--:B------:R-:W-:Y:S01]  /*a3b0*/  FFMA.FTZ R21, R33, R9.reuse, -R71 ;  /* 0x0000000921157223 */ /* 0x080fe20000010847 */
[-C--:B------:R-:W-:Y:S01]  /*a3c0*/  FFMA.FTZ R56, R78, R9.reuse, -R29 ;  /* 0x000000094e387223 */ /* 0x080fe2000001081d */
[----:B------:R-:W0:Y:S01]  /*a3d0*/  MUFU.EX2 R151, R151 ;  /* 0x0000009700977308 */ /* 0x000e220000000800 */
[----:B--2---:R-:W-:Y:S01]  /*a3e0*/  FADD.FTZ R0, R149, R0 ;  /* 0x0000000095007221 */ /* 0x004fe20000010000 */
[-C--:B------:R-:W-:Y:S01]  /*a3f0*/  FFMA.FTZ R120, R63, R9.reuse, -R71 ;  /* 0x000000093f787223 */ /* 0x080fe20000010847 */
[-C--:B------:R-:W-:Y:S01]  /*a400*/  FFMA.FTZ R121, R80, R9.reuse, -R29 ;  /* 0x0000000950797223 */ /* 0x080fe2000001081d */
[-C--:B------:R-:W-:Y:S01]  /*a410*/  FFMA.FTZ R15, R65, R9.reuse, -R71 ;  /* 0x00000009410f7223 */ /* 0x080fe20000010847 */
[-C--:B------:R-:W-:Y:S01]  /*a420*/  FFMA.FTZ R58, R82, R9.reuse, -R29 ;  /* 0x00000009523a7223 */ /* 0x080fe2000001081d */
[-C--:B------:R-:W-:Y:S01]  /*a430*/  FFMA.FTZ R6, R67, R9.reuse, -R71 ;  /* 0x0000000943067223 */ /* 0x080fe20000010847 */
[-C--:B------:R-:W-:Y:S01]  /*a440*/  FFMA.FTZ R123, R84, R9.reuse, -R29 ;  /* 0x00000009547b7223 */ /* 0x080fe2000001081d */
[----:B------:R-:W2:Y:S01]  /*a450*/  MUFU.EX2 R59, R59 ;  /* 0x0000003b003b7308 */ /* 0x000ea20000000800 */
[----:B-1----:R-:W-:Y:S01]  /*a460*/  FADD.FTZ R2, R37, R2 ;  /* 0x0000000225027221 */ /* 0x002fe20000010000 */
[-C--:B------:R-:W-:Y:S01]  /*a470*/  FFMA.FTZ R27, R69, R9.reuse, -R71 ;  /* 0x00000009451b7223 */ /* 0x080fe20000010847 */
[----:B------:R-:W-:-:S05]  /*a480*/  FFMA.FTZ R60, R86, R9, -R29 ;  /* 0x00000009563c7223 */ /* 0x000fca000001081d */
        /* <DEDUP_REMOVED lines=118> */
.L_x_13709:
[----:B------:R-:W-:Y:S01]  /*abf0*/  ULEA UR6, UR22, UR45, 0x3 ;  /* 0x0000002d16067291 */ /* 0x000fe2000f8e183f */
[----:B------:R-:W-:Y:S01]  /*ac00*/  ISETP.GT.AND P1, PT, R5, R4, PT ;  /* 0x000000040500720c */ /* 0x000fe20003f24270 */
        /* <DEDUP_REMOVED lines=73> */
.L_x_13699:
        /* <DEDUP_REMOVED lines=11> */
.L_x_13730:
        /* <DEDUP_REMOVED lines=9> */
.L_x_13713:
[----:B------:R-:W-:Y:S01]  /*b1e0*/  ULEA UR6, UR36, UR45, 0x3 ;  /* 0x0000002d24067291 */ /* 0x000fe2000f8e183f */
[----:B------:R-:W-:-:S05]  /*b1f0*/  IMAD.U32 R6, RZ, RZ, UR46 ;  /* 0x0000002eff067e24 */ /* 0x000fca000f8e00ff */
[----:B------:R-:W-:-:S04]  /*b200*/  SHF.L.U32 R6, R6, 0x1f, RZ ;  /* 0x0000001f06067819 */ /* 0x000fc800000006ff */
[----:B------:R0:W1:Y:S01]  /*b210*/  SYNCS.PHASECHK.TRANS64.TRYWAIT P1, [UR6+0x16830], R6 ;  /* 0x01683006ff0075a7 */ /* 0x0000620008020146 */
[----:B------:R-:W-:Y:S05]  /*b220*/  @!P0 BRA `(.L_x_13714) ;  /* 0x0000000000048947 */ /* 0x000fea0003800000 */
[----:B------:R-:W-:Y:S01]  /*b230*/  BPT.TRAP 0x1 ;  /* 0x000000040000795c */ /* 0x000fe20000300000 */
.L_x_13714:
[----:B-1----:R-:W-:Y:S05]  /*b240*/  @P1 BRA `(.L_x_13712) ;  /* 0x0000000000081947 */ /* 0x002fea0003800000 */
[----:B------:R-:W1:Y:S02]  /*b250*/  SYNCS.PHASECHK.TRANS64.TRYWAIT P1, [UR6+0x16830], R6 ;  /* 0x01683006ff0075a7 */ /* 0x000e640008020146 */
[----:B-1----:R-:W-:Y:S05]  /*b260*/  @!P1 BRA `(.L_x_13715) ;  /* 0x0000009c00509947 */ /* 0x002fea0003800000 */
.L_x_13712:
        /* <DEDUP_REMOVED lines=25> */
.L_x_13717:
[----:B------:R-:W-:Y:S01]  /*b400*/  ULEA UR6, UR26, UR45, 0x3 ;  /* 0x0000002d1a067291 */ /* 0x000fe2000f8e183f */
[----:B------:R-:W-:-:S05]  /*b410*/  IMAD.U32 R6, RZ, RZ, UR27 ;  /* 0x0000001bff067e24 */ /* 0x000fca000f8e00ff */
[----:B------:R-:W-:-:S04]  /*b420*/  SHF.L.U32 R6, R6, 0x1f, RZ ;  /* 0x0000001f06067819 */ /* 0x000fc800000006ff */
[----:B------:R0:W1:Y:S01]  /*b430*/  SYNCS.PHASECHK.TRANS64.TRYWAIT P1, [UR6+0x16850], R6 ;  /* 0x01685006ff0075a7 */ /* 0x0000620008020146 */
[----:B------:R-:W-:Y:S05]  /*b440*/  @!P0 BRA `(.L_x_13718) ;  /* 0x0000000000048947 */ /* 0x000fea0003800000 */
[----:B------:R-:W-:Y:S01]  /*b450*/  BPT.TRAP 0x1 ;  /* 0x000000040000795c */ /* 0x000fe20000300000 */
.L_x_13718:
[----:B-1----:R-:W-:Y:S05]  /*b460*/  @P1 BRA `(.L_x_13716) ;  /* 0x0000000000081947 */ /* 0x002fea0003800000 */
[----:B------:R-:W1:Y:S02]  /*b470*/  SYNCS.PHASECHK.TRANS64.TRYWAIT P1, [UR6+0x16850], R6 ;  /* 0x01685006ff0075a7 */ /* 0x000e640008020146 */
[----:B-1----:R-:W-:Y:S05]  /*b480*/  @!P1 BRA `(.L_x_13719) ;  /* 0x0000009800e09947 */ /* 0x002fea0003800000 */
.L_x_13716:
        /* <DEDUP_REMOVED lines=51> */
.L_x_13720:
        /* <DEDUP_REMOVED lines=11> */
[----:B------:R-:W-:Y:S01]  /*b870*/  @UP1 ULDC UR7, c[0x0][0x44c] ;  /* 0x0001130000071ab9 */ /* 0x000fe20000000800 */
[----:B------:R-:W1:Y:S01]  /*b880*/  LDC R73, c[0x0][0x2f0] ;  /* 0x0000bc00ff497b82 */ /* 0x000e620000000800 */
[----:B0-----:R-:W-:Y:S01]  /*b890*/  FMUL.FTZ R6, R26, UR25 ;  /* 0x000000191a067c20 */ /* 0x001fe20008410000 */
        /* <DEDUP_REMOVED lines=9> */
[----:B------:R-:W-:Y:S01]  /*b930*/  ULEA UR6, UR36, UR45, 0x3 ;  /* 0x0000002d24067291 */ /* 0x000fe2000f8e183f */
[----:B------:R-:W-:Y:S01]  /*b940*/  @P2 SHF.R.U32.HI R76, RZ, UR7, R12 ;  /* 0x00000007ff4c2c19 */ /* 0x000fe2000801160c */
[----:B------:R-:W-:Y:S01]  /*b950*/  FMUL.FTZ R51, R57, UR25 ;  /* 0x0000001939337c20 */ /* 0x000fe20008410000 */
[----:B------:R-:W-:Y:S01]  /*b960*/  FMUL.FTZ R66, R68, UR25 ;  /* 0x0000001944427c20 */ /* 0x000fe20008410000 */
[----:B------:R-:W-:Y:S01]  /*b970*/  FMUL.FTZ R57, R71, UR25 ;  /* 0x0000001947397c20 */ /* 0x000fe20008410000 */
[----:B------:R-:W-:Y:S02]  /*b980*/  IMAD.SHL.U32 R68, R5, 0x80, RZ ;  /* 0x0000008005447824 */ /* 0x000fe400078e00ff */
        /* <DEDUP_REMOVED lines=61> */
[--C-:B0-----:R-:W-:Y:S02]  /*bd60*/  IMAD.IADD R87, R83, 0x1, R72.reuse ;  /* 0x0000000153577824 */ /* 0x101fe400078e0248 */
        /* <DEDUP_REMOVED lines=77> */
.L_x_13723:
[----:B------:R-:W-:-:S05]  /*c240*/  IMAD.U32 R72, RZ, RZ, UR21 ;  /* 0x00000015ff487e24 */ /* 0x000fca000f8e00ff */
[----:B------:R-:W-:-:S13]  /*c250*/  ISETP.NE.AND P1, PT, R72, 0x1, PT ;  /* 0x000000014800780c */ /* 0x000fda0003f25270 */
[----:B------:R-:W1:Y:S02]  /*c260*/  @P1 LDC.64 R12, c[0x0][0x9e8] ;  /* 0x00027a00ff0c1b82 */ /* 0x000e640000000a00 */
[----:B-1----:R-:W-:-:S05]  /*c270*/  @P1 IMAD.HI.U32 R12, R125, R12, RZ ;  /* 0x0000000c7d0c1227 */ /* 0x002fca00078e00ff */
[----:B------:R-:W-:-:S07]  /*c280*/  @P1 SHF.R.U32.HI R125, RZ, R13, R12 ;  /* 0x0000000dff7d1219 */ /* 0x000fce000001160c */
.L_x_13724:
[----:B------:R-:W-:Y:S05]  /*c290*/  BSYNC B0 ;  /* 0x0000000000007941 */ /* 0x000fea0003800000 */
.L_x_13722:
[----:B------:R-:W-:-:S04]  /*c2a0*/  IMAD R125, R125, R72, -R68 ;  /* 0x000000487d7d7224 */ /* 0x000fc800078e0a44 */
[----:B------:R-:W-:-:S05]  /*c2b0*/  IMAD R12, R16, -0x2, R125 ;  /* 0xfffffffe100c7824 */ /* 0x000fca00078e027d */
[----:B------:R-:W-:Y:S02]  /*c2c0*/  VIADDMNMX R87, R12, R72, R87, PT ;  /* 0x000000480c577246 */ /* 0x000fe40003800157 */
[----:B------:R-:W-:-:S07]  /*c2d0*/  VIMNMX R123, R123, R12, !PT ;  /* 0x0000000c7b7b7248 */ /* 0x000fce0007fe0100 */
.L_x_13721:
        /* <DEDUP_REMOVED lines=26> */
[----:B------:R-:W-:Y:S01]  /*c480*/  FSEL R78, R21, -INF , !P5 ;  /* 0xff800000154e7808 */ /* 0x000fe20006800000 */
[----:B------:R-:W-:Y:S01]  /*c490*/  IMAD.IADD R21, R85, 0x1, R12 ;  /* 0x0000000155157824 */ /* 0x000fe200078e020c */
        /* <DEDUP_REMOVED lines=88> */
.L_x_13727:
[----:B------:R-:W-:-:S05]  /*ca20*/  IMAD.U32 R9, RZ, RZ, UR21 ;  /* 0x00000015ff097e24 */ /* 0x000fca000f8e00ff */
[----:B------:R-:W-:-:S13]  /*ca30*/  ISETP.NE.AND P2, PT, R9, 0x1, PT ;  /* 0x000000010900780c */ /* 0x000fda0003f45270 */
[----:B------:R-:W0:Y:S02]  /*ca40*/  @P2 LDC.64 R12, c[0x0][0x9e8] ;  /* 0x00027a00ff0c2b82 */ /* 0x000e240000000a00 */
[----:B0-----:R-:W-:-:S05]  /*ca50*/  @P2 IMAD.HI.U32 R12, R73, R12, RZ ;  /* 0x0000000c490c2227 */ /* 0x001fca00078e00ff */
[----:B------:R-:W-:-:S07]  /*ca60*/  @P2 SHF.R.U32.HI R73, RZ, R13, R12 ;  /* 0x0000000dff492219 */ /* 0x000fce000001160c */
.L_x_13728:
[----:B------:R-:W-:Y:S05]  /*ca70*/  BSYNC B0 ;  /* 0x0000000000007941 */ /* 0x000fea0003800000 */
.L_x_13726:
[----:B------:R-:W-:-:S04]  /*ca80*/  IMAD R73, R73, R9, -R68 ;  /* 0x0000000949497224 */ /* 0x000fc800078e0a44 */
[----:B------:R-:W-:-:S05]  /*ca90*/  IMAD R12, R16, -0x2, R73 ;  /* 0xfffffffe100c7824 */ /* 0x000fca00078e0249 */
[----:B------:R-:W-:Y:S02]  /*caa0*/  VIADDMNMX R11, R12, R9, R11, PT ;  /* 0x000000090c0b7246 */ /* 0x000fe4000380010b */
[----:B------:R-:W-:-:S07]  /*cab0*/  VIMNMX R21, R21, R12, !PT ;  /* 0x0000000c15157248 */ /* 0x000fce0007fe0100 */
.L_x_13725:
        /* <DEDUP_REMOVED lines=53> */
[----:B------:R-:W0:Y:S01]  /*ce10*/  LDC R9, c[0x0][0x988] ;  /* 0x00026200ff097b82 */ /* 0x000e220000000800 */
[----:B------:R-:W-:-:S02]  /*ce20*/  ISETP.GT.AND P3, PT, R21, 0x28, P1 ;  /* 0x000000281500780c */ /* 0x000fc40000f64270 */
[----:B------:R-:W-:Y:S02]  /*ce30*/  FMNMX.FTZ R12, R15, R12, !PT ;  /* 0x0000000c0f0c7209 */ /* 0x000fe40007810000 */
        /* <DEDUP_REMOVED lines=9> */
[----:B------:R-:W-:Y:S01]  /*ced0*/  ISETP.GT.AND P3, PT, R21, 0x31, P1 ;  /* 0x000000311500780c */ /* 0x000fe20000f64270 */
[----:B------:R-:W1:Y:S01]  /*cee0*/  SHFL.BFLY PT, R12, R13, 0x2, 0x1f ;  /* 0x0c401f000d0c7f89 */ /* 0x000e6200000e0000 */
[----:B------:R-:W-:-:S02]  /*cef0*/  ISETP.LT.OR P2, PT, R11, 0x31, P2 ;  /* 0x000000310b00780c */ /* 0x000fc40001741670 */
[----:B------:R-:W-:Y:S02]  /*cf00*/  ISETP.GT.AND P5, PT, R21, 0x38, P1 ;  /* 0x000000381500780c */ /* 0x000fe40000fa4270 */
[C---:B------:R-:W-:Y:S02]  /*cf10*/  ISETP.LT.OR P3, PT, R11.reuse, 0x32, P3 ;  /* 0x000000320b00780c */ /* 0x040fe40001f61670 */
[----:B------:R-:W-:Y:S02]  /*cf20*/  ISETP.LT.OR P5, PT, R11, 0x39, P5 ;  /* 0x000000390b00780c */ /* 0x000fe40002fa1670 */
[----:B------:R-:W-:Y:S02]  /*cf30*/  FSEL R38, R38, -INF , !P3 ;  /* 0xff80000026267808 */ /* 0x000fe40005800000 */
[----:B------:R-:W-:-:S04]  /*cf40*/  ISETP.GT.AND P3, PT, R21, 0x41, P1 ;  /* 0x000000411500780c */ /* 0x000fc80000f64270 */
[----:B------:R-:W-:Y:S02]  /*cf50*/  ISETP.LT.OR P3, PT, R11, 0x42, P3 ;  /* 0x000000420b00780c */ /* 0x000fe40001f61670 */
[----:B-1----:R-:W-:Y:S02]  /*cf60*/  FMNMX.FTZ R33, R13, R12, !PT ;  /* 0x0000000c0d217209 */ /* 0x002fe40007810000 */
[----:B------:R-:W-:Y:S02]  /*cf70*/  FSEL R13, R10, -INF , !P4 ;  /* 0xff8000000a0d7808 */ /* 0x000fe40006000000 */
[----:B------:R-:W-:Y:S01]  /*cf80*/  FMNMX.FTZ R10, R8, R37, !PT ;  /* 0x00000025080a7209 */ /* 0x000fe20007810000 */
[----:B------:R-:W1:Y:S01]  /*cf90*/  SHFL.BFLY PT, R12, R33, 0x1, 0x1f ;  /* 0x0c201f00210c7f89 */ /* 0x000e6200000e0000 */
[----:B------:R-:W-:Y:S02]  /*cfa0*/  ISETP.GT.AND P4, PT, R21, 0x19, P1 ;  /* 0x000000191500780c */ /* 0x000fe40000f84270 */
[----:B------:R-:W-:-:S02]  /*cfb0*/  FMNMX.FTZ R41, R13, R10, !PT ;  /* 0x0000000a0d297209 */ /* 0x000fc40007810000 */
[----:B------:R-:W-:Y:S02]  /*cfc0*/  ISETP.LT.OR P4, PT, R11, 0x1a, P4 ;  /* 0x0000001a0b00780c */ /* 0x000fe40002781670 */
[----:B------:R-:W-:-:S04]  /*cfd0*/  FMNMX.FTZ R41, R14, R41, !PT ;  /* 0x000000290e297209 */ /* 0x000fc80007810000 */
[----:B------:R-:W-:-:S04]  /*cfe0*/  FMNMX.FTZ R41, R20, R41, !PT ;  /* 0x0000002914297209 */ /* 0x000fc80007810000 */
[----:B------:R-:W-:Y:S02]  /*cff0*/  FMNMX.FTZ R41, R24, R41, !PT ;  /* 0x0000002918297209 */ /* 0x000fe40007810000 */
[----:B-1----:R-:W-:-:S04]  /*d000*/  FMNMX.FTZ R12, R33, R12, !PT ;  /* 0x0000000c210c7209 */ /* 0x002fc80007810000 */
[C---:B------:R-:W-:Y:S01]  /*d010*/  FSETP.NEU.FTZ.AND P6, PT, R12.reuse, -INF , PT ;  /* 0xff8000000c00780b */ /* 0x040fe20003fdd000 */
[----:B0-----:R-:W-:-:S05]  /*d020*/  FMUL.FTZ R7, R12, R9 ;  /* 0x000000090c077220 */ /* 0x001fca0000410000 */
[----:B------:R-:W-:-:S05]  /*d030*/  FSEL R7, R7, RZ, P6 ;  /* 0x000000ff07077208 */ /* 0x000fca0003000000 */
[-CC-:B------:R-:W-:Y:S01]  /*d040*/  FFMA.FTZ R33, R72, R9.reuse, -R7.reuse ;  /* 0x0000000948217223 */ /* 0x180fe20000010807 */
[-CC-:B------:R-:W-:Y:S01]  /*d050*/  FFMA.FTZ R72, R74, R9.reuse, -R7.reuse ;  /* 0x000000094a487223 */ /* 0x180fe20000010807 */
[----:B------:R-:W-:Y:S01]  /*d060*/  FSEL R74, R26, -INF , !P4 ;  /* 0xff8000001a4a7808 */ /* 0x000fe20006000000 */
        /* <DEDUP_REMOVED lines=12> */
[----:B------:R-:W-:Y:S01]  /*d130*/  MUFU.EX2 R41, R86 ;  /* 0x0000005600297308 */ /* 0x000fe20000000800 */
[----:B------:R-:W-:Y:S01]  /*d140*/  FSEL R78, R36, -INF , !P2 ;  /* 0xff800000244e7808 */ /* 0x000fe20005000000 */
[--C-:B------:R-:W-:Y:S01]  /*d150*/  FFMA.FTZ R132, R132, R9, -R7.reuse ;  /* 0x0000000984847223 */ /* 0x100fe20000010807 */
[----:B------:R-:W-:Y:S01]  /*d160*/  FMNMX.FTZ R43, R32, R43, !PT ;  /* 0x0000002b202b7209 */ /* 0x000fe20007810000 */
[-CC-:B------:R-:W-:Y:S01]  /*d170*/  FFMA.FTZ R128, R128, R9.reuse, -R7.reuse ;  /* 0x0000000980807223 */ /* 0x180fe20000010807 */
[C---:B------:R-:W-:Y:S01]  /*d180*/  ISETP.GT.AND P4, PT, R21.reuse, 0x39, P1 ;  /* 0x000000391500780c */ /* 0x040fe20000f84270 */
[--C-:B------:R-:W-:Y:S01]  /*d190*/  FFMA.FTZ R124, R124, R9, -R7.reuse ;  /* 0x000000097c7c7223 */ /* 0x100fe20000010807 */
[----:B------:R-:W-:Y:S01]  /*d1a0*/  FMNMX.FTZ R45, R76, R43, !PT ;  /* 0x0000002b4c2d7209 */ /* 0x000fe20007810000 */
[--C-:B------:R-:W-:Y:S01]  /*d1b0*/  FFMA.FTZ R36, R122, R9, -R7.reuse ;  /* 0x000000097a247223 */ /* 0x100fe20000010807 */
[----:B------:R-:W-:Y:S01]  /*d1c0*/  ISETP.GT.AND P2, PT, R21, 0x40, P1 ;  /* 0x000000401500780c */ /* 0x000fe20000f44270 */
[----:B------:R0:W-:Y:S01]  /*d1d0*/  MUFU.EX2 R43, R124 ;  /* 0x0000007c002b7308 */ /* 0x0001e20000000800 */
[----:B------:R-:W-:Y:S01]  /*d1e0*/  FMNMX.FTZ R45, R78, R45, !PT ;  /* 0x0000002d4e2d7209 */ /* 0x000fe20007810000 */
[-CC-:B------:R-:W-:Y:S01]  /*d1f0*/  FFMA.FTZ R55, R64, R9.reuse, -R7.reuse ;  /* 0x0000000940377223 */ /* 0x180fe20000010807 */
[----:B------:R-:W-:Y:S01]  /*d200*/  FSEL R80, R40, -INF , !P5 ;  /* 0xff80000028507808 */ /* 0x000fe20006800000 */
[-CC-:B------:R-:W-:Y:S01]  /*d210*/  FFMA.FTZ R40, R126, R9.reuse, -R7.reuse ;  /* 0x000000097e287223 */ /* 0x180fe20000010807 */
[C---:B------:R-:W-:Y:S01]  /*d220*/  ISETP.LT.OR P4, PT, R11.reuse, 0x3a, P4 ;  /* 0x0000003a0b00780c */ /* 0x040fe20002781670 */
[--C-:B------:R-:W-:Y:S01]  /*d230*/  FFMA.FTZ R53, R146, R9, -R7.reuse ;  /* 0x0000000992357223 */ /* 0x100fe20000010807 */
[----:B------:R-:W-:Y:S01]  /*d240*/  FMNMX.FTZ R45, R38, R45, !PT ;  /* 0x0000002d262d7209 */ /* 0x000fe20007810000 */
[-CC-:B------:R-:W-:Y:S01]  /*d250*/  FFMA.FTZ R126, R150, R9.reuse, -R7.reuse ;  /* 0x00000009967e7223 */ /* 0x180fe20000010807 */
[----:B------:R-:W-:Y:S01]  /*d260*/  ISETP.LT.OR P2, PT, R11, 0x41, P2 ;  /* 0x000000410b00780c */ /* 0x000fe20001741670 */
[-CC-:B0-----:R-:W-:Y:S01]  /*d270*/  FFMA.FTZ R124, R148, R9.reuse, -R7.reuse ;  /* 0x00000009947c7223 */ /* 0x181fe20000010807 */
[----:B------:R-:W-:Y:S01]  /*d280*/  FSEL R82, R42, -INF , !P4 ;  /* 0xff8000002a527808 */ /* 0x000fe20006000000 */
[--C-:B------:R-:W-:Y:S01]  /*d290*/  FFMA.FTZ R42, R130, R9, -R7.reuse ;  /* 0x00000009822a7223 */ /* 0x100fe20000010807 */
[----:B------:R-:W-:Y:S01]  /*d2a0*/  FMNMX.FTZ R45, R80, R45, !PT ;  /* 0x0000002d502d7209 */ /* 0x000fe20007810000 */
[-CC-:B------:R-:W-:Y:S01]  /*d2b0*/  FFMA.FTZ R130, R66, R9.reuse, -R7.reuse ;  /* 0x0000000942827223 */ /* 0x180fe20000010807 */
[----:B------:R-:W-:Y:S01]  /*d2c0*/  ISETP.GT.AND P5, PT, R21, 0x48, P1 ;  /* 0x000000481500780c */ /* 0x000fe20000fa4270 */
[-CC-:B------:R-:W-:Y:S01]  /*d2d0*/  FFMA.FTZ R15, R15, R9.reuse, -R7.reuse ;  /* 0x000000090f0f7223 */ /* 0x180fe20000010807 */
[----:B------:R-:W-:Y:S01]  /*d2e0*/  FSEL R44, R44, -INF , !P2 ;  /* 0xff8000002c2c7808 */ /* 0x000fe20005000000 */
[----:B------:R-:W-:Y:S01]  /*d2f0*/  FFMA.FTZ R122, R29, R9, -R7 ;  /* 0x000000091d7a7223 */ /* 0x000fe20000010807 */
[----:B------:R-:W-:Y:S01]  /*d300*/  FMNMX.FTZ R47, R82, R45, !PT ;  /* 0x0000002d522f7209 */ /* 0x000fe20007810000 */
[----:B------:R-:W-:Y:S01]  /*d310*/  MUFU.EX2 R33, R33 ;  /* 0x0000002100217308 */ /* 0x000fe20000000800 */
[----:B------:R-:W-:-:S02]  /*d320*/  ISETP.GT.AND P4, PT, R21, 0x49, P1 ;  /* 0x000000491500780c */ /* 0x000fc40000f84270 */
[----:B------:R-:W-:Y:S02]  /*d330*/  ISETP.LT.OR P5, PT, R11, 0x49, P5 ;  /* 0x000000490b00780c */ /* 0x000fe40002fa1670 */
[----:B------:R-:W-:Y:S01]  /*d340*/  FSEL R84, R46, -INF , !P3 ;  /* 0xff8000002e547808 */ /* 0x000fe20005800000 */
[--C-:B------:R-:W-:Y:S01]  /*d350*/  FFMA.FTZ R46, R134, R9, -R7.reuse ;  /* 0x00000009862e7223 */ /* 0x100fe20000010807 */
[----:B------:R-:W-:Y:S01]  /*d360*/  FMNMX.FTZ R47, R44, R47, !PT ;  /* 0x0000002f2c2f7209 */ /* 0x000fe20007810000 */
[----:B------:R-:W-:Y:S01]  /*d370*/  FFMA.FTZ R134, R142, R9, -R7 ;  /* 0x000000098e867223 */ /* 0x000fe20000010807 */
[----:B------:R-:W-:Y:S01]  /*d380*/  ISETP.GT.AND P2, PT, R21, 0x50, P1 ;  /* 0x000000501500780c */ /* 0x000fe20000f44270 */
[----:B------:R0:W-:Y:S01]  /*d390*/  MUFU.EX2 R45, R128 ;  /* 0x00000080002d7308 */ /* 0x0001e20000000800 */
[----:B------:R-:W-:Y:S02]  /*d3a0*/  FSEL R48, R48, -INF , !P5 ;  /* 0xff80000030307808 */ /* 0x000fe40006800000 */
[----:B------:R-:W-:-:S02]  /*d3b0*/  ISETP.LT.OR P4, PT, R11, 0x4a, P4 ;  /* 0x0000004a0b00780c */ /* 0x000fc40002781670 */
[----:B------:R-:W-:Y:S02]  /*d3c0*/  FMNMX.FTZ R47, R84, R47, !PT ;  /* 0x0000002f542f7209 */ /* 0x000fe40007810000 */
[----:B------:R-:W-:Y:S01]  /*d3d0*/  ISETP.GT.AND P3, PT, R21, 0x51, P1 ;  /* 0x000000511500780c */ /* 0x000fe20000f64270 */
[----:B------:R-:W-:Y:S01]  /*d3e0*/  MUFU.EX2 R72, R72 ;  /* 0x0000004800487308 */ /* 0x000fe20000000800 */
[----:B------:R-:W-:Y:S01]  /*d3f0*/  ISETP.LT.OR P2, PT, R11, 0x51, P2 ;  /* 0x000000510b00780c */ /* 0x000fe20001741670 */
[-CC-:B0-----:R-:W-:Y:S01]  /*d400*/  FFMA.FTZ R128, R120, R9.reuse, -R7.reuse ;  /* 0x0000000978807223 */ /* 0x181fe20000010807 */
        /* <DEDUP_REMOVED lines=9> */
[----:B------:R0:W-:Y:S01]  /*d4a0*/  MUFU.EX2 R47, R132 ;  /* 0x00000084002f7308 */ /* 0x0001e20000000800 */
[----:B------:R-:W-:Y:S02]  /*d4b0*/  ISETP.LT.OR P5, PT, R11, 0x59, P5 ;  /* 0x000000590b00780c */ /* 0x000fe40002fa1670 */
[----:B------:R-:W-:Y:S02]  /*d4c0*/  FSEL R54, R54, -INF , !P3 ;  /* 0xff80000036367808 */ /* 0x000fe40005800000 */
[----:B------:R-:W-:-:S02]  /*d4d0*/  FMNMX.FTZ R49, R52, R49, !PT ;  /* 0x0000003134317209 */ /* 0x000fc40007810000 */
[----:B------:R-:W-:Y:S01]  /*d4e0*/  ISETP.GT.AND P2, PT, R21, 0x60, P1 ;  /* 0x000000601500780c */ /* 0x000fe20000f44270 */
[----:B------:R-:W-:Y:S01]  /*d4f0*/  MUFU.EX2 R35, R35 ;  /* 0x0000002300237308 */ /* 0x000fe20000000800 */
[----:B------:R-:W-:Y:S01]  /*d500*/  FSEL R86, R56, -INF , !P5 ;  /* 0xff80000038567808 */ /* 0x000fe20006800000 */
[----:B0-----:R-:W-:Y:S01]  /*d510*/  FFMA.FTZ R132, R138, R9, -R7 ;  /* 0x000000098a847223 */ /* 0x001fe20000010807 */
[----:B------:R-:W-:Y:S02]  /*d520*/  ISETP.LT.OR P4, PT, R11, 0x5a, P4 ;  /* 0x0000005a0b00780c */ /* 0x000fe40002781670 */
[----:B------:R-:W-:Y:S02]  /*d530*/  FMNMX.FTZ R49, R54, R49, !PT ;  /* 0x0000003136317209 */ /* 0x000fe40007810000 */
[----:B------:R-:W-:Y:S01]  /*d540*/  ISETP.GT.AND P3, PT, R21, 0x61, P1 ;  /* 0x000000611500780c */ /* 0x000fe20000f64270 */
[----:B------:R-:W-:Y:S01]  /*d550*/  MUFU.EX2 R6, R6 ;  /* 0x0000000600067308 */ /* 0x000fe20000000800 */
[----:B------:R-:W-:-:S02]  /*d560*/  ISETP.LT.OR P2, PT, R11, 0x61, P2 ;  /* 0x000000610b00780c */ /* 0x000fc40001741670 */
[----:B------:R-:W-:Y:S01]  /*d570*/  FSEL R65, R57, -INF , !P4 ;  /* 0xff80000039417808 */ /* 0x000fe20006000000 */
[--C-:B------:R-:W-:Y:S01]  /*d580*/  FFMA.FTZ R57, R144, R9, -R7.reuse ;  /* 0x0000000990397223 */ /* 0x100fe20000010807 */
[----:B------:R-:W-:Y:S01]  /*d590*/  FMNMX.FTZ R10, R86, R49, !PT ;  /* 0x00000031560a7209 */ /* 0x000fe20007810000 */
[----:B------:R-:W-:Y:S01]  /*d5a0*/  FFMA.FTZ R49, R136, R9, -R7 ;  /* 0x0000000988317223 */ /* 0x000fe20000010807 */
[----:B------:R-:W-:Y:S01]  /*d5b0*/  ISETP.GT.AND P5, PT, R21, 0x68, P1 ;  /* 0x000000681500780c */ /* 0x000fe20000fa4270 */
[----:B------:R-:W-:Y:S01]  /*d5c0*/  MUFU.EX2 R37, R37 ;  /* 0x0000002500257308 */ /* 0x000fe20000000800 */
[----:B------:R-:W-:Y:S02]  /*d5d0*/  FSEL R58, R58, -INF , !P2 ;  /* 0xff8000003a3a7808 */ /* 0x000fe40005000000 */
[----:B------:R-:W-:Y:S02]  /*d5e0*/  ISETP.LT.OR P3, PT, R11, 0x62, P3 ;  /* 0x000000620b00780c */ /* 0x000fe40001f61670 */
[----:B------:R-:W-:-:S02]  /*d5f0*/  FMNMX.FTZ R51, R65, R10, !PT ;  /* 0x0000000a41337209 */ /* 0x000fc40007810000 */
[----:B------:R-:W-:Y:S01]  /*d600*/  ISETP.LT.OR P5, PT, R11, 0x69, P5 ;  /* 0x000000690b00780c */ /* 0x000fe20002fa1670 */
[----:B------:R-:W-:Y:S01]  /*d610*/  MUFU.EX2 R34, R34 ;  /* 0x0000002200227308 */ /* 0x000fe20000000800 */
[----:B------:R-:W-:Y:S02]  /*d620*/  ISETP.GT.AND P4, PT, R21, 0x69, P1 ;  /* 0x000000691500780c */ /* 0x000fe40000f84270 */
[----:B------:R-:W-:Y:S02]  /*d630*/  FSEL R59, R59, -INF , !P3 ;  /* 0xff8000003b3b7808 */ /* 0x000fe40005800000 */
[----:B------:R-:W-:Y:S02]  /*d640*/  FMNMX.FTZ R10, R58, R51, !PT ;  /* 0x000000333a0a7209 */ /* 0x000fe40007810000 */
[----:B------:R-:W-:Y:S01]  /*d650*/  FSEL R60, R60, -INF , !P5 ;  /* 0xff8000003c3c7808 */ /* 0x000fe20006800000 */
[----:B------:R-:W-:Y:S01]  /*d660*/  MUFU.EX2 R36, R36 ;  /* 0x0000002400247308 */ /* 0x000fe20000000800 */
[----:B------:R-:W-:-:S02]  /*d670*/  ISETP.GT.AND P2, PT, R21, 0x70, P1 ;  /* 0x000000701500780c */ /* 0x000fc40000f44270 */
[C---:B------:R-:W-:Y:S02]  /*d680*/  ISETP.GT.AND P3, PT, R21.reuse, 0x71, P1 ;  /* 0x000000711500780c */ /* 0x040fe40000f64270 */
[C---:B------:R-:W-:Y:S02]  /*d690*/  ISETP.GT.AND P5, PT, R21.reuse, 0x78, P1 ;  /* 0x000000781500780c */ /* 0x040fe40000fa4270 */
[----:B------:R-:W-:Y:S01]  /*d6a0*/  ISETP.GT.AND P1, PT, R21, 0x79, P1 ;  /* 0x000000791500780c */ /* 0x000fe20000f24270 */
[----:B------:R-:W-:Y:S01]  /*d6b0*/  MUFU.EX2 R40, R40 ;  /* 0x0000002800287308 */ /* 0x000fe20000000800 */
[----:B------:R-:W-:Y:S02]  /*d6c0*/  ISETP.LT.OR P4, PT, R11, 0x6a, P4 ;  /* 0x0000006a0b00780c */ /* 0x000fe40002781670 */
[----:B------:R-:W-:Y:S01]  /*d6d0*/  FMNMX.FTZ R21, R59, R10, !PT ;  /* 0x0000000a3b157209 */ /* 0x000fe20007810000 */
[----:B------:R-:W-:Y:S01]  /*d6e0*/  FFMA.FTZ R10, R140, R9, -R7 ;  /* 0x000000098c0a7223 */ /* 0x000fe20000010807 */
[----:B------:R-:W-:-:S02]  /*d6f0*/  ISETP.LT.OR P2, PT, R11, 0x71, P2 ;  /* 0x000000710b00780c */ /* 0x000fc40001741670 */
[----:B------:R-:W-:Y:S01]  /*d700*/  FSEL R136, R61, -INF , !P4 ;  /* 0xff8000003d887808 */ /* 0x000fe20006000000 */
[----:B------:R-:W-:Y:S01]  /*d710*/  MUFU.EX2 R42, R42 ;  /* 0x0000002a002a7308 */ /* 0x000fe20000000800 */
[----:B------:R-:W-:Y:S02]  /*d720*/  FMNMX.FTZ R21, R60, R21, !PT ;  /* 0x000000153c157209 */ /* 0x000fe40007810000 */
[C---:B------:R-:W-:Y:S02]  /*d730*/  ISETP.LT.OR P3, PT, R11.reuse, 0x72, P3 ;  /* 0x000000720b00780c */ /* 0x040fe40001f61670 */
[----:B------:R-:W-:Y:S02]  /*d740*/  FSEL R62, R62, -INF , !P2 ;  /* 0xff8000003e3e7808 */ /* 0x000fe40005000000 */
[----:B------:R-:W-:Y:S01]  /*d750*/  FMNMX.FTZ R51, R136, R21, !PT ;  /* 0x0000001588337209 */ /* 0x000fe20007810000 */
[----:B------:R-:W-:Y:S01]  /*d760*/  MUFU.EX2 R46, R46 ;  /* 0x0000002e002e7308 */ /* 0x000fe20000000800 */
[----:B------:R-:W-:-:S02]  /*d770*/  ISETP.LT.OR P5, PT, R11, 0x79, P5 ;  /* 0x000000790b00780c */ /* 0x000fc40002fa1670 */
[----:B------:R-:W-:Y:S02]  /*d780*/  FSEL R138, R63, -INF , !P3 ;  /* 0xff8000003f8a7808 */ /* 0x000fe40005800000 */
[----:B------:R-:W-:Y:S02]  /*d790*/  FMNMX.FTZ R51, R62, R51, !PT ;  /* 0x000000333e337209 */ /* 0x000fe40007810000 */
[----:B------:R-:W-:Y:S01]  /*d7a0*/  ISETP.LT.OR P1, PT, R11, 0x7a, P1 ;  /* 0x0000007a0b00780c */ /* 0x000fe20000f21670 */
[----:B------:R0:W-:Y:S01]  /*d7b0*/  MUFU.EX2 R21, R10 ;  /* 0x0000000a00157308 */ /* 0x0001e20000000800 */
[----:B------:R-:W-:Y:S01]  /*d7c0*/  FSEL R140, R67, -INF , !P5 ;  /* 0xff800000438c7808 */ /* 0x000fe20006800000 */
[----:B------:R-:W-:Y:S01]  /*d7d0*/  FFMA.FTZ R11, R31, R9, -R7 ;  /* 0x000000091f0b7223 */ /* 0x000fe20000010807 */
[----:B------:R-:W-:Y:S02]  /*d7e0*/  FMNMX.FTZ R51, R138, R51, !PT ;  /* 0x000000338a337209 */ /* 0x000fe40007810000 */
[----:B------:R-:W-:-:S02]  /*d7f0*/  FSEL R142, R69, -INF , !P1 ;  /* 0xff800000458e7808 */ /* 0x000fc40004800000 */
[----:B------:R-:W-:Y:S01]  /*d800*/  FMNMX.FTZ R51, R140, R51, !PT ;  /* 0x000000338c337209 */ /* 0x000fe20007810000 */
[----:B------:R-:W-:Y:S01]  /*d810*/  MUFU.EX2 R49, R49 ;  /* 0x0000003100317308 */ /* 0x000fe20000000800 */
[----:B------:R-:W-:Y:S02]  /*d820*/  FSEL R56, R12, RZ, P6 ;  /* 0x000000ff0c387208 */ /* 0x000fe40003000000 */
[----:B------:R-:W-:-:S03]  /*d830*/  FMNMX.FTZ R51, R142, R51, !PT ;  /* 0x000000338e337209 */ /* 0x000fc60007810000 */
[----:B------:R-:W-:Y:S01]  /*d840*/  FADD.FTZ R56, -R56, R3 ;  /* 0x0000000338387221 */ /* 0x000fe20000010100 */
[-C--:B------:R-:W-:Y:S01]  /*d850*/  FFMA.FTZ R3, R25, R9.reuse, -R7 ;  /* 0x0000000919037223 */ /* 0x080fe20000010807 */
[----:B0-----:R-:W0:Y:S01]  /*d860*/  SHFL.BFLY PT, R10, R51, 0x2, 0x1f ;  /* 0x0c401f00330a7f89 */ /* 0x001e2200000e0000 */
[----:B------:R-:W-:Y:S01]  /*d870*/  MUFU.EX2 R132, R132 ;  /* 0x0000008400847308 */ /* 0x000fe20000000800 */
[----:B------:R-:W-:-:S07]  /*d880*/  FMUL.FTZ R56, R56, R9 ;  /* 0x0000000938387220 */ /* 0x000fce0000410000 */
[----:B------:R-:W1:Y:S08]  /*d890*/  MUFU.EX2 R56, R56 ;  /* 0x0000003800387308 */ /* 0x000e700000000800 */
        /* <DEDUP_REMOVED lines=8> */
[----:B0-----:R-:W-:-:S04]  /*d920*/  FMNMX.FTZ R10, R10, R61, !PT ;  /* 0x0000003d0a0a7209 */ /* 0x001fc80007810000 */
[C---:B------:R-:W-:Y:S01]  /*d930*/  FSETP.NEU.FTZ.AND P1, PT, R10.reuse, -INF , PT ;  /* 0xff8000000a00780b */ /* 0x040fe20003f3d000 */
[C---:B------:R-:W-:Y:S02]  /*d940*/  FMUL.FTZ R25, R10.reuse, R9 ;  /* 0x000000090a197220 */ /* 0x040fe40000410000 */
[----:B------:R-:W-:Y:S01]  /*d950*/  MUFU.EX2 R53, R53 ;  /* 0x0000003500357308 */ /* 0x000fe20000000800 */
[----:B------:R-:W-:Y:S02]  /*d960*/  FSEL R7, R10, RZ, P1 ;  /* 0x000000ff0a077208 */ /* 0x000fe40000800000 */
[----:B------:R-:W-:-:S03]  /*d970*/  FSEL R25, R25, RZ, P1 ;  /* 0x000000ff19197208 */ /* 0x000fc60000800000 */
[----:B------:R-:W-:Y:S02]  /*d980*/  FADD.FTZ R4, -R7, R4 ;  /* 0x0000000407047221 */ /* 0x000fe40000010100 */
[----:B------:R-:W-:Y:S01]  /*d990*/  MUFU.EX2 R124, R124 ;  /* 0x0000007c007c7308 */ /* 0x000fe20000000800 */
[-CC-:B------:R-:W-:Y:S01]  /*d9a0*/  FFMA.FTZ R64, R39, R9.reuse, -R25.reuse ;  /* 0x0000000927407223 */ /* 0x180fe20000010819 */
[-CC-:B------:R-:W-:Y:S01]  /*d9b0*/  FFMA.FTZ R149, R68, R9.reuse, -R25.reuse ;  /* 0x0000000944957223 */ /* 0x180fe20000010819 */
[-C--:B------:R-:W-:Y:S01]  /*d9c0*/  FMUL.FTZ R7, R4, R9.reuse ;  /* 0x0000000904077220 */ /* 0x080fe20000410000 */
[-CC-:B------:R-:W-:Y:S01]  /*d9d0*/  FFMA.FTZ R151, R8, R9.reuse, -R25.reuse ;  /* 0x0000000908977223 */ /* 0x180fe20000010819 */
[-CC-:B------:R-:W-:Y:S01]  /*d9e0*/  FFMA.FTZ R8, R13, R9.reuse, -R25.reuse ;  /* 0x000000090d087223 */ /* 0x180fe20000010819 */
[-CC-:B------:R-:W-:Y:S01]  /*d9f0*/  FFMA.FTZ R145, R14, R9.reuse, -R25.reuse ;  /* 0x000000090e917223 */ /* 0x180fe20000010819 */
[-C--:B------:R-:W-:Y:S01]  /*da00*/  FFMA.FTZ R14, R20, R9.reuse, -R25 ;  /* 0x00000009140e7223 */ /* 0x080fe20000010819 */
[----:B------:R-:W-:Y:S01]  /*da10*/  MUFU.EX2 R64, R64 ;  /* 0x0000004000407308 */ /* 0x000fe20000000800 */
[----:B-1----:R-:W-:Y:S01]  /*da20*/  FFMA.FTZ R13, R56, R2, R33 ;  /* 0x00000002380d7223 */ /* 0x002fe20000010021 */
        /* <DEDUP_REMOVED lines=13> */
[-C--:B------:R-:W-:Y:S01]  /*db00*/  FFMA.FTZ R4, R82, R9.reuse, -R25 ;  /* 0x0000000952047223 */ /* 0x080fe20000010819 */
[----:B------:R-:W1:Y:S01]  /*db10*/  MUFU.EX2 R149, R149 ;  /* 0x0000009500957308 */ /* 0x000e620000000800 */
[----:B------:R-:W-:Y:S01]  /*db20*/  FADD.FTZ R2, R6, R27 ;  /* 0x0000001b06027221 */ /* 0x000fe20000010000 */
[-CC-:B------:R-:W-:Y:S01]  /*db30*/  FFMA.FTZ R133, R44, R9.reuse, -R25.reuse ;  /* 0x000000092c857223 */ /* 0x180fe20000010819 */
[-CC-:B------:R-:W-:Y:S01]  /*db40*/  FFMA.FTZ R32, R84, R9.reuse, -R25.reuse ;  /* 0x0000000954207223 */ /* 0x180fe20000010819 */
[-CC-:B------:R-:W-:Y:S01]  /*db50*/  FFMA.FTZ R135, R48, R9.reuse, -R25.reuse ;  /* 0x0000000930877223 */ /* 0x180fe20000010819 */
[----:B------:R-:W-:Y:S01]  /*db60*/  FADD.FTZ R27, R37, R2 ;  /* 0x00000002251b7221 */ /* 0x000fe20000010000 */
[-CC-:B------:R-:W-:Y:S01]  /*db70*/  FFMA.FTZ R38, R50, R9.reuse, -R25.reuse ;  /* 0x0000000932267223 */ /* 0x180fe20000010819 */
[-C--:B------:R-:W-:Y:S01]  /*db80*/  FFMA.FTZ R129, R52, R9.reuse, -R25 ;  /* 0x0000000934817223 */ /* 0x080fe20000010819 */
[----:B------:R-:W2:Y:S01]  /*db90*/  MUFU.EX2 R151, R151 ;  /* 0x0000009700977308 */ /* 0x000ea20000000800 */
[----:B0-----:R-:W-:Y:S01]  /*dba0*/  FFMA.FTZ R0, R7, R0, R64 ;  /* 0x0000000007007223 */ /* 0x001fe20000010040 */
[----:B------:R-:W-:Y:S01]  /*dbb0*/  FADD.FTZ R2, R34, R27 ;  /* 0x0000001b22027221 */ /* 0x000fe20000010000 */
[-CC-:B------:R-:W-:Y:S01]  /*dbc0*/  FFMA.FTZ R44, R54, R9.reuse, -R25.reuse ;  /* 0x00000009362c7223 */ /* 0x180fe20000010819 */
[-CC-:B------:R-:W-:Y:S01]  /*dbd0*/  FFMA.FTZ R131, R86, R9.reuse, -R25.reuse ;  /* 0x0000000956837223 */ /* 0x180fe20000010819 */
[-CC-:B------:R-:W-:Y:S01]  /*dbe0*/  FFMA.FTZ R48, R65, R9.reuse, -R25.reuse ;  /* 0x0000000941307223 */ /* 0x180fe20000010819 */
[----:B------:R-:W-:Y:S01]  /*dbf0*/  FADD.FTZ R27, R41, R2 ;  /* 0x00000002291b7221 */ /* 0x000fe20000010000 */
[-C--:B------:R-:W-:Y:S01]  /*dc00*/  FFMA.FTZ R125, R58, R9.reuse, -R25 ;  /* 0x000000093a7d7223 */ /* 0x080fe20000010819 */
[----:B------:R-:W0:Y:S01]  /*dc10*/  MUFU.EX2 R8, R8 ;  /* 0x0000000800087308 */ /* 0x000e220000000800 */
[----:B-1----:R-:W-:Y:S01]  /*dc20*/  FADD.FTZ R0, R149, R0 ;  /* 0x0000000095007221 */ /* 0x002fe20000010000 */
[----:B------:R-:W-:Y:S01]  /*dc30*/  FADD.FTZ R2, R36, R27 ;  /* 0x0000001b24027221 */ /* 0x000fe20000010000 */
[-CC-:B------:R-:W-:Y:S01]  /*dc40*/  FFMA.FTZ R50, R59, R9.reuse, -R25.reuse ;  /* 0x000000093b327223 */ /* 0x180fe20000010819 */
[-CC-:B------:R-:W-:Y:S01]  /*dc50*/  FFMA.FTZ R127, R60, R9.reuse, -R25.reuse ;  /* 0x000000093c7f7223 */ /* 0x180fe20000010819 */
[-CC-:B------:R-:W-:Y:S01]  /*dc60*/  FFMA.FTZ R52, R136, R9.reuse, -R25.reuse ;  /* 0x0000000988347223 */ /* 0x180fe20000010819 */
[----:B------:R-:W-:Y:S01]  /*dc70*/  FADD.FTZ R27, R43, R2 ;  /* 0x000000022b1b7221 */ /* 0x000fe20000010000 */
[-C--:B------:R-:W-:Y:S01]  /*dc80*/  FFMA.FTZ R121, R62, R9.reuse, -R25 ;  /* 0x000000093e797223 */ /* 0x080fe20000010819 */
[----:B------:R-:W1:Y:S01]  /*dc90*/  MUFU.EX2 R145, R145 ;  /* 0x0000009100917308 */ /* 0x000e620000000800 */
[----:B--2---:R-:W-:Y:S01]  /*dca0*/  FADD.FTZ R13, R151, R0 ;  /* 0x00000000970d7221 */ /* 0x004fe20000010000 */
[----:B------:R-:W-:Y:S01]  /*dcb0*/  FADD.FTZ R2, R40, R27 ;  /* 0x0000001b28027221 */ /* 0x000fe20000010000 */
[-CC-:B------:R-:W-:Y:S01]  /*dcc0*/  FFMA.FTZ R54, R138, R9.reuse, -R25.reuse ;  /* 0x000000098a367223 */ /* 0x180fe20000010819 */
[-CC-:B------:R-:W-:Y:S01]  /*dcd0*/  FFMA.FTZ R123, R140, R9.reuse, -R25.reuse ;  /* 0x000000098c7b7223 */ /* 0x180fe20000010819 */
[----:B------:R-:W-:Y:S01]  /*dce0*/  FFMA.FTZ R58, R142, R9, -R25 ;  /* 0x000000098e3a7223 */ /* 0x000fe20000010819 */
[----:B------:R-:W-:-:S02]  /*dcf0*/  FADD.FTZ R27, R45, R2 ;  /* 0x000000022d1b7221 */ /* 0x000fc40000010000 */
        /* <DEDUP_REMOVED lines=85> */
.L_x_13729:
[----:B------:R-:W-:Y:S01]  /*e250*/  ULEA UR6, UR26, UR45, 0x3 ;  /* 0x0000002d1a067291 */ /* 0x000fe2000f8e183f */
[----:B------:R-:W-:Y:S01]  /*e260*/  ISETP.GT.AND P1, PT, R5, UR42, PT ;  /* 0x0000002a05007c0c */ /* 0x000fe2000bf24270 */
[----:B------:R-:W-:Y:S01]  /*e270*/  UMOV UR27, UR46 ;  /* 0x0000002e001b7c82 */ /* 0x000fe20008000000 */
[----:B------:R-:W-:Y:S01]  /*e280*/  UMOV UR26, UR36 ;  /* 0x00000024001a7c82 */ /* 0x000fe20008000000 */
        /* <DEDUP_REMOVED lines=13> */
[----:B------:R-:W-:Y:S01]  /*e360*/  SYNCS.ARRIVE.TRANS64.RED.A1T0 RZ, [UR6], RZ ;  /* 0x000000ffffff79a7 */ /* 0x000fe20008100406 */
        /* <DEDUP_REMOVED lines=51> */
[-C--:B------:R-:W-:Y:S01]  /*e6a0*/  FMUL.FTZ R115, R115, R7.reuse ;  /* 0x0000000773737220 */ /* 0x080fe20000410000 */
[-C--:B------:R-:W-:Y:S01]  /*e6b0*/  FMUL.FTZ R118, R118, R7.reuse ;  /* 0x0000000776767220 */ /* 0x080fe20000410000 */
[----:B------:R-:W-:Y:S01]  /*e6c0*/  FMUL.FTZ R119, R119, R7 ;  /* 0x0000000777777220 */ /* 0x000fe20000410000 */
[----:B------:R-:W-:-:S02]  /*e6d0*/  IMAD.MOV.U32 R4, RZ, RZ, R10 ;  /* 0x000000ffff047224 */ /* 0x000fc400078e000a */
[----:B------:R-:W-:Y:S01]  /*e6e0*/  IMAD.MOV.U32 R3, RZ, RZ, R12 ;  /* 0x000000ffff037224 */ /* 0x000fe200078e000c */
[----:B------:R-:W-:Y:S06]  /*e6f0*/  @P1 BRA `(.L_x_13730) ;  /* 0xffffffc800941947 */ /* 0x000fec000383ffff */
.L_x_13711:
[----:B------:R-:W-:Y:S06]  /*e700*/  BAR.ARV 0x8, 0x200 ;  /* 0x0208000000007b1d */ /* 0x000fec0000002000 */
[----:B------:R-:W-:Y:S05]  /*e710*/  @!P0 BRA `(.L_x_13731) ;  /* 0x0000000000048947 */ /* 0x000fea0003800000 */
[----:B------:R-:W-:Y:S01]  /*e720*/  BPT.TRAP 0x1 ;  /* 0x000000040000795c */ /* 0x000fe20000300000 */
.L_x_13731:
[----:B------:R-:W-:Y:S01]  /*e730*/  ULEA UR5, UR36, UR45, 0x3 ;  /* 0x0000002d24057291 */ /* 0x000fe2000f8e183f */
[----:B------:R-:W-:-:S05]  /*e740*/  IMAD.U32 R3, RZ, RZ, UR46 ;  /* 0x0000002eff037e24 */ /* 0x000fca000f8e00ff */
[----:B------:R-:W-:-:S04]  /*e750*/  SHF.L.U32 R3, R3, 0x1f, RZ ;  /* 0x0000001f03037819 */ /* 0x000fc800000006ff */
[----:B------:R0:W1:Y:S01]  /*e760*/  SYNCS.PHASECHK.TRANS64.TRYWAIT P1, [UR5+0x16850], R3 ;  /* 0x01685003ff0075a7 */ /* 0x0000620008020145 */
[----:B------:R-:W-:Y:S05]  /*e770*/  @!P0 BRA `(.L_x_13732) ;  /* 0x0000000000048947 */ /* 0x000fea0003800000 */
[----:B------:R-:W-:Y:S01]  /*e780*/  BPT.TRAP 0x1 ;  /* 0x000000040000795c */ /* 0x000fe20000300000 */
.L_x_13732:
[----:B-1----:R-:W-:Y:S05]  /*e790*/  @P1 BRA `(.L_x_13733) ;  /* 0x0000000000081947 */ /* 0x002fea0003800000 */
[----:B------:R-:W1:Y:S02]  /*e7a0*/  SYNCS.PHASECHK.TRANS64.TRYWAIT P1, [UR5+0x16850], R3 ;  /* 0x01685003ff0075a7 */ /* 0x000e640008020145 */
[----:B-1----:R-:W-:Y:S05]  /*e7b0*/  @!P1 BRA `(.L_x_13734) ;  /* 0x00000068002c9947 */ /* 0x002fea0003800000 */
.L_x_13733:
[----:B------:R-:W-:Y:S01]  /*e7c0*/  UIADD3 UR45, UR45, 0x400, URZ ;  /* 0x000004002d2d7890 */ /* 0x000fe2000fffe03f */
[----:B------:R-:W-:Y:S01]  /*e7d0*/  WARPGROUP.ARRIVE ;  /* 0x00000000000079c5 */ /* 0x000fe20000000000 */
[----:B------:R-:W-:Y:S01]  /*e7e0*/  UMOV UR7, 0x40000040 ;  /* 0x4000004000077882 */ /* 0x000fe20000000000 */
[----:B01----:R-:W0:Y:S01]  /*e7f0*/  SHFL.BFLY PT, R3, R2, 0x2, 0x1f ;  /* 0x0c401f0002037f89 */ /* 0x003e2200000e0000 */
[----:B------:R-:W-:Y:S01]  /*e800*/  USHF.R.U32.HI UR45, URZ, 0x4, UR45 ;  /* 0x000000043f2d7899 */ /* 0x000fe2000801162d */
[----:B------:R-:W-:Y:S01]  /*e810*/  CS2R R26, SRZ ;  /* 0x00000000001a7805 */ /* 0x000fe2000001ff00 */
[----:B------:R-:W-:Y:S01]  /*e820*/  IMAD.MOV.U32 R30, RZ, RZ, -0x800000 ;  /* 0xff800000ff1e7424 */ /* 0x000fe200078e00ff */
[----:B------:R-:W1:Y:S01]  /*e830*/  SHFL.BFLY PT, R5, R0, 0x2, 0x1f ;  /* 0x0c401f0000057f89 */ /* 0x000e6200000e0000 */
[----:B------:R-:W-:-:S04]  /*e840*/  ULOP3.LUT UR4, UR45, 0x3fff, URZ, 0xc0, !UPT ;  /* 0x00003fff2d047892 */ /* 0x000fc8000f8ec03f */
[----:B------:R-:W-:-:S07]  /*e850*/  ULEA UR4, UR36, UR4, 0xa ;  /* 0x0000000424047291 */ /* 0x000fce000f8e503f */
[----:B------:R-:W-:Y:S02]  /*e860*/  UMOV UR6, UR4 ;  /* 0x0000000400067c82 */ /* 0x000fe40008000000 */
[----:B------:R-:W-:Y:S01]  /*e870*/  HGMMA.64x64x16.F32.BF16 R88, R148, gdesc[UR4].tnspB, R88, gsb0 ;  /* 0x40e0000494587df0 */ /* 0x000fe20008001858 */
[----:B------:R-:W-:Y:S01]  /*e880*/  UIADD3 UR6, UR4, 0x80, URZ ;  /* 0x0000008004067890 */ /* 0x000fe2000fffe03f */
[----:B------:R-:W-:Y:S01]  /*e890*/  UMOV UR7, 0x40000040 ;  /* 0x4000004000077882 */ /* 0x000fe20000000000 */
[----:B0-----:R-:W-:Y:S01]  /*e8a0*/  FADD.FTZ R3, R3, R2 ;  /* 0x0000000203037221 */ /* 0x001fe20000010000 */
[----:B-1----:R-:W-:-:S04]  /*e8b0*/  FADD.FTZ R5, R5, R0 ;  /* 0x0000000005057221 */ /* 0x002fc80000010000 */
        /* <DEDUP_REMOVED lines=54> */
.L_x_13735:
        /* <DEDUP_REMOVED lines=42> */
.L_x_13657:
        /* <DEDUP_REMOVED lines=12> */
[----:B------:R-:W-:Y:S01]  /*ef80*/  USHF.R.S32.HI UR12, URZ, 0x1f, UR41 ;  /* 0x0000001f3f0c7899 */ /* 0x000fe20008011429 */
[----:B------:R-:W-:Y:S01]  /*ef90*/  VIADD R45, R17, UR38 ;  /* 0x00000026112d7c36 */ /* 0x000fe20008000000 */
        /* <DEDUP_REMOVED lines=18> */
[----:B------:R-:W-:Y:S01]  /*f0c0*/  ULDC UR5, c[0x0][0xa88] ;  /* 0x0002a20000057ab9 */ /* 0x000fe20000000800 */
[----:B------:R-:W-:Y:S01]  /*f0d0*/  BAR.SYNC.DEFER_BLOCKING 0x1, 0x180 ;  /* 0x0046000000007b1d */ /* 0x000fe20000010000 */
[----:B-1----:R-:W-:-:S05]  /*f0e0*/  ISETP.NE.AND P1, PT, R32, 0x1, PT ;  /* 0x000000012000780c */ /* 0x002fca0003f25270 */
[----:B------:R-:W-:Y:S01]  /*f0f0*/  ULDC.64 UR10, c[0x0][0xaf0] ;  /* 0x0002bc00000a7ab9 */ /* 0x000fe20000000a00 */
[----:B------:R-:W-:Y:S02]  /*f100*/  MOV R2, R31 ;  /* 0x0000001f00027202 */ /* 0x000fe40000000f00 */
[----:B0-----:R-:W-:-:S03]  /*f110*/  MOV R3, R4 ;  /* 0x0000000400037202 */ /* 0x001fc60000000f00 */
[--C-:B------:R-:W-:Y:S02]  /*f120*/  IMAD.WIDE R10, R156, 0x2, R2.reuse ;  /* 0x000000029c0a7825 */ /* 0x100fe400078e0202 */
[----:B------:R-:W0:Y:S02]  /*f130*/  @P1 LDC R20, c[0x0][0xbec] ;  /* 0x0002fb00ff141b82 */ /* 0x000e240000000800 */
[----:B------:R-:W-:Y:S01]  /*f140*/  IMAD.WIDE R2, R5, 0x2, R2 ;  /* 0x0000000205027825 */ /* 0x000fe200078e0202 */
[C---:B------:R-:W-:Y:S02]  /*f150*/  LOP3.LUT R4, R10.reuse, 0x380, RZ, 0xc0, !PT ;  /* 0x000003800a047812 */ /* 0x040fe400078ec0ff */
[----:B------:R-:W-:Y:S02]  /*f160*/  IADD3 R39, P0, R10, 0x60, RZ ;  /* 0x000000600a277810 */ /* 0x000fe40007f1e0ff */
[----:B------:R-:W-:Y:S01]  /*f170*/  SHF.R.U64 R5, R4, 0x3, RZ ;  /* 0x0000000304057819 */ /* 0x000fe200000012ff */
[----:B------:R-:W1:Y:S01]  /*f180*/  @P1 LDC R43, c[0x0][0xbf0] ;  /* 0x0002fc00ff2b1b82 */ /* 0x000e620000000800 */
[----:B------:R-:W-:Y:S01]  /*f190*/  LOP3.LUT R4, R39, 0x380, RZ, 0xc0, !PT ;  /* 0x0000038027047812 */ /* 0x000fe200078ec0ff */
[----:B------:R-:W-:Y:S01]  /*f1a0*/  IMAD.X R9, RZ, RZ, R11, P0 ;  /* 0x000000ffff097224 */ /* 0x000fe200000e060b */
[----:B------:R-:W-:-:S02]  /*f1b0*/  IADD3 R37, P2, R10, 0x40, RZ ;  /* 0x000000400a257810 */ /* 0x000fc40007f5e0ff */
[----:B------:R-:W-:Y:S02]  /*f1c0*/  SHF.R.U64 R4, R4, 0x3, RZ ;  /* 0x0000000304047819 */ /* 0x000fe400000012ff */
[----:B------:R-:W-:Y:S01]  /*f1d0*/  IADD3 R33, P3, R10, 0x20, RZ ;  /* 0x000000200a217810 */ /* 0x000fe20007f7e0ff */
[--C-:B------:R-:W-:Y:S01]  /*f1e0*/  IMAD.X R7, RZ, RZ, R11.reuse, P2 ;  /* 0x000000ffff077224 */ /* 0x100fe200010e060b */
[----:B------:R-:W-:Y:S02]  /*f1f0*/  LOP3.LUT R6, R37, 0x380, RZ, 0xc0, !PT ;  /* 0x0000038025067812 */ /* 0x000fe400078ec0ff */
[----:B------:R-:W-:Y:S02]  /*f200*/  LOP3.LUT R8, R4, R39, RZ, 0x3c, !PT ;  /* 0x0000002704087212 */ /* 0x000fe400078e3cff */
[----:B------:R-:W-:Y:S01]  /*f210*/  LOP3.LUT R10, R5, R10, RZ, 0x3c, !PT ;  /* 0x0000000a050a7212 */ /* 0x000fe200078e3cff */
[----:B------:R-:W-:Y:S01]  /*f220*/  IMAD.X R5, RZ, RZ, R11, P3 ;  /* 0x000000ffff057224 */ /* 0x000fe200018e060b */
[----:B------:R-:W-:Y:S01]  /*f230*/  LOP3.LUT R4, R33, 0x380, RZ, 0xc0, !PT ;  /* 0x0000038021047812 */ /* 0x000fe200078ec0ff */
[----:B0-----:R-:W-:Y:S01]  /*f240*/  @P1 IMAD.HI.U32 R20, R45, R20, RZ ;  /* 0x000000142d141227 */ /* 0x001fe200078e00ff */
[----:B------:R-:W-:-:S02]  /*f250*/  SHF.R.U64 R6, R6, 0x3, RZ ;  /* 0x0000000306067819 */ /* 0x000fc400000012ff */
[----:B------:R-:W-:Y:S02]  /*f260*/  IADD3 R39, P3, R2, 0x1800, RZ ;  /* 0x0000180002277810 */ /* 0x000fe40007f7e0ff */
[----:B------:R-:W-:Y:S02]  /*f270*/  SHF.R.U64 R4, R4, 0x3, RZ ;  /* 0x0000000304047819 */ /* 0x000fe400000012ff */
[----:B------:R-:W-:Y:S01]  /*f280*/  LOP3.LUT R6, R6, R37, RZ, 0x3c, !PT ;  /* 0x0000002506067212 */ /* 0x000fe200078e3cff */
[----:B------:R-:W-:Y:S01]  /*f290*/  IMAD.X R29, RZ, RZ, R3, P3 ;  /* 0x000000ffff1d7224 */ /* 0x000fe200018e0603 */
[----:B------:R-:W-:Y:S02]  /*f2a0*/  LOP3.LUT R28, R39, 0x380, RZ, 0xc0, !PT ;  /* 0x00000380271c7812 */ /* 0x000fe400078ec0ff */
[----:B------:R-:W-:Y:S02]  /*f2b0*/  IADD3 R37, P2, R2, 0x3000, RZ ;  /* 0x0000300002257810 */ /* 0x000fe40007f5e0ff */
[----:B------:R-:W-:Y:S01]  /*f2c0*/  LOP3.LUT R4, R4, R33, RZ, 0x3c, !PT ;  /* 0x0000002104047212 */ /* 0x000fe200078e3cff */
[----:B------:R-:W-:Y:S01]  /*f2d0*/  IMAD.MOV.U32 R33, RZ, RZ, R45 ;  /* 0x000000ffff217224 */ /* 0x000fe200078e002d */
[----:B------:R-:W-:Y:S01]  /*f2e0*/  SHF.R.U64 R28, R28, 0x3, RZ ;  /* 0x000000031c1c7819 */ /* 0x000fe200000012ff */
[----:B------:R-:W-:Y:S01]  /*f2f0*/  IMAD.X R21, RZ, RZ, R3, P2 ;  /* 0x000000ffff157224 */ /* 0x000fe200010e0603 */
[----:B------:R-:W-:-:S02]  /*f300*/  LOP3.LUT R36, R37, 0x380, RZ, 0xc0, !PT ;  /* 0x0000038025247812 */ /* 0x000fc400078ec0ff */
[----:B-1----:R-:W-:Y:S02]  /*f310*/  @P1 SHF.R.U32.HI R33, RZ, R43, R20 ;  /* 0x0000002bff211219 */ /* 0x002fe40000011614 */
[----:B------:R-:W-:Y:S02]  /*f320*/  LOP3.LUT R28, R28, R39, RZ, 0x3c, !PT ;  /* 0x000000271c1c7212 */ /* 0x000fe400078e3cff */
[----:B------:R-:W-:Y:S01]  /*f330*/  SHF.R.U64 R20, R36, 0x3, RZ ;  /* 0x0000000324147819 */ /* 0x000fe200000012ff */
[----:B------:R-:W-:Y:S01]  /*f340*/  IMAD.MOV R39, RZ, RZ, -R33 ;  /* 0x000000ffff277224 */ /* 0x000fe200078e0a21 */
[----:B------:R-:W-:Y:S01]  /*f350*/  MOV R44, R10 ;  /* 0x0000000a002c7202 */ /* 0x000fe20000000f00 */
[----:B------:R-:W-:Y:S01]  /*f360*/  IMAD.U32 R36, RZ, RZ, UR8 ;  /* 0x00000008ff247e24 */ /* 0x000fe2000f8e00ff */
[----:B------:R-:W-:Y:S01]  /*f370*/  LOP3.LUT R20, R20, R37, RZ, 0x3c, !PT ;  /* 0x0000002514147212 */ /* 0x000fe200078e3cff */
[----:B------:R-:W-:Y:S01]  /*f380*/  IMAD R37, R32, R39, R45 ;  /* 0x0000002720257224 */ /* 0x000fe200078e022d */
[----:B------:R-:W-:Y:S01]  /*f390*/  SHF.R.S32.HI R11, RZ, 0x1f, R33 ;  /* 0x0000001fff0b7819 */ /* 0x000fe20000011421 */
[----:B------:R-:W-:Y:S01]  /*f3a0*/  ULDC.64 UR8, c[0x0][0xae8] ;  /* 0x0002ba0000087ab9 */ /* 0x000fe20000000a00 */
[----:B------:R-:W-:-:S02]  /*f3b0*/  IADD3 R10, P0, R33, UR6, RZ ;  /* 0x00000006210a7c10 */ /* 0x000fc4000ff1e0ff */
[----:B------:R-:W-:Y:S02]  /*f3c0*/  SHF.R.S32.HI R33, RZ, 0x1f, R37 ;  /* 0x0000001fff217819 */ /* 0x000fe40000011425 */
[----:B------:R-:W-:Y:S01]  /*f3d0*/  IADD3.X R11, R11, UR7, R36, P0, !PT ;  /* 0x000000070b0b7c10 */ /* 0x000fe200087fe424 */
[----:B------:R-:W-:Y:S01]  /*f3e0*/  ULDC.64 UR6, c[0x0][0xb88] ;  /* 0x0002e20000067ab9 */ /* 0x000fe20000000a00 */
[----:B------:R-:W-:Y:S01]  /*f3f0*/  MOV R40, R8 ;  /* 0x0000000800287202 */ /* 0x000fe20000000f00 */
[----:B------:R-:W-:Y:S01]  /*f400*/  IMAD R8, R33, UR6, RZ ;  /* 0x0000000621087c24 */ /* 0x000fe2000f8e02ff */
[----:B------:R-:W-:Y:S01]  /*f410*/  MOV R42, R6 ;  /* 0x00000006002a7202 */ /* 0x000fe20000000f00 */
[----:B------:R-:W-:Y:S01]  /*f420*/  IMAD.WIDE.U32 R6, R37, UR6, R10 ;  /* 0x0000000625067c25 */ /* 0x000fe2000f8e000a */
[----:B------:R-:W-:Y:S02]  /*f430*/  LOP3.LUT P0, RZ, R153, 0x3, RZ, 0xc0, !PT ;  /* 0x0000000399ff7812 */ /* 0x000fe4000780c0ff */
[----:B------:R-:W-:Y:S01]  /*f440*/  MOV R43, R4 ;  /* 0x00000004002b7202 */ /* 0x000fe20000000f00 */
[----:B------:R-:W-:Y:S01]  /*f450*/  IMAD R37, R37, UR7, R8 ;  /* 0x0000000725257c24 */ /* 0x000fe2000f8e0208 */
[----:B------:R-:W-:Y:S01]  /*f460*/  ULDC.64 UR6, c[0x0][0xb50] ;  /* 0x0002d40000067ab9 */ /* 0x000fe20000000a00 */
[----:B------:R-:W-:Y:S01]  /*f470*/  VIADD R10, R155, UR38 ;  /* 0x000000269b0a7c36 */ /* 0x000fe20008000000 */
[----:B------:R-:W-:Y:S01]  /*f480*/  LEA R45, P5, R6, UR6, 0x2 ;  /* 0x00000006062d7c11 */ /* 0x000fe2000f8a10ff */
[----:B------:R-:W-:Y:S01]  /*f490*/  IMAD R33, R32, UR5, RZ ;  /* 0x0000000520217c24 */ /* 0x000fe2000f8e02ff */
[----:B------:R-:W-:Y:S01]  /*f4a0*/  F2FP.BF16.F32.PACK_AB R4, R89, R34 ;  /* 0x000000225904723e */ /* 0x000fe200000010ff */
[----:B------:R-:W-:Y:S01]  /*f4b0*/  IMAD.IADD R7, R7, 0x1, R37 ;  /* 0x0000000107077824 */ /* 0x000fe200078e0225 */
[----:B------:R-:W-:Y:S01]  /*f4c0*/  F2FP.BF16.F32.PACK_AB R5, R91, R90 ;  /* 0x0000005a5b05723e */ /* 0x000fe200000010ff */
[C---:B------:R-:W-:Y:S01]  /*f4d0*/  VIADD R8, R10.reuse, 0x8 ;  /* 0x000000080a087836 */ /* 0x040fe20000000000 */
[----:B------:R-:W-:Y:S01]  /*f4e0*/  ISETP.GE.OR P4, PT, R10, R33, P0 ;  /* 0x000000210a00720c */ /* 0x000fe20000786670 */
[----:B------:R-:W-:Y:S01]  /*f4f0*/  SHFL.IDX PT, R36, R45, RZ, 0x1c1f ;  /* 0x001c1fff2d247589 */ /* 0x000fe200000e0000 */
[----:B------:R-:W-:-:S02]  /*f500*/  LEA.HI.X R46, R6, UR7, R7, 0x2, P5 ;  /* 0x00000007062e7c11 */ /* 0x000fc4000a8f1407 */
[----:B------:R-:W-:Y:S01]  /*f510*/  ISETP.GE.OR P0, PT, R8, R33, P0 ;  /* 0x000000210800720c */ /* 0x000fe20000706670 */
[----:B------:R-:W-:Y:S01]  /*f520*/  SHFL.IDX PT, R38, R45, 0x1, 0x1c1f ;  /* 0x003c1f002d267f89 */ /* 0x000fe200000e0000 */
[----:B------:R-:W-:Y:S02]  /*f530*/  F2FP.BF16.F32.PACK_AB R6, R93, R92 ;  /* 0x0000005c5d06723e */ /* 0x000fe400000010ff */
[----:B------:R-:W-:Y:S01]  /*f540*/  F2FP.BF16.F32.PACK_AB R7, R95, R94 ;  /* 0x0000005e5f07723e */ /* 0x000fe200000010ff */
[----:B------:R-:W0:Y:S01]  /*f550*/  SHFL.IDX PT, R37, R46, RZ, 0x1c1f ;  /* 0x001c1fff2e257589 */ /* 0x000e2200000e0000 */
[----:B------:R-:W-:Y:S02]  /*f560*/  F2FP.BF16.F32.PACK_AB R8, R97, R96 ;  /* 0x000000606108723e */ /* 0x000fe400000010ff */
[----:B------:R-:W-:Y:S01]  /*f570*/  F2FP.BF16.F32.PACK_AB R9, R99, R98 ;  /* 0x000000626309723e */ /* 0x000fe200000010ff */
[----:B------:R-:W-:Y:S01]  /*f580*/  STSM.16.M88.4 [R44], R4 ;  /* 0x000000042c007844 */ /* 0x000fe20000000200 */
[----:B------:R-:W-:-:S02]  /*f590*/  F2FP.BF16.F32.PACK_AB R10, R101, R100 ;  /* 0x00000064650a723e */ /* 0x000fc400000010ff */
[----:B------:R-:W-:Y:S01]  /*f5a0*/  F2FP.BF16.F32.PACK_AB R11, R103, R102 ;  /* 0x00000066670b723e */ /* 0x000fe200000010ff */
[----:B------:R-:W1:Y:S01]  /*f5b0*/  SHFL.IDX PT, R39, R46, 0x1, 0x1c1f ;  /* 0x003c1f002e277f89 */ /* 0x000e6200000e0000 */
[----:B------:R-:W-:-:S03]  /*f5c0*/  LOP3.LUT R35, R2, 0x380, RZ, 0xc0, !PT ;  /* 0x0000038002237812 */ /* 0x000fc600078ec0ff */
[----:B------:R2:W-:Y:S01]  /*f5d0*/  STSM.16.M88.4 [R43], R8 ;  /* 0x000000082b007844 */ /* 0x0005e20000000200 */
[----:B------:R-:W-:-:S03]  /*f5e0*/  SHF.R.U64 R35, R35, 0x3, RZ ;  /* 0x0000000323237819 */ /* 0x000fc600000012ff */
[----:B------:R-:W-:Y:S01]  /*f5f0*/  STSM.16.M88.4 [R42], R12 ;  /* 0x0000000c2a007844 */ /* 0x000fe20000000200 */
[----:B------:R-:W-:Y:S01]  /*f600*/  LOP3.LUT R34, R35, R2, RZ, 0x3c, !PT ;  /* 0x0000000223227212 */ /* 0x000fe200078e3cff */
[----:B------:R-:W-:Y:S02]  /*f610*/  IMAD.MOV.U32 R35, RZ, RZ, R3 ;  /* 0x000000ffff237224 */ /* 0x000fe400078e0003 */
[----:B------:R-:W-:Y:S01]  /*f620*/  STSM.16.M88.4 [R40], R24 ;  /* 0x0000001828007844 */ /* 0x000fe20000000200 */
[----:B------:R-:W-:Y:S06]  /*f630*/  BAR.SYNC.DEFER_BLOCKING 0x1, 0x180 ;  /* 0x0046000000007b1d */ /* 0x000fec0000010000 */
[----:B0-----:R0:W-:Y:S04]  /*f640*/  @!P4 ST.E desc[UR52][R36.64], R30 ;  /* 0x0000001e2400c985 */ /* 0x0011e8000c101934 */
[----:B-1----:R1:W-:Y:S04]  /*f650*/  @!P0 ST.E desc[UR52][R38.64], R0 ;  /* 0x0000000026008985 */ /* 0x0023e8000c101934 */
[----:B------:R-:W3:Y:S04]  /*f660*/  LD.E.128 R4, desc[UR52][R34.64] ;  /* 0x0000003422047980 */ /* 0x000ee8000c101d00 */
[----:B--2---:R-:W2:Y:S01]  /*f670*/  LD.E.128 R8, desc[UR52][R28.64] ;  /* 0x000000341c087980 */ /* 0x004ea2000c101d00 */
[----:B0-----:R-:W0:Y:S03]  /*f680*/  @P1 LDC R37, c[0x0][0xbf0] ;  /* 0x0002fc00ff251b82 */ /* 0x001e260000000800 */
[----:B------:R4:W2:Y:S01]  /*f690*/  LD.E.128 R12, desc[UR52][R20.64] ;  /* 0x00000034140c7980 */ /* 0x0008a2000c101d00 */
[----:B------:R-:W-:Y:S01]  /*f6a0*/  IADD3 R27, P0, R2, 0x4800, RZ ;  /* 0x00004800021b7810 */ /* 0x000fe20007f1e0ff */
[----:B-1----:R-:W-:Y:S01]  /*f6b0*/  IMAD R0, R18, 0x30, R152 ;  /* 0x0000003012007824 */ /* 0x002fe200078e0298 */
[----:B------:R-:W-:-:S02]  /*f6c0*/  UIMAD UR5, UR12, UR8, URZ ;  /* 0x000000080c0572a4 */ /* 0x000fc4000f8e023f */
[----:B------:R-:W-:Y:S01]  /*f6d0*/  UIMAD.WIDE.U32 UR6, UR41, UR8, URZ ;  /* 0x00000008290672a5 */ /* 0x000fe2000f8e003f */
[----:B------:R-:W-:Y:S01]  /*f6e0*/  IMAD.X R25, RZ, RZ, R3, P0 ;  /* 0x000000ffff197224 */ /* 0x000fe200000e0603 */
[----:B------:R-:W-:Y:S01]  /*f6f0*/  LOP3.LUT R2, R27, 0x380, RZ, 0xc0, !PT ;  /* 0x000003801b027812 */ /* 0x000fe200078ec0ff */
[----:B------:R-:W1:Y:S01]  /*f700*/  @P1 LDC R3, c[0x0][0xbec] ;  /* 0x0002fb00ff031b82 */ /* 0x000e620000000800 */
[----:B----4-:R-:W-:Y:S01]  /*f710*/  VIADD R20, R0, UR38 ;  /* 0x0000002600147c36 */ /* 0x010fe20008000000 */
[----:B------:R-:W-:Y:S01]  /*f720*/  UIMAD UR5, UR41, UR9, UR5 ;  /* 0x00000009290572a4 */ /* 0x000fe2000f8e0205 */
[----:B------:R-:W-:Y:S01]  /*f730*/  SHF.R.U64 R2, R2, 0x3, RZ ;  /* 0x0000000302027819 */ /* 0x000fe200000012ff */
[----:B------:R-:W-:Y:S02]  /*f740*/  UIMAD UR8, UR13, UR10, URZ ;  /* 0x0000000a0d0872a4 */ /* 0x000fe4000f8e023f */
[----:B------:R-:W-:Y:S01]  /*f750*/  UIADD3 UR7, UR7, UR5, URZ ;  /* 0x0000000507077290 */ /* 0x000fe2000fffe03f */
[----:B------:R-:W-:Y:S01]  /*f760*/  IMAD.MOV.U32 R21, RZ, RZ, R20 ;  /* 0x000000ffff157224 */ /* 0x000fe200078e0014 */
[----:B------:R-:W-:Y:S01]  /*f770*/  UIMAD UR5, UR39, UR11, UR8 ;  /* 0x0000000b270572a4 */ /* 0x000fe2000f8e0208 */
[----:B------:R-:W-:Y:S01]  /*f780*/  LOP3.LUT R24, R2, R27, RZ, 0x3c, !PT ;  /* 0x0000001b02187212 */ /* 0x000fe200078e3cff */
[----:B------:R-:W-:Y:S01]  /*f790*/  UIMAD.WIDE.U32 UR6, UR39, UR10, UR6 ;  /* 0x0000000a270672a5 */ /* 0x000fe2000f8e0006 */
[----:B------:R-:W-:Y:S01]  /*f7a0*/  ULDC.64 UR8, c[0x0][0xae0] ;  /* 0x0002b80000087ab9 */ /* 0x000fe20000000a00 */
[----:B-1----:R-:W-:-:S03]  /*f7b0*/  @P1 IMAD.HI.U32 R0, R20, R3, RZ ;  /* 0x0000000314001227 */ /* 0x002fc600078e00ff */
[----:B------:R-:W5:Y:S01]  /*f7c0*/  LD.E.128 R24, desc[UR52][R24.64] ;  /* 0x0000003418187980 */ /* 0x000f62000c101d00 */
[----:B------:R-:W-:Y:S02]  /*f7d0*/  UIADD3 UR5, UR7, UR5, URZ ;  /* 0x0000000507057290 */ /* 0x000fe4000fffe03f */
[----:B------:R-:W-:Y:S01]  /*f7e0*/  IMAD.U32 R3, RZ, RZ, UR7 ;  /* 0x00000007ff037e24 */ /* 0x000fe2000f8e00ff */
[----:B0-----:R-:W-:Y:S01]  /*f7f0*/  @P1 SHF.R.U32.HI R21, RZ, R37, R0 ;  /* 0x00000025ff151219 */ /* 0x001fe20000011600 */
[----:B------:R-:W-:Y:S01]  /*f800*/  IMAD.U32 R2, RZ, RZ, UR6 ;  /* 0x00000006ff027e24 */ /* 0x000fe2000f8e00ff */
[----:B------:R-:W-:Y:S01]  /*f810*/  ULDC.64 UR6, c[0x0][0xad8] ;  /* 0x0002b60000067ab9 */ /* 0x000fe20000000a00 */
[----:B------:R-:W-:Y:S01]  /*f820*/  IMAD.U32 R3, RZ, RZ, UR5 ;  /* 0x00000005ff037e24 */ /* 0x000fe2000f8e00ff */
[--C-:B------:R-:W-:Y:S01]  /*f830*/  SHF.R.S32.HI R0, RZ, 0x1f, R21.reuse ;  /* 0x0000001fff007819 */ /* 0x100fe20000011415 */
[----:B------:R-:W-:Y:S01]  /*f840*/  IMAD.MOV R29, RZ, RZ, -R21 ;  /* 0x000000ffff1d7224 */ /* 0x000fe200078e0a15 */
[----:B------:R-:W-:Y:S01]  /*f850*/  ULDC UR5, c[0x0][0xac8] ;  /* 0x0002b20000057ab9 */ /* 0x000fe20000000800 */
[----:B------:R-:W-:Y:S01]  /*f860*/  IMAD.WIDE.U32 R2, R21, UR8, R2 ;  /* 0x0000000815027c25 */ /* 0x000fe2000f8e0002 */
[----:B------:R-:W-:Y:S01]  /*f870*/  @!PT LDS RZ, [RZ] ;  /* 0x00000000fffff984 */ /* 0x000fe20000000800 */
[----:B------:R-:W-:Y:S01]  /*f880*/  @!PT LDS RZ, [RZ] ;  /* 0x00000000fffff984 */ /* 0x000fe20000000800 */
[----:B------:R-:W-:Y:S01]  /*f890*/  @!PT LDS RZ, [RZ] ;  /* 0x00000000fffff984 */ /* 0x000fe20000000800 */
[----:B------:R-:W-:Y:S01]  /*f8a0*/  @!PT LDS RZ, [RZ] ;  /* 0x00000000fffff984 */ /* 0x000fe20000000800 */
[----:B------:R0:W-:Y:S06]  /*f8b0*/  MEMBAR.ALL.CTA ;  /* 0x0000000000007992 */ /* 0x0001ec0000008000 */
[----:B0-----:R-:W0:Y:S01]  /*f8c0*/  FENCE.VIEW.ASYNC.S ;  /* 0x00000000000073c6 */ /* 0x001e220000000000 */
[----:B------:R-:W-:-:S02]  /*f8d0*/  IMAD R0, R0, UR8, RZ ;  /* 0x0000000800007c24 */ /* 0x000fc4000f8e02ff */
[----:B------:R-:W-:Y:S02]  /*f8e0*/  IMAD R29, R32, R29, R20 ;  /* 0x0000001d201d7224 */ /* 0x000fe400078e0214 */
[----:B------:R-:W-:Y:S02]  /*f8f0*/  IMAD R35, R21, UR9, R0 ;  /* 0x0000000915237c24 */ /* 0x000fe4000f8e0200 */
[----:B------:R-:W-:Y:S01]  /*f900*/  VIADD R34, R152, UR38 ;  /* 0x0000002698227c36 */ /* 0x000fe20008000000 */
[----:B------:R-:W-:Y:S01]  /*f910*/  SHF.R.S32.HI R0, RZ, 0x1f, R29 ;  /* 0x0000001fff007819 */ /* 0x000fe2000001141d */
[----:B------:R-:W-:Y:S02]  /*f920*/  IMAD.IADD R3, R3, 0x1, R35 ;  /* 0x0000000103037824 */ /* 0x000fe400078e0223 */
[----:B------:R-:W-:Y:S02]  /*f930*/  VIADD R31, R31, 0x16820 ;  /* 0x000168201f1f7836 */ /* 0x000fe40000000000 */
[----:B------:R-:W-:-:S02]  /*f940*/  IMAD R0, R0, UR6, RZ ;  /* 0x0000000600007c24 */ /* 0x000fc4000f8e02ff */
[----:B------:R-:W-:Y:S01]  /*f950*/  IMAD.WIDE.U32 R2, R29, UR6, R2 ;  /* 0x000000061d027c25 */ /* 0x000fe2000f8e0002 */
[----:B------:R-:W-:-:S03]  /*f960*/  PRMT R31, RZ, 0x654, R31 ;  /* 0x00000654ff1f7816 */ /* 0x000fc6000000001f */
[----:B------:R-:W-:Y:S01]  /*f970*/  IMAD R21, R29, UR7, R0 ;  /* 0x000000071d157c24 */ /* 0x000fe2000f8e0200 */
[----:B------:R-:W-:Y:S01]  /*f980*/  ULDC.64 UR6, c[0x0][0xa80] ;  /* 0x0002a00000067ab9 */ /* 0x000fe20000000a00 */
[----:B------:R-:W-:Y:S01]  /*f990*/  VIADD R0, R34, 0x30 ;  /* 0x0000003022007836 */ /* 0x000fe20000000000 */
[C---:B------:R-:W-:Y:S01]  /*f9a0*/  LEA R30, P0, R2.reuse, UR6, 0x1 ;  /* 0x00000006021e7c11 */ /* 0x040fe2000f8008ff */
[----:B------:R-:W-:Y:S01]  /*f9b0*/  IMAD.IADD R3, R3, 0x1, R21 ;  /* 0x0000000103037824 */ /* 0x000fe200078e0215 */
[----:B0-----:R0:W-:Y:S03]  /*f9c0*/  SYNCS.ARRIVE.TRANS64.RED.A1T0 RZ, [R31+URZ], RZ ;  /* 0x000000ff1fff79a7 */ /* 0x0011e6000810043f */
[----:B------:R-:W1:Y:S01]  /*f9d0*/  SHFL.IDX PT, R21, R30, RZ, 0x181f ;  /* 0x00181fff1e157589 */ /* 0x000e6200000e0000 */
[----:B------:R-:W-:Y:S01]  /*f9e0*/  LEA.HI.X R32, R2, UR7, R3, 0x1, P0 ;  /* 0x0000000702207c11 */ /* 0x000fe200080f0c03 */
[----:B------:R-:W-:Y:S01]  /*f9f0*/  VIADD R2, R34, 0x60 ;  /* 0x0000006022027836 */ /* 0x000fe20000000000 */
[----:B------:R-:W-:Y:S01]  /*fa00*/  ISETP.GE.AND P0, PT, R22, UR5, PT ;  /* 0x0000000516007c0c */ /* 0x000fe2000bf06270 */
[----:B------:R-:W4:Y:S03]  /*fa10*/  SHFL.IDX PT, R35, R30, 0x1, 0x181f ;  /* 0x00381f001e237f89 */ /* 0x000f2600000e0000 */
[-C--:B------:R-:W-:Y:S01]  /*fa20*/  ISETP.GE.OR P1, PT, R34, R33.reuse, P0 ;  /* 0x000000212200720c */ /* 0x080fe20000726670 */
[----:B------:R-:W4:Y:S01]  /*fa30*/  SHFL.IDX PT, R37, R30, 0x2, 0x181f ;  /* 0x00581f001e257f89 */ /* 0x000f2200000e0000 */
[-C--:B------:R-:W-:Y:S01]  /*fa40*/  ISETP.GE.OR P2, PT, R0, R33.reuse, P0 ;  /* 0x000000210000720c */ /* 0x080fe20000746670 */
[----:B------:R-:W-:Y:S01]  /*fa50*/  VIADD R0, R34, 0x90 ;  /* 0x0000009022007836 */ /* 0x000fe20000000000 */
[-C--:B------:R-:W-:Y:S01]  /*fa60*/  ISETP.GE.OR P3, PT, R2, R33.reuse, P0 ;  /* 0x000000210200720c */ /* 0x080fe20000766670 */
[----:B------:R-:W4:Y:S03]  /*fa70*/  SHFL.IDX PT, R3, R32, RZ, 0x181f ;  /* 0x00181fff20037589 */ /* 0x000f2600000e0000 */
[----:B------:R-:W-:Y:S01]  /*fa80*/  ISETP.GE.OR P0, PT, R0, R33, P0 ;  /* 0x000000210000720c */ /* 0x000fe20000706670 */
[----:B------:R-:W4:Y:S04]  /*fa90*/  SHFL.IDX PT, R29, R32, 0x1, 0x181f ;  /* 0x00381f00201d7f89 */ /* 0x000f2800000e0000 */
[----:B------:R-:W4:Y:S01]  /*faa0*/  SHFL.IDX PT, R36, R32, 0x2, 0x181f ;  /* 0x00581f0020247f89 */ /* 0x000f2200000e0000 */
[----:B-1----:R-:W-:-:S03]  /*fab0*/  @!P1 LEA R2, P4, R22, R21, 0x1 ;  /* 0x0000001516029211 */ /* 0x002fc600078808ff */
[----:B0-----:R0:W1:Y:S01]  /*fac0*/  SHFL.IDX PT, R31, R30, 0x3, 0x181f ;  /* 0x00781f001e1f7f89 */ /* 0x00106200000e0000 */
[----:B----4-:R-:W-:-:S03]  /*fad0*/  @!P2 LEA R20, P5, R22, R35, 0x1 ;  /* 0x000000231614a211 */ /* 0x010fc600078a08ff */
[----:B------:R-:W4:Y:S01]  /*fae0*/  SHFL.IDX PT, R32, R32, 0x3, 0x181f ;  /* 0x00781f0020207f89 */ /* 0x000f2200000e0000 */
[C---:B------:R-:W-:Y:S02]  /*faf0*/  @!P3 LEA R28, P6, R22.reuse, R37, 0x1 ;  /* 0x00000025161cb211 */ /* 0x040fe400078c08ff */
[C-C-:B------:R-:W-:Y:S02]  /*fb00*/  @!P1 LEA.HI.X R3, R22.reuse, R3, R157.reuse, 0x1, P4 ;  /* 0x0000000316039211 */ /* 0x140fe400020f0c9d */
[C-C-:B------:R-:W-:Y:S02]  /*fb10*/  @!P2 LEA.HI.X R21, R22.reuse, R29, R157.reuse, 0x1, P5 ;  /* 0x0000001d1615a211 */ /* 0x140fe400028f0c9d */
[----:B------:R-:W-:Y:S01]  /*fb20*/  @!P3 LEA.HI.X R29, R22, R36, R157, 0x1, P6 ;  /* 0x00000024161db211 */ /* 0x000fe200030f0c9d */
[----:B---3--:R0:W-:Y:S04]  /*fb30*/  @!P1 ST.E.128 desc[UR52][R2.64], R4 ;  /* 0x0000000402009985 */ /* 0x0081e8000c101d34 */
[----:B--2---:R0:W-:Y:S04]  /*fb40*/  @!P2 ST.E.128 desc[UR52][R20.64], R8 ;  /* 0x000000081400a985 */ /* 0x0041e8000c101d34 */
[----:B------:R0:W-:Y:S01]  /*fb50*/  @!P3 ST.E.128 desc[UR52][R28.64], R12 ;  /* 0x0000000c1c00b985 */ /* 0x0001e2000c101d34 */
[----:B-1--4-:R-:W-:Y:S05]  /*fb60*/  @P0 BRA `(.L_x_13738) ;  /* 0x0000000400ec0947 */ /* 0x012fea0003800000 */
[----:B0-----:R-:W-:-:S04]  /*fb70*/  LEA R2, P0, R22, R31, 0x1 ;  /* 0x0000001f16027211 */ /* 0x001fc800078008ff */
[----:B------:R-:W-:-:S05]  /*fb80*/  LEA.HI.X R3, R22, R32, R157, 0x1, P0 ;  /* 0x0000002016037211 */ /* 0x000fca00000f0c9d */
[----:B-----5:R2:W-:Y:S01]  /*fb90*/  ST.E.128 desc[UR52][R2.64], R24 ;  /* 0x0000001802007985 */ /* 0x0205e2000c101d34 */
[----:B------:R-:W-:Y:S05]  /*fba0*/  BRA `(.L_x_13738) ;  /* 0x0000000400dc7947 */ /* 0x000fea0003800000 */
.L_x_13737:
[----:B------:R-:W0:Y:S01]  /*fbb0*/  LDC R10, c[0x0][0xbe8] ;  /* 0x0002fa00ff0a7b82 */ /* 0x000e220000000800 */
[----:B------:R-:W1:Y:S01]  /*fbc0*/  S2R R0, SR_TID.X ;  /* 0x0000000000007919 */ /* 0x000e620000002100 */
[----:B------:R-:W-:Y:S01]  /*fbd0*/  USHF.R.S32.HI UR8, URZ, 0x1f, UR41 ;  /* 0x0000001f3f087899 */ /* 0x000fe20008011429 */
[----:B------:R-:W-:Y:S01]  /*fbe0*/  BSSY B1, `(.L_x_13739) ;  /* 0x0000031000017945 */ /* 0x000fe20003800000 */
[----:B------:R-:W-:Y:S01]  /*fbf0*/  USHF.R.S32.HI UR9, URZ, 0x1f, UR39 ;  /* 0x0000001f3f097899 */ /* 0x000fe20008011427 */
[----:B------:R-:W-:Y:S01]  /*fc00*/  IMAD R6, R18, 0x30, R152 ;  /* 0x0000003012067824 */ /* 0x000fe200078e0298 */
        /* <DEDUP_REMOVED lines=46> */
.L_x_13740:
[----:B------:R-:W-:Y:S05]  /*fef0*/  BSYNC B1 ;  /* 0x0000000000017941 */ /* 0x000fea0003800000 */
.L_x_13739:
[----:B------:R-:W-:Y:S01]  /*ff00*/  ULDC.64 UR10, c[0x0][0xae8] ;  /* 0x0002ba00000a7ab9 */ /* 0x000fe20000000a00 */
[----:B------:R-:W-:Y:S01]  /*ff10*/  VIADD R6, R6, UR38 ;  /* 0x0000002606067c36 */ /* 0x000fe20008000000 */
[----:B------:R-:W-:Y:S02]  /*ff20*/  UIMAD UR5, UR8, UR10, URZ ;  /* 0x0000000a080572a4 */ /* 0x000fe4000f8e023f */
        /* <DEDUP_REMOVED lines=31> */
[----:B------:R-:W-:Y:S01]  /*10120*/  ULDC UR6, c[0x0][0xa88] ;  /* 0x0002a20000067ab9 */ /* 0x000fe20000000800 */
[----:B------:R-:W-:Y:S02]  /*10130*/  VIADD R6, R152, UR38 ;  /* 0x0000002698067c36 */ /* 0x000fe40008000000 */
[----:B------:R-:W-:Y:S01]  /*10140*/  LEA.HI.X R12, R2, UR7, R3, 0x1, P0 ;  /* 0x00000007020c7c11 */ /* 0x000fe200080f0c03 */
[----:B------:R-:W0:Y:S01]  /*10150*/  SHFL.IDX PT, R7, R8, 0x1, 0x181f ;  /* 0x00381f0008077f89 */ /* 0x000e2200000e0000 */
[----:B------:R-:W-:Y:S01]  /*10160*/  IMAD R15, R10, UR6, RZ ;  /* 0x000000060a0f7c24 */ /* 0x000fe2000f8e02ff */
[----:B------:R-:W-:Y:S01]  /*10170*/  ISETP.GE.AND P0, PT, R22, UR5, PT ;  /* 0x0000000516007c0c */ /* 0x000fe2000bf06270 */
[C---:B------:R-:W-:Y:S01]  /*10180*/  VIADD R4, R6.reuse, 0x30 ;  /* 0x0000003006047836 */ /* 0x040fe20000000000 */
[----:B------:R-:W1:Y:S01]  /*10190*/  SHFL.IDX PT, R3, R8, RZ, 0x181f ;  /* 0x00181fff08037589 */ /* 0x000e6200000e0000 */
[C---:B------:R-:W-:Y:S01]  /*101a0*/  VIADD R2, R6.reuse, 0x60 ;  /* 0x0000006006027836 */ /* 0x040fe20000000000 */
[CC--:B------:R-:W-:Y:S01]  /*101b0*/  ISETP.GE.OR P3, PT, R6.reuse, R15.reuse, P0 ;  /* 0x0000000f0600720c */ /* 0x0c0fe20000766670 */
[----:B------:R-:W-:Y:S01]  /*101c0*/  VIADD R6, R6, 0x90 ;  /* 0x0000009006067836 */ /* 0x000fe20000000000 */
[----:B------:R-:W2:Y:S01]  /*101d0*/  SHFL.IDX PT, R11, R8, 0x2, 0x181f ;  /* 0x00581f00080b7f89 */ /* 0x000ea200000e0000 */
[----:B------:R-:W-:-:S02]  /*101e0*/  ISETP.GE.OR P2, PT, R4, R15, P0 ;  /* 0x0000000f0400720c */ /* 0x000fc40000746670 */
[-C--:B------:R-:W-:Y:S01]  /*101f0*/  ISETP.GE.OR P1, PT, R2, R15.reuse, P0 ;  /* 0x0000000f0200720c */ /* 0x080fe20000726670 */
[----:B------:R-:W3:Y:S01]  /*10200*/  SHFL.IDX PT, R0, R12, RZ, 0x181f ;  /* 0x00181fff0c007589 */ /* 0x000ee200000e0000 */
[----:B------:R-:W-:-:S03]  /*10210*/  ISETP.GE.OR P0, PT, R6, R15, P0 ;  /* 0x0000000f0600720c */ /* 0x000fc60000706670 */
[----:B------:R-:W4:Y:S04]  /*10220*/  SHFL.IDX PT, R13, R8, 0x3, 0x181f ;  /* 0x00781f00080d7f89 */ /* 0x000f2800000e0000 */
[----:B------:R-:W5:Y:S04]  /*10230*/  SHFL.IDX PT, R5, R12, 0x1, 0x181f ;  /* 0x00381f000c057f89 */ /* 0x000f6800000e0000 */
[----:B------:R-:W5:Y:S01]  /*10240*/  SHFL.IDX PT, R9, R12, 0x2, 0x181f ;  /* 0x00581f000c097f89 */ /* 0x000f6200000e0000 */
[----:B0-----:R-:W-:-:S03]  /*10250*/  @!P2 LEA R4, P5, R22, R7, 0x1 ;  /* 0x000000071604a211 */ /* 0x001fc600078a08ff */
[----:B------:R-:W0:Y:S01]  /*10260*/  SHFL.IDX PT, R10, R12, 0x3, 0x181f ;  /* 0x00781f000c0a7f89 */ /* 0x000e2200000e0000 */
[C---:B-1----:R-:W-:Y:S02]  /*10270*/  @!P3 LEA R2, P6, R22.reuse, R3, 0x1 ;  /* 0x000000031602b211 */ /* 0x042fe400078c08ff */
[C---:B--2---:R-:W-:Y:S02]  /*10280*/  @!P1 LEA R6, P4, R22.reuse, R11, 0x1 ;  /* 0x0000000b16069211 */ /* 0x044fe400078808ff */
[C---:B---3--:R-:W-:Y:S02]  /*10290*/  @!P3 LEA.HI.X R3, R22.reuse, R0, R157, 0x1, P6 ;  /* 0x000000001603b211 */ /* 0x048fe400030f0c9d */
[----:B----4-:R-:W-:-:S03]  /*102a0*/  @!P0 LEA R8, P6, R22, R13, 0x1 ;  /* 0x0000000d16088211 */ /* 0x010fc600078c08ff */
[----:B------:R1:W-:Y:S01]  /*102b0*/  @!P3 ST.E.128 desc[UR52][R2.64], RZ ;  /* 0x000000ff0200b985 */ /* 0x0003e2000c101d34 */
[C-C-:B-----5:R-:W-:Y:S02]  /*102c0*/  @!P2 LEA.HI.X R5, R22.reuse, R5, R157.reuse, 0x1, P5 ;  /* 0x000000051605a211 */ /* 0x160fe400028f0c9d */
[----:B------:R-:W-:-:S03]  /*102d0*/  @!P1 LEA.HI.X R7, R22, R9, R157, 0x1, P4 ;  /* 0x0000000916079211 */ /* 0x000fc600020f0c9d */
[----:B------:R1:W-:Y:S01]  /*102e0*/  @!P2 ST.E.128 desc[UR52][R4.64], RZ ;  /* 0x000000ff0400a985 */ /* 0x0003e2000c101d34 */
[----:B0-----:R-:W-:-:S03]  /*102f0*/  @!P0 LEA.HI.X R9, R22, R10, R157, 0x1, P6 ;  /* 0x0000000a16098211 */ /* 0x001fc600030f0c9d */
[----:B------:R1:W-:Y:S04]  /*10300*/  @!P1 ST.E.128 desc[UR52][R6.64], RZ ;  /* 0x000000ff06009985 */ /* 0x0003e8000c101d34 */
[----:B------:R1:W-:Y:S02]  /*10310*/  @!P0 ST.E.128 desc[UR52][R8.64], RZ ;  /* 0x000000ff08008985 */ /* 0x0003e4000c101d34 */
.L_x_13738:
[----:B------:R-:W-:Y:S05]  /*10320*/  BSYNC B0 ;  /* 0x0000000000007941 */ /* 0x000fea0003800000 */
.L_x_13736:
[----:B------:R-:W-:Y:S02]  /*10330*/  ULDC UR5, c[0x0][0xc38] ;  /* 0x00030e0000057ab9 */ /* 0x000fe40000000800 */
[----:B------:R-:W-:-:S06]  /*10340*/  UISETP.GE.AND UP0, UPT, UR4, UR5, UPT ;  /* 0x000000050400728c */ /* 0x000fcc000bf06270 */
[----:B------:R-:W-:-:S13]  /*10350*/  PLOP3.LUT P0, PT, PT, PT, UP0, 0x80, 0x0 ;  /* 0x000000000000781c */ /* 0x000fda0003f0f008 */
[----:B------:R-:W-:Y:S05]  /*10360*/  @!P0 BRA `(.L_x_13741) ;  /* 0xffffff0800508947 */ /* 0x000fea000383ffff */
[----:B------:R-:W-:Y:S05]  /*10370*/  EXIT ;  /* 0x000000000000794d */ /* 0x000fea0003800000 */
.L_x_13647:
        /* <DEDUP_REMOVED lines=8> */
[----:B------:R2:W3:Y:S02]  /*10400*/  SHFL.IDX PT, R2, R0, RZ, 0x1f ;  /* 0x00001fff00027589 */ /* 0x0004e400000e0000 */
[----:B--2---:R-:W0:Y:S01]  /*10410*/  LDC R0, c[0x0][0xc38] ;  /* 0x00030e00ff007b82 */ /* 0x004e220000000800 */
[----:B---3--:R-:W-:-:S13]  /*10420*/  ISETP.NE.AND P0, PT, R2, RZ, PT ;  /* 0x000000ff0200720c */ /* 0x008fda0003f05270 */
[----:B------:R-:W-:Y:S01]  /*10430*/  @P0 LOP3.LUT R19, R19, 0x20, RZ, 0xfc, !PT ;  /* 0x0000002013130812 */ /* 0x000fe200078efcff */
[----:B------:R-:W-:Y:S06]  /*10440*/  @P0 BAR.ARV 0x4, 0x200 ;  /* 0x0108000000000b1d */ /* 0x000fec0000002000 */
[----:B0-----:R-:W-:-:S13]  /*10450*/  ISETP.LE.AND P0, PT, R0, UR10, PT ;  /* 0x0000000a00007c0c */ /* 0x001fda000bf03270 */
[----:B------:R-:W-:Y:S05]  /*10460*/  @P0 BRA `(.L_x_13742) ;  /* 0x00000044005c0947 */ /* 0x000fea0003800000 */
[----:B------:R-:W0:Y:S01]  /*10470*/  S2R R7, SR_TID.X ;  /* 0x0000000000077919 */ /* 0x000e220000002100 */
[----:B-1----:R-:W1:Y:S01]  /*10480*/  S2UR UR8, SR_CgaCtaId ;  /* 0x00000000000879c3 */ /* 0x002e620000008800 */
[----:B------:R-:W-:Y:S01]  /*10490*/  ULDC.64 UR4, c[0x0][0x418] ;  /* 0x0001060000047ab9 */ /* 0x000fe20000000a00 */
[----:B------:R-:W-:Y:S01]  /*104a0*/  ULDC.64 UR6, c[0x0][0x2f0] ;  /* 0x0000bc0000067ab9 */ /* 0x000fe20000000a00 */
[----:B------:R-:W-:Y:S01]  /*104b0*/  UISETP.NE.U32.AND UP0, UPT, UR4, URZ, UPT ;  /* 0x0000003f0400728c */ /* 0x000fe2000bf05070 */
[----:B------:R-:W-:Y:S01]  /*104c0*/  LOP3.LUT R19, R19, 0xfffffffe, RZ, 0xc0, !PT ;  /* 0xfffffffe13137812 */ /* 0x000fe200078ec0ff */
[----:B------:R-:W-:Y:S01]  /*104d0*/  ULDC UR9, c[0x0][0x2b8] ;  /* 0x0000ae0000097ab9 */ /* 0x000fe20000000800 */
[----:B------:R-:W-:Y:S01]  /*104e0*/  ULDC UR4, c[0x0][0x424] ;  /* 0x0001090000047ab9 */ /* 0x000fe20000000800 */
[----:B------:R-:W-:Y:S01]  /*104f0*/  UISETP.NE.AND.EX UP0, UPT, UR5, URZ, UPT, UP0 ;  /* 0x0000003f0500728c */ /* 0x000fe2000bf05300 */
[----:B------:R-:W-:Y:S01]  /*10500*/  IMAD.MOV.U32 R26, RZ, RZ, 0x1 ;  /* 0x00000001ff1a7424 */ /* 0x000fe200078e00ff */
[----:B------:R-:W-:Y:S01]  /*10510*/  ULDC UR39, c[0x0][0x288] ;  /* 0x0000a20000277ab9 */ /* 0x000fe20000000800 */
[----:B------:R-:W-:Y:S01]  /*10520*/  UMOV UR5, 0x400 ;  /* 0x0000040000057882 */ /* 0x000fe20000000000 */
[----:B------:R-:W-:Y:S01]  /*10530*/  USEL UR4, UR4, 0x1, UP0 ;  /* 0x0000000104047887 */ /* 0x000fe20008000000 */
[----:B------:R-:W-:Y:S01]  /*10540*/  IMAD.MOV.U32 R23, RZ, RZ, RZ ;  /* 0x000000ffff177224 */ /* 0x000fe200078e00ff */
[----:B------:R-:W-:Y:S01]  /*10550*/  ULDC UR38, c[0x0][0x448] ;  /* 0x0001120000267ab9 */ /* 0x000fe20000000800 */
[----:B------:R-:W-:-:S02]  /*10560*/  ULOP3.LUT UR46, UR37, 0x2, URZ, 0xfc, !UPT ;  /* 0x00000002252e7892 */ /* 0x000fc4000f8efc3f */
[----:B------:R-:W-:Y:S02]  /*10570*/  UIMAD UR36, UR4, UR6, URZ ;  /* 0x00000006042472a4 */ /* 0x000fe4000f8e023f */
[----:B------:R-:W-:Y:S02]  /*10580*/  UIMAD UR38, UR38, UR39, URZ ;  /* 0x00000027262672a4 */ /* 0x000fe4000f8e023f */
[----:B------:R-:W-:Y:S02]  /*10590*/  UIADD3 UR4, UR36, 0x7f, URZ ;  /* 0x0000007f24047890 */ /* 0x000fe4000fffe03f */
[----:B------:R-:W-:Y:S02]  /*105a0*/  UIADD3 UR47, UR36, 0x1, -UR39 ;  /* 0x00000001242f7890 */ /* 0x000fe4000fffe827 */
[----:B-1----:R-:W-:Y:S02]  /*105b0*/  ULEA UR8, UR8, UR5, 0x18 ;  /* 0x0000000508087291 */ /* 0x002fe4000f8ec03f */
[----:B------:R-:W-:-:S02]  /*105c0*/  USHF.R.S32.HI UR5, URZ, 0x1f, UR4 ;  /* 0x0000001f3f057899 */ /* 0x000fc40008011404 */
[----:B------:R-:W-:Y:S02]  /*105d0*/  UIADD3 UR39, UR36, -UR39, URZ ;  /* 0x8000002724277290 */ /* 0x000fe4000fffe03f */
[----:B------:R-:W-:Y:S01]  /*105e0*/  IMAD.U32 R16, RZ, RZ, UR8 ;  /* 0x00000008ff107e24 */ /* 0x000fe2000f8e00ff */
[C---:B0-----:R-:W-:Y:S01]  /*105f0*/  LOP3.LUT R6, R7.reuse, 0x7f, RZ, 0xc0, !PT ;  /* 0x0000007f07067812 */ /* 0x041fe200078ec0ff */
[----:B------:R-:W-:Y:S01]  /*10600*/  IMAD.SHL.U32 R0, R7, 0x8, RZ ;  /* 0x0000000807007824 */ /* 0x000fe200078e00ff */
[----:B------:R-:W-:Y:S01]  /*10610*/  ULEA.HI UR5, UR5, UR4, URZ, 0x7 ;  /* 0x0000000405057291 */ /* 0x000fe2000f8f383f */
[----:B------:R-:W-:-:S03]  /*10620*/  ULDC UR48, c[0x0][0xc] ;  /* 0x0000030000307ab9 */ /* 0x000fc60000000800 */
[C---:B------:R-:W-:Y:S01]  /*10630*/  LOP3.LUT R2, R0.reuse, 0x1f8, RZ, 0xc0, !PT ;  /* 0x000001f800027812 */ /* 0x040fe200078ec0ff */
[----:B------:R-:W-:Y:S01]  /*10640*/  USHF.R.S32.HI UR40, URZ, 0x7, UR5 ;  /* 0x000000073f287899 */ /* 0x000fe20008011405 */
[----:B------:R-:W-:Y:S02]  /*10650*/  LOP3.LUT R5, R0, 0x38, RZ, 0xc0, !PT ;  /* 0x0000003800057812 */ /* 0x000fe400078ec0ff */
[----:B------:R-:W-:Y:S01]  /*10660*/  LOP3.LUT R3, R2, 0x38, R7, 0x78, !PT ;  /* 0x0000003802037812 */ /* 0x000fe200078e7807 */
[----:B------:R-:W-:Y:S01]  /*10670*/  IMAD.U32 R2, RZ, RZ, UR10 ;  /* 0x0000000aff027e24 */ /* 0x000fe2000f8e00ff */
[----:B------:R-:W-:Y:S02]  /*10680*/  ISETP.GE.AND P1, PT, R5, UR7, PT ;  /* 0x0000000705007c0c */ /* 0x000fe4000bf26270 */
[----:B------:R-:W-:Y:S01]  /*10690*/  LOP3.LUT R4, R3, 0x200, R0, 0xf8, !PT ;  /* 0x0000020003047812 */ /* 0x000fe200078ef800 */
[----:B------:R-:W-:Y:S01]  /*106a0*/  IMAD.SHL.U32 R0, R7, 0x10, RZ ;  /* 0x0000001007007824 */ /* 0x000fe200078e00ff */
[----:B------:R0:W-:Y:S01]  /*106b0*/  STL [R1+0xc], R2 ;  /* 0x00000c0201007387 */ /* 0x0001e20000100800 */
[----:B------:R-:W-:-:S03]  /*106c0*/  ISETP.GE.AND P0, PT, R5, UR7, PT ;  /* 0x0000000705007c0c */ /* 0x000fc6000bf06270 */
[----:B------:R-:W-:Y:S01]  /*106d0*/  LOP3.LUT R0, R0, 0x70, RZ, 0xc0, !PT ;  /* 0x0000007000007812 */ /* 0x000fe200078ec0ff */
[----:B------:R1:W-:Y:S04]  /*106e0*/  STL [R1+0x10], RZ ;  /* 0x000010ff01007387 */ /* 0x0003e80000100800 */
[----:B------:R-:W-:Y:S02]  /*106f0*/  @P1 LOP3.LUT R19, R19, 0x1, RZ, 0xfc, !PT ;  /* 0x0000000113131812 */ /* 0x000fe400078efcff */
[----:B0-----:R-:W-:Y:S02]  /*10700*/  SHF.R.U32.HI R2, RZ, 0x3, R6 ;  /* 0x00000003ff027819 */ /* 0x001fe40000011606 */
[----:B------:R-:W-:Y:S02]  /*10710*/  LOP3.LUT R19, R19, 0xfffffffd, RZ, 0xc0, !PT ;  /* 0xfffffffd13137812 */ /* 0x000fe400078ec0ff */
[----:B------:R-:W-:Y:S01]  /*10720*/  LOP3.LUT R2, R2, R0, RZ, 0xfc, !PT ;  /* 0x0000000002027212 */ /* 0x000fe200078efcff */
[----:B------:R-:W-:Y:S01]  /*10730*/  IMAD R0, R4, 0x2, R16 ;  /* 0x0000000204007824 */ /* 0x000fe200078e0210 */
[----:B------:R-:W-:-:S02]  /*10740*/  @P0 LOP3.LUT R19, R19, 0x2, RZ, 0xfc, !PT ;  /* 0x0000000213130812 */ /* 0x000fc400078efcff */
[----:B------:R-:W-:Y:S02]  /*10750*/  ISETP.GE.AND P0, PT, R5, UR9, PT ;  /* 0x0000000905007c0c */ /* 0x000fe4000bf06270 */
[----:B------:R1:W-:Y:S01]  /*10760*/  STL [R1+0x8], R0 ;  /* 0x0000080001007387 */ /* 0x0003e20000100800 */
[----:B------:R-:W-:-:S10]  /*10770*/  LOP3.LUT R19, R19, 0xffffffef, RZ, 0xc0, !PT ;  /* 0xffffffef13137812 */ /* 0x000fd400078ec0ff */
[----:B-1----:R-:W-:-:S07]  /*10780*/  @P0 LOP3.LUT R19, R19, 0x10, RZ, 0xfc, !PT ;  /* 0x0000001013130812 */ /* 0x002fce00078efcff */
.L_x_13797:
        /* <DEDUP_REMOVED lines=14> */
[----:B0--3--:R-:W-:Y:S05]  /*10870*/  @!P0 BRA `(.L_x_13743) ;  /* 0x0000000000208947 */ /* 0x009fea0003800000 */
        /* <DEDUP_REMOVED lines=8> */
.L_x_13743:
[----:B------:R-:W-:Y:S01]  /*10900*/  ULDC UR8, c[0x0][0xc54] ;  /* 0x0003150000087ab9 */ /* 0x000fe20000000800 */
[----:B------:R-:W-:Y:S01]  /*10910*/  UMOV UR6, UR7 ;  /* 0x0000000700067c82 */ /* 0x000fe20008000000 */
[----:B------:R-:W-:-:S11]  /*10920*/  UISETP.NE.AND UP0, UPT, UR8, 0x1, UPT ;  /* 0x000000010800788c */ /* 0x000fd6000bf05270 */
[----:B------:R-:W-:Y:S02]  /*10930*/  @UP0 ULDC.64 UR10, c[0x0][0xc58] ;  /* 0x00031600000a0ab9 */ /* 0x000fe40000000a00 */
[----:B------:R-:W-:-:S04]  /*10940*/  UIMAD.WIDE.U32 UR4, UR7, UR10, URZ ;  /* 0x0000000a070472a5 */ /* 0x000fc8000f8e003f */
[----:B------:R-:W-:-:S04]  /*10950*/  @UP0 USHF.R.U32.HI UR6, URZ, UR11, UR5 ;  /* 0x0000000b3f060299 */ /* 0x000fc80008011605 */
[----:B------:R-:W-:-:S12]  /*10960*/  UIMAD UR4, UR6, UR8, URZ ;  /* 0x00000008060472a4 */ /* 0x000fd8000f8e023f */
.L_x_13744:
        /* <DEDUP_REMOVED lines=26> */
[----:B------:R-:W-:Y:S01]  /*10b10*/  UIMAD UR43, UR6, 0xc0, URZ ;  /* 0x000000c0062b78a4 */ /* 0x000fe2000f8e023f */
[----:B------:R-:W-:Y:S02]  /*10b20*/  ULDC.64 UR4, c[0x0][0x9e0] ;  /* 0x0002780000047ab9 */ /* 0x000fe40000000a00 */
[----:B------:R-:W-:-:S02]  /*10b30*/  UISETP.GE.AND UP0, UPT, UR5, 0x1, UPT ;  /* 0x000000010500788c */ /* 0x000fc4000bf06270 */
[----:B------:R-:W-:Y:S01]  /*10b40*/  UIADD3 UR8, UR43, 0xbf, URZ ;  /* 0x000000bf2b087890 */ /* 0x000fe2000fffe03f */
[----:B------:R-:W-:Y:S01]  /*10b50*/  @UP2 ULDC UR6, c[0x0][0x44c] ;  /* 0x0001130000062ab9 */ /* 0x000fe20000000800 */
[----:B------:R-:W-:Y:S02]  /*10b60*/  @UP2 ULDC UR9, c[0x0][0x450] ;  /* 0x0001140000092ab9 */ /* 0x000fe40000000800 */
[----:B------:R-:W-:Y:S01]  /*10b70*/  UIMAD.WIDE.U32 UR6, UR8, UR6, URZ ;  /* 0x00000006080672a5 */ /* 0x000fe2000f8e003f */
[----:B------:R-:W-:-:S03]  /*10b80*/  PLOP3.LUT P1, PT, PT, PT, UP0, 0x80, 0x0 ;  /* 0x000000000000781c */ /* 0x000fc60003f2f008 */
[----:B------:R-:W-:-:S04]  /*10b90*/  @UP2 USHF.R.U32.HI UR8, URZ, UR9, UR7 ;  /* 0x000000093f082299 */ /* 0x000fc80008011607 */
[----:B------:R-:W-:-:S04]  /*10ba0*/  UIADD3 UR6, UR47, UR8, URZ ;  /* 0x000000082f067290 */ /* 0x000fc8000fffe03f */
[----:B------:R-:W-:Y:S01]  /*10bb0*/  UIADD3 UR4, UR6, UR4, URZ ;  /* 0x0000000406047290 */ /* 0x000fe2000fffe03f */
[----:B--2---:R0:W-:Y:S01]  /*10bc0*/  STL [R1+0x4], R18 ;  /* 0x0000041201007387 */ /* 0x0041e20000100800 */
[----:B------:R-:W-:Y:S10]  /*10bd0*/  @!P1 BRA `(.L_x_13745) ;  /* 0x0000000000449947 */ /* 0x000ff40003800000 */
        /* <DEDUP_REMOVED lines=10> */
.L_x_13746:
[----:B------:R-:W-:-:S11]  /*10c80*/  UISETP.NE.AND UP0, UPT, UR5, 0x1, UPT ;  /* 0x000000010500788c */ /* 0x000fd6000bf05270 */
[----:B------:R-:W-:Y:S02]  /*10c90*/  @UP0 ULDC.64 UR10, c[0x0][0x9e8] ;  /* 0x00027a00000a0ab9 */ /* 0x000fe40000000a00 */
[----:B------:R-:W-:-:S04]  /*10ca0*/  UIMAD.WIDE.U32 UR6, UR8, UR10, URZ ;  /* 0x0000000a080672a5 */ /* 0x000fc8000f8e003f */
[----:B------:R-:W-:-:S12]  /*10cb0*/  @UP0 USHF.R.U32.HI UR8, URZ, UR11, UR7 ;  /* 0x0000000b3f080299 */ /* 0x000fd80008011607 */
.L_x_13747:
[----:B------:R-:W-:-:S04]  /*10cc0*/  UIMAD UR8, UR8, UR5, UR5 ;  /* 0x00000005080872a4 */ /* 0x000fc8000f8e0205 */
[----:B------:R-:W-:-:S04]  /*10cd0*/  UISETP.LT.AND UP0, UPT, UR4, UR8, UPT ;  /* 0x000000080400728c */ /* 0x000fc8000bf01270 */
[----:B------:R-:W-:-:S12]  /*10ce0*/  USEL UR4, UR4, UR8, UP0 ;  /* 0x0000000804047287 */ /* 0x000fd80008000000 */
.L_x_13745:
[----:B------:R-:W-:Y:S02]  /*10cf0*/  UISETP.NE.AND UP0, UPT, UR49, URZ, UPT ;  /* 0x0000003f3100728c */ /* 0x000fe4000bf05270 */
        /* <DEDUP_REMOVED lines=14> */
[----:B------:R-:W-:Y:S11]  /*10de0*/  @!P1 BRA `(.L_x_13748) ;  /* 0x0000000000449947 */ /* 0x000ff60003800000 */
        /* <DEDUP_REMOVED lines=10> */
.L_x_13749:
[----:B------:R-:W-:-:S11]  /*10e90*/  UISETP.NE.AND UP0, UPT, UR5, 0x1, UPT ;  /* 0x000000010500788c */ /* 0x000fd6000bf05270 */
[----:B------:R-:W-:Y:S02]  /*10ea0*/  @UP0 ULDC.64 UR10, c[0x0][0x9e8] ;  /* 0x00027a00000a0ab9 */ /* 0x000fe40000000a00 */
[----:B------:R-:W-:-:S04]  /*10eb0*/  UIMAD.WIDE.U32 UR6, UR4, UR10, URZ ;  /* 0x0000000a040672a5 */ /* 0x000fc8000f8e003f */
[----:B------:R-:W-:-:S12]  /*10ec0*/  @UP0 USHF.R.U32.HI UR4, URZ, UR11, UR7 ;  /* 0x0000000b3f040299 */ /* 0x000fd80008011607 */
.L_x_13750:
[----:B------:R-:W-:-:S04]  /*10ed0*/  UIMAD UR4, UR4, UR5, URZ ;  /* 0x00000005040472a4 */ /* 0x000fc8000f8e023f */
[----:B------:R-:W-:-:S04]  /*10ee0*/  UISETP.LT.AND UP0, UPT, UR8, UR4, UPT ;  /* 0x000000040800728c */ /* 0x000fc8000bf01270 */
[----:B------:R-:W-:-:S12]  /*10ef0*/  USEL UR8, UR8, UR4, !UP0 ;  /* 0x0000000408087287 */ /* 0x000fd8000c000000 */
.L_x_13748:
        /* <DEDUP_REMOVED lines=27> */
.L_x_13752:
        /* <DEDUP_REMOVED lines=20> */
.L_x_13755:
[----:B------:R-:W-:Y:S05]  /*111f0*/  BSYNC B6 ;  /* 0x0000000000067941 */ /* 0x000fea0003800000 */
.L_x_13754:
        /* <DEDUP_REMOVED lines=20> */
.L_x_13758:
        /* <DEDUP_REMOVED lines=15> */
.L_x_13757:
[----:B------:R-:W-:Y:S05]  /*11430*/  BSYNC B6 ;  /* 0x0000000000067941 */ /* 0x000fea0003800000 */
.L_x_13756:
        /* <DEDUP_REMOVED lines=15> */
.L_x_13813:
[----:B--2---:R-:W2:Y:S01]  /*11530*/  S2R R2, SR_TID.X ;  /* 0x0000000000027919 */ /* 0x004ea20000002100 */
[----:B------:R-:W-:Y:S01]  /*11540*/  UIADD3 UR4, UR44, -0x1, URZ ;  /* 0xffffffff2c047890 */ /* 0x000fe2000fffe03f */
[----:B-1----:R-:W-:Y:S01]  /*11550*/  ISETP.NE.AND P1, PT, R10, 0x1, PT ;  /* 0x000000010a00780c */ /* 0x002fe20003f25270 */
[----:B------:R-:W1:Y:S01]  /*11560*/  S2R R0, SR_TID.X ;  /* 0x0000000000007919 */ /* 0x000e620000002100 */
[----:B-----5:R-:W-:-:S03]  /*11570*/  SHF.R.S32.HI R6, RZ, 0x1f, R29 ;  /* 0x0000001fff067819 */ /* 0x020fc6000001141d */
[----:B------:R-:W-:Y:S01]  /*11580*/  IMAD.U32 R8, RZ, RZ, UR4 ;  /* 0x00000004ff087e24 */ /* 0x000fe2000f8e00ff */
[----:B------:R-:W-:Y:S01]  /*11590*/  LOP3.LUT R19, R19, 0xfffffff7, RZ, 0xc0, !PT ;  /* 0xfffffff713137812 */ /* 0x000fe200078ec0ff */
[----:B------:R3:W-:Y:S02]  /*115a0*/  STL [R1], R6 ;  /* 0x0000000601007387 */ /* 0x0007e40000100800 */
[----:B------:R-:W-:-:S04]  /*115b0*/  IMAD.SHL.U32 R8, R8, 0x80, RZ ;  /* 0x0000008008087824 */ /* 0x000fc800078e00ff */
[----:B------:R-:W4:Y:S01]  /*115c0*/  @P1 LDC R3, c[0x0][0x434] ;  /* 0x00010d00ff031b82 */ /* 0x000f220000000800 */
[----:B------:R-:W-:-:S07]  /*115d0*/  @P1 LOP3.LUT R19, R19, 0x8, RZ, 0xfc, !PT ;  /* 0x0000000813131812 */ /* 0x000fce00078efcff */
[----:B------:R-:W0:Y:S01]  /*115e0*/  @P1 LDC R9, c[0x0][0x438] ;  /* 0x00010e00ff091b82 */ /* 0x000e220000000800 */
[----:B--2---:R-:W-:Y:S01]  /*115f0*/  IMAD.SHL.U32 R2, R2, 0x10, RZ ;  /* 0x0000001002027824 */ /* 0x004fe200078e00ff */
[----:B-1----:R-:W-:-:S04]  /*11600*/  LOP3.LUT R0, R0, 0x7f, RZ, 0xc0, !PT ;  /* 0x0000007f00007812 */ /* 0x002fc800078ec0ff */
[----:B------:R-:W-:Y:S02]  /*11610*/  LOP3.LUT R2, R2, 0x70, RZ, 0xc0, !PT ;  /* 0x0000007002027812 */ /* 0x000fe400078ec0ff */
[----:B------:R-:W-:-:S04]  /*11620*/  SHF.R.U32.HI R0, RZ, 0x3, R0 ;  /* 0x00000003ff007819 */ /* 0x000fc80000011600 */
[----:B------:R-:W-:-:S04]  /*11630*/  LOP3.LUT R0, R8, R0, R2, 0xfe, !PT ;  /* 0x0000000008007212 */ /* 0x000fc800078efe02 */
[C---:B------:R-:W-:Y:S01]  /*11640*/  ISETP.GE.AND P0, PT, R0.reuse, UR36, PT ;  /* 0x0000002400007c0c */ /* 0x040fe2000bf06270 */
[----:B------:R-:W-:-:S04]  /*11650*/  IMAD.IADD R0, R0, 0x1, R18 ;  /* 0x0000000100007824 */ /* 0x000fc800078e0212 */
[----:B----4-:R-:W-:-:S04]  /*11660*/  @P1 IMAD.HI.U32 R2, R0, R3, RZ ;  /* 0x0000000300021227 */ /* 0x010fc800078e00ff */
[----:B------:R-:W-:Y:S01]  /*11670*/  IMAD.MOV.U32 R7, RZ, RZ, R0 ;  /* 0x000000ffff077224 */ /* 0x000fe200078e0000 */
[----:B0-----:R-:W-:Y:S01]  /*11680*/  @P1 SHF.R.U32.HI R7, RZ, R9, R2 ;  /* 0x00000009ff071219 */ /* 0x001fe20000011602 */
[----:B------:R-:W-:Y:S02]  /*11690*/  IMAD R3, RZ, RZ, -UR42 ;  /* 0x8000002aff037e24 */ /* 0x000fe4000f8e02ff */
[----:B------:R-:W3:Y:S02]  /*116a0*/  @!P0 LDC.64 R4, c[0x0][0x428] ;  /* 0x00010a00ff048b82 */ /* 0x000ee40000000a00 */
[----:B------:R-:W-:Y:S01]  /*116b0*/  IMAD R22, R22, R3, UR41 ;  /* 0x0000002916167e24 */ /* 0x000fe2000f8e0203 */
[--C-:B------:R-:W-:Y:S01]  /*116c0*/  @!P0 SHF.R.S32.HI R3, RZ, 0x1f, R7.reuse ;  /* 0x0000001fff038819 */ /* 0x100fe20000011407 */
[----:B------:R-:W-:Y:S02]  /*116d0*/  @!P0 IMAD.MOV.U32 R2, RZ, RZ, R7 ;  /* 0x000000ffff028224 */ /* 0x000fe400078e0007 */
[----:B---3--:R-:W-:-:S02]  /*116e0*/  @!P0 IMAD R6, R6, R4, RZ ;  /* 0x0000000406068224 */ /* 0x008fc400078e02ff */
[----:B------:R-:W-:-:S04]  /*116f0*/  @!P0 IMAD.WIDE.U32 R2, R29, R4, R2 ;  /* 0x000000041d028225 */ /* 0x000fc800078e0002 */
[----:B------:R-:W-:Y:S02]  /*11700*/  @!P0 IMAD R6, R29, R5, R6 ;  /* 0x000000051d068224 */ /* 0x000fe400078e0206 */
[----:B------:R-:W0:Y:S01]  /*11710*/  @!P0 LDC.64 R4, c[0x0][0x418] ;  /* 0x00010600ff048b82 */ /* 0x000e220000000a00 */
[----:B------:R-:W-:Y:S02]  /*11720*/  IMAD.U32 R9, RZ, RZ, UR46 ;  /* 0x0000002eff097e24 */ /* 0x000fe4000f8e00ff */
[----:B------:R-:W-:-:S03]  /*11730*/  @!P0 IMAD.IADD R6, R3, 0x1, R6 ;  /* 0x0000000103068824 */ /* 0x000fc600078e0206 */
[----:B------:R-:W-:Y:S01]  /*11740*/  ISETP.NE.AND P2, PT, R9, 0x3, PT ;  /* 0x000000030900780c */ /* 0x000fe20003f45270 */
[----:B------:R-:W-:Y:S01]  /*11750*/  IMAD.MOV R3, RZ, RZ, -R7 ;  /* 0x000000ffff037224 */ /* 0x000fe200078e0a07 */
[----:B------:R-:W-:Y:S01]  /*11760*/  LOP3.LUT R19, R19, 0xfffffffb, RZ, 0xc0, !PT ;  /* 0xfffffffb13137812 */ /* 0x000fe200078ec0ff */
[----:B------:R-:W-:Y:S01]  /*11770*/  IMAD.U32 R24, RZ, RZ, UR4 ;  /* 0x00000004ff187e24 */ /* 0x000fe2000f8e00ff */
[----:B------:R-:W-:Y:S02]  /*11780*/  SHF.R.S32.HI R28, RZ, 0x1f, R22 ;  /* 0x0000001fff1c7819 */ /* 0x000fe40000011416 */
[----:B0-----:R-:W-:-:S04]  /*11790*/  @!P0 LEA R4, P1, R2, R4, 0x2 ;  /* 0x0000000402048211 */ /* 0x001fc800078210ff */
[----:B------:R-:W-:Y:S01]  /*117a0*/  @!P0 LEA.HI.X R5, R2, R5, R6, 0x2, P1 ;  /* 0x0000000502058211 */ /* 0x000fe200008f1406 */
[----:B------:R-:W-:Y:S02]  /*117b0*/  IMAD.MOV.U32 R6, RZ, RZ, RZ ;  /* 0x000000ffff067224 */ /* 0x000fe400078e00ff */
[----:B------:R-:W-:-:S04]  /*117c0*/  @P2 LOP3.LUT R19, R19, 0x4, RZ, 0xfc, !PT ;  /* 0x0000000413132812 */ /* 0x000fc800078efcff */
[----:B------:R0:W5:Y:S02]  /*117d0*/  @!P0 LDG.E R6, desc[UR52][R4.64] ;  /* 0x0000003404068981 */ /* 0x000164000c1e1900 */
[----:B0-----:R-:W-:Y:S01]  /*117e0*/  IMAD R5, R10, R3, R0 ;  /* 0x000000030a057224 */ /* 0x001fe200078e0200 */
[----:B------:R-:W-:Y:S06]  /*117f0*/  @!P2 BRA `(.L_x_13760) ;  /* 0x000000000004a947 */ /* 0x000fec0003800000 */
[----:B------:R-:W-:Y:S01]  /*11800*/  BPT.TRAP 0x1 ;  /* 0x000000040000795c */ /* 0x000fe20000300000 */
.L_x_13760:
        /* <DEDUP_REMOVED lines=25> */
.L_x_13814:
[----:B------:R-:W-:Y:S05]  /*119a0*/  BSYNC B0 ;  /* 0x0000000000007941 */ /* 0x000fea0003800000 */
.L_x_13761:
[----:B------:R-:W1:Y:S01]  /*119b0*/  S2R R9, SR_TID.X ;  /* 0x0000000000097919 */ /* 0x000e620000002100 */
[----:B------:R-:W-:Y:S01]  /*119c0*/  ULDC.64 UR4, c[0x0][0x300] ;  /* 0x0000c00000047ab9 */ /* 0x000fe20000000a00 */
[----:B------:R-:W-:Y:S01]  /*119d0*/  LOP3.LUT P2, RZ, R19, 0x1, RZ, 0xc0, !PT ;  /* 0x0000000113ff7812 */ /* 0x000fe2000784c0ff */
[----:B------:R-:W-:Y:S02]  /*119e0*/  IMAD R4, R4, UR4, RZ ;  /* 0x0000000404047c24 */ /* 0x000fe4000f8e02ff */
        /* <DEDUP_REMOVED lines=18> */
[----:B------:R-:W0:Y:S01]  /*11b10*/  S2R R9, SR_TID.X ;  /* 0x0000000000097919 */ /* 0x000e220000002100 */
[----:B------:R-:W-:-:S02]  /*11b20*/  LEA.HI.X R5, R2, UR5, R5, 0x1, P0 ;  /* 0x0000000502057c11 */ /* 0x000fc400080f0c05 */
        /* <DEDUP_REMOVED lines=16> */
[----:B-1----:R-:W-:Y:S01]  /*11c30*/  @P0 IMAD.X R2, RZ, RZ, R2, P1 ;  /* 0x000000ffff020224 */ /* 0x002fe200008e0602 */
[----:B------:R-:W-:-:S04]  /*11c40*/  ISETP.GE.AND P1, PT, R7, 0x11, PT ;  /* 0x000000110700780c */ /* 0x000fc80003f26270 */
[----:B------:R-:W-:-:S04]  /*11c50*/  @P0 LOP3.LUT R3, R3, R2, RZ, 0x3c, !PT ;  /* 0x0000000203030212 */ /* 0x000fc800078e3cff */
[----:B------:R-:W-:-:S04]  /*11c60*/  @P0 LOP3.LUT R2, R3, R2, RZ, 0x3c, !PT ;  /* 0x0000000203020212 */ /* 0x000fc800078e3cff */
[----:B------:R-:W-:-:S05]  /*11c70*/  @P0 LOP3.LUT R3, R3, R2, RZ, 0x3c, !PT ;  /* 0x0000000203030212 */ /* 0x000fca00078e3cff */
        /* <DEDUP_REMOVED lines=61> */
.L_x_13832:
[----:B------:R-:W-:-:S13]  /*12050*/  ISETP.GE.AND P0, PT, R7, 0x71, PT ;  /* 0x000000710700780c */ /* 0x000fda0003f06270 */
[----:B0-----:R-:W-:-:S05]  /*12060*/  @P0 LEA R2, P1, R9, R14, 0x1 ;  /* 0x0000000e09020211 */ /* 0x001fca00078208ff */
[----:B------:R-:W-:Y:S02]  /*12070*/  @P0 IMAD.X R3, RZ, RZ, R5, P1 ;  /* 0x000000ffff030224 */ /* 0x000fe400008e0605 */
[----:B------:R-:W-:-:S05]  /*12080*/  @P0 IMAD R5, R6, 0x2, R16 ;  /* 0x0000000206050824 */ /* 0x000fca00078e0210 */
[----:B------:R-:W-:Y:S01]  /*12090*/  @!PT LDS RZ, [RZ] ;  /* 0x00000000fffff984 */ /* 0x000fe20000000800 */
[----:B------:R-:W-:Y:S01]  /*120a0*/  @!PT LDS RZ, [RZ] ;  /* 0x00000000fffff984 */ /* 0x000fe20000000800 */
[----:B------:R-:W-:Y:S01]  /*120b0*/  @!PT LDS RZ, [RZ] ;  /* 0x00000000fffff984 */ /* 0x000fe20000000800 */
[----:B------:R0:W-:Y:S01]  /*120c0*/  @P0 LDGSTS.E.BYPASS.LTC128B.128 [R5+0x11c00], desc[UR52][R2.64], !P2 ;  /* 0x11c0000002050fae */ /* 0x0001e2000d101d74 */
[----:B------:R-:W-:Y:S01]  /*120d0*/  PLOP3.LUT P0, PT, PT, PT, PT, 0x80, 0x0 ;  /* 0x000000000000781c */ /* 0x000fe20003f0f070 */
[----:B------:R-:W-:-:S12]  /*120e0*/  NOP ;  /* 0x0000000000007918 */ /* 0x000fd80000000000 */
.L_x_13764:
        /* <DEDUP_REMOVED lines=11> */
.L_x_13765:
[----:B------:R0:W-:Y:S02]  /*121a0*/  SYNCS.ARRIVE.TRANS64.A1T0 RZ, [R0+URZ+0x16830], RZ ;  /* 0x016830ff00ff79a7 */ /* 0x0001e4000810003f */
[----:B------:R-:W-:Y:S05]  /*121b0*/  WARPSYNC.ALL ;  /* 0x0000000000007948 */ /* 0x000fea0003800000 */
[----:B------:R-:W-:Y:S01]  /*121c0*/  BSSY B6, `(.L_x_13766) ;  /* 0x0000015000067945 */ /* 0x000fe20003800000 */
[----:B0-----:R-:W-:Y:S01]  /*121d0*/  VIADD R0, R16, 0x8400 ;  /* 0x0000840010007836 */ /* 0x001fe20000000000 */
[----:B------:R-:W-:Y:S04]  /*121e0*/  BAR.SYNC.DEFER_BLOCKING 0x8, 0x200 ;  /* 0x0208000000007b1d */ /* 0x000fe80000010000 */
        /* <DEDUP_REMOVED lines=18> */
.L_x_13767:
[----:B------:R-:W-:Y:S05]  /*12310*/  BSYNC B6 ;  /* 0x0000000000067941 */ /* 0x000fea0003800000 */
.L_x_13766:
[----:B------:R0:W5:Y:S01]  /*12320*/  LDL R9, [R1+0x8] ;  /* 0x0000080001097983 */ /* 0x0001620000100800 */
[----:B------:R-:W-:Y:S01]  /*12330*/  UISETP.NE.AND UP0, UPT, UR49, URZ, UPT ;  /* 0x0000003f3100728c */ /* 0x000fe2000bf05270 */
[----:B------:R-:W-:Y:S01]  /*12340*/  R2UR UR7, R28 ;  /* 0x000000001c0772ca */ /* 0x000fe200000e0000 */
[----:B------:R-:W-:Y:S01]  /*12350*/  ULDC.64 UR8, c[0x0][0x2d8] ;  /* 0x0000b60000087ab9 */ /* 0x000fe20000000a00 */
[----:B------:R-:W1:Y:S01]  /*12360*/  S2R R20, SR_TID.X ;  /* 0x0000000000147919 */ /* 0x000e620000002100 */
[C---:B------:R-:W-:Y:S02]  /*12370*/  R2UR UR10, R22.reuse ;  /* 0x00000000160a72ca */ /* 0x040fe400000e0000 */
[----:B------:R-:W-:Y:S01]  /*12380*/  R2UR UR4, R22 ;  /* 0x00000000160472ca */ /* 0x000fe200000e0000 */
[----:B------:R-:W2:Y:S01]  /*12390*/  S2R R2, SR_TID.X ;  /* 0x0000000000027919 */ /* 0x000ea20000002100 */
[----:B------:R-:W-:Y:S01]  /*123a0*/  PLOP3.LUT P0, PT, PT, PT, UP0, 0x80, 0x0 ;  /* 0x000000000000781c */ /* 0x000fe20003f0f008 */
[----:B------:R-:W-:Y:S01]  /*123b0*/  USHF.R.S32.HI UR6, URZ, 0x1f, UR42 ;  /* 0x0000001f3f067899 */ /* 0x000fe2000801142a */
[----:B------:R-:W-:Y:S01]  /*123c0*/  LOP3.LUT P5, RZ, R19, 0x10, RZ, 0xc0, !PT ;  /* 0x0000001013ff7812 */ /* 0x000fe200078ac0ff */
[----:B------:R-:W-:Y:S01]  /*123d0*/  @UP0 ULDC UR5, c[0x0][0x44c] ;  /* 0x0001130000050ab9 */ /* 0x000fe20000000800 */
[----:B------:R-:W-:Y:S01]  /*123e0*/  ULDC UR12, c[0x0][0x448] ;  /* 0x00011200000c7ab9 */ /* 0x000fe20000000800 */
[----:B------:R-:W-:Y:S01]  /*123f0*/  @UP0 ULDC UR13, c[0x0][0x44c] ;  /* 0x00011300000d0ab9 */ /* 0x000fe20000000800 */
[----:B------:R-:W-:Y:S01]  /*12400*/  UIMAD UR7, UR7, UR8, URZ ;  /* 0x00000008070772a4 */ /* 0x000fe2000f8e023f */
[----:B-1----:R-:W-:Y:S01]  /*12410*/  IMAD.SHL.U32 R20, R20, 0x10, RZ ;  /* 0x0000001014147824 */ /* 0x002fe200078e00ff */
[----:B--2---:R-:W-:-:S04]  /*12420*/  LOP3.LUT R2, R2, 0x7f, RZ, 0xc0, !PT ;  /* 0x0000007f02027812 */ /* 0x004fc800078ec0ff */
[----:B------:R-:W-:Y:S02]  /*12430*/  LOP3.LUT R20, R20, 0x70, RZ, 0xc0, !PT ;  /* 0x0000007014147812 */ /* 0x000fe400078ec0ff */
[----:B------:R-:W-:-:S04]  /*12440*/  SHF.R.U32.HI R2, RZ, 0x3, R2 ;  /* 0x00000003ff027819 */ /* 0x000fc80000011602 */
[----:B------:R-:W-:-:S05]  /*12450*/  LOP3.LUT R2, R2, R20, RZ, 0xfc, !PT ;  /* 0x0000001402027212 */ /* 0x000fca00078efcff */
[----:B------:R-:W-:-:S04]  /*12460*/  VIADD R6, R2, UR43 ;  /* 0x0000002b02067c36 */ /* 0x000fc80008000000 */
[----:B------:R-:W-:Y:S01]  /*12470*/  @P0 IMAD.HI.U32 R0, R6, UR5, RZ ;  /* 0x0000000506000c27 */ /* 0x000fe2000f8e00ff */
[----:B------:R-:W-:Y:S01]  /*12480*/  PLOP3.LUT P0, PT, PT, PT, UP0, 0x80, 0x0 ;  /* 0x000000000000781c */ /* 0x000fe20003f0f008 */
[----:B------:R-:W-:Y:S02]  /*12490*/  UIMAD UR7, UR10, UR9, UR7 ;  /* 0x000000090a0772a4 */ /* 0x000fe4000f8e0207 */
[----:B------:R-:W-:Y:S01]  /*124a0*/  UIMAD.WIDE.U32 UR4, UR4, UR8, URZ ;  /* 0x00000008040472a5 */ /* 0x000fe2000f8e003f */
[----:B------:R-:W-:Y:S01]  /*124b0*/  IMAD.MOV.U32 R2, RZ, RZ, R6 ;  /* 0x000000ffff027224 */ /* 0x000fe200078e0006 */
[----:B------:R-:W-:Y:S01]  /*124c0*/  ULDC.64 UR10, c[0x0][0x280] ;  /* 0x0000a000000a7ab9 */ /* 0x000fe20000000a00 */
[----:B------:R-:W-:Y:S01]  /*124d0*/  ULDC.64 UR8, c[0x0][0x2e0] ;  /* 0x0000b80000087ab9 */ /* 0x000fe20000000a00 */
[----:B------:R-:W-:-:S03]  /*124e0*/  UIADD3 UR5, UR5, UR7, URZ ;  /* 0x0000000705057290 */ /* 0x000fc6000fffe03f */
[----:B------:R-:W-:Y:S01]  /*124f0*/  @UP0 ULDC UR7, c[0x0][0x450] ;  /* 0x0001140000070ab9 */ /* 0x000fe20000000800 */
[----:B------:R-:W-:Y:S02]  /*12500*/  UIMAD UR6, UR6, UR8, URZ ;  /* 0x00000008060672a4 */ /* 0x000fe4000f8e023f */
[----:B------:R-:W-:Y:S01]  /*12510*/  @P0 SHF.R.U32.HI R2, RZ, UR7, R0 ;  /* 0x00000007ff020c19 */ /* 0x000fe20008011600 */
[----:B------:R-:W-:Y:S02]  /*12520*/  UIMAD.WIDE.U32 UR4, UR42, UR8, UR4 ;  /* 0x000000082a0472a5 */ /* 0x000fe4000f8e0004 */
[----:B------:R-:W-:Y:S01]  /*12530*/  UIMAD UR6, UR42, UR9, UR6 ;  /* 0x000000092a0672a4 */ /* 0x000fe2000f8e0206 */
[----:B------:R-:W-:Y:S02]  /*12540*/  SHF.R.S32.HI R0, RZ, 0x1f, R2 ;  /* 0x0000001fff007819 */ /* 0x000fe40000011402 */
[----:B------:R-:W-:Y:S01]  /*12550*/  ULDC.64 UR8, c[0x0][0x2d0] ;  /* 0x0000b40000087ab9 */ /* 0x000fe20000000a00 */
[----:B------:R-:W-:Y:S01]  /*12560*/  UIADD3 UR5, UR5, UR6, URZ ;  /* 0x0000000605057290 */ /* 0x000fe2000fffe03f */
[----:B------:R-:W-:-:S02]  /*12570*/  IMAD.U32 R5, RZ, RZ, UR8 ;  /* 0x00000008ff057e24 */ /* 0x000fc4000f8e00ff */
[----:B------:R-:W-:Y:S01]  /*12580*/  IMAD R3, R0, UR8, RZ ;  /* 0x0000000800037c24 */ /* 0x000fe2000f8e02ff */
[----:B------:R-:W-:Y:S01]  /*12590*/  ULDC.64 UR6, c[0x0][0x2c8] ;  /* 0x0000b20000067ab9 */ /* 0x000fe20000000a00 */
[----:B------:R-:W-:Y:S02]  /*125a0*/  IMAD.MOV R0, RZ, RZ, -R2 ;  /* 0x000000ffff007224 */ /* 0x000fe400078e0a02 */
[C---:B------:R-:W-:Y:S02]  /*125b0*/  IMAD R4, R2.reuse, UR9, R3 ;  /* 0x0000000902047c24 */ /* 0x040fe4000f8e0203 */
        /* <DEDUP_REMOVED lines=16> */
[----:B------:R-:W1:Y:S09]  /*126c0*/  S2R R21, SR_TID.X ;  /* 0x0000000000157919 */ /* 0x000e720000002100 */
        /* <DEDUP_REMOVED lines=12> */
[----:B------:R-:W-:-:S03]  /*12790*/  UMOV UR4, 0xffffffff ;  /* 0xffffffff00047882 */ /* 0x000fc60000000000 */
[----:B------:R-:W-:Y:S01]  /*127a0*/  IMAD.IADD R7, R3, 0x1, R5 ;  /* 0x0000000103077824 */ /* 0x000fe200078e0205 */
[C---:B------:R-:W-:Y:S01]  /*127b0*/  LEA R5, P0, R2.reuse, UR10, 0x1 ;  /* 0x0000000a02057c11 */ /* 0x040fe2000f8008ff */
[C---:B-1----:R-:W-:Y:S01]  /*127c0*/  IMAD.SHL.U32 R10, R21.reuse, 0x8, RZ ;  /* 0x00000008150a7824 */ /* 0x042fe200078e00ff */
[----:B------:R-:W-:Y:S02]  /*127d0*/  LOP3.LUT R20, R21, 0x7f, RZ, 0xc0, !PT ;  /* 0x0000007f15147812 */ /* 0x000fe400078ec0ff */
[----:B------:R-:W-:Y:S02]  /*127e0*/  LEA.HI.X R7, R2, UR11, R7, 0x1, P0 ;  /* 0x0000000b02077c11 */ /* 0x000fe400080f0c07 */
[----:B------:R-:W-:Y:S02]  /*127f0*/  LOP3.LUT R10, R10, 0x38, RZ, 0xc0, !PT ;  /* 0x000000380a0a7812 */ /* 0x000fe400078ec0ff */
[----:B------:R-:W-:Y:S01]  /*12800*/  SHF.R.U32.HI R20, RZ, 0x3, R20 ;  /* 0x00000003ff147819 */ /* 0x000fe20000011614 */
[----:B0-----:R-:W-:Y:S06]  /*12810*/  BRA.DIV UR4, `(.L_x_13768) ;  /* 0x0000003604187947 */ /* 0x001fec000b800000 */
[----:B------:R-:W0:Y:S01]  /*12820*/  SHFL.IDX PT, R3, R0, RZ, 0x181f ;  /* 0x00181fff00037589 */ /* 0x000e2200000e0000 */
[----:B------:R-:W-:-:S03]  /*12830*/  VIADD R6, R20, UR43 ;  /* 0x0000002b14067c36 */ /* 0x000fc60008000000 */
[----:B------:R-:W1:Y:S01]  /*12840*/  SHFL.IDX PT, R2, R4, RZ, 0x181f ;  /* 0x00181fff04027589 */ /* 0x000e6200000e0000 */
[C---:B------:R-:W-:Y:S01]  /*12850*/  VIADD R8, R6.reuse, 0x80 ;  /* 0x0000008006087836 */ /* 0x040fe20000000000 */
[----:B------:R-:W-:Y:S02]  /*12860*/  ISETP.GE.AND P1, PT, R6, UR38, PT ;  /* 0x0000002606007c0c */ /* 0x000fe4000bf26270 */
[----:B------:R-:W-:Y:S11]  /*12870*/  SHFL.IDX PT, R14, R5, RZ, 0x181f ;  /* 0x00181fff050e7589 */ /* 0x000ff600000e0000 */
        /* <DEDUP_REMOVED lines=8> */
[----:B------:R-:W-:Y:S02]  /*12900*/  ISETP.GE.AND P1, PT, R2, UR38, PT ;  /* 0x0000002602007c0c */ /* 0x000fe4000bf26270 */
        /* <DEDUP_REMOVED lines=49> */
[----:B------:R-:W-:Y:S01]  /*12c20*/  ISETP.GE.AND P1, PT, R2, UR38, PT ;  /* 0x0000002602007c0c */ /* 0x000fe2000bf26270 */
        /* <DEDUP_REMOVED lines=8> */
[----:B------:R0:W-:Y:S02]  /*12cb0*/  @!P1 LDGSTS.E.BYPASS.LTC128B.128 [R9+0xb400], desc[UR52][R2.64], !P5 ;  /* 0x0b40000002099fae */ /* 0x0001e4000e901d74 */
[----:B0-----:R-:W-:-:S05]  /*12cc0*/  VIADD R2, R6, 0x70 ;  /* 0x0000007006027836 */ /* 0x001fca0000000000 */
[----:B------:R-:W-:-:S13]  /*12cd0*/  ISETP.GE.AND P1, PT, R2, UR38, PT ;  /* 0x0000002602007c0c */ /* 0x000fda000bf26270 */
[----:B------:R-:W-:Y:S02]  /*12ce0*/  @!P1 LEA R2, P0, R10, R0, 0x1 ;  /* 0x000000000a029211 */ /* 0x000fe400078008ff */
[----:B------:R-:W0:Y:S03]  /*12cf0*/  SHFL.IDX PT, R0, R7, RZ, 0x181f ;  /* 0x00181fff07007589 */ /* 0x000e2600000e0000 */
[----:B--2---:R-:W-:-:S05]  /*12d00*/  @!P1 IMAD.X R3, RZ, RZ, R4, P0 ;  /* 0x000000ffff039224 */ /* 0x004fca00000e0604 */
[----:B------:R1:W-:Y:S01]  /*12d10*/  @!P1 LDGSTS.E.BYPASS.LTC128B.128 [R9+0xbc00], desc[UR52][R2.64], !P5 ;  /* 0x0bc0000002099fae */ /* 0x0003e2000e901d74 */
[----:B------:R-:W-:-:S13]  /*12d20*/  ISETP.GE.AND P1, PT, R8, UR38, PT ;  /* 0x0000002608007c0c */ /* 0x000fda000bf26270 */
[----:B-1----:R-:W-:Y:S02]  /*12d30*/  @!P1 LEA R2, P0, R10, R14, 0x1 ;  /* 0x0000000e0a029211 */ /* 0x002fe400078008ff */
[----:B------:R-:W-:Y:S03]  /*12d40*/  SHFL.IDX PT, R14, R5, 0x3, 0x181f ;  /* 0x00781f00050e7f89 */ /* 0x000fe600000e0000 */
[----:B0-----:R-:W-:Y:S02]  /*12d50*/  @!P1 IMAD.X R3, RZ, RZ, R0, P0 ;  /* 0x000000ffff039224 */ /* 0x001fe400000e0600 */
[----:B------:R-:W-:Y:S04]  /*12d60*/  SHFL.IDX PT, R0, R7, 0x1, 0x181f ;  /* 0x00381f0007007f89 */ /* 0x000fe800000e0000 */
[----:B------:R0:W-:Y:S04]  /*12d70*/  @!P1 LDGSTS.E.BYPASS.LTC128B.128 [R9+0xc400], desc[UR52][R2.64], !P5 ;  /* 0x0c40000002099fae */ /* 0x0001e8000e901d74 */
[----:B0-----:R-:W0:Y:S01]  /*12d80*/  SHFL.IDX PT, R2, R5, 0x1, 0x181f ;  /* 0x00381f0005027f89 */ /* 0x001e2200000e0000 */
[----:B------:R-:W-:-:S05]  /*12d90*/  VIADD R3, R6, 0x90 ;  /* 0x0000009006037836 */ /* 0x000fca0000000000 */
[----:B------:R-:W-:-:S13]  /*12da0*/  ISETP.GE.AND P1, PT, R3, UR38, PT ;  /* 0x0000002603007c0c */ /* 0x000fda000bf26270 */
[----:B0-----:R-:W-:-:S05]  /*12db0*/  @!P1 LEA R2, P0, R10, R2, 0x1 ;  /* 0x000000020a029211 */ /* 0x001fca00078008ff */
[----:B------:R-:W-:Y:S02]  /*12dc0*/  @!P1 IMAD.X R3, RZ, RZ, R0, P0 ;  /* 0x000000ffff039224 */ /* 0x000fe400000e0600 */
[----:B------:R-:W-:Y:S04]  /*12dd0*/  SHFL.IDX PT, R0, R7, 0x2, 0x181f ;  /* 0x00581f0007007f89 */ /* 0x000fe800000e0000 */
[----:B------:R0:W-:Y:S04]  /*12de0*/  @!P1 LDGSTS.E.BYPASS.LTC128B.128 [R9+0xcc00], desc[UR52][R2.64], !P5 ;  /* 0x0cc0000002099fae */ /* 0x0001e8000e901d74 */
[----:B------:R-:W-:Y:S04]  /*12df0*/  SHFL.IDX PT, R7, R7, 0x3, 0x181f ;  /* 0x00781f0007077f89 */ /* 0x000fe800000e0000 */
[----:B0-----:R-:W0:Y:S01]  /*12e00*/  SHFL.IDX PT, R2, R5, 0x2, 0x181f ;  /* 0x00581f0005027f89 */ /* 0x001e2200000e0000 */
[----:B------:R-:W-:-:S05]  /*12e10*/  VIADD R3, R6, 0xa0 ;  /* 0x000000a006037836 */ /* 0x000fca0000000000 */
[----:B------:R-:W-:-:S13]  /*12e20*/  ISETP.GE.AND P1, PT, R3, UR38, PT ;  /* 0x0000002603007c0c */ /* 0x000fda000bf26270 */
[----:B0-----:R-:W-:-:S05]  /*12e30*/  @!P1 LEA R2, P0, R10, R2, 0x1 ;  /* 0x000000020a029211 */ /* 0x001fca00078008ff */
[----:B------:R-:W-:-:S05]  /*12e40*/  @!P1 IMAD.X R3, RZ, RZ, R0, P0 ;  /* 0x000000ffff039224 */ /* 0x000fca00000e0600 */
[----:B------:R0:W-:Y:S03]  /*12e50*/  @!P1 LDGSTS.E.BYPASS.LTC128B.128 [R9+0xd400], desc[UR52][R2.64], !P5 ;  /* 0x0d40000002099fae */ /* 0x0001e6000e901d74 */
.L_x_13857:
[----:B------:R-:W-:-:S05]  /*12e60*/  VIADD R6, R6, 0xb0 ;  /* 0x000000b006067836 */ /* 0x000fca0000000000 */
[----:B------:R-:W-:-:S13]  /*12e70*/  ISETP.GE.AND P0, PT, R6, UR38, PT ;  /* 0x0000002606007c0c */ /* 0x000fda000bf06270 */
[----:B0-----:R-:W-:-:S05]  /*12e80*/  @!P0 LEA R2, P1, R10, R14, 0x1 ;  /* 0x0000000e0a028211 */ /* 0x001fca00078208ff */
[----:B------:R-:W-:-:S05]  /*12e90*/  @!P0 IMAD.X R3, RZ, RZ, R7, P1 ;  /* 0x000000ffff038224 */ /* 0x000fca00008e0607 */
[----:B------:R-:W-:Y:S01]  /*12ea0*/  @!PT LDS RZ, [RZ] ;  /* 0x00000000fffff984 */ /* 0x000fe20000000800 */
[----:B------:R-:W-:Y:S01]  /*12eb0*/  @!PT LDS RZ, [RZ] ;  /* 0x00000000fffff984 */ /* 0x000fe20000000800 */
[----:B------:R-:W-:Y:S01]  /*12ec0*/  @!PT LDS RZ, [RZ] ;  /* 0x00000000fffff984 */ /* 0x000fe20000000800 */
[----:B------:R0:W-:Y:S01]  /*12ed0*/  @!P0 LDGSTS.E.BYPASS.LTC128B.128 [R9+0xdc00], desc[UR52][R2.64], !P5 ;  /* 0x0dc0000002098fae */ /* 0x0001e2000e901d74 */
[----:B------:R-:W-:Y:S01]  /*12ee0*/  PLOP3.LUT P0, PT, PT, PT, PT, 0x80, 0x0 ;  /* 0x000000000000781c */ /* 0x000fe20003f0f070 */
[----:B------:R-:W-:-:S12]  /*12ef0*/  NOP ;  /* 0x0000000000007918 */ /* 0x000fd80000000000 */
.L_x_13769:
        /* <DEDUP_REMOVED lines=18> */
.L_x_13858:
[----:B------:R-:W-:Y:S05]  /*13020*/  BSYNC B0 ;  /* 0x0000000000007941 */ /* 0x000fea0003800000 */
.L_x_13770:
[----:B------:R-:W-:-:S04]  /*13030*/  UIADD3 UR4, UR44, -0x2, URZ ;  /* 0xfffffffe2c047890 */ /* 0x000fc8000fffe03f */
[----:B------:R-:W-:-:S06]  /*13040*/  UISETP.GE.AND UP0, UPT, UR4, UR45, UPT ;  /* 0x0000002d0400728c */ /* 0x000fcc000bf06270 */
[----:B------:R-:W-:-:S13]  /*13050*/  PLOP3.LUT P0, PT, PT, PT, UP0, 0x80, 0x0 ;  /* 0x000000000000781c */ /* 0x000fda0003f0f008 */
[----:B------:R-:W-:Y:S05]  /*13060*/  @!P0 BRA `(.L_x_13772) ;  /* 0x00000010000c8947 */ /* 0x000fea0003800000 */
[----:B------:R-:W-:Y:S01]  /*13070*/  BSSY B0, `(.L_x_13772) ;  /* 0x0000102000007945 */ /* 0x000fe20003800000 */
[----:B------:R-:W-:Y:S02]  /*13080*/  IMAD.MOV.U32 R20, RZ, RZ, R26 ;  /* 0x000000ffff147224 */ /* 0x000fe400078e001a */
[----:B------:R-:W-:Y:S02]  /*13090*/  IMAD.MOV.U32 R6, RZ, RZ, R23 ;  /* 0x000000ffff067224 */ /* 0x000fe400078e0017 */
[----:B------:R-:W-:Y:S02]  /*130a0*/  IMAD.MOV.U32 R27, RZ, RZ, R24 ;  /* 0x000000ffff1b7224 */ /* 0x000fe400078e0018 */
[----:B------:R-:W-:-:S07]  /*130b0*/  IMAD.U32 R7, RZ, RZ, UR4 ;  /* 0x00000004ff077e24 */ /* 0x000fce000f8e00ff */
.L_x_13785:
[----:B------:R-:W2:Y:S01]  /*130c0*/  LDL R8, [R1+0x4] ;  /* 0x0000040001087983 */ /* 0x000ea20000100800 */
[----:B0-----:R-:W0:Y:S03]  /*130d0*/  LDC R3, c[0x0][0x430] ;  /* 0x00010c00ff037b82 */ /* 0x001e260000000800 */
[----:B------:R-:W3:Y:S01]  /*130e0*/  LDL R4, [R1] ;  /* 0x0000000001047983 */ /* 0x000ee20000100800 */
[----:B------:R-:W1:Y:S01]  /*130f0*/  S2R R2, SR_TID.X ;  /* 0x0000000000027919 */ /* 0x000e620000002100 */
[----:B0-----:R-:W-:Y:S02]  /*13100*/  ISETP.NE.AND P0, PT, R3, 0x1, PT ;  /* 0x000000010300780c */ /* 0x001fe40003f05270 */
[C---:B-1----:R-:W-:Y:S01]  /*13110*/  LOP3.LUT R0, R2.reuse, 0x7f, RZ, 0xc0, !PT ;  /* 0x0000007f02007812 */ /* 0x042fe200078ec0ff */
[----:B------:R-:W-:-:S10]  /*13120*/  IMAD.SHL.U32 R5, R2, 0x10, RZ ;  /* 0x0000001002057824 */ /* 0x000fd400078e00ff */
[----:B------:R-:W0:Y:S01]  /*13130*/  @P0 LDC R2, c[0x0][0x434] ;  /* 0x00010d00ff020b82 */ /* 0x000e220000000800 */
[----:B------:R-:W-:-:S07]  /*13140*/  SHF.R.U32.HI R3, RZ, 0x3, R0 ;  /* 0x00000003ff037819 */ /* 0x000fce0000011600 */
[----:B------:R-:W1:Y:S01]  /*13150*/  @P0 LDC R0, c[0x0][0x438] ;  /* 0x00010e00ff000b82 */ /* 0x000e620000000800 */
[----:B------:R-:W-:Y:S01]  /*13160*/  IMAD R3, R7, 0x80, R3 ;  /* 0x0000008007037824 */ /* 0x000fe200078e0203 */
        /* <DEDUP_REMOVED lines=30> */
.L_x_13773:
[----:B------:R-:W-:Y:S01]  /*13350*/  IMAD R5, R23, 0x8, R16 ;  /* 0x0000000817057824 */ /* 0x000fe200078e0210 */
[----:B------:R-:W-:Y:S01]  /*13360*/  SHF.L.U32 R2, R26, 0x1f, RZ ;  /* 0x0000001f1a027819 */ /* 0x000fe200000006ff */
[----:B------:R-:W-:Y:S03]  /*13370*/  BSSY B1, `(.L_x_13774) ;  /* 0x0000003000017945 */ /* 0x000fe60003800000 */
[----:B------:R-:W0:Y:S02]  /*13380*/  SYNCS.PHASECHK.TRANS64.TRYWAIT P0, [R5+URZ+0x16840], R2 ;  /* 0x01684002050075a7 */ /* 0x000e24000800017f */
[----:B0-----:R-:W-:Y:S05]  /*13390*/  @!P0 BRA `(.L_x_13775) ;  /* 0x0000003800148947 */ /* 0x001fea0003800000 */
.L_x_13859:
[----:B------:R-:W-:Y:S05]  /*133a0*/  BSYNC B1 ;  /* 0x0000000000017941 */ /* 0x000fea0003800000 */
.L_x_13774:
[----:B------:R-:W1:Y:S01]  /*133b0*/  S2R R12, SR_TID.X ;  /* 0x00000000000c7919 */ /* 0x000e620000002100 */
[----:B------:R-:W-:Y:S01]  /*133c0*/  SHF.R.S32.HI R21, RZ, 0x1f, R0 ;  /* 0x0000001fff157819 */ /* 0x000fe20000011400 */
[----:B------:R-:W-:Y:S01]  /*133d0*/  ULDC.64 UR4, c[0x0][0x300] ;  /* 0x0000c00000047ab9 */ /* 0x000fe20000000a00 */
[----:B------:R-:W-:Y:S01]  /*133e0*/  LOP3.LUT P1, RZ, R19, 0x1, RZ, 0xc0, !PT ;  /* 0x0000000113ff7812 */ /* 0x000fe2000782c0ff */
[----:B0-----:R-:W-:-:S04]  /*133f0*/  IMAD.WIDE.U32 R2, R0, UR4, RZ ;  /* 0x0000000400027c25 */ /* 0x001fc8000f8e00ff */
        /* <DEDUP_REMOVED lines=18> */
[C---:B------:R-:W-:Y:S01]  /*13520*/  LEA R8, P0, R2.reuse, UR4, 0x1 ;  /* 0x0000000402087c11 */ /* 0x040fe2000f8008ff */
[----:B------:R-:W-:Y:S01]  /*13530*/  UMOV UR4, 0xffffffff ;  /* 0xffffffff00047882 */ /* 0x000fe20000000000 */
[----:B------:R-:W-:Y:S02]  /*13540*/  LOP3.LUT R9, R9, 0x200, R11, 0xf8, !PT ;  /* 0x0000020009097812 */ /* 0x000fe400078ef80b */
[----:B------:R-:W-:-:S03]  /*13550*/  LEA.HI.X R10, R2, UR5, R7, 0x1, P0 ;  /* 0x00000005020a7c11 */ /* 0x000fc600080f0c07 */
[----:B------:R-:W-:Y:S01]  /*13560*/  IMAD R9, R23, 0x2000, R9 ;  /* 0x0000200017097824 */ /* 0x000fe200078e0209 */
[----:B------:R-:W-:Y:S06]  /*13570*/  BRA.DIV UR4, `(.L_x_13776) ;  /* 0x0000003604b07947 */ /* 0x000fec000b800000 */
[----:B------:R-:W0:Y:S01]  /*13580*/  S2R R3, SR_TID.X ;  /* 0x0000000000037919 */ /* 0x000e220000002100 */
[----:B------:R-:W-:Y:S01]  /*13590*/  IMAD R9, R9, 0x2, R16 ;  /* 0x0000000209097824 */ /* 0x000fe200078e0210 */
        /* <DEDUP_REMOVED lines=41> */
.L_x_13877:
        /* <DEDUP_REMOVED lines=8> */
.L_x_13777:
        /* <DEDUP_REMOVED lines=11> */
.L_x_13778:
[----:B------:R1:W-:Y:S01]  /*13960*/  SYNCS.ARRIVE.TRANS64.A1T0 RZ, [R5+URZ+0x16830], RZ ;  /* 0x016830ff05ff79a7 */ /* 0x0003e2000810003f */
[----:B------:R-:W-:Y:S05]  /*13970*/  @!P2 BRA `(.L_x_13779) ;  /* 0x000000000004a947 */ /* 0x000fea0003800000 */
[----:B------:R-:W-:Y:S01]  /*13980*/  BPT.TRAP 0x1 ;  /* 0x000000040000795c */ /* 0x000fe20000300000 */
.L_x_13779:
[----:B------:R-:W-:Y:S01]  /*13990*/  SHF.L.U32 R2, R20, 0x1f, RZ ;  /* 0x0000001f14027819 */ /* 0x000fe200000006ff */
[----:B-1----:R-:W-:Y:S01]  /*139a0*/  IMAD R5, R6, 0x8, R16 ;  /* 0x0000000806057824 */ /* 0x002fe200078e0210 */
[----:B------:R-:W-:Y:S03]  /*139b0*/  BSSY B1, `(.L_x_13780) ;  /* 0x0000003000017945 */ /* 0x000fe60003800000 */
[----:B------:R-:W1:Y:S02]  /*139c0*/  SYNCS.PHASECHK.TRANS64.TRYWAIT P0, [R5+URZ+0x16860], R2 ;  /* 0x01686002050075a7 */ /* 0x000e64000800017f */
[----:B-1----:R-:W-:Y:S05]  /*139d0*/  @!P0 BRA `(.L_x_13781) ;  /* 0x0000003800d48947 */ /* 0x002fea0003800000 */
.L_x_13878:
[----:B------:R-:W-:Y:S05]  /*139e0*/  BSYNC B1 ;  /* 0x0000000000017941 */ /* 0x000fea0003800000 */
.L_x_13780:
[----:B------:R-:W0:Y:S01]  /*139f0*/  S2R R3, SR_TID.X ;  /* 0x0000000000037919 */ /* 0x000e220000002100 */
[----:B-1----:R-:W-:Y:S01]  /*13a00*/  IMAD.MOV.U32 R2, RZ, RZ, -0x80 ;  /* 0xffffff80ff027424 */ /* 0x002fe200078e00ff */
[----:B------:R-:W-:Y:S01]  /*13a10*/  UMOV UR4, 0xffffffff ;  /* 0xffffffff00047882 */ /* 0x000fe20000000000 */
[----:B------:R-:W-:Y:S02]  /*13a20*/  LOP3.LUT P1, RZ, R19, 0x2, RZ, 0xc0, !PT ;  /* 0x0000000213ff7812 */ /* 0x000fe4000782c0ff */
[----:B------:R-:W-:Y:S02]  /*13a30*/  IMAD R2, R27, R2, UR36 ;  /* 0x000000241b027e24 */ /* 0x000fe4000f8e0202 */
        /* <DEDUP_REMOVED lines=17> */
[----:B------:R0:W-:Y:S04]  /*13b50*/  LDGSTS.E.BYPASS.LTC128B.128 [R6+0x400], desc[UR52][R2.64], !P0 ;  /* 0x0040000002067fae */ /* 0x0001e8000c101d74 */
[----:B0-----:R-:W0:Y:S04]  /*13b60*/  SHFL.IDX PT, R2, R17, 0x1, 0x181f ;  /* 0x00381f0011027f89 */ /* 0x001e2800000e0000 */
[----:B------:R-:W1:Y:S01]  /*13b70*/  SHFL.IDX PT, R3, R18, 0x1, 0x181f ;  /* 0x00381f0012037f89 */ /* 0x000e6200000e0000 */
[----:B0-----:R-:W-:-:S05]  /*13b80*/  IADD3 R2, P0, R2, R7, RZ ;  /* 0x0000000702027210 */ /* 0x001fca0007f1e0ff */
[----:B-1----:R-:W-:Y:S01]  /*13b90*/  IMAD.X R3, RZ, RZ, R3, P0 ;  /* 0x000000ffff037224 */ /* 0x002fe200000e0603 */
[----:B------:R-:W-:-:S13]  /*13ba0*/  ISETP.LT.OR P0, PT, R8, 0x11, P1 ;  /* 0x000000110800780c */ /* 0x000fda0000f01670 */
        /* <DEDUP_REMOVED lines=31> */
[----:B------:R0:W-:Y:S04]  /*13da0*/  LDGSTS.E.BYPASS.LTC128B.128 [R6+0x3400], desc[UR52][R2.64], !P0 ;  /* 0x0340000002067fae */ /* 0x0001e8000c101d74 */
[----:B0-2---:R0:W1:Y:S02]  /*13db0*/  SHFL.IDX PT, R2, R17, 0x7, 0x181f ;  /* 0x00f81f0011027f89 */ /* 0x00506400000e0000 */
.L_x_13896:
        /* <DEDUP_REMOVED lines=27> */
.L_x_13783:
        /* <DEDUP_REMOVED lines=11> */
.L_x_13784:
        /* <DEDUP_REMOVED lines=8> */
.L_x_13772:
        /* <DEDUP_REMOVED lines=16> */
[----:B0-----:R-:W-:-:S05]  /*141a0*/  IADD3 R0, R0, UR48, R7 ;  /* 0x0000003000007c10 */ /* 0x001fca000fffe007 */
[----:B------:R1:W-:Y:S02]  /*141b0*/  STL [R1+0xc], R0 ;  /* 0x00000c0001007387 */ /* 0x0003e40000100800 */
.L_x_13787:
[----:B------:R-:W-:Y:S05]  /*141c0*/  BSYNC B0 ;  /* 0x0000000000007941 */ /* 0x000fea0003800000 */
.L_x_13786:
[----:B-1----:R-:W-:-:S05]  /*141d0*/  IMAD.U32 R0, RZ, RZ, UR46 ;  /* 0x0000002eff007e24 */ /* 0x002fca000f8e00ff */
[----:B------:R-:W-:-:S13]  /*141e0*/  ISETP.NE.AND P0, PT, R0, 0x3, PT ;  /* 0x000000030000780c */ /* 0x000fda0003f05270 */
[----:B------:R-:W-:Y:S05]  /*141f0*/  @!P0 BRA `(.L_x_13788) ;  /* 0x0000000000048947 */ /* 0x000fea0003800000 */
[----:B------:R-:W-:Y:S01]  /*14200*/  BPT.TRAP 0x1 ;  /* 0x000000040000795c */ /* 0x000fe20000300000 */
.L_x_13788:
[----:B------:R-:W-:Y:S01]  /*14210*/  IMAD R4, R23, 0x8, R16 ;  /* 0x0000000817047824 */ /* 0x000fe200078e0210 */
[----:B0-----:R-:W-:Y:S01]  /*14220*/  SHF.L.U32 R3, R26, 0x1f, RZ ;  /* 0x0000001f1a037819 */ /* 0x001fe200000006ff */
[----:B------:R-:W-:Y:S03]  /*14230*/  BSSY B0, `(.L_x_13789) ;  /* 0x0000003000007945 */ /* 0x000fe60003800000 */
[----:B------:R-:W0:Y:S02]  /*14240*/  SYNCS.PHASECHK.TRANS64.TRYWAIT P0, [R4+URZ+0x16860], R3 ;  /* 0x01686003040075a7 */ /* 0x000e24000800017f */
[----:B0-----:R-:W-:Y:S05]  /*14250*/  @!P0 BRA `(.L_x_13790) ;  /* 0x0000003c00108947 */ /* 0x001fea0003800000 */
.L_x_13897:
[----:B------:R-:W-:Y:S05]  /*14260*/  BSYNC B0 ;  /* 0x0000000000007941 */ /* 0x000fea0003800000 */
.L_x_13789:
[----:B------:R-:W1:Y:S01]  /*14270*/  S2R R7, SR_TID.X ;  /* 0x0000000000077919 */ /* 0x000e620000002100 */
[----:B------:R-:W-:Y:S01]  /*14280*/  IMAD.MOV.U32 R5, RZ, RZ, -0x80 ;  /* 0xffffff80ff057424 */ /* 0x000fe200078e00ff */
[----:B------:R-:W-:Y:S01]  /*14290*/  UMOV UR4, 0xffffffff ;  /* 0xffffffff00047882 */ /* 0x000fe20000000000 */
[----:B------:R-:W-:Y:S02]  /*142a0*/  LOP3.LUT P2, RZ, R19, 0x2, RZ, 0xc0, !PT ;  /* 0x0000000213ff7812 */ /* 0x000fe4000784c0ff */
[----:B------:R-:W-:Y:S02]  /*142b0*/  IMAD R5, R24, R5, UR36 ;  /* 0x0000002418057e24 */ /* 0x000fe4000f8e0205 */
        /* <DEDUP_REMOVED lines=11> */
[----:B------:R-:W-:Y:S01]  /*14370*/  IMAD R0, R0, 0x2, R16 ;  /* 0x0000000200007824 */ /* 0x000fe200078e0210 */
[----:B------:R-:W2:Y:S04]  /*14380*/  SHFL.IDX PT, R14, R17, RZ, 0x181f ;  /* 0x00181fff110e7589 */ /* 0x000ea800000e0000 */
[----:B0-----:R-:W0:Y:S04]  /*14390*/  SHFL.IDX PT, R3, R18, RZ, 0x181f ;  /* 0x00181fff12037589 */ /* 0x001e2800000e0000 */
[----:B------:R-:W-:Y:S04]  /*143a0*/  SHFL.IDX PT, R7, R18, 0x1, 0x181f ;  /* 0x00381f0012077f89 */ /* 0x000fe800000e0000 */
[----:B------:R-:W-:Y:S04]  /*143b0*/  SHFL.IDX PT, R9, R17, 0x2, 0x181f ;  /* 0x00581f0011097f89 */ /* 0x000fe800000e0000 */
[----:B------:R-:W-:Y:S01]  /*143c0*/  SHFL.IDX PT, R8, R18, 0x2, 0x181f ;  /* 0x00581f0012087f89 */ /* 0x000fe200000e0000 */
[----:B-1----:R-:W-:-:S05]  /*143d0*/  IMAD.SHL.U32 R2, R2, 0x8, RZ ;  /* 0x0000000802027824 */ /* 0x002fca00078e00ff */
[----:B------:R-:W-:-:S05]  /*143e0*/  LOP3.LUT R2, R2, 0x38, RZ, 0xc0, !PT ;  /* 0x0000003802027812 */ /* 0x000fca00078ec0ff */
[----:B------:R-:W-:-:S05]  /*143f0*/  IMAD.SHL.U32 R6, R2, 0x2, RZ ;  /* 0x0000000202067824 */ /* 0x000fca00078e00ff */
[----:B--2---:R-:W-:Y:S02]  /*14400*/  IADD3 R2, P0, R14, R6, RZ ;  /* 0x000000060e027210 */ /* 0x004fe40007f1e0ff */
[----:B------:R-:W1:Y:S03]  /*14410*/  SHFL.IDX PT, R14, R17, 0x1, 0x181f ;  /* 0x00381f00110e7f89 */ /* 0x000e6600000e0000 */
[----:B0-----:R-:W-:Y:S01]  /*14420*/  IMAD.X R3, RZ, RZ, R3, P0 ;  /* 0x000000ffff037224 */ /* 0x001fe200000e0603 */
[----:B------:R-:W-:-:S13]  /*14430*/  ISETP.LT.OR P0, PT, R5, 0x1, P2 ;  /* 0x000000010500780c */ /* 0x000fda0001701670 */
[----:B------:R1:W-:Y:S02]  /*14440*/  LDGSTS.E.BYPASS.LTC128B.128 [R0+0x400], desc[UR52][R2.64], !P0 ;  /* 0x0040000002007fae */ /* 0x0003e4000c101d74 */
[----:B-1----:R-:W-:Y:S02]  /*14450*/  IADD3 R2, P0, R14, R6, RZ ;  /* 0x000000060e027210 */ /* 0x002fe40007f1e0ff */
[----:B------:R-:W0:Y:S03]  /*14460*/  SHFL.IDX PT, R14, R17, 0x3, 0x181f ;  /* 0x00781f00110e7f89 */ /* 0x000e2600000e0000 */
[----:B------:R-:W-:Y:S01]  /*14470*/  IMAD.X R3, RZ, RZ, R7, P0 ;  /* 0x000000ffff037224 */ /* 0x000fe200000e0607 */
[----:B------:R-:W-:Y:S01]  /*14480*/  ISETP.LT.OR P0, PT, R5, 0x11, P2 ;  /* 0x000000110500780c */ /* 0x000fe20001701670 */
[----:B------:R-:W1:-:S12]  /*14490*/  SHFL.IDX PT, R7, R18, 0x3, 0x181f ;  /* 0x00781f0012077f89 */ /* 0x000e5800000e0000 */
[----:B------:R2:W-:Y:S02]  /*144a0*/  LDGSTS.E.BYPASS.LTC128B.128 [R0+0xc00], desc[UR52][R2.64], !P0 ;  /* 0x00c0000002007fae */ /* 0x0005e4000c101d74 */
[----:B--2---:R-:W-:Y:S02]  /*144b0*/  IADD3 R2, P0, R9, R6, RZ ;  /* 0x0000000609027210 */ /* 0x004fe40007f1e0ff */
[----:B------:R-:W2:Y:S03]  /*144c0*/  SHFL.IDX PT, R9, R17, 0x4, 0x181f ;  /* 0x00981f0011097f89 */ /* 0x000ea600000e0000 */
[----:B------:R-:W-:Y:S01]  /*144d0*/  IMAD.X R3, RZ, RZ, R8, P0 ;  /* 0x000000ffff037224 */ /* 0x000fe200000e0608 */
[----:B------:R-:W-:Y:S01]  /*144e0*/  ISETP.LT.OR P0, PT, R5, 0x21, P2 ;  /* 0x000000210500780c */ /* 0x000fe20001701670 */
[----:B------:R-:W3:-:S12]  /*144f0*/  SHFL.IDX PT, R8, R18, 0x4, 0x181f ;  /* 0x00981f0012087f89 */ /* 0x000ed800000e0000 */
[----:B------:R0:W-:Y:S02]  /*14500*/  LDGSTS.E.BYPASS.LTC128B.128 [R0+0x1400], desc[UR52][R2.64], !P0 ;  /* 0x0140000002007fae */ /* 0x0001e4000c101d74 */
[----:B0-----:R-:W-:Y:S02]  /*14510*/  IADD3 R2, P0, R14, R6, RZ ;  /* 0x000000060e027210 */ /* 0x001fe40007f1e0ff */
[----:B------:R-:W0:Y:S03]  /*14520*/  SHFL.IDX PT, R14, R17, 0x5, 0x181f ;  /* 0x00b81f00110e7f89 */ /* 0x000e2600000e0000 */
[----:B-1----:R-:W-:Y:S01]  /*14530*/  IMAD.X R3, RZ, RZ, R7, P0 ;  /* 0x000000ffff037224 */ /* 0x002fe200000e0607 */
[----:B------:R-:W-:Y:S01]  /*14540*/  ISETP.LT.OR P0, PT, R5, 0x31, P2 ;  /* 0x000000310500780c */ /* 0x000fe20001701670 */
[----:B------:R-:W1:-:S12]  /*14550*/  SHFL.IDX PT, R7, R18, 0x5, 0x181f ;  /* 0x00b81f0012077f89 */ /* 0x000e5800000e0000 */
[----:B------:R2:W-:Y:S02]  /*14560*/  LDGSTS.E.BYPASS.LTC128B.128 [R0+0x1c00], desc[UR52][R2.64], !P0 ;  /* 0x01c0000002007fae */ /* 0x0005e4000c101d74 */
[----:B--2---:R-:W-:Y:S02]  /*14570*/  IADD3 R2, P0, R9, R6, RZ ;  /* 0x0000000609027210 */ /* 0x004fe40007f1e0ff */
[----:B------:R-:W2:Y:S03]  /*14580*/  SHFL.IDX PT, R9, R17, 0x6, 0x181f ;  /* 0x00d81f0011097f89 */ /* 0x000ea600000e0000 */
[----:B---3--:R-:W-:Y:S01]  /*14590*/  IMAD.X R3, RZ, RZ, R8, P0 ;  /* 0x000000ffff037224 */ /* 0x008fe200000e0608 */
[----:B------:R-:W-:Y:S01]  /*145a0*/  ISETP.LT.OR P0, PT, R5, 0x41, P2 ;  /* 0x000000410500780c */ /* 0x000fe20001701670 */
[----:B------:R-:W3:-:S12]  /*145b0*/  SHFL.IDX PT, R8, R18, 0x6, 0x181f ;  /* 0x00d81f0012087f89 */ /* 0x000ed800000e0000 */
[----:B------:R0:W-:Y:S02]  /*145c0*/  LDGSTS.E.BYPASS.LTC128B.128 [R0+0x2400], desc[UR52][R2.64], !P0 ;  /* 0x0240000002007fae */ /* 0x0001e4000c101d74 */
[----:B0-----:R-:W-:Y:S02]  /*145d0*/  IADD3 R2, P0, R14, R6, RZ ;  /* 0x000000060e027210 */ /* 0x001fe40007f1e0ff */
[----:B------:R0:W4:Y:S03]  /*145e0*/  SHFL.IDX PT, R14, R17, 0x7, 0x181f ;  /* 0x00f81f00110e7f89 */ /* 0x00012600000e0000 */
[----:B-1----:R-:W-:Y:S01]  /*145f0*/  IMAD.X R3, RZ, RZ, R7, P0 ;  /* 0x000000ffff037224 */ /* 0x002fe200000e0607 */
[----:B------:R-:W-:Y:S01]  /*14600*/  ISETP.LT.OR P0, PT, R5, 0x51, P2 ;  /* 0x000000510500780c */ /* 0x000fe20001701670 */
[----:B------:R0:W1:-:S12]  /*14610*/  SHFL.IDX PT, R7, R18, 0x7, 0x181f ;  /* 0x00f81f0012077f89 */ /* 0x00005800000e0000 */
[----:B------:R2:W-:Y:S02]  /*14620*/  LDGSTS.E.BYPASS.LTC128B.128 [R0+0x2c00], desc[UR52][R2.64], !P0 ;  /* 0x02c0000002007fae */ /* 0x0005e4000c101d74 */
[----:B--2---:R-:W-:-:S05]  /*14630*/  IADD3 R2, P0, R9, R6, RZ ;  /* 0x0000000609027210 */ /* 0x004fca0007f1e0ff */
[----:B---3--:R-:W-:Y:S01]  /*14640*/  IMAD.X R3, RZ, RZ, R8, P0 ;  /* 0x000000ffff037224 */ /* 0x008fe200000e0608 */
[----:B------:R-:W-:-:S13]  /*14650*/  ISETP.LT.OR P0, PT, R5, 0x61, P2 ;  /* 0x000000610500780c */ /* 0x000fda0001701670 */
[----:B-1--4-:R0:W-:Y:S02]  /*14660*/  LDGSTS.E.BYPASS.LTC128B.128 [R0+0x3400], desc[UR52][R2.64], !P0 ;  /* 0x0340000002007fae */ /* 0x0121e4000c101d74 */
.L_x_13915:
[----:B0-----:R-:W-:-:S05]  /*14670*/  IADD3 R2, P0, R14, R6, RZ ;  /* 0x000000060e027210 */ /* 0x001fca0007f1e0ff */
[----:B------:R-:W-:Y:S01]  /*14680*/  IMAD.X R3, RZ, RZ, R7, P0 ;  /* 0x000000ffff037224 */ /* 0x000fe200000e0607 */
[----:B------:R-:W-:-:S13]  /*14690*/  ISETP.LT.OR P0, PT, R5, 0x71, P2 ;  /* 0x000000710500780c */ /* 0x000fda0001701670 */
[----:B------:R-:W-:Y:S01]  /*146a0*/  @!PT LDS RZ, [RZ] ;  /* 0x00000000fffff984 */ /* 0x000fe20000000800 */
[----:B------:R-:W-:Y:S01]  /*146b0*/  @!PT LDS RZ, [RZ] ;  /* 0x00000000fffff984 */ /* 0x000fe20000000800 */
[----:B------:R-:W-:Y:S01]  /*146c0*/  @!PT LDS RZ, [RZ] ;  /* 0x00000000fffff984 */ /* 0x000fe20000000800 */
[----:B------:R0:W-:Y:S01]  /*146d0*/  LDGSTS.E.BYPASS.LTC128B.128 [R0+0x3c00], desc[UR52][R2.64], !P0 ;  /* 0x03c0000002007fae */ /* 0x0001e2000c101d74 */
[----:B------:R-:W-:Y:S01]  /*146e0*/  PLOP3.LUT P0, PT, PT, PT, PT, 0x80, 0x0 ;  /* 0x000000000000781c */ /* 0x000fe20003f0f070 */
[----:B------:R-:W-:-:S12]  /*146f0*/  NOP ;  /* 0x0000000000007918 */ /* 0x000fd80000000000 */
.L_x_13792:
        /* <DEDUP_REMOVED lines=11> */
.L_x_13793:
[----:B------:R2:W-:Y:S01]  /*147b0*/  SYNCS.ARRIVE.TRANS64.A1T0 RZ, [R4+URZ+0x16850], RZ ;  /* 0x016850ff04ff79a7 */ /* 0x0005e2000810003f */
[----:B------:R-:W-:-:S05]  /*147c0*/  VIADD R23, R23, 0x1 ;  /* 0x0000000117177836 */ /* 0x000fca0000000000 */
[----:B------:R-:W-:-:S04]  /*147d0*/  ISETP.NE.AND P0, PT, R23, 0x2, PT ;  /* 0x000000021700780c */ /* 0x000fc80003f05270 */
[----:B------:R-:W-:Y:S02]  /*147e0*/  SEL R3, RZ, 0x1, P0 ;  /* 0x00000001ff037807 */ /* 0x000fe40000000000 */
[----:B------:R-:W-:Y:S02]  /*147f0*/  SEL R23, R23, RZ, P0 ;  /* 0x000000ff17177207 */ /* 0x000fe40000000000 */
[----:B--2---:R-:W-:-:S07]  /*14800*/  LOP3.LUT R26, R26, R3, RZ, 0x3c, !PT ;  /* 0x000000031a1a7212 */ /* 0x004fce00078e3cff */
.L_x_13753:
[----:B------:R-:W-:Y:S05]  /*14810*/  BSYNC B7 ;  /* 0x0000000000077941 */ /* 0x000fea0003800000 */
.L_x_13751:
        /* <DEDUP_REMOVED lines=13> */
.L_x_13794:
[----:B------:R-:W-:-:S03]  /*148f0*/  UMOV UR4, 0xffffffff ;  /* 0xffffffff00047882 */ /* 0x000fc60000000000 */
[----:B------:R-:W-:Y:S05]  /*14900*/  BRA.DIV UR4, `(.L_x_13796) ;  /* 0x0000003e04bc7947 */ /* 0x000fea000b800000 */
[----:B-----5:R2:W3:Y:S02]  /*14910*/  SHFL.IDX PT, R14, R2, RZ, 0x1f ;  /* 0x00001fff020e7589 */ /* 0x0204e400000e0000 */
.L_x_13918:
        /* <DEDUP_REMOVED lines=8> */
.L_x_13795:
[----:B-1----:R-:W4:Y:S01]  /*149a0*/  LDL R0, [R1+0xc] ;  /* 0x00000c0001007983 */ /* 0x002f220000100800 */
[----:B------:R-:W-:Y:S02]  /*149b0*/  ULDC UR4, c[0x0][0xc38] ;  /* 0x00030e0000047ab9 */ /* 0x000fe40000000800 */
[----:B----4-:R-:W-:-:S13]  /*149c0*/  ISETP.GE.AND P0, PT, R0, UR4, PT ;  /* 0x0000000400007c0c */ /* 0x010fda000bf06270 */
[----:B------:R-:W-:Y:S05]  /*149d0*/  @!P0 BRA `(.L_x_13797) ;  /* 0xffffffbc006c8947 */ /* 0x000fea000383ffff */
.L_x_13742:
[----:B------:R-:W4:Y:S01]  /*149e0*/  LDL.LU R0, [R1+0x10] ;  /* 0x0000100001007983 */ /* 0x000f220000300800 */
[----:B------:R-:W-:Y:S01]  /*149f0*/  BSSY B0, `(.L_x_13798) ;  /* 0x000000b000007945 */ /* 0x000fe20003800000 */
[----:B------:R-:W5:Y:S01]  /*14a00*/  S2R R5, SR_CgaCtaId ;  /* 0x0000000000057919 */ /* 0x000f620000008800 */
[----:B----4-:R-:W-:-:S05]  /*14a10*/  VIADD R0, R0, 0x1 ;  /* 0x0000000100007836 */ /* 0x010fca0000000000 */
[----:B--23--:R-:W-:-:S04]  /*14a20*/  LEA.HI R2, R0, R0, RZ, 0x1 ;  /* 0x0000000000027211 */ /* 0x00cfc800078f08ff */
[----:B------:R-:W-:Y:S02]  /*14a30*/  LOP3.LUT R3, R2, 0xfffffffe, RZ, 0xc0, !PT ;  /* 0xfffffffe02037812 */ /* 0x000fe400078ec0ff */
[----:B------:R-:W-:-:S03]  /*14a40*/  MOV R2, 0x400 ;  /* 0x0000040000027802 */ /* 0x000fc60000000f00 */
[----:B------:R-:W-:Y:S01]  /*14a50*/  IMAD.IADD R0, R0, 0x1, -R3 ;  /* 0x0000000100007824 */ /* 0x000fe200078e0a03 */
[----:B-----5:R-:W-:-:S04]  /*14a60*/  LEA R4, R5, R2, 0x18 ;  /* 0x0000000205047211 */ /* 0x020fc800078ec0ff */
[----:B------:R-:W-:-:S04]  /*14a70*/  SHF.L.U32 R0, R0, 0x1f, RZ ;  /* 0x0000001f00007819 */ /* 0x000fc800000006ff */
[----:B------:R-:W2:Y:S02]  /*14a80*/  SYNCS.PHASECHK.TRANS64.TRYWAIT P0, [R4+URZ+0x16820], R0 ;  /* 0x01682000040075a7 */ /* 0x000ea4000800017f */
[----:B--2---:R-:W-:Y:S05]  /*14a90*/  @!P0 BRA `(.L_x_13799) ;  /* 0x0000003c00808947 */ /* 0x004fea0003800000 */
.L_x_13919:
[----:B-1----:R-:W-:Y:S05]  /*14aa0*/  BSYNC B0 ;  /* 0x0000000000007941 */ /* 0x002fea0003800000 */
.L_x_13798:
[----:B------:R-:W-:-:S03]  /*14ab0*/  UMOV UR4, 0xffffffff ;  /* 0xffffffff00047882 */ /* 0x000fc60000000000 */
[----:B------:R-:W-:Y:S05]  /*14ac0*/  BRA.DIV UR4, `(.L_x_13800) ;  /* 0x0000003e04887947 */ /* 0x000fea000b800000 */
[----:B--2---:R-:W1:Y:S02]  /*14ad0*/  S2R R0, SR_TID.X ;  /* 0x0000000000007919 */ /* 0x004e640000002100 */
[----:B-1----:R-:W-:-:S04]  /*14ae0*/  SHF.R.U32.HI R0, RZ, 0x5, R0 ;  /* 0x00000005ff007819 */ /* 0x002fc80000011600 */
[----:B------:R-:W-:-:S05]  /*14af0*/  LOP3.LUT R0, R0, 0x3, RZ, 0xc0, !PT ;  /* 0x0000000300007812 */ /* 0x000fca00078ec0ff */
[----:B------:R1:W2:Y:S02]  /*14b00*/  SHFL.IDX PT, R14, R0, RZ, 0x1f ;  /* 0x00001fff000e7589 */ /* 0x0002a400000e0000 */
.L_x_13922:
[----:B--2---:R-:W-:Y:S01]  /*14b10*/  ISETP.NE.AND P0, PT, R14, RZ, PT ;  /* 0x000000ff0e00720c */ /* 0x004fe20003f05270 */
[----:B------:R-:W-:-:S12]  /*14b20*/  BSSY B0, `(.L_x_13801) ;  /* 0x0000024000007945 */ /* 0x000fd80003800000 */
[----:B------:R-:W-:Y:S05]  /*14b30*/  @P0 BRA `(.L_x_13802) ;  /* 0x0000000000880947 */ /* 0x000fea0003800000 */
[----:B------:R-:W-:-:S03]  /*14b40*/  UMOV UR4, 0xffffffff ;  /* 0xffffffff00047882 */ /* 0x000fc60000000000 */
[----:B------:R-:W-:Y:S05]  /*14b50*/  BRA.DIV UR4, `(.L_x_13803) ;  /* 0x0000003e04987947 */ /* 0x000fea000b800000 */
[----:B------:R-:W-:-:S13]  /*14b60*/  ELECT P6, URZ, PT ;  /* 0x00000000003f782f */ /* 0x000fda00038c0000 */
.L_x_13925:
[----:B------:R-:W-:Y:S05]  /*14b70*/  @!P6 BRA `(.L_x_13802) ;  /* 0x000000000078e947 */ /* 0x000fea0003800000 */
[----:B------:R-:W-:-:S06]  /*14b80*/  ULOP3.LUT UR4, UR37, 0x2, URZ, 0xfc, !UPT ;  /* 0x0000000225047892 */ /* 0x000fcc000f8efc3f */
[----:B-1----:R-:W-:-:S05]  /*14b90*/  IMAD.U32 R0, RZ, RZ, UR4 ;  /* 0x00000004ff007e24 */ /* 0x002fca000f8e00ff */
[----:B------:R-:W-:-:S13]  /*14ba0*/  ISETP.NE.AND P0, PT, R0, 0x3, PT ;  /* 0x000000030000780c */ /* 0x000fda0003f05270 */
[----:B------:R-:W-:Y:S05]  /*14bb0*/  @!P0 BRA `(.L_x_13804) ;  /* 0x0000000000048947 */ /* 0x000fea0003800000 */
[----:B------:R-:W-:Y:S01]  /*14bc0*/  BPT.TRAP 0x1 ;  /* 0x000000040000795c */ /* 0x000fe20000300000 */
.L_x_13804:
[C---:B------:R-:W-:Y:S01]  /*14bd0*/  IMAD R5, R23.reuse, 0x8, R4 ;  /* 0x0000000817057824 */ /* 0x040fe200078e0204 */
[----:B------:R-:W-:Y:S01]  /*14be0*/  SHF.L.U32 R0, R26, 0x1f, RZ ;  /* 0x0000001f1a007819 */ /* 0x000fe200000006ff */
[----:B------:R-:W-:-:S03]  /*14bf0*/  VIADD R23, R23, 0x1 ;  /* 0x0000000117177836 */ /* 0x000fc60000000000 */
[----:B------:R-:W1:Y:S02]  /*14c00*/  SYNCS.PHASECHK.TRANS64.TRYWAIT P1, [R5+URZ+0x16840], R0 ;  /* 0x01684000050075a7 */ /* 0x000e64000802017f */
[----:B------:R-:W-:-:S04]  /*14c10*/  ISETP.NE.AND P2, PT, R23, 0x2, PT ;  /* 0x000000021700780c */ /* 0x000fc80003f45270 */
[----:B------:R-:W-:Y:S01]  /*14c20*/  SEL R3, RZ, 0x1, P2 ;  /* 0x00000001ff037807 */ /* 0x000fe20001000000 */
[----:B-1----:R-:W-:Y:S08]  /*14c30*/  @!P1 BRA `(.L_x_13805) ;  /* 0x0000003c00809947 */ /* 0x002ff00003800000 */
.L_x_13926:
[----:B------:R-:W-:Y:S02]  /*14c40*/  SEL R23, R23, RZ, P2 ;  /* 0x000000ff17177207 */ /* 0x000fe40001000000 */
[----:B------:R-:W-:Y:S01]  /*14c50*/  LOP3.LUT R2, R26, R3, RZ, 0x3c, !PT ;  /* 0x000000031a027212 */ /* 0x000fe200078e3cff */
[----:B------:R-:W-:Y:S06]  /*14c60*/  @!P0 BRA `(.L_x_13806) ;  /* 0x0000000000048947 */ /* 0x000fec0003800000 */
[----:B------:R-:W-:Y:S01]  /*14c70*/  BPT.TRAP 0x1 ;  /* 0x000000040000795c */ /* 0x000fe20000300000 */
.L_x_13806:
[----:B------:R-:W-:Y:S01]  /*14c80*/  IMAD R23, R23, 0x8, R4 ;  /* 0x0000000817177824 */ /* 0x000fe200078e0204 */
[----:B------:R-:W-:-:S04]  /*14c90*/  SHF.L.U32 R2, R2, 0x1f, RZ ;  /* 0x0000001f02027819 */ /* 0x000fc800000006ff */
[----:B------:R-:W2:Y:S02]  /*14ca0*/  SYNCS.PHASECHK.TRANS64.TRYWAIT P1, [R23+URZ+0x16840], R2 ;  /* 0x01684002170075a7 */ /* 0x000ea4000802017f */
[----:B--2---:R-:W-:Y:S05]  /*14cb0*/  @!P1 BRA `(.L_x_13807) ;  /* 0x0000003c00749947 */ /* 0x004fea0003800000 */
.L_x_13927:
[----:B------:R-:W-:Y:S05]  /*14cc0*/  @!P0 BRA `(.L_x_13808) ;  /* 0x0000000000048947 */ /* 0x000fea0003800000 */
[----:B------:R-:W-:Y:S01]  /*14cd0*/  BPT.TRAP 0x1 ;  /* 0x000000040000795c */ /* 0x000fe20000300000 */
.L_x_13808:
[----:B------:R-:W3:Y:S02]  /*14ce0*/  SYNCS.PHASECHK.TRANS64.TRYWAIT P1, [R5+URZ+0x16860], R0 ;  /* 0x01686000050075a7 */ /* 0x000ee4000802017f */
[----:B---3--:R-:W-:Y:S05]  /*14cf0*/  @!P1 BRA `(.L_x_13809) ;  /* 0x0000003c00789947 */ /* 0x008fea0003800000 */
.L_x_13928:
[----:B------:R-:W-:Y:S05]  /*14d00*/  @!P0 BRA `(.L_x_13810) ;  /* 0x0000000000048947 */ /* 0x000fea0003800000 */
[----:B------:R-:W-:Y:S01]  /*14d10*/  BPT.TRAP 0x1 ;  /* 0x000000040000795c */ /* 0x000fe20000300000 */
.L_x_13810:
[----:B----4-:R4:W0:Y:S02]  /*14d20*/  SYNCS.PHASECHK.TRANS64.TRYWAIT P0, [R23+URZ+0x16860], R2 ;  /* 0x01686002170075a7 */ /* 0x010824000800017f */
[----:B0-----:R-:W-:Y:S05]  /*14d30*/  @!P0 NANOSLEEP.SYNCS 0x989680 ;  /* 0x009896800000895d */ /* 0x001fea0003900000 */
[----:B------:R-:W0:Y:S02]  /*14d40*/  @!P0 SYNCS.PHASECHK.TRANS64 P0, [R23+URZ+0x16860], R2 ;  /* 0x01686002170085a7 */ /* 0x000e24000800007f */
[----:B0-----:R-:W-:Y:S05]  /*14d50*/  @!P0 BRA `(.L_x_13810) ;  /* 0xfffffffc00f08947 */ /* 0x001fea000383ffff */
.L_x_13802:
[----:B------:R-:W-:Y:S05]  /*14d60*/  BSYNC B0 ;  /* 0x0000000000007941 */ /* 0x000fea0003800000 */
.L_x_13801:
[----:B------:R-:W-:Y:S05]  /*14d70*/  EXIT ;  /* 0x000000000000794d */ /* 0x000fea0003800000 */
.L_x_13659:
[----:B0-----:R-:W-:-:S04]  /*14d80*/  IMAD.U32 R3, RZ, RZ, UR45 ;  /* 0x0000002dff037e24 */ /* 0x001fc8000f8e00ff */
[----:B------:R0:W1:Y:S03]  /*14d90*/  SYNCS.PHASECHK.TRANS64.TRYWAIT P1, [R3+URZ+0x16800], R0 ;  /* 0x01680000030075a7 */ /* 0x000066000802017f */
[----:B-1----:R-:W-:Y:S05]  /*14da0*/  @!P1 NANOSLEEP.SYNCS 0x989680 ;  /* 0x009896800000995d */ /* 0x002fea0003900000 */
[----:B------:R-:W1:Y:S02]  /*14db0*/  @!P1 SYNCS.PHASECHK.TRANS64 P1, [R3+URZ+0x16800], R0 ;  /* 0x01680000030095a7 */ /* 0x000e64000802007f */
[----:B-1----:R-:W-:Y:S05]  /*14dc0*/  @!P1 BRA `(.L_x_13659) ;  /* 0xfffffffc00ec9947 */ /* 0x002fea000383ffff */
[----:B------:R-:W-:Y:S05]  /*14dd0*/  BRA `(.L_x_13811) ;  /* 0xfffffec800bc7947 */ /* 0x000fea000383ffff */
.L_x_13663:
[----:B-1----:R1:W2:Y:S02]  /*14de0*/  SYNCS.PHASECHK.TRANS64.TRYWAIT P1, [R89+URZ+0x16830], R0 ;  /* 0x01683000590075a7 */ /* 0x0022a4000802017f */
[----:B--2---:R-:W-:Y:S05]  /*14df0*/  @!P1 NANOSLEEP.SYNCS 0x989680 ;  /* 0x009896800000995d */ /* 0x004fea0003900000 */
[----:B------:R-:W2:Y:S02]  /*14e00*/  @!P1 SYNCS.PHASECHK.TRANS64 P1, [R89+URZ+0x16830], R0 ;  /* 0x01683000590095a7 */ /* 0x000ea4000802007f */
[----:B--2---:R-:W-:Y:S05]  /*14e10*/  @!P1 BRA `(.L_x_13663) ;  /* 0xfffffffc00f09947 */ /* 0x004fea000383ffff */
[----:B------:R-:W-:Y:S05]  /*14e20*/  BRA `(.L_x_13662) ;  /* 0xfffffec800d87947 */ /* 0x000fea000383ffff */
.L_x_13680:
[----:B-1----:R-:W-:-:S04]  /*14e30*/  IMAD.U32 R7, RZ, RZ, UR6 ;  /* 0x00000006ff077e24 */ /* 0x002fc8000f8e00ff */
[----:B------:R1:W2:Y:S03]  /*14e40*/  SYNCS.PHASECHK.TRANS64.TRYWAIT P1, [R7+URZ+0x16830], R6 ;  /* 0x01683006070075a7 */ /* 0x0002a6000802017f */
[----:B--2---:R-:W-:Y:S05]  /*14e50*/  @!P1 NANOSLEEP.SYNCS 0x989680 ;  /* 0x009896800000995d */ /* 0x004fea0003900000 */
[----:B------:R-:W2:Y:S02]  /*14e60*/  @!P1 SYNCS.PHASECHK.TRANS64 P1, [R7+URZ+0x16830], R6 ;  /* 0x01683006070095a7 */ /* 0x000ea4000802007f */
[----:B--2---:R-:W-:Y:S05]  /*14e70*/  @!P1 BRA `(.L_x_13680) ;  /* 0xfffffffc00ec9947 */ /* 0x004fea000383ffff */
[----:B------:R-:W-:Y:S05]  /*14e80*/  BRA `(.L_x_13677) ;  /* 0xffffff0400747947 */ /* 0x000fea000383ffff */
.L_x_13684:
[----:B-1----:R-:W-:-:S04]  /*14e90*/  IMAD.U32 R7, RZ, RZ, UR6 ;  /* 0x00000006ff077e24 */ /* 0x002fc8000f8e00ff */
[----:B------:R1:W2:Y:S03]  /*14ea0*/  SYNCS.PHASECHK.TRANS64.TRYWAIT P1, [R7+URZ+0x16850], R6 ;  /* 0x01685006070075a7 */ /* 0x0002a6000802017f */
[----:B--2---:R-:W-:Y:S05]  /*14eb0*/  @!P1 NANOSLEEP.SYNCS 0x989680 ;  /* 0x009896800000995d */ /* 0x004fea0003900000 */
[----:B------:R-:W2:Y:S02]  /*14ec0*/  @!P1 SYNCS.PHASECHK.TRANS64 P1, [R7+URZ+0x16850], R6 ;  /* 0x01685006070095a7 */ /* 0x000ea4000802007f */
[----:B--2---:R-:W-:Y:S05]  /*14ed0*/  @!P1 BRA `(.L_x_13684) ;  /* 0xfffffffc00ec9947 */ /* 0x004fea000383ffff */
[----:B------:R-:W-:Y:S05]  /*14ee0*/  BRA `(.L_x_13681) ;  /* 0xffffff0400f07947 */ /* 0x000fea000383ffff */
.L_x_13703:
[----:B-1----:R-:W-:-:S04]  /*14ef0*/  IMAD.U32 R8, RZ, RZ, UR6 ;  /* 0x00000006ff087e24 */ /* 0x002fc8000f8e00ff */
[----:B------:R1:W2:Y:S03]  /*14f00*/  SYNCS.PHASECHK.TRANS64.TRYWAIT P1, [R8+URZ+0x16830], R7 ;  /* 0x01683007080075a7 */ /* 0x0002a6000802017f */
[----:B--2---:R-:W-:Y:S05]  /*14f10*/  @!P1 NANOSLEEP.SYNCS 0x989680 ;  /* 0x009896800000995d */ /* 0x004fea0003900000 */
[----:B------:R-:W2:Y:S02]  /*14f20*/  @!P1 SYNCS.PHASECHK.TRANS64 P1, [R8+URZ+0x16830], R7 ;  /* 0x01683007080095a7 */ /* 0x000ea4000802007f */
[----:B--2---:R-:W-:Y:S05]  /*14f30*/  @!P1 BRA `(.L_x_13703) ;  /* 0xfffffffc00ec9947 */ /* 0x004fea000383ffff */
[----:B------:R-:W-:Y:S05]  /*14f40*/  BRA `(.L_x_13700) ;  /* 0xffffff3c006c7947 */ /* 0x000fea000383ffff */
.L_x_13707:
[----:B-1----:R-:W-:-:S04]  /*14f50*/  IMAD.U32 R8, RZ, RZ, UR6 ;  /* 0x00000006ff087e24 */ /* 0x002fc8000f8e00ff */
[----:B------:R1:W2:Y:S03]  /*14f60*/  SYNCS.PHASECHK.TRANS64.TRYWAIT P1, [R8+URZ+0x16850], R7 ;  /* 0x01685007080075a7 */ /* 0x0002a6000802017f */
[----:B--2---:R-:W-:Y:S05]  /*14f70*/  @!P1 NANOSLEEP.SYNCS 0x989680 ;  /* 0x009896800000995d */ /* 0x004fea0003900000 */
[----:B------:R-:W2:Y:S02]  /*14f80*/  @!P1 SYNCS.PHASECHK.TRANS64 P1, [R8+URZ+0x16850], R7 ;  /* 0x01685007080095a7 */ /* 0x000ea4000802007f */
[----:B--2---:R-:W-:Y:S05]  /*14f90*/  @!P1 BRA `(.L_x_13707) ;  /* 0xfffffffc00ec9947 */ /* 0x004fea000383ffff */
[----:B------:R-:W-:Y:S05]  /*14fa0*/  BRA `(.L_x_13704) ;  /* 0xffffff3c00e87947 */ /* 0x000fea000383ffff */
.L_x_13715:
[----:B-1----:R-:W-:-:S04]  /*14fb0*/  IMAD.U32 R7, RZ, RZ, UR6 ;  /* 0x00000006ff077e24 */ /* 0x002fc8000f8e00ff */
[----:B------:R1:W2:Y:S03]  /*14fc0*/  SYNCS.PHASECHK.TRANS64.TRYWAIT P1, [R7+URZ+0x16830], R6 ;  /* 0x01683006070075a7 */ /* 0x0002a6000802017f */
[----:B--2---:R-:W-:Y:S05]  /*14fd0*/  @!P1 NANOSLEEP.SYNCS 0x989680 ;  /* 0x009896800000995d */ /* 0x004fea0003900000 */
[----:B------:R-:W2:Y:S02]  /*14fe0*/  @!P1 SYNCS.PHASECHK.TRANS64 P1, [R7+URZ+0x16830], R6 ;  /* 0x01683006070095a7 */ /* 0x000ea4000802007f */
[----:B--2---:R-:W-:Y:S05]  /*14ff0*/  @!P1 BRA `(.L_x_13715) ;  /* 0xfffffffc00ec9947 */ /* 0x004fea000383ffff */
[----:B------:R-:W-:Y:S05]  /*15000*/  BRA `(.L_x_13712) ;  /* 0xffffff6000987947 */ /* 0x000fea000383ffff */
.L_x_13719:
[----:B-1----:R-:W-:-:S04]  /*15010*/  IMAD.U32 R7, RZ, RZ, UR6 ;  /* 0x00000006ff077e24 */ /* 0x002fc8000f8e00ff */
[----:B------:R1:W2:Y:S03]  /*15020*/  SYNCS.PHASECHK.TRANS64.TRYWAIT P1, [R7+URZ+0x16850], R6 ;  /* 0x01685006070075a7 */ /* 0x0002a6000802017f */
[----:B--2---:R-:W-:Y:S05]  /*15030*/  @!P1 NANOSLEEP.SYNCS 0x989680 ;  /* 0x009896800000995d */ /* 0x004fea0003900000 */
[----:B------:R-:W2:Y:S02]  /*15040*/  @!P1 SYNCS.PHASECHK.TRANS64 P1, [R7+URZ+0x16850], R6 ;  /* 0x01685006070095a7 */ /* 0x000ea4000802007f */
[----:B--2---:R-:W-:Y:S05]  /*15050*/  @!P1 BRA `(.L_x_13719) ;  /* 0xfffffffc00ec9947 */ /* 0x004fea000383ffff */
[----:B------:R-:W-:Y:S05]  /*15060*/  BRA `(.L_x_13716) ;  /* 0xffffff6400087947 */ /* 0x000fea000383ffff */
.L_x_13734:
[----:B-1----:R-:W-:-:S04]  /*15070*/  IMAD.U32 R4, RZ, RZ, UR5 ;  /* 0x00000005ff047e24 */ /* 0x002fc8000f8e00ff */
[----:B------:R1:W2:Y:S03]  /*15080*/  SYNCS.PHASECHK.TRANS64.TRYWAIT P1, [R4+URZ+0x16850], R3 ;  /* 0x01685003040075a7 */ /* 0x0002a6000802017f */
[----:B--2---:R-:W-:Y:S05]  /*15090*/  @!P1 NANOSLEEP.SYNCS 0x989680 ;  /* 0x009896800000995d */ /* 0x004fea0003900000 */
[----:B------:R-:W2:Y:S02]  /*150a0*/  @!P1 SYNCS.PHASECHK.TRANS64 P1, [R4+URZ+0x16850], R3 ;  /* 0x01685003040095a7 */ /* 0x000ea4000802007f */
[----:B--2---:R-:W-:Y:S05]  /*150b0*/  @!P1 BRA `(.L_x_13734) ;  /* 0xfffffffc00ec9947 */ /* 0x004fea000383ffff */
[----:B------:R-:W-:Y:S05]  /*150c0*/  BRA `(.L_x_13733) ;  /* 0xffffff9400bc7947 */ /* 0x000fea000383ffff */
.L_x_13759:
[----:B------:R-:W3:Y:S01]  /*150d0*/  S2R R17, SR_TID.X ;  /* 0x0000000000117919 */ /* 0x000ee20000002100 */
[----:B------:R-:W-:Y:S02]  /*150e0*/  IMAD.MOV.U32 R12, RZ, RZ, RZ ;  /* 0x000000ffff0c7224 */ /* 0x000fe400078e00ff */
[----:B------:R-:W-:Y:S02]  /*150f0*/  IMAD.MOV.U32 R11, RZ, RZ, 0x1f ;  /* 0x0000001fff0b7424 */ /* 0x000fe400078e00ff */
[----:B------:R-:W-:Y:S01]  /*15100*/  IMAD.MOV.U32 R15, RZ, RZ, -0x1 ;  /* 0xffffffffff0f7424 */ /* 0x000fe200078e00ff */
[----:B---3--:R-:W-:-:S04]  /*15110*/  SHF.R.U32.HI R17, RZ, 0x5, R17 ;  /* 0x00000005ff117819 */ /* 0x008fc80000011611 */
[----:B------:R-:W-:-:S05]  /*15120*/  LOP3.LUT R17, R17, 0x3, RZ, 0xc0, !PT ;  /* 0x0000000311117812 */ /* 0x000fca00078ec0ff */
[----:B------:R-:W-:-:S07]  /*15130*/  IMAD.MOV.U32 R13, RZ, RZ, R17 ;  /* 0x000000ffff0d7224 */ /* 0x000fce00078e0011 */
[----:B012--5:R-:W-:Y:S05]  /*15140*/  WARPSYNC.COLLECTIVE R15, `(.L_x_13812) ;  /* 0x000000000f087348 */ /* 0x027fea0003c00000 */
[----:B------:R3:W4:Y:S02]  /*15150*/  SHFL.IDX P6, R14, R13, R12, R11 ;  /* 0x0000000c0d0e7389 */ /* 0x00072400000c000b */
[----:B012345:R-:W-:Y:S01]  /*15160*/  ENDCOLLECTIVE ;  /* 0x000000000000791b */ /* 0x03ffe20003800000 */
.L_x_13812:
[----:B------:R-:W-:Y:S05]  /*15170*/  BRA `(.L_x_13813) ;  /* 0xffffffc000ec7947 */ /* 0x000fea000383ffff */
.L_x_13762:
[----:B0-----:R0:W1:Y:S02]  /*15180*/  SYNCS.PHASECHK.TRANS64.TRYWAIT P0, [R0+URZ+0x16840], R2 ;  /* 0x01684002000075a7 */ /* 0x001064000800017f */
[----:B-1----:R-:W-:Y:S05]  /*15190*/  @!P0 NANOSLEEP.SYNCS 0x989680 ;  /* 0x009896800000895d */ /* 0x002fea0003900000 */
[----:B------:R-:W1:Y:S02]  /*151a0*/  @!P0 SYNCS.PHASECHK.TRANS64 P0, [R0+URZ+0x16840], R2 ;  /* 0x01684002000085a7 */ /* 0x000e64000800007f */
[----:B-1----:R-:W-:Y:S05]  /*151b0*/  @!P0 BRA `(.L_x_13762) ;  /* 0xfffffffc00f08947 */ /* 0x002fea000383ffff */
[----:B------:R-:W-:Y:S05]  /*151c0*/  BRA `(.L_x_13814) ;  /* 0xffffffc400f47947 */ /* 0x000fea000383ffff */
.L_x_13763:
        /* <DEDUP_REMOVED lines=8> */
.L_x_13816:
[----:B------:R-:W-:Y:S05]  /*15250*/  BSYNC B0 ;  /* 0x0000000000007941 */ /* 0x000fea0003800000 */
.L_x_13815:
        /* <DEDUP_REMOVED lines=9> */
.L_x_13817:
[----:B------:R-:W-:Y:S02]  /*152f0*/  IMAD.MOV.U32 R13, RZ, RZ, R5 ;  /* 0x000000ffff0d7224 */ /* 0x000fe400078e0005 */
[----:B------:R-:W-:Y:S02]  /*15300*/  IMAD.MOV.U32 R12, RZ, RZ, 0x1 ;  /* 0x00000001ff0c7424 */ /* 0x000fe400078e00ff */
[----:B------:R-:W-:-:S07]  /*15310*/  IMAD.MOV.U32 R3, RZ, RZ, R14 ;  /* 0x000000ffff037224 */ /* 0x000fce00078e000e */
[----:B------:R-:W-:Y:S05]  /*15320*/  WARPSYNC.COLLECTIVE R15, `(.L_x_13818) ;  /* 0x000000000f087348 */ /* 0x000fea0003c00000 */
[----:B------:R0:W1:Y:S02]  /*15330*/  SHFL.IDX P6, R14, R13, R12, R11 ;  /* 0x0000000c0d0e7389 */ /* 0x00006400000c000b */
[----:B01----:R-:W-:Y:S01]  /*15340*/  ENDCOLLECTIVE ;  /* 0x000000000000791b */ /* 0x003fe20003800000 */
.L_x_13818:
        /* <DEDUP_REMOVED lines=15> */
.L_x_13819:
[----:B------:R-:W-:Y:S02]  /*15440*/  @P1 IMAD R8, R6, 0x2, R16 ;  /* 0x0000000206081824 */ /* 0x000fe400078e0210 */
[----:B------:R-:W-:Y:S02]  /*15450*/  IMAD.MOV.U32 R13, RZ, RZ, R5 ;  /* 0x000000ffff0d7224 */ /* 0x000fe400078e0005 */
[----:B------:R-:W-:Y:S02]  /*15460*/  IMAD.MOV.U32 R12, RZ, RZ, 0x2 ;  /* 0x00000002ff0c7424 */ /* 0x000fe400078e00ff */
[----:B------:R-:W-:-:S07]  /*15470*/  IMAD.MOV.U32 R3, RZ, RZ, R14 ;  /* 0x000000ffff037224 */ /* 0x000fce00078e000e */
[----:B------:R-:W-:Y:S05]  /*15480*/  WARPSYNC.COLLECTIVE R15, `(.L_x_13820) ;  /* 0x000000000f087348 */ /* 0x000fea0003c00000 */
[----:B------:R0:W1:Y:S02]  /*15490*/  SHFL.IDX P6, R14, R13, R12, R11 ;  /* 0x0000000c0d0e7389 */ /* 0x00006400000c000b */
[----:B01----:R-:W-:Y:S01]  /*154a0*/  ENDCOLLECTIVE ;  /* 0x000000000000791b */ /* 0x003fe20003800000 */
.L_x_13820:
        /* <DEDUP_REMOVED lines=15> */
.L_x_13821:
[----:B------:R-:W-:Y:S02]  /*155a0*/  @P1 IMAD R8, R6, 0x2, R16 ;  /* 0x0000000206081824 */ /* 0x000fe400078e0210 */
[----:B------:R-:W-:Y:S02]  /*155b0*/  IMAD.MOV.U32 R13, RZ, RZ, R5 ;  /* 0x000000ffff0d7224 */ /* 0x000fe400078e0005 */
[----:B------:R-:W-:Y:S02]  /*155c0*/  IMAD.MOV.U32 R12, RZ, RZ, 0x3 ;  /* 0x00000003ff0c7424 */ /* 0x000fe400078e00ff */
[----:B------:R-:W-:-:S07]  /*155d0*/  IMAD.MOV.U32 R3, RZ, RZ, R14 ;  /* 0x000000ffff037224 */ /* 0x000fce00078e000e */
[----:B------:R-:W-:Y:S05]  /*155e0*/  WARPSYNC.COLLECTIVE R15, `(.L_x_13822) ;  /* 0x000000000f087348 */ /* 0x000fea0003c00000 */
[----:B------:R0:W1:Y:S02]  /*155f0*/  SHFL.IDX P6, R14, R13, R12, R11 ;  /* 0x0000000c0d0e7389 */ /* 0x00006400000c000b */
[----:B01----:R-:W-:Y:S01]  /*15600*/  ENDCOLLECTIVE ;  /* 0x000000000000791b */ /* 0x003fe20003800000 */
.L_x_13822:
        /* <DEDUP_REMOVED lines=15> */
.L_x_13823:
[----:B------:R-:W-:Y:S02]  /*15700*/  @P1 IMAD R8, R6, 0x2, R16 ;  /* 0x0000000206081824 */ /* 0x000fe400078e0210 */
[----:B------:R-:W-:Y:S02]  /*15710*/  IMAD.MOV.U32 R13, RZ, RZ, R5 ;  /* 0x000000ffff0d7224 */ /* 0x000fe400078e0005 */
[----:B------:R-:W-:Y:S02]  /*15720*/  IMAD.MOV.U32 R12, RZ, RZ, 0x4 ;  /* 0x00000004ff0c7424 */ /* 0x000fe400078e00ff */
[----:B------:R-:W-:-:S07]  /*15730*/  IMAD.MOV.U32 R3, RZ, RZ, R14 ;  /* 0x000000ffff037224 */ /* 0x000fce00078e000e */
[----:B------:R-:W-:Y:S05]  /*15740*/  WARPSYNC.COLLECTIVE R15, `(.L_x_13824) ;  /* 0x000000000f087348 */ /* 0x000fea0003c00000 */
[----:B------:R0:W1:Y:S02]  /*15750*/  SHFL.IDX P6, R14, R13, R12, R11 ;  /* 0x0000000c0d0e7389 */ /* 0x00006400000c000b */
[----:B01----:R-:W-:Y:S01]  /*15760*/  ENDCOLLECTIVE ;  /* 0x000000000000791b */ /* 0x003fe20003800000 */
.L_x_13824:
        /* <DEDUP_REMOVED lines=15> */
.L_x_13825:
[----:B------:R-:W-:Y:S02]  /*15860*/  @P1 IMAD R8, R6, 0x2, R16 ;  /* 0x0000000206081824 */ /* 0x000fe400078e0210 */
[----:B------:R-:W-:Y:S02]  /*15870*/  IMAD.MOV.U32 R13, RZ, RZ, R5 ;  /* 0x000000ffff0d7224 */ /* 0x000fe400078e0005 */
[----:B------:R-:W-:Y:S02]  /*15880*/  IMAD.MOV.U32 R12, RZ, RZ, 0x5 ;  /* 0x00000005ff0c7424 */ /* 0x000fe400078e00ff */
[----:B------:R-:W-:-:S07]  /*15890*/  IMAD.MOV.U32 R3, RZ, RZ, R14 ;  /* 0x000000ffff037224 */ /* 0x000fce00078e000e */
[----:B------:R-:W-:Y:S05]  /*158a0*/  WARPSYNC.COLLECTIVE R15, `(.L_x_13826) ;  /* 0x000000000f087348 */ /* 0x000fea0003c00000 */
[----:B------:R0:W1:Y:S02]  /*158b0*/  SHFL.IDX P6, R14, R13, R12, R11 ;  /* 0x0000000c0d0e7389 */ /* 0x00006400000c000b */
[----:B01----:R-:W-:Y:S01]  /*158c0*/  ENDCOLLECTIVE ;  /* 0x000000000000791b */ /* 0x003fe20003800000 */
.L_x_13826:
        /* <DEDUP_REMOVED lines=15> */
.L_x_13827:
[----:B------:R-:W-:Y:S02]  /*159c0*/  @P1 IMAD R8, R6, 0x2, R16 ;  /* 0x0000000206081824 */ /* 0x000fe400078e0210 */
[----:B------:R-:W-:Y:S02]  /*159d0*/  IMAD.MOV.U32 R13, RZ, RZ, R5 ;  /* 0x000000ffff0d7224 */ /* 0x000fe400078e0005 */
[----:B------:R-:W-:Y:S02]  /*159e0*/  IMAD.MOV.U32 R12, RZ, RZ, 0x6 ;  /* 0x00000006ff0c7424 */ /* 0x000fe400078e00ff */
[----:B------:R-:W-:-:S07]  /*159f0*/  IMAD.MOV.U32 R3, RZ, RZ, R14 ;  /* 0x000000ffff037224 */ /* 0x000fce00078e000e */
[----:B------:R-:W-:Y:S05]  /*15a00*/  WARPSYNC.COLLECTIVE R15, `(.L_x_13828) ;  /* 0x000000000f087348 */ /* 0x000fea0003c00000 */
[----:B------:R0:W1:Y:S02]  /*15a10*/  SHFL.IDX P6, R14, R13, R12, R11 ;  /* 0x0000000c0d0e7389 */ /* 0x00006400000c000b */
[----:B01----:R-:W-:Y:S01]  /*15a20*/  ENDCOLLECTIVE ;  /* 0x000000000000791b */ /* 0x003fe20003800000 */
.L_x_13828:
        /* <DEDUP_REMOVED lines=15> */
.L_x_13829:
[----:B------:R-:W-:Y:S02]  /*15b20*/  @P1 IMAD R8, R6, 0x2, R16 ;  /* 0x0000000206081824 */ /* 0x000fe400078e0210 */
[----:B------:R-:W-:Y:S02]  /*15b30*/  IMAD.MOV.U32 R13, RZ, RZ, R5 ;  /* 0x000000ffff0d7224 */ /* 0x000fe400078e0005 */
[----:B------:R-:W-:Y:S02]  /*15b40*/  IMAD.MOV.U32 R12, RZ, RZ, 0x7 ;  /* 0x00000007ff0c7424 */ /* 0x000fe400078e00ff */
[----:B------:R-:W-:-:S07]  /*15b50*/  IMAD.MOV.U32 R3, RZ, RZ, R14 ;  /* 0x000000ffff037224 */ /* 0x000fce00078e000e */
[----:B------:R-:W-:Y:S05]  /*15b60*/  WARPSYNC.COLLECTIVE R15, `(.L_x_13830) ;  /* 0x000000000f087348 */ /* 0x000fea0003c00000 */
[----:B------:R0:W1:Y:S02]  /*15b70*/  SHFL.IDX P6, R14, R13, R12, R11 ;  /* 0x0000000c0d0e7389 */ /* 0x00006400000c000b */
[----:B01----:R-:W-:Y:S01]  /*15b80*/  ENDCOLLECTIVE ;  /* 0x000000000000791b */ /* 0x003fe20003800000 */
.L_x_13830:
        /* <DEDUP_REMOVED lines=14> */
.L_x_13831:
[----:B------:R-:W-:Y:S05]  /*15c70*/  BRA `(.L_x_13832) ;  /* 0xffffffc000f47947 */ /* 0x000fea000383ffff */
.L_x_13768:
        /* <DEDUP_REMOVED lines=8> */
.L_x_13833:
[C---:B------:R-:W-:Y:S01]  /*15d00*/  VIADD R8, R6.reuse, 0x10 ;  /* 0x0000001006087836 */ /* 0x040fe20000000000 */
[----:B------:R-:W-:Y:S01]  /*15d10*/  ISETP.GE.AND P1, PT, R6, UR38, PT ;  /* 0x0000002606007c0c */ /* 0x000fe2000bf26270 */
[----:B------:R-:W-:Y:S02]  /*15d20*/  IMAD.MOV.U32 R13, RZ, RZ, R0 ;  /* 0x000000ffff0d7224 */ /* 0x000fe400078e0000 */
[----:B------:R-:W-:-:S10]  /*15d30*/  IMAD.MOV.U32 R2, RZ, RZ, R14 ;  /* 0x000000ffff027224 */ /* 0x000fd400078e000e */
[----:B------:R-:W-:Y:S05]  /*15d40*/  WARPSYNC.COLLECTIVE R15, `(.L_x_13834) ;  /* 0x000000000f087348 */ /* 0x000fea0003c00000 */
[----:B------:R0:W1:Y:S02]  /*15d50*/  SHFL.IDX P6, R14, R13, R12, R11 ;  /* 0x0000000c0d0e7389 */ /* 0x00006400000c000b */
[----:B01----:R-:W-:Y:S01]  /*15d60*/  ENDCOLLECTIVE ;  /* 0x000000000000791b */ /* 0x003fe20003800000 */
.L_x_13834:
[----:B------:R-:W-:Y:S02]  /*15d70*/  IMAD.MOV.U32 R13, RZ, RZ, R4 ;  /* 0x000000ffff0d7224 */ /* 0x000fe400078e0004 */
[----:B------:R-:W-:Y:S02]  /*15d80*/  IMAD.MOV.U32 R12, RZ, RZ, 0x1 ;  /* 0x00000001ff0c7424 */ /* 0x000fe400078e00ff */
[----:B------:R-:W-:-:S07]  /*15d90*/  IMAD.MOV.U32 R3, RZ, RZ, R14 ;  /* 0x000000ffff037224 */ /* 0x000fce00078e000e */
[----:B------:R-:W-:Y:S05]  /*15da0*/  WARPSYNC.COLLECTIVE R15, `(.L_x_13835) ;  /* 0x000000000f087348 */ /* 0x000fea0003c00000 */
[----:B------:R0:W1:Y:S02]  /*15db0*/  SHFL.IDX P6, R14, R13, R12, R11 ;  /* 0x0000000c0d0e7389 */ /* 0x00006400000c000b */
[----:B01----:R-:W-:Y:S01]  /*15dc0*/  ENDCOLLECTIVE ;  /* 0x000000000000791b */ /* 0x003fe20003800000 */
.L_x_13835:
        /* <DEDUP_REMOVED lines=15> */
.L_x_13836:
[----:B------:R-:W-:Y:S02]  /*15ec0*/  IMAD.MOV.U32 R13, RZ, RZ, R4 ;  /* 0x000000ffff0d7224 */ /* 0x000fe400078e0004 */
[----:B------:R-:W-:Y:S02]  /*15ed0*/  IMAD.MOV.U32 R12, RZ, RZ, 0x2 ;  /* 0x00000002ff0c7424 */ /* 0x000fe400078e00ff */
[----:B------:R-:W-:-:S07]  /*15ee0*/  IMAD.MOV.U32 R3, RZ, RZ, R14 ;  /* 0x000000ffff037224 */ /* 0x000fce00078e000e */
[----:B------:R-:W-:Y:S05]  /*15ef0*/  WARPSYNC.COLLECTIVE R15, `(.L_x_13837) ;  /* 0x000000000f087348 */ /* 0x000fea0003c00000 */
[----:B------:R0:W1:Y:S02]  /*15f00*/  SHFL.IDX P6, R14, R13, R12, R11 ;  /* 0x0000000c0d0e7389 */ /* 0x00006400000c000b */
[----:B01----:R-:W-:Y:S01]  /*15f10*/  ENDCOLLECTIVE ;  /* 0x000000000000791b */ /* 0x003fe20003800000 */
.L_x_13837:
        /* <DEDUP_REMOVED lines=11> */
[----:B------:R-:W-:Y:S01]  /*15fd0*/  ISETP.GE.AND P1, PT, R2, UR38, PT ;  /* 0x0000002602007c0c */ /* 0x000fe2000bf26270 */
[----:B------:R-:W-:-:S12]  /*15fe0*/  IMAD.MOV.U32 R2, RZ, RZ, R14 ;  /* 0x000000ffff027224 */ /* 0x000fd800078e000e */
[----:B------:R-:W-:Y:S05]  /*15ff0*/  WARPSYNC.COLLECTIVE R15, `(.L_x_13838) ;  /* 0x000000000f087348 */ /* 0x000fea0003c00000 */
[----:B------:R0:W1:Y:S02]  /*16000*/  SHFL.IDX P6, R14, R13, R12, R11 ;  /* 0x0000000c0d0e7389 */ /* 0x00006400000c000b */
[----:B01----:R-:W-:Y:S01]  /*16010*/  ENDCOLLECTIVE ;  /* 0x000000000000791b */ /* 0x003fe20003800000 */
.L_x_13838:
[----:B------:R-:W-:Y:S02]  /*16020*/  IMAD.MOV.U32 R13, RZ, RZ, R4 ;  /* 0x000000ffff0d7224 */ /* 0x000fe400078e0004 */
[----:B------:R-:W-:Y:S02]  /*16030*/  IMAD.MOV.U32 R12, RZ, RZ, 0x3 ;  /* 0x00000003ff0c7424 */ /* 0x000fe400078e00ff */
[----:B------:R-:W-:-:S07]  /*16040*/  IMAD.MOV.U32 R3, RZ, RZ, R14 ;  /* 0x000000ffff037224 */ /* 0x000fce00078e000e */
[----:B------:R-:W-:Y:S05]  /*16050*/  WARPSYNC.COLLECTIVE R15, `(.L_x_13839) ;  /* 0x000000000f087348 */ /* 0x000fea0003c00000 */
[----:B------:R0:W1:Y:S02]  /*16060*/  SHFL.IDX P6, R14, R13, R12, R11 ;  /* 0x0000000c0d0e7389 */ /* 0x00006400000c000b */
[----:B01----:R-:W-:Y:S01]  /*16070*/  ENDCOLLECTIVE ;  /* 0x000000000000791b */ /* 0x003fe20003800000 */
.L_x_13839:
        /* <DEDUP_REMOVED lines=16> */
.L_x_13840:
[----:B------:R-:W-:Y:S02]  /*16180*/  IMAD.MOV.U32 R13, RZ, RZ, R4 ;  /* 0x000000ffff0d7224 */ /* 0x000fe400078e0004 */
[----:B------:R-:W-:Y:S02]  /*16190*/  IMAD.MOV.U32 R12, RZ, RZ, 0x4 ;  /* 0x00000004ff0c7424 */ /* 0x000fe400078e00ff */
[----:B------:R-:W-:-:S07]  /*161a0*/  IMAD.MOV.U32 R3, RZ, RZ, R14 ;  /* 0x000000ffff037224 */ /* 0x000fce00078e000e */
[----:B------:R-:W-:Y:S05]  /*161b0*/  WARPSYNC.COLLECTIVE R15, `(.L_x_13841) ;  /* 0x000000000f087348 */ /* 0x000fea0003c00000 */
[----:B------:R0:W1:Y:S02]  /*161c0*/  SHFL.IDX P6, R14, R13, R12, R11 ;  /* 0x0000000c0d0e7389 */ /* 0x00006400000c000b */
[----:B01----:R-:W-:Y:S01]  /*161d0*/  ENDCOLLECTIVE ;  /* 0x000000000000791b */ /* 0x003fe20003800000 */
.L_x_13841:
        /* <DEDUP_REMOVED lines=16> */
.L_x_13842:
[----:B------:R-:W-:Y:S02]  /*162e0*/  IMAD.MOV.U32 R13, RZ, RZ, R4 ;  /* 0x000000ffff0d7224 */ /* 0x000fe400078e0004 */
[----:B------:R-:W-:Y:S02]  /*162f0*/  IMAD.MOV.U32 R12, RZ, RZ, 0x5 ;  /* 0x00000005ff0c7424 */ /* 0x000fe400078e00ff */
[----:B------:R-:W-:-:S07]  /*16300*/  IMAD.MOV.U32 R3, RZ, RZ, R14 ;  /* 0x000000ffff037224 */ /* 0x000fce00078e000e */
[----:B------:R-:W-:Y:S05]  /*16310*/  WARPSYNC.COLLECTIVE R15, `(.L_x_13843) ;  /* 0x000000000f087348 */ /* 0x000fea0003c00000 */
[----:B------:R0:W1:Y:S02]  /*16320*/  SHFL.IDX P6, R14, R13, R12, R11 ;  /* 0x0000000c0d0e7389 */ /* 0x00006400000c000b */
[----:B01----:R-:W-:Y:S01]  /*16330*/  ENDCOLLECTIVE ;  /* 0x000000000000791b */ /* 0x003fe20003800000 */
.L_x_13843:
        /* <DEDUP_REMOVED lines=16> */
.L_x_13844:
[----:B------:R-:W-:Y:S02]  /*16440*/  IMAD.MOV.U32 R13, RZ, RZ, R4 ;  /* 0x000000ffff0d7224 */ /* 0x000fe400078e0004 */
[----:B------:R-:W-:Y:S02]  /*16450*/  IMAD.MOV.U32 R12, RZ, RZ, 0x6 ;  /* 0x00000006ff0c7424 */ /* 0x000fe400078e00ff */
[----:B------:R-:W-:-:S07]  /*16460*/  IMAD.MOV.U32 R3, RZ, RZ, R14 ;  /* 0x000000ffff037224 */ /* 0x000fce00078e000e */
[----:B------:R-:W-:Y:S05]  /*16470*/  WARPSYNC.COLLECTIVE R15, `(.L_x_13845) ;  /* 0x000000000f087348 */ /* 0x000fea0003c00000 */
[----:B------:R0:W1:Y:S02]  /*16480*/  SHFL.IDX P6, R14, R13, R12, R11 ;  /* 0x0000000c0d0e7389 */ /* 0x00006400000c000b */
[----:B01----:R-:W-:Y:S01]  /*16490*/  ENDCOLLECTIVE ;  /* 0x000000000000791b */ /* 0x003fe20003800000 */
.L_x_13845:
        /* <DEDUP_REMOVED lines=16> */
.L_x_13846:
[----:B------:R-:W-:Y:S02]  /*165a0*/  IMAD.MOV.U32 R13, RZ, RZ, R4 ;  /* 0x000000ffff0d7224 */ /* 0x000fe400078e0004 */
[----:B------:R-:W-:Y:S02]  /*165b0*/  IMAD.MOV.U32 R12, RZ, RZ, 0x7 ;  /* 0x00000007ff0c7424 */ /* 0x000fe400078e00ff */
[----:B------:R-:W-:-:S07]  /*165c0*/  IMAD.MOV.U32 R3, RZ, RZ, R14 ;  /* 0x000000ffff037224 */ /* 0x000fce00078e000e */
[----:B------:R-:W-:Y:S05]  /*165d0*/  WARPSYNC.COLLECTIVE R15, `(.L_x_13847) ;  /* 0x000000000f087348 */ /* 0x000fea0003c00000 */
[----:B------:R0:W1:Y:S02]  /*165e0*/  SHFL.IDX P6, R14, R13, R12, R11 ;  /* 0x0000000c0d0e7389 */ /* 0x00006400000c000b */
[----:B01----:R-:W-:Y:S01]  /*165f0*/  ENDCOLLECTIVE ;  /* 0x000000000000791b */ /* 0x003fe20003800000 */
.L_x_13847:
        /* <DEDUP_REMOVED lines=10> */
.L_x_13848:
[----:B------:R-:W-:Y:S01]  /*166a0*/  @!PT LDS RZ, [RZ] ;  /* 0x00000000fffff984 */ /* 0x000fe20000000800 */
[----:B------:R-:W-:Y:S01]  /*166b0*/  @!PT LDS RZ, [RZ] ;  /* 0x00000000fffff984 */ /* 0x000fe20000000800 */
[----:B------:R-:W-:Y:S01]  /*166c0*/  @!PT LDS RZ, [RZ] ;  /* 0x00000000fffff984 */ /* 0x000fe20000000800 */
[----:B------:R0:W-:Y:S01]  /*166d0*/  @!P1 LDGSTS.E.BYPASS.LTC128B.128 [R9+0xb400], desc[UR52][R2.64], !P5 ;  /* 0x0b40000002099fae */ /* 0x0001e2000e901d74 */
[----:B------:R-:W-:Y:S02]  /*166e0*/  IMAD.MOV.U32 R13, RZ, RZ, R7 ;  /* 0x000000ffff0d7224 */ /* 0x000fe400078e0007 */
[----:B0-----:R-:W-:Y:S02]  /*166f0*/  VIADD R2, R6, 0x70 ;  /* 0x0000007006027836 */ /* 0x001fe40000000000 */
[----:B------:R-:W-:-:S03]  /*16700*/  IMAD.MOV.U32 R12, RZ, RZ, RZ ;  /* 0x000000ffff0c7224 */ /* 0x000fc600078e00ff */
[----:B------:R-:W-:Y:S01]  /*16710*/  ISETP.GE.AND P1, PT, R2, UR38, PT ;  /* 0x0000002602007c0c */ /* 0x000fe2000bf26270 */
[----:B------:R-:W-:-:S12]  /*16720*/  IMAD.MOV.U32 R0, RZ, RZ, R14 ;  /* 0x000000ffff007224 */ /* 0x000fd800078e000e */
[----:B------:R-:W-:Y:S05]  /*16730*/  WARPSYNC.COLLECTIVE R15, `(.L_x_13849) ;  /* 0x000000000f087348 */ /* 0x000fea0003c00000 */
[----:B------:R0:W1:Y:S02]  /*16740*/  SHFL.IDX P6, R14, R13, R12, R11 ;  /* 0x0000000c0d0e7389 */ /* 0x00006400000c000b */
[----:B01----:R-:W-:Y:S01]  /*16750*/  ENDCOLLECTIVE ;  /* 0x000000000000791b */ /* 0x003fe20003800000 */
.L_x_13849:
[----:B------:R-:W-:Y:S01]  /*16760*/  @!P1 LEA R2, P0, R10, R0, 0x1 ;  /* 0x000000000a029211 */ /* 0x000fe200078008ff */
[----:B------:R-:W-:-:S04]  /*16770*/  VIADD R0, R6, 0x80 ;  /* 0x0000008006007836 */ /* 0x000fc80000000000 */
[----:B------:R-:W-:Y:S02]  /*16780*/  @!P1 IMAD.X R3, RZ, RZ, R4, P0 ;  /* 0x000000ffff039224 */ /* 0x000fe400000e0604 */
[----:B------:R-:W-:-:S03]  /*16790*/  IMAD.MOV.U32 R13, RZ, RZ, R5 ;  /* 0x000000ffff0d7224 */ /* 0x000fc600078e0005 */
[----:B------:R-:W-:Y:S01]  /*167a0*/  @!PT LDS RZ, [RZ] ;  /* 0x00000000fffff984 */ /* 0x000fe20000000800 */
[----:B------:R-:W-:Y:S01]  /*167b0*/  @!PT LDS RZ, [RZ] ;  /* 0x00000000fffff984 */ /* 0x000fe20000000800 */
[----:B------:R-:W-:Y:S01]  /*167c0*/  @!PT LDS RZ, [RZ] ;  /* 0x00000000fffff984 */ /* 0x000fe20000000800 */
[----:B------:R0:W-:Y:S01]  /*167d0*/  @!P1 LDGSTS.E.BYPASS.LTC128B.128 [R9+0xbc00], desc[UR52][R2.64], !P5 ;  /* 0x0bc0000002099fae */ /* 0x0001e2000e901d74 */
[----:B------:R-:W-:Y:S01]  /*167e0*/  ISETP.GE.AND P1, PT, R0, UR38, PT ;  /* 0x0000002600007c0c */ /* 0x000fe2000bf26270 */
[----:B------:R-:W-:-:S12]  /*167f0*/  IMAD.MOV.U32 R0, RZ, RZ, R14 ;  /* 0x000000ffff007224 */ /* 0x000fd800078e000e */
[----:B0-----:R-:W-:Y:S05]  /*16800*/  WARPSYNC.COLLECTIVE R15, `(.L_x_13850) ;  /* 0x000000000f087348 */ /* 0x001fea0003c00000 */
[----:B------:R1:W2:Y:S02]  /*16810*/  SHFL.IDX P6, R14, R13, R12, R11 ;  /* 0x0000000c0d0e7389 */ /* 0x0002a400000c000b */
[----:B012---:R-:W-:Y:S01]  /*16820*/  ENDCOLLECTIVE ;  /* 0x000000000000791b */ /* 0x007fe20003800000 */
.L_x_13850:
[----:B------:R-:W-:Y:S02]  /*16830*/  IMAD.MOV.U32 R13, RZ, RZ, R7 ;  /* 0x000000ffff0d7224 */ /* 0x000fe400078e0007 */
[----:B------:R-:W-:Y:S01]  /*16840*/  IMAD.MOV.U32 R12, RZ, RZ, 0x1 ;  /* 0x00000001ff0c7424 */ /* 0x000fe200078e00ff */
[----:B------:R-:W-:-:S13]  /*16850*/  @!P1 LEA R2, P0, R10, R14, 0x1 ;  /* 0x0000000e0a029211 */ /* 0x000fda00078008ff */
[----:B------:R-:W-:Y:S05]  /*16860*/  WARPSYNC.COLLECTIVE R15, `(.L_x_13851) ;  /* 0x000000000f087348 */ /* 0x000fea0003c00000 */
[----:B------:R0:W1:Y:S02]  /*16870*/  SHFL.IDX P6, R14, R13, R12, R11 ;  /* 0x0000000c0d0e7389 */ /* 0x00006400000c000b */
[----:B01----:R-:W-:Y:S01]  /*16880*/  ENDCOLLECTIVE ;  /* 0x000000000000791b */ /* 0x003fe20003800000 */
.L_x_13851:
[----:B------:R-:W-:Y:S02]  /*16890*/  @!P1 IMAD.X R3, RZ, RZ, R0, P0 ;  /* 0x000000ffff039224 */ /* 0x000fe400000e0600 */
[----:B------:R-:W-:-:S03]  /*168a0*/  VIADD R0, R6, 0x90 ;  /* 0x0000009006007836 */ /* 0x000fc60000000000 */
[----:B------:R-:W-:Y:S01]  /*168b0*/  @!PT LDS RZ, [RZ] ;  /* 0x00000000fffff984 */ /* 0x000fe20000000800 */
[----:B------:R-:W-:Y:S01]  /*168c0*/  @!PT LDS RZ, [RZ] ;  /* 0x00000000fffff984 */ /* 0x000fe20000000800 */
[----:B------:R-:W-:Y:S01]  /*168d0*/  @!PT LDS RZ, [RZ] ;  /* 0x00000000fffff984 */ /* 0x000fe20000000800 */
[----:B------:R0:W-:Y:S02]  /*168e0*/  @!P1 LDGSTS.E.BYPASS.LTC128B.128 [R9+0xc400], desc[UR52][R2.64], !P5 ;  /* 0x0c40000002099fae */ /* 0x0001e4000e901d74 */
[----:B------:R-:W-:Y:S01]  /*168f0*/  ISETP.GE.AND P1, PT, R0, UR38, PT ;  /* 0x0000002600007c0c */ /* 0x000fe2000bf26270 */
[----:B------:R-:W-:Y:S02]  /*16900*/  IMAD.MOV.U32 R13, RZ, RZ, R5 ;  /* 0x000000ffff0d7224 */ /* 0x000fe400078e0005 */
[----:B------:R-:W-:-:S10]  /*16910*/  IMAD.MOV.U32 R0, RZ, RZ, R14 ;  /* 0x000000ffff007224 */ /* 0x000fd400078e000e */
[----:B0-----:R-:W-:Y:S05]  /*16920*/  WARPSYNC.COLLECTIVE R15, `(.L_x_13852) ;  /* 0x000000000f087348 */ /* 0x001fea0003c00000 */
[----:B------:R1:W2:Y:S02]  /*16930*/  SHFL.IDX P6, R14, R13, R12, R11 ;  /* 0x0000000c0d0e7389 */ /* 0x0002a400000c000b */
[----:B012---:R-:W-:Y:S01]  /*16940*/  ENDCOLLECTIVE ;  /* 0x000000000000791b */ /* 0x007fe20003800000 */
.L_x_13852:
[----:B------:R-:W-:Y:S02]  /*16950*/  IMAD.MOV.U32 R13, RZ, RZ, R7 ;  /* 0x000000ffff0d7224 */ /* 0x000fe400078e0007 */
[----:B------:R-:W-:Y:S02]  /*16960*/  IMAD.MOV.U32 R12, RZ, RZ, 0x2 ;  /* 0x00000002ff0c7424 */ /* 0x000fe400078e00ff */
[----:B------:R-:W-:-:S07]  /*16970*/  IMAD.MOV.U32 R2, RZ, RZ, R14 ;  /* 0x000000ffff027224 */ /* 0x000fce00078e000e */
[----:B------:R-:W-:Y:S05]  /*16980*/  WARPSYNC.COLLECTIVE R15, `(.L_x_13853) ;  /* 0x000000000f087348 */ /* 0x000fea0003c00000 */
[----:B------:R0:W1:Y:S02]  /*16990*/  SHFL.IDX P6, R14, R13, R12, R11 ;  /* 0x0000000c0d0e7389 */ /* 0x00006400000c000b */
[----:B01----:R-:W-:Y:S01]  /*169a0*/  ENDCOLLECTIVE ;  /* 0x000000000000791b */ /* 0x003fe20003800000 */
.L_x_13853:
[----:B------:R-:W-:-:S05]  /*169b0*/  @!P1 LEA R2, P0, R10, R2, 0x1 ;  /* 0x000000020a029211 */ /* 0x000fca00078008ff */
[----:B------:R-:W-:-:S05]  /*169c0*/  @!P1 IMAD.X R3, RZ, RZ, R0, P0 ;  /* 0x000000ffff039224 */ /* 0x000fca00000e0600 */
[----:B------:R-:W-:Y:S01]  /*169d0*/  @!PT LDS RZ, [RZ] ;  /* 0x00000000fffff984 */ /* 0x000fe20000000800 */
[----:B------:R-:W-:Y:S01]  /*169e0*/  @!PT LDS RZ, [RZ] ;  /* 0x00000000fffff984 */ /* 0x000fe20000000800 */
[----:B------:R-:W-:Y:S01]  /*169f0*/  @!PT LDS RZ, [RZ] ;  /* 0x00000000fffff984 */ /* 0x000fe20000000800 */
[----:B------:R0:W-:Y:S01]  /*16a00*/  @!P1 LDGSTS.E.BYPASS.LTC128B.128 [R9+0xcc00], desc[UR52][R2.64], !P5 ;  /* 0x0cc0000002099fae */ /* 0x0001e2000e901d74 */
[----:B------:R-:W-:Y:S02]  /*16a10*/  IMAD.MOV.U32 R13, RZ, RZ, R5 ;  /* 0x000000ffff0d7224 */ /* 0x000fe400078e0005 */
[----:B------:R-:W-:-:S07]  /*16a20*/  IMAD.MOV.U32 R0, RZ, RZ, R14 ;  /* 0x000000ffff007224 */ /* 0x000fce00078e000e */
[----:B0-----:R-:W-:Y:S05]  /*16a30*/  WARPSYNC.COLLECTIVE R15, `(.L_x_13854) ;  /* 0x000000000f087348 */ /* 0x001fea0003c00000 */
[----:B------:R1:W2:Y:S02]  /*16a40*/  SHFL.IDX P6, R14, R13, R12, R11 ;  /* 0x0000000c0d0e7389 */ /* 0x0002a400000c000b */
[----:B012---:R-:W-:Y:S01]  /*16a50*/  ENDCOLLECTIVE ;  /* 0x000000000000791b */ /* 0x007fe20003800000 */
.L_x_13854:
[----:B------:R-:W-:-:S05]  /*16a60*/  VIADD R3, R6, 0xa0 ;  /* 0x000000a006037836 */ /* 0x000fca0000000000 */
[----:B------:R-:W-:Y:S01]  /*16a70*/  ISETP.GE.AND P1, PT, R3, UR38, PT ;  /* 0x0000002603007c0c */ /* 0x000fe2000bf26270 */
[----:B------:R-:W-:Y:S02]  /*16a80*/  IMAD.MOV.U32 R13, RZ, RZ, R7 ;  /* 0x000000ffff0d7224 */ /* 0x000fe400078e0007 */
[----:B------:R-:W-:Y:S02]  /*16a90*/  IMAD.MOV.U32 R12, RZ, RZ, 0x3 ;  /* 0x00000003ff0c7424 */ /* 0x000fe400078e00ff */
[----:B------:R-:W-:-:S08]  /*16aa0*/  IMAD.MOV.U32 R2, RZ, RZ, R14 ;  /* 0x000000ffff027224 */ /* 0x000fd000078e000e */
[----:B------:R-:W-:Y:S05]  /*16ab0*/  WARPSYNC.COLLECTIVE R15, `(.L_x_13855) ;  /* 0x000000000f087348 */ /* 0x000fea0003c00000 */
[----:B------:R0:W1:Y:S02]  /*16ac0*/  SHFL.IDX P6, R14, R13, R12, R11 ;  /* 0x0000000c0d0e7389 */ /* 0x00006400000c000b */
[----:B01----:R-:W-:Y:S01]  /*16ad0*/  ENDCOLLECTIVE ;  /* 0x000000000000791b */ /* 0x003fe20003800000 */
.L_x_13855:
        /* <DEDUP_REMOVED lines=11> */
.L_x_13856:
[----:B------:R-:W-:Y:S05]  /*16b90*/  BRA `(.L_x_13857) ;  /* 0xffffffc000b07947 */ /* 0x000fea000383ffff */
.L_x_13771:
[----:B0-----:R0:W1:Y:S02]  /*16ba0*/  SYNCS.PHASECHK.TRANS64.TRYWAIT P0, [R16+URZ+0x16820], R3 ;  /* 0x01682003100075a7 */ /* 0x001064000800017f */
[----:B-1----:R-:W-:Y:S05]  /*16bb0*/  @!P0 NANOSLEEP.SYNCS 0x989680 ;  /* 0x009896800000895d */ /* 0x002fea0003900000 */
[----:B------:R-:W1:Y:S02]  /*16bc0*/  @!P0 SYNCS.PHASECHK.TRANS64 P0, [R16+URZ+0x16820], R3 ;  /* 0x01682003100085a7 */ /* 0x000e64000800007f */
[----:B-1----:R-:W-:Y:S05]  /*16bd0*/  @!P0 BRA `(.L_x_13771) ;  /* 0xfffffffc00f08947 */ /* 0x002fea000383ffff */
[----:B------:R-:W-:Y:S05]  /*16be0*/  BRA `(.L_x_13858) ;  /* 0xffffffc4000c7947 */ /* 0x000fea000383ffff */
.L_x_13775:
[----:B0-----:R0:W1:Y:S02]  /*16bf0*/  SYNCS.PHASECHK.TRANS64.TRYWAIT P0, [R5+URZ+0x16840], R2 ;  /* 0x01684002050075a7 */ /* 0x001064000800017f */
[----:B-1----:R-:W-:Y:S05]  /*16c00*/  @!P0 NANOSLEEP.SYNCS 0x989680 ;  /* 0x009896800000895d */ /* 0x002fea0003900000 */
[----:B------:R-:W1:Y:S02]  /*16c10*/  @!P0 SYNCS.PHASECHK.TRANS64 P0, [R5+URZ+0x16840], R2 ;  /* 0x01684002050085a7 */ /* 0x000e64000800007f */
[----:B-1----:R-:W-:Y:S05]  /*16c20*/  @!P0 BRA `(.L_x_13775) ;  /* 0xfffffffc00f08947 */ /* 0x002fea000383ffff */
[----:B------:R-:W-:Y:S05]  /*16c30*/  BRA `(.L_x_13859) ;  /* 0xffffffc400d87947 */ /* 0x000fea000383ffff */
.L_x_13776:
        /* <DEDUP_REMOVED lines=8> */
.L_x_13861:
[----:B------:R-:W-:Y:S05]  /*16cc0*/  BSYNC B1 ;  /* 0x0000000000017941 */ /* 0x000fea0003800000 */
.L_x_13860:
        /* <DEDUP_REMOVED lines=10> */
.L_x_13862:
        /* <DEDUP_REMOVED lines=8> */
.L_x_13863:
[----:B------:R-:W-:-:S05]  /*16df0*/  IMAD.SHL.U32 R7, R7, 0x2, RZ ;  /* 0x0000000207077824 */ /* 0x000fca00078e00ff */
[----:B------:R-:W-:-:S05]  /*16e00*/  IADD3 R2, P0, R2, R7, RZ ;  /* 0x0000000702027210 */ /* 0x000fca0007f1e0ff */
[----:B------:R-:W-:Y:S02]  /*16e10*/  IMAD.X R3, RZ, RZ, R3, P0 ;  /* 0x000000ffff037224 */ /* 0x000fe400000e0603 */
[----:B------:R-:W-:-:S03]  /*16e20*/  IMAD.MOV.U32 R13, RZ, RZ, R8 ;  /* 0x000000ffff0d7224 */ /* 0x000fc600078e0008 */
        /* <DEDUP_REMOVED lines=8> */
.L_x_13864:
[----:B------:R-:W-:Y:S02]  /*16eb0*/  IMAD.MOV.U32 R13, RZ, RZ, R10 ;  /* 0x000000ffff0d7224 */ /* 0x000fe400078e000a */
[----:B------:R-:W-:Y:S02]  /*16ec0*/  IMAD.MOV.U32 R12, RZ, RZ, 0x2 ;  /* 0x00000002ff0c7424 */ /* 0x000fe400078e00ff */
[----:B------:R-:W-:-:S07]  /*16ed0*/  IMAD.MOV.U32 R2, RZ, RZ, R14 ;  /* 0x000000ffff027224 */ /* 0x000fce00078e000e */
[----:B------:R-:W-:Y:S05]  /*16ee0*/  WARPSYNC.COLLECTIVE R15, `(.L_x_13865) ;  /* 0x000000000f087348 */ /* 0x000fea0003c00000 */
[----:B------:R0:W1:Y:S02]  /*16ef0*/  SHFL.IDX P6, R14, R13, R12, R11 ;  /* 0x0000000c0d0e7389 */ /* 0x00006400000c000b */
[----:B01----:R-:W-:Y:S01]  /*16f00*/  ENDCOLLECTIVE ;  /* 0x000000000000791b */ /* 0x003fe20003800000 */
.L_x_13865:
        /* <DEDUP_REMOVED lines=11> */
.L_x_13866:
[----:B------:R-:W-:Y:S02]  /*16fc0*/  IMAD.MOV.U32 R13, RZ, RZ, R10 ;  /* 0x000000ffff0d7224 */ /* 0x000fe400078e000a */
[----:B------:R-:W-:Y:S02]  /*16fd0*/  IMAD.MOV.U32 R12, RZ, RZ, 0x3 ;  /* 0x00000003ff0c7424 */ /* 0x000fe400078e00ff */
[----:B------:R-:W-:-:S07]  /*16fe0*/  IMAD.MOV.U32 R2, RZ, RZ, R14 ;  /* 0x000000ffff027224 */ /* 0x000fce00078e000e */
[----:B------:R-:W-:Y:S05]  /*16ff0*/  WARPSYNC.COLLECTIVE R15, `(.L_x_13867) ;  /* 0x000000000f087348 */ /* 0x000fea0003c00000 */
[----:B------:R0:W1:Y:S02]  /*17000*/  SHFL.IDX P6, R14, R13, R12, R11 ;  /* 0x0000000c0d0e7389 */ /* 0x00006400000c000b */
[----:B01----:R-:W-:Y:S01]  /*17010*/  ENDCOLLECTIVE ;  /* 0x000000000000791b */ /* 0x003fe20003800000 */
.L_x_13867:
        /* <DEDUP_REMOVED lines=11> */
.L_x_13868:
[----:B------:R-:W-:Y:S02]  /*170d0*/  IMAD.MOV.U32 R13, RZ, RZ, R10 ;  /* 0x000000ffff0d7224 */ /* 0x000fe400078e000a */
[----:B------:R-:W-:Y:S02]  /*170e0*/  IMAD.MOV.U32 R12, RZ, RZ, 0x4 ;  /* 0x00000004ff0c7424 */ /* 0x000fe400078e00ff */
[----:B------:R-:W-:-:S07]  /*170f0*/  IMAD.MOV.U32 R2, RZ, RZ, R14 ;  /* 0x000000ffff027224 */ /* 0x000fce00078e000e */
[----:B------:R-:W-:Y:S05]  /*17100*/  WARPSYNC.COLLECTIVE R15, `(.L_x_13869) ;  /* 0x000000000f087348 */ /* 0x000fea0003c00000 */
[----:B------:R0:W1:Y:S02]  /*17110*/  SHFL.IDX P6, R14, R13, R12, R11 ;  /* 0x0000000c0d0e7389 */ /* 0x00006400000c000b */
[----:B01----:R-:W-:Y:S01]  /*17120*/  ENDCOLLECTIVE ;  /* 0x000000000000791b */ /* 0x003fe20003800000 */
.L_x_13869:
        /* <DEDUP_REMOVED lines=11> */
.L_x_13870:
[----:B------:R-:W-:Y:S02]  /*171e0*/  IMAD.MOV.U32 R13, RZ, RZ, R10 ;  /* 0x000000ffff0d7224 */ /* 0x000fe400078e000a */
[----:B------:R-:W-:Y:S02]  /*171f0*/  IMAD.MOV.U32 R12, RZ, RZ, 0x5 ;  /* 0x00000005ff0c7424 */ /* 0x000fe400078e00ff */
[----:B------:R-:W-:-:S07]  /*17200*/  IMAD.MOV.U32 R2, RZ, RZ, R14 ;  /* 0x000000ffff027224 */ /* 0x000fce00078e000e */
[----:B------:R-:W-:Y:S05]  /*17210*/  WARPSYNC.COLLECTIVE R15, `(.L_x_13871) ;  /* 0x000000000f087348 */ /* 0x000fea0003c00000 */
[----:B------:R0:W1:Y:S02]  /*17220*/  SHFL.IDX P6, R14, R13, R12, R11 ;  /* 0x0000000c0d0e7389 */ /* 0x00006400000c000b */
[----:B01----:R-:W-:Y:S01]  /*17230*/  ENDCOLLECTIVE ;  /* 0x000000000000791b */ /* 0x003fe20003800000 */
.L_x_13871:
        /* <DEDUP_REMOVED lines=11> */
.L_x_13872:
[----:B------:R-:W-:Y:S02]  /*172f0*/  IMAD.MOV.U32 R13, RZ, RZ, R10 ;  /* 0x000000ffff0d7224 */ /* 0x000fe400078e000a */
[----:B------:R-:W-:Y:S02]  /*17300*/  IMAD.MOV.U32 R12, RZ, RZ, 0x6 ;  /* 0x00000006ff0c7424 */ /* 0x000fe400078e00ff */
[----:B------:R-:W-:-:S07]  /*17310*/  IMAD.MOV.U32 R2, RZ, RZ, R14 ;  /* 0x000000ffff027224 */ /* 0x000fce00078e000e */
[----:B------:R-:W-:Y:S05]  /*17320*/  WARPSYNC.COLLECTIVE R15, `(.L_x_13873) ;  /* 0x000000000f087348 */ /* 0x000fea0003c00000 */
[----:B------:R0:W1:Y:S02]  /*17330*/  SHFL.IDX P6, R14, R13, R12, R11 ;  /* 0x0000000c0d0e7389 */ /* 0x00006400000c000b */
[----:B01----:R-:W-:Y:S01]  /*17340*/  ENDCOLLECTIVE ;  /* 0x000000000000791b */ /* 0x003fe20003800000 */
.L_x_13873:
        /* <DEDUP_REMOVED lines=11> */
.L_x_13874:
[----:B------:R-:W-:Y:S02]  /*17400*/  IMAD.MOV.U32 R13, RZ, RZ, R10 ;  /* 0x000000ffff0d7224 */ /* 0x000fe400078e000a */
[----:B------:R-:W-:Y:S02]  /*17410*/  IMAD.MOV.U32 R12, RZ, RZ, 0x7 ;  /* 0x00000007ff0c7424 */ /* 0x000fe400078e00ff */
[----:B------:R-:W-:-:S07]  /*17420*/  IMAD.MOV.U32 R2, RZ, RZ, R14 ;  /* 0x000000ffff027224 */ /* 0x000fce00078e000e */
[----:B------:R-:W-:Y:S05]  /*17430*/  WARPSYNC.COLLECTIVE R15, `(.L_x_13875) ;  /* 0x000000000f087348 */ /* 0x000fea0003c00000 */
[----:B------:R0:W1:Y:S02]  /*17440*/  SHFL.IDX P6, R14, R13, R12, R11 ;  /* 0x0000000c0d0e7389 */ /* 0x00006400000c000b */
[----:B01----:R-:W-:Y:S01]  /*17450*/  ENDCOLLECTIVE ;  /* 0x000000000000791b */ /* 0x003fe20003800000 */
.L_x_13875:
        /* <DEDUP_REMOVED lines=11> */
.L_x_13876:
[----:B------:R-:W-:Y:S01]  /*17510*/  IMAD.MOV.U32 R2, RZ, RZ, R14 ;  /* 0x000000ffff027224 */ /* 0x000fe200078e000e */
[----:B------:R-:W-:Y:S06]  /*17520*/  BRA `(.L_x_13877) ;  /* 0xffffffc000c07947 */ /* 0x000fec000383ffff */
.L_x_13781:
[----:B-1----:R1:W2:Y:S02]  /*17530*/  SYNCS.PHASECHK.TRANS64.TRYWAIT P0, [R5+URZ+0x16860], R2 ;  /* 0x01686002050075a7 */ /* 0x0022a4000800017f */
[----:B--2---:R-:W-:Y:S05]  /*17540*/  @!P0 NANOSLEEP.SYNCS 0x989680 ;  /* 0x009896800000895d */ /* 0x004fea0003900000 */
[----:B------:R-:W2:Y:S02]  /*17550*/  @!P0 SYNCS.PHASECHK.TRANS64 P0, [R5+URZ+0x16860], R2 ;  /* 0x01686002050085a7 */ /* 0x000ea4000800007f */
[----:B--2---:R-:W-:Y:S05]  /*17560*/  @!P0 BRA `(.L_x_13781) ;  /* 0xfffffffc00f08947 */ /* 0x004fea000383ffff */
[----:B------:R-:W-:Y:S05]  /*17570*/  BRA `(.L_x_13878) ;  /* 0xffffffc400187947 */ /* 0x000fea000383ffff */
.L_x_13782:
        /* <DEDUP_REMOVED lines=8> */
.L_x_13880:
[----:B------:R-:W-:Y:S05]  /*17600*/  BSYNC B1 ;  /* 0x0000000000017941 */ /* 0x000fea0003800000 */
.L_x_13879:
        /* <DEDUP_REMOVED lines=9> */
.L_x_13881:
[----:B------:R-:W-:Y:S02]  /*176a0*/  IMAD.MOV.U32 R13, RZ, RZ, R18 ;  /* 0x000000ffff0d7224 */ /* 0x000fe400078e0012 */
[----:B------:R-:W-:Y:S02]  /*176b0*/  IMAD.MOV.U32 R12, RZ, RZ, 0x1 ;  /* 0x00000001ff0c7424 */ /* 0x000fe400078e00ff */
[----:B------:R-:W-:-:S07]  /*176c0*/  IMAD.MOV.U32 R2, RZ, RZ, R14 ;  /* 0x000000ffff027224 */ /* 0x000fce00078e000e */
[----:B------:R-:W-:Y:S05]  /*176d0*/  WARPSYNC.COLLECTIVE R15, `(.L_x_13882) ;  /* 0x000000000f087348 */ /* 0x000fea0003c00000 */
[----:B------:R0:W1:Y:S02]  /*176e0*/  SHFL.IDX P6, R14, R13, R12, R11 ;  /* 0x0000000c0d0e7389 */ /* 0x00006400000c000b */
[----:B01----:R-:W-:Y:S01]  /*176f0*/  ENDCOLLECTIVE ;  /* 0x000000000000791b */ /* 0x003fe20003800000 */
.L_x_13882:
[----:B------:R-:W-:-:S05]  /*17700*/  IADD3 R2, P0, R2, R7, RZ ;  /* 0x0000000702027210 */ /* 0x000fca0007f1e0ff */
[----:B------:R-:W-:Y:S01]  /*17710*/  IMAD.X R3, RZ, RZ, R3, P0 ;  /* 0x000000ffff037224 */ /* 0x000fe200000e0603 */
[----:B------:R-:W-:Y:S01]  /*17720*/  ISETP.LT.OR P0, PT, R8, 0x1, P1 ;  /* 0x000000010800780c */ /* 0x000fe20000f01670 */
[----:B------:R-:W-:-:S12]  /*17730*/  IMAD.MOV.U32 R13, RZ, RZ, R17 ;  /* 0x000000ffff0d7224 */ /* 0x000fd800078e0011 */
        /* <DEDUP_REMOVED lines=8> */
.L_x_13883:
[----:B------:R-:W-:Y:S02]  /*177c0*/  IMAD.MOV.U32 R13, RZ, RZ, R18 ;  /* 0x000000ffff0d7224 */ /* 0x000fe400078e0012 */
[----:B------:R-:W-:Y:S02]  /*177d0*/  IMAD.MOV.U32 R12, RZ, RZ, 0x2 ;  /* 0x00000002ff0c7424 */ /* 0x000fe400078e00ff */
[----:B------:R-:W-:-:S07]  /*177e0*/  IMAD.MOV.U32 R2, RZ, RZ, R14 ;  /* 0x000000ffff027224 */ /* 0x000fce00078e000e */
[----:B------:R-:W-:Y:S05]  /*177f0*/  WARPSYNC.COLLECTIVE R15, `(.L_x_13884) ;  /* 0x000000000f087348 */ /* 0x000fea0003c00000 */
[----:B------:R0:W1:Y:S02]  /*17800*/  SHFL.IDX P6, R14, R13, R12, R11 ;  /* 0x0000000c0d0e7389 */ /* 0x00006400000c000b */
[----:B01----:R-:W-:Y:S01]  /*17810*/  ENDCOLLECTIVE ;  /* 0x000000000000791b */ /* 0x003fe20003800000 */
.L_x_13884:
        /* <DEDUP_REMOVED lines=12> */
.L_x_13885:
[----:B------:R-:W-:Y:S02]  /*178e0*/  IMAD.MOV.U32 R13, RZ, RZ, R18 ;  /* 0x000000ffff0d7224 */ /* 0x000fe400078e0012 */
[----:B------:R-:W-:Y:S02]  /*178f0*/  IMAD.MOV.U32 R12, RZ, RZ, 0x3 ;  /* 0x00000003ff0c7424 */ /* 0x000fe400078e00ff */
[----:B------:R-:W-:-:S07]  /*17900*/  IMAD.MOV.U32 R2, RZ, RZ, R14 ;  /* 0x000000ffff027224 */ /* 0x000fce00078e000e */
[----:B------:R-:W-:Y:S05]  /*17910*/  WARPSYNC.COLLECTIVE R15, `(.L_x_13886) ;  /* 0x000000000f087348 */ /* 0x000fea0003c00000 */
[----:B------:R0:W1:Y:S02]  /*17920*/  SHFL.IDX P6, R14, R13, R12, R11 ;  /* 0x0000000c0d0e7389 */ /* 0x00006400000c000b */
[----:B01----:R-:W-:Y:S01]  /*17930*/  ENDCOLLECTIVE ;  /* 0x000000000000791b */ /* 0x003fe20003800000 */
.L_x_13886:
        /* <DEDUP_REMOVED lines=12> */
.L_x_13887:
[----:B------:R-:W-:Y:S02]  /*17a00*/  IMAD.MOV.U32 R13, RZ, RZ, R18 ;  /* 0x000000ffff0d7224 */ /* 0x000fe400078e0012 */
[----:B------:R-:W-:Y:S02]  /*17a10*/  IMAD.MOV.U32 R12, RZ, RZ, 0x4 ;  /* 0x00000004ff0c7424 */ /* 0x000fe400078e00ff */
[----:B------:R-:W-:-:S07]  /*17a20*/  IMAD.MOV.U32 R2, RZ, RZ, R14 ;  /* 0x000000ffff027224 */ /* 0x000fce00078e000e */
[----:B------:R-:W-:Y:S05]  /*17a30*/  WARPSYNC.COLLECTIVE R15, `(.L_x_13888) ;  /* 0x000000000f087348 */ /* 0x000fea0003c00000 */
[----:B------:R0:W1:Y:S02]  /*17a40*/  SHFL.IDX P6, R14, R13, R12, R11 ;  /* 0x0000000c0d0e7389 */ /* 0x00006400000c000b */
[----:B01----:R-:W-:Y:S01]  /*17a50*/  ENDCOLLECTIVE ;  /* 0x000000000000791b */ /* 0x003fe20003800000 */
.L_x_13888:
        /* <DEDUP_REMOVED lines=12> */
.L_x_13889:
[----:B------:R-:W-:Y:S02]  /*17b20*/  IMAD.MOV.U32 R13, RZ, RZ, R18 ;  /* 0x000000ffff0d7224 */ /* 0x000fe400078e0012 */
[----:B------:R-:W-:Y:S02]  /*17b30*/  IMAD.MOV.U32 R12, RZ, RZ, 0x5 ;  /* 0x00000005ff0c7424 */ /* 0x000fe400078e00ff */
[----:B------:R-:W-:-:S07]  /*17b40*/  IMAD.MOV.U32 R2, RZ, RZ, R14 ;  /* 0x000000ffff027224 */ /* 0x000fce00078e000e */
[----:B------:R-:W-:Y:S05]  /*17b50*/  WARPSYNC.COLLECTIVE R15, `(.L_x_13890) ;  /* 0x000000000f087348 */ /* 0x000fea0003c00000 */
[----:B------:R0:W1:Y:S02]  /*17b60*/  SHFL.IDX P6, R14, R13, R12, R11 ;  /* 0x0000000c0d0e7389 */ /* 0x00006400000c000b */
[----:B01----:R-:W-:Y:S01]  /*17b70*/  ENDCOLLECTIVE ;  /* 0x000000000000791b */ /* 0x003fe20003800000 */
.L_x_13890:
        /* <DEDUP_REMOVED lines=12> */
.L_x_13891:
[----:B------:R-:W-:Y:S02]  /*17c40*/  IMAD.MOV.U32 R13, RZ, RZ, R18 ;  /* 0x000000ffff0d7224 */ /* 0x000fe400078e0012 */
[----:B------:R-:W-:Y:S02]  /*17c50*/  IMAD.MOV.U32 R12, RZ, RZ, 0x6 ;  /* 0x00000006ff0c7424 */ /* 0x000fe400078e00ff */
[----:B------:R-:W-:-:S07]  /*17c60*/  IMAD.MOV.U32 R2, RZ, RZ, R14 ;  /* 0x000000ffff027224 */ /* 0x000fce00078e000e */
[----:B------:R-:W-:Y:S05]  /*17c70*/  WARPSYNC.COLLECTIVE R15, `(.L_x_13892) ;  /* 0x000000000f087348 */ /* 0x000fea0003c00000 */
[----:B------:R0:W1:Y:S02]  /*17c80*/  SHFL.IDX P6, R14, R13, R12, R11 ;  /* 0x0000000c0d0e7389 */ /* 0x00006400000c000b */
[----:B01----:R-:W-:Y:S01]  /*17c90*/  ENDCOLLECTIVE ;  /* 0x000000000000791b */ /* 0x003fe20003800000 */
.L_x_13892:
        /* <DEDUP_REMOVED lines=12> */
.L_x_13893:
[----:B------:R-:W-:Y:S02]  /*17d60*/  IMAD.MOV.U32 R13, RZ, RZ, R18 ;  /* 0x000000ffff0d7224 */ /* 0x000fe400078e0012 */
[----:B------:R-:W-:Y:S02]  /*17d70*/  IMAD.MOV.U32 R12, RZ, RZ, 0x7 ;  /* 0x00000007ff0c7424 */ /* 0x000fe400078e00ff */
[----:B------:R-:W-:-:S07]  /*17d80*/  IMAD.MOV.U32 R2, RZ, RZ, R14 ;  /* 0x000000ffff027224 */ /* 0x000fce00078e000e */
[----:B------:R-:W-:Y:S05]  /*17d90*/  WARPSYNC.COLLECTIVE R15, `(.L_x_13894) ;  /* 0x000000000f087348 */ /* 0x000fea0003c00000 */
[----:B------:R0:W1:Y:S02]  /*17da0*/  SHFL.IDX P6, R14, R13, R12, R11 ;  /* 0x0000000c0d0e7389 */ /* 0x00006400000c000b */
[----:B01----:R-:W-:Y:S01]  /*17db0*/  ENDCOLLECTIVE ;  /* 0x000000000000791b */ /* 0x003fe20003800000 */
.L_x_13894:
        /* <DEDUP_REMOVED lines=8> */
[----:B------:R-:W-:-:S07]  /*17e40*/  IMAD.MOV.U32 R18, RZ, RZ, R14 ;  /* 0x000000ffff127224 */ /* 0x000fce00078e000e */
[----:B0-----:R-:W-:Y:S05]  /*17e50*/  WARPSYNC.COLLECTIVE R15, `(.L_x_13895) ;  /* 0x000000000f087348 */ /* 0x001fea0003c00000 */
[----:B------:R1:W2:Y:S02]  /*17e60*/  SHFL.IDX P6, R14, R13, R12, R11 ;  /* 0x0000000c0d0e7389 */ /* 0x0002a400000c000b */
[----:B012---:R-:W-:Y:S01]  /*17e70*/  ENDCOLLECTIVE ;  /* 0x000000000000791b */ /* 0x007fe20003800000 */
.L_x_13895:
[----:B------:R-:W-:Y:S01]  /*17e80*/  IMAD.MOV.U32 R2, RZ, RZ, R14 ;  /* 0x000000ffff027224 */ /* 0x000fe200078e000e */
[----:B------:R-:W-:Y:S06]  /*17e90*/  BRA `(.L_x_13896) ;  /* 0xffffffbc00c87947 */ /* 0x000fec000383ffff */
.L_x_13790:
[----:B0-----:R0:W1:Y:S02]  /*17ea0*/  SYNCS.PHASECHK.TRANS64.TRYWAIT P0, [R4+URZ+0x16860], R3 ;  /* 0x01686003040075a7 */ /* 0x001064000800017f */
[----:B-1----:R-:W-:Y:S05]  /*17eb0*/  @!P0 NANOSLEEP.SYNCS 0x989680 ;  /* 0x009896800000895d */ /* 0x002fea0003900000 */
[----:B------:R-:W1:Y:S02]  /*17ec0*/  @!P0 SYNCS.PHASECHK.TRANS64 P0, [R4+URZ+0x16860], R3 ;  /* 0x01686003040085a7 */ /* 0x000e64000800007f */
[----:B-1----:R-:W-:Y:S05]  /*17ed0*/  @!P0 BRA `(.L_x_13790) ;  /* 0xfffffffc00f08947 */ /* 0x002fea000383ffff */
[----:B------:R-:W-:Y:S05]  /*17ee0*/  BRA `(.L_x_13897) ;  /* 0xffffffc000dc7947 */ /* 0x000fea000383ffff */
.L_x_13791:
        /* <DEDUP_REMOVED lines=8> */
.L_x_13899:
[----:B------:R-:W-:Y:S05]  /*17f70*/  BSYNC B0 ;  /* 0x0000000000007941 */ /* 0x000fea0003800000 */
.L_x_13898:
        /* <DEDUP_REMOVED lines=10> */
.L_x_13900:
        /* <DEDUP_REMOVED lines=9> */
.L_x_13901:
        /* <DEDUP_REMOVED lines=11> */
.L_x_13902:
[----:B------:R-:W-:Y:S02]  /*18160*/  IMAD.MOV.U32 R13, RZ, RZ, R18 ;  /* 0x000000ffff0d7224 */ /* 0x000fe400078e0012 */
[----:B------:R-:W-:Y:S01]  /*18170*/  IMAD.MOV.U32 R12, RZ, RZ, 0x2 ;  /* 0x00000002ff0c7424 */ /* 0x000fe200078e00ff */
[----:B------:R-:W-:-:S13]  /*18180*/  IADD3 R2, P0, R14, R6, RZ ;  /* 0x000000060e027210 */ /* 0x000fda0007f1e0ff */
[----:B------:R-:W-:Y:S05]  /*18190*/  WARPSYNC.COLLECTIVE R15, `(.L_x_13903) ;  /* 0x000000000f087348 */ /* 0x000fea0003c00000 */
[----:B------:R0:W1:Y:S02]  /*181a0*/  SHFL.IDX P6, R14, R13, R12, R11 ;  /* 0x0000000c0d0e7389 */ /* 0x00006400000c000b */
[----:B01----:R-:W-:Y:S01]  /*181b0*/  ENDCOLLECTIVE ;  /* 0x000000000000791b */ /* 0x003fe20003800000 */
.L_x_13903:
        /* <DEDUP_REMOVED lines=11> */
.L_x_13904:
[----:B------:R-:W-:Y:S02]  /*18270*/  IMAD.MOV.U32 R13, RZ, RZ, R18 ;  /* 0x000000ffff0d7224 */ /* 0x000fe400078e0012 */
[----:B------:R-:W-:Y:S02]  /*18280*/  IMAD.MOV.U32 R12, RZ, RZ, 0x3 ;  /* 0x00000003ff0c7424 */ /* 0x000fe400078e00ff */
[----:B------:R-:W-:-:S07]  /*18290*/  IMAD.MOV.U32 R9, RZ, RZ, R14 ;  /* 0x000000ffff097224 */ /* 0x000fce00078e000e */
[----:B------:R-:W-:Y:S05]  /*182a0*/  WARPSYNC.COLLECTIVE R15, `(.L_x_13905) ;  /* 0x000000000f087348 */ /* 0x000fea0003c00000 */
[----:B------:R0:W1:Y:S02]  /*182b0*/  SHFL.IDX P6, R14, R13, R12, R11 ;  /* 0x0000000c0d0e7389 */ /* 0x00006400000c000b */
[----:B01----:R-:W-:Y:S01]  /*182c0*/  ENDCOLLECTIVE ;  /* 0x000000000000791b */ /* 0x003fe20003800000 */
.L_x_13905:
        /* <DEDUP_REMOVED lines=12> */
.L_x_13906:
[----:B------:R-:W-:Y:S02]  /*18390*/  IMAD.MOV.U32 R13, RZ, RZ, R18 ;  /* 0x000000ffff0d7224 */ /* 0x000fe400078e0012 */
[----:B------:R-:W-:Y:S01]  /*183a0*/  IMAD.MOV.U32 R12, RZ, RZ, 0x4 ;  /* 0x00000004ff0c7424 */ /* 0x000fe200078e00ff */
[----:B------:R-:W-:-:S13]  /*183b0*/  IADD3 R2, P0, R14, R6, RZ ;  /* 0x000000060e027210 */ /* 0x000fda0007f1e0ff */
[----:B------:R-:W-:Y:S05]  /*183c0*/  WARPSYNC.COLLECTIVE R15, `(.L_x_13907) ;  /* 0x000000000f087348 */ /* 0x000fea0003c00000 */
[----:B------:R0:W1:Y:S02]  /*183d0*/  SHFL.IDX P6, R14, R13, R12, R11 ;  /* 0x0000000c0d0e7389 */ /* 0x00006400000c000b */
[----:B01----:R-:W-:Y:S01]  /*183e0*/  ENDCOLLECTIVE ;  /* 0x000000000000791b */ /* 0x003fe20003800000 */
.L_x_13907:
        /* <DEDUP_REMOVED lines=11> */
.L_x_13908:
[----:B------:R-:W-:Y:S02]  /*184a0*/  IMAD.MOV.U32 R13, RZ, RZ, R18 ;  /* 0x000000ffff0d7224 */ /* 0x000fe400078e0012 */
[----:B------:R-:W-:Y:S02]  /*184b0*/  IMAD.MOV.U32 R12, RZ, RZ, 0x5 ;  /* 0x00000005ff0c7424 */ /* 0x000fe400078e00ff */
[----:B------:R-:W-:-:S07]  /*184c0*/  IMAD.MOV.U32 R9, RZ, RZ, R14 ;  /* 0x000000ffff097224 */ /* 0x000fce00078e000e */
[----:B------:R-:W-:Y:S05]  /*184d0*/  WARPSYNC.COLLECTIVE R15, `(.L_x_13909) ;  /* 0x000000000f087348 */ /* 0x000fea0003c00000 */
[----:B------:R0:W1:Y:S02]  /*184e0*/  SHFL.IDX P6, R14, R13, R12, R11 ;  /* 0x0000000c0d0e7389 */ /* 0x00006400000c000b */
[----:B01----:R-:W-:Y:S01]  /*184f0*/  ENDCOLLECTIVE ;  /* 0x000000000000791b */ /* 0x003fe20003800000 */
.L_x_13909:
        /* <DEDUP_REMOVED lines=12> */
.L_x_13910:
[----:B------:R-:W-:Y:S02]  /*185c0*/  IMAD.MOV.U32 R13, RZ, RZ, R18 ;  /* 0x000000ffff0d7224 */ /* 0x000fe400078e0012 */
[----:B------:R-:W-:Y:S01]  /*185d0*/  IMAD.MOV.U32 R12, RZ, RZ, 0x6 ;  /* 0x00000006ff0c7424 */ /* 0x000fe200078e00ff */
[----:B------:R-:W-:-:S13]  /*185e0*/  IADD3 R2, P0, R14, R6, RZ ;  /* 0x000000060e027210 */ /* 0x000fda0007f1e0ff */
[----:B------:R-:W-:Y:S05]  /*185f0*/  WARPSYNC.COLLECTIVE R15, `(.L_x_13911) ;  /* 0x000000000f087348 */ /* 0x000fea0003c00000 */
[----:B------:R0:W1:Y:S02]  /*18600*/  SHFL.IDX P6, R14, R13, R12, R11 ;  /* 0x0000000c0d0e7389 */ /* 0x00006400000c000b */
[----:B01----:R-:W-:Y:S01]  /*18610*/  ENDCOLLECTIVE ;  /* 0x000000000000791b */ /* 0x003fe20003800000 */
.L_x_13911:
        /* <DEDUP_REMOVED lines=11> */
.L_x_13912:
[----:B------:R-:W-:Y:S02]  /*186d0*/  IMAD.MOV.U32 R13, RZ, RZ, R18 ;  /* 0x000000ffff0d7224 */ /* 0x000fe400078e0012 */
[----:B------:R-:W-:Y:S02]  /*186e0*/  IMAD.MOV.U32 R12, RZ, RZ, 0x7 ;  /* 0x00000007ff0c7424 */ /* 0x000fe400078e00ff */
[----:B------:R-:W-:-:S07]  /*186f0*/  IMAD.MOV.U32 R9, RZ, RZ, R14 ;  /* 0x000000ffff097224 */ /* 0x000fce00078e000e */
[----:B------:R-:W-:Y:S05]  /*18700*/  WARPSYNC.COLLECTIVE R15, `(.L_x_13913) ;  /* 0x000000000f087348 */ /* 0x000fea0003c00000 */
[----:B------:R0:W1:Y:S02]  /*18710*/  SHFL.IDX P6, R14, R13, R12, R11 ;  /* 0x0000000c0d0e7389 */ /* 0x00006400000c000b */
[----:B01----:R-:W-:Y:S01]  /*18720*/  ENDCOLLECTIVE ;  /* 0x000000000000791b */ /* 0x003fe20003800000 */
.L_x_13913:
        /* <DEDUP_REMOVED lines=12> */
.L_x_13914:
[----:B------:R-:W-:Y:S05]  /*187f0*/  BRA `(.L_x_13915) ;  /* 0xffffffbc009c7947 */ /* 0x000fea000383ffff */
.L_x_13796:
        /* <DEDUP_REMOVED lines=8> */
.L_x_13917:
[----:B------:R-:W-:Y:S05]  /*18880*/  BSYNC B0 ;  /* 0x0000000000007941 */ /* 0x000fea0003800000 */
.L_x_13916:
[----:B------:R-:W-:Y:S05]  /*18890*/  BRA `(.L_x_13918) ;  /* 0xffffffc000207947 */ /* 0x000fea000383ffff */
.L_x_13799:
[----:B--2---:R2:W3:Y:S02]  /*188a0*/  SYNCS.PHASECHK.TRANS64.TRYWAIT P0, [R4+URZ+0x16820], R0 ;  /* 0x01682000040075a7 */ /* 0x0044e4000800017f */
[----:B---3--:R-:W-:Y:S05]  /*188b0*/  @!P0 NANOSLEEP.SYNCS 0x989680 ;  /* 0x009896800000895d */ /* 0x008fea0003900000 */
[----:B------:R-:W3:Y:S02]  /*188c0*/  @!P0 SYNCS.PHASECHK.TRANS64 P0, [R4+URZ+0x16820], R0 ;  /* 0x01682000040085a7 */ /* 0x000ee4000800007f */
[----:B---3--:R-:W-:Y:S05]  /*188d0*/  @!P0 BRA `(.L_x_13799) ;  /* 0xfffffffc00f08947 */ /* 0x008fea000383ffff */
[----:B------:R-:W-:Y:S05]  /*188e0*/  BRA `(.L_x_13919) ;  /* 0xffffffc0006c7947 */ /* 0x000fea000383ffff */
.L_x_13800:
        /* <DEDUP_REMOVED lines=11> */
.L_x_13921:
[----:B------:R-:W-:Y:S05]  /*189a0*/  BSYNC B0 ;  /* 0x0000000000007941 */ /* 0x000fea0003800000 */
.L_x_13920:
[----:B------:R-:W-:Y:S05]  /*189b0*/  BRA `(.L_x_13922) ;  /* 0xffffffc000547947 */ /* 0x000fea000383ffff */
.L_x_13803:
[----:B------:R-:W-:Y:S01]  /*189c0*/  BSSY B1, `(.L_x_13923) ;  /* 0x0000006000017945 */ /* 0x000fe20003800000 */
[----:B------:R-:W-:-:S07]  /*189d0*/  IMAD.MOV.U32 R15, RZ, RZ, -0x1 ;  /* 0xffffffffff0f7424 */ /* 0x000fce00078e00ff */
[----:B01----:R-:W-:Y:S05]  /*189e0*/  WARPSYNC.COLLECTIVE R15, `(.L_x_13924) ;  /* 0x000000000f0c7348 */ /* 0x003fea0003c00000 */
[----:B------:R-:W-:Y:S02]  /*189f0*/  ELECT P6, UR62, PT ;  /* 0x00000000003e782f */ /* 0x000fe400038c0000 */
[----:B------:R-:W-:Y:S01]  /*18a00*/  MOV R14, UR62 ;  /* 0x0000003e000e7c02 */ /* 0x000fe20008000f00 */
[----:B01----:R-:W-:Y:S10]  /*18a10*/  ENDCOLLECTIVE ;  /* 0x000000000000791b */ /* 0x003ff40003800000 */
.L_x_13924:
[----:B------:R-:W-:Y:S05]  /*18a20*/  BSYNC B1 ;  /* 0x0000000000017941 */ /* 0x000fea0003800000 */
.L_x_13923:
[----:B------:R-:W-:Y:S05]  /*18a30*/  BRA `(.L_x_13925) ;  /* 0xffffffc0004c7947 */ /* 0x000fea000383ffff */
.L_x_13805:
[----:B-1----:R1:W2:Y:S02]  /*18a40*/  SYNCS.PHASECHK.TRANS64.TRYWAIT P1, [R5+URZ+0x16840], R0 ;  /* 0x01684000050075a7 */ /* 0x0022a4000802017f */
[----:B--2---:R-:W-:Y:S05]  /*18a50*/  @!P1 NANOSLEEP.SYNCS 0x989680 ;  /* 0x009896800000995d */ /* 0x004fea0003900000 */
[----:B------:R-:W2:Y:S02]  /*18a60*/  @!P1 SYNCS.PHASECHK.TRANS64 P1, [R5+URZ+0x16840], R0 ;  /* 0x01684000050095a7 */ /* 0x000ea4000802007f */
[----:B--2---:R-:W-:Y:S05]  /*18a70*/  @!P1 BRA `(.L_x_13805) ;  /* 0xfffffffc00f09947 */ /* 0x004fea000383ffff */
[----:B------:R-:W-:Y:S05]  /*18a80*/  BRA `(.L_x_13926) ;  /* 0xffffffc0006c7947 */ /* 0x000fea000383ffff */
.L_x_13807:
[----:B--2---:R2:W3:Y:S02]  /*18a90*/  SYNCS.PHASECHK.TRANS64.TRYWAIT P1, [R23+URZ+0x16840], R2 ;  /* 0x01684002170075a7 */ /* 0x0044e4000802017f */
[----:B---3--:R-:W-:Y:S05]  /*18aa0*/  @!P1 NANOSLEEP.SYNCS 0x989680 ;  /* 0x009896800000995d */ /* 0x008fea0003900000 */
[----:B------:R-:W3:Y:S02]  /*18ab0*/  @!P1 SYNCS.PHASECHK.TRANS64 P1, [R23+URZ+0x16840], R2 ;  /* 0x01684002170095a7 */ /* 0x000ee4000802007f */
[----:B---3--:R-:W-:Y:S05]  /*18ac0*/  @!P1 BRA `(.L_x_13807) ;  /* 0xfffffffc00f09947 */ /* 0x008fea000383ffff */
[----:B------:R-:W-:Y:S05]  /*18ad0*/  BRA `(.L_x_13927) ;  /* 0xffffffc000787947 */ /* 0x000fea000383ffff */
.L_x_13809:
[----:B---3--:R3:W4:Y:S02]  /*18ae0*/  SYNCS.PHASECHK.TRANS64.TRYWAIT P1, [R5+URZ+0x16860], R0 ;  /* 0x01686000050075a7 */ /* 0x008724000802017f */
[----:B----4-:R-:W-:Y:S05]  /*18af0*/  @!P1 NANOSLEEP.SYNCS 0x989680 ;  /* 0x009896800000995d */ /* 0x010fea0003900000 */
[----:B------:R-:W4:Y:S02]  /*18b00*/  @!P1 SYNCS.PHASECHK.TRANS64 P1, [R5+URZ+0x16860], R0 ;  /* 0x01686000050095a7 */ /* 0x000f24000802007f */
[----:B----4-:R-:W-:Y:S05]  /*18b10*/  @!P1 BRA `(.L_x_13809) ;  /* 0xfffffffc00f09947 */ /* 0x010fea000383ffff */
[----:B------:R-:W-:Y:S05]  /*18b20*/  BRA `(.L_x_13928) ;  /* 0xffffffc000747947 */ /* 0x000fea000383ffff */
.L_x_13929:
        /* <DEDUP_REMOVED lines=13> */
.L_x_15865:


//--------------------- .text._ZN7cutlass13device_kernelIN5flash11enable_sm90INS1_16FlashAttnFwdSm90INS1_25CollectiveMainloopFwdSm90ILi2EN4cute5tupleIJNS5_1CILi1EEES8_S8_EEENS6_IJNS7_ILi192EEENS7_ILi128EEENS7_ILi64EEEEEELi64ENS_10bfloat16_tEfNS_4arch4Sm90ELb0ELb1ELb1ELb1ELb1ELb0ELb0ELb1ELb1ELb1ELb0ELb0EEENS1_21CollectiveEpilogueFwdINS6_IJSA_SC_SB_EEES9_SE_SG_Li384ELb1ELb1ELb0ELb0EEENS1_36VarlenDynamicPersistentTileSchedulerILi192ELi128ELi384ELi128ELb0ELb1ELb1ELb1ELb0ELb1EEEEEEEEEvNT_6ParamsE --------------------------
	.section	.text._ZN7cutlass13device_kernelIN5flash11enable_sm90INS1_16FlashAttnFwdSm90INS1_25CollectiveMainloopFwdSm90ILi2EN4cute5tupleIJNS5_1CILi1EEES8_S8_EEENS6_IJNS7_ILi192EEENS7_ILi128EEENS7_ILi64EEEEEELi64ENS_10bfloat16_tEfNS_4arch4Sm90ELb0ELb1ELb1ELb1ELb1ELb0ELb0ELb1ELb1ELb1ELb0ELb0EEENS1_21CollectiveEpilogueFwdINS6_IJSA_SC_SB_EEES9_SE_SG_Li384ELb1ELb1ELb0ELb0EEENS1_36VarlenDynamicPersistentTileSchedulerILi192ELi128ELi384ELi128ELb0ELb1ELb1ELb1ELb0ELb1EEEEEEEEEvNT_6ParamsE,"ax",@progbits
	.align	128
.text._ZN7cutlass13device_kernelIN5flash11enable_sm90INS1_16FlashAttnFwdSm90INS1_25CollectiveMainloopFwdSm90ILi2EN4cute5tupleIJNS5_1CILi1EEES8_S8_EEENS6_IJNS7_ILi192EEENS7_ILi128EEENS7_ILi64EEEEEELi64ENS_10bfloat16_tEfNS_4arch4Sm90ELb0ELb1ELb1ELb1ELb1ELb0ELb0ELb1ELb1ELb1ELb0ELb0EEENS1_21CollectiveEpilogueFwdINS6_IJSA_SC_SB_EEES9_SE_SG_Li384ELb1ELb1ELb0ELb0EEENS1_36VarlenDynamicPersistentTileSchedulerILi192ELi128ELi384ELi128ELb0ELb1ELb1ELb1ELb0ELb1EEEEEEEEEvNT_6ParamsE:
        .type           _ZN7cutlass13device_kernelIN5flash11enable_sm90INS1_16FlashAttnFwdSm90INS1_25CollectiveMainloopFwdSm90ILi2EN4cute5tupleIJNS5_1CILi1EEES8_S8_EEENS6_IJNS7_ILi192EEENS7_ILi128EEENS7_ILi64EEEEEELi64ENS_10bfloat16_tEfNS_4arch4Sm90ELb0ELb1ELb1ELb1ELb1ELb0ELb0ELb1ELb1ELb1ELb0ELb0EEENS1_21CollectiveEpilogueFwdINS6_IJSA_SC_SB_EEES9_SE_SG_Li384ELb1ELb1ELb0ELb0EEENS1_36VarlenDynamicPersistentTileSchedulerILi192ELi128ELi384ELi128ELb0ELb1ELb1ELb1ELb0ELb1EEEEEEEEEvNT_6ParamsE,@function
        .size           _ZN7cutlass13device_kernelIN5flash11enable_sm90INS1_16FlashAttnFwdSm90INS1_25CollectiveMainloopFwdSm90ILi2EN4cute5tupleIJNS5_1CILi1EEES8_S8_EEENS6_IJNS7_ILi192EEENS7_ILi128EEENS7_ILi64EEEEEELi64ENS_10bfloat16_tEfNS_4arch4Sm90ELb0ELb1ELb1ELb1ELb1ELb0ELb0ELb1ELb1ELb1ELb0ELb0EEENS1_21CollectiveEpilogueFwdINS6_IJSA_SC_SB_EEES9_SE_SG_Li384ELb1ELb1ELb0ELb0EEENS1_36VarlenDynamicPersistentTileSchedulerILi192ELi128ELi384ELi128ELb0ELb1ELb1ELb1ELb0ELb1EEEEEEEEEvNT_6ParamsE,(.L_x_15866 - _ZN7cutlass13device_kernelIN5flash11enable_sm90INS1_16FlashAttnFwdSm90INS1_25CollectiveMainloopFwdSm90ILi2EN4cute5tupleIJNS5_1CILi1EEES8_S8_EEENS6_IJNS7_ILi192EEENS7_ILi128EEENS7_ILi64EEEEEELi64ENS_10bfloat16_tEfNS_4arch4Sm90ELb0ELb1ELb1ELb1ELb1ELb0ELb0ELb1ELb1ELb1ELb0ELb0EEENS1_21CollectiveEpilogueFwdINS6_IJSA_SC_SB_EEES9_SE_SG_Li384ELb1ELb1ELb0ELb0EEENS1_36VarlenDynamicPersistentTileSchedulerILi192ELi128ELi384ELi128ELb0ELb1ELb1ELb1ELb0ELb1EEEEEEEEEvNT_6ParamsE)
        .other          _ZN7cutlass13device_kernelIN5flash11enable_sm90INS1_16FlashAttnFwdSm90INS1_25CollectiveMainloopFwdSm90ILi2EN4cute5tupleIJNS5_1CILi1EEES8_S8_EEENS6_IJNS7_ILi192EEENS7_ILi128EEENS7_ILi64EEEEEELi64ENS_10bfloat16_tEfNS_4arch4Sm90ELb0ELb1ELb1ELb1ELb1ELb0ELb0ELb1ELb1ELb1ELb0ELb0EEENS1_21CollectiveEpilogueFwdINS6_IJSA_SC_SB_EEES9_SE_SG_Li384ELb1ELb1ELb0ELb0EEENS1_36VarlenDynamicPersistentTileSchedulerILi192ELi128ELi384ELi128ELb0ELb1ELb1ELb1ELb0ELb1EEEEEEEEEvNT_6ParamsE,@"STO_CUDA_ENTRY STV_DEFAULT"
_ZN7cutlass13device_kernelIN5flash11enable_sm90INS1_16FlashAttnFwdSm90INS1_25CollectiveMainloopFwdSm90ILi2EN4cute5tupleIJNS5_1CILi1EEES8_S8_EEENS6_IJNS7_ILi192EEENS7_ILi128EEENS7_ILi64EEEEEELi64ENS_10bfloat16_tEfNS_4arch4Sm90ELb0ELb1ELb1ELb1ELb1ELb0ELb0ELb1ELb1ELb1ELb0ELb0EEENS1_21CollectiveEpilogueFwdINS6_IJSA_SC_SB_EEES9_SE_SG_Li384ELb1ELb1ELb0ELb0EEENS1_36VarlenDynamicPersistentTileSchedulerILi192ELi128ELi384ELi128ELb0ELb1ELb1ELb1ELb0ELb1EEEEEEEEEvNT_6ParamsE:
        /* <DEDUP_REMOVED lines=45> */
.L_x_13930:
        /* <DEDUP_REMOVED lines=22> */
.L_x_13931:
        /* <DEDUP_REMOVED lines=18> */
.L_x_13932:
        /* <DEDUP_REMOVED lines=22> */
.L_x_13933:
        /* <DEDUP_REMOVED lines=23> */
.L_x_13934:
        /* <DEDUP_REMOVED lines=8> */
.L_x_13936:
        /* <DEDUP_REMOVED lines=30> */
[CC--:B------:R-:W-:Y:S01]  /*0a80*/  LEA.HI R2, R0.reuse, R157.reuse, RZ, 0x4 ;  /* 0x0000009d00027211 */ /* 0x0c0fe200078f20ff */
[----:B------:R-:W-:Y:S01]  /*0a90*/  IMAD.SHL.U32 R3, R3, 0x20, RZ ;  /* 0x0000002003037824 */ /* 0x000fe200078e00ff */
[----:B------:R-:W-:Y:S01]  /*0aa0*/  LEA.HI R10, R0, R157, RZ, 0x2 ;  /* 0x0000009d000a7211 */ /* 0x000fe200078f10ff */
[C---:B------:R-:W-:Y:S01]  /*0ab0*/  IMAD.IADD R152, R157.reuse, 0x1, -R152 ;  /* 0x000000019d987824 */ /* 0x040fe200078e0a98 */
[----:B------:R-:W-:Y:S02]  /*0ac0*/  LOP3.LUT R4, R2, 0x3fffff0, RZ, 0xc0, !PT ;  /* 0x03fffff002047812 */ /* 0x000fe400078ec0ff */
[----:B------:R-:W-:Y:S02]  /*0ad0*/  SHF.R.S32.HI R5, RZ, 0x4, R2 ;  /* 0x00000004ff057819 */ /* 0x000fe40000011402 */
[----:B------:R-:W-:Y:S01]  /*0ae0*/  SHF.R.S32.HI R7, RZ, 0x1f, R152 ;  /* 0x0000001fff077819 */ /* 0x000fe20000011498 */
[----:B------:R-:W-:Y:S01]  /*0af0*/  IMAD.IADD R4, R157, 0x1, -R4 ;  /* 0x000000019d047824 */ /* 0x000fe200078e0a04 */
[----:B------:R-:W-:-:S02]  /*0b00*/  LOP3.LUT R3, R3, 0xfffffc00, RZ, 0xc0, !PT ;  /* 0xfffffc0003037812 */ /* 0x000fc400078ec0ff */
[----:B------:R-:W-:Y:S02]  /*0b10*/  LEA.HI R6, R7, R152, RZ, 0x2 ;  /* 0x0000009807067211 */ /* 0x000fe400078f10ff */
[----:B------:R-:W-:Y:S01]  /*0b20*/  LEA.HI R2, R2, R5, RZ, 0x1 ;  /* 0x0000000502027211 */ /* 0x000fe200078f08ff */
[----:B------:R-:W-:Y:S01]  /*0b30*/  IMAD R3, R4, 0x40, R3 ;  /* 0x0000004004037824 */ /* 0x000fe200078e0203 */
[--C-:B------:R-:W-:Y:S02]  /*0b40*/  SHF.R.S32.HI R8, RZ, 0x2, R6.reuse ;  /* 0x00000002ff087819 */ /* 0x100fe40000011406 */
[----:B------:R-:W-:Y:S02]  /*0b50*/  SHF.R.S32.HI R9, RZ, 0x1f, R6 ;  /* 0x0000001fff097819 */ /* 0x000fe40000011406 */
[----:B------:R-:W-:Y:S02]  /*0b60*/  SHF.R.S32.HI R153, RZ, 0x7, R153 ;  /* 0x00000007ff997819 */ /* 0x000fe40000011499 */
[----:B------:R-:W-:-:S02]  /*0b70*/  LOP3.LUT R10, R10, 0xfffffffc, RZ, 0xc0, !PT ;  /* 0xfffffffc0a0a7812 */ /* 0x000fc400078ec0ff */
[----:B------:R-:W-:Y:S01]  /*0b80*/  LEA.HI R9, R9, R8, RZ, 0x3 ;  /* 0x0000000809097211 */ /* 0x000fe200078f18ff */
[----:B------:R-:W-:Y:S01]  /*0b90*/  IMAD.HI R4, R153, 0x55555556, RZ ;  /* 0x5555555699047827 */ /* 0x000fe200078e02ff */
[----:B------:R-:W-:Y:S02]  /*0ba0*/  LOP3.LUT R2, R2, 0x1ffffffe, RZ, 0xc0, !PT ;  /* 0x1ffffffe02027812 */ /* 0x000fe400078ec0ff */
[----:B------:R-:W-:Y:S01]  /*0bb0*/  LEA.HI R0, R0, R157, RZ, 0x3 ;  /* 0x0000009d00007211 */ /* 0x000fe200078f18ff */
[----:B------:R-:W-:Y:S01]  /*0bc0*/  IMAD.IADD R10, R157, 0x1, -R10 ;  /* 0x000000019d0a7824 */ /* 0x000fe200078e0a0a */
[----:B------:R-:W-:Y:S01]  /*0bd0*/  LOP3.LUT R9, R9, 0xfffffff8, RZ, 0xc0, !PT ;  /* 0xfffffff809097812 */ /* 0x000fe200078ec0ff */
[----:B------:R-:W-:Y:S01]  /*0be0*/  IMAD.IADD R2, R5, 0x1, -R2 ;  /* 0x0000000105027824 */ /* 0x000fe200078e0a02 */
[----:B------:R-:W-:Y:S02]  /*0bf0*/  LEA.HI R7, R7, R152, RZ, 0x5 ;  /* 0x0000009807077211 */ /* 0x000fe400078f28ff */
[----:B------:R-:W-:Y:S01]  /*0c00*/  LOP3.LUT R18, R0, 0xfffffff8, RZ, 0xc0, !PT ;  /* 0xfffffff800127812 */ /* 0x000fe200078ec0ff */
[----:B------:R-:W-:Y:S01]  /*0c10*/  IMAD.IADD R8, R8, 0x1, -R9 ;  /* 0x0000000108087824 */ /* 0x000fe200078e0a09 */
[----:B------:R-:W-:Y:S01]  /*0c20*/  LEA.HI R4, R4, R4, RZ, 0x1 ;  /* 0x0000000404047211 */ /* 0x000fe200078f08ff */
[----:B------:R-:W-:Y:S01]  /*0c30*/  IMAD R155, R2, 0x8, R3 ;  /* 0x00000008029b7824 */ /* 0x000fe200078e0203 */
[----:B------:R-:W-:Y:S01]  /*0c40*/  LEA.HI R5, R10, R10, RZ, 0x1 ;  /* 0x0000000a0a057211 */ /* 0x000fe200078f08ff */
[----:B------:R-:W-:Y:S01]  /*0c50*/  IMAD.IADD R18, R157, 0x1, -R18 ;  /* 0x000000019d127824 */ /* 0x000fe200078e0a12 */
[----:B------:R-:W-:Y:S01]  /*0c60*/  SHF.R.S32.HI R7, RZ, 0x5, R7 ;  /* 0x00000005ff077819 */ /* 0x000fe20000011407 */
[----:B------:R-:W-:Y:S01]  /*0c70*/  IMAD R4, R4, -0x3, R153 ;  /* 0xfffffffd04047824 */ /* 0x000fe200078e0299 */
[----:B------:R-:W-:Y:S01]  /*0c80*/  LOP3.LUT R5, R5, 0x1ffffffe, RZ, 0xc0, !PT ;  /* 0x1ffffffe05057812 */ /* 0x000fe200078ec0ff */
[----:B------:R-:W-:Y:S01]  /*0c90*/  IMAD.SHL.U32 R19, R18, 0x8, RZ ;  /* 0x0000000812137824 */ /* 0x000fe200078e00ff */
[----:B------:R-:W-:Y:S01]  /*0ca0*/  LOP3.LUT R3, R6, 0x7ffffffc, RZ, 0xc0, !PT ;  /* 0x7ffffffc06037812 */ /* 0x000fe200078ec0ff */
[----:B------:R-:W-:Y:S01]  /*0cb0*/  IMAD R7, R7, 0x10, R8 ;  /* 0x0000001007077824 */ /* 0x000fe200078e0208 */
[----:B------:R-:W-:Y:S01]  /*0cc0*/  SHF.R.S32.HI R23, RZ, 0x3, R0 ;  /* 0x00000003ff177819 */ /* 0x000fe20000011400 */
[----:B------:R-:W-:Y:S01]  /*0cd0*/  IMAD.IADD R5, R10, 0x1, -R5 ;  /* 0x000000010a057824 */ /* 0x000fe200078e0a05 */
[----:B------:R-:W-:Y:S01]  /*0ce0*/  SHF.R.S32.HI R156, RZ, 0x1f, R19 ;  /* 0x0000001fff9c7819 */ /* 0x000fe20000011413 */
[----:B------:R-:W-:-:S02]  /*0cf0*/  IMAD R154, R4, 0x40, R7 ;  /* 0x00000040049a7824 */ /* 0x000fc400078e0207 */
[----:B------:R-:W-:Y:S02]  /*0d00*/  IMAD.IADD R16, R152, 0x1, -R3 ;  /* 0x0000000198107824 */ /* 0x000fe400078e0a03 */
[----:B------:R-:W-:-:S07]  /*0d10*/  IMAD R17, R5, 0x8, R154 ;  /* 0x0000000805117824 */ /* 0x000fce00078e029a */
.L_x_14032:
        /* <DEDUP_REMOVED lines=32> */
[----:B-----5:R-:W-:-:S14]  /*0f20*/  @P2 BRA `(.L_x_13937) ;  /* 0x0000000000382947 */ /* 0x020fdc0003800000 */
        /* <DEDUP_REMOVED lines=14> */
.L_x_13937:
        /* <DEDUP_REMOVED lines=9> */
.L_x_13938:
        /* <DEDUP_REMOVED lines=13> */
.L_x_13939:
        /* <DEDUP_REMOVED lines=29> */
.L_x_13941:
[----:B------:R-:W-:-:S11]  /*1340*/  UISETP.NE.AND UP0, UPT, UR5, 0x1, UPT ;  /* 0x000000010500788c */ /* 0x000fd6000bf05270 */
[----:B------:R-:W-:Y:S02]  /*1350*/  @UP0 ULDC.64 UR8, c[0x0][0x9e8] ;  /* 0x00027a0000080ab9 */ /* 0x000fe40000000a00 */
[----:B------:R-:W-:-:S04]  /*1360*/  UIMAD.WIDE.U32 UR6, UR4, UR8, URZ ;  /* 0x00000008040672a5 */ /* 0x000fc8000f8e003f */
[----:B------:R-:W-:-:S12]  /*1370*/  @UP0 USHF.R.U32.HI UR4, URZ, UR9, UR7 ;  /* 0x000000093f040299 */ /* 0x000fd80008011607 */
.L_x_13942:
[----:B------:R-:W-:-:S06]  /*1380*/  UIMAD UR4, UR4, UR5, UR5 ;  /* 0x00000005040472a4 */ /* 0x000fcc000f8e0205 */
[----:B------:R-:W-:-:S07]  /*1390*/  VIMNMX R0, R0, UR4, PT ;  /* 0x0000000400007c48 */ /* 0x000fce000bfe0100 */
.L_x_13940:
        /* <DEDUP_REMOVED lines=32> */
.L_x_13944:
[----:B------:R-:W-:-:S11]  /*15a0*/  UISETP.NE.AND UP0, UPT, UR5, 0x1, UPT ;  /* 0x000000010500788c */ /* 0x000fd6000bf05270 */
[----:B------:R-:W-:Y:S02]  /*15b0*/  @UP0 ULDC.64 UR10, c[0x0][0x9e8] ;  /* 0x00027a00000a0ab9 */ /* 0x000fe40000000a00 */
[----:B------:R-:W-:-:S04]  /*15c0*/  UIMAD.WIDE.U32 UR6, UR4, UR10, URZ ;  /* 0x0000000a040672a5 */ /* 0x000fc8000f8e003f */
[----:B------:R-:W-:-:S12]  /*15d0*/  @UP0 USHF.R.U32.HI UR4, URZ, UR11, UR7 ;  /* 0x0000000b3f040299 */ /* 0x000fd80008011607 */
.L_x_13945:
[----:B------:R-:W-:-:S04]  /*15e0*/  UIMAD UR4, UR4, UR5, URZ ;  /* 0x00000005040472a4 */ /* 0x000fc8000f8e023f */
[----:B------:R-:W-:-:S04]  /*15f0*/  UISETP.LT.AND UP0, UPT, UR9, UR4, UPT ;  /* 0x000000040900728c */ /* 0x000fc8000bf01270 */
[----:B------:R-:W-:-:S12]  /*1600*/  USEL UR9, UR9, UR4, !UP0 ;  /* 0x0000000409097287 */ /* 0x000fd8000c000000 */
.L_x_13943:
        /* <DEDUP_REMOVED lines=13> */
[----:B------:R-:W-:Y:S02]  /*16e0*/  CS2R R24, SRZ ;  /* 0x0000000000187805 */ /* 0x000fe4000001ff00 */
[----:B------:R-:W-:Y:S01]  /*16f0*/  CS2R R12, SRZ ;  /* 0x00000000000c7805 */ /* 0x000fe2000001ff00 */
[----:B------:R-:W-:Y:S01]  /*1700*/  IMAD.MOV.U32 R106, RZ, RZ, RZ ;  /* 0x000000ffff6a7224 */ /* 0x000fe200078e00ff */
[----:B------:R-:W-:Y:S01]  /*1710*/  USEL UR42, URZ, UR4, !UP0 ;  /* 0x000000043f2a7287 */ /* 0x000fe2000c000000 */
[----:B------:R-:W-:Y:S01]  /*1720*/  IMAD.MOV.U32 R27, RZ, RZ, RZ ;  /* 0x000000ffff1b7224 */ /* 0x000fe200078e00ff */
[----:B------:R-:W-:Y:S02]  /*1730*/  CS2R R102, SRZ ;  /* 0x0000000000667805 */ /* 0x000fe4000001ff00 */
[----:B------:R-:W-:-:S02]  /*1740*/  CS2R R100, SRZ ;  /* 0x0000000000647805 */ /* 0x000fc4000001ff00 */
[----:B------:R-:W-:Y:S02]  /*1750*/  CS2R R98, SRZ ;  /* 0x0000000000627805 */ /* 0x000fe4000001ff00 */
[----:B------:R-:W-:Y:S02]  /*1760*/  CS2R R96, SRZ ;  /* 0x0000000000607805 */ /* 0x000fe4000001ff00 */
[----:B------:R-:W-:Y:S02]  /*1770*/  ISETP.GT.AND P1, PT, R88, UR42, PT ;  /* 0x0000002a58007c0c */ /* 0x000fe4000bf24270 */
[----:B------:R-:W-:Y:S02]  /*1780*/  CS2R R94, SRZ ;  /* 0x00000000005e7805 */ /* 0x000fe4000001ff00 */
[----:B------:R-:W-:Y:S02]  /*1790*/  CS2R R92, SRZ ;  /* 0x00000000005c7805 */ /* 0x000fe4000001ff00 */
[----:B------:R-:W-:Y:S01]  /*17a0*/  CS2R R90, SRZ ;  /* 0x00000000005a7805 */ /* 0x000fe2000001ff00 */
[----:B------:R-:W-:-:S06]  /*17b0*/  IMAD.MOV.U32 R89, RZ, RZ, RZ ;  /* 0x000000ffff597224 */ /* 0x000fcc00078e00ff */
        /* <DEDUP_REMOVED lines=32> */
.L_x_13947:
        /* <DEDUP_REMOVED lines=9> */
.L_x_14125:
[----:B------:R-:W-:Y:S05]  /*1a50*/  @!P0 BRA `(.L_x_13949) ;  /* 0x0000000000048947 */ /* 0x000fea0003800000 */
[----:B------:R-:W-:Y:S01]  /*1a60*/  BPT.TRAP 0x1 ;  /* 0x000000040000795c */ /* 0x000fe20000300000 */
.L_x_13949:
[----:B------:R-:W-:Y:S02]  /*1a70*/  IMAD.U32 R13, RZ, RZ, UR46 ;  /* 0x0000002eff0d7e24 */ /* 0x000fe4000f8e00ff */
[----:B0-----:R-:W-:-:S03]  /*1a80*/  IMAD.U32 R0, RZ, RZ, UR47 ;  /* 0x0000002fff007e24 */ /* 0x001fc6000f8e00ff */
[----:B------:R-:W-:Y:S02]  /*1a90*/  LEA R13, R13, UR45, 0x3 ;  /* 0x0000002d0d0d7c11 */ /* 0x000fe4000f8e18ff */
[----:B------:R-:W-:-:S04]  /*1aa0*/  SHF.L.U32 R0, R0, 0x1f, RZ ;  /* 0x0000001f00007819 */ /* 0x000fc800000006ff */
[----:B------:R0:W1:Y:S01]  /*1ab0*/  SYNCS.PHASECHK.TRANS64.TRYWAIT P1, [R13+URZ+0x16830], R0 ;  /* 0x016830000d0075a7 */ /* 0x000062000802017f */
[----:B------:R-:W-:Y:S05]  /*1ac0*/  @!P0 BRA `(.L_x_13950) ;  /* 0x0000000000048947 */ /* 0x000fea0003800000 */
[----:B------:R-:W-:Y:S01]  /*1ad0*/  BPT.TRAP 0x1 ;  /* 0x000000040000795c */ /* 0x000fe20000300000 */
.L_x_13950:
[----:B-1----:R-:W-:Y:S05]  /*1ae0*/  @P1 BRA `(.L_x_13951) ;  /* 0x0000000000081947 */ /* 0x002fea0003800000 */
[----:B------:R-:W1:Y:S02]  /*1af0*/  SYNCS.PHASECHK.TRANS64.TRYWAIT P1, [R13+URZ+0x16830], R0 ;  /* 0x016830000d0075a7 */ /* 0x000e64000802017f */
[----:B-1----:R-:W-:Y:S05]  /*1b00*/  @!P1 BRA `(.L_x_13952) ;  /* 0x0000014c00889947 */ /* 0x002fea0003800000 */
.L_x_13951:
        /* <DEDUP_REMOVED lines=35> */
.L_x_13953:
[----:B------:R-:W-:Y:S01]  /*1d40*/  UISETP.NE.AND UP1, UPT, UR51, URZ, UPT ;  /* 0x0000003f3300728c */ /* 0x000fe2000bf25270 */
[----:B------:R-:W-:Y:S01]  /*1d50*/  R2UR UR6, R13 ;  /* 0x000000000d0672ca */ /* 0x000fe200000e0000 */
[----:B------:R-:W-:Y:S01]  /*1d60*/  ULDC UR7, c[0x0][0x9d8] ;  /* 0x0002760000077ab9 */ /* 0x000fe20000000800 */
[----:B------:R-:W-:Y:S01]  /*1d70*/  UISETP.NE.AND UP0, UPT, UR50, URZ, UPT ;  /* 0x0000003f3200728c */ /* 0x000fe2000bf05270 */
[----:B------:R-:W-:Y:S01]  /*1d80*/  FMUL.FTZ R7, R34, UR7 ;  /* 0x0000000722077c20 */ /* 0x000fe20008410000 */
[----:B------:R-:W-:Y:S01]  /*1d90*/  FMUL.FTZ R34, R63, UR7 ;  /* 0x000000073f227c20 */ /* 0x000fe20008410000 */
[----:B------:R-:W-:Y:S01]  /*1da0*/  PLOP3.LUT P1, PT, PT, PT, UP1, 0x80, 0x0 ;  /* 0x000000000000781c */ /* 0x000fe20003f2f018 */
[----:B------:R-:W-:Y:S01]  /*1db0*/  VIADD R63, R17, UR40 ;  /* 0x00000028113f7c36 */ /* 0x000fe20008000000 */
[----:B------:R-:W-:Y:S01]  /*1dc0*/  PLOP3.LUT P2, PT, PT, PT, UP1, 0x80, 0x0 ;  /* 0x000000000000781c */ /* 0x000fe20003f4f018 */
[----:B------:R-:W-:Y:S01]  /*1dd0*/  FMUL.FTZ R9, R38, UR7 ;  /* 0x0000000726097c20 */ /* 0x000fe20008410000 */
[----:B------:R-:W-:Y:S01]  /*1de0*/  FMUL.FTZ R6, R35, UR7 ;  /* 0x0000000723067c20 */ /* 0x000fe20008410000 */
[----:B------:R-:W-:Y:S01]  /*1df0*/  @UP1 ULDC UR10, c[0x0][0x44c] ;  /* 0x00011300000a1ab9 */ /* 0x000fe20000000800 */
[----:B------:R-:W-:Y:S01]  /*1e00*/  FMUL.FTZ R38, R40, UR7 ;  /* 0x0000000728267c20 */ /* 0x000fe20008410000 */
[----:B------:R-:W-:Y:S01]  /*1e10*/  FMUL.FTZ R35, R62, UR7 ;  /* 0x000000073e237c20 */ /* 0x000fe20008410000 */
[----:B------:R-:W-:Y:S01]  /*1e20*/  FMUL.FTZ R40, R66, UR7 ;  /* 0x0000000742287c20 */ /* 0x000fe20008410000 */
[----:B------:R-:W-:Y:S01]  /*1e30*/  FMUL.FTZ R66, R69, UR7 ;  /* 0x0000000745427c20 */ /* 0x000fe20008410000 */
[----:B------:R-:W-:Y:S01]  /*1e40*/  UIADD3 UR6, UR6, 0x16840, URZ ;  /* 0x0001684006067890 */ /* 0x000fe2000fffe03f */
[----:B------:R-:W-:Y:S01]  /*1e50*/  FMUL.FTZ R5, R24, UR7 ;  /* 0x0000000718057c20 */ /* 0x000fe20008410000 */
[----:B------:R-:W-:Y:S01]  /*1e60*/  FMUL.FTZ R12, R25, UR7 ;  /* 0x00000007190c7c20 */ /* 0x000fe20008410000 */
[----:B01----:R-:W-:Y:S01]  /*1e70*/  @P1 IMAD.HI.U32 R13, R63, UR10, RZ ;  /* 0x0000000a3f0d1c27 */ /* 0x003fe2000f8e00ff */
        /* <DEDUP_REMOVED lines=9> */
[----:B------:R-:W0:Y:S01]  /*1f10*/  SHFL.IDX PT, R62, R63, RZ, 0x1c1f ;  /* 0x001c1fff3f3e7589 */ /* 0x000e2200000e0000 */
[----:B------:R-:W-:-:S02]  /*1f20*/  IMAD R69, R88, R13, 0x80 ;  /* 0x0000008058457424 */ /* 0x000fc400078e020d */
        /* <DEDUP_REMOVED lines=144> */
.L_x_13956:
[----:B------:R-:W-:Y:S02]  /*2830*/  ULDC UR6, c[0x0][0x9e4] ;  /* 0x0002790000067ab9 */ /* 0x000fe40000000800 */
[----:B------:R-:W-:-:S05]  /*2840*/  IMAD.U32 R62, RZ, RZ, UR6 ;  /* 0x00000006ff3e7e24 */ /* 0x000fca000f8e00ff */
[----:B------:R-:W-:-:S13]  /*2850*/  ISETP.NE.AND P1, PT, R62, 0x1, PT ;  /* 0x000000013e00780c */ /* 0x000fda0003f25270 */
[----:B------:R-:W1:Y:S02]  /*2860*/  @P1 LDC.64 R56, c[0x0][0x9e8] ;  /* 0x00027a00ff381b82 */ /* 0x000e640000000a00 */
[----:B-1----:R-:W-:-:S05]  /*2870*/  @P1 IMAD.HI.U32 R56, R67, R56, RZ ;  /* 0x0000003843381227 */ /* 0x002fca00078e00ff */
[----:B------:R-:W-:-:S07]  /*2880*/  @P1 SHF.R.U32.HI R67, RZ, R57, R56 ;  /* 0x00000039ff431219 */ /* 0x000fce0000011638 */
.L_x_13957:
[----:B------:R-:W-:Y:S05]  /*2890*/  BSYNC B0 ;  /* 0x0000000000007941 */ /* 0x000fea0003800000 */
.L_x_13955:
[----:B------:R-:W-:-:S04]  /*28a0*/  IMAD R67, R67, R62, -R74 ;  /* 0x0000003e43437224 */ /* 0x000fc800078e0a4a */
[----:B------:R-:W-:-:S05]  /*28b0*/  IMAD R56, R16, -0x2, R67 ;  /* 0xfffffffe10387824 */ /* 0x000fca00078e0243 */
[----:B------:R-:W-:Y:S02]  /*28c0*/  VIADDMNMX R13, R56, R62, R13, PT ;  /* 0x0000003e380d7246 */ /* 0x000fe4000380010d */
[----:B------:R-:W-:-:S07]  /*28d0*/  VIMNMX R65, R65, R56, !PT ;  /* 0x0000003841417248 */ /* 0x000fce0007fe0100 */
.L_x_13954:
[----:B------:R-:W2:Y:S01]  /*28e0*/  LDL.LU R57, [R1] ;  /* 0x0000000001397983 */ /* 0x000ea20000300800 */
[C---:B------:R-:W-:Y:S01]  /*28f0*/  ISETP.GE.AND P6, PT, R69.reuse, 0xa, PT ;  /* 0x0000000a4500780c */ /* 0x040fe20003fc6270 */
[----:B------:R-:W-:Y:S01]  /*2900*/  UISETP.NE.AND UP0, UPT, UR50, URZ, UPT ;  /* 0x0000003f3200728c */ /* 0x000fe2000bf05270 */
[C---:B------:R-:W-:Y:S02]  /*2910*/  ISETP.GE.AND P1, PT, R69.reuse, 0x2, PT ;  /* 0x000000024500780c */ /* 0x040fe40003f26270 */
[C---:B------:R-:W-:Y:S02]  /*2920*/  ISETP.GE.AND P2, PT, R69.reuse, 0x9, PT ;  /* 0x000000094500780c */ /* 0x040fe40003f46270 */
[----:B------:R-:W-:Y:S02]  /*2930*/  ISETP.GE.AND P5, PT, R69, 0x11, PT ;  /* 0x000000114500780c */ /* 0x000fe40003fa6270 */
[C---:B------:R-:W-:Y:S02]  /*2940*/  ISETP.GT.AND P4, PT, R65.reuse, 0x1, !P1 ;  /* 0x000000014100780c */ /* 0x040fe40004f84270 */
[----:B------:R-:W-:-:S02]  /*2950*/  ISETP.GT.AND P3, PT, R65, 0x8, !P2 ;  /* 0x000000084100780c */ /* 0x000fc40005764270 */
[C---:B------:R-:W-:Y:S02]  /*2960*/  ISETP.LT.OR P4, PT, R13.reuse, 0x2, P4 ;  /* 0x000000020d00780c */ /* 0x040fe40002781670 */
[----:B------:R-:W-:Y:S02]  /*2970*/  ISETP.LT.OR P3, PT, R13, 0x9, P3 ;  /* 0x000000090d00780c */ /* 0x000fe40001f61670 */
[----:B------:R-:W-:Y:S02]  /*2980*/  FSEL R130, R12, -INF , !P4 ;  /* 0xff8000000c827808 */ /* 0x000fe40006000000 */
[----:B------:R-:W-:Y:S01]  /*2990*/  FSEL R128, R89, -INF , !P3 ;  /* 0xff80000059807808 */ /* 0x000fe20005800000 */
[----:B------:R-:W1:Y:S01]  /*29a0*/  SHFL.IDX PT, R12, R63, 0x1, 0x1c1f ;  /* 0x003c1f003f0c7f89 */ /* 0x000e6200000e0000 */
[C---:B------:R-:W-:Y:S02]  /*29b0*/  ISETP.GT.AND P4, PT, R65.reuse, 0x9, !P6 ;  /* 0x000000094100780c */ /* 0x040fe40007784270 */
[----:B------:R-:W-:-:S02]  /*29c0*/  ISETP.GT.AND P3, PT, R65, 0x10, !P5 ;  /* 0x000000104100780c */ /* 0x000fc40006f64270 */
[C---:B------:R-:W-:Y:S02]  /*29d0*/  ISETP.LT.OR P4, PT, R13.reuse, 0xa, P4 ;  /* 0x0000000a0d00780c */ /* 0x040fe40002781670 */
[----:B------:R-:W-:Y:S02]  /*29e0*/  ISETP.LT.OR P3, PT, R13, 0x11, P3 ;  /* 0x000000110d00780c */ /* 0x000fe40001f61670 */
[----:B0-----:R-:W-:Y:S02]  /*29f0*/  FSEL R126, R90, -INF , !P4 ;  /* 0xff8000005a7e7808 */ /* 0x001fe40006000000 */
[----:B------:R-:W-:Y:S02]  /*2a00*/  ISETP.GE.AND P4, PT, R69, 0x19, PT ;  /* 0x000000194500780c */ /* 0x000fe40003f86270 */
[----:B------:R-:W-:Y:S02]  /*2a10*/  FSEL R124, R91, -INF , !P3 ;  /* 0xff8000005b7c7808 */ /* 0x000fe40005800000 */
[----:B--2---:R-:W-:-:S04]  /*2a20*/  LOP3.LUT R57, R57, 0xfffffffb, RZ, 0xc0, !PT ;  /* 0xfffffffb39397812 */ /* 0x004fc800078ec0ff */
[----:B------:R-:W-:-:S04]  /*2a30*/  @P6 LOP3.LUT R57, R57, 0x4, RZ, 0xfc, !PT ;  /* 0x0000000439396812 */ /* 0x000fc800078efcff */
[----:B------:R-:W-:-:S04]  /*2a40*/  LOP3.LUT R57, R57, 0xfffffff7, RZ, 0xc0, !PT ;  /* 0xfffffff739397812 */ /* 0x000fc800078ec0ff */
[----:B------:R-:W-:Y:S02]  /*2a50*/  @P5 LOP3.LUT R57, R57, 0x8, RZ, 0xfc, !PT ;  /* 0x0000000839395812 */ /* 0x000fe400078efcff */
[----:B------:R-:W-:Y:S02]  /*2a60*/  ISETP.GE.AND P5, PT, R69, 0x12, PT ;  /* 0x000000124500780c */ /* 0x000fe40003fa6270 */
[----:B------:R-:W-:Y:S02]  /*2a70*/  LOP3.LUT R57, R57, 0xffffffef, RZ, 0xc0, !PT ;  /* 0xffffffef39397812 */ /* 0x000fe400078ec0ff */
[----:B------:R-:W-:-:S04]  /*2a80*/  ISETP.GT.AND P3, PT, R65, 0x11, !P5 ;  /* 0x000000114100780c */ /* 0x000fc80006f64270 */
[----:B------:R-:W-:-:S04]  /*2a90*/  ISETP.LT.OR P3, PT, R13, 0x12, P3 ;  /* 0x000000120d00780c */ /* 0x000fc80001f61670 */
[----:B------:R-:W-:Y:S02]  /*2aa0*/  FSEL R120, R92, -INF , !P3 ;  /* 0xff8000005c787808 */ /* 0x000fe40005800000 */
[----:B------:R-:W-:Y:S02]  /*2ab0*/  @P5 LOP3.LUT R57, R57, 0x10, RZ, 0xfc, !PT ;  /* 0x0000001039395812 */ /* 0x000fe400078efcff */
[----:B------:R-:W-:Y:S02]  /*2ac0*/  ISETP.GT.AND P3, PT, R65, 0x18, !P4 ;  /* 0x000000184100780c */ /* 0x000fe40006764270 */
[----:B------:R-:W-:Y:S02]  /*2ad0*/  LOP3.LUT R57, R57, 0xfdffffff, RZ, 0xc0, !PT ;  /* 0xfdffffff39397812 */ /* 0x000fe400078ec0ff */
[----:B------:R-:W-:Y:S02]  /*2ae0*/  ISETP.LT.OR P3, PT, R13, 0x19, P3 ;  /* 0x000000190d00780c */ /* 0x000fe40001f61670 */
[----:B------:R-:W-:-:S02]  /*2af0*/  @P4 LOP3.LUT R57, R57, 0x2000000, RZ, 0xfc, !PT ;  /* 0x0200000039394812 */ /* 0x000fc400078efcff */
        /* <DEDUP_REMOVED lines=150> */
[----:B------:R-:W-:-:S03]  /*3460*/  ISETP.GT.AND P6, PT, R65, 0x79, !P6 ;  /* 0x000000794100780c */ /* 0x000fc600077c4270 */
[----:B------:R0:W-:Y:S01]  /*3470*/  STL [R1], R57 ;  /* 0x0000003901007387 */ /* 0x0001e20000100800 */
[----:B------:R-:W-:-:S04]  /*3480*/  ISETP.LT.OR P6, PT, R13, 0x7a, P6 ;  /* 0x0000007a0d00780c */ /* 0x000fc800037c1670 */
[----:B------:R-:W-:Y:S02]  /*3490*/  FSEL R42, R85, -INF , !P6 ;  /* 0xff800000552a7808 */ /* 0x000fe40007000000 */
[----:B------:R-:W-:-:S13]  /*34a0*/  PLOP3.LUT P6, PT, PT, PT, UP0, 0x40, 0x0 ;  /* 0x000000000000781c */ /* 0x000fda0003fce808 */
[----:B0-----:R-:W-:Y:S05]  /*34b0*/  @P6 BRA `(.L_x_13958) ;  /* 0x0000000000646947 */ /* 0x001fea0003800000 */
        /* <DEDUP_REMOVED lines=14> */
.L_x_13960:
[----:B------:R-:W-:Y:S02]  /*35a0*/  ULDC UR6, c[0x0][0x9e4] ;  /* 0x0002790000067ab9 */ /* 0x000fe40000000800 */
[----:B------:R-:W-:-:S05]  /*35b0*/  IMAD.U32 R47, RZ, RZ, UR6 ;  /* 0x00000006ff2f7e24 */ /* 0x000fca000f8e00ff */
[----:B------:R-:W-:-:S13]  /*35c0*/  ISETP.NE.AND P6, PT, R47, 0x1, PT ;  /* 0x000000012f00780c */ /* 0x000fda0003fc5270 */
[----:B------:R-:W0:Y:S02]  /*35d0*/  @P6 LDC.64 R12, c[0x0][0x9e8] ;  /* 0x00027a00ff0c6b82 */ /* 0x000e240000000a00 */
[----:B0-----:R-:W-:-:S05]  /*35e0*/  @P6 IMAD.HI.U32 R12, R43, R12, RZ ;  /* 0x0000000c2b0c6227 */ /* 0x001fca00078e00ff */
[----:B------:R-:W-:-:S07]  /*35f0*/  @P6 SHF.R.U32.HI R43, RZ, R13, R12 ;  /* 0x0000000dff2b6219 */ /* 0x000fce000001160c */
.L_x_13961:
[----:B------:R-:W-:Y:S05]  /*3600*/  BSYNC B0 ;  /* 0x0000000000007941 */ /* 0x000fea0003800000 */
.L_x_13959:
[----:B------:R-:W-:-:S04]  /*3610*/  IMAD R43, R43, R47, -R74 ;  /* 0x0000002f2b2b7224 */ /* 0x000fc800078e0a4a */
[----:B------:R-:W-:-:S05]  /*3620*/  IMAD R12, R16, -0x2, R43 ;  /* 0xfffffffe100c7824 */ /* 0x000fca00078e022b */
[----:B------:R-:W-:Y:S02]  /*3630*/  VIADDMNMX R5, R12, R47, R5, PT ;  /* 0x0000002f0c057246 */ /* 0x000fe40003800105 */
[----:B------:R-:W-:-:S07]  /*3640*/  VIMNMX R37, R37, R12, !PT ;  /* 0x0000000c25257248 */ /* 0x000fce0007fe0100 */
.L_x_13958:
        /* <DEDUP_REMOVED lines=164> */
[----:B------:R-:W-:Y:S01]  /*4090*/  ISETP.GT.AND P6, PT, R37, 0x79, !P6 ;  /* 0x000000792500780c */ /* 0x000fe200077c4270 */
[-CC-:B------:R-:W-:Y:S01]  /*40a0*/  FFMA.FTZ R148, R39, R9.reuse, -R31.reuse ;  /* 0x0000000927947223 */ /* 0x180fe2000001081f */
[----:B------:R-:W-:Y:S01]  /*40b0*/  FSEL R0, R0, -INF , !P1 ;  /* 0xff80000000007808 */ /* 0x000fe20004800000 */
[-CC-:B------:R-:W-:Y:S01]  /*40c0*/  FFMA.FTZ R3, R130, R9.reuse, -R31.reuse ;  /* 0x0000000982037223 */ /* 0x180fe2000001081f */
[----:B------:R-:W-:Y:S01]  /*40d0*/  LOP3.LUT P1, RZ, R57, 0x4000000, RZ, 0xc0, !PT ;  /* 0x0400000039ff7812 */ /* 0x000fe2000782c0ff */
[-CC-:B------:R-:W-:Y:S01]  /*40e0*/  FFMA.FTZ R150, R128, R9.reuse, -R31.reuse ;  /* 0x0000000980967223 */ /* 0x180fe2000001081f */
[----:B------:R-:W-:Y:S01]  /*40f0*/  FMNMX.FTZ R11, R0, R94, !PT ;  /* 0x0000005e000b7209 */ /* 0x000fe20007810000 */
[----:B------:R-:W-:Y:S01]  /*4100*/  MUFU.EX2 R148, R148 ;  /* 0x0000009400947308 */ /* 0x000fe20000000800 */
[----:B------:R-:W-:Y:S01]  /*4110*/  ISETP.GT.AND P1, PT, R37, 0x68, !P1 ;  /* 0x000000682500780c */ /* 0x000fe20004f24270 */
[--C-:B------:R-:W-:Y:S01]  /*4120*/  FFMA.FTZ R7, R126, R9, -R31.reuse ;  /* 0x000000097e077223 */ /* 0x100fe2000001081f */
[----:B------:R-:W-:Y:S01]  /*4130*/  FMNMX.FTZ R11, R76, R11, !PT ;  /* 0x0000000b4c0b7209 */ /* 0x000fe20007810000 */
[-CC-:B------:R-:W-:Y:S01]  /*4140*/  FFMA.FTZ R144, R124, R9.reuse, -R31.reuse ;  /* 0x000000097c907223 */ /* 0x180fe2000001081f */
[----:B------:R-:W-:Y:S01]  /*4150*/  ISETP.LT.OR P1, PT, R5, 0x69, P1 ;  /* 0x000000690500780c */ /* 0x000fe20000f21670 */
[--C-:B------:R-:W-:Y:S01]  /*4160*/  FFMA.FTZ R120, R120, R9, -R31.reuse ;  /* 0x0000000978787223 */ /* 0x100fe2000001081f */
[----:B------:R-:W-:Y:S01]  /*4170*/  FMNMX.FTZ R11, R92, R11, !PT ;  /* 0x0000000b5c0b7209 */ /* 0x000fe20007810000 */
[----:B------:R-:W0:Y:S01]  /*4180*/  MUFU.EX2 R3, R3 ;  /* 0x0000000300037308 */ /* 0x000e220000000800 */
        /* <DEDUP_REMOVED lines=32> */
[----:B0-----:R-:W-:Y:S01]  /*4390*/  FSEL R96, R21, -INF , !P2 ;  /* 0xff80000015607808 */ /* 0x001fe20005000000 */
[--C-:B------:R-:W-:Y:S01]  /*43a0*/  FFMA.FTZ R21, R54, R9, -R31.reuse ;  /* 0x0000000936157223 */ /* 0x100fe2000001081f */
[----:B------:R-:W-:Y:S01]  /*43b0*/  FMNMX.FTZ R25, R14, R15, !PT ;  /* 0x0000000f0e197209 */ /* 0x000fe20007810000 */
[-CC-:B------:R-:W-:Y:S01]  /*43c0*/  FFMA.FTZ R124, R56, R9.reuse, -R31.reuse ;  /* 0x00000009387c7223 */ /* 0x180fe2000001081f */
[-CC-:B------:R-:W-:Y:S01]  /*43d0*/  FFMA.FTZ R126, R52, R9.reuse, -R31.reuse ;  /* 0x00000009347e7223 */ /* 0x180fe2000001081f */
[--C-:B------:R-:W-:Y:S01]  /*43e0*/  FFMA.FTZ R39, R50, R9, -R31.reuse ;  /* 0x0000000932277223 */ /* 0x100fe2000001081f */
[----:B------:R-:W-:Y:S01]  /*43f0*/  FMNMX.FTZ R25, R80, R25, !PT ;  /* 0x0000001950197209 */ /* 0x000fe20007810000 */
[----:B------:R0:W4:Y:S01]  /*4400*/  MUFU.EX2 R11, R120 ;  /* 0x00000078000b7308 */ /* 0x0001220000000800 */
[----:B------:R-:W-:Y:S01]  /*4410*/  FFMA.FTZ R36, R36, R9, -R31 ;  /* 0x0000000924247223 */ /* 0x000fe2000001081f */
[----:B------:R-:W-:-:S02]  /*4420*/  F2FP.BF16.F32.PACK_AB R148, R3, R148 ;  /* 0x000000940394723e */ /* 0x000fc400000010ff */
[----:B------:R-:W-:-:S04]  /*4430*/  FMNMX.FTZ R25, R78, R25, !PT ;  /* 0x000000194e197209 */ /* 0x000fc80007810000 */
[----:B------:R-:W-:Y:S01]  /*4440*/  FMNMX.FTZ R25, R30, R25, !PT ;  /* 0x000000191e197209 */ /* 0x000fe20007810000 */
[----:B------:R-:W5:Y:S01]  /*4450*/  MUFU.EX2 R146, R146 ;  /* 0x0000009200927308 */ /* 0x000f620000000800 */
[----:B0-----:R-:W-:Y:S01]  /*4460*/  FFMA.FTZ R120, R46, R9, -R31 ;  /* 0x000000092e787223 */ /* 0x001fe2000001081f */
[----:B-1----:R-:W-:Y:S01]  /*4470*/  FADD.FTZ R46, R150, R45 ;  /* 0x0000002d962e7221 */ /* 0x002fe20000010000 */
[----:B------:R-:W-:Y:S02]  /*4480*/  FMNMX.FTZ R33, R24, R25, !PT ;  /* 0x0000001918217209 */ /* 0x000fe40007810000 */
[C---:B--2---:R-:W-:Y:S01]  /*4490*/  F2FP.BF16.F32.PACK_AB R150, R7.reuse, R150 ;  /* 0x000000960796723e */ /* 0x044fe200000010ff */
[----:B------:R-:W-:Y:S01]  /*44a0*/  FADD.FTZ R45, R7, R46 ;  /* 0x0000002e072d7221 */ /* 0x000fe20000010000 */
[----:B------:R-:W-:Y:S01]  /*44b0*/  FMNMX.FTZ R33, R32, R33, !PT ;  /* 0x0000002120217209 */ /* 0x000fe20007810000 */
[----:B------:R-:W0:Y:S02]  /*44c0*/  MUFU.EX2 R140, R140 ;  /* 0x0000008c008c7308 */ /* 0x000e240000000800 */
[----:B---3--:R-:W-:Y:S01]  /*44d0*/  FADD.FTZ R46, R144, R45 ;  /* 0x0000002d902e7221 */ /* 0x008fe20000010000 */
[----:B------:R-:W-:-:S02]  /*44e0*/  FMNMX.FTZ R33, R2, R33, !PT ;  /* 0x0000002102217209 */ /* 0x000fc40007810000 */
[C---:B----4-:R-:W-:Y:S01]  /*44f0*/  F2FP.BF16.F32.PACK_AB R144, R11.reuse, R144 ;  /* 0x000000900b90723e */ /* 0x050fe200000010ff */
[----:B------:R-:W-:Y:S01]  /*4500*/  FADD.FTZ R45, R11, R46 ;  /* 0x0000002e0b2d7221 */ /* 0x000fe20000010000 */
[----:B------:R-:W-:Y:S01]  /*4510*/  FMNMX.FTZ R33, R34, R33, !PT ;  /* 0x0000002122217209 */ /* 0x000fe20007810000 */
[----:B------:R-:W1:Y:S03]  /*4520*/  MUFU.EX2 R15, R102 ;  /* 0x00000066000f7308 */ /* 0x000e660000000800 */
[----:B------:R-:W-:-:S04]  /*4530*/  FMNMX.FTZ R35, R40, R33, !PT ;  /* 0x0000002128237209 */ /* 0x000fc80007810000 */
[----:B------:R-:W-:Y:S01]  /*4540*/  FMNMX.FTZ R35, R106, R35, !PT ;  /* 0x000000236a237209 */ /* 0x000fe20007810000 */
[----:B------:R-:W2:Y:S03]  /*4550*/  MUFU.EX2 R142, R142 ;  /* 0x0000008e008e7308 */ /* 0x000ea60000000800 */
[----:B------:R-:W-:-:S04]  /*4560*/  FMNMX.FTZ R35, R44, R35, !PT ;  /* 0x000000232c237209 */ /* 0x000fc80007810000 */
[----:B------:R-:W-:Y:S01]  /*4570*/  FMNMX.FTZ R35, R118, R35, !PT ;  /* 0x0000002376237209 */ /* 0x000fe20007810000 */
[----:B------:R-:W3:Y:S03]  /*4580*/  MUFU.EX2 R25, R98 ;  /* 0x0000006200197308 */ /* 0x000ee60000000800 */
[----:B------:R-:W-:-:S04]  /*4590*/  FMNMX.FTZ R37, R122, R35, !PT ;  /* 0x000000237a257209 */ /* 0x000fc80007810000 */
[----:B------:R-:W-:Y:S01]  /*45a0*/  FMNMX.FTZ R37, R48, R37, !PT ;  /* 0x0000002530257209 */ /* 0x000fe20007810000 */
[----:B------:R-:W4:Y:S03]  /*45b0*/  MUFU.EX2 R136, R136 ;  /* 0x0000008800887308 */ /* 0x000f260000000800 */
        /* <DEDUP_REMOVED lines=9> */
[----:B-----5:R-:W-:-:S03]  /*4650*/  FFMA.FTZ R27, R68, R9, -R31 ;  /* 0x00000009441b7223 */ /* 0x020fc6000001081f */
[----:B------:R-:W5:Y:S04]  /*4660*/  SHFL.BFLY PT, R6, R37, 0x2, 0x1f ;  /* 0x0c401f0025067f89 */ /* 0x000f6800000e0000 */
[----:B------:R-:W-:Y:S08]  /*4670*/  MUFU.EX2 R35, R104 ;  /* 0x0000006800237308 */ /* 0x000ff00000000800 */
[----:B------:R-:W-:Y:S08]  /*4680*/  MUFU.EX2 R132, R132 ;  /* 0x0000008400847308 */ /* 0x000ff00000000800 */
[----:B------:R-:W-:Y:S01]  /*4690*/  MUFU.EX2 R134, R134 ;  /* 0x0000008600867308 */ /* 0x000fe20000000800 */
[----:B-----5:R-:W-:Y:S01]  /*46a0*/  FMNMX.FTZ R43, R37, R6, !PT ;  /* 0x00000006252b7209 */ /* 0x020fe20007810000 */
[-CC-:B------:R-:W-:Y:S01]  /*46b0*/  FFMA.FTZ R37, R64, R9.reuse, -R31.reuse ;  /* 0x0000000940257223 */ /* 0x180fe2000001081f */
[----:B------:R-:W-:-:S05]  /*46c0*/  FFMA.FTZ R31, R42, R9, -R31 ;  /* 0x000000092a1f7223 */ /* 0x000fca000001081f */
        /* <DEDUP_REMOVED lines=23> */
[-C--:B------:R-:W-:Y:S01]  /*4840*/  FFMA.FTZ R135, R2, R9.reuse, -R43 ;  /* 0x0000000902877223 */ /* 0x080fe2000001082b */
[----:B0-----:R-:W-:Y:S01]  /*4850*/  FADD.FTZ R32, R140, R45 ;  /* 0x0000002d8c207221 */ /* 0x001fe20000010000 */
[----:B------:R-:W0:Y:S01]  /*4860*/  MUFU.EX2 R0, R0 ;  /* 0x0000000000007308 */ /* 0x000e220000000800 */
[-CC-:B------:R-:W-:Y:S01]  /*4870*/  FFMA.FTZ R42, R86, R9.reuse, -R43.reuse ;  /* 0x00000009562a7223 */ /* 0x180fe2000001082b */
[-CC-:B------:R-:W-:Y:S01]  /*4880*/  FFMA.FTZ R141, R8, R9.reuse, -R43.reuse ;  /* 0x00000009088d7223 */ /* 0x180fe2000001082b */
[----:B-1----:R-:W-:Y:S01]  /*4890*/  FADD.FTZ R45, R15, R32 ;  /* 0x000000200f2d7221 */ /* 0x002fe20000010000 */
[-CC-:B------:R-:W-:Y:S01]  /*48a0*/  FFMA.FTZ R8, R84, R9.reuse, -R43.reuse ;  /* 0x0000000954087223 */ /* 0x180fe2000001082b */
[-CC-:B------:R-:W-:Y:S01]  /*48b0*/  FFMA.FTZ R143, R10, R9.reuse, -R43.reuse ;  /* 0x000000090a8f7223 */ /* 0x180fe2000001082b */
[-C--:B------:R-:W-:Y:S01]  /*48c0*/  FFMA.FTZ R10, R82, R9.reuse, -R43 ;  /* 0x00000009520a7223 */ /* 0x080fe2000001082b */
[----:B--2---:R-:W-:Y:S01]  /*48d0*/  FADD.FTZ R32, R142, R45 ;  /* 0x0000002d8e207221 */ /* 0x004fe20000010000 */
[----:B------:R-:W1:Y:S01]  /*48e0*/  MUFU.EX2 R151, R151 ;  /* 0x0000009700977308 */ /* 0x000e620000000800 */
[-CC-:B------:R-:W-:Y:S01]  /*48f0*/  FFMA.FTZ R129, R40, R9.reuse, -R43.reuse ;  /* 0x0000000928817223 */ /* 0x180fe2000001082b */
[-CC-:B------:R-:W-:Y:S01]  /*4900*/  FFMA.FTZ R137, R14, R9.reuse, -R43.reuse ;  /* 0x000000090e897223 */ /* 0x180fe2000001082b */
[----:B---3--:R-:W-:Y:S01]  /*4910*/  FADD.FTZ R47, R25, R32 ;  /* 0x00000020192f7221 */ /* 0x008fe20000010000 */
[-CC-:B------:R-:W-:Y:S01]  /*4920*/  FFMA.FTZ R32, R34, R9.reuse, -R43.reuse ;  /* 0x0000000922207223 */ /* 0x180fe2000001082b */
[-CC-:B------:R-:W-:Y:S01]  /*4930*/  FFMA.FTZ R14, R80, R9.reuse, -R43.reuse ;  /* 0x00000009500e7223 */ /* 0x180fe2000001082b */
[-C--:B------:R-:W-:Y:S01]  /*4940*/  FFMA.FTZ R139, R78, R9.reuse, -R43 ;  /* 0x000000094e8b7223 */ /* 0x080fe2000001082b */
[----:B----4-:R-:W-:Y:S01]  /*4950*/  FADD.FTZ R34, R136, R47 ;  /* 0x0000002f88227221 */ /* 0x010fe20000010000 */
        /* <DEDUP_REMOVED lines=13> */
[-CC-:B------:R-:W-:Y:S01]  /*4a30*/  FFMA.FTZ R20, R20, R9.reuse, -R43.reuse ;  /* 0x0000000914147223 */ /* 0x180fe2000001082b */
[-C--:B------:R-:W-:Y:S01]  /*4a40*/  FFMA.FTZ R96, R96, R9.reuse, -R43 ;  /* 0x0000000960607223 */ /* 0x080fe2000001082b */
[----:B------:R-:W-:Y:S01]  /*4a50*/  FADD.FTZ R40, R132, R47 ;  /* 0x0000002f84287221 */ /* 0x000fe20000010000 */
[----:B------:R-:W1:Y:S01]  /*4a60*/  MUFU.EX2 R4, R4 ;  /* 0x0000000400047308 */ /* 0x000e620000000800 */
[----:B--2---:R-:W-:Y:S01]  /*4a70*/  FADD.FTZ R2, R38, R45 ;  /* 0x0000002d26027221 */ /* 0x004fe20000010000 */
[C---:B------:R-:W-:Y:S01]  /*4a80*/  F2FP.BF16.F32.PACK_AB R132, R5.reuse, R132 ;  /* 0x000000840584723e */ /* 0x040fe200000010ff */
[----:B------:R-:W-:Y:S01]  /*4a90*/  FADD.FTZ R47, R5, R40 ;  /* 0x00000028052f7221 */ /* 0x000fe20000010000 */
[--C-:B------:R-:W-:Y:S01]  /*4aa0*/  FFMA.FTZ R26, R26, R9, -R43.reuse ;  /* 0x000000091a1a7223 */ /* 0x100fe2000001082b */
[----:B------:R-:W-:Y:S01]  /*4ab0*/  F2FP.BF16.F32.PACK_AB R149, R0, R149 ;  /* 0x000000950095723e */ /* 0x000fe200000010ff */
[-C--:B------:R-:W-:Y:S01]  /*4ac0*/  FFMA.FTZ R72, R72, R9.reuse, -R43 ;  /* 0x0000000948487223 */ /* 0x080fe2000001082b */
[----:B------:R-:W-:Y:S01]  /*4ad0*/  FADD.FTZ R40, R134, R47 ;  /* 0x0000002f86287221 */ /* 0x000fe20000010000 */
[----:B------:R-:W2:Y:S01]  /*4ae0*/  MUFU.EX2 R147, R147 ;  /* 0x0000009300937308 */ /* 0x000ea20000000800 */
[----:B0-----:R-:W-:Y:S01]  /*4af0*/  FADD.FTZ R45, R145, R2 ;  /* 0x00000002912d7221 */ /* 0x001fe20000010000 */
[-CC-:B------:R-:W-:Y:S01]  /*4b00*/  FFMA.FTZ R28, R28, R9.reuse, -R43.reuse ;  /* 0x000000091c1c7223 */ /* 0x180fe2000001082b */
[----:B------:R-:W-:Y:S01]  /*4b10*/  FADD.FTZ R47, R21, R40 ;  /* 0x00000028152f7221 */ /* 0x000fe20000010000 */
[----:B------:R-:W-:Y:S01]  /*4b20*/  FFMA.FTZ R43, R70, R9, -R43 ;  /* 0x00000009462b7223 */ /* 0x000fe2000001082b */
[----:B------:R-:W-:-:S02]  /*4b30*/  F2FP.BF16.F32.PACK_AB R146, R13, R146 ;  /* 0x000000920d92723e */ /* 0x000fc400000010ff */
[----:B------:R-:W-:Y:S01]  /*4b40*/  FADD.FTZ R40, R128, R47 ;  /* 0x0000002f80287221 */ /* 0x000fe20000010000 */
        /* <DEDUP_REMOVED lines=13> */
[----:B------:R-:W-:Y:S02]  /*4c20*/  F2FP.BF16.F32.PACK_AB R145, R4, R145 ;  /* 0x000000910491723e */ /* 0x000fe400000010ff */
[----:B------:R-:W-:-:S02]  /*4c30*/  F2FP.BF16.F32.PACK_AB R147, R42, R147 ;  /* 0x000000932a93723e */ /* 0x000fc400000010ff */
        /* <DEDUP_REMOVED lines=95> */
.L_x_13963:
[----:B------:R-:W-:Y:S02]  /*5230*/  ULDC UR14, c[0x0][0x9e4] ;  /* 0x00027900000e7ab9 */ /* 0x000fe40000000800 */
[----:B------:R-:W-:-:S11]  /*5240*/  UISETP.NE.AND UP0, UPT, UR14, 0x1, UPT ;  /* 0x000000010e00788c */ /* 0x000fd6000bf05270 */
[----:B------:R-:W-:Y:S02]  /*5250*/  @UP0 ULDC.64 UR18, c[0x0][0x9e8] ;  /* 0x00027a0000120ab9 */ /* 0x000fe40000000a00 */
[----:B------:R-:W-:-:S04]  /*5260*/  UIMAD.WIDE.U32 UR6, UR11, UR18, URZ ;  /* 0x000000120b0672a5 */ /* 0x000fc8000f8e003f */
[----:B------:R-:W-:-:S12]  /*5270*/  @UP0 USHF.R.U32.HI UR11, URZ, UR19, UR7 ;  /* 0x000000133f0b0299 */ /* 0x000fd80008011607 */
.L_x_13964:
[----:B------:R-:W-:-:S04]  /*5280*/  UIMAD UR11, UR11, UR14, UR14 ;  /* 0x0000000e0b0b72a4 */ /* 0x000fc8000f8e020e */
[----:B------:R-:W-:-:S04]  /*5290*/  UISETP.LT.AND UP0, UPT, UR10, UR11, UPT ;  /* 0x0000000b0a00728c */ /* 0x000fc8000bf01270 */
[----:B------:R-:W-:-:S12]  /*52a0*/  USEL UR10, UR10, UR11, UP0 ;  /* 0x0000000b0a0a7287 */ /* 0x000fd80008000000 */
.L_x_13962:
        /* <DEDUP_REMOVED lines=32> */
.L_x_13984:
[----:B------:R-:W-:Y:S01]  /*54b0*/  ISETP.NE.AND P2, PT, RZ, UR44, PT ;  /* 0x0000002cff007c0c */ /* 0x000fe2000bf45270 */
[----:B------:R-:W-:-:S04]  /*54c0*/  UISETP.NE.AND UP0, UPT, UR26, 0x1, UPT ;  /* 0x000000011a00788c */ /* 0x000fc8000bf05270 */
[----:B------:R-:W-:-:S04]  /*54d0*/  USEL UR47, URZ, 0x1, UP0 ;  /* 0x000000013f2f7887 */ /* 0x000fc80008000000 */
[----:B------:R-:W-:-:S04]  /*54e0*/  ULOP3.LUT UR47, UR27, UR47, URZ, 0x3c, !UPT ;  /* 0x0000002f1b2f7292 */ /* 0x000fc8000f8e3c3f */
[----:B------:R-:W-:Y:S08]  /*54f0*/  @P2 BRA `(.L_x_13966) ;  /* 0x0000000000382947 */ /* 0x000ff00003800000 */
[----:B------:R-:W-:Y:S05]  /*5500*/  @!P0 BRA `(.L_x_13967) ;  /* 0x0000000000048947 */ /* 0x000fea0003800000 */
[----:B------:R-:W-:Y:S01]  /*5510*/  BPT.TRAP 0x1 ;  /* 0x000000040000795c */ /* 0x000fe20000300000 */
.L_x_13967:
        /* <DEDUP_REMOVED lines=9> */
.L_x_13968:
[----:B-1----:R-:W-:Y:S05]  /*55b0*/  @P1 BRA `(.L_x_13966) ;  /* 0x0000000000081947 */ /* 0x002fea0003800000 */
[----:B------:R-:W1:Y:S02]  /*55c0*/  SYNCS.PHASECHK.TRANS64.TRYWAIT P1, [UR6+0x16830], R6 ;  /* 0x01683006ff0075a7 */ /* 0x000e640008020146 */
[----:B-1----:R-:W-:Y:S05]  /*55d0*/  @!P1 BRA `(.L_x_13969) ;  /* 0x0000011000e89947 */ /* 0x002fea0003800000 */
.L_x_13966:
        /* <DEDUP_REMOVED lines=28> */
.L_x_13971:
[----:B------:R-:W-:Y:S01]  /*57a0*/  ULEA UR6, UR26, UR45, 0x3 ;  /* 0x0000002d1a067291 */ /* 0x000fe2000f8e183f */
[----:B------:R-:W-:-:S05]  /*57b0*/  IMAD.U32 R6, RZ, RZ, UR27 ;  /* 0x0000001bff067e24 */ /* 0x000fca000f8e00ff */
[----:B------:R-:W-:-:S04]  /*57c0*/  SHF.L.U32 R6, R6, 0x1f, RZ ;  /* 0x0000001f06067819 */ /* 0x000fc800000006ff */
[----:B------:R0:W1:Y:S01]  /*57d0*/  SYNCS.PHASECHK.TRANS64.TRYWAIT P1, [UR6+0x16850], R6 ;  /* 0x01685006ff0075a7 */ /* 0x0000620008020146 */
[----:B------:R-:W-:Y:S05]  /*57e0*/  @!P0 BRA `(.L_x_13972) ;  /* 0x0000000000048947 */ /* 0x000fea0003800000 */
[----:B------:R-:W-:Y:S01]  /*57f0*/  BPT.TRAP 0x1 ;  /* 0x000000040000795c */ /* 0x000fe20000300000 */
.L_x_13972:
[----:B-1----:R-:W-:Y:S05]  /*5800*/  @P1 BRA `(.L_x_13970) ;  /* 0x0000000000081947 */ /* 0x002fea0003800000 */
[----:B------:R-:W1:Y:S02]  /*5810*/  SYNCS.PHASECHK.TRANS64.TRYWAIT P1, [UR6+0x16850], R6 ;  /* 0x01685006ff0075a7 */ /* 0x000e640008020146 */
[----:B-1----:R-:W-:Y:S05]  /*5820*/  @!P1 BRA `(.L_x_13973) ;  /* 0x00000110006c9947 */ /* 0x002fea0003800000 */
.L_x_13970:
        /* <DEDUP_REMOVED lines=51> */
.L_x_13974:
[----:B------:R-:W-:Y:S01]  /*5b60*/  UISETP.NE.AND UP1, UPT, UR51, URZ, UPT ;  /* 0x0000003f3300728c */ /* 0x000fe2000bf25270 */
[----:B------:R-:W-:Y:S01]  /*5b70*/  FMUL.FTZ R126, R64, UR24 ;  /* 0x00000018407e7c20 */ /* 0x000fe20008410000 */
[----:B------:R-:W-:Y:S01]  /*5b80*/  VIADD R64, R17, UR40 ;  /* 0x0000002811407c36 */ /* 0x000fe20008000000 */
[----:B------:R-:W-:Y:S01]  /*5b90*/  ULEA UR6, UR46, UR45, 0x3 ;  /* 0x0000002d2e067291 */ /* 0x000fe2000f8e183f */
[----:B------:R-:W-:Y:S01]  /*5ba0*/  FMUL.FTZ R128, R65, UR24 ;  /* 0x0000001841807c20 */ /* 0x000fe20008410000 */
[----:B------:R-:W-:Y:S01]  /*5bb0*/  IMAD.SHL.U32 R65, R5, 0x80, RZ ;  /* 0x0000008005417824 */ /* 0x000fe200078e00ff */
        /* <DEDUP_REMOVED lines=8> */
[----:B------:R-:W-:Y:S01]  /*5c40*/  FMUL.FTZ R35, R41, UR24 ;  /* 0x0000001829237c20 */ /* 0x000fe20008410000 */
[----:B------:R-:W-:Y:S01]  /*5c50*/  UISETP.NE.AND UP0, UPT, UR50, URZ, UPT ;  /* 0x0000003f3200728c */ /* 0x000fe2000bf05270 */
[----:B------:R-:W-:Y:S01]  /*5c60*/  FMUL.FTZ R9, R24, UR24 ;  /* 0x0000001818097c20 */ /* 0x000fe20008410000 */
[----:B------:R-:W-:Y:S01]  /*5c70*/  FMUL.FTZ R11, R25, UR24 ;  /* 0x00000018190b7c20 */ /* 0x000fe20008410000 */
[----:B0-----:R-:W-:Y:S01]  /*5c80*/  FMUL.FTZ R6, R26, UR24 ;  /* 0x000000181a067c20 */ /* 0x001fe20008410000 */
        /* <DEDUP_REMOVED lines=148> */
.L_x_13977:
[----:B------:R-:W-:-:S05]  /*65d0*/  IMAD.U32 R66, RZ, RZ, UR21 ;  /* 0x00000015ff427e24 */ /* 0x000fca000f8e00ff */
[----:B------:R-:W-:-:S13]  /*65e0*/  ISETP.NE.AND P1, PT, R66, 0x1, PT ;  /* 0x000000014200780c */ /* 0x000fda0003f25270 */
[----:B------:R-:W1:Y:S02]  /*65f0*/  @P1 LDC.64 R12, c[0x0][0x9e8] ;  /* 0x00027a00ff0c1b82 */ /* 0x000e640000000a00 */
[----:B-1----:R-:W-:-:S05]  /*6600*/  @P1 IMAD.HI.U32 R12, R63, R12, RZ ;  /* 0x0000000c3f0c1227 */ /* 0x002fca00078e00ff */
[----:B------:R-:W-:-:S07]  /*6610*/  @P1 SHF.R.U32.HI R63, RZ, R13, R12 ;  /* 0x0000000dff3f1219 */ /* 0x000fce000001160c */
.L_x_13978:
[----:B------:R-:W-:Y:S05]  /*6620*/  BSYNC B0 ;  /* 0x0000000000007941 */ /* 0x000fea0003800000 */
.L_x_13976:
[----:B------:R-:W-:-:S04]  /*6630*/  IMAD R63, R63, R66, -R65 ;  /* 0x000000423f3f7224 */ /* 0x000fc800078e0a41 */
[----:B------:R-:W-:-:S05]  /*6640*/  IMAD R12, R16, -0x2, R63 ;  /* 0xfffffffe100c7824 */ /* 0x000fca00078e023f */
[----:B------:R-:W-:Y:S02]  /*6650*/  VIADDMNMX R71, R12, R66, R71, PT ;  /* 0x000000420c477246 */ /* 0x000fe40003800147 */
[----:B------:R-:W-:-:S07]  /*6660*/  VIMNMX R73, R73, R12, !PT ;  /* 0x0000000c49497248 */ /* 0x000fce0007fe0100 */
.L_x_13975:
[----:B------:R-:W-:Y:S01]  /*6670*/  ISETP.GT.AND P1, PT, R5, -0x1, PT ;  /* 0xffffffff0500780c */ /* 0x000fe20003f24270 */
[----:B------:R-:W1:Y:S01]  /*6680*/  SHFL.IDX PT, R12, R64, 0x1, 0x1c1f ;  /* 0x003c1f00400c7f89 */ /* 0x000e6200000e0000 */
[----:B------:R-:W-:Y:S02]  /*6690*/  UISETP.NE.AND UP0, UPT, UR50, URZ, UPT ;  /* 0x0000003f3200728c */ /* 0x000fe4000bf05270 */
[C---:B------:R-:W-:Y:S02]  /*66a0*/  ISETP.GT.AND P3, PT, R73.reuse, 0x8, P1 ;  /* 0x000000084900780c */ /* 0x040fe40000f64270 */
[----:B------:R-:W-:Y:S02]  /*66b0*/  ISETP.GT.AND P6, PT, R73, RZ, P1 ;  /* 0x000000ff4900720c */ /* 0x000fe40000fc4270 */
        /* <DEDUP_REMOVED lines=111> */
.L_x_13981:
[----:B------:R-:W-:-:S05]  /*6db0*/  IMAD.U32 R21, RZ, RZ, UR21 ;  /* 0x00000015ff157e24 */ /* 0x000fca000f8e00ff */
[----:B------:R-:W-:-:S13]  /*6dc0*/  ISETP.NE.AND P2, PT, R21, 0x1, PT ;  /* 0x000000011500780c */ /* 0x000fda0003f45270 */
[----:B------:R-:W0:Y:S02]  /*6dd0*/  @P2 LDC.64 R12, c[0x0][0x9e8] ;  /* 0x00027a00ff0c2b82 */ /* 0x000e240000000a00 */
[----:B0-----:R-:W-:-:S05]  /*6de0*/  @P2 IMAD.HI.U32 R12, R9, R12, RZ ;  /* 0x0000000c090c2227 */ /* 0x001fca00078e00ff */
[----:B------:R-:W-:-:S07]  /*6df0*/  @P2 SHF.R.U32.HI R9, RZ, R13, R12 ;  /* 0x0000000dff092219 */ /* 0x000fce000001160c */
.L_x_13982:
[----:B------:R-:W-:Y:S05]  /*6e00*/  BSYNC B0 ;  /* 0x0000000000007941 */ /* 0x000fea0003800000 */
.L_x_13980:
[----:B------:R-:W-:-:S04]  /*6e10*/  IMAD R9, R9, R21, -R65 ;  /* 0x0000001509097224 */ /* 0x000fc800078e0a41 */
[----:B------:R-:W-:-:S05]  /*6e20*/  IMAD R12, R16, -0x2, R9 ;  /* 0xfffffffe100c7824 */ /* 0x000fca00078e0209 */
[----:B------:R-:W-:Y:S02]  /*6e30*/  VIADDMNMX R11, R12, R21, R11, PT ;  /* 0x000000150c0b7246 */ /* 0x000fe4000380010b */
[----:B------:R-:W-:-:S07]  /*6e40*/  VIMNMX R15, R15, R12, !PT ;  /* 0x0000000c0f0f7248 */ /* 0x000fce0007fe0100 */
.L_x_13979:
        /* <DEDUP_REMOVED lines=63> */
[----:B------:R-:W0:Y:S01]  /*7240*/  LDC R9, c[0x0][0x988] ;  /* 0x00026200ff097b82 */ /* 0x000e220000000800 */
[----:B------:R-:W-:Y:S02]  /*7250*/  FSEL R30, R30, -INF , !P2 ;  /* 0xff8000001e1e7808 */ /* 0x000fe40005000000 */
[----:B------:R-:W1:Y:S01]  /*7260*/  SHFL.BFLY PT, R12, R13, 0x2, 0x1f ;  /* 0x0c401f000d0c7f89 */ /* 0x000e6200000e0000 */
[----:B------:R-:W-:-:S02]  /*7270*/  ISETP.GT.AND P2, PT, R15, 0x30, P1 ;  /* 0x000000300f00780c */ /* 0x000fc40000f44270 */
[----:B------:R-:W-:Y:S02]  /*7280*/  FSEL R32, R32, -INF , !P3 ;  /* 0xff80000020207808 */ /* 0x000fe40005800000 */
[----:B------:R-:W-:Y:S02]  /*7290*/  ISETP.LT.OR P4, PT, R11, 0x2a, P4 ;  /* 0x0000002a0b00780c */ /* 0x000fe40002781670 */
[----:B------:R-:W-:Y:S02]  /*72a0*/  ISETP.GT.AND P3, PT, R15, 0x31, P1 ;  /* 0x000000310f00780c */ /* 0x000fe40000f64270 */
[C---:B------:R-:W-:Y:S02]  /*72b0*/  ISETP.LT.OR P2, PT, R11.reuse, 0x31, P2 ;  /* 0x000000310b00780c */ /* 0x040fe40001741670 */
[----:B------:R-:W-:-:S04]  /*72c0*/  ISETP.LT.OR P3, PT, R11, 0x32, P3 ;  /* 0x000000320b00780c */ /* 0x000fc80001f61670 */
[----:B------:R-:W-:Y:S02]  /*72d0*/  FSEL R38, R38, -INF , !P3 ;  /* 0xff80000026267808 */ /* 0x000fe40005800000 */
[----:B------:R-:W-:-:S04]  /*72e0*/  ISETP.GT.AND P3, PT, R15, 0x41, P1 ;  /* 0x000000410f00780c */ /* 0x000fc80000f64270 */
[----:B------:R-:W-:Y:S02]  /*72f0*/  ISETP.LT.OR P3, PT, R11, 0x42, P3 ;  /* 0x000000420b00780c */ /* 0x000fe40001f61670 */
[----:B-1----:R-:W-:-:S05]  /*7300*/  FMNMX.FTZ R21, R13, R12, !PT ;  /* 0x0000000c0d157209 */ /* 0x002fca0007810000 */
[----:B------:R-:W1:Y:S02]  /*7310*/  SHFL.BFLY PT, R12, R21, 0x1, 0x1f ;  /* 0x0c201f00150c7f89 */ /* 0x000e6400000e0000 */
[----:B-1----:R-:W-:-:S04]  /*7320*/  FMNMX.FTZ R12, R21, R12, !PT ;  /* 0x0000000c150c7209 */ /* 0x002fc80007810000 */
[C---:B------:R-:W-:Y:S01]  /*7330*/  FSETP.NEU.FTZ.AND P6, PT, R12.reuse, -INF , PT ;  /* 0xff8000000c00780b */ /* 0x040fe20003fdd000 */
[----:B0-----:R-:W-:-:S05]  /*7340*/  FMUL.FTZ R13, R12, R9 ;  /* 0x000000090c0d7220 */ /* 0x001fca0000410000 */
[----:B------:R-:W-:-:S05]  /*7350*/  FSEL R13, R13, RZ, P6 ;  /* 0x000000ff0d0d7208 */ /* 0x000fca0003000000 */
[-CC-:B------:R-:W-:Y:S01]  /*7360*/  FFMA.FTZ R29, R64, R9.reuse, -R13.reuse ;  /* 0x00000009401d7223 */ /* 0x180fe2000001080d */
[----:B------:R-:W-:Y:S01]  /*7370*/  FSEL R64, R6, -INF , !P5 ;  /* 0xff80000006407808 */ /* 0x000fe20006800000 */
[-CC-:B------:R-:W-:Y:S01]  /*7380*/  FFMA.FTZ R35, R72, R9.reuse, -R13.reuse ;  /* 0x0000000948237223 */ /* 0x180fe2000001080d */
[-CC-:B------:R-:W-:Y:S01]  /*7390*/  FFMA.FTZ R27, R150, R9.reuse, -R13.reuse ;  /* 0x00000009961b7223 */ /* 0x180fe2000001080d */
[--C-:B------:R-:W-:Y:S01]  /*73a0*/  FFMA.FTZ R150, R66, R9, -R13.reuse ;  /* 0x0000000942967223 */ /* 0x100fe2000001080d */
[----:B------:R-:W-:Y:S01]  /*73b0*/  FMNMX.FTZ R6, R64, R3, !PT ;  /* 0x0000000340067209 */ /* 0x000fe20007810000 */
[-CC-:B------:R-:W-:Y:S01]  /*73c0*/  FFMA.FTZ R21, R63, R9.reuse, -R13.reuse ;  /* 0x000000093f157223 */ /* 0x180fe2000001080d */
[----:B------:R-:W-:Y:S01]  /*73d0*/  FSEL R66, R34, -INF , !P4 ;  /* 0xff80000022427808 */ /* 0x000fe20006000000 */
[----:B------:R0:W-:Y:S01]  /*73e0*/  MUFU.EX2 R26, R27 ;  /* 0x0000001b001a7308 */ /* 0x0001e20000000800 */
[----:B------:R-:W-:Y:S01]  /*73f0*/  FMNMX.FTZ R31, R7, R6, !PT ;  /* 0x00000006071f7209 */ /* 0x000fe20007810000 */
[-CC-:B------:R-:W-:Y:S01]  /*7400*/  FFMA.FTZ R34, R70, R9.reuse, -R13.reuse ;  /* 0x0000000946227223 */ /* 0x180fe2000001080d */
[C---:B------:R-:W-:Y:S01]  /*7410*/  ISETP.GT.AND P5, PT, R15.reuse, 0x38, P1 ;  /* 0x000000380f00780c */ /* 0x040fe20000fa4270 */
[--C-:B------:R-:W-:Y:S01]  /*7420*/  FFMA.FTZ R58, R58, R9, -R13.reuse ;  /* 0x000000093a3a7223 */ /* 0x100fe2000001080d */
[----:B------:R-:W-:Y:S01]  /*7430*/  FMNMX.FTZ R31, R8, R31, !PT ;  /* 0x0000001f081f7209 */ /* 0x000fe20007810000 */
[--C-:B------:R-:W-:Y:S01]  /*7440*/  FFMA.FTZ R122, R122, R9, -R13.reuse ;  /* 0x000000097a7a7223 */ /* 0x100fe2000001080d */
[----:B------:R-:W-:Y:S01]  /*7450*/  ISETP.GT.AND P4, PT, R15, 0x39, P1 ;  /* 0x000000390f00780c */ /* 0x000fe20000f84270 */
[----:B------:R-:W-:Y:S01]  /*7460*/  MUFU.EX2 R21, R21 ;  /* 0x0000001500157308 */ /* 0x000fe20000000800 */
[----:B------:R-:W-:Y:S01]  /*7470*/  FMNMX.FTZ R31, R10, R31, !PT ;  /* 0x0000001f0a1f7209 */ /* 0x000fe20007810000 */
[-CC-:B0-----:R-:W-:Y:S01]  /*7480*/  FFMA.FTZ R27, R68, R9.reuse, -R13.reuse ;  /* 0x00000009441b7223 */ /* 0x181fe2000001080d */
[----:B------:R-:W-:Y:S01]  /*7490*/  FSEL R68, R36, -INF , !P2 ;  /* 0xff80000024447808 */ /* 0x000fe20005000000 */
[--C-:B------:R-:W-:Y:S01]  /*74a0*/  FFMA.FTZ R36, R74, R9, -R13.reuse ;  /* 0x000000094a247223 */ /* 0x100fe2000001080d */
[----:B------:R-:W-:Y:S01]  /*74b0*/  FMNMX.FTZ R31, R14, R31, !PT ;  /* 0x0000001f0e1f7209 */ /* 0x000fe20007810000 */
[--C-:B------:R-:W-:Y:S01]  /*74c0*/  FFMA.FTZ R128, R128, R9, -R13.reuse ;  /* 0x0000000980807223 */ /* 0x100fe2000001080d */
[----:B------:R-:W-:Y:S01]  /*74d0*/  ISETP.LT.OR P5, PT, R11, 0x39, P5 ;  /* 0x000000390b00780c */ /* 0x000fe20002fa1670 */
[----:B------:R-:W-:Y:S01]  /*74e0*/  MUFU.EX2 R150, R150 ;  /* 0x0000009600967308 */ /* 0x000fe20000000800 */
[----:B------:R-:W-:Y:S01]  /*74f0*/  FMNMX.FTZ R33, R20, R31, !PT ;  /* 0x0000001f14217209 */ /* 0x000fe20007810000 */
[----:B------:R-:W-:Y:S01]  /*7500*/  FFMA.FTZ R130, R130, R9, -R13 ;  /* 0x0000000982827223 */ /* 0x000fe2000001080d */
[----:B------:R-:W-:-:S02]  /*7510*/  ISETP.GT.AND P2, PT, R15, 0x40, P1 ;  /* 0x000000400f00780c */ /* 0x000fc40000f44270 */
[----:B------:R-:W-:Y:S02]  /*7520*/  FMNMX.FTZ R6, R24, R33, !PT ;  /* 0x0000002118067209 */ /* 0x000fe40007810000 */
[----:B------:R-:W-:Y:S01]  /*7530*/  FSEL R70, R40, -INF , !P5 ;  /* 0xff80000028467808 */ /* 0x000fe20006800000 */
[----:B------:R0:W-:Y:S01]  /*7540*/  MUFU.EX2 R31, R35 ;  /* 0x00000023001f7308 */ /* 0x0001e20000000800 */
[----:B------:R-:W-:Y:S01]  /*7550*/  FMNMX.FTZ R33, R25, R6, !PT ;  /* 0x0000000619217209 */ /* 0x000fe20007810000 */
[-CC-:B------:R-:W-:Y:S01]  /*7560*/  FFMA.FTZ R6, R76, R9.reuse, -R13.reuse ;  /* 0x000000094c067223 */ /* 0x180fe2000001080d */
[C---:B------:R-:W-:Y:S01]  /*7570*/  ISETP.LT.OR P4, PT, R11.reuse, 0x3a, P4 ;  /* 0x0000003a0b00780c */ /* 0x040fe20002781670 */
[----:B------:R-:W-:Y:S01]  /*7580*/  FFMA.FTZ R40, R78, R9, -R13 ;  /* 0x000000094e287223 */ /* 0x000fe2000001080d */
[----:B------:R-:W-:Y:S02]  /*7590*/  FMNMX.FTZ R33, R28, R33, !PT ;  /* 0x000000211c217209 */ /* 0x000fe40007810000 */
[----:B------:R-:W-:Y:S01]  /*75a0*/  ISETP.LT.OR P2, PT, R11, 0x41, P2 ;  /* 0x000000410b00780c */ /* 0x000fe20001741670 */
[----:B------:R-:W-:Y:S01]  /*75b0*/  MUFU.EX2 R29, R29 ;  /* 0x0000001d001d7308 */ /* 0x000fe20000000800 */
[----:B0-----:R-:W-:-:S02]  /*75c0*/  FMNMX.FTZ R35, R30, R33, !PT ;  /* 0x000000211e237209 */ /* 0x001fc40007810000 */
[----:B------:R-:W-:Y:S02]  /*75d0*/  FSEL R72, R41, -INF , !P4 ;  /* 0xff80000029487808 */ /* 0x000fe40006000000 */
[----:B------:R-:W-:Y:S02]  /*75e0*/  FMNMX.FTZ R35, R32, R35, !PT ;  /* 0x0000002320237209 */ /* 0x000fe40007810000 */
[----:B------:R-:W-:Y:S01]  /*75f0*/  ISETP.GT.AND P5, PT, R15, 0x48, P1 ;  /* 0x000000480f00780c */ /* 0x000fe20000fa4270 */
[----:B------:R0:W-:Y:S01]  /*7600*/  MUFU.EX2 R33, R6 ;  /* 0x0000000600217308 */ /* 0x0001e20000000800 */
[----:B------:R-:W-:Y:S02]  /*7610*/  FMNMX.FTZ R35, R66, R35, !PT ;  /* 0x0000002342237209 */ /* 0x000fe40007810000 */
[----:B------:R-:W-:Y:S01]  /*7620*/  FSEL R74, R42, -INF , !P2 ;  /* 0xff8000002a4a7808 */ /* 0x000fe20005000000 */
[----:B------:R-:W-:Y:S01]  /*7630*/  FFMA.FTZ R42, R82, R9, -R13 ;  /* 0x00000009522a7223 */ /* 0x000fe2000001080d */
[----:B------:R-:W-:-:S02]  /*7640*/  FMNMX.FTZ R35, R68, R35, !PT ;  /* 0x0000002344237209 */ /* 0x000fc40007810000 */
[----:B------:R-:W-:Y:S01]  /*7650*/  ISETP.GT.AND P4, PT, R15, 0x49, P1 ;  /* 0x000000490f00780c */ /* 0x000fe20000f84270 */
[----:B------:R-:W-:Y:S01]  /*7660*/  MUFU.EX2 R27, R27 ;  /* 0x0000001b001b7308 */ /* 0x000fe20000000800 */
[----:B------:R-:W-:Y:S01]  /*7670*/  FMNMX.FTZ R37, R38, R35, !PT ;  /* 0x0000002326257209 */ /* 0x000fe20007810000 */
[--C-:B0-----:R-:W-:Y:S01]  /*7680*/  FFMA.FTZ R6, R80, R9, -R13.reuse ;  /* 0x0000000950067223 */ /* 0x101fe2000001080d */
[----:B------:R-:W-:Y:S02]  /*7690*/  ISETP.LT.OR P5, PT, R11, 0x49, P5 ;  /* 0x000000490b00780c */ /* 0x000fe40002fa1670 */
[----:B------:R-:W-:Y:S02]  /*76a0*/  FMNMX.FTZ R37, R70, R37, !PT ;  /* 0x0000002546257209 */ /* 0x000fe40007810000 */
[----:B------:R-:W-:Y:S01]  /*76b0*/  FSEL R76, R43, -INF , !P3 ;  /* 0xff8000002b4c7808 */ /* 0x000fe20005800000 */
[----:B------:R0:W-:Y:S01]  /*76c0*/  MUFU.EX2 R35, R6 ;  /* 0x0000000600237308 */ /* 0x0001e20000000800 */
[----:B------:R-:W-:Y:S01]  /*76d0*/  FMNMX.FTZ R37, R72, R37, !PT ;  /* 0x0000002548257209 */ /* 0x000fe20007810000 */
[----:B------:R-:W-:Y:S01]  /*76e0*/  FFMA.FTZ R43, R84, R9, -R13 ;  /* 0x00000009542b7223 */ /* 0x000fe2000001080d */
[----:B------:R-:W-:-:S02]  /*76f0*/  ISETP.GT.AND P2, PT, R15, 0x50, P1 ;  /* 0x000000500f00780c */ /* 0x000fc40000f44270 */
[----:B------:R-:W-:Y:S02]  /*7700*/  FMNMX.FTZ R37, R74, R37, !PT ;  /* 0x000000254a257209 */ /* 0x000fe40007810000 */
[----:B------:R-:W-:Y:S01]  /*7710*/  FSEL R78, R44, -INF , !P5 ;  /* 0xff8000002c4e7808 */ /* 0x000fe20006800000 */
[----:B------:R-:W-:Y:S01]  /*7720*/  MUFU.EX2 R34, R34 ;  /* 0x0000002200227308 */ /* 0x000fe20000000800 */
[----:B------:R-:W-:Y:S01]  /*7730*/  ISETP.LT.OR P4, PT, R11, 0x4a, P4 ;  /* 0x0000004a0b00780c */ /* 0x000fe20002781670 */
[--C-:B------:R-:W-:Y:S01]  /*7740*/  FFMA.FTZ R44, R120, R9, -R13.reuse ;  /* 0x00000009782c7223 */ /* 0x100fe2000001080d */
[----:B------:R-:W-:Y:S01]  /*7750*/  FMNMX.FTZ R39, R76, R37, !PT ;  /* 0x000000254c277209 */ /* 0x000fe20007810000 */
[----:B------:R-:W-:Y:S01]  /*7760*/  FFMA.FTZ R120, R144, R9, -R13 ;  /* 0x0000000990787223 */ /* 0x000fe2000001080d */
[----:B------:R-:W-:Y:S02]  /*7770*/  ISETP.GT.AND P3, PT, R15, 0x51, P1 ;  /* 0x000000510f00780c */ /* 0x000fe40000f64270 */
[----:B------:R-:W-:Y:S01]  /*7780*/  ISETP.LT.OR P2, PT, R11, 0x51, P2 ;  /* 0x000000510b00780c */ /* 0x000fe20001741670 */
[----:B------:R1:W-:Y:S01]  /*7790*/  MUFU.EX2 R37, R43 ;  /* 0x0000002b00257308 */ /* 0x0003e20000000800 */
[----:B------:R-:W-:-:S02]  /*77a0*/  FSEL R80, R45, -INF , !P4 ;  /* 0xff8000002d507808 */ /* 0x000fc40006000000 */
[----:B------:R-:W-:Y:S02]  /*77b0*/  FMNMX.FTZ R39, R78, R39, !PT ;  /* 0x000000274e277209 */ /* 0x000fe40007810000 */
[----:B------:R-:W-:Y:S02]  /*77c0*/  ISETP.GT.AND P5, PT, R15, 0x58, P1 ;  /* 0x000000580f00780c */ /* 0x000fe40000fa4270 */
[----:B------:R-:W-:Y:S01]  /*77d0*/  FSEL R41, R46, -INF , !P2 ;  /* 0xff8000002e297808 */ /* 0x000fe20005000000 */
[----:B------:R-:W-:Y:S01]  /*77e0*/  FFMA.FTZ R46, R52, R9, -R13 ;  /* 0x00000009342e7223 */ /* 0x000fe2000001080d */
[----:B------:R-:W-:Y:S01]  /*77f0*/  ISETP.LT.OR P3, PT, R11, 0x52, P3 ;  /* 0x000000520b00780c */ /* 0x000fe20001f61670 */
[----:B------:R-:W-:Y:S01]  /*7800*/  MUFU.EX2 R36, R36 ;  /* 0x0000002400247308 */ /* 0x000fe20000000800 */
[----:B0-----:R-:W-:Y:S02]  /*7810*/  FMNMX.FTZ R6, R80, R39, !PT ;  /* 0x0000002750067209 */ /* 0x001fe40007810000 */
[----:B------:R-:W-:-:S02]  /*7820*/  ISETP.GT.AND P4, PT, R15, 0x59, P1 ;  /* 0x000000590f00780c */ /* 0x000fc40000f84270 */
[----:B------:R-:W-:Y:S02]  /*7830*/  ISETP.LT.OR P5, PT, R11, 0x59, P5 ;  /* 0x000000590b00780c */ /* 0x000fe40002fa1670 */
[----:B------:R-:W-:Y:S01]  /*7840*/  FSEL R82, R47, -INF , !P3 ;  /* 0xff8000002f527808 */ /* 0x000fe20005800000 */
[----:B------:R-:W-:Y:S01]  /*7850*/  MUFU.EX2 R40, R40 ;  /* 0x0000002800287308 */ /* 0x000fe20000000800 */
[----:B------:R-:W-:Y:S01]  /*7860*/  FMNMX.FTZ R39, R41, R6, !PT ;  /* 0x0000000629277209 */ /* 0x000fe20007810000 */
[-CC-:B------:R-:W-:Y:S01]  /*7870*/  FFMA.FTZ R47, R142, R9.reuse, -R13.reuse ;  /* 0x000000098e2f7223 */ /* 0x180fe2000001080d */
[----:B------:R-:W-:Y:S02]  /*7880*/  ISETP.GT.AND P2, PT, R15, 0x60, P1 ;  /* 0x000000600f00780c */ /* 0x000fe40000f44270 */
[----:B------:R-:W-:Y:S01]  /*7890*/  FSEL R84, R48, -INF , !P5 ;  /* 0xff80000030547808 */ /* 0x000fe20006800000 */
[----:B------:R-:W-:Y:S01]  /*78a0*/  FFMA.FTZ R48, R86, R9, -R13 ;  /* 0x0000000956307223 */ /* 0x000fe2000001080d */
[----:B------:R-:W-:Y:S01]  /*78b0*/  ISETP.LT.OR P4, PT, R11, 0x5a, P4 ;  /* 0x0000005a0b00780c */ /* 0x000fe20002781670 */
[----:B------:R-:W-:Y:S01]  /*78c0*/  MUFU.EX2 R42, R42 ;  /* 0x0000002a002a7308 */ /* 0x000fe20000000800 */
[----:B-1----:R-:W-:-:S02]  /*78d0*/  FMNMX.FTZ R43, R82, R39, !PT ;  /* 0x00000027522b7209 */ /* 0x002fc40007810000 */
[----:B------:R-:W-:Y:S02]  /*78e0*/  ISETP.GT.AND P3, PT, R15, 0x61, P1 ;  /* 0x000000610f00780c */ /* 0x000fe40000f64270 */
[----:B------:R-:W-:Y:S02]  /*78f0*/  ISETP.LT.OR P2, PT, R11, 0x61, P2 ;  /* 0x000000610b00780c */ /* 0x000fe40001741670 */
[----:B------:R-:W-:Y:S01]  /*7900*/  FSEL R55, R49, -INF , !P4 ;  /* 0xff80000031377808 */ /* 0x000fe20006000000 */
[----:B------:R-:W-:Y:S01]  /*7910*/  MUFU.EX2 R44, R44 ;  /* 0x0000002c002c7308 */ /* 0x000fe20000000800 */
[----:B------:R-:W-:Y:S01]  /*7920*/  FMNMX.FTZ R6, R84, R43, !PT ;  /* 0x0000002b54067209 */ /* 0x000fe20007810000 */
[-CC-:B------:R-:W-:Y:S01]  /*7930*/  FFMA.FTZ R49, R148, R9.reuse, -R13.reuse ;  /* 0x0000000994317223 */ /* 0x180fe2000001080d */
[----:B------:R-:W-:Y:S02]  /*7940*/  ISETP.GT.AND P5, PT, R15, 0x68, P1 ;  /* 0x000000680f00780c */ /* 0x000fe40000fa4270 */
[----:B------:R-:W-:Y:S01]  /*7950*/  FSEL R57, R50, -INF , !P2 ;  /* 0xff80000032397808 */ /* 0x000fe20005000000 */
[-CC-:B------:R-:W-:Y:S01]  /*7960*/  FFMA.FTZ R50, R124, R9.reuse, -R13.reuse ;  /* 0x000000097c327223 */ /* 0x180fe2000001080d */
[----:B------:R-:W-:Y:S01]  /*7970*/  ISETP.LT.OR P3, PT, R11, 0x62, P3 ;  /* 0x000000620b00780c */ /* 0x000fe20001f61670 */
[----:B------:R0:W-:Y:S01]  /*7980*/  MUFU.EX2 R39, R122 ;  /* 0x0000007a00277308 */ /* 0x0001e20000000800 */
[----:B------:R-:W-:Y:S01]  /*7990*/  FMNMX.FTZ R6, R55, R6, !PT ;  /* 0x0000000637067209 */ /* 0x000fe20007810000 */
[----:B------:R-:W-:Y:S01]  /*79a0*/  FFMA.FTZ R124, R136, R9, -R13 ;  /* 0x00000009887c7223 */ /* 0x000fe2000001080d */
[----:B------:R-:W-:-:S02]  /*79b0*/  ISETP.GT.AND P4, PT, R15, 0x69, P1 ;  /* 0x000000690f00780c */ /* 0x000fc40000f84270 */
[----:B------:R-:W-:Y:S02]  /*79c0*/  ISETP.LT.OR P5, PT, R11, 0x69, P5 ;  /* 0x000000690b00780c */ /* 0x000fe40002fa1670 */
[----:B------:R-:W-:Y:S01]  /*79d0*/  FSEL R63, R51, -INF , !P3 ;  /* 0xff800000333f7808 */ /* 0x000fe20005800000 */
[----:B------:R-:W-:Y:S01]  /*79e0*/  MUFU.EX2 R46, R46 ;  /* 0x0000002e002e7308 */ /* 0x000fe20000000800 */
[----:B------:R-:W-:Y:S01]  /*79f0*/  FMNMX.FTZ R6, R57, R6, !PT ;  /* 0x0000000639067209 */ /* 0x000fe20007810000 */
[-CC-:B------:R-:W-:Y:S01]  /*7a00*/  FFMA.FTZ R51, R132, R9.reuse, -R13.reuse ;  /* 0x0000000984337223 */ /* 0x180fe2000001080d */
[----:B------:R-:W-:Y:S01]  /*7a10*/  ISETP.GT.AND P2, PT, R15, 0x70, P1 ;  /* 0x000000700f00780c */ /* 0x000fe20000f44270 */
[----:B0-----:R-:W-:Y:S01]  /*7a20*/  FFMA.FTZ R122, R140, R9, -R13 ;  /* 0x000000098c7a7223 */ /* 0x001fe2000001080d */
[----:B------:R-:W-:Y:S02]  /*7a30*/  FSEL R52, R53, -INF , !P5 ;  /* 0xff80000035347808 */ /* 0x000fe40006800000 */
        /* <DEDUP_REMOVED lines=8> */
[C---:B------:R-:W-:Y:S02]  /*7ac0*/  ISETP.GT.AND P5, PT, R15.reuse, 0x78, P1 ;  /* 0x000000780f00780c */ /* 0x040fe40000fa4270 */
[----:B------:R-:W-:Y:S01]  /*7ad0*/  ISETP.GT.AND P1, PT, R15, 0x79, P1 ;  /* 0x000000790f00780c */ /* 0x000fe20000f24270 */
[----:B------:R-:W-:Y:S01]  /*7ae0*/  FFMA.FTZ R15, R56, R9, -R13 ;  /* 0x00000009380f7223 */ /* 0x000fe2000001080d */
[----:B------:R-:W-:Y:S01]  /*7af0*/  ISETP.LT.OR P3, PT, R11, 0x72, P3 ;  /* 0x000000720b00780c */ /* 0x000fe20001f61670 */
[----:B------:R-:W-:Y:S01]  /*7b00*/  MUFU.EX2 R128, R128 ;  /* 0x0000008000807308 */ /* 0x000fe20000000800 */
[----:B------:R-:W-:-:S02]  /*7b10*/  FSEL R56, R59, -INF , !P2 ;  /* 0xff8000003b387808 */ /* 0x000fc40005000000 */
[----:B------:R-:W-:Y:S02]  /*7b20*/  FMNMX.FTZ R43, R54, R43, !PT ;  /* 0x0000002b362b7209 */ /* 0x000fe40007810000 */
[C---:B------:R-:W-:Y:S02]  /*7b30*/  ISETP.LT.OR P5, PT, R11.reuse, 0x79, P5 ;  /* 0x000000790b00780c */ /* 0x040fe40002fa1670 */
[----:B------:R-:W-:Y:S01]  /*7b40*/  FSEL R60, R60, -INF , !P3 ;  /* 0xff8000003c3c7808 */ /* 0x000fe20005800000 */
[----:B------:R-:W-:Y:S01]  /*7b50*/  MUFU.EX2 R15, R15 ;  /* 0x0000000f000f7308 */ /* 0x000fe20000000800 */
[----:B------:R-:W-:Y:S02]  /*7b60*/  FMNMX.FTZ R43, R56, R43, !PT ;  /* 0x0000002b382b7209 */ /* 0x000fe40007810000 */
[----:B------:R-:W-:Y:S02]  /*7b70*/  ISETP.LT.OR P1, PT, R11, 0x7a, P1 ;  /* 0x0000007a0b00780c */ /* 0x000fe40000f21670 */
[----:B------:R-:W-:-:S02]  /*7b80*/  FSEL R86, R61, -INF , !P5 ;  /* 0xff8000003d567808 */ /* 0x000fc40006800000 */
[----:B------:R-:W-:Y:S01]  /*7b90*/  FMNMX.FTZ R11, R60, R43, !PT ;  /* 0x0000002b3c0b7209 */ /* 0x000fe20007810000 */
[----:B------:R-:W-:Y:S01]  /*7ba0*/  MUFU.EX2 R130, R130 ;  /* 0x0000008200827308 */ /* 0x000fe20000000800 */
[----:B------:R-:W-:Y:S02]  /*7bb0*/  FSEL R62, R62, -INF , !P1 ;  /* 0xff8000003e3e7808 */ /* 0x000fe40004800000 */
[----:B------:R-:W-:Y:S02]  /*7bc0*/  FMNMX.FTZ R11, R86, R11, !PT ;  /* 0x0000000b560b7209 */ /* 0x000fe40007810000 */
[----:B------:R-:W-:Y:S02]  /*7bd0*/  FSEL R59, R12, RZ, P6 ;  /* 0x000000ff0c3b7208 */ /* 0x000fe40003000000 */
[----:B------:R-:W-:Y:S01]  /*7be0*/  FMNMX.FTZ R6, R62, R11, !PT ;  /* 0x0000000b3e067209 */ /* 0x000fe20007810000 */
[----:B------:R0:W-:Y:S01]  /*7bf0*/  MUFU.EX2 R43, R58 ;  /* 0x0000003a002b7308 */ /* 0x0001e20000000800 */
[-CC-:B------:R-:W-:Y:S01]  /*7c00*/  FFMA.FTZ R11, R126, R9.reuse, -R13.reuse ;  /* 0x000000097e0b7223 */ /* 0x180fe2000001080d */
[----:B------:R-:W-:Y:S01]  /*7c10*/  FADD.FTZ R4, -R59, R4 ;  /* 0x000000043b047221 */ /* 0x000fe20000010100 */
[-C--:B------:R-:W-:Y:S01]  /*7c20*/  FFMA.FTZ R126, R138, R9.reuse, -R13 ;  /* 0x000000098a7e7223 */ /* 0x080fe2000001080d */
[----:B------:R-:W1:Y:S02]  /*7c30*/  SHFL.BFLY PT, R45, R6, 0x2, 0x1f ;  /* 0x0c401f00062d7f89 */ /* 0x000e6400000e0000 */
[----:B------:R-:W-:-:S02]  /*7c40*/  FMUL.FTZ R4, R4, R9 ;  /* 0x0000000904047220 */ /* 0x000fc40000410000 */
[----:B------:R-:W-:Y:S08]  /*7c50*/  MUFU.EX2 R11, R11 ;  /* 0x0000000b000b7308 */ /* 0x000ff00000000800 */
[----:B------:R-:W2:Y:S08]  /*7c60*/  MUFU.EX2 R4, R4 ;  /* 0x0000000400047308 */ /* 0x000eb00000000800 */
[----:B------:R-:W-:Y:S01]  /*7c70*/  MUFU.EX2 R51, R51 ;  /* 0x0000003300337308 */ /* 0x000fe20000000800 */
[----:B-1----:R-:W-:Y:S01]  /*7c80*/  FMNMX.FTZ R53, R6, R45, !PT ;  /* 0x0000002d06357209 */ /* 0x002fe20007810000 */
[-CC-:B------:R-:W-:Y:S01]  /*7c90*/  FFMA.FTZ R45, R146, R9.reuse, -R13.reuse ;  /* 0x00000009922d7223 */ /* 0x180fe2000001080d */
[----:B------:R-:W-:-:S05]  /*7ca0*/  FFMA.FTZ R13, R134, R9, -R13 ;  /* 0x00000009860d7223 */ /* 0x000fca000001080d */
[----:B------:R-:W-:Y:S01]  /*7cb0*/  MUFU.EX2 R124, R124 ;  /* 0x0000007c007c7308 */ /* 0x000fe20000000800 */
[----:B------:R-:W1:Y:S07]  /*7cc0*/  SHFL.BFLY PT, R6, R53, 0x1, 0x1f ;  /* 0x0c201f0035067f89 */ /* 0x000e6e00000e0000 */
[----:B------:R-:W-:Y:S08]  /*7cd0*/  MUFU.EX2 R49, R49 ;  /* 0x0000003100317308 */ /* 0x000ff00000000800 */
[----:B------:R-:W-:Y:S08]  /*7ce0*/  MUFU.EX2 R126, R126 ;  /* 0x0000007e007e7308 */ /* 0x000ff00000000800 */
[----:B------:R-:W-:Y:S01]  /*7cf0*/  MUFU.EX2 R47, R47 ;  /* 0x0000002f002f7308 */ /* 0x000fe20000000800 */
[----:B-1----:R-:W-:-:S04]  /*7d00*/  FMNMX.FTZ R6, R53, R6, !PT ;  /* 0x0000000635067209 */ /* 0x002fc80007810000 */
[C---:B------:R-:W-:Y:S01]  /*7d10*/  FSETP.NEU.FTZ.AND P1, PT, R6.reuse, -INF , PT ;  /* 0xff8000000600780b */ /* 0x040fe20003f3d000 */
[----:B------:R-:W-:Y:S02]  /*7d20*/  FMUL.FTZ R53, R6, R9 ;  /* 0x0000000906357220 */ /* 0x000fe40000410000 */
[----:B------:R-:W-:Y:S03]  /*7d30*/  MUFU.EX2 R120, R120 ;  /* 0x0000007800787308 */ /* 0x000fe60000000800 */
[----:B------:R-:W-:-:S05]  /*7d40*/  FSEL R53, R53, RZ, P1 ;  /* 0x000000ff35357208 */ /* 0x000fca0000800000 */
[-CC-:B------:R-:W-:Y:S01]  /*7d50*/  FFMA.FTZ R151, R8, R9.reuse, -R53.reuse ;  /* 0x0000000908977223 */ /* 0x180fe20000010835 */
[-CC-:B------:R-:W-:Y:S01]  /*7d60*/  FFMA.FTZ R8, R10, R9.reuse, -R53.reuse ;  /* 0x000000090a087223 */ /* 0x180fe20000010835 */
[-CC-:B------:R-:W-:Y:S01]  /*7d70*/  FFMA.FTZ R10, R20, R9.reuse, -R53.reuse ;  /* 0x00000009140a7223 */ /* 0x180fe20000010835 */
[-CC-:B------:R-:W-:Y:S01]  /*7d80*/  FFMA.FTZ R20, R30, R9.reuse, -R53.reuse ;  /* 0x000000091e147223 */ /* 0x180fe20000010835 */
[----:B------:R-:W-:Y:S01]  /*7d90*/  FSEL R30, R6, RZ, P1 ;  /* 0x000000ff061e7208 */ /* 0x000fe20000800000 */
[-CC-:B0-----:R-:W-:Y:S01]  /*7da0*/  FFMA.FTZ R58, R64, R9.reuse, -R53.reuse ;  /* 0x00000009403a7223 */ /* 0x181fe20000010835 */
[-CC-:B------:R-:W-:Y:S01]  /*7db0*/  FFMA.FTZ R149, R7, R9.reuse, -R53.reuse ;  /* 0x0000000907957223 */ /* 0x180fe20000010835 */
[----:B------:R-:W-:Y:S01]  /*7dc0*/  MUFU.EX2 R151, R151 ;  /* 0x0000009700977308 */ /* 0x000fe20000000800 */
[-C--:B------:R-:W-:Y:S01]  /*7dd0*/  FFMA.FTZ R145, R14, R9.reuse, -R53 ;  /* 0x000000090e917223 */ /* 0x080fe20000010835 */
[----:B------:R-:W-:Y:S01]  /*7de0*/  FADD.FTZ R30, -R30, R3 ;  /* 0x000000031e1e7221 */ /* 0x000fe20000010100 */
[----:B--2---:R-:W-:Y:S01]  /*7df0*/  FFMA.FTZ R7, R4, R2, R21 ;  /* 0x0000000204077223 */ /* 0x004fe20000010015 */
[-CC-:B------:R-:W-:Y:S01]  /*7e00*/  FFMA.FTZ R147, R24, R9.reuse, -R53.reuse ;  /* 0x0000000918937223 */ /* 0x180fe20000010835 */
[-C--:B------:R-:W-:Y:S01]  /*7e10*/  FFMA.FTZ R14, R25, R9.reuse, -R53 ;  /* 0x00000009190e7223 */ /* 0x080fe20000010835 */
[-C--:B------:R-:W-:Y:S01]  /*7e20*/  FMUL.FTZ R3, R30, R9.reuse ;  /* 0x000000091e037220 */ /* 0x080fe20000410000 */
[----:B------:R-:W-:Y:S01]  /*7e30*/  FADD.FTZ R7, R26, R7 ;  /* 0x000000071a077221 */ /* 0x000fe20000010000 */
[----:B------:R-:W-:Y:S01]  /*7e40*/  MUFU.EX2 R58, R58 ;  /* 0x0000003a003a7308 */ /* 0x000fe20000000800 */
[-CC-:B------:R-:W-:Y:S01]  /*7e50*/  FFMA.FTZ R141, R28, R9.reuse, -R53.reuse ;  /* 0x000000091c8d7223 */ /* 0x180fe20000010835 */
[-C--:B------:R-:W-:Y:S01]  /*7e60*/  FFMA.FTZ R143, R32, R9.reuse, -R53 ;  /* 0x00000009208f7223 */ /* 0x080fe20000010835 */
[----:B------:R-:W-:Y:S01]  /*7e70*/  FADD.FTZ R2, R150, R7 ;  /* 0x0000000796027221 */ /* 0x000fe20000010000 */
[-CC-:B------:R-:W-:Y:S01]  /*7e80*/  FFMA.FTZ R24, R66, R9.reuse, -R53.reuse ;  /* 0x0000000942187223 */ /* 0x180fe20000010835 */
[-CC-:B------:R-:W-:Y:S01]  /*7e90*/  FFMA.FTZ R137, R68, R9.reuse, -R53.reuse ;  /* 0x0000000944897223 */ /* 0x180fe20000010835 */
[-CC-:B------:R-:W-:Y:S01]  /*7ea0*/  FFMA.FTZ R28, R38, R9.reuse, -R53.reuse ;  /* 0x00000009261c7223 */ /* 0x180fe20000010835 */
[----:B------:R-:W-:Y:S01]  /*7eb0*/  FADD.FTZ R2, R29, R2 ;  /* 0x000000021d027221 */ /* 0x000fe20000010000 */
        /* <DEDUP_REMOVED lines=20> */
[-CC-:B------:R-:W-:Y:S01]  /*8000*/  FFMA.FTZ R123, R86, R9.reuse, -R53.reuse ;  /* 0x00000009567b7223 */ /* 0x180fe20000010835 */
[----:B------:R-:W-:-:S03]  /*8010*/  FFMA.FTZ R56, R62, R9, -R53 ;  /* 0x000000093e387223 */ /* 0x000fc60000010835 */
[----:B------:R-:W0:Y:S01]  /*8020*/  MUFU.EX2 R145, R145 ;  /* 0x0000009100917308 */ /* 0x000e220000000800 */
[----:B-1----:R-:W-:-:S04]  /*8030*/  FADD.FTZ R0, R149, R0 ;  /* 0x0000000095007221 */ /* 0x002fc80000010000 */
[----:B------:R-:W-:-:S03]  /*8040*/  FADD.FTZ R7, R151, R0 ;  /* 0x0000000097077221 */ /* 0x000fc60000010000 */
[----:B------:R-:W1:Y:S01]  /*8050*/  MUFU.EX2 R10, R10 ;  /* 0x0000000a000a7308 */ /* 0x000e620000000800 */
[----:B--2---:R-:W-:Y:S01]  /*8060*/  FADD.FTZ R0, R8, R7 ;  /* 0x0000000708007221 */ /* 0x004fe20000010000 */
[----:B------:R-:W-:-:S06]  /*8070*/  FADD.FTZ R7, R27, R2 ;  /* 0x000000021b077221 */ /* 0x000fcc0000010000 */
        /* <DEDUP_REMOVED lines=86> */
.L_x_13983:
        /* <DEDUP_REMOVED lines=75> */
.L_x_13965:
        /* <DEDUP_REMOVED lines=23> */
.L_x_13986:
[----:B------:R-:W-:Y:S02]  /*8c00*/  ULDC UR11, c[0x0][0x9e4] ;  /* 0x00027900000b7ab9 */ /* 0x000fe40000000800 */
[----:B------:R-:W-:-:S11]  /*8c10*/  UISETP.NE.AND UP0, UPT, UR11, 0x1, UPT ;  /* 0x000000010b00788c */ /* 0x000fd6000bf05270 */
[----:B------:R-:W-:Y:S02]  /*8c20*/  @UP0 ULDC.64 UR14, c[0x0][0x9e8] ;  /* 0x00027a00000e0ab9 */ /* 0x000fe40000000a00 */
[----:B------:R-:W-:-:S04]  /*8c30*/  UIMAD.WIDE.U32 UR6, UR10, UR14, URZ ;  /* 0x0000000e0a0672a5 */ /* 0x000fc8000f8e003f */
[----:B------:R-:W-:-:S12]  /*8c40*/  @UP0 USHF.R.U32.HI UR10, URZ, UR15, UR7 ;  /* 0x0000000f3f0a0299 */ /* 0x000fd80008011607 */
.L_x_13987:
[----:B------:R-:W-:-:S04]  /*8c50*/  UIMAD UR10, UR10, UR11, URZ ;  /* 0x0000000b0a0a72a4 */ /* 0x000fc8000f8e023f */
[----:B------:R-:W-:-:S04]  /*8c60*/  UISETP.LT.AND UP0, UPT, UR22, UR10, UPT ;  /* 0x0000000a1600728c */ /* 0x000fc8000bf01270 */
[----:B------:R-:W-:-:S12]  /*8c70*/  USEL UR22, UR22, UR10, !UP0 ;  /* 0x0000000a16167287 */ /* 0x000fd8000c000000 */
.L_x_13985:
        /* <DEDUP_REMOVED lines=12> */
[----:B------:R-:W-:-:S05]  /*8d40*/  ULDC UR21, c[0x0][0x9d8] ;  /* 0x0002760000157ab9 */ /* 0x000fca0000000800 */
.L_x_13999:
[----:B------:R-:W-:Y:S01]  /*8d50*/  ISETP.NE.AND P2, PT, RZ, UR44, PT ;  /* 0x0000002cff007c0c */ /* 0x000fe2000bf45270 */
[----:B------:R-:W-:-:S04]  /*8d60*/  UISETP.NE.AND UP0, UPT, UR23, 0x1, UPT ;  /* 0x000000011700788c */ /* 0x000fc8000bf05270 */
[----:B------:R-:W-:-:S04]  /*8d70*/  USEL UR47, URZ, 0x1, UP0 ;  /* 0x000000013f2f7887 */ /* 0x000fc80008000000 */
[----:B------:R-:W-:-:S04]  /*8d80*/  ULOP3.LUT UR47, UR24, UR47, URZ, 0x3c, !UPT ;  /* 0x0000002f182f7292 */ /* 0x000fc8000f8e3c3f */
[----:B------:R-:W-:Y:S08]  /*8d90*/  @P2 BRA `(.L_x_13989) ;  /* 0x0000000000382947 */ /* 0x000ff00003800000 */
[----:B------:R-:W-:Y:S05]  /*8da0*/  @!P0 BRA `(.L_x_13990) ;  /* 0x0000000000048947 */ /* 0x000fea0003800000 */
[----:B------:R-:W-:Y:S01]  /*8db0*/  BPT.TRAP 0x1 ;  /* 0x000000040000795c */ /* 0x000fe20000300000 */
.L_x_13990:
        /* <DEDUP_REMOVED lines=9> */
.L_x_13991:
[----:B-1----:R-:W-:Y:S05]  /*8e50*/  @P1 BRA `(.L_x_13989) ;  /* 0x0000000000081947 */ /* 0x002fea0003800000 */
[----:B------:R-:W1:Y:S02]  /*8e60*/  SYNCS.PHASECHK.TRANS64.TRYWAIT P1, [UR6+0x16830], R6 ;  /* 0x01683006ff0075a7 */ /* 0x000e640008020146 */
[----:B-1----:R-:W-:Y:S05]  /*8e70*/  @!P1 BRA `(.L_x_13992) ;  /* 0x000000d800f09947 */ /* 0x002fea0003800000 */
.L_x_13989:
        /* <DEDUP_REMOVED lines=28> */
.L_x_13994:
[----:B------:R-:W-:Y:S01]  /*9040*/  ULEA UR6, UR23, UR45, 0x3 ;  /* 0x0000002d17067291 */ /* 0x000fe2000f8e183f */
[----:B------:R-:W-:-:S05]  /*9050*/  IMAD.U32 R6, RZ, RZ, UR24 ;  /* 0x00000018ff067e24 */ /* 0x000fca000f8e00ff */
[----:B------:R-:W-:-:S04]  /*9060*/  SHF.L.U32 R6, R6, 0x1f, RZ ;  /* 0x0000001f06067819 */ /* 0x000fc800000006ff */
[----:B------:R0:W1:Y:S01]  /*9070*/  SYNCS.PHASECHK.TRANS64.TRYWAIT P1, [UR6+0x16850], R6 ;  /* 0x01685006ff0075a7 */ /* 0x0000620008020146 */
[----:B------:R-:W-:Y:S05]  /*9080*/  @!P0 BRA `(.L_x_13995) ;  /* 0x0000000000048947 */ /* 0x000fea0003800000 */
[----:B------:R-:W-:Y:S01]  /*9090*/  BPT.TRAP 0x1 ;  /* 0x000000040000795c */ /* 0x000fe20000300000 */
.L_x_13995:
[----:B-1----:R-:W-:Y:S05]  /*90a0*/  @P1 BRA `(.L_x_13993) ;  /* 0x0000000000081947 */ /* 0x002fea0003800000 */
[----:B------:R-:W1:Y:S02]  /*90b0*/  SYNCS.PHASECHK.TRANS64.TRYWAIT P1, [UR6+0x16850], R6 ;  /* 0x01685006ff0075a7 */ /* 0x000e640008020146 */
[----:B-1----:R-:W-:Y:S05]  /*90c0*/  @!P1 BRA `(.L_x_13996) ;  /* 0x000000d800749947 */ /* 0x002fea0003800000 */
.L_x_13993:
        /* <DEDUP_REMOVED lines=51> */
.L_x_13997:
        /* <DEDUP_REMOVED lines=146> */
[----:B------:R-:W0:Y:S01]  /*9d20*/  MUFU.TANH R150, R150 ;  /* 0x0000009600967308 */ /* 0x000e220000002400 */
[----:B---3--:R-:W-:-:S07]  /*9d30*/  FMNMX.FTZ R11, R60, R11, !PT ;  /* 0x0000000b3c0b7209 */ /* 0x008fce0007810000 */
[----:B------:R-:W2:Y:S01]  /*9d40*/  MUFU.TANH R13, R13 ;  /* 0x0000000d000d7308 */ /* 0x000ea20000002400 */
[----:B-1----:R-:W-:-:S07]  /*9d50*/  FMNMX.FTZ R11, R62, R11, !PT ;  /* 0x0000000b3e0b7209 */ /* 0x002fce0007810000 */
[----:B------:R-:W1:Y:S01]  /*9d60*/  MUFU.TANH R64, R64 ;  /* 0x0000004000407308 */ /* 0x000e620000002400 */
[----:B0-----:R-:W-:Y:S02]  /*9d70*/  FMNMX.FTZ R6, R150, R9, !PT ;  /* 0x0000000996067209 */ /* 0x001fe40007810000 */
[----:B------:R-:W0:Y:S05]  /*9d80*/  LDC R9, c[0x0][0x988] ;  /* 0x00026200ff097b82 */ /* 0x000e2a0000000800 */
[----:B------:R-:W3:Y:S01]  /*9d90*/  MUFU.TANH R66, R66 ;  /* 0x0000004200427308 */ /* 0x000ee20000002400 */
[----:B--2---:R-:W-:-:S07]  /*9da0*/  FMNMX.FTZ R6, R13, R6, !PT ;  /* 0x000000060d067209 */ /* 0x004fce0007810000 */
[----:B------:R-:W2:Y:S01]  /*9db0*/  MUFU.TANH R15, R15 ;  /* 0x0000000f000f7308 */ /* 0x000ea20000002400 */
[----:B-1----:R-:W-:-:S07]  /*9dc0*/  FMNMX.FTZ R11, R64, R11, !PT ;  /* 0x0000000b400b7209 */ /* 0x002fce0007810000 */
[----:B------:R-:W1:Y:S01]  /*9dd0*/  MUFU.TANH R21, R21 ;  /* 0x0000001500157308 */ /* 0x000e620000002400 */
[----:B---3--:R-:W-:-:S07]  /*9de0*/  FMNMX.FTZ R11, R66, R11, !PT ;  /* 0x0000000b420b7209 */ /* 0x008fce0007810000 */
        /* <DEDUP_REMOVED lines=35> */
[----:B---3--:R-:W-:-:S05]  /*a020*/  FMNMX.FTZ R33, R69, R6, !PT ;  /* 0x0000000645217209 */ /* 0x008fca0007810000 */
[----:B------:R-:W3:Y:S01]  /*a030*/  SHFL.BFLY PT, R6, R33, 0x2, 0x1f ;  /* 0x0c401f0021067f89 */ /* 0x000ee200000e0000 */
[----:B--2---:R-:W-:-:S04]  /*a040*/  FMNMX.FTZ R11, R84, R11, !PT ;  /* 0x0000000b540b7209 */ /* 0x004fc80007810000 */
[----:B-1----:R-:W-:-:S05]  /*a050*/  FMNMX.FTZ R11, R86, R11, !PT ;  /* 0x0000000b560b7209 */ /* 0x002fca0007810000 */
[----:B------:R-:W1:Y:S01]  /*a060*/  SHFL.BFLY PT, R12, R11, 0x2, 0x1f ;  /* 0x0c401f000b0c7f89 */ /* 0x000e6200000e0000 */
[----:B---3--:R-:W-:Y:S02]  /*a070*/  FMNMX.FTZ R35, R33, R6, !PT ;  /* 0x0000000621237209 */ /* 0x008fe40007810000 */
[----:B-1----:R-:W-:-:S03]  /*a080*/  FMNMX.FTZ R37, R11, R12, !PT ;  /* 0x0000000c0b257209 */ /* 0x002fc60007810000 */
[----:B------:R-:W1:Y:S04]  /*a090*/  SHFL.BFLY PT, R12, R35, 0x1, 0x1f ;  /* 0x0c201f00230c7f89 */ /* 0x000e6800000e0000 */
[----:B------:R-:W2:Y:S01]  /*a0a0*/  SHFL.BFLY PT, R6, R37, 0x1, 0x1f ;  /* 0x0c201f0025067f89 */ /* 0x000ea200000e0000 */
[----:B-1----:R-:W-:Y:S02]  /*a0b0*/  FMNMX.FTZ R12, R35, R12, !PT ;  /* 0x0000000c230c7209 */ /* 0x002fe40007810000 */
[----:B--2---:R-:W-:-:S03]  /*a0c0*/  FMNMX.FTZ R6, R37, R6, !PT ;  /* 0x0000000625067209 */ /* 0x004fc60007810000 */
[C---:B------:R-:W-:Y:S01]  /*a0d0*/  FADD.FTZ R3, -R12.reuse, R3 ;  /* 0x000000030c037221 */ /* 0x040fe20000010100 */
[----:B0-----:R-:W-:-:S03]  /*a0e0*/  FMUL.FTZ R71, R12, R9 ;  /* 0x000000090c477220 */ /* 0x001fc60000410000 */
[-C--:B------:R-:W-:Y:S01]  /*a0f0*/  FMUL.FTZ R41, R3, R9.reuse ;  /* 0x0000000903297220 */ /* 0x080fe20000410000 */
[----:B------:R-:W-:Y:S01]  /*a100*/  FADD.FTZ R4, -R6, R4 ;  /* 0x0000000406047221 */ /* 0x000fe20000010100 */
[-CC-:B------:R-:W-:Y:S01]  /*a110*/  FFMA.FTZ R57, R32, R9.reuse, -R71.reuse ;  /* 0x0000000920397223 */ /* 0x180fe20000010847 */
[-CC-:B------:R-:W-:Y:S01]  /*a120*/  FFMA.FTZ R39, R8, R9.reuse, -R71.reuse ;  /* 0x0000000908277223 */ /* 0x180fe20000010847 */
[----:B------:R0:W-:Y:S01]  /*a130*/  MUFU.EX2 R11, R41 ;  /* 0x00000029000b7308 */ /* 0x0001e20000000800 */
[-CC-:B------:R-:W-:Y:S01]  /*a140*/  FFMA.FTZ R32, R40, R9.reuse, -R71.reuse ;  /* 0x0000000928207223 */ /* 0x180fe20000010847 */
[-C--:B------:R-:W-:Y:S01]  /*a150*/  FMUL.FTZ R3, R4, R9.reuse ;  /* 0x0000000904037220 */ /* 0x080fe20000410000 */
[-CC-:B------:R-:W-:Y:S01]  /*a160*/  FFMA.FTZ R61, R10, R9.reuse, -R71.reuse ;  /* 0x000000090a3d7223 */ /* 0x180fe20000010847 */
[-CC-:B------:R-:W-:Y:S01]  /*a170*/  FFMA.FTZ R37, R20, R9.reuse, -R71.reuse ;  /* 0x0000000914257223 */ /* 0x180fe20000010847 */
[-CC-:B------:R-:W-:Y:S01]  /*a180*/  FFMA.FTZ R59, R24, R9.reuse, -R71.reuse ;  /* 0x00000009183b7223 */ /* 0x180fe20000010847 */
[-CC-:B------:R-:W-:Y:S01]  /*a190*/  FFMA.FTZ R35, R30, R9.reuse, -R71.reuse ;  /* 0x000000091e237223 */ /* 0x180fe20000010847 */
[-CC-:B------:R-:W-:Y:S01]  /*a1a0*/  FFMA.FTZ R33, R36, R9.reuse, -R71.reuse ;  /* 0x0000000924217223 */ /* 0x180fe20000010847 */
[----:B------:R-:W1:Y:S01]  /*a1b0*/  MUFU.EX2 R39, R39 ;  /* 0x0000002700277308 */ /* 0x000e620000000800 */
[-CC-:B0-----:R-:W-:Y:S01]  /*a1c0*/  FFMA.FTZ R41, R21, R9.reuse, -R71.reuse ;  /* 0x0000000915297223 */ /* 0x181fe20000010847 */
[-CC-:B------:R-:W-:Y:S01]  /*a1d0*/  FFMA.FTZ R21, R27, R9.reuse, -R71.reuse ;  /* 0x000000091b157223 */ /* 0x180fe20000010847 */
[-C--:B------:R-:W-:Y:S01]  /*a1e0*/  FMUL.FTZ R27, R6, R9.reuse ;  /* 0x00000009061b7220 */ /* 0x080fe20000410000 */
[-CC-:B------:R-:W-:Y:S01]  /*a1f0*/  FFMA.FTZ R36, R122, R9.reuse, -R71.reuse ;  /* 0x000000097a247223 */ /* 0x180fe20000010847 */
[-CC-:B------:R-:W-:Y:S01]  /*a200*/  FFMA.FTZ R55, R126, R9.reuse, -R71.reuse ;  /* 0x000000097e377223 */ /* 0x180fe20000010847 */
[-C--:B------:R-:W-:Y:S01]  /*a210*/  FFMA.FTZ R30, R44, R9.reuse, -R71 ;  /* 0x000000092c1e7223 */ /* 0x080fe20000010847 */
        /* <DEDUP_REMOVED lines=10> */
[----:B------:R-:W0:Y:S01]  /*a2c0*/  MUFU.EX2 R40, R40 ;  /* 0x0000002800287308 */ /* 0x000e220000000800 */
[----:B-1----:R-:W-:Y:S01]  /*a2d0*/  FFMA.FTZ R2, R11, R2, R39 ;  /* 0x000000020b027223 */ /* 0x002fe20000010027 */
[-CC-:B------:R-:W-:Y:S01]  /*a2e0*/  FFMA.FTZ R34, R128, R9.reuse, -R27.reuse ;  /* 0x0000000980227223 */ /* 0x180fe2000001081b */
[-C--:B------:R-:W-:Y:S01]  /*a2f0*/  FFMA.FTZ R143, R46, R9.reuse, -R27 ;  /* 0x000000092e8f7223 */ /* 0x080fe2000001081b */
[-C--:B------:R-:W-:Y:S01]  /*a300*/  FFMA.FTZ R53, R130, R9.reuse, -R71 ;  /* 0x0000000982357223 */ /* 0x080fe20000010847 */
[-C--:B------:R-:W-:Y:S01]  /*a310*/  FFMA.FTZ R38, R132, R9.reuse, -R27 ;  /* 0x0000000984267223 */ /* 0x080fe2000001081b */
[-CC-:B------:R-:W-:Y:S01]  /*a320*/  FFMA.FTZ R126, R29, R9.reuse, -R71.reuse ;  /* 0x000000091d7e7223 */ /* 0x180fe20000010847 */
[-C--:B------:R-:W-:Y:S01]  /*a330*/  FFMA.FTZ R24, R134, R9.reuse, -R71 ;  /* 0x0000000986187223 */ /* 0x080fe20000010847 */
[----:B------:R-:W1:Y:S01]  /*a340*/  MUFU.EX2 R61, R61 ;  /* 0x0000003d003d7308 */ /* 0x000e620000000800 */
        /* <DEDUP_REMOVED lines=16> */
[----:B-1----:R-:W-:Y:S01]  /*a450*/  FADD.FTZ R2, R61, R2 ;  /* 0x000000023d027221 */ /* 0x002fe20000010000 */
[-C--:B------:R-:W-:Y:S01]  /*a460*/  FFMA.FTZ R45, R148, R9.reuse, -R71 ;  /* 0x00000009942d7223 */ /* 0x080fe20000010847 */
[-C--:B------:R-:W-:Y:S01]  /*a470*/  FFMA.FTZ R48, R62, R9.reuse, -R27 ;  /* 0x000000093e307223 */ /* 0x080fe2000001081b */
[-C--:B------:R-:W-:Y:S01]  /*a480*/  FFMA.FTZ R10, R150, R9.reuse, -R71 ;  /* 0x00000009960a7223 */ /* 0x080fe20000010847 */
[-C--:B------:R-:W-:Y:S01]  /*a490*/  FFMA.FTZ R129, R64, R9.reuse, -R27 ;  /* 0x0000000940817223 */ /* 0x080fe2000001081b */
[-C--:B------:R-:W-:Y:S01]  /*a4a0*/  FFMA.FTZ R43, R13, R9.reuse, -R71 ;  /* 0x000000090d2b7223 */ /* 0x080fe20000010847 */
[-C--:B------:R-:W-:Y:S01]  /*a4b0*/  FFMA.FTZ R50, R66, R9.reuse, -R27 ;  /* 0x0000000942327223 */ /* 0x080fe2000001081b */
[----:B------:R-:W1:Y:S01]  /*a4c0*/  MUFU.EX2 R151, R151 ;  /* 0x0000009700977308 */ /* 0x000e620000000800 */
[----:B--2---:R-:W-:Y:S01]  /*a4d0*/  FADD.FTZ R0, R149, R0 ;  /* 0x0000000095007221 */ /* 0x004fe20000010000 */
[-C--:B------:R-:W-:Y:S01]  /*a4e0*/  FFMA.FTZ R130, R15, R9.reuse, -R71 ;  /* 0x000000090f827223 */ /* 0x080fe20000010847 */
[-CC-:B------:R-:W-:Y:S01]  /*a4f0*/  FFMA.FTZ R131, R68, R9.reuse, -R27.reuse ;  /* 0x0000000944837223 */ /* 0x180fe2000001081b */
[-C--:B------:R-:W-:Y:S01]  /*a500*/  FFMA.FTZ R52, R70, R9.reuse, -R27 ;  /* 0x0000000946347223 */ /* 0x080fe2000001081b */
[-C--:B------:R-:W-:Y:S01]  /*a510*/  FFMA.FTZ R8, R25, R9.reuse, -R71 ;  /* 0x0000000919087223 */ /* 0x080fe20000010847 */
[-CC-:B------:R-:W-:Y:S01]  /*a520*/  FFMA.FTZ R125, R72, R9.reuse, -R27.reuse ;  /* 0x00000009487d7223 */ /* 0x180fe2000001081b */
[-CC-:B------:R-:W-:Y:S01]  /*a530*/  FFMA.FTZ R54, R74, R9.reuse, -R27.reuse ;  /* 0x000000094a367223 */ /* 0x180fe2000001081b */
[----:B------:R-:W2:Y:S01]  /*a540*/  MUFU.EX2 R59, R59 ;  /* 0x0000003b003b7308 */ /* 0x000ea20000000800 */
[----:B0-----:R-:W-:Y:S01]  /*a550*/  FADD.FTZ R2, R37, R2 ;  /* 0x0000000225027221 */ /* 0x001fe20000010000 */
        /* <DEDUP_REMOVED lines=12> */
[----:B------:R-:W-:-:S02]  /*a620*/  FFMA.FTZ R60, R86, R9, -R27 ;  /* 0x00000009563c7223 */ /* 0x000fc4000001081b */
        /* <DEDUP_REMOVED lines=116> */
.L_x_13998:
        /* <DEDUP_REMOVED lines=75> */
.L_x_13988:
        /* <DEDUP_REMOVED lines=10> */
.L_x_14019:
        /* <DEDUP_REMOVED lines=9> */
.L_x_14002:
[----:B------:R-:W-:Y:S01]  /*b350*/  ULEA UR6, UR46, UR45, 0x3 ;  /* 0x0000002d2e067291 */ /* 0x000fe2000f8e183f */
[----:B------:R-:W-:-:S05]  /*b360*/  IMAD.U32 R6, RZ, RZ, UR47 ;  /* 0x0000002fff067e24 */ /* 0x000fca000f8e00ff */
[----:B------:R-:W-:-:S04]  /*b370*/  SHF.L.U32 R6, R6, 0x1f, RZ ;  /* 0x0000001f06067819 */ /* 0x000fc800000006ff */
[----:B------:R0:W1:Y:S01]  /*b380*/  SYNCS.PHASECHK.TRANS64.TRYWAIT P1, [UR6+0x16830], R6 ;  /* 0x01683006ff0075a7 */ /* 0x0000620008020146 */
[----:B------:R-:W-:Y:S05]  /*b390*/  @!P0 BRA `(.L_x_14003) ;  /* 0x0000000000048947 */ /* 0x000fea0003800000 */
[----:B------:R-:W-:Y:S01]  /*b3a0*/  BPT.TRAP 0x1 ;  /* 0x000000040000795c */ /* 0x000fe20000300000 */
.L_x_14003:
[----:B-1----:R-:W-:Y:S05]  /*b3b0*/  @P1 BRA `(.L_x_14001) ;  /* 0x0000000000081947 */ /* 0x002fea0003800000 */
[----:B------:R-:W1:Y:S02]  /*b3c0*/  SYNCS.PHASECHK.TRANS64.TRYWAIT P1, [UR6+0x16830], R6 ;  /* 0x01683006ff0075a7 */ /* 0x000e640008020146 */
[----:B-1----:R-:W-:Y:S05]  /*b3d0*/  @!P1 BRA `(.L_x_14004) ;  /* 0x000000b400c89947 */ /* 0x002fea0003800000 */
.L_x_14001:
        /* <DEDUP_REMOVED lines=25> */
.L_x_14006:
[----:B------:R-:W-:Y:S01]  /*b570*/  ULEA UR6, UR25, UR45, 0x3 ;  /* 0x0000002d19067291 */ /* 0x000fe2000f8e183f */
[----:B------:R-:W-:-:S05]  /*b580*/  IMAD.U32 R6, RZ, RZ, UR26 ;  /* 0x0000001aff067e24 */ /* 0x000fca000f8e00ff */
[----:B------:R-:W-:-:S04]  /*b590*/  SHF.L.U32 R6, R6, 0x1f, RZ ;  /* 0x0000001f06067819 */ /* 0x000fc800000006ff */
[----:B------:R0:W1:Y:S01]  /*b5a0*/  SYNCS.PHASECHK.TRANS64.TRYWAIT P1, [UR6+0x16850], R6 ;  /* 0x01685006ff0075a7 */ /* 0x0000620008020146 */
[----:B------:R-:W-:Y:S05]  /*b5b0*/  @!P0 BRA `(.L_x_14007) ;  /* 0x0000000000048947 */ /* 0x000fea0003800000 */
[----:B------:R-:W-:Y:S01]  /*b5c0*/  BPT.TRAP 0x1 ;  /* 0x000000040000795c */ /* 0x000fe20000300000 */
.L_x_14007:
[----:B-1----:R-:W-:Y:S05]  /*b5d0*/  @P1 BRA `(.L_x_14005) ;  /* 0x0000000000081947 */ /* 0x002fea0003800000 */
[----:B------:R-:W1:Y:S02]  /*b5e0*/  SYNCS.PHASECHK.TRANS64.TRYWAIT P1, [UR6+0x16850], R6 ;  /* 0x01685006ff0075a7 */ /* 0x000e640008020146 */
[----:B-1----:R-:W-:Y:S05]  /*b5f0*/  @!P1 BRA `(.L_x_14008) ;  /* 0x000000b400589947 */ /* 0x002fea0003800000 */
.L_x_14005:
        /* <DEDUP_REMOVED lines=51> */
.L_x_14009:
[----:B------:R-:W-:Y:S01]  /*b930*/  UISETP.NE.AND UP1, UPT, UR51, URZ, UPT ;  /* 0x0000003f3300728c */ /* 0x000fe2000bf25270 */
[----:B------:R-:W-:Y:S01]  /*b940*/  FMUL.FTZ R126, R64, UR24 ;  /* 0x00000018407e7c20 */ /* 0x000fe20008410000 */
[----:B------:R-:W-:Y:S02]  /*b950*/  VIADD R64, R17, UR40 ;  /* 0x0000002811407c36 */ /* 0x000fe40008000000 */
[----:B0-----:R-:W-:Y:S01]  /*b960*/  FMUL.FTZ R6, R26, UR24 ;  /* 0x000000181a067c20 */ /* 0x001fe20008410000 */
[----:B------:R-:W-:Y:S01]  /*b970*/  ULEA UR6, UR46, UR45, 0x3 ;  /* 0x0000002d2e067291 */ /* 0x000fe2000f8e183f */
[----:B------:R-:W-:Y:S01]  /*b980*/  FMUL.FTZ R26, R39, UR24 ;  /* 0x00000018271a7c20 */ /* 0x000fe20008410000 */
[----:B------:R-:W-:Y:S01]  /*b990*/  PLOP3.LUT P1, PT, PT, PT, UP1, 0x80, 0x0 ;  /* 0x000000000000781c */ /* 0x000fe20003f2f018 */
[----:B------:R-:W-:Y:S01]  /*b9a0*/  FMUL.FTZ R39, R45, UR24 ;  /* 0x000000182d277c20 */ /* 0x000fe20008410000 */
[----:B------:R-:W-:Y:S01]  /*b9b0*/  PLOP3.LUT P2, PT, PT, PT, UP1, 0x80, 0x0 ;  /* 0x000000000000781c */ /* 0x000fe20003f4f018 */
[----:B------:R-:W-:Y:S01]  /*b9c0*/  FMUL.FTZ R45, R63, UR24 ;  /* 0x000000183f2d7c20 */ /* 0x000fe20008410000 */
[----:B------:R-:W-:Y:S01]  /*b9d0*/  UIADD3 UR6, UR6, 0x16840, URZ ;  /* 0x0001684006067890 */ /* 0x000fe2000fffe03f */
[----:B------:R-:W-:Y:S01]  /*b9e0*/  IMAD.SHL.U32 R63, R5, 0x80, RZ ;  /* 0x00000080053f7824 */ /* 0x000fe200078e00ff */
[----:B------:R-:W-:Y:S01]  /*b9f0*/  @UP1 ULDC UR7, c[0x0][0x44c] ;  /* 0x0001130000071ab9 */ /* 0x000fe20000000800 */
[----:B------:R-:W-:Y:S01]  /*ba00*/  FMUL.FTZ R20, R35, UR24 ;  /* 0x0000001823147c20 */ /* 0x000fe20008410000 */
[----:B------:R-:W-:Y:S01]  /*ba10*/  FMUL.FTZ R7, R27, UR24 ;  /* 0x000000181b077c20 */ /* 0x000fe20008410000 */
[----:B------:R-:W-:Y:S01]  /*ba20*/  FMUL.FTZ R15, R28, UR24 ;  /* 0x000000181c0f7c20 */ /* 0x000fe20008410000 */
[----:B------:R-:W-:Y:S01]  /*ba30*/  FMUL.FTZ R10, R31, UR24 ;  /* 0x000000181f0a7c20 */ /* 0x000fe20008410000 */
[----:B------:R-:W-:Y:S01]  /*ba40*/  FMUL.FTZ R35, R41, UR24 ;  /* 0x0000001829237c20 */ /* 0x000fe20008410000 */
[----:B------:R-:W-:Y:S01]  /*ba50*/  UISETP.NE.AND UP0, UPT, UR50, URZ, UPT ;  /* 0x0000003f3200728c */ /* 0x000fe2000bf05270 */
        /* <DEDUP_REMOVED lines=148> */
.L_x_14012:
[----:B------:R-:W-:-:S05]  /*c3a0*/  IMAD.U32 R66, RZ, RZ, UR21 ;  /* 0x00000015ff427e24 */ /* 0x000fca000f8e00ff */
[----:B------:R-:W-:-:S13]  /*c3b0*/  ISETP.NE.AND P1, PT, R66, 0x1, PT ;  /* 0x000000014200780c */ /* 0x000fda0003f25270 */
[----:B------:R-:W1:Y:S02]  /*c3c0*/  @P1 LDC.64 R12, c[0x0][0x9e8] ;  /* 0x00027a00ff0c1b82 */ /* 0x000e640000000a00 */
[----:B-1----:R-:W-:-:S05]  /*c3d0*/  @P1 IMAD.HI.U32 R12, R65, R12, RZ ;  /* 0x0000000c410c1227 */ /* 0x002fca00078e00ff */
[----:B------:R-:W-:-:S07]  /*c3e0*/  @P1 SHF.R.U32.HI R65, RZ, R13, R12 ;  /* 0x0000000dff411219 */ /* 0x000fce000001160c */
.L_x_14013:
[----:B------:R-:W-:Y:S05]  /*c3f0*/  BSYNC B0 ;  /* 0x0000000000007941 */ /* 0x000fea0003800000 */
.L_x_14011:
[----:B------:R-:W-:-:S04]  /*c400*/  IMAD R65, R65, R66, -R63 ;  /* 0x0000004241417224 */ /* 0x000fc800078e0a3f */
[----:B------:R-:W-:-:S05]  /*c410*/  IMAD R12, R16, -0x2, R65 ;  /* 0xfffffffe100c7824 */ /* 0x000fca00078e0241 */
[----:B------:R-:W-:Y:S02]  /*c420*/  VIADDMNMX R71, R12, R66, R71, PT ;  /* 0x000000420c477246 */ /* 0x000fe40003800147 */
[----:B------:R-:W-:-:S07]  /*c430*/  VIMNMX R73, R73, R12, !PT ;  /* 0x0000000c49497248 */ /* 0x000fce0007fe0100 */
.L_x_14010:
        /* <DEDUP_REMOVED lines=116> */
.L_x_14016:
[----:B------:R-:W-:-:S05]  /*cb80*/  IMAD.U32 R21, RZ, RZ, UR21 ;  /* 0x00000015ff157e24 */ /* 0x000fca000f8e00ff */
[----:B------:R-:W-:-:S13]  /*cb90*/  ISETP.NE.AND P2, PT, R21, 0x1, PT ;  /* 0x000000011500780c */ /* 0x000fda0003f45270 */
[----:B------:R-:W0:Y:S02]  /*cba0*/  @P2 LDC.64 R12, c[0x0][0x9e8] ;  /* 0x00027a00ff0c2b82 */ /* 0x000e240000000a00 */
[----:B0-----:R-:W-:-:S05]  /*cbb0*/  @P2 IMAD.HI.U32 R12, R9, R12, RZ ;  /* 0x0000000c090c2227 */ /* 0x001fca00078e00ff */
[----:B------:R-:W-:-:S07]  /*cbc0*/  @P2 SHF.R.U32.HI R9, RZ, R13, R12 ;  /* 0x0000000dff092219 */ /* 0x000fce000001160c */
.L_x_14017:
[----:B------:R-:W-:Y:S05]  /*cbd0*/  BSYNC B0 ;  /* 0x0000000000007941 */ /* 0x000fea0003800000 */
.L_x_14015:
[----:B------:R-:W-:-:S04]  /*cbe0*/  IMAD R9, R9, R21, -R63 ;  /* 0x0000001509097224 */ /* 0x000fc800078e0a3f */
[----:B------:R-:W-:-:S05]  /*cbf0*/  IMAD R12, R16, -0x2, R9 ;  /* 0xfffffffe100c7824 */ /* 0x000fca00078e0209 */
[----:B------:R-:W-:Y:S02]  /*cc00*/  VIADDMNMX R11, R12, R21, R11, PT ;  /* 0x000000150c0b7246 */ /* 0x000fe4000380010b */
[----:B------:R-:W-:-:S07]  /*cc10*/  VIMNMX R15, R15, R12, !PT ;  /* 0x0000000c0f0f7248 */ /* 0x000fce0007fe0100 */
.L_x_14014:
        /* <DEDUP_REMOVED lines=92> */
[----:B------:R-:W-:Y:S01]  /*d1e0*/  ISETP.GT.AND P5, PT, R15, 0x38, P1 ;  /* 0x000000380f00780c */ /* 0x000fe20000fa4270 */
        /* <DEDUP_REMOVED lines=284> */
.L_x_14018:
        /* <DEDUP_REMOVED lines=75> */
.L_x_14000:
[----:B------:R-:W-:Y:S06]  /*e860*/  BAR.ARV 0x8, 0x200 ;  /* 0x0208000000007b1d */ /* 0x000fec0000002000 */
[----:B------:R-:W-:Y:S05]  /*e870*/  @!P0 BRA `(.L_x_14020) ;  /* 0x0000000000048947 */ /* 0x000fea0003800000 */
[----:B------:R-:W-:Y:S01]  /*e880*/  BPT.TRAP 0x1 ;  /* 0x000000040000795c */ /* 0x000fe20000300000 */
.L_x_14020:
[----:B------:R-:W-:Y:S01]  /*e890*/  ULEA UR5, UR46, UR45, 0x3 ;  /* 0x0000002d2e057291 */ /* 0x000fe2000f8e183f */
[----:B------:R-:W-:-:S05]  /*e8a0*/  IMAD.U32 R3, RZ, RZ, UR47 ;  /* 0x0000002fff037e24 */ /* 0x000fca000f8e00ff */
[----:B------:R-:W-:-:S04]  /*e8b0*/  SHF.L.U32 R3, R3, 0x1f, RZ ;  /* 0x0000001f03037819 */ /* 0x000fc800000006ff */
[----:B------:R0:W1:Y:S01]  /*e8c0*/  SYNCS.PHASECHK.TRANS64.TRYWAIT P1, [UR5+0x16850], R3 ;  /* 0x01685003ff0075a7 */ /* 0x0000620008020145 */
[----:B------:R-:W-:Y:S05]  /*e8d0*/  @!P0 BRA `(.L_x_14021) ;  /* 0x0000000000048947 */ /* 0x000fea0003800000 */
[----:B------:R-:W-:Y:S01]  /*e8e0*/  BPT.TRAP 0x1 ;  /* 0x000000040000795c */ /* 0x000fe20000300000 */
.L_x_14021:
[----:B-1----:R-:W-:Y:S05]  /*e8f0*/  @P1 BRA `(.L_x_14022) ;  /* 0x0000000000081947 */ /* 0x002fea0003800000 */
[----:B------:R-:W1:Y:S02]  /*e900*/  SYNCS.PHASECHK.TRANS64.TRYWAIT P1, [UR5+0x16850], R3 ;  /* 0x01685003ff0075a7 */ /* 0x000e640008020145 */
[----:B-1----:R-:W-:Y:S05]  /*e910*/  @!P1 BRA `(.L_x_14023) ;  /* 0x0000008000a89947 */ /* 0x002fea0003800000 */
.L_x_14022:
[----:B------:R-:W-:Y:S01]  /*e920*/  UIADD3 UR45, UR45, 0x400, URZ ;  /* 0x000004002d2d7890 */ /* 0x000fe2000fffe03f */
[----:B------:R-:W-:Y:S01]  /*e930*/  WARPGROUP.ARRIVE ;  /* 0x00000000000079c5 */ /* 0x000fe20000000000 */
[----:B------:R-:W-:Y:S01]  /*e940*/  UMOV UR7, 0x40000040 ;  /* 0x4000004000077882 */ /* 0x000fe20000000000 */
[----:B01----:R-:W0:Y:S01]  /*e950*/  SHFL.BFLY PT, R3, R2, 0x2, 0x1f ;  /* 0x0c401f0002037f89 */ /* 0x003e2200000e0000 */
[----:B------:R-:W-:Y:S01]  /*e960*/  USHF.R.U32.HI UR45, URZ, 0x4, UR45 ;  /* 0x000000043f2d7899 */ /* 0x000fe2000801162d */
[----:B------:R-:W-:Y:S02]  /*e970*/  IMAD.MOV.U32 R20, RZ, RZ, -0x800000 ;  /* 0xff800000ff147424 */ /* 0x000fe400078e00ff */
        /* <DEDUP_REMOVED lines=8> */
[----:B------:R-:W-:Y:S02]  /*ea00*/  IMAD.MOV.U32 R2, RZ, RZ, RZ ;  /* 0x000000ffff027224 */ /* 0x000fe400078e00ff */
[----:B-1----:R-:W-:Y:S02]  /*ea10*/  FADD.FTZ R5, R5, R0 ;  /* 0x0000000005057221 */ /* 0x002fe40000010000 */
[----:B------:R-:W0:Y:S01]  /*ea20*/  SHFL.BFLY PT, R4, R3, 0x1, 0x1f ;  /* 0x0c201f0003047f89 */ /* 0x000e2200000e0000 */
[----:B------:R-:W-:-:S03]  /*ea30*/  IMAD.MOV.U32 R0, RZ, RZ, -0x800000 ;  /* 0xff800000ff007424 */ /* 0x000fc600078e00ff */
        /* <DEDUP_REMOVED lines=53> */
.L_x_14024:
        /* <DEDUP_REMOVED lines=42> */
.L_x_13946:
        /* <DEDUP_REMOVED lines=20> */
[----:B------:R-:W-:-:S05]  /*f170*/  F2FP.BF16.F32.PACK_AB R15, R15, R110 ;  /* 0x0000006e0f0f723e */ /* 0x000fca00000010ff */
[----:B------:R-:W-:Y:S01]  /*f180*/  BAR.SYNC.DEFER_BLOCKING 0x1, 0x180 ;  /* 0x0046000000007b1d */ /* 0x000fe20000010000 */
[----:B------:R-:W-:Y:S02]  /*f190*/  F2FP.BF16.F32.PACK_AB R113, R115, R114 ;  /* 0x000000727371723e */ /* 0x000fe400000010ff */
[----:B------:R-:W-:Y:S02]  /*f1a0*/  F2FP.BF16.F32.PACK_AB R114, R117, R116 ;  /* 0x000000747572723e */ /* 0x000fe400000010ff */
[----:B------:R-:W-:Y:S01]  /*f1b0*/  F2FP.BF16.F32.PACK_AB R115, R119, R118 ;  /* 0x000000767773723e */ /* 0x000fe200000010ff */
[----:B------:R-:W-:Y:S01]  /*f1c0*/  ULDC.64 UR8, c[0x0][0xc00] ;  /* 0x0003000000087ab9 */ /* 0x000fe20000000a00 */
[----:B------:R-:W-:Y:S01]  /*f1d0*/  UMOV UR4, URZ ;  /* 0x0000003f00047c82 */ /* 0x000fe20008000000 */
[----:B------:R-:W-:Y:S02]  /*f1e0*/  UIMAD.WIDE UR8, UR39, 0x4, UR8 ;  /* 0x00000004270878a5 */ /* 0x000fe4000f8e0208 */
[----:B------:R-:W-:Y:S01]  /*f1f0*/  USHF.R.S32.HI UR18, URZ, 0x1f, UR38 ;  /* 0x0000001f3f127899 */ /* 0x000fe20008011426 */
[----:B------:R-:W-:Y:S01]  /*f200*/  ULDC.64 UR12, c[0x0][0xb90] ;  /* 0x0002e400000c7ab9 */ /* 0x000fe20000000a00 */
[----:B------:R-:W-:-:S02]  /*f210*/  USHF.R.S32.HI UR11, URZ, 0x1f, UR39 ;  /* 0x0000001f3f0b7899 */ /* 0x000fc40008011427 */
        /* <DEDUP_REMOVED lines=26> */
[----:B------:R-:W-:Y:S02]  /*f3c0*/  MOV R31, R4 ;  /* 0x00000004001f7202 */ /* 0x000fe40000000f00 */
[----:B------:R-:W-:Y:S02]  /*f3d0*/  MOV R28, R6 ;  /* 0x00000006001c7202 */ /* 0x000fe40000000f00 */
[----:B------:R-:W-:Y:S01]  /*f3e0*/  F2FP.BF16.F32.PACK_AB R8, R89, R24 ;  /* 0x000000185908723e */ /* 0x000fe200000010ff */
[----:B------:R-:W-:Y:S01]  /*f3f0*/  IMAD.U32 R24, RZ, RZ, UR8 ;  /* 0x00000008ff187e24 */ /* 0x000fe2000f8e00ff */
        /* <DEDUP_REMOVED lines=8> */
[----:B------:R-:W-:-:S03]  /*f480*/  PLOP3.LUT P2, PT, PT, PT, UP0, 0x80, 0x0 ;  /* 0x000000000000781c */ /* 0x000fc60003f4f008 */
[----:B------:R2:W-:Y:S04]  /*f490*/  STSM.16.M88.4 [R30], R4 ;  /* 0x000000041e007844 */ /* 0x0005e80000000200 */
[----:B------:R3:W-:Y:S04]  /*f4a0*/  STSM.16.M88.4 [R29], R12 ;  /* 0x0000000c1d007844 */ /* 0x0007e80000000200 */
[----:B------:R3:W-:Y:S01]  /*f4b0*/  STSM.16.M88.4 [R28], R112 ;  /* 0x000000701c007844 */ /* 0x0007e20000000200 */
[----:B------:R-:W-:Y:S06]  /*f4c0*/  BAR.SYNC.DEFER_BLOCKING 0x1, 0x180 ;  /* 0x0046000000007b1d */ /* 0x000fec0000010000 */
[----:B------:R-:W4:Y:S01]  /*f4d0*/  @P2 LDG.E R26, desc[UR52][R24.64] ;  /* 0x00000034181a2981 */ /* 0x000f22000c1e1900 */
[----:B-1----:R-:W-:Y:S01]  /*f4e0*/  ISETP.NE.AND P1, PT, R33, 0x1, PT ;  /* 0x000000012100780c */ /* 0x002fe20003f25270 */
[----:B0-----:R-:W-:Y:S01]  /*f4f0*/  VIADD R8, R17, UR40 ;  /* 0x0000002811087c36 */ /* 0x001fe20008000000 */
[----:B------:R-:W-:-:S02]  /*f500*/  UIMAD UR8, UR18, UR12, URZ ;  /* 0x0000000c120872a4 */ /* 0x000fc4000f8e023f */
[----:B------:R-:W-:Y:S01]  /*f510*/  USEL UR11, UR11, URZ, !UP0 ;  /* 0x0000003f0b0b7287 */ /* 0x000fe2000c000000 */
[----:B--2---:R-:W-:Y:S01]  /*f520*/  IMAD.MOV.U32 R4, RZ, RZ, R8 ;  /* 0x000000ffff047224 */ /* 0x004fe200078e0008 */
[----:B------:R-:W-:Y:S02]  /*f530*/  UIMAD UR14, UR38, UR13, UR8 ;  /* 0x0000000d260e72a4 */ /* 0x000fe4000f8e0208 */
[----:B------:R-:W-:Y:S02]  /*f540*/  USEL UR10, UR39, URZ, !UP0 ;  /* 0x0000003f270a7287 */ /* 0x000fe4000c000000 */
[----:B------:R-:W-:-:S03]  /*f550*/  UISETP.NE.U32.AND UP0, UPT, UR20, URZ, UPT ;  /* 0x0000003f1400728c */ /* 0x000fc6000bf05070 */
        /* <DEDUP_REMOVED lines=10> */
[----:B----4-:R-:W-:-:S13]  /*f600*/  @P2 R2UR UR4, R26 ;  /* 0x000000001a0422ca */ /* 0x010fda00000e0000 */
[----:B------:R-:W-:Y:S02]  /*f610*/  USHF.R.S32.HI UR9, URZ, 0x1f, UR4 ;  /* 0x0000001f3f097899 */ /* 0x000fe40008011404 */
[----:B------:R-:W-:Y:S02]  /*f620*/  UMOV UR8, UR4 ;  /* 0x0000000400087c82 */ /* 0x000fe40008000000 */
[----:B------:R-:W-:-:S04]  /*f630*/  UIMAD.WIDE.U32 UR12, UR38, UR12, UR8 ;  /* 0x0000000c260c72a5 */ /* 0x000fc8000f8e0008 */
[----:B------:R-:W-:Y:S02]  /*f640*/  UIADD3 UR13, UR13, UR14, URZ ;  /* 0x0000000e0d0d7290 */ /* 0x000fe4000fffe03f */
[----:B------:R-:W-:Y:S02]  /*f650*/  UIMAD UR14, UR11, UR16, URZ ;  /* 0x000000100b0e72a4 */ /* 0x000fe4000f8e023f */
[----:B------:R-:W-:Y:S02]  /*f660*/  UIMAD.WIDE.U32 UR12, UR10, UR16, UR12 ;  /* 0x000000100a0c72a5 */ /* 0x000fe4000f8e000c */
[----:B------:R-:W-:Y:S01]  /*f670*/  UIMAD UR14, UR10, UR17, UR14 ;  /* 0x000000110a0e72a4 */ /* 0x000fe2000f8e020e */
[----:B------:R-:W-:-:S03]  /*f680*/  ULDC UR16, c[0x0][0xa88] ;  /* 0x0002a20000107ab9 */ /* 0x000fc60000000800 */
[----:B------:R-:W-:Y:S02]  /*f690*/  IADD3 R4, P0, R4, UR12, RZ ;  /* 0x0000000c04047c10 */ /* 0x000fe4000ff1e0ff */
[----:B------:R-:W-:Y:S01]  /*f6a0*/  IMAD.U32 R9, RZ, RZ, UR14 ;  /* 0x0000000eff097e24 */ /* 0x000fe2000f8e00ff */
[----:B------:R-:W-:Y:S02]  /*f6b0*/  ULDC.64 UR14, c[0x0][0xb88] ;  /* 0x0002e200000e7ab9 */ /* 0x000fe40000000a00 */
[----:B------:R-:W-:Y:S02]  /*f6c0*/  IMAD R8, R5, UR14, RZ ;  /* 0x0000000e05087c24 */ /* 0x000fe4000f8e02ff */
[----:B------:R-:W-:Y:S01]  /*f6d0*/  IADD3.X R5, R6, UR13, R9, P0, !PT ;  /* 0x0000000d06057c10 */ /* 0x000fe200087fe409 */
[----:B------:R-:W-:Y:S01]  /*f6e0*/  @UP0 ULDC.64 UR12, c[0x0][0xc08] ;  /* 0x00030200000c0ab9 */ /* 0x000fe20000000a00 */
[----:B------:R-:W-:Y:S01]  /*f6f0*/  IMAD R9, R7, UR15, R8 ;  /* 0x0000000f07097c24 */ /* 0x000fe2000f8e0208 */
[----:B------:R-:W-:Y:S01]  /*f700*/  @UP0 UIMAD.WIDE UR12, UR39, 0x4, UR12 ;  /* 0x00000004270c08a5 */ /* 0x000fe2000f8e020c */
[----:B------:R-:W-:-:S02]  /*f710*/  IMAD.U32 R6, RZ, RZ, UR16 ;  /* 0x00000010ff067e24 */ /* 0x000fc4000f8e00ff */
[----:B------:R-:W-:Y:S01]  /*f720*/  IMAD.WIDE.U32 R4, R7, UR14, R4 ;  /* 0x0000000e07047c25 */ /* 0x000fe2000f8e0004 */
[----:B------:R-:W-:-:S03]  /*f730*/  ULDC.64 UR14, c[0x0][0xb50] ;  /* 0x0002d400000e7ab9 */ /* 0x000fc60000000a00 */
[----:B------:R-:W-:Y:S01]  /*f740*/  IMAD.IADD R5, R5, 0x1, R9 ;  /* 0x0000000105057824 */ /* 0x000fe200078e0209 */
[C---:B------:R-:W-:Y:S01]  /*f750*/  LEA R7, P0, R4.reuse, UR14, 0x2 ;  /* 0x0000000e04077c11 */ /* 0x040fe2000f8010ff */
[----:B------:R-:W-:Y:S02]  /*f760*/  IMAD.U32 R8, RZ, RZ, UR12 ;  /* 0x0000000cff087e24 */ /* 0x000fe4000f8e00ff */
[----:B------:R-:W-:Y:S01]  /*f770*/  IMAD.U32 R9, RZ, RZ, UR13 ;  /* 0x0000000dff097e24 */ /* 0x000fe2000f8e00ff */
[----:B------:R-:W-:Y:S01]  /*f780*/  LEA.HI.X R10, R4, UR15, R5, 0x2, P0 ;  /* 0x0000000f040a7c11 */ /* 0x000fe200080f1405 */
[----:B------:R-:W-:-:S03]  /*f790*/  IMAD R5, R23, 0x40, R19 ;  /* 0x0000004017057824 */ /* 0x000fc600078e0213 */
[----:B------:R3:W5:Y:S01]  /*f7a0*/  @P3 LDG.E R6, desc[UR52][R8.64] ;  /* 0x0000003408063981 */ /* 0x000762000c1e1900 */
[----:B------:R-:W-:Y:S05]  /*f7b0*/  @P3 BRA `(.L_x_14027) ;  /* 0x0000000000103947 */ /* 0x000fea0003800000 */
[----:B------:R-:W-:Y:S05]  /*f7c0*/  @!P2 BRA `(.L_x_14027) ;  /* 0x00000000000ca947 */ /* 0x000fea0003800000 */
[----:B---3--:R-:W2:Y:S04]  /*f7d0*/  LDG.E R9, desc[UR52][R24.64] ;  /* 0x0000003418097981 */ /* 0x008ea8000c1e1900 */
[----:B-----5:R-:W2:Y:S02]  /*f7e0*/  LDG.E R6, desc[UR52][R24.64+0x4] ;  /* 0x0000043418067981 */ /* 0x020ea4000c1e1900 */
[----:B--2---:R-:W-:-:S07]  /*f7f0*/  IMAD.IADD R6, R6, 0x1, -R9 ;  /* 0x0000000106067824 */ /* 0x004fce00078e0a09 */
.L_x_14027:
[----:B---3--:R-:W-:Y:S01]  /*f800*/  SHFL.IDX PT, R12, R7, RZ, 0x1c1f ;  /* 0x001c1fff070c7589 */ /* 0x008fe200000e0000 */
[----:B------:R-:W-:Y:S01]  /*f810*/  IMAD.WIDE R2, R5, 0x2, R2 ;  /* 0x0000000205027825 */ /* 0x000fe200078e0202 */
[----:B------:R-:W-:Y:S01]  /*f820*/  LOP3.LUT P0, RZ, R152, 0x3, RZ, 0xc0, !PT ;  /* 0x0000000398ff7812 */ /* 0x000fe2000780c0ff */
[----:B------:R-:W0:Y:S01]  /*f830*/  @P1 LDC R31, c[0x0][0xbf0] ;  /* 0x0002fc00ff1f1b82 */ /* 0x000e220000000800 */
[----:B------:R-:W1:Y:S01]  /*f840*/  SHFL.IDX PT, R13, R10, RZ, 0x1c1f ;  /* 0x001c1fff0a0d7589 */ /* 0x000e6200000e0000 */
[----:B------:R-:W-:Y:S01]  /*f850*/  VIADD R8, R154, UR40 ;  /* 0x000000289a087c36 */ /* 0x000fe20008000000 */
[----:B------:R-:W-:Y:S01]  /*f860*/  IADD3 R9, P3, R2, 0x1800, RZ ;  /* 0x0000180002097810 */ /* 0x000fe20007f7e0ff */
[----:B-----5:R-:W-:Y:S01]  /*f870*/  IMAD R35, R6, R33, RZ ;  /* 0x0000002106237224 */ /* 0x020fe200078e02ff */
[----:B------:R-:W-:Y:S01]  /*f880*/  SHFL.IDX PT, R14, R7, 0x1, 0x1c1f ;  /* 0x003c1f00070e7f89 */ /* 0x000fe200000e0000 */
[----:B------:R-:W-:Y:S01]  /*f890*/  VIADD R4, R8, 0x8 ;  /* 0x0000000808047836 */ /* 0x000fe20000000000 */
[----:B------:R-:W-:Y:S01]  /*f8a0*/  IADD3 R25, P4, R2, 0x3000, RZ ;  /* 0x0000300002197810 */ /* 0x000fe20007f9e0ff */
[----:B------:R-:W-:Y:S01]  /*f8b0*/  ULDC.64 UR14, c[0x0][0xaa0] ;  /* 0x0002a800000e7ab9 */ /* 0x000fe20000000a00 */
[----:B------:R-:W2:Y:S01]  /*f8c0*/  SHFL.IDX PT, R15, R10, 0x1, 0x1c1f ;  /* 0x003c1f000a0f7f89 */ /* 0x000ea200000e0000 */
[----:B------:R-:W-:-:S02]  /*f8d0*/  ISETP.GE.OR P2, PT, R8, R35, P0 ;  /* 0x000000230800720c */ /* 0x000fc40000746670 */
[----:B------:R-:W-:Y:S02]  /*f8e0*/  LOP3.LUT R5, R2, 0x380, RZ, 0xc0, !PT ;  /* 0x0000038002057812 */ /* 0x000fe400078ec0ff */
[----:B------:R-:W-:Y:S02]  /*f8f0*/  LOP3.LUT R8, R9, 0x380, RZ, 0xc0, !PT ;  /* 0x0000038009087812 */ /* 0x000fe400078ec0ff */
[----:B------:R-:W-:Y:S02]  /*f900*/  ISETP.GE.OR P0, PT, R4, R35, P0 ;  /* 0x000000230400720c */ /* 0x000fe40000706670 */
[----:B------:R-:W-:Y:S02]  /*f910*/  LOP3.LUT R24, R25, 0x380, RZ, 0xc0, !PT ;  /* 0x0000038019187812 */ /* 0x000fe400078ec0ff */
[----:B------:R-:W-:Y:S02]  /*f920*/  SHF.R.U64 R5, R5, 0x3, RZ ;  /* 0x0000000305057819 */ /* 0x000fe400000012ff */
[----:B------:R-:W-:-:S02]  /*f930*/  SHF.R.U64 R8, R8, 0x3, RZ ;  /* 0x0000000308087819 */ /* 0x000fc400000012ff */
[----:B------:R-:W-:Y:S01]  /*f940*/  SHF.R.U64 R24, R24, 0x3, RZ ;  /* 0x0000000318187819 */ /* 0x000fe200000012ff */
[----:B-1----:R1:W-:Y:S01]  /*f950*/  @!P2 ST.E desc[UR52][R12.64], R20 ;  /* 0x000000140c00a985 */ /* 0x0023e2000c101934 */
[----:B------:R-:W-:Y:S01]  /*f960*/  LOP3.LUT R4, R5, R2, RZ, 0x3c, !PT ;  /* 0x0000000205047212 */ /* 0x000fe200078e3cff */
[--C-:B------:R-:W-:Y:S01]  /*f970*/  IMAD.MOV.U32 R5, RZ, RZ, R3.reuse ;  /* 0x000000ffff057224 */ /* 0x100fe200078e0003 */
[----:B------:R-:W-:Y:S01]  /*f980*/  LOP3.LUT R8, R8, R9, RZ, 0x3c, !PT ;  /* 0x0000000908087212 */ /* 0x000fe200078e3cff */
[--C-:B------:R-:W-:Y:S01]  /*f990*/  IMAD.X R9, RZ, RZ, R3.reuse, P3 ;  /* 0x000000ffff097224 */ /* 0x100fe200018e0603 */
[----:B------:R-:W-:Y:S01]  /*f9a0*/  LOP3.LUT R24, R24, R25, RZ, 0x3c, !PT ;  /* 0x0000001918187212 */ /* 0x000fe200078e3cff */
[----:B------:R-:W-:Y:S01]  /*f9b0*/  IMAD.X R25, RZ, RZ, R3, P4 ;  /* 0x000000ffff197224 */ /* 0x000fe200020e0603 */
[----:B--2---:R2:W-:Y:S04]  /*f9c0*/  @!P0 ST.E desc[UR52][R14.64], R0 ;  /* 0x000000000e008985 */ /* 0x0045e8000c101934 */
[----:B------:R-:W3:Y:S04]  /*f9d0*/  LD.E.128 R4, desc[UR52][R4.64] ;  /* 0x0000003404047980 */ /* 0x000ee8000c101d00 */
[----:B------:R-:W4:Y:S04]  /*f9e0*/  LD.E.128 R8, desc[UR52][R8.64] ;  /* 0x0000003408087980 */ /* 0x000f28000c101d00 */
[----:B------:R-:W4:Y:S01]  /*f9f0*/  LD.E.128 R24, desc[UR52][R24.64] ;  /* 0x0000003418187980 */ /* 0x000f22000c101d00 */
[----:B------:R-:W-:Y:S01]  /*fa00*/  IADD3 R29, P0, R2, 0x4800, RZ ;  /* 0x00004800021d7810 */ /* 0x000fe20007f1e0ff */
[----:B------:R-:W-:-:S04]  /*fa10*/  UIMAD UR12, UR9, UR14, URZ ;  /* 0x0000000e090c72a4 */ /* 0x000fc8000f8e023f */
[----:B-1----:R-:W-:Y:S01]  /*fa20*/  IMAD.X R13, RZ, RZ, R3, P0 ;  /* 0x000000ffff0d7224 */ /* 0x002fe200000e0603 */
[----:B------:R-:W-:Y:S01]  /*fa30*/  LOP3.LUT R2, R29, 0x380, RZ, 0xc0, !PT ;  /* 0x000003801d027812 */ /* 0x000fe200078ec0ff */
[----:B------:R-:W1:Y:S01]  /*fa40*/  @P1 LDC R3, c[0x0][0xbec] ;  /* 0x0002fb00ff031b82 */ /* 0x000e620000000800 */
[----:B------:R-:W-:Y:S02]  /*fa50*/  UIMAD.WIDE.U32 UR8, UR4, UR14, URZ ;  /* 0x0000000e040872a5 */ /* 0x000fe4000f8e003f */
[----:B------:R-:W-:Y:S01]  /*fa60*/  UIMAD UR12, UR4, UR15, UR12 ;  /* 0x0000000f040c72a4 */ /* 0x000fe2000f8e020c */
[----:B--2---:R-:W-:Y:S01]  /*fa70*/  IMAD R0, R18, 0x30, R23 ;  /* 0x0000003012007824 */ /* 0x004fe200078e0217 */
[----:B------:R-:W-:Y:S01]  /*fa80*/  SHF.R.U64 R2, R2, 0x3, RZ ;  /* 0x0000000302027819 */ /* 0x000fe200000012ff */
[----:B------:R-:W-:Y:S01]  /*fa90*/  ULDC.64 UR14, c[0x0][0xae8] ;  /* 0x0002ba00000e7ab9 */ /* 0x000fe20000000a00 */
[----:B------:R-:W-:Y:S02]  /*faa0*/  UIADD3 UR9, UR9, UR12, URZ ;  /* 0x0000000c09097290 */ /* 0x000fe4000fffe03f */
[----:B------:R-:W-:Y:S01]  /*fab0*/  UIMAD UR4, UR18, UR14, URZ ;  /* 0x0000000e120472a4 */ /* 0x000fe2000f8e023f */
[----:B------:R-:W-:Y:S01]  /*fac0*/  VIADD R28, R0, UR40 ;  /* 0x00000028001c7c36 */ /* 0x000fe20008000000 */
[----:B------:R-:W-:Y:S01]  /*fad0*/  UIMAD.WIDE.U32 UR8, UR38, UR14, UR8 ;  /* 0x0000000e260872a5 */ /* 0x000fe2000f8e0008 */
[----:B------:R-:W-:Y:S01]  /*fae0*/  LOP3.LUT R12, R2, R29, RZ, 0x3c, !PT ;  /* 0x0000001d020c7212 */ /* 0x000fe200078e3cff */
[----:B------:R-:W-:Y:S01]  /*faf0*/  UIMAD UR4, UR38, UR15, UR4 ;  /* 0x0000000f260472a4 */ /* 0x000fe2000f8e0204 */
[----:B------:R-:W-:-:S02]  /*fb00*/  ULDC.64 UR12, c[0x0][0xaf0] ;  /* 0x0002bc00000c7ab9 */ /* 0x000fc40000000a00 */
[----:B------:R-:W-:Y:S01]  /*fb10*/  UIMAD UR11, UR11, UR12, URZ ;  /* 0x0000000c0b0b72a4 */ /* 0x000fe2000f8e023f */
[----:B------:R-:W-:Y:S01]  /*fb20*/  IMAD.MOV.U32 R29, RZ, RZ, R28 ;  /* 0x000000ffff1d7224 */ /* 0x000fe200078e001c */
[----:B------:R-:W-:Y:S01]  /*fb30*/  UIADD3 UR9, UR9, UR4, URZ ;  /* 0x0000000409097290 */ /* 0x000fe2000fffe03f */
[----:B------:R-:W5:Y:S01]  /*fb40*/  LD.E.128 R12, desc[UR52][R12.64] ;  /* 0x000000340c0c7980 */ /* 0x000f62000c101d00 */
[----:B------:R-:W-:Y:S01]  /*fb50*/  UIMAD UR4, UR10, UR13, UR11 ;  /* 0x0000000d0a0472a4 */ /* 0x000fe2000f8e020b */
[----:B------:R-:W-:Y:S01]  /*fb60*/  VIADD R32, R23, UR40 ;  /* 0x0000002817207c36 */ /* 0x000fe20008000000 */
[----:B------:R-:W-:Y:S01]  /*fb70*/  UIMAD.WIDE.U32 UR10, UR10, UR12, UR8 ;  /* 0x0000000c0a0a72a5 */ /* 0x000fe2000f8e0008 */
[----:B-1----:R-:W-:Y:S01]  /*fb80*/  @P1 IMAD.HI.U32 R0, R28, R3, RZ ;  /* 0x000000031c001227 */ /* 0x002fe200078e00ff */
[----:B------:R-:W-:Y:S01]  /*fb90*/  @!PT LDS RZ, [RZ] ;  /* 0x00000000fffff984 */ /* 0x000fe20000000800 */
[----:B------:R-:W-:Y:S01]  /*fba0*/  @!PT LDS RZ, [RZ] ;  /* 0x00000000fffff984 */ /* 0x000fe20000000800 */
[----:B------:R-:W-:Y:S01]  /*fbb0*/  @!PT LDS RZ, [RZ] ;  /* 0x00000000fffff984 */ /* 0x000fe20000000800 */
[----:B------:R-:W-:Y:S01]  /*fbc0*/  @!PT LDS RZ, [RZ] ;  /* 0x00000000fffff984 */ /* 0x000fe20000000800 */
[----:B------:R1:W-:Y:S06]  /*fbd0*/  MEMBAR.ALL.CTA ;  /* 0x0000000000007992 */ /* 0x0003ec0000008000 */
[----:B-1----:R-:W1:Y:S01]  /*fbe0*/  FENCE.VIEW.ASYNC.S ;  /* 0x00000000000073c6 */ /* 0x002e620000000000 */
[----:B------:R-:W-:Y:S01]  /*fbf0*/  ULDC.64 UR8, c[0x0][0xae0] ;  /* 0x0002b80000087ab9 */ /* 0x000fe20000000a00 */
[----:B------:R-:W-:Y:S01]  /*fc00*/  UIADD3 UR4, UR11, UR4, URZ ;  /* 0x000000040b047290 */ /* 0x000fe2000fffe03f */
[----:B------:R-:W-:Y:S01]  /*fc10*/  VIADD R21, R21, 0x16820 ;  /* 0x0001682015157836 */ /* 0x000fe20000000000 */
[----:B0-----:R-:W-:Y:S01]  /*fc20*/  @P1 SHF.R.U32.HI R29, RZ, R31, R0 ;  /* 0x0000001fff1d1219 */ /* 0x001fe20000011600 */
[----:B------:R-:W-:-:S02]  /*fc30*/  IMAD.U32 R3, RZ, RZ, UR11 ;  /* 0x0000000bff037e24 */ /* 0x000fc4000f8e00ff */
[----:B------:R-:W-:Y:S01]  /*fc40*/  IMAD.U32 R2, RZ, RZ, UR10 ;  /* 0x0000000aff027e24 */ /* 0x000fe2000f8e00ff */
[--C-:B------:R-:W-:Y:S01]  /*fc50*/  SHF.R.S32.HI R0, RZ, 0x1f, R29.reuse ;  /* 0x0000001fff007819 */ /* 0x100fe2000001141d */
[----:B------:R-:W-:Y:S01]  /*fc60*/  IMAD.MOV R20, RZ, RZ, -R29 ;  /* 0x000000ffff147224 */ /* 0x000fe200078e0a1d */
[----:B------:R-:W-:Y:S01]  /*fc70*/  PRMT R21, RZ, 0x654, R21 ;  /* 0x00000654ff157816 */ /* 0x000fe20000000015 */
[----:B------:R-:W-:Y:S01]  /*fc80*/  IMAD.U32 R3, RZ, RZ, UR4 ;  /* 0x00000004ff037e24 */ /* 0x000fe2000f8e00ff */
[----:B------:R-:W-:Y:S01]  /*fc90*/  ULDC UR4, c[0x0][0xac8] ;  /* 0x0002b20000047ab9 */ /* 0x000fe20000000800 */
[----:B------:R-:W-:Y:S02]  /*fca0*/  IMAD R0, R0, UR8, RZ ;  /* 0x0000000800007c24 */ /* 0x000fe4000f8e02ff */
[----:B------:R-:W-:Y:S02]  /*fcb0*/  IMAD R31, R33, R20, R28 ;  /* 0x00000014211f7224 */ /* 0x000fe400078e021c */
[----:B------:R-:W-:-:S02]  /*fcc0*/  IMAD R33, R29, UR9, R0 ;  /* 0x000000091d217c24 */ /* 0x000fc4000f8e0200 */
[----:B------:R-:W-:Y:S01]  /*fcd0*/  IMAD.WIDE.U32 R2, R29, UR8, R2 ;  /* 0x000000081d027c25 */ /* 0x000fe2000f8e0002 */
[----:B------:R-:W-:Y:S01]  /*fce0*/  SHF.R.S32.HI R0, RZ, 0x1f, R31 ;  /* 0x0000001fff007819 */ /* 0x000fe2000001141f */
[----:B------:R-:W-:Y:S02]  /*fcf0*/  ULDC.64 UR8, c[0x0][0xad8] ;  /* 0x0002b60000087ab9 */ /* 0x000fe40000000a00 */
[----:B------:R-:W-:Y:S01]  /*fd00*/  IMAD.IADD R3, R3, 0x1, R33 ;  /* 0x0000000103037824 */ /* 0x000fe200078e0221 */
[----:B-1----:R0:W-:Y:S01]  /*fd10*/  SYNCS.ARRIVE.TRANS64.RED.A1T0 RZ, [R21+URZ], RZ ;  /* 0x000000ff15ff79a7 */ /* 0x0021e2000810043f */
[----:B------:R-:W-:Y:S02]  /*fd20*/  IMAD R0, R0, UR8, RZ ;  /* 0x0000000800007c24 */ /* 0x000fe4000f8e02ff */
[----:B------:R-:W-:-:S04]  /*fd30*/  IMAD.WIDE.U32 R2, R31, UR8, R2 ;  /* 0x000000081f027c25 */ /* 0x000fc8000f8e0002 */
[----:B------:R-:W-:Y:S01]  /*fd40*/  IMAD R29, R31, UR9, R0 ;  /* 0x000000091f1d7c24 */ /* 0x000fe2000f8e0200 */
[----:B------:R-:W-:Y:S01]  /*fd50*/  ULDC.64 UR8, c[0x0][0xa80] ;  /* 0x0002a00000087ab9 */ /* 0x000fe20000000a00 */
[----:B------:R-:W-:Y:S01]  /*fd60*/  VIADD R0, R32, 0x30 ;  /* 0x0000003020007836 */ /* 0x000fe20000000000 */
[----:B------:R-:W-:Y:S01]  /*fd70*/  LEA R30, P0, R2, UR8, 0x1 ;  /* 0x00000008021e7c11 */ /* 0x000fe2000f8008ff */
[----:B------:R-:W-:-:S04]  /*fd80*/  IMAD.IADD R3, R3, 0x1, R29 ;  /* 0x0000000103037824 */ /* 0x000fc800078e021d */
[----:B------:R-:W1:Y:S01]  /*fd90*/  SHFL.IDX PT, R20, R30, RZ, 0x181f ;  /* 0x00181fff1e147589 */ /* 0x000e6200000e0000 */
[----:B------:R-:W-:Y:S01]  /*fda0*/  LEA.HI.X R31, R2, UR9, R3, 0x1, P0 ;  /* 0x00000009021f7c11 */ /* 0x000fe200080f0c03 */
[C---:B------:R-:W-:Y:S01]  /*fdb0*/  VIADD R2, R32.reuse, 0x60 ;  /* 0x0000006020027836 */ /* 0x040fe20000000000 */
[C---:B------:R-:W-:Y:S01]  /*fdc0*/  ISETP.GE.AND P0, PT, R19.reuse, UR4, PT ;  /* 0x0000000413007c0c */ /* 0x040fe2000bf06270 */
[----:B------:R-:W2:Y:S03]  /*fdd0*/  SHFL.IDX PT, R28, R30, 0x1, 0x181f ;  /* 0x00381f001e1c7f89 */ /* 0x000ea600000e0000 */
[-C--:B------:R-:W-:Y:S01]  /*fde0*/  ISETP.GE.OR P1, PT, R32, R35.reuse, P0 ;  /* 0x000000232000720c */ /* 0x080fe20000726670 */
[----:B------:R-:W0:Y:S01]  /*fdf0*/  SHFL.IDX PT, R34, R30, 0x2, 0x181f ;  /* 0x00581f001e227f89 */ /* 0x000e2200000e0000 */
[-C--:B------:R-:W-:Y:S01]  /*fe00*/  ISETP.GE.OR P2, PT, R0, R35.reuse, P0 ;  /* 0x000000230000720c */ /* 0x080fe20000746670 */
[----:B------:R-:W-:Y:S01]  /*fe10*/  VIADD R0, R32, 0x90 ;  /* 0x0000009020007836 */ /* 0x000fe20000000000 */
[-C--:B------:R-:W-:Y:S01]  /*fe20*/  ISETP.GE.OR P3, PT, R2, R35.reuse, P0 ;  /* 0x000000230200720c */ /* 0x080fe20000766670 */
[----:B------:R-:W0:Y:S03]  /*fe30*/  SHFL.IDX PT, R3, R31, RZ, 0x181f ;  /* 0x00181fff1f037589 */ /* 0x000e2600000e0000 */
[----:B------:R-:W-:Y:S01]  /*fe40*/  ISETP.GE.OR P0, PT, R0, R35, P0 ;  /* 0x000000230000720c */ /* 0x000fe20000706670 */
[----:B------:R-:W0:Y:S04]  /*fe50*/  SHFL.IDX PT, R29, R31, 0x1, 0x181f ;  /* 0x00381f001f1d7f89 */ /* 0x000e2800000e0000 */
[----:B------:R-:W0:Y:S01]  /*fe60*/  SHFL.IDX PT, R33, R31, 0x2, 0x181f ;  /* 0x00581f001f217f89 */ /* 0x000e2200000e0000 */
[----:B-1----:R-:W-:-:S03]  /*fe70*/  @!P1 LEA R2, P4, R19, R20, 0x1 ;  /* 0x0000001413029211 */ /* 0x002fc600078808ff */
[----:B------:R-:W1:Y:S01]  /*fe80*/  SHFL.IDX PT, R30, R30, 0x3, 0x181f ;  /* 0x00781f001e1e7f89 */ /* 0x000e6200000e0000 */
[----:B--2---:R-:W-:-:S03]  /*fe90*/  @!P2 LEA R20, P5, R19, R28, 0x1 ;  /* 0x0000001c1314a211 */ /* 0x004fc600078a08ff */
[----:B------:R-:W2:Y:S01]  /*fea0*/  SHFL.IDX PT, R31, R31, 0x3, 0x181f ;  /* 0x00781f001f1f7f89 */ /* 0x000ea200000e0000 */
[C---:B0-----:R-:W-:Y:S02]  /*feb0*/  @!P3 LEA R28, P6, R19.reuse, R34, 0x1 ;  /* 0x00000022131cb211 */ /* 0x041fe400078c08ff */
[C-C-:B------:R-:W-:Y:S02]  /*fec0*/  @!P1 LEA.HI.X R3, R19.reuse, R3, R156.reuse, 0x1, P4 ;  /* 0x0000000313039211 */ /* 0x140fe400020f0c9c */
[C-C-:B------:R-:W-:Y:S02]  /*fed0*/  @!P2 LEA.HI.X R21, R19.reuse, R29, R156.reuse, 0x1, P5 ;  /* 0x0000001d1315a211 */ /* 0x140fe400028f0c9c */
[----:B------:R-:W-:Y:S01]  /*fee0*/  @!P3 LEA.HI.X R29, R19, R33, R156, 0x1, P6 ;  /* 0x00000021131db211 */ /* 0x000fe200030f0c9c */
[----:B---3--:R0:W-:Y:S04]  /*fef0*/  @!P1 ST.E.128 desc[UR52][R2.64], R4 ;  /* 0x0000000402009985 */ /* 0x0081e8000c101d34 */
[----:B----4-:R0:W-:Y:S04]  /*ff00*/  @!P2 ST.E.128 desc[UR52][R20.64], R8 ;  /* 0x000000081400a985 */ /* 0x0101e8000c101d34 */
[----:B------:R0:W-:Y:S01]  /*ff10*/  @!P3 ST.E.128 desc[UR52][R28.64], R24 ;  /* 0x000000181c00b985 */ /* 0x0001e2000c101d34 */
[----:B-12---:R-:W-:Y:S05]  /*ff20*/  @P0 BRA `(.L_x_14028) ;  /* 0x0000000800700947 */ /* 0x006fea0003800000 */
[----:B0-----:R-:W-:-:S04]  /*ff30*/  LEA R2, P0, R19, R30, 0x1 ;  /* 0x0000001e13027211 */ /* 0x001fc800078008ff */
[----:B------:R-:W-:-:S05]  /*ff40*/  LEA.HI.X R3, R19, R31, R156, 0x1, P0 ;  /* 0x0000001f13037211 */ /* 0x000fca00000f0c9c */
[----:B-----5:R2:W-:Y:S01]  /*ff50*/  ST.E.128 desc[UR52][R2.64], R12 ;  /* 0x0000000c02007985 */ /* 0x0205e2000c101d34 */
[----:B------:R-:W-:Y:S05]  /*ff60*/  BRA `(.L_x_14028) ;  /* 0x0000000800607947 */ /* 0x000fea0003800000 */
.L_x_14026:
        /* <DEDUP_REMOVED lines=32> */
.L_x_14029:
        /* <DEDUP_REMOVED lines=47> */
.L_x_14031:
[----:B------:R-:W-:Y:S05]  /*10460*/  BSYNC B1 ;  /* 0x0000000000017941 */ /* 0x000fea0003800000 */
.L_x_14030:
[----:B0-----:R-:W0:Y:S01]  /*10470*/  @P0 LDC R3, c[0x0][0xbf0] ;  /* 0x0002fc00ff030b82 */ /* 0x001e220000000800 */
[----:B------:R-:W-:Y:S01]  /*10480*/  ULDC.64 UR16, c[0x0][0xaa0] ;  /* 0x0002a80000107ab9 */ /* 0x000fe20000000a00 */
[----:B------:R-:W-:Y:S01]  /*10490*/  IMAD R2, R18, 0x30, R23 ;  /* 0x0000003012027824 */ /* 0x000fe200078e0217 */
[----:B------:R-:W-:Y:S01]  /*104a0*/  UIMAD UR10, UR11, UR16, URZ ;  /* 0x000000100b0a72a4 */ /* 0x000fe2000f8e023f */
[----:B------:R-:W-:Y:S01]  /*104b0*/  VIADD R20, R23, UR40 ;  /* 0x0000002817147c36 */ /* 0x000fe20008000000 */
[----:B------:R-:W-:Y:S01]  /*104c0*/  UIMAD.WIDE.U32 UR8, UR4, UR16, URZ ;  /* 0x00000010040872a5 */ /* 0x000fe2000f8e003f */
[----:B------:R-:W-:Y:S01]  /*104d0*/  VIADD R4, R2, UR40 ;  /* 0x0000002802047c36 */ /* 0x000fe20008000000 */
[----:B------:R-:W-:Y:S01]  /*104e0*/  UIMAD UR10, UR4, UR17, UR10 ;  /* 0x00000011040a72a4 */ /* 0x000fe2000f8e020a */
[----:B-----5:R-:W-:Y:S02]  /*104f0*/  IMAD R13, R0, R11, RZ ;  /* 0x0000000b000d7224 */ /* 0x020fe400078e02ff */
[----:B------:R-:W-:Y:S01]  /*10500*/  ULDC.64 UR16, c[0x0][0xae8] ;  /* 0x0002ba0000107ab9 */ /* 0x000fe20000000a00 */
[----:B------:R-:W-:Y:S01]  /*10510*/  UIADD3 UR9, UR9, UR10, URZ ;  /* 0x0000000a09097290 */ /* 0x000fe2000fffe03f */
[----:B------:R-:W-:Y:S01]  /*10520*/  @P0 IMAD.HI.U32 R2, R4, R9, RZ ;  /* 0x0000000904020227 */ /* 0x000fe200078e00ff */
[----:B------:R-:W-:-:S02]  /*10530*/  UIMAD UR4, UR12, UR16, URZ ;  /* 0x000000100c0472a4 */ /* 0x000fc4000f8e023f */
[----:B------:R-:W-:Y:S01]  /*10540*/  UIMAD.WIDE.U32 UR8, UR38, UR16, UR8 ;  /* 0x00000010260872a5 */ /* 0x000fe2000f8e0008 */
[----:B------:R-:W-:Y:S01]  /*10550*/  IMAD.MOV.U32 R5, RZ, RZ, R4 ;  /* 0x000000ffff057224 */ /* 0x000fe200078e0004 */
[----:B------:R-:W-:Y:S01]  /*10560*/  UIMAD UR4, UR38, UR17, UR4 ;  /* 0x00000011260472a4 */ /* 0x000fe2000f8e0204 */
[----:B------:R-:W-:Y:S01]  /*10570*/  VIADD R0, R20, 0x30 ;  /* 0x0000003014007836 */ /* 0x000fe20000000000 */
        /* <DEDUP_REMOVED lines=11> */
[----:B------:R-:W-:Y:S02]  /*10630*/  IMAD R7, R11, R7, R4 ;  /* 0x000000070b077224 */ /* 0x000fe400078e0204 */
[----:B------:R-:W-:-:S02]  /*10640*/  IMAD R6, R2, UR10, RZ ;  /* 0x0000000a02067c24 */ /* 0x000fc4000f8e02ff */
        /* <DEDUP_REMOVED lines=15> */
[----:B------:R-:W0:Y:S01]  /*10740*/  SHFL.IDX PT, R6, R4, RZ, 0x181f ;  /* 0x00181fff04067589 */ /* 0x000e2200000e0000 */
[----:B------:R-:W-:Y:S01]  /*10750*/  ISETP.GE.AND P0, PT, R19, UR4, PT ;  /* 0x0000000413007c0c */ /* 0x000fe2000bf06270 */
[C---:B------:R-:W-:Y:S02]  /*10760*/  VIADD R2, R20.reuse, 0x60 ;  /* 0x0000006014027836 */ /* 0x040fe40000000000 */
[----:B------:R-:W1:Y:S01]  /*10770*/  SHFL.IDX PT, R10, R4, 0x1, 0x181f ;  /* 0x00381f00040a7f89 */ /* 0x000e6200000e0000 */
[CC--:B------:R-:W-:Y:S01]  /*10780*/  ISETP.GE.OR P3, PT, R20.reuse, R13.reuse, P0 ;  /* 0x0000000d1400720c */ /* 0x0c0fe20000766670 */
[----:B------:R-:W-:Y:S01]  /*10790*/  VIADD R3, R20, 0x90 ;  /* 0x0000009014037836 */ /* 0x000fe20000000000 */
[-C--:B------:R-:W-:Y:S01]  /*107a0*/  ISETP.GE.OR P2, PT, R0, R13.reuse, P0 ;  /* 0x0000000d0000720c */ /* 0x080fe20000746670 */
[----:B------:R-:W2:Y:S01]  /*107b0*/  SHFL.IDX PT, R12, R4, 0x2, 0x181f ;  /* 0x00581f00040c7f89 */ /* 0x000ea200000e0000 */
[----:B------:R-:W-:-:S02]  /*107c0*/  ISETP.GE.OR P1, PT, R2, R13, P0 ;  /* 0x0000000d0200720c */ /* 0x000fc40000726670 */
[----:B------:R-:W-:Y:S01]  /*107d0*/  ISETP.GE.OR P0, PT, R3, R13, P0 ;  /* 0x0000000d0300720c */ /* 0x000fe20000706670 */
[----:B------:R-:W3:Y:S04]  /*107e0*/  SHFL.IDX PT, R5, R8, RZ, 0x181f ;  /* 0x00181fff08057589 */ /* 0x000ee800000e0000 */
        /* <DEDUP_REMOVED lines=16> */
.L_x_14028:
[----:B------:R-:W-:Y:S05]  /*108f0*/  BSYNC B0 ;  /* 0x0000000000007941 */ /* 0x000fea0003800000 */
.L_x_14025:
[----:B------:R-:W-:Y:S02]  /*10900*/  ULDC UR4, c[0x0][0xc3c] ;  /* 0x00030f0000047ab9 */ /* 0x000fe40000000800 */
[----:B------:R-:W-:-:S06]  /*10910*/  UISETP.GE.AND UP0, UPT, UR6, UR4, UPT ;  /* 0x000000040600728c */ /* 0x000fcc000bf06270 */
[----:B------:R-:W-:-:S13]  /*10920*/  PLOP3.LUT P0, PT, PT, PT, UP0, 0x80, 0x0 ;  /* 0x000000000000781c */ /* 0x000fda0003f0f008 */
[----:B------:R-:W-:Y:S05]  /*10930*/  @!P0 BRA `(.L_x_14032) ;  /* 0xffffff0000f88947 */ /* 0x000fea000383ffff */
[----:B------:R-:W-:Y:S05]  /*10940*/  EXIT ;  /* 0x000000000000794d */ /* 0x000fea0003800000 */
.L_x_13935:
        /* <DEDUP_REMOVED lines=18> */
.L_x_14033:
        /* <DEDUP_REMOVED lines=40> */
.L_x_14039:
        /* <DEDUP_REMOVED lines=12> */
.L_x_14038:
[----:B------:R-:W-:Y:S05]  /*10db0*/  BSYNC B0 ;  /* 0x0000000000007941 */ /* 0x000fea0003800000 */
.L_x_14037:
        /* <DEDUP_REMOVED lines=20> */
.L_x_14035:
        /* <DEDUP_REMOVED lines=20> */
.L_x_14040:
        /* <DEDUP_REMOVED lines=59> */
.L_x_14036:
[----:B------:R-:W-:Y:S01]  /*113f0*/  ULDC UR4, c[0x0][0xc3c] ;  /* 0x00030f0000047ab9 */ /* 0x000fe20000000800 */
[----:B------:R-:W-:Y:S02]  /*11400*/  IMAD.MOV.U32 R17, RZ, RZ, RZ ;  /* 0x000000ffff117224 */ /* 0x000fe400078e00ff */
[----:B------:R-:W-:Y:S02]  /*11410*/  IMAD.U32 R16, RZ, RZ, UR6 ;  /* 0x00000006ff107e24 */ /* 0x000fe4000f8e00ff */
[----:B------:R-:W-:Y:S02]  /*11420*/  IMAD.MOV.U32 R18, RZ, RZ, RZ ;  /* 0x000000ffff127224 */ /* 0x000fe400078e00ff */
[----:B------:R-:W-:-:S07]  /*11430*/  IMAD.U32 R19, RZ, RZ, UR4 ;  /* 0x00000004ff137e24 */ /* 0x000fce000f8e00ff */
.L_x_14041:
[----:B------:R-:W-:-:S13]  /*11440*/  ISETP.NE.AND P0, PT, R5, RZ, PT ;  /* 0x000000ff0500720c */ /* 0x000fda0003f05270 */
[----:B------:R-:W0:Y:S01]  /*11450*/  @!P0 S2R R3, SR_CgaCtaId ;  /* 0x0000000000038919 */ /* 0x000e220000008800 */
[----:B------:R-:W-:-:S04]  /*11460*/  @!P0 MOV R0, 0x400 ;  /* 0x0000040000008802 */ /* 0x000fc80000000f00 */
[----:B0-----:R-:W-:-:S05]  /*11470*/  @!P0 LEA R0, R3, R0, 0x18 ;  /* 0x0000000003008211 */ /* 0x001fca00078ec0ff */
[----:B------:R0:W-:Y:S01]  /*11480*/  @!P0 STS.128 [R0+0x168d0], R16 ;  /* 0x0168d01000008388 */ /* 0x0001e20000000c00 */
[----:B------:R-:W-:Y:S06]  /*11490*/  BAR.ARV 0x5, 0x200 ;  /* 0x0148000000007b1d */ /* 0x000fec0000002000 */
.L_x_14034:
        /* <DEDUP_REMOVED lines=19> */
[----:B0-----:R-:W-:Y:S01]  /*115d0*/  IMAD.SHL.U32 R2, R3, 0x10, RZ ;  /* 0x0000001003027824 */ /* 0x001fe200078e00ff */
[----:B------:R-:W-:Y:S02]  /*115e0*/  SHF.R.U32.HI R4, RZ, 0x3, R4 ;  /* 0x00000003ff047819 */ /* 0x000fe40000011604 */
[----:B------:R-:W-:Y:S02]  /*115f0*/  LOP3.LUT R0, R28, 0x1f8, RZ, 0xc0, !PT ;  /* 0x000001f81c007812 */ /* 0x000fe400078ec0ff */
[----:B------:R-:W-:Y:S02]  /*11600*/  LOP3.LUT R2, R2, 0x70, RZ, 0xc0, !PT ;  /* 0x0000007002027812 */ /* 0x000fe400078ec0ff */
[----:B------:R-:W-:-:S02]  /*11610*/  LOP3.LUT R3, R0, 0x38, R3, 0x78, !PT ;  /* 0x0000003800037812 */ /* 0x000fc400078e7803 */
[----:B------:R-:W-:Y:S02]  /*11620*/  LOP3.LUT R2, R4, R2, RZ, 0xfc, !PT ;  /* 0x0000000204027212 */ /* 0x000fe400078efcff */
[----:B------:R-:W-:Y:S02]  /*11630*/  LOP3.LUT R0, R3, 0x200, R28, 0xf8, !PT ;  /* 0x0000020003007812 */ /* 0x000fe400078ef81c */
[----:B------:R-:W-:-:S03]  /*11640*/  LOP3.LUT R28, R28, 0x38, RZ, 0xc0, !PT ;  /* 0x000000381c1c7812 */ /* 0x000fc600078ec0ff */
[----:B------:R-:W-:-:S05]  /*11650*/  IMAD R0, R0, 0x2, R22 ;  /* 0x0000000200007824 */ /* 0x000fca00078e0216 */
[----:B------:R3:W-:Y:S02]  /*11660*/  STL [R1+0x20], R0 ;  /* 0x0000200001007387 */ /* 0x0007e40000100800 */
.L_x_14111:
[----:B------:R-:W-:Y:S05]  /*11670*/  YIELD ;  /* 0x0000000000007946 */ /* 0x000fea0003800000 */
[----:B------:R-:W-:Y:S01]  /*11680*/  ULDC.64 UR4, c[0x0][0xa28] ;  /* 0x00028a0000047ab9 */ /* 0x000fe20000000a00 */
[----:B--2---:R-:W2:Y:S01]  /*11690*/  LDL.LU R6, [R1] ;  /* 0x0000000001067983 */ /* 0x004ea20000300800 */
[----:B------:R-:W-:Y:S01]  /*116a0*/  ISETP.NE.U32.AND P0, PT, RZ, UR4, PT ;  /* 0x00000004ff007c0c */ /* 0x000fe2000bf05070 */
[----:B------:R-:W-:-:S03]  /*116b0*/  IMAD.MOV.U32 R23, RZ, RZ, RZ ;  /* 0x000000ffff177224 */ /* 0x000fc600078e00ff */
[----:B------:R-:W-:Y:S01]  /*116c0*/  ISETP.NE.AND.EX P0, PT, RZ, UR5, PT, P0 ;  /* 0x00000005ff007c0c */ /* 0x000fe2000bf05300 */
[----:B------:R-:W-:-:S12]  /*116d0*/  ULDC.64 UR4, c[0x0][0xa18] ;  /* 0x0002860000047ab9 */ /* 0x000fd80000000a00 */
[----:B0-----:R-:W0:Y:S02]  /*116e0*/  @P0 LDC.64 R2, c[0x0][0xa28] ;  /* 0x00028a00ff020b82 */ /* 0x001e240000000a00 */
[----:B0-----:R-:W-:-:S05]  /*116f0*/  @P0 IMAD.WIDE R2, R19, 0x4, R2 ;  /* 0x0000000413020825 */ /* 0x001fca00078e0202 */
[----:B------:R0:W4:Y:S01]  /*11700*/  @P0 LDG.E R23, desc[UR52][R2.64] ;  /* 0x0000003402170981 */ /* 0x000122000c1e1900 */
[----:B------:R-:W-:Y:S01]  /*11710*/  ISETP.NE.U32.AND P0, PT, RZ, UR4, PT ;  /* 0x00000004ff007c0c */ /* 0x000fe2000bf05070 */
[----:B---3--:R-:W-:-:S03]  /*11720*/  IMAD.MOV.U32 R0, RZ, RZ, RZ ;  /* 0x000000ffff007224 */ /* 0x008fc600078e00ff */
[----:B------:R-:W-:Y:S01]  /*11730*/  ISETP.NE.AND.EX P1, PT, RZ, UR5, PT, P0 ;  /* 0x00000005ff007c0c */ /* 0x000fe2000bf25300 */
[----:B------:R-:W-:Y:S02]  /*11740*/  ULDC.64 UR4, c[0x0][0xa00] ;  /* 0x0002800000047ab9 */ /* 0x000fe40000000a00 */
[----:B------:R-:W-:Y:S01]  /*11750*/  ISETP.NE.U32.AND P0, PT, RZ, UR4, PT ;  /* 0x00000004ff007c0c */ /* 0x000fe2000bf05070 */
[----:B0-----:R-:W0:Y:S03]  /*11760*/  LDC.64 R2, c[0x0][0xa00] ;  /* 0x00028000ff027b82 */ /* 0x001e260000000a00 */
[----:B------:R-:W-:Y:S01]  /*11770*/  ISETP.NE.AND.EX P2, PT, RZ, UR5, PT, P0 ;  /* 0x00000005ff007c0c */ /* 0x000fe2000bf45300 */
[----:B------:R-:W-:-:S05]  /*11780*/  ULDC.64 UR4, c[0x0][0x418] ;  /* 0x0001060000047ab9 */ /* 0x000fca0000000a00 */
[----:B-1----:R-:W1:Y:S01]  /*11790*/  @P1 LDC.64 R4, c[0x0][0xa18] ;  /* 0x00028600ff041b82 */ /* 0x002e620000000a00 */
[----:B0-----:R-:W-:-:S06]  /*117a0*/  IMAD.WIDE R2, R19, 0x4, R2 ;  /* 0x0000000413027825 */ /* 0x001fcc00078e0202 */
        /* <DEDUP_REMOVED lines=9> */
[----:B--2---:R-:W-:-:S04]  /*11840*/  LOP3.LUT R6, R6, 0xffffffef, RZ, 0xc0, !PT ;  /* 0xffffffef06067812 */ /* 0x004fc800078ec0ff */
[----:B------:R-:W-:-:S05]  /*11850*/  @P2 LOP3.LUT R6, R6, 0x10, RZ, 0xfc, !PT ;  /* 0x0000001006062812 */ /* 0x000fca00078efcff */
[----:B------:R-:W-:Y:S04]  /*11860*/  STL [R1], R6 ;  /* 0x0000000601007387 */ /* 0x000fe80000100800 */
[----:B---3--:R1:W-:Y:S04]  /*11870*/  STL [R1+0x24], R0 ;  /* 0x0000240001007387 */ /* 0x0083e80000100800 */
[----:B----4-:R0:W-:Y:S01]  /*11880*/  STL [R1+0x18], R23 ;  /* 0x0000181701007387 */ /* 0x0101e20000100800 */
        /* <DEDUP_REMOVED lines=8> */
.L_x_14043:
        /* <DEDUP_REMOVED lines=8> */
.L_x_14044:
        /* <DEDUP_REMOVED lines=9> */
.L_x_14045:
[----:B-1----:R-:W1:Y:S01]  /*11a20*/  LDC R3, c[0x0][0x448] ;  /* 0x00011200ff037b82 */ /* 0x002e620000000800 */
[----:B------:R-:W-:Y:S02]  /*11a30*/  IMAD.MOV.U32 R2, RZ, RZ, R6 ;  /* 0x000000ffff027224 */ /* 0x000fe400078e0006 */
[----:B-----5:R-:W-:Y:S02]  /*11a40*/  IMAD.IADD R8, R0, 0x1, -R23 ;  /* 0x0000000100087824 */ /* 0x020fe400078e0a17 */
[----:B------:R-:W-:Y:S01]  /*11a50*/  IMAD R26, R17, 0xc0, RZ ;  /* 0x000000c0111a7824 */ /* 0x000fe200078e02ff */
[----:B------:R-:W-:Y:S02]  /*11a60*/  LOP3.LUT R2, R2, 0xfffffff7, RZ, 0xc0, !PT ;  /* 0xfffffff702027812 */ /* 0x000fe400078ec0ff */
[----:B------:R-:W-:Y:S01]  /*11a70*/  IADD3 R0, R8, 0x1, -R29 ;  /* 0x0000000108007810 */ /* 0x000fe20007ffe81d */
[----:B------:R-:W-:Y:S01]  /*11a80*/  VIADD R7, R26, 0xbf ;  /* 0x000000bf1a077836 */ /* 0x000fe20000000000 */
[----:B-1----:R-:W-:-:S13]  /*11a90*/  ISETP.NE.AND P2, PT, R3, 0x1, PT ;  /* 0x000000010300780c */ /* 0x002fda0003f45270 */
[----:B------:R-:W-:Y:S01]  /*11aa0*/  @P2 LOP3.LUT R2, R2, 0x8, RZ, 0xfc, !PT ;  /* 0x0000000802022812 */ /* 0x000fe200078efcff */
[----:B------:R-:W1:Y:S04]  /*11ab0*/  @P2 LDC R6, c[0x0][0x44c] ;  /* 0x00011300ff062b82 */ /* 0x000e680000000800 */
[----:B------:R2:W-:Y:S04]  /*11ac0*/  STL [R1], R2 ;  /* 0x0000000201007387 */ /* 0x0005e80000100800 */
[----:B0-----:R-:W0:Y:S01]  /*11ad0*/  @P2 LDC R4, c[0x0][0x450] ;  /* 0x00011400ff042b82 */ /* 0x001e220000000800 */
[----:B------:R3:W-:Y:S07]  /*11ae0*/  STL [R1+0x10], R8 ;  /* 0x0000100801007387 */ /* 0x0007ee0000100800 */
[----:B--2---:R-:W2:Y:S01]  /*11af0*/  LDC.64 R2, c[0x0][0x9e0] ;  /* 0x00027800ff027b82 */ /* 0x004ea20000000a00 */
[----:B-1----:R-:W-:-:S05]  /*11b00*/  @P2 IMAD.HI.U32 R5, R7, R6, RZ ;  /* 0x0000000607052227 */ /* 0x002fca00078e00ff */
[----:B0-----:R-:W-:-:S05]  /*11b10*/  @P2 SHF.R.U32.HI R7, RZ, R4, R5 ;  /* 0x00000004ff072219 */ /* 0x001fca0000011605 */
[----:B------:R-:W-:Y:S01]  /*11b20*/  IMAD.IADD R7, R0, 0x1, R7 ;  /* 0x0000000100077824 */ /* 0x000fe200078e0207 */
[----:B--2---:R-:W-:-:S03]  /*11b30*/  ISETP.GE.AND P1, PT, R3, 0x1, PT ;  /* 0x000000010300780c */ /* 0x004fc60003f26270 */
[----:B------:R-:W-:-:S10]  /*11b40*/  IMAD.IADD R2, R7, 0x1, R2 ;  /* 0x0000000107027824 */ /* 0x000fd400078e0202 */
[----:B---3--:R-:W-:Y:S05]  /*11b50*/  @!P1 BRA `(.L_x_14046) ;  /* 0x0000000000489947 */ /* 0x008fea0003800000 */
        /* <DEDUP_REMOVED lines=11> */
.L_x_14048:
[----:B------:R-:W-:-:S13]  /*11c10*/  ISETP.NE.AND P0, PT, R3, 0x1, PT ;  /* 0x000000010300780c */ /* 0x000fda0003f05270 */
[----:B------:R-:W0:Y:S02]  /*11c20*/  @P0 LDC.64 R4, c[0x0][0x9e8] ;  /* 0x00027a00ff040b82 */ /* 0x000e240000000a00 */
[----:B0-----:R-:W-:-:S05]  /*11c30*/  @P0 IMAD.HI.U32 R4, R0, R4, RZ ;  /* 0x0000000400040227 */ /* 0x001fca00078e00ff */
[----:B------:R-:W-:-:S07]  /*11c40*/  @P0 SHF.R.U32.HI R0, RZ, R5, R4 ;  /* 0x00000005ff000219 */ /* 0x000fce0000011604 */
.L_x_14049:
[----:B------:R-:W-:Y:S05]  /*11c50*/  BSYNC B0 ;  /* 0x0000000000007941 */ /* 0x000fea0003800000 */
.L_x_14047:
[----:B------:R-:W-:-:S05]  /*11c60*/  IMAD R5, R0, R3, R3 ;  /* 0x0000000300057224 */ /* 0x000fca00078e0203 */
[----:B------:R-:W-:-:S07]  /*11c70*/  VIMNMX R2, R2, R5, PT ;  /* 0x0000000502027248 */ /* 0x000fce0003fe0100 */
.L_x_14046:
[----:B------:R-:W0:Y:S01]  /*11c80*/  @P2 LDC R5, c[0x0][0x44c] ;  /* 0x00011300ff052b82 */ /* 0x000e220000000800 */
[----:B------:R-:W-:Y:S01]  /*11c90*/  VIADD R2, R2, 0x7f ;  /* 0x0000007f02027836 */ /* 0x000fe20000000000 */
[----:B------:R-:W-:Y:S01]  /*11ca0*/  ULDC UR4, c[0x0][0x9dc] ;  /* 0x0002770000047ab9 */ /* 0x000fe20000000800 */
[----:B------:R-:W-:-:S05]  /*11cb0*/  IMAD.MOV.U32 R0, RZ, RZ, R26 ;  /* 0x000000ffff007224 */ /* 0x000fca00078e001a */
[----:B------:R-:W1:Y:S01]  /*11cc0*/  @P2 LDC R7, c[0x0][0x450] ;  /* 0x00011400ff072b82 */ /* 0x000e620000000800 */
[----:B0-----:R-:W-:Y:S01]  /*11cd0*/  @P2 IMAD.HI.U32 R4, R26, R5, RZ ;  /* 0x000000051a042227 */ /* 0x001fe200078e00ff */
[----:B------:R-:W-:-:S04]  /*11ce0*/  SHF.R.S32.HI R5, RZ, 0x1f, R2 ;  /* 0x0000001fff057819 */ /* 0x000fc80000011402 */
[----:B-1----:R-:W-:Y:S02]  /*11cf0*/  @P2 SHF.R.U32.HI R0, RZ, R7, R4 ;  /* 0x00000007ff002219 */ /* 0x002fe40000011604 */
        /* <DEDUP_REMOVED lines=21> */
.L_x_14052:
[----:B------:R-:W-:-:S13]  /*11e50*/  ISETP.NE.AND P0, PT, R3, 0x1, PT ;  /* 0x000000010300780c */ /* 0x000fda0003f05270 */
[----:B------:R-:W1:Y:S02]  /*11e60*/  @P0 LDC.64 R4, c[0x0][0x9e8] ;  /* 0x00027a00ff040b82 */ /* 0x000e640000000a00 */
[----:B-1----:R-:W-:-:S05]  /*11e70*/  @P0 IMAD.HI.U32 R4, R2, R4, RZ ;  /* 0x0000000402040227 */ /* 0x002fca00078e00ff */
[----:B------:R-:W-:-:S07]  /*11e80*/  @P0 SHF.R.U32.HI R2, RZ, R5, R4 ;  /* 0x00000005ff020219 */ /* 0x000fce0000011604 */
.L_x_14053:
[----:B------:R-:W-:Y:S05]  /*11e90*/  BSYNC B0 ;  /* 0x0000000000007941 */ /* 0x000fea0003800000 */
.L_x_14051:
[----:B------:R-:W-:-:S05]  /*11ea0*/  IMAD R3, R2, R3, RZ ;  /* 0x0000000302037224 */ /* 0x000fca00078e02ff */
[----:B------:R-:W-:-:S07]  /*11eb0*/  VIMNMX R0, R0, R3, !PT ;  /* 0x0000000300007248 */ /* 0x000fce0007fe0100 */
.L_x_14050:
        /* <DEDUP_REMOVED lines=25> */
.L_x_14055:
        /* <DEDUP_REMOVED lines=20> */
.L_x_14058:
[----:B------:R-:W-:Y:S05]  /*12190*/  BSYNC B6 ;  /* 0x0000000000067941 */ /* 0x000fea0003800000 */
.L_x_14057:
        /* <DEDUP_REMOVED lines=20> */
.L_x_14061:
        /* <DEDUP_REMOVED lines=15> */
.L_x_14060:
[----:B------:R-:W-:Y:S05]  /*123d0*/  BSYNC B6 ;  /* 0x0000000000067941 */ /* 0x000fea0003800000 */
.L_x_14059:
[----:B------:R-:W2:Y:S01]  /*123e0*/  LDL.LU R2, [R1] ;  /* 0x0000000001027983 */ /* 0x000ea20000300800 */
[----:B------:R-:W-:Y:S01]  /*123f0*/  ULDC.64 UR4, c[0x0][0x9f8] ;  /* 0x00027e0000047ab9 */ /* 0x000fe20000000a00 */
[----:B------:R-:W-:Y:S01]  /*12400*/  IMAD.MOV.U32 R7, RZ, RZ, R19 ;  /* 0x000000ffff077224 */ /* 0x000fe200078e0013 */
[----:B------:R-:W-:Y:S01]  /*12410*/  ISETP.NE.U32.AND P0, PT, RZ, UR4, PT ;  /* 0x00000004ff007c0c */ /* 0x000fe2000bf05070 */
[----:B------:R-:W3:Y:S01]  /*12420*/  LDL R20, [R1+0x10] ;  /* 0x0000100001147983 */ /* 0x000ee20000100800 */
[----:B------:R-:W1:Y:S02]  /*12430*/  LDC R9, c[0x0][0x430] ;  /* 0x00010c00ff097b82 */ /* 0x000e640000000800 */
[----:B------:R-:W-:Y:S01]  /*12440*/  ISETP.NE.AND.EX P0, PT, RZ, UR5, PT, P0 ;  /* 0x00000005ff007c0c */ /* 0x000fe2000bf05300 */
[----:B------:R-:W4:Y:S01]  /*12450*/  S2R R0, SR_TID.X ;  /* 0x0000000000007919 */ /* 0x000f220000002100 */
[----:B------:R-:W4:Y:S01]  /*12460*/  S2R R21, SR_TID.X ;  /* 0x0000000000157919 */ /* 0x000f220000002100 */
[----:B0-----:R-:W-:-:S02]  /*12470*/  VIADD R25, R25, 0xffffffff ;  /* 0xffffffff19197836 */ /* 0x001fc40000000000 */
[----:B--2---:R-:W-:-:S08]  /*12480*/  IMAD.MOV.U32 R17, RZ, RZ, R2 ;  /* 0x000000ffff117224 */ /* 0x004fd000078e0002 */
[----:B------:R-:W0:Y:S02]  /*12490*/  @P0 LDC.64 R2, c[0x0][0x9f8] ;  /* 0x00027e00ff020b82 */ /* 0x000e240000000a00 */
[----:B0-----:R-:W-:-:S05]  /*124a0*/  @P0 IMAD.WIDE R2, R19, 0x4, R2 ;  /* 0x0000000413020825 */ /* 0x001fca00078e0202 */
[----:B------:R0:W2:Y:S01]  /*124b0*/  @P0 LDG.E R7, desc[UR52][R2.64] ;  /* 0x0000003402070981 */ /* 0x0000a2000c1e1900 */
[----:B-1----:R-:W-:Y:S01]  /*124c0*/  ISETP.NE.AND P1, PT, R9, 0x1, PT ;  /* 0x000000010900780c */ /* 0x002fe20003f25270 */
[----:B----4-:R-:W-:Y:S01]  /*124d0*/  IMAD.SHL.U32 R0, R0, 0x10, RZ ;  /* 0x0000001000007824 */ /* 0x010fe200078e00ff */
[----:B------:R-:W-:Y:S01]  /*124e0*/  LOP3.LUT R21, R21, 0x7f, RZ, 0xc0, !PT ;  /* 0x0000007f15157812 */ /* 0x000fe200078ec0ff */
[----:B------:R-:W-:Y:S01]  /*124f0*/  IMAD.SHL.U32 R8, R25, 0x80, RZ ;  /* 0x0000008019087824 */ /* 0x000fe200078e00ff */
[----:B------:R-:W-:Y:S02]  /*12500*/  LOP3.LUT R17, R17, 0xfffffffb, RZ, 0xc0, !PT ;  /* 0xfffffffb11117812 */ /* 0x000fe400078ec0ff */
[----:B------:R-:W-:Y:S02]  /*12510*/  SHF.R.U32.HI R21, RZ, 0x3, R21 ;  /* 0x00000003ff157819 */ /* 0x000fe40000011615 */
[----:B------:R-:W-:-:S04]  /*12520*/  LOP3.LUT R0, R0, 0x70, RZ, 0xc0, !PT ;  /* 0x0000007000007812 */ /* 0x000fc800078ec0ff */
[----:B------:R-:W-:Y:S01]  /*12530*/  LOP3.LUT R5, R8, R21, R0, 0xfe, !PT ;  /* 0x0000001508057212 */ /* 0x000fe200078efe00 */
[----:B------:R-:W1:Y:S01]  /*12540*/  @P1 LDC R6, c[0x0][0x434] ;  /* 0x00010d00ff061b82 */ /* 0x000e620000000800 */
[----:B------:R-:W-:Y:S02]  /*12550*/  @P1 LOP3.LUT R17, R17, 0x4, RZ, 0xfc, !PT ;  /* 0x0000000411111812 */ /* 0x000fe400078efcff */
[C---:B---3--:R-:W-:Y:S01]  /*12560*/  ISETP.GE.AND P0, PT, R5.reuse, R20, PT ;  /* 0x000000140500720c */ /* 0x048fe20003f06270 */
[----:B------:R-:W-:-:S04]  /*12570*/  IMAD.IADD R5, R5, 0x1, R23 ;  /* 0x0000000105057824 */ /* 0x000fc800078e0217 */
[----:B------:R-:W3:Y:S01]  /*12580*/  @P1 LDC R0, c[0x0][0x438] ;  /* 0x00010e00ff001b82 */ /* 0x000ee20000000800 */
[----:B------:R-:W-:-:S07]  /*12590*/  IMAD.MOV.U32 R4, RZ, RZ, R5 ;  /* 0x000000ffff047224 */ /* 0x000fce00078e0005 */
[----:B0-----:R-:W0:Y:S01]  /*125a0*/  @!P0 LDC.64 R2, c[0x0][0x428] ;  /* 0x00010a00ff028b82 */ /* 0x001e220000000a00 */
[----:B-1----:R-:W-:-:S05]  /*125b0*/  @P1 IMAD.HI.U32 R6, R5, R6, RZ ;  /* 0x0000000605061227 */ /* 0x002fca00078e00ff */
[----:B---3--:R-:W-:-:S05]  /*125c0*/  @P1 SHF.R.U32.HI R4, RZ, R0, R6 ;  /* 0x00000000ff041219 */ /* 0x008fca0000011606 */
[----:B------:R-:W-:-:S04]  /*125d0*/  IMAD.MOV R0, RZ, RZ, -R4 ;  /* 0x000000ffff007224 */ /* 0x000fc800078e0a04 */
[----:B------:R-:W-:Y:S01]  /*125e0*/  IMAD R0, R9, R0, R5 ;  /* 0x0000000009007224 */ /* 0x000fe200078e0205 */
[--C-:B------:R-:W-:Y:S02]  /*125f0*/  @!P0 SHF.R.S32.HI R5, RZ, 0x1f, R4.reuse ;  /* 0x0000001fff058819 */ /* 0x100fe40000011404 */
[----:B--2---:R-:W-:Y:S01]  /*12600*/  SHF.R.S32.HI R6, RZ, 0x1f, R7 ;  /* 0x0000001fff067819 */ /* 0x004fe20000011407 */
[----:B------:R-:W-:Y:S01]  /*12610*/  STL [R1+0x8], R7 ;  /* 0x0000080701007387 */ /* 0x000fe20000100800 */
[----:B0-----:R-:W-:-:S03]  /*12620*/  @!P0 IMAD.WIDE.U32 R4, R7, R2, R4 ;  /* 0x0000000207048225 */ /* 0x001fc600078e0004 */
[----:B------:R0:W-:Y:S02]  /*12630*/  STL [R1+0x1c], R6 ;  /* 0x00001c0601007387 */ /* 0x0001e40000100800 */
[----:B0-----:R-:W-:-:S04]  /*12640*/  @!P0 IMAD R6, R6, R2, RZ ;  /* 0x0000000206068224 */ /* 0x001fc800078e02ff */
[----:B------:R-:W-:Y:S02]  /*12650*/  @!P0 IMAD R6, R7, R3, R6 ;  /* 0x0000000307068224 */ /* 0x000fe400078e0206 */
[----:B------:R-:W0:Y:S02]  /*12660*/  @!P0 LDC.64 R2, c[0x0][0x418] ;  /* 0x00010600ff028b82 */ /* 0x000e240000000a00 */
[----:B------:R-:W-:Y:S01]  /*12670*/  @!P0 IMAD.IADD R5, R5, 0x1, R6 ;  /* 0x0000000105058824 */ /* 0x000fe200078e0206 */
[----:B0-----:R-:W-:Y:S01]  /*12680*/  @!P0 LEA R6, P1, R4, R2, 0x2 ;  /* 0x0000000204068211 */ /* 0x001fe200078210ff */
[----:B------:R-:W-:-:S03]  /*12690*/  IMAD.MOV.U32 R2, RZ, RZ, RZ ;  /* 0x000000ffff027224 */ /* 0x000fc600078e00ff */
[----:B------:R-:W-:-:S05]  /*126a0*/  @!P0 LEA.HI.X R7, R4, R3, R5, 0x2, P1 ;  /* 0x0000000304078211 */ /* 0x000fca00008f1405 */
[----:B------:R0:W5:Y:S01]  /*126b0*/  @!P0 LDG.E R2, desc[UR52][R6.64] ;  /* 0x0000003406028981 */ /* 0x000162000c1e1900 */
[----:B------:R-:W-:Y:S01]  /*126c0*/  IMAD.U32 R9, RZ, RZ, UR37 ;  /* 0x00000025ff097e24 */ /* 0x000fe2000f8e00ff */
[----:B------:R-:W-:Y:S01]  /*126d0*/  LOP3.LUT R17, R17, 0xfffffffd, RZ, 0xc0, !PT ;  /* 0xfffffffd11117812 */ /* 0x000fe200078ec0ff */
[----:B------:R-:W-:-:S03]  /*126e0*/  UMOV UR4, 0xffffffff ;  /* 0xffffffff00047882 */ /* 0x000fc60000000000 */
[----:B------:R-:W-:-:S13]  /*126f0*/  ISETP.NE.AND P2, PT, R9, 0x3, PT ;  /* 0x000000030900780c */ /* 0x000fda0003f45270 */
[----:B------:R-:W-:-:S05]  /*12700*/  @P2 LOP3.LUT R17, R17, 0x2, RZ, 0xfc, !PT ;  /* 0x0000000211112812 */ /* 0x000fca00078efcff */
[----:B------:R0:W-:Y:S01]  /*12710*/  STL [R1], R17 ;  /* 0x0000001101007387 */ /* 0x0001e20000100800 */
[----:B------:R-:W-:Y:S05]  /*12720*/  BRA.DIV UR4, `(.L_x_14062) ;  /* 0x00000046043c7947 */ /* 0x000fea000b800000 */
.L_x_14128:
[----:B------:R-:W-:-:S05]  /*12730*/  SHF.R.S32.HI R9, RZ, 0x1f, R18 ;  /* 0x0000001fff097819 */ /* 0x000fca0000011412 */
[----:B------:R1:W-:Y:S01]  /*12740*/  STL [R1+0x4], R9 ;  /* 0x0000040901007387 */ /* 0x0003e20000100800 */
[----:B------:R-:W-:Y:S05]  /*12750*/  @!P2 BRA `(.L_x_14063) ;  /* 0x000000000004a947 */ /* 0x000fea0003800000 */
[----:B------:R-:W-:Y:S01]  /*12760*/  BPT.TRAP 0x1 ;  /* 0x000000040000795c */ /* 0x000fe20000300000 */
.L_x_14063:
[----:B0-----:R-:W-:Y:S01]  /*12770*/  SHF.R.S32.HI R6, RZ, 0x1f, R0 ;  /* 0x0000001fff067819 */ /* 0x001fe20000011400 */
        /* <DEDUP_REMOVED lines=24> */
.L_x_14129:
[----:B------:R-:W-:Y:S05]  /*12900*/  BSYNC B0 ;  /* 0x0000000000007941 */ /* 0x000fea0003800000 */
.L_x_14064:
[----:B------:R-:W2:Y:S01]  /*12910*/  LDL R12, [R1+0x4] ;  /* 0x00000400010c7983 */ /* 0x000ea20000100800 */
[----:B------:R-:W-:-:S03]  /*12920*/  ULDC.64 UR4, c[0x0][0x300] ;  /* 0x0000c00000047ab9 */ /* 0x000fc60000000a00 */
[----:B------:R-:W3:Y:S04]  /*12930*/  LDL R11, [R1+0x10] ;  /* 0x00001000010b7983 */ /* 0x000ee80000100800 */
[----:B-1----:R-:W4:Y:S01]  /*12940*/  LDL.LU R9, [R1] ;  /* 0x0000000001097983 */ /* 0x002f220000300800 */
        /* <DEDUP_REMOVED lines=28> */
[----:B------:R1:W-:Y:S01]  /*12b10*/  STL [R1], R9 ;  /* 0x0000000901007387 */ /* 0x0003e20000100800 */
        /* <DEDUP_REMOVED lines=79> */
.L_x_14147:
[----:B------:R-:W-:-:S13]  /*13010*/  ISETP.GE.AND P0, PT, R4, 0x71, PT ;  /* 0x000000710400780c */ /* 0x000fda0003f06270 */
[----:B01----:R-:W-:Y:S01]  /*13020*/  @P0 LEA R6, P1, R28, R0, 0x1 ;  /* 0x000000001c060211 */ /* 0x003fe200078208ff */
[----:B------:R-:W-:-:S04]  /*13030*/  @P0 IMAD R5, R5, 0x2, R22 ;  /* 0x0000000205050824 */ /* 0x000fc800078e0216 */
[----:B------:R-:W-:-:S05]  /*13040*/  @P0 IMAD.X R7, RZ, RZ, R2, P1 ;  /* 0x000000ffff070224 */ /* 0x000fca00008e0602 */
[----:B------:R-:W-:Y:S01]  /*13050*/  @!PT LDS RZ, [RZ] ;  /* 0x00000000fffff984 */ /* 0x000fe20000000800 */
[----:B------:R-:W-:Y:S01]  /*13060*/  @!PT LDS RZ, [RZ] ;  /* 0x00000000fffff984 */ /* 0x000fe20000000800 */
[----:B------:R-:W-:Y:S01]  /*13070*/  @!PT LDS RZ, [RZ] ;  /* 0x00000000fffff984 */ /* 0x000fe20000000800 */
[----:B------:R0:W-:Y:S01]  /*13080*/  @P0 LDGSTS.E.BYPASS.LTC128B.128 [R5+0x11c00], desc[UR52][R6.64], !P2 ;  /* 0x11c0000006050fae */ /* 0x0001e2000d101d74 */
[----:B------:R-:W-:Y:S01]  /*13090*/  PLOP3.LUT P0, PT, PT, PT, PT, 0x80, 0x0 ;  /* 0x000000000000781c */ /* 0x000fe20003f0f070 */
[----:B------:R-:W-:-:S12]  /*130a0*/  NOP ;  /* 0x0000000000007918 */ /* 0x000fd80000000000 */
.L_x_14067:
        /* <DEDUP_REMOVED lines=11> */
.L_x_14068:
[----:B------:R1:W5:Y:S01]  /*13160*/  LDL.LU R4, [R1+0x24] ;  /* 0x0000240001047983 */ /* 0x0003620000300800 */
[----:B------:R1:W-:Y:S02]  /*13170*/  SYNCS.ARRIVE.TRANS64.A1T0 RZ, [R3+URZ+0x16830], RZ ;  /* 0x016830ff03ff79a7 */ /* 0x0003e4000810003f */
[----:B------:R-:W-:Y:S05]  /*13180*/  WARPSYNC.ALL ;  /* 0x0000000000007948 */ /* 0x000fea0003800000 */
[----:B------:R-:W-:Y:S01]  /*13190*/  ULDC.64 UR4, c[0x0][0x298] ;  /* 0x0000a60000047ab9 */ /* 0x000fe20000000a00 */
[----:B------:R-:W-:Y:S01]  /*131a0*/  VIADD R2, R22, 0x8400 ;  /* 0x0000840016027836 */ /* 0x000fe20000000000 */
[----:B------:R-:W-:Y:S01]  /*131b0*/  BSSY B6, `(.L_x_14069) ;  /* 0x000001b000067945 */ /* 0x000fe20003800000 */
[----:B------:R-:W-:Y:S03]  /*131c0*/  BAR.SYNC.DEFER_BLOCKING 0x8, 0x200 ;  /* 0x0208000000007b1d */ /* 0x000fe60000010000 */
[----:B------:R-:W-:-:S02]  /*131d0*/  LOP3.LUT P0, RZ, R2, 0x3ff, RZ, 0xc0, !PT ;  /* 0x000003ff02ff7812 */ /* 0x000fc4000780c0ff */
[----:B-----5:R-:W-:Y:S01]  /*131e0*/  SHF.R.S32.HI R0, RZ, 0x1f, R4 ;  /* 0x0000001fff007819 */ /* 0x020fe20000011404 */
[----:B-1----:R-:W-:-:S04]  /*131f0*/  IMAD.WIDE.U32 R2, R4, UR4, RZ ;  /* 0x0000000404027c25 */ /* 0x002fc8000f8e00ff */
[----:B------:R-:W-:Y:S01]  /*13200*/  IMAD R0, R0, UR4, RZ ;  /* 0x0000000400007c24 */ /* 0x000fe2000f8e02ff */
[----:B------:R1:W-:Y:S03]  /*13210*/  STL.64 [R1+0x28], R2 ;  /* 0x0000280201007387 */ /* 0x0003e60000100a00 */
[----:B------:R-:W-:-:S04]  /*13220*/  IMAD R0, R4, UR5, R0 ;  /* 0x0000000504007c24 */ /* 0x000fc8000f8e0200 */
[----:B------:R-:W-:-:S05]  /*13230*/  IMAD.IADD R0, R3, 0x1, R0 ;  /* 0x0000000103007824 */ /* 0x000fca00078e0200 */
[----:B------:R1:W-:Y:S01]  /*13240*/  STL [R1+0x24], R0 ;  /* 0x0000240001007387 */ /* 0x0003e20000100800 */
[----:B------:R-:W-:Y:S05]  /*13250*/  @!P0 BRA `(.L_x_14070) ;  /* 0x0000000000408947 */ /* 0x000fea0003800000 */
[----:B-1----:R-:W-:Y:S01]  /*13260*/  MOV R2, 0x0 ;  /* 0x0000000000027802 */ /* 0x002fe20000000f00 */
[----:B------:R-:W-:Y:S01]  /*13270*/  ULDC.64 UR6, c[0x4][0x138] ;  /* 0x01004e0000067ab9 */ /* 0x000fe20000000a00 */
[----:B------:R-:W-:Y:S01]  /*13280*/  ULDC.64 UR8, c[0x4][0x140] ;  /* 0x0100500000087ab9 */ /* 0x000fe20000000a00 */
[----:B------:R-:W-:Y:S01]  /*13290*/  ULDC.64 UR4, c[0x4][0x20] ;  /* 0x0100080000047ab9 */ /* 0x000fe20000000a00 */
[----:B------:R-:W-:Y:S02]  /*132a0*/  IMAD.U32 R4, RZ, RZ, UR6 ;  /* 0x00000006ff047e24 */ /* 0x000fe4000f8e00ff */
[----:B------:R-:W1:Y:S01]  /*132b0*/  LDC.64 R2, c[0x4][R2] ;  /* 0x0100000002027b82 */ /* 0x000e620000000a00 */
[----:B0-----:R-:W-:Y:S02]  /*132c0*/  IMAD.U32 R5, RZ, RZ, UR7 ;  /* 0x00000007ff057e24 */ /* 0x001fe4000f8e00ff */
        /* <DEDUP_REMOVED lines=8> */
[----:B-1----:R-:W-:Y:S05]  /*13350*/  CALL.ABS.NOINC R2 ;  /* 0x0000000002007343 */ /* 0x002fea0003c00000 */
.L_x_14070:
[----:B------:R-:W-:Y:S05]  /*13360*/  BSYNC B6 ;  /* 0x0000000000067941 */ /* 0x000fea0003800000 */
.L_x_14069:
[----:B------:R-:W2:Y:S01]  /*13370*/  LDL.LU R20, [R1+0x24] ;  /* 0x0000240001147983 */ /* 0x000ea20000300800 */
[----:B------:R-:W-:Y:S01]  /*13380*/  ULDC.64 UR4, c[0x0][0x2d8] ;  /* 0x0000b60000047ab9 */ /* 0x000fe20000000a00 */
[----:B------:R-:W3:Y:S01]  /*13390*/  LDC R4, c[0x0][0x448] ;  /* 0x00011200ff047b82 */ /* 0x000ee20000000800 */
[----:B------:R-:W-:Y:S01]  /*133a0*/  ULDC.64 UR6, c[0x0][0x2c8] ;  /* 0x0000b20000067ab9 */ /* 0x000fe20000000a00 */
[----:B-1----:R-:W4:Y:S01]  /*133b0*/  LDL.LU.64 R2, [R1+0x28] ;  /* 0x0000280001027983 */ /* 0x002f220000300a00 */
[----:B------:R-:W-:-:S03]  /*133c0*/  ULDC.64 UR8, c[0x0][0x280] ;  /* 0x0000a00000087ab9 */ /* 0x000fc60000000a00 */
[----:B------:R-:W4:Y:S02]  /*133d0*/  LDL R0, [R1] ;  /* 0x0000000001007983 */ /* 0x000f240000100800 */
[----:B------:R-:W1:Y:S01]  /*133e0*/  LDC R10, c[0x0][0x448] ;  /* 0x00011200ff0a7b82 */ /* 0x000e620000000800 */
[----:B--2---:R-:W-:Y:S02]  /*133f0*/  IMAD.MOV.U32 R21, RZ, RZ, R20 ;  /* 0x000000ffff157224 */ /* 0x004fe400078e0014 */
[----:B------:R-:W2:Y:S01]  /*13400*/  LDL R20, [R1+0x4] ;  /* 0x0000040001147983 */ /* 0x000ea20000100800 */
[----:B---3--:R-:W-:Y:S01]  /*13410*/  ISETP.NE.AND P6, PT, R4, 0x1, PT ;  /* 0x000000010400780c */ /* 0x008fe20003fc5270 */
[----:B----4-:R-:W-:Y:S02]  /*13420*/  IMAD.MOV.U32 R3, RZ, RZ, R21 ;  /* 0x000000ffff037224 */ /* 0x010fe400078e0015 */
[----:B------:R-:W3:Y:S01]  /*13430*/  S2R R21, SR_TID.X ;  /* 0x0000000000157919 */ /* 0x000ee20000002100 */
[----:B------:R-:W-:Y:S01]  /*13440*/  LOP3.LUT P5, RZ, R0, 0x10, RZ, 0xc0, !PT ;  /* 0x0000001000ff7812 */ /* 0x000fe200078ac0ff */
[----:B------:R-:W-:-:S08]  /*13450*/  IMAD.WIDE.U32 R2, R18, UR4, R2 ;  /* 0x0000000412027c25 */ /* 0x000fd0000f8e0002 */
[----:B------:R-:W4:Y:S01]  /*13460*/  @P6 LDC R4, c[0x0][0x450] ;  /* 0x00011400ff046b82 */ /* 0x000f220000000800 */
[----:B---3--:R-:W-:-:S05]  /*13470*/  IMAD.SHL.U32 R21, R21, 0x10, RZ ;  /* 0x0000001015157824 */ /* 0x008fca00078e00ff */
[----:B------:R-:W-:Y:S01]  /*13480*/  LOP3.LUT R21, R21, 0x70, RZ, 0xc0, !PT ;  /* 0x0000007015157812 */ /* 0x000fe200078ec0ff */
[----:B--2---:R-:W-:Y:S02]  /*13490*/  IMAD R0, R20, UR4, RZ ;  /* 0x0000000414007c24 */ /* 0x004fe4000f8e02ff */
[----:B------:R-:W2:Y:S02]  /*134a0*/  S2R R20, SR_TID.X ;  /* 0x0000000000147919 */ /* 0x000ea40000002100 */
[----:B------:R-:W-:Y:S01]  /*134b0*/  IMAD R0, R18, UR5, R0 ;  /* 0x0000000512007c24 */ /* 0x000fe2000f8e0200 */
[----:B------:R-:W-:-:S03]  /*134c0*/  ULDC.64 UR4, c[0x0][0x2e0] ;  /* 0x0000b80000047ab9 */ /* 0x000fc60000000a00 */
[----:B------:R-:W-:Y:S01]  /*134d0*/  IMAD.IADD R3, R3, 0x1, R0 ;  /* 0x0000000103037824 */ /* 0x000fe200078e0200 */
[----:B------:R-:W-:-:S04]  /*134e0*/  SHF.R.S32.HI R0, RZ, 0x1f, R19 ;  /* 0x0000001fff007819 */ /* 0x000fc80000011413 */
[----:B------:R-:W-:-:S05]  /*134f0*/  SEL R0, R0, RZ, !P5 ;  /* 0x000000ff00007207 */ /* 0x000fca0006800000 */
[----:B0-----:R-:W-:Y:S01]  /*13500*/  IMAD R5, R0, UR4, RZ ;  /* 0x0000000400057c24 */ /* 0x001fe2000f8e02ff */
[----:B------:R-:W-:-:S05]  /*13510*/  SEL R0, R19, RZ, !P5 ;  /* 0x000000ff13007207 */ /* 0x000fca0006800000 */
[C---:B------:R-:W-:Y:S02]  /*13520*/  IMAD R5, R0.reuse, UR5, R5 ;  /* 0x0000000500057c24 */ /* 0x040fe4000f8e0205 */
[----:B------:R-:W-:Y:S01]  /*13530*/  IMAD.WIDE.U32 R2, R0, UR4, R2 ;  /* 0x0000000400027c25 */ /* 0x000fe2000f8e0002 */
[----:B------:R-:W-:Y:S01]  /*13540*/  ULDC.64 UR4, c[0x0][0x2d0] ;  /* 0x0000b40000047ab9 */ /* 0x000fe20000000a00 */
[----:B------:R-:W0:Y:S02]  /*13550*/  @P6 LDC R0, c[0x0][0x44c] ;  /* 0x00011300ff006b82 */ /* 0x000e240000000800 */
[----:B------:R-:W-:Y:S01]  /*13560*/  IMAD.IADD R3, R3, 0x1, R5 ;  /* 0x0000000103037824 */ /* 0x000fe200078e0205 */
[----:B--2---:R-:W-:-:S04]  /*13570*/  LOP3.LUT R20, R20, 0x7f, RZ, 0xc0, !PT ;  /* 0x0000007f14147812 */ /* 0x004fc800078ec0ff */
[----:B------:R-:W-:-:S04]  /*13580*/  SHF.R.U32.HI R20, RZ, 0x3, R20 ;  /* 0x00000003ff147819 */ /* 0x000fc80000011614 */
[----:B------:R-:W-:-:S05]  /*13590*/  LOP3.LUT R20, R20, R21, RZ, 0xfc, !PT ;  /* 0x0000001514147212 */ /* 0x000fca00078efcff */
[----:B------:R-:W-:Y:S02]  /*135a0*/  IMAD.IADD R8, R20, 0x1, R26 ;  /* 0x0000000114087824 */ /* 0x000fe400078e021a */
[----:B------:R2:W5:Y:S02]  /*135b0*/  LDL R20, [R1+0x20] ;  /* 0x0000200001147983 */ /* 0x0005640000100800 */
[----:B------:R-:W-:Y:S02]  /*135c0*/  IMAD.MOV.U32 R5, RZ, RZ, R8 ;  /* 0x000000ffff057224 */ /* 0x000fe400078e0008 */
[----:B0-----:R-:W-:Y:S01]  /*135d0*/  @P6 IMAD.HI.U32 R0, R8, R0, RZ ;  /* 0x0000000008006227 */ /* 0x001fe200078e00ff */
[----:B------:R-:W0:Y:S04]  /*135e0*/  S2R R21, SR_TID.X ;  /* 0x0000000000157919 */ /* 0x000e280000002100 */
[----:B----4-:R-:W-:-:S04]  /*135f0*/  @P6 SHF.R.U32.HI R5, RZ, R4, R0 ;  /* 0x00000004ff056219 */ /* 0x010fc80000011600 */
[----:B------:R-:W-:-:S05]  /*13600*/  SHF.R.S32.HI R0, RZ, 0x1f, R5 ;  /* 0x0000001fff007819 */ /* 0x000fca0000011405 */
[----:B------:R-:W-:-:S04]  /*13610*/  IMAD R0, R0, UR4, RZ ;  /* 0x0000000400007c24 */ /* 0x000fc8000f8e02ff */
[C---:B------:R-:W-:Y:S02]  /*13620*/  IMAD R6, R5.reuse, UR5, R0 ;  /* 0x0000000505067c24 */ /* 0x040fe4000f8e0200 */
[----:B------:R-:W-:Y:S02]  /*13630*/  IMAD.MOV R0, RZ, RZ, -R5 ;  /* 0x000000ffff007224 */ /* 0x000fe400078e0a05 */
[----:B------:R-:W-:-:S04]  /*13640*/  IMAD.WIDE.U32 R4, R5, UR4, R2 ;  /* 0x0000000405047c25 */ /* 0x000fc8000f8e0002 */
[----:B-1----:R-:W-:Y:S02]  /*13650*/  IMAD R0, R10, R0, R8 ;  /* 0x000000000a007224 */ /* 0x002fe400078e0208 */
[----:B------:R-:W-:Y:S02]  /*13660*/  IMAD.IADD R5, R5, 0x1, R6 ;  /* 0x0000000105057824 */ /* 0x000fe400078e0206 */
[----:B------:R-:W-:Y:S01]  /*13670*/  VIADD R8, R8, 0x80 ;  /* 0x0000008008087836 */ /* 0x000fe20000000000 */
[----:B------:R-:W-:Y:S01]  /*13680*/  SHF.R.S32.HI R9, RZ, 0x1f, R0 ;  /* 0x0000001fff097819 */ /* 0x000fe20000011400 */
[----:B------:R-:W-:Y:S01]  /*13690*/  IMAD.WIDE.U32 R6, R0, UR6, R4 ;  /* 0x0000000600067c25 */ /* 0x000fe2000f8e0004 */
[----:B0-----:R-:W-:Y:S01]  /*136a0*/  LOP3.LUT R21, R21, 0x7f, RZ, 0xc0, !PT ;  /* 0x0000007f15157812 */ /* 0x001fe200078ec0ff */
[----:B------:R-:W0:Y:S02]  /*136b0*/  @P6 LDC R5, c[0x0][0x450] ;  /* 0x00011400ff056b82 */ /* 0x000e240000000800 */
[----:B------:R-:W-:Y:S01]  /*136c0*/  IMAD R9, R9, UR6, RZ ;  /* 0x0000000609097c24 */ /* 0x000fe2000f8e02ff */
[----:B------:R-:W-:-:S02]  /*136d0*/  LEA R4, P0, R6, UR8, 0x1 ;  /* 0x0000000806047c11 */ /* 0x000fc4000f8008ff */
[----:B------:R-:W-:Y:S01]  /*136e0*/  SHF.R.U32.HI R21, RZ, 0x3, R21 ;  /* 0x00000003ff157819 */ /* 0x000fe20000011615 */
[----:B------:R-:W-:-:S04]  /*136f0*/  IMAD R0, R0, UR7, R9 ;  /* 0x0000000700007c24 */ /* 0x000fc8000f8e0209 */
[----:B------:R-:W-:-:S05]  /*13700*/  IMAD.IADD R0, R7, 0x1, R0 ;  /* 0x0000000107007824 */ /* 0x000fca00078e0200 */
[----:B------:R-:W-:Y:S02]  /*13710*/  LEA.HI.X R0, R6, UR9, R0, 0x1, P0 ;  /* 0x0000000906007c11 */ /* 0x000fe400080f0c00 */
[----:B------:R-:W1:Y:S02]  /*13720*/  @P6 LDC R6, c[0x0][0x44c] ;  /* 0x00011300ff066b82 */ /* 0x000e640000000800 */
[----:B-1----:R-:W-:-:S04]  /*13730*/  @P6 IMAD.HI.U32 R7, R8, R6, RZ ;  /* 0x0000000608076227 */ /* 0x002fc800078e00ff */
[----:B------:R-:W-:Y:S01]  /*13740*/  IMAD.MOV.U32 R6, RZ, RZ, R8 ;  /* 0x000000ffff067224 */ /* 0x000fe200078e0008 */
[----:B0-----:R-:W-:-:S04]  /*13750*/  @P6 SHF.R.U32.HI R6, RZ, R5, R7 ;  /* 0x00000005ff066219 */ /* 0x001fc80000011607 */
[--C-:B------:R-:W-:Y:S01]  /*13760*/  SHF.R.S32.HI R7, RZ, 0x1f, R6.reuse ;  /* 0x0000001fff077819 */ /* 0x100fe20000011406 */
[----:B------:R-:W-:Y:S02]  /*13770*/  IMAD.MOV R5, RZ, RZ, -R6 ;  /* 0x000000ffff057224 */ /* 0x000fe400078e0a06 */
[----:B------:R-:W-:-:S04]  /*13780*/  IMAD.WIDE.U32 R2, R6, UR4, R2 ;  /* 0x0000000406027c25 */ /* 0x000fc8000f8e0002 */
[----:B------:R-:W-:Y:S02]  /*13790*/  IMAD R5, R10, R5, R8 ;  /* 0x000000050a057224 */ /* 0x000fe400078e0208 */
[----:B------:R-:W-:Y:S01]  /*137a0*/  IMAD R7, R7, UR4, RZ ;  /* 0x0000000407077c24 */ /* 0x000fe2000f8e02ff */
[----:B------:R-:W-:Y:S02]  /*137b0*/  ULDC UR4, c[0x0][0x2b8] ;  /* 0x0000ae0000047ab9 */ /* 0x000fe40000000800 */
[----:B------:R-:W-:Y:S01]  /*137c0*/  ISETP.GE.AND P0, PT, R28, UR4, PT ;  /* 0x000000041c007c0c */ /* 0x000fe2000bf06270 */
[----:B------:R-:W-:Y:S01]  /*137d0*/  IMAD R7, R6, UR5, R7 ;  /* 0x0000000506077c24 */ /* 0x000fe2000f8e0207 */
[----:B------:R-:W-:Y:S01]  /*137e0*/  SHF.R.S32.HI R6, RZ, 0x1f, R5 ;  /* 0x0000001fff067819 */ /* 0x000fe20000011405 */
[----:B------:R-:W-:Y:S02]  /*137f0*/  UMOV UR4, 0xffffffff ;  /* 0xffffffff00047882 */ /* 0x000fe40000000000 */
[----:B------:R-:W-:-:S02]  /*13800*/  IMAD.IADD R3, R3, 0x1, R7 ;  /* 0x0000000103037824 */ /* 0x000fc400078e0207 */
[----:B------:R-:W-:Y:S02]  /*13810*/  IMAD R6, R6, UR6, RZ ;  /* 0x0000000606067c24 */ /* 0x000fe4000f8e02ff */
[----:B------:R-:W-:-:S04]  /*13820*/  IMAD.WIDE.U32 R2, R5, UR6, R2 ;  /* 0x0000000605027c25 */ /* 0x000fc8000f8e0002 */
[----:B------:R-:W-:Y:S01]  /*13830*/  IMAD R6, R5, UR7, R6 ;  /* 0x0000000705067c24 */ /* 0x000fe2000f8e0206 */
[----:B------:R-:W-:-:S03]  /*13840*/  LEA R5, P1, R2, UR8, 0x1 ;  /* 0x0000000802057c11 */ /* 0x000fc6000f8208ff */
[----:B------:R-:W-:-:S05]  /*13850*/  IMAD.IADD R6, R3, 0x1, R6 ;  /* 0x0000000103067824 */ /* 0x000fca00078e0206 */
[----:B------:R-:W-:Y:S01]  /*13860*/  LEA.HI.X R2, R2, UR9, R6, 0x1, P1 ;  /* 0x0000000902027c11 */ /* 0x000fe200088f0c06 */
[----:B--2---:R-:W-:Y:S06]  /*13870*/  BRA.DIV UR4, `(.L_x_14071) ;  /* 0x0000003e04e07947 */ /* 0x004fec000b800000 */
[----:B------:R-:W0:Y:S01]  /*13880*/  SHFL.IDX PT, R7, R4, RZ, 0x181f ;  /* 0x00181fff04077589 */ /* 0x000e2200000e0000 */
[----:B------:R-:W-:Y:S02]  /*13890*/  IMAD R3, R29, R10, RZ ;  /* 0x0000000a1d037224 */ /* 0x000fe400078e02ff */
[----:B------:R-:W-:Y:S01]  /*138a0*/  IMAD.IADD R26, R21, 0x1, R26 ;  /* 0x00000001151a7824 */ /* 0x000fe200078e021a */
        /* <DEDUP_REMOVED lines=8> */
[----:B-----5:R0:W-:Y:S02]  /*13930*/  @!P2 LDGSTS.E.BYPASS.LTC128B.128 [R20+0x8400], desc[UR52][R6.64], !P0 ;  /* 0x084000000614afae */ /* 0x0201e4000c101d74 */
        /* <DEDUP_REMOVED lines=63> */
[----:B------:R-:W-:Y:S01]  /*13d30*/  ISETP.GE.AND P1, PT, R4, R3, PT ;  /* 0x000000030400720c */ /* 0x000fe20003f26270 */
[----:B------:R-:W-:-:S05]  /*13d40*/  VIADD R4, R26, 0x70 ;  /* 0x000000701a047836 */ /* 0x000fca0000000000 */
[----:B------:R-:W-:Y:S02]  /*13d50*/  ISETP.GE.AND P2, PT, R4, R3, PT ;  /* 0x000000030400720c */ /* 0x000fe40003f46270 */
[----:B------:R-:W0:Y:S11]  /*13d60*/  SHFL.IDX PT, R4, R5, RZ, 0x181f ;  /* 0x00181fff05047589 */ /* 0x000e3600000e0000 */
[----:B-1----:R-:W-:-:S05]  /*13d70*/  @!P2 LEA R6, P3, R28, R6, 0x1 ;  /* 0x000000061c06a211 */ /* 0x002fca00078608ff */
[----:B------:R-:W-:Y:S02]  /*13d80*/  @!P2 IMAD.X R7, RZ, RZ, R0, P3 ;  /* 0x000000ffff07a224 */ /* 0x000fe400018e0600 */
[----:B------:R-:W1:Y:S04]  /*13d90*/  SHFL.IDX PT, R0, R2, RZ, 0x181f ;  /* 0x00181fff02007589 */ /* 0x000e6800000e0000 */
[----:B------:R2:W-:Y:S01]  /*13da0*/  @!P2 LDGSTS.E.BYPASS.LTC128B.128 [R20+0xbc00], desc[UR52][R6.64], !P0 ;  /* 0x0bc000000614afae */ /* 0x0005e2000c101d74 */
[----:B0-----:R-:W-:-:S05]  /*13db0*/  @!P1 LEA R4, P3, R28, R4, 0x1 ;  /* 0x000000041c049211 */ /* 0x001fca00078608ff */
[----:B--2---:R-:W-:Y:S02]  /*13dc0*/  @!P1 IMAD.MOV.U32 R6, RZ, RZ, R4 ;  /* 0x000000ffff069224 */ /* 0x004fe400078e0004 */
[----:B-1----:R-:W-:-:S04]  /*13dd0*/  @!P1 IMAD.X R0, RZ, RZ, R0, P3 ;  /* 0x000000ffff009224 */ /* 0x002fc800018e0600 */
[----:B------:R-:W-:Y:S02]  /*13de0*/  @!P1 IMAD.MOV.U32 R7, RZ, RZ, R0 ;  /* 0x000000ffff079224 */ /* 0x000fe400078e0000 */
[----:B------:R-:W-:-:S03]  /*13df0*/  VIADD R0, R26, 0x90 ;  /* 0x000000901a007836 */ /* 0x000fc60000000000 */
[----:B------:R0:W-:Y:S02]  /*13e00*/  @!P1 LDGSTS.E.BYPASS.LTC128B.128 [R20+0xc400], desc[UR52][R6.64], !P0 ;  /* 0x0c40000006149fae */ /* 0x0001e4000c101d74 */
[----:B------:R-:W-:Y:S02]  /*13e10*/  ISETP.GE.AND P1, PT, R0, R3, PT ;  /* 0x000000030000720c */ /* 0x000fe40003f26270 */
[----:B------:R-:W-:Y:S04]  /*13e20*/  SHFL.IDX PT, R0, R2, 0x1, 0x181f ;  /* 0x00381f0002007f89 */ /* 0x000fe800000e0000 */
[----:B0-----:R-:W0:Y:S07]  /*13e30*/  SHFL.IDX PT, R6, R5, 0x1, 0x181f ;  /* 0x00381f0005067f89 */ /* 0x001e2e00000e0000 */
        /* <DEDUP_REMOVED lines=11> */
[----:B------:R0:W1:Y:S04]  /*13ef0*/  SHFL.IDX PT, R0, R2, 0x3, 0x181f ;  /* 0x00781f0002007f89 */ /* 0x00006800000e0000 */
[----:B------:R0:W-:Y:S04]  /*13f00*/  @!P2 LDGSTS.E.BYPASS.LTC128B.128 [R20+0xd400], desc[UR52][R6.64], !P0 ;  /* 0x0d4000000614afae */ /* 0x0001e8000c101d74 */
[----:B------:R0:W2:Y:S02]  /*13f10*/  SHFL.IDX PT, R2, R5, 0x3, 0x181f ;  /* 0x00781f0005027f89 */ /* 0x0000a400000e0000 */
.L_x_14172:
        /* <DEDUP_REMOVED lines=10> */
.L_x_14072:
        /* <DEDUP_REMOVED lines=18> */
.L_x_14173:
[----:B------:R-:W-:Y:S05]  /*140e0*/  BSYNC B0 ;  /* 0x0000000000007941 */ /* 0x000fea0003800000 */
.L_x_14073:
[----:B------:R-:W2:Y:S04]  /*140f0*/  LDL.LU R3, [R1+0x30] ;  /* 0x0000300001037983 */ /* 0x000ea80000300800 */
[----:B------:R-:W3:Y:S01]  /*14100*/  LDL R2, [R1+0x14] ;  /* 0x0000140001027983 */ /* 0x000ee20000100800 */
[----:B------:R-:W-:Y:S01]  /*14110*/  BSSY B0, `(.L_x_14075) ;  /* 0x0000108000007945 */ /* 0x000fe20003800000 */
[----:B--2---:R-:W-:-:S05]  /*14120*/  VIADD R7, R3, 0xfffffffe ;  /* 0xfffffffe03077836 */ /* 0x004fca0000000000 */
[----:B---3--:R-:W-:-:S13]  /*14130*/  ISETP.GE.AND P0, PT, R7, R2, PT ;  /* 0x000000020700720c */ /* 0x008fda0003f06270 */
[----:B------:R-:W-:Y:S05]  /*14140*/  @!P0 BRA `(.L_x_14076) ;  /* 0x0000001000108947 */ /* 0x000fea0003800000 */
[----:B------:R-:W-:Y:S01]  /*14150*/  ULDC UR4, c[0x0][0x2f4] ;  /* 0x0000bd0000047ab9 */ /* 0x000fe20000000800 */
[----:B------:R-:W-:Y:S01]  /*14160*/  IMAD.MOV.U32 R20, RZ, RZ, R27 ;  /* 0x000000ffff147224 */ /* 0x000fe200078e001b */
[----:B------:R-:W-:Y:S01]  /*14170*/  ISETP.GE.AND P1, PT, R28, UR4, PT ;  /* 0x000000041c007c0c */ /* 0x000fe2000bf26270 */
[----:B------:R-:W-:Y:S02]  /*14180*/  IMAD.MOV.U32 R6, RZ, RZ, R24 ;  /* 0x000000ffff067224 */ /* 0x000fe400078e0018 */
[----:B------:R-:W-:-:S10]  /*14190*/  IMAD.MOV.U32 R29, RZ, RZ, R25 ;  /* 0x000000ffff1d7224 */ /* 0x000fd400078e0019 */
.L_x_14089:
[----:B------:R-:W2:Y:S01]  /*141a0*/  LDL R9, [R1+0x18] ;  /* 0x0000180001097983 */ /* 0x000ea20000100800 */
[----:B------:R-:W1:Y:S03]  /*141b0*/  LDC R3, c[0x0][0x430] ;  /* 0x00010c00ff037b82 */ /* 0x000e660000000800 */
[----:B------:R-:W3:Y:S04]  /*141c0*/  LDL R8, [R1+0x1c] ;  /* 0x00001c0001087983 */ /* 0x000ee80000100800 */
        /* <DEDUP_REMOVED lines=11> */
[----:B------:R-:W-:Y:S01]  /*14280*/  ULDC UR4, c[0x0][0x430] ;  /* 0x00010c0000047ab9 */ /* 0x000fe20000000800 */
        /* <DEDUP_REMOVED lines=27> */
.L_x_14077:
[----:B------:R-:W-:Y:S01]  /*14440*/  IMAD R5, R24, 0x8, R22 ;  /* 0x0000000818057824 */ /* 0x000fe200078e0216 */
[----:B------:R-:W-:Y:S01]  /*14450*/  SHF.L.U32 R2, R27, 0x1f, RZ ;  /* 0x0000001f1b027819 */ /* 0x000fe200000006ff */
[----:B------:R-:W-:Y:S03]  /*14460*/  BSSY B1, `(.L_x_14078) ;  /* 0x0000003000017945 */ /* 0x000fe60003800000 */
[----:B------:R-:W0:Y:S02]  /*14470*/  SYNCS.PHASECHK.TRANS64.TRYWAIT P0, [R5+URZ+0x16840], R2 ;  /* 0x01684002050075a7 */ /* 0x000e24000800017f */
[----:B0-----:R-:W-:Y:S05]  /*14480*/  @!P0 BRA `(.L_x_14079) ;  /* 0x0000004000d48947 */ /* 0x001fea0003800000 */
.L_x_14174:
[----:B------:R-:W-:Y:S05]  /*14490*/  BSYNC B1 ;  /* 0x0000000000017941 */ /* 0x000fea0003800000 */
.L_x_14078:
[----:B------:R-:W2:Y:S04]  /*144a0*/  LDL R3, [R1] ;  /* 0x0000000001037983 */ /* 0x000ea80000100800 */
[----:B------:R-:W3:Y:S01]  /*144b0*/  LDL R8, [R1+0x4] ;  /* 0x0000040001087983 */ /* 0x000ee20000100800 */
[----:B------:R-:W-:Y:S01]  /*144c0*/  SHF.R.S32.HI R21, RZ, 0x1f, R0 ;  /* 0x0000001fff157819 */ /* 0x000fe20000011400 */
[----:B------:R-:W-:Y:S01]  /*144d0*/  ULDC.64 UR4, c[0x0][0x300] ;  /* 0x0000c00000047ab9 */ /* 0x000fe20000000a00 */
[----:B------:R-:W1:Y:S03]  /*144e0*/  S2R R9, SR_TID.X ;  /* 0x0000000000097919 */ /* 0x000e660000002100 */
[----:B------:R-:W-:-:S04]  /*144f0*/  IMAD R7, R21, UR4, RZ ;  /* 0x0000000415077c24 */ /* 0x000fc8000f8e02ff */
[C---:B------:R-:W-:Y:S02]  /*14500*/  IMAD R7, R0.reuse, UR5, R7 ;  /* 0x0000000500077c24 */ /* 0x040fe4000f8e0207 */
[----:B-1----:R-:W-:Y:S01]  /*14510*/  IMAD.SHL.U32 R11, R9, 0x8, RZ ;  /* 0x00000008090b7824 */ /* 0x002fe200078e00ff */
        /* <DEDUP_REMOVED lines=63> */
.L_x_14192:
        /* <DEDUP_REMOVED lines=8> */
.L_x_14081:
        /* <DEDUP_REMOVED lines=11> */
.L_x_14082:
[----:B------:R1:W-:Y:S01]  /*14a40*/  SYNCS.ARRIVE.TRANS64.A1T0 RZ, [R5+URZ+0x16830], RZ ;  /* 0x016830ff05ff79a7 */ /* 0x0003e2000810003f */
[----:B------:R-:W-:Y:S05]  /*14a50*/  @!P3 BRA `(.L_x_14083) ;  /* 0x000000000004b947 */ /* 0x000fea0003800000 */
[----:B------:R-:W-:Y:S01]  /*14a60*/  BPT.TRAP 0x1 ;  /* 0x000000040000795c */ /* 0x000fe20000300000 */
.L_x_14083:
[----:B------:R-:W-:Y:S01]  /*14a70*/  SHF.L.U32 R2, R20, 0x1f, RZ ;  /* 0x0000001f14027819 */ /* 0x000fe200000006ff */
[----:B-1----:R-:W-:Y:S01]  /*14a80*/  IMAD R5, R6, 0x8, R22 ;  /* 0x0000000806057824 */ /* 0x002fe200078e0216 */
[----:B------:R-:W-:Y:S03]  /*14a90*/  BSSY B1, `(.L_x_14084) ;  /* 0x0000003000017945 */ /* 0x000fe60003800000 */
[----:B------:R-:W1:Y:S02]  /*14aa0*/  SYNCS.PHASECHK.TRANS64.TRYWAIT P0, [R5+URZ+0x16860], R2 ;  /* 0x01686002050075a7 */ /* 0x000e64000800017f */
[----:B-1----:R-:W-:Y:S05]  /*14ab0*/  @!P0 BRA `(.L_x_14085) ;  /* 0x00000044008c8947 */ /* 0x002fea0003800000 */
.L_x_14193:
[----:B------:R-:W-:Y:S05]  /*14ac0*/  BSYNC B1 ;  /* 0x0000000000017941 */ /* 0x000fea0003800000 */
.L_x_14084:
        /* <DEDUP_REMOVED lines=60> */
.L_x_14211:
        /* <DEDUP_REMOVED lines=27> */
[----:B------:R-:W-:-:S07]  /*15040*/  LEA.HI.X R0, R2, UR5, R0, 0x1, P2 ;  /* 0x0000000502007c11 */ /* 0x000fce00090f0c00 */
.L_x_14087:
        /* <DEDUP_REMOVED lines=12> */
.L_x_14088:
        /* <DEDUP_REMOVED lines=8> */
.L_x_14076:
[----:B------:R-:W-:Y:S05]  /*15190*/  BSYNC B0 ;  /* 0x0000000000007941 */ /* 0x000fea0003800000 */
.L_x_14075:
        /* <DEDUP_REMOVED lines=17> */
.L_x_14091:
[----:B------:R-:W-:Y:S05]  /*152b0*/  BSYNC B0 ;  /* 0x0000000000007941 */ /* 0x000fea0003800000 */
.L_x_14090:
[----:B------:R-:W-:-:S05]  /*152c0*/  IMAD.U32 R0, RZ, RZ, UR37 ;  /* 0x00000025ff007e24 */ /* 0x000fca000f8e00ff */
[----:B------:R-:W-:-:S13]  /*152d0*/  ISETP.NE.AND P0, PT, R0, 0x3, PT ;  /* 0x000000030000780c */ /* 0x000fda0003f05270 */
[----:B------:R-:W-:Y:S05]  /*152e0*/  @!P0 BRA `(.L_x_14092) ;  /* 0x0000000000048947 */ /* 0x000fea0003800000 */
[----:B------:R-:W-:Y:S01]  /*152f0*/  BPT.TRAP 0x1 ;  /* 0x000000040000795c */ /* 0x000fe20000300000 */
.L_x_14092:
[----:B------:R-:W2:Y:S01]  /*15300*/  LDL.LU R2, [R1+0x10] ;  /* 0x0000100001027983 */ /* 0x000ea20000300800 */
[----:B------:R-:W-:Y:S01]  /*15310*/  IMAD R0, R24, 0x8, R22 ;  /* 0x0000000818007824 */ /* 0x000fe200078e0216 */
[----:B------:R-:W-:Y:S01]  /*15320*/  SHF.L.U32 R3, R27, 0x1f, RZ ;  /* 0x0000001f1b037819 */ /* 0x000fe200000006ff */
[----:B------:R-:W-:Y:S03]  /*15330*/  BSSY B0, `(.L_x_14093) ;  /* 0x0000004000007945 */ /* 0x000fe60003800000 */
[----:B------:R-:W0:Y:S01]  /*15340*/  SYNCS.PHASECHK.TRANS64.TRYWAIT P0, [R0+URZ+0x16860], R3 ;  /* 0x01686003000075a7 */ /* 0x000e22000800017f */
[----:B--2---:R-:W-:Y:S01]  /*15350*/  IMAD R6, R25, -0x80, R2 ;  /* 0xffffff8019067824 */ /* 0x004fe200078e0202 */
[----:B0-----:R-:W-:Y:S06]  /*15360*/  @!P0 BRA `(.L_x_14094) ;  /* 0x0000004400bc8947 */ /* 0x001fec0003800000 */
.L_x_14212:
[----:B------:R-:W-:Y:S05]  /*15370*/  BSYNC B0 ;  /* 0x0000000000007941 */ /* 0x000fea0003800000 */
.L_x_14093:
[----:B------:R-:W1:Y:S01]  /*15380*/  S2R R2, SR_TID.X ;  /* 0x0000000000027919 */ /* 0x000e620000002100 */
[----:B------:R-:W-:Y:S01]  /*15390*/  UMOV UR4, 0xffffffff ;  /* 0xffffffff00047882 */ /* 0x000fe20000000000 */
[----:B------:R-:W2:Y:S01]  /*153a0*/  S2R R7, SR_TID.X ;  /* 0x0000000000077919 */ /* 0x000ea20000002100 */
[----:B-1----:R-:W-:Y:S01]  /*153b0*/  LOP3.LUT R5, R2, 0x7f, RZ, 0xc0, !PT ;  /* 0x0000007f02057812 */ /* 0x002fe200078ec0ff */
        /* <DEDUP_REMOVED lines=14> */
[----:B------:R-:W-:Y:S02]  /*154a0*/  IMAD R4, R4, 0x2, R22 ;  /* 0x0000000204047824 */ /* 0x000fe400078e0216 */
        /* <DEDUP_REMOVED lines=34> */
[----:B0-----:R-:W-:-:S05]  /*156d0*/  IADD3 R2, P2, R9, R5, RZ ;  /* 0x0000000509027210 */ /* 0x001fca0007f5e0ff */
[----:B-1----:R-:W-:-:S05]  /*156e0*/  IMAD.X R3, RZ, RZ, R7, P2 ;  /* 0x000000ffff037224 */ /* 0x002fca00010e0607 */
[----:B------:R0:W-:Y:S01]  /*156f0*/  LDGSTS.E.BYPASS.LTC128B.128 [R4+0x2c00], desc[UR52][R2.64], !P1 ;  /* 0x02c0000002047fae */ /* 0x0001e2000c901d74 */
[----:B------:R-:W-:Y:S02]  /*15700*/  ISETP.LT.OR P1, PT, R6, 0x61, P0 ;  /* 0x000000610600780c */ /* 0x000fe40000721670 */
[----:B0-----:R-:W-:Y:S02]  /*15710*/  IADD3 R2, P2, R14, R5, RZ ;  /* 0x000000050e027210 */ /* 0x001fe40007f5e0ff */
[----:B------:R0:W1:Y:S03]  /*15720*/  SHFL.IDX PT, R14, R17, 0x7, 0x181f ;  /* 0x00f81f00110e7f89 */ /* 0x00006600000e0000 */
[----:B--2---:R-:W-:-:S06]  /*15730*/  IMAD.X R3, RZ, RZ, R8, P2 ;  /* 0x000000ffff037224 */ /* 0x004fcc00010e0608 */
[----:B---3--:R0:W-:Y:S02]  /*15740*/  LDGSTS.E.BYPASS.LTC128B.128 [R4+0x3400], desc[UR52][R2.64], !P1 ;  /* 0x0340000002047fae */ /* 0x0081e4000c901d74 */
.L_x_14230:
        /* <DEDUP_REMOVED lines=9> */
.L_x_14096:
        /* <DEDUP_REMOVED lines=11> */
.L_x_14097:
[----:B------:R-:W-:Y:S01]  /*15890*/  VIADD R24, R24, 0x1 ;  /* 0x0000000118187836 */ /* 0x000fe20000000000 */
[----:B------:R0:W-:Y:S04]  /*158a0*/  SYNCS.ARRIVE.TRANS64.A1T0 RZ, [R0+URZ+0x16850], RZ ;  /* 0x016850ff00ff79a7 */ /* 0x0001e8000810003f */
[----:B------:R-:W-:-:S04]  /*158b0*/  ISETP.NE.AND P0, PT, R24, 0x2, PT ;  /* 0x000000021800780c */ /* 0x000fc80003f05270 */
[----:B0-----:R-:W-:Y:S02]  /*158c0*/  SEL R0, RZ, 0x1, P0 ;  /* 0x00000001ff007807 */ /* 0x001fe40000000000 */
[----:B------:R-:W-:Y:S02]  /*158d0*/  SEL R24, R24, RZ, P0 ;  /* 0x000000ff18187207 */ /* 0x000fe40000000000 */
[----:B------:R-:W-:-:S07]  /*158e0*/  LOP3.LUT R27, R27, R0, RZ, 0x3c, !PT ;  /* 0x000000001b1b7212 */ /* 0x000fce00078e3cff */
.L_x_14056:
[----:B------:R-:W-:Y:S05]  /*158f0*/  BSYNC B7 ;  /* 0x0000000000077941 */ /* 0x000fea0003800000 */
.L_x_14054:
        /* <DEDUP_REMOVED lines=12> */
.L_x_14098:
        /* <DEDUP_REMOVED lines=24> */
[----:B------:R-:W-:Y:S02]  /*15b40*/  IMAD.IADD R6, R4, 0x1, R5 ;  /* 0x0000000104067824 */ /* 0x000fe400078e0205 */
[----:B------:R-:W-:Y:S04]  /*15b50*/  SHFL.IDX PT, R5, R16, 0x1, 0x1f ;  /* 0x00201f0010057f89 */ /* 0x000fe800000e0000 */
        /* <DEDUP_REMOVED lines=10> */
.L_x_14240:
[----:B------:R-:W-:Y:S02]  /*15c00*/  ULDC UR4, c[0x0][0xc38] ;  /* 0x00030e0000047ab9 */ /* 0x000fe40000000800 */
[----:B------:R-:W-:-:S04]  /*15c10*/  IMAD.U32 R4, RZ, RZ, UR4 ;  /* 0x00000004ff047e24 */ /* 0x000fc8000f8e00ff */
[----:B--2---:R-:W-:-:S04]  /*15c20*/  IMAD R14, R14, R4, RZ ;  /* 0x000000040e0e7224 */ /* 0x004fc800078e02ff */
[----:B------:R-:W-:-:S05]  /*15c30*/  IMAD.IADD R5, R5, 0x1, R14 ;  /* 0x0000000105057824 */ /* 0x000fca00078e020e */
[----:B------:R-:W-:-:S13]  /*15c40*/  ISETP.GT.AND P6, PT, R5, R0, PT ;  /* 0x000000000500720c */ /* 0x000fda0003fc4270 */
[----:B------:R-:W-:Y:S05]  /*15c50*/  @P6 BRA `(.L_x_14101) ;  /* 0x00000000009c6947 */ /* 0x000fea0003800000 */
.L_x_14106:
[----:B------:R-:W2:Y:S01]  /*15c60*/  LDC R2, c[0x0][0xc3c] ;  /* 0x00030f00ff027b82 */ /* 0x000ea20000000800 */
[----:B------:R-:W-:-:S05]  /*15c70*/  VIADD R19, R19, 0x1f ;  /* 0x0000001f13137836 */ /* 0x000fca0000000000 */
[----:B--2---:R-:W-:-:S13]  /*15c80*/  ISETP.GE.AND P6, PT, R19, R2, PT ;  /* 0x000000021300720c */ /* 0x004fda0003fc6270 */
[----:B------:R-:W-:Y:S05]  /*15c90*/  @P6 BRA `(.L_x_14102) ;  /* 0x0000000400d06947 */ /* 0x000fea0003800000 */
[----:B-1----:R-:W1:Y:S01]  /*15ca0*/  S2R R3, SR_TID.X ;  /* 0x0000000000037919 */ /* 0x002e620000002100 */
        /* <DEDUP_REMOVED lines=9> */
.L_x_14104:
[----:B------:R-:W-:Y:S05]  /*15d40*/  BSYNC B0 ;  /* 0x0000000000007941 */ /* 0x000fea0003800000 */
.L_x_14103:
        /* <DEDUP_REMOVED lines=18> */
.L_x_14248:
[----:B------:R-:W-:Y:S02]  /*15e70*/  ULDC UR4, c[0x0][0xc38] ;  /* 0x00030e0000047ab9 */ /* 0x000fe40000000800 */
[----:B------:R-:W-:-:S04]  /*15e80*/  IMAD.U32 R4, RZ, RZ, UR4 ;  /* 0x00000004ff047e24 */ /* 0x000fc8000f8e00ff */
[----:B--2---:R-:W-:-:S04]  /*15e90*/  IMAD R14, R14, R4, RZ ;  /* 0x000000040e0e7224 */ /* 0x004fc800078e02ff */
[----:B------:R-:W-:-:S05]  /*15ea0*/  IMAD.IADD R5, R14, 0x1, R5 ;  /* 0x000000010e057824 */ /* 0x000fca00078e0205 */
[----:B------:R-:W-:-:S13]  /*15eb0*/  ISETP.GT.AND P6, PT, R5, R0, PT ;  /* 0x000000000500720c */ /* 0x000fda0003fc4270 */
[----:B------:R-:W-:Y:S05]  /*15ec0*/  @!P6 BRA `(.L_x_14106) ;  /* 0xfffffffc0064e947 */ /* 0x000fea000383ffff */
.L_x_14101:
        /* <DEDUP_REMOVED lines=8> */
.L_x_14252:
[----:B------:R-:W-:Y:S01]  /*15f50*/  ISETP.NE.AND P0, PT, R2, RZ, PT ;  /* 0x000000ff0200720c */ /* 0x000fe20003f05270 */
[----:B------:R-:W-:-:S12]  /*15f60*/  IMAD.MOV.U32 R14, RZ, RZ, RZ ;  /* 0x000000ffff0e7224 */ /* 0x000fd800078e00ff */
[----:B------:R-:W-:Y:S05]  /*15f70*/  @!P0 BRA `(.L_x_14108) ;  /* 0x0000000000108947 */ /* 0x000fea0003800000 */
[----:B------:R-:W-:Y:S01]  /*15f80*/  UMOV UR4, 0xffffffff ;  /* 0xffffffff00047882 */ /* 0x000fe20000000000 */
[----:B------:R-:W-:Y:S02]  /*15f90*/  VIADD R12, R6, 0xffffffff ;  /* 0xffffffff060c7836 */ /* 0x000fe40000000000 */
[----:B------:R-:W-:Y:S05]  /*15fa0*/  BRA.DIV UR4, `(.L_x_14109) ;  /* 0x0000004e04307947 */ /* 0x000fea000b800000 */
[----:B------:R4:W0:Y:S02]  /*15fb0*/  SHFL.IDX PT, R14, R3, R12, 0x1f ;  /* 0x00001f0c030e7589 */ /* 0x00082400000e0000 */
.L_x_14108:
[----:B-1--4-:R-:W1:Y:S01]  /*15fc0*/  LDC.64 R2, c[0x0][0xc90] ;  /* 0x00032400ff027b82 */ /* 0x012e620000000a00 */
[----:B------:R-:W-:-:S04]  /*15fd0*/  IMAD.IADD R19, R6, 0x1, R19 ;  /* 0x0000000106137824 */ /* 0x000fc800078e0213 */
[----:B-1----:R-:W-:-:S05]  /*15fe0*/  IMAD.WIDE R2, R19, 0x4, R2 ;  /* 0x0000000413027825 */ /* 0x002fca00078e0202 */
[----:B--2---:R1:W3:Y:S01]  /*15ff0*/  LDG.E R6, desc[UR52][R2.64] ;  /* 0x0000003402067981 */ /* 0x0042e2000c1e1900 */
[----:B0-----:R-:W-:-:S04]  /*16000*/  IMAD R16, R14, R4, R16 ;  /* 0x000000040e107224 */ /* 0x001fc800078e0210 */
[----:B------:R-:W-:Y:S02]  /*16010*/  IMAD.IADD R0, R0, 0x1, -R16 ;  /* 0x0000000100007824 */ /* 0x000fe400078e0a10 */
[----:B-1----:R-:W-:Y:S02]  /*16020*/  IMAD.MOV.U32 R2, RZ, RZ, RZ ;  /* 0x000000ffff027224 */ /* 0x002fe400078e00ff */
[----:B---3--:R-:W-:-:S05]  /*16030*/  IMAD R5, R17, R6, RZ ;  /* 0x0000000611057224 */ /* 0x008fca00078e02ff */
[----:B------:R-:W-:-:S04]  /*16040*/  IABS R7, R5 ;  /* 0x0000000500077213 */ /* 0x000fc80000000000 */
        /* <DEDUP_REMOVED lines=25> */
[----:B------:R-:W-:-:S03]  /*161e0*/  IMAD R0, R5, R9, R0 ;  /* 0x0000000905007224 */ /* 0x000fc600078e0200 */
[----:B------:R-:W-:-:S04]  /*161f0*/  VIADDMNMX R4, R3, R4, R6, PT ;  /* 0x0000000403047246 */ /* 0x000fc80003800106 */
[----:B------:R-:W-:-:S04]  /*16200*/  IABS R6, R4 ;  /* 0x0000000400067213 */ /* 0x000fc80000000000 */
[----:B------:R-:W0:Y:S08]  /*16210*/  I2F.RP R8, R6 ;  /* 0x0000000600087306 */ /* 0x000e300000209400 */
[----:B0-----:R-:W0:Y:S02]  /*16220*/  MUFU.RCP R8, R8 ;  /* 0x0000000800087308 */ /* 0x001e240000001000 */
[----:B0-----:R-:W-:Y:S01]  /*16230*/  VIADD R2, R8, 0xffffffe ;  /* 0x0ffffffe08027836 */ /* 0x001fe20000000000 */
[----:B------:R-:W-:-:S05]  /*16240*/  IABS R8, R0 ;  /* 0x0000000000087213 */ /* 0x000fca0000000000 */
[----:B------:R0:W1:Y:S02]  /*16250*/  F2I.FTZ.U32.TRUNC.NTZ R3, R2 ;  /* 0x0000000200037305 */ /* 0x000064000021f000 */
[----:B0-----:R-:W-:Y:S02]  /*16260*/  IMAD.MOV.U32 R2, RZ, RZ, RZ ;  /* 0x000000ffff027224 */ /* 0x001fe400078e00ff */
[----:B-1----:R-:W-:-:S04]  /*16270*/  IMAD.MOV R5, RZ, RZ, -R3 ;  /* 0x000000ffff057224 */ /* 0x002fc800078e0a03 */
[----:B------:R-:W-:-:S04]  /*16280*/  IMAD R5, R5, R6, RZ ;  /* 0x0000000605057224 */ /* 0x000fc800078e02ff */
[----:B------:R-:W-:Y:S01]  /*16290*/  IMAD.HI.U32 R3, R3, R5, R2 ;  /* 0x0000000503037227 */ /* 0x000fe200078e0002 */
[-C--:B------:R-:W-:Y:S02]  /*162a0*/  IABS R5, R4.reuse ;  /* 0x0000000400057213 */ /* 0x080fe40000000000 */
[C---:B------:R-:W-:Y:S01]  /*162b0*/  LOP3.LUT R2, R0.reuse, R4, RZ, 0x3c, !PT ;  /* 0x0000000400027212 */ /* 0x040fe200078e3cff */
[----:B------:R-:W-:Y:S02]  /*162c0*/  IMAD.IADD R0, R0, 0x1, R7 ;  /* 0x0000000100007824 */ /* 0x000fe400078e0207 */
[----:B------:R-:W-:Y:S01]  /*162d0*/  IMAD.MOV R5, RZ, RZ, -R5 ;  /* 0x000000ffff057224 */ /* 0x000fe200078e0a05 */
[----:B------:R-:W-:Y:S01]  /*162e0*/  ISETP.GE.AND P2, PT, R2, RZ, PT ;  /* 0x000000ff0200720c */ /* 0x000fe20003f46270 */
[----:B------:R-:W-:-:S04]  /*162f0*/  IMAD.HI.U32 R3, R3, R8, RZ ;  /* 0x0000000803037227 */ /* 0x000fc800078e00ff */
        /* <DEDUP_REMOVED lines=14> */
.L_x_14102:
[----:B------:R-:W-:Y:S01]  /*163e0*/  UMOV UR4, URZ ;  /* 0x0000003f00047c82 */ /* 0x000fe20008000000 */
[----:B------:R-:W-:Y:S01]  /*163f0*/  UMOV UR5, URZ ;  /* 0x0000003f00057c82 */ /* 0x000fe20008000000 */
[----:B------:R-:W-:Y:S01]  /*16400*/  ULDC UR6, c[0x0][0xc3c] ;  /* 0x00030f0000067ab9 */ /* 0x000fe20000000800 */
[----:B------:R-:W-:Y:S02]  /*16410*/  IMAD.MOV.U32 R16, RZ, RZ, R0 ;  /* 0x000000ffff107224 */ /* 0x000fe400078e0000 */
[----:B------:R-:W-:Y:S02]  /*16420*/  IMAD.U32 R17, RZ, RZ, UR4 ;  /* 0x00000004ff117e24 */ /* 0x000fe4000f8e00ff */
[----:B------:R-:W-:Y:S02]  /*16430*/  IMAD.U32 R18, RZ, RZ, UR5 ;  /* 0x00000005ff127e24 */ /* 0x000fe4000f8e00ff */
[----:B------:R-:W-:-:S07]  /*16440*/  IMAD.U32 R19, RZ, RZ, UR6 ;  /* 0x00000006ff137e24 */ /* 0x000fce000f8e00ff */
.L_x_14110:
        /* <DEDUP_REMOVED lines=10> */
.L_x_14099:
[----:B------:R-:W-:Y:S02]  /*164f0*/  ULDC UR4, c[0x0][0xc3c] ;  /* 0x00030f0000047ab9 */ /* 0x000fe40000000800 */
[----:B---3--:R-:W-:-:S13]  /*16500*/  ISETP.GE.AND P0, PT, R19, UR4, PT ;  /* 0x0000000413007c0c */ /* 0x008fda000bf06270 */
[----:B------:R-:W-:Y:S05]  /*16510*/  @!P0 BRA `(.L_x_14111) ;  /* 0xffffffb000548947 */ /* 0x000fea000383ffff */
[----:B------:R-:W-:Y:S05]  /*16520*/  BSYNC B8 ;  /* 0x0000000000087941 */ /* 0x000fea0003800000 */
.L_x_14042:
        /* <DEDUP_REMOVED lines=12> */
.L_x_14255:
[----:B------:R-:W-:Y:S05]  /*165f0*/  BSYNC B0 ;  /* 0x0000000000007941 */ /* 0x000fea0003800000 */
.L_x_14112:
[----:B------:R-:W-:-:S03]  /*16600*/  UMOV UR4, 0xffffffff ;  /* 0xffffffff00047882 */ /* 0x000fc60000000000 */
[----:B------:R-:W-:Y:S05]  /*16610*/  BRA.DIV UR4, `(.L_x_14114) ;  /* 0x0000004604cc7947 */ /* 0x000fea000b800000 */
[----:B0-----:R-:W0:Y:S02]  /*16620*/  S2R R0, SR_TID.X ;  /* 0x0000000000007919 */ /* 0x001e240000002100 */
[----:B0-----:R-:W-:-:S04]  /*16630*/  SHF.R.U32.HI R0, RZ, 0x5, R0 ;  /* 0x00000005ff007819 */ /* 0x001fc80000011600 */
[----:B------:R-:W-:-:S05]  /*16640*/  LOP3.LUT R0, R0, 0x3, RZ, 0xc0, !PT ;  /* 0x0000000300007812 */ /* 0x000fca00078ec0ff */
[----:B------:R0:W3:Y:S02]  /*16650*/  SHFL.IDX PT, R14, R0, RZ, 0x1f ;  /* 0x00001fff000e7589 */ /* 0x0000e400000e0000 */
.L_x_14258:
[----:B---3--:R-:W-:Y:S01]  /*16660*/  ISETP.NE.AND P0, PT, R14, RZ, PT ;  /* 0x000000ff0e00720c */ /* 0x008fe20003f05270 */
[----:B------:R-:W-:-:S12]  /*16670*/  BSSY B0, `(.L_x_14115) ;  /* 0x0000024000007945 */ /* 0x000fd80003800000 */
[----:B------:R-:W-:Y:S05]  /*16680*/  @P0 BRA `(.L_x_14116) ;  /* 0x0000000000880947 */ /* 0x000fea0003800000 */
[----:B------:R-:W-:-:S03]  /*16690*/  UMOV UR4, 0xffffffff ;  /* 0xffffffff00047882 */ /* 0x000fc60000000000 */
[----:B------:R-:W-:Y:S05]  /*166a0*/  BRA.DIV UR4, `(.L_x_14117) ;  /* 0x0000004604dc7947 */ /* 0x000fea000b800000 */
[----:B------:R-:W-:-:S13]  /*166b0*/  ELECT P6, URZ, PT ;  /* 0x00000000003f782f */ /* 0x000fda00038c0000 */
.L_x_14261:
[----:B------:R-:W-:Y:S05]  /*166c0*/  @!P6 BRA `(.L_x_14116) ;  /* 0x000000000078e947 */ /* 0x000fea0003800000 */
[----:B------:R-:W-:-:S06]  /*166d0*/  ULOP3.LUT UR4, UR36, 0x2, URZ, 0xfc, !UPT ;  /* 0x0000000224047892 */ /* 0x000fcc000f8efc3f */
[----:B0-----:R-:W-:-:S05]  /*166e0*/  IMAD.U32 R0, RZ, RZ, UR4 ;  /* 0x00000004ff007e24 */ /* 0x001fca000f8e00ff */
[----:B------:R-:W-:-:S13]  /*166f0*/  ISETP.NE.AND P0, PT, R0, 0x3, PT ;  /* 0x000000030000780c */ /* 0x000fda0003f05270 */
[----:B------:R-:W-:Y:S05]  /*16700*/  @!P0 BRA `(.L_x_14118) ;  /* 0x0000000000048947 */ /* 0x000fea0003800000 */
[----:B------:R-:W-:Y:S01]  /*16710*/  BPT.TRAP 0x1 ;  /* 0x000000040000795c */ /* 0x000fe20000300000 */
.L_x_14118:
[C---:B------:R-:W-:Y:S01]  /*16720*/  IMAD R3, R24.reuse, 0x8, R5 ;  /* 0x0000000818037824 */ /* 0x040fe200078e0205 */
[----:B------:R-:W-:Y:S01]  /*16730*/  SHF.L.U32 R2, R27, 0x1f, RZ ;  /* 0x0000001f1b027819 */ /* 0x000fe200000006ff */
[----:B------:R-:W-:-:S03]  /*16740*/  VIADD R24, R24, 0x1 ;  /* 0x0000000118187836 */ /* 0x000fc60000000000 */
[----:B------:R-:W0:Y:S02]  /*16750*/  SYNCS.PHASECHK.TRANS64.TRYWAIT P1, [R3+URZ+0x16840], R2 ;  /* 0x01684002030075a7 */ /* 0x000e24000802017f */
[----:B------:R-:W-:-:S04]  /*16760*/  ISETP.NE.AND P2, PT, R24, 0x2, PT ;  /* 0x000000021800780c */ /* 0x000fc80003f45270 */
[----:B------:R-:W-:Y:S01]  /*16770*/  SEL R0, RZ, 0x1, P2 ;  /* 0x00000001ff007807 */ /* 0x000fe20001000000 */
[----:B0-----:R-:W-:Y:S08]  /*16780*/  @!P1 BRA `(.L_x_14119) ;  /* 0x0000004400c49947 */ /* 0x001ff00003800000 */
.L_x_14262:
[----:B------:R-:W-:Y:S02]  /*16790*/  SEL R24, R24, RZ, P2 ;  /* 0x000000ff18187207 */ /* 0x000fe40001000000 */
[----:B------:R-:W-:Y:S01]  /*167a0*/  LOP3.LUT R0, R27, R0, RZ, 0x3c, !PT ;  /* 0x000000001b007212 */ /* 0x000fe200078e3cff */
[----:B------:R-:W-:Y:S06]  /*167b0*/  @!P0 BRA `(.L_x_14120) ;  /* 0x0000000000048947 */ /* 0x000fec0003800000 */
[----:B------:R-:W-:Y:S01]  /*167c0*/  BPT.TRAP 0x1 ;  /* 0x000000040000795c */ /* 0x000fe20000300000 */
.L_x_14120:
[----:B------:R-:W-:Y:S01]  /*167d0*/  IMAD R5, R24, 0x8, R5 ;  /* 0x0000000818057824 */ /* 0x000fe200078e0205 */
[----:B------:R-:W-:-:S04]  /*167e0*/  SHF.L.U32 R0, R0, 0x1f, RZ ;  /* 0x0000001f00007819 */ /* 0x000fc800000006ff */
[----:B------:R-:W3:Y:S02]  /*167f0*/  SYNCS.PHASECHK.TRANS64.TRYWAIT P1, [R5+URZ+0x16840], R0 ;  /* 0x01684000050075a7 */ /* 0x000ee4000802017f */
[----:B---3--:R-:W-:Y:S05]  /*16800*/  @!P1 BRA `(.L_x_14121) ;  /* 0x0000004400b89947 */ /* 0x008fea0003800000 */
.L_x_14263:
[----:B------:R-:W-:Y:S05]  /*16810*/  @!P0 BRA `(.L_x_14122) ;  /* 0x0000000000048947 */ /* 0x000fea0003800000 */
[----:B------:R-:W-:Y:S01]  /*16820*/  BPT.TRAP 0x1 ;  /* 0x000000040000795c */ /* 0x000fe20000300000 */
.L_x_14122:
[----:B------:R-:W4:Y:S02]  /*16830*/  SYNCS.PHASECHK.TRANS64.TRYWAIT P1, [R3+URZ+0x16860], R2 ;  /* 0x01686002030075a7 */ /* 0x000f24000802017f */
[----:B----4-:R-:W-:Y:S05]  /*16840*/  @!P1 BRA `(.L_x_14123) ;  /* 0x0000004400bc9947 */ /* 0x010fea0003800000 */
.L_x_14264:
[----:B------:R-:W-:Y:S05]  /*16850*/  @!P0 BRA `(.L_x_14124) ;  /* 0x0000000000048947 */ /* 0x000fea0003800000 */
[----:B------:R-:W-:Y:S01]  /*16860*/  BPT.TRAP 0x1 ;  /* 0x000000040000795c */ /* 0x000fe20000300000 */
.L_x_14124:
[----:B------:R0:W0:Y:S02]  /*16870*/  SYNCS.PHASECHK.TRANS64.TRYWAIT P0, [R5+URZ+0x16860], R0 ;  /* 0x01686000050075a7 */ /* 0x000024000800017f */
[----:B0-----:R-:W-:Y:S05]  /*16880*/  @!P0 NANOSLEEP.SYNCS 0x989680 ;  /* 0x009896800000895d */ /* 0x001fea0003900000 */
[----:B------:R-:W0:Y:S02]  /*16890*/  @!P0 SYNCS.PHASECHK.TRANS64 P0, [R5+URZ+0x16860], R0 ;  /* 0x01686000050085a7 */ /* 0x000e24000800007f */
[----:B0-----:R-:W-:Y:S05]  /*168a0*/  @!P0 BRA `(.L_x_14124) ;  /* 0xfffffffc00f08947 */ /* 0x001fea000383ffff */
.L_x_14116:
[----:B------:R-:W-:Y:S05]  /*168b0*/  BSYNC B0 ;  /* 0x0000000000007941 */ /* 0x000fea0003800000 */
.L_x_14115:
[----:B------:R-:W-:Y:S05]  /*168c0*/  EXIT ;  /* 0x000000000000794d */ /* 0x000fea0003800000 */
.L_x_13948:
[----:B0-----:R-:W-:-:S04]  /*168d0*/  IMAD.U32 R3, RZ, RZ, UR45 ;  /* 0x0000002dff037e24 */ /* 0x001fc8000f8e00ff */
[----:B------:R0:W1:Y:S03]  /*168e0*/  SYNCS.PHASECHK.TRANS64.TRYWAIT P1, [R3+URZ+0x16800], R0 ;  /* 0x01680000030075a7 */ /* 0x000066000802017f */
[----:B-1----:R-:W-:Y:S05]  /*168f0*/  @!P1 NANOSLEEP.SYNCS 0x989680 ;  /* 0x009896800000995d */ /* 0x002fea0003900000 */
[----:B------:R-:W1:Y:S02]  /*16900*/  @!P1 SYNCS.PHASECHK.TRANS64 P1, [R3+URZ+0x16800], R0 ;  /* 0x01680000030095a7 */ /* 0x000e64000802007f */
[----:B-1----:R-:W-:Y:S05]  /*16910*/  @!P1 BRA `(.L_x_13948) ;  /* 0xfffffffc00ec9947 */ /* 0x002fea000383ffff */
[----:B------:R-:W-:Y:S05]  /*16920*/  BRA `(.L_x_14125) ;  /* 0xfffffeb000487947 */ /* 0x000fea000383ffff */
.L_x_13952:
[----:B-1----:R1:W2:Y:S02]  /*16930*/  SYNCS.PHASECHK.TRANS64.TRYWAIT P1, [R13+URZ+0x16830], R0 ;  /* 0x016830000d0075a7 */ /* 0x0022a4000802017f */
[----:B--2---:R-:W-:Y:S05]  /*16940*/  @!P1 NANOSLEEP.SYNCS 0x989680 ;  /* 0x009896800000995d */ /* 0x004fea0003900000 */
[----:B------:R-:W2:Y:S02]  /*16950*/  @!P1 SYNCS.PHASECHK.TRANS64 P1, [R13+URZ+0x16830], R0 ;  /* 0x016830000d0095a7 */ /* 0x000ea4000802007f */
[----:B--2---:R-:W-:Y:S05]  /*16960*/  @!P1 BRA `(.L_x_13952) ;  /* 0xfffffffc00f09947 */ /* 0x004fea000383ffff */
[----:B------:R-:W-:Y:S05]  /*16970*/  BRA `(.L_x_13951) ;  /* 0xfffffeb000647947 */ /* 0x000fea000383ffff */
.L_x_13969:
[----:B-1----:R-:W-:-:S04]  /*16980*/  IMAD.U32 R7, RZ, RZ, UR6 ;  /* 0x00000006ff077e24 */ /* 0x002fc8000f8e00ff */
[----:B------:R1:W2:Y:S03]  /*16990*/  SYNCS.PHASECHK.TRANS64.TRYWAIT P1, [R7+URZ+0x16830], R6 ;  /* 0x01683006070075a7 */ /* 0x0002a6000802017f */
[----:B--2---:R-:W-:Y:S05]  /*169a0*/  @!P1 NANOSLEEP.SYNCS 0x989680 ;  /* 0x009896800000995d */ /* 0x004fea0003900000 */
[----:B------:R-:W2:Y:S02]  /*169b0*/  @!P1 SYNCS.PHASECHK.TRANS64 P1, [R7+URZ+0x16830], R6 ;  /* 0x01683006070095a7 */ /* 0x000ea4000802007f */
[----:B--2---:R-:W-:Y:S05]  /*169c0*/  @!P1 BRA `(.L_x_13969) ;  /* 0xfffffffc00ec9947 */ /* 0x004fea000383ffff */
[----:B------:R-:W-:Y:S05]  /*169d0*/  BRA `(.L_x_13966) ;  /* 0xfffffeec00007947 */ /* 0x000fea000383ffff */
.L_x_13973:
[----:B-1----:R-:W-:-:S04]  /*169e0*/  IMAD.U32 R7, RZ, RZ, UR6 ;  /* 0x00000006ff077e24 */ /* 0x002fc8000f8e00ff */
[----:B------:R1:W2:Y:S03]  /*169f0*/  SYNCS.PHASECHK.TRANS64.TRYWAIT P1, [R7+URZ+0x16850], R6 ;  /* 0x01685006070075a7 */ /* 0x0002a6000802017f */
[----:B--2---:R-:W-:Y:S05]  /*16a00*/  @!P1 NANOSLEEP.SYNCS 0x989680 ;  /* 0x009896800000995d */ /* 0x004fea0003900000 */
[----:B------:R-:W2:Y:S02]  /*16a10*/  @!P1 SYNCS.PHASECHK.TRANS64 P1, [R7+URZ+0x16850], R6 ;  /* 0x01685006070095a7 */ /* 0x000ea4000802007f */
[----:B--2---:R-:W-:Y:S05]  /*16a20*/  @!P1 BRA `(.L_x_13973) ;  /* 0xfffffffc00ec9947 */ /* 0x004fea000383ffff */
[----:B------:R-:W-:Y:S05]  /*16a30*/  BRA `(.L_x_13970) ;  /* 0xfffffeec007c7947 */ /* 0x000fea000383ffff */
.L_x_13992:
[----:B-1----:R-:W-:-:S04]  /*16a40*/  IMAD.U32 R7, RZ, RZ, UR6 ;  /* 0x00000006ff077e24 */ /* 0x002fc8000f8e00ff */
[----:B------:R1:W2:Y:S03]  /*16a50*/  SYNCS.PHASECHK.TRANS64.TRYWAIT P1, [R7+URZ+0x16830], R6 ;  /* 0x01683006070075a7 */ /* 0x0002a6000802017f */
[----:B--2---:R-:W-:Y:S05]  /*16a60*/  @!P1 NANOSLEEP.SYNCS 0x989680 ;  /* 0x009896800000995d */ /* 0x004fea0003900000 */
[----:B------:R-:W2:Y:S02]  /*16a70*/  @!P1 SYNCS.PHASECHK.TRANS64 P1, [R7+URZ+0x16830], R6 ;  /* 0x01683006070095a7 */ /* 0x000ea4000802007f */
[----:B--2---:R-:W-:Y:S05]  /*16a80*/  @!P1 BRA `(.L_x_13992) ;  /* 0xfffffffc00ec9947 */ /* 0x004fea000383ffff */
[----:B------:R-:W-:Y:S05]  /*16a90*/  BRA `(.L_x_13989) ;  /* 0xffffff2000f87947 */ /* 0x000fea000383ffff */
.L_x_13996:
[----:B-1----:R-:W-:-:S04]  /*16aa0*/  IMAD.U32 R7, RZ, RZ, UR6 ;  /* 0x00000006ff077e24 */ /* 0x002fc8000f8e00ff */
[----:B------:R1:W2:Y:S03]  /*16ab0*/  SYNCS.PHASECHK.TRANS64.TRYWAIT P1, [R7+URZ+0x16850], R6 ;  /* 0x01685006070075a7 */ /* 0x0002a6000802017f */
[----:B--2---:R-:W-:Y:S05]  /*16ac0*/  @!P1 NANOSLEEP.SYNCS 0x989680 ;  /* 0x009896800000995d */ /* 0x004fea0003900000 */
[----:B------:R-:W2:Y:S02]  /*16ad0*/  @!P1 SYNCS.PHASECHK.TRANS64 P1, [R7+URZ+0x16850], R6 ;  /* 0x01685006070095a7 */ /* 0x000ea4000802007f */
[----:B--2---:R-:W-:Y:S05]  /*16ae0*/  @!P1 BRA `(.L_x_13996) ;  /* 0xfffffffc00ec9947 */ /* 0x004fea000383ffff */
[----:B------:R-:W-:Y:S05]  /*16af0*/  BRA `(.L_x_13993) ;  /* 0xffffff2400747947 */ /* 0x000fea000383ffff */
.L_x_14004:
[----:B-1----:R-:W-:-:S04]  /*16b00*/  IMAD.U32 R7, RZ, RZ, UR6 ;  /* 0x00000006ff077e24 */ /* 0x002fc8000f8e00ff */
[----:B------:R1:W2:Y:S03]  /*16b10*/  SYNCS.PHASECHK.TRANS64.TRYWAIT P1, [R7+URZ+0x16830], R6 ;  /* 0x01683006070075a7 */ /* 0x0002a6000802017f */
[----:B--2---:R-:W-:Y:S05]  /*16b20*/  @!P1 NANOSLEEP.SYNCS 0x989680 ;  /* 0x009896800000995d */ /* 0x004fea0003900000 */
[----:B------:R-:W2:Y:S02]  /*16b30*/  @!P1 SYNCS.PHASECHK.TRANS64 P1, [R7+URZ+0x16830], R6 ;  /* 0x01683006070095a7 */ /* 0x000ea4000802007f */
[----:B--2---:R-:W-:Y:S05]  /*16b40*/  @!P1 BRA `(.L_x_14004) ;  /* 0xfffffffc00ec9947 */ /* 0x004fea000383ffff */
[----:B------:R-:W-:Y:S05]  /*16b50*/  BRA `(.L_x_14001) ;  /* 0xffffff4800207947 */ /* 0x000fea000383ffff */
.L_x_14008:
[----:B-1----:R-:W-:-:S04]  /*16b60*/  IMAD.U32 R7, RZ, RZ, UR6 ;  /* 0x00000006ff077e24 */ /* 0x002fc8000f8e00ff */
[----:B------:R1:W2:Y:S03]  /*16b70*/  SYNCS.PHASECHK.TRANS64.TRYWAIT P1, [R7+URZ+0x16850], R6 ;  /* 0x01685006070075a7 */ /* 0x0002a6000802017f */
[----:B--2---:R-:W-:Y:S05]  /*16b80*/  @!P1 NANOSLEEP.SYNCS 0x989680 ;  /* 0x009896800000995d */ /* 0x004fea0003900000 */
[----:B------:R-:W2:Y:S02]  /*16b90*/  @!P1 SYNCS.PHASECHK.TRANS64 P1, [R7+URZ+0x16850], R6 ;  /* 0x01685006070095a7 */ /* 0x000ea4000802007f */
[----:B--2---:R-:W-:Y:S05]  /*16ba0*/  @!P1 BRA `(.L_x_14008) ;  /* 0xfffffffc00ec9947 */ /* 0x004fea000383ffff */
[----:B------:R-:W-:Y:S05]  /*16bb0*/  BRA `(.L_x_14005) ;  /* 0xffffff4800907947 */ /* 0x000fea000383ffff */
.L_x_14023:
[----:B-1----:R-:W-:-:S04]  /*16bc0*/  IMAD.U32 R4, RZ, RZ, UR5 ;  /* 0x00000005ff047e24 */ /* 0x002fc8000f8e00ff */
[----:B------:R1:W2:Y:S03]  /*16bd0*/  SYNCS.PHASECHK.TRANS64.TRYWAIT P1, [R4+URZ+0x16850], R3 ;  /* 0x01685003040075a7 */ /* 0x0002a6000802017f */
[----:B--2---:R-:W-:Y:S05]  /*16be0*/  @!P1 NANOSLEEP.SYNCS 0x989680 ;  /* 0x009896800000995d */ /* 0x004fea0003900000 */
[----:B------:R-:W2:Y:S02]  /*16bf0*/  @!P1 SYNCS.PHASECHK.TRANS64 P1, [R4+URZ+0x16850], R3 ;  /* 0x01685003040095a7 */ /* 0x000ea4000802007f */
[----:B--2---:R-:W-:Y:S05]  /*16c00*/  @!P1 BRA `(.L_x_14023) ;  /* 0xfffffffc00ec9947 */ /* 0x004fea000383ffff */
[----:B------:R-:W-:Y:S05]  /*16c10*/  BRA `(.L_x_14022) ;  /* 0xffffff7c00407947 */ /* 0x000fea000383ffff */
.L_x_14062:
        /* <DEDUP_REMOVED lines=11> */
.L_x_14127:
[----:B------:R-:W-:Y:S05]  /*16cd0*/  BSYNC B0 ;  /* 0x0000000000007941 */ /* 0x000fea0003800000 */
.L_x_14126:
[----:B------:R-:W-:Y:S05]  /*16ce0*/  BRA `(.L_x_14128) ;  /* 0xffffffb800907947 */ /* 0x000fea000383ffff */
.L_x_14065:
[----:B0-----:R0:W2:Y:S02]  /*16cf0*/  SYNCS.PHASECHK.TRANS64.TRYWAIT P0, [R3+URZ+0x16840], R4 ;  /* 0x01684004030075a7 */ /* 0x0010a4000800017f */
[----:B--2---:R-:W-:Y:S05]  /*16d00*/  @!P0 NANOSLEEP.SYNCS 0x989680 ;  /* 0x009896800000895d */ /* 0x004fea0003900000 */
[----:B------:R-:W2:Y:S02]  /*16d10*/  @!P0 SYNCS.PHASECHK.TRANS64 P0, [R3+URZ+0x16840], R4 ;  /* 0x01684004030085a7 */ /* 0x000ea4000800007f */
[----:B--2---:R-:W-:Y:S05]  /*16d20*/  @!P0 BRA `(.L_x_14065) ;  /* 0xfffffffc00f08947 */ /* 0x004fea000383ffff */
[----:B------:R-:W-:Y:S05]  /*16d30*/  BRA `(.L_x_14129) ;  /* 0xffffffb800f07947 */ /* 0x000fea000383ffff */
.L_x_14066:
        /* <DEDUP_REMOVED lines=8> */
.L_x_14131:
[----:B------:R-:W-:Y:S05]  /*16dc0*/  BSYNC B0 ;  /* 0x0000000000007941 */ /* 0x000fea0003800000 */
.L_x_14130:
        /* <DEDUP_REMOVED lines=9> */
.L_x_14132:
[----:B------:R-:W-:Y:S02]  /*16e60*/  IMAD.MOV.U32 R13, RZ, RZ, R2 ;  /* 0x000000ffff0d7224 */ /* 0x000fe400078e0002 */
[----:B------:R-:W-:Y:S02]  /*16e70*/  IMAD.MOV.U32 R12, RZ, RZ, 0x1 ;  /* 0x00000001ff0c7424 */ /* 0x000fe400078e00ff */
[----:B------:R-:W-:-:S07]  /*16e80*/  IMAD.MOV.U32 R7, RZ, RZ, R14 ;  /* 0x000000ffff077224 */ /* 0x000fce00078e000e */
[----:B------:R-:W-:Y:S05]  /*16e90*/  WARPSYNC.COLLECTIVE R15, `(.L_x_14133) ;  /* 0x000000000f087348 */ /* 0x000fea0003c00000 */
[----:B------:R0:W1:Y:S02]  /*16ea0*/  SHFL.IDX P6, R14, R13, R12, R11 ;  /* 0x0000000c0d0e7389 */ /* 0x00006400000c000b */
[----:B01----:R-:W-:Y:S01]  /*16eb0*/  ENDCOLLECTIVE ;  /* 0x000000000000791b */ /* 0x003fe20003800000 */
.L_x_14133:
        /* <DEDUP_REMOVED lines=15> */
.L_x_14134:
[----:B------:R-:W-:Y:S02]  /*16fb0*/  @P1 IMAD R8, R5, 0x2, R22 ;  /* 0x0000000205081824 */ /* 0x000fe400078e0216 */
[----:B------:R-:W-:Y:S02]  /*16fc0*/  IMAD.MOV.U32 R13, RZ, RZ, R2 ;  /* 0x000000ffff0d7224 */ /* 0x000fe400078e0002 */
[----:B------:R-:W-:Y:S02]  /*16fd0*/  IMAD.MOV.U32 R12, RZ, RZ, 0x2 ;  /* 0x00000002ff0c7424 */ /* 0x000fe400078e00ff */
[----:B------:R-:W-:-:S07]  /*16fe0*/  IMAD.MOV.U32 R7, RZ, RZ, R14 ;  /* 0x000000ffff077224 */ /* 0x000fce00078e000e */
[----:B------:R-:W-:Y:S05]  /*16ff0*/  WARPSYNC.COLLECTIVE R15, `(.L_x_14135) ;  /* 0x000000000f087348 */ /* 0x000fea0003c00000 */
[----:B------:R0:W1:Y:S02]  /*17000*/  SHFL.IDX P6, R14, R13, R12, R11 ;  /* 0x0000000c0d0e7389 */ /* 0x00006400000c000b */
[----:B01----:R-:W-:Y:S01]  /*17010*/  ENDCOLLECTIVE ;  /* 0x000000000000791b */ /* 0x003fe20003800000 */
.L_x_14135:
        /* <DEDUP_REMOVED lines=15> */
.L_x_14136:
[----:B------:R-:W-:Y:S02]  /*17110*/  @P1 IMAD R8, R5, 0x2, R22 ;  /* 0x0000000205081824 */ /* 0x000fe400078e0216 */
[----:B------:R-:W-:Y:S02]  /*17120*/  IMAD.MOV.U32 R13, RZ, RZ, R2 ;  /* 0x000000ffff0d7224 */ /* 0x000fe400078e0002 */
[----:B------:R-:W-:Y:S02]  /*17130*/  IMAD.MOV.U32 R12, RZ, RZ, 0x3 ;  /* 0x00000003ff0c7424 */ /* 0x000fe400078e00ff */
[----:B------:R-:W-:-:S07]  /*17140*/  IMAD.MOV.U32 R7, RZ, RZ, R14 ;  /* 0x000000ffff077224 */ /* 0x000fce00078e000e */
[----:B------:R-:W-:Y:S05]  /*17150*/  WARPSYNC.COLLECTIVE R15, `(.L_x_14137) ;  /* 0x000000000f087348 */ /* 0x000fea0003c00000 */
[----:B------:R0:W1:Y:S02]  /*17160*/  SHFL.IDX P6, R14, R13, R12, R11 ;  /* 0x0000000c0d0e7389 */ /* 0x00006400000c000b */
[----:B01----:R-:W-:Y:S01]  /*17170*/  ENDCOLLECTIVE ;  /* 0x000000000000791b */ /* 0x003fe20003800000 */
.L_x_14137:
        /* <DEDUP_REMOVED lines=15> */
.L_x_14138:
[----:B------:R-:W-:Y:S02]  /*17270*/  @P1 IMAD R8, R5, 0x2, R22 ;  /* 0x0000000205081824 */ /* 0x000fe400078e0216 */
[----:B------:R-:W-:Y:S02]  /*17280*/  IMAD.MOV.U32 R13, RZ, RZ, R2 ;  /* 0x000000ffff0d7224 */ /* 0x000fe400078e0002 */
[----:B------:R-:W-:Y:S02]  /*17290*/  IMAD.MOV.U32 R12, RZ, RZ, 0x4 ;  /* 0x00000004ff0c7424 */ /* 0x000fe400078e00ff */
[----:B------:R-:W-:-:S07]  /*172a0*/  IMAD.MOV.U32 R7, RZ, RZ, R14 ;  /* 0x000000ffff077224 */ /* 0x000fce00078e000e */
[----:B------:R-:W-:Y:S05]  /*172b0*/  WARPSYNC.COLLECTIVE R15, `(.L_x_14139) ;  /* 0x000000000f087348 */ /* 0x000fea0003c00000 */
[----:B------:R0:W1:Y:S02]  /*172c0*/  SHFL.IDX P6, R14, R13, R12, R11 ;  /* 0x0000000c0d0e7389 */ /* 0x00006400000c000b */
[----:B01----:R-:W-:Y:S01]  /*172d0*/  ENDCOLLECTIVE ;  /* 0x000000000000791b */ /* 0x003fe20003800000 */
.L_x_14139:
        /* <DEDUP_REMOVED lines=15> */
.L_x_14140:
[----:B------:R-:W-:Y:S02]  /*173d0*/  @P1 IMAD R8, R5, 0x2, R22 ;  /* 0x0000000205081824 */ /* 0x000fe400078e0216 */
[----:B------:R-:W-:Y:S02]  /*173e0*/  IMAD.MOV.U32 R13, RZ, RZ, R2 ;  /* 0x000000ffff0d7224 */ /* 0x000fe400078e0002 */
[----:B------:R-:W-:Y:S02]  /*173f0*/  IMAD.MOV.U32 R12, RZ, RZ, 0x5 ;  /* 0x00000005ff0c7424 */ /* 0x000fe400078e00ff */
[----:B------:R-:W-:-:S07]  /*17400*/  IMAD.MOV.U32 R7, RZ, RZ, R14 ;  /* 0x000000ffff077224 */ /* 0x000fce00078e000e */
[----:B------:R-:W-:Y:S05]  /*17410*/  WARPSYNC.COLLECTIVE R15, `(.L_x_14141) ;  /* 0x000000000f087348 */ /* 0x000fea0003c00000 */
[----:B------:R0:W1:Y:S02]  /*17420*/  SHFL.IDX P6, R14, R13, R12, R11 ;  /* 0x0000000c0d0e7389 */ /* 0x00006400000c000b */
[----:B01----:R-:W-:Y:S01]  /*17430*/  ENDCOLLECTIVE ;  /* 0x000000000000791b */ /* 0x003fe20003800000 */
.L_x_14141:
        /* <DEDUP_REMOVED lines=15> */
.L_x_14142:
[----:B------:R-:W-:Y:S02]  /*17530*/  @P1 IMAD R8, R5, 0x2, R22 ;  /* 0x0000000205081824 */ /* 0x000fe400078e0216 */
[----:B------:R-:W-:Y:S02]  /*17540*/  IMAD.MOV.U32 R13, RZ, RZ, R2 ;  /* 0x000000ffff0d7224 */ /* 0x000fe400078e0002 */
[----:B------:R-:W-:Y:S02]  /*17550*/  IMAD.MOV.U32 R12, RZ, RZ, 0x6 ;  /* 0x00000006ff0c7424 */ /* 0x000fe400078e00ff */
[----:B------:R-:W-:-:S07]  /*17560*/  IMAD.MOV.U32 R7, RZ, RZ, R14 ;  /* 0x000000ffff077224 */ /* 0x000fce00078e000e */
[----:B------:R-:W-:Y:S05]  /*17570*/  WARPSYNC.COLLECTIVE R15, `(.L_x_14143) ;  /* 0x000000000f087348 */ /* 0x000fea0003c00000 */
[----:B------:R0:W1:Y:S02]  /*17580*/  SHFL.IDX P6, R14, R13, R12, R11 ;  /* 0x0000000c0d0e7389 */ /* 0x00006400000c000b */
[----:B01----:R-:W-:Y:S01]  /*17590*/  ENDCOLLECTIVE ;  /* 0x000000000000791b */ /* 0x003fe20003800000 */
.L_x_14143:
        /* <DEDUP_REMOVED lines=15> */
.L_x_14144:
[----:B------:R-:W-:Y:S02]  /*17690*/  @P1 IMAD R8, R5, 0x2, R22 ;  /* 0x0000000205081824 */ /* 0x000fe400078e0216 */
[----:B------:R-:W-:Y:S02]  /*176a0*/  IMAD.MOV.U32 R13, RZ, RZ, R2 ;  /* 0x000000ffff0d7224 */ /* 0x000fe400078e0002 */
[----:B------:R-:W-:Y:S02]  /*176b0*/  IMAD.MOV.U32 R12, RZ, RZ, 0x7 ;  /* 0x00000007ff0c7424 */ /* 0x000fe400078e00ff */
[----:B------:R-:W-:-:S07]  /*176c0*/  IMAD.MOV.U32 R7, RZ, RZ, R14 ;  /* 0x000000ffff077224 */ /* 0x000fce00078e000e */
[----:B------:R-:W-:Y:S05]  /*176d0*/  WARPSYNC.COLLECTIVE R15, `(.L_x_14145) ;  /* 0x000000000f087348 */ /* 0x000fea0003c00000 */
[----:B------:R0:W1:Y:S02]  /*176e0*/  SHFL.IDX P6, R14, R13, R12, R11 ;  /* 0x0000000c0d0e7389 */ /* 0x00006400000c000b */
[----:B01----:R-:W-:Y:S01]  /*176f0*/  ENDCOLLECTIVE ;  /* 0x000000000000791b */ /* 0x003fe20003800000 */
.L_x_14145:
        /* <DEDUP_REMOVED lines=10> */
.L_x_14146:
[----:B------:R-:W-:Y:S01]  /*177a0*/  @!PT LDS RZ, [RZ] ;  /* 0x00000000fffff984 */ /* 0x000fe20000000800 */
[----:B------:R-:W-:Y:S01]  /*177b0*/  @!PT LDS RZ, [RZ] ;  /* 0x00000000fffff984 */ /* 0x000fe20000000800 */
[----:B------:R-:W-:Y:S01]  /*177c0*/  @!PT LDS RZ, [RZ] ;  /* 0x00000000fffff984 */ /* 0x000fe20000000800 */
[----:B------:R0:W-:Y:S01]  /*177d0*/  @P1 LDGSTS.E.BYPASS.LTC128B.128 [R8+0x11400], desc[UR52][R6.64], !P2 ;  /* 0x1140000006081fae */ /* 0x0001e2000d101d74 */
[----:B------:R-:W-:Y:S01]  /*177e0*/  IMAD.MOV.U32 R0, RZ, RZ, R14 ;  /* 0x000000ffff007224 */ /* 0x000fe200078e000e */
[----:B------:R-:W-:Y:S06]  /*177f0*/  BRA `(.L_x_14147) ;  /* 0xffffffb800047947 */ /* 0x000fec000383ffff */
.L_x_14071:
        /* <DEDUP_REMOVED lines=9> */
.L_x_14148:
[C---:B------:R-:W-:Y:S01]  /*17890*/  VIADD R8, R26.reuse, 0x10 ;  /* 0x000000101a087836 */ /* 0x040fe20000000000 */
[----:B------:R-:W-:Y:S01]  /*178a0*/  ISETP.GE.AND P2, PT, R26, R3, PT ;  /* 0x000000031a00720c */ /* 0x000fe20003f46270 */
[----:B------:R-:W-:Y:S02]  /*178b0*/  IMAD.MOV.U32 R13, RZ, RZ, R4 ;  /* 0x000000ffff0d7224 */ /* 0x000fe400078e0004 */
[----:B------:R-:W-:-:S10]  /*178c0*/  IMAD.MOV.U32 R6, RZ, RZ, R14 ;  /* 0x000000ffff067224 */ /* 0x000fd400078e000e */
[----:B------:R-:W-:Y:S05]  /*178d0*/  WARPSYNC.COLLECTIVE R15, `(.L_x_14149) ;  /* 0x000000000f087348 */ /* 0x000fea0003c00000 */
[----:B------:R0:W1:Y:S02]  /*178e0*/  SHFL.IDX P6, R14, R13, R12, R11 ;  /* 0x0000000c0d0e7389 */ /* 0x00006400000c000b */
[----:B01----:R-:W-:Y:S01]  /*178f0*/  ENDCOLLECTIVE ;  /* 0x000000000000791b */ /* 0x003fe20003800000 */
.L_x_14149:
[----:B------:R-:W-:Y:S02]  /*17900*/  IMAD.MOV.U32 R13, RZ, RZ, R0 ;  /* 0x000000ffff0d7224 */ /* 0x000fe400078e0000 */
[----:B------:R-:W-:Y:S02]  /*17910*/  IMAD.MOV.U32 R12, RZ, RZ, 0x1 ;  /* 0x00000001ff0c7424 */ /* 0x000fe400078e00ff */
[----:B------:R-:W-:-:S07]  /*17920*/  IMAD.MOV.U32 R7, RZ, RZ, R14 ;  /* 0x000000ffff077224 */ /* 0x000fce00078e000e */
[----:B------:R-:W-:Y:S05]  /*17930*/  WARPSYNC.COLLECTIVE R15, `(.L_x_14150) ;  /* 0x000000000f087348 */ /* 0x000fea0003c00000 */
[----:B------:R0:W1:Y:S02]  /*17940*/  SHFL.IDX P6, R14, R13, R12, R11 ;  /* 0x0000000c0d0e7389 */ /* 0x00006400000c000b */
[----:B01----:R-:W-:Y:S01]  /*17950*/  ENDCOLLECTIVE ;  /* 0x000000000000791b */ /* 0x003fe20003800000 */
.L_x_14150:
        /* <DEDUP_REMOVED lines=15> */
.L_x_14151:
[----:B------:R-:W-:Y:S02]  /*17a50*/  IMAD.MOV.U32 R13, RZ, RZ, R0 ;  /* 0x000000ffff0d7224 */ /* 0x000fe400078e0000 */
[----:B------:R-:W-:Y:S02]  /*17a60*/  IMAD.MOV.U32 R12, RZ, RZ, 0x2 ;  /* 0x00000002ff0c7424 */ /* 0x000fe400078e00ff */
[----:B------:R-:W-:-:S07]  /*17a70*/  IMAD.MOV.U32 R7, RZ, RZ, R14 ;  /* 0x000000ffff077224 */ /* 0x000fce00078e000e */
[----:B------:R-:W-:Y:S05]  /*17a80*/  WARPSYNC.COLLECTIVE R15, `(.L_x_14152) ;  /* 0x000000000f087348 */ /* 0x000fea0003c00000 */
[----:B------:R0:W1:Y:S02]  /*17a90*/  SHFL.IDX P6, R14, R13, R12, R11 ;  /* 0x0000000c0d0e7389 */ /* 0x00006400000c000b */
[----:B01----:R-:W-:Y:S01]  /*17aa0*/  ENDCOLLECTIVE ;  /* 0x000000000000791b */ /* 0x003fe20003800000 */
.L_x_14152:
        /* <DEDUP_REMOVED lines=16> */
.L_x_14153:
[----:B------:R-:W-:Y:S02]  /*17bb0*/  IMAD.MOV.U32 R13, RZ, RZ, R0 ;  /* 0x000000ffff0d7224 */ /* 0x000fe400078e0000 */
[----:B------:R-:W-:Y:S02]  /*17bc0*/  IMAD.MOV.U32 R12, RZ, RZ, 0x3 ;  /* 0x00000003ff0c7424 */ /* 0x000fe400078e00ff */
[----:B------:R-:W-:-:S07]  /*17bd0*/  IMAD.MOV.U32 R7, RZ, RZ, R14 ;  /* 0x000000ffff077224 */ /* 0x000fce00078e000e */
[----:B------:R-:W-:Y:S05]  /*17be0*/  WARPSYNC.COLLECTIVE R15, `(.L_x_14154) ;  /* 0x000000000f087348 */ /* 0x000fea0003c00000 */
[----:B------:R0:W1:Y:S02]  /*17bf0*/  SHFL.IDX P6, R14, R13, R12, R11 ;  /* 0x0000000c0d0e7389 */ /* 0x00006400000c000b */
[----:B01----:R-:W-:Y:S01]  /*17c00*/  ENDCOLLECTIVE ;  /* 0x000000000000791b */ /* 0x003fe20003800000 */
.L_x_14154:
        /* <DEDUP_REMOVED lines=16> */
.L_x_14155:
[----:B------:R-:W-:Y:S02]  /*17d10*/  IMAD.MOV.U32 R13, RZ, RZ, R0 ;  /* 0x000000ffff0d7224 */ /* 0x000fe400078e0000 */
[----:B------:R-:W-:Y:S02]  /*17d20*/  IMAD.MOV.U32 R12, RZ, RZ, 0x4 ;  /* 0x00000004ff0c7424 */ /* 0x000fe400078e00ff */
[----:B------:R-:W-:-:S07]  /*17d30*/  IMAD.MOV.U32 R7, RZ, RZ, R14 ;  /* 0x000000ffff077224 */ /* 0x000fce00078e000e */
[----:B------:R-:W-:Y:S05]  /*17d40*/  WARPSYNC.COLLECTIVE R15, `(.L_x_14156) ;  /* 0x000000000f087348 */ /* 0x000fea0003c00000 */
[----:B------:R0:W1:Y:S02]  /*17d50*/  SHFL.IDX P6, R14, R13, R12, R11 ;  /* 0x0000000c0d0e7389 */ /* 0x00006400000c000b */
[----:B01----:R-:W-:Y:S01]  /*17d60*/  ENDCOLLECTIVE ;  /* 0x000000000000791b */ /* 0x003fe20003800000 */
.L_x_14156:
        /* <DEDUP_REMOVED lines=16> */
.L_x_14157:
[----:B------:R-:W-:Y:S02]  /*17e70*/  IMAD.MOV.U32 R13, RZ, RZ, R0 ;  /* 0x000000ffff0d7224 */ /* 0x000fe400078e0000 */
[----:B------:R-:W-:Y:S02]  /*17e80*/  IMAD.MOV.U32 R12, RZ, RZ, 0x5 ;  /* 0x00000005ff0c7424 */ /* 0x000fe400078e00ff */
[----:B------:R-:W-:-:S07]  /*17e90*/  IMAD.MOV.U32 R7, RZ, RZ, R14 ;  /* 0x000000ffff077224 */ /* 0x000fce00078e000e */
[----:B------:R-:W-:Y:S05]  /*17ea0*/  WARPSYNC.COLLECTIVE R15, `(.L_x_14158) ;  /* 0x000000000f087348 */ /* 0x000fea0003c00000 */
[----:B------:R0:W1:Y:S02]  /*17eb0*/  SHFL.IDX P6, R14, R13, R12, R11 ;  /* 0x0000000c0d0e7389 */ /* 0x00006400000c000b */
[----:B01----:R-:W-:Y:S01]  /*17ec0*/  ENDCOLLECTIVE ;  /* 0x000000000000791b */ /* 0x003fe20003800000 */
.L_x_14158:
        /* <DEDUP_REMOVED lines=16> */
.L_x_14159:
[----:B------:R-:W-:Y:S02]  /*17fd0*/  IMAD.MOV.U32 R13, RZ, RZ, R0 ;  /* 0x000000ffff0d7224 */ /* 0x000fe400078e0000 */
[----:B------:R-:W-:Y:S02]  /*17fe0*/  IMAD.MOV.U32 R12, RZ, RZ, 0x6 ;  /* 0x00000006ff0c7424 */ /* 0x000fe400078e00ff */
[----:B------:R-:W-:-:S07]  /*17ff0*/  IMAD.MOV.U32 R7, RZ, RZ, R14 ;  /* 0x000000ffff077224 */ /* 0x000fce00078e000e */
[----:B------:R-:W-:Y:S05]  /*18000*/  WARPSYNC.COLLECTIVE R15, `(.L_x_14160) ;  /* 0x000000000f087348 */ /* 0x000fea0003c00000 */
[----:B------:R0:W1:Y:S02]  /*18010*/  SHFL.IDX P6, R14, R13, R12, R11 ;  /* 0x0000000c0d0e7389 */ /* 0x00006400000c000b */
[----:B01----:R-:W-:Y:S01]  /*18020*/  ENDCOLLECTIVE ;  /* 0x000000000000791b */ /* 0x003fe20003800000 */
.L_x_14160:
        /* <DEDUP_REMOVED lines=16> */
.L_x_14161:
[----:B------:R-:W-:Y:S02]  /*18130*/  IMAD.MOV.U32 R13, RZ, RZ, R0 ;  /* 0x000000ffff0d7224 */ /* 0x000fe400078e0000 */
[----:B------:R-:W-:Y:S02]  /*18140*/  IMAD.MOV.U32 R12, RZ, RZ, 0x7 ;  /* 0x00000007ff0c7424 */ /* 0x000fe400078e00ff */
[----:B------:R-:W-:-:S07]  /*18150*/  IMAD.MOV.U32 R7, RZ, RZ, R14 ;  /* 0x000000ffff077224 */ /* 0x000fce00078e000e */
[----:B------:R-:W-:Y:S05]  /*18160*/  WARPSYNC.COLLECTIVE R15, `(.L_x_14162) ;  /* 0x000000000f087348 */ /* 0x000fea0003c00000 */
[----:B------:R0:W1:Y:S02]  /*18170*/  SHFL.IDX P6, R14, R13, R12, R11 ;  /* 0x0000000c0d0e7389 */ /* 0x00006400000c000b */
[----:B01----:R-:W-:Y:S01]  /*18180*/  ENDCOLLECTIVE ;  /* 0x000000000000791b */ /* 0x003fe20003800000 */
.L_x_14162:
[----:B------:R-:W-:-:S05]  /*18190*/  @!P1 LEA R7, P2, R28, R7, 0x1 ;  /* 0x000000071c079211 */ /* 0x000fca00078408ff */
[----:B------:R-:W-:-:S05]  /*181a0*/  @!P1 IMAD.X R6, RZ, RZ, R6, P2 ;  /* 0x000000ffff069224 */ /* 0x000fca00010e0606 */
[-C--:B------:R-:W-:Y:S01]  /*181b0*/  @!P1 LOP3.LUT R7, R7, R6.reuse, RZ, 0x3c, !PT ;  /* 0x0000000607079212 */ /* 0x080fe200078e3cff */
[----:B------:R-:W-:Y:S02]  /*181c0*/  IMAD.MOV.U32 R13, RZ, RZ, R4 ;  /* 0x000000ffff0d7224 */ /* 0x000fe400078e0004 */
[----:B------:R-:W-:Y:S01]  /*181d0*/  VIADD R4, R26, 0x70 ;  /* 0x000000701a047836 */ /* 0x000fe20000000000 */
[----:B------:R-:W-:-:S04]  /*181e0*/  @!P1 LOP3.LUT R6, R7, R6, RZ, 0x3c, !PT ;  /* 0x0000000607069212 */ /* 0x000fc800078e3cff */
[----:B------:R-:W-:Y:S01]  /*181f0*/  @!P1 LOP3.LUT R7, R7, R6, RZ, 0x3c, !PT ;  /* 0x0000000607079212 */ /* 0x000fe200078e3cff */
[----:B------:R-:W-:-:S07]  /*18200*/  IMAD.MOV.U32 R0, RZ, RZ, R14 ;  /* 0x000000ffff007224 */ /* 0x000fce00078e000e */
[----:B------:R-:W-:Y:S05]  /*18210*/  WARPSYNC.COLLECTIVE R15, `(.L_x_14163) ;  /* 0x000000000f087348 */ /* 0x000fea0003c00000 */
[----:B------:R0:W1:Y:S02]  /*18220*/  SHFL.IDX P6, R14, R13, R12, R11 ;  /* 0x0000000c0d0e7389 */ /* 0x00006400000c000b */
[----:B01----:R-:W-:Y:S01]  /*18230*/  ENDCOLLECTIVE ;  /* 0x000000000000791b */ /* 0x003fe20003800000 */
.L_x_14163:
        /* <DEDUP_REMOVED lines=11> */
.L_x_14164:
[----:B------:R-:W-:-:S05]  /*182f0*/  @!P1 LEA R6, P3, R28, R6, 0x1 ;  /* 0x000000061c069211 */ /* 0x000fca00078608ff */
[----:B------:R-:W-:Y:S02]  /*18300*/  @!P1 IMAD.X R7, RZ, RZ, R0, P3 ;  /* 0x000000ffff079224 */ /* 0x000fe400018e0600 */
[----:B------:R-:W-:-:S03]  /*18310*/  VIADD R0, R26, 0x80 ;  /* 0x000000801a007836 */ /* 0x000fc60000000000 */
[----:B------:R-:W-:Y:S01]  /*18320*/  @!PT LDS RZ, [RZ] ;  /* 0x00000000fffff984 */ /* 0x000fe20000000800 */
[----:B------:R-:W-:Y:S01]  /*18330*/  @!PT LDS RZ, [RZ] ;  /* 0x00000000fffff984 */ /* 0x000fe20000000800 */
[----:B------:R-:W-:Y:S01]  /*18340*/  @!PT LDS RZ, [RZ] ;  /* 0x00000000fffff984 */ /* 0x000fe20000000800 */
[----:B------:R0:W-:Y:S01]  /*18350*/  @!P1 LDGSTS.E.BYPASS.LTC128B.128 [R20+0xbc00], desc[UR52][R6.64], !P0 ;  /* 0x0bc0000006149fae */ /* 0x0001e2000c101d74 */
[----:B------:R-:W-:Y:S01]  /*18360*/  IMAD.MOV.U32 R13, RZ, RZ, R5 ;  /* 0x000000ffff0d7224 */ /* 0x000fe200078e0005 */
[----:B------:R-:W-:Y:S01]  /*18370*/  ISETP.GE.AND P1, PT, R0, R3, PT ;  /* 0x000000030000720c */ /* 0x000fe20003f26270 */
[----:B------:R-:W-:-:S12]  /*18380*/  IMAD.MOV.U32 R0, RZ, RZ, R14 ;  /* 0x000000ffff007224 */ /* 0x000fd800078e000e */
[----:B0-----:R-:W-:Y:S05]  /*18390*/  WARPSYNC.COLLECTIVE R15, `(.L_x_14165) ;  /* 0x000000000f087348 */ /* 0x001fea0003c00000 */
[----:B------:R1:W2:Y:S02]  /*183a0*/  SHFL.IDX P6, R14, R13, R12, R11 ;  /* 0x0000000c0d0e7389 */ /* 0x0002a400000c000b */
[----:B012---:R-:W-:Y:S01]  /*183b0*/  ENDCOLLECTIVE ;  /* 0x000000000000791b */ /* 0x007fe20003800000 */
.L_x_14165:
[----:B------:R-:W-:Y:S02]  /*183c0*/  IMAD.MOV.U32 R13, RZ, RZ, R2 ;  /* 0x000000ffff0d7224 */ /* 0x000fe400078e0002 */
[----:B------:R-:W-:Y:S02]  /*183d0*/  IMAD.MOV.U32 R12, RZ, RZ, 0x1 ;  /* 0x00000001ff0c7424 */ /* 0x000fe400078e00ff */
[----:B------:R-:W-:-:S07]  /*183e0*/  IMAD.MOV.U32 R4, RZ, RZ, R14 ;  /* 0x000000ffff047224 */ /* 0x000fce00078e000e */
[----:B------:R-:W-:Y:S05]  /*183f0*/  WARPSYNC.COLLECTIVE R15, `(.L_x_14166) ;  /* 0x000000000f087348 */ /* 0x000fea0003c00000 */
[----:B------:R0:W1:Y:S02]  /*18400*/  SHFL.IDX P6, R14, R13, R12, R11 ;  /* 0x0000000c0d0e7389 */ /* 0x00006400000c000b */
[----:B01----:R-:W-:Y:S01]  /*18410*/  ENDCOLLECTIVE ;  /* 0x000000000000791b */ /* 0x003fe20003800000 */
.L_x_14166:
[----:B------:R-:W-:-:S05]  /*18420*/  @!P1 LEA R4, P3, R28, R4, 0x1 ;  /* 0x000000041c049211 */ /* 0x000fca00078608ff */
[----:B------:R-:W-:Y:S02]  /*18430*/  @!P1 IMAD.X R0, RZ, RZ, R0, P3 ;  /* 0x000000ffff009224 */ /* 0x000fe400018e0600 */
[----:B------:R-:W-:Y:S02]  /*18440*/  @!P1 IMAD.MOV.U32 R6, RZ, RZ, R4 ;  /* 0x000000ffff069224 */ /* 0x000fe400078e0004 */
[----:B------:R-:W-:Y:S02]  /*18450*/  @!P1 IMAD.MOV.U32 R7, RZ, RZ, R0 ;  /* 0x000000ffff079224 */ /* 0x000fe400078e0000 */
[C---:B------:R-:W-:Y:S02]  /*18460*/  VIADD R0, R26.reuse, 0x90 ;  /* 0x000000901a007836 */ /* 0x040fe40000000000 */
[----:B------:R-:W-:Y:S01]  /*18470*/  IMAD.MOV.U32 R13, RZ, RZ, R5 ;  /* 0x000000ffff0d7224 */ /* 0x000fe200078e0005 */
[----:B------:R-:W-:Y:S01]  /*18480*/  @!PT LDS RZ, [RZ] ;  /* 0x00000000fffff984 */ /* 0x000fe20000000800 */
[----:B------:R-:W-:Y:S01]  /*18490*/  @!PT LDS RZ, [RZ] ;  /* 0x00000000fffff984 */ /* 0x000fe20000000800 */
[----:B------:R-:W-:Y:S01]  /*184a0*/  @!PT LDS RZ, [RZ] ;  /* 0x00000000fffff984 */ /* 0x000fe20000000800 */
[----:B------:R0:W-:Y:S01]  /*184b0*/  @!P1 LDGSTS.E.BYPASS.LTC128B.128 [R20+0xc400], desc[UR52][R6.64], !P0 ;  /* 0x0c40000006149fae */ /* 0x0001e2000c101d74 */
[----:B------:R-:W-:Y:S01]  /*184c0*/  VIADD R4, R26, 0xa0 ;  /* 0x000000a01a047836 */ /* 0x000fe20000000000 */
[----:B------:R-:W-:Y:S01]  /*184d0*/  ISETP.GE.AND P1, PT, R0, R3, PT ;  /* 0x000000030000720c */ /* 0x000fe20003f26270 */
[----:B------:R-:W-:-:S12]  /*184e0*/  IMAD.MOV.U32 R0, RZ, RZ, R14 ;  /* 0x000000ffff007224 */ /* 0x000fd800078e000e */
[----:B0-----:R-:W-:Y:S05]  /*184f0*/  WARPSYNC.COLLECTIVE R15, `(.L_x_14167) ;  /* 0x000000000f087348 */ /* 0x001fea0003c00000 */
[----:B------:R1:W2:Y:S02]  /*18500*/  SHFL.IDX P6, R14, R13, R12, R11 ;  /* 0x0000000c0d0e7389 */ /* 0x0002a400000c000b */
[----:B012---:R-:W-:Y:S01]  /*18510*/  ENDCOLLECTIVE ;  /* 0x000000000000791b */ /* 0x007fe20003800000 */
.L_x_14167:
[----:B------:R-:W-:Y:S02]  /*18520*/  IMAD.MOV.U32 R13, RZ, RZ, R2 ;  /* 0x000000ffff0d7224 */ /* 0x000fe400078e0002 */
[----:B------:R-:W-:Y:S02]  /*18530*/  IMAD.MOV.U32 R12, RZ, RZ, 0x2 ;  /* 0x00000002ff0c7424 */ /* 0x000fe400078e00ff */
[----:B------:R-:W-:-:S07]  /*18540*/  IMAD.MOV.U32 R6, RZ, RZ, R14 ;  /* 0x000000ffff067224 */ /* 0x000fce00078e000e */
[----:B------:R-:W-:Y:S05]  /*18550*/  WARPSYNC.COLLECTIVE R15, `(.L_x_14168) ;  /* 0x000000000f087348 */ /* 0x000fea0003c00000 */
[----:B------:R0:W1:Y:S02]  /*18560*/  SHFL.IDX P6, R14, R13, R12, R11 ;  /* 0x0000000c0d0e7389 */ /* 0x00006400000c000b */
[----:B01----:R-:W-:Y:S01]  /*18570*/  ENDCOLLECTIVE ;  /* 0x000000000000791b */ /* 0x003fe20003800000 */
.L_x_14168:
[----:B------:R-:W-:-:S05]  /*18580*/  @!P1 LEA R6, P2, R28, R6, 0x1 ;  /* 0x000000061c069211 */ /* 0x000fca00078408ff */
[----:B------:R-:W-:Y:S01]  /*18590*/  @!P1 IMAD.X R0, RZ, RZ, R0, P2 ;  /* 0x000000ffff009224 */ /* 0x000fe200010e0600 */
[----:B------:R-:W-:-:S03]  /*185a0*/  ISETP.GE.AND P2, PT, R4, R3, PT ;  /* 0x000000030400720c */ /* 0x000fc60003f46270 */
        /* <DEDUP_REMOVED lines=10> */
.L_x_14169:
[----:B------:R-:W-:Y:S02]  /*18650*/  IMAD.MOV.U32 R13, RZ, RZ, R2 ;  /* 0x000000ffff0d7224 */ /* 0x000fe400078e0002 */
[----:B------:R-:W-:Y:S02]  /*18660*/  IMAD.MOV.U32 R12, RZ, RZ, 0x3 ;  /* 0x00000003ff0c7424 */ /* 0x000fe400078e00ff */
[----:B------:R-:W-:-:S07]  /*18670*/  IMAD.MOV.U32 R6, RZ, RZ, R14 ;  /* 0x000000ffff067224 */ /* 0x000fce00078e000e */
[----:B------:R-:W-:Y:S05]  /*18680*/  WARPSYNC.COLLECTIVE R15, `(.L_x_14170) ;  /* 0x000000000f087348 */ /* 0x000fea0003c00000 */
[----:B------:R0:W1:Y:S02]  /*18690*/  SHFL.IDX P6, R14, R13, R12, R11 ;  /* 0x0000000c0d0e7389 */ /* 0x00006400000c000b */
[----:B01----:R-:W-:Y:S01]  /*186a0*/  ENDCOLLECTIVE ;  /* 0x000000000000791b */ /* 0x003fe20003800000 */
.L_x_14170:
        /* <DEDUP_REMOVED lines=12> */
.L_x_14171:
[----:B------:R-:W-:Y:S01]  /*18770*/  IMAD.MOV.U32 R2, RZ, RZ, R14 ;  /* 0x000000ffff027224 */ /* 0x000fe200078e000e */
[----:B------:R-:W-:Y:S06]  /*18780*/  BRA `(.L_x_14172) ;  /* 0xffffffb400e47947 */ /* 0x000fec000383ffff */
.L_x_14074:
[----:B0-----:R0:W1:Y:S02]  /*18790*/  SYNCS.PHASECHK.TRANS64.TRYWAIT P0, [R22+URZ+0x16820], R0 ;  /* 0x01682000160075a7 */ /* 0x001064000800017f */
[----:B-1----:R-:W-:Y:S05]  /*187a0*/  @!P0 NANOSLEEP.SYNCS 0x989680 ;  /* 0x009896800000895d */ /* 0x002fea0003900000 */
[----:B------:R-:W1:Y:S02]  /*187b0*/  @!P0 SYNCS.PHASECHK.TRANS64 P0, [R22+URZ+0x16820], R0 ;  /* 0x01682000160085a7 */ /* 0x000e64000800007f */
[----:B-1----:R-:W-:Y:S05]  /*187c0*/  @!P0 BRA `(.L_x_14074) ;  /* 0xfffffffc00f08947 */ /* 0x002fea000383ffff */
[----:B------:R-:W-:Y:S05]  /*187d0*/  BRA `(.L_x_14173) ;  /* 0xffffffb800407947 */ /* 0x000fea000383ffff */
.L_x_14079:
[----:B0-----:R0:W1:Y:S02]  /*187e0*/  SYNCS.PHASECHK.TRANS64.TRYWAIT P0, [R5+URZ+0x16840], R2 ;  /* 0x01684002050075a7 */ /* 0x001064000800017f */
[----:B-1----:R-:W-:Y:S05]  /*187f0*/  @!P0 NANOSLEEP.SYNCS 0x989680 ;  /* 0x009896800000895d */ /* 0x002fea0003900000 */
[----:B------:R-:W1:Y:S02]  /*18800*/  @!P0 SYNCS.PHASECHK.TRANS64 P0, [R5+URZ+0x16840], R2 ;  /* 0x01684002050085a7 */ /* 0x000e64000800007f */
[----:B-1----:R-:W-:Y:S05]  /*18810*/  @!P0 BRA `(.L_x_14079) ;  /* 0xfffffffc00f08947 */ /* 0x002fea000383ffff */
[----:B------:R-:W-:Y:S05]  /*18820*/  BRA `(.L_x_14174) ;  /* 0xffffffbc00187947 */ /* 0x000fea000383ffff */
.L_x_14080:
        /* <DEDUP_REMOVED lines=8> */
.L_x_14176:
[----:B------:R-:W-:Y:S05]  /*188b0*/  BSYNC B1 ;  /* 0x0000000000017941 */ /* 0x000fea0003800000 */
.L_x_14175:
        /* <DEDUP_REMOVED lines=9> */
.L_x_14177:
[----:B------:R-:W-:Y:S02]  /*18950*/  IMAD R8, R8, 0x2, R22 ;  /* 0x0000000208087824 */ /* 0x000fe400078e0216 */
[----:B------:R-:W-:Y:S02]  /*18960*/  IMAD.MOV.U32 R13, RZ, RZ, R10 ;  /* 0x000000ffff0d7224 */ /* 0x000fe400078e000a */
[----:B------:R-:W-:Y:S02]  /*18970*/  IMAD.MOV.U32 R12, RZ, RZ, 0x1 ;  /* 0x00000001ff0c7424 */ /* 0x000fe400078e00ff */
[----:B------:R-:W-:-:S07]  /*18980*/  IMAD.MOV.U32 R2, RZ, RZ, R14 ;  /* 0x000000ffff027224 */ /* 0x000fce00078e000e */
[----:B------:R-:W-:Y:S05]  /*18990*/  WARPSYNC.COLLECTIVE R15, `(.L_x_14178) ;  /* 0x000000000f087348 */ /* 0x000fea0003c00000 */
[----:B------:R0:W1:Y:S02]  /*189a0*/  SHFL.IDX P6, R14, R13, R12, R11 ;  /* 0x0000000c0d0e7389 */ /* 0x00006400000c000b */
[----:B01----:R-:W-:Y:S01]  /*189b0*/  ENDCOLLECTIVE ;  /* 0x000000000000791b */ /* 0x003fe20003800000 */
.L_x_14178:
        /* <DEDUP_REMOVED lines=11> */
.L_x_14179:
[----:B------:R-:W-:Y:S02]  /*18a70*/  IMAD.MOV.U32 R13, RZ, RZ, R10 ;  /* 0x000000ffff0d7224 */ /* 0x000fe400078e000a */
[----:B------:R-:W-:Y:S02]  /*18a80*/  IMAD.MOV.U32 R12, RZ, RZ, 0x2 ;  /* 0x00000002ff0c7424 */ /* 0x000fe400078e00ff */
[----:B------:R-:W-:-:S07]  /*18a90*/  IMAD.MOV.U32 R2, RZ, RZ, R14 ;  /* 0x000000ffff027224 */ /* 0x000fce00078e000e */
[----:B------:R-:W-:Y:S05]  /*18aa0*/  WARPSYNC.COLLECTIVE R15, `(.L_x_14180) ;  /* 0x000000000f087348 */ /* 0x000fea0003c00000 */
[----:B------:R0:W1:Y:S02]  /*18ab0*/  SHFL.IDX P6, R14, R13, R12, R11 ;  /* 0x0000000c0d0e7389 */ /* 0x00006400000c000b */
[----:B01----:R-:W-:Y:S01]  /*18ac0*/  ENDCOLLECTIVE ;  /* 0x000000000000791b */ /* 0x003fe20003800000 */
.L_x_14180:
        /* <DEDUP_REMOVED lines=11> */
.L_x_14181:
[----:B------:R-:W-:Y:S02]  /*18b80*/  IMAD.MOV.U32 R13, RZ, RZ, R10 ;  /* 0x000000ffff0d7224 */ /* 0x000fe400078e000a */
[----:B------:R-:W-:Y:S02]  /*18b90*/  IMAD.MOV.U32 R12, RZ, RZ, 0x3 ;  /* 0x00000003ff0c7424 */ /* 0x000fe400078e00ff */
[----:B------:R-:W-:-:S07]  /*18ba0*/  IMAD.MOV.U32 R2, RZ, RZ, R14 ;  /* 0x000000ffff027224 */ /* 0x000fce00078e000e */
[----:B------:R-:W-:Y:S05]  /*18bb0*/  WARPSYNC.COLLECTIVE R15, `(.L_x_14182) ;  /* 0x000000000f087348 */ /* 0x000fea0003c00000 */
[----:B------:R0:W1:Y:S02]  /*18bc0*/  SHFL.IDX P6, R14, R13, R12, R11 ;  /* 0x0000000c0d0e7389 */ /* 0x00006400000c000b */
[----:B01----:R-:W-:Y:S01]  /*18bd0*/  ENDCOLLECTIVE ;  /* 0x000000000000791b */ /* 0x003fe20003800000 */
.L_x_14182:
        /* <DEDUP_REMOVED lines=11> */
.L_x_14183:
[----:B------:R-:W-:Y:S02]  /*18c90*/  IMAD.MOV.U32 R13, RZ, RZ, R10 ;  /* 0x000000ffff0d7224 */ /* 0x000fe400078e000a */
[----:B------:R-:W-:Y:S02]  /*18ca0*/  IMAD.MOV.U32 R12, RZ, RZ, 0x4 ;  /* 0x00000004ff0c7424 */ /* 0x000fe400078e00ff */
[----:B------:R-:W-:-:S07]  /*18cb0*/  IMAD.MOV.U32 R2, RZ, RZ, R14 ;  /* 0x000000ffff027224 */ /* 0x000fce00078e000e */
[----:B------:R-:W-:Y:S05]  /*18cc0*/  WARPSYNC.COLLECTIVE R15, `(.L_x_14184) ;  /* 0x000000000f087348 */ /* 0x000fea0003c00000 */
[----:B------:R0:W1:Y:S02]  /*18cd0*/  SHFL.IDX P6, R14, R13, R12, R11 ;  /* 0x0000000c0d0e7389 */ /* 0x00006400000c000b */
[----:B01----:R-:W-:Y:S01]  /*18ce0*/  ENDCOLLECTIVE ;  /* 0x000000000000791b */ /* 0x003fe20003800000 */
.L_x_14184:
        /* <DEDUP_REMOVED lines=11> */
.L_x_14185:
[----:B------:R-:W-:Y:S02]  /*18da0*/  IMAD.MOV.U32 R13, RZ, RZ, R10 ;  /* 0x000000ffff0d7224 */ /* 0x000fe400078e000a */
[----:B------:R-:W-:Y:S02]  /*18db0*/  IMAD.MOV.U32 R12, RZ, RZ, 0x5 ;  /* 0x00000005ff0c7424 */ /* 0x000fe400078e00ff */
[----:B------:R-:W-:-:S07]  /*18dc0*/  IMAD.MOV.U32 R2, RZ, RZ, R14 ;  /* 0x000000ffff027224 */ /* 0x000fce00078e000e */
[----:B------:R-:W-:Y:S05]  /*18dd0*/  WARPSYNC.COLLECTIVE R15, `(.L_x_14186) ;  /* 0x000000000f087348 */ /* 0x000fea0003c00000 */
[----:B------:R0:W1:Y:S02]  /*18de0*/  SHFL.IDX P6, R14, R13, R12, R11 ;  /* 0x0000000c0d0e7389 */ /* 0x00006400000c000b */
[----:B01----:R-:W-:Y:S01]  /*18df0*/  ENDCOLLECTIVE ;  /* 0x000000000000791b */ /* 0x003fe20003800000 */
.L_x_14186:
        /* <DEDUP_REMOVED lines=11> */
.L_x_14187:
[----:B------:R-:W-:Y:S02]  /*18eb0*/  IMAD.MOV.U32 R13, RZ, RZ, R10 ;  /* 0x000000ffff0d7224 */ /* 0x000fe400078e000a */
[----:B------:R-:W-:Y:S02]  /*18ec0*/  IMAD.MOV.U32 R12, RZ, RZ, 0x6 ;  /* 0x00000006ff0c7424 */ /* 0x000fe400078e00ff */
[----:B------:R-:W-:-:S07]  /*18ed0*/  IMAD.MOV.U32 R2, RZ, RZ, R14 ;  /* 0x000000ffff027224 */ /* 0x000fce00078e000e */
[----:B------:R-:W-:Y:S05]  /*18ee0*/  WARPSYNC.COLLECTIVE R15, `(.L_x_14188) ;  /* 0x000000000f087348 */ /* 0x000fea0003c00000 */
[----:B------:R0:W1:Y:S02]  /*18ef0*/  SHFL.IDX P6, R14, R13, R12, R11 ;  /* 0x0000000c0d0e7389 */ /* 0x00006400000c000b */
[----:B01----:R-:W-:Y:S01]  /*18f00*/  ENDCOLLECTIVE ;  /* 0x000000000000791b */ /* 0x003fe20003800000 */
.L_x_14188:
        /* <DEDUP_REMOVED lines=11> */
.L_x_14189:
[----:B------:R-:W-:Y:S02]  /*18fc0*/  IMAD.MOV.U32 R13, RZ, RZ, R10 ;  /* 0x000000ffff0d7224 */ /* 0x000fe400078e000a */
[----:B------:R-:W-:Y:S02]  /*18fd0*/  IMAD.MOV.U32 R12, RZ, RZ, 0x7 ;  /* 0x00000007ff0c7424 */ /* 0x000fe400078e00ff */
[----:B------:R-:W-:-:S07]  /*18fe0*/  IMAD.MOV.U32 R2, RZ, RZ, R14 ;  /* 0x000000ffff027224 */ /* 0x000fce00078e000e */
[----:B------:R-:W-:Y:S05]  /*18ff0*/  WARPSYNC.COLLECTIVE R15, `(.L_x_14190) ;  /* 0x000000000f087348 */ /* 0x000fea0003c00000 */
[----:B------:R0:W1:Y:S02]  /*19000*/  SHFL.IDX P6, R14, R13, R12, R11 ;  /* 0x0000000c0d0e7389 */ /* 0x00006400000c000b */
[----:B01----:R-:W-:Y:S01]  /*19010*/  ENDCOLLECTIVE ;  /* 0x000000000000791b */ /* 0x003fe20003800000 */
.L_x_14190:
        /* <DEDUP_REMOVED lines=11> */
.L_x_14191:
[----:B------:R-:W-:Y:S01]  /*190d0*/  IMAD.MOV.U32 R2, RZ, RZ, R14 ;  /* 0x000000ffff027224 */ /* 0x000fe200078e000e */
[----:B------:R-:W-:Y:S06]  /*190e0*/  BRA `(.L_x_14192) ;  /* 0xffffffb800087947 */ /* 0x000fec000383ffff */
.L_x_14085:
[----:B-1----:R1:W2:Y:S02]  /*190f0*/  SYNCS.PHASECHK.TRANS64.TRYWAIT P0, [R5+URZ+0x16860], R2 ;  /* 0x01686002050075a7 */ /* 0x0022a4000800017f */
[----:B--2---:R-:W-:Y:S05]  /*19100*/  @!P0 NANOSLEEP.SYNCS 0x989680 ;  /* 0x009896800000895d */ /* 0x004fea0003900000 */
[----:B------:R-:W2:Y:S02]  /*19110*/  @!P0 SYNCS.PHASECHK.TRANS64 P0, [R5+URZ+0x16860], R2 ;  /* 0x01686002050085a7 */ /* 0x000ea4000800007f */
[----:B--2---:R-:W-:Y:S05]  /*19120*/  @!P0 BRA `(.L_x_14085) ;  /* 0xfffffffc00f08947 */ /* 0x004fea000383ffff */
[----:B------:R-:W-:Y:S05]  /*19130*/  BRA `(.L_x_14193) ;  /* 0xffffffb800607947 */ /* 0x000fea000383ffff */
.L_x_14086:
        /* <DEDUP_REMOVED lines=8> */
.L_x_14195:
[----:B------:R-:W-:Y:S05]  /*191c0*/  BSYNC B1 ;  /* 0x0000000000017941 */ /* 0x000fea0003800000 */
.L_x_14194:
[----:B------:R-:W-:Y:S01]  /*191d0*/  IMAD.MOV.U32 R13, RZ, RZ, R17 ;  /* 0x000000ffff0d7224 */ /* 0x000fe200078e0011 */
[----:B------:R-:W-:Y:S01]  /*191e0*/  ISETP.LT.OR P2, PT, R8, 0x1, P1 ;  /* 0x000000010800780c */ /* 0x000fe20000f41670 */
        /* <DEDUP_REMOVED lines=8> */
.L_x_14196:
[----:B------:R-:W-:Y:S02]  /*19270*/  IMAD.MOV.U32 R13, RZ, RZ, R23 ;  /* 0x000000ffff0d7224 */ /* 0x000fe400078e0017 */
[----:B------:R-:W-:Y:S02]  /*19280*/  IMAD.MOV.U32 R12, RZ, RZ, 0x1 ;  /* 0x00000001ff0c7424 */ /* 0x000fe400078e00ff */
[----:B------:R-:W-:-:S07]  /*19290*/  IMAD.MOV.U32 R2, RZ, RZ, R14 ;  /* 0x000000ffff027224 */ /* 0x000fce00078e000e */
[----:B------:R-:W-:Y:S05]  /*192a0*/  WARPSYNC.COLLECTIVE R15, `(.L_x_14197) ;  /* 0x000000000f087348 */ /* 0x000fea0003c00000 */
[----:B------:R0:W1:Y:S02]  /*192b0*/  SHFL.IDX P6, R14, R13, R12, R11 ;  /* 0x0000000c0d0e7389 */ /* 0x00006400000c000b */
[----:B01----:R-:W-:Y:S01]  /*192c0*/  ENDCOLLECTIVE ;  /* 0x000000000000791b */ /* 0x003fe20003800000 */
.L_x_14197:
        /* <DEDUP_REMOVED lines=12> */
.L_x_14198:
[----:B------:R-:W-:Y:S02]  /*19390*/  IMAD.MOV.U32 R13, RZ, RZ, R23 ;  /* 0x000000ffff0d7224 */ /* 0x000fe400078e0017 */
[----:B------:R-:W-:Y:S02]  /*193a0*/  IMAD.MOV.U32 R12, RZ, RZ, 0x2 ;  /* 0x00000002ff0c7424 */ /* 0x000fe400078e00ff */
[----:B------:R-:W-:-:S07]  /*193b0*/  IMAD.MOV.U32 R2, RZ, RZ, R14 ;  /* 0x000000ffff027224 */ /* 0x000fce00078e000e */
[----:B------:R-:W-:Y:S05]  /*193c0*/  WARPSYNC.COLLECTIVE R15, `(.L_x_14199) ;  /* 0x000000000f087348 */ /* 0x000fea0003c00000 */
[----:B------:R0:W1:Y:S02]  /*193d0*/  SHFL.IDX P6, R14, R13, R12, R11 ;  /* 0x0000000c0d0e7389 */ /* 0x00006400000c000b */
[----:B01----:R-:W-:Y:S01]  /*193e0*/  ENDCOLLECTIVE ;  /* 0x000000000000791b */ /* 0x003fe20003800000 */
.L_x_14199:
        /* <DEDUP_REMOVED lines=12> */
.L_x_14200:
[----:B------:R-:W-:Y:S02]  /*194b0*/  IMAD.MOV.U32 R13, RZ, RZ, R23 ;  /* 0x000000ffff0d7224 */ /* 0x000fe400078e0017 */
[----:B------:R-:W-:Y:S02]  /*194c0*/  IMAD.MOV.U32 R12, RZ, RZ, 0x3 ;  /* 0x00000003ff0c7424 */ /* 0x000fe400078e00ff */
[----:B------:R-:W-:-:S07]  /*194d0*/  IMAD.MOV.U32 R2, RZ, RZ, R14 ;  /* 0x000000ffff027224 */ /* 0x000fce00078e000e */
[----:B------:R-:W-:Y:S05]  /*194e0*/  WARPSYNC.COLLECTIVE R15, `(.L_x_14201) ;  /* 0x000000000f087348 */ /* 0x000fea0003c00000 */
[----:B------:R0:W1:Y:S02]  /*194f0*/  SHFL.IDX P6, R14, R13, R12, R11 ;  /* 0x0000000c0d0e7389 */ /* 0x00006400000c000b */
[----:B01----:R-:W-:Y:S01]  /*19500*/  ENDCOLLECTIVE ;  /* 0x000000000000791b */ /* 0x003fe20003800000 */
.L_x_14201:
        /* <DEDUP_REMOVED lines=12> */
.L_x_14202:
[----:B------:R-:W-:Y:S02]  /*195d0*/  IMAD.MOV.U32 R13, RZ, RZ, R23 ;  /* 0x000000ffff0d7224 */ /* 0x000fe400078e0017 */
[----:B------:R-:W-:Y:S02]  /*195e0*/  IMAD.MOV.U32 R12, RZ, RZ, 0x4 ;  /* 0x00000004ff0c7424 */ /* 0x000fe400078e00ff */
[----:B------:R-:W-:-:S07]  /*195f0*/  IMAD.MOV.U32 R2, RZ, RZ, R14 ;  /* 0x000000ffff027224 */ /* 0x000fce00078e000e */
[----:B------:R-:W-:Y:S05]  /*19600*/  WARPSYNC.COLLECTIVE R15, `(.L_x_14203) ;  /* 0x000000000f087348 */ /* 0x000fea0003c00000 */
[----:B------:R0:W1:Y:S02]  /*19610*/  SHFL.IDX P6, R14, R13, R12, R11 ;  /* 0x0000000c0d0e7389 */ /* 0x00006400000c000b */
[----:B01----:R-:W-:Y:S01]  /*19620*/  ENDCOLLECTIVE ;  /* 0x000000000000791b */ /* 0x003fe20003800000 */
.L_x_14203:
        /* <DEDUP_REMOVED lines=12> */
.L_x_14204:
[----:B------:R-:W-:Y:S02]  /*196f0*/  IMAD.MOV.U32 R13, RZ, RZ, R23 ;  /* 0x000000ffff0d7224 */ /* 0x000fe400078e0017 */
[----:B------:R-:W-:Y:S02]  /*19700*/  IMAD.MOV.U32 R12, RZ, RZ, 0x5 ;  /* 0x00000005ff0c7424 */ /* 0x000fe400078e00ff */
[----:B------:R-:W-:-:S07]  /*19710*/  IMAD.MOV.U32 R2, RZ, RZ, R14 ;  /* 0x000000ffff027224 */ /* 0x000fce00078e000e */
[----:B------:R-:W-:Y:S05]  /*19720*/  WARPSYNC.COLLECTIVE R15, `(.L_x_14205) ;  /* 0x000000000f087348 */ /* 0x000fea0003c00000 */
[----:B------:R0:W1:Y:S02]  /*19730*/  SHFL.IDX P6, R14, R13, R12, R11 ;  /* 0x0000000c0d0e7389 */ /* 0x00006400000c000b */
[----:B01----:R-:W-:Y:S01]  /*19740*/  ENDCOLLECTIVE ;  /* 0x000000000000791b */ /* 0x003fe20003800000 */
.L_x_14205:
        /* <DEDUP_REMOVED lines=12> */
.L_x_14206:
[----:B------:R-:W-:Y:S02]  /*19810*/  IMAD.MOV.U32 R13, RZ, RZ, R23 ;  /* 0x000000ffff0d7224 */ /* 0x000fe400078e0017 */
[----:B------:R-:W-:Y:S02]  /*19820*/  IMAD.MOV.U32 R12, RZ, RZ, 0x6 ;  /* 0x00000006ff0c7424 */ /* 0x000fe400078e00ff */
[----:B------:R-:W-:-:S07]  /*19830*/  IMAD.MOV.U32 R2, RZ, RZ, R14 ;  /* 0x000000ffff027224 */ /* 0x000fce00078e000e */
[----:B------:R-:W-:Y:S05]  /*19840*/  WARPSYNC.COLLECTIVE R15, `(.L_x_14207) ;  /* 0x000000000f087348 */ /* 0x000fea0003c00000 */
[----:B------:R0:W1:Y:S02]  /*19850*/  SHFL.IDX P6, R14, R13, R12, R11 ;  /* 0x0000000c0d0e7389 */ /* 0x00006400000c000b */
[----:B01----:R-:W-:Y:S01]  /*19860*/  ENDCOLLECTIVE ;  /* 0x000000000000791b */ /* 0x003fe20003800000 */
.L_x_14207:
        /* <DEDUP_REMOVED lines=12> */
.L_x_14208:
[----:B------:R-:W-:Y:S02]  /*19930*/  IMAD.MOV.U32 R13, RZ, RZ, R23 ;  /* 0x000000ffff0d7224 */ /* 0x000fe400078e0017 */
[----:B------:R-:W-:Y:S02]  /*19940*/  IMAD.MOV.U32 R12, RZ, RZ, 0x7 ;  /* 0x00000007ff0c7424 */ /* 0x000fe400078e00ff */
[----:B------:R-:W-:-:S07]  /*19950*/  IMAD.MOV.U32 R2, RZ, RZ, R14 ;  /* 0x000000ffff027224 */ /* 0x000fce00078e000e */
[----:B------:R-:W-:Y:S05]  /*19960*/  WARPSYNC.COLLECTIVE R15, `(.L_x_14209) ;  /* 0x000000000f087348 */ /* 0x000fea0003c00000 */
[----:B------:R0:W1:Y:S02]  /*19970*/  SHFL.IDX P6, R14, R13, R12, R11 ;  /* 0x0000000c0d0e7389 */ /* 0x00006400000c000b */
[----:B01----:R-:W-:Y:S01]  /*19980*/  ENDCOLLECTIVE ;  /* 0x000000000000791b */ /* 0x003fe20003800000 */
.L_x_14209:
        /* <DEDUP_REMOVED lines=11> */
.L_x_14210:
[----:B------:R-:W-:Y:S01]  /*19a40*/  IMAD.MOV.U32 R2, RZ, RZ, R14 ;  /* 0x000000ffff027224 */ /* 0x000fe200078e000e */
[----:B------:R-:W-:Y:S06]  /*19a50*/  BRA `(.L_x_14211) ;  /* 0xffffffb4000c7947 */ /* 0x000fec000383ffff */
.L_x_14094:
[----:B0-----:R0:W1:Y:S02]  /*19a60*/  SYNCS.PHASECHK.TRANS64.TRYWAIT P0, [R0+URZ+0x16860], R3 ;  /* 0x01686003000075a7 */ /* 0x001064000800017f */
[----:B-1----:R-:W-:Y:S05]  /*19a70*/  @!P0 NANOSLEEP.SYNCS 0x989680 ;  /* 0x009896800000895d */ /* 0x002fea0003900000 */
[----:B------:R-:W1:Y:S02]  /*19a80*/  @!P0 SYNCS.PHASECHK.TRANS64 P0, [R0+URZ+0x16860], R3 ;  /* 0x01686003000085a7 */ /* 0x000e64000800007f */
[----:B-1----:R-:W-:Y:S05]  /*19a90*/  @!P0 BRA `(.L_x_14094) ;  /* 0xfffffffc00f08947 */ /* 0x002fea000383ffff */
[----:B------:R-:W-:Y:S05]  /*19aa0*/  BRA `(.L_x_14212) ;  /* 0xffffffb800307947 */ /* 0x000fea000383ffff */
.L_x_14095:
        /* <DEDUP_REMOVED lines=8> */
.L_x_14214:
[----:B------:R-:W-:Y:S05]  /*19b30*/  BSYNC B0 ;  /* 0x0000000000007941 */ /* 0x000fea0003800000 */
.L_x_14213:
        /* <DEDUP_REMOVED lines=9> */
.L_x_14215:
[----:B------:R-:W-:Y:S01]  /*19bd0*/  ULDC UR4, c[0x0][0x2f4] ;  /* 0x0000bd0000047ab9 */ /* 0x000fe20000000800 */
[----:B------:R-:W-:Y:S01]  /*19be0*/  IMAD R4, R4, 0x2, R22 ;  /* 0x0000000204047824 */ /* 0x000fe200078e0216 */
        /* <DEDUP_REMOVED lines=8> */
.L_x_14216:
        /* <DEDUP_REMOVED lines=11> */
.L_x_14217:
[----:B------:R-:W-:Y:S02]  /*19d20*/  IMAD.MOV.U32 R13, RZ, RZ, R23 ;  /* 0x000000ffff0d7224 */ /* 0x000fe400078e0017 */
[----:B------:R-:W-:Y:S02]  /*19d30*/  IMAD.MOV.U32 R12, RZ, RZ, 0x2 ;  /* 0x00000002ff0c7424 */ /* 0x000fe400078e00ff */
[----:B------:R-:W-:-:S07]  /*19d40*/  IMAD.MOV.U32 R9, RZ, RZ, R14 ;  /* 0x000000ffff097224 */ /* 0x000fce00078e000e */
[----:B------:R-:W-:Y:S05]  /*19d50*/  WARPSYNC.COLLECTIVE R15, `(.L_x_14218) ;  /* 0x000000000f087348 */ /* 0x000fea0003c00000 */
[----:B------:R0:W1:Y:S02]  /*19d60*/  SHFL.IDX P6, R14, R13, R12, R11 ;  /* 0x0000000c0d0e7389 */ /* 0x00006400000c000b */
[----:B01----:R-:W-:Y:S01]  /*19d70*/  ENDCOLLECTIVE ;  /* 0x000000000000791b */ /* 0x003fe20003800000 */
.L_x_14218:
        /* <DEDUP_REMOVED lines=12> */
.L_x_14219:
[----:B------:R-:W-:Y:S02]  /*19e40*/  IMAD.MOV.U32 R13, RZ, RZ, R23 ;  /* 0x000000ffff0d7224 */ /* 0x000fe400078e0017 */
[----:B------:R-:W-:Y:S02]  /*19e50*/  IMAD.MOV.U32 R12, RZ, RZ, 0x3 ;  /* 0x00000003ff0c7424 */ /* 0x000fe400078e00ff */
[----:B------:R-:W-:-:S07]  /*19e60*/  IMAD.MOV.U32 R10, RZ, RZ, R14 ;  /* 0x000000ffff0a7224 */ /* 0x000fce00078e000e */
[----:B------:R-:W-:Y:S05]  /*19e70*/  WARPSYNC.COLLECTIVE R15, `(.L_x_14220) ;  /* 0x000000000f087348 */ /* 0x000fea0003c00000 */
[----:B------:R0:W1:Y:S02]  /*19e80*/  SHFL.IDX P6, R14, R13, R12, R11 ;  /* 0x0000000c0d0e7389 */ /* 0x00006400000c000b */
[----:B01----:R-:W-:Y:S01]  /*19e90*/  ENDCOLLECTIVE ;  /* 0x000000000000791b */ /* 0x003fe20003800000 */
.L_x_14220:
        /* <DEDUP_REMOVED lines=12> */
.L_x_14221:
[----:B------:R-:W-:Y:S02]  /*19f60*/  IMAD.MOV.U32 R13, RZ, RZ, R23 ;  /* 0x000000ffff0d7224 */ /* 0x000fe400078e0017 */
[----:B------:R-:W-:Y:S02]  /*19f70*/  IMAD.MOV.U32 R12, RZ, RZ, 0x4 ;  /* 0x00000004ff0c7424 */ /* 0x000fe400078e00ff */
[----:B------:R-:W-:-:S07]  /*19f80*/  IMAD.MOV.U32 R9, RZ, RZ, R14 ;  /* 0x000000ffff097224 */ /* 0x000fce00078e000e */
[----:B------:R-:W-:Y:S05]  /*19f90*/  WARPSYNC.COLLECTIVE R15, `(.L_x_14222) ;  /* 0x000000000f087348 */ /* 0x000fea0003c00000 */
[----:B------:R0:W1:Y:S02]  /*19fa0*/  SHFL.IDX P6, R14, R13, R12, R11 ;  /* 0x0000000c0d0e7389 */ /* 0x00006400000c000b */
[----:B01----:R-:W-:Y:S01]  /*19fb0*/  ENDCOLLECTIVE ;  /* 0x000000000000791b */ /* 0x003fe20003800000 */
.L_x_14222:
        /* <DEDUP_REMOVED lines=12> */
.L_x_14223:
[----:B------:R-:W-:Y:S02]  /*1a080*/  IMAD.MOV.U32 R13, RZ, RZ, R23 ;  /* 0x000000ffff0d7224 */ /* 0x000fe400078e0017 */
[----:B------:R-:W-:Y:S02]  /*1a090*/  IMAD.MOV.U32 R12, RZ, RZ, 0x5 ;  /* 0x00000005ff0c7424 */ /* 0x000fe400078e00ff */
[----:B------:R-:W-:-:S07]  /*1a0a0*/  IMAD.MOV.U32 R10, RZ, RZ, R14 ;  /* 0x000000ffff0a7224 */ /* 0x000fce00078e000e */
[----:B------:R-:W-:Y:S05]  /*1a0b0*/  WARPSYNC.COLLECTIVE R15, `(.L_x_14224) ;  /* 0x000000000f087348 */ /* 0x000fea0003c00000 */
[----:B------:R0:W1:Y:S02]  /*1a0c0*/  SHFL.IDX P6, R14, R13, R12, R11 ;  /* 0x0000000c0d0e7389 */ /* 0x00006400000c000b */
[----:B01----:R-:W-:Y:S01]  /*1a0d0*/  ENDCOLLECTIVE ;  /* 0x000000000000791b */ /* 0x003fe20003800000 */
.L_x_14224:
        /* <DEDUP_REMOVED lines=12> */
.L_x_14225:
[----:B------:R-:W-:Y:S02]  /*1a1a0*/  IMAD.MOV.U32 R13, RZ, RZ, R23 ;  /* 0x000000ffff0d7224 */ /* 0x000fe400078e0017 */
[----:B------:R-:W-:Y:S02]  /*1a1b0*/  IMAD.MOV.U32 R12, RZ, RZ, 0x6 ;  /* 0x00000006ff0c7424 */ /* 0x000fe400078e00ff */
[----:B------:R-:W-:-:S07]  /*1a1c0*/  IMAD.MOV.U32 R9, RZ, RZ, R14 ;  /* 0x000000ffff097224 */ /* 0x000fce00078e000e */
[----:B------:R-:W-:Y:S05]  /*1a1d0*/  WARPSYNC.COLLECTIVE R15, `(.L_x_14226) ;  /* 0x000000000f087348 */ /* 0x000fea0003c00000 */
[----:B------:R0:W1:Y:S02]  /*1a1e0*/  SHFL.IDX P6, R14, R13, R12, R11 ;  /* 0x0000000c0d0e7389 */ /* 0x00006400000c000b */
[----:B01----:R-:W-:Y:S01]  /*1a1f0*/  ENDCOLLECTIVE ;  /* 0x000000000000791b */ /* 0x003fe20003800000 */
.L_x_14226:
        /* <DEDUP_REMOVED lines=12> */
.L_x_14227:
[----:B------:R-:W-:Y:S02]  /*1a2c0*/  IMAD.MOV.U32 R13, RZ, RZ, R23 ;  /* 0x000000ffff0d7224 */ /* 0x000fe400078e0017 */
[----:B------:R-:W-:Y:S01]  /*1a2d0*/  IMAD.MOV.U32 R12, RZ, RZ, 0x7 ;  /* 0x00000007ff0c7424 */ /* 0x000fe200078e00ff */
[----:B------:R-:W-:-:S13]  /*1a2e0*/  IADD3 R2, P1, R14, R5, RZ ;  /* 0x000000050e027210 */ /* 0x000fda0007f3e0ff */
[----:B------:R-:W-:Y:S05]  /*1a2f0*/  WARPSYNC.COLLECTIVE R15, `(.L_x_14228) ;  /* 0x000000000f087348 */ /* 0x000fea0003c00000 */
[----:B------:R0:W1:Y:S02]  /*1a300*/  SHFL.IDX P6, R14, R13, R12, R11 ;  /* 0x0000000c0d0e7389 */ /* 0x00006400000c000b */
[----:B01----:R-:W-:Y:S01]  /*1a310*/  ENDCOLLECTIVE ;  /* 0x000000000000791b */ /* 0x003fe20003800000 */
.L_x_14228:
        /* <DEDUP_REMOVED lines=10> */
.L_x_14229:
[----:B------:R-:W-:Y:S05]  /*1a3c0*/  BRA `(.L_x_14230) ;  /* 0xffffffb000e07947 */ /* 0x000fea000383ffff */
.L_x_14100:
        /* <DEDUP_REMOVED lines=8> */
.L_x_14232:
[----:B------:R-:W-:Y:S05]  /*1a450*/  BSYNC B0 ;  /* 0x0000000000007941 */ /* 0x000fea0003800000 */
.L_x_14231:
        /* <DEDUP_REMOVED lines=9> */
.L_x_14233:
        /* <DEDUP_REMOVED lines=18> */
.L_x_14234:
[----:B------:R-:W-:Y:S01]  /*1a610*/  IMAD.MOV.U32 R12, RZ, RZ, 0x2 ;  /* 0x00000002ff0c7424 */ /* 0x000fe200078e00ff */
[----:B------:R-:W-:-:S05]  /*1a620*/  SEL R4, R14, RZ, P1 ;  /* 0x000000ff0e047207 */ /* 0x000fca0000800000 */
[----:B------:R-:W-:-:S04]  /*1a630*/  IMAD.IADD R4, R17, 0x1, R4 ;  /* 0x0000000111047824 */ /* 0x000fc800078e0204 */
[----:B------:R-:W-:-:S07]  /*1a640*/  IMAD.MOV.U32 R13, RZ, RZ, R4 ;  /* 0x000000ffff0d7224 */ /* 0x000fce00078e0004 */
[----:B------:R-:W-:Y:S05]  /*1a650*/  WARPSYNC.COLLECTIVE R15, `(.L_x_14235) ;  /* 0x000000000f087348 */ /* 0x000fea0003c00000 */
[----:B------:R0:W1:Y:S02]  /*1a660*/  SHFL.UP P6, R14, R13, R12, R11 ;  /* 0x0400000c0d0e7389 */ /* 0x00006400000c000b */
[----:B01----:R-:W-:Y:S01]  /*1a670*/  ENDCOLLECTIVE ;  /* 0x000000000000791b */ /* 0x003fe20003800000 */
.L_x_14235:
[----:B------:R-:W-:Y:S01]  /*1a680*/  IMAD.MOV.U32 R12, RZ, RZ, 0x4 ;  /* 0x00000004ff0c7424 */ /* 0x000fe200078e00ff */
[----:B------:R-:W-:-:S05]  /*1a690*/  SEL R3, R14, RZ, P2 ;  /* 0x000000ff0e037207 */ /* 0x000fca0001000000 */
[----:B------:R-:W-:-:S04]  /*1a6a0*/  IMAD.IADD R6, R4, 0x1, R3 ;  /* 0x0000000104067824 */ /* 0x000fc800078e0203 */
[----:B------:R-:W-:-:S07]  /*1a6b0*/  IMAD.MOV.U32 R13, RZ, RZ, R6 ;  /* 0x000000ffff0d7224 */ /* 0x000fce00078e0006 */
[----:B------:R-:W-:Y:S05]  /*1a6c0*/  WARPSYNC.COLLECTIVE R15, `(.L_x_14236) ;  /* 0x000000000f087348 */ /* 0x000fea0003c00000 */
[----:B------:R0:W1:Y:S02]  /*1a6d0*/  SHFL.UP P6, R14, R13, R12, R11 ;  /* 0x0400000c0d0e7389 */ /* 0x00006400000c000b */
[----:B01----:R-:W-:Y:S01]  /*1a6e0*/  ENDCOLLECTIVE ;  /* 0x000000000000791b */ /* 0x003fe20003800000 */
.L_x_14236:
[----:B------:R-:W-:Y:S01]  /*1a6f0*/  IMAD.MOV.U32 R12, RZ, RZ, 0x8 ;  /* 0x00000008ff0c7424 */ /* 0x000fe200078e00ff */
[----:B------:R-:W-:-:S05]  /*1a700*/  SEL R3, R14, RZ, P3 ;  /* 0x000000ff0e037207 */ /* 0x000fca0001800000 */
[----:B------:R-:W-:-:S04]  /*1a710*/  IMAD.IADD R2, R6, 0x1, R3 ;  /* 0x0000000106027824 */ /* 0x000fc800078e0203 */
[----:B------:R-:W-:-:S07]  /*1a720*/  IMAD.MOV.U32 R13, RZ, RZ, R2 ;  /* 0x000000ffff0d7224 */ /* 0x000fce00078e0002 */
[----:B------:R-:W-:Y:S05]  /*1a730*/  WARPSYNC.COLLECTIVE R15, `(.L_x_14237) ;  /* 0x000000000f087348 */ /* 0x000fea0003c00000 */
[----:B------:R0:W1:Y:S02]  /*1a740*/  SHFL.UP P6, R14, R13, R12, R11 ;  /* 0x0400000c0d0e7389 */ /* 0x00006400000c000b */
[----:B01----:R-:W-:Y:S01]  /*1a750*/  ENDCOLLECTIVE ;  /* 0x000000000000791b */ /* 0x003fe20003800000 */
.L_x_14237:
[----:B------:R-:W-:Y:S01]  /*1a760*/  IMAD.MOV.U32 R12, RZ, RZ, 0x10 ;  /* 0x00000010ff0c7424 */ /* 0x000fe200078e00ff */
[----:B------:R-:W-:-:S05]  /*1a770*/  SEL R3, R14, RZ, P4 ;  /* 0x000000ff0e037207 */ /* 0x000fca0002000000 */
[----:B------:R-:W-:-:S04]  /*1a780*/  IMAD.IADD R3, R2, 0x1, R3 ;  /* 0x0000000102037824 */ /* 0x000fc800078e0203 */
[----:B------:R-:W-:-:S07]  /*1a790*/  IMAD.MOV.U32 R13, RZ, RZ, R3 ;  /* 0x000000ffff0d7224 */ /* 0x000fce00078e0003 */
[----:B------:R-:W-:Y:S05]  /*1a7a0*/  WARPSYNC.COLLECTIVE R15, `(.L_x_14238) ;  /* 0x000000000f087348 */ /* 0x000fea0003c00000 */
[----:B------:R0:W1:Y:S02]  /*1a7b0*/  SHFL.UP P6, R14, R13, R12, R11 ;  /* 0x0400000c0d0e7389 */ /* 0x00006400000c000b */
[----:B01----:R-:W-:Y:S01]  /*1a7c0*/  ENDCOLLECTIVE ;  /* 0x000000000000791b */ /* 0x003fe20003800000 */
.L_x_14238:
        /* <DEDUP_REMOVED lines=8> */
.L_x_14239:
[----:B------:R-:W-:Y:S05]  /*1a850*/  BRA `(.L_x_14240) ;  /* 0xffffffb000e87947 */ /* 0x000fea000383ffff */
.L_x_14105:
        /* <DEDUP_REMOVED lines=8> */
.L_x_14242:
[----:B------:R-:W-:Y:S05]  /*1a8e0*/  BSYNC B0 ;  /* 0x0000000000007941 */ /* 0x000fea0003800000 */
.L_x_14241:
        /* <DEDUP_REMOVED lines=8> */
.L_x_14243:
[----:B------:R-:W-:Y:S01]  /*1a970*/  IMAD.MOV.U32 R12, RZ, RZ, 0x4 ;  /* 0x00000004ff0c7424 */ /* 0x000fe200078e00ff */
[----:B------:R-:W-:-:S05]  /*1a980*/  SEL R2, R14, RZ, P2 ;  /* 0x000000ff0e027207 */ /* 0x000fca0001000000 */
[----:B------:R-:W-:-:S04]  /*1a990*/  IMAD.IADD R2, R13, 0x1, R2 ;  /* 0x000000010d027824 */ /* 0x000fc800078e0202 */
[----:B------:R-:W-:-:S07]  /*1a9a0*/  IMAD.MOV.U32 R13, RZ, RZ, R2 ;  /* 0x000000ffff0d7224 */ /* 0x000fce00078e0002 */
[----:B------:R-:W-:Y:S05]  /*1a9b0*/  WARPSYNC.COLLECTIVE R15, `(.L_x_14244) ;  /* 0x000000000f087348 */ /* 0x000fea0003c00000 */
[----:B------:R0:W1:Y:S02]  /*1a9c0*/  SHFL.UP P6, R14, R13, R12, R11 ;  /* 0x0400000c0d0e7389 */ /* 0x00006400000c000b */
[----:B01----:R-:W-:Y:S01]  /*1a9d0*/  ENDCOLLECTIVE ;  /* 0x000000000000791b */ /* 0x003fe20003800000 */
.L_x_14244:
[----:B------:R-:W-:Y:S01]  /*1a9e0*/  IMAD.MOV.U32 R12, RZ, RZ, 0x8 ;  /* 0x00000008ff0c7424 */ /* 0x000fe200078e00ff */
[----:B------:R-:W-:-:S05]  /*1a9f0*/  SEL R3, R14, RZ, P3 ;  /* 0x000000ff0e037207 */ /* 0x000fca0001800000 */
[----:B------:R-:W-:-:S04]  /*1aa00*/  IMAD.IADD R3, R2, 0x1, R3 ;  /* 0x0000000102037824 */ /* 0x000fc800078e0203 */
[----:B------:R-:W-:-:S07]  /*1aa10*/  IMAD.MOV.U32 R13, RZ, RZ, R3 ;  /* 0x000000ffff0d7224 */ /* 0x000fce00078e0003 */
[----:B------:R-:W-:Y:S05]  /*1aa20*/  WARPSYNC.COLLECTIVE R15, `(.L_x_14245) ;  /* 0x000000000f087348 */ /* 0x000fea0003c00000 */
[----:B------:R0:W1:Y:S02]  /*1aa30*/  SHFL.UP P6, R14, R13, R12, R11 ;  /* 0x0400000c0d0e7389 */ /* 0x00006400000c000b */
[----:B01----:R-:W-:Y:S01]  /*1aa40*/  ENDCOLLECTIVE ;  /* 0x000000000000791b */ /* 0x003fe20003800000 */
.L_x_14245:
[----:B------:R-:W-:Y:S01]  /*1aa50*/  IMAD.MOV.U32 R12, RZ, RZ, 0x10 ;  /* 0x00000010ff0c7424 */ /* 0x000fe200078e00ff */
[----:B------:R-:W-:-:S05]  /*1aa60*/  SEL R4, R14, RZ, P4 ;  /* 0x000000ff0e047207 */ /* 0x000fca0002000000 */
[----:B------:R-:W-:-:S04]  /*1aa70*/  IMAD.IADD R4, R3, 0x1, R4 ;  /* 0x0000000103047824 */ /* 0x000fc800078e0204 */
[----:B------:R-:W-:-:S07]  /*1aa80*/  IMAD.MOV.U32 R13, RZ, RZ, R4 ;  /* 0x000000ffff0d7224 */ /* 0x000fce00078e0004 */
[----:B------:R-:W-:Y:S05]  /*1aa90*/  WARPSYNC.COLLECTIVE R15, `(.L_x_14246) ;  /* 0x000000000f087348 */ /* 0x000fea0003c00000 */
[----:B------:R0:W1:Y:S02]  /*1aaa0*/  SHFL.UP P6, R14, R13, R12, R11 ;  /* 0x0400000c0d0e7389 */ /* 0x00006400000c000b */
[----:B01----:R-:W-:Y:S01]  /*1aab0*/  ENDCOLLECTIVE ;  /* 0x000000000000791b */ /* 0x003fe20003800000 */
.L_x_14246:
        /* <DEDUP_REMOVED lines=8> */
.L_x_14247:
[----:B------:R-:W-:Y:S05]  /*1ab40*/  BRA `(.L_x_14248) ;  /* 0xffffffb000c87947 */ /* 0x000fea000383ffff */
.L_x_14107:
[----:B------:R-:W-:Y:S01]  /*1ab50*/  BSSY B0, `(.L_x_14249) ;  /* 0x0000006000007945 */ /* 0x000fe20003800000 */
[----:B------:R-:W-:Y:S01]  /*1ab60*/  PLOP3.LUT P6, PT, P6, PT, PT, 0x8, 0x0 ;  /* 0x000000000000781c */ /* 0x000fe200037ce170 */
[----:B------:R-:W-:-:S12]  /*1ab70*/  IMAD.MOV.U32 R15, RZ, RZ, -0x1 ;  /* 0xffffffffff0f7424 */ /* 0x000fd800078e00ff */
[----:B01----:R-:W-:Y:S05]  /*1ab80*/  WARPSYNC.COLLECTIVE R15, `(.L_x_14250) ;  /* 0x000000000f087348 */ /* 0x003fea0003c00000 */
[----:B------:R-:W-:Y:S01]  /*1ab90*/  VOTE.ANY R14, PT, P6 ;  /* 0x00000000000e7806 */ /* 0x000fe200030e0100 */
[----:B01----:R-:W-:Y:S06]  /*1aba0*/  ENDCOLLECTIVE ;  /* 0x000000000000791b */ /* 0x003fec0003800000 */
.L_x_14250:
[----:B------:R-:W-:Y:S05]  /*1abb0*/  BSYNC B0 ;  /* 0x0000000000007941 */ /* 0x000fea0003800000 */
.L_x_14249:
        /* <DEDUP_REMOVED lines=9> */
.L_x_14251:
[----:B------:R-:W-:Y:S01]  /*1ac50*/  IMAD.MOV.U32 R17, RZ, RZ, R14 ;  /* 0x000000ffff117224 */ /* 0x000fe200078e000e */
[----:B------:R-:W-:Y:S06]  /*1ac60*/  BRA `(.L_x_14252) ;  /* 0xffffffb000b87947 */ /* 0x000fec000383ffff */
.L_x_14109:
[----:B------:R-:W-:Y:S01]  /*1ac70*/  BSSY B0, `(.L_x_14253) ;  /* 0x0000007000007945 */ /* 0x000fe20003800000 */
[----:B------:R-:W-:Y:S02]  /*1ac80*/  IMAD.MOV.U32 R13, RZ, RZ, R3 ;  /* 0x000000ffff0d7224 */ /* 0x000fe400078e0003 */
[----:B------:R-:W-:Y:S02]  /*1ac90*/  IMAD.MOV.U32 R11, RZ, RZ, 0x1f ;  /* 0x0000001fff0b7424 */ /* 0x000fe400078e00ff */
[----:B------:R-:W-:-:S07]  /*1aca0*/  IMAD.MOV.U32 R15, RZ, RZ, -0x1 ;  /* 0xffffffffff0f7424 */ /* 0x000fce00078e00ff */
[----:B0123--:R-:W-:Y:S05]  /*1acb0*/  WARPSYNC.COLLECTIVE R15, `(.L_x_14254) ;  /* 0x000000000f087348 */ /* 0x00ffea0003c00000 */
[----:B------:R4:W0:Y:S02]  /*1acc0*/  SHFL.IDX P6, R14, R13, R12, R11 ;  /* 0x0000000c0d0e7389 */ /* 0x00082400000c000b */
[----:B01234-:R-:W-:Y:S01]  /*1acd0*/  ENDCOLLECTIVE ;  /* 0x000000000000791b */ /* 0x01ffe20003800000 */
.L_x_14254:
[----:B------:R-:W-:Y:S05]  /*1ace0*/  BSYNC B0 ;  /* 0x0000000000007941 */ /* 0x000fea0003800000 */
.L_x_14253:
[----:B------:R-:W-:Y:S05]  /*1acf0*/  BRA `(.L_x_14108) ;  /* 0xffffffb000b07947 */ /* 0x000fea000383ffff */
.L_x_14113:
[----:B0-----:R0:W3:Y:S02]  /*1ad00*/  SYNCS.PHASECHK.TRANS64.TRYWAIT P0, [R5+URZ+0x16820], R0 ;  /* 0x01682000050075a7 */ /* 0x0010e4000800017f */
[----:B---3--:R-:W-:Y:S05]  /*1ad10*/  @!P0 NANOSLEEP.SYNCS 0x989680 ;  /* 0x009896800000895d */ /* 0x008fea0003900000 */
[----:B------:R-:W3:Y:S02]  /*1ad20*/  @!P0 SYNCS.PHASECHK.TRANS64 P0, [R5+URZ+0x16820], R0 ;  /* 0x01682000050085a7 */ /* 0x000ee4000800007f */
[----:B---3--:R-:W-:Y:S05]  /*1ad30*/  @!P0 BRA `(.L_x_14113) ;  /* 0xfffffffc00f08947 */ /* 0x008fea000383ffff */
[----:B------:R-:W-:Y:S05]  /*1ad40*/  BRA `(.L_x_14255) ;  /* 0xffffffb800287947 */ /* 0x000fea000383ffff */
.L_x_14114:
        /* <DEDUP_REMOVED lines=11> */
.L_x_14257:
[----:B------:R-:W-:Y:S05]  /*1ae00*/  BSYNC B0 ;  /* 0x0000000000007941 */ /* 0x000fea0003800000 */
.L_x_14256:
[----:B------:R-:W-:Y:S05]  /*1ae10*/  BRA `(.L_x_14258) ;  /* 0xffffffb800107947 */ /* 0x000fea000383ffff */
.L_x_14117:
[----:B------:R-:W-:Y:S01]  /*1ae20*/  BSSY B1, `(.L_x_14259) ;  /* 0x0000006000017945 */ /* 0x000fe20003800000 */
[----:B------:R-:W-:-:S07]  /*1ae30*/  IMAD.MOV.U32 R15, RZ, RZ, -0x1 ;  /* 0xffffffffff0f7424 */ /* 0x000fce00078e00ff */
[----:B012---:R-:W-:Y:S05]  /*1ae40*/  WARPSYNC.COLLECTIVE R15, `(.L_x_14260) ;  /* 0x000000000f0c7348 */ /* 0x007fea0003c00000 */
[----:B------:R-:W-:Y:S02]  /*1ae50*/  ELECT P6, UR62, PT ;  /* 0x00000000003e782f */ /* 0x000fe400038c0000 */
[----:B------:R-:W-:Y:S01]  /*1ae60*/  MOV R14, UR62 ;  /* 0x0000003e000e7c02 */ /* 0x000fe20008000f00 */
[----:B012---:R-:W-:Y:S10]  /*1ae70*/  ENDCOLLECTIVE ;  /* 0x000000000000791b */ /* 0x007ff40003800000 */
.L_x_14260:
[----:B------:R-:W-:Y:S05]  /*1ae80*/  BSYNC B1 ;  /* 0x0000000000017941 */ /* 0x000fea0003800000 */
.L_x_14259:
[----:B------:R-:W-:Y:S05]  /*1ae90*/  BRA `(.L_x_14261) ;  /* 0xffffffb800087947 */ /* 0x000fea000383ffff */
.L_x_14119:
[----:B0-----:R0:W3:Y:S02]  /*1aea0*/  SYNCS.PHASECHK.TRANS64.TRYWAIT P1, [R3+URZ+0x16840], R2 ;  /* 0x01684002030075a7 */ /* 0x0010e4000802017f */
[----:B---3--:R-:W-:Y:S05]  /*1aeb0*/  @!P1 NANOSLEEP.SYNCS 0x989680 ;  /* 0x009896800000995d */ /* 0x008fea0003900000 */
[----:B------:R-:W3:Y:S02]  /*1aec0*/  @!P1 SYNCS.PHASECHK.TRANS64 P1, [R3+URZ+0x16840], R2 ;  /* 0x01684002030095a7 */ /* 0x000ee4000802007f */
[----:B---3--:R-:W-:Y:S05]  /*1aed0*/  @!P1 BRA `(.L_x_14119) ;  /* 0xfffffffc00f09947 */ /* 0x008fea000383ffff */
[----:B------:R-:W-:Y:S05]  /*1aee0*/  BRA `(.L_x_14262) ;  /* 0xffffffb800287947 */ /* 0x000fea000383ffff */
.L_x_14121:
[----:B---3--:R3:W4:Y:S02]  /*1aef0*/  SYNCS.PHASECHK.TRANS64.TRYWAIT P1, [R5+URZ+0x16840], R0 ;  /* 0x01684000050075a7 */ /* 0x008724000802017f */
[----:B----4-:R-:W-:Y:S05]  /*1af00*/  @!P1 NANOSLEEP.SYNCS 0x989680 ;  /* 0x009896800000995d */ /* 0x010fea0003900000 */
[----:B------:R-:W4:Y:S02]  /*1af10*/  @!P1 SYNCS.PHASECHK.TRANS64 P1, [R5+URZ+0x16840], R0 ;  /* 0x01684000050095a7 */ /* 0x000f24000802007f */
[----:B----4-:R-:W-:Y:S05]  /*1af20*/  @!P1 BRA `(.L_x_14121) ;  /* 0xfffffffc00f09947 */ /* 0x010fea000383ffff */
[----:B------:R-:W-:Y:S05]  /*1af30*/  BRA `(.L_x_14263) ;  /* 0xffffffb800347947 */ /* 0x000fea000383ffff */
.L_x_14123:
[----:B----4-:R4:W0:Y:S02]  /*1af40*/  SYNCS.PHASECHK.TRANS64.TRYWAIT P1, [R3+URZ+0x16860], R2 ;  /* 0x01686002030075a7 */ /* 0x010824000802017f */
[----:B0-----:R-:W-:Y:S05]  /*1af50*/  @!P1 NANOSLEEP.SYNCS 0x989680 ;  /* 0x009896800000995d */ /* 0x001fea0003900000 */
[----:B------:R-:W0:Y:S02]  /*1af60*/  @!P1 SYNCS.PHASECHK.TRANS64 P1, [R3+URZ+0x16860], R2 ;  /* 0x01686002030095a7 */ /* 0x000e24000802007f */
[----:B0-----:R-:W-:Y:S05]  /*1af70*/  @!P1 BRA `(.L_x_14123) ;  /* 0xfffffffc00f09947 */ /* 0x001fea000383ffff */
[----:B------:R-:W-:Y:S05]  /*1af80*/  BRA `(.L_x_14264) ;  /* 0xffffffb800307947 */ /* 0x000fea000383ffff */
.L_x_14265:
        /* <DEDUP_REMOVED lines=15> */
.L_x_15866:


//--------------------- .text._ZN7cutlass13device_kernelIN5flash11enable_sm90INS1_16FlashAttnFwdSm90INS1_25CollectiveMainloopFwdSm90ILi2EN4cute5tupleIJNS5_1CILi1EEES8_S8_EEENS6_IJNS7_ILi192EEENS7_ILi128EEENS7_ILi64EEEEEELi64ENS_10bfloat16_tEfNS_4arch4Sm90ELb0ELb1ELb1ELb1ELb1ELb1ELb0ELb1ELb1ELb1ELb0ELb0EEENS1_21CollectiveEpilogueFwdINS6_IJSA_SC_SB_EEES9_SE_SG_Li384ELb1ELb1ELb0ELb0EEENS1_36VarlenDynamicPersistentTileSchedulerILi192ELi128ELi384ELi128ELb0ELb1ELb1ELb1ELb0ELb1EEEEEEEEEvNT_6ParamsE --------------------------
	.section	.text._ZN7cutlass13device_kernelIN5flash11enable_sm90INS1_16FlashAttnFwdSm90INS1_25CollectiveMainloopFwdSm90ILi2EN4cute5tupleIJNS5_1CILi1EEES8_S8_EEENS6_IJNS7_ILi192EEENS7_ILi128EEENS7_ILi64EEEEEELi64ENS_10bfloat16_tEfNS_4arch4Sm90ELb0ELb1ELb1ELb1ELb1ELb1ELb0ELb1ELb1ELb1ELb0ELb0EEENS1_21CollectiveEpilogueFwdINS6_IJSA_SC_SB_EEES9_SE_SG_Li384ELb1ELb1ELb0ELb0EEENS1_36VarlenDynamicPersistentTileSchedulerILi192ELi128ELi384ELi128ELb0ELb1ELb1ELb1ELb0ELb1EEEEEEEEEvNT_6ParamsE,"ax",@progbits
	.align	128
.text._ZN7cutlass13device_kernelIN5flash11enable_sm90INS1_16FlashAttnFwdSm90INS1_25CollectiveMainloopFwdSm90ILi2EN4cute5tupleIJNS5_1CILi1EEES8_S8_EEENS6_IJNS7_ILi192EEENS7_ILi128EEENS7_ILi64EEEEEELi64ENS_10bfloat16_tEfNS_4arch4Sm90ELb0ELb1ELb1ELb1ELb1ELb1ELb0ELb1ELb1ELb1ELb0ELb0EEENS1_21CollectiveEpilogueFwdINS6_IJSA_SC_SB_EEES9_SE_SG_Li384ELb1ELb1ELb0ELb0EEENS1_36VarlenDynamicPersistentTileSchedulerILi192ELi128ELi384ELi128ELb0ELb1ELb1ELb1ELb0ELb1EEEEEEEEEvNT_6ParamsE:
        .type           _ZN7cutlass13device_kernelIN5flash11enable_sm90INS1_16FlashAttnFwdSm90INS1_25CollectiveMainloopFwdSm90ILi2EN4cute5tupleIJNS5_1CILi1EEES8_S8_EEENS6_IJNS7_ILi192EEENS7_ILi128EEENS7_ILi64EEEEEELi64ENS_10bfloat16_tEfNS_4arch4Sm90ELb0ELb1ELb1ELb1ELb1ELb1ELb0ELb1ELb1ELb1ELb0ELb0EEENS1_21CollectiveEpilogueFwdINS6_IJSA_SC_SB_EEES9_SE_SG_Li384ELb1ELb1ELb0ELb0EEENS1_36VarlenDynamicPersistentTileSchedulerILi192ELi128ELi384ELi128ELb0ELb1ELb1ELb1ELb0ELb1EEEEEEEEEvNT_6ParamsE,@function
        .size           _ZN7cutlass13device_kernelIN5flash11enable_sm90INS1_16FlashAttnFwdSm90INS1_25CollectiveMainloopFwdSm90ILi2EN4cute5tupleIJNS5_1CILi1EEES8_S8_EEENS6_IJNS7_ILi192EEENS7_ILi128EEENS7_ILi64EEEEEELi64ENS_10bfloat16_tEfNS_4arch4Sm90ELb0ELb1ELb1ELb1ELb1ELb1ELb0ELb1ELb1ELb1ELb0ELb0EEENS1_21CollectiveEpilogueFwdINS6_IJSA_SC_SB_EEES9_SE_SG_Li384ELb1ELb1ELb0ELb0EEENS1_36VarlenDynamicPersistentTileSchedulerILi192ELi128ELi384ELi128ELb0ELb1ELb1ELb1ELb0ELb1EEEEEEEEEvNT_6ParamsE,(.L_x_15867 - _ZN7cutlass13device_kernelIN5flash11enable_sm90INS1_16FlashAttnFwdSm90INS1_25CollectiveMainloopFwdSm90ILi2EN4cute5tupleIJNS5_1CILi1EEES8_S8_EEENS6_IJNS7_ILi192EEENS7_ILi128EEENS7_ILi64EEEEEELi64ENS_10bfloat16_tEfNS_4arch4Sm90ELb0ELb1ELb1ELb1ELb1ELb1ELb0ELb1ELb1ELb1ELb0ELb0EEENS1_21CollectiveEpilogueFwdINS6_IJSA_SC_SB_EEES9_SE_SG_Li384ELb1ELb1ELb0ELb0EEENS1_36VarlenDynamicPersistentTileSchedulerILi192ELi128ELi384ELi128ELb0ELb1ELb1ELb1ELb0ELb1EEEEEEEEEvNT_6ParamsE)
        .other          _ZN7cutlass13device_kernelIN5flash11enable_sm90INS1_16FlashAttnFwdSm90INS1_25CollectiveMainloopFwdSm90ILi2EN4cute5tupleIJNS5_1CILi1EEES8_S8_EEENS6_IJNS7_ILi192EEENS7_ILi128EEENS7_ILi64EEEEEELi64ENS_10bfloat16_tEfNS_4arch4Sm90ELb0ELb1ELb1ELb1ELb1ELb1ELb0ELb1ELb1ELb1ELb0ELb0EEENS1_21CollectiveEpilogueFwdINS6_IJSA_SC_SB_EEES9_SE_SG_Li384ELb1ELb1ELb0ELb0EEENS1_36VarlenDynamicPersistentTileSchedulerILi192ELi128ELi384ELi128ELb0ELb1ELb1ELb1ELb0ELb1EEEEEEEEEvNT_6ParamsE,@"STO_CUDA_ENTRY STV_DEFAULT"
_ZN7cutlass13device_kernelIN5flash11enable_sm90INS1_16FlashAttnFwdSm90INS1_25CollectiveMainloopFwdSm90ILi2EN4cute5tupleIJNS5_1CILi1EEES8_S8_EEENS6_IJNS7_ILi192EEENS7_ILi128EEENS7_ILi64EEEEEELi64ENS_10bfloat16_tEfNS_4arch4Sm90ELb0ELb1ELb1ELb1ELb1ELb1ELb0ELb1ELb1ELb1ELb0ELb0EEENS1_21CollectiveEpilogueFwdINS6_IJSA_SC_SB_EEES9_SE_SG_Li384ELb1ELb1ELb0ELb0EEENS1_36VarlenDynamicPersistentTileSchedulerILi192ELi128ELi384ELi128ELb0ELb1ELb1ELb1ELb0ELb1EEEEEEEEEvNT_6ParamsE:
        /* <DEDUP_REMOVED lines=18> */
.L_x_14267:
[----:B------:R-:W-:Y:S05]  /*0120*/  BSYNC B0 ;  /* 0x0000000000007941 */ /* 0x000fea0003800000 */
.L_x_14266:
        /* <DEDUP_REMOVED lines=41> */
.L_x_14268:
        /* <DEDUP_REMOVED lines=22> */
.L_x_14269:
        /* <DEDUP_REMOVED lines=18> */
.L_x_14270:
        /* <DEDUP_REMOVED lines=22> */
.L_x_14271:
        /* <DEDUP_REMOVED lines=22> */
.L_x_14272:
        /* <DEDUP_REMOVED lines=8> */
.L_x_14275:
        /* <DEDUP_REMOVED lines=22> */
[----:B------:R-:W-:Y:S01]  /*0ae0*/  IMAD.MOV.U32 R22, RZ, RZ, RZ ;  /* 0x000000ffff167224 */ /* 0x000fe200078e00ff */
[----:B------:R-:W-:Y:S01]  /*0af0*/  ULOP3.LUT UR39, UR37, 0x1, URZ, 0xfc, !UPT ;  /* 0x0000000125277892 */ /* 0x000fe2000f8efc3f */
[----:B------:R-:W-:Y:S01]  /*0b00*/  IMAD.MOV.U32 R154, RZ, RZ, RZ ;  /* 0x000000ffff9a7224 */ /* 0x000fe200078e00ff */
[----:B------:R-:W-:Y:S01]  /*0b10*/  UMOV UR36, URZ ;  /* 0x0000003f00247c82 */ /* 0x000fe20008000000 */
[----:B------:R-:W-:Y:S02]  /*0b20*/  IMAD.MOV.U32 R19, RZ, RZ, RZ ;  /* 0x000000ffff137224 */ /* 0x000fe400078e00ff */
[----:B0-----:R-:W-:-:S05]  /*0b30*/  VIADD R13, R0, 0xffffff80 ;  /* 0xffffff80000d7836 */ /* 0x001fca0000000000 */
[----:B------:R-:W-:-:S04]  /*0b40*/  SHF.R.S32.HI R0, RZ, 0x1f, R13 ;  /* 0x0000001fff007819 */ /* 0x000fc8000001140d */
[CC--:B------:R-:W-:Y:S02]  /*0b50*/  LEA.HI R3, R0.reuse, R13.reuse, RZ, 0x7 ;  /* 0x0000000d00037211 */ /* 0x0c0fe400078f38ff */
[CC--:B------:R-:W-:Y:S02]  /*0b60*/  LEA.HI R5, R0.reuse, R13.reuse, RZ, 0x5 ;  /* 0x0000000d00057211 */ /* 0x0c0fe400078f28ff */
[----:B------:R-:W-:Y:S02]  /*0b70*/  LOP3.LUT R4, R3, 0xffffff80, RZ, 0xc0, !PT ;  /* 0xffffff8003047812 */ /* 0x000fe400078ec0ff */
[----:B------:R-:W-:Y:S02]  /*0b80*/  SHF.R.S32.HI R12, RZ, 0x7, R3 ;  /* 0x00000007ff0c7819 */ /* 0x000fe40000011403 */
[----:B------:R-:W-:Y:S01]  /*0b90*/  SHF.R.S32.HI R14, RZ, 0x5, R5 ;  /* 0x00000005ff0e7819 */ /* 0x000fe20000011405 */
[----:B------:R-:W-:Y:S01]  /*0ba0*/  IMAD.IADD R11, R13, 0x1, -R4 ;  /* 0x000000010d0b7824 */ /* 0x000fe200078e0a04 */
[----:B------:R-:W-:Y:S01]  /*0bb0*/  LEA.HI R4, R0, R13, RZ, 0x4 ;  /* 0x0000000d00047211 */ /* 0x000fe200078f20ff */
[----:B------:R-:W-:-:S03]  /*0bc0*/  IMAD.HI R5, R12, 0x55555556, RZ ;  /* 0x555555560c057827 */ /* 0x000fc600078e02ff */
[----:B------:R-:W-:Y:S02]  /*0bd0*/  SHF.R.S32.HI R6, RZ, 0x1f, R11 ;  /* 0x0000001fff067819 */ /* 0x000fe4000001140b */
[----:B------:R-:W-:Y:S02]  /*0be0*/  SHF.R.S32.HI R7, RZ, 0x4, R4 ;  /* 0x00000004ff077819 */ /* 0x000fe40000011404 */
[----:B------:R-:W-:Y:S02]  /*0bf0*/  LEA.HI R8, R6, R11, RZ, 0x2 ;  /* 0x0000000b06087211 */ /* 0x000fe400078f10ff */
[C---:B------:R-:W-:Y:S02]  /*0c00*/  LOP3.LUT R3, R4.reuse, 0x3fffff0, RZ, 0xc0, !PT ;  /* 0x03fffff004037812 */ /* 0x040fe400078ec0ff */
[--C-:B------:R-:W-:Y:S02]  /*0c10*/  SHF.R.S32.HI R9, RZ, 0x2, R8.reuse ;  /* 0x00000002ff097819 */ /* 0x100fe40000011408 */
[----:B------:R-:W-:Y:S01]  /*0c20*/  SHF.R.S32.HI R10, RZ, 0x1f, R8 ;  /* 0x0000001fff0a7819 */ /* 0x000fe20000011408 */
[----:B------:R-:W-:Y:S01]  /*0c30*/  IMAD.IADD R3, R13, 0x1, -R3 ;  /* 0x000000010d037824 */ /* 0x000fe200078e0a03 */
[----:B------:R-:W-:-:S02]  /*0c40*/  LEA.HI R4, R4, R7, RZ, 0x1 ;  /* 0x0000000704047211 */ /* 0x000fc400078f08ff */
[----:B------:R-:W-:Y:S01]  /*0c50*/  LEA.HI R10, R10, R9, RZ, 0x3 ;  /* 0x000000090a0a7211 */ /* 0x000fe200078f18ff */
[----:B------:R-:W-:Y:S01]  /*0c60*/  IMAD R3, R14, 0x10, R3 ;  /* 0x000000100e037824 */ /* 0x000fe200078e0203 */
[----:B------:R-:W-:Y:S02]  /*0c70*/  LOP3.LUT R4, R4, 0x1ffffffe, RZ, 0xc0, !PT ;  /* 0x1ffffffe04047812 */ /* 0x000fe400078ec0ff */
[----:B------:R-:W-:Y:S02]  /*0c80*/  LOP3.LUT R10, R10, 0xfffffff8, RZ, 0xc0, !PT ;  /* 0xfffffff80a0a7812 */ /* 0x000fe400078ec0ff */
[----:B------:R-:W-:Y:S01]  /*0c90*/  LEA.HI R6, R6, R11, RZ, 0x5 ;  /* 0x0000000b06067211 */ /* 0x000fe200078f28ff */
[----:B------:R-:W-:Y:S01]  /*0ca0*/  IMAD.IADD R4, R7, 0x1, -R4 ;  /* 0x0000000107047824 */ /* 0x000fe200078e0a04 */
[----:B------:R-:W-:Y:S01]  /*0cb0*/  LEA.HI R5, R5, R5, RZ, 0x1 ;  /* 0x0000000505057211 */ /* 0x000fe200078f08ff */
[----:B------:R-:W-:Y:S01]  /*0cc0*/  IMAD.IADD R9, R9, 0x1, -R10 ;  /* 0x0000000109097824 */ /* 0x000fe200078e0a0a */
[----:B------:R-:W-:Y:S01]  /*0cd0*/  SHF.R.S32.HI R6, RZ, 0x5, R6 ;  /* 0x00000005ff067819 */ /* 0x000fe20000011406 */
[----:B------:R-:W-:Y:S01]  /*0ce0*/  IMAD R7, R3, 0x8, R4 ;  /* 0x0000000803077824 */ /* 0x000fe200078e0204 */
[CC--:B------:R-:W-:Y:S01]  /*0cf0*/  LEA.HI R3, R0.reuse, R13.reuse, RZ, 0x2 ;  /* 0x0000000d00037211 */ /* 0x0c0fe200078f10ff */
[----:B------:R-:W-:Y:S01]  /*0d00*/  IMAD R5, R5, -0x3, R12 ;  /* 0xfffffffd05057824 */ /* 0x000fe200078e020c */
[----:B------:R-:W-:Y:S01]  /*0d10*/  LEA.HI R4, R0, R13, RZ, 0x3 ;  /* 0x0000000d00047211 */ /* 0x000fe200078f18ff */
[----:B------:R-:W-:Y:S01]  /*0d20*/  IMAD R6, R6, 0x10, R9 ;  /* 0x0000001006067824 */ /* 0x000fe200078e0209 */
[----:B------:R-:W-:-:S02]  /*0d30*/  SHF.R.S32.HI R157, RZ, 0x2, R3 ;  /* 0x00000002ff9d7819 */ /* 0x000fc40000011403 */
[----:B------:R-:W-:Y:S01]  /*0d40*/  SHF.R.S32.HI R0, RZ, 0x1f, R3 ;  /* 0x0000001fff007819 */ /* 0x000fe20000011403 */
[----:B------:R-:W-:Y:S01]  /*0d50*/  IMAD R10, R5, 0x40, R6 ;  /* 0x00000040050a7824 */ /* 0x000fe200078e0206 */
[----:B------:R-:W-:Y:S01]  /*0d60*/  SHF.R.S32.HI R5, RZ, 0x3, R4 ;  /* 0x00000003ff057819 */ /* 0x000fe20000011404 */
[----:B------:R-:W-:Y:S01]  /*0d70*/  VIADD R6, R157, 0x60 ;  /* 0x000000609d067836 */ /* 0x000fe20000000000 */
[----:B------:R-:W-:Y:S02]  /*0d80*/  LOP3.LUT R4, R4, 0xfffffff8, RZ, 0xc0, !PT ;  /* 0xfffffff804047812 */ /* 0x000fe400078ec0ff */
[----:B------:R-:W-:Y:S01]  /*0d90*/  LEA.HI R0, R0, R157, RZ, 0x3 ;  /* 0x0000009d00007211 */ /* 0x000fe200078f18ff */
[----:B------:R-:W-:Y:S01]  /*0da0*/  STL [R1+0x5c], R10 ;  /* 0x00005c0a01007387 */ /* 0x000fe20000100800 */
[----:B------:R-:W-:Y:S01]  /*0db0*/  LOP3.LUT R3, R3, 0xfffffffc, RZ, 0xc0, !PT ;  /* 0xfffffffc03037812 */ /* 0x000fe200078ec0ff */
[----:B------:R-:W-:Y:S01]  /*0dc0*/  IMAD.IADD R9, R13, 0x1, -R4 ;  /* 0x000000010d097824 */ /* 0x000fe200078e0a04 */
[----:B------:R-:W-:Y:S01]  /*0dd0*/  LOP3.LUT R0, R0, 0xfffffff8, RZ, 0xc0, !PT ;  /* 0xfffffff800007812 */ /* 0x000fe200078ec0ff */
[----:B------:R-:W-:Y:S01]  /*0de0*/  IMAD.SHL.U32 R4, R6, 0x40, RZ ;  /* 0x0000004006047824 */ /* 0x000fe200078e00ff */
[----:B------:R-:W-:Y:S01]  /*0df0*/  SHF.R.S32.HI R5, RZ, 0x1f, R6 ;  /* 0x0000001fff057819 */ /* 0x000fe20000011406 */
[----:B------:R-:W-:Y:S01]  /*0e00*/  IMAD.SHL.U32 R9, R9, 0x8, RZ ;  /* 0x0000000809097824 */ /* 0x000fe200078e00ff */
[----:B------:R-:W-:Y:S01]  /*0e10*/  STL [R1+0x8], RZ ;  /* 0x000008ff01007387 */ /* 0x000fe20000100800 */
[----:B------:R-:W-:Y:S01]  /*0e20*/  IMAD.IADD R12, R13, 0x1, -R3 ;  /* 0x000000010d0c7824 */ /* 0x000fe200078e0a03 */
[----:B------:R-:W-:Y:S01]  /*0e30*/  LEA.HI R5, R5, R6, RZ, 0x3 ;  /* 0x0000000605057211 */ /* 0x000fe200078f18ff */
[----:B------:R-:W-:Y:S01]  /*0e40*/  IMAD.IADD R0, R157, 0x1, -R0 ;  /* 0x000000019d007824 */ /* 0x000fe200078e0a00 */
[----:B------:R-:W-:Y:S01]  /*0e50*/  STL [R1+0x50], R9 ;  /* 0x0000500901007387 */ /* 0x000fe20000100800 */
[C---:B------:R-:W-:Y:S01]  /*0e60*/  IMAD.SHL.U32 R152, R12.reuse, 0x4, RZ ;  /* 0x000000040c987824 */ /* 0x040fe200078e00ff */
[C---:B------:R-:W-:Y:S01]  /*0e70*/  LEA.HI R3, R12.reuse, R12, RZ, 0x1 ;  /* 0x0000000c0c037211 */ /* 0x040fe200078f08ff */
[----:B------:R-:W-:Y:S01]  /*0e80*/  IMAD.SHL.U32 R5, R5, 0x40, RZ ;  /* 0x0000004005057824 */ /* 0x000fe200078e00ff */
[----:B------:R0:W-:Y:S01]  /*0e90*/  STL [R1+0x40], R0 ;  /* 0x0000400001007387 */ /* 0x0001e20000100800 */
[----:B------:R-:W-:Y:S01]  /*0ea0*/  IMAD.SHL.U32 R16, R12, 0x8, RZ ;  /* 0x000000080c107824 */ /* 0x000fe200078e00ff */
[----:B------:R-:W-:Y:S01]  /*0eb0*/  LOP3.LUT R3, R3, 0x1ffffffe, RZ, 0xc0, !PT ;  /* 0x1ffffffe03037812 */ /* 0x000fe200078ec0ff */
[----:B------:R-:W-:Y:S01]  /*0ec0*/  VIADD R6, R152, 0x10 ;  /* 0x0000001098067836 */ /* 0x000fe20000000000 */
[----:B------:R-:W-:Y:S01]  /*0ed0*/  LOP3.LUT R8, R8, 0x7ffffffc, RZ, 0xc0, !PT ;  /* 0x7ffffffc08087812 */ /* 0x000fe200078ec0ff */
[----:B------:R-:W-:Y:S01]  /*0ee0*/  VIADD R18, R16, 0x20 ;  /* 0x0000002010127836 */ /* 0x000fe20000000000 */
[----:B------:R-:W-:Y:S01]  /*0ef0*/  SHF.R.S32.HI R17, RZ, 0x1f, R16 ;  /* 0x0000001fff117819 */ /* 0x000fe20000011410 */
[----:B------:R-:W-:Y:S01]  /*0f00*/  IMAD.IADD R3, R12, 0x1, -R3 ;  /* 0x000000010c037824 */ /* 0x000fe200078e0a03 */
[----:B------:R-:W-:Y:S01]  /*0f10*/  STL [R1+0xc], R6 ;  /* 0x00000c0601007387 */ /* 0x000fe20000100800 */
[----:B0-----:R-:W-:-:S02]  /*0f20*/  LOP3.LUT R0, R4, 0x1c0, RZ, 0xc0, !PT ;  /* 0x000001c004007812 */ /* 0x001fc400078ec0ff */
[----:B------:R-:W-:Y:S02]  /*0f30*/  LOP3.LUT R4, R5, 0xfffffe00, RZ, 0xc0, !PT ;  /* 0xfffffe0005047812 */ /* 0x000fe400078ec0ff */
[----:B------:R-:W-:Y:S02]  /*0f40*/  SHF.R.U32.HI R9, RZ, 0x3, R0 ;  /* 0x00000003ff097819 */ /* 0x000fe40000011600 */
[----:B------:R-:W-:Y:S01]  /*0f50*/  LOP3.LUT R0, R0, 0x38, R16, 0xf8, !PT ;  /* 0x0000003800007812 */ /* 0x000fe200078ef810 */
[----:B------:R0:W-:Y:S01]  /*0f60*/  STL [R1+0x44], R4 ;  /* 0x0000440401007387 */ /* 0x0001e20000100800 */
[----:B------:R-:W-:Y:S02]  /*0f70*/  SHF.R.S32.HI R12, RZ, 0x1f, R18 ;  /* 0x0000001fff0c7819 */ /* 0x000fe40000011412 */
[----:B------:R-:W-:Y:S01]  /*0f80*/  LOP3.LUT R5, R4, R0, R9, 0xf6, !PT ;  /* 0x0000000004057212 */ /* 0x000fe200078ef609 */
[----:B------:R-:W-:Y:S02]  /*0f90*/  IMAD.IADD R0, R11, 0x1, -R8 ;  /* 0x000000010b007824 */ /* 0x000fe400078e0a08 */
[----:B------:R-:W-:Y:S01]  /*0fa0*/  STL [R1+0x4], R12 ;  /* 0x0000040c01007387 */ /* 0x000fe20000100800 */
[----:B0-----:R-:W-:Y:S01]  /*0fb0*/  SHF.R.S32.HI R4, RZ, 0x1f, R6 ;  /* 0x0000001fff047819 */ /* 0x001fe20000011406 */
[----:B------:R-:W-:-:S04]  /*0fc0*/  IMAD.SHL.U32 R6, R7, 0x8, RZ ;  /* 0x0000000807067824 */ /* 0x000fc800078e00ff */
[----:B------:R0:W-:Y:S04]  /*0fd0*/  STL [R1+0x54], R4 ;  /* 0x0000540401007387 */ /* 0x0001e80000100800 */
[----:B------:R1:W-:Y:S04]  /*0fe0*/  STL [R1], R0 ;  /* 0x0000000001007387 */ /* 0x0003e80000100800 */
[----:B------:R2:W-:Y:S01]  /*0ff0*/  STL [R1+0x60], R6 ;  /* 0x0000600601007387 */ /* 0x0005e20000100800 */
[----:B0-----:R-:W-:Y:S02]  /*1000*/  IMAD R4, R5, 0x2, R2 ;  /* 0x0000000205047824 */ /* 0x001fe400078e0202 */
[----:B-1----:R-:W-:-:S03]  /*1010*/  IMAD R0, R3, 0x8, R10 ;  /* 0x0000000803007824 */ /* 0x002fc600078e020a */
[----:B------:R2:W-:Y:S04]  /*1020*/  STL [R1+0x58], R4 ;  /* 0x0000580401007387 */ /* 0x0005e80000100800 */
[----:B------:R2:W-:Y:S02]  /*1030*/  STL [R1+0x30], R0 ;  /* 0x0000300001007387 */ /* 0x0005e40000100800 */
.L_x_14482:
[----:B------:R-:W-:Y:S05]  /*1040*/  YIELD ;  /* 0x0000000000007946 */ /* 0x000fea0003800000 */
[----:B------:R-:W-:Y:S01]  /*1050*/  ULDC.64 UR4, c[0x0][0xa28] ;  /* 0x00028a0000047ab9 */ /* 0x000fe20000000a00 */
[----:B0-2--5:R-:W0:Y:S01]  /*1060*/  LDC.64 R6, c[0x0][0xa08] ;  /* 0x00028200ff067b82 */ /* 0x025e220000000a00 */
        /* <DEDUP_REMOVED lines=11> */
[----:B0---4-:R-:W-:-:S06]  /*1120*/  IMAD.WIDE R10, R31, 0x4, R6 ;  /* 0x000000041f0a7825 */ /* 0x011fcc00078e0206 */
[----:B------:R-:W0:Y:S01]  /*1130*/  @P2 LDC.64 R8, c[0x0][0xa18] ;  /* 0x00028600ff082b82 */ /* 0x000e220000000a00 */
[----:B------:R-:W-:Y:S02]  /*1140*/  ULDC UR4, c[0x0][0x288] ;  /* 0x0000a20000047ab9 */ /* 0x000fe40000000800 */
[----:B------:R-:W-:Y:S01]  /*1150*/  IMAD.U32 R155, RZ, RZ, UR4 ;  /* 0x00000004ff9b7e24 */ /* 0x000fe2000f8e00ff */
[----:B------:R-:W-:Y:S02]  /*1160*/  ULDC.64 UR4, c[0x0][0x418] ;  /* 0x0001060000047ab9 */ /* 0x000fe40000000a00 */
[----:B------:R2:W5:Y:S01]  /*1170*/  @P0 LDG.E R68, desc[UR42][R10.64] ;  /* 0x0000002a0a440981 */ /* 0x000562000c1e1900 */
        /* <DEDUP_REMOVED lines=23> */
.L_x_14277:
        /* <DEDUP_REMOVED lines=10> */
.L_x_14278:
[----:B------:R-:W-:Y:S05]  /*1390*/  @!P0 BRA `(.L_x_14279) ;  /* 0x00000000000c8947 */ /* 0x000fea0003800000 */
[----:B------:R-:W2:Y:S04]  /*13a0*/  LDG.E R4, desc[UR42][R10.64] ;  /* 0x0000002a0a047981 */ /* 0x000ea8000c1e1900 */
[----:B------:R-:W2:Y:S02]  /*13b0*/  LDG.E R33, desc[UR42][R10.64+0x4] ;  /* 0x0000042a0a217981 */ /* 0x000ea4000c1e1900 */
[----:B--2---:R-:W-:-:S07]  /*13c0*/  IMAD.IADD R33, R33, 0x1, -R4 ;  /* 0x0000000121217824 */ /* 0x004fce00078e0a04 */
.L_x_14279:
        /* <DEDUP_REMOVED lines=48> */
.L_x_14282:
[----:B------:R-:W-:-:S13]  /*16d0*/  ISETP.NE.AND P0, PT, R5, 0x1, PT ;  /* 0x000000010500780c */ /* 0x000fda0003f05270 */
[----:B------:R-:W0:Y:S02]  /*16e0*/  @P0 LDC.64 R6, c[0x0][0x9e8] ;  /* 0x00027a00ff060b82 */ /* 0x000e240000000a00 */
[----:B0-----:R-:W-:-:S05]  /*16f0*/  @P0 IMAD.HI.U32 R6, R0, R6, RZ ;  /* 0x0000000600060227 */ /* 0x001fca00078e00ff */
[----:B------:R-:W-:-:S07]  /*1700*/  @P0 SHF.R.U32.HI R0, RZ, R7, R6 ;  /* 0x00000007ff000219 */ /* 0x000fce0000011606 */
.L_x_14283:
[----:B------:R-:W-:Y:S05]  /*1710*/  BSYNC B0 ;  /* 0x0000000000007941 */ /* 0x000fea0003800000 */
.L_x_14281:
[----:B------:R-:W-:-:S05]  /*1720*/  IMAD R3, R0, R5, R5 ;  /* 0x0000000500037224 */ /* 0x000fca00078e0205 */
[----:B------:R-:W-:-:S07]  /*1730*/  VIMNMX R4, R4, R3, PT ;  /* 0x0000000304047248 */ /* 0x000fce0003fe0100 */
.L_x_14280:
        /* <DEDUP_REMOVED lines=20> */
.L_x_14286:
[----:B------:R-:W-:-:S13]  /*1880*/  ISETP.NE.AND P0, PT, R5, 0x1, PT ;  /* 0x000000010500780c */ /* 0x000fda0003f05270 */
[----:B------:R-:W0:Y:S02]  /*1890*/  @P0 LDC.64 R6, c[0x0][0x9e8] ;  /* 0x00027a00ff060b82 */ /* 0x000e240000000a00 */
[----:B0-----:R-:W-:-:S05]  /*18a0*/  @P0 IMAD.HI.U32 R6, R0, R6, RZ ;  /* 0x0000000600060227 */ /* 0x001fca00078e00ff */
[----:B------:R-:W-:-:S07]  /*18b0*/  @P0 SHF.R.U32.HI R0, RZ, R7, R6 ;  /* 0x00000007ff000219 */ /* 0x000fce0000011606 */
.L_x_14287:
[----:B------:R-:W-:Y:S05]  /*18c0*/  BSYNC B0 ;  /* 0x0000000000007941 */ /* 0x000fea0003800000 */
.L_x_14285:
[----:B------:R-:W-:-:S05]  /*18d0*/  IMAD R0, R0, R5, RZ ;  /* 0x0000000500007224 */ /* 0x000fca00078e02ff */
[----:B------:R-:W-:-:S07]  /*18e0*/  VIMNMX R3, R3, R0, !PT ;  /* 0x0000000003037248 */ /* 0x000fce0007fe0100 */
.L_x_14284:
        /* <DEDUP_REMOVED lines=43> */
.L_x_14290:
[----:B------:R-:W-:Y:S05]  /*1ba0*/  BSYNC B6 ;  /* 0x0000000000067941 */ /* 0x000fea0003800000 */
.L_x_14289:
        /* <DEDUP_REMOVED lines=20> */
.L_x_14292:
[----:B------:R-:W-:Y:S05]  /*1cf0*/  BSYNC B6 ;  /* 0x0000000000067941 */ /* 0x000fea0003800000 */
.L_x_14291:
[----:B------:R-:W-:Y:S01]  /*1d00*/  ULDC.64 UR4, c[0x0][0x9f8] ;  /* 0x00027e0000047ab9 */ /* 0x000fe20000000a00 */
[----:B------:R-:W2:Y:S01]  /*1d10*/  LDL R34, [R1+0x40] ;  /* 0x0000400001227983 */ /* 0x000ea20000100800 */
[----:B------:R-:W-:Y:S01]  /*1d20*/  ISETP.NE.U32.AND P0, PT, RZ, UR4, PT ;  /* 0x00000004ff007c0c */ /* 0x000fe2000bf05070 */
[----:B------:R-:W-:Y:S01]  /*1d30*/  IMAD.MOV.U32 R69, RZ, RZ, R31 ;  /* 0x000000ffff457224 */ /* 0x000fe200078e001f */
[----:B------:R-:W0:Y:S01]  /*1d40*/  LDC.64 R66, c[0x0][0x3f8] ;  /* 0x0000fe00ff427b82 */ /* 0x000e220000000a00 */
[----:B------:R-:W3:Y:S01]  /*1d50*/  LDL R32, [R1+0x44] ;  /* 0x0000440001207983 */ /* 0x000ee20000100800 */
[----:B------:R-:W-:-:S06]  /*1d60*/  ISETP.NE.AND.EX P0, PT, RZ, UR5, PT, P0 ;  /* 0x00000005ff007c0c */ /* 0x000fcc000bf05300 */
[----:B------:R-:W1:Y:S08]  /*1d70*/  LDC.64 R4, c[0x0][0x408] ;  /* 0x00010200ff047b82 */ /* 0x000e700000000a00 */
[----:B------:R-:W4:Y:S02]  /*1d80*/  @P0 LDC.64 R6, c[0x0][0x9f8] ;  /* 0x00027e00ff060b82 */ /* 0x000f240000000a00 */
[----:B----4-:R-:W-:Y:S01]  /*1d90*/  @P0 IMAD.WIDE R6, R31, 0x4, R6 ;  /* 0x000000041f060825 */ /* 0x010fe200078e0206 */
[----:B------:R-:W4:Y:S05]  /*1da0*/  S2R R20, SR_TID.X ;  /* 0x0000000000147919 */ /* 0x000f2a0000002100 */
[----:B------:R-:W4:Y:S01]  /*1db0*/  LDC R31, c[0x0][0x3f4] ;  /* 0x0000fd00ff1f7b82 */ /* 0x000f220000000800 */
[----:B------:R4:W3:Y:S01]  /*1dc0*/  @P0 LDG.E R69, desc[UR42][R6.64] ;  /* 0x0000002a06450981 */ /* 0x0008e2000c1e1900 */
[----:B------:R-:W-:Y:S01]  /*1dd0*/  SHF.R.S32.HI R3, RZ, 0x1f, R157 ;  /* 0x0000001fff037819 */ /* 0x000fe2000001149d */
[----:B0-----:R-:W-:Y:S01]  /*1de0*/  IMAD.WIDE.U32 R10, R157, R66, R16 ;  /* 0x000000429d0a7225 */ /* 0x001fe200078e0010 */
[----:B------:R-:W-:-:S02]  /*1df0*/  SHF.R.S32.HI R153, RZ, 0x1f, R152 ;  /* 0x0000001fff997819 */ /* 0x000fc40000011498 */
[----:B-1----:R-:W-:Y:S01]  /*1e00*/  SHF.L.U64.HI R64, R4, 0x7, R5 ;  /* 0x0000000704407819 */ /* 0x002fe20000010205 */
[-C--:B------:R-:W-:Y:S01]  /*1e10*/  IMAD R0, R3, R66.reuse, RZ ;  /* 0x0000004203007224 */ /* 0x080fe200078e02ff */
[----:B------:R-:W-:Y:S01]  /*1e20*/  LOP3.LUT R23, R23, 0xfffffffd, RZ, 0xc0, !PT ;  /* 0xfffffffd17177812 */ /* 0x000fe200078ec0ff */
[----:B------:R-:W-:Y:S01]  /*1e30*/  IMAD.WIDE.U32 R8, R157, R66, R152 ;  /* 0x000000429d087225 */ /* 0x000fe200078e0098 */
[----:B------:R-:W-:-:S03]  /*1e40*/  SHF.R.S32.HI R62, RZ, 0x1f, R30 ;  /* 0x0000001fff3e7819 */ /* 0x000fc6000001141e */
[----:B------:R-:W-:Y:S02]  /*1e50*/  IMAD R15, R157, R67, R0 ;  /* 0x000000439d0f7224 */ /* 0x000fe400078e0200 */
[-C--:B------:R-:W-:Y:S02]  /*1e60*/  IMAD R0, R3, R4.reuse, RZ ;  /* 0x0000000403007224 */ /* 0x080fe400078e02ff */
[----:B------:R-:W-:Y:S02]  /*1e70*/  IMAD.IADD R9, R9, 0x1, R15 ;  /* 0x0000000109097824 */ /* 0x000fe400078e020f */
[----:B------:R-:W-:Y:S01]  /*1e80*/  IMAD.IADD R11, R15, 0x1, R11 ;  /* 0x000000010f0b7824 */ /* 0x000fe200078e020b */
[----:B-----5:R-:W-:Y:S01]  /*1e90*/  SHF.R.S32.HI R15, RZ, 0x1f, R24 ;  /* 0x0000001fff0f7819 */ /* 0x020fe20000011418 */
[C---:B------:R-:W-:Y:S01]  /*1ea0*/  IMAD R21, R157.reuse, R5, R0 ;  /* 0x000000059d157224 */ /* 0x040fe200078e0200 */
[----:B----4-:R-:W-:Y:S01]  /*1eb0*/  ISETP.GE.AND P0, PT, R16, R31, PT ;  /* 0x0000001f1000720c */ /* 0x010fe20003f06270 */
[----:B------:R-:W-:-:S03]  /*1ec0*/  IMAD.WIDE.U32 R6, R157, R4, R152 ;  /* 0x000000049d067225 */ /* 0x000fc600078e0098 */
[----:B------:R-:W-:Y:S01]  /*1ed0*/  SEL R3, R31, RZ, P0 ;  /* 0x000000ff1f037207 */ /* 0x000fe20000000000 */
[----:B------:R-:W-:Y:S02]  /*1ee0*/  IMAD R14, R15, R66, RZ ;  /* 0x000000420f0e7224 */ /* 0x000fe400078e02ff */
[----:B------:R-:W-:Y:S01]  /*1ef0*/  VIADD R36, R20, 0xffffff80 ;  /* 0xffffff8014247836 */ /* 0x000fe20000000000 */
[----:B------:R-:W-:Y:S01]  /*1f00*/  SHF.R.U32.HI R35, RZ, 0x7, R20 ;  /* 0x00000007ff237819 */ /* 0x000fe20000011614 */
[----:B------:R-:W-:Y:S02]  /*1f10*/  IMAD.IADD R3, R16, 0x1, R3 ;  /* 0x0000000110037824 */ /* 0x000fe400078e0203 */
[----:B------:R-:W-:Y:S01]  /*1f20*/  IMAD.WIDE.U32 R12, R157, R4, R16 ;  /* 0x000000049d0c7225 */ /* 0x000fe200078e0010 */
[C---:B------:R-:W-:Y:S02]  /*1f30*/  ISETP.NE.AND P6, PT, R35.reuse, 0x1, PT ;  /* 0x000000012300780c */ /* 0x040fe40003fc5270 */
[----:B------:R-:W-:Y:S01]  /*1f40*/  SHF.R.S32.HI R0, RZ, 0x1f, R3 ;  /* 0x0000001fff007819 */ /* 0x000fe20000011403 */
[----:B------:R-:W-:-:S02]  /*1f50*/  VIADD R60, R35, 0x8 ;  /* 0x00000008233c7836 */ /* 0x000fc40000000000 */
[----:B------:R-:W-:Y:S01]  /*1f60*/  VIADD R35, R157, 0x60 ;  /* 0x000000609d237836 */ /* 0x000fe20000000000 */
[----:B------:R-:W-:Y:S01]  /*1f70*/  LEA.HI R0, R0, R3, RZ, 0x3 ;  /* 0x0000000300007211 */ /* 0x000fe200078f18ff */
[-C--:B------:R-:W-:Y:S02]  /*1f80*/  IMAD R15, R15, R4.reuse, RZ ;  /* 0x000000040f0f7224 */ /* 0x080fe400078e02ff */
[----:B------:R-:W-:Y:S02]  /*1f90*/  IMAD.SHL.U32 R35, R35, 0x40, RZ ;  /* 0x0000004023237824 */ /* 0x000fe400078e00ff */
[----:B------:R-:W-:Y:S02]  /*1fa0*/  VIADD R20, R20, 0xffffff80 ;  /* 0xffffff8014147836 */ /* 0x000fe40000000000 */
[----:B------:R-:W-:Y:S01]  /*1fb0*/  IMAD.IADD R7, R7, 0x1, R21 ;  /* 0x0000000107077824 */ /* 0x000fe200078e0215 */
[----:B------:R-:W-:Y:S01]  /*1fc0*/  LOP3.LUT R35, R35, 0x1c0, RZ, 0xc0, !PT ;  /* 0x000001c023237812 */ /* 0x000fe200078ec0ff */
[----:B------:R-:W-:Y:S01]  /*1fd0*/  IMAD.IADD R13, R21, 0x1, R13 ;  /* 0x00000001150d7824 */ /* 0x000fe200078e020d */
[----:B------:R-:W-:Y:S05]  /*1fe0*/  @!P6 WARPSYNC.ALL ;  /* 0x000000000000e948 */ /* 0x000fea0003800000 */
[C---:B------:R-:W-:Y:S01]  /*1ff0*/  IMAD R15, R24.reuse, R5, R15 ;  /* 0x00000005180f7224 */ /* 0x040fe200078e020f */
[----:B------:R-:W-:Y:S01]  /*2000*/  LOP3.LUT R5, R35, 0x38, R0, 0xf8, !PT ;  /* 0x0000003823057812 */ /* 0x000fe200078ef800 */
[----:B------:R-:W-:Y:S01]  /*2010*/  VIADD R35, R157, 0x60 ;  /* 0x000000609d237836 */ /* 0x000fe20000000000 */
[----:B------:R-:W-:Y:S01]  /*2020*/  ULDC UR4, c[0x0][0x2f4] ;  /* 0x0000bd0000047ab9 */ /* 0x000fe20000000800 */
[----:B------:R-:W-:Y:S01]  /*2030*/  IMAD.WIDE.U32 R52, R24, R4, R6 ;  /* 0x0000000418347225 */ /* 0x000fe200078e0006 */
[----:B------:R-:W-:-:S02]  /*2040*/  LOP3.LUT R6, R0, 0xfffffff8, RZ, 0xc0, !PT ;  /* 0xfffffff800067812 */ /* 0x000fc400078ec0ff */
[----:B------:R-:W-:Y:S01]  /*2050*/  ISETP.GE.AND P2, PT, R18, UR4, PT ;  /* 0x0000000412007c0c */ /* 0x000fe2000bf46270 */
[----:B------:R-:W-:-:S04]  /*2060*/  IMAD.WIDE.U32 R54, R24, R4, R12 ;  /* 0x0000000418367225 */ /* 0x000fc800078e000c */
[----:B------:R-:W-:Y:S02]  /*2070*/  IMAD.SHL.U32 R63, R4, 0x80, RZ ;  /* 0x00000080043f7824 */ /* 0x000fe400078e00ff */
[----:B------:R-:W-:Y:S02]  /*2080*/  IMAD.SHL.U32 R35, R35, 0x40, RZ ;  /* 0x0000004023237824 */ /* 0x000fe400078e00ff */
[----:B------:R-:W-:-:S03]  /*2090*/  IMAD.WIDE.U32 R48, R24, R66, R8 ;  /* 0x0000004218307225 */ /* 0x000fc600078e0008 */
[----:B------:R-:W-:Y:S01]  /*20a0*/  LOP3.LUT R35, R35, 0x1c0, RZ, 0xc0, !PT ;  /* 0x000001c023237812 */ /* 0x000fe200078ec0ff */
[----:B------:R-:W-:Y:S01]  /*20b0*/  IMAD R21, R24, R67, R14 ;  /* 0x0000004318157224 */ /* 0x000fe200078e020e */
[----:B------:R-:W-:Y:S01]  /*20c0*/  SHF.L.U64.HI R67, R66, 0x7, R67 ;  /* 0x0000000742437819 */ /* 0x000fe20000010243 */
[----:B------:R-:W-:Y:S01]  /*20d0*/  IMAD.WIDE.U32 R50, R24, R66, R10 ;  /* 0x0000004218327225 */ /* 0x000fe200078e000a */
[----:B------:R-:W-:-:S03]  /*20e0*/  SHF.R.U32.HI R35, RZ, 0x3, R35 ;  /* 0x00000003ff237819 */ /* 0x000fc60000011623 */
[----:B------:R-:W-:Y:S01]  /*20f0*/  IMAD.SHL.U32 R58, R31, 0x2, RZ ;  /* 0x000000021f3a7824 */ /* 0x000fe200078e00ff */
[----:B------:R-:W-:Y:S01]  /*2100*/  LOP3.LUT R8, R5, R35, RZ, 0x3c, !PT ;  /* 0x0000002305087212 */ /* 0x000fe200078e3cff */
[----:B------:R-:W-:Y:S01]  /*2110*/  IMAD.IADD R31, R49, 0x1, R21 ;  /* 0x00000001311f7824 */ /* 0x000fe200078e0215 */
[----:B------:R-:W-:Y:S01]  /*2120*/  SHF.R.S32.HI R5, RZ, 0x3, R0 ;  /* 0x00000003ff057819 */ /* 0x000fe20000011400 */
[----:B------:R-:W-:Y:S02]  /*2130*/  IMAD.IADD R68, R68, 0x1, R33 ;  /* 0x0000000144447824 */ /* 0x000fe400078e0221 */
[----:B------:R-:W-:Y:S02]  /*2140*/  IMAD.SHL.U32 R66, R66, 0x80, RZ ;  /* 0x0000008042427824 */ /* 0x000fe400078e00ff */
[----:B------:R-:W-:Y:S02]  /*2150*/  IMAD.IADD R21, R21, 0x1, R51 ;  /* 0x0000000115157824 */ /* 0x000fe400078e0233 */
[----:B------:R-:W-:-:S02]  /*2160*/  IMAD.IADD R7, R15, 0x1, R55 ;  /* 0x000000010f077824 */ /* 0x000fc400078e0237 */
[C---:B--2---:R-:W-:Y:S01]  /*2170*/  IMAD.SHL.U32 R65, R34.reuse, 0x40, RZ ;  /* 0x0000004022417824 */ /* 0x044fe200078e00ff */
[----:B------:R-:W-:Y:S01]  /*2180*/  @!P6 BAR.SYNC.DEFER_BLOCKING 0x9, 0x100 ;  /* 0x024400000000eb1d */ /* 0x000fe20000010000 */
[----:B------:R-:W-:Y:S02]  /*2190*/  LOP3.LUT P1, RZ, R34, 0x4, RZ, 0xc0, !PT ;  /* 0x0000000422ff7812 */ /* 0x000fe4000782c0ff */
[----:B------:R-:W-:Y:S02]  /*21a0*/  SHF.R.S32.HI R34, RZ, 0x1f, R36 ;  /* 0x0000001fff227819 */ /* 0x000fe40000011424 */
[----:B------:R-:W-:Y:S02]  /*21b0*/  LOP3.LUT R65, R65, 0x1c0, RZ, 0xc0, !PT ;  /* 0x000001c041417812 */ /* 0x000fe400078ec0ff */
[----:B------:R-:W-:Y:S02]  /*21c0*/  LEA.HI R34, R34, R36, RZ, 0x2 ;  /* 0x0000002422227211 */ /* 0x000fe400078f10ff */
[----:B------:R-:W-:-:S02]  /*21d0*/  SHF.R.U32.HI R61, RZ, 0x3, R65 ;  /* 0x00000003ff3d7819 */ /* 0x000fc40000011641 */
[----:B------:R-:W-:Y:S02]  /*21e0*/  LOP3.LUT R34, R34, 0xfffffffc, RZ, 0xc0, !PT ;  /* 0xfffffffc22227812 */ /* 0x000fe400078ec0ff */
[----:B------:R-:W-:Y:S02]  /*21f0*/  LOP3.LUT R4, R65, 0x18, R16, 0xf8, !PT ;  /* 0x0000001841047812 */ /* 0x000fe400078ef810 */
[----:B------:R-:W-:Y:S01]  /*2200*/  @P1 LOP3.LUT R23, R23, 0x2, RZ, 0xfc, !PT ;  /* 0x0000000217171812 */ /* 0x000fe200078efcff */
[----:B------:R-:W-:Y:S01]  /*2210*/  IMAD.IADD R34, R36, 0x1, -R34 ;  /* 0x0000000124227824 */ /* 0x000fe200078e0a22 */
[----:B------:R-:W-:Y:S02]  /*2220*/  LOP3.LUT R4, R4, R61, RZ, 0x3c, !PT ;  /* 0x0000003d04047212 */ /* 0x000fe400078e3cff */
[----:B------:R-:W-:Y:S01]  /*2230*/  ISETP.GE.AND P1, PT, R16, UR4, PT ;  /* 0x0000000410007c0c */ /* 0x000fe2000bf26270 */
[----:B------:R-:W-:Y:S01]  /*2240*/  IMAD R59, R34, 0x60, R157 ;  /* 0x00000060223b7824 */ /* 0x000fe200078e029d */
[----:B------:R-:W-:-:S04]  /*2250*/  SHF.R.S32.HI R34, RZ, 0x1f, R20 ;  /* 0x0000001fff227819 */ /* 0x000fc80000011414 */
[----:B------:R-:W-:Y:S01]  /*2260*/  LEA.HI R34, R34, R20, RZ, 0x5 ;  /* 0x0000001422227211 */ /* 0x000fe200078f28ff */
[----:B------:R-:W-:-:S03]  /*2270*/  IMAD.IADD R20, R53, 0x1, R15 ;  /* 0x0000000135147824 */ /* 0x000fc600078e020f */
[----:B------:R-:W-:-:S05]  /*2280*/  SHF.R.S32.HI R34, RZ, 0x5, R34 ;  /* 0x00000005ff227819 */ /* 0x000fca0000011422 */
[----:B------:R-:W-:Y:S01]  /*2290*/  IMAD R57, R34, 0x200, R4 ;  /* 0x0000020022397824 */ /* 0x000fe200078e0204 */
[----:B------:R-:W-:Y:S01]  /*22a0*/  LOP3.LUT R4, R65, 0x38, R0, 0xf8, !PT ;  /* 0x0000003841047812 */ /* 0x000fe200078ef800 */
[----:B---3--:R-:W-:-:S03]  /*22b0*/  IMAD.IADD R0, R32, 0x1, R8 ;  /* 0x0000000120007824 */ /* 0x008fc600078e0208 */
[----:B------:R-:W-:Y:S02]  /*22c0*/  LOP3.LUT R3, R4, R61, RZ, 0x3c, !PT ;  /* 0x0000003d04037212 */ /* 0x000fe400078e3cff */
[----:B------:R-:W-:-:S03]  /*22d0*/  SHF.R.S32.HI R4, RZ, 0x1f, R6 ;  /* 0x0000001fff047819 */ /* 0x000fc60000011406 */
[----:B------:R-:W-:Y:S01]  /*22e0*/  IMAD R3, R34, 0x200, R3 ;  /* 0x0000020022037824 */ /* 0x000fe200078e0203 */
[----:B------:R-:W-:-:S07]  /*22f0*/  SHF.R.S32.HI R56, RZ, 0x1f, R69 ;  /* 0x0000001fff387819 */ /* 0x000fce0000011445 */
.L_x_14348:
[----:B--2-4-:R-:W2:Y:S01]  /*2300*/  LDL R33, [R1+0x40] ;  /* 0x0000400001217983 */ /* 0x014ea20000100800 */
[----:B0-----:R-:W0:Y:S01]  /*2310*/  LDC R74, c[0x0][0x430] ;  /* 0x00010c00ff4a7b82 */ /* 0x001e220000000800 */
[----:B------:R-:W-:Y:S02]  /*2320*/  VIADD R26, R26, 0xffffffff ;  /* 0xffffffff1a1a7836 */ /* 0x000fe40000000000 */
[----:B------:R-:W-:Y:S02]  /*2330*/  IMAD.MOV.U32 R73, RZ, RZ, RZ ;  /* 0x000000ffff497224 */ /* 0x000fe400078e00ff */
        /* <DEDUP_REMOVED lines=14> */
[----:B------:R-:W-:Y:S01]  /*2420*/  @!P3 SHF.R.S32.HI R13, RZ, 0x1f, R12 ;  /* 0x0000001fff0db819 */ /* 0x000fe2000001140c */
[C---:B------:R-:W-:Y:S02]  /*2430*/  @!P3 IMAD R15, R69.reuse, R11, R14 ;  /* 0x0000000b450fb224 */ /* 0x040fe400078e020e */
[----:B------:R-:W-:-:S04]  /*2440*/  @!P3 IMAD.WIDE.U32 R10, R69, R10, R12 ;  /* 0x0000000a450ab225 */ /* 0x000fc800078e000c */
[----:B------:R-:W-:Y:S01]  /*2450*/  @!P3 IMAD.IADD R11, R11, 0x1, R15 ;  /* 0x000000010b0bb824 */ /* 0x000fe200078e020f */
[----:B---3--:R-:W-:-:S04]  /*2460*/  @!P3 LEA R8, P4, R10, R8, 0x2 ;  /* 0x000000080a08b211 */ /* 0x008fc800078810ff */
[----:B------:R-:W-:-:S05]  /*2470*/  @!P3 LEA.HI.X R9, R10, R9, R11, 0x2, P4 ;  /* 0x000000090a09b211 */ /* 0x000fca00020f140b */
[----:B-----5:R0:W5:Y:S01]  /*2480*/  @!P3 LDG.E R73, desc[UR42][R8.64] ;  /* 0x0000002a0849b981 */ /* 0x020162000c1e1900 */
[----:B------:R-:W-:Y:S01]  /*2490*/  ISETP.GT.AND P3, PT, R26, R27, PT ;  /* 0x0000001b1a00720c */ /* 0x000fe20003f64270 */
[----:B------:R-:W-:Y:S01]  /*24a0*/  IMAD R72, R22, 0x2000, R57 ;  /* 0x0000200016487824 */ /* 0x000fe200078e0239 */
[----:B------:R-:W-:Y:S01]  /*24b0*/  LOP3.LUT R23, R23, 0xfffffffe, RZ, 0xc0, !PT ;  /* 0xfffffffe17177812 */ /* 0x000fe200078ec0ff */
[----:B------:R-:W-:Y:S01]  /*24c0*/  IMAD.MOV R11, RZ, RZ, -R12 ;  /* 0x000000ffff0b7224 */ /* 0x000fe200078e0a0c */
[----:B------:R-:W-:Y:S05]  /*24d0*/  YIELD ;  /* 0x0000000000007946 */ /* 0x000fea0003800000 */
[----:B------:R-:W-:Y:S01]  /*24e0*/  VIADD R10, R72, 0x20 ;  /* 0x00000020480a7836 */ /* 0x000fe20000000000 */
[----:B------:R-:W-:Y:S01]  /*24f0*/  BSSY B0, `(.L_x_14293) ;  /* 0x0000331000007945 */ /* 0x000fe20003800000 */
[----:B------:R-:W-:-:S02]  /*2500*/  IMAD R74, R74, R11, R32 ;  /* 0x0000000b4a4a7224 */ /* 0x000fc400078e0220 */
[----:B------:R-:W-:Y:S02]  /*2510*/  @P3 LOP3.LUT R23, R23, 0x1, RZ, 0xfc, !PT ;  /* 0x0000000117173812 */ /* 0x000fe400078efcff */
[----:B------:R-:W-:Y:S02]  /*2520*/  ISETP.GE.AND P3, PT, R80, 0x1, PT ;  /* 0x000000015000780c */ /* 0x000fe40003f66270 */
[----:B--2---:R-:W-:-:S13]  /*2530*/  LOP3.LUT P5, RZ, R33, 0x4, RZ, 0xc0, !PT ;  /* 0x0000000421ff7812 */ /* 0x004fda00078ac0ff */
        /* <DEDUP_REMOVED lines=16> */
[C---:B------:R-:W-:Y:S01]  /*2640*/  IMAD R11, R73.reuse, UR5, R10 ;  /* 0x00000005490b7c24 */ /* 0x040fe2000f8e020a */
[----:B------:R-:W-:Y:S01]  /*2650*/  SHF.R.S32.HI R10, RZ, 0x1f, R26 ;  /* 0x0000001fff0a7819 */ /* 0x000fe2000001141a */
        /* <DEDUP_REMOVED lines=20> */
[----:B------:R0:W5:Y:S01]  /*27a0*/  LDL R83, [R1+0xc] ;  /* 0x00000c0001537983 */ /* 0x0001620000100800 */
        /* <DEDUP_REMOVED lines=10> */
[----:B0-----:R-:W-:Y:S06]  /*2850*/  @P3 BRA `(.L_x_14297) ;  /* 0x0000000000503947 */ /* 0x001fec0003800000 */
        /* <DEDUP_REMOVED lines=16> */
[----:B------:R0:W5:Y:S02]  /*2960*/  @!P4 LDG.E.64 R46, desc[UR42][R14.64] ;  /* 0x0000002a0e2ec981 */ /* 0x000164000c1e1b00 */
[----:B-----5:R-:W-:-:S13]  /*2970*/  ISETP.GE.AND P4, PT, R83, R80, PT ;  /* 0x000000505300720c */ /* 0x020fda0003f86270 */
[----:B------:R0:W5:Y:S04]  /*2980*/  @!P4 LDG.E.64 R40, desc[UR42][R12.64+0x20] ;  /* 0x0000202a0c28c981 */ /* 0x000168000c1e1b00 */
[----:B------:R0:W5:Y:S02]  /*2990*/  @!P4 LDG.E.64 R42, desc[UR42][R14.64+0x20] ;  /* 0x0000202a0e2ac981 */ /* 0x000164000c1e1b00 */
.L_x_14297:
[----:B------:R-:W-:Y:S05]  /*29a0*/  BSYNC B1 ;  /* 0x0000000000017941 */ /* 0x000fea0003800000 */
.L_x_14296:
[----:B0-----:R-:W-:Y:S01]  /*29b0*/  VIADD R12, R157, 0x60 ;  /* 0x000000609d0c7836 */ /* 0x001fe20000000000 */
[----:B------:R-:W-:Y:S01]  /*29c0*/  BSSY B1, `(.L_x_14298) ;  /* 0x0000021000017945 */ /* 0x000fe20003800000 */
[----:B-----5:R-:W-:Y:S02]  /*29d0*/  IMAD.MOV.U32 R81, RZ, RZ, R40 ;  /* 0x000000ffff517224 */ /* 0x020fe400078e0028 */
[----:B------:R-:W-:Y:S01]  /*29e0*/  IMAD.MOV.U32 R82, RZ, RZ, R41 ;  /* 0x000000ffff527224 */ /* 0x000fe200078e0029 */
[----:B------:R-:W-:-:S13]  /*29f0*/  ISETP.GE.AND P4, PT, R12, R77, PT ;  /* 0x0000004d0c00720c */ /* 0x000fda0003f86270 */
[----:B------:R-:W-:Y:S05]  /*2a00*/  @P4 BRA `(.L_x_14299) ;  /* 0x0000000000704947 */ /* 0x000fea0003800000 */
[----:B------:R-:W0:Y:S01]  /*2a10*/  LDC.64 R12, c[0x0][0x3f8] ;  /* 0x0000fe00ff0c7b82 */ /* 0x000e220000000a00 */
[----:B------:R-:W-:Y:S01]  /*2a20*/  IMAD.MOV.U32 R11, RZ, RZ, R70 ;  /* 0x000000ffff0b7224 */ /* 0x000fe200078e0046 */
[----:B------:R-:W-:Y:S01]  /*2a30*/  ULDC.64 UR4, c[0x0][0x3e8] ;  /* 0x0000fa0000047ab9 */ /* 0x000fe20000000a00 */
[----:B------:R-:W-:Y:S01]  /*2a40*/  IMAD.MOV.U32 R9, RZ, RZ, R79 ;  /* 0x000000ffff097224 */ /* 0x000fe200078e004f */
[----:B------:R-:W-:Y:S02]  /*2a50*/  CS2R R36, SRZ ;  /* 0x0000000000247805 */ /* 0x000fe4000001ff00 */
[----:B------:R-:W-:Y:S01]  /*2a60*/  CS2R R38, SRZ ;  /* 0x0000000000267805 */ /* 0x000fe2000001ff00 */
        /* <DEDUP_REMOVED lines=22> */
.L_x_14299:
[----:B------:R-:W-:Y:S05]  /*2bd0*/  BSYNC B1 ;  /* 0x0000000000017941 */ /* 0x000fea0003800000 */
.L_x_14298:
        /* <DEDUP_REMOVED lines=31> */
[----:B------:R-:W-:Y:S01]  /*2dd0*/  PRMT R92, R11, 0x7610, R92 ;  /* 0x000076100b5c7816 */ /* 0x000fe2000000005c */
[----:B------:R-:W-:Y:S06]  /*2de0*/  @!P5 BRA `(.L_x_14300) ;  /* 0x000000000004d947 */ /* 0x000fec0003800000 */
[----:B------:R-:W-:Y:S01]  /*2df0*/  BPT.TRAP 0x1 ;  /* 0x000000040000795c */ /* 0x000fe20000300000 */
.L_x_14300:
[----:B------:R-:W2:Y:S01]  /*2e00*/  LDL R8, [R1+0x8] ;  /* 0x0000080001087983 */ /* 0x000ea20000100800 */
[----:B------:R-:W-:Y:S01]  /*2e10*/  IMAD R70, R22, 0x8, R2 ;  /* 0x0000000816467824 */ /* 0x000fe200078e0202 */
[----:B------:R-:W-:Y:S01]  /*2e20*/  BSSY B1, `(.L_x_14301) ;  /* 0x0000004000017945 */ /* 0x000fe20003800000 */
[----:B--2---:R-:W-:-:S04]  /*2e30*/  SHF.L.U32 R79, R8, 0x1f, RZ ;  /* 0x0000001f084f7819 */ /* 0x004fc800000006ff */
[----:B------:R-:W0:Y:S02]  /*2e40*/  SYNCS.PHASECHK.TRANS64.TRYWAIT P6, [R70+URZ+0x16890], R79 ;  /* 0x0168904f460075a7 */ /* 0x000e2400080c017f */
[----:B0-----:R-:W-:Y:S05]  /*2e50*/  @!P6 BRA `(.L_x_14302) ;  /* 0x000001d4009ce947 */ /* 0x001fea0003800000 */
.L_x_14613:
[----:B------:R-:W-:Y:S05]  /*2e60*/  BSYNC B1 ;  /* 0x0000000000017941 */ /* 0x000fea0003800000 */
.L_x_14301:
[----:B------:R-:W-:-:S03]  /*2e70*/  UMOV UR4, 0xffffffff ;  /* 0xffffffff00047882 */ /* 0x000fc60000000000 */
[----:B------:R-:W-:Y:S05]  /*2e80*/  BRA.DIV UR4, `(.L_x_14303) ;  /* 0x000001d604a47947 */ /* 0x000fea000b800000 */
[----:B------:R1:W2:Y:S04]  /*2e90*/  SHFL.IDX PT, R81, R85, RZ, 0x1c1f ;  /* 0x001c1fff55517589 */ /* 0x0002a800000e0000 */
[----:B------:R1:W3:Y:S02]  /*2ea0*/  SHFL.IDX PT, R14, R84, RZ, 0x1c1f ;  /* 0x001c1fff540e7589 */ /* 0x0002e400000e0000 */
.L_x_14617:
        /* <DEDUP_REMOVED lines=12> */
[----:B0-----:R-:W-:Y:S01]  /*2f70*/  IMAD.U32 R44, R10, 0x10000, RZ ;  /* 0x000100000a2c7824 */ /* 0x001fe200078e00ff */
        /* <DEDUP_REMOVED lines=13> */
[C---:B------:R-:W-:Y:S01]  /*3050*/  IMAD.U32 R10, R11.reuse, 0x10000, RZ ;  /* 0x000100000b0a7824 */ /* 0x040fe200078e00ff */
[----:B------:R-:W-:Y:S01]  /*3060*/  LOP3.LUT R15, R11, 0xffff0000, RZ, 0xc0, !PT ;  /* 0xffff00000b0f7812 */ /* 0x000fe200078ec0ff */
[----:B------:R-:W-:-:S02]  /*3070*/  IMAD.U32 R11, R9, 0x10000, RZ ;  /* 0x00010000090b7824 */ /* 0x000fc400078e00ff */
[-C--:B------:R-:W-:Y:S01]  /*3080*/  FMUL.FTZ R45, R45, R98.reuse ;  /* 0x000000622d2d7220 */ /* 0x080fe20000410000 */
[----:B------:R-:W-:Y:S02]  /*3090*/  IMAD.U32 R99, R97, 0x10000, RZ ;  /* 0x0001000061637824 */ /* 0x000fe400078e00ff */
[----:B------:R-:W-:Y:S01]  /*30a0*/  FMUL.FTZ R105, R46, R103 ;  /* 0x000000672e697220 */ /* 0x000fe20000410000 */
[----:B------:R-:W-:Y:S01]  /*30b0*/  LOP3.LUT R101, R101, 0xffff0000, RZ, 0xc0, !PT ;  /* 0xffff000065657812 */ /* 0x000fe200078ec0ff */
[C---:B------:R-:W-:Y:S01]  /*30c0*/  IMAD.U32 R9, R8.reuse, 0x10000, RZ ;  /* 0x0001000008097824 */ /* 0x040fe200078e00ff */
[----:B------:R-:W-:Y:S01]  /*30d0*/  LOP3.LUT R97, R97, 0xffff0000, RZ, 0xc0, !PT ;  /* 0xffff000061617812 */ /* 0x000fe200078ec0ff */
[C---:B------:R-:W-:Y:S01]  /*30e0*/  FFMA.FTZ R104, R11.reuse, R98, -R104 ;  /* 0x000000620b687223 */ /* 0x040fe20000010868 */
[----:B------:R-:W-:Y:S01]  /*30f0*/  FFMA.FTZ R45, R11, R102, R45 ;  /* 0x000000660b2d7223 */ /* 0x000fe2000001002d */
[----:B------:R-:W-:Y:S01]  /*3100*/  LOP3.LUT R8, R8, 0xffff0000, RZ, 0xc0, !PT ;  /* 0xffff000008087812 */ /* 0x000fe200078ec0ff */
[-C--:B------:R-:W-:Y:S01]  /*3110*/  FMUL.FTZ R11, R46, R99.reuse ;  /* 0x000000632e0b7220 */ /* 0x080fe20000410000 */
[----:B------:R-:W-:Y:S01]  /*3120*/  FFMA.FTZ R105, R44, R99, -R105 ;  /* 0x000000632c697223 */ /* 0x000fe20000010869 */
[----:B------:R-:W-:-:S02]  /*3130*/  IMAD.U32 R47, R47, 0x10000, RZ ;  /* 0x000100002f2f7824 */ /* 0x000fc400078e00ff */
[C---:B------:R-:W-:Y:S01]  /*3140*/  FMUL.FTZ R99, R15.reuse, R101 ;  /* 0x000000650f637220 */ /* 0x040fe20000410000 */
[----:B------:R-:W-:Y:S01]  /*3150*/  FMUL.FTZ R98, R15, R97 ;  /* 0x000000610f627220 */ /* 0x000fe20000410000 */
[----:B------:R-:W-:Y:S01]  /*3160*/  FFMA.FTZ R46, R44, R103, R11 ;  /* 0x000000672c2e7223 */ /* 0x000fe2000001000b */
[CC--:B------:R-:W-:Y:S01]  /*3170*/  FMUL.FTZ R44, R8.reuse, R100.reuse ;  /* 0x00000064082c7220 */ /* 0x0c0fe20000410000 */
        /* <DEDUP_REMOVED lines=8> */
[----:B------:R-:W-:Y:S01]  /*3200*/  F2FP.BF16.F32.PACK_AB R10, R46, R105 ;  /* 0x000000692e0a723e */ /* 0x000fe200000010ff */
[----:B------:R-:W-:-:S07]  /*3210*/  IMAD.MOV.U32 R11, RZ, RZ, R98 ;  /* 0x000000ffff0b7224 */ /* 0x000fce00078e0062 */
.L_x_14309:
[----:B------:R-:W-:Y:S05]  /*3220*/  BSYNC B3 ;  /* 0x0000000000037941 */ /* 0x000fea0003800000 */
.L_x_14308:
[----:B0-----:R4:W-:Y:S02]  /*3230*/  ST.E.128 desc[UR42][R12.64], R8 ;  /* 0x000000080c007985 */ /* 0x0019e4000c101d2a */
.L_x_14307:
[----:B------:R-:W-:Y:S05]  /*3240*/  BSYNC B2 ;  /* 0x0000000000027941 */ /* 0x000fea0003800000 */
.L_x_14306:
[----:B------:R-:W-:Y:S05]  /*3250*/  @P2 BRA `(.L_x_14305) ;  /* 0x0000000000e02947 */ /* 0x000fea0003800000 */
[----:B----4-:R-:W2:Y:S04]  /*3260*/  LDL R8, [R1+0x4] ;  /* 0x0000040001087983 */ /* 0x010ea80000100800 */
[----:B------:R-:W4:Y:S01]  /*3270*/  LDL R15, [R1+0xc] ;  /* 0x00000c00010f7983 */ /* 0x000f220000100800 */
[C---:B---3--:R-:W-:Y:S01]  /*3280*/  LEA R12, P3, R18.reuse, R14, 0x1 ;  /* 0x0000000e120c7211 */ /* 0x048fe200078608ff */
[----:B------:R-:W-:Y:S03]  /*3290*/  BSSY B2, `(.L_x_14310) ;  /* 0x0000033000027945 */ /* 0x000fe60003800000 */
[----:B--2---:R-:W-:Y:S02]  /*32a0*/  LEA.HI.X R13, R18, R81, R8, 0x1, P3 ;  /* 0x00000051120d7211 */ /* 0x004fe400018f0c08 */
[----:B------:R2:W3:Y:S01]  /*32b0*/  LDS.128 R8, [R71+0xe000] ;  /* 0x00e0000047087984 */ /* 0x0004e20000000c00 */
[----:B----4-:R-:W-:-:S13]  /*32c0*/  ISETP.GE.AND P3, PT, R15, R80, PT ;  /* 0x000000500f00720c */ /* 0x010fda0003f66270 */
[----:B--2---:R-:W-:Y:S05]  /*32d0*/  @P3 BRA `(.L_x_14311) ;  /* 0x0000000000b83947 */ /* 0x004fea0003800000 */
[--C-:B------:R-:W-:Y:S01]  /*32e0*/  SHF.R.U64 R45, R42, 0x10, R43.reuse ;  /* 0x000000102a2d7819 */ /* 0x100fe2000000122b */
[----:B---3--:R-:W-:Y:S01]  /*32f0*/  IMAD.U32 R14, R10, 0x10000, RZ ;  /* 0x000100000a0e7824 */ /* 0x008fe200078e00ff */
[----:B------:R-:W-:Y:S02]  /*3300*/  SHF.R.U32.HI R42, RZ, 0x10, R43 ;  /* 0x00000010ff2a7819 */ /* 0x000fe4000001162b */
[--C-:B------:R-:W-:Y:S02]  /*3310*/  SHF.R.U32.HI R44, RZ, 0x10, R41.reuse ;  /* 0x00000010ff2c7819 */ /* 0x100fe40000011629 */
[----:B------:R-:W-:Y:S02]  /*3320*/  PRMT R93, R93, 0x5410, R42 ;  /* 0x000054105d5d7816 */ /* 0x000fe4000000002a */
[----:B------:R-:W-:Y:S01]  /*3330*/  SHF.R.U64 R47, R40, 0x10, R41 ;  /* 0x00000010282f7819 */ /* 0x000fe20000001229 */
[----:B------:R-:W-:Y:S01]  /*3340*/  IMAD.U32 R40, R11, 0x10000, RZ ;  /* 0x000100000b287824 */ /* 0x000fe200078e00ff */
        /* <DEDUP_REMOVED lines=39> */
.L_x_14311:
[----:B------:R-:W-:Y:S05]  /*35c0*/  BSYNC B2 ;  /* 0x0000000000027941 */ /* 0x000fea0003800000 */
.L_x_14310:
[----:B---3--:R2:W-:Y:S02]  /*35d0*/  ST.E.128 desc[UR42][R12.64], R8 ;  /* 0x000000080c007985 */ /* 0x0085e4000c101d2a */
.L_x_14305:
[----:B------:R-:W-:Y:S05]  /*35e0*/  BSYNC B1 ;  /* 0x0000000000017941 */ /* 0x000fea0003800000 */
.L_x_14304:
[----:B------:R-:W-:-:S03]  /*35f0*/  UMOV UR4, 0xffffffff ;  /* 0xffffffff00047882 */ /* 0x000fc60000000000 */
[----:B------:R-:W-:Y:S05]  /*3600*/  BRA.DIV UR4, `(.L_x_14312) ;  /* 0x000001d2040c7947 */ /* 0x000fea000b800000 */
[----:B-1----:R-:W1:Y:S04]  /*3610*/  SHFL.IDX PT, R85, R85, 0x1, 0x1c1f ;  /* 0x003c1f0055557f89 */ /* 0x002e6800000e0000 */
[----:B---3--:R3:W0:Y:S02]  /*3620*/  SHFL.IDX PT, R14, R84, 0x1, 0x1c1f ;  /* 0x003c1f00540e7f89 */ /* 0x00862400000e0000 */
.L_x_14621:
[----:B------:R-:W-:Y:S05]  /*3630*/  @P4 BRA `(.L_x_14313) ;  /* 0x0000002000704947 */ /* 0x000fea0003800000 */
[----:B------:R-:W-:Y:S04]  /*3640*/  BSSY B1, `(.L_x_14314) ;  /* 0x0000038000017945 */ /* 0x000fe80003800000 */
[----:B------:R-:W-:Y:S05]  /*3650*/  @P1 BRA `(.L_x_14315) ;  /* 0x0000000000d81947 */ /* 0x000fea0003800000 */
[----:B--2-4-:R2:W4:Y:S01]  /*3660*/  LDS.128 R8, [R72+0x11000] ;  /* 0x0110000048087984 */ /* 0x0145220000000c00 */
[C---:B0-----:R-:W-:Y:S01]  /*3670*/  LEA R12, P3, R16.reuse, R14, 0x1 ;  /* 0x0000000e100c7211 */ /* 0x041fe200078608ff */
[----:B------:R-:W-:Y:S03]  /*3680*/  BSSY B2, `(.L_x_14316) ;  /* 0x0000032000027945 */ /* 0x000fe60003800000 */
[----:B-1----:R-:W-:Y:S02]  /*3690*/  LEA.HI.X R13, R16, R85, R17, 0x1, P3 ;  /* 0x00000055100d7211 */ /* 0x002fe400018f0c11 */
[----:B------:R-:W-:-:S13]  /*36a0*/  ISETP.GE.AND P3, PT, R152, R80, PT ;  /* 0x000000509800720c */ /* 0x000fda0003f66270 */
[----:B--2---:R-:W-:Y:S05]  /*36b0*/  @P3 BRA `(.L_x_14317) ;  /* 0x0000000000b83947 */ /* 0x004fea0003800000 */
        /* <DEDUP_REMOVED lines=46> */
.L_x_14317:
[----:B------:R-:W-:Y:S05]  /*39a0*/  BSYNC B2 ;  /* 0x0000000000027941 */ /* 0x000fea0003800000 */
.L_x_14316:
[----:B----4-:R0:W-:Y:S02]  /*39b0*/  ST.E.128 desc[UR42][R12.64], R8 ;  /* 0x000000080c007985 */ /* 0x0101e4000c101d2a */
.L_x_14315:
[----:B------:R-:W-:Y:S05]  /*39c0*/  BSYNC B1 ;  /* 0x0000000000017941 */ /* 0x000fea0003800000 */
.L_x_14314:
[----:B------:R-:W-:Y:S05]  /*39d0*/  @P2 BRA `(.L_x_14313) ;  /* 0x0000001c00882947 */ /* 0x000fea0003800000 */
[----:B0-2-4-:R-:W1:Y:S04]  /*39e0*/  LDL R8, [R1+0x4] ;  /* 0x0000040001087983 */ /* 0x015e680000100800 */
[----:B------:R-:W2:Y:S01]  /*39f0*/  LDL R15, [R1+0xc] ;  /* 0x00000c00010f7983 */ /* 0x000ea20000100800 */
[C---:B------:R-:W-:Y:S01]  /*3a00*/  LEA R12, P3, R18.reuse, R14, 0x1 ;  /* 0x0000000e120c7211 */ /* 0x040fe200078608ff */
[----:B------:R-:W-:Y:S03]  /*3a10*/  BSSY B1, `(.L_x_14318) ;  /* 0x0000033000017945 */ /* 0x000fe60003800000 */
[----:B-1----:R-:W-:Y:S02]  /*3a20*/  LEA.HI.X R13, R18, R85, R8, 0x1, P3 ;  /* 0x00000055120d7211 */ /* 0x002fe400018f0c08 */
[----:B------:R0:W1:Y:S01]  /*3a30*/  LDS.128 R8, [R71+0x11000] ;  /* 0x0110000047087984 */ /* 0x0000620000000c00 */
[----:B--2---:R-:W-:-:S13]  /*3a40*/  ISETP.GE.AND P3, PT, R15, R80, PT ;  /* 0x000000500f00720c */ /* 0x004fda0003f66270 */
[----:B0-----:R-:W-:Y:S05]  /*3a50*/  @P3 BRA `(.L_x_14319) ;  /* 0x0000000000b83947 */ /* 0x001fea0003800000 */
[--C-:B------:R-:W-:Y:S01]  /*3a60*/  SHF.R.U64 R37, R34, 0x10, R35.reuse ;  /* 0x0000001022257819 */ /* 0x100fe20000001223 */
[----:B-1----:R-:W-:Y:S01]  /*3a70*/  IMAD.U32 R14, R10, 0x10000, RZ ;  /* 0x000100000a0e7824 */ /* 0x002fe200078e00ff */
        /* <DEDUP_REMOVED lines=44> */
.L_x_14319:
[----:B------:R-:W-:Y:S05]  /*3d40*/  BSYNC B1 ;  /* 0x0000000000017941 */ /* 0x000fea0003800000 */
.L_x_14318:
[----:B-1----:R0:W-:Y:S01]  /*3d50*/  ST.E.128 desc[UR42][R12.64], R8 ;  /* 0x000000080c007985 */ /* 0x0021e2000c101d2a */
[----:B------:R-:W-:Y:S05]  /*3d60*/  BRA `(.L_x_14313) ;  /* 0x0000001800a47947 */ /* 0x000fea0003800000 */
.L_x_14295:
        /* <DEDUP_REMOVED lines=48> */
.L_x_14321:
[----:B------:R-:W-:Y:S05]  /*4070*/  BSYNC B1 ;  /* 0x0000000000017941 */ /* 0x000fea0003800000 */
.L_x_14320:
        /* <DEDUP_REMOVED lines=36> */
.L_x_14322:
[----:B------:R-:W2:Y:S01]  /*42c0*/  LDL R8, [R1+0x8] ;  /* 0x0000080001087983 */ /* 0x000ea20000100800 */
[----:B------:R-:W-:Y:S01]  /*42d0*/  IMAD R70, R22, 0x8, R2 ;  /* 0x0000000816467824 */ /* 0x000fe200078e0202 */
[----:B------:R-:W1:Y:S01]  /*42e0*/  LDC R87, c[0x0][0x2f4] ;  /* 0x0000bd00ff577b82 */ /* 0x000e620000000800 */
[----:B------:R-:W-:Y:S01]  /*42f0*/  BSSY B1, `(.L_x_14323) ;  /* 0x0000004000017945 */ /* 0x000fe20003800000 */
[----:B--2---:R-:W-:-:S04]  /*4300*/  SHF.L.U32 R79, R8, 0x1f, RZ ;  /* 0x0000001f084f7819 */ /* 0x004fc800000006ff */
[----:B------:R-:W2:Y:S02]  /*4310*/  SYNCS.PHASECHK.TRANS64.TRYWAIT P4, [R70+URZ+0x16890], R79 ;  /* 0x0168904f460075a7 */ /* 0x000ea4000808017f */
[----:B-12---:R-:W-:Y:S05]  /*4320*/  @!P4 BRA `(.L_x_14324) ;  /* 0x000001c4000cc947 */ /* 0x006fea0003800000 */
.L_x_14622:
[----:B------:R-:W-:Y:S05]  /*4330*/  BSYNC B1 ;  /* 0x0000000000017941 */ /* 0x000fea0003800000 */
.L_x_14323:
[----:B------:R-:W-:Y:S01]  /*4340*/  UMOV UR4, 0xffffffff ;  /* 0xffffffff00047882 */ /* 0x000fe20000000000 */
[----:B------:R-:W-:Y:S02]  /*4350*/  IMAD.IADD R89, R87, 0x1, -R58 ;  /* 0x0000000157597824 */ /* 0x000fe400078e0a3a */
[----:B------:R-:W-:Y:S05]  /*4360*/  BRA.DIV UR4, `(.L_x_14325) ;  /* 0x000001c604107947 */ /* 0x000fea000b800000 */
[----:B------:R2:W3:Y:S04]  /*4370*/  SHFL.IDX PT, R83, R85, RZ, 0x1c1f ;  /* 0x001c1fff55537589 */ /* 0x0004e800000e0000 */
[----:B------:R2:W4:Y:S02]  /*4380*/  SHFL.IDX PT, R82, R84, RZ, 0x1c1f ;  /* 0x001c1fff54527589 */ /* 0x00052400000e0000 */
.L_x_14626:
        /* <DEDUP_REMOVED lines=10> */
[----:B------:R-:W-:Y:S01]  /*4430*/  LEA.HI R8, R9, R8, RZ, 0x4 ;  /* 0x0000000809087211 */ /* 0x000fe200078f20ff */
[----:B------:R-:W-:Y:S01]  /*4440*/  IMAD R9, R22, 0x2000, R3 ;  /* 0x0000200016097824 */ /* 0x000fe200078e0203 */
[----:B------:R-:W-:Y:S02]  /*4450*/  SHF.R.S32.HI R10, RZ, 0x1f, R11 ;  /* 0x0000001fff0a7819 */ /* 0x000fe4000001140b */
[----:B------:R-:W-:Y:S01]  /*4460*/  LEA.HI.SX32 R8, R8, R5, 0x1c ;  /* 0x0000000508087211 */ /* 0x000fe200078fe2ff */
[----:B------:R-:W-:Y:S01]  /*4470*/  IMAD R9, R9, 0x2, R2 ;  /* 0x0000000209097824 */ /* 0x000fe200078e0202 */
[----:B------:R-:W-:-:S03]  /*4480*/  LEA.HI R10, R10, R11, RZ, 0x5 ;  /* 0x0000000b0a0a7211 */ /* 0x000fc600078f28ff */
[----:B------:R-:W-:Y:S01]  /*4490*/  IMAD.SHL.U32 R86, R8, 0x8, RZ ;  /* 0x0000000808567824 */ /* 0x000fe200078e00ff */
[----:B------:R-:W-:-:S04]  /*44a0*/  SHF.R.S32.HI R10, RZ, 0x5, R10 ;  /* 0x00000005ff0a7819 */ /* 0x000fc8000001140a */
[----:B------:R-:W-:-:S04]  /*44b0*/  LOP3.LUT R8, R65, 0x38, R86, 0xf8, !PT ;  /* 0x0000003841087812 */ /* 0x000fc800078ef856 */
[----:B------:R-:W-:-:S04]  /*44c0*/  LOP3.LUT R8, R8, R61, RZ, 0x3c, !PT ;  /* 0x0000003d08087212 */ /* 0x000fc800078e3cff */
[----:B------:R-:W-:-:S05]  /*44d0*/  LEA R11, R10, R8, 0x9 ;  /* 0x000000080a0b7211 */ /* 0x000fca00078e48ff */
        /* <DEDUP_REMOVED lines=9> */
[----:B------:R-:W-:Y:S02]  /*4570*/  SHF.R.U64 R105, R34, 0x10, R35 ;  /* 0x0000001022697819 */ /* 0x000fe40000001223 */
[----:B------:R-:W-:Y:S02]  /*4580*/  PRMT R107, R111, 0x5410, R107 ;  /* 0x000054106f6b7816 */ /* 0x000fe4000000006b */
[----:B------:R-:W-:Y:S02]  /*4590*/  SHF.R.U64 R104, R32, 0x10, R33 ;  /* 0x0000001020687819 */ /* 0x000fe40000001221 */
[----:B------:R-:W-:Y:S01]  /*45a0*/  SHF.R.U64 R98, R36, 0x10, R37 ;  /* 0x0000001024627819 */ /* 0x000fe20000001225 */
[----:B0-----:R-:W-:Y:S01]  /*45b0*/  IMAD.U32 R36, R9, 0x10000, RZ ;  /* 0x0001000009247824 */ /* 0x001fe200078e00ff */
[----:B------:R-:W-:Y:S01]  /*45c0*/  SHF.R.U32.HI R101, RZ, 0x10, R35 ;  /* 0x00000010ff657819 */ /* 0x000fe20000011623 */
[----:B------:R-:W-:Y:S01]  /*45d0*/  IMAD.U32 R35, R11, 0x10000, RZ ;  /* 0x000100000b237824 */ /* 0x000fe200078e00ff */
[----:B------:R-:W-:-:S02]  /*45e0*/  PRMT R106, R92, 0x5432, R106 ;  /* 0x000054325c6a7816 */ /* 0x000fc4000000006a */
[----:B------:R-:W-:Y:S01]  /*45f0*/  PRMT R37, R110, 0x5410, R105 ;  /* 0x000054106e257816 */ /* 0x000fe20000000069 */
[----:B------:R-:W-:Y:S01]  /*4600*/  IMAD.U32 R105, R107, 0x10000, RZ ;  /* 0x000100006b697824 */ /* 0x000fe200078e00ff */
[--C-:B------:R-:W-:Y:S02]  /*4610*/  SHF.R.U64 R99, R38, 0x10, R39.reuse ;  /* 0x0000001026637819 */ /* 0x100fe40000001227 */
[----:B------:R-:W-:Y:S02]  /*4620*/  SHF.R.U32.HI R100, RZ, 0x10, R39 ;  /* 0x00000010ff647819 */ /* 0x000fe40000011627 */
[----:B------:R-:W-:Y:S02]  /*4630*/  PRMT R39, R91, 0x5432, R104 ;  /* 0x000054325b277816 */ /* 0x000fe40000000068 */
[----:B------:R-:W-:Y:S01]  /*4640*/  PRMT R104, R109, 0x5410, R101 ;  /* 0x000054106d687816 */ /* 0x000fe20000000065 */
[----:B------:R-:W-:Y:S02]  /*4650*/  IMAD.U32 R101, R106, 0x10000, RZ ;  /* 0x000100006a657824 */ /* 0x000fe400078e00ff */
[----:B------:R-:W-:Y:S01]  /*4660*/  FMUL.FTZ R109, R103, R105 ;  /* 0x00000069676d7220 */ /* 0x000fe20000410000 */
[----:B------:R-:W-:-:S02]  /*4670*/  PRMT R99, R108, 0x5410, R99 ;  /* 0x000054106c637816 */ /* 0x000fc40000000063 */
[----:B------:R-:W-:Y:S01]  /*4680*/  PRMT R108, R90, 0x5432, R100 ;  /* 0x000054325a6c7816 */ /* 0x000fe20000000064 */
[-C--:B------:R-:W-:Y:S01]  /*4690*/  FMUL.FTZ R103, R103, R101.reuse ;  /* 0x0000006567677220 */ /* 0x080fe20000410000 */
        /* <DEDUP_REMOVED lines=11> */
[----:B------:R-:W-:-:S02]  /*4750*/  IMAD.U32 R105, R104, 0x10000, RZ ;  /* 0x0001000068697824 */ /* 0x000fc400078e00ff */
[----:B------:R-:W-:Y:S01]  /*4760*/  FMUL.FTZ R38, R102, R106 ;  /* 0x0000006a66267220 */ /* 0x000fe20000410000 */
[----:B------:R-:W-:Y:S01]  /*4770*/  LOP3.LUT R108, R108, 0xffff0000, RZ, 0xc0, !PT ;  /* 0xffff00006c6c7812 */ /* 0x000fe200078ec0ff */
[C---:B------:R-:W-:Y:S01]  /*4780*/  FFMA.FTZ R101, R34.reuse, R101, -R109 ;  /* 0x0000006522657223 */ /* 0x040fe2000001086d */
[----:B------:R-:W-:Y:S01]  /*4790*/  PRMT R98, R93, 0x5432, R98 ;  /* 0x000054325d627816 */ /* 0x000fe20000000062 */
[----:B------:R-:W-:Y:S01]  /*47a0*/  FFMA.FTZ R103, R34, R107, R103 ;  /* 0x0000006b22677223 */ /* 0x000fe20000010067 */
[----:B------:R-:W-:Y:S01]  /*47b0*/  LOP3.LUT R104, R104, 0xffff0000, RZ, 0xc0, !PT ;  /* 0xffff000068687812 */ /* 0x000fe200078ec0ff */
[-C--:B------:R-:W-:Y:S01]  /*47c0*/  FMUL.FTZ R109, R102, R105.reuse ;  /* 0x00000069666d7220 */ /* 0x080fe20000410000 */
[----:B------:R-:W-:Y:S01]  /*47d0*/  LOP3.LUT R32, R11, 0xffff0000, RZ, 0xc0, !PT ;  /* 0xffff00000b207812 */ /* 0x000fe200078ec0ff */
[----:B------:R-:W-:Y:S01]  /*47e0*/  FFMA.FTZ R34, R35, R105, -R38 ;  /* 0x0000006923227223 */ /* 0x000fe20000010826 */
[----:B------:R-:W-:Y:S01]  /*47f0*/  FMUL.FTZ R105, R15, R108 ;  /* 0x0000006c0f697220 */ /* 0x000fe20000410000 */
[----:B------:R-:W-:-:S02]  /*4800*/  IMAD.U32 R102, R98, 0x10000, RZ ;  /* 0x0001000062667824 */ /* 0x000fc400078e00ff */
[-C--:B------:R-:W-:Y:S01]  /*4810*/  FMUL.FTZ R107, R15, R104.reuse ;  /* 0x000000680f6b7220 */ /* 0x080fe20000410000 */
[----:B------:R-:W-:Y:S02]  /*4820*/  IMAD.U32 R38, R39, 0x10000, RZ ;  /* 0x0001000027267824 */ /* 0x000fe400078e00ff */
[----:B------:R-:W-:Y:S01]  /*4830*/  FFMA.FTZ R15, R32, R104, -R105 ;  /* 0x00000068200f7223 */ /* 0x000fe20000010869 */
[----:B------:R-:W-:Y:S01]  /*4840*/  LOP3.LUT R12, R12, 0xffff0000, RZ, 0xc0, !PT ;  /* 0xffff00000c0c7812 */ /* 0x000fe200078ec0ff */
[----:B------:R-:W-:Y:S01]  /*4850*/  IMAD.U32 R9, R8, 0x10000, RZ ;  /* 0x0001000008097824 */ /* 0x000fe200078e00ff */
[----:B------:R-:W-:Y:S01]  /*4860*/  LOP3.LUT R105, R98, 0xffff0000, RZ, 0xc0, !PT ;  /* 0xffff000062697812 */ /* 0x000fe200078ec0ff */
[----:B------:R-:W-:Y:S01]  /*4870*/  FMUL.FTZ R98, R13, R102 ;  /* 0x000000660d627220 */ /* 0x000fe20000410000 */
[----:B------:R-:W-:Y:S01]  /*4880*/  LOP3.LUT R39, R39, 0xffff0000, RZ, 0xc0, !PT ;  /* 0xffff000027277812 */ /* 0x000fe200078ec0ff */
[----:B------:R-:W-:Y:S01]  /*4890*/  FMUL.FTZ R13, R13, R38 ;  /* 0x000000260d0d7220 */ /* 0x000fe20000410000 */
[----:B------:R-:W-:Y:S01]  /*48a0*/  FFMA.FTZ R35, R35, R106, R109 ;  /* 0x0000006a23237223 */ /* 0x000fe2000001006d */
[----:B------:R-:W-:Y:S01]  /*48b0*/  FFMA.FTZ R32, R32, R108, R107 ;  /* 0x0000006c20207223 */ /* 0x000fe2000001006b */
[----:B------:R-:W-:Y:S01]  /*48c0*/  LOP3.LUT R8, R8, 0xffff0000, RZ, 0xc0, !PT ;  /* 0xffff000008087812 */ /* 0x000fe200078ec0ff */
[C---:B------:R-:W-:Y:S01]  /*48d0*/  IMAD.U32 R11, R10.reuse, 0x10000, RZ ;  /* 0x000100000a0b7824 */ /* 0x040fe200078e00ff */
[----:B------:R-:W-:Y:S01]  /*48e0*/  LOP3.LUT R33, R10, 0xffff0000, RZ, 0xc0, !PT ;  /* 0xffff00000a217812 */ /* 0x000fe200078ec0ff */
[C---:B------:R-:W-:Y:S01]  /*48f0*/  FMUL.FTZ R107, R12.reuse, R105 ;  /* 0x000000690c6b7220 */ /* 0x040fe20000410000 */
        /* <DEDUP_REMOVED lines=29> */
.L_x_14329:
[----:B------:R-:W-:Y:S05]  /*4ad0*/  BSYNC B2 ;  /* 0x0000000000027941 */ /* 0x000fea0003800000 */
.L_x_14328:
[----:B------:R-:W-:Y:S01]  /*4ae0*/  ISETP.GE.AND P4, PT, R86, R87, PT ;  /* 0x000000575600720c */ /* 0x000fe20003f86270 */
[----:B0-----:R0:W-:-:S12]  /*4af0*/  ST.E.128 desc[UR42][R80.64], R8 ;  /* 0x0000000850007985 */ /* 0x0011d8000c101d2a */
[----:B------:R-:W-:-:S05]  /*4b00*/  @!P4 IMAD.WIDE R82, R86, 0x2, R82 ;  /* 0x000000025652c825 */ /* 0x000fca00078e0252 */
[----:B---3--:R0:W-:Y:S02]  /*4b10*/  @!P4 ST.E.128 desc[UR42][R82.64], R12 ;  /* 0x0000000c5200c985 */ /* 0x0081e4000c101d2a */
.L_x_14327:
[----:B------:R-:W-:Y:S05]  /*4b20*/  BSYNC B1 ;  /* 0x0000000000017941 */ /* 0x000fea0003800000 */
.L_x_14326:
[----:B------:R-:W-:-:S03]  /*4b30*/  UMOV UR4, 0xffffffff ;  /* 0xffffffff00047882 */ /* 0x000fc60000000000 */
[----:B------:R-:W-:Y:S05]  /*4b40*/  BRA.DIV UR4, `(.L_x_14330) ;  /* 0x000001be04647947 */ /* 0x000fea000b800000 */
[----:B--2---:R-:W2:Y:S04]  /*4b50*/  SHFL.IDX PT, R85, R85, 0x1, 0x1c1f ;  /* 0x003c1f0055557f89 */ /* 0x004ea800000e0000 */
[----:B------:R-:W0:Y:S02]  /*4b60*/  SHFL.IDX PT, R84, R84, 0x1, 0x1c1f ;  /* 0x003c1f0054547f89 */ /* 0x000e2400000e0000 */
.L_x_14630:
[----:B0-----:R-:W-:-:S05]  /*4b70*/  VIADD R8, R157, 0x60 ;  /* 0x000000609d087836 */ /* 0x001fca0000000000 */
[----:B------:R-:W-:-:S13]  /*4b80*/  ISETP.GE.OR P4, PT, R8, R77, P1 ;  /* 0x0000004d0800720c */ /* 0x000fda0000f86670 */
[----:B------:R-:W-:Y:S05]  /*4b90*/  @P4 BRA `(.L_x_14313) ;  /* 0x0000000c00184947 */ /* 0x000fea0003800000 */
[----:B------:R-:W5:Y:S01]  /*4ba0*/  LDL R9, [R1+0x44] ;  /* 0x0000440001097983 */ /* 0x000f620000100800 */
[----:B------:R-:W-:Y:S01]  /*4bb0*/  SEL R89, R58, R89, !P0 ;  /* 0x000000593a597207 */ /* 0x000fe20004000000 */
[C---:B------:R-:W-:Y:S01]  /*4bc0*/  VIADD R10, R157.reuse, 0x60 ;  /* 0x000000609d0a7836 */ /* 0x040fe20000000000 */
[----:B------:R-:W-:Y:S01]  /*4bd0*/  LEA R32, P4, R6, R84, 0x1 ;  /* 0x0000005406207211 */ /* 0x000fe200078808ff */
[----:B------:R-:W-:Y:S01]  /*4be0*/  VIADD R11, R157, 0x60 ;  /* 0x000000609d0b7836 */ /* 0x000fe20000000000 */
[----:B------:R-:W-:Y:S01]  /*4bf0*/  SHF.R.S32.HI R8, RZ, 0x1f, R89 ;  /* 0x0000001fff087819 */ /* 0x000fe20000011459 */
[----:B------:R-:W-:Y:S01]  /*4c00*/  IMAD.SHL.U32 R10, R10, 0x40, RZ ;  /* 0x000000400a0a7824 */ /* 0x000fe200078e00ff */
[----:B------:R-:W-:Y:S01]  /*4c10*/  BSSY B1, `(.L_x_14331) ;  /* 0x000006e000017945 */ /* 0x000fe20003800000 */
[----:B------:R-:W-:Y:S01]  /*4c20*/  IMAD.SHL.U32 R11, R11, 0x40, RZ ;  /* 0x000000400b0b7824 */ /* 0x000fe200078e00ff */
[----:B------:R-:W-:Y:S02]  /*4c30*/  LEA.HI R8, R8, R89, RZ, 0x4 ;  /* 0x0000005908087211 */ /* 0x000fe400078f20ff */
[----:B------:R-:W-:-:S02]  /*4c40*/  LOP3.LUT R10, R10, 0x1c0, RZ, 0xc0, !PT ;  /* 0x000001c00a0a7812 */ /* 0x000fc400078ec0ff */
[----:B------:R-:W-:Y:S02]  /*4c50*/  LEA.HI.SX32 R8, R8, R5, 0x1c ;  /* 0x0000000508087211 */ /* 0x000fe400078fe2ff */
[----:B------:R-:W-:Y:S02]  /*4c60*/  LOP3.LUT R11, R11, 0x1c0, RZ, 0xc0, !PT ;  /* 0x000001c00b0b7812 */ /* 0x000fe400078ec0ff */
[----:B------:R-:W-:Y:S01]  /*4c70*/  SHF.R.U32.HI R10, RZ, 0x3, R10 ;  /* 0x00000003ff0a7819 */ /* 0x000fe2000001160a */
[----:B------:R-:W-:Y:S01]  /*4c80*/  IMAD.SHL.U32 R34, R8, 0x8, RZ ;  /* 0x0000000808227824 */ /* 0x000fe200078e00ff */
[----:B--2---:R-:W-:-:S04]  /*4c90*/  LEA.HI.X R33, R6, R85, R4, 0x1, P4 ;  /* 0x0000005506217211 */ /* 0x004fc800020f0c04 */
[----:B------:R-:W-:-:S04]  /*4ca0*/  LOP3.LUT R8, R11, 0x38, R34, 0xf8, !PT ;  /* 0x000000380b087812 */ /* 0x000fc800078ef822 */
[----:B------:R-:W-:-:S05]  /*4cb0*/  LOP3.LUT R8, R8, R10, RZ, 0x3c, !PT ;  /* 0x0000000a08087212 */ /* 0x000fca00078e3cff */
[----:B-----5:R-:W-:Y:S02]  /*4cc0*/  IMAD.IADD R11, R9, 0x1, R8 ;  /* 0x00000001090b7824 */ /* 0x020fe400078e0208 */
[C---:B------:R-:W-:Y:S02]  /*4cd0*/  IMAD R9, R22.reuse, 0x2000, R0 ;  /* 0x0000200016097824 */ /* 0x040fe400078e0200 */
[----:B------:R-:W-:Y:S02]  /*4ce0*/  IMAD R11, R22, 0x2000, R11 ;  /* 0x00002000160b7824 */ /* 0x000fe400078e020b */
[--C-:B------:R-:W-:Y:S02]  /*4cf0*/  IMAD R9, R9, 0x2, R2.reuse ;  /* 0x0000000209097824 */ /* 0x100fe400078e0202 */
[----:B------:R-:W-:-:S04]  /*4d00*/  IMAD R12, R11, 0x2, R2 ;  /* 0x000000020b0c7824 */ /* 0x000fc800078e0202 */
[----:B------:R-:W0:Y:S04]  /*4d10*/  LDS.128 R8, [R9+0xe400] ;  /* 0x00e4000009087984 */ /* 0x000e280000000c00 */
[----:B------:R-:W2:Y:S01]  /*4d20*/  LDS.128 R12, [R12+0xe400] ;  /* 0x00e400000c0c7984 */ /* 0x000ea20000000c00 */
[----:B------:R-:W-:Y:S05]  /*4d30*/  @P3 BRA `(.L_x_14332) ;  /* 0x00000004006c3947 */ /* 0x000fea0003800000 */
[----:B------:R-:W-:Y:S01]  /*4d40*/  SHF.R.U32.HI R80, RZ, 0x10, R45 ;  /* 0x00000010ff507819 */ /* 0x000fe2000001162d */
[----:B--2---:R-:W-:Y:S01]  /*4d50*/  IMAD.U32 R36, R12, 0x10000, RZ ;  /* 0x000100000c247824 */ /* 0x004fe200078e00ff */
[----:B---3--:R-:W-:Y:S01]  /*4d60*/  SHF.R.U32.HI R83, RZ, 0x10, R41 ;  /* 0x00000010ff537819 */ /* 0x008fe20000011629 */
[----:B0-----:R-:W-:Y:S01]  /*4d70*/  IMAD.U32 R35, R8, 0x10000, RZ ;  /* 0x0001000008237824 */ /* 0x001fe200078e00ff */
[----:B------:R-:W-:Y:S02]  /*4d80*/  PRMT R93, R93, 0x5410, R80 ;  /* 0x000054105d5d7816 */ /* 0x000fe40000000050 */
[----:B------:R-:W-:Y:S02]  /*4d90*/  PRMT R96, R96, 0x5410, R83 ;  /* 0x0000541060607816 */ /* 0x000fe40000000053 */
[----:B----4-:R-:W-:Y:S01]  /*4da0*/  SHF.R.U64 R82, R44, 0x10, R45 ;  /* 0x000000102c527819 */ /* 0x010fe2000000122d */
[----:B------:R-:W-:Y:S01]  /*4db0*/  IMAD.U32 R44, R15, 0x10000, RZ ;  /* 0x000100000f2c7824 */ /* 0x000fe200078e00ff */
[--C-:B------:R-:W-:Y:S01]  /*4dc0*/  SHF.R.U64 R86, R42, 0x10, R43.reuse ;  /* 0x000000102a567819 */ /* 0x100fe2000000122b */
[----:B------:R-:W-:Y:S01]  /*4dd0*/  IMAD.U32 R42, R13, 0x10000, RZ ;  /* 0x000100000d2a7824 */ /* 0x000fe200078e00ff */
[----:B------:R-:W-:-:S02]  /*4de0*/  SHF.R.U32.HI R81, RZ, 0x10, R43 ;  /* 0x00000010ff517819 */ /* 0x000fc4000001162b */
[----:B------:R-:W-:Y:S01]  /*4df0*/  LOP3.LUT R38, R15, 0xffff0000, RZ, 0xc0, !PT ;  /* 0xffff00000f267812 */ /* 0x000fe200078ec0ff */
[----:B------:R-:W-:Y:S01]  /*4e00*/  IMAD.U32 R15, R93, 0x10000, RZ ;  /* 0x000100005d0f7824 */ /* 0x000fe200078e00ff */
[--C-:B------:R-:W-:Y:S02]  /*4e10*/  SHF.R.U64 R46, R46, 0x10, R47.reuse ;  /* 0x000000102e2e7819 */ /* 0x100fe4000000122f */
[----:B------:R-:W-:Y:S01]  /*4e20*/  LOP3.LUT R43, R13, 0xffff0000, RZ, 0xc0, !PT ;  /* 0xffff00000d2b7812 */ /* 0x000fe200078ec0ff */
[----:B------:R-:W-:Y:S01]  /*4e30*/  IMAD.U32 R13, R96, 0x10000, RZ ;  /* 0x00010000600d7824 */ /* 0x000fe200078e00ff */
[----:B------:R-:W-:Y:S01]  /*4e40*/  SHF.R.U32.HI R47, RZ, 0x10, R47 ;  /* 0x00000010ff2f7819 */ /* 0x000fe2000001162f */
[----:B------:R-:W-:Y:S01]  /*4e50*/  FMUL.FTZ R80, R42, R15 ;  /* 0x0000000f2a507220 */ /* 0x000fe20000410000 */
[----:B------:R-:W-:Y:S01]  /*4e60*/  SHF.R.U64 R89, R40, 0x10, R41 ;  /* 0x0000001028597819 */ /* 0x000fe20000001229 */
[----:B------:R-:W-:Y:S01]  /*4e70*/  IMAD.U32 R41, R9, 0x10000, RZ ;  /* 0x0001000009297824 */ /* 0x000fe200078e00ff */
[----:B------:R-:W-:Y:S01]  /*4e80*/  PRMT R90, R90, 0x5410, R81 ;  /* 0x000054105a5a7816 */ /* 0x000fe20000000051 */
[-C--:B------:R-:W-:Y:S01]  /*4e90*/  FMUL.FTZ R42, R42, R13.reuse ;  /* 0x0000000d2a2a7220 */ /* 0x080fe20000410000 */
[----:B------:R-:W-:Y:S01]  /*4ea0*/  PRMT R92, R92, 0x5410, R47 ;  /* 0x000054105c5c7816 */ /* 0x000fe2000000002f */
[----:B------:R-:W-:Y:S01]  /*4eb0*/  FFMA.FTZ R13, R41, R13, -R80 ;  /* 0x0000000d290d7223 */ /* 0x000fe20000010850 */
[----:B------:R-:W-:Y:S01]  /*4ec0*/  PRMT R91, R91, 0x5410, R46 ;  /* 0x000054105b5b7816 */ /* 0x000fe2000000002e */
[----:B------:R-:W-:Y:S01]  /*4ed0*/  FFMA.FTZ R15, R41, R15, R42 ;  /* 0x0000000f290f7223 */ /* 0x000fe2000001002a */
[----:B------:R-:W-:Y:S01]  /*4ee0*/  LOP3.LUT R46, R93, 0xffff0000, RZ, 0xc0, !PT ;  /* 0xffff00005d2e7812 */ /* 0x000fe200078ec0ff */
[----:B------:R-:W-:Y:S01]  /*4ef0*/  IMAD.U32 R45, R92, 0x10000, RZ ;  /* 0x000100005c2d7824 */ /* 0x000fe200078e00ff */
[----:B------:R-:W-:Y:S01]  /*4f00*/  LOP3.LUT R96, R96, 0xffff0000, RZ, 0xc0, !PT ;  /* 0xffff000060607812 */ /* 0x000fe200078ec0ff */
[----:B------:R-:W-:Y:S01]  /*4f10*/  IMAD.U32 R41, R90, 0x10000, RZ ;  /* 0x000100005a297824 */ /* 0x000fe200078e00ff */
[----:B------:R-:W-:Y:S01]  /*4f20*/  LOP3.LUT R39, R9, 0xffff0000, RZ, 0xc0, !PT ;  /* 0xffff000009277812 */ /* 0x000fe200078ec0ff */
[----:B------:R-:W-:Y:S01]  /*4f30*/  FMUL.FTZ R80, R43, R46 ;  /* 0x0000002e2b507220 */ /* 0x000fe20000410000 */
[----:B------:R-:W-:Y:S01]  /*4f40*/  PRMT R97, R97, 0x5410, R82 ;  /* 0x0000541061617816 */ /* 0x000fe20000000052 */
[-C--:B------:R-:W-:Y:S01]  /*4f50*/  FMUL.FTZ R42, R43, R96.reuse ;  /* 0x000000602b2a7220 */ /* 0x080fe20000410000 */
[----:B------:R-:W-:Y:S01]  /*4f60*/  IMAD.U32 R40, R11, 0x10000, RZ ;  /* 0x000100000b287824 */ /* 0x000fe200078e00ff */
[----:B------:R-:W-:Y:S01]  /*4f70*/  PRMT R94, R94, 0x5410, R89 ;  /* 0x000054105e5e7816 */ /* 0x000fe20000000059 */
[C---:B------:R-:W-:Y:S01]  /*4f80*/  FMUL.FTZ R43, R44.reuse, R45 ;  /* 0x0000002d2c2b7220 */ /* 0x040fe20000410000 */
[-C--:B------:R-:W-:Y:S01]  /*4f90*/  FMUL.FTZ R82, R44, R41.reuse ;  /* 0x000000292c527220 */ /* 0x080fe20000410000 */
[----:B------:R-:W-:Y:S01]  /*4fa0*/  LOP3.LUT R92, R92, 0xffff0000, RZ, 0xc0, !PT ;  /* 0xffff00005c5c7812 */ /* 0x000fe200078ec0ff */
[C---:B------:R-:W-:Y:S01]  /*4fb0*/  FFMA.FTZ R80, R39.reuse, R96, -R80 ;  /* 0x0000006027507223 */ /* 0x040fe20000010850 */
[----:B------:R-:W-:Y:S01]  /*4fc0*/  LOP3.LUT R90, R90, 0xffff0000, RZ, 0xc0, !PT ;  /* 0xffff00005a5a7812 */ /* 0x000fe200078ec0ff */
[----:B------:R-:W-:Y:S01]  /*4fd0*/  FFMA.FTZ R42, R39, R46, R42 ;  /* 0x0000002e272a7223 */ /* 0x000fe2000001002a */
[C---:B------:R-:W-:Y:S01]  /*4fe0*/  FFMA.FTZ R44, R40.reuse, R41, -R43 ;  /* 0x00000029282c7223 */ /* 0x040fe2000001082b */
[----:B------:R-:W-:Y:S01]  /*4ff0*/  FFMA.FTZ R82, R40, R45, R82 ;  /* 0x0000002d28527223 */ /* 0x000fe20000010052 */
[----:B------:R-:W-:Y:S01]  /*5000*/  IMAD.U32 R39, R94, 0x10000, RZ ;  /* 0x000100005e277824 */ /* 0x000fe200078e00ff */
[----:B------:R-:W-:Y:S01]  /*5010*/  PRMT R95, R95, 0x5410, R86 ;  /* 0x000054105f5f7816 */ /* 0x000fe20000000056 */
[----:B------:R-:W-:-:S02]  /*5020*/  IMAD.U32 R40, R97, 0x10000, RZ ;  /* 0x0001000061287824 */ /* 0x000fc400078e00ff */
[C---:B------:R-:W-:Y:S01]  /*5030*/  FMUL.FTZ R46, R38.reuse, R92 ;  /* 0x0000005c262e7220 */ /* 0x040fe20000410000 */
[----:B------:R-:W-:Y:S01]  /*5040*/  FMUL.FTZ R86, R38, R90 ;  /* 0x0000005a26567220 */ /* 0x000fe20000410000 */
[CC--:B------:R-:W-:Y:S01]  /*5050*/  FMUL.FTZ R43, R36.reuse, R39.reuse ;  /* 0x00000027242b7220 */ /* 0x0c0fe20000410000 */
        /* <DEDUP_REMOVED lines=8> */
[----:B------:R-:W-:Y:S01]  /*50e0*/  IMAD.U32 R35, R91, 0x10000, RZ ;  /* 0x000100005b237824 */ /* 0x000fe200078e00ff */
[----:B------:R-:W-:Y:S01]  /*50f0*/  LOP3.LUT R11, R10, 0xffff0000, RZ, 0xc0, !PT ;  /* 0xffff00000a0b7812 */ /* 0x000fe200078ec0ff */
[C---:B------:R-:W-:Y:S01]  /*5100*/  IMAD.U32 R10, R14.reuse, 0x10000, RZ ;  /* 0x000100000e0a7824 */ /* 0x040fe200078e00ff */
[----:B------:R-:W-:Y:S01]  /*5110*/  LOP3.LUT R14, R14, 0xffff0000, RZ, 0xc0, !PT ;  /* 0xffff00000e0e7812 */ /* 0x000fe200078ec0ff */
[C---:B------:R-:W-:Y:S01]  /*5120*/  FFMA.FTZ R45, R37.reuse, R90, -R46 ;  /* 0x0000005a252d7223 */ /* 0x040fe2000001082e */
[----:B------:R-:W-:Y:S01]  /*5130*/  FFMA.FTZ R47, R37, R92, R86 ;  /* 0x0000005c252f7223 */ /* 0x000fe20000010056 */
[----:B------:R-:W-:Y:S01]  /*5140*/  LOP3.LUT R91, R91, 0xffff0000, RZ, 0xc0, !PT ;  /* 0xffff00005b5b7812 */ /* 0x000fe200078ec0ff */
[C---:B------:R-:W-:Y:S01]  /*5150*/  FMUL.FTZ R37, R12.reuse, R97 ;  /* 0x000000610c257220 */ /* 0x040fe20000410000 */
[----:B------:R-:W-:Y:S01]  /*5160*/  FMUL.FTZ R39, R12, R41 ;  /* 0x000000290c277220 */ /* 0x000fe20000410000 */
        /* <DEDUP_REMOVED lines=23> */
[----:B------:R-:W-:-:S07]  /*52e0*/  IMAD.MOV.U32 R11, RZ, RZ, R44 ;  /* 0x000000ffff0b7224 */ /* 0x000fce00078e002c */
.L_x_14332:
[----:B------:R-:W-:Y:S05]  /*52f0*/  BSYNC B1 ;  /* 0x0000000000017941 */ /* 0x000fea0003800000 */
.L_x_14331:
[----:B------:R-:W-:Y:S01]  /*5300*/  ISETP.GE.AND P3, PT, R34, R87, PT ;  /* 0x000000572200720c */ /* 0x000fe20003f66270 */
[----:B0-----:R0:W-:Y:S02]  /*5310*/  ST.E.128 desc[UR42][R32.64], R8 ;  /* 0x0000000820007985 */ /* 0x0011e4000c101d2a */
[----:B0-----:R-:W-:Y:S02]  /*5320*/  IMAD.MOV.U32 R8, RZ, RZ, R84 ;  /* 0x000000ffff087224 */ /* 0x001fe400078e0054 */
[----:B------:R-:W-:-:S08]  /*5330*/  IMAD.MOV.U32 R9, RZ, RZ, R85 ;  /* 0x000000ffff097224 */ /* 0x000fd000078e0055 */
[----:B------:R-:W-:Y:S05]  /*5340*/  @P3 BRA `(.L_x_14313) ;  /* 0x00000004002c3947 */ /* 0x000fea0003800000 */
[----:B------:R-:W-:-:S05]  /*5350*/  IMAD.WIDE R8, R34, 0x2, R8 ;  /* 0x0000000222087825 */ /* 0x000fca00078e0208 */
[----:B--2---:R0:W-:Y:S01]  /*5360*/  ST.E.128 desc[UR42][R8.64], R12 ;  /* 0x0000000c08007985 */ /* 0x0041e2000c101d2a */
[----:B------:R-:W-:Y:S05]  /*5370*/  BRA `(.L_x_14313) ;  /* 0x0000000400207947 */ /* 0x000fea0003800000 */
.L_x_14294:
[----:B------:R-:W-:-:S06]  /*5380*/  UISETP.NE.AND UP0, UPT, UR39, 0x3, UPT ;  /* 0x000000032700788c */ /* 0x000fcc000bf05270 */
[----:B------:R-:W-:-:S13]  /*5390*/  PLOP3.LUT P5, PT, PT, PT, UP0, 0x80, 0x0 ;  /* 0x000000000000781c */ /* 0x000fda0003faf008 */
[----:B------:R-:W-:Y:S05]  /*53a0*/  @!P5 BRA `(.L_x_14333) ;  /* 0x000000000004d947 */ /* 0x000fea0003800000 */
[----:B------:R-:W-:Y:S01]  /*53b0*/  BPT.TRAP 0x1 ;  /* 0x000000040000795c */ /* 0x000fe20000300000 */
.L_x_14333:
[----:B------:R-:W2:Y:S01]  /*53c0*/  LDL R8, [R1+0x8] ;  /* 0x0000080001087983 */ /* 0x000ea20000100800 */
[----:B------:R-:W-:Y:S01]  /*53d0*/  IMAD R70, R22, 0x8, R2 ;  /* 0x0000000816467824 */ /* 0x000fe200078e0202 */
[----:B------:R-:W-:Y:S01]  /*53e0*/  BSSY B1, `(.L_x_14334) ;  /* 0x0000005000017945 */ /* 0x000fe20003800000 */
[----:B------:R-:W-:Y:S02]  /*53f0*/  SHF.R.S32.HI R75, RZ, 0x1f, R74 ;  /* 0x0000001fff4b7819 */ /* 0x000fe4000001144a */
[----:B--2---:R-:W-:-:S04]  /*5400*/  SHF.L.U32 R79, R8, 0x1f, RZ ;  /* 0x0000001f084f7819 */ /* 0x004fc800000006ff */
[----:B------:R-:W0:Y:S02]  /*5410*/  SYNCS.PHASECHK.TRANS64.TRYWAIT P3, [R70+URZ+0x16890], R79 ;  /* 0x0168904f460075a7 */ /* 0x000e24000806017f */
[----:B0-----:R-:W-:Y:S05]  /*5420*/  @!P3 BRA `(.L_x_14335) ;  /* 0x000001b40078b947 */ /* 0x001fea0003800000 */
.L_x_14631:
[----:B------:R-:W-:Y:S05]  /*5430*/  BSYNC B1 ;  /* 0x0000000000017941 */ /* 0x000fea0003800000 */
.L_x_14334:
        /* <DEDUP_REMOVED lines=27> */
.L_x_14635:
[----:B------:R-:W-:Y:S04]  /*55f0*/  BSSY B1, `(.L_x_14337) ;  /* 0x000000e000017945 */ /* 0x000fe80003800000 */
[----:B------:R-:W-:Y:S05]  /*5600*/  @!P3 BRA `(.L_x_14338) ;  /* 0x000000000030b947 */ /* 0x000fea0003800000 */
[----:B------:R-:W4:Y:S01]  /*5610*/  LDL R8, [R1+0x4] ;  /* 0x0000040001087983 */ /* 0x000f220000100800 */
[----:B------:R-:W-:Y:S02]  /*5620*/  ULDC UR4, c[0x0][0x2f4] ;  /* 0x0000bd0000047ab9 */ /* 0x000fe40000000800 */
[----:B------:R-:W-:-:S13]  /*5630*/  ISETP.GE.AND P3, PT, R16, UR4, PT ;  /* 0x0000000410007c0c */ /* 0x000fda000bf66270 */
[----:B---3--:R-:W-:-:S04]  /*5640*/  @!P3 LEA R14, P4, R16, R33, 0x1 ;  /* 0x00000021100eb211 */ /* 0x008fc800078808ff */
[----:B--2---:R-:W-:Y:S02]  /*5650*/  @!P3 LEA.HI.X R15, R16, R9, R17, 0x1, P4 ;  /* 0x00000009100fb211 */ /* 0x004fe400020f0c11 */
[----:B------:R-:W-:-:S13]  /*5660*/  ISETP.GE.AND P4, PT, R18, UR4, PT ;  /* 0x0000000412007c0c */ /* 0x000fda000bf86270 */
[----:B------:R-:W-:-:S04]  /*5670*/  @!P4 LEA R12, P6, R18, R33, 0x1 ;  /* 0x00000021120cc211 */ /* 0x000fc800078c08ff */
[----:B----4-:R-:W-:Y:S02]  /*5680*/  @!P4 LEA.HI.X R13, R18, R9, R8, 0x1, P6 ;  /* 0x00000009120dc211 */ /* 0x010fe400030f0c08 */
[----:B------:R-:W2:Y:S04]  /*5690*/  @!P3 LDS.128 R8, [R72+0xe000] ;  /* 0x00e000004808b984 */ /* 0x000ea80000000c00 */
[----:B--2---:R-:W-:Y:S04]  /*56a0*/  @!P3 ST.E.128 desc[UR42][R14.64], R8 ;  /* 0x000000080e00b985 */ /* 0x004fe8000c101d2a */
[----:B------:R-:W2:Y:S04]  /*56b0*/  @!P4 LDS.128 R8, [R71+0xe000] ;  /* 0x00e000004708c984 */ /* 0x000ea80000000c00 */
[----:B--2---:R4:W-:Y:S02]  /*56c0*/  @!P4 ST.E.128 desc[UR42][R12.64], R8 ;  /* 0x000000080c00c985 */ /* 0x0049e4000c101d2a */
.L_x_14338:
[----:B------:R-:W-:Y:S05]  /*56d0*/  BSYNC B1 ;  /* 0x0000000000017941 */ /* 0x000fea0003800000 */
.L_x_14337:
[----:B------:R-:W-:-:S03]  /*56e0*/  UMOV UR4, 0xffffffff ;  /* 0xffffffff00047882 */ /* 0x000fc60000000000 */
[----:B------:R-:W-:Y:S05]  /*56f0*/  BRA.DIV UR4, `(.L_x_14339) ;  /* 0x000001b604247947 */ /* 0x000fea000b800000 */
[----:B--2-4-:R2:W4:Y:S04]  /*5700*/  SHFL.IDX PT, R9, R34, 0x1, 0x1c1f ;  /* 0x003c1f0022097f89 */ /* 0x01452800000e0000 */
[----:B---3--:R2:W3:Y:S02]  /*5710*/  SHFL.IDX PT, R33, R32, 0x1, 0x1c1f ;  /* 0x003c1f0020217f89 */ /* 0x0084e400000e0000 */
.L_x_14639:
[----:B------:R-:W-:-:S13]  /*5720*/  ISETP.GE.AND P3, PT, R35, 0x61, PT ;  /* 0x000000612300780c */ /* 0x000fda0003f66270 */
[----:B------:R-:W-:Y:S05]  /*5730*/  @!P3 BRA `(.L_x_14313) ;  /* 0x000000000030b947 */ /* 0x000fea0003800000 */
[----:B------:R-:W5:Y:S01]  /*5740*/  LDL R8, [R1+0x4] ;  /* 0x0000040001087983 */ /* 0x000f620000100800 */
[----:B------:R-:W-:Y:S02]  /*5750*/  ULDC UR4, c[0x0][0x2f4] ;  /* 0x0000bd0000047ab9 */ /* 0x000fe40000000800 */
[----:B------:R-:W-:-:S13]  /*5760*/  ISETP.GE.AND P3, PT, R16, UR4, PT ;  /* 0x0000000410007c0c */ /* 0x000fda000bf66270 */
[----:B---3--:R-:W-:-:S04]  /*5770*/  @!P3 LEA R14, P4, R16, R33, 0x1 ;  /* 0x00000021100eb211 */ /* 0x008fc800078808ff */
[----:B----4-:R-:W-:Y:S02]  /*5780*/  @!P3 LEA.HI.X R15, R16, R9, R17, 0x1, P4 ;  /* 0x00000009100fb211 */ /* 0x010fe400020f0c11 */
[----:B------:R-:W-:-:S13]  /*5790*/  ISETP.GE.AND P4, PT, R18, UR4, PT ;  /* 0x0000000412007c0c */ /* 0x000fda000bf86270 */
[----:B------:R-:W-:-:S04]  /*57a0*/  @!P4 LEA R12, P6, R18, R33, 0x1 ;  /* 0x00000021120cc211 */ /* 0x000fc800078c08ff */
[----:B-----5:R-:W-:Y:S02]  /*57b0*/  @!P4 LEA.HI.X R13, R18, R9, R8, 0x1, P6 ;  /* 0x00000009120dc211 */ /* 0x020fe400030f0c08 */
[----:B------:R-:W3:Y:S04]  /*57c0*/  @!P3 LDS.128 R8, [R72+0x11000] ;  /* 0x011000004808b984 */ /* 0x000ee80000000c00 */
[----:B---3--:R-:W-:Y:S04]  /*57d0*/  @!P3 ST.E.128 desc[UR42][R14.64], R8 ;  /* 0x000000080e00b985 */ /* 0x008fe8000c101d2a */
[----:B------:R-:W3:Y:S04]  /*57e0*/  @!P4 LDS.128 R8, [R71+0x11000] ;  /* 0x011000004708c984 */ /* 0x000ee80000000c00 */
[----:B---3--:R3:W-:Y:S02]  /*57f0*/  @!P4 ST.E.128 desc[UR42][R12.64], R8 ;  /* 0x000000080c00c985 */ /* 0x0087e4000c101d2a */
.L_x_14313:
[----:B------:R-:W-:Y:S05]  /*5800*/  BSYNC B0 ;  /* 0x0000000000007941 */ /* 0x000fea0003800000 */
.L_x_14293:
        /* <DEDUP_REMOVED lines=9> */
[----:B--2---:R2:W-:Y:S01]  /*58a0*/  BAR.SYNC.DEFER_BLOCKING R60, 0x80 ;  /* 0x0002003c0000751d */ /* 0x0045e20000010000 */
[----:B0-----:R-:W-:-:S13]  /*58b0*/  LOP3.LUT P3, RZ, R8, 0x7f, RZ, 0xc0, !PT ;  /* 0x0000007f08ff7812 */ /* 0x001fda000786c0ff */
[----:B------:R-:W-:-:S05]  /*58c0*/  @!P3 VIADD R8, R70, 0x168a0 ;  /* 0x000168a04608b836 */ /* 0x000fca0000000000 */
[----:B------:R-:W-:-:S04]  /*58d0*/  @!P3 PRMT R8, RZ, 0x654, R8 ;  /* 0x00000654ff08b816 */ /* 0x000fc80000000008 */
[----:B------:R2:W-:Y:S01]  /*58e0*/  @!P3 SYNCS.ARRIVE.TRANS64.RED.A1T0 RZ, [R8+URZ], RZ ;  /* 0x000000ff08ffb9a7 */ /* 0x0005e2000810043f */
[----:B------:R-:W-:Y:S05]  /*58f0*/  @!P5 BRA `(.L_x_14341) ;  /* 0x000000000004d947 */ /* 0x000fea0003800000 */
[----:B------:R-:W-:Y:S01]  /*5900*/  BPT.TRAP 0x1 ;  /* 0x000000040000795c */ /* 0x000fe20000300000 */
.L_x_14341:
[----:B------:R-:W-:Y:S05]  /*5910*/  BSYNC B0 ;  /* 0x0000000000007941 */ /* 0x000fea0003800000 */
.L_x_14340:
[----:B------:R-:W0:Y:S01]  /*5920*/  SYNCS.PHASECHK.TRANS64.TRYWAIT P4, [R70+URZ+0x168b0], R79 ;  /* 0x0168b04f460075a7 */ /* 0x000e22000808017f */
[----:B------:R-:W-:Y:S01]  /*5930*/  ULDC UR40, c[0x0][0x2f4] ;  /* 0x0000bd0000287ab9 */ /* 0x000fe20000000800 */
[----:B------:R-:W-:Y:S04]  /*5940*/  BSSY B0, `(.L_x_14342) ;  /* 0x0000002000007945 */ /* 0x000fe80003800000 */
[----:B0-----:R-:W-:Y:S05]  /*5950*/  @!P4 BRA `(.L_x_14343) ;  /* 0x000001b000d8c947 */ /* 0x001fea0003800000 */
.L_x_14640:
[----:B------:R-:W-:Y:S05]  /*5960*/  BSYNC B0 ;  /* 0x0000000000007941 */ /* 0x000fea0003800000 */
.L_x_14342:
[----:B-1----:R1:W5:Y:S01]  /*5970*/  LDL R34, [R1+0x4] ;  /* 0x0000040001227983 */ /* 0x0023620000100800 */
[----:B------:R-:W-:Y:S01]  /*5980*/  ULDC.64 UR4, c[0x0][0x328] ;  /* 0x0000ca0000047ab9 */ /* 0x000fe20000000a00 */
[----:B------:R-:W-:Y:S01]  /*5990*/  IMAD.IADD R77, R77, 0x1, -R157 ;  /* 0x000000014d4d7824 */ /* 0x000fe200078e0a9d */
[----:B------:R-:W-:Y:S01]  /*59a0*/  BSSY B0, `(.L_x_14344) ;  /* 0x0000020000007945 */ /* 0x000fe20003800000 */
[----:B------:R-:W-:Y:S02]  /*59b0*/  IMAD R75, R75, UR4, RZ ;  /* 0x000000044b4b7c24 */ /* 0x000fe4000f8e02ff */
[----:B--2---:R-:W-:-:S04]  /*59c0*/  IMAD.WIDE.U32 R8, R74, UR4, RZ ;  /* 0x000000044a087c25 */ /* 0x004fc8000f8e00ff */
        /* <DEDUP_REMOVED lines=24> */
[----:B-----5:R-:W-:Y:S02]  /*5b50*/  @!P5 LEA.HI.X R13, R18, R9, R34, 0x1, P6 ;  /* 0x00000009120dd211 */ /* 0x020fe400030f0c22 */
[----:B------:R-:W1:Y:S04]  /*5b60*/  @!P4 LDS.128 R8, [R72] ;  /* 0x000000004808c984 */ /* 0x000e680000000c00 */
[----:B-1----:R-:W-:Y:S04]  /*5b70*/  @!P4 ST.E.128 desc[UR42][R14.64], R8 ;  /* 0x000000080e00c985 */ /* 0x002fe8000c101d2a */
[----:B------:R-:W1:Y:S04]  /*5b80*/  @!P5 LDS.128 R8, [R71] ;  /* 0x000000004708d984 */ /* 0x000e680000000c00 */
[----:B-1----:R1:W-:Y:S02]  /*5b90*/  @!P5 ST.E.128 desc[UR42][R12.64], R8 ;  /* 0x000000080c00d985 */ /* 0x0023e4000c101d2a */
.L_x_14345:
[----:B------:R-:W-:Y:S05]  /*5ba0*/  BSYNC B0 ;  /* 0x0000000000007941 */ /* 0x000fea0003800000 */
.L_x_14344:
        /* <DEDUP_REMOVED lines=11> */
[----:B-----5:R-:W-:Y:S01]  /*5c60*/  @!P5 LEA.HI.X R13, R18, R33, R34, 0x1, P6 ;  /* 0x00000021120dd211 */ /* 0x020fe200030f0c22 */
[----:B-1----:R-:W-:Y:S04]  /*5c70*/  @!P4 ST.E.128 desc[UR42][R14.64], R8 ;  /* 0x000000080e00c985 */ /* 0x002fe8000c101d2a */
[----:B------:R-:W1:Y:S04]  /*5c80*/  @!P5 LDS.128 R8, [R71+0x3000] ;  /* 0x003000004708d984 */ /* 0x000e680000000c00 */
[----:B-1----:R1:W-:Y:S02]  /*5c90*/  @!P5 ST.E.128 desc[UR42][R12.64], R8 ;  /* 0x000000080c00d985 */ /* 0x0023e4000c101d2a */
.L_x_14347:
[----:B------:R-:W-:Y:S05]  /*5ca0*/  BSYNC B0 ;  /* 0x0000000000007941 */ /* 0x000fea0003800000 */
.L_x_14346:
[----:B-1-3--:R-:W3:Y:S01]  /*5cb0*/  LDL.LU R9, [R1+0x8] ;  /* 0x0000080001097983 */ /* 0x00aee20000300800 */
[----:B0-----:R-:W-:Y:S01]  /*5cc0*/  @!P3 VIADD R70, R70, 0x168c0 ;  /* 0x000168c04646b836 */ /* 0x001fe20000000000 */
[----:B------:R-:W-:Y:S01]  /*5cd0*/  LOP3.LUT P4, RZ, R23, 0x1, RZ, 0xc0, !PT ;  /* 0x0000000117ff7812 */ /* 0x000fe2000788c0ff */
        /* <DEDUP_REMOVED lines=11> */
[----:B------:R-:W-:Y:S02]  /*5d90*/  SEL R8, RZ, 0x1, P3 ;  /* 0x00000001ff087807 */ /* 0x000fe40001800000 */
[----:B------:R-:W-:Y:S02]  /*5da0*/  SEL R22, R22, RZ, P3 ;  /* 0x000000ff16167207 */ /* 0x000fe40001800000 */
[----:B---3--:R-:W-:-:S05]  /*5db0*/  LOP3.LUT R9, R9, R8, RZ, 0x3c, !PT ;  /* 0x0000000809097212 */ /* 0x008fca00078e3cff */
[----:B------:R0:W-:Y:S01]  /*5dc0*/  STL [R1+0x8], R9 ;  /* 0x0000080901007387 */ /* 0x0001e20000100800 */
[----:B------:R-:W-:Y:S05]  /*5dd0*/  @P4 BRA `(.L_x_14348) ;  /* 0xffffffc400484947 */ /* 0x000fea000383ffff */
[----:B0-----:R-:W0:Y:S01]  /*5de0*/  S2R R9, SR_TID.X ;  /* 0x0000000000097919 */ /* 0x001e220000002100 */
[----:B------:R-:W-:Y:S02]  /*5df0*/  PLOP3.LUT P0, PT, PT, PT, PT, 0x8, 0x0 ;  /* 0x000000000000781c */ /* 0x000fe40003f0e170 */
[----:B0-----:R-:W-:-:S04]  /*5e00*/  SHF.R.U32.HI R9, RZ, 0x7, R9 ;  /* 0x00000007ff097819 */ /* 0x001fc80000011609 */
[----:B------:R-:W-:-:S13]  /*5e10*/  ISETP.NE.AND P4, PT, R9, 0x1, PT ;  /* 0x000000010900780c */ /* 0x000fda0003f85270 */
[----:B------:R-:W-:Y:S06]  /*5e20*/  @!P4 BAR.ARV 0x9, 0x100 ;  /* 0x024400000000cb1d */ /* 0x000fec0000002000 */
.L_x_14288:
[----:B------:R-:W3:Y:S01]  /*5e30*/  LDL R10, [R1+0x20] ;  /* 0x00002000010a7983 */ /* 0x000ee20000100800 */
[----:B------:R-:W0:Y:S01]  /*5e40*/  LDC R0, c[0x0][0x448] ;  /* 0x00011200ff007b82 */ /* 0x000e220000000800 */
[----:B------:R-:W-:-:S07]  /*5e50*/  IADD3 R5, R156, 0x1, -R155 ;  /* 0x000000019c057810 */ /* 0x000fce0007ffe89b */
[----:B------:R-:W1:Y:S01]  /*5e60*/  LDC.64 R6, c[0x0][0x9e0] ;  /* 0x00027800ff067b82 */ /* 0x000e620000000a00 */
[----:B0-----:R-:W-:Y:S02]  /*5e70*/  ISETP.NE.AND P1, PT, R0, 0x1, PT ;  /* 0x000000010000780c */ /* 0x001fe40003f25270 */
[----:B-1----:R-:W-:-:S11]  /*5e80*/  ISETP.GE.AND P2, PT, R7, 0x1, PT ;  /* 0x000000010700780c */ /* 0x002fd60003f46270 */
[----:B------:R-:W0:Y:S08]  /*5e90*/  @P1 LDC R3, c[0x0][0x44c] ;  /* 0x00011300ff031b82 */ /* 0x000e300000000800 */
[----:B------:R-:W1:Y:S01]  /*5ea0*/  @P1 LDC R4, c[0x0][0x450] ;  /* 0x00011400ff041b82 */ /* 0x000e620000000800 */
[----:B---3--:R-:W-:-:S04]  /*5eb0*/  VIADD R0, R10, 0xbf ;  /* 0x000000bf0a007836 */ /* 0x008fc80000000000 */
[----:B0-----:R-:W-:-:S05]  /*5ec0*/  @P1 IMAD.HI.U32 R3, R0, R3, RZ ;  /* 0x0000000300031227 */ /* 0x001fca00078e00ff */
[----:B-1----:R-:W-:-:S04]  /*5ed0*/  @P1 SHF.R.U32.HI R0, RZ, R4, R3 ;  /* 0x00000004ff001219 */ /* 0x002fc80000011603 */
[----:B------:R-:W-:Y:S01]  /*5ee0*/  IADD3 R5, R5, R0, RZ ;  /* 0x0000000005057210 */ /* 0x000fe20007ffe0ff */
[----:B------:R-:W-:Y:S06]  /*5ef0*/  @P0 BRA `(.L_x_14349) ;  /* 0x00000000000c0947 */ /* 0x000fec0003800000 */
[----:B------:R-:W0:Y:S01]  /*5f00*/  FENCE.VIEW.ASYNC.G ;  /* 0x00000000000073c6 */ /* 0x000e220000000100 */
[----:B------:R-:W-:Y:S05]  /*5f10*/  WARPSYNC.ALL ;  /* 0x0000000000007948 */ /* 0x000fea0003800000 */
[----:B0-----:R-:W-:Y:S06]  /*5f20*/  BAR.ARV 0xc, 0x200 ;  /* 0x0308000000007b1d */ /* 0x001fec0000002000 */
.L_x_14349:
        /* <DEDUP_REMOVED lines=13> */
.L_x_14352:
[----:B------:R-:W-:-:S13]  /*6000*/  ISETP.NE.AND P0, PT, R7, 0x1, PT ;  /* 0x000000010700780c */ /* 0x000fda0003f05270 */
[----:B------:R-:W0:Y:S02]  /*6010*/  @P0 LDC.64 R4, c[0x0][0x9e8] ;  /* 0x00027a00ff040b82 */ /* 0x000e240000000a00 */
[----:B0-----:R-:W-:-:S05]  /*6020*/  @P0 IMAD.HI.U32 R4, R3, R4, RZ ;  /* 0x0000000403040227 */ /* 0x001fca00078e00ff */
[----:B------:R-:W-:-:S07]  /*6030*/  @P0 SHF.R.U32.HI R3, RZ, R5, R4 ;  /* 0x00000005ff030219 */ /* 0x000fce0000011604 */
.L_x_14353:
[----:B------:R-:W-:Y:S05]  /*6040*/  BSYNC B0 ;  /* 0x0000000000007941 */ /* 0x000fea0003800000 */
.L_x_14351:
[----:B------:R-:W-:-:S05]  /*6050*/  IMAD R3, R3, R7, R7 ;  /* 0x0000000703037224 */ /* 0x000fca00078e0207 */
[----:B------:R-:W-:-:S07]  /*6060*/  VIMNMX R0, R0, R3, PT ;  /* 0x0000000300007248 */ /* 0x000fce0003fe0100 */
.L_x_14350:
[----:B------:R-:W0:Y:S01]  /*6070*/  @P1 LDC R4, c[0x0][0x44c] ;  /* 0x00011300ff041b82 */ /* 0x000e220000000800 */
[----:B------:R-:W-:Y:S01]  /*6080*/  VIADD R0, R0, 0x7f ;  /* 0x0000007f00007836 */ /* 0x000fe20000000000 */
[----:B------:R-:W-:Y:S01]  /*6090*/  ULDC UR4, c[0x0][0x9dc] ;  /* 0x0002770000047ab9 */ /* 0x000fe20000000800 */
[----:B------:R-:W-:-:S03]  /*60a0*/  IMAD.MOV.U32 R5, RZ, RZ, R10 ;  /* 0x000000ffff057224 */ /* 0x000fc600078e000a */
[----:B------:R-:W-:Y:S02]  /*60b0*/  SHF.R.S32.HI R3, RZ, 0x1f, R0 ;  /* 0x0000001fff037819 */ /* 0x000fe40000011400 */
[----:B------:R-:W1:Y:S02]  /*60c0*/  @P1 LDC R9, c[0x0][0x450] ;  /* 0x00011400ff091b82 */ /* 0x000e640000000800 */
[----:B------:R-:W-:-:S04]  /*60d0*/  LEA.HI R3, R3, R0, RZ, 0x7 ;  /* 0x0000000003037211 */ /* 0x000fc800078f38ff */
[----:B------:R-:W-:-:S04]  /*60e0*/  SHF.R.S32.HI R3, RZ, 0x7, R3 ;  /* 0x00000007ff037819 */ /* 0x000fc80000011403 */
[----:B------:R-:W-:Y:S01]  /*60f0*/  VIMNMX R89, R78, R3, PT ;  /* 0x000000034e597248 */ /* 0x000fe20003fe0100 */
        /* <DEDUP_REMOVED lines=15> */
.L_x_14356:
[----:B------:R-:W-:-:S13]  /*61f0*/  ISETP.NE.AND P0, PT, R7, 0x1, PT ;  /* 0x000000010700780c */ /* 0x000fda0003f05270 */
[----:B------:R-:W0:Y:S02]  /*6200*/  @P0 LDC.64 R4, c[0x0][0x9e8] ;  /* 0x00027a00ff040b82 */ /* 0x000e240000000a00 */
[----:B0-----:R-:W-:-:S05]  /*6210*/  @P0 IMAD.HI.U32 R4, R0, R4, RZ ;  /* 0x0000000400040227 */ /* 0x001fca00078e00ff */
[----:B------:R-:W-:-:S07]  /*6220*/  @P0 SHF.R.U32.HI R0, RZ, R5, R4 ;  /* 0x00000005ff000219 */ /* 0x000fce0000011604 */
.L_x_14357:
[----:B------:R-:W-:Y:S05]  /*6230*/  BSYNC B0 ;  /* 0x0000000000007941 */ /* 0x000fea0003800000 */
.L_x_14355:
[----:B------:R-:W-:-:S05]  /*6240*/  IMAD R0, R0, R7, RZ ;  /* 0x0000000700007224 */ /* 0x000fca00078e02ff */
[----:B------:R-:W-:-:S07]  /*6250*/  VIMNMX R3, R3, R0, !PT ;  /* 0x0000000003037248 */ /* 0x000fce0007fe0100 */
.L_x_14354:
[----:B------:R-:W-:Y:S01]  /*6260*/  SHF.R.S32.HI R4, RZ, 0x1f, R3 ;  /* 0x0000001fff047819 */ /* 0x000fe20000011403 */
[----:B------:R-:W-:Y:S01]  /*6270*/  IMAD.MOV.U32 R0, RZ, RZ, RZ ;  /* 0x000000ffff007224 */ /* 0x000fe200078e00ff */
[----:B------:R-:W-:Y:S02]  /*6280*/  PLOP3.LUT P0, PT, PT, PT, PT, 0x80, 0x0 ;  /* 0x000000000000781c */ /* 0x000fe40003f0f070 */
[----:B------:R-:W-:Y:S02]  /*6290*/  CS2R R14, SRZ ;  /* 0x00000000000e7805 */ /* 0x000fe4000001ff00 */
[----:B------:R-:W-:Y:S01]  /*62a0*/  LEA.HI R4, R4, R3, RZ, 0x7 ;  /* 0x0000000304047211 */ /* 0x000fe200078f38ff */
[----:B------:R-:W-:Y:S01]  /*62b0*/  IMAD.MOV.U32 R3, RZ, RZ, RZ ;  /* 0x000000ffff037224 */ /* 0x000fe200078e00ff */
[----:B------:R-:W-:Y:S01]  /*62c0*/  CS2R R26, SRZ ;  /* 0x00000000001a7805 */ /* 0x000fe2000001ff00 */
[----:B------:R-:W-:Y:S01]  /*62d0*/  IMAD.MOV.U32 R118, RZ, RZ, RZ ;  /* 0x000000ffff767224 */ /* 0x000fe200078e00ff */
[----:B------:R-:W-:-:S02]  /*62e0*/  SHF.R.S32.HI R4, RZ, 0x7, R4 ;  /* 0x00000007ff047819 */ /* 0x000fc40000011404 */
[----:B------:R-:W-:Y:S02]  /*62f0*/  CS2R R114, SRZ ;  /* 0x0000000000727805 */ /* 0x000fe4000001ff00 */
[----:B------:R-:W-:Y:S02]  /*6300*/  CS2R R112, SRZ ;  /* 0x0000000000707805 */ /* 0x000fe4000001ff00 */
[----:B------:R-:W-:Y:S02]  /*6310*/  CS2R R110, SRZ ;  /* 0x00000000006e7805 */ /* 0x000fe4000001ff00 */
[----:B------:R-:W-:Y:S02]  /*6320*/  VIMNMX R5, RZ, R4, !PT ;  /* 0x00000004ff057248 */ /* 0x000fe40007fe0100 */
[----:B------:R-:W-:Y:S02]  /*6330*/  CS2R R108, SRZ ;  /* 0x00000000006c7805 */ /* 0x000fe4000001ff00 */
[----:B------:R-:W-:-:S02]  /*6340*/  CS2R R106, SRZ ;  /* 0x00000000006a7805 */ /* 0x000fc4000001ff00 */
[----:B------:R-:W-:Y:S02]  /*6350*/  CS2R R104, SRZ ;  /* 0x0000000000687805 */ /* 0x000fe4000001ff00 */
[----:B------:R-:W-:Y:S01]  /*6360*/  ISETP.GT.AND P1, PT, R89, R5, PT ;  /* 0x000000055900720c */ /* 0x000fe20003f24270 */
[----:B------:R0:W-:Y:S01]  /*6370*/  STL [R1+0x38], R5 ;  /* 0x0000380501007387 */ /* 0x0001e20000100800 */
[----:B------:R-:W-:Y:S02]  /*6380*/  CS2R R102, SRZ ;  /* 0x0000000000667805 */ /* 0x000fe4000001ff00 */
[----:B------:R-:W-:Y:S02]  /*6390*/  CS2R R100, SRZ ;  /* 0x0000000000647805 */ /* 0x000fe4000001ff00 */
[----:B------:R-:W-:Y:S02]  /*63a0*/  CS2R R98, SRZ ;  /* 0x0000000000627805 */ /* 0x000fe4000001ff00 */
[----:B------:R-:W-:-:S02]  /*63b0*/  CS2R R96, SRZ ;  /* 0x0000000000607805 */ /* 0x000fc4000001ff00 */
[----:B------:R-:W-:Y:S01]  /*63c0*/  CS2R R10, SRZ ;  /* 0x00000000000a7805 */ /* 0x000fe2000001ff00 */
[----:B------:R-:W-:Y:S01]  /*63d0*/  IMAD.MOV.U32 R94, RZ, RZ, RZ ;  /* 0x000000ffff5e7224 */ /* 0x000fe200078e00ff */
[----:B------:R-:W-:Y:S01]  /*63e0*/  CS2R R90, SRZ ;  /* 0x00000000005a7805 */ /* 0x000fe2000001ff00 */
[----:B------:R-:W-:Y:S02]  /*63f0*/  IMAD.MOV.U32 R25, RZ, RZ, RZ ;  /* 0x000000ffff197224 */ /* 0x000fe400078e00ff */
[----:B------:R-:W-:Y:S01]  /*6400*/  IMAD.MOV.U32 R35, RZ, RZ, RZ ;  /* 0x000000ffff237224 */ /* 0x000fe200078e00ff */
[----:B0-----:R-:W-:Y:S06]  /*6410*/  @!P1 BRA `(.L_x_14358) ;  /* 0x00000114000c9947 */ /* 0x001fec0003800000 */
        /* <DEDUP_REMOVED lines=9> */
.L_x_14643:
        /* <DEDUP_REMOVED lines=25> */
[----:B0-2---:R-:W-:-:S07]  /*6640*/  IMAD.MOV.U32 R13, RZ, RZ, RZ ;  /* 0x000000ffff0d7224 */ /* 0x005fce00078e00ff */
[----:B------:R-:W-:-:S07]  /*6650*/  LEPC R20, `(.L_x_14361) ;  /* 0x000000001014794e */ /* 0x000fce0000000000 */
[----:B-1--45:R-:W-:Y:S05]  /*6660*/  CALL.ABS.NOINC R14 ;  /* 0x000000000e007343 */ /* 0x032fea0003c00000 */
.L_x_14361:
[----:B------:R-:W-:Y:S05]  /*6670*/  BSYNC B6 ;  /* 0x0000000000067941 */ /* 0x000fea0003800000 */
.L_x_14360:
        /* <DEDUP_REMOVED lines=13> */
.L_x_14365:
[----:B---3--:R3:W0:Y:S02]  /*6750*/  SYNCS.PHASECHK.TRANS64.TRYWAIT P0, [R2+URZ+0x16800], R3 ;  /* 0x01680003020075a7 */ /* 0x008624000800017f */
[----:B0-----:R-:W-:Y:S05]  /*6760*/  @!P0 NANOSLEEP.SYNCS 0x989680 ;  /* 0x009896800000895d */ /* 0x001fea0003900000 */
[----:B------:R-:W0:Y:S02]  /*6770*/  @!P0 SYNCS.PHASECHK.TRANS64 P0, [R2+URZ+0x16800], R3 ;  /* 0x01680003020085a7 */ /* 0x000e24000800007f */
[----:B0-----:R-:W-:Y:S05]  /*6780*/  @!P0 BRA `(.L_x_14365) ;  /* 0xfffffffc00f08947 */ /* 0x001fea000383ffff */
.L_x_14364:
[----:B------:R-:W-:Y:S05]  /*6790*/  BSYNC B0 ;  /* 0x0000000000007941 */ /* 0x000fea0003800000 */
.L_x_14363:
[----:B------:R-:W-:Y:S05]  /*67a0*/  BRA `(.L_x_14366) ;  /* 0x0000003000387947 */ /* 0x000fea0003800000 */
.L_x_14362:
        /* <DEDUP_REMOVED lines=12> */
[----:B----4-:R-:W-:Y:S01]  /*6870*/  IMAD.IADD R33, R5, 0x1, R25 ;  /* 0x0000000105217824 */ /* 0x010fe200078e0219 */
[----:B------:R-:W-:Y:S06]  /*6880*/  @!P0 BRA `(.L_x_14368) ;  /* 0x0000000000408947 */ /* 0x000fec0003800000 */
        /* <DEDUP_REMOVED lines=15> */
[----:B-1----:R-:W-:Y:S05]  /*6980*/  CALL.ABS.NOINC R14 ;  /* 0x000000000e007343 */ /* 0x002fea0003c00000 */
.L_x_14368:
[----:B------:R-:W-:Y:S05]  /*6990*/  BSYNC B6 ;  /* 0x0000000000067941 */ /* 0x000fea0003800000 */
.L_x_14367:
[----:B------:R-:W3:Y:S01]  /*69a0*/  LDL R20, [R1+0x20] ;  /* 0x0000200001147983 */ /* 0x000ee20000100800 */
[----:B------:R-:W-:Y:S01]  /*69b0*/  ULDC.U8 UR4, c[0x0][0x410] ;  /* 0x0001040000047ab9 */ /* 0x000fe20000000000 */
[----:B------:R-:W-:Y:S01]  /*69c0*/  BSSY B0, `(.L_x_14369) ;  /* 0x00002e4000007945 */ /* 0x000fe20003800000 */
[----:B------:R-:W-:Y:S01]  /*69d0*/  ISETP.NE.AND P0, PT, RZ, UR4, PT ;  /* 0x00000004ff007c0c */ /* 0x000fe2000bf05270 */
[----:B---3--:R-:W-:-:S12]  /*69e0*/  IMAD.IADD R35, R157, 0x1, R20 ;  /* 0x000000019d237824 */ /* 0x008fd800078e0214 */
[----:B------:R-:W-:Y:S05]  /*69f0*/  @!P0 BRA `(.L_x_14370) ;  /* 0x0000001400f08947 */ /* 0x000fea0003800000 */
[----:B------:R-:W0:Y:S01]  /*6a00*/  LDC R38, c[0x0][0x448] ;  /* 0x00011200ff267b82 */ /* 0x000e220000000800 */
[----:B------:R-:W3:Y:S01]  /*6a10*/  S2R R20, SR_TID.X ;  /* 0x0000000000147919 */ /* 0x000ee20000002100 */
[----:B------:R-:W-:Y:S01]  /*6a20*/  ULDC.64 UR4, c[0x0][0x3f8] ;  /* 0x0000fe0000047ab9 */ /* 0x000fe20000000a00 */
[----:B------:R-:W-:Y:S01]  /*6a30*/  ULDC.64 UR6, c[0x0][0x408] ;  /* 0x0001020000067ab9 */ /* 0x000fe20000000a00 */
[----:B------:R-:W-:Y:S02]  /*6a40*/  IMAD.MOV.U32 R8, RZ, RZ, R26 ;  /* 0x000000ffff087224 */ /* 0x000fe400078e001a */
[----:B------:R-:W-:Y:S02]  /*6a50*/  IMAD.MOV.U32 R9, RZ, RZ, R31 ;  /* 0x000000ffff097224 */ /* 0x000fe400078e001f */
[----:B------:R-:W-:Y:S02]  /*6a60*/  IMAD.MOV.U32 R10, RZ, RZ, R24 ;  /* 0x000000ffff0a7224 */ /* 0x000fe400078e0018 */
[----:B------:R-:W-:Y:S01]  /*6a70*/  IMAD.MOV.U32 R11, RZ, RZ, R33 ;  /* 0x000000ffff0b7224 */ /* 0x000fe200078e0021 */
[----:B0-----:R-:W-:Y:S01]  /*6a80*/  ISETP.NE.AND P0, PT, R38, 0x1, PT ;  /* 0x000000012600780c */ /* 0x001fe20003f05270 */
[----:B---3--:R-:W-:-:S12]  /*6a90*/  VIADD R21, R20, 0xffffff80 ;  /* 0xffffff8014157836 */ /* 0x008fd80000000000 */
[----:B------:R-:W0:Y:S01]  /*6aa0*/  @P0 LDC R0, c[0x0][0x44c] ;  /* 0x00011300ff000b82 */ /* 0x000e220000000800 */
[----:B------:R-:W-:-:S04]  /*6ab0*/  SHF.R.S32.HI R20, RZ, 0x1f, R21 ;  /* 0x0000001fff147819 */ /* 0x000fc80000011415 */
[----:B------:R-:W-:-:S03]  /*6ac0*/  LEA.HI R20, R20, R21, RZ, 0x2 ;  /* 0x0000001514147211 */ /* 0x000fc600078f10ff */
[----:B------:R-:W3:Y:S01]  /*6ad0*/  @P0 LDC R5, c[0x0][0x450] ;  /* 0x00011400ff050b82 */ /* 0x000ee20000000800 */
[----:B------:R-:W-:-:S05]  /*6ae0*/  LOP3.LUT R20, R20, 0xfffffffc, RZ, 0xc0, !PT ;  /* 0xfffffffc14147812 */ /* 0x000fca00078ec0ff */
[----:B------:R-:W-:-:S04]  /*6af0*/  IMAD.IADD R20, R21, 0x1, -R20 ;  /* 0x0000000115147824 */ /* 0x000fc800078e0a14 */
[----:B------:R-:W-:-:S04]  /*6b00*/  IMAD R3, R20, 0x60, R35 ;  /* 0x0000006014037824 */ /* 0x000fc800078e0223 */
[----:B0-----:R-:W-:-:S05]  /*6b10*/  @P0 IMAD.HI.U32 R0, R3, R0, RZ ;  /* 0x0000000003000227 */ /* 0x001fca00078e00ff */
        /* <DEDUP_REMOVED lines=21> */
[----:B-1----:R1:W0:Y:S02]  /*6c70*/  SHFL.IDX PT, R14, R7, RZ, 0x1c1f ;  /* 0x001c1fff070e7589 */ /* 0x00222400000e0000 */
.L_x_14649:
[----:B------:R-:W-:Y:S01]  /*6c80*/  IMAD R38, R155, R38, RZ ;  /* 0x000000269b267224 */ /* 0x000fe200078e02ff */
[----:B------:R-:W-:Y:S01]  /*6c90*/  BSSY B1, `(.L_x_14372) ;  /* 0x000001f000017945 */ /* 0x000fe20003800000 */
[----:B------:R-:W-:Y:S02]  /*6ca0*/  CS2R R30, SRZ ;  /* 0x00000000001e7805 */ /* 0x000fe4000001ff00 */
[----:B------:R-:W-:Y:S02]  /*6cb0*/  CS2R R26, SRZ ;  /* 0x00000000001a7805 */ /* 0x000fe4000001ff00 */
[----:B------:R-:W-:Y:S02]  /*6cc0*/  CS2R R32, SRZ ;  /* 0x0000000000207805 */ /* 0x000fe4000001ff00 */
[----:B------:R-:W-:Y:S02]  /*6cd0*/  ISETP.GE.AND P0, PT, R35, R38, PT ;  /* 0x000000262300720c */ /* 0x000fe40003f06270 */
[----:B------:R-:W-:-:S11]  /*6ce0*/  CS2R R24, SRZ ;  /* 0x0000000000187805 */ /* 0x000fd6000001ff00 */
[----:B------:R-:W-:Y:S05]  /*6cf0*/  @P0 BRA `(.L_x_14373) ;  /* 0x0000000000600947 */ /* 0x000fea0003800000 */
[----:B------:R-:W2:Y:S01]  /*6d00*/  LDL R9, [R1+0xc] ;  /* 0x00000c0001097983 */ /* 0x000ea20000100800 */
[----:B------:R-:W-:-:S03]  /*6d10*/  ULDC UR4, c[0x0][0x3f4] ;  /* 0x0000fd0000047ab9 */ /* 0x000fc60000000800 */
[----:B------:R-:W2:Y:S01]  /*6d20*/  LDL R12, [R1+0x54] ;  /* 0x00005400010c7983 */ /* 0x000ea20000100800 */
[----:B------:R-:W-:Y:S01]  /*6d30*/  ISETP.GE.AND P2, PT, R152, UR4, PT ;  /* 0x0000000498007c0c */ /* 0x000fe2000bf46270 */
[----:B----4-:R-:W-:Y:S02]  /*6d40*/  IMAD.MOV.U32 R10, RZ, RZ, R0 ;  /* 0x000000ffff0a7224 */ /* 0x010fe400078e0000 */
[----:B---3--:R-:W-:Y:S02]  /*6d50*/  IMAD.MOV.U32 R11, RZ, RZ, R3 ;  /* 0x000000ffff0b7224 */ /* 0x008fe400078e0003 */
[----:B0-----:R-:W-:Y:S01]  /*6d60*/  IMAD.MOV.U32 R15, RZ, RZ, R5 ;  /* 0x000000ffff0f7224 */ /* 0x001fe200078e0005 */
[----:B------:R-:W-:Y:S02]  /*6d70*/  CS2R R32, SRZ ;  /* 0x0000000000207805 */ /* 0x000fe4000001ff00 */
[----:B------:R-:W-:Y:S02]  /*6d80*/  CS2R R30, SRZ ;  /* 0x00000000001e7805 */ /* 0x000fe4000001ff00 */
[----:B------:R-:W-:-:S03]  /*6d90*/  CS2R R24, SRZ ;  /* 0x0000000000187805 */ /* 0x000fc6000001ff00 */
[----:B------:R-:W-:-:S05]  /*6da0*/  @!P2 IMAD.WIDE R10, R152, 0x2, R10 ;  /* 0x00000002980aa825 */ /* 0x000fca00078e020a */
[----:B------:R0:W5:Y:S01]  /*6db0*/  @!P2 LD.E.64 R32, desc[UR42][R10.64] ;  /* 0x0000002a0a20a980 */ /* 0x000162000c101b00 */
[----:B--2---:R-:W-:-:S13]  /*6dc0*/  ISETP.GE.AND P3, PT, R9, UR4, PT ;  /* 0x0000000409007c0c */ /* 0x004fda000bf66270 */
[C---:B------:R-:W-:Y:S01]  /*6dd0*/  @!P3 IMAD.SHL.U32 R37, R9.reuse, 0x2, RZ ;  /* 0x000000020925b824 */ /* 0x040fe200078e00ff */
[----:B------:R-:W-:-:S04]  /*6de0*/  @!P3 SHF.L.U64.HI R26, R9, 0x1, R12 ;  /* 0x00000001091ab819 */ /* 0x000fc8000001020c */
[-C--:B------:R-:W-:Y:S02]  /*6df0*/  @!P3 IADD3 R20, P0, R0, R37.reuse, RZ ;  /* 0x000000250014b210 */ /* 0x080fe40007f1e0ff */
[----:B------:R-:W-:Y:S01]  /*6e00*/  @!P3 IADD3 R36, P1, R14, R37, RZ ;  /* 0x000000250e24b210 */ /* 0x000fe20007f3e0ff */
[----:B------:R-:W-:-:S04]  /*6e10*/  @!P2 IMAD.WIDE R12, R152, 0x2, R14 ;  /* 0x00000002980ca825 */ /* 0x000fc800078e020e */
[--C-:B------:R-:W-:Y:S01]  /*6e20*/  @!P3 IMAD.X R21, R3, 0x1, R26.reuse, P0 ;  /* 0x000000010315b824 */ /* 0x100fe200000e061a */
[----:B------:R0:W5:Y:S01]  /*6e30*/  @!P2 LD.E.64 R30, desc[UR42][R12.64] ;  /* 0x0000002a0c1ea980 */ /* 0x000162000c101b00 */
[----:B------:R-:W-:Y:S01]  /*6e40*/  @!P3 IMAD.X R37, R5, 0x1, R26, P1 ;  /* 0x000000010525b824 */ /* 0x000fe200008e061a */
[----:B------:R-:W-:Y:S02]  /*6e50*/  CS2R R26, SRZ ;  /* 0x00000000001a7805 */ /* 0x000fe4000001ff00 */
[----:B------:R0:W5:Y:S04]  /*6e60*/  @!P3 LD.E.64 R24, desc[UR42][R20.64] ;  /* 0x0000002a1418b980 */ /* 0x000168000c101b00 */
[----:B------:R0:W5:Y:S02]  /*6e70*/  @!P3 LD.E.64 R26, desc[UR42][R36.64] ;  /* 0x0000002a241ab980 */ /* 0x000164000c101b00 */
.L_x_14373:
[----:B------:R-:W-:Y:S05]  /*6e80*/  BSYNC B1 ;  /* 0x0000000000017941 */ /* 0x000fea0003800000 */
.L_x_14372:
[----:B----45:R-:W-:Y:S01]  /*6e90*/  IMAD.MOV.U32 R0, RZ, RZ, R30 ;  /* 0x000000ffff007224 */ /* 0x030fe200078e001e */
[----:B------:R-:W-:Y:S01]  /*6ea0*/  UMOV UR4, 0xffffffff ;  /* 0xffffffff00047882 */ /* 0x000fe20000000000 */
[----:B---3--:R-:W-:Y:S01]  /*6eb0*/  IMAD.MOV.U32 R3, RZ, RZ, R31 ;  /* 0x000000ffff037224 */ /* 0x008fe200078e001f */
        /* <DEDUP_REMOVED lines=20> */
.L_x_14655:
[----:B------:R-:W-:Y:S01]  /*7000*/  VIADD R35, R35, 0x60 ;  /* 0x0000006023237836 */ /* 0x000fe20000000000 */
[----:B------:R-:W-:Y:S01]  /*7010*/  BSSY B1, `(.L_x_14375) ;  /* 0x000001e000017945 */ /* 0x000fe20003800000 */
[----:B------:R-:W-:Y:S02]  /*7020*/  CS2R R10, SRZ ;  /* 0x00000000000a7805 */ /* 0x000fe4000001ff00 */
[----:B--2---:R-:W-:Y:S02]  /*7030*/  CS2R R12, SRZ ;  /* 0x00000000000c7805 */ /* 0x004fe4000001ff00 */
[----:B0-----:R-:W-:Y:S02]  /*7040*/  CS2R R8, SRZ ;  /* 0x0000000000087805 */ /* 0x001fe4000001ff00 */
[----:B------:R-:W-:-:S13]  /*7050*/  ISETP.GE.AND P0, PT, R35, R38, PT ;  /* 0x000000262300720c */ /* 0x000fda0003f06270 */
[----:B------:R-:W-:Y:S05]  /*7060*/  @P0 BRA `(.L_x_14376) ;  /* 0x0000000000600947 */ /* 0x000fea0003800000 */
[----:B------:R-:W2:Y:S01]  /*7070*/  LDL R4, [R1+0xc] ;  /* 0x00000c0001047983 */ /* 0x000ea20000100800 */
[----:B------:R-:W-:-:S03]  /*7080*/  ULDC UR4, c[0x0][0x3f4] ;  /* 0x0000fd0000047ab9 */ /* 0x000fc60000000800 */
[----:B------:R-:W2:Y:S01]  /*7090*/  LDL R15, [R1+0x54] ;  /* 0x00005400010f7983 */ /* 0x000ea20000100800 */
[----:B------:R-:W-:Y:S01]  /*70a0*/  ISETP.GE.AND P2, PT, R152, UR4, PT ;  /* 0x0000000498007c0c */ /* 0x000fe2000bf46270 */
[----:B----4-:R-:W-:Y:S02]  /*70b0*/  IMAD.MOV.U32 R6, RZ, RZ, R0 ;  /* 0x000000ffff067224 */ /* 0x010fe400078e0000 */
[----:B-1-3--:R-:W-:Y:S01]  /*70c0*/  IMAD.MOV.U32 R7, RZ, RZ, R3 ;  /* 0x000000ffff077224 */ /* 0x00afe200078e0003 */
[----:B------:R-:W-:Y:S02]  /*70d0*/  CS2R R12, SRZ ;  /* 0x00000000000c7805 */ /* 0x000fe4000001ff00 */
[----:B------:R-:W-:-:S07]  /*70e0*/  CS2R R20, SRZ ;  /* 0x0000000000147805 */ /* 0x000fce000001ff00 */
[----:B------:R-:W-:-:S05]  /*70f0*/  @!P2 IMAD.WIDE R6, R152, 0x2, R6 ;  /* 0x000000029806a825 */ /* 0x000fca00078e0206 */
[----:B------:R0:W5:Y:S01]  /*7100*/  @!P2 LD.E.64 R12, desc[UR42][R6.64] ;  /* 0x0000002a060ca980 */ /* 0x000162000c101b00 */
[----:B--2---:R-:W-:-:S13]  /*7110*/  ISETP.GE.AND P3, PT, R4, UR4, PT ;  /* 0x0000000404007c0c */ /* 0x004fda000bf66270 */
[C---:B------:R-:W-:Y:S01]  /*7120*/  @!P3 IMAD.SHL.U32 R9, R4.reuse, 0x2, RZ ;  /* 0x000000020409b824 */ /* 0x040fe200078e00ff */
[----:B------:R-:W-:Y:S01]  /*7130*/  @!P3 SHF.L.U64.HI R10, R4, 0x1, R15 ;  /* 0x00000001040ab819 */ /* 0x000fe2000001020f */
[----:B------:R-:W-:-:S03]  /*7140*/  IMAD.MOV.U32 R15, RZ, RZ, R5 ;  /* 0x000000ffff0f7224 */ /* 0x000fc600078e0005 */
[-C--:B------:R-:W-:Y:S02]  /*7150*/  @!P3 IADD3 R34, P0, R0, R9.reuse, RZ ;  /* 0x000000090022b210 */ /* 0x080fe40007f1e0ff */
[----:B------:R-:W-:Y:S02]  /*7160*/  @!P3 IADD3 R4, P1, R14, R9, RZ ;  /* 0x000000090e04b210 */ /* 0x000fe40007f3e0ff */
[----:B------:R-:W-:Y:S01]  /*7170*/  CS2R R8, SRZ ;  /* 0x0000000000087805 */ /* 0x000fe2000001ff00 */
[--C-:B------:R-:W-:Y:S02]  /*7180*/  @!P3 IMAD.X R35, R3, 0x1, R10.reuse, P0 ;  /* 0x000000010323b824 */ /* 0x100fe400000e060a */
[----:B------:R-:W-:Y:S01]  /*7190*/  @!P3 IMAD.X R5, R5, 0x1, R10, P1 ;  /* 0x000000010505b824 */ /* 0x000fe200008e060a */
[----:B------:R-:W-:Y:S01]  /*71a0*/  CS2R R10, SRZ ;  /* 0x00000000000a7805 */ /* 0x000fe2000001ff00 */
[----:B------:R-:W-:Y:S01]  /*71b0*/  @!P2 IMAD.WIDE R14, R152, 0x2, R14 ;  /* 0x00000002980ea825 */ /* 0x000fe200078e020e */
[----:B------:R0:W5:Y:S04]  /*71c0*/  @!P3 LD.E.64 R8, desc[UR42][R34.64] ;  /* 0x0000002a2208b980 */ /* 0x000168000c101b00 */
[----:B------:R0:W5:Y:S04]  /*71d0*/  @!P2 LD.E.64 R20, desc[UR42][R14.64] ;  /* 0x0000002a0e14a980 */ /* 0x000168000c101b00 */
[----:B------:R0:W5:Y:S02]  /*71e0*/  @!P3 LD.E.64 R10, desc[UR42][R4.64] ;  /* 0x0000002a040ab980 */ /* 0x000164000c101b00 */
.L_x_14376:
[----:B------:R-:W-:Y:S05]  /*71f0*/  BSYNC B1 ;  /* 0x0000000000017941 */ /* 0x000fea0003800000 */
.L_x_14375:
[----:B------:R-:W4:Y:S01]  /*7200*/  LDL R42, [R1+0x40] ;  /* 0x00004000012a7983 */ /* 0x000f220000100800 */
[----:B------:R-:W-:Y:S01]  /*7210*/  ULEA.HI UR4, UR36, UR36, URZ, 0x1 ;  /* 0x0000002424047291 */ /* 0x000fe2000f8f083f */
[----:B0----5:R-:W-:Y:S01]  /*7220*/  IMAD.MOV.U32 R4, RZ, RZ, R20 ;  /* 0x000000ffff047224 */ /* 0x021fe200078e0014 */
[----:B------:R-:W-:Y:S01]  /*7230*/  BSSY B1, `(.L_x_14377) ;  /* 0x0000027000017945 */ /* 0x000fe20003800000 */
[----:B------:R-:W0:Y:S01]  /*7240*/  S2R R35, SR_TID.X ;  /* 0x0000000000237919 */ /* 0x000e220000002100 */
[----:B------:R-:W-:Y:S01]  /*7250*/  ULOP3.LUT UR4, UR4, 0xfffffffe, URZ, 0xc0, !UPT ;  /* 0xfffffffe04047892 */ /* 0x000fe2000f8ec03f */
[----:B------:R-:W-:Y:S01]  /*7260*/  IMAD R14, R29, -0xc0, R38 ;  /* 0xffffff401d0e7824 */ /* 0x000fe200078e0226 */
[----:B------:R-:W-:Y:S01]  /*7270*/  PRMT R37, R4, 0x7610, R37 ;  /* 0x0000761004257816 */ /* 0x000fe20000000025 */
[----:B------:R-:W-:Y:S01]  /*7280*/  IMAD.MOV.U32 R4, RZ, RZ, R10 ;  /* 0x000000ffff047224 */ /* 0x000fe200078e000a */
[----:B------:R-:W-:Y:S01]  /*7290*/  UIADD3 UR4, UR36, -UR4, URZ ;  /* 0x8000000424047290 */ /* 0x000fe2000fffe03f */
[----:B------:R-:W-:Y:S01]  /*72a0*/  IMAD.MOV.U32 R6, RZ, RZ, R11 ;  /* 0x000000ffff067224 */ /* 0x000fe200078e000b */
[----:B------:R-:W-:Y:S01]  /*72b0*/  VIMNMX R14, R14, 0xc0, PT ;  /* 0x000000c00e0e7848 */ /* 0x000fe20003fe0100 */
[----:B-1----:R-:W-:Y:S01]  /*72c0*/  IMAD.MOV.U32 R7, RZ, RZ, R12 ;  /* 0x000000ffff077224 */ /* 0x002fe200078e000c */
[----:B------:R-:W-:Y:S01]  /*72d0*/  PRMT R15, R4, 0x7610, R15 ;  /* 0x00007610040f7816 */ /* 0x000fe2000000000f */
[----:B------:R-:W-:Y:S01]  /*72e0*/  IMAD.MOV.U32 R4, RZ, RZ, R8 ;  /* 0x000000ffff047224 */ /* 0x000fe200078e0008 */
[----:B------:R-:W-:-:S02]  /*72f0*/  MOV R5, UR4 ;  /* 0x0000000400057c02 */ /* 0x000fc40008000f00 */
[----:B------:R-:W-:Y:S01]  /*7300*/  PRMT R29, R6, 0x7610, R29 ;  /* 0x00007610061d7816 */ /* 0x000fe2000000001d */
[----:B------:R-:W-:Y:S01]  /*7310*/  IMAD.MOV.U32 R6, RZ, RZ, R9 ;  /* 0x000000ffff067224 */ /* 0x000fe200078e0009 */
[----:B------:R-:W-:Y:S02]  /*7320*/  SHF.L.U32 R5, R5, 0x1f, RZ ;  /* 0x0000001f05057819 */ /* 0x000fe400000006ff */
[----:B------:R-:W-:Y:S02]  /*7330*/  PRMT R34, R4, 0x7610, R34 ;  /* 0x0000761004227816 */ /* 0x000fe40000000022 */
[----:B------:R-:W1:Y:S01]  /*7340*/  SYNCS.PHASECHK.TRANS64.TRYWAIT P0, [R2+URZ+0x16800], R5 ;  /* 0x01680005020075a7 */ /* 0x000e62000800017f */
[----:B------:R-:W-:Y:S02]  /*7350*/  PRMT R38, R7, 0x7610, R38 ;  /* 0x0000761007267816 */ /* 0x000fe40000000026 */
[----:B------:R-:W-:Y:S01]  /*7360*/  ISETP.GE.AND P1, PT, R157, R14, PT ;  /* 0x0000000e9d00720c */ /* 0x000fe20003f26270 */
[----:B0-----:R-:W-:-:S05]  /*7370*/  VIADD R43, R35, 0xffffff80 ;  /* 0xffffff80232b7836 */ /* 0x001fca0000000000 */
[----:B------:R-:W-:-:S04]  /*7380*/  SHF.R.S32.HI R35, RZ, 0x1f, R43 ;  /* 0x0000001fff237819 */ /* 0x000fc8000001142b */
[----:B------:R-:W-:-:S04]  /*7390*/  LEA.HI R35, R35, R43, RZ, 0x5 ;  /* 0x0000002b23237211 */ /* 0x000fc800078f28ff */
[----:B------:R-:W-:Y:S01]  /*73a0*/  SHF.R.S32.HI R35, RZ, 0x5, R35 ;  /* 0x00000005ff237819 */ /* 0x000fe20000011423 */
[C---:B----4-:R-:W-:Y:S01]  /*73b0*/  IMAD.SHL.U32 R0, R42.reuse, 0x40, RZ ;  /* 0x000000402a007824 */ /* 0x050fe200078e00ff */
[----:B------:R-:W-:-:S04]  /*73c0*/  LOP3.LUT P2, RZ, R42, 0x4, RZ, 0xc0, !PT ;  /* 0x000000042aff7812 */ /* 0x000fc8000784c0ff */
[----:B---3--:R-:W-:-:S04]  /*73d0*/  LOP3.LUT R3, R0, 0x1c0, RZ, 0xc0, !PT ;  /* 0x000001c000037812 */ /* 0x008fc800078ec0ff */
[----:B------:R-:W-:Y:S02]  /*73e0*/  LOP3.LUT R0, R3, 0x18, R16, 0xf8, !PT ;  /* 0x0000001803007812 */ /* 0x000fe400078ef810 */
[----:B------:R-:W-:-:S04]  /*73f0*/  SHF.R.U32.HI R3, RZ, 0x3, R3 ;  /* 0x00000003ff037819 */ /* 0x000fc80000011603 */
[----:B------:R-:W-:Y:S01]  /*7400*/  LOP3.LUT R0, R0, R3, RZ, 0x3c, !PT ;  /* 0x0000000300007212 */ /* 0x000fe200078e3cff */
[----:B------:R-:W-:-:S05]  /*7410*/  IMAD.MOV.U32 R3, RZ, RZ, R21 ;  /* 0x000000ffff037224 */ /* 0x000fca00078e0015 */
[----:B------:R-:W-:Y:S01]  /*7420*/  PRMT R36, R3, 0x7610, R36 ;  /* 0x0000761003247816 */ /* 0x000fe20000000024 */
[----:B------:R-:W-:Y:S02]  /*7430*/  IMAD R3, R35, 0x200, R0 ;  /* 0x0000020023037824 */ /* 0x000fe400078e0200 */
[----:B------:R-:W-:Y:S02]  /*7440*/  IMAD.MOV.U32 R0, RZ, RZ, R13 ;  /* 0x000000ffff007224 */ /* 0x000fe400078e000d */
[----:B------:R-:W-:-:S03]  /*7450*/  IMAD R3, R3, 0x2, R2 ;  /* 0x0000000203037824 */ /* 0x000fc600078e0202 */
[----:B------:R-:W-:Y:S01]  /*7460*/  PRMT R41, R0, 0x7610, R41 ;  /* 0x0000761000297816 */ /* 0x000fe20000000029 */
[C---:B------:R-:W-:Y:S02]  /*7470*/  VIADD R4, R3.reuse, 0x8400 ;  /* 0x0000840003047836 */ /* 0x040fe40000000000 */
[----:B------:R-:W-:Y:S01]  /*7480*/  VIADD R0, R3, 0x8440 ;  /* 0x0000844003007836 */ /* 0x000fe20000000000 */
[----:B-1----:R-:W-:Y:S06]  /*7490*/  @!P0 BRA `(.L_x_14378) ;  /* 0x0000019c003c8947 */ /* 0x002fec0003800000 */
.L_x_14656:
[----:B------:R-:W-:Y:S05]  /*74a0*/  BSYNC B1 ;  /* 0x0000000000017941 */ /* 0x000fea0003800000 */
.L_x_14377:
[----:B------:R-:W-:Y:S01]  /*74b0*/  BSSY B1, `(.L_x_14379) ;  /* 0x0000068000017945 */ /* 0x000fe20003800000 */
[----:B------:R-:W-:Y:S01]  /*74c0*/  PRMT R35, R6, 0x7610, R35 ;  /* 0x0000761006237816 */ /* 0x000fe20000000023 */
[----:B------:R-:W-:Y:S02]  /*74d0*/  @P2 VIADD R0, R4, 0xffffffc0 ;  /* 0xffffffc004002836 */ /* 0x000fe40000000000 */
[----:B------:R-:W-:Y:S05]  /*74e0*/  @P1 BRA `(.L_x_14380) ;  /* 0x0000000400901947 */ /* 0x000fea0003800000 */
[----:B------:R-:W2:Y:S01]  /*74f0*/  LDL R7, [R1+0xc] ;  /* 0x00000c0001077983 */ /* 0x000ea20000100800 */
[----:B0-----:R-:W0:Y:S01]  /*7500*/  LDC R5, c[0x0][0x3f4] ;  /* 0x0000fd00ff057b82 */ /* 0x001e220000000800 */
[----:B------:R-:W-:Y:S01]  /*7510*/  BSSY B2, `(.L_x_14381) ;  /* 0x0000032000027945 */ /* 0x000fe20003800000 */
[-C--:B0-----:R-:W-:Y:S02]  /*7520*/  ISETP.GE.AND P0, PT, R152, R5.reuse, PT ;  /* 0x000000059800720c */ /* 0x081fe40003f06270 */
[----:B--2---:R-:W-:-:S11]  /*7530*/  ISETP.GE.AND P1, PT, R7, R5, PT ;  /* 0x000000050700720c */ /* 0x004fd60003f26270 */
[----:B------:R-:W-:Y:S05]  /*7540*/  @P0 BRA `(.L_x_14382) ;  /* 0x0000000000b80947 */ /* 0x000fea0003800000 */
        /* <DEDUP_REMOVED lines=46> */
.L_x_14382:
[----:B------:R-:W-:Y:S05]  /*7830*/  BSYNC B2 ;  /* 0x0000000000027941 */ /* 0x000fea0003800000 */
.L_x_14381:
[----:B------:R-:W-:Y:S05]  /*7840*/  @P1 BRA `(.L_x_14380) ;  /* 0x0000000000b81947 */ /* 0x000fea0003800000 */
[----:B0-----:R-:W0:Y:S01]  /*7850*/  LDS.128 R4, [R0] ;  /* 0x0000000000047984 */ /* 0x001e220000000c00 */
[----:B------:R-:W-:Y:S02]  /*7860*/  SHF.R.U64 R30, R24, 0x10, R25 ;  /* 0x00000010181e7819 */ /* 0x000fe40000001219 */
[--C-:B------:R-:W-:Y:S02]  /*7870*/  SHF.R.U64 R24, R26, 0x10, R27.reuse ;  /* 0x000000101a187819 */ /* 0x100fe4000000121b */
        /* <DEDUP_REMOVED lines=14> */
[C---:B------:R-:W-:Y:S01]  /*7960*/  FMUL.FTZ R43, R25.reuse, R33 ;  /* 0x00000021192b7220 */ /* 0x040fe20000410000 */
[----:B------:R-:W-:Y:S01]  /*7970*/  FMUL.FTZ R42, R25, R32 ;  /* 0x00000020192a7220 */ /* 0x000fe20000410000 */
[----:B------:R-:W-:Y:S01]  /*7980*/  FMUL.FTZ R25, R27, R40 ;  /* 0x000000281b197220 */ /* 0x000fe20000410000 */
[----:B------:R-:W-:Y:S02]  /*7990*/  IMAD.U32 R6, R4, 0x10000, RZ ;  /* 0x0001000004067824 */ /* 0x000fe400078e00ff */
[----:B------:R-:W-:Y:S01]  /*79a0*/  FFMA.FTZ R43, R24, R32, -R43 ;  /* 0x00000020182b7223 */ /* 0x000fe2000001082b */
[----:B------:R-:W-:Y:S02]  /*79b0*/  IMAD.U32 R7, R5, 0x10000, RZ ;  /* 0x0001000005077824 */ /* 0x000fe400078e00ff */
[----:B------:R-:W-:Y:S01]  /*79c0*/  FFMA.FTZ R44, R26, R31, -R25 ;  /* 0x0000001f1a2c7223 */ /* 0x000fe20000010819 */
[----:B------:R-:W-:Y:S01]  /*79d0*/  FFMA.FTZ R42, R24, R33, R42 ;  /* 0x00000021182a7223 */ /* 0x000fe2000001002a */
        /* <DEDUP_REMOVED lines=21> */
.L_x_14380:
[----:B------:R-:W-:Y:S05]  /*7b30*/  BSYNC B1 ;  /* 0x0000000000017941 */ /* 0x000fea0003800000 */
.L_x_14379:
[----:B01----:R-:W-:-:S05]  /*7b40*/  VIADD R4, R157, 0x60 ;  /* 0x000000609d047836 */ /* 0x003fca0000000000 */
[----:B------:R-:W-:-:S13]  /*7b50*/  ISETP.GE.AND P0, PT, R4, R14, PT ;  /* 0x0000000e0400720c */ /* 0x000fda0003f06270 */
[----:B------:R-:W-:Y:S05]  /*7b60*/  @P0 BRA `(.L_x_14383) ;  /* 0x0000001c00240947 */ /* 0x000fea0003800000 */
[----:B------:R-:W2:Y:S01]  /*7b70*/  LDL R4, [R1+0xc] ;  /* 0x00000c0001047983 */ /* 0x000ea20000100800 */
[----:B------:R-:W0:Y:S01]  /*7b80*/  LDC R5, c[0x0][0x3f4] ;  /* 0x0000fd00ff057b82 */ /* 0x000e220000000800 */
[----:B------:R-:W-:Y:S01]  /*7b90*/  BSSY B1, `(.L_x_14384) ;  /* 0x0000032000017945 */ /* 0x000fe20003800000 */
[-C--:B0-----:R-:W-:Y:S02]  /*7ba0*/  ISETP.GE.AND P0, PT, R152, R5.reuse, PT ;  /* 0x000000059800720c */ /* 0x081fe40003f06270 */
[----:B--2---:R-:W-:-:S11]  /*7bb0*/  ISETP.GE.AND P1, PT, R4, R5, PT ;  /* 0x000000050400720c */ /* 0x004fd60003f26270 */
[----:B------:R-:W-:Y:S05]  /*7bc0*/  @P0 BRA `(.L_x_14385) ;  /* 0x0000000000b80947 */ /* 0x000fea0003800000 */
[----:B------:R-:W0:Y:S01]  /*7bd0*/  LDS.128 R4, [R3+0xb400] ;  /* 0x00b4000003047984 */ /* 0x000e220000000c00 */
        /* <DEDUP_REMOVED lines=17> */
[-C--:B------:R-:W-:Y:S01]  /*7cf0*/  FMUL.FTZ R13, R13, R21.reuse ;  /* 0x000000150d0d7220 */ /* 0x080fe20000410000 */
[C---:B------:R-:W-:Y:S01]  /*7d00*/  IMAD.U32 R6, R4.reuse, 0x10000, RZ ;  /* 0x0001000004067824 */ /* 0x040fe200078e00ff */
[----:B------:R-:W-:Y:S01]  /*7d10*/  LOP3.LUT R4, R4, 0xffff0000, RZ, 0xc0, !PT ;  /* 0xffff000004047812 */ /* 0x000fe200078ec0ff */
[C---:B------:R-:W-:Y:S02]  /*7d20*/  IMAD.U32 R7, R5.reuse, 0x10000, RZ ;  /* 0x0001000005077824 */ /* 0x040fe400078e00ff */
[C---:B------:R-:W-:Y:S01]  /*7d30*/  FFMA.FTZ R31, R12.reuse, R24, R13 ;  /* 0x000000180c1f7223 */ /* 0x040fe2000001000d */
[----:B------:R-:W-:Y:S01]  /*7d40*/  FFMA.FTZ R26, R12, R21, -R27 ;  /* 0x000000150c1a7223 */ /* 0x000fe2000001081b */
[----:B------:R-:W-:Y:S01]  /*7d50*/  IMAD.U32 R13, R38, 0x10000, RZ ;  /* 0x00010000260d7824 */ /* 0x000fe200078e00ff */
        /* <DEDUP_REMOVED lines=21> */
.L_x_14385:
[----:B------:R-:W-:Y:S05]  /*7eb0*/  BSYNC B1 ;  /* 0x0000000000017941 */ /* 0x000fea0003800000 */
.L_x_14384:
[----:B------:R-:W-:Y:S05]  /*7ec0*/  @P1 BRA `(.L_x_14383) ;  /* 0x00000018004c1947 */ /* 0x000fea0003800000 */
        /* <DEDUP_REMOVED lines=47> */
.L_x_14370:
[----:B------:R-:W0:Y:S01]  /*81c0*/  S2R R0, SR_TID.X ;  /* 0x0000000000007919 */ /* 0x000e220000002100 */
[----:B------:R-:W3:Y:S01]  /*81d0*/  LDC R32, c[0x0][0x448] ;  /* 0x00011200ff207b82 */ /* 0x000ee20000000800 */
[----:B------:R-:W-:Y:S01]  /*81e0*/  ULDC.64 UR4, c[0x0][0x3f8] ;  /* 0x0000fe0000047ab9 */ /* 0x000fe20000000a00 */
[----:B------:R-:W-:Y:S01]  /*81f0*/  ULDC.64 UR6, c[0x0][0x408] ;  /* 0x0001020000067ab9 */ /* 0x000fe20000000a00 */
[----:B------:R-:W-:Y:S02]  /*8200*/  IMAD.MOV.U32 R4, RZ, RZ, R26 ;  /* 0x000000ffff047224 */ /* 0x000fe400078e001a */
[----:B------:R-:W-:Y:S02]  /*8210*/  IMAD.MOV.U32 R6, RZ, RZ, R24 ;  /* 0x000000ffff067224 */ /* 0x000fe400078e0018 */
[----:B------:R-:W-:Y:S01]  /*8220*/  IMAD.MOV.U32 R7, RZ, RZ, R33 ;  /* 0x000000ffff077224 */ /* 0x000fe200078e0021 */
[----:B---3--:R-:W-:Y:S01]  /*8230*/  ISETP.NE.AND P0, PT, R32, 0x1, PT ;  /* 0x000000012000780c */ /* 0x008fe20003f05270 */
[----:B0-----:R-:W-:-:S05]  /*8240*/  VIADD R0, R0, 0xffffff80 ;  /* 0xffffff8000007836 */ /* 0x001fca0000000000 */
[----:B------:R-:W-:-:S07]  /*8250*/  SHF.R.S32.HI R3, RZ, 0x1f, R0 ;  /* 0x0000001fff037819 */ /* 0x000fce0000011400 */
[----:B------:R-:W0:Y:S01]  /*8260*/  @P0 LDC R5, c[0x0][0x450] ;  /* 0x00011400ff050b82 */ /* 0x000e220000000800 */
[----:B------:R-:W-:-:S04]  /*8270*/  LEA.HI R3, R3, R0, RZ, 0x2 ;  /* 0x0000000003037211 */ /* 0x000fc800078f10ff */
[----:B------:R-:W-:-:S05]  /*8280*/  LOP3.LUT R3, R3, 0xfffffffc, RZ, 0xc0, !PT ;  /* 0xfffffffc03037812 */ /* 0x000fca00078ec0ff */
[----:B------:R-:W-:Y:S02]  /*8290*/  IMAD.IADD R3, R0, 0x1, -R3 ;  /* 0x0000000100037824 */ /* 0x000fe400078e0a03 */
[----:B------:R-:W3:Y:S02]  /*82a0*/  @P0 LDC R0, c[0x0][0x44c] ;  /* 0x00011300ff000b82 */ /* 0x000ee40000000800 */
[----:B------:R-:W-:-:S04]  /*82b0*/  IMAD R3, R3, 0x60, R35 ;  /* 0x0000006003037824 */ /* 0x000fc800078e0223 */
[----:B---3--:R-:W-:-:S05]  /*82c0*/  @P0 IMAD.HI.U32 R0, R3, R0, RZ ;  /* 0x0000000003000227 */ /* 0x008fca00078e00ff */
[----:B0-----:R-:W-:Y:S01]  /*82d0*/  @P0 SHF.R.U32.HI R3, RZ, R5, R0 ;  /* 0x00000005ff030219 */ /* 0x001fe20000011600 */
        /* <DEDUP_REMOVED lines=18> */
[----:B------:R-:W0:Y:S01]  /*8400*/  LDC R41, c[0x0][0x3f4] ;  /* 0x0000fd00ff297b82 */ /* 0x000e220000000800 */
[----:B------:R-:W3:Y:S01]  /*8410*/  SHFL.IDX PT, R3, R25, RZ, 0x1c1f ;  /* 0x001c1fff19037589 */ /* 0x000ee200000e0000 */
[----:B------:R-:W-:-:S03]  /*8420*/  IMAD R32, R155, R32, RZ ;  /* 0x000000209b207224 */ /* 0x000fc600078e02ff */
[----:B------:R-:W4:Y:S04]  /*8430*/  SHFL.IDX PT, R0, R26, RZ, 0x1c1f ;  /* 0x001c1fff1a007589 */ /* 0x000f2800000e0000 */
[----:B-1----:R-:W1:Y:S04]  /*8440*/  SHFL.IDX PT, R14, R27, RZ, 0x1c1f ;  /* 0x001c1fff1b0e7589 */ /* 0x002e6800000e0000 */
[----:B------:R-:W5:Y:S01]  /*8450*/  SHFL.IDX PT, R4, R24, RZ, 0x1c1f ;  /* 0x001c1fff18047589 */ /* 0x000f6200000e0000 */
[----:B0-----:R-:W-:-:S04]  /*8460*/  ISETP.GE.AND P0, PT, R16, R41, PT ;  /* 0x000000291000720c */ /* 0x001fc80003f06270 */
[----:B------:R-:W-:-:S13]  /*8470*/  ISETP.GE.OR P1, PT, R35, R32, P0 ;  /* 0x000000202300720c */ /* 0x000fda0000726670 */
[C---:B------:R-:W-:Y:S01]  /*8480*/  @!P1 IMAD.SHL.U32 R5, R16.reuse, 0x2, RZ ;  /* 0x0000000210059824 */ /* 0x040fe200078e00ff */
[----:B------:R-:W-:-:S04]  /*8490*/  @!P1 SHF.L.U64.HI R21, R16, 0x1, R17 ;  /* 0x0000000110159819 */ /* 0x000fc80000010211 */
[----:B---3--:R-:W-:-:S05]  /*84a0*/  @!P1 IADD3 R6, P2, R3, R5, RZ ;  /* 0x0000000503069210 */ /* 0x008fca0007f5e0ff */
[----:B----4-:R-:W-:-:S05]  /*84b0*/  @!P1 IMAD.X R7, R0, 0x1, R21, P2 ;  /* 0x0000000100079824 */ /* 0x010fca00010e0615 */
[----:B------:R-:W3:Y:S01]  /*84c0*/  @!P1 LD.E.128 R8, desc[UR42][R6.64] ;  /* 0x0000002a06089980 */ /* 0x000ee2000c101d00 */
[----:B-1----:R-:W-:-:S05]  /*84d0*/  @!P1 IADD3 R14, P2, R14, R5, RZ ;  /* 0x000000050e0e9210 */ /* 0x002fca0007f5e0ff */
[----:B-----5:R-:W-:-:S04]  /*84e0*/  @!P1 IMAD.X R3, R4, 0x1, R21, P2 ;  /* 0x0000000104039824 */ /* 0x020fc800010e0615 */
[----:B------:R-:W-:-:S05]  /*84f0*/  @!P1 IMAD.MOV.U32 R15, RZ, RZ, R3 ;  /* 0x000000ffff0f9224 */ /* 0x000fca00078e0003 */
[----:B------:R0:W4:Y:S01]  /*8500*/  @!P1 LD.E.128 R4, desc[UR42][R14.64] ;  /* 0x0000002a0e049980 */ /* 0x000122000c101d00 */
[----:B------:R-:W-:Y:S02]  /*8510*/  CS2R R36, SRZ ;  /* 0x0000000000247805 */ /* 0x000fe4000001ff00 */
[----:B------:R-:W-:Y:S02]  /*8520*/  CS2R R38, SRZ ;  /* 0x0000000000267805 */ /* 0x000fe4000001ff00 */
[----:B------:R-:W-:Y:S01]  /*8530*/  CS2R R30, SRZ ;  /* 0x00000000001e7805 */ /* 0x000fe2000001ff00 */
[----:B------:R-:W1:Y:S01]  /*8540*/  SHFL.IDX PT, R24, R24, 0x1, 0x1c1f ;  /* 0x003c1f0018187f89 */ /* 0x000e6200000e0000 */
[----:B------:R-:W-:-:S03]  /*8550*/  CS2R R20, SRZ ;  /* 0x0000000000147805 */ /* 0x000fc6000001ff00 */
[----:B0-----:R0:W0:Y:S01]  /*8560*/  SHFL.IDX PT, R14, R27, 0x1, 0x1c1f ;  /* 0x003c1f001b0e7f89 */ /* 0x00102200000e0000 */
[----:B---3--:R-:W-:Y:S02]  /*8570*/  @!P1 IMAD.MOV.U32 R36, RZ, RZ, R8 ;  /* 0x000000ffff249224 */ /* 0x008fe400078e0008 */
[----:B------:R-:W-:Y:S02]  /*8580*/  @!P1 IMAD.MOV.U32 R37, RZ, RZ, R9 ;  /* 0x000000ffff259224 */ /* 0x000fe400078e0009 */
[----:B------:R-:W-:Y:S02]  /*8590*/  IMAD.MOV.U32 R0, RZ, RZ, R36 ;  /* 0x000000ffff007224 */ /* 0x000fe400078e0024 */
[----:B------:R-:W-:Y:S02]  /*85a0*/  IMAD.MOV.U32 R3, RZ, RZ, R37 ;  /* 0x000000ffff037224 */ /* 0x000fe400078e0025 */
[----:B------:R-:W-:Y:S01]  /*85b0*/  @!P1 IMAD.MOV.U32 R38, RZ, RZ, R10 ;  /* 0x000000ffff269224 */ /* 0x000fe200078e000a */
[----:B------:R-:W-:Y:S01]  /*85c0*/  PRMT R48, R0, 0x7610, R48 ;  /* 0x0000761000307816 */ /* 0x000fe20000000030 */
[----:B------:R-:W-:Y:S01]  /*85d0*/  @!P1 IMAD.MOV.U32 R39, RZ, RZ, R11 ;  /* 0x000000ffff279224 */ /* 0x000fe200078e000b */
[----:B------:R-:W-:Y:S01]  /*85e0*/  PRMT R34, R34, 0x5410, R3 ;  /* 0x0000541022227816 */ /* 0x000fe20000000003 */
[----:B------:R3:W0:Y:S01]  /*85f0*/  SHFL.IDX PT, R0, R26, 0x1, 0x1c1f ;  /* 0x003c1f001a007f89 */ /* 0x00062200000e0000 */
[----:B------:R-:W-:-:S02]  /*8600*/  IMAD.MOV.U32 R8, RZ, RZ, R38 ;  /* 0x000000ffff087224 */ /* 0x000fc400078e0026 */
[----:B----4-:R-:W-:Y:S01]  /*8610*/  @!P1 IMAD.MOV.U32 R30, RZ, RZ, R4 ;  /* 0x000000ffff1e9224 */ /* 0x010fe200078e0004 */
[----:B------:R3:W4:Y:S01]  /*8620*/  SHFL.IDX PT, R3, R25, 0x1, 0x1c1f ;  /* 0x003c1f0019037f89 */ /* 0x00072200000e0000 */
[----:B------:R-:W-:Y:S01]  /*8630*/  @!P1 IMAD.MOV.U32 R31, RZ, RZ, R5 ;  /* 0x000000ffff1f9224 */ /* 0x000fe200078e0005 */
[----:B------:R-:W-:Y:S01]  /*8640*/  MOV R9, R39 ;  /* 0x0000002700097202 */ /* 0x000fe20000000f00 */
[----:B------:R-:W-:Y:S01]  /*8650*/  @!P1 IMAD.MOV.U32 R20, RZ, RZ, R6 ;  /* 0x000000ffff149224 */ /* 0x000fe200078e0006 */
[----:B------:R-:W-:Y:S01]  /*8660*/  PRMT R33, R8, 0x7610, R33 ;  /* 0x0000761008217816 */ /* 0x000fe20000000021 */
[----:B------:R-:W-:Y:S01]  /*8670*/  @!P1 IMAD.MOV.U32 R21, RZ, RZ, R7 ;  /* 0x000000ffff159224 */ /* 0x000fe200078e0007 */
[----:B------:R-:W-:Y:S01]  /*8680*/  PRMT R34, R9, 0x7610, R34 ;  /* 0x0000761009227816 */ /* 0x000fe20000000022 */
[----:B------:R-:W-:Y:S02]  /*8690*/  IMAD.MOV.U32 R4, RZ, RZ, R30 ;  /* 0x000000ffff047224 */ /* 0x000fe400078e001e */
[----:B------:R-:W-:-:S02]  /*86a0*/  IMAD.MOV.U32 R5, RZ, RZ, R31 ;  /* 0x000000ffff057224 */ /* 0x000fc400078e001f */
[----:B------:R-:W-:Y:S01]  /*86b0*/  IMAD.MOV.U32 R6, RZ, RZ, R20 ;  /* 0x000000ffff067224 */ /* 0x000fe200078e0014 */
[----:B------:R-:W-:Y:S01]  /*86c0*/  PRMT R50, R4, 0x7610, R50 ;  /* 0x0000761004327816 */ /* 0x000fe20000000032 */
[----:B------:R-:W-:Y:S01]  /*86d0*/  IMAD.MOV.U32 R7, RZ, RZ, R21 ;  /* 0x000000ffff077224 */ /* 0x000fe200078e0015 */
[----:B------:R-:W-:Y:S02]  /*86e0*/  PRMT R54, R5, 0x7610, R54 ;  /* 0x0000761005367816 */ /* 0x000fe40000000036 */
[----:B------:R-:W-:Y:S02]  /*86f0*/  CS2R R4, SRZ ;  /* 0x0000000000047805 */ /* 0x000fe4000001ff00 */
[----:B------:R-:W-:Y:S02]  /*8700*/  PRMT R33, R33, 0x5410, R6 ;  /* 0x0000541021217816 */ /* 0x000fe40000000006 */
[----:B01-3--:R-:W-:-:S07]  /*8710*/  PRMT R55, R7, 0x7610, R55 ;  /* 0x0000761007377816 */ /* 0x00bfce0000000037 */
.L_x_14666:
[----:B------:R-:W-:Y:S01]  /*8720*/  VIADD R35, R35, 0x60 ;  /* 0x0000006023237836 */ /* 0x000fe20000000000 */
[----:B------:R-:W-:Y:S01]  /*8730*/  BSSY B1, `(.L_x_14387) ;  /* 0x0000012000017945 */ /* 0x000fe20003800000 */
[----:B------:R-:W-:Y:S02]  /*8740*/  CS2R R6, SRZ ;  /* 0x0000000000067805 */ /* 0x000fe4000001ff00 */
[----:B------:R-:W-:Y:S02]  /*8750*/  CS2R R8, SRZ ;  /* 0x0000000000087805 */ /* 0x000fe4000001ff00 */
        /* <DEDUP_REMOVED lines=10> */
[----:B------:R-:W-:-:S03]  /*8800*/  IADD3 R4, P2, R14, R4, RZ ;  /* 0x000000040e047210 */ /* 0x000fc60007f5e0ff */
[--C-:B------:R-:W-:Y:S02]  /*8810*/  IMAD.X R9, R0, 0x1, R5.reuse, P1 ;  /* 0x0000000100097824 */ /* 0x100fe400008e0605 */
[----:B------:R-:W-:-:S04]  /*8820*/  IMAD.X R5, R24, 0x1, R5, P2 ;  /* 0x0000000118057824 */ /* 0x000fc800010e0605 */
[----:B------:R-:W5:Y:S04]  /*8830*/  LD.E.128 R8, desc[UR42][R8.64] ;  /* 0x0000002a08087980 */ /* 0x000f68000c101d00 */
[----:B------:R-:W5:Y:S02]  /*8840*/  LD.E.128 R4, desc[UR42][R4.64] ;  /* 0x0000002a04047980 */ /* 0x000f64000c101d00 */
.L_x_14388:
[----:B------:R-:W-:Y:S05]  /*8850*/  BSYNC B1 ;  /* 0x0000000000017941 */ /* 0x000fea0003800000 */
.L_x_14387:
[----:B------:R-:W-:Y:S01]  /*8860*/  ULEA.HI UR4, UR36, UR36, URZ, 0x1 ;  /* 0x0000002424047291 */ /* 0x000fe2000f8f083f */
[----:B------:R-:W-:Y:S01]  /*8870*/  IMAD R29, R29, -0xc0, R32 ;  /* 0xffffff401d1d7824 */ /* 0x000fe200078e0220 */
[----:B------:R-:W-:Y:S01]  /*8880*/  BSSY B1, `(.L_x_14389) ;  /* 0x0000019000017945 */ /* 0x000fe20003800000 */
[----:B------:R-:W-:Y:S01]  /*8890*/  VIADD R14, R157, 0x60 ;  /* 0x000000609d0e7836 */ /* 0x000fe20000000000 */
[----:B------:R-:W-:Y:S01]  /*88a0*/  ULOP3.LUT UR4, UR4, 0xfffffffe, URZ, 0xc0, !UPT ;  /* 0xfffffffe04047892 */ /* 0x000fe2000f8ec03f */
[----:B----45:R-:W-:Y:S01]  /*88b0*/  IMAD.MOV.U32 R3, RZ, RZ, R4 ;  /* 0x000000ffff037224 */ /* 0x030fe200078e0004 */
[----:B------:R-:W-:Y:S01]  /*88c0*/  VIMNMX R0, R29, 0xc0, PT ;  /* 0x000000c01d007848 */ /* 0x000fe20003fe0100 */
[----:B------:R-:W-:Y:S01]  /*88d0*/  IMAD.MOV.U32 R12, RZ, RZ, R5 ;  /* 0x000000ffff0c7224 */ /* 0x000fe200078e0005 */
[----:B------:R-:W-:Y:S02]  /*88e0*/  UIADD3 UR4, UR36, -UR4, URZ ;  /* 0x8000000424047290 */ /* 0x000fe4000fffe03f */
[----:B------:R-:W-:-:S02]  /*88f0*/  ISETP.GE.OR P2, PT, R157, R0, P0 ;  /* 0x000000009d00720c */ /* 0x000fc40000746670 */
[----:B------:R-:W-:Y:S01]  /*8900*/  ISETP.GE.OR P0, PT, R14, R0, P0 ;  /* 0x000000000e00720c */ /* 0x000fe20000706670 */
[----:B------:R-:W-:Y:S01]  /*8910*/  IMAD.MOV.U32 R0, RZ, RZ, R6 ;  /* 0x000000ffff007224 */ /* 0x000fe200078e0006 */
[----:B------:R-:W-:Y:S01]  /*8920*/  PRMT R43, R3, 0x7610, R43 ;  /* 0x00007610032b7816 */ /* 0x000fe2000000002b */
[----:B--2---:R-:W-:Y:S01]  /*8930*/  IMAD.U32 R13, RZ, RZ, UR4 ;  /* 0x00000004ff0d7e24 */ /* 0x004fe2000f8e00ff */
        /* <DEDUP_REMOVED lines=12> */
[----:B0-----:R-:W-:Y:S06]  /*8a00*/  @!P1 BRA `(.L_x_14390) ;  /* 0x0000018c00649947 */ /* 0x001fec0003800000 */
.L_x_14667:
[----:B------:R-:W-:Y:S05]  /*8a10*/  BSYNC B1 ;  /* 0x0000000000017941 */ /* 0x000fea0003800000 */
.L_x_14389:
[----:B------:R-:W-:Y:S04]  /*8a20*/  BSSY B1, `(.L_x_14391) ;  /* 0x0000070000017945 */ /* 0x000fe80003800000 */
[----:B------:R-:W-:Y:S05]  /*8a30*/  @P2 BRA `(.L_x_14392) ;  /* 0x0000000400b82947 */ /* 0x000fea0003800000 */
[----:B------:R-:W2:Y:S01]  /*8a40*/  LDL R12, [R1+0x40] ;  /* 0x00004000010c7983 */ /* 0x000ea20000100800 */
[----:B0-----:R-:W-:Y:S01]  /*8a50*/  IMAD.IADD R13, R16, 0x1, R41 ;  /* 0x00000001100d7824 */ /* 0x001fe200078e0229 */
[----:B------:R-:W-:Y:S01]  /*8a60*/  SHF.R.U64 R49, R30, 0x10, R31 ;  /* 0x000000101e317819 */ /* 0x000fe2000000121f */
[----:B------:R-:W0:Y:S01]  /*8a70*/  S2R R14, SR_TID.X ;  /* 0x00000000000e7919 */ /* 0x000e220000002100 */
[----:B------:R-:W-:Y:S02]  /*8a80*/  SHF.R.U64 R47, R36, 0x10, R37 ;  /* 0x00000010242f7819 */ /* 0x000fe40000001225 */
[----:B------:R-:W-:Y:S02]  /*8a90*/  SHF.R.U64 R36, R38, 0x10, R39 ;  /* 0x0000001026247819 */ /* 0x000fe40000001227 */
[----:B------:R-:W-:Y:S02]  /*8aa0*/  SHF.R.U64 R52, R20, 0x10, R21 ;  /* 0x0000001014347819 */ /* 0x000fe40000001215 */
[----:B------:R-:W-:-:S02]  /*8ab0*/  PRMT R49, R50, 0x5410, R49 ;  /* 0x0000541032317816 */ /* 0x000fc40000000031 */
[----:B------:R-:W-:Y:S02]  /*8ac0*/  SHF.R.U32.HI R39, RZ, 0x10, R39 ;  /* 0x00000010ff277819 */ /* 0x000fe40000011627 */
[----:B------:R-:W-:Y:S01]  /*8ad0*/  PRMT R38, R48, 0x5410, R47 ;  /* 0x0000541030267816 */ /* 0x000fe2000000002f */
[----:B------:R-:W-:Y:S01]  /*8ae0*/  IMAD.U32 R50, R49, 0x10000, RZ ;  /* 0x0001000031327824 */ /* 0x000fe200078e00ff */
[----:B------:R-:W-:Y:S02]  /*8af0*/  SHF.R.U32.HI R53, RZ, 0x10, R21 ;  /* 0x00000010ff357819 */ /* 0x000fe40000011615 */
[C---:B------:R-:W-:Y:S02]  /*8b00*/  PRMT R47, R33.reuse, 0x5410, R36 ;  /* 0x00005410212f7816 */ /* 0x040fe40000000024 */
[----:B------:R-:W-:Y:S02]  /*8b10*/  PRMT R52, R33, 0x5432, R52 ;  /* 0x0000543221347816 */ /* 0x000fe40000000034 */
[----:B------:R-:W-:Y:S01]  /*8b20*/  PRMT R48, R34, 0x5410, R39 ;  /* 0x0000541022307816 */ /* 0x000fe20000000027 */
[----:B------:R-:W-:Y:S01]  /*8b30*/  IMAD.U32 R39, R38, 0x10000, RZ ;  /* 0x0001000026277824 */ /* 0x000fe200078e00ff */
[----:B------:R-:W-:-:S02]  /*8b40*/  SHF.R.U32.HI R46, RZ, 0x10, R37 ;  /* 0x00000010ff2e7819 */ /* 0x000fc40000011625 */
[----:B------:R-:W-:Y:S02]  /*8b50*/  SHF.R.U32.HI R51, RZ, 0x10, R31 ;  /* 0x00000010ff337819 */ /* 0x000fe4000001161f */
[----:B------:R-:W-:Y:S02]  /*8b60*/  PRMT R53, R55, 0x5410, R53 ;  /* 0x0000541037357816 */ /* 0x000fe40000000035 */
[----:B------:R-:W-:Y:S02]  /*8b70*/  LOP3.LUT R49, R49, 0xffff0000, RZ, 0xc0, !PT ;  /* 0xffff000031317812 */ /* 0x000fe400078ec0ff */
[----:B------:R-:W-:Y:S02]  /*8b80*/  PRMT R46, R34, 0x5432, R46 ;  /* 0x00005432222e7816 */ /* 0x000fe4000000002e */
[----:B------:R-:W-:Y:S01]  /*8b90*/  PRMT R51, R54, 0x5410, R51 ;  /* 0x0000541036337816 */ /* 0x000fe20000000033 */
[----:B0-----:R-:W-:-:S05]  /*8ba0*/  VIADD R25, R14, 0xffffff80 ;  /* 0xffffff800e197836 */ /* 0x001fca0000000000 */
[----:B------:R-:W-:-:S04]  /*8bb0*/  SHF.R.S32.HI R24, RZ, 0x1f, R25 ;  /* 0x0000001fff187819 */ /* 0x000fc80000011419 */
[----:B------:R-:W-:-:S04]  /*8bc0*/  LEA.HI R24, R24, R25, RZ, 0x5 ;  /* 0x0000001918187211 */ /* 0x000fc800078f28ff */
[----:B------:R-:W-:Y:S01]  /*8bd0*/  SHF.R.S32.HI R24, RZ, 0x5, R24 ;  /* 0x00000005ff187819 */ /* 0x000fe20000011418 */
[----:B--2---:R-:W-:-:S05]  /*8be0*/  IMAD.SHL.U32 R12, R12, 0x40, RZ ;  /* 0x000000400c0c7824 */ /* 0x004fca00078e00ff */
[----:B------:R-:W-:-:S04]  /*8bf0*/  LOP3.LUT R14, R12, 0x1c0, RZ, 0xc0, !PT ;  /* 0x000001c00c0e7812 */ /* 0x000fc800078ec0ff */
[----:B------:R-:W-:Y:S02]  /*8c00*/  SHF.R.U32.HI R15, RZ, 0x3, R14 ;  /* 0x00000003ff0f7819 */ /* 0x000fe4000001160e */
[C---:B------:R-:W-:Y:S02]  /*8c10*/  LOP3.LUT R13, R14.reuse, 0x38, R13, 0xf8, !PT ;  /* 0x000000380e0d7812 */ /* 0x040fe400078ef80d */
[----:B------:R-:W-:Y:S02]  /*8c20*/  LOP3.LUT R12, R14, 0x38, R16, 0xf8, !PT ;  /* 0x000000380e0c7812 */ /* 0x000fe400078ef810 */
[-C--:B------:R-:W-:Y:S02]  /*8c30*/  LOP3.LUT R13, R13, R15.reuse, RZ, 0x3c, !PT ;  /* 0x0000000f0d0d7212 */ /* 0x080fe400078e3cff */
[----:B------:R-:W-:-:S03]  /*8c40*/  LOP3.LUT R12, R12, R15, RZ, 0x3c, !PT ;  /* 0x0000000f0c0c7212 */ /* 0x000fc600078e3cff */
[C---:B------:R-:W-:Y:S02]  /*8c50*/  IMAD R25, R24.reuse, 0x200, R13 ;  /* 0x0000020018197824 */ /* 0x040fe400078e020d */
[----:B------:R-:W-:Y:S02]  /*8c60*/  IMAD R29, R24, 0x200, R12 ;  /* 0x00000200181d7824 */ /* 0x000fe400078e020c */
[--C-:B------:R-:W-:Y:S02]  /*8c70*/  IMAD R32, R25, 0x2, R2.reuse ;  /* 0x0000000219207824 */ /* 0x100fe400078e0202 */
[----:B------:R-:W-:-:S03]  /*8c80*/  IMAD R29, R29, 0x2, R2 ;  /* 0x000000021d1d7824 */ /* 0x000fc600078e0202 */
[----:B------:R-:W0:Y:S04]  /*8c90*/  LDS.128 R24, [R32+0x8400] ;  /* 0x0084000020187984 */ /* 0x000e280000000c00 */
[----:B------:R-:W1:Y:S01]  /*8ca0*/  LDS.128 R12, [R29+0x8400] ;  /* 0x008400001d0c7984 */ /* 0x000e620000000c00 */
[C---:B0-----:R-:W-:Y:S01]  /*8cb0*/  IMAD.U32 R33, R24.reuse, 0x10000, RZ ;  /* 0x0001000018217824 */ /* 0x041fe200078e00ff */
[----:B------:R-:W-:Y:S01]  /*8cc0*/  LOP3.LUT R24, R24, 0xffff0000, RZ, 0xc0, !PT ;  /* 0xffff000018187812 */ /* 0x000fe200078ec0ff */
[C---:B------:R-:W-:Y:S01]  /*8cd0*/  IMAD.U32 R34, R25.reuse, 0x10000, RZ ;  /* 0x0001000019227824 */ /* 0x040fe200078e00ff */
[----:B------:R-:W-:Y:S01]  /*8ce0*/  LOP3.LUT R25, R25, 0xffff0000, RZ, 0xc0, !PT ;  /* 0xffff000019197812 */ /* 0x000fe200078ec0ff */
[C---:B-1----:R-:W-:Y:S02]  /*8cf0*/  IMAD.U32 R20, R12.reuse, 0x10000, RZ ;  /* 0x000100000c147824 */ /* 0x042fe400078e00ff */
[C---:B------:R-:W-:Y:S01]  /*8d00*/  FMUL.FTZ R55, R33.reuse, R50 ;  /* 0x0000003221377220 */ /* 0x040fe20000410000 */
[----:B------:R-:W-:Y:S01]  /*8d10*/  FMUL.FTZ R57, R33, R39 ;  /* 0x0000002721397220 */ /* 0x000fe20000410000 */
[----:B------:R-:W-:Y:S01]  /*8d20*/  LOP3.LUT R12, R12, 0xffff0000, RZ, 0xc0, !PT ;  /* 0xffff00000c0c7812 */ /* 0x000fe200078ec0ff */
[----:B------:R-:W-:-:S02]  /*8d30*/  IMAD.U32 R21, R13, 0x10000, RZ ;  /* 0x000100000d157824 */ /* 0x000fc400078e00ff */
[----:B------:R-:W-:Y:S01]  /*8d40*/  FFMA.FTZ R55, R20, R39, -R55 ;  /* 0x0000002714377223 */ /* 0x000fe20000010837 */
[----:B------:R-:W-:Y:S01]  /*8d50*/  LOP3.LUT R33, R38, 0xffff0000, RZ, 0xc0, !PT ;  /* 0xffff000026217812 */ /* 0x000fe200078ec0ff */
[----:B------:R-:W-:Y:S01]  /*8d60*/  FMUL.FTZ R39, R24, R49 ;  /* 0x0000003118277220 */ /* 0x000fe20000410000 */
[----:B------:R-:W-:Y:S01]  /*8d70*/  FFMA.FTZ R57, R20, R50, R57 ;  /* 0x0000003214397223 */ /* 0x000fe20000010039 */
[C---:B------:R-:W-:Y:S01]  /*8d80*/  IMAD.U32 R20, R46.reuse, 0x10000, RZ ;  /* 0x000100002e147824 */ /* 0x040fe200078e00ff */
[----:B------:R-:W-:Y:S01]  /*8d90*/  LOP3.LUT R46, R46, 0xffff0000, RZ, 0xc0, !PT ;  /* 0xffff00002e2e7812 */ /* 0x000fe200078ec0ff */
[C---:B------:R-:W-:Y:S02]  /*8da0*/  IMAD.U32 R38, R51.reuse, 0x10000, RZ ;  /* 0x0001000033267824 */ /* 0x040fe400078e00ff */
[-C--:B------:R-:W-:Y:S01]  /*8db0*/  FMUL.FTZ R59, R24, R33.reuse ;  /* 0x00000021183b7220 */ /* 0x080fe20000410000 */
[----:B------:R-:W-:Y:S01]  /*8dc0*/  FFMA.FTZ R50, R12, R33, -R39 ;  /* 0x000000210c327223 */ /* 0x000fe20000010827 */
[C---:B------:R-:W-:Y:S01]  /*8dd0*/  FMUL.FTZ R33, R34.reuse, R20 ;  /* 0x0000001422217220 */ /* 0x040fe20000410000 */
[----:B------:R-:W-:Y:S01]  /*8de0*/  FMUL.FTZ R54, R34, R38 ;  /* 0x0000002622367220 */ /* 0x000fe20000410000 */
[----:B------:R-:W-:Y:S01]  /*8df0*/  LOP3.LUT R24, R51, 0xffff0000, RZ, 0xc0, !PT ;  /* 0xffff000033187812 */ /* 0x000fe200078ec0ff */
[----:B------:R-:W-:-:S02]  /*8e00*/  IMAD.U32 R36, R26, 0x10000, RZ ;  /* 0x000100001a247824 */ /* 0x000fc400078e00ff */
[----:B------:R-:W-:Y:S01]  /*8e10*/  FFMA.FTZ R38, R21, R38, R33 ;  /* 0x0000002615267223 */ /* 0x000fe20000010021 */
[----:B------:R-:W-:Y:S01]  /*8e20*/  LOP3.LUT R13, R13, 0xffff0000, RZ, 0xc0, !PT ;  /* 0xffff00000d0d7812 */ /* 0x000fe200078ec0ff */
[----:B------:R-:W-:Y:S01]  /*8e30*/  FFMA.FTZ R34, R12, R49, R59 ;  /* 0x000000310c227223 */ /* 0x000fe2000001003b */
[----:B------:R-:W-:Y:S01]  /*8e40*/  FFMA.FTZ R54, R21, R20, -R54 ;  /* 0x0000001415367223 */ /* 0x000fe20000010836 */
[----:B------:R-:W-:Y:S02]  /*8e50*/  IMAD.U32 R33, R52, 0x10000, RZ ;  /* 0x0001000034217824 */ /* 0x000fe400078e00ff */
[----:B------:R-:W-:Y:S01]  /*8e60*/  FMUL.FTZ R12, R25, R24 ;  /* 0x00000018190c7220 */ /* 0x000fe20000410000 */
[----:B------:R-:W-:Y:S02]  /*8e70*/  IMAD.U32 R21, R47, 0x10000, RZ ;  /* 0x000100002f157824 */ /* 0x000fe400078e00ff */
[----:B------:R-:W-:Y:S01]  /*8e80*/  FMUL.FTZ R56, R25, R46 ;  /* 0x0000002e19387220 */ /* 0x000fe20000410000 */
[----:B------:R-:W-:-:S02]  /*8e90*/  IMAD.U32 R37, R27, 0x10000, RZ ;  /* 0x000100001b257824 */ /* 0x000fc400078e00ff */
[----:B------:R-:W-:Y:S01]  /*8ea0*/  FMUL.FTZ R49, R36, R33 ;  /* 0x0000002124317220 */ /* 0x000fe20000410000 */
[----:B------:R-:W-:Y:S02]  /*8eb0*/  IMAD.U32 R20, R53, 0x10000, RZ ;  /* 0x0001000035147824 */ /* 0x000fe400078e00ff */
[C---:B------:R-:W-:Y:S01]  /*8ec0*/  FFMA.FTZ R25, R13.reuse, R46, -R12 ;  /* 0x0000002e0d197223 */ /* 0x040fe2000001080c */
[----:B------:R-:W-:Y:S02]  /*8ed0*/  IMAD.U32 R30, R14, 0x10000, RZ ;  /* 0x000100000e1e7824 */ /* 0x000fe400078e00ff */
[----:B------:R-:W-:Y:S01]  /*8ee0*/  FMUL.FTZ R36, R36, R21 ;  /* 0x0000001524247220 */ /* 0x000fe20000410000 */
[----:B------:R-:W-:Y:S01]  /*8ef0*/  FFMA.FTZ R39, R13, R24, R56 ;  /* 0x000000180d277223 */ /* 0x000fe20000010038 */
[----:B------:R-:W-:Y:S02]  /*8f00*/  IMAD.U32 R31, R15, 0x10000, RZ ;  /* 0x000100000f1f7824 */ /* 0x000fe400078e00ff */
[----:B------:R-:W-:Y:S01]  /*8f10*/  FMUL.FTZ R24, R37, R20 ;  /* 0x0000001425187220 */ /* 0x000fe20000410000 */
[----:B------:R-:W-:-:S02]  /*8f20*/  IMAD.U32 R12, R48, 0x10000, RZ ;  /* 0x00010000300c7824 */ /* 0x000fc400078e00ff */
[C---:B------:R-:W-:Y:S01]  /*8f30*/  FFMA.FTZ R49, R30.reuse, R21, -R49 ;  /* 0x000000151e317223 */ /* 0x040fe20000010831 */
[----:B------:R-:W-:Y:S01]  /*8f40*/  FFMA.FTZ R36, R30, R33, R36 ;  /* 0x000000211e247223 */ /* 0x000fe20000010024 */
[----:B------:R-:W-:Y:S01]  /*8f50*/  LOP3.LUT R26, R26, 0xffff0000, RZ, 0xc0, !PT ;  /* 0xffff00001a1a7812 */ /* 0x000fe200078ec0ff */
[-C--:B------:R-:W-:Y:S01]  /*8f60*/  FMUL.FTZ R46, R37, R12.reuse ;  /* 0x0000000c252e7220 */ /* 0x080fe20000410000 */
[----:B------:R-:W-:Y:S01]  /*8f70*/  FFMA.FTZ R30, R31, R12, -R24 ;  /* 0x0000000c1f1e7223 */ /* 0x000fe20000010818 */
[----:B------:R-:W-:Y:S02]  /*8f80*/  LOP3.LUT R27, R27, 0xffff0000, RZ, 0xc0, !PT ;  /* 0xffff00001b1b7812 */ /* 0x000fe400078ec0ff */
        /* <DEDUP_REMOVED lines=25> */
.L_x_14392:
[----:B------:R-:W-:Y:S05]  /*9120*/  BSYNC B1 ;  /* 0x0000000000017941 */ /* 0x000fea0003800000 */
.L_x_14391:
[----:B------:R-:W-:Y:S02]  /*9130*/  PRMT R20, R0, 0x7610, R20 ;  /* 0x0000761000147816 */ /* 0x000fe40000000014 */
[----:B------:R-:W-:Y:S01]  /*9140*/  PRMT R30, R3, 0x7610, R30 ;  /* 0x00007610031e7816 */ /* 0x000fe2000000001e */
[----:B------:R-:W-:Y:S06]  /*9150*/  @P0 BRA `(.L_x_14383) ;  /* 0x0000000400a80947 */ /* 0x000fec0003800000 */
[----:B-1----:R-:W2:Y:S01]  /*9160*/  LDL R12, [R1+0x44] ;  /* 0x00004400010c7983 */ /* 0x002ea20000100800 */
[C---:B0-----:R-:W-:Y:S02]  /*9170*/  VIADD R13, R157.reuse, 0x60 ;  /* 0x000000609d0d7836 */ /* 0x041fe40000000000 */
[----:B------:R-:W-:Y:S01]  /*9180*/  VIADD R14, R157, 0x60 ;  /* 0x000000609d0e7836 */ /* 0x000fe20000000000 */
[----:B------:R-:W3:Y:S01]  /*9190*/  LDL R31, [R1+0x58] ;  /* 0x00005800011f7983 */ /* 0x000ee20000100800 */
[----:B------:R-:W-:Y:S02]  /*91a0*/  IMAD.SHL.U32 R13, R13, 0x40, RZ ;  /* 0x000000400d0d7824 */ /* 0x000fe400078e00ff */
[----:B------:R-:W-:Y:S02]  /*91b0*/  IMAD.SHL.U32 R14, R14, 0x40, RZ ;  /* 0x000000400e0e7824 */ /* 0x000fe400078e00ff */
[----:B------:R-:W-:Y:S01]  /*91c0*/  IMAD.IADD R0, R16, 0x1, R41 ;  /* 0x0000000110007824 */ /* 0x000fe200078e0229 */
[----:B------:R-:W-:-:S02]  /*91d0*/  LOP3.LUT R13, R13, 0x1c0, RZ, 0xc0, !PT ;  /* 0x000001c00d0d7812 */ /* 0x000fc400078ec0ff */
[----:B------:R-:W-:Y:S02]  /*91e0*/  LOP3.LUT R14, R14, 0x1c0, RZ, 0xc0, !PT ;  /* 0x000001c00e0e7812 */ /* 0x000fe400078ec0ff */
[----:B------:R-:W-:Y:S02]  /*91f0*/  SHF.R.U32.HI R13, RZ, 0x3, R13 ;  /* 0x00000003ff0d7819 */ /* 0x000fe4000001160d */
[----:B------:R-:W-:-:S04]  /*9200*/  LOP3.LUT R0, R14, 0x38, R0, 0xf8, !PT ;  /* 0x000000380e007812 */ /* 0x000fc800078ef800 */
[----:B------:R-:W-:Y:S02]  /*9210*/  LOP3.LUT R0, R0, R13, RZ, 0x3c, !PT ;  /* 0x0000000d00007212 */ /* 0x000fe400078e3cff */
[----:B------:R-:W-:Y:S02]  /*9220*/  SHF.R.U64 R4, R4, 0x10, R5 ;  /* 0x0000001004047819 */ /* 0x000fe40000001205 */
[--C-:B------:R-:W-:Y:S02]  /*9230*/  SHF.R.U64 R8, R8, 0x10, R9.reuse ;  /* 0x0000001008087819 */ /* 0x100fe40000001209 */
[----:B------:R-:W-:Y:S02]  /*9240*/  SHF.R.U32.HI R9, RZ, 0x10, R9 ;  /* 0x00000010ff097819 */ /* 0x000fe40000011609 */
[----:B------:R-:W-:Y:S02]  /*9250*/  PRMT R43, R43, 0x5410, R4 ;  /* 0x000054102b2b7816 */ /* 0x000fe40000000004 */
[----:B------:R-:W-:-:S02]  /*9260*/  SHF.R.U32.HI R29, RZ, 0x10, R11 ;  /* 0x00000010ff1d7819 */ /* 0x000fc4000001160b */
[----:B------:R-:W-:Y:S01]  /*9270*/  PRMT R45, R45, 0x5410, R8 ;  /* 0x000054102d2d7816 */ /* 0x000fe20000000008 */
[----:B------:R-:W-:Y:S01]  /*9280*/  IMAD.U32 R32, R43, 0x10000, RZ ;  /* 0x000100002b207824 */ /* 0x000fe200078e00ff */
[----:B------:R-:W-:Y:S02]  /*9290*/  PRMT R44, R44, 0x5410, R9 ;  /* 0x000054102c2c7816 */ /* 0x000fe40000000009 */
[----:B------:R-:W-:Y:S02]  /*92a0*/  SHF.R.U32.HI R5, RZ, 0x10, R5 ;  /* 0x00000010ff057819 */ /* 0x000fe40000011605 */
[----:B------:R-:W-:Y:S01]  /*92b0*/  PRMT R29, R30, 0x5410, R29 ;  /* 0x000054101e1d7816 */ /* 0x000fe2000000001d */
[----:B------:R-:W-:Y:S01]  /*92c0*/  IMAD.U32 R30, R45, 0x10000, RZ ;  /* 0x000100002d1e7824 */ /* 0x000fe200078e00ff */
[----:B------:R-:W-:Y:S02]  /*92d0*/  PRMT R42, R42, 0x5410, R5 ;  /* 0x000054102a2a7816 */ /* 0x000fe40000000005 */
[----:B------:R-:W-:-:S03]  /*92e0*/  SHF.R.U64 R21, R10, 0x10, R11 ;  /* 0x000000100a157819 */ /* 0x000fc6000000120b */
[----:B------:R-:W-:Y:S01]  /*92f0*/  IMAD.U32 R34, R42, 0x10000, RZ ;  /* 0x000100002a227824 */ /* 0x000fe200078e00ff */
[----:B------:R-:W-:Y:S02]  /*9300*/  PRMT R21, R20, 0x5410, R21 ;  /* 0x0000541014157816 */ /* 0x000fe40000000015 */
[----:B------:R-:W-:Y:S02]  /*9310*/  LOP3.LUT R43, R43, 0xffff0000, RZ, 0xc0, !PT ;  /* 0xffff00002b2b7812 */ /* 0x000fe400078ec0ff */
[----:B------:R-:W-:Y:S01]  /*9320*/  LOP3.LUT R45, R45, 0xffff0000, RZ, 0xc0, !PT ;  /* 0xffff00002d2d7812 */ /* 0x000fe200078ec0ff */
[----:B--2---:R-:W-:-:S04]  /*9330*/  IMAD.IADD R3, R12, 0x1, R0 ;  /* 0x000000010c037824 */ /* 0x004fc800078e0200 */
[----:B------:R-:W-:Y:S01]  /*9340*/  IMAD R0, R3, 0x2, R2 ;  /* 0x0000000203007824 */ /* 0x000fe200078e0202 */
[----:B---3--:R-:W0:Y:S04]  /*9350*/  LDS.128 R12, [R31+0x8400] ;  /* 0x008400001f0c7984 */ /* 0x008e280000000c00 */
[----:B------:R-:W1:Y:S01]  /*9360*/  LDS.128 R24, [R0+0x8400] ;  /* 0x0084000000187984 */ /* 0x000e620000000c00 */
[--C-:B------:R-:W-:Y:S02]  /*9370*/  SHF.R.U64 R3, R6, 0x10, R7.reuse ;  /* 0x0000001006037819 */ /* 0x100fe40000001207 */
[----:B------:R-:W-:Y:S02]  /*9380*/  SHF.R.U32.HI R6, RZ, 0x10, R7 ;  /* 0x00000010ff067819 */ /* 0x000fe40000011607 */
[----:B------:R-:W-:-:S02]  /*9390*/  PRMT R40, R40, 0x5410, R3 ;  /* 0x0000541028287816 */ /* 0x000fc40000000003 */
[----:B------:R-:W-:Y:S01]  /*93a0*/  PRMT R35, R35, 0x5410, R6 ;  /* 0x0000541023237816 */ /* 0x000fe20000000006 */
[----:B0-----:R-:W-:Y:S02]  /*93b0*/  IMAD.U32 R3, R12, 0x10000, RZ ;  /* 0x000100000c037824 */ /* 0x001fe400078e00ff */
[----:B-1----:R-:W-:-:S04]  /*93c0*/  IMAD.U32 R9, R24, 0x10000, RZ ;  /* 0x0001000018097824 */ /* 0x002fc800078e00ff */
[C---:B------:R-:W-:Y:S01]  /*93d0*/  FMUL.FTZ R36, R9.reuse, R32 ;  /* 0x0000002009247220 */ /* 0x040fe20000410000 */
[-C--:B------:R-:W-:Y:S01]  /*93e0*/  FMUL.FTZ R38, R9, R30.reuse ;  /* 0x0000001e09267220 */ /* 0x080fe20000410000 */
[----:B------:R-:W-:Y:S02]  /*93f0*/  IMAD.U32 R11, R25, 0x10000, RZ ;  /* 0x00010000190b7824 */ /* 0x000fe400078e00ff */
[C---:B------:R-:W-:Y:S01]  /*9400*/  FFMA.FTZ R36, R3.reuse, R30, -R36 ;  /* 0x0000001e03247223 */ /* 0x040fe20000010824 */
[----:B------:R-:W-:Y:S02]  /*9410*/  IMAD.U32 R30, R44, 0x10000, RZ ;  /* 0x000100002c1e7824 */ /* 0x000fe400078e00ff */
[----:B------:R-:W-:Y:S01]  /*9420*/  FFMA.FTZ R38, R3, R32, R38 ;  /* 0x0000002003267223 */ /* 0x000fe20000010026 */
[----:B------:R-:W-:Y:S01]  /*9430*/  IMAD.U32 R20, R27, 0x10000, RZ ;  /* 0x000100001b147824 */ /* 0x000fe200078e00ff */
[----:B------:R-:W-:Y:S01]  /*9440*/  LOP3.LUT R10, R24, 0xffff0000, RZ, 0xc0, !PT ;  /* 0xffff0000180a7812 */ /* 0x000fe200078ec0ff */
[----:B------:R-:W-:-:S02]  /*9450*/  IMAD.U32 R9, R35, 0x10000, RZ ;  /* 0x0001000023097824 */ /* 0x000fc400078e00ff */
[----:B------:R-:W-:Y:S01]  /*9460*/  FMUL.FTZ R46, R11, R34 ;  /* 0x000000220b2e7220 */ /* 0x000fe20000410000 */
[----:B------:R-:W-:Y:S02]  /*9470*/  IMAD.U32 R5, R13, 0x10000, RZ ;  /* 0x000100000d057824 */ /* 0x000fe400078e00ff */
[-C--:B------:R-:W-:Y:S01]  /*9480*/  FMUL.FTZ R32, R11, R30.reuse ;  /* 0x0000001e0b207220 */ /* 0x080fe20000410000 */
[----:B------:R-:W-:Y:S02]  /*9490*/  IMAD.U32 R3, R29, 0x10000, RZ ;  /* 0x000100001d037824 */ /* 0x000fe400078e00ff */
[----:B------:R-:W-:Y:S01]  /*94a0*/  FMUL.FTZ R11, R20, R9 ;  /* 0x00000009140b7220 */ /* 0x000fe20000410000 */
[----:B------:R-:W-:Y:S01]  /*94b0*/  IMAD.U32 R8, R15, 0x10000, RZ ;  /* 0x000100000f087824 */ /* 0x000fe200078e00ff */
[----:B------:R-:W-:Y:S01]  /*94c0*/  LOP3.LUT R4, R12, 0xffff0000, RZ, 0xc0, !PT ;  /* 0xffff00000c047812 */ /* 0x000fe200078ec0ff */
[C---:B------:R-:W-:Y:S01]  /*94d0*/  FFMA.FTZ R46, R5.reuse, R30, -R46 ;  /* 0x0000001e052e7223 */ /* 0x040fe2000001082e */
[----:B------:R-:W-:Y:S01]  /*94e0*/  FFMA.FTZ R32, R5, R34, R32 ;  /* 0x0000002205207223 */ /* 0x000fe20000010020 */
[----:B------:R-:W-:Y:S01]  /*94f0*/  FMUL.FTZ R30, R20, R3 ;  /* 0x00000003141e7220 */ /* 0x000fe20000410000 */
[----:B------:R-:W-:Y:S01]  /*9500*/  FMUL.FTZ R5, R10, R43 ;  /* 0x0000002b0a057220 */ /* 0x000fe20000410000 */
[----:B------:R-:W-:Y:S01]  /*9510*/  FFMA.FTZ R20, R8, R3, -R11 ;  /* 0x0000000308147223 */ /* 0x000fe2000001080b */
[----:B------:R-:W-:Y:S01]  /*9520*/  FMUL.FTZ R11, R10, R45 ;  /* 0x0000002d0a0b7220 */ /* 0x000fe20000410000 */
[----:B------:R-:W-:Y:S01]  /*9530*/  LOP3.LUT R12, R13, 0xffff0000, RZ, 0xc0, !PT ;  /* 0xffff00000d0c7812 */ /* 0x000fe200078ec0ff */
[----:B------:R-:W-:Y:S01]  /*9540*/  FFMA.FTZ R30, R8, R9, R30 ;  /* 0x00000009081e7223 */ /* 0x000fe2000001001e */
[----:B------:R-:W-:Y:S01]  /*9550*/  FFMA.FTZ R45, R4, R45, -R5 ;  /* 0x0000002d042d7223 */ /* 0x000fe20000010805 */
[C---:B------:R-:W-:Y:S01]  /*9560*/  IMAD.U32 R6, R14.reuse, 0x10000, RZ ;  /* 0x000100000e067824 */ /* 0x040fe200078e00ff */
[----:B------:R-:W-:Y:S01]  /*9570*/  LOP3.LUT R7, R14, 0xffff0000, RZ, 0xc0, !PT ;  /* 0xffff00000e077812 */ /* 0x000fe200078ec0ff */
[----:B------:R-:W-:Y:S01]  /*9580*/  IMAD.U32 R13, R26, 0x10000, RZ ;  /* 0x000100001a0d7824 */ /* 0x000fe200078e00ff */
[----:B------:R-:W-:Y:S01]  /*9590*/  LOP3.LUT R24, R25, 0xffff0000, RZ, 0xc0, !PT ;  /* 0xffff000019187812 */ /* 0x000fe200078ec0ff */
[----:B------:R-:W-:Y:S01]  /*95a0*/  IMAD.U32 R8, R40, 0x10000, RZ ;  /* 0x0001000028087824 */ /* 0x000fe200078e00ff */
[----:B------:R-:W-:-:S02]  /*95b0*/  LOP3.LUT R9, R42, 0xffff0000, RZ, 0xc0, !PT ;  /* 0xffff00002a097812 */ /* 0x000fc400078ec0ff */
[----:B------:R-:W-:Y:S02]  /*95c0*/  SHF.L.U32 R5, R21, 0x10, RZ ;  /* 0x0000001015057819 */ /* 0x000fe400000006ff */
[----:B------:R-:W-:Y:S02]  /*95d0*/  LOP3.LUT R14, R15, 0xffff0000, RZ, 0xc0, !PT ;  /* 0xffff00000f0e7812 */ /* 0x000fe400078ec0ff */
[----:B------:R-:W-:Y:S02]  /*95e0*/  LOP3.LUT R15, R26, 0xffff0000, RZ, 0xc0, !PT ;  /* 0xffff00001a0f7812 */ /* 0x000fe400078ec0ff */
[----:B------:R-:W-:Y:S01]  /*95f0*/  LOP3.LUT R26, R27, 0xffff0000, RZ, 0xc0, !PT ;  /* 0xffff00001b1a7812 */ /* 0x000fe200078ec0ff */
[C---:B------:R-:W-:Y:S01]  /*9600*/  FMUL.FTZ R27, R13.reuse, R8 ;  /* 0x000000080d1b7220 */ /* 0x040fe20000410000 */
[----:B------:R-:W-:Y:S01]  /*9610*/  LOP3.LUT R3, R44, 0xffff0000, RZ, 0xc0, !PT ;  /* 0xffff00002c037812 */ /* 0x000fe200078ec0ff */
[----:B------:R-:W-:Y:S01]  /*9620*/  FMUL.FTZ R25, R24, R9 ;  /* 0x0000000918197220 */ /* 0x000fe20000410000 */
[----:B------:R-:W-:Y:S01]  /*9630*/  FFMA.FTZ R11, R4, R43, R11 ;  /* 0x0000002b040b7223 */ /* 0x000fe2000001000b */
[----:B------:R-:W-:Y:S01]  /*9640*/  FMUL.FTZ R13, R13, R5 ;  /* 0x000000050d0d7220 */ /* 0x000fe20000410000 */
[----:B------:R-:W-:-:S02]  /*9650*/  LOP3.LUT R40, R40, 0xffff0000, RZ, 0xc0, !PT ;  /* 0xffff000028287812 */ /* 0x000fc400078ec0ff */
[----:B------:R-:W-:Y:S02]  /*9660*/  LOP3.LUT R35, R35, 0xffff0000, RZ, 0xc0, !PT ;  /* 0xffff000023237812 */ /* 0x000fe400078ec0ff */
[----:B------:R-:W-:Y:S02]  /*9670*/  LOP3.LUT R4, R21, 0xffff0000, RZ, 0xc0, !PT ;  /* 0xffff000015047812 */ /* 0x000fe400078ec0ff */
[----:B------:R-:W-:Y:S01]  /*9680*/  LOP3.LUT R29, R29, 0xffff0000, RZ, 0xc0, !PT ;  /* 0xffff00001d1d7812 */ /* 0x000fe200078ec0ff */
[-C--:B------:R-:W-:Y:S01]  /*9690*/  FMUL.FTZ R24, R24, R3.reuse ;  /* 0x0000000318187220 */ /* 0x080fe20000410000 */
[----:B------:R-:W-:Y:S01]  /*96a0*/  FFMA.FTZ R25, R12, R3, -R25 ;  /* 0x000000030c197223 */ /* 0x000fe20000010819 */
[C---:B------:R-:W-:Y:S01]  /*96b0*/  FFMA.FTZ R27, R6.reuse, R5, -R27 ;  /* 0x00000005061b7223 */ /* 0x040fe2000001081b */
[----:B------:R-:W-:Y:S01]  /*96c0*/  FFMA.FTZ R10, R6, R8, R13 ;  /* 0x00000008060a7223 */ /* 0x000fe2000001000d */
        /* <DEDUP_REMOVED lines=19> */
.L_x_14383:
[----:B------:R-:W-:Y:S05]  /*9800*/  BSYNC B0 ;  /* 0x0000000000007941 */ /* 0x000fea0003800000 */
.L_x_14369:
[----:B------:R-:W-:Y:S01]  /*9810*/  @!PT LDS RZ, [RZ] ;  /* 0x00000000fffff984 */ /* 0x000fe20000000800 */
[----:B------:R-:W-:Y:S01]  /*9820*/  @!PT LDS RZ, [RZ] ;  /* 0x00000000fffff984 */ /* 0x000fe20000000800 */
[----:B------:R-:W-:Y:S01]  /*9830*/  @!PT LDS RZ, [RZ] ;  /* 0x00000000fffff984 */ /* 0x000fe20000000800 */
[----:B------:R-:W-:Y:S01]  /*9840*/  @!PT LDS RZ, [RZ] ;  /* 0x00000000fffff984 */ /* 0x000fe20000000800 */
[----:B------:R3:W-:Y:S06]  /*9850*/  MEMBAR.ALL.CTA ;  /* 0x0000000000007992 */ /* 0x0007ec0000008000 */
[----:B---3--:R-:W3:Y:S01]  /*9860*/  FENCE.VIEW.ASYNC.S ;  /* 0x00000000000073c6 */ /* 0x008ee20000000000 */
[----:B------:R-:W-:Y:S05]  /*9870*/  WARPSYNC.ALL ;  /* 0x0000000000007948 */ /* 0x000fea0003800000 */
[----:B---3--:R-:W-:Y:S06]  /*9880*/  BAR.SYNC.DEFER_BLOCKING 0xd, 0x180 ;  /* 0x0346000000007b1d */ /* 0x008fec0000010000 */
.L_x_14366:
[----:B-12---:R-:W-:-:S05]  /*9890*/  IMAD.U32 R0, RZ, RZ, UR39 ;  /* 0x00000027ff007e24 */ /* 0x006fca000f8e00ff */
[----:B------:R-:W-:-:S13]  /*98a0*/  ISETP.NE.AND P0, PT, R0, 0x3, PT ;  /* 0x000000030000780c */ /* 0x000fda0003f05270 */
[----:B------:R-:W-:Y:S05]  /*98b0*/  @!P0 BRA `(.L_x_14393) ;  /* 0x0000000000048947 */ /* 0x000fea0003800000 */
[----:B------:R-:W-:Y:S01]  /*98c0*/  BPT.TRAP 0x1 ;  /* 0x000000040000795c */ /* 0x000fe20000300000 */
.L_x_14393:
[----:B------:R-:W-:Y:S01]  /*98d0*/  IMAD R0, R19, 0x8, R2 ;  /* 0x0000000813007824 */ /* 0x000fe200078e0202 */
[----:B0-----:R-:W-:-:S04]  /*98e0*/  SHF.L.U32 R5, R154, 0x1f, RZ ;  /* 0x0000001f9a057819 */ /* 0x001fc800000006ff */
[----:B------:R0:W1:Y:S01]  /*98f0*/  SYNCS.PHASECHK.TRANS64.TRYWAIT P1, [R0+URZ+0x16830], R5 ;  /* 0x01683005000075a7 */ /* 0x000062000802017f */
[----:B------:R-:W-:Y:S05]  /*9900*/  @!P0 BRA `(.L_x_14394) ;  /* 0x0000000000048947 */ /* 0x000fea0003800000 */
[----:B------:R-:W-:Y:S01]  /*9910*/  BPT.TRAP 0x1 ;  /* 0x000000040000795c */ /* 0x000fe20000300000 */
.L_x_14394:
[----:B---3--:R-:W-:Y:S01]  /*9920*/  VIADD R3, R2, 0xe400 ;  /* 0x0000e40002037836 */ /* 0x008fe20000000000 */
        /* <DEDUP_REMOVED lines=9> */
.L_x_14395:
[----:B--2---:R-:W2:Y:S01]  /*99c0*/  LDL R3, [R1+0x2c] ;  /* 0x00002c0001037983 */ /* 0x004ea20000100800 */
[----:B01----:R-:W-:Y:S01]  /*99d0*/  IMAD.MOV.U32 R5, RZ, RZ, 0x40000040 ;  /* 0x40000040ff057424 */ /* 0x003fe200078e00ff */
[----:B------:R-:W-:Y:S05]  /*99e0*/  WARPSYNC.ALL ;  /* 0x0000000000007948 */ /* 0x000fea0003800000 */
[C---:B------:R-:W-:Y:S01]  /*99f0*/  R2UR UR4, R6.reuse ;  /* 0x00000000060472ca */ /* 0x040fe200000e0000 */
[----:B----45:R-:W-:Y:S01]  /*9a00*/  WARPGROUP.ARRIVE ;  /* 0x00000000000079c5 */ /* 0x030fe20000000000 */
[----:B------:R-:W-:Y:S01]  /*9a10*/  R2UR UR5, R7 ;  /* 0x00000000070572ca */ /* 0x000fe200000e0000 */
[----:B------:R-:W-:Y:S01]  /*9a20*/  VIADD R12, R6, 0x2 ;  /* 0x00000002060c7836 */ /* 0x000fe20000000000 */
[----:B------:R-:W-:Y:S01]  /*9a30*/  R2UR UR7, R5 ;  /* 0x00000000050772ca */ /* 0x000fe200000e0000 */
[----:B------:R-:W-:-:S02]  /*9a40*/  IMAD.MOV.U32 R13, RZ, RZ, 0x40000040 ;  /* 0x40000040ff0d7424 */ /* 0x000fc400078e00ff */
[----:B------:R-:W-:Y:S02]  /*9a50*/  IMAD.MOV.U32 R9, RZ, RZ, 0x40000040 ;  /* 0x40000040ff097424 */ /* 0x000fe400078e00ff */
[----:B------:R-:W-:Y:S01]  /*9a60*/  VIADD R10, R6, 0x4 ;  /* 0x00000004060a7836 */ /* 0x000fe20000000000 */
[----:B------:R0:W-:Y:S01]  /*9a70*/  STL.64 [R1+0x18], R12 ;  /* 0x0000180c01007387 */ /* 0x0001e20000100a00 */
[----:B------:R-:W-:Y:S02]  /*9a80*/  IMAD.MOV.U32 R11, RZ, RZ, 0x40000040 ;  /* 0x40000040ff0b7424 */ /* 0x000fe400078e00ff */
[----:B------:R-:W-:-:S03]  /*9a90*/  IMAD.MOV.U32 R5, RZ, RZ, 0x40000040 ;  /* 0x40000040ff057424 */ /* 0x000fc600078e00ff */
[----:B------:R0:W-:Y:S01]  /*9aa0*/  STL.64 [R1+0x10], R10 ;  /* 0x0000100a01007387 */ /* 0x0001e20000100a00 */
[----:B--2---:R-:W-:-:S04]  /*9ab0*/  IMAD R4, R19, 0x400, R3 ;  /* 0x0000040013047824 */ /* 0x004fc800078e0203 */
[C---:B------:R-:W-:Y:S01]  /*9ac0*/  VIADD R8, R4.reuse, 0x2 ;  /* 0x0000000204087836 */ /* 0x040fe20000000000 */
[----:B------:R-:W-:-:S13]  /*9ad0*/  R2UR UR6, R4 ;  /* 0x00000000040672ca */ /* 0x000fda00000e0000 */
        /* <DEDUP_REMOVED lines=30> */
.L_x_14397:
[----:B------:R-:W2:Y:S01]  /*9cc0*/  LDL R4, [R1+0x30] ;  /* 0x0000300001047983 */ /* 0x000ea20000100800 */
[----:B------:R-:W0:Y:S01]  /*9cd0*/  LDC R93, c[0x0][0x448] ;  /* 0x00011200ff5d7b82 */ /* 0x000e220000000800 */
[----:B------:R-:W-:Y:S02]  /*9ce0*/  ULDC UR4, c[0x0][0x9d8] ;  /* 0x0002760000047ab9 */ /* 0x000fe40000000800 */
[----:B------:R-:W2:Y:S04]  /*9cf0*/  LDL R92, [R1+0x20] ;  /* 0x00002000015c7983 */ /* 0x000ea80000100800 */
[----:B------:R-:W3:Y:S01]  /*9d00*/  LDL R94, [R1] ;  /* 0x00000000015e7983 */ /* 0x000ee20000100800 */
[----:B------:R-:W-:Y:S01]  /*9d10*/  VIADD R0, R0, 0x16840 ;  /* 0x0001684000007836 */ /* 0x000fe20000000000 */
[----:B------:R-:W-:Y:S01]  /*9d20*/  LOP3.LUT R23, R23, 0xfffffff7, RZ, 0xc0, !PT ;  /* 0xfffffff717177812 */ /* 0x000fe200078ec0ff */
[----:B------:R-:W-:Y:S01]  /*9d30*/  ULDC UR31, c[0x0][0x9dc] ;  /* 0x00027700001f7ab9 */ /* 0x000fe20000000800 */
[----:B0-----:R-:W-:Y:S01]  /*9d40*/  ISETP.NE.AND P1, PT, R93, 0x1, PT ;  /* 0x000000015d00780c */ /* 0x001fe20003f25270 */
[----:B------:R-:W-:-:S12]  /*9d50*/  FMUL.FTZ R13, R24, UR4 ;  /* 0x00000004180d7c20 */ /* 0x000fd80008410000 */
[----:B------:R-:W0:Y:S01]  /*9d60*/  @P1 LDC R5, c[0x0][0x44c] ;  /* 0x00011300ff051b82 */ /* 0x000e220000000800 */
[----:B------:R-:W-:-:S07]  /*9d70*/  FMUL.FTZ R24, R29, UR4 ;  /* 0x000000041d187c20 */ /* 0x000fce0008410000 */
        /* <DEDUP_REMOVED lines=63> */
[----:B------:R-:W4:Y:S01]  /*a170*/  MUFU.TANH R13, R13 ;  /* 0x0000000d000d7308 */ /* 0x000f220000002400 */
[----:B------:R-:W-:Y:S01]  /*a180*/  ULOP3.LUT UR31, URZ, UR31, URZ, 0x33, !UPT ;  /* 0x0000001f3f1f7292 */ /* 0x000fe2000f8e333f */
[----:B------:R-:W-:-:S06]  /*a190*/  FMUL.FTZ R86, R86, UR4 ;  /* 0x0000000456567c20 */ /* 0x000fcc0008410000 */
        /* <DEDUP_REMOVED lines=20> */
[----:B0-----:R-:W-:-:S05]  /*a2e0*/  @P1 IMAD.HI.U32 R4, R80, R5, RZ ;  /* 0x0000000550041227 */ /* 0x001fca00078e00ff */
[----:B-1----:R-:W-:Y:S02]  /*a2f0*/  @P1 SHF.R.U32.HI R80, RZ, R11, R4 ;  /* 0x0000000bff501219 */ /* 0x002fe40000011604 */
[----:B------:R-:W0:Y:S01]  /*a300*/  LDC.64 R10, c[0x0][0x9e0] ;  /* 0x00027800ff0a7b82 */ /* 0x000e220000000a00 */
[----:B------:R-:W-:Y:S02]  /*a310*/  IMAD.MOV.U32 R4, RZ, RZ, -0x80 ;  /* 0xffffff80ff047424 */ /* 0x000fe400078e00ff */
[----:B------:R-:W-:Y:S01]  /*a320*/  IMAD.U32 R5, RZ, RZ, UR38 ;  /* 0x00000026ff057e24 */ /* 0x000fe2000f8e00ff */
[----:B------:R-:W1:Y:S01]  /*a330*/  SHFL.IDX PT, R91, R80, RZ, 0x1c1f ;  /* 0x001c1fff505b7589 */ /* 0x000e6200000e0000 */
[----:B------:R-:W-:-:S03]  /*a340*/  IMAD R81, R89, R4, 0x80 ;  /* 0x0000008059517424 */ /* 0x000fc600078e0204 */
[----:B------:R-:W-:Y:S01]  /*a350*/  PRMT R4, R5, 0x654, R0 ;  /* 0x0000065405047816 */ /* 0x000fe20000000000 */
[----:B------:R-:W-:Y:S01]  /*a360*/  VIADD R5, R81, 0x1 ;  /* 0x0000000151057836 */ /* 0x000fe20000000000 */
[----:B------:R-:W2:Y:S01]  /*a370*/  MUFU.TANH R39, R39 ;  /* 0x0000002700277308 */ /* 0x000ea20000002400 */
[----:B------:R-:W-:-:S07]  /*a380*/  IMAD.IADD R90, R156, 0x1, R81 ;  /* 0x000000019c5a7824 */ /* 0x000fce00078e0251 */
[----:B------:R-:W0:Y:S01]  /*a390*/  MUFU.TANH R40, R40 ;  /* 0x0000002800287308 */ /* 0x000e220000002400 */
[----:B---3--:R-:W-:-:S07]  /*a3a0*/  IMAD R5, R94, -0x2, R5 ;  /* 0xfffffffe5e057824 */ /* 0x008fce00078e0205 */
[----:B------:R-:W3:Y:S01]  /*a3b0*/  MUFU.TANH R37, R37 ;  /* 0x0000002500257308 */ /* 0x000ee20000002400 */
[----:B0-----:R-:W-:Y:S01]  /*a3c0*/  ISETP.GE.AND P1, PT, R11, 0x1, PT ;  /* 0x000000010b00780c */ /* 0x001fe20003f26270 */
[----:B------:R0:W-:Y:S01]  /*a3d0*/  SYNCS.ARRIVE.TRANS64.RED.A1T0 RZ, [R4+URZ], RZ ;  /* 0x000000ff04ff79a7 */ /* 0x0001e2000810043f */
[----:B------:R-:W-:-:S05]  /*a3e0*/  IADD3 R5, -R155, R5, R156 ;  /* 0x000000059b057210 */ /* 0x000fca0007ffe19c */
[----:B------:R-:W0:Y:S01]  /*a3f0*/  MUFU.TANH R38, R38 ;  /* 0x0000002600267308 */ /* 0x000e220000002400 */
[----:B------:R-:W-:-:S07]  /*a400*/  IMAD R90, R94, -0x2, R90 ;  /* 0xfffffffe5e5a7824 */ /* 0x000fce00078e025a */
[----:B------:R-:W0:Y:S01]  /*a410*/  MUFU.TANH R43, R43 ;  /* 0x0000002b002b7308 */ /* 0x000e220000002400 */
[----:B------:R-:W-:-:S07]  /*a420*/  IMAD.IADD R85, R5, 0x1, R10 ;  /* 0x0000000105557824 */ /* 0x000fce00078e020a */
        /* <DEDUP_REMOVED lines=38> */
[----:B------:R-:W-:-:S02]  /*a690*/  LOP3.LUT R23, R23, 0xfffffffb, RZ, 0xc0, !PT ;  /* 0xfffffffb17177812 */ /* 0x000fc400078ec0ff */
[----:B------:R-:W-:-:S05]  /*a6a0*/  LEA R78, R89, 0xffffff80, 0x7 ;  /* 0xffffff80594e7811 */ /* 0x000fca00078e38ff */
[----:B------:R5:W0:Y:S01]  /*a6b0*/  MUFU.TANH R0, R86 ;  /* 0x0000005600007308 */ /* 0x000a220000002400 */
[----:B------:R-:W-:Y:S02]  /*a6c0*/  @P1 LOP3.LUT R23, R23, 0x4, RZ, 0xfc, !PT ;  /* 0x0000000417171812 */ /* 0x000fe400078efcff */
[----:B-1----:R-:W-:Y:S01]  /*a6d0*/  VIADDMNMX R84, R91, R85, R90, PT ;  /* 0x000000555b547246 */ /* 0x002fe2000380015a */
[----:B-----5:R-:W-:-:S04]  /*a6e0*/  VIADD R86, R5, UR31 ;  /* 0x0000001f05567c36 */ /* 0x020fc80008000000 */
[----:B------:R-:W-:Y:S01]  /*a6f0*/  IMAD.IADD R83, R86, 0x1, R91 ;  /* 0x0000000156537824 */ /* 0x000fe200078e025b */
[----:B--234-:R-:W-:Y:S06]  /*a700*/  @!P1 BRA `(.L_x_14398) ;  /* 0x0000000000509947 */ /* 0x01cfec0003800000 */
[----:B------:R-:W-:Y:S01]  /*a710*/  IADD3 R87, -R155, R156, R91 ;  /* 0x0000009c9b577210 */ /* 0x000fe20007ffe15b */
[----:B------:R-:W-:Y:S03]  /*a720*/  BSSY B0, `(.L_x_14399) ;  /* 0x000000e000007945 */ /* 0x000fe60003800000 */
[----:B------:R-:W-:-:S13]  /*a730*/  ISETP.GT.AND P1, PT, R87, -0x1, PT ;  /* 0xffffffff5700780c */ /* 0x000fda0003f24270 */
        /* <DEDUP_REMOVED lines=8> */
.L_x_14400:
[----:B------:R-:W-:-:S13]  /*a7c0*/  ISETP.NE.AND P1, PT, R11, 0x1, PT ;  /* 0x000000010b00780c */ /* 0x000fda0003f25270 */
[----:B0-----:R-:W0:Y:S02]  /*a7d0*/  @P1 LDC.64 R4, c[0x0][0x9e8] ;  /* 0x00027a00ff041b82 */ /* 0x001e240000000a00 */
[----:B0-----:R-:W-:-:S05]  /*a7e0*/  @P1 IMAD.HI.U32 R4, R87, R4, RZ ;  /* 0x0000000457041227 */ /* 0x001fca00078e00ff */
[----:B------:R-:W-:-:S07]  /*a7f0*/  @P1 SHF.R.U32.HI R87, RZ, R5, R4 ;  /* 0x00000005ff571219 */ /* 0x000fce0000011604 */
.L_x_14401:
[----:B------:R-:W-:Y:S05]  /*a800*/  BSYNC B0 ;  /* 0x0000000000007941 */ /* 0x000fea0003800000 */
.L_x_14399:
[----:B------:R-:W-:-:S04]  /*a810*/  IMAD R87, R87, R11, -R78 ;  /* 0x0000000b57577224 */ /* 0x000fc800078e0a4e */
[----:B------:R-:W-:-:S05]  /*a820*/  IMAD R4, R94, -0x2, R87 ;  /* 0xfffffffe5e047824 */ /* 0x000fca00078e0257 */
[----:B------:R-:W-:Y:S02]  /*a830*/  VIMNMX R83, R83, R4, !PT ;  /* 0x0000000453537248 */ /* 0x000fe40007fe0100 */
[----:B------:R-:W-:-:S07]  /*a840*/  VIADDMNMX R84, R4, R11, R84, PT ;  /* 0x0000000b04547246 */ /* 0x000fce0003800154 */
.L_x_14398:
[C---:B------:R-:W-:Y:S02]  /*a850*/  ISETP.GE.AND P1, PT, R81.reuse, 0x2, PT ;  /* 0x000000025100780c */ /* 0x040fe40003f26270 */
[----:B------:R-:W-:Y:S02]  /*a860*/  ISETP.GE.AND P6, PT, R81, 0x9, PT ;  /* 0x000000095100780c */ /* 0x000fe40003fc6270 */
[----:B------:R-:W-:Y:S02]  /*a870*/  ISETP.GT.AND P2, PT, R83, 0x1, !P1 ;  /* 0x000000015300780c */ /* 0x000fe40004f44270 */
[----:B------:R-:W-:Y:S02]  /*a880*/  ISETP.GE.AND P3, PT, R81, 0xa, PT ;  /* 0x0000000a5100780c */ /* 0x000fe40003f66270 */
[----:B------:R-:W-:Y:S02]  /*a890*/  ISETP.LT.OR P2, PT, R84, 0x2, P2 ;  /* 0x000000025400780c */ /* 0x000fe40001741670 */
[----:B------:R-:W-:-:S02]  /*a8a0*/  LOP3.LUT R23, R23, 0xfffffffe, RZ, 0xc0, !PT ;  /* 0xfffffffe17177812 */ /* 0x000fc400078ec0ff */
[----:B------:R-:W-:Y:S02]  /*a8b0*/  FSEL R14, R14, -INF , !P2 ;  /* 0xff8000000e0e7808 */ /* 0x000fe40005000000 */
[----:B------:R-:W-:Y:S02]  /*a8c0*/  ISETP.GT.AND P2, PT, R83, 0x8, !P6 ;  /* 0x000000085300780c */ /* 0x000fe40007744270 */
[----:B------:R-:W-:Y:S02]  /*a8d0*/  ISETP.GE.AND P5, PT, R81, 0x1, PT ;  /* 0x000000015100780c */ /* 0x000fe40003fa6270 */
[----:B------:R-:W-:Y:S02]  /*a8e0*/  ISETP.LT.OR P2, PT, R84, 0x9, P2 ;  /* 0x000000095400780c */ /* 0x000fe40001741670 */
[----:B------:R-:W-:Y:S02]  /*a8f0*/  @P3 LOP3.LUT R23, R23, 0x1, RZ, 0xfc, !PT ;  /* 0x0000000117173812 */ /* 0x000fe400078efcff */
[----:B------:R-:W-:-:S02]  /*a900*/  FSEL R21, R21, -INF , !P2 ;  /* 0xff80000015157808 */ /* 0x000fc40005000000 */
[----:B------:R-:W-:Y:S02]  /*a910*/  ISETP.GT.AND P2, PT, R83, 0x9, !P3 ;  /* 0x000000095300780c */ /* 0x000fe40005f44270 */
        /* <DEDUP_REMOVED lines=164> */
[----:B------:R-:W-:Y:S02]  /*b360*/  ISETP.GE.AND P4, PT, R81, 0x7a, PT ;  /* 0x0000007a5100780c */ /* 0x000fe40003f86270 */
[----:B------:R-:W0:Y:S11]  /*b370*/  SHFL.IDX PT, R81, R80, 0x1, 0x1c1f ;  /* 0x003c1f0050517f89 */ /* 0x000e3600000e0000 */
[----:B------:R-:W-:-:S02]  /*b380*/  @P4 LOP3.LUT R23, R23, 0x10000000, RZ, 0xfc, !PT ;  /* 0x1000000017174812 */ /* 0x000fc400078efcff */
[----:B------:R-:W-:-:S04]  /*b390*/  ISETP.GT.AND P4, PT, R83, 0x79, !P4 ;  /* 0x000000795300780c */ /* 0x000fc80006784270 */
[----:B------:R-:W-:-:S04]  /*b3a0*/  ISETP.LT.OR P4, PT, R84, 0x7a, P4 ;  /* 0x0000007a5400780c */ /* 0x000fc80002781670 */
[----:B------:R-:W-:Y:S02]  /*b3b0*/  FSEL R82, R82, -INF , !P4 ;  /* 0xff80000052527808 */ /* 0x000fe40006000000 */
[----:B------:R-:W-:Y:S01]  /*b3c0*/  ISETP.GE.AND P4, PT, R11, 0x1, PT ;  /* 0x000000010b00780c */ /* 0x000fe20003f86270 */
[----:B0-----:R-:W-:Y:S01]  /*b3d0*/  IMAD.IADD R86, R86, 0x1, R81 ;  /* 0x0000000156567824 */ /* 0x001fe200078e0251 */
[----:B------:R-:W-:-:S11]  /*b3e0*/  VIADDMNMX R90, R81, R85, R90, PT ;  /* 0x00000055515a7246 */ /* 0x000fd6000380015a */
        /* <DEDUP_REMOVED lines=12> */
.L_x_14404:
[----:B------:R-:W-:-:S13]  /*b4b0*/  ISETP.NE.AND P4, PT, R11, 0x1, PT ;  /* 0x000000010b00780c */ /* 0x000fda0003f85270 */
[----:B------:R-:W0:Y:S02]  /*b4c0*/  @P4 LDC.64 R4, c[0x0][0x9e8] ;  /* 0x00027a00ff044b82 */ /* 0x000e240000000a00 */
[----:B0-----:R-:W-:-:S05]  /*b4d0*/  @P4 IMAD.HI.U32 R4, R81, R4, RZ ;  /* 0x0000000451044227 */ /* 0x001fca00078e00ff */
[----:B------:R-:W-:-:S07]  /*b4e0*/  @P4 SHF.R.U32.HI R81, RZ, R5, R4 ;  /* 0x00000005ff514219 */ /* 0x000fce0000011604 */
.L_x_14405:
[----:B------:R-:W-:Y:S05]  /*b4f0*/  BSYNC B0 ;  /* 0x0000000000007941 */ /* 0x000fea0003800000 */
.L_x_14403:
[----:B------:R-:W-:-:S04]  /*b500*/  IMAD R78, R81, R11, -R78 ;  /* 0x0000000b514e7224 */ /* 0x000fc800078e0a4e */
[----:B------:R-:W-:-:S05]  /*b510*/  IMAD R5, R94, -0x2, R78 ;  /* 0xfffffffe5e057824 */ /* 0x000fca00078e024e */
[----:B------:R-:W-:Y:S02]  /*b520*/  VIMNMX R86, R86, R5, !PT ;  /* 0x0000000556567248 */ /* 0x000fe40007fe0100 */
[----:B------:R-:W-:-:S07]  /*b530*/  VIADDMNMX R90, R5, R11, R90, PT ;  /* 0x0000000b055a7246 */ /* 0x000fce000380015a */
.L_x_14402:
[C---:B------:R-:W-:Y:S01]  /*b540*/  ISETP.GT.AND P1, PT, R86.reuse, 0x1, !P1 ;  /* 0x000000015600780c */ /* 0x040fe20004f24270 */
[----:B------:R-:W-:Y:S01]  /*b550*/  ULDC UR30, c[0x0][0x988] ;  /* 0x00026200001e7ab9 */ /* 0x000fe20000000800 */
        /* <DEDUP_REMOVED lines=29> */
[----:B------:R-:W-:Y:S02]  /*b730*/  LOP3.LUT P6, RZ, R23, 0x8000, RZ, 0xc0, !PT ;  /* 0x0000800017ff7812 */ /* 0x000fe400078cc0ff */
[----:B------:R-:W-:Y:S02]  /*b740*/  ISETP.GT.AND P1, PT, R86, 0x19, !P1 ;  /* 0x000000195600780c */ /* 0x000fe40004f24270 */
[----:B------:R-:W-:Y:S02]  /*b750*/  FMNMX.FTZ R5, R35, R4, !PT ;  /* 0x0000000423057209 */ /* 0x000fe40007810000 */
[----:B------:R-:W-:Y:S02]  /*b760*/  ISETP.LT.OR P1, PT, R90, 0x1a, P1 ;  /* 0x0000001a5a00780c */ /* 0x000fe40000f21670 */
[----:B------:R-:W-:Y:S02]  /*b770*/  FMNMX.FTZ R4, R36, R5, !PT ;  /* 0x0000000524047209 */ /* 0x000fe40007810000 */
[----:B------:R-:W-:-:S02]  /*b780*/  FSEL R30, R30, -INF , !P1 ;  /* 0xff8000001e1e7808 */ /* 0x000fc40004800000 */
[C---:B------:R-:W-:Y:S02]  /*b790*/  LOP3.LUT P1, RZ, R23.reuse, 0x800000, RZ, 0xc0, !PT ;  /* 0x0080000017ff7812 */ /* 0x040fe4000782c0ff */
[----:B------:R-:W-:Y:S02]  /*b7a0*/  LOP3.LUT P4, RZ, R23, 0x4000, RZ, 0xc0, !PT ;  /* 0x0000400017ff7812 */ /* 0x000fe4000788c0ff */
        /* <DEDUP_REMOVED lines=52> */
[----:B------:R-:W-:Y:S01]  /*baf0*/  ISETP.GT.AND P5, PT, R86, RZ, !P5 ;  /* 0x000000ff5600720c */ /* 0x000fe20006fa4270 */
[----:B------:R-:W0:Y:S01]  /*bb00*/  SHFL.BFLY PT, R5, R78, 0x2, 0x1f ;  /* 0x0c401f004e057f89 */ /* 0x000e2200000e0000 */
[----:B------:R-:W-:Y:S02]  /*bb10*/  FSEL R46, R46, -INF , !P1 ;  /* 0xff8000002e2e7808 */ /* 0x000fe40004800000 */
[----:B------:R-:W-:Y:S02]  /*bb20*/  ISETP.GT.AND P1, PT, R86, 0x40, !P6 ;  /* 0x000000405600780c */ /* 0x000fe40007724270 */
[----:B------:R-:W-:Y:S02]  /*bb30*/  LOP3.LUT P6, RZ, R23, 0x10, RZ, 0xc0, !PT ;  /* 0x0000001017ff7812 */ /* 0x000fe400078cc0ff */
[C---:B------:R-:W-:Y:S02]  /*bb40*/  ISETP.LT.OR P1, PT, R90.reuse, 0x41, P1 ;  /* 0x000000415a00780c */ /* 0x040fe40000f21670 */
[----:B------:R-:W-:-:S02]  /*bb50*/  ISETP.LT.OR P5, PT, R90, 0x1, P5 ;  /* 0x000000015a00780c */ /* 0x000fc40002fa1670 */
[----:B------:R-:W-:Y:S02]  /*bb60*/  FSEL R49, R49, -INF , !P1 ;  /* 0xff80000031317808 */ /* 0x000fe40004800000 */
[----:B------:R-:W-:Y:S02]  /*bb70*/  ISETP.GT.AND P1, PT, R86, 0x41, !P4 ;  /* 0x000000415600780c */ /* 0x000fe40006724270 */
[----:B------:R-:W-:Y:S02]  /*bb80*/  LOP3.LUT P4, RZ, R23, 0x2, RZ, 0xc0, !PT ;  /* 0x0000000217ff7812 */ /* 0x000fe4000788c0ff */
[----:B------:R-:W-:Y:S02]  /*bb90*/  ISETP.LT.OR P1, PT, R90, 0x42, P1 ;  /* 0x000000425a00780c */ /* 0x000fe40000f21670 */
[----:B------:R-:W-:Y:S02]  /*bba0*/  FSEL R3, R3, -INF , !P5 ;  /* 0xff80000003037808 */ /* 0x000fe40006800000 */
[----:B------:R-:W-:-:S02]  /*bbb0*/  FSEL R50, R50, -INF , !P1 ;  /* 0xff80000032327808 */ /* 0x000fc40004800000 */
[----:B------:R-:W-:Y:S02]  /*bbc0*/  LOP3.LUT P1, RZ, R23, 0x2000, RZ, 0xc0, !PT ;  /* 0x0000200017ff7812 */ /* 0x000fe4000782c0ff */
[----:B0-----:R-:W-:Y:S02]  /*bbd0*/  FMNMX.FTZ R80, R78, R5, !PT ;  /* 0x000000054e507209 */ /* 0x001fe40007810000 */
[C---:B------:R-:W-:Y:S02]  /*bbe0*/  ISETP.GT.AND P1, PT, R86.reuse, 0x48, !P1 ;  /* 0x000000485600780c */ /* 0x040fe40004f24270 */
[----:B------:R-:W-:Y:S01]  /*bbf0*/  ISETP.GT.AND P2, PT, R86, 0x71, !P2 ;  /* 0x000000715600780c */ /* 0x000fe20005744270 */
[----:B------:R-:W0:Y:S01]  /*bc00*/  SHFL.BFLY PT, R5, R80, 0x1, 0x1f ;  /* 0x0c201f0050057f89 */ /* 0x000e2200000e0000 */
[----:B------:R-:W-:Y:S02]  /*bc10*/  ISETP.LT.OR P1, PT, R90, 0x49, P1 ;  /* 0x000000495a00780c */ /* 0x000fe40000f21670 */
[----:B------:R-:W-:-:S02]  /*bc20*/  ISETP.GT.AND P3, PT, R86, 0x78, !P3 ;  /* 0x000000785600780c */ /* 0x000fc40005f64270 */
[----:B------:R-:W-:Y:S02]  /*bc30*/  FSEL R53, R53, -INF , !P1 ;  /* 0xff80000035357808 */ /* 0x000fe40004800000 */
[----:B------:R-:W-:Y:S02]  /*bc40*/  LOP3.LUT P1, RZ, R23, 0x1000, RZ, 0xc0, !PT ;  /* 0x0000100017ff7812 */ /* 0x000fe4000782c0ff */
[----:B------:R-:W-:Y:S02]  /*bc50*/  ISETP.LT.OR P2, PT, R90, 0x72, P2 ;  /* 0x000000725a00780c */ /* 0x000fe40001741670 */
[----:B------:R-:W-:Y:S02]  /*bc60*/  ISETP.GT.AND P1, PT, R86, 0x49, !P1 ;  /* 0x000000495600780c */ /* 0x000fe40004f24270 */
[C---:B------:R-:W-:Y:S02]  /*bc70*/  ISETP.LT.OR P3, PT, R90.reuse, 0x79, P3 ;  /* 0x000000795a00780c */ /* 0x040fe40001f61670 */
[----:B------:R-:W-:-:S02]  /*bc80*/  ISETP.LT.OR P1, PT, R90, 0x4a, P1 ;  /* 0x0000004a5a00780c */ /* 0x000fc40000f21670 */
[----:B------:R-:W-:Y:S02]  /*bc90*/  FSEL R73, R73, -INF , !P2 ;  /* 0xff80000049497808 */ /* 0x000fe40005000000 */
[----:B------:R-:W-:Y:S02]  /*bca0*/  FSEL R54, R54, -INF , !P1 ;  /* 0xff80000036367808 */ /* 0x000fe40004800000 */
[----:B------:R-:W-:Y:S02]  /*bcb0*/  LOP3.LUT P1, RZ, R23, 0x800, RZ, 0xc0, !PT ;  /* 0x0000080017ff7812 */ /* 0x000fe4000782c0ff */
[----:B------:R-:W-:Y:S02]  /*bcc0*/  FSEL R0, R0, -INF , !P3 ;  /* 0xff80000000007808 */ /* 0x000fe40005800000 */
[----:B------:R-:W-:Y:S02]  /*bcd0*/  ISETP.GT.AND P1, PT, R86, 0x50, !P1 ;  /* 0x000000505600780c */ /* 0x000fe40004f24270 */
[----:B0-----:R-:W-:-:S02]  /*bce0*/  FMNMX.FTZ R5, R80, R5, !PT ;  /* 0x0000000550057209 */ /* 0x001fc40007810000 */
[----:B------:R-:W-:-:S03]  /*bcf0*/  ISETP.LT.OR P1, PT, R90, 0x51, P1 ;  /* 0x000000515a00780c */ /* 0x000fc60000f21670 */
[----:B------:R-:W-:Y:S01]  /*bd00*/  FMUL.FTZ R4, R5, UR30 ;  /* 0x0000001e05047c20 */ /* 0x000fe20008410000 */
        /* <DEDUP_REMOVED lines=32> */
[----:B------:R-:W-:-:S04]  /*bf10*/  FSETP.NEU.FTZ.AND P1, PT, R5, -INF , PT ;  /* 0xff8000000500780b */ /* 0x000fc80003f3d000 */
[----:B------:R-:W-:Y:S02]  /*bf20*/  FSEL R4, R4, RZ, P1 ;  /* 0x000000ff04047208 */ /* 0x000fe40000800000 */
[----:B------:R-:W-:Y:S02]  /*bf30*/  ISETP.GT.AND P1, PT, R86, 0x79, !P4 ;  /* 0x000000795600780c */ /* 0x000fe40006724270 */
[----:B------:R-:W-:Y:S01]  /*bf40*/  ISETP.NE.AND P4, PT, R93, 0x1, PT ;  /* 0x000000015d00780c */ /* 0x000fe20003f85270 */
        /* <DEDUP_REMOVED lines=44> */
[----:B------:R-:W-:-:S02]  /*c210*/  FFMA.FTZ R35, R36, UR30, -R4 ;  /* 0x0000001e24237c23 */ /* 0x000fc40008010804 */
[----:B------:R-:W-:-:S04]  /*c220*/  FMNMX.FTZ R81, R41, R14, !PT ;  /* 0x0000000e29517209 */ /* 0x000fc80007810000 */
[----:B------:R-:W-:Y:S01]  /*c230*/  FMNMX.FTZ R14, R42, R81, !PT ;  /* 0x000000512a0e7209 */ /* 0x000fe20007810000 */
[----:B------:R-:W3:Y:S03]  /*c240*/  MUFU.EX2 R144, R144 ;  /* 0x0000009000907308 */ /* 0x000ee60000000800 */
[----:B------:R-:W-:-:S04]  /*c250*/  FMNMX.FTZ R39, R45, R14, !PT ;  /* 0x0000000e2d277209 */ /* 0x000fc80007810000 */
[----:B------:R-:W-:Y:S01]  /*c260*/  FMNMX.FTZ R14, R46, R39, !PT ;  /* 0x000000272e0e7209 */ /* 0x000fe20007810000 */
[----:B------:R-:W4:Y:S01]  /*c270*/  MUFU.EX2 R27, R27 ;  /* 0x0000001b001b7308 */ /* 0x000f220000000800 */
[----:B------:R-:W-:Y:S02]  /*c280*/  FFMA.FTZ R39, R40, UR30, -R4 ;  /* 0x0000001e28277c23 */ /* 0x000fe40008010804 */
[----:B------:R-:W-:-:S04]  /*c290*/  FMNMX.FTZ R81, R49, R14, !PT ;  /* 0x0000000e31517209 */ /* 0x000fc80007810000 */
[----:B------:R-:W-:Y:S01]  /*c2a0*/  FMNMX.FTZ R14, R50, R81, !PT ;  /* 0x00000051320e7209 */ /* 0x000fe20007810000 */
[----:B------:R-:W5:Y:S03]  /*c2b0*/  MUFU.EX2 R146, R146 ;  /* 0x0000009200927308 */ /* 0x000f660000000800 */
[----:B------:R-:W-:-:S04]  /*c2c0*/  FMNMX.FTZ R43, R53, R14, !PT ;  /* 0x0000000e352b7209 */ /* 0x000fc80007810000 */
[----:B------:R-:W-:Y:S01]  /*c2d0*/  FMNMX.FTZ R14, R54, R43, !PT ;  /* 0x0000002b360e7209 */ /* 0x000fe20007810000 */
[----:B------:R-:W-:Y:S01]  /*c2e0*/  FFMA.FTZ R43, R44, UR30, -R4 ;  /* 0x0000001e2c2b7c23 */ /* 0x000fe20008010804 */
[----:B------:R-:W5:Y:S02]  /*c2f0*/  MUFU.EX2 R31, R31 ;  /* 0x0000001f001f7308 */ /* 0x000f640000000800 */
[----:B------:R-:W-:-:S04]  /*c300*/  FMNMX.FTZ R81, R57, R14, !PT ;  /* 0x0000000e39517209 */ /* 0x000fc80007810000 */
[----:B------:R-:W-:Y:S02]  /*c310*/  FMNMX.FTZ R14, R58, R81, !PT ;  /* 0x000000513a0e7209 */ /* 0x000fe40007810000 */
[----:B------:R-:W-:Y:S02]  /*c320*/  MUFU.EX2 R140, R140 ;  /* 0x0000008c008c7308 */ /* 0x000fe40000000800 */
[----:B------:R-:W-:-:S04]  /*c330*/  FMNMX.FTZ R47, R61, R14, !PT ;  /* 0x0000000e3d2f7209 */ /* 0x000fc80007810000 */
[----:B------:R-:W-:Y:S01]  /*c340*/  FMNMX.FTZ R14, R62, R47, !PT ;  /* 0x0000002f3e0e7209 */ /* 0x000fe20007810000 */
[----:B------:R-:W-:Y:S01]  /*c350*/  FFMA.FTZ R47, R48, UR30, -R4 ;  /* 0x0000001e302f7c23 */ /* 0x000fe20008010804 */
        /* <DEDUP_REMOVED lines=12> */
[----:B------:R-:W-:Y:S03]  /*c420*/  MUFU.EX2 R43, R43 ;  /* 0x0000002b002b7308 */ /* 0x000fe60000000800 */
[----:B------:R-:W0:Y:S05]  /*c430*/  SHFL.BFLY PT, R14, R81, 0x2, 0x1f ;  /* 0x0c401f00510e7f89 */ /* 0x000e2a00000e0000 */
        /* <DEDUP_REMOVED lines=8> */
[----:B0-----:R-:W-:Y:S01]  /*c4c0*/  FMNMX.FTZ R14, R28, R77, !PT ;  /* 0x0000004d1c0e7209 */ /* 0x001fe20007810000 */
[----:B------:R-:W-:-:S06]  /*c4d0*/  FFMA.FTZ R77, R82, UR30, -R4 ;  /* 0x0000001e524d7c23 */ /* 0x000fcc0008010804 */
[----:B------:R-:W-:Y:S01]  /*c4e0*/  MUFU.EX2 R128, R128 ;  /* 0x0000008000807308 */ /* 0x000fe20000000800 */
[C---:B------:R-:W-:Y:S01]  /*c4f0*/  FSETP.NEU.FTZ.AND P1, PT, R14.reuse, -INF , PT ;  /* 0xff8000000e00780b */ /* 0x040fe20003f3d000 */
[----:B------:R-:W-:-:S05]  /*c500*/  FMUL.FTZ R79, R14, UR30 ;  /* 0x0000001e0e4f7c20 */ /* 0x000fca0008410000 */
[----:B------:R-:W-:Y:S01]  /*c510*/  FSEL R79, R79, RZ, P1 ;  /* 0x000000ff4f4f7208 */ /* 0x000fe20000800000 */
[----:B------:R-:W-:Y:S04]  /*c520*/  MUFU.EX2 R59, R59 ;  /* 0x0000003b003b7308 */ /* 0x000fe80000000800 */
        /* <DEDUP_REMOVED lines=12> */
[----:B------:R-:W-:Y:S01]  /*c5f0*/  FFMA.FTZ R141, R33, UR30, -R79 ;  /* 0x0000001e218d7c23 */ /* 0x000fe2000801084f */
[----:B------:R-:W0:Y:S01]  /*c600*/  @P4 LDC R25, c[0x0][0x44c] ;  /* 0x00011300ff194b82 */ /* 0x000e220000000800 */
[----:B------:R-:W1:Y:S01]  /*c610*/  MUFU.EX2 R12, R12 ;  /* 0x0000000c000c7308 */ /* 0x000e620000000800 */
[----:B---3--:R-:W-:Y:S01]  /*c620*/  FADD.FTZ R4, R144, R3 ;  /* 0x0000000390047221 */ /* 0x008fe20000010000 */
[--C-:B------:R-:W-:Y:S01]  /*c630*/  FFMA.FTZ R30, R34, UR30, -R79.reuse ;  /* 0x0000001e221e7c23 */ /* 0x100fe2000801084f */
[--C-:B------:R-:W-:Y:S01]  /*c640*/  FFMA.FTZ R36, R46, UR30, -R79.reuse ;  /* 0x0000001e2e247c23 */ /* 0x100fe2000801084f */
[--C-:B------:R-:W-:Y:S01]  /*c650*/  FFMA.FTZ R34, R42, UR30, -R79.reuse ;  /* 0x0000001e2a227c23 */ /* 0x100fe2000801084f */
[----:B----4-:R-:W-:Y:S01]  /*c660*/  FADD.FTZ R3, R27, R4 ;  /* 0x000000041b037221 */ /* 0x010fe20000010000 */
[----:B------:R-:W-:Y:S01]  /*c670*/  FFMA.FTZ R143, R37, UR30, -R79 ;  /* 0x0000001e258f7c23 */ /* 0x000fe2000801084f */
[----:B------:R-:W2:Y:S01]  /*c680*/  @P4 LDC R46, c[0x0][0x450] ;  /* 0x00011400ff2e4b82 */ /* 0x000ea20000000800 */
[----:B------:R-:W3:Y:S01]  /*c690*/  MUFU.EX2 R151, R151 ;  /* 0x0000009700977308 */ /* 0x000ee20000000800 */
[----:B-----5:R-:W-:Y:S01]  /*c6a0*/  FADD.FTZ R40, R146, R3 ;  /* 0x0000000392287221 */ /* 0x020fe20000010000 */
[--C-:B------:R-:W-:Y:S01]  /*c6b0*/  FFMA.FTZ R32, R38, UR30, -R79.reuse ;  /* 0x0000001e26207c23 */ /* 0x100fe2000801084f */
        /* <DEDUP_REMOVED lines=8> */
[--C-:B------:R-:W-:Y:S01]  /*c740*/  FFMA.FTZ R135, R53, UR30, -R79.reuse ;  /* 0x0000001e35877c23 */ /* 0x100fe2000801084f */
[--C-:B------:R-:W-:Y:S01]  /*c750*/  FFMA.FTZ R40, R54, UR30, -R79.reuse ;  /* 0x0000001e36287c23 */ /* 0x100fe2000801084f */
[----:B------:R-:W-:Y:S01]  /*c760*/  FFMA.FTZ R129, R57, UR30, -R79 ;  /* 0x0000001e39817c23 */ /* 0x000fe2000801084f */
[----:B------:R-:W-:Y:S01]  /*c770*/  FADD.FTZ R15, R35, R42 ;  /* 0x0000002a230f7221 */ /* 0x000fe20000010000 */
[----:B0-----:R-:W-:Y:S01]  /*c780*/  @P4 IMAD.HI.U32 R29, R92, R25, RZ ;  /* 0x000000195c1d4227 */ /* 0x001fe200078e00ff */
[----:B------:R-:W0:Y:S03]  /*c790*/  MUFU.EX2 R145, R145 ;  /* 0x0000009100917308 */ /* 0x000e260000000800 */
[----:B---3--:R-:W-:Y:S01]  /*c7a0*/  FADD.FTZ R3, R151, R4 ;  /* 0x0000000497037221 */ /* 0x008fe20000010000 */
[----:B------:R-:W-:Y:S01]  /*c7b0*/  FADD.FTZ R42, R142, R15 ;  /* 0x0000000f8e2a7221 */ /* 0x000fe20000010000 */
[----:B------:R-:W-:Y:S01]  /*c7c0*/  F2FP.BF16.F32.PACK_AB R148, R13, R148 ;  /* 0x000000940d94723e */ /* 0x000fe200000010ff */
[--C-:B------:R-:W-:Y:S01]  /*c7d0*/  FFMA.FTZ R131, R61, UR30, -R79.reuse ;  /* 0x0000001e3d837c23 */ /* 0x100fe2000801084f */
[--C-:B------:R-:W-:Y:S01]  /*c7e0*/  FFMA.FTZ R125, R65, UR30, -R79.reuse ;  /* 0x0000001e417d7c23 */ /* 0x100fe2000801084f */
[----:B------:R-:W-:Y:S01]  /*c7f0*/  FADD.FTZ R15, R39, R42 ;  /* 0x0000002a270f7221 */ /* 0x000fe20000010000 */
[----:B------:R-:W-:Y:S01]  /*c800*/  FFMA.FTZ R42, R58, UR30, -R79 ;  /* 0x0000001e3a2a7c23 */ /* 0x000fe2000801084f */
[----:B------:R-:W1:Y:S01]  /*c810*/  MUFU.EX2 R26, R26 ;  /* 0x0000001a001a7308 */ /* 0x000e620000000800 */
[----:B----4-:R-:W-:Y:S01]  /*c820*/  FADD.FTZ R4, R20, R3 ;  /* 0x0000000314047221 */ /* 0x010fe20000010000 */
[----:B------:R-:W-:Y:S01]  /*c830*/  FADD.FTZ R44, R136, R15 ;  /* 0x0000000f882c7221 */ /* 0x000fe20000010000 */
[----:B------:R-:W-:Y:S01]  /*c840*/  IMAD.MOV.U32 R15, RZ, RZ, R92 ;  /* 0x000000ffff0f7224 */ /* 0x000fe200078e005c */
[----:B--2---:R-:W-:Y:S01]  /*c850*/  @P4 SHF.R.U32.HI R15, RZ, R46, R29 ;  /* 0x0000002eff0f4219 */ /* 0x004fe2000001161d */
        /* <DEDUP_REMOVED lines=14> */
[----:B------:R-:W-:Y:S01]  /*c940*/  FFMA.FTZ R24, R24, UR30, -R79 ;  /* 0x0000001e18187c23 */ /* 0x000fe2000801084f */
[----:B------:R-:W-:Y:S01]  /*c950*/  ISETP.GE.AND P4, PT, R11, 0x1, PT ;  /* 0x000000010b00780c */ /* 0x000fe20003f86270 */
[----:B------:R-:W-:-:S02]  /*c960*/  IMAD.IADD R15, R88, 0x1, R15 ;  /* 0x00000001580f7824 */ /* 0x000fc400078e020f */
[----:B------:R-:W-:Y:S01]  /*c970*/  FADD.FTZ R25, R51, R46 ;  /* 0x0000002e33197221 */ /* 0x000fe20000010000 */
[----:B------:R-:W-:Y:S01]  /*c980*/  FFMA.FTZ R46, R70, UR30, -R79 ;  /* 0x0000001e462e7c23 */ /* 0x000fe2000801084f */
[----:B------:R-:W1:Y:S01]  /*c990*/  MUFU.EX2 R141, R141 ;  /* 0x0000008d008d7308 */ /* 0x000e620000000800 */
[----:B--2---:R-:W-:Y:S01]  /*c9a0*/  FADD.FTZ R3, R147, R4 ;  /* 0x0000000493037221 */ /* 0x004fe20000010000 */
[----:B------:R-:W-:Y:S01]  /*c9b0*/  FADD.FTZ R48, R134, R25 ;  /* 0x0000001986307221 */ /* 0x000fe20000010000 */
[----:B------:R-:W-:Y:S01]  /*c9c0*/  F2FP.BF16.F32.PACK_AB R149, R12, R149 ;  /* 0x000000950c95723e */ /* 0x000fe200000010ff */
[----:B------:R-:W-:Y:S01]  /*c9d0*/  IMAD.IADD R10, R15, 0x1, R10 ;  /* 0x000000010f0a7824 */ /* 0x000fe200078e020a */
[----:B------:R-:W-:Y:S01]  /*c9e0*/  F2FP.BF16.F32.PACK_AB R144, R27, R144 ;  /* 0x000000901b90723e */ /* 0x000fe200000010ff */
[----:B------:R-:W-:Y:S01]  /*c9f0*/  FADD.FTZ R29, R55, R48 ;  /* 0x00000030371d7221 */ /* 0x000fe20000010000 */
[----:B------:R-:W-:Y:S01]  /*ca00*/  F2FP.BF16.F32.PACK_AB R146, R31, R146 ;  /* 0x000000921f92723e */ /* 0x000fe200000010ff */
[----:B------:R-:W2:Y:S01]  /*ca10*/  MUFU.EX2 R30, R30 ;  /* 0x0000001e001e7308 */ /* 0x000ea20000000800 */
[----:B0-----:R-:W-:Y:S01]  /*ca20*/  FADD.FTZ R4, R28, R3 ;  /* 0x000000031c047221 */ /* 0x001fe20000010000 */
[----:B------:R-:W-:Y:S01]  /*ca30*/  FADD.FTZ R48, R128, R29 ;  /* 0x0000001d80307221 */ /* 0x000fe20000010000 */
[----:B------:R-:W-:-:S02]  /*ca40*/  F2FP.BF16.F32.PACK_AB R140, R35, R140 ;  /* 0x0000008c238c723e */ /* 0x000fc400000010ff */
[----:B------:R-:W-:Y:S02]  /*ca50*/  F2FP.BF16.F32.PACK_AB R142, R39, R142 ;  /* 0x0000008e278e723e */ /* 0x000fe400000010ff */
        /* <DEDUP_REMOVED lines=16> */
[C---:B-1----:R-:W-:Y:S01]  /*cb60*/  FADD.FTZ R4, R32.reuse, R3 ;  /* 0x0000000320047221 */ /* 0x042fe20000010000 */
[----:B------:R-:W-:-:S06]  /*cb70*/  F2FP.BF16.F32.PACK_AB R143, R32, R143 ;  /* 0x0000008f208f723e */ /* 0x000fcc00000010ff */
[----:B------:R-:W1:Y:S01]  /*cb80*/  MUFU.EX2 R139, R139 ;  /* 0x0000008b008b7308 */ /* 0x000e620000000800 */
[----:B--2---:R-:W-:-:S07]  /*cb90*/  FADD.FTZ R3, R137, R4 ;  /* 0x0000000489037221 */ /* 0x004fce0000010000 */
[----:B------:R-:W2:Y:S01]  /*cba0*/  MUFU.EX2 R36, R36 ;  /* 0x0000002400247308 */ /* 0x000ea20000000800 */
[----:B0-----:R-:W-:Y:S01]  /*cbb0*/  FADD.FTZ R4, R34, R3 ;  /* 0x0000000322047221 */ /* 0x001fe20000010000 */
[----:B------:R-:W-:Y:S01]  /*cbc0*/  FFMA.FTZ R3, R0, UR30, -R79 ;  /* 0x0000001e00037c23 */ /* 0x000fe2000801084f */
[----:B------:R-:W-:-:S05]  /*cbd0*/  F2FP.BF16.F32.PACK_AB R137, R34, R137 ;  /* 0x000000892289723e */ /* 0x000fca00000010ff */
[----:B------:R-:W0:Y:S01]  /*cbe0*/  MUFU.EX2 R133, R133 ;  /* 0x0000008500857308 */ /* 0x000e220000000800 */
[----:B-1----:R-:W-:-:S07]  /*cbf0*/  FADD.FTZ R25, R139, R4 ;  /* 0x000000048b197221 */ /* 0x002fce0000010000 */
[----:B------:R-:W1:Y:S01]  /*cc00*/  MUFU.EX2 R38, R38 ;  /* 0x0000002600267308 */ /* 0x000e620000000800 */
[C---:B--2---:R-:W-:Y:S01]  /*cc10*/  FADD.FTZ R4, R36.reuse, R25 ;  /* 0x0000001924047221 */ /* 0x044fe20000010000 */
[----:B------:R-:W-:Y:S01]  /*cc20*/  FADD.FTZ R25, R59, R48 ;  /* 0x000000303b197221 */ /* 0x000fe20000010000 */
[----:B------:R-:W-:-:S05]  /*cc30*/  F2FP.BF16.F32.PACK_AB R139, R36, R139 ;  /* 0x0000008b248b723e */ /* 0x000fca00000010ff */
        /* <DEDUP_REMOVED lines=44> */
[----:B------:R-:W-:Y:S01]  /*cf00*/  F2FP.BF16.F32.PACK_AB R125, R0, R125 ;  /* 0x0000007d007d723e */ /* 0x000fe200000010ff */
[----:B------:R-:W-:-:S05]  /*cf10*/  VIADD R0, R89, 0xfffffffe ;  /* 0xfffffffe59007836 */ /* 0x000fca0000000000 */
        /* <DEDUP_REMOVED lines=30> */
.L_x_14408:
[----:B------:R-:W-:-:S13]  /*d100*/  ISETP.NE.AND P1, PT, R11, 0x1, PT ;  /* 0x000000010b00780c */ /* 0x000fda0003f25270 */
[----:B------:R-:W0:Y:S02]  /*d110*/  @P1 LDC.64 R20, c[0x0][0x9e8] ;  /* 0x00027a00ff141b82 */ /* 0x000e240000000a00 */
[----:B0-----:R-:W-:-:S05]  /*d120*/  @P1 IMAD.HI.U32 R20, R12, R20, RZ ;  /* 0x000000140c141227 */ /* 0x001fca00078e00ff */
[----:B------:R-:W-:-:S07]  /*d130*/  @P1 SHF.R.U32.HI R12, RZ, R21, R20 ;  /* 0x00000015ff0c1219 */ /* 0x000fce0000011614 */
.L_x_14409:
[----:B------:R-:W-:Y:S05]  /*d140*/  BSYNC B0 ;  /* 0x0000000000007941 */ /* 0x000fea0003800000 */
.L_x_14407:
[----:B------:R-:W-:-:S05]  /*d150*/  IMAD R11, R12, R11, R11 ;  /* 0x0000000b0c0b7224 */ /* 0x000fca00078e020b */
[----:B------:R-:W-:-:S07]  /*d160*/  VIMNMX R10, R10, R11, PT ;  /* 0x0000000b0a0a7248 */ /* 0x000fce0003fe0100 */
.L_x_14406:
        /* <DEDUP_REMOVED lines=30> */
[----:B--2---:R-:W-:-:S04]  /*d350*/  VIMNMX R12, R12, R11, !PT ;  /* 0x0000000b0c0c7248 */ /* 0x004fc80007fe0100 */
[----:B------:R-:W-:Y:S01]  /*d360*/  ISETP.GE.AND P1, PT, R0, R12, PT ;  /* 0x0000000c0000720c */ /* 0x000fe20003f26270 */
[----:B------:R0:W-:-:S12]  /*d370*/  STL [R1+0x24], R12 ;  /* 0x0000240c01007387 */ /* 0x0001d80000100800 */
[----:B0-----:R-:W-:Y:S05]  /*d380*/  @!P1 BRA `(.L_x_14410) ;  /* 0x00000038002c9947 */ /* 0x001fea0003800000 */
[----:B------:R-:W-:-:S07]  /*d390*/  IMAD.MOV.U32 R119, RZ, RZ, RZ ;  /* 0x000000ffff777224 */ /* 0x000fce00078e00ff */
.L_x_14430:
        /* <DEDUP_REMOVED lines=8> */
[----:B------:R-:W-:Y:S05]  /*d420*/  @P1 BRA `(.L_x_14411) ;  /* 0x0000000000301947 */ /* 0x000fea0003800000 */
[----:B------:R-:W-:Y:S05]  /*d430*/  @!P0 BRA `(.L_x_14412) ;  /* 0x0000000000048947 */ /* 0x000fea0003800000 */
[----:B------:R-:W-:Y:S01]  /*d440*/  BPT.TRAP 0x1 ;  /* 0x000000040000795c */ /* 0x000fe20000300000 */
.L_x_14412:
[----:B------:R-:W-:Y:S01]  /*d450*/  IMAD R11, R15, 0x8, R2 ;  /* 0x000000080f0b7824 */ /* 0x000fe200078e0202 */
[----:B------:R-:W-:-:S04]  /*d460*/  SHF.L.U32 R10, R20, 0x1f, RZ ;  /* 0x0000001f140a7819 */ /* 0x000fc800000006ff */
[----:B------:R0:W1:Y:S01]  /*d470*/  SYNCS.PHASECHK.TRANS64.TRYWAIT P2, [R11+URZ+0x16830], R10 ;  /* 0x0168300a0b0075a7 */ /* 0x000062000804017f */
[----:B------:R-:W-:Y:S05]  /*d480*/  @!P0 BRA `(.L_x_14413) ;  /* 0x0000000000048947 */ /* 0x000fea0003800000 */
[----:B------:R-:W-:Y:S01]  /*d490*/  BPT.TRAP 0x1 ;  /* 0x000000040000795c */ /* 0x000fe20000300000 */
.L_x_14413:
[----:B------:R-:W-:Y:S04]  /*d4a0*/  BSSY B0, `(.L_x_14411) ;  /* 0x0000004000007945 */ /* 0x000fe80003800000 */
[----:B-1----:R-:W-:Y:S05]  /*d4b0*/  @P2 BRA `(.L_x_14414) ;  /* 0x0000000000082947 */ /* 0x002fea0003800000 */
[----:B------:R-:W1:Y:S02]  /*d4c0*/  SYNCS.PHASECHK.TRANS64.TRYWAIT P2, [R11+URZ+0x16830], R10 ;  /* 0x0168300a0b0075a7 */ /* 0x000e64000804017f */
[----:B-1----:R-:W-:Y:S05]  /*d4d0*/  @!P2 BRA `(.L_x_14415) ;  /* 0x0000014000d8a947 */ /* 0x002fea0003800000 */
.L_x_14414:
[----:B------:R-:W-:Y:S05]  /*d4e0*/  BSYNC B0 ;  /* 0x0000000000007941 */ /* 0x000fea0003800000 */
.L_x_14411:
[----:B------:R-:W2:Y:S01]  /*d4f0*/  LDL R12, [R1+0x2c] ;  /* 0x00002c00010c7983 */ /* 0x000ea20000100800 */
[----:B01----:R-:W0:Y:S01]  /*d500*/  S2R R10, SR_TID.X ;  /* 0x00000000000a7919 */ /* 0x003e220000002100 */
[----:B------:R-:W-:Y:S01]  /*d510*/  IMAD.MOV.U32 R11, RZ, RZ, 0x40000040 ;  /* 0x40000040ff0b7424 */ /* 0x000fe200078e00ff */
[----:B------:R-:W-:Y:S05]  /*d520*/  WARPSYNC.ALL ;  /* 0x0000000000007948 */ /* 0x000fea0003800000 */
[----:B------:R-:W-:Y:S02]  /*d530*/  R2UR UR23, R11 ;  /* 0x000000000b1772ca */ /* 0x000fe400000e0000 */
[----:B0-----:R-:W-:-:S05]  /*d540*/  SHF.R.U32.HI R10, RZ, 0x7, R10 ;  /* 0x00000007ff0a7819 */ /* 0x001fca000001160a */
[----:B------:R-:W-:Y:S02]  /*d550*/  VIADD R21, R10, 0x8 ;  /* 0x000000080a157836 */ /* 0x000fe40000000000 */
[----:B------:R-:W-:-:S05]  /*d560*/  IMAD.MOV.U32 R13, RZ, RZ, 0x40000040 ;  /* 0x40000040ff0d7424 */ /* 0x000fca00078e00ff */
[----:B------:R-:W-:Y:S01]  /*d570*/  R2UR UR19, R13 ;  /* 0x000000000d1372ca */ /* 0x000fe200000e0000 */
[----:B------:R-:W-:Y:S01]  /*d580*/  IMAD.MOV.U32 R25, RZ, RZ, 0x40000040 ;  /* 0x40000040ff197424 */ /* 0x000fe200078e00ff */
[----:B------:R-:W-:Y:S02]  /*d590*/  R2UR UR12, R6 ;  /* 0x00000000060c72ca */ /* 0x000fe400000e0000 */
[----:B------:R-:W-:Y:S02]  /*d5a0*/  R2UR UR13, R7 ;  /* 0x00000000070d72ca */ /* 0x000fe400000e0000 */
[C---:B------:R-:W-:Y:S02]  /*d5b0*/  R2UR UR15, R25.reuse ;  /* 0x00000000190f72ca */ /* 0x040fe400000e0000 */
[----:B------:R-:W-:Y:S01]  /*d5c0*/  R2UR UR27, R25 ;  /* 0x00000000191b72ca */ /* 0x000fe200000e0000 */
[----:B------:R0:W-:Y:S01]  /*d5d0*/  BAR.SYNC.DEFER_BLOCKING R21, 0x100 ;  /* 0x000400150000751d */ /* 0x0001e20000010000 */
[----:B--2---:R-:W-:-:S04]  /*d5e0*/  IMAD R24, R15, 0x400, R12 ;  /* 0x000004000f187824 */ /* 0x004fc800078e020c */
[----:B------:R-:W-:-:S05]  /*d5f0*/  VIADD R10, R24, 0x4 ;  /* 0x00000004180a7836 */ /* 0x000fca0000000000 */
[----:B------:R-:W-:Y:S02]  /*d600*/  R2UR UR22, R10 ;  /* 0x000000000a1672ca */ /* 0x000fe400000e0000 */
[----:B------:R-:W2:Y:S01]  /*d610*/  LDL.64 R10, [R1+0x18] ;  /* 0x00001800010a7983 */ /* 0x000ea20000100a00 */
[----:B------:R-:W-:-:S05]  /*d620*/  VIADD R12, R24, 0x2 ;  /* 0x00000002180c7836 */ /* 0x000fca0000000000 */
[----:B------:R-:W-:Y:S02]  /*d630*/  R2UR UR18, R12 ;  /* 0x000000000c1272ca */ /* 0x000fe400000e0000 */
[----:B------:R-:W3:Y:S01]  /*d640*/  LDL.64 R12, [R1+0x10] ;  /* 0x00001000010c7983 */ /* 0x000ee20000100a00 */
[C---:B------:R-:W-:Y:S01]  /*d650*/  R2UR UR14, R24.reuse ;  /* 0x00000000180e72ca */ /* 0x040fe200000e0000 */
[----:B------:R-:W-:-:S05]  /*d660*/  VIADD R24, R24, 0x6 ;  /* 0x0000000618187836 */ /* 0x000fca0000000000 */
[----:B------:R-:W-:Y:S02]  /*d670*/  R2UR UR26, R24 ;  /* 0x00000000181a72ca */ /* 0x000fe400000e0000 */
[----:B------:R-:W-:-:S06]  /*d680*/  WARPGROUP.ARRIVE ;  /* 0x00000000000079c5 */ /* 0x000fcc0000000000 */
[----:B------:R-:W-:Y:S03]  /*d690*/  HGMMA.64x128x16.F32.BF16 R24, gdesc[UR12], RZ, !UPT, gsb0 ;  /* 0x01e000000c1879f0 */ /* 0x000fe6000c0018ff */
[----:B------:R-:W-:Y:S02]  /*d6a0*/  WARPGROUP.DEPBAR.LE gsb0, 0x0 ;  /* 0x00008000000079c5 */ /* 0x000fe40000010000 */
[----:B------:R-:W-:Y:S01]  /*d6b0*/  WARPGROUP.ARRIVE ;  /* 0x00000000000079c5 */ /* 0x000fe20000000000 */
[----:B--2---:R-:W-:Y:S02]  /*d6c0*/  R2UR UR16, R10 ;  /* 0x000000000a1072ca */ /* 0x004fe400000e0000 */
[----:B------:R-:W-:-:S13]  /*d6d0*/  R2UR UR17, R11 ;  /* 0x000000000b1172ca */ /* 0x000fda00000e0000 */
[----:B------:R-:W-:Y:S01]  /*d6e0*/  HGMMA.64x128x16.F32.BF16 R24, gdesc[UR16], R24, gsb0 ;  /* 0x01e00000101879f0 */ /* 0x000fe20008001818 */
[----:B---3--:R-:W-:Y:S02]  /*d6f0*/  R2UR UR20, R12 ;  /* 0x000000000c1472ca */ /* 0x008fe400000e0000 */
        /* <DEDUP_REMOVED lines=13> */
.L_x_14417:
[----:B------:R-:W-:Y:S01]  /*d7d0*/  SHF.L.U32 R10, R154, 0x1f, RZ ;  /* 0x0000001f9a0a7819 */ /* 0x000fe200000006ff */
[----:B------:R-:W-:-:S04]  /*d7e0*/  IMAD R11, R19, 0x8, R2 ;  /* 0x00000008130b7824 */ /* 0x000fc800078e0202 */
[----:B------:R0:W1:Y:S01]  /*d7f0*/  SYNCS.PHASECHK.TRANS64.TRYWAIT P1, [R11+URZ+0x16850], R10 ;  /* 0x0168500a0b0075a7 */ /* 0x000062000802017f */
[----:B------:R-:W-:Y:S05]  /*d800*/  @!P0 BRA `(.L_x_14418) ;  /* 0x0000000000048947 */ /* 0x000fea0003800000 */
[----:B------:R-:W-:Y:S01]  /*d810*/  BPT.TRAP 0x1 ;  /* 0x000000040000795c */ /* 0x000fe20000300000 */
.L_x_14418:
[----:B-1----:R-:W-:Y:S05]  /*d820*/  @P1 BRA `(.L_x_14416) ;  /* 0x0000000000081947 */ /* 0x002fea0003800000 */
[----:B------:R-:W1:Y:S02]  /*d830*/  SYNCS.PHASECHK.TRANS64.TRYWAIT P1, [R11+URZ+0x16850], R10 ;  /* 0x0168500a0b0075a7 */ /* 0x000e64000802017f */
[----:B-1----:R-:W-:Y:S05]  /*d840*/  @!P1 BRA `(.L_x_14419) ;  /* 0x0000014000109947 */ /* 0x002fea0003800000 */
.L_x_14416:
        /* <DEDUP_REMOVED lines=9> */
[----:B------:R-:W-:Y:S02]  /*d8e0*/  IMAD.MOV.U32 R11, RZ, RZ, 0x40000040 ;  /* 0x40000040ff0b7424 */ /* 0x000fe400078e00ff */
[----:B------:R-:W-:-:S04]  /*d8f0*/  IMAD R10, R19, 0x400, R10 ;  /* 0x00000400130a7824 */ /* 0x000fc800078e020a */
[C---:B------:R-:W-:Y:S01]  /*d900*/  VIADD R12, R10.reuse, 0x80 ;  /* 0x000000800a0c7836 */ /* 0x040fe20000000000 */
[----:B------:R-:W-:-:S13]  /*d910*/  R2UR UR14, R10 ;  /* 0x000000000a0e72ca */ /* 0x000fda00000e0000 */
[----:B------:R-:W-:Y:S01]  /*d920*/  HGMMA.64x64x16.F32.BF16 R88, R148, gdesc[UR12].tnspB, R88, gsb0 ;  /* 0x40e0000c94587df0 */ /* 0x000fe20008001858 */
[----:B------:R-:W-:Y:S01]  /*d930*/  R2UR UR14, R12 ;  /* 0x000000000c0e72ca */ /* 0x000fe200000e0000 */
[----:B------:R-:W-:Y:S01]  /*d940*/  VIADD R12, R10, 0x100 ;  /* 0x000001000a0c7836 */ /* 0x000fe20000000000 */
[----:B------:R-:W-:Y:S01]  /*d950*/  R2UR UR15, R13 ;  /* 0x000000000d0f72ca */ /* 0x000fe200000e0000 */
[----:B------:R-:W-:Y:S01]  /*d960*/  IMAD.MOV.U32 R13, RZ, RZ, 0x40000040 ;  /* 0x40000040ff0d7424 */ /* 0x000fe200078e00ff */
[----:B0-----:R-:W-:Y:S02]  /*d970*/  SHF.R.U32.HI R21, RZ, 0x7, R154 ;  /* 0x00000007ff157819 */ /* 0x001fe4000001169a */
[----:B------:R-:W-:Y:S01]  /*d980*/  ISETP.GE.U32.AND P1, PT, R154, 0x180, PT ;  /* 0x000001809a00780c */ /* 0x000fe20003f26070 */
[----:B------:R-:W-:Y:S02]  /*d990*/  WARPGROUP.DEPBAR.LE gsb0, 0x0 ;  /* 0x00008000000079c5 */ /* 0x000fe40000010000 */
        /* <DEDUP_REMOVED lines=47> */
.L_x_14420:
[----:B------:R-:W2:Y:S01]  /*dc90*/  LDL R13, [R1+0x20] ;  /* 0x00002000010d7983 */ /* 0x000ea20000100800 */
[----:B------:R-:W1:Y:S03]  /*dca0*/  LDC R11, c[0x0][0x448] ;  /* 0x00011200ff0b7b82 */ /* 0x000e660000000800 */
[----:B0-----:R-:W2:Y:S04]  /*dcb0*/  LDL R10, [R1+0x30] ;  /* 0x00003000010a7983 */ /* 0x001ea80000100800 */
[----:B------:R-:W3:Y:S01]  /*dcc0*/  LDL R125, [R1] ;  /* 0x00000000017d7983 */ /* 0x000ee20000100800 */
[----:B-1----:R-:W-:-:S13]  /*dcd0*/  ISETP.NE.AND P1, PT, R11, 0x1, PT ;  /* 0x000000010b00780c */ /* 0x002fda0003f25270 */
[----:B------:R-:W0:Y:S08]  /*dce0*/  @P1 LDC R12, c[0x0][0x44c] ;  /* 0x00011300ff0c1b82 */ /* 0x000e300000000800 */
        /* <DEDUP_REMOVED lines=10> */
[----:B------:R-:W-:-:S02]  /*dd90*/  MOV R59, UR38 ;  /* 0x00000026003b7c02 */ /* 0x000fc40008000f00 */
[----:B------:R-:W-:Y:S01]  /*dda0*/  LOP3.LUT P3, RZ, R23, 0x4, RZ, 0xc0, !PT ;  /* 0x0000000417ff7812 */ /* 0x000fe2000786c0ff */
        /* <DEDUP_REMOVED lines=44> */
[----:B------:R-:W-:-:S02]  /*e070*/  IMAD R58, R15, 0x8, R2 ;  /* 0x000000080f3a7824 */ /* 0x000fc400078e0202 */
        /* <DEDUP_REMOVED lines=19> */
[----:B------:R-:W0:Y:S01]  /*e1b0*/  SHFL.IDX PT, R123, R10, RZ, 0x1c1f ;  /* 0x001c1fff0a7b7589 */ /* 0x000e2200000e0000 */
[----:B------:R-:W-:-:S02]  /*e1c0*/  IMAD.SHL.U32 R85, R0, 0x80, RZ ;  /* 0x0000008000557824 */ /* 0x000fc400078e00ff */
[----:B------:R-:W-:Y:S01]  /*e1d0*/  FMUL.FTZ R76, R78, UR29 ;  /* 0x0000001d4e4c7c20 */ /* 0x000fe20008410000 */
[----:B------:R-:W-:Y:S01]  /*e1e0*/  FMUL.FTZ R78, R80, UR29 ;  /* 0x0000001d504e7c20 */ /* 0x000fe20008410000 */
[----:B------:R-:W-:Y:S01]  /*e1f0*/  FMUL.FTZ R80, R82, UR29 ;  /* 0x0000001d52507c20 */ /* 0x000fe20008410000 */
[----:B------:R-:W-:Y:S01]  /*e200*/  FMUL.FTZ R82, R84, UR29 ;  /* 0x0000001d54527c20 */ /* 0x000fe20008410000 */
[----:B------:R1:W-:Y:S01]  /*e210*/  SYNCS.ARRIVE.TRANS64.RED.A1T0 RZ, [R58+URZ], RZ ;  /* 0x000000ff3aff79a7 */ /* 0x0003e2000810043f */
[----:B------:R-:W-:Y:S01]  /*e220*/  FMUL.FTZ R84, R86, UR29 ;  /* 0x0000001d56547c20 */ /* 0x000fe20008410000 */
[----:B------:R-:W-:Y:S01]  /*e230*/  FMUL.FTZ R86, R87, UR29 ;  /* 0x0000001d57567c20 */ /* 0x000fe20008410000 */
[----:B-1----:R-:W-:Y:S01]  /*e240*/  IADD3 R58, -R85, 0x1, RZ ;  /* 0x00000001553a7810 */ /* 0x002fe20007ffe1ff */
[----:B------:R-:W1:Y:S04]  /*e250*/  MUFU.TANH R11, R11 ;  /* 0x0000000b000b7308 */ /* 0x000e680000002400 */
[----:B---3--:R-:W-:-:S04]  /*e260*/  IMAD R58, R125, -0x2, R58 ;  /* 0xfffffffe7d3a7824 */ /* 0x008fc800078e023a */
[----:B------:R-:W2:Y:S01]  /*e270*/  MUFU.TANH R12, R12 ;  /* 0x0000000c000c7308 */ /* 0x000ea20000002400 */
[----:B------:R-:W-:-:S07]  /*e280*/  IADD3 R58, -R155, R58, R156 ;  /* 0x0000003a9b3a7210 */ /* 0x000fce0007ffe19c */
        /* <DEDUP_REMOVED lines=70> */
.L_x_14423:
[----:B------:R-:W-:-:S05]  /*e6f0*/  IMAD.U32 R124, RZ, RZ, UR8 ;  /* 0x00000008ff7c7e24 */ /* 0x000fca000f8e00ff */
[----:B------:R-:W-:-:S13]  /*e700*/  ISETP.NE.AND P1, PT, R124, 0x1, PT ;  /* 0x000000017c00780c */ /* 0x000fda0003f25270 */
[----:B------:R-:W0:Y:S02]  /*e710*/  @P1 LDC.64 R58, c[0x0][0x9e8] ;  /* 0x00027a00ff3a1b82 */ /* 0x000e240000000a00 */
[----:B0-----:R-:W-:-:S05]  /*e720*/  @P1 IMAD.HI.U32 R58, R123, R58, RZ ;  /* 0x0000003a7b3a1227 */ /* 0x001fca00078e00ff */
[----:B------:R-:W-:-:S07]  /*e730*/  @P1 SHF.R.U32.HI R123, RZ, R59, R58 ;  /* 0x0000003bff7b1219 */ /* 0x000fce000001163a */
.L_x_14424:
[----:B------:R-:W-:Y:S05]  /*e740*/  BSYNC B0 ;  /* 0x0000000000007941 */ /* 0x000fea0003800000 */
.L_x_14422:
[----:B------:R-:W-:-:S04]  /*e750*/  IMAD R123, R123, R124, -R85 ;  /* 0x0000007c7b7b7224 */ /* 0x000fc800078e0a55 */
[----:B------:R-:W-:-:S05]  /*e760*/  IMAD R123, R125, -0x2, R123 ;  /* 0xfffffffe7d7b7824 */ /* 0x000fca00078e027b */
[----:B------:R-:W-:Y:S02]  /*e770*/  VIMNMX R87, R87, R123, !PT ;  /* 0x0000007b57577248 */ /* 0x000fe40007fe0100 */
[----:B------:R-:W-:-:S07]  /*e780*/  VIADDMNMX R120, R123, R124, R120, PT ;  /* 0x0000007c7b787246 */ /* 0x000fce0003800178 */
.L_x_14421:
[----:B------:R-:W-:Y:S01]  /*e790*/  ISETP.GT.AND P5, PT, R0, -0x1, PT ;  /* 0xffffffff0000780c */ /* 0x000fe20003fa4270 */
[----:B------:R-:W0:Y:S03]  /*e7a0*/  SHFL.IDX PT, R10, R10, 0x1, 0x1c1f ;  /* 0x003c1f000a0a7f89 */ /* 0x000e2600000e0000 */
[C---:B------:R-:W-:Y:S02]  /*e7b0*/  ISETP.GT.AND P2, PT, R87.reuse, RZ, P5 ;  /* 0x000000ff5700720c */ /* 0x040fe40002f44270 */
[----:B------:R-:W-:Y:S02]  /*e7c0*/  ISETP.GT.AND P1, PT, R87, 0x1, P5 ;  /* 0x000000015700780c */ /* 0x000fe40002f24270 */
[C---:B------:R-:W-:Y:S02]  /*e7d0*/  ISETP.LT.OR P2, PT, R120.reuse, 0x1, P2 ;  /* 0x000000017800780c */ /* 0x040fe40001741670 */
[----:B------:R-:W-:-:S02]  /*e7e0*/  ISETP.LT.OR P1, PT, R120, 0x2, P1 ;  /* 0x000000027800780c */ /* 0x000fc40000f21670 */
[----:B-1----:R-:W-:Y:S02]  /*e7f0*/  FSEL R11, R11, -INF , !P2 ;  /* 0xff8000000b0b7808 */ /* 0x002fe40005000000 */
[----:B------:R-:W-:Y:S02]  /*e800*/  FSEL R12, R12, -INF , !P1 ;  /* 0xff8000000c0c7808 */ /* 0x000fe40004800000 */
[C---:B------:R-:W-:Y:S02]  /*e810*/  ISETP.GT.AND P2, PT, R87.reuse, 0x8, P5 ;  /* 0x000000085700780c */ /* 0x040fe40002f44270 */
[----:B------:R-:W-:Y:S02]  /*e820*/  ISETP.GT.AND P1, PT, R87, 0x9, P5 ;  /* 0x000000095700780c */ /* 0x000fe40002f24270 */
[C---:B------:R-:W-:Y:S02]  /*e830*/  ISETP.LT.OR P2, PT, R120.reuse, 0x9, P2 ;  /* 0x000000097800780c */ /* 0x040fe40001741670 */
[----:B------:R-:W-:-:S02]  /*e840*/  ISETP.LT.OR P1, PT, R120, 0xa, P1 ;  /* 0x0000000a7800780c */ /* 0x000fc40000f21670 */
[----:B------:R-:W-:Y:S01]  /*e850*/  FSEL R24, R24, -INF , !P2 ;  /* 0xff80000018187808 */ /* 0x000fe20005000000 */
[--C-:B0-----:R-:W-:Y:S01]  /*e860*/  IMAD.IADD R122, R122, 0x1, R10.reuse ;  /* 0x000000017a7a7824 */ /* 0x101fe200078e020a */
        /* <DEDUP_REMOVED lines=99> */
.L_x_14427:
[----:B------:R-:W-:-:S05]  /*eea0*/  IMAD.U32 R87, RZ, RZ, UR8 ;  /* 0x00000008ff577e24 */ /* 0x000fca000f8e00ff */
[----:B------:R-:W-:-:S13]  /*eeb0*/  ISETP.NE.AND P1, PT, R87, 0x1, PT ;  /* 0x000000015700780c */ /* 0x000fda0003f25270 */
[----:B------:R-:W0:Y:S02]  /*eec0*/  @P1 LDC.64 R32, c[0x0][0x9e8] ;  /* 0x00027a00ff201b82 */ /* 0x000e240000000a00 */
[----:B0-----:R-:W-:-:S05]  /*eed0*/  @P1 IMAD.HI.U32 R32, R10, R32, RZ ;  /* 0x000000200a201227 */ /* 0x001fca00078e00ff */
[----:B------:R-:W-:-:S07]  /*eee0*/  @P1 SHF.R.U32.HI R10, RZ, R33, R32 ;  /* 0x00000021ff0a1219 */ /* 0x000fce0000011620 */
.L_x_14428:
[----:B------:R-:W-:Y:S05]  /*eef0*/  BSYNC B0 ;  /* 0x0000000000007941 */ /* 0x000fea0003800000 */
.L_x_14426:
[----:B------:R-:W-:-:S04]  /*ef00*/  IMAD R10, R10, R87, -R85 ;  /* 0x000000570a0a7224 */ /* 0x000fc800078e0a55 */
[----:B------:R-:W-:-:S05]  /*ef10*/  IMAD R10, R125, -0x2, R10 ;  /* 0xfffffffe7d0a7824 */ /* 0x000fca00078e020a */
[----:B------:R-:W-:Y:S02]  /*ef20*/  VIMNMX R121, R121, R10, !PT ;  /* 0x0000000a79797248 */ /* 0x000fe40007fe0100 */
[----:B------:R-:W-:-:S07]  /*ef30*/  VIADDMNMX R122, R10, R87, R122, PT ;  /* 0x000000570a7a7246 */ /* 0x000fce000380017a */
.L_x_14425:
[----:B------:R-:W-:Y:S01]  /*ef40*/  FMNMX.FTZ R33, R11, R5, !PT ;  /* 0x000000050b217209 */ /* 0x000fe20007810000 */
[----:B------:R-:W-:Y:S01]  /*ef50*/  UMOV UR30, UR5 ;  /* 0x00000005001e7c82 */ /* 0x000fe20008000000 */
[----:B------:R-:W-:Y:S02]  /*ef60*/  ISETP.GT.AND P1, PT, R121, 0x1, P5 ;  /* 0x000000017900780c */ /* 0x000fe40002f24270 */
[----:B------:R-:W-:Y:S02]  /*ef70*/  FMNMX.FTZ R33, R12, R33, !PT ;  /* 0x000000210c217209 */ /* 0x000fe40007810000 */
[----:B------:R-:W-:Y:S02]  /*ef80*/  LOP3.LUT R23, R23, 0xbfffffff, RZ, 0xc0, !PT ;  /* 0xbfffffff17177812 */ /* 0x000fe400078ec0ff */
        /* <DEDUP_REMOVED lines=31> */
[----:B------:R-:W-:-:S02]  /*f180*/  FMNMX.FTZ R120, R13, R14, !PT ;  /* 0x0000000e0d787209 */ /* 0x000fc40007810000 */
        /* <DEDUP_REMOVED lines=28> */
[----:B------:R-:W-:Y:S01]  /*f350*/  ISETP.GT.AND P2, PT, R121, 0x28, P5 ;  /* 0x000000287900780c */ /* 0x000fe20002f44270 */
[----:B------:R-:W0:Y:S01]  /*f360*/  SHFL.BFLY PT, R10, R33, 0x2, 0x1f ;  /* 0x0c401f00210a7f89 */ /* 0x000e2200000e0000 */
[----:B------:R-:W-:-:S02]  /*f370*/  FSEL R39, R39, -INF , !P1 ;  /* 0xff80000027277808 */ /* 0x000fc40004800000 */
[C---:B------:R-:W-:Y:S02]  /*f380*/  ISETP.GT.AND P1, PT, R121.reuse, 0x29, P5 ;  /* 0x000000297900780c */ /* 0x040fe40002f24270 */
[C---:B------:R-:W-:Y:S02]  /*f390*/  ISETP.LT.OR P2, PT, R122.reuse, 0x29, P2 ;  /* 0x000000297a00780c */ /* 0x040fe40001741670 */
[----:B------:R-:W-:Y:S02]  /*f3a0*/  ISETP.LT.OR P1, PT, R122, 0x2a, P1 ;  /* 0x0000002a7a00780c */ /* 0x000fe40000f21670 */
[----:B------:R-:W-:Y:S02]  /*f3b0*/  FSEL R42, R42, -INF , !P2 ;  /* 0xff8000002a2a7808 */ /* 0x000fe40005000000 */
[----:B------:R-:W-:Y:S02]  /*f3c0*/  ISETP.GT.AND P2, PT, R121, 0x30, P5 ;  /* 0x000000307900780c */ /* 0x000fe40002f44270 */
[----:B------:R-:W-:-:S02]  /*f3d0*/  FSEL R43, R43, -INF , !P1 ;  /* 0xff8000002b2b7808 */ /* 0x000fc40004800000 */
[C---:B------:R-:W-:Y:S02]  /*f3e0*/  ISETP.GT.AND P1, PT, R121.reuse, 0x31, P5 ;  /* 0x000000317900780c */ /* 0x040fe40002f24270 */
[C---:B------:R-:W-:Y:S02]  /*f3f0*/  ISETP.LT.OR P2, PT, R122.reuse, 0x31, P2 ;  /* 0x000000317a00780c */ /* 0x040fe40001741670 */
[----:B------:R-:W-:Y:S02]  /*f400*/  ISETP.LT.OR P1, PT, R122, 0x32, P1 ;  /* 0x000000327a00780c */ /* 0x000fe40000f21670 */
[----:B------:R-:W-:Y:S02]  /*f410*/  FSEL R46, R46, -INF , !P2 ;  /* 0xff8000002e2e7808 */ /* 0x000fe40005000000 */
[----:B------:R-:W-:Y:S02]  /*f420*/  ISETP.GT.AND P2, PT, R121, 0x38, P5 ;  /* 0x000000387900780c */ /* 0x000fe40002f44270 */
[----:B0-----:R-:W-:-:S02]  /*f430*/  FMNMX.FTZ R85, R33, R10, !PT ;  /* 0x0000000a21557209 */ /* 0x001fc40007810000 */
[----:B------:R-:W-:Y:S02]  /*f440*/  FMNMX.FTZ R33, R21, R120, !PT ;  /* 0x0000007815217209 */ /* 0x000fe40007810000 */
[----:B------:R-:W-:Y:S01]  /*f450*/  FSEL R47, R47, -INF , !P1 ;  /* 0xff8000002f2f7808 */ /* 0x000fe20004800000 */
[----:B------:R-:W0:Y:S01]  /*f460*/  SHFL.BFLY PT, R10, R85, 0x1, 0x1f ;  /* 0x0c201f00550a7f89 */ /* 0x000e2200000e0000 */
        /* <DEDUP_REMOVED lines=28> */
[C---:B------:R-:W-:Y:S02]  /*f630*/  ISETP.GT.AND P4, PT, R121.reuse, 0x68, P5 ;  /* 0x000000687900780c */ /* 0x040fe40002f84270 */
[----:B------:R-:W-:Y:S02]  /*f640*/  FMNMX.FTZ R120, R54, R33, !PT ;  /* 0x0000002136787209 */ /* 0x000fe40007810000 */
[----:B------:R-:W-:Y:S02]  /*f650*/  ISETP.LT.OR P1, PT, R122, 0x4a, P1 ;  /* 0x0000004a7a00780c */ /* 0x000fe40000f21670 */
[----:B------:R-:W-:Y:S02]  /*f660*/  FSEL R60, R60, -INF , !P2 ;  /* 0xff8000003c3c7808 */ /* 0x000fe40005000000 */
[----:B------:R-:W-:Y:S02]  /*f670*/  ISETP.LT.OR P4, PT, R122, 0x69, P4 ;  /* 0x000000697a00780c */ /* 0x000fe40002781670 */
[----:B------:R-:W-:-:S02]  /*f680*/  ISETP.GT.AND P2, PT, R121, 0x50, P5 ;  /* 0x000000507900780c */ /* 0x000fc40002f44270 */
[----:B------:R-:W-:Y:S02]  /*f690*/  FMNMX.FTZ R33, R55, R120, !PT ;  /* 0x0000007837217209 */ /* 0x000fe40007810000 */
[----:B------:R-:W-:Y:S02]  /*f6a0*/  FSEL R61, R61, -INF , !P1 ;  /* 0xff8000003d3d7808 */ /* 0x000fe40004800000 */
[----:B------:R-:W-:Y:S02]  /*f6b0*/  ISETP.GT.AND P1, PT, R121, 0x51, P5 ;  /* 0x000000517900780c */ /* 0x000fe40002f24270 */
[----:B------:R-:W-:Y:S02]  /*f6c0*/  ISETP.LT.OR P2, PT, R122, 0x51, P2 ;  /* 0x000000517a00780c */ /* 0x000fe40001741670 */
[----:B------:R-:W-:Y:S02]  /*f6d0*/  FMNMX.FTZ R120, R60, R33, !PT ;  /* 0x000000213c787209 */ /* 0x000fe40007810000 */
[----:B------:R-:W-:-:S02]  /*f6e0*/  ISETP.LT.OR P1, PT, R122, 0x52, P1 ;  /* 0x000000527a00780c */ /* 0x000fc40000f21670 */
[----:B------:R-:W-:Y:S02]  /*f6f0*/  FSEL R64, R64, -INF , !P2 ;  /* 0xff80000040407808 */ /* 0x000fe40005000000 */
[----:B------:R-:W-:Y:S02]  /*f700*/  LOP3.LUT R23, R23, 0xfffffffd, RZ, 0xc0, !PT ;  /* 0xfffffffd17177812 */ /* 0x000fe400078ec0ff */
[C---:B------:R-:W-:Y:S02]  /*f710*/  ISETP.GT.AND P2, PT, R121.reuse, 0x58, P5 ;  /* 0x000000587900780c */ /* 0x040fe40002f44270 */
[----:B------:R-:W-:Y:S02]  /*f720*/  ISETP.GT.AND P6, PT, R121, 0x69, P5 ;  /* 0x000000697900780c */ /* 0x000fe40002fc4270 */
[----:B0-----:R-:W-:Y:S02]  /*f730*/  FMNMX.FTZ R10, R85, R10, !PT ;  /* 0x0000000a550a7209 */ /* 0x001fe40007810000 */
[----:B------:R-:W-:-:S02]  /*f740*/  FMNMX.FTZ R33, R61, R120, !PT ;  /* 0x000000783d217209 */ /* 0x000fc40007810000 */
[----:B------:R-:W-:Y:S02]  /*f750*/  FSEL R65, R65, -INF , !P1 ;  /* 0xff80000041417808 */ /* 0x000fe40004800000 */
[----:B------:R-:W-:Y:S02]  /*f760*/  @P4 LOP3.LUT R23, R23, 0x2, RZ, 0xfc, !PT ;  /* 0x0000000217174812 */ /* 0x000fe400078efcff */
[----:B------:R-:W-:Y:S02]  /*f770*/  ISETP.GT.AND P1, PT, R121, 0x59, P5 ;  /* 0x000000597900780c */ /* 0x000fe40002f24270 */
[C---:B------:R-:W-:Y:S02]  /*f780*/  ISETP.LT.OR P2, PT, R122.reuse, 0x59, P2 ;  /* 0x000000597a00780c */ /* 0x040fe40001741670 */
[----:B------:R-:W-:Y:S02]  /*f790*/  ISETP.LT.OR P4, PT, R122, 0x6a, P6 ;  /* 0x0000006a7a00780c */ /* 0x000fe40003781670 */
[----:B------:R-:W-:-:S02]  /*f7a0*/  FSETP.NEU.FTZ.AND P6, PT, R10, -INF , PT ;  /* 0xff8000000a00780b */ /* 0x000fc40003fdd000 */
[----:B------:R-:W-:Y:S02]  /*f7b0*/  FMNMX.FTZ R120, R64, R33, !PT ;  /* 0x0000002140787209 */ /* 0x000fe40007810000 */
[----:B------:R-:W-:Y:S02]  /*f7c0*/  ISETP.LT.OR P1, PT, R122, 0x5a, P1 ;  /* 0x0000005a7a00780c */ /* 0x000fe40000f21670 */
[----:B------:R-:W-:Y:S02]  /*f7d0*/  FSEL R68, R68, -INF , !P2 ;  /* 0xff80000044447808 */ /* 0x000fe40005000000 */
[----:B------:R-:W-:Y:S02]  /*f7e0*/  ISETP.GT.AND P2, PT, R121, 0x60, P5 ;  /* 0x000000607900780c */ /* 0x000fe40002f44270 */
[----:B------:R-:W-:Y:S02]  /*f7f0*/  FSEL R32, R10, RZ, P6 ;  /* 0x000000ff0a207208 */ /* 0x000fe40003000000 */
[----:B------:R-:W-:-:S02]  /*f800*/  FMNMX.FTZ R33, R65, R120, !PT ;  /* 0x0000007841217209 */ /* 0x000fc40007810000 */
[----:B------:R-:W-:Y:S01]  /*f810*/  FSEL R69, R69, -INF , !P1 ;  /* 0xff80000045457808 */ /* 0x000fe20004800000 */
[----:B------:R-:W-:Y:S01]  /*f820*/  FADD.FTZ R5, -R32, R5 ;  /* 0x0000000520057221 */ /* 0x000fe20000010100 */
[----:B------:R-:W-:Y:S01]  /*f830*/  ISETP.GT.AND P1, PT, R121, 0x61, P5 ;  /* 0x000000617900780c */ /* 0x000fe20002f24270 */
[----:B------:R-:W-:Y:S01]  /*f840*/  FMUL.FTZ R32, R10, UR30 ;  /* 0x0000001e0a207c20 */ /* 0x000fe20008410000 */
[----:B------:R-:W-:Y:S01]  /*f850*/  ISETP.LT.OR P2, PT, R122, 0x61, P2 ;  /* 0x000000617a00780c */ /* 0x000fe20001741670 */
[----:B------:R-:W-:Y:S01]  /*f860*/  FMUL.FTZ R5, R5, UR30 ;  /* 0x0000001e05057c20 */ /* 0x000fe20008410000 */
[----:B------:R-:W-:Y:S02]  /*f870*/  FMNMX.FTZ R120, R68, R33, !PT ;  /* 0x0000002144787209 */ /* 0x000fe40007810000 */
[----:B------:R-:W-:Y:S02]  /*f880*/  ISETP.LT.OR P1, PT, R122, 0x62, P1 ;  /* 0x000000627a00780c */ /* 0x000fe40000f21670 */
[----:B------:R-:W-:Y:S01]  /*f890*/  FSEL R72, R72, -INF , !P2 ;  /* 0xff80000048487808 */ /* 0x000fe20005000000 */
[----:B------:R-:W-:Y:S01]  /*f8a0*/  MUFU.EX2 R5, R5 ;  /* 0x0000000500057308 */ /* 0x000fe20000000800 */
[----:B------:R-:W-:-:S02]  /*f8b0*/  FMNMX.FTZ R33, R69, R120, !PT ;  /* 0x0000007845217209 */ /* 0x000fc40007810000 */
[----:B------:R-:W-:Y:S02]  /*f8c0*/  FSEL R32, R32, RZ, P6 ;  /* 0x000000ff20207208 */ /* 0x000fe40003000000 */
[----:B------:R-:W-:Y:S02]  /*f8d0*/  FSEL R73, R73, -INF , !P1 ;  /* 0xff80000049497808 */ /* 0x000fe40004800000 */
[----:B------:R-:W-:Y:S01]  /*f8e0*/  LOP3.LUT P6, RZ, R23, 0x2, RZ, 0xc0, !PT ;  /* 0x0000000217ff7812 */ /* 0x000fe200078cc0ff */
[--C-:B------:R-:W-:Y:S01]  /*f8f0*/  FFMA.FTZ R11, R11, UR30, -R32.reuse ;  /* 0x0000001e0b0b7c23 */ /* 0x100fe20008010820 */
[----:B------:R-:W-:Y:S01]  /*f900*/  FMNMX.FTZ R120, R72, R33, !PT ;  /* 0x0000002148787209 */ /* 0x000fe20007810000 */
[--C-:B------:R-:W-:Y:S01]  /*f910*/  FFMA.FTZ R12, R12, UR30, -R32.reuse ;  /* 0x0000001e0c0c7c23 */ /* 0x100fe20008010820 */
[----:B------:R-:W-:Y:S01]  /*f920*/  ISETP.GT.AND P3, PT, R121, 0x70, P5 ;  /* 0x000000707900780c */ /* 0x000fe20002f64270 */
[--C-:B------:R-:W-:Y:S01]  /*f930*/  FFMA.FTZ R24, R24, UR30, -R32.reuse ;  /* 0x0000001e18187c23 */ /* 0x100fe20008010820 */
[----:B------:R-:W-:Y:S01]  /*f940*/  FSEL R76, R76, -INF , !P6 ;  /* 0xff8000004c4c7808 */ /* 0x000fe20007000000 */
[--C-:B------:R-:W-:Y:S01]  /*f950*/  FFMA.FTZ R25, R25, UR30, -R32.reuse ;  /* 0x0000001e19197c23 */ /* 0x100fe20008010820 */
[----:B------:R-:W-:Y:S01]  /*f960*/  FMNMX.FTZ R33, R73, R120, !PT ;  /* 0x0000007849217209 */ /* 0x000fe20007810000 */
[--C-:B------:R-:W-:Y:S01]  /*f970*/  FFMA.FTZ R28, R28, UR30, -R32.reuse ;  /* 0x0000001e1c1c7c23 */ /* 0x100fe20008010820 */
[----:B------:R-:W-:Y:S01]  /*f980*/  ISETP.GT.AND P2, PT, R121, 0x71, P5 ;  /* 0x000000717900780c */ /* 0x000fe20002f44270 */
[--C-:B------:R-:W-:Y:S01]  /*f990*/  FFMA.FTZ R29, R29, UR30, -R32.reuse ;  /* 0x0000001e1d1d7c23 */ /* 0x100fe20008010820 */
[----:B------:R-:W-:Y:S01]  /*f9a0*/  ISETP.LT.OR P3, PT, R122, 0x71, P3 ;  /* 0x000000717a00780c */ /* 0x000fe20001f61670 */
        /* <DEDUP_REMOVED lines=21> */
[----:B------:R-:W-:Y:S01]  /*fb00*/  ISETP.LT.OR P5, PT, R122, 0x7a, P5 ;  /* 0x0000007a7a00780c */ /* 0x000fe20002fa1670 */
        /* <DEDUP_REMOVED lines=24> */
[----:B------:R-:W-:Y:S01]  /*fc90*/  MUFU.EX2 R24, R24 ;  /* 0x0000001800187308 */ /* 0x000fe20000000800 */
[----:B0-----:R-:W-:-:S07]  /*fca0*/  FFMA.FTZ R4, R5, R4, R148 ;  /* 0x0000000405047223 */ /* 0x001fce0000010094 */
[----:B------:R-:W-:Y:S01]  /*fcb0*/  MUFU.EX2 R25, R25 ;  /* 0x0000001900197308 */ /* 0x000fe20000000800 */
[----:B-1----:R-:W-:Y:S01]  /*fcc0*/  FMNMX.FTZ R11, R33, R83, !PT ;  /* 0x00000053210b7209 */ /* 0x002fe20007810000 */
[----:B--2---:R-:W-:-:S04]  /*fcd0*/  FADD.FTZ R4, R12, R4 ;  /* 0x000000040c047221 */ /* 0x004fc80000010000 */
[----:B------:R-:W0:Y:S02]  /*fce0*/  SHFL.BFLY PT, R33, R11, 0x1, 0x1f ;  /* 0x0c201f000b217f89 */ /* 0x000e2400000e0000 */
[----:B------:R-:W-:Y:S08]  /*fcf0*/  MUFU.EX2 R28, R28 ;  /* 0x0000001c001c7308 */ /* 0x000ff00000000800 */
[----:B------:R-:W-:Y:S08]  /*fd00*/  MUFU.EX2 R29, R29 ;  /* 0x0000001d001d7308 */ /* 0x000ff00000000800 */
[----:B------:R-:W-:Y:S01]  /*fd10*/  MUFU.EX2 R58, R58 ;  /* 0x0000003a003a7308 */ /* 0x000fe20000000800 */
[----:B0-----:R-:W-:-:S07]  /*fd20*/  FMNMX.FTZ R11, R11, R33, !PT ;  /* 0x000000210b0b7209 */ /* 0x001fce0007810000 */
[----:B------:R-:W-:Y:S01]  /*fd30*/  MUFU.EX2 R59, R59 ;  /* 0x0000003b003b7308 */ /* 0x000fe20000000800 */
[----:B------:R-:W-:-:S04]  /*fd40*/  FSETP.NEU.FTZ.AND P1, PT, R11, -INF , PT ;  /* 0xff8000000b00780b */ /* 0x000fc80003f3d000 */
[----:B------:R-:W-:-:S03]  /*fd50*/  FSEL R33, R11, RZ, P1 ;  /* 0x000000ff0b217208 */ /* 0x000fc60000800000 */
[----:B------:R-:W-:Y:S02]  /*fd60*/  MUFU.EX2 R36, R36 ;  /* 0x0000002400247308 */ /* 0x000fe40000000800 */
[----:B------:R-:W-:Y:S01]  /*fd70*/  FADD.FTZ R14, -R33, R14 ;  /* 0x0000000e210e7221 */ /* 0x000fe20000010100 */
[----:B------:R-:W-:-:S03]  /*fd80*/  FMUL.FTZ R33, R11, UR30 ;  /* 0x0000001e0b217c20 */ /* 0x000fc60008410000 */
[----:B------:R-:W-:Y:S02]  /*fd90*/  FMUL.FTZ R14, R14, UR30 ;  /* 0x0000001e0e0e7c20 */ /* 0x000fe40008410000 */
[----:B------:R-:W-:Y:S01]  /*fda0*/  MUFU.EX2 R37, R37 ;  /* 0x0000002500257308 */ /* 0x000fe20000000800 */
[----:B------:R-:W-:-:S05]  /*fdb0*/  FSEL R33, R33, RZ, P1 ;  /* 0x000000ff21217208 */ /* 0x000fca0000800000 */
        /* <DEDUP_REMOVED lines=151> */
.L_x_14429:
[----:B------:R-:W2:Y:S01]  /*10730*/  LDL R83, [R1+0x24] ;  /* 0x0000240001537983 */ /* 0x000ea20000100800 */
[----:B------:R-:W-:Y:S02]  /*10740*/  IMAD R14, R19, 0x8, R2 ;  /* 0x00000008130e7824 */ /* 0x000fe400078e0202 */
[-C--:B------:R-:W-:Y:S01]  /*10750*/  FMUL.FTZ R88, R88, R5.reuse ;  /* 0x0000000558587220 */ /* 0x080fe20000410000 */
        /* <DEDUP_REMOVED lines=52> */
[----:B0-----:R-:W-:Y:S01]  /*10aa0*/  IMAD.MOV.U32 R14, RZ, RZ, R11 ;  /* 0x000000ffff0e7224 */ /* 0x001fe200078e000b */
        /* <DEDUP_REMOVED lines=18> */
[C---:B--2---:R-:W-:Y:S01]  /*10bd0*/  ISETP.GT.AND P1, PT, R0.reuse, R83, PT ;  /* 0x000000530000720c */ /* 0x044fe20003f24270 */
[----:B------:R-:W-:-:S12]  /*10be0*/  VIADD R0, R0, 0xffffffff ;  /* 0xffffffff00007836 */ /* 0x000fd80000000000 */
[----:B------:R-:W-:Y:S05]  /*10bf0*/  @P1 BRA `(.L_x_14430) ;  /* 0xffffffc400e81947 */ /* 0x000fea000383ffff */
[----:B------:R-:W-:Y:S02]  /*10c00*/  IMAD.MOV.U32 R14, RZ, RZ, R11 ;  /* 0x000000ffff0e7224 */ /* 0x000fe400078e000b */
[----:B------:R-:W-:Y:S02]  /*10c10*/  IMAD.MOV.U32 R5, RZ, RZ, R10 ;  /* 0x000000ffff057224 */ /* 0x000fe400078e000a */
[----:B------:R-:W-:Y:S02]  /*10c20*/  IMAD.MOV.U32 R19, RZ, RZ, R15 ;  /* 0x000000ffff137224 */ /* 0x000fe400078e000f */
[----:B------:R-:W-:-:S07]  /*10c30*/  IMAD.MOV.U32 R154, RZ, RZ, R20 ;  /* 0x000000ffff9a7224 */ /* 0x000fce00078e0014 */
.L_x_14410:
[----:B------:R-:W2:Y:S01]  /*10c40*/  LDL R13, [R1+0x20] ;  /* 0x00002000010d7983 */ /* 0x000ea20000100800 */
[----:B------:R-:W0:Y:S01]  /*10c50*/  LDC R10, c[0x0][0x448] ;  /* 0x00011200ff0a7b82 */ /* 0x000e220000000800 */
[----:B------:R-:W-:-:S07]  /*10c60*/  ULDC UR12, c[0x0][0x9dc] ;  /* 0x00027700000c7ab9 */ /* 0x000fce0000000800 */
[----:B------:R-:W1:Y:S01]  /*10c70*/  LDC R20, c[0x0][0x9e4] ;  /* 0x00027900ff147b82 */ /* 0x000e620000000800 */
[----:B0-----:R-:W-:Y:S02]  /*10c80*/  ISETP.NE.AND P4, PT, R10, 0x1, PT ;  /* 0x000000010a00780c */ /* 0x001fe40003f85270 */
[----:B-1----:R-:W-:-:S11]  /*10c90*/  ISETP.GE.AND P5, PT, R20, 0x1, PT ;  /* 0x000000011400780c */ /* 0x002fd60003fa6270 */
[----:B------:R-:W0:Y:S08]  /*10ca0*/  @P4 LDC R11, c[0x0][0x44c] ;  /* 0x00011300ff0b4b82 */ /* 0x000e300000000800 */
[----:B------:R-:W1:Y:S01]  /*10cb0*/  @P4 LDC R12, c[0x0][0x450] ;  /* 0x00011400ff0c4b82 */ /* 0x000e620000000800 */
[----:B--2---:R-:W-:Y:S01]  /*10cc0*/  VIADD R10, R13, 0xbf ;  /* 0x000000bf0d0a7836 */ /* 0x004fe20000000000 */
[----:B------:R-:W-:-:S03]  /*10cd0*/  IADD3 R13, R156, 0x1, -R155 ;  /* 0x000000019c0d7810 */ /* 0x000fc60007ffe89b */
[----:B0-----:R-:W-:-:S05]  /*10ce0*/  @P4 IMAD.HI.U32 R11, R10, R11, RZ ;  /* 0x0000000b0a0b4227 */ /* 0x001fca00078e00ff */
[----:B-1----:R-:W-:-:S05]  /*10cf0*/  @P4 SHF.R.U32.HI R10, RZ, R12, R11 ;  /* 0x0000000cff0a4219 */ /* 0x002fca000001160b */
[----:B------:R-:W-:-:S04]  /*10d00*/  IMAD.IADD R10, R13, 0x1, R10 ;  /* 0x000000010d0a7824 */ /* 0x000fc800078e020a */
[----:B------:R-:W-:Y:S01]  /*10d10*/  VIADD R12, R10, -UR12 ;  /* 0x8000000c0a0c7c36 */ /* 0x000fe20008000000 */
        /* <DEDUP_REMOVED lines=12> */
.L_x_14433:
[----:B------:R-:W-:-:S13]  /*10de0*/  ISETP.NE.AND P1, PT, R20, 0x1, PT ;  /* 0x000000011400780c */ /* 0x000fda0003f25270 */
[----:B------:R-:W0:Y:S02]  /*10df0*/  @P1 LDC.64 R10, c[0x0][0x9e8] ;  /* 0x00027a00ff0a1b82 */ /* 0x000e240000000a00 */
[----:B0-----:R-:W-:-:S05]  /*10e00*/  @P1 IMAD.HI.U32 R10, R13, R10, RZ ;  /* 0x0000000a0d0a1227 */ /* 0x001fca00078e00ff */
[----:B------:R-:W-:-:S07]  /*10e10*/  @P1 SHF.R.U32.HI R13, RZ, R11, R10 ;  /* 0x0000000bff0d1219 */ /* 0x000fce000001160a */
.L_x_14434:
[----:B------:R-:W-:Y:S05]  /*10e20*/  BSYNC B0 ;  /* 0x0000000000007941 */ /* 0x000fea0003800000 */
.L_x_14432:
[----:B------:R-:W-:-:S05]  /*10e30*/  IMAD R13, R13, R20, RZ ;  /* 0x000000140d0d7224 */ /* 0x000fca00078e02ff */
[----:B------:R-:W-:-:S07]  /*10e40*/  VIMNMX R12, R12, R13, !PT ;  /* 0x0000000d0c0c7248 */ /* 0x000fce0007fe0100 */
.L_x_14431:
        /* <DEDUP_REMOVED lines=13> */
.L_x_14447:
        /* <DEDUP_REMOVED lines=9> */
.L_x_14437:
        /* <DEDUP_REMOVED lines=8> */
.L_x_14438:
[----:B------:R-:W-:Y:S04]  /*11030*/  BSSY B0, `(.L_x_14436) ;  /* 0x0000004000007945 */ /* 0x000fe80003800000 */
[----:B-1----:R-:W-:Y:S05]  /*11040*/  @P2 BRA `(.L_x_14439) ;  /* 0x0000000000082947 */ /* 0x002fea0003800000 */
[----:B------:R-:W1:Y:S02]  /*11050*/  SYNCS.PHASECHK.TRANS64.TRYWAIT P2, [R5+URZ+0x16830], R14 ;  /* 0x0168300e050075a7 */ /* 0x000e64000804017f */
[----:B-1----:R-:W-:Y:S05]  /*11060*/  @!P2 BRA `(.L_x_14440) ;  /* 0x00000108001ca947 */ /* 0x002fea0003800000 */
.L_x_14439:
[----:B------:R-:W-:Y:S05]  /*11070*/  BSYNC B0 ;  /* 0x0000000000007941 */ /* 0x000fea0003800000 */
.L_x_14436:
[----:B------:R-:W2:Y:S04]  /*11080*/  LDL R11, [R1+0x2c] ;  /* 0x00002c00010b7983 */ /* 0x000ea80000100800 */
[----:B------:R3:W-:Y:S01]  /*11090*/  STL.64 [R1+0x68], R2 ;  /* 0x0000680201007387 */ /* 0x0007e20000100a00 */
[----:B01----:R-:W0:Y:S03]  /*110a0*/  S2R R5, SR_TID.X ;  /* 0x0000000000057919 */ /* 0x003e260000002100 */
[----:B---3--:R-:W3:Y:S01]  /*110b0*/  LDL.64 R2, [R1+0x18] ;  /* 0x0000180001027983 */ /* 0x008ee20000100a00 */
[----:B------:R-:W-:Y:S01]  /*110c0*/  VIADD R19, R20, 0x1 ;  /* 0x0000000114137836 */ /* 0x000fe20000000000 */
[----:B------:R-:W-:Y:S05]  /*110d0*/  WARPSYNC.ALL ;  /* 0x0000000000007948 */ /* 0x000fea0003800000 */
[C---:B------:R-:W-:Y:S01]  /*110e0*/  ISETP.NE.AND P2, PT, R19.reuse, 0x2, PT ;  /* 0x000000021300780c */ /* 0x040fe20003f45270 */
[----:B------:R-:W-:Y:S01]  /*110f0*/  IMAD.MOV.U32 R15, RZ, RZ, 0x40000040 ;  /* 0x40000040ff0f7424 */ /* 0x000fe200078e00ff */
[----:B------:R-:W-:Y:S01]  /*11100*/  R2UR UR12, R6 ;  /* 0x00000000060c72ca */ /* 0x000fe200000e0000 */
[----:B------:R-:W-:Y:S01]  /*11110*/  IMAD.MOV.U32 R27, RZ, RZ, 0x40000040 ;  /* 0x40000040ff1b7424 */ /* 0x000fe200078e00ff */
[----:B------:R-:W-:Y:S01]  /*11120*/  SEL R19, R19, RZ, P2 ;  /* 0x000000ff13137207 */ /* 0x000fe20001000000 */
[----:B------:R-:W-:Y:S01]  /*11130*/  IMAD.MOV.U32 R25, RZ, RZ, 0x40000040 ;  /* 0x40000040ff197424 */ /* 0x000fe200078e00ff */
[----:B------:R-:W-:-:S02]  /*11140*/  R2UR UR23, R15 ;  /* 0x000000000f1772ca */ /* 0x000fc400000e0000 */
[----:B------:R-:W-:Y:S02]  /*11150*/  R2UR UR13, R7 ;  /* 0x00000000070d72ca */ /* 0x000fe400000e0000 */
[----:B------:R-:W-:Y:S02]  /*11160*/  R2UR UR15, R27 ;  /* 0x000000001b0f72ca */ /* 0x000fe400000e0000 */
[----:B------:R-:W-:Y:S02]  /*11170*/  R2UR UR19, R25 ;  /* 0x00000000191372ca */ /* 0x000fe400000e0000 */
[----:B0-----:R-:W-:-:S05]  /*11180*/  SHF.R.U32.HI R5, RZ, 0x7, R5 ;  /* 0x00000007ff057819 */ /* 0x001fca0000011605 */
[----:B------:R-:W-:Y:S01]  /*11190*/  VIADD R5, R5, 0x8 ;  /* 0x0000000805057836 */ /* 0x000fe20000000000 */
[----:B------:R-:W-:-:S04]  /*111a0*/  R2UR UR27, R27 ;  /* 0x000000001b1b72ca */ /* 0x000fc800000e0000 */
[----:B------:R0:W-:Y:S01]  /*111b0*/  BAR.SYNC.DEFER_BLOCKING R5, 0x100 ;  /* 0x000400050000751d */ /* 0x0001e20000010000 */
[----:B--2---:R-:W-:-:S04]  /*111c0*/  IMAD R26, R19, 0x400, R11 ;  /* 0x00000400131a7824 */ /* 0x004fc800078e020b */
[C---:B------:R-:W-:Y:S01]  /*111d0*/  VIADD R14, R26.reuse, 0x4 ;  /* 0x000000041a0e7836 */ /* 0x040fe20000000000 */
[C---:B------:R-:W-:Y:S01]  /*111e0*/  R2UR UR14, R26.reuse ;  /* 0x000000001a0e72ca */ /* 0x040fe200000e0000 */
[C---:B------:R-:W-:Y:S02]  /*111f0*/  VIADD R24, R26.reuse, 0x2 ;  /* 0x000000021a187836 */ /* 0x040fe40000000000 */
[----:B------:R-:W-:Y:S01]  /*11200*/  VIADD R26, R26, 0x6 ;  /* 0x000000061a1a7836 */ /* 0x000fe20000000000 */
[----:B------:R-:W-:Y:S02]  /*11210*/  R2UR UR22, R14 ;  /* 0x000000000e1672ca */ /* 0x000fe400000e0000 */
[----:B------:R-:W2:Y:S01]  /*11220*/  LDL.64 R14, [R1+0x10] ;  /* 0x00001000010e7983 */ /* 0x000ea20000100a00 */
[----:B------:R-:W-:Y:S02]  /*11230*/  R2UR UR18, R24 ;  /* 0x00000000181272ca */ /* 0x000fe400000e0000 */
[----:B------:R-:W-:-:S02]  /*11240*/  R2UR UR26, R26 ;  /* 0x000000001a1a72ca */ /* 0x000fc400000e0000 */
[----:B------:R-:W-:-:S06]  /*11250*/  WARPGROUP.ARRIVE ;  /* 0x00000000000079c5 */ /* 0x000fcc0000000000 */
[----:B------:R-:W-:Y:S01]  /*11260*/  HGMMA.64x128x16.F32.BF16 R24, gdesc[UR12], RZ, !UPT, gsb0 ;  /* 0x01e000000c1879f0 */ /* 0x000fe2000c0018ff */
[----:B---3--:R-:W-:Y:S02]  /*11270*/  R2UR UR16, R2 ;  /* 0x00000000021072ca */ /* 0x008fe400000e0000 */
[----:B------:R-:W-:Y:S02]  /*11280*/  R2UR UR17, R3 ;  /* 0x00000000031172ca */ /* 0x000fe400000e0000 */
[----:B------:R0:W5:Y:S01]  /*11290*/  LDL.LU.64 R2, [R1+0x68] ;  /* 0x0000680001027983 */ /* 0x0001620000300a00 */
[----:B------:R-:W-:Y:S02]  /*112a0*/  WARPGROUP.DEPBAR.LE gsb0, 0x0 ;  /* 0x00008000000079c5 */ /* 0x000fe40000010000 */
[----:B------:R-:W-:-:S08]  /*112b0*/  WARPGROUP.ARRIVE ;  /* 0x00000000000079c5 */ /* 0x000fd00000000000 */
[----:B------:R-:W-:Y:S01]  /*112c0*/  HGMMA.64x128x16.F32.BF16 R24, gdesc[UR16], R24, gsb0 ;  /* 0x01e00000101879f0 */ /* 0x000fe20008001818 */
[----:B------:R-:W-:Y:S02]  /*112d0*/  R2UR UR24, R8 ;  /* 0x00000000081872ca */ /* 0x000fe400000e0000 */
[----:B------:R-:W-:Y:S01]  /*112e0*/  R2UR UR25, R9 ;  /* 0x00000000091972ca */ /* 0x000fe200000e0000 */
[----:B------:R-:W-:Y:S02]  /*112f0*/  WARPGROUP.DEPBAR.LE gsb0, 0x0 ;  /* 0x00008000000079c5 */ /* 0x000fe40000010000 */
[----:B------:R-:W-:Y:S01]  /*11300*/  WARPGROUP.ARRIVE ;  /* 0x00000000000079c5 */ /* 0x000fe20000000000 */
[----:B--2---:R-:W-:Y:S02]  /*11310*/  R2UR UR20, R14 ;  /* 0x000000000e1472ca */ /* 0x004fe400000e0000 */
[----:B------:R-:W-:-:S13]  /*11320*/  R2UR UR21, R15 ;  /* 0x000000000f1572ca */ /* 0x000fda00000e0000 */
        /* <DEDUP_REMOVED lines=8> */
.L_x_14442:
[----:B------:R-:W-:Y:S01]  /*113b0*/  SHF.L.U32 R5, R10, 0x1f, RZ ;  /* 0x0000001f0a057819 */ /* 0x000fe200000006ff */
[----:B-----5:R-:W-:-:S04]  /*113c0*/  IMAD R10, R20, 0x8, R2 ;  /* 0x00000008140a7824 */ /* 0x020fc800078e0202 */
[----:B------:R0:W1:Y:S01]  /*113d0*/  SYNCS.PHASECHK.TRANS64.TRYWAIT P1, [R10+URZ+0x16850], R5 ;  /* 0x016850050a0075a7 */ /* 0x000062000802017f */
[----:B------:R-:W-:Y:S05]  /*113e0*/  @!P0 BRA `(.L_x_14443) ;  /* 0x0000000000048947 */ /* 0x000fea0003800000 */
[----:B------:R-:W-:Y:S01]  /*113f0*/  BPT.TRAP 0x1 ;  /* 0x000000040000795c */ /* 0x000fe20000300000 */
.L_x_14443:
[----:B-1----:R-:W-:Y:S05]  /*11400*/  @P1 BRA `(.L_x_14441) ;  /* 0x0000000000081947 */ /* 0x002fea0003800000 */
[----:B------:R-:W1:Y:S02]  /*11410*/  SYNCS.PHASECHK.TRANS64.TRYWAIT P1, [R10+URZ+0x16850], R5 ;  /* 0x016850050a0075a7 */ /* 0x000e64000802017f */
[----:B-1----:R-:W-:Y:S05]  /*11420*/  @!P1 BRA `(.L_x_14444) ;  /* 0x0000010400409947 */ /* 0x002fea0003800000 */
.L_x_14441:
[----:B01---5:R-:W-:Y:S01]  /*11430*/  VIADD R5, R2, 0x400 ;  /* 0x0000040002057836 */ /* 0x023fe20000000000 */
[----:B------:R-:W-:Y:S05]  /*11440*/  WARPSYNC.ALL ;  /* 0x0000000000007948 */ /* 0x000fea0003800000 */
[----:B------:R-:W-:Y:S01]  /*11450*/  SHF.R.U32.HI R5, RZ, 0x4, R5 ;  /* 0x00000004ff057819 */ /* 0x000fe20000011605 */
[----:B------:R-:W-:Y:S01]  /*11460*/  IMAD.MOV.U32 R11, RZ, RZ, 0x40000040 ;  /* 0x40000040ff0b7424 */ /* 0x000fe200078e00ff */
[----:B------:R-:W-:Y:S01]  /*11470*/  WARPGROUP.ARRIVE ;  /* 0x00000000000079c5 */ /* 0x000fe20000000000 */
[----:B------:R-:W-:Y:S01]  /*11480*/  IMAD.MOV.U32 R15, RZ, RZ, 0x40000040 ;  /* 0x40000040ff0f7424 */ /* 0x000fe200078e00ff */
[----:B------:R-:W-:-:S02]  /*11490*/  LOP3.LUT R5, R5, 0x3fff, RZ, 0xc0, !PT ;  /* 0x00003fff05057812 */ /* 0x000fc400078ec0ff */
[----:B------:R-:W-:Y:S01]  /*114a0*/  R2UR UR15, R11 ;  /* 0x000000000b0f72ca */ /* 0x000fe200000e0000 */
[----:B------:R-:W-:Y:S02]  /*114b0*/  IMAD.MOV.U32 R11, RZ, RZ, 0x40000040 ;  /* 0x40000040ff0b7424 */ /* 0x000fe400078e00ff */
[----:B------:R-:W-:Y:S02]  /*114c0*/  IMAD R10, R20, 0x400, R5 ;  /* 0x00000400140a7824 */ /* 0x000fe400078e0205 */
[----:B------:R-:W0:Y:S02]  /*114d0*/  S2R R5, SR_TID.X ;  /* 0x0000000000057919 */ /* 0x000e240000002100 */
        /* <DEDUP_REMOVED lines=8> */
[----:B------:R-:W-:-:S03]  /*11560*/  ISETP.GE.U32.AND P1, PT, R5, 0x180, PT ;  /* 0x000001800500780c */ /* 0x000fc60003f26070 */
[----:B------:R-:W-:-:S05]  /*11570*/  VIADD R5, R21, 0x9 ;  /* 0x0000000915057836 */ /* 0x000fca0000000000 */
[----:B------:R-:W-:Y:S01]  /*11580*/  SEL R5, R5, 0x9, !P1 ;  /* 0x0000000905057807 */ /* 0x000fe20004800000 */
        /* <DEDUP_REMOVED lines=37> */
[----:B------:R-:W-:Y:S02]  /*117e0*/  R2UR UR14, R10 ;  /* 0x000000000a0e72ca */ /* 0x000fe400000e0000 */
[----:B------:R-:W-:Y:S01]  /*117f0*/  R2UR UR15, R11 ;  /* 0x000000000b0f72ca */ /* 0x000fe200000e0000 */
[----:B------:R-:W-:Y:S02]  /*11800*/  WARPGROUP.DEPBAR.LE gsb0, 0x0 ;  /* 0x00008000000079c5 */ /* 0x000fe40000010000 */
[----:B------:R-:W-:-:S10]  /*11810*/  WARPGROUP.ARRIVE ;  /* 0x00000000000079c5 */ /* 0x000fd40000000000 */
[----:B------:R-:W-:Y:S03]  /*11820*/  HGMMA.64x64x16.F32.BF16 R88, R120, gdesc[UR12].tnspB, R88, gsb0 ;  /* 0x40e0000c78587df0 */ /* 0x000fe60008001858 */
[----:B------:R-:W-:Y:S02]  /*11830*/  WARPGROUP.DEPBAR.LE gsb0, 0x0 ;  /* 0x00008000000079c5 */ /* 0x000fe40000010000 */
[----:B------:R0:W-:Y:S06]  /*11840*/  BAR.ARV R5, 0x100 ;  /* 0x000400050000751d */ /* 0x0001ec0000002000 */
[----:B------:R-:W-:Y:S05]  /*11850*/  @!P0 BRA `(.L_x_14445) ;  /* 0x0000000000048947 */ /* 0x000fea0003800000 */
[----:B------:R-:W-:Y:S01]  /*11860*/  BPT.TRAP 0x1 ;  /* 0x000000040000795c */ /* 0x000fe20000300000 */
.L_x_14445:
        /* <DEDUP_REMOVED lines=44> */
[----:B------:R2:W-:Y:S01]  /*11b30*/  SYNCS.ARRIVE.TRANS64.RED.A1T0 RZ, [R5+URZ], RZ ;  /* 0x000000ff05ff79a7 */ /* 0x0005e2000810043f */
        /* <DEDUP_REMOVED lines=35> */
[----:B------:R-:W-:-:S06]  /*11d70*/  UMOV UR30, UR4 ;  /* 0x00000004001e7c82 */ /* 0x000fcc0008000000 */
[----:B------:R-:W1:Y:S01]  /*11d80*/  MUFU.TANH R36, R36 ;  /* 0x0000002400247308 */ /* 0x000e620000002400 */
[----:B---3--:R-:W-:Y:S01]  /*11d90*/  FMNMX.FTZ R14, R34, R61, !PT ;  /* 0x0000003d220e7209 */ /* 0x008fe20007810000 */
[----:B------:R-:W-:-:S06]  /*11da0*/  FMUL.FTZ R61, R69, UR11 ;  /* 0x0000000b453d7c20 */ /* 0x000fcc0008410000 */
[----:B------:R-:W3:Y:S01]  /*11db0*/  MUFU.TANH R37, R37 ;  /* 0x0000002500257308 */ /* 0x000ee20000002400 */
[----:B0-----:R-:W-:-:S07]  /*11dc0*/  FMNMX.FTZ R65, R35, R14, !PT ;  /* 0x0000000e23417209 */ /* 0x001fce0007810000 */
[----:B------:R-:W0:Y:S01]  /*11dd0*/  MUFU.TANH R40, R40 ;  /* 0x0000002800287308 */ /* 0x000e220000002400 */
[----:B-1----:R-:W-:-:S07]  /*11de0*/  FMNMX.FTZ R14, R36, R65, !PT ;  /* 0x00000041240e7209 */ /* 0x002fce0007810000 */
[----:B------:R-:W1:Y:S01]  /*11df0*/  MUFU.TANH R41, R41 ;  /* 0x0000002900297308 */ /* 0x000e620000002400 */
[----:B---3--:R-:W-:-:S07]  /*11e00*/  FMNMX.FTZ R65, R37, R14, !PT ;  /* 0x0000000e25417209 */ /* 0x008fce0007810000 */
[----:B------:R-:W3:Y:S01]  /*11e10*/  MUFU.TANH R44, R44 ;  /* 0x0000002c002c7308 */ /* 0x000ee20000002400 */
[----:B0-----:R-:W-:Y:S01]  /*11e20*/  FMNMX.FTZ R14, R40, R65, !PT ;  /* 0x00000041280e7209 */ /* 0x001fe20007810000 */
[----:B------:R-:W-:-:S06]  /*11e30*/  FMUL.FTZ R65, R73, UR11 ;  /* 0x0000000b49417c20 */ /* 0x000fcc0008410000 */
[----:B------:R-:W0:Y:S01]  /*11e40*/  MUFU.TANH R45, R45 ;  /* 0x0000002d002d7308 */ /* 0x000e220000002400 */
[----:B-1----:R-:W-:-:S07]  /*11e50*/  FMNMX.FTZ R69, R41, R14, !PT ;  /* 0x0000000e29457209 */ /* 0x002fce0007810000 */
[----:B------:R-:W1:Y:S01]  /*11e60*/  MUFU.TANH R48, R48 ;  /* 0x0000003000307308 */ /* 0x000e620000002400 */
[----:B---3--:R-:W-:-:S07]  /*11e70*/  FMNMX.FTZ R14, R44, R69, !PT ;  /* 0x000000452c0e7209 */ /* 0x008fce0007810000 */
[----:B------:R-:W3:Y:S01]  /*11e80*/  MUFU.TANH R49, R49 ;  /* 0x0000003100317308 */ /* 0x000ee20000002400 */
[----:B0-----:R-:W-:-:S07]  /*11e90*/  FMNMX.FTZ R69, R45, R14, !PT ;  /* 0x0000000e2d457209 */ /* 0x001fce0007810000 */
[----:B------:R-:W0:Y:S01]  /*11ea0*/  MUFU.TANH R52, R52 ;  /* 0x0000003400347308 */ /* 0x000e220000002400 */
[----:B-1----:R-:W-:Y:S01]  /*11eb0*/  FMNMX.FTZ R14, R48, R69, !PT ;  /* 0x00000045300e7209 */ /* 0x002fe20007810000 */
[----:B------:R-:W-:-:S06]  /*11ec0*/  FMUL.FTZ R69, R77, UR11 ;  /* 0x0000000b4d457c20 */ /* 0x000fcc0008410000 */
[----:B------:R-:W1:Y:S01]  /*11ed0*/  MUFU.TANH R53, R53 ;  /* 0x0000003500357308 */ /* 0x000e620000002400 */
[----:B---3--:R-:W-:-:S07]  /*11ee0*/  FMNMX.FTZ R73, R49, R14, !PT ;  /* 0x0000000e31497209 */ /* 0x008fce0007810000 */
[----:B------:R-:W3:Y:S01]  /*11ef0*/  MUFU.TANH R56, R56 ;  /* 0x0000003800387308 */ /* 0x000ee20000002400 */
[----:B0-----:R-:W-:-:S07]  /*11f00*/  FMNMX.FTZ R14, R52, R73, !PT ;  /* 0x00000049340e7209 */ /* 0x001fce0007810000 */
[----:B------:R-:W0:Y:S01]  /*11f10*/  MUFU.TANH R57, R57 ;  /* 0x0000003900397308 */ /* 0x000e220000002400 */
[----:B-1----:R-:W-:-:S07]  /*11f20*/  FMNMX.FTZ R73, R53, R14, !PT ;  /* 0x0000000e35497209 */ /* 0x002fce0007810000 */
        /* <DEDUP_REMOVED lines=25> */
[----:B-1----:R-:W-:-:S05]  /*120c0*/  FMNMX.FTZ R14, R77, R14, !PT ;  /* 0x0000000e4d0e7209 */ /* 0x002fca0007810000 */
[----:B--2---:R-:W1:Y:S02]  /*120d0*/  SHFL.BFLY PT, R5, R14, 0x2, 0x1f ;  /* 0x0c401f000e057f89 */ /* 0x004e6400000e0000 */
[----:B------:R-:W2:Y:S08]  /*120e0*/  MUFU.TANH R26, R26 ;  /* 0x0000001a001a7308 */ /* 0x000eb00000002400 */
[----:B------:R-:W4:Y:S08]  /*120f0*/  MUFU.TANH R27, R27 ;  /* 0x0000001b001b7308 */ /* 0x000f300000002400 */
[----:B------:R-:W5:Y:S01]  /*12100*/  MUFU.TANH R30, R30 ;  /* 0x0000001e001e7308 */ /* 0x000f620000002400 */
[----:B-1----:R-:W-:-:S07]  /*12110*/  FMNMX.FTZ R5, R14, R5, !PT ;  /* 0x000000050e057209 */ /* 0x002fce0007810000 */
[----:B------:R-:W1:Y:S01]  /*12120*/  MUFU.TANH R31, R31 ;  /* 0x0000001f001f7308 */ /* 0x000e620000002400 */
[----:B------:R-:W3:Y:S07]  /*12130*/  SHFL.BFLY PT, R14, R5, 0x1, 0x1f ;  /* 0x0c201f00050e7f89 */ /* 0x000eee00000e0000 */
[----:B------:R-:W1:Y:S08]  /*12140*/  MUFU.TANH R38, R38 ;  /* 0x0000002600267308 */ /* 0x000e700000002400 */
[----:B------:R-:W1:Y:S08]  /*12150*/  MUFU.TANH R39, R39 ;  /* 0x0000002700277308 */ /* 0x000e700000002400 */
[----:B------:R-:W1:Y:S01]  /*12160*/  MUFU.TANH R42, R42 ;  /* 0x0000002a002a7308 */ /* 0x000e620000002400 */
[----:B---3--:R-:W-:-:S02]  /*12170*/  FMNMX.FTZ R5, R5, R14, !PT ;  /* 0x0000000e05057209 */ /* 0x008fc40007810000 */
[----:B------:R-:W-:-:S05]  /*12180*/  FMNMX.FTZ R14, R15, R12, !PT ;  /* 0x0000000c0f0e7209 */ /* 0x000fca0007810000 */
[----:B------:R-:W3:Y:S01]  /*12190*/  MUFU.TANH R43, R43 ;  /* 0x0000002b002b7308 */ /* 0x000ee20000002400 */
[----:B0-----:R-:W-:Y:S01]  /*121a0*/  FMNMX.FTZ R81, R21, R14, !PT ;  /* 0x0000000e15517209 */ /* 0x001fe20007810000 */
[----:B------:R-:W-:-:S03]  /*121b0*/  FADD.FTZ R86, -R5, R13 ;  /* 0x0000000d05567221 */ /* 0x000fc60000010100 */
[----:B--2---:R-:W-:Y:S01]  /*121c0*/  FMNMX.FTZ R14, R26, R81, !PT ;  /* 0x000000511a0e7209 */ /* 0x004fe20007810000 */
[----:B------:R-:W-:Y:S02]  /*121d0*/  FMUL.FTZ R86, R86, UR30 ;  /* 0x0000001e56567c20 */ /* 0x000fe40008410000 */
[----:B------:R-:W0:Y:S01]  /*121e0*/  MUFU.TANH R46, R46 ;  /* 0x0000002e002e7308 */ /* 0x000e220000002400 */
[----:B----4-:R-:W-:-:S04]  /*121f0*/  FMNMX.FTZ R81, R27, R14, !PT ;  /* 0x0000000e1b517209 */ /* 0x010fc80007810000 */
[----:B-----5:R-:W-:-:S03]  /*12200*/  FMNMX.FTZ R14, R30, R81, !PT ;  /* 0x000000511e0e7209 */ /* 0x020fc60007810000 */
[----:B------:R-:W2:Y:S01]  /*12210*/  MUFU.TANH R47, R47 ;  /* 0x0000002f002f7308 */ /* 0x000ea20000002400 */
[----:B-1----:R-:W-:-:S04]  /*12220*/  FMNMX.FTZ R81, R31, R14, !PT ;  /* 0x0000000e1f517209 */ /* 0x002fc80007810000 */
[----:B------:R-:W-:-:S03]  /*12230*/  FMNMX.FTZ R14, R38, R81, !PT ;  /* 0x00000051260e7209 */ /* 0x000fc60007810000 */
[----:B------:R-:W1:Y:S01]  /*12240*/  MUFU.TANH R50, R50 ;  /* 0x0000003200327308 */ /* 0x000e620000002400 */
[----:B------:R-:W-:-:S04]  /*12250*/  FMNMX.FTZ R81, R39, R14, !PT ;  /* 0x0000000e27517209 */ /* 0x000fc80007810000 */
[----:B------:R-:W-:-:S03]  /*12260*/  FMNMX.FTZ R14, R42, R81, !PT ;  /* 0x000000512a0e7209 */ /* 0x000fc60007810000 */
[----:B------:R-:W4:Y:S01]  /*12270*/  MUFU.TANH R51, R51 ;  /* 0x0000003300337308 */ /* 0x000f220000002400 */
[----:B---3--:R-:W-:-:S04]  /*12280*/  FMNMX.FTZ R81, R43, R14, !PT ;  /* 0x0000000e2b517209 */ /* 0x008fc80007810000 */
[----:B0-----:R-:W-:-:S03]  /*12290*/  FMNMX.FTZ R14, R46, R81, !PT ;  /* 0x000000512e0e7209 */ /* 0x001fc60007810000 */
[----:B------:R-:W0:Y:S01]  /*122a0*/  MUFU.TANH R54, R54 ;  /* 0x0000003600367308 */ /* 0x000e220000002400 */
[----:B--2---:R-:W-:-:S04]  /*122b0*/  FMNMX.FTZ R81, R47, R14, !PT ;  /* 0x0000000e2f517209 */ /* 0x004fc80007810000 */
        /* <DEDUP_REMOVED lines=57> */
[----:B0-----:R-:W-:Y:S01]  /*12650*/  FMUL.FTZ R86, R14, UR30 ;  /* 0x0000001e0e567c20 */ /* 0x001fe20008410000 */
[--C-:B------:R-:W-:Y:S01]  /*12660*/  FFMA.FTZ R35, R35, UR30, -R12.reuse ;  /* 0x0000001e23237c23 */ /* 0x100fe2000801080c */
[--C-:B------:R-:W-:Y:S01]  /*12670*/  FFMA.FTZ R36, R36, UR30, -R12.reuse ;  /* 0x0000001e24247c23 */ /* 0x100fe2000801080c */
[----:B------:R-:W-:Y:S01]  /*12680*/  FFMA.FTZ R37, R37, UR30, -R12 ;  /* 0x0000001e25257c23 */ /* 0x000fe2000801080c */
        /* <DEDUP_REMOVED lines=11> */
[----:B------:R1:W0:Y:S01]  /*12740*/  MUFU.EX2 R149, R15 ;  /* 0x0000000f00957308 */ /* 0x0002220000000800 */
[--C-:B------:R-:W-:Y:S01]  /*12750*/  FFMA.FTZ R43, R43, UR30, -R86.reuse ;  /* 0x0000001e2b2b7c23 */ /* 0x100fe20008010856 */
[--C-:B------:R-:W-:Y:S01]  /*12760*/  FFMA.FTZ R46, R46, UR30, -R86.reuse ;  /* 0x0000001e2e2e7c23 */ /* 0x100fe20008010856 */
[----:B------:R-:W-:Y:S01]  /*12770*/  FFMA.FTZ R47, R47, UR30, -R86 ;  /* 0x0000001e2f2f7c23 */ /* 0x000fe20008010856 */
[----:B------:R-:W-:Y:S01]  /*12780*/  FFMA.FTZ R40, R40, UR30, -R12 ;  /* 0x0000001e28287c23 */ /* 0x000fe2000801080c */
[----:B------:R-:W-:Y:S01]  /*12790*/  FFMA.FTZ R50, R50, UR30, -R86 ;  /* 0x0000001e32327c23 */ /* 0x000fe20008010856 */
[----:B------:R-:W-:Y:S01]  /*127a0*/  FFMA.FTZ R41, R41, UR30, -R12 ;  /* 0x0000001e29297c23 */ /* 0x000fe2000801080c */
[----:B------:R-:W-:Y:S01]  /*127b0*/  FFMA.FTZ R51, R51, UR30, -R86 ;  /* 0x0000001e33337c23 */ /* 0x000fe20008010856 */
[----:B------:R-:W2:Y:S01]  /*127c0*/  MUFU.EX2 R84, R84 ;  /* 0x0000005400547308 */ /* 0x000ea20000000800 */
        /* <DEDUP_REMOVED lines=11> */
[----:B------:R-:W-:Y:S01]  /*12880*/  FFMA.FTZ R52, R52, UR30, -R12 ;  /* 0x0000001e34347c23 */ /* 0x000fe2000801080c */
[----:B------:R-:W-:Y:S01]  /*12890*/  FFMA.FTZ R62, R62, UR30, -R86 ;  /* 0x0000001e3e3e7c23 */ /* 0x000fe20008010856 */
[----:B------:R-:W-:Y:S01]  /*128a0*/  FFMA.FTZ R53, R53, UR30, -R12 ;  /* 0x0000001e35357c23 */ /* 0x000fe2000801080c */
[----:B------:R-:W-:Y:S01]  /*128b0*/  FFMA.FTZ R63, R63, UR30, -R86 ;  /* 0x0000001e3f3f7c23 */ /* 0x000fe20008010856 */
[----:B------:R-:W0:Y:S01]  /*128c0*/  MUFU.EX2 R24, R24 ;  /* 0x0000001800187308 */ /* 0x000e220000000800 */
[----:B--2---:R-:W-:Y:S01]  /*128d0*/  FADD.FTZ R15, R84, R15 ;  /* 0x0000000f540f7221 */ /* 0x004fe20000010000 */
[----:B------:R-:W-:Y:S01]  /*128e0*/  FFMA.FTZ R56, R56, UR30, -R12 ;  /* 0x0000001e38387c23 */ /* 0x000fe2000801080c */
[----:B------:R-:W-:Y:S01]  /*128f0*/  FFMA.FTZ R66, R66, UR30, -R86 ;  /* 0x0000001e42427c23 */ /* 0x000fe20008010856 */
[----:B------:R-:W-:Y:S01]  /*12900*/  FFMA.FTZ R57, R57, UR30, -R12 ;  /* 0x0000001e39397c23 */ /* 0x000fe2000801080c */
[----:B------:R-:W-:Y:S01]  /*12910*/  FFMA.FTZ R67, R67, UR30, -R86 ;  /* 0x0000001e43437c23 */ /* 0x000fe20008010856 */
[----:B------:R-:W-:Y:S01]  /*12920*/  FFMA.FTZ R60, R60, UR30, -R12 ;  /* 0x0000001e3c3c7c23 */ /* 0x000fe2000801080c */
[----:B------:R-:W-:Y:S01]  /*12930*/  FFMA.FTZ R70, R70, UR30, -R86 ;  /* 0x0000001e46467c23 */ /* 0x000fe20008010856 */
[----:B------:R-:W2:Y:S01]  /*12940*/  MUFU.EX2 R26, R26 ;  /* 0x0000001a001a7308 */ /* 0x000ea20000000800 */
[----:B-1----:R-:W-:Y:S01]  /*12950*/  FADD.FTZ R3, R21, R4 ;  /* 0x0000000415037221 */ /* 0x002fe20000010000 */
[----:B------:R-:W-:Y:S01]  /*12960*/  FFMA.FTZ R61, R61, UR30, -R12 ;  /* 0x0000001e3d3d7c23 */ /* 0x000fe2000801080c */
[----:B------:R-:W-:Y:S01]  /*12970*/  FFMA.FTZ R71, R71, UR30, -R86 ;  /* 0x0000001e47477c23 */ /* 0x000fe20008010856 */
[----:B------:R-:W-:Y:S01]  /*12980*/  FFMA.FTZ R64, R64, UR30, -R12 ;  /* 0x0000001e40407c23 */ /* 0x000fe2000801080c */
[----:B------:R-:W-:Y:S01]  /*12990*/  FFMA.FTZ R74, R74, UR30, -R86 ;  /* 0x0000001e4a4a7c23 */ /* 0x000fe20008010856 */
[----:B------:R-:W-:Y:S01]  /*129a0*/  FFMA.FTZ R65, R65, UR30, -R12 ;  /* 0x0000001e41417c23 */ /* 0x000fe2000801080c */
[----:B------:R-:W-:Y:S01]  /*129b0*/  FFMA.FTZ R75, R75, UR30, -R86 ;  /* 0x0000001e4b4b7c23 */ /* 0x000fe20008010856 */
[----:B------:R-:W1:Y:S01]  /*129c0*/  MUFU.EX2 R25, R25 ;  /* 0x0000001900197308 */ /* 0x000e620000000800 */
[----:B0-----:R-:W-:Y:S01]  /*129d0*/  FADD.FTZ R4, R24, R15 ;  /* 0x0000000f18047221 */ /* 0x001fe20000010000 */
        /* <DEDUP_REMOVED lines=10> */
[--C-:B------:R-:W-:Y:S01]  /*12a80*/  FFMA.FTZ R76, R76, UR30, -R12.reuse ;  /* 0x0000001e4c4c7c23 */ /* 0x100fe2000801080c */
[----:B------:R-:W-:Y:S01]  /*12a90*/  FFMA.FTZ R12, R77, UR30, -R12 ;  /* 0x0000001e4d0c7c23 */ /* 0x000fe2000801080c */
[----:B------:R-:W-:-:S02]  /*12aa0*/  FFMA.FTZ R83, R83, UR30, -R86 ;  /* 0x0000001e53537c23 */ /* 0x000fc40008010856 */
        /* <DEDUP_REMOVED lines=116> */
.L_x_14446:
[----:B------:R-:W2:Y:S01]  /*131f0*/  LDL R82, [R1+0x24] ;  /* 0x0000240001527983 */ /* 0x000ea20000100800 */
[----:B------:R-:W-:Y:S01]  /*13200*/  IMAD R20, R20, 0x8, R2 ;  /* 0x0000000814147824 */ /* 0x000fe200078e0202 */
[----:B------:R-:W-:Y:S01]  /*13210*/  MOV R77, UR38 ;  /* 0x00000026004d7c02 */ /* 0x000fe20008000f00 */
[----:B------:R-:W-:Y:S01]  /*13220*/  FMUL.FTZ R88, R88, R10 ;  /* 0x0000000a58587220 */ /* 0x000fe20000410000 */
        /* <DEDUP_REMOVED lines=70> */
[C---:B--2---:R-:W-:Y:S01]  /*13690*/  ISETP.GT.AND P1, PT, R0.reuse, R82, PT ;  /* 0x000000520000720c */ /* 0x044fe20003f24270 */
[----:B------:R-:W-:-:S12]  /*136a0*/  VIADD R0, R0, 0xffffffff ;  /* 0xffffffff00007836 */ /* 0x000fd80000000000 */
[----:B------:R-:W-:Y:S05]  /*136b0*/  @P1 BRA `(.L_x_14447) ;  /* 0xffffffd800181947 */ /* 0x000fea000383ffff */
.L_x_14435:
[----:B------:R-:W2:Y:S02]  /*136c0*/  LDL R10, [R1+0x38] ;  /* 0x00003800010a7983 */ /* 0x000ea40000100800 */
[----:B--2---:R-:W-:-:S13]  /*136d0*/  ISETP.GE.AND P1, PT, R0, R10, PT ;  /* 0x0000000a0000720c */ /* 0x004fda0003f26270 */
[----:B------:R-:W-:Y:S05]  /*136e0*/  @!P1 BRA `(.L_x_14448) ;  /* 0x00000038001c9947 */ /* 0x000fea0003800000 */
[----:B------:R-:W-:Y:S02]  /*136f0*/  IMAD.MOV.U32 R15, RZ, RZ, R14 ;  /* 0x000000ffff0f7224 */ /* 0x000fe400078e000e */
[----:B------:R-:W-:Y:S02]  /*13700*/  IMAD.MOV.U32 R20, RZ, RZ, R5 ;  /* 0x000000ffff147224 */ /* 0x000fe400078e0005 */
[----:B------:R-:W-:Y:S02]  /*13710*/  IMAD.MOV.U32 R10, RZ, RZ, R154 ;  /* 0x000000ffff0a7224 */ /* 0x000fe400078e009a */
[----:B------:R-:W-:-:S07]  /*13720*/  IMAD.MOV.U32 R21, RZ, RZ, R19 ;  /* 0x000000ffff157224 */ /* 0x000fce00078e0013 */
.L_x_14468:
        /* <DEDUP_REMOVED lines=9> */
.L_x_14450:
        /* <DEDUP_REMOVED lines=8> */
.L_x_14451:
[----:B------:R-:W-:Y:S04]  /*13840*/  BSSY B0, `(.L_x_14449) ;  /* 0x0000004000007945 */ /* 0x000fe80003800000 */
[----:B-1----:R-:W-:Y:S05]  /*13850*/  @P2 BRA `(.L_x_14452) ;  /* 0x0000000000082947 */ /* 0x002fea0003800000 */
[----:B------:R-:W1:Y:S02]  /*13860*/  SYNCS.PHASECHK.TRANS64.TRYWAIT P2, [R5+URZ+0x16830], R12 ;  /* 0x0168300c050075a7 */ /* 0x000e64000804017f */
[----:B-1----:R-:W-:Y:S05]  /*13870*/  @!P2 BRA `(.L_x_14453) ;  /* 0x000000e00040a947 */ /* 0x002fea0003800000 */
.L_x_14452:
[----:B------:R-:W-:Y:S05]  /*13880*/  BSYNC B0 ;  /* 0x0000000000007941 */ /* 0x000fea0003800000 */
.L_x_14449:
        /* <DEDUP_REMOVED lines=51> */
.L_x_14455:
[----:B------:R-:W-:Y:S01]  /*13bc0*/  SHF.L.U32 R5, R10, 0x1f, RZ ;  /* 0x0000001f0a057819 */ /* 0x000fe200000006ff */
[----:B-----5:R-:W-:-:S04]  /*13bd0*/  IMAD R10, R21, 0x8, R2 ;  /* 0x00000008150a7824 */ /* 0x020fc800078e0202 */
[----:B------:R0:W1:Y:S01]  /*13be0*/  SYNCS.PHASECHK.TRANS64.TRYWAIT P1, [R10+URZ+0x16850], R5 ;  /* 0x016850050a0075a7 */ /* 0x000062000802017f */
[----:B------:R-:W-:Y:S05]  /*13bf0*/  @!P0 BRA `(.L_x_14456) ;  /* 0x0000000000048947 */ /* 0x000fea0003800000 */
[----:B------:R-:W-:Y:S01]  /*13c00*/  BPT.TRAP 0x1 ;  /* 0x000000040000795c */ /* 0x000fe20000300000 */
.L_x_14456:
[----:B-1----:R-:W-:Y:S05]  /*13c10*/  @P1 BRA `(.L_x_14454) ;  /* 0x0000000000081947 */ /* 0x002fea0003800000 */
[----:B------:R-:W1:Y:S02]  /*13c20*/  SYNCS.PHASECHK.TRANS64.TRYWAIT P1, [R10+URZ+0x16850], R5 ;  /* 0x016850050a0075a7 */ /* 0x000e64000802017f */
[----:B-1----:R-:W-:Y:S05]  /*13c30*/  @!P1 BRA `(.L_x_14457) ;  /* 0x000000dc00649947 */ /* 0x002fea0003800000 */
.L_x_14454:
        /* <DEDUP_REMOVED lines=68> */
.L_x_14458:
[----:B------:R-:W2:Y:S01]  /*14080*/  LDL R11, [R1+0x20] ;  /* 0x00002000010b7983 */ /* 0x000ea20000100800 */
[----:B------:R-:W1:Y:S03]  /*14090*/  @P4 LDC R12, c[0x0][0x44c] ;  /* 0x00011300ff0c4b82 */ /* 0x000e660000000800 */
[----:B0-----:R-:W2:Y:S04]  /*140a0*/  LDL R5, [R1+0x30] ;  /* 0x0000300001057983 */ /* 0x001ea80000100800 */
[----:B------:R-:W3:Y:S01]  /*140b0*/  LDL R124, [R1] ;  /* 0x00000000017c7983 */ /* 0x000ee20000100800 */
        /* <DEDUP_REMOVED lines=20> */
[----:B------:R-:W-:-:S02]  /*14200*/  IMAD.U32 R57, RZ, RZ, UR38 ;  /* 0x00000026ff397e24 */ /* 0x000fc4000f8e00ff */
[----:B------:R-:W-:Y:S01]  /*14210*/  FMUL.FTZ R73, R76, UR10 ;  /* 0x0000000a4c497c20 */ /* 0x000fe20008410000 */
[----:B------:R-:W-:Y:S01]  /*14220*/  FMUL.FTZ R76, R79, UR10 ;  /* 0x0000000a4f4c7c20 */ /* 0x000fe20008410000 */
[----:B------:R-:W-:Y:S01]  /*14230*/  FMUL.FTZ R79, R83, UR10 ;  /* 0x0000000a534f7c20 */ /* 0x000fe20008410000 */
[----:B------:R-:W-:Y:S01]  /*14240*/  FMUL.FTZ R83, R85, UR10 ;  /* 0x0000000a55537c20 */ /* 0x000fe20008410000 */
[----:B------:R-:W-:Y:S01]  /*14250*/  IMAD.SHL.U32 R85, R0, 0x80, RZ ;  /* 0x0000008000557824 */ /* 0x000fe200078e00ff */
        /* <DEDUP_REMOVED lines=24> */
[----:B-1----:R-:W-:-:S04]  /*143e0*/  @P4 IMAD.HI.U32 R11, R5, R12, RZ ;  /* 0x0000000c050b4227 */ /* 0x002fc800078e00ff */
        /* <DEDUP_REMOVED lines=108> */
.L_x_14461:
[----:B------:R-:W-:-:S05]  /*14ab0*/  IMAD.U32 R123, RZ, RZ, UR7 ;  /* 0x00000007ff7b7e24 */ /* 0x000fca000f8e00ff */
[----:B------:R-:W-:-:S13]  /*14ac0*/  ISETP.NE.AND P1, PT, R123, 0x1, PT ;  /* 0x000000017b00780c */ /* 0x000fda0003f25270 */
[----:B------:R-:W0:Y:S02]  /*14ad0*/  @P1 LDC.64 R56, c[0x0][0x9e8] ;  /* 0x00027a00ff381b82 */ /* 0x000e240000000a00 */
[----:B0-----:R-:W-:-:S05]  /*14ae0*/  @P1 IMAD.HI.U32 R56, R122, R56, RZ ;  /* 0x000000387a381227 */ /* 0x001fca00078e00ff */
[----:B------:R-:W-:-:S07]  /*14af0*/  @P1 SHF.R.U32.HI R122, RZ, R57, R56 ;  /* 0x00000039ff7a1219 */ /* 0x000fce0000011638 */
.L_x_14462:
[----:B------:R-:W-:Y:S05]  /*14b00*/  BSYNC B0 ;  /* 0x0000000000007941 */ /* 0x000fea0003800000 */
.L_x_14460:
[----:B------:R-:W-:-:S04]  /*14b10*/  IMAD R122, R122, R123, -R85 ;  /* 0x0000007b7a7a7224 */ /* 0x000fc800078e0a55 */
[----:B------:R-:W-:-:S05]  /*14b20*/  IMAD R122, R124, -0x2, R122 ;  /* 0xfffffffe7c7a7824 */ /* 0x000fca00078e027a */
[----:B------:R-:W-:Y:S02]  /*14b30*/  VIMNMX R86, R86, R122, !PT ;  /* 0x0000007a56567248 */ /* 0x000fe40007fe0100 */
[----:B------:R-:W-:-:S07]  /*14b40*/  VIADDMNMX R87, R122, R123, R87, PT ;  /* 0x0000007b7a577246 */ /* 0x000fce0003800157 */
.L_x_14459:
        /* <DEDUP_REMOVED lines=113> */
.L_x_14465:
[----:B------:R-:W-:-:S05]  /*15260*/  IMAD.U32 R86, RZ, RZ, UR7 ;  /* 0x00000007ff567e24 */ /* 0x000fca000f8e00ff */
[----:B------:R-:W-:-:S13]  /*15270*/  ISETP.NE.AND P2, PT, R86, 0x1, PT ;  /* 0x000000015600780c */ /* 0x000fda0003f45270 */
[----:B------:R-:W0:Y:S02]  /*15280*/  @P2 LDC.64 R56, c[0x0][0x9e8] ;  /* 0x00027a00ff382b82 */ /* 0x000e240000000a00 */
[----:B0-----:R-:W-:-:S05]  /*15290*/  @P2 IMAD.HI.U32 R56, R5, R56, RZ ;  /* 0x0000003805382227 */ /* 0x001fca00078e00ff */
[----:B------:R-:W-:-:S07]  /*152a0*/  @P2 SHF.R.U32.HI R5, RZ, R57, R56 ;  /* 0x00000039ff052219 */ /* 0x000fce0000011638 */
.L_x_14466:
[----:B------:R-:W-:Y:S05]  /*152b0*/  BSYNC B0 ;  /* 0x0000000000007941 */ /* 0x000fea0003800000 */
.L_x_14464:
[----:B------:R-:W-:-:S04]  /*152c0*/  IMAD R5, R5, R86, -R85 ;  /* 0x0000005605057224 */ /* 0x000fc800078e0a55 */
[----:B------:R-:W-:-:S05]  /*152d0*/  IMAD R5, R124, -0x2, R5 ;  /* 0xfffffffe7c057824 */ /* 0x000fca00078e0205 */
[----:B------:R-:W-:Y:S02]  /*152e0*/  VIADDMNMX R121, R5, R86, R121, PT ;  /* 0x0000005605797246 */ /* 0x000fe40003800179 */
[----:B------:R-:W-:-:S07]  /*152f0*/  VIMNMX R120, R120, R5, !PT ;  /* 0x0000000578787248 */ /* 0x000fce0007fe0100 */
.L_x_14463:
[----:B------:R-:W-:Y:S01]  /*15300*/  ISETP.GT.AND P2, PT, R120, 0x1, P1 ;  /* 0x000000017800780c */ /* 0x000fe20000f44270 */
[----:B------:R-:W-:Y:S01]  /*15310*/  UMOV UR30, UR6 ;  /* 0x00000006001e7c82 */ /* 0x000fe20008000000 */
[----:B------:R-:W-:Y:S02]  /*15320*/  FMNMX.FTZ R56, R10, R20, !PT ;  /* 0x000000140a387209 */ /* 0x000fe40007810000 */
[----:B------:R-:W-:Y:S02]  /*15330*/  ISETP.LT.OR P3, PT, R121, 0x2, P2 ;  /* 0x000000027900780c */ /* 0x000fe40001761670 */
[----:B------:R-:W-:Y:S02]  /*15340*/  FMNMX.FTZ R5, R11, R56, !PT ;  /* 0x000000380b057209 */ /* 0x000fe40007810000 */
[----:B------:R-:W-:Y:S02]  /*15350*/  FSEL R13, R13, -INF , !P3 ;  /* 0xff8000000d0d7808 */ /* 0x000fe40005800000 */
[----:B------:R-:W-:-:S02]  /*15360*/  ISETP.GT.AND P3, PT, R120, 0x9, P1 ;  /* 0x000000097800780c */ /* 0x000fc40000f64270 */
[----:B------:R-:W-:Y:S02]  /*15370*/  FMNMX.FTZ R5, R14, R5, !PT ;  /* 0x000000050e057209 */ /* 0x000fe40007810000 */
[----:B------:R-:W-:Y:S02]  /*15380*/  ISETP.LT.OR P3, PT, R121, 0xa, P3 ;  /* 0x0000000a7900780c */ /* 0x000fe40001f61670 */
[----:B------:R-:W-:Y:S02]  /*15390*/  FMNMX.FTZ R56, R24, R5, !PT ;  /* 0x0000000518387209 */ /* 0x000fe40007810000 */
[----:B------:R-:W-:Y:S02]  /*153a0*/  FSEL R26, R26, -INF , !P3 ;  /* 0xff8000001a1a7808 */ /* 0x000fe40005800000 */
[----:B------:R-:W-:Y:S02]  /*153b0*/  ISETP.GT.AND P3, PT, R120, 0x11, P1 ;  /* 0x000000117800780c */ /* 0x000fe40000f64270 */
[----:B------:R-:W-:-:S02]  /*153c0*/  FMNMX.FTZ R5, R27, R56, !PT ;  /* 0x000000381b057209 */ /* 0x000fc40007810000 */
[----:B------:R-:W-:Y:S02]  /*153d0*/  ISETP.LT.OR P3, PT, R121, 0x12, P3 ;  /* 0x000000127900780c */ /* 0x000fe40001f61670 */
[----:B------:R-:W-:Y:S02]  /*153e0*/  FMNMX.FTZ R5, R28, R5, !PT ;  /* 0x000000051c057209 */ /* 0x000fe40007810000 */
[----:B------:R-:W-:Y:S02]  /*153f0*/  FSEL R30, R30, -INF , !P3 ;  /* 0xff8000001e1e7808 */ /* 0x000fe40005800000 */
[----:B------:R-:W-:Y:S02]  /*15400*/  ISETP.GT.AND P3, PT, R120, 0x19, P1 ;  /* 0x000000197800780c */ /* 0x000fe40000f64270 */
[----:B------:R-:W-:Y:S02]  /*15410*/  FMNMX.FTZ R5, R31, R5, !PT ;  /* 0x000000051f057209 */ /* 0x000fe40007810000 */
[----:B------:R-:W-:-:S02]  /*15420*/  ISETP.LT.OR P3, PT, R121, 0x1a, P3 ;  /* 0x0000001a7900780c */ /* 0x000fc40001f61670 */
[----:B------:R-:W-:Y:S02]  /*15430*/  FMNMX.FTZ R56, R32, R5, !PT ;  /* 0x0000000520387209 */ /* 0x000fe40007810000 */
[----:B------:R-:W-:Y:S02]  /*15440*/  FSEL R34, R34, -INF , !P3 ;  /* 0xff80000022227808 */ /* 0x000fe40005800000 */
[----:B------:R-:W-:Y:S02]  /*15450*/  ISETP.GT.AND P3, PT, R120, 0x21, P1 ;  /* 0x000000217800780c */ /* 0x000fe40000f64270 */
[----:B------:R-:W-:Y:S02]  /*15460*/  FMNMX.FTZ R5, R35, R56, !PT ;  /* 0x0000003823057209 */ /* 0x000fe40007810000 */
[----:B------:R-:W-:Y:S02]  /*15470*/  ISETP.LT.OR P3, PT, R121, 0x22, P3 ;  /* 0x000000227900780c */ /* 0x000fe40001f61670 */
[----:B------:R-:W-:-:S02]  /*15480*/  FMNMX.FTZ R56, R36, R5, !PT ;  /* 0x0000000524387209 */ /* 0x000fc40007810000 */
[----:B------:R-:W-:Y:S02]  /*15490*/  FSEL R38, R38, -INF , !P3 ;  /* 0xff80000026267808 */ /* 0x000fe40005800000 */
[----:B------:R-:W-:Y:S02]  /*154a0*/  ISETP.GT.AND P3, PT, R120, 0x29, P1 ;  /* 0x000000297800780c */ /* 0x000fe40000f64270 */
[----:B------:R-:W-:Y:S02]  /*154b0*/  FMNMX.FTZ R5, R39, R56, !PT ;  /* 0x0000003827057209 */ /* 0x000fe40007810000 */
[----:B------:R-:W-:Y:S02]  /*154c0*/  ISETP.LT.OR P3, PT, R121, 0x2a, P3 ;  /* 0x0000002a7900780c */ /* 0x000fe40001f61670 */
[----:B------:R-:W-:Y:S02]  /*154d0*/  FMNMX.FTZ R56, R40, R5, !PT ;  /* 0x0000000528387209 */ /* 0x000fe40007810000 */
[----:B------:R-:W-:-:S02]  /*154e0*/  FSEL R42, R42, -INF , !P3 ;  /* 0xff8000002a2a7808 */ /* 0x000fc40005800000 */
[----:B------:R-:W-:Y:S02]  /*154f0*/  ISETP.GT.AND P3, PT, R120, 0x31, P1 ;  /* 0x000000317800780c */ /* 0x000fe40000f64270 */
        /* <DEDUP_REMOVED lines=29> */
[C---:B------:R-:W-:Y:S02]  /*156d0*/  ISETP.GT.AND P3, PT, R120.reuse, 0x61, P1 ;  /* 0x000000617800780c */ /* 0x040fe40000f64270 */
[----:B------:R-:W-:Y:S02]  /*156e0*/  ISETP.GT.AND P2, PT, R120, 0x8, P1 ;  /* 0x000000087800780c */ /* 0x000fe40000f44270 */
[----:B------:R-:W-:Y:S02]  /*156f0*/  ISETP.LT.OR P3, PT, R121, 0x62, P3 ;  /* 0x000000627900780c */ /* 0x000fe40001f61670 */
[----:B------:R-:W-:Y:S02]  /*15700*/  FMNMX.FTZ R5, R69, R56, !PT ;  /* 0x0000003845057209 */ /* 0x000fe40007810000 */
[----:B------:R-:W-:Y:S02]  /*15710*/  FSEL R72, R72, -INF , !P3 ;  /* 0xff80000048487808 */ /* 0x000fe40005800000 */
[----:B------:R-:W-:-:S02]  /*15720*/  ISETP.GT.AND P3, PT, R120, 0x69, P1 ;  /* 0x000000697800780c */ /* 0x000fc40000f64270 */
[C---:B------:R-:W-:Y:S02]  /*15730*/  ISETP.LT.OR P2, PT, R121.reuse, 0x9, P2 ;  /* 0x000000097900780c */ /* 0x040fe40001741670 */
[----:B------:R-:W-:Y:S02]  /*15740*/  ISETP.LT.OR P3, PT, R121, 0x6a, P3 ;  /* 0x0000006a7900780c */ /* 0x000fe40001f61670 */
[----:B------:R-:W-:Y:S02]  /*15750*/  FMNMX.FTZ R56, R70, R5, !PT ;  /* 0x0000000546387209 */ /* 0x000fe40007810000 */
[----:B------:R-:W-:Y:S02]  /*15760*/  FSEL R76, R76, -INF , !P3 ;  /* 0xff8000004c4c7808 */ /* 0x000fe40005800000 */
[----:B------:R-:W-:Y:S02]  /*15770*/  ISETP.GT.AND P3, PT, R120, RZ, P1 ;  /* 0x000000ff7800720c */ /* 0x000fe40000f64270 */
[----:B------:R-:W-:-:S02]  /*15780*/  FSEL R25, R25, -INF , !P2 ;  /* 0xff80000019197808 */ /* 0x000fc40005000000 */
[----:B------:R-:W-:Y:S02]  /*15790*/  ISETP.GT.AND P2, PT, R120, 0x10, P1 ;  /* 0x000000107800780c */ /* 0x000fe40000f44270 */
[----:B------:R-:W-:Y:S02]  /*157a0*/  FMNMX.FTZ R5, R73, R56, !PT ;  /* 0x0000003849057209 */ /* 0x000fe40007810000 */
[C---:B------:R-:W-:Y:S02]  /*157b0*/  ISETP.LT.OR P3, PT, R121.reuse, 0x1, P3 ;  /* 0x000000017900780c */ /* 0x040fe40001f61670 */
[----:B------:R-:W-:Y:S02]  /*157c0*/  ISETP.LT.OR P2, PT, R121, 0x11, P2 ;  /* 0x000000117900780c */ /* 0x000fe40001741670 */
[----:B------:R-:W-:Y:S02]  /*157d0*/  FMNMX.FTZ R56, R74, R5, !PT ;  /* 0x000000054a387209 */ /* 0x000fe40007810000 */
[----:B------:R-:W-:-:S02]  /*157e0*/  FSEL R12, R12, -INF , !P3 ;  /* 0xff8000000c0c7808 */ /* 0x000fc40005800000 */
[----:B------:R-:W-:Y:S02]  /*157f0*/  FSEL R29, R29, -INF , !P2 ;  /* 0xff8000001d1d7808 */ /* 0x000fe40005000000 */
[----:B------:R-:W-:Y:S02]  /*15800*/  FMNMX.FTZ R5, R77, R56, !PT ;  /* 0x000000384d057209 */ /* 0x000fe40007810000 */
[----:B------:R-:W-:Y:S02]  /*15810*/  ISETP.GT.AND P2, PT, R120, 0x18, P1 ;  /* 0x000000187800780c */ /* 0x000fe40000f44270 */
[----:B------:R-:W-:Y:S02]  /*15820*/  FMNMX.FTZ R86, R12, R15, !PT ;  /* 0x0000000f0c567209 */ /* 0x000fe40007810000 */
[----:B------:R-:W-:Y:S02]  /*15830*/  FMNMX.FTZ R56, R78, R5, !PT ;  /* 0x000000054e387209 */ /* 0x000fe40007810000 */
[----:B------:R-:W-:-:S02]  /*15840*/  ISETP.LT.OR P2, PT, R121, 0x19, P2 ;  /* 0x000000197900780c */ /* 0x000fc40001741670 */
[----:B------:R-:W-:Y:S02]  /*15850*/  FMNMX.FTZ R86, R13, R86, !PT ;  /* 0x000000560d567209 */ /* 0x000fe40007810000 */
[----:B------:R-:W-:Y:S02]  /*15860*/  FMNMX.FTZ R56, R81, R56, !PT ;  /* 0x0000003851387209 */ /* 0x000fe40007810000 */
[----:B------:R-:W-:Y:S02]  /*15870*/  FSEL R33, R33, -INF , !P2 ;  /* 0xff80000021217808 */ /* 0x000fe40005000000 */
[----:B------:R-:W-:Y:S02]  /*15880*/  ISETP.GT.AND P2, PT, R120, 0x20, P1 ;  /* 0x000000207800780c */ /* 0x000fe40000f44270 */
[----:B------:R-:W-:Y:S02]  /*15890*/  FMNMX.FTZ R57, R25, R86, !PT ;  /* 0x0000005619397209 */ /* 0x000fe40007810000 */
[----:B------:R-:W-:-:S02]  /*158a0*/  FMNMX.FTZ R5, R83, R56, !PT ;  /* 0x0000003853057209 */ /* 0x000fc40007810000 */
[----:B------:R-:W-:Y:S02]  /*158b0*/  ISETP.LT.OR P2, PT, R121, 0x21, P2 ;  /* 0x000000217900780c */ /* 0x000fe40001741670 */
[----:B------:R-:W-:Y:S01]  /*158c0*/  FMNMX.FTZ R86, R26, R57, !PT ;  /* 0x000000391a567209 */ /* 0x000fe20007810000 */
[----:B------:R-:W0:Y:S01]  /*158d0*/  SHFL.BFLY PT, R56, R5, 0x2, 0x1f ;  /* 0x0c401f0005387f89 */ /* 0x000e2200000e0000 */
[----:B------:R-:W-:Y:S02]  /*158e0*/  FSEL R37, R37, -INF , !P2 ;  /* 0xff80000025257808 */ /* 0x000fe40005000000 */
[----:B------:R-:W-:Y:S02]  /*158f0*/  FMNMX.FTZ R57, R29, R86, !PT ;  /* 0x000000561d397209 */ /* 0x000fe40007810000 */
        /* <DEDUP_REMOVED lines=13> */
[----:B0-----:R-:W-:-:S02]  /*159d0*/  FMNMX.FTZ R56, R5, R56, !PT ;  /* 0x0000003805387209 */ /* 0x001fc40007810000 */
[----:B------:R-:W-:Y:S02]  /*159e0*/  FMNMX.FTZ R5, R41, R86, !PT ;  /* 0x0000005629057209 */ /* 0x000fe40007810000 */
[----:B------:R-:W-:Y:S02]  /*159f0*/  FSEL R49, R49, -INF , !P2 ;  /* 0xff80000031317808 */ /* 0x000fe40005000000 */
[----:B------:R-:W-:Y:S02]  /*15a00*/  ISETP.GT.AND P2, PT, R120, 0x40, P1 ;  /* 0x000000407800780c */ /* 0x000fe40000f44270 */
[----:B------:R-:W-:Y:S02]  /*15a10*/  FMNMX.FTZ R86, R42, R5, !PT ;  /* 0x000000052a567209 */ /* 0x000fe40007810000 */
[----:B------:R-:W-:Y:S02]  /*15a20*/  ISETP.LT.OR P2, PT, R121, 0x41, P2 ;  /* 0x000000417900780c */ /* 0x000fe40001741670 */
[----:B------:R-:W-:-:S02]  /*15a30*/  FMNMX.FTZ R5, R45, R86, !PT ;  /* 0x000000562d057209 */ /* 0x000fc40007810000 */
[----:B------:R-:W-:Y:S02]  /*15a40*/  FSEL R53, R53, -INF , !P2 ;  /* 0xff80000035357808 */ /* 0x000fe40005000000 */
[----:B------:R-:W-:Y:S02]  /*15a50*/  FMNMX.FTZ R86, R46, R5, !PT ;  /* 0x000000052e567209 */ /* 0x000fe40007810000 */
        /* <DEDUP_REMOVED lines=19> */
[----:B------:R-:W0:Y:S01]  /*15b90*/  SHFL.BFLY PT, R5, R56, 0x1, 0x1f ;  /* 0x0c201f0038057f89 */ /* 0x000e2200000e0000 */
        /* <DEDUP_REMOVED lines=13> */
[----:B0-----:R-:W-:Y:S02]  /*15c70*/  FMNMX.FTZ R5, R56, R5, !PT ;  /* 0x0000000538057209 */ /* 0x001fe40007810000 */
[----:B------:R-:W-:-:S02]  /*15c80*/  ISETP.LT.OR P2, PT, R121, 0x72, P2 ;  /* 0x000000727900780c */ /* 0x000fc40001741670 */
[----:B------:R-:W-:Y:S01]  /*15c90*/  ISETP.GT.AND P3, PT, R120, 0x78, P1 ;  /* 0x000000787800780c */ /* 0x000fe20000f64270 */
[----:B------:R-:W-:Y:S01]  /*15ca0*/  FMUL.FTZ R56, R5, UR30 ;  /* 0x0000001e05387c20 */ /* 0x000fe20008410000 */
[----:B------:R-:W-:Y:S02]  /*15cb0*/  FMNMX.FTZ R57, R76, R57, !PT ;  /* 0x000000394c397209 */ /* 0x000fe40007810000 */
[----:B------:R-:W-:Y:S02]  /*15cc0*/  FSEL R79, R79, -INF , !P2 ;  /* 0xff8000004f4f7808 */ /* 0x000fe40005000000 */
[----:B------:R-:W-:Y:S02]  /*15cd0*/  ISETP.GT.AND P1, PT, R120, 0x79, P1 ;  /* 0x000000797800780c */ /* 0x000fe40000f24270 */
[----:B------:R-:W-:Y:S02]  /*15ce0*/  ISETP.LT.OR P3, PT, R121, 0x79, P3 ;  /* 0x000000797900780c */ /* 0x000fe40001f61670 */
[----:B------:R-:W-:-:S02]  /*15cf0*/  FMNMX.FTZ R86, R80, R57, !PT ;  /* 0x0000003950567209 */ /* 0x000fc40007810000 */
[----:B------:R-:W-:Y:S02]  /*15d00*/  FSETP.NEU.FTZ.AND P2, PT, R5, -INF , PT ;  /* 0xff8000000500780b */ /* 0x000fe40003f5d000 */
[----:B------:R-:W-:Y:S02]  /*15d10*/  ISETP.LT.OR P1, PT, R121, 0x7a, P1 ;  /* 0x0000007a7900780c */ /* 0x000fe40000f21670 */
[----:B------:R-:W-:Y:S02]  /*15d20*/  FSEL R82, R82, -INF , !P3 ;  /* 0xff80000052527808 */ /* 0x000fe40005800000 */
[----:B------:R-:W-:Y:S02]  /*15d30*/  FMNMX.FTZ R57, R79, R86, !PT ;  /* 0x000000564f397209 */ /* 0x000fe40007810000 */
[----:B------:R-:W-:Y:S02]  /*15d40*/  FSEL R56, R56, RZ, P2 ;  /* 0x000000ff38387208 */ /* 0x000fe40001000000 */
[----:B------:R-:W-:-:S02]  /*15d50*/  FSEL R84, R84, -INF , !P1 ;  /* 0xff80000054547808 */ /* 0x000fc40004800000 */
        /* <DEDUP_REMOVED lines=33> */
[----:B------:R-:W-:Y:S01]  /*15f70*/  FSEL R83, R5, RZ, P2 ;  /* 0x000000ff05537208 */ /* 0x000fe20001000000 */
[----:B------:R0:W-:Y:S01]  /*15f80*/  MUFU.EX2 R150, R14 ;  /* 0x0000000e00967308 */ /* 0x0001e20000000800 */
[----:B------:R-:W-:-:S03]  /*15f90*/  FMNMX.FTZ R57, R84, R57, !PT ;  /* 0x0000003954397209 */ /* 0x000fc60007810000 */
[----:B------:R-:W-:Y:S02]  /*15fa0*/  FADD.FTZ R20, -R83, R20 ;  /* 0x0000001453147221 */ /* 0x000fe40000010100 */
        /* <DEDUP_REMOVED lines=16> */
[----:B------:R-:W-:Y:S01]  /*160b0*/  FADD.FTZ R86, -R86, R15 ;  /* 0x0000000f56567221 */ /* 0x000fe20000010100 */
[----:B------:R-:W-:Y:S01]  /*160c0*/  FMUL.FTZ R15, R20, UR30 ;  /* 0x0000001e140f7c20 */ /* 0x000fe20008410000 */
[--C-:B------:R-:W-:Y:S01]  /*160d0*/  FFMA.FTZ R149, R12, UR30, -R85.reuse ;  /* 0x0000001e0c957c23 */ /* 0x100fe20008010855 */
[--C-:B------:R-:W-:Y:S01]  /*160e0*/  FFMA.FTZ R83, R13, UR30, -R85.reuse ;  /* 0x0000001e0d537c23 */ /* 0x100fe20008010855 */
[----:B------:R-:W-:Y:S01]  /*160f0*/  FMUL.FTZ R12, R86, UR30 ;  /* 0x0000001e560c7c20 */ /* 0x000fe20008410000 */
        /* <DEDUP_REMOVED lines=36> */
[----:B------:R-:W-:Y:S01]  /*16340*/  FADD.FTZ R3, R11, R4 ;  /* 0x000000040b037221 */ /* 0x000fe20000010000 */
[----:B------:R-:W-:-:S03]  /*16350*/  FFMA.FTZ R33, R84, UR30, -R85 ;  /* 0x0000001e54217c23 */ /* 0x000fc60008010855 */
        /* <DEDUP_REMOVED lines=115> */
.L_x_14467:
[----:B------:R-:W2:Y:S01]  /*16a90*/  LDL R49, [R1+0x38] ;  /* 0x0000380001317983 */ /* 0x000ea20000100800 */
[----:B------:R-:W-:Y:S01]  /*16aa0*/  IMAD R21, R21, 0x8, R2 ;  /* 0x0000000815157824 */ /* 0x000fe200078e0202 */
[----:B------:R-:W-:Y:S01]  /*16ab0*/  F2FP.BF16.F32.PACK_AB R148, R11, R10 ;  /* 0x0000000a0b94723e */ /* 0x000fe200000010ff */
        /* <DEDUP_REMOVED lines=74> */
.L_x_14448:
[----:B------:R-:W-:Y:S05]  /*16f60*/  WARPSYNC.ALL ;  /* 0x0000000000007948 */ /* 0x000fea0003800000 */
[----:B------:R-:W-:Y:S06]  /*16f70*/  BAR.ARV 0x8, 0x200 ;  /* 0x0208000000007b1d */ /* 0x000fec0000002000 */
[----:B------:R-:W-:Y:S05]  /*16f80*/  @!P0 BRA `(.L_x_14469) ;  /* 0x0000000000048947 */ /* 0x000fea0003800000 */
[----:B------:R-:W-:Y:S01]  /*16f90*/  BPT.TRAP 0x1 ;  /* 0x000000040000795c */ /* 0x000fe20000300000 */
.L_x_14469:
[----:B------:R-:W-:Y:S01]  /*16fa0*/  IMAD R11, R19, 0x8, R2 ;  /* 0x00000008130b7824 */ /* 0x000fe200078e0202 */
[----:B------:R-:W-:-:S04]  /*16fb0*/  SHF.L.U32 R0, R154, 0x1f, RZ ;  /* 0x0000001f9a007819 */ /* 0x000fc800000006ff */
[----:B------:R0:W1:Y:S01]  /*16fc0*/  SYNCS.PHASECHK.TRANS64.TRYWAIT P1, [R11+URZ+0x16850], R0 ;  /* 0x016850000b0075a7 */ /* 0x000062000802017f */
[----:B------:R-:W-:Y:S05]  /*16fd0*/  @!P0 BRA `(.L_x_14470) ;  /* 0x0000000000048947 */ /* 0x000fea0003800000 */
[----:B------:R-:W-:Y:S01]  /*16fe0*/  BPT.TRAP 0x1 ;  /* 0x000000040000795c */ /* 0x000fe20000300000 */
.L_x_14470:
[----:B------:R-:W-:-:S05]  /*16ff0*/  VIADD R2, R2, 0x400 ;  /* 0x0000040002027836 */ /* 0x000fca0000000000 */
[----:B------:R-:W-:-:S04]  /*17000*/  SHF.R.U32.HI R2, RZ, 0x4, R2 ;  /* 0x00000004ff027819 */ /* 0x000fc80000011602 */
[----:B------:R-:W-:Y:S01]  /*17010*/  LOP3.LUT R2, R2, 0x3fff, RZ, 0xc0, !PT ;  /* 0x00003fff02027812 */ /* 0x000fe200078ec0ff */
[----:B-1----:R-:W-:Y:S06]  /*17020*/  @P1 BRA `(.L_x_14471) ;  /* 0x0000000000081947 */ /* 0x002fec0003800000 */
[----:B------:R-:W1:Y:S02]  /*17030*/  SYNCS.PHASECHK.TRANS64.TRYWAIT P1, [R11+URZ+0x16850], R0 ;  /* 0x016850000b0075a7 */ /* 0x000e64000802017f */
[----:B-1----:R-:W-:Y:S05]  /*17040*/  @!P1 BRA `(.L_x_14472) ;  /* 0x000000a800749947 */ /* 0x002fea0003800000 */
.L_x_14471:
[----:B------:R-:W-:Y:S01]  /*17050*/  IMAD R6, R19, 0x400, R2 ;  /* 0x0000040013067824 */ /* 0x000fe200078e0202 */
[----:B------:R-:W-:Y:S05]  /*17060*/  WARPSYNC.ALL ;  /* 0x0000000000007948 */ /* 0x000fea0003800000 */
[----:B------:R-:W-:Y:S01]  /*17070*/  IMAD.MOV.U32 R7, RZ, RZ, 0x40000040 ;  /* 0x40000040ff077424 */ /* 0x000fe200078e00ff */
[C---:B------:R-:W-:Y:S01]  /*17080*/  R2UR UR6, R6.reuse ;  /* 0x00000000060672ca */ /* 0x040fe200000e0000 */
[----:B------:R-:W-:Y:S01]  /*17090*/  WARPGROUP.ARRIVE ;  /* 0x00000000000079c5 */ /* 0x000fe20000000000 */
[----:B------:R-:W-:Y:S01]  /*170a0*/  VIADD R8, R6, 0x80 ;  /* 0x0000008006087836 */ /* 0x000fe20000000000 */
[----:B------:R-:W-:Y:S01]  /*170b0*/  MOV R9, 0x40000040 ;  /* 0x4000004000097802 */ /* 0x000fe20000000f00 */
[----:B01----:R-:W0:Y:S01]  /*170c0*/  SHFL.BFLY PT, R0, R3, 0x2, 0x1f ;  /* 0x0c401f0003007f89 */ /* 0x003e2200000e0000 */
[----:B------:R-:W-:Y:S01]  /*170d0*/  R2UR UR7, R7 ;  /* 0x00000000070772ca */ /* 0x000fe200000e0000 */
[----:B------:R-:W-:-:S02]  /*170e0*/  IMAD.MOV.U32 R7, RZ, RZ, 0x40000040 ;  /* 0x40000040ff077424 */ /* 0x000fc400078e00ff */
[----:B------:R-:W-:Y:S02]  /*170f0*/  IMAD.MOV.U32 R15, RZ, RZ, RZ ;  /* 0x000000ffff0f7224 */ /* 0x000fe400078e00ff */
[----:B------:R-:W-:-:S08]  /*17100*/  IMAD.U32 R20, RZ, RZ, UR30 ;  /* 0x0000001eff147e24 */ /* 0x000fd0000f8e00ff */
[----:B------:R-:W-:Y:S01]  /*17110*/  HGMMA.64x64x16.F32.BF16 R88, R148, gdesc[UR4].tnspB, R88, gsb0 ;  /* 0x40e0000494587df0 */ /* 0x000fe20008001858 */
[----:B------:R-:W-:Y:S01]  /*17120*/  R2UR UR6, R8 ;  /* 0x00000000080672ca */ /* 0x000fe200000e0000 */
[----:B------:R-:W-:Y:S01]  /*17130*/  VIADD R8, R6, 0x100 ;  /* 0x0000010006087836 */ /* 0x000fe20000000000 */
[----:B------:R-:W-:Y:S01]  /*17140*/  R2UR UR7, R9 ;  /* 0x00000000090772ca */ /* 0x000fe200000e0000 */
[----:B------:R-:W-:Y:S02]  /*17150*/  IMAD.MOV.U32 R9, RZ, RZ, 0x40000040 ;  /* 0x40000040ff097424 */ /* 0x000fe400078e00ff */
[----:B0-----:R-:W-:Y:S01]  /*17160*/  FADD.FTZ R2, R0, R3 ;  /* 0x0000000300027221 */ /* 0x001fe20000010000 */
[----:B------:R-:W-:Y:S01]  /*17170*/  IMAD.MOV.U32 R3, RZ, RZ, -0x800000 ;  /* 0xff800000ff037424 */ /* 0x000fe200078e00ff */
        /* <DEDUP_REMOVED lines=33> */
[----:B------:R-:W-:Y:S02]  /*17390*/  R2UR UR7, R9 ;  /* 0x00000000090772ca */ /* 0x000fe400000e0000 */
[----:B------:R-:W0:Y:S02]  /*173a0*/  SHFL.BFLY PT, R9, R4, 0x2, 0x1f ;  /* 0x0c401f0004097f89 */ /* 0x000e2400000e0000 */
[----:B0-----:R-:W-:Y:S01]  /*173b0*/  FADD.FTZ R9, R9, R4 ;  /* 0x0000000409097221 */ /* 0x001fe20000010000 */
[----:B------:R-:W-:-:S04]  /*173c0*/  IMAD.MOV.U32 R4, RZ, RZ, RZ ;  /* 0x000000ffff047224 */ /* 0x000fc800078e00ff */
[----:B------:R-:W0:Y:S02]  /*173d0*/  SHFL.BFLY PT, R0, R9, 0x1, 0x1f ;  /* 0x0c201f0009007f89 */ /* 0x000e2400000e0000 */
[----:B0-----:R-:W-:Y:S01]  /*173e0*/  FADD.FTZ R10, R9, R0 ;  /* 0x00000000090a7221 */ /* 0x001fe20000010000 */
[----:B------:R-:W-:-:S04]  /*173f0*/  IMAD.MOV.U32 R0, RZ, RZ, -0x800000 ;  /* 0xff800000ff007424 */ /* 0x000fc800078e00ff */
[----:B------:R-:W-:-:S13]  /*17400*/  FSETP.NE.FTZ.AND P1, PT, R10, RZ, PT ;  /* 0x000000ff0a00720b */ /* 0x000fda0003f35000 */
[----:B------:R-:W-:Y:S01]  /*17410*/  @P1 MUFU.RCP R4, R10 ;  /* 0x0000000a00041308 */ /* 0x000fe20000001000 */
[----:B------:R-:W-:Y:S02]  /*17420*/  WARPGROUP.DEPBAR.LE gsb0, 0x0 ;  /* 0x00008000000079c5 */ /* 0x000fe40000010000 */
[----:B------:R-:W-:-:S06]  /*17430*/  WARPGROUP.ARRIVE ;  /* 0x00000000000079c5 */ /* 0x000fcc0000000000 */
[----:B------:R-:W-:Y:S01]  /*17440*/  HGMMA.64x64x16.F32.BF16 R88, R124, gdesc[UR4].tnspB, R88, gsb0 ;  /* 0x40e000047c587df0 */ /* 0x000fe20008001858 */
[----:B------:R-:W-:Y:S02]  /*17450*/  R2UR UR6, R6 ;  /* 0x00000000060672ca */ /* 0x000fe400000e0000 */
[----:B------:R-:W-:Y:S01]  /*17460*/  R2UR UR7, R7 ;  /* 0x00000000070772ca */ /* 0x000fe200000e0000 */
[----:B------:R-:W0:Y:S01]  /*17470*/  @P1 MUFU.LG2 R6, R10 ;  /* 0x0000000a00061308 */ /* 0x000e220000000c00 */
[----:B------:R-:W1:Y:S02]  /*17480*/  SHFL.BFLY PT, R7, R2, 0x1, 0x1f ;  /* 0x0c201f0002077f89 */ /* 0x000e6400000e0000 */
[----:B-1----:R-:W-:Y:S01]  /*17490*/  FADD.FTZ R12, R2, R7 ;  /* 0x00000007020c7221 */ /* 0x002fe20000010000 */
[----:B------:R-:W-:Y:S02]  /*174a0*/  IMAD.U32 R2, RZ, RZ, UR30 ;  /* 0x0000001eff027e24 */ /* 0x000fe4000f8e00ff */
[----:B0-----:R-:W-:-:S02]  /*174b0*/  @P1 FMUL.FTZ R7, R6, 0.69314718246459960938 ;  /* 0x3f31721806071820 */ /* 0x001fc40000410000 */
[----:B------:R-:W-:Y:S01]  /*174c0*/  FSETP.NE.FTZ.AND P2, PT, R12, RZ, PT ;  /* 0x000000ff0c00720b */ /* 0x000fe20003f55000 */
[----:B------:R-:W-:-:S04]  /*174d0*/  @P1 FMUL.FTZ R2, R2, 0.69314718246459960938 ;  /* 0x3f31721802021820 */ /* 0x000fc80000410000 */
        /* <DEDUP_REMOVED lines=8> */
[----:B------:R-:W-:Y:S03]  /*17560*/  HGMMA.64x64x16.F32.BF16 R88, R120, gdesc[UR4].tnspB, R88, gsb0 ;  /* 0x40e0000478587df0 */ /* 0x000fe60008001858 */
[----:B------:R-:W-:Y:S02]  /*17570*/  WARPGROUP.DEPBAR.LE gsb0, 0x0 ;  /* 0x00008000000079c5 */ /* 0x000fe40000010000 */
[----:B-12---:R-:W-:Y:S05]  /*17580*/  @!P0 BRA `(.L_x_14473) ;  /* 0x0000000000048947 */ /* 0x006fea0003800000 */
[----:B------:R-:W-:Y:S01]  /*17590*/  BPT.TRAP 0x1 ;  /* 0x000000040000795c */ /* 0x000fe20000300000 */
.L_x_14473:
        /* <DEDUP_REMOVED lines=40> */
[----:B------:R-:W-:Y:S01]  /*17820*/  LOP3.LUT R154, R154, R5, RZ, 0x3c, !PT ;  /* 0x000000059a9a7212 */ /* 0x000fe200078e3cff */
[----:B------:R-:W-:Y:S01]  /*17830*/  UIADD3 UR36, UR36, 0x1, URZ ;  /* 0x0000000124247890 */ /* 0x000fe2000fffe03f */
[----:B0-----:R-:W-:-:S11]  /*17840*/  SEL R19, R19, RZ, P1 ;  /* 0x000000ff13137207 */ /* 0x001fd60000800000 */
.L_x_14358:
[----:B------:R-:W4:Y:S01]  /*17850*/  LDL R43, [R1+0x50] ;  /* 0x00005000012b7983 */ /* 0x000f220000100800 */
[----:B------:R-:W-:Y:S05]  /*17860*/  WARPSYNC.ALL ;  /* 0x0000000000007948 */ /* 0x000fea0003800000 */
[----:B----4-:R-:W-:Y:S01]  /*17870*/  SHF.R.S32.HI R33, RZ, 0x1f, R43 ;  /* 0x0000001fff217819 */ /* 0x010fe2000001142b */
        /* <DEDUP_REMOVED lines=9> */
[----:B------:R-:W3:Y:S04]  /*17910*/  LDL R4, [R1+0x60] ;  /* 0x0000600001047983 */ /* 0x000ee80000100800 */
[----:B------:R-:W4:Y:S01]  /*17920*/  LDL R39, [R1+0x4c] ;  /* 0x00004c0001277983 */ /* 0x000f220000100800 */
[----:B------:R-:W2:Y:S01]  /*17930*/  S2R R5, SR_SWINHI ;  /* 0x0000000000057919 */ /* 0x000ea20000002f00 */
[----:B------:R-:W-:Y:S05]  /*17940*/  WARPSYNC.ALL ;  /* 0x0000000000007948 */ /* 0x000fea0003800000 */
[----:B------:R-:W-:Y:S01]  /*17950*/  F2FP.BF16.F32.PACK_AB R10, R10, R25 ;  /* 0x000000190a0a723e */ /* 0x000fe200000010ff */
[----:B------:R-:W-:Y:S01]  /*17960*/  ULDC.64 UR4, c[0x0][0xc00] ;  /* 0x0003000000047ab9 */ /* 0x000fe20000000a00 */
[----:B-----5:R-:W4:Y:S01]  /*17970*/  LDC.64 R24, c[0x0][0xc00] ;  /* 0x00030000ff187b82 */ /* 0x020f220000000a00 */
[----:B------:R-:W4:Y:S04]  /*17980*/  LDL R38, [R1+0x30] ;  /* 0x0000300001267983 */ /* 0x000f280000100800 */
[----:B------:R-:W4:Y:S01]  /*17990*/  LDL R42, [R1+0x20] ;  /* 0x00002000012a7983 */ /* 0x000f220000100800 */
[----:B------:R-:W-:-:S02]  /*179a0*/  MOV R20, R2 ;  /* 0x0000000200147202 */ /* 0x000fc40000000f00 */
[----:B--2---:R-:W-:Y:S02]  /*179b0*/  MOV R21, R5 ;  /* 0x0000000500157202 */ /* 0x004fe40000000f00 */
[----:B------:R-:W-:Y:S02]  /*179c0*/  F2FP.BF16.F32.PACK_AB R11, R11, R94 ;  /* 0x0000005e0b0b723e */ /* 0x000fe400000010ff */
[----:B------:R-:W-:Y:S02]  /*179d0*/  F2FP.BF16.F32.PACK_AB R14, R14, R27 ;  /* 0x0000001b0e0e723e */ /* 0x000fe400000010ff */
[----:B------:R-:W-:Y:S01]  /*179e0*/  F2FP.BF16.F32.PACK_AB R15, R15, R118 ;  /* 0x000000760f0f723e */ /* 0x000fe200000010ff */
[----:B------:R-:W-:Y:S01]  /*179f0*/  IMAD.MOV.U32 R34, RZ, RZ, RZ ;  /* 0x000000ffff227224 */ /* 0x000fe200078e00ff */
[----:B------:R-:W-:Y:S01]  /*17a00*/  BAR.SYNC.DEFER_BLOCKING 0x1, 0x180 ;  /* 0x0046000000007b1d */ /* 0x000fe20000010000 */
[----:B---3--:R-:W-:-:S03]  /*17a10*/  IMAD.WIDE R8, R4, 0x2, R20 ;  /* 0x0000000204087825 */ /* 0x008fc600078e0214 */
[C---:B------:R-:W-:Y:S02]  /*17a20*/  LOP3.LUT R5, R8.reuse, 0x380, RZ, 0xc0, !PT ;  /* 0x0000038008057812 */ /* 0x040fe400078ec0ff */
[C---:B------:R-:W-:Y:S02]  /*17a30*/  IADD3 R7, P1, R8.reuse, 0x40, RZ ;  /* 0x0000004008077810 */ /* 0x040fe40007f3e0ff */
[C---:B------:R-:W-:Y:S02]  /*17a40*/  IADD3 R37, P0, R8.reuse, 0x60, RZ ;  /* 0x0000006008257810 */ /* 0x040fe40007f1e0ff */
[----:B------:R-:W-:Y:S02]  /*17a50*/  SHF.R.U64 R5, R5, 0x3, RZ ;  /* 0x0000000305057819 */ /* 0x000fe400000012ff */
[----:B------:R-:W-:Y:S02]  /*17a60*/  IADD3 R13, P2, R8, 0x20, RZ ;  /* 0x00000020080d7810 */ /* 0x000fe40007f5e0ff */
[----:B------:R-:W-:-:S02]  /*17a70*/  LOP3.LUT R6, R7, 0x380, RZ, 0xc0, !PT ;  /* 0x0000038007067812 */ /* 0x000fc400078ec0ff */
[----:B------:R-:W-:Y:S01]  /*17a80*/  LOP3.LUT R8, R5, R8, RZ, 0x3c, !PT ;  /* 0x0000000805087212 */ /* 0x000fe200078e3cff */
[--C-:B------:R-:W-:Y:S01]  /*17a90*/  IMAD.X R5, RZ, RZ, R9.reuse, P0 ;  /* 0x000000ffff057224 */ /* 0x100fe200000e0609 */
[----:B------:R-:W-:Y:S02]  /*17aa0*/  ISETP.NE.U32.AND P0, PT, RZ, UR4, PT ;  /* 0x00000004ff007c0c */ /* 0x000fe4000bf05070 */
[----:B------:R-:W-:Y:S02]  /*17ab0*/  SHF.R.U64 R6, R6, 0x3, RZ ;  /* 0x0000000306067819 */ /* 0x000fe400000012ff */
[----:B------:R-:W-:Y:S01]  /*17ac0*/  ISETP.NE.AND.EX P0, PT, RZ, UR5, PT, P0 ;  /* 0x00000005ff007c0c */ /* 0x000fe2000bf05300 */
[----:B------:R-:W-:Y:S01]  /*17ad0*/  ULDC.64 UR4, c[0x0][0xc08] ;  /* 0x0003020000047ab9 */ /* 0x000fe20000000a00 */
[----:B------:R-:W-:Y:S01]  /*17ae0*/  LOP3.LUT R6, R6, R7, RZ, 0x3c, !PT ;  /* 0x0000000706067212 */ /* 0x000fe200078e3cff */
[----:B------:R-:W-:Y:S01]  /*17af0*/  IMAD.X R7, RZ, RZ, R9, P1 ;  /* 0x000000ffff077224 */ /* 0x000fe200008e0609 */
[----:B------:R-:W-:-:S02]  /*17b00*/  LOP3.LUT R12, R13, 0x380, RZ, 0xc0, !PT ;  /* 0x000003800d0c7812 */ /* 0x000fc400078ec0ff */
[----:B------:R-:W-:Y:S02]  /*17b10*/  ISETP.NE.U32.AND P1, PT, RZ, UR4, PT ;  /* 0x00000004ff007c0c */ /* 0x000fe4000bf25070 */
[----:B------:R-:W-:Y:S02]  /*17b20*/  LOP3.LUT R4, R37, 0x380, RZ, 0xc0, !PT ;  /* 0x0000038025047812 */ /* 0x000fe400078ec0ff */
[----:B------:R-:W-:Y:S02]  /*17b30*/  SHF.R.U64 R12, R12, 0x3, RZ ;  /* 0x000000030c0c7819 */ /* 0x000fe400000012ff */
[----:B------:R-:W-:Y:S02]  /*17b40*/  ISETP.NE.AND.EX P1, PT, RZ, UR5, PT, P1 ;  /* 0x00000005ff007c0c */ /* 0x000fe4000bf25310 */
[----:B------:R-:W-:Y:S02]  /*17b50*/  SHF.R.U64 R4, R4, 0x3, RZ ;  /* 0x0000000304047819 */ /* 0x000fe400000012ff */
[----:B------:R-:W-:Y:S01]  /*17b60*/  LOP3.LUT R12, R12, R13, RZ, 0x3c, !PT ;  /* 0x0000000d0c0c7212 */ /* 0x000fe200078e3cff */
[----:B------:R-:W-:Y:S01]  /*17b70*/  IMAD.X R13, RZ, RZ, R9, P2 ;  /* 0x000000ffff0d7224 */ /* 0x000fe200010e0609 */
[----:B-1----:R-:W-:-:S02]  /*17b80*/  MOV R28, R8 ;  /* 0x00000008001c7202 */ /* 0x002fc40000000f00 */
[----:B------:R-:W-:Y:S02]  /*17b90*/  LOP3.LUT R4, R4, R37, RZ, 0x3c, !PT ;  /* 0x0000002504047212 */ /* 0x000fe400078e3cff */
[----:B------:R-:W-:Y:S02]  /*17ba0*/  F2FP.BF16.F32.PACK_AB R8, R26, R35 ;  /* 0x000000231a08723e */ /* 0x000fe400000010ff */
[----:B------:R-:W-:Y:S02]  /*17bb0*/  F2FP.BF16.F32.PACK_AB R9, R91, R90 ;  /* 0x0000005a5b09723e */ /* 0x000fe400000010ff */
[----:B------:R-:W-:Y:S02]  /*17bc0*/  MOV R32, R4 ;  /* 0x0000000400207202 */ /* 0x000fe40000000f00 */
[----:B------:R-:W-:Y:S01]  /*17bd0*/  MOV R35, R6 ;  /* 0x0000000600237202 */ /* 0x000fe20000000f00 */
[----:B------:R1:W-:Y:S01]  /*17be0*/  STSM.16.M88.4 [R28], R8 ;  /* 0x000000081c007844 */ /* 0x0003e20000000200 */
[----:B------:R-:W-:-:S02]  /*17bf0*/  MOV R36, R12 ;  /* 0x0000000c00247202 */ /* 0x000fc40000000f00 */
[----:B------:R-:W-:Y:S02]  /*17c00*/  F2FP.BF16.F32.PACK_AB R4, R97, R96 ;  /* 0x000000606104723e */ /* 0x000fe400000010ff */
[----:B------:R-:W-:Y:S02]  /*17c10*/  F2FP.BF16.F32.PACK_AB R5, R99, R98 ;  /* 0x000000626305723e */ /* 0x000fe400000010ff */
[----:B------:R-:W-:Y:S02]  /*17c20*/  F2FP.BF16.F32.PACK_AB R6, R101, R100 ;  /* 0x000000646506723e */ /* 0x000fe400000010ff */
[----:B------:R-:W-:Y:S01]  /*17c30*/  F2FP.BF16.F32.PACK_AB R7, R103, R102 ;  /* 0x000000666707723e */ /* 0x000fe200000010ff */
[----:B----4-:R-:W-:Y:S01]  /*17c40*/  IMAD.WIDE R26, R39, 0x4, R24 ;  /* 0x00000004271a7825 */ /* 0x010fe200078e0218 */
[----:B------:R-:W-:Y:S01]  /*17c50*/  F2FP.BF16.F32.PACK_AB R12, R113, R112 ;  /* 0x00000070710c723e */ /* 0x000fe200000010ff */
[----:B------:R-:W2:Y:S01]  /*17c60*/  @P1 LDC.64 R24, c[0x0][0xc08] ;  /* 0x00030200ff181b82 */ /* 0x000ea20000000a00 */
[----:B------:R-:W-:-:S02]  /*17c70*/  F2FP.BF16.F32.PACK_AB R13, R115, R114 ;  /* 0x00000072730d723e */ /* 0x000fc400000010ff */
[----:B-1----:R-:W-:Y:S02]  /*17c80*/  F2FP.BF16.F32.PACK_AB R8, R105, R104 ;  /* 0x000000686908723e */ /* 0x002fe400000010ff */
[----:B------:R-:W-:Y:S02]  /*17c90*/  F2FP.BF16.F32.PACK_AB R9, R107, R106 ;  /* 0x0000006a6b09723e */ /* 0x000fe400000010ff */
[----:B------:R-:W-:Y:S02]  /*17ca0*/  F2FP.BF16.F32.PACK_AB R10, R109, R108 ;  /* 0x0000006c6d0a723e */ /* 0x000fe400000010ff */
[----:B------:R-:W-:Y:S01]  /*17cb0*/  F2FP.BF16.F32.PACK_AB R11, R111, R110 ;  /* 0x0000006e6f0b723e */ /* 0x000fe200000010ff */
[----:B------:R2:W-:Y:S01]  /*17cc0*/  STSM.16.M88.4 [R36], R4 ;  /* 0x0000000424007844 */ /* 0x0005e20000000200 */
[----:B------:R-:W-:Y:S01]  /*17cd0*/  ULDC UR4, c[0x0][0xa88] ;  /* 0x0002a20000047ab9 */ /* 0x000fe20000000800 */
[----:B------:R-:W1:Y:S02]  /*17ce0*/  LDC R28, c[0x0][0xbe8] ;  /* 0x0002fa00ff1c7b82 */ /* 0x000e640000000800 */
[----:B------:R3:W-:Y:S04]  /*17cf0*/  STSM.16.M88.4 [R35], R8 ;  /* 0x0000000823007844 */ /* 0x0007e80000000200 */
[----:B------:R4:W-:Y:S02]  /*17d00*/  STSM.16.M88.4 [R32], R12 ;  /* 0x0000000c20007844 */ /* 0x0009e40000000200 */
[----:B------:R-:W-:Y:S01]  /*17d10*/  BAR.SYNC.DEFER_BLOCKING 0x1, 0x180 ;  /* 0x0046000000007b1d */ /* 0x000fe20000010000 */
[----:B--2---:R-:W-:-:S04]  /*17d20*/  @P1 IMAD.WIDE R4, R39, 0x4, R24 ;  /* 0x0000000427041825 */ /* 0x004fc800078e0218 */
[----:B---3--:R-:W-:Y:S01]  /*17d30*/  IMAD.U32 R9, RZ, RZ, UR4 ;  /* 0x00000004ff097e24 */ /* 0x008fe2000f8e00ff */
[----:B------:R2:W5:Y:S05]  /*17d40*/  @P0 LDG.E R34, desc[UR42][R26.64] ;  /* 0x0000002a1a220981 */ /* 0x00056a000c1e1900 */
[----:B------:R2:W5:Y:S01]  /*17d50*/  @P1 LDG.E R9, desc[UR42][R4.64] ;  /* 0x0000002a04091981 */ /* 0x000562000c1e1900 */
[----:B-1----:R-:W-:-:S13]  /*17d60*/  ISETP.NE.AND P2, PT, R28, 0x1, PT ;  /* 0x000000011c00780c */ /* 0x002fda0003f45270 */
[----:B------:R-:W1:Y:S08]  /*17d70*/  @P2 LDC R6, c[0x0][0xbec] ;  /* 0x0002fb00ff062b82 */ /* 0x000e700000000800 */
[----:B------:R-:W3:Y:S01]  /*17d80*/  @P2 LDC R11, c[0x0][0xbf0] ;  /* 0x0002fc00ff0b2b82 */ /* 0x000ee20000000800 */
[----:B----4-:R-:W-:Y:S01]  /*17d90*/  IMAD.IADD R15, R38, 0x1, R42 ;  /* 0x00000001260f7824 */ /* 0x010fe200078e022a */
[----:B--2---:R-:W-:Y:S06]  /*17da0*/  @P1 BRA `(.L_x_14476) ;  /* 0x0000000000101947 */ /* 0x004fec0003800000 */
[----:B------:R-:W-:Y:S05]  /*17db0*/  @!P0 BRA `(.L_x_14476) ;  /* 0x00000000000c8947 */ /* 0x000fea0003800000 */
[----:B------:R-:W2:Y:S04]  /*17dc0*/  LDG.E R4, desc[UR42][R26.64] ;  /* 0x0000002a1a047981 */ /* 0x000ea8000c1e1900 */
[----:B-----5:R-:W2:Y:S02]  /*17dd0*/  LDG.E R9, desc[UR42][R26.64+0x4] ;  /* 0x0000042a1a097981 */ /* 0x020ea4000c1e1900 */
[----:B--2---:R-:W-:-:S07]  /*17de0*/  IMAD.IADD R9, R9, 0x1, -R4 ;  /* 0x0000000109097824 */ /* 0x004fce00078e0a04 */
.L_x_14476:
[----:B------:R-:W2:Y:S01]  /*17df0*/  LDL.LU R44, [R1+0x48] ;  /* 0x00004800012c7983 */ /* 0x000ea20000300800 */
[----:B-1----:R-:W-:Y:S01]  /*17e00*/  @P2 IMAD.HI.U32 R4, R15, R6, RZ ;  /* 0x000000060f042227 */ /* 0x002fe200078e00ff */
[----:B------:R-:W-:Y:S01]  /*17e10*/  ULDC.64 UR4, c[0x0][0xb90] ;  /* 0x0002e40000047ab9 */ /* 0x000fe20000000a00 */
[----:B-----5:R-:W-:Y:S01]  /*17e20*/  SHF.R.S32.HI R35, RZ, 0x1f, R34 ;  /* 0x0000001fff237819 */ /* 0x020fe20000011422 */
[----:B------:R-:W4:Y:S01]  /*17e30*/  LDL R12, [R1+0x5c] ;  /* 0x00005c00010c7983 */ /* 0x000f220000100800 */
[----:B------:R-:W-:Y:S01]  /*17e40*/  IMAD.MOV.U32 R7, RZ, RZ, R15 ;  /* 0x000000ffff077224 */ /* 0x000fe200078e000f */
[----:B---3--:R-:W-:Y:S01]  /*17e50*/  @P2 SHF.R.U32.HI R7, RZ, R11, R4 ;  /* 0x0000000bff072219 */ /* 0x008fe20000011604 */
[----:B------:R-:W1:Y:S01]  /*17e60*/  @P2 LDC R41, c[0x0][0xbec] ;  /* 0x0002fb00ff292b82 */ /* 0x000e620000000800 */
[----:B------:R-:W3:Y:S01]  /*17e70*/  S2R R24, SR_TID.X ;  /* 0x0000000000187919 */ /* 0x000ee20000002100 */
[----:B------:R-:W-:Y:S02]  /*17e80*/  SEL R37, R39, RZ, !P0 ;  /* 0x000000ff27257207 */ /* 0x000fe40004000000 */
[----:B------:R-:W-:-:S02]  /*17e90*/  IMAD.MOV R13, RZ, RZ, -R7 ;  /* 0x000000ffff0d7224 */ /* 0x000fc400078e0a07 */
[C---:B---3--:R-:W-:Y:S02]  /*17ea0*/  VIADD R46, R24.reuse, 0xffffff80 ;  /* 0xffffff80182e7836 */ /* 0x048fe40000000000 */
[----:B------:R-:W-:-:S03]  /*17eb0*/  VIADD R25, R24, 0xffffff80 ;  /* 0xffffff8018197836 */ /* 0x000fc60000000000 */
[----:B------:R-:W-:Y:S02]  /*17ec0*/  SHF.R.S32.HI R40, RZ, 0x1f, R46 ;  /* 0x0000001fff287819 */ /* 0x000fe4000001142e */
[----:B------:R-:W-:Y:S02]  /*17ed0*/  SHF.R.S32.HI R24, RZ, 0x1f, R25 ;  /* 0x0000001fff187819 */ /* 0x000fe40000011419 */
[----:B------:R-:W-:Y:S02]  /*17ee0*/  LEA.HI R40, R40, R46, RZ, 0x3 ;  /* 0x0000002e28287211 */ /* 0x000fe400078f18ff */
[----:B------:R-:W-:Y:S02]  /*17ef0*/  LEA.HI R24, R24, R25, RZ, 0x7 ;  /* 0x0000001918187211 */ /* 0x000fe400078f38ff */
[----:B------:R-:W-:Y:S02]  /*17f00*/  SHF.R.S32.HI R40, RZ, 0x3, R40 ;  /* 0x00000003ff287819 */ /* 0x000fe40000011428 */
[----:B------:R-:W-:-:S05]  /*17f10*/  LOP3.LUT R24, R24, 0xffffff80, RZ, 0xc0, !PT ;  /* 0xffffff8018187812 */ /* 0x000fca00078ec0ff */
[----:B------:R-:W-:Y:S01]  /*17f20*/  IMAD.IADD R24, R25, 0x1, -R24 ;  /* 0x0000000119187824 */ /* 0x000fe200078e0a18 */
[----:B--2---:R-:W-:Y:S01]  /*17f30*/  SHF.R.S32.HI R38, RZ, 0x1f, R44 ;  /* 0x0000001fff267819 */ /* 0x004fe2000001142c */
[----:B------:R-:W-:-:S04]  /*17f40*/  IMAD.WIDE.U32 R4, R44, UR4, R34 ;  /* 0x000000042c047c25 */ /* 0x000fc8000f8e0022 */
[----:B------:R-:W-:-:S04]  /*17f50*/  IMAD R6, R38, UR4, RZ ;  /* 0x0000000426067c24 */ /* 0x000fc8000f8e02ff */
[----:B------:R-:W-:Y:S01]  /*17f60*/  IMAD R11, R44, UR5, R6 ;  /* 0x000000052c0b7c24 */ /* 0x000fe2000f8e0206 */
[----:B------:R-:W-:Y:S01]  /*17f70*/  SHF.R.S32.HI R6, RZ, 0x1f, R39 ;  /* 0x0000001fff067819 */ /* 0x000fe20000011427 */
[----:B------:R-:W-:Y:S02]  /*17f80*/  ULDC.64 UR4, c[0x0][0xb98] ;  /* 0x0002e60000047ab9 */ /* 0x000fe40000000a00 */
[----:B------:R-:W-:Y:S01]  /*17f90*/  IMAD.IADD R5, R5, 0x1, R11 ;  /* 0x0000000105057824 */ /* 0x000fe200078e020b */
[----:B------:R-:W-:Y:S01]  /*17fa0*/  SEL R36, R6, RZ, !P0 ;  /* 0x000000ff06247207 */ /* 0x000fe20004000000 */
[----:B------:R-:W-:Y:S02]  /*17fb0*/  IMAD R11, R28, R13, R15 ;  /* 0x0000000d1c0b7224 */ /* 0x000fe400078e020f */
[----:B------:R-:W-:-:S04]  /*17fc0*/  IMAD.WIDE.U32 R4, R37, UR4, R4 ;  /* 0x0000000425047c25 */ /* 0x000fc8000f8e0004 */
[----:B------:R-:W-:Y:S01]  /*17fd0*/  IMAD R8, R36, UR4, RZ ;  /* 0x0000000424087c24 */ /* 0x000fe2000f8e02ff */
[----:B------:R-:W-:Y:S02]  /*17fe0*/  SHF.R.S32.HI R6, RZ, 0x1f, R11 ;  /* 0x0000001fff067819 */ /* 0x000fe4000001140b */
[----:B------:R-:W-:Y:S01]  /*17ff0*/  SHF.R.S32.HI R13, RZ, 0x1f, R7 ;  /* 0x0000001fff0d7819 */ /* 0x000fe20000011407 */
[----:B------:R-:W-:Y:S01]  /*18000*/  IMAD R8, R37, UR5, R8 ;  /* 0x0000000525087c24 */ /* 0x000fe2000f8e0208 */
[----:B------:R-:W-:Y:S01]  /*18010*/  IADD3 R4, P0, R7, R4, RZ ;  /* 0x0000000407047210 */ /* 0x000fe20007f1e0ff */
[----:B------:R-:W-:Y:S02]  /*18020*/  ULDC.64 UR4, c[0x0][0xb88] ;  /* 0x0002e20000047ab9 */ /* 0x000fe40000000a00 */
        /* <DEDUP_REMOVED lines=8> */
[----:B------:R-:W-:Y:S01]  /*180b0*/  IMAD R11, R40, 0x40, R43 ;  /* 0x00000040280b7824 */ /* 0x000fe200078e022b */
[----:B------:R-:W-:Y:S01]  /*180c0*/  SHFL.IDX PT, R4, R10, RZ, 0x1c1f ;  /* 0x001c1fff0a047589 */ /* 0x000fe200000e0000 */
[----:B----4-:R-:W-:Y:S01]  /*180d0*/  IMAD.IADD R12, R12, 0x1, R42 ;  /* 0x000000010c0c7824 */ /* 0x010fe200078e022a */
[----:B------:R-:W-:Y:S01]  /*180e0*/  SHF.R.S32.HI R45, RZ, 0x1f, R46 ;  /* 0x0000001fff2d7819 */ /* 0x000fe2000001142e */
[----:B------:R-:W-:Y:S01]  /*180f0*/  IMAD R39, R9, R28, RZ ;  /* 0x0000001c09277224 */ /* 0x000fe200078e02ff */
[----:B------:R-:W2:Y:S01]  /*18100*/  SHFL.IDX PT, R5, R14, RZ, 0x1c1f ;  /* 0x001c1fff0e057589 */ /* 0x000ea200000e0000 */
[----:B------:R-:W-:Y:S01]  /*18110*/  IMAD.WIDE R20, R11, 0x2, R20 ;  /* 0x000000020b147825 */ /* 0x000fe200078e0214 */
[----:B------:R-:W-:Y:S02]  /*18120*/  ULDC.64 UR4, c[0x0][0xaa0] ;  /* 0x0002a80000047ab9 */ /* 0x000fe40000000a00 */
[----:B------:R-:W-:Y:S04]  /*18130*/  SHFL.IDX PT, R6, R10, 0x1, 0x1c1f ;  /* 0x003c1f000a067f89 */ /* 0x000fe800000e0000 */
[----:B------:R-:W3:Y:S01]  /*18140*/  SHFL.IDX PT, R7, R14, 0x1, 0x1c1f ;  /* 0x003c1f000e077f89 */ /* 0x000ee200000e0000 */
[----:B------:R-:W-:Y:S01]  /*18150*/  LOP3.LUT P0, RZ, R24, 0x3, RZ, 0xc0, !PT ;  /* 0x0000000318ff7812 */ /* 0x000fe2000780c0ff */
[----:B------:R-:W-:Y:S01]  /*18160*/  VIADD R8, R12, 0x8 ;  /* 0x000000080c087836 */ /* 0x000fe20000000000 */
[----:B------:R-:W-:-:S02]  /*18170*/  IADD3 R13, P3, R20, 0x1800, RZ ;  /* 0x00001800140d7810 */ /* 0x000fc40007f7e0ff */
[----:B------:R-:W-:Y:S02]  /*18180*/  IADD3 R25, P4, R20, 0x3000, RZ ;  /* 0x0000300014197810 */ /* 0x000fe40007f9e0ff */
[-C--:B------:R-:W-:Y:S02]  /*18190*/  ISETP.GE.OR P1, PT, R12, R39.reuse, P0 ;  /* 0x000000270c00720c */ /* 0x080fe40000726670 */
[----:B------:R-:W-:Y:S02]  /*181a0*/  LOP3.LUT R9, R20, 0x380, RZ, 0xc0, !PT ;  /* 0x0000038014097812 */ /* 0x000fe400078ec0ff */
[----:B------:R-:W-:Y:S02]  /*181b0*/  LOP3.LUT R12, R13, 0x380, RZ, 0xc0, !PT ;  /* 0x000003800d0c7812 */ /* 0x000fe400078ec0ff */
[----:B------:R-:W-:Y:S02]  /*181c0*/  ISETP.GE.OR P0, PT, R8, R39, P0 ;  /* 0x000000270800720c */ /* 0x000fe40000706670 */
[----:B------:R-:W-:-:S02]  /*181d0*/  LOP3.LUT R24, R25, 0x380, RZ, 0xc0, !PT ;  /* 0x0000038019187812 */ /* 0x000fc400078ec0ff */
[----:B------:R-:W-:Y:S02]  /*181e0*/  SHF.R.U64 R9, R9, 0x3, RZ ;  /* 0x0000000309097819 */ /* 0x000fe400000012ff */
[----:B------:R-:W-:Y:S02]  /*181f0*/  SHF.R.U64 R12, R12, 0x3, RZ ;  /* 0x000000030c0c7819 */ /* 0x000fe400000012ff */
[----:B------:R-:W-:Y:S02]  /*18200*/  SHF.R.U64 R24, R24, 0x3, RZ ;  /* 0x0000000318187819 */ /* 0x000fe400000012ff */
[----:B------:R-:W-:Y:S01]  /*18210*/  LOP3.LUT R8, R9, R20, RZ, 0x3c, !PT ;  /* 0x0000001409087212 */ /* 0x000fe200078e3cff */
[--C-:B------:R-:W-:Y:S01]  /*18220*/  IMAD.MOV.U32 R9, RZ, RZ, R21.reuse ;  /* 0x000000ffff097224 */ /* 0x100fe200078e0015 */
[----:B------:R-:W-:Y:S01]  /*18230*/  LOP3.LUT R12, R12, R13, RZ, 0x3c, !PT ;  /* 0x0000000d0c0c7212 */ /* 0x000fe200078e3cff */
[--C-:B------:R-:W-:Y:S01]  /*18240*/  IMAD.X R13, RZ, RZ, R21.reuse, P3 ;  /* 0x000000ffff0d7224 */ /* 0x100fe200018e0615 */
[----:B------:R-:W-:Y:S01]  /*18250*/  LOP3.LUT R24, R24, R25, RZ, 0x3c, !PT ;  /* 0x0000001918187212 */ /* 0x000fe200078e3cff */
[----:B------:R-:W-:Y:S01]  /*18260*/  IMAD.X R25, RZ, RZ, R21, P4 ;  /* 0x000000ffff197224 */ /* 0x000fe200020e0615 */
[----:B--2---:R2:W-:Y:S04]  /*18270*/  @!P1 ST.E desc[UR42][R4.64], R3 ;  /* 0x0000000304009985 */ /* 0x0045e8000c10192a */
[----:B---3--:R3:W-:Y:S04]  /*18280*/  @!P0 ST.E desc[UR42][R6.64], R0 ;  /* 0x0000000006008985 */ /* 0x0087e8000c10192a */
[----:B------:R-:W4:Y:S04]  /*18290*/  LD.E.128 R8, desc[UR42][R8.64] ;  /* 0x0000002a08087980 */ /* 0x000f28000c101d00 */
[----:B------:R-:W4:Y:S04]  /*182a0*/  LD.E.128 R12, desc[UR42][R12.64] ;  /* 0x0000002a0c0c7980 */ /* 0x000f28000c101d00 */
[----:B------:R-:W4:Y:S01]  /*182b0*/  LD.E.128 R24, desc[UR42][R24.64] ;  /* 0x0000002a18187980 */ /* 0x000f22000c101d00 */
[----:B------:R-:W-:-:S04]  /*182c0*/  IADD3 R32, P0, R20, 0x4800, RZ ;  /* 0x0000480014207810 */ /* 0x000fc80007f1e0ff */
[----:B------:R-:W-:-:S04]  /*182d0*/  LOP3.LUT R20, R32, 0x380, RZ, 0xc0, !PT ;  /* 0x0000038020147812 */ /* 0x000fc800078ec0ff */
[----:B--2---:R-:W-:Y:S02]  /*182e0*/  SHF.R.U64 R3, R20, 0x3, RZ ;  /* 0x0000000314037819 */ /* 0x004fe400000012ff */
[----:B------:R-:W-:Y:S02]  /*182f0*/  LEA.HI R45, R45, R46, RZ, 0x3 ;  /* 0x0000002e2d2d7211 */ /* 0x000fe400078f18ff */
[----:B------:R-:W-:Y:S01]  /*18300*/  LOP3.LUT R4, R3, R32, RZ, 0x3c, !PT ;  /* 0x0000002003047212 */ /* 0x000fe200078e3cff */
[----:B------:R-:W-:Y:S02]  /*18310*/  IMAD R3, R35, UR4, RZ ;  /* 0x0000000423037c24 */ /* 0x000fe4000f8e02ff */
[----:B------:R-:W2:Y:S01]  /*18320*/  @P2 LDC R35, c[0x0][0xbf0] ;  /* 0x0002fc00ff232b82 */ /* 0x000ea20000000800 */
[----:B------:R-:W-:Y:S01]  /*18330*/  LOP3.LUT R45, R45, 0xfffffff8, RZ, 0xc0, !PT ;  /* 0xfffffff82d2d7812 */ /* 0x000fe200078ec0ff */
[----:B------:R-:W-:Y:S02]  /*18340*/  IMAD.X R5, RZ, RZ, R21, P0 ;  /* 0x000000ffff057224 */ /* 0x000fe400000e0615 */
[----:B------:R-:W-:-:S02]  /*18350*/  IMAD R3, R34, UR5, R3 ;  /* 0x0000000522037c24 */ /* 0x000fc4000f8e0203 */
[----:B------:R-:W-:Y:S02]  /*18360*/  IMAD.IADD R45, R46, 0x1, -R45 ;  /* 0x000000012e2d7824 */ /* 0x000fe400078e0a2d */
[----:B------:R-:W-:Y:S01]  /*18370*/  IMAD.WIDE.U32 R20, R34, UR4, RZ ;  /* 0x0000000422147c25 */ /* 0x000fe2000f8e00ff */
[----:B------:R-:W-:Y:S01]  /*18380*/  ULDC.64 UR4, c[0x0][0xae8] ;  /* 0x0002ba0000047ab9 */ /* 0x000fe20000000a00 */
[----:B---3--:R-:W5:Y:S02]  /*18390*/  LD.E.128 R4, desc[UR42][R4.64] ;  /* 0x0000002a04047980 */ /* 0x008f64000c101d00 */
[----:B------:R-:W-:Y:S02]  /*183a0*/  IMAD R0, R45, 0x30, R40 ;  /* 0x000000302d007824 */ /* 0x000fe400078e0228 */
[----:B------:R-:W-:Y:S01]  /*183b0*/  IMAD.IADD R21, R21, 0x1, R3 ;  /* 0x0000000115157824 */ /* 0x000fe200078e0203 */
[----:B------:R-:W-:Y:S01]  /*183c0*/  @!PT LDS RZ, [RZ] ;  /* 0x00000000fffff984 */ /* 0x000fe20000000800 */
[----:B------:R-:W-:Y:S01]  /*183d0*/  @!PT LDS RZ, [RZ] ;  /* 0x00000000fffff984 */ /* 0x000fe20000000800 */
[----:B------:R-:W-:Y:S01]  /*183e0*/  @!PT LDS RZ, [RZ] ;  /* 0x00000000fffff984 */ /* 0x000fe20000000800 */
[----:B------:R-:W-:Y:S01]  /*183f0*/  @!PT LDS RZ, [RZ] ;  /* 0x00000000fffff984 */ /* 0x000fe20000000800 */
[----:B------:R3:W-:Y:S06]  /*18400*/  MEMBAR.ALL.CTA ;  /* 0x0000000000007992 */ /* 0x0007ec0000008000 */
[----:B---3--:R-:W3:Y:S01]  /*18410*/  FENCE.VIEW.ASYNC.S ;  /* 0x00000000000073c6 */ /* 0x008ee20000000000 */
[----:B------:R-:W-:-:S02]  /*18420*/  IMAD R3, R38, UR4, RZ ;  /* 0x0000000426037c24 */ /* 0x000fc4000f8e02ff */
[----:B------:R-:W-:Y:S02]  /*18430*/  IMAD.IADD R34, R42, 0x1, R0 ;  /* 0x000000012a227824 */ /* 0x000fe400078e0200 */
[C---:B------:R-:W-:Y:S02]  /*18440*/  IMAD R3, R44.reuse, UR5, R3 ;  /* 0x000000052c037c24 */ /* 0x040fe4000f8e0203 */
        /* <DEDUP_REMOVED lines=28> */
[----:B---3--:R-:W1:Y:S01]  /*18610*/  SHFL.IDX PT, R20, R28, RZ, 0x181f ;  /* 0x00181fff1c147589 */ /* 0x008e6200000e0000 */
[----:B------:R-:W-:-:S03]  /*18620*/  IMAD.IADD R38, R40, 0x1, R42 ;  /* 0x0000000128267824 */ /* 0x000fc600078e022a */
[----:B------:R-:W2:Y:S01]  /*18630*/  SHFL.IDX PT, R34, R28, 0x1, 0x181f ;  /* 0x00381f001c227f89 */ /* 0x000ea200000e0000 */
[----:B------:R-:W-:-:S03]  /*18640*/  ISETP.GE.AND P0, PT, R43, UR4, PT ;  /* 0x000000042b007c0c */ /* 0x000fc6000bf06270 */
[----:B------:R-:W3:Y:S04]  /*18650*/  SHFL.IDX PT, R36, R32, RZ, 0x181f ;  /* 0x00181fff20247589 */ /* 0x000ee800000e0000 */
[----:B------:R-:W0:Y:S01]  /*18660*/  SHFL.IDX PT, R37, R28, 0x2, 0x181f ;  /* 0x00581f001c257f89 */ /* 0x000e2200000e0000 */
[----:B------:R-:W-:-:S03]  /*18670*/  VIADD R0, R38, 0x30 ;  /* 0x0000003026007836 */ /* 0x000fc60000000000 */
[----:B------:R-:W0:Y:S01]  /*18680*/  SHFL.IDX PT, R40, R32, 0x1, 0x181f ;  /* 0x00381f0020287f89 */ /* 0x000e2200000e0000 */
[CC--:B------:R-:W-:Y:S01]  /*18690*/  ISETP.GE.OR P3, PT, R38.reuse, R39.reuse, P0 ;  /* 0x000000272600720c */ /* 0x0c0fe20000766670 */
[----:B------:R-:W-:Y:S02]  /*186a0*/  VIADD R3, R38, 0x60 ;  /* 0x0000006026037836 */ /* 0x000fe40000000000 */
[----:B------:R-:W0:Y:S01]  /*186b0*/  SHFL.IDX PT, R42, R32, 0x2, 0x181f ;  /* 0x00581f00202a7f89 */ /* 0x000e2200000e0000 */
[-C--:B------:R-:W-:Y:S02]  /*186c0*/  ISETP.GE.OR P2, PT, R0, R39.reuse, P0 ;  /* 0x000000270000720c */ /* 0x080fe40000746670 */
[----:B------:R-:W-:Y:S01]  /*186d0*/  ISETP.GE.OR P1, PT, R3, R39, P0 ;  /* 0x000000270300720c */ /* 0x000fe20000726670 */
[----:B------:R-:W-:-:S06]  /*186e0*/  VIADD R0, R2, 0x16820 ;  /* 0x0001682002007836 */ /* 0x000fcc0000000000 */
[----:B-1----:R-:W-:-:S04]  /*186f0*/  @!P3 LEA R20, P5, R43, R20, 0x1 ;  /* 0x000000142b14b211 */ /* 0x002fc800078a08ff */
[C---:B--2---:R-:W-:Y:S02]  /*18700*/  @!P2 LEA R34, P4, R43.reuse, R34, 0x1 ;  /* 0x000000222b22a211 */ /* 0x044fe400078808ff */
[C-C-:B---3--:R-:W-:Y:S02]  /*18710*/  @!P3 LEA.HI.X R21, R43.reuse, R36, R33.reuse, 0x1, P5 ;  /* 0x000000242b15b211 */ /* 0x148fe400028f0c21 */
[C---:B0-----:R-:W-:Y:S02]  /*18720*/  @!P1 LEA R36, P5, R43.reuse, R37, 0x1 ;  /* 0x000000252b249211 */ /* 0x041fe400078a08ff */
[----:B------:R-:W-:Y:S02]  /*18730*/  PRMT R0, RZ, 0x654, R0 ;  /* 0x00000654ff007816 */ /* 0x000fe40000000000 */
[C-C-:B------:R-:W-:Y:S02]  /*18740*/  @!P2 LEA.HI.X R35, R43.reuse, R40, R33.reuse, 0x1, P4 ;  /* 0x000000282b23a211 */ /* 0x140fe400020f0c21 */
[----:B------:R-:W-:Y:S01]  /*18750*/  @!P1 LEA.HI.X R37, R43, R42, R33, 0x1, P5 ;  /* 0x0000002a2b259211 */ /* 0x000fe200028f0c21 */
[----:B------:R0:W-:Y:S02]  /*18760*/  SYNCS.ARRIVE.TRANS64.RED.A1T0 RZ, [R0+URZ], RZ ;  /* 0x000000ff00ff79a7 */ /* 0x0001e4000810043f */
[----:B0-----:R-:W-:-:S05]  /*18770*/  VIADD R0, R38, 0x90 ;  /* 0x0000009026007836 */ /* 0x001fca0000000000 */
[----:B------:R-:W-:Y:S01]  /*18780*/  ISETP.GE.OR P0, PT, R0, R39, P0 ;  /* 0x000000270000720c */ /* 0x000fe20000706670 */
[----:B------:R-:W2:Y:S04]  /*18790*/  SHFL.IDX PT, R28, R28, 0x3, 0x181f ;  /* 0x00781f001c1c7f89 */ /* 0x000ea800000e0000 */
[----:B------:R-:W3:Y:S04]  /*187a0*/  SHFL.IDX PT, R32, R32, 0x3, 0x181f ;  /* 0x00781f0020207f89 */ /* 0x000ee800000e0000 */
[----:B----4-:R4:W-:Y:S04]  /*187b0*/  @!P3 ST.E.128 desc[UR42][R20.64], R8 ;  /* 0x000000081400b985 */ /* 0x0109e8000c101d2a */
[----:B------:R4:W-:Y:S04]  /*187c0*/  @!P2 ST.E.128 desc[UR42][R34.64], R12 ;  /* 0x0000000c2200a985 */ /* 0x0009e8000c101d2a */
[----:B------:R4:W-:Y:S01]  /*187d0*/  @!P1 ST.E.128 desc[UR42][R36.64], R24 ;  /* 0x0000001824009985 */ /* 0x0009e2000c101d2a */
[----:B--23--:R-:W-:Y:S05]  /*187e0*/  @P0 BRA `(.L_x_14477) ;  /* 0x00000008007c0947 */ /* 0x00cfea0003800000 */
[----:B----4-:R-:W-:-:S04]  /*187f0*/  LEA R8, P0, R43, R28, 0x1 ;  /* 0x0000001c2b087211 */ /* 0x010fc800078008ff */
[----:B------:R-:W-:-:S05]  /*18800*/  LEA.HI.X R9, R43, R32, R33, 0x1, P0 ;  /* 0x000000202b097211 */ /* 0x000fca00000f0c21 */
[----:B-----5:R2:W-:Y:S01]  /*18810*/  ST.E.128 desc[UR42][R8.64], R4 ;  /* 0x0000000408007985 */ /* 0x0205e2000c101d2a */
[----:B------:R-:W-:Y:S05]  /*18820*/  BRA `(.L_x_14477) ;  /* 0x00000008006c7947 */ /* 0x000fea0003800000 */
.L_x_14475:
[----:B------:R-:W3:Y:S01]  /*18830*/  LDL R11, [R1+0x4c] ;  /* 0x00004c00010b7983 */ /* 0x000ee20000100800 */
[----:B------:R-:W-:Y:S01]  /*18840*/  ULDC.64 UR4, c[0x0][0xc00] ;  /* 0x0003000000047ab9 */ /* 0x000fe20000000a00 */
[----:B------:R-:W3:Y:S01]  /*18850*/  LDC.64 R4, c[0x0][0xc00] ;  /* 0x00030000ff047b82 */ /* 0x000ee20000000a00 */
[----:B------:R-:W-:Y:S01]  /*18860*/  ISETP.NE.U32.AND P0, PT, RZ, UR4, PT ;  /* 0x00000004ff007c0c */ /* 0x000fe2000bf05070 */
[----:B------:R-:W-:-:S03]  /*18870*/  IMAD.MOV.U32 R0, RZ, RZ, RZ ;  /* 0x000000ffff007224 */ /* 0x000fc600078e00ff */
[----:B------:R-:W-:Y:S01]  /*18880*/  ISETP.NE.AND.EX P0, PT, RZ, UR5, PT, P0 ;  /* 0x00000005ff007c0c */ /* 0x000fe2000bf05300 */
[----:B------:R-:W-:Y:S02]  /*18890*/  ULDC.64 UR4, c[0x0][0xc08] ;  /* 0x0003020000047ab9 */ /* 0x000fe40000000a00 */
[----:B------:R-:W-:Y:S01]  /*188a0*/  ISETP.NE.U32.AND P1, PT, RZ, UR4, PT ;  /* 0x00000004ff007c0c */ /* 0x000fe2000bf25070 */
[----:B------:R-:W4:Y:S03]  /*188b0*/  LDC R25, c[0x0][0xbe8] ;  /* 0x0002fa00ff197b82 */ /* 0x000f260000000800 */
[----:B------:R-:W-:-:S13]  /*188c0*/  ISETP.NE.AND.EX P1, PT, RZ, UR5, PT, P1 ;  /* 0x00000005ff007c0c */ /* 0x000fda000bf25310 */
[----:B------:R-:W2:Y:S01]  /*188d0*/  @P1 LDC.64 R6, c[0x0][0xc08] ;  /* 0x00030200ff061b82 */ /* 0x000ea20000000a00 */
[----:B------:R-:W-:Y:S02]  /*188e0*/  ULDC UR4, c[0x0][0xa88] ;  /* 0x0002a20000047ab9 */ /* 0x000fe40000000800 */
[----:B------:R-:W-:Y:S01]  /*188f0*/  IMAD.U32 R8, RZ, RZ, UR4 ;  /* 0x00000004ff087e24 */ /* 0x000fe2000f8e00ff */
[----:B------:R-:W0:Y:S01]  /*18900*/  S2R R10, SR_TID.X ;  /* 0x00000000000a7919 */ /* 0x000e220000002100 */
[----:B---3--:R-:W-:-:S04]  /*18910*/  IMAD.WIDE R4, R11, 0x4, R4 ;  /* 0x000000040b047825 */ /* 0x008fc800078e0204 */
[----:B--2---:R-:W-:Y:S01]  /*18920*/  @P1 IMAD.WIDE R6, R11, 0x4, R6 ;  /* 0x000000040b061825 */ /* 0x004fe200078e0206 */
[----:B------:R2:W5:Y:S04]  /*18930*/  @P0 LDG.E R0, desc[UR42][R4.64] ;  /* 0x0000002a04000981 */ /* 0x000568000c1e1900 */
[----:B------:R2:W5:Y:S01]  /*18940*/  @P1 LDG.E R8, desc[UR42][R6.64] ;  /* 0x0000002a06081981 */ /* 0x000562000c1e1900 */
[----:B----4-:R-:W-:Y:S01]  /*18950*/  ISETP.NE.AND P2, PT, R25, 0x1, PT ;  /* 0x000000011900780c */ /* 0x010fe20003f45270 */
[----:B0-----:R-:W-:Y:S01]  /*18960*/  VIADD R32, R10, 0xffffff80 ;  /* 0xffffff800a207836 */ /* 0x001fe20000000000 */
[----:B------:R-:W-:-:S04]  /*18970*/  SHF.R.S32.HI R9, RZ, 0x1f, R11 ;  /* 0x0000001fff097819 */ /* 0x000fc8000001140b */
[----:B------:R-:W-:-:S07]  /*18980*/  ISETP.GE.AND P3, PT, R32, 0xc0, PT ;  /* 0x000000c02000780c */ /* 0x000fce0003f66270 */
[----:B------:R-:W0:Y:S08]  /*18990*/  @P2 LDC R20, c[0x0][0xbec] ;  /* 0x0002fb00ff142b82 */ /* 0x000e300000000800 */
[----:B------:R-:W3:Y:S01]  /*189a0*/  @P2 LDC R27, c[0x0][0xbf0] ;  /* 0x0002fc00ff1b2b82 */ /* 0x000ee20000000800 */
[----:B--2---:R-:W-:Y:S05]  /*189b0*/  @P1 BRA `(.L_x_14478) ;  /* 0x0000000000101947 */ /* 0x004fea0003800000 */
[----:B------:R-:W-:Y:S05]  /*189c0*/  @!P0 BRA `(.L_x_14478) ;  /* 0x00000000000c8947 */ /* 0x000fea0003800000 */
[----:B------:R-:W2:Y:S04]  /*189d0*/  LDG.E R3, desc[UR42][R4.64] ;  /* 0x0000002a04037981 */ /* 0x000ea8000c1e1900 */
[----:B-----5:R-:W2:Y:S02]  /*189e0*/  LDG.E R8, desc[UR42][R4.64+0x4] ;  /* 0x0000042a04087981 */ /* 0x020ea4000c1e1900 */
[----:B--2---:R-:W-:-:S07]  /*189f0*/  IMAD.IADD R8, R8, 0x1, -R3 ;  /* 0x0000000108087824 */ /* 0x004fce00078e0a03 */
.L_x_14478:
[----:B-----5:R-:W2:Y:S04]  /*18a00*/  LDL R24, [R1+0x48] ;  /* 0x0000480001187983 */ /* 0x020ea80000100800 */
[----:B-1----:R1:W5:Y:S01]  /*18a10*/  LDL R28, [R1+0x20] ;  /* 0x00002000011c7983 */ /* 0x0023620000100800 */
[----:B------:R-:W-:Y:S01]  /*18a20*/  BSSY B1, `(.L_x_14479) ;  /* 0x000002c000017945 */ /* 0x000fe20003800000 */
[----:B------:R-:W-:Y:S02]  /*18a30*/  SEL R13, R11, RZ, !P0 ;  /* 0x000000ff0b0d7207 */ /* 0x000fe40004000000 */
[----:B------:R-:W-:Y:S02]  /*18a40*/  SEL R14, R9, RZ, !P0 ;  /* 0x000000ff090e7207 */ /* 0x000fe40004000000 */
[----:B------:R-:W-:-:S02]  /*18a50*/  SHF.R.S32.HI R11, RZ, 0x1f, R0 ;  /* 0x0000001fff0b7819 */ /* 0x000fc40000011400 */
[----:B--2---:R-:W-:Y:S01]  /*18a60*/  SHF.R.S32.HI R12, RZ, 0x1f, R24 ;  /* 0x0000001fff0c7819 */ /* 0x004fe20000011418 */
[----:B-1----:R-:W-:Y:S06]  /*18a70*/  @P3 BRA `(.L_x_14480) ;  /* 0x0000000000983947 */ /* 0x002fec0003800000 */
[----:B------:R-:W1:Y:S01]  /*18a80*/  LDC R9, c[0x0][0xbe8] ;  /* 0x0002fa00ff097b82 */ /* 0x000e620000000800 */
[----:B-----5:R-:W-:Y:S01]  /*18a90*/  IADD3 R10, R28, -0x80, R10 ;  /* 0xffffff801c0a7810 */ /* 0x020fe20007ffe00a */
[----:B-1----:R-:W-:-:S05]  /*18aa0*/  IMAD R3, R8, R9, RZ ;  /* 0x0000000908037224 */ /* 0x002fca00078e02ff */
        /* <DEDUP_REMOVED lines=13> */
[----:B------:R-:W2:Y:S01]  /*18b80*/  @P0 LDC R21, c[0x0][0xbf0] ;  /* 0x0002fc00ff150b82 */ /* 0x000ea20000000800 */
[----:B------:R-:W-:-:S04]  /*18b90*/  IMAD.WIDE.U32 R4, R13, UR4, R4 ;  /* 0x000000040d047c25 */ /* 0x000fc8000f8e0004 */
[----:B-1----:R-:W-:-:S05]  /*18ba0*/  @P0 IMAD.HI.U32 R6, R10, R15, RZ ;  /* 0x0000000f0a060227 */ /* 0x002fca00078e00ff */
        /* <DEDUP_REMOVED lines=16> */
[----:B------:R-:W-:Y:S02]  /*18cb0*/  LEA.HI.X R7, R4, UR5, R3, 0x2, P0 ;  /* 0x0000000504077c11 */ /* 0x000fe400080f1403 */
[----:B------:R-:W-:-:S05]  /*18cc0*/  MOV R3, 0xff800000 ;  /* 0xff80000000037802 */ /* 0x000fca0000000f00 */
[----:B------:R1:W-:Y:S02]  /*18cd0*/  STG.E desc[UR42][R6.64], R3 ;  /* 0x0000000306007986 */ /* 0x0003e4000c10192a */
.L_x_14480:
[----:B------:R-:W-:Y:S05]  /*18ce0*/  BSYNC B1 ;  /* 0x0000000000017941 */ /* 0x000fea0003800000 */
.L_x_14479:
[--C-:B-1----:R-:W-:Y:S01]  /*18cf0*/  SHF.R.S32.HI R6, RZ, 0x1f, R32.reuse ;  /* 0x0000001fff067819 */ /* 0x102fe20000011420 */
[----:B------:R-:W-:Y:S01]  /*18d00*/  ULDC.64 UR4, c[0x0][0xaa0] ;  /* 0x0002a80000047ab9 */ /* 0x000fe20000000a00 */
[----:B------:R-:W-:Y:S01]  /*18d10*/  SHF.R.S32.HI R26, RZ, 0x1f, R32 ;  /* 0x0000001fff1a7819 */ /* 0x000fe20000011420 */
[----:B------:R-:W-:Y:S01]  /*18d20*/  IMAD R3, R11, UR4, RZ ;  /* 0x000000040b037c24 */ /* 0x000fe2000f8e02ff */
[-C--:B------:R-:W-:Y:S01]  /*18d30*/  LEA.HI R6, R6, R32.reuse, RZ, 0x3 ;  /* 0x0000002006067211 */ /* 0x080fe200078f18ff */
[----:B------:R-:W-:Y:S01]  /*18d40*/  IMAD.WIDE.U32 R4, R0, UR4, RZ ;  /* 0x0000000400047c25 */ /* 0x000fe2000f8e00ff */
[----:B------:R-:W-:Y:S01]  /*18d50*/  LEA.HI R26, R26, R32, RZ, 0x3 ;  /* 0x000000201a1a7211 */ /* 0x000fe200078f18ff */
[----:B------:R-:W-:Y:S01]  /*18d60*/  ULDC.64 UR6, c[0x0][0xa80] ;  /* 0x0002a00000067ab9 */ /* 0x000fe20000000a00 */
        /* <DEDUP_REMOVED lines=8> */
[----:B-----5:R-:W-:Y:S02]  /*18df0*/  IMAD.IADD R9, R28, 0x1, R0 ;  /* 0x000000011c097824 */ /* 0x020fe400078e0200 */
[----:B------:R-:W-:-:S02]  /*18e00*/  IMAD R7, R24, UR5, R6 ;  /* 0x0000000518077c24 */ /* 0x000fc4000f8e0206 */
[----:B0-----:R-:W-:-:S04]  /*18e10*/  @P2 IMAD.HI.U32 R0, R9, R20, RZ ;  /* 0x0000001409002227 */ /* 0x001fc800078e00ff */
        /* <DEDUP_REMOVED lines=20> */
[----:B------:R-:W-:Y:S01]  /*18f60*/  IMAD.WIDE.U32 R20, R7, UR4, R4 ;  /* 0x0000000407147c25 */ /* 0x000fe2000f8e0004 */
[----:B------:R-:W-:Y:S02]  /*18f70*/  ULDC UR4, c[0x0][0xac8] ;  /* 0x0002b20000047ab9 */ /* 0x000fe40000000800 */
[----:B------:R-:W-:Y:S01]  /*18f80*/  ISETP.GE.AND P0, PT, R43, UR4, PT ;  /* 0x000000042b007c0c */ /* 0x000fe2000bf06270 */
[----:B------:R-:W-:Y:S01]  /*18f90*/  IMAD R3, R7, UR5, R0 ;  /* 0x0000000507037c24 */ /* 0x000fe2000f8e0200 */
[----:B------:R-:W-:Y:S01]  /*18fa0*/  LEA R7, P1, R20, UR6, 0x1 ;  /* 0x0000000614077c11 */ /* 0x000fe2000f8208ff */
[----:B------:R-:W-:-:S02]  /*18fb0*/  UMOV UR4, 0xffffffff ;  /* 0xffffffff00047882 */ /* 0x000fc40000000000 */
[----:B------:R-:W-:-:S05]  /*18fc0*/  IMAD.IADD R3, R21, 0x1, R3 ;  /* 0x0000000115037824 */ /* 0x000fca00078e0203 */
[----:B------:R-:W-:Y:S01]  /*18fd0*/  LEA.HI.X R20, R20, UR7, R3, 0x1, P1 ;  /* 0x0000000714147c11 */ /* 0x000fe200088f0c03 */
[----:B------:R-:W-:Y:S06]  /*18fe0*/  BRA.DIV UR4, `(.L_x_14481) ;  /* 0x0000008a04a07947 */ /* 0x000fec000b800000 */
[----:B------:R-:W0:Y:S01]  /*18ff0*/  SHFL.IDX PT, R3, R7, RZ, 0x181f ;  /* 0x00181fff07037589 */ /* 0x000e2200000e0000 */
[----:B------:R-:W-:Y:S02]  /*19000*/  IMAD R21, R8, R25, RZ ;  /* 0x0000001908157224 */ /* 0x000fe400078e02ff */
[----:B------:R-:W-:Y:S01]  /*19010*/  IMAD.IADD R24, R26, 0x1, R28 ;  /* 0x000000011a187824 */ /* 0x000fe200078e021c */
[----:B------:R-:W1:Y:S03]  /*19020*/  SHFL.IDX PT, R0, R20, RZ, 0x181f ;  /* 0x00181fff14007589 */ /* 0x000e6600000e0000 */
[C---:B------:R-:W-:Y:S01]  /*19030*/  VIADD R8, R24.reuse, 0x30 ;  /* 0x0000003018087836 */ /* 0x040fe20000000000 */
[----:B------:R-:W2:Y:S01]  /*19040*/  SHFL.IDX PT, R5, R7, 0x1, 0x181f ;  /* 0x00381f0007057f89 */ /* 0x000ea200000e0000 */
[C---:B------:R-:W-:Y:S01]  /*19050*/  ISETP.GE.OR P2, PT, R24.reuse, R21, P0 ;  /* 0x000000151800720c */ /* 0x040fe20000746670 */
[----:B------:R-:W-:-:S02]  /*19060*/  VIADD R10, R24, 0x60 ;  /* 0x00000060180a7836 */ /* 0x000fc40000000000 */
[----:B------:R-:W3:Y:S01]  /*19070*/  SHFL.IDX PT, R14, R7, 0x2, 0x181f ;  /* 0x00581f00070e7f89 */ /* 0x000ee200000e0000 */
[-C--:B------:R-:W-:Y:S02]  /*19080*/  ISETP.GE.OR P3, PT, R8, R21.reuse, P0 ;  /* 0x000000150800720c */ /* 0x080fe40000766670 */
[----:B------:R-:W-:Y:S01]  /*19090*/  ISETP.GE.OR P4, PT, R10, R21, P0 ;  /* 0x000000150a00720c */ /* 0x000fe20000786670 */
[----:B------:R-:W4:Y:S04]  /*190a0*/  SHFL.IDX PT, R4, R20, 0x1, 0x181f ;  /* 0x00381f0014047f89 */ /* 0x000f2800000e0000 */
[----:B------:R-:W5:Y:S02]  /*190b0*/  SHFL.IDX PT, R6, R20, 0x2, 0x181f ;  /* 0x00581f0014067f89 */ /* 0x000f6400000e0000 */
[----:B0-----:R-:W-:-:S04]  /*190c0*/  @!P2 LEA R10, P5, R43, R3, 0x1 ;  /* 0x000000032b0aa211 */ /* 0x001fc800078a08ff */
[C---:B-1----:R-:W-:Y:S02]  /*190d0*/  @!P2 LEA.HI.X R3, R43.reuse, R0, R33, 0x1, P5 ;  /* 0x000000002b03a211 */ /* 0x042fe400028f0c21 */
[----:B------:R0:W1:Y:S01]  /*190e0*/  SHFL.IDX PT, R0, R20, 0x3, 0x181f ;  /* 0x00781f0014007f89 */ /* 0x00006200000e0000 */
[C---:B--2---:R-:W-:Y:S02]  /*190f0*/  @!P3 LEA R8, P1, R43.reuse, R5, 0x1 ;  /* 0x000000052b08b211 */ /* 0x044fe400078208ff */
[----:B------:R-:W-:Y:S01]  /*19100*/  @!P2 IMAD.MOV.U32 R11, RZ, RZ, R3 ;  /* 0x000000ffff0ba224 */ /* 0x000fe200078e0003 */
[----:B---3--:R-:W-:-:S04]  /*19110*/  @!P4 LEA R25, P5, R43, R14, 0x1 ;  /* 0x0000000e2b19c211 */ /* 0x008fc800078a08ff */
[----:B------:R0:W-:Y:S01]  /*19120*/  @!P2 ST.E.128 desc[UR42][R10.64], RZ ;  /* 0x000000ff0a00a985 */ /* 0x0001e2000c101d2a */
[C---:B----4-:R-:W-:Y:S01]  /*19130*/  @!P3 LEA.HI.X R9, R43.reuse, R4, R33, 0x1, P1 ;  /* 0x000000042b09b211 */ /* 0x050fe200008f0c21 */
[----:B------:R-:W-:Y:S02]  /*19140*/  @!P4 IMAD.MOV.U32 R4, RZ, RZ, R25 ;  /* 0x000000ffff04c224 */ /* 0x000fe400078e0019 */
[----:B------:R0:W2:Y:S01]  /*19150*/  SHFL.IDX PT, R14, R7, 0x3, 0x181f ;  /* 0x00781f00070e7f89 */ /* 0x0000a200000e0000 */
[----:B-----5:R-:W-:-:S03]  /*19160*/  @!P4 LEA.HI.X R5, R43, R6, R33, 0x1, P5 ;  /* 0x000000062b05c211 */ /* 0x020fc600028f0c21 */
[----:B------:R0:W-:Y:S04]  /*19170*/  @!P3 ST.E.128 desc[UR42][R8.64], RZ ;  /* 0x000000ff0800b985 */ /* 0x0001e8000c101d2a */
[----:B------:R0:W-:Y:S02]  /*19180*/  @!P4 ST.E.128 desc[UR42][R4.64], RZ ;  /* 0x000000ff0400c985 */ /* 0x0001e4000c101d2a */
.L_x_14676:
[----:B------:R-:W-:-:S05]  /*19190*/  VIADD R24, R24, 0x90 ;  /* 0x0000009018187836 */ /* 0x000fca0000000000 */
[----:B------:R-:W-:-:S13]  /*191a0*/  ISETP.GE.OR P0, PT, R24, R21, P0 ;  /* 0x000000151800720c */ /* 0x000fda0000706670 */
[----:B--2---:R-:W-:-:S04]  /*191b0*/  @!P0 LEA R14, P1, R43, R14, 0x1 ;  /* 0x0000000e2b0e8211 */ /* 0x004fc800078208ff */
[----:B-1----:R-:W-:-:S05]  /*191c0*/  @!P0 LEA.HI.X R15, R43, R0, R33, 0x1, P1 ;  /* 0x000000002b0f8211 */ /* 0x002fca00008f0c21 */
[----:B------:R1:W-:Y:S04]  /*191d0*/  @!P0 ST.E.128 desc[UR42][R14.64], RZ ;  /* 0x000000ff0e008985 */ /* 0x0003e8000c101d2a */
.L_x_14477:
[----:B------:R-:W-:Y:S05]  /*191e0*/  BSYNC B0 ;  /* 0x0000000000007941 */ /* 0x000fea0003800000 */
.L_x_14474:
[----:B------:R-:W-:Y:S02]  /*191f0*/  ULDC UR4, c[0x0][0xc3c] ;  /* 0x00030f0000047ab9 */ /* 0x000fe40000000800 */
[----:B------:R-:W-:-:S13]  /*19200*/  ISETP.GE.AND P0, PT, R31, UR4, PT ;  /* 0x000000041f007c0c */ /* 0x000fda000bf06270 */
[----:B------:R-:W-:Y:S05]  /*19210*/  @!P0 BRA `(.L_x_14482) ;  /* 0xfffffe7c00888947 */ /* 0x000fea000383ffff */
[----:B------:R-:W-:Y:S05]  /*19220*/  BRA `(.L_x_14276) ;  /* 0x0000007000a07947 */ /* 0x000fea0003800000 */
.L_x_14274:
        /* <DEDUP_REMOVED lines=16> */
.L_x_14483:
        /* <DEDUP_REMOVED lines=42> */
.L_x_14489:
        /* <DEDUP_REMOVED lines=12> */
.L_x_14488:
[----:B------:R-:W-:Y:S05]  /*19690*/  BSYNC B0 ;  /* 0x0000000000007941 */ /* 0x000fea0003800000 */
.L_x_14487:
        /* <DEDUP_REMOVED lines=21> */
.L_x_14485:
        /* <DEDUP_REMOVED lines=21> */
.L_x_14490:
        /* <DEDUP_REMOVED lines=58> */
.L_x_14486:
[----:B------:R-:W-:Y:S02]  /*19ce0*/  IMAD.MOV.U32 R17, RZ, RZ, RZ ;  /* 0x000000ffff117224 */ /* 0x000fe400078e00ff */
[----:B------:R-:W-:Y:S02]  /*19cf0*/  IMAD.U32 R16, RZ, RZ, UR6 ;  /* 0x00000006ff107e24 */ /* 0x000fe4000f8e00ff */
[----:B------:R-:W-:-:S07]  /*19d00*/  IMAD.MOV.U32 R18, RZ, RZ, RZ ;  /* 0x000000ffff127224 */ /* 0x000fce00078e00ff */
.L_x_14491:
[----:B------:R-:W-:-:S13]  /*19d10*/  ISETP.NE.AND P0, PT, R5, RZ, PT ;  /* 0x000000ff0500720c */ /* 0x000fda0003f05270 */
[----:B------:R-:W0:Y:S01]  /*19d20*/  @!P0 S2R R3, SR_CgaCtaId ;  /* 0x0000000000038919 */ /* 0x000e220000008800 */
[----:B------:R-:W-:-:S04]  /*19d30*/  @!P0 MOV R0, 0x400 ;  /* 0x0000040000008802 */ /* 0x000fc80000000f00 */
[----:B0-----:R-:W-:-:S05]  /*19d40*/  @!P0 LEA R0, R3, R0, 0x18 ;  /* 0x0000000003008211 */ /* 0x001fca00078ec0ff */
[----:B------:R0:W-:Y:S01]  /*19d50*/  @!P0 STS.128 [R0+0x168d0], R16 ;  /* 0x0168d01000008388 */ /* 0x0001e20000000c00 */
[----:B------:R-:W-:Y:S06]  /*19d60*/  BAR.ARV 0x5, 0x200 ;  /* 0x0148000000007b1d */ /* 0x000fec0000002000 */
.L_x_14484:
[----:B------:R2:W-:Y:S01]  /*19d70*/  STL [R1+0x44], RZ ;  /* 0x000044ff01007387 */ /* 0x0005e20000100800 */
[----:B------:R-:W-:Y:S01]  /*19d80*/  ULDC UR4, c[0x0][0xc3c] ;  /* 0x00030f0000047ab9 */ /* 0x000fe20000000800 */
[----:B------:R-:W-:Y:S01]  /*19d90*/  IMAD.MOV.U32 R29, RZ, RZ, 0x1 ;  /* 0x00000001ff1d7424 */ /* 0x000fe200078e00ff */
[----:B-1----:R-:W-:Y:S01]  /*19da0*/  ISETP.GE.AND P0, PT, R19, UR4, PT ;  /* 0x0000000413007c0c */ /* 0x002fe2000bf06270 */
[----:B------:R-:W-:-:S12]  /*19db0*/  IMAD.MOV.U32 R25, RZ, RZ, RZ ;  /* 0x000000ffff197224 */ /* 0x000fd800078e00ff */
[----:B--2---:R-:W-:Y:S05]  /*19dc0*/  @P0 BRA `(.L_x_14492) ;  /* 0x0000006000dc0947 */ /* 0x004fea0003800000 */
[----:B------:R-:W0:Y:S01]  /*19dd0*/  S2R R6, SR_TID.X ;  /* 0x0000000000067919 */ /* 0x000e220000002100 */
[----:B------:R-:W1:Y:S01]  /*19de0*/  S2UR UR5, SR_CgaCtaId ;  /* 0x00000000000579c3 */ /* 0x000e620000008800 */
[----:B------:R-:W-:Y:S01]  /*19df0*/  UMOV UR4, 0x400 ;  /* 0x0000040000047882 */ /* 0x000fe20000000000 */
[----:B------:R-:W-:Y:S01]  /*19e00*/  BSSY B8, `(.L_x_14492) ;  /* 0x0000633000087945 */ /* 0x000fe20003800000 */
[----:B------:R-:W-:Y:S01]  /*19e10*/  STL [R1+0x44], RZ ;  /* 0x000044ff01007387 */ /* 0x000fe20000100800 */
[----:B------:R-:W-:Y:S01]  /*19e20*/  IMAD.MOV.U32 R27, RZ, RZ, RZ ;  /* 0x000000ffff1b7224 */ /* 0x000fe200078e00ff */
[----:B------:R-:W-:Y:S01]  /*19e30*/  ULDC.64 UR40, c[0x0][0x198] ;  /* 0x0000660000287ab9 */ /* 0x000fe20000000a00 */
[----:B------:R-:W-:Y:S01]  /*19e40*/  IMAD.MOV.U32 R25, RZ, RZ, RZ ;  /* 0x000000ffff197224 */ /* 0x000fe200078e00ff */
[----:B------:R-:W-:Y:S01]  /*19e50*/  ULOP3.LUT UR38, UR37, 0x2, URZ, 0xfc, !UPT ;  /* 0x0000000225267892 */ /* 0x000fe2000f8efc3f */
[----:B------:R-:W-:Y:S01]  /*19e60*/  IMAD.MOV.U32 R29, RZ, RZ, 0x1 ;  /* 0x00000001ff1d7424 */ /* 0x000fe200078e00ff */
[----:B------:R-:W-:Y:S01]  /*19e70*/  ULDC UR36, c[0x0][0xc] ;  /* 0x0000030000247ab9 */ /* 0x000fe20000000800 */
[----:B-1----:R-:W-:-:S06]  /*19e80*/  ULEA UR4, UR5, UR4, 0x18 ;  /* 0x0000000405047291 */ /* 0x002fcc000f8ec03f */
[----:B------:R-:W-:Y:S01]  /*19e90*/  IMAD.U32 R22, RZ, RZ, UR4 ;  /* 0x00000004ff167e24 */ /* 0x000fe2000f8e00ff */
[C---:B0-----:R-:W-:Y:S02]  /*19ea0*/  SHF.L.U32 R0, R6.reuse, 0x3, RZ ;  /* 0x0000000306007819 */ /* 0x041fe400000006ff */
[----:B------:R-:W-:Y:S02]  /*19eb0*/  LOP3.LUT R5, R6, 0x7f, RZ, 0xc0, !PT ;  /* 0x0000007f06057812 */ /* 0x000fe400078ec0ff */
[----:B------:R-:W-:Y:S01]  /*19ec0*/  LOP3.LUT R2, R0, 0x1f8, RZ, 0xc0, !PT ;  /* 0x000001f800027812 */ /* 0x000fe200078ec0ff */
[----:B------:R-:W-:Y:S02]  /*19ed0*/  IMAD.MOV.U32 R0, RZ, RZ, 0x1 ;  /* 0x00000001ff007424 */ /* 0x000fe400078e00ff */
[----:B------:R-:W-:Y:S01]  /*19ee0*/  IMAD.SHL.U32 R3, R5, 0x8, RZ ;  /* 0x0000000805037824 */ /* 0x000fe200078e00ff */
[----:B------:R-:W-:Y:S02]  /*19ef0*/  LOP3.LUT R2, R2, 0x38, R6, 0x78, !PT ;  /* 0x0000003802027812 */ /* 0x000fe400078e7806 */
[----:B------:R0:W-:Y:S02]  /*19f00*/  STL [R1], R0 ;  /* 0x0000000001007387 */ /* 0x0001e40000100800 */
[----:B------:R-:W-:Y:S01]  /*19f10*/  LOP3.LUT R4, R2, 0x200, R3, 0xf8, !PT ;  /* 0x0000020002047812 */ /* 0x000fe200078ef803 */
[----:B------:R-:W-:Y:S01]  /*19f20*/  IMAD.SHL.U32 R2, R6, 0x10, RZ ;  /* 0x0000001006027824 */ /* 0x000fe200078e00ff */
[----:B------:R-:W-:-:S04]  /*19f30*/  SHF.R.U32.HI R3, RZ, 0x3, R5 ;  /* 0x00000003ff037819 */ /* 0x000fc80000011605 */
[----:B------:R-:W-:Y:S01]  /*19f40*/  LOP3.LUT R2, R2, 0x70, RZ, 0xc0, !PT ;  /* 0x0000007002027812 */ /* 0x000fe200078ec0ff */
[----:B0-----:R-:W-:-:S03]  /*19f50*/  IMAD R0, R4, 0x2, R22 ;  /* 0x0000000204007824 */ /* 0x001fc600078e0216 */
[----:B------:R-:W-:Y:S02]  /*19f60*/  LOP3.LUT R2, R3, R2, RZ, 0xfc, !PT ;  /* 0x0000000203027212 */ /* 0x000fe400078efcff */
[----:B------:R0:W-:Y:S05]  /*19f70*/  STL [R1+0x28], R0 ;  /* 0x0000280001007387 */ /* 0x0001ea0000100800 */
.L_x_14601:
        /* <DEDUP_REMOVED lines=9> */
[----:B--2---:R-:W2:Y:S02]  /*1a010*/  @P0 LDC.64 R2, c[0x0][0xa28] ;  /* 0x00028a00ff020b82 */ /* 0x004ea40000000a00 */
        /* <DEDUP_REMOVED lines=14> */
[----:B------:R-:W-:Y:S01]  /*1a100*/  ULDC UR4, c[0x0][0x288] ;  /* 0x0000a20000047ab9 */ /* 0x000fe20000000800 */
[----:B0-----:R-:W-:-:S05]  /*1a110*/  IMAD.WIDE R2, R19, 0x4, R2 ;  /* 0x0000000413027825 */ /* 0x001fca00078e0202 */
[----:B------:R-:W5:Y:S01]  /*1a120*/  @P1 LDG.E R0, desc[UR42][R2.64] ;  /* 0x0000002a02001981 */ /* 0x000f62000c1e1900 */
[----:B-1----:R-:W-:-:S03]  /*1a130*/  @P2 IMAD.WIDE R6, R19, 0x4, R6 ;  /* 0x0000000413062825 */ /* 0x002fc600078e0206 */
[----:B--2---:R0:W-:Y:S02]  /*1a140*/  STL [R1+0x2c], R8 ;  /* 0x00002c0801007387 */ /* 0x0041e40000100800 */
[----:B0-----:R-:W-:Y:S01]  /*1a150*/  IMAD.U32 R8, RZ, RZ, UR4 ;  /* 0x00000004ff087e24 */ /* 0x001fe2000f8e00ff */
[----:B------:R-:W-:-:S05]  /*1a160*/  ULDC.64 UR4, c[0x0][0x418] ;  /* 0x0001060000047ab9 */ /* 0x000fca0000000a00 */
[----:B------:R0:W2:Y:S01]  /*1a170*/  @P2 LDG.E R8, desc[UR42][R6.64] ;  /* 0x0000002a06082981 */ /* 0x0000a2000c1e1900 */
        /* <DEDUP_REMOVED lines=9> */
[----:B--2---:R0:W-:Y:S04]  /*1a210*/  STL [R1+0x8], R8 ;  /* 0x0000080801007387 */ /* 0x0041e80000100800 */
[----:B---3--:R0:W-:Y:S01]  /*1a220*/  STL [R1+0x20], R10 ;  /* 0x0000200a01007387 */ /* 0x0081e20000100800 */
[----:B------:R-:W-:Y:S01]  /*1a230*/  IMAD.MOV.U32 R12, RZ, RZ, R8 ;  /* 0x000000ffff0c7224 */ /* 0x000fe200078e0008 */
[----:B------:R-:W-:Y:S06]  /*1a240*/  @P2 BRA `(.L_x_14493) ;  /* 0x0000000000142947 */ /* 0x000fec0003800000 */
[----:B------:R-:W-:Y:S05]  /*1a250*/  @!P0 BRA `(.L_x_14493) ;  /* 0x0000000000108947 */ /* 0x000fea0003800000 */
[----:B0-----:R-:W2:Y:S04]  /*1a260*/  LDG.E R8, desc[UR42][R4.64] ;  /* 0x0000002a04087981 */ /* 0x001ea8000c1e1900 */
[----:B------:R-:W2:Y:S02]  /*1a270*/  LDG.E R9, desc[UR42][R4.64+0x4] ;  /* 0x0000042a04097981 */ /* 0x000ea4000c1e1900 */
[----:B--2---:R-:W-:-:S05]  /*1a280*/  IMAD.IADD R12, R9, 0x1, -R8 ;  /* 0x00000001090c7824 */ /* 0x004fca00078e0a08 */
[----:B------:R1:W-:Y:S02]  /*1a290*/  STL [R1+0x8], R12 ;  /* 0x0000080c01007387 */ /* 0x0003e40000100800 */
.L_x_14493:
        /* <DEDUP_REMOVED lines=8> */
.L_x_14494:
        /* <DEDUP_REMOVED lines=9> */
.L_x_14495:
[----:B--2---:R-:W2:Y:S01]  /*1a3b0*/  @P1 LDG.E R4, desc[UR42][R2.64] ;  /* 0x0000002a02041981 */ /* 0x004ea2000c1e1900 */
[----:B0-----:R-:W0:Y:S03]  /*1a3c0*/  LDC R8, c[0x0][0x448] ;  /* 0x00011200ff087b82 */ /* 0x001e260000000800 */
[----:B------:R3:W2:Y:S01]  /*1a3d0*/  @P1 LDG.E R5, desc[UR42][R2.64+0x4] ;  /* 0x0000042a02051981 */ /* 0x0006a2000c1e1900 */
[----:B------:R-:W-:Y:S02]  /*1a3e0*/  IMAD R28, R17, 0xc0, RZ ;  /* 0x000000c0111c7824 */ /* 0x000fe400078e02ff */
[----:B-----5:R-:W-:Y:S02]  /*1a3f0*/  IMAD.IADD R7, R7, 0x1, -R10 ;  /* 0x0000000107077824 */ /* 0x020fe400078e0a0a */
[----:B------:R-:W-:Y:S01]  /*1a400*/  VIADD R9, R28, 0xbf ;  /* 0x000000bf1c097836 */ /* 0x000fe20000000000 */
[----:B0-----:R-:W-:-:S13]  /*1a410*/  ISETP.NE.AND P2, PT, R8, 0x1, PT ;  /* 0x000000010800780c */ /* 0x001fda0003f45270 */
[----:B---3--:R-:W0:Y:S08]  /*1a420*/  @P2 LDC R3, c[0x0][0x44c] ;  /* 0x00011300ff032b82 */ /* 0x008e300000000800 */
[----:B------:R-:W3:Y:S01]  /*1a430*/  @P2 LDC R2, c[0x0][0x450] ;  /* 0x00011400ff022b82 */ /* 0x000ee20000000800 */
[----:B0-----:R-:W-:-:S05]  /*1a440*/  @P2 IMAD.HI.U32 R3, R9, R3, RZ ;  /* 0x0000000309032227 */ /* 0x001fca00078e00ff */
[----:B---3--:R-:W-:Y:S01]  /*1a450*/  @P2 SHF.R.U32.HI R9, RZ, R2, R3 ;  /* 0x00000002ff092219 */ /* 0x008fe20000011603 */
        /* <DEDUP_REMOVED lines=8> */
[----:B------:R-:W2:Y:S02]  /*1a4e0*/  LDC.64 R2, c[0x0][0x9e0] ;  /* 0x00027800ff027b82 */ /* 0x000ea40000000a00 */
[----:B------:R-:W-:Y:S02]  /*1a4f0*/  SHF.R.S32.HI R17, RZ, 0x7, R17 ;  /* 0x00000007ff117819 */ /* 0x000fe40000011411 */
[----:B--2---:R-:W-:Y:S01]  /*1a500*/  ISETP.GE.AND P3, PT, R3, 0x1, PT ;  /* 0x000000010300780c */ /* 0x004fe20003f66270 */
        /* <DEDUP_REMOVED lines=13> */
.L_x_14498:
[----:B------:R-:W-:-:S13]  /*1a5e0*/  ISETP.NE.AND P0, PT, R3, 0x1, PT ;  /* 0x000000010300780c */ /* 0x000fda0003f05270 */
[----:B------:R-:W0:Y:S02]  /*1a5f0*/  @P0 LDC.64 R4, c[0x0][0x9e8] ;  /* 0x00027a00ff040b82 */ /* 0x000e240000000a00 */
[----:B0-----:R-:W-:-:S05]  /*1a600*/  @P0 IMAD.HI.U32 R4, R10, R4, RZ ;  /* 0x000000040a040227 */ /* 0x001fca00078e00ff */
[----:B------:R-:W-:-:S07]  /*1a610*/  @P0 SHF.R.U32.HI R10, RZ, R5, R4 ;  /* 0x00000005ff0a0219 */ /* 0x000fce0000011604 */
.L_x_14499:
[----:B------:R-:W-:Y:S05]  /*1a620*/  BSYNC B0 ;  /* 0x0000000000007941 */ /* 0x000fea0003800000 */
.L_x_14497:
[----:B------:R-:W-:-:S05]  /*1a630*/  IMAD R10, R10, R3, R3 ;  /* 0x000000030a0a7224 */ /* 0x000fca00078e0203 */
[----:B------:R-:W-:-:S07]  /*1a640*/  VIMNMX R2, R2, R10, PT ;  /* 0x0000000a02027248 */ /* 0x000fce0003fe0100 */
.L_x_14496:
[----:B------:R-:W0:Y:S01]  /*1a650*/  @P2 LDC R9, c[0x0][0x44c] ;  /* 0x00011300ff092b82 */ /* 0x000e220000000800 */
[----:B------:R-:W-:Y:S01]  /*1a660*/  IMAD.MOV.U32 R4, RZ, RZ, R28 ;  /* 0x000000ffff047224 */ /* 0x000fe200078e001c */
[----:B------:R-:W-:-:S06]  /*1a670*/  ULDC UR4, c[0x0][0x9dc] ;  /* 0x0002770000047ab9 */ /* 0x000fcc0000000800 */
[----:B------:R-:W2:Y:S01]  /*1a680*/  @P2 LDC R5, c[0x0][0x450] ;  /* 0x00011400ff052b82 */ /* 0x000ea20000000800 */
[----:B0-----:R-:W-:-:S05]  /*1a690*/  @P2 IMAD.HI.U32 R9, R28, R9, RZ ;  /* 0x000000091c092227 */ /* 0x001fca00078e00ff */
[----:B--2---:R-:W-:Y:S01]  /*1a6a0*/  @P2 SHF.R.U32.HI R4, RZ, R5, R9 ;  /* 0x00000005ff042219 */ /* 0x004fe20000011609 */
[----:B------:R-:W-:-:S04]  /*1a6b0*/  IMAD.IADD R9, R11, 0x1, -R12 ;  /* 0x000000010b097824 */ /* 0x000fc800078e0a0c */
        /* <DEDUP_REMOVED lines=13> */
.L_x_14502:
[----:B------:R-:W-:-:S13]  /*1a790*/  ISETP.NE.AND P0, PT, R3, 0x1, PT ;  /* 0x000000010300780c */ /* 0x000fda0003f05270 */
[----:B------:R-:W0:Y:S02]  /*1a7a0*/  @P0 LDC.64 R4, c[0x0][0x9e8] ;  /* 0x00027a00ff040b82 */ /* 0x000e240000000a00 */
[----:B0-----:R-:W-:-:S05]  /*1a7b0*/  @P0 IMAD.HI.U32 R4, R11, R4, RZ ;  /* 0x000000040b040227 */ /* 0x001fca00078e00ff */
[----:B------:R-:W-:-:S07]  /*1a7c0*/  @P0 SHF.R.U32.HI R11, RZ, R5, R4 ;  /* 0x00000005ff0b0219 */ /* 0x000fce0000011604 */
.L_x_14503:
[----:B------:R-:W-:Y:S05]  /*1a7d0*/  BSYNC B0 ;  /* 0x0000000000007941 */ /* 0x000fea0003800000 */
.L_x_14501:
[----:B------:R-:W-:-:S05]  /*1a7e0*/  IMAD R3, R11, R3, RZ ;  /* 0x000000030b037224 */ /* 0x000fca00078e02ff */
[----:B------:R-:W-:-:S07]  /*1a7f0*/  VIMNMX R10, R10, R3, !PT ;  /* 0x000000030a0a7248 */ /* 0x000fce0007fe0100 */
.L_x_14500:
        /* <DEDUP_REMOVED lines=14> */
[----:B------:R-:W-:-:S13]  /*1a8e0*/  ISETP.GT.AND P0, PT, R3, R4, PT ;  /* 0x000000040300720c */ /* 0x000fda0003f04270 */
[----:B------:R-:W-:Y:S01]  /*1a8f0*/  @P0 VIADD R2, R3, 0x7f ;  /* 0x0000007f03020836 */ /* 0x000fe20000000000 */
[----:B------:R-:W-:-:S04]  /*1a900*/  SHF.R.U32.HI R3, RZ, 0x7, R4 ;  /* 0x00000007ff037819 */ /* 0x000fc80000011604 */
        /* <DEDUP_REMOVED lines=14> */
.L_x_14679:
[----:B--2---:R-:W-:Y:S02]  /*1a9f0*/  ISETP.NE.AND P0, PT, R14, RZ, PT ;  /* 0x000000ff0e00720c */ /* 0x004fe40003f05270 */
[----:B------:R-:W-:-:S11]  /*1aa00*/  PLOP3.LUT P6, PT, PT, PT, PT, 0x8, 0x0 ;  /* 0x000000000000781c */ /* 0x000fd60003fce170 */
[----:B------:R-:W-:Y:S05]  /*1aa10*/  @P0 BRA `(.L_x_14507) ;  /* 0x00000000000c0947 */ /* 0x000fea0003800000 */
[----:B------:R-:W-:-:S03]  /*1aa20*/  UMOV UR4, 0xffffffff ;  /* 0xffffffff00047882 */ /* 0x000fc60000000000 */
[----:B------:R-:W-:Y:S05]  /*1aa30*/  BRA.DIV UR4, `(.L_x_14508) ;  /* 0x0000007604407947 */ /* 0x000fea000b800000 */
[----:B------:R-:W-:-:S13]  /*1aa40*/  ELECT P6, URZ, PT ;  /* 0x00000000003f782f */ /* 0x000fda00038c0000 */
.L_x_14507:
        /* <DEDUP_REMOVED lines=9> */
.L_x_14682:
[----:B------:R-:W-:Y:S05]  /*1aae0*/  BSYNC B1 ;  /* 0x0000000000017941 */ /* 0x000fea0003800000 */
.L_x_14509:
[----:B------:R-:W-:Y:S04]  /*1aaf0*/  BSSY B1, `(.L_x_14511) ;  /* 0x0000050000017945 */ /* 0x000fe80003800000 */
[----:B------:R-:W-:Y:S05]  /*1ab00*/  @!P6 BRA `(.L_x_14512) ;  /* 0x000000040038e947 */ /* 0x000fea0003800000 */
[----:B------:R-:W2:Y:S01]  /*1ab10*/  LDL R7, [R1] ;  /* 0x0000000001077983 */ /* 0x000ea20000100800 */
        /* <DEDUP_REMOVED lines=8> */
.L_x_14683:
[----:B------:R-:W-:Y:S05]  /*1aba0*/  BSYNC B2 ;  /* 0x0000000000027941 */ /* 0x000fea0003800000 */
.L_x_14513:
        /* <DEDUP_REMOVED lines=9> */
.L_x_14516:
[----:B------:R-:W-:Y:S05]  /*1ac40*/  BSYNC B2 ;  /* 0x0000000000027941 */ /* 0x000fea0003800000 */
.L_x_14515:
        /* <DEDUP_REMOVED lines=10> */
[----:B-1----:R-:W-:Y:S01]  /*1acf0*/  IMAD.SHL.U32 R12, R27, 0x2000, RZ ;  /* 0x000020001b0c7824 */ /* 0x002fe200078e00ff */
[----:B------:R-:W-:Y:S01]  /*1ad00*/  UMOV UR7, 0x12f00000 ;  /* 0x12f0000000077882 */ /* 0x000fe20000000000 */
[----:B------:R-:W-:-:S08]  /*1ad10*/  VIADD R11, R10, 0x16890 ;  /* 0x000168900a0b7836 */ /* 0x000fd00000000000 */
.L_x_14517:
        /* <DEDUP_REMOVED lines=13> */
.L_x_14684:
[----:B------:R-:W-:Y:S05]  /*1adf0*/  BSYNC B2 ;  /* 0x0000000000027941 */ /* 0x000fea0003800000 */
.L_x_14518:
[----:B------:R-:W-:Y:S01]  /*1ae00*/  BSSY B2, `(.L_x_14520) ;  /* 0x000000b000027945 */ /* 0x000fe20003800000 */
[----:B------:R-:W-:Y:S02]  /*1ae10*/  IMAD.MOV.U32 R14, RZ, RZ, 0x0 ;  /* 0x00000000ff0e7424 */ /* 0x000fe400078e00ff */
[----:B------:R-:W-:Y:S01]  /*1ae20*/  IMAD.MOV.U32 R15, RZ, RZ, 0x12f00000 ;  /* 0x12f00000ff0f7424 */ /* 0x000fe200078e00ff */
[----:B------:R-:W-:Y:S06]  /*1ae30*/  @P1 BRA `(.L_x_14521) ;  /* 0x00000000001c1947 */ /* 0x000fec0003800000 */
[----:B------:R-:W1:Y:S02]  /*1ae40*/  S2R R5, SR_TID.X ;  /* 0x0000000000057919 */ /* 0x000e640000002100 */
[----:B-1----:R-:W-:Y:S01]  /*1ae50*/  LOP3.LUT R11, R5, 0x1f, RZ, 0xc0, !PT ;  /* 0x0000001f050b7812 */ /* 0x002fe200078ec0ff */
[----:B------:R-:W-:-:S03]  /*1ae60*/  IMAD.MOV.U32 R5, RZ, RZ, 0x4000 ;  /* 0x00004000ff057424 */ /* 0x000fc600078e00ff */
[----:B------:R-:W-:Y:S01]  /*1ae70*/  ISETP.NE.AND P0, PT, R11, RZ, PT ;  /* 0x000000ff0b00720c */ /* 0x000fe20003f05270 */
[----:B------:R1:W-:-:S12]  /*1ae80*/  SYNCS.ARRIVE.TRANS64 RZ, [R10+URZ+0x168b0], R5 ;  /* 0x0168b0050aff79a7 */ /* 0x0003d8000800003f */
[----:B-1----:R-:W-:Y:S05]  /*1ae90*/  @!P0 BRA `(.L_x_14521) ;  /* 0x0000000000048947 */ /* 0x002fea0003800000 */
[----:B------:R-:W-:Y:S01]  /*1aea0*/  BPT.TRAP 0x1 ;  /* 0x000000040000795c */ /* 0x000fe20000300000 */
.L_x_14521:
[----:B------:R-:W-:Y:S05]  /*1aeb0*/  BSYNC B2 ;  /* 0x0000000000027941 */ /* 0x000fea0003800000 */
.L_x_14520:
        /* <DEDUP_REMOVED lines=9> */
.L_x_14522:
        /* <DEDUP_REMOVED lines=10> */
.L_x_14512:
[----:B------:R-:W-:Y:S05]  /*1aff0*/  BSYNC B1 ;  /* 0x0000000000017941 */ /* 0x000fea0003800000 */
.L_x_14511:
[----:B------:R-:W2:Y:S01]  /*1b000*/  LDL.LU R7, [R1] ;  /* 0x0000000001077983 */ /* 0x000ea20000300800 */
[----:B------:R-:W-:Y:S01]  /*1b010*/  VIADD R27, R27, 0x1 ;  /* 0x000000011b1b7836 */ /* 0x000fe20000000000 */
[----:B------:R-:W-:Y:S01]  /*1b020*/  PLOP3.LUT P0, PT, PT, PT, PT, 0x8, 0x0 ;  /* 0x000000000000781c */ /* 0x000fe20003f0e170 */
[----:B------:R-:W-:-:S03]  /*1b030*/  VIADD R4, R4, 0xfffffffe ;  /* 0xfffffffe04047836 */ /* 0x000fc60000000000 */
[C---:B------:R-:W-:Y:S02]  /*1b040*/  ISETP.NE.AND P1, PT, R27.reuse, 0x2, PT ;  /* 0x000000021b00780c */ /* 0x040fe40003f25270 */
[----:B------:R-:W-:Y:S02]  /*1b050*/  ISETP.GE.AND P2, PT, R4, R3, PT ;  /* 0x000000030400720c */ /* 0x000fe40003f46270 */
[----:B0-----:R-:W-:Y:S02]  /*1b060*/  SEL R5, RZ, 0x1, P1 ;  /* 0x00000001ff057807 */ /* 0x001fe40000800000 */
[----:B------:R-:W-:Y:S02]  /*1b070*/  SEL R27, R27, RZ, P1 ;  /* 0x000000ff1b1b7207 */ /* 0x000fe40000800000 */
[----:B--2---:R-:W-:-:S05]  /*1b080*/  LOP3.LUT R7, R7, R5, RZ, 0x3c, !PT ;  /* 0x0000000507077212 */ /* 0x004fca00078e3cff */
[----:B------:R0:W-:Y:S02]  /*1b090*/  STL [R1], R7 ;  /* 0x0000000701007387 */ /* 0x0001e40000100800 */
[----:B------:R-:W-:Y:S05]  /*1b0a0*/  @!P2 BRA `(.L_x_14505) ;  /* 0x000000040064a947 */ /* 0x000fea0003800000 */
.L_x_14535:
[----:B------:R-:W-:Y:S05]  /*1b0b0*/  YIELD ;  /* 0x0000000000007946 */ /* 0x000fea0003800000 */
[----:B------:R-:W-:Y:S04]  /*1b0c0*/  BSSY B1, `(.L_x_14523) ;  /* 0x000004d000017945 */ /* 0x000fe80003800000 */
[----:B--2---:R-:W-:Y:S05]  /*1b0d0*/  @!P6 BRA `(.L_x_14524) ;  /* 0x00000004002ce947 */ /* 0x004fea0003800000 */
[----:B------:R-:W2:Y:S01]  /*1b0e0*/  LDL R6, [R1] ;  /* 0x0000000001067983 */ /* 0x000ea20000100800 */
[----:B------:R-:W0:Y:S02]  /*1b0f0*/  S2R R5, SR_TID.X ;  /* 0x0000000000057919 */ /* 0x000e240000002100 */
[----:B0-----:R-:W-:Y:S01]  /*1b100*/  LOP3.LUT R7, R5, 0x7f, RZ, 0xc0, !PT ;  /* 0x0000007f05077812 */ /* 0x001fe200078ec0ff */
[----:B------:R-:W-:Y:S01]  /*1b110*/  IMAD R5, R27, 0x8, R22 ;  /* 0x000000081b057824 */ /* 0x000fe200078e0216 */
[----:B------:R-:W-:Y:S02]  /*1b120*/  BSSY B2, `(.L_x_14525) ;  /* 0x0000005000027945 */ /* 0x000fe40003800000 */
[----:B------:R-:W-:Y:S02]  /*1b130*/  ISETP.NE.AND P2, PT, R7, RZ, PT ;  /* 0x000000ff0700720c */ /* 0x000fe40003f45270 */
[----:B--2---:R-:W-:-:S04]  /*1b140*/  SHF.L.U32 R6, R6, 0x1f, RZ ;  /* 0x0000001f06067819 */ /* 0x004fc800000006ff */
[----:B------:R-:W0:Y:S02]  /*1b150*/  SYNCS.PHASECHK.TRANS64.TRYWAIT P1, [R5+URZ+0x168a0], R6 ;  /* 0x0168a006050075a7 */ /* 0x000e24000802017f */
[----:B0-----:R-:W-:Y:S05]  /*1b160*/  @!P1 BRA `(.L_x_14526) ;  /* 0x0000006c00d09947 */ /* 0x001fea0003800000 */
.L_x_14685:
[----:B------:R-:W-:Y:S05]  /*1b170*/  BSYNC B2 ;  /* 0x0000000000027941 */ /* 0x000fea0003800000 */
.L_x_14525:
[----:B------:R-:W-:Y:S04]  /*1b180*/  BSSY B2, `(.L_x_14527) ;  /* 0x0000009000027945 */ /* 0x000fe80003800000 */
[----:B------:R-:W-:Y:S05]  /*1b190*/  @P2 BRA `(.L_x_14528) ;  /* 0x00000000001c2947 */ /* 0x000fea0003800000 */
[----:B------:R-:W2:Y:S02]  /*1b1a0*/  S2R R7, SR_TID.X ;  /* 0x0000000000077919 */ /* 0x000ea40000002100 */
[----:B--2---:R-:W-:Y:S01]  /*1b1b0*/  LOP3.LUT R10, R7, 0x1f, RZ, 0xc0, !PT ;  /* 0x0000001f070a7812 */ /* 0x004fe200078ec0ff */
[----:B------:R-:W-:-:S03]  /*1b1c0*/  IMAD.MOV.U32 R7, RZ, RZ, 0x4000 ;  /* 0x00004000ff077424 */ /* 0x000fc600078e00ff */
[----:B------:R-:W-:Y:S01]  /*1b1d0*/  ISETP.NE.AND P1, PT, R10, RZ, PT ;  /* 0x000000ff0a00720c */ /* 0x000fe20003f25270 */
[----:B------:R2:W-:-:S12]  /*1b1e0*/  SYNCS.ARRIVE.TRANS64 RZ, [R5+URZ+0x16890], R7 ;  /* 0x0168900705ff79a7 */ /* 0x0005d8000800003f */
[----:B--2---:R-:W-:Y:S05]  /*1b1f0*/  @!P1 BRA `(.L_x_14528) ;  /* 0x0000000000049947 */ /* 0x004fea0003800000 */
[----:B------:R-:W-:Y:S01]  /*1b200*/  BPT.TRAP 0x1 ;  /* 0x000000040000795c */ /* 0x000fe20000300000 */
.L_x_14528:
[----:B------:R-:W-:Y:S05]  /*1b210*/  BSYNC B2 ;  /* 0x0000000000027941 */ /* 0x000fea0003800000 */
.L_x_14527:
        /* <DEDUP_REMOVED lines=8> */
[----:B-1----:R-:W-:Y:S01]  /*1b2a0*/  VIADD R12, R7, 0xe400 ;  /* 0x0000e400070c7836 */ /* 0x002fe20000000000 */
[----:B------:R-:W-:Y:S01]  /*1b2b0*/  UMOV UR6, 0x0 ;  /* 0x0000000000067882 */ /* 0x000fe20000000000 */
[----:B------:R-:W-:-:S10]  /*1b2c0*/  UMOV UR7, 0x12f00000 ;  /* 0x12f0000000077882 */ /* 0x000fd40000000000 */
.L_x_14529:
        /* <DEDUP_REMOVED lines=13> */
.L_x_14686:
[----:B------:R-:W-:Y:S05]  /*1b3a0*/  BSYNC B2 ;  /* 0x0000000000027941 */ /* 0x000fea0003800000 */
.L_x_14530:
        /* <DEDUP_REMOVED lines=11> */
.L_x_14533:
[----:B------:R-:W-:Y:S05]  /*1b460*/  BSYNC B2 ;  /* 0x0000000000027941 */ /* 0x000fea0003800000 */
.L_x_14532:
[----:B------:R-:W-:Y:S01]  /*1b470*/  R2UR UR10, R13 ;  /* 0x000000000d0a72ca */ /* 0x000fe200000e0000 */
[----:B------:R-:W-:Y:S01]  /*1b480*/  UIADD3 UR4, UP0, UR40, 0x670, URZ ;  /* 0x0000067028047890 */ /* 0x000fe2000ff1e03f */
[----:B------:R-:W-:Y:S01]  /*1b490*/  R2UR UR6, R14 ;  /* 0x000000000e0672ca */ /* 0x000fe200000e0000 */
[----:B------:R-:W-:Y:S01]  /*1b4a0*/  VIADD R7, R7, 0x400 ;  /* 0x0000040007077836 */ /* 0x000fe20000000000 */
[----:B------:R-:W-:Y:S01]  /*1b4b0*/  R2UR UR7, R15 ;  /* 0x000000000f0772ca */ /* 0x000fe200000e0000 */
[----:B01----:R-:W-:Y:S01]  /*1b4c0*/  VIADD R5, R5, 0x168b0 ;  /* 0x000168b005057836 */ /* 0x003fe20000000000 */
[----:B------:R-:W-:Y:S01]  /*1b4d0*/  PLOP3.LUT P1, PT, PT, PT, PT, 0x80, 0x0 ;  /* 0x000000000000781c */ /* 0x000fe20003f2f070 */
[----:B------:R-:W-:-:S12]  /*1b4e0*/  UIADD3.X UR5, URZ, UR41, URZ, UP0, !UPT ;  /* 0x000000293f057290 */ /* 0x000fd800087fe43f */
.L_x_14534:
        /* <DEDUP_REMOVED lines=10> */
.L_x_14524:
[----:B------:R-:W-:Y:S05]  /*1b590*/  BSYNC B1 ;  /* 0x0000000000017941 */ /* 0x000fea0003800000 */
.L_x_14523:
[----:B------:R-:W2:Y:S01]  /*1b5a0*/  LDL.LU R6, [R1] ;  /* 0x0000000001067983 */ /* 0x000ea20000300800 */
[----:B------:R-:W-:Y:S02]  /*1b5b0*/  IADD3 R27, R27, 0x1, RZ ;  /* 0x000000011b1b7810 */ /* 0x000fe40007ffe0ff */
[C---:B------:R-:W-:Y:S01]  /*1b5c0*/  ISETP.GT.AND P2, PT, R4.reuse, R3, PT ;  /* 0x000000030400720c */ /* 0x040fe20003f44270 */
[----:B------:R-:W-:Y:S01]  /*1b5d0*/  VIADD R4, R4, 0xffffffff ;  /* 0xffffffff04047836 */ /* 0x000fe20000000000 */
[----:B------:R-:W-:-:S04]  /*1b5e0*/  ISETP.NE.AND P1, PT, R27, 0x2, PT ;  /* 0x000000021b00780c */ /* 0x000fc80003f25270 */
[----:B------:R-:W-:Y:S02]  /*1b5f0*/  SEL R5, RZ, 0x1, P1 ;  /* 0x00000001ff057807 */ /* 0x000fe40000800000 */
[----:B------:R-:W-:Y:S02]  /*1b600*/  SEL R27, R27, RZ, P1 ;  /* 0x000000ff1b1b7207 */ /* 0x000fe40000800000 */
[----:B--2---:R-:W-:-:S05]  /*1b610*/  LOP3.LUT R6, R6, R5, RZ, 0x3c, !PT ;  /* 0x0000000506067212 */ /* 0x004fca00078e3cff */
[----:B------:R2:W-:Y:S01]  /*1b620*/  STL [R1], R6 ;  /* 0x0000000601007387 */ /* 0x0005e20000100800 */
[----:B------:R-:W-:Y:S05]  /*1b630*/  @P2 BRA `(.L_x_14535) ;  /* 0xfffffff8009c2947 */ /* 0x000fea000383ffff */
.L_x_14505:
[----:B------:R-:W-:Y:S05]  /*1b640*/  BSYNC B0 ;  /* 0x0000000000007941 */ /* 0x000fea0003800000 */
.L_x_14504:
[----:B------:R-:W3:Y:S01]  /*1b650*/  LDC R0, c[0x0][0x448] ;  /* 0x00011200ff007b82 */ /* 0x000ee20000000800 */
[----:B------:R-:W-:Y:S01]  /*1b660*/  VIADD R2, R28, 0xbf ;  /* 0x000000bf1c027836 */ /* 0x000fe20000000000 */
[----:B------:R-:W-:Y:S06]  /*1b670*/  @!P0 WARPSYNC.ALL ;  /* 0x0000000000008948 */ /* 0x000fec0003800000 */
[----:B------:R-:W-:Y:S01]  /*1b680*/  @!P0 BAR.SYNC.DEFER_BLOCKING 0xc, 0x200 ;  /* 0x0308000000008b1d */ /* 0x000fe20000010000 */
[----:B---3--:R-:W-:-:S13]  /*1b690*/  ISETP.NE.AND P1, PT, R0, 0x1, PT ;  /* 0x000000010000780c */ /* 0x008fda0003f25270 */
[----:B------:R-:W3:Y:S08]  /*1b6a0*/  @P1 LDC R3, c[0x0][0x44c] ;  /* 0x00011300ff031b82 */ /* 0x000ef00000000800 */
[----:B------:R-:W4:Y:S01]  /*1b6b0*/  @P1 LDC R0, c[0x0][0x450] ;  /* 0x00011400ff001b82 */ /* 0x000f220000000800 */
[----:B---3--:R-:W-:-:S05]  /*1b6c0*/  @P1 IMAD.HI.U32 R3, R2, R3, RZ ;  /* 0x0000000302031227 */ /* 0x008fca00078e00ff */
[----:B----4-:R-:W-:-:S05]  /*1b6d0*/  @P1 SHF.R.U32.HI R2, RZ, R0, R3 ;  /* 0x00000000ff021219 */ /* 0x010fca0000011603 */
[----:B------:R-:W-:Y:S02]  /*1b6e0*/  IMAD.IADD R8, R8, 0x1, R2 ;  /* 0x0000000108087824 */ /* 0x000fe400078e0202 */
[----:B------:R-:W3:Y:S02]  /*1b6f0*/  LDC.64 R2, c[0x0][0x9e0] ;  /* 0x00027800ff027b82 */ /* 0x000ee40000000a00 */
[----:B---3--:R-:W-:Y:S01]  /*1b700*/  ISETP.GE.AND P2, PT, R3, 0x1, PT ;  /* 0x000000010300780c */ /* 0x008fe20003f46270 */
        /* <DEDUP_REMOVED lines=8> */
[----:B------:R-:W3:Y:S02]  /*1b790*/  @P0 LDC.64 R4, c[0x0][0x9e8] ;  /* 0x00027a00ff040b82 */ /* 0x000ee40000000a00 */
[----:B---3--:R-:W-:-:S05]  /*1b7a0*/  @P0 IMAD.HI.U32 R4, R0, R4, RZ ;  /* 0x0000000400040227 */ /* 0x008fca00078e00ff */
[----:B------:R-:W-:-:S04]  /*1b7b0*/  @P0 SHF.R.U32.HI R0, RZ, R5, R4 ;  /* 0x00000005ff000219 */ /* 0x000fc80000011604 */
[----:B------:R-:W-:Y:S01]  /*1b7c0*/  LOP3.LUT R0, RZ, R0, RZ, 0x33, !PT ;  /* 0x00000000ff007212 */ /* 0x000fe200078e33ff */
[----:B------:R-:W-:Y:S06]  /*1b7d0*/  BRA `(.L_x_14539) ;  /* 0x0000000000107947 */ /* 0x000fec0003800000 */
.L_x_14538:
[----:B------:R-:W-:-:S13]  /*1b7e0*/  ISETP.NE.AND P0, PT, R3, 0x1, PT ;  /* 0x000000010300780c */ /* 0x000fda0003f05270 */
[----:B------:R-:W3:Y:S02]  /*1b7f0*/  @P0 LDC.64 R4, c[0x0][0x9e8] ;  /* 0x00027a00ff040b82 */ /* 0x000ee40000000a00 */
[----:B---3--:R-:W-:-:S05]  /*1b800*/  @P0 IMAD.HI.U32 R4, R0, R4, RZ ;  /* 0x0000000400040227 */ /* 0x008fca00078e00ff */
[----:B------:R-:W-:-:S07]  /*1b810*/  @P0 SHF.R.U32.HI R0, RZ, R5, R4 ;  /* 0x00000005ff000219 */ /* 0x000fce0000011604 */
.L_x_14539:
[----:B------:R-:W-:Y:S05]  /*1b820*/  BSYNC B0 ;  /* 0x0000000000007941 */ /* 0x000fea0003800000 */
.L_x_14537:
[----:B------:R-:W-:-:S05]  /*1b830*/  IMAD R5, R0, R3, R3 ;  /* 0x0000000300057224 */ /* 0x000fca00078e0203 */
[----:B------:R-:W-:-:S07]  /*1b840*/  VIMNMX R2, R2, R5, PT ;  /* 0x0000000502027248 */ /* 0x000fce0003fe0100 */
.L_x_14536:
[----:B------:R-:W-:Y:S01]  /*1b850*/  VIADD R2, R2, 0x7f ;  /* 0x0000007f02027836 */ /* 0x000fe20000000000 */
[----:B------:R-:W-:Y:S01]  /*1b860*/  ULDC UR4, c[0x0][0x9dc] ;  /* 0x0002770000047ab9 */ /* 0x000fe20000000800 */
[----:B------:R-:W-:-:S03]  /*1b870*/  IMAD.MOV.U32 R4, RZ, RZ, R28 ;  /* 0x000000ffff047224 */ /* 0x000fc600078e001c */
[----:B------:R-:W-:-:S04]  /*1b880*/  SHF.R.S32.HI R5, RZ, 0x1f, R2 ;  /* 0x0000001fff057819 */ /* 0x000fc80000011402 */
[----:B------:R-:W-:-:S04]  /*1b890*/  LEA.HI R5, R5, R2, RZ, 0x7 ;  /* 0x0000000205057211 */ /* 0x000fc800078f38ff */
[----:B------:R-:W-:Y:S02]  /*1b8a0*/  SHF.R.S32.HI R0, RZ, 0x7, R5 ;  /* 0x00000007ff007819 */ /* 0x000fe40000011405 */
[----:B------:R-:W3:Y:S02]  /*1b8b0*/  @P1 LDC R5, c[0x0][0x44c] ;  /* 0x00011300ff051b82 */ /* 0x000ee40000000800 */
[----:B------:R-:W-:-:S05]  /*1b8c0*/  VIMNMX R26, R17, R0, PT ;  /* 0x00000000111a7248 */ /* 0x000fca0003fe0100 */
[----:B------:R4:W-:Y:S01]  /*1b8d0*/  STL [R1+0x40], R26 ;  /* 0x0000401a01007387 */ /* 0x0009e20000100800 */
[----:B------:R-:W5:Y:S01]  /*1b8e0*/  @P1 LDC R0, c[0x0][0x450] ;  /* 0x00011400ff001b82 */ /* 0x000f620000000800 */
[----:B---3--:R-:W-:-:S05]  /*1b8f0*/  @P1 IMAD.HI.U32 R2, R28, R5, RZ ;  /* 0x000000051c021227 */ /* 0x008fca00078e00ff */
[----:B-----5:R-:W-:-:S05]  /*1b900*/  @P1 SHF.R.U32.HI R4, RZ, R0, R2 ;  /* 0x00000000ff041219 */ /* 0x020fca0000011602 */
        /* <DEDUP_REMOVED lines=8> */
[----:B------:R-:W3:Y:S02]  /*1b990*/  @P0 LDC.64 R4, c[0x0][0x9e8] ;  /* 0x00027a00ff040b82 */ /* 0x000ee40000000a00 */
[----:B---3--:R-:W-:-:S05]  /*1b9a0*/  @P0 IMAD.HI.U32 R4, R2, R4, RZ ;  /* 0x0000000402040227 */ /* 0x008fca00078e00ff */
[----:B------:R-:W-:-:S04]  /*1b9b0*/  @P0 SHF.R.U32.HI R2, RZ, R5, R4 ;  /* 0x00000005ff020219 */ /* 0x000fc80000011604 */
[----:B------:R-:W-:Y:S01]  /*1b9c0*/  LOP3.LUT R2, RZ, R2, RZ, 0x33, !PT ;  /* 0x00000002ff027212 */ /* 0x000fe200078e33ff */
[----:B------:R-:W-:Y:S06]  /*1b9d0*/  BRA `(.L_x_14543) ;  /* 0x0000000000107947 */ /* 0x000fec0003800000 */
.L_x_14542:
[----:B------:R-:W-:-:S13]  /*1b9e0*/  ISETP.NE.AND P0, PT, R3, 0x1, PT ;  /* 0x000000010300780c */ /* 0x000fda0003f05270 */
[----:B------:R-:W3:Y:S02]  /*1b9f0*/  @P0 LDC.64 R4, c[0x0][0x9e8] ;  /* 0x00027a00ff040b82 */ /* 0x000ee40000000a00 */
[----:B---3--:R-:W-:-:S05]  /*1ba00*/  @P0 IMAD.HI.U32 R4, R2, R4, RZ ;  /* 0x0000000402040227 */ /* 0x008fca00078e00ff */
[----:B------:R-:W-:-:S07]  /*1ba10*/  @P0 SHF.R.U32.HI R2, RZ, R5, R4 ;  /* 0x00000005ff020219 */ /* 0x000fce0000011604 */
.L_x_14543:
[----:B------:R-:W-:Y:S05]  /*1ba20*/  BSYNC B0 ;  /* 0x0000000000007941 */ /* 0x000fea0003800000 */
.L_x_14541:
[----:B------:R-:W-:-:S05]  /*1ba30*/  IMAD R3, R2, R3, RZ ;  /* 0x0000000302037224 */ /* 0x000fca00078e02ff */
[----:B------:R-:W-:-:S07]  /*1ba40*/  VIMNMX R0, R0, R3, !PT ;  /* 0x0000000300007248 */ /* 0x000fce0007fe0100 */
.L_x_14540:
[----:B------:R-:W-:Y:S01]  /*1ba50*/  SHF.R.S32.HI R3, RZ, 0x1f, R0 ;  /* 0x0000001fff037819 */ /* 0x000fe20000011400 */
[----:B------:R-:W-:Y:S03]  /*1ba60*/  BSSY B7, `(.L_x_14544) ;  /* 0x00003ab000077945 */ /* 0x000fe60003800000 */
[----:B------:R-:W-:-:S04]  /*1ba70*/  LEA.HI R3, R3, R0, RZ, 0x7 ;  /* 0x0000000003037211 */ /* 0x000fc800078f38ff */
[----:B------:R-:W-:-:S04]  /*1ba80*/  SHF.R.S32.HI R3, RZ, 0x7, R3 ;  /* 0x00000007ff037819 */ /* 0x000fc80000011403 */
[----:B------:R-:W-:-:S04]  /*1ba90*/  VIMNMX R2, RZ, R3, !PT ;  /* 0x00000003ff027248 */ /* 0x000fc80007fe0100 */
[----:B------:R-:W-:Y:S01]  /*1baa0*/  ISETP.GT.AND P0, PT, R26, R2, PT ;  /* 0x000000021a00720c */ /* 0x000fe20003f04270 */
[----:B------:R3:W-:-:S12]  /*1bab0*/  STL [R1+0x1c], R2 ;  /* 0x00001c0201007387 */ /* 0x0007d80000100800 */
[----:B---3--:R-:W-:Y:S05]  /*1bac0*/  @P0 BRA `(.L_x_14545) ;  /* 0x0000000000440947 */ /* 0x008fea0003800000 */
[----:B------:R-:W3:Y:S02]  /*1bad0*/  S2R R2, SR_TID.X ;  /* 0x0000000000027919 */ /* 0x000ee40000002100 */
[----:B---3--:R-:W-:-:S04]  /*1bae0*/  LOP3.LUT R2, R2, 0x7f, RZ, 0xc0, !PT ;  /* 0x0000007f02027812 */ /* 0x008fc800078ec0ff */
[----:B------:R-:W-:-:S13]  /*1baf0*/  ISETP.NE.AND P0, PT, R2, RZ, PT ;  /* 0x000000ff0200720c */ /* 0x000fda0003f05270 */
[----:B------:R-:W-:Y:S05]  /*1bb00*/  @P0 BRA `(.L_x_14546) ;  /* 0x0000003800800947 */ /* 0x000fea0003800000 */
[----:B------:R-:W3:Y:S01]  /*1bb10*/  S2R R5, SR_LANEID ;  /* 0x0000000000057919 */ /* 0x000ee20000000000 */
[----:B------:R-:W-:Y:S01]  /*1bb20*/  VOTEU.ANY UR4, UPT, PT ;  /* 0x0000000000047886 */ /* 0x000fe200038e0100 */
[----:B------:R-:W4:Y:S01]  /*1bb30*/  LDC.64 R2, c[0x0][0xc60] ;  /* 0x00031800ff027b82 */ /* 0x000f220000000a00 */
[----:B------:R-:W3:Y:S02]  /*1bb40*/  FLO.U32 R0, UR4 ;  /* 0x0000000400007d00 */ /* 0x000ee400080e0000 */
[----:B---3--:R-:W-:-:S06]  /*1bb50*/  ISETP.EQ.U32.AND P0, PT, R0, R5, PT ;  /* 0x000000050000720c */ /* 0x008fcc0003f02070 */
[----:B------:R-:W4:Y:S07]  /*1bb60*/  POPC R5, UR4 ;  /* 0x0000000400057d09 */ /* 0x000f2e0008000000 */
[----:B----4-:R-:W3:Y:S01]  /*1bb70*/  @P0 ATOMG.E.ADD.STRONG.GPU PT, R3, desc[UR42][R2.64], R5 ;  /* 0x00000005020309a8 */ /* 0x010ee200081ee1ea */
[----:B------:R-:W4:Y:S02]  /*1bb80*/  S2R R4, SR_LTMASK ;  /* 0x0000000000047919 */ /* 0x000f240000003900 */
[----:B----4-:R-:W-:-:S04]  /*1bb90*/  LOP3.LUT R4, R4, UR4, RZ, 0xc0, !PT ;  /* 0x0000000404047c12 */ /* 0x010fc8000f8ec0ff */
[----:B0-----:R-:W0:Y:S01]  /*1bba0*/  POPC R7, R4 ;  /* 0x0000000400077309 */ /* 0x001e220000000000 */
[----:B---3--:R-:W0:Y:S02]  /*1bbb0*/  SHFL.IDX PT, R0, R3, R0, 0x1f ;  /* 0x00001f0003007589 */ /* 0x008e2400000e0000 */
[----:B0-----:R-:W-:Y:S01]  /*1bbc0*/  IADD3 R16, R0, UR36, R7 ;  /* 0x0000002400107c10 */ /* 0x001fe2000fffe007 */
[----:B------:R-:W-:Y:S06]  /*1bbd0*/  BRA `(.L_x_14546) ;  /* 0x00000038004c7947 */ /* 0x000fec0003800000 */
.L_x_14545:
        /* <DEDUP_REMOVED lines=10> */
[----:B------:R-:W-:Y:S02]  /*1bc80*/  IMAD.U32 R5, RZ, RZ, UR7 ;  /* 0x00000007ff057e24 */ /* 0x000fe4000f8e00ff */
[----:B--2---:R-:W-:Y:S02]  /*1bc90*/  IMAD.U32 R6, RZ, RZ, UR8 ;  /* 0x00000008ff067e24 */ /* 0x004fe4000f8e00ff */
[----:B0-----:R-:W-:-:S02]  /*1bca0*/  IMAD.U32 R7, RZ, RZ, UR9 ;  /* 0x00000009ff077e24 */ /* 0x001fc4000f8e00ff */
[----:B------:R-:W-:Y:S02]  /*1bcb0*/  IMAD.U32 R10, RZ, RZ, UR4 ;  /* 0x00000004ff0a7e24 */ /* 0x000fe4000f8e00ff */
[----:B------:R-:W-:Y:S02]  /*1bcc0*/  IMAD.U32 R11, RZ, RZ, UR5 ;  /* 0x00000005ff0b7e24 */ /* 0x000fe4000f8e00ff */
[----:B------:R-:W-:Y:S02]  /*1bcd0*/  IMAD.MOV.U32 R8, RZ, RZ, 0x70 ;  /* 0x00000070ff087424 */ /* 0x000fe400078e00ff */
[----:B-1----:R-:W-:Y:S02]  /*1bce0*/  IMAD.MOV.U32 R12, RZ, RZ, 0x1 ;  /* 0x00000001ff0c7424 */ /* 0x002fe400078e00ff */
[----:B------:R-:W-:-:S07]  /*1bcf0*/  IMAD.MOV.U32 R13, RZ, RZ, RZ ;  /* 0x000000ffff0d7224 */ /* 0x000fce00078e00ff */
[----:B------:R-:W-:-:S07]  /*1bd00*/  LEPC R20, `(.L_x_14548) ;  /* 0x000000001014794e */ /* 0x000fce0000000000 */
[----:B---3--:R-:W-:Y:S05]  /*1bd10*/  CALL.ABS.NOINC R2 ;  /* 0x0000000002007343 */ /* 0x008fea0003c00000 */
.L_x_14548:
[----:B------:R-:W-:Y:S05]  /*1bd20*/  BSYNC B6 ;  /* 0x0000000000067941 */ /* 0x000fea0003800000 */
.L_x_14547:
        /* <DEDUP_REMOVED lines=10> */
[----:B------:R-:W-:Y:S02]  /*1bdd0*/  IMAD.U32 R5, RZ, RZ, UR7 ;  /* 0x00000007ff057e24 */ /* 0x000fe4000f8e00ff */
[----:B--2---:R-:W-:Y:S02]  /*1bde0*/  IMAD.U32 R6, RZ, RZ, UR8 ;  /* 0x00000008ff067e24 */ /* 0x004fe4000f8e00ff */
[----:B0-----:R-:W-:-:S02]  /*1bdf0*/  IMAD.U32 R7, RZ, RZ, UR9 ;  /* 0x00000009ff077e24 */ /* 0x001fc4000f8e00ff */
[----:B------:R-:W-:Y:S02]  /*1be00*/  IMAD.U32 R10, RZ, RZ, UR4 ;  /* 0x00000004ff0a7e24 */ /* 0x000fe4000f8e00ff */
[----:B------:R-:W-:Y:S02]  /*1be10*/  IMAD.U32 R11, RZ, RZ, UR5 ;  /* 0x00000005ff0b7e24 */ /* 0x000fe4000f8e00ff */
[----:B------:R-:W-:Y:S02]  /*1be20*/  IMAD.MOV.U32 R8, RZ, RZ, 0x70 ;  /* 0x00000070ff087424 */ /* 0x000fe400078e00ff */
[----:B-1----:R-:W-:Y:S02]  /*1be30*/  IMAD.MOV.U32 R12, RZ, RZ, 0x1 ;  /* 0x00000001ff0c7424 */ /* 0x002fe400078e00ff */
[----:B---3--:R-:W-:-:S07]  /*1be40*/  IMAD.MOV.U32 R13, RZ, RZ, RZ ;  /* 0x000000ffff0d7224 */ /* 0x008fce00078e00ff */
[----:B------:R-:W-:-:S07]  /*1be50*/  LEPC R20, `(.L_x_14551) ;  /* 0x000000001014794e */ /* 0x000fce0000000000 */
[----:B----4-:R-:W-:Y:S05]  /*1be60*/  CALL.ABS.NOINC R2 ;  /* 0x0000000002007343 */ /* 0x010fea0003c00000 */
.L_x_14551:
        /* <DEDUP_REMOVED lines=15> */
.L_x_14550:
[----:B------:R-:W-:Y:S05]  /*1bf60*/  BSYNC B6 ;  /* 0x0000000000067941 */ /* 0x000fea0003800000 */
.L_x_14549:
[----:B------:R-:W-:Y:S01]  /*1bf70*/  ULDC.64 UR4, c[0x0][0x9f8] ;  /* 0x00027e0000047ab9 */ /* 0x000fe20000000a00 */
[----:B------:R-:W3:Y:S01]  /*1bf80*/  LDL R20, [R1+0x18] ;  /* 0x0000180001147983 */ /* 0x000ee20000100800 */
[----:B------:R-:W-:-:S03]  /*1bf90*/  ISETP.NE.U32.AND P0, PT, RZ, UR4, PT ;  /* 0x00000004ff007c0c */ /* 0x000fc6000bf05070 */
[----:B------:R-:W4:Y:S01]  /*1bfa0*/  LDL R17, [R1+0x20] ;  /* 0x0000200001117983 */ /* 0x000f220000100800 */
[----:B------:R-:W-:Y:S01]  /*1bfb0*/  ISETP.NE.AND.EX P0, PT, RZ, UR5, PT, P0 ;  /* 0x00000005ff007c0c */ /* 0x000fe2000bf05300 */
[----:B------:R-:W-:Y:S01]  /*1bfc0*/  IMAD.MOV.U32 R9, RZ, RZ, R19 ;  /* 0x000000ffff097224 */ /* 0x000fe200078e0013 */
[----:B0-----:R-:W0:Y:S01]  /*1bfd0*/  LDC R7, c[0x0][0x430] ;  /* 0x00010c00ff077b82 */ /* 0x001e220000000800 */
[----:B------:R-:W1:Y:S10]  /*1bfe0*/  S2R R21, SR_TID.X ;  /* 0x0000000000157919 */ /* 0x000e740000002100 */
[----:B------:R-:W2:Y:S02]  /*1bff0*/  @P0 LDC.64 R2, c[0x0][0x9f8] ;  /* 0x00027e00ff020b82 */ /* 0x000ea40000000a00 */
[----:B--2---:R-:W-:-:S05]  /*1c000*/  @P0 IMAD.WIDE R2, R19, 0x4, R2 ;  /* 0x0000000413020825 */ /* 0x004fca00078e0202 */
[----:B------:R2:W2:Y:S01]  /*1c010*/  @P0 LDG.E R9, desc[UR42][R2.64] ;  /* 0x0000002a02090981 */ /* 0x0004a2000c1e1900 */
[----:B0-----:R-:W-:Y:S01]  /*1c020*/  ISETP.NE.AND P1, PT, R7, 0x1, PT ;  /* 0x000000010700780c */ /* 0x001fe20003f25270 */
[----:B------:R-:W-:Y:S01]  /*1c030*/  VIADD R26, R26, 0xffffffff ;  /* 0xffffffff1a1a7836 */ /* 0x000fe20000000000 */
[----:B-1----:R-:W-:Y:S01]  /*1c040*/  LOP3.LUT R21, R21, 0x7f, RZ, 0xc0, !PT ;  /* 0x0000007f15157812 */ /* 0x002fe200078ec0ff */
[----:B------:R-:W0:Y:S02]  /*1c050*/  S2R R24, SR_TID.X ;  /* 0x0000000000187919 */ /* 0x000e240000002100 */
[----:B------:R-:W-:Y:S01]  /*1c060*/  IMAD.SHL.U32 R8, R26, 0x80, RZ ;  /* 0x000000801a087824 */ /* 0x000fe200078e00ff */
[----:B------:R-:W-:-:S07]  /*1c070*/  SHF.R.U32.HI R21, RZ, 0x3, R21 ;  /* 0x00000003ff157819 */ /* 0x000fce0000011615 */
[----:B------:R-:W1:Y:S08]  /*1c080*/  @P1 LDC R6, c[0x0][0x434] ;  /* 0x00010d00ff061b82 */ /* 0x000e700000000800 */
[----:B------:R-:W2:Y:S01]  /*1c090*/  @P1 LDC R0, c[0x0][0x438] ;  /* 0x00010e00ff001b82 */ /* 0x000ea20000000800 */
[----:B0-----:R-:W-:-:S05]  /*1c0a0*/  IMAD.SHL.U32 R24, R24, 0x10, RZ ;  /* 0x0000001018187824 */ /* 0x001fca00078e00ff */
[----:B------:R-:W-:-:S04]  /*1c0b0*/  LOP3.LUT R24, R24, 0x70, RZ, 0xc0, !PT ;  /* 0x0000007018187812 */ /* 0x000fc800078ec0ff */
[----:B------:R-:W-:-:S04]  /*1c0c0*/  LOP3.LUT R5, R8, R21, R24, 0xfe, !PT ;  /* 0x0000001508057212 */ /* 0x000fc800078efe18 */
[C---:B---3--:R-:W-:Y:S01]  /*1c0d0*/  ISETP.GE.AND P0, PT, R5.reuse, R20, PT ;  /* 0x000000140500720c */ /* 0x048fe20003f06270 */
[----:B----4-:R-:W-:-:S04]  /*1c0e0*/  IMAD.IADD R5, R5, 0x1, R17 ;  /* 0x0000000105057824 */ /* 0x010fc800078e0211 */
[----:B-1----:R-:W-:-:S04]  /*1c0f0*/  @P1 IMAD.HI.U32 R6, R5, R6, RZ ;  /* 0x0000000605061227 */ /* 0x002fc800078e00ff */
[----:B------:R-:W-:-:S04]  /*1c100*/  IMAD.MOV.U32 R4, RZ, RZ, R5 ;  /* 0x000000ffff047224 */ /* 0x000fc800078e0005 */
[----:B--2---:R-:W0:Y:S01]  /*1c110*/  @!P0 LDC.64 R2, c[0x0][0x428] ;  /* 0x00010a00ff028b82 */ /* 0x004e220000000a00 */
[----:B------:R-:W-:-:S05]  /*1c120*/  @P1 SHF.R.U32.HI R4, RZ, R0, R6 ;  /* 0x00000000ff041219 */ /* 0x000fca0000011606 */
[----:B------:R-:W-:-:S04]  /*1c130*/  IMAD.MOV R0, RZ, RZ, -R4 ;  /* 0x000000ffff007224 */ /* 0x000fc800078e0a04 */
[----:B------:R-:W-:Y:S01]  /*1c140*/  IMAD R0, R7, R0, R5 ;  /* 0x0000000007007224 */ /* 0x000fe200078e0205 */
[--C-:B------:R-:W-:Y:S02]  /*1c150*/  @!P0 SHF.R.S32.HI R5, RZ, 0x1f, R4.reuse ;  /* 0x0000001fff058819 */ /* 0x100fe40000011404 */
[----:B------:R-:W-:Y:S01]  /*1c160*/  SHF.R.S32.HI R10, RZ, 0x1f, R9 ;  /* 0x0000001fff0a7819 */ /* 0x000fe20000011409 */
[CC--:B0-----:R-:W-:Y:S01]  /*1c170*/  @!P0 IMAD.WIDE.U32 R4, R9.reuse, R2.reuse, R4 ;  /* 0x0000000209048225 */ /* 0x0c1fe200078e0004 */
[----:B------:R0:W-:Y:S03]  /*1c180*/  STL [R1+0x10], R9 ;  /* 0x0000100901007387 */ /* 0x0001e60000100800 */
[----:B------:R-:W-:Y:S01]  /*1c190*/  @!P0 IMAD R6, R10, R2, RZ ;  /* 0x000000020a068224 */ /* 0x000fe200078e02ff */
[----:B------:R1:W-:Y:S03]  /*1c1a0*/  STL [R1+0x24], R10 ;  /* 0x0000240a01007387 */ /* 0x0003e60000100800 */
[----:B------:R-:W-:-:S02]  /*1c1b0*/  @!P0 IMAD R6, R9, R3, R6 ;  /* 0x0000000309068224 */ /* 0x000fc400078e0206 */
[----:B------:R-:W2:Y:S02]  /*1c1c0*/  @!P0 LDC.64 R2, c[0x0][0x418] ;  /* 0x00010600ff028b82 */ /* 0x000ea40000000a00 */
[----:B------:R-:W-:Y:S01]  /*1c1d0*/  @!P0 IMAD.IADD R5, R5, 0x1, R6 ;  /* 0x0000000105058824 */ /* 0x000fe200078e0206 */
[----:B--2---:R-:W-:Y:S01]  /*1c1e0*/  @!P0 LEA R6, P1, R4, R2, 0x2 ;  /* 0x0000000204068211 */ /* 0x004fe200078210ff */
[----:B------:R-:W-:-:S03]  /*1c1f0*/  IMAD.MOV.U32 R2, RZ, RZ, RZ ;  /* 0x000000ffff027224 */ /* 0x000fc600078e00ff */
[----:B------:R-:W-:-:S05]  /*1c200*/  @!P0 LEA.HI.X R7, R4, R3, R5, 0x2, P1 ;  /* 0x0000000304078211 */ /* 0x000fca00008f1405 */
[----:B------:R1:W5:Y:S01]  /*1c210*/  @!P0 LDG.E R2, desc[UR42][R6.64] ;  /* 0x0000002a06028981 */ /* 0x000362000c1e1900 */
[----:B0-----:R-:W-:Y:S01]  /*1c220*/  IMAD.U32 R9, RZ, RZ, UR38 ;  /* 0x00000026ff097e24 */ /* 0x001fe2000f8e00ff */
[----:B------:R-:W-:Y:S01]  /*1c230*/  UMOV UR4, 0xffffffff ;  /* 0xffffffff00047882 */ /* 0x000fe20000000000 */
[----:B------:R-:W-:-:S03]  /*1c240*/  LOP3.LUT R23, R23, 0xfffffffd, RZ, 0xc0, !PT ;  /* 0xfffffffd17177812 */ /* 0x000fc600078ec0ff */
[----:B------:R-:W-:-:S13]  /*1c250*/  ISETP.NE.AND P2, PT, R9, 0x3, PT ;  /* 0x000000030900780c */ /* 0x000fda0003f45270 */
[----:B------:R-:W-:Y:S01]  /*1c260*/  @P2 LOP3.LUT R23, R23, 0x2, RZ, 0xfc, !PT ;  /* 0x0000000217172812 */ /* 0x000fe200078efcff */
[----:B-1----:R-:W-:Y:S06]  /*1c270*/  BRA.DIV UR4, `(.L_x_14552) ;  /* 0x0000005e04b47947 */ /* 0x002fec000b800000 */
.L_x_14689:
[----:B------:R-:W-:-:S05]  /*1c280*/  SHF.R.S32.HI R9, RZ, 0x1f, R18 ;  /* 0x0000001fff097819 */ /* 0x000fca0000011412 */
[----:B------:R0:W-:Y:S01]  /*1c290*/  STL [R1+0xc], R9 ;  /* 0x00000c0901007387 */ /* 0x0001e20000100800 */
[----:B------:R-:W-:Y:S05]  /*1c2a0*/  @!P2 BRA `(.L_x_14553) ;  /* 0x000000000004a947 */ /* 0x000fea0003800000 */
[----:B------:R-:W-:Y:S01]  /*1c2b0*/  BPT.TRAP 0x1 ;  /* 0x000000040000795c */ /* 0x000fe20000300000 */
.L_x_14553:
        /* <DEDUP_REMOVED lines=23> */
[----:B------:R-:W1:Y:S02]  /*1c430*/  SYNCS.PHASECHK.TRANS64.TRYWAIT P0, [R3+URZ+0x16840], R4 ;  /* 0x01684004030075a7 */ /* 0x000e64000800017f */
[----:B-1----:R-:W-:Y:S05]  /*1c440*/  @!P0 BRA `(.L_x_14555) ;  /* 0x0000005c00748947 */ /* 0x002fea0003800000 */
.L_x_14690:
[----:B------:R-:W-:Y:S05]  /*1c450*/  BSYNC B0 ;  /* 0x0000000000007941 */ /* 0x000fea0003800000 */
.L_x_14554:
[----:B0-----:R-:W2:Y:S01]  /*1c460*/  LDL R9, [R1+0xc] ;  /* 0x00000c0001097983 */ /* 0x001ea20000100800 */
[----:B------:R-:W-:-:S03]  /*1c470*/  ULDC.64 UR4, c[0x0][0x300] ;  /* 0x0000c00000047ab9 */ /* 0x000fc60000000a00 */
[----:B------:R-:W3:Y:S01]  /*1c480*/  LDL R13, [R1+0x18] ;  /* 0x00001800010d7983 */ /* 0x000ee20000100800 */
[----:B------:R-:W-:Y:S01]  /*1c490*/  IMAD R6, R6, UR4, RZ ;  /* 0x0000000406067c24 */ /* 0x000fe2000f8e02ff */
[----:B------:R-:W-:Y:S01]  /*1c4a0*/  LOP3.LUT R23, R23, 0xfffffffe, RZ, 0xc0, !PT ;  /* 0xfffffffe17177812 */ /* 0x000fe200078ec0ff */
[C---:B-1----:R-:W-:Y:S01]  /*1c4b0*/  IMAD.WIDE.U32 R4, R0.reuse, UR4, RZ ;  /* 0x0000000400047c25 */ /* 0x042fe2000f8e00ff */
[----:B------:R-:W0:Y:S03]  /*1c4c0*/  S2R R12, SR_TID.X ;  /* 0x00000000000c7919 */ /* 0x000e260000002100 */
[----:B------:R-:W-:Y:S01]  /*1c4d0*/  IMAD R6, R0, UR5, R6 ;  /* 0x0000000500067c24 */ /* 0x000fe2000f8e0206 */
[----:B------:R-:W-:Y:S02]  /*1c4e0*/  ULDC.64 UR4, c[0x0][0x310] ;  /* 0x0000c40000047ab9 */ /* 0x000fe40000000a00 */
[----:B------:R-:W-:-:S02]  /*1c4f0*/  IMAD R7, R7, UR4, RZ ;  /* 0x0000000407077c24 */ /* 0x000fc4000f8e02ff */
        /* <DEDUP_REMOVED lines=11> */
[----:B------:R-:W-:Y:S01]  /*1c5b0*/  IMAD.IADD R2, R5, 0x1, R2 ;  /* 0x0000000105027824 */ /* 0x000fe200078e0202 */
[----:B------:R-:W-:-:S04]  /*1c5c0*/  ULDC UR4, c[0x0][0x2f4] ;  /* 0x0000bd0000047ab9 */ /* 0x000fc80000000800 */
[----:B------:R-:W-:Y:S02]  /*1c5d0*/  LEA.HI.X R2, R4, UR5, R2, 0x1, P0 ;  /* 0x0000000504027c11 */ /* 0x000fe400080f0c02 */
[----:B-1----:R-:W-:Y:S01]  /*1c5e0*/  LOP3.LUT R10, R9, 0x7f, RZ, 0xc0, !PT ;  /* 0x0000007f090a7812 */ /* 0x002fe200078ec0ff */
[----:B0-----:R-:W-:-:S03]  /*1c5f0*/  IMAD.SHL.U32 R9, R12, 0x8, RZ ;  /* 0x000000080c097824 */ /* 0x001fc600078e00ff */
[----:B------:R-:W-:Y:S02]  /*1c600*/  SHF.R.U32.HI R11, RZ, 0x3, R10 ;  /* 0x00000003ff0b7819 */ /* 0x000fe4000001160a */
[----:B------:R-:W-:Y:S02]  /*1c610*/  LOP3.LUT R9, R9, 0x38, RZ, 0xc0, !PT ;  /* 0x0000003809097812 */ /* 0x000fe400078ec0ff */
[----:B---3--:R-:W-:Y:S01]  /*1c620*/  IADD3 R4, -R11, R13, -R8 ;  /* 0x0000000d0b047210 */ /* 0x008fe20007ffe908 */
[----:B------:R-:W-:Y:S01]  /*1c630*/  IMAD.SHL.U32 R11, R10, 0x8, RZ ;  /* 0x000000080a0b7824 */ /* 0x000fe200078e00ff */
[----:B------:R-:W-:Y:S01]  /*1c640*/  ISETP.GE.AND P2, PT, R9, UR4, PT ;  /* 0x0000000409007c0c */ /* 0x000fe2000bf46270 */
[----:B------:R-:W-:Y:S01]  /*1c650*/  IMAD.SHL.U32 R10, R12, 0x8, RZ ;  /* 0x000000080c0a7824 */ /* 0x000fe200078e00ff */
[----:B------:R-:W-:Y:S01]  /*1c660*/  UMOV UR4, 0xffffffff ;  /* 0xffffffff00047882 */ /* 0x000fe20000000000 */
[----:B------:R-:W-:-:S03]  /*1c670*/  ISETP.GE.AND P0, PT, R4, 0x1, PT ;  /* 0x000000010400780c */ /* 0x000fc60003f06270 */
[----:B------:R-:W-:-:S04]  /*1c680*/  LOP3.LUT R10, R10, 0x1f8, RZ, 0xc0, !PT ;  /* 0x000001f80a0a7812 */ /* 0x000fc800078ec0ff */
[----:B------:R-:W-:-:S03]  /*1c690*/  LOP3.LUT R10, R10, 0x38, R12, 0x78, !PT ;  /* 0x000000380a0a7812 */ /* 0x000fc600078e780c */
[----:B------:R-:W-:Y:S02]  /*1c6a0*/  @P2 LOP3.LUT R23, R23, 0x1, RZ, 0xfc, !PT ;  /* 0x0000000117172812 */ /* 0x000fe400078efcff */
[----:B------:R-:W-:-:S05]  /*1c6b0*/  LOP3.LUT R10, R10, 0x200, R11, 0xf8, !PT ;  /* 0x000002000a0a7812 */ /* 0x000fca00078ef80b */
[----:B------:R-:W-:Y:S01]  /*1c6c0*/  IMAD R5, R25, 0x2000, R10 ;  /* 0x0000200019057824 */ /* 0x000fe200078e020a */
[----:B------:R-:W-:Y:S06]  /*1c6d0*/  BRA.DIV UR4, `(.L_x_14556) ;  /* 0x0000005a04e47947 */ /* 0x000fec000b800000 */
        /* <DEDUP_REMOVED lines=72> */
.L_x_14708:
        /* <DEDUP_REMOVED lines=10> */
.L_x_14557:
        /* <DEDUP_REMOVED lines=11> */
.L_x_14558:
[----:B------:R1:W5:Y:S01]  /*1ccb0*/  LDL.LU R4, [R1+0x2c] ;  /* 0x00002c0001047983 */ /* 0x0003620000300800 */
[----:B------:R1:W-:Y:S02]  /*1ccc0*/  SYNCS.ARRIVE.TRANS64.A1T0 RZ, [R3+URZ+0x16830], RZ ;  /* 0x016830ff03ff79a7 */ /* 0x0003e4000810003f */
[----:B------:R-:W-:Y:S05]  /*1ccd0*/  WARPSYNC.ALL ;  /* 0x0000000000007948 */ /* 0x000fea0003800000 */
[----:B------:R-:W-:Y:S01]  /*1cce0*/  ULDC.64 UR4, c[0x0][0x298] ;  /* 0x0000a60000047ab9 */ /* 0x000fe20000000a00 */
[----:B------:R-:W-:Y:S01]  /*1ccf0*/  VIADD R0, R22, 0x8400 ;  /* 0x0000840016007836 */ /* 0x000fe20000000000 */
[----:B------:R-:W-:Y:S01]  /*1cd00*/  ULDC.64 UR6, c[0x0][0xa00] ;  /* 0x0002800000067ab9 */ /* 0x000fe20000000a00 */
[----:B------:R-:W-:Y:S01]  /*1cd10*/  BSSY B6, `(.L_x_14559) ;  /* 0x0000022000067945 */ /* 0x000fe20003800000 */
[----:B------:R-:W-:Y:S01]  /*1cd20*/  BAR.SYNC.DEFER_BLOCKING 0x8, 0x200 ;  /* 0x0208000000007b1d */ /* 0x000fe20000010000 */
[----:B------:R-:W-:-:S02]  /*1cd30*/  ISETP.NE.U32.AND P0, PT, RZ, UR6, PT ;  /* 0x00000006ff007c0c */ /* 0x000fc4000bf05070 */
[----:B------:R-:W-:Y:S02]  /*1cd40*/  LOP3.LUT P1, RZ, R0, 0x3ff, RZ, 0xc0, !PT ;  /* 0x000003ff00ff7812 */ /* 0x000fe4000782c0ff */
[----:B------:R-:W-:Y:S02]  /*1cd50*/  ISETP.NE.AND.EX P0, PT, RZ, UR7, PT, P0 ;  /* 0x00000007ff007c0c */ /* 0x000fe4000bf05300 */
[----:B-----5:R-:W-:-:S05]  /*1cd60*/  SHF.R.S32.HI R2, RZ, 0x1f, R4 ;  /* 0x0000001fff027819 */ /* 0x020fca0000011404 */
[----:B------:R-:W-:-:S04]  /*1cd70*/  IMAD R2, R2, UR4, RZ ;  /* 0x0000000402027c24 */ /* 0x000fc8000f8e02ff */
[C---:B------:R-:W-:Y:S01]  /*1cd80*/  IMAD R0, R4.reuse, UR5, R2 ;  /* 0x0000000504007c24 */ /* 0x040fe2000f8e0202 */
[----:B------:R-:W-:Y:S01]  /*1cd90*/  SHF.R.S32.HI R2, RZ, 0x1f, R19 ;  /* 0x0000001fff027819 */ /* 0x000fe20000011413 */
[----:B0-----:R-:W-:-:S03]  /*1cda0*/  IMAD.WIDE.U32 R4, R4, UR4, RZ ;  /* 0x0000000404047c25 */ /* 0x001fc6000f8e00ff */
[----:B------:R-:W-:Y:S01]  /*1cdb0*/  SEL R2, R2, RZ, !P0 ;  /* 0x000000ff02027207 */ /* 0x000fe20004000000 */
[----:B-1----:R-:W-:Y:S01]  /*1cdc0*/  IMAD.IADD R3, R5, 0x1, R0 ;  /* 0x0000000105037824 */ /* 0x002fe200078e0200 */
[----:B------:R-:W-:Y:S01]  /*1cdd0*/  SEL R0, R19, RZ, !P0 ;  /* 0x000000ff13007207 */ /* 0x000fe20004000000 */
[----:B------:R0:W-:Y:S04]  /*1cde0*/  STL.64 [R1+0x30], R4 ;  /* 0x0000300401007387 */ /* 0x0001e80000100a00 */
        /* <DEDUP_REMOVED lines=20> */
.L_x_14560:
[----:B------:R-:W-:Y:S05]  /*1cf30*/  BSYNC B6 ;  /* 0x0000000000067941 */ /* 0x000fea0003800000 */
.L_x_14559:
[----:B------:R-:W2:Y:S01]  /*1cf40*/  LDL.LU R21, [R1+0x38] ;  /* 0x0000380001157983 */ /* 0x000ea20000300800 */
[----:B------:R-:W-:Y:S01]  /*1cf50*/  ULDC.64 UR4, c[0x0][0x2d8] ;  /* 0x0000b60000047ab9 */ /* 0x000fe20000000a00 */
[----:B------:R-:W1:Y:S01]  /*1cf60*/  LDC R10, c[0x0][0x448] ;  /* 0x00011200ff0a7b82 */ /* 0x000e620000000800 */
[----:B------:R-:W-:Y:S01]  /*1cf70*/  ULDC.64 UR6, c[0x0][0x2c8] ;  /* 0x0000b20000067ab9 */ /* 0x000fe20000000a00 */
[----:B0-----:R-:W2:Y:S01]  /*1cf80*/  LDL.LU.64 R2, [R1+0x30] ;  /* 0x0000300001027983 */ /* 0x001ea20000300a00 */
[----:B------:R-:W-:-:S03]  /*1cf90*/  ULDC.64 UR8, c[0x0][0x280] ;  /* 0x0000a00000087ab9 */ /* 0x000fc60000000a00 */
[----:B------:R-:W3:Y:S04]  /*1cfa0*/  LDL R20, [R1+0xc] ;  /* 0x00000c0001147983 */ /* 0x000ee80000100800 */
[----:B------:R-:W4:Y:S04]  /*1cfb0*/  LDL.LU R6, [R1+0x3c] ;  /* 0x00003c0001067983 */ /* 0x000f280000300800 */
[----:B------:R-:W4:Y:S01]  /*1cfc0*/  LDL.LU R5, [R1+0x2c] ;  /* 0x00002c0001057983 */ /* 0x000f220000300800 */
[----:B-1----:R-:W-:-:S13]  /*1cfd0*/  ISETP.NE.AND P1, PT, R10, 0x1, PT ;  /* 0x000000010a00780c */ /* 0x002fda0003f25270 */
        /* <DEDUP_REMOVED lines=12> */
[----:B------:R-:W-:Y:S01]  /*1d0a0*/  IMAD R0, R5, UR5, R0 ;  /* 0x0000000505007c24 */ /* 0x000fe2000f8e0200 */
[----:B------:R-:W-:Y:S01]  /*1d0b0*/  ULDC.64 UR4, c[0x0][0x2d0] ;  /* 0x0000b40000047ab9 */ /* 0x000fe20000000a00 */
[----:B------:R-:W-:Y:S02]  /*1d0c0*/  IMAD.MOV.U32 R4, RZ, RZ, R2 ;  /* 0x000000ffff047224 */ /* 0x000fe400078e0002 */
[----:B------:R-:W-:Y:S02]  /*1d0d0*/  IMAD.IADD R5, R3, 0x1, R0 ;  /* 0x0000000103057824 */ /* 0x000fe400078e0200 */
[----:B--2---:R-:W-:Y:S01]  /*1d0e0*/  IMAD.SHL.U32 R21, R21, 0x10, RZ ;  /* 0x0000001015157824 */ /* 0x004fe200078e00ff */
[----:B---3--:R-:W-:-:S04]  /*1d0f0*/  LOP3.LUT R20, R20, 0x7f, RZ, 0xc0, !PT ;  /* 0x0000007f14147812 */ /* 0x008fc800078ec0ff */
[----:B------:R-:W-:Y:S02]  /*1d100*/  LOP3.LUT R21, R21, 0x70, RZ, 0xc0, !PT ;  /* 0x0000007015157812 */ /* 0x000fe400078ec0ff */
[----:B------:R-:W-:-:S04]  /*1d110*/  SHF.R.U32.HI R20, RZ, 0x3, R20 ;  /* 0x00000003ff147819 */ /* 0x000fc80000011614 */
[----:B------:R-:W-:-:S05]  /*1d120*/  LOP3.LUT R20, R20, R21, RZ, 0xfc, !PT ;  /* 0x0000001514147212 */ /* 0x000fca00078efcff */
[----:B------:R-:W-:Y:S02]  /*1d130*/  IMAD.IADD R6, R20, 0x1, R28 ;  /* 0x0000000114067824 */ /* 0x000fe400078e021c */
[----:B------:R2:W5:Y:S02]  /*1d140*/  LDL R20, [R1+0x28] ;  /* 0x0000280001147983 */ /* 0x0005640000100800 */
[----:B0-----:R-:W-:Y:S01]  /*1d150*/  @P1 IMAD.HI.U32 R0, R6, R7, RZ ;  /* 0x0000000706001227 */ /* 0x001fe200078e00ff */
[----:B------:R-:W0:Y:S03]  /*1d160*/  S2R R11, SR_TID.X ;  /* 0x00000000000b7919 */ /* 0x000e260000002100 */
        /* <DEDUP_REMOVED lines=16> */
[----:B------:R-:W1:Y:S01]  /*1d270*/  @P1 LDC R7, c[0x0][0x44c] ;  /* 0x00011300ff071b82 */ /* 0x000e620000000800 */
[C---:B0-----:R-:W-:Y:S01]  /*1d280*/  IMAD.SHL.U32 R21, R11.reuse, 0x8, RZ ;  /* 0x000000080b157824 */ /* 0x041fe200078e00ff */
[----:B------:R-:W-:Y:S01]  /*1d290*/  LOP3.LUT R11, R11, 0x7f, RZ, 0xc0, !PT ;  /* 0x0000007f0b0b7812 */ /* 0x000fe200078ec0ff */
[----:B------:R-:W-:-:S03]  /*1d2a0*/  IMAD.IADD R0, R9, 0x1, R0 ;  /* 0x0000000109007824 */ /* 0x000fc600078e0200 */
[----:B------:R-:W-:Y:S02]  /*1d2b0*/  LOP3.LUT R21, R21, 0x38, RZ, 0xc0, !PT ;  /* 0x0000003815157812 */ /* 0x000fe400078ec0ff */
[----:B------:R-:W-:Y:S02]  /*1d2c0*/  LEA.HI.X R0, R8, UR9, R0, 0x1, P0 ;  /* 0x0000000908007c11 */ /* 0x000fe400080f0c00 */
[----:B------:R-:W0:Y:S01]  /*1d2d0*/  @P1 LDC R8, c[0x0][0x450] ;  /* 0x00011400ff081b82 */ /* 0x000e220000000800 */
[----:B------:R-:W-:Y:S01]  /*1d2e0*/  SHF.R.U32.HI R9, RZ, 0x3, R11 ;  /* 0x00000003ff097819 */ /* 0x000fe2000001160b */
[----:B-1----:R-:W-:-:S05]  /*1d2f0*/  @P1 IMAD.HI.U32 R7, R3, R7, RZ ;  /* 0x0000000703071227 */ /* 0x002fca00078e00ff */
[----:B0-----:R-:W-:-:S05]  /*1d300*/  @P1 SHF.R.U32.HI R6, RZ, R8, R7 ;  /* 0x00000008ff061219 */ /* 0x001fca0000011607 */
[----:B------:R-:W-:Y:S02]  /*1d310*/  IMAD.MOV R7, RZ, RZ, -R6 ;  /* 0x000000ffff077224 */ /* 0x000fe400078e0a06 */
        /* <DEDUP_REMOVED lines=18> */
[----:B------:R-:W-:-:S03]  /*1d440*/  IMAD.IADD R28, R9, 0x1, R28 ;  /* 0x00000001091c7824 */ /* 0x000fc600078e021c */
[----:B------:R-:W-:Y:S04]  /*1d450*/  SHFL.IDX PT, R7, R0, RZ, 0x181f ;  /* 0x00181fff00077589 */ /* 0x000fe800000e0000 */
[----:B------:R-:W-:Y:S01]  /*1d460*/  SHFL.IDX PT, R8, R4, RZ, 0x181f ;  /* 0x00181fff04087589 */ /* 0x000fe200000e0000 */
[----:B--2---:R-:W-:-:S03]  /*1d470*/  IMAD R3, R6, R10, RZ ;  /* 0x0000000a06037224 */ /* 0x004fc600078e02ff */
[----:B------:R-:W0:Y:S02]  /*1d480*/  SHFL.IDX PT, R6, R2, RZ, 0x181f ;  /* 0x00181fff02067589 */ /* 0x000e2400000e0000 */
[----:B------:R-:W-:-:S13]  /*1d490*/  ISETP.GE.AND P1, PT, R28, R3, PT ;  /* 0x000000031c00720c */ /* 0x000fda0003f26270 */
[----:B0-----:R-:W-:-:S05]  /*1d4a0*/  @!P1 LEA R6, P2, R21, R6, 0x1 ;  /* 0x0000000615069211 */ /* 0x001fca00078408ff */
[----:B------:R-:W-:-:S05]  /*1d4b0*/  @!P1 IMAD.X R7, RZ, RZ, R7, P2 ;  /* 0x000000ffff079224 */ /* 0x000fca00010e0607 */
        /* <DEDUP_REMOVED lines=69> */
[----:B------:R-:W-:-:S04]  /*1d910*/  @!P3 IMAD.X R0, RZ, RZ, R0, P2 ;  /* 0x000000ffff00b224 */ /* 0x000fc800010e0600 */
[----:B------:R-:W-:Y:S02]  /*1d920*/  @!P3 IMAD.MOV.U32 R7, RZ, RZ, R0 ;  /* 0x000000ffff07b224 */ /* 0x000fe400078e0000 */
[----:B------:R-:W-:Y:S01]  /*1d930*/  VIADD R0, R28, 0x90 ;  /* 0x000000901c007836 */ /* 0x000fe20000000000 */
[----:B0-----:R-:W-:Y:S02]  /*1d940*/  @!P1 LEA R2, P2, R21, R2, 0x1 ;  /* 0x0000000215029211 */ /* 0x001fe400078408ff */
[----:B------:R0:W-:Y:S03]  /*1d950*/  @!P3 LDGSTS.E.BYPASS.LTC128B.128 [R20+0xbc00], desc[UR42][R6.64], !P0 ;  /* 0x0bc000000614bfae */ /* 0x0001e6000c101d6a */
[----:B0-----:R-:W-:-:S04]  /*1d960*/  @!P1 IMAD.X R6, RZ, RZ, R8, P2 ;  /* 0x000000ffff069224 */ /* 0x001fc800010e0608 */
[----:B------:R-:W-:Y:S02]  /*1d970*/  @!P1 IMAD.MOV.U32 R7, RZ, RZ, R6 ;  /* 0x000000ffff079224 */ /* 0x000fe400078e0006 */
[----:B------:R-:W-:Y:S02]  /*1d980*/  @!P1 IMAD.MOV.U32 R6, RZ, RZ, R2 ;  /* 0x000000ffff069224 */ /* 0x000fe400078e0002 */
[----:B------:R-:W-:Y:S04]  /*1d990*/  SHFL.IDX PT, R2, R5, 0x3, 0x181f ;  /* 0x00781f0005027f89 */ /* 0x000fe800000e0000 */
        /* <DEDUP_REMOVED lines=17> */
.L_x_14733:
[----:B------:R-:W-:-:S05]  /*1dab0*/  VIADD R28, R28, 0xb0 ;  /* 0x000000b01c1c7836 */ /* 0x000fca0000000000 */
[----:B------:R-:W-:-:S13]  /*1dac0*/  ISETP.GE.AND P1, PT, R28, R3, PT ;  /* 0x000000031c00720c */ /* 0x000fda0003f26270 */
[----:B------:R-:W-:-:S05]  /*1dad0*/  @!P1 LEA R2, P2, R21, R2, 0x1 ;  /* 0x0000000215029211 */ /* 0x000fca00078408ff */
[----:B------:R-:W-:-:S05]  /*1dae0*/  @!P1 IMAD.X R3, RZ, RZ, R4, P2 ;  /* 0x000000ffff039224 */ /* 0x000fca00010e0604 */
[----:B------:R-:W-:Y:S01]  /*1daf0*/  @!PT LDS RZ, [RZ] ;  /* 0x00000000fffff984 */ /* 0x000fe20000000800 */
[----:B------:R-:W-:Y:S01]  /*1db00*/  @!PT LDS RZ, [RZ] ;  /* 0x00000000fffff984 */ /* 0x000fe20000000800 */
[----:B------:R-:W-:Y:S01]  /*1db10*/  @!PT LDS RZ, [RZ] ;  /* 0x00000000fffff984 */ /* 0x000fe20000000800 */
[----:B------:R1:W-:Y:S01]  /*1db20*/  @!P1 LDGSTS.E.BYPASS.LTC128B.128 [R20+0xdc00], desc[UR42][R2.64], !P0 ;  /* 0x0dc0000002149fae */ /* 0x0003e2000c101d6a */
[----:B------:R-:W-:Y:S01]  /*1db30*/  PLOP3.LUT P0, PT, PT, PT, PT, 0x80, 0x0 ;  /* 0x000000000000781c */ /* 0x000fe20003f0f070 */
[----:B------:R-:W-:-:S12]  /*1db40*/  NOP ;  /* 0x0000000000007918 */ /* 0x000fd80000000000 */
.L_x_14562:
        /* <DEDUP_REMOVED lines=18> */
.L_x_14734:
[----:B------:R-:W-:Y:S05]  /*1dc70*/  BSYNC B0 ;  /* 0x0000000000007941 */ /* 0x000fea0003800000 */
.L_x_14563:
[----:B------:R-:W0:Y:S04]  /*1dc80*/  LDL.LU R3, [R1+0x40] ;  /* 0x0000400001037983 */ /* 0x000e280000300800 */
[----:B------:R-:W2:Y:S01]  /*1dc90*/  LDL R2, [R1+0x1c] ;  /* 0x00001c0001027983 */ /* 0x000ea20000100800 */
[----:B------:R-:W-:Y:S01]  /*1dca0*/  BSSY B0, `(.L_x_14565) ;  /* 0x000010e000007945 */ /* 0x000fe20003800000 */
[----:B0-----:R-:W-:-:S05]  /*1dcb0*/  VIADD R7, R3, 0xfffffffe ;  /* 0xfffffffe03077836 */ /* 0x001fca0000000000 */
[----:B--2---:R-:W-:-:S13]  /*1dcc0*/  ISETP.GE.AND P0, PT, R7, R2, PT ;  /* 0x000000020700720c */ /* 0x004fda0003f06270 */
[----:B------:R-:W-:Y:S05]  /*1dcd0*/  @!P0 BRA `(.L_x_14566) ;  /* 0x0000001000288947 */ /* 0x000fea0003800000 */
[----:B------:R-:W0:Y:S01]  /*1dce0*/  S2R R2, SR_TID.X ;  /* 0x0000000000027919 */ /* 0x000e220000002100 */
[----:B------:R-:W-:Y:S01]  /*1dcf0*/  ULDC UR4, c[0x0][0x2f4] ;  /* 0x0000bd0000047ab9 */ /* 0x000fe20000000800 */
[----:B------:R-:W-:Y:S01]  /*1dd00*/  IMAD.MOV.U32 R6, RZ, RZ, R25 ;  /* 0x000000ffff067224 */ /* 0x000fe200078e0019 */
[----:B------:R2:W-:Y:S01]  /*1dd10*/  STL [R1+0x8], R26 ;  /* 0x0000081a01007387 */ /* 0x0005e20000100800 */
[----:B------:R-:W-:Y:S02]  /*1dd20*/  IMAD.MOV.U32 R20, RZ, RZ, R29 ;  /* 0x000000ffff147224 */ /* 0x000fe400078e001d */
[----:B0-----:R-:W-:-:S05]  /*1dd30*/  IMAD.SHL.U32 R2, R2, 0x8, RZ ;  /* 0x0000000802027824 */ /* 0x001fca00078e00ff */
[----:B------:R-:W-:-:S04]  /*1dd40*/  LOP3.LUT R2, R2, 0x38, RZ, 0xc0, !PT ;  /* 0x0000003802027812 */ /* 0x000fc800078ec0ff */
[----:B--2---:R-:W-:-:S13]  /*1dd50*/  ISETP.GE.AND P1, PT, R2, UR4, PT ;  /* 0x0000000402007c0c */ /* 0x004fda000bf26270 */
.L_x_14579:
        /* <DEDUP_REMOVED lines=41> */
.L_x_14567:
[----:B------:R-:W-:Y:S01]  /*1dff0*/  IMAD R5, R25, 0x8, R22 ;  /* 0x0000000819057824 */ /* 0x000fe200078e0216 */
[----:B------:R-:W-:Y:S01]  /*1e000*/  SHF.L.U32 R2, R29, 0x1f, RZ ;  /* 0x0000001f1d027819 */ /* 0x000fe200000006ff */
[----:B------:R-:W-:Y:S03]  /*1e010*/  BSSY B1, `(.L_x_14568) ;  /* 0x0000003000017945 */ /* 0x000fe60003800000 */
[----:B------:R-:W0:Y:S02]  /*1e020*/  SYNCS.PHASECHK.TRANS64.TRYWAIT P0, [R5+URZ+0x16840], R2 ;  /* 0x01684002050075a7 */ /* 0x000e24000800017f */
[----:B0-----:R-:W-:Y:S05]  /*1e030*/  @!P0 BRA `(.L_x_14569) ;  /* 0x0000005c00308947 */ /* 0x001fea0003800000 */
.L_x_14735:
[----:B------:R-:W-:Y:S05]  /*1e040*/  BSYNC B1 ;  /* 0x0000000000017941 */ /* 0x000fea0003800000 */
.L_x_14568:
[----:B------:R-:W2:Y:S01]  /*1e050*/  LDL R9, [R1+0xc] ;  /* 0x00000c0001097983 */ /* 0x000ea20000100800 */
[----:B------:R-:W-:Y:S01]  /*1e060*/  SHF.R.S32.HI R21, RZ, 0x1f, R0 ;  /* 0x0000001fff157819 */ /* 0x000fe20000011400 */
[----:B------:R-:W-:Y:S01]  /*1e070*/  ULDC.64 UR4, c[0x0][0x300] ;  /* 0x0000c00000047ab9 */ /* 0x000fe20000000a00 */
[----:B------:R-:W-:Y:S01]  /*1e080*/  LOP3.LUT P2, RZ, R23, 0x1, RZ, 0xc0, !PT ;  /* 0x0000000117ff7812 */ /* 0x000fe2000784c0ff */
[----:B------:R-:W1:Y:S01]  /*1e090*/  S2R R8, SR_TID.X ;  /* 0x0000000000087919 */ /* 0x000e620000002100 */
        /* <DEDUP_REMOVED lines=11> */
[----:B--2---:R-:W-:Y:S01]  /*1e150*/  IMAD R7, R9, UR4, RZ ;  /* 0x0000000409077c24 */ /* 0x004fe2000f8e02ff */
[----:B-1----:R-:W-:-:S03]  /*1e160*/  LOP3.LUT R9, R8, 0x7f, RZ, 0xc0, !PT ;  /* 0x0000007f08097812 */ /* 0x002fc600078ec0ff */
[----:B------:R-:W-:Y:S01]  /*1e170*/  IMAD R7, R18, UR5, R7 ;  /* 0x0000000512077c24 */ /* 0x000fe2000f8e0207 */
[----:B------:R-:W-:Y:S01]  /*1e180*/  ULDC.64 UR4, c[0x0][0x2e8] ;  /* 0x0000ba0000047ab9 */ /* 0x000fe20000000a00 */
[----:B------:R-:W-:Y:S02]  /*1e190*/  IMAD.SHL.U32 R11, R9, 0x8, RZ ;  /* 0x00000008090b7824 */ /* 0x000fe400078e00ff */
[----:B------:R-:W-:Y:S02]  /*1e1a0*/  IMAD.SHL.U32 R9, R8, 0x8, RZ ;  /* 0x0000000808097824 */ /* 0x000fe400078e00ff */
[----:B------:R-:W-:-:S03]  /*1e1b0*/  IMAD.IADD R7, R7, 0x1, R3 ;  /* 0x0000000107077824 */ /* 0x000fc600078e0203 */
[----:B------:R-:W-:-:S04]  /*1e1c0*/  LOP3.LUT R9, R9, 0x1f8, RZ, 0xc0, !PT ;  /* 0x000001f809097812 */ /* 0x000fc800078ec0ff */
[----:B------:R-:W-:Y:S02]  /*1e1d0*/  LOP3.LUT R9, R9, 0x38, R8, 0x78, !PT ;  /* 0x0000003809097812 */ /* 0x000fe400078e7808 */
        /* <DEDUP_REMOVED lines=49> */
.L_x_14753:
        /* <DEDUP_REMOVED lines=8> */
.L_x_14571:
        /* <DEDUP_REMOVED lines=11> */
.L_x_14572:
[----:B------:R1:W-:Y:S01]  /*1e620*/  SYNCS.ARRIVE.TRANS64.A1T0 RZ, [R5+URZ+0x16830], RZ ;  /* 0x016830ff05ff79a7 */ /* 0x0003e2000810003f */
[----:B------:R-:W-:Y:S05]  /*1e630*/  @!P3 BRA `(.L_x_14573) ;  /* 0x000000000004b947 */ /* 0x000fea0003800000 */
[----:B------:R-:W-:Y:S01]  /*1e640*/  BPT.TRAP 0x1 ;  /* 0x000000040000795c */ /* 0x000fe20000300000 */
.L_x_14573:
[----:B------:R-:W-:Y:S01]  /*1e650*/  SHF.L.U32 R2, R20, 0x1f, RZ ;  /* 0x0000001f14027819 */ /* 0x000fe200000006ff */
[----:B-1----:R-:W-:Y:S01]  /*1e660*/  IMAD R5, R6, 0x8, R22 ;  /* 0x0000000806057824 */ /* 0x002fe200078e0216 */
[----:B------:R-:W-:Y:S03]  /*1e670*/  BSSY B1, `(.L_x_14574) ;  /* 0x0000003000017945 */ /* 0x000fe60003800000 */
[----:B------:R-:W1:Y:S02]  /*1e680*/  SYNCS.PHASECHK.TRANS64.TRYWAIT P0, [R5+URZ+0x16860], R2 ;  /* 0x01686002050075a7 */ /* 0x000e64000800017f */
[----:B-1----:R-:W-:Y:S05]  /*1e690*/  @!P0 BRA `(.L_x_14575) ;  /* 0x0000005c00e88947 */ /* 0x002fea0003800000 */
.L_x_14754:
[----:B------:R-:W-:Y:S05]  /*1e6a0*/  BSYNC B1 ;  /* 0x0000000000017941 */ /* 0x000fea0003800000 */
.L_x_14574:
[----:B------:R-:W2:Y:S04]  /*1e6b0*/  LDL R11, [R1+0x18] ;  /* 0x00001800010b7983 */ /* 0x000ea80000100800 */
[----:B0-----:R-:W2:Y:S01]  /*1e6c0*/  LDL.LU R8, [R1+0x8] ;  /* 0x0000080001087983 */ /* 0x001ea20000300800 */
        /* <DEDUP_REMOVED lines=59> */
.L_x_14772:
        /* <DEDUP_REMOVED lines=28> */
.L_x_14577:
        /* <DEDUP_REMOVED lines=12> */
.L_x_14578:
[----:B------:R-:W2:Y:S01]  /*1ed00*/  LDL R0, [R1+0x1c] ;  /* 0x00001c0001007983 */ /* 0x000ea20000100800 */
[----:B------:R0:W-:Y:S01]  /*1ed10*/  SYNCS.ARRIVE.TRANS64.A1T0 RZ, [R5+URZ+0x16850], RZ ;  /* 0x016850ff05ff79a7 */ /* 0x0001e2000810003f */
[C---:B------:R-:W-:Y:S02]  /*1ed20*/  VIADD R7, R26.reuse, 0xffffffff ;  /* 0xffffffff1a077836 */ /* 0x040fe40000000000 */
[----:B------:R0:W-:Y:S01]  /*1ed30*/  STL [R1+0x8], R26 ;  /* 0x0000081a01007387 */ /* 0x0001e20000100800 */
[----:B------:R-:W-:Y:S02]  /*1ed40*/  IMAD.MOV.U32 R6, RZ, RZ, R25 ;  /* 0x000000ffff067224 */ /* 0x000fe400078e0019 */
[----:B------:R-:W-:Y:S01]  /*1ed50*/  IMAD.MOV.U32 R20, RZ, RZ, R29 ;  /* 0x000000ffff147224 */ /* 0x000fe200078e001d */
[----:B--2---:R-:W-:-:S13]  /*1ed60*/  ISETP.GT.AND P0, PT, R26, R0, PT ;  /* 0x000000001a00720c */ /* 0x004fda0003f04270 */
[----:B0-----:R-:W-:Y:S05]  /*1ed70*/  @P0 BRA `(.L_x_14579) ;  /* 0xffffffec00f80947 */ /* 0x001fea000383ffff */
.L_x_14566:
[----:B------:R-:W-:Y:S05]  /*1ed80*/  BSYNC B0 ;  /* 0x0000000000007941 */ /* 0x000fea0003800000 */
.L_x_14565:
[----:B-1----:R-:W0:Y:S01]  /*1ed90*/  S2R R0, SR_TID.X ;  /* 0x0000000000007919 */ /* 0x002e220000002100 */
        /* <DEDUP_REMOVED lines=16> */
.L_x_14581:
[----:B------:R-:W-:Y:S05]  /*1eea0*/  BSYNC B0 ;  /* 0x0000000000007941 */ /* 0x000fea0003800000 */
.L_x_14580:
[----:B------:R-:W-:-:S05]  /*1eeb0*/  IMAD.U32 R0, RZ, RZ, UR38 ;  /* 0x00000026ff007e24 */ /* 0x000fca000f8e00ff */
[----:B------:R-:W-:-:S13]  /*1eec0*/  ISETP.NE.AND P0, PT, R0, 0x3, PT ;  /* 0x000000030000780c */ /* 0x000fda0003f05270 */
[----:B------:R-:W-:Y:S05]  /*1eed0*/  @!P0 BRA `(.L_x_14582) ;  /* 0x0000000000048947 */ /* 0x000fea0003800000 */
[----:B------:R-:W-:Y:S01]  /*1eee0*/  BPT.TRAP 0x1 ;  /* 0x000000040000795c */ /* 0x000fe20000300000 */
.L_x_14582:
[----:B------:R-:W2:Y:S01]  /*1eef0*/  LDL.LU R2, [R1+0x18] ;  /* 0x0000180001027983 */ /* 0x000ea20000300800 */
[----:B------:R-:W-:Y:S01]  /*1ef00*/  IMAD R0, R25, 0x8, R22 ;  /* 0x0000000819007824 */ /* 0x000fe200078e0216 */
[----:B------:R-:W-:Y:S01]  /*1ef10*/  SHF.L.U32 R3, R29, 0x1f, RZ ;  /* 0x0000001f1d037819 */ /* 0x000fe200000006ff */
[----:B------:R-:W-:Y:S03]  /*1ef20*/  BSSY B0, `(.L_x_14583) ;  /* 0x0000004000007945 */ /* 0x000fe60003800000 */
[----:B------:R-:W0:Y:S01]  /*1ef30*/  SYNCS.PHASECHK.TRANS64.TRYWAIT P0, [R0+URZ+0x16860], R3 ;  /* 0x01686003000075a7 */ /* 0x000e22000800017f */
[----:B--2---:R-:W-:Y:S01]  /*1ef40*/  IMAD R6, R26, -0x80, R2 ;  /* 0xffffff801a067824 */ /* 0x004fe200078e0202 */
[----:B0-----:R-:W-:Y:S06]  /*1ef50*/  @!P0 BRA `(.L_x_14584) ;  /* 0x0000006000148947 */ /* 0x001fec0003800000 */
.L_x_14773:
[----:B------:R-:W-:Y:S05]  /*1ef60*/  BSYNC B0 ;  /* 0x0000000000007941 */ /* 0x000fea0003800000 */
.L_x_14583:
        /* <DEDUP_REMOVED lines=64> */
.L_x_14791:
        /* <DEDUP_REMOVED lines=9> */
.L_x_14586:
        /* <DEDUP_REMOVED lines=11> */
.L_x_14587:
[----:B------:R-:W-:Y:S01]  /*1f4b0*/  VIADD R25, R25, 0x1 ;  /* 0x0000000119197836 */ /* 0x000fe20000000000 */
[----:B------:R0:W-:Y:S04]  /*1f4c0*/  SYNCS.ARRIVE.TRANS64.A1T0 RZ, [R0+URZ+0x16850], RZ ;  /* 0x016850ff00ff79a7 */ /* 0x0001e8000810003f */
[----:B------:R-:W-:-:S04]  /*1f4d0*/  ISETP.NE.AND P0, PT, R25, 0x2, PT ;  /* 0x000000021900780c */ /* 0x000fc80003f05270 */
[----:B0-----:R-:W-:Y:S02]  /*1f4e0*/  SEL R0, RZ, 0x1, P0 ;  /* 0x00000001ff007807 */ /* 0x001fe40000000000 */
[----:B------:R-:W-:Y:S02]  /*1f4f0*/  SEL R25, R25, RZ, P0 ;  /* 0x000000ff19197207 */ /* 0x000fe40000000000 */
[----:B------:R-:W-:-:S07]  /*1f500*/  LOP3.LUT R29, R29, R0, RZ, 0x3c, !PT ;  /* 0x000000001d1d7212 */ /* 0x000fce00078e3cff */
.L_x_14546:
[----:B------:R-:W-:Y:S05]  /*1f510*/  BSYNC B7 ;  /* 0x0000000000077941 */ /* 0x000fea0003800000 */
.L_x_14544:
        /* <DEDUP_REMOVED lines=11> */
.L_x_14588:
        /* <DEDUP_REMOVED lines=10> */
[----:B------:R0:W3:Y:S01]  /*1f670*/  @!P1 LDG.E R3, desc[UR42][R2.64] ;  /* 0x0000002a02039981 */ /* 0x0000e2000c1e1900 */
[C---:B------:R-:W-:Y:S02]  /*1f680*/  ISETP.GE.U32.AND P2, PT, R7.reuse, 0x2, PT ;  /* 0x000000020700780c */ /* 0x040fe40003f46070 */
[C---:B------:R-:W-:Y:S01]  /*1f690*/  ISETP.GE.U32.AND P3, PT, R7.reuse, 0x4, PT ;  /* 0x000000040700780c */ /* 0x040fe20003f66070 */
[----:B------:R-:W-:Y:S01]  /*1f6a0*/  SHFL.IDX PT, R0, R16, RZ, 0x1f ;  /* 0x00001fff10007589 */ /* 0x000fe200000e0000 */
[C---:B------:R-:W-:Y:S02]  /*1f6b0*/  ISETP.GE.U32.AND P4, PT, R7.reuse, 0x8, PT ;  /* 0x000000080700780c */ /* 0x040fe40003f86070 */
[C---:B------:R-:W-:Y:S01]  /*1f6c0*/  ISETP.GE.U32.AND P5, PT, R7.reuse, 0x10, PT ;  /* 0x000000100700780c */ /* 0x040fe20003fa6070 */
[----:B------:R-:W-:Y:S01]  /*1f6d0*/  SHFL.IDX PT, R16, R16, 0x1, 0x1f ;  /* 0x00201f0010107f89 */ /* 0x000fe200000e0000 */
[----:B0-----:R-:W-:Y:S02]  /*1f6e0*/  IMAD.MOV.U32 R2, RZ, RZ, RZ ;  /* 0x000000ffff027224 */ /* 0x001fe400078e00ff */
[----:B---3--:R-:W-:Y:S01]  /*1f6f0*/  @!P1 IMAD.MOV.U32 R2, RZ, RZ, R3 ;  /* 0x000000ffff029224 */ /* 0x008fe200078e0003 */
[----:B------:R-:W-:-:S04]  /*1f700*/  ISETP.NE.AND P1, PT, R7, RZ, PT ;  /* 0x000000ff0700720c */ /* 0x000fc80003f25270 */
[----:B------:R-:W0:Y:S02]  /*1f710*/  SHFL.UP PT, R14, R2, 0x1, RZ ;  /* 0x04200000020e7989 */ /* 0x000e2400000e00ff */
[----:B0-----:R-:W-:-:S05]  /*1f720*/  SEL R5, R14, RZ, P1 ;  /* 0x000000ff0e057207 */ /* 0x001fca0000800000 */
[----:B------:R-:W-:-:S05]  /*1f730*/  IMAD.IADD R4, R2, 0x1, R5 ;  /* 0x0000000102047824 */ /* 0x000fca00078e0205 */
[----:B------:R-:W0:Y:S02]  /*1f740*/  SHFL.UP PT, R14, R4, 0x2, RZ ;  /* 0x04400000040e7989 */ /* 0x000e2400000e00ff */
[----:B0-----:R-:W-:-:S05]  /*1f750*/  SEL R5, R14, RZ, P2 ;  /* 0x000000ff0e057207 */ /* 0x001fca0001000000 */
[----:B------:R-:W-:-:S05]  /*1f760*/  IMAD.IADD R5, R4, 0x1, R5 ;  /* 0x0000000104057824 */ /* 0x000fca00078e0205 */
[----:B------:R-:W2:Y:S02]  /*1f770*/  SHFL.UP PT, R14, R5, 0x4, RZ ;  /* 0x04800000050e7989 */ /* 0x000ea400000e00ff */
        /* <DEDUP_REMOVED lines=9> */
.L_x_14801:
[----:B------:R-:W-:Y:S02]  /*1f810*/  ULDC UR4, c[0x0][0xc38] ;  /* 0x00030e0000047ab9 */ /* 0x000fe40000000800 */
[----:B------:R-:W-:-:S04]  /*1f820*/  IMAD.U32 R4, RZ, RZ, UR4 ;  /* 0x00000004ff047e24 */ /* 0x000fc8000f8e00ff */
[----:B--2---:R-:W-:-:S04]  /*1f830*/  IMAD R5, R14, R4, RZ ;  /* 0x000000040e057224 */ /* 0x004fc800078e02ff */
[----:B------:R-:W-:-:S05]  /*1f840*/  IMAD.IADD R16, R16, 0x1, R5 ;  /* 0x0000000110107824 */ /* 0x000fca00078e0205 */
[----:B------:R-:W-:-:S13]  /*1f850*/  ISETP.GT.AND P6, PT, R16, R0, PT ;  /* 0x000000001000720c */ /* 0x000fda0003fc4270 */
[----:B------:R-:W-:Y:S05]  /*1f860*/  @P6 BRA `(.L_x_14591) ;  /* 0x00000000009c6947 */ /* 0x000fea0003800000 */
.L_x_14596:
        /* <DEDUP_REMOVED lines=14> */
.L_x_14594:
[----:B------:R-:W-:Y:S05]  /*1f950*/  BSYNC B0 ;  /* 0x0000000000007941 */ /* 0x000fea0003800000 */
.L_x_14593:
        /* <DEDUP_REMOVED lines=18> */
.L_x_14809:
[----:B------:R-:W-:Y:S02]  /*1fa80*/  ULDC UR4, c[0x0][0xc38] ;  /* 0x00030e0000047ab9 */ /* 0x000fe40000000800 */
[----:B------:R-:W-:-:S04]  /*1fa90*/  IMAD.U32 R4, RZ, RZ, UR4 ;  /* 0x00000004ff047e24 */ /* 0x000fc8000f8e00ff */
[----:B--2---:R-:W-:-:S04]  /*1faa0*/  IMAD R5, R14, R4, RZ ;  /* 0x000000040e057224 */ /* 0x004fc800078e02ff */
[----:B------:R-:W-:-:S05]  /*1fab0*/  IMAD.IADD R16, R5, 0x1, R16 ;  /* 0x0000000105107824 */ /* 0x000fca00078e0210 */
[----:B------:R-:W-:-:S13]  /*1fac0*/  ISETP.GT.AND P6, PT, R16, R0, PT ;  /* 0x000000001000720c */ /* 0x000fda0003fc4270 */
[----:B------:R-:W-:Y:S05]  /*1fad0*/  @!P6 BRA `(.L_x_14596) ;  /* 0xfffffffc0064e947 */ /* 0x000fea000383ffff */
.L_x_14591:
        /* <DEDUP_REMOVED lines=8> */
.L_x_14813:
[----:B------:R-:W-:Y:S01]  /*1fb60*/  ISETP.NE.AND P0, PT, R6, RZ, PT ;  /* 0x000000ff0600720c */ /* 0x000fe20003f05270 */
[----:B------:R-:W-:-:S12]  /*1fb70*/  IMAD.MOV.U32 R6, RZ, RZ, RZ ;  /* 0x000000ffff067224 */ /* 0x000fd800078e00ff */
[----:B------:R-:W-:Y:S05]  /*1fb80*/  @!P0 BRA `(.L_x_14598) ;  /* 0x0000000000108947 */ /* 0x000fea0003800000 */
[----:B------:R-:W-:Y:S01]  /*1fb90*/  UMOV UR4, 0xffffffff ;  /* 0xffffffff00047882 */ /* 0x000fe20000000000 */
[----:B-1----:R-:W-:Y:S02]  /*1fba0*/  VIADD R12, R5, 0xffffffff ;  /* 0xffffffff050c7836 */ /* 0x002fe40000000000 */
[----:B------:R-:W-:Y:S05]  /*1fbb0*/  BRA.DIV UR4, `(.L_x_14599) ;  /* 0x0000006604787947 */ /* 0x000fea000b800000 */
[----:B------:R4:W1:Y:S02]  /*1fbc0*/  SHFL.IDX PT, R6, R3, R12, 0x1f ;  /* 0x00001f0c03067589 */ /* 0x00086400000e0000 */
.L_x_14598:
[----:B0-2-4-:R-:W0:Y:S01]  /*1fbd0*/  LDC.64 R2, c[0x0][0xc90] ;  /* 0x00032400ff027b82 */ /* 0x015e220000000a00 */
[----:B------:R-:W-:-:S04]  /*1fbe0*/  IMAD.IADD R19, R5, 0x1, R19 ;  /* 0x0000000105137824 */ /* 0x000fc800078e0213 */
[----:B0-----:R-:W-:-:S05]  /*1fbf0*/  IMAD.WIDE R2, R19, 0x4, R2 ;  /* 0x0000000413027825 */ /* 0x001fca00078e0202 */
[----:B------:R0:W3:Y:S01]  /*1fc00*/  LDG.E R7, desc[UR42][R2.64] ;  /* 0x0000002a02077981 */ /* 0x0000e2000c1e1900 */
[----:B-1----:R-:W-:-:S04]  /*1fc10*/  IMAD R16, R6, R4, R16 ;  /* 0x0000000406107224 */ /* 0x002fc800078e0210 */
[----:B------:R-:W-:Y:S02]  /*1fc20*/  IMAD.IADD R0, R0, 0x1, -R16 ;  /* 0x0000000100007824 */ /* 0x000fe400078e0a10 */
[----:B0-----:R-:W-:Y:S02]  /*1fc30*/  IMAD.MOV.U32 R2, RZ, RZ, RZ ;  /* 0x000000ffff027224 */ /* 0x001fe400078e00ff */
        /* <DEDUP_REMOVED lines=59> */
.L_x_14592:
[----:B------:R-:W-:Y:S01]  /*1fff0*/  UMOV UR4, URZ ;  /* 0x0000003f00047c82 */ /* 0x000fe20008000000 */
[----:B------:R-:W-:Y:S01]  /*20000*/  UMOV UR5, URZ ;  /* 0x0000003f00057c82 */ /* 0x000fe20008000000 */
[----:B------:R-:W-:Y:S01]  /*20010*/  ULDC UR6, c[0x0][0xc3c] ;  /* 0x00030f0000067ab9 */ /* 0x000fe20000000800 */
[----:B------:R-:W-:Y:S02]  /*20020*/  IMAD.MOV.U32 R16, RZ, RZ, R0 ;  /* 0x000000ffff107224 */ /* 0x000fe400078e0000 */
[----:B------:R-:W-:Y:S02]  /*20030*/  IMAD.U32 R17, RZ, RZ, UR4 ;  /* 0x00000004ff117e24 */ /* 0x000fe4000f8e00ff */
[----:B------:R-:W-:Y:S02]  /*20040*/  IMAD.U32 R18, RZ, RZ, UR5 ;  /* 0x00000005ff127e24 */ /* 0x000fe4000f8e00ff */
[----:B------:R-:W-:-:S07]  /*20050*/  IMAD.U32 R19, RZ, RZ, UR6 ;  /* 0x00000006ff137e24 */ /* 0x000fce000f8e00ff */
.L_x_14600:
        /* <DEDUP_REMOVED lines=10> */
.L_x_14589:
[----:B------:R-:W-:Y:S02]  /*20100*/  ULDC UR4, c[0x0][0xc3c] ;  /* 0x00030f0000047ab9 */ /* 0x000fe40000000800 */
[----:B----4-:R-:W-:-:S13]  /*20110*/  ISETP.GE.AND P0, PT, R19, UR4, PT ;  /* 0x0000000413007c0c */ /* 0x010fda000bf06270 */
[----:B------:R-:W-:Y:S05]  /*20120*/  @!P0 BRA `(.L_x_14601) ;  /* 0xffffff9c00948947 */ /* 0x000fea000383ffff */
[----:B------:R-:W-:Y:S05]  /*20130*/  BSYNC B8 ;  /* 0x0000000000087941 */ /* 0x000fea0003800000 */
.L_x_14492:
        /* <DEDUP_REMOVED lines=12> */
.L_x_14816:
[----:B------:R-:W-:Y:S05]  /*20200*/  BSYNC B0 ;  /* 0x0000000000007941 */ /* 0x000fea0003800000 */
.L_x_14602:
[----:B------:R-:W-:-:S03]  /*20210*/  UMOV UR4, 0xffffffff ;  /* 0xffffffff00047882 */ /* 0x000fc60000000000 */
[----:B------:R-:W-:Y:S05]  /*20220*/  BRA.DIV UR4, `(.L_x_14604) ;  /* 0x0000006204187947 */ /* 0x000fea000b800000 */
[----:B0-----:R-:W0:Y:S02]  /*20230*/  S2R R0, SR_TID.X ;  /* 0x0000000000007919 */ /* 0x001e240000002100 */
[----:B0-----:R-:W-:-:S04]  /*20240*/  SHF.R.U32.HI R0, RZ, 0x5, R0 ;  /* 0x00000005ff007819 */ /* 0x001fc80000011600 */
[----:B------:R-:W-:-:S05]  /*20250*/  LOP3.LUT R0, R0, 0x3, RZ, 0xc0, !PT ;  /* 0x0000000300007812 */ /* 0x000fca00078ec0ff */
[----:B------:R0:W4:Y:S02]  /*20260*/  SHFL.IDX PT, R14, R0, RZ, 0x1f ;  /* 0x00001fff000e7589 */ /* 0x00012400000e0000 */
.L_x_14819:
[----:B----4-:R-:W-:-:S13]  /*20270*/  ISETP.NE.AND P0, PT, R14, RZ, PT ;  /* 0x000000ff0e00720c */ /* 0x010fda0003f05270 */
[----:B------:R-:W-:Y:S05]  /*20280*/  @P0 BRA `(.L_x_14276) ;  /* 0x0000000000880947 */ /* 0x000fea0003800000 */
[----:B------:R-:W-:-:S03]  /*20290*/  UMOV UR4, 0xffffffff ;  /* 0xffffffff00047882 */ /* 0x000fc60000000000 */
[----:B------:R-:W-:Y:S05]  /*202a0*/  BRA.DIV UR4, `(.L_x_14605) ;  /* 0x00000062042c7947 */ /* 0x000fea000b800000 */
[----:B------:R-:W-:-:S13]  /*202b0*/  ELECT P6, URZ, PT ;  /* 0x00000000003f782f */ /* 0x000fda00038c0000 */
.L_x_14822:
[----:B------:R-:W-:Y:S05]  /*202c0*/  @!P6 BRA `(.L_x_14276) ;  /* 0x000000000078e947 */ /* 0x000fea0003800000 */
[----:B------:R-:W-:-:S06]  /*202d0*/  ULOP3.LUT UR4, UR37, 0x2, URZ, 0xfc, !UPT ;  /* 0x0000000225047892 */ /* 0x000fcc000f8efc3f */
[----:B0-----:R-:W-:-:S05]  /*202e0*/  IMAD.U32 R0, RZ, RZ, UR4 ;  /* 0x00000004ff007e24 */ /* 0x001fca000f8e00ff */
[----:B------:R-:W-:-:S13]  /*202f0*/  ISETP.NE.AND P0, PT, R0, 0x3, PT ;  /* 0x000000030000780c */ /* 0x000fda0003f05270 */
[----:B------:R-:W-:Y:S05]  /*20300*/  @!P0 BRA `(.L_x_14606) ;  /* 0x0000000000048947 */ /* 0x000fea0003800000 */
[----:B------:R-:W-:Y:S01]  /*20310*/  BPT.TRAP 0x1 ;  /* 0x000000040000795c */ /* 0x000fe20000300000 */
.L_x_14606:
[----:B------:R-:W-:Y:S01]  /*20320*/  IMAD R3, R25, 0x8, R5 ;  /* 0x0000000819037824 */ /* 0x000fe200078e0205 */
[----:B------:R-:W-:Y:S01]  /*20330*/  SHF.L.U32 R2, R29, 0x1f, RZ ;  /* 0x0000001f1d027819 */ /* 0x000fe200000006ff */
[----:B------:R-:W-:-:S03]  /*20340*/  VIADD R25, R25, 0x1 ;  /* 0x0000000119197836 */ /* 0x000fc60000000000 */
[----:B------:R-:W0:Y:S02]  /*20350*/  SYNCS.PHASECHK.TRANS64.TRYWAIT P1, [R3+URZ+0x16840], R2 ;  /* 0x01684002030075a7 */ /* 0x000e24000802017f */
[----:B------:R-:W-:-:S04]  /*20360*/  ISETP.NE.AND P2, PT, R25, 0x2, PT ;  /* 0x000000021900780c */ /* 0x000fc80003f45270 */
[----:B------:R-:W-:Y:S01]  /*20370*/  SEL R0, RZ, 0x1, P2 ;  /* 0x00000001ff007807 */ /* 0x000fe20001000000 */
[----:B0-----:R-:W-:Y:S08]  /*20380*/  @!P1 BRA `(.L_x_14607) ;  /* 0x0000006000149947 */ /* 0x001ff00003800000 */
.L_x_14823:
[----:B------:R-:W-:Y:S02]  /*20390*/  SEL R25, R25, RZ, P2 ;  /* 0x000000ff19197207 */ /* 0x000fe40001000000 */
[----:B------:R-:W-:Y:S01]  /*203a0*/  LOP3.LUT R0, R29, R0, RZ, 0x3c, !PT ;  /* 0x000000001d007212 */ /* 0x000fe200078e3cff */
[----:B------:R-:W-:Y:S06]  /*203b0*/  @!P0 BRA `(.L_x_14608) ;  /* 0x0000000000048947 */ /* 0x000fec0003800000 */
[----:B------:R-:W-:Y:S01]  /*203c0*/  BPT.TRAP 0x1 ;  /* 0x000000040000795c */ /* 0x000fe20000300000 */
.L_x_14608:
[----:B------:R-:W-:Y:S01]  /*203d0*/  IMAD R25, R25, 0x8, R5 ;  /* 0x0000000819197824 */ /* 0x000fe200078e0205 */
[----:B------:R-:W-:-:S04]  /*203e0*/  SHF.L.U32 R0, R0, 0x1f, RZ ;  /* 0x0000001f00007819 */ /* 0x000fc800000006ff */
[----:B------:R-:W4:Y:S02]  /*203f0*/  SYNCS.PHASECHK.TRANS64.TRYWAIT P1, [R25+URZ+0x16840], R0 ;  /* 0x01684000190075a7 */ /* 0x000f24000802017f */
[----:B----4-:R-:W-:Y:S05]  /*20400*/  @!P1 BRA `(.L_x_14609) ;  /* 0x0000006000089947 */ /* 0x010fea0003800000 */
.L_x_14824:
[----:B------:R-:W-:Y:S05]  /*20410*/  @!P0 BRA `(.L_x_14610) ;  /* 0x0000000000048947 */ /* 0x000fea0003800000 */
[----:B------:R-:W-:Y:S01]  /*20420*/  BPT.TRAP 0x1 ;  /* 0x000000040000795c */ /* 0x000fe20000300000 */
.L_x_14610:
[----:B------:R-:W5:Y:S02]  /*20430*/  SYNCS.PHASECHK.TRANS64.TRYWAIT P1, [R3+URZ+0x16860], R2 ;  /* 0x01686002030075a7 */ /* 0x000f64000802017f */
[----:B-----5:R-:W-:Y:S05]  /*20440*/  @!P1 BRA `(.L_x_14611) ;  /* 0x00000060000c9947 */ /* 0x020fea0003800000 */
.L_x_14825:
[----:B------:R-:W-:Y:S05]  /*20450*/  @!P0 BRA `(.L_x_14612) ;  /* 0x0000000000048947 */ /* 0x000fea0003800000 */
[----:B------:R-:W-:Y:S01]  /*20460*/  BPT.TRAP 0x1 ;  /* 0x000000040000795c */ /* 0x000fe20000300000 */
.L_x_14612:
[----:B------:R0:W0:Y:S02]  /*20470*/  SYNCS.PHASECHK.TRANS64.TRYWAIT P0, [R25+URZ+0x16860], R0 ;  /* 0x01686000190075a7 */ /* 0x000024000800017f */
[----:B0-----:R-:W-:Y:S05]  /*20480*/  @!P0 NANOSLEEP.SYNCS 0x989680 ;  /* 0x009896800000895d */ /* 0x001fea0003900000 */
[----:B------:R-:W0:Y:S02]  /*20490*/  @!P0 SYNCS.PHASECHK.TRANS64 P0, [R25+URZ+0x16860], R0 ;  /* 0x01686000190085a7 */ /* 0x000e24000800007f */
[----:B0-----:R-:W-:Y:S05]  /*204a0*/  @!P0 BRA `(.L_x_14612) ;  /* 0xfffffffc00f08947 */ /* 0x001fea000383ffff */
.L_x_14276:
[----:B------:R-:W-:Y:S05]  /*204b0*/  BSYNC B9 ;  /* 0x0000000000097941 */ /* 0x000fea0003800000 */
.L_x_14273:
[----:B------:R-:W-:Y:S05]  /*204c0*/  EXIT ;  /* 0x000000000000794d */ /* 0x000fea0003800000 */
.L_x_14302:
[----:B0-----:R0:W1:Y:S02]  /*204d0*/  SYNCS.PHASECHK.TRANS64.TRYWAIT P6, [R70+URZ+0x16890], R79 ;  /* 0x0168904f460075a7 */ /* 0x00106400080c017f */
[----:B-1----:R-:W-:Y:S05]  /*204e0*/  @!P6 NANOSLEEP.SYNCS 0x989680 ;  /* 0x009896800000e95d */ /* 0x002fea0003900000 */
[----:B------:R-:W1:Y:S02]  /*204f0*/  @!P6 SYNCS.PHASECHK.TRANS64 P6, [R70+URZ+0x16890], R79 ;  /* 0x0168904f4600e5a7 */ /* 0x000e6400080c007f */
[----:B-1----:R-:W-:Y:S05]  /*20500*/  @!P6 BRA `(.L_x_14302) ;  /* 0xfffffffc00f0e947 */ /* 0x002fea000383ffff */
[----:B------:R-:W-:Y:S05]  /*20510*/  BRA `(.L_x_14613) ;  /* 0xfffffe2800507947 */ /* 0x000fea000383ffff */
.L_x_14303:
        /* <DEDUP_REMOVED lines=8> */
.L_x_14615:
[----:B------:R-:W-:Y:S05]  /*205a0*/  BSYNC B1 ;  /* 0x0000000000017941 */ /* 0x000fea0003800000 */
.L_x_14614:
        /* <DEDUP_REMOVED lines=8> */
.L_x_14616:
[----:B------:R-:W-:Y:S05]  /*20630*/  BRA `(.L_x_14617) ;  /* 0xfffffe28001c7947 */ /* 0x000fea000383ffff */
.L_x_14312:
[----:B------:R-:W-:Y:S01]  /*20640*/  BSSY B1, `(.L_x_14618) ;  /* 0x0000008000017945 */ /* 0x000fe20003800000 */
[----:B--2-4-:R-:W-:Y:S02]  /*20650*/  IMAD.MOV.U32 R13, RZ, RZ, R85 ;  /* 0x000000ffff0d7224 */ /* 0x014fe400078e0055 */
[----:B------:R-:W-:Y:S02]  /*20660*/  IMAD.MOV.U32 R12, RZ, RZ, 0x1 ;  /* 0x00000001ff0c7424 */ /* 0x000fe400078e00ff */
[----:B------:R-:W-:Y:S02]  /*20670*/  IMAD.MOV.U32 R11, RZ, RZ, 0x1c1f ;  /* 0x00001c1fff0b7424 */ /* 0x000fe400078e00ff */
[----:B------:R-:W-:-:S07]  /*20680*/  IMAD.MOV.U32 R15, RZ, RZ, -0x1 ;  /* 0xffffffffff0f7424 */ /* 0x000fce00078e00ff */
[----:B01-3--:R-:W-:Y:S05]  /*20690*/  WARPSYNC.COLLECTIVE R15, `(.L_x_14619) ;  /* 0x000000000f087348 */ /* 0x00bfea0003c00000 */
[----:B---3--:R2:W3:Y:S02]  /*206a0*/  SHFL.IDX P6, R14, R13, R12, R11 ;  /* 0x0000000c0d0e7389 */ /* 0x0084e400000c000b */
[----:B0123--:R-:W-:Y:S01]  /*206b0*/  ENDCOLLECTIVE ;  /* 0x000000000000791b */ /* 0x00ffe20003800000 */
.L_x_14619:
[----:B------:R-:W-:Y:S05]  /*206c0*/  BSYNC B1 ;  /* 0x0000000000017941 */ /* 0x000fea0003800000 */
.L_x_14618:
        /* <DEDUP_REMOVED lines=8> */
.L_x_14620:
[----:B------:R-:W-:Y:S05]  /*20750*/  BRA `(.L_x_14621) ;  /* 0xfffffe2c00b47947 */ /* 0x000fea000383ffff */
.L_x_14324:
[----:B-1----:R1:W2:Y:S02]  /*20760*/  SYNCS.PHASECHK.TRANS64.TRYWAIT P4, [R70+URZ+0x16890], R79 ;  /* 0x0168904f460075a7 */ /* 0x0022a4000808017f */
[----:B--2---:R-:W-:Y:S05]  /*20770*/  @!P4 NANOSLEEP.SYNCS 0x989680 ;  /* 0x009896800000c95d */ /* 0x004fea0003900000 */
[----:B------:R-:W2:Y:S02]  /*20780*/  @!P4 SYNCS.PHASECHK.TRANS64 P4, [R70+URZ+0x16890], R79 ;  /* 0x0168904f4600c5a7 */ /* 0x000ea4000808007f */
[----:B--2---:R-:W-:Y:S05]  /*20790*/  @!P4 BRA `(.L_x_14324) ;  /* 0xfffffffc00f0c947 */ /* 0x004fea000383ffff */
[----:B------:R-:W-:Y:S05]  /*207a0*/  BRA `(.L_x_14622) ;  /* 0xfffffe3800e07947 */ /* 0x000fea000383ffff */
.L_x_14325:
[----:B------:R-:W-:Y:S01]  /*207b0*/  BSSY B1, `(.L_x_14623) ;  /* 0x0000008000017945 */ /* 0x000fe20003800000 */
[----:B0-----:R-:W-:Y:S02]  /*207c0*/  IMAD.MOV.U32 R13, RZ, RZ, R85 ;  /* 0x000000ffff0d7224 */ /* 0x001fe400078e0055 */
[----:B------:R-:W-:Y:S02]  /*207d0*/  IMAD.MOV.U32 R12, RZ, RZ, RZ ;  /* 0x000000ffff0c7224 */ /* 0x000fe400078e00ff */
[----:B------:R-:W-:Y:S02]  /*207e0*/  IMAD.MOV.U32 R11, RZ, RZ, 0x1c1f ;  /* 0x00001c1fff0b7424 */ /* 0x000fe400078e00ff */
[----:B------:R-:W-:-:S07]  /*207f0*/  IMAD.MOV.U32 R15, RZ, RZ, -0x1 ;  /* 0xffffffffff0f7424 */ /* 0x000fce00078e00ff */
[----:B-1----:R-:W-:Y:S05]  /*20800*/  WARPSYNC.COLLECTIVE R15, `(.L_x_14624) ;  /* 0x000000000f087348 */ /* 0x002fea0003c00000 */
[----:B------:R0:W2:Y:S02]  /*20810*/  SHFL.IDX P6, R14, R13, R12, R11 ;  /* 0x0000000c0d0e7389 */ /* 0x0000a400000c000b */
[----:B012---:R-:W-:Y:S01]  /*20820*/  ENDCOLLECTIVE ;  /* 0x000000000000791b */ /* 0x007fe20003800000 */
.L_x_14624:
[----:B------:R-:W-:Y:S05]  /*20830*/  BSYNC B1 ;  /* 0x0000000000017941 */ /* 0x000fea0003800000 */
.L_x_14623:
        /* <DEDUP_REMOVED lines=8> */
.L_x_14625:
[----:B------:R-:W-:Y:S01]  /*208c0*/  IMAD.MOV.U32 R82, RZ, RZ, R14 ;  /* 0x000000ffff527224 */ /* 0x000fe200078e000e */
[----:B------:R-:W-:Y:S06]  /*208d0*/  BRA `(.L_x_14626) ;  /* 0xfffffe3800ac7947 */ /* 0x000fec000383ffff */
.L_x_14330:
        /* <DEDUP_REMOVED lines=8> */
.L_x_14628:
[----:B------:R-:W-:Y:S05]  /*20960*/  BSYNC B1 ;  /* 0x0000000000017941 */ /* 0x000fea0003800000 */
.L_x_14627:
        /* <DEDUP_REMOVED lines=8> */
.L_x_14629:
[----:B------:R-:W-:Y:S01]  /*209f0*/  IMAD.MOV.U32 R84, RZ, RZ, R14 ;  /* 0x000000ffff547224 */ /* 0x000fe200078e000e */
[----:B------:R-:W-:Y:S06]  /*20a00*/  BRA `(.L_x_14630) ;  /* 0xfffffe4000587947 */ /* 0x000fec000383ffff */
.L_x_14335:
[----:B0-----:R0:W1:Y:S02]  /*20a10*/  SYNCS.PHASECHK.TRANS64.TRYWAIT P3, [R70+URZ+0x16890], R79 ;  /* 0x0168904f460075a7 */ /* 0x001064000806017f */
[----:B-1----:R-:W-:Y:S05]  /*20a20*/  @!P3 NANOSLEEP.SYNCS 0x989680 ;  /* 0x009896800000b95d */ /* 0x002fea0003900000 */
[----:B------:R-:W1:Y:S02]  /*20a30*/  @!P3 SYNCS.PHASECHK.TRANS64 P3, [R70+URZ+0x16890], R79 ;  /* 0x0168904f4600b5a7 */ /* 0x000e64000806007f */
[----:B-1----:R-:W-:Y:S05]  /*20a40*/  @!P3 BRA `(.L_x_14335) ;  /* 0xfffffffc00f0b947 */ /* 0x002fea000383ffff */
[----:B------:R-:W-:Y:S05]  /*20a50*/  BRA `(.L_x_14631) ;  /* 0xfffffe4800747947 */ /* 0x000fea000383ffff */
.L_x_14336:
        /* <DEDUP_REMOVED lines=8> */
.L_x_14633:
[----:B------:R-:W-:Y:S05]  /*20ae0*/  BSYNC B1 ;  /* 0x0000000000017941 */ /* 0x000fea0003800000 */
.L_x_14632:
        /* <DEDUP_REMOVED lines=8> */
.L_x_14634:
[----:B------:R-:W-:Y:S01]  /*20b70*/  IMAD.MOV.U32 R33, RZ, RZ, R14 ;  /* 0x000000ffff217224 */ /* 0x000fe200078e000e */
[----:B------:R-:W-:Y:S06]  /*20b80*/  BRA `(.L_x_14635) ;  /* 0xfffffe4800987947 */ /* 0x000fec000383ffff */
.L_x_14339:
        /* <DEDUP_REMOVED lines=8> */
.L_x_14637:
[----:B------:R-:W-:Y:S05]  /*20c10*/  BSYNC B1 ;  /* 0x0000000000017941 */ /* 0x000fea0003800000 */
.L_x_14636:
        /* <DEDUP_REMOVED lines=8> */
.L_x_14638:
[----:B------:R-:W-:Y:S01]  /*20ca0*/  IMAD.MOV.U32 R33, RZ, RZ, R14 ;  /* 0x000000ffff217224 */ /* 0x000fe200078e000e */
[----:B------:R-:W-:Y:S06]  /*20cb0*/  BRA `(.L_x_14639) ;  /* 0xfffffe4800987947 */ /* 0x000fec000383ffff */
.L_x_14343:
[----:B0-----:R0:W3:Y:S02]  /*20cc0*/  SYNCS.PHASECHK.TRANS64.TRYWAIT P4, [R70+URZ+0x168b0], R79 ;  /* 0x0168b04f460075a7 */ /* 0x0010e4000808017f */
[----:B---3--:R-:W-:Y:S05]  /*20cd0*/  @!P4 NANOSLEEP.SYNCS 0x989680 ;  /* 0x009896800000c95d */ /* 0x008fea0003900000 */
[----:B------:R-:W3:Y:S02]  /*20ce0*/  @!P4 SYNCS.PHASECHK.TRANS64 P4, [R70+URZ+0x168b0], R79 ;  /* 0x0168b04f4600c5a7 */ /* 0x000ee4000808007f */
[----:B---3--:R-:W-:Y:S05]  /*20cf0*/  @!P4 BRA `(.L_x_14343) ;  /* 0xfffffffc00f0c947 */ /* 0x008fea000383ffff */
[----:B------:R-:W-:Y:S05]  /*20d00*/  BRA `(.L_x_14640) ;  /* 0xfffffe4c00147947 */ /* 0x000fea000383ffff */
.L_x_14359:
        /* <DEDUP_REMOVED lines=9> */
[----:B--2---:R-:W-:-:S07]  /*20da0*/  IMAD.MOV.U32 R13, RZ, RZ, R5 ;  /* 0x000000ffff0d7224 */ /* 0x004fce00078e0005 */
[----:B----45:R-:W-:Y:S05]  /*20db0*/  WARPSYNC.COLLECTIVE R15, `(.L_x_14642) ;  /* 0x000000000f087348 */ /* 0x030fea0003c00000 */
[----:B------:R0:W1:Y:S02]  /*20dc0*/  SHFL.IDX P6, R14, R13, R12, R11 ;  /* 0x0000000c0d0e7389 */ /* 0x00006400000c000b */
[----:B01--45:R-:W-:Y:S01]  /*20dd0*/  ENDCOLLECTIVE ;  /* 0x000000000000791b */ /* 0x033fe20003800000 */
.L_x_14642:
[----:B------:R-:W-:Y:S05]  /*20de0*/  BSYNC B0 ;  /* 0x0000000000007941 */ /* 0x000fea0003800000 */
.L_x_14641:
[----:B------:R1:W-:Y:S01]  /*20df0*/  STL [R1+0x28], R14 ;  /* 0x0000280e01007387 */ /* 0x0003e20000100800 */
[----:B------:R-:W-:Y:S05]  /*20e00*/  BRA `(.L_x_14643) ;  /* 0xfffffe5400a87947 */ /* 0x000fea000383ffff */
.L_x_14371:
[----:B------:R-:W-:Y:S01]  /*20e10*/  BSSY B1, `(.L_x_14644) ;  /* 0x0000008000017945 */ /* 0x000fe20003800000 */
[----:B--2---:R-:W-:Y:S02]  /*20e20*/  IMAD.MOV.U32 R13, RZ, RZ, R6 ;  /* 0x000000ffff0d7224 */ /* 0x004fe400078e0006 */
[----:B------:R-:W-:Y:S02]  /*20e30*/  IMAD.MOV.U32 R12, RZ, RZ, RZ ;  /* 0x000000ffff0c7224 */ /* 0x000fe400078e00ff */
[----:B------:R-:W-:Y:S02]  /*20e40*/  IMAD.MOV.U32 R11, RZ, RZ, 0x1c1f ;  /* 0x00001c1fff0b7424 */ /* 0x000fe400078e00ff */
[----:B------:R-:W-:-:S07]  /*20e50*/  IMAD.MOV.U32 R15, RZ, RZ, -0x1 ;  /* 0xffffffffff0f7424 */ /* 0x000fce00078e00ff */
[----:B-1----:R-:W-:Y:S05]  /*20e60*/  WARPSYNC.COLLECTIVE R15, `(.L_x_14645) ;  /* 0x000000000f087348 */ /* 0x002fea0003c00000 */
[----:B-1----:R0:W1:Y:S02]  /*20e70*/  SHFL.IDX P6, R14, R13, R12, R11 ;  /* 0x0000000c0d0e7389 */ /* 0x00206400000c000b */
[----:B01----:R-:W-:Y:S01]  /*20e80*/  ENDCOLLECTIVE ;  /* 0x000000000000791b */ /* 0x003fe20003800000 */
.L_x_14645:
[----:B------:R-:W-:Y:S05]  /*20e90*/  BSYNC B1 ;  /* 0x0000000000017941 */ /* 0x000fea0003800000 */
.L_x_14644:
        /* <DEDUP_REMOVED lines=8> */
.L_x_14646:
[----:B------:R-:W-:Y:S02]  /*20f20*/  IMAD.MOV.U32 R13, RZ, RZ, R8 ;  /* 0x000000ffff0d7224 */ /* 0x000fe400078e0008 */
[----:B------:R-:W-:-:S07]  /*20f30*/  IMAD.MOV.U32 R0, RZ, RZ, R14 ;  /* 0x000000ffff007224 */ /* 0x000fce00078e000e */
[----:B------:R-:W-:Y:S05]  /*20f40*/  WARPSYNC.COLLECTIVE R15, `(.L_x_14647) ;  /* 0x000000000f087348 */ /* 0x000fea0003c00000 */
[----:B------:R0:W1:Y:S02]  /*20f50*/  SHFL.IDX P6, R14, R13, R12, R11 ;  /* 0x0000000c0d0e7389 */ /* 0x00006400000c000b */
[----:B01----:R-:W-:Y:S01]  /*20f60*/  ENDCOLLECTIVE ;  /* 0x000000000000791b */ /* 0x003fe20003800000 */
.L_x_14647:
[----:B------:R-:W-:Y:S02]  /*20f70*/  IMAD.MOV.U32 R13, RZ, RZ, R7 ;  /* 0x000000ffff0d7224 */ /* 0x000fe400078e0007 */
[----:B------:R-:W-:-:S07]  /*20f80*/  IMAD.MOV.U32 R5, RZ, RZ, R14 ;  /* 0x000000ffff057224 */ /* 0x000fce00078e000e */
[----:B------:R-:W-:Y:S05]  /*20f90*/  WARPSYNC.COLLECTIVE R15, `(.L_x_14648) ;  /* 0x000000000f087348 */ /* 0x000fea0003c00000 */
[----:B------:R0:W1:Y:S02]  /*20fa0*/  SHFL.IDX P6, R14, R13, R12, R11 ;  /* 0x0000000c0d0e7389 */ /* 0x00006400000c000b */
[----:B01----:R-:W-:Y:S01]  /*20fb0*/  ENDCOLLECTIVE ;  /* 0x000000000000791b */ /* 0x003fe20003800000 */
.L_x_14648:
[----:B------:R-:W-:Y:S05]  /*20fc0*/  BRA `(.L_x_14649) ;  /* 0xfffffe5c002c7947 */ /* 0x000fea000383ffff */
.L_x_14374:
        /* <DEDUP_REMOVED lines=8> */
.L_x_14651:
[----:B------:R-:W-:Y:S05]  /*21050*/  BSYNC B1 ;  /* 0x0000000000017941 */ /* 0x000fea0003800000 */
.L_x_14650:
        /* <DEDUP_REMOVED lines=8> */
.L_x_14652:
[----:B------:R-:W-:Y:S02]  /*210e0*/  IMAD.MOV.U32 R13, RZ, RZ, R8 ;  /* 0x000000ffff0d7224 */ /* 0x000fe400078e0008 */
[----:B------:R-:W-:-:S07]  /*210f0*/  IMAD.MOV.U32 R0, RZ, RZ, R14 ;  /* 0x000000ffff007224 */ /* 0x000fce00078e000e */
[----:B------:R-:W-:Y:S05]  /*21100*/  WARPSYNC.COLLECTIVE R15, `(.L_x_14653) ;  /* 0x000000000f087348 */ /* 0x000fea0003c00000 */
[----:B------:R0:W1:Y:S02]  /*21110*/  SHFL.IDX P6, R14, R13, R12, R11 ;  /* 0x0000000c0d0e7389 */ /* 0x00006400000c000b */
[----:B01----:R-:W-:Y:S01]  /*21120*/  ENDCOLLECTIVE ;  /* 0x000000000000791b */ /* 0x003fe20003800000 */
.L_x_14653:
[----:B------:R-:W-:Y:S02]  /*21130*/  IMAD.MOV.U32 R13, RZ, RZ, R7 ;  /* 0x000000ffff0d7224 */ /* 0x000fe400078e0007 */
[----:B------:R-:W-:-:S07]  /*21140*/  IMAD.MOV.U32 R5, RZ, RZ, R14 ;  /* 0x000000ffff057224 */ /* 0x000fce00078e000e */
[----:B------:R-:W-:Y:S05]  /*21150*/  WARPSYNC.COLLECTIVE R15, `(.L_x_14654) ;  /* 0x000000000f087348 */ /* 0x000fea0003c00000 */
[----:B------:R0:W1:Y:S02]  /*21160*/  SHFL.IDX P6, R14, R13, R12, R11 ;  /* 0x0000000c0d0e7389 */ /* 0x00006400000c000b */
[----:B01----:R-:W-:Y:S01]  /*21170*/  ENDCOLLECTIVE ;  /* 0x000000000000791b */ /* 0x003fe20003800000 */
.L_x_14654:
[----:B------:R-:W-:Y:S05]  /*21180*/  BRA `(.L_x_14655) ;  /* 0xfffffe5c009c7947 */ /* 0x000fea000383ffff */
.L_x_14378:
[----:B0-----:R0:W1:Y:S02]  /*21190*/  SYNCS.PHASECHK.TRANS64.TRYWAIT P0, [R2+URZ+0x16800], R5 ;  /* 0x01680005020075a7 */ /* 0x001064000800017f */
[----:B-1----:R-:W-:Y:S05]  /*211a0*/  @!P0 NANOSLEEP.SYNCS 0x989680 ;  /* 0x009896800000895d */ /* 0x002fea0003900000 */
[----:B------:R-:W1:Y:S02]  /*211b0*/  @!P0 SYNCS.PHASECHK.TRANS64 P0, [R2+URZ+0x16800], R5 ;  /* 0x01680005020085a7 */ /* 0x000e64000800007f */
[----:B-1----:R-:W-:Y:S05]  /*211c0*/  @!P0 BRA `(.L_x_14378) ;  /* 0xfffffffc00f08947 */ /* 0x002fea000383ffff */
[----:B------:R-:W-:Y:S05]  /*211d0*/  BRA `(.L_x_14656) ;  /* 0xfffffe6000b07947 */ /* 0x000fea000383ffff */
.L_x_14386:
[----:B------:R-:W0:Y:S01]  /*211e0*/  LDC R41, c[0x0][0x3f4] ;  /* 0x0000fd00ff297b82 */ /* 0x000e220000000800 */
[----:B------:R-:W-:Y:S01]  /*211f0*/  BSSY B1, `(.L_x_14657) ;  /* 0x0000008000017945 */ /* 0x000fe20003800000 */
[----:B--2---:R-:W-:Y:S02]  /*21200*/  IMAD.MOV.U32 R13, RZ, RZ, R26 ;  /* 0x000000ffff0d7224 */ /* 0x004fe400078e001a */
[----:B------:R-:W-:Y:S02]  /*21210*/  IMAD.MOV.U32 R12, RZ, RZ, RZ ;  /* 0x000000ffff0c7224 */ /* 0x000fe400078e00ff */
[----:B------:R-:W-:Y:S02]  /*21220*/  IMAD.MOV.U32 R11, RZ, RZ, 0x1c1f ;  /* 0x00001c1fff0b7424 */ /* 0x000fe400078e00ff */
[----:B------:R-:W-:-:S07]  /*21230*/  IMAD.MOV.U32 R15, RZ, RZ, -0x1 ;  /* 0xffffffffff0f7424 */ /* 0x000fce00078e00ff */
[----:B01----:R-:W-:Y:S05]  /*21240*/  WARPSYNC.COLLECTIVE R15, `(.L_x_14658) ;  /* 0x000000000f087348 */ /* 0x003fea0003c00000 */
[----:B-1----:R1:W2:Y:S02]  /*21250*/  SHFL.IDX P6, R14, R13, R12, R11 ;  /* 0x0000000c0d0e7389 */ /* 0x0022a400000c000b */
[----:B012---:R-:W-:Y:S01]  /*21260*/  ENDCOLLECTIVE ;  /* 0x000000000000791b */ /* 0x007fe20003800000 */
.L_x_14658:
[----:B------:R-:W-:Y:S05]  /*21270*/  BSYNC B1 ;  /* 0x0000000000017941 */ /* 0x000fea0003800000 */
.L_x_14657:
        /* <DEDUP_REMOVED lines=10> */
.L_x_14659:
        /* <DEDUP_REMOVED lines=8> */
.L_x_14660:
[----:B------:R-:W-:-:S05]  /*213a0*/  @!P1 IADD3 R6, P2, R3, R5, RZ ;  /* 0x0000000503069210 */ /* 0x000fca0007f5e0ff */
[----:B------:R-:W-:Y:S02]  /*213b0*/  @!P1 IMAD.X R7, R0, 0x1, R21, P2 ;  /* 0x0000000100079824 */ /* 0x000fe400010e0615 */
[----:B------:R-:W-:Y:S02]  /*213c0*/  IMAD.MOV.U32 R13, RZ, RZ, R27 ;  /* 0x000000ffff0d7224 */ /* 0x000fe400078e001b */
[----:B------:R-:W-:-:S07]  /*213d0*/  IMAD.MOV.U32 R4, RZ, RZ, R14 ;  /* 0x000000ffff047224 */ /* 0x000fce00078e000e */
[----:B------:R-:W-:Y:S05]  /*213e0*/  WARPSYNC.COLLECTIVE R15, `(.L_x_14661) ;  /* 0x000000000f087348 */ /* 0x000fea0003c00000 */
[----:B------:R0:W1:Y:S02]  /*213f0*/  SHFL.IDX P6, R14, R13, R12, R11 ;  /* 0x0000000c0d0e7389 */ /* 0x00006400000c000b */
[----:B01----:R-:W-:Y:S01]  /*21400*/  ENDCOLLECTIVE ;  /* 0x000000000000791b */ /* 0x003fe20003800000 */
.L_x_14661:
[----:B------:R-:W2:Y:S01]  /*21410*/  @!P1 LD.E.128 R8, desc[UR42][R6.64] ;  /* 0x0000002a06089980 */ /* 0x000ea2000c101d00 */
[----:B------:R-:W-:-:S05]  /*21420*/  @!P1 IADD3 R14, P2, R14, R5, RZ ;  /* 0x000000050e0e9210 */ /* 0x000fca0007f5e0ff */
[----:B------:R-:W-:-:S04]  /*21430*/  @!P1 IMAD.X R3, R4, 0x1, R21, P2 ;  /* 0x0000000104039824 */ /* 0x000fc800010e0615 */
[----:B------:R-:W-:-:S05]  /*21440*/  @!P1 IMAD.MOV.U32 R15, RZ, RZ, R3 ;  /* 0x000000ffff0f9224 */ /* 0x000fca00078e0003 */
[----:B------:R0:W5:Y:S01]  /*21450*/  @!P1 LD.E.128 R4, desc[UR42][R14.64] ;  /* 0x0000002a0e049980 */ /* 0x000162000c101d00 */
[----:B------:R-:W-:Y:S01]  /*21460*/  CS2R R38, SRZ ;  /* 0x0000000000267805 */ /* 0x000fe2000001ff00 */
[----:B------:R-:W-:Y:S01]  /*21470*/  IMAD.MOV.U32 R13, RZ, RZ, R26 ;  /* 0x000000ffff0d7224 */ /* 0x000fe200078e001a */
[----:B------:R-:W-:Y:S01]  /*21480*/  CS2R R36, SRZ ;  /* 0x0000000000247805 */ /* 0x000fe2000001ff00 */
[----:B------:R-:W-:Y:S01]  /*21490*/  IMAD.MOV.U32 R12, RZ, RZ, 0x1 ;  /* 0x00000001ff0c7424 */ /* 0x000fe200078e00ff */
[----:B------:R-:W-:Y:S02]  /*214a0*/  CS2R R30, SRZ ;  /* 0x00000000001e7805 */ /* 0x000fe4000001ff00 */
[----:B------:R-:W-:Y:S01]  /*214b0*/  CS2R R20, SRZ ;  /* 0x0000000000147805 */ /* 0x000fe2000001ff00 */
[----:B0-----:R-:W-:Y:S02]  /*214c0*/  IMAD.MOV.U32 R15, RZ, RZ, -0x1 ;  /* 0xffffffffff0f7424 */ /* 0x001fe400078e00ff */
[----:B--2---:R-:W-:-:S02]  /*214d0*/  @!P1 IMAD.MOV.U32 R39, RZ, RZ, R11 ;  /* 0x000000ffff279224 */ /* 0x004fc400078e000b */
[----:B------:R-:W-:Y:S02]  /*214e0*/  IMAD.MOV.U32 R11, RZ, RZ, 0x1c1f ;  /* 0x00001c1fff0b7424 */ /* 0x000fe400078e00ff */
[----:B------:R-:W-:Y:S02]  /*214f0*/  @!P1 IMAD.MOV.U32 R36, RZ, RZ, R8 ;  /* 0x000000ffff249224 */ /* 0x000fe400078e0008 */
[----:B------:R-:W-:-:S07]  /*21500*/  @!P1 IMAD.MOV.U32 R37, RZ, RZ, R9 ;  /* 0x000000ffff259224 */ /* 0x000fce00078e0009 */
[----:B-----5:R-:W-:Y:S05]  /*21510*/  WARPSYNC.COLLECTIVE R15, `(.L_x_14662) ;  /* 0x000000000f087348 */ /* 0x020fea0003c00000 */
[----:B------:R0:W1:Y:S02]  /*21520*/  SHFL.IDX P6, R14, R13, R12, R11 ;  /* 0x0000000c0d0e7389 */ /* 0x00006400000c000b */
[----:B01---5:R-:W-:Y:S01]  /*21530*/  ENDCOLLECTIVE ;  /* 0x000000000000791b */ /* 0x023fe20003800000 */
.L_x_14662:
[----:B------:R-:W-:Y:S02]  /*21540*/  IMAD.MOV.U32 R0, RZ, RZ, R36 ;  /* 0x000000ffff007224 */ /* 0x000fe400078e0024 */
[----:B------:R-:W-:Y:S02]  /*21550*/  IMAD.MOV.U32 R3, RZ, RZ, R37 ;  /* 0x000000ffff037224 */ /* 0x000fe400078e0025 */
[----:B------:R-:W-:Y:S01]  /*21560*/  @!P1 IMAD.MOV.U32 R38, RZ, RZ, R10 ;  /* 0x000000ffff269224 */ /* 0x000fe200078e000a */
[----:B------:R-:W-:Y:S01]  /*21570*/  PRMT R48, R0, 0x7610, R48 ;  /* 0x0000761000307816 */ /* 0x000fe20000000030 */
[----:B------:R-:W-:Y:S01]  /*21580*/  IMAD.MOV.U32 R9, RZ, RZ, R39 ;  /* 0x000000ffff097224 */ /* 0x000fe200078e0027 */
[----:B------:R-:W-:Y:S01]  /*21590*/  PRMT R34, R34, 0x5410, R3 ;  /* 0x0000541022227816 */ /* 0x000fe20000000003 */
[----:B------:R-:W-:-:S03]  /*215a0*/  IMAD.MOV.U32 R8, RZ, RZ, R38 ;  /* 0x000000ffff087224 */ /* 0x000fc600078e0026 */
[----:B------:R-:W-:Y:S01]  /*215b0*/  PRMT R34, R9, 0x7610, R34 ;  /* 0x0000761009227816 */ /* 0x000fe20000000022 */
[----:B------:R-:W-:Y:S01]  /*215c0*/  IMAD.MOV.U32 R13, RZ, RZ, R25 ;  /* 0x000000ffff0d7224 */ /* 0x000fe200078e0019 */
[----:B------:R-:W-:Y:S01]  /*215d0*/  PRMT R33, R8, 0x7610, R33 ;  /* 0x0000761008217816 */ /* 0x000fe20000000021 */
[----:B------:R-:W-:Y:S02]  /*215e0*/  @!P1 IMAD.MOV.U32 R30, RZ, RZ, R4 ;  /* 0x000000ffff1e9224 */ /* 0x000fe400078e0004 */
[----:B------:R-:W-:Y:S02]  /*215f0*/  @!P1 IMAD.MOV.U32 R31, RZ, RZ, R5 ;  /* 0x000000ffff1f9224 */ /* 0x000fe400078e0005 */
[----:B------:R-:W-:Y:S02]  /*21600*/  @!P1 IMAD.MOV.U32 R20, RZ, RZ, R6 ;  /* 0x000000ffff149224 */ /* 0x000fe400078e0006 */
[----:B------:R-:W-:Y:S02]  /*21610*/  @!P1 IMAD.MOV.U32 R21, RZ, RZ, R7 ;  /* 0x000000ffff159224 */ /* 0x000fe400078e0007 */
[----:B------:R-:W-:-:S07]  /*21620*/  IMAD.MOV.U32 R0, RZ, RZ, R14 ;  /* 0x000000ffff007224 */ /* 0x000fce00078e000e */
[----:B------:R-:W-:Y:S05]  /*21630*/  WARPSYNC.COLLECTIVE R15, `(.L_x_14663) ;  /* 0x000000000f087348 */ /* 0x000fea0003c00000 */
[----:B------:R0:W1:Y:S02]  /*21640*/  SHFL.IDX P6, R14, R13, R12, R11 ;  /* 0x0000000c0d0e7389 */ /* 0x00006400000c000b */
[----:B01----:R-:W-:Y:S01]  /*21650*/  ENDCOLLECTIVE ;  /* 0x000000000000791b */ /* 0x003fe20003800000 */
.L_x_14663:
[----:B------:R-:W-:Y:S02]  /*21660*/  IMAD.MOV.U32 R4, RZ, RZ, R30 ;  /* 0x000000ffff047224 */ /* 0x000fe400078e001e */
[----:B------:R-:W-:Y:S02]  /*21670*/  IMAD.MOV.U32 R5, RZ, RZ, R31 ;  /* 0x000000ffff057224 */ /* 0x000fe400078e001f */
[----:B------:R-:W-:Y:S01]  /*21680*/  IMAD.MOV.U32 R6, RZ, RZ, R20 ;  /* 0x000000ffff067224 */ /* 0x000fe200078e0014 */
[----:B------:R-:W-:Y:S01]  /*21690*/  PRMT R50, R4, 0x7610, R50 ;  /* 0x0000761004327816 */ /* 0x000fe20000000032 */
[----:B------:R-:W-:Y:S01]  /*216a0*/  IMAD.MOV.U32 R7, RZ, RZ, R21 ;  /* 0x000000ffff077224 */ /* 0x000fe200078e0015 */
[----:B------:R-:W-:Y:S02]  /*216b0*/  PRMT R54, R5, 0x7610, R54 ;  /* 0x0000761005367816 */ /* 0x000fe40000000036 */
[----:B------:R-:W-:Y:S02]  /*216c0*/  CS2R R4, SRZ ;  /* 0x0000000000047805 */ /* 0x000fe4000001ff00 */
[----:B------:R-:W-:-:S02]  /*216d0*/  PRMT R33, R33, 0x5410, R6 ;  /* 0x0000541021217816 */ /* 0x000fc40000000006 */
[----:B------:R-:W-:Y:S01]  /*216e0*/  PRMT R55, R7, 0x7610, R55 ;  /* 0x0000761007377816 */ /* 0x000fe20000000037 */
[----:B------:R-:W-:Y:S02]  /*216f0*/  IMAD.MOV.U32 R13, RZ, RZ, R24 ;  /* 0x000000ffff0d7224 */ /* 0x000fe400078e0018 */
[----:B------:R-:W-:-:S07]  /*21700*/  IMAD.MOV.U32 R3, RZ, RZ, R14 ;  /* 0x000000ffff037224 */ /* 0x000fce00078e000e */
[----:B------:R-:W-:Y:S05]  /*21710*/  WARPSYNC.COLLECTIVE R15, `(.L_x_14664) ;  /* 0x000000000f087348 */ /* 0x000fea0003c00000 */
[----:B------:R0:W1:Y:S02]  /*21720*/  SHFL.IDX P6, R14, R13, R12, R11 ;  /* 0x0000000c0d0e7389 */ /* 0x00006400000c000b */
[----:B01----:R-:W-:Y:S01]  /*21730*/  ENDCOLLECTIVE ;  /* 0x000000000000791b */ /* 0x003fe20003800000 */
.L_x_14664:
[----:B------:R-:W-:Y:S02]  /*21740*/  IMAD.MOV.U32 R13, RZ, RZ, R27 ;  /* 0x000000ffff0d7224 */ /* 0x000fe400078e001b */
[----:B------:R-:W-:-:S07]  /*21750*/  IMAD.MOV.U32 R24, RZ, RZ, R14 ;  /* 0x000000ffff187224 */ /* 0x000fce00078e000e */
[----:B------:R-:W-:Y:S05]  /*21760*/  WARPSYNC.COLLECTIVE R15, `(.L_x_14665) ;  /* 0x000000000f087348 */ /* 0x000fea0003c00000 */
[----:B------:R0:W1:Y:S02]  /*21770*/  SHFL.IDX P6, R14, R13, R12, R11 ;  /* 0x0000000c0d0e7389 */ /* 0x00006400000c000b */
[----:B01----:R-:W-:Y:S01]  /*21780*/  ENDCOLLECTIVE ;  /* 0x000000000000791b */ /* 0x003fe20003800000 */
.L_x_14665:
[----:B------:R-:W-:Y:S05]  /*21790*/  BRA `(.L_x_14666) ;  /* 0xfffffe6c00e07947 */ /* 0x000fea000383ffff */
.L_x_14390:
[----:B0-----:R0:W1:Y:S02]  /*217a0*/  SYNCS.PHASECHK.TRANS64.TRYWAIT P1, [R2+URZ+0x16800], R13 ;  /* 0x0168000d020075a7 */ /* 0x001064000802017f */
[----:B-1----:R-:W-:Y:S05]  /*217b0*/  @!P1 NANOSLEEP.SYNCS 0x989680 ;  /* 0x009896800000995d */ /* 0x002fea0003900000 */
[----:B------:R-:W1:Y:S02]  /*217c0*/  @!P1 SYNCS.PHASECHK.TRANS64 P1, [R2+URZ+0x16800], R13 ;  /* 0x0168000d020095a7 */ /* 0x000e64000802007f */
[----:B-1----:R-:W-:Y:S05]  /*217d0*/  @!P1 BRA `(.L_x_14390) ;  /* 0xfffffffc00f09947 */ /* 0x002fea000383ffff */
[----:B------:R-:W-:Y:S05]  /*217e0*/  BRA `(.L_x_14667) ;  /* 0xfffffe7000887947 */ /* 0x000fea000383ffff */
.L_x_14396:
[----:B-1----:R1:W3:Y:S02]  /*217f0*/  SYNCS.PHASECHK.TRANS64.TRYWAIT P1, [R0+URZ+0x16830], R5 ;  /* 0x01683005000075a7 */ /* 0x0022e4000802017f */
[----:B---3--:R-:W-:Y:S05]  /*21800*/  @!P1 NANOSLEEP.SYNCS 0x989680 ;  /* 0x009896800000995d */ /* 0x008fea0003900000 */
[----:B------:R-:W3:Y:S02]  /*21810*/  @!P1 SYNCS.PHASECHK.TRANS64 P1, [R0+URZ+0x16830], R5 ;  /* 0x01683005000095a7 */ /* 0x000ee4000802007f */
[----:B---3--:R-:W-:Y:S05]  /*21820*/  @!P1 BRA `(.L_x_14396) ;  /* 0xfffffffc00f09947 */ /* 0x008fea000383ffff */
[----:B------:R-:W-:Y:S05]  /*21830*/  BRA `(.L_x_14395) ;  /* 0xfffffe8000607947 */ /* 0x000fea000383ffff */
.L_x_14415:
[----:B-1----:R1:W2:Y:S02]  /*21840*/  SYNCS.PHASECHK.TRANS64.TRYWAIT P2, [R11+URZ+0x16830], R10 ;  /* 0x0168300a0b0075a7 */ /* 0x0022a4000804017f */
[----:B--2---:R-:W-:Y:S05]  /*21850*/  @!P2 NANOSLEEP.SYNCS 0x989680 ;  /* 0x009896800000a95d */ /* 0x004fea0003900000 */
[----:B------:R-:W2:Y:S02]  /*21860*/  @!P2 SYNCS.PHASECHK.TRANS64 P2, [R11+URZ+0x16830], R10 ;  /* 0x0168300a0b00a5a7 */ /* 0x000ea4000804007f */
[----:B--2---:R-:W-:Y:S05]  /*21870*/  @!P2 BRA `(.L_x_14415) ;  /* 0xfffffffc00f0a947 */ /* 0x004fea000383ffff */
[----:B------:R-:W-:Y:S05]  /*21880*/  BRA `(.L_x_14414) ;  /* 0xfffffebc00147947 */ /* 0x000fea000383ffff */
.L_x_14419:
[----:B-1----:R1:W2:Y:S02]  /*21890*/  SYNCS.PHASECHK.TRANS64.TRYWAIT P1, [R11+URZ+0x16850], R10 ;  /* 0x0168500a0b0075a7 */ /* 0x0022a4000802017f */
[----:B--2---:R-:W-:Y:S05]  /*218a0*/  @!P1 NANOSLEEP.SYNCS 0x989680 ;  /* 0x009896800000995d */ /* 0x004fea0003900000 */
[----:B------:R-:W2:Y:S02]  /*218b0*/  @!P1 SYNCS.PHASECHK.TRANS64 P1, [R11+URZ+0x16850], R10 ;  /* 0x0168500a0b0095a7 */ /* 0x000ea4000802007f */
[----:B--2---:R-:W-:Y:S05]  /*218c0*/  @!P1 BRA `(.L_x_14419) ;  /* 0xfffffffc00f09947 */ /* 0x004fea000383ffff */
[----:B------:R-:W-:Y:S05]  /*218d0*/  BRA `(.L_x_14416) ;  /* 0xfffffebc00dc7947 */ /* 0x000fea000383ffff */
.L_x_14440:
[----:B-1----:R1:W2:Y:S02]  /*218e0*/  SYNCS.PHASECHK.TRANS64.TRYWAIT P2, [R5+URZ+0x16830], R14 ;  /* 0x0168300e050075a7 */ /* 0x0022a4000804017f */
[----:B--2---:R-:W-:Y:S05]  /*218f0*/  @!P2 NANOSLEEP.SYNCS 0x989680 ;  /* 0x009896800000a95d */ /* 0x004fea0003900000 */
[----:B------:R-:W2:Y:S02]  /*21900*/  @!P2 SYNCS.PHASECHK.TRANS64 P2, [R5+URZ+0x16830], R14 ;  /* 0x0168300e0500a5a7 */ /* 0x000ea4000804007f */
[----:B--2---:R-:W-:Y:S05]  /*21910*/  @!P2 BRA `(.L_x_14440) ;  /* 0xfffffffc00f0a947 */ /* 0x004fea000383ffff */
[----:B------:R-:W-:Y:S05]  /*21920*/  BRA `(.L_x_14439) ;  /* 0xfffffef400d07947 */ /* 0x000fea000383ffff */
.L_x_14444:
[----:B-1----:R1:W2:Y:S02]  /*21930*/  SYNCS.PHASECHK.TRANS64.TRYWAIT P1, [R10+URZ+0x16850], R5 ;  /* 0x016850050a0075a7 */ /* 0x0022a4000802017f */
[----:B--2---:R-:W-:Y:S05]  /*21940*/  @!P1 NANOSLEEP.SYNCS 0x989680 ;  /* 0x009896800000995d */ /* 0x004fea0003900000 */
[----:B------:R-:W2:Y:S02]  /*21950*/  @!P1 SYNCS.PHASECHK.TRANS64 P1, [R10+URZ+0x16850], R5 ;  /* 0x016850050a0095a7 */ /* 0x000ea4000802007f */
[----:B--2---:R-:W-:Y:S05]  /*21960*/  @!P1 BRA `(.L_x_14444) ;  /* 0xfffffffc00f09947 */ /* 0x004fea000383ffff */
[----:B------:R-:W-:Y:S05]  /*21970*/  BRA `(.L_x_14441) ;  /* 0xfffffef800ac7947 */ /* 0x000fea000383ffff */
.L_x_14453:
[----:B-1----:R1:W2:Y:S02]  /*21980*/  SYNCS.PHASECHK.TRANS64.TRYWAIT P2, [R5+URZ+0x16830], R12 ;  /* 0x0168300c050075a7 */ /* 0x0022a4000804017f */
[----:B--2---:R-:W-:Y:S05]  /*21990*/  @!P2 NANOSLEEP.SYNCS 0x989680 ;  /* 0x009896800000a95d */ /* 0x004fea0003900000 */
[----:B------:R-:W2:Y:S02]  /*219a0*/  @!P2 SYNCS.PHASECHK.TRANS64 P2, [R5+URZ+0x16830], R12 ;  /* 0x0168300c0500a5a7 */ /* 0x000ea4000804007f */
[----:B--2---:R-:W-:Y:S05]  /*219b0*/  @!P2 BRA `(.L_x_14453) ;  /* 0xfffffffc00f0a947 */ /* 0x004fea000383ffff */
[----:B------:R-:W-:Y:S05]  /*219c0*/  BRA `(.L_x_14452) ;  /* 0xffffff1c00ac7947 */ /* 0x000fea000383ffff */
.L_x_14457:
[----:B-1----:R1:W2:Y:S02]  /*219d0*/  SYNCS.PHASECHK.TRANS64.TRYWAIT P1, [R10+URZ+0x16850], R5 ;  /* 0x016850050a0075a7 */ /* 0x0022a4000802017f */
[----:B--2---:R-:W-:Y:S05]  /*219e0*/  @!P1 NANOSLEEP.SYNCS 0x989680 ;  /* 0x009896800000995d */ /* 0x004fea0003900000 */
[----:B------:R-:W2:Y:S02]  /*219f0*/  @!P1 SYNCS.PHASECHK.TRANS64 P1, [R10+URZ+0x16850], R5 ;  /* 0x016850050a0095a7 */ /* 0x000ea4000802007f */
[----:B--2---:R-:W-:Y:S05]  /*21a00*/  @!P1 BRA `(.L_x_14457) ;  /* 0xfffffffc00f09947 */ /* 0x004fea000383ffff */
[----:B------:R-:W-:Y:S05]  /*21a10*/  BRA `(.L_x_14454) ;  /* 0xffffff2000887947 */ /* 0x000fea000383ffff */
.L_x_14472:
[----:B-1----:R1:W2:Y:S02]  /*21a20*/  SYNCS.PHASECHK.TRANS64.TRYWAIT P1, [R11+URZ+0x16850], R0 ;  /* 0x016850000b0075a7 */ /* 0x0022a4000802017f */
[----:B--2---:R-:W-:Y:S05]  /*21a30*/  @!P1 NANOSLEEP.SYNCS 0x989680 ;  /* 0x009896800000995d */ /* 0x004fea0003900000 */
[----:B------:R-:W2:Y:S02]  /*21a40*/  @!P1 SYNCS.PHASECHK.TRANS64 P1, [R11+URZ+0x16850], R0 ;  /* 0x016850000b0095a7 */ /* 0x000ea4000802007f */
[----:B--2---:R-:W-:Y:S05]  /*21a50*/  @!P1 BRA `(.L_x_14472) ;  /* 0xfffffffc00f09947 */ /* 0x004fea000383ffff */
[----:B------:R-:W-:Y:S05]  /*21a60*/  BRA `(.L_x_14471) ;  /* 0xffffff5400787947 */ /* 0x000fea000383ffff */
.L_x_14481:
        /* <DEDUP_REMOVED lines=9> */
.L_x_14668:
[C---:B------:R-:W-:Y:S01]  /*21b00*/  VIADD R8, R24.reuse, 0x30 ;  /* 0x0000003018087836 */ /* 0x040fe20000000000 */
[----:B------:R-:W-:-:S04]  /*21b10*/  ISETP.GE.OR P3, PT, R24, R21, P0 ;  /* 0x000000151800720c */ /* 0x000fc80000766670 */
[----:B------:R-:W-:Y:S01]  /*21b20*/  ISETP.GE.OR P4, PT, R8, R21, P0 ;  /* 0x000000150800720c */ /* 0x000fe20000786670 */
[----:B------:R-:W-:Y:S01]  /*21b30*/  VIADD R8, R24, 0x60 ;  /* 0x0000006018087836 */ /* 0x000fe20000000000 */
[----:B------:R-:W-:-:S04]  /*21b40*/  MOV R13, R7 ;  /* 0x00000007000d7202 */ /* 0x000fc80000000f00 */
[----:B------:R-:W-:Y:S01]  /*21b50*/  ISETP.GE.OR P2, PT, R8, R21, P0 ;  /* 0x000000150800720c */ /* 0x000fe20000746670 */
[----:B------:R-:W-:-:S12]  /*21b60*/  IMAD.MOV.U32 R0, RZ, RZ, R14 ;  /* 0x000000ffff007224 */ /* 0x000fd800078e000e */
[----:B------:R-:W-:Y:S05]  /*21b70*/  WARPSYNC.COLLECTIVE R15, `(.L_x_14669) ;  /* 0x000000000f087348 */ /* 0x000fea0003c00000 */
[----:B------:R0:W1:Y:S02]  /*21b80*/  SHFL.IDX P6, R14, R13, R12, R11 ;  /* 0x0000000c0d0e7389 */ /* 0x00006400000c000b */
[----:B01----:R-:W-:Y:S01]  /*21b90*/  ENDCOLLECTIVE ;  /* 0x000000000000791b */ /* 0x003fe20003800000 */
.L_x_14669:
[----:B------:R-:W-:Y:S02]  /*21ba0*/  IMAD.MOV.U32 R13, RZ, RZ, R20 ;  /* 0x000000ffff0d7224 */ /* 0x000fe400078e0014 */
[----:B------:R-:W-:Y:S02]  /*21bb0*/  IMAD.MOV.U32 R12, RZ, RZ, 0x1 ;  /* 0x00000001ff0c7424 */ /* 0x000fe400078e00ff */
[----:B------:R-:W-:-:S07]  /*21bc0*/  IMAD.MOV.U32 R3, RZ, RZ, R14 ;  /* 0x000000ffff037224 */ /* 0x000fce00078e000e */
[----:B------:R-:W-:Y:S05]  /*21bd0*/  WARPSYNC.COLLECTIVE R15, `(.L_x_14670) ;  /* 0x000000000f087348 */ /* 0x000fea0003c00000 */
[----:B------:R0:W1:Y:S02]  /*21be0*/  SHFL.IDX P6, R14, R13, R12, R11 ;  /* 0x0000000c0d0e7389 */ /* 0x00006400000c000b */
[----:B01----:R-:W-:Y:S01]  /*21bf0*/  ENDCOLLECTIVE ;  /* 0x000000000000791b */ /* 0x003fe20003800000 */
.L_x_14670:
[----:B------:R-:W-:-:S04]  /*21c00*/  @!P3 LEA R10, P5, R43, R3, 0x1 ;  /* 0x000000032b0ab211 */ /* 0x000fc800078a08ff */
[----:B------:R-:W-:Y:S01]  /*21c10*/  @!P3 LEA.HI.X R3, R43, R0, R33, 0x1, P5 ;  /* 0x000000002b03b211 */ /* 0x000fe200028f0c21 */
[----:B------:R-:W-:Y:S02]  /*21c20*/  IMAD.MOV.U32 R13, RZ, RZ, R7 ;  /* 0x000000ffff0d7224 */ /* 0x000fe400078e0007 */
[----:B------:R-:W-:-:S07]  /*21c30*/  IMAD.MOV.U32 R4, RZ, RZ, R14 ;  /* 0x000000ffff047224 */ /* 0x000fce00078e000e */
[----:B------:R-:W-:Y:S05]  /*21c40*/  WARPSYNC.COLLECTIVE R15, `(.L_x_14671) ;  /* 0x000000000f087348 */ /* 0x000fea0003c00000 */
[----:B------:R0:W1:Y:S02]  /*21c50*/  SHFL.IDX P6, R14, R13, R12, R11 ;  /* 0x0000000c0d0e7389 */ /* 0x00006400000c000b */
[----:B01----:R-:W-:Y:S01]  /*21c60*/  ENDCOLLECTIVE ;  /* 0x000000000000791b */ /* 0x003fe20003800000 */
.L_x_14671:
[----:B------:R-:W-:Y:S02]  /*21c70*/  IMAD.MOV.U32 R13, RZ, RZ, R20 ;  /* 0x000000ffff0d7224 */ /* 0x000fe400078e0014 */
[----:B------:R-:W-:Y:S02]  /*21c80*/  IMAD.MOV.U32 R12, RZ, RZ, 0x2 ;  /* 0x00000002ff0c7424 */ /* 0x000fe400078e00ff */
[----:B------:R-:W-:-:S07]  /*21c90*/  IMAD.MOV.U32 R5, RZ, RZ, R14 ;  /* 0x000000ffff057224 */ /* 0x000fce00078e000e */
[----:B------:R-:W-:Y:S05]  /*21ca0*/  WARPSYNC.COLLECTIVE R15, `(.L_x_14672) ;  /* 0x000000000f087348 */ /* 0x000fea0003c00000 */
[----:B------:R0:W1:Y:S02]  /*21cb0*/  SHFL.IDX P6, R14, R13, R12, R11 ;  /* 0x0000000c0d0e7389 */ /* 0x00006400000c000b */
[----:B01----:R-:W-:Y:S01]  /*21cc0*/  ENDCOLLECTIVE ;  /* 0x000000000000791b */ /* 0x003fe20003800000 */
.L_x_14672:
[----:B------:R-:W-:-:S04]  /*21cd0*/  @!P4 LEA R8, P1, R43, R5, 0x1 ;  /* 0x000000052b08c211 */ /* 0x000fc800078208ff */
[----:B------:R-:W-:Y:S01]  /*21ce0*/  @!P4 LEA.HI.X R9, R43, R4, R33, 0x1, P1 ;  /* 0x000000042b09c211 */ /* 0x000fe200008f0c21 */
[----:B------:R-:W-:Y:S02]  /*21cf0*/  IMAD.MOV.U32 R13, RZ, RZ, R7 ;  /* 0x000000ffff0d7224 */ /* 0x000fe400078e0007 */
[----:B------:R-:W-:-:S07]  /*21d00*/  IMAD.MOV.U32 R6, RZ, RZ, R14 ;  /* 0x000000ffff067224 */ /* 0x000fce00078e000e */
[----:B------:R-:W-:Y:S05]  /*21d10*/  WARPSYNC.COLLECTIVE R15, `(.L_x_14673) ;  /* 0x000000000f087348 */ /* 0x000fea0003c00000 */
[----:B------:R0:W1:Y:S02]  /*21d20*/  SHFL.IDX P6, R14, R13, R12, R11 ;  /* 0x0000000c0d0e7389 */ /* 0x00006400000c000b */
[----:B01----:R-:W-:Y:S01]  /*21d30*/  ENDCOLLECTIVE ;  /* 0x000000000000791b */ /* 0x003fe20003800000 */
.L_x_14673:
[----:B------:R-:W-:Y:S02]  /*21d40*/  @!P3 IMAD.MOV.U32 R11, RZ, RZ, R3 ;  /* 0x000000ffff0bb224 */ /* 0x000fe400078e0003 */
[----:B------:R-:W-:Y:S02]  /*21d50*/  IMAD.MOV.U32 R13, RZ, RZ, R20 ;  /* 0x000000ffff0d7224 */ /* 0x000fe400078e0014 */
[----:B------:R-:W-:Y:S01]  /*21d60*/  IMAD.MOV.U32 R12, RZ, RZ, 0x3 ;  /* 0x00000003ff0c7424 */ /* 0x000fe200078e00ff */
        /* <DEDUP_REMOVED lines=9> */
.L_x_14674:
[----:B------:R0:W-:Y:S01]  /*21e00*/  @!P2 ST.E.128 desc[UR42][R4.64], RZ ;  /* 0x000000ff0400a985 */ /* 0x0001e2000c101d2a */
[----:B------:R-:W-:Y:S02]  /*21e10*/  IMAD.MOV.U32 R13, RZ, RZ, R7 ;  /* 0x000000ffff0d7224 */ /* 0x000fe400078e0007 */
[----:B------:R-:W-:-:S07]  /*21e20*/  IMAD.MOV.U32 R0, RZ, RZ, R14 ;  /* 0x000000ffff007224 */ /* 0x000fce00078e000e */
[----:B0-----:R-:W-:Y:S05]  /*21e30*/  WARPSYNC.COLLECTIVE R15, `(.L_x_14675) ;  /* 0x000000000f087348 */ /* 0x001fea0003c00000 */
[----:B------:R1:W2:Y:S02]  /*21e40*/  SHFL.IDX P6, R14, R13, R12, R11 ;  /* 0x0000000c0d0e7389 */ /* 0x0002a400000c000b */
[----:B012---:R-:W-:Y:S01]  /*21e50*/  ENDCOLLECTIVE ;  /* 0x000000000000791b */ /* 0x007fe20003800000 */
.L_x_14675:
[----:B------:R-:W-:Y:S05]  /*21e60*/  BRA `(.L_x_14676) ;  /* 0xffffff7000c87947 */ /* 0x000fea000383ffff */
.L_x_14506:
[----:B------:R-:W0:Y:S01]  /*21e70*/  S2R R5, SR_TID.X ;  /* 0x0000000000057919 */ /* 0x000e220000002100 */
[----:B------:R-:W-:Y:S01]  /*21e80*/  BSSY B1, `(.L_x_14677) ;  /* 0x000000a000017945 */ /* 0x000fe20003800000 */
[----:B-1----:R-:W-:Y:S02]  /*21e90*/  IMAD.MOV.U32 R12, RZ, RZ, RZ ;  /* 0x000000ffff0c7224 */ /* 0x002fe400078e00ff */
        /* <DEDUP_REMOVED lines=8> */
.L_x_14678:
[----:B------:R-:W-:Y:S05]  /*21f20*/  BSYNC B1 ;  /* 0x0000000000017941 */ /* 0x000fea0003800000 */
.L_x_14677:
[----:B------:R-:W-:Y:S05]  /*21f30*/  BRA `(.L_x_14679) ;  /* 0xffffff8800ac7947 */ /* 0x000fea000383ffff */
.L_x_14508:
[----:B------:R-:W-:Y:S01]  /*21f40*/  BSSY B1, `(.L_x_14680) ;  /* 0x0000006000017945 */ /* 0x000fe20003800000 */
[----:B------:R-:W-:-:S07]  /*21f50*/  IMAD.MOV.U32 R15, RZ, RZ, -0x1 ;  /* 0xffffffffff0f7424 */ /* 0x000fce00078e00ff */
[----:B01----:R-:W-:Y:S05]  /*21f60*/  WARPSYNC.COLLECTIVE R15, `(.L_x_14681) ;  /* 0x000000000f0c7348 */ /* 0x003fea0003c00000 */
[----:B------:R-:W-:Y:S02]  /*21f70*/  ELECT P6, UR62, PT ;  /* 0x00000000003e782f */ /* 0x000fe400038c0000 */
[----:B------:R-:W-:Y:S01]  /*21f80*/  MOV R14, UR62 ;  /* 0x0000003e000e7c02 */ /* 0x000fe20008000f00 */
[----:B01----:R-:W-:Y:S10]  /*21f90*/  ENDCOLLECTIVE ;  /* 0x000000000000791b */ /* 0x003ff40003800000 */
.L_x_14681:
[----:B------:R-:W-:Y:S05]  /*21fa0*/  BSYNC B1 ;  /* 0x0000000000017941 */ /* 0x000fea0003800000 */
.L_x_14680:
[----:B------:R-:W-:Y:S05]  /*21fb0*/  BRA `(.L_x_14507) ;  /* 0xffffff8800a47947 */ /* 0x000fea000383ffff */
.L_x_14510:
[----:B0-----:R0:W2:Y:S02]  /*21fc0*/  SYNCS.PHASECHK.TRANS64.TRYWAIT P0, [R22+URZ+0x16820], R5 ;  /* 0x01682005160075a7 */ /* 0x0010a4000800017f */
[----:B--2---:R-:W-:Y:S05]  /*21fd0*/  @!P0 NANOSLEEP.SYNCS 0x989680 ;  /* 0x009896800000895d */ /* 0x004fea0003900000 */
[----:B------:R-:W2:Y:S02]  /*21fe0*/  @!P0 SYNCS.PHASECHK.TRANS64 P0, [R22+URZ+0x16820], R5 ;  /* 0x01682005160085a7 */ /* 0x000ea4000800007f */
[----:B--2---:R-:W-:Y:S05]  /*21ff0*/  @!P0 BRA `(.L_x_14510) ;  /* 0xfffffffc00f08947 */ /* 0x004fea000383ffff */
[----:B------:R-:W-:Y:S05]  /*22000*/  BRA `(.L_x_14682) ;  /* 0xffffff8800b47947 */ /* 0x000fea000383ffff */
.L_x_14514:
[----:B--2---:R2:W3:Y:S02]  /*22010*/  SYNCS.PHASECHK.TRANS64.TRYWAIT P0, [R10+URZ+0x168a0], R7 ;  /* 0x0168a0070a0075a7 */ /* 0x0044e4000800017f */
[----:B---3--:R-:W-:Y:S05]  /*22020*/  @!P0 NANOSLEEP.SYNCS 0x989680 ;  /* 0x009896800000895d */ /* 0x008fea0003900000 */
[----:B------:R-:W3:Y:S02]  /*22030*/  @!P0 SYNCS.PHASECHK.TRANS64 P0, [R10+URZ+0x168a0], R7 ;  /* 0x0168a0070a0085a7 */ /* 0x000ee4000800007f */
[----:B---3--:R-:W-:Y:S05]  /*22040*/  @!P0 BRA `(.L_x_14514) ;  /* 0xfffffffc00f08947 */ /* 0x008fea000383ffff */
[----:B------:R-:W-:Y:S05]  /*22050*/  BRA `(.L_x_14683) ;  /* 0xffffff8800d07947 */ /* 0x000fea000383ffff */
.L_x_14519:
[----:B0-----:R0:W1:Y:S02]  /*22060*/  SYNCS.PHASECHK.TRANS64.TRYWAIT P0, [R10+URZ+0x168c0], R7 ;  /* 0x0168c0070a0075a7 */ /* 0x001064000800017f */
[----:B-1----:R-:W-:Y:S05]  /*22070*/  @!P0 NANOSLEEP.SYNCS 0x989680 ;  /* 0x009896800000895d */ /* 0x002fea0003900000 */
[----:B------:R-:W1:Y:S02]  /*22080*/  @!P0 SYNCS.PHASECHK.TRANS64 P0, [R10+URZ+0x168c0], R7 ;  /* 0x0168c0070a0085a7 */ /* 0x000e64000800007f */
[----:B-1----:R-:W-:Y:S05]  /*22090*/  @!P0 BRA `(.L_x_14519) ;  /* 0xfffffffc00f08947 */ /* 0x002fea000383ffff */
[----:B------:R-:W-:Y:S05]  /*220a0*/  BRA `(.L_x_14684) ;  /* 0xffffff8c00507947 */ /* 0x000fea000383ffff */
.L_x_14526:
[----:B0-----:R0:W2:Y:S02]  /*220b0*/  SYNCS.PHASECHK.TRANS64.TRYWAIT P1, [R5+URZ+0x168a0], R6 ;  /* 0x0168a006050075a7 */ /* 0x0010a4000802017f */
[----:B--2---:R-:W-:Y:S05]  /*220c0*/  @!P1 NANOSLEEP.SYNCS 0x989680 ;  /* 0x009896800000995d */ /* 0x004fea0003900000 */
[----:B------:R-:W2:Y:S02]  /*220d0*/  @!P1 SYNCS.PHASECHK.TRANS64 P1, [R5+URZ+0x168a0], R6 ;  /* 0x0168a006050095a7 */ /* 0x000ea4000802007f */
[----:B--2---:R-:W-:Y:S05]  /*220e0*/  @!P1 BRA `(.L_x_14526) ;  /* 0xfffffffc00f09947 */ /* 0x004fea000383ffff */
[----:B------:R-:W-:Y:S05]  /*220f0*/  BRA `(.L_x_14685) ;  /* 0xffffff90001c7947 */ /* 0x000fea000383ffff */
.L_x_14531:
[----:B-1----:R1:W2:Y:S02]  /*22100*/  SYNCS.PHASECHK.TRANS64.TRYWAIT P1, [R5+URZ+0x168c0], R6 ;  /* 0x0168c006050075a7 */ /* 0x0022a4000802017f */
[----:B--2---:R-:W-:Y:S05]  /*22110*/  @!P1 NANOSLEEP.SYNCS 0x989680 ;  /* 0x009896800000995d */ /* 0x004fea0003900000 */
[----:B------:R-:W2:Y:S02]  /*22120*/  @!P1 SYNCS.PHASECHK.TRANS64 P1, [R5+URZ+0x168c0], R6 ;  /* 0x0168c006050095a7 */ /* 0x000ea4000802007f */
[----:B--2---:R-:W-:Y:S05]  /*22130*/  @!P1 BRA `(.L_x_14531) ;  /* 0xfffffffc00f09947 */ /* 0x004fea000383ffff */
[----:B------:R-:W-:Y:S05]  /*22140*/  BRA `(.L_x_14686) ;  /* 0xffffff9000947947 */ /* 0x000fea000383ffff */
.L_x_14552:
        /* <DEDUP_REMOVED lines=11> */
.L_x_14688:
[----:B------:R-:W-:Y:S05]  /*22200*/  BSYNC B0 ;  /* 0x0000000000007941 */ /* 0x000fea0003800000 */
.L_x_14687:
[----:B------:R-:W-:Y:S05]  /*22210*/  BRA `(.L_x_14689) ;  /* 0xffffffa000187947 */ /* 0x000fea000383ffff */
.L_x_14555:
[----:B-1----:R1:W2:Y:S02]  /*22220*/  SYNCS.PHASECHK.TRANS64.TRYWAIT P0, [R3+URZ+0x16840], R4 ;  /* 0x01684004030075a7 */ /* 0x0022a4000800017f */
[----:B--2---:R-:W-:Y:S05]  /*22230*/  @!P0 NANOSLEEP.SYNCS 0x989680 ;  /* 0x009896800000895d */ /* 0x004fea0003900000 */
[----:B------:R-:W2:Y:S02]  /*22240*/  @!P0 SYNCS.PHASECHK.TRANS64 P0, [R3+URZ+0x16840], R4 ;  /* 0x01684004030085a7 */ /* 0x000ea4000800007f */
[----:B--2---:R-:W-:Y:S05]  /*22250*/  @!P0 BRA `(.L_x_14555) ;  /* 0xfffffffc00f08947 */ /* 0x004fea000383ffff */
[----:B------:R-:W-:Y:S05]  /*22260*/  BRA `(.L_x_14690) ;  /* 0xffffffa000787947 */ /* 0x000fea000383ffff */
.L_x_14556:
        /* <DEDUP_REMOVED lines=8> */
.L_x_14692:
[----:B------:R-:W-:Y:S05]  /*222f0*/  BSYNC B0 ;  /* 0x0000000000007941 */ /* 0x000fea0003800000 */
.L_x_14691:
        /* <DEDUP_REMOVED lines=9> */
.L_x_14693:
[----:B------:R-:W-:Y:S02]  /*22390*/  IMAD.MOV.U32 R13, RZ, RZ, R2 ;  /* 0x000000ffff0d7224 */ /* 0x000fe400078e0002 */
[----:B------:R-:W-:Y:S02]  /*223a0*/  IMAD.MOV.U32 R12, RZ, RZ, 0x1 ;  /* 0x00000001ff0c7424 */ /* 0x000fe400078e00ff */
[----:B------:R-:W-:-:S07]  /*223b0*/  IMAD.MOV.U32 R7, RZ, RZ, R14 ;  /* 0x000000ffff077224 */ /* 0x000fce00078e000e */
[----:B------:R-:W-:Y:S05]  /*223c0*/  WARPSYNC.COLLECTIVE R15, `(.L_x_14694) ;  /* 0x000000000f087348 */ /* 0x000fea0003c00000 */
[----:B------:R0:W1:Y:S02]  /*223d0*/  SHFL.IDX P6, R14, R13, R12, R11 ;  /* 0x0000000c0d0e7389 */ /* 0x00006400000c000b */
[----:B01----:R-:W-:Y:S01]  /*223e0*/  ENDCOLLECTIVE ;  /* 0x000000000000791b */ /* 0x003fe20003800000 */
.L_x_14694:
        /* <DEDUP_REMOVED lines=15> */
.L_x_14695:
[----:B------:R-:W-:Y:S02]  /*224e0*/  @P0 IMAD R8, R5, 0x2, R22 ;  /* 0x0000000205080824 */ /* 0x000fe400078e0216 */
[----:B------:R-:W-:Y:S02]  /*224f0*/  IMAD.MOV.U32 R13, RZ, RZ, R2 ;  /* 0x000000ffff0d7224 */ /* 0x000fe400078e0002 */
[----:B------:R-:W-:Y:S02]  /*22500*/  IMAD.MOV.U32 R12, RZ, RZ, 0x2 ;  /* 0x00000002ff0c7424 */ /* 0x000fe400078e00ff */
[----:B------:R-:W-:-:S07]  /*22510*/  IMAD.MOV.U32 R7, RZ, RZ, R14 ;  /* 0x000000ffff077224 */ /* 0x000fce00078e000e */
[----:B------:R-:W-:Y:S05]  /*22520*/  WARPSYNC.COLLECTIVE R15, `(.L_x_14696) ;  /* 0x000000000f087348 */ /* 0x000fea0003c00000 */
[----:B------:R0:W1:Y:S02]  /*22530*/  SHFL.IDX P6, R14, R13, R12, R11 ;  /* 0x0000000c0d0e7389 */ /* 0x00006400000c000b */
[----:B01----:R-:W-:Y:S01]  /*22540*/  ENDCOLLECTIVE ;  /* 0x000000000000791b */ /* 0x003fe20003800000 */
.L_x_14696:
        /* <DEDUP_REMOVED lines=15> */
.L_x_14697:
[----:B------:R-:W-:Y:S02]  /*22640*/  @P0 IMAD R8, R5, 0x2, R22 ;  /* 0x0000000205080824 */ /* 0x000fe400078e0216 */
[----:B------:R-:W-:Y:S02]  /*22650*/  IMAD.MOV.U32 R13, RZ, RZ, R2 ;  /* 0x000000ffff0d7224 */ /* 0x000fe400078e0002 */
[----:B------:R-:W-:Y:S02]  /*22660*/  IMAD.MOV.U32 R12, RZ, RZ, 0x3 ;  /* 0x00000003ff0c7424 */ /* 0x000fe400078e00ff */
[----:B------:R-:W-:-:S07]  /*22670*/  IMAD.MOV.U32 R7, RZ, RZ, R14 ;  /* 0x000000ffff077224 */ /* 0x000fce00078e000e */
[----:B------:R-:W-:Y:S05]  /*22680*/  WARPSYNC.COLLECTIVE R15, `(.L_x_14698) ;  /* 0x000000000f087348 */ /* 0x000fea0003c00000 */
[----:B------:R0:W1:Y:S02]  /*22690*/  SHFL.IDX P6, R14, R13, R12, R11 ;  /* 0x0000000c0d0e7389 */ /* 0x00006400000c000b */
[----:B01----:R-:W-:Y:S01]  /*226a0*/  ENDCOLLECTIVE ;  /* 0x000000000000791b */ /* 0x003fe20003800000 */
.L_x_14698:
        /* <DEDUP_REMOVED lines=15> */
.L_x_14699:
[----:B------:R-:W-:Y:S02]  /*227a0*/  @P0 IMAD R8, R5, 0x2, R22 ;  /* 0x0000000205080824 */ /* 0x000fe400078e0216 */
[----:B------:R-:W-:Y:S02]  /*227b0*/  IMAD.MOV.U32 R13, RZ, RZ, R2 ;  /* 0x000000ffff0d7224 */ /* 0x000fe400078e0002 */
[----:B------:R-:W-:Y:S02]  /*227c0*/  IMAD.MOV.U32 R12, RZ, RZ, 0x4 ;  /* 0x00000004ff0c7424 */ /* 0x000fe400078e00ff */
[----:B------:R-:W-:-:S07]  /*227d0*/  IMAD.MOV.U32 R7, RZ, RZ, R14 ;  /* 0x000000ffff077224 */ /* 0x000fce00078e000e */
[----:B------:R-:W-:Y:S05]  /*227e0*/  WARPSYNC.COLLECTIVE R15, `(.L_x_14700) ;  /* 0x000000000f087348 */ /* 0x000fea0003c00000 */
[----:B------:R0:W1:Y:S02]  /*227f0*/  SHFL.IDX P6, R14, R13, R12, R11 ;  /* 0x0000000c0d0e7389 */ /* 0x00006400000c000b */
[----:B01----:R-:W-:Y:S01]  /*22800*/  ENDCOLLECTIVE ;  /* 0x000000000000791b */ /* 0x003fe20003800000 */
.L_x_14700:
        /* <DEDUP_REMOVED lines=15> */
.L_x_14701:
[----:B------:R-:W-:Y:S02]  /*22900*/  @P0 IMAD R8, R5, 0x2, R22 ;  /* 0x0000000205080824 */ /* 0x000fe400078e0216 */
[----:B------:R-:W-:Y:S02]  /*22910*/  IMAD.MOV.U32 R13, RZ, RZ, R2 ;  /* 0x000000ffff0d7224 */ /* 0x000fe400078e0002 */
[----:B------:R-:W-:Y:S01]  /*22920*/  IMAD.MOV.U32 R12, RZ, RZ, 0x5 ;  /* 0x00000005ff0c7424 */ /* 0x000fe200078e00ff */
[----:B------:R-:W-:-:S07]  /*22930*/  MOV R7, R14 ;  /* 0x0000000e00077202 */ /* 0x000fce0000000f00 */
[----:B------:R-:W-:Y:S05]  /*22940*/  WARPSYNC.COLLECTIVE R15, `(.L_x_14702) ;  /* 0x000000000f087348 */ /* 0x000fea0003c00000 */
[----:B------:R0:W1:Y:S02]  /*22950*/  SHFL.IDX P6, R14, R13, R12, R11 ;  /* 0x0000000c0d0e7389 */ /* 0x00006400000c000b */
[----:B01----:R-:W-:Y:S01]  /*22960*/  ENDCOLLECTIVE ;  /* 0x000000000000791b */ /* 0x003fe20003800000 */
.L_x_14702:
        /* <DEDUP_REMOVED lines=15> */
.L_x_14703:
[----:B------:R-:W-:Y:S02]  /*22a60*/  @P0 IMAD R8, R5, 0x2, R22 ;  /* 0x0000000205080824 */ /* 0x000fe400078e0216 */
[----:B------:R-:W-:Y:S02]  /*22a70*/  IMAD.MOV.U32 R13, RZ, RZ, R2 ;  /* 0x000000ffff0d7224 */ /* 0x000fe400078e0002 */
[----:B------:R-:W-:Y:S02]  /*22a80*/  IMAD.MOV.U32 R12, RZ, RZ, 0x6 ;  /* 0x00000006ff0c7424 */ /* 0x000fe400078e00ff */
[----:B------:R-:W-:-:S07]  /*22a90*/  IMAD.MOV.U32 R7, RZ, RZ, R14 ;  /* 0x000000ffff077224 */ /* 0x000fce00078e000e */
[----:B------:R-:W-:Y:S05]  /*22aa0*/  WARPSYNC.COLLECTIVE R15, `(.L_x_14704) ;  /* 0x000000000f087348 */ /* 0x000fea0003c00000 */
[----:B------:R0:W1:Y:S02]  /*22ab0*/  SHFL.IDX P6, R14, R13, R12, R11 ;  /* 0x0000000c0d0e7389 */ /* 0x00006400000c000b */
[----:B01----:R-:W-:Y:S01]  /*22ac0*/  ENDCOLLECTIVE ;  /* 0x000000000000791b */ /* 0x003fe20003800000 */
.L_x_14704:
        /* <DEDUP_REMOVED lines=15> */
.L_x_14705:
[----:B------:R-:W-:Y:S02]  /*22bc0*/  @P0 IMAD R8, R5, 0x2, R22 ;  /* 0x0000000205080824 */ /* 0x000fe400078e0216 */
[----:B------:R-:W-:Y:S02]  /*22bd0*/  IMAD.MOV.U32 R13, RZ, RZ, R2 ;  /* 0x000000ffff0d7224 */ /* 0x000fe400078e0002 */
[----:B------:R-:W-:Y:S02]  /*22be0*/  IMAD.MOV.U32 R12, RZ, RZ, 0x7 ;  /* 0x00000007ff0c7424 */ /* 0x000fe400078e00ff */
[----:B------:R-:W-:-:S07]  /*22bf0*/  IMAD.MOV.U32 R7, RZ, RZ, R14 ;  /* 0x000000ffff077224 */ /* 0x000fce00078e000e */
[----:B------:R-:W-:Y:S05]  /*22c00*/  WARPSYNC.COLLECTIVE R15, `(.L_x_14706) ;  /* 0x000000000f087348 */ /* 0x000fea0003c00000 */
[----:B------:R0:W1:Y:S02]  /*22c10*/  SHFL.IDX P6, R14, R13, R12, R11 ;  /* 0x0000000c0d0e7389 */ /* 0x00006400000c000b */
[----:B01----:R-:W-:Y:S01]  /*22c20*/  ENDCOLLECTIVE ;  /* 0x000000000000791b */ /* 0x003fe20003800000 */
.L_x_14706:
        /* <DEDUP_REMOVED lines=10> */
.L_x_14707:
[----:B------:R-:W-:Y:S01]  /*22cd0*/  @!PT LDS RZ, [RZ] ;  /* 0x00000000fffff984 */ /* 0x000fe20000000800 */
[----:B------:R-:W-:Y:S01]  /*22ce0*/  @!PT LDS RZ, [RZ] ;  /* 0x00000000fffff984 */ /* 0x000fe20000000800 */
[----:B------:R-:W-:Y:S01]  /*22cf0*/  @!PT LDS RZ, [RZ] ;  /* 0x00000000fffff984 */ /* 0x000fe20000000800 */
[----:B------:R1:W-:Y:S01]  /*22d00*/  @P0 LDGSTS.E.BYPASS.LTC128B.128 [R8+0x11400], desc[UR42][R6.64], !P2 ;  /* 0x1140000006080fae */ /* 0x0003e2000d101d6a */
[----:B------:R-:W-:Y:S01]  /*22d10*/  IMAD.MOV.U32 R0, RZ, RZ, R14 ;  /* 0x000000ffff007224 */ /* 0x000fe200078e000e */
[----:B------:R-:W-:Y:S06]  /*22d20*/  BRA `(.L_x_14708) ;  /* 0xffffff9c008c7947 */ /* 0x000fec000383ffff */
.L_x_14561:
[----:B------:R-:W2:Y:S01]  /*22d30*/  LDL.LU R11, [R1+0x8] ;  /* 0x00000800010b7983 */ /* 0x000ea20000300800 */
[----:B------:R-:W-:Y:S02]  /*22d40*/  IMAD.MOV.U32 R13, RZ, RZ, R0 ;  /* 0x000000ffff0d7224 */ /* 0x000fe400078e0000 */
[----:B------:R-:W-:Y:S02]  /*22d50*/  IMAD.MOV.U32 R12, RZ, RZ, RZ ;  /* 0x000000ffff0c7224 */ /* 0x000fe400078e00ff */
[----:B------:R-:W-:Y:S02]  /*22d60*/  IMAD.MOV.U32 R15, RZ, RZ, -0x1 ;  /* 0xffffffffff0f7424 */ /* 0x000fe400078e00ff */
[----:B------:R-:W-:-:S04]  /*22d70*/  IMAD.IADD R28, R9, 0x1, R28 ;  /* 0x00000001091c7824 */ /* 0x000fc800078e021c */
[----:B------:R-:W-:Y:S02]  /*22d80*/  VIADD R8, R28, 0x10 ;  /* 0x000000101c087836 */ /* 0x000fe40000000000 */
[----:B--2---:R-:W-:Y:S02]  /*22d90*/  IMAD R3, R11, R10, RZ ;  /* 0x0000000a0b037224 */ /* 0x004fe400078e02ff */
[----:B------:R-:W-:-:S03]  /*22da0*/  IMAD.MOV.U32 R11, RZ, RZ, 0x181f ;  /* 0x0000181fff0b7424 */ /* 0x000fc600078e00ff */
[----:B------:R-:W-:-:S13]  /*22db0*/  ISETP.GE.AND P1, PT, R28, R3, PT ;  /* 0x000000031c00720c */ /* 0x000fda0003f26270 */
[----:B-----5:R-:W-:Y:S05]  /*22dc0*/  WARPSYNC.COLLECTIVE R15, `(.L_x_14709) ;  /* 0x000000000f087348 */ /* 0x020fea0003c00000 */
[----:B------:R0:W1:Y:S02]  /*22dd0*/  SHFL.IDX P6, R14, R13, R12, R11 ;  /* 0x0000000c0d0e7389 */ /* 0x00006400000c000b */
[----:B01---5:R-:W-:Y:S01]  /*22de0*/  ENDCOLLECTIVE ;  /* 0x000000000000791b */ /* 0x023fe20003800000 */
.L_x_14709:
[----:B------:R-:W-:Y:S02]  /*22df0*/  IMAD.MOV.U32 R13, RZ, RZ, R2 ;  /* 0x000000ffff0d7224 */ /* 0x000fe400078e0002 */
[----:B------:R-:W-:-:S07]  /*22e00*/  IMAD.MOV.U32 R7, RZ, RZ, R14 ;  /* 0x000000ffff077224 */ /* 0x000fce00078e000e */
[----:B------:R-:W-:Y:S05]  /*22e10*/  WARPSYNC.COLLECTIVE R15, `(.L_x_14710) ;  /* 0x000000000f087348 */ /* 0x000fea0003c00000 */
[----:B------:R0:W1:Y:S02]  /*22e20*/  SHFL.IDX P6, R14, R13, R12, R11 ;  /* 0x0000000c0d0e7389 */ /* 0x00006400000c000b */
[----:B01----:R-:W-:Y:S01]  /*22e30*/  ENDCOLLECTIVE ;  /* 0x000000000000791b */ /* 0x003fe20003800000 */
.L_x_14710:
[----:B------:R-:W-:Y:S02]  /*22e40*/  IMAD.MOV.U32 R13, RZ, RZ, R0 ;  /* 0x000000ffff0d7224 */ /* 0x000fe400078e0000 */
[----:B------:R-:W-:Y:S02]  /*22e50*/  IMAD.MOV.U32 R12, RZ, RZ, 0x1 ;  /* 0x00000001ff0c7424 */ /* 0x000fe400078e00ff */
[----:B------:R-:W-:-:S07]  /*22e60*/  IMAD.MOV.U32 R6, RZ, RZ, R14 ;  /* 0x000000ffff067224 */ /* 0x000fce00078e000e */
[----:B------:R-:W-:Y:S05]  /*22e70*/  WARPSYNC.COLLECTIVE R15, `(.L_x_14711) ;  /* 0x000000000f087348 */ /* 0x000fea0003c00000 */
[----:B------:R0:W1:Y:S02]  /*22e80*/  SHFL.IDX P6, R14, R13, R12, R11 ;  /* 0x0000000c0d0e7389 */ /* 0x00006400000c000b */
[----:B01----:R-:W-:Y:S01]  /*22e90*/  ENDCOLLECTIVE ;  /* 0x000000000000791b */ /* 0x003fe20003800000 */
.L_x_14711:
[----:B------:R-:W-:-:S05]  /*22ea0*/  @!P1 LEA R6, P2, R21, R6, 0x1 ;  /* 0x0000000615069211 */ /* 0x000fca00078408ff */
[----:B------:R-:W-:-:S05]  /*22eb0*/  @!P1 IMAD.X R7, RZ, RZ, R7, P2 ;  /* 0x000000ffff079224 */ /* 0x000fca00010e0607 */
[----:B------:R-:W-:Y:S01]  /*22ec0*/  @!PT LDS RZ, [RZ] ;  /* 0x00000000fffff984 */ /* 0x000fe20000000800 */
[----:B------:R-:W-:Y:S01]  /*22ed0*/  @!PT LDS RZ, [RZ] ;  /* 0x00000000fffff984 */ /* 0x000fe20000000800 */
[----:B------:R-:W-:Y:S01]  /*22ee0*/  @!PT LDS RZ, [RZ] ;  /* 0x00000000fffff984 */ /* 0x000fe20000000800 */
[----:B------:R0:W-:Y:S01]  /*22ef0*/  @!P1 LDGSTS.E.BYPASS.LTC128B.128 [R20+0x8400], desc[UR42][R6.64], !P0 ;  /* 0x0840000006149fae */ /* 0x0001e2000c101d6a */
[----:B------:R-:W-:Y:S01]  /*22f00*/  IMAD.MOV.U32 R13, RZ, RZ, R2 ;  /* 0x000000ffff0d7224 */ /* 0x000fe200078e0002 */
[----:B------:R-:W-:Y:S01]  /*22f10*/  ISETP.GE.AND P1, PT, R8, R3, PT ;  /* 0x000000030800720c */ /* 0x000fe20003f26270 */
[----:B0-----:R-:W-:-:S12]  /*22f20*/  IMAD.MOV.U32 R6, RZ, RZ, R14 ;  /* 0x000000ffff067224 */ /* 0x001fd800078e000e */
[----:B------:R-:W-:Y:S05]  /*22f30*/  WARPSYNC.COLLECTIVE R15, `(.L_x_14712) ;  /* 0x000000000f087348 */ /* 0x000fea0003c00000 */
[----:B------:R0:W1:Y:S02]  /*22f40*/  SHFL.IDX P6, R14, R13, R12, R11 ;  /* 0x0000000c0d0e7389 */ /* 0x00006400000c000b */
[----:B01----:R-:W-:Y:S01]  /*22f50*/  ENDCOLLECTIVE ;  /* 0x000000000000791b */ /* 0x003fe20003800000 */
.L_x_14712:
[----:B------:R-:W-:Y:S02]  /*22f60*/  IMAD.MOV.U32 R13, RZ, RZ, R0 ;  /* 0x000000ffff0d7224 */ /* 0x000fe400078e0000 */
[----:B------:R-:W-:Y:S02]  /*22f70*/  IMAD.MOV.U32 R12, RZ, RZ, 0x2 ;  /* 0x00000002ff0c7424 */ /* 0x000fe400078e00ff */
[----:B------:R-:W-:-:S07]  /*22f80*/  IMAD.MOV.U32 R7, RZ, RZ, R14 ;  /* 0x000000ffff077224 */ /* 0x000fce00078e000e */
[----:B------:R-:W-:Y:S05]  /*22f90*/  WARPSYNC.COLLECTIVE R15, `(.L_x_14713) ;  /* 0x000000000f087348 */ /* 0x000fea0003c00000 */
[----:B------:R0:W1:Y:S02]  /*22fa0*/  SHFL.IDX P6, R14, R13, R12, R11 ;  /* 0x0000000c0d0e7389 */ /* 0x00006400000c000b */
[----:B01----:R-:W-:Y:S01]  /*22fb0*/  ENDCOLLECTIVE ;  /* 0x000000000000791b */ /* 0x003fe20003800000 */
.L_x_14713:
        /* <DEDUP_REMOVED lines=16> */
.L_x_14714:
[----:B------:R-:W-:Y:S02]  /*230c0*/  IMAD.MOV.U32 R13, RZ, RZ, R0 ;  /* 0x000000ffff0d7224 */ /* 0x000fe400078e0000 */
[----:B------:R-:W-:Y:S02]  /*230d0*/  IMAD.MOV.U32 R12, RZ, RZ, 0x3 ;  /* 0x00000003ff0c7424 */ /* 0x000fe400078e00ff */
[----:B------:R-:W-:-:S07]  /*230e0*/  IMAD.MOV.U32 R7, RZ, RZ, R14 ;  /* 0x000000ffff077224 */ /* 0x000fce00078e000e */
[----:B------:R-:W-:Y:S05]  /*230f0*/  WARPSYNC.COLLECTIVE R15, `(.L_x_14715) ;  /* 0x000000000f087348 */ /* 0x000fea0003c00000 */
[----:B------:R0:W1:Y:S02]  /*23100*/  SHFL.IDX P6, R14, R13, R12, R11 ;  /* 0x0000000c0d0e7389 */ /* 0x00006400000c000b */
[----:B01----:R-:W-:Y:S01]  /*23110*/  ENDCOLLECTIVE ;  /* 0x000000000000791b */ /* 0x003fe20003800000 */
.L_x_14715:
        /* <DEDUP_REMOVED lines=16> */
.L_x_14716:
[----:B------:R-:W-:Y:S02]  /*23220*/  IMAD.MOV.U32 R13, RZ, RZ, R0 ;  /* 0x000000ffff0d7224 */ /* 0x000fe400078e0000 */
[----:B------:R-:W-:Y:S02]  /*23230*/  IMAD.MOV.U32 R12, RZ, RZ, 0x4 ;  /* 0x00000004ff0c7424 */ /* 0x000fe400078e00ff */
[----:B------:R-:W-:-:S07]  /*23240*/  IMAD.MOV.U32 R7, RZ, RZ, R14 ;  /* 0x000000ffff077224 */ /* 0x000fce00078e000e */
[----:B------:R-:W-:Y:S05]  /*23250*/  WARPSYNC.COLLECTIVE R15, `(.L_x_14717) ;  /* 0x000000000f087348 */ /* 0x000fea0003c00000 */
[----:B------:R0:W1:Y:S02]  /*23260*/  SHFL.IDX P6, R14, R13, R12, R11 ;  /* 0x0000000c0d0e7389 */ /* 0x00006400000c000b */
[----:B01----:R-:W-:Y:S01]  /*23270*/  ENDCOLLECTIVE ;  /* 0x000000000000791b */ /* 0x003fe20003800000 */
.L_x_14717:
        /* <DEDUP_REMOVED lines=16> */
.L_x_14718:
[----:B------:R-:W-:Y:S02]  /*23380*/  IMAD.MOV.U32 R13, RZ, RZ, R0 ;  /* 0x000000ffff0d7224 */ /* 0x000fe400078e0000 */
[----:B------:R-:W-:Y:S02]  /*23390*/  IMAD.MOV.U32 R12, RZ, RZ, 0x5 ;  /* 0x00000005ff0c7424 */ /* 0x000fe400078e00ff */
[----:B------:R-:W-:-:S07]  /*233a0*/  IMAD.MOV.U32 R7, RZ, RZ, R14 ;  /* 0x000000ffff077224 */ /* 0x000fce00078e000e */
[----:B------:R-:W-:Y:S05]  /*233b0*/  WARPSYNC.COLLECTIVE R15, `(.L_x_14719) ;  /* 0x000000000f087348 */ /* 0x000fea0003c00000 */
[----:B------:R0:W1:Y:S02]  /*233c0*/  SHFL.IDX P6, R14, R13, R12, R11 ;  /* 0x0000000c0d0e7389 */ /* 0x00006400000c000b */
[----:B01----:R-:W-:Y:S01]  /*233d0*/  ENDCOLLECTIVE ;  /* 0x000000000000791b */ /* 0x003fe20003800000 */
.L_x_14719:
        /* <DEDUP_REMOVED lines=16> */
.L_x_14720:
[----:B------:R-:W-:Y:S01]  /*234e0*/  MOV R13, R0 ;  /* 0x00000000000d7202 */ /* 0x000fe20000000f00 */
[----:B------:R-:W-:Y:S02]  /*234f0*/  IMAD.MOV.U32 R12, RZ, RZ, 0x6 ;  /* 0x00000006ff0c7424 */ /* 0x000fe400078e00ff */
[----:B------:R-:W-:-:S07]  /*23500*/  IMAD.MOV.U32 R7, RZ, RZ, R14 ;  /* 0x000000ffff077224 */ /* 0x000fce00078e000e */
[----:B------:R-:W-:Y:S05]  /*23510*/  WARPSYNC.COLLECTIVE R15, `(.L_x_14721) ;  /* 0x000000000f087348 */ /* 0x000fea0003c00000 */
[----:B------:R0:W1:Y:S02]  /*23520*/  SHFL.IDX P6, R14, R13, R12, R11 ;  /* 0x0000000c0d0e7389 */ /* 0x00006400000c000b */
[----:B01----:R-:W-:Y:S01]  /*23530*/  ENDCOLLECTIVE ;  /* 0x000000000000791b */ /* 0x003fe20003800000 */
.L_x_14721:
        /* <DEDUP_REMOVED lines=16> */
.L_x_14722:
[----:B------:R-:W-:Y:S02]  /*23640*/  IMAD.MOV.U32 R13, RZ, RZ, R0 ;  /* 0x000000ffff0d7224 */ /* 0x000fe400078e0000 */
[----:B------:R-:W-:Y:S02]  /*23650*/  IMAD.MOV.U32 R12, RZ, RZ, 0x7 ;  /* 0x00000007ff0c7424 */ /* 0x000fe400078e00ff */
[----:B------:R-:W-:-:S07]  /*23660*/  IMAD.MOV.U32 R7, RZ, RZ, R14 ;  /* 0x000000ffff077224 */ /* 0x000fce00078e000e */
[----:B------:R-:W-:Y:S05]  /*23670*/  WARPSYNC.COLLECTIVE R15, `(.L_x_14723) ;  /* 0x000000000f087348 */ /* 0x000fea0003c00000 */
[----:B------:R0:W1:Y:S02]  /*23680*/  SHFL.IDX P6, R14, R13, R12, R11 ;  /* 0x0000000c0d0e7389 */ /* 0x00006400000c000b */
[----:B01----:R-:W-:Y:S01]  /*23690*/  ENDCOLLECTIVE ;  /* 0x000000000000791b */ /* 0x003fe20003800000 */
.L_x_14723:
        /* <DEDUP_REMOVED lines=11> */
.L_x_14724:
        /* <DEDUP_REMOVED lines=11> */
.L_x_14725:
[----:B------:R-:W-:-:S05]  /*23800*/  @!P1 LEA R6, P2, R21, R6, 0x1 ;  /* 0x0000000615069211 */ /* 0x000fca00078408ff */
[----:B------:R-:W-:-:S04]  /*23810*/  @!P1 IMAD.X R0, RZ, RZ, R0, P2 ;  /* 0x000000ffff009224 */ /* 0x000fc800010e0600 */
[----:B------:R-:W-:Y:S02]  /*23820*/  @!P1 IMAD.MOV.U32 R7, RZ, RZ, R0 ;  /* 0x000000ffff079224 */ /* 0x000fe400078e0000 */
[----:B------:R-:W-:Y:S02]  /*23830*/  IMAD.MOV.U32 R13, RZ, RZ, R5 ;  /* 0x000000ffff0d7224 */ /* 0x000fe400078e0005 */
[----:B------:R-:W-:Y:S01]  /*23840*/  VIADD R0, R28, 0x80 ;  /* 0x000000801c007836 */ /* 0x000fe20000000000 */
[----:B------:R-:W-:Y:S01]  /*23850*/  @!PT LDS RZ, [RZ] ;  /* 0x00000000fffff984 */ /* 0x000fe20000000800 */
[----:B------:R-:W-:Y:S01]  /*23860*/  @!PT LDS RZ, [RZ] ;  /* 0x00000000fffff984 */ /* 0x000fe20000000800 */
[----:B------:R-:W-:Y:S01]  /*23870*/  @!PT LDS RZ, [RZ] ;  /* 0x00000000fffff984 */ /* 0x000fe20000000800 */
[----:B------:R0:W-:Y:S04]  /*23880*/  @!P1 LDGSTS.E.BYPASS.LTC128B.128 [R20+0xbc00], desc[UR42][R6.64], !P0 ;  /* 0x0bc0000006149fae */ /* 0x0001e8000c101d6a */
[----:B------:R-:W-:Y:S01]  /*23890*/  ISETP.GE.AND P1, PT, R0, R3, PT ;  /* 0x000000030000720c */ /* 0x000fe20003f26270 */
[----:B------:R-:W-:-:S02]  /*238a0*/  VIADD R0, R28, 0x90 ;  /* 0x000000901c007836 */ /* 0x000fc40000000000 */
[----:B------:R-:W-:-:S10]  /*238b0*/  IMAD.MOV.U32 R8, RZ, RZ, R14 ;  /* 0x000000ffff087224 */ /* 0x000fd400078e000e */
[----:B0-----:R-:W-:Y:S05]  /*238c0*/  WARPSYNC.COLLECTIVE R15, `(.L_x_14726) ;  /* 0x000000000f087348 */ /* 0x001fea0003c00000 */
[----:B------:R1:W2:Y:S02]  /*238d0*/  SHFL.IDX P6, R14, R13, R12, R11 ;  /* 0x0000000c0d0e7389 */ /* 0x0002a400000c000b */
[----:B012---:R-:W-:Y:S01]  /*238e0*/  ENDCOLLECTIVE ;  /* 0x000000000000791b */ /* 0x007fe20003800000 */
.L_x_14726:
[----:B------:R-:W-:Y:S02]  /*238f0*/  IMAD.MOV.U32 R13, RZ, RZ, R4 ;  /* 0x000000ffff0d7224 */ /* 0x000fe400078e0004 */
[----:B------:R-:W-:Y:S02]  /*23900*/  IMAD.MOV.U32 R12, RZ, RZ, 0x1 ;  /* 0x00000001ff0c7424 */ /* 0x000fe400078e00ff */
[----:B------:R-:W-:-:S07]  /*23910*/  IMAD.MOV.U32 R2, RZ, RZ, R14 ;  /* 0x000000ffff027224 */ /* 0x000fce00078e000e */
[----:B------:R-:W-:Y:S05]  /*23920*/  WARPSYNC.COLLECTIVE R15, `(.L_x_14727) ;  /* 0x000000000f087348 */ /* 0x000fea0003c00000 */
[----:B------:R0:W1:Y:S02]  /*23930*/  SHFL.IDX P6, R14, R13, R12, R11 ;  /* 0x0000000c0d0e7389 */ /* 0x00006400000c000b */
[----:B01----:R-:W-:Y:S01]  /*23940*/  ENDCOLLECTIVE ;  /* 0x000000000000791b */ /* 0x003fe20003800000 */
.L_x_14727:
        /* <DEDUP_REMOVED lines=15> */
.L_x_14728:
[----:B------:R-:W-:Y:S02]  /*23a40*/  IMAD.MOV.U32 R13, RZ, RZ, R4 ;  /* 0x000000ffff0d7224 */ /* 0x000fe400078e0004 */
[----:B------:R-:W-:Y:S02]  /*23a50*/  IMAD.MOV.U32 R12, RZ, RZ, 0x2 ;  /* 0x00000002ff0c7424 */ /* 0x000fe400078e00ff */
[----:B------:R-:W-:-:S07]  /*23a60*/  IMAD.MOV.U32 R6, RZ, RZ, R14 ;  /* 0x000000ffff067224 */ /* 0x000fce00078e000e */
[----:B------:R-:W-:Y:S05]  /*23a70*/  WARPSYNC.COLLECTIVE R15, `(.L_x_14729) ;  /* 0x000000000f087348 */ /* 0x000fea0003c00000 */
[----:B------:R0:W1:Y:S02]  /*23a80*/  SHFL.IDX P6, R14, R13, R12, R11 ;  /* 0x0000000c0d0e7389 */ /* 0x00006400000c000b */
[----:B01----:R-:W-:Y:S01]  /*23a90*/  ENDCOLLECTIVE ;  /* 0x000000000000791b */ /* 0x003fe20003800000 */
.L_x_14729:
        /* <DEDUP_REMOVED lines=13> */
.L_x_14730:
[----:B------:R-:W-:Y:S02]  /*23b70*/  IMAD.MOV.U32 R13, RZ, RZ, R4 ;  /* 0x000000ffff0d7224 */ /* 0x000fe400078e0004 */
[----:B------:R-:W-:Y:S02]  /*23b80*/  IMAD.MOV.U32 R12, RZ, RZ, 0x3 ;  /* 0x00000003ff0c7424 */ /* 0x000fe400078e00ff */
[----:B------:R-:W-:-:S07]  /*23b90*/  IMAD.MOV.U32 R6, RZ, RZ, R14 ;  /* 0x000000ffff067224 */ /* 0x000fce00078e000e */
[----:B------:R-:W-:Y:S05]  /*23ba0*/  WARPSYNC.COLLECTIVE R15, `(.L_x_14731) ;  /* 0x000000000f087348 */ /* 0x000fea0003c00000 */
[----:B------:R0:W1:Y:S02]  /*23bb0*/  SHFL.IDX P6, R14, R13, R12, R11 ;  /* 0x0000000c0d0e7389 */ /* 0x00006400000c000b */
[----:B01----:R-:W-:Y:S01]  /*23bc0*/  ENDCOLLECTIVE ;  /* 0x000000000000791b */ /* 0x003fe20003800000 */
.L_x_14731:
        /* <DEDUP_REMOVED lines=12> */
.L_x_14732:
[----:B------:R-:W-:Y:S01]  /*23c90*/  IMAD.MOV.U32 R2, RZ, RZ, R14 ;  /* 0x000000ffff027224 */ /* 0x000fe200078e000e */
[----:B------:R-:W-:Y:S06]  /*23ca0*/  BRA `(.L_x_14733) ;  /* 0xffffff9c00807947 */ /* 0x000fec000383ffff */
.L_x_14564:
[----:B-1----:R1:W2:Y:S02]  /*23cb0*/  SYNCS.PHASECHK.TRANS64.TRYWAIT P0, [R22+URZ+0x16820], R0 ;  /* 0x01682000160075a7 */ /* 0x0022a4000800017f */
[----:B--2---:R-:W-:Y:S05]  /*23cc0*/  @!P0 NANOSLEEP.SYNCS 0x989680 ;  /* 0x009896800000895d */ /* 0x004fea0003900000 */
[----:B------:R-:W2:Y:S02]  /*23cd0*/  @!P0 SYNCS.PHASECHK.TRANS64 P0, [R22+URZ+0x16820], R0 ;  /* 0x01682000160085a7 */ /* 0x000ea4000800007f */
[----:B--2---:R-:W-:Y:S05]  /*23ce0*/  @!P0 BRA `(.L_x_14564) ;  /* 0xfffffffc00f08947 */ /* 0x004fea000383ffff */
[----:B------:R-:W-:Y:S05]  /*23cf0*/  BRA `(.L_x_14734) ;  /* 0xffffff9c00dc7947 */ /* 0x000fea000383ffff */
.L_x_14569:
[----:B0-----:R0:W1:Y:S02]  /*23d00*/  SYNCS.PHASECHK.TRANS64.TRYWAIT P0, [R5+URZ+0x16840], R2 ;  /* 0x01684002050075a7 */ /* 0x001064000800017f */
[----:B-1----:R-:W-:Y:S05]  /*23d10*/  @!P0 NANOSLEEP.SYNCS 0x989680 ;  /* 0x009896800000895d */ /* 0x002fea0003900000 */
[----:B------:R-:W1:Y:S02]  /*23d20*/  @!P0 SYNCS.PHASECHK.TRANS64 P0, [R5+URZ+0x16840], R2 ;  /* 0x01684002050085a7 */ /* 0x000e64000800007f */
[----:B-1----:R-:W-:Y:S05]  /*23d30*/  @!P0 BRA `(.L_x_14569) ;  /* 0xfffffffc00f08947 */ /* 0x002fea000383ffff */
[----:B------:R-:W-:Y:S05]  /*23d40*/  BRA `(.L_x_14735) ;  /* 0xffffffa000bc7947 */ /* 0x000fea000383ffff */
.L_x_14570:
        /* <DEDUP_REMOVED lines=8> */
.L_x_14737:
[----:B------:R-:W-:Y:S05]  /*23dd0*/  BSYNC B1 ;  /* 0x0000000000017941 */ /* 0x000fea0003800000 */
.L_x_14736:
        /* <DEDUP_REMOVED lines=10> */
.L_x_14738:
        /* <DEDUP_REMOVED lines=8> */
.L_x_14739:
        /* <DEDUP_REMOVED lines=12> */
.L_x_14740:
[----:B------:R-:W-:Y:S02]  /*23fc0*/  IMAD.MOV.U32 R13, RZ, RZ, R10 ;  /* 0x000000ffff0d7224 */ /* 0x000fe400078e000a */
[----:B------:R-:W-:Y:S02]  /*23fd0*/  IMAD.MOV.U32 R12, RZ, RZ, 0x2 ;  /* 0x00000002ff0c7424 */ /* 0x000fe400078e00ff */
[----:B------:R-:W-:-:S07]  /*23fe0*/  IMAD.MOV.U32 R2, RZ, RZ, R14 ;  /* 0x000000ffff027224 */ /* 0x000fce00078e000e */
[----:B------:R-:W-:Y:S05]  /*23ff0*/  WARPSYNC.COLLECTIVE R15, `(.L_x_14741) ;  /* 0x000000000f087348 */ /* 0x000fea0003c00000 */
[----:B------:R0:W1:Y:S02]  /*24000*/  SHFL.IDX P6, R14, R13, R12, R11 ;  /* 0x0000000c0d0e7389 */ /* 0x00006400000c000b */
[----:B01----:R-:W-:Y:S01]  /*24010*/  ENDCOLLECTIVE ;  /* 0x000000000000791b */ /* 0x003fe20003800000 */
.L_x_14741:
[----:B------:R-:W-:-:S05]  /*24020*/  IADD3 R2, P0, R2, R7, RZ ;  /* 0x0000000702027210 */ /* 0x000fca0007f1e0ff */
[----:B------:R-:W-:-:S05]  /*24030*/  IMAD.X R3, RZ, RZ, R3, P0 ;  /* 0x000000ffff037224 */ /* 0x000fca00000e0603 */
        /* <DEDUP_REMOVED lines=9> */
.L_x_14742:
[----:B------:R-:W-:Y:S02]  /*240d0*/  IMAD.MOV.U32 R13, RZ, RZ, R10 ;  /* 0x000000ffff0d7224 */ /* 0x000fe400078e000a */
[----:B------:R-:W-:Y:S02]  /*240e0*/  IMAD.MOV.U32 R12, RZ, RZ, 0x3 ;  /* 0x00000003ff0c7424 */ /* 0x000fe400078e00ff */
[----:B------:R-:W-:-:S07]  /*240f0*/  IMAD.MOV.U32 R2, RZ, RZ, R14 ;  /* 0x000000ffff027224 */ /* 0x000fce00078e000e */
[----:B------:R-:W-:Y:S05]  /*24100*/  WARPSYNC.COLLECTIVE R15, `(.L_x_14743) ;  /* 0x000000000f087348 */ /* 0x000fea0003c00000 */
[----:B------:R0:W1:Y:S02]  /*24110*/  SHFL.IDX P6, R14, R13, R12, R11 ;  /* 0x0000000c0d0e7389 */ /* 0x00006400000c000b */
[----:B01----:R-:W-:Y:S01]  /*24120*/  ENDCOLLECTIVE ;  /* 0x000000000000791b */ /* 0x003fe20003800000 */
.L_x_14743:
        /* <DEDUP_REMOVED lines=11> */
.L_x_14744:
[----:B------:R-:W-:Y:S02]  /*241e0*/  IMAD.MOV.U32 R13, RZ, RZ, R10 ;  /* 0x000000ffff0d7224 */ /* 0x000fe400078e000a */
[----:B------:R-:W-:Y:S02]  /*241f0*/  IMAD.MOV.U32 R12, RZ, RZ, 0x4 ;  /* 0x00000004ff0c7424 */ /* 0x000fe400078e00ff */
[----:B------:R-:W-:-:S07]  /*24200*/  IMAD.MOV.U32 R2, RZ, RZ, R14 ;  /* 0x000000ffff027224 */ /* 0x000fce00078e000e */
[----:B------:R-:W-:Y:S05]  /*24210*/  WARPSYNC.COLLECTIVE R15, `(.L_x_14745) ;  /* 0x000000000f087348 */ /* 0x000fea0003c00000 */
[----:B------:R0:W1:Y:S02]  /*24220*/  SHFL.IDX P6, R14, R13, R12, R11 ;  /* 0x0000000c0d0e7389 */ /* 0x00006400000c000b */
[----:B01----:R-:W-:Y:S01]  /*24230*/  ENDCOLLECTIVE ;  /* 0x000000000000791b */ /* 0x003fe20003800000 */
.L_x_14745:
        /* <DEDUP_REMOVED lines=11> */
.L_x_14746:
[----:B------:R-:W-:Y:S02]  /*242f0*/  IMAD.MOV.U32 R13, RZ, RZ, R10 ;  /* 0x000000ffff0d7224 */ /* 0x000fe400078e000a */
[----:B------:R-:W-:Y:S02]  /*24300*/  IMAD.MOV.U32 R12, RZ, RZ, 0x5 ;  /* 0x00000005ff0c7424 */ /* 0x000fe400078e00ff */
[----:B------:R-:W-:-:S07]  /*24310*/  IMAD.MOV.U32 R2, RZ, RZ, R14 ;  /* 0x000000ffff027224 */ /* 0x000fce00078e000e */
[----:B------:R-:W-:Y:S05]  /*24320*/  WARPSYNC.COLLECTIVE R15, `(.L_x_14747) ;  /* 0x000000000f087348 */ /* 0x000fea0003c00000 */
[----:B------:R0:W1:Y:S02]  /*24330*/  SHFL.IDX P6, R14, R13, R12, R11 ;  /* 0x0000000c0d0e7389 */ /* 0x00006400000c000b */
[----:B01----:R-:W-:Y:S01]  /*24340*/  ENDCOLLECTIVE ;  /* 0x000000000000791b */ /* 0x003fe20003800000 */
.L_x_14747:
        /* <DEDUP_REMOVED lines=11> */
.L_x_14748:
[----:B------:R-:W-:Y:S02]  /*24400*/  IMAD.MOV.U32 R13, RZ, RZ, R10 ;  /* 0x000000ffff0d7224 */ /* 0x000fe400078e000a */
[----:B------:R-:W-:Y:S02]  /*24410*/  IMAD.MOV.U32 R12, RZ, RZ, 0x6 ;  /* 0x00000006ff0c7424 */ /* 0x000fe400078e00ff */
[----:B------:R-:W-:-:S07]  /*24420*/  IMAD.MOV.U32 R2, RZ, RZ, R14 ;  /* 0x000000ffff027224 */ /* 0x000fce00078e000e */
[----:B------:R-:W-:Y:S05]  /*24430*/  WARPSYNC.COLLECTIVE R15, `(.L_x_14749) ;  /* 0x000000000f087348 */ /* 0x000fea0003c00000 */
[----:B------:R0:W1:Y:S02]  /*24440*/  SHFL.IDX P6, R14, R13, R12, R11 ;  /* 0x0000000c0d0e7389 */ /* 0x00006400000c000b */
[----:B01----:R-:W-:Y:S01]  /*24450*/  ENDCOLLECTIVE ;  /* 0x000000000000791b */ /* 0x003fe20003800000 */
.L_x_14749:
        /* <DEDUP_REMOVED lines=11> */
.L_x_14750:
[----:B------:R-:W-:Y:S02]  /*24510*/  IMAD.MOV.U32 R13, RZ, RZ, R10 ;  /* 0x000000ffff0d7224 */ /* 0x000fe400078e000a */
[----:B------:R-:W-:Y:S02]  /*24520*/  IMAD.MOV.U32 R12, RZ, RZ, 0x7 ;  /* 0x00000007ff0c7424 */ /* 0x000fe400078e00ff */
[----:B------:R-:W-:-:S07]  /*24530*/  IMAD.MOV.U32 R2, RZ, RZ, R14 ;  /* 0x000000ffff027224 */ /* 0x000fce00078e000e */
[----:B------:R-:W-:Y:S05]  /*24540*/  WARPSYNC.COLLECTIVE R15, `(.L_x_14751) ;  /* 0x000000000f087348 */ /* 0x000fea0003c00000 */
[----:B------:R0:W1:Y:S02]  /*24550*/  SHFL.IDX P6, R14, R13, R12, R11 ;  /* 0x0000000c0d0e7389 */ /* 0x00006400000c000b */
[----:B01----:R-:W-:Y:S01]  /*24560*/  ENDCOLLECTIVE ;  /* 0x000000000000791b */ /* 0x003fe20003800000 */
.L_x_14751:
        /* <DEDUP_REMOVED lines=11> */
.L_x_14752:
[----:B------:R-:W-:Y:S01]  /*24620*/  IMAD.MOV.U32 R2, RZ, RZ, R14 ;  /* 0x000000ffff027224 */ /* 0x000fe200078e000e */
[----:B------:R-:W-:Y:S06]  /*24630*/  BRA `(.L_x_14753) ;  /* 0xffffff9c00ac7947 */ /* 0x000fec000383ffff */
.L_x_14575:
[----:B-1----:R1:W2:Y:S02]  /*24640*/  SYNCS.PHASECHK.TRANS64.TRYWAIT P0, [R5+URZ+0x16860], R2 ;  /* 0x01686002050075a7 */ /* 0x0022a4000800017f */
[----:B--2---:R-:W-:Y:S05]  /*24650*/  @!P0 NANOSLEEP.SYNCS 0x989680 ;  /* 0x009896800000895d */ /* 0x004fea0003900000 */
[----:B------:R-:W2:Y:S02]  /*24660*/  @!P0 SYNCS.PHASECHK.TRANS64 P0, [R5+URZ+0x16860], R2 ;  /* 0x01686002050085a7 */ /* 0x000ea4000800007f */
[----:B--2---:R-:W-:Y:S05]  /*24670*/  @!P0 BRA `(.L_x_14575) ;  /* 0xfffffffc00f08947 */ /* 0x004fea000383ffff */
[----:B------:R-:W-:Y:S05]  /*24680*/  BRA `(.L_x_14754) ;  /* 0xffffffa000047947 */ /* 0x000fea000383ffff */
.L_x_14576:
        /* <DEDUP_REMOVED lines=8> */
.L_x_14756:
[----:B------:R-:W-:Y:S05]  /*24710*/  BSYNC B1 ;  /* 0x0000000000017941 */ /* 0x000fea0003800000 */
.L_x_14755:
        /* <DEDUP_REMOVED lines=10> */
.L_x_14757:
[----:B------:R-:W-:Y:S02]  /*247c0*/  IMAD.MOV.U32 R13, RZ, RZ, R24 ;  /* 0x000000ffff0d7224 */ /* 0x000fe400078e0018 */
[----:B------:R-:W-:Y:S02]  /*247d0*/  IMAD.MOV.U32 R12, RZ, RZ, 0x1 ;  /* 0x00000001ff0c7424 */ /* 0x000fe400078e00ff */
[----:B------:R-:W-:-:S07]  /*247e0*/  IMAD.MOV.U32 R2, RZ, RZ, R14 ;  /* 0x000000ffff027224 */ /* 0x000fce00078e000e */
[----:B------:R-:W-:Y:S05]  /*247f0*/  WARPSYNC.COLLECTIVE R15, `(.L_x_14758) ;  /* 0x000000000f087348 */ /* 0x000fea0003c00000 */
[----:B------:R0:W1:Y:S02]  /*24800*/  SHFL.IDX P6, R14, R13, R12, R11 ;  /* 0x0000000c0d0e7389 */ /* 0x00006400000c000b */
[----:B01----:R-:W-:Y:S01]  /*24810*/  ENDCOLLECTIVE ;  /* 0x000000000000791b */ /* 0x003fe20003800000 */
.L_x_14758:
        /* <DEDUP_REMOVED lines=12> */
.L_x_14759:
[----:B------:R-:W-:Y:S02]  /*248e0*/  IMAD.MOV.U32 R13, RZ, RZ, R24 ;  /* 0x000000ffff0d7224 */ /* 0x000fe400078e0018 */
[----:B------:R-:W-:Y:S02]  /*248f0*/  IMAD.MOV.U32 R12, RZ, RZ, 0x2 ;  /* 0x00000002ff0c7424 */ /* 0x000fe400078e00ff */
[----:B------:R-:W-:-:S07]  /*24900*/  IMAD.MOV.U32 R2, RZ, RZ, R14 ;  /* 0x000000ffff027224 */ /* 0x000fce00078e000e */
[----:B------:R-:W-:Y:S05]  /*24910*/  WARPSYNC.COLLECTIVE R15, `(.L_x_14760) ;  /* 0x000000000f087348 */ /* 0x000fea0003c00000 */
[----:B------:R0:W1:Y:S02]  /*24920*/  SHFL.IDX P6, R14, R13, R12, R11 ;  /* 0x0000000c0d0e7389 */ /* 0x00006400000c000b */
[----:B01----:R-:W-:Y:S01]  /*24930*/  ENDCOLLECTIVE ;  /* 0x000000000000791b */ /* 0x003fe20003800000 */
.L_x_14760:
        /* <DEDUP_REMOVED lines=12> */
.L_x_14761:
[----:B------:R-:W-:Y:S02]  /*24a00*/  IMAD.MOV.U32 R13, RZ, RZ, R24 ;  /* 0x000000ffff0d7224 */ /* 0x000fe400078e0018 */
[----:B------:R-:W-:Y:S02]  /*24a10*/  IMAD.MOV.U32 R12, RZ, RZ, 0x3 ;  /* 0x00000003ff0c7424 */ /* 0x000fe400078e00ff */
[----:B------:R-:W-:-:S07]  /*24a20*/  IMAD.MOV.U32 R2, RZ, RZ, R14 ;  /* 0x000000ffff027224 */ /* 0x000fce00078e000e */
[----:B------:R-:W-:Y:S05]  /*24a30*/  WARPSYNC.COLLECTIVE R15, `(.L_x_14762) ;  /* 0x000000000f087348 */ /* 0x000fea0003c00000 */
[----:B------:R0:W1:Y:S02]  /*24a40*/  SHFL.IDX P6, R14, R13, R12, R11 ;  /* 0x0000000c0d0e7389 */ /* 0x00006400000c000b */
[----:B01----:R-:W-:Y:S01]  /*24a50*/  ENDCOLLECTIVE ;  /* 0x000000000000791b */ /* 0x003fe20003800000 */
.L_x_14762:
        /* <DEDUP_REMOVED lines=12> */
.L_x_14763:
[----:B------:R-:W-:Y:S02]  /*24b20*/  IMAD.MOV.U32 R13, RZ, RZ, R24 ;  /* 0x000000ffff0d7224 */ /* 0x000fe400078e0018 */
[----:B------:R-:W-:Y:S02]  /*24b30*/  IMAD.MOV.U32 R12, RZ, RZ, 0x4 ;  /* 0x00000004ff0c7424 */ /* 0x000fe400078e00ff */
[----:B------:R-:W-:-:S07]  /*24b40*/  IMAD.MOV.U32 R2, RZ, RZ, R14 ;  /* 0x000000ffff027224 */ /* 0x000fce00078e000e */
[----:B------:R-:W-:Y:S05]  /*24b50*/  WARPSYNC.COLLECTIVE R15, `(.L_x_14764) ;  /* 0x000000000f087348 */ /* 0x000fea0003c00000 */
[----:B------:R0:W1:Y:S02]  /*24b60*/  SHFL.IDX P6, R14, R13, R12, R11 ;  /* 0x0000000c0d0e7389 */ /* 0x00006400000c000b */
[----:B01----:R-:W-:Y:S01]  /*24b70*/  ENDCOLLECTIVE ;  /* 0x000000000000791b */ /* 0x003fe20003800000 */
.L_x_14764:
        /* <DEDUP_REMOVED lines=12> */
.L_x_14765:
[----:B------:R-:W-:Y:S02]  /*24c40*/  IMAD.MOV.U32 R13, RZ, RZ, R24 ;  /* 0x000000ffff0d7224 */ /* 0x000fe400078e0018 */
[----:B------:R-:W-:Y:S02]  /*24c50*/  IMAD.MOV.U32 R12, RZ, RZ, 0x5 ;  /* 0x00000005ff0c7424 */ /* 0x000fe400078e00ff */
[----:B------:R-:W-:-:S07]  /*24c60*/  IMAD.MOV.U32 R2, RZ, RZ, R14 ;  /* 0x000000ffff027224 */ /* 0x000fce00078e000e */
[----:B------:R-:W-:Y:S05]  /*24c70*/  WARPSYNC.COLLECTIVE R15, `(.L_x_14766) ;  /* 0x000000000f087348 */ /* 0x000fea0003c00000 */
[----:B------:R0:W1:Y:S02]  /*24c80*/  SHFL.IDX P6, R14, R13, R12, R11 ;  /* 0x0000000c0d0e7389 */ /* 0x00006400000c000b */
[----:B01----:R-:W-:Y:S01]  /*24c90*/  ENDCOLLECTIVE ;  /* 0x000000000000791b */ /* 0x003fe20003800000 */
.L_x_14766:
[----:B------:R-:W-:-:S04]  /*24ca0*/  IADD3 R2, P0, R2, R7, RZ ;  /* 0x0000000702027210 */ /* 0x000fc80007f1e0ff */
        /* <DEDUP_REMOVED lines=11> */
.L_x_14767:
[----:B------:R-:W-:Y:S02]  /*24d60*/  IMAD.MOV.U32 R13, RZ, RZ, R24 ;  /* 0x000000ffff0d7224 */ /* 0x000fe400078e0018 */
[----:B------:R-:W-:Y:S02]  /*24d70*/  IMAD.MOV.U32 R12, RZ, RZ, 0x6 ;  /* 0x00000006ff0c7424 */ /* 0x000fe400078e00ff */
[----:B------:R-:W-:-:S07]  /*24d80*/  IMAD.MOV.U32 R2, RZ, RZ, R14 ;  /* 0x000000ffff027224 */ /* 0x000fce00078e000e */
[----:B------:R-:W-:Y:S05]  /*24d90*/  WARPSYNC.COLLECTIVE R15, `(.L_x_14768) ;  /* 0x000000000f087348 */ /* 0x000fea0003c00000 */
[----:B------:R0:W1:Y:S02]  /*24da0*/  SHFL.IDX P6, R14, R13, R12, R11 ;  /* 0x0000000c0d0e7389 */ /* 0x00006400000c000b */
[----:B01----:R-:W-:Y:S01]  /*24db0*/  ENDCOLLECTIVE ;  /* 0x000000000000791b */ /* 0x003fe20003800000 */
.L_x_14768:
        /* <DEDUP_REMOVED lines=12> */
.L_x_14769:
[----:B------:R-:W-:Y:S02]  /*24e80*/  IMAD.MOV.U32 R13, RZ, RZ, R24 ;  /* 0x000000ffff0d7224 */ /* 0x000fe400078e0018 */
[----:B------:R-:W-:Y:S02]  /*24e90*/  IMAD.MOV.U32 R12, RZ, RZ, 0x7 ;  /* 0x00000007ff0c7424 */ /* 0x000fe400078e00ff */
[----:B------:R-:W-:-:S07]  /*24ea0*/  IMAD.MOV.U32 R2, RZ, RZ, R14 ;  /* 0x000000ffff027224 */ /* 0x000fce00078e000e */
[----:B------:R-:W-:Y:S05]  /*24eb0*/  WARPSYNC.COLLECTIVE R15, `(.L_x_14770) ;  /* 0x000000000f087348 */ /* 0x000fea0003c00000 */
[----:B------:R0:W1:Y:S02]  /*24ec0*/  SHFL.IDX P6, R14, R13, R12, R11 ;  /* 0x0000000c0d0e7389 */ /* 0x00006400000c000b */
[----:B01----:R-:W-:Y:S01]  /*24ed0*/  ENDCOLLECTIVE ;  /* 0x000000000000791b */ /* 0x003fe20003800000 */
.L_x_14770:
        /* <DEDUP_REMOVED lines=11> */
.L_x_14771:
[----:B------:R-:W-:Y:S01]  /*24f90*/  IMAD.MOV.U32 R2, RZ, RZ, R14 ;  /* 0x000000ffff027224 */ /* 0x000fe200078e000e */
[----:B------:R-:W-:Y:S06]  /*24fa0*/  BRA `(.L_x_14772) ;  /* 0xffffff9800b47947 */ /* 0x000fec000383ffff */
.L_x_14584:
[----:B0-----:R0:W1:Y:S02]  /*24fb0*/  SYNCS.PHASECHK.TRANS64.TRYWAIT P0, [R0+URZ+0x16860], R3 ;  /* 0x01686003000075a7 */ /* 0x001064000800017f */
[----:B-1----:R-:W-:Y:S05]  /*24fc0*/  @!P0 NANOSLEEP.SYNCS 0x989680 ;  /* 0x009896800000895d */ /* 0x002fea0003900000 */
[----:B------:R-:W1:Y:S02]  /*24fd0*/  @!P0 SYNCS.PHASECHK.TRANS64 P0, [R0+URZ+0x16860], R3 ;  /* 0x01686003000085a7 */ /* 0x000e64000800007f */
[----:B-1----:R-:W-:Y:S05]  /*24fe0*/  @!P0 BRA `(.L_x_14584) ;  /* 0xfffffffc00f08947 */ /* 0x002fea000383ffff */
[----:B------:R-:W-:Y:S05]  /*24ff0*/  BRA `(.L_x_14773) ;  /* 0xffffff9c00d87947 */ /* 0x000fea000383ffff */
.L_x_14585:
        /* <DEDUP_REMOVED lines=8> */
.L_x_14775:
[----:B------:R-:W-:Y:S05]  /*25080*/  BSYNC B0 ;  /* 0x0000000000007941 */ /* 0x000fea0003800000 */
.L_x_14774:
        /* <DEDUP_REMOVED lines=10> */
.L_x_14776:
[----:B------:R-:W-:Y:S01]  /*25130*/  ULDC UR4, c[0x0][0x2f4] ;  /* 0x0000bd0000047ab9 */ /* 0x000fe20000000800 */
[----:B------:R-:W-:Y:S02]  /*25140*/  IMAD.MOV.U32 R13, RZ, RZ, R24 ;  /* 0x000000ffff0d7224 */ /* 0x000fe400078e0018 */
        /* <DEDUP_REMOVED lines=10> */
.L_x_14777:
        /* <DEDUP_REMOVED lines=11> */
.L_x_14778:
[----:B------:R-:W-:Y:S02]  /*252a0*/  IMAD.MOV.U32 R13, RZ, RZ, R24 ;  /* 0x000000ffff0d7224 */ /* 0x000fe400078e0018 */
[----:B------:R-:W-:Y:S01]  /*252b0*/  IMAD.MOV.U32 R12, RZ, RZ, 0x2 ;  /* 0x00000002ff0c7424 */ /* 0x000fe200078e00ff */
[----:B------:R-:W-:-:S13]  /*252c0*/  IADD3 R2, P1, R14, R5, RZ ;  /* 0x000000050e027210 */ /* 0x000fda0007f3e0ff */
[----:B------:R-:W-:Y:S05]  /*252d0*/  WARPSYNC.COLLECTIVE R15, `(.L_x_14779) ;  /* 0x000000000f087348 */ /* 0x000fea0003c00000 */
[----:B------:R0:W1:Y:S02]  /*252e0*/  SHFL.IDX P6, R14, R13, R12, R11 ;  /* 0x0000000c0d0e7389 */ /* 0x00006400000c000b */
[----:B01----:R-:W-:Y:S01]  /*252f0*/  ENDCOLLECTIVE ;  /* 0x000000000000791b */ /* 0x003fe20003800000 */
.L_x_14779:
        /* <DEDUP_REMOVED lines=11> */
.L_x_14780:
[----:B------:R-:W-:Y:S02]  /*253b0*/  IMAD.MOV.U32 R13, RZ, RZ, R24 ;  /* 0x000000ffff0d7224 */ /* 0x000fe400078e0018 */
[----:B------:R-:W-:Y:S01]  /*253c0*/  IMAD.MOV.U32 R12, RZ, RZ, 0x3 ;  /* 0x00000003ff0c7424 */ /* 0x000fe200078e00ff */
[----:B------:R-:W-:-:S13]  /*253d0*/  IADD3 R2, P1, R14, R5, RZ ;  /* 0x000000050e027210 */ /* 0x000fda0007f3e0ff */
[----:B------:R-:W-:Y:S05]  /*253e0*/  WARPSYNC.COLLECTIVE R15, `(.L_x_14781) ;  /* 0x000000000f087348 */ /* 0x000fea0003c00000 */
[----:B------:R0:W1:Y:S02]  /*253f0*/  SHFL.IDX P6, R14, R13, R12, R11 ;  /* 0x0000000c0d0e7389 */ /* 0x00006400000c000b */
[----:B01----:R-:W-:Y:S01]  /*25400*/  ENDCOLLECTIVE ;  /* 0x000000000000791b */ /* 0x003fe20003800000 */
.L_x_14781:
        /* <DEDUP_REMOVED lines=11> */
.L_x_14782:
[----:B------:R-:W-:Y:S02]  /*254c0*/  IMAD.MOV.U32 R13, RZ, RZ, R24 ;  /* 0x000000ffff0d7224 */ /* 0x000fe400078e0018 */
[----:B------:R-:W-:Y:S01]  /*254d0*/  IMAD.MOV.U32 R12, RZ, RZ, 0x4 ;  /* 0x00000004ff0c7424 */ /* 0x000fe200078e00ff */
[----:B------:R-:W-:-:S13]  /*254e0*/  IADD3 R2, P1, R14, R5, RZ ;  /* 0x000000050e027210 */ /* 0x000fda0007f3e0ff */
[----:B------:R-:W-:Y:S05]  /*254f0*/  WARPSYNC.COLLECTIVE R15, `(.L_x_14783) ;  /* 0x000000000f087348 */ /* 0x000fea0003c00000 */
[----:B------:R0:W1:Y:S02]  /*25500*/  SHFL.IDX P6, R14, R13, R12, R11 ;  /* 0x0000000c0d0e7389 */ /* 0x00006400000c000b */
[----:B01----:R-:W-:Y:S01]  /*25510*/  ENDCOLLECTIVE ;  /* 0x000000000000791b */ /* 0x003fe20003800000 */
.L_x_14783:
        /* <DEDUP_REMOVED lines=11> */
.L_x_14784:
[----:B------:R-:W-:Y:S02]  /*255d0*/  IMAD.MOV.U32 R13, RZ, RZ, R24 ;  /* 0x000000ffff0d7224 */ /* 0x000fe400078e0018 */
[----:B------:R-:W-:Y:S01]  /*255e0*/  IMAD.MOV.U32 R12, RZ, RZ, 0x5 ;  /* 0x00000005ff0c7424 */ /* 0x000fe200078e00ff */
[----:B------:R-:W-:-:S13]  /*255f0*/  IADD3 R2, P1, R14, R5, RZ ;  /* 0x000000050e027210 */ /* 0x000fda0007f3e0ff */
[----:B------:R-:W-:Y:S05]  /*25600*/  WARPSYNC.COLLECTIVE R15, `(.L_x_14785) ;  /* 0x000000000f087348 */ /* 0x000fea0003c00000 */
[----:B------:R0:W1:Y:S02]  /*25610*/  SHFL.IDX P6, R14, R13, R12, R11 ;  /* 0x0000000c0d0e7389 */ /* 0x00006400000c000b */
[----:B01----:R-:W-:Y:S01]  /*25620*/  ENDCOLLECTIVE ;  /* 0x000000000000791b */ /* 0x003fe20003800000 */
.L_x_14785:
        /* <DEDUP_REMOVED lines=11> */
.L_x_14786:
[----:B------:R-:W-:Y:S02]  /*256e0*/  IMAD.MOV.U32 R13, RZ, RZ, R24 ;  /* 0x000000ffff0d7224 */ /* 0x000fe400078e0018 */
[----:B------:R-:W-:Y:S01]  /*256f0*/  IMAD.MOV.U32 R12, RZ, RZ, 0x6 ;  /* 0x00000006ff0c7424 */ /* 0x000fe200078e00ff */
[----:B------:R-:W-:-:S13]  /*25700*/  IADD3 R2, P1, R14, R5, RZ ;  /* 0x000000050e027210 */ /* 0x000fda0007f3e0ff */
[----:B------:R-:W-:Y:S05]  /*25710*/  WARPSYNC.COLLECTIVE R15, `(.L_x_14787) ;  /* 0x000000000f087348 */ /* 0x000fea0003c00000 */
[----:B------:R0:W1:Y:S02]  /*25720*/  SHFL.IDX P6, R14, R13, R12, R11 ;  /* 0x0000000c0d0e7389 */ /* 0x00006400000c000b */
[----:B01----:R-:W-:Y:S01]  /*25730*/  ENDCOLLECTIVE ;  /* 0x000000000000791b */ /* 0x003fe20003800000 */
.L_x_14787:
        /* <DEDUP_REMOVED lines=11> */
.L_x_14788:
[----:B------:R-:W-:Y:S02]  /*257f0*/  IMAD.MOV.U32 R13, RZ, RZ, R24 ;  /* 0x000000ffff0d7224 */ /* 0x000fe400078e0018 */
[----:B------:R-:W-:Y:S01]  /*25800*/  IMAD.MOV.U32 R12, RZ, RZ, 0x7 ;  /* 0x00000007ff0c7424 */ /* 0x000fe200078e00ff */
[----:B------:R-:W-:-:S13]  /*25810*/  IADD3 R2, P1, R14, R5, RZ ;  /* 0x000000050e027210 */ /* 0x000fda0007f3e0ff */
[----:B------:R-:W-:Y:S05]  /*25820*/  WARPSYNC.COLLECTIVE R15, `(.L_x_14789) ;  /* 0x000000000f087348 */ /* 0x000fea0003c00000 */
[----:B------:R0:W1:Y:S02]  /*25830*/  SHFL.IDX P6, R14, R13, R12, R11 ;  /* 0x0000000c0d0e7389 */ /* 0x00006400000c000b */
[----:B01----:R-:W-:Y:S01]  /*25840*/  ENDCOLLECTIVE ;  /* 0x000000000000791b */ /* 0x003fe20003800000 */
.L_x_14789:
        /* <DEDUP_REMOVED lines=10> */
.L_x_14790:
[----:B------:R-:W-:Y:S05]  /*258f0*/  BRA `(.L_x_14791) ;  /* 0xffffff98009c7947 */ /* 0x000fea000383ffff */
.L_x_14590:
[----:B------:R-:W-:Y:S01]  /*25900*/  BSSY B0, `(.L_x_14792) ;  /* 0x0000008000007945 */ /* 0x000fe20003800000 */
[----:B------:R-:W-:Y:S01]  /*25910*/  IMAD.MOV.U32 R13, RZ, RZ, R16 ;  /* 0x000000ffff0d7224 */ /* 0x000fe200078e0010 */
[----:B------:R-:W-:Y:S01]  /*25920*/  MOV R11, 0x1f ;  /* 0x0000001f000b7802 */ /* 0x000fe20000000f00 */
[----:B-1----:R-:W-:Y:S02]  /*25930*/  IMAD.MOV.U32 R12, RZ, RZ, RZ ;  /* 0x000000ffff0c7224 */ /* 0x002fe400078e00ff */
[----:B------:R-:W-:-:S07]  /*25940*/  IMAD.MOV.U32 R15, RZ, RZ, -0x1 ;  /* 0xffffffffff0f7424 */ /* 0x000fce00078e00ff */
[----:B--2---:R-:W-:Y:S05]  /*25950*/  WARPSYNC.COLLECTIVE R15, `(.L_x_14793) ;  /* 0x000000000f087348 */ /* 0x004fea0003c00000 */
[----:B------:R0:W1:Y:S02]  /*25960*/  SHFL.IDX P6, R14, R13, R12, R11 ;  /* 0x0000000c0d0e7389 */ /* 0x00006400000c000b */
[----:B012---:R-:W-:Y:S01]  /*25970*/  ENDCOLLECTIVE ;  /* 0x000000000000791b */ /* 0x007fe20003800000 */
.L_x_14793:
[----:B------:R-:W-:Y:S05]  /*25980*/  BSYNC B0 ;  /* 0x0000000000007941 */ /* 0x000fea0003800000 */
.L_x_14792:
        /* <DEDUP_REMOVED lines=9> */
.L_x_14794:
        /* <DEDUP_REMOVED lines=18> */
.L_x_14795:
[----:B------:R-:W-:Y:S01]  /*25b40*/  IMAD.MOV.U32 R12, RZ, RZ, 0x2 ;  /* 0x00000002ff0c7424 */ /* 0x000fe200078e00ff */
[----:B------:R-:W-:-:S05]  /*25b50*/  SEL R5, R14, RZ, P1 ;  /* 0x000000ff0e057207 */ /* 0x000fca0000800000 */
[----:B------:R-:W-:-:S04]  /*25b60*/  IMAD.IADD R4, R2, 0x1, R5 ;  /* 0x0000000102047824 */ /* 0x000fc800078e0205 */
[----:B------:R-:W-:-:S07]  /*25b70*/  IMAD.MOV.U32 R13, RZ, RZ, R4 ;  /* 0x000000ffff0d7224 */ /* 0x000fce00078e0004 */
[----:B------:R-:W-:Y:S05]  /*25b80*/  WARPSYNC.COLLECTIVE R15, `(.L_x_14796) ;  /* 0x000000000f087348 */ /* 0x000fea0003c00000 */
[----:B------:R0:W1:Y:S02]  /*25b90*/  SHFL.UP P6, R14, R13, R12, R11 ;  /* 0x0400000c0d0e7389 */ /* 0x00006400000c000b */
[----:B01----:R-:W-:Y:S01]  /*25ba0*/  ENDCOLLECTIVE ;  /* 0x000000000000791b */ /* 0x003fe20003800000 */
.L_x_14796:
[----:B------:R-:W-:Y:S01]  /*25bb0*/  IMAD.MOV.U32 R12, RZ, RZ, 0x4 ;  /* 0x00000004ff0c7424 */ /* 0x000fe200078e00ff */
[----:B------:R-:W-:-:S05]  /*25bc0*/  SEL R5, R14, RZ, P2 ;  /* 0x000000ff0e057207 */ /* 0x000fca0001000000 */
[----:B------:R-:W-:-:S04]  /*25bd0*/  IMAD.IADD R5, R4, 0x1, R5 ;  /* 0x0000000104057824 */ /* 0x000fc800078e0205 */
[----:B------:R-:W-:-:S07]  /*25be0*/  IMAD.MOV.U32 R13, RZ, RZ, R5 ;  /* 0x000000ffff0d7224 */ /* 0x000fce00078e0005 */
[----:B------:R-:W-:Y:S05]  /*25bf0*/  WARPSYNC.COLLECTIVE R15, `(.L_x_14797) ;  /* 0x000000000f087348 */ /* 0x000fea0003c00000 */
[----:B------:R0:W1:Y:S02]  /*25c00*/  SHFL.UP P6, R14, R13, R12, R11 ;  /* 0x0400000c0d0e7389 */ /* 0x00006400000c000b */
[----:B01----:R-:W-:Y:S01]  /*25c10*/  ENDCOLLECTIVE ;  /* 0x000000000000791b */ /* 0x003fe20003800000 */
.L_x_14797:
[----:B------:R-:W-:Y:S01]  /*25c20*/  IMAD.MOV.U32 R12, RZ, RZ, 0x8 ;  /* 0x00000008ff0c7424 */ /* 0x000fe200078e00ff */
[----:B------:R-:W-:-:S05]  /*25c30*/  SEL R6, R14, RZ, P3 ;  /* 0x000000ff0e067207 */ /* 0x000fca0001800000 */
[----:B------:R-:W-:-:S04]  /*25c40*/  IMAD.IADD R6, R5, 0x1, R6 ;  /* 0x0000000105067824 */ /* 0x000fc800078e0206 */
[----:B------:R-:W-:-:S07]  /*25c50*/  IMAD.MOV.U32 R13, RZ, RZ, R6 ;  /* 0x000000ffff0d7224 */ /* 0x000fce00078e0006 */
[----:B------:R-:W-:Y:S05]  /*25c60*/  WARPSYNC.COLLECTIVE R15, `(.L_x_14798) ;  /* 0x000000000f087348 */ /* 0x000fea0003c00000 */
[----:B------:R0:W1:Y:S02]  /*25c70*/  SHFL.UP P6, R14, R13, R12, R11 ;  /* 0x0400000c0d0e7389 */ /* 0x00006400000c000b */
[----:B01----:R-:W-:Y:S01]  /*25c80*/  ENDCOLLECTIVE ;  /* 0x000000000000791b */ /* 0x003fe20003800000 */
.L_x_14798:
[----:B------:R-:W-:Y:S01]  /*25c90*/  IMAD.MOV.U32 R12, RZ, RZ, 0x10 ;  /* 0x00000010ff0c7424 */ /* 0x000fe200078e00ff */
[----:B------:R-:W-:-:S05]  /*25ca0*/  SEL R3, R14, RZ, P4 ;  /* 0x000000ff0e037207 */ /* 0x000fca0002000000 */
[----:B------:R-:W-:-:S04]  /*25cb0*/  IMAD.IADD R4, R6, 0x1, R3 ;  /* 0x0000000106047824 */ /* 0x000fc800078e0203 */
[----:B------:R-:W-:-:S07]  /*25cc0*/  IMAD.MOV.U32 R13, RZ, RZ, R4 ;  /* 0x000000ffff0d7224 */ /* 0x000fce00078e0004 */
[----:B------:R-:W-:Y:S05]  /*25cd0*/  WARPSYNC.COLLECTIVE R15, `(.L_x_14799) ;  /* 0x000000000f087348 */ /* 0x000fea0003c00000 */
[----:B------:R0:W1:Y:S02]  /*25ce0*/  SHFL.UP P6, R14, R13, R12, R11 ;  /* 0x0400000c0d0e7389 */ /* 0x00006400000c000b */
[----:B01----:R-:W-:Y:S01]  /*25cf0*/  ENDCOLLECTIVE ;  /* 0x000000000000791b */ /* 0x003fe20003800000 */
.L_x_14799:
        /* <DEDUP_REMOVED lines=8> */
.L_x_14800:
[----:B------:R-:W-:Y:S05]  /*25d80*/  BRA `(.L_x_14801) ;  /* 0xffffff9800a07947 */ /* 0x000fea000383ffff */
.L_x_14595:
[----:B------:R-:W-:Y:S01]  /*25d90*/  BSSY B0, `(.L_x_14802) ;  /* 0x0000008000007945 */ /* 0x000fe20003800000 */
[----:B-----5:R-:W-:Y:S02]  /*25da0*/  IMAD.MOV.U32 R13, RZ, RZ, R2 ;  /* 0x000000ffff0d7224 */ /* 0x020fe400078e0002 */
[----:B-1----:R-:W-:Y:S02]  /*25db0*/  IMAD.MOV.U32 R12, RZ, RZ, 0x1 ;  /* 0x00000001ff0c7424 */ /* 0x002fe400078e00ff */
[----:B------:R-:W-:Y:S02]  /*25dc0*/  IMAD.MOV.U32 R11, RZ, RZ, RZ ;  /* 0x000000ffff0b7224 */ /* 0x000fe400078e00ff */
[----:B------:R-:W-:-:S07]  /*25dd0*/  IMAD.MOV.U32 R15, RZ, RZ, -0x1 ;  /* 0xffffffffff0f7424 */ /* 0x000fce00078e00ff */
[----:B0-2---:R-:W-:Y:S05]  /*25de0*/  WARPSYNC.COLLECTIVE R15, `(.L_x_14803) ;  /* 0x000000000f087348 */ /* 0x005fea0003c00000 */
[----:B------:R1:W3:Y:S02]  /*25df0*/  SHFL.UP P6, R14, R13, R12, R11 ;  /* 0x0400000c0d0e7389 */ /* 0x0002e400000c000b */
[----:B0123--:R-:W-:Y:S01]  /*25e00*/  ENDCOLLECTIVE ;  /* 0x000000000000791b */ /* 0x00ffe20003800000 */
.L_x_14803:
[----:B------:R-:W-:Y:S05]  /*25e10*/  BSYNC B0 ;  /* 0x0000000000007941 */ /* 0x000fea0003800000 */
.L_x_14802:
        /* <DEDUP_REMOVED lines=8> */
.L_x_14804:
[----:B------:R-:W-:Y:S01]  /*25ea0*/  IMAD.MOV.U32 R12, RZ, RZ, 0x4 ;  /* 0x00000004ff0c7424 */ /* 0x000fe200078e00ff */
[----:B------:R-:W-:-:S05]  /*25eb0*/  SEL R14, R14, RZ, P2 ;  /* 0x000000ff0e0e7207 */ /* 0x000fca0001000000 */
[----:B------:R-:W-:-:S04]  /*25ec0*/  IMAD.IADD R3, R13, 0x1, R14 ;  /* 0x000000010d037824 */ /* 0x000fc800078e020e */
[----:B------:R-:W-:-:S07]  /*25ed0*/  IMAD.MOV.U32 R13, RZ, RZ, R3 ;  /* 0x000000ffff0d7224 */ /* 0x000fce00078e0003 */
[----:B------:R-:W-:Y:S05]  /*25ee0*/  WARPSYNC.COLLECTIVE R15, `(.L_x_14805) ;  /* 0x000000000f087348 */ /* 0x000fea0003c00000 */
[----:B------:R0:W1:Y:S02]  /*25ef0*/  SHFL.UP P6, R14, R13, R12, R11 ;  /* 0x0400000c0d0e7389 */ /* 0x00006400000c000b */
[----:B01----:R-:W-:Y:S01]  /*25f00*/  ENDCOLLECTIVE ;  /* 0x000000000000791b */ /* 0x003fe20003800000 */
.L_x_14805:
[----:B------:R-:W-:Y:S01]  /*25f10*/  IMAD.MOV.U32 R12, RZ, RZ, 0x8 ;  /* 0x00000008ff0c7424 */ /* 0x000fe200078e00ff */
[----:B------:R-:W-:-:S05]  /*25f20*/  SEL R4, R14, RZ, P3 ;  /* 0x000000ff0e047207 */ /* 0x000fca0001800000 */
[----:B------:R-:W-:-:S04]  /*25f30*/  IMAD.IADD R4, R3, 0x1, R4 ;  /* 0x0000000103047824 */ /* 0x000fc800078e0204 */
[----:B------:R-:W-:-:S07]  /*25f40*/  IMAD.MOV.U32 R13, RZ, RZ, R4 ;  /* 0x000000ffff0d7224 */ /* 0x000fce00078e0004 */
[----:B------:R-:W-:Y:S05]  /*25f50*/  WARPSYNC.COLLECTIVE R15, `(.L_x_14806) ;  /* 0x000000000f087348 */ /* 0x000fea0003c00000 */
[----:B------:R0:W1:Y:S02]  /*25f60*/  SHFL.UP P6, R14, R13, R12, R11 ;  /* 0x0400000c0d0e7389 */ /* 0x00006400000c000b */
[----:B01----:R-:W-:Y:S01]  /*25f70*/  ENDCOLLECTIVE ;  /* 0x000000000000791b */ /* 0x003fe20003800000 */
.L_x_14806:
[----:B------:R-:W-:Y:S01]  /*25f80*/  IMAD.MOV.U32 R12, RZ, RZ, 0x10 ;  /* 0x00000010ff0c7424 */ /* 0x000fe200078e00ff */
[----:B------:R-:W-:-:S05]  /*25f90*/  SEL R5, R14, RZ, P4 ;  /* 0x000000ff0e057207 */ /* 0x000fca0002000000 */
[----:B------:R-:W-:-:S04]  /*25fa0*/  IMAD.IADD R5, R4, 0x1, R5 ;  /* 0x0000000104057824 */ /* 0x000fc800078e0205 */
[----:B------:R-:W-:-:S07]  /*25fb0*/  IMAD.MOV.U32 R13, RZ, RZ, R5 ;  /* 0x000000ffff0d7224 */ /* 0x000fce00078e0005 */
[----:B------:R-:W-:Y:S05]  /*25fc0*/  WARPSYNC.COLLECTIVE R15, `(.L_x_14807) ;  /* 0x000000000f087348 */ /* 0x000fea0003c00000 */
[----:B------:R0:W1:Y:S02]  /*25fd0*/  SHFL.UP P6, R14, R13, R12, R11 ;  /* 0x0400000c0d0e7389 */ /* 0x00006400000c000b */
[----:B01----:R-:W-:Y:S01]  /*25fe0*/  ENDCOLLECTIVE ;  /* 0x000000000000791b */ /* 0x003fe20003800000 */
.L_x_14807:
        /* <DEDUP_REMOVED lines=8> */
.L_x_14808:
[----:B------:R-:W-:Y:S05]  /*26070*/  BRA `(.L_x_14809) ;  /* 0xffffff9800807947 */ /* 0x000fea000383ffff */
.L_x_14597:
[----:B------:R-:W-:Y:S01]  /*26080*/  BSSY B0, `(.L_x_14810) ;  /* 0x0000006000007945 */ /* 0x000fe20003800000 */
[----:B------:R-:W-:Y:S01]  /*26090*/  PLOP3.LUT P6, PT, P6, PT, PT, 0x8, 0x0 ;  /* 0x000000000000781c */ /* 0x000fe200037ce170 */
[----:B------:R-:W-:-:S12]  /*260a0*/  IMAD.MOV.U32 R15, RZ, RZ, -0x1 ;  /* 0xffffffffff0f7424 */ /* 0x000fd800078e00ff */
[----:B01----:R-:W-:Y:S05]  /*260b0*/  WARPSYNC.COLLECTIVE R15, `(.L_x_14811) ;  /* 0x000000000f087348 */ /* 0x003fea0003c00000 */
[----:B------:R-:W-:Y:S01]  /*260c0*/  VOTE.ANY R14, PT, P6 ;  /* 0x00000000000e7806 */ /* 0x000fe200030e0100 */
[----:B01----:R-:W-:Y:S06]  /*260d0*/  ENDCOLLECTIVE ;  /* 0x000000000000791b */ /* 0x003fec0003800000 */
.L_x_14811:
[----:B------:R-:W-:Y:S05]  /*260e0*/  BSYNC B0 ;  /* 0x0000000000007941 */ /* 0x000fea0003800000 */
.L_x_14810:
        /* <DEDUP_REMOVED lines=9> */
.L_x_14812:
[----:B------:R-:W-:Y:S01]  /*26180*/  IMAD.MOV.U32 R17, RZ, RZ, R14 ;  /* 0x000000ffff117224 */ /* 0x000fe200078e000e */
[----:B------:R-:W-:Y:S06]  /*26190*/  BRA `(.L_x_14813) ;  /* 0xffffff9800707947 */ /* 0x000fec000383ffff */
.L_x_14599:
[----:B------:R-:W-:Y:S01]  /*261a0*/  BSSY B0, `(.L_x_14814) ;  /* 0x0000007000007945 */ /* 0x000fe20003800000 */
[----:B------:R-:W-:Y:S02]  /*261b0*/  IMAD.MOV.U32 R13, RZ, RZ, R3 ;  /* 0x000000ffff0d7224 */ /* 0x000fe400078e0003 */
[----:B------:R-:W-:Y:S02]  /*261c0*/  IMAD.MOV.U32 R11, RZ, RZ, 0x1f ;  /* 0x0000001fff0b7424 */ /* 0x000fe400078e00ff */
[----:B------:R-:W-:-:S07]  /*261d0*/  IMAD.MOV.U32 R15, RZ, RZ, -0x1 ;  /* 0xffffffffff0f7424 */ /* 0x000fce00078e00ff */
[----:B0-23--:R-:W-:Y:S05]  /*261e0*/  WARPSYNC.COLLECTIVE R15, `(.L_x_14815) ;  /* 0x000000000f087348 */ /* 0x00dfea0003c00000 */
[----:B------:R1:W4:Y:S02]  /*261f0*/  SHFL.IDX P6, R14, R13, R12, R11 ;  /* 0x0000000c0d0e7389 */ /* 0x00032400000c000b */
[----:B01234-:R-:W-:Y:S01]  /*26200*/  ENDCOLLECTIVE ;  /* 0x000000000000791b */ /* 0x01ffe20003800000 */
.L_x_14815:
[----:B------:R-:W-:Y:S05]  /*26210*/  BSYNC B0 ;  /* 0x0000000000007941 */ /* 0x000fea0003800000 */
.L_x_14814:
[----:B------:R-:W-:Y:S01]  /*26220*/  IMAD.MOV.U32 R6, RZ, RZ, R14 ;  /* 0x000000ffff067224 */ /* 0x000fe200078e000e */
[----:B------:R-:W-:Y:S06]  /*26230*/  BRA `(.L_x_14598) ;  /* 0xffffff9800647947 */ /* 0x000fec000383ffff */
.L_x_14603:
[----:B0-----:R0:W4:Y:S02]  /*26240*/  SYNCS.PHASECHK.TRANS64.TRYWAIT P0, [R5+URZ+0x16820], R0 ;  /* 0x01682000050075a7 */ /* 0x001124000800017f */
[----:B----4-:R-:W-:Y:S05]  /*26250*/  @!P0 NANOSLEEP.SYNCS 0x989680 ;  /* 0x009896800000895d */ /* 0x010fea0003900000 */
[----:B------:R-:W4:Y:S02]  /*26260*/  @!P0 SYNCS.PHASECHK.TRANS64 P0, [R5+URZ+0x16820], R0 ;  /* 0x01682000050085a7 */ /* 0x000f24000800007f */
[----:B----4-:R-:W-:Y:S05]  /*26270*/  @!P0 BRA `(.L_x_14603) ;  /* 0xfffffffc00f08947 */ /* 0x010fea000383ffff */
[----:B------:R-:W-:Y:S05]  /*26280*/  BRA `(.L_x_14816) ;  /* 0xffffff9c00dc7947 */ /* 0x000fea000383ffff */
.L_x_14604:
[----:B------:R-:W4:Y:S01]  /*26290*/  S2R R2, SR_TID.X ;  /* 0x0000000000027919 */ /* 0x000f220000002100 */
[----:B------:R-:W-:Y:S01]  /*262a0*/  BSSY B0, `(.L_x_14817) ;  /* 0x000000a000007945 */ /* 0x000fe20003800000 */
[----:B-1----:R-:W-:Y:S02]  /*262b0*/  IMAD.MOV.U32 R12, RZ, RZ, RZ ;  /* 0x000000ffff0c7224 */ /* 0x002fe400078e00ff */
[----:B------:R-:W-:Y:S02]  /*262c0*/  IMAD.MOV.U32 R11, RZ, RZ, 0x1f ;  /* 0x0000001fff0b7424 */ /* 0x000fe400078e00ff */
[----:B------:R-:W-:Y:S01]  /*262d0*/  IMAD.MOV.U32 R15, RZ, RZ, -0x1 ;  /* 0xffffffffff0f7424 */ /* 0x000fe200078e00ff */
[----:B----4-:R-:W-:-:S04]  /*262e0*/  SHF.R.U32.HI R2, RZ, 0x5, R2 ;  /* 0x00000005ff027819 */ /* 0x010fc80000011602 */
[----:B------:R-:W-:-:S05]  /*262f0*/  LOP3.LUT R2, R2, 0x3, RZ, 0xc0, !PT ;  /* 0x0000000302027812 */ /* 0x000fca00078ec0ff */
[----:B------:R-:W-:-:S07]  /*26300*/  IMAD.MOV.U32 R13, RZ, RZ, R2 ;  /* 0x000000ffff0d7224 */ /* 0x000fce00078e0002 */
[----:B0-23--:R-:W-:Y:S05]  /*26310*/  WARPSYNC.COLLECTIVE R15, `(.L_x_14818) ;  /* 0x000000000f087348 */ /* 0x00dfea0003c00000 */
[----:B------:R1:W4:Y:S02]  /*26320*/  SHFL.IDX P6, R14, R13, R12, R11 ;  /* 0x0000000c0d0e7389 */ /* 0x00032400000c000b */
[----:B01234-:R-:W-:Y:S01]  /*26330*/  ENDCOLLECTIVE ;  /* 0x000000000000791b */ /* 0x01ffe20003800000 */
.L_x_14818:
[----:B------:R-:W-:Y:S05]  /*26340*/  BSYNC B0 ;  /* 0x0000000000007941 */ /* 0x000fea0003800000 */
.L_x_14817:
[----:B------:R-:W-:Y:S05]  /*26350*/  BRA `(.L_x_14819) ;  /* 0xffffff9c00c47947 */ /* 0x000fea000383ffff */
.L_x_14605:
[----:B------:R-:W-:Y:S01]  /*26360*/  BSSY B0, `(.L_x_14820) ;  /* 0x0000006000007945 */ /* 0x000fe20003800000 */
[----:B------:R-:W-:-:S07]  /*26370*/  IMAD.MOV.U32 R15, RZ, RZ, -0x1 ;  /* 0xffffffffff0f7424 */ /* 0x000fce00078e00ff */
[----:B0123--:R-:W-:Y:S05]  /*26380*/  WARPSYNC.COLLECTIVE R15, `(.L_x_14821) ;  /* 0x000000000f0c7348 */ /* 0x00ffea0003c00000 */
[----:B------:R-:W-:Y:S02]  /*26390*/  ELECT P6, UR62, PT ;  /* 0x00000000003e782f */ /* 0x000fe400038c0000 */
[----:B------:R-:W-:Y:S01]  /*263a0*/  MOV R14, UR62 ;  /* 0x0000003e000e7c02 */ /* 0x000fe20008000f00 */
[----:B0123--:R-:W-:Y:S10]  /*263b0*/  ENDCOLLECTIVE ;  /* 0x000000000000791b */ /* 0x00fff40003800000 */
.L_x_14821:
[----:B------:R-:W-:Y:S05]  /*263c0*/  BSYNC B0 ;  /* 0x0000000000007941 */ /* 0x000fea0003800000 */
.L_x_14820:
[----:B------:R-:W-:Y:S05]  /*263d0*/  BRA `(.L_x_14822) ;  /* 0xffffff9c00b87947 */ /* 0x000fea000383ffff */
.L_x_14607:
[----:B0-----:R0:W4:Y:S02]  /*263e0*/  SYNCS.PHASECHK.TRANS64.TRYWAIT P1, [R3+URZ+0x16840], R2 ;  /* 0x01684002030075a7 */ /* 0x001124000802017f */
[----:B----4-:R-:W-:Y:S05]  /*263f0*/  @!P1 NANOSLEEP.SYNCS 0x989680 ;  /* 0x009896800000995d */ /* 0x010fea0003900000 */
[----:B------:R-:W4:Y:S02]  /*26400*/  @!P1 SYNCS.PHASECHK.TRANS64 P1, [R3+URZ+0x16840], R2 ;  /* 0x01684002030095a7 */ /* 0x000f24000802007f */
[----:B----4-:R-:W-:Y:S05]  /*26410*/  @!P1 BRA `(.L_x_14607) ;  /* 0xfffffffc00f09947 */ /* 0x010fea000383ffff */
[----:B------:R-:W-:Y:S05]  /*26420*/  BRA `(.L_x_14823) ;  /* 0xffffff9c00d87947 */ /* 0x000fea000383ffff */
.L_x_14609:
[----:B----4-:R4:W0:Y:S02]  /*26430*/  SYNCS.PHASECHK.TRANS64.TRYWAIT P1, [R25+URZ+0x16840], R0 ;  /* 0x01684000190075a7 */ /* 0x010824000802017f */
[----:B0-----:R-:W-:Y:S05]  /*26440*/  @!P1 NANOSLEEP.SYNCS 0x989680 ;  /* 0x009896800000995d */ /* 0x001fea0003900000 */
[----:B------:R-:W0:Y:S02]  /*26450*/  @!P1 SYNCS.PHASECHK.TRANS64 P1, [R25+URZ+0x16840], R0 ;  /* 0x01684000190095a7 */ /* 0x000e24000802007f */
[----:B0-----:R-:W-:Y:S05]  /*26460*/  @!P1 BRA `(.L_x_14609) ;  /* 0xfffffffc00f09947 */ /* 0x001fea000383ffff */
[----:B------:R-:W-:Y:S05]  /*26470*/  BRA `(.L_x_14824) ;  /* 0xffffff9c00e47947 */ /* 0x000fea000383ffff */
.L_x_14611:
[----:B------:R0:W0:Y:S02]  /*26480*/  SYNCS.PHASECHK.TRANS64.TRYWAIT P1, [R3+URZ+0x16860], R2 ;  /* 0x01686002030075a7 */ /* 0x000024000802017f */
[----:B0-----:R-:W-:Y:S05]  /*26490*/  @!P1 NANOSLEEP.SYNCS 0x989680 ;  /* 0x009896800000995d */ /* 0x001fea0003900000 */
[----:B------:R-:W0:Y:S02]  /*264a0*/  @!P1 SYNCS.PHASECHK.TRANS64 P1, [R3+URZ+0x16860], R2 ;  /* 0x01686002030095a7 */ /* 0x000e24000802007f */
[----:B0-----:R-:W-:Y:S05]  /*264b0*/  @!P1 BRA `(.L_x_14611) ;  /* 0xfffffffc00f09947 */ /* 0x001fea000383ffff */
[----:B------:R-:W-:Y:S05]  /*264c0*/  BRA `(.L_x_14825) ;  /* 0xffffff9c00e07947 */ /* 0x000fea000383ffff */
.L_x_14826:
        /* <DEDUP_REMOVED lines=11> */
.L_x_15867:


//--------------------- .text._ZN7cutlass13device_kernelIN5flash11enable_sm90INS1_16FlashAttnFwdSm90INS1_25CollectiveMainloopFwdSm90ILi2EN4cute5tupleIJNS5_1CILi1EEES8_S8_EEENS6_IJNS7_ILi192EEENS7_ILi128EEENS7_ILi64EEEEEELi64ENS_10bfloat16_tEfNS_4arch4Sm90ELb1ELb0ELb1ELb0ELb1ELb0ELb0ELb1ELb1ELb1ELb0ELb0EEENS1_21CollectiveEpilogueFwdINS6_IJSA_SC_SB_EEES9_SE_SG_Li384ELb0ELb1ELb0ELb0EEENS1_30DynamicPersistentTileSchedulerILi384ELi128ELb0ELb1ELb1EEEEEEEEEvNT_6ParamsE --------------------------
	.section	.text._ZN7cutlass13device_kernelIN5flash11enable_sm90INS1_16FlashAttnFwdSm90INS1_25CollectiveMainloopFwdSm90ILi2EN4cute5tupleIJNS5_1CILi1EEES8_S8_EEENS6_IJNS7_ILi192EEENS7_ILi128EEENS7_ILi64EEEEEELi64ENS_10bfloat16_tEfNS_4arch4Sm90ELb1ELb0ELb1ELb0ELb1ELb0ELb0ELb1ELb1ELb1ELb0ELb0EEENS1_21CollectiveEpilogueFwdINS6_IJSA_SC_SB_EEES9_SE_SG_Li384ELb0ELb1ELb0ELb0EEENS1_30DynamicPersistentTileSchedulerILi384ELi128ELb0ELb1ELb1EEEEEEEEEvNT_6ParamsE,"ax",@progbits
	.align	128
.text._ZN7cutlass13device_kernelIN5flash11enable_sm90INS1_16FlashAttnFwdSm90INS1_25CollectiveMainloopFwdSm90ILi2EN4cute5tupleIJNS5_1CILi1EEES8_S8_EEENS6_IJNS7_ILi192EEENS7_ILi128EEENS7_ILi64EEEEEELi64ENS_10bfloat16_tEfNS_4arch4Sm90ELb1ELb0ELb1ELb0ELb1ELb0ELb0ELb1ELb1ELb1ELb0ELb0EEENS1_21CollectiveEpilogueFwdINS6_IJSA_SC_SB_EEES9_SE_SG_Li384ELb0ELb1ELb0ELb0EEENS1_30DynamicPersistentTileSchedulerILi384ELi128ELb0ELb1ELb1EEEEEEEEEvNT_6ParamsE:
        .type           _ZN7cutlass13device_kernelIN5flash11enable_sm90INS1_16FlashAttnFwdSm90INS1_25CollectiveMainloopFwdSm90ILi2EN4cute5tupleIJNS5_1CILi1EEES8_S8_EEENS6_IJNS7_ILi192EEENS7_ILi128EEENS7_ILi64EEEEEELi64ENS_10bfloat16_tEfNS_4arch4Sm90ELb1ELb0ELb1ELb0ELb1ELb0ELb0ELb1ELb1ELb1ELb0ELb0EEENS1_21CollectiveEpilogueFwdINS6_IJSA_SC_SB_EEES9_SE_SG_Li384ELb0ELb1ELb0ELb0EEENS1_30DynamicPersistentTileSchedulerILi384ELi128ELb0ELb1ELb1EEEEEEEEEvNT_6ParamsE,@function
        .size           _ZN7cutlass13device_kernelIN5flash11enable_sm90INS1_16FlashAttnFwdSm90INS1_25CollectiveMainloopFwdSm90ILi2EN4cute5tupleIJNS5_1CILi1EEES8_S8_EEENS6_IJNS7_ILi192EEENS7_ILi128EEENS7_ILi64EEEEEELi64ENS_10bfloat16_tEfNS_4arch4Sm90ELb1ELb0ELb1ELb0ELb1ELb0ELb0ELb1ELb1ELb1ELb0ELb0EEENS1_21CollectiveEpilogueFwdINS6_IJSA_SC_SB_EEES9_SE_SG_Li384ELb0ELb1ELb0ELb0EEENS1_30DynamicPersistentTileSchedulerILi384ELi128ELb0ELb1ELb1EEEEEEEEEvNT_6ParamsE,(.L_x_15868 - _ZN7cutlass13device_kernelIN5flash11enable_sm90INS1_16FlashAttnFwdSm90INS1_25CollectiveMainloopFwdSm90ILi2EN4cute5tupleIJNS5_1CILi1EEES8_S8_EEENS6_IJNS7_ILi192EEENS7_ILi128EEENS7_ILi64EEEEEELi64ENS_10bfloat16_tEfNS_4arch4Sm90ELb1ELb0ELb1ELb0ELb1ELb0ELb0ELb1ELb1ELb1ELb0ELb0EEENS1_21CollectiveEpilogueFwdINS6_IJSA_SC_SB_EEES9_SE_SG_Li384ELb0ELb1ELb0ELb0EEENS1_30DynamicPersistentTileSchedulerILi384ELi128ELb0ELb1ELb1EEEEEEEEEvNT_6ParamsE)
        .other          _ZN7cutlass13device_kernelIN5flash11enable_sm90INS1_16FlashAttnFwdSm90INS1_25CollectiveMainloopFwdSm90ILi2EN4cute5tupleIJNS5_1CILi1EEES8_S8_EEENS6_IJNS7_ILi192EEENS7_ILi128EEENS7_ILi64EEEEEELi64ENS_10bfloat16_tEfNS_4arch4Sm90ELb1ELb0ELb1ELb0ELb1ELb0ELb0ELb1ELb1ELb1ELb0ELb0EEENS1_21CollectiveEpilogueFwdINS6_IJSA_SC_SB_EEES9_SE_SG_Li384ELb0ELb1ELb0ELb0EEENS1_30DynamicPersistentTileSchedulerILi384ELi128ELb0ELb1ELb1EEEEEEEEEvNT_6ParamsE,@"STO_CUDA_ENTRY STV_DEFAULT"
_ZN7cutlass13device_kernelIN5flash11enable_sm90INS1_16FlashAttnFwdSm90INS1_25CollectiveMainloopFwdSm90ILi2EN4cute5tupleIJNS5_1CILi1EEES8_S8_EEENS6_IJNS7_ILi192EEENS7_ILi128EEENS7_ILi64EEEEEELi64ENS_10bfloat16_tEfNS_4arch4Sm90ELb1ELb0ELb1ELb0ELb1ELb0ELb0ELb1ELb1ELb1ELb0ELb0EEENS1_21CollectiveEpilogueFwdINS6_IJSA_SC_SB_EEES9_SE_SG_Li384ELb0ELb1ELb0ELb0EEENS1_30DynamicPersistentTileSchedulerILi384ELi128ELb0ELb1ELb1EEEEEEEEEvNT_6ParamsE:
        /* <DEDUP_REMOVED lines=45> */
.L_x_14827:
        /* <DEDUP_REMOVED lines=22> */
.L_x_14828:
        /* <DEDUP_REMOVED lines=18> */
.L_x_14829:
        /* <DEDUP_REMOVED lines=22> */
.L_x_14830:
        /* <DEDUP_REMOVED lines=23> */
.L_x_14831:
        /* <DEDUP_REMOVED lines=8> */
.L_x_14833:
        /* <DEDUP_REMOVED lines=22> */
[-C--:B------:R-:W-:Y:S02]  /*0a00*/  LEA.HI R3, R0, R157.reuse, RZ, 0x5 ;  /* 0x0000009d00037211 */ /* 0x080fe400078f28ff */
[----:B------:R-:W-:Y:S02]  /*0a10*/  LOP3.LUT R152, R153, 0xffffff80, RZ, 0xc0, !PT ;  /* 0xffffff8099987812 */ /* 0x000fe400078ec0ff */
[----:B------:R-:W-:Y:S01]  /*0a20*/  LOP3.LUT R4, R2, 0x3fffff0, RZ, 0xc0, !PT ;  /* 0x03fffff002047812 */ /* 0x000fe200078ec0ff */
[----:B------:R-:W-:Y:S01]  /*0a30*/  IMAD.SHL.U32 R3, R3, 0x20, RZ ;  /* 0x0000002003037824 */ /* 0x000fe200078e00ff */
[----:B------:R-:W-:Y:S01]  /*0a40*/  SHF.R.S32.HI R5, RZ, 0x4, R2 ;  /* 0x00000004ff057819 */ /* 0x000fe20000011402 */
[C---:B------:R-:W-:Y:S01]  /*0a50*/  IMAD.IADD R152, R157.reuse, 0x1, -R152 ;  /* 0x000000019d987824 */ /* 0x040fe200078e0a98 */
[----:B------:R-:W-:Y:S01]  /*0a60*/  LEA.HI R8, R0, R157, RZ, 0x2 ;  /* 0x0000009d00087211 */ /* 0x000fe200078f10ff */
[----:B------:R-:W-:Y:S01]  /*0a70*/  IMAD.IADD R4, R157, 0x1, -R4 ;  /* 0x000000019d047824 */ /* 0x000fe200078e0a04 */
[----:B------:R-:W-:-:S02]  /*0a80*/  LEA.HI R2, R2, R5, RZ, 0x1 ;  /* 0x0000000502027211 */ /* 0x000fc400078f08ff */
[----:B------:R-:W-:Y:S02]  /*0a90*/  LOP3.LUT R3, R3, 0xfffffc00, RZ, 0xc0, !PT ;  /* 0xfffffc0003037812 */ /* 0x000fe400078ec0ff */
[----:B------:R-:W-:Y:S02]  /*0aa0*/  SHF.R.S32.HI R7, RZ, 0x1f, R152 ;  /* 0x0000001fff077819 */ /* 0x000fe40000011498 */
[----:B------:R-:W-:Y:S02]  /*0ab0*/  LOP3.LUT R2, R2, 0x1ffffffe, RZ, 0xc0, !PT ;  /* 0x1ffffffe02027812 */ /* 0x000fe400078ec0ff */
[----:B------:R-:W-:Y:S02]  /*0ac0*/  LEA R3, R4, R3, 0x6 ;  /* 0x0000000304037211 */ /* 0x000fe400078e30ff */
[----:B------:R-:W-:Y:S01]  /*0ad0*/  LEA.HI R4, R7, R152, RZ, 0x2 ;  /* 0x0000009807047211 */ /* 0x000fe200078f10ff */
[----:B------:R-:W-:Y:S01]  /*0ae0*/  IMAD.IADD R2, R5, 0x1, -R2 ;  /* 0x0000000105027824 */ /* 0x000fe200078e0a02 */
[----:B------:R-:W-:-:S02]  /*0af0*/  SHF.R.S32.HI R153, RZ, 0x7, R153 ;  /* 0x00000007ff997819 */ /* 0x000fc40000011499 */
[--C-:B------:R-:W-:Y:S01]  /*0b00*/  SHF.R.S32.HI R5, RZ, 0x2, R4.reuse ;  /* 0x00000002ff057819 */ /* 0x100fe20000011404 */
[----:B------:R-:W-:Y:S01]  /*0b10*/  IMAD R155, R2, 0x8, R3 ;  /* 0x00000008029b7824 */ /* 0x000fe200078e0203 */
[----:B------:R-:W-:Y:S01]  /*0b20*/  SHF.R.S32.HI R6, RZ, 0x1f, R4 ;  /* 0x0000001fff067819 */ /* 0x000fe20000011404 */
[----:B------:R-:W-:Y:S01]  /*0b30*/  IMAD.HI R2, R153, 0x55555556, RZ ;  /* 0x5555555699027827 */ /* 0x000fe200078e02ff */
[----:B------:R-:W-:Y:S02]  /*0b40*/  LOP3.LUT R8, R8, 0xfffffffc, RZ, 0xc0, !PT ;  /* 0xfffffffc08087812 */ /* 0x000fe400078ec0ff */
[----:B------:R-:W-:Y:S02]  /*0b50*/  LEA.HI R6, R6, R5, RZ, 0x3 ;  /* 0x0000000506067211 */ /* 0x000fe400078f18ff */
[----:B------:R-:W-:Y:S01]  /*0b60*/  LEA.HI R0, R0, R157, RZ, 0x3 ;  /* 0x0000009d00007211 */ /* 0x000fe200078f18ff */
[----:B------:R-:W-:Y:S01]  /*0b70*/  IMAD.IADD R8, R157, 0x1, -R8 ;  /* 0x000000019d087824 */ /* 0x000fe200078e0a08 */
[----:B------:R-:W-:-:S02]  /*0b80*/  LOP3.LUT R6, R6, 0xfffffff8, RZ, 0xc0, !PT ;  /* 0xfffffff806067812 */ /* 0x000fc400078ec0ff */
[----:B------:R-:W-:Y:S02]  /*0b90*/  LEA.HI R7, R7, R152, RZ, 0x5 ;  /* 0x0000009807077211 */ /* 0x000fe400078f28ff */
        /* <DEDUP_REMOVED lines=10> */
[----:B------:R-:W-:Y:S01]  /*0c40*/  IADD3 R3, R8, -R3, RZ ;  /* 0x8000000308037210 */ /* 0x000fe20007ffe0ff */
[----:B------:R-:W-:Y:S01]  /*0c50*/  IMAD.SHL.U32 R19, R18, 0x8, RZ ;  /* 0x0000000812137824 */ /* 0x000fe200078e00ff */
[----:B------:R-:W-:Y:S01]  /*0c60*/  SHF.R.S32.HI R22, RZ, 0x3, R0 ;  /* 0x00000003ff167819 */ /* 0x000fe20000011400 */
[----:B------:R-:W-:-:S02]  /*0c70*/  IMAD R154, R2, 0x40, R7 ;  /* 0x00000040029a7824 */ /* 0x000fc400078e0207 */
[----:B------:R-:W-:Y:S01]  /*0c80*/  IMAD.IADD R16, R152, 0x1, -R5 ;  /* 0x0000000198107824 */ /* 0x000fe200078e0a05 */
[----:B------:R-:W-:Y:S01]  /*0c90*/  SHF.R.S32.HI R156, RZ, 0x1f, R19 ;  /* 0x0000001fff9c7819 */ /* 0x000fe20000011413 */
[----:B------:R-:W-:-:S07]  /*0ca0*/  IMAD R17, R3, 0x8, R154 ;  /* 0x0000000803117824 */ /* 0x000fce00078e029a */
.L_x_14878:
        /* <DEDUP_REMOVED lines=21> */
.L_x_14834:
[----:B------:R-:W-:Y:S01]  /*0e00*/  ULDC UR7, c[0x0][0xc54] ;  /* 0x0003150000077ab9 */ /* 0x000fe20000000800 */
[----:B------:R-:W-:Y:S01]  /*0e10*/  UMOV UR6, UR9 ;  /* 0x0000000900067c82 */ /* 0x000fe20008000000 */
[----:B------:R-:W-:-:S11]  /*0e20*/  UISETP.NE.AND UP0, UPT, UR7, 0x1, UPT ;  /* 0x000000010700788c */ /* 0x000fd6000bf05270 */
[----:B------:R-:W-:Y:S02]  /*0e30*/  @UP0 ULDC.64 UR10, c[0x0][0xc58] ;  /* 0x00031600000a0ab9 */ /* 0x000fe40000000a00 */
[----:B------:R-:W-:-:S04]  /*0e40*/  UIMAD.WIDE.U32 UR4, UR9, UR10, URZ ;  /* 0x0000000a090472a5 */ /* 0x000fc8000f8e003f */
[----:B------:R-:W-:-:S04]  /*0e50*/  @UP0 USHF.R.U32.HI UR6, URZ, UR11, UR5 ;  /* 0x0000000b3f060299 */ /* 0x000fc80008011605 */
[----:B------:R-:W-:-:S12]  /*0e60*/  UIMAD UR4, UR6, UR7, URZ ;  /* 0x00000007060472a4 */ /* 0x000fd8000f8e023f */
.L_x_14835:
[----:B------:R-:W-:Y:S01]  /*0e70*/  ULDC.64 UR10, c[0x0][0x418] ;  /* 0x00010600000a7ab9 */ /* 0x000fe20000000a00 */
[----:B------:R-:W-:Y:S01]  /*0e80*/  ULOP3.LUT UR6, URZ, UR6, URZ, 0x33, !UPT ;  /* 0x000000063f067292 */ /* 0x000fe2000f8e333f */
[----:B------:R-:W-:Y:S01]  /*0e90*/  PLOP3.LUT P0, PT, PT, PT, PT, 0x80, 0x0 ;  /* 0x000000000000781c */ /* 0x000fe20003f0f070 */
[----:B------:R-:W-:Y:S01]  /*0ea0*/  UISETP.NE.U32.AND UP0, UPT, UR10, URZ, UPT ;  /* 0x0000003f0a00728c */ /* 0x000fe2000bf05070 */
[----:B------:R-:W-:Y:S01]  /*0eb0*/  MOV R0, RZ ;  /* 0x000000ff00007202 */ /* 0x000fe20000000f00 */
[----:B------:R-:W-:Y:S01]  /*0ec0*/  ULDC UR5, c[0x0][0xc3c] ;  /* 0x00030f0000057ab9 */ /* 0x000fe20000000800 */
[----:B------:R-:W-:Y:S01]  /*0ed0*/  UIADD3 UR4, UR9, -UR4, URZ ;  /* 0x8000000409047290 */ /* 0x000fe2000fffe03f */
[----:B------:R-:W-:Y:S01]  /*0ee0*/  IMAD.MOV.U32 R27, RZ, RZ, RZ ;  /* 0x000000ffff1b7224 */ /* 0x000fe200078e00ff */
        /* <DEDUP_REMOVED lines=8> */
[----:B------:R-:W-:Y:S01]  /*0f70*/  UIMAD UR40, UR6, 0xc0, URZ ;  /* 0x000000c0062878a4 */ /* 0x000fe2000f8e023f */
[----:B------:R-:W-:Y:S01]  /*0f80*/  CS2R R112, SRZ ;  /* 0x0000000000707805 */ /* 0x000fe2000001ff00 */
        /* <DEDUP_REMOVED lines=16> */
[----:B------:R-:W-:Y:S01]  /*1090*/  IMAD.MOV.U32 R25, RZ, RZ, RZ ;  /* 0x000000ffff197224 */ /* 0x000fe200078e00ff */
        /* <DEDUP_REMOVED lines=17> */
[----:B------:R-:W-:Y:S01]  /*11b0*/  ULDC UR42, c[0x0][0xc48] ;  /* 0x00031200002a7ab9 */ /* 0x000fe20000000800 */
[----:B------:R-:W-:-:S02]  /*11c0*/  UMOV UR41, UR10 ;  /* 0x0000000a00297c82 */ /* 0x000fc40008000000 */
[----:B------:R-:W-:Y:S02]  /*11d0*/  UISETP.LT.AND UP0, UPT, UR49, UR7, UPT ;  /* 0x000000073100728c */ /* 0x000fe4000bf01270 */
[----:B------:R-:W-:Y:S02]  /*11e0*/  UISETP.NE.AND UP1, UPT, UR42, 0x1, UPT ;  /* 0x000000012a00788c */ /* 0x000fe4000bf25270 */
[----:B------:R-:W-:Y:S02]  /*11f0*/  USEL UR49, UR49, UR7, UP0 ;  /* 0x0000000731317287 */ /* 0x000fe40008000000 */
[----:B------:R-:W-:Y:S02]  /*1200*/  UP2UR UR48, UPR, URZ, 0x4 ;  /* 0x000000043f307883 */ /* 0x000fe40008000000 */
[----:B------:R-:W-:-:S05]  /*1210*/  UISETP.GE.AND UP0, UPT, UR49, 0x1, UPT ;  /* 0x000000013100788c */ /* 0x000fca000bf06270 */
[----:B------:R-:W-:Y:S01]  /*1220*/  @UP1 ULDC UR8, c[0x0][0xc4c] ;  /* 0x0003130000081ab9 */ /* 0x000fe20000000800 */
[----:B------:R-:W-:Y:S01]  /*1230*/  PLOP3.LUT P1, PT, PT, PT, UP0, 0x80, 0x0 ;  /* 0x000000000000781c */ /* 0x000fe20003f2f008 */
[----:B------:R-:W-:Y:S01]  /*1240*/  UIMAD.WIDE.U32 UR4, UR10, UR8, URZ ;  /* 0x000000080a0472a5 */ /* 0x000fe2000f8e003f */
[----:B------:R-:W-:-:S03]  /*1250*/  @UP1 ULDC UR6, c[0x0][0xc50] ;  /* 0x0003140000061ab9 */ /* 0x000fc60000000800 */
[----:B------:R-:W-:-:S04]  /*1260*/  @UP1 USHF.R.U32.HI UR41, URZ, UR6, UR5 ;  /* 0x000000063f291299 */ /* 0x000fc80008011605 */
[----:B------:R-:W-:-:S04]  /*1270*/  UIADD3 UR4, -UR41, URZ, URZ ;  /* 0x0000003f29047290 */ /* 0x000fc8000fffe13f */
[----:B------:R-:W-:Y:S01]  /*1280*/  UIMAD UR42, UR42, UR4, UR10 ;  /* 0x000000042a2a72a4 */ /* 0x000fe2000f8e020a */
[----:B------:R-:W-:Y:S11]  /*1290*/  @!P1 BRA `(.L_x_14836) ;  /* 0x00000088000c9947 */ /* 0x000ff60003800000 */
        /* <DEDUP_REMOVED lines=31> */
.L_x_14837:
        /* <DEDUP_REMOVED lines=9> */
.L_x_14942:
[----:B------:R-:W-:Y:S05]  /*1520*/  @!P0 BRA `(.L_x_14839) ;  /* 0x0000000000048947 */ /* 0x000fea0003800000 */
[----:B------:R-:W-:Y:S01]  /*1530*/  BPT.TRAP 0x1 ;  /* 0x000000040000795c */ /* 0x000fe20000300000 */
.L_x_14839:
[----:B0-----:R-:W-:Y:S01]  /*1540*/  IMAD.U32 R0, RZ, RZ, UR38 ;  /* 0x00000026ff007e24 */ /* 0x001fe2000f8e00ff */
[----:B------:R-:W-:-:S04]  /*1550*/  MOV R3, UR37 ;  /* 0x0000002500037c02 */ /* 0x000fc80008000f00 */
[----:B------:R-:W-:Y:S02]  /*1560*/  LEA R0, R0, UR45, 0x3 ;  /* 0x0000002d00007c11 */ /* 0x000fe4000f8e18ff */
[----:B------:R-:W-:-:S04]  /*1570*/  SHF.L.U32 R3, R3, 0x1f, RZ ;  /* 0x0000001f03037819 */ /* 0x000fc800000006ff */
[----:B------:R0:W1:Y:S01]  /*1580*/  SYNCS.PHASECHK.TRANS64.TRYWAIT P1, [R0+URZ+0x16830], R3 ;  /* 0x01683003000075a7 */ /* 0x000062000802017f */
[----:B------:R-:W-:Y:S05]  /*1590*/  @!P0 BRA `(.L_x_14840) ;  /* 0x0000000000048947 */ /* 0x000fea0003800000 */
[----:B------:R-:W-:Y:S01]  /*15a0*/  BPT.TRAP 0x1 ;  /* 0x000000040000795c */ /* 0x000fe20000300000 */
.L_x_14840:
[----:B-1----:R-:W-:Y:S05]  /*15b0*/  @P1 BRA `(.L_x_14841) ;  /* 0x0000000000081947 */ /* 0x002fea0003800000 */
[----:B------:R-:W1:Y:S02]  /*15c0*/  SYNCS.PHASECHK.TRANS64.TRYWAIT P1, [R0+URZ+0x16830], R3 ;  /* 0x01683003000075a7 */ /* 0x000e64000802017f */
[----:B-1----:R-:W-:Y:S05]  /*15d0*/  @!P1 BRA `(.L_x_14842) ;  /* 0x000000e000209947 */ /* 0x002fea0003800000 */
.L_x_14841:
        /* <DEDUP_REMOVED lines=35> */
.L_x_14843:
[----:B------:R-:W-:Y:S01]  /*1810*/  UISETP.NE.AND UP0, UPT, UR48, URZ, UPT ;  /* 0x0000003f3000728c */ /* 0x000fe2000bf05270 */
[----:B------:R-:W-:Y:S01]  /*1820*/  VIADD R14, R17, UR40 ;  /* 0x00000028110e7c36 */ /* 0x000fe20008000000 */
[----:B------:R-:W-:Y:S01]  /*1830*/  ULDC UR10, c[0x0][0x9d8] ;  /* 0x00027600000a7ab9 */ /* 0x000fe20000000800 */
[----:B------:R-:W-:Y:S01]  /*1840*/  ULDC UR11, c[0x0][0x2f0] ;  /* 0x0000bc00000b7ab9 */ /* 0x000fe20000000800 */
[----:B------:R-:W-:Y:S01]  /*1850*/  FMUL.FTZ R26, R26, UR10 ;  /* 0x0000000a1a1a7c20 */ /* 0x000fe20008410000 */
[----:B------:R-:W-:Y:S01]  /*1860*/  FMUL.FTZ R21, R33, UR10 ;  /* 0x0000000a21157c20 */ /* 0x000fe20008410000 */
[----:B------:R-:W-:Y:S01]  /*1870*/  PLOP3.LUT P1, PT, PT, PT, UP0, 0x80, 0x0 ;  /* 0x000000000000781c */ /* 0x000fe20003f2f008 */
[----:B------:R-:W-:Y:S01]  /*1880*/  FMUL.FTZ R27, R27, UR10 ;  /* 0x0000000a1b1b7c20 */ /* 0x000fe20008410000 */
[----:B------:R-:W-:Y:S01]  /*1890*/  PLOP3.LUT P2, PT, PT, PT, UP0, 0x80, 0x0 ;  /* 0x000000000000781c */ /* 0x000fe20003f4f008 */
[----:B------:R2:W3:Y:S01]  /*18a0*/  MUFU.TANH R105, R26 ;  /* 0x0000001a00697308 */ /* 0x0004e20000002400 */
[----:B------:R-:W-:Y:S01]  /*18b0*/  IMAD.U32 R33, RZ, RZ, UR11 ;  /* 0x0000000bff217e24 */ /* 0x000fe2000f8e00ff */
[----:B------:R-:W-:Y:S01]  /*18c0*/  @UP0 ULDC UR6, c[0x0][0x44c] ;  /* 0x0001130000060ab9 */ /* 0x000fe20000000800 */
[----:B------:R-:W-:Y:S01]  /*18d0*/  FMUL.FTZ R30, R30, UR10 ;  /* 0x0000000a1e1e7c20 */ /* 0x000fe20008410000 */
[----:B------:R-:W-:Y:S01]  /*18e0*/  ULDC UR14, c[0x0][0x288] ;  /* 0x0000a200000e7ab9 */ /* 0x000fe20000000800 */
[----:B------:R-:W-:Y:S01]  /*18f0*/  FMUL.FTZ R31, R31, UR10 ;  /* 0x0000000a1f1f7c20 */ /* 0x000fe20008410000 */
[----:B------:R-:W-:Y:S01]  /*1900*/  FMUL.FTZ R34, R34, UR10 ;  /* 0x0000000a22227c20 */ /* 0x000fe20008410000 */
[----:B------:R-:W-:Y:S01]  /*1910*/  FMUL.FTZ R35, R35, UR10 ;  /* 0x0000000a23237c20 */ /* 0x000fe20008410000 */
[----:B------:R-:W4:Y:S01]  /*1920*/  MUFU.TANH R103, R27 ;  /* 0x0000001b00677308 */ /* 0x000f220000002400 */
[----:B------:R-:W-:Y:S01]  /*1930*/  FMUL.FTZ R38, R38, UR10 ;  /* 0x0000000a26267c20 */ /* 0x000fe20008410000 */
[----:B------:R-:W-:Y:S01]  /*1940*/  @P1 IMAD.HI.U32 R2, R14, UR6, RZ ;  /* 0x000000060e021c27 */ /* 0x000fe2000f8e00ff */
[----:B------:R-:W-:-:S03]  /*1950*/  @UP0 ULDC UR6, c[0x0][0x450] ;  /* 0x0001140000060ab9 */ /* 0x000fc60000000800 */
[----:B------:R-:W-:Y:S01]  /*1960*/  FMUL.FTZ R39, R39, UR10 ;  /* 0x0000000a27277c20 */ /* 0x000fe20008410000 */
[----:B------:R-:W-:Y:S01]  /*1970*/  FMUL.FTZ R42, R42, UR10 ;  /* 0x0000000a2a2a7c20 */ /* 0x000fe20008410000 */
[----:B------:R-:W-:Y:S01]  /*1980*/  FMUL.FTZ R43, R43, UR10 ;  /* 0x0000000a2b2b7c20 */ /* 0x000fe20008410000 */
[----:B------:R-:W-:Y:S01]  /*1990*/  @P2 SHF.R.U32.HI R14, RZ, UR6, R2 ;  /* 0x00000006ff0e2c19 */ /* 0x000fe20008011602 */
[----:B------:R-:W-:Y:S01]  /*19a0*/  UMOV UR6, 0xffffff80 ;  /* 0xffffff8000067882 */ /* 0x000fe20000000000 */
[----:B------:R-:W5:Y:S01]  /*19b0*/  MUFU.TANH R101, R30 ;  /* 0x0000001e00657308 */ /* 0x000f620000002400 */
[----:B------:R-:W-:Y:S01]  /*19c0*/  UIMAD UR6, UR49, UR6, 0x80 ;  /* 0x00000080310674a4 */ /* 0x000fe2000f8e0206 */
[----:B------:R-:W-:Y:S01]  /*19d0*/  FMUL.FTZ R46, R46, UR10 ;  /* 0x0000000a2e2e7c20 */ /* 0x000fe20008410000 */
[----:B01----:R-:W0:Y:S01]  /*19e0*/  SHFL.IDX PT, R3, R14, 0x1, 0x1c1f ;  /* 0x003c1f000e037f89 */ /* 0x003e2200000e0000 */
[----:B------:R-:W-:Y:S01]  /*19f0*/  FMUL.FTZ R47, R47, UR10 ;  /* 0x0000000a2f2f7c20 */ /* 0x000fe20008410000 */
[----:B------:R-:W-:Y:S01]  /*1a00*/  UIADD3 UR7, UR6, 0x1, URZ ;  /* 0x0000000106077890 */ /* 0x000fe2000fffe03f */
[----:B------:R-:W-:Y:S01]  /*1a10*/  FMUL.FTZ R50, R50, UR10 ;  /* 0x0000000a32327c20 */ /* 0x000fe20008410000 */
[----:B------:R-:W-:Y:S01]  /*1a20*/  UIMAD UR6, UR47, UR11, UR6 ;  /* 0x0000000b2f0672a4 */ /* 0x000fe2000f8e0206 */
[----:B------:R1:W5:Y:S01]  /*1a30*/  MUFU.TANH R99, R31 ;  /* 0x0000001f00637308 */ /* 0x0003620000002400 */
[----:B------:R-:W-:Y:S01]  /*1a40*/  FMUL.FTZ R51, R51, UR10 ;  /* 0x0000000a33337c20 */ /* 0x000fe20008410000 */
[----:B------:R-:W-:Y:S01]  /*1a50*/  FMUL.FTZ R54, R54, UR10 ;  /* 0x0000000a36367c20 */ /* 0x000fe20008410000 */
[----:B------:R-:W-:-:S02]  /*1a60*/  IMAD.U32 R15, RZ, RZ, UR7 ;  /* 0x00000007ff0f7e24 */ /* 0x000fc4000f8e00ff */
[----:B------:R-:W-:Y:S01]  /*1a70*/  FMUL.FTZ R63, R63, UR10 ;  /* 0x0000000a3f3f7c20 */ /* 0x000fe20008410000 */
[----:B------:R-:W-:Y:S01]  /*1a80*/  FMUL.FTZ R9, R25, UR10 ;  /* 0x0000000a19097c20 */ /* 0x000fe20008410000 */
[----:B------:R-:W-:Y:S01]  /*1a90*/  FMUL.FTZ R25, R36, UR10 ;  /* 0x0000000a24197c20 */ /* 0x000fe20008410000 */
[C---:B--2---:R-:W-:Y:S01]  /*1aa0*/  IMAD R26, R16.reuse, -0x2, R15 ;  /* 0xfffffffe101a7824 */ /* 0x044fe200078e020f */
[----:B------:R-:W2:Y:S01]  /*1ab0*/  MUFU.TANH R97, R34 ;  /* 0x0000002200617308 */ /* 0x000ea20000002400 */
[----:B------:R-:W-:Y:S02]  /*1ac0*/  IMAD.U32 R15, RZ, RZ, UR6 ;  /* 0x00000006ff0f7e24 */ /* 0x000fe4000f8e00ff */
[----:B------:R-:W-:Y:S01]  /*1ad0*/  FMUL.FTZ R36, R53, UR10 ;  /* 0x0000000a35247c20 */ /* 0x000fe20008410000 */
[----:B------:R-:W-:Y:S02]  /*1ae0*/  IMAD R26, R33, UR47, R26 ;  /* 0x0000002f211a7c24 */ /* 0x000fe4000f8e021a */
[----:B------:R-:W-:Y:S01]  /*1af0*/  FMUL.FTZ R55, R55, UR10 ;  /* 0x0000000a37377c20 */ /* 0x000fe20008410000 */
[----:B------:R-:W-:-:S02]  /*1b00*/  IMAD R20, R16, -0x2, R15 ;  /* 0xfffffffe10147824 */ /* 0x000fc400078e020f */
[----:B------:R-:W-:Y:S01]  /*1b10*/  FMUL.FTZ R59, R59, UR10 ;  /* 0x0000000a3b3b7c20 */ /* 0x000fe20008410000 */
[----:B-1----:R-:W-:Y:S01]  /*1b20*/  FMUL.FTZ R31, R45, UR10 ;  /* 0x0000000a2d1f7c20 */ /* 0x002fe20008410000 */
[----:B------:R-:W1:Y:S01]  /*1b30*/  MUFU.TANH R35, R35 ;  /* 0x0000002300237308 */ /* 0x000e620000002400 */
[----:B------:R-:W-:Y:S01]  /*1b40*/  FMUL.FTZ R58, R58, UR10 ;  /* 0x0000000a3a3a7c20 */ /* 0x000fe20008410000 */
[----:B------:R-:W-:Y:S01]  /*1b50*/  FMUL.FTZ R7, R24, UR10 ;  /* 0x0000000a18077c20 */ /* 0x000fe20008410000 */
[----:B0-----:R-:W-:Y:S01]  /*1b60*/  IADD3 R3, R3, -UR14, R26 ;  /* 0x8000000e03037c10 */ /* 0x001fe2000fffe01a */
[----:B------:R-:W-:Y:S01]  /*1b70*/  FMUL.FTZ R11, R29, UR10 ;  /* 0x0000000a1d0b7c20 */ /* 0x000fe20008410000 */
[----:B------:R-:W-:Y:S01]  /*1b80*/  FMUL.FTZ R24, R32, UR10 ;  /* 0x0000000a20187c20 */ /* 0x000fe20008410000 */
[----:B------:R-:W-:Y:S01]  /*1b90*/  FMUL.FTZ R29, R40, UR10 ;  /* 0x0000000a281d7c20 */ /* 0x000fe20008410000 */
[----:B------:R-:W-:Y:S01]  /*1ba0*/  VIMNMX R2, R20, R3, PT ;  /* 0x0000000314027248 */ /* 0x000fe20003fe0100 */
[----:B------:R-:W0:Y:S01]  /*1bb0*/  MUFU.TANH R93, R38 ;  /* 0x00000026005d7308 */ /* 0x000e220000002400 */
[----:B------:R-:W-:Y:S01]  /*1bc0*/  FMUL.FTZ R3, R67, UR10 ;  /* 0x0000000a43037c20 */ /* 0x000fe20008410000 */
[----:B------:R-:W-:Y:S01]  /*1bd0*/  FMUL.FTZ R32, R49, UR10 ;  /* 0x0000000a31207c20 */ /* 0x000fe20008410000 */
[C---:B------:R-:W-:Y:S01]  /*1be0*/  ISETP.GT.AND P1, PT, R2.reuse, RZ, PT ;  /* 0x000000ff0200720c */ /* 0x040fe20003f24270 */
[----:B------:R-:W-:Y:S01]  /*1bf0*/  FMUL.FTZ R40, R57, UR10 ;  /* 0x0000000a39287c20 */ /* 0x000fe20008410000 */
[----:B------:R-:W-:Y:S01]  /*1c00*/  ISETP.GT.AND P2, PT, R2, 0x1, PT ;  /* 0x000000010200780c */ /* 0x000fe20003f44270 */
[----:B------:R-:W-:Y:S01]  /*1c10*/  FMUL.FTZ R62, R62, UR10 ;  /* 0x0000000a3e3e7c20 */ /* 0x000fe20008410000 */
[----:B------:R-:W-:Y:S01]  /*1c20*/  ISETP.GT.AND P3, PT, R2, 0x8, PT ;  /* 0x000000080200780c */ /* 0x000fe20003f64270 */
[----:B------:R-:W0:Y:S01]  /*1c30*/  MUFU.TANH R39, R39 ;  /* 0x0000002700277308 */ /* 0x000e220000002400 */
[----:B---3--:R-:W-:Y:S01]  /*1c40*/  FSEL R105, R105, -INF , P1 ;  /* 0xff80000069697808 */ /* 0x008fe20000800000 */
[----:B------:R-:W-:Y:S01]  /*1c50*/  FMUL.FTZ R66, R66, UR10 ;  /* 0x0000000a42427c20 */ /* 0x000fe20008410000 */
[----:B----4-:R-:W-:Y:S01]  /*1c60*/  FSEL R103, R103, -INF , P2 ;  /* 0xff80000067677808 */ /* 0x010fe20001000000 */
[----:B------:R-:W-:Y:S01]  /*1c70*/  FMUL.FTZ R13, R28, UR10 ;  /* 0x0000000a1c0d7c20 */ /* 0x000fe20008410000 */
[----:B------:R-:W-:Y:S01]  /*1c80*/  ISETP.GT.AND P1, PT, R2, 0x9, PT ;  /* 0x000000090200780c */ /* 0x000fe20003f24270 */
[----:B------:R-:W-:Y:S01]  /*1c90*/  FMUL.FTZ R28, R41, UR10 ;  /* 0x0000000a291c7c20 */ /* 0x000fe20008410000 */
[----:B-----5:R-:W-:Y:S01]  /*1ca0*/  FSEL R101, R101, -INF , P3 ;  /* 0xff80000065657808 */ /* 0x020fe20001800000 */
[----:B------:R-:W3:Y:S01]  /*1cb0*/  MUFU.TANH R89, R42 ;  /* 0x0000002a00597308 */ /* 0x000ee20000002400 */
[----:B------:R-:W-:Y:S01]  /*1cc0*/  FMNMX.FTZ R4, R105, R103, !PT ;  /* 0x0000006769047209 */ /* 0x000fe20007810000 */
[----:B------:R-:W-:Y:S01]  /*1cd0*/  FMUL.FTZ R70, R70, UR10 ;  /* 0x0000000a46467c20 */ /* 0x000fe20008410000 */
[C---:B------:R-:W-:Y:S01]  /*1ce0*/  ISETP.GT.AND P2, PT, R2.reuse, 0x10, PT ;  /* 0x000000100200780c */ /* 0x040fe20003f44270 */
[----:B------:R-:W-:Y:S01]  /*1cf0*/  FMUL.FTZ R27, R37, UR10 ;  /* 0x0000000a251b7c20 */ /* 0x000fe20008410000 */
[----:B------:R-:W-:Y:S01]  /*1d00*/  FSEL R99, R99, -INF , P1 ;  /* 0xff80000063637808 */ /* 0x000fe20000800000 */
[----:B------:R-:W-:Y:S01]  /*1d10*/  FMUL.FTZ R71, R71, UR10 ;  /* 0x0000000a47477c20 */ /* 0x000fe20008410000 */
[----:B------:R-:W-:Y:S01]  /*1d20*/  FMNMX.FTZ R4, R101, R4, !PT ;  /* 0x0000000465047209 */ /* 0x000fe20007810000 */
[----:B------:R-:W4:Y:S01]  /*1d30*/  MUFU.TANH R43, R43 ;  /* 0x0000002b002b7308 */ /* 0x000f220000002400 */
[----:B------:R-:W-:Y:S01]  /*1d40*/  ISETP.GT.AND P1, PT, R2, 0x11, PT ;  /* 0x000000110200780c */ /* 0x000fe20003f24270 */
[----:B------:R-:W-:Y:S01]  /*1d50*/  FMUL.FTZ R74, R74, UR10 ;  /* 0x0000000a4a4a7c20 */ /* 0x000fe20008410000 */
[----:B--2---:R-:W-:Y:S01]  /*1d60*/  FSEL R97, R97, -INF , P2 ;  /* 0xff80000061617808 */ /* 0x004fe20001000000 */
[----:B------:R-:W-:Y:S01]  /*1d70*/  FMUL.FTZ R75, R75, UR10 ;  /* 0x0000000a4b4b7c20 */ /* 0x000fe20008410000 */
[----:B------:R-:W-:Y:S01]  /*1d80*/  FMNMX.FTZ R4, R99, R4, !PT ;  /* 0x0000000463047209 */ /* 0x000fe20007810000 */
[----:B------:R-:W-:Y:S01]  /*1d90*/  FMUL.FTZ R78, R78, UR10 ;  /* 0x0000000a4e4e7c20 */ /* 0x000fe20008410000 */
[----:B------:R-:W-:Y:S01]  /*1da0*/  ISETP.GT.AND P2, PT, R2, 0x18, PT ;  /* 0x000000180200780c */ /* 0x000fe20003f44270 */
[----:B------:R-:W2:Y:S01]  /*1db0*/  MUFU.TANH R46, R46 ;  /* 0x0000002e002e7308 */ /* 0x000ea20000002400 */
[----:B-1----:R-:W-:Y:S01]  /*1dc0*/  FSEL R95, R35, -INF , P1 ;  /* 0xff800000235f7808 */ /* 0x002fe20000800000 */
[----:B------:R-:W-:Y:S01]  /*1dd0*/  FMUL.FTZ R79, R79, UR10 ;  /* 0x0000000a4f4f7c20 */ /* 0x000fe20008410000 */
[----:B------:R-:W-:Y:S01]  /*1de0*/  FMNMX.FTZ R4, R97, R4, !PT ;  /* 0x0000000461047209 */ /* 0x000fe20007810000 */
[----:B------:R-:W-:Y:S01]  /*1df0*/  FMUL.FTZ R82, R82, UR10 ;  /* 0x0000000a52527c20 */ /* 0x000fe20008410000 */
[----:B------:R-:W-:Y:S01]  /*1e00*/  ISETP.GT.AND P1, PT, R2, 0x19, PT ;  /* 0x000000190200780c */ /* 0x000fe20003f24270 */
[----:B------:R-:W-:Y:S01]  /*1e10*/  FMUL.FTZ R83, R83, UR10 ;  /* 0x0000000a53537c20 */ /* 0x000fe20008410000 */
[----:B0-----:R-:W-:Y:S01]  /*1e20*/  FSEL R93, R93, -INF , P2 ;  /* 0xff8000005d5d7808 */ /* 0x001fe20001000000 */
[----:B------:R-:W-:Y:S01]  /*1e30*/  MUFU.TANH R47, R47 ;  /* 0x0000002f002f7308 */ /* 0x000fe20000002400 */
[----:B------:R-:W-:Y:S01]  /*1e40*/  FMNMX.FTZ R4, R95, R4, !PT ;  /* 0x000000045f047209 */ /* 0x000fe20007810000 */
[----:B------:R-:W-:Y:S01]  /*1e50*/  FMUL.FTZ R86, R86, UR10 ;  /* 0x0000000a56567c20 */ /* 0x000fe20008410000 */
[----:B------:R-:W-:Y:S01]  /*1e60*/  ISETP.GT.AND P2, PT, R2, 0x20, PT ;  /* 0x000000200200780c */ /* 0x000fe20003f44270 */
[----:B------:R-:W-:Y:S01]  /*1e70*/  FMUL.FTZ R87, R87, UR10 ;  /* 0x0000000a57577c20 */ /* 0x000fe20008410000 */
[----:B------:R-:W-:Y:S01]  /*1e80*/  FSEL R91, R39, -INF , P1 ;  /* 0xff800000275b7808 */ /* 0x000fe20000800000 */
[----:B------:R-:W-:Y:S01]  /*1e90*/  FMUL.FTZ R30, R44, UR10 ;  /* 0x0000000a2c1e7c20 */ /* 0x000fe20008410000 */
[----:B------:R-:W-:Y:S01]  /*1ea0*/  FMNMX.FTZ R4, R93, R4, !PT ;  /* 0x000000045d047209 */ /* 0x000fe20007810000 */
[----:B------:R-:W0:Y:S01]  /*1eb0*/  MUFU.TANH R50, R50 ;  /* 0x0000003200327308 */ /* 0x000e220000002400 */
[----:B------:R-:W-:Y:S01]  /*1ec0*/  ISETP.GT.AND P1, PT, R2, 0x21, PT ;  /* 0x000000210200780c */ /* 0x000fe20003f24270 */
[----:B------:R-:W1:Y:S01]  /*1ed0*/  SHFL.IDX PT, R44, R14, RZ, 0x1c1f ;  /* 0x001c1fff0e2c7589 */ /* 0x000e6200000e0000 */
[----:B---3--:R-:W-:Y:S01]  /*1ee0*/  FSEL R89, R89, -INF , P2 ;  /* 0xff80000059597808 */ /* 0x008fe20001000000 */
[----:B------:R-:W-:Y:S01]  /*1ef0*/  ULDC UR6, c[0x0][0x988] ;  /* 0x0002620000067ab9 */ /* 0x000fe20000000800 */
[----:B------:R-:W-:Y:S01]  /*1f00*/  FMNMX.FTZ R4, R91, R4, !PT ;  /* 0x000000045b047209 */ /* 0x000fe20007810000 */
[----:B------:R-:W-:Y:S01]  /*1f10*/  FMUL.FTZ R42, R56, UR10 ;  /* 0x0000000a382a7c20 */ /* 0x000fe20008410000 */
[C---:B------:R-:W-:Y:S01]  /*1f20*/  ISETP.GT.AND P2, PT, R2.reuse, 0x28, PT ;  /* 0x000000280200780c */ /* 0x040fe20003f44270 */
[----:B------:R-:W-:Y:S01]  /*1f30*/  MUFU.TANH R51, R51 ;  /* 0x0000003300337308 */ /* 0x000fe20000002400 */
[----:B----4-:R-:W-:Y:S01]  /*1f40*/  FSEL R67, R43, -INF , P1 ;  /* 0xff8000002b437808 */ /* 0x010fe20000800000 */
[----:B------:R-:W-:Y:S01]  /*1f50*/  FMUL.FTZ R56, R65, UR10 ;  /* 0x0000000a41387c20 */ /* 0x000fe20008410000 */
[----:B------:R-:W-:Y:S01]  /*1f60*/  FMNMX.FTZ R4, R89, R4, !PT ;  /* 0x0000000459047209 */ /* 0x000fe20007810000 */
[----:B------:R-:W-:Y:S01]  /*1f70*/  FMUL.FTZ R65, R77, UR10 ;  /* 0x0000000a4d417c20 */ /* 0x000fe20008410000 */
[----:B------:R-:W-:Y:S01]  /*1f80*/  ISETP.GT.AND P1, PT, R2, 0x29, PT ;  /* 0x000000290200780c */ /* 0x000fe20003f24270 */
[----:B------:R-:W-:Y:S01]  /*1f90*/  FMUL.FTZ R34, R48, UR10 ;  /* 0x0000000a30227c20 */ /* 0x000fe20008410000 */
[----:B------:R-:W-:Y:S01]  /*1fa0*/  FMNMX.FTZ R4, R67, R4, !PT ;  /* 0x0000000443047209 */ /* 0x000fe20007810000 */
[----:B------:R-:W3:Y:S01]  /*1fb0*/  MUFU.TANH R53, R54 ;  /* 0x0000003600357308 */ /* 0x000ee20000002400 */
[----:B------:R-:W-:Y:S01]  /*1fc0*/  IADD3 R77, R26, -UR14, RZ ;  /* 0x8000000e1a4d7c10 */ /* 0x000fe2000fffe0ff */
[----:B------:R-:W-:Y:S01]  /*1fd0*/  FMUL.FTZ R38, R52, UR10 ;  /* 0x0000000a34267c20 */ /* 0x000fe20008410000 */
[----:B------:R-:W-:Y:S01]  /*1fe0*/  R2UR UR15, R0 ;  /* 0x00000000000f72ca */ /* 0x000fe200000e0000 */
[----:B------:R-:W-:Y:S01]  /*1ff0*/  @UP0 ULDC UR18, c[0x0][0x450] ;  /* 0x0001140000120ab9 */ /* 0x000fe20000000800 */
[----:B------:R-:W-:Y:S01]  /*2000*/  UIMAD UR11, UR47, UR11, -UR14 ;  /* 0x0000000b2f0b72a4 */ /* 0x000fe2000f8e0a0e */
[----:B------:R-:W-:Y:S01]  /*2010*/  CS2R R118, SRZ ;  /* 0x0000000000767805 */ /* 0x000fe2000001ff00 */
[----:B------:R-:W-:Y:S01]  /*2020*/  UIADD3 UR25, UR49, -0x2, URZ ;  /* 0xfffffffe31197890 */ /* 0x000fe2000fffe03f */
[----:B------:R2:W-:Y:S01]  /*2030*/  MUFU.TANH R6, R63 ;  /* 0x0000003f00067308 */ /* 0x0005e20000002400 */
[----:B------:R-:W-:-:S02]  /*2040*/  CS2R R116, SRZ ;  /* 0x0000000000747805 */ /* 0x000fc4000001ff00 */
[----:B-1----:R-:W-:Y:S02]  /*2050*/  VIADDMNMX R77, R44, R77, R20, PT ;  /* 0x0000004d2c4d7246 */ /* 0x002fe40003800114 */
[----:B------:R-:W-:Y:S02]  /*2060*/  CS2R R114, SRZ ;  /* 0x0000000000727805 */ /* 0x000fe4000001ff00 */
[----:B------:R-:W-:Y:S02]  /*2070*/  CS2R R112, SRZ ;  /* 0x0000000000707805 */ /* 0x000fe4000001ff00 */
[----:B------:R-:W-:Y:S01]  /*2080*/  ISETP.GT.AND P3, PT, R77, 0x8, PT ;  /* 0x000000084d00780c */ /* 0x000fe20003f64270 */
[----:B------:R-:W1:Y:S01]  /*2090*/  MUFU.TANH R5, R55 ;  /* 0x0000003700057308 */ /* 0x000e620000002400 */
[----:B--2---:R-:W-:Y:S02]  /*20a0*/  FSEL R63, R46, -INF , P2 ;  /* 0xff8000002e3f7808 */ /* 0x004fe40001000000 */
[----:B------:R-:W-:-:S02]  /*20b0*/  ISETP.GT.AND P2, PT, R2, 0x30, PT ;  /* 0x000000300200780c */ /* 0x000fc40003f44270 */
[----:B------:R-:W-:Y:S02]  /*20c0*/  FMNMX.FTZ R4, R63, R4, !PT ;  /* 0x000000043f047209 */ /* 0x000fe40007810000 */
[----:B0-----:R-:W-:Y:S01]  /*20d0*/  FSEL R57, R50, -INF , P2 ;  /* 0xff80000032397808 */ /* 0x001fe20001000000 */
[----:B------:R0:W-:Y:S01]  /*20e0*/  MUFU.TANH R45, R59 ;  /* 0x0000003b002d7308 */ /* 0x0001e20000002400 */
[----:B------:R-:W-:-:S04]  /*20f0*/  ISETP.GT.AND P2, PT, R2, 0x38, PT ;  /* 0x000000380200780c */ /* 0x000fc80003f44270 */
[----:B---3--:R-:W-:Y:S02]  /*2100*/  FSEL R53, R53, -INF , P2 ;  /* 0xff80000035357808 */ /* 0x008fe40001000000 */
[C---:B------:R-:W-:Y:S01]  /*2110*/  ISETP.GT.AND P2, PT, R2.reuse, 0x40, PT ;  /* 0x000000400200780c */ /* 0x040fe20003f44270 */
[----:B------:R2:W3:Y:S01]  /*2120*/  MUFU.TANH R49, R58 ;  /* 0x0000003a00317308 */ /* 0x0004e20000002400 */
[----:B0-----:R-:W-:Y:S02]  /*2130*/  FSEL R59, R47, -INF , P1 ;  /* 0xff8000002f3b7808 */ /* 0x001fe40000800000 */
[C---:B------:R-:W-:Y:S02]  /*2140*/  ISETP.GT.AND P1, PT, R2.reuse, 0x31, PT ;  /* 0x000000310200780c */ /* 0x040fe40003f24270 */
[----:B------:R-:W-:Y:S02]  /*2150*/  FMNMX.FTZ R4, R59, R4, !PT ;  /* 0x000000043b047209 */ /* 0x000fe40007810000 */
[----:B------:R-:W-:Y:S01]  /*2160*/  FSEL R55, R51, -INF , P1 ;  /* 0xff80000033377808 */ /* 0x000fe20000800000 */
[----:B------:R-:W0:Y:S01]  /*2170*/  MUFU.TANH R62, R62 ;  /* 0x0000003e003e7308 */ /* 0x000e220000002400 */
[----:B------:R-:W-:Y:S01]  /*2180*/  FMNMX.FTZ R4, R57, R4, !PT ;  /* 0x0000000439047209 */ /* 0x000fe20007810000 */
[----:B--2---:R-:W-:Y:S01]  /*2190*/  FMUL.FTZ R58, R69, UR10 ;  /* 0x0000000a453a7c20 */ /* 0x004fe20008410000 */
[----:B------:R-:W-:Y:S01]  /*21a0*/  ISETP.GT.AND P1, PT, R2, 0x39, PT ;  /* 0x000000390200780c */ /* 0x000fe20003f24270 */
[----:B------:R-:W-:Y:S01]  /*21b0*/  FMUL.FTZ R69, R80, UR10 ;  /* 0x0000000a50457c20 */ /* 0x000fe20008410000 */
[----:B------:R-:W-:-:S02]  /*21c0*/  FMNMX.FTZ R4, R55, R4, !PT ;  /* 0x0000000437047209 */ /* 0x000fc40007810000 */
        /* <DEDUP_REMOVED lines=8> */
[----:B------:R-:W-:Y:S02]  /*2250*/  FSEL R45, R45, -INF , P1 ;  /* 0xff8000002d2d7808 */ /* 0x000fe40000800000 */
[----:B------:R-:W-:Y:S02]  /*2260*/  FMNMX.FTZ R4, R49, R4, !PT ;  /* 0x0000000431047209 */ /* 0x000fe40007810000 */
[----:B------:R-:W-:Y:S01]  /*2270*/  ISETP.GT.AND P1, PT, R2, 0x49, PT ;  /* 0x000000490200780c */ /* 0x000fe20003f24270 */
[----:B------:R-:W3:Y:S01]  /*2280*/  MUFU.TANH R37, R70 ;  /* 0x0000004600257308 */ /* 0x000ee20000002400 */
[----:B0-----:R-:W-:Y:S01]  /*2290*/  FSEL R47, R62, -INF , P2 ;  /* 0xff8000003e2f7808 */ /* 0x001fe20001000000 */
[----:B------:R-:W-:Y:S01]  /*22a0*/  FMUL.FTZ R62, R73, UR10 ;  /* 0x0000000a493e7c20 */ /* 0x000fe20008410000 */
[----:B------:R-:W-:Y:S01]  /*22b0*/  FMNMX.FTZ R4, R45, R4, !PT ;  /* 0x000000042d047209 */ /* 0x000fe20007810000 */
[----:B------:R-:W-:Y:S01]  /*22c0*/  FMUL.FTZ R73, R84, UR10 ;  /* 0x0000000a54497c20 */ /* 0x000fe20008410000 */
[----:B------:R-:W-:-:S02]  /*22d0*/  ISETP.GT.AND P2, PT, R2, 0x50, PT ;  /* 0x000000500200780c */ /* 0x000fc40003f44270 */
[----:B------:R-:W-:Y:S01]  /*22e0*/  FSEL R43, R6, -INF , P1 ;  /* 0xff800000062b7808 */ /* 0x000fe20000800000 */
[----:B------:R0:W4:Y:S01]  /*22f0*/  MUFU.TANH R35, R71 ;  /* 0x0000004700237308 */ /* 0x0001220000002400 */
[----:B------:R-:W-:Y:S02]  /*2300*/  FMNMX.FTZ R4, R47, R4, !PT ;  /* 0x000000042f047209 */ /* 0x000fe40007810000 */
[C---:B------:R-:W-:Y:S02]  /*2310*/  ISETP.GT.AND P1, PT, R2.reuse, 0x51, PT ;  /* 0x000000510200780c */ /* 0x040fe40003f24270 */
[----:B-1----:R-:W-:Y:S02]  /*2320*/  FSEL R41, R41, -INF , P2 ;  /* 0xff80000029297808 */ /* 0x002fe40001000000 */
[----:B------:R-:W-:Y:S01]  /*2330*/  FMNMX.FTZ R4, R43, R4, !PT ;  /* 0x000000042b047209 */ /* 0x000fe20007810000 */
[----:B------:R1:W5:Y:S01]  /*2340*/  MUFU.TANH R33, R74 ;  /* 0x0000004a00217308 */ /* 0x0003620000002400 */
[----:B------:R-:W-:Y:S01]  /*2350*/  ISETP.GT.AND P2, PT, R2, 0x58, PT ;  /* 0x000000580200780c */ /* 0x000fe20003f44270 */
[----:B0-----:R-:W-:Y:S01]  /*2360*/  FMUL.FTZ R71, R81, UR10 ;  /* 0x0000000a51477c20 */ /* 0x001fe20008410000 */
[----:B--2---:R-:W-:-:S02]  /*2370*/  FSEL R39, R3, -INF , P1 ;  /* 0xff80000003277808 */ /* 0x004fc40000800000 */
[----:B------:R-:W-:Y:S02]  /*2380*/  FMNMX.FTZ R4, R41, R4, !PT ;  /* 0x0000000429047209 */ /* 0x000fe40007810000 */
[C---:B------:R-:W-:Y:S01]  /*2390*/  ISETP.GT.AND P1, PT, R2.reuse, 0x59, PT ;  /* 0x000000590200780c */ /* 0x040fe20003f24270 */
[----:B------:R-:W0:Y:S01]  /*23a0*/  MUFU.TANH R75, R75 ;  /* 0x0000004b004b7308 */ /* 0x000e220000002400 */
[----:B---3--:R-:W-:Y:S01]  /*23b0*/  FSEL R37, R37, -INF , P2 ;  /* 0xff80000025257808 */ /* 0x008fe20001000000 */
[----:B-1----:R-:W-:Y:S01]  /*23c0*/  FMUL.FTZ R74, R85, UR10 ;  /* 0x0000000a554a7c20 */ /* 0x002fe20008410000 */
[----:B------:R-:W-:Y:S02]  /*23d0*/  FMNMX.FTZ R4, R39, R4, !PT ;  /* 0x0000000427047209 */ /* 0x000fe40007810000 */
[----:B------:R-:W-:Y:S02]  /*23e0*/  ISETP.GT.AND P2, PT, R2, 0x60, PT ;  /* 0x000000600200780c */ /* 0x000fe40003f44270 */
[----:B----4-:R-:W-:Y:S01]  /*23f0*/  FSEL R35, R35, -INF , P1 ;  /* 0xff80000023237808 */ /* 0x010fe20000800000 */
[----:B------:R-:W1:Y:S01]  /*2400*/  MUFU.TANH R5, R78 ;  /* 0x0000004e00057308 */ /* 0x000e620000002400 */
[----:B------:R-:W-:-:S02]  /*2410*/  FMNMX.FTZ R4, R37, R4, !PT ;  /* 0x0000000425047209 */ /* 0x000fc40007810000 */
[C---:B------:R-:W-:Y:S02]  /*2420*/  ISETP.GT.AND P1, PT, R2.reuse, 0x61, PT ;  /* 0x000000610200780c */ /* 0x040fe40003f24270 */
[----:B-----5:R-:W-:Y:S02]  /*2430*/  FSEL R33, R33, -INF , P2 ;  /* 0xff80000021217808 */ /* 0x020fe40001000000 */
[----:B------:R-:W-:Y:S01]  /*2440*/  FMNMX.FTZ R4, R35, R4, !PT ;  /* 0x0000000423047209 */ /* 0x000fe20007810000 */
[----:B------:R2:W3:Y:S01]  /*2450*/  MUFU.TANH R12, R79 ;  /* 0x0000004f000c7308 */ /* 0x0004e20000002400 */
[----:B------:R-:W-:Y:S02]  /*2460*/  ISETP.GT.AND P2, PT, R2, 0x68, PT ;  /* 0x000000680200780c */ /* 0x000fe40003f44270 */
[----:B0-----:R-:W-:Y:S01]  /*2470*/  FSEL R3, R75, -INF , P1 ;  /* 0xff8000004b037808 */ /* 0x001fe20000800000 */
[----:B------:R-:W-:Y:S01]  /*2480*/  FMUL.FTZ R75, R60, UR10 ;  /* 0x0000000a3c4b7c20 */ /* 0x000fe20008410000 */
[----:B------:R-:W-:-:S02]  /*2490*/  FMNMX.FTZ R4, R33, R4, !PT ;  /* 0x0000000421047209 */ /* 0x000fc40007810000 */
[----:B------:R-:W-:Y:S01]  /*24a0*/  ISETP.GT.AND P1, PT, R2, 0x69, PT ;  /* 0x000000690200780c */ /* 0x000fe20003f24270 */
[----:B------:R0:W4:Y:S01]  /*24b0*/  MUFU.TANH R10, R82 ;  /* 0x00000052000a7308 */ /* 0x0001220000002400 */
[----:B-1----:R-:W-:Y:S01]  /*24c0*/  FSEL R5, R5, -INF , P2 ;  /* 0xff80000005057808 */ /* 0x002fe20001000000 */
[----:B--2---:R-:W-:Y:S01]  /*24d0*/  FMUL.FTZ R79, R61, UR10 ;  /* 0x0000000a3d4f7c20 */ /* 0x004fe20008410000 */
[----:B------:R-:W-:Y:S01]  /*24e0*/  FMNMX.FTZ R4, R3, R4, !PT ;  /* 0x0000000403047209 */ /* 0x000fe20007810000 */
[----:B------:R-:W-:Y:S01]  /*24f0*/  FMUL.FTZ R61, R68, UR10 ;  /* 0x0000000a443d7c20 */ /* 0x000fe20008410000 */
[----:B------:R-:W-:Y:S01]  /*2500*/  ISETP.GT.AND P2, PT, R2, 0x70, PT ;  /* 0x000000700200780c */ /* 0x000fe20003f44270 */
[----:B------:R-:W-:Y:S01]  /*2510*/  FMUL.FTZ R68, R76, UR10 ;  /* 0x0000000a4c447c20 */ /* 0x000fe20008410000 */
[----:B------:R-:W-:Y:S01]  /*2520*/  FMNMX.FTZ R15, R5, R4, !PT ;  /* 0x00000004050f7209 */ /* 0x000fe20007810000 */
[----:B------:R-:W1:Y:S01]  /*2530*/  MUFU.TANH R8, R83 ;  /* 0x0000005300087308 */ /* 0x000e620000002400 */
[----:B---3--:R-:W-:Y:S01]  /*2540*/  FSEL R12, R12, -INF , P1 ;  /* 0xff8000000c0c7808 */ /* 0x008fe20000800000 */
[----:B0-----:R-:W-:Y:S01]  /*2550*/  FMUL.FTZ R82, R64, UR10 ;  /* 0x0000000a40527c20 */ /* 0x001fe20008410000 */
[----:B------:R-:W-:Y:S01]  /*2560*/  ISETP.GT.AND P1, PT, R2, 0x71, PT ;  /* 0x000000710200780c */ /* 0x000fe20003f24270 */
[----:B------:R-:W-:Y:S01]  /*2570*/  FMUL.FTZ R64, R72, UR10 ;  /* 0x0000000a48407c20 */ /* 0x000fe20008410000 */
[----:B------:R-:W-:Y:S01]  /*2580*/  FMNMX.FTZ R15, R12, R15, !PT ;  /* 0x0000000f0c0f7209 */ /* 0x000fe20007810000 */
[----:B------:R-:W-:-:S02]  /*2590*/  UMOV UR10, UR40 ;  /* 0x00000028000a7c82 */ /* 0x000fc40008000000 */
[----:B------:R-:W0:Y:S01]  /*25a0*/  MUFU.TANH R86, R86 ;  /* 0x0000005600567308 */ /* 0x000e220000002400 */
[----:B----4-:R-:W-:Y:S02]  /*25b0*/  FSEL R10, R10, -INF , P2 ;  /* 0xff8000000a0a7808 */ /* 0x010fe40001000000 */
[----:B------:R-:W-:Y:S02]  /*25c0*/  ISETP.GT.AND P2, PT, R2, 0x78, PT ;  /* 0x000000780200780c */ /* 0x000fe40003f44270 */
[----:B------:R-:W-:-:S03]  /*25d0*/  FMNMX.FTZ R15, R10, R15, !PT ;  /* 0x0000000f0a0f7209 */ /* 0x000fc60007810000 */
[----:B------:R-:W2:Y:S01]  /*25e0*/  MUFU.TANH R87, R87 ;  /* 0x0000005700577308 */ /* 0x000ea20000002400 */
[----:B-1----:R-:W-:Y:S02]  /*25f0*/  FSEL R8, R8, -INF , P1 ;  /* 0xff80000008087808 */ /* 0x002fe40000800000 */
[----:B------:R-:W-:Y:S02]  /*2600*/  ISETP.GT.AND P1, PT, R2, 0x79, PT ;  /* 0x000000790200780c */ /* 0x000fe40003f24270 */
[----:B------:R-:W-:-:S03]  /*2610*/  FMNMX.FTZ R15, R8, R15, !PT ;  /* 0x0000000f080f7209 */ /* 0x000fc60007810000 */
[----:B------:R-:W-:Y:S01]  /*2620*/  MUFU.TANH R7, R7 ;  /* 0x0000000700077308 */ /* 0x000fe20000002400 */
[----:B0-----:R-:W-:Y:S02]  /*2630*/  FSEL R4, R86, -INF , P2 ;  /* 0xff80000056047808 */ /* 0x001fe40001000000 */
[----:B------:R-:W-:Y:S02]  /*2640*/  ISETP.GT.AND P2, PT, R77, 0x1, PT ;  /* 0x000000014d00780c */ /* 0x000fe40003f44270 */
[----:B------:R-:W-:-:S03]  /*2650*/  FMNMX.FTZ R15, R4, R15, !PT ;  /* 0x0000000f040f7209 */ /* 0x000fc60007810000 */
[----:B------:R-:W0:Y:S01]  /*2660*/  MUFU.TANH R9, R9 ;  /* 0x0000000900097308 */ /* 0x000e220000002400 */
[----:B--2---:R-:W-:-:S04]  /*2670*/  FSEL R2, R87, -INF , P1 ;  /* 0xff80000057027808 */ /* 0x004fc80000800000 */
[----:B------:R-:W-:-:S03]  /*2680*/  FMNMX.FTZ R15, R2, R15, !PT ;  /* 0x0000000f020f7209 */ /* 0x000fc60007810000 */
[----:B------:R-:W-:Y:S02]  /*2690*/  MUFU.TANH R13, R13 ;  /* 0x0000000d000d7308 */ /* 0x000fe40000002400 */
[----:B------:R-:W1:Y:S06]  /*26a0*/  SHFL.BFLY PT, R6, R15, 0x2, 0x1f ;  /* 0x0c401f000f067f89 */ /* 0x000e6c00000e0000 */
[----:B------:R-:W-:Y:S01]  /*26b0*/  MUFU.TANH R11, R11 ;  /* 0x0000000b000b7308 */ /* 0x000fe20000002400 */
[----:B0-----:R-:W-:Y:S02]  /*26c0*/  FSEL R9, R9, -INF , P2 ;  /* 0xff80000009097808 */ /* 0x001fe40001000000 */
[----:B------:R-:W-:-:S05]  /*26d0*/  ISETP.GT.AND P2, PT, R77, 0x10, PT ;  /* 0x000000104d00780c */ /* 0x000fca0003f44270 */
[----:B------:R-:W0:Y:S08]  /*26e0*/  MUFU.TANH R24, R24 ;  /* 0x0000001800187308 */ /* 0x000e300000002400 */
[----:B------:R-:W-:Y:S01]  /*26f0*/  MUFU.TANH R21, R21 ;  /* 0x0000001500157308 */ /* 0x000fe20000002400 */
[----:B-1----:R-:W-:-:S05]  /*2700*/  FMNMX.FTZ R46, R15, R6, !PT ;  /* 0x000000060f2e7209 */ /* 0x002fca0007810000 */
[----:B------:R-:W1:Y:S02]  /*2710*/  SHFL.BFLY PT, R15, R46, 0x1, 0x1f ;  /* 0x0c201f002e0f7f89 */ /* 0x000e6400000e0000 */
[----:B------:R-:W2:Y:S01]  /*2720*/  MUFU.TANH R25, R25 ;  /* 0x0000001900197308 */ /* 0x000ea20000002400 */
[----:B0-----:R-:W-:Y:S02]  /*2730*/  FSEL R50, R24, -INF , P2 ;  /* 0xff80000018327808 */ /* 0x001fe40001000000 */
[----:B------:R-:W-:-:S05]  /*2740*/  ISETP.GT.AND P2, PT, R77, 0x18, PT ;  /* 0x000000184d00780c */ /* 0x000fca0003f44270 */
[----:B------:R-:W0:Y:S08]  /*2750*/  MUFU.TANH R27, R27 ;  /* 0x0000001b001b7308 */ /* 0x000e300000002400 */
        /* <DEDUP_REMOVED lines=8> */
[-C--:B------:R-:W-:Y:S01]  /*27e0*/  FMUL.FTZ R46, R6, R15.reuse ;  /* 0x0000000f062e7220 */ /* 0x080fe20000410000 */
[----:B------:R-:W-:Y:S02]  /*27f0*/  UIMAD.WIDE.U32 UR6, UR40, UR6, URZ ;  /* 0x00000006280672a5 */ /* 0x000fe4000f8e003f */
[----:B------:R-:W-:Y:S02]  /*2800*/  UIADD3 UR6, UR15, 0x16840, URZ ;  /* 0x000168400f067890 */ /* 0x000fe4000fffe03f */
[----:B------:R-:W-:Y:S01]  /*2810*/  FSEL R14, R46, RZ, P1 ;  /* 0x000000ff2e0e7208 */ /* 0x000fe20000800000 */
[----:B------:R-:W2:Y:S01]  /*2820*/  MUFU.TANH R30, R30 ;  /* 0x0000001e001e7308 */ /* 0x000ea20000002400 */
[----:B------:R-:W-:Y:S01]  /*2830*/  ISETP.GT.AND P1, PT, R77, RZ, PT ;  /* 0x000000ff4d00720c */ /* 0x000fe20003f24270 */
[----:B------:R-:W-:Y:S01]  /*2840*/  @UP0 USHF.R.U32.HI UR10, URZ, UR18, UR7 ;  /* 0x000000123f0a0299 */ /* 0x000fe20008011607 */
[----:B------:R-:W-:Y:S01]  /*2850*/  FSEL R46, R13, -INF , P3 ;  /* 0xff8000000d2e7808 */ /* 0x000fe20001800000 */
[-CC-:B------:R-:W-:Y:S01]  /*2860*/  FFMA.FTZ R102, R3, R15.reuse, -R14.reuse ;  /* 0x0000000f03667223 */ /* 0x180fe2000001080e */
[----:B------:R-:W-:Y:S01]  /*2870*/  FSEL R44, R7, -INF , P1 ;  /* 0xff800000072c7808 */ /* 0x000fe20000800000 */
[--C-:B------:R-:W-:Y:S01]  /*2880*/  FFMA.FTZ R149, R105, R15, -R14.reuse ;  /* 0x0000000f69957223 */ /* 0x100fe2000001080e */
[----:B------:R-:W-:Y:S01]  /*2890*/  ISETP.GT.AND P1, PT, R77, 0x9, PT ;  /* 0x000000094d00780c */ /* 0x000fe20003f24270 */
[----:B------:R-:W4:Y:S01]  /*28a0*/  MUFU.TANH R31, R31 ;  /* 0x0000001f001f7308 */ /* 0x000f220000002400 */
        /* <DEDUP_REMOVED lines=18> */
[----:B0-----:R-:W-:Y:S01]  /*29d0*/  FSEL R60, R27, -INF , P1 ;  /* 0xff8000001b3c7808 */ /* 0x001fe20000800000 */
[--C-:B------:R-:W-:Y:S01]  /*29e0*/  FFMA.FTZ R123, R4, R15, -R14.reuse ;  /* 0x0000000f047b7223 */ /* 0x100fe2000001080e */
[----:B------:R-:W-:Y:S01]  /*29f0*/  FMNMX.FTZ R7, R54, R7, !PT ;  /* 0x0000000736077209 */ /* 0x000fe20007810000 */
[-CC-:B------:R-:W-:Y:S01]  /*2a00*/  FFMA.FTZ R121, R10, R15.reuse, -R14.reuse ;  /* 0x0000000f0a797223 */ /* 0x180fe2000001080e */
[----:B------:R-:W-:Y:S01]  /*2a10*/  ISETP.GT.AND P1, PT, R77, 0x21, PT ;  /* 0x000000214d00780c */ /* 0x000fe20003f24270 */
[----:B------:R-:W0:Y:S01]  /*2a20*/  MUFU.TANH R38, R38 ;  /* 0x0000002600267308 */ /* 0x000e220000002400 */
[----:B---3--:R-:W-:Y:S01]  /*2a30*/  FSEL R66, R29, -INF , P2 ;  /* 0xff8000001d427808 */ /* 0x008fe20001000000 */
        /* <DEDUP_REMOVED lines=17> */
[----:B----4-:R-:W-:Y:S01]  /*2b50*/  FSEL R76, R31, -INF , P1 ;  /* 0xff8000001f4c7808 */ /* 0x010fe20000800000 */
[--C-:B------:R-:W-:Y:S01]  /*2b60*/  FFMA.FTZ R139, R53, R15, -R14.reuse ;  /* 0x0000000f358b7223 */ /* 0x100fe2000001080e */
[----:B------:R-:W-:Y:S01]  /*2b70*/  FMNMX.FTZ R7, R72, R7, !PT ;  /* 0x0000000748077209 */ /* 0x000fe20007810000 */
[-CC-:B------:R-:W-:Y:S01]  /*2b80*/  FFMA.FTZ R133, R49, R15.reuse, -R14.reuse ;  /* 0x0000000f31857223 */ /* 0x180fe2000001080e */
[----:B------:R-:W-:Y:S01]  /*2b90*/  ISETP.GT.AND P1, PT, R77, 0x31, PT ;  /* 0x000000314d00780c */ /* 0x000fe20003f24270 */
[----:B------:R-:W3:Y:S01]  /*2ba0*/  MUFU.TANH R40, R40 ;  /* 0x0000002800287308 */ /* 0x000ee20000002400 */
[----:B-----5:R-:W-:Y:S01]  /*2bb0*/  FSEL R34, R34, -INF , P2 ;  /* 0xff80000022227808 */ /* 0x020fe20001000000 */
[--C-:B------:R-:W-:Y:S01]  /*2bc0*/  FFMA.FTZ R135, R47, R15, -R14.reuse ;  /* 0x0000000f2f877223 */ /* 0x100fe2000001080e */
[----:B------:R-:W-:Y:S01]  /*2bd0*/  FMNMX.FTZ R7, R76, R7, !PT ;  /* 0x000000074c077209 */ /* 0x000fe20007810000 */
[-CC-:B------:R-:W-:Y:S01]  /*2be0*/  FFMA.FTZ R92, R43, R15.reuse, -R14.reuse ;  /* 0x0000000f2b5c7223 */ /* 0x180fe2000001080e */
[----:B------:R-:W-:Y:S01]  /*2bf0*/  ISETP.GT.AND P2, PT, R77, 0x38, PT ;  /* 0x000000384d00780c */ /* 0x000fe20003f44270 */
[--C-:B------:R-:W-:Y:S01]  /*2c00*/  FFMA.FTZ R94, R39, R15, -R14.reuse ;  /* 0x0000000f275e7223 */ /* 0x100fe2000001080e */
[----:B------:R-:W-:Y:S01]  /*2c10*/  FSEL R78, R32, -INF , P1 ;  /* 0xff800000204e7808 */ /* 0x000fe20000800000 */
[----:B------:R-:W4:Y:S01]  /*2c20*/  MUFU.TANH R75, R75 ;  /* 0x0000004b004b7308 */ /* 0x000f220000002400 */
[----:B------:R-:W-:Y:S01]  /*2c30*/  FMNMX.FTZ R7, R34, R7, !PT ;  /* 0x0000000722077209 */ /* 0x000fe20007810000 */
[-CC-:B------:R-:W-:Y:S01]  /*2c40*/  FFMA.FTZ R32, R67, R15.reuse, -R14.reuse ;  /* 0x0000000f43207223 */ /* 0x180fe2000001080e */
[----:B------:R-:W-:Y:S01]  /*2c50*/  ISETP.GT.AND P1, PT, R77, 0x39, PT ;  /* 0x000000394d00780c */ /* 0x000fe20003f24270 */
[--C-:B------:R-:W-:Y:S01]  /*2c60*/  FFMA.FTZ R129, R41, R15, -R14.reuse ;  /* 0x0000000f29817223 */ /* 0x100fe2000001080e */
[----:B0-----:R-:W-:Y:S01]  /*2c70*/  FSEL R38, R38, -INF , P2 ;  /* 0xff80000026267808 */ /* 0x001fe20001000000 */
[----:B------:R-:W-:Y:S01]  /*2c80*/  UIADD3 UR11, UR11, UR10, URZ ;  /* 0x0000000a0b0b7290 */ /* 0x000fe2000fffe03f */
[----:B------:R-:W-:Y:S01]  /*2c90*/  FMNMX.FTZ R7, R78, R7, !PT ;  /* 0x000000074e077209 */ /* 0x000fe20007810000 */
[----:B------:R-:W0:Y:S01]  /*2ca0*/  MUFU.TANH R79, R79 ;  /* 0x0000004f004f7308 */ /* 0x000e220000002400 */
[C---:B------:R-:W-:Y:S01]  /*2cb0*/  ISETP.GT.AND P2, PT, R77.reuse, 0x40, PT ;  /* 0x000000404d00780c */ /* 0x040fe20003f44270 */
[----:B------:R-:W-:Y:S01]  /*2cc0*/  USHF.R.S32.HI UR7, URZ, 0x1f, UR11 ;  /* 0x0000001f3f077899 */ /* 0x000fe2000801140b */
[----:B-1----:R-:W-:Y:S01]  /*2cd0*/  FSEL R36, R36, -INF , P1 ;  /* 0xff80000024247808 */ /* 0x002fe20000800000 */
[--C-:B------:R-:W-:Y:S01]  /*2ce0*/  FFMA.FTZ R12, R12, R15, -R14.reuse ;  /* 0x0000000f0c0c7223 */ /* 0x100fe2000001080e */
[----:B------:R-:W-:Y:S01]  /*2cf0*/  FMNMX.FTZ R7, R38, R7, !PT ;  /* 0x0000000726077209 */ /* 0x000fe20007810000 */
[----:B------:R-:W-:Y:S01]  /*2d00*/  ULEA.HI UR7, UR7, UR11, URZ, 0x7 ;  /* 0x0000000b07077291 */ /* 0x000fe2000f8f383f */
[C---:B------:R-:W-:Y:S01]  /*2d10*/  ISETP.GT.AND P1, PT, R77.reuse, 0x41, PT ;  /* 0x000000414d00780c */ /* 0x040fe20003f24270 */
[----:B------:R-:W1:Y:S01]  /*2d20*/  MUFU.TANH R82, R82 ;  /* 0x0000005200527308 */ /* 0x000e620000002400 */
[----:B--2---:R-:W-:Y:S01]  /*2d30*/  FSEL R42, R42, -INF , P2 ;  /* 0xff8000002a2a7808 */ /* 0x004fe20001000000 */
[----:B------:R-:W-:Y:S01]  /*2d40*/  USHF.R.S32.HI UR7, URZ, 0x7, UR7 ;  /* 0x000000073f077899 */ /* 0x000fe20008011407 */
[----:B------:R-:W-:Y:S01]  /*2d50*/  FMNMX.FTZ R7, R36, R7, !PT ;  /* 0x0000000724077209 */ /* 0x000fe20007810000 */
[--C-:B------:R-:W-:Y:S01]  /*2d60*/  FFMA.FTZ R8, R8, R15, -R14.reuse ;  /* 0x0000000f08087223 */ /* 0x100fe2000001080e */
[C---:B------:R-:W-:Y:S01]  /*2d70*/  ISETP.GT.AND P2, PT, R77.reuse, 0x48, PT ;  /* 0x000000484d00780c */ /* 0x040fe20003f44270 */
[----:B------:R-:W-:Y:S01]  /*2d80*/  UISETP.LT.AND UP0, UPT, URZ, UR7, UPT ;  /* 0x000000073f00728c */ /* 0x000fe2000bf01270 */
[----:B---3--:R-:W-:Y:S01]  /*2d90*/  FSEL R40, R40, -INF , P1 ;  /* 0xff80000028287808 */ /* 0x008fe20000800000 */
[----:B------:R-:W2:Y:S01]  /*2da0*/  MUFU.TANH R56, R56 ;  /* 0x0000003800387308 */ /* 0x000ea20000002400 */
[----:B------:R-:W-:Y:S01]  /*2db0*/  FMNMX.FTZ R7, R42, R7, !PT ;  /* 0x000000072a077209 */ /* 0x000fe20007810000 */
[----:B------:R-:W-:Y:S01]  /*2dc0*/  USEL UR23, URZ, UR7, !UP0 ;  /* 0x000000073f177287 */ /* 0x000fe2000c000000 */
[----:B------:R-:W-:Y:S01]  /*2dd0*/  ISETP.GT.AND P1, PT, R77, 0x49, PT ;  /* 0x000000494d00780c */ /* 0x000fe20003f24270 */
[----:B------:R-:W-:Y:S01]  /*2de0*/  FFMA.FTZ R2, R2, R15, -R14 ;  /* 0x0000000f02027223 */ /* 0x000fe2000001080e */
[----:B----4-:R-:W-:Y:S01]  /*2df0*/  FSEL R80, R75, -INF , P2 ;  /* 0xff8000004b507808 */ /* 0x010fe20001000000 */
[----:B------:R-:W-:Y:S01]  /*2e00*/  UISETP.GE.AND UP0, UPT, UR25, UR23, UPT ;  /* 0x000000171900728c */ /* 0x000fe2000bf06270 */
[----:B------:R-:W-:Y:S01]  /*2e10*/  FMNMX.FTZ R7, R40, R7, !PT ;  /* 0x0000000728077209 */ /* 0x000fe20007810000 */
[----:B------:R-:W3:Y:S01]  /*2e20*/  MUFU.TANH R61, R61 ;  /* 0x0000003d003d7308 */ /* 0x000ee20000002400 */
[----:B------:R-:W-:Y:S01]  /*2e30*/  ISETP.GT.AND P2, PT, R77, 0x50, PT ;  /* 0x000000504d00780c */ /* 0x000fe20003f44270 */
[----:B------:R-:W-:Y:S01]  /*2e40*/  UPRMT UR6, UR43, 0x654, UR6 ;  /* 0x000006542b067896 */ /* 0x000fe20008000006 */
[----:B0-----:R-:W-:-:S02]  /*2e50*/  FSEL R84, R79, -INF , P1 ;  /* 0xff8000004f547808 */ /* 0x001fc40000800000 */
[----:B------:R-:W-:Y:S02]  /*2e60*/  FMNMX.FTZ R7, R80, R7, !PT ;  /* 0x0000000750077209 */ /* 0x000fe40007810000 */
[C---:B------:R-:W-:Y:S01]  /*2e70*/  ISETP.GT.AND P1, PT, R77.reuse, 0x51, PT ;  /* 0x000000514d00780c */ /* 0x040fe20003f24270 */
[----:B------:R-:W0:Y:S01]  /*2e80*/  MUFU.TANH R58, R58 ;  /* 0x0000003a003a7308 */ /* 0x000e220000002400 */
[----:B-1----:R-:W-:Y:S02]  /*2e90*/  FSEL R86, R82, -INF , P2 ;  /* 0xff80000052567808 */ /* 0x002fe40001000000 */
[----:B------:R-:W-:Y:S01]  /*2ea0*/  FMNMX.FTZ R7, R84, R7, !PT ;  /* 0x0000000754077209 */ /* 0x000fe20007810000 */
[----:B------:R-:W-:Y:S01]  /*2eb0*/  SYNCS.ARRIVE.TRANS64.RED.A1T0 RZ, [UR6], RZ ;  /* 0x000000ffffff79a7 */ /* 0x000fe20008100406 */
[----:B------:R-:W-:Y:S02]  /*2ec0*/  ISETP.GT.AND P2, PT, R77, 0x58, PT ;  /* 0x000000584d00780c */ /* 0x000fe40003f44270 */
[----:B--2---:R-:W-:Y:S01]  /*2ed0*/  FSEL R82, R56, -INF , P1 ;  /* 0xff80000038527808 */ /* 0x004fe20000800000 */
[----:B------:R-:W1:Y:S01]  /*2ee0*/  MUFU.TANH R64, R64 ;  /* 0x0000004000407308 */ /* 0x000e620000002400 */
[----:B------:R-:W-:Y:S01]  /*2ef0*/  FMNMX.FTZ R7, R86, R7, !PT ;  /* 0x0000000756077209 */ /* 0x000fe20007810000 */
[----:B------:R-:W-:Y:S01]  /*2f00*/  FFMA.FTZ R56, R59, R15, -R14 ;  /* 0x0000000f3b387223 */ /* 0x000fe2000001080e */
[----:B------:R-:W-:-:S02]  /*2f10*/  ISETP.GT.AND P1, PT, R77, 0x59, PT ;  /* 0x000000594d00780c */ /* 0x000fc40003f24270 */
[----:B---3--:R-:W-:Y:S02]  /*2f20*/  FSEL R88, R61, -INF , P2 ;  /* 0xff8000003d587808 */ /* 0x008fe40001000000 */
[----:B------:R-:W-:Y:S01]  /*2f30*/  FMNMX.FTZ R7, R82, R7, !PT ;  /* 0x0000000752077209 */ /* 0x000fe20007810000 */
[----:B------:R-:W2:Y:S01]  /*2f40*/  MUFU.TANH R62, R62 ;  /* 0x0000003e003e7308 */ /* 0x000ea20000002400 */
[C---:B------:R-:W-:Y:S02]  /*2f50*/  ISETP.GT.AND P2, PT, R77.reuse, 0x60, PT ;  /* 0x000000604d00780c */ /* 0x040fe40003f44270 */
        /* <DEDUP_REMOVED lines=9> */
[----:B--2---:R-:W-:Y:S01]  /*2ff0*/  FSEL R90, R62, -INF , P1 ;  /* 0xff8000003e5a7808 */ /* 0x004fe20000800000 */
[----:B------:R-:W-:Y:S01]  /*3000*/  FFMA.FTZ R62, R55, R15, -R14 ;  /* 0x0000000f373e7223 */ /* 0x000fe2000001080e */
[----:B------:R-:W-:Y:S02]  /*3010*/  ISETP.GT.AND P1, PT, R77, 0x69, PT ;  /* 0x000000694d00780c */ /* 0x000fe40003f24270 */
[----:B------:R-:W-:-:S03]  /*3020*/  FMNMX.FTZ R7, R90, R7, !PT ;  /* 0x000000075a077209 */ /* 0x000fc60007810000 */
[----:B------:R-:W2:Y:S01]  /*3030*/  MUFU.TANH R69, R69 ;  /* 0x0000004500457308 */ /* 0x000ea20000002400 */
[----:B0-----:R-:W-:Y:S01]  /*3040*/  FSEL R96, R68, -INF , P2 ;  /* 0xff80000044607808 */ /* 0x001fe20001000000 */
[----:B------:R-:W-:Y:S01]  /*3050*/  FFMA.FTZ R68, R51, R15, -R14 ;  /* 0x0000000f33447223 */ /* 0x000fe2000001080e */
        /* <DEDUP_REMOVED lines=14> */
[----:B------:R-:W-:Y:S01]  /*3140*/  MUFU.EX2 R149, R149 ;  /* 0x0000009500957308 */ /* 0x000fe20000000800 */
[----:B-1----:R-:W-:-:S04]  /*3150*/  FSEL R108, R73, -INF , P2 ;  /* 0xff800000496c7808 */ /* 0x002fc80001000000 */
[----:B------:R-:W-:-:S03]  /*3160*/  FMNMX.FTZ R7, R108, R7, !PT ;  /* 0x000000076c077209 */ /* 0x000fc60007810000 */
[----:B------:R-:W0:Y:S01]  /*3170*/  MUFU.EX2 R20, R20 ;  /* 0x0000001400147308 */ /* 0x000e220000000800 */
[----:B--2---:R-:W-:Y:S01]  /*3180*/  FSEL R110, R74, -INF , P1 ;  /* 0xff8000004a6e7808 */ /* 0x004fe20000800000 */
[----:B------:R-:W-:-:S03]  /*3190*/  FFMA.FTZ R74, R45, R15, -R14 ;  /* 0x0000000f2d4a7223 */ /* 0x000fc6000001080e */
        /* <DEDUP_REMOVED lines=52> */
[-CC-:B------:R-:W-:Y:S01]  /*34e0*/  FFMA.FTZ R104, R104, R15.reuse, -R7.reuse ;  /* 0x0000000f68687223 */ /* 0x180fe20000010807 */
[-CC-:B------:R-:W-:Y:S01]  /*34f0*/  FFMA.FTZ R106, R106, R15.reuse, -R7.reuse ;  /* 0x0000000f6a6a7223 */ /* 0x180fe20000010807 */
[-CC-:B------:R-:W-:Y:S01]  /*3500*/  FFMA.FTZ R108, R108, R15.reuse, -R7.reuse ;  /* 0x0000000f6c6c7223 */ /* 0x180fe20000010807 */
[----:B------:R-:W-:Y:S01]  /*3510*/  FFMA.FTZ R110, R110, R15, -R7 ;  /* 0x0000000f6e6e7223 */ /* 0x000fe20000010807 */
[----:B------:R-:W-:-:S02]  /*3520*/  F2FP.BF16.F32.PACK_AB R148, R3, R148 ;  /* 0x000000940394723e */ /* 0x000fc400000010ff */
[----:B------:R-:W0:Y:S01]  /*3530*/  MUFU.EX2 R144, R144 ;  /* 0x0000009000907308 */ /* 0x000e220000000800 */
[----:B-1----:R-:W-:Y:S01]  /*3540*/  FADD.FTZ R10, R150, R33 ;  /* 0x00000021960a7221 */ /* 0x002fe20000010000 */
[----:B------:R-:W-:Y:S01]  /*3550*/  FADD.FTZ R33, R151, R4 ;  /* 0x0000000497217221 */ /* 0x000fe20000010000 */
[----:B------:R-:W-:-:S03]  /*3560*/  F2FP.BF16.F32.PACK_AB R151, R26, R151 ;  /* 0x000000971a97723e */ /* 0x000fc600000010ff */
[----:B------:R-:W-:Y:S01]  /*3570*/  FADD.FTZ R0, R26, R33 ;  /* 0x000000211a007221 */ /* 0x000fe20000010000 */
[----:B------:R-:W-:Y:S01]  /*3580*/  FFMA.FTZ R33, R82, R15, -R7 ;  /* 0x0000000f52217223 */ /* 0x000fe20000010807 */
[----:B------:R-:W1:Y:S01]  /*3590*/  MUFU.EX2 R9, R9 ;  /* 0x0000000900097308 */ /* 0x000e620000000800 */
[C---:B--2---:R-:W-:Y:S01]  /*35a0*/  FADD.FTZ R35, R5.reuse, R10 ;  /* 0x0000000a05237221 */ /* 0x044fe20000010000 */
[----:B------:R-:W-:-:S06]  /*35b0*/  F2FP.BF16.F32.PACK_AB R150, R5, R150 ;  /* 0x000000960596723e */ /* 0x000fcc00000010ff */
        /* <DEDUP_REMOVED lines=12> */
[----:B--2---:R-:W-:-:S07]  /*3680*/  FADD.FTZ R4, R146, R37 ;  /* 0x0000002592047221 */ /* 0x004fce0000010000 */
[----:B------:R-:W2:Y:S01]  /*3690*/  MUFU.EX2 R13, R13 ;  /* 0x0000000d000d7308 */ /* 0x000ea20000000800 */
[C---:B0-----:R-:W-:Y:S01]  /*36a0*/  FADD.FTZ R37, R11.reuse, R4 ;  /* 0x000000040b257221 */ /* 0x041fe20000010000 */
[----:B------:R-:W-:-:S06]  /*36b0*/  F2FP.BF16.F32.PACK_AB R146, R11, R146 ;  /* 0x000000920b92723e */ /* 0x000fcc00000010ff */
        /* <DEDUP_REMOVED lines=82> */
[----:B0-----:R-:W-:-:S07]  /*3be0*/  FADD.FTZ R4, R64, R11 ;  /* 0x0000000b40047221 */ /* 0x001fce0000010000 */
[----:B------:R-:W0:Y:S01]  /*3bf0*/  MUFU.EX2 R102, R102 ;  /* 0x0000006600667308 */ /* 0x000e220000000800 */
[----:B-1----:R-:W-:Y:S01]  /*3c00*/  FADD.FTZ R11, R125, R0 ;  /* 0x000000007d0b7221 */ /* 0x002fe20000010000 */
[----:B--2---:R-:W-:-:S06]  /*3c10*/  CS2R R90, SRZ ;  /* 0x00000000005a7805 */ /* 0x004fcc000001ff00 */
[----:B------:R-:W1:Y:S01]  /*3c20*/  MUFU.EX2 R96, R96 ;  /* 0x0000006000607308 */ /* 0x000e620000000800 */
[C---:B---3--:R-:W-:Y:S01]  /*3c30*/  FADD.FTZ R9, R7.reuse, R4 ;  /* 0x0000000407097221 */ /* 0x048fe20000010000 */
[----:B------:R-:W-:-:S06]  /*3c40*/  F2FP.BF16.F32.PACK_AB R124, R7, R64 ;  /* 0x00000040077c723e */ /* 0x000fcc00000010ff */
[----:B------:R-:W2:Y:S01]  /*3c50*/  MUFU.EX2 R127, R127 ;  /* 0x0000007f007f7308 */ /* 0x000ea20000000800 */
[C---:B0-----:R-:W-:Y:S01]  /*3c60*/  FADD.FTZ R0, R102.reuse, R11 ;  /* 0x0000000b66007221 */ /* 0x041fe20000010000 */
[----:B------:R-:W-:Y:S02]  /*3c70*/  F2FP.BF16.F32.PACK_AB R125, R102, R125 ;  /* 0x0000007d667d723e */ /* 0x000fe400000010ff */
[----:B------:R-:W-:-:S04]  /*3c80*/  CS2R R102, SRZ ;  /* 0x0000000000667805 */ /* 0x000fc8000001ff00 */
[----:B------:R0:W3:Y:S01]  /*3c90*/  MUFU.EX2 R3, R98 ;  /* 0x0000006200037308 */ /* 0x0000e20000000800 */
[----:B-1----:R-:W-:-:S07]  /*3ca0*/  FADD.FTZ R4, R96, R9 ;  /* 0x0000000960047221 */ /* 0x002fce0000010000 */
[----:B------:R-:W1:Y:S01]  /*3cb0*/  MUFU.EX2 R12, R12 ;  /* 0x0000000c000c7308 */ /* 0x000e620000000800 */
[----:B--2---:R-:W-:Y:S01]  /*3cc0*/  FADD.FTZ R11, R127, R0 ;  /* 0x000000007f0b7221 */ /* 0x004fe20000010000 */
[----:B0-----:R-:W-:-:S06]  /*3cd0*/  CS2R R98, SRZ ;  /* 0x0000000000627805 */ /* 0x001fcc000001ff00 */
[----:B------:R-:W0:Y:S01]  /*3ce0*/  MUFU.EX2 R121, R121 ;  /* 0x0000007900797308 */ /* 0x000e220000000800 */
[C---:B---3--:R-:W-:Y:S01]  /*3cf0*/  FADD.FTZ R13, R3.reuse, R4 ;  /* 0x00000004030d7221 */ /* 0x048fe20000010000 */
[----:B------:R-:W-:Y:S02]  /*3d00*/  F2FP.BF16.F32.PACK_AB R126, R3, R96 ;  /* 0x00000060037e723e */ /* 0x000fe400000010ff */
[----:B------:R-:W-:-:S04]  /*3d10*/  CS2R R96, SRZ ;  /* 0x0000000000607805 */ /* 0x000fc8000001ff00 */
[----:B------:R-:W2:Y:S01]  /*3d20*/  MUFU.EX2 R104, R104 ;  /* 0x0000006800687308 */ /* 0x000ea20000000800 */
[C---:B-1----:R-:W-:Y:S01]  /*3d30*/  FADD.FTZ R0, R12.reuse, R11 ;  /* 0x0000000b0c007221 */ /* 0x042fe20000010000 */
[----:B------:R-:W-:-:S06]  /*3d40*/  F2FP.BF16.F32.PACK_AB R127, R12, R127 ;  /* 0x0000007f0c7f723e */ /* 0x000fcc00000010ff */
[----:B------:R-:W1:Y:S01]  /*3d50*/  MUFU.EX2 R8, R8 ;  /* 0x0000000800087308 */ /* 0x000e620000000800 */
[----:B0-----:R-:W-:-:S07]  /*3d60*/  FADD.FTZ R3, R121, R0 ;  /* 0x0000000079037221 */ /* 0x001fce0000010000 */
[----:B------:R0:W3:Y:S01]  /*3d70*/  MUFU.EX2 R5, R106 ;  /* 0x0000006a00057308 */ /* 0x0000e20000000800 */
[----:B--2---:R-:W-:-:S07]  /*3d80*/  FADD.FTZ R10, R104, R13 ;  /* 0x0000000d680a7221 */ /* 0x004fce0000010000 */
[----:B------:R-:W2:Y:S01]  /*3d90*/  MUFU.EX2 R123, R123 ;  /* 0x0000007b007b7308 */ /* 0x000ea20000000800 */
[C---:B-1----:R-:W-:Y:S01]  /*3da0*/  FADD.FTZ R0, R8.reuse, R3 ;  /* 0x0000000308007221 */ /* 0x042fe20000010000 */
[----:B------:R-:W-:Y:S02]  /*3db0*/  F2FP.BF16.F32.PACK_AB R121, R8, R121 ;  /* 0x000000790879723e */ /* 0x000fe400000010ff */
[----:B0-----:R-:W-:-:S04]  /*3dc0*/  CS2R R106, SRZ ;  /* 0x00000000006a7805 */ /* 0x001fc8000001ff00 */
[----:B------:R-:W0:Y:S01]  /*3dd0*/  MUFU.EX2 R108, R108 ;  /* 0x0000006c006c7308 */ /* 0x000e220000000800 */
[C---:B---3--:R-:W-:Y:S01]  /*3de0*/  FADD.FTZ R7, R5.reuse, R10 ;  /* 0x0000000a05077221 */ /* 0x048fe20000010000 */
[----:B------:R-:W-:Y:S02]  /*3df0*/  F2FP.BF16.F32.PACK_AB R120, R5, R104 ;  /* 0x000000680578723e */ /* 0x000fe400000010ff */
[----:B------:R-:W-:-:S04]  /*3e00*/  CS2R R104, SRZ ;  /* 0x0000000000687805 */ /* 0x000fc8000001ff00 */
[----:B------:R1:W3:Y:S01]  /*3e10*/  MUFU.EX2 R9, R110 ;  /* 0x0000006e00097308 */ /* 0x0002e20000000800 */
[----:B--2---:R-:W-:-:S07]  /*3e20*/  FADD.FTZ R3, R123, R0 ;  /* 0x000000007b037221 */ /* 0x004fce0000010000 */
[----:B------:R2:W4:Y:S01]  /*3e30*/  MUFU.EX2 R4, R2 ;  /* 0x0000000200047308 */ /* 0x0005220000000800 */
[----:B0-----:R-:W-:Y:S01]  /*3e40*/  FADD.FTZ R10, R108, R7 ;  /* 0x000000076c0a7221 */ /* 0x001fe20000010000 */
[----:B-1----:R-:W-:Y:S02]  /*3e50*/  CS2R R110, SRZ ;  /* 0x00000000006e7805 */ /* 0x002fe4000001ff00 */
[C---:B---3--:R-:W-:Y:S01]  /*3e60*/  F2FP.BF16.F32.PACK_AB R122, R9.reuse, R108 ;  /* 0x0000006c097a723e */ /* 0x048fe200000010ff */
[----:B--2---:R-:W-:Y:S01]  /*3e70*/  FADD.FTZ R2, R9, R10 ;  /* 0x0000000a09027221 */ /* 0x004fe20000010000 */
[----:B------:R-:W-:Y:S01]  /*3e80*/  CS2R R108, SRZ ;  /* 0x00000000006c7805 */ /* 0x000fe2000001ff00 */
[C---:B----4-:R-:W-:Y:S01]  /*3e90*/  FADD.FTZ R0, R4.reuse, R3 ;  /* 0x0000000304007221 */ /* 0x050fe20000010000 */
        /* <DEDUP_REMOVED lines=9> */
.L_x_14855:
[----:B------:R-:W-:Y:S01]  /*3f30*/  ISETP.NE.AND P2, PT, RZ, UR44, PT ;  /* 0x0000002cff007c0c */ /* 0x000fe2000bf45270 */
[----:B------:R-:W-:-:S04]  /*3f40*/  UISETP.NE.AND UP0, UPT, UR24, 0x1, UPT ;  /* 0x000000011800788c */ /* 0x000fc8000bf05270 */
[----:B------:R-:W-:-:S04]  /*3f50*/  USEL UR37, URZ, 0x1, UP0 ;  /* 0x000000013f257887 */ /* 0x000fc80008000000 */
[----:B------:R-:W-:-:S04]  /*3f60*/  ULOP3.LUT UR37, UR26, UR37, URZ, 0x3c, !UPT ;  /* 0x000000251a257292 */ /* 0x000fc8000f8e3c3f */
[----:B------:R-:W-:Y:S08]  /*3f70*/  @P2 BRA `(.L_x_14845) ;  /* 0x0000000000382947 */ /* 0x000ff00003800000 */
[----:B------:R-:W-:Y:S05]  /*3f80*/  @!P0 BRA `(.L_x_14846) ;  /* 0x0000000000048947 */ /* 0x000fea0003800000 */
[----:B------:R-:W-:Y:S01]  /*3f90*/  BPT.TRAP 0x1 ;  /* 0x000000040000795c */ /* 0x000fe20000300000 */
.L_x_14846:
        /* <DEDUP_REMOVED lines=9> */
.L_x_14847:
[----:B-1----:R-:W-:Y:S05]  /*4030*/  @P1 BRA `(.L_x_14845) ;  /* 0x0000000000081947 */ /* 0x002fea0003800000 */
[----:B------:R-:W1:Y:S02]  /*4040*/  SYNCS.PHASECHK.TRANS64.TRYWAIT P1, [UR6+0x16830], R5 ;  /* 0x01683005ff0075a7 */ /* 0x000e640008020146 */
[----:B-1----:R-:W-:Y:S05]  /*4050*/  @!P1 BRA `(.L_x_14848) ;  /* 0x000000b400949947 */ /* 0x002fea0003800000 */
.L_x_14845:
        /* <DEDUP_REMOVED lines=28> */
.L_x_14850:
[----:B------:R-:W-:Y:S01]  /*4220*/  ULEA UR6, UR24, UR45, 0x3 ;  /* 0x0000002d18067291 */ /* 0x000fe2000f8e183f */
[----:B------:R-:W-:-:S04]  /*4230*/  MOV R5, UR26 ;  /* 0x0000001a00057c02 */ /* 0x000fc80008000f00 */
[----:B------:R-:W-:-:S04]  /*4240*/  SHF.L.U32 R5, R5, 0x1f, RZ ;  /* 0x0000001f05057819 */ /* 0x000fc800000006ff */
[----:B------:R0:W1:Y:S01]  /*4250*/  SYNCS.PHASECHK.TRANS64.TRYWAIT P1, [UR6+0x16850], R5 ;  /* 0x01685005ff0075a7 */ /* 0x0000620008020146 */
[----:B------:R-:W-:Y:S05]  /*4260*/  @!P0 BRA `(.L_x_14851) ;  /* 0x0000000000048947 */ /* 0x000fea0003800000 */
[----:B------:R-:W-:Y:S01]  /*4270*/  BPT.TRAP 0x1 ;  /* 0x000000040000795c */ /* 0x000fe20000300000 */
.L_x_14851:
[----:B-1----:R-:W-:Y:S05]  /*4280*/  @P1 BRA `(.L_x_14849) ;  /* 0x0000000000081947 */ /* 0x002fea0003800000 */
[----:B------:R-:W1:Y:S02]  /*4290*/  SYNCS.PHASECHK.TRANS64.TRYWAIT P1, [UR6+0x16850], R5 ;  /* 0x01685005ff0075a7 */ /* 0x000e640008020146 */
[----:B-1----:R-:W-:Y:S05]  /*42a0*/  @!P1 BRA `(.L_x_14852) ;  /* 0x000000b400189947 */ /* 0x002fea0003800000 */
.L_x_14849:
        /* <DEDUP_REMOVED lines=51> */
.L_x_14853:
[----:B------:R-:W-:Y:S01]  /*45e0*/  UISETP.NE.AND UP0, UPT, UR48, URZ, UPT ;  /* 0x0000003f3000728c */ /* 0x000fe2000bf05270 */
[----:B------:R-:W-:Y:S02]  /*45f0*/  VIADD R123, R17, UR40 ;  /* 0x00000028117b7c36 */ /* 0x000fe40008000000 */
[----:B------:R-:W-:Y:S01]  /*4600*/  FMUL.FTZ R138, R28, UR22 ;  /* 0x000000161c8a7c20 */ /* 0x000fe20008410000 */
[----:B------:R-:W-:Y:S01]  /*4610*/  FMUL.FTZ R7, R30, UR22 ;  /* 0x000000161e077c20 */ /* 0x000fe20008410000 */
[----:B------:R-:W-:Y:S01]  /*4620*/  FMUL.FTZ R20, R46, UR22 ;  /* 0x000000162e147c20 */ /* 0x000fe20008410000 */
[----:B------:R-:W1:Y:S01]  /*4630*/  LDC R30, c[0x0][0x2f0] ;  /* 0x0000bc00ff1e7b82 */ /* 0x000e620000000800 */
[----:B------:R-:W-:Y:S01]  /*4640*/  PLOP3.LUT P1, PT, PT, PT, UP0, 0x80, 0x0 ;  /* 0x000000000000781c */ /* 0x000fe20003f2f008 */
[----:B------:R-:W-:Y:S01]  /*4650*/  FMUL.FTZ R134, R24, UR22 ;  /* 0x0000001618867c20 */ /* 0x000fe20008410000 */
[----:B------:R-:W-:Y:S01]  /*4660*/  PLOP3.LUT P2, PT, PT, PT, UP0, 0x80, 0x0 ;  /* 0x000000000000781c */ /* 0x000fe20003f4f008 */
[----:B------:R-:W-:Y:S01]  /*4670*/  FMUL.FTZ R136, R25, UR22 ;  /* 0x0000001619887c20 */ /* 0x000fe20008410000 */
[----:B------:R-:W-:Y:S01]  /*4680*/  FMUL.FTZ R132, R29, UR22 ;  /* 0x000000161d847c20 */ /* 0x000fe20008410000 */
[----:B------:R-:W-:Y:S01]  /*4690*/  @UP0 ULDC UR6, c[0x0][0x44c] ;  /* 0x0001130000060ab9 */ /* 0x000fe20000000800 */
[----:B------:R-:W-:Y:S01]  /*46a0*/  MUFU.TANH R138, R138 ;  /* 0x0000008a008a7308 */ /* 0x000fe20000002400 */
        /* <DEDUP_REMOVED lines=14> */
[----:B------:R-:W-:Y:S01]  /*4790*/  UIMAD UR6, UR25, UR6, 0x1 ;  /* 0x00000001190674a4 */ /* 0x000fe2000f8e0206 */
[----:B------:R-:W-:Y:S01]  /*47a0*/  FMUL.FTZ R34, R45, UR22 ;  /* 0x000000162d227c20 */ /* 0x000fe20008410000 */
[----:B------:R-:W3:Y:S01]  /*47b0*/  SHFL.IDX PT, R46, R123, RZ, 0x1c1f ;  /* 0x001c1fff7b2e7589 */ /* 0x000ee200000e0000 */
[----:B------:R-:W4:Y:S01]  /*47c0*/  MUFU.TANH R136, R136 ;  /* 0x0000008800887308 */ /* 0x000f220000002400 */
[----:B------:R-:W-:Y:S01]  /*47d0*/  FMUL.FTZ R36, R48, UR22 ;  /* 0x0000001630247c20 */ /* 0x000fe20008410000 */
[----:B------:R-:W-:Y:S01]  /*47e0*/  FMUL.FTZ R32, R49, UR22 ;  /* 0x0000001631207c20 */ /* 0x000fe20008410000 */
[----:B------:R-:W-:-:S02]  /*47f0*/  IMAD.U32 R121, RZ, RZ, UR6 ;  /* 0x00000006ff797e24 */ /* 0x000fc4000f8e00ff */
[----:B------:R-:W-:Y:S01]  /*4800*/  FMUL.FTZ R11, R38, UR22 ;  /* 0x00000016260b7c20 */ /* 0x000fe20008410000 */
[----:B------:R-:W-:Y:S01]  /*4810*/  FMUL.FTZ R38, R52, UR22 ;  /* 0x0000001634267c20 */ /* 0x000fe20008410000 */
[----:B------:R-:W-:Y:S01]  /*4820*/  FMUL.FTZ R40, R53, UR22 ;  /* 0x0000001635287c20 */ /* 0x000fe20008410000 */
[----:B------:R-:W-:Y:S01]  /*4830*/  IMAD R121, R16, -0x2, R121 ;  /* 0xfffffffe10797824 */ /* 0x000fe200078e0279 */
[----:B------:R-:W5:Y:S01]  /*4840*/  MUFU.TANH R132, R132 ;  /* 0x0000008400847308 */ /* 0x000f620000002400 */
[----:B------:R-:W-:Y:S01]  /*4850*/  FMUL.FTZ R25, R50, UR22 ;  /* 0x0000001632197c20 */ /* 0x000fe20008410000 */
[----:B------:R-:W-:Y:S01]  /*4860*/  FMUL.FTZ R13, R42, UR22 ;  /* 0x000000162a0d7c20 */ /* 0x000fe20008410000 */
[----:B-1----:R-:W-:Y:S02]  /*4870*/  IMAD R121, R30, UR47, R121 ;  /* 0x0000002f1e797c24 */ /* 0x002fe4000f8e0279 */
        /* <DEDUP_REMOVED lines=11> */
[----:B---3--:R-:W-:Y:S01]  /*4930*/  IADD3 R33, R46, -UR21, R121 ;  /* 0x800000152e217c10 */ /* 0x008fe2000fffe079 */
[----:B------:R-:W3:Y:S01]  /*4940*/  MUFU.TANH R128, R128 ;  /* 0x0000008000807308 */ /* 0x000ee20000002400 */
[----:B------:R-:W-:Y:S01]  /*4950*/  FMUL.FTZ R46, R61, UR22 ;  /* 0x000000163d2e7c20 */ /* 0x000fe20008410000 */
[----:B------:R-:W-:Y:S01]  /*4960*/  FMUL.FTZ R72, R72, UR22 ;  /* 0x0000001648487c20 */ /* 0x000fe20008410000 */
[----:B------:R-:W-:Y:S01]  /*4970*/  ISETP.GT.AND P1, PT, R33, RZ, PT ;  /* 0x000000ff2100720c */ /* 0x000fe20003f24270 */
[----:B------:R-:W-:Y:S01]  /*4980*/  FMUL.FTZ R73, R73, UR22 ;  /* 0x0000001649497c20 */ /* 0x000fe20008410000 */
[C---:B------:R-:W-:Y:S01]  /*4990*/  ISETP.GT.AND P2, PT, R33.reuse, 0x1, PT ;  /* 0x000000012100780c */ /* 0x040fe20003f44270 */
[----:B------:R-:W-:Y:S01]  /*49a0*/  FMUL.FTZ R76, R76, UR22 ;  /* 0x000000164c4c7c20 */ /* 0x000fe20008410000 */
[----:B--2---:R-:W-:Y:S01]  /*49b0*/  FSEL R134, R134, -INF , P1 ;  /* 0xff80000086867808 */ /* 0x004fe20000800000 */
[----:B------:R-:W2:Y:S01]  /*49c0*/  MUFU.TANH R126, R126 ;  /* 0x0000007e007e7308 */ /* 0x000ea20000002400 */
[----:B------:R-:W-:Y:S01]  /*49d0*/  ISETP.GT.AND P1, PT, R33, 0x8, PT ;  /* 0x000000082100780c */ /* 0x000fe20003f24270 */
[----:B------:R-:W-:Y:S01]  /*49e0*/  FMUL.FTZ R77, R77, UR22 ;  /* 0x000000164d4d7c20 */ /* 0x000fe20008410000 */
[----:B----4-:R-:W-:Y:S01]  /*49f0*/  FSEL R136, R136, -INF , P2 ;  /* 0xff80000088887808 */ /* 0x010fe20001000000 */
[----:B------:R-:W-:Y:S01]  /*4a00*/  FMUL.FTZ R80, R80, UR22 ;  /* 0x0000001650507c20 */ /* 0x000fe20008410000 */
[----:B------:R-:W-:Y:S01]  /*4a10*/  FMNMX.FTZ R31, R134, R3, !PT ;  /* 0x00000003861f7209 */ /* 0x000fe20007810000 */
[----:B------:R-:W-:Y:S01]  /*4a20*/  FMUL.FTZ R81, R81, UR22 ;  /* 0x0000001651517c20 */ /* 0x000fe20008410000 */
        /* <DEDUP_REMOVED lines=8> */
[----:B-----5:R-:W-:Y:S01]  /*4ab0*/  FSEL R132, R132, -INF , P2 ;  /* 0xff80000084847808 */ /* 0x020fe20001000000 */
[----:B------:R-:W5:Y:S01]  /*4ac0*/  MUFU.TANH R120, R120 ;  /* 0x0000007800787308 */ /* 0x000f620000002400 */
[----:B------:R-:W-:Y:S01]  /*4ad0*/  FMNMX.FTZ R31, R138, R31, !PT ;  /* 0x0000001f8a1f7209 */ /* 0x000fe20007810000 */
[----:B------:R-:W-:Y:S01]  /*4ae0*/  FMUL.FTZ R35, R66, UR22 ;  /* 0x0000001642237c20 */ /* 0x000fe20008410000 */
[C---:B------:R-:W-:Y:S01]  /*4af0*/  ISETP.GT.AND P2, PT, R33.reuse, 0x11, PT ;  /* 0x000000112100780c */ /* 0x040fe20003f44270 */
[----:B------:R-:W5:Y:S01]  /*4b00*/  SHFL.IDX PT, R66, R123, 0x1, 0x1c1f ;  /* 0x003c1f007b427f89 */ /* 0x000f6200000e0000 */
[----:B-1----:R-:W-:Y:S01]  /*4b10*/  FSEL R130, R130, -INF , P1 ;  /* 0xff80000082827808 */ /* 0x002fe20000800000 */
[----:B0-----:R-:W-:Y:S01]  /*4b20*/  FMUL.FTZ R5, R26, UR22 ;  /* 0x000000161a057c20 */ /* 0x001fe20008410000 */
[----:B------:R-:W-:Y:S01]  /*4b30*/  FMNMX.FTZ R31, R132, R31, !PT ;  /* 0x0000001f841f7209 */ /* 0x000fe20007810000 */
[----:B------:R-:W0:Y:S01]  /*4b40*/  MUFU.TANH R15, R15 ;  /* 0x0000000f000f7308 */ /* 0x000e220000002400 */
[----:B------:R-:W-:Y:S01]  /*4b50*/  ISETP.GT.AND P1, PT, R33, 0x18, PT ;  /* 0x000000182100780c */ /* 0x000fe20003f24270 */
[----:B------:R-:W-:Y:S01]  /*4b60*/  FMUL.FTZ R12, R39, UR22 ;  /* 0x00000016270c7c20 */ /* 0x000fe20008410000 */
[----:B---3--:R-:W-:Y:S01]  /*4b70*/  FSEL R128, R128, -INF , P2 ;  /* 0xff80000080807808 */ /* 0x008fe20001000000 */
[----:B------:R-:W-:Y:S01]  /*4b80*/  FMUL.FTZ R28, R55, UR22 ;  /* 0x00000016371c7c20 */ /* 0x000fe20008410000 */
[----:B------:R-:W-:Y:S01]  /*4b90*/  FMNMX.FTZ R31, R130, R31, !PT ;  /* 0x0000001f821f7209 */ /* 0x000fe20007810000 */
[----:B------:R-:W-:Y:S01]  /*4ba0*/  FMUL.FTZ R39, R70, UR22 ;  /* 0x0000001646277c20 */ /* 0x000fe20008410000 */
[----:B------:R-:W-:Y:S01]  /*4bb0*/  ISETP.GT.AND P2, PT, R33, 0x19, PT ;  /* 0x000000192100780c */ /* 0x000fe20003f44270 */
[----:B------:R-:W1:Y:S01]  /*4bc0*/  MUFU.TANH R24, R24 ;  /* 0x0000001800187308 */ /* 0x000e620000002400 */
[----:B--2---:R-:W-:Y:S01]  /*4bd0*/  FSEL R126, R126, -INF , P1 ;  /* 0xff8000007e7e7808 */ /* 0x004fe20000800000 */
[----:B------:R-:W-:Y:S01]  /*4be0*/  FMUL.FTZ R14, R43, UR22 ;  /* 0x000000162b0e7c20 */ /* 0x000fe20008410000 */
[----:B------:R-:W-:Y:S01]  /*4bf0*/  FMNMX.FTZ R31, R128, R31, !PT ;  /* 0x0000001f801f7209 */ /* 0x000fe20007810000 */
[----:B------:R-:W-:Y:S01]  /*4c00*/  FMUL.FTZ R43, R74, UR22 ;  /* 0x000000164a2b7c20 */ /* 0x000fe20008410000 */
[----:B------:R-:W-:Y:S01]  /*4c10*/  ISETP.GT.AND P1, PT, R33, 0x20, PT ;  /* 0x000000202100780c */ /* 0x000fe20003f24270 */
[----:B------:R-:W-:Y:S01]  /*4c20*/  FMUL.FTZ R21, R47, UR22 ;  /* 0x000000162f157c20 */ /* 0x000fe20008410000 */
[----:B----4-:R-:W-:Y:S01]  /*4c30*/  FSEL R124, R124, -INF , P2 ;  /* 0xff8000007c7c7808 */ /* 0x010fe20001000000 */
[----:B------:R-:W2:Y:S01]  /*4c40*/  MUFU.TANH R34, R34 ;  /* 0x0000002200227308 */ /* 0x000ea20000002400 */
[----:B------:R-:W-:Y:S01]  /*4c50*/  FMNMX.FTZ R31, R126, R31, !PT ;  /* 0x0000001f7e1f7209 */ /* 0x000fe20007810000 */
[----:B------:R-:W-:Y:S01]  /*4c60*/  FMUL.FTZ R47, R78, UR22 ;  /* 0x000000164e2f7c20 */ /* 0x000fe20008410000 */
[----:B------:R-:W-:Y:S01]  /*4c70*/  ISETP.GT.AND P2, PT, R33, 0x21, PT ;  /* 0x000000212100780c */ /* 0x000fe20003f44270 */
[----:B------:R-:W-:Y:S01]  /*4c80*/  FMUL.FTZ R26, R51, UR22 ;  /* 0x00000016331a7c20 */ /* 0x000fe20008410000 */
[----:B-----5:R-:W-:Y:S01]  /*4c90*/  FSEL R120, R120, -INF , P1 ;  /* 0xff80000078787808 */ /* 0x020fe20000800000 */
[----:B------:R-:W-:Y:S01]  /*4ca0*/  FMUL.FTZ R51, R82, UR22 ;  /* 0x0000001652337c20 */ /* 0x000fe20008410000 */
[----:B------:R-:W-:Y:S01]  /*4cb0*/  FMNMX.FTZ R31, R124, R31, !PT ;  /* 0x0000001f7c1f7209 */ /* 0x000fe20007810000 */
[----:B------:R-:W3:Y:S01]  /*4cc0*/  MUFU.TANH R36, R36 ;  /* 0x0000002400247308 */ /* 0x000ee20000002400 */
        /* <DEDUP_REMOVED lines=20> */
[----:B---3--:R-:W-:Y:S01]  /*4e10*/  FSEL R36, R36, -INF , P1 ;  /* 0xff80000024247808 */ /* 0x008fe20000800000 */
[----:B------:R-:W-:Y:S01]  /*4e20*/  ULEA UR6, UR38, UR45, 0x3 ;  /* 0x0000002d26067291 */ /* 0x000fe2000f8e183f */
[----:B------:R-:W-:Y:S01]  /*4e30*/  FMNMX.FTZ R31, R34, R31, !PT ;  /* 0x0000001f221f7209 */ /* 0x000fe20007810000 */
[----:B------:R-:W2:Y:S01]  /*4e40*/  MUFU.TANH R40, R40 ;  /* 0x0000002800287308 */ /* 0x000ea20000002400 */
[----:B------:R-:W-:Y:S01]  /*4e50*/  ISETP.GT.AND P1, PT, R33, 0x38, PT ;  /* 0x000000382100780c */ /* 0x000fe20003f24270 */
[----:B------:R-:W-:Y:S01]  /*4e60*/  UIADD3 UR6, UR6, 0x16840, URZ ;  /* 0x0001684006067890 */ /* 0x000fe2000fffe03f */
[----:B0-----:R-:W-:-:S02]  /*4e70*/  FSEL R32, R32, -INF , P2 ;  /* 0xff80000020207808 */ /* 0x001fc40001000000 */
[----:B------:R-:W-:Y:S01]  /*4e80*/  FMNMX.FTZ R31, R36, R31, !PT ;  /* 0x0000001f241f7209 */ /* 0x000fe20007810000 */
[----:B------:R-:W-:Y:S01]  /*4e90*/  UPRMT UR6, UR43, 0x654, UR6 ;  /* 0x000006542b067896 */ /* 0x000fe20008000006 */
[C---:B------:R-:W-:Y:S01]  /*4ea0*/  ISETP.GT.AND P2, PT, R33.reuse, 0x39, PT ;  /* 0x000000392100780c */ /* 0x040fe20003f44270 */
[----:B------:R-:W0:Y:S01]  /*4eb0*/  MUFU.TANH R42, R42 ;  /* 0x0000002a002a7308 */ /* 0x000e220000002400 */
[----:B-1----:R-:W-:Y:S02]  /*4ec0*/  FSEL R38, R38, -INF , P1 ;  /* 0xff80000026267808 */ /* 0x002fe40000800000 */
[----:B------:R-:W-:Y:S02]  /*4ed0*/  FMNMX.FTZ R31, R32, R31, !PT ;  /* 0x0000001f201f7209 */ /* 0x000fe40007810000 */
[C---:B------:R-:W-:Y:S02]  /*4ee0*/  ISETP.GT.AND P1, PT, R33.reuse, 0x40, PT ;  /* 0x000000402100780c */ /* 0x040fe40003f24270 */
[----:B------:R-:W-:Y:S01]  /*4ef0*/  FMNMX.FTZ R31, R38, R31, !PT ;  /* 0x0000001f261f7209 */ /* 0x000fe20007810000 */
[----:B------:R-:W1:Y:S01]  /*4f00*/  MUFU.TANH R44, R44 ;  /* 0x0000002c002c7308 */ /* 0x000e620000002400 */
[----:B--2---:R-:W-:Y:S01]  /*4f10*/  FSEL R40, R40, -INF , P2 ;  /* 0xff80000028287808 */ /* 0x004fe20001000000 */
[----:B------:R-:W-:Y:S01]  /*4f20*/  SYNCS.ARRIVE.TRANS64.RED.A1T0 RZ, [UR6], RZ ;  /* 0x000000ffffff79a7 */ /* 0x000fe20008100406 */
[----:B------:R-:W-:-:S02]  /*4f30*/  ISETP.GT.AND P2, PT, R33, 0x41, PT ;  /* 0x000000412100780c */ /* 0x000fc40003f44270 */
        /* <DEDUP_REMOVED lines=56> */
[----:B------:R-:W-:Y:S01]  /*52c0*/  ISETP.GT.AND P2, PT, R33, 0x79, PT ;  /* 0x000000792100780c */ /* 0x000fe20003f44270 */
[----:B------:R-:W-:Y:S01]  /*52d0*/  FMUL.FTZ R33, R63, UR22 ;  /* 0x000000163f217c20 */ /* 0x000fe20008410000 */
[----:B------:R-:W-:Y:S02]  /*52e0*/  FMNMX.FTZ R15, R80, R15, !PT ;  /* 0x0000000f500f7209 */ /* 0x000fe40007810000 */
[----:B------:R-:W-:Y:S01]  /*52f0*/  IADD3 R63, R66, -UR21, R121 ;  /* 0x80000015423f7c10 */ /* 0x000fe2000fffe079 */
[----:B------:R-:W1:Y:S01]  /*5300*/  MUFU.TANH R5, R5 ;  /* 0x0000000500057308 */ /* 0x000e620000002400 */
[----:B--2---:R-:W-:Y:S02]  /*5310*/  FSEL R84, R84, -INF , P1 ;  /* 0xff80000054547808 */ /* 0x004fe40000800000 */
[----:B------:R-:W-:-:S02]  /*5320*/  ISETP.GT.AND P3, PT, R63, 0x1, PT ;  /* 0x000000013f00780c */ /* 0x000fc40003f64270 */
[----:B------:R-:W-:-:S03]  /*5330*/  FMNMX.FTZ R15, R84, R15, !PT ;  /* 0x0000000f540f7209 */ /* 0x000fc60007810000 */
[----:B------:R-:W2:Y:S01]  /*5340*/  MUFU.TANH R6, R6 ;  /* 0x0000000600067308 */ /* 0x000ea20000002400 */
[----:B0-----:R-:W-:Y:S02]  /*5350*/  FSEL R122, R85, -INF , P2 ;  /* 0xff800000557a7808 */ /* 0x001fe40001000000 */
[----:B------:R-:W-:Y:S02]  /*5360*/  ISETP.GT.AND P2, PT, R63, RZ, PT ;  /* 0x000000ff3f00720c */ /* 0x000fe40003f44270 */
[----:B------:R-:W-:-:S03]  /*5370*/  FMNMX.FTZ R15, R122, R15, !PT ;  /* 0x0000000f7a0f7209 */ /* 0x000fc60007810000 */
[----:B------:R-:W0:Y:S01]  /*5380*/  MUFU.TANH R7, R7 ;  /* 0x0000000700077308 */ /* 0x000e220000002400 */
[----:B-1----:R-:W-:Y:S01]  /*5390*/  FSEL R5, R5, -INF , P2 ;  /* 0xff80000005057808 */ /* 0x002fe20001000000 */
[----:B------:R-:W1:Y:S01]  /*53a0*/  SHFL.BFLY PT, R24, R15, 0x2, 0x1f ;  /* 0x0c401f000f187f89 */ /* 0x000e6200000e0000 */
[----:B------:R-:W-:Y:S02]  /*53b0*/  ISETP.GT.AND P2, PT, R63, 0x8, PT ;  /* 0x000000083f00780c */ /* 0x000fe40003f44270 */
[----:B------:R-:W-:-:S03]  /*53c0*/  FMNMX.FTZ R65, R5, R4, !PT ;  /* 0x0000000405417209 */ /* 0x000fc60007810000 */
[----:B------:R-:W3:Y:S01]  /*53d0*/  MUFU.TANH R8, R8 ;  /* 0x0000000800087308 */ /* 0x000ee20000002400 */
        /* <DEDUP_REMOVED lines=8> */
[----:B---3--:R-:W-:Y:S02]  /*5460*/  FSEL R8, R8, -INF , P3 ;  /* 0xff80000008087808 */ /* 0x008fe40001800000 */
[----:B-1----:R-:W-:Y:S02]  /*5470*/  FMNMX.FTZ R24, R15, R24, !PT ;  /* 0x000000180f187209 */ /* 0x002fe40007810000 */
[----:B------:R-:W1:Y:S01]  /*5480*/  LDC R15, c[0x0][0x988] ;  /* 0x00026200ff0f7b82 */ /* 0x000e620000000800 */
[----:B------:R-:W-:Y:S02]  /*5490*/  ISETP.GT.AND P3, PT, R63, 0x11, PT ;  /* 0x000000113f00780c */ /* 0x000fe40003f64270 */
[----:B------:R-:W3:Y:S01]  /*54a0*/  MUFU.TANH R11, R11 ;  /* 0x0000000b000b7308 */ /* 0x000ee20000002400 */
[----:B------:R-:W4:Y:S01]  /*54b0*/  SHFL.BFLY PT, R55, R24, 0x1, 0x1f ;  /* 0x0c201f0018377f89 */ /* 0x000f2200000e0000 */
[----:B--2---:R-:W-:-:S02]  /*54c0*/  FSEL R74, R9, -INF , P2 ;  /* 0xff800000094a7808 */ /* 0x004fc40001000000 */
[----:B------:R-:W-:Y:S02]  /*54d0*/  FMNMX.FTZ R65, R8, R65, !PT ;  /* 0x0000004108417209 */ /* 0x000fe40007810000 */
[C---:B------:R-:W-:Y:S02]  /*54e0*/  ISETP.GT.AND P2, PT, R63.reuse, 0x18, PT ;  /* 0x000000183f00780c */ /* 0x040fe40003f44270 */
[----:B------:R-:W2:Y:S01]  /*54f0*/  MUFU.TANH R12, R12 ;  /* 0x0000000c000c7308 */ /* 0x000ea20000002400 */
[----:B0-----:R-:W-:Y:S02]  /*5500*/  FSEL R10, R10, -INF , P3 ;  /* 0xff8000000a0a7808 */ /* 0x001fe40001800000 */
[----:B------:R-:W-:Y:S02]  /*5510*/  FMNMX.FTZ R65, R74, R65, !PT ;  /* 0x000000414a417209 */ /* 0x000fe40007810000 */
[----:B------:R-:W-:Y:S02]  /*5520*/  ISETP.GT.AND P3, PT, R63, 0x19, PT ;  /* 0x000000193f00780c */ /* 0x000fe40003f64270 */
[----:B------:R-:W-:Y:S01]  /*5530*/  FMNMX.FTZ R65, R10, R65, !PT ;  /* 0x000000410a417209 */ /* 0x000fe20007810000 */
[----:B------:R-:W0:Y:S01]  /*5540*/  MUFU.TANH R13, R13 ;  /* 0x0000000d000d7308 */ /* 0x000e220000002400 */
[----:B---3--:R-:W-:-:S02]  /*5550*/  FSEL R78, R11, -INF , P2 ;  /* 0xff8000000b4e7808 */ /* 0x008fc40001000000 */
[----:B------:R-:W-:Y:S02]  /*5560*/  ISETP.GT.AND P2, PT, R63, 0x20, PT ;  /* 0x000000203f00780c */ /* 0x000fe40003f44270 */
[----:B------:R-:W-:-:S03]  /*5570*/  FMNMX.FTZ R65, R78, R65, !PT ;  /* 0x000000414e417209 */ /* 0x000fc60007810000 */
[----:B------:R-:W3:Y:S01]  /*5580*/  MUFU.TANH R14, R14 ;  /* 0x0000000e000e7308 */ /* 0x000ee20000002400 */
[----:B--2---:R-:W-:Y:S02]  /*5590*/  FSEL R12, R12, -INF , P3 ;  /* 0xff8000000c0c7808 */ /* 0x004fe40001800000 */
[----:B----4-:R-:W-:Y:S02]  /*55a0*/  FMNMX.FTZ R24, R24, R55, !PT ;  /* 0x0000003718187209 */ /* 0x010fe40007810000 */
[----:B------:R-:W-:Y:S02]  /*55b0*/  ISETP.GT.AND P3, PT, R63, 0x21, PT ;  /* 0x000000213f00780c */ /* 0x000fe40003f64270 */
[----:B------:R-:W-:Y:S01]  /*55c0*/  FMNMX.FTZ R65, R12, R65, !PT ;  /* 0x000000410c417209 */ /* 0x000fe20007810000 */
[----:B------:R-:W2:Y:S01]  /*55d0*/  MUFU.TANH R20, R20 ;  /* 0x0000001400147308 */ /* 0x000ea20000002400 */
[----:B0-----:R-:W-:Y:S01]  /*55e0*/  FSEL R82, R13, -INF , P2 ;  /* 0xff8000000d527808 */ /* 0x001fe20001000000 */
[----:B-1----:R-:W-:Y:S01]  /*55f0*/  FMUL.FTZ R55, R24, R15 ;  /* 0x0000000f18377220 */ /* 0x002fe20000410000 */
[----:B------:R-:W-:-:S02]  /*5600*/  ISETP.GT.AND P2, PT, R63, 0x28, PT ;  /* 0x000000283f00780c */ /* 0x000fc40003f44270 */
[----:B------:R-:W-:Y:S02]  /*5610*/  FMNMX.FTZ R65, R82, R65, !PT ;  /* 0x0000004152417209 */ /* 0x000fe40007810000 */
[----:B------:R-:W-:Y:S01]  /*5620*/  FSETP.NEU.FTZ.AND P1, PT, R24, -INF , PT ;  /* 0xff8000001800780b */ /* 0x000fe20003f3d000 */
[----:B------:R-:W0:Y:S01]  /*5630*/  MUFU.TANH R21, R21 ;  /* 0x0000001500157308 */ /* 0x000e220000002400 */
[----:B---3--:R-:W-:Y:S02]  /*5640*/  FSEL R14, R14, -INF , P3 ;  /* 0xff8000000e0e7808 */ /* 0x008fe40001800000 */
[----:B------:R-:W-:Y:S02]  /*5650*/  ISETP.GT.AND P3, PT, R63, 0x29, PT ;  /* 0x000000293f00780c */ /* 0x000fe40003f64270 */
[----:B------:R-:W-:Y:S02]  /*5660*/  FMNMX.FTZ R65, R14, R65, !PT ;  /* 0x000000410e417209 */ /* 0x000fe40007810000 */
[----:B------:R-:W-:Y:S01]  /*5670*/  FSEL R55, R55, RZ, P1 ;  /* 0x000000ff37377208 */ /* 0x000fe20000800000 */
[----:B------:R-:W1:Y:S01]  /*5680*/  MUFU.TANH R25, R25 ;  /* 0x0000001900197308 */ /* 0x000e620000002400 */
[----:B--2---:R-:W-:-:S02]  /*5690*/  FSEL R20, R20, -INF , P2 ;  /* 0xff80000014147808 */ /* 0x004fc40001000000 */
        /* <DEDUP_REMOVED lines=28> */
[----:B------:R-:W-:Y:S01]  /*5860*/  FSEL R48, R24, RZ, P1 ;  /* 0x000000ff18307208 */ /* 0x000fe20000800000 */
[----:B------:R-:W2:Y:S01]  /*5870*/  MUFU.TANH R29, R29 ;  /* 0x0000001d001d7308 */ /* 0x000ea20000002400 */
[----:B0-----:R-:W-:Y:S01]  /*5880*/  FSEL R120, R27, -INF , P2 ;  /* 0xff8000001b787808 */ /* 0x001fe20001000000 */
[----:B------:R-:W-:Y:S01]  /*5890*/  FFMA.FTZ R27, R40, R15, -R55 ;  /* 0x0000000f281b7223 */ /* 0x000fe20000010837 */
[C---:B------:R-:W-:Y:S01]  /*58a0*/  ISETP.GT.AND P2, PT, R63.reuse, 0x40, PT ;  /* 0x000000403f00780c */ /* 0x040fe20003f44270 */
[----:B------:R-:W-:Y:S01]  /*58b0*/  FADD.FTZ R48, -R48, R3 ;  /* 0x0000000330307221 */ /* 0x000fe20000010100 */
[----:B------:R-:W-:Y:S01]  /*58c0*/  FMNMX.FTZ R65, R120, R65, !PT ;  /* 0x0000004178417209 */ /* 0x000fe20007810000 */
[-CC-:B------:R-:W-:Y:S01]  /*58d0*/  FFMA.FTZ R150, R138, R15.reuse, -R55.reuse ;  /* 0x0000000f8a967223 */ /* 0x180fe20000010837 */
[-CC-:B------:R-:W-:Y:S01]  /*58e0*/  FFMA.FTZ R144, R130, R15.reuse, -R55.reuse ;  /* 0x0000000f82907223 */ /* 0x180fe20000010837 */
[----:B------:R-:W0:Y:S01]  /*58f0*/  MUFU.TANH R30, R30 ;  /* 0x0000001e001e7308 */ /* 0x000e220000002400 */
[----:B-1----:R-:W-:Y:S01]  /*5900*/  FSEL R28, R28, -INF , P3 ;  /* 0xff8000001c1c7808 */ /* 0x002fe20001800000 */
[-C--:B------:R-:W-:Y:S01]  /*5910*/  FMUL.FTZ R48, R48, R15.reuse ;  /* 0x0000000f30307220 */ /* 0x080fe20000410000 */
        /* <DEDUP_REMOVED lines=9> */
[----:B------:R-:W-:Y:S01]  /*59b0*/  FFMA.FTZ R122, R122, R15, -R55 ;  /* 0x0000000f7a7a7223 */ /* 0x000fe20000010837 */
[----:B------:R-:W-:-:S03]  /*59c0*/  FMNMX.FTZ R65, R52, R65, !PT ;  /* 0x0000004134417209 */ /* 0x000fc60007810000 */
[----:B------:R-:W2:Y:S01]  /*59d0*/  MUFU.TANH R33, R33 ;  /* 0x0000002100217308 */ /* 0x000ea20000002400 */
[----:B0-----:R-:W-:Y:S02]  /*59e0*/  FSEL R30, R30, -INF , P3 ;  /* 0xff8000001e1e7808 */ /* 0x001fe40001800000 */
[----:B------:R-:W-:Y:S02]  /*59f0*/  ISETP.GT.AND P3, PT, R63, 0x49, PT ;  /* 0x000000493f00780c */ /* 0x000fe40003f64270 */
[----:B------:R-:W-:-:S03]  /*5a00*/  FMNMX.FTZ R65, R30, R65, !PT ;  /* 0x000000411e417209 */ /* 0x000fc60007810000 */
[----:B------:R-:W0:Y:S01]  /*5a10*/  MUFU.TANH R35, R35 ;  /* 0x0000002300237308 */ /* 0x000e220000002400 */
[----:B-1----:R-:W-:Y:S01]  /*5a20*/  FSEL R50, R31, -INF , P2 ;  /* 0xff8000001f327808 */ /* 0x002fe20001000000 */
[----:B------:R-:W-:Y:S01]  /*5a30*/  FFMA.FTZ R31, R62, R15, -R55 ;  /* 0x0000000f3e1f7223 */ /* 0x000fe20000010837 */
[----:B------:R-:W-:Y:S02]  /*5a40*/  ISETP.GT.AND P2, PT, R63, 0x50, PT ;  /* 0x000000503f00780c */ /* 0x000fe40003f44270 */
[----:B------:R-:W-:-:S03]  /*5a50*/  FMNMX.FTZ R65, R50, R65, !PT ;  /* 0x0000004132417209 */ /* 0x000fc60007810000 */
[----:B------:R-:W1:Y:S01]  /*5a60*/  MUFU.TANH R37, R37 ;  /* 0x0000002500257308 */ /* 0x000e620000002400 */
[----:B--2---:R-:W-:Y:S01]  /*5a70*/  FSEL R34, R33, -INF , P3 ;  /* 0xff80000021227808 */ /* 0x004fe20001800000 */
[----:B------:R-:W-:Y:S01]  /*5a80*/  FFMA.FTZ R33, R64, R15, -R55 ;  /* 0x0000000f40217223 */ /* 0x000fe20000010837 */
[----:B------:R-:W-:Y:S02]  /*5a90*/  ISETP.GT.AND P3, PT, R63, 0x51, PT ;  /* 0x000000513f00780c */ /* 0x000fe40003f64270 */
[----:B------:R-:W-:-:S03]  /*5aa0*/  FMNMX.FTZ R25, R34, R65, !PT ;  /* 0x0000004122197209 */ /* 0x000fc60007810000 */
[----:B------:R-:W2:Y:S01]  /*5ab0*/  MUFU.TANH R39, R39 ;  /* 0x0000002700277308 */ /* 0x000ea20000002400 */
[----:B0-----:R-:W-:Y:S01]  /*5ac0*/  FSEL R126, R35, -INF , P2 ;  /* 0xff800000237e7808 */ /* 0x001fe20001000000 */
[--C-:B------:R-:W-:Y:S01]  /*5ad0*/  FFMA.FTZ R35, R76, R15, -R55.reuse ;  /* 0x0000000f4c237223 */ /* 0x100fe20000010837 */
[----:B------:R-:W-:Y:S02]  /*5ae0*/  ISETP.GT.AND P2, PT, R63, 0x58, PT ;  /* 0x000000583f00780c */ /* 0x000fe40003f44270 */
[----:B------:R-:W-:Y:S01]  /*5af0*/  FMNMX.FTZ R6, R126, R25, !PT ;  /* 0x000000197e067209 */ /* 0x000fe20007810000 */
[-CC-:B------:R-:W-:Y:S01]  /*5b00*/  FFMA.FTZ R25, R32, R15.reuse, -R55.reuse ;  /* 0x0000000f20197223 */ /* 0x180fe20000010837 */
[-CC-:B------:R-:W-:Y:S01]  /*5b10*/  FFMA.FTZ R32, R72, R15.reuse, -R55.reuse ;  /* 0x0000000f48207223 */ /* 0x180fe20000010837 */
[----:B------:R-:W0:Y:S01]  /*5b20*/  MUFU.TANH R41, R41 ;  /* 0x0000002900297308 */ /* 0x000e220000002400 */
[----:B-1----:R-:W-:Y:S01]  /*5b30*/  FSEL R65, R37, -INF , P3 ;  /* 0xff80000025417808 */ /* 0x002fe20001800000 */
[----:B------:R-:W-:Y:S01]  /*5b40*/  FFMA.FTZ R37, R60, R15, -R55 ;  /* 0x0000000f3c257223 */ /* 0x000fe20000010837 */
[----:B------:R-:W-:-:S02]  /*5b50*/  ISETP.GT.AND P3, PT, R63, 0x59, PT ;  /* 0x000000593f00780c */ /* 0x000fc40003f64270 */
        /* <DEDUP_REMOVED lines=39> */
[----:B------:R-:W-:Y:S01]  /*5dd0*/  MUFU.EX2 R148, R148 ;  /* 0x0000009400947308 */ /* 0x000fe20000000800 */
[----:B--2---:R-:W-:-:S04]  /*5de0*/  FSEL R44, R61, -INF , P3 ;  /* 0xff8000003d2c7808 */ /* 0x004fc80001800000 */
        /* <DEDUP_REMOVED lines=15> */
[----:B------:R-:W-:-:S03]  /*5ee0*/  FMUL.FTZ R49, R6, R15 ;  /* 0x0000000f06317220 */ /* 0x000fc60000410000 */
[----:B------:R-:W-:Y:S02]  /*5ef0*/  FSEL R3, R6, RZ, P2 ;  /* 0x000000ff06037208 */ /* 0x000fe40001000000 */
[----:B------:R-:W-:Y:S01]  /*5f00*/  MUFU.EX2 R142, R142 ;  /* 0x0000008e008e7308 */ /* 0x000fe20000000800 */
[----:B------:R-:W-:Y:S02]  /*5f10*/  FSEL R49, R49, RZ, P2 ;  /* 0x000000ff31317208 */ /* 0x000fe40001000000 */
[----:B------:R-:W-:-:S03]  /*5f20*/  FADD.FTZ R54, -R3, R4 ;  /* 0x0000000403367221 */ /* 0x000fc60000010100 */
[-CC-:B------:R-:W-:Y:S01]  /*5f30*/  FFMA.FTZ R46, R5, R15.reuse, -R49.reuse ;  /* 0x0000000f052e7223 */ /* 0x180fe20000010831 */
[-CC-:B------:R-:W-:Y:S01]  /*5f40*/  FFMA.FTZ R149, R66, R15.reuse, -R49.reuse ;  /* 0x0000000f42957223 */ /* 0x180fe20000010831 */
[-C--:B------:R-:W-:Y:S01]  /*5f50*/  FMUL.FTZ R3, R54, R15.reuse ;  /* 0x0000000f36037220 */ /* 0x080fe20000410000 */
        /* <DEDUP_REMOVED lines=33> */
[----:B-1----:R-:W-:Y:S01]  /*6170*/  FFMA.FTZ R0, R3, R0, R46 ;  /* 0x0000000003007223 */ /* 0x002fe2000001002e */
[----:B------:R-:W-:Y:S01]  /*6180*/  FADD.FTZ R2, R144, R53 ;  /* 0x0000003590027221 */ /* 0x000fe20000010000 */
[-CC-:B------:R-:W-:Y:S01]  /*6190*/  FFMA.FTZ R127, R47, R15.reuse, -R49.reuse ;  /* 0x0000000f2f7f7223 */ /* 0x180fe20000010831 */
[-CC-:B------:R-:W-:Y:S01]  /*61a0*/  FFMA.FTZ R40, R40, R15.reuse, -R49.reuse ;  /* 0x0000000f28287223 */ /* 0x180fe20000010831 */
[-CC-:B------:R-:W-:Y:S01]  /*61b0*/  FFMA.FTZ R121, R51, R15.reuse, -R49.reuse ;  /* 0x0000000f33797223 */ /* 0x180fe20000010831 */
[----:B------:R-:W-:Y:S01]  /*61c0*/  FADD.FTZ R53, R9, R2 ;  /* 0x0000000209357221 */ /* 0x000fe20000010000 */
[-C--:B------:R-:W-:Y:S01]  /*61d0*/  FFMA.FTZ R42, R42, R15.reuse, -R49 ;  /* 0x0000000f2a2a7223 */ /* 0x080fe20000010831 */
[----:B------:R-:W1:Y:S01]  /*61e0*/  MUFU.EX2 R8, R8 ;  /* 0x0000000800087308 */ /* 0x000e620000000800 */
[----:B0-----:R-:W-:Y:S01]  /*61f0*/  FADD.FTZ R0, R149, R0 ;  /* 0x0000000095007221 */ /* 0x001fe20000010000 */
[----:B------:R-:W-:Y:S01]  /*6200*/  FADD.FTZ R2, R146, R53 ;  /* 0x0000003592027221 */ /* 0x000fe20000010000 */
[-CC-:B------:R-:W-:Y:S01]  /*6210*/  FFMA.FTZ R123, R59, R15.reuse, -R49.reuse ;  /* 0x0000000f3b7b7223 */ /* 0x180fe20000010831 */
[----:B------:R-:W-:-:S02]  /*6220*/  FFMA.FTZ R44, R44, R15, -R49 ;  /* 0x0000000f2c2c7223 */ /* 0x000fc40000010831 */
        /* <DEDUP_REMOVED lines=106> */
.L_x_14854:
        /* <DEDUP_REMOVED lines=78> */
.L_x_14844:
[----:B------:R-:W-:-:S13]  /*6db0*/  ISETP.LE.AND P1, PT, RZ, UR25, PT ;  /* 0x00000019ff007c0c */ /* 0x000fda000bf23270 */
[----:B------:R-:W-:Y:S05]  /*6dc0*/  @!P1 BRA `(.L_x_14856) ;  /* 0x00000024004c9947 */ /* 0x000fea0003800000 */
[----:B------:R-:W-:Y:S01]  /*6dd0*/  MOV R4, R6 ;  /* 0x0000000600047202 */ /* 0x000fe20000000f00 */
[----:B------:R-:W-:Y:S01]  /*6de0*/  IMAD.MOV.U32 R3, RZ, RZ, R24 ;  /* 0x000000ffff037224 */ /* 0x000fe200078e0018 */
[----:B------:R-:W-:Y:S01]  /*6df0*/  UMOV UR22, UR37 ;  /* 0x0000002500167c82 */ /* 0x000fe20008000000 */
[----:B------:R-:W-:Y:S01]  /*6e00*/  UMOV UR21, UR38 ;  /* 0x0000002600157c82 */ /* 0x000fe20008000000 */
[----:B------:R-:W-:-:S05]  /*6e10*/  ULDC UR23, c[0x0][0x9d8] ;  /* 0x0002760000177ab9 */ /* 0x000fca0000000800 */
.L_x_14867:
[----:B------:R-:W-:Y:S01]  /*6e20*/  ISETP.NE.AND P2, PT, RZ, UR44, PT ;  /* 0x0000002cff007c0c */ /* 0x000fe2000bf45270 */
[----:B------:R-:W-:-:S04]  /*6e30*/  UISETP.NE.AND UP0, UPT, UR21, 0x1, UPT ;  /* 0x000000011500788c */ /* 0x000fc8000bf05270 */
[----:B------:R-:W-:-:S04]  /*6e40*/  USEL UR37, URZ, 0x1, UP0 ;  /* 0x000000013f257887 */ /* 0x000fc80008000000 */
[----:B------:R-:W-:-:S04]  /*6e50*/  ULOP3.LUT UR37, UR22, UR37, URZ, 0x3c, !UPT ;  /* 0x0000002516257292 */ /* 0x000fc8000f8e3c3f */
[----:B------:R-:W-:Y:S08]  /*6e60*/  @P2 BRA `(.L_x_14857) ;  /* 0x0000000000382947 */ /* 0x000ff00003800000 */
[----:B------:R-:W-:Y:S05]  /*6e70*/  @!P0 BRA `(.L_x_14858) ;  /* 0x0000000000048947 */ /* 0x000fea0003800000 */
[----:B------:R-:W-:Y:S01]  /*6e80*/  BPT.TRAP 0x1 ;  /* 0x000000040000795c */ /* 0x000fe20000300000 */
.L_x_14858:
        /* <DEDUP_REMOVED lines=9> */
.L_x_14859:
[----:B-1----:R-:W-:Y:S05]  /*6f20*/  @P1 BRA `(.L_x_14857) ;  /* 0x0000000000081947 */ /* 0x002fea0003800000 */
[----:B------:R-:W1:Y:S02]  /*6f30*/  SYNCS.PHASECHK.TRANS64.TRYWAIT P1, [UR6+0x16830], R5 ;  /* 0x01683005ff0075a7 */ /* 0x000e640008020146 */
[----:B-1----:R-:W-:Y:S05]  /*6f40*/  @!P1 BRA `(.L_x_14860) ;  /* 0x0000008800089947 */ /* 0x002fea0003800000 */
.L_x_14857:
        /* <DEDUP_REMOVED lines=28> */
.L_x_14862:
[----:B------:R-:W-:Y:S01]  /*7110*/  ULEA UR6, UR21, UR45, 0x3 ;  /* 0x0000002d15067291 */ /* 0x000fe2000f8e183f */
[----:B------:R-:W-:-:S05]  /*7120*/  IMAD.U32 R5, RZ, RZ, UR22 ;  /* 0x00000016ff057e24 */ /* 0x000fca000f8e00ff */
[----:B------:R-:W-:-:S04]  /*7130*/  SHF.L.U32 R5, R5, 0x1f, RZ ;  /* 0x0000001f05057819 */ /* 0x000fc800000006ff */
[----:B------:R0:W1:Y:S01]  /*7140*/  SYNCS.PHASECHK.TRANS64.TRYWAIT P1, [UR6+0x16850], R5 ;  /* 0x01685005ff0075a7 */ /* 0x0000620008020146 */
[----:B------:R-:W-:Y:S05]  /*7150*/  @!P0 BRA `(.L_x_14863) ;  /* 0x0000000000048947 */ /* 0x000fea0003800000 */
[----:B------:R-:W-:Y:S01]  /*7160*/  BPT.TRAP 0x1 ;  /* 0x000000040000795c */ /* 0x000fe20000300000 */
.L_x_14863:
[----:B-1----:R-:W-:Y:S05]  /*7170*/  @P1 BRA `(.L_x_14861) ;  /* 0x0000000000081947 */ /* 0x002fea0003800000 */
[----:B------:R-:W1:Y:S02]  /*7180*/  SYNCS.PHASECHK.TRANS64.TRYWAIT P1, [UR6+0x16850], R5 ;  /* 0x01685005ff0075a7 */ /* 0x000e640008020146 */
[----:B-1----:R-:W-:Y:S05]  /*7190*/  @!P1 BRA `(.L_x_14864) ;  /* 0x00000084008c9947 */ /* 0x002fea0003800000 */
.L_x_14861:
        /* <DEDUP_REMOVED lines=51> */
.L_x_14865:
        /* <DEDUP_REMOVED lines=199> */
[----:B-1----:R-:W-:Y:S02]  /*8140*/  FMNMX.FTZ R29, R7, R6, !PT ;  /* 0x00000006071d7209 */ /* 0x002fe40007810000 */
[----:B--2---:R-:W-:-:S03]  /*8150*/  FMNMX.FTZ R31, R27, R24, !PT ;  /* 0x000000181b1f7209 */ /* 0x004fc60007810000 */
        /* <DEDUP_REMOVED lines=11> */
[-C--:B------:R-:W-:Y:S01]  /*8210*/  FMUL.FTZ R3, R4, R15.reuse ;  /* 0x0000000f04037220 */ /* 0x080fe20000410000 */
[-CC-:B------:R-:W-:Y:S01]  /*8220*/  FFMA.FTZ R53, R10, R15.reuse, -R67.reuse ;  /* 0x0000000f0a357223 */ /* 0x180fe20000010843 */
        /* <DEDUP_REMOVED lines=24> */
[-C--:B------:R-:W-:Y:S01]  /*83b0*/  FFMA.FTZ R34, R128, R15.reuse, -R25 ;  /* 0x0000000f80227223 */ /* 0x080fe20000010819 */
[-C--:B------:R-:W-:Y:S01]  /*83c0*/  FFMA.FTZ R20, R130, R15.reuse, -R67 ;  /* 0x0000000f82147223 */ /* 0x080fe20000010843 */
[-C--:B------:R-:W-:Y:S01]  /*83d0*/  FFMA.FTZ R143, R44, R15.reuse, -R25 ;  /* 0x0000000f2c8f7223 */ /* 0x080fe20000010819 */
[-C--:B------:R-:W-:Y:S01]  /*83e0*/  FFMA.FTZ R47, R132, R15.reuse, -R67 ;  /* 0x0000000f842f7223 */ /* 0x080fe20000010843 */
[-C--:B------:R-:W-:Y:S01]  /*83f0*/  FFMA.FTZ R38, R46, R15.reuse, -R25 ;  /* 0x0000000f2e267223 */ /* 0x080fe20000010819 */
        /* <DEDUP_REMOVED lines=164> */
.L_x_14866:
[----:B------:R-:W-:Y:S01]  /*8e40*/  ULEA UR6, UR21, UR45, 0x3 ;  /* 0x0000002d15067291 */ /* 0x000fe2000f8e183f */
[----:B------:R-:W-:Y:S01]  /*8e50*/  ISETP.LT.AND P1, PT, RZ, UR25, PT ;  /* 0x00000019ff007c0c */ /* 0x000fe2000bf21270 */
[----:B------:R-:W-:Y:S01]  /*8e60*/  UIADD3 UR7, UR25, -0x1, URZ ;  /* 0xffffffff19077890 */ /* 0x000fe2000fffe03f */
[----:B------:R-:W-:Y:S01]  /*8e70*/  F2FP.BF16.F32.PACK_AB R120, R9, R4 ;  /* 0x000000040978723e */ /* 0x000fe200000010ff */
[----:B------:R-:W-:Y:S01]  /*8e80*/  UIADD3 UR6, UR6, 0x16860, URZ ;  /* 0x0001686006067890 */ /* 0x000fe2000fffe03f */
[-C--:B------:R-:W-:Y:S01]  /*8e90*/  FMUL.FTZ R90, R90, R3.reuse ;  /* 0x000000035a5a7220 */ /* 0x080fe20000410000 */
        /* <DEDUP_REMOVED lines=70> */
.L_x_14856:
[----:B------:R-:W-:Y:S06]  /*9300*/  BAR.ARV 0x8, 0x200 ;  /* 0x0208000000007b1d */ /* 0x000fec0000002000 */
[----:B------:R-:W-:Y:S05]  /*9310*/  @!P0 BRA `(.L_x_14868) ;  /* 0x0000000000048947 */ /* 0x000fea0003800000 */
[----:B------:R-:W-:Y:S01]  /*9320*/  BPT.TRAP 0x1 ;  /* 0x000000040000795c */ /* 0x000fe20000300000 */
.L_x_14868:
[----:B------:R-:W-:Y:S01]  /*9330*/  ULEA UR5, UR38, UR45, 0x3 ;  /* 0x0000002d26057291 */ /* 0x000fe2000f8e183f */
[----:B------:R-:W-:-:S05]  /*9340*/  IMAD.U32 R3, RZ, RZ, UR37 ;  /* 0x00000025ff037e24 */ /* 0x000fca000f8e00ff */
[----:B------:R-:W-:-:S04]  /*9350*/  SHF.L.U32 R3, R3, 0x1f, RZ ;  /* 0x0000001f03037819 */ /* 0x000fc800000006ff */
[----:B------:R0:W1:Y:S01]  /*9360*/  SYNCS.PHASECHK.TRANS64.TRYWAIT P1, [UR5+0x16850], R3 ;  /* 0x01685003ff0075a7 */ /* 0x0000620008020145 */
[----:B------:R-:W-:Y:S05]  /*9370*/  @!P0 BRA `(.L_x_14869) ;  /* 0x0000000000048947 */ /* 0x000fea0003800000 */
[----:B------:R-:W-:Y:S01]  /*9380*/  BPT.TRAP 0x1 ;  /* 0x000000040000795c */ /* 0x000fe20000300000 */
.L_x_14869:
[----:B-1----:R-:W-:Y:S05]  /*9390*/  @P1 BRA `(.L_x_14870) ;  /* 0x0000000000081947 */ /* 0x002fea0003800000 */
[----:B------:R-:W1:Y:S02]  /*93a0*/  SYNCS.PHASECHK.TRANS64.TRYWAIT P1, [UR5+0x16850], R3 ;  /* 0x01685003ff0075a7 */ /* 0x000e640008020145 */
[----:B-1----:R-:W-:Y:S05]  /*93b0*/  @!P1 BRA `(.L_x_14871) ;  /* 0x00000064001c9947 */ /* 0x002fea0003800000 */
.L_x_14870:
        /* <DEDUP_REMOVED lines=17> */
[----:B------:R-:W-:-:S03]  /*94d0*/  MOV R0, 0xff800000 ;  /* 0xff80000000007802 */ /* 0x000fc60000000f00 */
        /* <DEDUP_REMOVED lines=53> */
.L_x_14872:
        /* <DEDUP_REMOVED lines=42> */
.L_x_14836:
        /* <DEDUP_REMOVED lines=9> */
[----:B------:R-:W0:Y:S01]  /*9b60*/  LDC R32, c[0x0][0xbe8] ;  /* 0x0002fa00ff207b82 */ /* 0x000e220000000800 */
[----:B------:R-:W1:Y:S01]  /*9b70*/  S2R R5, SR_SWINHI ;  /* 0x0000000000057919 */ /* 0x000e620000002f00 */
[----:B------:R-:W-:Y:S01]  /*9b80*/  USHF.R.S32.HI UR12, URZ, 0x1f, UR42 ;  /* 0x0000001f3f0c7899 */ /* 0x000fe2000801142a */
[----:B------:R-:W-:Y:S01]  /*9b90*/  VIADD R37, R17, UR40 ;  /* 0x0000002811257c36 */ /* 0x000fe20008000000 */
[----:B------:R-:W-:Y:S01]  /*9ba0*/  ULDC.64 UR8, c[0x0][0xb90] ;  /* 0x0002e40000087ab9 */ /* 0x000fe20000000a00 */
[----:B------:R-:W-:Y:S01]  /*9bb0*/  USHF.R.S32.HI UR13, URZ, 0x1f, UR41 ;  /* 0x0000001f3f0d7899 */ /* 0x000fe20008011429 */
[----:B------:R-:W-:Y:S01]  /*9bc0*/  F2FP.BF16.F32.PACK_AB R112, R113, R112 ;  /* 0x000000707170723e */ /* 0x000fe200000010ff */
[----:B------:R-:W-:Y:S01]  /*9bd0*/  UIMAD UR5, UR12, UR8, URZ ;  /* 0x000000080c0572a4 */ /* 0x000fe2000f8e023f */
[----:B------:R-:W-:Y:S01]  /*9be0*/  MOV R28, R37 ;  /* 0x00000025001c7202 */ /* 0x000fe20000000f00 */
        /* <DEDUP_REMOVED lines=13> */
[----:B------:R-:W-:Y:S01]  /*9cc0*/  F2FP.BF16.F32.PACK_AB R115, R119, R118 ;  /* 0x000000767773723e */ /* 0x000fe200000010ff */
[----:B------:R-:W-:Y:S01]  /*9cd0*/  ULDC UR5, c[0x0][0xa88] ;  /* 0x0002a20000057ab9 */ /* 0x000fe20000000800 */
[----:B------:R-:W-:Y:S01]  /*9ce0*/  BAR.SYNC.DEFER_BLOCKING 0x1, 0x180 ;  /* 0x0046000000007b1d */ /* 0x000fe20000010000 */
[----:B0-----:R-:W-:Y:S01]  /*9cf0*/  ISETP.NE.AND P1, PT, R32, 0x1, PT ;  /* 0x000000012000780c */ /* 0x001fe20003f25270 */
[----:B------:R-:W-:-:S04]  /*9d00*/  IMAD.U32 R34, RZ, RZ, UR8 ;  /* 0x00000008ff227e24 */ /* 0x000fc8000f8e00ff */
[----:B------:R-:W-:Y:S01]  /*9d10*/  ULDC.64 UR8, c[0x0][0xae8] ;  /* 0x0002ba0000087ab9 */ /* 0x000fe20000000a00 */
[----:B------:R-:W-:Y:S01]  /*9d20*/  ULDC.64 UR10, c[0x0][0xaf0] ;  /* 0x0002bc00000a7ab9 */ /* 0x000fe20000000a00 */
[----:B------:R-:W-:Y:S02]  /*9d30*/  MOV R2, R26 ;  /* 0x0000001a00027202 */ /* 0x000fe40000000f00 */
[----:B-1----:R-:W-:Y:S01]  /*9d40*/  MOV R3, R5 ;  /* 0x0000000500037202 */ /* 0x002fe20000000f00 */
[----:B------:R-:W-:-:S03]  /*9d50*/  IMAD R5, R22, 0x40, R19 ;  /* 0x0000004016057824 */ /* 0x000fc600078e0213 */
[----:B------:R-:W0:Y:S01]  /*9d60*/  @P1 LDC R20, c[0x0][0xbec] ;  /* 0x0002fb00ff141b82 */ /* 0x000e220000000800 */
[----:B------:R-:W-:-:S04]  /*9d70*/  IMAD.WIDE R10, R155, 0x2, R2 ;  /* 0x000000029b0a7825 */ /* 0x000fc800078e0202 */
[----:B------:R-:W-:Y:S01]  /*9d80*/  IMAD.WIDE R2, R5, 0x2, R2 ;  /* 0x0000000205027825 */ /* 0x000fe200078e0202 */
[C---:B------:R-:W-:Y:S02]  /*9d90*/  LOP3.LUT R4, R10.reuse, 0x380, RZ, 0xc0, !PT ;  /* 0x000003800a047812 */ /* 0x040fe400078ec0ff */
[----:B------:R-:W1:Y:S01]  /*9da0*/  @P1 LDC R35, c[0x0][0xbf0] ;  /* 0x0002fc00ff231b82 */ /* 0x000e620000000800 */
[----:B------:R-:W-:Y:S02]  /*9db0*/  IADD3 R33, P0, R10, 0x60, RZ ;  /* 0x000000600a217810 */ /* 0x000fe40007f1e0ff */
[----:B------:R-:W-:Y:S02]  /*9dc0*/  SHF.R.U64 R5, R4, 0x3, RZ ;  /* 0x0000000304057819 */ /* 0x000fe400000012ff */
[----:B------:R-:W-:Y:S01]  /*9dd0*/  LOP3.LUT R4, R33, 0x380, RZ, 0xc0, !PT ;  /* 0x0000038021047812 */ /* 0x000fe200078ec0ff */
[----:B------:R-:W-:Y:S01]  /*9de0*/  IMAD.X R9, RZ, RZ, R11, P0 ;  /* 0x000000ffff097224 */ /* 0x000fe200000e060b */
[----:B------:R-:W-:-:S02]  /*9df0*/  IADD3 R31, P2, R10, 0x40, RZ ;  /* 0x000000400a1f7810 */ /* 0x000fc40007f5e0ff */
[----:B------:R-:W-:Y:S02]  /*9e00*/  SHF.R.U64 R4, R4, 0x3, RZ ;  /* 0x0000000304047819 */ /* 0x000fe400000012ff */
[----:B------:R-:W-:Y:S01]  /*9e10*/  IADD3 R29, P3, R10, 0x20, RZ ;  /* 0x000000200a1d7810 */ /* 0x000fe20007f7e0ff */
[----:B------:R-:W-:Y:S01]  /*9e20*/  IMAD.X R7, RZ, RZ, R11, P2 ;  /* 0x000000ffff077224 */ /* 0x000fe200010e060b */
[----:B------:R-:W-:Y:S02]  /*9e30*/  LOP3.LUT R6, R31, 0x380, RZ, 0xc0, !PT ;  /* 0x000003801f067812 */ /* 0x000fe400078ec0ff */
[----:B------:R-:W-:Y:S01]  /*9e40*/  LOP3.LUT R8, R4, R33, RZ, 0x3c, !PT ;  /* 0x0000002104087212 */ /* 0x000fe200078e3cff */
[----:B0-----:R-:W-:Y:S01]  /*9e50*/  @P1 IMAD.HI.U32 R20, R37, R20, RZ ;  /* 0x0000001425141227 */ /* 0x001fe200078e00ff */
[----:B------:R-:W-:Y:S02]  /*9e60*/  SHF.R.U64 R6, R6, 0x3, RZ ;  /* 0x0000000306067819 */ /* 0x000fe400000012ff */
[----:B------:R-:W-:-:S02]  /*9e70*/  LOP3.LUT R4, R29, 0x380, RZ, 0xc0, !PT ;  /* 0x000003801d047812 */ /* 0x000fc400078ec0ff */
[----:B------:R-:W-:Y:S02]  /*9e80*/  LOP3.LUT R6, R6, R31, RZ, 0x3c, !PT ;  /* 0x0000001f06067212 */ /* 0x000fe400078e3cff */
[----:B------:R-:W-:Y:S02]  /*9e90*/  SHF.R.U64 R4, R4, 0x3, RZ ;  /* 0x0000000304047819 */ /* 0x000fe400000012ff */
[----:B------:R-:W-:Y:S02]  /*9ea0*/  IADD3 R31, P2, R2, 0x3000, RZ ;  /* 0x00003000021f7810 */ /* 0x000fe40007f5e0ff */
[----:B------:R-:W-:Y:S02]  /*9eb0*/  LOP3.LUT R4, R4, R29, RZ, 0x3c, !PT ;  /* 0x0000001d04047212 */ /* 0x000fe400078e3cff */
[----:B------:R-:W-:Y:S01]  /*9ec0*/  LOP3.LUT R29, R31, 0x380, RZ, 0xc0, !PT ;  /* 0x000003801f1d7812 */ /* 0x000fe200078ec0ff */
[----:B------:R-:W-:Y:S01]  /*9ed0*/  IMAD.X R21, RZ, RZ, R3, P2 ;  /* 0x000000ffff157224 */ /* 0x000fe200010e0603 */
[----:B-1----:R-:W-:-:S02]  /*9ee0*/  @P1 SHF.R.U32.HI R28, RZ, R35, R20 ;  /* 0x00000023ff1c1219 */ /* 0x002fc40000011614 */
[----:B------:R-:W-:Y:S02]  /*9ef0*/  SHF.R.U64 R20, R29, 0x3, RZ ;  /* 0x000000031d147819 */ /* 0x000fe400000012ff */
[----:B------:R-:W-:Y:S01]  /*9f00*/  LOP3.LUT R10, R5, R10, RZ, 0x3c, !PT ;  /* 0x0000000a050a7212 */ /* 0x000fe200078e3cff */
[--C-:B------:R-:W-:Y:S01]  /*9f10*/  IMAD.MOV R29, RZ, RZ, -R28.reuse ;  /* 0x000000ffff1d7224 */ /* 0x100fe200078e0a1c */
[----:B------:R-:W-:Y:S01]  /*9f20*/  LOP3.LUT R20, R20, R31, RZ, 0x3c, !PT ;  /* 0x0000001f14147212 */ /* 0x000fe200078e3cff */
[----:B------:R-:W-:Y:S01]  /*9f30*/  IMAD.X R5, RZ, RZ, R11, P3 ;  /* 0x000000ffff057224 */ /* 0x000fe200018e060b */
[----:B------:R-:W-:Y:S01]  /*9f40*/  MOV R31, R10 ;  /* 0x0000000a001f7202 */ /* 0x000fe20000000f00 */
[----:B------:R-:W-:Y:S01]  /*9f50*/  IMAD R29, R32, R29, R37 ;  /* 0x0000001d201d7224 */ /* 0x000fe200078e0225 */
[----:B------:R-:W-:Y:S02]  /*9f60*/  SHF.R.S32.HI R11, RZ, 0x1f, R28 ;  /* 0x0000001fff0b7819 */ /* 0x000fe4000001141c */
[----:B------:R-:W-:-:S02]  /*9f70*/  IADD3 R10, P0, R28, UR6, RZ ;  /* 0x000000061c0a7c10 */ /* 0x000fc4000ff1e0ff */
[----:B------:R-:W-:Y:S02]  /*9f80*/  IADD3 R33, P3, R2, 0x1800, RZ ;  /* 0x0000180002217810 */ /* 0x000fe40007f7e0ff */
[----:B------:R-:W-:Y:S02]  /*9f90*/  SHF.R.S32.HI R30, RZ, 0x1f, R29 ;  /* 0x0000001fff1e7819 */ /* 0x000fe4000001141d */
[----:B------:R-:W-:Y:S01]  /*9fa0*/  IADD3.X R11, R11, UR7, R34, P0, !PT ;  /* 0x000000070b0b7c10 */ /* 0x000fe200087fe422 */
[----:B------:R-:W-:Y:S01]  /*9fb0*/  ULDC.64 UR6, c[0x0][0xb88] ;  /* 0x0002e20000067ab9 */ /* 0x000fe20000000a00 */
[----:B------:R-:W-:Y:S02]  /*9fc0*/  LOP3.LUT R24, R33, 0x380, RZ, 0xc0, !PT ;  /* 0x0000038021187812 */ /* 0x000fe400078ec0ff */
[----:B------:R-:W-:Y:S01]  /*9fd0*/  MOV R28, R8 ;  /* 0x00000008001c7202 */ /* 0x000fe20000000f00 */
[----:B------:R-:W-:Y:S01]  /*9fe0*/  IMAD R8, R30, UR6, RZ ;  /* 0x000000061e087c24 */ /* 0x000fe2000f8e02ff */
[----:B------:R-:W-:Y:S01]  /*9ff0*/  MOV R30, R6 ;  /* 0x00000006001e7202 */ /* 0x000fe20000000f00 */
[----:B------:R-:W-:Y:S01]  /*a000*/  IMAD.WIDE.U32 R6, R29, UR6, R10 ;  /* 0x000000061d067c25 */ /* 0x000fe2000f8e000a */
[----:B------:R-:W-:-:S02]  /*a010*/  SHF.R.U64 R24, R24, 0x3, RZ ;  /* 0x0000000318187819 */ /* 0x000fc400000012ff */
[----:B------:R-:W-:Y:S01]  /*a020*/  LOP3.LUT P0, RZ, R152, 0x3, RZ, 0xc0, !PT ;  /* 0x0000000398ff7812 */ /* 0x000fe2000780c0ff */
[----:B------:R-:W-:Y:S01]  /*a030*/  IMAD R29, R29, UR7, R8 ;  /* 0x000000071d1d7c24 */ /* 0x000fe2000f8e0208 */
[----:B------:R-:W-:Y:S01]  /*a040*/  LOP3.LUT R24, R24, R33, RZ, 0x3c, !PT ;  /* 0x0000002118187212 */ /* 0x000fe200078e3cff */
[----:B------:R-:W-:Y:S01]  /*a050*/  VIADD R10, R154, UR40 ;  /* 0x000000289a0a7c36 */ /* 0x000fe20008000000 */
[----:B------:R-:W-:Y:S01]  /*a060*/  ULDC.64 UR6, c[0x0][0xb50] ;  /* 0x0002d40000067ab9 */ /* 0x000fe20000000a00 */
[----:B------:R-:W-:Y:S01]  /*a070*/  IMAD R33, R32, UR5, RZ ;  /* 0x0000000520217c24 */ /* 0x000fe2000f8e02ff */
[----:B------:R-:W-:Y:S01]  /*a080*/  LEA R34, P5, R6, UR6, 0x2 ;  /* 0x0000000606227c11 */ /* 0x000fe2000f8a10ff */
[----:B------:R-:W-:Y:S01]  /*a090*/  IMAD.IADD R7, R7, 0x1, R29 ;  /* 0x0000000107077824 */ /* 0x000fe200078e021d */
[----:B------:R-:W-:Y:S01]  /*a0a0*/  MOV R29, R4 ;  /* 0x00000004001d7202 */ /* 0x000fe20000000f00 */
        /* <DEDUP_REMOVED lines=11> */
[----:B------:R1:W2:Y:S01]  /*a160*/  SHFL.IDX PT, R39, R35, 0x1, 0x1c1f ;  /* 0x003c1f0023277f89 */ /* 0x0002a200000e0000 */
[----:B------:R-:W-:-:S02]  /*a170*/  F2FP.BF16.F32.PACK_AB R8, R97, R96 ;  /* 0x000000606108723e */ /* 0x000fc400000010ff */
[----:B------:R-:W-:Y:S01]  /*a180*/  F2FP.BF16.F32.PACK_AB R9, R99, R98 ;  /* 0x000000626309723e */ /* 0x000fe200000010ff */
[----:B------:R3:W-:Y:S01]  /*a190*/  STSM.16.M88.4 [R31], R4 ;  /* 0x000000041f007844 */ /* 0x0007e20000000200 */
[----:B------:R-:W-:Y:S02]  /*a1a0*/  F2FP.BF16.F32.PACK_AB R10, R101, R100 ;  /* 0x00000064650a723e */ /* 0x000fe400000010ff */
[----:B------:R-:W-:Y:S02]  /*a1b0*/  F2FP.BF16.F32.PACK_AB R11, R103, R102 ;  /* 0x00000066670b723e */ /* 0x000fe400000010ff */
[----:B-1----:R-:W-:Y:S02]  /*a1c0*/  LOP3.LUT R35, R2, 0x380, RZ, 0xc0, !PT ;  /* 0x0000038002237812 */ /* 0x002fe400078ec0ff */
[----:B------:R-:W-:Y:S01]  /*a1d0*/  IADD3.X R25, RZ, R3, RZ, P3, !PT ;  /* 0x00000003ff197210 */ /* 0x000fe20001ffe4ff */
        /* <DEDUP_REMOVED lines=8> */
[----:B--2---:R2:W-:Y:S04]  /*a260*/  @!P0 ST.E desc[UR50][R38.64], R0 ;  /* 0x0000000026008985 */ /* 0x0045e8000c101932 */
[----:B---3--:R-:W3:Y:S04]  /*a270*/  LD.E.128 R4, desc[UR50][R34.64] ;  /* 0x0000003222047980 */ /* 0x008ee8000c101d00 */
[----:B-1----:R-:W4:Y:S01]  /*a280*/  LD.E.128 R8, desc[UR50][R24.64] ;  /* 0x0000003218087980 */ /* 0x002f22000c101d00 */
[----:B0-----:R-:W0:Y:S03]  /*a290*/  @P1 LDC R27, c[0x0][0xbf0] ;  /* 0x0002fc00ff1b1b82 */ /* 0x001e260000000800 */
[----:B------:R1:W4:Y:S01]  /*a2a0*/  LD.E.128 R28, desc[UR50][R20.64] ;  /* 0x00000032141c7980 */ /* 0x000322000c101d00 */
[----:B------:R-:W-:Y:S01]  /*a2b0*/  IADD3 R15, P0, R2, 0x4800, RZ ;  /* 0x00004800020f7810 */ /* 0x000fe20007f1e0ff */
[----:B--2---:R-:W-:Y:S01]  /*a2c0*/  IMAD R0, R18, 0x30, R22 ;  /* 0x0000003012007824 */ /* 0x004fe200078e0216 */
[----:B------:R-:W-:-:S02]  /*a2d0*/  UIMAD UR5, UR12, UR8, URZ ;  /* 0x000000080c0572a4 */ /* 0x000fc4000f8e023f */
[----:B------:R-:W-:Y:S01]  /*a2e0*/  UIMAD.WIDE.U32 UR6, UR42, UR8, URZ ;  /* 0x000000082a0672a5 */ /* 0x000fe2000f8e003f */
[----:B------:R-:W-:Y:S01]  /*a2f0*/  IMAD.X R13, RZ, RZ, R3, P0 ;  /* 0x000000ffff0d7224 */ /* 0x000fe200000e0603 */
[----:B------:R-:W-:Y:S01]  /*a300*/  LOP3.LUT R2, R15, 0x380, RZ, 0xc0, !PT ;  /* 0x000003800f027812 */ /* 0x000fe200078ec0ff */
[----:B------:R-:W2:Y:S01]  /*a310*/  @P1 LDC R3, c[0x0][0xbec] ;  /* 0x0002fb00ff031b82 */ /* 0x000ea20000000800 */
[----:B-1----:R-:W-:Y:S01]  /*a320*/  VIADD R20, R0, UR40 ;  /* 0x0000002800147c36 */ /* 0x002fe20008000000 */
        /* <DEDUP_REMOVED lines=9> */
[----:B--2---:R-:W-:Y:S01]  /*a3c0*/  @P1 IMAD.HI.U32 R0, R20, R3, RZ ;  /* 0x0000000314001227 */ /* 0x004fe200078e00ff */
[----:B------:R-:W-:-:S02]  /*a3d0*/  IADD3 R34, R22, UR40, RZ ;  /* 0x0000002816227c10 */ /* 0x000fc4000fffe0ff */
[----:B------:R-:W5:Y:S01]  /*a3e0*/  LD.E.128 R12, desc[UR50][R12.64] ;  /* 0x000000320c0c7980 */ /* 0x000f62000c101d00 */
[----:B------:R-:W-:Y:S02]  /*a3f0*/  UIADD3 UR5, UR7, UR5, URZ ;  /* 0x0000000507057290 */ /* 0x000fe4000fffe03f */
[----:B------:R-:W-:Y:S01]  /*a400*/  IMAD.U32 R3, RZ, RZ, UR7 ;  /* 0x00000007ff037e24 */ /* 0x000fe2000f8e00ff */
[----:B0-----:R-:W-:Y:S01]  /*a410*/  @P1 SHF.R.U32.HI R21, RZ, R27, R0 ;  /* 0x0000001bff151219 */ /* 0x001fe20000011600 */
[----:B------:R-:W-:Y:S01]  /*a420*/  IMAD.U32 R2, RZ, RZ, UR6 ;  /* 0x00000006ff027e24 */ /* 0x000fe2000f8e00ff */
[----:B------:R-:W-:Y:S01]  /*a430*/  ULDC.64 UR6, c[0x0][0xad8] ;  /* 0x0002b60000067ab9 */ /* 0x000fe20000000a00 */
[----:B------:R-:W-:Y:S01]  /*a440*/  @!PT LDS RZ, [RZ] ;  /* 0x00000000fffff984 */ /* 0x000fe20000000800 */
[----:B------:R-:W-:Y:S01]  /*a450*/  @!PT LDS RZ, [RZ] ;  /* 0x00000000fffff984 */ /* 0x000fe20000000800 */
[----:B------:R-:W-:Y:S01]  /*a460*/  @!PT LDS RZ, [RZ] ;  /* 0x00000000fffff984 */ /* 0x000fe20000000800 */
[----:B------:R-:W-:Y:S01]  /*a470*/  @!PT LDS RZ, [RZ] ;  /* 0x00000000fffff984 */ /* 0x000fe20000000800 */
[----:B------:R0:W-:Y:S06]  /*a480*/  MEMBAR.ALL.CTA ;  /* 0x0000000000007992 */ /* 0x0001ec0000008000 */
[----:B0-----:R-:W0:Y:S01]  /*a490*/  FENCE.VIEW.ASYNC.S ;  /* 0x00000000000073c6 */ /* 0x001e220000000000 */
[----:B------:R-:W-:Y:S01]  /*a4a0*/  SHF.R.S32.HI R0, RZ, 0x1f, R21 ;  /* 0x0000001fff007819 */ /* 0x000fe20000011415 */
[----:B------:R-:W-:Y:S01]  /*a4b0*/  IMAD.U32 R3, RZ, RZ, UR5 ;  /* 0x00000005ff037e24 */ /* 0x000fe2000f8e00ff */
[----:B------:R-:W-:Y:S01]  /*a4c0*/  IADD3 R25, -R21, RZ, RZ ;  /* 0x000000ff15197210 */ /* 0x000fe20007ffe1ff */
[----:B------:R-:W-:Y:S01]  /*a4d0*/  ULDC UR5, c[0x0][0xac8] ;  /* 0x0002b20000057ab9 */ /* 0x000fe20000000800 */
[----:B------:R-:W-:-:S02]  /*a4e0*/  VIADD R26, R26, 0x16820 ;  /* 0x000168201a1a7836 */ /* 0x000fc40000000000 */
[----:B------:R-:W-:Y:S02]  /*a4f0*/  IMAD R0, R0, UR8, RZ ;  /* 0x0000000800007c24 */ /* 0x000fe4000f8e02ff */
[----:B------:R-:W-:Y:S01]  /*a500*/  IMAD R25, R32, R25, R20 ;  /* 0x0000001920197224 */ /* 0x000fe200078e0214 */
[----:B------:R-:W-:Y:S01]  /*a510*/  PRMT R26, RZ, 0x654, R26 ;  /* 0x00000654ff1a7816 */ /* 0x000fe2000000001a */
[C---:B------:R-:W-:Y:S02]  /*a520*/  IMAD R27, R21.reuse, UR9, R0 ;  /* 0x00000009151b7c24 */ /* 0x040fe4000f8e0200 */
[----:B------:R-:W-:Y:S01]  /*a530*/  IMAD.WIDE.U32 R2, R21, UR8, R2 ;  /* 0x0000000815027c25 */ /* 0x000fe2000f8e0002 */
[----:B------:R-:W-:-:S03]  /*a540*/  SHF.R.S32.HI R0, RZ, 0x1f, R25 ;  /* 0x0000001fff007819 */ /* 0x000fc60000011419 */
[----:B------:R-:W-:Y:S02]  /*a550*/  IMAD.IADD R3, R3, 0x1, R27 ;  /* 0x0000000103037824 */ /* 0x000fe400078e021b */
[----:B------:R-:W-:Y:S02]  /*a560*/  IMAD R0, R0, UR6, RZ ;  /* 0x0000000600007c24 */ /* 0x000fe4000f8e02ff */
[C---:B------:R-:W-:Y:S01]  /*a570*/  IMAD.WIDE.U32 R2, R25.reuse, UR6, R2 ;  /* 0x0000000619027c25 */ /* 0x040fe2000f8e0002 */
[----:B0-----:R0:W-:Y:S03]  /*a580*/  SYNCS.ARRIVE.TRANS64.RED.A1T0 RZ, [R26+URZ], RZ ;  /* 0x000000ff1aff79a7 */ /* 0x0011e6000810043f */
        /* <DEDUP_REMOVED lines=11> */
[----:B------:R-:W2:Y:S01]  /*a640*/  SHFL.IDX PT, R36, R27, 0x2, 0x181f ;  /* 0x00581f001b247f89 */ /* 0x000ea200000e0000 */
[-C--:B------:R-:W-:Y:S01]  /*a650*/  ISETP.GE.OR P2, PT, R0, R33.reuse, P0 ;  /* 0x000000210000720c */ /* 0x080fe20000746670 */
[----:B------:R-:W-:Y:S01]  /*a660*/  VIADD R0, R34, 0x90 ;  /* 0x0000009022007836 */ /* 0x000fe20000000000 */
[-C--:B------:R-:W-:Y:S01]  /*a670*/  ISETP.GE.OR P3, PT, R2, R33.reuse, P0 ;  /* 0x000000210200720c */ /* 0x080fe20000766670 */
[----:B------:R-:W2:Y:S03]  /*a680*/  SHFL.IDX PT, R3, R32, RZ, 0x181f ;  /* 0x00181fff20037589 */ /* 0x000ea600000e0000 */
[----:B------:R-:W-:Y:S01]  /*a690*/  ISETP.GE.OR P0, PT, R0, R33, P0 ;  /* 0x000000210000720c */ /* 0x000fe20000706670 */
[----:B------:R-:W2:Y:S04]  /*a6a0*/  SHFL.IDX PT, R21, R32, 0x1, 0x181f ;  /* 0x00381f0020157f89 */ /* 0x000ea800000e0000 */
[----:B------:R-:W2:Y:S01]  /*a6b0*/  SHFL.IDX PT, R25, R32, 0x2, 0x181f ;  /* 0x00581f0020197f89 */ /* 0x000ea200000e0000 */
[----:B-1----:R-:W-:-:S03]  /*a6c0*/  @!P1 LEA R2, P4, R19, R20, 0x1 ;  /* 0x0000001413029211 */ /* 0x002fc600078808ff */
[----:B0-----:R0:W1:Y:S01]  /*a6d0*/  SHFL.IDX PT, R26, R27, 0x3, 0x181f ;  /* 0x00781f001b1a7f89 */ /* 0x00106200000e0000 */
[----:B--2---:R-:W-:-:S03]  /*a6e0*/  @!P2 LEA R20, P5, R19, R24, 0x1 ;  /* 0x000000181314a211 */ /* 0x004fc600078a08ff */
[----:B------:R-:W2:Y:S01]  /*a6f0*/  SHFL.IDX PT, R32, R32, 0x3, 0x181f ;  /* 0x00781f0020207f89 */ /* 0x000ea200000e0000 */
[C---:B------:R-:W-:Y:S02]  /*a700*/  @!P3 LEA R24, P6, R19.reuse, R36, 0x1 ;  /* 0x000000241318b211 */ /* 0x040fe400078c08ff */
        /* <DEDUP_REMOVED lines=11> */
.L_x_14874:
        /* <DEDUP_REMOVED lines=50> */
.L_x_14877:
[----:B------:R-:W-:Y:S05]  /*aae0*/  BSYNC B1 ;  /* 0x0000000000017941 */ /* 0x000fea0003800000 */
.L_x_14876:
[----:B------:R-:W-:Y:S01]  /*aaf0*/  ULDC.64 UR10, c[0x0][0xae8] ;  /* 0x0002ba00000a7ab9 */ /* 0x000fe20000000a00 */
[----:B------:R-:W-:Y:S01]  /*ab00*/  VIADD R6, R6, UR40 ;  /* 0x0000002806067c36 */ /* 0x000fe20008000000 */
[----:B------:R-:W-:Y:S02]  /*ab10*/  UIMAD UR5, UR8, UR10, URZ ;  /* 0x0000000a080572a4 */ /* 0x000fe4000f8e023f */
[----:B------:R-:W-:Y:S01]  /*ab20*/  UIMAD.WIDE.U32 UR6, UR42, UR10, URZ ;  /* 0x0000000a2a0672a5 */ /* 0x000fe2000f8e003f */
[----:B0-----:R-:W-:Y:S01]  /*ab30*/  @P1 IMAD.HI.U32 R0, R6, R9, RZ ;  /* 0x0000000906001227 */ /* 0x001fe200078e00ff */
[----:B------:R-:W-:Y:S01]  /*ab40*/  UIMAD UR5, UR42, UR11, UR5 ;  /* 0x0000000b2a0572a4 */ /* 0x000fe2000f8e0205 */
[----:B--2---:R-:W-:Y:S02]  /*ab50*/  MOV R5, R6 ;  /* 0x0000000600057202 */ /* 0x004fe40000000f00 */
[----:B------:R-:W-:Y:S01]  /*ab60*/  ULDC.64 UR10, c[0x0][0xaf0] ;  /* 0x0002bc00000a7ab9 */ /* 0x000fe20000000a00 */
[----:B------:R-:W-:Y:S01]  /*ab70*/  UIADD3 UR7, UR7, UR5, URZ ;  /* 0x0000000507077290 */ /* 0x000fe2000fffe03f */
[----:B-1----:R-:W-:Y:S01]  /*ab80*/  @P1 SHF.R.U32.HI R5, RZ, R11, R0 ;  /* 0x0000000bff051219 */ /* 0x002fe20000011600 */
[----:B------:R-:W-:Y:S01]  /*ab90*/  UIMAD UR5, UR9, UR10, URZ ;  /* 0x0000000a090572a4 */ /* 0x000fe2000f8e023f */
[----:B------:R-:W-:Y:S01]  /*aba0*/  IADD3 R11, R22, UR40, RZ ;  /* 0x00000028160b7c10 */ /* 0x000fe2000fffe0ff */
[----:B------:R-:W-:Y:S01]  /*abb0*/  UIMAD.WIDE.U32 UR6, UR41, UR10, UR6 ;  /* 0x0000000a290672a5 */ /* 0x000fe2000f8e0006 */
[--C-:B------:R-:W-:Y:S01]  /*abc0*/  SHF.R.S32.HI R0, RZ, 0x1f, R5.reuse ;  /* 0x0000001fff007819 */ /* 0x100fe20000011405 */
[----:B------:R-:W-:Y:S01]  /*abd0*/  UIMAD UR5, UR41, UR11, UR5 ;  /* 0x0000000b290572a4 */ /* 0x000fe2000f8e0205 */
[----:B------:R-:W-:Y:S01]  /*abe0*/  IMAD.MOV R7, RZ, RZ, -R5 ;  /* 0x000000ffff077224 */ /* 0x000fe200078e0a05 */
[----:B------:R-:W-:-:S02]  /*abf0*/  ULDC.64 UR8, c[0x0][0xae0] ;  /* 0x0002b80000087ab9 */ /* 0x000fc40000000a00 */
[----:B------:R-:W-:Y:S01]  /*ac00*/  UIADD3 UR5, UR7, UR5, URZ ;  /* 0x0000000507057290 */ /* 0x000fe2000fffe03f */
[----:B------:R-:W-:Y:S02]  /*ac10*/  IMAD R7, R8, R7, R6 ;  /* 0x0000000708077224 */ /* 0x000fe400078e0206 */
[----:B------:R-:W-:Y:S02]  /*ac20*/  IMAD R0, R0, UR8, RZ ;  /* 0x0000000800007c24 */ /* 0x000fe4000f8e02ff */
        /* <DEDUP_REMOVED lines=14> */
[C---:B------:R-:W-:Y:S01]  /*ad10*/  LEA R12, P0, R2.reuse, UR6, 0x1 ;  /* 0x00000006020c7c11 */ /* 0x040fe2000f8008ff */
[----:B------:R-:W-:Y:S01]  /*ad20*/  ULDC UR6, c[0x0][0xa88] ;  /* 0x0002a20000067ab9 */ /* 0x000fe20000000800 */
[----:B------:R-:W-:Y:S02]  /*ad30*/  VIADD R3, R11, 0x30 ;  /* 0x000000300b037836 */ /* 0x000fe40000000000 */
[----:B------:R-:W-:Y:S01]  /*ad40*/  LEA.HI.X R13, R2, UR7, R5, 0x1, P0 ;  /* 0x00000007020d7c11 */ /* 0x000fe200080f0c05 */
[----:B------:R-:W0:Y:S01]  /*ad50*/  SHFL.IDX PT, R4, R12, 0x1, 0x181f ;  /* 0x00381f000c047f89 */ /* 0x000e2200000e0000 */
[----:B------:R-:W-:Y:S01]  /*ad60*/  IMAD R14, R8, UR6, RZ ;  /* 0x00000006080e7c24 */ /* 0x000fe2000f8e02ff */
[----:B------:R-:W-:Y:S01]  /*ad70*/  ISETP.GE.AND P0, PT, R19, UR5, PT ;  /* 0x0000000513007c0c */ /* 0x000fe2000bf06270 */
[C---:B------:R-:W-:Y:S01]  /*ad80*/  VIADD R8, R11.reuse, 0x60 ;  /* 0x000000600b087836 */ /* 0x040fe20000000000 */
[----:B------:R-:W1:Y:S02]  /*ad90*/  SHFL.IDX PT, R2, R12, RZ, 0x181f ;  /* 0x00181fff0c027589 */ /* 0x000e6400000e0000 */
        /* <DEDUP_REMOVED lines=23> */
.L_x_14875:
[----:B------:R-:W-:Y:S05]  /*af10*/  BSYNC B0 ;  /* 0x0000000000007941 */ /* 0x000fea0003800000 */
.L_x_14873:
[----:B------:R-:W-:Y:S02]  /*af20*/  ULDC UR5, c[0x0][0xc38] ;  /* 0x00030e0000057ab9 */ /* 0x000fe40000000800 */
[----:B------:R-:W-:-:S06]  /*af30*/  UISETP.GE.AND UP0, UPT, UR4, UR5, UPT ;  /* 0x000000050400728c */ /* 0x000fcc000bf06270 */
[----:B------:R-:W-:-:S13]  /*af40*/  PLOP3.LUT P0, PT, PT, PT, UP0, 0x80, 0x0 ;  /* 0x000000000000781c */ /* 0x000fda0003f0f008 */
[----:B------:R-:W-:Y:S05]  /*af50*/  @!P0 BRA `(.L_x_14878) ;  /* 0xffffff5c00548947 */ /* 0x000fea000383ffff */
[----:B------:R-:W-:Y:S05]  /*af60*/  EXIT ;  /* 0x000000000000794d */ /* 0x000fea0003800000 */
.L_x_14832:
[----:B------:R-:W-:-:S08]  /*af70*/  NOP ;  /* 0x0000000000007918 */ /* 0x000fd00000000000 */
[----:B------:R-:W0:-:S00]  /*af80*/  USETMAXREG.DEALLOC.CTAPOOL 0x20 ;  /* 0x00000020000079c8 */ /* 0x000e0000080e0500 */
[----:B0-----:R-:W-:-:S06]  /*af90*/  LOP3.LUT R0, R0, 0x3, RZ, 0xc0, !PT ;  /* 0x0000000300007812 */ /* 0x001fcc00078ec0ff */
[----:B-1----:R-:W0:Y:S01]  /*afa0*/  S2UR UR5, SR_CTAID.X ;  /* 0x00000000000579c3 */ /* 0x002e220000002500 */
[----:B------:R-:W-:Y:S01]  /*afb0*/  LOP3.LUT R26, R26, 0xffffffdf, RZ, 0xc0, !PT ;  /* 0xffffffdf1a1a7812 */ /* 0x000fe200078ec0ff */
[----:B------:R-:W-:Y:S01]  /*afc0*/  STL [R1+0x10], RZ ;  /* 0x000010ff01007387 */ /* 0x000fe20000100800 */
        /* <DEDUP_REMOVED lines=10> */
[----:B------:R-:W1:Y:S01]  /*b070*/  S2UR UR7, SR_CgaCtaId ;  /* 0x00000000000779c3 */ /* 0x000e620000008800 */
[----:B------:R-:W-:Y:S01]  /*b080*/  ULDC.64 UR36, c[0x0][0x2f0] ;  /* 0x0000bc0000247ab9 */ /* 0x000fe20000000a00 */
[----:B------:R-:W-:Y:S01]  /*b090*/  UMOV UR6, 0x400 ;  /* 0x0000040000067882 */ /* 0x000fe20000000000 */
[----:B------:R-:W-:Y:S01]  /*b0a0*/  ULDC.64 UR8, c[0x0][0x418] ;  /* 0x0001060000087ab9 */ /* 0x000fe20000000a00 */
[----:B------:R-:W-:Y:S01]  /*b0b0*/  LOP3.LUT R26, R26, 0xfffffffe, RZ, 0xc0, !PT ;  /* 0xfffffffe1a1a7812 */ /* 0x000fe200078ec0ff */
[----:B------:R-:W-:Y:S01]  /*b0c0*/  UISETP.NE.U32.AND UP0, UPT, UR8, URZ, UPT ;  /* 0x0000003f0800728c */ /* 0x000fe2000bf05070 */
[----:B------:R-:W-:Y:S01]  /*b0d0*/  IMAD.MOV.U32 R25, RZ, RZ, 0x1 ;  /* 0x00000001ff197424 */ /* 0x000fe200078e00ff */
[----:B------:R-:W-:Y:S01]  /*b0e0*/  ULDC UR4, c[0x0][0x424] ;  /* 0x0001090000047ab9 */ /* 0x000fe20000000800 */
[----:B------:R-:W-:Y:S01]  /*b0f0*/  ULDC UR8, c[0x0][0x2b8] ;  /* 0x0000ae0000087ab9 */ /* 0x000fe20000000800 */
[----:B------:R-:W-:Y:S01]  /*b100*/  UISETP.NE.AND.EX UP0, UPT, UR9, URZ, UPT, UP0 ;  /* 0x0000003f0900728c */ /* 0x000fe2000bf05300 */
[----:B------:R-:W-:Y:S01]  /*b110*/  MOV R22, RZ ;  /* 0x000000ff00167202 */ /* 0x000fe20000000f00 */
[----:B------:R-:W-:Y:S01]  /*b120*/  ULDC UR38, c[0x0][0x288] ;  /* 0x0000a20000267ab9 */ /* 0x000fe20000000800 */
[----:B------:R-:W-:-:S02]  /*b130*/  ULOP3.LUT UR45, UR39, 0x2, URZ, 0xfc, !UPT ;  /* 0x00000002272d7892 */ /* 0x000fc4000f8efc3f */
[----:B------:R-:W-:Y:S01]  /*b140*/  USEL UR4, UR4, 0x1, UP0 ;  /* 0x0000000104047887 */ /* 0x000fe20008000000 */
[----:B------:R-:W-:-:S03]  /*b150*/  ULDC UR46, c[0x0][0xc] ;  /* 0x00000300002e7ab9 */ /* 0x000fc60000000800 */
[----:B------:R-:W-:-:S04]  /*b160*/  UIMAD UR36, UR4, UR36, URZ ;  /* 0x00000024042472a4 */ /* 0x000fc8000f8e023f */
[----:B------:R-:W-:Y:S02]  /*b170*/  UIADD3 UR4, UR36, 0x7f, URZ ;  /* 0x0000007f24047890 */ /* 0x000fe4000fffe03f */
[----:B-1----:R-:W-:-:S06]  /*b180*/  ULEA UR6, UR7, UR6, 0x18 ;  /* 0x0000000607067291 */ /* 0x002fcc000f8ec03f */
[----:B------:R-:W-:Y:S01]  /*b190*/  IMAD.U32 R16, RZ, RZ, UR6 ;  /* 0x00000006ff107e24 */ /* 0x000fe2000f8e00ff */
[C---:B0-----:R-:W-:Y:S01]  /*b1a0*/  LOP3.LUT R6, R7.reuse, 0x7f, RZ, 0xc0, !PT ;  /* 0x0000007f07067812 */ /* 0x041fe200078ec0ff */
[----:B------:R-:W-:-:S05]  /*b1b0*/  IMAD.SHL.U32 R0, R7, 0x8, RZ ;  /* 0x0000000807007824 */ /* 0x000fca00078e00ff */
[C---:B------:R-:W-:Y:S02]  /*b1c0*/  LOP3.LUT R2, R0.reuse, 0x1f8, RZ, 0xc0, !PT ;  /* 0x000001f800027812 */ /* 0x040fe400078ec0ff */
[----:B------:R-:W-:Y:S02]  /*b1d0*/  LOP3.LUT R5, R0, 0x38, RZ, 0xc0, !PT ;  /* 0x0000003800057812 */ /* 0x000fe400078ec0ff */
[----:B------:R-:W-:Y:S01]  /*b1e0*/  LOP3.LUT R3, R2, 0x38, R7, 0x78, !PT ;  /* 0x0000003802037812 */ /* 0x000fe200078e7807 */
[----:B------:R-:W-:Y:S01]  /*b1f0*/  IMAD.U32 R2, RZ, RZ, UR5 ;  /* 0x00000005ff027e24 */ /* 0x000fe2000f8e00ff */
[----:B------:R-:W-:Y:S01]  /*b200*/  ISETP.GE.AND P1, PT, R5, UR37, PT ;  /* 0x0000002505007c0c */ /* 0x000fe2000bf26270 */
[----:B------:R-:W-:Y:S01]  /*b210*/  USHF.R.S32.HI UR5, URZ, 0x1f, UR4 ;  /* 0x0000001f3f057899 */ /* 0x000fe20008011404 */
[----:B------:R-:W-:Y:S01]  /*b220*/  LOP3.LUT R4, R3, 0x200, R0, 0xf8, !PT ;  /* 0x0000020003047812 */ /* 0x000fe200078ef800 */
[----:B------:R-:W-:Y:S01]  /*b230*/  IMAD.SHL.U32 R0, R7, 0x10, RZ ;  /* 0x0000001007007824 */ /* 0x000fe200078e00ff */
[----:B------:R0:W-:Y:S01]  /*b240*/  STL [R1+0xc], R2 ;  /* 0x00000c0201007387 */ /* 0x0001e20000100800 */
[----:B------:R-:W-:Y:S01]  /*b250*/  ISETP.GE.AND P0, PT, R5, UR37, PT ;  /* 0x0000002505007c0c */ /* 0x000fe2000bf06270 */
[----:B------:R-:W-:-:S02]  /*b260*/  ULEA.HI UR5, UR5, UR4, URZ, 0x7 ;  /* 0x0000000405057291 */ /* 0x000fc4000f8f383f */
[----:B------:R-:W-:Y:S01]  /*b270*/  LOP3.LUT R0, R0, 0x70, RZ, 0xc0, !PT ;  /* 0x0000007000007812 */ /* 0x000fe200078ec0ff */
[----:B------:R1:W-:Y:S01]  /*b280*/  STL [R1+0x10], RZ ;  /* 0x000010ff01007387 */ /* 0x0003e20000100800 */
[----:B------:R-:W-:Y:S01]  /*b290*/  ULDC UR37, c[0x0][0x448] ;  /* 0x0001120000257ab9 */ /* 0x000fe20000000800 */
[----:B------:R-:W-:Y:S02]  /*b2a0*/  USHF.R.S32.HI UR40, URZ, 0x7, UR5 ;  /* 0x000000073f287899 */ /* 0x000fe40008011405 */
[----:B------:R-:W-:Y:S01]  /*b2b0*/  @P1 LOP3.LUT R26, R26, 0x1, RZ, 0xfc, !PT ;  /* 0x000000011a1a1812 */ /* 0x000fe200078efcff */
[----:B------:R-:W-:Y:S01]  /*b2c0*/  UIMAD UR37, UR37, UR38, URZ ;  /* 0x00000026252572a4 */ /* 0x000fe2000f8e023f */
[----:B0-----:R-:W-:Y:S01]  /*b2d0*/  SHF.R.U32.HI R2, RZ, 0x3, R6 ;  /* 0x00000003ff027819 */ /* 0x001fe20000011606 */
[----:B------:R-:W-:Y:S01]  /*b2e0*/  UIADD3 UR38, UR36, 0x80, -UR38 ;  /* 0x0000008024267890 */ /* 0x000fe2000fffe826 */
        /* <DEDUP_REMOVED lines=8> */
.L_x_14928:
        /* <DEDUP_REMOVED lines=23> */
.L_x_14880:
[----:B------:R-:W-:Y:S01]  /*b4e0*/  ULDC UR8, c[0x0][0xc54] ;  /* 0x0003150000087ab9 */ /* 0x000fe20000000800 */
[----:B------:R-:W-:Y:S01]  /*b4f0*/  UMOV UR6, UR7 ;  /* 0x0000000700067c82 */ /* 0x000fe20008000000 */
[----:B------:R-:W-:-:S11]  /*b500*/  UISETP.NE.AND UP0, UPT, UR8, 0x1, UPT ;  /* 0x000000010800788c */ /* 0x000fd6000bf05270 */
[----:B------:R-:W-:Y:S02]  /*b510*/  @UP0 ULDC.64 UR10, c[0x0][0xc58] ;  /* 0x00031600000a0ab9 */ /* 0x000fe40000000a00 */
[----:B------:R-:W-:-:S04]  /*b520*/  UIMAD.WIDE.U32 UR4, UR7, UR10, URZ ;  /* 0x0000000a070472a5 */ /* 0x000fc8000f8e003f */
[----:B------:R-:W-:-:S04]  /*b530*/  @UP0 USHF.R.U32.HI UR6, URZ, UR11, UR5 ;  /* 0x0000000b3f060299 */ /* 0x000fc80008011605 */
[----:B------:R-:W-:-:S12]  /*b540*/  UIMAD UR4, UR6, UR8, URZ ;  /* 0x00000008060472a4 */ /* 0x000fd8000f8e023f */
.L_x_14881:
        /* <DEDUP_REMOVED lines=60> */
.L_x_14883:
        /* <DEDUP_REMOVED lines=8> */
[----:B------:R-:W-:Y:S01]  /*b990*/  MOV R4, UR6 ;  /* 0x0000000600047c02 */ /* 0x000fe20008000f00 */
[----:B------:R-:W-:Y:S01]  /*b9a0*/  IMAD.U32 R5, RZ, RZ, UR7 ;  /* 0x00000007ff057e24 */ /* 0x000fe2000f8e00ff */
        /* <DEDUP_REMOVED lines=10> */
.L_x_14886:
[----:B------:R-:W-:Y:S05]  /*ba50*/  BSYNC B6 ;  /* 0x0000000000067941 */ /* 0x000fea0003800000 */
.L_x_14885:
        /* <DEDUP_REMOVED lines=20> */
.L_x_14889:
        /* <DEDUP_REMOVED lines=15> */
.L_x_14888:
[----:B------:R-:W-:Y:S05]  /*bc90*/  BSYNC B6 ;  /* 0x0000000000067941 */ /* 0x000fea0003800000 */
.L_x_14887:
        /* <DEDUP_REMOVED lines=15> */
.L_x_14944:
        /* <DEDUP_REMOVED lines=19> */
[----:B----4-:R-:W-:Y:S01]  /*bec0*/  @P1 IMAD.HI.U32 R2, R0, R3, RZ ;  /* 0x0000000300021227 */ /* 0x010fe200078e00ff */
[----:B------:R-:W-:-:S04]  /*bed0*/  MOV R7, R0 ;  /* 0x0000000000077202 */ /* 0x000fc80000000f00 */
[----:B0-----:R-:W-:Y:S01]  /*bee0*/  @P1 SHF.R.U32.HI R7, RZ, R9, R2 ;  /* 0x00000009ff071219 */ /* 0x001fe20000011602 */
[----:B------:R-:W-:Y:S02]  /*bef0*/  IMAD R2, RZ, RZ, -UR42 ;  /* 0x8000002aff027e24 */ /* 0x000fe4000f8e02ff */
[----:B------:R-:W3:Y:S01]  /*bf00*/  @!P0 LDC.64 R4, c[0x0][0x428] ;  /* 0x00010a00ff048b82 */ /* 0x000ee20000000a00 */
[--C-:B------:R-:W-:Y:S01]  /*bf10*/  @!P0 SHF.R.S32.HI R3, RZ, 0x1f, R7.reuse ;  /* 0x0000001fff038819 */ /* 0x100fe20000011407 */
[----:B------:R-:W-:Y:S02]  /*bf20*/  IMAD R19, R19, R2, UR41 ;  /* 0x0000002913137e24 */ /* 0x000fe4000f8e0202 */
[----:B------:R-:W-:Y:S02]  /*bf30*/  @!P0 IMAD.MOV.U32 R2, RZ, RZ, R7 ;  /* 0x000000ffff028224 */ /* 0x000fe400078e0007 */
[-C--:B---3--:R-:W-:Y:S02]  /*bf40*/  @!P0 IMAD R6, R6, R4.reuse, RZ ;  /* 0x0000000406068224 */ /* 0x088fe400078e02ff */
[----:B------:R-:W-:-:S04]  /*bf50*/  @!P0 IMAD.WIDE.U32 R2, R29, R4, R2 ;  /* 0x000000041d028225 */ /* 0x000fc800078e0002 */
[----:B------:R-:W-:Y:S02]  /*bf60*/  @!P0 IMAD R6, R29, R5, R6 ;  /* 0x000000051d068224 */ /* 0x000fe400078e0206 */
[----:B------:R-:W0:Y:S01]  /*bf70*/  @!P0 LDC.64 R4, c[0x0][0x418] ;  /* 0x00010600ff048b82 */ /* 0x000e220000000a00 */
[----:B------:R-:W-:Y:S02]  /*bf80*/  IMAD.U32 R9, RZ, RZ, UR45 ;  /* 0x0000002dff097e24 */ /* 0x000fe4000f8e00ff */
[----:B------:R-:W-:-:S03]  /*bf90*/  @!P0 IMAD.IADD R6, R3, 0x1, R6 ;  /* 0x0000000103068824 */ /* 0x000fc600078e0206 */
[----:B------:R-:W-:Y:S02]  /*bfa0*/  ISETP.NE.AND P2, PT, R9, 0x3, PT ;  /* 0x000000030900780c */ /* 0x000fe40003f45270 */
[----:B------:R-:W-:Y:S01]  /*bfb0*/  IADD3 R3, -R7, RZ, RZ ;  /* 0x000000ff07037210 */ /* 0x000fe20007ffe1ff */
[----:B------:R-:W-:Y:S01]  /*bfc0*/  IMAD.U32 R23, RZ, RZ, UR4 ;  /* 0x00000004ff177e24 */ /* 0x000fe2000f8e00ff */
[----:B------:R-:W-:Y:S02]  /*bfd0*/  LOP3.LUT R26, R26, 0xfffffffb, RZ, 0xc0, !PT ;  /* 0xfffffffb1a1a7812 */ /* 0x000fe400078ec0ff */
[----:B------:R-:W-:Y:S02]  /*bfe0*/  SHF.R.S32.HI R28, RZ, 0x1f, R19 ;  /* 0x0000001fff1c7819 */ /* 0x000fe40000011413 */
[----:B0-----:R-:W-:-:S04]  /*bff0*/  @!P0 LEA R4, P1, R2, R4, 0x2 ;  /* 0x0000000402048211 */ /* 0x001fc800078210ff */
[----:B------:R-:W-:Y:S01]  /*c000*/  @!P0 LEA.HI.X R5, R2, R5, R6, 0x2, P1 ;  /* 0x0000000502058211 */ /* 0x000fe200008f1406 */
[----:B------:R-:W-:Y:S01]  /*c010*/  IMAD.MOV.U32 R6, RZ, RZ, RZ ;  /* 0x000000ffff067224 */ /* 0x000fe200078e00ff */
[----:B------:R-:W-:-:S05]  /*c020*/  @P2 LOP3.LUT R26, R26, 0x4, RZ, 0xfc, !PT ;  /* 0x000000041a1a2812 */ /* 0x000fca00078efcff */
[----:B------:R0:W5:Y:S02]  /*c030*/  @!P0 LDG.E R6, desc[UR50][R4.64] ;  /* 0x0000003204068981 */ /* 0x000164000c1e1900 */
[----:B0-----:R-:W-:Y:S01]  /*c040*/  IMAD R5, R10, R3, R0 ;  /* 0x000000030a057224 */ /* 0x001fe200078e0200 */
[----:B------:R-:W-:Y:S06]  /*c050*/  @!P2 BRA `(.L_x_14891) ;  /* 0x000000000004a947 */ /* 0x000fec0003800000 */
[----:B------:R-:W-:Y:S01]  /*c060*/  BPT.TRAP 0x1 ;  /* 0x000000040000795c */ /* 0x000fe20000300000 */
.L_x_14891:
        /* <DEDUP_REMOVED lines=25> */
.L_x_14945:
[----:B------:R-:W-:Y:S05]  /*c200*/  BSYNC B0 ;  /* 0x0000000000007941 */ /* 0x000fea0003800000 */
.L_x_14892:
        /* <DEDUP_REMOVED lines=16> */
[----:B-1----:R-:W-:Y:S01]  /*c310*/  LOP3.LUT R9, R9, 0x7f, RZ, 0xc0, !PT ;  /* 0x0000007f09097812 */ /* 0x002fe200078ec0ff */
[----:B------:R-:W-:Y:S02]  /*c320*/  ULDC.64 UR4, c[0x0][0x2e8] ;  /* 0x0000ba0000047ab9 */ /* 0x000fe40000000a00 */
[----:B------:R-:W-:Y:S01]  /*c330*/  IMAD.IADD R5, R3, 0x1, R4 ;  /* 0x0000000103057824 */ /* 0x000fe200078e0204 */
[----:B------:R-:W-:Y:S02]  /*c340*/  SHF.R.U32.HI R10, RZ, 0x3, R9 ;  /* 0x00000003ff0a7819 */ /* 0x000fe40000011609 */
[----:B------:R-:W0:Y:S01]  /*c350*/  S2R R9, SR_TID.X ;  /* 0x0000000000097919 */ /* 0x000e220000002100 */
[----:B------:R-:W-:Y:S01]  /*c360*/  LEA R4, P0, R2, UR4, 0x1 ;  /* 0x0000000402047c11 */ /* 0x000fe2000f8008ff */
[----:B------:R-:W-:Y:S01]  /*c370*/  UMOV UR4, 0xffffffff ;  /* 0xffffffff00047882 */ /* 0x000fe20000000000 */
[----:B------:R-:W-:-:S02]  /*c380*/  IADD3 R7, -R10, UR36, -R8 ;  /* 0x000000240a077c10 */ /* 0x000fc4000fffe908 */
[----:B------:R-:W-:Y:S02]  /*c390*/  LEA.HI.X R5, R2, UR5, R5, 0x1, P0 ;  /* 0x0000000502057c11 */ /* 0x000fe400080f0c05 */
[----:B------:R-:W-:Y:S01]  /*c3a0*/  ISETP.GE.AND P0, PT, R7, 0x1, PT ;  /* 0x000000010700780c */ /* 0x000fe20003f06270 */
[C---:B0-----:R-:W-:Y:S02]  /*c3b0*/  IMAD.SHL.U32 R10, R9.reuse, 0x8, RZ ;  /* 0x00000008090a7824 */ /* 0x041fe400078e00ff */
[----:B------:R-:W-:-:S03]  /*c3c0*/  IMAD.SHL.U32 R11, R9, 0x8, RZ ;  /* 0x00000008090b7824 */ /* 0x000fc600078e00ff */
[----:B------:R-:W-:-:S04]  /*c3d0*/  LOP3.LUT R10, R10, 0x1f8, RZ, 0xc0, !PT ;  /* 0x000001f80a0a7812 */ /* 0x000fc800078ec0ff */
[----:B------:R-:W-:Y:S02]  /*c3e0*/  LOP3.LUT R10, R10, 0x38, R9, 0x78, !PT ;  /* 0x000000380a0a7812 */ /* 0x000fe400078e7809 */
[----:B------:R-:W-:Y:S02]  /*c3f0*/  SHF.L.U32 R9, R9, 0x3, RZ ;  /* 0x0000000309097819 */ /* 0x000fe400000006ff */
        /* <DEDUP_REMOVED lines=75> */
.L_x_14963:
        /* <DEDUP_REMOVED lines=10> */
.L_x_14895:
        /* <DEDUP_REMOVED lines=11> */
.L_x_14896:
[----:B------:R0:W-:Y:S02]  /*ca00*/  SYNCS.ARRIVE.TRANS64.A1T0 RZ, [R0+URZ+0x16830], RZ ;  /* 0x016830ff00ff79a7 */ /* 0x0001e4000810003f */
[----:B------:R-:W-:Y:S05]  /*ca10*/  WARPSYNC.ALL ;  /* 0x0000000000007948 */ /* 0x000fea0003800000 */
[----:B------:R-:W-:Y:S01]  /*ca20*/  BSSY B6, `(.L_x_14897) ;  /* 0x0000015000067945 */ /* 0x000fe20003800000 */
[----:B0-----:R-:W-:Y:S01]  /*ca30*/  IADD3 R0, R16, 0x8400, RZ ;  /* 0x0000840010007810 */ /* 0x001fe20007ffe0ff */
[----:B------:R-:W-:Y:S03]  /*ca40*/  BAR.SYNC.DEFER_BLOCKING 0x8, 0x200 ;  /* 0x0208000000007b1d */ /* 0x000fe60000010000 */
        /* <DEDUP_REMOVED lines=18> */
.L_x_14898:
[----:B------:R-:W-:Y:S05]  /*cb70*/  BSYNC B6 ;  /* 0x0000000000067941 */ /* 0x000fea0003800000 */
.L_x_14897:
[----:B------:R0:W5:Y:S01]  /*cb80*/  LDL R9, [R1+0x8] ;  /* 0x0000080001097983 */ /* 0x0001620000100800 */
[----:B------:R-:W-:Y:S01]  /*cb90*/  UISETP.NE.AND UP0, UPT, UR47, URZ, UPT ;  /* 0x0000003f2f00728c */ /* 0x000fe2000bf05270 */
[----:B------:R-:W-:Y:S01]  /*cba0*/  R2UR UR7, R28 ;  /* 0x000000001c0772ca */ /* 0x000fe200000e0000 */
[----:B------:R-:W-:Y:S01]  /*cbb0*/  IMAD.U32 R6, RZ, RZ, UR43 ;  /* 0x0000002bff067e24 */ /* 0x000fe2000f8e00ff */
[----:B------:R-:W1:Y:S01]  /*cbc0*/  S2R R20, SR_TID.X ;  /* 0x0000000000147919 */ /* 0x000e620000002100 */
[C---:B------:R-:W-:Y:S01]  /*cbd0*/  R2UR UR10, R19.reuse ;  /* 0x00000000130a72ca */ /* 0x040fe200000e0000 */
[----:B------:R-:W-:Y:S01]  /*cbe0*/  ULDC.64 UR8, c[0x0][0x2d8] ;  /* 0x0000b60000087ab9 */ /* 0x000fe20000000a00 */
[----:B------:R-:W-:Y:S01]  /*cbf0*/  PLOP3.LUT P0, PT, PT, PT, UP0, 0x80, 0x0 ;  /* 0x000000000000781c */ /* 0x000fe20003f0f008 */
[----:B------:R-:W2:Y:S01]  /*cc00*/  S2R R2, SR_TID.X ;  /* 0x0000000000027919 */ /* 0x000ea20000002100 */
[----:B------:R-:W-:Y:S01]  /*cc10*/  R2UR UR4, R19 ;  /* 0x00000000130472ca */ /* 0x000fe200000e0000 */
        /* <DEDUP_REMOVED lines=11> */
[----:B------:R-:W-:-:S04]  /*ccd0*/  IMAD R6, R6, 0xc0, R2 ;  /* 0x000000c006067824 */ /* 0x000fc800078e0202 */
[----:B------:R-:W-:Y:S01]  /*cce0*/  @P0 IMAD.HI.U32 R0, R6, UR5, RZ ;  /* 0x0000000506000c27 */ /* 0x000fe2000f8e00ff */
[----:B------:R-:W-:Y:S01]  /*ccf0*/  PLOP3.LUT P0, PT, PT, PT, UP0, 0x80, 0x0 ;  /* 0x000000000000781c */ /* 0x000fe20003f0f008 */
[----:B------:R-:W-:Y:S02]  /*cd00*/  UIMAD UR7, UR10, UR9, UR7 ;  /* 0x000000090a0772a4 */ /* 0x000fe4000f8e0207 */
[----:B------:R-:W-:Y:S01]  /*cd10*/  UIMAD.WIDE.U32 UR4, UR4, UR8, URZ ;  /* 0x00000008040472a5 */ /* 0x000fe2000f8e003f */
[----:B------:R-:W-:Y:S01]  /*cd20*/  MOV R2, R6 ;  /* 0x0000000600027202 */ /* 0x000fe20000000f00 */
        /* <DEDUP_REMOVED lines=30> */
[----:B------:R-:W-:Y:S01]  /*cf10*/  @UP0 ULDC UR13, c[0x0][0x450] ;  /* 0x00011400000d0ab9 */ /* 0x000fe20000000800 */
[----:B------:R-:W-:Y:S01]  /*cf20*/  MOV R2, R6 ;  /* 0x0000000600027202 */ /* 0x000fe20000000f00 */
[----:B------:R-:W1:Y:S10]  /*cf30*/  S2R R21, SR_TID.X ;  /* 0x0000000000157919 */ /* 0x000e740000002100 */
        /* <DEDUP_REMOVED lines=22> */
[----:B------:R-:W-:-:S03]  /*d0a0*/  IMAD.U32 R6, RZ, RZ, UR43 ;  /* 0x0000002bff067e24 */ /* 0x000fc6000f8e00ff */
[----:B------:R-:W1:Y:S01]  /*d0b0*/  SHFL.IDX PT, R2, R4, RZ, 0x181f ;  /* 0x00181fff04027589 */ /* 0x000e6200000e0000 */
[----:B------:R-:W-:-:S03]  /*d0c0*/  IMAD R6, R6, 0xc0, R8 ;  /* 0x000000c006067824 */ /* 0x000fc600078e0208 */
[----:B------:R-:W-:Y:S01]  /*d0d0*/  SHFL.IDX PT, R14, R5, RZ, 0x181f ;  /* 0x00181fff050e7589 */ /* 0x000fe200000e0000 */
[C---:B------:R-:W-:Y:S01]  /*d0e0*/  VIADD R8, R6.reuse, 0x80 ;  /* 0x0000008006087836 */ /* 0x040fe20000000000 */
[----:B------:R-:W-:-:S13]  /*d0f0*/  ISETP.GE.AND P1, PT, R6, UR37, PT ;  /* 0x0000002506007c0c */ /* 0x000fda000bf26270 */
[----:B0-----:R-:W-:-:S04]  /*d100*/  @!P1 LEA R3, P0, R10, R3, 0x1 ;  /* 0x000000030a039211 */ /* 0x001fc800078008ff */
[----:B-1----:R-:W-:-:S04]  /*d110*/  @!P1 IADD3.X R2, RZ, R2, RZ, P0, !PT ;  /* 0x00000002ff029210 */ /* 0x002fc800007fe4ff */
        /* <DEDUP_REMOVED lines=60> */
[----:B0-----:R-:W-:-:S04]  /*d4e0*/  @!P1 LEA R3, P0, R10, R3, 0x1 ;  /* 0x000000030a039211 */ /* 0x001fc800078008ff */
[----:B-1----:R-:W-:-:S04]  /*d4f0*/  @!P1 IADD3.X R2, RZ, R2, RZ, P0, !PT ;  /* 0x00000002ff029210 */ /* 0x002fc800007fe4ff */
        /* <DEDUP_REMOVED lines=19> */
[----:B0-----:R-:W-:-:S04]  /*d630*/  @!P1 LEA R2, P0, R10, R2, 0x1 ;  /* 0x000000020a029211 */ /* 0x001fc800078008ff */
[----:B------:R-:W-:Y:S02]  /*d640*/  @!P1 IADD3.X R3, RZ, R0, RZ, P0, !PT ;  /* 0x00000000ff039210 */ /* 0x000fe400007fe4ff */
        /* <DEDUP_REMOVED lines=9> */
.L_x_14988:
        /* <DEDUP_REMOVED lines=10> */
.L_x_14900:
        /* <DEDUP_REMOVED lines=18> */
.L_x_14989:
[----:B------:R-:W-:Y:S05]  /*d8a0*/  BSYNC B0 ;  /* 0x0000000000007941 */ /* 0x000fea0003800000 */
.L_x_14901:
[----:B------:R-:W-:-:S06]  /*d8b0*/  UISETP.GE.AND UP0, UPT, UR44, 0x2, UPT ;  /* 0x000000022c00788c */ /* 0x000fcc000bf06270 */
[----:B------:R-:W-:-:S13]  /*d8c0*/  PLOP3.LUT P0, PT, PT, PT, UP0, 0x80, 0x0 ;  /* 0x000000000000781c */ /* 0x000fda0003f0f008 */
[----:B------:R-:W-:Y:S05]  /*d8d0*/  @!P0 BRA `(.L_x_14903) ;  /* 0x0000001000108947 */ /* 0x000fea0003800000 */
[----:B------:R-:W-:Y:S01]  /*d8e0*/  UIADD3 UR4, UR44, -0x2, URZ ;  /* 0xfffffffe2c047890 */ /* 0x000fe2000fffe03f */
[----:B------:R-:W-:Y:S01]  /*d8f0*/  BSSY B0, `(.L_x_14903) ;  /* 0x0000102000007945 */ /* 0x000fe20003800000 */
[----:B------:R-:W-:Y:S02]  /*d900*/  IMAD.MOV.U32 R20, RZ, RZ, R25 ;  /* 0x000000ffff147224 */ /* 0x000fe400078e0019 */
[----:B------:R-:W-:Y:S02]  /*d910*/  IMAD.MOV.U32 R6, RZ, RZ, R22 ;  /* 0x000000ffff067224 */ /* 0x000fe400078e0016 */
[----:B------:R-:W-:Y:S02]  /*d920*/  IMAD.MOV.U32 R27, RZ, RZ, R23 ;  /* 0x000000ffff1b7224 */ /* 0x000fe400078e0017 */
[----:B------:R-:W-:-:S07]  /*d930*/  IMAD.U32 R7, RZ, RZ, UR4 ;  /* 0x00000004ff077e24 */ /* 0x000fce000f8e00ff */
.L_x_14916:
        /* <DEDUP_REMOVED lines=10> */
[----:B------:R-:W-:Y:S02]  /*d9e0*/  LOP3.LUT R5, R5, 0x70, RZ, 0xc0, !PT ;  /* 0x0000007005057812 */ /* 0x000fe400078ec0ff */
[----:B------:R-:W-:Y:S01]  /*d9f0*/  LEA R3, R7, R3, 0x7 ;  /* 0x0000000307037211 */ /* 0x000fe200078e38ff */
        /* <DEDUP_REMOVED lines=22> */
[----:B------:R-:W-:Y:S02]  /*db60*/  SEL R25, RZ, 0x1, P0 ;  /* 0x00000001ff197807 */ /* 0x000fe40000000000 */
[----:B------:R-:W-:Y:S02]  /*db70*/  SEL R22, R22, RZ, P0 ;  /* 0x000000ff16167207 */ /* 0x000fe40000000000 */
[----:B------:R-:W-:Y:S02]  /*db80*/  MOV R23, R7 ;  /* 0x0000000700177202 */ /* 0x000fe40000000f00 */
[----:B------:R-:W-:Y:S02]  /*db90*/  LOP3.LUT R25, R20, R25, RZ, 0x3c, !PT ;  /* 0x0000001914197212 */ /* 0x000fe400078e3cff */
[----:B--2---:R-:W-:Y:S01]  /*dba0*/  SHF.R.S32.HI R24, RZ, 0x1f, R4 ;  /* 0x0000001fff187819 */ /* 0x004fe20000011404 */
[----:B------:R-:W-:Y:S06]  /*dbb0*/  @!P1 BRA `(.L_x_14904) ;  /* 0x0000000000049947 */ /* 0x000fec0003800000 */
[----:B------:R-:W-:Y:S01]  /*dbc0*/  BPT.TRAP 0x1 ;  /* 0x000000040000795c */ /* 0x000fe20000300000 */
.L_x_14904:
[----:B------:R-:W-:Y:S01]  /*dbd0*/  IMAD R5, R22, 0x8, R16 ;  /* 0x0000000816057824 */ /* 0x000fe200078e0210 */
[----:B------:R-:W-:Y:S01]  /*dbe0*/  SHF.L.U32 R2, R25, 0x1f, RZ ;  /* 0x0000001f19027819 */ /* 0x000fe200000006ff */
[----:B------:R-:W-:Y:S03]  /*dbf0*/  BSSY B1, `(.L_x_14905) ;  /* 0x0000003000017945 */ /* 0x000fe60003800000 */
[----:B------:R-:W0:Y:S02]  /*dc00*/  SYNCS.PHASECHK.TRANS64.TRYWAIT P0, [R5+URZ+0x16840], R2 ;  /* 0x01684002050075a7 */ /* 0x000e24000800017f */
[----:B0-----:R-:W-:Y:S05]  /*dc10*/  @!P0 BRA `(.L_x_14906) ;  /* 0x0000003400e88947 */ /* 0x001fea0003800000 */
.L_x_14990:
[----:B------:R-:W-:Y:S05]  /*dc20*/  BSYNC B1 ;  /* 0x0000000000017941 */ /* 0x000fea0003800000 */
.L_x_14905:
        /* <DEDUP_REMOVED lines=72> */
.L_x_15008:
[----:B-1----:R-:W-:-:S04]  /*e0b0*/  IADD3 R2, P0, R2, R7, RZ ;  /* 0x0000000702027210 */ /* 0x002fc80007f1e0ff */
[----:B------:R-:W-:Y:S02]  /*e0c0*/  IADD3.X R3, RZ, R10, RZ, P0, !PT ;  /* 0x0000000aff037210 */ /* 0x000fe400007fe4ff */
[----:B------:R-:W-:-:S03]  /*e0d0*/  PLOP3.LUT P0, PT, PT, PT, PT, 0x80, 0x0 ;  /* 0x000000000000781c */ /* 0x000fc60003f0f070 */
[----:B------:R-:W-:Y:S01]  /*e0e0*/  @!PT LDS RZ, [RZ] ;  /* 0x00000000fffff984 */ /* 0x000fe20000000800 */
[----:B------:R-:W-:Y:S01]  /*e0f0*/  @!PT LDS RZ, [RZ] ;  /* 0x00000000fffff984 */ /* 0x000fe20000000800 */
[----:B------:R-:W-:Y:S01]  /*e100*/  @!PT LDS RZ, [RZ] ;  /* 0x00000000fffff984 */ /* 0x000fe20000000800 */
[----:B------:R1:W-:Y:S01]  /*e110*/  LDGSTS.E.BYPASS.LTC128B.128 [R9+0x11c00], desc[UR50][R2.64], !P1 ;  /* 0x11c0000002097fae */ /* 0x0003e2000c901d72 */
[----:B------:R-:W-:-:S09]  /*e120*/  NOP ;  /* 0x0000000000007918 */ /* 0x000fd20000000000 */
.L_x_14908:
        /* <DEDUP_REMOVED lines=11> */
.L_x_14909:
[----:B------:R1:W-:Y:S01]  /*e1e0*/  SYNCS.ARRIVE.TRANS64.A1T0 RZ, [R5+URZ+0x16830], RZ ;  /* 0x016830ff05ff79a7 */ /* 0x0003e2000810003f */
[----:B------:R-:W-:Y:S05]  /*e1f0*/  @!P2 BRA `(.L_x_14910) ;  /* 0x000000000004a947 */ /* 0x000fea0003800000 */
[----:B------:R-:W-:Y:S01]  /*e200*/  BPT.TRAP 0x1 ;  /* 0x000000040000795c */ /* 0x000fe20000300000 */
.L_x_14910:
[----:B------:R-:W-:Y:S01]  /*e210*/  SHF.L.U32 R2, R20, 0x1f, RZ ;  /* 0x0000001f14027819 */ /* 0x000fe200000006ff */
[----:B-1----:R-:W-:Y:S01]  /*e220*/  IMAD R5, R6, 0x8, R16 ;  /* 0x0000000806057824 */ /* 0x002fe200078e0210 */
[----:B------:R-:W-:Y:S03]  /*e230*/  BSSY B1, `(.L_x_14911) ;  /* 0x0000003000017945 */ /* 0x000fe60003800000 */
[----:B------:R-:W1:Y:S02]  /*e240*/  SYNCS.PHASECHK.TRANS64.TRYWAIT P0, [R5+URZ+0x16860], R2 ;  /* 0x01686002050075a7 */ /* 0x000e64000800017f */
[----:B-1----:R-:W-:Y:S05]  /*e250*/  @!P0 BRA `(.L_x_14912) ;  /* 0x0000003800a88947 */ /* 0x002fea0003800000 */
.L_x_15009:
[----:B------:R-:W-:Y:S05]  /*e260*/  BSYNC B1 ;  /* 0x0000000000017941 */ /* 0x000fea0003800000 */
.L_x_14911:
        /* <DEDUP_REMOVED lines=11> */
[----:B------:R-:W-:Y:S02]  /*e320*/  SHF.R.U32.HI R3, RZ, 0x3, R3 ;  /* 0x00000003ff037819 */ /* 0x000fe40000011603 */
[----:B------:R-:W-:-:S03]  /*e330*/  LEA R6, R6, R8, 0xd ;  /* 0x0000000806067211 */ /* 0x000fc600078e68ff */
        /* <DEDUP_REMOVED lines=24> */
[----:B0-----:R-:W-:-:S04]  /*e4c0*/  IADD3 R2, P0, R2, R7, RZ ;  /* 0x0000000702027210 */ /* 0x001fc80007f1e0ff */
[----:B-1----:R-:W-:Y:S02]  /*e4d0*/  IADD3.X R3, RZ, R3, RZ, P0, !PT ;  /* 0x00000003ff037210 */ /* 0x002fe400007fe4ff */
        /* <DEDUP_REMOVED lines=22> */
.L_x_15027:
        /* <DEDUP_REMOVED lines=19> */
[----:B------:R-:W-:Y:S02]  /*e770*/  IADD3 R3, R3, R7, RZ ;  /* 0x0000000703037210 */ /* 0x000fe40007ffe0ff */
[C---:B------:R-:W-:Y:S02]  /*e780*/  IMAD R7, R19.reuse, UR5, R0 ;  /* 0x0000000513077c24 */ /* 0x040fe4000f8e0200 */
[----:B------:R-:W-:Y:S01]  /*e790*/  IMAD.WIDE.U32 R2, R19, UR4, R2 ;  /* 0x0000000413027c25 */ /* 0x000fe2000f8e0002 */
[----:B------:R-:W-:-:S03]  /*e7a0*/  ULDC.64 UR4, c[0x0][0x318] ;  /* 0x0000c60000047ab9 */ /* 0x000fc60000000a00 */
[----:B------:R-:W-:Y:S01]  /*e7b0*/  IMAD.IADD R3, R7, 0x1, R3 ;  /* 0x0000000107037824 */ /* 0x000fe200078e0203 */
[----:B0-----:R-:W-:-:S04]  /*e7c0*/  LEA R17, P0, R2, UR4, 0x1 ;  /* 0x0000000402117c11 */ /* 0x001fc8000f8008ff */
[----:B------:R-:W-:Y:S02]  /*e7d0*/  LEA.HI.X R18, R2, UR5, R3, 0x1, P0 ;  /* 0x0000000502127c11 */ /* 0x000fe400080f0c03 */
[----:B------:R-:W-:-:S13]  /*e7e0*/  PLOP3.LUT P0, PT, PT, PT, PT, 0x80, 0x0 ;  /* 0x000000000000781c */ /* 0x000fda0003f0f070 */
.L_x_14914:
        /* <DEDUP_REMOVED lines=11> */
.L_x_14915:
        /* <DEDUP_REMOVED lines=8> */
.L_x_14903:
        /* <DEDUP_REMOVED lines=18> */
.L_x_14918:
[----:B------:R-:W-:Y:S05]  /*ea40*/  BSYNC B0 ;  /* 0x0000000000007941 */ /* 0x000fea0003800000 */
.L_x_14917:
[----:B-1----:R-:W-:-:S05]  /*ea50*/  IMAD.U32 R0, RZ, RZ, UR45 ;  /* 0x0000002dff007e24 */ /* 0x002fca000f8e00ff */
[----:B------:R-:W-:-:S13]  /*ea60*/  ISETP.NE.AND P0, PT, R0, 0x3, PT ;  /* 0x000000030000780c */ /* 0x000fda0003f05270 */
[----:B------:R-:W-:Y:S05]  /*ea70*/  @!P0 BRA `(.L_x_14919) ;  /* 0x0000000000048947 */ /* 0x000fea0003800000 */
[----:B------:R-:W-:Y:S01]  /*ea80*/  BPT.TRAP 0x1 ;  /* 0x000000040000795c */ /* 0x000fe20000300000 */
.L_x_14919:
[----:B------:R-:W-:Y:S01]  /*ea90*/  IMAD R4, R22, 0x8, R16 ;  /* 0x0000000816047824 */ /* 0x000fe200078e0210 */
[----:B0-----:R-:W-:Y:S01]  /*eaa0*/  SHF.L.U32 R3, R25, 0x1f, RZ ;  /* 0x0000001f19037819 */ /* 0x001fe200000006ff */
[----:B------:R-:W-:Y:S03]  /*eab0*/  BSSY B0, `(.L_x_14920) ;  /* 0x0000003000007945 */ /* 0x000fe60003800000 */
[----:B------:R-:W0:Y:S02]  /*eac0*/  SYNCS.PHASECHK.TRANS64.TRYWAIT P0, [R4+URZ+0x16860], R3 ;  /* 0x01686003040075a7 */ /* 0x000e24000800017f */
[----:B0-----:R-:W-:Y:S05]  /*ead0*/  @!P0 BRA `(.L_x_14921) ;  /* 0x0000003800e48947 */ /* 0x001fea0003800000 */
.L_x_15028:
[----:B------:R-:W-:Y:S05]  /*eae0*/  BSYNC B0 ;  /* 0x0000000000007941 */ /* 0x000fea0003800000 */
.L_x_14920:
        /* <DEDUP_REMOVED lines=10> */
[----:B------:R-:W-:Y:S02]  /*eb90*/  LOP3.LUT R2, R2, 0x38, R8, 0x78, !PT ;  /* 0x0000003802027812 */ /* 0x000fe400078e7808 */
[----:B------:R-:W-:Y:S02]  /*eba0*/  IADD3 R5, -R7, R5, RZ ;  /* 0x0000000507057210 */ /* 0x000fe40007ffe1ff */
        /* <DEDUP_REMOVED lines=19> */
[----:B------:R-:W0:Y:S02]  /*ece0*/  SHFL.IDX PT, R14, R17, 0x3, 0x181f ;  /* 0x00781f00110e7f89 */ /* 0x000e2400000e0000 */
[----:B------:R-:W-:Y:S02]  /*ecf0*/  IADD3.X R3, RZ, R7, RZ, P0, !PT ;  /* 0x00000007ff037210 */ /* 0x000fe400007fe4ff */
        /* <DEDUP_REMOVED lines=31> */
.L_x_15046:
[----:B0-----:R-:W-:-:S04]  /*eef0*/  IADD3 R2, P0, R14, R6, RZ ;  /* 0x000000060e027210 */ /* 0x001fc80007f1e0ff */
[----:B------:R-:W-:Y:S02]  /*ef00*/  IADD3.X R3, RZ, R7, RZ, P0, !PT ;  /* 0x00000007ff037210 */ /* 0x000fe400007fe4ff */
[----:B------:R-:W-:-:S13]  /*ef10*/  ISETP.LT.OR P0, PT, R5, 0x71, P2 ;  /* 0x000000710500780c */ /* 0x000fda0001701670 */
[----:B------:R-:W-:Y:S01]  /*ef20*/  @!PT LDS RZ, [RZ] ;  /* 0x00000000fffff984 */ /* 0x000fe20000000800 */
[----:B------:R-:W-:Y:S01]  /*ef30*/  @!PT LDS RZ, [RZ] ;  /* 0x00000000fffff984 */ /* 0x000fe20000000800 */
[----:B------:R-:W-:Y:S01]  /*ef40*/  @!PT LDS RZ, [RZ] ;  /* 0x00000000fffff984 */ /* 0x000fe20000000800 */
[----:B------:R0:W-:Y:S01]  /*ef50*/  LDGSTS.E.BYPASS.LTC128B.128 [R0+0x3c00], desc[UR50][R2.64], !P0 ;  /* 0x03c0000002007fae */ /* 0x0001e2000c101d72 */
[----:B------:R-:W-:Y:S01]  /*ef60*/  PLOP3.LUT P0, PT, PT, PT, PT, 0x80, 0x0 ;  /* 0x000000000000781c */ /* 0x000fe20003f0f070 */
[----:B------:R-:W-:-:S12]  /*ef70*/  NOP ;  /* 0x0000000000007918 */ /* 0x000fd80000000000 */
.L_x_14923:
        /* <DEDUP_REMOVED lines=11> */
.L_x_14924:
[----:B------:R0:W-:Y:S01]  /*f030*/  SYNCS.ARRIVE.TRANS64.A1T0 RZ, [R4+URZ+0x16850], RZ ;  /* 0x016850ff04ff79a7 */ /* 0x0001e2000810003f */
[----:B------:R-:W-:-:S05]  /*f040*/  VIADD R22, R22, 0x1 ;  /* 0x0000000116167836 */ /* 0x000fca0000000000 */
[----:B------:R-:W-:-:S04]  /*f050*/  ISETP.NE.AND P0, PT, R22, 0x2, PT ;  /* 0x000000021600780c */ /* 0x000fc80003f05270 */
[----:B------:R-:W-:Y:S02]  /*f060*/  SEL R0, RZ, 0x1, P0 ;  /* 0x00000001ff007807 */ /* 0x000fe40000000000 */
[----:B------:R-:W-:Y:S02]  /*f070*/  SEL R22, R22, RZ, P0 ;  /* 0x000000ff16167207 */ /* 0x000fe40000000000 */
[----:B0-----:R-:W-:-:S07]  /*f080*/  LOP3.LUT R25, R25, R0, RZ, 0x3c, !PT ;  /* 0x0000000019197212 */ /* 0x001fce00078e3cff */
.L_x_14884:
[----:B------:R-:W-:Y:S05]  /*f090*/  BSYNC B7 ;  /* 0x0000000000077941 */ /* 0x000fea0003800000 */
.L_x_14882:
        /* <DEDUP_REMOVED lines=13> */
.L_x_14925:
[----:B------:R-:W-:-:S03]  /*f170*/  UMOV UR4, 0xffffffff ;  /* 0xffffffff00047882 */ /* 0x000fc60000000000 */
[----:B------:R-:W-:Y:S05]  /*f180*/  BRA.DIV UR4, `(.L_x_14927) ;  /* 0x0000003e04907947 */ /* 0x000fea000b800000 */
[----:B-----5:R2:W3:Y:S02]  /*f190*/  SHFL.IDX PT, R14, R2, RZ, 0x1f ;  /* 0x00001fff020e7589 */ /* 0x0204e400000e0000 */
.L_x_15049:
        /* <DEDUP_REMOVED lines=8> */
.L_x_14926:
[----:B-1----:R-:W4:Y:S01]  /*f220*/  LDL R0, [R1+0xc] ;  /* 0x00000c0001007983 */ /* 0x002f220000100800 */
[----:B------:R-:W-:Y:S02]  /*f230*/  ULDC UR4, c[0x0][0xc38] ;  /* 0x00030e0000047ab9 */ /* 0x000fe40000000800 */
[----:B----4-:R-:W-:-:S13]  /*f240*/  ISETP.GE.AND P0, PT, R0, UR4, PT ;  /* 0x0000000400007c0c */ /* 0x010fda000bf06270 */
[----:B------:R-:W-:Y:S05]  /*f250*/  @!P0 BRA `(.L_x_14928) ;  /* 0xffffffc000448947 */ /* 0x000fea000383ffff */
.L_x_14879:
        /* <DEDUP_REMOVED lines=12> */
.L_x_15050:
[----:B------:R-:W-:Y:S05]  /*f320*/  BSYNC B0 ;  /* 0x0000000000007941 */ /* 0x000fea0003800000 */
.L_x_14929:
[----:B------:R-:W-:-:S03]  /*f330*/  UMOV UR4, 0xffffffff ;  /* 0xffffffff00047882 */ /* 0x000fc60000000000 */
[----:B------:R-:W-:Y:S05]  /*f340*/  BRA.DIV UR4, `(.L_x_14931) ;  /* 0x0000003e045c7947 */ /* 0x000fea000b800000 */
[----:B-1----:R-:W1:Y:S02]  /*f350*/  S2R R0, SR_TID.X ;  /* 0x0000000000007919 */ /* 0x002e640000002100 */
[----:B-1----:R-:W-:-:S04]  /*f360*/  SHF.R.U32.HI R0, RZ, 0x5, R0 ;  /* 0x00000005ff007819 */ /* 0x002fc80000011600 */
[----:B------:R-:W-:-:S05]  /*f370*/  LOP3.LUT R0, R0, 0x3, RZ, 0xc0, !PT ;  /* 0x0000000300007812 */ /* 0x000fca00078ec0ff */
[----:B------:R1:W2:Y:S02]  /*f380*/  SHFL.IDX PT, R14, R0, RZ, 0x1f ;  /* 0x00001fff000e7589 */ /* 0x0002a400000e0000 */
.L_x_15053:
[----:B--2---:R-:W-:Y:S01]  /*f390*/  ISETP.NE.AND P0, PT, R14, RZ, PT ;  /* 0x000000ff0e00720c */ /* 0x004fe20003f05270 */
[----:B------:R-:W-:-:S12]  /*f3a0*/  BSSY B0, `(.L_x_14932) ;  /* 0x0000024000007945 */ /* 0x000fd80003800000 */
[----:B------:R-:W-:Y:S05]  /*f3b0*/  @P0 BRA `(.L_x_14933) ;  /* 0x0000000000880947 */ /* 0x000fea0003800000 */
[----:B------:R-:W-:-:S03]  /*f3c0*/  UMOV UR4, 0xffffffff ;  /* 0xffffffff00047882 */ /* 0x000fc60000000000 */
[----:B------:R-:W-:Y:S05]  /*f3d0*/  BRA.DIV UR4, `(.L_x_14934) ;  /* 0x0000003e046c7947 */ /* 0x000fea000b800000 */
[----:B------:R-:W-:-:S13]  /*f3e0*/  ELECT P6, URZ, PT ;  /* 0x00000000003f782f */ /* 0x000fda00038c0000 */
.L_x_15056:
[----:B------:R-:W-:Y:S05]  /*f3f0*/  @!P6 BRA `(.L_x_14933) ;  /* 0x000000000078e947 */ /* 0x000fea0003800000 */
[----:B------:R-:W-:-:S06]  /*f400*/  ULOP3.LUT UR4, UR39, 0x2, URZ, 0xfc, !UPT ;  /* 0x0000000227047892 */ /* 0x000fcc000f8efc3f */
[----:B-1----:R-:W-:-:S04]  /*f410*/  MOV R0, UR4 ;  /* 0x0000000400007c02 */ /* 0x002fc80008000f00 */
[----:B------:R-:W-:-:S13]  /*f420*/  ISETP.NE.AND P0, PT, R0, 0x3, PT ;  /* 0x000000030000780c */ /* 0x000fda0003f05270 */
[----:B------:R-:W-:Y:S05]  /*f430*/  @!P0 BRA `(.L_x_14935) ;  /* 0x0000000000048947 */ /* 0x000fea0003800000 */
[----:B------:R-:W-:Y:S01]  /*f440*/  BPT.TRAP 0x1 ;  /* 0x000000040000795c */ /* 0x000fe20000300000 */
.L_x_14935:
[C---:B------:R-:W-:Y:S01]  /*f450*/  IMAD R3, R22.reuse, 0x8, R5 ;  /* 0x0000000816037824 */ /* 0x040fe200078e0205 */
[----:B------:R-:W-:Y:S01]  /*f460*/  SHF.L.U32 R2, R25, 0x1f, RZ ;  /* 0x0000001f19027819 */ /* 0x000fe200000006ff */
[----:B------:R-:W-:-:S03]  /*f470*/  VIADD R22, R22, 0x1 ;  /* 0x0000000116167836 */ /* 0x000fc60000000000 */
[----:B------:R-:W1:Y:S02]  /*f480*/  SYNCS.PHASECHK.TRANS64.TRYWAIT P1, [R3+URZ+0x16840], R2 ;  /* 0x01684002030075a7 */ /* 0x000e64000802017f */
[----:B------:R-:W-:-:S04]  /*f490*/  ISETP.NE.AND P2, PT, R22, 0x2, PT ;  /* 0x000000021600780c */ /* 0x000fc80003f45270 */
[----:B------:R-:W-:Y:S01]  /*f4a0*/  SEL R0, RZ, 0x1, P2 ;  /* 0x00000001ff007807 */ /* 0x000fe20001000000 */
[----:B-1----:R-:W-:Y:S08]  /*f4b0*/  @!P1 BRA `(.L_x_14936) ;  /* 0x0000003c00549947 */ /* 0x002ff00003800000 */
.L_x_15057:
[----:B------:R-:W-:Y:S02]  /*f4c0*/  SEL R22, R22, RZ, P2 ;  /* 0x000000ff16167207 */ /* 0x000fe40001000000 */
[----:B------:R-:W-:Y:S01]  /*f4d0*/  LOP3.LUT R0, R25, R0, RZ, 0x3c, !PT ;  /* 0x0000000019007212 */ /* 0x000fe200078e3cff */
[----:B------:R-:W-:Y:S06]  /*f4e0*/  @!P0 BRA `(.L_x_14937) ;  /* 0x0000000000048947 */ /* 0x000fec0003800000 */
[----:B------:R-:W-:Y:S01]  /*f4f0*/  BPT.TRAP 0x1 ;  /* 0x000000040000795c */ /* 0x000fe20000300000 */
.L_x_14937:
[----:B------:R-:W-:Y:S01]  /*f500*/  IMAD R5, R22, 0x8, R5 ;  /* 0x0000000816057824 */ /* 0x000fe200078e0205 */
[----:B------:R-:W-:-:S04]  /*f510*/  SHF.L.U32 R0, R0, 0x1f, RZ ;  /* 0x0000001f00007819 */ /* 0x000fc800000006ff */
[----:B------:R-:W2:Y:S02]  /*f520*/  SYNCS.PHASECHK.TRANS64.TRYWAIT P1, [R5+URZ+0x16840], R0 ;  /* 0x01684000050075a7 */ /* 0x000ea4000802017f */
[----:B--2---:R-:W-:Y:S05]  /*f530*/  @!P1 BRA `(.L_x_14938) ;  /* 0x0000003c00489947 */ /* 0x004fea0003800000 */
.L_x_15058:
[----:B------:R-:W-:Y:S05]  /*f540*/  @!P0 BRA `(.L_x_14939) ;  /* 0x0000000000048947 */ /* 0x000fea0003800000 */
[----:B------:R-:W-:Y:S01]  /*f550*/  BPT.TRAP 0x1 ;  /* 0x000000040000795c */ /* 0x000fe20000300000 */
.L_x_14939:
[----:B------:R-:W3:Y:S02]  /*f560*/  SYNCS.PHASECHK.TRANS64.TRYWAIT P1, [R3+URZ+0x16860], R2 ;  /* 0x01686002030075a7 */ /* 0x000ee4000802017f */
[----:B---3--:R-:W-:Y:S05]  /*f570*/  @!P1 BRA `(.L_x_14940) ;  /* 0x0000003c004c9947 */ /* 0x008fea0003800000 */
.L_x_15059:
[----:B------:R-:W-:Y:S05]  /*f580*/  @!P0 BRA `(.L_x_14941) ;  /* 0x0000000000048947 */ /* 0x000fea0003800000 */
[----:B------:R-:W-:Y:S01]  /*f590*/  BPT.TRAP 0x1 ;  /* 0x000000040000795c */ /* 0x000fe20000300000 */
.L_x_14941:
[----:B----4-:R4:W0:Y:S02]  /*f5a0*/  SYNCS.PHASECHK.TRANS64.TRYWAIT P0, [R5+URZ+0x16860], R0 ;  /* 0x01686000050075a7 */ /* 0x010824000800017f */
[----:B0-----:R-:W-:Y:S05]  /*f5b0*/  @!P0 NANOSLEEP.SYNCS 0x989680 ;  /* 0x009896800000895d */ /* 0x001fea0003900000 */
[----:B------:R-:W0:Y:S02]  /*f5c0*/  @!P0 SYNCS.PHASECHK.TRANS64 P0, [R5+URZ+0x16860], R0 ;  /* 0x01686000050085a7 */ /* 0x000e24000800007f */
[----:B0-----:R-:W-:Y:S05]  /*f5d0*/  @!P0 BRA `(.L_x_14941) ;  /* 0xfffffffc00f08947 */ /* 0x001fea000383ffff */
.L_x_14933:
[----:B------:R-:W-:Y:S05]  /*f5e0*/  BSYNC B0 ;  /* 0x0000000000007941 */ /* 0x000fea0003800000 */
.L_x_14932:
[----:B------:R-:W-:Y:S05]  /*f5f0*/  EXIT ;  /* 0x000000000000794d */ /* 0x000fea0003800000 */
.L_x_14838:
[----:B0-----:R-:W-:-:S04]  /*f600*/  IMAD.U32 R3, RZ, RZ, UR45 ;  /* 0x0000002dff037e24 */ /* 0x001fc8000f8e00ff */
[----:B------:R0:W1:Y:S03]  /*f610*/  SYNCS.PHASECHK.TRANS64.TRYWAIT P1, [R3+URZ+0x16800], R0 ;  /* 0x01680000030075a7 */ /* 0x000066000802017f */
[----:B-1----:R-:W-:Y:S05]  /*f620*/  @!P1 NANOSLEEP.SYNCS 0x989680 ;  /* 0x009896800000995d */ /* 0x002fea0003900000 */
[----:B------:R-:W1:Y:S02]  /*f630*/  @!P1 SYNCS.PHASECHK.TRANS64 P1, [R3+URZ+0x16800], R0 ;  /* 0x01680000030095a7 */ /* 0x000e64000802007f */
[----:B-1----:R-:W-:Y:S05]  /*f640*/  @!P1 BRA `(.L_x_14838) ;  /* 0xfffffffc00ec9947 */ /* 0x002fea000383ffff */
[----:B------:R-:W-:Y:S05]  /*f650*/  BRA `(.L_x_14942) ;  /* 0xffffff1c00b07947 */ /* 0x000fea000383ffff */
.L_x_14842:
[----:B-1----:R1:W2:Y:S02]  /*f660*/  SYNCS.PHASECHK.TRANS64.TRYWAIT P1, [R0+URZ+0x16830], R3 ;  /* 0x01683003000075a7 */ /* 0x0022a4000802017f */
[----:B--2---:R-:W-:Y:S05]  /*f670*/  @!P1 NANOSLEEP.SYNCS 0x989680 ;  /* 0x009896800000995d */ /* 0x004fea0003900000 */
[----:B------:R-:W2:Y:S02]  /*f680*/  @!P1 SYNCS.PHASECHK.TRANS64 P1, [R0+URZ+0x16830], R3 ;  /* 0x01683003000095a7 */ /* 0x000ea4000802007f */
[----:B--2---:R-:W-:Y:S05]  /*f690*/  @!P1 BRA `(.L_x_14842) ;  /* 0xfffffffc00f09947 */ /* 0x004fea000383ffff */
[----:B------:R-:W-:Y:S05]  /*f6a0*/  BRA `(.L_x_14841) ;  /* 0xffffff1c00cc7947 */ /* 0x000fea000383ffff */
.L_x_14848:
[----:B-1----:R-:W-:-:S04]  /*f6b0*/  IMAD.U32 R6, RZ, RZ, UR6 ;  /* 0x00000006ff067e24 */ /* 0x002fc8000f8e00ff */
[----:B------:R1:W2:Y:S03]  /*f6c0*/  SYNCS.PHASECHK.TRANS64.TRYWAIT P1, [R6+URZ+0x16830], R5 ;  /* 0x01683005060075a7 */ /* 0x0002a6000802017f */
[----:B--2---:R-:W-:Y:S05]  /*f6d0*/  @!P1 NANOSLEEP.SYNCS 0x989680 ;  /* 0x009896800000995d */ /* 0x004fea0003900000 */
[----:B------:R-:W2:Y:S02]  /*f6e0*/  @!P1 SYNCS.PHASECHK.TRANS64 P1, [R6+URZ+0x16830], R5 ;  /* 0x01683005060095a7 */ /* 0x000ea4000802007f */
[----:B--2---:R-:W-:Y:S05]  /*f6f0*/  @!P1 BRA `(.L_x_14848) ;  /* 0xfffffffc00ec9947 */ /* 0x004fea000383ffff */
[----:B------:R-:W-:Y:S05]  /*f700*/  BRA `(.L_x_14845) ;  /* 0xffffff4800547947 */ /* 0x000fea000383ffff */
.L_x_14852:
[----:B-1----:R-:W-:-:S04]  /*f710*/  MOV R6, UR6 ;  /* 0x0000000600067c02 */ /* 0x002fc80008000f00 */
[----:B------:R1:W2:Y:S03]  /*f720*/  SYNCS.PHASECHK.TRANS64.TRYWAIT P1, [R6+URZ+0x16850], R5 ;  /* 0x01685005060075a7 */ /* 0x0002a6000802017f */
[----:B--2---:R-:W-:Y:S05]  /*f730*/  @!P1 NANOSLEEP.SYNCS 0x989680 ;  /* 0x009896800000995d */ /* 0x004fea0003900000 */
[----:B------:R-:W2:Y:S02]  /*f740*/  @!P1 SYNCS.PHASECHK.TRANS64 P1, [R6+URZ+0x16850], R5 ;  /* 0x01685005060095a7 */ /* 0x000ea4000802007f */
[----:B--2---:R-:W-:Y:S05]  /*f750*/  @!P1 BRA `(.L_x_14852) ;  /* 0xfffffffc00ec9947 */ /* 0x004fea000383ffff */
[----:B------:R-:W-:Y:S05]  /*f760*/  BRA `(.L_x_14849) ;  /* 0xffffff4800d07947 */ /* 0x000fea000383ffff */
.L_x_14860:
[----:B-1----:R-:W-:-:S04]  /*f770*/  IMAD.U32 R6, RZ, RZ, UR6 ;  /* 0x00000006ff067e24 */ /* 0x002fc8000f8e00ff */
[----:B------:R1:W2:Y:S03]  /*f780*/  SYNCS.PHASECHK.TRANS64.TRYWAIT P1, [R6+URZ+0x16830], R5 ;  /* 0x01683005060075a7 */ /* 0x0002a6000802017f */
[----:B--2---:R-:W-:Y:S05]  /*f790*/  @!P1 NANOSLEEP.SYNCS 0x989680 ;  /* 0x009896800000995d */ /* 0x004fea0003900000 */
[----:B------:R-:W2:Y:S02]  /*f7a0*/  @!P1 SYNCS.PHASECHK.TRANS64 P1, [R6+URZ+0x16830], R5 ;  /* 0x01683005060095a7 */ /* 0x000ea4000802007f */
[----:B--2---:R-:W-:Y:S05]  /*f7b0*/  @!P1 BRA `(.L_x_14860) ;  /* 0xfffffffc00ec9947 */ /* 0x004fea000383ffff */
[----:B------:R-:W-:Y:S05]  /*f7c0*/  BRA `(.L_x_14857) ;  /* 0xffffff7400e07947 */ /* 0x000fea000383ffff */
.L_x_14864:
[----:B-1----:R-:W-:-:S04]  /*f7d0*/  IMAD.U32 R6, RZ, RZ, UR6 ;  /* 0x00000006ff067e24 */ /* 0x002fc8000f8e00ff */
[----:B------:R1:W2:Y:S03]  /*f7e0*/  SYNCS.PHASECHK.TRANS64.TRYWAIT P1, [R6+URZ+0x16850], R5 ;  /* 0x01685005060075a7 */ /* 0x0002a6000802017f */
[----:B--2---:R-:W-:Y:S05]  /*f7f0*/  @!P1 NANOSLEEP.SYNCS 0x989680 ;  /* 0x009896800000995d */ /* 0x004fea0003900000 */
[----:B------:R-:W2:Y:S02]  /*f800*/  @!P1 SYNCS.PHASECHK.TRANS64 P1, [R6+URZ+0x16850], R5 ;  /* 0x01685005060095a7 */ /* 0x000ea4000802007f */
[----:B--2---:R-:W-:Y:S05]  /*f810*/  @!P1 BRA `(.L_x_14864) ;  /* 0xfffffffc00ec9947 */ /* 0x004fea000383ffff */
[----:B------:R-:W-:Y:S05]  /*f820*/  BRA `(.L_x_14861) ;  /* 0xffffff78005c7947 */ /* 0x000fea000383ffff */
.L_x_14871:
[----:B-1----:R-:W-:-:S04]  /*f830*/  IMAD.U32 R4, RZ, RZ, UR5 ;  /* 0x00000005ff047e24 */ /* 0x002fc8000f8e00ff */
[----:B------:R1:W2:Y:S03]  /*f840*/  SYNCS.PHASECHK.TRANS64.TRYWAIT P1, [R4+URZ+0x16850], R3 ;  /* 0x01685003040075a7 */ /* 0x0002a6000802017f */
[----:B--2---:R-:W-:Y:S05]  /*f850*/  @!P1 NANOSLEEP.SYNCS 0x989680 ;  /* 0x009896800000995d */ /* 0x004fea0003900000 */
[----:B------:R-:W2:Y:S02]  /*f860*/  @!P1 SYNCS.PHASECHK.TRANS64 P1, [R4+URZ+0x16850], R3 ;  /* 0x01685003040095a7 */ /* 0x000ea4000802007f */
[----:B--2---:R-:W-:Y:S05]  /*f870*/  @!P1 BRA `(.L_x_14871) ;  /* 0xfffffffc00ec9947 */ /* 0x004fea000383ffff */
[----:B------:R-:W-:Y:S05]  /*f880*/  BRA `(.L_x_14870) ;  /* 0xffffff9800cc7947 */ /* 0x000fea000383ffff */
.L_x_14890:
[----:B------:R-:W3:Y:S01]  /*f890*/  S2R R17, SR_TID.X ;  /* 0x0000000000117919 */ /* 0x000ee20000002100 */
[----:B------:R-:W-:Y:S01]  /*f8a0*/  IMAD.MOV.U32 R12, RZ, RZ, RZ ;  /* 0x000000ffff0c7224 */ /* 0x000fe200078e00ff */
[----:B------:R-:W-:Y:S01]  /*f8b0*/  MOV R11, 0x1f ;  /* 0x0000001f000b7802 */ /* 0x000fe20000000f00 */
[----:B------:R-:W-:Y:S01]  /*f8c0*/  IMAD.MOV.U32 R15, RZ, RZ, -0x1 ;  /* 0xffffffffff0f7424 */ /* 0x000fe200078e00ff */
[----:B---3--:R-:W-:-:S04]  /*f8d0*/  SHF.R.U32.HI R17, RZ, 0x5, R17 ;  /* 0x00000005ff117819 */ /* 0x008fc80000011611 */
[----:B------:R-:W-:-:S05]  /*f8e0*/  LOP3.LUT R17, R17, 0x3, RZ, 0xc0, !PT ;  /* 0x0000000311117812 */ /* 0x000fca00078ec0ff */
[----:B------:R-:W-:-:S07]  /*f8f0*/  IMAD.MOV.U32 R13, RZ, RZ, R17 ;  /* 0x000000ffff0d7224 */ /* 0x000fce00078e0011 */
[----:B012--5:R-:W-:Y:S05]  /*f900*/  WARPSYNC.COLLECTIVE R15, `(.L_x_14943) ;  /* 0x000000000f087348 */ /* 0x027fea0003c00000 */
[----:B------:R3:W4:Y:S02]  /*f910*/  SHFL.IDX P6, R14, R13, R12, R11 ;  /* 0x0000000c0d0e7389 */ /* 0x00072400000c000b */
[----:B012345:R-:W-:Y:S01]  /*f920*/  ENDCOLLECTIVE ;  /* 0x000000000000791b */ /* 0x03ffe20003800000 */
.L_x_14943:
[----:B------:R-:W-:Y:S05]  /*f930*/  BRA `(.L_x_14944) ;  /* 0xffffffc400147947 */ /* 0x000fea000383ffff */
.L_x_14893:
[----:B0-----:R0:W1:Y:S02]  /*f940*/  SYNCS.PHASECHK.TRANS64.TRYWAIT P0, [R0+URZ+0x16840], R2 ;  /* 0x01684002000075a7 */ /* 0x001064000800017f */
[----:B-1----:R-:W-:Y:S05]  /*f950*/  @!P0 NANOSLEEP.SYNCS 0x989680 ;  /* 0x009896800000895d */ /* 0x002fea0003900000 */
[----:B------:R-:W1:Y:S02]  /*f960*/  @!P0 SYNCS.PHASECHK.TRANS64 P0, [R0+URZ+0x16840], R2 ;  /* 0x01684002000085a7 */ /* 0x000e64000800007f */
[----:B-1----:R-:W-:Y:S05]  /*f970*/  @!P0 BRA `(.L_x_14893) ;  /* 0xfffffffc00f08947 */ /* 0x002fea000383ffff */
[----:B------:R-:W-:Y:S05]  /*f980*/  BRA `(.L_x_14945) ;  /* 0xffffffc8001c7947 */ /* 0x000fea000383ffff */
.L_x_14894:
        /* <DEDUP_REMOVED lines=8> */
.L_x_14947:
[----:B------:R-:W-:Y:S05]  /*fa10*/  BSYNC B0 ;  /* 0x0000000000007941 */ /* 0x000fea0003800000 */
.L_x_14946:
        /* <DEDUP_REMOVED lines=9> */
.L_x_14948:
[----:B------:R-:W-:Y:S02]  /*fab0*/  IMAD.MOV.U32 R13, RZ, RZ, R5 ;  /* 0x000000ffff0d7224 */ /* 0x000fe400078e0005 */
[----:B------:R-:W-:Y:S02]  /*fac0*/  IMAD.MOV.U32 R12, RZ, RZ, 0x1 ;  /* 0x00000001ff0c7424 */ /* 0x000fe400078e00ff */
[----:B------:R-:W-:-:S07]  /*fad0*/  IMAD.MOV.U32 R3, RZ, RZ, R14 ;  /* 0x000000ffff037224 */ /* 0x000fce00078e000e */
[----:B------:R-:W-:Y:S05]  /*fae0*/  WARPSYNC.COLLECTIVE R15, `(.L_x_14949) ;  /* 0x000000000f087348 */ /* 0x000fea0003c00000 */
[----:B------:R0:W1:Y:S02]  /*faf0*/  SHFL.IDX P6, R14, R13, R12, R11 ;  /* 0x0000000c0d0e7389 */ /* 0x00006400000c000b */
[----:B01----:R-:W-:Y:S01]  /*fb00*/  ENDCOLLECTIVE ;  /* 0x000000000000791b */ /* 0x003fe20003800000 */
.L_x_14949:
        /* <DEDUP_REMOVED lines=15> */
.L_x_14950:
[----:B------:R-:W-:Y:S02]  /*fc00*/  @P1 IMAD R8, R6, 0x2, R16 ;  /* 0x0000000206081824 */ /* 0x000fe400078e0210 */
[----:B------:R-:W-:Y:S02]  /*fc10*/  IMAD.MOV.U32 R13, RZ, RZ, R5 ;  /* 0x000000ffff0d7224 */ /* 0x000fe400078e0005 */
[----:B------:R-:W-:Y:S01]  /*fc20*/  IMAD.MOV.U32 R12, RZ, RZ, 0x2 ;  /* 0x00000002ff0c7424 */ /* 0x000fe200078e00ff */
[----:B------:R-:W-:-:S07]  /*fc30*/  MOV R3, R14 ;  /* 0x0000000e00037202 */ /* 0x000fce0000000f00 */
[----:B------:R-:W-:Y:S05]  /*fc40*/  WARPSYNC.COLLECTIVE R15, `(.L_x_14951) ;  /* 0x000000000f087348 */ /* 0x000fea0003c00000 */
[----:B------:R0:W1:Y:S02]  /*fc50*/  SHFL.IDX P6, R14, R13, R12, R11 ;  /* 0x0000000c0d0e7389 */ /* 0x00006400000c000b */
[----:B01----:R-:W-:Y:S01]  /*fc60*/  ENDCOLLECTIVE ;  /* 0x000000000000791b */ /* 0x003fe20003800000 */
.L_x_14951:
        /* <DEDUP_REMOVED lines=15> */
.L_x_14952:
[----:B------:R-:W-:Y:S02]  /*fd60*/  @P1 IMAD R8, R6, 0x2, R16 ;  /* 0x0000000206081824 */ /* 0x000fe400078e0210 */
[----:B------:R-:W-:Y:S02]  /*fd70*/  IMAD.MOV.U32 R13, RZ, RZ, R5 ;  /* 0x000000ffff0d7224 */ /* 0x000fe400078e0005 */
[----:B------:R-:W-:Y:S02]  /*fd80*/  IMAD.MOV.U32 R12, RZ, RZ, 0x3 ;  /* 0x00000003ff0c7424 */ /* 0x000fe400078e00ff */
[----:B------:R-:W-:-:S07]  /*fd90*/  IMAD.MOV.U32 R3, RZ, RZ, R14 ;  /* 0x000000ffff037224 */ /* 0x000fce00078e000e */
[----:B------:R-:W-:Y:S05]  /*fda0*/  WARPSYNC.COLLECTIVE R15, `(.L_x_14953) ;  /* 0x000000000f087348 */ /* 0x000fea0003c00000 */
[----:B------:R0:W1:Y:S02]  /*fdb0*/  SHFL.IDX P6, R14, R13, R12, R11 ;  /* 0x0000000c0d0e7389 */ /* 0x00006400000c000b */
[----:B01----:R-:W-:Y:S01]  /*fdc0*/  ENDCOLLECTIVE ;  /* 0x000000000000791b */ /* 0x003fe20003800000 */
.L_x_14953:
        /* <DEDUP_REMOVED lines=15> */
.L_x_14954:
[----:B------:R-:W-:Y:S02]  /*fec0*/  @P1 IMAD R8, R6, 0x2, R16 ;  /* 0x0000000206081824 */ /* 0x000fe400078e0210 */
[----:B------:R-:W-:Y:S01]  /*fed0*/  IMAD.MOV.U32 R13, RZ, RZ, R5 ;  /* 0x000000ffff0d7224 */ /* 0x000fe200078e0005 */
[----:B------:R-:W-:Y:S01]  /*fee0*/  MOV R12, 0x4 ;  /* 0x00000004000c7802 */ /* 0x000fe20000000f00 */
[----:B------:R-:W-:-:S07]  /*fef0*/  IMAD.MOV.U32 R3, RZ, RZ, R14 ;  /* 0x000000ffff037224 */ /* 0x000fce00078e000e */
[----:B------:R-:W-:Y:S05]  /*ff00*/  WARPSYNC.COLLECTIVE R15, `(.L_x_14955) ;  /* 0x000000000f087348 */ /* 0x000fea0003c00000 */
[----:B------:R0:W1:Y:S02]  /*ff10*/  SHFL.IDX P6, R14, R13, R12, R11 ;  /* 0x0000000c0d0e7389 */ /* 0x00006400000c000b */
[----:B01----:R-:W-:Y:S01]  /*ff20*/  ENDCOLLECTIVE ;  /* 0x000000000000791b */ /* 0x003fe20003800000 */
.L_x_14955:
        /* <DEDUP_REMOVED lines=15> */
.L_x_14956:
[----:B------:R-:W-:Y:S01]  /*10020*/  @P1 IMAD R8, R6, 0x2, R16 ;  /* 0x0000000206081824 */ /* 0x000fe200078e0210 */
[----:B------:R-:W-:Y:S01]  /*10030*/  MOV R13, R5 ;  /* 0x00000005000d7202 */ /* 0x000fe20000000f00 */
[----:B------:R-:W-:Y:S02]  /*10040*/  IMAD.MOV.U32 R12, RZ, RZ, 0x5 ;  /* 0x00000005ff0c7424 */ /* 0x000fe400078e00ff */
[----:B------:R-:W-:-:S07]  /*10050*/  IMAD.MOV.U32 R3, RZ, RZ, R14 ;  /* 0x000000ffff037224 */ /* 0x000fce00078e000e */
[----:B------:R-:W-:Y:S05]  /*10060*/  WARPSYNC.COLLECTIVE R15, `(.L_x_14957) ;  /* 0x000000000f087348 */ /* 0x000fea0003c00000 */
[----:B------:R0:W1:Y:S02]  /*10070*/  SHFL.IDX P6, R14, R13, R12, R11 ;  /* 0x0000000c0d0e7389 */ /* 0x00006400000c000b */
[----:B01----:R-:W-:Y:S01]  /*10080*/  ENDCOLLECTIVE ;  /* 0x000000000000791b */ /* 0x003fe20003800000 */
.L_x_14957:
        /* <DEDUP_REMOVED lines=15> */
.L_x_14958:
[----:B------:R-:W-:Y:S01]  /*10180*/  @P1 LEA R8, R6, R16, 0x1 ;  /* 0x0000001006081211 */ /* 0x000fe200078e08ff */
[----:B------:R-:W-:Y:S02]  /*10190*/  IMAD.MOV.U32 R13, RZ, RZ, R5 ;  /* 0x000000ffff0d7224 */ /* 0x000fe400078e0005 */
[----:B------:R-:W-:Y:S02]  /*101a0*/  IMAD.MOV.U32 R12, RZ, RZ, 0x6 ;  /* 0x00000006ff0c7424 */ /* 0x000fe400078e00ff */
[----:B------:R-:W-:-:S07]  /*101b0*/  IMAD.MOV.U32 R3, RZ, RZ, R14 ;  /* 0x000000ffff037224 */ /* 0x000fce00078e000e */
[----:B------:R-:W-:Y:S05]  /*101c0*/  WARPSYNC.COLLECTIVE R15, `(.L_x_14959) ;  /* 0x000000000f087348 */ /* 0x000fea0003c00000 */
[----:B------:R0:W1:Y:S02]  /*101d0*/  SHFL.IDX P6, R14, R13, R12, R11 ;  /* 0x0000000c0d0e7389 */ /* 0x00006400000c000b */
[----:B01----:R-:W-:Y:S01]  /*101e0*/  ENDCOLLECTIVE ;  /* 0x000000000000791b */ /* 0x003fe20003800000 */
.L_x_14959:
        /* <DEDUP_REMOVED lines=15> */
.L_x_14960:
[----:B------:R-:W-:Y:S02]  /*102e0*/  @P1 IMAD R8, R6, 0x2, R16 ;  /* 0x0000000206081824 */ /* 0x000fe400078e0210 */
[----:B------:R-:W-:Y:S02]  /*102f0*/  IMAD.MOV.U32 R13, RZ, RZ, R5 ;  /* 0x000000ffff0d7224 */ /* 0x000fe400078e0005 */
[----:B------:R-:W-:Y:S02]  /*10300*/  IMAD.MOV.U32 R12, RZ, RZ, 0x7 ;  /* 0x00000007ff0c7424 */ /* 0x000fe400078e00ff */
[----:B------:R-:W-:-:S07]  /*10310*/  IMAD.MOV.U32 R3, RZ, RZ, R14 ;  /* 0x000000ffff037224 */ /* 0x000fce00078e000e */
[----:B------:R-:W-:Y:S05]  /*10320*/  WARPSYNC.COLLECTIVE R15, `(.L_x_14961) ;  /* 0x000000000f087348 */ /* 0x000fea0003c00000 */
[----:B------:R0:W1:Y:S02]  /*10330*/  SHFL.IDX P6, R14, R13, R12, R11 ;  /* 0x0000000c0d0e7389 */ /* 0x00006400000c000b */
[----:B01----:R-:W-:Y:S01]  /*10340*/  ENDCOLLECTIVE ;  /* 0x000000000000791b */ /* 0x003fe20003800000 */
.L_x_14961:
        /* <DEDUP_REMOVED lines=14> */
.L_x_14962:
[----:B------:R-:W-:Y:S05]  /*10430*/  BRA `(.L_x_14963) ;  /* 0xffffffc4001c7947 */ /* 0x000fea000383ffff */
.L_x_14899:
[----:B------:R-:W-:Y:S01]  /*10440*/  MOV R13, R4 ;  /* 0x00000004000d7202 */ /* 0x000fe20000000f00 */
[----:B------:R-:W-:Y:S02]  /*10450*/  IMAD.MOV.U32 R12, RZ, RZ, RZ ;  /* 0x000000ffff0c7224 */ /* 0x000fe400078e00ff */
[----:B------:R-:W-:Y:S02]  /*10460*/  IMAD.MOV.U32 R11, RZ, RZ, 0x181f ;  /* 0x0000181fff0b7424 */ /* 0x000fe400078e00ff */
[----:B------:R-:W-:Y:S02]  /*10470*/  IMAD.MOV.U32 R15, RZ, RZ, -0x1 ;  /* 0xffffffffff0f7424 */ /* 0x000fe400078e00ff */
[----:B------:R-:W-:-:S07]  /*10480*/  IMAD.U32 R6, RZ, RZ, UR43 ;  /* 0x0000002bff067e24 */ /* 0x000fce000f8e00ff */
[----:B-----5:R-:W-:Y:S05]  /*10490*/  WARPSYNC.COLLECTIVE R15, `(.L_x_14964) ;  /* 0x000000000f087348 */ /* 0x020fea0003c00000 */
[----:B------:R0:W1:Y:S02]  /*104a0*/  SHFL.IDX P6, R14, R13, R12, R11 ;  /* 0x0000000c0d0e7389 */ /* 0x00006400000c000b */
[----:B01---5:R-:W-:Y:S01]  /*104b0*/  ENDCOLLECTIVE ;  /* 0x000000000000791b */ /* 0x023fe20003800000 */
.L_x_14964:
[----:B------:R-:W-:-:S05]  /*104c0*/  IMAD R6, R6, 0xc0, R8 ;  /* 0x000000c006067824 */ /* 0x000fca00078e0208 */
[----:B------:R-:W-:Y:S01]  /*104d0*/  ISETP.GE.AND P1, PT, R6, UR37, PT ;  /* 0x0000002506007c0c */ /* 0x000fe2000bf26270 */
[----:B------:R-:W-:Y:S02]  /*104e0*/  IMAD.MOV.U32 R13, RZ, RZ, R0 ;  /* 0x000000ffff0d7224 */ /* 0x000fe400078e0000 */
[----:B------:R-:W-:-:S10]  /*104f0*/  IMAD.MOV.U32 R2, RZ, RZ, R14 ;  /* 0x000000ffff027224 */ /* 0x000fd400078e000e */
[----:B------:R-:W-:Y:S05]  /*10500*/  WARPSYNC.COLLECTIVE R15, `(.L_x_14965) ;  /* 0x000000000f087348 */ /* 0x000fea0003c00000 */
[----:B------:R0:W1:Y:S02]  /*10510*/  SHFL.IDX P6, R14, R13, R12, R11 ;  /* 0x0000000c0d0e7389 */ /* 0x00006400000c000b */
[----:B01----:R-:W-:Y:S01]  /*10520*/  ENDCOLLECTIVE ;  /* 0x000000000000791b */ /* 0x003fe20003800000 */
.L_x_14965:
[----:B------:R-:W-:Y:S02]  /*10530*/  IMAD.MOV.U32 R13, RZ, RZ, R4 ;  /* 0x000000ffff0d7224 */ /* 0x000fe400078e0004 */
[----:B------:R-:W-:Y:S01]  /*10540*/  IMAD.MOV.U32 R12, RZ, RZ, 0x1 ;  /* 0x00000001ff0c7424 */ /* 0x000fe200078e00ff */
[----:B------:R-:W-:-:S07]  /*10550*/  MOV R3, R14 ;  /* 0x0000000e00037202 */ /* 0x000fce0000000f00 */
[----:B------:R-:W-:Y:S05]  /*10560*/  WARPSYNC.COLLECTIVE R15, `(.L_x_14966) ;  /* 0x000000000f087348 */ /* 0x000fea0003c00000 */
[----:B------:R0:W1:Y:S02]  /*10570*/  SHFL.IDX P6, R14, R13, R12, R11 ;  /* 0x0000000c0d0e7389 */ /* 0x00006400000c000b */
[----:B01----:R-:W-:Y:S01]  /*10580*/  ENDCOLLECTIVE ;  /* 0x000000000000791b */ /* 0x003fe20003800000 */
.L_x_14966:
        /* <DEDUP_REMOVED lines=11> */
[----:B------:R-:W-:Y:S02]  /*10640*/  ISETP.GE.AND P1, PT, R2, UR37, PT ;  /* 0x0000002502007c0c */ /* 0x000fe4000bf26270 */
[----:B------:R-:W-:-:S11]  /*10650*/  MOV R2, R14 ;  /* 0x0000000e00027202 */ /* 0x000fd60000000f00 */
[----:B------:R-:W-:Y:S05]  /*10660*/  WARPSYNC.COLLECTIVE R15, `(.L_x_14967) ;  /* 0x000000000f087348 */ /* 0x000fea0003c00000 */
[----:B------:R0:W1:Y:S02]  /*10670*/  SHFL.IDX P6, R14, R13, R12, R11 ;  /* 0x0000000c0d0e7389 */ /* 0x00006400000c000b */
[----:B01----:R-:W-:Y:S01]  /*10680*/  ENDCOLLECTIVE ;  /* 0x000000000000791b */ /* 0x003fe20003800000 */
.L_x_14967:
[----:B------:R-:W-:Y:S01]  /*10690*/  IMAD.MOV.U32 R13, RZ, RZ, R4 ;  /* 0x000000ffff0d7224 */ /* 0x000fe200078e0004 */
[----:B------:R-:W-:Y:S01]  /*106a0*/  MOV R12, 0x2 ;  /* 0x00000002000c7802 */ /* 0x000fe20000000f00 */
[----:B------:R-:W-:-:S07]  /*106b0*/  IMAD.MOV.U32 R3, RZ, RZ, R14 ;  /* 0x000000ffff037224 */ /* 0x000fce00078e000e */
[----:B------:R-:W-:Y:S05]  /*106c0*/  WARPSYNC.COLLECTIVE R15, `(.L_x_14968) ;  /* 0x000000000f087348 */ /* 0x000fea0003c00000 */
[----:B------:R0:W1:Y:S02]  /*106d0*/  SHFL.IDX P6, R14, R13, R12, R11 ;  /* 0x0000000c0d0e7389 */ /* 0x00006400000c000b */
[----:B01----:R-:W-:Y:S01]  /*106e0*/  ENDCOLLECTIVE ;  /* 0x000000000000791b */ /* 0x003fe20003800000 */
.L_x_14968:
        /* <DEDUP_REMOVED lines=16> */
.L_x_14969:
[----:B------:R-:W-:Y:S01]  /*107f0*/  MOV R13, R4 ;  /* 0x00000004000d7202 */ /* 0x000fe20000000f00 */
[----:B------:R-:W-:Y:S02]  /*10800*/  IMAD.MOV.U32 R12, RZ, RZ, 0x3 ;  /* 0x00000003ff0c7424 */ /* 0x000fe400078e00ff */
[----:B------:R-:W-:-:S07]  /*10810*/  IMAD.MOV.U32 R3, RZ, RZ, R14 ;  /* 0x000000ffff037224 */ /* 0x000fce00078e000e */
[----:B------:R-:W-:Y:S05]  /*10820*/  WARPSYNC.COLLECTIVE R15, `(.L_x_14970) ;  /* 0x000000000f087348 */ /* 0x000fea0003c00000 */
[----:B------:R0:W1:Y:S02]  /*10830*/  SHFL.IDX P6, R14, R13, R12, R11 ;  /* 0x0000000c0d0e7389 */ /* 0x00006400000c000b */
[----:B01----:R-:W-:Y:S01]  /*10840*/  ENDCOLLECTIVE ;  /* 0x000000000000791b */ /* 0x003fe20003800000 */
.L_x_14970:
        /* <DEDUP_REMOVED lines=16> */
.L_x_14971:
[----:B------:R-:W-:Y:S02]  /*10950*/  IMAD.MOV.U32 R13, RZ, RZ, R4 ;  /* 0x000000ffff0d7224 */ /* 0x000fe400078e0004 */
[----:B------:R-:W-:Y:S02]  /*10960*/  IMAD.MOV.U32 R12, RZ, RZ, 0x4 ;  /* 0x00000004ff0c7424 */ /* 0x000fe400078e00ff */
[----:B------:R-:W-:-:S07]  /*10970*/  IMAD.MOV.U32 R3, RZ, RZ, R14 ;  /* 0x000000ffff037224 */ /* 0x000fce00078e000e */
[----:B------:R-:W-:Y:S05]  /*10980*/  WARPSYNC.COLLECTIVE R15, `(.L_x_14972) ;  /* 0x000000000f087348 */ /* 0x000fea0003c00000 */
[----:B------:R0:W1:Y:S02]  /*10990*/  SHFL.IDX P6, R14, R13, R12, R11 ;  /* 0x0000000c0d0e7389 */ /* 0x00006400000c000b */
[----:B01----:R-:W-:Y:S01]  /*109a0*/  ENDCOLLECTIVE ;  /* 0x000000000000791b */ /* 0x003fe20003800000 */
.L_x_14972:
        /* <DEDUP_REMOVED lines=11> */
[----:B------:R-:W-:Y:S01]  /*10a60*/  ISETP.GE.AND P1, PT, R2, UR37, PT ;  /* 0x0000002502007c0c */ /* 0x000fe2000bf26270 */
[----:B------:R-:W-:-:S12]  /*10a70*/  IMAD.MOV.U32 R2, RZ, RZ, R14 ;  /* 0x000000ffff027224 */ /* 0x000fd800078e000e */
[----:B------:R-:W-:Y:S05]  /*10a80*/  WARPSYNC.COLLECTIVE R15, `(.L_x_14973) ;  /* 0x000000000f087348 */ /* 0x000fea0003c00000 */
[----:B------:R0:W1:Y:S02]  /*10a90*/  SHFL.IDX P6, R14, R13, R12, R11 ;  /* 0x0000000c0d0e7389 */ /* 0x00006400000c000b */
[----:B01----:R-:W-:Y:S01]  /*10aa0*/  ENDCOLLECTIVE ;  /* 0x000000000000791b */ /* 0x003fe20003800000 */
.L_x_14973:
[----:B------:R-:W-:Y:S02]  /*10ab0*/  IMAD.MOV.U32 R13, RZ, RZ, R4 ;  /* 0x000000ffff0d7224 */ /* 0x000fe400078e0004 */
[----:B------:R-:W-:Y:S02]  /*10ac0*/  IMAD.MOV.U32 R12, RZ, RZ, 0x5 ;  /* 0x00000005ff0c7424 */ /* 0x000fe400078e00ff */
[----:B------:R-:W-:-:S07]  /*10ad0*/  IMAD.MOV.U32 R3, RZ, RZ, R14 ;  /* 0x000000ffff037224 */ /* 0x000fce00078e000e */
[----:B------:R-:W-:Y:S05]  /*10ae0*/  WARPSYNC.COLLECTIVE R15, `(.L_x_14974) ;  /* 0x000000000f087348 */ /* 0x000fea0003c00000 */
[----:B------:R0:W1:Y:S02]  /*10af0*/  SHFL.IDX P6, R14, R13, R12, R11 ;  /* 0x0000000c0d0e7389 */ /* 0x00006400000c000b */
[----:B01----:R-:W-:Y:S01]  /*10b00*/  ENDCOLLECTIVE ;  /* 0x000000000000791b */ /* 0x003fe20003800000 */
.L_x_14974:
        /* <DEDUP_REMOVED lines=16> */
.L_x_14975:
[----:B------:R-:W-:Y:S02]  /*10c10*/  IMAD.MOV.U32 R13, RZ, RZ, R4 ;  /* 0x000000ffff0d7224 */ /* 0x000fe400078e0004 */
[----:B------:R-:W-:Y:S01]  /*10c20*/  IMAD.MOV.U32 R12, RZ, RZ, 0x6 ;  /* 0x00000006ff0c7424 */ /* 0x000fe200078e00ff */
[----:B------:R-:W-:-:S07]  /*10c30*/  MOV R3, R14 ;  /* 0x0000000e00037202 */ /* 0x000fce0000000f00 */
[----:B------:R-:W-:Y:S05]  /*10c40*/  WARPSYNC.COLLECTIVE R15, `(.L_x_14976) ;  /* 0x000000000f087348 */ /* 0x000fea0003c00000 */
[----:B------:R0:W1:Y:S02]  /*10c50*/  SHFL.IDX P6, R14, R13, R12, R11 ;  /* 0x0000000c0d0e7389 */ /* 0x00006400000c000b */
[----:B01----:R-:W-:Y:S01]  /*10c60*/  ENDCOLLECTIVE ;  /* 0x000000000000791b */ /* 0x003fe20003800000 */
.L_x_14976:
        /* <DEDUP_REMOVED lines=16> */
.L_x_14977:
[----:B------:R-:W-:Y:S02]  /*10d70*/  IMAD.MOV.U32 R13, RZ, RZ, R4 ;  /* 0x000000ffff0d7224 */ /* 0x000fe400078e0004 */
[----:B------:R-:W-:Y:S02]  /*10d80*/  IMAD.MOV.U32 R12, RZ, RZ, 0x7 ;  /* 0x00000007ff0c7424 */ /* 0x000fe400078e00ff */
[----:B------:R-:W-:-:S07]  /*10d90*/  IMAD.MOV.U32 R3, RZ, RZ, R14 ;  /* 0x000000ffff037224 */ /* 0x000fce00078e000e */
[----:B------:R-:W-:Y:S05]  /*10da0*/  WARPSYNC.COLLECTIVE R15, `(.L_x_14978) ;  /* 0x000000000f087348 */ /* 0x000fea0003c00000 */
[----:B------:R0:W1:Y:S02]  /*10db0*/  SHFL.IDX P6, R14, R13, R12, R11 ;  /* 0x0000000c0d0e7389 */ /* 0x00006400000c000b */
[----:B01----:R-:W-:Y:S01]  /*10dc0*/  ENDCOLLECTIVE ;  /* 0x000000000000791b */ /* 0x003fe20003800000 */
.L_x_14978:
[----:B------:R-:W-:-:S05]  /*10dd0*/  @!P1 LEA R3, P0, R10, R3, 0x1 ;  /* 0x000000030a039211 */ /* 0x000fca00078008ff */
[----:B------:R-:W-:-:S05]  /*10de0*/  @!P1 IMAD.X R2, RZ, RZ, R2, P0 ;  /* 0x000000ffff029224 */ /* 0x000fca00000e0602 */
[----:B------:R-:W-:Y:S02]  /*10df0*/  @!P1 LOP3.LUT R3, R3, R2, RZ, 0x3c, !PT ;  /* 0x0000000203039212 */ /* 0x000fe400078e3cff */
[----:B------:R-:W-:Y:S02]  /*10e00*/  MOV R13, R0 ;  /* 0x00000000000d7202 */ /* 0x000fe40000000f00 */
[----:B------:R-:W-:-:S04]  /*10e10*/  @!P1 LOP3.LUT R2, R3, R2, RZ, 0x3c, !PT ;  /* 0x0000000203029212 */ /* 0x000fc800078e3cff */
[----:B------:R-:W-:Y:S01]  /*10e20*/  @!P1 LOP3.LUT R3, R3, R2, RZ, 0x3c, !PT ;  /* 0x0000000203039212 */ /* 0x000fe200078e3cff */
[----:B------:R-:W-:-:S07]  /*10e30*/  IMAD.MOV.U32 R4, RZ, RZ, R14 ;  /* 0x000000ffff047224 */ /* 0x000fce00078e000e */
[----:B------:R-:W-:Y:S05]  /*10e40*/  WARPSYNC.COLLECTIVE R15, `(.L_x_14979) ;  /* 0x000000000f087348 */ /* 0x000fea0003c00000 */
[----:B------:R0:W1:Y:S02]  /*10e50*/  SHFL.IDX P6, R14, R13, R12, R11 ;  /* 0x0000000c0d0e7389 */ /* 0x00006400000c000b */
[----:B01----:R-:W-:Y:S01]  /*10e60*/  ENDCOLLECTIVE ;  /* 0x000000000000791b */ /* 0x003fe20003800000 */
.L_x_14979:
[----:B------:R-:W-:Y:S01]  /*10e70*/  @!PT LDS RZ, [RZ] ;  /* 0x00000000fffff984 */ /* 0x000fe20000000800 */
[----:B------:R-:W-:Y:S01]  /*10e80*/  @!PT LDS RZ, [RZ] ;  /* 0x00000000fffff984 */ /* 0x000fe20000000800 */
[----:B------:R-:W-:Y:S01]  /*10e90*/  @!PT LDS RZ, [RZ] ;  /* 0x00000000fffff984 */ /* 0x000fe20000000800 */
[----:B------:R0:W-:Y:S01]  /*10ea0*/  @!P1 LDGSTS.E.BYPASS.LTC128B.128 [R9+0xb400], desc[UR50][R2.64], !P5 ;  /* 0x0b40000002099fae */ /* 0x0001e2000e901d72 */
[----:B------:R-:W-:Y:S01]  /*10eb0*/  IMAD.MOV.U32 R13, RZ, RZ, R7 ;  /* 0x000000ffff0d7224 */ /* 0x000fe200078e0007 */
[----:B------:R-:W-:Y:S01]  /*10ec0*/  MOV R12, RZ ;  /* 0x000000ff000c7202 */ /* 0x000fe20000000f00 */
[----:B0-----:R-:W-:-:S05]  /*10ed0*/  VIADD R2, R6, 0x70 ;  /* 0x0000007006027836 */ /* 0x001fca0000000000 */
[----:B------:R-:W-:Y:S01]  /*10ee0*/  ISETP.GE.AND P1, PT, R2, UR37, PT ;  /* 0x0000002502007c0c */ /* 0x000fe2000bf26270 */
[----:B------:R-:W-:-:S12]  /*10ef0*/  IMAD.MOV.U32 R0, RZ, RZ, R14 ;  /* 0x000000ffff007224 */ /* 0x000fd800078e000e */
[----:B------:R-:W-:Y:S05]  /*10f00*/  WARPSYNC.COLLECTIVE R15, `(.L_x_14980) ;  /* 0x000000000f087348 */ /* 0x000fea0003c00000 */
[----:B------:R0:W1:Y:S02]  /*10f10*/  SHFL.IDX P6, R14, R13, R12, R11 ;  /* 0x0000000c0d0e7389 */ /* 0x00006400000c000b */
[----:B01----:R-:W-:Y:S01]  /*10f20*/  ENDCOLLECTIVE ;  /* 0x000000000000791b */ /* 0x003fe20003800000 */
.L_x_14980:
        /* <DEDUP_REMOVED lines=13> */
.L_x_14981:
[----:B------:R-:W-:Y:S01]  /*11000*/  IMAD.MOV.U32 R13, RZ, RZ, R7 ;  /* 0x000000ffff0d7224 */ /* 0x000fe200078e0007 */
[----:B------:R-:W-:Y:S02]  /*11010*/  MOV R12, 0x1 ;  /* 0x00000001000c7802 */ /* 0x000fe40000000f00 */
[----:B------:R-:W-:-:S13]  /*11020*/  @!P1 LEA R2, P0, R10, R14, 0x1 ;  /* 0x0000000e0a029211 */ /* 0x000fda00078008ff */
[----:B------:R-:W-:Y:S05]  /*11030*/  WARPSYNC.COLLECTIVE R15, `(.L_x_14982) ;  /* 0x000000000f087348 */ /* 0x000fea0003c00000 */
[----:B------:R0:W1:Y:S02]  /*11040*/  SHFL.IDX P6, R14, R13, R12, R11 ;  /* 0x0000000c0d0e7389 */ /* 0x00006400000c000b */
[----:B01----:R-:W-:Y:S01]  /*11050*/  ENDCOLLECTIVE ;  /* 0x000000000000791b */ /* 0x003fe20003800000 */
.L_x_14982:
        /* <DEDUP_REMOVED lines=12> */
.L_x_14983:
[----:B------:R-:W-:Y:S01]  /*11120*/  IMAD.MOV.U32 R13, RZ, RZ, R7 ;  /* 0x000000ffff0d7224 */ /* 0x000fe200078e0007 */
[----:B------:R-:W-:Y:S01]  /*11130*/  MOV R12, 0x2 ;  /* 0x00000002000c7802 */ /* 0x000fe20000000f00 */
[----:B------:R-:W-:-:S07]  /*11140*/  IMAD.MOV.U32 R2, RZ, RZ, R14 ;  /* 0x000000ffff027224 */ /* 0x000fce00078e000e */
[----:B------:R-:W-:Y:S05]  /*11150*/  WARPSYNC.COLLECTIVE R15, `(.L_x_14984) ;  /* 0x000000000f087348 */ /* 0x000fea0003c00000 */
[----:B------:R0:W1:Y:S02]  /*11160*/  SHFL.IDX P6, R14, R13, R12, R11 ;  /* 0x0000000c0d0e7389 */ /* 0x00006400000c000b */
[----:B01----:R-:W-:Y:S01]  /*11170*/  ENDCOLLECTIVE ;  /* 0x000000000000791b */ /* 0x003fe20003800000 */
.L_x_14984:
        /* <DEDUP_REMOVED lines=11> */
.L_x_14985:
[----:B------:R-:W-:-:S05]  /*11230*/  VIADD R3, R6, 0xa0 ;  /* 0x000000a006037836 */ /* 0x000fca0000000000 */
[----:B------:R-:W-:Y:S02]  /*11240*/  ISETP.GE.AND P1, PT, R3, UR37, PT ;  /* 0x0000002503007c0c */ /* 0x000fe4000bf26270 */
[----:B------:R-:W-:Y:S01]  /*11250*/  MOV R13, R7 ;  /* 0x00000007000d7202 */ /* 0x000fe20000000f00 */
[----:B------:R-:W-:Y:S02]  /*11260*/  IMAD.MOV.U32 R12, RZ, RZ, 0x3 ;  /* 0x00000003ff0c7424 */ /* 0x000fe400078e00ff */
[----:B------:R-:W-:-:S08]  /*11270*/  IMAD.MOV.U32 R2, RZ, RZ, R14 ;  /* 0x000000ffff027224 */ /* 0x000fd000078e000e */
[----:B------:R-:W-:Y:S05]  /*11280*/  WARPSYNC.COLLECTIVE R15, `(.L_x_14986) ;  /* 0x000000000f087348 */ /* 0x000fea0003c00000 */
[----:B------:R0:W1:Y:S02]  /*11290*/  SHFL.IDX P6, R14, R13, R12, R11 ;  /* 0x0000000c0d0e7389 */ /* 0x00006400000c000b */
[----:B01----:R-:W-:Y:S01]  /*112a0*/  ENDCOLLECTIVE ;  /* 0x000000000000791b */ /* 0x003fe20003800000 */
.L_x_14986:
        /* <DEDUP_REMOVED lines=11> */
.L_x_14987:
[----:B------:R-:W-:Y:S05]  /*11360*/  BRA `(.L_x_14988) ;  /* 0xffffffc000dc7947 */ /* 0x000fea000383ffff */
.L_x_14902:
[----:B0-----:R0:W1:Y:S02]  /*11370*/  SYNCS.PHASECHK.TRANS64.TRYWAIT P0, [R16+URZ+0x16820], R3 ;  /* 0x01682003100075a7 */ /* 0x001064000800017f */
[----:B-1----:R-:W-:Y:S05]  /*11380*/  @!P0 NANOSLEEP.SYNCS 0x989680 ;  /* 0x009896800000895d */ /* 0x002fea0003900000 */
[----:B------:R-:W1:Y:S02]  /*11390*/  @!P0 SYNCS.PHASECHK.TRANS64 P0, [R16+URZ+0x16820], R3 ;  /* 0x01682003100085a7 */ /* 0x000e64000800007f */
[----:B-1----:R-:W-:Y:S05]  /*113a0*/  @!P0 BRA `(.L_x_14902) ;  /* 0xfffffffc00f08947 */ /* 0x002fea000383ffff */
[----:B------:R-:W-:Y:S05]  /*113b0*/  BRA `(.L_x_14989) ;  /* 0xffffffc400387947 */ /* 0x000fea000383ffff */
.L_x_14906:
[----:B0-----:R0:W1:Y:S02]  /*113c0*/  SYNCS.PHASECHK.TRANS64.TRYWAIT P0, [R5+URZ+0x16840], R2 ;  /* 0x01684002050075a7 */ /* 0x001064000800017f */
[----:B-1----:R-:W-:Y:S05]  /*113d0*/  @!P0 NANOSLEEP.SYNCS 0x989680 ;  /* 0x009896800000895d */ /* 0x002fea0003900000 */
[----:B------:R-:W1:Y:S02]  /*113e0*/  @!P0 SYNCS.PHASECHK.TRANS64 P0, [R5+URZ+0x16840], R2 ;  /* 0x01684002050085a7 */ /* 0x000e64000800007f */
[----:B-1----:R-:W-:Y:S05]  /*113f0*/  @!P0 BRA `(.L_x_14906) ;  /* 0xfffffffc00f08947 */ /* 0x002fea000383ffff */
[----:B------:R-:W-:Y:S05]  /*11400*/  BRA `(.L_x_14990) ;  /* 0xffffffc800047947 */ /* 0x000fea000383ffff */
.L_x_14907:
        /* <DEDUP_REMOVED lines=8> */
.L_x_14992:
[----:B------:R-:W-:Y:S05]  /*11490*/  BSYNC B1 ;  /* 0x0000000000017941 */ /* 0x000fea0003800000 */
.L_x_14991:
        /* <DEDUP_REMOVED lines=10> */
.L_x_14993:
[----:B------:R-:W-:Y:S01]  /*11540*/  MOV R13, R10 ;  /* 0x0000000a000d7202 */ /* 0x000fe20000000f00 */
[----:B------:R-:W-:Y:S01]  /*11550*/  IMAD.MOV.U32 R12, RZ, RZ, 0x1 ;  /* 0x00000001ff0c7424 */ /* 0x000fe200078e00ff */
[----:B------:R-:W-:Y:S01]  /*11560*/  SHF.L.U32 R7, R7, 0x3, RZ ;  /* 0x0000000307077819 */ /* 0x000fe200000006ff */
[----:B------:R-:W-:-:S03]  /*11570*/  IMAD.MOV.U32 R2, RZ, RZ, R14 ;  /* 0x000000ffff027224 */ /* 0x000fc600078e000e */
[----:B------:R-:W-:-:S07]  /*11580*/  LOP3.LUT R7, R7, 0x38, RZ, 0xc0, !PT ;  /* 0x0000003807077812 */ /* 0x000fce00078ec0ff */
[----:B------:R-:W-:Y:S05]  /*11590*/  WARPSYNC.COLLECTIVE R15, `(.L_x_14994) ;  /* 0x000000000f087348 */ /* 0x000fea0003c00000 */
[----:B------:R0:W1:Y:S02]  /*115a0*/  SHFL.IDX P6, R14, R13, R12, R11 ;  /* 0x0000000c0d0e7389 */ /* 0x00006400000c000b */
[----:B01----:R-:W-:Y:S01]  /*115b0*/  ENDCOLLECTIVE ;  /* 0x000000000000791b */ /* 0x003fe20003800000 */
.L_x_14994:
        /* <DEDUP_REMOVED lines=12> */
.L_x_14995:
[----:B------:R-:W-:Y:S01]  /*11680*/  MOV R13, R10 ;  /* 0x0000000a000d7202 */ /* 0x000fe20000000f00 */
[----:B------:R-:W-:Y:S02]  /*11690*/  IMAD.MOV.U32 R12, RZ, RZ, 0x2 ;  /* 0x00000002ff0c7424 */ /* 0x000fe400078e00ff */
[----:B------:R-:W-:-:S07]  /*116a0*/  IMAD.MOV.U32 R2, RZ, RZ, R14 ;  /* 0x000000ffff027224 */ /* 0x000fce00078e000e */
[----:B------:R-:W-:Y:S05]  /*116b0*/  WARPSYNC.COLLECTIVE R15, `(.L_x_14996) ;  /* 0x000000000f087348 */ /* 0x000fea0003c00000 */
[----:B------:R0:W1:Y:S02]  /*116c0*/  SHFL.IDX P6, R14, R13, R12, R11 ;  /* 0x0000000c0d0e7389 */ /* 0x00006400000c000b */
[----:B01----:R-:W-:Y:S01]  /*116d0*/  ENDCOLLECTIVE ;  /* 0x000000000000791b */ /* 0x003fe20003800000 */
.L_x_14996:
        /* <DEDUP_REMOVED lines=11> */
.L_x_14997:
[----:B------:R-:W-:Y:S01]  /*11790*/  MOV R13, R10 ;  /* 0x0000000a000d7202 */ /* 0x000fe20000000f00 */
[----:B------:R-:W-:Y:S02]  /*117a0*/  IMAD.MOV.U32 R12, RZ, RZ, 0x3 ;  /* 0x00000003ff0c7424 */ /* 0x000fe400078e00ff */
[----:B------:R-:W-:-:S07]  /*117b0*/  IMAD.MOV.U32 R2, RZ, RZ, R14 ;  /* 0x000000ffff027224 */ /* 0x000fce00078e000e */
[----:B------:R-:W-:Y:S05]  /*117c0*/  WARPSYNC.COLLECTIVE R15, `(.L_x_14998) ;  /* 0x000000000f087348 */ /* 0x000fea0003c00000 */
[----:B------:R0:W1:Y:S02]  /*117d0*/  SHFL.IDX P6, R14, R13, R12, R11 ;  /* 0x0000000c0d0e7389 */ /* 0x00006400000c000b */
[----:B01----:R-:W-:Y:S01]  /*117e0*/  ENDCOLLECTIVE ;  /* 0x000000000000791b */ /* 0x003fe20003800000 */
.L_x_14998:
        /* <DEDUP_REMOVED lines=11> */
.L_x_14999:
[----:B------:R-:W-:Y:S01]  /*118a0*/  MOV R13, R10 ;  /* 0x0000000a000d7202 */ /* 0x000fe20000000f00 */
[----:B------:R-:W-:Y:S02]  /*118b0*/  IMAD.MOV.U32 R12, RZ, RZ, 0x4 ;  /* 0x00000004ff0c7424 */ /* 0x000fe400078e00ff */
[----:B------:R-:W-:-:S07]  /*118c0*/  IMAD.MOV.U32 R2, RZ, RZ, R14 ;  /* 0x000000ffff027224 */ /* 0x000fce00078e000e */
[----:B------:R-:W-:Y:S05]  /*118d0*/  WARPSYNC.COLLECTIVE R15, `(.L_x_15000) ;  /* 0x000000000f087348 */ /* 0x000fea0003c00000 */
[----:B------:R0:W1:Y:S02]  /*118e0*/  SHFL.IDX P6, R14, R13, R12, R11 ;  /* 0x0000000c0d0e7389 */ /* 0x00006400000c000b */
[----:B01----:R-:W-:Y:S01]  /*118f0*/  ENDCOLLECTIVE ;  /* 0x000000000000791b */ /* 0x003fe20003800000 */
.L_x_15000:
        /* <DEDUP_REMOVED lines=11> */
.L_x_15001:
[----:B------:R-:W-:Y:S01]  /*119b0*/  MOV R13, R10 ;  /* 0x0000000a000d7202 */ /* 0x000fe20000000f00 */
[----:B------:R-:W-:Y:S02]  /*119c0*/  IMAD.MOV.U32 R12, RZ, RZ, 0x5 ;  /* 0x00000005ff0c7424 */ /* 0x000fe400078e00ff */
[----:B------:R-:W-:-:S07]  /*119d0*/  IMAD.MOV.U32 R2, RZ, RZ, R14 ;  /* 0x000000ffff027224 */ /* 0x000fce00078e000e */
[----:B------:R-:W-:Y:S05]  /*119e0*/  WARPSYNC.COLLECTIVE R15, `(.L_x_15002) ;  /* 0x000000000f087348 */ /* 0x000fea0003c00000 */
[----:B------:R0:W1:Y:S02]  /*119f0*/  SHFL.IDX P6, R14, R13, R12, R11 ;  /* 0x0000000c0d0e7389 */ /* 0x00006400000c000b */
[----:B01----:R-:W-:Y:S01]  /*11a00*/  ENDCOLLECTIVE ;  /* 0x000000000000791b */ /* 0x003fe20003800000 */
.L_x_15002:
        /* <DEDUP_REMOVED lines=11> */
.L_x_15003:
[----:B------:R-:W-:Y:S01]  /*11ac0*/  MOV R13, R10 ;  /* 0x0000000a000d7202 */ /* 0x000fe20000000f00 */
[----:B------:R-:W-:Y:S02]  /*11ad0*/  IMAD.MOV.U32 R12, RZ, RZ, 0x6 ;  /* 0x00000006ff0c7424 */ /* 0x000fe400078e00ff */
[----:B------:R-:W-:-:S07]  /*11ae0*/  IMAD.MOV.U32 R2, RZ, RZ, R14 ;  /* 0x000000ffff027224 */ /* 0x000fce00078e000e */
[----:B------:R-:W-:Y:S05]  /*11af0*/  WARPSYNC.COLLECTIVE R15, `(.L_x_15004) ;  /* 0x000000000f087348 */ /* 0x000fea0003c00000 */
[----:B------:R0:W1:Y:S02]  /*11b00*/  SHFL.IDX P6, R14, R13, R12, R11 ;  /* 0x0000000c0d0e7389 */ /* 0x00006400000c000b */
[----:B01----:R-:W-:Y:S01]  /*11b10*/  ENDCOLLECTIVE ;  /* 0x000000000000791b */ /* 0x003fe20003800000 */
.L_x_15004:
        /* <DEDUP_REMOVED lines=11> */
.L_x_15005:
[----:B------:R-:W-:Y:S01]  /*11bd0*/  MOV R13, R10 ;  /* 0x0000000a000d7202 */ /* 0x000fe20000000f00 */
[----:B------:R-:W-:Y:S02]  /*11be0*/  IMAD.MOV.U32 R12, RZ, RZ, 0x7 ;  /* 0x00000007ff0c7424 */ /* 0x000fe400078e00ff */
[----:B------:R-:W-:-:S07]  /*11bf0*/  IMAD.MOV.U32 R2, RZ, RZ, R14 ;  /* 0x000000ffff027224 */ /* 0x000fce00078e000e */
[----:B------:R-:W-:Y:S05]  /*11c00*/  WARPSYNC.COLLECTIVE R15, `(.L_x_15006) ;  /* 0x000000000f087348 */ /* 0x000fea0003c00000 */
[----:B------:R0:W1:Y:S02]  /*11c10*/  SHFL.IDX P6, R14, R13, R12, R11 ;  /* 0x0000000c0d0e7389 */ /* 0x00006400000c000b */
[----:B01----:R-:W-:Y:S01]  /*11c20*/  ENDCOLLECTIVE ;  /* 0x000000000000791b */ /* 0x003fe20003800000 */
.L_x_15006:
        /* <DEDUP_REMOVED lines=11> */
.L_x_15007:
[----:B------:R-:W-:Y:S01]  /*11ce0*/  IMAD.MOV.U32 R2, RZ, RZ, R14 ;  /* 0x000000ffff027224 */ /* 0x000fe200078e000e */
[----:B------:R-:W-:Y:S06]  /*11cf0*/  BRA `(.L_x_15008) ;  /* 0xffffffc000ec7947 */ /* 0x000fec000383ffff */
.L_x_14912:
[----:B-1----:R1:W2:Y:S02]  /*11d00*/  SYNCS.PHASECHK.TRANS64.TRYWAIT P0, [R5+URZ+0x16860], R2 ;  /* 0x01686002050075a7 */ /* 0x0022a4000800017f */
[----:B--2---:R-:W-:Y:S05]  /*11d10*/  @!P0 NANOSLEEP.SYNCS 0x989680 ;  /* 0x009896800000895d */ /* 0x004fea0003900000 */
[----:B------:R-:W2:Y:S02]  /*11d20*/  @!P0 SYNCS.PHASECHK.TRANS64 P0, [R5+URZ+0x16860], R2 ;  /* 0x01686002050085a7 */ /* 0x000ea4000800007f */
[----:B--2---:R-:W-:Y:S05]  /*11d30*/  @!P0 BRA `(.L_x_14912) ;  /* 0xfffffffc00f08947 */ /* 0x004fea000383ffff */
[----:B------:R-:W-:Y:S05]  /*11d40*/  BRA `(.L_x_15009) ;  /* 0xffffffc400447947 */ /* 0x000fea000383ffff */
.L_x_14913:
        /* <DEDUP_REMOVED lines=8> */
.L_x_15011:
[----:B------:R-:W-:Y:S05]  /*11dd0*/  BSYNC B1 ;  /* 0x0000000000017941 */ /* 0x000fea0003800000 */
.L_x_15010:
        /* <DEDUP_REMOVED lines=9> */
.L_x_15012:
[----:B------:R-:W-:Y:S01]  /*11e70*/  IMAD.MOV.U32 R13, RZ, RZ, R18 ;  /* 0x000000ffff0d7224 */ /* 0x000fe200078e0012 */
[----:B------:R-:W-:Y:S01]  /*11e80*/  MOV R12, 0x1 ;  /* 0x00000001000c7802 */ /* 0x000fe20000000f00 */
[----:B------:R-:W-:-:S07]  /*11e90*/  IMAD.MOV.U32 R2, RZ, RZ, R14 ;  /* 0x000000ffff027224 */ /* 0x000fce00078e000e */
[----:B------:R-:W-:Y:S05]  /*11ea0*/  WARPSYNC.COLLECTIVE R15, `(.L_x_15013) ;  /* 0x000000000f087348 */ /* 0x000fea0003c00000 */
[----:B------:R0:W1:Y:S02]  /*11eb0*/  SHFL.IDX P6, R14, R13, R12, R11 ;  /* 0x0000000c0d0e7389 */ /* 0x00006400000c000b */
[----:B01----:R-:W-:Y:S01]  /*11ec0*/  ENDCOLLECTIVE ;  /* 0x000000000000791b */ /* 0x003fe20003800000 */
.L_x_15013:
        /* <DEDUP_REMOVED lines=12> */
.L_x_15014:
[----:B------:R-:W-:Y:S01]  /*11f90*/  IMAD.MOV.U32 R13, RZ, RZ, R18 ;  /* 0x000000ffff0d7224 */ /* 0x000fe200078e0012 */
[----:B------:R-:W-:Y:S01]  /*11fa0*/  MOV R12, 0x2 ;  /* 0x00000002000c7802 */ /* 0x000fe20000000f00 */
[----:B------:R-:W-:-:S07]  /*11fb0*/  IMAD.MOV.U32 R2, RZ, RZ, R14 ;  /* 0x000000ffff027224 */ /* 0x000fce00078e000e */
[----:B------:R-:W-:Y:S05]  /*11fc0*/  WARPSYNC.COLLECTIVE R15, `(.L_x_15015) ;  /* 0x000000000f087348 */ /* 0x000fea0003c00000 */
[----:B------:R0:W1:Y:S02]  /*11fd0*/  SHFL.IDX P6, R14, R13, R12, R11 ;  /* 0x0000000c0d0e7389 */ /* 0x00006400000c000b */
[----:B01----:R-:W-:Y:S01]  /*11fe0*/  ENDCOLLECTIVE ;  /* 0x000000000000791b */ /* 0x003fe20003800000 */
.L_x_15015:
        /* <DEDUP_REMOVED lines=12> */
.L_x_15016:
[----:B------:R-:W-:Y:S01]  /*120b0*/  IMAD.MOV.U32 R13, RZ, RZ, R18 ;  /* 0x000000ffff0d7224 */ /* 0x000fe200078e0012 */
[----:B------:R-:W-:Y:S01]  /*120c0*/  MOV R12, 0x3 ;  /* 0x00000003000c7802 */ /* 0x000fe20000000f00 */
[----:B------:R-:W-:-:S07]  /*120d0*/  IMAD.MOV.U32 R2, RZ, RZ, R14 ;  /* 0x000000ffff027224 */ /* 0x000fce00078e000e */
[----:B------:R-:W-:Y:S05]  /*120e0*/  WARPSYNC.COLLECTIVE R15, `(.L_x_15017) ;  /* 0x000000000f087348 */ /* 0x000fea0003c00000 */
[----:B------:R0:W1:Y:S02]  /*120f0*/  SHFL.IDX P6, R14, R13, R12, R11 ;  /* 0x0000000c0d0e7389 */ /* 0x00006400000c000b */
[----:B01----:R-:W-:Y:S01]  /*12100*/  ENDCOLLECTIVE ;  /* 0x000000000000791b */ /* 0x003fe20003800000 */
.L_x_15017:
        /* <DEDUP_REMOVED lines=12> */
.L_x_15018:
[----:B------:R-:W-:Y:S01]  /*121d0*/  IMAD.MOV.U32 R13, RZ, RZ, R18 ;  /* 0x000000ffff0d7224 */ /* 0x000fe200078e0012 */
[----:B------:R-:W-:Y:S01]  /*121e0*/  MOV R12, 0x4 ;  /* 0x00000004000c7802 */ /* 0x000fe20000000f00 */
[----:B------:R-:W-:-:S07]  /*121f0*/  IMAD.MOV.U32 R2, RZ, RZ, R14 ;  /* 0x000000ffff027224 */ /* 0x000fce00078e000e */
[----:B------:R-:W-:Y:S05]  /*12200*/  WARPSYNC.COLLECTIVE R15, `(.L_x_15019) ;  /* 0x000000000f087348 */ /* 0x000fea0003c00000 */
[----:B------:R0:W1:Y:S02]  /*12210*/  SHFL.IDX P6, R14, R13, R12, R11 ;  /* 0x0000000c0d0e7389 */ /* 0x00006400000c000b */
[----:B01----:R-:W-:Y:S01]  /*12220*/  ENDCOLLECTIVE ;  /* 0x000000000000791b */ /* 0x003fe20003800000 */
.L_x_15019:
        /* <DEDUP_REMOVED lines=12> */
.L_x_15020:
[----:B------:R-:W-:Y:S01]  /*122f0*/  IMAD.MOV.U32 R13, RZ, RZ, R18 ;  /* 0x000000ffff0d7224 */ /* 0x000fe200078e0012 */
[----:B------:R-:W-:Y:S01]  /*12300*/  MOV R12, 0x5 ;  /* 0x00000005000c7802 */ /* 0x000fe20000000f00 */
[----:B------:R-:W-:-:S07]  /*12310*/  IMAD.MOV.U32 R2, RZ, RZ, R14 ;  /* 0x000000ffff027224 */ /* 0x000fce00078e000e */
[----:B------:R-:W-:Y:S05]  /*12320*/  WARPSYNC.COLLECTIVE R15, `(.L_x_15021) ;  /* 0x000000000f087348 */ /* 0x000fea0003c00000 */
[----:B------:R0:W1:Y:S02]  /*12330*/  SHFL.IDX P6, R14, R13, R12, R11 ;  /* 0x0000000c0d0e7389 */ /* 0x00006400000c000b */
[----:B01----:R-:W-:Y:S01]  /*12340*/  ENDCOLLECTIVE ;  /* 0x000000000000791b */ /* 0x003fe20003800000 */
.L_x_15021:
        /* <DEDUP_REMOVED lines=12> */
.L_x_15022:
[----:B------:R-:W-:Y:S01]  /*12410*/  IMAD.MOV.U32 R13, RZ, RZ, R18 ;  /* 0x000000ffff0d7224 */ /* 0x000fe200078e0012 */
[----:B------:R-:W-:Y:S01]  /*12420*/  MOV R12, 0x6 ;  /* 0x00000006000c7802 */ /* 0x000fe20000000f00 */
[----:B------:R-:W-:-:S07]  /*12430*/  IMAD.MOV.U32 R2, RZ, RZ, R14 ;  /* 0x000000ffff027224 */ /* 0x000fce00078e000e */
[----:B------:R-:W-:Y:S05]  /*12440*/  WARPSYNC.COLLECTIVE R15, `(.L_x_15023) ;  /* 0x000000000f087348 */ /* 0x000fea0003c00000 */
[----:B------:R0:W1:Y:S02]  /*12450*/  SHFL.IDX P6, R14, R13, R12, R11 ;  /* 0x0000000c0d0e7389 */ /* 0x00006400000c000b */
[----:B01----:R-:W-:Y:S01]  /*12460*/  ENDCOLLECTIVE ;  /* 0x000000000000791b */ /* 0x003fe20003800000 */
.L_x_15023:
        /* <DEDUP_REMOVED lines=12> */
.L_x_15024:
[----:B------:R-:W-:Y:S01]  /*12530*/  IMAD.MOV.U32 R13, RZ, RZ, R18 ;  /* 0x000000ffff0d7224 */ /* 0x000fe200078e0012 */
[----:B------:R-:W-:Y:S01]  /*12540*/  MOV R12, 0x7 ;  /* 0x00000007000c7802 */ /* 0x000fe20000000f00 */
[----:B------:R-:W-:-:S07]  /*12550*/  IMAD.MOV.U32 R2, RZ, RZ, R14 ;  /* 0x000000ffff027224 */ /* 0x000fce00078e000e */
[----:B------:R-:W-:Y:S05]  /*12560*/  WARPSYNC.COLLECTIVE R15, `(.L_x_15025) ;  /* 0x000000000f087348 */ /* 0x000fea0003c00000 */
[----:B------:R0:W1:Y:S02]  /*12570*/  SHFL.IDX P6, R14, R13, R12, R11 ;  /* 0x0000000c0d0e7389 */ /* 0x00006400000c000b */
[----:B01----:R-:W-:Y:S01]  /*12580*/  ENDCOLLECTIVE ;  /* 0x000000000000791b */ /* 0x003fe20003800000 */
.L_x_15025:
        /* <DEDUP_REMOVED lines=12> */
.L_x_15026:
[----:B------:R-:W-:Y:S01]  /*12650*/  IMAD.MOV.U32 R2, RZ, RZ, R14 ;  /* 0x000000ffff027224 */ /* 0x000fe200078e000e */
[----:B------:R-:W-:Y:S06]  /*12660*/  BRA `(.L_x_15027) ;  /* 0xffffffbc00f47947 */ /* 0x000fec000383ffff */
.L_x_14921:
[----:B0-----:R0:W1:Y:S02]  /*12670*/  SYNCS.PHASECHK.TRANS64.TRYWAIT P0, [R4+URZ+0x16860], R3 ;  /* 0x01686003040075a7 */ /* 0x001064000800017f */
[----:B-1----:R-:W-:Y:S05]  /*12680*/  @!P0 NANOSLEEP.SYNCS 0x989680 ;  /* 0x009896800000895d */ /* 0x002fea0003900000 */
[----:B------:R-:W1:Y:S02]  /*12690*/  @!P0 SYNCS.PHASECHK.TRANS64 P0, [R4+URZ+0x16860], R3 ;  /* 0x01686003040085a7 */ /* 0x000e64000800007f */
[----:B-1----:R-:W-:Y:S05]  /*126a0*/  @!P0 BRA `(.L_x_14921) ;  /* 0xfffffffc00f08947 */ /* 0x002fea000383ffff */
[----:B------:R-:W-:Y:S05]  /*126b0*/  BRA `(.L_x_15028) ;  /* 0xffffffc400087947 */ /* 0x000fea000383ffff */
.L_x_14922:
        /* <DEDUP_REMOVED lines=8> */
.L_x_15030:
[----:B------:R-:W-:Y:S05]  /*12740*/  BSYNC B0 ;  /* 0x0000000000007941 */ /* 0x000fea0003800000 */
.L_x_15029:
        /* <DEDUP_REMOVED lines=10> */
.L_x_15031:
[----:B------:R-:W-:Y:S01]  /*127f0*/  IMAD.MOV.U32 R13, RZ, RZ, R18 ;  /* 0x000000ffff0d7224 */ /* 0x000fe200078e0012 */
[----:B------:R-:W-:Y:S02]  /*12800*/  MOV R12, 0x1 ;  /* 0x00000001000c7802 */ /* 0x000fe40000000f00 */
[----:B------:R-:W-:-:S04]  /*12810*/  SHF.L.U32 R2, R2, 0x3, RZ ;  /* 0x0000000302027819 */ /* 0x000fc800000006ff */
[----:B------:R-:W-:-:S05]  /*12820*/  LOP3.LUT R2, R2, 0x38, RZ, 0xc0, !PT ;  /* 0x0000003802027812 */ /* 0x000fca00078ec0ff */
[----:B------:R-:W-:-:S05]  /*12830*/  IMAD.SHL.U32 R6, R2, 0x2, RZ ;  /* 0x0000000202067824 */ /* 0x000fca00078e00ff */
[----:B------:R-:W-:-:S13]  /*12840*/  IADD3 R2, P0, R14, R6, RZ ;  /* 0x000000060e027210 */ /* 0x000fda0007f1e0ff */
[----:B------:R-:W-:Y:S05]  /*12850*/  WARPSYNC.COLLECTIVE R15, `(.L_x_15032) ;  /* 0x000000000f087348 */ /* 0x000fea0003c00000 */
[----:B------:R0:W1:Y:S02]  /*12860*/  SHFL.IDX P6, R14, R13, R12, R11 ;  /* 0x0000000c0d0e7389 */ /* 0x00006400000c000b */
[----:B01----:R-:W-:Y:S01]  /*12870*/  ENDCOLLECTIVE ;  /* 0x000000000000791b */ /* 0x003fe20003800000 */
.L_x_15032:
        /* <DEDUP_REMOVED lines=11> */
.L_x_15033:
[----:B------:R-:W-:Y:S02]  /*12930*/  IMAD.MOV.U32 R13, RZ, RZ, R18 ;  /* 0x000000ffff0d7224 */ /* 0x000fe400078e0012 */
[----:B------:R-:W-:Y:S01]  /*12940*/  IMAD.MOV.U32 R12, RZ, RZ, 0x2 ;  /* 0x00000002ff0c7424 */ /* 0x000fe200078e00ff */
[----:B------:R-:W-:-:S13]  /*12950*/  IADD3 R2, P0, R14, R6, RZ ;  /* 0x000000060e027210 */ /* 0x000fda0007f1e0ff */
[----:B------:R-:W-:Y:S05]  /*12960*/  WARPSYNC.COLLECTIVE R15, `(.L_x_15034) ;  /* 0x000000000f087348 */ /* 0x000fea0003c00000 */
[----:B------:R0:W1:Y:S02]  /*12970*/  SHFL.IDX P6, R14, R13, R12, R11 ;  /* 0x0000000c0d0e7389 */ /* 0x00006400000c000b */
[----:B01----:R-:W-:Y:S01]  /*12980*/  ENDCOLLECTIVE ;  /* 0x000000000000791b */ /* 0x003fe20003800000 */
.L_x_15034:
[----:B------:R-:W-:Y:S01]  /*12990*/  IMAD.X R3, RZ, RZ, R7, P0 ;  /* 0x000000ffff037224 */ /* 0x000fe200000e0607 */
[----:B------:R-:W-:Y:S01]  /*129a0*/  ISETP.LT.OR P0, PT, R5, 0x11, P2 ;  /* 0x000000110500780c */ /* 0x000fe20001701670 */
[----:B------:R-:W-:-:S12]  /*129b0*/  IMAD.MOV.U32 R13, RZ, RZ, R17 ;  /* 0x000000ffff0d7224 */ /* 0x000fd800078e0011 */
[----:B------:R-:W-:Y:S01]  /*129c0*/  @!PT LDS RZ, [RZ] ;  /* 0x00000000fffff984 */ /* 0x000fe20000000800 */
[----:B------:R-:W-:Y:S01]  /*129d0*/  @!PT LDS RZ, [RZ] ;  /* 0x00000000fffff984 */ /* 0x000fe20000000800 */
[----:B------:R-:W-:Y:S01]  /*129e0*/  @!PT LDS RZ, [RZ] ;  /* 0x00000000fffff984 */ /* 0x000fe20000000800 */
[----:B------:R0:W-:Y:S01]  /*129f0*/  LDGSTS.E.BYPASS.LTC128B.128 [R0+0xc00], desc[UR50][R2.64], !P0 ;  /* 0x00c0000002007fae */ /* 0x0001e2000c101d72 */
[----:B------:R-:W-:-:S07]  /*12a00*/  MOV R8, R14 ;  /* 0x0000000e00087202 */ /* 0x000fce0000000f00 */
[----:B0-----:R-:W-:Y:S05]  /*12a10*/  WARPSYNC.COLLECTIVE R15, `(.L_x_15035) ;  /* 0x000000000f087348 */ /* 0x001fea0003c00000 */
[----:B------:R1:W2:Y:S02]  /*12a20*/  SHFL.IDX P6, R14, R13, R12, R11 ;  /* 0x0000000c0d0e7389 */ /* 0x0002a400000c000b */
[----:B012---:R-:W-:Y:S01]  /*12a30*/  ENDCOLLECTIVE ;  /* 0x000000000000791b */ /* 0x007fe20003800000 */
.L_x_15035:
[----:B------:R-:W-:Y:S01]  /*12a40*/  IMAD.MOV.U32 R13, RZ, RZ, R18 ;  /* 0x000000ffff0d7224 */ /* 0x000fe200078e0012 */
[----:B------:R-:W-:Y:S01]  /*12a50*/  MOV R12, 0x3 ;  /* 0x00000003000c7802 */ /* 0x000fe20000000f00 */
[----:B------:R-:W-:-:S07]  /*12a60*/  IMAD.MOV.U32 R9, RZ, RZ, R14 ;  /* 0x000000ffff097224 */ /* 0x000fce00078e000e */
[----:B------:R-:W-:Y:S05]  /*12a70*/  WARPSYNC.COLLECTIVE R15, `(.L_x_15036) ;  /* 0x000000000f087348 */ /* 0x000fea0003c00000 */
[----:B------:R0:W1:Y:S02]  /*12a80*/  SHFL.IDX P6, R14, R13, R12, R11 ;  /* 0x0000000c0d0e7389 */ /* 0x00006400000c000b */
[----:B01----:R-:W-:Y:S01]  /*12a90*/  ENDCOLLECTIVE ;  /* 0x000000000000791b */ /* 0x003fe20003800000 */
.L_x_15036:
        /* <DEDUP_REMOVED lines=12> */
.L_x_15037:
[----:B------:R-:W-:Y:S01]  /*12b60*/  IMAD.MOV.U32 R13, RZ, RZ, R18 ;  /* 0x000000ffff0d7224 */ /* 0x000fe200078e0012 */
[----:B------:R-:W-:Y:S02]  /*12b70*/  MOV R12, 0x4 ;  /* 0x00000004000c7802 */ /* 0x000fe40000000f00 */
[----:B------:R-:W-:-:S13]  /*12b80*/  IADD3 R2, P0, R14, R6, RZ ;  /* 0x000000060e027210 */ /* 0x000fda0007f1e0ff */
[----:B------:R-:W-:Y:S05]  /*12b90*/  WARPSYNC.COLLECTIVE R15, `(.L_x_15038) ;  /* 0x000000000f087348 */ /* 0x000fea0003c00000 */
[----:B------:R0:W1:Y:S02]  /*12ba0*/  SHFL.IDX P6, R14, R13, R12, R11 ;  /* 0x0000000c0d0e7389 */ /* 0x00006400000c000b */
[----:B01----:R-:W-:Y:S01]  /*12bb0*/  ENDCOLLECTIVE ;  /* 0x000000000000791b */ /* 0x003fe20003800000 */
.L_x_15038:
        /* <DEDUP_REMOVED lines=11> */
.L_x_15039:
[----:B------:R-:W-:Y:S01]  /*12c70*/  MOV R13, R18 ;  /* 0x00000012000d7202 */ /* 0x000fe20000000f00 */
[----:B------:R-:W-:Y:S02]  /*12c80*/  IMAD.MOV.U32 R12, RZ, RZ, 0x5 ;  /* 0x00000005ff0c7424 */ /* 0x000fe400078e00ff */
[----:B------:R-:W-:-:S07]  /*12c90*/  IMAD.MOV.U32 R9, RZ, RZ, R14 ;  /* 0x000000ffff097224 */ /* 0x000fce00078e000e */
[----:B------:R-:W-:Y:S05]  /*12ca0*/  WARPSYNC.COLLECTIVE R15, `(.L_x_15040) ;  /* 0x000000000f087348 */ /* 0x000fea0003c00000 */
[----:B------:R0:W1:Y:S02]  /*12cb0*/  SHFL.IDX P6, R14, R13, R12, R11 ;  /* 0x0000000c0d0e7389 */ /* 0x00006400000c000b */
[----:B01----:R-:W-:Y:S01]  /*12cc0*/  ENDCOLLECTIVE ;  /* 0x000000000000791b */ /* 0x003fe20003800000 */
.L_x_15040:
        /* <DEDUP_REMOVED lines=12> */
.L_x_15041:
[----:B------:R-:W-:Y:S01]  /*12d90*/  MOV R13, R18 ;  /* 0x00000012000d7202 */ /* 0x000fe20000000f00 */
[----:B------:R-:W-:Y:S01]  /*12da0*/  IMAD.MOV.U32 R12, RZ, RZ, 0x6 ;  /* 0x00000006ff0c7424 */ /* 0x000fe200078e00ff */
[----:B------:R-:W-:-:S13]  /*12db0*/  IADD3 R2, P0, R14, R6, RZ ;  /* 0x000000060e027210 */ /* 0x000fda0007f1e0ff */
[----:B------:R-:W-:Y:S05]  /*12dc0*/  WARPSYNC.COLLECTIVE R15, `(.L_x_15042) ;  /* 0x000000000f087348 */ /* 0x000fea0003c00000 */
[----:B------:R0:W1:Y:S02]  /*12dd0*/  SHFL.IDX P6, R14, R13, R12, R11 ;  /* 0x0000000c0d0e7389 */ /* 0x00006400000c000b */
[----:B01----:R-:W-:Y:S01]  /*12de0*/  ENDCOLLECTIVE ;  /* 0x000000000000791b */ /* 0x003fe20003800000 */
.L_x_15042:
        /* <DEDUP_REMOVED lines=11> */
.L_x_15043:
[----:B------:R-:W-:Y:S02]  /*12ea0*/  IMAD.MOV.U32 R13, RZ, RZ, R18 ;  /* 0x000000ffff0d7224 */ /* 0x000fe400078e0012 */
[----:B------:R-:W-:Y:S02]  /*12eb0*/  IMAD.MOV.U32 R12, RZ, RZ, 0x7 ;  /* 0x00000007ff0c7424 */ /* 0x000fe400078e00ff */
[----:B------:R-:W-:-:S07]  /*12ec0*/  IMAD.MOV.U32 R9, RZ, RZ, R14 ;  /* 0x000000ffff097224 */ /* 0x000fce00078e000e */
[----:B------:R-:W-:Y:S05]  /*12ed0*/  WARPSYNC.COLLECTIVE R15, `(.L_x_15044) ;  /* 0x000000000f087348 */ /* 0x000fea0003c00000 */
[----:B------:R0:W1:Y:S02]  /*12ee0*/  SHFL.IDX P6, R14, R13, R12, R11 ;  /* 0x0000000c0d0e7389 */ /* 0x00006400000c000b */
[----:B01----:R-:W-:Y:S01]  /*12ef0*/  ENDCOLLECTIVE ;  /* 0x000000000000791b */ /* 0x003fe20003800000 */
.L_x_15044:
[----:B------:R-:W-:-:S04]  /*12f00*/  IADD3 R2, P0, R9, R6, RZ ;  /* 0x0000000609027210 */ /* 0x000fc80007f1e0ff */
[----:B------:R-:W-:Y:S02]  /*12f10*/  IADD3.X R3, RZ, R8, RZ, P0, !PT ;  /* 0x00000008ff037210 */ /* 0x000fe400007fe4ff */
        /* <DEDUP_REMOVED lines=10> */
.L_x_15045:
[----:B------:R-:W-:Y:S05]  /*12fc0*/  BRA `(.L_x_15046) ;  /* 0xffffffbc00c87947 */ /* 0x000fea000383ffff */
.L_x_14927:
[----:B------:R-:W-:Y:S01]  /*12fd0*/  BSSY B0, `(.L_x_15047) ;  /* 0x0000008000007945 */ /* 0x000fe20003800000 */
[----:B-----5:R-:W-:Y:S01]  /*12fe0*/  MOV R13, R2 ;  /* 0x00000002000d7202 */ /* 0x020fe20000000f00 */
[----:B------:R-:W-:Y:S02]  /*12ff0*/  IMAD.MOV.U32 R12, RZ, RZ, RZ ;  /* 0x000000ffff0c7224 */ /* 0x000fe400078e00ff */
[----:B------:R-:W-:Y:S02]  /*13000*/  IMAD.MOV.U32 R11, RZ, RZ, 0x1f ;  /* 0x0000001fff0b7424 */ /* 0x000fe400078e00ff */
[----:B------:R-:W-:-:S07]  /*13010*/  IMAD.MOV.U32 R15, RZ, RZ, -0x1 ;  /* 0xffffffffff0f7424 */ /* 0x000fce00078e00ff */
[----:B01----:R-:W-:Y:S05]  /*13020*/  WARPSYNC.COLLECTIVE R15, `(.L_x_15048) ;  /* 0x000000000f087348 */ /* 0x003fea0003c00000 */
[----:B------:R2:W3:Y:S02]  /*13030*/  SHFL.IDX P6, R14, R13, R12, R11 ;  /* 0x0000000c0d0e7389 */ /* 0x0004e400000c000b */
[----:B0123--:R-:W-:Y:S01]  /*13040*/  ENDCOLLECTIVE ;  /* 0x000000000000791b */ /* 0x00ffe20003800000 */
.L_x_15048:
[----:B------:R-:W-:Y:S05]  /*13050*/  BSYNC B0 ;  /* 0x0000000000007941 */ /* 0x000fea0003800000 */
.L_x_15047:
[----:B------:R-:W-:Y:S05]  /*13060*/  BRA `(.L_x_15049) ;  /* 0xffffffc0004c7947 */ /* 0x000fea000383ffff */
.L_x_14930:
[----:B-1----:R1:W2:Y:S02]  /*13070*/  SYNCS.PHASECHK.TRANS64.TRYWAIT P0, [R5+URZ+0x16820], R0 ;  /* 0x01682000050075a7 */ /* 0x0022a4000800017f */
[----:B--2---:R-:W-:Y:S05]  /*13080*/  @!P0 NANOSLEEP.SYNCS 0x989680 ;  /* 0x009896800000895d */ /* 0x004fea0003900000 */
[----:B------:R-:W2:Y:S02]  /*13090*/  @!P0 SYNCS.PHASECHK.TRANS64 P0, [R5+URZ+0x16820], R0 ;  /* 0x01682000050085a7 */ /* 0x000ea4000800007f */
[----:B--2---:R-:W-:Y:S05]  /*130a0*/  @!P0 BRA `(.L_x_14930) ;  /* 0xfffffffc00f08947 */ /* 0x004fea000383ffff */
[----:B------:R-:W-:Y:S05]  /*130b0*/  BRA `(.L_x_15050) ;  /* 0xffffffc000987947 */ /* 0x000fea000383ffff */
.L_x_14931:
        /* <DEDUP_REMOVED lines=11> */
.L_x_15052:
[----:B------:R-:W-:Y:S05]  /*13170*/  BSYNC B0 ;  /* 0x0000000000007941 */ /* 0x000fea0003800000 */
.L_x_15051:
[----:B------:R-:W-:Y:S05]  /*13180*/  BRA `(.L_x_15053) ;  /* 0xffffffc000807947 */ /* 0x000fea000383ffff */
.L_x_14934:
[----:B------:R-:W-:Y:S01]  /*13190*/  BSSY B1, `(.L_x_15054) ;  /* 0x0000006000017945 */ /* 0x000fe20003800000 */
[----:B------:R-:W-:-:S07]  /*131a0*/  IMAD.MOV.U32 R15, RZ, RZ, -0x1 ;  /* 0xffffffffff0f7424 */ /* 0x000fce00078e00ff */
[----:B01----:R-:W-:Y:S05]  /*131b0*/  WARPSYNC.COLLECTIVE R15, `(.L_x_15055) ;  /* 0x000000000f0c7348 */ /* 0x003fea0003c00000 */
[----:B------:R-:W-:Y:S02]  /*131c0*/  ELECT P6, UR62, PT ;  /* 0x00000000003e782f */ /* 0x000fe400038c0000 */
[----:B------:R-:W-:Y:S01]  /*131d0*/  MOV R14, UR62 ;  /* 0x0000003e000e7c02 */ /* 0x000fe20008000f00 */
[----:B01----:R-:W-:Y:S10]  /*131e0*/  ENDCOLLECTIVE ;  /* 0x000000000000791b */ /* 0x003ff40003800000 */
.L_x_15055:
[----:B------:R-:W-:Y:S05]  /*131f0*/  BSYNC B1 ;  /* 0x0000000000017941 */ /* 0x000fea0003800000 */
.L_x_15054:
[----:B------:R-:W-:Y:S05]  /*13200*/  BRA `(.L_x_15056) ;  /* 0xffffffc000787947 */ /* 0x000fea000383ffff */
.L_x_14936:
[----:B-1----:R1:W2:Y:S02]  /*13210*/  SYNCS.PHASECHK.TRANS64.TRYWAIT P1, [R3+URZ+0x16840], R2 ;  /* 0x01684002030075a7 */ /* 0x0022a4000802017f */
[----:B--2---:R-:W-:Y:S05]  /*13220*/  @!P1 NANOSLEEP.SYNCS 0x989680 ;  /* 0x009896800000995d */ /* 0x004fea0003900000 */
[----:B------:R-:W2:Y:S02]  /*13230*/  @!P1 SYNCS.PHASECHK.TRANS64 P1, [R3+URZ+0x16840], R2 ;  /* 0x01684002030095a7 */ /* 0x000ea4000802007f */
[----:B--2---:R-:W-:Y:S05]  /*13240*/  @!P1 BRA `(.L_x_14936) ;  /* 0xfffffffc00f09947 */ /* 0x004fea000383ffff */
[----:B------:R-:W-:Y:S05]  /*13250*/  BRA `(.L_x_15057) ;  /* 0xffffffc000987947 */ /* 0x000fea000383ffff */
.L_x_14938:
[----:B--2---:R2:W3:Y:S02]  /*13260*/  SYNCS.PHASECHK.TRANS64.TRYWAIT P1, [R5+URZ+0x16840], R0 ;  /* 0x01684000050075a7 */ /* 0x0044e4000802017f */
[----:B---3--:R-:W-:Y:S05]  /*13270*/  @!P1 NANOSLEEP.SYNCS 0x989680 ;  /* 0x009896800000995d */ /* 0x008fea0003900000 */
[----:B------:R-:W3:Y:S02]  /*13280*/  @!P1 SYNCS.PHASECHK.TRANS64 P1, [R5+URZ+0x16840], R0 ;  /* 0x01684000050095a7 */ /* 0x000ee4000802007f */
[----:B---3--:R-:W-:Y:S05]  /*13290*/  @!P1 BRA `(.L_x_14938) ;  /* 0xfffffffc00f09947 */ /* 0x008fea000383ffff */
[----:B------:R-:W-:Y:S05]  /*132a0*/  BRA `(.L_x_15058) ;  /* 0xffffffc000a47947 */ /* 0x000fea000383ffff */
.L_x_14940:
[----:B---3--:R3:W4:Y:S02]  /*132b0*/  SYNCS.PHASECHK.TRANS64.TRYWAIT P1, [R3+URZ+0x16860], R2 ;  /* 0x01686002030075a7 */ /* 0x008724000802017f */
[----:B----4-:R-:W-:Y:S05]  /*132c0*/  @!P1 NANOSLEEP.SYNCS 0x989680 ;  /* 0x009896800000995d */ /* 0x010fea0003900000 */
[----:B------:R-:W4:Y:S02]  /*132d0*/  @!P1 SYNCS.PHASECHK.TRANS64 P1, [R3+URZ+0x16860], R2 ;  /* 0x01686002030095a7 */ /* 0x000f24000802007f */
[----:B----4-:R-:W-:Y:S05]  /*132e0*/  @!P1 BRA `(.L_x_14940) ;  /* 0xfffffffc00f09947 */ /* 0x010fea000383ffff */
[----:B------:R-:W-:Y:S05]  /*132f0*/  BRA `(.L_x_15059) ;  /* 0xffffffc000a07947 */ /* 0x000fea000383ffff */
.L_x_15060:
        /* <DEDUP_REMOVED lines=16> */
.L_x_15868:


//--------------------- .text._ZN7cutlass13device_kernelIN5flash11enable_sm90INS1_16FlashAttnFwdSm90INS1_25CollectiveMainloopFwdSm90ILi2EN4cute5tupleIJNS5_1CILi1EEES8_S8_EEENS6_IJNS7_ILi192EEENS7_ILi128EEENS7_ILi64EEEEEELi64ENS_10bfloat16_tEfNS_4arch4Sm90ELb1ELb0ELb1ELb1ELb1ELb0ELb0ELb1ELb1ELb1ELb0ELb0EEENS1_21CollectiveEpilogueFwdINS6_IJSA_SC_SB_EEES9_SE_SG_Li384ELb1ELb1ELb0ELb0EEENS1_36VarlenDynamicPersistentTileSchedulerILi192ELi128ELi384ELi128ELb0ELb1ELb1ELb1ELb1ELb1EEEEEEEEEvNT_6ParamsE --------------------------
	.section	.text._ZN7cutlass13device_kernelIN5flash11enable_sm90INS1_16FlashAttnFwdSm90INS1_25CollectiveMainloopFwdSm90ILi2EN4cute5tupleIJNS5_1CILi1EEES8_S8_EEENS6_IJNS7_ILi192EEENS7_ILi128EEENS7_ILi64EEEEEELi64ENS_10bfloat16_tEfNS_4arch4Sm90ELb1ELb0ELb1ELb1ELb1ELb0ELb0ELb1ELb1ELb1ELb0ELb0EEENS1_21CollectiveEpilogueFwdINS6_IJSA_SC_SB_EEES9_SE_SG_Li384ELb1ELb1ELb0ELb0EEENS1_36VarlenDynamicPersistentTileSchedulerILi192ELi128ELi384ELi128ELb0ELb1ELb1ELb1ELb1ELb1EEEEEEEEEvNT_6ParamsE,"ax",@progbits
	.align	128
.text._ZN7cutlass13device_kernelIN5flash11enable_sm90INS1_16FlashAttnFwdSm90INS1_25CollectiveMainloopFwdSm90ILi2EN4cute5tupleIJNS5_1CILi1EEES8_S8_EEENS6_IJNS7_ILi192EEENS7_ILi128EEENS7_ILi64EEEEEELi64ENS_10bfloat16_tEfNS_4arch4Sm90ELb1ELb0ELb1ELb1ELb1ELb0ELb0ELb1ELb1ELb1ELb0ELb0EEENS1_21CollectiveEpilogueFwdINS6_IJSA_SC_SB_EEES9_SE_SG_Li384ELb1ELb1ELb0ELb0EEENS1_36VarlenDynamicPersistentTileSchedulerILi192ELi128ELi384ELi128ELb0ELb1ELb1ELb1ELb1ELb1EEEEEEEEEvNT_6ParamsE:
        .type           _ZN7cutlass13device_kernelIN5flash11enable_sm90INS1_16FlashAttnFwdSm90INS1_25CollectiveMainloopFwdSm90ILi2EN4cute5tupleIJNS5_1CILi1EEES8_S8_EEENS6_IJNS7_ILi192EEENS7_ILi128EEENS7_ILi64EEEEEELi64ENS_10bfloat16_tEfNS_4arch4Sm90ELb1ELb0ELb1ELb1ELb1ELb0ELb0ELb1ELb1ELb1ELb0ELb0EEENS1_21CollectiveEpilogueFwdINS6_IJSA_SC_SB_EEES9_SE_SG_Li384ELb1ELb1ELb0ELb0EEENS1_36VarlenDynamicPersistentTileSchedulerILi192ELi128ELi384ELi128ELb0ELb1ELb1ELb1ELb1ELb1EEEEEEEEEvNT_6ParamsE,@function
        .size           _ZN7cutlass13device_kernelIN5flash11enable_sm90INS1_16FlashAttnFwdSm90INS1_25CollectiveMainloopFwdSm90ILi2EN4cute5tupleIJNS5_1CILi1EEES8_S8_EEENS6_IJNS7_ILi192EEENS7_ILi128EEENS7_ILi64EEEEEELi64ENS_10bfloat16_tEfNS_4arch4Sm90ELb1ELb0ELb1ELb1ELb1ELb0ELb0ELb1ELb1ELb1ELb0ELb0EEENS1_21CollectiveEpilogueFwdINS6_IJSA_SC_SB_EEES9_SE_SG_Li384ELb1ELb1ELb0ELb0EEENS1_36VarlenDynamicPersistentTileSchedulerILi192ELi128ELi384ELi128ELb0ELb1ELb1ELb1ELb1ELb1EEEEEEEEEvNT_6ParamsE,(.L_x_15869 - _ZN7cutlass13device_kernelIN5flash11enable_sm90INS1_16FlashAttnFwdSm90INS1_25CollectiveMainloopFwdSm90ILi2EN4cute5tupleIJNS5_1CILi1EEES8_S8_EEENS6_IJNS7_ILi192EEENS7_ILi128EEENS7_ILi64EEEEEELi64ENS_10bfloat16_tEfNS_4arch4Sm90ELb1ELb0ELb1ELb1ELb1ELb0ELb0ELb1ELb1ELb1ELb0ELb0EEENS1_21CollectiveEpilogueFwdINS6_IJSA_SC_SB_EEES9_SE_SG_Li384ELb1ELb1ELb0ELb0EEENS1_36VarlenDynamicPersistentTileSchedulerILi192ELi128ELi384ELi128ELb0ELb1ELb1ELb1ELb1ELb1EEEEEEEEEvNT_6ParamsE)
        .other          _ZN7cutlass13device_kernelIN5flash11enable_sm90INS1_16FlashAttnFwdSm90INS1_25CollectiveMainloopFwdSm90ILi2EN4cute5tupleIJNS5_1CILi1EEES8_S8_EEENS6_IJNS7_ILi192EEENS7_ILi128EEENS7_ILi64EEEEEELi64ENS_10bfloat16_tEfNS_4arch4Sm90ELb1ELb0ELb1ELb1ELb1ELb0ELb0ELb1ELb1ELb1ELb0ELb0EEENS1_21CollectiveEpilogueFwdINS6_IJSA_SC_SB_EEES9_SE_SG_Li384ELb1ELb1ELb0ELb0EEENS1_36VarlenDynamicPersistentTileSchedulerILi192ELi128ELi384ELi128ELb0ELb1ELb1ELb1ELb1ELb1EEEEEEEEEvNT_6ParamsE,@"STO_CUDA_ENTRY STV_DEFAULT"
_ZN7cutlass13device_kernelIN5flash11enable_sm90INS1_16FlashAttnFwdSm90INS1_25CollectiveMainloopFwdSm90ILi2EN4cute5tupleIJNS5_1CILi1EEES8_S8_EEENS6_IJNS7_ILi192EEENS7_ILi128EEENS7_ILi64EEEEEELi64ENS_10bfloat16_tEfNS_4arch4Sm90ELb1ELb0ELb1ELb1ELb1ELb0ELb0ELb1ELb1ELb1ELb0ELb0EEENS1_21CollectiveEpilogueFwdINS6_IJSA_SC_SB_EEES9_SE_SG_Li384ELb1ELb1ELb0ELb0EEENS1_36VarlenDynamicPersistentTileSchedulerILi192ELi128ELi384ELi128ELb0ELb1ELb1ELb1ELb1ELb1EEEEEEEEEvNT_6ParamsE:
        /* <DEDUP_REMOVED lines=45> */
.L_x_15061:
        /* <DEDUP_REMOVED lines=22> */
.L_x_15062:
        /* <DEDUP_REMOVED lines=18> */
.L_x_15063:
        /* <DEDUP_REMOVED lines=22> */
.L_x_15064:
        /* <DEDUP_REMOVED lines=23> */
.L_x_15065:
        /* <DEDUP_REMOVED lines=8> */
.L_x_15067:
        /* <DEDUP_REMOVED lines=29> */
[CC--:B------:R-:W-:Y:S01]  /*0a70*/  LEA.HI R2, R0.reuse, R157.reuse, RZ, 0x4 ;  /* 0x0000009d00027211 */ /* 0x0c0fe200078f20ff */
[----:B------:R-:W-:Y:S01]  /*0a80*/  IMAD.SHL.U32 R5, R3, 0x20, RZ ;  /* 0x0000002003057824 */ /* 0x000fe200078e00ff */
[----:B------:R-:W-:Y:S01]  /*0a90*/  LEA.HI R10, R0, R157, RZ, 0x2 ;  /* 0x0000009d000a7211 */ /* 0x000fe200078f10ff */
[----:B------:R-:W-:Y:S01]  /*0aa0*/  IMAD.IADD R152, R157, 0x1, -R152 ;  /* 0x000000019d987824 */ /* 0x000fe200078e0a98 */
[----:B------:R-:W-:Y:S02]  /*0ab0*/  SHF.R.S32.HI R3, RZ, 0x4, R2 ;  /* 0x00000004ff037819 */ /* 0x000fe40000011402 */
[----:B------:R-:W-:Y:S02]  /*0ac0*/  LOP3.LUT R4, R2, 0x3fffff0, RZ, 0xc0, !PT ;  /* 0x03fffff002047812 */ /* 0x000fe400078ec0ff */
[----:B------:R-:W-:-:S02]  /*0ad0*/  SHF.R.S32.HI R7, RZ, 0x1f, R152 ;  /* 0x0000001fff077819 */ /* 0x000fc40000011498 */
[----:B------:R-:W-:Y:S01]  /*0ae0*/  LEA.HI R2, R2, R3, RZ, 0x1 ;  /* 0x0000000302027211 */ /* 0x000fe200078f08ff */
[----:B------:R-:W-:Y:S01]  /*0af0*/  IMAD.IADD R4, R157, 0x1, -R4 ;  /* 0x000000019d047824 */ /* 0x000fe200078e0a04 */
[----:B------:R-:W-:Y:S02]  /*0b00*/  LEA.HI R6, R7, R152, RZ, 0x2 ;  /* 0x0000009807067211 */ /* 0x000fe400078f10ff */
[----:B------:R-:W-:Y:S02]  /*0b10*/  LOP3.LUT R2, R2, 0x1ffffffe, RZ, 0xc0, !PT ;  /* 0x1ffffffe02027812 */ /* 0x000fe400078ec0ff */
[--C-:B------:R-:W-:Y:S02]  /*0b20*/  SHF.R.S32.HI R8, RZ, 0x2, R6.reuse ;  /* 0x00000002ff087819 */ /* 0x100fe40000011406 */
[----:B------:R-:W-:Y:S01]  /*0b30*/  SHF.R.S32.HI R9, RZ, 0x1f, R6 ;  /* 0x0000001fff097819 */ /* 0x000fe20000011406 */
[----:B------:R-:W-:Y:S01]  /*0b40*/  IMAD.IADD R2, R3, 0x1, -R2 ;  /* 0x0000000103027824 */ /* 0x000fe200078e0a02 */
[----:B------:R-:W-:-:S02]  /*0b50*/  SHF.R.S32.HI R153, RZ, 0x7, R153 ;  /* 0x00000007ff997819 */ /* 0x000fc40000011499 */
[----:B------:R-:W-:Y:S02]  /*0b60*/  LOP3.LUT R10, R10, 0xfffffffc, RZ, 0xc0, !PT ;  /* 0xfffffffc0a0a7812 */ /* 0x000fe400078ec0ff */
[----:B------:R-:W-:Y:S01]  /*0b70*/  LEA.HI R9, R9, R8, RZ, 0x3 ;  /* 0x0000000809097211 */ /* 0x000fe200078f18ff */
[----:B------:R-:W-:Y:S01]  /*0b80*/  IMAD.HI R3, R153, 0x55555556, RZ ;  /* 0x5555555699037827 */ /* 0x000fe200078e02ff */
[----:B------:R-:W-:Y:S02]  /*0b90*/  LOP3.LUT R5, R5, 0xfffffc00, RZ, 0xc0, !PT ;  /* 0xfffffc0005057812 */ /* 0x000fe400078ec0ff */
[----:B------:R-:W-:Y:S01]  /*0ba0*/  LEA.HI R0, R0, R157, RZ, 0x3 ;  /* 0x0000009d00007211 */ /* 0x000fe200078f18ff */
[----:B------:R-:W-:Y:S01]  /*0bb0*/  IMAD.IADD R10, R157, 0x1, -R10 ;  /* 0x000000019d0a7824 */ /* 0x000fe200078e0a0a */
[----:B------:R-:W-:Y:S02]  /*0bc0*/  LOP3.LUT R9, R9, 0xfffffff8, RZ, 0xc0, !PT ;  /* 0xfffffff809097812 */ /* 0x000fe400078ec0ff */
[----:B------:R-:W-:-:S02]  /*0bd0*/  LEA.HI R7, R7, R152, RZ, 0x5 ;  /* 0x0000009807077211 */ /* 0x000fc400078f28ff */
[----:B------:R-:W-:Y:S01]  /*0be0*/  LEA R5, R4, R5, 0x6 ;  /* 0x0000000504057211 */ /* 0x000fe200078e30ff */
[----:B------:R-:W-:Y:S01]  /*0bf0*/  IMAD.IADD R8, R8, 0x1, -R9 ;  /* 0x0000000108087824 */ /* 0x000fe200078e0a09 */
[----:B------:R-:W-:Y:S02]  /*0c00*/  LEA.HI R4, R3, R3, RZ, 0x1 ;  /* 0x0000000303047211 */ /* 0x000fe400078f08ff */
[----:B------:R-:W-:Y:S01]  /*0c10*/  LOP3.LUT R18, R0, 0xfffffff8, RZ, 0xc0, !PT ;  /* 0xfffffff800127812 */ /* 0x000fe200078ec0ff */
[----:B------:R-:W-:Y:S01]  /*0c20*/  IMAD R155, R2, 0x8, R5 ;  /* 0x00000008029b7824 */ /* 0x000fe200078e0205 */
[----:B------:R-:W-:Y:S01]  /*0c30*/  LEA.HI R3, R10, R10, RZ, 0x1 ;  /* 0x0000000a0a037211 */ /* 0x000fe200078f08ff */
[----:B------:R-:W-:Y:S01]  /*0c40*/  IMAD R4, R4, -0x3, R153 ;  /* 0xfffffffd04047824 */ /* 0x000fe200078e0299 */
[----:B------:R-:W-:Y:S01]  /*0c50*/  SHF.R.S32.HI R7, RZ, 0x5, R7 ;  /* 0x00000005ff077819 */ /* 0x000fe20000011407 */
[----:B------:R-:W-:Y:S01]  /*0c60*/  IMAD.IADD R18, R157, 0x1, -R18 ;  /* 0x000000019d127824 */ /* 0x000fe200078e0a12 */
[----:B------:R-:W-:-:S02]  /*0c70*/  LOP3.LUT R3, R3, 0x1ffffffe, RZ, 0xc0, !PT ;  /* 0x1ffffffe03037812 */ /* 0x000fc400078ec0ff */
[----:B------:R-:W-:Y:S01]  /*0c80*/  LOP3.LUT R5, R6, 0x7ffffffc, RZ, 0xc0, !PT ;  /* 0x7ffffffc06057812 */ /* 0x000fe200078ec0ff */
[----:B------:R-:W-:Y:S01]  /*0c90*/  IMAD R7, R7, 0x10, R8 ;  /* 0x0000001007077824 */ /* 0x000fe200078e0208 */
[----:B------:R-:W-:Y:S01]  /*0ca0*/  IADD3 R3, R10, -R3, RZ ;  /* 0x800000030a037210 */ /* 0x000fe20007ffe0ff */
[----:B------:R-:W-:Y:S01]  /*0cb0*/  IMAD.SHL.U32 R19, R18, 0x8, RZ ;  /* 0x0000000812137824 */ /* 0x000fe200078e00ff */
[----:B------:R-:W-:Y:S01]  /*0cc0*/  SHF.R.S32.HI R22, RZ, 0x3, R0 ;  /* 0x00000003ff167819 */ /* 0x000fe20000011400 */
[----:B------:R-:W-:Y:S02]  /*0cd0*/  IMAD R154, R4, 0x40, R7 ;  /* 0x00000040049a7824 */ /* 0x000fe400078e0207 */
[----:B------:R-:W-:Y:S01]  /*0ce0*/  IMAD.IADD R16, R152, 0x1, -R5 ;  /* 0x0000000198107824 */ /* 0x000fe200078e0a05 */
[----:B------:R-:W-:Y:S01]  /*0cf0*/  SHF.R.S32.HI R156, RZ, 0x1f, R19 ;  /* 0x0000001fff9c7819 */ /* 0x000fe20000011413 */
[----:B------:R-:W-:-:S07]  /*0d00*/  IMAD R17, R3, 0x8, R154 ;  /* 0x0000000803117824 */ /* 0x000fce00078e029a */
.L_x_15115:
        /* <DEDUP_REMOVED lines=18> */
[----:B------:R-:W-:-:S03]  /*0e30*/  MOV R2, UR8 ;  /* 0x0000000800027c02 */ /* 0x000fc60008000f00 */
[----:B------:R-:W-:Y:S01]  /*0e40*/  @UP1 ULEA.HI.X UR11, UR39, UR11, UR40, 0x2, UP0 ;  /* 0x0000000b270b1291 */ /* 0x000fe200080f1428 */
[----:B------:R-:W-:Y:S01]  /*0e50*/  IMAD.U32 R3, RZ, RZ, UR9 ;  /* 0x00000009ff037e24 */ /* 0x000fe2000f8e00ff */
[----:B------:R-:W-:Y:S01]  /*0e60*/  ULDC.64 UR8, c[0x0][0x418] ;  /* 0x0001060000087ab9 */ /* 0x000fe20000000a00 */
[----:B------:R-:W-:-:S03]  /*0e70*/  IMAD.U32 R4, RZ, RZ, UR10 ;  /* 0x0000000aff047e24 */ /* 0x000fc6000f8e00ff */
[----:B------:R-:W-:Y:S01]  /*0e80*/  IMAD.U32 R5, RZ, RZ, UR11 ;  /* 0x0000000bff057e24 */ /* 0x000fe2000f8e00ff */
[----:B------:R-:W2:Y:S04]  /*0e90*/  @P0 LDG.E R2, desc[UR52][R2.64] ;  /* 0x0000003402020981 */ /* 0x000ea8000c1e1900 */
[----:B------:R-:W3:Y:S01]  /*0ea0*/  @P2 LDG.E R4, desc[UR52][R4.64] ;  /* 0x0000003404042981 */ /* 0x000ee2000c1e1900 */
        /* <DEDUP_REMOVED lines=26> */
.L_x_15068:
[----:B------:R-:W-:Y:S05]  /*1050*/  @!P1 BRA `(.L_x_15069) ;  /* 0x00000000001c9947 */ /* 0x000fea0003800000 */
[----:B------:R-:W-:-:S04]  /*1060*/  ULEA UR4, UP0, UR39, UR8, 0x2 ;  /* 0x0000000827047291 */ /* 0x000fc8000f80103f */
[----:B------:R-:W-:Y:S02]  /*1070*/  ULEA.HI.X UR6, UR39, UR9, UR40, 0x2, UP0 ;  /* 0x0000000927067291 */ /* 0x000fe400080f1428 */
[----:B------:R-:W-:-:S04]  /*1080*/  MOV R2, UR4 ;  /* 0x0000000400027c02 */ /* 0x000fc80008000f00 */
[----:B------:R-:W-:-:S05]  /*1090*/  IMAD.U32 R3, RZ, RZ, UR6 ;  /* 0x00000006ff037e24 */ /* 0x000fca000f8e00ff */
[----:B------:R-:W2:Y:S02]  /*10a0*/  LDG.E R2, desc[UR52][R2.64] ;  /* 0x0000003402027981 */ /* 0x000ea4000c1e1900 */
[----:B--2---:R-:W-:Y:S01]  /*10b0*/  R2UR UR4, R2 ;  /* 0x00000000020472ca */ /* 0x004fe200000e0000 */
[----:B------:R-:W-:-:S14]  /*10c0*/  BRA `(.L_x_15070) ;  /* 0x0000000000347947 */ /* 0x000fdc0003800000 */
.L_x_15069:
        /* <DEDUP_REMOVED lines=13> */
.L_x_15070:
[----:B------:R-:W-:Y:S01]  /*11a0*/  ULDC UR6, c[0x0][0x448] ;  /* 0x0001120000067ab9 */ /* 0x000fe20000000800 */
[----:B------:R-:W-:Y:S01]  /*11b0*/  UIMAD UR42, UR5, 0xc0, URZ ;  /* 0x000000c0052a78a4 */ /* 0x000fe2000f8e023f */
[----:B------:R-:W-:Y:S01]  /*11c0*/  PLOP3.LUT P0, PT, PT, PT, PT, 0x80, 0x0 ;  /* 0x000000000000781c */ /* 0x000fe20003f0f070 */
[----:B------:R-:W-:Y:S01]  /*11d0*/  UISETP.NE.AND UP0, UPT, UR6, 0x1, UPT ;  /* 0x000000010600788c */ /* 0x000fe2000bf05270 */
[----:B------:R-:W-:Y:S01]  /*11e0*/  IMAD.MOV.U32 R0, RZ, RZ, RZ ;  /* 0x000000ffff007224 */ /* 0x000fe200078e00ff */
[----:B------:R-:W-:Y:S01]  /*11f0*/  UIADD3 UR6, UR42, 0xbf, URZ ;  /* 0x000000bf2a067890 */ /* 0x000fe2000fffe03f */
[----:B------:R-:W-:Y:S01]  /*1200*/  IMAD.MOV.U32 R21, RZ, RZ, RZ ;  /* 0x000000ffff157224 */ /* 0x000fe200078e00ff */
[----:B------:R-:W-:Y:S01]  /*1210*/  UIADD3 UR48, -UR48, UR4, URZ ;  /* 0x0000000430307290 */ /* 0x000fe2000fffe13f */
[----:B------:R-:W-:Y:S01]  /*1220*/  CS2R R118, SRZ ;  /* 0x0000000000767805 */ /* 0x000fe2000001ff00 */
[----:B------:R-:W-:Y:S01]  /*1230*/  UP2UR UR50, UPR, URZ, 0x1 ;  /* 0x000000013f327883 */ /* 0x000fe20008000000 */
[----:B------:R-:W-:Y:S01]  /*1240*/  CS2R R116, SRZ ;  /* 0x0000000000747805 */ /* 0x000fe2000001ff00 */
[----:B------:R-:W-:Y:S01]  /*1250*/  UIADD3 UR7, UR48, 0x80, -UR49 ;  /* 0x0000008030077890 */ /* 0x000fe2000fffe831 */
[----:B------:R-:W-:-:S02]  /*1260*/  CS2R R114, SRZ ;  /* 0x0000000000727805 */ /* 0x000fc4000001ff00 */
[----:B------:R-:W-:Y:S01]  /*1270*/  CS2R R112, SRZ ;  /* 0x0000000000707805 */ /* 0x000fe2000001ff00 */
[----:B------:R-:W-:Y:S01]  /*1280*/  @UP0 ULDC UR4, c[0x0][0x44c] ;  /* 0x0001130000040ab9 */ /* 0x000fe20000000800 */
[----:B------:R-:W-:Y:S01]  /*1290*/  @UP0 ULDC UR8, c[0x0][0x450] ;  /* 0x0001140000080ab9 */ /* 0x000fe20000000800 */
[----:B------:R-:W-:Y:S01]  /*12a0*/  UIMAD.WIDE.U32 UR4, UR6, UR4, URZ ;  /* 0x00000004060472a5 */ /* 0x000fe2000f8e003f */
[----:B------:R-:W-:Y:S01]  /*12b0*/  CS2R R14, SRZ ;  /* 0x00000000000e7805 */ /* 0x000fe2000001ff00 */
[----:B------:R-:W-:Y:S01]  /*12c0*/  UIADD3 UR4, UR48, 0x7f, URZ ;  /* 0x0000007f30047890 */ /* 0x000fe2000fffe03f */
[----:B------:R-:W-:Y:S01]  /*12d0*/  MOV R110, RZ ;  /* 0x000000ff006e7202 */ /* 0x000fe20000000f00 */
[----:B------:R-:W-:Y:S01]  /*12e0*/  @UP0 USHF.R.U32.HI UR6, URZ, UR8, UR5 ;  /* 0x000000083f060299 */ /* 0x000fe20008011605 */
[----:B------:R-:W-:Y:S01]  /*12f0*/  IMAD.MOV.U32 R25, RZ, RZ, RZ ;  /* 0x000000ffff197224 */ /* 0x000fe200078e00ff */
[----:B------:R-:W-:Y:S01]  /*1300*/  USHF.R.S32.HI UR5, URZ, 0x1f, UR4 ;  /* 0x0000001f3f057899 */ /* 0x000fe20008011404 */
[----:B------:R-:W-:Y:S01]  /*1310*/  CS2R R12, SRZ ;  /* 0x00000000000c7805 */ /* 0x000fe2000001ff00 */
[----:B------:R-:W-:Y:S01]  /*1320*/  UIADD3 UR6, UR7, UR6, URZ ;  /* 0x0000000607067290 */ /* 0x000fe2000fffe03f */
[----:B------:R-:W-:Y:S01]  /*1330*/  IMAD.MOV.U32 R106, RZ, RZ, RZ ;  /* 0x000000ffff6a7224 */ /* 0x000fe200078e00ff */
[----:B------:R-:W-:Y:S01]  /*1340*/  ULEA.HI UR5, UR5, UR4, URZ, 0x7 ;  /* 0x0000000405057291 */ /* 0x000fe2000f8f383f */
[----:B------:R-:W-:Y:S01]  /*1350*/  IMAD.MOV.U32 R27, RZ, RZ, RZ ;  /* 0x000000ffff1b7224 */ /* 0x000fe200078e00ff */
        /* <DEDUP_REMOVED lines=12> */
[----:B------:R-:W-:-:S04]  /*1420*/  UISETP.LT.AND UP0, UPT, UR5, UR7, UPT ;  /* 0x000000070500728c */ /* 0x000fc8000bf01270 */
[----:B------:R-:W-:-:S04]  /*1430*/  USEL UR51, UR5, UR7, UP0 ;  /* 0x0000000705337287 */ /* 0x000fc80008000000 */
[----:B------:R-:W-:-:S06]  /*1440*/  UISETP.GE.AND UP0, UPT, UR51, 0x1, UPT ;  /* 0x000000013300788c */ /* 0x000fcc000bf06270 */
[----:B------:R-:W-:-:S13]  /*1450*/  PLOP3.LUT P1, PT, PT, PT, UP0, 0x80, 0x0 ;  /* 0x000000000000781c */ /* 0x000fda0003f2f008 */
        /* <DEDUP_REMOVED lines=32> */
.L_x_15072:
        /* <DEDUP_REMOVED lines=9> */
.L_x_15200:
[----:B------:R-:W-:Y:S05]  /*16f0*/  @!P0 BRA `(.L_x_15074) ;  /* 0x0000000000048947 */ /* 0x000fea0003800000 */
[----:B------:R-:W-:Y:S01]  /*1700*/  BPT.TRAP 0x1 ;  /* 0x000000040000795c */ /* 0x000fe20000300000 */
.L_x_15074:
[----:B0-----:R-:W-:Y:S02]  /*1710*/  IMAD.U32 R0, RZ, RZ, UR37 ;  /* 0x00000025ff007e24 */ /* 0x001fe4000f8e00ff */
[----:B------:R-:W-:-:S03]  /*1720*/  IMAD.U32 R3, RZ, RZ, UR36 ;  /* 0x00000024ff037e24 */ /* 0x000fc6000f8e00ff */
[----:B------:R-:W-:Y:S02]  /*1730*/  LEA R0, R0, UR45, 0x3 ;  /* 0x0000002d00007c11 */ /* 0x000fe4000f8e18ff */
[----:B------:R-:W-:-:S04]  /*1740*/  SHF.L.U32 R3, R3, 0x1f, RZ ;  /* 0x0000001f03037819 */ /* 0x000fc800000006ff */
[----:B------:R0:W1:Y:S01]  /*1750*/  SYNCS.PHASECHK.TRANS64.TRYWAIT P1, [R0+URZ+0x16830], R3 ;  /* 0x01683003000075a7 */ /* 0x000062000802017f */
[----:B------:R-:W-:Y:S05]  /*1760*/  @!P0 BRA `(.L_x_15075) ;  /* 0x0000000000048947 */ /* 0x000fea0003800000 */
[----:B------:R-:W-:Y:S01]  /*1770*/  BPT.TRAP 0x1 ;  /* 0x000000040000795c */ /* 0x000fe20000300000 */
.L_x_15075:
[----:B-1----:R-:W-:Y:S05]  /*1780*/  @P1 BRA `(.L_x_15076) ;  /* 0x0000000000081947 */ /* 0x002fea0003800000 */
[----:B------:R-:W1:Y:S02]  /*1790*/  SYNCS.PHASECHK.TRANS64.TRYWAIT P1, [R0+URZ+0x16830], R3 ;  /* 0x01683003000075a7 */ /* 0x000e64000802017f */
[----:B-1----:R-:W-:Y:S05]  /*17a0*/  @!P1 BRA `(.L_x_15077) ;  /* 0x000000f800a49947 */ /* 0x002fea0003800000 */
.L_x_15076:
        /* <DEDUP_REMOVED lines=35> */
.L_x_15078:
[----:B------:R-:W-:Y:S01]  /*19e0*/  UISETP.NE.AND UP0, UPT, UR50, URZ, UPT ;  /* 0x0000003f3200728c */ /* 0x000fe2000bf05270 */
[----:B------:R-:W-:Y:S01]  /*19f0*/  VIADD R14, R17, UR42 ;  /* 0x0000002a110e7c36 */ /* 0x000fe20008000000 */
[----:B------:R-:W-:Y:S01]  /*1a00*/  ULDC UR10, c[0x0][0x9d8] ;  /* 0x00027600000a7ab9 */ /* 0x000fe20000000800 */
[----:B------:R-:W-:Y:S02]  /*1a10*/  IMAD.U32 R4, RZ, RZ, UR49 ;  /* 0x00000031ff047e24 */ /* 0x000fe4000f8e00ff */
[----:B------:R-:W-:Y:S01]  /*1a20*/  FMUL.FTZ R26, R26, UR10 ;  /* 0x0000000a1a1a7c20 */ /* 0x000fe20008410000 */
[----:B------:R-:W-:Y:S01]  /*1a30*/  FMUL.FTZ R27, R27, UR10 ;  /* 0x0000000a1b1b7c20 */ /* 0x000fe20008410000 */
[----:B------:R-:W-:Y:S01]  /*1a40*/  PLOP3.LUT P1, PT, PT, PT, UP0, 0x80, 0x0 ;  /* 0x000000000000781c */ /* 0x000fe20003f2f008 */
[----:B------:R-:W-:Y:S01]  /*1a50*/  FMUL.FTZ R30, R30, UR10 ;  /* 0x0000000a1e1e7c20 */ /* 0x000fe20008410000 */
[----:B------:R-:W-:Y:S01]  /*1a60*/  PLOP3.LUT P2, PT, PT, PT, UP0, 0x80, 0x0 ;  /* 0x000000000000781c */ /* 0x000fe20003f4f008 */
[----:B------:R-:W-:Y:S01]  /*1a70*/  MUFU.TANH R105, R27 ;  /* 0x0000001b00697308 */ /* 0x000fe20000002400 */
        /* <DEDUP_REMOVED lines=16> */
[----:B------:R-:W3:Y:S01]  /*1b80*/  MUFU.TANH R101, R30 ;  /* 0x0000001e00657308 */ /* 0x000ee20000002400 */
[----:B------:R-:W-:Y:S01]  /*1b90*/  UIMAD UR6, UR51, UR6, 0x80 ;  /* 0x00000080330674a4 */ /* 0x000fe2000f8e0206 */
[----:B------:R-:W-:Y:S01]  /*1ba0*/  FMUL.FTZ R51, R51, UR10 ;  /* 0x0000000a33337c20 */ /* 0x000fe20008410000 */
[----:B------:R-:W4:Y:S01]  /*1bb0*/  SHFL.IDX PT, R2, R14, 0x1, 0x1c1f ;  /* 0x003c1f000e027f89 */ /* 0x000f2200000e0000 */
[----:B------:R-:W-:Y:S01]  /*1bc0*/  FMUL.FTZ R54, R54, UR10 ;  /* 0x0000000a36367c20 */ /* 0x000fe20008410000 */
[----:B------:R-:W-:Y:S01]  /*1bd0*/  UIADD3 UR7, UR6, 0x1, URZ ;  /* 0x0000000106077890 */ /* 0x000fe2000fffe03f */
[----:B------:R-:W-:Y:S01]  /*1be0*/  FMUL.FTZ R63, R63, UR10 ;  /* 0x0000000a3f3f7c20 */ /* 0x000fe20008410000 */
[----:B------:R-:W-:Y:S01]  /*1bf0*/  UIADD3 UR6, UR48, UR6, URZ ;  /* 0x0000000630067290 */ /* 0x000fe2000fffe03f */
[----:B------:R5:W3:Y:S01]  /*1c00*/  MUFU.TANH R99, R31 ;  /* 0x0000001f00637308 */ /* 0x000ae20000002400 */
[----:B------:R-:W-:Y:S01]  /*1c10*/  FMUL.FTZ R9, R25, UR10 ;  /* 0x0000000a19097c20 */ /* 0x000fe20008410000 */
[----:B------:R-:W-:Y:S01]  /*1c20*/  FMUL.FTZ R25, R36, UR10 ;  /* 0x0000000a24197c20 */ /* 0x000fe20008410000 */
[----:B------:R-:W-:Y:S01]  /*1c30*/  MOV R103, UR7 ;  /* 0x0000000700677c02 */ /* 0x000fe20008000f00 */
[----:B------:R-:W-:Y:S01]  /*1c40*/  FMUL.FTZ R36, R53, UR10 ;  /* 0x0000000a35247c20 */ /* 0x000fe20008410000 */
[----:B01----:R-:W-:-:S02]  /*1c50*/  IMAD.U32 R3, RZ, RZ, UR6 ;  /* 0x00000006ff037e24 */ /* 0x003fc4000f8e00ff */
[----:B------:R-:W-:Y:S01]  /*1c60*/  FMUL.FTZ R55, R55, UR10 ;  /* 0x0000000a37377c20 */ /* 0x000fe20008410000 */
[----:B------:R-:W-:Y:S01]  /*1c70*/  FMUL.FTZ R59, R59, UR10 ;  /* 0x0000000a3b3b7c20 */ /* 0x000fe20008410000 */
[C---:B------:R-:W-:Y:S01]  /*1c80*/  IMAD R103, R16.reuse, -0x2, R103 ;  /* 0xfffffffe10677824 */ /* 0x040fe200078e0267 */
[----:B------:R-:W0:Y:S01]  /*1c90*/  MUFU.TANH R97, R34 ;  /* 0x0000002200617308 */ /* 0x000e220000002400 */
[----:B------:R-:W-:Y:S02]  /*1ca0*/  IMAD R20, R16, -0x2, R3 ;  /* 0xfffffffe10147824 */ /* 0x000fe400078e0203 */
[----:B------:R-:W-:Y:S01]  /*1cb0*/  FMUL.FTZ R3, R67, UR10 ;  /* 0x0000000a43037c20 */ /* 0x000fe20008410000 */
[----:B-----5:R-:W-:Y:S01]  /*1cc0*/  FMUL.FTZ R31, R45, UR10 ;  /* 0x0000000a2d1f7c20 */ /* 0x020fe20008410000 */
[----:B------:R-:W-:Y:S01]  /*1cd0*/  IADD3 R103, -R4, UR48, R103 ;  /* 0x0000003004677c10 */ /* 0x000fe2000fffe167 */
[----:B------:R-:W-:Y:S01]  /*1ce0*/  FMUL.FTZ R58, R58, UR10 ;  /* 0x0000000a3a3a7c20 */ /* 0x000fe20008410000 */
[----:B------:R-:W-:Y:S01]  /*1cf0*/  FMUL.FTZ R11, R29, UR10 ;  /* 0x0000000a1d0b7c20 */ /* 0x000fe20008410000 */
[----:B------:R-:W-:Y:S01]  /*1d00*/  FMUL.FTZ R21, R32, UR10 ;  /* 0x0000000a20157c20 */ /* 0x000fe20008410000 */
[----:B------:R-:W1:Y:S01]  /*1d10*/  MUFU.TANH R35, R35 ;  /* 0x0000002300237308 */ /* 0x000e620000002400 */
[----:B------:R-:W-:Y:S01]  /*1d20*/  FMUL.FTZ R29, R40, UR10 ;  /* 0x0000000a281d7c20 */ /* 0x000fe20008410000 */
[----:B----4-:R-:W-:Y:S01]  /*1d30*/  VIADDMNMX R2, R2, R103, R20, PT ;  /* 0x0000006702027246 */ /* 0x010fe20003800114 */
[----:B------:R-:W-:Y:S01]  /*1d40*/  FMUL.FTZ R32, R49, UR10 ;  /* 0x0000000a31207c20 */ /* 0x000fe20008410000 */
[----:B------:R-:W-:Y:S01]  /*1d50*/  FMUL.FTZ R40, R57, UR10 ;  /* 0x0000000a39287c20 */ /* 0x000fe20008410000 */
[----:B------:R-:W-:Y:S01]  /*1d60*/  FMUL.FTZ R62, R62, UR10 ;  /* 0x0000000a3e3e7c20 */ /* 0x000fe20008410000 */
[----:B------:R-:W-:Y:S01]  /*1d70*/  ISETP.GT.AND P1, PT, R2, RZ, PT ;  /* 0x000000ff0200720c */ /* 0x000fe20003f24270 */
[----:B------:R-:W-:Y:S01]  /*1d80*/  FMUL.FTZ R66, R66, UR10 ;  /* 0x0000000a42427c20 */ /* 0x000fe20008410000 */
[C---:B------:R-:W-:Y:S01]  /*1d90*/  ISETP.GT.AND P2, PT, R2.reuse, 0x1, PT ;  /* 0x000000010200780c */ /* 0x040fe20003f44270 */
[----:B------:R-:W4:Y:S01]  /*1da0*/  MUFU.TANH R93, R38 ;  /* 0x00000026005d7308 */ /* 0x000f220000002400 */
[----:B------:R-:W-:Y:S01]  /*1db0*/  ISETP.GT.AND P3, PT, R2, 0x8, PT ;  /* 0x000000080200780c */ /* 0x000fe20003f64270 */
[----:B------:R-:W-:Y:S01]  /*1dc0*/  FMUL.FTZ R13, R28, UR10 ;  /* 0x0000000a1c0d7c20 */ /* 0x000fe20008410000 */
[----:B--2---:R-:W-:Y:S01]  /*1dd0*/  FSEL R107, R26, -INF , P1 ;  /* 0xff8000001a6b7808 */ /* 0x004fe20000800000 */
[----:B------:R-:W-:Y:S01]  /*1de0*/  FMUL.FTZ R28, R41, UR10 ;  /* 0x0000000a291c7c20 */ /* 0x000fe20008410000 */
[----:B------:R-:W-:Y:S01]  /*1df0*/  FSEL R105, R105, -INF , P2 ;  /* 0xff80000069697808 */ /* 0x000fe20001000000 */
[----:B------:R-:W-:Y:S01]  /*1e00*/  FMUL.FTZ R70, R70, UR10 ;  /* 0x0000000a46467c20 */ /* 0x000fe20008410000 */
[C---:B------:R-:W-:Y:S01]  /*1e10*/  ISETP.GT.AND P1, PT, R2.reuse, 0x9, PT ;  /* 0x000000090200780c */ /* 0x040fe20003f24270 */
[----:B------:R-:W2:Y:S01]  /*1e20*/  MUFU.TANH R39, R39 ;  /* 0x0000002700277308 */ /* 0x000ea20000002400 */
[----:B---3--:R-:W-:Y:S01]  /*1e30*/  FSEL R101, R101, -INF , P3 ;  /* 0xff80000065657808 */ /* 0x008fe20001800000 */
[----:B------:R-:W-:Y:S01]  /*1e40*/  FMUL.FTZ R27, R37, UR10 ;  /* 0x0000000a251b7c20 */ /* 0x000fe20008410000 */
[----:B------:R-:W-:Y:S01]  /*1e50*/  FMNMX.FTZ R4, R107, R105, !PT ;  /* 0x000000696b047209 */ /* 0x000fe20007810000 */
[----:B------:R-:W-:Y:S01]  /*1e60*/  FMUL.FTZ R71, R71, UR10 ;  /* 0x0000000a47477c20 */ /* 0x000fe20008410000 */
[----:B------:R-:W-:Y:S01]  /*1e70*/  ISETP.GT.AND P2, PT, R2, 0x10, PT ;  /* 0x000000100200780c */ /* 0x000fe20003f44270 */
[----:B------:R-:W-:Y:S01]  /*1e80*/  FMUL.FTZ R74, R74, UR10 ;  /* 0x0000000a4a4a7c20 */ /* 0x000fe20008410000 */
[----:B------:R-:W-:Y:S01]  /*1e90*/  FSEL R99, R99, -INF , P1 ;  /* 0xff80000063637808 */ /* 0x000fe20000800000 */
[----:B------:R-:W3:Y:S01]  /*1ea0*/  MUFU.TANH R89, R42 ;  /* 0x0000002a00597308 */ /* 0x000ee20000002400 */
[----:B------:R-:W-:Y:S01]  /*1eb0*/  FMNMX.FTZ R4, R101, R4, !PT ;  /* 0x0000000465047209 */ /* 0x000fe20007810000 */
[----:B------:R-:W-:Y:S01]  /*1ec0*/  FMUL.FTZ R7, R24, UR10 ;  /* 0x0000000a18077c20 */ /* 0x000fe20008410000 */
[C---:B------:R-:W-:Y:S01]  /*1ed0*/  ISETP.GT.AND P1, PT, R2.reuse, 0x11, PT ;  /* 0x000000110200780c */ /* 0x040fe20003f24270 */
        /* <DEDUP_REMOVED lines=13> */
[----:B----4-:R-:W-:Y:S01]  /*1fb0*/  FSEL R93, R93, -INF , P2 ;  /* 0xff8000005d5d7808 */ /* 0x010fe20001000000 */
[----:B------:R-:W-:Y:S01]  /*1fc0*/  FMUL.FTZ R83, R83, UR10 ;  /* 0x0000000a53537c20 */ /* 0x000fe20008410000 */
[----:B------:R-:W-:Y:S01]  /*1fd0*/  FMNMX.FTZ R4, R95, R4, !PT ;  /* 0x000000045f047209 */ /* 0x000fe20007810000 */
[----:B------:R-:W-:Y:S01]  /*1fe0*/  FMUL.FTZ R86, R86, UR10 ;  /* 0x0000000a56567c20 */ /* 0x000fe20008410000 */
[----:B------:R-:W-:Y:S01]  /*1ff0*/  ISETP.GT.AND P2, PT, R2, 0x20, PT ;  /* 0x000000200200780c */ /* 0x000fe20003f44270 */
[----:B------:R-:W-:Y:S01]  /*2000*/  FMUL.FTZ R87, R87, UR10 ;  /* 0x0000000a57577c20 */ /* 0x000fe20008410000 */
[----:B--2---:R-:W-:Y:S01]  /*2010*/  FSEL R91, R39, -INF , P1 ;  /* 0xff800000275b7808 */ /* 0x004fe20000800000 */
[----:B------:R-:W-:Y:S01]  /*2020*/  MUFU.TANH R47, R47 ;  /* 0x0000002f002f7308 */ /* 0x000fe20000002400 */
[----:B------:R-:W-:Y:S01]  /*2030*/  FMNMX.FTZ R4, R93, R4, !PT ;  /* 0x000000045d047209 */ /* 0x000fe20007810000 */
[----:B------:R-:W-:Y:S01]  /*2040*/  FMUL.FTZ R30, R44, UR10 ;  /* 0x0000000a2c1e7c20 */ /* 0x000fe20008410000 */
[C---:B------:R-:W-:Y:S01]  /*2050*/  ISETP.GT.AND P1, PT, R2.reuse, 0x21, PT ;  /* 0x000000210200780c */ /* 0x040fe20003f24270 */
[----:B------:R-:W2:Y:S01]  /*2060*/  SHFL.IDX PT, R26, R14, RZ, 0x1c1f ;  /* 0x001c1fff0e1a7589 */ /* 0x000ea200000e0000 */
[----:B---3--:R-:W-:Y:S01]  /*2070*/  FSEL R89, R89, -INF , P2 ;  /* 0xff80000059597808 */ /* 0x008fe20001000000 */
[----:B------:R-:W-:Y:S01]  /*2080*/  ULDC UR6, c[0x0][0x988] ;  /* 0x0002620000067ab9 */ /* 0x000fe20000000800 */
        /* <DEDUP_REMOVED lines=9> */
[----:B------:R-:W-:Y:S01]  /*2120*/  MUFU.TANH R51, R51 ;  /* 0x0000003300337308 */ /* 0x000fe20000002400 */
[----:B------:R-:W-:Y:S01]  /*2130*/  FMNMX.FTZ R4, R67, R4, !PT ;  /* 0x0000000443047209 */ /* 0x000fe20007810000 */
[----:B------:R-:W-:Y:S01]  /*2140*/  @UP0 ULDC UR14, c[0x0][0x450] ;  /* 0x00011400000e0ab9 */ /* 0x000fe20000000800 */
[----:B------:R-:W-:Y:S01]  /*2150*/  R2UR UR11, R0 ;  /* 0x00000000000b72ca */ /* 0x000fe200000e0000 */
[----:B------:R-:W-:Y:S01]  /*2160*/  UIADD3 UR24, UR51, -0x2, URZ ;  /* 0xfffffffe33187890 */ /* 0x000fe2000fffe03f */
[----:B------:R-:W-:-:S02]  /*2170*/  CS2R R118, SRZ ;  /* 0x0000000000767805 */ /* 0x000fc4000001ff00 */
[----:B------:R-:W-:Y:S02]  /*2180*/  CS2R R116, SRZ ;  /* 0x0000000000747805 */ /* 0x000fe4000001ff00 */
[----:B------:R-:W-:Y:S01]  /*2190*/  CS2R R114, SRZ ;  /* 0x0000000000727805 */ /* 0x000fe2000001ff00 */
[----:B------:R-:W0:Y:S01]  /*21a0*/  MUFU.TANH R53, R54 ;  /* 0x0000003600357308 */ /* 0x000e220000002400 */
[----:B------:R-:W-:Y:S02]  /*21b0*/  CS2R R112, SRZ ;  /* 0x0000000000707805 */ /* 0x000fe4000001ff00 */
[----:B--2---:R-:W-:-:S05]  /*21c0*/  VIADDMNMX R103, R26, R103, R20, PT ;  /* 0x000000671a677246 */ /* 0x004fca0003800114 */
[----:B------:R1:W-:Y:S01]  /*21d0*/  MUFU.TANH R6, R63 ;  /* 0x0000003f00067308 */ /* 0x0003e20000002400 */
[----:B------:R-:W-:-:S07]  /*21e0*/  ISETP.GT.AND P3, PT, R103, 0x8, PT ;  /* 0x000000086700780c */ /* 0x000fce0003f64270 */
[----:B------:R-:W2:Y:S01]  /*21f0*/  MUFU.TANH R5, R55 ;  /* 0x0000003700057308 */ /* 0x000ea20000002400 */
[----:B-1----:R-:W-:Y:S02]  /*2200*/  FSEL R63, R46, -INF , P2 ;  /* 0xff8000002e3f7808 */ /* 0x002fe40001000000 */
[----:B------:R-:W-:Y:S02]  /*2210*/  ISETP.GT.AND P2, PT, R2, 0x30, PT ;  /* 0x000000300200780c */ /* 0x000fe40003f44270 */
[----:B------:R-:W-:Y:S02]  /*2220*/  FMNMX.FTZ R4, R63, R4, !PT ;  /* 0x000000043f047209 */ /* 0x000fe40007810000 */
[----:B---3--:R-:W-:Y:S01]  /*2230*/  FSEL R57, R50, -INF , P2 ;  /* 0xff80000032397808 */ /* 0x008fe20001000000 */
[----:B------:R1:W-:Y:S01]  /*2240*/  MUFU.TANH R45, R59 ;  /* 0x0000003b002d7308 */ /* 0x0003e20000002400 */
[----:B------:R-:W-:-:S04]  /*2250*/  ISETP.GT.AND P2, PT, R2, 0x38, PT ;  /* 0x000000380200780c */ /* 0x000fc80003f44270 */
[----:B0-----:R-:W-:Y:S02]  /*2260*/  FSEL R53, R53, -INF , P2 ;  /* 0xff80000035357808 */ /* 0x001fe40001000000 */
[C---:B------:R-:W-:Y:S01]  /*2270*/  ISETP.GT.AND P2, PT, R2.reuse, 0x40, PT ;  /* 0x000000400200780c */ /* 0x040fe20003f44270 */
[----:B------:R0:W3:Y:S01]  /*2280*/  MUFU.TANH R49, R58 ;  /* 0x0000003a00317308 */ /* 0x0000e20000002400 */
[----:B-1----:R-:W-:Y:S02]  /*2290*/  FSEL R59, R47, -INF , P1 ;  /* 0xff8000002f3b7808 */ /* 0x002fe40000800000 */
[C---:B------:R-:W-:Y:S02]  /*22a0*/  ISETP.GT.AND P1, PT, R2.reuse, 0x31, PT ;  /* 0x000000310200780c */ /* 0x040fe40003f24270 */
[----:B------:R-:W-:Y:S02]  /*22b0*/  FMNMX.FTZ R4, R59, R4, !PT ;  /* 0x000000043b047209 */ /* 0x000fe40007810000 */
[----:B------:R-:W-:Y:S01]  /*22c0*/  FSEL R55, R51, -INF , P1 ;  /* 0xff80000033377808 */ /* 0x000fe20000800000 */
[----:B------:R-:W1:Y:S01]  /*22d0*/  MUFU.TANH R62, R62 ;  /* 0x0000003e003e7308 */ /* 0x000e620000002400 */
[----:B------:R-:W-:Y:S01]  /*22e0*/  FMNMX.FTZ R4, R57, R4, !PT ;  /* 0x0000000439047209 */ /* 0x000fe20007810000 */
[----:B0-----:R-:W-:Y:S01]  /*22f0*/  FMUL.FTZ R58, R69, UR10 ;  /* 0x0000000a453a7c20 */ /* 0x001fe20008410000 */
[----:B------:R-:W-:Y:S01]  /*2300*/  ISETP.GT.AND P1, PT, R2, 0x39, PT ;  /* 0x000000390200780c */ /* 0x000fe20003f24270 */
[----:B------:R-:W-:Y:S01]  /*2310*/  FMUL.FTZ R69, R81, UR10 ;  /* 0x0000000a51457c20 */ /* 0x000fe20008410000 */
[----:B------:R-:W-:-:S02]  /*2320*/  FMNMX.FTZ R4, R55, R4, !PT ;  /* 0x0000000437047209 */ /* 0x000fc40007810000 */
[----:B--2---:R-:W-:Y:S01]  /*2330*/  FSEL R51, R5, -INF , P1 ;  /* 0xff80000005337808 */ /* 0x004fe20000800000 */
[----:B------:R-:W0:Y:S01]  /*2340*/  MUFU.TANH R41, R66 ;  /* 0x0000004200297308 */ /* 0x000e220000002400 */
        /* <DEDUP_REMOVED lines=10> */
[----:B-1----:R-:W-:Y:S01]  /*23f0*/  FSEL R47, R62, -INF , P2 ;  /* 0xff8000003e2f7808 */ /* 0x002fe20001000000 */
[----:B------:R-:W-:Y:S01]  /*2400*/  FMUL.FTZ R62, R72, UR10 ;  /* 0x0000000a483e7c20 */ /* 0x000fe20008410000 */
[----:B------:R-:W-:Y:S02]  /*2410*/  FMNMX.FTZ R4, R45, R4, !PT ;  /* 0x000000042d047209 */ /* 0x000fe40007810000 */
[----:B------:R-:W-:-:S02]  /*2420*/  ISETP.GT.AND P2, PT, R2, 0x50, PT ;  /* 0x000000500200780c */ /* 0x000fc40003f44270 */
[----:B------:R-:W-:Y:S01]  /*2430*/  FSEL R43, R6, -INF , P1 ;  /* 0xff800000062b7808 */ /* 0x000fe20000800000 */
[----:B------:R1:W4:Y:S01]  /*2440*/  MUFU.TANH R35, R71 ;  /* 0x0000004700237308 */ /* 0x0003220000002400 */
[----:B------:R-:W-:Y:S02]  /*2450*/  FMNMX.FTZ R4, R47, R4, !PT ;  /* 0x000000042f047209 */ /* 0x000fe40007810000 */
[C---:B------:R-:W-:Y:S02]  /*2460*/  ISETP.GT.AND P1, PT, R2.reuse, 0x51, PT ;  /* 0x000000510200780c */ /* 0x040fe40003f24270 */
[----:B0-----:R-:W-:Y:S02]  /*2470*/  FSEL R41, R41, -INF , P2 ;  /* 0xff80000029297808 */ /* 0x001fe40001000000 */
[----:B------:R-:W-:Y:S01]  /*2480*/  FMNMX.FTZ R4, R43, R4, !PT ;  /* 0x000000042b047209 */ /* 0x000fe20007810000 */
[----:B------:R0:W5:Y:S01]  /*2490*/  MUFU.TANH R33, R74 ;  /* 0x0000004a00217308 */ /* 0x0001620000002400 */
[----:B------:R-:W-:Y:S01]  /*24a0*/  ISETP.GT.AND P2, PT, R2, 0x58, PT ;  /* 0x000000580200780c */ /* 0x000fe20003f44270 */
[----:B-1----:R-:W-:Y:S01]  /*24b0*/  FMUL.FTZ R71, R85, UR10 ;  /* 0x0000000a55477c20 */ /* 0x002fe20008410000 */
[----:B--2---:R-:W-:-:S02]  /*24c0*/  FSEL R39, R3, -INF , P1 ;  /* 0xff80000003277808 */ /* 0x004fc40000800000 */
[----:B------:R-:W-:Y:S02]  /*24d0*/  FMNMX.FTZ R4, R41, R4, !PT ;  /* 0x0000000429047209 */ /* 0x000fe40007810000 */
[----:B------:R-:W-:Y:S01]  /*24e0*/  ISETP.GT.AND P1, PT, R2, 0x59, PT ;  /* 0x000000590200780c */ /* 0x000fe20003f24270 */
[----:B------:R-:W1:Y:S01]  /*24f0*/  MUFU.TANH R75, R75 ;  /* 0x0000004b004b7308 */ /* 0x000e620000002400 */
[----:B---3--:R-:W-:Y:S01]  /*2500*/  FSEL R37, R37, -INF , P2 ;  /* 0xff80000025257808 */ /* 0x008fe20001000000 */
[----:B0-----:R-:W-:Y:S01]  /*2510*/  FMUL.FTZ R74, R60, UR10 ;  /* 0x0000000a3c4a7c20 */ /* 0x001fe20008410000 */
[----:B------:R-:W-:Y:S02]  /*2520*/  FMNMX.FTZ R4, R39, R4, !PT ;  /* 0x0000000427047209 */ /* 0x000fe40007810000 */
[----:B------:R-:W-:Y:S02]  /*2530*/  ISETP.GT.AND P2, PT, R2, 0x60, PT ;  /* 0x000000600200780c */ /* 0x000fe40003f44270 */
[----:B----4-:R-:W-:Y:S01]  /*2540*/  FSEL R35, R35, -INF , P1 ;  /* 0xff80000023237808 */ /* 0x010fe20000800000 */
[----:B------:R0:W2:Y:S01]  /*2550*/  MUFU.TANH R5, R78 ;  /* 0x0000004e00057308 */ /* 0x0000a20000002400 */
[----:B------:R-:W-:-:S02]  /*2560*/  FMNMX.FTZ R4, R37, R4, !PT ;  /* 0x0000000425047209 */ /* 0x000fc40007810000 */
[C---:B------:R-:W-:Y:S02]  /*2570*/  ISETP.GT.AND P1, PT, R2.reuse, 0x61, PT ;  /* 0x000000610200780c */ /* 0x040fe40003f24270 */
[----:B-----5:R-:W-:Y:S02]  /*2580*/  FSEL R33, R33, -INF , P2 ;  /* 0xff80000021217808 */ /* 0x020fe40001000000 */
[----:B------:R-:W-:Y:S01]  /*2590*/  FMNMX.FTZ R4, R35, R4, !PT ;  /* 0x0000000423047209 */ /* 0x000fe20007810000 */
[----:B------:R3:W4:Y:S01]  /*25a0*/  MUFU.TANH R12, R79 ;  /* 0x0000004f000c7308 */ /* 0x0007220000002400 */
[----:B------:R-:W-:Y:S01]  /*25b0*/  ISETP.GT.AND P2, PT, R2, 0x68, PT ;  /* 0x000000680200780c */ /* 0x000fe20003f44270 */
[----:B0-----:R-:W-:Y:S01]  /*25c0*/  FMUL.FTZ R78, R65, UR10 ;  /* 0x0000000a414e7c20 */ /* 0x001fe20008410000 */
[----:B-1----:R-:W-:Y:S01]  /*25d0*/  FSEL R3, R75, -INF , P1 ;  /* 0xff8000004b037808 */ /* 0x002fe20000800000 */
[----:B------:R-:W-:Y:S01]  /*25e0*/  FMUL.FTZ R65, R76, UR10 ;  /* 0x0000000a4c417c20 */ /* 0x000fe20008410000 */
[----:B------:R-:W-:Y:S01]  /*25f0*/  FMNMX.FTZ R4, R33, R4, !PT ;  /* 0x0000000421047209 */ /* 0x000fe20007810000 */
[----:B------:R-:W-:Y:S01]  /*2600*/  FMUL.FTZ R75, R61, UR10 ;  /* 0x0000000a3d4b7c20 */ /* 0x000fe20008410000 */
[----:B------:R-:W-:Y:S01]  /*2610*/  ISETP.GT.AND P1, PT, R2, 0x69, PT ;  /* 0x000000690200780c */ /* 0x000fe20003f24270 */
[----:B------:R0:W1:Y:S01]  /*2620*/  MUFU.TANH R10, R82 ;  /* 0x00000052000a7308 */ /* 0x0000620000002400 */
[----:B--2---:R-:W-:Y:S01]  /*2630*/  FSEL R5, R5, -INF , P2 ;  /* 0xff80000005057808 */ /* 0x004fe20001000000 */
[----:B---3--:R-:W-:Y:S01]  /*2640*/  FMUL.FTZ R79, R68, UR10 ;  /* 0x0000000a444f7c20 */ /* 0x008fe20008410000 */
[----:B------:R-:W-:Y:S01]  /*2650*/  FMNMX.FTZ R4, R3, R4, !PT ;  /* 0x0000000403047209 */ /* 0x000fe20007810000 */
[----:B------:R-:W-:Y:S01]  /*2660*/  FMUL.FTZ R68, R80, UR10 ;  /* 0x0000000a50447c20 */ /* 0x000fe20008410000 */
[----:B------:R-:W-:Y:S01]  /*2670*/  ISETP.GT.AND P2, PT, R2, 0x70, PT ;  /* 0x000000700200780c */ /* 0x000fe20003f44270 */
[----:B------:R-:W-:Y:S01]  /*2680*/  FMUL.FTZ R61, R73, UR10 ;  /* 0x0000000a493d7c20 */ /* 0x000fe20008410000 */
[----:B------:R-:W-:Y:S01]  /*2690*/  FMNMX.FTZ R15, R5, R4, !PT ;  /* 0x00000004050f7209 */ /* 0x000fe20007810000 */
[----:B------:R-:W2:Y:S01]  /*26a0*/  MUFU.TANH R8, R83 ;  /* 0x0000005300087308 */ /* 0x000ea20000002400 */
[----:B----4-:R-:W-:Y:S01]  /*26b0*/  FSEL R12, R12, -INF , P1 ;  /* 0xff8000000c0c7808 */ /* 0x010fe20000800000 */
[----:B0-----:R-:W-:Y:S01]  /*26c0*/  FMUL.FTZ R82, R64, UR10 ;  /* 0x0000000a40527c20 */ /* 0x001fe20008410000 */
[----:B------:R-:W-:Y:S01]  /*26d0*/  ISETP.GT.AND P1, PT, R2, 0x71, PT ;  /* 0x000000710200780c */ /* 0x000fe20003f24270 */
[----:B------:R-:W-:Y:S01]  /*26e0*/  FMUL.FTZ R73, R84, UR10 ;  /* 0x0000000a54497c20 */ /* 0x000fe20008410000 */
[----:B------:R-:W-:Y:S01]  /*26f0*/  FMNMX.FTZ R15, R12, R15, !PT ;  /* 0x0000000f0c0f7209 */ /* 0x000fe20007810000 */
[----:B------:R-:W-:Y:S01]  /*2700*/  FMUL.FTZ R64, R77, UR10 ;  /* 0x0000000a4d407c20 */ /* 0x000fe20008410000 */
[----:B------:R-:W-:Y:S01]  /*2710*/  UMOV UR10, UR42 ;  /* 0x0000002a000a7c82 */ /* 0x000fe20008000000 */
[----:B------:R-:W0:Y:S01]  /*2720*/  MUFU.TANH R86, R86 ;  /* 0x0000005600567308 */ /* 0x000e220000002400 */
[----:B-1----:R-:W-:-:S02]  /*2730*/  FSEL R10, R10, -INF , P2 ;  /* 0xff8000000a0a7808 */ /* 0x002fc40001000000 */
[----:B------:R-:W-:Y:S02]  /*2740*/  ISETP.GT.AND P2, PT, R2, 0x78, PT ;  /* 0x000000780200780c */ /* 0x000fe40003f44270 */
[----:B------:R-:W-:-:S03]  /*2750*/  FMNMX.FTZ R15, R10, R15, !PT ;  /* 0x0000000f0a0f7209 */ /* 0x000fc60007810000 */
[----:B------:R-:W1:Y:S01]  /*2760*/  MUFU.TANH R87, R87 ;  /* 0x0000005700577308 */ /* 0x000e620000002400 */
[----:B--2---:R-:W-:Y:S02]  /*2770*/  FSEL R8, R8, -INF , P1 ;  /* 0xff80000008087808 */ /* 0x004fe40000800000 */
[----:B------:R-:W-:Y:S02]  /*2780*/  ISETP.GT.AND P1, PT, R2, 0x79, PT ;  /* 0x000000790200780c */ /* 0x000fe40003f24270 */
[----:B------:R-:W-:-:S03]  /*2790*/  FMNMX.FTZ R15, R8, R15, !PT ;  /* 0x0000000f080f7209 */ /* 0x000fc60007810000 */
[----:B------:R-:W-:Y:S01]  /*27a0*/  MUFU.TANH R7, R7 ;  /* 0x0000000700077308 */ /* 0x000fe20000002400 */
[----:B0-----:R-:W-:Y:S02]  /*27b0*/  FSEL R4, R86, -INF , P2 ;  /* 0xff80000056047808 */ /* 0x001fe40001000000 */
        /* <DEDUP_REMOVED lines=34> */
[----:B0-----:R-:W-:Y:S01]  /*29e0*/  FSEL R60, R29, -INF , P2 ;  /* 0xff8000001d3c7808 */ /* 0x001fe20001000000 */
[-CC-:B------:R-:W-:Y:S01]  /*29f0*/  FFMA.FTZ R100, R3, R15.reuse, -R14.reuse ;  /* 0x0000000f03647223 */ /* 0x180fe2000001080e */
[----:B------:R-:W-:Y:S01]  /*2a00*/  FSEL R44, R7, -INF , P1 ;  /* 0xff800000072c7808 */ /* 0x000fe20000800000 */
        /* <DEDUP_REMOVED lines=10> */
[----:B------:R-:W3:Y:S01]  /*2ab0*/  MUFU.TANH R34, R34 ;  /* 0x0000002200227308 */ /* 0x000ee20000002400 */
[----:B------:R-:W-:Y:S01]  /*2ac0*/  FMNMX.FTZ R7, R48, R7, !PT ;  /* 0x0000000730077209 */ /* 0x000fe20007810000 */
[-CC-:B------:R-:W-:Y:S01]  /*2ad0*/  FFMA.FTZ R26, R99, R15.reuse, -R14.reuse ;  /* 0x0000000f631a7223 */ /* 0x180fe2000001080e */
[----:B------:R-:W-:Y:S01]  /*2ae0*/  FSEL R52, R24, -INF , P1 ;  /* 0xff80000018347808 */ /* 0x000fe20000800000 */
[--C-:B------:R-:W-:Y:S01]  /*2af0*/  FFMA.FTZ R145, R97, R15, -R14.reuse ;  /* 0x0000000f61917223 */ /* 0x100fe2000001080e */
[----:B------:R-:W-:Y:S01]  /*2b00*/  FMNMX.FTZ R7, R50, R7, !PT ;  /* 0x0000000732077209 */ /* 0x000fe20007810000 */
        /* <DEDUP_REMOVED lines=32> */
[--C-:B------:R-:W-:Y:S01]  /*2d10*/  FFMA.FTZ R139, R53, R15, -R14.reuse ;  /* 0x0000000f358b7223 */ /* 0x100fe2000001080e */
[----:B---3--:R-:W-:Y:S01]  /*2d20*/  FSEL R34, R34, -INF , P2 ;  /* 0xff80000022227808 */ /* 0x008fe20001000000 */
[----:B------:R-:W0:Y:S01]  /*2d30*/  MUFU.TANH R40, R40 ;  /* 0x0000002800287308 */ /* 0x000e220000002400 */
[----:B------:R-:W-:Y:S01]  /*2d40*/  FMNMX.FTZ R7, R72, R7, !PT ;  /* 0x0000000748077209 */ /* 0x000fe20007810000 */
[-CC-:B------:R-:W-:Y:S01]  /*2d50*/  FFMA.FTZ R133, R49, R15.reuse, -R14.reuse ;  /* 0x0000000f31857223 */ /* 0x180fe2000001080e */
[----:B------:R-:W-:Y:S01]  /*2d60*/  ISETP.GT.AND P2, PT, R103, 0x38, PT ;  /* 0x000000386700780c */ /* 0x000fe20003f44270 */
[-CC-:B------:R-:W-:Y:S01]  /*2d70*/  FFMA.FTZ R92, R45, R15.reuse, -R14.reuse ;  /* 0x0000000f2d5c7223 */ /* 0x180fe2000001080e */
[----:B----4-:R-:W-:Y:S01]  /*2d80*/  FSEL R76, R32, -INF , P1 ;  /* 0xff800000204c7808 */ /* 0x010fe20000800000 */
[--C-:B------:R-:W-:Y:S01]  /*2d90*/  FFMA.FTZ R32, R67, R15, -R14.reuse ;  /* 0x0000000f43207223 */ /* 0x100fe2000001080e */
[----:B------:R-:W-:Y:S01]  /*2da0*/  FMNMX.FTZ R7, R34, R7, !PT ;  /* 0x0000000722077209 */ /* 0x000fe20007810000 */
[----:B------:R-:W3:Y:S01]  /*2db0*/  MUFU.TANH R74, R74 ;  /* 0x0000004a004a7308 */ /* 0x000ee20000002400 */
[----:B------:R-:W-:Y:S01]  /*2dc0*/  ISETP.GT.AND P1, PT, R103, 0x39, PT ;  /* 0x000000396700780c */ /* 0x000fe20003f24270 */
[-CC-:B------:R-:W-:Y:S01]  /*2dd0*/  FFMA.FTZ R135, R47, R15.reuse, -R14.reuse ;  /* 0x0000000f2f877223 */ /* 0x180fe2000001080e */
[----:B-----5:R-:W-:Y:S01]  /*2de0*/  FSEL R38, R38, -INF , P2 ;  /* 0xff80000026267808 */ /* 0x020fe20001000000 */
[--C-:B------:R-:W-:Y:S01]  /*2df0*/  FFMA.FTZ R129, R41, R15, -R14.reuse ;  /* 0x0000000f29817223 */ /* 0x100fe2000001080e */
[----:B------:R-:W-:Y:S01]  /*2e00*/  FMNMX.FTZ R7, R76, R7, !PT ;  /* 0x000000074c077209 */ /* 0x000fe20007810000 */
[----:B------:R-:W-:Y:S01]  /*2e10*/  UIADD3 UR7, UR10, UR48, -UR49 ;  /* 0x000000300a077290 */ /* 0x000fe2000fffe831 */
[C---:B------:R-:W-:Y:S01]  /*2e20*/  ISETP.GT.AND P2, PT, R103.reuse, 0x40, PT ;  /* 0x000000406700780c */ /* 0x040fe20003f44270 */
[----:B------:R-:W4:Y:S01]  /*2e30*/  MUFU.TANH R75, R75 ;  /* 0x0000004b004b7308 */ /* 0x000f220000002400 */
[----:B-1----:R-:W-:Y:S01]  /*2e40*/  FSEL R36, R36, -INF , P1 ;  /* 0xff80000024247808 */ /* 0x002fe20000800000 */
[----:B------:R-:W-:Y:S01]  /*2e50*/  USHF.R.S32.HI UR10, URZ, 0x1f, UR7 ;  /* 0x0000001f3f0a7899 */ /* 0x000fe20008011407 */
[----:B------:R-:W-:Y:S01]  /*2e60*/  FMNMX.FTZ R7, R38, R7, !PT ;  /* 0x0000000726077209 */ /* 0x000fe20007810000 */
[--C-:B------:R-:W-:Y:S01]  /*2e70*/  FFMA.FTZ R12, R12, R15, -R14.reuse ;  /* 0x0000000f0c0c7223 */ /* 0x100fe2000001080e */
[C---:B------:R-:W-:Y:S01]  /*2e80*/  ISETP.GT.AND P1, PT, R103.reuse, 0x41, PT ;  /* 0x000000416700780c */ /* 0x040fe20003f24270 */
[----:B------:R-:W-:Y:S01]  /*2e90*/  ULEA.HI UR10, UR10, UR7, URZ, 0x7 ;  /* 0x000000070a0a7291 */ /* 0x000fe2000f8f383f */
[----:B--2---:R-:W-:Y:S01]  /*2ea0*/  FSEL R42, R42, -INF , P2 ;  /* 0xff8000002a2a7808 */ /* 0x004fe20001000000 */
[----:B------:R-:W1:Y:S01]  /*2eb0*/  MUFU.TANH R82, R82 ;  /* 0x0000005200527308 */ /* 0x000e620000002400 */
[----:B------:R-:W-:Y:S01]  /*2ec0*/  FMNMX.FTZ R7, R36, R7, !PT ;  /* 0x0000000724077209 */ /* 0x000fe20007810000 */
[----:B------:R-:W-:Y:S01]  /*2ed0*/  USHF.R.S32.HI UR10, URZ, 0x7, UR10 ;  /* 0x000000073f0a7899 */ /* 0x000fe2000801140a */
[C---:B------:R-:W-:Y:S01]  /*2ee0*/  ISETP.GT.AND P2, PT, R103.reuse, 0x48, PT ;  /* 0x000000486700780c */ /* 0x040fe20003f44270 */
[--C-:B------:R-:W-:Y:S01]  /*2ef0*/  FFMA.FTZ R8, R8, R15, -R14.reuse ;  /* 0x0000000f08087223 */ /* 0x100fe2000001080e */
[----:B0-----:R-:W-:Y:S01]  /*2f00*/  FSEL R40, R40, -INF , P1 ;  /* 0xff80000028287808 */ /* 0x001fe20000800000 */
[----:B------:R-:W-:Y:S01]  /*2f10*/  UISETP.LT.AND UP0, UPT, URZ, UR10, UPT ;  /* 0x0000000a3f00728c */ /* 0x000fe2000bf01270 */
[----:B------:R-:W-:Y:S01]  /*2f20*/  FMNMX.FTZ R7, R42, R7, !PT ;  /* 0x000000072a077209 */ /* 0x000fe20007810000 */
[----:B------:R-:W0:Y:S01]  /*2f30*/  MUFU.TANH R78, R78 ;  /* 0x0000004e004e7308 */ /* 0x000e220000002400 */
[----:B------:R-:W-:Y:S01]  /*2f40*/  ISETP.GT.AND P1, PT, R103, 0x49, PT ;  /* 0x000000496700780c */ /* 0x000fe20003f24270 */
[----:B------:R-:W-:Y:S01]  /*2f50*/  USEL UR22, URZ, UR10, !UP0 ;  /* 0x0000000a3f167287 */ /* 0x000fe2000c000000 */
[----:B---3--:R-:W-:Y:S01]  /*2f60*/  FSEL R80, R74, -INF , P2 ;  /* 0xff8000004a507808 */ /* 0x008fe20001000000 */
[--C-:B------:R-:W-:Y:S01]  /*2f70*/  FFMA.FTZ R74, R59, R15, -R14.reuse ;  /* 0x0000000f3b4a7223 */ /* 0x100fe2000001080e */
[----:B------:R-:W-:Y:S01]  /*2f80*/  FMNMX.FTZ R7, R40, R7, !PT ;  /* 0x0000000728077209 */ /* 0x000fe20007810000 */
[----:B------:R-:W-:Y:S01]  /*2f90*/  FFMA.FTZ R2, R2, R15, -R14 ;  /* 0x0000000f02027223 */ /* 0x000fe2000001080e */
[----:B------:R-:W-:Y:S01]  /*2fa0*/  ISETP.GT.AND P2, PT, R103, 0x50, PT ;  /* 0x000000506700780c */ /* 0x000fe20003f44270 */
[----:B------:R-:W2:Y:S01]  /*2fb0*/  MUFU.TANH R79, R79 ;  /* 0x0000004f004f7308 */ /* 0x000ea20000002400 */
[----:B----4-:R-:W-:Y:S01]  /*2fc0*/  FSEL R84, R75, -INF , P1 ;  /* 0xff8000004b547808 */ /* 0x010fe20000800000 */
[----:B------:R-:W-:Y:S01]  /*2fd0*/  UISETP.GE.AND UP0, UPT, UR24, UR22, UPT ;  /* 0x000000161800728c */ /* 0x000fe2000bf06270 */
[----:B------:R-:W-:Y:S01]  /*2fe0*/  FMNMX.FTZ R7, R80, R7, !PT ;  /* 0x0000000750077209 */ /* 0x000fe20007810000 */
[----:B------:R-:W-:Y:S01]  /*2ff0*/  UPRMT UR6, UR43, 0x654, UR6 ;  /* 0x000006542b067896 */ /* 0x000fe20008000006 */
[----:B------:R-:W-:-:S02]  /*3000*/  ISETP.GT.AND P1, PT, R103, 0x51, PT ;  /* 0x000000516700780c */ /* 0x000fc40003f24270 */
[----:B-1----:R-:W-:Y:S01]  /*3010*/  FSEL R82, R82, -INF , P2 ;  /* 0xff80000052527808 */ /* 0x002fe20001000000 */
[----:B------:R-:W1:Y:S01]  /*3020*/  MUFU.TANH R58, R58 ;  /* 0x0000003a003a7308 */ /* 0x000e620000002400 */
[----:B------:R-:W-:Y:S02]  /*3030*/  FMNMX.FTZ R7, R84, R7, !PT ;  /* 0x0000000754077209 */ /* 0x000fe40007810000 */
[C---:B------:R-:W-:Y:S02]  /*3040*/  ISETP.GT.AND P2, PT, R103.reuse, 0x58, PT ;  /* 0x000000586700780c */ /* 0x040fe40003f44270 */
[----:B0-----:R-:W-:Y:S01]  /*3050*/  FSEL R78, R78, -INF , P1 ;  /* 0xff8000004e4e7808 */ /* 0x001fe20000800000 */
[----:B------:R-:W-:Y:S01]  /*3060*/  SYNCS.ARRIVE.TRANS64.RED.A1T0 RZ, [UR6], RZ ;  /* 0x000000ffffff79a7 */ /* 0x000fe20008100406 */
        /* <DEDUP_REMOVED lines=12> */
[----:B0-----:R-:W-:Y:S01]  /*3130*/  FSEL R88, R62, -INF , P2 ;  /* 0xff8000003e587808 */ /* 0x001fe20001000000 */
[----:B------:R-:W-:Y:S01]  /*3140*/  FFMA.FTZ R62, R55, R15, -R14 ;  /* 0x0000000f373e7223 */ /* 0x000fe2000001080e */
        /* <DEDUP_REMOVED lines=11> */
[----:B0-----:R-:W-:Y:S01]  /*3200*/  FSEL R98, R64, -INF , P1 ;  /* 0xff80000040627808 */ /* 0x001fe20000800000 */
[----:B------:R-:W-:Y:S01]  /*3210*/  FFMA.FTZ R64, R51, R15, -R14 ;  /* 0x0000000f33407223 */ /* 0x000fe2000001080e */
[----:B------:R-:W-:Y:S02]  /*3220*/  ISETP.GT.AND P1, PT, R103, 0x71, PT ;  /* 0x000000716700780c */ /* 0x000fe40003f24270 */
[----:B------:R-:W-:-:S03]  /*3230*/  FMNMX.FTZ R7, R98, R7, !PT ;  /* 0x0000000762077209 */ /* 0x000fc60007810000 */
[----:B------:R-:W0:Y:S01]  /*3240*/  MUFU.TANH R73, R73 ;  /* 0x0000004900497308 */ /* 0x000e220000002400 */
[----:B--2---:R-:W-:Y:S01]  /*3250*/  FSEL R104, R68, -INF , P2 ;  /* 0xff80000044687808 */ /* 0x004fe20001000000 */
[----:B------:R-:W-:Y:S01]  /*3260*/  FFMA.FTZ R68, R43, R15, -R14 ;  /* 0x0000000f2b447223 */ /* 0x000fe2000001080e */
        /* <DEDUP_REMOVED lines=180> */
[----:B------:R-:W-:Y:S02]  /*3db0*/  F2FP.BF16.F32.PACK_AB R124, R7, R88 ;  /* 0x00000058077c723e */ /* 0x000fe400000010ff */
[----:B------:R-:W-:-:S04]  /*3dc0*/  CS2R R88, SRZ ;  /* 0x0000000000587805 */ /* 0x000fc8000001ff00 */
        /* <DEDUP_REMOVED lines=40> */
[----:B------:R-:W-:Y:S01]  /*4050*/  MOV R119, RZ ;  /* 0x000000ff00777202 */ /* 0x000fe20000000f00 */
[----:B------:R-:W-:Y:S01]  /*4060*/  IMAD.MOV.U32 R3, RZ, RZ, R24 ;  /* 0x000000ffff037224 */ /* 0x000fe200078e0018 */
[----:B------:R-:W-:Y:S01]  /*4070*/  UMOV UR25, UR36 ;  /* 0x0000002400197c82 */ /* 0x000fe20008000000 */
[----:B------:R-:W-:Y:S01]  /*4080*/  UMOV UR23, UR37 ;  /* 0x0000002500177c82 */ /* 0x000fe20008000000 */
[----:B------:R-:W-:-:S05]  /*4090*/  ULDC UR21, c[0x0][0x9d8] ;  /* 0x0002760000157ab9 */ /* 0x000fca0000000800 */
.L_x_15090:
[----:B------:R-:W-:Y:S01]  /*40a0*/  ISETP.NE.AND P2, PT, RZ, UR44, PT ;  /* 0x0000002cff007c0c */ /* 0x000fe2000bf45270 */
[----:B------:R-:W-:-:S04]  /*40b0*/  UISETP.NE.AND UP0, UPT, UR23, 0x1, UPT ;  /* 0x000000011700788c */ /* 0x000fc8000bf05270 */
[----:B------:R-:W-:-:S04]  /*40c0*/  USEL UR36, URZ, 0x1, UP0 ;  /* 0x000000013f247887 */ /* 0x000fc80008000000 */
[----:B------:R-:W-:-:S04]  /*40d0*/  ULOP3.LUT UR36, UR25, UR36, URZ, 0x3c, !UPT ;  /* 0x0000002419247292 */ /* 0x000fc8000f8e3c3f */
[----:B------:R-:W-:Y:S08]  /*40e0*/  @P2 BRA `(.L_x_15080) ;  /* 0x0000000000382947 */ /* 0x000ff00003800000 */
[----:B------:R-:W-:Y:S05]  /*40f0*/  @!P0 BRA `(.L_x_15081) ;  /* 0x0000000000048947 */ /* 0x000fea0003800000 */
[----:B------:R-:W-:Y:S01]  /*4100*/  BPT.TRAP 0x1 ;  /* 0x000000040000795c */ /* 0x000fe20000300000 */
.L_x_15081:
        /* <DEDUP_REMOVED lines=9> */
.L_x_15082:
[----:B-1----:R-:W-:Y:S05]  /*41a0*/  @P1 BRA `(.L_x_15080) ;  /* 0x0000000000081947 */ /* 0x002fea0003800000 */
[----:B------:R-:W1:Y:S02]  /*41b0*/  SYNCS.PHASECHK.TRANS64.TRYWAIT P1, [UR6+0x16830], R5 ;  /* 0x01683005ff0075a7 */ /* 0x000e640008020146 */
[----:B-1----:R-:W-:Y:S05]  /*41c0*/  @!P1 BRA `(.L_x_15083) ;  /* 0x000000d000309947 */ /* 0x002fea0003800000 */
.L_x_15080:
        /* <DEDUP_REMOVED lines=28> */
.L_x_15085:
[----:B------:R-:W-:Y:S01]  /*4390*/  ULEA UR6, UR23, UR45, 0x3 ;  /* 0x0000002d17067291 */ /* 0x000fe2000f8e183f */
[----:B------:R-:W-:-:S05]  /*43a0*/  IMAD.U32 R5, RZ, RZ, UR25 ;  /* 0x00000019ff057e24 */ /* 0x000fca000f8e00ff */
[----:B------:R-:W-:-:S04]  /*43b0*/  SHF.L.U32 R5, R5, 0x1f, RZ ;  /* 0x0000001f05057819 */ /* 0x000fc800000006ff */
[----:B------:R0:W1:Y:S01]  /*43c0*/  SYNCS.PHASECHK.TRANS64.TRYWAIT P1, [UR6+0x16850], R5 ;  /* 0x01685005ff0075a7 */ /* 0x0000620008020146 */
[----:B------:R-:W-:Y:S05]  /*43d0*/  @!P0 BRA `(.L_x_15086) ;  /* 0x0000000000048947 */ /* 0x000fea0003800000 */
[----:B------:R-:W-:Y:S01]  /*43e0*/  BPT.TRAP 0x1 ;  /* 0x000000040000795c */ /* 0x000fe20000300000 */
.L_x_15086:
[----:B-1----:R-:W-:Y:S05]  /*43f0*/  @P1 BRA `(.L_x_15084) ;  /* 0x0000000000081947 */ /* 0x002fea0003800000 */
[----:B------:R-:W1:Y:S02]  /*4400*/  SYNCS.PHASECHK.TRANS64.TRYWAIT P1, [UR6+0x16850], R5 ;  /* 0x01685005ff0075a7 */ /* 0x000e640008020146 */
[----:B-1----:R-:W-:Y:S05]  /*4410*/  @!P1 BRA `(.L_x_15087) ;  /* 0x000000cc00b49947 */ /* 0x002fea0003800000 */
.L_x_15084:
        /* <DEDUP_REMOVED lines=51> */
.L_x_15088:
[----:B------:R-:W-:Y:S01]  /*4750*/  UISETP.NE.AND UP0, UPT, UR50, URZ, UPT ;  /* 0x0000003f3200728c */ /* 0x000fe2000bf05270 */
[----:B------:R-:W-:Y:S02]  /*4760*/  VIADD R123, R17, UR42 ;  /* 0x0000002a117b7c36 */ /* 0x000fe40008000000 */
[----:B------:R-:W-:Y:S01]  /*4770*/  FMUL.FTZ R138, R28, UR21 ;  /* 0x000000151c8a7c20 */ /* 0x000fe20008410000 */
[----:B------:R-:W-:Y:S01]  /*4780*/  FMUL.FTZ R20, R46, UR21 ;  /* 0x000000152e147c20 */ /* 0x000fe20008410000 */
[----:B------:R-:W-:Y:S01]  /*4790*/  FMUL.FTZ R134, R24, UR21 ;  /* 0x0000001518867c20 */ /* 0x000fe20008410000 */
[----:B------:R-:W-:Y:S01]  /*47a0*/  FMUL.FTZ R7, R30, UR21 ;  /* 0x000000151e077c20 */ /* 0x000fe20008410000 */
[----:B------:R-:W-:Y:S01]  /*47b0*/  PLOP3.LUT P1, PT, PT, PT, UP0, 0x80, 0x0 ;  /* 0x000000000000781c */ /* 0x000fe20003f2f008 */
[----:B------:R-:W-:Y:S01]  /*47c0*/  FMUL.FTZ R136, R25, UR21 ;  /* 0x0000001519887c20 */ /* 0x000fe20008410000 */
[----:B------:R-:W-:Y:S01]  /*47d0*/  PLOP3.LUT P2, PT, PT, PT, UP0, 0x80, 0x0 ;  /* 0x000000000000781c */ /* 0x000fe20003f4f008 */
[----:B------:R-:W-:Y:S01]  /*47e0*/  IMAD.U32 R30, RZ, RZ, UR49 ;  /* 0x00000031ff1e7e24 */ /* 0x000fe2000f8e00ff */
[----:B------:R-:W1:Y:S01]  /*47f0*/  MUFU.TANH R134, R134 ;  /* 0x0000008600867308 */ /* 0x000e620000002400 */
[----:B------:R-:W-:Y:S01]  /*4800*/  @UP0 ULDC UR6, c[0x0][0x44c] ;  /* 0x0001130000060ab9 */ /* 0x000fe20000000800 */
[----:B------:R-:W-:Y:S01]  /*4810*/  FMUL.FTZ R132, R29, UR21 ;  /* 0x000000151d847c20 */ /* 0x000fe20008410000 */
[----:B------:R-:W-:Y:S01]  /*4820*/  FMUL.FTZ R128, R33, UR21 ;  /* 0x0000001521807c20 */ /* 0x000fe20008410000 */
[----:B------:R-:W-:Y:S01]  /*4830*/  FMUL.FTZ R130, R32, UR21 ;  /* 0x0000001520827c20 */ /* 0x000fe20008410000 */
[----:B------:R-:W-:Y:S01]  /*4840*/  FMUL.FTZ R126, R36, UR21 ;  /* 0x00000015247e7c20 */ /* 0x000fe20008410000 */
[----:B------:R-:W-:Y:S01]  /*4850*/  FMUL.FTZ R8, R31, UR21 ;  /* 0x000000151f087c20 */ /* 0x000fe20008410000 */
[----:B------:R-:W-:Y:S01]  /*4860*/  FMUL.FTZ R124, R37, UR21 ;  /* 0x00000015257c7c20 */ /* 0x000fe20008410000 */
[----:B------:R-:W2:Y:S01]  /*4870*/  MUFU.TANH R136, R136 ;  /* 0x0000008800887308 */ /* 0x000ea20000002400 */
        /* <DEDUP_REMOVED lines=10> */
[----:B------:R-:W4:Y:S01]  /*4920*/  SHFL.IDX PT, R46, R123, RZ, 0x1c1f ;  /* 0x001c1fff7b2e7589 */ /* 0x000f2200000e0000 */
[----:B------:R-:W-:Y:S01]  /*4930*/  FMUL.FTZ R34, R45, UR21 ;  /* 0x000000152d227c20 */ /* 0x000fe20008410000 */
[----:B------:R-:W-:Y:S01]  /*4940*/  FMUL.FTZ R36, R48, UR21 ;  /* 0x0000001530247c20 */ /* 0x000fe20008410000 */
[----:B------:R-:W-:Y:S01]  /*4950*/  FMUL.FTZ R32, R49, UR21 ;  /* 0x0000001531207c20 */ /* 0x000fe20008410000 */
[----:B------:R-:W-:Y:S01]  /*4960*/  MOV R121, UR6 ;  /* 0x0000000600797c02 */ /* 0x000fe20008000f00 */
[----:B------:R-:W5:Y:S01]  /*4970*/  MUFU.TANH R132, R132 ;  /* 0x0000008400847308 */ /* 0x000f620000002400 */
[----:B------:R-:W-:Y:S01]  /*4980*/  FMUL.FTZ R11, R38, UR21 ;  /* 0x00000015260b7c20 */ /* 0x000fe20008410000 */
[----:B------:R-:W-:Y:S01]  /*4990*/  FMUL.FTZ R38, R52, UR21 ;  /* 0x0000001534267c20 */ /* 0x000fe20008410000 */
[----:B------:R-:W-:Y:S01]  /*49a0*/  FMUL.FTZ R40, R53, UR21 ;  /* 0x0000001535287c20 */ /* 0x000fe20008410000 */
[----:B------:R-:W-:-:S02]  /*49b0*/  IMAD R121, R16, -0x2, R121 ;  /* 0xfffffffe10797824 */ /* 0x000fc400078e0279 */
[----:B------:R-:W-:Y:S01]  /*49c0*/  FMUL.FTZ R25, R50, UR21 ;  /* 0x0000001532197c20 */ /* 0x000fe20008410000 */
[----:B------:R-:W-:Y:S01]  /*49d0*/  FMUL.FTZ R13, R42, UR21 ;  /* 0x000000152a0d7c20 */ /* 0x000fe20008410000 */
[----:B------:R-:W-:Y:S01]  /*49e0*/  FMUL.FTZ R42, R56, UR21 ;  /* 0x00000015382a7c20 */ /* 0x000fe20008410000 */
[----:B------:R-:W0:Y:S01]  /*49f0*/  MUFU.TANH R130, R130 ;  /* 0x0000008200827308 */ /* 0x000e220000002400 */
[----:B------:R-:W-:Y:S01]  /*4a00*/  IADD3 R121, -R30, UR48, R121 ;  /* 0x000000301e797c10 */ /* 0x000fe2000fffe179 */
        /* <DEDUP_REMOVED lines=9> */
[----:B----4-:R-:W-:-:S02]  /*4aa0*/  IMAD.IADD R33, R121, 0x1, R46 ;  /* 0x0000000179217824 */ /* 0x010fc400078e022e */
[----:B------:R-:W-:Y:S01]  /*4ab0*/  FMUL.FTZ R46, R61, UR21 ;  /* 0x000000153d2e7c20 */ /* 0x000fe20008410000 */
[----:B------:R-:W-:Y:S01]  /*4ac0*/  FMUL.FTZ R69, R69, UR21 ;  /* 0x0000001545457c20 */ /* 0x000fe20008410000 */
[----:B------:R-:W-:Y:S01]  /*4ad0*/  FMUL.FTZ R72, R72, UR21 ;  /* 0x0000001548487c20 */ /* 0x000fe20008410000 */
[----:B------:R-:W-:Y:S01]  /*4ae0*/  FMUL.FTZ R73, R73, UR21 ;  /* 0x0000001549497c20 */ /* 0x000fe20008410000 */
[C---:B------:R-:W-:Y:S01]  /*4af0*/  ISETP.GT.AND P1, PT, R33.reuse, RZ, PT ;  /* 0x000000ff2100720c */ /* 0x040fe20003f24270 */
[----:B------:R-:W4:Y:S01]  /*4b00*/  MUFU.TANH R126, R126 ;  /* 0x0000007e007e7308 */ /* 0x000f220000002400 */
        /* <DEDUP_REMOVED lines=13> */
[----:B------:R-:W-:Y:S01]  /*4be0*/  FMUL.FTZ R85, R85, UR21 ;  /* 0x0000001555557c20 */ /* 0x000fe20008410000 */
[----:B------:R-:W-:Y:S01]  /*4bf0*/  FMNMX.FTZ R31, R136, R31, !PT ;  /* 0x0000001f881f7209 */ /* 0x000fe20007810000 */
[----:B------:R-:W2:Y:S01]  /*4c00*/  MUFU.TANH R120, R120 ;  /* 0x0000007800787308 */ /* 0x000ea20000002400 */
[----:B------:R-:W-:Y:S01]  /*4c10*/  ISETP.GT.AND P1, PT, R33, 0x10, PT ;  /* 0x000000102100780c */ /* 0x000fe20003f24270 */
[----:B------:R-:W-:Y:S01]  /*4c20*/  FMUL.FTZ R10, R35, UR21 ;  /* 0x00000015230a7c20 */ /* 0x000fe20008410000 */
[----:B-----5:R-:W-:Y:S01]  /*4c30*/  FSEL R132, R132, -INF , P2 ;  /* 0xff80000084847808 */ /* 0x020fe20001000000 */
[----:B------:R-:W-:Y:S01]  /*4c40*/  FMUL.FTZ R35, R66, UR21 ;  /* 0x0000001542237c20 */ /* 0x000fe20008410000 */
[----:B------:R-:W-:Y:S01]  /*4c50*/  FMNMX.FTZ R31, R138, R31, !PT ;  /* 0x0000001f8a1f7209 */ /* 0x000fe20007810000 */
[----:B------:R-:W3:Y:S01]  /*4c60*/  SHFL.IDX PT, R66, R123, 0x1, 0x1c1f ;  /* 0x003c1f007b427f89 */ /* 0x000ee200000e0000 */
[----:B------:R-:W-:Y:S01]  /*4c70*/  ISETP.GT.AND P2, PT, R33, 0x11, PT ;  /* 0x000000112100780c */ /* 0x000fe20003f44270 */
[----:B------:R-:W5:Y:S01]  /*4c80*/  MUFU.TANH R15, R15 ;  /* 0x0000000f000f7308 */ /* 0x000f620000002400 */
[----:B0-----:R-:W-:Y:S01]  /*4c90*/  FSEL R130, R130, -INF , P1 ;  /* 0xff80000082827808 */ /* 0x001fe20000800000 */
[----:B------:R-:W-:Y:S01]  /*4ca0*/  FMUL.FTZ R5, R26, UR21 ;  /* 0x000000151a057c20 */ /* 0x000fe20008410000 */
[----:B------:R-:W-:Y:S01]  /*4cb0*/  FMNMX.FTZ R31, R132, R31, !PT ;  /* 0x0000001f841f7209 */ /* 0x000fe20007810000 */
[----:B------:R-:W-:Y:S01]  /*4cc0*/  FMUL.FTZ R12, R39, UR21 ;  /* 0x00000015270c7c20 */ /* 0x000fe20008410000 */
[----:B------:R-:W-:Y:S01]  /*4cd0*/  ISETP.GT.AND P1, PT, R33, 0x18, PT ;  /* 0x000000182100780c */ /* 0x000fe20003f24270 */
[----:B------:R-:W-:Y:S01]  /*4ce0*/  FMUL.FTZ R28, R55, UR21 ;  /* 0x00000015371c7c20 */ /* 0x000fe20008410000 */
[----:B------:R-:W-:Y:S01]  /*4cf0*/  FSEL R128, R128, -INF , P2 ;  /* 0xff80000080807808 */ /* 0x000fe20001000000 */
[----:B------:R-:W0:Y:S01]  /*4d00*/  MUFU.TANH R24, R24 ;  /* 0x0000001800187308 */ /* 0x000e220000002400 */
[----:B------:R-:W-:Y:S01]  /*4d10*/  FMNMX.FTZ R31, R130, R31, !PT ;  /* 0x0000001f821f7209 */ /* 0x000fe20007810000 */
[----:B------:R-:W-:Y:S01]  /*4d20*/  FMUL.FTZ R39, R70, UR21 ;  /* 0x0000001546277c20 */ /* 0x000fe20008410000 */
[----:B------:R-:W-:Y:S01]  /*4d30*/  ISETP.GT.AND P2, PT, R33, 0x19, PT ;  /* 0x000000192100780c */ /* 0x000fe20003f44270 */
[----:B------:R-:W-:Y:S01]  /*4d40*/  FMUL.FTZ R14, R43, UR21 ;  /* 0x000000152b0e7c20 */ /* 0x000fe20008410000 */
[----:B----4-:R-:W-:Y:S01]  /*4d50*/  FSEL R126, R126, -INF , P1 ;  /* 0xff8000007e7e7808 */ /* 0x010fe20000800000 */
[----:B------:R-:W-:Y:S01]  /*4d60*/  FMUL.FTZ R43, R74, UR21 ;  /* 0x000000154a2b7c20 */ /* 0x000fe20008410000 */
[----:B------:R-:W-:Y:S01]  /*4d70*/  FMNMX.FTZ R31, R128, R31, !PT ;  /* 0x0000001f801f7209 */ /* 0x000fe20007810000 */
[----:B------:R-:W4:Y:S01]  /*4d80*/  MUFU.TANH R34, R34 ;  /* 0x0000002200227308 */ /* 0x000f220000002400 */
        /* <DEDUP_REMOVED lines=14> */
[----:B-----5:R-:W-:Y:S01]  /*4e70*/  FSEL R52, R15, -INF , P2 ;  /* 0xff8000000f347808 */ /* 0x020fe20001000000 */
        /* <DEDUP_REMOVED lines=17> */
[----:B-1----:R-:W-:Y:S01]  /*4f90*/  FSEL R36, R36, -INF , P1 ;  /* 0xff80000024247808 */ /* 0x002fe20000800000 */
[----:B------:R-:W-:Y:S01]  /*4fa0*/  ULEA UR6, UR37, UR45, 0x3 ;  /* 0x0000002d25067291 */ /* 0x000fe2000f8e183f */
[----:B------:R-:W-:-:S02]  /*4fb0*/  FMNMX.FTZ R31, R34, R31, !PT ;  /* 0x0000001f221f7209 */ /* 0x000fc40007810000 */
[C---:B------:R-:W-:Y:S01]  /*4fc0*/  ISETP.GT.AND P1, PT, R33.reuse, 0x38, PT ;  /* 0x000000382100780c */ /* 0x040fe20003f24270 */
[----:B------:R-:W-:Y:S01]  /*4fd0*/  UIADD3 UR6, UR6, 0x16840, URZ ;  /* 0x0001684006067890 */ /* 0x000fe2000fffe03f */
[----:B--2---:R-:W-:Y:S01]  /*4fe0*/  FSEL R32, R32, -INF , P2 ;  /* 0xff80000020207808 */ /* 0x004fe20001000000 */
[----:B------:R-:W1:Y:S01]  /*4ff0*/  MUFU.TANH R42, R42 ;  /* 0x0000002a002a7308 */ /* 0x000e620000002400 */
[----:B------:R-:W-:Y:S01]  /*5000*/  FMNMX.FTZ R31, R36, R31, !PT ;  /* 0x0000001f241f7209 */ /* 0x000fe20007810000 */
[----:B------:R-:W-:Y:S01]  /*5010*/  UPRMT UR6, UR43, 0x654, UR6 ;  /* 0x000006542b067896 */ /* 0x000fe20008000006 */
[C---:B------:R-:W-:Y:S02]  /*5020*/  ISETP.GT.AND P2, PT, R33.reuse, 0x39, PT ;  /* 0x000000392100780c */ /* 0x040fe40003f44270 */
[----:B0-----:R-:W-:Y:S02]  /*5030*/  FSEL R38, R38, -INF , P1 ;  /* 0xff80000026267808 */ /* 0x001fe40000800000 */
[----:B------:R-:W-:Y:S01]  /*5040*/  FMNMX.FTZ R31, R32, R31, !PT ;  /* 0x0000001f201f7209 */ /* 0x000fe20007810000 */
[----:B------:R-:W0:Y:S01]  /*5050*/  MUFU.TANH R44, R44 ;  /* 0x0000002c002c7308 */ /* 0x000e220000002400 */
[----:B------:R-:W-:-:S02]  /*5060*/  ISETP.GT.AND P1, PT, R33, 0x40, PT ;  /* 0x000000402100780c */ /* 0x000fc40003f24270 */
[----:B----4-:R-:W-:Y:S01]  /*5070*/  FSEL R40, R40, -INF , P2 ;  /* 0xff80000028287808 */ /* 0x010fe20001000000 */
[----:B------:R-:W-:Y:S01]  /*5080*/  SYNCS.ARRIVE.TRANS64.RED.A1T0 RZ, [UR6], RZ ;  /* 0x000000ffffff79a7 */ /* 0x000fe20008100406 */
        /* <DEDUP_REMOVED lines=46> */
[----:B------:R-:W-:Y:S01]  /*5370*/  FMNMX.FTZ R15, R72, R31, !PT ;  /* 0x0000001f480f7209 */ /* 0x000fe20007810000 */
[----:B------:R-:W-:Y:S02]  /*5380*/  FMUL.FTZ R31, R62, UR21 ;  /* 0x000000153e1f7c20 */ /* 0x000fe40008410000 */
[----:B------:R-:W0:Y:S01]  /*5390*/  MUFU.TANH R81, R81 ;  /* 0x0000005100517308 */ /* 0x000e220000002400 */
[----:B--2---:R-:W-:Y:S02]  /*53a0*/  FSEL R76, R77, -INF , P2 ;  /* 0xff8000004d4c7808 */ /* 0x004fe40001000000 */
[----:B------:R-:W-:-:S02]  /*53b0*/  ISETP.GT.AND P2, PT, R33, 0x71, PT ;  /* 0x000000712100780c */ /* 0x000fc40003f44270 */
[----:B------:R-:W-:-:S03]  /*53c0*/  FMNMX.FTZ R15, R76, R15, !PT ;  /* 0x0000000f4c0f7209 */ /* 0x000fc60007810000 */
[----:B------:R-:W2:Y:S01]  /*53d0*/  MUFU.TANH R84, R84 ;  /* 0x0000005400547308 */ /* 0x000ea20000002400 */
[----:B-1----:R-:W-:Y:S02]  /*53e0*/  FSEL R62, R80, -INF , P1 ;  /* 0xff800000503e7808 */ /* 0x002fe40000800000 */
[----:B------:R-:W-:Y:S02]  /*53f0*/  ISETP.GT.AND P1, PT, R33, 0x78, PT ;  /* 0x000000782100780c */ /* 0x000fe40003f24270 */
[----:B------:R-:W-:-:S03]  /*5400*/  FMNMX.FTZ R15, R62, R15, !PT ;  /* 0x0000000f3e0f7209 */ /* 0x000fc60007810000 */
[----:B------:R-:W1:Y:S01]  /*5410*/  MUFU.TANH R85, R85 ;  /* 0x0000005500557308 */ /* 0x000e620000002400 */
[----:B0-----:R-:W-:Y:S02]  /*5420*/  FSEL R80, R81, -INF , P2 ;  /* 0xff80000051507808 */ /* 0x001fe40001000000 */
[----:B------:R-:W-:Y:S01]  /*5430*/  ISETP.GT.AND P2, PT, R33, 0x79, PT ;  /* 0x000000792100780c */ /* 0x000fe20003f44270 */
[----:B------:R-:W-:Y:S01]  /*5440*/  FMUL.FTZ R33, R63, UR21 ;  /* 0x000000153f217c20 */ /* 0x000fe20008410000 */
[----:B------:R-:W-:Y:S01]  /*5450*/  FMNMX.FTZ R15, R80, R15, !PT ;  /* 0x0000000f500f7209 */ /* 0x000fe20007810000 */
[----:B---3--:R-:W-:Y:S02]  /*5460*/  IMAD.IADD R63, R121, 0x1, R66 ;  /* 0x00000001793f7824 */ /* 0x008fe400078e0242 */
[----:B------:R-:W0:Y:S01]  /*5470*/  MUFU.TANH R5, R5 ;  /* 0x0000000500057308 */ /* 0x000e220000002400 */
[----:B--2---:R-:W-:Y:S02]  /*5480*/  FSEL R84, R84, -INF , P1 ;  /* 0xff80000054547808 */ /* 0x004fe40000800000 */
[----:B------:R-:W-:-:S02]  /*5490*/  ISETP.GT.AND P3, PT, R63, 0x1, PT ;  /* 0x000000013f00780c */ /* 0x000fc40003f64270 */
[----:B------:R-:W-:-:S03]  /*54a0*/  FMNMX.FTZ R15, R84, R15, !PT ;  /* 0x0000000f540f7209 */ /* 0x000fc60007810000 */
[----:B------:R-:W2:Y:S01]  /*54b0*/  MUFU.TANH R6, R6 ;  /* 0x0000000600067308 */ /* 0x000ea20000002400 */
[----:B-1----:R-:W-:Y:S02]  /*54c0*/  FSEL R122, R85, -INF , P2 ;  /* 0xff800000557a7808 */ /* 0x002fe40001000000 */
[----:B------:R-:W-:Y:S02]  /*54d0*/  ISETP.GT.AND P2, PT, R63, RZ, PT ;  /* 0x000000ff3f00720c */ /* 0x000fe40003f44270 */
[----:B------:R-:W-:-:S03]  /*54e0*/  FMNMX.FTZ R15, R122, R15, !PT ;  /* 0x0000000f7a0f7209 */ /* 0x000fc60007810000 */
[----:B------:R-:W1:Y:S01]  /*54f0*/  MUFU.TANH R7, R7 ;  /* 0x0000000700077308 */ /* 0x000e620000002400 */
[----:B0-----:R-:W-:Y:S01]  /*5500*/  FSEL R5, R5, -INF , P2 ;  /* 0xff80000005057808 */ /* 0x001fe20001000000 */
[----:B------:R-:W0:Y:S01]  /*5510*/  SHFL.BFLY PT, R24, R15, 0x2, 0x1f ;  /* 0x0c401f000f187f89 */ /* 0x000e2200000e0000 */
[----:B------:R-:W-:Y:S02]  /*5520*/  ISETP.GT.AND P2, PT, R63, 0x8, PT ;  /* 0x000000083f00780c */ /* 0x000fe40003f44270 */
[----:B------:R-:W-:-:S03]  /*5530*/  FMNMX.FTZ R65, R5, R4, !PT ;  /* 0x0000000405417209 */ /* 0x000fc60007810000 */
[----:B------:R-:W3:Y:S01]  /*5540*/  MUFU.TANH R8, R8 ;  /* 0x0000000800087308 */ /* 0x000ee20000002400 */
        /* <DEDUP_REMOVED lines=8> */
[----:B---3--:R-:W-:Y:S02]  /*55d0*/  FSEL R8, R8, -INF , P3 ;  /* 0xff80000008087808 */ /* 0x008fe40001800000 */
[----:B0-----:R-:W-:Y:S02]  /*55e0*/  FMNMX.FTZ R24, R15, R24, !PT ;  /* 0x000000180f187209 */ /* 0x001fe40007810000 */
[----:B------:R-:W0:Y:S01]  /*55f0*/  LDC R15, c[0x0][0x988] ;  /* 0x00026200ff0f7b82 */ /* 0x000e220000000800 */
[----:B------:R-:W-:Y:S02]  /*5600*/  ISETP.GT.AND P3, PT, R63, 0x11, PT ;  /* 0x000000113f00780c */ /* 0x000fe40003f64270 */
[----:B------:R-:W3:Y:S01]  /*5610*/  MUFU.TANH R11, R11 ;  /* 0x0000000b000b7308 */ /* 0x000ee20000002400 */
[----:B------:R-:W4:Y:S01]  /*5620*/  SHFL.BFLY PT, R55, R24, 0x1, 0x1f ;  /* 0x0c201f0018377f89 */ /* 0x000f2200000e0000 */
[----:B--2---:R-:W-:-:S02]  /*5630*/  FSEL R74, R9, -INF , P2 ;  /* 0xff800000094a7808 */ /* 0x004fc40001000000 */
[----:B------:R-:W-:Y:S02]  /*5640*/  FMNMX.FTZ R65, R8, R65, !PT ;  /* 0x0000004108417209 */ /* 0x000fe40007810000 */
[C---:B------:R-:W-:Y:S02]  /*5650*/  ISETP.GT.AND P2, PT, R63.reuse, 0x18, PT ;  /* 0x000000183f00780c */ /* 0x040fe40003f44270 */
[----:B------:R-:W2:Y:S01]  /*5660*/  MUFU.TANH R12, R12 ;  /* 0x0000000c000c7308 */ /* 0x000ea20000002400 */
[----:B-1----:R-:W-:Y:S02]  /*5670*/  FSEL R10, R10, -INF , P3 ;  /* 0xff8000000a0a7808 */ /* 0x002fe40001800000 */
[----:B------:R-:W-:Y:S02]  /*5680*/  FMNMX.FTZ R65, R74, R65, !PT ;  /* 0x000000414a417209 */ /* 0x000fe40007810000 */
[----:B------:R-:W-:Y:S02]  /*5690*/  ISETP.GT.AND P3, PT, R63, 0x19, PT ;  /* 0x000000193f00780c */ /* 0x000fe40003f64270 */
[----:B------:R-:W-:Y:S01]  /*56a0*/  FMNMX.FTZ R65, R10, R65, !PT ;  /* 0x000000410a417209 */ /* 0x000fe20007810000 */
[----:B------:R-:W1:Y:S01]  /*56b0*/  MUFU.TANH R13, R13 ;  /* 0x0000000d000d7308 */ /* 0x000e620000002400 */
        /* <DEDUP_REMOVED lines=9> */
[----:B-1----:R-:W-:Y:S01]  /*5750*/  FSEL R82, R13, -INF , P2 ;  /* 0xff8000000d527808 */ /* 0x002fe20001000000 */
[----:B0-----:R-:W-:Y:S01]  /*5760*/  FMUL.FTZ R55, R24, R15 ;  /* 0x0000000f18377220 */ /* 0x001fe20000410000 */
        /* <DEDUP_REMOVED lines=301> */
.L_x_15089:
        /* <DEDUP_REMOVED lines=78> */
.L_x_15079:
[----:B------:R-:W-:-:S13]  /*6f20*/  ISETP.LE.AND P1, PT, RZ, UR24, PT ;  /* 0x00000018ff007c0c */ /* 0x000fda000bf23270 */
[----:B------:R-:W-:Y:S05]  /*6f30*/  @!P1 BRA `(.L_x_15091) ;  /* 0x00000024003c9947 */ /* 0x000fea0003800000 */
[----:B------:R-:W-:Y:S01]  /*6f40*/  MOV R4, R6 ;  /* 0x0000000600047202 */ /* 0x000fe20000000f00 */
[----:B------:R-:W-:Y:S01]  /*6f50*/  IMAD.MOV.U32 R3, RZ, RZ, R24 ;  /* 0x000000ffff037224 */ /* 0x000fe200078e0018 */
[----:B------:R-:W-:Y:S01]  /*6f60*/  UMOV UR23, UR36 ;  /* 0x0000002400177c82 */ /* 0x000fe20008000000 */
[----:B------:R-:W-:Y:S01]  /*6f70*/  UMOV UR21, UR37 ;  /* 0x0000002500157c82 */ /* 0x000fe20008000000 */
[----:B------:R-:W-:-:S05]  /*6f80*/  ULDC UR22, c[0x0][0x9d8] ;  /* 0x0002760000167ab9 */ /* 0x000fca0000000800 */
.L_x_15102:
        /* <DEDUP_REMOVED lines=9> */
.L_x_15093:
[----:B------:R-:W-:Y:S01]  /*7020*/  ULEA UR6, UR37, UR45, 0x3 ;  /* 0x0000002d25067291 */ /* 0x000fe2000f8e183f */
[----:B------:R-:W-:-:S05]  /*7030*/  IMAD.U32 R5, RZ, RZ, UR36 ;  /* 0x00000024ff057e24 */ /* 0x000fca000f8e00ff */
[----:B------:R-:W-:-:S04]  /*7040*/  SHF.L.U32 R5, R5, 0x1f, RZ ;  /* 0x0000001f05057819 */ /* 0x000fc800000006ff */
[----:B------:R0:W1:Y:S01]  /*7050*/  SYNCS.PHASECHK.TRANS64.TRYWAIT P1, [UR6+0x16830], R5 ;  /* 0x01683005ff0075a7 */ /* 0x0000620008020146 */
[----:B------:R-:W-:Y:S05]  /*7060*/  @!P0 BRA `(.L_x_15094) ;  /* 0x0000000000048947 */ /* 0x000fea0003800000 */
[----:B------:R-:W-:Y:S01]  /*7070*/  BPT.TRAP 0x1 ;  /* 0x000000040000795c */ /* 0x000fe20000300000 */
.L_x_15094:
[----:B-1----:R-:W-:Y:S05]  /*7080*/  @P1 BRA `(.L_x_15092) ;  /* 0x0000000000081947 */ /* 0x002fea0003800000 */
[----:B------:R-:W1:Y:S02]  /*7090*/  SYNCS.PHASECHK.TRANS64.TRYWAIT P1, [UR6+0x16830], R5 ;  /* 0x01683005ff0075a7 */ /* 0x000e640008020146 */
[----:B-1----:R-:W-:Y:S05]  /*70a0*/  @!P1 BRA `(.L_x_15095) ;  /* 0x000000a000a89947 */ /* 0x002fea0003800000 */
.L_x_15092:
        /* <DEDUP_REMOVED lines=25> */
.L_x_15097:
[----:B------:R-:W-:Y:S01]  /*7240*/  ULEA UR6, UR21, UR45, 0x3 ;  /* 0x0000002d15067291 */ /* 0x000fe2000f8e183f */
[----:B------:R-:W-:-:S05]  /*7250*/  IMAD.U32 R5, RZ, RZ, UR23 ;  /* 0x00000017ff057e24 */ /* 0x000fca000f8e00ff */
[----:B------:R-:W-:-:S04]  /*7260*/  SHF.L.U32 R5, R5, 0x1f, RZ ;  /* 0x0000001f05057819 */ /* 0x000fc800000006ff */
[----:B------:R0:W1:Y:S01]  /*7270*/  SYNCS.PHASECHK.TRANS64.TRYWAIT P1, [UR6+0x16850], R5 ;  /* 0x01685005ff0075a7 */ /* 0x0000620008020146 */
[----:B------:R-:W-:Y:S05]  /*7280*/  @!P0 BRA `(.L_x_15098) ;  /* 0x0000000000048947 */ /* 0x000fea0003800000 */
[----:B------:R-:W-:Y:S01]  /*7290*/  BPT.TRAP 0x1 ;  /* 0x000000040000795c */ /* 0x000fe20000300000 */
.L_x_15098:
[----:B-1----:R-:W-:Y:S05]  /*72a0*/  @P1 BRA `(.L_x_15096) ;  /* 0x0000000000081947 */ /* 0x002fea0003800000 */
[----:B------:R-:W1:Y:S02]  /*72b0*/  SYNCS.PHASECHK.TRANS64.TRYWAIT P1, [UR6+0x16850], R5 ;  /* 0x01685005ff0075a7 */ /* 0x000e640008020146 */
[----:B-1----:R-:W-:Y:S05]  /*72c0*/  @!P1 BRA `(.L_x_15099) ;  /* 0x000000a000389947 */ /* 0x002fea0003800000 */
.L_x_15096:
        /* <DEDUP_REMOVED lines=51> */
.L_x_15100:
        /* <DEDUP_REMOVED lines=407> */
.L_x_15101:
        /* <DEDUP_REMOVED lines=76> */
.L_x_15091:
[----:B------:R-:W-:Y:S06]  /*9430*/  BAR.ARV 0x8, 0x200 ;  /* 0x0208000000007b1d */ /* 0x000fec0000002000 */
[----:B------:R-:W-:Y:S05]  /*9440*/  @!P0 BRA `(.L_x_15103) ;  /* 0x0000000000048947 */ /* 0x000fea0003800000 */
[----:B------:R-:W-:Y:S01]  /*9450*/  BPT.TRAP 0x1 ;  /* 0x000000040000795c */ /* 0x000fe20000300000 */
.L_x_15103:
[----:B------:R-:W-:Y:S01]  /*9460*/  ULEA UR5, UR37, UR45, 0x3 ;  /* 0x0000002d25057291 */ /* 0x000fe2000f8e183f */
[----:B------:R-:W-:-:S05]  /*9470*/  IMAD.U32 R3, RZ, RZ, UR36 ;  /* 0x00000024ff037e24 */ /* 0x000fca000f8e00ff */
[----:B------:R-:W-:-:S04]  /*9480*/  SHF.L.U32 R3, R3, 0x1f, RZ ;  /* 0x0000001f03037819 */ /* 0x000fc800000006ff */
[----:B------:R0:W1:Y:S01]  /*9490*/  SYNCS.PHASECHK.TRANS64.TRYWAIT P1, [UR5+0x16850], R3 ;  /* 0x01685003ff0075a7 */ /* 0x0000620008020145 */
[----:B------:R-:W-:Y:S05]  /*94a0*/  @!P0 BRA `(.L_x_15104) ;  /* 0x0000000000048947 */ /* 0x000fea0003800000 */
[----:B------:R-:W-:Y:S01]  /*94b0*/  BPT.TRAP 0x1 ;  /* 0x000000040000795c */ /* 0x000fe20000300000 */
.L_x_15104:
[----:B-1----:R-:W-:Y:S05]  /*94c0*/  @P1 BRA `(.L_x_15105) ;  /* 0x0000000000081947 */ /* 0x002fea0003800000 */
[----:B------:R-:W1:Y:S02]  /*94d0*/  SYNCS.PHASECHK.TRANS64.TRYWAIT P1, [UR5+0x16850], R3 ;  /* 0x01685003ff0075a7 */ /* 0x000e640008020145 */
[----:B-1----:R-:W-:Y:S05]  /*94e0*/  @!P1 BRA `(.L_x_15106) ;  /* 0x0000007c00c89947 */ /* 0x002fea0003800000 */
.L_x_15105:
        /* <DEDUP_REMOVED lines=71> */
.L_x_15107:
        /* <DEDUP_REMOVED lines=42> */
.L_x_15071:
        /* <DEDUP_REMOVED lines=29> */
[----:B------:R-:W-:-:S02]  /*9dd0*/  ULDC.64 UR14, c[0x0][0xc08] ;  /* 0x00030200000e7ab9 */ /* 0x000fc40000000a00 */
[----:B------:R-:W-:Y:S01]  /*9de0*/  IMAD.U32 R24, RZ, RZ, UR8 ;  /* 0x00000008ff187e24 */ /* 0x000fe2000f8e00ff */
[----:B------:R-:W-:Y:S01]  /*9df0*/  ULDC.64 UR16, c[0x0][0xb98] ;  /* 0x0002e60000107ab9 */ /* 0x000fe20000000a00 */
[----:B------:R-:W-:Y:S01]  /*9e00*/  IMAD.U32 R25, RZ, RZ, UR9 ;  /* 0x00000009ff197e24 */ /* 0x000fe2000f8e00ff */
        /* <DEDUP_REMOVED lines=41> */
[----:B------:R-:W-:Y:S01]  /*a0a0*/  UIMAD UR7, UR18, UR10, URZ ;  /* 0x0000000a120772a4 */ /* 0x000fe2000f8e023f */
[----:B0-----:R-:W-:Y:S01]  /*a0b0*/  IADD3 R10, R17, UR42, RZ ;  /* 0x0000002a110a7c10 */ /* 0x001fe2000fffe0ff */
[----:B------:R-:W-:-:S02]  /*a0c0*/  USEL UR19, UR40, URZ, !UP0 ;  /* 0x0000003f28137287 */ /* 0x000fc4000c000000 */
[----:B------:R-:W-:Y:S02]  /*a0d0*/  UIMAD UR12, UR41, UR11, UR7 ;  /* 0x0000000b290c72a4 */ /* 0x000fe4000f8e0207 */
[----:B--2---:R-:W-:Y:S01]  /*a0e0*/  IMAD.MOV.U32 R4, RZ, RZ, R10 ;  /* 0x000000ffff047224 */ /* 0x004fe200078e000a */
[----:B------:R-:W-:Y:S02]  /*a0f0*/  UISETP.NE.U32.AND UP1, UPT, UR14, URZ, UPT ;  /* 0x0000003f0e00728c */ /* 0x000fe4000bf25070 */
[----:B------:R-:W-:Y:S02]  /*a100*/  USEL UR7, UR39, URZ, !UP0 ;  /* 0x0000003f27077287 */ /* 0x000fe4000c000000 */
[----:B------:R-:W-:Y:S01]  /*a110*/  UISETP.NE.AND.EX UP0, UPT, UR15, URZ, UPT, UP1 ;  /* 0x0000003f0f00728c */ /* 0x000fe2000bf05310 */
[----:B------:R-:W0:Y:S05]  /*a120*/  @P1 LDC R27, c[0x0][0xbec] ;  /* 0x0002fb00ff1b1b82 */ /* 0x000e2a0000000800 */
[----:B------:R-:W-:-:S03]  /*a130*/  PLOP3.LUT P3, PT, PT, PT, UP0, 0x80, 0x0 ;  /* 0x000000000000781c */ /* 0x000fc60003f6f008 */
        /* <DEDUP_REMOVED lines=17> */
[----:B------:R-:W-:Y:S01]  /*a250*/  IMAD R8, R5, UR16, RZ ;  /* 0x0000001005087c24 */ /* 0x000fe2000f8e02ff */
[----:B------:R-:W-:Y:S01]  /*a260*/  @UP0 ULEA UR10, UP1, UR39, UR14, 0x2 ;  /* 0x0000000e270a0291 */ /* 0x000fe2000f82103f */
[----:B------:R-:W-:Y:S01]  /*a270*/  IMAD.U32 R9, RZ, RZ, UR12 ;  /* 0x0000000cff097e24 */ /* 0x000fe2000f8e00ff */
[----:B------:R-:W-:Y:S01]  /*a280*/  ULDC.64 UR12, c[0x0][0xb50] ;  /* 0x0002d400000c7ab9 */ /* 0x000fe20000000a00 */
[----:B------:R-:W-:-:S03]  /*a290*/  ULDC UR14, c[0x0][0xa88] ;  /* 0x0002a200000e7ab9 */ /* 0x000fc60000000800 */
[----:B------:R-:W-:Y:S01]  /*a2a0*/  IADD3.X R5, R6, UR11, R9, P0, !PT ;  /* 0x0000000b06057c10 */ /* 0x000fe200087fe409 */
[----:B------:R-:W-:Y:S01]  /*a2b0*/  @UP0 ULEA.HI.X UR11, UR39, UR15, UR40, 0x2, UP1 ;  /* 0x0000000f270b0291 */ /* 0x000fe200088f1428 */
[C---:B------:R-:W-:Y:S01]  /*a2c0*/  IMAD R9, R7.reuse, UR17, R8 ;  /* 0x0000001107097c24 */ /* 0x040fe2000f8e0208 */
[----:B------:R-:W-:Y:S01]  /*a2d0*/  MOV R8, UR10 ;  /* 0x0000000a00087c02 */ /* 0x000fe20008000f00 */
[----:B------:R-:W-:Y:S02]  /*a2e0*/  IMAD.U32 R6, RZ, RZ, UR14 ;  /* 0x0000000eff067e24 */ /* 0x000fe4000f8e00ff */
[----:B------:R-:W-:-:S04]  /*a2f0*/  IMAD.WIDE.U32 R4, R7, UR16, R4 ;  /* 0x0000001007047c25 */ /* 0x000fc8000f8e0004 */
[----:B------:R-:W-:Y:S01]  /*a300*/  IMAD.IADD R5, R5, 0x1, R9 ;  /* 0x0000000105057824 */ /* 0x000fe200078e0209 */
[----:B------:R-:W-:Y:S01]  /*a310*/  LEA R7, P0, R4, UR12, 0x2 ;  /* 0x0000000c04077c11 */ /* 0x000fe2000f8010ff */
[----:B------:R-:W-:-:S03]  /*a320*/  IMAD.U32 R9, RZ, RZ, UR11 ;  /* 0x0000000bff097e24 */ /* 0x000fc6000f8e00ff */
[----:B------:R-:W-:Y:S01]  /*a330*/  LEA.HI.X R10, R4, UR13, R5, 0x2, P0 ;  /* 0x0000000d040a7c11 */ /* 0x000fe200080f1405 */
[----:B------:R-:W-:Y:S01]  /*a340*/  IMAD R5, R22, 0x40, R19 ;  /* 0x0000004016057824 */ /* 0x000fe200078e0213 */
[----:B------:R3:W5:Y:S01]  /*a350*/  @P3 LDG.E R6, desc[UR52][R8.64] ;  /* 0x0000003408063981 */ /* 0x000762000c1e1900 */
[----:B------:R-:W-:Y:S06]  /*a360*/  @P3 BRA `(.L_x_15110) ;  /* 0x0000000000103947 */ /* 0x000fec0003800000 */
[----:B------:R-:W-:Y:S05]  /*a370*/  @!P2 BRA `(.L_x_15110) ;  /* 0x00000000000ca947 */ /* 0x000fea0003800000 */
[----:B---3--:R-:W2:Y:S04]  /*a380*/  LDG.E R9, desc[UR52][R24.64] ;  /* 0x0000003418097981 */ /* 0x008ea8000c1e1900 */
[----:B-----5:R-:W2:Y:S02]  /*a390*/  LDG.E R6, desc[UR52][R24.64+0x4] ;  /* 0x0000043418067981 */ /* 0x020ea4000c1e1900 */
[----:B--2---:R-:W-:-:S07]  /*a3a0*/  IMAD.IADD R6, R6, 0x1, -R9 ;  /* 0x0000000106067824 */ /* 0x004fce00078e0a09 */
.L_x_15110:
[----:B---3--:R-:W-:Y:S01]  /*a3b0*/  SHFL.IDX PT, R12, R7, RZ, 0x1c1f ;  /* 0x001c1fff070c7589 */ /* 0x008fe200000e0000 */
[----:B------:R-:W-:Y:S01]  /*a3c0*/  IMAD.WIDE R2, R5, 0x2, R2 ;  /* 0x0000000205027825 */ /* 0x000fe200078e0202 */
[----:B------:R-:W-:Y:S01]  /*a3d0*/  LOP3.LUT P0, RZ, R152, 0x3, RZ, 0xc0, !PT ;  /* 0x0000000398ff7812 */ /* 0x000fe2000780c0ff */
[----:B------:R-:W-:Y:S01]  /*a3e0*/  ULDC.64 UR12, c[0x0][0xaa0] ;  /* 0x0002a800000c7ab9 */ /* 0x000fe20000000a00 */
[----:B------:R-:W0:Y:S01]  /*a3f0*/  SHFL.IDX PT, R13, R10, RZ, 0x1c1f ;  /* 0x001c1fff0a0d7589 */ /* 0x000e2200000e0000 */
[----:B------:R-:W-:Y:S01]  /*a400*/  VIADD R8, R154, UR42 ;  /* 0x0000002a9a087c36 */ /* 0x000fe20008000000 */
[----:B------:R-:W-:Y:S01]  /*a410*/  IADD3 R9, P3, R2, 0x1800, RZ ;  /* 0x0000180002097810 */ /* 0x000fe20007f7e0ff */
[----:B-----5:R-:W-:Y:S01]  /*a420*/  IMAD R35, R6, R33, RZ ;  /* 0x0000002106237224 */ /* 0x020fe200078e02ff */
[----:B------:R-:W-:Y:S01]  /*a430*/  SHFL.IDX PT, R14, R7, 0x1, 0x1c1f ;  /* 0x003c1f00070e7f89 */ /* 0x000fe200000e0000 */
[----:B------:R-:W-:Y:S01]  /*a440*/  VIADD R4, R8, 0x8 ;  /* 0x0000000808047836 */ /* 0x000fe20000000000 */
[----:B------:R-:W-:-:S02]  /*a450*/  IADD3 R25, P4, R2, 0x3000, RZ ;  /* 0x0000300002197810 */ /* 0x000fc40007f9e0ff */
[----:B------:R-:W1:Y:S01]  /*a460*/  SHFL.IDX PT, R15, R10, 0x1, 0x1c1f ;  /* 0x003c1f000a0f7f89 */ /* 0x000e6200000e0000 */
[-C--:B------:R-:W-:Y:S02]  /*a470*/  ISETP.GE.OR P2, PT, R8, R35.reuse, P0 ;  /* 0x000000230800720c */ /* 0x080fe40000746670 */
[----:B------:R-:W-:Y:S02]  /*a480*/  LOP3.LUT R5, R2, 0x380, RZ, 0xc0, !PT ;  /* 0x0000038002057812 */ /* 0x000fe400078ec0ff */
[----:B------:R-:W-:Y:S02]  /*a490*/  LOP3.LUT R8, R9, 0x380, RZ, 0xc0, !PT ;  /* 0x0000038009087812 */ /* 0x000fe400078ec0ff */
[----:B------:R-:W-:Y:S02]  /*a4a0*/  ISETP.GE.OR P0, PT, R4, R35, P0 ;  /* 0x000000230400720c */ /* 0x000fe40000706670 */
[----:B------:R-:W-:Y:S02]  /*a4b0*/  LOP3.LUT R24, R25, 0x380, RZ, 0xc0, !PT ;  /* 0x0000038019187812 */ /* 0x000fe400078ec0ff */
[----:B------:R-:W-:-:S02]  /*a4c0*/  SHF.R.U64 R5, R5, 0x3, RZ ;  /* 0x0000000305057819 */ /* 0x000fc400000012ff */
[----:B------:R-:W-:Y:S02]  /*a4d0*/  SHF.R.U64 R8, R8, 0x3, RZ ;  /* 0x0000000308087819 */ /* 0x000fe400000012ff */
[----:B------:R-:W-:Y:S01]  /*a4e0*/  SHF.R.U64 R24, R24, 0x3, RZ ;  /* 0x0000000318187819 */ /* 0x000fe200000012ff */
[----:B0-----:R0:W-:Y:S01]  /*a4f0*/  @!P2 ST.E desc[UR52][R12.64], R21 ;  /* 0x000000150c00a985 */ /* 0x0011e2000c101934 */
[----:B------:R-:W-:Y:S01]  /*a500*/  LOP3.LUT R4, R5, R2, RZ, 0x3c, !PT ;  /* 0x0000000205047212 */ /* 0x000fe200078e3cff */
[--C-:B------:R-:W-:Y:S01]  /*a510*/  IMAD.MOV.U32 R5, RZ, RZ, R3.reuse ;  /* 0x000000ffff057224 */ /* 0x100fe200078e0003 */
[----:B------:R-:W-:Y:S02]  /*a520*/  LOP3.LUT R8, R8, R9, RZ, 0x3c, !PT ;  /* 0x0000000908087212 */ /* 0x000fe400078e3cff */
[----:B------:R-:W-:Y:S01]  /*a530*/  LOP3.LUT R24, R24, R25, RZ, 0x3c, !PT ;  /* 0x0000001918187212 */ /* 0x000fe200078e3cff */
[----:B------:R-:W-:Y:S01]  /*a540*/  IMAD.X R25, RZ, RZ, R3, P4 ;  /* 0x000000ffff197224 */ /* 0x000fe200020e0603 */
[----:B------:R-:W-:Y:S01]  /*a550*/  IADD3.X R9, RZ, R3, RZ, P3, !PT ;  /* 0x00000003ff097210 */ /* 0x000fe20001ffe4ff */
        /* <DEDUP_REMOVED lines=8> */
[----:B------:R-:W-:-:S04]  /*a5e0*/  SHF.R.U64 R2, R2, 0x3, RZ ;  /* 0x0000000302027819 */ /* 0x000fc800000012ff */
[----:B------:R-:W-:-:S03]  /*a5f0*/  LOP3.LUT R12, R2, R29, RZ, 0x3c, !PT ;  /* 0x0000001d020c7212 */ /* 0x000fc600078e3cff */
[----:B------:R-:W0:Y:S01]  /*a600*/  @P1 LDC R2, c[0x0][0xbec] ;  /* 0x0002fb00ff021b82 */ /* 0x000e220000000800 */
[----:B------:R-:W-:Y:S02]  /*a610*/  UIMAD UR10, UR9, UR12, URZ ;  /* 0x0000000c090a72a4 */ /* 0x000fe4000f8e023f */
[----:B------:R-:W-:Y:S01]  /*a620*/  UIMAD.WIDE.U32 UR8, UR4, UR12, URZ ;  /* 0x0000000c040872a5 */ /* 0x000fe2000f8e003f */
[----:B-1----:R-:W-:Y:S01]  /*a630*/  IMAD R0, R18, 0x30, R22 ;  /* 0x0000003012007824 */ /* 0x002fe200078e0216 */
[----:B------:R-:W-:Y:S01]  /*a640*/  UIMAD UR10, UR4, UR13, UR10 ;  /* 0x0000000d040a72a4 */ /* 0x000fe2000f8e020a */
[----:B------:R-:W-:Y:S01]  /*a650*/  IADD3 R34, R22, UR42, RZ ;  /* 0x0000002a16227c10 */ /* 0x000fe2000fffe0ff */
[----:B------:R-:W5:Y:S01]  /*a660*/  LD.E.128 R12, desc[UR52][R12.64] ;  /* 0x000000340c0c7980 */ /* 0x000f62000c101d00 */
[----:B------:R-:W-:Y:S01]  /*a670*/  ULDC.64 UR12, c[0x0][0xae8] ;  /* 0x0002ba00000c7ab9 */ /* 0x000fe20000000a00 */
[----:B------:R-:W-:Y:S01]  /*a680*/  UIADD3 UR9, UR9, UR10, URZ ;  /* 0x0000000a09097290 */ /* 0x000fe2000fffe03f */
[----:B------:R-:W-:Y:S01]  /*a690*/  VIADD R29, R0, UR42 ;  /* 0x0000002a001d7c36 */ /* 0x000fe20008000000 */
        /* <DEDUP_REMOVED lines=8> */
[----:B------:R-:W-:Y:S01]  /*a720*/  IMAD.MOV.U32 R21, RZ, RZ, R29 ;  /* 0x000000ffff157224 */ /* 0x000fe200078e001d */
[----:B------:R-:W-:Y:S01]  /*a730*/  UIMAD UR4, UR41, UR13, UR4 ;  /* 0x0000000d290472a4 */ /* 0x000fe2000f8e0204 */
[----:B------:R-:W-:Y:S01]  /*a740*/  VIADD R20, R20, 0x16820 ;  /* 0x0001682014147836 */ /* 0x000fe20000000000 */
[----:B------:R-:W-:-:S02]  /*a750*/  ULDC.64 UR10, c[0x0][0xaf0] ;  /* 0x0002bc00000a7ab9 */ /* 0x000fc40000000a00 */
[----:B------:R-:W-:Y:S02]  /*a760*/  UIADD3 UR9, UR9, UR4, URZ ;  /* 0x0000000409097290 */ /* 0x000fe4000fffe03f */
[----:B------:R-:W-:Y:S02]  /*a770*/  UIMAD UR4, UR19, UR10, URZ ;  /* 0x0000000a130472a4 */ /* 0x000fe4000f8e023f */
[----:B------:R-:W-:Y:S01]  /*a780*/  UIMAD.WIDE.U32 UR8, UR7, UR10, UR8 ;  /* 0x0000000a070872a5 */ /* 0x000fe2000f8e0008 */
[----:B0-----:R-:W-:Y:S01]  /*a790*/  @P1 IMAD.HI.U32 R0, R29, R2, RZ ;  /* 0x000000021d001227 */ /* 0x001fe200078e00ff */
[----:B------:R-:W-:-:S03]  /*a7a0*/  UIMAD UR4, UR7, UR11, UR4 ;  /* 0x0000000b070472a4 */ /* 0x000fc6000f8e0204 */
[----:B------:R-:W-:Y:S01]  /*a7b0*/  ULDC.64 UR10, c[0x0][0xae0] ;  /* 0x0002b800000a7ab9 */ /* 0x000fe20000000a00 */
[----:B------:R-:W-:Y:S01]  /*a7c0*/  @P1 SHF.R.U32.HI R21, RZ, R3, R0 ;  /* 0x00000003ff151219 */ /* 0x000fe20000011600 */
[----:B------:R-:W-:Y:S02]  /*a7d0*/  UIADD3 UR4, UR9, UR4, URZ ;  /* 0x0000000409047290 */ /* 0x000fe4000fffe03f */
[----:B------:R-:W-:Y:S01]  /*a7e0*/  IMAD.U32 R3, RZ, RZ, UR9 ;  /* 0x00000009ff037e24 */ /* 0x000fe2000f8e00ff */
[----:B------:R-:W-:Y:S01]  /*a7f0*/  SHF.R.S32.HI R0, RZ, 0x1f, R21 ;  /* 0x0000001fff007819 */ /* 0x000fe20000011415 */
[----:B------:R-:W-:Y:S01]  /*a800*/  IMAD.U32 R2, RZ, RZ, UR8 ;  /* 0x00000008ff027e24 */ /* 0x000fe2000f8e00ff */
[----:B------:R-:W-:Y:S01]  /*a810*/  IADD3 R28, -R21, RZ, RZ ;  /* 0x000000ff151c7210 */ /* 0x000fe20007ffe1ff */
[----:B------:R-:W-:Y:S01]  /*a820*/  IMAD.U32 R3, RZ, RZ, UR4 ;  /* 0x00000004ff037e24 */ /* 0x000fe2000f8e00ff */
[----:B------:R-:W-:Y:S01]  /*a830*/  ULDC.64 UR8, c[0x0][0xad8] ;  /* 0x0002b60000087ab9 */ /* 0x000fe20000000a00 */
[----:B------:R-:W-:Y:S01]  /*a840*/  IMAD R0, R0, UR10, RZ ;  /* 0x0000000a00007c24 */ /* 0x000fe2000f8e02ff */
[----:B------:R-:W-:Y:S01]  /*a850*/  ULDC UR4, c[0x0][0xac8] ;  /* 0x0002b20000047ab9 */ /* 0x000fe20000000800 */
[----:B------:R-:W-:-:S02]  /*a860*/  IMAD R29, R33, R28, R29 ;  /* 0x0000001c211d7224 */ /* 0x000fc400078e021d */
        /* <DEDUP_REMOVED lines=12> */
[----:B------:R-:W-:Y:S01]  /*a930*/  LEA.HI.X R32, R2, UR9, R3, 0x1, P0 ;  /* 0x0000000902207c11 */ /* 0x000fe200080f0c03 */
[C---:B------:R-:W-:Y:S01]  /*a940*/  VIADD R2, R34.reuse, 0x60 ;  /* 0x0000006022027836 */ /* 0x040fe20000000000 */
[----:B------:R-:W-:Y:S01]  /*a950*/  ISETP.GE.AND P0, PT, R19, UR4, PT ;  /* 0x0000000413007c0c */ /* 0x000fe2000bf06270 */
[----:B------:R-:W1:Y:S03]  /*a960*/  SHFL.IDX PT, R36, R30, 0x1, 0x181f ;  /* 0x00381f001e247f89 */ /* 0x000e6600000e0000 */
        /* <DEDUP_REMOVED lines=9> */
[C---:B0-----:R-:W-:Y:S01]  /*aa00*/  @!P1 LEA R2, P4, R19.reuse, R28, 0x1 ;  /* 0x0000001c13029211 */ /* 0x041fe200078808ff */
[----:B------:R-:W-:Y:S02]  /*aa10*/  VIADD R0, R34, 0x90 ;  /* 0x0000009022007836 */ /* 0x000fe40000000000 */
[----:B------:R-:W0:Y:S01]  /*aa20*/  SHFL.IDX PT, R30, R30, 0x3, 0x181f ;  /* 0x00781f001e1e7f89 */ /* 0x000e2200000e0000 */
[C---:B-1----:R-:W-:Y:S02]  /*aa30*/  @!P2 LEA R20, P5, R19.reuse, R36, 0x1 ;  /* 0x000000241314a211 */ /* 0x042fe400078a08ff */
        /* <DEDUP_REMOVED lines=14> */
.L_x_15109:
        /* <DEDUP_REMOVED lines=8> */
[----:B------:R-:W-:Y:S01]  /*aba0*/  IMAD.U32 R2, RZ, RZ, UR8 ;  /* 0x00000008ff027e24 */ /* 0x000fe2000f8e00ff */
[----:B------:R-:W-:Y:S01]  /*abb0*/  MOV R3, UR9 ;  /* 0x0000000900037c02 */ /* 0x000fe20008000f00 */
[----:B------:R-:W-:Y:S02]  /*abc0*/  ULDC.64 UR8, c[0x0][0xc08] ;  /* 0x0003020000087ab9 */ /* 0x000fe40000000a00 */
[----:B------:R-:W-:-:S04]  /*abd0*/  UISETP.NE.U32.AND UP1, UPT, UR8, URZ, UPT ;  /* 0x0000003f0800728c */ /* 0x000fc8000bf25070 */
[----:B------:R-:W-:Y:S01]  /*abe0*/  UISETP.NE.AND.EX UP1, UPT, UR9, URZ, UPT, UP1 ;  /* 0x0000003f0900728c */ /* 0x000fe2000bf25310 */
[----:B------:R-:W2:Y:S01]  /*abf0*/  @P2 LDG.E R6, desc[UR52][R2.64] ;  /* 0x0000003402062981 */ /* 0x000ea2000c1e1900 */
[----:B------:R-:W-:-:S04]  /*ac00*/  IMAD.U32 R0, RZ, RZ, UR4 ;  /* 0x00000004ff007e24 */ /* 0x000fc8000f8e00ff */
        /* <DEDUP_REMOVED lines=18> */
.L_x_15112:
        /* <DEDUP_REMOVED lines=15> */
[----:B------:R-:W-:Y:S01]  /*ae20*/  MOV R2, R4 ;  /* 0x0000000400027202 */ /* 0x000fe20000000f00 */
        /* <DEDUP_REMOVED lines=29> */
.L_x_15114:
[----:B------:R-:W-:Y:S05]  /*b000*/  BSYNC B1 ;  /* 0x0000000000017941 */ /* 0x000fea0003800000 */
.L_x_15113:
[----:B0-----:R-:W0:Y:S01]  /*b010*/  @P0 LDC R3, c[0x0][0xbf0] ;  /* 0x0002fc00ff030b82 */ /* 0x001e220000000800 */
[----:B------:R-:W-:Y:S01]  /*b020*/  ULDC.64 UR12, c[0x0][0xaa0] ;  /* 0x0002a800000c7ab9 */ /* 0x000fe20000000a00 */
[----:B------:R-:W-:Y:S01]  /*b030*/  IMAD R2, R18, 0x30, R22 ;  /* 0x0000003012027824 */ /* 0x000fe200078e0216 */
[----:B------:R-:W-:Y:S01]  /*b040*/  UIMAD UR7, UR10, UR12, URZ ;  /* 0x0000000c0a0772a4 */ /* 0x000fe2000f8e023f */
[----:B------:R-:W-:Y:S01]  /*b050*/  IADD3 R20, R22, UR42, RZ ;  /* 0x0000002a16147c10 */ /* 0x000fe2000fffe0ff */
[----:B------:R-:W-:Y:S01]  /*b060*/  UIMAD.WIDE.U32 UR8, UR4, UR12, URZ ;  /* 0x0000000c040872a5 */ /* 0x000fe2000f8e003f */
[----:B------:R-:W-:Y:S01]  /*b070*/  VIADD R4, R2, UR42 ;  /* 0x0000002a02047c36 */ /* 0x000fe20008000000 */
[----:B------:R-:W-:Y:S01]  /*b080*/  UIMAD UR7, UR4, UR13, UR7 ;  /* 0x0000000d040772a4 */ /* 0x000fe2000f8e0207 */
[----:B-----5:R-:W-:Y:S02]  /*b090*/  IMAD R13, R0, R11, RZ ;  /* 0x0000000b000d7224 */ /* 0x020fe400078e02ff */
[----:B------:R-:W-:Y:S01]  /*b0a0*/  ULDC.64 UR12, c[0x0][0xae8] ;  /* 0x0002ba00000c7ab9 */ /* 0x000fe20000000a00 */
[----:B------:R-:W-:Y:S01]  /*b0b0*/  UIADD3 UR9, UR9, UR7, URZ ;  /* 0x0000000709097290 */ /* 0x000fe2000fffe03f */
[----:B------:R-:W-:Y:S01]  /*b0c0*/  @P0 IMAD.HI.U32 R2, R4, R9, RZ ;  /* 0x0000000904020227 */ /* 0x000fe200078e00ff */
[----:B------:R-:W-:Y:S01]  /*b0d0*/  UIMAD UR4, UR11, UR12, URZ ;  /* 0x0000000c0b0472a4 */ /* 0x000fe2000f8e023f */
[----:B------:R-:W-:Y:S01]  /*b0e0*/  MOV R5, R4 ;  /* 0x0000000400057202 */ /* 0x000fe20000000f00 */
[----:B------:R-:W-:Y:S01]  /*b0f0*/  UIMAD.WIDE.U32 UR8, UR41, UR12, UR8 ;  /* 0x0000000c290872a5 */ /* 0x000fe2000f8e0008 */
[----:B------:R-:W-:Y:S01]  /*b100*/  VIADD R0, R20, 0x30 ;  /* 0x0000003014007836 */ /* 0x000fe20000000000 */
        /* <DEDUP_REMOVED lines=56> */
.L_x_15111:
[----:B------:R-:W-:Y:S05]  /*b490*/  BSYNC B0 ;  /* 0x0000000000007941 */ /* 0x000fea0003800000 */
.L_x_15108:
[----:B------:R-:W-:Y:S02]  /*b4a0*/  ULDC UR4, c[0x0][0xc3c] ;  /* 0x00030f0000047ab9 */ /* 0x000fe40000000800 */
[----:B------:R-:W-:-:S13]  /*b4b0*/  ISETP.GE.AND P0, PT, R31, UR4, PT ;  /* 0x000000041f007c0c */ /* 0x000fda000bf06270 */
[----:B------:R-:W-:Y:S05]  /*b4c0*/  @!P0 BRA `(.L_x_15115) ;  /* 0xffffff5800108947 */ /* 0x000fea000383ffff */
[----:B------:R-:W-:Y:S05]  /*b4d0*/  EXIT ;  /* 0x000000000000794d */ /* 0x000fea0003800000 */
.L_x_15066:
        /* <DEDUP_REMOVED lines=18> */
.L_x_15116:
        /* <DEDUP_REMOVED lines=40> */
.L_x_15122:
        /* <DEDUP_REMOVED lines=12> */
.L_x_15121:
[----:B------:R-:W-:Y:S05]  /*b940*/  BSYNC B0 ;  /* 0x0000000000007941 */ /* 0x000fea0003800000 */
.L_x_15120:
        /* <DEDUP_REMOVED lines=20> */
.L_x_15118:
        /* <DEDUP_REMOVED lines=20> */
.L_x_15123:
        /* <DEDUP_REMOVED lines=56> */
[----:B------:R-:W-:-:S03]  /*bf50*/  IMAD R18, R2, R9, R3 ;  /* 0x0000000902127224 */ /* 0x000fc600078e0203 */
[----:B------:R-:W-:Y:S01]  /*bf60*/  IADD3 R17, R0, R17, RZ ;  /* 0x0000001100117210 */ /* 0x000fe20007ffe0ff */
[----:B------:R-:W-:Y:S06]  /*bf70*/  BRA `(.L_x_15124) ;  /* 0x0000000000147947 */ /* 0x000fec0003800000 */
.L_x_15119:
[----:B------:R-:W-:Y:S01]  /*bf80*/  ULDC UR4, c[0x0][0xc3c] ;  /* 0x00030f0000047ab9 */ /* 0x000fe20000000800 */
[----:B------:R-:W-:Y:S02]  /*bf90*/  IMAD.MOV.U32 R17, RZ, RZ, RZ ;  /* 0x000000ffff117224 */ /* 0x000fe400078e00ff */
[----:B------:R-:W-:Y:S02]  /*bfa0*/  IMAD.U32 R16, RZ, RZ, UR6 ;  /* 0x00000006ff107e24 */ /* 0x000fe4000f8e00ff */
[----:B------:R-:W-:Y:S02]  /*bfb0*/  IMAD.MOV.U32 R18, RZ, RZ, RZ ;  /* 0x000000ffff127224 */ /* 0x000fe400078e00ff */
[----:B------:R-:W-:-:S07]  /*bfc0*/  IMAD.U32 R19, RZ, RZ, UR4 ;  /* 0x00000004ff137e24 */ /* 0x000fce000f8e00ff */
.L_x_15124:
[----:B------:R-:W-:-:S13]  /*bfd0*/  ISETP.NE.AND P0, PT, R5, RZ, PT ;  /* 0x000000ff0500720c */ /* 0x000fda0003f05270 */
[----:B------:R-:W0:Y:S01]  /*bfe0*/  @!P0 S2R R3, SR_CgaCtaId ;  /* 0x0000000000038919 */ /* 0x000e220000008800 */
[----:B------:R-:W-:-:S04]  /*bff0*/  @!P0 MOV R0, 0x400 ;  /* 0x0000040000008802 */ /* 0x000fc80000000f00 */
[----:B0-----:R-:W-:-:S05]  /*c000*/  @!P0 LEA R0, R3, R0, 0x18 ;  /* 0x0000000003008211 */ /* 0x001fca00078ec0ff */
[----:B------:R0:W-:Y:S01]  /*c010*/  @!P0 STS.128 [R0+0x168d0], R16 ;  /* 0x0168d01000008388 */ /* 0x0001e20000000c00 */
[----:B------:R-:W-:Y:S06]  /*c020*/  BAR.ARV 0x5, 0x200 ;  /* 0x0148000000007b1d */ /* 0x000fec0000002000 */
.L_x_15117:
        /* <DEDUP_REMOVED lines=26> */
[----:B------:R-:W-:Y:S02]  /*c1d0*/  LOP3.LUT R28, R28, 0x38, RZ, 0xc0, !PT ;  /* 0x000000381c1c7812 */ /* 0x000fe400078ec0ff */
[----:B------:R-:W-:-:S05]  /*c1e0*/  LEA R0, R0, R22, 0x1 ;  /* 0x0000001600007211 */ /* 0x000fca00078e08ff */
[----:B------:R3:W-:Y:S02]  /*c1f0*/  STL [R1+0x1c], R0 ;  /* 0x00001c0001007387 */ /* 0x0007e40000100800 */
.L_x_15186:
[----:B0-----:R-:W0:Y:S01]  /*c200*/  LDC.64 R2, c[0x0][0xc88] ;  /* 0x00032200ff027b82 */ /* 0x001e220000000a00 */
[----:B--2---:R-:W2:Y:S01]  /*c210*/  LDL.LU R6, [R1] ;  /* 0x0000000001067983 */ /* 0x004ea20000300800 */
        /* <DEDUP_REMOVED lines=15> */
[----:B------:R1:W3:Y:S01]  /*c310*/  @P0 LDG.E R7, desc[UR52][R2.64] ;  /* 0x0000003402070981 */ /* 0x0002e2000c1e1900 */
[----:B------:R-:W-:Y:S02]  /*c320*/  ISETP.NE.U32.AND P0, PT, RZ, UR4, PT ;  /* 0x00000004ff007c0c */ /* 0x000fe4000bf05070 */
[----:B--2---:R-:W-:Y:S01]  /*c330*/  LOP3.LUT R6, R6, 0xffffffef, RZ, 0xc0, !PT ;  /* 0xffffffef06067812 */ /* 0x004fe200078ec0ff */
        /* <DEDUP_REMOVED lines=8> */
[----:B------:R-:W2:Y:S05]  /*c3c0*/  @P2 LDG.E R0, desc[UR52][R2.64] ;  /* 0x0000003402002981 */ /* 0x000eaa000c1e1900 */
[----:B------:R-:W-:Y:S01]  /*c3d0*/  @P0 IADD3 R4, P1, R23, UR6, RZ ;  /* 0x0000000617040c10 */ /* 0x000fe2000ff3e0ff */
[----:B------:R-:W-:Y:S03]  /*c3e0*/  STL [R1], R6 ;  /* 0x0000000601007387 */ /* 0x000fe60000100800 */
        /* <DEDUP_REMOVED lines=8> */
[----:B--2---:R0:W-:Y:S04]  /*c470*/  STL [R1+0x20], R0 ;  /* 0x0000200001007387 */ /* 0x0041e80000100800 */
[----:B---3--:R1:W-:Y:S04]  /*c480*/  STL [R1+0x14], R7 ;  /* 0x0000140701007387 */ /* 0x0083e80000100800 */
[----:B----4-:R1:W-:Y:S01]  /*c490*/  @P0 STL [R1+0x2c], R4 ;  /* 0x00002c0401000387 */ /* 0x0103e20000100800 */
        /* <DEDUP_REMOVED lines=8> */
[----:B--2---:R-:W-:-:S05]  /*c520*/  IADD3 R2, -R5, R4, RZ ;  /* 0x0000000405027210 */ /* 0x004fca0007ffe1ff */
[----:B------:R2:W-:Y:S02]  /*c530*/  STL [R1+0x2c], R2 ;  /* 0x00002c0201007387 */ /* 0x0005e40000100800 */
.L_x_15126:
        /* <DEDUP_REMOVED lines=10> */
.L_x_15127:
        /* <DEDUP_REMOVED lines=9> */
.L_x_15128:
[----:B0-2---:R-:W-:Y:S01]  /*c670*/  IMAD.MOV.U32 R2, RZ, RZ, R6 ;  /* 0x000000ffff027224 */ /* 0x005fe200078e0006 */
[----:B------:R-:W0:Y:S01]  /*c680*/  LDC R3, c[0x0][0x448] ;  /* 0x00011200ff037b82 */ /* 0x000e220000000800 */
[----:B------:R-:W2:Y:S01]  /*c690*/  LDL R6, [R1+0x2c] ;  /* 0x00002c0001067983 */ /* 0x000ea20000100800 */
[----:B-----5:R-:W-:Y:S01]  /*c6a0*/  IMAD.IADD R5, R0, 0x1, -R7 ;  /* 0x0000000100057824 */ /* 0x020fe200078e0a07 */
[----:B------:R-:W-:Y:S01]  /*c6b0*/  BSSY B7, `(.L_x_15129) ;  /* 0x00003b5000077945 */ /* 0x000fe20003800000 */
[----:B------:R-:W-:Y:S02]  /*c6c0*/  LOP3.LUT R2, R2, 0xfffffff7, RZ, 0xc0, !PT ;  /* 0xfffffff702027812 */ /* 0x000fe400078ec0ff */
[----:B0-----:R-:W-:-:S13]  /*c6d0*/  ISETP.NE.AND P0, PT, R3, 0x1, PT ;  /* 0x000000010300780c */ /* 0x001fda0003f05270 */
[----:B------:R-:W0:Y:S01]  /*c6e0*/  @P0 LDC R4, c[0x0][0x44c] ;  /* 0x00011300ff040b82 */ /* 0x000e220000000800 */
[----:B------:R-:W-:-:S05]  /*c6f0*/  @P0 LOP3.LUT R2, R2, 0x8, RZ, 0xfc, !PT ;  /* 0x0000000802020812 */ /* 0x000fca00078efcff */
[----:B------:R1:W-:Y:S02]  /*c700*/  STL [R1], R2 ;  /* 0x0000000201007387 */ /* 0x0003e40000100800 */
[----:B------:R-:W3:Y:S02]  /*c710*/  @P0 LDC R3, c[0x0][0x450] ;  /* 0x00011400ff030b82 */ /* 0x000ee40000000800 */
[----:B------:R4:W-:Y:S01]  /*c720*/  STL [R1+0x10], R5 ;  /* 0x0000100501007387 */ /* 0x0009e20000100800 */
[----:B-1----:R-:W-:-:S04]  /*c730*/  IMAD R2, R17, 0xc0, RZ ;  /* 0x000000c011027824 */ /* 0x002fc800078e02ff */
[----:B------:R-:W-:-:S04]  /*c740*/  VIADD R2, R2, 0xbf ;  /* 0x000000bf02027836 */ /* 0x000fc80000000000 */
[----:B0-----:R-:W-:-:S05]  /*c750*/  @P0 IMAD.HI.U32 R4, R2, R4, RZ ;  /* 0x0000000402040227 */ /* 0x001fca00078e00ff */
[----:B---3--:R-:W-:Y:S02]  /*c760*/  @P0 SHF.R.U32.HI R2, RZ, R3, R4 ;  /* 0x00000003ff020219 */ /* 0x008fe40000011604 */
[----:B--2---:R-:W-:-:S04]  /*c770*/  IADD3 R0, R5, 0x80, -R6 ;  /* 0x0000008005007810 */ /* 0x004fc80007ffe806 */
[----:B------:R-:W-:-:S04]  /*c780*/  IADD3 R0, R0, R2, RZ ;  /* 0x0000000200007210 */ /* 0x000fc80007ffe0ff */
        /* <DEDUP_REMOVED lines=10> */
[----:B----4-:R-:W-:Y:S05]  /*c830*/  @P0 BRA `(.L_x_15130) ;  /* 0x0000000000440947 */ /* 0x010fea0003800000 */
        /* <DEDUP_REMOVED lines=17> */
.L_x_15130:
        /* <DEDUP_REMOVED lines=20> */
.L_x_15133:
[----:B------:R-:W-:Y:S05]  /*ca90*/  BSYNC B6 ;  /* 0x0000000000067941 */ /* 0x000fea0003800000 */
.L_x_15132:
        /* <DEDUP_REMOVED lines=20> */
.L_x_15136:
        /* <DEDUP_REMOVED lines=15> */
.L_x_15135:
[----:B------:R-:W-:Y:S05]  /*ccd0*/  BSYNC B6 ;  /* 0x0000000000067941 */ /* 0x000fea0003800000 */
.L_x_15134:
        /* <DEDUP_REMOVED lines=10> */
[----:B------:R-:W0:Y:S03]  /*cd80*/  S2R R0, SR_TID.X ;  /* 0x0000000000007919 */ /* 0x000e260000002100 */
[----:B------:R-:W-:Y:S01]  /*cd90*/  @P0 IADD3.X R3, R24, UR5, RZ, P1, !PT ;  /* 0x0000000518030c10 */ /* 0x000fe20008ffe4ff */
[----:B------:R-:W4:Y:S04]  /*cda0*/  LDL.LU R20, [R1] ;  /* 0x0000000001147983 */ /* 0x000f280000300800 */
        /* <DEDUP_REMOVED lines=25> */
[----:B------:R-:W0:Y:S01]  /*cf40*/  @!P0 LDC.64 R2, c[0x0][0x418] ;  /* 0x00010600ff028b82 */ /* 0x000e220000000a00 */
[----:B------:R0:W-:Y:S01]  /*cf50*/  STL [R1+0x18], R6 ;  /* 0x0000180601007387 */ /* 0x0001e20000100800 */
        /* <DEDUP_REMOVED lines=11> */
[----:B------:R0:W-:Y:S01]  /*d010*/  STL [R1], R20 ;  /* 0x0000001401007387 */ /* 0x0001e20000100800 */
[----:B------:R-:W-:-:S03]  /*d020*/  UMOV UR4, 0xffffffff ;  /* 0xffffffff00047882 */ /* 0x000fc60000000000 */
[----:B------:R-:W-:Y:S05]  /*d030*/  BRA.DIV UR4, `(.L_x_15137) ;  /* 0x00000046040c7947 */ /* 0x000fea000b800000 */
.L_x_15203:
[----:B------:R-:W-:-:S05]  /*d040*/  SHF.R.S32.HI R9, RZ, 0x1f, R18 ;  /* 0x0000001fff097819 */ /* 0x000fca0000011412 */
[----:B------:R1:W-:Y:S01]  /*d050*/  STL [R1+0x8], R9 ;  /* 0x0000080901007387 */ /* 0x0003e20000100800 */
[----:B------:R-:W-:Y:S05]  /*d060*/  @!P2 BRA `(.L_x_15138) ;  /* 0x000000000004a947 */ /* 0x000fea0003800000 */
[----:B------:R-:W-:Y:S01]  /*d070*/  BPT.TRAP 0x1 ;  /* 0x000000040000795c */ /* 0x000fe20000300000 */
.L_x_15138:
        /* <DEDUP_REMOVED lines=25> */
.L_x_15204:
[----:B------:R-:W-:Y:S05]  /*d210*/  BSYNC B0 ;  /* 0x0000000000007941 */ /* 0x000fea0003800000 */
.L_x_15139:
        /* <DEDUP_REMOVED lines=21> */
[----:B------:R-:W-:Y:S02]  /*d370*/  ULDC.64 UR4, c[0x0][0x2e8] ;  /* 0x0000ba0000047ab9 */ /* 0x000fe40000000a00 */
[----:B------:R-:W-:Y:S01]  /*d380*/  LEA R0, P0, R4, UR4, 0x1 ;  /* 0x0000000404007c11 */ /* 0x000fe2000f8008ff */
[----:B------:R-:W-:Y:S01]  /*d390*/  ULDC UR4, c[0x0][0x2f4] ;  /* 0x0000bd0000047ab9 */ /* 0x000fe20000000800 */
[----:B----4-:R-:W-:Y:S01]  /*d3a0*/  LOP3.LUT R9, R9, 0xfffffffe, RZ, 0xc0, !PT ;  /* 0xfffffffe09097812 */ /* 0x010fe200078ec0ff */
[----:B------:R-:W-:Y:S01]  /*d3b0*/  IMAD.IADD R2, R5, 0x1, R2 ;  /* 0x0000000105027824 */ /* 0x000fe200078e0202 */
[----:B------:R-:W-:Y:S01]  /*d3c0*/  ISETP.GE.AND P2, PT, R28, UR4, PT ;  /* 0x000000041c007c0c */ /* 0x000fe2000bf46270 */
[----:B------:R-:W-:-:S03]  /*d3d0*/  UMOV UR4, 0xffffffff ;  /* 0xffffffff00047882 */ /* 0x000fc60000000000 */
[----:B------:R-:W-:Y:S02]  /*d3e0*/  LEA.HI.X R2, R4, UR5, R2, 0x1, P0 ;  /* 0x0000000504027c11 */ /* 0x000fe400080f0c02 */
[----:B---3--:R-:W-:-:S04]  /*d3f0*/  IADD3 R4, -R10, R11, -R8 ;  /* 0x0000000b0a047210 */ /* 0x008fc80007ffe908 */
[----:B------:R-:W-:-:S03]  /*d400*/  ISETP.GE.AND P0, PT, R4, 0x1, PT ;  /* 0x000000010400780c */ /* 0x000fc60003f06270 */
[----:B------:R-:W-:-:S05]  /*d410*/  @P2 LOP3.LUT R9, R9, 0x1, RZ, 0xfc, !PT ;  /* 0x0000000109092812 */ /* 0x000fca00078efcff */
[----:B------:R1:W-:Y:S01]  /*d420*/  STL [R1], R9 ;  /* 0x0000000901007387 */ /* 0x0003e20000100800 */
[C---:B0-----:R-:W-:Y:S01]  /*d430*/  SHF.L.U32 R10, R12.reuse, 0x3, RZ ;  /* 0x000000030c0a7819 */ /* 0x041fe200000006ff */
        /* <DEDUP_REMOVED lines=78> */
.L_x_15222:
[----:B------:R-:W-:-:S13]  /*d920*/  ISETP.GE.AND P0, PT, R4, 0x71, PT ;  /* 0x000000710400780c */ /* 0x000fda0003f06270 */
[----:B0-----:R-:W-:Y:S01]  /*d930*/  @P0 LEA R6, P1, R28, R0, 0x1 ;  /* 0x000000001c060211 */ /* 0x001fe200078208ff */
        /* <DEDUP_REMOVED lines=8> */
.L_x_15142:
        /* <DEDUP_REMOVED lines=11> */
.L_x_15143:
[----:B------:R1:W5:Y:S01]  /*da70*/  LDL R0, [R1] ;  /* 0x0000000001007983 */ /* 0x0003620000100800 */
        /* <DEDUP_REMOVED lines=37> */
.L_x_15145:
[----:B------:R-:W-:Y:S05]  /*dcd0*/  BSYNC B6 ;  /* 0x0000000000067941 */ /* 0x000fea0003800000 */
.L_x_15144:
[----:B------:R-:W2:Y:S01]  /*dce0*/  LDL.LU R21, [R1+0x34] ;  /* 0x0000340001157983 */ /* 0x000ea20000300800 */
[----:B------:R-:W-:Y:S01]  /*dcf0*/  ULDC.64 UR4, c[0x0][0x2d8] ;  /* 0x0000b60000047ab9 */ /* 0x000fe20000000a00 */
[----:B0-----:R-:W0:Y:S01]  /*dd00*/  LDC R4, c[0x0][0x448] ;  /* 0x00011200ff047b82 */ /* 0x001e220000000800 */
[----:B------:R-:W-:Y:S01]  /*dd10*/  ULDC.64 UR6, c[0x0][0x2c8] ;  /* 0x0000b20000067ab9 */ /* 0x000fe20000000a00 */
[----:B------:R-:W3:Y:S01]  /*dd20*/  LDL.LU R0, [R1+0x30] ;  /* 0x0000300001007983 */ /* 0x000ee20000300800 */
[----:B------:R-:W-:-:S03]  /*dd30*/  ULDC.64 UR8, c[0x0][0x280] ;  /* 0x0000a00000087ab9 */ /* 0x000fc60000000a00 */
[----:B------:R-:W3:Y:S02]  /*dd40*/  LDL.LU.64 R2, [R1+0x20] ;  /* 0x0000200001027983 */ /* 0x000ee40000300a00 */
[----:B------:R-:W1:Y:S02]  /*dd50*/  LDC R9, c[0x0][0x448] ;  /* 0x00011200ff097b82 */ /* 0x000e640000000800 */
[----:B------:R-:W4:Y:S04]  /*dd60*/  LDL R20, [R1+0x8] ;  /* 0x0000080001147983 */ /* 0x000f280000100800 */
[----:B------:R0:W5:Y:S02]  /*dd70*/  LDL R10, [R1+0x1c] ;  /* 0x00001c00010a7983 */ /* 0x0001640000100800 */
[----:B0-----:R-:W-:-:S13]  /*dd80*/  ISETP.NE.AND P6, PT, R4, 0x1, PT ;  /* 0x000000010400780c */ /* 0x001fda0003fc5270 */
[----:B------:R-:W0:Y:S08]  /*dd90*/  @P6 LDC R5, c[0x0][0x44c] ;  /* 0x00011300ff056b82 */ /* 0x000e300000000800 */
[----:B------:R-:W1:Y:S08]  /*dda0*/  @P6 LDC R4, c[0x0][0x450] ;  /* 0x00011400ff046b82 */ /* 0x000e700000000800 */
[----:B------:R-:W1:Y:S01]  /*ddb0*/  @P6 LDC R8, c[0x0][0x450] ;  /* 0x00011400ff086b82 */ /* 0x000e620000000800 */
[----:B---3--:R-:W-:Y:S01]  /*ddc0*/  MOV R3, R0 ;  /* 0x0000000000037202 */ /* 0x008fe20000000f00 */
[----:B----4-:R-:W-:-:S02]  /*ddd0*/  IMAD R0, R20, UR4, RZ ;  /* 0x0000000414007c24 */ /* 0x010fc4000f8e02ff */
        /* <DEDUP_REMOVED lines=9> */
[----:B------:R-:W-:-:S03]  /*de70*/  ULDC.64 UR4, c[0x0][0x2d0] ;  /* 0x0000b40000047ab9 */ /* 0x000fc60000000a00 */
[----:B------:R-:W-:Y:S01]  /*de80*/  IMAD.IADD R3, R3, 0x1, R0 ;  /* 0x0000000103037824 */ /* 0x000fe200078e0200 */
[----:B---3--:R-:W-:-:S04]  /*de90*/  LOP3.LUT R20, R20, 0x7f, RZ, 0xc0, !PT ;  /* 0x0000007f14147812 */ /* 0x008fc800078ec0ff */
[----:B------:R-:W-:Y:S01]  /*dea0*/  SHF.R.U32.HI R20, RZ, 0x3, R20 ;  /* 0x00000003ff147819 */ /* 0x000fe20000011614 */
[----:B--2---:R-:W-:-:S05]  /*deb0*/  IMAD.SHL.U32 R21, R21, 0x10, RZ ;  /* 0x0000001015157824 */ /* 0x004fca00078e00ff */
[----:B------:R-:W-:-:S04]  /*dec0*/  LOP3.LUT R21, R21, 0x70, RZ, 0xc0, !PT ;  /* 0x0000007015157812 */ /* 0x000fc800078ec0ff */
[----:B------:R-:W-:Y:S02]  /*ded0*/  LOP3.LUT R20, R20, R21, RZ, 0xfc, !PT ;  /* 0x0000001514147212 */ /* 0x000fe400078efcff */
[----:B------:R2:W5:Y:S03]  /*dee0*/  LDL R21, [R1+0x2c] ;  /* 0x00002c0001157983 */ /* 0x0005660000100800 */
[----:B------:R-:W-:-:S04]  /*def0*/  IMAD R6, R17, 0xc0, R20 ;  /* 0x000000c011067824 */ /* 0x000fc800078e0214 */
[----:B0-----:R-:W-:-:S04]  /*df00*/  @P6 IMAD.HI.U32 R0, R6, R5, RZ ;  /* 0x0000000506006227 */ /* 0x001fc800078e00ff */
[----:B------:R-:W-:Y:S01]  /*df10*/  IMAD.MOV.U32 R5, RZ, RZ, R6 ;  /* 0x000000ffff057224 */ /* 0x000fe200078e0006 */
[----:B-1----:R-:W-:-:S04]  /*df20*/  @P6 SHF.R.U32.HI R5, RZ, R4, R0 ;  /* 0x00000004ff056219 */ /* 0x002fc80000011600 */
        /* <DEDUP_REMOVED lines=17> */
[----:B------:R-:W1:Y:S01]  /*e040*/  S2R R20, SR_TID.X ;  /* 0x0000000000147919 */ /* 0x000e620000002100 */
        /* <DEDUP_REMOVED lines=8> */
[----:B------:R-:W-:Y:S01]  /*e0d0*/  IMAD R7, R6, UR5, R7 ;  /* 0x0000000506077c24 */ /* 0x000fe2000f8e0207 */
[----:B------:R-:W-:-:S03]  /*e0e0*/  SHF.R.S32.HI R6, RZ, 0x1f, R5 ;  /* 0x0000001fff067819 */ /* 0x000fc60000011405 */
[----:B------:R-:W-:Y:S02]  /*e0f0*/  IMAD.IADD R3, R3, 0x1, R7 ;  /* 0x0000000103037824 */ /* 0x000fe400078e0207 */
[----:B------:R-:W-:Y:S02]  /*e100*/  IMAD R6, R6, UR6, RZ ;  /* 0x0000000606067c24 */ /* 0x000fe4000f8e02ff */
[----:B------:R-:W-:-:S04]  /*e110*/  IMAD.WIDE.U32 R2, R5, UR6, R2 ;  /* 0x0000000605027c25 */ /* 0x000fc8000f8e0002 */
[----:B------:R-:W-:Y:S01]  /*e120*/  IMAD R6, R5, UR7, R6 ;  /* 0x0000000705067c24 */ /* 0x000fe2000f8e0206 */
[----:B------:R-:W-:Y:S02]  /*e130*/  LEA R5, P1, R2, UR8, 0x1 ;  /* 0x0000000802057c11 */ /* 0x000fe4000f8208ff */
[----:B------:R-:W-:Y:S02]  /*e140*/  ISETP.GE.AND P0, PT, R28, UR4, PT ;  /* 0x000000041c007c0c */ /* 0x000fe4000bf06270 */
[----:B------:R-:W-:Y:S01]  /*e150*/  IADD3 R6, R3, R6, RZ ;  /* 0x0000000603067210 */ /* 0x000fe20007ffe0ff */
[----:B------:R-:W-:Y:S01]  /*e160*/  UMOV UR4, 0xffffffff ;  /* 0xffffffff00047882 */ /* 0x000fe20000000000 */
[----:B-1----:R-:W-:Y:S02]  /*e170*/  LOP3.LUT R20, R20, 0x7f, RZ, 0xc0, !PT ;  /* 0x0000007f14147812 */ /* 0x002fe400078ec0ff */
        /* <DEDUP_REMOVED lines=86> */
[----:B0-----:R-:W-:-:S04]  /*e6e0*/  @!P1 LEA R4, P3, R28, R4, 0x1 ;  /* 0x000000041c049211 */ /* 0x001fc800078608ff */
[----:B-1----:R-:W-:Y:S01]  /*e6f0*/  @!P1 MOV R6, R4 ;  /* 0x0000000400069202 */ /* 0x002fe20000000f00 */
        /* <DEDUP_REMOVED lines=21> */
.L_x_15247:
        /* <DEDUP_REMOVED lines=10> */
.L_x_15147:
        /* <DEDUP_REMOVED lines=20> */
.L_x_15248:
[----:B------:R-:W-:Y:S05]  /*ea30*/  BSYNC B0 ;  /* 0x0000000000007941 */ /* 0x000fea0003800000 */
.L_x_15148:
        /* <DEDUP_REMOVED lines=8> */
[----:B--2---:R-:W-:-:S09]  /*eac0*/  IADD3 R7, R0, -0x2, RZ ;  /* 0xfffffffe00077810 */ /* 0x004fd20007ffe0ff */
.L_x_15164:
        /* <DEDUP_REMOVED lines=16> */
[----:B0-----:R-:W-:Y:S01]  /*ebd0*/  @P0 IMAD.HI.U32 R4, R3, R4, RZ ;  /* 0x0000000403040227 */ /* 0x001fe200078e00ff */
[----:B------:R-:W-:-:S04]  /*ebe0*/  MOV R2, R3 ;  /* 0x0000000300027202 */ /* 0x000fc80000000f00 */
        /* <DEDUP_REMOVED lines=24> */
.L_x_15152:
[----:B------:R-:W-:Y:S01]  /*ed70*/  LEA R5, R25, R22, 0x3 ;  /* 0x0000001619057211 */ /* 0x000fe200078e18ff */
[----:B------:R-:W-:Y:S01]  /*ed80*/  BSSY B1, `(.L_x_15153) ;  /* 0x0000004000017945 */ /* 0x000fe20003800000 */
[----:B------:R-:W-:-:S04]  /*ed90*/  SHF.L.U32 R2, R27, 0x1f, RZ ;  /* 0x0000001f1b027819 */ /* 0x000fc800000006ff */
[----:B------:R-:W0:Y:S02]  /*eda0*/  SYNCS.PHASECHK.TRANS64.TRYWAIT P0, [R5+URZ+0x16840], R2 ;  /* 0x01684002050075a7 */ /* 0x000e24000800017f */
[----:B0-----:R-:W-:Y:S05]  /*edb0*/  @!P0 BRA `(.L_x_15154) ;  /* 0x00000040009c8947 */ /* 0x001fea0003800000 */
.L_x_15249:
[----:B------:R-:W-:Y:S05]  /*edc0*/  BSYNC B1 ;  /* 0x0000000000017941 */ /* 0x000fea0003800000 */
.L_x_15153:
        /* <DEDUP_REMOVED lines=28> */
[----:B------:R-:W-:Y:S02]  /*ef90*/  LEA.HI.X R10, R2, UR5, R7, 0x1, P0 ;  /* 0x00000005020a7c11 */ /* 0x000fe400080f0c07 */
[----:B------:R-:W-:Y:S01]  /*efa0*/  LEA R8, R25, R8, 0xd ;  /* 0x0000000819087211 */ /* 0x000fe200078e68ff */
        /* <DEDUP_REMOVED lines=41> */
.L_x_15267:
        /* <DEDUP_REMOVED lines=8> */
.L_x_15156:
        /* <DEDUP_REMOVED lines=11> */
.L_x_15157:
[----:B------:R1:W-:Y:S01]  /*f370*/  SYNCS.ARRIVE.TRANS64.A1T0 RZ, [R5+URZ+0x16830], RZ ;  /* 0x016830ff05ff79a7 */ /* 0x0003e2000810003f */
[----:B------:R-:W-:Y:S05]  /*f380*/  @!P3 BRA `(.L_x_15158) ;  /* 0x000000000004b947 */ /* 0x000fea0003800000 */
[----:B------:R-:W-:Y:S01]  /*f390*/  BPT.TRAP 0x1 ;  /* 0x000000040000795c */ /* 0x000fe20000300000 */
.L_x_15158:
[----:B------:R-:W-:Y:S01]  /*f3a0*/  SHF.L.U32 R2, R17, 0x1f, RZ ;  /* 0x0000001f11027819 */ /* 0x000fe200000006ff */
[----:B------:R-:W-:Y:S01]  /*f3b0*/  BSSY B1, `(.L_x_15159) ;  /* 0x0000004000017945 */ /* 0x000fe20003800000 */
[----:B-1----:R-:W-:-:S04]  /*f3c0*/  LEA R5, R6, R22, 0x3 ;  /* 0x0000001606057211 */ /* 0x002fc800078e18ff */
[----:B------:R-:W1:Y:S02]  /*f3d0*/  SYNCS.PHASECHK.TRANS64.TRYWAIT P0, [R5+URZ+0x16860], R2 ;  /* 0x01686002050075a7 */ /* 0x000e64000800017f */
[----:B-1----:R-:W-:Y:S05]  /*f3e0*/  @!P0 BRA `(.L_x_15160) ;  /* 0x0000004400548947 */ /* 0x002fea0003800000 */
.L_x_15268:
[----:B------:R-:W-:Y:S05]  /*f3f0*/  BSYNC B1 ;  /* 0x0000000000017941 */ /* 0x000fea0003800000 */
.L_x_15159:
        /* <DEDUP_REMOVED lines=15> */
[----:B------:R-:W-:Y:S02]  /*f4f0*/  ISETP.LT.OR P0, PT, R8, 0x1, P1 ;  /* 0x000000010800780c */ /* 0x000fe40000f01670 */
[----:B------:R-:W-:Y:S01]  /*f500*/  LEA R6, R6, R22, 0x1 ;  /* 0x0000001606067211 */ /* 0x000fe200078e08ff */
        /* <DEDUP_REMOVED lines=39> */
[----:B0-----:R-:W-:-:S04]  /*f780*/  IADD3 R2, P2, R2, R7, RZ ;  /* 0x0000000702027210 */ /* 0x001fc80007f5e0ff */
[----:B-1----:R-:W-:-:S05]  /*f790*/  IADD3.X R3, RZ, R3, RZ, P2, !PT ;  /* 0x00000003ff037210 */ /* 0x002fca00017fe4ff */
[----:B------:R0:W-:Y:S04]  /*f7a0*/  LDGSTS.E.BYPASS.LTC128B.128 [R6+0x3400], desc[UR52][R2.64], !P0 ;  /* 0x0340000002067fae */ /* 0x0001e8000c101d74 */
[----:B0-2---:R0:W1:Y:S02]  /*f7b0*/  SHFL.IDX PT, R2, R23, 0x7, 0x181f ;  /* 0x00f81f0017027f89 */ /* 0x00506400000e0000 */
.L_x_15286:
        /* <DEDUP_REMOVED lines=28> */
.L_x_15162:
        /* <DEDUP_REMOVED lines=11> */
.L_x_15163:
[C---:B------:R-:W-:Y:S01]  /*fa30*/  ISETP.GT.AND P0, PT, R26.reuse, RZ, PT ;  /* 0x000000ff1a00720c */ /* 0x040fe20003f04270 */
[----:B------:R1:W-:Y:S01]  /*fa40*/  SYNCS.ARRIVE.TRANS64.A1T0 RZ, [R5+URZ+0x16850], RZ ;  /* 0x016850ff05ff79a7 */ /* 0x0003e2000810003f */
[----:B------:R-:W-:Y:S01]  /*fa50*/  IADD3 R7, R26, -0x1, RZ ;  /* 0xffffffff1a077810 */ /* 0x000fe20007ffe0ff */
[----:B------:R-:W-:Y:S02]  /*fa60*/  IMAD.MOV.U32 R17, RZ, RZ, R27 ;  /* 0x000000ffff117224 */ /* 0x000fe400078e001b */
[----:B------:R-:W-:Y:S02]  /*fa70*/  IMAD.MOV.U32 R6, RZ, RZ, R25 ;  /* 0x000000ffff067224 */ /* 0x000fe400078e0019 */
[----:B------:R-:W-:-:S06]  /*fa80*/  IMAD.MOV.U32 R29, RZ, RZ, R26 ;  /* 0x000000ffff1d7224 */ /* 0x000fcc00078e001a */
[----:B-1----:R-:W-:Y:S05]  /*fa90*/  @P0 BRA `(.L_x_15164) ;  /* 0xfffffff0000c0947 */ /* 0x002fea000383ffff */
.L_x_15151:
[----:B------:R-:W-:Y:S05]  /*faa0*/  BSYNC B0 ;  /* 0x0000000000007941 */ /* 0x000fea0003800000 */
.L_x_15150:
        /* <DEDUP_REMOVED lines=17> */
.L_x_15166:
[----:B------:R-:W-:Y:S05]  /*fbc0*/  BSYNC B0 ;  /* 0x0000000000007941 */ /* 0x000fea0003800000 */
.L_x_15165:
[----:B------:R-:W-:-:S05]  /*fbd0*/  IMAD.U32 R0, RZ, RZ, UR36 ;  /* 0x00000024ff007e24 */ /* 0x000fca000f8e00ff */
[----:B------:R-:W-:-:S13]  /*fbe0*/  ISETP.NE.AND P0, PT, R0, 0x3, PT ;  /* 0x000000030000780c */ /* 0x000fda0003f05270 */
[----:B------:R-:W-:Y:S05]  /*fbf0*/  @!P0 BRA `(.L_x_15167) ;  /* 0x0000000000048947 */ /* 0x000fea0003800000 */
[----:B------:R-:W-:Y:S01]  /*fc00*/  BPT.TRAP 0x1 ;  /* 0x000000040000795c */ /* 0x000fe20000300000 */
.L_x_15167:
[----:B------:R-:W2:Y:S01]  /*fc10*/  LDL.LU R2, [R1+0x10] ;  /* 0x0000100001027983 */ /* 0x000ea20000300800 */
[----:B------:R-:W-:Y:S01]  /*fc20*/  IMAD R0, R25, 0x8, R22 ;  /* 0x0000000819007824 */ /* 0x000fe200078e0216 */
[----:B0-----:R-:W-:Y:S01]  /*fc30*/  SHF.L.U32 R3, R27, 0x1f, RZ ;  /* 0x0000001f1b037819 */ /* 0x001fe200000006ff */
[----:B------:R-:W-:Y:S03]  /*fc40*/  BSSY B0, `(.L_x_15168) ;  /* 0x0000004000007945 */ /* 0x000fe60003800000 */
[----:B------:R-:W0:Y:S01]  /*fc50*/  SYNCS.PHASECHK.TRANS64.TRYWAIT P0, [R0+URZ+0x16860], R3 ;  /* 0x01686003000075a7 */ /* 0x000e22000800017f */
[----:B--2---:R-:W-:Y:S01]  /*fc60*/  IMAD R6, R26, -0x80, R2 ;  /* 0xffffff801a067824 */ /* 0x004fe200078e0202 */
[----:B0-----:R-:W-:Y:S06]  /*fc70*/  @!P0 BRA `(.L_x_15169) ;  /* 0x00000044008c8947 */ /* 0x001fec0003800000 */
.L_x_15287:
[----:B------:R-:W-:Y:S05]  /*fc80*/  BSYNC B0 ;  /* 0x0000000000007941 */ /* 0x000fea0003800000 */
.L_x_15168:
[----:B------:R-:W1:Y:S01]  /*fc90*/  S2R R2, SR_TID.X ;  /* 0x0000000000027919 */ /* 0x000e620000002100 */
[----:B------:R-:W-:Y:S01]  /*fca0*/  UMOV UR4, 0xffffffff ;  /* 0xffffffff00047882 */ /* 0x000fe20000000000 */
[----:B------:R-:W2:Y:S01]  /*fcb0*/  S2R R7, SR_TID.X ;  /* 0x0000000000077919 */ /* 0x000ea20000002100 */
[----:B-1----:R-:W-:Y:S01]  /*fcc0*/  LOP3.LUT R5, R2, 0x7f, RZ, 0xc0, !PT ;  /* 0x0000007f02057812 */ /* 0x002fe200078ec0ff */
[C---:B--2---:R-:W-:Y:S01]  /*fcd0*/  IMAD.SHL.U32 R2, R7.reuse, 0x8, RZ ;  /* 0x0000000807027824 */ /* 0x044fe200078e00ff */
[----:B------:R-:W-:Y:S02]  /*fce0*/  SHF.L.U32 R4, R7, 0x3, RZ ;  /* 0x0000000307047819 */ /* 0x000fe400000006ff */
        /* <DEDUP_REMOVED lines=52> */
[----:B------:R0:W1:Y:S02]  /*10030*/  SHFL.IDX PT, R14, R23, 0x7, 0x181f ;  /* 0x00f81f00170e7f89 */ /* 0x00006400000e0000 */
[----:B--2---:R-:W-:-:S07]  /*10040*/  IADD3.X R3, RZ, R8, RZ, P2, !PT ;  /* 0x00000008ff037210 */ /* 0x004fce00017fe4ff */
[----:B---3--:R0:W-:Y:S02]  /*10050*/  LDGSTS.E.BYPASS.LTC128B.128 [R4+0x3400], desc[UR52][R2.64], !P1 ;  /* 0x0340000002047fae */ /* 0x0081e4000c901d74 */
.L_x_15305:
        /* <DEDUP_REMOVED lines=9> */
.L_x_15171:
        /* <DEDUP_REMOVED lines=11> */
.L_x_15172:
[----:B------:R-:W-:Y:S01]  /*101a0*/  VIADD R25, R25, 0x1 ;  /* 0x0000000119197836 */ /* 0x000fe20000000000 */
[----:B------:R0:W-:Y:S04]  /*101b0*/  SYNCS.ARRIVE.TRANS64.A1T0 RZ, [R0+URZ+0x16850], RZ ;  /* 0x016850ff00ff79a7 */ /* 0x0001e8000810003f */
[----:B------:R-:W-:-:S04]  /*101c0*/  ISETP.NE.AND P0, PT, R25, 0x2, PT ;  /* 0x000000021900780c */ /* 0x000fc80003f05270 */
[----:B0-----:R-:W-:Y:S02]  /*101d0*/  SEL R0, RZ, 0x1, P0 ;  /* 0x00000001ff007807 */ /* 0x001fe40000000000 */
[----:B------:R-:W-:Y:S02]  /*101e0*/  SEL R25, R25, RZ, P0 ;  /* 0x000000ff19197207 */ /* 0x000fe40000000000 */
[----:B------:R-:W-:-:S07]  /*101f0*/  LOP3.LUT R27, R27, R0, RZ, 0x3c, !PT ;  /* 0x000000001b1b7212 */ /* 0x000fce00078e3cff */
.L_x_15131:
[----:B------:R-:W-:Y:S05]  /*10200*/  BSYNC B7 ;  /* 0x0000000000077941 */ /* 0x000fea0003800000 */
.L_x_15129:
        /* <DEDUP_REMOVED lines=12> */
.L_x_15173:
        /* <DEDUP_REMOVED lines=11> */
[----:B------:R-:W-:Y:S02]  /*10380*/  MOV R17, RZ ;  /* 0x000000ff00117202 */ /* 0x000fe40000000f00 */
[C---:B------:R-:W-:Y:S01]  /*10390*/  ISETP.GE.U32.AND P2, PT, R8.reuse, 0x2, PT ;  /* 0x000000020800780c */ /* 0x040fe20003f46070 */
[----:B------:R-:W-:Y:S01]  /*103a0*/  SHFL.IDX PT, R0, R16, RZ, 0x1f ;  /* 0x00001fff10007589 */ /* 0x000fe200000e0000 */
[C---:B------:R-:W-:Y:S02]  /*103b0*/  ISETP.GE.U32.AND P3, PT, R8.reuse, 0x4, PT ;  /* 0x000000040800780c */ /* 0x040fe40003f66070 */
[C---:B------:R-:W-:Y:S02]  /*103c0*/  ISETP.GE.U32.AND P4, PT, R8.reuse, 0x8, PT ;  /* 0x000000080800780c */ /* 0x040fe40003f86070 */
[C---:B------:R-:W-:Y:S01]  /*103d0*/  ISETP.GE.U32.AND P5, PT, R8.reuse, 0x10, PT ;  /* 0x000000100800780c */ /* 0x040fe20003fa6070 */
[----:B--2---:R-:W-:Y:S01]  /*103e0*/  @!P1 IMAD.MOV.U32 R17, RZ, RZ, R2 ;  /* 0x000000ffff119224 */ /* 0x004fe200078e0002 */
[----:B------:R-:W-:-:S04]  /*103f0*/  ISETP.NE.AND P1, PT, R8, RZ, PT ;  /* 0x000000ff0800720c */ /* 0x000fc80003f25270 */
[----:B------:R-:W0:Y:S02]  /*10400*/  SHFL.UP PT, R14, R17, 0x1, RZ ;  /* 0x04200000110e7989 */ /* 0x000e2400000e00ff */
[----:B0-----:R-:W-:-:S05]  /*10410*/  SEL R4, R14, RZ, P1 ;  /* 0x000000ff0e047207 */ /* 0x001fca0000800000 */
[----:B------:R-:W-:-:S05]  /*10420*/  IMAD.IADD R4, R17, 0x1, R4 ;  /* 0x0000000111047824 */ /* 0x000fca00078e0204 */
[----:B------:R-:W0:Y:S02]  /*10430*/  SHFL.UP PT, R14, R4, 0x2, RZ ;  /* 0x04400000040e7989 */ /* 0x000e2400000e00ff */
[----:B0-----:R-:W-:-:S05]  /*10440*/  SEL R5, R14, RZ, P2 ;  /* 0x000000ff0e057207 */ /* 0x001fca0001000000 */
[----:B------:R-:W-:Y:S02]  /*10450*/  IMAD.IADD R6, R4, 0x1, R5 ;  /* 0x0000000104067824 */ /* 0x000fe400078e0205 */
        /* <DEDUP_REMOVED lines=10> */
[----:B------:R0:W1:Y:S02]  /*10500*/  SHFL.IDX PT, R14, R3, 0x1f, 0x1f ;  /* 0x03e01f00030e7f89 */ /* 0x00006400000e0000 */
.L_x_15315:
[----:B------:R-:W-:Y:S02]  /*10510*/  ULDC UR4, c[0x0][0xc38] ;  /* 0x00030e0000047ab9 */ /* 0x000fe40000000800 */
[----:B------:R-:W-:-:S04]  /*10520*/  IMAD.U32 R4, RZ, RZ, UR4 ;  /* 0x00000004ff047e24 */ /* 0x000fc8000f8e00ff */
[----:B-1----:R-:W-:-:S04]  /*10530*/  IMAD R14, R14, R4, RZ ;  /* 0x000000040e0e7224 */ /* 0x002fc800078e02ff */
[----:B------:R-:W-:-:S05]  /*10540*/  IMAD.IADD R5, R5, 0x1, R14 ;  /* 0x0000000105057824 */ /* 0x000fca00078e020e */
[----:B------:R-:W-:-:S13]  /*10550*/  ISETP.GT.AND P6, PT, R5, R0, PT ;  /* 0x000000000500720c */ /* 0x000fda0003fc4270 */
[----:B------:R-:W-:Y:S05]  /*10560*/  @P6 BRA `(.L_x_15176) ;  /* 0x00000000009c6947 */ /* 0x000fea0003800000 */
.L_x_15181:
        /* <DEDUP_REMOVED lines=14> */
.L_x_15179:
[----:B------:R-:W-:Y:S05]  /*10650*/  BSYNC B0 ;  /* 0x0000000000007941 */ /* 0x000fea0003800000 */
.L_x_15178:
[----:B------:R-:W-:-:S03]  /*10660*/  UMOV UR4, 0xffffffff ;  /* 0xffffffff00047882 */ /* 0x000fc60000000000 */
[----:B------:R-:W-:Y:S05]  /*10670*/  BRA.DIV UR4, `(.L_x_15180) ;  /* 0x0000004a048c7947 */ /* 0x000fea000b800000 */
[----:B-----5:R-:W1:Y:S02]  /*10680*/  SHFL.UP PT, R14, R17, 0x1, RZ ;  /* 0x04200000110e7989 */ /* 0x020e6400000e00ff */
[----:B-1----:R-:W-:-:S04]  /*10690*/  SEL R14, R14, RZ, P1 ;  /* 0x000000ff0e0e7207 */ /* 0x002fc80000800000 */
        /* <DEDUP_REMOVED lines=14> */
.L_x_15323:
[----:B------:R-:W-:Y:S02]  /*10780*/  ULDC UR4, c[0x0][0xc38] ;  /* 0x00030e0000047ab9 */ /* 0x000fe40000000800 */
[----:B------:R-:W-:-:S04]  /*10790*/  IMAD.U32 R4, RZ, RZ, UR4 ;  /* 0x00000004ff047e24 */ /* 0x000fc8000f8e00ff */
[----:B-1----:R-:W-:-:S05]  /*107a0*/  IMAD R14, R14, R4, RZ ;  /* 0x000000040e0e7224 */ /* 0x002fca00078e02ff */
[----:B------:R-:W-:-:S04]  /*107b0*/  IADD3 R5, R14, R5, RZ ;  /* 0x000000050e057210 */ /* 0x000fc80007ffe0ff */
[----:B------:R-:W-:-:S13]  /*107c0*/  ISETP.GT.AND P6, PT, R5, R0, PT ;  /* 0x000000000500720c */ /* 0x000fda0003fc4270 */
[----:B------:R-:W-:Y:S05]  /*107d0*/  @!P6 BRA `(.L_x_15181) ;  /* 0xfffffffc0064e947 */ /* 0x000fea000383ffff */
.L_x_15176:
        /* <DEDUP_REMOVED lines=8> */
.L_x_15327:
[----:B------:R-:W-:Y:S01]  /*10860*/  ISETP.NE.AND P0, PT, R2, RZ, PT ;  /* 0x000000ff0200720c */ /* 0x000fe20003f05270 */
[----:B------:R-:W-:-:S12]  /*10870*/  IMAD.MOV.U32 R14, RZ, RZ, RZ ;  /* 0x000000ffff0e7224 */ /* 0x000fd800078e00ff */
[----:B------:R-:W-:Y:S05]  /*10880*/  @!P0 BRA `(.L_x_15183) ;  /* 0x0000000000108947 */ /* 0x000fea0003800000 */
[----:B------:R-:W-:Y:S01]  /*10890*/  UMOV UR4, 0xffffffff ;  /* 0xffffffff00047882 */ /* 0x000fe20000000000 */
[----:B------:R-:W-:Y:S02]  /*108a0*/  VIADD R12, R6, 0xffffffff ;  /* 0xffffffff060c7836 */ /* 0x000fe40000000000 */
[----:B------:R-:W-:Y:S05]  /*108b0*/  BRA.DIV UR4, `(.L_x_15184) ;  /* 0x0000004e04007947 */ /* 0x000fea000b800000 */
[----:B------:R3:W4:Y:S02]  /*108c0*/  SHFL.IDX PT, R14, R3, R12, 0x1f ;  /* 0x00001f0c030e7589 */ /* 0x00072400000e0000 */
.L_x_15183:
[----:B0--3--:R-:W0:Y:S01]  /*108d0*/  LDC.64 R2, c[0x0][0xc90] ;  /* 0x00032400ff027b82 */ /* 0x009e220000000a00 */
[----:B------:R-:W-:-:S04]  /*108e0*/  IMAD.IADD R19, R6, 0x1, R19 ;  /* 0x0000000106137824 */ /* 0x000fc800078e0213 */
[----:B0-----:R-:W-:-:S05]  /*108f0*/  IMAD.WIDE R2, R19, 0x4, R2 ;  /* 0x0000000413027825 */ /* 0x001fca00078e0202 */
[----:B-1----:R0:W2:Y:S01]  /*10900*/  LDG.E R6, desc[UR52][R2.64] ;  /* 0x0000003402067981 */ /* 0x0020a2000c1e1900 */
[----:B----4-:R-:W-:-:S04]  /*10910*/  IMAD R16, R14, R4, R16 ;  /* 0x000000040e107224 */ /* 0x010fc800078e0210 */
[----:B------:R-:W-:Y:S02]  /*10920*/  IMAD.IADD R0, R0, 0x1, -R16 ;  /* 0x0000000100007824 */ /* 0x000fe400078e0a10 */
[----:B0-----:R-:W-:Y:S02]  /*10930*/  IMAD.MOV.U32 R2, RZ, RZ, RZ ;  /* 0x000000ffff027224 */ /* 0x001fe400078e00ff */
[----:B--2---:R-:W-:-:S05]  /*10940*/  IMAD R5, R17, R6, RZ ;  /* 0x0000000611057224 */ /* 0x004fca00078e02ff */
[----:B------:R-:W-:-:S04]  /*10950*/  IABS R7, R5 ;  /* 0x0000000500077213 */ /* 0x000fc80000000000 */
[----:B------:R-:W0:Y:S08]  /*10960*/  I2F.RP R8, R7 ;  /* 0x0000000700087306 */ /* 0x000e300000209400 */
[----:B0-----:R-:W0:Y:S02]  /*10970*/  MUFU.RCP R8, R8 ;  /* 0x0000000800087308 */ /* 0x001e240000001000 */
[----:B0-----:R-:W-:Y:S01]  /*10980*/  VIADD R9, R8, 0xffffffe ;  /* 0x0ffffffe08097836 */ /* 0x001fe20000000000 */
[----:B------:R-:W-:-:S05]  /*10990*/  IABS R8, R5 ;  /* 0x0000000500087213 */ /* 0x000fca0000000000 */
[----:B------:R-:W0:Y:S01]  /*109a0*/  F2I.FTZ.U32.TRUNC.NTZ R3, R9 ;  /* 0x0000000900037305 */ /* 0x000e22000021f000 */
[----:B------:R-:W-:Y:S01]  /*109b0*/  IMAD.MOV R8, RZ, RZ, -R8 ;  /* 0x000000ffff087224 */ /* 0x000fe200078e0a08 */
[----:B0-----:R-:W-:-:S05]  /*109c0*/  IADD3 R10, RZ, -R3, RZ ;  /* 0x80000003ff0a7210 */ /* 0x001fca0007ffe0ff */
        /* <DEDUP_REMOVED lines=26> */
[----:B0-----:R-:W-:Y:S01]  /*10b70*/  MOV R2, RZ ;  /* 0x000000ff00027202 */ /* 0x001fe20000000f00 */
[----:B-1----:R-:W-:-:S04]  /*10b80*/  IMAD.MOV R5, RZ, RZ, -R3 ;  /* 0x000000ffff057224 */ /* 0x002fc800078e0a03 */
[----:B------:R-:W-:-:S04]  /*10b90*/  IMAD R5, R5, R6, RZ ;  /* 0x0000000605057224 */ /* 0x000fc800078e02ff */
[----:B------:R-:W-:Y:S01]  /*10ba0*/  IMAD.HI.U32 R3, R3, R5, R2 ;  /* 0x0000000503037227 */ /* 0x000fe200078e0002 */
[-C--:B------:R-:W-:Y:S02]  /*10bb0*/  IABS R5, R4.reuse ;  /* 0x0000000400057213 */ /* 0x080fe40000000000 */
[C---:B------:R-:W-:Y:S02]  /*10bc0*/  LOP3.LUT R2, R0.reuse, R4, RZ, 0x3c, !PT ;  /* 0x0000000400027212 */ /* 0x040fe400078e3cff */
[----:B------:R-:W-:Y:S01]  /*10bd0*/  IADD3 R0, R0, R7, RZ ;  /* 0x0000000700007210 */ /* 0x000fe20007ffe0ff */
        /* <DEDUP_REMOVED lines=17> */
.L_x_15177:
[----:B------:R-:W-:Y:S01]  /*10cf0*/  UMOV UR4, URZ ;  /* 0x0000003f00047c82 */ /* 0x000fe20008000000 */
[----:B------:R-:W-:Y:S01]  /*10d00*/  UMOV UR5, URZ ;  /* 0x0000003f00057c82 */ /* 0x000fe20008000000 */
[----:B------:R-:W-:Y:S01]  /*10d10*/  ULDC UR6, c[0x0][0xc3c] ;  /* 0x00030f0000067ab9 */ /* 0x000fe20000000800 */
[----:B------:R-:W-:Y:S01]  /*10d20*/  IMAD.MOV.U32 R16, RZ, RZ, R0 ;  /* 0x000000ffff107224 */ /* 0x000fe200078e0000 */
[----:B------:R-:W-:Y:S01]  /*10d30*/  MOV R19, UR6 ;  /* 0x0000000600137c02 */ /* 0x000fe20008000f00 */
[----:B------:R-:W-:Y:S02]  /*10d40*/  IMAD.U32 R17, RZ, RZ, UR4 ;  /* 0x00000004ff117e24 */ /* 0x000fe4000f8e00ff */
[----:B------:R-:W-:-:S07]  /*10d50*/  IMAD.U32 R18, RZ, RZ, UR5 ;  /* 0x00000005ff127e24 */ /* 0x000fce000f8e00ff */
.L_x_15185:
        /* <DEDUP_REMOVED lines=10> */
.L_x_15174:
[----:B------:R-:W-:Y:S02]  /*10e00*/  ULDC UR4, c[0x0][0xc3c] ;  /* 0x00030f0000047ab9 */ /* 0x000fe40000000800 */
[----:B-1----:R-:W-:-:S13]  /*10e10*/  ISETP.GE.AND P0, PT, R19, UR4, PT ;  /* 0x0000000413007c0c */ /* 0x002fda000bf06270 */
[----:B------:R-:W-:Y:S05]  /*10e20*/  @!P0 BRA `(.L_x_15186) ;  /* 0xffffffb000f48947 */ /* 0x000fea000383ffff */
[----:B------:R-:W-:Y:S05]  /*10e30*/  BSYNC B8 ;  /* 0x0000000000087941 */ /* 0x000fea0003800000 */
.L_x_15125:
        /* <DEDUP_REMOVED lines=12> */
.L_x_15330:
[----:B------:R-:W-:Y:S05]  /*10f00*/  BSYNC B0 ;  /* 0x0000000000007941 */ /* 0x000fea0003800000 */
.L_x_15187:
[----:B------:R-:W-:-:S03]  /*10f10*/  UMOV UR4, 0xffffffff ;  /* 0xffffffff00047882 */ /* 0x000fc60000000000 */
[----:B------:R-:W-:Y:S05]  /*10f20*/  BRA.DIV UR4, `(.L_x_15189) ;  /* 0x00000046049c7947 */ /* 0x000fea000b800000 */
[----:B0-----:R-:W0:Y:S02]  /*10f30*/  S2R R0, SR_TID.X ;  /* 0x0000000000007919 */ /* 0x001e240000002100 */
[----:B0-----:R-:W-:-:S04]  /*10f40*/  SHF.R.U32.HI R0, RZ, 0x5, R0 ;  /* 0x00000005ff007819 */ /* 0x001fc80000011600 */
[----:B------:R-:W-:-:S05]  /*10f50*/  LOP3.LUT R0, R0, 0x3, RZ, 0xc0, !PT ;  /* 0x0000000300007812 */ /* 0x000fca00078ec0ff */
[----:B------:R0:W1:Y:S02]  /*10f60*/  SHFL.IDX PT, R14, R0, RZ, 0x1f ;  /* 0x00001fff000e7589 */ /* 0x00006400000e0000 */
.L_x_15333:
[----:B-1----:R-:W-:Y:S01]  /*10f70*/  ISETP.NE.AND P0, PT, R14, RZ, PT ;  /* 0x000000ff0e00720c */ /* 0x002fe20003f05270 */
[----:B------:R-:W-:-:S12]  /*10f80*/  BSSY B0, `(.L_x_15190) ;  /* 0x0000024000007945 */ /* 0x000fd80003800000 */
[----:B------:R-:W-:Y:S05]  /*10f90*/  @P0 BRA `(.L_x_15191) ;  /* 0x0000000000880947 */ /* 0x000fea0003800000 */
[----:B------:R-:W-:-:S03]  /*10fa0*/  UMOV UR4, 0xffffffff ;  /* 0xffffffff00047882 */ /* 0x000fc60000000000 */
[----:B------:R-:W-:Y:S05]  /*10fb0*/  BRA.DIV UR4, `(.L_x_15192) ;  /* 0x0000004604ac7947 */ /* 0x000fea000b800000 */
[----:B------:R-:W-:-:S13]  /*10fc0*/  ELECT P6, URZ, PT ;  /* 0x00000000003f782f */ /* 0x000fda00038c0000 */
.L_x_15336:
[----:B------:R-:W-:Y:S05]  /*10fd0*/  @!P6 BRA `(.L_x_15191) ;  /* 0x000000000078e947 */ /* 0x000fea0003800000 */
[----:B------:R-:W-:-:S06]  /*10fe0*/  ULOP3.LUT UR4, UR38, 0x2, URZ, 0xfc, !UPT ;  /* 0x0000000226047892 */ /* 0x000fcc000f8efc3f */
[----:B0-----:R-:W-:-:S05]  /*10ff0*/  IMAD.U32 R0, RZ, RZ, UR4 ;  /* 0x00000004ff007e24 */ /* 0x001fca000f8e00ff */
[----:B------:R-:W-:-:S13]  /*11000*/  ISETP.NE.AND P0, PT, R0, 0x3, PT ;  /* 0x000000030000780c */ /* 0x000fda0003f05270 */
[----:B------:R-:W-:Y:S05]  /*11010*/  @!P0 BRA `(.L_x_15193) ;  /* 0x0000000000048947 */ /* 0x000fea0003800000 */
[----:B------:R-:W-:Y:S01]  /*11020*/  BPT.TRAP 0x1 ;  /* 0x000000040000795c */ /* 0x000fe20000300000 */
.L_x_15193:
[----:B------:R-:W-:Y:S01]  /*11030*/  IMAD R3, R25, 0x8, R5 ;  /* 0x0000000819037824 */ /* 0x000fe200078e0205 */
[----:B------:R-:W-:Y:S01]  /*11040*/  SHF.L.U32 R2, R27, 0x1f, RZ ;  /* 0x0000001f1b027819 */ /* 0x000fe200000006ff */
[----:B------:R-:W-:-:S03]  /*11050*/  VIADD R25, R25, 0x1 ;  /* 0x0000000119197836 */ /* 0x000fc60000000000 */
[----:B------:R-:W0:Y:S02]  /*11060*/  SYNCS.PHASECHK.TRANS64.TRYWAIT P1, [R3+URZ+0x16840], R2 ;  /* 0x01684002030075a7 */ /* 0x000e24000802017f */
[----:B------:R-:W-:-:S04]  /*11070*/  ISETP.NE.AND P2, PT, R25, 0x2, PT ;  /* 0x000000021900780c */ /* 0x000fc80003f45270 */
[----:B------:R-:W-:Y:S01]  /*11080*/  SEL R0, RZ, 0x1, P2 ;  /* 0x00000001ff007807 */ /* 0x000fe20001000000 */
[----:B0-----:R-:W-:Y:S08]  /*11090*/  @!P1 BRA `(.L_x_15194) ;  /* 0x0000004400949947 */ /* 0x001ff00003800000 */
.L_x_15337:
[----:B------:R-:W-:Y:S02]  /*110a0*/  SEL R25, R25, RZ, P2 ;  /* 0x000000ff19197207 */ /* 0x000fe40001000000 */
[----:B------:R-:W-:Y:S01]  /*110b0*/  LOP3.LUT R0, R27, R0, RZ, 0x3c, !PT ;  /* 0x000000001b007212 */ /* 0x000fe200078e3cff */
[----:B------:R-:W-:Y:S06]  /*110c0*/  @!P0 BRA `(.L_x_15195) ;  /* 0x0000000000048947 */ /* 0x000fec0003800000 */
[----:B------:R-:W-:Y:S01]  /*110d0*/  BPT.TRAP 0x1 ;  /* 0x000000040000795c */ /* 0x000fe20000300000 */
.L_x_15195:
[----:B------:R-:W-:Y:S02]  /*110e0*/  LEA R25, R25, R5, 0x3 ;  /* 0x0000000519197211 */ /* 0x000fe400078e18ff */
[----:B------:R-:W-:-:S04]  /*110f0*/  SHF.L.U32 R0, R0, 0x1f, RZ ;  /* 0x0000001f00007819 */ /* 0x000fc800000006ff */
[----:B------:R-:W1:Y:S02]  /*11100*/  SYNCS.PHASECHK.TRANS64.TRYWAIT P1, [R25+URZ+0x16840], R0 ;  /* 0x01684000190075a7 */ /* 0x000e64000802017f */
[----:B-1----:R-:W-:Y:S05]  /*11110*/  @!P1 BRA `(.L_x_15196) ;  /* 0x0000004400889947 */ /* 0x002fea0003800000 */
.L_x_15338:
[----:B------:R-:W-:Y:S05]  /*11120*/  @!P0 BRA `(.L_x_15197) ;  /* 0x0000000000048947 */ /* 0x000fea0003800000 */
[----:B------:R-:W-:Y:S01]  /*11130*/  BPT.TRAP 0x1 ;  /* 0x000000040000795c */ /* 0x000fe20000300000 */
.L_x_15197:
[----:B------:R-:W3:Y:S02]  /*11140*/  SYNCS.PHASECHK.TRANS64.TRYWAIT P1, [R3+URZ+0x16860], R2 ;  /* 0x01686002030075a7 */ /* 0x000ee4000802017f */
[----:B---3--:R-:W-:Y:S05]  /*11150*/  @!P1 BRA `(.L_x_15198) ;  /* 0x00000044008c9947 */ /* 0x008fea0003800000 */
.L_x_15339:
[----:B------:R-:W-:Y:S05]  /*11160*/  @!P0 BRA `(.L_x_15199) ;  /* 0x0000000000048947 */ /* 0x000fea0003800000 */
[----:B------:R-:W-:Y:S01]  /*11170*/  BPT.TRAP 0x1 ;  /* 0x000000040000795c */ /* 0x000fe20000300000 */
.L_x_15199:
[----:B----4-:R4:W0:Y:S02]  /*11180*/  SYNCS.PHASECHK.TRANS64.TRYWAIT P0, [R25+URZ+0x16860], R0 ;  /* 0x01686000190075a7 */ /* 0x010824000800017f */
[----:B0-----:R-:W-:Y:S05]  /*11190*/  @!P0 NANOSLEEP.SYNCS 0x989680 ;  /* 0x009896800000895d */ /* 0x001fea0003900000 */
[----:B------:R-:W0:Y:S02]  /*111a0*/  @!P0 SYNCS.PHASECHK.TRANS64 P0, [R25+URZ+0x16860], R0 ;  /* 0x01686000190085a7 */ /* 0x000e24000800007f */
[----:B0-----:R-:W-:Y:S05]  /*111b0*/  @!P0 BRA `(.L_x_15199) ;  /* 0xfffffffc00f08947 */ /* 0x001fea000383ffff */
.L_x_15191:
[----:B------:R-:W-:Y:S05]  /*111c0*/  BSYNC B0 ;  /* 0x0000000000007941 */ /* 0x000fea0003800000 */
.L_x_15190:
[----:B------:R-:W-:Y:S05]  /*111d0*/  EXIT ;  /* 0x000000000000794d */ /* 0x000fea0003800000 */
.L_x_15073:
[----:B0-----:R-:W-:-:S04]  /*111e0*/  IMAD.U32 R3, RZ, RZ, UR45 ;  /* 0x0000002dff037e24 */ /* 0x001fc8000f8e00ff */
[----:B------:R0:W1:Y:S03]  /*111f0*/  SYNCS.PHASECHK.TRANS64.TRYWAIT P1, [R3+URZ+0x16800], R0 ;  /* 0x01680000030075a7 */ /* 0x000066000802017f */
[----:B-1----:R-:W-:Y:S05]  /*11200*/  @!P1 NANOSLEEP.SYNCS 0x989680 ;  /* 0x009896800000995d */ /* 0x002fea0003900000 */
[----:B------:R-:W1:Y:S02]  /*11210*/  @!P1 SYNCS.PHASECHK.TRANS64 P1, [R3+URZ+0x16800], R0 ;  /* 0x01680000030095a7 */ /* 0x000e64000802007f */
[----:B-1----:R-:W-:Y:S05]  /*11220*/  @!P1 BRA `(.L_x_15073) ;  /* 0xfffffffc00ec9947 */ /* 0x002fea000383ffff */
[----:B------:R-:W-:Y:S05]  /*11230*/  BRA `(.L_x_15200) ;  /* 0xffffff04002c7947 */ /* 0x000fea000383ffff */
.L_x_15077:
[----:B-1----:R1:W2:Y:S02]  /*11240*/  SYNCS.PHASECHK.TRANS64.TRYWAIT P1, [R0+URZ+0x16830], R3 ;  /* 0x01683003000075a7 */ /* 0x0022a4000802017f */
[----:B--2---:R-:W-:Y:S05]  /*11250*/  @!P1 NANOSLEEP.SYNCS 0x989680 ;  /* 0x009896800000995d */ /* 0x004fea0003900000 */
[----:B------:R-:W2:Y:S02]  /*11260*/  @!P1 SYNCS.PHASECHK.TRANS64 P1, [R0+URZ+0x16830], R3 ;  /* 0x01683003000095a7 */ /* 0x000ea4000802007f */
[----:B--2---:R-:W-:Y:S05]  /*11270*/  @!P1 BRA `(.L_x_15077) ;  /* 0xfffffffc00f09947 */ /* 0x004fea000383ffff */
[----:B------:R-:W-:Y:S05]  /*11280*/  BRA `(.L_x_15076) ;  /* 0xffffff0400487947 */ /* 0x000fea000383ffff */
.L_x_15083:
[----:B-1----:R-:W-:-:S04]  /*11290*/  IMAD.U32 R6, RZ, RZ, UR6 ;  /* 0x00000006ff067e24 */ /* 0x002fc8000f8e00ff */
[----:B------:R1:W2:Y:S03]  /*112a0*/  SYNCS.PHASECHK.TRANS64.TRYWAIT P1, [R6+URZ+0x16830], R5 ;  /* 0x01683005060075a7 */ /* 0x0002a6000802017f */
[----:B--2---:R-:W-:Y:S05]  /*112b0*/  @!P1 NANOSLEEP.SYNCS 0x989680 ;  /* 0x009896800000995d */ /* 0x004fea0003900000 */
[----:B------:R-:W2:Y:S02]  /*112c0*/  @!P1 SYNCS.PHASECHK.TRANS64 P1, [R6+URZ+0x16830], R5 ;  /* 0x01683005060095a7 */ /* 0x000ea4000802007f */
[----:B--2---:R-:W-:Y:S05]  /*112d0*/  @!P1 BRA `(.L_x_15083) ;  /* 0xfffffffc00ec9947 */ /* 0x004fea000383ffff */
[----:B------:R-:W-:Y:S05]  /*112e0*/  BRA `(.L_x_15080) ;  /* 0xffffff2c00b87947 */ /* 0x000fea000383ffff */
.L_x_15087:
[----:B-1----:R-:W-:-:S04]  /*112f0*/  IMAD.U32 R6, RZ, RZ, UR6 ;  /* 0x00000006ff067e24 */ /* 0x002fc8000f8e00ff */
[----:B------:R1:W2:Y:S03]  /*11300*/  SYNCS.PHASECHK.TRANS64.TRYWAIT P1, [R6+URZ+0x16850], R5 ;  /* 0x01685005060075a7 */ /* 0x0002a6000802017f */
[----:B--2---:R-:W-:Y:S05]  /*11310*/  @!P1 NANOSLEEP.SYNCS 0x989680 ;  /* 0x009896800000995d */ /* 0x004fea0003900000 */
[----:B------:R-:W2:Y:S02]  /*11320*/  @!P1 SYNCS.PHASECHK.TRANS64 P1, [R6+URZ+0x16850], R5 ;  /* 0x01685005060095a7 */ /* 0x000ea4000802007f */
[----:B--2---:R-:W-:Y:S05]  /*11330*/  @!P1 BRA `(.L_x_15087) ;  /* 0xfffffffc00ec9947 */ /* 0x004fea000383ffff */
[----:B------:R-:W-:Y:S05]  /*11340*/  BRA `(.L_x_15084) ;  /* 0xffffff3000347947 */ /* 0x000fea000383ffff */
.L_x_15095:
[----:B-1----:R-:W-:-:S04]  /*11350*/  IMAD.U32 R6, RZ, RZ, UR6 ;  /* 0x00000006ff067e24 */ /* 0x002fc8000f8e00ff */
[----:B------:R1:W2:Y:S03]  /*11360*/  SYNCS.PHASECHK.TRANS64.TRYWAIT P1, [R6+URZ+0x16830], R5 ;  /* 0x01683005060075a7 */ /* 0x0002a6000802017f */
[----:B--2---:R-:W-:Y:S05]  /*11370*/  @!P1 NANOSLEEP.SYNCS 0x989680 ;  /* 0x009896800000995d */ /* 0x004fea0003900000 */
[----:B------:R-:W2:Y:S02]  /*11380*/  @!P1 SYNCS.PHASECHK.TRANS64 P1, [R6+URZ+0x16830], R5 ;  /* 0x01683005060095a7 */ /* 0x000ea4000802007f */
[----:B--2---:R-:W-:Y:S05]  /*11390*/  @!P1 BRA `(.L_x_15095) ;  /* 0xfffffffc00ec9947 */ /* 0x004fea000383ffff */
[----:B------:R-:W-:Y:S05]  /*113a0*/  BRA `(.L_x_15092) ;  /* 0xffffff5c00407947 */ /* 0x000fea000383ffff */
.L_x_15099:
[----:B-1----:R-:W-:-:S04]  /*113b0*/  IMAD.U32 R6, RZ, RZ, UR6 ;  /* 0x00000006ff067e24 */ /* 0x002fc8000f8e00ff */
[----:B------:R1:W2:Y:S03]  /*113c0*/  SYNCS.PHASECHK.TRANS64.TRYWAIT P1, [R6+URZ+0x16850], R5 ;  /* 0x01685005060075a7 */ /* 0x0002a6000802017f */
[----:B--2---:R-:W-:Y:S05]  /*113d0*/  @!P1 NANOSLEEP.SYNCS 0x989680 ;  /* 0x009896800000995d */ /* 0x004fea0003900000 */
[----:B------:R-:W2:Y:S02]  /*113e0*/  @!P1 SYNCS.PHASECHK.TRANS64 P1, [R6+URZ+0x16850], R5 ;  /* 0x01685005060095a7 */ /* 0x000ea4000802007f */
[----:B--2---:R-:W-:Y:S05]  /*113f0*/  @!P1 BRA `(.L_x_15099) ;  /* 0xfffffffc00ec9947 */ /* 0x004fea000383ffff */
[----:B------:R-:W-:Y:S05]  /*11400*/  BRA `(.L_x_15096) ;  /* 0xffffff5c00b07947 */ /* 0x000fea000383ffff */
.L_x_15106:
[----:B-1----:R-:W-:-:S04]  /*11410*/  MOV R4, UR5 ;  /* 0x0000000500047c02 */ /* 0x002fc80008000f00 */
[----:B------:R1:W2:Y:S03]  /*11420*/  SYNCS.PHASECHK.TRANS64.TRYWAIT P1, [R4+URZ+0x16850], R3 ;  /* 0x01685003040075a7 */ /* 0x0002a6000802017f */
[----:B--2---:R-:W-:Y:S05]  /*11430*/  @!P1 NANOSLEEP.SYNCS 0x989680 ;  /* 0x009896800000995d */ /* 0x004fea0003900000 */
[----:B------:R-:W2:Y:S02]  /*11440*/  @!P1 SYNCS.PHASECHK.TRANS64 P1, [R4+URZ+0x16850], R3 ;  /* 0x01685003040095a7 */ /* 0x000ea4000802007f */
[----:B--2---:R-:W-:Y:S05]  /*11450*/  @!P1 BRA `(.L_x_15106) ;  /* 0xfffffffc00ec9947 */ /* 0x004fea000383ffff */
[----:B------:R-:W-:Y:S05]  /*11460*/  BRA `(.L_x_15105) ;  /* 0xffffff8000207947 */ /* 0x000fea000383ffff */
.L_x_15137:
        /* <DEDUP_REMOVED lines=11> */
.L_x_15202:
[----:B------:R-:W-:Y:S05]  /*11520*/  BSYNC B0 ;  /* 0x0000000000007941 */ /* 0x000fea0003800000 */
.L_x_15201:
[----:B------:R-:W-:Y:S05]  /*11530*/  BRA `(.L_x_15203) ;  /* 0xffffffb800c07947 */ /* 0x000fea000383ffff */
.L_x_15140:
[----:B0-----:R0:W2:Y:S02]  /*11540*/  SYNCS.PHASECHK.TRANS64.TRYWAIT P0, [R3+URZ+0x16840], R4 ;  /* 0x01684004030075a7 */ /* 0x0010a4000800017f */
[----:B--2---:R-:W-:Y:S05]  /*11550*/  @!P0 NANOSLEEP.SYNCS 0x989680 ;  /* 0x009896800000895d */ /* 0x004fea0003900000 */
[----:B------:R-:W2:Y:S02]  /*11560*/  @!P0 SYNCS.PHASECHK.TRANS64 P0, [R3+URZ+0x16840], R4 ;  /* 0x01684004030085a7 */ /* 0x000ea4000800007f */
[----:B--2---:R-:W-:Y:S05]  /*11570*/  @!P0 BRA `(.L_x_15140) ;  /* 0xfffffffc00f08947 */ /* 0x004fea000383ffff */
[----:B------:R-:W-:Y:S05]  /*11580*/  BRA `(.L_x_15204) ;  /* 0xffffffbc00207947 */ /* 0x000fea000383ffff */
.L_x_15141:
        /* <DEDUP_REMOVED lines=8> */
.L_x_15206:
[----:B------:R-:W-:Y:S05]  /*11610*/  BSYNC B0 ;  /* 0x0000000000007941 */ /* 0x000fea0003800000 */
.L_x_15205:
        /* <DEDUP_REMOVED lines=9> */
.L_x_15207:
[----:B------:R-:W-:Y:S01]  /*116b0*/  IMAD.MOV.U32 R13, RZ, RZ, R2 ;  /* 0x000000ffff0d7224 */ /* 0x000fe200078e0002 */
[----:B------:R-:W-:Y:S01]  /*116c0*/  MOV R12, 0x1 ;  /* 0x00000001000c7802 */ /* 0x000fe20000000f00 */
[----:B------:R-:W-:-:S07]  /*116d0*/  IMAD.MOV.U32 R7, RZ, RZ, R14 ;  /* 0x000000ffff077224 */ /* 0x000fce00078e000e */
[----:B------:R-:W-:Y:S05]  /*116e0*/  WARPSYNC.COLLECTIVE R15, `(.L_x_15208) ;  /* 0x000000000f087348 */ /* 0x000fea0003c00000 */
[----:B------:R0:W1:Y:S02]  /*116f0*/  SHFL.IDX P6, R14, R13, R12, R11 ;  /* 0x0000000c0d0e7389 */ /* 0x00006400000c000b */
[----:B01----:R-:W-:Y:S01]  /*11700*/  ENDCOLLECTIVE ;  /* 0x000000000000791b */ /* 0x003fe20003800000 */
.L_x_15208:
        /* <DEDUP_REMOVED lines=15> */
.L_x_15209:
[----:B------:R-:W-:Y:S01]  /*11800*/  @P1 IMAD R8, R5, 0x2, R22 ;  /* 0x0000000205081824 */ /* 0x000fe200078e0216 */
[----:B------:R-:W-:Y:S01]  /*11810*/  MOV R13, R2 ;  /* 0x00000002000d7202 */ /* 0x000fe20000000f00 */
[----:B------:R-:W-:Y:S02]  /*11820*/  IMAD.MOV.U32 R12, RZ, RZ, 0x2 ;  /* 0x00000002ff0c7424 */ /* 0x000fe400078e00ff */
[----:B------:R-:W-:-:S07]  /*11830*/  IMAD.MOV.U32 R7, RZ, RZ, R14 ;  /* 0x000000ffff077224 */ /* 0x000fce00078e000e */
[----:B------:R-:W-:Y:S05]  /*11840*/  WARPSYNC.COLLECTIVE R15, `(.L_x_15210) ;  /* 0x000000000f087348 */ /* 0x000fea0003c00000 */
[----:B------:R0:W1:Y:S02]  /*11850*/  SHFL.IDX P6, R14, R13, R12, R11 ;  /* 0x0000000c0d0e7389 */ /* 0x00006400000c000b */
[----:B01----:R-:W-:Y:S01]  /*11860*/  ENDCOLLECTIVE ;  /* 0x000000000000791b */ /* 0x003fe20003800000 */
.L_x_15210:
        /* <DEDUP_REMOVED lines=15> */
.L_x_15211:
[----:B------:R-:W-:Y:S01]  /*11960*/  @P1 LEA R8, R5, R22, 0x1 ;  /* 0x0000001605081211 */ /* 0x000fe200078e08ff */
[----:B------:R-:W-:Y:S02]  /*11970*/  IMAD.MOV.U32 R13, RZ, RZ, R2 ;  /* 0x000000ffff0d7224 */ /* 0x000fe400078e0002 */
[----:B------:R-:W-:Y:S02]  /*11980*/  IMAD.MOV.U32 R12, RZ, RZ, 0x3 ;  /* 0x00000003ff0c7424 */ /* 0x000fe400078e00ff */
[----:B------:R-:W-:-:S07]  /*11990*/  IMAD.MOV.U32 R7, RZ, RZ, R14 ;  /* 0x000000ffff077224 */ /* 0x000fce00078e000e */
[----:B------:R-:W-:Y:S05]  /*119a0*/  WARPSYNC.COLLECTIVE R15, `(.L_x_15212) ;  /* 0x000000000f087348 */ /* 0x000fea0003c00000 */
[----:B------:R0:W1:Y:S02]  /*119b0*/  SHFL.IDX P6, R14, R13, R12, R11 ;  /* 0x0000000c0d0e7389 */ /* 0x00006400000c000b */
[----:B01----:R-:W-:Y:S01]  /*119c0*/  ENDCOLLECTIVE ;  /* 0x000000000000791b */ /* 0x003fe20003800000 */
.L_x_15212:
        /* <DEDUP_REMOVED lines=15> */
.L_x_15213:
[----:B------:R-:W-:Y:S02]  /*11ac0*/  @P1 IMAD R8, R5, 0x2, R22 ;  /* 0x0000000205081824 */ /* 0x000fe400078e0216 */
[----:B------:R-:W-:Y:S02]  /*11ad0*/  IMAD.MOV.U32 R13, RZ, RZ, R2 ;  /* 0x000000ffff0d7224 */ /* 0x000fe400078e0002 */
[----:B------:R-:W-:Y:S02]  /*11ae0*/  IMAD.MOV.U32 R12, RZ, RZ, 0x4 ;  /* 0x00000004ff0c7424 */ /* 0x000fe400078e00ff */
[----:B------:R-:W-:-:S07]  /*11af0*/  IMAD.MOV.U32 R7, RZ, RZ, R14 ;  /* 0x000000ffff077224 */ /* 0x000fce00078e000e */
[----:B------:R-:W-:Y:S05]  /*11b00*/  WARPSYNC.COLLECTIVE R15, `(.L_x_15214) ;  /* 0x000000000f087348 */ /* 0x000fea0003c00000 */
[----:B------:R0:W1:Y:S02]  /*11b10*/  SHFL.IDX P6, R14, R13, R12, R11 ;  /* 0x0000000c0d0e7389 */ /* 0x00006400000c000b */
[----:B01----:R-:W-:Y:S01]  /*11b20*/  ENDCOLLECTIVE ;  /* 0x000000000000791b */ /* 0x003fe20003800000 */
.L_x_15214:
        /* <DEDUP_REMOVED lines=15> */
.L_x_15215:
[----:B------:R-:W-:Y:S02]  /*11c20*/  @P1 IMAD R8, R5, 0x2, R22 ;  /* 0x0000000205081824 */ /* 0x000fe400078e0216 */
[----:B------:R-:W-:Y:S02]  /*11c30*/  IMAD.MOV.U32 R13, RZ, RZ, R2 ;  /* 0x000000ffff0d7224 */ /* 0x000fe400078e0002 */
[----:B------:R-:W-:Y:S01]  /*11c40*/  IMAD.MOV.U32 R12, RZ, RZ, 0x5 ;  /* 0x00000005ff0c7424 */ /* 0x000fe200078e00ff */
[----:B------:R-:W-:-:S07]  /*11c50*/  MOV R7, R14 ;  /* 0x0000000e00077202 */ /* 0x000fce0000000f00 */
[----:B------:R-:W-:Y:S05]  /*11c60*/  WARPSYNC.COLLECTIVE R15, `(.L_x_15216) ;  /* 0x000000000f087348 */ /* 0x000fea0003c00000 */
[----:B------:R0:W1:Y:S02]  /*11c70*/  SHFL.IDX P6, R14, R13, R12, R11 ;  /* 0x0000000c0d0e7389 */ /* 0x00006400000c000b */
[----:B01----:R-:W-:Y:S01]  /*11c80*/  ENDCOLLECTIVE ;  /* 0x000000000000791b */ /* 0x003fe20003800000 */
.L_x_15216:
        /* <DEDUP_REMOVED lines=15> */
.L_x_15217:
[----:B------:R-:W-:Y:S01]  /*11d80*/  @P1 IMAD R8, R5, 0x2, R22 ;  /* 0x0000000205081824 */ /* 0x000fe200078e0216 */
[----:B------:R-:W-:Y:S01]  /*11d90*/  MOV R13, R2 ;  /* 0x00000002000d7202 */ /* 0x000fe20000000f00 */
[----:B------:R-:W-:Y:S02]  /*11da0*/  IMAD.MOV.U32 R12, RZ, RZ, 0x6 ;  /* 0x00000006ff0c7424 */ /* 0x000fe400078e00ff */
[----:B------:R-:W-:-:S07]  /*11db0*/  IMAD.MOV.U32 R7, RZ, RZ, R14 ;  /* 0x000000ffff077224 */ /* 0x000fce00078e000e */
[----:B------:R-:W-:Y:S05]  /*11dc0*/  WARPSYNC.COLLECTIVE R15, `(.L_x_15218) ;  /* 0x000000000f087348 */ /* 0x000fea0003c00000 */
[----:B------:R0:W1:Y:S02]  /*11dd0*/  SHFL.IDX P6, R14, R13, R12, R11 ;  /* 0x0000000c0d0e7389 */ /* 0x00006400000c000b */
[----:B01----:R-:W-:Y:S01]  /*11de0*/  ENDCOLLECTIVE ;  /* 0x000000000000791b */ /* 0x003fe20003800000 */
.L_x_15218:
        /* <DEDUP_REMOVED lines=15> */
.L_x_15219:
[----:B------:R-:W-:Y:S02]  /*11ee0*/  @P1 IMAD R8, R5, 0x2, R22 ;  /* 0x0000000205081824 */ /* 0x000fe400078e0216 */
[----:B------:R-:W-:Y:S02]  /*11ef0*/  IMAD.MOV.U32 R13, RZ, RZ, R2 ;  /* 0x000000ffff0d7224 */ /* 0x000fe400078e0002 */
[----:B------:R-:W-:Y:S02]  /*11f00*/  IMAD.MOV.U32 R12, RZ, RZ, 0x7 ;  /* 0x00000007ff0c7424 */ /* 0x000fe400078e00ff */
[----:B------:R-:W-:-:S07]  /*11f10*/  IMAD.MOV.U32 R7, RZ, RZ, R14 ;  /* 0x000000ffff077224 */ /* 0x000fce00078e000e */
[----:B------:R-:W-:Y:S05]  /*11f20*/  WARPSYNC.COLLECTIVE R15, `(.L_x_15220) ;  /* 0x000000000f087348 */ /* 0x000fea0003c00000 */
[----:B------:R0:W1:Y:S02]  /*11f30*/  SHFL.IDX P6, R14, R13, R12, R11 ;  /* 0x0000000c0d0e7389 */ /* 0x00006400000c000b */
[----:B01----:R-:W-:Y:S01]  /*11f40*/  ENDCOLLECTIVE ;  /* 0x000000000000791b */ /* 0x003fe20003800000 */
.L_x_15220:
[----:B------:R-:W-:-:S04]  /*11f50*/  @P1 LEA R7, P0, R28, R7, 0x1 ;  /* 0x000000071c071211 */ /* 0x000fc800078008ff */
[----:B------:R-:W-:-:S04]  /*11f60*/  @P1 IADD3.X R6, RZ, R6, RZ, P0, !PT ;  /* 0x00000006ff061210 */ /* 0x000fc800007fe4ff */
        /* <DEDUP_REMOVED lines=12> */
.L_x_15221:
[----:B------:R-:W-:Y:S01]  /*12030*/  IMAD.MOV.U32 R0, RZ, RZ, R14 ;  /* 0x000000ffff007224 */ /* 0x000fe200078e000e */
[----:B------:R-:W-:Y:S06]  /*12040*/  BRA `(.L_x_15222) ;  /* 0xffffffb800347947 */ /* 0x000fec000383ffff */
.L_x_15146:
[----:B------:R-:W-:Y:S01]  /*12050*/  IMAD.MOV.U32 R13, RZ, RZ, R4 ;  /* 0x000000ffff0d7224 */ /* 0x000fe200078e0004 */
[----:B------:R-:W-:Y:S01]  /*12060*/  MOV R15, 0xffffffff ;  /* 0xffffffff000f7802 */ /* 0x000fe20000000f00 */
[----:B------:R-:W-:Y:S02]  /*12070*/  IMAD.MOV.U32 R12, RZ, RZ, RZ ;  /* 0x000000ffff0c7224 */ /* 0x000fe400078e00ff */
[----:B------:R-:W-:Y:S02]  /*12080*/  IMAD.MOV.U32 R11, RZ, RZ, 0x181f ;  /* 0x0000181fff0b7424 */ /* 0x000fe400078e00ff */
[----:B-----5:R-:W-:Y:S02]  /*12090*/  IMAD R3, R21, R9, RZ ;  /* 0x0000000915037224 */ /* 0x020fe400078e02ff */
[----:B------:R-:W-:-:S07]  /*120a0*/  IMAD R17, R17, 0xc0, R20 ;  /* 0x000000c011117824 */ /* 0x000fce00078e0214 */
[----:B------:R-:W-:Y:S05]  /*120b0*/  WARPSYNC.COLLECTIVE R15, `(.L_x_15223) ;  /* 0x000000000f087348 */ /* 0x000fea0003c00000 */
[----:B------:R0:W1:Y:S02]  /*120c0*/  SHFL.IDX P6, R14, R13, R12, R11 ;  /* 0x0000000c0d0e7389 */ /* 0x00006400000c000b */
[----:B01----:R-:W-:Y:S01]  /*120d0*/  ENDCOLLECTIVE ;  /* 0x000000000000791b */ /* 0x003fe20003800000 */
.L_x_15223:
[C---:B------:R-:W-:Y:S02]  /*120e0*/  ISETP.GE.AND P2, PT, R17.reuse, R3, PT ;  /* 0x000000031100720c */ /* 0x040fe40003f46270 */
[----:B------:R-:W-:Y:S01]  /*120f0*/  IADD3 R8, R17, 0x10, RZ ;  /* 0x0000001011087810 */ /* 0x000fe20007ffe0ff */
[----:B------:R-:W-:Y:S02]  /*12100*/  IMAD.MOV.U32 R13, RZ, RZ, R0 ;  /* 0x000000ffff0d7224 */ /* 0x000fe400078e0000 */
[----:B------:R-:W-:-:S08]  /*12110*/  IMAD.MOV.U32 R6, RZ, RZ, R14 ;  /* 0x000000ffff067224 */ /* 0x000fd000078e000e */
[----:B------:R-:W-:Y:S05]  /*12120*/  WARPSYNC.COLLECTIVE R15, `(.L_x_15224) ;  /* 0x000000000f087348 */ /* 0x000fea0003c00000 */
[----:B------:R0:W1:Y:S02]  /*12130*/  SHFL.IDX P6, R14, R13, R12, R11 ;  /* 0x0000000c0d0e7389 */ /* 0x00006400000c000b */
[----:B01----:R-:W-:Y:S01]  /*12140*/  ENDCOLLECTIVE ;  /* 0x000000000000791b */ /* 0x003fe20003800000 */
.L_x_15224:
[----:B------:R-:W-:Y:S02]  /*12150*/  IMAD.MOV.U32 R13, RZ, RZ, R4 ;  /* 0x000000ffff0d7224 */ /* 0x000fe400078e0004 */
[----:B------:R-:W-:Y:S02]  /*12160*/  IMAD.MOV.U32 R12, RZ, RZ, 0x1 ;  /* 0x00000001ff0c7424 */ /* 0x000fe400078e00ff */
[----:B------:R-:W-:-:S07]  /*12170*/  IMAD.MOV.U32 R7, RZ, RZ, R14 ;  /* 0x000000ffff077224 */ /* 0x000fce00078e000e */
[----:B------:R-:W-:Y:S05]  /*12180*/  WARPSYNC.COLLECTIVE R15, `(.L_x_15225) ;  /* 0x000000000f087348 */ /* 0x000fea0003c00000 */
[----:B------:R0:W1:Y:S02]  /*12190*/  SHFL.IDX P6, R14, R13, R12, R11 ;  /* 0x0000000c0d0e7389 */ /* 0x00006400000c000b */
[----:B01----:R-:W-:Y:S01]  /*121a0*/  ENDCOLLECTIVE ;  /* 0x000000000000791b */ /* 0x003fe20003800000 */
.L_x_15225:
        /* <DEDUP_REMOVED lines=15> */
.L_x_15226:
[----:B------:R-:W-:Y:S02]  /*122a0*/  IMAD.MOV.U32 R13, RZ, RZ, R4 ;  /* 0x000000ffff0d7224 */ /* 0x000fe400078e0004 */
[----:B------:R-:W-:Y:S01]  /*122b0*/  IMAD.MOV.U32 R12, RZ, RZ, 0x2 ;  /* 0x00000002ff0c7424 */ /* 0x000fe200078e00ff */
[----:B------:R-:W-:-:S07]  /*122c0*/  MOV R7, R14 ;  /* 0x0000000e00077202 */ /* 0x000fce0000000f00 */
[----:B------:R-:W-:Y:S05]  /*122d0*/  WARPSYNC.COLLECTIVE R15, `(.L_x_15227) ;  /* 0x000000000f087348 */ /* 0x000fea0003c00000 */
[----:B------:R0:W1:Y:S02]  /*122e0*/  SHFL.IDX P6, R14, R13, R12, R11 ;  /* 0x0000000c0d0e7389 */ /* 0x00006400000c000b */
[----:B01----:R-:W-:Y:S01]  /*122f0*/  ENDCOLLECTIVE ;  /* 0x000000000000791b */ /* 0x003fe20003800000 */
.L_x_15227:
        /* <DEDUP_REMOVED lines=16> */
.L_x_15228:
[----:B------:R-:W-:Y:S01]  /*12400*/  MOV R13, R4 ;  /* 0x00000004000d7202 */ /* 0x000fe20000000f00 */
[----:B------:R-:W-:Y:S02]  /*12410*/  IMAD.MOV.U32 R12, RZ, RZ, 0x3 ;  /* 0x00000003ff0c7424 */ /* 0x000fe400078e00ff */
[----:B------:R-:W-:-:S07]  /*12420*/  IMAD.MOV.U32 R7, RZ, RZ, R14 ;  /* 0x000000ffff077224 */ /* 0x000fce00078e000e */
[----:B------:R-:W-:Y:S05]  /*12430*/  WARPSYNC.COLLECTIVE R15, `(.L_x_15229) ;  /* 0x000000000f087348 */ /* 0x000fea0003c00000 */
[----:B------:R0:W1:Y:S02]  /*12440*/  SHFL.IDX P6, R14, R13, R12, R11 ;  /* 0x0000000c0d0e7389 */ /* 0x00006400000c000b */
[----:B01----:R-:W-:Y:S01]  /*12450*/  ENDCOLLECTIVE ;  /* 0x000000000000791b */ /* 0x003fe20003800000 */
.L_x_15229:
        /* <DEDUP_REMOVED lines=16> */
.L_x_15230:
[----:B------:R-:W-:Y:S02]  /*12560*/  IMAD.MOV.U32 R13, RZ, RZ, R4 ;  /* 0x000000ffff0d7224 */ /* 0x000fe400078e0004 */
[----:B------:R-:W-:Y:S02]  /*12570*/  IMAD.MOV.U32 R12, RZ, RZ, 0x4 ;  /* 0x00000004ff0c7424 */ /* 0x000fe400078e00ff */
[----:B------:R-:W-:-:S07]  /*12580*/  IMAD.MOV.U32 R7, RZ, RZ, R14 ;  /* 0x000000ffff077224 */ /* 0x000fce00078e000e */
[----:B------:R-:W-:Y:S05]  /*12590*/  WARPSYNC.COLLECTIVE R15, `(.L_x_15231) ;  /* 0x000000000f087348 */ /* 0x000fea0003c00000 */
[----:B------:R0:W1:Y:S02]  /*125a0*/  SHFL.IDX P6, R14, R13, R12, R11 ;  /* 0x0000000c0d0e7389 */ /* 0x00006400000c000b */
[----:B01----:R-:W-:Y:S01]  /*125b0*/  ENDCOLLECTIVE ;  /* 0x000000000000791b */ /* 0x003fe20003800000 */
.L_x_15231:
[----:B------:R-:W-:-:S04]  /*125c0*/  @!P1 LEA R7, P2, R28, R7, 0x1 ;  /* 0x000000071c079211 */ /* 0x000fc800078408ff */
[----:B------:R-:W-:-:S04]  /*125d0*/  @!P1 IADD3.X R6, RZ, R6, RZ, P2, !PT ;  /* 0x00000006ff069210 */ /* 0x000fc800017fe4ff */
        /* <DEDUP_REMOVED lines=14> */
.L_x_15232:
[----:B------:R-:W-:Y:S01]  /*126c0*/  IMAD.MOV.U32 R13, RZ, RZ, R4 ;  /* 0x000000ffff0d7224 */ /* 0x000fe200078e0004 */
[----:B------:R-:W-:Y:S01]  /*126d0*/  MOV R12, 0x5 ;  /* 0x00000005000c7802 */ /* 0x000fe20000000f00 */
[----:B------:R-:W-:-:S07]  /*126e0*/  IMAD.MOV.U32 R7, RZ, RZ, R14 ;  /* 0x000000ffff077224 */ /* 0x000fce00078e000e */
[----:B------:R-:W-:Y:S05]  /*126f0*/  WARPSYNC.COLLECTIVE R15, `(.L_x_15233) ;  /* 0x000000000f087348 */ /* 0x000fea0003c00000 */
[----:B------:R0:W1:Y:S02]  /*12700*/  SHFL.IDX P6, R14, R13, R12, R11 ;  /* 0x0000000c0d0e7389 */ /* 0x00006400000c000b */
[----:B01----:R-:W-:Y:S01]  /*12710*/  ENDCOLLECTIVE ;  /* 0x000000000000791b */ /* 0x003fe20003800000 */
.L_x_15233:
        /* <DEDUP_REMOVED lines=16> */
.L_x_15234:
[----:B------:R-:W-:Y:S02]  /*12820*/  IMAD.MOV.U32 R13, RZ, RZ, R4 ;  /* 0x000000ffff0d7224 */ /* 0x000fe400078e0004 */
[----:B------:R-:W-:Y:S02]  /*12830*/  IMAD.MOV.U32 R12, RZ, RZ, 0x6 ;  /* 0x00000006ff0c7424 */ /* 0x000fe400078e00ff */
[----:B------:R-:W-:-:S07]  /*12840*/  IMAD.MOV.U32 R7, RZ, RZ, R14 ;  /* 0x000000ffff077224 */ /* 0x000fce00078e000e */
[----:B------:R-:W-:Y:S05]  /*12850*/  WARPSYNC.COLLECTIVE R15, `(.L_x_15235) ;  /* 0x000000000f087348 */ /* 0x000fea0003c00000 */
[----:B------:R0:W1:Y:S02]  /*12860*/  SHFL.IDX P6, R14, R13, R12, R11 ;  /* 0x0000000c0d0e7389 */ /* 0x00006400000c000b */
[----:B01----:R-:W-:Y:S01]  /*12870*/  ENDCOLLECTIVE ;  /* 0x000000000000791b */ /* 0x003fe20003800000 */
.L_x_15235:
        /* <DEDUP_REMOVED lines=16> */
.L_x_15236:
[----:B------:R-:W-:Y:S02]  /*12980*/  IMAD.MOV.U32 R13, RZ, RZ, R4 ;  /* 0x000000ffff0d7224 */ /* 0x000fe400078e0004 */
[----:B------:R-:W-:Y:S01]  /*12990*/  IMAD.MOV.U32 R12, RZ, RZ, 0x7 ;  /* 0x00000007ff0c7424 */ /* 0x000fe200078e00ff */
[----:B------:R-:W-:-:S07]  /*129a0*/  MOV R7, R14 ;  /* 0x0000000e00077202 */ /* 0x000fce0000000f00 */
[----:B------:R-:W-:Y:S05]  /*129b0*/  WARPSYNC.COLLECTIVE R15, `(.L_x_15237) ;  /* 0x000000000f087348 */ /* 0x000fea0003c00000 */
[----:B------:R0:W1:Y:S02]  /*129c0*/  SHFL.IDX P6, R14, R13, R12, R11 ;  /* 0x0000000c0d0e7389 */ /* 0x00006400000c000b */
[----:B01----:R-:W-:Y:S01]  /*129d0*/  ENDCOLLECTIVE ;  /* 0x000000000000791b */ /* 0x003fe20003800000 */
.L_x_15237:
[----:B------:R-:W-:-:S05]  /*129e0*/  @!P1 LEA R7, P2, R28, R7, 0x1 ;  /* 0x000000071c079211 */ /* 0x000fca00078408ff */
[----:B------:R-:W-:-:S05]  /*129f0*/  @!P1 IMAD.X R6, RZ, RZ, R6, P2 ;  /* 0x000000ffff069224 */ /* 0x000fca00010e0606 */
        /* <DEDUP_REMOVED lines=10> */
[----:B------:R-:W-:Y:S01]  /*12aa0*/  ISETP.GE.AND P1, PT, R0, R3, PT ;  /* 0x000000030000720c */ /* 0x000fe20003f26270 */
[----:B------:R-:W-:-:S12]  /*12ab0*/  VIADD R0, R17, 0x80 ;  /* 0x0000008011007836 */ /* 0x000fd80000000000 */
[----:B0-----:R-:W-:Y:S05]  /*12ac0*/  WARPSYNC.COLLECTIVE R15, `(.L_x_15238) ;  /* 0x000000000f087348 */ /* 0x001fea0003c00000 */
[----:B------:R1:W2:Y:S02]  /*12ad0*/  SHFL.IDX P6, R14, R13, R12, R11 ;  /* 0x0000000c0d0e7389 */ /* 0x0002a400000c000b */
[----:B012---:R-:W-:Y:S01]  /*12ae0*/  ENDCOLLECTIVE ;  /* 0x000000000000791b */ /* 0x007fe20003800000 */
.L_x_15238:
[----:B------:R-:W-:Y:S01]  /*12af0*/  MOV R13, R2 ;  /* 0x00000002000d7202 */ /* 0x000fe20000000f00 */
[----:B------:R-:W-:Y:S02]  /*12b00*/  IMAD.MOV.U32 R12, RZ, RZ, RZ ;  /* 0x000000ffff0c7224 */ /* 0x000fe400078e00ff */
[----:B------:R-:W-:-:S07]  /*12b10*/  IMAD.MOV.U32 R6, RZ, RZ, R14 ;  /* 0x000000ffff067224 */ /* 0x000fce00078e000e */
[----:B------:R-:W-:Y:S05]  /*12b20*/  WARPSYNC.COLLECTIVE R15, `(.L_x_15239) ;  /* 0x000000000f087348 */ /* 0x000fea0003c00000 */
[----:B------:R0:W1:Y:S02]  /*12b30*/  SHFL.IDX P6, R14, R13, R12, R11 ;  /* 0x0000000c0d0e7389 */ /* 0x00006400000c000b */
[----:B01----:R-:W-:Y:S01]  /*12b40*/  ENDCOLLECTIVE ;  /* 0x000000000000791b */ /* 0x003fe20003800000 */
.L_x_15239:
        /* <DEDUP_REMOVED lines=12> */
.L_x_15240:
[----:B------:R-:W-:Y:S01]  /*12c10*/  IMAD.MOV.U32 R13, RZ, RZ, R2 ;  /* 0x000000ffff0d7224 */ /* 0x000fe200078e0002 */
[----:B------:R-:W-:Y:S01]  /*12c20*/  MOV R12, 0x1 ;  /* 0x00000001000c7802 */ /* 0x000fe20000000f00 */
[----:B------:R-:W-:-:S07]  /*12c30*/  IMAD.MOV.U32 R4, RZ, RZ, R14 ;  /* 0x000000ffff047224 */ /* 0x000fce00078e000e */
[----:B------:R-:W-:Y:S05]  /*12c40*/  WARPSYNC.COLLECTIVE R15, `(.L_x_15241) ;  /* 0x000000000f087348 */ /* 0x000fea0003c00000 */
[----:B------:R0:W1:Y:S02]  /*12c50*/  SHFL.IDX P6, R14, R13, R12, R11 ;  /* 0x0000000c0d0e7389 */ /* 0x00006400000c000b */
[----:B01----:R-:W-:Y:S01]  /*12c60*/  ENDCOLLECTIVE ;  /* 0x000000000000791b */ /* 0x003fe20003800000 */
.L_x_15241:
[----:B------:R-:W-:-:S04]  /*12c70*/  @!P1 LEA R4, P3, R28, R4, 0x1 ;  /* 0x000000041c049211 */ /* 0x000fc800078608ff */
[----:B------:R-:W-:Y:S01]  /*12c80*/  @!P1 IADD3.X R0, RZ, R0, RZ, P3, !PT ;  /* 0x00000000ff009210 */ /* 0x000fe20001ffe4ff */
[----:B------:R-:W-:Y:S02]  /*12c90*/  @!P1 IMAD.MOV.U32 R6, RZ, RZ, R4 ;  /* 0x000000ffff069224 */ /* 0x000fe400078e0004 */
[C---:B------:R-:W-:Y:S02]  /*12ca0*/  VIADD R4, R17.reuse, 0xa0 ;  /* 0x000000a011047836 */ /* 0x040fe40000000000 */
[----:B------:R-:W-:Y:S02]  /*12cb0*/  @!P1 IMAD.MOV.U32 R7, RZ, RZ, R0 ;  /* 0x000000ffff079224 */ /* 0x000fe400078e0000 */
[----:B------:R-:W-:Y:S02]  /*12cc0*/  VIADD R0, R17, 0x90 ;  /* 0x0000009011007836 */ /* 0x000fe40000000000 */
[----:B------:R-:W-:Y:S01]  /*12cd0*/  IMAD.MOV.U32 R13, RZ, RZ, R5 ;  /* 0x000000ffff0d7224 */ /* 0x000fe200078e0005 */
[----:B------:R-:W-:Y:S01]  /*12ce0*/  @!PT LDS RZ, [RZ] ;  /* 0x00000000fffff984 */ /* 0x000fe20000000800 */
[----:B------:R-:W-:Y:S01]  /*12cf0*/  @!PT LDS RZ, [RZ] ;  /* 0x00000000fffff984 */ /* 0x000fe20000000800 */
[----:B------:R-:W-:Y:S01]  /*12d00*/  @!PT LDS RZ, [RZ] ;  /* 0x00000000fffff984 */ /* 0x000fe20000000800 */
[----:B------:R0:W-:Y:S02]  /*12d10*/  @!P1 LDGSTS.E.BYPASS.LTC128B.128 [R10+0xc400], desc[UR52][R6.64], !P0 ;  /* 0x0c400000060a9fae */ /* 0x0001e4000c101d74 */
[----:B------:R-:W-:Y:S01]  /*12d20*/  ISETP.GE.AND P1, PT, R0, R3, PT ;  /* 0x000000030000720c */ /* 0x000fe20003f26270 */
[----:B------:R-:W-:-:S12]  /*12d30*/  IMAD.MOV.U32 R0, RZ, RZ, R14 ;  /* 0x000000ffff007224 */ /* 0x000fd800078e000e */
[----:B0-----:R-:W-:Y:S05]  /*12d40*/  WARPSYNC.COLLECTIVE R15, `(.L_x_15242) ;  /* 0x000000000f087348 */ /* 0x001fea0003c00000 */
[----:B------:R1:W2:Y:S02]  /*12d50*/  SHFL.IDX P6, R14, R13, R12, R11 ;  /* 0x0000000c0d0e7389 */ /* 0x0002a400000c000b */
[----:B012---:R-:W-:Y:S01]  /*12d60*/  ENDCOLLECTIVE ;  /* 0x000000000000791b */ /* 0x007fe20003800000 */
.L_x_15242:
[----:B------:R-:W-:Y:S02]  /*12d70*/  IMAD.MOV.U32 R13, RZ, RZ, R2 ;  /* 0x000000ffff0d7224 */ /* 0x000fe400078e0002 */
[----:B------:R-:W-:Y:S02]  /*12d80*/  IMAD.MOV.U32 R12, RZ, RZ, 0x2 ;  /* 0x00000002ff0c7424 */ /* 0x000fe400078e00ff */
[----:B------:R-:W-:-:S07]  /*12d90*/  IMAD.MOV.U32 R6, RZ, RZ, R14 ;  /* 0x000000ffff067224 */ /* 0x000fce00078e000e */
[----:B------:R-:W-:Y:S05]  /*12da0*/  WARPSYNC.COLLECTIVE R15, `(.L_x_15243) ;  /* 0x000000000f087348 */ /* 0x000fea0003c00000 */
[----:B------:R0:W1:Y:S02]  /*12db0*/  SHFL.IDX P6, R14, R13, R12, R11 ;  /* 0x0000000c0d0e7389 */ /* 0x00006400000c000b */
[----:B01----:R-:W-:Y:S01]  /*12dc0*/  ENDCOLLECTIVE ;  /* 0x000000000000791b */ /* 0x003fe20003800000 */
.L_x_15243:
[----:B------:R-:W-:-:S05]  /*12dd0*/  @!P1 LEA R6, P2, R28, R6, 0x1 ;  /* 0x000000061c069211 */ /* 0x000fca00078408ff */
[----:B------:R-:W-:Y:S01]  /*12de0*/  @!P1 IMAD.X R0, RZ, RZ, R0, P2 ;  /* 0x000000ffff009224 */ /* 0x000fe200010e0600 */
[----:B------:R-:W-:-:S04]  /*12df0*/  ISETP.GE.AND P2, PT, R4, R3, PT ;  /* 0x000000030400720c */ /* 0x000fc80003f46270 */
[----:B------:R-:W-:Y:S01]  /*12e00*/  @!P1 MOV R7, R0 ;  /* 0x0000000000079202 */ /* 0x000fe20000000f00 */
[----:B------:R-:W-:-:S04]  /*12e10*/  IMAD.MOV.U32 R13, RZ, RZ, R5 ;  /* 0x000000ffff0d7224 */ /* 0x000fc800078e0005 */
        /* <DEDUP_REMOVED lines=8> */
.L_x_15244:
[----:B------:R-:W-:Y:S01]  /*12ea0*/  IMAD.MOV.U32 R13, RZ, RZ, R2 ;  /* 0x000000ffff0d7224 */ /* 0x000fe200078e0002 */
[----:B------:R-:W-:Y:S02]  /*12eb0*/  MOV R12, 0x3 ;  /* 0x00000003000c7802 */ /* 0x000fe40000000f00 */
[----:B------:R-:W-:-:S07]  /*12ec0*/  MOV R6, R14 ;  /* 0x0000000e00067202 */ /* 0x000fce0000000f00 */
[----:B------:R-:W-:Y:S05]  /*12ed0*/  WARPSYNC.COLLECTIVE R15, `(.L_x_15245) ;  /* 0x000000000f087348 */ /* 0x000fea0003c00000 */
[----:B------:R0:W1:Y:S02]  /*12ee0*/  SHFL.IDX P6, R14, R13, R12, R11 ;  /* 0x0000000c0d0e7389 */ /* 0x00006400000c000b */
[----:B01----:R-:W-:Y:S01]  /*12ef0*/  ENDCOLLECTIVE ;  /* 0x000000000000791b */ /* 0x003fe20003800000 */
.L_x_15245:
        /* <DEDUP_REMOVED lines=12> */
.L_x_15246:
[----:B------:R-:W-:Y:S01]  /*12fc0*/  IMAD.MOV.U32 R2, RZ, RZ, R14 ;  /* 0x000000ffff027224 */ /* 0x000fe200078e000e */
[----:B------:R-:W-:Y:S06]  /*12fd0*/  BRA `(.L_x_15247) ;  /* 0xffffffb8001c7947 */ /* 0x000fec000383ffff */
.L_x_15149:
[----:B0-----:R0:W1:Y:S02]  /*12fe0*/  SYNCS.PHASECHK.TRANS64.TRYWAIT P0, [R22+URZ+0x16820], R3 ;  /* 0x01682003160075a7 */ /* 0x001064000800017f */
[----:B-1----:R-:W-:Y:S05]  /*12ff0*/  @!P0 NANOSLEEP.SYNCS 0x989680 ;  /* 0x009896800000895d */ /* 0x002fea0003900000 */
[----:B------:R-:W1:Y:S02]  /*13000*/  @!P0 SYNCS.PHASECHK.TRANS64 P0, [R22+URZ+0x16820], R3 ;  /* 0x01682003160085a7 */ /* 0x000e64000800007f */
[----:B-1----:R-:W-:Y:S05]  /*13010*/  @!P0 BRA `(.L_x_15149) ;  /* 0xfffffffc00f08947 */ /* 0x002fea000383ffff */
[----:B------:R-:W-:Y:S05]  /*13020*/  BRA `(.L_x_15248) ;  /* 0xffffffb800807947 */ /* 0x000fea000383ffff */
.L_x_15154:
[----:B0-----:R0:W1:Y:S02]  /*13030*/  SYNCS.PHASECHK.TRANS64.TRYWAIT P0, [R5+URZ+0x16840], R2 ;  /* 0x01684002050075a7 */ /* 0x001064000800017f */
[----:B-1----:R-:W-:Y:S05]  /*13040*/  @!P0 NANOSLEEP.SYNCS 0x989680 ;  /* 0x009896800000895d */ /* 0x002fea0003900000 */
[----:B------:R-:W1:Y:S02]  /*13050*/  @!P0 SYNCS.PHASECHK.TRANS64 P0, [R5+URZ+0x16840], R2 ;  /* 0x01684002050085a7 */ /* 0x000e64000800007f */
[----:B-1----:R-:W-:Y:S05]  /*13060*/  @!P0 BRA `(.L_x_15154) ;  /* 0xfffffffc00f08947 */ /* 0x002fea000383ffff */
[----:B------:R-:W-:Y:S05]  /*13070*/  BRA `(.L_x_15249) ;  /* 0xffffffbc00507947 */ /* 0x000fea000383ffff */
.L_x_15155:
        /* <DEDUP_REMOVED lines=8> */
.L_x_15251:
[----:B------:R-:W-:Y:S05]  /*13100*/  BSYNC B1 ;  /* 0x0000000000017941 */ /* 0x000fea0003800000 */
.L_x_15250:
        /* <DEDUP_REMOVED lines=9> */
.L_x_15252:
[----:B------:R-:W-:Y:S02]  /*131a0*/  IMAD R8, R8, 0x2, R22 ;  /* 0x0000000208087824 */ /* 0x000fe400078e0216 */
[----:B------:R-:W-:Y:S02]  /*131b0*/  IMAD.MOV.U32 R13, RZ, RZ, R10 ;  /* 0x000000ffff0d7224 */ /* 0x000fe400078e000a */
[----:B------:R-:W-:Y:S02]  /*131c0*/  IMAD.MOV.U32 R12, RZ, RZ, 0x1 ;  /* 0x00000001ff0c7424 */ /* 0x000fe400078e00ff */
[----:B------:R-:W-:-:S07]  /*131d0*/  IMAD.MOV.U32 R2, RZ, RZ, R14 ;  /* 0x000000ffff027224 */ /* 0x000fce00078e000e */
[----:B------:R-:W-:Y:S05]  /*131e0*/  WARPSYNC.COLLECTIVE R15, `(.L_x_15253) ;  /* 0x000000000f087348 */ /* 0x000fea0003c00000 */
[----:B------:R0:W1:Y:S02]  /*131f0*/  SHFL.IDX P6, R14, R13, R12, R11 ;  /* 0x0000000c0d0e7389 */ /* 0x00006400000c000b */
[----:B01----:R-:W-:Y:S01]  /*13200*/  ENDCOLLECTIVE ;  /* 0x000000000000791b */ /* 0x003fe20003800000 */
.L_x_15253:
        /* <DEDUP_REMOVED lines=11> */
.L_x_15254:
[----:B------:R-:W-:Y:S02]  /*132c0*/  IMAD.MOV.U32 R13, RZ, RZ, R10 ;  /* 0x000000ffff0d7224 */ /* 0x000fe400078e000a */
[----:B------:R-:W-:Y:S02]  /*132d0*/  IMAD.MOV.U32 R12, RZ, RZ, 0x2 ;  /* 0x00000002ff0c7424 */ /* 0x000fe400078e00ff */
[----:B------:R-:W-:-:S07]  /*132e0*/  IMAD.MOV.U32 R2, RZ, RZ, R14 ;  /* 0x000000ffff027224 */ /* 0x000fce00078e000e */
[----:B------:R-:W-:Y:S05]  /*132f0*/  WARPSYNC.COLLECTIVE R15, `(.L_x_15255) ;  /* 0x000000000f087348 */ /* 0x000fea0003c00000 */
[----:B------:R0:W1:Y:S02]  /*13300*/  SHFL.IDX P6, R14, R13, R12, R11 ;  /* 0x0000000c0d0e7389 */ /* 0x00006400000c000b */
[----:B01----:R-:W-:Y:S01]  /*13310*/  ENDCOLLECTIVE ;  /* 0x000000000000791b */ /* 0x003fe20003800000 */
.L_x_15255:
[----:B------:R-:W-:-:S05]  /*13320*/  IADD3 R2, P0, R2, R7, RZ ;  /* 0x0000000702027210 */ /* 0x000fca0007f1e0ff */
[----:B------:R-:W-:-:S05]  /*13330*/  IMAD.X R3, RZ, RZ, R3, P0 ;  /* 0x000000ffff037224 */ /* 0x000fca00000e0603 */
[----:B------:R-:W-:Y:S01]  /*13340*/  @!PT LDS RZ, [RZ] ;  /* 0x00000000fffff984 */ /* 0x000fe20000000800 */
[----:B------:R-:W-:Y:S01]  /*13350*/  @!PT LDS RZ, [RZ] ;  /* 0x00000000fffff984 */ /* 0x000fe20000000800 */
[----:B------:R-:W-:Y:S01]  /*13360*/  @!PT LDS RZ, [RZ] ;  /* 0x00000000fffff984 */ /* 0x000fe20000000800 */
[----:B------:R0:W-:Y:S01]  /*13370*/  LDGSTS.E.BYPASS.LTC128B.128 [R8+0xec00], desc[UR52][R2.64], !P2 ;  /* 0x0ec0000002087fae */ /* 0x0001e2000d101d74 */
[----:B------:R-:W-:Y:S01]  /*13380*/  IMAD.MOV.U32 R13, RZ, RZ, R9 ;  /* 0x000000ffff0d7224 */ /* 0x000fe200078e0009 */
[----:B0-----:R-:W-:-:S07]  /*13390*/  MOV R3, R14 ;  /* 0x0000000e00037202 */ /* 0x001fce0000000f00 */
[----:B------:R-:W-:Y:S05]  /*133a0*/  WARPSYNC.COLLECTIVE R15, `(.L_x_15256) ;  /* 0x000000000f087348 */ /* 0x000fea0003c00000 */
[----:B------:R0:W1:Y:S02]  /*133b0*/  SHFL.IDX P6, R14, R13, R12, R11 ;  /* 0x0000000c0d0e7389 */ /* 0x00006400000c000b */
[----:B01----:R-:W-:Y:S01]  /*133c0*/  ENDCOLLECTIVE ;  /* 0x000000000000791b */ /* 0x003fe20003800000 */
.L_x_15256:
[----:B------:R-:W-:Y:S01]  /*133d0*/  IMAD.MOV.U32 R13, RZ, RZ, R10 ;  /* 0x000000ffff0d7224 */ /* 0x000fe200078e000a */
[----:B------:R-:W-:Y:S01]  /*133e0*/  MOV R12, 0x3 ;  /* 0x00000003000c7802 */ /* 0x000fe20000000f00 */
[----:B------:R-:W-:-:S07]  /*133f0*/  IMAD.MOV.U32 R2, RZ, RZ, R14 ;  /* 0x000000ffff027224 */ /* 0x000fce00078e000e */
[----:B------:R-:W-:Y:S05]  /*13400*/  WARPSYNC.COLLECTIVE R15, `(.L_x_15257) ;  /* 0x000000000f087348 */ /* 0x000fea0003c00000 */
[----:B------:R0:W1:Y:S02]  /*13410*/  SHFL.IDX P6, R14, R13, R12, R11 ;  /* 0x0000000c0d0e7389 */ /* 0x00006400000c000b */
[----:B01----:R-:W-:Y:S01]  /*13420*/  ENDCOLLECTIVE ;  /* 0x000000000000791b */ /* 0x003fe20003800000 */
.L_x_15257:
        /* <DEDUP_REMOVED lines=11> */
.L_x_15258:
[----:B------:R-:W-:Y:S01]  /*134e0*/  MOV R13, R10 ;  /* 0x0000000a000d7202 */ /* 0x000fe20000000f00 */
[----:B------:R-:W-:Y:S02]  /*134f0*/  IMAD.MOV.U32 R12, RZ, RZ, 0x4 ;  /* 0x00000004ff0c7424 */ /* 0x000fe400078e00ff */
[----:B------:R-:W-:-:S07]  /*13500*/  IMAD.MOV.U32 R2, RZ, RZ, R14 ;  /* 0x000000ffff027224 */ /* 0x000fce00078e000e */
[----:B------:R-:W-:Y:S05]  /*13510*/  WARPSYNC.COLLECTIVE R15, `(.L_x_15259) ;  /* 0x000000000f087348 */ /* 0x000fea0003c00000 */
[----:B------:R0:W1:Y:S02]  /*13520*/  SHFL.IDX P6, R14, R13, R12, R11 ;  /* 0x0000000c0d0e7389 */ /* 0x00006400000c000b */
[----:B01----:R-:W-:Y:S01]  /*13530*/  ENDCOLLECTIVE ;  /* 0x000000000000791b */ /* 0x003fe20003800000 */
.L_x_15259:
        /* <DEDUP_REMOVED lines=11> */
.L_x_15260:
[----:B------:R-:W-:Y:S02]  /*135f0*/  IMAD.MOV.U32 R13, RZ, RZ, R10 ;  /* 0x000000ffff0d7224 */ /* 0x000fe400078e000a */
[----:B------:R-:W-:Y:S02]  /*13600*/  IMAD.MOV.U32 R12, RZ, RZ, 0x5 ;  /* 0x00000005ff0c7424 */ /* 0x000fe400078e00ff */
[----:B------:R-:W-:-:S07]  /*13610*/  IMAD.MOV.U32 R2, RZ, RZ, R14 ;  /* 0x000000ffff027224 */ /* 0x000fce00078e000e */
[----:B------:R-:W-:Y:S05]  /*13620*/  WARPSYNC.COLLECTIVE R15, `(.L_x_15261) ;  /* 0x000000000f087348 */ /* 0x000fea0003c00000 */
[----:B------:R0:W1:Y:S02]  /*13630*/  SHFL.IDX P6, R14, R13, R12, R11 ;  /* 0x0000000c0d0e7389 */ /* 0x00006400000c000b */
[----:B01----:R-:W-:Y:S01]  /*13640*/  ENDCOLLECTIVE ;  /* 0x000000000000791b */ /* 0x003fe20003800000 */
.L_x_15261:
        /* <DEDUP_REMOVED lines=11> */
.L_x_15262:
[----:B------:R-:W-:Y:S02]  /*13700*/  IMAD.MOV.U32 R13, RZ, RZ, R10 ;  /* 0x000000ffff0d7224 */ /* 0x000fe400078e000a */
[----:B------:R-:W-:Y:S01]  /*13710*/  IMAD.MOV.U32 R12, RZ, RZ, 0x6 ;  /* 0x00000006ff0c7424 */ /* 0x000fe200078e00ff */
[----:B------:R-:W-:-:S07]  /*13720*/  MOV R2, R14 ;  /* 0x0000000e00027202 */ /* 0x000fce0000000f00 */
[----:B------:R-:W-:Y:S05]  /*13730*/  WARPSYNC.COLLECTIVE R15, `(.L_x_15263) ;  /* 0x000000000f087348 */ /* 0x000fea0003c00000 */
[----:B------:R0:W1:Y:S02]  /*13740*/  SHFL.IDX P6, R14, R13, R12, R11 ;  /* 0x0000000c0d0e7389 */ /* 0x00006400000c000b */
[----:B01----:R-:W-:Y:S01]  /*13750*/  ENDCOLLECTIVE ;  /* 0x000000000000791b */ /* 0x003fe20003800000 */
.L_x_15263:
        /* <DEDUP_REMOVED lines=11> */
.L_x_15264:
[----:B------:R-:W-:Y:S02]  /*13810*/  IMAD.MOV.U32 R13, RZ, RZ, R10 ;  /* 0x000000ffff0d7224 */ /* 0x000fe400078e000a */
[----:B------:R-:W-:Y:S02]  /*13820*/  IMAD.MOV.U32 R12, RZ, RZ, 0x7 ;  /* 0x00000007ff0c7424 */ /* 0x000fe400078e00ff */
[----:B------:R-:W-:-:S07]  /*13830*/  IMAD.MOV.U32 R2, RZ, RZ, R14 ;  /* 0x000000ffff027224 */ /* 0x000fce00078e000e */
[----:B------:R-:W-:Y:S05]  /*13840*/  WARPSYNC.COLLECTIVE R15, `(.L_x_15265) ;  /* 0x000000000f087348 */ /* 0x000fea0003c00000 */
[----:B------:R0:W1:Y:S02]  /*13850*/  SHFL.IDX P6, R14, R13, R12, R11 ;  /* 0x0000000c0d0e7389 */ /* 0x00006400000c000b */
[----:B01----:R-:W-:Y:S01]  /*13860*/  ENDCOLLECTIVE ;  /* 0x000000000000791b */ /* 0x003fe20003800000 */
.L_x_15265:
        /* <DEDUP_REMOVED lines=11> */
.L_x_15266:
[----:B------:R-:W-:Y:S01]  /*13920*/  IMAD.MOV.U32 R2, RZ, RZ, R14 ;  /* 0x000000ffff027224 */ /* 0x000fe200078e000e */
[----:B------:R-:W-:Y:S06]  /*13930*/  BRA `(.L_x_15267) ;  /* 0xffffffb800407947 */ /* 0x000fec000383ffff */
.L_x_15160:
[----:B-1----:R1:W2:Y:S02]  /*13940*/  SYNCS.PHASECHK.TRANS64.TRYWAIT P0, [R5+URZ+0x16860], R2 ;  /* 0x01686002050075a7 */ /* 0x0022a4000800017f */
[----:B--2---:R-:W-:Y:S05]  /*13950*/  @!P0 NANOSLEEP.SYNCS 0x989680 ;  /* 0x009896800000895d */ /* 0x004fea0003900000 */
[----:B------:R-:W2:Y:S02]  /*13960*/  @!P0 SYNCS.PHASECHK.TRANS64 P0, [R5+URZ+0x16860], R2 ;  /* 0x01686002050085a7 */ /* 0x000ea4000800007f */
[----:B--2---:R-:W-:Y:S05]  /*13970*/  @!P0 BRA `(.L_x_15160) ;  /* 0xfffffffc00f08947 */ /* 0x004fea000383ffff */
[----:B------:R-:W-:Y:S05]  /*13980*/  BRA `(.L_x_15268) ;  /* 0xffffffb800987947 */ /* 0x000fea000383ffff */
.L_x_15161:
        /* <DEDUP_REMOVED lines=8> */
.L_x_15270:
[----:B------:R-:W-:Y:S05]  /*13a10*/  BSYNC B1 ;  /* 0x0000000000017941 */ /* 0x000fea0003800000 */
.L_x_15269:
[----:B------:R-:W-:Y:S01]  /*13a20*/  IMAD.MOV.U32 R13, RZ, RZ, R23 ;  /* 0x000000ffff0d7224 */ /* 0x000fe200078e0017 */
[----:B------:R-:W-:Y:S01]  /*13a30*/  MOV R11, 0x181f ;  /* 0x0000181f000b7802 */ /* 0x000fe20000000f00 */
[----:B------:R-:W-:Y:S01]  /*13a40*/  IMAD.MOV.U32 R12, RZ, RZ, RZ ;  /* 0x000000ffff0c7224 */ /* 0x000fe200078e00ff */
[----:B------:R-:W-:Y:S01]  /*13a50*/  ISETP.LT.OR P2, PT, R8, 0x1, P1 ;  /* 0x000000010800780c */ /* 0x000fe20000f41670 */
[----:B------:R-:W-:Y:S02]  /*13a60*/  IMAD.MOV.U32 R15, RZ, RZ, -0x1 ;  /* 0xffffffffff0f7424 */ /* 0x000fe400078e00ff */
[----:B------:R-:W-:Y:S02]  /*13a70*/  IMAD.MOV.U32 R3, RZ, RZ, R14 ;  /* 0x000000ffff037224 */ /* 0x000fe400078e000e */
[----:B------:R-:W-:-:S08]  /*13a80*/  IMAD R6, R6, 0x2, R22 ;  /* 0x0000000206067824 */ /* 0x000fd000078e0216 */
[----:B------:R-:W-:Y:S05]  /*13a90*/  WARPSYNC.COLLECTIVE R15, `(.L_x_15271) ;  /* 0x000000000f087348 */ /* 0x000fea0003c00000 */
[----:B------:R0:W1:Y:S02]  /*13aa0*/  SHFL.IDX P6, R14, R13, R12, R11 ;  /* 0x0000000c0d0e7389 */ /* 0x00006400000c000b */
[----:B01----:R-:W-:Y:S01]  /*13ab0*/  ENDCOLLECTIVE ;  /* 0x000000000000791b */ /* 0x003fe20003800000 */
.L_x_15271:
[----:B------:R-:W-:Y:S01]  /*13ac0*/  MOV R13, R24 ;  /* 0x00000018000d7202 */ /* 0x000fe20000000f00 */
[----:B------:R-:W-:Y:S02]  /*13ad0*/  IMAD.MOV.U32 R12, RZ, RZ, 0x1 ;  /* 0x00000001ff0c7424 */ /* 0x000fe400078e00ff */
[----:B------:R-:W-:-:S07]  /*13ae0*/  IMAD.MOV.U32 R2, RZ, RZ, R14 ;  /* 0x000000ffff027224 */ /* 0x000fce00078e000e */
[----:B------:R-:W-:Y:S05]  /*13af0*/  WARPSYNC.COLLECTIVE R15, `(.L_x_15272) ;  /* 0x000000000f087348 */ /* 0x000fea0003c00000 */
[----:B------:R0:W1:Y:S02]  /*13b00*/  SHFL.IDX P6, R14, R13, R12, R11 ;  /* 0x0000000c0d0e7389 */ /* 0x00006400000c000b */
[----:B01----:R-:W-:Y:S01]  /*13b10*/  ENDCOLLECTIVE ;  /* 0x000000000000791b */ /* 0x003fe20003800000 */
.L_x_15272:
        /* <DEDUP_REMOVED lines=12> */
.L_x_15273:
[----:B------:R-:W-:Y:S02]  /*13be0*/  IMAD.MOV.U32 R13, RZ, RZ, R24 ;  /* 0x000000ffff0d7224 */ /* 0x000fe400078e0018 */
[----:B------:R-:W-:Y:S02]  /*13bf0*/  IMAD.MOV.U32 R12, RZ, RZ, 0x2 ;  /* 0x00000002ff0c7424 */ /* 0x000fe400078e00ff */
[----:B------:R-:W-:-:S07]  /*13c00*/  IMAD.MOV.U32 R2, RZ, RZ, R14 ;  /* 0x000000ffff027224 */ /* 0x000fce00078e000e */
[----:B------:R-:W-:Y:S05]  /*13c10*/  WARPSYNC.COLLECTIVE R15, `(.L_x_15274) ;  /* 0x000000000f087348 */ /* 0x000fea0003c00000 */
[----:B------:R0:W1:Y:S02]  /*13c20*/  SHFL.IDX P6, R14, R13, R12, R11 ;  /* 0x0000000c0d0e7389 */ /* 0x00006400000c000b */
[----:B01----:R-:W-:Y:S01]  /*13c30*/  ENDCOLLECTIVE ;  /* 0x000000000000791b */ /* 0x003fe20003800000 */
.L_x_15274:
        /* <DEDUP_REMOVED lines=12> */
.L_x_15275:
[----:B------:R-:W-:Y:S02]  /*13d00*/  IMAD.MOV.U32 R13, RZ, RZ, R24 ;  /* 0x000000ffff0d7224 */ /* 0x000fe400078e0018 */
[----:B------:R-:W-:Y:S01]  /*13d10*/  IMAD.MOV.U32 R12, RZ, RZ, 0x3 ;  /* 0x00000003ff0c7424 */ /* 0x000fe200078e00ff */
[----:B------:R-:W-:-:S07]  /*13d20*/  MOV R2, R14 ;  /* 0x0000000e00027202 */ /* 0x000fce0000000f00 */
[----:B------:R-:W-:Y:S05]  /*13d30*/  WARPSYNC.COLLECTIVE R15, `(.L_x_15276) ;  /* 0x000000000f087348 */ /* 0x000fea0003c00000 */
[----:B------:R0:W1:Y:S02]  /*13d40*/  SHFL.IDX P6, R14, R13, R12, R11 ;  /* 0x0000000c0d0e7389 */ /* 0x00006400000c000b */
[----:B01----:R-:W-:Y:S01]  /*13d50*/  ENDCOLLECTIVE ;  /* 0x000000000000791b */ /* 0x003fe20003800000 */
.L_x_15276:
[----:B------:R-:W-:-:S05]  /*13d60*/  IADD3 R2, P0, R2, R7, RZ ;  /* 0x0000000702027210 */ /* 0x000fca0007f1e0ff */
        /* <DEDUP_REMOVED lines=11> */
.L_x_15277:
[----:B------:R-:W-:Y:S02]  /*13e20*/  IMAD.MOV.U32 R13, RZ, RZ, R24 ;  /* 0x000000ffff0d7224 */ /* 0x000fe400078e0018 */
[----:B------:R-:W-:Y:S02]  /*13e30*/  IMAD.MOV.U32 R12, RZ, RZ, 0x4 ;  /* 0x00000004ff0c7424 */ /* 0x000fe400078e00ff */
[----:B------:R-:W-:-:S07]  /*13e40*/  IMAD.MOV.U32 R2, RZ, RZ, R14 ;  /* 0x000000ffff027224 */ /* 0x000fce00078e000e */
[----:B------:R-:W-:Y:S05]  /*13e50*/  WARPSYNC.COLLECTIVE R15, `(.L_x_15278) ;  /* 0x000000000f087348 */ /* 0x000fea0003c00000 */
[----:B------:R0:W1:Y:S02]  /*13e60*/  SHFL.IDX P6, R14, R13, R12, R11 ;  /* 0x0000000c0d0e7389 */ /* 0x00006400000c000b */
[----:B01----:R-:W-:Y:S01]  /*13e70*/  ENDCOLLECTIVE ;  /* 0x000000000000791b */ /* 0x003fe20003800000 */
.L_x_15278:
[----:B------:R-:W-:-:S05]  /*13e80*/  IADD3 R2, P0, R2, R7, RZ ;  /* 0x0000000702027210 */ /* 0x000fca0007f1e0ff */
[----:B------:R-:W-:-:S05]  /*13e90*/  IMAD.X R3, RZ, RZ, R3, P0 ;  /* 0x000000ffff037224 */ /* 0x000fca00000e0603 */
[----:B------:R-:W-:Y:S01]  /*13ea0*/  @!PT LDS RZ, [RZ] ;  /* 0x00000000fffff984 */ /* 0x000fe20000000800 */
[----:B------:R-:W-:Y:S01]  /*13eb0*/  @!PT LDS RZ, [RZ] ;  /* 0x00000000fffff984 */ /* 0x000fe20000000800 */
[----:B------:R-:W-:Y:S01]  /*13ec0*/  @!PT LDS RZ, [RZ] ;  /* 0x00000000fffff984 */ /* 0x000fe20000000800 */
[----:B------:R0:W-:Y:S01]  /*13ed0*/  LDGSTS.E.BYPASS.LTC128B.128 [R6+0x1c00], desc[UR52][R2.64], !P2 ;  /* 0x01c0000002067fae */ /* 0x0001e2000d101d74 */
[----:B------:R-:W-:Y:S01]  /*13ee0*/  IMAD.MOV.U32 R13, RZ, RZ, R23 ;  /* 0x000000ffff0d7224 */ /* 0x000fe200078e0017 */
[----:B------:R-:W-:Y:S02]  /*13ef0*/  ISETP.LT.OR P2, PT, R8, 0x41, P1 ;  /* 0x000000410800780c */ /* 0x000fe40000f41670 */
[----:B0-----:R-:W-:-:S11]  /*13f00*/  MOV R3, R14 ;  /* 0x0000000e00037202 */ /* 0x001fd60000000f00 */
[----:B------:R-:W-:Y:S05]  /*13f10*/  WARPSYNC.COLLECTIVE R15, `(.L_x_15279) ;  /* 0x000000000f087348 */ /* 0x000fea0003c00000 */
[----:B------:R0:W1:Y:S02]  /*13f20*/  SHFL.IDX P6, R14, R13, R12, R11 ;  /* 0x0000000c0d0e7389 */ /* 0x00006400000c000b */
[----:B01----:R-:W-:Y:S01]  /*13f30*/  ENDCOLLECTIVE ;  /* 0x000000000000791b */ /* 0x003fe20003800000 */
.L_x_15279:
[----:B------:R-:W-:Y:S01]  /*13f40*/  IMAD.MOV.U32 R13, RZ, RZ, R24 ;  /* 0x000000ffff0d7224 */ /* 0x000fe200078e0018 */
[----:B------:R-:W-:Y:S01]  /*13f50*/  MOV R12, 0x5 ;  /* 0x00000005000c7802 */ /* 0x000fe20000000f00 */
[----:B------:R-:W-:-:S07]  /*13f60*/  IMAD.MOV.U32 R2, RZ, RZ, R14 ;  /* 0x000000ffff027224 */ /* 0x000fce00078e000e */
[----:B------:R-:W-:Y:S05]  /*13f70*/  WARPSYNC.COLLECTIVE R15, `(.L_x_15280) ;  /* 0x000000000f087348 */ /* 0x000fea0003c00000 */
[----:B------:R0:W1:Y:S02]  /*13f80*/  SHFL.IDX P6, R14, R13, R12, R11 ;  /* 0x0000000c0d0e7389 */ /* 0x00006400000c000b */
[----:B01----:R-:W-:Y:S01]  /*13f90*/  ENDCOLLECTIVE ;  /* 0x000000000000791b */ /* 0x003fe20003800000 */
.L_x_15280:
        /* <DEDUP_REMOVED lines=12> */
.L_x_15281:
[----:B------:R-:W-:Y:S01]  /*14060*/  MOV R13, R24 ;  /* 0x00000018000d7202 */ /* 0x000fe20000000f00 */
[----:B------:R-:W-:Y:S02]  /*14070*/  IMAD.MOV.U32 R12, RZ, RZ, 0x6 ;  /* 0x00000006ff0c7424 */ /* 0x000fe400078e00ff */
[----:B------:R-:W-:-:S07]  /*14080*/  IMAD.MOV.U32 R2, RZ, RZ, R14 ;  /* 0x000000ffff027224 */ /* 0x000fce00078e000e */
[----:B------:R-:W-:Y:S05]  /*14090*/  WARPSYNC.COLLECTIVE R15, `(.L_x_15282) ;  /* 0x000000000f087348 */ /* 0x000fea0003c00000 */
[----:B------:R0:W1:Y:S02]  /*140a0*/  SHFL.IDX P6, R14, R13, R12, R11 ;  /* 0x0000000c0d0e7389 */ /* 0x00006400000c000b */
[----:B01----:R-:W-:Y:S01]  /*140b0*/  ENDCOLLECTIVE ;  /* 0x000000000000791b */ /* 0x003fe20003800000 */
.L_x_15282:
        /* <DEDUP_REMOVED lines=12> */
.L_x_15283:
[----:B------:R-:W-:Y:S02]  /*14180*/  IMAD.MOV.U32 R13, RZ, RZ, R24 ;  /* 0x000000ffff0d7224 */ /* 0x000fe400078e0018 */
[----:B------:R-:W-:Y:S02]  /*14190*/  IMAD.MOV.U32 R12, RZ, RZ, 0x7 ;  /* 0x00000007ff0c7424 */ /* 0x000fe400078e00ff */
[----:B------:R-:W-:-:S07]  /*141a0*/  IMAD.MOV.U32 R2, RZ, RZ, R14 ;  /* 0x000000ffff027224 */ /* 0x000fce00078e000e */
[----:B------:R-:W-:Y:S05]  /*141b0*/  WARPSYNC.COLLECTIVE R15, `(.L_x_15284) ;  /* 0x000000000f087348 */ /* 0x000fea0003c00000 */
[----:B------:R0:W1:Y:S02]  /*141c0*/  SHFL.IDX P6, R14, R13, R12, R11 ;  /* 0x0000000c0d0e7389 */ /* 0x00006400000c000b */
[----:B01----:R-:W-:Y:S01]  /*141d0*/  ENDCOLLECTIVE ;  /* 0x000000000000791b */ /* 0x003fe20003800000 */
.L_x_15284:
        /* <DEDUP_REMOVED lines=11> */
.L_x_15285:
[----:B------:R-:W-:Y:S01]  /*14290*/  MOV R2, R14 ;  /* 0x0000000e00027202 */ /* 0x000fe20000000f00 */
[----:B------:R-:W-:Y:S06]  /*142a0*/  BRA `(.L_x_15286) ;  /* 0xffffffb400447947 */ /* 0x000fec000383ffff */
.L_x_15169:
[----:B0-----:R0:W1:Y:S02]  /*142b0*/  SYNCS.PHASECHK.TRANS64.TRYWAIT P0, [R0+URZ+0x16860], R3 ;  /* 0x01686003000075a7 */ /* 0x001064000800017f */
[----:B-1----:R-:W-:Y:S05]  /*142c0*/  @!P0 NANOSLEEP.SYNCS 0x989680 ;  /* 0x009896800000895d */ /* 0x002fea0003900000 */
[----:B------:R-:W1:Y:S02]  /*142d0*/  @!P0 SYNCS.PHASECHK.TRANS64 P0, [R0+URZ+0x16860], R3 ;  /* 0x01686003000085a7 */ /* 0x000e64000800007f */
[----:B-1----:R-:W-:Y:S05]  /*142e0*/  @!P0 BRA `(.L_x_15169) ;  /* 0xfffffffc00f08947 */ /* 0x002fea000383ffff */
[----:B------:R-:W-:Y:S05]  /*142f0*/  BRA `(.L_x_15287) ;  /* 0xffffffb800607947 */ /* 0x000fea000383ffff */
.L_x_15170:
        /* <DEDUP_REMOVED lines=8> */
.L_x_15289:
[----:B------:R-:W-:Y:S05]  /*14380*/  BSYNC B0 ;  /* 0x0000000000007941 */ /* 0x000fea0003800000 */
.L_x_15288:
        /* <DEDUP_REMOVED lines=10> */
.L_x_15290:
        /* <DEDUP_REMOVED lines=9> */
.L_x_15291:
        /* <DEDUP_REMOVED lines=11> */
.L_x_15292:
[----:B------:R-:W-:Y:S01]  /*14570*/  IMAD.MOV.U32 R13, RZ, RZ, R24 ;  /* 0x000000ffff0d7224 */ /* 0x000fe200078e0018 */
[----:B------:R-:W-:Y:S01]  /*14580*/  MOV R12, 0x2 ;  /* 0x00000002000c7802 */ /* 0x000fe20000000f00 */
[----:B------:R-:W-:-:S07]  /*14590*/  IMAD.MOV.U32 R9, RZ, RZ, R14 ;  /* 0x000000ffff097224 */ /* 0x000fce00078e000e */
[----:B------:R-:W-:Y:S05]  /*145a0*/  WARPSYNC.COLLECTIVE R15, `(.L_x_15293) ;  /* 0x000000000f087348 */ /* 0x000fea0003c00000 */
[----:B------:R0:W1:Y:S02]  /*145b0*/  SHFL.IDX P6, R14, R13, R12, R11 ;  /* 0x0000000c0d0e7389 */ /* 0x00006400000c000b */
[----:B01----:R-:W-:Y:S01]  /*145c0*/  ENDCOLLECTIVE ;  /* 0x000000000000791b */ /* 0x003fe20003800000 */
.L_x_15293:
        /* <DEDUP_REMOVED lines=12> */
.L_x_15294:
[----:B------:R-:W-:Y:S01]  /*14690*/  MOV R13, R24 ;  /* 0x00000018000d7202 */ /* 0x000fe20000000f00 */
[----:B------:R-:W-:Y:S02]  /*146a0*/  IMAD.MOV.U32 R12, RZ, RZ, 0x3 ;  /* 0x00000003ff0c7424 */ /* 0x000fe400078e00ff */
[----:B------:R-:W-:-:S07]  /*146b0*/  IMAD.MOV.U32 R10, RZ, RZ, R14 ;  /* 0x000000ffff0a7224 */ /* 0x000fce00078e000e */
[----:B------:R-:W-:Y:S05]  /*146c0*/  WARPSYNC.COLLECTIVE R15, `(.L_x_15295) ;  /* 0x000000000f087348 */ /* 0x000fea0003c00000 */
[----:B------:R0:W1:Y:S02]  /*146d0*/  SHFL.IDX P6, R14, R13, R12, R11 ;  /* 0x0000000c0d0e7389 */ /* 0x00006400000c000b */
[----:B01----:R-:W-:Y:S01]  /*146e0*/  ENDCOLLECTIVE ;  /* 0x000000000000791b */ /* 0x003fe20003800000 */
.L_x_15295:
        /* <DEDUP_REMOVED lines=12> */
.L_x_15296:
[----:B------:R-:W-:Y:S02]  /*147b0*/  IMAD.MOV.U32 R13, RZ, RZ, R24 ;  /* 0x000000ffff0d7224 */ /* 0x000fe400078e0018 */
[----:B------:R-:W-:Y:S02]  /*147c0*/  IMAD.MOV.U32 R12, RZ, RZ, 0x4 ;  /* 0x00000004ff0c7424 */ /* 0x000fe400078e00ff */
[----:B------:R-:W-:-:S07]  /*147d0*/  IMAD.MOV.U32 R9, RZ, RZ, R14 ;  /* 0x000000ffff097224 */ /* 0x000fce00078e000e */
[----:B------:R-:W-:Y:S05]  /*147e0*/  WARPSYNC.COLLECTIVE R15, `(.L_x_15297) ;  /* 0x000000000f087348 */ /* 0x000fea0003c00000 */
[----:B------:R0:W1:Y:S02]  /*147f0*/  SHFL.IDX P6, R14, R13, R12, R11 ;  /* 0x0000000c0d0e7389 */ /* 0x00006400000c000b */
[----:B01----:R-:W-:Y:S01]  /*14800*/  ENDCOLLECTIVE ;  /* 0x000000000000791b */ /* 0x003fe20003800000 */
.L_x_15297:
        /* <DEDUP_REMOVED lines=12> */
.L_x_15298:
[----:B------:R-:W-:Y:S02]  /*148d0*/  IMAD.MOV.U32 R13, RZ, RZ, R24 ;  /* 0x000000ffff0d7224 */ /* 0x000fe400078e0018 */
[----:B------:R-:W-:Y:S01]  /*148e0*/  IMAD.MOV.U32 R12, RZ, RZ, 0x5 ;  /* 0x00000005ff0c7424 */ /* 0x000fe200078e00ff */
[----:B------:R-:W-:-:S07]  /*148f0*/  MOV R10, R14 ;  /* 0x0000000e000a7202 */ /* 0x000fce0000000f00 */
[----:B------:R-:W-:Y:S05]  /*14900*/  WARPSYNC.COLLECTIVE R15, `(.L_x_15299) ;  /* 0x000000000f087348 */ /* 0x000fea0003c00000 */
[----:B------:R0:W1:Y:S02]  /*14910*/  SHFL.IDX P6, R14, R13, R12, R11 ;  /* 0x0000000c0d0e7389 */ /* 0x00006400000c000b */
[----:B01----:R-:W-:Y:S01]  /*14920*/  ENDCOLLECTIVE ;  /* 0x000000000000791b */ /* 0x003fe20003800000 */
.L_x_15299:
        /* <DEDUP_REMOVED lines=12> */
.L_x_15300:
[----:B------:R-:W-:Y:S02]  /*149f0*/  IMAD.MOV.U32 R13, RZ, RZ, R24 ;  /* 0x000000ffff0d7224 */ /* 0x000fe400078e0018 */
[----:B------:R-:W-:Y:S02]  /*14a00*/  IMAD.MOV.U32 R12, RZ, RZ, 0x6 ;  /* 0x00000006ff0c7424 */ /* 0x000fe400078e00ff */
[----:B------:R-:W-:-:S07]  /*14a10*/  IMAD.MOV.U32 R9, RZ, RZ, R14 ;  /* 0x000000ffff097224 */ /* 0x000fce00078e000e */
[----:B------:R-:W-:Y:S05]  /*14a20*/  WARPSYNC.COLLECTIVE R15, `(.L_x_15301) ;  /* 0x000000000f087348 */ /* 0x000fea0003c00000 */
[----:B------:R0:W1:Y:S02]  /*14a30*/  SHFL.IDX P6, R14, R13, R12, R11 ;  /* 0x0000000c0d0e7389 */ /* 0x00006400000c000b */
[----:B01----:R-:W-:Y:S01]  /*14a40*/  ENDCOLLECTIVE ;  /* 0x000000000000791b */ /* 0x003fe20003800000 */
.L_x_15301:
        /* <DEDUP_REMOVED lines=8> */
[----:B------:R-:W-:-:S11]  /*14ad0*/  MOV R8, R14 ;  /* 0x0000000e00087202 */ /* 0x000fd60000000f00 */
[----:B0-----:R-:W-:Y:S05]  /*14ae0*/  WARPSYNC.COLLECTIVE R15, `(.L_x_15302) ;  /* 0x000000000f087348 */ /* 0x001fea0003c00000 */
[----:B------:R1:W2:Y:S02]  /*14af0*/  SHFL.IDX P6, R14, R13, R12, R11 ;  /* 0x0000000c0d0e7389 */ /* 0x0002a400000c000b */
[----:B012---:R-:W-:Y:S01]  /*14b00*/  ENDCOLLECTIVE ;  /* 0x000000000000791b */ /* 0x007fe20003800000 */
.L_x_15302:
[----:B------:R-:W-:Y:S02]  /*14b10*/  IMAD.MOV.U32 R13, RZ, RZ, R24 ;  /* 0x000000ffff0d7224 */ /* 0x000fe400078e0018 */
[----:B------:R-:W-:Y:S01]  /*14b20*/  IMAD.MOV.U32 R12, RZ, RZ, 0x7 ;  /* 0x00000007ff0c7424 */ /* 0x000fe200078e00ff */
[----:B------:R-:W-:-:S13]  /*14b30*/  IADD3 R2, P1, R14, R5, RZ ;  /* 0x000000050e027210 */ /* 0x000fda0007f3e0ff */
[----:B------:R-:W-:Y:S05]  /*14b40*/  WARPSYNC.COLLECTIVE R15, `(.L_x_15303) ;  /* 0x000000000f087348 */ /* 0x000fea0003c00000 */
[----:B------:R0:W1:Y:S02]  /*14b50*/  SHFL.IDX P6, R14, R13, R12, R11 ;  /* 0x0000000c0d0e7389 */ /* 0x00006400000c000b */
[----:B01----:R-:W-:Y:S01]  /*14b60*/  ENDCOLLECTIVE ;  /* 0x000000000000791b */ /* 0x003fe20003800000 */
.L_x_15303:
        /* <DEDUP_REMOVED lines=10> */
.L_x_15304:
[----:B------:R-:W-:Y:S05]  /*14c10*/  BRA `(.L_x_15305) ;  /* 0xffffffb400107947 */ /* 0x000fea000383ffff */
.L_x_15175:
        /* <DEDUP_REMOVED lines=8> */
.L_x_15307:
[----:B------:R-:W-:Y:S05]  /*14ca0*/  BSYNC B0 ;  /* 0x0000000000007941 */ /* 0x000fea0003800000 */
.L_x_15306:
        /* <DEDUP_REMOVED lines=9> */
.L_x_15308:
        /* <DEDUP_REMOVED lines=18> */
.L_x_15309:
[----:B------:R-:W-:Y:S01]  /*14e60*/  IMAD.MOV.U32 R12, RZ, RZ, 0x2 ;  /* 0x00000002ff0c7424 */ /* 0x000fe200078e00ff */
[----:B------:R-:W-:-:S05]  /*14e70*/  SEL R4, R14, RZ, P1 ;  /* 0x000000ff0e047207 */ /* 0x000fca0000800000 */
[----:B------:R-:W-:-:S04]  /*14e80*/  IMAD.IADD R4, R17, 0x1, R4 ;  /* 0x0000000111047824 */ /* 0x000fc800078e0204 */
[----:B------:R-:W-:-:S07]  /*14e90*/  IMAD.MOV.U32 R13, RZ, RZ, R4 ;  /* 0x000000ffff0d7224 */ /* 0x000fce00078e0004 */
[----:B------:R-:W-:Y:S05]  /*14ea0*/  WARPSYNC.COLLECTIVE R15, `(.L_x_15310) ;  /* 0x000000000f087348 */ /* 0x000fea0003c00000 */
[----:B------:R0:W1:Y:S02]  /*14eb0*/  SHFL.UP P6, R14, R13, R12, R11 ;  /* 0x0400000c0d0e7389 */ /* 0x00006400000c000b */
[----:B01----:R-:W-:Y:S01]  /*14ec0*/  ENDCOLLECTIVE ;  /* 0x000000000000791b */ /* 0x003fe20003800000 */
.L_x_15310:
[----:B------:R-:W-:Y:S01]  /*14ed0*/  IMAD.MOV.U32 R12, RZ, RZ, 0x4 ;  /* 0x00000004ff0c7424 */ /* 0x000fe200078e00ff */
[----:B------:R-:W-:-:S04]  /*14ee0*/  SEL R3, R14, RZ, P2 ;  /* 0x000000ff0e037207 */ /* 0x000fc80001000000 */
[----:B------:R-:W-:-:S05]  /*14ef0*/  IADD3 R6, R4, R3, RZ ;  /* 0x0000000304067210 */ /* 0x000fca0007ffe0ff */
[----:B------:R-:W-:-:S07]  /*14f00*/  IMAD.MOV.U32 R13, RZ, RZ, R6 ;  /* 0x000000ffff0d7224 */ /* 0x000fce00078e0006 */
[----:B------:R-:W-:Y:S05]  /*14f10*/  WARPSYNC.COLLECTIVE R15, `(.L_x_15311) ;  /* 0x000000000f087348 */ /* 0x000fea0003c00000 */
[----:B------:R0:W1:Y:S02]  /*14f20*/  SHFL.UP P6, R14, R13, R12, R11 ;  /* 0x0400000c0d0e7389 */ /* 0x00006400000c000b */
[----:B01----:R-:W-:Y:S01]  /*14f30*/  ENDCOLLECTIVE ;  /* 0x000000000000791b */ /* 0x003fe20003800000 */
.L_x_15311:
[----:B------:R-:W-:Y:S02]  /*14f40*/  MOV R12, 0x8 ;  /* 0x00000008000c7802 */ /* 0x000fe40000000f00 */
[----:B------:R-:W-:-:S05]  /*14f50*/  SEL R3, R14, RZ, P3 ;  /* 0x000000ff0e037207 */ /* 0x000fca0001800000 */
[----:B------:R-:W-:-:S04]  /*14f60*/  IMAD.IADD R2, R6, 0x1, R3 ;  /* 0x0000000106027824 */ /* 0x000fc800078e0203 */
[----:B------:R-:W-:-:S07]  /*14f70*/  IMAD.MOV.U32 R13, RZ, RZ, R2 ;  /* 0x000000ffff0d7224 */ /* 0x000fce00078e0002 */
[----:B------:R-:W-:Y:S05]  /*14f80*/  WARPSYNC.COLLECTIVE R15, `(.L_x_15312) ;  /* 0x000000000f087348 */ /* 0x000fea0003c00000 */
[----:B------:R0:W1:Y:S02]  /*14f90*/  SHFL.UP P6, R14, R13, R12, R11 ;  /* 0x0400000c0d0e7389 */ /* 0x00006400000c000b */
[----:B01----:R-:W-:Y:S01]  /*14fa0*/  ENDCOLLECTIVE ;  /* 0x000000000000791b */ /* 0x003fe20003800000 */
.L_x_15312:
[----:B------:R-:W-:Y:S01]  /*14fb0*/  IMAD.MOV.U32 R12, RZ, RZ, 0x10 ;  /* 0x00000010ff0c7424 */ /* 0x000fe200078e00ff */
[----:B------:R-:W-:-:S05]  /*14fc0*/  SEL R3, R14, RZ, P4 ;  /* 0x000000ff0e037207 */ /* 0x000fca0002000000 */
[----:B------:R-:W-:-:S04]  /*14fd0*/  IMAD.IADD R3, R2, 0x1, R3 ;  /* 0x0000000102037824 */ /* 0x000fc800078e0203 */
[----:B------:R-:W-:-:S07]  /*14fe0*/  IMAD.MOV.U32 R13, RZ, RZ, R3 ;  /* 0x000000ffff0d7224 */ /* 0x000fce00078e0003 */
[----:B------:R-:W-:Y:S05]  /*14ff0*/  WARPSYNC.COLLECTIVE R15, `(.L_x_15313) ;  /* 0x000000000f087348 */ /* 0x000fea0003c00000 */
[----:B------:R0:W1:Y:S02]  /*15000*/  SHFL.UP P6, R14, R13, R12, R11 ;  /* 0x0400000c0d0e7389 */ /* 0x00006400000c000b */
[----:B01----:R-:W-:Y:S01]  /*15010*/  ENDCOLLECTIVE ;  /* 0x000000000000791b */ /* 0x003fe20003800000 */
.L_x_15313:
        /* <DEDUP_REMOVED lines=8> */
.L_x_15314:
[----:B------:R-:W-:Y:S05]  /*150a0*/  BRA `(.L_x_15315) ;  /* 0xffffffb400187947 */ /* 0x000fea000383ffff */
.L_x_15180:
[----:B------:R-:W-:Y:S01]  /*150b0*/  BSSY B0, `(.L_x_15316) ;  /* 0x0000008000007945 */ /* 0x000fe20003800000 */
[----:B-----5:R-:W-:Y:S01]  /*150c0*/  IMAD.MOV.U32 R13, RZ, RZ, R17 ;  /* 0x000000ffff0d7224 */ /* 0x020fe200078e0011 */
[----:B------:R-:W-:Y:S01]  /*150d0*/  MOV R11, RZ ;  /* 0x000000ff000b7202 */ /* 0x000fe20000000f00 */
[----:B------:R-:W-:Y:S02]  /*150e0*/  IMAD.MOV.U32 R12, RZ, RZ, 0x1 ;  /* 0x00000001ff0c7424 */ /* 0x000fe400078e00ff */
[----:B------:R-:W-:-:S07]  /*150f0*/  IMAD.MOV.U32 R15, RZ, RZ, -0x1 ;  /* 0xffffffffff0f7424 */ /* 0x000fce00078e00ff */
[----:B0-----:R-:W-:Y:S05]  /*15100*/  WARPSYNC.COLLECTIVE R15, `(.L_x_15317) ;  /* 0x000000000f087348 */ /* 0x001fea0003c00000 */
[----:B------:R1:W2:Y:S02]  /*15110*/  SHFL.UP P6, R14, R13, R12, R11 ;  /* 0x0400000c0d0e7389 */ /* 0x0002a400000c000b */
[----:B012---:R-:W-:Y:S01]  /*15120*/  ENDCOLLECTIVE ;  /* 0x000000000000791b */ /* 0x007fe20003800000 */
.L_x_15317:
[----:B------:R-:W-:Y:S05]  /*15130*/  BSYNC B0 ;  /* 0x0000000000007941 */ /* 0x000fea0003800000 */
.L_x_15316:
        /* <DEDUP_REMOVED lines=8> */
.L_x_15318:
[----:B------:R-:W-:Y:S01]  /*151c0*/  IMAD.MOV.U32 R12, RZ, RZ, 0x4 ;  /* 0x00000004ff0c7424 */ /* 0x000fe200078e00ff */
[----:B------:R-:W-:-:S05]  /*151d0*/  SEL R2, R14, RZ, P2 ;  /* 0x000000ff0e027207 */ /* 0x000fca0001000000 */
[----:B------:R-:W-:-:S04]  /*151e0*/  IMAD.IADD R2, R13, 0x1, R2 ;  /* 0x000000010d027824 */ /* 0x000fc800078e0202 */
[----:B------:R-:W-:-:S07]  /*151f0*/  IMAD.MOV.U32 R13, RZ, RZ, R2 ;  /* 0x000000ffff0d7224 */ /* 0x000fce00078e0002 */
[----:B------:R-:W-:Y:S05]  /*15200*/  WARPSYNC.COLLECTIVE R15, `(.L_x_15319) ;  /* 0x000000000f087348 */ /* 0x000fea0003c00000 */
[----:B------:R0:W1:Y:S02]  /*15210*/  SHFL.UP P6, R14, R13, R12, R11 ;  /* 0x0400000c0d0e7389 */ /* 0x00006400000c000b */
[----:B01----:R-:W-:Y:S01]  /*15220*/  ENDCOLLECTIVE ;  /* 0x000000000000791b */ /* 0x003fe20003800000 */
.L_x_15319:
[----:B------:R-:W-:Y:S01]  /*15230*/  IMAD.MOV.U32 R12, RZ, RZ, 0x8 ;  /* 0x00000008ff0c7424 */ /* 0x000fe200078e00ff */
[----:B------:R-:W-:-:S05]  /*15240*/  SEL R3, R14, RZ, P3 ;  /* 0x000000ff0e037207 */ /* 0x000fca0001800000 */
[----:B------:R-:W-:-:S05]  /*15250*/  IMAD.IADD R3, R2, 0x1, R3 ;  /* 0x0000000102037824 */ /* 0x000fca00078e0203 */
[----:B------:R-:W-:-:S07]  /*15260*/  MOV R13, R3 ;  /* 0x00000003000d7202 */ /* 0x000fce0000000f00 */
[----:B------:R-:W-:Y:S05]  /*15270*/  WARPSYNC.COLLECTIVE R15, `(.L_x_15320) ;  /* 0x000000000f087348 */ /* 0x000fea0003c00000 */
[----:B------:R0:W1:Y:S02]  /*15280*/  SHFL.UP P6, R14, R13, R12, R11 ;  /* 0x0400000c0d0e7389 */ /* 0x00006400000c000b */
[----:B01----:R-:W-:Y:S01]  /*15290*/  ENDCOLLECTIVE ;  /* 0x000000000000791b */ /* 0x003fe20003800000 */
.L_x_15320:
[----:B------:R-:W-:Y:S01]  /*152a0*/  IMAD.MOV.U32 R12, RZ, RZ, 0x10 ;  /* 0x00000010ff0c7424 */ /* 0x000fe200078e00ff */
[----:B------:R-:W-:-:S05]  /*152b0*/  SEL R4, R14, RZ, P4 ;  /* 0x000000ff0e047207 */ /* 0x000fca0002000000 */
[----:B------:R-:W-:-:S04]  /*152c0*/  IMAD.IADD R4, R3, 0x1, R4 ;  /* 0x0000000103047824 */ /* 0x000fc800078e0204 */
[----:B------:R-:W-:-:S07]  /*152d0*/  IMAD.MOV.U32 R13, RZ, RZ, R4 ;  /* 0x000000ffff0d7224 */ /* 0x000fce00078e0004 */
[----:B------:R-:W-:Y:S05]  /*152e0*/  WARPSYNC.COLLECTIVE R15, `(.L_x_15321) ;  /* 0x000000000f087348 */ /* 0x000fea0003c00000 */
[----:B------:R0:W1:Y:S02]  /*152f0*/  SHFL.UP P6, R14, R13, R12, R11 ;  /* 0x0400000c0d0e7389 */ /* 0x00006400000c000b */
[----:B01----:R-:W-:Y:S01]  /*15300*/  ENDCOLLECTIVE ;  /* 0x000000000000791b */ /* 0x003fe20003800000 */
.L_x_15321:
        /* <DEDUP_REMOVED lines=8> */
.L_x_15322:
[----:B------:R-:W-:Y:S05]  /*15390*/  BRA `(.L_x_15323) ;  /* 0xffffffb000f87947 */ /* 0x000fea000383ffff */
.L_x_15182:
[----:B------:R-:W-:Y:S01]  /*153a0*/  BSSY B0, `(.L_x_15324) ;  /* 0x0000006000007945 */ /* 0x000fe20003800000 */
[----:B------:R-:W-:Y:S01]  /*153b0*/  PLOP3.LUT P6, PT, P6, PT, PT, 0x8, 0x0 ;  /* 0x000000000000781c */ /* 0x000fe200037ce170 */
[----:B------:R-:W-:-:S12]  /*153c0*/  IMAD.MOV.U32 R15, RZ, RZ, -0x1 ;  /* 0xffffffffff0f7424 */ /* 0x000fd800078e00ff */
[----:B0-----:R-:W-:Y:S05]  /*153d0*/  WARPSYNC.COLLECTIVE R15, `(.L_x_15325) ;  /* 0x000000000f087348 */ /* 0x001fea0003c00000 */
[----:B------:R-:W-:Y:S01]  /*153e0*/  VOTE.ANY R14, PT, P6 ;  /* 0x00000000000e7806 */ /* 0x000fe200030e0100 */
[----:B0-----:R-:W-:Y:S06]  /*153f0*/  ENDCOLLECTIVE ;  /* 0x000000000000791b */ /* 0x001fec0003800000 */
.L_x_15325:
[----:B------:R-:W-:Y:S05]  /*15400*/  BSYNC B0 ;  /* 0x0000000000007941 */ /* 0x000fea0003800000 */
.L_x_15324:
        /* <DEDUP_REMOVED lines=9> */
.L_x_15326:
[----:B------:R-:W-:Y:S01]  /*154a0*/  MOV R17, R14 ;  /* 0x0000000e00117202 */ /* 0x000fe20000000f00 */
[----:B------:R-:W-:Y:S06]  /*154b0*/  BRA `(.L_x_15327) ;  /* 0xffffffb000e87947 */ /* 0x000fec000383ffff */
.L_x_15184:
[----:B------:R-:W-:Y:S01]  /*154c0*/  BSSY B0, `(.L_x_15328) ;  /* 0x0000007000007945 */ /* 0x000fe20003800000 */
[----:B------:R-:W-:Y:S02]  /*154d0*/  IMAD.MOV.U32 R13, RZ, RZ, R3 ;  /* 0x000000ffff0d7224 */ /* 0x000fe400078e0003 */
[----:B------:R-:W-:Y:S02]  /*154e0*/  IMAD.MOV.U32 R11, RZ, RZ, 0x1f ;  /* 0x0000001fff0b7424 */ /* 0x000fe400078e00ff */
[----:B------:R-:W-:-:S07]  /*154f0*/  IMAD.MOV.U32 R15, RZ, RZ, -0x1 ;  /* 0xffffffffff0f7424 */ /* 0x000fce00078e00ff */
[----:B012---:R-:W-:Y:S05]  /*15500*/  WARPSYNC.COLLECTIVE R15, `(.L_x_15329) ;  /* 0x000000000f087348 */ /* 0x007fea0003c00000 */
[----:B------:R3:W4:Y:S02]  /*15510*/  SHFL.IDX P6, R14, R13, R12, R11 ;  /* 0x0000000c0d0e7389 */ /* 0x00072400000c000b */
[----:B01234-:R-:W-:Y:S01]  /*15520*/  ENDCOLLECTIVE ;  /* 0x000000000000791b */ /* 0x01ffe20003800000 */
.L_x_15329:
[----:B------:R-:W-:Y:S05]  /*15530*/  BSYNC B0 ;  /* 0x0000000000007941 */ /* 0x000fea0003800000 */
.L_x_15328:
[----:B------:R-:W-:Y:S05]  /*15540*/  BRA `(.L_x_15183) ;  /* 0xffffffb000e07947 */ /* 0x000fea000383ffff */
.L_x_15188:
[----:B0-----:R0:W1:Y:S02]  /*15550*/  SYNCS.PHASECHK.TRANS64.TRYWAIT P0, [R5+URZ+0x16820], R0 ;  /* 0x01682000050075a7 */ /* 0x001064000800017f */
[----:B-1----:R-:W-:Y:S05]  /*15560*/  @!P0 NANOSLEEP.SYNCS 0x989680 ;  /* 0x009896800000895d */ /* 0x002fea0003900000 */
[----:B------:R-:W1:Y:S02]  /*15570*/  @!P0 SYNCS.PHASECHK.TRANS64 P0, [R5+URZ+0x16820], R0 ;  /* 0x01682000050085a7 */ /* 0x000e64000800007f */
[----:B-1----:R-:W-:Y:S05]  /*15580*/  @!P0 BRA `(.L_x_15188) ;  /* 0xfffffffc00f08947 */ /* 0x002fea000383ffff */
[----:B------:R-:W-:Y:S05]  /*15590*/  BRA `(.L_x_15330) ;  /* 0xffffffb800587947 */ /* 0x000fea000383ffff */
.L_x_15189:
[----:B------:R-:W1:Y:S01]  /*155a0*/  S2R R2, SR_TID.X ;  /* 0x0000000000027919 */ /* 0x000e620000002100 */
[----:B------:R-:W-:Y:S01]  /*155b0*/  BSSY B0, `(.L_x_15331) ;  /* 0x000000a000007945 */ /* 0x000fe20003800000 */
        /* <DEDUP_REMOVED lines=9> */
.L_x_15332:
[----:B------:R-:W-:Y:S05]  /*15650*/  BSYNC B0 ;  /* 0x0000000000007941 */ /* 0x000fea0003800000 */
.L_x_15331:
[----:B------:R-:W-:Y:S05]  /*15660*/  BRA `(.L_x_15333) ;  /* 0xffffffb800407947 */ /* 0x000fea000383ffff */
.L_x_15192:
[----:B------:R-:W-:Y:S01]  /*15670*/  BSSY B1, `(.L_x_15334) ;  /* 0x0000006000017945 */ /* 0x000fe20003800000 */
[----:B------:R-:W-:-:S07]  /*15680*/  IMAD.MOV.U32 R15, RZ, RZ, -0x1 ;  /* 0xffffffffff0f7424 */ /* 0x000fce00078e00ff */
[----:B0-2---:R-:W-:Y:S05]  /*15690*/  WARPSYNC.COLLECTIVE R15, `(.L_x_15335) ;  /* 0x000000000f0c7348 */ /* 0x005fea0003c00000 */
[----:B------:R-:W-:Y:S02]  /*156a0*/  ELECT P6, UR62, PT ;  /* 0x00000000003e782f */ /* 0x000fe400038c0000 */
[----:B------:R-:W-:Y:S01]  /*156b0*/  MOV R14, UR62 ;  /* 0x0000003e000e7c02 */ /* 0x000fe20008000f00 */
[----:B0-2---:R-:W-:Y:S10]  /*156c0*/  ENDCOLLECTIVE ;  /* 0x000000000000791b */ /* 0x005ff40003800000 */
.L_x_15335:
[----:B------:R-:W-:Y:S05]  /*156d0*/  BSYNC B1 ;  /* 0x0000000000017941 */ /* 0x000fea0003800000 */
.L_x_15334:
[----:B------:R-:W-:Y:S05]  /*156e0*/  BRA `(.L_x_15336) ;  /* 0xffffffb800387947 */ /* 0x000fea000383ffff */
.L_x_15194:
[----:B0-----:R0:W1:Y:S02]  /*156f0*/  SYNCS.PHASECHK.TRANS64.TRYWAIT P1, [R3+URZ+0x16840], R2 ;  /* 0x01684002030075a7 */ /* 0x001064000802017f */
[----:B-1----:R-:W-:Y:S05]  /*15700*/  @!P1 NANOSLEEP.SYNCS 0x989680 ;  /* 0x009896800000995d */ /* 0x002fea0003900000 */
[----:B------:R-:W1:Y:S02]  /*15710*/  @!P1 SYNCS.PHASECHK.TRANS64 P1, [R3+URZ+0x16840], R2 ;  /* 0x01684002030095a7 */ /* 0x000e64000802007f */
[----:B-1----:R-:W-:Y:S05]  /*15720*/  @!P1 BRA `(.L_x_15194) ;  /* 0xfffffffc00f09947 */ /* 0x002fea000383ffff */
[----:B------:R-:W-:Y:S05]  /*15730*/  BRA `(.L_x_15337) ;  /* 0xffffffb800587947 */ /* 0x000fea000383ffff */
.L_x_15196:
[----:B-1----:R1:W3:Y:S02]  /*15740*/  SYNCS.PHASECHK.TRANS64.TRYWAIT P1, [R25+URZ+0x16840], R0 ;  /* 0x01684000190075a7 */ /* 0x0022e4000802017f */
[----:B---3--:R-:W-:Y:S05]  /*15750*/  @!P1 NANOSLEEP.SYNCS 0x989680 ;  /* 0x009896800000995d */ /* 0x008fea0003900000 */
[----:B------:R-:W3:Y:S02]  /*15760*/  @!P1 SYNCS.PHASECHK.TRANS64 P1, [R25+URZ+0x16840], R0 ;  /* 0x01684000190095a7 */ /* 0x000ee4000802007f */
[----:B---3--:R-:W-:Y:S05]  /*15770*/  @!P1 BRA `(.L_x_15196) ;  /* 0xfffffffc00f09947 */ /* 0x008fea000383ffff */
[----:B------:R-:W-:Y:S05]  /*15780*/  BRA `(.L_x_15338) ;  /* 0xffffffb800647947 */ /* 0x000fea000383ffff */
.L_x_15198:
[----:B---3--:R3:W4:Y:S02]  /*15790*/  SYNCS.PHASECHK.TRANS64.TRYWAIT P1, [R3+URZ+0x16860], R2 ;  /* 0x01686002030075a7 */ /* 0x008724000802017f */
[----:B----4-:R-:W-:Y:S05]  /*157a0*/  @!P1 NANOSLEEP.SYNCS 0x989680 ;  /* 0x009896800000995d */ /* 0x010fea0003900000 */
[----:B------:R-:W4:Y:S02]  /*157b0*/  @!P1 SYNCS.PHASECHK.TRANS64 P1, [R3+URZ+0x16860], R2 ;  /* 0x01686002030095a7 */ /* 0x000f24000802007f */
[----:B----4-:R-:W-:Y:S05]  /*157c0*/  @!P1 BRA `(.L_x_15198) ;  /* 0xfffffffc00f09947 */ /* 0x010fea000383ffff */
[----:B------:R-:W-:Y:S05]  /*157d0*/  BRA `(.L_x_15339) ;  /* 0xffffffb800607947 */ /* 0x000fea000383ffff */
.L_x_15340:
        /* <DEDUP_REMOVED lines=10> */
.L_x_15869:


//--------------------- .text._ZN7cutlass13device_kernelIN5flash11enable_sm90INS1_16FlashAttnFwdSm90INS1_25CollectiveMainloopFwdSm90ILi2EN4cute5tupleIJNS5_1CILi1EEES8_S8_EEENS6_IJNS7_ILi192EEENS7_ILi128EEENS7_ILi64EEEEEELi64ENS_10bfloat16_tEfNS_4arch4Sm90ELb1ELb0ELb1ELb1ELb1ELb1ELb0ELb1ELb1ELb1ELb0ELb0EEENS1_21CollectiveEpilogueFwdINS6_IJSA_SC_SB_EEES9_SE_SG_Li384ELb1ELb1ELb0ELb0EEENS1_36VarlenDynamicPersistentTileSchedulerILi192ELi128ELi384ELi128ELb0ELb1ELb1ELb1ELb1ELb1EEEEEEEEEvNT_6ParamsE --------------------------
	.section	.text._ZN7cutlass13device_kernelIN5flash11enable_sm90INS1_16FlashAttnFwdSm90INS1_25CollectiveMainloopFwdSm90ILi2EN4cute5tupleIJNS5_1CILi1EEES8_S8_EEENS6_IJNS7_ILi192EEENS7_ILi128EEENS7_ILi64EEEEEELi64ENS_10bfloat16_tEfNS_4arch4Sm90ELb1ELb0ELb1ELb1ELb1ELb1ELb0ELb1ELb1ELb1ELb0ELb0EEENS1_21CollectiveEpilogueFwdINS6_IJSA_SC_SB_EEES9_SE_SG_Li384ELb1ELb1ELb0ELb0EEENS1_36VarlenDynamicPersistentTileSchedulerILi192ELi128ELi384ELi128ELb0ELb1ELb1ELb1ELb1ELb1EEEEEEEEEvNT_6ParamsE,"ax",@progbits
	.align	128
.text._ZN7cutlass13device_kernelIN5flash11enable_sm90INS1_16FlashAttnFwdSm90INS1_25CollectiveMainloopFwdSm90ILi2EN4cute5tupleIJNS5_1CILi1EEES8_S8_EEENS6_IJNS7_ILi192EEENS7_ILi128EEENS7_ILi64EEEEEELi64ENS_10bfloat16_tEfNS_4arch4Sm90ELb1ELb0ELb1ELb1ELb1ELb1ELb0ELb1ELb1ELb1ELb0ELb0EEENS1_21CollectiveEpilogueFwdINS6_IJSA_SC_SB_EEES9_SE_SG_Li384ELb1ELb1ELb0ELb0EEENS1_36VarlenDynamicPersistentTileSchedulerILi192ELi128ELi384ELi128ELb0ELb1ELb1ELb1ELb1ELb1EEEEEEEEEvNT_6ParamsE:
        .type           _ZN7cutlass13device_kernelIN5flash11enable_sm90INS1_16FlashAttnFwdSm90INS1_25CollectiveMainloopFwdSm90ILi2EN4cute5tupleIJNS5_1CILi1EEES8_S8_EEENS6_IJNS7_ILi192EEENS7_ILi128EEENS7_ILi64EEEEEELi64ENS_10bfloat16_tEfNS_4arch4Sm90ELb1ELb0ELb1ELb1ELb1ELb1ELb0ELb1ELb1ELb1ELb0ELb0EEENS1_21CollectiveEpilogueFwdINS6_IJSA_SC_SB_EEES9_SE_SG_Li384ELb1ELb1ELb0ELb0EEENS1_36VarlenDynamicPersistentTileSchedulerILi192ELi128ELi384ELi128ELb0ELb1ELb1ELb1ELb1ELb1EEEEEEEEEvNT_6ParamsE,@function
        .size           _ZN7cutlass13device_kernelIN5flash11enable_sm90INS1_16FlashAttnFwdSm90INS1_25CollectiveMainloopFwdSm90ILi2EN4cute5tupleIJNS5_1CILi1EEES8_S8_EEENS6_IJNS7_ILi192EEENS7_ILi128EEENS7_ILi64EEEEEELi64ENS_10bfloat16_tEfNS_4arch4Sm90ELb1ELb0ELb1ELb1ELb1ELb1ELb0ELb1ELb1ELb1ELb0ELb0EEENS1_21CollectiveEpilogueFwdINS6_IJSA_SC_SB_EEES9_SE_SG_Li384ELb1ELb1ELb0ELb0EEENS1_36VarlenDynamicPersistentTileSchedulerILi192ELi128ELi384ELi128ELb0ELb1ELb1ELb1ELb1ELb1EEEEEEEEEvNT_6ParamsE,(.L_x_15870 - _ZN7cutlass13device_kernelIN5flash11enable_sm90INS1_16FlashAttnFwdSm90INS1_25CollectiveMainloopFwdSm90ILi2EN4cute5tupleIJNS5_1CILi1EEES8_S8_EEENS6_IJNS7_ILi192EEENS7_ILi128EEENS7_ILi64EEEEEELi64ENS_10bfloat16_tEfNS_4arch4Sm90ELb1ELb0ELb1ELb1ELb1ELb1ELb0ELb1ELb1ELb1ELb0ELb0EEENS1_21CollectiveEpilogueFwdINS6_IJSA_SC_SB_EEES9_SE_SG_Li384ELb1ELb1ELb0ELb0EEENS1_36VarlenDynamicPersistentTileSchedulerILi192ELi128ELi384ELi128ELb0ELb1ELb1ELb1ELb1ELb1EEEEEEEEEvNT_6ParamsE)
        .other          _ZN7cutlass13device_kernelIN5flash11enable_sm90INS1_16FlashAttnFwdSm90INS1_25CollectiveMainloopFwdSm90ILi2EN4cute5tupleIJNS5_1CILi1EEES8_S8_EEENS6_IJNS7_ILi192EEENS7_ILi128EEENS7_ILi64EEEEEELi64ENS_10bfloat16_tEfNS_4arch4Sm90ELb1ELb0ELb1ELb1ELb1ELb1ELb0ELb1ELb1ELb1ELb0ELb0EEENS1_21CollectiveEpilogueFwdINS6_IJSA_SC_SB_EEES9_SE_SG_Li384ELb1ELb1ELb0ELb0EEENS1_36VarlenDynamicPersistentTileSchedulerILi192ELi128ELi384ELi128ELb0ELb1ELb1ELb1ELb1ELb1EEEEEEEEEvNT_6ParamsE,@"STO_CUDA_ENTRY STV_DEFAULT"
_ZN7cutlass13device_kernelIN5flash11enable_sm90INS1_16FlashAttnFwdSm90INS1_25CollectiveMainloopFwdSm90ILi2EN4cute5tupleIJNS5_1CILi1EEES8_S8_EEENS6_IJNS7_ILi192EEENS7_ILi128EEENS7_ILi64EEEEEELi64ENS_10bfloat16_tEfNS_4arch4Sm90ELb1ELb0ELb1ELb1ELb1ELb1ELb0ELb1ELb1ELb1ELb0ELb0EEENS1_21CollectiveEpilogueFwdINS6_IJSA_SC_SB_EEES9_SE_SG_Li384ELb1ELb1ELb0ELb0EEENS1_36VarlenDynamicPersistentTileSchedulerILi192ELi128ELi384ELi128ELb0ELb1ELb1ELb1ELb1ELb1EEEEEEEEEvNT_6ParamsE:
        /* <DEDUP_REMOVED lines=17> */
.L_x_15342:
[----:B------:R-:W-:Y:S05]  /*0110*/  BSYNC B0 ;  /* 0x0000000000007941 */ /* 0x000fea0003800000 */
.L_x_15341:
        /* <DEDUP_REMOVED lines=40> */
.L_x_15343:
        /* <DEDUP_REMOVED lines=22> */
.L_x_15344:
        /* <DEDUP_REMOVED lines=18> */
.L_x_15345:
        /* <DEDUP_REMOVED lines=22> */
.L_x_15346:
        /* <DEDUP_REMOVED lines=22> */
.L_x_15347:
        /* <DEDUP_REMOVED lines=9> */
.L_x_15350:
[----:B------:R-:W-:-:S08]  /*0970*/  NOP ;  /* 0x0000000000007918 */ /* 0x000fd00000000000 */
[----:B------:R-:W0:Y:S02]  /*0980*/  USETMAXREG.TRY_ALLOC.CTAPOOL UP0, 0xa0 ;  /* 0x000000a0000079c8 */ /* 0x000e240008000600 */
[----:B0-----:R-:W-:-:S13]  /*0990*/  PLOP3.LUT P0, PT, PT, PT, UP0, 0x80, 0x0 ;  /* 0x000000000000781c */ /* 0x001fda0003f0f008 */
[----:B------:R-:W-:Y:S05]  /*09a0*/  @!P0 BRA `(.L_x_15350) ;  /* 0xfffffffc00f08947 */ /* 0x000fea000383ffff */
[----:B------:R-:W2:Y:S01]  /*09b0*/  S2R R0, SR_TID.X ;  /* 0x0000000000007919 */ /* 0x000ea20000002100 */
[----:B------:R-:W-:Y:S01]  /*09c0*/  ULDC UR4, c[0x0][0xc3c] ;  /* 0x00030f0000047ab9 */ /* 0x000fe20000000800 */
[----:B--2---:R-:W-:Y:S02]  /*09d0*/  SHF.R.U32.HI R2, RZ, 0x7, R0 ;  /* 0x00000007ff027819 */ /* 0x004fe40000011600 */
[----:B------:R-:W2:Y:S01]  /*09e0*/  LDL.LU R0, [R1+0x4] ;  /* 0x0000040001007983 */ /* 0x000ea20000300800 */
[----:B------:R-:W-:Y:S06]  /*09f0*/  BAR.ARV 0x8, 0x200 ;  /* 0x0208000000007b1d */ /* 0x000fec0000002000 */
[----:B------:R-:W-:Y:S01]  /*0a00*/  ISETP.NE.AND P0, PT, R2, 0x1, PT ;  /* 0x000000010200780c */ /* 0x000fe20003f05270 */
[----:B------:R-:W0:Y:S01]  /*0a10*/  S2R R3, SR_CgaCtaId ;  /* 0x0000000000037919 */ /* 0x000e220000008800 */
[----:B------:R-:W-:-:S11]  /*0a20*/  MOV R2, 0x400 ;  /* 0x0000040000027802 */ /* 0x000fd60000000f00 */
[----:B------:R-:W-:Y:S08]  /*0a30*/  @!P0 BAR.ARV 0x9, 0x100 ;  /* 0x0244000000008b1d */ /* 0x000ff00000002000 */
[----:B------:R-:W-:Y:S01]  /*0a40*/  BAR.SYNC.DEFER_BLOCKING 0x5, 0x200 ;  /* 0x0148000000007b1d */ /* 0x000fe20000010000 */
[----:B0-----:R-:W-:-:S05]  /*0a50*/  LEA R2, R3, R2, 0x18 ;  /* 0x0000000203027211 */ /* 0x001fca00078ec0ff */
[----:B------:R-:W0:Y:S02]  /*0a60*/  LDS.128 R32, [R2+0x168d0] ;  /* 0x0168d00002207984 */ /* 0x000e240000000c00 */
[----:B------:R-:W-:Y:S06]  /*0a70*/  BAR.ARV 0x4, 0x200 ;  /* 0x0108000000007b1d */ /* 0x000fec0000002000 */
[----:B--2---:R-:W-:-:S04]  /*0a80*/  LOP3.LUT R0, R0, 0xfffffffb, RZ, 0xc0, !PT ;  /* 0xfffffffb00007812 */ /* 0x004fc800078ec0ff */
[----:B------:R-:W-:Y:S02]  /*0a90*/  @P0 LOP3.LUT R0, R0, 0x4, RZ, 0xfc, !PT ;  /* 0x0000000400000812 */ /* 0x000fe400078efcff */
[----:B0-----:R-:W-:-:S03]  /*0aa0*/  ISETP.GE.AND P0, PT, R35, UR4, PT ;  /* 0x0000000423007c0c */ /* 0x001fc6000bf06270 */
[----:B------:R0:W-:Y:S10]  /*0ab0*/  STL [R1+0x4], R0 ;  /* 0x0000040001007387 */ /* 0x0001f40000100800 */
[----:B0-----:R-:W-:Y:S05]  /*0ac0*/  @P0 BRA `(.L_x_15351) ;  /* 0x00000198008c0947 */ /* 0x001fea0003800000 */
[----:B------:R-:W2:Y:S01]  /*0ad0*/  LDL.LU R13, [R1+0x30] ;  /* 0x00003000010d7983 */ /* 0x000ea20000300800 */
[----:B------:R-:W0:Y:S02]  /*0ae0*/  S2R R0, SR_TID.X ;  /* 0x0000000000007919 */ /* 0x000e240000002100 */
[----:B0-----:R-:W-:-:S05]  /*0af0*/  VIADD R12, R0, 0xffffff80 ;  /* 0xffffff80000c7836 */ /* 0x001fca0000000000 */
[----:B------:R-:W-:-:S04]  /*0b00*/  SHF.R.S32.HI R0, RZ, 0x1f, R12 ;  /* 0x0000001fff007819 */ /* 0x000fc8000001140c */
[----:B------:R-:W-:-:S04]  /*0b10*/  LEA.HI R3, R0, R12, RZ, 0x7 ;  /* 0x0000000c00037211 */ /* 0x000fc800078f38ff */
[----:B------:R-:W-:-:S05]  /*0b20*/  LOP3.LUT R4, R3, 0xffffff80, RZ, 0xc0, !PT ;  /* 0xffffff8003047812 */ /* 0x000fca00078ec0ff */
[----:B------:R-:W-:Y:S01]  /*0b30*/  IMAD.IADD R11, R12, 0x1, -R4 ;  /* 0x000000010c0b7824 */ /* 0x000fe200078e0a04 */
[----:B------:R-:W-:-:S04]  /*0b40*/  LEA.HI R4, R0, R12, RZ, 0x4 ;  /* 0x0000000c00047211 */ /* 0x000fc800078f20ff */
[----:B------:R-:W-:Y:S02]  /*0b50*/  SHF.R.S32.HI R6, RZ, 0x1f, R11 ;  /* 0x0000001fff067819 */ /* 0x000fe4000001140b */
[----:B------:R-:W-:Y:S02]  /*0b60*/  SHF.R.S32.HI R7, RZ, 0x4, R4 ;  /* 0x00000004ff077819 */ /* 0x000fe40000011404 */
[----:B------:R-:W-:Y:S02]  /*0b70*/  LEA.HI R8, R6, R11, RZ, 0x2 ;  /* 0x0000000b06087211 */ /* 0x000fe400078f10ff */
[----:B------:R-:W-:Y:S02]  /*0b80*/  SHF.R.S32.HI R14, RZ, 0x7, R3 ;  /* 0x00000007ff0e7819 */ /* 0x000fe40000011403 */
[--C-:B------:R-:W-:Y:S02]  /*0b90*/  SHF.R.S32.HI R9, RZ, 0x2, R8.reuse ;  /* 0x00000002ff097819 */ /* 0x100fe40000011408 */
[----:B------:R-:W-:-:S02]  /*0ba0*/  SHF.R.S32.HI R10, RZ, 0x1f, R8 ;  /* 0x0000001fff0a7819 */ /* 0x000fc40000011408 */
[----:B------:R-:W-:Y:S02]  /*0bb0*/  LOP3.LUT R3, R4, 0x3fffff0, RZ, 0xc0, !PT ;  /* 0x03fffff004037812 */ /* 0x000fe400078ec0ff */
[----:B------:R-:W-:Y:S02]  /*0bc0*/  LEA.HI R5, R0, R12, RZ, 0x5 ;  /* 0x0000000c00057211 */ /* 0x000fe400078f28ff */
[----:B------:R-:W-:Y:S02]  /*0bd0*/  LEA.HI R4, R4, R7, RZ, 0x1 ;  /* 0x0000000704047211 */ /* 0x000fe400078f08ff */
[----:B------:R-:W-:Y:S01]  /*0be0*/  LEA.HI R10, R10, R9, RZ, 0x3 ;  /* 0x000000090a0a7211 */ /* 0x000fe200078f18ff */
[----:B------:R-:W-:Y:S01]  /*0bf0*/  IMAD.IADD R3, R12, 0x1, -R3 ;  /* 0x000000010c037824 */ /* 0x000fe200078e0a03 */
[----:B------:R-:W-:Y:S02]  /*0c00*/  SHF.R.S32.HI R15, RZ, 0x5, R5 ;  /* 0x00000005ff0f7819 */ /* 0x000fe40000011405 */
[----:B------:R-:W-:Y:S01]  /*0c10*/  LOP3.LUT R4, R4, 0x1ffffffe, RZ, 0xc0, !PT ;  /* 0x1ffffffe04047812 */ /* 0x000fe200078ec0ff */
[----:B------:R-:W-:Y:S01]  /*0c20*/  IMAD.HI R5, R14, 0x55555556, RZ ;  /* 0x555555560e057827 */ /* 0x000fe200078e02ff */
[----:B------:R-:W-:-:S02]  /*0c30*/  LOP3.LUT R10, R10, 0xfffffff8, RZ, 0xc0, !PT ;  /* 0xfffffff80a0a7812 */ /* 0x000fc400078ec0ff */
[----:B------:R-:W-:Y:S01]  /*0c40*/  LEA.HI R6, R6, R11, RZ, 0x5 ;  /* 0x0000000b06067211 */ /* 0x000fe200078f28ff */
[----:B------:R-:W-:Y:S02]  /*0c50*/  IMAD.IADD R4, R7, 0x1, -R4 ;  /* 0x0000000107047824 */ /* 0x000fe400078e0a04 */
[----:B------:R-:W-:Y:S01]  /*0c60*/  IMAD R3, R15, 0x10, R3 ;  /* 0x000000100f037824 */ /* 0x000fe200078e0203 */
[----:B------:R-:W-:Y:S01]  /*0c70*/  LEA.HI R5, R5, R5, RZ, 0x1 ;  /* 0x0000000505057211 */ /* 0x000fe200078f08ff */
[----:B------:R-:W-:Y:S01]  /*0c80*/  IMAD.IADD R9, R9, 0x1, -R10 ;  /* 0x0000000109097824 */ /* 0x000fe200078e0a0a */
[----:B------:R-:W-:Y:S01]  /*0c90*/  SHF.R.S32.HI R6, RZ, 0x5, R6 ;  /* 0x00000005ff067819 */ /* 0x000fe20000011406 */
[----:B------:R-:W-:Y:S01]  /*0ca0*/  IMAD R7, R3, 0x8, R4 ;  /* 0x0000000803077824 */ /* 0x000fe200078e0204 */
[----:B------:R-:W-:Y:S01]  /*0cb0*/  LEA.HI R3, R0, R12, RZ, 0x2 ;  /* 0x0000000c00037211 */ /* 0x000fe200078f10ff */
[----:B------:R-:W-:Y:S01]  /*0cc0*/  IMAD R5, R5, -0x3, R14 ;  /* 0xfffffffd05057824 */ /* 0x000fe200078e020e */
[----:B------:R-:W-:-:S02]  /*0cd0*/  LEA R6, R6, R9, 0x4 ;  /* 0x0000000906067211 */ /* 0x000fc400078e20ff */
[--C-:B------:R-:W-:Y:S02]  /*0ce0*/  SHF.R.S32.HI R23, RZ, 0x2, R3.reuse ;  /* 0x00000002ff177819 */ /* 0x100fe40000011403 */
[----:B------:R-:W-:Y:S01]  /*0cf0*/  SHF.R.S32.HI R4, RZ, 0x1f, R3 ;  /* 0x0000001fff047819 */ /* 0x000fe20000011403 */
[----:B------:R-:W-:Y:S01]  /*0d00*/  IMAD R10, R5, 0x40, R6 ;  /* 0x00000040050a7824 */ /* 0x000fe200078e0206 */
[----:B------:R-:W-:Y:S01]  /*0d10*/  LEA.HI R0, R0, R12, RZ, 0x3 ;  /* 0x0000000c00007211 */ /* 0x000fe200078f18ff */
[----:B------:R-:W-:Y:S01]  /*0d20*/  VIADD R6, R23, 0x60 ;  /* 0x0000006017067836 */ /* 0x000fe20000000000 */
[----:B------:R-:W-:Y:S02]  /*0d30*/  LOP3.LUT R3, R3, 0xfffffffc, RZ, 0xc0, !PT ;  /* 0xfffffffc03037812 */ /* 0x000fe400078ec0ff */
[----:B------:R-:W-:Y:S02]  /*0d40*/  LEA.HI R4, R4, R23, RZ, 0x3 ;  /* 0x0000001704047211 */ /* 0x000fe400078f18ff */
[----:B------:R-:W-:-:S02]  /*0d50*/  SHF.R.S32.HI R5, RZ, 0x3, R0 ;  /* 0x00000003ff057819 */ /* 0x000fc40000011400 */
[----:B------:R-:W-:Y:S01]  /*0d60*/  SHF.R.S32.HI R5, RZ, 0x1f, R6 ;  /* 0x0000001fff057819 */ /* 0x000fe20000011406 */
[----:B------:R-:W-:Y:S01]  /*0d70*/  IMAD.IADD R9, R12, 0x1, -R3 ;  /* 0x000000010c097824 */ /* 0x000fe200078e0a03 */
[----:B------:R-:W-:Y:S01]  /*0d80*/  LOP3.LUT R4, R4, 0xfffffff8, RZ, 0xc0, !PT ;  /* 0xfffffff804047812 */ /* 0x000fe200078ec0ff */
[----:B------:R-:W-:Y:S01]  /*0d90*/  IMAD.SHL.U32 R3, R6, 0x40, RZ ;  /* 0x0000004006037824 */ /* 0x000fe200078e00ff */
[----:B------:R-:W-:Y:S02]  /*0da0*/  LOP3.LUT R0, R0, 0xfffffff8, RZ, 0xc0, !PT ;  /* 0xfffffff800007812 */ /* 0x000fe400078ec0ff */
[----:B------:R-:W-:Y:S01]  /*0db0*/  LEA.HI R5, R5, R6, RZ, 0x3 ;  /* 0x0000000605057211 */ /* 0x000fe200078f18ff */
[----:B------:R-:W-:Y:S01]  /*0dc0*/  IMAD.IADD R4, R23, 0x1, -R4 ;  /* 0x0000000117047824 */ /* 0x000fe200078e0a04 */
[----:B------:R-:W-:Y:S01]  /*0dd0*/  IADD3 R0, R12, -R0, RZ ;  /* 0x800000000c007210 */ /* 0x000fe20007ffe0ff */
[C---:B------:R-:W-:Y:S01]  /*0de0*/  IMAD.SHL.U32 R16, R9.reuse, 0x8, RZ ;  /* 0x0000000809107824 */ /* 0x040fe200078e00ff */
[C---:B------:R-:W-:Y:S01]  /*0df0*/  LEA.HI R0, R9.reuse, R9, RZ, 0x1 ;  /* 0x0000000909007211 */ /* 0x040fe200078f08ff */
[----:B------:R-:W-:Y:S01]  /*0e00*/  IMAD.SHL.U32 R152, R9, 0x4, RZ ;  /* 0x0000000409987824 */ /* 0x000fe200078e00ff */
[----:B------:R-:W-:Y:S01]  /*0e10*/  LOP3.LUT R3, R3, 0x1c0, RZ, 0xc0, !PT ;  /* 0x000001c003037812 */ /* 0x000fe200078ec0ff */
[----:B------:R-:W-:Y:S01]  /*0e20*/  IMAD.SHL.U32 R5, R5, 0x40, RZ ;  /* 0x0000004005057824 */ /* 0x000fe200078e00ff */
[----:B------:R-:W-:Y:S01]  /*0e30*/  STL [R1+0x64], R10 ;  /* 0x0000640a01007387 */ /* 0x000fe20000100800 */
[----:B------:R-:W-:-:S03]  /*0e40*/  LOP3.LUT R0, R0, 0x1ffffffe, RZ, 0xc0, !PT ;  /* 0x1ffffffe00007812 */ /* 0x000fc600078ec0ff */
[----:B------:R-:W-:Y:S01]  /*0e50*/  STL [R1+0x54], RZ ;  /* 0x000054ff01007387 */ /* 0x000fe20000100800 */
[----:B------:R-:W-:-:S03]  /*0e60*/  SHF.R.U32.HI R6, RZ, 0x3, R3 ;  /* 0x00000003ff067819 */ /* 0x000fc60000011603 */
[----:B------:R0:W-:Y:S01]  /*0e70*/  STL [R1+0x30], R4 ;  /* 0x0000300401007387 */ /* 0x0001e20000100800 */
[----:B------:R-:W-:Y:S02]  /*0e80*/  LOP3.LUT R3, R3, 0x38, R16, 0xf8, !PT ;  /* 0x0000003803037812 */ /* 0x000fe400078ef810 */
[----:B------:R-:W-:Y:S02]  /*0e90*/  LOP3.LUT R5, R5, 0xfffffe00, RZ, 0xc0, !PT ;  /* 0xfffffe0005057812 */ /* 0x000fe400078ec0ff */
[----:B------:R-:W-:Y:S01]  /*0ea0*/  LOP3.LUT R8, R8, 0x7ffffffc, RZ, 0xc0, !PT ;  /* 0x7ffffffc08087812 */ /* 0x000fe200078ec0ff */
[----:B0-----:R-:W-:Y:S01]  /*0eb0*/  VIADD R4, R152, 0x10 ;  /* 0x0000001098047836 */ /* 0x001fe20000000000 */
[----:B------:R-:W-:Y:S01]  /*0ec0*/  LOP3.LUT R3, R5, R3, R6, 0xf6, !PT ;  /* 0x0000000305037212 */ /* 0x000fe200078ef606 */
[----:B------:R-:W-:-:S03]  /*0ed0*/  IMAD.IADD R0, R9, 0x1, -R0 ;  /* 0x0000000109007824 */ /* 0x000fc600078e0a00 */
[----:B------:R0:W-:Y:S01]  /*0ee0*/  STL [R1], R4 ;  /* 0x0000000401007387 */ /* 0x0001e20000100800 */
[----:B------:R-:W-:-:S03]  /*0ef0*/  SHF.R.S32.HI R6, RZ, 0x1f, R4 ;  /* 0x0000001fff067819 */ /* 0x000fc60000011404 */
[----:B------:R1:W-:Y:S01]  /*0f00*/  STL [R1+0x34], R5 ;  /* 0x0000340501007387 */ /* 0x0003e20000100800 */
[----:B------:R-:W-:Y:S02]  /*0f10*/  IMAD R0, R0, 0x8, R10 ;  /* 0x0000000800007824 */ /* 0x000fe400078e020a */
[----:B------:R-:W-:Y:S02]  /*0f20*/  IMAD R3, R3, 0x2, R2 ;  /* 0x0000000203037824 */ /* 0x000fe400078e0202 */
[----:B0-----:R-:W-:Y:S01]  /*0f30*/  IMAD.SHL.U32 R4, R7, 0x8, RZ ;  /* 0x0000000807047824 */ /* 0x001fe200078e00ff */
[----:B-1----:R-:W-:Y:S01]  /*0f40*/  IADD3 R5, R11, -R8, RZ ;  /* 0x800000080b057210 */ /* 0x002fe20007ffe0ff */
[----:B------:R0:W-:Y:S04]  /*0f50*/  STL [R1+0x5c], R6 ;  /* 0x00005c0601007387 */ /* 0x0001e80000100800 */
[----:B------:R0:W-:Y:S04]  /*0f60*/  STL [R1+0x38], R5 ;  /* 0x0000380501007387 */ /* 0x0001e80000100800 */
[----:B------:R0:W-:Y:S04]  /*0f70*/  STL [R1+0x68], R4 ;  /* 0x0000680401007387 */ /* 0x0001e80000100800 */
[----:B------:R0:W-:Y:S04]  /*0f80*/  STL [R1+0x3c], R0 ;  /* 0x00003c0001007387 */ /* 0x0001e80000100800 */
[----:B------:R0:W-:Y:S01]  /*0f90*/  STL [R1+0x60], R3 ;  /* 0x0000600301007387 */ /* 0x0001e20000100800 */
[----:B------:R-:W-:Y:S01]  /*0fa0*/  VIADD R18, R16, 0x20 ;  /* 0x0000002010127836 */ /* 0x000fe20000000000 */
[----:B------:R-:W-:Y:S01]  /*0fb0*/  SHF.R.S32.HI R17, RZ, 0x1f, R16 ;  /* 0x0000001fff117819 */ /* 0x000fe20000011410 */
[----:B------:R-:W-:-:S02]  /*0fc0*/  IMAD.MOV.U32 R19, RZ, RZ, RZ ;  /* 0x000000ffff137224 */ /* 0x000fc400078e00ff */
[----:B------:R-:W-:Y:S01]  /*0fd0*/  IMAD.MOV.U32 R157, RZ, RZ, RZ ;  /* 0x000000ffff9d7224 */ /* 0x000fe200078e00ff */
[----:B------:R-:W-:Y:S01]  /*0fe0*/  SHF.R.S32.HI R155, RZ, 0x1f, R18 ;  /* 0x0000001fff9b7819 */ /* 0x000fe20000011412 */
[----:B------:R-:W-:Y:S02]  /*0ff0*/  IMAD.MOV.U32 R154, RZ, RZ, RZ ;  /* 0x000000ffff9a7224 */ /* 0x000fe400078e00ff */
[----:B------:R-:W-:Y:S01]  /*1000*/  IMAD.MOV.U32 R22, RZ, RZ, RZ ;  /* 0x000000ffff167224 */ /* 0x000fe200078e00ff */
[----:B0-2---:R-:W-:-:S07]  /*1010*/  LOP3.LUT R156, R13, 0x1, RZ, 0xfc, !PT ;  /* 0x000000010d9c7812 */ /* 0x005fce00078efcff */
.L_x_15496:
[----:B0-2--5:R-:W0:Y:S02]  /*1020*/  LDC.64 R4, c[0x0][0xc88] ;  /* 0x00032200ff047b82 */ /* 0x025e240000000a00 */
[----:B0-----:R-:W-:-:S05]  /*1030*/  IMAD.WIDE R4, R35, 0x4, R4 ;  /* 0x0000000423047825 */ /* 0x001fca00078e0204 */
[----:B----4-:R-:W2:Y:S01]  /*1040*/  LDG.E R0, desc[UR40][R4.64] ;  /* 0x0000002804007981 */ /* 0x010ea2000c1e1900 */
        /* <DEDUP_REMOVED lines=22> */
[----:B------:R-:W-:Y:S01]  /*11b0*/  IADD3.X R9, R32, UR7, RZ, P3, !PT ;  /* 0x0000000720097c10 */ /* 0x000fe20009ffe4ff */
[----:B------:R-:W-:Y:S01]  /*11c0*/  IMAD.U32 R10, RZ, RZ, UR4 ;  /* 0x00000004ff0a7e24 */ /* 0x000fe2000f8e00ff */
[----:B------:R-:W-:Y:S01]  /*11d0*/  ULDC.64 UR4, c[0x0][0x418] ;  /* 0x0001060000047ab9 */ /* 0x000fe20000000a00 */
[----:B------:R1:W-:Y:S04]  /*11e0*/  STL [R1+0x4c], R32 ;  /* 0x00004c2001007387 */ /* 0x0003e80000100800 */
[----:B------:R1:W5:Y:S04]  /*11f0*/  @P1 LDG.E R3, desc[UR40][R6.64] ;  /* 0x0000002806031981 */ /* 0x000368000c1e1900 */
[----:B------:R-:W-:Y:S01]  /*1200*/  @P2 IADD3 R4, P1, R36, UR8, RZ ;  /* 0x0000000824042c10 */ /* 0x000fe2000ff3e0ff */
[----:B------:R1:W5:Y:S03]  /*1210*/  @P0 LDG.E R31, desc[UR40][R8.64] ;  /* 0x00000028081f0981 */ /* 0x000366000c1e1900 */
[----:B------:R-:W-:-:S05]  /*1220*/  @P2 IADD3.X R5, R32, UR9, RZ, P1, !PT ;  /* 0x0000000920052c10 */ /* 0x000fca0008ffe4ff */
[----:B------:R-:W2:Y:S01]  /*1230*/  @P2 LDG.E R10, desc[UR40][R4.64] ;  /* 0x00000028040a2981 */ /* 0x000ea2000c1e1900 */
[----:B------:R-:W-:Y:S01]  /*1240*/  UISETP.NE.U32.AND UP0, UPT, UR4, URZ, UPT ;  /* 0x0000003f0400728c */ /* 0x000fe2000bf05070 */
[----:B------:R-:W-:Y:S02]  /*1250*/  MOV R28, R0 ;  /* 0x00000000001c7202 */ /* 0x000fe40000000f00 */
        /* <DEDUP_REMOVED lines=8> */
[----:B--2---:R1:W-:Y:S01]  /*12e0*/  STL [R1+0x10], R10 ;  /* 0x0000100a01007387 */ /* 0x0043e20000100800 */
[----:B------:R-:W-:Y:S05]  /*12f0*/  @P2 BRA `(.L_x_15352) ;  /* 0x0000000000282947 */ /* 0x000fea0003800000 */
[----:B------:R-:W-:Y:S02]  /*1300*/  ULDC.64 UR4, c[0x0][0xa00] ;  /* 0x0002800000047ab9 */ /* 0x000fe40000000a00 */
[----:B------:R-:W-:-:S04]  /*1310*/  ISETP.NE.U32.AND P1, PT, RZ, UR4, PT ;  /* 0x00000004ff007c0c */ /* 0x000fc8000bf25070 */
[----:B------:R-:W-:-:S13]  /*1320*/  ISETP.NE.AND.EX P1, PT, RZ, UR5, PT, P1 ;  /* 0x00000005ff007c0c */ /* 0x000fda000bf25310 */
[----:B------:R-:W-:Y:S05]  /*1330*/  @!P1 BRA `(.L_x_15352) ;  /* 0x0000000000189947 */ /* 0x000fea0003800000 */
[----:B------:R-:W0:Y:S02]  /*1340*/  LDC.64 R4, c[0x0][0xa00] ;  /* 0x00028000ff047b82 */ /* 0x000e240000000a00 */
[----:B0-----:R-:W-:-:S05]  /*1350*/  IMAD.WIDE R4, R28, 0x4, R4 ;  /* 0x000000041c047825 */ /* 0x001fca00078e0204 */
[----:B------:R-:W2:Y:S04]  /*1360*/  LDG.E R0, desc[UR40][R4.64] ;  /* 0x0000002804007981 */ /* 0x000ea8000c1e1900 */
[----:B-1----:R-:W2:Y:S02]  /*1370*/  LDG.E R7, desc[UR40][R4.64+0x4] ;  /* 0x0000042804077981 */ /* 0x002ea4000c1e1900 */
[----:B--2---:R-:W-:-:S05]  /*1380*/  IMAD.IADD R10, R7, 0x1, -R0 ;  /* 0x00000001070a7824 */ /* 0x004fca00078e0a00 */
[----:B------:R0:W-:Y:S02]  /*1390*/  STL [R1+0x10], R10 ;  /* 0x0000100a01007387 */ /* 0x0001e40000100800 */
.L_x_15352:
[----:B------:R-:W-:Y:S01]  /*13a0*/  ULDC.64 UR4, c[0x0][0xa20] ;  /* 0x0002880000047ab9 */ /* 0x000fe20000000a00 */
[----:B------:R2:W-:Y:S01]  /*13b0*/  STL [R1+0x40], R34 ;  /* 0x0000402201007387 */ /* 0x0005e20000100800 */
[----:B------:R-:W-:-:S04]  /*13c0*/  ISETP.NE.U32.AND P1, PT, RZ, UR4, PT ;  /* 0x00000004ff007c0c */ /* 0x000fc8000bf25070 */
[----:B------:R-:W-:-:S13]  /*13d0*/  ISETP.NE.AND.EX P1, PT, RZ, UR5, PT, P1 ;  /* 0x00000005ff007c0c */ /* 0x000fda000bf25310 */
[----:B--2---:R-:W-:Y:S05]  /*13e0*/  @!P1 BRA `(.L_x_15353) ;  /* 0x0000000000109947 */ /* 0x004fea0003800000 */
[----:B------:R-:W-:-:S04]  /*13f0*/  IADD3 R4, P0, R36, UR4, RZ ;  /* 0x0000000424047c10 */ /* 0x000fc8000ff1e0ff */
[----:B------:R-:W-:-:S05]  /*1400*/  IADD3.X R5, R32, UR5, RZ, P0, !PT ;  /* 0x0000000520057c10 */ /* 0x000fca00087fe4ff */
[----:B------:R2:W5:Y:S01]  /*1410*/  LDG.E R30, desc[UR40][R4.64] ;  /* 0x00000028041e7981 */ /* 0x000562000c1e1900 */
[----:B------:R-:W-:Y:S05]  /*1420*/  BRA `(.L_x_15354) ;  /* 0x0000000000107947 */ /* 0x000fea0003800000 */
.L_x_15353:
[----:B------:R-:W-:Y:S05]  /*1430*/  @!P0 BRA `(.L_x_15354) ;  /* 0x00000000000c8947 */ /* 0x000fea0003800000 */
[----:B------:R-:W2:Y:S04]  /*1440*/  LDG.E R5, desc[UR40][R8.64] ;  /* 0x0000002808057981 */ /* 0x000ea8000c1e1900 */
[----:B------:R-:W2:Y:S02]  /*1450*/  LDG.E R30, desc[UR40][R8.64+0x4] ;  /* 0x00000428081e7981 */ /* 0x000ea4000c1e1900 */
[----:B--2---:R-:W-:-:S07]  /*1460*/  IMAD.IADD R30, R30, 0x1, -R5 ;  /* 0x000000011e1e7824 */ /* 0x004fce00078e0a05 */
.L_x_15354:
[----:B------:R-:W-:Y:S01]  /*1470*/  ULDC.64 UR4, c[0x0][0xa10] ;  /* 0x0002840000047ab9 */ /* 0x000fe20000000a00 */
[----:B-1----:R-:W1:Y:S01]  /*1480*/  LDC R8, c[0x0][0x448] ;  /* 0x00011200ff087b82 */ /* 0x002e620000000800 */
[----:B------:R-:W-:-:S04]  /*1490*/  ISETP.NE.U32.AND P0, PT, RZ, UR4, PT ;  /* 0x00000004ff007c0c */ /* 0x000fc8000bf05070 */
[----:B------:R-:W-:Y:S01]  /*14a0*/  ISETP.NE.AND.EX P0, PT, RZ, UR5, PT, P0 ;  /* 0x00000005ff007c0c */ /* 0x000fe2000bf05300 */
[----:B------:R-:W-:-:S12]  /*14b0*/  ULDC.64 UR4, c[0x0][0xa30] ;  /* 0x00028c0000047ab9 */ /* 0x000fd80000000a00 */
[----:B--2---:R-:W2:Y:S02]  /*14c0*/  @P0 LDC.64 R4, c[0x0][0xa10] ;  /* 0x00028400ff040b82 */ /* 0x004ea40000000a00 */
        /* <DEDUP_REMOVED lines=16> */
[----:B------:R-:W3:Y:S08]  /*15d0*/  @P1 LDC R11, c[0x0][0x44c] ;  /* 0x00011300ff0b1b82 */ /* 0x000ef00000000800 */
[----:B------:R-:W0:Y:S01]  /*15e0*/  @P1 LDC R5, c[0x0][0x450] ;  /* 0x00011400ff051b82 */ /* 0x000e220000000800 */
[----:B--2---:R-:W-:-:S02]  /*15f0*/  @P0 IMAD.IADD R29, R9, 0x1, -R0 ;  /* 0x00000001091d0824 */ /* 0x004fc400078e0a00 */
[----:B---3--:R-:W-:-:S04]  /*1600*/  @P1 IMAD.HI.U32 R0, R4, R11, RZ ;  /* 0x0000000b04001227 */ /* 0x008fc800078e00ff */
[----:B----4-:R-:W-:Y:S01]  /*1610*/  IMAD.IADD R6, R8, 0x1, R29 ;  /* 0x0000000108067824 */ /* 0x010fe200078e021d */
[----:B0-----:R-:W-:-:S04]  /*1620*/  @P1 SHF.R.U32.HI R4, RZ, R5, R0 ;  /* 0x00000005ff041219 */ /* 0x001fc80000011600 */
[C---:B------:R-:W-:Y:S01]  /*1630*/  IADD3 R83, R6.reuse, 0x80, -R10 ;  /* 0x0000008006537810 */ /* 0x040fe20007ffe80a */
[----:B------:R1:W-:Y:S01]  /*1640*/  STL [R1+0x1c], R6 ;  /* 0x00001c0601007387 */ /* 0x0003e20000100800 */
[----:B------:R-:W-:-:S03]  /*1650*/  IADD3 R0, R6, 0x7f, RZ ;  /* 0x0000007f06007810 */ /* 0x000fc60007ffe0ff */
[----:B------:R-:W-:Y:S01]  /*1660*/  IMAD.IADD R4, R83, 0x1, R4 ;  /* 0x0000000153047824 */ /* 0x000fe200078e0204 */
[----:B------:R-:W-:-:S04]  /*1670*/  SHF.R.S32.HI R3, RZ, 0x1f, R0 ;  /* 0x0000001fff037819 */ /* 0x000fc80000011400 */
[----:B------:R-:W-:Y:S02]  /*1680*/  SHF.R.S32.HI R5, RZ, 0x1f, R4 ;  /* 0x0000001fff057819 */ /* 0x000fe40000011404 */
[----:B------:R-:W-:Y:S02]  /*1690*/  LEA.HI R3, R3, R0, RZ, 0x7 ;  /* 0x0000000003037211 */ /* 0x000fe400078f38ff */
[----:B------:R-:W-:Y:S02]  /*16a0*/  LEA.HI R5, R5, R4, RZ, 0x7 ;  /* 0x0000000405057211 */ /* 0x000fe400078f38ff */
[----:B------:R-:W-:Y:S02]  /*16b0*/  SHF.R.S32.HI R84, RZ, 0x7, R3 ;  /* 0x00000007ff547819 */ /* 0x000fe40000011403 */
        /* <DEDUP_REMOVED lines=34> */
.L_x_15357:
[----:B------:R-:W-:Y:S05]  /*18e0*/  BSYNC B6 ;  /* 0x0000000000067941 */ /* 0x000fea0003800000 */
.L_x_15356:
        /* <DEDUP_REMOVED lines=20> */
.L_x_15359:
[----:B------:R-:W-:Y:S05]  /*1a30*/  BSYNC B6 ;  /* 0x0000000000067941 */ /* 0x000fea0003800000 */
.L_x_15358:
[----:B------:R-:W2:Y:S01]  /*1a40*/  LDL R35, [R1+0x30] ;  /* 0x0000300001237983 */ /* 0x000ea20000100800 */
[----:B------:R-:W-:Y:S01]  /*1a50*/  ULDC.64 UR4, c[0x0][0x9f8] ;  /* 0x00027e0000047ab9 */ /* 0x000fe20000000a00 */
[----:B------:R-:W0:Y:S01]  /*1a60*/  LDC.64 R4, c[0x0][0x3f8] ;  /* 0x0000fe00ff047b82 */ /* 0x000e220000000a00 */
[----:B------:R-:W-:Y:S01]  /*1a70*/  ISETP.NE.U32.AND P0, PT, RZ, UR4, PT ;  /* 0x00000004ff007c0c */ /* 0x000fe2000bf05070 */
[----:B------:R-:W3:Y:S03]  /*1a80*/  LDL.LU R14, [R1+0x4] ;  /* 0x00000400010e7983 */ /* 0x000ee60000300800 */
[----:B------:R-:W-:Y:S01]  /*1a90*/  ISETP.NE.AND.EX P0, PT, RZ, UR5, PT, P0 ;  /* 0x00000005ff007c0c */ /* 0x000fe2000bf05300 */
[----:B------:R-:W4:Y:S02]  /*1aa0*/  LDL R12, [R1+0x34] ;  /* 0x00003400010c7983 */ /* 0x000f240000100800 */
[----:B------:R-:W1:Y:S08]  /*1ab0*/  LDC R59, c[0x0][0x3f4] ;  /* 0x0000fd00ff3b7b82 */ /* 0x000e700000000800 */
[----:B------:R-:W1:Y:S02]  /*1ac0*/  LDC.64 R62, c[0x0][0x408] ;  /* 0x00010200ff3e7b82 */ /* 0x000e640000000a00 */
[----:B------:R-:W-:-:S04]  /*1ad0*/  @P0 IADD3 R6, P1, R36, UR4, RZ ;  /* 0x0000000424060c10 */ /* 0x000fc8000ff3e0ff */
[----:B------:R-:W-:-:S05]  /*1ae0*/  @P0 IADD3.X R7, R32, UR5, RZ, P1, !PT ;  /* 0x0000000520070c10 */ /* 0x000fca0008ffe4ff */
[----:B------:R1:W4:Y:S01]  /*1af0*/  @P0 LDG.E R28, desc[UR40][R6.64] ;  /* 0x00000028061c0981 */ /* 0x000322000c1e1900 */
[----:B------:R-:W1:Y:S01]  /*1b00*/  S2R R32, SR_TID.X ;  /* 0x0000000000207919 */ /* 0x000e620000002100 */
[----:B------:R-:W-:Y:S02]  /*1b10*/  SHF.R.S32.HI R3, RZ, 0x1f, R23 ;  /* 0x0000001fff037819 */ /* 0x000fe40000011417 */
[----:B------:R-:W-:-:S03]  /*1b20*/  SHF.R.S32.HI R153, RZ, 0x1f, R152 ;  /* 0x0000001fff997819 */ /* 0x000fc60000011498 */
[-C--:B0-----:R-:W-:Y:S01]  /*1b30*/  IMAD R0, R3, R4.reuse, RZ ;  /* 0x0000000403007224 */ /* 0x081fe200078e02ff */
[----:B-1----:R-:W-:Y:S01]  /*1b40*/  ISETP.GE.AND P0, PT, R16, R59, PT ;  /* 0x0000003b1000720c */ /* 0x002fe20003f06270 */
[----:B------:R-:W-:Y:S01]  /*1b50*/  IMAD.WIDE.U32 R8, R23, R4, R152 ;  /* 0x0000000417087225 */ /* 0x000fe200078e0098 */
[----:B-----5:R-:W-:-:S03]  /*1b60*/  SHF.R.S32.HI R7, RZ, 0x1f, R24 ;  /* 0x0000001fff077819 */ /* 0x020fc60000011418 */
[C---:B------:R-:W-:Y:S02]  /*1b70*/  IMAD R13, R23.reuse, R5, R0 ;  /* 0x00000005170d7224 */ /* 0x040fe400078e0200 */
[----:B------:R-:W-:-:S04]  /*1b80*/  IMAD.WIDE.U32 R10, R23, R4, R16 ;  /* 0x00000004170a7225 */ /* 0x000fc800078e0010 */
[----:B------:R-:W-:Y:S01]  /*1b90*/  IMAD R0, R3, R62, RZ ;  /* 0x0000003e03007224 */ /* 0x000fe200078e02ff */
[----:B------:R-:W-:Y:S01]  /*1ba0*/  SEL R3, R59, RZ, P0 ;  /* 0x000000ff3b037207 */ /* 0x000fe20000000000 */
[----:B------:R-:W-:Y:S01]  /*1bb0*/  VIADD R36, R32, 0xffffff80 ;  /* 0xffffff8020247836 */ /* 0x000fe20000000000 */
[----:B------:R-:W-:Y:S01]  /*1bc0*/  IADD3 R9, R9, R13, RZ ;  /* 0x0000000d09097210 */ /* 0x000fe20007ffe0ff */
[----:B------:R-:W-:Y:S02]  /*1bd0*/  IMAD R6, R7, R4, RZ ;  /* 0x0000000407067224 */ /* 0x000fe400078e02ff */
[----:B------:R-:W-:Y:S02]  /*1be0*/  IMAD.IADD R11, R13, 0x1, R11 ;  /* 0x000000010d0b7824 */ /* 0x000fe400078e020b */
[-C--:B------:R-:W-:Y:S02]  /*1bf0*/  IMAD R7, R7, R62.reuse, RZ ;  /* 0x0000003e07077224 */ /* 0x080fe400078e02ff */
[----:B------:R-:W-:Y:S01]  /*1c00*/  IMAD.WIDE.U32 R52, R23, R62, R152 ;  /* 0x0000003e17347225 */ /* 0x000fe200078e0098 */
[----:B------:R-:W-:-:S03]  /*1c10*/  SHF.L.U64.HI R66, R4, 0x7, R5 ;  /* 0x0000000704427819 */ /* 0x000fc60000010205 */
[C---:B------:R-:W-:Y:S02]  /*1c20*/  IMAD R15, R23.reuse, R63, R0 ;  /* 0x0000003f170f7224 */ /* 0x040fe400078e0200 */
[----:B------:R-:W-:Y:S01]  /*1c30*/  IMAD.WIDE.U32 R54, R23, R62, R16 ;  /* 0x0000003e17367225 */ /* 0x000fe200078e0010 */
[----:B------:R-:W-:-:S03]  /*1c40*/  SHF.L.U64.HI R64, R62, 0x7, R63 ;  /* 0x000000073e407819 */ /* 0x000fc6000001023f */
[----:B------:R-:W-:Y:S02]  /*1c50*/  IMAD.IADD R3, R16, 0x1, R3 ;  /* 0x0000000110037824 */ /* 0x000fe400078e0203 */
[----:B------:R-:W-:Y:S02]  /*1c60*/  IMAD.IADD R68, R31, 0x1, R30 ;  /* 0x000000011f447824 */ /* 0x000fe400078e021e */
[----:B------:R-:W-:Y:S01]  /*1c70*/  IMAD.WIDE.U32 R20, R24, R4, R8 ;  /* 0x0000000418147225 */ /* 0x000fe200078e0008 */
[----:B------:R-:W-:-:S03]  /*1c80*/  SHF.R.S32.HI R0, RZ, 0x1f, R3 ;  /* 0x0000001fff007819 */ /* 0x000fc60000011403 */
[----:B------:R-:W-:-:S04]  /*1c90*/  IMAD.WIDE.U32 R30, R24, R4, R10 ;  /* 0x00000004181e7225 */ /* 0x000fc800078e000a */
[----:B------:R-:W-:Y:S02]  /*1ca0*/  IMAD.SHL.U32 R65, R4, 0x80, RZ ;  /* 0x0000008004417824 */ /* 0x000fe400078e00ff */
[----:B------:R-:W-:Y:S02]  /*1cb0*/  IMAD R7, R24, R63, R7 ;  /* 0x0000003f18077224 */ /* 0x000fe400078e0207 */
[----:B------:R-:W-:Y:S02]  /*1cc0*/  IMAD.IADD R53, R53, 0x1, R15 ;  /* 0x0000000135357824 */ /* 0x000fe400078e020f */
[----:B------:R-:W-:Y:S01]  /*1cd0*/  IMAD.IADD R55, R15, 0x1, R55 ;  /* 0x000000010f377824 */ /* 0x000fe200078e0237 */
[----:B------:R-:W-:Y:S01]  /*1ce0*/  LEA.HI R0, R0, R3, RZ, 0x3 ;  /* 0x0000000300007211 */ /* 0x000fe200078f18ff */
[----:B------:R-:W-:-:S04]  /*1cf0*/  IMAD.WIDE.U32 R52, R24, R62, R52 ;  /* 0x0000003e18347225 */ /* 0x000fc800078e0034 */
[----:B------:R-:W-:-:S04]  /*1d00*/  IMAD.WIDE.U32 R54, R24, R62, R54 ;  /* 0x0000003e18367225 */ /* 0x000fc800078e0036 */
[----:B------:R-:W-:Y:S01]  /*1d10*/  IMAD R3, R24, R5, R6 ;  /* 0x0000000518037224 */ /* 0x000fe200078e0206 */
[----:B------:R-:W-:-:S03]  /*1d20*/  LOP3.LUT R6, R0, 0xfffffff8, RZ, 0xc0, !PT ;  /* 0xfffffff800067812 */ /* 0x000fc600078ec0ff */
[----:B------:R-:W-:Y:S02]  /*1d30*/  IMAD.IADD R57, R21, 0x1, R3 ;  /* 0x0000000115397824 */ /* 0x000fe400078e0203 */
[----:B------:R-:W-:Y:S01]  /*1d40*/  IMAD.IADD R56, R3, 0x1, R31 ;  /* 0x0000000103387824 */ /* 0x000fe200078e021f */
[----:B------:R-:W-:Y:S01]  /*1d50*/  SHF.R.S32.HI R61, RZ, 0x1f, R34 ;  /* 0x0000001fff3d7819 */ /* 0x000fe20000011422 */
[----:B------:R-:W-:Y:S02]  /*1d60*/  IMAD.SHL.U32 R62, R62, 0x80, RZ ;  /* 0x000000803e3e7824 */ /* 0x000fe400078e00ff */
[----:B------:R-:W-:Y:S01]  /*1d70*/  IMAD.SHL.U32 R59, R59, 0x2, RZ ;  /* 0x000000023b3b7824 */ /* 0x000fe200078e00ff */
[C---:B--2---:R-:W-:Y:S01]  /*1d80*/  LOP3.LUT P1, RZ, R35.reuse, 0x4, RZ, 0xc0, !PT ;  /* 0x0000000423ff7812 */ /* 0x044fe2000782c0ff */
[----:B------:R-:W-:Y:S01]  /*1d90*/  IMAD.SHL.U32 R67, R35, 0x40, RZ ;  /* 0x0000004023437824 */ /* 0x000fe200078e00ff */
[----:B------:R-:W-:Y:S02]  /*1da0*/  SHF.R.U32.HI R35, RZ, 0x7, R32 ;  /* 0x00000007ff237819 */ /* 0x000fe40000011620 */
[----:B---3--:R-:W-:-:S02]  /*1db0*/  LOP3.LUT R14, R14, 0xfffffffd, RZ, 0xc0, !PT ;  /* 0xfffffffd0e0e7812 */ /* 0x008fc400078ec0ff */
[----:B------:R-:W-:-:S04]  /*1dc0*/  SHF.R.S32.HI R32, RZ, 0x1f, R36 ;  /* 0x0000001fff207819 */ /* 0x000fc80000011424 */
[----:B------:R-:W-:-:S03]  /*1dd0*/  LEA.HI R32, R32, R36, RZ, 0x2 ;  /* 0x0000002420207211 */ /* 0x000fc600078f10ff */
[----:B------:R-:W-:Y:S02]  /*1de0*/  @P1 LOP3.LUT R14, R14, 0x2, RZ, 0xfc, !PT ;  /* 0x000000020e0e1812 */ /* 0x000fe400078efcff */
[----:B------:R-:W-:-:S03]  /*1df0*/  LOP3.LUT R32, R32, 0xfffffffc, RZ, 0xc0, !PT ;  /* 0xfffffffc20207812 */ /* 0x000fc600078ec0ff */
[----:B------:R0:W-:Y:S01]  /*1e00*/  STL [R1+0x4], R14 ;  /* 0x0000040e01007387 */ /* 0x0001e20000100800 */
[----:B------:R-:W-:Y:S01]  /*1e10*/  LOP3.LUT R67, R67, 0x1c0, RZ, 0xc0, !PT ;  /* 0x000001c043437812 */ /* 0x000fe200078ec0ff */
[----:B------:R-:W-:Y:S01]  /*1e20*/  IMAD.IADD R32, R36, 0x1, -R32 ;  /* 0x0000000124207824 */ /* 0x000fe200078e0a20 */
[----:B------:R-:W-:Y:S02]  /*1e30*/  ISETP.NE.AND P6, PT, R35, 0x1, PT ;  /* 0x000000012300780c */ /* 0x000fe40003fc5270 */
[----:B0-----:R-:W-:-:S04]  /*1e40*/  SHF.R.S32.HI R14, RZ, 0x1f, R36 ;  /* 0x0000001fff0e7819 */ /* 0x001fc80000011424 */
[----:B------:R-:W-:Y:S01]  /*1e50*/  LEA.HI R14, R14, R36, RZ, 0x5 ;  /* 0x000000240e0e7211 */ /* 0x000fe200078f28ff */
[----:B------:R-:W-:Y:S01]  /*1e60*/  VIADD R36, R23, 0x60 ;  /* 0x0000006017247836 */ /* 0x000fe20000000000 */
[----:B------:R-:W-:Y:S02]  /*1e70*/  SHF.R.U32.HI R63, RZ, 0x3, R67 ;  /* 0x00000003ff3f7819 */ /* 0x000fe40000011643 */
[----:B------:R-:W-:Y:S02]  /*1e80*/  LOP3.LUT R4, R67, 0x18, R16, 0xf8, !PT ;  /* 0x0000001843047812 */ /* 0x000fe400078ef810 */
[----:B------:R-:W-:Y:S02]  /*1e90*/  SHF.L.U32 R36, R36, 0x6, RZ ;  /* 0x0000000624247819 */ /* 0x000fe400000006ff */
[----:B------:R-:W-:Y:S02]  /*1ea0*/  LOP3.LUT R4, R4, R63, RZ, 0x3c, !PT ;  /* 0x0000003f04047212 */ /* 0x000fe400078e3cff */
[----:B------:R-:W-:Y:S01]  /*1eb0*/  SHF.R.S32.HI R14, RZ, 0x5, R14 ;  /* 0x00000005ff0e7819 */ /* 0x000fe2000001140e */
[----:B------:R-:W-:Y:S01]  /*1ec0*/  IMAD R60, R32, 0x60, R23 ;  /* 0x00000060203c7824 */ /* 0x000fe200078e0217 */
[----:B------:R-:W-:Y:S01]  /*1ed0*/  LOP3.LUT R36, R36, 0x1c0, RZ, 0xc0, !PT ;  /* 0x000001c024247812 */ /* 0x000fe200078ec0ff */
[----:B------:R-:W-:Y:S01]  /*1ee0*/  IMAD.IADD R32, R7, 0x1, R55 ;  /* 0x0000000107207824 */ /* 0x000fe200078e0237 */
[----:B------:R-:W-:Y:S01]  /*1ef0*/  IADD3 R82, R35, 0x8, RZ ;  /* 0x0000000823527810 */ /* 0x000fe20007ffe0ff */
[----:B------:R-:W-:Y:S01]  /*1f00*/  IMAD R58, R14, 0x200, R4 ;  /* 0x000002000e3a7824 */ /* 0x000fe200078e0204 */
[--C-:B------:R-:W-:Y:S01]  /*1f10*/  LOP3.LUT R4, R67, 0x38, R0.reuse, 0xf8, !PT ;  /* 0x0000003843047812 */ /* 0x100fe200078ef800 */
[----:B------:R-:W-:Y:S01]  /*1f20*/  IMAD.IADD R35, R53, 0x1, R7 ;  /* 0x0000000135237824 */ /* 0x000fe200078e0207 */
[----:B------:R-:W-:-:S02]  /*1f30*/  SHF.R.S32.HI R7, RZ, 0x3, R0 ;  /* 0x00000003ff077819 */ /* 0x000fc40000011400 */
[----:B------:R-:W-:Y:S01]  /*1f40*/  LOP3.LUT R0, R36, 0x38, R0, 0xf8, !PT ;  /* 0x0000003824007812 */ /* 0x000fe200078ef800 */
[----:B------:R-:W-:Y:S01]  /*1f50*/  VIADD R36, R23, 0x60 ;  /* 0x0000006017247836 */ /* 0x000fe20000000000 */
[----:B------:R-:W-:Y:S05]  /*1f60*/  @!P6 WARPSYNC.ALL ;  /* 0x000000000000e948 */ /* 0x000fea0003800000 */
[----:B------:R-:W-:Y:S01]  /*1f70*/  IMAD.SHL.U32 R36, R36, 0x40, RZ ;  /* 0x0000004024247824 */ /* 0x000fe200078e00ff */
[----:B------:R-:W-:Y:S01]  /*1f80*/  LOP3.LUT R3, R4, R63, RZ, 0x3c, !PT ;  /* 0x0000003f04037212 */ /* 0x000fe200078e3cff */
[----:B------:R-:W-:-:S03]  /*1f90*/  ULDC UR4, c[0x0][0x2f4] ;  /* 0x0000bd0000047ab9 */ /* 0x000fc60000000800 */
[----:B------:R-:W-:-:S04]  /*1fa0*/  LOP3.LUT R36, R36, 0x1c0, RZ, 0xc0, !PT ;  /* 0x000001c024247812 */ /* 0x000fc800078ec0ff */
[----:B------:R-:W-:-:S04]  /*1fb0*/  SHF.R.U32.HI R36, RZ, 0x3, R36 ;  /* 0x00000003ff247819 */ /* 0x000fc80000011624 */
[----:B------:R-:W-:Y:S01]  /*1fc0*/  LOP3.LUT R0, R0, R36, RZ, 0x3c, !PT ;  /* 0x0000002400007212 */ /* 0x000fe200078e3cff */
[----:B------:R-:W-:Y:S01]  /*1fd0*/  IMAD R3, R14, 0x200, R3 ;  /* 0x000002000e037824 */ /* 0x000fe200078e0203 */
[----:B------:R-:W-:Y:S01]  /*1fe0*/  @!P6 BAR.SYNC.DEFER_BLOCKING 0x9, 0x100 ;  /* 0x024400000000eb1d */ /* 0x000fe20000010000 */
[----:B------:R-:W-:Y:S02]  /*1ff0*/  ISETP.GE.AND P1, PT, R16, UR4, PT ;  /* 0x0000000410007c0c */ /* 0x000fe4000bf26270 */
[----:B------:R-:W-:Y:S01]  /*2000*/  ISETP.GE.AND P2, PT, R18, UR4, PT ;  /* 0x0000000412007c0c */ /* 0x000fe2000bf46270 */
[----:B----4-:R-:W-:Y:S01]  /*2010*/  IMAD.IADD R0, R12, 0x1, R0 ;  /* 0x000000010c007824 */ /* 0x010fe200078e0200 */
[----:B------:R-:W-:Y:S02]  /*2020*/  SHF.R.S32.HI R5, RZ, 0x1f, R28 ;  /* 0x0000001fff057819 */ /* 0x000fe4000001141c */
[----:B------:R-:W-:-:S09]  /*2030*/  SHF.R.S32.HI R4, RZ, 0x1f, R6 ;  /* 0x0000001fff047819 */ /* 0x000fd20000011406 */
.L_x_15415:
[----:B--2---:R-:W2:Y:S01]  /*2040*/  LDL R38, [R1+0x30] ;  /* 0x0000300001267983 */ /* 0x004ea20000100800 */
[----:B------:R-:W0:Y:S03]  /*2050*/  LDC R73, c[0x0][0x430] ;  /* 0x00010c00ff497b82 */ /* 0x000e260000000800 */
[----:B---34-:R-:W3:Y:S01]  /*2060*/  LDL.LU R37, [R1+0x4] ;  /* 0x0000040001257983 */ /* 0x018ee20000300800 */
[----:B------:R-:W-:Y:S02]  /*2070*/  VIADD R26, R26, 0xffffffff ;  /* 0xffffffff1a1a7836 */ /* 0x000fe40000000000 */
[----:B------:R-:W-:Y:S02]  /*2080*/  IMAD.MOV.U32 R72, RZ, RZ, RZ ;  /* 0x000000ffff487224 */ /* 0x000fe400078e00ff */
        /* <DEDUP_REMOVED lines=16> */
[----:B------:R-:W-:-:S05]  /*2190*/  @!P3 IMAD.WIDE.U32 R10, R28, R10, R12 ;  /* 0x0000000a1c0ab225 */ /* 0x000fca00078e000c */
[----:B------:R-:W-:Y:S02]  /*21a0*/  @!P3 IADD3 R11, R11, R15, RZ ;  /* 0x0000000f0b0bb210 */ /* 0x000fe40007ffe0ff */
        /* <DEDUP_REMOVED lines=8> */
[----:B------:R-:W-:-:S02]  /*2230*/  IMAD.MOV R12, RZ, RZ, -R12 ;  /* 0x000000ffff0c7224 */ /* 0x000fc400078e0a0c */
[----:B------:R-:W-:Y:S02]  /*2240*/  IMAD R71, R10, 0x2, R25 ;  /* 0x000000020a477824 */ /* 0x000fe400078e0219 */
[----:B------:R-:W-:Y:S01]  /*2250*/  IMAD R73, R73, R12, R36 ;  /* 0x0000000c49497224 */ /* 0x000fe200078e0224 */
[----:B--2---:R-:W-:Y:S02]  /*2260*/  LOP3.LUT P5, RZ, R38, 0x4, RZ, 0xc0, !PT ;  /* 0x0000000426ff7812 */ /* 0x004fe400078ac0ff */
[----:B---3--:R-:W-:-:S04]  /*2270*/  LOP3.LUT R37, R37, 0xfffffffe, RZ, 0xc0, !PT ;  /* 0xfffffffe25257812 */ /* 0x008fc800078ec0ff */
[----:B------:R-:W-:Y:S02]  /*2280*/  @P3 LOP3.LUT R37, R37, 0x1, RZ, 0xfc, !PT ;  /* 0x0000000125253812 */ /* 0x000fe400078efcff */
[----:B------:R-:W-:-:S03]  /*2290*/  ISETP.GE.AND P3, PT, R78, 0x1, PT ;  /* 0x000000014e00780c */ /* 0x000fc60003f66270 */
[----:B------:R0:W-:Y:S02]  /*22a0*/  STL [R1+0x4], R37 ;  /* 0x0000042501007387 */ /* 0x0001e40000100800 */
[----:B------:R-:W-:-:S04]  /*22b0*/  @P5 VIADD R70, R10, 0xffffffe0 ;  /* 0xffffffe00a465836 */ /* 0x000fc80000000000 */
[----:B------:R-:W-:-:S04]  /*22c0*/  IMAD R70, R70, 0x2, R25 ;  /* 0x0000000246467824 */ /* 0x000fc800078e0219 */
[----:B0-----:R-:W-:Y:S05]  /*22d0*/  @!P3 BRA `(.L_x_15361) ;  /* 0x0000002c0074b947 */ /* 0x001fea0003800000 */
        /* <DEDUP_REMOVED lines=15> */
[----:B------:R-:W-:Y:S01]  /*23d0*/  IMAD R11, R61, UR4, RZ ;  /* 0x000000043d0b7c24 */ /* 0x000fe2000f8e02ff */
[----:B------:R-:W-:Y:S01]  /*23e0*/  IADD3 R9, R9, R13, RZ ;  /* 0x0000000d09097210 */ /* 0x000fe20007ffe0ff */
[----:B------:R-:W-:Y:S02]  /*23f0*/  IMAD R13, R64, R26, RZ ;  /* 0x0000001a400d7224 */ /* 0x000fe400078e02ff */
[C---:B------:R-:W-:Y:S02]  /*2400*/  IMAD R11, R34.reuse, UR5, R11 ;  /* 0x00000005220b7c24 */ /* 0x040fe4000f8e020b */
[----:B------:R-:W-:Y:S01]  /*2410*/  IMAD.WIDE.U32 R86, R34, UR4, R8 ;  /* 0x0000000422567c25 */ /* 0x000fe2000f8e0008 */
[----:B------:R-:W-:Y:S01]  /*2420*/  ULDC.64 UR4, c[0x0][0x2e8] ;  /* 0x0000ba0000047ab9 */ /* 0x000fe20000000a00 */
[----:B------:R-:W-:Y:S02]  /*2430*/  SHF.R.S32.HI R8, RZ, 0x1f, R26 ;  /* 0x0000001fff087819 */ /* 0x000fe4000001141a */
[----:B------:R-:W-:Y:S01]  /*2440*/  IMAD.IADD R9, R87, 0x1, R11 ;  /* 0x0000000157097824 */ /* 0x000fe200078e020b */
[----:B------:R-:W-:Y:S01]  /*2450*/  LEA R85, P3, R86, UR4, 0x1 ;  /* 0x0000000456557c11 */ /* 0x000fe2000f8608ff */
[----:B------:R-:W-:Y:S01]  /*2460*/  ULDC.U8 UR4, c[0x0][0x410] ;  /* 0x0001040000047ab9 */ /* 0x000fe20000000000 */
[----:B------:R-:W-:-:S02]  /*2470*/  IMAD R77, R8, R65, R10 ;  /* 0x00000041084d7224 */ /* 0x000fc400078e020a */
[----:B------:R-:W-:Y:S01]  /*2480*/  LEA.HI.X R86, R86, UR5, R9, 0x1, P3 ;  /* 0x0000000556567c11 */ /* 0x000fe200098f0c09 */
[----:B------:R-:W-:Y:S01]  /*2490*/  IMAD R13, R8, R62, R13 ;  /* 0x0000003e080d7224 */ /* 0x000fe200078e020d */
[----:B------:R-:W-:Y:S01]  /*24a0*/  ISETP.NE.AND P3, PT, RZ, UR4, PT ;  /* 0x00000004ff007c0c */ /* 0x000fe2000bf65270 */
[----:B------:R-:W-:-:S04]  /*24b0*/  IMAD.WIDE.U32 R10, R65, R26, RZ ;  /* 0x0000001a410a7225 */ /* 0x000fc800078e00ff */
[----:B------:R-:W-:-:S04]  /*24c0*/  IMAD.WIDE.U32 R8, R62, R26, RZ ;  /* 0x0000001a3e087225 */ /* 0x000fc800078e00ff */
[----:B------:R-:W-:Y:S02]  /*24d0*/  IMAD.IADD R77, R11, 0x1, R77 ;  /* 0x000000010b4d7824 */ /* 0x000fe400078e024d */
[----:B------:R-:W-:Y:S02]  /*24e0*/  IMAD.IADD R69, R9, 0x1, R13 ;  /* 0x0000000109457824 */ /* 0x000fe400078e020d */
[----:B------:R-:W-:Y:S05]  /*24f0*/  @!P3 BRA `(.L_x_15362) ;  /* 0x00000014005cb947 */ /* 0x000fea0003800000 */
[----:B------:R0:W5:Y:S01]  /*2500*/  LDL R80, [R1] ;  /* 0x0000000001507983 */ /* 0x0001620000100800 */
        /* <DEDUP_REMOVED lines=31> */
.L_x_15364:
[----:B------:R-:W-:Y:S05]  /*2700*/  BSYNC B1 ;  /* 0x0000000000017941 */ /* 0x000fea0003800000 */
.L_x_15363:
[----:B0-----:R-:W-:Y:S01]  /*2710*/  VIADD R12, R23, 0x60 ;  /* 0x00000060170c7836 */ /* 0x001fe20000000000 */
[----:B------:R-:W-:Y:S01]  /*2720*/  BSSY B1, `(.L_x_15365) ;  /* 0x0000021000017945 */ /* 0x000fe20003800000 */
[----:B-----5:R-:W-:Y:S02]  /*2730*/  IMAD.MOV.U32 R15, RZ, RZ, R44 ;  /* 0x000000ffff0f7224 */ /* 0x020fe400078e002c */
[----:B------:R-:W-:Y:S01]  /*2740*/  IMAD.MOV.U32 R79, RZ, RZ, R45 ;  /* 0x000000ffff4f7224 */ /* 0x000fe200078e002d */
[----:B------:R-:W-:-:S13]  /*2750*/  ISETP.GE.AND P4, PT, R12, R76, PT ;  /* 0x0000004c0c00720c */ /* 0x000fda0003f86270 */
[----:B------:R-:W-:Y:S05]  /*2760*/  @P4 BRA `(.L_x_15366) ;  /* 0x0000000000704947 */ /* 0x000fea0003800000 */
[----:B------:R-:W0:Y:S01]  /*2770*/  LDC.64 R12, c[0x0][0x3f8] ;  /* 0x0000fe00ff0c7b82 */ /* 0x000e220000000a00 */
[----:B------:R-:W-:Y:S01]  /*2780*/  MOV R11, R77 ;  /* 0x0000004d000b7202 */ /* 0x000fe20000000f00 */
[----:B------:R-:W-:Y:S01]  /*2790*/  IMAD.MOV.U32 R9, RZ, RZ, R69 ;  /* 0x000000ffff097224 */ /* 0x000fe200078e0045 */
[----:B------:R-:W-:Y:S01]  /*27a0*/  ULDC.64 UR4, c[0x0][0x3e8] ;  /* 0x0000fa0000047ab9 */ /* 0x000fe20000000a00 */
        /* <DEDUP_REMOVED lines=24> */
.L_x_15366:
[----:B------:R-:W-:Y:S05]  /*2930*/  BSYNC B1 ;  /* 0x0000000000017941 */ /* 0x000fea0003800000 */
.L_x_15365:
[----:B0-----:R-:W-:Y:S01]  /*2940*/  IMAD.MOV.U32 R8, RZ, RZ, R48 ;  /* 0x000000ffff087224 */ /* 0x001fe200078e0030 */
        /* <DEDUP_REMOVED lines=28> */
[----:B------:R-:W-:Y:S02]  /*2b10*/  PRMT R91, R10, 0x7610, R91 ;  /* 0x000076100a5b7816 */ /* 0x000fe4000000005b */
[----:B------:R-:W-:Y:S01]  /*2b20*/  PRMT R92, R11, 0x7610, R92 ;  /* 0x000076100b5c7816 */ /* 0x000fe2000000005c */
[----:B------:R-:W-:Y:S06]  /*2b30*/  @!P5 BRA `(.L_x_15367) ;  /* 0x000000000004d947 */ /* 0x000fec0003800000 */
[----:B------:R-:W-:Y:S01]  /*2b40*/  BPT.TRAP 0x1 ;  /* 0x000000040000795c */ /* 0x000fe20000300000 */
.L_x_15367:
[----:B------:R-:W-:Y:S01]  /*2b50*/  IMAD R69, R19, 0x8, R2 ;  /* 0x0000000813457824 */ /* 0x000fe200078e0202 */
[----:B------:R-:W-:Y:S01]  /*2b60*/  SHF.L.U32 R77, R157, 0x1f, RZ ;  /* 0x0000001f9d4d7819 */ /* 0x000fe200000006ff */
[----:B------:R-:W-:Y:S03]  /*2b70*/  BSSY B1, `(.L_x_15368) ;  /* 0x0000003000017945 */ /* 0x000fe60003800000 */
[----:B------:R-:W0:Y:S02]  /*2b80*/  SYNCS.PHASECHK.TRANS64.TRYWAIT P6, [R69+URZ+0x16890], R77 ;  /* 0x0168904d450075a7 */ /* 0x000e2400080c017f */
[----:B0-----:R-:W-:Y:S05]  /*2b90*/  @!P6 BRA `(.L_x_15369) ;  /* 0x000001780060e947 */ /* 0x001fea0003800000 */
.L_x_15611:
[----:B------:R-:W-:Y:S05]  /*2ba0*/  BSYNC B1 ;  /* 0x0000000000017941 */ /* 0x000fea0003800000 */
.L_x_15368:
[----:B------:R-:W-:-:S03]  /*2bb0*/  UMOV UR4, 0xffffffff ;  /* 0xffffffff00047882 */ /* 0x000fc60000000000 */
[----:B------:R-:W-:Y:S05]  /*2bc0*/  BRA.DIV UR4, `(.L_x_15370) ;  /* 0x0000017a04687947 */ /* 0x000fea000b800000 */
[----:B------:R1:W2:Y:S04]  /*2bd0*/  SHFL.IDX PT, R79, R86, RZ, 0x1c1f ;  /* 0x001c1fff564f7589 */ /* 0x0002a800000e0000 */
[----:B------:R1:W3:Y:S02]  /*2be0*/  SHFL.IDX PT, R14, R85, RZ, 0x1c1f ;  /* 0x001c1fff550e7589 */ /* 0x0002e400000e0000 */
.L_x_15615:
        /* <DEDUP_REMOVED lines=10> */
[--C-:B------:R-:W-:Y:S02]  /*2c90*/  SHF.R.U64 R100, R50, 0x10, R51.reuse ;  /* 0x0000001032647819 */ /* 0x100fe40000001233 */
[----:B------:R-:W-:Y:S01]  /*2ca0*/  SHF.R.U32.HI R102, RZ, 0x10, R51 ;  /* 0x00000010ff667819 */ /* 0x000fe20000011633 */
[----:B0-----:R-:W-:Y:S01]  /*2cb0*/  IMAD.U32 R51, R9, 0x10000, RZ ;  /* 0x0001000009337824 */ /* 0x001fe200078e00ff */
[--C-:B------:R-:W-:Y:S02]  /*2cc0*/  SHF.R.U32.HI R98, RZ, 0x10, R49.reuse ;  /* 0x00000010ff627819 */ /* 0x100fe40000011631 */
[----:B------:R-:W-:Y:S01]  /*2cd0*/  SHF.R.U64 R97, R48, 0x10, R49 ;  /* 0x0000001030617819 */ /* 0x000fe20000001231 */
[C---:B------:R-:W-:Y:S01]  /*2ce0*/  IMAD.U32 R48, R10.reuse, 0x10000, RZ ;  /* 0x000100000a307824 */ /* 0x040fe200078e00ff */
[----:B------:R-:W-:Y:S02]  /*2cf0*/  LOP3.LUT R49, R10, 0xffff0000, RZ, 0xc0, !PT ;  /* 0xffff00000a317812 */ /* 0x000fe400078ec0ff */
[----:B------:R-:W-:-:S02]  /*2d00*/  PRMT R100, R81, 0x5432, R100 ;  /* 0x0000543251647816 */ /* 0x000fc40000000064 */
[----:B------:R-:W-:Y:S02]  /*2d10*/  PRMT R102, R87, 0x5432, R102 ;  /* 0x0000543257667816 */ /* 0x000fe40000000066 */
[C---:B------:R-:W-:Y:S02]  /*2d20*/  LOP3.LUT R15, R11.reuse, 0xffff0000, RZ, 0xc0, !PT ;  /* 0xffff00000b0f7812 */ /* 0x040fe400078ec0ff */
[----:B------:R-:W-:Y:S01]  /*2d30*/  SHF.L.U32 R10, R11, 0x10, RZ ;  /* 0x000000100b0a7819 */ /* 0x000fe200000006ff */
[----:B------:R-:W-:Y:S01]  /*2d40*/  IMAD.U32 R103, R102, 0x10000, RZ ;  /* 0x0001000066677824 */ /* 0x000fe200078e00ff */
[----:B------:R-:W-:Y:S02]  /*2d50*/  PRMT R98, R80, 0x5432, R98 ;  /* 0x0000543250627816 */ /* 0x000fe40000000062 */
[----:B------:R-:W-:Y:S01]  /*2d60*/  PRMT R11, R99, 0x5410, R97 ;  /* 0x00005410630b7816 */ /* 0x000fe20000000061 */
[----:B------:R-:W-:Y:S01]  /*2d70*/  FMUL.FTZ R105, R49, R103 ;  /* 0x0000006731697220 */ /* 0x000fe20000410000 */
        /* <DEDUP_REMOVED lines=9> */
[-C--:B------:R-:W-:Y:S01]  /*2e10*/  FMUL.FTZ R106, R50, R97.reuse ;  /* 0x00000061326a7220 */ /* 0x080fe20000410000 */
[----:B------:R-:W-:Y:S01]  /*2e20*/  LOP3.LUT R50, R8, 0xffff0000, RZ, 0xc0, !PT ;  /* 0xffff000008327812 */ /* 0x000fe200078ec0ff */
[----:B------:R-:W-:Y:S01]  /*2e30*/  FFMA.FTZ R8, R51, R97, -R104 ;  /* 0x0000006133087223 */ /* 0x000fe20000010868 */
[----:B------:R-:W-:-:S02]  /*2e40*/  IMAD.U32 R100, R100, 0x10000, RZ ;  /* 0x0001000064647824 */ /* 0x000fc400078e00ff */
[C---:B------:R-:W-:Y:S01]  /*2e50*/  FFMA.FTZ R104, R48.reuse, R103, R49 ;  /* 0x0000006730687223 */ /* 0x040fe20000010031 */
[----:B------:R-:W-:Y:S02]  /*2e60*/  IMAD.U32 R11, R11, 0x10000, RZ ;  /* 0x000100000b0b7824 */ /* 0x000fe400078e00ff */
[C---:B------:R-:W-:Y:S01]  /*2e70*/  FMUL.FTZ R49, R15.reuse, R102 ;  /* 0x000000660f317220 */ /* 0x040fe20000410000 */
[----:B------:R-:W-:Y:S01]  /*2e80*/  FFMA.FTZ R105, R48, R99, -R105 ;  /* 0x0000006330697223 */ /* 0x000fe20000010869 */
[----:B------:R-:W-:Y:S01]  /*2e90*/  FMUL.FTZ R97, R15, R98 ;  /* 0x000000620f617220 */ /* 0x000fe20000410000 */
[C---:B------:R-:W-:Y:S01]  /*2ea0*/  FMUL.FTZ R48, R50.reuse, R100 ;  /* 0x0000006432307220 */ /* 0x040fe20000410000 */
[----:B------:R-:W-:Y:S01]  /*2eb0*/  FMUL.FTZ R15, R50, R11 ;  /* 0x0000000b320f7220 */ /* 0x000fe20000410000 */
[C---:B------:R-:W-:Y:S01]  /*2ec0*/  FFMA.FTZ R49, R10.reuse, R98, -R49 ;  /* 0x000000620a317223 */ /* 0x040fe20000010831 */
[----:B------:R-:W-:Y:S01]  /*2ed0*/  FFMA.FTZ R51, R51, R101, R106 ;  /* 0x0000006533337223 */ /* 0x000fe2000001006a */
[----:B------:R-:W-:Y:S01]  /*2ee0*/  FFMA.FTZ R10, R10, R102, R97 ;  /* 0x000000660a0a7223 */ /* 0x000fe20000010061 */
[C---:B------:R-:W-:Y:S01]  /*2ef0*/  FFMA.FTZ R48, R9.reuse, R11, -R48 ;  /* 0x0000000b09307223 */ /* 0x040fe20000010830 */
[----:B------:R-:W-:-:S02]  /*2f00*/  FFMA.FTZ R15, R9, R100, R15 ;  /* 0x00000064090f7223 */ /* 0x000fc4000001000f */
[----:B------:R-:W-:Y:S02]  /*2f10*/  F2FP.BF16.F32.PACK_AB R9, R51, R8 ;  /* 0x000000083309723e */ /* 0x000fe400000010ff */
[----:B------:R-:W-:Y:S02]  /*2f20*/  F2FP.BF16.F32.PACK_AB R11, R10, R49 ;  /* 0x000000310a0b723e */ /* 0x000fe400000010ff */
[----:B------:R-:W-:Y:S02]  /*2f30*/  F2FP.BF16.F32.PACK_AB R10, R104, R105 ;  /* 0x00000069680a723e */ /* 0x000fe400000010ff */
[----:B------:R-:W-:-:S07]  /*2f40*/  F2FP.BF16.F32.PACK_AB R8, R15, R48 ;  /* 0x000000300f08723e */ /* 0x000fce00000010ff */
.L_x_15376:
[----:B------:R-:W-:Y:S05]  /*2f50*/  BSYNC B3 ;  /* 0x0000000000037941 */ /* 0x000fea0003800000 */
.L_x_15375:
[----:B0-----:R4:W-:Y:S02]  /*2f60*/  ST.E.128 desc[UR40][R12.64], R8 ;  /* 0x000000080c007985 */ /* 0x0019e4000c101d28 */
.L_x_15374:
[----:B------:R-:W-:Y:S05]  /*2f70*/  BSYNC B2 ;  /* 0x0000000000027941 */ /* 0x000fea0003800000 */
.L_x_15373:
[----:B------:R-:W-:Y:S05]  /*2f80*/  @P2 BRA `(.L_x_15372) ;  /* 0x0000000000d82947 */ /* 0x000fea0003800000 */
[----:B------:R-:W5:Y:S01]  /*2f90*/  LDL R15, [R1] ;  /* 0x00000000010f7983 */ /* 0x000f620000100800 */
[C---:B---34-:R-:W-:Y:S01]  /*2fa0*/  LEA R12, P3, R18.reuse, R14, 0x1 ;  /* 0x0000000e120c7211 */ /* 0x058fe200078608ff */
[----:B------:R-:W-:Y:S02]  /*2fb0*/  BSSY B2, `(.L_x_15377) ;  /* 0x0000032000027945 */ /* 0x000fe40003800000 */
[----:B------:R3:W4:Y:S01]  /*2fc0*/  LDS.128 R8, [R70+0xe000] ;  /* 0x00e0000046087984 */ /* 0x0007220000000c00 */
[----:B--2---:R-:W-:Y:S02]  /*2fd0*/  LEA.HI.X R13, R18, R79, R155, 0x1, P3 ;  /* 0x0000004f120d7211 */ /* 0x004fe400018f0c9b */
[----:B-----5:R-:W-:-:S13]  /*2fe0*/  ISETP.GE.AND P3, PT, R15, R78, PT ;  /* 0x0000004e0f00720c */ /* 0x020fda0003f66270 */
[----:B---34-:R-:W-:Y:S05]  /*2ff0*/  @P3 BRA `(.L_x_15378) ;  /* 0x0000000000b43947 */ /* 0x018fea0003800000 */
[----:B------:R-:W-:Y:S01]  /*3000*/  SHF.R.U64 R51, R44, 0x10, R45 ;  /* 0x000000102c337819 */ /* 0x000fe2000000122d */
[----:B------:R-:W-:Y:S01]  /*3010*/  IMAD.U32 R15, R10, 0x10000, RZ ;  /* 0x000100000a0f7824 */ /* 0x000fe200078e00ff */
[--C-:B------:R-:W-:Y:S02]  /*3020*/  SHF.R.U64 R49, R46, 0x10, R47.reuse ;  /* 0x000000102e317819 */ /* 0x100fe4000000122f */
[----:B------:R-:W-:Y:S02]  /*3030*/  SHF.R.U32.HI R46, RZ, 0x10, R47 ;  /* 0x00000010ff2e7819 */ /* 0x000fe4000001162f */
[----:B------:R-:W-:Y:S02]  /*3040*/  SHF.R.U32.HI R14, RZ, 0x10, R45 ;  /* 0x00000010ff0e7819 */ /* 0x000fe4000001162d */
        /* <DEDUP_REMOVED lines=11> */
[C---:B------:R-:W-:Y:S01]  /*3100*/  IMAD.U32 R10, R11.reuse, 0x10000, RZ ;  /* 0x000100000b0a7824 */ /* 0x040fe200078e00ff */
[----:B------:R-:W-:Y:S01]  /*3110*/  LOP3.LUT R45, R11, 0xffff0000, RZ, 0xc0, !PT ;  /* 0xffff00000b2d7812 */ /* 0x000fe200078ec0ff */
[C---:B------:R-:W-:Y:S01]  /*3120*/  FMUL.FTZ R50, R14.reuse, R48 ;  /* 0x000000300e327220 */ /* 0x040fe20000410000 */
[-C--:B------:R-:W-:Y:S01]  /*3130*/  FMUL.FTZ R51, R14, R46.reuse ;  /* 0x0000002e0e337220 */ /* 0x080fe20000410000 */
[----:B------:R-:W-:Y:S01]  /*3140*/  SHF.L.U32 R11, R9, 0x10, RZ ;  /* 0x00000010090b7819 */ /* 0x000fe200000006ff */
[C---:B------:R-:W-:Y:S01]  /*3150*/  FMUL.FTZ R14, R44.reuse, R49 ;  /* 0x000000312c0e7220 */ /* 0x040fe20000410000 */
[-C--:B------:R-:W-:Y:S01]  /*3160*/  FMUL.FTZ R44, R44, R47.reuse ;  /* 0x0000002f2c2c7220 */ /* 0x080fe20000410000 */
[----:B------:R-:W-:Y:S01]  /*3170*/  LOP3.LUT R93, R93, 0xffff0000, RZ, 0xc0, !PT ;  /* 0xffff00005d5d7812 */ /* 0x000fe200078ec0ff */
[C---:B------:R-:W-:Y:S01]  /*3180*/  IMAD.U32 R9, R8.reuse, 0x10000, RZ ;  /* 0x0001000008097824 */ /* 0x040fe200078e00ff */
[----:B------:R-:W-:Y:S01]  /*3190*/  LOP3.LUT R95, R95, 0xffff0000, RZ, 0xc0, !PT ;  /* 0xffff00005f5f7812 */ /* 0x000fe200078ec0ff */
[----:B------:R-:W-:Y:S01]  /*31a0*/  FFMA.FTZ R50, R11, R46, -R50 ;  /* 0x0000002e0b327223 */ /* 0x000fe20000010832 */
[----:B------:R-:W-:Y:S01]  /*31b0*/  LOP3.LUT R8, R8, 0xffff0000, RZ, 0xc0, !PT ;  /* 0xffff000008087812 */ /* 0x000fe200078ec0ff */
[C---:B------:R-:W-:Y:S01]  /*31c0*/  FFMA.FTZ R47, R15.reuse, R47, -R14 ;  /* 0x0000002f0f2f7223 */ /* 0x040fe2000001080e */
[----:B------:R-:W-:Y:S01]  /*31d0*/  FFMA.FTZ R44, R15, R49, R44 ;  /* 0x000000310f2c7223 */ /* 0x000fe2000001002c */
[----:B------:R-:W-:-:S02]  /*31e0*/  IMAD.U32 R96, R96, 0x10000, RZ ;  /* 0x0001000060607824 */ /* 0x000fc400078e00ff */
        /* <DEDUP_REMOVED lines=14> */
.L_x_15378:
[----:B------:R-:W-:Y:S05]  /*32d0*/  BSYNC B2 ;  /* 0x0000000000027941 */ /* 0x000fea0003800000 */
.L_x_15377:
[----:B------:R2:W-:Y:S02]  /*32e0*/  ST.E.128 desc[UR40][R12.64], R8 ;  /* 0x000000080c007985 */ /* 0x0005e4000c101d28 */
.L_x_15372:
[----:B------:R-:W-:Y:S05]  /*32f0*/  BSYNC B1 ;  /* 0x0000000000017941 */ /* 0x000fea0003800000 */
.L_x_15371:
[----:B------:R-:W-:-:S03]  /*3300*/  UMOV UR4, 0xffffffff ;  /* 0xffffffff00047882 */ /* 0x000fc60000000000 */
[----:B------:R-:W-:Y:S05]  /*3310*/  BRA.DIV UR4, `(.L_x_15379) ;  /* 0x0000017204dc7947 */ /* 0x000fea000b800000 */
[----:B------:R0:W0:Y:S04]  /*3320*/  SHFL.IDX PT, R45, R86, 0x1, 0x1c1f ;  /* 0x003c1f00562d7f89 */ /* 0x00002800000e0000 */
[----:B---3--:R3:W0:Y:S02]  /*3330*/  SHFL.IDX PT, R14, R85, 0x1, 0x1c1f ;  /* 0x003c1f00550e7f89 */ /* 0x00862400000e0000 */
.L_x_15619:
[----:B------:R-:W-:Y:S05]  /*3340*/  @P4 BRA `(.L_x_15380) ;  /* 0x0000002000684947 */ /* 0x000fea0003800000 */
[----:B------:R-:W-:Y:S04]  /*3350*/  BSSY B1, `(.L_x_15381) ;  /* 0x0000038000017945 */ /* 0x000fe80003800000 */
[----:B------:R-:W-:Y:S05]  /*3360*/  @P1 BRA `(.L_x_15382) ;  /* 0x0000000000d81947 */ /* 0x000fea0003800000 */
[----:B--2-4-:R2:W4:Y:S01]  /*3370*/  LDS.128 R8, [R71+0x11000] ;  /* 0x0110000047087984 */ /* 0x0145220000000c00 */
[C---:B0-----:R-:W-:Y:S01]  /*3380*/  LEA R12, P3, R16.reuse, R14, 0x1 ;  /* 0x0000000e100c7211 */ /* 0x041fe200078608ff */
[----:B------:R-:W-:Y:S03]  /*3390*/  BSSY B2, `(.L_x_15383) ;  /* 0x0000032000027945 */ /* 0x000fe60003800000 */
[----:B------:R-:W-:Y:S02]  /*33a0*/  LEA.HI.X R13, R16, R45, R17, 0x1, P3 ;  /* 0x0000002d100d7211 */ /* 0x000fe400018f0c11 */
[----:B------:R-:W-:-:S13]  /*33b0*/  ISETP.GE.AND P3, PT, R152, R78, PT ;  /* 0x0000004e9800720c */ /* 0x000fda0003f66270 */
[----:B--2---:R-:W-:Y:S05]  /*33c0*/  @P3 BRA `(.L_x_15384) ;  /* 0x0000000000b83947 */ /* 0x004fea0003800000 */
[----:B------:R-:W-:Y:S01]  /*33d0*/  SHF.R.U64 R44, R42, 0x10, R43 ;  /* 0x000000102a2c7819 */ /* 0x000fe2000000122b */
[----:B----4-:R-:W-:Y:S01]  /*33e0*/  IMAD.U32 R15, R10, 0x10000, RZ ;  /* 0x000100000a0f7824 */ /* 0x010fe200078e00ff */
[----:B------:R-:W-:Y:S02]  /*33f0*/  SHF.R.U64 R46, R40, 0x10, R41 ;  /* 0x00000010282e7819 */ /* 0x000fe40000001229 */
[----:B------:R-:W-:Y:S02]  /*3400*/  SHF.R.U32.HI R43, RZ, 0x10, R43 ;  /* 0x00000010ff2b7819 */ /* 0x000fe4000001162b */
[----:B------:R-:W-:Y:S01]  /*3410*/  SHF.R.U32.HI R47, RZ, 0x10, R41 ;  /* 0x00000010ff2f7819 */ /* 0x000fe20000011629 */
[----:B------:R-:W-:Y:S01]  /*3420*/  IMAD.U32 R41, R11, 0x10000, RZ ;  /* 0x000100000b297824 */ /* 0x000fe200078e00ff */
        /* <DEDUP_REMOVED lines=13> */
[----:B------:R-:W-:Y:S01]  /*3500*/  SHF.L.U32 R10, R9, 0x10, RZ ;  /* 0x00000010090a7819 */ /* 0x000fe200000006ff */
[----:B------:R-:W-:-:S02]  /*3510*/  IMAD.U32 R9, R8, 0x10000, RZ ;  /* 0x0001000008097824 */ /* 0x000fc400078e00ff */
[----:B------:R-:W-:Y:S01]  /*3520*/  FMUL.FTZ R11, R11, R43 ;  /* 0x0000002b0b0b7220 */ /* 0x000fe20000410000 */
[----:B------:R-:W-:Y:S01]  /*3530*/  LOP3.LUT R8, R8, 0xffff0000, RZ, 0xc0, !PT ;  /* 0xffff000008087812 */ /* 0x000fe200078ec0ff */
[C---:B------:R-:W-:Y:S01]  /*3540*/  FMUL.FTZ R48, R40.reuse, R47 ;  /* 0x0000002f28307220 */ /* 0x040fe20000410000 */
[----:B------:R-:W-:Y:S01]  /*3550*/  FMUL.FTZ R40, R40, R44 ;  /* 0x0000002c28287220 */ /* 0x000fe20000410000 */
[----:B------:R-:W-:Y:S01]  /*3560*/  LOP3.LUT R92, R92, 0xffff0000, RZ, 0xc0, !PT ;  /* 0xffff00005c5c7812 */ /* 0x000fe200078ec0ff */
[----:B------:R-:W-:Y:S01]  /*3570*/  IMAD.U32 R89, R89, 0x10000, RZ ;  /* 0x0001000059597824 */ /* 0x000fe200078e00ff */
[----:B------:R-:W-:Y:S01]  /*3580*/  LOP3.LUT R90, R90, 0xffff0000, RZ, 0xc0, !PT ;  /* 0xffff00005a5a7812 */ /* 0x000fe200078ec0ff */
[C---:B------:R-:W-:Y:S01]  /*3590*/  FFMA.FTZ R49, R10.reuse, R43, -R49 ;  /* 0x0000002b0a317223 */ /* 0x040fe20000010831 */
        /* <DEDUP_REMOVED lines=17> */
.L_x_15384:
[----:B------:R-:W-:Y:S05]  /*36b0*/  BSYNC B2 ;  /* 0x0000000000027941 */ /* 0x000fea0003800000 */
.L_x_15383:
[----:B----4-:R0:W-:Y:S02]  /*36c0*/  ST.E.128 desc[UR40][R12.64], R8 ;  /* 0x000000080c007985 */ /* 0x0101e4000c101d28 */
.L_x_15382:
[----:B------:R-:W-:Y:S05]  /*36d0*/  BSYNC B1 ;  /* 0x0000000000017941 */ /* 0x000fea0003800000 */
.L_x_15381:
[----:B------:R-:W-:Y:S05]  /*36e0*/  @P2 BRA `(.L_x_15380) ;  /* 0x0000001c00802947 */ /* 0x000fea0003800000 */
[----:B------:R-:W5:Y:S01]  /*36f0*/  LDL R15, [R1] ;  /* 0x00000000010f7983 */ /* 0x000f620000100800 */
[C---:B0-2-4-:R-:W-:Y:S01]  /*3700*/  LEA R12, P3, R18.reuse, R14, 0x1 ;  /* 0x0000000e120c7211 */ /* 0x055fe200078608ff */
[----:B------:R-:W-:Y:S02]  /*3710*/  BSSY B1, `(.L_x_15385) ;  /* 0x0000033000017945 */ /* 0x000fe40003800000 */
[----:B------:R0:W2:Y:S01]  /*3720*/  LDS.128 R8, [R70+0x11000] ;  /* 0x0110000046087984 */ /* 0x0000a20000000c00 */
[----:B------:R-:W-:Y:S02]  /*3730*/  LEA.HI.X R13, R18, R45, R155, 0x1, P3 ;  /* 0x0000002d120d7211 */ /* 0x000fe400018f0c9b */
[----:B-----5:R-:W-:-:S13]  /*3740*/  ISETP.GE.AND P3, PT, R15, R78, PT ;  /* 0x0000004e0f00720c */ /* 0x020fda0003f66270 */
[----:B0-2---:R-:W-:Y:S05]  /*3750*/  @P3 BRA `(.L_x_15386) ;  /* 0x0000000000b83947 */ /* 0x005fea0003800000 */
[----:B------:R-:W-:Y:S01]  /*3760*/  SHF.R.U64 R38, R38, 0x10, R39 ;  /* 0x0000001026267819 */ /* 0x000fe20000001227 */
[----:B------:R-:W-:Y:S01]  /*3770*/  IMAD.U32 R14, R10, 0x10000, RZ ;  /* 0x000100000a0e7824 */ /* 0x000fe200078e00ff */
[----:B------:R-:W-:Y:S02]  /*3780*/  SHF.R.U64 R41, R36, 0x10, R37 ;  /* 0x0000001024297819 */ /* 0x000fe40000001225 */
[----:B------:R-:W-:Y:S02]  /*3790*/  SHF.R.U32.HI R39, RZ, 0x10, R39 ;  /* 0x00000010ff277819 */ /* 0x000fe40000011627 */
[----:B------:R-:W-:Y:S02]  /*37a0*/  SHF.R.U32.HI R40, RZ, 0x10, R37 ;  /* 0x00000010ff287819 */ /* 0x000fe40000011625 */
[----:B------:R-:W-:Y:S02]  /*37b0*/  PRMT R87, R87, 0x5410, R38 ;  /* 0x0000541057577816 */ /* 0x000fe40000000026 */
[----:B------:R-:W-:-:S02]  /*37c0*/  PRMT R80, R80, 0x5410, R41 ;  /* 0x0000541050507816 */ /* 0x000fc40000000029 */
[----:B------:R-:W-:Y:S02]  /*37d0*/  PRMT R88, R88, 0x5410, R39 ;  /* 0x0000541058587816 */ /* 0x000fe40000000027 */
[C---:B------:R-:W-:Y:S02]  /*37e0*/  LOP3.LUT R37, R11.reuse, 0xffff0000, RZ, 0xc0, !PT ;  /* 0xffff00000b257812 */ /* 0x040fe400078ec0ff */
[----:B------:R-:W-:Y:S01]  /*37f0*/  SHF.L.U32 R36, R11, 0x10, RZ ;  /* 0x000000100b247819 */ /* 0x000fe200000006ff */
[----:B------:R-:W-:Y:S01]  /*3800*/  IMAD.U32 R41, R88, 0x10000, RZ ;  /* 0x0001000058297824 */ /* 0x000fe200078e00ff */
[----:B------:R-:W-:Y:S02]  /*3810*/  PRMT R81, R81, 0x5410, R40 ;  /* 0x0000541051517816 */ /* 0x000fe40000000028 */
        /* <DEDUP_REMOVED lines=34> */
.L_x_15386:
[----:B------:R-:W-:Y:S05]  /*3a40*/  BSYNC B1 ;  /* 0x0000000000017941 */ /* 0x000fea0003800000 */
.L_x_15385:
[----:B------:R0:W-:Y:S01]  /*3a50*/  ST.E.128 desc[UR40][R12.64], R8 ;  /* 0x000000080c007985 */ /* 0x0001e2000c101d28 */
[----:B------:R-:W-:Y:S05]  /*3a60*/  BRA `(.L_x_15380) ;  /* 0x0000001800a07947 */ /* 0x000fea0003800000 */
.L_x_15362:
[C---:B------:R-:W-:Y:S01]  /*3a70*/  ISETP.GE.AND P3, PT, R23.reuse, R76, PT ;  /* 0x0000004c1700720c */ /* 0x040fe20003f66270 */
[----:B------:R-:W-:Y:S01]  /*3a80*/  VIADD R44, R23, 0x60 ;  /* 0x00000060172c7836 */ /* 0x000fe20000000000 */
[----:B------:R-:W-:Y:S02]  /*3a90*/  CS2R R38, SRZ ;  /* 0x0000000000267805 */ /* 0x000fe4000001ff00 */
[----:B------:R-:W-:Y:S02]  /*3aa0*/  CS2R R42, SRZ ;  /* 0x00000000002a7805 */ /* 0x000fe4000001ff00 */
[----:B------:R-:W-:Y:S02]  /*3ab0*/  ISETP.GE.OR P3, PT, R16, R78, P3 ;  /* 0x0000004e1000720c */ /* 0x000fe40001f66670 */
[----:B------:R-:W-:-:S11]  /*3ac0*/  CS2R R40, SRZ ;  /* 0x0000000000287805 */ /* 0x000fd6000001ff00 */
[----:B------:R-:W0:Y:S01]  /*3ad0*/  @!P3 LDC.64 R12, c[0x0][0x3e8] ;  /* 0x0000fa00ff0cbb82 */ /* 0x000e220000000a00 */
[----:B------:R-:W-:-:S04]  /*3ae0*/  @!P3 IADD3 R14, P4, R30, R10, RZ ;  /* 0x0000000a1e0eb210 */ /* 0x000fc80007f9e0ff */
[----:B------:R-:W-:Y:S02]  /*3af0*/  @!P3 IADD3.X R15, R77, R56, RZ, P4, !PT ;  /* 0x000000384d0fb210 */ /* 0x000fe400027fe4ff */
        /* <DEDUP_REMOVED lines=39> */
.L_x_15388:
[----:B------:R-:W-:Y:S05]  /*3d70*/  BSYNC B1 ;  /* 0x0000000000017941 */ /* 0x000fea0003800000 */
.L_x_15387:
        /* <DEDUP_REMOVED lines=35> */
.L_x_15389:
[----:B------:R-:W-:Y:S01]  /*3fb0*/  IMAD R69, R19, 0x8, R2 ;  /* 0x0000000813457824 */ /* 0x000fe200078e0202 */
[----:B------:R-:W-:Y:S01]  /*3fc0*/  SHF.L.U32 R77, R157, 0x1f, RZ ;  /* 0x0000001f9d4d7819 */ /* 0x000fe200000006ff */
[----:B------:R-:W1:Y:S01]  /*3fd0*/  LDC R88, c[0x0][0x2f4] ;  /* 0x0000bd00ff587b82 */ /* 0x000e620000000800 */
[----:B------:R-:W-:Y:S02]  /*3fe0*/  BSSY B1, `(.L_x_15390) ;  /* 0x0000003000017945 */ /* 0x000fe40003800000 */
[----:B------:R-:W2:Y:S02]  /*3ff0*/  SYNCS.PHASECHK.TRANS64.TRYWAIT P4, [R69+URZ+0x16890], R77 ;  /* 0x0168904d450075a7 */ /* 0x000ea4000808017f */
[----:B--2---:R-:W-:Y:S05]  /*4000*/  @!P4 BRA `(.L_x_15391) ;  /* 0x0000016400e8c947 */ /* 0x004fea0003800000 */
.L_x_15620:
[----:B------:R-:W-:Y:S05]  /*4010*/  BSYNC B1 ;  /* 0x0000000000017941 */ /* 0x000fea0003800000 */
.L_x_15390:
[----:B------:R-:W-:Y:S01]  /*4020*/  UMOV UR4, 0xffffffff ;  /* 0xffffffff00047882 */ /* 0x000fe20000000000 */
[----:B-1----:R-:W-:Y:S02]  /*4030*/  IMAD.IADD R90, R88, 0x1, -R59 ;  /* 0x00000001585a7824 */ /* 0x002fe400078e0a3b */
[----:B------:R-:W-:Y:S05]  /*4040*/  BRA.DIV UR4, `(.L_x_15392) ;  /* 0x0000016604ec7947 */ /* 0x000fea000b800000 */
[----:B------:R1:W3:Y:S04]  /*4050*/  SHFL.IDX PT, R81, R86, RZ, 0x1c1f ;  /* 0x001c1fff56517589 */ /* 0x0002e800000e0000 */
[----:B------:R1:W4:Y:S02]  /*4060*/  SHFL.IDX PT, R80, R85, RZ, 0x1c1f ;  /* 0x001c1fff55507589 */ /* 0x00032400000e0000 */
.L_x_15624:
        /* <DEDUP_REMOVED lines=19> */
[----:B------:R-:W-:-:S05]  /*41a0*/  LOP3.LUT R8, R8, R63, RZ, 0x3c, !PT ;  /* 0x0000003f08087212 */ /* 0x000fca00078e3cff */
[----:B------:R-:W-:-:S05]  /*41b0*/  IMAD R8, R10, 0x200, R8 ;  /* 0x000002000a087824 */ /* 0x000fca00078e0208 */
[----:B------:R-:W-:-:S05]  /*41c0*/  LEA R11, R19, R8, 0xd ;  /* 0x00000008130b7211 */ /* 0x000fca00078e68ff */
[----:B0-----:R-:W-:Y:S02]  /*41d0*/  IMAD R12, R11, 0x2, R2 ;  /* 0x000000020b0c7824 */ /* 0x001fe400078e0202 */
[----:B------:R-:W0:Y:S04]  /*41e0*/  LDS.128 R8, [R9+0xe400] ;  /* 0x00e4000009087984 */ /* 0x000e280000000c00 */
[----:B------:R-:W3:Y:S01]  /*41f0*/  LDS.128 R12, [R12+0xe400] ;  /* 0x00e400000c0c7984 */ /* 0x000ee20000000c00 */
[----:B------:R-:W-:Y:S05]  /*4200*/  @P3 BRA `(.L_x_15396) ;  /* 0x00000004007c3947 */ /* 0x000fea0003800000 */
[----:B------:R-:W-:Y:S01]  /*4210*/  SHF.R.U64 R36, R36, 0x10, R37 ;  /* 0x0000001024247819 */ /* 0x000fe20000001225 */
[----:B---3--:R-:W-:Y:S01]  /*4220*/  IMAD.U32 R103, R13, 0x10000, RZ ;  /* 0x000100000d677824 */ /* 0x008fe200078e00ff */
[----:B------:R-:W-:Y:S02]  /*4230*/  SHF.R.U32.HI R105, RZ, 0x10, R41 ;  /* 0x00000010ff697819 */ /* 0x000fe40000011629 */
[----:B------:R-:W-:Y:S02]  /*4240*/  SHF.R.U32.HI R37, RZ, 0x10, R37 ;  /* 0x00000010ff257819 */ /* 0x000fe40000011625 */
[----:B------:R-:W-:Y:S02]  /*4250*/  PRMT R109, R109, 0x5410, R105 ;  /* 0x000054106d6d7816 */ /* 0x000fe40000000069 */
[----:B------:R-:W-:Y:S02]  /*4260*/  PRMT R106, R106, 0x5410, R37 ;  /* 0x000054106a6a7816 */ /* 0x000fe40000000025 */
[----:B------:R-:W-:Y:S01]  /*4270*/  SHF.R.U32.HI R89, RZ, 0x10, R39 ;  /* 0x00000010ff597819 */ /* 0x000fe20000011627 */
[----:B------:R-:W-:Y:S01]  /*4280*/  IMAD.U32 R105, R109, 0x10000, RZ ;  /* 0x000100006d697824 */ /* 0x000fe200078e00ff */
[--C-:B------:R-:W-:Y:S01]  /*4290*/  SHF.R.U64 R91, R42, 0x10, R43.reuse ;  /* 0x000000102a5b7819 */ /* 0x100fe2000000122b */
[----:B------:R-:W-:Y:S01]  /*42a0*/  IMAD.U32 R37, R106, 0x10000, RZ ;  /* 0x000100006a257824 */ /* 0x000fe200078e00ff */
[----:B------:R-:W-:Y:S01]  /*42b0*/  SHF.R.U32.HI R92, RZ, 0x10, R43 ;  /* 0x00000010ff5c7819 */ /* 0x000fe2000001162b */
[----:B0-----:R-:W-:Y:S01]  /*42c0*/  IMAD.U32 R42, R9, 0x10000, RZ ;  /* 0x00010000092a7824 */ /* 0x001fe200078e00ff */
[----:B------:R-:W-:Y:S01]  /*42d0*/  PRMT R89, R108, 0x5410, R89 ;  /* 0x000054106c597816 */ /* 0x000fe20000000059 */
[----:B------:R-:W-:Y:S01]  /*42e0*/  FMUL.FTZ R111, R103, R105 ;  /* 0x00000069676f7220 */ /* 0x000fe20000410000 */
[----:B------:R-:W-:Y:S01]  /*42f0*/  PRMT R91, R107, 0x5410, R91 ;  /* 0x000054106b5b7816 */ /* 0x000fe2000000005b */
        /* <DEDUP_REMOVED lines=8> */
[----:B------:R-:W-:Y:S01]  /*4380*/  IMAD.U32 R103, R89, 0x10000, RZ ;  /* 0x0001000059677824 */ /* 0x000fe200078e00ff */
[----:B------:R-:W-:Y:S01]  /*4390*/  SHF.R.U64 R38, R38, 0x10, R39 ;  /* 0x0000001026267819 */ /* 0x000fe20000001227 */
[C---:B------:R-:W-:Y:S01]  /*43a0*/  FMUL.FTZ R106, R94.reuse, R107 ;  /* 0x0000006b5e6a7220 */ /* 0x040fe20000410000 */
[----:B------:R-:W-:Y:S01]  /*43b0*/  SHF.L.U32 R104, R15, 0x10, RZ ;  /* 0x000000100f687819 */ /* 0x000fe200000006ff */
[-C--:B------:R-:W-:Y:S01]  /*43c0*/  FMUL.FTZ R94, R94, R92.reuse ;  /* 0x0000005c5e5e7220 */ /* 0x080fe20000410000 */
[----:B------:R-:W-:Y:S01]  /*43d0*/  SHF.R.U64 R40, R40, 0x10, R41 ;  /* 0x0000001028287819 */ /* 0x000fe20000001229 */
[----:B------:R-:W-:Y:S01]  /*43e0*/  IMAD.U32 R43, R11, 0x10000, RZ ;  /* 0x000100000b2b7824 */ /* 0x000fe200078e00ff */
[----:B------:R-:W-:Y:S01]  /*43f0*/  LOP3.LUT R39, R9, 0xffff0000, RZ, 0xc0, !PT ;  /* 0xffff000009277812 */ /* 0x000fe200078ec0ff */
[----:B------:R-:W-:Y:S01]  /*4400*/  FMUL.FTZ R110, R104, R109 ;  /* 0x0000006d686e7220 */ /* 0x000fe20000410000 */
[----:B------:R-:W-:Y:S01]  /*4410*/  PRMT R40, R98, 0x5432, R40 ;  /* 0x0000543262287816 */ /* 0x000fe20000000028 */
[----:B------:R-:W-:Y:S01]  /*4420*/  FMUL.FTZ R104, R104, R103 ;  /* 0x0000006768687220 */ /* 0x000fe20000410000 */
[----:B------:R-:W-:Y:S01]  /*4430*/  PRMT R36, R97, 0x5432, R36 ;  /* 0x0000543261247816 */ /* 0x000fe20000000024 */
[C---:B------:R-:W-:Y:S01]  /*4440*/  FFMA.FTZ R92, R39.reuse, R92, -R106 ;  /* 0x0000005c275c7223 */ /* 0x040fe2000001086a */
[----:B------:R-:W-:Y:S01]  /*4450*/  LOP3.LUT R106, R108, 0xffff0000, RZ, 0xc0, !PT ;  /* 0xffff00006c6a7812 */ /* 0x000fe200078ec0ff */
[----:B------:R-:W-:Y:S01]  /*4460*/  FFMA.FTZ R39, R39, R107, R94 ;  /* 0x0000006b27277223 */ /* 0x000fe2000001005e */
[----:B------:R-:W-:Y:S01]  /*4470*/  LOP3.LUT R15, R15, 0xffff0000, RZ, 0xc0, !PT ;  /* 0xffff00000f0f7812 */ /* 0x000fe200078ec0ff */
[----:B------:R-:W-:Y:S01]  /*4480*/  FFMA.FTZ R94, R43, R103, -R110 ;  /* 0x000000672b5e7223 */ /* 0x000fe2000001086e */
[----:B------:R-:W-:Y:S01]  /*4490*/  LOP3.LUT R108, R89, 0xffff0000, RZ, 0xc0, !PT ;  /* 0xffff0000596c7812 */ /* 0x000fe200078ec0ff */
[----:B------:R-:W-:-:S02]  /*44a0*/  IMAD.U32 R13, R12, 0x10000, RZ ;  /* 0x000100000c0d7824 */ /* 0x000fc400078e00ff */
[----:B------:R-:W-:Y:S01]  /*44b0*/  FFMA.FTZ R43, R43, R109, R104 ;  /* 0x0000006d2b2b7223 */ /* 0x000fe20000010068 */
[----:B------:R-:W-:Y:S01]  /*44c0*/  IMAD.U32 R110, R40, 0x10000, RZ ;  /* 0x00010000286e7824 */ /* 0x000fe200078e00ff */
[----:B------:R-:W-:Y:S01]  /*44d0*/  LOP3.LUT R11, R11, 0xffff0000, RZ, 0xc0, !PT ;  /* 0xffff00000b0b7812 */ /* 0x000fe200078ec0ff */
[----:B------:R-:W-:Y:S02]  /*44e0*/  IMAD.U32 R104, R36, 0x10000, RZ ;  /* 0x0001000024687824 */ /* 0x000fe400078e00ff */
[C---:B------:R-:W-:Y:S01]  /*44f0*/  FMUL.FTZ R112, R15.reuse, R106 ;  /* 0x0000006a0f707220 */ /* 0x040fe20000410000 */
[----:B------:R-:W-:Y:S01]  /*4500*/  FMUL.FTZ R114, R15, R108 ;  /* 0x0000006c0f727220 */ /* 0x000fe20000410000 */
[----:B------:R-:W-:Y:S01]  /*4510*/  LOP3.LUT R103, R40, 0xffff0000, RZ, 0xc0, !PT ;  /* 0xffff000028677812 */ /* 0x000fe200078ec0ff */
[----:B------:R-:W-:Y:S01]  /*4520*/  IMAD.U32 R9, R8, 0x10000, RZ ;  /* 0x0001000008097824 */ /* 0x000fe200078e00ff */
[----:B------:R-:W-:Y:S01]  /*4530*/  LOP3.LUT R12, R12, 0xffff0000, RZ, 0xc0, !PT ;  /* 0xffff00000c0c7812 */ /* 0x000fe200078ec0ff */
[C---:B------:R-:W-:Y:S01]  /*4540*/  FMUL.FTZ R40, R13.reuse, R110 ;  /* 0x0000006e0d287220 */ /* 0x040fe20000410000 */
[----:B------:R-:W-:Y:S01]  /*4550*/  LOP3.LUT R89, R36, 0xffff0000, RZ, 0xc0, !PT ;  /* 0xffff000024597812 */ /* 0x000fe200078ec0ff */
[----:B------:R-:W-:Y:S01]  /*4560*/  FMUL.FTZ R13, R13, R104 ;  /* 0x000000680d0d7220 */ /* 0x000fe20000410000 */
[----:B------:R-:W-:Y:S01]  /*4570*/  PRMT R38, R96, 0x5432, R38 ;  /* 0x0000543260267816 */ /* 0x000fe20000000026 */
[C---:B------:R-:W-:Y:S01]  /*4580*/  FFMA.FTZ R15, R11.reuse, R108, -R112 ;  /* 0x0000006c0b0f7223 */ /* 0x040fe20000010870 */
[----:B------:R-:W-:Y:S01]  /*4590*/  FFMA.FTZ R36, R11, R106, R114 ;  /* 0x0000006a0b247223 */ /* 0x000fe20000010072 */
[C---:B------:R-:W-:Y:S01]  /*45a0*/  FFMA.FTZ R11, R9.reuse, R104, -R40 ;  /* 0x00000068090b7223 */ /* 0x040fe20000010828 */
[C---:B------:R-:W-:Y:S01]  /*45b0*/  IMAD.U32 R41, R10.reuse, 0x10000, RZ ;  /* 0x000100000a297824 */ /* 0x040fe200078e00ff */
[----:B------:R-:W-:Y:S01]  /*45c0*/  LOP3.LUT R93, R10, 0xffff0000, RZ, 0xc0, !PT ;  /* 0xffff00000a5d7812 */ /* 0x000fe200078ec0ff */
[C---:B------:R-:W-:Y:S01]  /*45d0*/  FMUL.FTZ R105, R12.reuse, R103 ;  /* 0x000000670c697220 */ /* 0x040fe20000410000 */
[----:B------:R-:W-:Y:S01]  /*45e0*/  FFMA.FTZ R9, R9, R110, R13 ;  /* 0x0000006e09097223 */ /* 0x000fe2000001000d */
[----:B------:R-:W-:Y:S01]  /*45f0*/  FMUL.FTZ R107, R12, R89 ;  /* 0x000000590c6b7220 */ /* 0x000fe20000410000 */
[----:B------:R-:W-:Y:S01]  /*4600*/  IMAD.U32 R10, R14, 0x10000, RZ ;  /* 0x000100000e0a7824 */ /* 0x000fe200078e00ff */
[----:B------:R-:W-:Y:S01]  /*4610*/  SHF.L.U32 R12, R38, 0x10, RZ ;  /* 0x00000010260c7819 */ /* 0x000fe200000006ff */
[----:B------:R-:W-:Y:S01]  /*4620*/  IMAD.U32 R13, R91, 0x10000, RZ ;  /* 0x000100005b0d7824 */ /* 0x000fe200078e00ff */
[----:B------:R-:W-:-:S02]  /*4630*/  LOP3.LUT R14, R14, 0xffff0000, RZ, 0xc0, !PT ;  /* 0xffff00000e0e7812 */ /* 0x000fc400078ec0ff */
[----:B------:R-:W-:Y:S01]  /*4640*/  LOP3.LUT R91, R91, 0xffff0000, RZ, 0xc0, !PT ;  /* 0xffff00005b5b7812 */ /* 0x000fe200078ec0ff */
[----:B------:R-:W-:Y:S01]  /*4650*/  FMUL.FTZ R104, R10, R13 ;  /* 0x0000000d0a687220 */ /* 0x000fe20000410000 */
        /* <DEDUP_REMOVED lines=24> */
[----:B------:R-:W-:Y:S02]  /*47e0*/  IMAD.MOV.U32 R14, RZ, RZ, R42 ;  /* 0x000000ffff0e7224 */ /* 0x000fe400078e002a */
[----:B------:R-:W-:-:S07]  /*47f0*/  IMAD.MOV.U32 R15, RZ, RZ, R43 ;  /* 0x000000ffff0f7224 */ /* 0x000fce00078e002b */
.L_x_15396:
[----:B------:R-:W-:Y:S05]  /*4800*/  BSYNC B2 ;  /* 0x0000000000027941 */ /* 0x000fea0003800000 */
.L_x_15395:
[----:B------:R-:W-:Y:S01]  /*4810*/  ISETP.GE.AND P4, PT, R87, R88, PT ;  /* 0x000000585700720c */ /* 0x000fe20003f86270 */
[----:B0-----:R0:W-:-:S12]  /*4820*/  ST.E.128 desc[UR40][R78.64], R8 ;  /* 0x000000084e007985 */ /* 0x0011d8000c101d28 */
[----:B------:R-:W-:-:S05]  /*4830*/  @!P4 IMAD.WIDE R80, R87, 0x2, R80 ;  /* 0x000000025750c825 */ /* 0x000fca00078e0250 */
[----:B---3--:R0:W-:Y:S02]  /*4840*/  @!P4 ST.E.128 desc[UR40][R80.64], R12 ;  /* 0x0000000c5000c985 */ /* 0x0081e4000c101d28 */
.L_x_15394:
[----:B------:R-:W-:Y:S05]  /*4850*/  BSYNC B1 ;  /* 0x0000000000017941 */ /* 0x000fea0003800000 */
.L_x_15393:
[----:B------:R-:W-:-:S03]  /*4860*/  UMOV UR4, 0xffffffff ;  /* 0xffffffff00047882 */ /* 0x000fc60000000000 */
[----:B------:R-:W-:Y:S05]  /*4870*/  BRA.DIV UR4, `(.L_x_15397) ;  /* 0x00000162042c7947 */ /* 0x000fea000b800000 */
[----:B------:R0:W0:Y:S04]  /*4880*/  SHFL.IDX PT, R39, R86, 0x1, 0x1c1f ;  /* 0x003c1f0056277f89 */ /* 0x00002800000e0000 */
[----:B------:R0:W0:Y:S02]  /*4890*/  SHFL.IDX PT, R38, R85, 0x1, 0x1c1f ;  /* 0x003c1f0055267f89 */ /* 0x00002400000e0000 */
.L_x_15628:
[----:B0-----:R-:W-:-:S05]  /*48a0*/  VIADD R8, R23, 0x60 ;  /* 0x0000006017087836 */ /* 0x001fca0000000000 */
[----:B------:R-:W-:-:S13]  /*48b0*/  ISETP.GE.OR P4, PT, R8, R76, P1 ;  /* 0x0000004c0800720c */ /* 0x000fda0000f86670 */
[----:B------:R-:W-:Y:S05]  /*48c0*/  @P4 BRA `(.L_x_15380) ;  /* 0x0000000c00084947 */ /* 0x000fea0003800000 */
[----:B------:R-:W5:Y:S01]  /*48d0*/  LDL R10, [R1+0x34] ;  /* 0x00003400010a7983 */ /* 0x000f620000100800 */
[----:B------:R-:W-:Y:S01]  /*48e0*/  SEL R90, R59, R90, !P0 ;  /* 0x0000005a3b5a7207 */ /* 0x000fe20004000000 */
[C---:B------:R-:W-:Y:S01]  /*48f0*/  VIADD R8, R23.reuse, 0x60 ;  /* 0x0000006017087836 */ /* 0x040fe20000000000 */
[----:B------:R-:W-:Y:S01]  /*4900*/  IADD3 R11, R23, 0x60, RZ ;  /* 0x00000060170b7810 */ /* 0x000fe20007ffe0ff */
[----:B------:R-:W-:Y:S01]  /*4910*/  BSSY B1, `(.L_x_15398) ;  /* 0x0000071000017945 */ /* 0x000fe20003800000 */
[----:B------:R-:W-:Y:S01]  /*4920*/  SHF.R.S32.HI R9, RZ, 0x1f, R90 ;  /* 0x0000001fff097819 */ /* 0x000fe2000001145a */
[----:B------:R-:W-:Y:S01]  /*4930*/  IMAD.SHL.U32 R8, R8, 0x40, RZ ;  /* 0x0000004008087824 */ /* 0x000fe200078e00ff */
[----:B------:R-:W-:Y:S01]  /*4940*/  LEA R36, P4, R6, R38, 0x1 ;  /* 0x0000002606247211 */ /* 0x000fe200078808ff */
[----:B------:R-:W-:Y:S01]  /*4950*/  IMAD.SHL.U32 R11, R11, 0x40, RZ ;  /* 0x000000400b0b7824 */ /* 0x000fe200078e00ff */
[----:B------:R-:W-:Y:S01]  /*4960*/  LEA.HI R90, R9, R90, RZ, 0x4 ;  /* 0x0000005a095a7211 */ /* 0x000fe200078f20ff */
[----:B------:R-:W-:Y:S01]  /*4970*/  IMAD R9, R19, 0x2000, R0 ;  /* 0x0000200013097824 */ /* 0x000fe200078e0200 */
[----:B------:R-:W-:-:S02]  /*4980*/  LOP3.LUT R8, R8, 0x1c0, RZ, 0xc0, !PT ;  /* 0x000001c008087812 */ /* 0x000fc400078ec0ff */
[----:B------:R-:W-:Y:S01]  /*4990*/  LEA.HI.SX32 R41, R90, R7, 0x1c ;  /* 0x000000075a297211 */ /* 0x000fe200078fe2ff */
[----:B------:R-:W-:Y:S01]  /*49a0*/  IMAD R9, R9, 0x2, R2 ;  /* 0x0000000209097824 */ /* 0x000fe200078e0202 */
[----:B------:R-:W-:Y:S02]  /*49b0*/  LOP3.LUT R11, R11, 0x1c0, RZ, 0xc0, !PT ;  /* 0x000001c00b0b7812 */ /* 0x000fe400078ec0ff */
[----:B------:R-:W-:Y:S01]  /*49c0*/  LEA.HI.X R37, R6, R39, R4, 0x1, P4 ;  /* 0x0000002706257211 */ /* 0x000fe200020f0c04 */
[----:B------:R-:W-:Y:S01]  /*49d0*/  IMAD.SHL.U32 R41, R41, 0x8, RZ ;  /* 0x0000000829297824 */ /* 0x000fe200078e00ff */
[----:B------:R-:W-:-:S04]  /*49e0*/  SHF.R.U32.HI R11, RZ, 0x3, R11 ;  /* 0x00000003ff0b7819 */ /* 0x000fc8000001160b */
[----:B------:R-:W-:-:S04]  /*49f0*/  LOP3.LUT R8, R8, 0x38, R41, 0xf8, !PT ;  /* 0x0000003808087812 */ /* 0x000fc800078ef829 */
[----:B------:R-:W-:-:S05]  /*4a00*/  LOP3.LUT R8, R8, R11, RZ, 0x3c, !PT ;  /* 0x0000000b08087212 */ /* 0x000fca00078e3cff */
[----:B-----5:R-:W-:-:S04]  /*4a10*/  IMAD.IADD R8, R10, 0x1, R8 ;  /* 0x000000010a087824 */ /* 0x020fc800078e0208 */
[----:B------:R-:W-:-:S05]  /*4a20*/  IMAD R11, R19, 0x2000, R8 ;  /* 0x00002000130b7824 */ /* 0x000fca00078e0208 */
[----:B------:R-:W-:Y:S02]  /*4a30*/  LEA R12, R11, R2, 0x1 ;  /* 0x000000020b0c7211 */ /* 0x000fe400078e08ff */
[----:B------:R-:W0:Y:S04]  /*4a40*/  LDS.128 R8, [R9+0xe400] ;  /* 0x00e4000009087984 */ /* 0x000e280000000c00 */
[----:B------:R-:W0:Y:S01]  /*4a50*/  LDS.128 R12, [R12+0xe400] ;  /* 0x00e400000c0c7984 */ /* 0x000e220000000c00 */
[----:B------:R-:W-:Y:S05]  /*4a60*/  @P3 BRA `(.L_x_15399) ;  /* 0x00000004006c3947 */ /* 0x000fea0003800000 */
[----:B------:R-:W-:Y:S01]  /*4a70*/  SHF.R.U32.HI R79, RZ, 0x10, R49 ;  /* 0x00000010ff4f7819 */ /* 0x000fe20000011631 */
[----:B0-----:R-:W-:Y:S01]  /*4a80*/  IMAD.U32 R43, R9, 0x10000, RZ ;  /* 0x00010000092b7824 */ /* 0x001fe200078e00ff */
[----:B-1----:R-:W-:Y:S01]  /*4a90*/  SHF.R.U32.HI R85, RZ, 0x10, R45 ;  /* 0x00000010ff557819 */ /* 0x002fe2000001162d */
[----:B------:R-:W-:Y:S01]  /*4aa0*/  IMAD.U32 R40, R8, 0x10000, RZ ;  /* 0x0001000008287824 */ /* 0x000fe200078e00ff */
[----:B------:R-:W-:Y:S02]  /*4ab0*/  PRMT R102, R102, 0x5410, R79 ;  /* 0x0000541066667816 */ /* 0x000fe4000000004f */
[----:B------:R-:W-:Y:S02]  /*4ac0*/  PRMT R98, R98, 0x5410, R85 ;  /* 0x0000541062627816 */ /* 0x000fe40000000055 */
[----:B------:R-:W-:Y:S02]  /*4ad0*/  SHF.R.U64 R78, R50, 0x10, R51 ;  /* 0x00000010324e7819 */ /* 0x000fe40000001233 */
[----:B------:R-:W-:Y:S01]  /*4ae0*/  SHF.R.U64 R90, R44, 0x10, R45 ;  /* 0x000000102c5a7819 */ /* 0x000fe2000000122d */
[----:B------:R-:W-:Y:S01]  /*4af0*/  IMAD.U32 R44, R13, 0x10000, RZ ;  /* 0x000100000d2c7824 */ /* 0x000fe200078e00ff */
[----:B----4-:R-:W-:Y:S01]  /*4b00*/  SHF.R.U64 R80, R48, 0x10, R49 ;  /* 0x0000001030507819 */ /* 0x010fe20000001231 */
[----:B------:R-:W-:Y:S01]  /*4b10*/  IMAD.U32 R49, R15, 0x10000, RZ ;  /* 0x000100000f317824 */ /* 0x000fe200078e00ff */
[----:B------:R-:W-:-:S02]  /*4b20*/  SHF.L.U32 R50, R102, 0x10, RZ ;  /* 0x0000001066327819 */ /* 0x000fc400000006ff */
[----:B------:R-:W-:Y:S02]  /*4b30*/  SHF.R.U32.HI R51, RZ, 0x10, R51 ;  /* 0x00000010ff337819 */ /* 0x000fe40000011633 */
[----:B------:R-:W-:Y:S01]  /*4b40*/  LOP3.LUT R45, R15, 0xffff0000, RZ, 0xc0, !PT ;  /* 0xffff00000f2d7812 */ /* 0x000fe200078ec0ff */
[----:B------:R-:W-:Y:S01]  /*4b50*/  IMAD.U32 R15, R98, 0x10000, RZ ;  /* 0x00010000620f7824 */ /* 0x000fe200078e00ff */
[----:B---3--:R-:W-:Y:S02]  /*4b60*/  SHF.R.U32.HI R81, RZ, 0x10, R47 ;  /* 0x00000010ff517819 */ /* 0x008fe4000001162f */
[----:B------:R-:W-:Y:S01]  /*4b70*/  PRMT R99, R99, 0x5410, R78 ;  /* 0x0000541063637816 */ /* 0x000fe2000000004e */
[-C--:B------:R-:W-:Y:S01]  /*4b80*/  FMUL.FTZ R78, R44, R50.reuse ;  /* 0x000000322c4e7220 */ /* 0x080fe20000410000 */
        /* <DEDUP_REMOVED lines=11> */
[----:B------:R-:W-:Y:S01]  /*4c40*/  FMUL.FTZ R81, R48, R79 ;  /* 0x0000004f30517220 */ /* 0x000fe20000410000 */
[----:B------:R-:W-:-:S02]  /*4c50*/  IMAD.U32 R47, R11, 0x10000, RZ ;  /* 0x000100000b2f7824 */ /* 0x000fc400078e00ff */
[----:B------:R-:W-:Y:S01]  /*4c60*/  FMUL.FTZ R85, R48, R51 ;  /* 0x0000003330557220 */ /* 0x000fe20000410000 */
[----:B------:R-:W-:Y:S01]  /*4c70*/  PRMT R101, R101, 0x5410, R80 ;  /* 0x0000541065657816 */ /* 0x000fe20000000050 */
[----:B------:R-:W-:Y:S01]  /*4c80*/  FMUL.FTZ R48, R49, R78 ;  /* 0x0000004e31307220 */ /* 0x000fe20000410000 */
[----:B------:R-:W-:Y:S01]  /*4c90*/  LOP3.LUT R46, R9, 0xffff0000, RZ, 0xc0, !PT ;  /* 0xffff0000092e7812 */ /* 0x000fe200078ec0ff */
[-C--:B------:R-:W-:Y:S01]  /*4ca0*/  FMUL.FTZ R49, R49, R50.reuse ;  /* 0x0000003231317220 */ /* 0x080fe20000410000 */
[----:B------:R-:W-:Y:S01]  /*4cb0*/  PRMT R97, R97, 0x5410, R90 ;  /* 0x0000541061617816 */ /* 0x000fe2000000005a */
[C---:B------:R-:W-:Y:S01]  /*4cc0*/  FFMA.FTZ R50, R47.reuse, R50, -R48 ;  /* 0x000000322f327223 */ /* 0x040fe20000010830 */
[----:B------:R-:W-:Y:S01]  /*4cd0*/  LOP3.LUT R100, R100, 0xffff0000, RZ, 0xc0, !PT ;  /* 0xffff000064647812 */ /* 0x000fe200078ec0ff */
[----:B------:R-:W-:Y:S01]  /*4ce0*/  IMAD.U32 R13, R12, 0x10000, RZ ;  /* 0x000100000c0d7824 */ /* 0x000fe200078e00ff */
[----:B------:R-:W-:Y:S01]  /*4cf0*/  LOP3.LUT R96, R96, 0xffff0000, RZ, 0xc0, !PT ;  /* 0xffff000060607812 */ /* 0x000fe200078ec0ff */
[----:B------:R-:W-:Y:S01]  /*4d00*/  FFMA.FTZ R78, R47, R78, R49 ;  /* 0x0000004e2f4e7223 */ /* 0x000fe20000010031 */
[----:B------:R-:W-:-:S02]  /*4d10*/  IMAD.U32 R48, R101, 0x10000, RZ ;  /* 0x0001000065307824 */ /* 0x000fc400078e00ff */
[C---:B------:R-:W-:Y:S01]  /*4d20*/  FFMA.FTZ R44, R46.reuse, R51, -R81 ;  /* 0x000000332e2c7223 */ /* 0x040fe20000010851 */
[----:B------:R-:W-:Y:S02]  /*4d30*/  IMAD.U32 R47, R97, 0x10000, RZ ;  /* 0x00010000612f7824 */ /* 0x000fe400078e00ff */
[----:B------:R-:W-:Y:S01]  /*4d40*/  FFMA.FTZ R46, R46, R79, R85 ;  /* 0x0000004f2e2e7223 */ /* 0x000fe20000010055 */
[C---:B------:R-:W-:Y:S01]  /*4d50*/  FMUL.FTZ R49, R45.reuse, R100 ;  /* 0x000000642d317220 */ /* 0x040fe20000410000 */
[----:B------:R-:W-:Y:S01]  /*4d60*/  FMUL.FTZ R79, R45, R96 ;  /* 0x000000602d4f7220 */ /* 0x000fe20000410000 */
[-C--:B------:R-:W-:Y:S01]  /*4d70*/  FMUL.FTZ R45, R13, R48.reuse ;  /* 0x000000300d2d7220 */ /* 0x080fe20000410000 */
[----:B------:R-:W-:Y:S01]  /*4d80*/  LOP3.LUT R42, R11, 0xffff0000, RZ, 0xc0, !PT ;  /* 0xffff00000b2a7812 */ /* 0x000fe200078ec0ff */
[-C--:B------:R-:W-:Y:S01]  /*4d90*/  FMUL.FTZ R13, R13, R47.reuse ;  /* 0x0000002f0d0d7220 */ /* 0x080fe20000410000 */
[----:B------:R-:W-:Y:S01]  /*4da0*/  LOP3.LUT R12, R12, 0xffff0000, RZ, 0xc0, !PT ;  /* 0xffff00000c0c7812 */ /* 0x000fe200078ec0ff */
[----:B------:R-:W-:Y:S01]  /*4db0*/  FFMA.FTZ R45, R40, R47, -R45 ;  /* 0x0000002f282d7223 */ /* 0x000fe2000001082d */
[----:B------:R-:W-:Y:S01]  /*4dc0*/  LOP3.LUT R101, R101, 0xffff0000, RZ, 0xc0, !PT ;  /* 0xffff000065657812 */ /* 0x000fe200078ec0ff */
[----:B------:R-:W-:Y:S01]  /*4dd0*/  IMAD.U32 R9, R10, 0x10000, RZ ;  /* 0x000100000a097824 */ /* 0x000fe200078e00ff */
[----:B------:R-:W-:Y:S01]  /*4de0*/  LOP3.LUT R97, R97, 0xffff0000, RZ, 0xc0, !PT ;  /* 0xffff000061617812 */ /* 0x000fe200078ec0ff */
[----:B------:R-:W-:Y:S01]  /*4df0*/  FFMA.FTZ R40, R40, R48, R13 ;  /* 0x0000003028287223 */ /* 0x000fe2000001000d */
[----:B------:R-:W-:Y:S01]  /*4e00*/  PRMT R95, R95, 0x5410, R86 ;  /* 0x000054105f5f7816 */ /* 0x000fe20000000056 */
[----:B------:R-:W-:Y:S01]  /*4e10*/  FFMA.FTZ R51, R42, R96, -R49 ;  /* 0x000000602a337223 */ /* 0x000fe20000010831 */
[----:B------:R-:W-:Y:S01]  /*4e20*/  LOP3.LUT R11, R10, 0xffff0000, RZ, 0xc0, !PT ;  /* 0xffff00000a0b7812 */ /* 0x000fe200078ec0ff */
[----:B------:R-:W-:Y:S01]  /*4e30*/  IMAD.U32 R10, R14, 0x10000, RZ ;  /* 0x000100000e0a7824 */ /* 0x000fe200078e00ff */
[----:B------:R-:W-:Y:S01]  /*4e40*/  LOP3.LUT R8, R8, 0xffff0000, RZ, 0xc0, !PT ;  /* 0xffff000008087812 */ /* 0x000fe200078ec0ff */
[C---:B------:R-:W-:Y:S01]  /*4e50*/  IMAD.U32 R13, R99.reuse, 0x10000, RZ ;  /* 0x00010000630d7824 */ /* 0x040fe200078e00ff */
[----:B------:R-:W-:Y:S01]  /*4e60*/  LOP3.LUT R14, R14, 0xffff0000, RZ, 0xc0, !PT ;  /* 0xffff00000e0e7812 */ /* 0x000fe200078ec0ff */
[C---:B------:R-:W-:Y:S01]  /*4e70*/  FMUL.FTZ R49, R12.reuse, R101 ;  /* 0x000000650c317220 */ /* 0x040fe20000410000 */
[----:B------:R-:W-:Y:S01]  /*4e80*/  FMUL.FTZ R47, R12, R97 ;  /* 0x000000610c2f7220 */ /* 0x000fe20000410000 */
[----:B------:R-:W-:Y:S01]  /*4e90*/  LOP3.LUT R99, R99, 0xffff0000, RZ, 0xc0, !PT ;  /* 0xffff000063637812 */ /* 0x000fe200078ec0ff */
[----:B------:R-:W-:-:S02]  /*4ea0*/  IMAD.U32 R12, R95, 0x10000, RZ ;  /* 0x000100005f0c7824 */ /* 0x000fc400078e00ff */
[----:B------:R-:W-:Y:S01]  /*4eb0*/  FFMA.FTZ R79, R42, R100, R79 ;  /* 0x000000642a4f7223 */ /* 0x000fe2000001004f */
[----:B------:R-:W-:Y:S01]  /*4ec0*/  LOP3.LUT R95, R95, 0xffff0000, RZ, 0xc0, !PT ;  /* 0xffff00005f5f7812 */ /* 0x000fe200078ec0ff */
[C---:B------:R-:W-:Y:S01]  /*4ed0*/  FFMA.FTZ R42, R8.reuse, R97, -R49 ;  /* 0x00000061082a7223 */ /* 0x040fe20000010831 */
[----:B------:R-:W-:Y:S01]  /*4ee0*/  FFMA.FTZ R47, R8, R101, R47 ;  /* 0x00000065082f7223 */ /* 0x000fe2000001002f */
[----:B------:R-:W-:Y:S01]  /*4ef0*/  FMUL.FTZ R8, R10, R13 ;  /* 0x0000000d0a087220 */ /* 0x000fe20000410000 */
        /* <DEDUP_REMOVED lines=16> */
[----:B------:R-:W-:Y:S02]  /*5000*/  F2FP.BF16.F32.PACK_AB R12, R47, R40 ;  /* 0x000000282f0c723e */ /* 0x000fe400000010ff */
[----:B------:R-:W-:-:S07]  /*5010*/  MOV R10, R95 ;  /* 0x0000005f000a7202 */ /* 0x000fce0000000f00 */
.L_x_15399:
[----:B------:R-:W-:Y:S05]  /*5020*/  BSYNC B1 ;  /* 0x0000000000017941 */ /* 0x000fea0003800000 */
.L_x_15398:
[----:B------:R-:W-:Y:S01]  /*5030*/  ISETP.GE.AND P3, PT, R41, R88, PT ;  /* 0x000000582900720c */ /* 0x000fe20003f66270 */
[----:B0-----:R0:W-:Y:S02]  /*5040*/  ST.E.128 desc[UR40][R36.64], R8 ;  /* 0x0000000824007985 */ /* 0x0011e4000c101d28 */
[----:B0-----:R-:W-:Y:S02]  /*5050*/  IMAD.MOV.U32 R8, RZ, RZ, R38 ;  /* 0x000000ffff087224 */ /* 0x001fe400078e0026 */
[----:B------:R-:W-:-:S08]  /*5060*/  IMAD.MOV.U32 R9, RZ, RZ, R39 ;  /* 0x000000ffff097224 */ /* 0x000fd000078e0027 */
[----:B------:R-:W-:Y:S05]  /*5070*/  @P3 BRA `(.L_x_15380) ;  /* 0x00000004001c3947 */ /* 0x000fea0003800000 */
[----:B------:R-:W-:-:S05]  /*5080*/  IMAD.WIDE R8, R41, 0x2, R8 ;  /* 0x0000000229087825 */ /* 0x000fca00078e0208 */
[----:B------:R0:W-:Y:S01]  /*5090*/  ST.E.128 desc[UR40][R8.64], R12 ;  /* 0x0000000c08007985 */ /* 0x0001e2000c101d28 */
[----:B------:R-:W-:Y:S05]  /*50a0*/  BRA `(.L_x_15380) ;  /* 0x0000000400107947 */ /* 0x000fea0003800000 */
.L_x_15361:
[----:B------:R-:W-:-:S13]  /*50b0*/  ISETP.NE.AND P5, PT, R156, 0x3, PT ;  /* 0x000000039c00780c */ /* 0x000fda0003fa5270 */
[----:B------:R-:W-:Y:S05]  /*50c0*/  @!P5 BRA `(.L_x_15400) ;  /* 0x000000000004d947 */ /* 0x000fea0003800000 */
[----:B------:R-:W-:Y:S01]  /*50d0*/  BPT.TRAP 0x1 ;  /* 0x000000040000795c */ /* 0x000fe20000300000 */
.L_x_15400:
[----:B------:R-:W-:Y:S01]  /*50e0*/  IMAD R69, R19, 0x8, R2 ;  /* 0x0000000813457824 */ /* 0x000fe200078e0202 */
[----:B------:R-:W-:Y:S01]  /*50f0*/  SHF.L.U32 R77, R157, 0x1f, RZ ;  /* 0x0000001f9d4d7819 */ /* 0x000fe200000006ff */
[----:B------:R-:W-:Y:S01]  /*5100*/  BSSY B1, `(.L_x_15401) ;  /* 0x0000004000017945 */ /* 0x000fe20003800000 */
[----:B------:R-:W-:Y:S02]  /*5110*/  SHF.R.S32.HI R74, RZ, 0x1f, R73 ;  /* 0x0000001fff4a7819 */ /* 0x000fe40000011449 */
[----:B------:R-:W0:Y:S02]  /*5120*/  SYNCS.PHASECHK.TRANS64.TRYWAIT P3, [R69+URZ+0x16890], R77 ;  /* 0x0168904d450075a7 */ /* 0x000e24000806017f */
[----:B0-----:R-:W-:Y:S05]  /*5130*/  @!P3 BRA `(.L_x_15402) ;  /* 0x000001580048b947 */ /* 0x001fea0003800000 */
.L_x_15629:
[----:B------:R-:W-:Y:S05]  /*5140*/  BSYNC B1 ;  /* 0x0000000000017941 */ /* 0x000fea0003800000 */
.L_x_15401:
        /* <DEDUP_REMOVED lines=27> */
.L_x_15633:
        /* <DEDUP_REMOVED lines=13> */
.L_x_15405:
[----:B------:R-:W-:Y:S05]  /*53d0*/  BSYNC B1 ;  /* 0x0000000000017941 */ /* 0x000fea0003800000 */
.L_x_15404:
[----:B------:R-:W-:-:S03]  /*53e0*/  UMOV UR4, 0xffffffff ;  /* 0xffffffff00047882 */ /* 0x000fc60000000000 */
[----:B------:R-:W-:Y:S05]  /*53f0*/  BRA.DIV UR4, `(.L_x_15406) ;  /* 0x0000015604f87947 */ /* 0x000fea000b800000 */
[----:B--2-4-:R2:W4:Y:S04]  /*5400*/  SHFL.IDX PT, R9, R38, 0x1, 0x1c1f ;  /* 0x003c1f0026097f89 */ /* 0x01452800000e0000 */
[----:B---3--:R2:W3:Y:S02]  /*5410*/  SHFL.IDX PT, R37, R36, 0x1, 0x1c1f ;  /* 0x003c1f0024257f89 */ /* 0x0084e400000e0000 */
.L_x_15637:
        /* <DEDUP_REMOVED lines=13> */
.L_x_15380:
[----:B------:R-:W-:Y:S05]  /*54f0*/  BSYNC B0 ;  /* 0x0000000000007941 */ /* 0x000fea0003800000 */
.L_x_15360:
        /* <DEDUP_REMOVED lines=11> */
[----:B------:R-:W-:-:S04]  /*55b0*/  @!P3 IADD3 R8, R69, 0x168a0, RZ ;  /* 0x000168a04508b810 */ /* 0x000fc80007ffe0ff */
[----:B------:R-:W-:-:S04]  /*55c0*/  @!P3 PRMT R8, RZ, 0x654, R8 ;  /* 0x00000654ff08b816 */ /* 0x000fc80000000008 */
[----:B------:R2:W-:Y:S01]  /*55d0*/  @!P3 SYNCS.ARRIVE.TRANS64.RED.A1T0 RZ, [R8+URZ], RZ ;  /* 0x000000ff08ffb9a7 */ /* 0x0005e2000810043f */
[----:B------:R-:W-:Y:S05]  /*55e0*/  @!P5 BRA `(.L_x_15408) ;  /* 0x000000000004d947 */ /* 0x000fea0003800000 */
[----:B------:R-:W-:Y:S01]  /*55f0*/  BPT.TRAP 0x1 ;  /* 0x000000040000795c */ /* 0x000fe20000300000 */
.L_x_15408:
[----:B------:R-:W-:Y:S05]  /*5600*/  BSYNC B0 ;  /* 0x0000000000007941 */ /* 0x000fea0003800000 */
.L_x_15407:
[----:B------:R-:W0:Y:S01]  /*5610*/  SYNCS.PHASECHK.TRANS64.TRYWAIT P4, [R69+URZ+0x168b0], R77 ;  /* 0x0168b04d450075a7 */ /* 0x000e22000808017f */
[----:B------:R-:W-:Y:S01]  /*5620*/  ULDC UR36, c[0x0][0x2f4] ;  /* 0x0000bd0000247ab9 */ /* 0x000fe20000000800 */
[----:B------:R-:W-:Y:S04]  /*5630*/  BSSY B0, `(.L_x_15409) ;  /* 0x0000002000007945 */ /* 0x000fe80003800000 */
[----:B0-----:R-:W-:Y:S05]  /*5640*/  @!P4 BRA `(.L_x_15410) ;  /* 0x0000015400b0c947 */ /* 0x001fea0003800000 */
.L_x_15638:
[----:B------:R-:W-:Y:S05]  /*5650*/  BSYNC B0 ;  /* 0x0000000000007941 */ /* 0x000fea0003800000 */
.L_x_15409:
        /* <DEDUP_REMOVED lines=18> */
[----:B-1----:R-:W-:-:S04]  /*5780*/  LEA R36, P4, R8, UR4, 0x1 ;  /* 0x0000000408247c11 */ /* 0x002fc8000f8808ff */
        /* <DEDUP_REMOVED lines=15> */
.L_x_15412:
[----:B------:R-:W-:Y:S05]  /*5880*/  BSYNC B0 ;  /* 0x0000000000007941 */ /* 0x000fea0003800000 */
.L_x_15411:
        /* <DEDUP_REMOVED lines=15> */
.L_x_15414:
[----:B------:R-:W-:Y:S05]  /*5980*/  BSYNC B0 ;  /* 0x0000000000007941 */ /* 0x000fea0003800000 */
.L_x_15413:
[----:B-1----:R-:W5:Y:S01]  /*5990*/  LDL R8, [R1+0x4] ;  /* 0x0000040001087983 */ /* 0x002f620000100800 */
[----:B0-----:R-:W-:Y:S02]  /*59a0*/  @!P3 VIADD R69, R69, 0x168c0 ;  /* 0x000168c04545b836 */ /* 0x001fe40000000000 */
        /* <DEDUP_REMOVED lines=16> */
[----:B---3--:R-:W0:Y:S01]  /*5ab0*/  S2R R9, SR_TID.X ;  /* 0x0000000000097919 */ /* 0x008e220000002100 */
[----:B------:R-:W-:Y:S02]  /*5ac0*/  PLOP3.LUT P0, PT, PT, PT, PT, 0x8, 0x0 ;  /* 0x000000000000781c */ /* 0x000fe40003f0e170 */
[----:B0-----:R-:W-:-:S04]  /*5ad0*/  SHF.R.U32.HI R9, RZ, 0x7, R9 ;  /* 0x00000007ff097819 */ /* 0x001fc80000011609 */
[----:B------:R-:W-:-:S13]  /*5ae0*/  ISETP.NE.AND P4, PT, R9, 0x1, PT ;  /* 0x000000010900780c */ /* 0x000fda0003f85270 */
[----:B------:R-:W-:Y:S06]  /*5af0*/  @!P4 BAR.ARV 0x9, 0x100 ;  /* 0x024400000000cb1d */ /* 0x000fec0000002000 */
.L_x_15355:
[----:B------:R-:W3:Y:S01]  /*5b00*/  LDL R5, [R1+0x24] ;  /* 0x0000240001057983 */ /* 0x000ee20000100800 */
        /* <DEDUP_REMOVED lines=15> */
[----:B------:R-:W-:Y:S02]  /*5c00*/  IMAD.MOV.U32 R25, RZ, RZ, RZ ;  /* 0x000000ffff197224 */ /* 0x000fe400078e00ff */
[----:B--2---:R-:W-:Y:S02]  /*5c10*/  IMAD.MOV.U32 R13, RZ, RZ, RZ ;  /* 0x000000ffff0d7224 */ /* 0x004fe400078e00ff */
[----:B------:R-:W-:Y:S01]  /*5c20*/  IMAD.MOV.U32 R90, RZ, RZ, RZ ;  /* 0x000000ffff5a7224 */ /* 0x000fe200078e00ff */
[----:B0-----:R-:W-:-:S13]  /*5c30*/  ISETP.NE.AND P1, PT, R0, 0x1, PT ;  /* 0x000000010000780c */ /* 0x001fda0003f25270 */
[----:B------:R-:W0:Y:S08]  /*5c40*/  @P1 LDC R3, c[0x0][0x44c] ;  /* 0x00011300ff031b82 */ /* 0x000e300000000800 */
[----:B------:R-:W1:Y:S01]  /*5c50*/  @P1 LDC R4, c[0x0][0x450] ;  /* 0x00011400ff041b82 */ /* 0x000e620000000800 */
[----:B---3--:R-:W-:-:S04]  /*5c60*/  VIADD R0, R5, 0xbf ;  /* 0x000000bf05007836 */ /* 0x008fc80000000000 */
[----:B0-----:R-:W-:-:S05]  /*5c70*/  @P1 IMAD.HI.U32 R3, R0, R3, RZ ;  /* 0x0000000300031227 */ /* 0x001fca00078e00ff */
[----:B-1----:R-:W-:Y:S02]  /*5c80*/  @P1 SHF.R.U32.HI R0, RZ, R4, R3 ;  /* 0x00000004ff001219 */ /* 0x002fe40000011603 */
[----:B------:R-:W-:-:S03]  /*5c90*/  PLOP3.LUT P1, PT, PT, PT, PT, 0x80, 0x0 ;  /* 0x000000000000781c */ /* 0x000fc60003f2f070 */
[----:B------:R-:W-:-:S05]  /*5ca0*/  IMAD.IADD R0, R83, 0x1, R0 ;  /* 0x0000000153007824 */ /* 0x000fca00078e0200 */
[----:B------:R-:W-:-:S04]  /*5cb0*/  SHF.R.S32.HI R3, RZ, 0x1f, R0 ;  /* 0x0000001fff037819 */ /* 0x000fc80000011400 */
[----:B------:R-:W-:Y:S02]  /*5cc0*/  LEA.HI R3, R3, R0, RZ, 0x7 ;  /* 0x0000000003037211 */ /* 0x000fe400078f38ff */
[----:B------:R-:W-:Y:S02]  /*5cd0*/  MOV R0, RZ ;  /* 0x000000ff00007202 */ /* 0x000fe40000000f00 */
        /* <DEDUP_REMOVED lines=8> */
.L_x_15416:
        /* <DEDUP_REMOVED lines=12> */
.L_x_15641:
[----:B------:R-:W1:Y:S01]  /*5e20*/  LDL R3, [R1+0x14] ;  /* 0x0000140001037983 */ /* 0x000e620000100800 */
[----:B------:R-:W-:Y:S01]  /*5e30*/  BSSY B6, `(.L_x_15419) ;  /* 0x000001b000067945 */ /* 0x000fe20003800000 */
[----:B-1----:R-:W-:-:S05]  /*5e40*/  IMAD.HI R0, R3, 0x55555556, RZ ;  /* 0x5555555603007827 */ /* 0x002fca00078e02ff */
[----:B------:R-:W-:-:S05]  /*5e50*/  LEA.HI R0, R0, R0, RZ, 0x1 ;  /* 0x0000000000007211 */ /* 0x000fca00078f08ff */
[----:B------:R-:W-:Y:S01]  /*5e60*/  IMAD R0, R0, -0x3, R3 ;  /* 0xfffffffd00007824 */ /* 0x000fe200078e0203 */
[----:B------:R-:W-:-:S04]  /*5e70*/  IADD3 R3, R2, 0x8400, RZ ;  /* 0x0000840002037810 */ /* 0x000fc80007ffe0ff */
[----:B------:R-:W-:Y:S01]  /*5e80*/  LOP3.LUT P0, RZ, R3, 0x3ff, RZ, 0xc0, !PT ;  /* 0x000003ff03ff7812 */ /* 0x000fe2000780c0ff */
[----:B------:R-:W-:-:S03]  /*5e90*/  IMAD R0, R0, 0x2000, R3 ;  /* 0x0000200000007824 */ /* 0x000fc600078e0203 */
[----:B------:R-:W-:Y:S02]  /*5ea0*/  P2R R25, PR, RZ, 0x1 ;  /* 0x00000001ff197803 */ /* 0x000fe40000000000 */
[----:B------:R-:W-:-:S04]  /*5eb0*/  SHF.R.U32.HI R0, RZ, 0x4, R0 ;  /* 0x00000004ff007819 */ /* 0x000fc80000011600 */
[----:B------:R-:W-:-:S03]  /*5ec0*/  LOP3.LUT R30, R0, 0x3fff, RZ, 0xc0, !PT ;  /* 0x00003fff001e7812 */ /* 0x000fc600078ec0ff */
[----:B------:R-:W-:Y:S05]  /*5ed0*/  @!P0 BRA `(.L_x_15420) ;  /* 0x0000000000408947 */ /* 0x000fea0003800000 */
[----:B------:R-:W-:Y:S01]  /*5ee0*/  MOV R0, 0x0 ;  /* 0x0000000000007802 */ /* 0x000fe20000000f00 */
[----:B------:R-:W-:Y:S01]  /*5ef0*/  ULDC.64 UR4, c[0x4][0x138] ;  /* 0x01004e0000047ab9 */ /* 0x000fe20000000a00 */
[----:B------:R-:W-:Y:S01]  /*5f00*/  ULDC.64 UR6, c[0x4][0x140] ;  /* 0x0100500000067ab9 */ /* 0x000fe20000000a00 */
[----:B------:R-:W-:Y:S01]  /*5f10*/  IMAD.U32 R4, RZ, RZ, UR4 ;  /* 0x00000004ff047e24 */ /* 0x000fe2000f8e00ff */
[----:B0-----:R0:W1:Y:S01]  /*5f20*/  LDC.64 R14, c[0x4][R0] ;  /* 0x01000000000e7b82 */ /* 0x0010620000000a00 */
        /* <DEDUP_REMOVED lines=10> */
[----:B-1--45:R-:W-:Y:S05]  /*5fd0*/  CALL.ABS.NOINC R14 ;  /* 0x000000000e007343 */ /* 0x032fea0003c00000 */
.L_x_15420:
[----:B------:R-:W-:Y:S05]  /*5fe0*/  BSYNC B6 ;  /* 0x0000000000067941 */ /* 0x000fea0003800000 */
.L_x_15419:
        /* <DEDUP_REMOVED lines=13> */
.L_x_15424:
[----:B--2---:R2:W3:Y:S02]  /*60c0*/  SYNCS.PHASECHK.TRANS64.TRYWAIT P0, [R2+URZ+0x16800], R3 ;  /* 0x01680003020075a7 */ /* 0x0044e4000800017f */
[----:B---3--:R-:W-:Y:S05]  /*60d0*/  @!P0 NANOSLEEP.SYNCS 0x989680 ;  /* 0x009896800000895d */ /* 0x008fea0003900000 */
[----:B------:R-:W3:Y:S02]  /*60e0*/  @!P0 SYNCS.PHASECHK.TRANS64 P0, [R2+URZ+0x16800], R3 ;  /* 0x01680003020085a7 */ /* 0x000ee4000800007f */
[----:B---3--:R-:W-:Y:S05]  /*60f0*/  @!P0 BRA `(.L_x_15424) ;  /* 0xfffffffc00f08947 */ /* 0x008fea000383ffff */
.L_x_15423:
[----:B------:R-:W-:Y:S05]  /*6100*/  BSYNC B0 ;  /* 0x0000000000007941 */ /* 0x000fea0003800000 */
.L_x_15422:
[----:B------:R-:W-:Y:S05]  /*6110*/  BRA `(.L_x_15425) ;  /* 0x00000030003c7947 */ /* 0x000fea0003800000 */
.L_x_15421:
        /* <DEDUP_REMOVED lines=29> */
[----:B-1--4-:R-:W-:Y:S05]  /*62f0*/  CALL.ABS.NOINC R14 ;  /* 0x000000000e007343 */ /* 0x012fea0003c00000 */
.L_x_15427:
[----:B------:R-:W-:Y:S05]  /*6300*/  BSYNC B6 ;  /* 0x0000000000067941 */ /* 0x000fea0003800000 */
.L_x_15426:
[----:B------:R-:W2:Y:S01]  /*6310*/  LDL R20, [R1+0x24] ;  /* 0x0000240001147983 */ /* 0x000ea20000100800 */
[----:B------:R-:W-:Y:S01]  /*6320*/  ULDC.U8 UR4, c[0x0][0x410] ;  /* 0x0001040000047ab9 */ /* 0x000fe20000000000 */
[----:B------:R-:W-:Y:S01]  /*6330*/  BSSY B0, `(.L_x_15428) ;  /* 0x00002e5000007945 */ /* 0x000fe20003800000 */
[----:B------:R-:W-:Y:S01]  /*6340*/  ISETP.NE.AND P0, PT, RZ, UR4, PT ;  /* 0x00000004ff007c0c */ /* 0x000fe2000bf05270 */
[----:B--2---:R-:W-:-:S12]  /*6350*/  IMAD.IADD R41, R23, 0x1, R20 ;  /* 0x0000000117297824 */ /* 0x004fd800078e0214 */
[----:B------:R-:W-:Y:S05]  /*6360*/  @!P0 BRA `(.L_x_15429) ;  /* 0x0000001400f08947 */ /* 0x000fea0003800000 */
[----:B------:R-:W1:Y:S01]  /*6370*/  LDC R32, c[0x0][0x448] ;  /* 0x00011200ff207b82 */ /* 0x000e620000000800 */
[----:B------:R-:W2:Y:S01]  /*6380*/  S2R R20, SR_TID.X ;  /* 0x0000000000147919 */ /* 0x000ea20000002100 */
[----:B------:R-:W-:Y:S01]  /*6390*/  ULDC.64 UR4, c[0x0][0x3f8] ;  /* 0x0000fe0000047ab9 */ /* 0x000fe20000000a00 */
[----:B------:R-:W-:Y:S01]  /*63a0*/  MOV R9, R29 ;  /* 0x0000001d00097202 */ /* 0x000fe20000000f00 */
[----:B------:R-:W-:Y:S01]  /*63b0*/  ULDC.64 UR6, c[0x0][0x408] ;  /* 0x0001020000067ab9 */ /* 0x000fe20000000a00 */
[----:B------:R-:W-:Y:S02]  /*63c0*/  IMAD.MOV.U32 R8, RZ, RZ, R26 ;  /* 0x000000ffff087224 */ /* 0x000fe400078e001a */
[----:B------:R-:W-:Y:S02]  /*63d0*/  IMAD.MOV.U32 R10, RZ, RZ, R24 ;  /* 0x000000ffff0a7224 */ /* 0x000fe400078e0018 */
[----:B------:R-:W-:Y:S01]  /*63e0*/  IMAD.MOV.U32 R11, RZ, RZ, R31 ;  /* 0x000000ffff0b7224 */ /* 0x000fe200078e001f */
[----:B-1----:R-:W-:Y:S01]  /*63f0*/  ISETP.NE.AND P0, PT, R32, 0x1, PT ;  /* 0x000000012000780c */ /* 0x002fe20003f05270 */
[----:B--2---:R-:W-:-:S12]  /*6400*/  VIADD R21, R20, 0xffffff80 ;  /* 0xffffff8014157836 */ /* 0x004fd80000000000 */
[----:B------:R-:W1:Y:S01]  /*6410*/  @P0 LDC R0, c[0x0][0x44c] ;  /* 0x00011300ff000b82 */ /* 0x000e620000000800 */
[----:B------:R-:W-:-:S04]  /*6420*/  SHF.R.S32.HI R20, RZ, 0x1f, R21 ;  /* 0x0000001fff147819 */ /* 0x000fc80000011415 */
[----:B------:R-:W-:-:S03]  /*6430*/  LEA.HI R20, R20, R21, RZ, 0x2 ;  /* 0x0000001514147211 */ /* 0x000fc600078f10ff */
[----:B------:R-:W2:Y:S01]  /*6440*/  @P0 LDC R5, c[0x0][0x450] ;  /* 0x00011400ff050b82 */ /* 0x000ea20000000800 */
[----:B------:R-:W-:-:S05]  /*6450*/  LOP3.LUT R20, R20, 0xfffffffc, RZ, 0xc0, !PT ;  /* 0xfffffffc14147812 */ /* 0x000fca00078ec0ff */
[----:B------:R-:W-:-:S04]  /*6460*/  IMAD.IADD R20, R21, 0x1, -R20 ;  /* 0x0000000115147824 */ /* 0x000fc800078e0a14 */
[----:B------:R-:W-:-:S04]  /*6470*/  IMAD R3, R20, 0x60, R41 ;  /* 0x0000006014037824 */ /* 0x000fc800078e0229 */
        /* <DEDUP_REMOVED lines=21> */
[----:B------:R1:W1:Y:S04]  /*65d0*/  SHFL.IDX PT, R5, R8, RZ, 0x1c1f ;  /* 0x001c1fff08057589 */ /* 0x00026800000e0000 */
[----:B0-----:R0:W0:Y:S02]  /*65e0*/  SHFL.IDX PT, R14, R7, RZ, 0x1c1f ;  /* 0x001c1fff070e7589 */ /* 0x00102400000e0000 */
.L_x_15647:
[----:B------:R-:W5:Y:S01]  /*65f0*/  LDL R9, [R1+0x10] ;  /* 0x0000100001097983 */ /* 0x000f620000100800 */
[----:B------:R-:W-:Y:S01]  /*6600*/  BSSY B1, `(.L_x_15431) ;  /* 0x0000020000017945 */ /* 0x000fe20003800000 */
[----:B------:R-:W-:Y:S02]  /*6610*/  CS2R R34, SRZ ;  /* 0x0000000000227805 */ /* 0x000fe4000001ff00 */
[----:B------:R-:W-:Y:S02]  /*6620*/  CS2R R20, SRZ ;  /* 0x0000000000147805 */ /* 0x000fe4000001ff00 */
[----:B------:R-:W-:Y:S02]  /*6630*/  CS2R R28, SRZ ;  /* 0x00000000001c7805 */ /* 0x000fe4000001ff00 */
[----:B------:R-:W-:Y:S01]  /*6640*/  CS2R R24, SRZ ;  /* 0x0000000000187805 */ /* 0x000fe2000001ff00 */
[----:B-----5:R-:W-:-:S05]  /*6650*/  IMAD R32, R9, R32, RZ ;  /* 0x0000002009207224 */ /* 0x020fca00078e02ff */
[----:B------:R-:W-:-:S13]  /*6660*/  ISETP.GE.AND P0, PT, R41, R32, PT ;  /* 0x000000202900720c */ /* 0x000fda0003f06270 */
[----:B------:R-:W-:Y:S05]  /*6670*/  @P0 BRA `(.L_x_15432) ;  /* 0x0000000000600947 */ /* 0x000fea0003800000 */
[----:B------:R-:W4:Y:S01]  /*6680*/  LDL R9, [R1] ;  /* 0x0000000001097983 */ /* 0x000f220000100800 */
[----:B------:R-:W-:-:S03]  /*6690*/  ULDC UR4, c[0x0][0x3f4] ;  /* 0x0000fd0000047ab9 */ /* 0x000fc60000000800 */
[----:B------:R-:W4:Y:S01]  /*66a0*/  LDL R12, [R1+0x5c] ;  /* 0x00005c00010c7983 */ /* 0x000f220000100800 */
[----:B------:R-:W-:Y:S01]  /*66b0*/  ISETP.GE.AND P2, PT, R152, UR4, PT ;  /* 0x0000000498007c0c */ /* 0x000fe2000bf46270 */
[----:B---3--:R-:W-:Y:S02]  /*66c0*/  IMAD.MOV.U32 R10, RZ, RZ, R0 ;  /* 0x000000ffff0a7224 */ /* 0x008fe400078e0000 */
[----:B--2---:R-:W-:Y:S02]  /*66d0*/  IMAD.MOV.U32 R11, RZ, RZ, R3 ;  /* 0x000000ffff0b7224 */ /* 0x004fe400078e0003 */
[----:B-1----:R-:W-:Y:S01]  /*66e0*/  IMAD.MOV.U32 R15, RZ, RZ, R5 ;  /* 0x000000ffff0f7224 */ /* 0x002fe200078e0005 */
[----:B------:R-:W-:Y:S02]  /*66f0*/  CS2R R28, SRZ ;  /* 0x00000000001c7805 */ /* 0x000fe4000001ff00 */
[----:B------:R-:W-:Y:S02]  /*6700*/  CS2R R34, SRZ ;  /* 0x0000000000227805 */ /* 0x000fe4000001ff00 */
[----:B------:R-:W-:-:S03]  /*6710*/  CS2R R24, SRZ ;  /* 0x0000000000187805 */ /* 0x000fc6000001ff00 */
[----:B------:R-:W-:-:S05]  /*6720*/  @!P2 IMAD.WIDE R10, R152, 0x2, R10 ;  /* 0x00000002980aa825 */ /* 0x000fca00078e020a */
[----:B------:R1:W5:Y:S01]  /*6730*/  @!P2 LD.E.64 R28, desc[UR40][R10.64] ;  /* 0x000000280a1ca980 */ /* 0x000362000c101b00 */
[----:B----4-:R-:W-:-:S13]  /*6740*/  ISETP.GE.AND P3, PT, R9, UR4, PT ;  /* 0x0000000409007c0c */ /* 0x010fda000bf66270 */
[C---:B------:R-:W-:Y:S01]  /*6750*/  @!P3 IMAD.SHL.U32 R37, R9.reuse, 0x2, RZ ;  /* 0x000000020925b824 */ /* 0x040fe200078e00ff */
[----:B------:R-:W-:-:S04]  /*6760*/  @!P3 SHF.L.U64.HI R20, R9, 0x1, R12 ;  /* 0x000000010914b819 */ /* 0x000fc8000001020c */
[-C--:B0-----:R-:W-:Y:S02]  /*6770*/  @!P3 IADD3 R36, P1, R14, R37.reuse, RZ ;  /* 0x000000250e24b210 */ /* 0x081fe40007f3e0ff */
[----:B------:R-:W-:Y:S01]  /*6780*/  @!P3 IADD3 R26, P0, R0, R37, RZ ;  /* 0x00000025001ab210 */ /* 0x000fe20007f1e0ff */
[----:B------:R-:W-:-:S03]  /*6790*/  @!P2 IMAD.WIDE R12, R152, 0x2, R14 ;  /* 0x00000002980ca825 */ /* 0x000fc600078e020e */
[----:B------:R-:W-:Y:S01]  /*67a0*/  @!P3 IADD3.X R27, R3, R20, RZ, P0, !PT ;  /* 0x00000014031bb210 */ /* 0x000fe200007fe4ff */
[----:B------:R-:W-:Y:S01]  /*67b0*/  @!P3 IMAD.X R37, R5, 0x1, R20, P1 ;  /* 0x000000010525b824 */ /* 0x000fe200008e0614 */
[----:B------:R-:W-:Y:S01]  /*67c0*/  CS2R R20, SRZ ;  /* 0x0000000000147805 */ /* 0x000fe2000001ff00 */
[----:B------:R1:W5:Y:S04]  /*67d0*/  @!P2 LD.E.64 R34, desc[UR40][R12.64] ;  /* 0x000000280c22a980 */ /* 0x000368000c101b00 */
[----:B------:R1:W5:Y:S04]  /*67e0*/  @!P3 LD.E.64 R24, desc[UR40][R26.64] ;  /* 0x000000281a18b980 */ /* 0x000368000c101b00 */
[----:B------:R1:W5:Y:S02]  /*67f0*/  @!P3 LD.E.64 R20, desc[UR40][R36.64] ;  /* 0x000000282414b980 */ /* 0x000364000c101b00 */
.L_x_15432:
[----:B------:R-:W-:Y:S05]  /*6800*/  BSYNC B1 ;  /* 0x0000000000017941 */ /* 0x000fea0003800000 */
.L_x_15431:
[----:B---3-5:R-:W-:Y:S01]  /*6810*/  IMAD.MOV.U32 R0, RZ, RZ, R34 ;  /* 0x000000ffff007224 */ /* 0x028fe200078e0022 */
[----:B------:R-:W-:Y:S01]  /*6820*/  UMOV UR4, 0xffffffff ;  /* 0xffffffff00047882 */ /* 0x000fe20000000000 */
[----:B--2---:R-:W-:Y:S01]  /*6830*/  IMAD.MOV.U32 R3, RZ, RZ, R35 ;  /* 0x000000ffff037224 */ /* 0x004fe200078e0023 */
[----:B-1----:R-:W-:Y:S01]  /*6840*/  CS2R R26, SRZ ;  /* 0x00000000001a7805 */ /* 0x002fe2000001ff00 */
        /* <DEDUP_REMOVED lines=14> */
[----:B------:R1:W2:Y:S04]  /*6930*/  SHFL.IDX PT, R3, R6, 0x1, 0x1c1f ;  /* 0x003c1f0006037f89 */ /* 0x0002a800000e0000 */
[----:B------:R1:W3:Y:S04]  /*6940*/  SHFL.IDX PT, R0, R4, 0x1, 0x1c1f ;  /* 0x003c1f0004007f89 */ /* 0x0002e800000e0000 */
[----:B------:R1:W1:Y:S04]  /*6950*/  SHFL.IDX PT, R5, R8, 0x1, 0x1c1f ;  /* 0x003c1f0008057f89 */ /* 0x00026800000e0000 */
[----:B0-----:R0:W0:Y:S02]  /*6960*/  SHFL.IDX PT, R14, R7, 0x1, 0x1c1f ;  /* 0x003c1f00070e7f89 */ /* 0x00102400000e0000 */
.L_x_15653:
[----:B-1----:R-:W5:Y:S04]  /*6970*/  LDL R6, [R1+0x54] ;  /* 0x0000540001067983 */ /* 0x002f680000100800 */
[----:B------:R-:W4:Y:S01]  /*6980*/  LDL R42, [R1+0x30] ;  /* 0x00003000012a7983 */ /* 0x000f220000100800 */
[----:B------:R-:W-:Y:S01]  /*6990*/  VIADD R41, R41, 0x60 ;  /* 0x0000006029297836 */ /* 0x000fe20000000000 */
[----:B------:R-:W-:Y:S01]  /*69a0*/  BSSY B1, `(.L_x_15434) ;  /* 0x0000023000017945 */ /* 0x000fe20003800000 */
[----:B------:R-:W-:Y:S02]  /*69b0*/  CS2R R10, SRZ ;  /* 0x00000000000a7805 */ /* 0x000fe4000001ff00 */
[----:B------:R-:W-:Y:S02]  /*69c0*/  CS2R R12, SRZ ;  /* 0x00000000000c7805 */ /* 0x000fe4000001ff00 */
[----:B------:R-:W-:-:S02]  /*69d0*/  CS2R R8, SRZ ;  /* 0x0000000000087805 */ /* 0x000fc4000001ff00 */
[----:B------:R-:W-:Y:S02]  /*69e0*/  ISETP.GE.AND P0, PT, R41, R32, PT ;  /* 0x000000202900720c */ /* 0x000fe40003f06270 */
[----:B-----5:R-:W-:-:S04]  /*69f0*/  LEA.HI R4, R6, R6, RZ, 0x1 ;  /* 0x0000000606047211 */ /* 0x020fc800078f08ff */
[----:B------:R-:W-:Y:S01]  /*6a00*/  LOP3.LUT R4, R4, 0xfffffffe, RZ, 0xc0, !PT ;  /* 0xfffffffe04047812 */ /* 0x000fe200078ec0ff */
[----:B----4-:R-:W-:-:S04]  /*6a10*/  IMAD.SHL.U32 R31, R42, 0x40, RZ ;  /* 0x000000402a1f7824 */ /* 0x010fc800078e00ff */
[----:B------:R-:W-:-:S05]  /*6a20*/  IMAD.IADD R4, R6, 0x1, -R4 ;  /* 0x0000000106047824 */ /* 0x000fca00078e0a04 */
[----:B------:R-:W-:Y:S01]  /*6a30*/  SHF.L.U32 R41, R4, 0x1f, RZ ;  /* 0x0000001f04297819 */ /* 0x000fe200000006ff */
[----:B------:R-:W-:Y:S06]  /*6a40*/  @P0 BRA `(.L_x_15435) ;  /* 0x0000000000600947 */ /* 0x000fec0003800000 */
[----:B------:R-:W4:Y:S01]  /*6a50*/  LDL R15, [R1] ;  /* 0x00000000010f7983 */ /* 0x000f220000100800 */
[----:B------:R-:W-:-:S03]  /*6a60*/  ULDC UR4, c[0x0][0x3f4] ;  /* 0x0000fd0000047ab9 */ /* 0x000fc60000000800 */
[----:B------:R-:W4:Y:S01]  /*6a70*/  LDL R36, [R1+0x5c] ;  /* 0x00005c0001247983 */ /* 0x000f220000100800 */
[----:B------:R-:W-:Y:S01]  /*6a80*/  ISETP.GE.AND P2, PT, R152, UR4, PT ;  /* 0x0000000498007c0c */ /* 0x000fe2000bf46270 */
[----:B---3--:R-:W-:Y:S02]  /*6a90*/  IMAD.MOV.U32 R6, RZ, RZ, R0 ;  /* 0x000000ffff067224 */ /* 0x008fe400078e0000 */
[----:B0-2---:R-:W-:Y:S01]  /*6aa0*/  IMAD.MOV.U32 R7, RZ, RZ, R3 ;  /* 0x000000ffff077224 */ /* 0x005fe200078e0003 */
[----:B------:R-:W-:Y:S02]  /*6ab0*/  CS2R R12, SRZ ;  /* 0x00000000000c7805 */ /* 0x000fe4000001ff00 */
[----:B------:R-:W-:-:S07]  /*6ac0*/  CS2R R26, SRZ ;  /* 0x00000000001a7805 */ /* 0x000fce000001ff00 */
[----:B------:R-:W-:-:S05]  /*6ad0*/  @!P2 IMAD.WIDE R6, R152, 0x2, R6 ;  /* 0x000000029806a825 */ /* 0x000fca00078e0206 */
[----:B------:R1:W5:Y:S01]  /*6ae0*/  @!P2 LD.E.64 R12, desc[UR40][R6.64] ;  /* 0x00000028060ca980 */ /* 0x000362000c101b00 */
[----:B----4-:R-:W-:-:S13]  /*6af0*/  ISETP.GE.AND P3, PT, R15, UR4, PT ;  /* 0x000000040f007c0c */ /* 0x010fda000bf66270 */
[C---:B------:R-:W-:Y:S01]  /*6b00*/  @!P3 IMAD.SHL.U32 R9, R15.reuse, 0x2, RZ ;  /* 0x000000020f09b824 */ /* 0x040fe200078e00ff */
[----:B------:R-:W-:Y:S01]  /*6b10*/  @!P3 SHF.L.U64.HI R10, R15, 0x1, R36 ;  /* 0x000000010f0ab819 */ /* 0x000fe20000010224 */
[----:B------:R-:W-:-:S03]  /*6b20*/  IMAD.MOV.U32 R15, RZ, RZ, R5 ;  /* 0x000000ffff0f7224 */ /* 0x000fc600078e0005 */
[-C--:B------:R-:W-:Y:S02]  /*6b30*/  @!P3 IADD3 R36, P0, R0, R9.reuse, RZ ;  /* 0x000000090024b210 */ /* 0x080fe40007f1e0ff */
[----:B------:R-:W-:Y:S02]  /*6b40*/  @!P3 IADD3 R4, P1, R14, R9, RZ ;  /* 0x000000090e04b210 */ /* 0x000fe40007f3e0ff */
[----:B------:R-:W-:Y:S01]  /*6b50*/  CS2R R8, SRZ ;  /* 0x0000000000087805 */ /* 0x000fe2000001ff00 */
[----:B------:R-:W-:Y:S01]  /*6b60*/  @!P3 IMAD.X R37, R3, 0x1, R10, P0 ;  /* 0x000000010325b824 */ /* 0x000fe200000e060a */
[----:B------:R-:W-:Y:S02]  /*6b70*/  @!P3 IADD3.X R5, R5, R10, RZ, P1, !PT ;  /* 0x0000000a0505b210 */ /* 0x000fe40000ffe4ff */
[----:B------:R-:W-:Y:S01]  /*6b80*/  CS2R R10, SRZ ;  /* 0x00000000000a7805 */ /* 0x000fe2000001ff00 */
[----:B------:R-:W-:Y:S01]  /*6b90*/  @!P2 IMAD.WIDE R14, R152, 0x2, R14 ;  /* 0x00000002980ea825 */ /* 0x000fe200078e020e */
[----:B------:R1:W5:Y:S04]  /*6ba0*/  @!P3 LD.E.64 R8, desc[UR40][R36.64] ;  /* 0x000000282408b980 */ /* 0x000368000c101b00 */
[----:B------:R1:W5:Y:S04]  /*6bb0*/  @!P2 LD.E.64 R26, desc[UR40][R14.64] ;  /* 0x000000280e1aa980 */ /* 0x000368000c101b00 */
[----:B------:R1:W5:Y:S02]  /*6bc0*/  @!P3 LD.E.64 R10, desc[UR40][R4.64] ;  /* 0x00000028040ab980 */ /* 0x000364000c101b00 */
.L_x_15435:
[----:B------:R-:W-:Y:S05]  /*6bd0*/  BSYNC B1 ;  /* 0x0000000000017941 */ /* 0x000fea0003800000 */
.L_x_15434:
[----:B01----:R-:W0:Y:S01]  /*6be0*/  S2R R7, SR_TID.X ;  /* 0x0000000000077919 */ /* 0x003e220000002100 */
[----:B------:R-:W1:Y:S01]  /*6bf0*/  SYNCS.PHASECHK.TRANS64.TRYWAIT P0, [R2+URZ+0x16800], R41 ;  /* 0x01680029020075a7 */ /* 0x000e62000800017f */
[----:B------:R-:W-:Y:S01]  /*6c00*/  LOP3.LUT R31, R31, 0x1c0, RZ, 0xc0, !PT ;  /* 0x000001c01f1f7812 */ /* 0x000fe200078ec0ff */
[----:B--2--5:R-:W-:Y:S01]  /*6c10*/  IMAD.MOV.U32 R3, RZ, RZ, R26 ;  /* 0x000000ffff037224 */ /* 0x024fe200078e001a */
[----:B------:R-:W-:Y:S01]  /*6c20*/  BSSY B1, `(.L_x_15436) ;  /* 0x000001f000017945 */ /* 0x000fe20003800000 */
[----:B------:R-:W-:Y:S01]  /*6c30*/  IMAD.MOV.U32 R4, RZ, RZ, R10 ;  /* 0x000000ffff047224 */ /* 0x000fe200078e000a */
[----:B---3--:R-:W-:Y:S01]  /*6c40*/  LOP3.LUT R0, R31, 0x18, R16, 0xf8, !PT ;  /* 0x000000181f007812 */ /* 0x008fe200078ef810 */
[----:B------:R-:W-:Y:S01]  /*6c50*/  IMAD R14, R33, -0xc0, R32 ;  /* 0xffffff40210e7824 */ /* 0x000fe200078e0220 */
[----:B------:R-:W-:Y:S01]  /*6c60*/  SHF.R.U32.HI R31, RZ, 0x3, R31 ;  /* 0x00000003ff1f7819 */ /* 0x000fe2000001161f */
[----:B------:R-:W-:Y:S01]  /*6c70*/  IMAD.MOV.U32 R5, RZ, RZ, R11 ;  /* 0x000000ffff057224 */ /* 0x000fe200078e000b */
[----:B------:R-:W-:Y:S01]  /*6c80*/  PRMT R37, R3, 0x7610, R37 ;  /* 0x0000761003257816 */ /* 0x000fe20000000025 */
[----:B------:R-:W-:Y:S01]  /*6c90*/  IMAD.MOV.U32 R3, RZ, RZ, R27 ;  /* 0x000000ffff037224 */ /* 0x000fe200078e001b */
[----:B------:R-:W-:Y:S01]  /*6ca0*/  LOP3.LUT R0, R0, R31, RZ, 0x3c, !PT ;  /* 0x0000001f00007212 */ /* 0x000fe200078e3cff */
[----:B------:R-:W-:Y:S01]  /*6cb0*/  IMAD.MOV.U32 R6, RZ, RZ, R12 ;  /* 0x000000ffff067224 */ /* 0x000fe200078e000c */
[----:B------:R-:W-:-:S02]  /*6cc0*/  PRMT R15, R4, 0x7610, R15 ;  /* 0x00007610040f7816 */ /* 0x000fc4000000000f */
[----:B------:R-:W-:Y:S02]  /*6cd0*/  PRMT R36, R3, 0x7610, R36 ;  /* 0x0000761003247816 */ /* 0x000fe40000000024 */
[----:B------:R-:W-:Y:S02]  /*6ce0*/  MOV R4, R8 ;  /* 0x0000000800047202 */ /* 0x000fe40000000f00 */
[----:B------:R-:W-:Y:S02]  /*6cf0*/  VIMNMX R14, R14, 0xc0, PT ;  /* 0x000000c00e0e7848 */ /* 0x000fe40003fe0100 */
[----:B------:R-:W-:Y:S01]  /*6d00*/  PRMT R31, R5, 0x7610, R31 ;  /* 0x00007610051f7816 */ /* 0x000fe2000000001f */
[----:B------:R-:W-:Y:S01]  /*6d10*/  IMAD.MOV.U32 R5, RZ, RZ, R9 ;  /* 0x000000ffff057224 */ /* 0x000fe200078e0009 */
[----:B------:R-:W-:Y:S02]  /*6d20*/  PRMT R32, R4, 0x7610, R32 ;  /* 0x0000761004207816 */ /* 0x000fe40000000020 */
[----:B------:R-:W-:-:S02]  /*6d30*/  PRMT R40, R6, 0x7610, R40 ;  /* 0x0000761006287816 */ /* 0x000fc40000000028 */
[----:B------:R-:W-:Y:S02]  /*6d40*/  LOP3.LUT P2, RZ, R42, 0x4, RZ, 0xc0, !PT ;  /* 0x000000042aff7812 */ /* 0x000fe4000784c0ff */
[----:B------:R-:W-:Y:S01]  /*6d50*/  ISETP.GE.AND P1, PT, R23, R14, PT ;  /* 0x0000000e1700720c */ /* 0x000fe20003f26270 */
[----:B0-----:R-:W-:-:S05]  /*6d60*/  VIADD R44, R7, 0xffffff80 ;  /* 0xffffff80072c7836 */ /* 0x001fca0000000000 */
[----:B------:R-:W-:-:S04]  /*6d70*/  SHF.R.S32.HI R7, RZ, 0x1f, R44 ;  /* 0x0000001fff077819 */ /* 0x000fc8000001142c */
[----:B------:R-:W-:-:S04]  /*6d80*/  LEA.HI R7, R7, R44, RZ, 0x5 ;  /* 0x0000002c07077211 */ /* 0x000fc800078f28ff */
[----:B------:R-:W-:-:S05]  /*6d90*/  SHF.R.S32.HI R7, RZ, 0x5, R7 ;  /* 0x00000005ff077819 */ /* 0x000fca0000011407 */
[----:B------:R-:W-:Y:S02]  /*6da0*/  IMAD R3, R7, 0x200, R0 ;  /* 0x0000020007037824 */ /* 0x000fe400078e0200 */
[----:B------:R-:W-:Y:S02]  /*6db0*/  IMAD.MOV.U32 R0, RZ, RZ, R13 ;  /* 0x000000ffff007224 */ /* 0x000fe400078e000d */
[----:B------:R-:W-:-:S03]  /*6dc0*/  IMAD R3, R3, 0x2, R2 ;  /* 0x0000000203037824 */ /* 0x000fc600078e0202 */
[----:B------:R-:W-:Y:S01]  /*6dd0*/  PRMT R51, R0, 0x7610, R51 ;  /* 0x0000761000337816 */ /* 0x000fe20000000033 */
[C---:B------:R-:W-:Y:S02]  /*6de0*/  VIADD R4, R3.reuse, 0x8400 ;  /* 0x0000840003047836 */ /* 0x040fe40000000000 */
[----:B------:R-:W-:Y:S01]  /*6df0*/  VIADD R0, R3, 0x8440 ;  /* 0x0000844003007836 */ /* 0x000fe20000000000 */
[----:B-1----:R-:W-:Y:S06]  /*6e00*/  @!P0 BRA `(.L_x_15437) ;  /* 0x0000014000f48947 */ /* 0x002fec0003800000 */
.L_x_15654:
[----:B------:R-:W-:Y:S05]  /*6e10*/  BSYNC B1 ;  /* 0x0000000000017941 */ /* 0x000fea0003800000 */
.L_x_15436:
[----:B------:R-:W-:Y:S01]  /*6e20*/  BSSY B1, `(.L_x_15438) ;  /* 0x0000068000017945 */ /* 0x000fe20003800000 */
[----:B------:R-:W-:Y:S01]  /*6e30*/  PRMT R33, R5, 0x7610, R33 ;  /* 0x0000761005217816 */ /* 0x000fe20000000021 */
[----:B------:R-:W-:Y:S02]  /*6e40*/  @P2 VIADD R0, R4, 0xffffffc0 ;  /* 0xffffffc004002836 */ /* 0x000fe40000000000 */
[----:B------:R-:W-:Y:S05]  /*6e50*/  @P1 BRA `(.L_x_15439) ;  /* 0x0000000400901947 */ /* 0x000fea0003800000 */
[----:B------:R-:W2:Y:S01]  /*6e60*/  LDL R6, [R1] ;  /* 0x0000000001067983 */ /* 0x000ea20000100800 */
[----:B------:R-:W1:Y:S01]  /*6e70*/  LDC R5, c[0x0][0x3f4] ;  /* 0x0000fd00ff057b82 */ /* 0x000e620000000800 */
[----:B------:R-:W-:Y:S01]  /*6e80*/  BSSY B2, `(.L_x_15440) ;  /* 0x0000032000027945 */ /* 0x000fe20003800000 */
[-C--:B-1----:R-:W-:Y:S02]  /*6e90*/  ISETP.GE.AND P0, PT, R152, R5.reuse, PT ;  /* 0x000000059800720c */ /* 0x082fe40003f06270 */
[----:B--2---:R-:W-:-:S11]  /*6ea0*/  ISETP.GE.AND P1, PT, R6, R5, PT ;  /* 0x000000050600720c */ /* 0x004fd60003f26270 */
[----:B------:R-:W-:Y:S05]  /*6eb0*/  @P0 BRA `(.L_x_15441) ;  /* 0x0000000000b80947 */ /* 0x000fea0003800000 */
[----:B------:R-:W1:Y:S01]  /*6ec0*/  LDS.128 R4, [R3+0x8400] ;  /* 0x0084000003047984 */ /* 0x000e620000000c00 */
[----:B------:R-:W-:Y:S02]  /*6ed0*/  SHF.R.U32.HI R45, RZ, 0x10, R35 ;  /* 0x00000010ff2d7819 */ /* 0x000fe40000011623 */
[--C-:B------:R-:W-:Y:S02]  /*6ee0*/  SHF.R.U32.HI R42, RZ, 0x10, R29.reuse ;  /* 0x00000010ff2a7819 */ /* 0x100fe4000001161d */
[----:B0-----:R-:W-:Y:S02]  /*6ef0*/  SHF.R.U64 R41, R28, 0x10, R29 ;  /* 0x000000101c297819 */ /* 0x001fe4000000121d */
[----:B------:R-:W-:Y:S02]  /*6f00*/  PRMT R45, R43, 0x5410, R45 ;  /* 0x000054102b2d7816 */ /* 0x000fe4000000002d */
[----:B------:R-:W-:Y:S02]  /*6f10*/  PRMT R42, R39, 0x5432, R42 ;  /* 0x00005432272a7816 */ /* 0x000fe4000000002a */
[----:B------:R-:W-:-:S02]  /*6f20*/  PRMT R41, R46, 0x5410, R41 ;  /* 0x000054102e297816 */ /* 0x000fc40000000029 */
[C---:B------:R-:W-:Y:S01]  /*6f30*/  SHF.L.U32 R46, R45.reuse, 0x10, RZ ;  /* 0x000000102d2e7819 */ /* 0x040fe200000006ff */
[----:B------:R-:W-:Y:S01]  /*6f40*/  IMAD.U32 R43, R42, 0x10000, RZ ;  /* 0x000100002a2b7824 */ /* 0x000fe200078e00ff */
[----:B------:R-:W-:Y:S02]  /*6f50*/  SHF.R.U64 R44, R34, 0x10, R35 ;  /* 0x00000010222c7819 */ /* 0x000fe40000001223 */
[----:B------:R-:W-:Y:S02]  /*6f60*/  LOP3.LUT R45, R45, 0xffff0000, RZ, 0xc0, !PT ;  /* 0xffff00002d2d7812 */ /* 0x000fe400078ec0ff */
        /* <DEDUP_REMOVED lines=35> */
.L_x_15441:
[----:B------:R-:W-:Y:S05]  /*71a0*/  BSYNC B2 ;  /* 0x0000000000027941 */ /* 0x000fea0003800000 */
.L_x_15440:
[----:B------:R-:W-:Y:S05]  /*71b0*/  @P1 BRA `(.L_x_15439) ;  /* 0x0000000000b81947 */ /* 0x000fea0003800000 */
[----:B-1----:R-:W1:Y:S01]  /*71c0*/  LDS.128 R4, [R0] ;  /* 0x0000000000047984 */ /* 0x002e620000000c00 */
        /* <DEDUP_REMOVED lines=10> */
[----:B------:R-:W-:Y:S02]  /*7270*/  LOP3.LUT R29, R29, 0xffff0000, RZ, 0xc0, !PT ;  /* 0xffff00001d1d7812 */ /* 0x000fe400078ec0ff */
[----:B------:R-:W-:Y:S02]  /*7280*/  PRMT R28, R40, 0x5432, R28 ;  /* 0x00005432281c7816 */ /* 0x000fe4000000001c */
[C---:B-1----:R-:W-:Y:S01]  /*7290*/  LOP3.LUT R21, R6.reuse, 0xffff0000, RZ, 0xc0, !PT ;  /* 0xffff000006157812 */ /* 0x042fe200078ec0ff */
[----:B------:R-:W-:Y:S01]  /*72a0*/  IMAD.U32 R20, R6, 0x10000, RZ ;  /* 0x0001000006147824 */ /* 0x000fe200078e00ff */
[C---:B------:R-:W-:Y:S01]  /*72b0*/  LOP3.LUT R25, R7.reuse, 0xffff0000, RZ, 0xc0, !PT ;  /* 0xffff000007197812 */ /* 0x040fe200078ec0ff */
[----:B------:R-:W-:-:S02]  /*72c0*/  IMAD.U32 R24, R7, 0x10000, RZ ;  /* 0x0001000007187824 */ /* 0x000fc400078e00ff */
[C---:B0-----:R-:W-:Y:S01]  /*72d0*/  FMUL.FTZ R41, R21.reuse, R35 ;  /* 0x0000002315297220 */ /* 0x041fe20000410000 */
        /* <DEDUP_REMOVED lines=28> */
.L_x_15439:
[----:B------:R-:W-:Y:S05]  /*74a0*/  BSYNC B1 ;  /* 0x0000000000017941 */ /* 0x000fea0003800000 */
.L_x_15438:
[----:B-12---:R-:W-:-:S05]  /*74b0*/  VIADD R4, R23, 0x60 ;  /* 0x0000006017047836 */ /* 0x006fca0000000000 */
[----:B------:R-:W-:-:S13]  /*74c0*/  ISETP.GE.AND P0, PT, R4, R14, PT ;  /* 0x0000000e0400720c */ /* 0x000fda0003f06270 */
        /* <DEDUP_REMOVED lines=8> */
[----:B------:R-:W-:Y:S02]  /*7550*/  SHF.R.U64 R25, R12, 0x10, R13 ;  /* 0x000000100c197819 */ /* 0x000fe4000000120d */
[----:B------:R-:W-:Y:S02]  /*7560*/  SHF.R.U64 R12, R26, 0x10, R27 ;  /* 0x000000101a0c7819 */ /* 0x000fe4000000121b */
[----:B------:R-:W-:Y:S02]  /*7570*/  SHF.R.U32.HI R21, RZ, 0x10, R13 ;  /* 0x00000010ff157819 */ /* 0x000fe4000001160d */
        /* <DEDUP_REMOVED lines=17> */
[----:B------:R-:W-:Y:S01]  /*7690*/  FFMA.FTZ R29, R12, R24, -R29 ;  /* 0x000000180c1d7223 */ /* 0x000fe2000001081d */
[C---:B------:R-:W-:Y:S02]  /*76a0*/  IMAD.U32 R7, R5.reuse, 0x10000, RZ ;  /* 0x0001000005077824 */ /* 0x040fe400078e00ff */
        /* <DEDUP_REMOVED lines=23> */
.L_x_15444:
[----:B------:R-:W-:Y:S05]  /*7820*/  BSYNC B1 ;  /* 0x0000000000017941 */ /* 0x000fea0003800000 */
.L_x_15443:
[----:B------:R-:W-:Y:S05]  /*7830*/  @P1 BRA `(.L_x_15442) ;  /* 0x0000001800501947 */ /* 0x000fea0003800000 */
[----:B-1----:R-:W1:Y:S01]  /*7840*/  LDS.128 R4, [R0+0x3000] ;  /* 0x0030000000047984 */ /* 0x002e620000000c00 */
        /* <DEDUP_REMOVED lines=44> */
[----:B------:R2:W-:Y:S01]  /*7b10*/  STS.128 [R0+0x3000], R4 ;  /* 0x0030000400007388 */ /* 0x0005e20000000c00 */
[----:B------:R-:W-:Y:S05]  /*7b20*/  BRA `(.L_x_15442) ;  /* 0x0000001400947947 */ /* 0x000fea0003800000 */
.L_x_15429:
[----:B------:R-:W1:Y:S01]  /*7b30*/  S2R R0, SR_TID.X ;  /* 0x0000000000007919 */ /* 0x000e620000002100 */
[----:B------:R-:W2:Y:S01]  /*7b40*/  LDC R32, c[0x0][0x448] ;  /* 0x00011200ff207b82 */ /* 0x000ea20000000800 */
[----:B------:R-:W-:Y:S01]  /*7b50*/  ULDC.64 UR4, c[0x0][0x3f8] ;  /* 0x0000fe0000047ab9 */ /* 0x000fe20000000a00 */
[----:B------:R-:W-:Y:S01]  /*7b60*/  ULDC.64 UR6, c[0x0][0x408] ;  /* 0x0001020000067ab9 */ /* 0x000fe20000000a00 */
[----:B------:R-:W-:Y:S02]  /*7b70*/  IMAD.MOV.U32 R4, RZ, RZ, R26 ;  /* 0x000000ffff047224 */ /* 0x000fe400078e001a */
[----:B------:R-:W-:Y:S02]  /*7b80*/  IMAD.MOV.U32 R6, RZ, RZ, R24 ;  /* 0x000000ffff067224 */ /* 0x000fe400078e0018 */
[----:B------:R-:W-:Y:S01]  /*7b90*/  IMAD.MOV.U32 R7, RZ, RZ, R31 ;  /* 0x000000ffff077224 */ /* 0x000fe200078e001f */
[----:B--2---:R-:W-:Y:S01]  /*7ba0*/  ISETP.NE.AND P0, PT, R32, 0x1, PT ;  /* 0x000000012000780c */ /* 0x004fe20003f05270 */
[----:B-1----:R-:W-:-:S05]  /*7bb0*/  VIADD R0, R0, 0xffffff80 ;  /* 0xffffff8000007836 */ /* 0x002fca0000000000 */
[----:B------:R-:W-:-:S07]  /*7bc0*/  SHF.R.S32.HI R3, RZ, 0x1f, R0 ;  /* 0x0000001fff037819 */ /* 0x000fce0000011400 */
[----:B------:R-:W1:Y:S01]  /*7bd0*/  @P0 LDC R5, c[0x0][0x450] ;  /* 0x00011400ff050b82 */ /* 0x000e620000000800 */
[----:B------:R-:W-:-:S04]  /*7be0*/  LEA.HI R3, R3, R0, RZ, 0x2 ;  /* 0x0000000003037211 */ /* 0x000fc800078f10ff */
[----:B------:R-:W-:-:S05]  /*7bf0*/  LOP3.LUT R3, R3, 0xfffffffc, RZ, 0xc0, !PT ;  /* 0xfffffffc03037812 */ /* 0x000fca00078ec0ff */
[----:B------:R-:W-:Y:S02]  /*7c00*/  IMAD.IADD R3, R0, 0x1, -R3 ;  /* 0x0000000100037824 */ /* 0x000fe400078e0a03 */
[----:B------:R-:W2:Y:S02]  /*7c10*/  @P0 LDC R0, c[0x0][0x44c] ;  /* 0x00011300ff000b82 */ /* 0x000ea40000000800 */
[----:B------:R-:W-:-:S04]  /*7c20*/  IMAD R3, R3, 0x60, R41 ;  /* 0x0000006003037824 */ /* 0x000fc800078e0229 */
[----:B--2---:R-:W-:-:S05]  /*7c30*/  @P0 IMAD.HI.U32 R0, R3, R0, RZ ;  /* 0x0000000003000227 */ /* 0x004fca00078e00ff */
        /* <DEDUP_REMOVED lines=8> */
[----:B------:R-:W-:Y:S01]  /*7cc0*/  IMAD.WIDE.U32 R6, R3, UR6, R6 ;  /* 0x0000000603067c25 */ /* 0x000fe2000f8e0006 */
[----:B------:R-:W-:Y:S01]  /*7cd0*/  LEA R25, P0, R4, UR4, 0x1 ;  /* 0x0000000404197c11 */ /* 0x000fe2000f8008ff */
[----:B------:R-:W-:Y:S01]  /*7ce0*/  UMOV UR4, 0xffffffff ;  /* 0xffffffff00047882 */ /* 0x000fe20000000000 */
[----:B------:R-:W-:Y:S01]  /*7cf0*/  IADD3 R5, R5, R9, RZ ;  /* 0x0000000905057210 */ /* 0x000fe20007ffe0ff */
[----:B------:R-:W-:Y:S01]  /*7d00*/  IMAD R3, R3, UR7, R0 ;  /* 0x0000000703037c24 */ /* 0x000fe2000f8e0200 */
[----:B------:R-:W-:-:S02]  /*7d10*/  ULDC.64 UR6, c[0x0][0x400] ;  /* 0x0001000000067ab9 */ /* 0x000fc40000000a00 */
[----:B------:R-:W-:Y:S01]  /*7d20*/  LEA R27, P1, R6, UR6, 0x1 ;  /* 0x00000006061b7c11 */ /* 0x000fe2000f8208ff */
[----:B------:R-:W-:Y:S01]  /*7d30*/  IMAD.IADD R3, R7, 0x1, R3 ;  /* 0x0000000107037824 */ /* 0x000fe200078e0203 */
[----:B------:R-:W-:-:S04]  /*7d40*/  LEA.HI.X R26, R4, UR5, R5, 0x1, P0 ;  /* 0x00000005041a7c11 */ /* 0x000fc800080f0c05 */
[----:B------:R-:W-:Y:S01]  /*7d50*/  LEA.HI.X R24, R6, UR7, R3, 0x1, P1 ;  /* 0x0000000706187c11 */ /* 0x000fe200088f0c03 */
[----:B------:R-:W-:Y:S06]  /*7d60*/  BRA.DIV UR4, `(.L_x_15445) ;  /* 0x0000013604307947 */ /* 0x000fec000b800000 */
[----:B------:R-:W2:Y:S01]  /*7d70*/  LDL R6, [R1+0x10] ;  /* 0x0000100001067983 */ /* 0x000ea20000100800 */
[----:B------:R-:W1:Y:S03]  /*7d80*/  LDC R35, c[0x0][0x3f4] ;  /* 0x0000fd00ff237b82 */ /* 0x000e660000000800 */
[----:B------:R-:W3:Y:S04]  /*7d90*/  SHFL.IDX PT, R3, R25, RZ, 0x1c1f ;  /* 0x001c1fff19037589 */ /* 0x000ee800000e0000 */
[----:B------:R-:W5:Y:S04]  /*7da0*/  SHFL.IDX PT, R0, R26, RZ, 0x1c1f ;  /* 0x001c1fff1a007589 */ /* 0x000f6800000e0000 */
[----:B0-----:R-:W0:Y:S04]  /*7db0*/  SHFL.IDX PT, R14, R27, RZ, 0x1c1f ;  /* 0x001c1fff1b0e7589 */ /* 0x001e2800000e0000 */
[----:B------:R-:W4:Y:S01]  /*7dc0*/  SHFL.IDX PT, R4, R24, RZ, 0x1c1f ;  /* 0x001c1fff18047589 */ /* 0x000f2200000e0000 */
[----:B-1----:R-:W-:Y:S01]  /*7dd0*/  ISETP.GE.AND P0, PT, R16, R35, PT ;  /* 0x000000231000720c */ /* 0x002fe20003f06270 */
[----:B--2---:R-:W-:-:S05]  /*7de0*/  IMAD R32, R6, R32, RZ ;  /* 0x0000002006207224 */ /* 0x004fca00078e02ff */
[----:B------:R-:W-:-:S13]  /*7df0*/  ISETP.GE.OR P1, PT, R41, R32, P0 ;  /* 0x000000202900720c */ /* 0x000fda0000726670 */
[C---:B------:R-:W-:Y:S01]  /*7e00*/  @!P1 IMAD.SHL.U32 R5, R16.reuse, 0x2, RZ ;  /* 0x0000000210059824 */ /* 0x040fe200078e00ff */
[----:B------:R-:W-:-:S04]  /*7e10*/  @!P1 SHF.L.U64.HI R21, R16, 0x1, R17 ;  /* 0x0000000110159819 */ /* 0x000fc80000010211 */
[----:B---3--:R-:W-:-:S05]  /*7e20*/  @!P1 IADD3 R6, P2, R3, R5, RZ ;  /* 0x0000000503069210 */ /* 0x008fca0007f5e0ff */
[----:B-----5:R-:W-:-:S05]  /*7e30*/  @!P1 IMAD.X R7, R0, 0x1, R21, P2 ;  /* 0x0000000100079824 */ /* 0x020fca00010e0615 */
[----:B------:R-:W2:Y:S01]  /*7e40*/  @!P1 LD.E.128 R8, desc[UR40][R6.64] ;  /* 0x0000002806089980 */ /* 0x000ea2000c101d00 */
[----:B0-----:R-:W-:-:S05]  /*7e50*/  @!P1 IADD3 R14, P2, R14, R5, RZ ;  /* 0x000000050e0e9210 */ /* 0x001fca0007f5e0ff */
[----:B----4-:R-:W-:-:S04]  /*7e60*/  @!P1 IMAD.X R3, R4, 0x1, R21, P2 ;  /* 0x0000000104039824 */ /* 0x010fc800010e0615 */
[----:B------:R-:W-:-:S05]  /*7e70*/  @!P1 IMAD.MOV.U32 R15, RZ, RZ, R3 ;  /* 0x000000ffff0f9224 */ /* 0x000fca00078e0003 */
[----:B------:R0:W3:Y:S01]  /*7e80*/  @!P1 LD.E.128 R4, desc[UR40][R14.64] ;  /* 0x000000280e049980 */ /* 0x0000e2000c101d00 */
[----:B------:R-:W-:Y:S02]  /*7e90*/  CS2R R36, SRZ ;  /* 0x0000000000247805 */ /* 0x000fe4000001ff00 */
[----:B------:R-:W-:Y:S02]  /*7ea0*/  CS2R R38, SRZ ;  /* 0x0000000000267805 */ /* 0x000fe4000001ff00 */
[----:B------:R-:W-:Y:S01]  /*7eb0*/  CS2R R28, SRZ ;  /* 0x00000000001c7805 */ /* 0x000fe2000001ff00 */
[----:B------:R-:W1:Y:S01]  /*7ec0*/  SHFL.IDX PT, R24, R24, 0x1, 0x1c1f ;  /* 0x003c1f0018187f89 */ /* 0x000e6200000e0000 */
[----:B------:R-:W-:-:S03]  /*7ed0*/  CS2R R20, SRZ ;  /* 0x0000000000147805 */ /* 0x000fc6000001ff00 */
[----:B0-----:R0:W4:Y:S01]  /*7ee0*/  SHFL.IDX PT, R14, R27, 0x1, 0x1c1f ;  /* 0x003c1f001b0e7f89 */ /* 0x00112200000e0000 */
[----:B--2---:R-:W-:Y:S02]  /*7ef0*/  @!P1 IMAD.MOV.U32 R37, RZ, RZ, R9 ;  /* 0x000000ffff259224 */ /* 0x004fe400078e0009 */
[----:B------:R-:W-:Y:S02]  /*7f00*/  @!P1 IMAD.MOV.U32 R36, RZ, RZ, R8 ;  /* 0x000000ffff249224 */ /* 0x000fe400078e0008 */
[----:B------:R-:W-:Y:S01]  /*7f10*/  @!P1 IMAD.MOV.U32 R38, RZ, RZ, R10 ;  /* 0x000000ffff269224 */ /* 0x000fe200078e000a */
[----:B------:R-:W-:Y:S01]  /*7f20*/  MOV R3, R37 ;  /* 0x0000002500037202 */ /* 0x000fe20000000f00 */
[----:B------:R-:W-:Y:S02]  /*7f30*/  IMAD.MOV.U32 R0, RZ, RZ, R36 ;  /* 0x000000ffff007224 */ /* 0x000fe400078e0024 */
[----:B------:R-:W-:Y:S01]  /*7f40*/  @!P1 IMAD.MOV.U32 R39, RZ, RZ, R11 ;  /* 0x000000ffff279224 */ /* 0x000fe200078e000b */
[----:B------:R-:W-:Y:S01]  /*7f50*/  PRMT R34, R34, 0x5410, R3 ;  /* 0x0000541022227816 */ /* 0x000fe20000000003 */
[----:B------:R-:W-:Y:S01]  /*7f60*/  IMAD.MOV.U32 R8, RZ, RZ, R38 ;  /* 0x000000ffff087224 */ /* 0x000fe200078e0026 */
[----:B------:R-:W-:Y:S01]  /*7f70*/  PRMT R48, R0, 0x7610, R48 ;  /* 0x0000761000307816 */ /* 0x000fe20000000030 */
[----:B------:R0:W2:Y:S01]  /*7f80*/  SHFL.IDX PT, R3, R25, 0x1, 0x1c1f ;  /* 0x003c1f0019037f89 */ /* 0x0000a200000e0000 */
[----:B------:R-:W-:-:S02]  /*7f90*/  IMAD.MOV.U32 R9, RZ, RZ, R39 ;  /* 0x000000ffff097224 */ /* 0x000fc400078e0027 */
[----:B---3--:R-:W-:Y:S01]  /*7fa0*/  @!P1 IMAD.MOV.U32 R28, RZ, RZ, R4 ;  /* 0x000000ffff1c9224 */ /* 0x008fe200078e0004 */
[----:B------:R0:W3:Y:S01]  /*7fb0*/  SHFL.IDX PT, R0, R26, 0x1, 0x1c1f ;  /* 0x003c1f001a007f89 */ /* 0x0000e200000e0000 */
[----:B------:R-:W-:Y:S01]  /*7fc0*/  @!P1 IMAD.MOV.U32 R29, RZ, RZ, R5 ;  /* 0x000000ffff1d9224 */ /* 0x000fe200078e0005 */
[----:B------:R-:W-:Y:S01]  /*7fd0*/  PRMT R31, R8, 0x7610, R31 ;  /* 0x00007610081f7816 */ /* 0x000fe2000000001f */
[----:B------:R-:W-:Y:S01]  /*7fe0*/  @!P1 IMAD.MOV.U32 R20, RZ, RZ, R6 ;  /* 0x000000ffff149224 */ /* 0x000fe200078e0006 */
[----:B------:R-:W-:Y:S01]  /*7ff0*/  MOV R4, R28 ;  /* 0x0000001c00047202 */ /* 0x000fe20000000f00 */
[----:B------:R-:W-:Y:S01]  /*8000*/  @!P1 IMAD.MOV.U32 R21, RZ, RZ, R7 ;  /* 0x000000ffff159224 */ /* 0x000fe200078e0007 */
[----:B------:R-:W-:Y:S01]  /*8010*/  PRMT R34, R9, 0x7610, R34 ;  /* 0x0000761009227816 */ /* 0x000fe20000000022 */
[----:B------:R-:W-:Y:S01]  /*8020*/  IMAD.MOV.U32 R5, RZ, RZ, R29 ;  /* 0x000000ffff057224 */ /* 0x000fe200078e001d */
[----:B------:R-:W-:Y:S01]  /*8030*/  PRMT R50, R4, 0x7610, R50 ;  /* 0x0000761004327816 */ /* 0x000fe20000000032 */
[----:B------:R-:W-:-:S02]  /*8040*/  IMAD.MOV.U32 R6, RZ, RZ, R20 ;  /* 0x000000ffff067224 */ /* 0x000fc400078e0014 */
[----:B------:R-:W-:Y:S01]  /*8050*/  IMAD.MOV.U32 R7, RZ, RZ, R21 ;  /* 0x000000ffff077224 */ /* 0x000fe200078e0015 */
[----:B------:R-:W-:Y:S02]  /*8060*/  PRMT R54, R5, 0x7610, R54 ;  /* 0x0000761005367816 */ /* 0x000fe40000000036 */
[----:B------:R-:W-:Y:S02]  /*8070*/  CS2R R4, SRZ ;  /* 0x0000000000047805 */ /* 0x000fe4000001ff00 */
[----:B------:R-:W-:Y:S02]  /*8080*/  PRMT R31, R31, 0x5410, R6 ;  /* 0x000054101f1f7816 */ /* 0x000fe40000000006 */
[----:B01--4-:R-:W-:-:S07]  /*8090*/  PRMT R55, R7, 0x7610, R55 ;  /* 0x0000761007377816 */ /* 0x013fce0000000037 */
.L_x_15664:
[----:B------:R-:W4:Y:S01]  /*80a0*/  LDL R7, [R1+0x54] ;  /* 0x0000540001077983 */ /* 0x000f220000100800 */
[----:B------:R-:W-:Y:S01]  /*80b0*/  VIADD R41, R41, 0x60 ;  /* 0x0000006029297836 */ /* 0x000fe20000000000 */
[----:B------:R-:W-:Y:S01]  /*80c0*/  BSSY B1, `(.L_x_15446) ;  /* 0x0000016000017945 */ /* 0x000fe20003800000 */
[----:B------:R-:W-:Y:S02]  /*80d0*/  CS2R R8, SRZ ;  /* 0x0000000000087805 */ /* 0x000fe4000001ff00 */
[----:B------:R-:W-:Y:S02]  /*80e0*/  CS2R R10, SRZ ;  /* 0x00000000000a7805 */ /* 0x000fe4000001ff00 */
[----:B------:R-:W-:Y:S02]  /*80f0*/  ISETP.GE.AND P1, PT, R41, R32, PT ;  /* 0x000000202900720c */ /* 0x000fe40003f26270 */
[----:B----4-:R-:W-:-:S04]  /*8100*/  LEA.HI R6, R7, R7, RZ, 0x1 ;  /* 0x0000000707067211 */ /* 0x010fc800078f08ff */
[----:B------:R-:W-:-:S05]  /*8110*/  LOP3.LUT R6, R6, 0xfffffffe, RZ, 0xc0, !PT ;  /* 0xfffffffe06067812 */ /* 0x000fca00078ec0ff */
[----:B------:R-:W-:Y:S01]  /*8120*/  IMAD.IADD R13, R7, 0x1, -R6 ;  /* 0x00000001070d7824 */ /* 0x000fe200078e0a06 */
[----:B------:R-:W-:-:S04]  /*8130*/  CS2R R6, SRZ ;  /* 0x0000000000067805 */ /* 0x000fc8000001ff00 */
[----:B------:R-:W-:Y:S01]  /*8140*/  SHF.L.U32 R13, R13, 0x1f, RZ ;  /* 0x0000001f0d0d7819 */ /* 0x000fe200000006ff */
[----:B------:R-:W-:Y:S06]  /*8150*/  @P1 BRA `(.L_x_15447) ;  /* 0x0000000000301947 */ /* 0x000fec0003800000 */
[----:B------:R-:W-:Y:S02]  /*8160*/  CS2R R6, SRZ ;  /* 0x0000000000067805 */ /* 0x000fe4000001ff00 */
[----:B------:R-:W-:Y:S02]  /*8170*/  CS2R R8, SRZ ;  /* 0x0000000000087805 */ /* 0x000fe4000001ff00 */
[----:B------:R-:W-:Y:S01]  /*8180*/  CS2R R10, SRZ ;  /* 0x00000000000a7805 */ /* 0x000fe2000001ff00 */
[----:B------:R-:W-:Y:S06]  /*8190*/  @P0 BRA `(.L_x_15447) ;  /* 0x0000000000200947 */ /* 0x000fec0003800000 */
[C---:B------:R-:W-:Y:S01]  /*81a0*/  IMAD.SHL.U32 R4, R16.reuse, 0x2, RZ ;  /* 0x0000000210047824 */ /* 0x040fe200078e00ff */
[----:B------:R-:W-:-:S04]  /*81b0*/  SHF.L.U64.HI R5, R16, 0x1, R17 ;  /* 0x0000000110057819 */ /* 0x000fc80000010211 */
[-C--:B--2---:R-:W-:Y:S02]  /*81c0*/  IADD3 R8, P1, R3, R4.reuse, RZ ;  /* 0x0000000403087210 */ /* 0x084fe40007f3e0ff */
[----:B------:R-:W-:-:S03]  /*81d0*/  IADD3 R4, P2, R14, R4, RZ ;  /* 0x000000040e047210 */ /* 0x000fc60007f5e0ff */
[--C-:B---3--:R-:W-:Y:S02]  /*81e0*/  IMAD.X R9, R0, 0x1, R5.reuse, P1 ;  /* 0x0000000100097824 */ /* 0x108fe400008e0605 */
[----:B------:R-:W-:-:S04]  /*81f0*/  IMAD.X R5, R24, 0x1, R5, P2 ;  /* 0x0000000118057824 */ /* 0x000fc800010e0605 */
[----:B------:R-:W5:Y:S04]  /*8200*/  LD.E.128 R8, desc[UR40][R8.64] ;  /* 0x0000002808087980 */ /* 0x000f68000c101d00 */
[----:B------:R-:W5:Y:S02]  /*8210*/  LD.E.128 R4, desc[UR40][R4.64] ;  /* 0x0000002804047980 */ /* 0x000f64000c101d00 */
.L_x_15447:
[----:B------:R-:W-:Y:S05]  /*8220*/  BSYNC B1 ;  /* 0x0000000000017941 */ /* 0x000fea0003800000 */
.L_x_15446:
[----:B------:R-:W0:Y:S01]  /*8230*/  SYNCS.PHASECHK.TRANS64.TRYWAIT P1, [R2+URZ+0x16800], R13 ;  /* 0x0168000d020075a7 */ /* 0x000e22000802017f */
[----:B------:R-:W-:Y:S01]  /*8240*/  IMAD R32, R33, -0xc0, R32 ;  /* 0xffffff4021207824 */ /* 0x000fe200078e0220 */
[C---:B------:R-:W-:Y:S01]  /*8250*/  IADD3 R12, R23.reuse, 0x60, RZ ;  /* 0x00000060170c7810 */ /* 0x040fe20007ffe0ff */
[----:B---3-5:R-:W-:Y:S01]  /*8260*/  IMAD.MOV.U32 R0, RZ, RZ, R4 ;  /* 0x000000ffff007224 */ /* 0x028fe200078e0004 */
[----:B------:R-:W-:Y:S01]  /*8270*/  BSSY B1, `(.L_x_15448) ;  /* 0x0000012000017945 */ /* 0x000fe20003800000 */
[----:B--2---:R-:W-:Y:S01]  /*8280*/  IMAD.MOV.U32 R3, RZ, RZ, R5 ;  /* 0x000000ffff037224 */ /* 0x004fe200078e0005 */
[----:B------:R-:W-:Y:S01]  /*8290*/  VIMNMX R32, R32, 0xc0, PT ;  /* 0x000000c020207848 */ /* 0x000fe20003fe0100 */
[----:B------:R-:W-:Y:S01]  /*82a0*/  IMAD.MOV.U32 R14, RZ, RZ, R9 ;  /* 0x000000ffff0e7224 */ /* 0x000fe200078e0009 */
[----:B------:R-:W-:Y:S01]  /*82b0*/  PRMT R43, R0, 0x7610, R43 ;  /* 0x00007610002b7816 */ /* 0x000fe2000000002b */
[----:B------:R-:W-:Y:S01]  /*82c0*/  IMAD.MOV.U32 R0, RZ, RZ, R6 ;  /* 0x000000ffff007224 */ /* 0x000fe200078e0006 */
[----:B------:R-:W-:-:S02]  /*82d0*/  ISETP.GE.OR P2, PT, R23, R32, P0 ;  /* 0x000000201700720c */ /* 0x000fc40000746670 */
[----:B------:R-:W-:Y:S01]  /*82e0*/  PRMT R42, R3, 0x7610, R42 ;  /* 0x00007610032a7816 */ /* 0x000fe2000000002a */
[----:B------:R-:W-:Y:S01]  /*82f0*/  IMAD.MOV.U32 R3, RZ, RZ, R7 ;  /* 0x000000ffff037224 */ /* 0x000fe200078e0007 */
[----:B------:R-:W-:Y:S01]  /*8300*/  ISETP.GE.OR P0, PT, R12, R32, P0 ;  /* 0x000000200c00720c */ /* 0x000fe20000706670 */
[----:B------:R-:W-:Y:S01]  /*8310*/  IMAD.MOV.U32 R12, RZ, RZ, R8 ;  /* 0x000000ffff0c7224 */ /* 0x000fe200078e0008 */
[----:B------:R-:W-:Y:S01]  /*8320*/  PRMT R41, R0, 0x7610, R41 ;  /* 0x0000761000297816 */ /* 0x000fe20000000029 */
[----:B------:R-:W-:Y:S01]  /*8330*/  IMAD.MOV.U32 R0, RZ, RZ, R10 ;  /* 0x000000ffff007224 */ /* 0x000fe200078e000a */
[----:B------:R-:W-:Y:S01]  /*8340*/  PRMT R40, R3, 0x7610, R40 ;  /* 0x0000761003287816 */ /* 0x000fe20000000028 */
[----:B------:R-:W-:Y:S01]  /*8350*/  IMAD.MOV.U32 R3, RZ, RZ, R11 ;  /* 0x000000ffff037224 */ /* 0x000fe200078e000b */
[----:B------:R-:W-:Y:S02]  /*8360*/  PRMT R45, R12, 0x7610, R45 ;  /* 0x000076100c2d7816 */ /* 0x000fe4000000002d */
[----:B------:R-:W-:Y:S01]  /*8370*/  PRMT R44, R14, 0x7610, R44 ;  /* 0x000076100e2c7816 */ /* 0x000fe2000000002c */
[----:B0-----:R-:W-:Y:S06]  /*8380*/  @!P1 BRA `(.L_x_15449) ;  /* 0x00000134001c9947 */ /* 0x001fec0003800000 */
.L_x_15665:
[----:B------:R-:W-:Y:S05]  /*8390*/  BSYNC B1 ;  /* 0x0000000000017941 */ /* 0x000fea0003800000 */
.L_x_15448:
[----:B------:R-:W-:Y:S04]  /*83a0*/  BSSY B1, `(.L_x_15450) ;  /* 0x0000070000017945 */ /* 0x000fe80003800000 */
[----:B------:R-:W-:Y:S05]  /*83b0*/  @P2 BRA `(.L_x_15451) ;  /* 0x0000000400b82947 */ /* 0x000fea0003800000 */
[----:B------:R-:W2:Y:S01]  /*83c0*/  LDL R12, [R1+0x30] ;  /* 0x00003000010c7983 */ /* 0x000ea20000100800 */
[----:B0-----:R-:W-:Y:S01]  /*83d0*/  IMAD.IADD R13, R16, 0x1, R35 ;  /* 0x00000001100d7824 */ /* 0x001fe200078e0223 */
[----:B------:R-:W-:Y:S01]  /*83e0*/  SHF.R.U64 R47, R36, 0x10, R37 ;  /* 0x00000010242f7819 */ /* 0x000fe20000001225 */
[----:B------:R-:W0:Y:S01]  /*83f0*/  S2R R14, SR_TID.X ;  /* 0x00000000000e7919 */ /* 0x000e220000002100 */
[----:B------:R-:W-:Y:S02]  /*8400*/  SHF.R.U64 R49, R28, 0x10, R29 ;  /* 0x000000101c317819 */ /* 0x000fe4000000121d */
[--C-:B------:R-:W-:Y:S02]  /*8410*/  SHF.R.U64 R36, R38, 0x10, R39.reuse ;  /* 0x0000001026247819 */ /* 0x100fe40000001227 */
[----:B------:R-:W-:Y:S02]  /*8420*/  SHF.R.U32.HI R39, RZ, 0x10, R39 ;  /* 0x00000010ff277819 */ /* 0x000fe40000011627 */
[----:B------:R-:W-:-:S02]  /*8430*/  SHF.R.U64 R52, R20, 0x10, R21 ;  /* 0x0000001014347819 */ /* 0x000fc40000001215 */
[----:B------:R-:W-:Y:S02]  /*8440*/  PRMT R38, R48, 0x5410, R47 ;  /* 0x0000541030267816 */ /* 0x000fe4000000002f */
[----:B------:R-:W-:Y:S02]  /*8450*/  PRMT R49, R50, 0x5410, R49 ;  /* 0x0000541032317816 */ /* 0x000fe40000000031 */
[----:B------:R-:W-:Y:S02]  /*8460*/  SHF.R.U32.HI R53, RZ, 0x10, R21 ;  /* 0x00000010ff357819 */ /* 0x000fe40000011615 */
[----:B------:R-:W-:Y:S01]  /*8470*/  PRMT R47, R31, 0x5410, R36 ;  /* 0x000054101f2f7816 */ /* 0x000fe20000000024 */
[----:B------:R-:W-:Y:S01]  /*8480*/  IMAD.U32 R50, R49, 0x10000, RZ ;  /* 0x0001000031327824 */ /* 0x000fe200078e00ff */
[----:B------:R-:W-:Y:S01]  /*8490*/  PRMT R48, R34, 0x5410, R39 ;  /* 0x0000541022307816 */ /* 0x000fe20000000027 */
[----:B------:R-:W-:Y:S01]  /*84a0*/  IMAD.U32 R39, R38, 0x10000, RZ ;  /* 0x0001000026277824 */ /* 0x000fe200078e00ff */
[----:B------:R-:W-:-:S02]  /*84b0*/  PRMT R52, R31, 0x5432, R52 ;  /* 0x000054321f347816 */ /* 0x000fc40000000034 */
[----:B------:R-:W-:Y:S02]  /*84c0*/  SHF.R.U32.HI R46, RZ, 0x10, R37 ;  /* 0x00000010ff2e7819 */ /* 0x000fe40000011625 */
        /* <DEDUP_REMOVED lines=8> */
[----:B------:R-:W-:Y:S02]  /*8550*/  SHF.R.S32.HI R24, RZ, 0x5, R24 ;  /* 0x00000005ff187819 */ /* 0x000fe40000011418 */
[----:B--2---:R-:W-:-:S04]  /*8560*/  SHF.L.U32 R12, R12, 0x6, RZ ;  /* 0x000000060c0c7819 */ /* 0x004fc800000006ff */
[----:B------:R-:W-:-:S04]  /*8570*/  LOP3.LUT R14, R12, 0x1c0, RZ, 0xc0, !PT ;  /* 0x000001c00c0e7812 */ /* 0x000fc800078ec0ff */
[C---:B------:R-:W-:Y:S02]  /*8580*/  LOP3.LUT R12, R14.reuse, 0x38, R16, 0xf8, !PT ;  /* 0x000000380e0c7812 */ /* 0x040fe400078ef810 */
[----:B------:R-:W-:Y:S02]  /*8590*/  SHF.R.U32.HI R15, RZ, 0x3, R14 ;  /* 0x00000003ff0f7819 */ /* 0x000fe4000001160e */
        /* <DEDUP_REMOVED lines=19> */
[----:B------:R-:W-:Y:S01]  /*86d0*/  LOP3.LUT R31, R38, 0xffff0000, RZ, 0xc0, !PT ;  /* 0xffff0000261f7812 */ /* 0x000fe200078ec0ff */
[----:B------:R-:W-:-:S02]  /*86e0*/  IMAD.U32 R38, R51, 0x10000, RZ ;  /* 0x0001000033267824 */ /* 0x000fc400078e00ff */
[C---:B------:R-:W-:Y:S01]  /*86f0*/  FFMA.FTZ R55, R20.reuse, R39, -R55 ;  /* 0x0000002714377223 */ /* 0x040fe20000010837 */
[----:B------:R-:W-:Y:S01]  /*8700*/  FFMA.FTZ R57, R20, R50, R57 ;  /* 0x0000003214397223 */ /* 0x000fe20000010039 */
[----:B------:R-:W-:Y:S01]  /*8710*/  FMUL.FTZ R39, R24, R49 ;  /* 0x0000003118277220 */ /* 0x000fe20000410000 */
[----:B------:R-:W-:Y:S01]  /*8720*/  SHF.L.U32 R20, R46, 0x10, RZ ;  /* 0x000000102e147819 */ /* 0x000fe200000006ff */
[-C--:B------:R-:W-:Y:S01]  /*8730*/  FMUL.FTZ R59, R24, R31.reuse ;  /* 0x0000001f183b7220 */ /* 0x080fe20000410000 */
[----:B------:R-:W-:Y:S01]  /*8740*/  FMUL.FTZ R54, R34, R38 ;  /* 0x0000002622367220 */ /* 0x000fe20000410000 */
[----:B------:R-:W-:Y:S01]  /*8750*/  FFMA.FTZ R50, R12, R31, -R39 ;  /* 0x0000001f0c327223 */ /* 0x000fe20000010827 */
[----:B------:R-:W-:Y:S01]  /*8760*/  LOP3.LUT R24, R51, 0xffff0000, RZ, 0xc0, !PT ;  /* 0xffff000033187812 */ /* 0x000fe200078ec0ff */
[----:B------:R-:W-:Y:S01]  /*8770*/  FMUL.FTZ R31, R34, R20 ;  /* 0x00000014221f7220 */ /* 0x000fe20000410000 */
[----:B------:R-:W-:Y:S01]  /*8780*/  LOP3.LUT R46, R46, 0xffff0000, RZ, 0xc0, !PT ;  /* 0xffff00002e2e7812 */ /* 0x000fe200078ec0ff */
[----:B------:R-:W-:-:S02]  /*8790*/  IMAD.U32 R36, R26, 0x10000, RZ ;  /* 0x000100001a247824 */ /* 0x000fc400078e00ff */
[----:B------:R-:W-:Y:S01]  /*87a0*/  FFMA.FTZ R34, R12, R49, R59 ;  /* 0x000000310c227223 */ /* 0x000fe2000001003b */
[C---:B------:R-:W-:Y:S01]  /*87b0*/  FFMA.FTZ R38, R21.reuse, R38, R31 ;  /* 0x0000002615267223 */ /* 0x040fe2000001001f */
[----:B------:R-:W-:Y:S01]  /*87c0*/  FFMA.FTZ R54, R21, R20, -R54 ;  /* 0x0000001415367223 */ /* 0x000fe20000010836 */
[----:B------:R-:W-:Y:S02]  /*87d0*/  IMAD.U32 R31, R52, 0x10000, RZ ;  /* 0x00010000341f7824 */ /* 0x000fe400078e00ff */
[----:B------:R-:W-:Y:S01]  /*87e0*/  FMUL.FTZ R12, R25, R24 ;  /* 0x00000018190c7220 */ /* 0x000fe20000410000 */
[----:B------:R-:W-:Y:S02]  /*87f0*/  IMAD.U32 R21, R47, 0x10000, RZ ;  /* 0x000100002f157824 */ /* 0x000fe400078e00ff */
[----:B------:R-:W-:Y:S01]  /*8800*/  FMUL.FTZ R56, R25, R46 ;  /* 0x0000002e19387220 */ /* 0x000fe20000410000 */
[----:B------:R-:W-:Y:S01]  /*8810*/  IMAD.U32 R37, R27, 0x10000, RZ ;  /* 0x000100001b257824 */ /* 0x000fe200078e00ff */
[----:B------:R-:W-:Y:S01]  /*8820*/  SHF.L.U32 R28, R14, 0x10, RZ ;  /* 0x000000100e1c7819 */ /* 0x000fe200000006ff */
[----:B------:R-:W-:-:S02]  /*8830*/  IMAD.U32 R20, R53, 0x10000, RZ ;  /* 0x0001000035147824 */ /* 0x000fc400078e00ff */
[C---:B------:R-:W-:Y:S01]  /*8840*/  FMUL.FTZ R49, R36.reuse, R31 ;  /* 0x0000001f24317220 */ /* 0x040fe20000410000 */
[C---:B------:R-:W-:Y:S01]  /*8850*/  FFMA.FTZ R25, R13.reuse, R46, -R12 ;  /* 0x0000002e0d197223 */ /* 0x040fe2000001080c */
[-C--:B------:R-:W-:Y:S01]  /*8860*/  FMUL.FTZ R36, R36, R21.reuse ;  /* 0x0000001524247220 */ /* 0x080fe20000410000 */
[----:B------:R-:W-:Y:S01]  /*8870*/  FFMA.FTZ R39, R13, R24, R56 ;  /* 0x000000180d277223 */ /* 0x000fe20000010038 */
[----:B------:R-:W-:Y:S02]  /*8880*/  IMAD.U32 R29, R15, 0x10000, RZ ;  /* 0x000100000f1d7824 */ /* 0x000fe400078e00ff */
[C---:B------:R-:W-:Y:S01]  /*8890*/  FMUL.FTZ R24, R37.reuse, R20 ;  /* 0x0000001425187220 */ /* 0x040fe20000410000 */
[----:B------:R-:W-:Y:S02]  /*88a0*/  IMAD.U32 R12, R48, 0x10000, RZ ;  /* 0x00010000300c7824 */ /* 0x000fe400078e00ff */
        /* <DEDUP_REMOVED lines=31> */
.L_x_15451:
[----:B------:R-:W-:Y:S05]  /*8aa0*/  BSYNC B1 ;  /* 0x0000000000017941 */ /* 0x000fea0003800000 */
.L_x_15450:
        /* <DEDUP_REMOVED lines=8> */
[----:B------:R-:W-:Y:S01]  /*8b30*/  IMAD.SHL.U32 R14, R14, 0x40, RZ ;  /* 0x000000400e0e7824 */ /* 0x000fe200078e00ff */
[----:B------:R-:W-:Y:S02]  /*8b40*/  IADD3 R0, R16, R35, RZ ;  /* 0x0000002310007210 */ /* 0x000fe40007ffe0ff */
[----:B------:R-:W-:-:S02]  /*8b50*/  LOP3.LUT R13, R13, 0x1c0, RZ, 0xc0, !PT ;  /* 0x000001c00d0d7812 */ /* 0x000fc400078ec0ff */
[----:B------:R-:W-:Y:S02]  /*8b60*/  LOP3.LUT R14, R14, 0x1c0, RZ, 0xc0, !PT ;  /* 0x000001c00e0e7812 */ /* 0x000fe400078ec0ff */
[----:B------:R-:W-:Y:S02]  /*8b70*/  SHF.R.U32.HI R13, RZ, 0x3, R13 ;  /* 0x00000003ff0d7819 */ /* 0x000fe4000001160d */
[----:B------:R-:W-:-:S04]  /*8b80*/  LOP3.LUT R0, R14, 0x38, R0, 0xf8, !PT ;  /* 0x000000380e007812 */ /* 0x000fc800078ef800 */
[----:B------:R-:W-:Y:S02]  /*8b90*/  LOP3.LUT R0, R0, R13, RZ, 0x3c, !PT ;  /* 0x0000000d00007212 */ /* 0x000fe400078e3cff */
[----:B------:R-:W-:Y:S02]  /*8ba0*/  SHF.R.U64 R20, R8, 0x10, R9 ;  /* 0x0000001008147819 */ /* 0x000fe40000001209 */
[----:B------:R-:W-:Y:S02]  /*8bb0*/  SHF.R.U64 R8, R4, 0x10, R5 ;  /* 0x0000001004087819 */ /* 0x000fe40000001205 */
[----:B------:R-:W-:Y:S02]  /*8bc0*/  SHF.R.U32.HI R9, RZ, 0x10, R9 ;  /* 0x00000010ff097819 */ /* 0x000fe40000011609 */
[----:B------:R-:W-:Y:S02]  /*8bd0*/  PRMT R43, R43, 0x5410, R8 ;  /* 0x000054102b2b7816 */ /* 0x000fe40000000008 */
[----:B------:R-:W-:-:S02]  /*8be0*/  SHF.R.U64 R21, R10, 0x10, R11 ;  /* 0x000000100a157819 */ /* 0x000fc4000000120b */
[----:B------:R-:W-:Y:S02]  /*8bf0*/  SHF.R.U32.HI R5, RZ, 0x10, R5 ;  /* 0x00000010ff057819 */ /* 0x000fe40000011605 */
[----:B------:R-:W-:Y:S02]  /*8c00*/  PRMT R45, R45, 0x5410, R20 ;  /* 0x000054102d2d7816 */ /* 0x000fe40000000014 */
[----:B------:R-:W-:Y:S02]  /*8c10*/  PRMT R44, R44, 0x5410, R9 ;  /* 0x000054102c2c7816 */ /* 0x000fe40000000009 */
[----:B------:R-:W-:Y:S02]  /*8c20*/  SHF.L.U32 R32, R43, 0x10, RZ ;  /* 0x000000102b207819 */ /* 0x000fe400000006ff */
[----:B------:R-:W-:Y:S01]  /*8c30*/  PRMT R21, R28, 0x5410, R21 ;  /* 0x000054101c157816 */ /* 0x000fe20000000015 */
[----:B------:R-:W-:Y:S01]  /*8c40*/  IMAD.U32 R28, R45, 0x10000, RZ ;  /* 0x000100002d1c7824 */ /* 0x000fe200078e00ff */
[----:B------:R-:W-:-:S02]  /*8c50*/  PRMT R42, R42, 0x5410, R5 ;  /* 0x000054102a2a7816 */ /* 0x000fc40000000005 */
[----:B------:R-:W-:Y:S02]  /*8c60*/  SHF.R.U32.HI R29, RZ, 0x10, R11 ;  /* 0x00000010ff1d7819 */ /* 0x000fe4000001160b */
[--C-:B------:R-:W-:Y:S02]  /*8c70*/  SHF.R.U64 R4, R6, 0x10, R7.reuse ;  /* 0x0000001006047819 */ /* 0x100fe40000001207 */
[----:B------:R-:W-:Y:S01]  /*8c80*/  SHF.R.U32.HI R7, RZ, 0x10, R7 ;  /* 0x00000010ff077819 */ /* 0x000fe20000011607 */
[----:B------:R-:W-:Y:S01]  /*8c90*/  IMAD.U32 R34, R42, 0x10000, RZ ;  /* 0x000100002a227824 */ /* 0x000fe200078e00ff */
[----:B------:R-:W-:Y:S02]  /*8ca0*/  PRMT R29, R31, 0x5410, R29 ;  /* 0x000054101f1d7816 */ /* 0x000fe4000000001d */
[----:B------:R-:W-:Y:S02]  /*8cb0*/  PRMT R40, R40, 0x5410, R7 ;  /* 0x0000541028287816 */ /* 0x000fe40000000007 */
[----:B------:R-:W-:-:S02]  /*8cc0*/  LOP3.LUT R43, R43, 0xffff0000, RZ, 0xc0, !PT ;  /* 0xffff00002b2b7812 */ /* 0x000fc400078ec0ff */
[----:B------:R-:W-:Y:S02]  /*8cd0*/  PRMT R41, R41, 0x5410, R4 ;  /* 0x0000541029297816 */ /* 0x000fe40000000004 */
[----:B------:R-:W-:Y:S01]  /*8ce0*/  LOP3.LUT R45, R45, 0xffff0000, RZ, 0xc0, !PT ;  /* 0xffff00002d2d7812 */ /* 0x000fe200078ec0ff */
[----:B--2---:R-:W-:-:S04]  /*8cf0*/  IMAD.IADD R3, R12, 0x1, R0 ;  /* 0x000000010c037824 */ /* 0x004fc800078e0200 */
[----:B------:R-:W-:Y:S01]  /*8d00*/  IMAD R0, R3, 0x2, R2 ;  /* 0x0000000203007824 */ /* 0x000fe200078e0202 */
[----:B---3--:R-:W0:Y:S04]  /*8d10*/  LDS.128 R12, [R33+0x8400] ;  /* 0x00840000210c7984 */ /* 0x008e280000000c00 */
[----:B------:R-:W1:Y:S01]  /*8d20*/  LDS.128 R24, [R0+0x8400] ;  /* 0x0084000000187984 */ /* 0x000e620000000c00 */
[----:B0-----:R-:W-:Y:S02]  /*8d30*/  IMAD.U32 R3, R12, 0x10000, RZ ;  /* 0x000100000c037824 */ /* 0x001fe400078e00ff */
[----:B-1----:R-:W-:Y:S02]  /*8d40*/  IMAD.U32 R9, R24, 0x10000, RZ ;  /* 0x0001000018097824 */ /* 0x002fe400078e00ff */
[----:B------:R-:W-:-:S02]  /*8d50*/  IMAD.U32 R11, R25, 0x10000, RZ ;  /* 0x00010000190b7824 */ /* 0x000fc400078e00ff */
[C---:B------:R-:W-:Y:S01]  /*8d60*/  FMUL.FTZ R36, R9.reuse, R32 ;  /* 0x0000002009247220 */ /* 0x040fe20000410000 */
[-C--:B------:R-:W-:Y:S01]  /*8d70*/  FMUL.FTZ R38, R9, R28.reuse ;  /* 0x0000001c09267220 */ /* 0x080fe20000410000 */
[----:B------:R-:W-:Y:S02]  /*8d80*/  IMAD.U32 R5, R13, 0x10000, RZ ;  /* 0x000100000d057824 */ /* 0x000fe400078e00ff */
[----:B------:R-:W-:Y:S01]  /*8d90*/  FFMA.FTZ R36, R3, R28, -R36 ;  /* 0x0000001c03247223 */ /* 0x000fe20000010824 */
[----:B------:R-:W-:Y:S02]  /*8da0*/  IMAD.U32 R28, R44, 0x10000, RZ ;  /* 0x000100002c1c7824 */ /* 0x000fe400078e00ff */
[----:B------:R-:W-:Y:S01]  /*8db0*/  FMUL.FTZ R46, R11, R34 ;  /* 0x000000220b2e7220 */ /* 0x000fe20000410000 */
[----:B------:R-:W-:Y:S01]  /*8dc0*/  FFMA.FTZ R38, R3, R32, R38 ;  /* 0x0000002003267223 */ /* 0x000fe20000010026 */
[----:B------:R-:W-:Y:S02]  /*8dd0*/  IMAD.U32 R20, R27, 0x10000, RZ ;  /* 0x000100001b147824 */ /* 0x000fe400078e00ff */
[----:B------:R-:W-:Y:S01]  /*8de0*/  IMAD.U32 R3, R29, 0x10000, RZ ;  /* 0x000100001d037824 */ /* 0x000fe200078e00ff */
[----:B------:R-:W-:Y:S01]  /*8df0*/  LOP3.LUT R10, R24, 0xffff0000, RZ, 0xc0, !PT ;  /* 0xffff0000180a7812 */ /* 0x000fe200078ec0ff */
[----:B------:R-:W-:-:S02]  /*8e00*/  IMAD.U32 R9, R40, 0x10000, RZ ;  /* 0x0001000028097824 */ /* 0x000fc400078e00ff */
[-C--:B------:R-:W-:Y:S01]  /*8e10*/  FMUL.FTZ R32, R11, R28.reuse ;  /* 0x0000001c0b207220 */ /* 0x080fe20000410000 */
[----:B------:R-:W-:Y:S01]  /*8e20*/  FFMA.FTZ R46, R5, R28, -R46 ;  /* 0x0000001c052e7223 */ /* 0x000fe2000001082e */
[----:B------:R-:W-:Y:S02]  /*8e30*/  IMAD.U32 R8, R15, 0x10000, RZ ;  /* 0x000100000f087824 */ /* 0x000fe400078e00ff */
[C---:B------:R-:W-:Y:S01]  /*8e40*/  FMUL.FTZ R28, R20.reuse, R3 ;  /* 0x00000003141c7220 */ /* 0x040fe20000410000 */
[----:B------:R-:W-:Y:S01]  /*8e50*/  FMUL.FTZ R11, R20, R9 ;  /* 0x00000009140b7220 */ /* 0x000fe20000410000 */
[----:B------:R-:W-:Y:S01]  /*8e60*/  LOP3.LUT R4, R12, 0xffff0000, RZ, 0xc0, !PT ;  /* 0xffff00000c047812 */ /* 0x000fe200078ec0ff */
[----:B------:R-:W-:Y:S01]  /*8e70*/  FFMA.FTZ R32, R5, R34, R32 ;  /* 0x0000002205207223 */ /* 0x000fe20000010020 */
[----:B------:R-:W-:Y:S01]  /*8e80*/  FMUL.FTZ R5, R10, R43 ;  /* 0x0000002b0a057220 */ /* 0x000fe20000410000 */
[C---:B------:R-:W-:Y:S01]  /*8e90*/  FFMA.FTZ R28, R8.reuse, R9, R28 ;  /* 0x00000009081c7223 */ /* 0x040fe2000001001c */
[----:B------:R-:W-:Y:S01]  /*8ea0*/  LOP3.LUT R24, R25, 0xffff0000, RZ, 0xc0, !PT ;  /* 0xffff000019187812 */ /* 0x000fe200078ec0ff */
[----:B------:R-:W-:Y:S01]  /*8eb0*/  FFMA.FTZ R20, R8, R3, -R11 ;  /* 0x0000000308147223 */ /* 0x000fe2000001080b */
[----:B------:R-:W-:Y:S01]  /*8ec0*/  LOP3.LUT R9, R42, 0xffff0000, RZ, 0xc0, !PT ;  /* 0xffff00002a097812 */ /* 0x000fe200078ec0ff */
[-C--:B------:R-:W-:Y:S01]  /*8ed0*/  FMUL.FTZ R11, R10, R45.reuse ;  /* 0x0000002d0a0b7220 */ /* 0x080fe20000410000 */
[----:B------:R-:W-:Y:S01]  /*8ee0*/  LOP3.LUT R12, R13, 0xffff0000, RZ, 0xc0, !PT ;  /* 0xffff00000d0c7812 */ /* 0x000fe200078ec0ff */
[----:B------:R-:W-:Y:S01]  /*8ef0*/  FFMA.FTZ R45, R4, R45, -R5 ;  /* 0x0000002d042d7223 */ /* 0x000fe20000010805 */
[C---:B------:R-:W-:Y:S01]  /*8f00*/  IMAD.U32 R6, R14.reuse, 0x10000, RZ ;  /* 0x000100000e067824 */ /* 0x040fe200078e00ff */
[----:B------:R-:W-:Y:S01]  /*8f10*/  LOP3.LUT R7, R14, 0xffff0000, RZ, 0xc0, !PT ;  /* 0xffff00000e077812 */ /* 0x000fe200078ec0ff */
[----:B------:R-:W-:Y:S01]  /*8f20*/  IMAD.U32 R13, R26, 0x10000, RZ ;  /* 0x000100001a0d7824 */ /* 0x000fe200078e00ff */
[----:B------:R-:W-:Y:S01]  /*8f30*/  SHF.L.U32 R5, R21, 0x10, RZ ;  /* 0x0000001015057819 */ /* 0x000fe200000006ff */
[----:B------:R-:W-:Y:S01]  /*8f40*/  IMAD.U32 R8, R41, 0x10000, RZ ;  /* 0x0001000029087824 */ /* 0x000fe200078e00ff */
[----:B------:R-:W-:Y:S01]  /*8f50*/  LOP3.LUT R14, R15, 0xffff0000, RZ, 0xc0, !PT ;  /* 0xffff00000f0e7812 */ /* 0x000fe200078ec0ff */
[----:B------:R-:W-:Y:S01]  /*8f60*/  FMUL.FTZ R25, R24, R9 ;  /* 0x0000000918197220 */ /* 0x000fe20000410000 */
[----:B------:R-:W-:-:S02]  /*8f70*/  LOP3.LUT R3, R44, 0xffff0000, RZ, 0xc0, !PT ;  /* 0xffff00002c037812 */ /* 0x000fc400078ec0ff */
[----:B------:R-:W-:Y:S02]  /*8f80*/  LOP3.LUT R15, R26, 0xffff0000, RZ, 0xc0, !PT ;  /* 0xffff00001a0f7812 */ /* 0x000fe400078ec0ff */
[----:B------:R-:W-:Y:S01]  /*8f90*/  LOP3.LUT R26, R27, 0xffff0000, RZ, 0xc0, !PT ;  /* 0xffff00001b1a7812 */ /* 0x000fe200078ec0ff */
[CC--:B------:R-:W-:Y:S01]  /*8fa0*/  FMUL.FTZ R27, R13.reuse, R8.reuse ;  /* 0x000000080d1b7220 */ /* 0x0c0fe20000410000 */
[----:B------:R-:W-:Y:S01]  /*8fb0*/  FFMA.FTZ R11, R4, R43, R11 ;  /* 0x0000002b040b7223 */ /* 0x000fe2000001000b */
[----:B------:R-:W-:Y:S01]  /*8fc0*/  FMUL.FTZ R13, R13, R5 ;  /* 0x000000050d0d7220 */ /* 0x000fe20000410000 */
[----:B------:R-:W-:Y:S01]  /*8fd0*/  LOP3.LUT R10, R41, 0xffff0000, RZ, 0xc0, !PT ;  /* 0xffff0000290a7812 */ /* 0x000fe200078ec0ff */
[-C--:B------:R-:W-:Y:S01]  /*8fe0*/  FMUL.FTZ R24, R24, R3.reuse ;  /* 0x0000000318187220 */ /* 0x080fe20000410000 */
[----:B------:R-:W-:Y:S01]  /*8ff0*/  FFMA.FTZ R25, R12, R3, -R25 ;  /* 0x000000030c197223 */ /* 0x000fe20000010819 */
[----:B------:R-:W-:Y:S02]  /*9000*/  LOP3.LUT R4, R21, 0xffff0000, RZ, 0xc0, !PT ;  /* 0xffff000015047812 */ /* 0x000fe400078ec0ff */
        /* <DEDUP_REMOVED lines=23> */
.L_x_15442:
[----:B------:R-:W-:Y:S05]  /*9180*/  BSYNC B0 ;  /* 0x0000000000007941 */ /* 0x000fea0003800000 */
.L_x_15428:
        /* <DEDUP_REMOVED lines=8> */
.L_x_15425:
[----:B------:R-:W-:-:S13]  /*9210*/  ISETP.NE.AND P0, PT, R156, 0x3, PT ;  /* 0x000000039c00780c */ /* 0x000fda0003f05270 */
[----:B------:R-:W-:Y:S05]  /*9220*/  @!P0 BRA `(.L_x_15452) ;  /* 0x0000000000048947 */ /* 0x000fea0003800000 */
[----:B------:R-:W-:Y:S01]  /*9230*/  BPT.TRAP 0x1 ;  /* 0x000000040000795c */ /* 0x000fe20000300000 */
.L_x_15452:
[----:B--23--:R-:W-:Y:S01]  /*9240*/  IMAD R0, R22, 0x8, R2 ;  /* 0x0000000816007824 */ /* 0x00cfe200078e0202 */
[----:B-1----:R-:W-:-:S04]  /*9250*/  SHF.L.U32 R7, R154, 0x1f, RZ ;  /* 0x0000001f9a077819 */ /* 0x002fc800000006ff */
[----:B------:R1:W2:Y:S01]  /*9260*/  SYNCS.PHASECHK.TRANS64.TRYWAIT P1, [R0+URZ+0x16830], R7 ;  /* 0x01683007000075a7 */ /* 0x0002a2000802017f */
[----:B------:R-:W-:Y:S05]  /*9270*/  @!P0 BRA `(.L_x_15453) ;  /* 0x0000000000048947 */ /* 0x000fea0003800000 */
[----:B------:R-:W-:Y:S01]  /*9280*/  BPT.TRAP 0x1 ;  /* 0x000000040000795c */ /* 0x000fe20000300000 */
.L_x_15453:
[----:B------:R-:W-:Y:S01]  /*9290*/  VIADD R3, R2, 0xe400 ;  /* 0x0000e40002037836 */ /* 0x000fe20000000000 */
[----:B------:R-:W-:Y:S01]  /*92a0*/  LOP3.LUT R4, R30, 0x10000, RZ, 0xfc, !PT ;  /* 0x000100001e047812 */ /* 0x000fe200078efcff */
[----:B------:R-:W-:-:S03]  /*92b0*/  IMAD.MOV.U32 R5, RZ, RZ, 0x40000040 ;  /* 0x40000040ff057424 */ /* 0x000fc600078e00ff */
[----:B------:R-:W-:-:S04]  /*92c0*/  SHF.R.U32.HI R3, RZ, 0x4, R3 ;  /* 0x00000004ff037819 */ /* 0x000fc80000011603 */
[----:B------:R-:W-:-:S04]  /*92d0*/  LOP3.LUT R3, R3, 0x3fff, RZ, 0xc0, !PT ;  /* 0x00003fff03037812 */ /* 0x000fc800078ec0ff */
[----:B------:R-:W-:-:S05]  /*92e0*/  LOP3.LUT R3, R3, 0x10000, RZ, 0xfc, !PT ;  /* 0x0001000003037812 */ /* 0x000fca00078efcff */
[----:B------:R3:W-:Y:S01]  /*92f0*/  STL [R1+0x18], R3 ;  /* 0x0000180301007387 */ /* 0x0007e20000100800 */
[----:B--2---:R-:W-:Y:S05]  /*9300*/  @P1 BRA `(.L_x_15454) ;  /* 0x0000000000081947 */ /* 0x004fea0003800000 */
[----:B------:R-:W2:Y:S02]  /*9310*/  SYNCS.PHASECHK.TRANS64.TRYWAIT P1, [R0+URZ+0x16830], R7 ;  /* 0x01683007000075a7 */ /* 0x000ea4000802017f */
[----:B--2---:R-:W-:Y:S05]  /*9320*/  @!P1 BRA `(.L_x_15455) ;  /* 0x0000012400489947 */ /* 0x004fea0003800000 */
.L_x_15454:
[----:B---3--:R-:W3:Y:S01]  /*9330*/  LDL R3, [R1+0x18] ;  /* 0x0000180001037983 */ /* 0x008ee20000100800 */
[----:B-12---:R-:W-:Y:S01]  /*9340*/  IMAD.MOV.U32 R7, RZ, RZ, 0x40000040 ;  /* 0x40000040ff077424 */ /* 0x006fe200078e00ff */
[----:B------:R-:W-:Y:S05]  /*9350*/  WARPSYNC.ALL ;  /* 0x0000000000007948 */ /* 0x000fea0003800000 */
[C---:B------:R-:W-:Y:S01]  /*9360*/  R2UR UR4, R4.reuse ;  /* 0x00000000040472ca */ /* 0x040fe200000e0000 */
[----:B0---45:R-:W-:Y:S01]  /*9370*/  WARPGROUP.ARRIVE ;  /* 0x00000000000079c5 */ /* 0x031fe20000000000 */
[----:B------:R-:W-:Y:S01]  /*9380*/  R2UR UR5, R5 ;  /* 0x00000000050572ca */ /* 0x000fe200000e0000 */
[C---:B------:R-:W-:Y:S01]  /*9390*/  VIADD R10, R4.reuse, 0x2 ;  /* 0x00000002040a7836 */ /* 0x040fe20000000000 */
[----:B------:R-:W-:Y:S01]  /*93a0*/  R2UR UR7, R7 ;  /* 0x00000000070772ca */ /* 0x000fe200000e0000 */
[----:B------:R-:W-:Y:S01]  /*93b0*/  IMAD.MOV.U32 R11, RZ, RZ, 0x40000040 ;  /* 0x40000040ff0b7424 */ /* 0x000fe200078e00ff */
[----:B------:R-:W-:Y:S01]  /*93c0*/  MOV R9, 0x40000040 ;  /* 0x4000004000097802 */ /* 0x000fe20000000f00 */
[----:B------:R-:W-:-:S02]  /*93d0*/  VIADD R20, R4, 0x4 ;  /* 0x0000000404147836 */ /* 0x000fc40000000000 */
[----:B------:R-:W-:Y:S01]  /*93e0*/  IMAD.MOV.U32 R21, RZ, RZ, 0x40000040 ;  /* 0x40000040ff157424 */ /* 0x000fe200078e00ff */
[----:B------:R0:W-:Y:S01]  /*93f0*/  STL.64 [R1+0x8], R10 ;  /* 0x0000080a01007387 */ /* 0x0001e20000100a00 */
[----:B------:R-:W-:Y:S02]  /*9400*/  VIADD R14, R4, 0x6 ;  /* 0x00000006040e7836 */ /* 0x000fe40000000000 */
[----:B------:R-:W-:Y:S02]  /*9410*/  IMAD.MOV.U32 R15, RZ, RZ, 0x40000040 ;  /* 0x40000040ff0f7424 */ /* 0x000fe400078e00ff */
[----:B------:R-:W-:Y:S02]  /*9420*/  IMAD.MOV.U32 R7, RZ, RZ, 0x40000040 ;  /* 0x40000040ff077424 */ /* 0x000fe400078e00ff */
[----:B---3--:R-:W-:-:S04]  /*9430*/  IMAD R6, R22, 0x400, R3 ;  /* 0x0000040016067824 */ /* 0x008fc800078e0203 */
        /* <DEDUP_REMOVED lines=30> */
.L_x_15456:
[----:B------:R-:W2:Y:S01]  /*9620*/  LDL.LU R92, [R1+0x4] ;  /* 0x00000400015c7983 */ /* 0x000ea20000300800 */
[----:B------:R-:W-:Y:S01]  /*9630*/  ULDC UR4, c[0x0][0x9d8] ;  /* 0x0002760000047ab9 */ /* 0x000fe20000000800 */
[----:B------:R-:W0:Y:S01]  /*9640*/  LDC R93, c[0x0][0x448] ;  /* 0x00011200ff5d7b82 */ /* 0x000e220000000800 */
[----:B------:R-:W-:Y:S01]  /*9650*/  ULDC UR5, c[0x0][0x988] ;  /* 0x0002620000057ab9 */ /* 0x000fe20000000800 */
[----:B------:R-:W3:Y:S04]  /*9660*/  LDL R90, [R1+0x3c] ;  /* 0x00003c00015a7983 */ /* 0x000ee80000100800 */
[----:B------:R-:W3:Y:S01]  /*9670*/  LDL R100, [R1+0x24] ;  /* 0x0000240001647983 */ /* 0x000ee20000100800 */
[----:B------:R-:W-:Y:S01]  /*9680*/  FMUL.FTZ R11, R36, UR4 ;  /* 0x00000004240b7c20 */ /* 0x000fe20008410000 */
[----:B------:R-:W-:Y:S01]  /*9690*/  FMUL.FTZ R36, R39, UR4 ;  /* 0x0000000427247c20 */ /* 0x000fe20008410000 */
[----:B------:R-:W-:Y:S01]  /*96a0*/  FMUL.FTZ R6, R25, UR4 ;  /* 0x0000000419067c20 */ /* 0x000fe20008410000 */
[----:B------:R-:W4:Y:S01]  /*96b0*/  LDL R96, [R1+0x1c] ;  /* 0x00001c0001607983 */ /* 0x000f220000100800 */
[----:B------:R-:W-:Y:S01]  /*96c0*/  FMUL.FTZ R91, R34, UR4 ;  /* 0x00000004225b7c20 */ /* 0x000fe20008410000 */
[----:B------:R-:W-:Y:S01]  /*96d0*/  FMUL.FTZ R12, R37, UR4 ;  /* 0x00000004250c7c20 */ /* 0x000fe20008410000 */
[----:B------:R-:W-:Y:S01]  /*96e0*/  FMUL.FTZ R111, R26, UR4 ;  /* 0x000000041a6f7c20 */ /* 0x000fe20008410000 */
[----:B------:R-:W5:Y:S01]  /*96f0*/  LDL R39, [R1+0x38] ;  /* 0x0000380001277983 */ /* 0x000f620000100800 */
[----:B------:R-:W-:Y:S01]  /*9700*/  FMUL.FTZ R107, R27, UR4 ;  /* 0x000000041b6b7c20 */ /* 0x000fe20008410000 */
[----:B------:R-:W-:Y:S01]  /*9710*/  FMUL.FTZ R89, R35, UR4 ;  /* 0x0000000423597c20 */ /* 0x000fe20008410000 */
[----:B------:R-:W-:Y:S01]  /*9720*/  FMUL.FTZ R105, R30, UR4 ;  /* 0x000000041e697c20 */ /* 0x000fe20008410000 */
[----:B------:R-:W5:Y:S01]  /*9730*/  LDL R98, [R1+0x10] ;  /* 0x0000100001627983 */ /* 0x000f620000100800 */
[----:B------:R-:W1:Y:S01]  /*9740*/  MUFU.TANH R111, R111 ;  /* 0x0000006f006f7308 */ /* 0x000e620000002400 */
[----:B------:R-:W-:Y:S01]  /*9750*/  FMUL.FTZ R3, R24, UR4 ;  /* 0x0000000418037c20 */ /* 0x000fe20008410000 */
[----:B------:R-:W-:Y:S01]  /*9760*/  FMUL.FTZ R24, R31, UR4 ;  /* 0x000000041f187c20 */ /* 0x000fe20008410000 */
[----:B------:R-:W-:Y:S01]  /*9770*/  FMUL.FTZ R38, R38, UR4 ;  /* 0x0000000426267c20 */ /* 0x000fe20008410000 */
[----:B------:R-:W-:Y:S01]  /*9780*/  FMUL.FTZ R13, R40, UR4 ;  /* 0x00000004280d7c20 */ /* 0x000fe20008410000 */
[----:B0-----:R-:W-:Y:S01]  /*9790*/  ISETP.NE.AND P4, PT, R93, 0x1, PT ;  /* 0x000000015d00780c */ /* 0x001fe20003f85270 */
        /* <DEDUP_REMOVED lines=12> */
[----:B------:R-:W1:Y:S01]  /*9860*/  @P4 LDC R25, c[0x0][0x44c] ;  /* 0x00011300ff194b82 */ /* 0x000e620000000800 */
[----:B------:R-:W-:Y:S01]  /*9870*/  FMUL.FTZ R62, R62, UR4 ;  /* 0x000000043e3e7c20 */ /* 0x000fe20008410000 */
[----:B------:R-:W-:-:S04]  /*9880*/  FMUL.FTZ R9, R32, UR4 ;  /* 0x0000000420097c20 */ /* 0x000fc80008410000 */
[----:B------:R-:W0:Y:S02]  /*9890*/  MUFU.TANH R24, R24 ;  /* 0x0000001800187308 */ /* 0x000e240000002400 */
[----:B------:R-:W0:Y:S06]  /*98a0*/  @P4 LDC R34, c[0x0][0x450] ;  /* 0x00011400ff224b82 */ /* 0x000e2c0000000800 */
[----:B------:R-:W5:Y:S08]  /*98b0*/  MUFU.TANH R91, R91 ;  /* 0x0000005b005b7308 */ /* 0x000f700000002400 */
[----:B------:R-:W5:Y:S08]  /*98c0*/  MUFU.TANH R89, R89 ;  /* 0x0000005900597308 */ /* 0x000f700000002400 */
[----:B------:R-:W5:Y:S08]  /*98d0*/  MUFU.TANH R38, R38 ;  /* 0x0000002600267308 */ /* 0x000f700000002400 */
[----:B------:R-:W5:Y:S08]  /*98e0*/  MUFU.TANH R36, R36 ;  /* 0x0000002400247308 */ /* 0x000f700000002400 */
        /* <DEDUP_REMOVED lines=17> */
[----:B------:R-:W5:Y:S01]  /*9a00*/  MUFU.TANH R54, R54 ;  /* 0x0000003600367308 */ /* 0x000f620000002400 */
[----:B------:R-:W-:Y:S01]  /*9a10*/  FMUL.FTZ R32, R53, UR4 ;  /* 0x0000000435207c20 */ /* 0x000fe20008410000 */
[----:B------:R-:W-:-:S06]  /*9a20*/  FMUL.FTZ R93, R63, UR4 ;  /* 0x000000043f5d7c20 */ /* 0x000fcc0008410000 */
[----:B------:R-:W5:Y:S08]  /*9a30*/  MUFU.TANH R56, R56 ;  /* 0x0000003800387308 */ /* 0x000f700000002400 */
[----:B------:R-:W5:Y:S08]  /*9a40*/  MUFU.TANH R58, R58 ;  /* 0x0000003a003a7308 */ /* 0x000f700000002400 */
[----:B------:R-:W5:Y:S08]  /*9a50*/  MUFU.TANH R62, R62 ;  /* 0x0000003e003e7308 */ /* 0x000f700000002400 */
[----:B------:R-:W-:Y:S01]  /*9a60*/  MUFU.TANH R93, R93 ;  /* 0x0000005d005d7308 */ /* 0x000fe20000002400 */
[----:B------:R-:W-:Y:S01]  /*9a70*/  FMUL.FTZ R75, R75, UR4 ;  /* 0x000000044b4b7c20 */ /* 0x000fe20008410000 */
[----:B--2---:R-:W-:Y:S01]  /*9a80*/  LOP3.LUT R92, R92, 0xfffffffe, RZ, 0xc0, !PT ;  /* 0xfffffffe5c5c7812 */ /* 0x004fe200078ec0ff */
[----:B------:R-:W-:Y:S01]  /*9a90*/  FMUL.FTZ R78, R78, UR4 ;  /* 0x000000044e4e7c20 */ /* 0x000fe20008410000 */
[----:B------:R-:W-:Y:S01]  /*9aa0*/  FMUL.FTZ R82, R82, UR4 ;  /* 0x0000000452527c20 */ /* 0x000fe20008410000 */
[----:B------:R-:W-:Y:S01]  /*9ab0*/  FMUL.FTZ R86, R86, UR4 ;  /* 0x0000000456567c20 */ /* 0x000fe20008410000 */
[----:B------:R-:W-:-:S02]  /*9ac0*/  @P4 LOP3.LUT R92, R92, 0x1, RZ, 0xfc, !PT ;  /* 0x000000015c5c4812 */ /* 0x000fc400078efcff */
[----:B------:R-:W-:Y:S03]  /*9ad0*/  MUFU.TANH R3, R3 ;  /* 0x0000000300037308 */ /* 0x000fe60000002400 */
[----:B------:R3:W-:Y:S05]  /*9ae0*/  STL [R1+0x4], R92 ;  /* 0x0000045c01007387 */ /* 0x0007ea0000100800 */
[----:B------:R-:W-:Y:S01]  /*9af0*/  MUFU.TANH R6, R6 ;  /* 0x0000000600067308 */ /* 0x000fe20000002400 */
[----:B---3--:R-:W-:-:S07]  /*9b00*/  IADD3 R92, R90, R100, RZ ;  /* 0x000000645a5c7210 */ /* 0x008fce0007ffe0ff */
[----:B------:R-:W-:Y:S01]  /*9b10*/  MUFU.TANH R7, R7 ;  /* 0x0000000700077308 */ /* 0x000fe20000002400 */
[----:B-1----:R-:W-:-:S05]  /*9b20*/  @P4 IMAD.HI.U32 R25, R92, R25, RZ ;  /* 0x000000195c194227 */ /* 0x002fca00078e00ff */
[----:B0-----:R-:W-:Y:S01]  /*9b30*/  @P4 SHF.R.U32.HI R92, RZ, R34, R25 ;  /* 0x00000022ff5c4219 */ /* 0x001fe20000011619 */
[----:B------:R-:W-:Y:S01]  /*9b40*/  IMAD.MOV.U32 R25, RZ, RZ, -0x80 ;  /* 0xffffff80ff197424 */ /* 0x000fe200078e00ff */
[----:B------:R-:W-:Y:S03]  /*9b50*/  MUFU.TANH R8, R8 ;  /* 0x0000000800087308 */ /* 0x000fe60000002400 */
[----:B------:R-:W0:Y:S01]  /*9b60*/  SHFL.IDX PT, R37, R92, 0x1, 0x1c1f ;  /* 0x003c1f005c257f89 */ /* 0x000e2200000e0000 */
[----:B------:R-:W-:-:S04]  /*9b70*/  IMAD R25, R88, R25, 0x80 ;  /* 0x0000008058197424 */ /* 0x000fc800078e0219 */
[----:B------:R-:W-:Y:S01]  /*9b80*/  VIADD R35, R25, 0x1 ;  /* 0x0000000119237836 */ /* 0x000fe20000000000 */
[----:B------:R-:W-:Y:S01]  /*9b90*/  MUFU.TANH R9, R9 ;  /* 0x0000000900097308 */ /* 0x000fe20000002400 */
[----:B----4-:R-:W-:Y:S02]  /*9ba0*/  IMAD.IADD R90, R96, 0x1, R25 ;  /* 0x00000001605a7824 */ /* 0x010fe400078e0219 */
[C---:B-----5:R-:W-:Y:S02]  /*9bb0*/  IMAD R35, R39.reuse, -0x2, R35 ;  /* 0xfffffffe27237824 */ /* 0x060fe400078e0223 */
[----:B------:R-:W-:-:S03]  /*9bc0*/  IMAD R90, R39, -0x2, R90 ;  /* 0xfffffffe275a7824 */ /* 0x000fc600078e025a */
[----:B------:R-:W-:Y:S01]  /*9bd0*/  IADD3 R109, -R98, R35, R96 ;  /* 0x00000023626d7210 */ /* 0x000fe20007ffe160 */
[----:B------:R-:W-:Y:S08]  /*9be0*/  MUFU.TANH R10, R10 ;  /* 0x0000000a000a7308 */ /* 0x000ff00000002400 */
[----:B------:R-:W-:Y:S01]  /*9bf0*/  MUFU.TANH R11, R11 ;  /* 0x0000000b000b7308 */ /* 0x000fe20000002400 */
[----:B0-----:R-:W-:-:S04]  /*9c00*/  VIADDMNMX R25, R37, R109, R90, PT ;  /* 0x0000006d25197246 */ /* 0x001fc8000380015a */
[C---:B------:R-:W-:Y:S02]  /*9c10*/  ISETP.GT.AND P1, PT, R25.reuse, RZ, PT ;  /* 0x000000ff1900720c */ /* 0x040fe40003f24270 */
[C---:B------:R-:W-:Y:S01]  /*9c20*/  ISETP.GT.AND P2, PT, R25.reuse, 0x1, PT ;  /* 0x000000011900780c */ /* 0x040fe20003f44270 */
[----:B------:R-:W-:Y:S01]  /*9c30*/  MUFU.TANH R12, R12 ;  /* 0x0000000c000c7308 */ /* 0x000fe20000002400 */
[----:B------:R-:W-:Y:S02]  /*9c40*/  ISETP.GT.AND P3, PT, R25, 0x8, PT ;  /* 0x000000081900780c */ /* 0x000fe40003f64270 */
[----:B------:R-:W-:Y:S02]  /*9c50*/  FSEL R111, R111, -INF , P1 ;  /* 0xff8000006f6f7808 */ /* 0x000fe40000800000 */
[----:B------:R-:W-:Y:S02]  /*9c60*/  FSEL R107, R107, -INF , P2 ;  /* 0xff8000006b6b7808 */ /* 0x000fe40001000000 */
[----:B------:R-:W-:Y:S01]  /*9c70*/  ISETP.GT.AND P1, PT, R25, 0x9, PT ;  /* 0x000000091900780c */ /* 0x000fe20003f24270 */
[----:B------:R-:W-:Y:S01]  /*9c80*/  MUFU.TANH R13, R13 ;  /* 0x0000000d000d7308 */ /* 0x000fe20000002400 */
[----:B------:R-:W-:-:S02]  /*9c90*/  FSEL R105, R105, -INF , P3 ;  /* 0xff80000069697808 */ /* 0x000fc40001800000 */
[----:B------:R-:W-:Y:S02]  /*9ca0*/  FMNMX.FTZ R94, R111, R107, !PT ;  /* 0x0000006b6f5e7209 */ /* 0x000fe40007810000 */
[----:B------:R-:W-:Y:S02]  /*9cb0*/  ISETP.GT.AND P2, PT, R25, 0x10, PT ;  /* 0x000000101900780c */ /* 0x000fe40003f44270 */
[----:B------:R-:W-:Y:S01]  /*9cc0*/  FSEL R35, R24, -INF , P1 ;  /* 0xff80000018237808 */ /* 0x000fe20000800000 */
[----:B------:R-:W-:Y:S01]  /*9cd0*/  MUFU.TANH R26, R26 ;  /* 0x0000001a001a7308 */ /* 0x000fe20000002400 */
[----:B------:R-:W-:Y:S02]  /*9ce0*/  FMNMX.FTZ R94, R105, R94, !PT ;  /* 0x0000005e695e7209 */ /* 0x000fe40007810000 */
[----:B------:R-:W-:Y:S02]  /*9cf0*/  ISETP.GT.AND P1, PT, R25, 0x11, PT ;  /* 0x000000111900780c */ /* 0x000fe40003f24270 */
[----:B------:R-:W-:-:S02]  /*9d00*/  FSEL R39, R91, -INF , P2 ;  /* 0xff8000005b277808 */ /* 0x000fc40001000000 */
[----:B------:R-:W-:Y:S01]  /*9d10*/  FMNMX.FTZ R94, R35, R94, !PT ;  /* 0x0000005e235e7209 */ /* 0x000fe20007810000 */
[----:B------:R-:W-:Y:S01]  /*9d20*/  MUFU.TANH R27, R27 ;  /* 0x0000001b001b7308 */ /* 0x000fe20000002400 */
[----:B------:R-:W-:Y:S02]  /*9d30*/  ISETP.GT.AND P2, PT, R25, 0x18, PT ;  /* 0x000000181900780c */ /* 0x000fe40003f44270 */
[----:B------:R-:W-:Y:S02]  /*9d40*/  FSEL R37, R89, -INF , P1 ;  /* 0xff80000059257808 */ /* 0x000fe40000800000 */
[----:B------:R-:W-:Y:S02]  /*9d50*/  FMNMX.FTZ R94, R39, R94, !PT ;  /* 0x0000005e275e7209 */ /* 0x000fe40007810000 */
        /* <DEDUP_REMOVED lines=10> */
[----:B------:R-:W-:Y:S02]  /*9e00*/  FMNMX.FTZ R94, R41, R94, !PT ;  /* 0x0000005e295e7209 */ /* 0x000fe40007810000 */
[----:B------:R-:W-:Y:S02]  /*9e10*/  ISETP.GT.AND P2, PT, R25, 0x28, PT ;  /* 0x000000281900780c */ /* 0x000fe40003f44270 */
[----:B------:R-:W-:Y:S02]  /*9e20*/  FSEL R45, R42, -INF , P1 ;  /* 0xff8000002a2d7808 */ /* 0x000fe40000800000 */
        /* <DEDUP_REMOVED lines=12> */
[----:B------:R-:W-:Y:S01]  /*9ef0*/  FMNMX.FTZ R94, R55, R94, !PT ;  /* 0x0000005e375e7209 */ /* 0x000fe20007810000 */
[----:B------:R-:W-:Y:S01]  /*9f00*/  FMUL.FTZ R34, R57, UR4 ;  /* 0x0000000439227c20 */ /* 0x000fe20008410000 */
[----:B------:R-:W-:Y:S01]  /*9f10*/  ISETP.GT.AND P1, PT, R25, 0x39, PT ;  /* 0x000000391900780c */ /* 0x000fe20003f24270 */
[----:B------:R-:W-:Y:S01]  /*9f20*/  FMUL.FTZ R24, R66, UR4 ;  /* 0x0000000442187c20 */ /* 0x000fe20008410000 */
[----:B------:R-:W-:-:S02]  /*9f30*/  FSEL R57, R52, -INF , P2 ;  /* 0xff80000034397808 */ /* 0x000fc40001000000 */
        /* <DEDUP_REMOVED lines=18> */
[----:B------:R-:W2:Y:S01]  /*a060*/  MUFU.TANH R36, R36 ;  /* 0x0000002400247308 */ /* 0x000ea20000002400 */
[----:B------:R-:W-:-:S02]  /*a070*/  FMNMX.FTZ R94, R63, R94, !PT ;  /* 0x0000005e3f5e7209 */ /* 0x000fc40007810000 */
[----:B------:R-:W-:Y:S02]  /*a080*/  ISETP.GT.AND P2, PT, R25, 0x50, PT ;  /* 0x000000501900780c */ /* 0x000fe40003f44270 */
[----:B------:R-:W-:-:S03]  /*a090*/  FMNMX.FTZ R94, R71, R94, !PT ;  /* 0x0000005e475e7209 */ /* 0x000fc60007810000 */
[----:B------:R-:W3:Y:S01]  /*a0a0*/  MUFU.TANH R91, R91 ;  /* 0x0000005b005b7308 */ /* 0x000ee20000002400 */
[----:B------:R-:W-:Y:S01]  /*a0b0*/  FMUL.FTZ R40, R79, UR4 ;  /* 0x000000044f287c20 */ /* 0x000fe20008410000 */
[----:B0-----:R-:W-:-:S06]  /*a0c0*/  FSEL R79, R24, -INF , P2 ;  /* 0xff800000184f7808 */ /* 0x001fcc0001000000 */
[----:B------:R0:W-:Y:S01]  /*a0d0*/  MUFU.TANH R95, R75 ;  /* 0x0000004b005f7308 */ /* 0x0001e20000002400 */
[----:B------:R-:W-:Y:S02]  /*a0e0*/  ISETP.GT.AND P2, PT, R25, 0x58, PT ;  /* 0x000000581900780c */ /* 0x000fe40003f44270 */
[----:B0-----:R-:W-:-:S05]  /*a0f0*/  FSEL R75, R93, -INF , P1 ;  /* 0xff8000005d4b7808 */ /* 0x001fca0000800000 */
[----:B------:R-:W0:Y:S01]  /*a100*/  MUFU.TANH R38, R38 ;  /* 0x0000002600267308 */ /* 0x000e220000002400 */
[----:B------:R-:W-:Y:S02]  /*a110*/  ISETP.GT.AND P1, PT, R25, 0x51, PT ;  /* 0x000000511900780c */ /* 0x000fe40003f24270 */
[----:B------:R-:W-:Y:S02]  /*a120*/  FMNMX.FTZ R94, R75, R94, !PT ;  /* 0x0000005e4b5e7209 */ /* 0x000fe40007810000 */
[----:B-1----:R-:W-:Y:S02]  /*a130*/  FSEL R89, R89, -INF , P1 ;  /* 0xff80000059597808 */ /* 0x002fe40000800000 */
[----:B------:R-:W-:Y:S01]  /*a140*/  FMNMX.FTZ R94, R79, R94, !PT ;  /* 0x0000005e4f5e7209 */ /* 0x000fe20007810000 */
[----:B------:R-:W1:Y:S01]  /*a150*/  MUFU.TANH R78, R78 ;  /* 0x0000004e004e7308 */ /* 0x000e620000002400 */
[----:B------:R-:W-:Y:S01]  /*a160*/  FMUL.FTZ R24, R83, UR4 ;  /* 0x0000000453187c20 */ /* 0x000fe20008410000 */
[----:B------:R-:W-:-:S02]  /*a170*/  ISETP.GT.AND P1, PT, R25, 0x59, PT ;  /* 0x000000591900780c */ /* 0x000fc40003f24270 */
[----:B--2---:R-:W-:Y:S02]  /*a180*/  FSEL R83, R36, -INF , P2 ;  /* 0xff80000024537808 */ /* 0x004fe40001000000 */
[----:B------:R-:W-:Y:S02]  /*a190*/  FMNMX.FTZ R94, R89, R94, !PT ;  /* 0x0000005e595e7209 */ /* 0x000fe40007810000 */
[----:B------:R-:W2:Y:S01]  /*a1a0*/  MUFU.TANH R40, R40 ;  /* 0x0000002800287308 */ /* 0x000ea20000002400 */
[----:B------:R-:W-:Y:S02]  /*a1b0*/  ISETP.GT.AND P2, PT, R25, 0x60, PT ;  /* 0x000000601900780c */ /* 0x000fe40003f44270 */
[----:B---3--:R-:W-:Y:S02]  /*a1c0*/  FSEL R91, R91, -INF , P1 ;  /* 0xff8000005b5b7808 */ /* 0x008fe40000800000 */
[----:B------:R-:W-:Y:S02]  /*a1d0*/  FMNMX.FTZ R94, R83, R94, !PT ;  /* 0x0000005e535e7209 */ /* 0x000fe40007810000 */
[----:B------:R-:W-:Y:S01]  /*a1e0*/  ISETP.GT.AND P1, PT, R25, 0x61, PT ;  /* 0x000000611900780c */ /* 0x000fe20003f24270 */
[----:B------:R-:W3:Y:S01]  /*a1f0*/  MUFU.TANH R82, R82 ;  /* 0x0000005200527308 */ /* 0x000ee20000002400 */
[----:B0-----:R-:W-:-:S02]  /*a200*/  FSEL R93, R38, -INF , P2 ;  /* 0xff800000265d7808 */ /* 0x001fc40001000000 */
[----:B------:R-:W-:Y:S02]  /*a210*/  FMNMX.FTZ R94, R91, R94, !PT ;  /* 0x0000005e5b5e7209 */ /* 0x000fe40007810000 */
[----:B------:R-:W-:Y:S02]  /*a220*/  ISETP.GT.AND P2, PT, R25, 0x68, PT ;  /* 0x000000681900780c */ /* 0x000fe40003f44270 */
[----:B------:R-:W-:Y:S01]  /*a230*/  FSEL R95, R95, -INF , P1 ;  /* 0xff8000005f5f7808 */ /* 0x000fe20000800000 */
[----:B------:R0:W4:Y:S01]  /*a240*/  MUFU.TANH R101, R24 ;  /* 0x0000001800657308 */ /* 0x0001220000002400 */
[----:B------:R-:W-:Y:S02]  /*a250*/  FMNMX.FTZ R94, R93, R94, !PT ;  /* 0x0000005e5d5e7209 */ /* 0x000fe40007810000 */
[----:B------:R-:W-:Y:S02]  /*a260*/  ISETP.GT.AND P1, PT, R25, 0x69, PT ;  /* 0x000000691900780c */ /* 0x000fe40003f24270 */
[----:B------:R-:W-:Y:S01]  /*a270*/  FMNMX.FTZ R94, R95, R94, !PT ;  /* 0x0000005e5f5e7209 */ /* 0x000fe20007810000 */
[----:B0-----:R-:W-:-:S02]  /*a280*/  FMUL.FTZ R24, R87, UR4 ;  /* 0x0000000457187c20 */ /* 0x001fc40008410000 */
[----:B------:R-:W0:Y:S01]  /*a290*/  MUFU.TANH R86, R86 ;  /* 0x0000005600567308 */ /* 0x000e220000002400 */
[----:B-1----:R-:W-:Y:S02]  /*a2a0*/  FSEL R87, R78, -INF , P2 ;  /* 0xff8000004e577808 */ /* 0x002fe40001000000 */
[----:B------:R-:W-:Y:S02]  /*a2b0*/  ISETP.GT.AND P2, PT, R25, 0x70, PT ;  /* 0x000000701900780c */ /* 0x000fe40003f44270 */
[----:B--2---:R-:W-:Y:S02]  /*a2c0*/  FSEL R97, R40, -INF , P1 ;  /* 0xff80000028617808 */ /* 0x004fe40000800000 */
[----:B------:R-:W-:Y:S01]  /*a2d0*/  FMNMX.FTZ R94, R87, R94, !PT ;  /* 0x0000005e575e7209 */ /* 0x000fe20007810000 */
[----:B------:R-:W1:Y:S01]  /*a2e0*/  MUFU.TANH R24, R24 ;  /* 0x0000001800187308 */ /* 0x000e620000002400 */
[----:B------:R-:W-:Y:S02]  /*a2f0*/  ISETP.GT.AND P1, PT, R25, 0x71, PT ;  /* 0x000000711900780c */ /* 0x000fe40003f24270 */
[----:B---3--:R-:W-:-:S02]  /*a300*/  FSEL R99, R82, -INF , P2 ;  /* 0xff80000052637808 */ /* 0x008fc40001000000 */
[----:B------:R-:W-:Y:S02]  /*a310*/  FMNMX.FTZ R94, R97, R94, !PT ;  /* 0x0000005e615e7209 */ /* 0x000fe40007810000 */
[----:B------:R-:W-:Y:S02]  /*a320*/  ISETP.GT.AND P2, PT, R25, 0x78, PT ;  /* 0x000000781900780c */ /* 0x000fe40003f44270 */
[----:B----4-:R-:W-:Y:S02]  /*a330*/  FSEL R101, R101, -INF , P1 ;  /* 0xff80000065657808 */ /* 0x010fe40000800000 */
[----:B------:R-:W-:Y:S02]  /*a340*/  FMNMX.FTZ R94, R99, R94, !PT ;  /* 0x0000005e635e7209 */ /* 0x000fe40007810000 */
[----:B------:R-:W-:Y:S02]  /*a350*/  ISETP.GT.AND P1, PT, R25, 0x79, PT ;  /* 0x000000791900780c */ /* 0x000fe40003f24270 */
[----:B0-----:R-:W-:-:S02]  /*a360*/  FSEL R103, R86, -INF , P2 ;  /* 0xff80000056677808 */ /* 0x001fc40001000000 */
[----:B------:R-:W-:Y:S01]  /*a370*/  FMNMX.FTZ R94, R101, R94, !PT ;  /* 0x0000005e655e7209 */ /* 0x000fe20007810000 */
[----:B------:R-:W-:Y:S01]  /*a380*/  FMUL.FTZ R38, R61, UR4 ;  /* 0x000000043d267c20 */ /* 0x000fe20008410000 */
[----:B-1----:R-:W-:Y:S02]  /*a390*/  FSEL R61, R24, -INF , P1 ;  /* 0xff800000183d7808 */ /* 0x002fe40000800000 */
[----:B------:R-:W-:-:S04]  /*a3a0*/  FMNMX.FTZ R94, R103, R94, !PT ;  /* 0x0000005e675e7209 */ /* 0x000fc80007810000 */
[----:B------:R-:W-:-:S05]  /*a3b0*/  FMNMX.FTZ R94, R61, R94, !PT ;  /* 0x0000005e3d5e7209 */ /* 0x000fca0007810000 */
[----:B------:R-:W0:Y:S01]  /*a3c0*/  SHFL.BFLY PT, R25, R94, 0x2, 0x1f ;  /* 0x0c401f005e197f89 */ /* 0x000e2200000e0000 */
[----:B------:R-:W-:-:S03]  /*a3d0*/  FMUL.FTZ R40, R64, UR4 ;  /* 0x0000000440287c20 */ /* 0x000fc60008410000 */
[----:B------:R-:W1:Y:S01]  /*a3e0*/  SHFL.IDX PT, R64, R92, RZ, 0x1c1f ;  /* 0x001c1fff5c407589 */ /* 0x000e6200000e0000 */
[----:B0-----:R-:W-:-:S05]  /*a3f0*/  FMNMX.FTZ R24, R94, R25, !PT ;  /* 0x000000195e187209 */ /* 0x001fca0007810000 */
[----:B------:R-:W0:Y:S01]  /*a400*/  SHFL.BFLY PT, R25, R24, 0x1, 0x1f ;  /* 0x0c201f0018197f89 */ /* 0x000e2200000e0000 */
[----:B------:R-:W-:Y:S01]  /*a410*/  FMUL.FTZ R36, R60, UR4 ;  /* 0x000000043c247c20 */ /* 0x000fe20008410000 */
[----:B-1----:R-:W-:-:S04]  /*a420*/  VIADDMNMX R64, R64, R109, R90, PT ;  /* 0x0000006d40407246 */ /* 0x002fc8000380015a */
[C---:B------:R-:W-:Y:S02]  /*a430*/  ISETP.GT.AND P2, PT, R64.reuse, 0x1, PT ;  /* 0x000000014000780c */ /* 0x040fe40003f44270 */
[----:B------:R-:W-:Y:S02]  /*a440*/  ISETP.GT.AND P3, PT, R64, 0x8, PT ;  /* 0x000000084000780c */ /* 0x000fe40003f64270 */
[----:B0-----:R-:W-:Y:S01]  /*a450*/  FMNMX.FTZ R25, R24, R25, !PT ;  /* 0x0000001918197209 */ /* 0x001fe20007810000 */
[----:B------:R-:W-:Y:S01]  /*a460*/  IMAD.U32 R24, RZ, RZ, UR5 ;  /* 0x00000005ff187e24 */ /* 0x000fe2000f8e00ff */
[----:B------:R-:W-:Y:S01]  /*a470*/  FSEL R6, R6, -INF , P2 ;  /* 0xff80000006067808 */ /* 0x000fe20001000000 */
[----:B------:R-:W-:Y:S01]  /*a480*/  FMUL.FTZ R44, R68, UR4 ;  /* 0x00000004442c7c20 */ /* 0x000fe20008410000 */
[C---:B------:R-:W-:Y:S01]  /*a490*/  FSETP.NEU.FTZ.AND P1, PT, R25.reuse, -INF , PT ;  /* 0xff8000001900780b */ /* 0x040fe20003f3d000 */
[----:B------:R-:W-:Y:S01]  /*a4a0*/  FMUL.FTZ R60, R25, R24 ;  /* 0x00000018193c7220 */ /* 0x000fe20000410000 */
[----:B------:R-:W-:Y:S01]  /*a4b0*/  FMUL.FTZ R46, R69, UR4 ;  /* 0x00000004452e7c20 */ /* 0x000fe20008410000 */
[----:B------:R-:W-:Y:S01]  /*a4c0*/  FMUL.FTZ R50, R73, UR4 ;  /* 0x0000000449327c20 */ /* 0x000fe20008410000 */
[----:B------:R-:W-:Y:S01]  /*a4d0*/  FMUL.FTZ R54, R77, UR4 ;  /* 0x000000044d367c20 */ /* 0x000fe20008410000 */
[----:B------:R-:W0:Y:S01]  /*a4e0*/  MUFU.TANH R30, R30 ;  /* 0x0000001e001e7308 */ /* 0x000e220000002400 */
[----:B------:R-:W-:-:S07]  /*a4f0*/  FSEL R60, R60, RZ, P1 ;  /* 0x000000ff3c3c7208 */ /* 0x000fce0000800000 */
[----:B------:R-:W1:Y:S01]  /*a500*/  MUFU.TANH R31, R31 ;  /* 0x0000001f001f7308 */ /* 0x000e620000002400 */
[----:B------:R-:W-:-:S07]  /*a510*/  ISETP.GT.AND P1, PT, R64, RZ, PT ;  /* 0x000000ff4000720c */ /* 0x000fce0003f24270 */
[----:B------:R-:W2:Y:S01]  /*a520*/  MUFU.TANH R32, R32 ;  /* 0x0000002000207308 */ /* 0x000ea20000002400 */
[----:B------:R-:W-:-:S07]  /*a530*/  FSEL R3, R3, -INF , P1 ;  /* 0xff80000003037808 */ /* 0x000fce0000800000 */
[----:B------:R-:W3:Y:S01]  /*a540*/  MUFU.TANH R33, R33 ;  /* 0x0000002100217308 */ /* 0x000ee20000002400 */
[----:B------:R-:W-:-:S07]  /*a550*/  ISETP.GT.AND P1, PT, R64, 0x9, PT ;  /* 0x000000094000780c */ /* 0x000fce0003f24270 */
[----:B------:R-:W4:Y:S01]  /*a560*/  MUFU.TANH R34, R34 ;  /* 0x0000002200227308 */ /* 0x000f220000002400 */
[----:B------:R-:W-:Y:S01]  /*a570*/  FSEL R69, R7, -INF , P3 ;  /* 0xff80000007457808 */ /* 0x000fe20001800000 */
[----:B------:R-:W-:Y:S01]  /*a580*/  FMUL.FTZ R42, R65, UR4 ;  /* 0x00000004412a7c20 */ /* 0x000fe20008410000 */
[----:B------:R-:W-:Y:S01]  /*a590*/  FMNMX.FTZ R68, R3, R6, !PT ;  /* 0x0000000603447209 */ /* 0x000fe20007810000 */
[----:B------:R-:W-:Y:S01]  /*a5a0*/  FMUL.FTZ R48, R72, UR4 ;  /* 0x0000000448307c20 */ /* 0x000fe20008410000 */
[----:B------:R-:W-:Y:S01]  /*a5b0*/  ISETP.GT.AND P2, PT, R64, 0x10, PT ;  /* 0x000000104000780c */ /* 0x000fe20003f44270 */
[----:B------:R-:W-:Y:S01]  /*a5c0*/  FMUL.FTZ R58, R81, UR4 ;  /* 0x00000004513a7c20 */ /* 0x000fe20008410000 */
[----:B------:R-:W-:Y:S01]  /*a5d0*/  FSEL R73, R8, -INF , P1 ;  /* 0xff80000008497808 */ /* 0x000fe20000800000 */
[----:B------:R-:W5:Y:S01]  /*a5e0*/  MUFU.TANH R36, R36 ;  /* 0x0000002400247308 */ /* 0x000f620000002400 */
[----:B------:R-:W-:Y:S01]  /*a5f0*/  FMNMX.FTZ R68, R69, R68, !PT ;  /* 0x0000004445447209 */ /* 0x000fe20007810000 */
[----:B------:R-:W-:Y:S01]  /*a600*/  FMUL.FTZ R52, R76, UR4 ;  /* 0x000000044c347c20 */ /* 0x000fe20008410000 */
[----:B------:R-:W-:Y:S01]  /*a610*/  ISETP.GT.AND P1, PT, R64, 0x11, PT ;  /* 0x000000114000780c */ /* 0x000fe20003f24270 */
[----:B------:R-:W-:Y:S01]  /*a620*/  FMUL.FTZ R56, R80, UR4 ;  /* 0x0000000450387c20 */ /* 0x000fe20008410000 */
[----:B------:R-:W-:Y:S01]  /*a630*/  FSEL R9, R9, -INF , P2 ;  /* 0xff80000009097808 */ /* 0x000fe20001000000 */
[----:B------:R-:W-:Y:S01]  /*a640*/  FMUL.FTZ R62, R84, UR4 ;  /* 0x00000004543e7c20 */ /* 0x000fe20008410000 */
[----:B------:R-:W-:Y:S01]  /*a650*/  FMNMX.FTZ R68, R73, R68, !PT ;  /* 0x0000004449447209 */ /* 0x000fe20007810000 */
[----:B------:R-:W5:Y:S01]  /*a660*/  MUFU.TANH R38, R38 ;  /* 0x0000002600267308 */ /* 0x000f620000002400 */
[----:B------:R-:W-:Y:S01]  /*a670*/  ISETP.GT.AND P2, PT, R64, 0x18, PT ;  /* 0x000000184000780c */ /* 0x000fe20003f44270 */
[----:B------:R-:W5:Y:S01]  /*a680*/  S2R R102, SR_CgaCtaId ;  /* 0x0000000000667919 */ /* 0x000f620000008800 */
[----:B------:R-:W-:Y:S01]  /*a690*/  FSEL R77, R10, -INF , P1 ;  /* 0xff8000000a4d7808 */ /* 0x000fe20000800000 */
[----:B------:R-:W-:Y:S01]  /*a6a0*/  VIADD R0, R0, 0x16840 ;  /* 0x0001684000007836 */ /* 0x000fe20000000000 */
[----:B------:R-:W-:Y:S01]  /*a6b0*/  FMNMX.FTZ R68, R9, R68, !PT ;  /* 0x0000004409447209 */ /* 0x000fe20007810000 */
[----:B------:R-:W-:Y:S01]  /*a6c0*/  ULDC UR5, c[0x0][0x9d8] ;  /* 0x0002760000057ab9 */ /* 0x000fe20000000800 */
[----:B------:R-:W-:-:S02]  /*a6d0*/  ISETP.GT.AND P1, PT, R64, 0x19, PT ;  /* 0x000000194000780c */ /* 0x000fc40003f24270 */
[----:B------:R-:W-:Y:S02]  /*a6e0*/  FSEL R11, R11, -INF , P2 ;  /* 0xff8000000b0b7808 */ /* 0x000fe40001000000 */
[----:B------:R-:W-:Y:S01]  /*a6f0*/  FMNMX.FTZ R68, R77, R68, !PT ;  /* 0x000000444d447209 */ /* 0x000fe20007810000 */
[----:B------:R-:W-:Y:S01]  /*a700*/  FFMA.FTZ R8, R35, R24, -R60 ;  /* 0x0000001823087223 */ /* 0x000fe2000001083c */
[----:B------:R-:W-:Y:S02]  /*a710*/  ISETP.GT.AND P2, PT, R64, 0x20, PT ;  /* 0x000000204000780c */ /* 0x000fe40003f44270 */
[----:B------:R-:W-:Y:S02]  /*a720*/  FSEL R35, R12, -INF , P1 ;  /* 0xff8000000c237808 */ /* 0x000fe40000800000 */
[----:B------:R-:W-:Y:S02]  /*a730*/  FMNMX.FTZ R68, R11, R68, !PT ;  /* 0x000000440b447209 */ /* 0x000fe40007810000 */
        /* <DEDUP_REMOVED lines=19> */
[----:B0-----:R-:W-:Y:S02]  /*a870*/  FSEL R43, R30, -INF , P1 ;  /* 0xff8000001e2b7808 */ /* 0x001fe40000800000 */
[----:B------:R-:W-:Y:S02]  /*a880*/  FMNMX.FTZ R68, R29, R68, !PT ;  /* 0x000000441d447209 */ /* 0x000fe40007810000 */
[----:B------:R-:W-:-:S02]  /*a890*/  ISETP.GT.AND P1, PT, R64, 0x39, PT ;  /* 0x000000394000780c */ /* 0x000fc40003f24270 */
[----:B-1----:R-:W-:Y:S02]  /*a8a0*/  FSEL R31, R31, -INF , P2 ;  /* 0xff8000001f1f7808 */ /* 0x002fe40001000000 */
[----:B------:R-:W-:Y:S01]  /*a8b0*/  FMNMX.FTZ R68, R43, R68, !PT ;  /* 0x000000442b447209 */ /* 0x000fe20007810000 */
[----:B------:R-:W-:Y:S01]  /*a8c0*/  FFMA.FTZ R12, R41, R24, -R60 ;  /* 0x00000018290c7223 */ /* 0x000fe2000001083c */
[----:B------:R-:W-:Y:S02]  /*a8d0*/  ISETP.GT.AND P2, PT, R64, 0x40, PT ;  /* 0x000000404000780c */ /* 0x000fe40003f44270 */
[----:B--2---:R-:W-:Y:S02]  /*a8e0*/  FSEL R41, R32, -INF , P1 ;  /* 0xff80000020297808 */ /* 0x004fe40000800000 */
[----:B------:R-:W-:Y:S01]  /*a8f0*/  FMNMX.FTZ R68, R31, R68, !PT ;  /* 0x000000441f447209 */ /* 0x000fe20007810000 */
[----:B------:R-:W0:Y:S01]  /*a900*/  MUFU.TANH R40, R40 ;  /* 0x0000002800287308 */ /* 0x000e220000002400 */
[----:B------:R-:W-:-:S02]  /*a910*/  ISETP.GT.AND P1, PT, R64, 0x41, PT ;  /* 0x000000414000780c */ /* 0x000fc40003f24270 */
[----:B---3--:R-:W-:Y:S02]  /*a920*/  FSEL R33, R33, -INF , P2 ;  /* 0xff80000021217808 */ /* 0x008fe40001000000 */
[----:B------:R-:W-:Y:S01]  /*a930*/  FMNMX.FTZ R68, R41, R68, !PT ;  /* 0x0000004429447209 */ /* 0x000fe20007810000 */
[--C-:B------:R-:W-:Y:S01]  /*a940*/  FFMA.FTZ R141, R47, R24, -R60.reuse ;  /* 0x000000182f8d7223 */ /* 0x100fe2000001083c */
[----:B------:R-:W-:Y:S01]  /*a950*/  ISETP.GT.AND P2, PT, R64, 0x48, PT ;  /* 0x000000484000780c */ /* 0x000fe20003f44270 */
[----:B------:R-:W1:Y:S01]  /*a960*/  MUFU.TANH R42, R42 ;  /* 0x0000002a002a7308 */ /* 0x000e620000002400 */
[----:B----4-:R-:W-:Y:S02]  /*a970*/  FSEL R47, R34, -INF , P1 ;  /* 0xff800000222f7808 */ /* 0x010fe40000800000 */
[----:B------:R-:W-:Y:S01]  /*a980*/  FMNMX.FTZ R68, R33, R68, !PT ;  /* 0x0000004421447209 */ /* 0x000fe20007810000 */
[----:B------:R-:W-:Y:S01]  /*a990*/  FFMA.FTZ R26, R45, R24, -R60 ;  /* 0x000000182d1a7223 */ /* 0x000fe2000001083c */
[----:B------:R-:W-:-:S02]  /*a9a0*/  ISETP.GT.AND P1, PT, R64, 0x49, PT ;  /* 0x000000494000780c */ /* 0x000fc40003f24270 */
[----:B-----5:R-:W-:Y:S01]  /*a9b0*/  FSEL R45, R36, -INF , P2 ;  /* 0xff800000242d7808 */ /* 0x020fe20001000000 */
[----:B------:R-:W2:Y:S01]  /*a9c0*/  MUFU.TANH R44, R44 ;  /* 0x0000002c002c7308 */ /* 0x000ea20000002400 */
[----:B------:R-:W-:Y:S02]  /*a9d0*/  FMNMX.FTZ R68, R47, R68, !PT ;  /* 0x000000442f447209 */ /* 0x000fe40007810000 */
[----:B------:R-:W-:Y:S02]  /*a9e0*/  ISETP.GT.AND P2, PT, R64, 0x50, PT ;  /* 0x000000504000780c */ /* 0x000fe40003f44270 */
[----:B------:R-:W-:Y:S02]  /*a9f0*/  FSEL R81, R38, -INF , P1 ;  /* 0xff80000026517808 */ /* 0x000fe40000800000 */
[----:B------:R-:W-:Y:S01]  /*aa00*/  FMNMX.FTZ R68, R45, R68, !PT ;  /* 0x000000442d447209 */ /* 0x000fe20007810000 */
[----:B------:R-:W3:Y:S01]  /*aa10*/  MUFU.TANH R46, R46 ;  /* 0x0000002e002e7308 */ /* 0x000ee20000002400 */
[----:B------:R-:W-:Y:S01]  /*aa20*/  FFMA.FTZ R143, R51, R24, -R60 ;  /* 0x00000018338f7223 */ /* 0x000fe2000001083c */
[----:B------:R-:W-:-:S02]  /*aa30*/  ISETP.GT.AND P1, PT, R64, 0x51, PT ;  /* 0x000000514000780c */ /* 0x000fc40003f24270 */
[----:B0-----:R-:W-:Y:S02]  /*aa40*/  FSEL R51, R40, -INF , P2 ;  /* 0xff80000028337808 */ /* 0x001fe40001000000 */
[----:B------:R-:W-:Y:S02]  /*aa50*/  FMNMX.FTZ R68, R81, R68, !PT ;  /* 0x0000004451447209 */ /* 0x000fe40007810000 */
[----:B------:R-:W0:Y:S01]  /*aa60*/  MUFU.TANH R48, R48 ;  /* 0x0000003000307308 */ /* 0x000e220000002400 */
[----:B------:R-:W-:Y:S01]  /*aa70*/  FMUL.FTZ R65, R85, UR4 ;  /* 0x0000000455417c20 */ /* 0x000fe20008410000 */
[----:B------:R-:W-:Y:S01]  /*aa80*/  ISETP.GT.AND P2, PT, R64, 0x58, PT ;  /* 0x000000584000780c */ /* 0x000fe20003f44270 */
[----:B------:R-:W-:Y:S01]  /*aa90*/  FFMA.FTZ R28, R49, R24, -R60 ;  /* 0x00000018311c7223 */ /* 0x000fe2000001083c */
[----:B-1----:R-:W-:-:S04]  /*aaa0*/  FSEL R85, R42, -INF , P1 ;  /* 0xff8000002a557808 */ /* 0x002fc80000800000 */
[----:B------:R-:W1:Y:S01]  /*aab0*/  MUFU.TANH R50, R50 ;  /* 0x0000003200327308 */ /* 0x000e620000002400 */
[----:B------:R-:W-:Y:S01]  /*aac0*/  FMNMX.FTZ R68, R51, R68, !PT ;  /* 0x0000004433447209 */ /* 0x000fe20007810000 */
[----:B------:R-:W-:Y:S01]  /*aad0*/  FFMA.FTZ R151, R105, R24, -R60 ;  /* 0x0000001869977223 */ /* 0x000fe2000001083c */
[----:B------:R-:W-:-:S05]  /*aae0*/  ISETP.GT.AND P1, PT, R64, 0x59, PT ;  /* 0x000000594000780c */ /* 0x000fca0003f24270 */
[----:B------:R-:W4:Y:S01]  /*aaf0*/  MUFU.TANH R52, R52 ;  /* 0x0000003400347308 */ /* 0x000f220000002400 */
[----:B--2---:R-:W-:Y:S01]  /*ab00*/  FSEL R49, R44, -INF , P2 ;  /* 0xff8000002c317808 */ /* 0x004fe20001000000 */
[----:B------:R-:W-:Y:S01]  /*ab10*/  FFMA.FTZ R137, R55, R24, -R60 ;  /* 0x0000001837897223 */ /* 0x000fe2000001083c */
[----:B------:R-:W-:-:S05]  /*ab20*/  FMNMX.FTZ R68, R85, R68, !PT ;  /* 0x0000004455447209 */ /* 0x000fca0007810000 */
[----:B------:R-:W2:Y:S01]  /*ab30*/  MUFU.TANH R54, R54 ;  /* 0x0000003600367308 */ /* 0x000ea20000002400 */
[----:B------:R-:W-:Y:S01]  /*ab40*/  ISETP.GT.AND P2, PT, R64, 0x60, PT ;  /* 0x000000604000780c */ /* 0x000fe20003f44270 */
[----:B------:R-:W-:Y:S01]  /*ab50*/  FFMA.FTZ R66, R107, R24, -R60 ;  /* 0x000000186b427223 */ /* 0x000fe2000001083c */
[----:B---3--:R-:W-:-:S05]  /*ab60*/  FSEL R105, R46, -INF , P1 ;  /* 0xff8000002e697808 */ /* 0x008fca0000800000 */
[----:B------:R-:W3:Y:S01]  /*ab70*/  MUFU.TANH R56, R56 ;  /* 0x0000003800387308 */ /* 0x000ee20000002400 */
[----:B------:R-:W-:-:S07]  /*ab80*/  FMNMX.FTZ R68, R49, R68, !PT ;  /* 0x0000004431447209 */ /* 0x000fce0007810000 */
[----:B------:R-:W5:Y:S01]  /*ab90*/  MUFU.TANH R58, R58 ;  /* 0x0000003a003a7308 */ /* 0x000f620000002400 */
[----:B------:R-:W-:-:S07]  /*aba0*/  ISETP.GT.AND P1, PT, R64, 0x61, PT ;  /* 0x000000614000780c */ /* 0x000fce0003f24270 */
[----:B------:R-:W5:Y:S01]  /*abb0*/  MUFU.TANH R62, R62 ;  /* 0x0000003e003e7308 */ /* 0x000f620000002400 */
[----:B0-----:R-:W-:Y:S01]  /*abc0*/  FSEL R55, R48, -INF , P2 ;  /* 0xff80000030377808 */ /* 0x001fe20001000000 */
[--C-:B------:R-:W-:Y:S01]  /*abd0*/  FFMA.FTZ R139, R57, R24, -R60.reuse ;  /* 0x00000018398b7223 */ /* 0x100fe2000001083c */
[----:B------:R-:W-:Y:S01]  /*abe0*/  FMNMX.FTZ R68, R105, R68, !PT ;  /* 0x0000004469447209 */ /* 0x000fe20007810000 */
[-CC-:B------:R-:W-:Y:S01]  /*abf0*/  FFMA.FTZ R149, R111, R24.reuse, -R60.reuse ;  /* 0x000000186f957223 */ /* 0x180fe2000001083c */
[----:B------:R-:W-:Y:S01]  /*ac00*/  ISETP.GT.AND P2, PT, R64, 0x68, PT ;  /* 0x000000684000780c */ /* 0x000fe20003f44270 */
[--C-:B------:R-:W-:Y:S01]  /*ac10*/  FFMA.FTZ R30, R63, R24, -R60.reuse ;  /* 0x000000183f1e7223 */ /* 0x100fe2000001083c */
[----:B-1----:R-:W-:Y:S01]  /*ac20*/  FSEL R107, R50, -INF , P1 ;  /* 0xff800000326b7808 */ /* 0x002fe20000800000 */
[----:B------:R-:W-:Y:S01]  /*ac30*/  MUFU.EX2 R8, R8 ;  /* 0x0000000800087308 */ /* 0x000fe20000000800 */
[----:B------:R-:W-:Y:S01]  /*ac40*/  FMNMX.FTZ R68, R55, R68, !PT ;  /* 0x0000004437447209 */ /* 0x000fe20007810000 */
[----:B------:R-:W-:Y:S01]  /*ac50*/  FFMA.FTZ R44, R53, R24, -R60 ;  /* 0x00000018352c7223 */ /* 0x000fe2000001083c */
[----:B------:R-:W-:-:S02]  /*ac60*/  ISETP.GT.AND P1, PT, R64, 0x69, PT ;  /* 0x000000694000780c */ /* 0x000fc40003f24270 */
[----:B------:R-:W-:-:S03]  /*ac70*/  PRMT R0, R102, 0x654, R0 ;  /* 0x0000065466007816 */ /* 0x000fc60000000000 */
[----:B------:R-:W-:Y:S01]  /*ac80*/  MUFU.EX2 R145, R145 ;  /* 0x0000009100917308 */ /* 0x000fe20000000800 */
[----:B----4-:R-:W-:-:S07]  /*ac90*/  FSEL R53, R52, -INF , P2 ;  /* 0xff80000034357808 */ /* 0x010fce0001000000 */
[----:B------:R-:W-:Y:S01]  /*aca0*/  MUFU.EX2 R10, R10 ;  /* 0x0000000a000a7308 */ /* 0x000fe20000000800 */
[----:B------:R-:W-:-:S07]  /*acb0*/  FMNMX.FTZ R68, R107, R68, !PT ;  /* 0x000000446b447209 */ /* 0x000fce0007810000 */
[----:B------:R-:W-:Y:S01]  /*acc0*/  MUFU.EX2 R147, R147 ;  /* 0x0000009300937308 */ /* 0x000fe20000000800 */
[----:B------:R-:W-:-:S07]  /*acd0*/  ISETP.GT.AND P2, PT, R64, 0x70, PT ;  /* 0x000000704000780c */ /* 0x000fce0003f44270 */
[----:B------:R-:W-:Y:S01]  /*ace0*/  MUFU.EX2 R12, R12 ;  /* 0x0000000c000c7308 */ /* 0x000fe20000000800 */
[----:B--2---:R-:W-:-:S07]  /*acf0*/  FSEL R109, R54, -INF , P1 ;  /* 0xff800000366d7808 */ /* 0x004fce0000800000 */
[----:B------:R-:W-:Y:S01]  /*ad00*/  MUFU.EX2 R141, R141 ;  /* 0x0000008d008d7308 */ /* 0x000fe20000000800 */
[----:B------:R-:W-:-:S07]  /*ad10*/  FMNMX.FTZ R68, R53, R68, !PT ;  /* 0x0000004435447209 */ /* 0x000fce0007810000 */
[----:B------:R-:W-:Y:S01]  /*ad20*/  MUFU.EX2 R26, R26 ;  /* 0x0000001a001a7308 */ /* 0x000fe20000000800 */
[----:B------:R-:W-:-:S07]  /*ad30*/  ISETP.GT.AND P1, PT, R64, 0x71, PT ;  /* 0x000000714000780c */ /* 0x000fce0003f24270 */
[----:B------:R-:W-:Y:S01]  /*ad40*/  MUFU.EX2 R143, R143 ;  /* 0x0000008f008f7308 */ /* 0x000fe20000000800 */
[----:B---3--:R-:W-:Y:S01]  /*ad50*/  FSEL R57, R56, -INF , P2 ;  /* 0xff80000038397808 */ /* 0x008fe20001000000 */
[--C-:B------:R-:W-:Y:S01]  /*ad60*/  FFMA.FTZ R133, R67, R24, -R60.reuse ;  /* 0x0000001843857223 */ /* 0x100fe2000001083c */
[----:B------:R-:W-:Y:S01]  /*ad70*/  FMNMX.FTZ R68, R109, R68, !PT ;  /* 0x000000446d447209 */ /* 0x000fe20007810000 */
[-CC-:B------:R-:W-:Y:S01]  /*ad80*/  FFMA.FTZ R135, R71, R24.reuse, -R60.reuse ;  /* 0x0000001847877223 */ /* 0x180fe2000001083c */
[-CC-:B------:R-:W-:Y:S01]  /*ad90*/  FFMA.FTZ R40, R75, R24.reuse, -R60.reuse ;  /* 0x000000184b287223 */ /* 0x180fe2000001083c */
[-CC-:B------:R-:W-:Y:S01]  /*ada0*/  FFMA.FTZ R129, R79, R24.reuse, -R60.reuse ;  /* 0x000000184f817223 */ /* 0x180fe2000001083c */
[-CC-:B------:R-:W-:Y:S01]  /*adb0*/  FFMA.FTZ R32, R89, R24.reuse, -R60.reuse ;  /* 0x0000001859207223 */ /* 0x180fe2000001083c */
[----:B------:R-:W0:Y:S01]  /*adc0*/  MUFU.TANH R65, R65 ;  /* 0x0000004100417308 */ /* 0x000e220000002400 */
[----:B------:R-:W-:Y:S01]  /*add0*/  ISETP.GT.AND P2, PT, R64, 0x78, PT ;  /* 0x000000784000780c */ /* 0x000fe20003f44270 */
[--C-:B------:R-:W-:Y:S01]  /*ade0*/  FFMA.FTZ R46, R59, R24, -R60.reuse ;  /* 0x000000183b2e7223 */ /* 0x100fe2000001083c */
[----:B-----5:R-:W-:Y:S01]  /*adf0*/  FSEL R111, R58, -INF , P1 ;  /* 0xff8000003a6f7808 */ /* 0x020fe20000800000 */
[----:B------:R-:W1:Y:S01]  /*ae00*/  @P4 LDC R50, c[0x0][0x450] ;  /* 0x00011400ff324b82 */ /* 0x000e620000000800 */
        /* <DEDUP_REMOVED lines=8> */
[----:B------:R2:W-:Y:S01]  /*ae90*/  SYNCS.ARRIVE.TRANS64.RED.A1T0 RZ, [R0+URZ], RZ ;  /* 0x000000ff00ff79a7 */ /* 0x0005e2000810043f */
[--C-:B------:R-:W-:Y:S01]  /*aea0*/  FFMA.FTZ R36, R95, R24, -R60.reuse ;  /* 0x000000185f247223 */ /* 0x100fe2000001083c */
[----:B------:R-:W-:Y:S01]  /*aeb0*/  FMNMX.FTZ R68, R59, R68, !PT ;  /* 0x000000443b447209 */ /* 0x000fe20007810000 */
[-CC-:B------:R-:W-:Y:S01]  /*aec0*/  FFMA.FTZ R127, R87, R24.reuse, -R60.reuse ;  /* 0x00000018577f7223 */ /* 0x180fe2000001083c */
[----:B0-----:R-:W-:Y:S01]  /*aed0*/  FSEL R65, R65, -INF , P1 ;  /* 0xff80000041417808 */ /* 0x001fe20000800000 */
[-CC-:B------:R-:W-:Y:S01]  /*aee0*/  FFMA.FTZ R38, R97, R24.reuse, -R60.reuse ;  /* 0x0000001861267223 */ /* 0x180fe2000001083c */
[-CC-:B------:R-:W-:Y:S01]  /*aef0*/  FFMA.FTZ R121, R99, R24.reuse, -R60.reuse ;  /* 0x0000001863797223 */ /* 0x180fe2000001083c */
[----:B------:R-:W-:Y:S01]  /*af00*/  FFMA.FTZ R123, R103, R24, -R60 ;  /* 0x00000018677b7223 */ /* 0x000fe2000001083c */
[----:B------:R-:W-:Y:S01]  /*af10*/  FMNMX.FTZ R68, R65, R68, !PT ;  /* 0x0000004441447209 */ /* 0x000fe20007810000 */
[----:B------:R-:W-:-:S04]  /*af20*/  ULDC UR4, c[0x0][0x9d8] ;  /* 0x0002760000047ab9 */ /* 0x000fc80000000800 */
[----:B------:R-:W0:Y:S02]  /*af30*/  SHFL.BFLY PT, R7, R68, 0x2, 0x1f ;  /* 0x0c401f0044077f89 */ /* 0x000e2400000e0000 */
[----:B0-----:R-:W-:-:S05]  /*af40*/  FMNMX.FTZ R42, R68, R7, !PT ;  /* 0x00000007442a7209 */ /* 0x001fca0007810000 */
[----:B------:R-:W0:Y:S02]  /*af50*/  SHFL.BFLY PT, R7, R42, 0x1, 0x1f ;  /* 0x0c201f002a077f89 */ /* 0x000e2400000e0000 */
[----:B0-----:R-:W-:-:S04]  /*af60*/  FMNMX.FTZ R7, R42, R7, !PT ;  /* 0x000000072a077209 */ /* 0x001fc80007810000 */
[C---:B------:R-:W-:Y:S01]  /*af70*/  FSETP.NEU.FTZ.AND P1, PT, R7.reuse, -INF , PT ;  /* 0xff8000000700780b */ /* 0x040fe20003f3d000 */
[----:B------:R-:W-:-:S05]  /*af80*/  FMUL.FTZ R48, R7, R24 ;  /* 0x0000001807307220 */ /* 0x000fca0000410000 */
[----:B------:R-:W-:-:S05]  /*af90*/  FSEL R48, R48, RZ, P1 ;  /* 0x000000ff30307208 */ /* 0x000fca0000800000 */
[-CC-:B------:R-:W-:Y:S01]  /*afa0*/  FFMA.FTZ R140, R13, R24.reuse, -R48.reuse ;  /* 0x000000180d8c7223 */ /* 0x180fe20000010830 */
[-CC-:B------:R-:W-:Y:S02]  /*afb0*/  FFMA.FTZ R13, R39, R24.reuse, -R48.reuse ;  /* 0x00000018270d7223 */ /* 0x180fe40000010830 */
[----:B------:R-:W0:Y:S01]  /*afc0*/  @P4 LDC R39, c[0x0][0x44c] ;  /* 0x00011300ff274b82 */ /* 0x000e220000000800 */
[-CC-:B------:R-:W-:Y:S01]  /*afd0*/  FFMA.FTZ R148, R3, R24.reuse, -R48.reuse ;  /* 0x0000001803947223 */ /* 0x180fe20000010830 */
[-CC-:B------:R-:W-:Y:S01]  /*afe0*/  FFMA.FTZ R3, R6, R24.reuse, -R48.reuse ;  /* 0x0000001806037223 */ /* 0x180fe20000010830 */
[-CC-:B------:R-:W-:Y:S01]  /*aff0*/  FFMA.FTZ R150, R69, R24.reuse, -R48.reuse ;  /* 0x0000001845967223 */ /* 0x180fe20000010830 */
[----:B------:R-:W-:Y:S01]  /*b000*/  MUFU.EX2 R66, R66 ;  /* 0x0000004200427308 */ /* 0x000fe20000000800 */
[-CC-:B------:R-:W-:Y:S01]  /*b010*/  FFMA.FTZ R63, R73, R24.reuse, -R48.reuse ;  /* 0x00000018493f7223 */ /* 0x180fe20000010830 */
[----:B------:R-:W-:-:S06]  /*b020*/  FFMA.FTZ R144, R9, R24, -R48 ;  /* 0x0000001809907223 */ /* 0x000fcc0000010830 */
[----:B------:R-:W-:Y:S08]  /*b030*/  MUFU.EX2 R148, R148 ;  /* 0x0000009400947308 */ /* 0x000ff00000000800 */
[----:B------:R-:W3:Y:S01]  /*b040*/  MUFU.EX2 R3, R3 ;  /* 0x0000000300037308 */ /* 0x000ee20000000800 */
[----:B------:R-:W-:-:S07]  /*b050*/  FFMA.FTZ R9, R77, R24, -R48 ;  /* 0x000000184d097223 */ /* 0x000fce0000010830 */
[----:B------:R-:W4:Y:S08]  /*b060*/  MUFU.EX2 R150, R150 ;  /* 0x0000009600967308 */ /* 0x000f300000000800 */
[----:B------:R-:W5:Y:S01]  /*b070*/  MUFU.EX2 R151, R151 ;  /* 0x0000009700977308 */ /* 0x000f620000000800 */
[----:B------:R-:W-:-:S07]  /*b080*/  FFMA.FTZ R146, R11, R24, -R48 ;  /* 0x000000180b927223 */ /* 0x000fce0000010830 */
[----:B------:R-:W5:Y:S01]  /*b090*/  MUFU.EX2 R63, R63 ;  /* 0x0000003f003f7308 */ /* 0x000f620000000800 */
[----:B------:R-:W-:Y:S01]  /*b0a0*/  FFMA.FTZ R142, R27, R24, -R48 ;  /* 0x000000181b8e7223 */ /* 0x000fe20000010830 */
[----:B0-----:R-:W-:-:S04]  /*b0b0*/  @P4 IMAD.HI.U32 R39, R100, R39, RZ ;  /* 0x0000002764274227 */ /* 0x001fc800078e00ff */
[-C--:B------:R-:W-:Y:S02]  /*b0c0*/  FFMA.FTZ R27, R37, R24.reuse, -R48 ;  /* 0x00000018251b7223 */ /* 0x080fe40000010830 */
[----:B------:R-:W0:Y:S01]  /*b0d0*/  MUFU.EX2 R144, R144 ;  /* 0x0000009000907308 */ /* 0x000e220000000800 */
[----:B---3--:R-:W-:Y:S01]  /*b0e0*/  FADD.FTZ R37, R148, R3 ;  /* 0x0000000394257221 */ /* 0x008fe20000010000 */
[----:B--2---:R-:W-:Y:S01]  /*b0f0*/  FADD.FTZ R0, R149, R66 ;  /* 0x0000004295007221 */ /* 0x004fe20000010000 */
[----:B------:R-:W-:Y:S01]  /*b100*/  FFMA.FTZ R11, R35, R24, -R48 ;  /* 0x00000018230b7223 */ /* 0x000fe20000010830 */
[----:B------:R-:W-:-:S04]  /*b110*/  IMAD.MOV.U32 R6, RZ, RZ, R100 ;  /* 0x000000ffff067224 */ /* 0x000fc800078e0064 */
[----:B------:R-:W2:Y:S01]  /*b120*/  MUFU.EX2 R9, R9 ;  /* 0x0000000900097308 */ /* 0x000ea20000000800 */
[----:B-1----:R-:W-:Y:S01]  /*b130*/  @P4 SHF.R.U32.HI R6, RZ, R50, R39 ;  /* 0x00000032ff064219 */ /* 0x002fe20000011627 */
[----:B----4-:R-:W-:Y:S01]  /*b140*/  FADD.FTZ R50, R150, R37 ;  /* 0x0000002596327221 */ /* 0x010fe20000010000 */
[----:B-----5:R-:W-:-:S05]  /*b150*/  FADD.FTZ R37, R151, R0 ;  /* 0x0000000097257221 */ /* 0x020fca0000010000 */
[----:B------:R-:W1:Y:S01]  /*b160*/  MUFU.EX2 R146, R146 ;  /* 0x0000009200927308 */ /* 0x000e620000000800 */
[----:B------:R-:W-:Y:S01]  /*b170*/  FADD.FTZ R39, R63, R50 ;  /* 0x000000323f277221 */ /* 0x000fe20000010000 */
[----:B------:R-:W-:Y:S01]  /*b180*/  FADD.FTZ R0, R8, R37 ;  /* 0x0000002508007221 */ /* 0x000fe20000010000 */
[-CC-:B------:R-:W-:Y:S01]  /*b190*/  FFMA.FTZ R138, R31, R24.reuse, -R48.reuse ;  /* 0x000000181f8a7223 */ /* 0x180fe20000010830 */
[----:B------:R-:W-:-:S04]  /*b1a0*/  FFMA.FTZ R31, R41, R24, -R48 ;  /* 0x00000018291f7223 */ /* 0x000fc80000010830 */
[----:B------:R-:W3:Y:S01]  /*b1b0*/  MUFU.EX2 R11, R11 ;  /* 0x0000000b000b7308 */ /* 0x000ee20000000800 */
[----:B0-----:R-:W-:Y:S01]  /*b1c0*/  FADD.FTZ R50, R144, R39 ;  /* 0x0000002790327221 */ /* 0x001fe20000010000 */
[----:B------:R-:W-:Y:S01]  /*b1d0*/  FADD.FTZ R41, R145, R0 ;  /* 0x0000000091297221 */ /* 0x000fe20000010000 */
[-CC-:B------:R-:W-:Y:S01]  /*b1e0*/  FFMA.FTZ R136, R29, R24.reuse, -R48.reuse ;  /* 0x000000181d887223 */ /* 0x180fe20000010830 */
[----:B------:R-:W-:-:S04]  /*b1f0*/  FFMA.FTZ R29, R43, R24, -R48 ;  /* 0x000000182b1d7223 */ /* 0x000fc80000010830 */
[----:B------:R-:W0:Y:S01]  /*b200*/  MUFU.EX2 R140, R140 ;  /* 0x0000008c008c7308 */ /* 0x000e220000000800 */
[----:B--2---:R-:W-:Y:S01]  /*b210*/  FADD.FTZ R43, R9, R50 ;  /* 0x00000032092b7221 */ /* 0x004fe20000010000 */
[----:B------:R-:W-:-:S06]  /*b220*/  FADD.FTZ R0, R10, R41 ;  /* 0x000000290a007221 */ /* 0x000fcc0000010000 */
[----:B------:R-:W2:Y:S01]  /*b230*/  MUFU.EX2 R13, R13 ;  /* 0x0000000d000d7308 */ /* 0x000ea20000000800 */
[----:B-1----:R-:W-:Y:S01]  /*b240*/  FADD.FTZ R50, R146, R43 ;  /* 0x0000002b92327221 */ /* 0x002fe20000010000 */
[----:B------:R-:W-:Y:S01]  /*b250*/  FADD.FTZ R43, R147, R0 ;  /* 0x00000000932b7221 */ /* 0x000fe20000010000 */
[----:B------:R-:W-:-:S05]  /*b260*/  FFMA.FTZ R134, R45, R24, -R48 ;  /* 0x000000182d867223 */ /* 0x000fca0000010830 */
[----:B------:R-:W1:Y:S01]  /*b270*/  MUFU.EX2 R142, R142 ;  /* 0x0000008e008e7308 */ /* 0x000e620000000800 */
[----:B---3--:R-:W-:Y:S01]  /*b280*/  FADD.FTZ R45, R11, R50 ;  /* 0x000000320b2d7221 */ /* 0x008fe20000010000 */
[----:B------:R-:W-:-:S06]  /*b290*/  FADD.FTZ R0, R12, R43 ;  /* 0x0000002b0c007221 */ /* 0x000fcc0000010000 */
[----:B------:R-:W-:Y:S01]  /*b2a0*/  MUFU.EX2 R28, R28 ;  /* 0x0000001c001c7308 */ /* 0x000fe20000000800 */
[----:B0-----:R-:W-:Y:S01]  /*b2b0*/  FADD.FTZ R50, R140, R45 ;  /* 0x0000002d8c327221 */ /* 0x001fe20000010000 */
[----:B------:R-:W-:-:S06]  /*b2c0*/  FADD.FTZ R43, R141, R0 ;  /* 0x000000008d2b7221 */ /* 0x000fcc0000010000 */
[----:B------:R-:W0:Y:S01]  /*b2d0*/  MUFU.EX2 R27, R27 ;  /* 0x0000001b001b7308 */ /* 0x000e220000000800 */
[----:B--2---:R-:W-:Y:S01]  /*b2e0*/  FADD.FTZ R45, R13, R50 ;  /* 0x000000320d2d7221 */ /* 0x004fe20000010000 */
[----:B------:R-:W-:-:S06]  /*b2f0*/  FADD.FTZ R0, R26, R43 ;  /* 0x0000002b1a007221 */ /* 0x000fcc0000010000 */
[----:B------:R-:W-:Y:S08]  /*b300*/  MUFU.EX2 R137, R137 ;  /* 0x0000008900897308 */ /* 0x000ff00000000800 */
[----:B------:R-:W2:Y:S01]  /*b310*/  MUFU.EX2 R136, R136 ;  /* 0x0000008800887308 */ /* 0x000ea20000000800 */
[----:B-1----:R-:W-:Y:S01]  /*b320*/  FADD.FTZ R50, R142, R45 ;  /* 0x0000002d8e327221 */ /* 0x002fe20000010000 */
[----:B------:R-:W-:-:S06]  /*b330*/  FADD.FTZ R43, R143, R0 ;  /* 0x000000008f2b7221 */ /* 0x000fcc0000010000 */
[----:B------:R-:W-:Y:S01]  /*b340*/  MUFU.EX2 R44, R44 ;  /* 0x0000002c002c7308 */ /* 0x000fe20000000800 */
[----:B------:R-:W-:-:S07]  /*b350*/  FFMA.FTZ R132, R33, R24, -R48 ;  /* 0x0000001821847223 */ /* 0x000fce0000010830 */
[----:B------:R-:W1:Y:S01]  /*b360*/  MUFU.EX2 R29, R29 ;  /* 0x0000001d001d7308 */ /* 0x000e620000000800 */
[----:B0-----:R-:W-:Y:S01]  /*b370*/  FADD.FTZ R45, R27, R50 ;  /* 0x000000321b2d7221 */ /* 0x001fe20000010000 */
[----:B------:R-:W-:-:S06]  /*b380*/  FADD.FTZ R0, R28, R43 ;  /* 0x0000002b1c007221 */ /* 0x000fcc0000010000 */
[----:B------:R-:W-:Y:S01]  /*b390*/  MUFU.EX2 R139, R139 ;  /* 0x0000008b008b7308 */ /* 0x000fe20000000800 */
[----:B------:R-:W-:-:S07]  /*b3a0*/  FFMA.FTZ R33, R47, R24, -R48 ;  /* 0x000000182f217223 */ /* 0x000fce0000010830 */
        /* <DEDUP_REMOVED lines=10> */
[----:B------:R-:W-:Y:S01]  /*b450*/  F2FP.BF16.F32.PACK_AB R151, R8, R151 ;  /* 0x000000970897723e */ /* 0x000fe200000010ff */
[----:B0-----:R-:W-:Y:S01]  /*b460*/  FADD.FTZ R8, R138, R45 ;  /* 0x0000002d8a087221 */ /* 0x001fe20000010000 */
[----:B------:R-:W-:-:S05]  /*b470*/  FADD.FTZ R43, R139, R0 ;  /* 0x000000008b2b7221 */ /* 0x000fca0000010000 */
[----:B------:R-:W-:Y:S01]  /*b480*/  MUFU.EX2 R30, R30 ;  /* 0x0000001e001e7308 */ /* 0x000fe20000000800 */
[----:B------:R-:W-:-:S07]  /*b490*/  FFMA.FTZ R128, R51, R24, -R48 ;  /* 0x0000001833807223 */ /* 0x000fce0000010830 */
[----:B------:R-:W0:Y:S01]  /*b4a0*/  MUFU.EX2 R33, R33 ;  /* 0x0000002100217308 */ /* 0x000e220000000800 */
[----:B--2---:R-:W-:Y:S01]  /*b4b0*/  FADD.FTZ R45, R31, R8 ;  /* 0x000000081f2d7221 */ /* 0x004fe20000010000 */
[----:B------:R-:W-:-:S06]  /*b4c0*/  FADD.FTZ R0, R46, R43 ;  /* 0x0000002b2e007221 */ /* 0x000fcc0000010000 */
[----:B------:R-:W-:Y:S01]  /*b4d0*/  MUFU.EX2 R135, R135 ;  /* 0x0000008700877308 */ /* 0x000fe20000000800 */
[----:B------:R-:W-:-:S07]  /*b4e0*/  FFMA.FTZ R37, R85, R24, -R48 ;  /* 0x0000001855257223 */ /* 0x000fce0000010830 */
        /* <DEDUP_REMOVED lines=11> */
[----:B------:R-:W-:Y:S01]  /*b5a0*/  F2FP.BF16.F32.PACK_AB R148, R3, R148 ;  /* 0x000000940394723e */ /* 0x000fe200000010ff */
[----:B--2---:R-:W-:Y:S01]  /*b5b0*/  FADD.FTZ R8, R134, R45 ;  /* 0x0000002d86087221 */ /* 0x004fe20000010000 */
[----:B------:R-:W-:-:S05]  /*b5c0*/  FADD.FTZ R3, R135, R0 ;  /* 0x0000000087037221 */ /* 0x000fca0000010000 */
[----:B------:R-:W-:Y:S01]  /*b5d0*/  MUFU.EX2 R32, R32 ;  /* 0x0000002000207308 */ /* 0x000fe20000000800 */
[----:B------:R-:W-:-:S07]  /*b5e0*/  FFMA.FTZ R124, R55, R24, -R48 ;  /* 0x00000018377c7223 */ /* 0x000fce0000010830 */
[----:B------:R-:W2:Y:S01]  /*b5f0*/  MUFU.EX2 R37, R37 ;  /* 0x0000002500257308 */ /* 0x000ea20000000800 */
[----:B------:R-:W-:Y:S01]  /*b600*/  F2FP.BF16.F32.PACK_AB R144, R9, R144 ;  /* 0x000000900990723e */ /* 0x000fe200000010ff */
[----:B-1----:R-:W-:Y:S01]  /*b610*/  FADD.FTZ R9, R35, R8 ;  /* 0x0000000823097221 */ /* 0x002fe20000010000 */
[----:B------:R-:W-:-:S05]  /*b620*/  FADD.FTZ R0, R40, R3 ;  /* 0x0000000328007221 */ /* 0x000fca0000010000 */
        /* <DEDUP_REMOVED lines=8> */
[----:B------:R-:W-:Y:S01]  /*b6b0*/  IADD3 R6, R6, R96, -R98 ;  /* 0x0000006006067210 */ /* 0x000fe20007ffe862 */
[----:B--2---:R-:W-:Y:S01]  /*b6c0*/  FADD.FTZ R9, R37, R8 ;  /* 0x0000000825097221 */ /* 0x004fe20000010000 */
[----:B------:R-:W-:-:S05]  /*b6d0*/  FADD.FTZ R0, R32, R3 ;  /* 0x0000000320007221 */ /* 0x000fca0000010000 */
[----:B------:R-:W-:Y:S08]  /*b6e0*/  MUFU.EX2 R125, R125 ;  /* 0x0000007d007d7308 */ /* 0x000ff00000000800 */
[----:B------:R-:W2:Y:S01]  /*b6f0*/  MUFU.EX2 R124, R124 ;  /* 0x0000007c007c7308 */ /* 0x000ea20000000800 */
[----:B------:R-:W-:Y:S01]  /*b700*/  FFMA.FTZ R109, R109, R24, -R48 ;  /* 0x000000186d6d7223 */ /* 0x000fe20000010830 */
[----:B------:R-:W-:Y:S01]  /*b710*/  SHF.R.S32.HI R47, RZ, 0x1f, R6 ;  /* 0x0000001fff2f7819 */ /* 0x000fe20000011406 */
[----:B-1----:R-:W-:-:S05]  /*b720*/  FADD.FTZ R8, R130, R9 ;  /* 0x0000000982087221 */ /* 0x002fca0000010000 */
[----:B------:R-:W-:Y:S01]  /*b730*/  MUFU.EX2 R36, R36 ;  /* 0x0000002400247308 */ /* 0x000fe20000000800 */
[----:B------:R-:W-:Y:S01]  /*b740*/  FADD.FTZ R3, R131, R0 ;  /* 0x0000000083037221 */ /* 0x000fe20000010000 */
[----:B------:R-:W-:-:S06]  /*b750*/  FFMA.FTZ R57, R57, R24, -R48 ;  /* 0x0000001839397223 */ /* 0x000fcc0000010830 */
[----:B------:R-:W1:Y:S01]  /*b760*/  MUFU.EX2 R41, R41 ;  /* 0x0000002900297308 */ /* 0x000e620000000800 */
[----:B------:R-:W-:Y:S01]  /*b770*/  LEA.HI R6, R47, R6, RZ, 0x7 ;  /* 0x000000062f067211 */ /* 0x000fe200078f38ff */
[----:B0-----:R-:W-:Y:S01]  /*b780*/  FADD.FTZ R9, R39, R8 ;  /* 0x0000000827097221 */ /* 0x001fe20000010000 */
[----:B------:R-:W-:-:S05]  /*b790*/  FADD.FTZ R0, R34, R3 ;  /* 0x0000000322007221 */ /* 0x000fca0000010000 */
[----:B------:R-:W-:Y:S01]  /*b7a0*/  MUFU.EX2 R127, R127 ;  /* 0x0000007f007f7308 */ /* 0x000fe20000000800 */
[----:B------:R-:W-:-:S07]  /*b7b0*/  FFMA.FTZ R42, R101, R24, -R60 ;  /* 0x00000018652a7223 */ /* 0x000fce000001083c */
[----:B------:R-:W0:Y:S01]  /*b7c0*/  MUFU.EX2 R53, R53 ;  /* 0x0000003500357308 */ /* 0x000e220000000800 */
[----:B------:R-:W-:Y:S01]  /*b7d0*/  FFMA.FTZ R111, R111, R24, -R48 ;  /* 0x000000186f6f7223 */ /* 0x000fe20000010830 */
[----:B------:R-:W-:Y:S01]  /*b7e0*/  SHF.R.S32.HI R6, RZ, 0x7, R6 ;  /* 0x00000007ff067819 */ /* 0x000fe20000011406 */
[----:B--2---:R-:W-:-:S05]  /*b7f0*/  FADD.FTZ R8, R124, R9 ;  /* 0x000000097c087221 */ /* 0x004fca0000010000 */
[----:B------:R-:W-:Y:S01]  /*b800*/  MUFU.EX2 R38, R38 ;  /* 0x0000002600267308 */ /* 0x000fe20000000800 */
[----:B------:R-:W-:Y:S01]  /*b810*/  FADD.FTZ R3, R125, R0 ;  /* 0x000000007d037221 */ /* 0x000fe20000010000 */
[----:B------:R-:W-:-:S06]  /*b820*/  FFMA.FTZ R59, R59, R24, -R48 ;  /* 0x000000183b3b7223 */ /* 0x000fcc0000010830 */
[----:B------:R-:W2:Y:S01]  /*b830*/  MUFU.EX2 R126, R109 ;  /* 0x0000006d007e7308 */ /* 0x000ea20000000800 */
[----:B------:R-:W-:Y:S01]  /*b840*/  VIMNMX R51, RZ, R6, !PT ;  /* 0x00000006ff337248 */ /* 0x000fe20007fe0100 */
[----:B-1----:R-:W-:Y:S01]  /*b850*/  FADD.FTZ R8, R41, R8 ;  /* 0x0000000829087221 */ /* 0x002fe20000010000 */
[----:B------:R-:W-:-:S05]  /*b860*/  FADD.FTZ R0, R36, R3 ;  /* 0x0000000324007221 */ /* 0x000fca0000010000 */
[----:B------:R-:W-:Y:S01]  /*b870*/  MUFU.EX2 R121, R121 ;  /* 0x0000007900797308 */ /* 0x000fe20000000800 */
[-C--:B------:R-:W-:Y:S01]  /*b880*/  FFMA.FTZ R60, R61, R24.reuse, -R60 ;  /* 0x000000183d3c7223 */ /* 0x080fe2000001083c */
[----:B------:R-:W-:-:S06]  /*b890*/  FFMA.FTZ R48, R65, R24, -R48 ;  /* 0x0000001841307223 */ /* 0x000fcc0000010830 */
[----:B------:R-:W1:Y:S01]  /*b8a0*/  MUFU.EX2 R57, R57 ;  /* 0x0000003900397308 */ /* 0x000e620000000800 */
[----:B------:R-:W-:Y:S01]  /*b8b0*/  F2FP.BF16.F32.PACK_AB R147, R12, R147 ;  /* 0x000000930c93723e */ /* 0x000fe200000010ff */
[----:B0-----:R-:W-:Y:S01]  /*b8c0*/  FADD.FTZ R3, R53, R8 ;  /* 0x0000000835037221 */ /* 0x001fe20000010000 */
[----:B------:R-:W-:-:S05]  /*b8d0*/  FADD.FTZ R9, R127, R0 ;  /* 0x000000007f097221 */ /* 0x000fca0000010000 */
[----:B------:R-:W-:Y:S01]  /*b8e0*/  MUFU.EX2 R42, R42 ;  /* 0x0000002a002a7308 */ /* 0x000fe20000000800 */
[----:B------:R-:W-:Y:S01]  /*b8f0*/  VIADD R12, R88, 0xfffffffe ;  /* 0xfffffffe580c7836 */ /* 0x000fe20000000000 */
[----:B------:R0:W-:Y:S06]  /*b900*/  STL [R1+0x20], R51 ;  /* 0x0000203301007387 */ /* 0x0001ec0000100800 */
[----:B------:R-:W3:Y:S01]  /*b910*/  MUFU.EX2 R120, R111 ;  /* 0x0000006f00787308 */ /* 0x000ee20000000800 */
[----:B--2---:R-:W-:Y:S01]  /*b920*/  FADD.FTZ R0, R126, R3 ;  /* 0x000000037e007221 */ /* 0x004fe20000010000 */
[----:B------:R-:W-:-:S06]  /*b930*/  FADD.FTZ R8, R38, R9 ;  /* 0x0000000926087221 */ /* 0x000fcc0000010000 */
[----:B------:R-:W-:Y:S01]  /*b940*/  MUFU.EX2 R123, R123 ;  /* 0x0000007b007b7308 */ /* 0x000fe20000000800 */
[----:B------:R-:W-:-:S07]  /*b950*/  ISETP.GE.AND P1, PT, R12, R51, PT ;  /* 0x000000330c00720c */ /* 0x000fce0003f26270 */
[----:B------:R-:W2:Y:S01]  /*b960*/  MUFU.EX2 R59, R59 ;  /* 0x0000003b003b7308 */ /* 0x000ea20000000800 */
[----:B-1----:R-:W-:Y:S01]  /*b970*/  FADD.FTZ R3, R57, R0 ;  /* 0x0000000039037221 */ /* 0x002fe20000010000 */
[----:B------:R-:W-:-:S06]  /*b980*/  FADD.FTZ R9, R121, R8 ;  /* 0x0000000879097221 */ /* 0x000fcc0000010000 */
[----:B------:R-:W1:Y:S08]  /*b990*/  MUFU.EX2 R48, R48 ;  /* 0x0000003000307308 */ /* 0x000e700000000800 */
[----:B------:R-:W4:Y:S01]  /*b9a0*/  MUFU.EX2 R60, R60 ;  /* 0x0000003c003c7308 */ /* 0x000f220000000800 */
[----:B---3--:R-:W-:Y:S01]  /*b9b0*/  FADD.FTZ R0, R120, R3 ;  /* 0x0000000378007221 */ /* 0x008fe20000010000 */
[----:B------:R-:W-:-:S03]  /*b9c0*/  FADD.FTZ R8, R42, R9 ;  /* 0x000000092a087221 */ /* 0x000fc60000010000 */
[----:B--2---:R-:W-:Y:S01]  /*b9d0*/  FADD.FTZ R3, R59, R0 ;  /* 0x000000003b037221 */ /* 0x004fe20000010000 */
[----:B------:R-:W-:Y:S01]  /*b9e0*/  FADD.FTZ R9, R123, R8 ;  /* 0x000000087b097221 */ /* 0x000fe20000010000 */
[----:B------:R-:W-:Y:S02]  /*b9f0*/  F2FP.BF16.F32.PACK_AB R149, R66, R149 ;  /* 0x000000954295723e */ /* 0x000fe400000010ff */
[----:B------:R-:W-:Y:S02]  /*ba00*/  CS2R R118, SRZ ;  /* 0x0000000000767805 */ /* 0x000fe4000001ff00 */
[----:B------:R-:W-:Y:S01]  /*ba10*/  F2FP.BF16.F32.PACK_AB R145, R10, R145 ;  /* 0x000000910a91723e */ /* 0x000fe200000010ff */
[----:B-1----:R-:W-:Y:S01]  /*ba20*/  FADD.FTZ R3, R48, R3 ;  /* 0x0000000330037221 */ /* 0x002fe20000010000 */
[----:B------:R-:W-:Y:S02]  /*ba30*/  F2FP.BF16.F32.PACK_AB R141, R26, R141 ;  /* 0x0000008d1a8d723e */ /* 0x000fe400000010ff */
[----:B------:R-:W-:-:S02]  /*ba40*/  CS2R R116, SRZ ;  /* 0x0000000000747805 */ /* 0x000fc4000001ff00 */
[----:B------:R-:W-:Y:S02]  /*ba50*/  F2FP.BF16.F32.PACK_AB R143, R28, R143 ;  /* 0x0000008f1c8f723e */ /* 0x000fe400000010ff */
[----:B------:R-:W-:Y:S02]  /*ba60*/  CS2R R114, SRZ ;  /* 0x0000000000727805 */ /* 0x000fe4000001ff00 */
[----:B------:R-:W-:Y:S02]  /*ba70*/  F2FP.BF16.F32.PACK_AB R137, R44, R137 ;  /* 0x000000892c89723e */ /* 0x000fe400000010ff */
[----:B------:R-:W-:Y:S02]  /*ba80*/  CS2R R112, SRZ ;  /* 0x0000000000707805 */ /* 0x000fe4000001ff00 */
[----:B------:R-:W-:Y:S01]  /*ba90*/  F2FP.BF16.F32.PACK_AB R139, R46, R139 ;  /* 0x0000008b2e8b723e */ /* 0x000fe200000010ff */
[----:B----4-:R-:W-:Y:S01]  /*baa0*/  FADD.FTZ R0, R60, R9 ;  /* 0x000000093c007221 */ /* 0x010fe20000010000 */
[----:B------:R-:W-:-:S02]  /*bab0*/  F2FP.BF16.F32.PACK_AB R150, R63, R150 ;  /* 0x000000963f96723e */ /* 0x000fc400000010ff */
[----:B------:R-:W-:Y:S02]  /*bac0*/  CS2R R110, SRZ ;  /* 0x00000000006e7805 */ /* 0x000fe4000001ff00 */
[----:B------:R-:W-:Y:S02]  /*bad0*/  F2FP.BF16.F32.PACK_AB R146, R11, R146 ;  /* 0x000000920b92723e */ /* 0x000fe400000010ff */
[----:B------:R-:W-:Y:S02]  /*bae0*/  CS2R R108, SRZ ;  /* 0x00000000006c7805 */ /* 0x000fe4000001ff00 */
[----:B------:R-:W-:Y:S02]  /*baf0*/  F2FP.BF16.F32.PACK_AB R140, R13, R140 ;  /* 0x0000008c0d8c723e */ /* 0x000fe400000010ff */
[----:B------:R-:W-:Y:S02]  /*bb00*/  CS2R R106, SRZ ;  /* 0x00000000006a7805 */ /* 0x000fe4000001ff00 */
        /* <DEDUP_REMOVED lines=28> */
[----:B0-----:R-:W-:Y:S06]  /*bcd0*/  @!P1 BRA `(.L_x_15457) ;  /* 0x0000003000549947 */ /* 0x001fec0003800000 */
[----:B------:R-:W-:Y:S01]  /*bce0*/  IMAD.MOV.U32 R10, RZ, RZ, R25 ;  /* 0x000000ffff0a7224 */ /* 0x000fe200078e0019 */
[----:B------:R-:W-:Y:S01]  /*bcf0*/  MOV R11, R7 ;  /* 0x00000007000b7202 */ /* 0x000fe20000000f00 */
[----:B------:R-:W-:Y:S02]  /*bd00*/  IMAD.MOV.U32 R6, RZ, RZ, R154 ;  /* 0x000000ffff067224 */ /* 0x000fe400078e009a */
[----:B------:R-:W-:Y:S02]  /*bd10*/  IMAD.MOV.U32 R13, RZ, RZ, R22 ;  /* 0x000000ffff0d7224 */ /* 0x000fe400078e0016 */
[----:B------:R-:W-:-:S07]  /*bd20*/  IMAD.MOV.U32 R119, RZ, RZ, RZ ;  /* 0x000000ffff777224 */ /* 0x000fce00078e00ff */
.L_x_15469:
        /* <DEDUP_REMOVED lines=9> */
.L_x_15459:
        /* <DEDUP_REMOVED lines=8> */
.L_x_15460:
[----:B------:R-:W-:Y:S04]  /*be40*/  BSSY B0, `(.L_x_15458) ;  /* 0x0000004000007945 */ /* 0x000fe80003800000 */
[----:B-1----:R-:W-:Y:S05]  /*be50*/  @P2 BRA `(.L_x_15461) ;  /* 0x0000000000082947 */ /* 0x002fea0003800000 */
[----:B------:R-:W1:Y:S02]  /*be60*/  SYNCS.PHASECHK.TRANS64.TRYWAIT P2, [R7+URZ+0x16830], R8 ;  /* 0x01683008070075a7 */ /* 0x000e64000804017f */
[----:B-1----:R-:W-:Y:S05]  /*be70*/  @!P2 BRA `(.L_x_15462) ;  /* 0x000000f80088a947 */ /* 0x002fea0003800000 */
.L_x_15461:
[----:B------:R-:W-:Y:S05]  /*be80*/  BSYNC B0 ;  /* 0x0000000000007941 */ /* 0x000fea0003800000 */
.L_x_15458:
        /* <DEDUP_REMOVED lines=9> */
[----:B------:R-:W-:Y:S01]  /*bf20*/  VIADD R7, R7, 0x8 ;  /* 0x0000000807077836 */ /* 0x000fe20000000000 */
[----:B------:R-:W-:Y:S01]  /*bf30*/  MOV R27, 0x40000040 ;  /* 0x40000040001b7802 */ /* 0x000fe20000000f00 */
[----:B------:R-:W-:Y:S01]  /*bf40*/  IMAD.MOV.U32 R25, RZ, RZ, 0x40000040 ;  /* 0x40000040ff197424 */ /* 0x000fe200078e00ff */
[----:B------:R-:W-:Y:S02]  /*bf50*/  R2UR UR8, R4 ;  /* 0x00000000040872ca */ /* 0x000fe400000e0000 */
        /* <DEDUP_REMOVED lines=9> */
[C---:B------:R-:W-:Y:S01]  /*bff0*/  R2UR UR10, R26.reuse ;  /* 0x000000001a0a72ca */ /* 0x040fe200000e0000 */
[C---:B------:R-:W-:Y:S02]  /*c000*/  VIADD R24, R26.reuse, 0x2 ;  /* 0x000000021a187836 */ /* 0x040fe40000000000 */
        /* <DEDUP_REMOVED lines=24> */
.L_x_15464:
[----:B------:R-:W-:Y:S01]  /*c190*/  SHF.L.U32 R6, R6, 0x1f, RZ ;  /* 0x0000001f06067819 */ /* 0x000fe200000006ff */
[----:B------:R-:W-:-:S04]  /*c1a0*/  IMAD R7, R13, 0x8, R2 ;  /* 0x000000080d077824 */ /* 0x000fc800078e0202 */
[----:B------:R0:W1:Y:S01]  /*c1b0*/  SYNCS.PHASECHK.TRANS64.TRYWAIT P1, [R7+URZ+0x16850], R6 ;  /* 0x01685006070075a7 */ /* 0x000062000802017f */
[----:B------:R-:W-:Y:S05]  /*c1c0*/  @!P0 BRA `(.L_x_15465) ;  /* 0x0000000000048947 */ /* 0x000fea0003800000 */
[----:B------:R-:W-:Y:S01]  /*c1d0*/  BPT.TRAP 0x1 ;  /* 0x000000040000795c */ /* 0x000fe20000300000 */
.L_x_15465:
[----:B-1----:R-:W-:Y:S05]  /*c1e0*/  @P1 BRA `(.L_x_15463) ;  /* 0x0000000000081947 */ /* 0x002fea0003800000 */
[----:B------:R-:W1:Y:S02]  /*c1f0*/  SYNCS.PHASECHK.TRANS64.TRYWAIT P1, [R7+URZ+0x16850], R6 ;  /* 0x01685006070075a7 */ /* 0x000e64000802017f */
[----:B-1----:R-:W-:Y:S05]  /*c200*/  @!P1 BRA `(.L_x_15466) ;  /* 0x000000f400b89947 */ /* 0x002fea0003800000 */
.L_x_15463:
[----:B01----:R-:W-:Y:S01]  /*c210*/  VIADD R6, R2, 0x400 ;  /* 0x0000040002067836 */ /* 0x003fe20000000000 */
[----:B------:R-:W-:Y:S01]  /*c220*/  MOV R7, 0x40000040 ;  /* 0x4000004000077802 */ /* 0x000fe20000000f00 */
        /* <DEDUP_REMOVED lines=15> */
[----:B------:R-:W-:Y:S02]  /*c320*/  WARPGROUP.DEPBAR.LE gsb0, 0x0 ;  /* 0x00008000000079c5 */ /* 0x000fe40000010000 */
[----:B------:R-:W-:-:S06]  /*c330*/  WARPGROUP.ARRIVE ;  /* 0x00000000000079c5 */ /* 0x000fcc0000000000 */
[----:B------:R-:W0:Y:S03]  /*c340*/  S2R R150, SR_TID.X ;  /* 0x0000000000967919 */ /* 0x000e260000002100 */
        /* <DEDUP_REMOVED lines=17> */
[----:B------:R-:W-:Y:S02]  /*c460*/  R2UR UR6, R8 ;  /* 0x00000000080672ca */ /* 0x000fe400000e0000 */
[----:B------:R-:W-:Y:S01]  /*c470*/  R2UR UR7, R9 ;  /* 0x00000000090772ca */ /* 0x000fe200000e0000 */
[----:B------:R-:W-:Y:S01]  /*c480*/  IMAD.MOV.U32 R9, RZ, RZ, 0x40000040 ;  /* 0x40000040ff097424 */ /* 0x000fe200078e00ff */
[----:B------:R-:W-:Y:S01]  /*c490*/  IADD3 R8, R6, 0x280, RZ ;  /* 0x0000028006087810 */ /* 0x000fe20007ffe0ff */
        /* <DEDUP_REMOVED lines=27> */
.L_x_15467:
[----:B------:R-:W2:Y:S01]  /*c650*/  LDL R9, [R1+0x24] ;  /* 0x0000240001097983 */ /* 0x000ea20000100800 */
[----:B0-----:R-:W0:Y:S03]  /*c660*/  LDC R6, c[0x0][0x448] ;  /* 0x00011200ff067b82 */ /* 0x001e260000000800 */
[----:B------:R-:W2:Y:S04]  /*c670*/  LDL R8, [R1+0x3c] ;  /* 0x00003c0001087983 */ /* 0x000ea80000100800 */
[----:B------:R-:W3:Y:S04]  /*c680*/  LDL R122, [R1+0x38] ;  /* 0x00003800017a7983 */ /* 0x000ee80000100800 */
[----:B------:R-:W4:Y:S04]  /*c690*/  LDL R127, [R1+0x1c] ;  /* 0x00001c00017f7983 */ /* 0x000f280000100800 */
[----:B------:R-:W4:Y:S01]  /*c6a0*/  LDL R123, [R1+0x10] ;  /* 0x00001000017b7983 */ /* 0x000f220000100800 */
[----:B0-----:R-:W-:-:S13]  /*c6b0*/  ISETP.NE.AND P1, PT, R6, 0x1, PT ;  /* 0x000000010600780c */ /* 0x001fda0003f25270 */
[----:B------:R-:W0:Y:S08]  /*c6c0*/  @P1 LDC R7, c[0x0][0x44c] ;  /* 0x00011300ff071b82 */ /* 0x000e300000000800 */
[----:B------:R-:W1:Y:S01]  /*c6d0*/  @P1 LDC R6, c[0x0][0x450] ;  /* 0x00011400ff061b82 */ /* 0x000e620000000800 */
[----:B------:R-:W-:Y:S01]  /*c6e0*/  FMUL.FTZ R137, R51, UR5 ;  /* 0x0000000533897c20 */ /* 0x000fe20008410000 */
[----:B------:R-:W-:Y:S01]  /*c6f0*/  FMUL.FTZ R141, R43, UR5 ;  /* 0x000000052b8d7c20 */ /* 0x000fe20008410000 */
[----:B------:R-:W-:Y:S01]  /*c700*/  FMUL.FTZ R43, R46, UR5 ;  /* 0x000000052e2b7c20 */ /* 0x000fe20008410000 */
[----:B------:R-:W-:-:S02]  /*c710*/  IMAD.MOV.U32 R46, RZ, RZ, -0x80 ;  /* 0xffffff80ff2e7424 */ /* 0x000fc400078e00ff */
[----:B------:R-:W-:Y:S02]  /*c720*/  FMUL.FTZ R148, R24, UR5 ;  /* 0x0000000518947c20 */ /* 0x000fe40008410000 */
[----:B------:R-:W-:Y:S02]  /*c730*/  IMAD R46, R12, R46, 0x1 ;  /* 0x000000010c2e7424 */ /* 0x000fe400078e022e */
[----:B------:R-:W-:Y:S02]  /*c740*/  FMUL.FTZ R144, R32, UR5 ;  /* 0x0000000520907c20 */ /* 0x000fe40008410000 */
        /* <DEDUP_REMOVED lines=8> */
[----:B------:R-:W-:-:S07]  /*c7d0*/  FMUL.FTZ R128, R64, UR5 ;  /* 0x0000000540807c20 */ /* 0x000fce0008410000 */
[----:B------:R-:W5:Y:S01]  /*c7e0*/  MUFU.TANH R136, R136 ;  /* 0x0000008800887308 */ /* 0x000f620000002400 */
[----:B------:R-:W-:Y:S01]  /*c7f0*/  FMUL.FTZ R121, R25, UR5 ;  /* 0x0000000519797c20 */ /* 0x000fe20008410000 */
[----:B------:R-:W-:-:S06]  /*c800*/  FMUL.FTZ R124, R72, UR5 ;  /* 0x00000005487c7c20 */ /* 0x000fcc0008410000 */
[----:B------:R-:W5:Y:S01]  /*c810*/  MUFU.TANH R37, R37 ;  /* 0x0000002500257308 */ /* 0x000f620000002400 */
[----:B------:R-:W-:-:S07]  /*c820*/  FMUL.FTZ R80, R80, UR5 ;  /* 0x0000000550507c20 */ /* 0x000fce0008410000 */
[----:B------:R-:W5:Y:S08]  /*c830*/  MUFU.TANH R128, R128 ;  /* 0x0000008000807308 */ /* 0x000f700000002400 */
[----:B------:R-:W5:Y:S08]  /*c840*/  MUFU.TANH R124, R124 ;  /* 0x0000007c007c7308 */ /* 0x000f700000002400 */
[----:B------:R-:W-:Y:S01]  /*c850*/  MUFU.TANH R121, R121 ;  /* 0x0000007900797308 */ /* 0x000fe20000002400 */
[----:B------:R-:W-:Y:S01]  /*c860*/  FMUL.FTZ R149, R27, UR5 ;  /* 0x000000051b957c20 */ /* 0x000fe20008410000 */
[----:B------:R-:W-:-:S06]  /*c870*/  FMUL.FTZ R27, R33, UR5 ;  /* 0x00000005211b7c20 */ /* 0x000fcc0008410000 */
[----:B------:R-:W-:Y:S01]  /*c880*/  MUFU.TANH R150, R150 ;  /* 0x0000009600967308 */ /* 0x000fe20000002400 */
[----:B------:R-:W-:Y:S01]  /*c890*/  FMUL.FTZ R146, R36, UR5 ;  /* 0x0000000524927c20 */ /* 0x000fe20008410000 */
[----:B------:R-:W-:Y:S01]  /*c8a0*/  FMUL.FTZ R147, R39, UR5 ;  /* 0x0000000527937c20 */ /* 0x000fe20008410000 */
[----:B------:R-:W-:Y:S01]  /*c8b0*/  FMUL.FTZ R40, R53, UR5 ;  /* 0x0000000535287c20 */ /* 0x000fe20008410000 */
[----:B------:R-:W-:-:S04]  /*c8c0*/  FMUL.FTZ R39, R54, UR5 ;  /* 0x0000000536277c20 */ /* 0x000fc80008410000 */
[----:B------:R-:W-:Y:S01]  /*c8d0*/  MUFU.TANH R27, R27 ;  /* 0x0000001b001b7308 */ /* 0x000fe20000002400 */
[----:B------:R-:W-:-:S07]  /*c8e0*/  FMUL.FTZ R138, R52, UR5 ;  /* 0x00000005348a7c20 */ /* 0x000fce0008410000 */
[----:B------:R-:W-:Y:S01]  /*c8f0*/  MUFU.TANH R146, R146 ;  /* 0x0000009200927308 */ /* 0x000fe20000002400 */
[----:B------:R-:W-:-:S07]  /*c900*/  FMUL.FTZ R142, R44, UR5 ;  /* 0x000000052c8e7c20 */ /* 0x000fce0008410000 */
[----:B------:R-:W-:Y:S01]  /*c910*/  MUFU.TANH R28, R28 ;  /* 0x0000001c001c7308 */ /* 0x000fe20000002400 */
[----:B------:R-:W-:Y:S01]  /*c920*/  FMUL.FTZ R44, R45, UR5 ;  /* 0x000000052d2c7c20 */ /* 0x000fe20008410000 */
[----:B------:R-:W-:-:S06]  /*c930*/  FMUL.FTZ R24, R42, UR5 ;  /* 0x000000052a187c20 */ /* 0x000fcc0008410000 */
[----:B------:R-:W-:Y:S01]  /*c940*/  MUFU.TANH R142, R142 ;  /* 0x0000008e008e7308 */ /* 0x000fe20000002400 */
[----:B------:R-:W-:-:S07]  /*c950*/  FMUL.FTZ R42, R49, UR5 ;  /* 0x00000005312a7c20 */ /* 0x000fce0008410000 */
[----:B------:R-:W-:Y:S08]  /*c960*/  MUFU.TANH R44, R44 ;  /* 0x0000002c002c7308 */ /* 0x000ff00000002400 */
[----:B------:R-:W-:Y:S01]  /*c970*/  MUFU.TANH R42, R42 ;  /* 0x0000002a002a7308 */ /* 0x000fe20000002400 */
[----:B------:R-:W-:-:S07]  /*c980*/  FMUL.FTZ R132, R57, UR5 ;  /* 0x0000000539847c20 */ /* 0x000fce0008410000 */
[----:B------:R-:W-:Y:S01]  /*c990*/  MUFU.TANH R138, R138 ;  /* 0x0000008a008a7308 */ /* 0x000fe20000002400 */
[----:B--2---:R-:W-:-:S04]  /*c9a0*/  IMAD.IADD R120, R8, 0x1, R9 ;  /* 0x0000000108787824 */ /* 0x004fc800078e0209 */
[----:B0-----:R-:W-:-:S05]  /*c9b0*/  @P1 IMAD.HI.U32 R7, R120, R7, RZ ;  /* 0x0000000778071227 */ /* 0x001fca00078e00ff */
[----:B-1----:R-:W-:-:S05]  /*c9c0*/  @P1 SHF.R.U32.HI R120, RZ, R6, R7 ;  /* 0x00000006ff781219 */ /* 0x002fca0000011607 */
[----:B------:R-:W0:Y:S01]  /*c9d0*/  SHFL.IDX PT, R51, R120, RZ, 0x1c1f ;  /* 0x001c1fff78337589 */ /* 0x000e2200000e0000 */
[----:B---3--:R-:W-:-:S05]  /*c9e0*/  IMAD R46, R122, -0x2, R46 ;  /* 0xfffffffe7a2e7824 */ /* 0x008fca00078e022e */
[----:B----4-:R-:W-:Y:S01]  /*c9f0*/  IADD3 R46, -R123, R46, R127 ;  /* 0x0000002e7b2e7210 */ /* 0x010fe20007ffe17f */
[----:B------:R1:W2:Y:S03]  /*ca00*/  SHFL.IDX PT, R25, R120, 0x1, 0x1c1f ;  /* 0x003c1f0078197f89 */ /* 0x0002a600000e0000 */
[----:B0-----:R-:W-:-:S04]  /*ca10*/  IADD3 R51, R46, R51, RZ ;  /* 0x000000332e337210 */ /* 0x001fc80007ffe0ff */
[----:B------:R-:W-:-:S04]  /*ca20*/  ISETP.GT.AND P2, PT, R51, RZ, PT ;  /* 0x000000ff3300720c */ /* 0x000fc80003f44270 */
[----:B-----5:R-:W-:Y:S02]  /*ca30*/  FSEL R148, R148, -INF , P2 ;  /* 0xff80000094947808 */ /* 0x020fe40001000000 */
[----:B------:R-:W-:-:S04]  /*ca40*/  ISETP.GT.AND P2, PT, R51, 0x10, PT ;  /* 0x000000103300780c */ /* 0x000fc80003f44270 */
[----:B------:R-:W-:Y:S02]  /*ca50*/  FSEL R144, R144, -INF , P2 ;  /* 0xff80000090907808 */ /* 0x000fe40001000000 */
[----:B------:R-:W-:-:S04]  /*ca60*/  ISETP.GT.AND P2, PT, R51, 0x20, PT ;  /* 0x000000203300780c */ /* 0x000fc80003f44270 */
[----:B------:R-:W-:Y:S02]  /*ca70*/  FSEL R140, R140, -INF , P2 ;  /* 0xff8000008c8c7808 */ /* 0x000fe40001000000 */
[----:B------:R-:W-:Y:S01]  /*ca80*/  ISETP.GT.AND P2, PT, R51, 0x30, PT ;  /* 0x000000303300780c */ /* 0x000fe20003f44270 */
[----:B------:R-:W-:-:S03]  /*ca90*/  FMUL.FTZ R6, R26, UR5 ;  /* 0x000000051a067c20 */ /* 0x000fc60008410000 */
[----:B------:R-:W-:Y:S02]  /*caa0*/  FSEL R136, R136, -INF , P2 ;  /* 0xff80000088887808 */ /* 0x000fe40001000000 */
[----:B------:R-:W-:Y:S01]  /*cab0*/  ISETP.GT.AND P2, PT, R51, 0x40, PT ;  /* 0x000000403300780c */ /* 0x000fe20003f44270 */
[----:B-1----:R-:W0:Y:S03]  /*cac0*/  MUFU.TANH R120, R80 ;  /* 0x0000005000787308 */ /* 0x002e260000002400 */
[----:B------:R-:W-:Y:S02]  /*cad0*/  FSEL R37, R37, -INF , P2 ;  /* 0xff80000025257808 */ /* 0x000fe40001000000 */
[----:B------:R-:W-:-:S03]  /*cae0*/  ISETP.GT.AND P2, PT, R51, 0x50, PT ;  /* 0x000000503300780c */ /* 0x000fc60003f44270 */
[----:B------:R-:W1:Y:S01]  /*caf0*/  MUFU.TANH R6, R6 ;  /* 0x0000000600067308 */ /* 0x000e620000002400 */
[----:B------:R-:W-:Y:S01]  /*cb00*/  FSEL R128, R128, -INF , P2 ;  /* 0xff80000080807808 */ /* 0x000fe20001000000 */
[----:B------:R-:W-:Y:S01]  /*cb10*/  FMUL.FTZ R26, R29, UR5 ;  /* 0x000000051d1a7c20 */ /* 0x000fe20008410000 */
[----:B------:R-:W-:Y:S01]  /*cb20*/  ISETP.GT.AND P2, PT, R51, 0x60, PT ;  /* 0x000000603300780c */ /* 0x000fe20003f44270 */
[----:B--2---:R-:W-:-:S03]  /*cb30*/  IMAD.IADD R25, R46, 0x1, R25 ;  /* 0x000000012e197824 */ /* 0x004fc600078e0219 */
[----:B------:R-:W-:Y:S01]  /*cb40*/  FSEL R124, R124, -INF , P2 ;  /* 0xff8000007c7c7808 */ /* 0x000fe20001000000 */
[----:B------:R-:W2:Y:S01]  /*cb50*/  MUFU.TANH R26, R26 ;  /* 0x0000001a001a7308 */ /* 0x000ea20000002400 */
[C---:B------:R-:W-:Y:S02]  /*cb60*/  ISETP.GT.AND P2, PT, R51.reuse, 0x70, PT ;  /* 0x000000703300780c */ /* 0x040fe40003f44270 */
[----:B------:R-:W-:Y:S02]  /*cb70*/  ISETP.GT.AND P3, PT, R51, 0x1, PT ;  /* 0x000000013300780c */ /* 0x000fe40003f64270 */
[----:B0-----:R-:W-:Y:S02]  /*cb80*/  FSEL R120, R120, -INF , P2 ;  /* 0xff80000078787808 */ /* 0x001fe40001000000 */
[----:B------:R-:W-:Y:S02]  /*cb90*/  ISETP.GT.AND P2, PT, R25, RZ, PT ;  /* 0x000000ff1900720c */ /* 0x000fe40003f44270 */
[----:B------:R-:W-:-:S02]  /*cba0*/  ISETP.GT.AND P4, PT, R51, 0x8, PT ;  /* 0x000000083300780c */ /* 0x000fc40003f84270 */
[----:B-1----:R-:W-:Y:S02]  /*cbb0*/  FSEL R53, R6, -INF , P2 ;  /* 0xff80000006357808 */ /* 0x002fe40001000000 */
[----:B------:R-:W-:Y:S02]  /*cbc0*/  FSEL R54, R121, -INF , P3 ;  /* 0xff80000079367808 */ /* 0x000fe40001800000 */
[----:B------:R-:W-:Y:S02]  /*cbd0*/  FMNMX.FTZ R6, R148, R11, !PT ;  /* 0x0000000b94067209 */ /* 0x000fe40007810000 */
[----:B------:R-:W-:Y:S02]  /*cbe0*/  ISETP.GT.AND P1, PT, R51, 0x9, PT ;  /* 0x000000093300780c */ /* 0x000fe40003f24270 */
[----:B------:R-:W-:Y:S02]  /*cbf0*/  FSEL R150, R150, -INF , P4 ;  /* 0xff80000096967808 */ /* 0x000fe40002000000 */
[----:B------:R-:W-:Y:S01]  /*cc00*/  FMNMX.FTZ R6, R54, R6, !PT ;  /* 0x0000000636067209 */ /* 0x000fe20007810000 */
[----:B------:R-:W-:Y:S01]  /*cc10*/  FMUL.FTZ R7, R30, UR5 ;  /* 0x000000051e077c20 */ /* 0x000fe20008410000 */
[----:B--2---:R-:W-:Y:S01]  /*cc20*/  FSEL R52, R26, -INF , P1 ;  /* 0xff8000001a347808 */ /* 0x004fe20000800000 */
[----:B------:R-:W-:Y:S01]  /*cc30*/  FMUL.FTZ R30, R41, UR5 ;  /* 0x00000005291e7c20 */ /* 0x000fe20008410000 */
[----:B------:R-:W-:-:S02]  /*cc40*/  FMNMX.FTZ R6, R150, R6, !PT ;  /* 0x0000000696067209 */ /* 0x000fc40007810000 */
[C---:B------:R-:W-:Y:S02]  /*cc50*/  ISETP.GT.AND P3, PT, R51.reuse, 0x11, PT ;  /* 0x000000113300780c */ /* 0x040fe40003f64270 */
[----:B------:R-:W-:Y:S01]  /*cc60*/  FMNMX.FTZ R6, R52, R6, !PT ;  /* 0x0000000634067209 */ /* 0x000fe20007810000 */
[----:B------:R-:W0:Y:S01]  /*cc70*/  MUFU.TANH R30, R30 ;  /* 0x0000001e001e7308 */ /* 0x000e220000002400 */
[----:B------:R-:W-:Y:S01]  /*cc80*/  FMUL.FTZ R41, R50, UR5 ;  /* 0x0000000532297c20 */ /* 0x000fe20008410000 */
[----:B------:R-:W-:Y:S02]  /*cc90*/  ISETP.GT.AND P4, PT, R51, 0x18, PT ;  /* 0x000000183300780c */ /* 0x000fe40003f84270 */
[----:B------:R-:W-:Y:S02]  /*cca0*/  FSEL R50, R27, -INF , P3 ;  /* 0xff8000001b327808 */ /* 0x000fe40001800000 */
[----:B------:R-:W-:Y:S02]  /*ccb0*/  FMNMX.FTZ R6, R144, R6, !PT ;  /* 0x0000000690067209 */ /* 0x000fe40007810000 */
[----:B------:R-:W-:-:S02]  /*ccc0*/  ISETP.GT.AND P1, PT, R51, 0x19, PT ;  /* 0x000000193300780c */ /* 0x000fc40003f24270 */
[----:B------:R-:W-:Y:S02]  /*ccd0*/  FSEL R146, R146, -INF , P4 ;  /* 0xff80000092927808 */ /* 0x000fe40002000000 */
[----:B------:R-:W-:Y:S02]  /*cce0*/  FMNMX.FTZ R6, R50, R6, !PT ;  /* 0x0000000632067209 */ /* 0x000fe40007810000 */
[----:B------:R-:W-:Y:S02]  /*ccf0*/  FSEL R48, R28, -INF , P1 ;  /* 0xff8000001c307808 */ /* 0x000fe40000800000 */
[----:B------:R-:W-:Y:S02]  /*cd00*/  FMNMX.FTZ R6, R146, R6, !PT ;  /* 0x0000000692067209 */ /* 0x000fe40007810000 */
[----:B------:R-:W-:Y:S02]  /*cd10*/  ISETP.GT.AND P3, PT, R51, 0x21, PT ;  /* 0x000000213300780c */ /* 0x000fe40003f64270 */
[----:B------:R-:W-:-:S02]  /*cd20*/  FMNMX.FTZ R6, R48, R6, !PT ;  /* 0x0000000630067209 */ /* 0x000fc40007810000 */
[C---:B------:R-:W-:Y:S02]  /*cd30*/  ISETP.GT.AND P4, PT, R51.reuse, 0x28, PT ;  /* 0x000000283300780c */ /* 0x040fe40003f84270 */
[----:B0-----:R-:W-:Y:S02]  /*cd40*/  FSEL R46, R30, -INF , P3 ;  /* 0xff8000001e2e7808 */ /* 0x001fe40001800000 */
[----:B------:R-:W-:Y:S02]  /*cd50*/  FMNMX.FTZ R6, R140, R6, !PT ;  /* 0x000000068c067209 */ /* 0x000fe40007810000 */
[----:B------:R-:W-:Y:S02]  /*cd60*/  ISETP.GT.AND P1, PT, R51, 0x29, PT ;  /* 0x000000293300780c */ /* 0x000fe40003f24270 */
[----:B------:R-:W-:Y:S02]  /*cd70*/  FSEL R142, R142, -INF , P4 ;  /* 0xff8000008e8e7808 */ /* 0x000fe40002000000 */
[----:B------:R-:W-:Y:S01]  /*cd80*/  FMNMX.FTZ R6, R46, R6, !PT ;  /* 0x000000062e067209 */ /* 0x000fe20007810000 */
[----:B------:R-:W0:Y:S01]  /*cd90*/  MUFU.TANH R40, R40 ;  /* 0x0000002800287308 */ /* 0x000e220000002400 */
[----:B------:R-:W-:-:S02]  /*cda0*/  FSEL R44, R44, -INF , P1 ;  /* 0xff8000002c2c7808 */ /* 0x000fc40000800000 */
[----:B------:R-:W-:Y:S01]  /*cdb0*/  FMNMX.FTZ R6, R142, R6, !PT ;  /* 0x000000068e067209 */ /* 0x000fe20007810000 */
[----:B------:R-:W-:Y:S01]  /*cdc0*/  FMUL.FTZ R134, R60, UR5 ;  /* 0x000000053c867c20 */ /* 0x000fe20008410000 */
[C---:B------:R-:W-:Y:S02]  /*cdd0*/  ISETP.GT.AND P3, PT, R51.reuse, 0x31, PT ;  /* 0x000000313300780c */ /* 0x040fe40003f64270 */
[----:B------:R-:W-:Y:S01]  /*cde0*/  FMNMX.FTZ R6, R44, R6, !PT ;  /* 0x000000062c067209 */ /* 0x000fe20007810000 */
[----:B------:R-:W1:Y:S01]  /*cdf0*/  MUFU.TANH R132, R132 ;  /* 0x0000008400847308 */ /* 0x000e620000002400 */
[----:B------:R-:W-:Y:S01]  /*ce00*/  ISETP.GT.AND P4, PT, R51, 0x38, PT ;  /* 0x000000383300780c */ /* 0x000fe20003f84270 */
[----:B------:R-:W-:Y:S01]  /*ce10*/  FMUL.FTZ R36, R61, UR5 ;  /* 0x000000053d247c20 */ /* 0x000fe20008410000 */
[----:B------:R-:W-:Y:S02]  /*ce20*/  FSEL R42, R42, -INF , P3 ;  /* 0xff8000002a2a7808 */ /* 0x000fe40001800000 */
[----:B------:R-:W-:-:S02]  /*ce30*/  FMNMX.FTZ R6, R136, R6, !PT ;  /* 0x0000000688067209 */ /* 0x000fc40007810000 */
[----:B------:R-:W-:Y:S01]  /*ce40*/  ISETP.GT.AND P1, PT, R51, 0x39, PT ;  /* 0x000000393300780c */ /* 0x000fe20003f24270 */
[----:B------:R-:W2:Y:S01]  /*ce50*/  MUFU.TANH R134, R134 ;  /* 0x0000008600867308 */ /* 0x000ea20000002400 */
[----:B------:R-:W-:Y:S02]  /*ce60*/  FSEL R138, R138, -INF , P4 ;  /* 0xff8000008a8a7808 */ /* 0x000fe40002000000 */
[----:B------:R-:W-:Y:S01]  /*ce70*/  FMNMX.FTZ R6, R42, R6, !PT ;  /* 0x000000062a067209 */ /* 0x000fe20007810000 */
[----:B------:R-:W-:Y:S01]  /*ce80*/  FMUL.FTZ R8, R34, UR5 ;  /* 0x0000000522087c20 */ /* 0x000fe20008410000 */
[----:B0-----:R-:W-:Y:S01]  /*ce90*/  FSEL R40, R40, -INF , P1 ;  /* 0xff80000028287808 */ /* 0x001fe20000800000 */
[----:B------:R-:W-:Y:S01]  /*cea0*/  FMUL.FTZ R34, R65, UR5 ;  /* 0x0000000541227c20 */ /* 0x000fe20008410000 */
[----:B------:R-:W-:Y:S01]  /*ceb0*/  FMNMX.FTZ R6, R138, R6, !PT ;  /* 0x000000068a067209 */ /* 0x000fe20007810000 */
[----:B------:R-:W0:Y:S01]  /*cec0*/  MUFU.TANH R36, R36 ;  /* 0x0000002400247308 */ /* 0x000e220000002400 */
[----:B------:R-:W-:Y:S01]  /*ced0*/  ISETP.GT.AND P3, PT, R51, 0x41, PT ;  /* 0x000000413300780c */ /* 0x000fe20003f64270 */
[----:B------:R-:W-:Y:S01]  /*cee0*/  FMUL.FTZ R130, R68, UR5 ;  /* 0x0000000544827c20 */ /* 0x000fe20008410000 */
[----:B------:R-:W-:Y:S01]  /*cef0*/  FMNMX.FTZ R6, R40, R6, !PT ;  /* 0x0000000628067209 */ /* 0x000fe20007810000 */
[----:B------:R-:W-:Y:S01]  /*cf00*/  FMUL.FTZ R32, R69, UR5 ;  /* 0x0000000545207c20 */ /* 0x000fe20008410000 */
[----:B------:R-:W-:-:S02]  /*cf10*/  ISETP.GT.AND P4, PT, R51, 0x48, PT ;  /* 0x000000483300780c */ /* 0x000fc40003f84270 */
[----:B-1----:R-:W-:Y:S01]  /*cf20*/  FSEL R132, R132, -INF , P3 ;  /* 0xff80000084847808 */ /* 0x002fe20001800000 */
[----:B------:R-:W1:Y:S01]  /*cf30*/  MUFU.TANH R34, R34 ;  /* 0x0000002200227308 */ /* 0x000e620000002400 */
[----:B------:R-:W-:Y:S02]  /*cf40*/  FMNMX.FTZ R6, R37, R6, !PT ;  /* 0x0000000625067209 */ /* 0x000fe40007810000 */
[----:B------:R-:W-:Y:S02]  /*cf50*/  ISETP.GT.AND P1, PT, R51, 0x49, PT ;  /* 0x000000493300780c */ /* 0x000fe40003f24270 */
[----:B--2---:R-:W-:Y:S02]  /*cf60*/  FSEL R134, R134, -INF , P4 ;  /* 0xff80000086867808 */ /* 0x004fe40002000000 */
[----:B------:R-:W-:Y:S01]  /*cf70*/  FMNMX.FTZ R6, R132, R6, !PT ;  /* 0x0000000684067209 */ /* 0x000fe20007810000 */
[----:B------:R-:W2:Y:S01]  /*cf80*/  MUFU.TANH R130, R130 ;  /* 0x0000008200827308 */ /* 0x000ea20000002400 */
[----:B0-----:R-:W-:Y:S01]  /*cf90*/  FSEL R36, R36, -INF , P1 ;  /* 0xff80000024247808 */ /* 0x001fe20000800000 */
[----:B------:R-:W-:Y:S01]  /*cfa0*/  FMUL.FTZ R45, R73, UR5 ;  /* 0x00000005492d7c20 */ /* 0x000fe20008410000 */
[----:B------:R-:W-:-:S05]  /*cfb0*/  FMNMX.FTZ R6, R134, R6, !PT ;  /* 0x0000000686067209 */ /* 0x000fca0007810000 */
[----:B------:R-:W0:Y:S01]  /*cfc0*/  MUFU.TANH R32, R32 ;  /* 0x0000002000207308 */ /* 0x000e220000002400 */
[----:B------:R-:W-:Y:S01]  /*cfd0*/  ISETP.GT.AND P3, PT, R51, 0x51, PT ;  /* 0x000000513300780c */ /* 0x000fe20003f64270 */
[----:B------:R-:W-:Y:S01]  /*cfe0*/  FMUL.FTZ R126, R76, UR5 ;  /* 0x000000054c7e7c20 */ /* 0x000fe20008410000 */
[----:B------:R-:W-:Y:S01]  /*cff0*/  FMNMX.FTZ R6, R36, R6, !PT ;  /* 0x0000000624067209 */ /* 0x000fe20007810000 */
[----:B------:R-:W-:Y:S01]  /*d000*/  FMUL.FTZ R143, R47, UR5 ;  /* 0x000000052f8f7c20 */ /* 0x000fe20008410000 */
[----:B------:R-:W-:Y:S01]  /*d010*/  ISETP.GT.AND P4, PT, R51, 0x58, PT ;  /* 0x000000583300780c */ /* 0x000fe20003f84270 */
[----:B------:R-:W-:Y:S01]  /*d020*/  FMUL.FTZ R47, R77, UR5 ;  /* 0x000000054d2f7c20 */ /* 0x000fe20008410000 */
[----:B-1----:R-:W-:Y:S01]  /*d030*/  FSEL R34, R34, -INF , P3 ;  /* 0xff80000022227808 */ /* 0x002fe20001800000 */
[----:B------:R-:W1:Y:S01]  /*d040*/  MUFU.TANH R45, R45 ;  /* 0x0000002d002d7308 */ /* 0x000e620000002400 */
[----:B------:R-:W-:Y:S02]  /*d050*/  FMNMX.FTZ R6, R128, R6, !PT ;  /* 0x0000000680067209 */ /* 0x000fe40007810000 */
[----:B------:R-:W-:-:S02]  /*d060*/  ISETP.GT.AND P1, PT, R51, 0x59, PT ;  /* 0x000000593300780c */ /* 0x000fc40003f24270 */
        /* <DEDUP_REMOVED lines=30> */
[----:B------:R-:W-:Y:S02]  /*d250*/  FMNMX.FTZ R6, R26, R6, !PT ;  /* 0x000000061a067209 */ /* 0x000fe40007810000 */
[----:B0-----:R-:W-:Y:S02]  /*d260*/  FSEL R56, R56, -INF , P1 ;  /* 0xff80000038387808 */ /* 0x001fe40000800000 */
[----:B------:R-:W-:Y:S02]  /*d270*/  FMNMX.FTZ R6, R122, R6, !PT ;  /* 0x000000067a067209 */ /* 0x000fe40007810000 */
[----:B------:R-:W-:Y:S02]  /*d280*/  ISETP.GT.AND P4, PT, R25, 0x8, PT ;  /* 0x000000081900780c */ /* 0x000fe40003f84270 */
[----:B------:R-:W-:-:S02]  /*d290*/  FMNMX.FTZ R6, R56, R6, !PT ;  /* 0x0000000638067209 */ /* 0x000fc40007810000 */
[----:B-1----:R-:W-:-:S03]  /*d2a0*/  FSEL R51, R7, -INF , P4 ;  /* 0xff80000007337808 */ /* 0x002fc60002000000 */
[----:B------:R-:W0:Y:S01]  /*d2b0*/  SHFL.BFLY PT, R7, R6, 0x2, 0x1f ;  /* 0x0c401f0006077f89 */ /* 0x000e2200000e0000 */
[----:B------:R-:W1:Y:S08]  /*d2c0*/  MUFU.TANH R8, R8 ;  /* 0x0000000800087308 */ /* 0x000e700000002400 */
[----:B------:R-:W2:Y:S01]  /*d2d0*/  MUFU.TANH R24, R24 ;  /* 0x0000001800187308 */ /* 0x000ea20000002400 */
[----:B------:R-:W-:-:S04]  /*d2e0*/  ISETP.GT.AND P2, PT, R25, 0x10, PT ;  /* 0x000000101900780c */ /* 0x000fc80003f44270 */
[----:B-1----:R-:W-:Y:S02]  /*d2f0*/  FSEL R49, R8, -INF , P2 ;  /* 0xff80000008317808 */ /* 0x002fe40001000000 */
[----:B0-----:R-:W-:Y:S02]  /*d300*/  FMNMX.FTZ R7, R6, R7, !PT ;  /* 0x0000000706077209 */ /* 0x001fe40007810000 */
[----:B------:R-:W-:-:S03]  /*d310*/  ISETP.GT.AND P2, PT, R25, 0x20, PT ;  /* 0x000000201900780c */ /* 0x000fc60003f44270 */
[----:B------:R-:W0:Y:S01]  /*d320*/  SHFL.BFLY PT, R6, R7, 0x1, 0x1f ;  /* 0x0c201f0007067f89 */ /* 0x000e2200000e0000 */
[----:B--2---:R-:W-:Y:S02]  /*d330*/  FSEL R45, R24, -INF , P2 ;  /* 0xff800000182d7808 */ /* 0x004fe40001000000 */
[----:B------:R-:W1:Y:S01]  /*d340*/  LDC R24, c[0x0][0x988] ;  /* 0x00026200ff187b82 */ /* 0x000e620000000800 */
[----:B------:R-:W2:Y:S01]  /*d350*/  MUFU.TANH R149, R149 ;  /* 0x0000009500957308 */ /* 0x000ea20000002400 */
[----:B------:R-:W-:Y:S01]  /*d360*/  FMUL.FTZ R151, R31, UR5 ;  /* 0x000000051f977c20 */ /* 0x000fe20008410000 */
[----:B------:R-:W-:Y:S01]  /*d370*/  FMUL.FTZ R145, R35, UR5 ;  /* 0x0000000523917c20 */ /* 0x000fe20008410000 */
[----:B------:R-:W-:-:S05]  /*d380*/  ISETP.GT.AND P3, PT, R25, 0x1, PT ;  /* 0x000000011900780c */ /* 0x000fca0003f64270 */
[----:B------:R-:W3:Y:S01]  /*d390*/  MUFU.TANH R151, R151 ;  /* 0x0000009700977308 */ /* 0x000ee20000002400 */
[----:B0-----:R-:W-:-:S04]  /*d3a0*/  FMNMX.FTZ R7, R7, R6, !PT ;  /* 0x0000000607077209 */ /* 0x001fc80007810000 */
[C---:B------:R-:W-:Y:S01]  /*d3b0*/  FSETP.NEU.FTZ.AND P6, PT, R7.reuse, -INF , PT ;  /* 0xff8000000700780b */ /* 0x040fe20003fdd000 */
[----:B-1----:R-:W-:Y:S01]  /*d3c0*/  FMUL.FTZ R8, R7, R24 ;  /* 0x0000001807087220 */ /* 0x002fe20000410000 */
[----:B------:R-:W-:-:S04]  /*d3d0*/  FMUL.FTZ R9, R38, UR5 ;  /* 0x0000000526097c20 */ /* 0x000fc80008410000 */
[----:B------:R-:W-:Y:S01]  /*d3e0*/  FSEL R8, R8, RZ, P6 ;  /* 0x000000ff08087208 */ /* 0x000fe20003000000 */
[----:B------:R-:W0:Y:S01]  /*d3f0*/  MUFU.TANH R145, R145 ;  /* 0x0000009100917308 */ /* 0x000e220000002400 */
[----:B--2---:R-:W-:-:S03]  /*d400*/  FSEL R149, R149, -INF , P3 ;  /* 0xff80000095957808 */ /* 0x004fc60001800000 */
        /* <DEDUP_REMOVED lines=32> */
[----:B------:R-:W-:Y:S01]  /*d610*/  FMNMX.FTZ R8, R53, R10, !PT ;  /* 0x0000000a35087209 */ /* 0x000fe20007810000 */
[----:B------:R-:W1:Y:S01]  /*d620*/  MUFU.TANH R9, R9 ;  /* 0x0000000900097308 */ /* 0x000e620000002400 */
[----:B------:R-:W-:-:S02]  /*d630*/  ISETP.GT.AND P1, PT, R25, 0x9, PT ;  /* 0x000000091900780c */ /* 0x000fc40003f24270 */
[----:B------:R-:W-:Y:S02]  /*d640*/  FMNMX.FTZ R8, R149, R8, !PT ;  /* 0x0000000895087209 */ /* 0x000fe40007810000 */
[----:B---3--:R-:W-:Y:S02]  /*d650*/  FSEL R151, R151, -INF , P1 ;  /* 0xff80000097977808 */ /* 0x008fe40000800000 */
[----:B------:R-:W-:Y:S01]  /*d660*/  FMNMX.FTZ R8, R51, R8, !PT ;  /* 0x0000000833087209 */ /* 0x000fe20007810000 */
[----:B------:R-:W2:Y:S01]  /*d670*/  MUFU.TANH R147, R147 ;  /* 0x0000009300937308 */ /* 0x000ea20000002400 */
[----:B------:R-:W-:Y:S02]  /*d680*/  ISETP.GT.AND P3, PT, R25, 0x11, PT ;  /* 0x000000111900780c */ /* 0x000fe40003f64270 */
[----:B------:R-:W-:Y:S02]  /*d690*/  FMNMX.FTZ R8, R151, R8, !PT ;  /* 0x0000000897087209 */ /* 0x000fe40007810000 */
[----:B------:R-:W-:-:S02]  /*d6a0*/  ISETP.GT.AND P4, PT, R25, 0x18, PT ;  /* 0x000000181900780c */ /* 0x000fc40003f84270 */
[----:B0-----:R-:W-:Y:S01]  /*d6b0*/  FSEL R145, R145, -INF , P3 ;  /* 0xff80000091917808 */ /* 0x001fe20001800000 */
[----:B------:R-:W0:Y:S01]  /*d6c0*/  MUFU.TANH R141, R141 ;  /* 0x0000008d008d7308 */ /* 0x000e220000002400 */
[----:B------:R-:W-:Y:S02]  /*d6d0*/  FMNMX.FTZ R8, R49, R8, !PT ;  /* 0x0000000831087209 */ /* 0x000fe40007810000 */
[----:B------:R-:W-:Y:S02]  /*d6e0*/  ISETP.GT.AND P1, PT, R25, 0x19, PT ;  /* 0x000000191900780c */ /* 0x000fe40003f24270 */
[----:B-1----:R-:W-:Y:S02]  /*d6f0*/  FSEL R47, R9, -INF , P4 ;  /* 0xff800000092f7808 */ /* 0x002fe40002000000 */
[----:B------:R-:W-:Y:S01]  /*d700*/  FMNMX.FTZ R8, R145, R8, !PT ;  /* 0x0000000891087209 */ /* 0x000fe20007810000 */
[----:B------:R-:W1:Y:S01]  /*d710*/  MUFU.TANH R43, R43 ;  /* 0x0000002b002b7308 */ /* 0x000e620000002400 */
[----:B--2---:R-:W-:-:S02]  /*d720*/  FSEL R147, R147, -INF , P1 ;  /* 0xff80000093937808 */ /* 0x004fc40000800000 */
[----:B------:R-:W-:-:S05]  /*d730*/  FMNMX.FTZ R8, R47, R8, !PT ;  /* 0x000000082f087209 */ /* 0x000fca0007810000 */
[----:B------:R-:W2:Y:S01]  /*d740*/  MUFU.TANH R143, R143 ;  /* 0x0000008f008f7308 */ /* 0x000ea20000002400 */
[----:B------:R-:W-:Y:S02]  /*d750*/  ISETP.GT.AND P3, PT, R25, 0x21, PT ;  /* 0x000000211900780c */ /* 0x000fe40003f64270 */
[----:B------:R-:W-:-:S05]  /*d760*/  FMNMX.FTZ R8, R147, R8, !PT ;  /* 0x0000000893087209 */ /* 0x000fca0007810000 */
[----:B------:R-:W3:Y:S01]  /*d770*/  MUFU.TANH R41, R41 ;  /* 0x0000002900297308 */ /* 0x000ee20000002400 */
        /* <DEDUP_REMOVED lines=12> */
[----:B--2---:R-:W-:Y:S02]  /*d840*/  FSEL R143, R143, -INF , P1 ;  /* 0xff8000008f8f7808 */ /* 0x004fe40000800000 */
[----:B------:R-:W-:-:S03]  /*d850*/  FMNMX.FTZ R8, R43, R8, !PT ;  /* 0x000000082b087209 */ /* 0x000fc60007810000 */
[----:B------:R-:W2:Y:S01]  /*d860*/  MUFU.TANH R139, R139 ;  /* 0x0000008b008b7308 */ /* 0x000ea20000002400 */
[----:B------:R-:W-:Y:S01]  /*d870*/  ISETP.GT.AND P3, PT, R25, 0x31, PT ;  /* 0x000000311900780c */ /* 0x000fe20003f64270 */
[----:B------:R-:W-:Y:S01]  /*d880*/  FMUL.FTZ R35, R62, UR5 ;  /* 0x000000053e237c20 */ /* 0x000fe20008410000 */
[----:B---3--:R-:W-:Y:S02]  /*d890*/  FSEL R41, R41, -INF , P2 ;  /* 0xff80000029297808 */ /* 0x008fe40001000000 */
[----:B------:R-:W-:-:S03]  /*d8a0*/  FMNMX.FTZ R8, R143, R8, !PT ;  /* 0x000000088f087209 */ /* 0x000fc60007810000 */
        /* <DEDUP_REMOVED lines=36> */
[----:B------:R-:W-:Y:S02]  /*daf0*/  ISETP.GT.AND P3, PT, R25, 0x51, PT ;  /* 0x000000511900780c */ /* 0x000fe40003f64270 */
[----:B---3--:R-:W-:Y:S02]  /*db00*/  FSEL R33, R33, -INF , P2 ;  /* 0xff80000021217808 */ /* 0x008fe40001000000 */
[----:B------:R-:W-:-:S03]  /*db10*/  FMNMX.FTZ R8, R135, R8, !PT ;  /* 0x0000000887087209 */ /* 0x000fc60007810000 */
[----:B------:R-:W3:Y:S01]  /*db20*/  MUFU.TANH R29, R29 ;  /* 0x0000001d001d7308 */ /* 0x000ee20000002400 */
[----:B------:R-:W-:Y:S01]  /*db30*/  FMUL.FTZ R78, R78, UR5 ;  /* 0x000000054e4e7c20 */ /* 0x000fe20008410000 */
[----:B------:R-:W-:Y:S01]  /*db40*/  ISETP.GT.AND P4, PT, R25, 0x58, PT ;  /* 0x000000581900780c */ /* 0x000fe20003f84270 */
[----:B------:R-:W-:Y:S01]  /*db50*/  FMUL.FTZ R79, R79, UR5 ;  /* 0x000000054f4f7c20 */ /* 0x000fe20008410000 */
[----:B0-----:R-:W-:Y:S02]  /*db60*/  FSEL R129, R129, -INF , P3 ;  /* 0xff80000081817808 */ /* 0x001fe40001800000 */
[----:B------:R-:W-:Y:S02]  /*db70*/  FMNMX.FTZ R8, R33, R8, !PT ;  /* 0x0000000821087209 */ /* 0x000fe40007810000 */
[----:B------:R-:W0:Y:S01]  /*db80*/  MUFU.TANH R125, R125 ;  /* 0x0000007d007d7308 */ /* 0x000e220000002400 */
[----:B------:R-:W-:Y:S01]  /*db90*/  FSEL R6, R7, RZ, P6 ;  /* 0x000000ff07067208 */ /* 0x000fe20003000000 */
[----:B------:R-:W-:Y:S01]  /*dba0*/  FMUL.FTZ R121, R82, UR5 ;  /* 0x0000000552797c20 */ /* 0x000fe20008410000 */
[----:B------:R-:W-:-:S02]  /*dbb0*/  ISETP.GT.AND P1, PT, R25, 0x59, PT ;  /* 0x000000591900780c */ /* 0x000fc40003f24270 */
[----:B-1----:R-:W-:Y:S02]  /*dbc0*/  FSEL R31, R31, -INF , P4 ;  /* 0xff8000001f1f7808 */ /* 0x002fe40002000000 */
[----:B------:R-:W-:Y:S01]  /*dbd0*/  FMNMX.FTZ R8, R129, R8, !PT ;  /* 0x0000000881087209 */ /* 0x000fe20007810000 */
[----:B------:R-:W1:Y:S01]  /*dbe0*/  MUFU.TANH R27, R78 ;  /* 0x0000004e001b7308 */ /* 0x000e620000002400 */
[----:B------:R-:W-:Y:S01]  /*dbf0*/  ISETP.GT.AND P2, PT, R25, 0x60, PT ;  /* 0x000000601900780c */ /* 0x000fe20003f44270 */
[----:B------:R-:W-:Y:S01]  /*dc00*/  FADD.FTZ R6, -R6, R11 ;  /* 0x0000000b06067221 */ /* 0x000fe20000010100 */
[----:B--2---:R-:W-:Y:S01]  /*dc10*/  FSEL R131, R131, -INF , P1 ;  /* 0xff80000083837808 */ /* 0x004fe20000800000 */
[----:B------:R-:W-:Y:S01]  /*dc20*/  FMUL.FTZ R11, R83, UR5 ;  /* 0x00000005530b7c20 */ /* 0x000fe20008410000 */
        /* <DEDUP_REMOVED lines=12> */
[----:B------:R-:W-:Y:S02]  /*dcf0*/  ISETP.GT.AND P1, PT, R25, 0x69, PT ;  /* 0x000000691900780c */ /* 0x000fe40003f24270 */
[----:B-1----:R-:W-:Y:S02]  /*dd00*/  FSEL R27, R27, -INF , P4 ;  /* 0xff8000001b1b7808 */ /* 0x002fe40002000000 */
[----:B------:R-:W-:-:S03]  /*dd10*/  FMNMX.FTZ R8, R125, R8, !PT ;  /* 0x000000087d087209 */ /* 0x000fc60007810000 */
[----:B------:R-:W1:Y:S01]  /*dd20*/  MUFU.TANH R123, R123 ;  /* 0x0000007b007b7308 */ /* 0x000e620000002400 */
[----:B------:R-:W-:Y:S02]  /*dd30*/  ISETP.GT.AND P2, PT, R25, 0x70, PT ;  /* 0x000000701900780c */ /* 0x000fe40003f44270 */
[----:B--2---:R-:W-:Y:S02]  /*dd40*/  FSEL R127, R79, -INF , P1 ;  /* 0xff8000004f7f7808 */ /* 0x004fe40000800000 */
[----:B------:R-:W-:-:S03]  /*dd50*/  FMNMX.FTZ R8, R27, R8, !PT ;  /* 0x000000081b087209 */ /* 0x000fc60007810000 */
[----:B------:R-:W2:Y:S01]  /*dd60*/  MUFU.TANH R9, R9 ;  /* 0x0000000900097308 */ /* 0x000ea20000002400 */
[----:B------:R-:W-:Y:S02]  /*dd70*/  ISETP.GT.AND P3, PT, R25, 0x71, PT ;  /* 0x000000711900780c */ /* 0x000fe40003f64270 */
[----:B---3--:R-:W-:Y:S02]  /*dd80*/  FSEL R121, R121, -INF , P2 ;  /* 0xff80000079797808 */ /* 0x008fe40001000000 */
[----:B------:R-:W-:Y:S02]  /*dd90*/  FMNMX.FTZ R8, R127, R8, !PT ;  /* 0x000000087f087209 */ /* 0x000fe40007810000 */
[----:B------:R-:W-:Y:S02]  /*dda0*/  ISETP.GT.AND P4, PT, R25, 0x78, PT ;  /* 0x000000781900780c */ /* 0x000fe40003f84270 */
[----:B0-----:R-:W-:Y:S02]  /*ddb0*/  FSEL R11, R11, -INF , P3 ;  /* 0xff8000000b0b7808 */ /* 0x001fe40001800000 */
[----:B------:R-:W-:-:S02]  /*ddc0*/  FMNMX.FTZ R8, R121, R8, !PT ;  /* 0x0000000879087209 */ /* 0x000fc40007810000 */
        /* <DEDUP_REMOVED lines=8> */
[----:B------:R-:W0:Y:S01]  /*de50*/  SHFL.BFLY PT, R8, R25, 0x1, 0x1f ;  /* 0x0c201f0019087f89 */ /* 0x000e2200000e0000 */
[----:B------:R-:W1:Y:S01]  /*de60*/  S2R R57, SR_CgaCtaId ;  /* 0x0000000000397919 */ /* 0x000e620000008800 */
[----:B------:R-:W-:Y:S01]  /*de70*/  FMUL.FTZ R6, R6, R24 ;  /* 0x0000001806067220 */ /* 0x000fe20000410000 */
[----:B0-----:R-:W-:-:S04]  /*de80*/  FMNMX.FTZ R25, R25, R8, !PT ;  /* 0x0000000819197209 */ /* 0x001fc80007810000 */
[C---:B------:R-:W-:Y:S01]  /*de90*/  FSETP.NEU.FTZ.AND P1, PT, R25.reuse, -INF , PT ;  /* 0xff8000001900780b */ /* 0x040fe20003f3d000 */
[----:B------:R-:W-:-:S03]  /*dea0*/  FMUL.FTZ R55, R25, R24 ;  /* 0x0000001819377220 */ /* 0x000fc60000410000 */
[----:B------:R-:W-:Y:S02]  /*deb0*/  FSEL R8, R25, RZ, P1 ;  /* 0x000000ff19087208 */ /* 0x000fe40000800000 */
[----:B------:R-:W-:-:S03]  /*dec0*/  FSEL R55, R55, RZ, P1 ;  /* 0x000000ff37377208 */ /* 0x000fc60000800000 */
[----:B------:R-:W-:Y:S02]  /*ded0*/  FADD.FTZ R8, -R8, R10 ;  /* 0x0000000a08087221 */ /* 0x000fe40000010100 */
[-CC-:B------:R-:W-:Y:S02]  /*dee0*/  FFMA.FTZ R53, R53, R24.reuse, -R55.reuse ;  /* 0x0000001835357223 */ /* 0x180fe40000010837 */
[-C--:B------:R-:W-:Y:S01]  /*def0*/  FMUL.FTZ R8, R8, R24.reuse ;  /* 0x0000001808087220 */ /* 0x080fe20000410000 */
[-CC-:B------:R-:W-:Y:S01]  /*df00*/  FFMA.FTZ R149, R149, R24.reuse, -R55.reuse ;  /* 0x0000001895957223 */ /* 0x180fe20000010837 */
[----:B------:R-:W-:Y:S01]  /*df10*/  MUFU.EX2 R148, R148 ;  /* 0x0000009400947308 */ /* 0x000fe20000000800 */
[----:B------:R-:W-:-:S07]  /*df20*/  FFMA.FTZ R51, R51, R24, -R55 ;  /* 0x0000001833337223 */ /* 0x000fce0000010837 */
[----:B------:R-:W0:Y:S01]  /*df30*/  MUFU.EX2 R6, R6 ;  /* 0x0000000600067308 */ /* 0x000e220000000800 */
[-CC-:B------:R-:W-:Y:S01]  /*df40*/  FFMA.FTZ R151, R151, R24.reuse, -R55.reuse ;  /* 0x0000001897977223 */ /* 0x180fe20000010837 */
[----:B------:R-:W-:-:S06]  /*df50*/  FFMA.FTZ R49, R49, R24, -R55 ;  /* 0x0000001831317223 */ /* 0x000fcc0000010837 */
[----:B------:R-:W-:Y:S01]  /*df60*/  MUFU.EX2 R53, R53 ;  /* 0x0000003500357308 */ /* 0x000fe20000000800 */
[-CC-:B------:R-:W-:Y:S01]  /*df70*/  FFMA.FTZ R145, R145, R24.reuse, -R55.reuse ;  /* 0x0000001891917223 */ /* 0x180fe20000010837 */
[----:B------:R-:W-:-:S06]  /*df80*/  FFMA.FTZ R47, R47, R24, -R55 ;  /* 0x000000182f2f7223 */ /* 0x000fcc0000010837 */
[----:B------:R-:W2:Y:S01]  /*df90*/  MUFU.EX2 R8, R8 ;  /* 0x0000000800087308 */ /* 0x000ea20000000800 */
[-CC-:B------:R-:W-:Y:S01]  /*dfa0*/  FFMA.FTZ R147, R147, R24.reuse, -R55.reuse ;  /* 0x0000001893937223 */ /* 0x180fe20000010837 */
[-CC-:B------:R-:W-:Y:S01]  /*dfb0*/  FFMA.FTZ R45, R45, R24.reuse, -R55.reuse ;  /* 0x000000182d2d7223 */ /* 0x180fe20000010837 */
[-CC-:B------:R-:W-:Y:S01]  /*dfc0*/  FFMA.FTZ R141, R141, R24.reuse, -R55.reuse ;  /* 0x000000188d8d7223 */ /* 0x180fe20000010837 */
[-CC-:B------:R-:W-:Y:S01]  /*dfd0*/  FFMA.FTZ R43, R43, R24.reuse, -R55.reuse ;  /* 0x000000182b2b7223 */ /* 0x180fe20000010837 */
[----:B------:R-:W-:-:S03]  /*dfe0*/  FFMA.FTZ R143, R143, R24, -R55 ;  /* 0x000000188f8f7223 */ /* 0x000fc60000010837 */
[----:B------:R-:W3:Y:S01]  /*dff0*/  MUFU.EX2 R54, R54 ;  /* 0x0000003600367308 */ /* 0x000ee20000000800 */
[-CC-:B------:R-:W-:Y:S01]  /*e000*/  FFMA.FTZ R41, R41, R24.reuse, -R55.reuse ;  /* 0x0000001829297223 */ /* 0x180fe20000010837 */
[-CC-:B------:R-:W-:Y:S01]  /*e010*/  FFMA.FTZ R137, R137, R24.reuse, -R55.reuse ;  /* 0x0000001889897223 */ /* 0x180fe20000010837 */
[-CC-:B------:R-:W-:Y:S01]  /*e020*/  FFMA.FTZ R39, R39, R24.reuse, -R55.reuse ;  /* 0x0000001827277223 */ /* 0x180fe20000010837 */
[-CC-:B------:R-:W-:Y:S01]  /*e030*/  FFMA.FTZ R139, R139, R24.reuse, -R55.reuse ;  /* 0x000000188b8b7223 */ /* 0x180fe20000010837 */
[-CC-:B------:R-:W-:Y:S01]  /*e040*/  FFMA.FTZ R38, R38, R24.reuse, -R55.reuse ;  /* 0x0000001826267223 */ /* 0x180fe20000010837 */
[-CC-:B------:R-:W-:Y:S02]  /*e050*/  FFMA.FTZ R133, R133, R24.reuse, -R55.reuse ;  /* 0x0000001885857223 */ /* 0x180fe40000010837 */
[----:B------:R-:W4:Y:S01]  /*e060*/  MUFU.EX2 R149, R149 ;  /* 0x0000009500957308 */ /* 0x000f220000000800 */
        /* <DEDUP_REMOVED lines=14> */
[----:B------:R-:W5:Y:S01]  /*e150*/  MUFU.EX2 R150, R150 ;  /* 0x0000009600967308 */ /* 0x000f620000000800 */
[----:B------:R-:W-:-:S04]  /*e160*/  IMAD R55, R22, 0x8, R2 ;  /* 0x0000000816377824 */ /* 0x000fc800078e0202 */
[----:B------:R-:W-:-:S03]  /*e170*/  VIADD R55, R55, 0x16840 ;  /* 0x0001684037377836 */ /* 0x000fc60000000000 */
[----:B------:R-:W5:Y:S01]  /*e180*/  MUFU.EX2 R51, R51 ;  /* 0x0000003300337308 */ /* 0x000f620000000800 */
[----:B0-----:R-:W-:Y:S01]  /*e190*/  FFMA.FTZ R3, R6, R3, R148 ;  /* 0x0000000306037223 */ /* 0x001fe20000010094 */
[----:B-1----:R-:W-:-:S06]  /*e1a0*/  PRMT R55, R57, 0x654, R55 ;  /* 0x0000065439377816 */ /* 0x002fcc0000000037 */
[----:B------:R-:W0:Y:S01]  /*e1b0*/  MUFU.EX2 R52, R52 ;  /* 0x0000003400347308 */ /* 0x000e220000000800 */
[----:B--2---:R-:W-:Y:S01]  /*e1c0*/  FFMA.FTZ R0, R8, R0, R53 ;  /* 0x0000000008007223 */ /* 0x004fe20000010035 */
[----:B------:R4:W-:Y:S06]  /*e1d0*/  SYNCS.ARRIVE.TRANS64.RED.A1T0 RZ, [R55+URZ], RZ ;  /* 0x000000ff37ff79a7 */ /* 0x0009ec000810043f */
[----:B------:R-:W1:Y:S01]  /*e1e0*/  MUFU.EX2 R151, R151 ;  /* 0x0000009700977308 */ /* 0x000e620000000800 */
[----:B---3--:R-:W-:Y:S01]  /*e1f0*/  FADD.FTZ R3, R54, R3 ;  /* 0x0000000336037221 */ /* 0x008fe20000010000 */
[----:B----4-:R-:W-:-:S06]  /*e200*/  FADD.FTZ R55, R149, R0 ;  /* 0x0000000095377221 */ /* 0x010fcc0000010000 */
[----:B------:R-:W2:Y:S08]  /*e210*/  MUFU.EX2 R144, R144 ;  /* 0x0000009000907308 */ /* 0x000eb00000000800 */
[----:B------:R-:W3:Y:S01]  /*e220*/  MUFU.EX2 R49, R49 ;  /* 0x0000003100317308 */ /* 0x000ee20000000800 */
[----:B-----5:R-:W-:Y:S01]  /*e230*/  FADD.FTZ R0, R150, R3 ;  /* 0x0000000396007221 */ /* 0x020fe20000010000 */
[----:B------:R-:W-:-:S06]  /*e240*/  FADD.FTZ R3, R51, R55 ;  /* 0x0000003733037221 */ /* 0x000fcc0000010000 */
[----:B------:R-:W4:Y:S08]  /*e250*/  MUFU.EX2 R50, R50 ;  /* 0x0000003200327308 */ /* 0x000f300000000800 */
[----:B------:R-:W5:Y:S01]  /*e260*/  MUFU.EX2 R145, R145 ;  /* 0x0000009100917308 */ /* 0x000f620000000800 */
[----:B0-----:R-:W-:Y:S01]  /*e270*/  FADD.FTZ R0, R52, R0 ;  /* 0x0000000034007221 */ /* 0x001fe20000010000 */
[----:B-1----:R-:W-:-:S06]  /*e280*/  FADD.FTZ R3, R151, R3 ;  /* 0x0000000397037221 */ /* 0x002fcc0000010000 */
[----:B------:R-:W0:Y:S08]  /*e290*/  MUFU.EX2 R146, R146 ;  /* 0x0000009200927308 */ /* 0x000e300000000800 */
[----:B------:R-:W1:Y:S01]  /*e2a0*/  MUFU.EX2 R47, R47 ;  /* 0x0000002f002f7308 */ /* 0x000e620000000800 */
[----:B--2---:R-:W-:Y:S01]  /*e2b0*/  FADD.FTZ R0, R144, R0 ;  /* 0x0000000090007221 */ /* 0x004fe20000010000 */
[----:B---3--:R-:W-:-:S06]  /*e2c0*/  FADD.FTZ R3, R49, R3 ;  /* 0x0000000331037221 */ /* 0x008fcc0000010000 */
[----:B------:R-:W2:Y:S08]  /*e2d0*/  MUFU.EX2 R48, R48 ;  /* 0x0000003000307308 */ /* 0x000eb00000000800 */
[----:B------:R-:W3:Y:S01]  /*e2e0*/  MUFU.EX2 R147, R147 ;  /* 0x0000009300937308 */ /* 0x000ee20000000800 */
[----:B----4-:R-:W-:Y:S01]  /*e2f0*/  FADD.FTZ R0, R50, R0 ;  /* 0x0000000032007221 */ /* 0x010fe20000010000 */
[----:B-----5:R-:W-:-:S06]  /*e300*/  FADD.FTZ R3, R145, R3 ;  /* 0x0000000391037221 */ /* 0x020fcc0000010000 */
        /* <DEDUP_REMOVED lines=95> */
[----:B-----5:R-:W-:-:S03]  /*e900*/  FADD.FTZ R3, R11, R3 ;  /* 0x000000030b037221 */ /* 0x020fc60000010000 */
[----:B0-----:R-:W-:Y:S01]  /*e910*/  FADD.FTZ R0, R122, R0 ;  /* 0x000000007a007221 */ /* 0x001fe20000010000 */
[----:B-1----:R-:W-:-:S03]  /*e920*/  FADD.FTZ R55, R123, R3 ;  /* 0x000000037b377221 */ /* 0x002fc60000010000 */
[----:B--2---:R-:W-:Y:S01]  /*e930*/  FADD.FTZ R3, R10, R0 ;  /* 0x000000000a037221 */ /* 0x004fe20000010000 */
[----:B---3--:R-:W-:Y:S01]  /*e940*/  FADD.FTZ R0, R9, R55 ;  /* 0x0000003709007221 */ /* 0x008fe20000010000 */
[----:B------:R-:W-:Y:S06]  /*e950*/  @!P0 BRA `(.L_x_15468) ;  /* 0x0000000000048947 */ /* 0x000fec0003800000 */
[----:B------:R-:W-:Y:S01]  /*e960*/  BPT.TRAP 0x1 ;  /* 0x000000040000795c */ /* 0x000fe20000300000 */
.L_x_15468:
[----:B------:R-:W2:Y:S01]  /*e970*/  LDL R55, [R1+0x20] ;  /* 0x0000200001377983 */ /* 0x000ea20000100800 */
[----:B------:R-:W-:-:S04]  /*e980*/  IMAD R13, R13, 0x8, R2 ;  /* 0x000000080d0d7824 */ /* 0x000fc800078e0202 */
[----:B------:R-:W-:-:S05]  /*e990*/  VIADD R13, R13, 0x16860 ;  /* 0x000168600d0d7836 */ /* 0x000fca0000000000 */
[----:B------:R-:W-:Y:S01]  /*e9a0*/  PRMT R13, R57, 0x654, R13 ;  /* 0x00000654390d7816 */ /* 0x000fe2000000000d */
[----:B------:R-:W-:Y:S01]  /*e9b0*/  FMUL.FTZ R88, R88, R6 ;  /* 0x0000000658587220 */ /* 0x000fe20000410000 */
[----:B------:R-:W-:Y:S02]  /*e9c0*/  F2FP.BF16.F32.PACK_AB R121, R11, R121 ;  /* 0x000000790b79723e */ /* 0x000fe400000010ff */
[----:B------:R0:W-:Y:S01]  /*e9d0*/  SYNCS.ARRIVE.TRANS64.RED.A1T0 RZ, [R13+URZ], RZ ;  /* 0x000000ff0dff79a7 */ /* 0x0001e2000810043f */
        /* <DEDUP_REMOVED lines=66> */
[C---:B--2---:R-:W-:Y:S01]  /*ee00*/  ISETP.GT.AND P1, PT, R12.reuse, R55, PT ;  /* 0x000000370c00720c */ /* 0x044fe20003f24270 */
[----:B------:R-:W-:-:S12]  /*ee10*/  VIADD R12, R12, 0xffffffff ;  /* 0xffffffff0c0c7836 */ /* 0x000fd80000000000 */
[----:B------:R-:W-:Y:S05]  /*ee20*/  @P1 BRA `(.L_x_15469) ;  /* 0xffffffcc00c01947 */ /* 0x000fea000383ffff */
.L_x_15457:
[----:B------:R-:W-:-:S13]  /*ee30*/  ISETP.GE.AND P1, PT, R12, RZ, PT ;  /* 0x000000ff0c00720c */ /* 0x000fda0003f26270 */
[----:B------:R-:W-:Y:S05]  /*ee40*/  @!P1 BRA `(.L_x_15470) ;  /* 0x0000002400d89947 */ /* 0x000fea0003800000 */
[----:B------:R-:W-:Y:S02]  /*ee50*/  IMAD.MOV.U32 R10, RZ, RZ, R25 ;  /* 0x000000ffff0a7224 */ /* 0x000fe400078e0019 */
[----:B------:R-:W-:Y:S02]  /*ee60*/  IMAD.MOV.U32 R11, RZ, RZ, R7 ;  /* 0x000000ffff0b7224 */ /* 0x000fe400078e0007 */
[----:B------:R-:W-:Y:S02]  /*ee70*/  IMAD.MOV.U32 R6, RZ, RZ, R154 ;  /* 0x000000ffff067224 */ /* 0x000fe400078e009a */
[----:B------:R-:W-:-:S07]  /*ee80*/  IMAD.MOV.U32 R13, RZ, RZ, R22 ;  /* 0x000000ffff0d7224 */ /* 0x000fce00078e0016 */
.L_x_15482:
        /* <DEDUP_REMOVED lines=11> */
.L_x_15472:
[----:B------:R-:W-:Y:S01]  /*ef40*/  IMAD R7, R22, 0x8, R2 ;  /* 0x0000000816077824 */ /* 0x000fe200078e0202 */
[----:B------:R-:W-:-:S04]  /*ef50*/  SHF.L.U32 R8, R154, 0x1f, RZ ;  /* 0x0000001f9a087819 */ /* 0x000fc800000006ff */
[----:B------:R0:W1:Y:S01]  /*ef60*/  SYNCS.PHASECHK.TRANS64.TRYWAIT P1, [R7+URZ+0x16830], R8 ;  /* 0x01683008070075a7 */ /* 0x000062000802017f */
[----:B------:R-:W-:Y:S05]  /*ef70*/  @!P0 BRA `(.L_x_15473) ;  /* 0x0000000000048947 */ /* 0x000fea0003800000 */
[----:B------:R-:W-:Y:S01]  /*ef80*/  BPT.TRAP 0x1 ;  /* 0x000000040000795c */ /* 0x000fe20000300000 */
.L_x_15473:
[----:B------:R-:W-:Y:S04]  /*ef90*/  BSSY B0, `(.L_x_15471) ;  /* 0x0000004000007945 */ /* 0x000fe80003800000 */
[----:B-1----:R-:W-:Y:S05]  /*efa0*/  @P1 BRA `(.L_x_15474) ;  /* 0x0000000000081947 */ /* 0x002fea0003800000 */
[----:B------:R-:W1:Y:S02]  /*efb0*/  SYNCS.PHASECHK.TRANS64.TRYWAIT P1, [R7+URZ+0x16830], R8 ;  /* 0x01683008070075a7 */ /* 0x000e64000802017f */
[----:B-1----:R-:W-:Y:S05]  /*efc0*/  @!P1 BRA `(.L_x_15475) ;  /* 0x000000c8005c9947 */ /* 0x002fea0003800000 */
.L_x_15474:
[----:B------:R-:W-:Y:S05]  /*efd0*/  BSYNC B0 ;  /* 0x0000000000007941 */ /* 0x000fea0003800000 */
.L_x_15471:
[----:B01----:R-:W2:Y:S01]  /*efe0*/  LDL R8, [R1+0x18] ;  /* 0x0000180001087983 */ /* 0x003ea20000100800 */
[----:B------:R-:W-:Y:S01]  /*eff0*/  IMAD.MOV.U32 R9, RZ, RZ, 0x40000040 ;  /* 0x40000040ff097424 */ /* 0x000fe200078e00ff */
[----:B------:R-:W-:Y:S05]  /*f000*/  WARPSYNC.ALL ;  /* 0x0000000000007948 */ /* 0x000fea0003800000 */
[----:B------:R-:W-:Y:S01]  /*f010*/  R2UR UR19, R9 ;  /* 0x00000000091372ca */ /* 0x000fe200000e0000 */
[----:B------:R-:W0:Y:S01]  /*f020*/  S2R R7, SR_TID.X ;  /* 0x0000000000077919 */ /* 0x000e220000002100 */
[----:B------:R-:W-:Y:S01]  /*f030*/  IMAD.MOV.U32 R27, RZ, RZ, 0x40000040 ;  /* 0x40000040ff1b7424 */ /* 0x000fe200078e00ff */
[----:B------:R-:W-:Y:S01]  /*f040*/  R2UR UR8, R4 ;  /* 0x00000000040872ca */ /* 0x000fe200000e0000 */
[----:B------:R-:W-:Y:S01]  /*f050*/  IMAD.MOV.U32 R25, RZ, RZ, 0x40000040 ;  /* 0x40000040ff197424 */ /* 0x000fe200078e00ff */
[----:B------:R-:W-:-:S02]  /*f060*/  R2UR UR9, R5 ;  /* 0x00000000050972ca */ /* 0x000fc400000e0000 */
[----:B------:R-:W-:Y:S02]  /*f070*/  R2UR UR11, R27 ;  /* 0x000000001b0b72ca */ /* 0x000fe400000e0000 */
[----:B0-----:R-:W-:-:S04]  /*f080*/  SHF.R.U32.HI R7, RZ, 0x7, R7 ;  /* 0x00000007ff077819 */ /* 0x001fc80000011607 */
[----:B------:R-:W-:Y:S02]  /*f090*/  IADD3 R7, R7, 0x8, RZ ;  /* 0x0000000807077810 */ /* 0x000fe40007ffe0ff */
        /* <DEDUP_REMOVED lines=33> */
.L_x_15477:
[----:B------:R-:W-:Y:S01]  /*f2b0*/  SHF.L.U32 R6, R6, 0x1f, RZ ;  /* 0x0000001f06067819 */ /* 0x000fe200000006ff */
[----:B------:R-:W-:-:S04]  /*f2c0*/  IMAD R7, R13, 0x8, R2 ;  /* 0x000000080d077824 */ /* 0x000fc800078e0202 */
[----:B------:R0:W1:Y:S01]  /*f2d0*/  SYNCS.PHASECHK.TRANS64.TRYWAIT P1, [R7+URZ+0x16850], R6 ;  /* 0x01685006070075a7 */ /* 0x000062000802017f */
[----:B------:R-:W-:Y:S05]  /*f2e0*/  @!P0 BRA `(.L_x_15478) ;  /* 0x0000000000048947 */ /* 0x000fea0003800000 */
[----:B------:R-:W-:Y:S01]  /*f2f0*/  BPT.TRAP 0x1 ;  /* 0x000000040000795c */ /* 0x000fe20000300000 */
.L_x_15478:
[----:B-1----:R-:W-:Y:S05]  /*f300*/  @P1 BRA `(.L_x_15476) ;  /* 0x0000000000081947 */ /* 0x002fea0003800000 */
[----:B------:R-:W1:Y:S02]  /*f310*/  SYNCS.PHASECHK.TRANS64.TRYWAIT P1, [R7+URZ+0x16850], R6 ;  /* 0x01685006070075a7 */ /* 0x000e64000802017f */
[----:B-1----:R-:W-:Y:S05]  /*f320*/  @!P1 BRA `(.L_x_15479) ;  /* 0x000000c400989947 */ /* 0x002fea0003800000 */
.L_x_15476:
[----:B01----:R-:W-:Y:S01]  /*f330*/  VIADD R6, R2, 0x400 ;  /* 0x0000040002067836 */ /* 0x003fe20000000000 */
[----:B------:R-:W-:Y:S05]  /*f340*/  WARPSYNC.ALL ;  /* 0x0000000000007948 */ /* 0x000fea0003800000 */
[----:B------:R-:W-:Y:S01]  /*f350*/  SHF.R.U32.HI R6, RZ, 0x4, R6 ;  /* 0x00000004ff067819 */ /* 0x000fe20000011606 */
[----:B------:R-:W-:Y:S01]  /*f360*/  IMAD.MOV.U32 R7, RZ, RZ, 0x40000040 ;  /* 0x40000040ff077424 */ /* 0x000fe200078e00ff */
[----:B------:R-:W-:Y:S01]  /*f370*/  WARPGROUP.ARRIVE ;  /* 0x00000000000079c5 */ /* 0x000fe20000000000 */
[----:B------:R-:W-:Y:S01]  /*f380*/  IMAD.MOV.U32 R9, RZ, RZ, 0x40000040 ;  /* 0x40000040ff097424 */ /* 0x000fe200078e00ff */
[----:B------:R-:W-:-:S02]  /*f390*/  LOP3.LUT R6, R6, 0x3fff, RZ, 0xc0, !PT ;  /* 0x00003fff06067812 */ /* 0x000fc400078ec0ff */
[----:B------:R-:W-:Y:S01]  /*f3a0*/  R2UR UR7, R7 ;  /* 0x00000000070772ca */ /* 0x000fe200000e0000 */
[----:B------:R-:W-:Y:S01]  /*f3b0*/  IMAD.MOV.U32 R7, RZ, RZ, 0x40000040 ;  /* 0x40000040ff077424 */ /* 0x000fe200078e00ff */
[----:B------:R-:W-:-:S04]  /*f3c0*/  LEA R6, R13, R6, 0xa ;  /* 0x000000060d067211 */ /* 0x000fc800078e50ff */
[C---:B------:R-:W-:Y:S01]  /*f3d0*/  R2UR UR6, R6.reuse ;  /* 0x00000000060672ca */ /* 0x040fe200000e0000 */
[----:B------:R-:W-:-:S12]  /*f3e0*/  VIADD R8, R6, 0x80 ;  /* 0x0000008006087836 */ /* 0x000fd80000000000 */
        /* <DEDUP_REMOVED lines=56> */
.L_x_15480:
[----:B------:R-:W1:Y:S01]  /*f770*/  S2R R121, SR_CgaCtaId ;  /* 0x0000000000797919 */ /* 0x000e620000008800 */
[----:B------:R-:W-:Y:S01]  /*f780*/  FMUL.FTZ R120, R24, UR4 ;  /* 0x0000000418787c20 */ /* 0x000fe20008410000 */
[----:B------:R-:W-:Y:S01]  /*f790*/  FMUL.FTZ R122, R25, UR4 ;  /* 0x00000004197a7c20 */ /* 0x000fe20008410000 */
[----:B------:R-:W-:Y:S01]  /*f7a0*/  FMUL.FTZ R145, R26, UR4 ;  /* 0x000000041a917c20 */ /* 0x000fe20008410000 */
[----:B------:R-:W-:Y:S01]  /*f7b0*/  FMUL.FTZ R26, R28, UR4 ;  /* 0x000000041c1a7c20 */ /* 0x000fe20008410000 */
[----:B------:R-:W-:Y:S02]  /*f7c0*/  IMAD R7, R22, 0x8, R2 ;  /* 0x0000000816077824 */ /* 0x000fe400078e0202 */
[----:B------:R-:W-:Y:S01]  /*f7d0*/  FMUL.FTZ R29, R29, UR4 ;  /* 0x000000041d1d7c20 */ /* 0x000fe20008410000 */
[----:B------:R-:W2:Y:S01]  /*f7e0*/  MUFU.TANH R120, R120 ;  /* 0x0000007800787308 */ /* 0x000ea20000002400 */
[----:B0-----:R-:W-:Y:S01]  /*f7f0*/  FMUL.FTZ R6, R31, UR4 ;  /* 0x000000041f067c20 */ /* 0x001fe20008410000 */
[----:B------:R-:W-:Y:S01]  /*f800*/  FMUL.FTZ R31, R32, UR4 ;  /* 0x00000004201f7c20 */ /* 0x000fe20008410000 */
[----:B------:R-:W-:Y:S01]  /*f810*/  IADD3 R7, R7, 0x16840, RZ ;  /* 0x0001684007077810 */ /* 0x000fe20007ffe0ff */
        /* <DEDUP_REMOVED lines=21> */
[----:B-1----:R-:W-:Y:S01]  /*f970*/  PRMT R7, R121, 0x654, R7 ;  /* 0x0000065479077816 */ /* 0x002fe20000000007 */
[----:B------:R-:W-:Y:S01]  /*f980*/  FMUL.FTZ R65, R68, UR4 ;  /* 0x0000000444417c20 */ /* 0x000fe20008410000 */
[----:B------:R-:W-:Y:S01]  /*f990*/  FMUL.FTZ R68, R69, UR4 ;  /* 0x0000000445447c20 */ /* 0x000fe20008410000 */
[----:B------:R-:W-:Y:S01]  /*f9a0*/  FMUL.FTZ R72, R72, UR4 ;  /* 0x0000000448487c20 */ /* 0x000fe20008410000 */
[----:B------:R2:W-:Y:S01]  /*f9b0*/  SYNCS.ARRIVE.TRANS64.RED.A1T0 RZ, [R7+URZ], RZ ;  /* 0x000000ff07ff79a7 */ /* 0x0005e2000810043f */
[----:B------:R-:W-:Y:S01]  /*f9c0*/  FMUL.FTZ R69, R73, UR4 ;  /* 0x0000000449457c20 */ /* 0x000fe20008410000 */
[----:B------:R-:W-:Y:S01]  /*f9d0*/  FMUL.FTZ R73, R76, UR4 ;  /* 0x000000044c497c20 */ /* 0x000fe20008410000 */
[----:B------:R-:W1:Y:S01]  /*f9e0*/  MUFU.TANH R31, R31 ;  /* 0x0000001f001f7308 */ /* 0x000e620000002400 */
[----:B------:R-:W-:Y:S01]  /*f9f0*/  FMUL.FTZ R76, R77, UR4 ;  /* 0x000000044d4c7c20 */ /* 0x000fe20008410000 */
[----:B------:R-:W-:Y:S01]  /*fa00*/  FMUL.FTZ R77, R80, UR4 ;  /* 0x00000004504d7c20 */ /* 0x000fe20008410000 */
[----:B------:R-:W-:Y:S01]  /*fa10*/  FMUL.FTZ R80, R81, UR4 ;  /* 0x0000000451507c20 */ /* 0x000fe20008410000 */
[----:B------:R-:W-:Y:S01]  /*fa20*/  FMUL.FTZ R81, R84, UR4 ;  /* 0x0000000454517c20 */ /* 0x000fe20008410000 */
[----:B--2---:R-:W-:Y:S01]  /*fa30*/  FMNMX.FTZ R7, R120, R11, !PT ;  /* 0x0000000b78077209 */ /* 0x004fe20007810000 */
[----:B------:R-:W-:Y:S01]  /*fa40*/  FMUL.FTZ R84, R85, UR4 ;  /* 0x0000000455547c20 */ /* 0x000fe20008410000 */
[----:B------:R-:W-:Y:S01]  /*fa50*/  FMUL.FTZ R149, R27, UR4 ;  /* 0x000000041b957c20 */ /* 0x000fe20008410000 */
[----:B------:R-:W2:Y:S01]  /*fa60*/  MUFU.TANH R33, R33 ;  /* 0x0000002100217308 */ /* 0x000ea20000002400 */
[----:B0-----:R-:W-:Y:S01]  /*fa70*/  FMNMX.FTZ R7, R122, R7, !PT ;  /* 0x000000077a077209 */ /* 0x001fe20007810000 */
[----:B------:R-:W-:Y:S01]  /*fa80*/  FMUL.FTZ R151, R30, UR4 ;  /* 0x000000041e977c20 */ /* 0x000fe20008410000 */
[----:B------:R-:W-:Y:S01]  /*fa90*/  FMUL.FTZ R8, R34, UR4 ;  /* 0x0000000422087c20 */ /* 0x000fe20008410000 */
[----:B------:R-:W-:Y:S01]  /*faa0*/  FMUL.FTZ R48, R38, UR4 ;  /* 0x0000000426307c20 */ /* 0x000fe20008410000 */
[----:B---3--:R-:W-:Y:S01]  /*fab0*/  FMNMX.FTZ R24, R26, R7, !PT ;  /* 0x000000071a187209 */ /* 0x008fe20007810000 */
[----:B------:R-:W-:Y:S01]  /*fac0*/  FMUL.FTZ R147, R39, UR4 ;  /* 0x0000000427937c20 */ /* 0x000fe20008410000 */
[----:B------:R-:W-:Y:S01]  /*fad0*/  FMUL.FTZ R27, R42, UR4 ;  /* 0x000000042a1b7c20 */ /* 0x000fe20008410000 */
[----:B------:R-:W0:Y:S01]  /*fae0*/  MUFU.TANH R35, R35 ;  /* 0x0000002300237308 */ /* 0x000e220000002400 */
[----:B----4-:R-:W-:Y:S01]  /*faf0*/  FMNMX.FTZ R24, R29, R24, !PT ;  /* 0x000000181d187209 */ /* 0x010fe20007810000 */
[----:B------:R-:W-:Y:S01]  /*fb00*/  FMUL.FTZ R141, R43, UR4 ;  /* 0x000000042b8d7c20 */ /* 0x000fe20008410000 */
[----:B------:R-:W-:Y:S01]  /*fb10*/  FMUL.FTZ R44, R46, UR4 ;  /* 0x000000042e2c7c20 */ /* 0x000fe20008410000 */
[----:B------:R-:W-:Y:S01]  /*fb20*/  FMUL.FTZ R143, R47, UR4 ;  /* 0x000000042f8f7c20 */ /* 0x000fe20008410000 */
[----:B-1----:R-:W-:Y:S01]  /*fb30*/  FMNMX.FTZ R24, R31, R24, !PT ;  /* 0x000000181f187209 */ /* 0x002fe20007810000 */
        /* <DEDUP_REMOVED lines=144> */
[----:B0-----:R-:W-:Y:S02]  /*10440*/  FMNMX.FTZ R25, R25, R24, !PT ;  /* 0x0000001819197209 */ /* 0x001fe40007810000 */
[----:B------:R-:W0:Y:S03]  /*10450*/  LDC R24, c[0x0][0x988] ;  /* 0x00026200ff187b82 */ /* 0x000e260000000800 */
[----:B------:R-:W-:Y:S01]  /*10460*/  FADD.FTZ R10, -R25, R10 ;  /* 0x0000000a190a7221 */ /* 0x000fe20000010100 */
[-C--:B0-----:R-:W-:Y:S01]  /*10470*/  FMUL.FTZ R39, R7, R24.reuse ;  /* 0x0000001807277220 */ /* 0x081fe20000410000 */
[-C--:B------:R-:W-:Y:S02]  /*10480*/  FMUL.FTZ R11, R11, R24.reuse ;  /* 0x000000180b0b7220 */ /* 0x080fe40000410000 */
[-C--:B------:R-:W-:Y:S01]  /*10490*/  FMUL.FTZ R10, R10, R24.reuse ;  /* 0x000000180a0a7220 */ /* 0x080fe20000410000 */
[-CC-:B------:R-:W-:Y:S01]  /*104a0*/  FFMA.FTZ R134, R57, R24.reuse, -R39.reuse ;  /* 0x0000001839867223 */ /* 0x180fe20000010827 */
[-C--:B------:R-:W-:Y:S01]  /*104b0*/  FMUL.FTZ R57, R25, R24.reuse ;  /* 0x0000001819397220 */ /* 0x080fe20000410000 */
[-CC-:B------:R-:W-:Y:S01]  /*104c0*/  FFMA.FTZ R148, R120, R24.reuse, -R39.reuse ;  /* 0x0000001878947223 */ /* 0x180fe20000010827 */
[-CC-:B------:R-:W-:Y:S01]  /*104d0*/  FFMA.FTZ R132, R56, R24.reuse, -R39.reuse ;  /* 0x0000001838847223 */ /* 0x180fe20000010827 */
[-C--:B------:R-:W-:Y:S01]  /*104e0*/  FFMA.FTZ R43, R122, R24.reuse, -R39 ;  /* 0x000000187a2b7223 */ /* 0x080fe20000010827 */
[-CC-:B------:R-:W-:Y:S01]  /*104f0*/  FFMA.FTZ R56, R145, R24.reuse, -R57.reuse ;  /* 0x0000001891387223 */ /* 0x180fe20000010839 */
[-CC-:B------:R-:W-:Y:S01]  /*10500*/  FFMA.FTZ R149, R149, R24.reuse, -R57.reuse ;  /* 0x0000001895957223 */ /* 0x180fe20000010839 */
[-CC-:B------:R-:W-:Y:S01]  /*10510*/  FFMA.FTZ R145, R9, R24.reuse, -R57.reuse ;  /* 0x0000001809917223 */ /* 0x180fe20000010839 */
[----:B------:R-:W-:Y:S01]  /*10520*/  MUFU.EX2 R11, R11 ;  /* 0x0000000b000b7308 */ /* 0x000fe20000000800 */
[-C--:B------:R-:W-:Y:S01]  /*10530*/  FFMA.FTZ R9, R54, R24.reuse, -R57 ;  /* 0x0000001836097223 */ /* 0x080fe20000010839 */
[-CC-:B------:R-:W-:Y:S01]  /*10540*/  FFMA.FTZ R150, R26, R24.reuse, -R39.reuse ;  /* 0x000000181a967223 */ /* 0x180fe20000010827 */
[-CC-:B------:R-:W-:Y:S01]  /*10550*/  FFMA.FTZ R53, R53, R24.reuse, -R39.reuse ;  /* 0x0000001835357223 */ /* 0x180fe20000010827 */
[-CC-:B------:R-:W-:Y:S01]  /*10560*/  FFMA.FTZ R47, R37, R24.reuse, -R39.reuse ;  /* 0x00000018252f7223 */ /* 0x180fe20000010827 */
[-C--:B------:R-:W-:Y:S01]  /*10570*/  FFMA.FTZ R138, R52, R24.reuse, -R39 ;  /* 0x00000018348a7223 */ /* 0x080fe20000010827 */
[-C--:B------:R-:W-:Y:S01]  /*10580*/  FFMA.FTZ R151, R151, R24.reuse, -R57 ;  /* 0x0000001897977223 */ /* 0x080fe20000010839 */
        /* <DEDUP_REMOVED lines=27> */
[-C--:B------:R-:W-:Y:S01]  /*10740*/  FFMA.FTZ R122, R84, R24.reuse, -R39 ;  /* 0x00000018547a7223 */ /* 0x080fe20000010827 */
[-CC-:B------:R-:W-:Y:S01]  /*10750*/  FFMA.FTZ R50, R8, R24.reuse, -R57.reuse ;  /* 0x0000001808327223 */ /* 0x180fe20000010839 */
[----:B0-----:R-:W-:Y:S01]  /*10760*/  FFMA.FTZ R3, R11, R3, R148 ;  /* 0x000000030b037223 */ /* 0x001fe20000010094 */
        /* <DEDUP_REMOVED lines=8> */
[-CC-:B------:R-:W-:Y:S01]  /*107f0*/  FFMA.FTZ R42, R42, R24.reuse, -R57.reuse ;  /* 0x000000182a2a7223 */ /* 0x180fe20000010839 */
[-CC-:B------:R-:W-:Y:S01]  /*10800*/  FFMA.FTZ R137, R137, R24.reuse, -R57.reuse ;  /* 0x0000001889897223 */ /* 0x180fe20000010839 */
[-C--:B------:R-:W-:Y:S01]  /*10810*/  FFMA.FTZ R40, R40, R24.reuse, -R57 ;  /* 0x0000001828287223 */ /* 0x080fe20000010839 */
[----:B------:R1:W-:Y:S01]  /*10820*/  MUFU.EX2 R39, R53 ;  /* 0x0000003500277308 */ /* 0x0003e20000000800 */
        /* <DEDUP_REMOVED lines=8> */
[-CC-:B-1----:R-:W-:Y:S01]  /*108b0*/  FFMA.FTZ R53, R6, R24.reuse, -R57.reuse ;  /* 0x0000001806357223 */ /* 0x182fe20000010839 */
[-CC-:B------:R-:W-:Y:S01]  /*108c0*/  FFMA.FTZ R6, R55, R24.reuse, -R57.reuse ;  /* 0x0000001837067223 */ /* 0x180fe20000010839 */
[----:B0-----:R-:W-:Y:S01]  /*108d0*/  FADD.FTZ R55, R149, R0 ;  /* 0x0000000095377221 */ /* 0x001fe20000010000 */
        /* <DEDUP_REMOVED lines=129> */
.L_x_15481:
[----:B------:R-:W0:Y:S01]  /*110f0*/  S2R R55, SR_CgaCtaId ;  /* 0x0000000000377919 */ /* 0x000e220000008800 */
[----:B------:R-:W-:Y:S01]  /*11100*/  IMAD R13, R13, 0x8, R2 ;  /* 0x000000080d0d7824 */ /* 0x000fe200078e0202 */
[----:B------:R-:W-:Y:S01]  /*11110*/  ISETP.GT.AND P1, PT, R12, RZ, PT ;  /* 0x000000ff0c00720c */ /* 0x000fe20003f24270 */
[----:B------:R-:W-:Y:S01]  /*11120*/  FMUL.FTZ R88, R88, R11 ;  /* 0x0000000b58587220 */ /* 0x000fe20000410000 */
[----:B------:R-:W-:Y:S01]  /*11130*/  F2FP.BF16.F32.PACK_AB R123, R6, R123 ;  /* 0x0000007b067b723e */ /* 0x000fe200000010ff */
[----:B------:R-:W-:Y:S02]  /*11140*/  VIADD R13, R13, 0x16860 ;  /* 0x000168600d0d7836 */ /* 0x000fe40000000000 */
        /* <DEDUP_REMOVED lines=26> */
[----:B0-----:R-:W-:Y:S01]  /*112f0*/  PRMT R13, R55, 0x654, R13 ;  /* 0x00000654370d7816 */ /* 0x001fe2000000000d */
[-C--:B------:R-:W-:Y:S01]  /*11300*/  FMUL.FTZ R111, R111, R10.reuse ;  /* 0x0000000a6f6f7220 */ /* 0x080fe20000410000 */
[-C--:B------:R-:W-:Y:S01]  /*11310*/  FMUL.FTZ R114, R114, R10.reuse ;  /* 0x0000000a72727220 */ /* 0x080fe20000410000 */
[-C--:B------:R-:W-:Y:S01]  /*11320*/  FMUL.FTZ R115, R115, R10.reuse ;  /* 0x0000000a73737220 */ /* 0x080fe20000410000 */
[----:B------:R0:W-:Y:S01]  /*11330*/  SYNCS.ARRIVE.TRANS64.RED.A1T0 RZ, [R13+URZ], RZ ;  /* 0x000000ff0dff79a7 */ /* 0x0001e2000810043f */
        /* <DEDUP_REMOVED lines=39> */
.L_x_15470:
[----:B------:R-:W-:Y:S05]  /*115b0*/  WARPSYNC.ALL ;  /* 0x0000000000007948 */ /* 0x000fea0003800000 */
[----:B------:R-:W-:Y:S06]  /*115c0*/  BAR.ARV 0x8, 0x200 ;  /* 0x0208000000007b1d */ /* 0x000fec0000002000 */
[----:B------:R-:W-:Y:S05]  /*115d0*/  @!P0 BRA `(.L_x_15483) ;  /* 0x0000000000048947 */ /* 0x000fea0003800000 */
[----:B------:R-:W-:Y:S01]  /*115e0*/  BPT.TRAP 0x1 ;  /* 0x000000040000795c */ /* 0x000fe20000300000 */
.L_x_15483:
[----:B------:R-:W-:Y:S01]  /*115f0*/  IMAD R11, R22, 0x8, R2 ;  /* 0x00000008160b7824 */ /* 0x000fe200078e0202 */
[----:B------:R-:W-:-:S04]  /*11600*/  SHF.L.U32 R4, R154, 0x1f, RZ ;  /* 0x0000001f9a047819 */ /* 0x000fc800000006ff */
[----:B------:R0:W1:Y:S01]  /*11610*/  SYNCS.PHASECHK.TRANS64.TRYWAIT P1, [R11+URZ+0x16850], R4 ;  /* 0x016850040b0075a7 */ /* 0x000062000802017f */
[----:B------:R-:W-:Y:S05]  /*11620*/  @!P0 BRA `(.L_x_15484) ;  /* 0x0000000000048947 */ /* 0x000fea0003800000 */
[----:B------:R-:W-:Y:S01]  /*11630*/  BPT.TRAP 0x1 ;  /* 0x000000040000795c */ /* 0x000fe20000300000 */
.L_x_15484:
[----:B------:R-:W-:-:S04]  /*11640*/  IADD3 R2, R2, 0x400, RZ ;  /* 0x0000040002027810 */ /* 0x000fc80007ffe0ff */
[----:B------:R-:W-:-:S04]  /*11650*/  SHF.R.U32.HI R2, RZ, 0x4, R2 ;  /* 0x00000004ff027819 */ /* 0x000fc80000011602 */
[----:B------:R-:W-:Y:S01]  /*11660*/  LOP3.LUT R5, R2, 0x3fff, RZ, 0xc0, !PT ;  /* 0x00003fff02057812 */ /* 0x000fe200078ec0ff */
[----:B-1----:R-:W-:Y:S06]  /*11670*/  @P1 BRA `(.L_x_15485) ;  /* 0x0000000000081947 */ /* 0x002fec0003800000 */
[----:B------:R-:W1:Y:S02]  /*11680*/  SYNCS.PHASECHK.TRANS64.TRYWAIT P1, [R11+URZ+0x16850], R4 ;  /* 0x016850040b0075a7 */ /* 0x000e64000802017f */
[----:B-1----:R-:W-:Y:S05]  /*11690*/  @!P1 BRA `(.L_x_15486) ;  /* 0x000000a000d09947 */ /* 0x002fea0003800000 */
.L_x_15485:
[----:B01----:R-:W-:Y:S01]  /*116a0*/  IMAD R4, R22, 0x400, R5 ;  /* 0x0000040016047824 */ /* 0x003fe200078e0205 */
[----:B------:R-:W-:Y:S05]  /*116b0*/  WARPSYNC.ALL ;  /* 0x0000000000007948 */ /* 0x000fea0003800000 */
[----:B------:R-:W-:Y:S01]  /*116c0*/  IMAD.MOV.U32 R5, RZ, RZ, 0x40000040 ;  /* 0x40000040ff057424 */ /* 0x000fe200078e00ff */
[C---:B------:R-:W-:Y:S01]  /*116d0*/  R2UR UR6, R4.reuse ;  /* 0x00000000040672ca */ /* 0x040fe200000e0000 */
[----:B------:R-:W-:Y:S01]  /*116e0*/  WARPGROUP.ARRIVE ;  /* 0x00000000000079c5 */ /* 0x000fe20000000000 */
[----:B------:R-:W-:Y:S01]  /*116f0*/  VIADD R8, R4, 0x80 ;  /* 0x0000008004087836 */ /* 0x000fe20000000000 */
[----:B------:R-:W0:Y:S01]  /*11700*/  SHFL.BFLY PT, R2, R3, 0x2, 0x1f ;  /* 0x0c401f0003027f89 */ /* 0x000e2200000e0000 */
[----:B------:R-:W-:Y:S01]  /*11710*/  R2UR UR7, R5 ;  /* 0x00000000050772ca */ /* 0x000fe200000e0000 */
[----:B------:R-:W-:Y:S01]  /*11720*/  IMAD.MOV.U32 R9, RZ, RZ, 0x40000040 ;  /* 0x40000040ff097424 */ /* 0x000fe200078e00ff */
[----:B------:R-:W-:Y:S01]  /*11730*/  MOV R6, RZ ;  /* 0x000000ff00067202 */ /* 0x000fe20000000f00 */
[----:B------:R-:W-:-:S10]  /*11740*/  IMAD.MOV.U32 R5, RZ, RZ, 0x40000040 ;  /* 0x40000040ff057424 */ /* 0x000fd400078e00ff */
        /* <DEDUP_REMOVED lines=72> */
.L_x_15487:
[----:B------:R-:W2:Y:S01]  /*11bd0*/  LDL.LU R7, [R1+0x54] ;  /* 0x0000540001077983 */ /* 0x000ea20000300800 */
[----:B------:R-:W-:Y:S02]  /*11be0*/  VIADD R2, R11, 0x16860 ;  /* 0x000168600b027836 */ /* 0x000fe40000000000 */
[-C--:B------:R-:W-:Y:S01]  /*11bf0*/  FMUL.FTZ R27, R88, R4.reuse ;  /* 0x00000004581b7220 */ /* 0x080fe20000410000 */
[----:B------:R-:W1:Y:S01]  /*11c00*/  S2R R5, SR_CgaCtaId ;  /* 0x0000000000057919 */ /* 0x000e620000008800 */
[----:B------:R-:W-:Y:S02]  /*11c10*/  VIADD R22, R22, 0x1 ;  /* 0x0000000116167836 */ /* 0x000fe40000000000 */
[----:B------:R-:W-:-:S03]  /*11c20*/  FMUL.FTZ R12, R89, R4 ;  /* 0x00000004590c7220 */ /* 0x000fc60000410000 */
[----:B------:R-:W-:Y:S01]  /*11c30*/  ISETP.NE.AND P0, PT, R22, 0x2, PT ;  /* 0x000000021600780c */ /* 0x000fe20003f05270 */
[-C--:B------:R-:W-:Y:S01]  /*11c40*/  FMUL.FTZ R25, R92, R4.reuse ;  /* 0x000000045c197220 */ /* 0x080fe20000410000 */
[----:B------:R-:W-:Y:S01]  /*11c50*/  FMUL.FTZ R14, R93, R4 ;  /* 0x000000045d0e7220 */ /* 0x000fe20000410000 */
[----:B-1----:R-:W-:-:S04]  /*11c60*/  PRMT R2, R5, 0x654, R2 ;  /* 0x0000065405027816 */ /* 0x002fc80000000002 */
[----:B------:R1:W-:Y:S01]  /*11c70*/  SYNCS.ARRIVE.TRANS64.RED.A1T0 RZ, [R2+URZ], RZ ;  /* 0x000000ff02ff79a7 */ /* 0x0003e2000810043f */
        /* <DEDUP_REMOVED lines=34> */
.L_x_15417:
[----:B-1----:R-:W0:Y:S01]  /*11ea0*/  S2R R2, SR_TID.X ;  /* 0x0000000000027919 */ /* 0x002e220000002100 */
[----:B------:R-:W-:Y:S05]  /*11eb0*/  WARPSYNC.ALL ;  /* 0x0000000000007948 */ /* 0x000fea0003800000 */
[----:B0-----:R-:W-:-:S05]  /*11ec0*/  VIADD R38, R2, 0xffffff80 ;  /* 0xffffff8002267836 */ /* 0x001fca0000000000 */
[----:B------:R-:W-:-:S04]  /*11ed0*/  SHF.R.S32.HI R42, RZ, 0x1f, R38 ;  /* 0x0000001fff2a7819 */ /* 0x000fc80000011426 */
[----:B------:R-:W-:-:S04]  /*11ee0*/  LEA.HI R42, R42, R38, RZ, 0x3 ;  /* 0x000000262a2a7211 */ /* 0x000fc800078f18ff */
[----:B------:R-:W-:-:S05]  /*11ef0*/  LOP3.LUT R42, R42, 0xfffffff8, RZ, 0xc0, !PT ;  /* 0xfffffff82a2a7812 */ /* 0x000fca00078ec0ff */
[----:B------:R-:W-:-:S04]  /*11f00*/  IMAD.IADD R42, R38, 0x1, -R42 ;  /* 0x00000001262a7824 */ /* 0x000fc800078e0a2a */
[----:B------:R-:W-:-:S05]  /*11f10*/  IMAD.SHL.U32 R29, R42, 0x8, RZ ;  /* 0x000000082a1d7824 */ /* 0x000fca00078e00ff */
[----:B------:R-:W-:Y:S01]  /*11f20*/  SHF.R.S32.HI R28, RZ, 0x1f, R29 ;  /* 0x0000001fff1c7819 */ /* 0x000fe2000001141d */
        /* <DEDUP_REMOVED lines=8> */
[----:B------:R-:W2:Y:S01]  /*11fb0*/  LDL R4, [R1+0x68] ;  /* 0x0000680001047983 */ /* 0x000ea20000100800 */
[----:B------:R-:W3:Y:S01]  /*11fc0*/  S2R R5, SR_SWINHI ;  /* 0x0000000000057919 */ /* 0x000ee20000002f00 */
[----:B------:R-:W-:Y:S05]  /*11fd0*/  WARPSYNC.ALL ;  /* 0x0000000000007948 */ /* 0x000fea0003800000 */
[----:B------:R-:W4:Y:S01]  /*11fe0*/  LDL.LU R41, [R1+0x48] ;  /* 0x0000480001297983 */ /* 0x000f220000300800 */
[----:B------:R-:W-:Y:S01]  /*11ff0*/  F2FP.BF16.F32.PACK_AB R12, R12, R27 ;  /* 0x0000001b0c0c723e */ /* 0x000fe200000010ff */
[----:B------:R-:W-:Y:S01]  /*12000*/  ULDC.64 UR4, c[0x0][0xc00] ;  /* 0x0003000000047ab9 */ /* 0x000fe20000000a00 */
[----:B------:R-:W-:Y:S01]  /*12010*/  F2FP.BF16.F32.PACK_AB R13, R13, R90 ;  /* 0x0000005a0d0d723e */ /* 0x000fe200000010ff */
[----:B------:R-:W4:Y:S01]  /*12020*/  LDL.LU R40, [R1+0x4c] ;  /* 0x00004c0001287983 */ /* 0x000f220000300800 */
[----:B------:R-:W-:-:S02]  /*12030*/  F2FP.BF16.F32.PACK_AB R14, R14, R25 ;  /* 0x000000190e0e723e */ /* 0x000fc400000010ff */
[----:B------:R-:W-:Y:S01]  /*12040*/  F2FP.BF16.F32.PACK_AB R15, R15, R94 ;  /* 0x0000005e0f0f723e */ /* 0x000fe200000010ff */
[----:B------:R-:W-:Y:S01]  /*12050*/  IMAD.MOV.U32 R30, RZ, RZ, RZ ;  /* 0x000000ffff1e7224 */ /* 0x000fe200078e00ff */
[----:B------:R-:W4:Y:S01]  /*12060*/  LDL R36, [R1+0x3c] ;  /* 0x00003c0001247983 */ /* 0x000f220000100800 */
[----:B-1----:R-:W1:Y:S03]  /*12070*/  LDC R32, c[0x0][0xbe8] ;  /* 0x0002fa00ff207b82 */ /* 0x002e660000000800 */
[----:B------:R-:W4:Y:S01]  /*12080*/  LDL R44, [R1+0x24] ;  /* 0x00002400012c7983 */ /* 0x000f220000100800 */
[----:B------:R-:W-:Y:S02]  /*12090*/  MOV R20, R2 ;  /* 0x0000000200147202 */ /* 0x000fe40000000f00 */
[----:B---3--:R-:W-:Y:S02]  /*120a0*/  MOV R21, R5 ;  /* 0x0000000500157202 */ /* 0x008fe40000000f00 */
[----:B------:R-:W-:Y:S01]  /*120b0*/  BAR.SYNC.DEFER_BLOCKING 0x1, 0x180 ;  /* 0x0046000000007b1d */ /* 0x000fe20000010000 */
[----:B--2---:R-:W-:-:S03]  /*120c0*/  IMAD.WIDE R10, R4, 0x2, R20 ;  /* 0x00000002040a7825 */ /* 0x004fc600078e0214 */
[C---:B------:R-:W-:Y:S02]  /*120d0*/  IADD3 R31, P2, R10.reuse, 0x20, RZ ;  /* 0x000000200a1f7810 */ /* 0x040fe40007f5e0ff */
[C---:B------:R-:W-:Y:S02]  /*120e0*/  LOP3.LUT R9, R10.reuse, 0x380, RZ, 0xc0, !PT ;  /* 0x000003800a097812 */ /* 0x040fe400078ec0ff */
[C---:B------:R-:W-:Y:S02]  /*120f0*/  IADD3 R39, P0, R10.reuse, 0x60, RZ ;  /* 0x000000600a277810 */ /* 0x040fe40007f1e0ff */
[----:B----4-:R-:W-:Y:S02]  /*12100*/  IADD3 R37, P1, R10, 0x40, RZ ;  /* 0x000000400a257810 */ /* 0x010fe40007f3e0ff */
        /* <DEDUP_REMOVED lines=10> */
[----:B------:R-:W-:Y:S01]  /*121b0*/  IMAD.X R9, RZ, RZ, R11, P2 ;  /* 0x000000ffff097224 */ /* 0x000fe200010e060b */
[----:B------:R-:W-:-:S02]  /*121c0*/  IADD3.X R5, RZ, R11, RZ, P0, !PT ;  /* 0x0000000bff057210 */ /* 0x000fc400007fe4ff */
[----:B------:R-:W-:Y:S02]  /*121d0*/  LOP3.LUT R6, R6, R37, RZ, 0x3c, !PT ;  /* 0x0000002506067212 */ /* 0x000fe400078e3cff */
[----:B------:R-:W-:Y:S02]  /*121e0*/  LOP3.LUT R4, R24, R39, RZ, 0x3c, !PT ;  /* 0x0000002718047212 */ /* 0x000fe400078e3cff */
[----:B------:R-:W-:Y:S02]  /*121f0*/  MOV R10, R10 ;  /* 0x0000000a000a7202 */ /* 0x000fe40000000f00 */
[----:B------:R-:W-:Y:S02]  /*12200*/  MOV R27, R6 ;  /* 0x00000006001b7202 */ /* 0x000fe40000000f00 */
[----:B------:R-:W-:Y:S01]  /*12210*/  MOV R26, R4 ;  /* 0x00000004001a7202 */ /* 0x000fe20000000f00 */
[----:B------:R2:W-:Y:S01]  /*12220*/  STSM.16.M88.4 [R10], R12 ;  /* 0x0000000c0a007844 */ /* 0x0005e20000000200 */
[----:B------:R-:W-:-:S02]  /*12230*/  ISETP.NE.U32.AND P0, PT, RZ, UR4, PT ;  /* 0x00000004ff007c0c */ /* 0x000fc4000bf05070 */
[----:B------:R-:W-:Y:S02]  /*12240*/  IADD3 R24, P1, R41, UR4, RZ ;  /* 0x0000000429187c10 */ /* 0x000fe4000ff3e0ff */
[----:B------:R-:W-:Y:S02]  /*12250*/  MOV R31, R8 ;  /* 0x00000008001f7202 */ /* 0x000fe40000000f00 */
[----:B------:R-:W-:Y:S02]  /*12260*/  F2FP.BF16.F32.PACK_AB R4, R97, R96 ;  /* 0x000000606104723e */ /* 0x000fe400000010ff */
[----:B------:R-:W-:Y:S02]  /*12270*/  F2FP.BF16.F32.PACK_AB R5, R99, R98 ;  /* 0x000000626305723e */ /* 0x000fe400000010ff */
[----:B------:R-:W-:Y:S02]  /*12280*/  F2FP.BF16.F32.PACK_AB R6, R101, R100 ;  /* 0x000000646506723e */ /* 0x000fe400000010ff */
[----:B------:R-:W-:-:S02]  /*12290*/  F2FP.BF16.F32.PACK_AB R7, R103, R102 ;  /* 0x000000666707723e */ /* 0x000fc400000010ff */
[----:B------:R-:W-:Y:S02]  /*122a0*/  F2FP.BF16.F32.PACK_AB R8, R105, R104 ;  /* 0x000000686908723e */ /* 0x000fe400000010ff */
[----:B------:R-:W-:Y:S02]  /*122b0*/  F2FP.BF16.F32.PACK_AB R9, R107, R106 ;  /* 0x0000006a6b09723e */ /* 0x000fe400000010ff */
[----:B--2---:R-:W-:Y:S02]  /*122c0*/  F2FP.BF16.F32.PACK_AB R10, R109, R108 ;  /* 0x0000006c6d0a723e */ /* 0x004fe400000010ff */
[----:B------:R-:W-:Y:S02]  /*122d0*/  F2FP.BF16.F32.PACK_AB R11, R111, R110 ;  /* 0x0000006e6f0b723e */ /* 0x000fe400000010ff */
[----:B------:R-:W-:Y:S02]  /*122e0*/  F2FP.BF16.F32.PACK_AB R12, R113, R112 ;  /* 0x00000070710c723e */ /* 0x000fe400000010ff */
[----:B------:R-:W-:-:S02]  /*122f0*/  F2FP.BF16.F32.PACK_AB R13, R115, R114 ;  /* 0x00000072730d723e */ /* 0x000fc400000010ff */
        /* <DEDUP_REMOVED lines=11> */
[----:B--2---:R-:W-:Y:S01]  /*123b0*/  @P1 IADD3 R4, P3, R41, UR4, RZ ;  /* 0x0000000429041c10 */ /* 0x004fe2000ff7e0ff */
[----:B------:R-:W-:-:S02]  /*123c0*/  ULDC UR4, c[0x0][0xa88] ;  /* 0x0002a20000047ab9 */ /* 0x000fc40000000800 */
[----:B---3--:R-:W-:Y:S01]  /*123d0*/  IMAD.U32 R9, RZ, RZ, UR4 ;  /* 0x00000004ff097e24 */ /* 0x008fe2000f8e00ff */
[----:B------:R-:W-:Y:S01]  /*123e0*/  @P1 IADD3.X R5, R40, UR5, RZ, P3, !PT ;  /* 0x0000000528051c10 */ /* 0x000fe20009ffe4ff */
[----:B------:R2:W5:Y:S04]  /*123f0*/  @P0 LDG.E R30, desc[UR40][R24.64] ;  /* 0x00000028181e0981 */ /* 0x000568000c1e1900 */
        /* <DEDUP_REMOVED lines=10> */
.L_x_15490:
[----:B------:R-:W2:Y:S01]  /*124a0*/  LDL.LU R10, [R1+0x58] ;  /* 0x00005800010a7983 */ /* 0x000ea20000300800 */
[----:B-1----:R-:W-:Y:S01]  /*124b0*/  @P2 IMAD.HI.U32 R4, R15, R6, RZ ;  /* 0x000000060f042227 */ /* 0x002fe200078e00ff */
[----:B------:R-:W-:Y:S02]  /*124c0*/  ULDC.64 UR4, c[0x0][0xb90] ;  /* 0x0002e40000047ab9 */ /* 0x000fe40000000a00 */
[----:B------:R-:W4:Y:S04]  /*124d0*/  LDL.LU R8, [R1+0x50] ;  /* 0x0000500001087983 */ /* 0x000f280000300800 */
[----:B------:R-:W4:Y:S01]  /*124e0*/  LDL.LU R45, [R1+0x40] ;  /* 0x00004000012d7983 */ /* 0x000f220000300800 */
[----:B-----5:R-:W-:Y:S01]  /*124f0*/  SHF.R.S32.HI R31, RZ, 0x1f, R30 ;  /* 0x0000001fff1f7819 */ /* 0x020fe2000001141e */
[----:B------:R-:W-:Y:S01]  /*12500*/  IMAD.MOV.U32 R7, RZ, RZ, R15 ;  /* 0x000000ffff077224 */ /* 0x000fe200078e000f */
[----:B---3--:R-:W-:Y:S01]  /*12510*/  @P2 SHF.R.U32.HI R7, RZ, R37, R4 ;  /* 0x00000025ff072219 */ /* 0x008fe20000011604 */
[----:B------:R-:W3:Y:S04]  /*12520*/  LDL R14, [R1+0x64] ;  /* 0x00006400010e7983 */ /* 0x000ee80000100800 */
[----:B------:R-:W-:Y:S01]  /*12530*/  IMAD.MOV R13, RZ, RZ, -R7 ;  /* 0x000000ffff0d7224 */ /* 0x000fe200078e0a07 */
[----:B------:R-:W-:-:S02]  /*12540*/  SHF.R.S32.HI R43, RZ, 0x1f, R38 ;  /* 0x0000001fff2b7819 */ /* 0x000fc40000011426 */
[----:B------:R-:W-:Y:S02]  /*12550*/  SHF.R.S32.HI R12, RZ, 0x1f, R38 ;  /* 0x0000001fff0c7819 */ /* 0x000fe40000011426 */
[-C--:B------:R-:W-:Y:S02]  /*12560*/  LEA.HI R43, R43, R38.reuse, RZ, 0x3 ;  /* 0x000000262b2b7211 */ /* 0x080fe400078f18ff */
[----:B------:R-:W-:Y:S02]  /*12570*/  LEA.HI R12, R12, R38, RZ, 0x7 ;  /* 0x000000260c0c7211 */ /* 0x000fe400078f38ff */
[----:B------:R-:W-:Y:S02]  /*12580*/  SHF.R.S32.HI R43, RZ, 0x3, R43 ;  /* 0x00000003ff2b7819 */ /* 0x000fe4000001142b */
[----:B------:R-:W-:-:S05]  /*12590*/  LOP3.LUT R12, R12, 0xffffff80, RZ, 0xc0, !PT ;  /* 0xffffff800c0c7812 */ /* 0x000fca00078ec0ff */
[----:B------:R-:W-:Y:S01]  /*125a0*/  IMAD.IADD R12, R38, 0x1, -R12 ;  /* 0x00000001260c7824 */ /* 0x000fe200078e0a0c */
[----:B--2---:R-:W-:Y:S02]  /*125b0*/  SEL R40, R10, RZ, !P0 ;  /* 0x000000ff0a287207 */ /* 0x004fe40004000000 */
[----:B----4-:R-:W-:Y:S02]  /*125c0*/  SEL R39, R8, RZ, !P0 ;  /* 0x000000ff08277207 */ /* 0x010fe40004000000 */
[----:B------:R-:W-:Y:S01]  /*125d0*/  SHF.R.S32.HI R41, RZ, 0x1f, R45 ;  /* 0x0000001fff297819 */ /* 0x000fe2000001142d */
[----:B------:R-:W-:-:S04]  /*125e0*/  IMAD.WIDE.U32 R4, R45, UR4, R30 ;  /* 0x000000042d047c25 */ /* 0x000fc8000f8e001e */
[----:B------:R-:W-:-:S04]  /*125f0*/  IMAD R6, R41, UR4, RZ ;  /* 0x0000000429067c24 */ /* 0x000fc8000f8e02ff */
[----:B------:R-:W-:Y:S01]  /*12600*/  IMAD R11, R45, UR5, R6 ;  /* 0x000000052d0b7c24 */ /* 0x000fe2000f8e0206 */
[----:B------:R-:W-:-:S04]  /*12610*/  ULDC.64 UR4, c[0x0][0xb98] ;  /* 0x0002e60000047ab9 */ /* 0x000fc80000000a00 */
[----:B------:R-:W-:Y:S01]  /*12620*/  IADD3 R5, R5, R11, RZ ;  /* 0x0000000b05057210 */ /* 0x000fe20007ffe0ff */
        /* <DEDUP_REMOVED lines=18> */
[----:B---3--:R-:W-:Y:S01]  /*12750*/  IMAD.IADD R11, R14, 0x1, R44 ;  /* 0x000000010e0b7824 */ /* 0x008fe200078e022c */
[----:B------:R-:W-:Y:S02]  /*12760*/  ULDC.64 UR4, c[0x0][0xaa0] ;  /* 0x0002a80000047ab9 */ /* 0x000fe40000000a00 */
[----:B------:R-:W1:Y:S01]  /*12770*/  SHFL.IDX PT, R7, R10, RZ, 0x1c1f ;  /* 0x001c1fff0a077589 */ /* 0x000e6200000e0000 */
[----:B------:R-:W-:-:S03]  /*12780*/  IMAD.WIDE R4, R5, 0x2, R20 ;  /* 0x0000000205047825 */ /* 0x000fc600078e0214 */
[----:B------:R2:W-:Y:S01]  /*12790*/  SHFL.IDX PT, R36, R8, 0x1, 0x1c1f ;  /* 0x003c1f0008247f89 */ /* 0x0005e200000e0000 */
[----:B------:R-:W-:Y:S01]  /*127a0*/  IMAD R20, R9, R32, RZ ;  /* 0x0000002009147224 */ /* 0x000fe200078e02ff */
[----:B------:R-:W-:Y:S02]  /*127b0*/  LOP3.LUT P0, RZ, R12, 0x3, RZ, 0xc0, !PT ;  /* 0x000000030cff7812 */ /* 0x000fe4000780c0ff */
[----:B------:R-:W3:Y:S01]  /*127c0*/  SHFL.IDX PT, R37, R10, 0x1, 0x1c1f ;  /* 0x003c1f000a257f89 */ /* 0x000ee200000e0000 */
[C---:B------:R-:W-:Y:S01]  /*127d0*/  VIADD R9, R11.reuse, 0x8 ;  /* 0x000000080b097836 */ /* 0x040fe20000000000 */
[C---:B------:R-:W-:Y:S01]  /*127e0*/  IADD3 R13, P3, R4.reuse, 0x1800, RZ ;  /* 0x00001800040d7810 */ /* 0x040fe20007f7e0ff */
[----:B------:R-:W4:Y:S01]  /*127f0*/  @P2 LDC R21, c[0x0][0xbec] ;  /* 0x0002fb00ff152b82 */ /* 0x000f220000000800 */
[----:B------:R-:W-:Y:S02]  /*12800*/  IADD3 R25, P4, R4, 0x3000, RZ ;  /* 0x0000300004197810 */ /* 0x000fe40007f9e0ff */
[----:B------:R-:W-:-:S02]  /*12810*/  ISETP.GE.OR P1, PT, R11, R20, P0 ;  /* 0x000000140b00720c */ /* 0x000fc40000726670 */
[----:B------:R-:W-:Y:S02]  /*12820*/  ISETP.GE.OR P0, PT, R9, R20, P0 ;  /* 0x000000140900720c */ /* 0x000fe40000706670 */
[----:B------:R-:W-:Y:S02]  /*12830*/  LOP3.LUT R9, R4, 0x380, RZ, 0xc0, !PT ;  /* 0x0000038004097812 */ /* 0x000fe400078ec0ff */
[----:B------:R-:W-:Y:S02]  /*12840*/  LOP3.LUT R12, R13, 0x380, RZ, 0xc0, !PT ;  /* 0x000003800d0c7812 */ /* 0x000fe400078ec0ff */
[----:B------:R-:W-:Y:S02]  /*12850*/  LOP3.LUT R24, R25, 0x380, RZ, 0xc0, !PT ;  /* 0x0000038019187812 */ /* 0x000fe400078ec0ff */
[----:B------:R-:W-:Y:S02]  /*12860*/  SHF.R.U64 R9, R9, 0x3, RZ ;  /* 0x0000000309097819 */ /* 0x000fe400000012ff */
[----:B------:R-:W-:-:S02]  /*12870*/  SHF.R.U64 R12, R12, 0x3, RZ ;  /* 0x000000030c0c7819 */ /* 0x000fc400000012ff */
[----:B------:R-:W-:Y:S02]  /*12880*/  SHF.R.U64 R24, R24, 0x3, RZ ;  /* 0x0000000318187819 */ /* 0x000fe400000012ff */
[----:B--2---:R-:W-:Y:S01]  /*12890*/  LOP3.LUT R8, R9, R4, RZ, 0x3c, !PT ;  /* 0x0000000409087212 */ /* 0x004fe200078e3cff */
[--C-:B------:R-:W-:Y:S01]  /*128a0*/  IMAD.MOV.U32 R9, RZ, RZ, R5.reuse ;  /* 0x000000ffff097224 */ /* 0x100fe200078e0005 */
[----:B------:R-:W-:Y:S01]  /*128b0*/  LOP3.LUT R12, R12, R13, RZ, 0x3c, !PT ;  /* 0x0000000d0c0c7212 */ /* 0x000fe200078e3cff */
[--C-:B------:R-:W-:Y:S01]  /*128c0*/  IMAD.X R13, RZ, RZ, R5.reuse, P3 ;  /* 0x000000ffff0d7224 */ /* 0x100fe200018e0605 */
[----:B------:R-:W-:Y:S01]  /*128d0*/  LOP3.LUT R24, R24, R25, RZ, 0x3c, !PT ;  /* 0x0000001918187212 */ /* 0x000fe200078e3cff */
[----:B------:R-:W-:Y:S01]  /*128e0*/  IMAD.X R25, RZ, RZ, R5, P4 ;  /* 0x000000ffff197224 */ /* 0x000fe200020e0605 */
[----:B-1----:R-:W-:Y:S04]  /*128f0*/  @!P1 ST.E desc[UR40][R6.64], R3 ;  /* 0x0000000306009985 */ /* 0x002fe8000c101928 */
[----:B---3--:R1:W-:Y:S04]  /*12900*/  @!P0 ST.E desc[UR40][R36.64], R0 ;  /* 0x0000000024008985 */ /* 0x0083e8000c101928 */
[----:B------:R-:W2:Y:S04]  /*12910*/  LD.E.128 R8, desc[UR40][R8.64] ;  /* 0x0000002808087980 */ /* 0x000ea8000c101d00 */
[----:B------:R-:W3:Y:S04]  /*12920*/  LD.E.128 R12, desc[UR40][R12.64] ;  /* 0x000000280c0c7980 */ /* 0x000ee8000c101d00 */
[----:B------:R-:W3:Y:S01]  /*12930*/  LD.E.128 R24, desc[UR40][R24.64] ;  /* 0x0000002818187980 */ /* 0x000ee2000c101d00 */
[----:B------:R-:W-:Y:S01]  /*12940*/  IADD3 R38, P0, R4, 0x4800, RZ ;  /* 0x0000480004267810 */ /* 0x000fe20007f1e0ff */
[----:B-1----:R-:W1:Y:S03]  /*12950*/  @P2 LDC R37, c[0x0][0xbf0] ;  /* 0x0002fc00ff252b82 */ /* 0x002e660000000800 */
[----:B------:R-:W-:-:S04]  /*12960*/  LOP3.LUT R4, R38, 0x380, RZ, 0xc0, !PT ;  /* 0x0000038026047812 */ /* 0x000fc800078ec0ff */
[----:B------:R-:W-:-:S04]  /*12970*/  SHF.R.U64 R3, R4, 0x3, RZ ;  /* 0x0000000304037819 */ /* 0x000fc800000012ff */
[----:B------:R-:W-:Y:S01]  /*12980*/  LOP3.LUT R4, R3, R38, RZ, 0x3c, !PT ;  /* 0x0000002603047212 */ /* 0x000fe200078e3cff */
[----:B------:R-:W-:-:S04]  /*12990*/  IMAD R3, R31, UR4, RZ ;  /* 0x000000041f037c24 */ /* 0x000fc8000f8e02ff */
[C---:B------:R-:W-:Y:S02]  /*129a0*/  IMAD R3, R30.reuse, UR5, R3 ;  /* 0x000000051e037c24 */ /* 0x040fe4000f8e0203 */
[----:B------:R-:W-:Y:S01]  /*129b0*/  IMAD.WIDE.U32 R30, R30, UR4, RZ ;  /* 0x000000041e1e7c25 */ /* 0x000fe2000f8e00ff */
[----:B------:R-:W-:-:S03]  /*129c0*/  ULDC.64 UR4, c[0x0][0xae8] ;  /* 0x0002ba0000047ab9 */ /* 0x000fc60000000a00 */
[----:B------:R-:W-:Y:S02]  /*129d0*/  IMAD R0, R42, 0x30, R43 ;  /* 0x000000302a007824 */ /* 0x000fe400078e022b */
[----:B------:R-:W-:Y:S02]  /*129e0*/  IMAD.IADD R31, R31, 0x1, R3 ;  /* 0x000000011f1f7824 */ /* 0x000fe400078e0203 */
[----:B------:R-:W-:Y:S02]  /*129f0*/  IMAD R3, R41, UR4, RZ ;  /* 0x0000000429037c24 */ /* 0x000fe4000f8e02ff */
[----:B------:R-:W-:Y:S02]  /*12a00*/  IMAD.IADD R36, R44, 0x1, R0 ;  /* 0x000000012c247824 */ /* 0x000fe400078e0200 */
[C---:B------:R-:W-:Y:S02]  /*12a10*/  IMAD R3, R45.reuse, UR5, R3 ;  /* 0x000000052d037c24 */ /* 0x040fe4000f8e0203 */
[----:B------:R-:W-:Y:S01]  /*12a20*/  IMAD.WIDE.U32 R30, R45, UR4, R30 ;  /* 0x000000042d1e7c25 */ /* 0x000fe2000f8e001e */
[----:B------:R-:W-:-:S03]  /*12a30*/  ULDC.64 UR4, c[0x0][0xaf0] ;  /* 0x0002bc0000047ab9 */ /* 0x000fc60000000a00 */
[----:B----4-:R-:W-:-:S04]  /*12a40*/  @P2 IMAD.HI.U32 R0, R36, R21, RZ ;  /* 0x0000001524002227 */ /* 0x010fc800078e00ff */
[----:B------:R-:W-:Y:S02]  /*12a50*/  IMAD.IADD R31, R31, 0x1, R3 ;  /* 0x000000011f1f7824 */ /* 0x000fe400078e0203 */
[----:B------:R-:W-:Y:S01]  /*12a60*/  IMAD.MOV.U32 R3, RZ, RZ, R36 ;  /* 0x000000ffff037224 */ /* 0x000fe200078e0024 */
[----:B-1----:R-:W-:Y:S01]  /*12a70*/  @P2 SHF.R.U32.HI R3, RZ, R37, R0 ;  /* 0x00000025ff032219 */ /* 0x002fe20000011600 */
        /* <DEDUP_REMOVED lines=17> */
[----:B------:R-:W-:Y:S01]  /*12b90*/  ULDC.64 UR4, c[0x0][0xa80] ;  /* 0x0002a00000047ab9 */ /* 0x000fe20000000a00 */
[----:B------:R-:W-:Y:S02]  /*12ba0*/  IADD3.X R5, RZ, R5, RZ, P0, !PT ;  /* 0x00000005ff057210 */ /* 0x000fe400007fe4ff */
[----:B------:R-:W-:Y:S01]  /*12bb0*/  IMAD.IADD R3, R31, 0x1, R3 ;  /* 0x000000011f037824 */ /* 0x000fe200078e0203 */
[C---:B------:R-:W-:Y:S01]  /*12bc0*/  LEA R32, P0, R30.reuse, UR4, 0x1 ;  /* 0x000000041e207c11 */ /* 0x040fe2000f8008ff */
[----:B------:R-:W-:Y:S01]  /*12bd0*/  ULDC UR4, c[0x0][0xac8] ;  /* 0x0002b20000047ab9 */ /* 0x000fe20000000800 */
[----:B------:R-:W-:Y:S01]  /*12be0*/  IADD3 R41, R43, R44, RZ ;  /* 0x0000002c2b297210 */ /* 0x000fe20007ffe0ff */
[----:B------:R-:W5:Y:S01]  /*12bf0*/  LD.E.128 R4, desc[UR40][R4.64] ;  /* 0x0000002804047980 */ /* 0x000f62000c101d00 */
[----:B------:R-:W-:-:S03]  /*12c00*/  LEA.HI.X R40, R30, UR5, R3, 0x1, P0 ;  /* 0x000000051e287c11 */ /* 0x000fc600080f0c03 */
[----:B------:R-:W1:Y:S01]  /*12c10*/  SHFL.IDX PT, R30, R32, RZ, 0x181f ;  /* 0x00181fff201e7589 */ /* 0x000e6200000e0000 */
[----:B------:R-:W-:-:S03]  /*12c20*/  ISETP.GE.AND P0, PT, R29, UR4, PT ;  /* 0x000000041d007c0c */ /* 0x000fc6000bf06270 */
[----:B------:R-:W-:Y:S04]  /*12c30*/  SHFL.IDX PT, R36, R32, 0x1, 0x181f ;  /* 0x00381f0020247f89 */ /* 0x000fe800000e0000 */
[----:B------:R-:W4:Y:S04]  /*12c40*/  SHFL.IDX PT, R31, R40, RZ, 0x181f ;  /* 0x00181fff281f7589 */ /* 0x000f2800000e0000 */
[----:B------:R-:W0:Y:S01]  /*12c50*/  SHFL.IDX PT, R38, R32, 0x2, 0x181f ;  /* 0x00581f0020267f89 */ /* 0x000e2200000e0000 */
[----:B------:R-:W-:-:S03]  /*12c60*/  VIADD R3, R41, 0x30 ;  /* 0x0000003029037836 */ /* 0x000fc60000000000 */
[----:B------:R-:W0:Y:S01]  /*12c70*/  SHFL.IDX PT, R37, R40, 0x1, 0x181f ;  /* 0x00381f0028257f89 */ /* 0x000e2200000e0000 */
[CC--:B------:R-:W-:Y:S01]  /*12c80*/  ISETP.GE.OR P3, PT, R41.reuse, R20.reuse, P0 ;  /* 0x000000142900720c */ /* 0x0c0fe20000766670 */
[----:B------:R-:W-:Y:S02]  /*12c90*/  VIADD R21, R41, 0x60 ;  /* 0x0000006029157836 */ /* 0x000fe40000000000 */
[----:B------:R-:W0:Y:S01]  /*12ca0*/  SHFL.IDX PT, R39, R40, 0x2, 0x181f ;  /* 0x00581f0028277f89 */ /* 0x000e2200000e0000 */
[----:B------:R1:W-:Y:S06]  /*12cb0*/  MEMBAR.ALL.CTA ;  /* 0x0000000000007992 */ /* 0x0003ec0000008000 */
[----:B-1----:R-:W1:Y:S01]  /*12cc0*/  FENCE.VIEW.ASYNC.S ;  /* 0x00000000000073c6 */ /* 0x002e620000000000 */
[----:B------:R-:W-:-:S02]  /*12cd0*/  ISETP.GE.OR P2, PT, R3, R20, P0 ;  /* 0x000000140300720c */ /* 0x000fc40000746670 */
[----:B------:R-:W-:Y:S01]  /*12ce0*/  ISETP.GE.OR P1, PT, R21, R20, P0 ;  /* 0x000000141500720c */ /* 0x000fe20000726670 */
[----:B------:R-:W-:Y:S01]  /*12cf0*/  VIADD R0, R2, 0x16820 ;  /* 0x0001682002007836 */ /* 0x000fe20000000000 */
[----:B------:R-:W-:-:S04]  /*12d00*/  @!P3 LEA R30, P5, R29, R30, 0x1 ;  /* 0x0000001e1d1eb211 */ /* 0x000fc800078a08ff */
[----:B----4-:R-:W-:-:S05]  /*12d10*/  @!P3 LEA.HI.X R31, R29, R31, R28, 0x1, P5 ;  /* 0x0000001f1d1fb211 */ /* 0x010fca00028f0c1c */
[C---:B------:R-:W-:Y:S02]  /*12d20*/  @!P2 LEA R36, P4, R29.reuse, R36, 0x1 ;  /* 0x000000241d24a211 */ /* 0x040fe400078808ff */
[C---:B0-----:R-:W-:Y:S02]  /*12d30*/  @!P1 LEA R38, P5, R29.reuse, R38, 0x1 ;  /* 0x000000261d269211 */ /* 0x041fe400078a08ff */
[----:B------:R-:W-:Y:S02]  /*12d40*/  PRMT R0, RZ, 0x654, R0 ;  /* 0x00000654ff007816 */ /* 0x000fe40000000000 */
[C-C-:B------:R-:W-:Y:S02]  /*12d50*/  @!P2 LEA.HI.X R37, R29.reuse, R37, R28.reuse, 0x1, P4 ;  /* 0x000000251d25a211 */ /* 0x140fe400020f0c1c */
[----:B------:R-:W-:Y:S01]  /*12d60*/  @!P1 LEA.HI.X R39, R29, R39, R28, 0x1, P5 ;  /* 0x000000271d279211 */ /* 0x000fe200028f0c1c */
[----:B-1----:R4:W-:Y:S01]  /*12d70*/  SYNCS.ARRIVE.TRANS64.RED.A1T0 RZ, [R0+URZ], RZ ;  /* 0x000000ff00ff79a7 */ /* 0x0029e2000810043f */
[----:B------:R-:W-:-:S05]  /*12d80*/  VIADD R3, R41, 0x90 ;  /* 0x0000009029037836 */ /* 0x000fca0000000000 */
[----:B------:R-:W-:Y:S01]  /*12d90*/  ISETP.GE.OR P0, PT, R3, R20, P0 ;  /* 0x000000140300720c */ /* 0x000fe20000706670 */
[----:B------:R-:W0:Y:S04]  /*12da0*/  SHFL.IDX PT, R32, R32, 0x3, 0x181f ;  /* 0x00781f0020207f89 */ /* 0x000e2800000e0000 */
[----:B------:R-:W1:Y:S04]  /*12db0*/  SHFL.IDX PT, R40, R40, 0x3, 0x181f ;  /* 0x00781f0028287f89 */ /* 0x000e6800000e0000 */
[----:B--2---:R4:W-:Y:S04]  /*12dc0*/  @!P3 ST.E.128 desc[UR40][R30.64], R8 ;  /* 0x000000081e00b985 */ /* 0x0049e8000c101d28 */
[----:B---3--:R4:W-:Y:S04]  /*12dd0*/  @!P2 ST.E.128 desc[UR40][R36.64], R12 ;  /* 0x0000000c2400a985 */ /* 0x0089e8000c101d28 */
[----:B------:R4:W-:Y:S01]  /*12de0*/  @!P1 ST.E.128 desc[UR40][R38.64], R24 ;  /* 0x0000001826009985 */ /* 0x0009e2000c101d28 */
[----:B01----:R-:W-:Y:S05]  /*12df0*/  @P0 BRA `(.L_x_15491) ;  /* 0x0000000800740947 */ /* 0x003fea0003800000 */
[----:B----4-:R-:W-:-:S04]  /*12e00*/  LEA R8, P0, R29, R32, 0x1 ;  /* 0x000000201d087211 */ /* 0x010fc800078008ff */
[----:B------:R-:W-:-:S05]  /*12e10*/  LEA.HI.X R9, R29, R40, R28, 0x1, P0 ;  /* 0x000000281d097211 */ /* 0x000fca00000f0c1c */
[----:B-----5:R2:W-:Y:S01]  /*12e20*/  ST.E.128 desc[UR40][R8.64], R4 ;  /* 0x0000000408007985 */ /* 0x0205e2000c101d28 */
[----:B------:R-:W-:Y:S05]  /*12e30*/  BRA `(.L_x_15491) ;  /* 0x0000000800647947 */ /* 0x000fea0003800000 */
.L_x_15489:
        /* <DEDUP_REMOVED lines=19> */
[----:B---3--:R-:W-:Y:S01]  /*12f70*/  ISETP.NE.AND P2, PT, R25, 0x1, PT ;  /* 0x000000011900780c */ /* 0x008fe20003f45270 */
[----:B----4-:R-:W-:-:S12]  /*12f80*/  VIADD R31, R10, 0xffffff80 ;  /* 0xffffff800a1f7836 */ /* 0x010fd80000000000 */
        /* <DEDUP_REMOVED lines=8> */
.L_x_15492:
        /* <DEDUP_REMOVED lines=11> */
[----:B-----5:R-:W-:Y:S01]  /*130c0*/  IADD3 R10, R30, -0x80, R10 ;  /* 0xffffff801e0a7810 */ /* 0x020fe20007ffe00a */
        /* <DEDUP_REMOVED lines=36> */
.L_x_15494:
[----:B------:R-:W-:Y:S05]  /*13310*/  BSYNC B1 ;  /* 0x0000000000017941 */ /* 0x000fea0003800000 */
.L_x_15493:
[----:B------:R-:W-:Y:S01]  /*13320*/  SHF.R.S32.HI R26, RZ, 0x1f, R31 ;  /* 0x0000001fff1a7819 */ /* 0x000fe2000001141f */
[----:B------:R-:W-:Y:S01]  /*13330*/  ULDC.64 UR4, c[0x0][0xaa0] ;  /* 0x0002a80000047ab9 */ /* 0x000fe20000000a00 */
[----:B------:R-:W-:Y:S01]  /*13340*/  ULDC.64 UR6, c[0x0][0xa80] ;  /* 0x0002a00000067ab9 */ /* 0x000fe20000000a00 */
[----:B0-----:R-:W-:Y:S01]  /*13350*/  IMAD R3, R11, UR4, RZ ;  /* 0x000000040b037c24 */ /* 0x001fe2000f8e02ff */
[----:B------:R-:W-:Y:S01]  /*13360*/  LEA.HI R26, R26, R31, RZ, 0x3 ;  /* 0x0000001f1a1a7211 */ /* 0x000fe200078f18ff */
[----:B------:R-:W-:-:S03]  /*13370*/  IMAD.WIDE.U32 R4, R0, UR4, RZ ;  /* 0x0000000400047c25 */ /* 0x000fc6000f8e00ff */
[----:B------:R-:W-:Y:S01]  /*13380*/  SHF.R.S32.HI R26, RZ, 0x3, R26 ;  /* 0x00000003ff1a7819 */ /* 0x000fe2000001141a */
[----:B------:R-:W-:Y:S01]  /*13390*/  IMAD R3, R0, UR5, R3 ;  /* 0x0000000500037c24 */ /* 0x000fe2000f8e0203 */
[----:B------:R-:W-:Y:S02]  /*133a0*/  ULDC.64 UR4, c[0x0][0xae8] ;  /* 0x0002ba0000047ab9 */ /* 0x000fe40000000a00 */
[----:B------:R-:W-:Y:S02]  /*133b0*/  IMAD R6, R12, UR4, RZ ;  /* 0x000000040c067c24 */ /* 0x000fe4000f8e02ff */
[----:B------:R-:W-:Y:S02]  /*133c0*/  IMAD R0, R42, 0x30, R26 ;  /* 0x000000302a007824 */ /* 0x000fe400078e021a */
[----:B------:R-:W-:Y:S02]  /*133d0*/  IMAD.IADD R5, R5, 0x1, R3 ;  /* 0x0000000105057824 */ /* 0x000fe400078e0203 */
[----:B-----5:R-:W-:-:S02]  /*133e0*/  IMAD.IADD R9, R30, 0x1, R0 ;  /* 0x000000011e097824 */ /* 0x020fc400078e0200 */
[----:B------:R-:W-:Y:S02]  /*133f0*/  IMAD R7, R24, UR5, R6 ;  /* 0x0000000518077c24 */ /* 0x000fe4000f8e0206 */
[----:B------:R-:W-:Y:S01]  /*13400*/  @P2 IMAD.HI.U32 R0, R9, R20, RZ ;  /* 0x0000001409002227 */ /* 0x000fe200078e00ff */
[----:B------:R-:W-:-:S03]  /*13410*/  MOV R3, R9 ;  /* 0x0000000900037202 */ /* 0x000fc60000000f00 */
[----:B------:R-:W-:Y:S01]  /*13420*/  IMAD.WIDE.U32 R4, R24, UR4, R4 ;  /* 0x0000000418047c25 */ /* 0x000fe2000f8e0004 */
[----:B------:R-:W-:Y:S01]  /*13430*/  ULDC.64 UR4, c[0x0][0xaf0] ;  /* 0x0002bc0000047ab9 */ /* 0x000fe20000000a00 */
[----:B------:R-:W-:Y:S02]  /*13440*/  @P2 SHF.R.U32.HI R3, RZ, R27, R0 ;  /* 0x0000001bff032219 */ /* 0x000fe40000011600 */
        /* <DEDUP_REMOVED lines=39> */
[C-C-:B--2---:R-:W-:Y:S02]  /*136c0*/  @!P2 LEA.HI.X R3, R29.reuse, R0, R28.reuse, 0x1, P5 ;  /* 0x000000001d03a211 */ /* 0x144fe400028f0c1c */
[----:B------:R0:W2:Y:S01]  /*136d0*/  SHFL.IDX PT, R0, R20, 0x3, 0x181f ;  /* 0x00781f0014007f89 */ /* 0x0000a200000e0000 */
[C---:B---3--:R-:W-:Y:S02]  /*136e0*/  @!P3 LEA R8, P1, R29.reuse, R5, 0x1 ;  /* 0x000000051d08b211 */ /* 0x048fe400078208ff */
[----:B------:R-:W-:Y:S02]  /*136f0*/  @!P2 MOV R11, R3 ;  /* 0x00000003000ba202 */ /* 0x000fe40000000f00 */
[C---:B----4-:R-:W-:Y:S02]  /*13700*/  @!P4 LEA R25, P5, R29.reuse, R14, 0x1 ;  /* 0x0000000e1d19c211 */ /* 0x050fe400078a08ff */
[----:B------:R0:W3:Y:S01]  /*13710*/  SHFL.IDX PT, R14, R7, 0x3, 0x181f ;  /* 0x00781f00070e7f89 */ /* 0x0000e200000e0000 */
[----:B-----5:R-:W-:-:S02]  /*13720*/  @!P3 LEA.HI.X R9, R29, R4, R28, 0x1, P1 ;  /* 0x000000041d09b211 */ /* 0x020fc400008f0c1c */
[----:B------:R-:W-:Y:S01]  /*13730*/  @!P4 IMAD.MOV.U32 R4, RZ, RZ, R25 ;  /* 0x000000ffff04c224 */ /* 0x000fe200078e0019 */
[----:B------:R0:W-:Y:S01]  /*13740*/  @!P2 ST.E.128 desc[UR40][R10.64], RZ ;  /* 0x000000ff0a00a985 */ /* 0x0001e2000c101d28 */
[----:B-1----:R-:W-:-:S03]  /*13750*/  @!P4 LEA.HI.X R5, R29, R6, R28, 0x1, P5 ;  /* 0x000000061d05c211 */ /* 0x002fc600028f0c1c */
[----:B------:R0:W-:Y:S04]  /*13760*/  @!P3 ST.E.128 desc[UR40][R8.64], RZ ;  /* 0x000000ff0800b985 */ /* 0x0001e8000c101d28 */
[----:B------:R0:W-:Y:S02]  /*13770*/  @!P4 ST.E.128 desc[UR40][R4.64], RZ ;  /* 0x000000ff0400c985 */ /* 0x0001e4000c101d28 */
.L_x_15674:
[----:B------:R-:W-:-:S05]  /*13780*/  VIADD R24, R24, 0x90 ;  /* 0x0000009018187836 */ /* 0x000fca0000000000 */
[----:B------:R-:W-:-:S13]  /*13790*/  ISETP.GE.OR P0, PT, R24, R21, P0 ;  /* 0x000000151800720c */ /* 0x000fda0000706670 */
[----:B---3--:R-:W-:-:S04]  /*137a0*/  @!P0 LEA R14, P1, R29, R14, 0x1 ;  /* 0x0000000e1d0e8211 */ /* 0x008fc800078208ff */
[----:B--2---:R-:W-:-:S05]  /*137b0*/  @!P0 LEA.HI.X R15, R29, R0, R28, 0x1, P1 ;  /* 0x000000001d0f8211 */ /* 0x004fca00008f0c1c */
[----:B------:R1:W-:Y:S04]  /*137c0*/  @!P0 ST.E.128 desc[UR40][R14.64], RZ ;  /* 0x000000ff0e008985 */ /* 0x0003e8000c101d28 */
.L_x_15491:
[----:B------:R-:W-:Y:S05]  /*137d0*/  BSYNC B0 ;  /* 0x0000000000007941 */ /* 0x000fea0003800000 */
.L_x_15488:
[----:B------:R-:W-:Y:S02]  /*137e0*/  ULDC UR4, c[0x0][0xc3c] ;  /* 0x00030f0000047ab9 */ /* 0x000fe40000000800 */
[----:B------:R-:W-:-:S13]  /*137f0*/  ISETP.GE.AND P0, PT, R35, UR4, PT ;  /* 0x0000000423007c0c */ /* 0x000fda000bf06270 */
[----:B------:R-:W-:Y:S05]  /*13800*/  @!P0 BRA `(.L_x_15496) ;  /* 0xfffffed800048947 */ /* 0x000fea000383ffff */
[----:B------:R-:W-:Y:S05]  /*13810*/  BRA `(.L_x_15351) ;  /* 0x0000006c00387947 */ /* 0x000fea0003800000 */
.L_x_15349:
[----:B------:R-:W-:-:S08]  /*13820*/  NOP ;  /* 0x0000000000007918 */ /* 0x000fd00000000000 */
[----:B--2---:R-:W0:-:S00]  /*13830*/  USETMAXREG.DEALLOC.CTAPOOL 0x20 ;  /* 0x00000020000079c8 */ /* 0x004e0000080e0500 */
        /* <DEDUP_REMOVED lines=16> */
.L_x_15497:
        /* <DEDUP_REMOVED lines=42> */
.L_x_15503:
        /* <DEDUP_REMOVED lines=12> */
.L_x_15502:
[----:B------:R-:W-:Y:S05]  /*13ca0*/  BSYNC B0 ;  /* 0x0000000000007941 */ /* 0x000fea0003800000 */
.L_x_15501:
        /* <DEDUP_REMOVED lines=20> */
[----:B------:R-:W-:Y:S02]  /*13df0*/  IMAD.MOV.U32 R6, RZ, RZ, R9 ;  /* 0x000000ffff067224 */ /* 0x000fe400078e0009 */
[----:B------:R-:W-:-:S07]  /*13e00*/  IMAD.MOV.U32 R9, RZ, RZ, R3 ;  /* 0x000000ffff097224 */ /* 0x000fce00078e0003 */
.L_x_15499:
        /* <DEDUP_REMOVED lines=19> */
[----:B------:R-:W-:-:S05]  /*13f40*/  IADD3 R11, R13, -0x1, RZ ;  /* 0xffffffff0d0b7810 */ /* 0x000fca0007ffe0ff */
[----:B------:R0:W1:Y:S02]  /*13f50*/  SHFL.IDX PT, R16, R6, R11, 0x1f ;  /* 0x00001f0b06107589 */ /* 0x00006400000e0000 */
.L_x_15504:
[----:B-1----:R-:W-:Y:S01]  /*13f60*/  IMAD R16, R16, UR5, R9 ;  /* 0x0000000510107c24 */ /* 0x002fe2000f8e0209 */
[----:B0-----:R-:W-:Y:S01]  /*13f70*/  IABS R6, R4 ;  /* 0x0000000400067213 */ /* 0x001fe20000000000 */
[----:B------:R-:W-:Y:S02]  /*13f80*/  IMAD R11, R15, R8, RZ ;  /* 0x000000080f0b7224 */ /* 0x000fe400078e02ff */
[----:B------:R-:W-:Y:S01]  /*13f90*/  IMAD.MOV.U32 R2, RZ, RZ, RZ ;  /* 0x000000ffff027224 */ /* 0x000fe200078e00ff */
[----:B------:R-:W-:Y:S01]  /*13fa0*/  IADD3 R9, -R16, UR6, RZ ;  /* 0x0000000610097c10 */ /* 0x000fe2000fffe1ff */
[----:B------:R-:W-:Y:S02]  /*13fb0*/  IMAD.MOV R6, RZ, RZ, -R6 ;  /* 0x000000ffff067224 */ /* 0x000fe400078e0a06 */
        /* <DEDUP_REMOVED lines=20> */
[----:B------:R-:W-:-:S04]  /*14100*/  IABS R8, R7 ;  /* 0x0000000700087213 */ /* 0x000fc80000000000 */
[----:B------:R-:W0:Y:S08]  /*14110*/  I2F.RP R10, R8 ;  /* 0x00000008000a7306 */ /* 0x000e300000209400 */
[----:B0-----:R-:W0:Y:S02]  /*14120*/  MUFU.RCP R10, R10 ;  /* 0x0000000a000a7308 */ /* 0x001e240000001000 */
[----:B0-----:R-:W-:Y:S01]  /*14130*/  VIADD R3, R10, 0xffffffe ;  /* 0x0ffffffe0a037836 */ /* 0x001fe20000000000 */
[----:B------:R-:W-:-:S05]  /*14140*/  IABS R10, R7 ;  /* 0x00000007000a7213 */ /* 0x000fca0000000000 */
[----:B------:R-:W0:Y:S02]  /*14150*/  F2I.FTZ.U32.TRUNC.NTZ R3, R3 ;  /* 0x0000000300037305 */ /* 0x000e24000021f000 */
[----:B0-----:R-:W-:-:S05]  /*14160*/  IADD3 R11, RZ, -R3, RZ ;  /* 0x80000003ff0b7210 */ /* 0x001fca0007ffe0ff */
[----:B------:R-:W-:-:S04]  /*14170*/  IMAD R9, R11, R8, RZ ;  /* 0x000000080b097224 */ /* 0x000fc800078e02ff */
        /* <DEDUP_REMOVED lines=15> */
[----:B------:R-:W-:Y:S02]  /*14270*/  @!P1 LOP3.LUT R2, RZ, R7, RZ, 0x33, !PT ;  /* 0x00000007ff029212 */ /* 0x000fe400078e33ff */
[----:B------:R-:W-:Y:S02]  /*14280*/  IADD3 R7, -R7, RZ, RZ ;  /* 0x000000ff07077210 */ /* 0x000fe40007ffe1ff */
[----:B------:R-:W-:-:S03]  /*14290*/  LOP3.LUT R17, RZ, R2, RZ, 0x33, !PT ;  /* 0x00000002ff117212 */ /* 0x000fc600078e33ff */
[----:B------:R-:W-:Y:S02]  /*142a0*/  IMAD R18, R2, R7, R3 ;  /* 0x0000000702127224 */ /* 0x000fe400078e0203 */
[----:B------:R-:W-:Y:S01]  /*142b0*/  IMAD.IADD R17, R0, 0x1, R17 ;  /* 0x0000000100117824 */ /* 0x000fe200078e0211 */
[----:B------:R-:W-:Y:S06]  /*142c0*/  BRA `(.L_x_15505) ;  /* 0x00000000000c7947 */ /* 0x000fec0003800000 */
.L_x_15500:
[----:B------:R-:W-:Y:S02]  /*142d0*/  IMAD.MOV.U32 R17, RZ, RZ, RZ ;  /* 0x000000ffff117224 */ /* 0x000fe400078e00ff */
[----:B------:R-:W-:Y:S02]  /*142e0*/  IMAD.U32 R16, RZ, RZ, UR6 ;  /* 0x00000006ff107e24 */ /* 0x000fe4000f8e00ff */
[----:B------:R-:W-:-:S07]  /*142f0*/  IMAD.MOV.U32 R18, RZ, RZ, RZ ;  /* 0x000000ffff127224 */ /* 0x000fce00078e00ff */
.L_x_15505:
[----:B------:R-:W-:-:S13]  /*14300*/  ISETP.NE.AND P0, PT, R5, RZ, PT ;  /* 0x000000ff0500720c */ /* 0x000fda0003f05270 */
[----:B------:R-:W0:Y:S01]  /*14310*/  @!P0 S2R R3, SR_CgaCtaId ;  /* 0x0000000000038919 */ /* 0x000e220000008800 */
[----:B------:R-:W-:-:S04]  /*14320*/  @!P0 MOV R0, 0x400 ;  /* 0x0000040000008802 */ /* 0x000fc80000000f00 */
[----:B0-----:R-:W-:-:S05]  /*14330*/  @!P0 LEA R0, R3, R0, 0x18 ;  /* 0x0000000003008211 */ /* 0x001fca00078ec0ff */
[----:B------:R2:W-:Y:S01]  /*14340*/  @!P0 STS.128 [R0+0x168d0], R16 ;  /* 0x0168d01000008388 */ /* 0x0005e20000000c00 */
[----:B------:R-:W-:Y:S06]  /*14350*/  BAR.ARV 0x5, 0x200 ;  /* 0x0148000000007b1d */ /* 0x000fec0000002000 */
.L_x_15498:
[----:B------:R3:W-:Y:S01]  /*14360*/  STL [R1+0x44], RZ ;  /* 0x000044ff01007387 */ /* 0x0007e20000100800 */
[----:B------:R-:W-:Y:S01]  /*14370*/  ULDC UR4, c[0x0][0xc3c] ;  /* 0x00030f0000047ab9 */ /* 0x000fe20000000800 */
[----:B------:R-:W-:Y:S01]  /*14380*/  IMAD.MOV.U32 R28, RZ, RZ, 0x1 ;  /* 0x00000001ff1c7424 */ /* 0x000fe200078e00ff */
[----:B-1----:R-:W-:Y:S01]  /*14390*/  ISETP.GE.AND P0, PT, R19, UR4, PT ;  /* 0x0000000413007c0c */ /* 0x002fe2000bf06270 */
[----:B------:R-:W-:-:S12]  /*143a0*/  IMAD.MOV.U32 R25, RZ, RZ, RZ ;  /* 0x000000ffff197224 */ /* 0x000fd800078e00ff */
[----:B---3--:R-:W-:Y:S05]  /*143b0*/  @P0 BRA `(.L_x_15506) ;  /* 0x0000005c00740947 */ /* 0x008fea0003800000 */
[----:B------:R-:W3:Y:S01]  /*143c0*/  LDL R6, [R1+0x30] ;  /* 0x0000300001067983 */ /* 0x000ee20000100800 */
[----:B------:R-:W2:Y:S01]  /*143d0*/  S2R R7, SR_TID.X ;  /* 0x0000000000077919 */ /* 0x000ea20000002100 */
[----:B------:R-:W1:Y:S01]  /*143e0*/  S2UR UR5, SR_CgaCtaId ;  /* 0x00000000000579c3 */ /* 0x000e620000008800 */
[----:B------:R-:W-:Y:S01]  /*143f0*/  UMOV UR4, 0x400 ;  /* 0x0000040000047882 */ /* 0x000fe20000000000 */
[C---:B--2---:R-:W-:Y:S01]  /*14400*/  IMAD.SHL.U32 R0, R7.reuse, 0x8, RZ ;  /* 0x0000000807007824 */ /* 0x044fe200078e00ff */
[----:B------:R-:W-:Y:S01]  /*14410*/  LOP3.LUT R5, R7, 0x7f, RZ, 0xc0, !PT ;  /* 0x0000007f07057812 */ /* 0x000fe200078ec0ff */
[----:B-1----:R-:W-:-:S03]  /*14420*/  ULEA UR4, UR5, UR4, 0x18 ;  /* 0x0000000405047291 */ /* 0x002fc6000f8ec03f */
[----:B0-----:R-:W-:Y:S01]  /*14430*/  LOP3.LUT R2, R0, 0x1f8, RZ, 0xc0, !PT ;  /* 0x000001f800027812 */ /* 0x001fe200078ec0ff */
[----:B------:R-:W-:-:S03]  /*14440*/  IMAD.SHL.U32 R3, R5, 0x8, RZ ;  /* 0x0000000805037824 */ /* 0x000fc600078e00ff */
[----:B------:R-:W-:Y:S01]  /*14450*/  LOP3.LUT R2, R2, 0x38, R7, 0x78, !PT ;  /* 0x0000003802027812 */ /* 0x000fe200078e7807 */
[----:B------:R-:W-:-:S03]  /*14460*/  IMAD.U32 R22, RZ, RZ, UR4 ;  /* 0x00000004ff167e24 */ /* 0x000fc6000f8e00ff */
[----:B------:R-:W-:Y:S02]  /*14470*/  LOP3.LUT R4, R2, 0x200, R3, 0xf8, !PT ;  /* 0x0000020002047812 */ /* 0x000fe400078ef803 */
[----:B------:R-:W-:Y:S02]  /*14480*/  SHF.L.U32 R2, R7, 0x4, RZ ;  /* 0x0000000407027819 */ /* 0x000fe400000006ff */
[----:B------:R-:W-:Y:S02]  /*14490*/  SHF.R.U32.HI R3, RZ, 0x3, R5 ;  /* 0x00000003ff037819 */ /* 0x000fe40000011605 */
[----:B------:R-:W-:Y:S01]  /*144a0*/  LOP3.LUT R2, R2, 0x70, RZ, 0xc0, !PT ;  /* 0x0000007002027812 */ /* 0x000fe200078ec0ff */
[----:B------:R-:W-:Y:S01]  /*144b0*/  BSSY B8, `(.L_x_15506) ;  /* 0x00005cd000087945 */ /* 0x000fe20003800000 */
[----:B------:R-:W-:Y:S02]  /*144c0*/  IMAD.MOV.U32 R29, RZ, RZ, 0x1 ;  /* 0x00000001ff1d7424 */ /* 0x000fe400078e00ff */
[----:B------:R-:W-:Y:S01]  /*144d0*/  IMAD.MOV.U32 R27, RZ, RZ, RZ ;  /* 0x000000ffff1b7224 */ /* 0x000fe200078e00ff */
[----:B------:R-:W-:Y:S01]  /*144e0*/  LOP3.LUT R2, R3, R2, RZ, 0xfc, !PT ;  /* 0x0000000203027212 */ /* 0x000fe200078efcff */
[----:B------:R-:W-:-:S02]  /*144f0*/  IMAD.MOV.U32 R25, RZ, RZ, RZ ;  /* 0x000000ffff197224 */ /* 0x000fc400078e00ff */
[----:B------:R-:W-:Y:S01]  /*14500*/  IMAD.MOV.U32 R28, RZ, RZ, 0x1 ;  /* 0x00000001ff1c7424 */ /* 0x000fe200078e00ff */
[----:B------:R-:W-:Y:S01]  /*14510*/  ULDC.64 UR38, c[0x0][0x198] ;  /* 0x0000660000267ab9 */ /* 0x000fe20000000a00 */
[----:B------:R-:W-:Y:S01]  /*14520*/  ULDC UR36, c[0x0][0xc] ;  /* 0x0000030000247ab9 */ /* 0x000fe20000000800 */
[----:B---3--:R-:W-:-:S05]  /*14530*/  LOP3.LUT R0, R6, 0x2, RZ, 0xfc, !PT ;  /* 0x0000000206007812 */ /* 0x008fca00078efcff */
[----:B------:R0:W-:Y:S04]  /*14540*/  STL [R1+0x54], R0 ;  /* 0x0000540001007387 */ /* 0x0001e80000100800 */
[----:B------:R1:W-:Y:S01]  /*14550*/  STL [R1+0x44], RZ ;  /* 0x000044ff01007387 */ /* 0x0003e20000100800 */
[----:B0-----:R-:W-:-:S05]  /*14560*/  IMAD R0, R4, 0x2, R22 ;  /* 0x0000000204007824 */ /* 0x001fca00078e0216 */
[----:B------:R1:W-:Y:S02]  /*14570*/  STL [R1+0x24], R0 ;  /* 0x0000240001007387 */ /* 0x0003e40000100800 */
.L_x_15599:
        /* <DEDUP_REMOVED lines=11> */
[----:B-1----:R-:W-:Y:S01]  /*14630*/  SHF.R.S32.HI R0, RZ, 0x1f, R11 ;  /* 0x0000001fff007819 */ /* 0x002fe2000001140b */
[----:B------:R-:W-:-:S10]  /*14640*/  IMAD.SHL.U32 R23, R11, 0x4, RZ ;  /* 0x000000040b177824 */ /* 0x000fd400078e00ff */
[C---:B------:R-:W-:Y:S01]  /*14650*/  @P0 LEA R2, P1, R11.reuse, UR4, 0x2 ;  /* 0x000000040b020c11 */ /* 0x040fe2000f8210ff */
[----:B------:R-:W-:Y:S03]  /*14660*/  STL [R1+0x8], R11 ;  /* 0x0000080b01007387 */ /* 0x000fe60000100800 */
[C-C-:B------:R-:W-:Y:S01]  /*14670*/  @P0 LEA.HI.X R3, R11.reuse, UR5, R0.reuse, 0x2, P1 ;  /* 0x000000050b030c11 */ /* 0x140fe200088f1400 */
[----:B------:R-:W-:Y:S01]  /*14680*/  ULDC.64 UR4, c[0x0][0xa00] ;  /* 0x0002800000047ab9 */ /* 0x000fe20000000a00 */
[----:B------:R-:W-:Y:S01]  /*14690*/  SHF.L.U64.HI R24, R11, 0x2, R0 ;  /* 0x000000020b187819 */ /* 0x000fe20000010200 */
[----:B------:R0:W-:Y:S04]  /*146a0*/  STL [R1+0x3c], R0 ;  /* 0x00003c0001007387 */ /* 0x0001e80000100800 */
[----:B------:R1:W2:Y:S01]  /*146b0*/  @P0 LDG.E R10, desc[UR40][R2.64] ;  /* 0x00000028020a0981 */ /* 0x0002a2000c1e1900 */
        /* <DEDUP_REMOVED lines=38> */
.L_x_15507:
        /* <DEDUP_REMOVED lines=10> */
.L_x_15508:
        /* <DEDUP_REMOVED lines=9> */
.L_x_15509:
        /* <DEDUP_REMOVED lines=8> */
[----:B--2---:R-:W-:Y:S01]  /*14ad0*/  @P1 IADD3 R6, -R2, R4, RZ ;  /* 0x0000000402061210 */ /* 0x004fe20007ffe1ff */
[----:B------:R-:W-:-:S04]  /*14ae0*/  IMAD R2, R17, 0xc0, RZ ;  /* 0x000000c011027824 */ /* 0x000fc800078e02ff */
[----:B------:R-:W-:Y:S02]  /*14af0*/  VIADD R2, R2, 0xbf ;  /* 0x000000bf02027836 */ /* 0x000fe40000000000 */
[----:B------:R-:W-:Y:S02]  /*14b00*/  IMAD.IADD R4, R7, 0x1, R6 ;  /* 0x0000000107047824 */ /* 0x000fe400078e0206 */
[----:B0-----:R-:W-:-:S03]  /*14b10*/  @P0 IMAD.HI.U32 R3, R2, R3, RZ ;  /* 0x0000000302030227 */ /* 0x001fc600078e00ff */
[C---:B------:R-:W-:Y:S01]  /*14b20*/  IADD3 R20, R4.reuse, 0x80, -R9 ;  /* 0x0000008004147810 */ /* 0x040fe20007ffe809 */
[----:B------:R-:W-:Y:S01]  /*14b30*/  VIADD R21, R4, 0x7f ;  /* 0x0000007f04157836 */ /* 0x000fe20000000000 */
[----:B---3--:R-:W-:Y:S01]  /*14b40*/  @P0 SHF.R.U32.HI R2, RZ, R5, R3 ;  /* 0x00000005ff020219 */ /* 0x008fe20000011603 */
[----:B------:R0:W-:Y:S03]  /*14b50*/  STL [R1+0x18], R4 ;  /* 0x0000180401007387 */ /* 0x0001e60000100800 */
        /* <DEDUP_REMOVED lines=16> */
[----:B------:R-:W-:Y:S02]  /*14c60*/  @P0 LEA.HI R2, R4, R2, RZ, 0x7 ;  /* 0x0000000204020211 */ /* 0x000fe400078f38ff */
[-C--:B------:R-:W-:Y:S02]  /*14c70*/  MOV R4, R3.reuse ;  /* 0x0000000300047202 */ /* 0x080fe40000000f00 */
        /* <DEDUP_REMOVED lines=11> */
.L_x_15677:
[----:B--2---:R-:W-:Y:S02]  /*14d30*/  ISETP.NE.AND P0, PT, R14, RZ, PT ;  /* 0x000000ff0e00720c */ /* 0x004fe40003f05270 */
[----:B------:R-:W-:-:S11]  /*14d40*/  PLOP3.LUT P6, PT, PT, PT, PT, 0x8, 0x0 ;  /* 0x000000000000781c */ /* 0x000fd60003fce170 */
[----:B------:R-:W-:Y:S05]  /*14d50*/  @P0 BRA `(.L_x_15513) ;  /* 0x00000000000c0947 */ /* 0x000fea0003800000 */
[----:B------:R-:W-:-:S03]  /*14d60*/  UMOV UR4, 0xffffffff ;  /* 0xffffffff00047882 */ /* 0x000fc60000000000 */
[----:B------:R-:W-:Y:S05]  /*14d70*/  BRA.DIV UR4, `(.L_x_15514) ;  /* 0x0000007204607947 */ /* 0x000fea000b800000 */
[----:B------:R-:W-:-:S13]  /*14d80*/  ELECT P6, URZ, PT ;  /* 0x00000000003f782f */ /* 0x000fda00038c0000 */
.L_x_15513:
        /* <DEDUP_REMOVED lines=9> */
.L_x_15680:
[----:B------:R-:W-:Y:S05]  /*14e20*/  BSYNC B1 ;  /* 0x0000000000017941 */ /* 0x000fea0003800000 */
.L_x_15515:
[----:B------:R-:W-:Y:S04]  /*14e30*/  BSSY B1, `(.L_x_15517) ;  /* 0x000004f000017945 */ /* 0x000fe80003800000 */
[----:B------:R-:W-:Y:S05]  /*14e40*/  @!P6 BRA `(.L_x_15518) ;  /* 0x000000040034e947 */ /* 0x000fea0003800000 */
[----:B------:R-:W2:Y:S01]  /*14e50*/  S2R R6, SR_TID.X ;  /* 0x0000000000067919 */ /* 0x000ea20000002100 */
[----:B0-----:R-:W-:Y:S01]  /*14e60*/  IMAD R5, R27, 0x8, R22 ;  /* 0x000000081b057824 */ /* 0x001fe200078e0216 */
[----:B------:R-:W-:Y:S01]  /*14e70*/  BSSY B2, `(.L_x_15519) ;  /* 0x0000006000027945 */ /* 0x000fe20003800000 */
[----:B--2---:R-:W-:Y:S02]  /*14e80*/  LOP3.LUT R7, R6, 0x7f, RZ, 0xc0, !PT ;  /* 0x0000007f06077812 */ /* 0x004fe400078ec0ff */
[----:B------:R-:W-:Y:S02]  /*14e90*/  SHF.L.U32 R6, R29, 0x1f, RZ ;  /* 0x0000001f1d067819 */ /* 0x000fe400000006ff */
[----:B------:R-:W-:Y:S02]  /*14ea0*/  ISETP.NE.AND P1, PT, R7, RZ, PT ;  /* 0x000000ff0700720c */ /* 0x000fe40003f25270 */
[----:B------:R-:W0:Y:S02]  /*14eb0*/  SYNCS.PHASECHK.TRANS64.TRYWAIT P0, [R5+URZ+0x168a0], R6 ;  /* 0x0168a006050075a7 */ /* 0x000e24000800017f */
[----:B0-----:R-:W-:Y:S09]  /*14ec0*/  @!P0 BRA `(.L_x_15520) ;  /* 0x0000007000408947 */ /* 0x001ff20003800000 */
.L_x_15681:
[----:B------:R-:W-:Y:S05]  /*14ed0*/  BSYNC B2 ;  /* 0x0000000000027941 */ /* 0x000fea0003800000 */
.L_x_15519:
        /* <DEDUP_REMOVED lines=9> */
.L_x_15522:
[----:B------:R-:W-:Y:S05]  /*14f70*/  BSYNC B2 ;  /* 0x0000000000027941 */ /* 0x000fea0003800000 */
.L_x_15521:
[----:B------:R-:W-:Y:S01]  /*14f80*/  IMAD.MOV.U32 R11, RZ, RZ, RZ ;  /* 0x000000ffff0b7224 */ /* 0x000fe200078e00ff */
[----:B------:R-:W-:Y:S01]  /*14f90*/  UIADD3 UR4, UP0, UR38, 0x570, URZ ;  /* 0x0000057026047890 */ /* 0x000fe2000ff1e03f */
[----:B------:R-:W-:Y:S01]  /*14fa0*/  IMAD R8, R27, 0x4000, R22 ;  /* 0x000040001b087824 */ /* 0x000fe200078e0216 */
[----:B------:R-:W-:Y:S01]  /*14fb0*/  PLOP3.LUT P0, PT, PT, PT, PT, 0x80, 0x0 ;  /* 0x000000000000781c */ /* 0x000fe20003f0f070 */
[----:B------:R-:W-:Y:S01]  /*14fc0*/  IMAD R7, R4, 0x80, R0 ;  /* 0x0000008004077824 */ /* 0x000fe200078e0200 */
[----:B------:R-:W-:Y:S01]  /*14fd0*/  R2UR UR10, R11 ;  /* 0x000000000b0a72ca */ /* 0x000fe200000e0000 */
[----:B------:R-:W-:Y:S01]  /*14fe0*/  IMAD.SHL.U32 R10, R27, 0x2000, RZ ;  /* 0x000020001b0a7824 */ /* 0x000fe200078e00ff */
[----:B------:R-:W-:Y:S01]  /*14ff0*/  IADD3 R8, R8, 0xe400, RZ ;  /* 0x0000e40008087810 */ /* 0x000fe20007ffe0ff */
[----:B------:R-:W-:Y:S01]  /*15000*/  VIADD R7, R7, 0xffffff80 ;  /* 0xffffff8007077836 */ /* 0x000fe20000000000 */
[----:B------:R-:W-:Y:S01]  /*15010*/  UIADD3.X UR5, URZ, UR39, URZ, UP0, !UPT ;  /* 0x000000273f057290 */ /* 0x000fe200087fe43f */
[----:B-1----:R-:W-:Y:S01]  /*15020*/  VIADD R9, R5, 0x16890 ;  /* 0x0001689005097836 */ /* 0x002fe20000000000 */
[----:B------:R-:W-:Y:S01]  /*15030*/  UMOV UR6, 0x0 ;  /* 0x0000000000067882 */ /* 0x000fe20000000000 */
[----:B------:R-:W-:-:S09]  /*15040*/  UMOV UR7, 0x12f00000 ;  /* 0x12f0000000077882 */ /* 0x000fd20000000000 */
.L_x_15523:
        /* <DEDUP_REMOVED lines=13> */
.L_x_15682:
[----:B------:R-:W-:Y:S05]  /*15120*/  BSYNC B2 ;  /* 0x0000000000027941 */ /* 0x000fea0003800000 */
.L_x_15524:
        /* <DEDUP_REMOVED lines=11> */
.L_x_15527:
[----:B------:R-:W-:Y:S05]  /*151e0*/  BSYNC B2 ;  /* 0x0000000000027941 */ /* 0x000fea0003800000 */
.L_x_15526:
[----:B------:R-:W-:Y:S01]  /*151f0*/  R2UR UR10, R11 ;  /* 0x000000000b0a72ca */ /* 0x000fe200000e0000 */
[----:B01----:R-:W-:Y:S01]  /*15200*/  IMAD R6, R10, 0x2, R22 ;  /* 0x000000020a067824 */ /* 0x003fe200078e0216 */
[----:B------:R-:W-:Y:S01]  /*15210*/  R2UR UR6, R8 ;  /* 0x00000000080672ca */ /* 0x000fe200000e0000 */
[----:B------:R-:W-:Y:S01]  /*15220*/  UIADD3 UR4, UP0, UR38, 0x670, URZ ;  /* 0x0000067026047890 */ /* 0x000fe2000ff1e03f */
[----:B------:R-:W-:Y:S01]  /*15230*/  R2UR UR7, R9 ;  /* 0x00000000090772ca */ /* 0x000fe200000e0000 */
[----:B------:R-:W-:Y:S01]  /*15240*/  VIADD R5, R5, 0x168b0 ;  /* 0x000168b005057836 */ /* 0x000fe20000000000 */
[----:B------:R-:W-:Y:S01]  /*15250*/  PLOP3.LUT P0, PT, PT, PT, PT, 0x80, 0x0 ;  /* 0x000000000000781c */ /* 0x000fe20003f0f070 */
[----:B------:R-:W-:Y:S01]  /*15260*/  VIADD R6, R6, 0x400 ;  /* 0x0000040006067836 */ /* 0x000fe20000000000 */
[----:B------:R-:W-:-:S12]  /*15270*/  UIADD3.X UR5, URZ, UR39, URZ, UP0, !UPT ;  /* 0x000000273f057290 */ /* 0x000fd800087fe43f */
.L_x_15528:
        /* <DEDUP_REMOVED lines=10> */
.L_x_15518:
[----:B------:R-:W-:Y:S05]  /*15320*/  BSYNC B1 ;  /* 0x0000000000017941 */ /* 0x000fea0003800000 */
.L_x_15517:
[----:B------:R-:W-:Y:S01]  /*15330*/  VIADD R4, R4, 0xfffffffe ;  /* 0xfffffffe04047836 */ /* 0x000fe20000000000 */
[----:B------:R-:W-:Y:S02]  /*15340*/  IADD3 R27, R27, 0x1, RZ ;  /* 0x000000011b1b7810 */ /* 0x000fe40007ffe0ff */
[----:B------:R-:W-:Y:S02]  /*15350*/  PLOP3.LUT P0, PT, PT, PT, PT, 0x8, 0x0 ;  /* 0x000000000000781c */ /* 0x000fe40003f0e170 */
[----:B------:R-:W-:Y:S02]  /*15360*/  ISETP.GE.AND P2, PT, R4, R3, PT ;  /* 0x000000030400720c */ /* 0x000fe40003f46270 */
[----:B------:R-:W-:-:S04]  /*15370*/  ISETP.NE.AND P1, PT, R27, 0x2, PT ;  /* 0x000000021b00780c */ /* 0x000fc80003f25270 */
[----:B0-----:R-:W-:Y:S02]  /*15380*/  SEL R5, RZ, 0x1, P1 ;  /* 0x00000001ff057807 */ /* 0x001fe40000800000 */
[----:B------:R-:W-:Y:S02]  /*15390*/  SEL R27, R27, RZ, P1 ;  /* 0x000000ff1b1b7207 */ /* 0x000fe40000800000 */
[----:B------:R-:W-:-:S03]  /*153a0*/  LOP3.LUT R29, R29, R5, RZ, 0x3c, !PT ;  /* 0x000000051d1d7212 */ /* 0x000fc600078e3cff */
[----:B------:R-:W-:Y:S05]  /*153b0*/  @!P2 BRA `(.L_x_15511) ;  /* 0x000000040058a947 */ /* 0x000fea0003800000 */
.L_x_15541:
        /* <DEDUP_REMOVED lines=11> */
.L_x_15683:
[----:B------:R-:W-:Y:S05]  /*15470*/  BSYNC B2 ;  /* 0x0000000000027941 */ /* 0x000fea0003800000 */
.L_x_15531:
        /* <DEDUP_REMOVED lines=9> */
.L_x_15534:
[----:B------:R-:W-:Y:S05]  /*15510*/  BSYNC B2 ;  /* 0x0000000000027941 */ /* 0x000fea0003800000 */
.L_x_15533:
[----:B------:R-:W-:Y:S01]  /*15520*/  IMAD.MOV.U32 R11, RZ, RZ, RZ ;  /* 0x000000ffff0b7224 */ /* 0x000fe200078e00ff */
[----:B------:R-:W-:Y:S01]  /*15530*/  UIADD3 UR4, UP0, UR38, 0x570, URZ ;  /* 0x0000057026047890 */ /* 0x000fe2000ff1e03f */
[----:B------:R-:W-:Y:S01]  /*15540*/  IMAD R7, R27, 0x4000, R22 ;  /* 0x000040001b077824 */ /* 0x000fe200078e0216 */
[----:B------:R-:W-:Y:S01]  /*15550*/  PLOP3.LUT P1, PT, PT, PT, PT, 0x80, 0x0 ;  /* 0x000000000000781c */ /* 0x000fe20003f2f070 */
[----:B------:R-:W-:Y:S01]  /*15560*/  IMAD R8, R4, 0x80, R0 ;  /* 0x0000008004087824 */ /* 0x000fe200078e0200 */
[----:B------:R-:W-:Y:S01]  /*15570*/  R2UR UR10, R11 ;  /* 0x000000000b0a72ca */ /* 0x000fe200000e0000 */
[----:B-1----:R-:W-:Y:S01]  /*15580*/  VIADD R9, R5, 0x16890 ;  /* 0x0001689005097836 */ /* 0x002fe20000000000 */
[----:B------:R-:W-:Y:S01]  /*15590*/  UIADD3.X UR5, URZ, UR39, URZ, UP0, !UPT ;  /* 0x000000273f057290 */ /* 0x000fe200087fe43f */
[----:B------:R-:W-:Y:S01]  /*155a0*/  VIADD R10, R7, 0xe400 ;  /* 0x0000e400070a7836 */ /* 0x000fe20000000000 */
[----:B------:R-:W-:Y:S01]  /*155b0*/  UMOV UR6, 0x0 ;  /* 0x0000000000067882 */ /* 0x000fe20000000000 */
[----:B------:R-:W-:-:S10]  /*155c0*/  UMOV UR7, 0x12f00000 ;  /* 0x12f0000000077882 */ /* 0x000fd40000000000 */
.L_x_15535:
        /* <DEDUP_REMOVED lines=13> */
.L_x_15684:
[----:B------:R-:W-:Y:S05]  /*156a0*/  BSYNC B2 ;  /* 0x0000000000027941 */ /* 0x000fea0003800000 */
.L_x_15536:
[----:B------:R-:W-:Y:S01]  /*156b0*/  BSSY B2, `(.L_x_15538) ;  /* 0x000000b000027945 */ /* 0x000fe20003800000 */
[----:B------:R-:W-:Y:S01]  /*156c0*/  MOV R12, 0x0 ;  /* 0x00000000000c7802 */ /* 0x000fe20000000f00 */
[----:B------:R-:W-:Y:S02]  /*156d0*/  IMAD.MOV.U32 R13, RZ, RZ, 0x12f00000 ;  /* 0x12f00000ff0d7424 */ /* 0x000fe400078e00ff */
        /* <DEDUP_REMOVED lines=8> */
.L_x_15539:
[----:B------:R-:W-:Y:S05]  /*15760*/  BSYNC B2 ;  /* 0x0000000000027941 */ /* 0x000fea0003800000 */
.L_x_15538:
        /* <DEDUP_REMOVED lines=8> */
.L_x_15540:
        /* <DEDUP_REMOVED lines=10> */
.L_x_15530:
[----:B------:R-:W-:Y:S05]  /*15890*/  BSYNC B1 ;  /* 0x0000000000017941 */ /* 0x000fea0003800000 */
.L_x_15529:
        /* <DEDUP_REMOVED lines=8> */
.L_x_15511:
[----:B------:R-:W-:Y:S05]  /*15920*/  BSYNC B0 ;  /* 0x0000000000007941 */ /* 0x000fea0003800000 */
.L_x_15510:
[----:B------:R-:W0:Y:S01]  /*15930*/  LDC R0, c[0x0][0x448] ;  /* 0x00011200ff007b82 */ /* 0x000e220000000800 */
[----:B------:R-:W-:Y:S01]  /*15940*/  IMAD.MOV.U32 R2, RZ, RZ, 0xc0 ;  /* 0x000000c0ff027424 */ /* 0x000fe200078e00ff */
[----:B------:R-:W-:Y:S05]  /*15950*/  @!P0 WARPSYNC.ALL ;  /* 0x0000000000008948 */ /* 0x000fea0003800000 */
[----:B------:R-:W-:Y:S01]  /*15960*/  IMAD R2, R17, R2, 0xbf ;  /* 0x000000bf11027424 */ /* 0x000fe200078e0202 */
[----:B------:R-:W-:Y:S01]  /*15970*/  BSSY B7, `(.L_x_15542) ;  /* 0x00003be000077945 */ /* 0x000fe20003800000 */
[----:B------:R-:W-:Y:S01]  /*15980*/  @!P0 BAR.SYNC.DEFER_BLOCKING 0xc, 0x200 ;  /* 0x0308000000008b1d */ /* 0x000fe20000010000 */
[----:B0-----:R-:W-:-:S13]  /*15990*/  ISETP.NE.AND P1, PT, R0, 0x1, PT ;  /* 0x000000010000780c */ /* 0x001fda0003f25270 */
[----:B------:R-:W0:Y:S08]  /*159a0*/  @P1 LDC R3, c[0x0][0x44c] ;  /* 0x00011300ff031b82 */ /* 0x000e300000000800 */
[----:B------:R-:W2:Y:S01]  /*159b0*/  @P1 LDC R0, c[0x0][0x450] ;  /* 0x00011400ff001b82 */ /* 0x000ea20000000800 */
[----:B0-----:R-:W-:-:S05]  /*159c0*/  @P1 IMAD.HI.U32 R3, R2, R3, RZ ;  /* 0x0000000302031227 */ /* 0x001fca00078e00ff */
        /* <DEDUP_REMOVED lines=26> */
.L_x_15543:
        /* <DEDUP_REMOVED lines=10> */
[----:B------:R-:W0:Y:S01]  /*15c10*/  LDC.64 R2, c[0x4][R2] ;  /* 0x0100000002027b82 */ /* 0x000e220000000a00 */
[----:B------:R-:W-:Y:S02]  /*15c20*/  IMAD.U32 R5, RZ, RZ, UR7 ;  /* 0x00000007ff057e24 */ /* 0x000fe4000f8e00ff */
[----:B------:R-:W-:Y:S02]  /*15c30*/  IMAD.U32 R6, RZ, RZ, UR8 ;  /* 0x00000008ff067e24 */ /* 0x000fe4000f8e00ff */
[----:B------:R-:W-:-:S02]  /*15c40*/  IMAD.U32 R7, RZ, RZ, UR9 ;  /* 0x00000009ff077e24 */ /* 0x000fc4000f8e00ff */
[----:B------:R-:W-:Y:S02]  /*15c50*/  IMAD.U32 R10, RZ, RZ, UR4 ;  /* 0x00000004ff0a7e24 */ /* 0x000fe4000f8e00ff */
[----:B------:R-:W-:Y:S02]  /*15c60*/  IMAD.U32 R11, RZ, RZ, UR5 ;  /* 0x00000005ff0b7e24 */ /* 0x000fe4000f8e00ff */
[----:B------:R-:W-:Y:S02]  /*15c70*/  IMAD.MOV.U32 R8, RZ, RZ, 0x70 ;  /* 0x00000070ff087424 */ /* 0x000fe400078e00ff */
[----:B------:R-:W-:-:S07]  /*15c80*/  IMAD.MOV.U32 R12, RZ, RZ, 0x1 ;  /* 0x00000001ff0c7424 */ /* 0x000fce00078e00ff */
[----:B------:R-:W-:-:S07]  /*15c90*/  LEPC R20, `(.L_x_15546) ;  /* 0x000000001014794e */ /* 0x000fce0000000000 */
[----:B01----:R-:W-:Y:S05]  /*15ca0*/  CALL.ABS.NOINC R2 ;  /* 0x0000000002007343 */ /* 0x003fea0003c00000 */
.L_x_15546:
[----:B------:R-:W-:Y:S05]  /*15cb0*/  BSYNC B6 ;  /* 0x0000000000067941 */ /* 0x000fea0003800000 */
.L_x_15545:
        /* <DEDUP_REMOVED lines=19> */
[----:B-12---:R-:W-:Y:S05]  /*15df0*/  CALL.ABS.NOINC R2 ;  /* 0x0000000002007343 */ /* 0x006fea0003c00000 */
.L_x_15549:
        /* <DEDUP_REMOVED lines=15> */
.L_x_15548:
[----:B------:R-:W-:Y:S05]  /*15ef0*/  BSYNC B6 ;  /* 0x0000000000067941 */ /* 0x000fea0003800000 */
.L_x_15547:
[----:B------:R0:W2:Y:S01]  /*15f00*/  LDL R20, [R1+0xc] ;  /* 0x00000c0001147983 */ /* 0x0000a20000100800 */
[----:B------:R-:W-:Y:S01]  /*15f10*/  ULDC.64 UR4, c[0x0][0x9f8] ;  /* 0x00027e0000047ab9 */ /* 0x000fe20000000a00 */
[----:B------:R-:W3:Y:S01]  /*15f20*/  LDC R7, c[0x0][0x430] ;  /* 0x00010c00ff077b82 */ /* 0x000ee20000000800 */
[----:B------:R-:W-:Y:S01]  /*15f30*/  ISETP.NE.U32.AND P0, PT, RZ, UR4, PT ;  /* 0x00000004ff007c0c */ /* 0x000fe2000bf05070 */
[----:B------:R-:W4:Y:S03]  /*15f40*/  LDL R26, [R1+0x34] ;  /* 0x00003400011a7983 */ /* 0x000f260000100800 */
[----:B------:R-:W-:Y:S01]  /*15f50*/  ISETP.NE.AND.EX P0, PT, RZ, UR5, PT, P0 ;  /* 0x00000005ff007c0c */ /* 0x000fe2000bf05300 */
[----:B------:R-:W4:Y:S04]  /*15f60*/  LDL R4, [R1+0x18] ;  /* 0x0000180001047983 */ /* 0x000f280000100800 */
[----:B------:R-:W4:Y:S01]  /*15f70*/  LDL R21, [R1+0x1c] ;  /* 0x00001c0001157983 */ /* 0x000f220000100800 */
[----:B------:R-:W0:Y:S07]  /*15f80*/  S2R R5, SR_TID.X ;  /* 0x0000000000057919 */ /* 0x000e2e0000002100 */
[----:B------:R-:W-:Y:S01]  /*15f90*/  @P0 IADD3 R2, P1, R23, UR4, RZ ;  /* 0x0000000417020c10 */ /* 0x000fe2000ff3e0ff */
[----:B------:R-:W0:Y:S03]  /*15fa0*/  S2R R0, SR_TID.X ;  /* 0x0000000000007919 */ /* 0x000e260000002100 */
[----:B------:R-:W-:Y:S01]  /*15fb0*/  @P0 IADD3.X R3, R24, UR5, RZ, P1, !PT ;  /* 0x0000000518030c10 */ /* 0x000fe20008ffe4ff */
[----:B------:R-:W4:Y:S01]  /*15fc0*/  LDL R10, [R1+0x54] ;  /* 0x00005400010a7983 */ /* 0x000f220000100800 */
[----:B---3--:R-:W-:-:S03]  /*15fd0*/  ISETP.NE.AND P1, PT, R7, 0x1, PT ;  /* 0x000000010700780c */ /* 0x008fc60003f25270 */
[----:B-1----:R-:W3:Y:S04]  /*15fe0*/  LDL.LU R9, [R1+0x4] ;  /* 0x0000040001097983 */ /* 0x002ee80000300800 */
[----:B--2---:R-:W2:Y:S01]  /*15ff0*/  @P0 LDG.E R20, desc[UR40][R2.64] ;  /* 0x0000002802140981 */ /* 0x004ea2000c1e1900 */
[----:B0-----:R-:W-:Y:S01]  /*16000*/  IMAD.SHL.U32 R6, R5, 0x10, RZ ;  /* 0x0000001005067824 */ /* 0x001fe200078e00ff */
[----:B------:R-:W-:-:S04]  /*16010*/  LOP3.LUT R0, R0, 0x7f, RZ, 0xc0, !PT ;  /* 0x0000007f00007812 */ /* 0x000fc800078ec0ff */
[----:B------:R-:W0:Y:S01]  /*16020*/  @P1 LDC R5, c[0x0][0x434] ;  /* 0x00010d00ff051b82 */ /* 0x000e220000000800 */
[----:B----4-:R-:W-:Y:S01]  /*16030*/  VIADD R26, R26, 0xffffffff ;  /* 0xffffffff1a1a7836 */ /* 0x010fe20000000000 */
[----:B------:R-:W-:-:S03]  /*16040*/  SHF.R.U32.HI R0, RZ, 0x3, R0 ;  /* 0x00000003ff007819 */ /* 0x000fc60000011600 */
[----:B------:R-:W-:Y:S01]  /*16050*/  IMAD.SHL.U32 R8, R26, 0x80, RZ ;  /* 0x000000801a087824 */ /* 0x000fe200078e00ff */
[----:B------:R-:W-:-:S04]  /*16060*/  LOP3.LUT R6, R6, 0x70, RZ, 0xc0, !PT ;  /* 0x0000007006067812 */ /* 0x000fc800078ec0ff */
[----:B------:R-:W-:Y:S02]  /*16070*/  LOP3.LUT R0, R8, R0, R6, 0xfe, !PT ;  /* 0x0000000008007212 */ /* 0x000fe400078efe06 */
[----:B------:R-:W1:Y:S01]  /*16080*/  @P1 LDC R6, c[0x0][0x438] ;  /* 0x00010e00ff061b82 */ /* 0x000e620000000800 */
[----:B--2---:R2:W-:Y:S01]  /*16090*/  @P0 STL [R1+0xc], R20 ;  /* 0x00000c1401000387 */ /* 0x0045e20000100800 */
        /* <DEDUP_REMOVED lines=13> */
[----:B------:R-:W0:Y:S02]  /*16170*/  @!P0 LDC.64 R2, c[0x0][0x418] ;  /* 0x00010600ff028b82 */ /* 0x000e240000000a00 */
[----:B0-----:R-:W-:Y:S01]  /*16180*/  @!P0 LEA R6, P1, R4, R2, 0x2 ;  /* 0x0000000204068211 */ /* 0x001fe200078210ff */
[----:B------:R-:W-:-:S05]  /*16190*/  @!P0 IMAD.IADD R2, R5, 0x1, R7 ;  /* 0x0000000105028824 */ /* 0x000fca00078e0207 */
[----:B------:R-:W-:Y:S02]  /*161a0*/  @!P0 LEA.HI.X R7, R4, R3, R2, 0x2, P1 ;  /* 0x0000000304078211 */ /* 0x000fe400008f1402 */
[----:B------:R-:W-:-:S06]  /*161b0*/  MOV R2, RZ ;  /* 0x000000ff00027202 */ /* 0x000fcc0000000f00 */
[----:B------:R2:W5:Y:S01]  /*161c0*/  @!P0 LDG.E R2, desc[UR40][R6.64] ;  /* 0x0000002806028981 */ /* 0x000562000c1e1900 */
[----:B------:R-:W-:Y:S02]  /*161d0*/  ISETP.NE.AND P2, PT, R10, 0x3, PT ;  /* 0x000000030a00780c */ /* 0x000fe40003f45270 */
[----:B---3--:R-:W-:Y:S01]  /*161e0*/  LOP3.LUT R9, R9, 0xfffffffd, RZ, 0xc0, !PT ;  /* 0xfffffffd09097812 */ /* 0x008fe200078ec0ff */
[----:B------:R2:W-:Y:S10]  /*161f0*/  STL [R1+0x20], R11 ;  /* 0x0000200b01007387 */ /* 0x0005f40000100800 */
[----:B------:R-:W-:-:S05]  /*16200*/  @P2 LOP3.LUT R9, R9, 0x2, RZ, 0xfc, !PT ;  /* 0x0000000209092812 */ /* 0x000fca00078efcff */
[----:B------:R2:W-:Y:S01]  /*16210*/  STL [R1+0x4], R9 ;  /* 0x0000040901007387 */ /* 0x0005e20000100800 */
[----:B------:R-:W-:-:S03]  /*16220*/  UMOV UR4, 0xffffffff ;  /* 0xffffffff00047882 */ /* 0x000fc60000000000 */
[----:B------:R-:W-:Y:S05]  /*16230*/  BRA.DIV UR4, `(.L_x_15550) ;  /* 0x0000005e04b47947 */ /* 0x000fea000b800000 */
.L_x_15687:
[----:B--2---:R-:W-:-:S05]  /*16240*/  SHF.R.S32.HI R9, RZ, 0x1f, R18 ;  /* 0x0000001fff097819 */ /* 0x004fca0000011412 */
[----:B------:R0:W-:Y:S01]  /*16250*/  STL [R1+0x10], R9 ;  /* 0x0000100901007387 */ /* 0x0001e20000100800 */
[----:B------:R-:W-:Y:S05]  /*16260*/  @!P2 BRA `(.L_x_15551) ;  /* 0x000000000004a947 */ /* 0x000fea0003800000 */
[----:B------:R-:W-:Y:S01]  /*16270*/  BPT.TRAP 0x1 ;  /* 0x000000040000795c */ /* 0x000fe20000300000 */
.L_x_15551:
        /* <DEDUP_REMOVED lines=25> */
.L_x_15688:
[----:B------:R-:W-:Y:S05]  /*16410*/  BSYNC B0 ;  /* 0x0000000000007941 */ /* 0x000fea0003800000 */
.L_x_15552:
[----:B0-----:R-:W2:Y:S01]  /*16420*/  LDL R9, [R1+0x10] ;  /* 0x0000100001097983 */ /* 0x001ea20000100800 */
[----:B------:R-:W-:-:S03]  /*16430*/  ULDC.64 UR4, c[0x0][0x300] ;  /* 0x0000c00000047ab9 */ /* 0x000fc60000000a00 */
[----:B------:R-:W3:Y:S04]  /*16440*/  LDL R14, [R1+0x18] ;  /* 0x00001800010e7983 */ /* 0x000ee80000100800 */
[----:B------:R-:W4:Y:S01]  /*16450*/  LDL.LU R10, [R1+0x4] ;  /* 0x00000400010a7983 */ /* 0x000f220000300800 */
[----:B------:R-:W-:Y:S02]  /*16460*/  IMAD R6, R6, UR4, RZ ;  /* 0x0000000406067c24 */ /* 0x000fe4000f8e02ff */
[C---:B-1----:R-:W-:Y:S01]  /*16470*/  IMAD.WIDE.U32 R4, R0.reuse, UR4, RZ ;  /* 0x0000000400047c25 */ /* 0x042fe2000f8e00ff */
[----:B------:R-:W0:Y:S03]  /*16480*/  S2R R13, SR_TID.X ;  /* 0x00000000000d7919 */ /* 0x000e260000002100 */
[----:B------:R-:W-:Y:S01]  /*16490*/  IMAD R6, R0, UR5, R6 ;  /* 0x0000000500067c24 */ /* 0x000fe2000f8e0206 */
[----:B------:R-:W-:-:S02]  /*164a0*/  ULDC.64 UR4, c[0x0][0x310] ;  /* 0x0000c40000047ab9 */ /* 0x000fc40000000a00 */
[----:B------:R-:W-:Y:S02]  /*164b0*/  IMAD R7, R7, UR4, RZ ;  /* 0x0000000407077c24 */ /* 0x000fe4000f8e02ff */
[----:B------:R-:W-:Y:S02]  /*164c0*/  IMAD.IADD R5, R5, 0x1, R6 ;  /* 0x0000000105057824 */ /* 0x000fe400078e0206 */
[----:B------:R-:W-:-:S04]  /*164d0*/  IMAD.WIDE.U32 R4, R2, UR4, R4 ;  /* 0x0000000402047c25 */ /* 0x000fc8000f8e0004 */
[----:B------:R-:W-:Y:S01]  /*164e0*/  IMAD R2, R2, UR5, R7 ;  /* 0x0000000502027c24 */ /* 0x000fe2000f8e0207 */
[----:B------:R-:W-:-:S03]  /*164f0*/  ULDC.64 UR4, c[0x0][0x308] ;  /* 0x0000c20000047ab9 */ /* 0x000fc60000000a00 */
[----:B------:R-:W-:Y:S02]  /*16500*/  IMAD.IADD R5, R5, 0x1, R2 ;  /* 0x0000000105057824 */ /* 0x000fe400078e0202 */
[----:B------:R-:W-:-:S04]  /*16510*/  IMAD.WIDE.U32 R4, R18, UR4, R4 ;  /* 0x0000000412047c25 */ /* 0x000fc8000f8e0004 */
[----:B--2---:R-:W-:Y:S02]  /*16520*/  IMAD R0, R9, UR4, RZ ;  /* 0x0000000409007c24 */ /* 0x004fe4000f8e02ff */
[----:B------:R-:W1:Y:S02]  /*16530*/  S2R R9, SR_TID.X ;  /* 0x0000000000097919 */ /* 0x000e640000002100 */
[----:B------:R-:W-:Y:S01]  /*16540*/  IMAD R0, R18, UR5, R0 ;  /* 0x0000000512007c24 */ /* 0x000fe2000f8e0200 */
[----:B------:R-:W-:-:S03]  /*16550*/  ULDC.64 UR4, c[0x0][0x2e8] ;  /* 0x0000ba0000047ab9 */ /* 0x000fc60000000a00 */
[----:B------:R-:W-:Y:S01]  /*16560*/  IMAD.IADD R2, R5, 0x1, R0 ;  /* 0x0000000105027824 */ /* 0x000fe200078e0200 */
[----:B------:R-:W-:Y:S01]  /*16570*/  LEA R0, P0, R4, UR4, 0x1 ;  /* 0x0000000404007c11 */ /* 0x000fe2000f8008ff */
[----:B------:R-:W-:Y:S01]  /*16580*/  ULDC UR4, c[0x0][0x2f4] ;  /* 0x0000bd0000047ab9 */ /* 0x000fe20000000800 */
[----:B----4-:R-:W-:Y:S02]  /*16590*/  LOP3.LUT R10, R10, 0xfffffffe, RZ, 0xc0, !PT ;  /* 0xfffffffe0a0a7812 */ /* 0x010fe400078ec0ff */
        /* <DEDUP_REMOVED lines=15> */
[----:B------:R0:W-:Y:S02]  /*16690*/  STL [R1+0x4], R10 ;  /* 0x0000040a01007387 */ /* 0x0001e40000100800 */
        /* <DEDUP_REMOVED lines=36> */
[----:B-1----:R-:W-:-:S04]  /*168e0*/  @P0 LEA R7, P1, R9, R7, 0x1 ;  /* 0x0000000709070211 */ /* 0x002fc800078208ff */
[----:B--2---:R-:W-:-:S04]  /*168f0*/  @P0 IADD3.X R6, RZ, R6, RZ, P1, !PT ;  /* 0x00000006ff060210 */ /* 0x004fc80000ffe4ff */
        /* <DEDUP_REMOVED lines=36> */
.L_x_15706:
        /* <DEDUP_REMOVED lines=10> */
.L_x_15555:
        /* <DEDUP_REMOVED lines=11> */
.L_x_15556:
        /* <DEDUP_REMOVED lines=30> */
[----:B------:R-:W-:Y:S01]  /*16e70*/  MOV R8, 0x70 ;  /* 0x0000007000087802 */ /* 0x000fe20000000f00 */
[----:B------:R-:W1:Y:S01]  /*16e80*/  LDC.64 R2, c[0x4][R2] ;  /* 0x0100000002027b82 */ /* 0x000e620000000a00 */
[----:B------:R-:W-:Y:S02]  /*16e90*/  IMAD.U32 R5, RZ, RZ, UR5 ;  /* 0x00000005ff057e24 */ /* 0x000fe4000f8e00ff */
[----:B------:R-:W-:Y:S02]  /*16ea0*/  IMAD.U32 R6, RZ, RZ, UR6 ;  /* 0x00000006ff067e24 */ /* 0x000fe4000f8e00ff */
[----:B------:R-:W-:-:S02]  /*16eb0*/  IMAD.U32 R7, RZ, RZ, UR7 ;  /* 0x00000007ff077e24 */ /* 0x000fc4000f8e00ff */
[----:B0-----:R-:W-:Y:S02]  /*16ec0*/  IMAD.U32 R10, RZ, RZ, UR8 ;  /* 0x00000008ff0a7e24 */ /* 0x001fe4000f8e00ff */
[----:B------:R-:W-:Y:S02]  /*16ed0*/  IMAD.U32 R11, RZ, RZ, UR9 ;  /* 0x00000009ff0b7e24 */ /* 0x000fe4000f8e00ff */
[----:B------:R-:W-:Y:S02]  /*16ee0*/  IMAD.MOV.U32 R12, RZ, RZ, 0x1 ;  /* 0x00000001ff0c7424 */ /* 0x000fe400078e00ff */
[----:B------:R-:W-:-:S07]  /*16ef0*/  IMAD.MOV.U32 R13, RZ, RZ, RZ ;  /* 0x000000ffff0d7224 */ /* 0x000fce00078e00ff */
[----:B------:R-:W-:-:S07]  /*16f00*/  LEPC R20, `(.L_x_15558) ;  /* 0x000000001014794e */ /* 0x000fce0000000000 */
[----:B-1----:R-:W-:Y:S05]  /*16f10*/  CALL.ABS.NOINC R2 ;  /* 0x0000000002007343 */ /* 0x002fea0003c00000 */
.L_x_15558:
[----:B------:R-:W-:Y:S05]  /*16f20*/  BSYNC B6 ;  /* 0x0000000000067941 */ /* 0x000fea0003800000 */
.L_x_15557:
[----:B-1----:R-:W2:Y:S01]  /*16f30*/  LDL.LU R0, [R1+0x40] ;  /* 0x0000400001007983 */ /* 0x002ea20000300800 */
[----:B------:R-:W-:Y:S01]  /*16f40*/  ULDC.64 UR4, c[0x0][0x2d8] ;  /* 0x0000b60000047ab9 */ /* 0x000fe20000000a00 */
[----:B0-----:R-:W0:Y:S01]  /*16f50*/  LDC R10, c[0x0][0x448] ;  /* 0x00011200ff0a7b82 */ /* 0x001e220000000800 */
[----:B------:R-:W-:Y:S01]  /*16f60*/  ULDC.64 UR6, c[0x0][0x2c8] ;  /* 0x0000b20000067ab9 */ /* 0x000fe20000000a00 */
[----:B------:R-:W3:Y:S01]  /*16f70*/  LDL.LU R21, [R1+0x3c] ;  /* 0x00003c0001157983 */ /* 0x000ee20000300800 */
[----:B------:R-:W-:-:S03]  /*16f80*/  ULDC.64 UR8, c[0x0][0x280] ;  /* 0x0000a00000087ab9 */ /* 0x000fc60000000a00 */
[----:B------:R-:W3:Y:S04]  /*16f90*/  LDL.LU.64 R2, [R1+0x28] ;  /* 0x0000280001027983 */ /* 0x000ee80000300a00 */
[----:B------:R-:W4:Y:S04]  /*16fa0*/  LDL R20, [R1+0x10] ;  /* 0x0000100001147983 */ /* 0x000f280000100800 */
[----:B------:R-:W4:Y:S01]  /*16fb0*/  LDL.LU R5, [R1+0x8] ;  /* 0x0000080001057983 */ /* 0x000f220000300800 */
[----:B0-----:R-:W-:-:S13]  /*16fc0*/  ISETP.NE.AND P1, PT, R10, 0x1, PT ;  /* 0x000000010a00780c */ /* 0x001fda0003f25270 */
[----:B------:R-:W0:Y:S01]  /*16fd0*/  @P1 LDC R7, c[0x0][0x450] ;  /* 0x00011400ff071b82 */ /* 0x000e220000000800 */
[----:B--2---:R-:W-:Y:S02]  /*16fe0*/  IMAD.MOV.U32 R4, RZ, RZ, R0 ;  /* 0x000000ffff047224 */ /* 0x004fe400078e0000 */
[----:B---3--:R-:W-:Y:S02]  /*16ff0*/  IMAD.MOV.U32 R3, RZ, RZ, R21 ;  /* 0x000000ffff037224 */ /* 0x008fe400078e0015 */
[----:B------:R-:W1:Y:S01]  /*17000*/  S2R R21, SR_TID.X ;  /* 0x0000000000157919 */ /* 0x000e620000002100 */
[----:B----4-:R-:W-:Y:S02]  /*17010*/  IMAD R0, R20, UR4, RZ ;  /* 0x0000000414007c24 */ /* 0x010fe4000f8e02ff */
[----:B------:R-:W2:Y:S01]  /*17020*/  S2R R20, SR_TID.X ;  /* 0x0000000000147919 */ /* 0x000ea20000002100 */
[----:B-1----:R-:W-:Y:S01]  /*17030*/  IMAD.SHL.U32 R21, R21, 0x10, RZ ;  /* 0x0000001015157824 */ /* 0x002fe200078e00ff */
[----:B--2---:R-:W-:-:S04]  /*17040*/  LOP3.LUT R20, R20, 0x7f, RZ, 0xc0, !PT ;  /* 0x0000007f14147812 */ /* 0x004fc800078ec0ff */
[----:B------:R-:W-:Y:S02]  /*17050*/  LOP3.LUT R21, R21, 0x70, RZ, 0xc0, !PT ;  /* 0x0000007015157812 */ /* 0x000fe400078ec0ff */
[----:B------:R-:W-:-:S04]  /*17060*/  SHF.R.U32.HI R20, RZ, 0x3, R20 ;  /* 0x00000003ff147819 */ /* 0x000fc80000011614 */
[----:B------:R-:W-:-:S05]  /*17070*/  LOP3.LUT R20, R20, R21, RZ, 0xfc, !PT ;  /* 0x0000001514147212 */ /* 0x000fca00078efcff */
[----:B------:R-:W-:Y:S02]  /*17080*/  IMAD R6, R17, 0xc0, R20 ;  /* 0x000000c011067824 */ /* 0x000fe400078e0214 */
[----:B------:R1:W5:Y:S01]  /*17090*/  LDL R20, [R1+0x24] ;  /* 0x0000240001147983 */ /* 0x0003620000100800 */
[C---:B------:R-:W-:Y:S02]  /*170a0*/  IMAD R0, R18.reuse, UR5, R0 ;  /* 0x0000000512007c24 */ /* 0x040fe4000f8e0200 */
[----:B------:R-:W-:Y:S01]  /*170b0*/  IMAD.WIDE.U32 R2, R18, UR4, R2 ;  /* 0x0000000412027c25 */ /* 0x000fe2000f8e0002 */
[----:B------:R-:W-:-:S03]  /*170c0*/  ULDC.64 UR4, c[0x0][0x2e0] ;  /* 0x0000b80000047ab9 */ /* 0x000fc60000000a00 */
[----:B------:R-:W-:Y:S02]  /*170d0*/  IMAD.IADD R3, R3, 0x1, R0 ;  /* 0x0000000103037824 */ /* 0x000fe400078e0200 */
[----:B------:R-:W2:Y:S01]  /*170e0*/  @P1 LDC R0, c[0x0][0x44c] ;  /* 0x00011300ff001b82 */ /* 0x000ea20000000800 */
[----:B------:R-:W-:Y:S02]  /*170f0*/  IMAD R4, R4, UR4, RZ ;  /* 0x0000000404047c24 */ /* 0x000fe4000f8e02ff */
[----:B------:R-:W-:-:S04]  /*17100*/  IMAD.WIDE.U32 R2, R5, UR4, R2 ;  /* 0x0000000405027c25 */ /* 0x000fc8000f8e0002 */
[----:B------:R-:W-:Y:S01]  /*17110*/  IMAD R4, R5, UR5, R4 ;  /* 0x0000000505047c24 */ /* 0x000fe2000f8e0204 */
[----:B------:R-:W-:-:S03]  /*17120*/  ULDC.64 UR4, c[0x0][0x2d0] ;  /* 0x0000b40000047ab9 */ /* 0x000fc60000000a00 */
[----:B------:R-:W-:Y:S02]  /*17130*/  IMAD.IADD R5, R3, 0x1, R4 ;  /* 0x0000000103057824 */ /* 0x000fe400078e0204 */
[----:B------:R-:W-:Y:S01]  /*17140*/  IMAD.MOV.U32 R4, RZ, RZ, R2 ;  /* 0x000000ffff047224 */ /* 0x000fe200078e0002 */
[----:B------:R-:W-:Y:S01]  /*17150*/  MOV R2, R6 ;  /* 0x0000000600027202 */ /* 0x000fe20000000f00 */
[----:B--2---:R-:W-:-:S05]  /*17160*/  @P1 IMAD.HI.U32 R0, R6, R0, RZ ;  /* 0x0000000006001227 */ /* 0x004fca00078e00ff */
[----:B0-----:R-:W-:-:S04]  /*17170*/  @P1 SHF.R.U32.HI R2, RZ, R7, R0 ;  /* 0x00000007ff021219 */ /* 0x001fc80000011600 */
        /* <DEDUP_REMOVED lines=10> */
[----:B------:R-:W-:Y:S01]  /*17220*/  IMAD R0, R0, UR7, R7 ;  /* 0x0000000700007c24 */ /* 0x000fe2000f8e0207 */
[----:B------:R-:W-:Y:S01]  /*17230*/  LEA R2, P0, R8, UR8, 0x1 ;  /* 0x0000000808027c11 */ /* 0x000fe2000f8008ff */
[----:B------:R-:W0:Y:S02]  /*17240*/  @P1 LDC R7, c[0x0][0x44c] ;  /* 0x00011300ff071b82 */ /* 0x000e240000000800 */
[----:B------:R-:W-:-:S05]  /*17250*/  IMAD.IADD R0, R9, 0x1, R0 ;  /* 0x0000000109007824 */ /* 0x000fca00078e0200 */
[----:B------:R-:W-:Y:S02]  /*17260*/  LEA.HI.X R0, R8, UR9, R0, 0x1, P0 ;  /* 0x0000000908007c11 */ /* 0x000fe400080f0c00 */
[----:B------:R-:W2:Y:S01]  /*17270*/  @P1 LDC R8, c[0x0][0x450] ;  /* 0x00011400ff081b82 */ /* 0x000ea20000000800 */
[----:B------:R-:W-:Y:S01]  /*17280*/  VIADD R3, R6, 0x80 ;  /* 0x0000008006037836 */ /* 0x000fe20000000000 */
[----:B------:R-:W3:Y:S03]  /*17290*/  S2R R11, SR_TID.X ;  /* 0x00000000000b7919 */ /* 0x000ee60000002100 */
[----:B------:R-:W-:Y:S02]  /*172a0*/  IMAD.MOV.U32 R6, RZ, RZ, R3 ;  /* 0x000000ffff067224 */ /* 0x000fe400078e0003 */
[----:B0-----:R-:W-:-:S05]  /*172b0*/  @P1 IMAD.HI.U32 R7, R3, R7, RZ ;  /* 0x0000000703071227 */ /* 0x001fca00078e00ff */
[----:B--2---:R-:W-:-:S05]  /*172c0*/  @P1 SHF.R.U32.HI R6, RZ, R8, R7 ;  /* 0x00000008ff061219 */ /* 0x004fca0000011607 */
        /* <DEDUP_REMOVED lines=9> */
[----:B---3--:R-:W-:-:S04]  /*17360*/  IMAD.SHL.U32 R21, R11, 0x8, RZ ;  /* 0x000000080b157824 */ /* 0x008fc800078e00ff */
[----:B------:R-:W-:Y:S02]  /*17370*/  IMAD R8, R6, UR6, RZ ;  /* 0x0000000606087c24 */ /* 0x000fe4000f8e02ff */
[----:B------:R-:W-:Y:S01]  /*17380*/  IMAD.WIDE.U32 R6, R3, UR6, R4 ;  /* 0x0000000603067c25 */ /* 0x000fe2000f8e0004 */
[----:B------:R-:W-:-:S03]  /*17390*/  LOP3.LUT R21, R21, 0x38, RZ, 0xc0, !PT ;  /* 0x0000003815157812 */ /* 0x000fc600078ec0ff */
[----:B------:R-:W-:Y:S01]  /*173a0*/  IMAD R3, R3, UR7, R8 ;  /* 0x0000000703037c24 */ /* 0x000fe2000f8e0208 */
[C---:B------:R-:W-:Y:S02]  /*173b0*/  LEA R5, P1, R6.reuse, UR8, 0x1 ;  /* 0x0000000806057c11 */ /* 0x040fe4000f8208ff */
[----:B------:R-:W-:Y:S02]  /*173c0*/  ISETP.GE.AND P0, PT, R21, UR4, PT ;  /* 0x0000000415007c0c */ /* 0x000fe4000bf06270 */
[----:B------:R-:W-:Y:S01]  /*173d0*/  IADD3 R3, R7, R3, RZ ;  /* 0x0000000307037210 */ /* 0x000fe20007ffe0ff */
[----:B------:R-:W-:Y:S01]  /*173e0*/  UMOV UR4, 0xffffffff ;  /* 0xffffffff00047882 */ /* 0x000fe20000000000 */
[----:B------:R-:W-:Y:S02]  /*173f0*/  LOP3.LUT R11, R11, 0x7f, RZ, 0xc0, !PT ;  /* 0x0000007f0b0b7812 */ /* 0x000fe400078ec0ff */
[----:B------:R-:W-:Y:S02]  /*17400*/  LEA.HI.X R4, R6, UR9, R3, 0x1, P1 ;  /* 0x0000000906047c11 */ /* 0x000fe400088f0c03 */
[----:B------:R-:W-:Y:S01]  /*17410*/  SHF.R.U32.HI R9, RZ, 0x3, R11 ;  /* 0x00000003ff097819 */ /* 0x000fe2000001160b */
[----:B-1----:R-:W-:Y:S06]  /*17420*/  BRA.DIV UR4, `(.L_x_15559) ;  /* 0x0000005a04307947 */ /* 0x002fec000b800000 */
        /* <DEDUP_REMOVED lines=65> */
[----:B------:R-:W-:Y:S01]  /*17840*/  ISETP.GE.AND P1, PT, R6, R3, PT ;  /* 0x000000030600720c */ /* 0x000fe20003f26270 */
[----:B------:R-:W-:Y:S04]  /*17850*/  SHFL.IDX PT, R2, R2, 0x7, 0x181f ;  /* 0x00f81f0002027f89 */ /* 0x000fe800000e0000 */
[----:B------:R-:W1:Y:S08]  /*17860*/  SHFL.IDX PT, R6, R0, 0x6, 0x181f ;  /* 0x00d81f0000067f89 */ /* 0x000e7000000e0000 */
[----:B0-----:R-:W-:-:S05]  /*17870*/  @!P1 LEA R7, P2, R21, R7, 0x1 ;  /* 0x0000000715079211 */ /* 0x001fca00078408ff */
[----:B-1----:R-:W-:-:S05]  /*17880*/  @!P1 IMAD.X R6, RZ, RZ, R6, P2 ;  /* 0x000000ffff069224 */ /* 0x002fca00010e0606 */
[----:B------:R-:W-:-:S04]  /*17890*/  @!P1 LOP3.LUT R7, R7, R6, RZ, 0x3c, !PT ;  /* 0x0000000607079212 */ /* 0x000fc800078e3cff */
[----:B------:R-:W-:-:S04]  /*178a0*/  @!P1 LOP3.LUT R6, R7, R6, RZ, 0x3c, !PT ;  /* 0x0000000607069212 */ /* 0x000fc800078e3cff */
[----:B------:R-:W-:-:S05]  /*178b0*/  @!P1 LOP3.LUT R7, R7, R6, RZ, 0x3c, !PT ;  /* 0x0000000607079212 */ /* 0x000fca00078e3cff */
[----:B------:R0:W-:Y:S02]  /*178c0*/  @!P1 LDGSTS.E.BYPASS.LTC128B.128 [R20+0xb400], desc[UR40][R6.64], !P0 ;  /* 0x0b40000006149fae */ /* 0x0001e4000c101d68 */
[----:B0-----:R-:W-:-:S05]  /*178d0*/  VIADD R6, R17, 0x80 ;  /* 0x0000008011067836 */ /* 0x001fca0000000000 */
[----:B------:R-:W-:Y:S02]  /*178e0*/  ISETP.GE.AND P1, PT, R6, R3, PT ;  /* 0x000000030600720c */ /* 0x000fe40003f26270 */
[----:B------:R0:W1:Y:S02]  /*178f0*/  SHFL.IDX PT, R6, R0, 0x7, 0x181f ;  /* 0x00f81f0000067f89 */ /* 0x00006400000e0000 */
[----:B0-----:R-:W-:-:S05]  /*17900*/  VIADD R0, R17, 0x70 ;  /* 0x0000007011007836 */ /* 0x001fca0000000000 */
[----:B------:R-:W-:Y:S02]  /*17910*/  ISETP.GE.AND P3, PT, R0, R3, PT ;  /* 0x000000030000720c */ /* 0x000fe40003f66270 */
[----:B------:R-:W0:Y:S11]  /*17920*/  SHFL.IDX PT, R0, R5, RZ, 0x181f ;  /* 0x00181fff05007589 */ /* 0x000e3600000e0000 */
[----:B------:R-:W-:-:S05]  /*17930*/  @!P3 LEA R2, P2, R21, R2, 0x1 ;  /* 0x000000021502b211 */ /* 0x000fca00078408ff */
[----:B-1----:R-:W-:-:S04]  /*17940*/  @!P3 IMAD.X R6, RZ, RZ, R6, P2 ;  /* 0x000000ffff06b224 */ /* 0x002fc800010e0606 */
[----:B------:R-:W-:Y:S01]  /*17950*/  @!P3 IMAD.MOV.U32 R7, RZ, RZ, R6 ;  /* 0x000000ffff07b224 */ /* 0x000fe200078e0006 */
[----:B------:R-:W-:Y:S02]  /*17960*/  @!P3 MOV R6, R2 ;  /* 0x000000020006b202 */ /* 0x000fe40000000f00 */
[----:B------:R-:W-:Y:S01]  /*17970*/  SHFL.IDX PT, R2, R5, 0x3, 0x181f ;  /* 0x00781f0005027f89 */ /* 0x000fe200000e0000 */
[----:B0-----:R-:W-:-:S03]  /*17980*/  @!P1 LEA R0, P2, R21, R0, 0x1 ;  /* 0x0000000015009211 */ /* 0x001fc600078408ff */
[----:B------:R0:W-:Y:S02]  /*17990*/  @!P3 LDGSTS.E.BYPASS.LTC128B.128 [R20+0xbc00], desc[UR40][R6.64], !P0 ;  /* 0x0bc000000614bfae */ /* 0x0001e4000c101d68 */
[----:B0-----:R-:W-:-:S04]  /*179a0*/  @!P1 IMAD.X R6, RZ, RZ, R8, P2 ;  /* 0x000000ffff069224 */ /* 0x001fc800010e0608 */
[----:B------:R-:W-:Y:S02]  /*179b0*/  @!P1 IMAD.MOV.U32 R7, RZ, RZ, R6 ;  /* 0x000000ffff079224 */ /* 0x000fe400078e0006 */
        /* <DEDUP_REMOVED lines=16> */
[----:B------:R-:W-:-:S05]  /*17ac0*/  @!P1 IMAD.X R0, RZ, RZ, R0, P2 ;  /* 0x000000ffff009224 */ /* 0x000fca00010e0600 */
[----:B------:R-:W-:-:S05]  /*17ad0*/  @!P1 MOV R7, R0 ;  /* 0x0000000000079202 */ /* 0x000fca0000000f00 */
[----:B------:R0:W-:Y:S02]  /*17ae0*/  @!P1 LDGSTS.E.BYPASS.LTC128B.128 [R20+0xd400], desc[UR40][R6.64], !P0 ;  /* 0x0d40000006149fae */ /* 0x0001e4000c101d68 */
.L_x_15731:
        /* <DEDUP_REMOVED lines=10> */
.L_x_15560:
        /* <DEDUP_REMOVED lines=18> */
.L_x_15732:
[----:B------:R-:W-:Y:S05]  /*17cb0*/  BSYNC B0 ;  /* 0x0000000000007941 */ /* 0x000fea0003800000 */
.L_x_15561:
[----:B------:R-:W2:Y:S01]  /*17cc0*/  LDL R2, [R1+0x34] ;  /* 0x0000340001027983 */ /* 0x000ea20000100800 */
[----:B------:R-:W-:Y:S01]  /*17cd0*/  BSSY B0, `(.L_x_15563) ;  /* 0x000010f000007945 */ /* 0x000fe20003800000 */
[----:B--2---:R-:W-:-:S13]  /*17ce0*/  ISETP.GE.AND P0, PT, R2, 0x2, PT ;  /* 0x000000020200780c */ /* 0x004fda0003f06270 */
[----:B------:R-:W-:Y:S05]  /*17cf0*/  @!P0 BRA `(.L_x_15564) ;  /* 0x0000001000308947 */ /* 0x000fea0003800000 */
[----:B------:R-:W2:Y:S01]  /*17d00*/  S2R R3, SR_TID.X ;  /* 0x0000000000037919 */ /* 0x000ea20000002100 */
[----:B------:R-:W-:Y:S01]  /*17d10*/  ULDC UR4, c[0x0][0x2f4] ;  /* 0x0000bd0000047ab9 */ /* 0x000fe20000000800 */
[----:B0-----:R-:W-:Y:S01]  /*17d20*/  VIADD R7, R2, 0xfffffffe ;  /* 0xfffffffe02077836 */ /* 0x001fe20000000000 */
[----:B------:R0:W-:Y:S01]  /*17d30*/  STL [R1+0x8], R26 ;  /* 0x0000081a01007387 */ /* 0x0001e20000100800 */
[----:B------:R-:W-:Y:S02]  /*17d40*/  IMAD.MOV.U32 R6, RZ, RZ, R25 ;  /* 0x000000ffff067224 */ /* 0x000fe400078e0019 */
[----:B------:R-:W-:Y:S02]  /*17d50*/  IMAD.MOV.U32 R17, RZ, RZ, R28 ;  /* 0x000000ffff117224 */ /* 0x000fe400078e001c */
[----:B--2---:R-:W-:-:S05]  /*17d60*/  IMAD.SHL.U32 R3, R3, 0x8, RZ ;  /* 0x0000000803037824 */ /* 0x004fca00078e00ff */
[----:B------:R-:W-:-:S04]  /*17d70*/  LOP3.LUT R3, R3, 0x38, RZ, 0xc0, !PT ;  /* 0x0000003803037812 */ /* 0x000fc800078ec0ff */
[----:B0-----:R-:W-:-:S13]  /*17d80*/  ISETP.GE.AND P1, PT, R3, UR4, PT ;  /* 0x0000000403007c0c */ /* 0x001fda000bf26270 */
.L_x_15577:
[----:B------:R-:W2:Y:S01]  /*17d90*/  LDL R11, [R1+0x1c] ;  /* 0x00001c00010b7983 */ /* 0x000ea20000100800 */
[----:B-1----:R-:W0:Y:S03]  /*17da0*/  LDC R0, c[0x0][0x430] ;  /* 0x00010c00ff007b82 */ /* 0x002e260000000800 */
        /* <DEDUP_REMOVED lines=39> */
.L_x_15565:
[----:B------:R-:W-:Y:S01]  /*18020*/  IMAD R5, R25, 0x8, R22 ;  /* 0x0000000819057824 */ /* 0x000fe200078e0216 */
[----:B------:R-:W-:Y:S01]  /*18030*/  SHF.L.U32 R2, R28, 0x1f, RZ ;  /* 0x0000001f1c027819 */ /* 0x000fe200000006ff */
[----:B------:R-:W-:Y:S03]  /*18040*/  BSSY B1, `(.L_x_15566) ;  /* 0x0000003000017945 */ /* 0x000fe60003800000 */
[----:B------:R-:W0:Y:S02]  /*18050*/  SYNCS.PHASECHK.TRANS64.TRYWAIT P0, [R5+URZ+0x16840], R2 ;  /* 0x01684002050075a7 */ /* 0x000e24000800017f */
[----:B0-----:R-:W-:Y:S05]  /*18060*/  @!P0 BRA `(.L_x_15567) ;  /* 0x0000005c00248947 */ /* 0x001fea0003800000 */
.L_x_15733:
[----:B------:R-:W-:Y:S05]  /*18070*/  BSYNC B1 ;  /* 0x0000000000017941 */ /* 0x000fea0003800000 */
.L_x_15566:
[----:B------:R-:W2:Y:S04]  /*18080*/  LDL R3, [R1+0x4] ;  /* 0x0000040001037983 */ /* 0x000ea80000100800 */
        /* <DEDUP_REMOVED lines=17> */
[----:B---3--:R-:W-:Y:S02]  /*181a0*/  IMAD R7, R9, UR4, RZ ;  /* 0x0000000409077c24 */ /* 0x008fe4000f8e02ff */
[----:B------:R-:W0:Y:S02]  /*181b0*/  S2R R9, SR_TID.X ;  /* 0x0000000000097919 */ /* 0x000e240000002100 */
[C---:B------:R-:W-:Y:S02]  /*181c0*/  IMAD R7, R18.reuse, UR5, R7 ;  /* 0x0000000512077c24 */ /* 0x040fe4000f8e0207 */
[----:B------:R-:W-:Y:S01]  /*181d0*/  IMAD.WIDE.U32 R2, R18, UR4, R2 ;  /* 0x0000000412027c25 */ /* 0x000fe2000f8e0002 */
[----:B------:R-:W-:-:S03]  /*181e0*/  ULDC.64 UR4, c[0x0][0x2e8] ;  /* 0x0000ba0000047ab9 */ /* 0x000fc60000000a00 */
[----:B------:R-:W-:Y:S02]  /*181f0*/  IMAD.IADD R7, R7, 0x1, R3 ;  /* 0x0000000107077824 */ /* 0x000fe400078e0203 */
[----:B0-----:R-:W-:-:S05]  /*18200*/  IMAD.SHL.U32 R8, R9, 0x8, RZ ;  /* 0x0000000809087824 */ /* 0x001fca00078e00ff */
        /* <DEDUP_REMOVED lines=51> */
.L_x_15751:
        /* <DEDUP_REMOVED lines=8> */
.L_x_15569:
        /* <DEDUP_REMOVED lines=11> */
.L_x_15570:
[----:B------:R1:W-:Y:S01]  /*18670*/  SYNCS.ARRIVE.TRANS64.A1T0 RZ, [R5+URZ+0x16830], RZ ;  /* 0x016830ff05ff79a7 */ /* 0x0003e2000810003f */
[----:B------:R-:W-:Y:S05]  /*18680*/  @!P3 BRA `(.L_x_15571) ;  /* 0x000000000004b947 */ /* 0x000fea0003800000 */
[----:B------:R-:W-:Y:S01]  /*18690*/  BPT.TRAP 0x1 ;  /* 0x000000040000795c */ /* 0x000fe20000300000 */
.L_x_15571:
[----:B------:R-:W-:Y:S01]  /*186a0*/  SHF.L.U32 R2, R17, 0x1f, RZ ;  /* 0x0000001f11027819 */ /* 0x000fe200000006ff */
[----:B-1----:R-:W-:Y:S01]  /*186b0*/  IMAD R5, R6, 0x8, R22 ;  /* 0x0000000806057824 */ /* 0x002fe200078e0216 */
[----:B------:R-:W-:Y:S03]  /*186c0*/  BSSY B1, `(.L_x_15572) ;  /* 0x0000003000017945 */ /* 0x000fe60003800000 */
[----:B------:R-:W1:Y:S02]  /*186d0*/  SYNCS.PHASECHK.TRANS64.TRYWAIT P0, [R5+URZ+0x16860], R2 ;  /* 0x01686002050075a7 */ /* 0x000e64000800017f */
[----:B-1----:R-:W-:Y:S05]  /*186e0*/  @!P0 BRA `(.L_x_15573) ;  /* 0x0000005c00d48947 */ /* 0x002fea0003800000 */
.L_x_15752:
[----:B------:R-:W-:Y:S05]  /*186f0*/  BSYNC B1 ;  /* 0x0000000000017941 */ /* 0x000fea0003800000 */
.L_x_15572:
[----:B------:R-:W2:Y:S04]  /*18700*/  LDL R11, [R1+0x18] ;  /* 0x00001800010b7983 */ /* 0x000ea80000100800 */
[----:B------:R-:W2:Y:S01]  /*18710*/  LDL.LU R8, [R1+0x8] ;  /* 0x0000080001087983 */ /* 0x000ea20000300800 */
[----:B------:R-:W0:Y:S01]  /*18720*/  S2R R12, SR_TID.X ;  /* 0x00000000000c7919 */ /* 0x000e220000002100 */
[----:B------:R-:W-:Y:S01]  /*18730*/  UMOV UR4, 0xffffffff ;  /* 0xffffffff00047882 */ /* 0x000fe20000000000 */
[C---:B0-----:R-:W-:Y:S02]  /*18740*/  SHF.L.U32 R9, R12.reuse, 0x3, RZ ;  /* 0x000000030c097819 */ /* 0x041fe400000006ff */
[----:B------:R-:W-:Y:S02]  /*18750*/  LOP3.LUT R3, R12, 0x7f, RZ, 0xc0, !PT ;  /* 0x0000007f0c037812 */ /* 0x000fe400078ec0ff */
[----:B------:R-:W-:-:S03]  /*18760*/  LOP3.LUT R9, R9, 0x1f8, RZ, 0xc0, !PT ;  /* 0x000001f809097812 */ /* 0x000fc600078ec0ff */
[----:B------:R-:W-:Y:S01]  /*18770*/  IMAD.SHL.U32 R10, R3, 0x8, RZ ;  /* 0x00000008030a7824 */ /* 0x000fe200078e00ff */
        /* <DEDUP_REMOVED lines=53> */
.L_x_15770:
        /* <DEDUP_REMOVED lines=28> */
.L_x_15575:
        /* <DEDUP_REMOVED lines=12> */
.L_x_15576:
[----:B------:R2:W-:Y:S01]  /*18d50*/  STL [R1+0x8], R26 ;  /* 0x0000081a01007387 */ /* 0x0005e20000100800 */
[C---:B------:R-:W-:Y:S01]  /*18d60*/  ISETP.GT.AND P0, PT, R26.reuse, RZ, PT ;  /* 0x000000ff1a00720c */ /* 0x040fe20003f04270 */
[----:B------:R2:W-:Y:S01]  /*18d70*/  SYNCS.ARRIVE.TRANS64.A1T0 RZ, [R5+URZ+0x16850], RZ ;  /* 0x016850ff05ff79a7 */ /* 0x0005e2000810003f */
[----:B------:R-:W-:Y:S01]  /*18d80*/  VIADD R7, R26, 0xffffffff ;  /* 0xffffffff1a077836 */ /* 0x000fe20000000000 */
[----:B------:R-:W-:Y:S01]  /*18d90*/  MOV R17, R28 ;  /* 0x0000001c00117202 */ /* 0x000fe20000000f00 */
[----:B------:R-:W-:-:S09]  /*18da0*/  IMAD.MOV.U32 R6, RZ, RZ, R25 ;  /* 0x000000ffff067224 */ /* 0x000fd200078e0019 */
[----:B--2---:R-:W-:Y:S05]  /*18db0*/  @P0 BRA `(.L_x_15577) ;  /* 0xffffffec00f40947 */ /* 0x004fea000383ffff */
.L_x_15564:
[----:B------:R-:W-:Y:S05]  /*18dc0*/  BSYNC B0 ;  /* 0x0000000000007941 */ /* 0x000fea0003800000 */
.L_x_15563:
        /* <DEDUP_REMOVED lines=17> */
.L_x_15579:
[----:B------:R-:W-:Y:S05]  /*18ee0*/  BSYNC B0 ;  /* 0x0000000000007941 */ /* 0x000fea0003800000 */
.L_x_15578:
[----:B------:R-:W2:Y:S02]  /*18ef0*/  LDL R0, [R1+0x54] ;  /* 0x0000540001007983 */ /* 0x000ea40000100800 */
[----:B--2---:R-:W-:-:S13]  /*18f00*/  ISETP.NE.AND P0, PT, R0, 0x3, PT ;  /* 0x000000030000780c */ /* 0x004fda0003f05270 */
[----:B------:R-:W-:Y:S05]  /*18f10*/  @!P0 BRA `(.L_x_15580) ;  /* 0x0000000000048947 */ /* 0x000fea0003800000 */
[----:B------:R-:W-:Y:S01]  /*18f20*/  BPT.TRAP 0x1 ;  /* 0x000000040000795c */ /* 0x000fe20000300000 */
.L_x_15580:
[----:B------:R-:W0:Y:S01]  /*18f30*/  LDL.LU R2, [R1+0x18] ;  /* 0x0000180001027983 */ /* 0x000e220000300800 */
[----:B------:R-:W-:Y:S01]  /*18f40*/  IMAD R0, R25, 0x8, R22 ;  /* 0x0000000819007824 */ /* 0x000fe200078e0216 */
[----:B------:R-:W-:Y:S01]  /*18f50*/  SHF.L.U32 R3, R28, 0x1f, RZ ;  /* 0x0000001f1c037819 */ /* 0x000fe200000006ff */
[----:B------:R-:W-:Y:S03]  /*18f60*/  BSSY B0, `(.L_x_15581) ;  /* 0x0000004000007945 */ /* 0x000fe60003800000 */
[----:B------:R-:W1:Y:S01]  /*18f70*/  SYNCS.PHASECHK.TRANS64.TRYWAIT P0, [R0+URZ+0x16860], R3 ;  /* 0x01686003000075a7 */ /* 0x000e62000800017f */
[----:B0-----:R-:W-:Y:S01]  /*18f80*/  IMAD R6, R26, -0x80, R2 ;  /* 0xffffff801a067824 */ /* 0x001fe200078e0202 */
[----:B-1----:R-:W-:Y:S06]  /*18f90*/  @!P0 BRA `(.L_x_15582) ;  /* 0x0000006000048947 */ /* 0x002fec0003800000 */
.L_x_15771:
[----:B------:R-:W-:Y:S05]  /*18fa0*/  BSYNC B0 ;  /* 0x0000000000007941 */ /* 0x000fea0003800000 */
.L_x_15581:
        /* <DEDUP_REMOVED lines=15> */
[----:B------:R-:W-:Y:S01]  /*190a0*/  LEA R4, R4, R22, 0x1 ;  /* 0x0000001604047211 */ /* 0x000fe200078e08ff */
        /* <DEDUP_REMOVED lines=48> */
.L_x_15789:
        /* <DEDUP_REMOVED lines=9> */
.L_x_15584:
        /* <DEDUP_REMOVED lines=11> */
.L_x_15585:
[----:B------:R0:W-:Y:S01]  /*194f0*/  SYNCS.ARRIVE.TRANS64.A1T0 RZ, [R0+URZ+0x16850], RZ ;  /* 0x016850ff00ff79a7 */ /* 0x0001e2000810003f */
[----:B------:R-:W-:-:S05]  /*19500*/  VIADD R25, R25, 0x1 ;  /* 0x0000000119197836 */ /* 0x000fca0000000000 */
[----:B------:R-:W-:-:S04]  /*19510*/  ISETP.NE.AND P0, PT, R25, 0x2, PT ;  /* 0x000000021900780c */ /* 0x000fc80003f05270 */
[----:B------:R-:W-:Y:S02]  /*19520*/  SEL R3, RZ, 0x1, P0 ;  /* 0x00000001ff037807 */ /* 0x000fe40000000000 */
[----:B------:R-:W-:Y:S02]  /*19530*/  SEL R25, R25, RZ, P0 ;  /* 0x000000ff19197207 */ /* 0x000fe40000000000 */
[----:B0-----:R-:W-:-:S07]  /*19540*/  LOP3.LUT R28, R28, R3, RZ, 0x3c, !PT ;  /* 0x000000031c1c7212 */ /* 0x001fce00078e3cff */
.L_x_15544:
[----:B------:R-:W-:Y:S05]  /*19550*/  BSYNC B7 ;  /* 0x0000000000077941 */ /* 0x000fea0003800000 */
.L_x_15542:
        /* <DEDUP_REMOVED lines=9> */
[----:B------:R0:W2:Y:S01]  /*195f0*/  LDS.128 R16, [R22+0x168d0] ;  /* 0x0168d00016107984 */ /* 0x0000a20000000c00 */
[----:B------:R-:W-:Y:S06]  /*19600*/  BAR.ARV 0x4, 0x200 ;  /* 0x0108000000007b1d */ /* 0x000fec0000002000 */
[----:B------:R-:W-:Y:S05]  /*19610*/  BRA `(.L_x_15587) ;  /* 0x0000000800cc7947 */ /* 0x000fea0003800000 */
.L_x_15586:
        /* <DEDUP_REMOVED lines=36> */
.L_x_15799:
[----:B------:R-:W-:Y:S02]  /*19860*/  ULDC UR4, c[0x0][0xc38] ;  /* 0x00030e0000047ab9 */ /* 0x000fe40000000800 */
[----:B------:R-:W-:-:S05]  /*19870*/  MOV R4, UR4 ;  /* 0x0000000400047c02 */ /* 0x000fca0008000f00 */
[----:B--2---:R-:W-:-:S04]  /*19880*/  IMAD R5, R14, R4, RZ ;  /* 0x000000040e057224 */ /* 0x004fc800078e02ff */
[----:B------:R-:W-:-:S05]  /*19890*/  IMAD.IADD R16, R16, 0x1, R5 ;  /* 0x0000000110107824 */ /* 0x000fca00078e0205 */
[----:B------:R-:W-:-:S13]  /*198a0*/  ISETP.GT.AND P6, PT, R16, R0, PT ;  /* 0x000000001000720c */ /* 0x000fda0003fc4270 */
[----:B------:R-:W-:Y:S05]  /*198b0*/  @P6 BRA `(.L_x_15589) ;  /* 0x00000000009c6947 */ /* 0x000fea0003800000 */
.L_x_15594:
        /* <DEDUP_REMOVED lines=14> */
.L_x_15592:
[----:B------:R-:W-:Y:S05]  /*199a0*/  BSYNC B0 ;  /* 0x0000000000007941 */ /* 0x000fea0003800000 */
.L_x_15591:
        /* <DEDUP_REMOVED lines=17> */
[----:B------:R0:W2:Y:S02]  /*19ac0*/  SHFL.IDX PT, R14, R3, 0x1f, 0x1f ;  /* 0x03e01f00030e7f89 */ /* 0x0000a400000e0000 */
.L_x_15807:
[----:B------:R-:W-:Y:S02]  /*19ad0*/  ULDC UR4, c[0x0][0xc38] ;  /* 0x00030e0000047ab9 */ /* 0x000fe40000000800 */
[----:B------:R-:W-:-:S04]  /*19ae0*/  IMAD.U32 R4, RZ, RZ, UR4 ;  /* 0x00000004ff047e24 */ /* 0x000fc8000f8e00ff */
[----:B--2---:R-:W-:-:S04]  /*19af0*/  IMAD R5, R14, R4, RZ ;  /* 0x000000040e057224 */ /* 0x004fc800078e02ff */
[----:B------:R-:W-:-:S05]  /*19b00*/  IMAD.IADD R16, R5, 0x1, R16 ;  /* 0x0000000105107824 */ /* 0x000fca00078e0210 */
[----:B------:R-:W-:-:S13]  /*19b10*/  ISETP.GT.AND P6, PT, R16, R0, PT ;  /* 0x000000001000720c */ /* 0x000fda0003fc4270 */
[----:B------:R-:W-:Y:S05]  /*19b20*/  @!P6 BRA `(.L_x_15594) ;  /* 0xfffffffc0064e947 */ /* 0x000fea000383ffff */
.L_x_15589:
        /* <DEDUP_REMOVED lines=8> */
.L_x_15811:
[----:B------:R-:W-:Y:S01]  /*19bb0*/  ISETP.NE.AND P0, PT, R5, RZ, PT ;  /* 0x000000ff0500720c */ /* 0x000fe20003f05270 */
[----:B------:R-:W-:-:S12]  /*19bc0*/  IMAD.MOV.U32 R5, RZ, RZ, RZ ;  /* 0x000000ffff057224 */ /* 0x000fd800078e00ff */
[----:B------:R-:W-:Y:S05]  /*19bd0*/  @!P0 BRA `(.L_x_15596) ;  /* 0x0000000000108947 */ /* 0x000fea0003800000 */
[----:B------:R-:W-:Y:S01]  /*19be0*/  UMOV UR4, 0xffffffff ;  /* 0xffffffff00047882 */ /* 0x000fe20000000000 */
[----:B------:R-:W-:Y:S02]  /*19bf0*/  VIADD R12, R6, 0xffffffff ;  /* 0xffffffff060c7836 */ /* 0x000fe40000000000 */
[----:B------:R-:W-:Y:S05]  /*19c00*/  BRA.DIV UR4, `(.L_x_15597) ;  /* 0x0000006604647947 */ /* 0x000fea000b800000 */
[----:B------:R4:W0:Y:S02]  /*19c10*/  SHFL.IDX PT, R5, R3, R12, 0x1f ;  /* 0x00001f0c03057589 */ /* 0x00082400000e0000 */
.L_x_15596:
[----:B0-2-4-:R-:W0:Y:S01]  /*19c20*/  LDC.64 R2, c[0x0][0xc90] ;  /* 0x00032400ff027b82 */ /* 0x015e220000000a00 */
[----:B------:R-:W-:-:S04]  /*19c30*/  IMAD.IADD R19, R6, 0x1, R19 ;  /* 0x0000000106137824 */ /* 0x000fc800078e0213 */
[----:B0-----:R-:W-:-:S05]  /*19c40*/  IMAD.WIDE R2, R19, 0x4, R2 ;  /* 0x0000000413027825 */ /* 0x001fca00078e0202 */
[----:B------:R0:W3:Y:S01]  /*19c50*/  LDG.E R7, desc[UR40][R2.64] ;  /* 0x0000002802077981 */ /* 0x0000e2000c1e1900 */
[----:B------:R-:W-:Y:S01]  /*19c60*/  IMAD R16, R5, R4, R16 ;  /* 0x0000000405107224 */ /* 0x000fe200078e0210 */
[----:B0-----:R-:W-:Y:S01]  /*19c70*/  MOV R2, RZ ;  /* 0x000000ff00027202 */ /* 0x001fe20000000f00 */
        /* <DEDUP_REMOVED lines=54> */
[----:B------:R-:W-:Y:S02]  /*19fe0*/  @!P1 LOP3.LUT R2, RZ, R4, RZ, 0x33, !PT ;  /* 0x00000004ff029212 */ /* 0x000fe400078e33ff */
[----:B------:R-:W-:-:S05]  /*19ff0*/  IADD3 R4, -R4, RZ, RZ ;  /* 0x000000ff04047210 */ /* 0x000fca0007ffe1ff */
[----:B------:R-:W-:Y:S01]  /*1a000*/  IMAD R18, R2, R4, R5 ;  /* 0x0000000402127224 */ /* 0x000fe200078e0205 */
[----:B------:R-:W-:-:S05]  /*1a010*/  LOP3.LUT R2, RZ, R2, RZ, 0x33, !PT ;  /* 0x00000002ff027212 */ /* 0x000fca00078e33ff */
[----:B------:R-:W-:Y:S01]  /*1a020*/  IMAD.IADD R17, R17, 0x1, R2 ;  /* 0x0000000111117824 */ /* 0x000fe200078e0202 */
[----:B------:R-:W-:Y:S06]  /*1a030*/  BRA `(.L_x_15598) ;  /* 0x00000000001c7947 */ /* 0x000fec0003800000 */
.L_x_15590:
[----:B------:R-:W-:Y:S01]  /*1a040*/  UMOV UR4, URZ ;  /* 0x0000003f00047c82 */ /* 0x000fe20008000000 */
[----:B------:R-:W-:Y:S01]  /*1a050*/  UMOV UR5, URZ ;  /* 0x0000003f00057c82 */ /* 0x000fe20008000000 */
[----:B------:R-:W-:Y:S01]  /*1a060*/  ULDC UR6, c[0x0][0xc3c] ;  /* 0x00030f0000067ab9 */ /* 0x000fe20000000800 */
[----:B------:R-:W-:Y:S02]  /*1a070*/  IMAD.MOV.U32 R16, RZ, RZ, R0 ;  /* 0x000000ffff107224 */ /* 0x000fe400078e0000 */
[----:B------:R-:W-:Y:S02]  /*1a080*/  IMAD.U32 R17, RZ, RZ, UR4 ;  /* 0x00000004ff117e24 */ /* 0x000fe4000f8e00ff */
[----:B------:R-:W-:Y:S02]  /*1a090*/  IMAD.U32 R18, RZ, RZ, UR5 ;  /* 0x00000005ff127e24 */ /* 0x000fe4000f8e00ff */
[----:B------:R-:W-:-:S07]  /*1a0a0*/  IMAD.U32 R19, RZ, RZ, UR6 ;  /* 0x00000006ff137e24 */ /* 0x000fce000f8e00ff */
.L_x_15598:
        /* <DEDUP_REMOVED lines=10> */
.L_x_15587:
[----:B------:R-:W-:Y:S02]  /*1a150*/  ULDC UR4, c[0x0][0xc3c] ;  /* 0x00030f0000047ab9 */ /* 0x000fe40000000800 */
[----:B--2---:R-:W-:-:S13]  /*1a160*/  ISETP.GE.AND P0, PT, R19, UR4, PT ;  /* 0x0000000413007c0c */ /* 0x004fda000bf06270 */
[----:B------:R-:W-:Y:S05]  /*1a170*/  @!P0 BRA `(.L_x_15599) ;  /* 0xffffffa400008947 */ /* 0x000fea000383ffff */
[----:B------:R-:W-:Y:S05]  /*1a180*/  BSYNC B8 ;  /* 0x0000000000087941 */ /* 0x000fea0003800000 */
.L_x_15506:
[----:B--2---:R-:W2:Y:S01]  /*1a190*/  LDL.LU R0, [R1+0x44] ;  /* 0x0000440001007983 */ /* 0x004ea20000300800 */
        /* <DEDUP_REMOVED lines=11> */
.L_x_15814:
[----:B------:R-:W-:Y:S05]  /*1a250*/  BSYNC B0 ;  /* 0x0000000000007941 */ /* 0x000fea0003800000 */
.L_x_15600:
[----:B------:R-:W-:-:S03]  /*1a260*/  UMOV UR4, 0xffffffff ;  /* 0xffffffff00047882 */ /* 0x000fc60000000000 */
[----:B------:R-:W-:Y:S05]  /*1a270*/  BRA.DIV UR4, `(.L_x_15602) ;  /* 0x0000006204047947 */ /* 0x000fea000b800000 */
[----:B0-----:R-:W0:Y:S02]  /*1a280*/  S2R R0, SR_TID.X ;  /* 0x0000000000007919 */ /* 0x001e240000002100 */
[----:B0-----:R-:W-:-:S04]  /*1a290*/  SHF.R.U32.HI R0, RZ, 0x5, R0 ;  /* 0x00000005ff007819 */ /* 0x001fc80000011600 */
[----:B------:R-:W-:-:S05]  /*1a2a0*/  LOP3.LUT R0, R0, 0x3, RZ, 0xc0, !PT ;  /* 0x0000000300007812 */ /* 0x000fca00078ec0ff */
[----:B------:R0:W2:Y:S02]  /*1a2b0*/  SHFL.IDX PT, R14, R0, RZ, 0x1f ;  /* 0x00001fff000e7589 */ /* 0x0000a400000e0000 */
.L_x_15817:
[----:B--2---:R-:W-:-:S13]  /*1a2c0*/  ISETP.NE.AND P0, PT, R14, RZ, PT ;  /* 0x000000ff0e00720c */ /* 0x004fda0003f05270 */
[----:B------:R-:W-:Y:S05]  /*1a2d0*/  @P0 BRA `(.L_x_15351) ;  /* 0x0000000000880947 */ /* 0x000fea0003800000 */
[----:B------:R-:W-:-:S03]  /*1a2e0*/  UMOV UR4, 0xffffffff ;  /* 0xffffffff00047882 */ /* 0x000fc60000000000 */
[----:B------:R-:W-:Y:S05]  /*1a2f0*/  BRA.DIV UR4, `(.L_x_15603) ;  /* 0x0000006204187947 */ /* 0x000fea000b800000 */
[----:B------:R-:W-:-:S13]  /*1a300*/  ELECT P6, URZ, PT ;  /* 0x00000000003f782f */ /* 0x000fda00038c0000 */
.L_x_15820:
[----:B------:R-:W-:Y:S05]  /*1a310*/  @!P6 BRA `(.L_x_15351) ;  /* 0x000000000078e947 */ /* 0x000fea0003800000 */
[----:B0-----:R-:W2:Y:S02]  /*1a320*/  LDL.LU R0, [R1+0x30] ;  /* 0x0000300001007983 */ /* 0x001ea40000300800 */
[----:B--2---:R-:W-:-:S04]  /*1a330*/  LOP3.LUT R0, R0, 0x2, RZ, 0xfc, !PT ;  /* 0x0000000200007812 */ /* 0x004fc800078efcff */
[----:B------:R-:W-:-:S13]  /*1a340*/  ISETP.NE.AND P0, PT, R0, 0x3, PT ;  /* 0x000000030000780c */ /* 0x000fda0003f05270 */
[----:B------:R-:W-:Y:S05]  /*1a350*/  @!P0 BRA `(.L_x_15604) ;  /* 0x0000000000048947 */ /* 0x000fea0003800000 */
[----:B------:R-:W-:Y:S01]  /*1a360*/  BPT.TRAP 0x1 ;  /* 0x000000040000795c */ /* 0x000fe20000300000 */
.L_x_15604:
[C---:B------:R-:W-:Y:S01]  /*1a370*/  IMAD R5, R25.reuse, 0x8, R4 ;  /* 0x0000000819057824 */ /* 0x040fe200078e0204 */
[----:B------:R-:W-:Y:S02]  /*1a380*/  SHF.L.U32 R0, R28, 0x1f, RZ ;  /* 0x0000001f1c007819 */ /* 0x000fe400000006ff */
[----:B------:R-:W-:Y:S02]  /*1a390*/  IADD3 R25, R25, 0x1, RZ ;  /* 0x0000000119197810 */ /* 0x000fe40007ffe0ff */
[----:B------:R-:W0:Y:S02]  /*1a3a0*/  SYNCS.PHASECHK.TRANS64.TRYWAIT P1, [R5+URZ+0x16840], R0 ;  /* 0x01684000050075a7 */ /* 0x000e24000802017f */
[----:B------:R-:W-:-:S04]  /*1a3b0*/  ISETP.NE.AND P2, PT, R25, 0x2, PT ;  /* 0x000000021900780c */ /* 0x000fc80003f45270 */
[----:B------:R-:W-:Y:S01]  /*1a3c0*/  SEL R3, RZ, 0x1, P2 ;  /* 0x00000001ff037807 */ /* 0x000fe20001000000 */
[----:B0-----:R-:W-:Y:S08]  /*1a3d0*/  @!P1 BRA `(.L_x_15605) ;  /* 0x0000006000009947 */ /* 0x001ff00003800000 */
.L_x_15821:
[----:B------:R-:W-:Y:S02]  /*1a3e0*/  SEL R25, R25, RZ, P2 ;  /* 0x000000ff19197207 */ /* 0x000fe40001000000 */
[----:B------:R-:W-:Y:S01]  /*1a3f0*/  LOP3.LUT R2, R28, R3, RZ, 0x3c, !PT ;  /* 0x000000031c027212 */ /* 0x000fe200078e3cff */
[----:B------:R-:W-:Y:S06]  /*1a400*/  @!P0 BRA `(.L_x_15606) ;  /* 0x0000000000048947 */ /* 0x000fec0003800000 */
[----:B------:R-:W-:Y:S01]  /*1a410*/  BPT.TRAP 0x1 ;  /* 0x000000040000795c */ /* 0x000fe20000300000 */
.L_x_15606:
[----:B------:R-:W-:Y:S01]  /*1a420*/  IMAD R25, R25, 0x8, R4 ;  /* 0x0000000819197824 */ /* 0x000fe200078e0204 */
[----:B------:R-:W-:-:S04]  /*1a430*/  SHF.L.U32 R2, R2, 0x1f, RZ ;  /* 0x0000001f02027819 */ /* 0x000fc800000006ff */
[----:B------:R-:W2:Y:S02]  /*1a440*/  SYNCS.PHASECHK.TRANS64.TRYWAIT P1, [R25+URZ+0x16840], R2 ;  /* 0x01684002190075a7 */ /* 0x000ea4000802017f */
[----:B--2---:R-:W-:Y:S05]  /*1a450*/  @!P1 BRA `(.L_x_15607) ;  /* 0x0000005c00f49947 */ /* 0x004fea0003800000 */
.L_x_15822:
[----:B------:R-:W-:Y:S05]  /*1a460*/  @!P0 BRA `(.L_x_15608) ;  /* 0x0000000000048947 */ /* 0x000fea0003800000 */
[----:B------:R-:W-:Y:S01]  /*1a470*/  BPT.TRAP 0x1 ;  /* 0x000000040000795c */ /* 0x000fe20000300000 */
.L_x_15608:
[----:B------:R-:W4:Y:S02]  /*1a480*/  SYNCS.PHASECHK.TRANS64.TRYWAIT P1, [R5+URZ+0x16860], R0 ;  /* 0x01686000050075a7 */ /* 0x000f24000802017f */
[----:B----4-:R-:W-:Y:S05]  /*1a490*/  @!P1 BRA `(.L_x_15609) ;  /* 0x0000005c00f89947 */ /* 0x010fea0003800000 */
.L_x_15823:
[----:B------:R-:W-:Y:S05]  /*1a4a0*/  @!P0 BRA `(.L_x_15610) ;  /* 0x0000000000048947 */ /* 0x000fea0003800000 */
[----:B------:R-:W-:Y:S01]  /*1a4b0*/  BPT.TRAP 0x1 ;  /* 0x000000040000795c */ /* 0x000fe20000300000 */
.L_x_15610:
[----:B------:R0:W0:Y:S02]  /*1a4c0*/  SYNCS.PHASECHK.TRANS64.TRYWAIT P0, [R25+URZ+0x16860], R2 ;  /* 0x01686002190075a7 */ /* 0x000024000800017f */
[----:B0-----:R-:W-:Y:S05]  /*1a4d0*/  @!P0 NANOSLEEP.SYNCS 0x989680 ;  /* 0x009896800000895d */ /* 0x001fea0003900000 */
[----:B------:R-:W0:Y:S02]  /*1a4e0*/  @!P0 SYNCS.PHASECHK.TRANS64 P0, [R25+URZ+0x16860], R2 ;  /* 0x01686002190085a7 */ /* 0x000e24000800007f */
[----:B0-----:R-:W-:Y:S05]  /*1a4f0*/  @!P0 BRA `(.L_x_15610) ;  /* 0xfffffffc00f08947 */ /* 0x001fea000383ffff */
.L_x_15351:
[----:B------:R-:W-:Y:S05]  /*1a500*/  BSYNC B9 ;  /* 0x0000000000097941 */ /* 0x000fea0003800000 */
.L_x_15348:
[----:B------:R-:W-:Y:S05]  /*1a510*/  EXIT ;  /* 0x000000000000794d */ /* 0x000fea0003800000 */
.L_x_15369:
[----:B0-----:R0:W1:Y:S02]  /*1a520*/  SYNCS.PHASECHK.TRANS64.TRYWAIT P6, [R69+URZ+0x16890], R77 ;  /* 0x0168904d450075a7 */ /* 0x00106400080c017f */
[----:B-1----:R-:W-:Y:S05]  /*1a530*/  @!P6 NANOSLEEP.SYNCS 0x989680 ;  /* 0x009896800000e95d */ /* 0x002fea0003900000 */
[----:B------:R-:W1:Y:S02]  /*1a540*/  @!P6 SYNCS.PHASECHK.TRANS64 P6, [R69+URZ+0x16890], R77 ;  /* 0x0168904d4500e5a7 */ /* 0x000e6400080c007f */
[----:B-1----:R-:W-:Y:S05]  /*1a550*/  @!P6 BRA `(.L_x_15369) ;  /* 0xfffffffc00f0e947 */ /* 0x002fea000383ffff */
[----:B------:R-:W-:Y:S05]  /*1a560*/  BRA `(.L_x_15611) ;  /* 0xfffffe84008c7947 */ /* 0x000fea000383ffff */
.L_x_15370:
        /* <DEDUP_REMOVED lines=8> */
.L_x_15613:
[----:B------:R-:W-:Y:S05]  /*1a5f0*/  BSYNC B1 ;  /* 0x0000000000017941 */ /* 0x000fea0003800000 */
.L_x_15612:
        /* <DEDUP_REMOVED lines=8> */
.L_x_15614:
[----:B------:R-:W-:Y:S05]  /*1a680*/  BRA `(.L_x_15615) ;  /* 0xfffffe8400587947 */ /* 0x000fea000383ffff */
.L_x_15379:
        /* <DEDUP_REMOVED lines=8> */
.L_x_15617:
[----:B------:R-:W-:Y:S05]  /*1a710*/  BSYNC B1 ;  /* 0x0000000000017941 */ /* 0x000fea0003800000 */
.L_x_15616:
        /* <DEDUP_REMOVED lines=8> */
.L_x_15618:
[----:B------:R-:W-:Y:S05]  /*1a7a0*/  BRA `(.L_x_15619) ;  /* 0xfffffe8800e47947 */ /* 0x000fea000383ffff */
.L_x_15391:
[----:B--2---:R2:W3:Y:S02]  /*1a7b0*/  SYNCS.PHASECHK.TRANS64.TRYWAIT P4, [R69+URZ+0x16890], R77 ;  /* 0x0168904d450075a7 */ /* 0x0044e4000808017f */
[----:B---3--:R-:W-:Y:S05]  /*1a7c0*/  @!P4 NANOSLEEP.SYNCS 0x989680 ;  /* 0x009896800000c95d */ /* 0x008fea0003900000 */
[----:B------:R-:W3:Y:S02]  /*1a7d0*/  @!P4 SYNCS.PHASECHK.TRANS64 P4, [R69+URZ+0x16890], R77 ;  /* 0x0168904d4500c5a7 */ /* 0x000ee4000808007f */
[----:B---3--:R-:W-:Y:S05]  /*1a7e0*/  @!P4 BRA `(.L_x_15391) ;  /* 0xfffffffc00f0c947 */ /* 0x008fea000383ffff */
[----:B------:R-:W-:Y:S05]  /*1a7f0*/  BRA `(.L_x_15620) ;  /* 0xfffffe9800047947 */ /* 0x000fea000383ffff */
.L_x_15392:
[----:B------:R-:W-:Y:S01]  /*1a800*/  BSSY B1, `(.L_x_15621) ;  /* 0x0000008000017945 */ /* 0x000fe20003800000 */
[----:B0-----:R-:W-:Y:S02]  /*1a810*/  IMAD.MOV.U32 R13, RZ, RZ, R86 ;  /* 0x000000ffff0d7224 */ /* 0x001fe400078e0056 */
[----:B------:R-:W-:Y:S02]  /*1a820*/  IMAD.MOV.U32 R12, RZ, RZ, RZ ;  /* 0x000000ffff0c7224 */ /* 0x000fe400078e00ff */
[----:B------:R-:W-:Y:S02]  /*1a830*/  IMAD.MOV.U32 R11, RZ, RZ, 0x1c1f ;  /* 0x00001c1fff0b7424 */ /* 0x000fe400078e00ff */
[----:B------:R-:W-:-:S07]  /*1a840*/  IMAD.MOV.U32 R15, RZ, RZ, -0x1 ;  /* 0xffffffffff0f7424 */ /* 0x000fce00078e00ff */
[----:B--2---:R-:W-:Y:S05]  /*1a850*/  WARPSYNC.COLLECTIVE R15, `(.L_x_15622) ;  /* 0x000000000f087348 */ /* 0x004fea0003c00000 */
[----:B------:R0:W1:Y:S02]  /*1a860*/  SHFL.IDX P6, R14, R13, R12, R11 ;  /* 0x0000000c0d0e7389 */ /* 0x00006400000c000b */
[----:B012---:R-:W-:Y:S01]  /*1a870*/  ENDCOLLECTIVE ;  /* 0x000000000000791b */ /* 0x007fe20003800000 */
.L_x_15622:
[----:B------:R-:W-:Y:S05]  /*1a880*/  BSYNC B1 ;  /* 0x0000000000017941 */ /* 0x000fea0003800000 */
.L_x_15621:
        /* <DEDUP_REMOVED lines=8> */
.L_x_15623:
[----:B------:R-:W-:Y:S01]  /*1a910*/  IMAD.MOV.U32 R80, RZ, RZ, R14 ;  /* 0x000000ffff507224 */ /* 0x000fe200078e000e */
[----:B------:R-:W-:Y:S06]  /*1a920*/  BRA `(.L_x_15624) ;  /* 0xfffffe9400d07947 */ /* 0x000fec000383ffff */
.L_x_15397:
        /* <DEDUP_REMOVED lines=8> */
.L_x_15626:
[----:B------:R-:W-:Y:S05]  /*1a9b0*/  BSYNC B1 ;  /* 0x0000000000017941 */ /* 0x000fea0003800000 */
.L_x_15625:
        /* <DEDUP_REMOVED lines=8> */
.L_x_15627:
[----:B------:R-:W-:Y:S01]  /*1aa40*/  IMAD.MOV.U32 R38, RZ, RZ, R14 ;  /* 0x000000ffff267224 */ /* 0x000fe200078e000e */
[----:B------:R-:W-:Y:S06]  /*1aa50*/  BRA `(.L_x_15628) ;  /* 0xfffffe9c00907947 */ /* 0x000fec000383ffff */
.L_x_15402:
[----:B0-----:R0:W1:Y:S02]  /*1aa60*/  SYNCS.PHASECHK.TRANS64.TRYWAIT P3, [R69+URZ+0x16890], R77 ;  /* 0x0168904d450075a7 */ /* 0x001064000806017f */
[----:B-1----:R-:W-:Y:S05]  /*1aa70*/  @!P3 NANOSLEEP.SYNCS 0x989680 ;  /* 0x009896800000b95d */ /* 0x002fea0003900000 */
[----:B------:R-:W1:Y:S02]  /*1aa80*/  @!P3 SYNCS.PHASECHK.TRANS64 P3, [R69+URZ+0x16890], R77 ;  /* 0x0168904d4500b5a7 */ /* 0x000e64000806007f */
[----:B-1----:R-:W-:Y:S05]  /*1aa90*/  @!P3 BRA `(.L_x_15402) ;  /* 0xfffffffc00f0b947 */ /* 0x002fea000383ffff */
[----:B------:R-:W-:Y:S05]  /*1aaa0*/  BRA `(.L_x_15629) ;  /* 0xfffffea400a47947 */ /* 0x000fea000383ffff */
.L_x_15403:
        /* <DEDUP_REMOVED lines=8> */
.L_x_15631:
[----:B------:R-:W-:Y:S05]  /*1ab30*/  BSYNC B1 ;  /* 0x0000000000017941 */ /* 0x000fea0003800000 */
.L_x_15630:
        /* <DEDUP_REMOVED lines=8> */
.L_x_15632:
[----:B------:R-:W-:Y:S01]  /*1abc0*/  IMAD.MOV.U32 R37, RZ, RZ, R14 ;  /* 0x000000ffff257224 */ /* 0x000fe200078e000e */
[----:B------:R-:W-:Y:S06]  /*1abd0*/  BRA `(.L_x_15633) ;  /* 0xfffffea400c87947 */ /* 0x000fec000383ffff */
.L_x_15406:
        /* <DEDUP_REMOVED lines=8> */
.L_x_15635:
[----:B------:R-:W-:Y:S05]  /*1ac60*/  BSYNC B1 ;  /* 0x0000000000017941 */ /* 0x000fea0003800000 */
.L_x_15634:
        /* <DEDUP_REMOVED lines=8> */
.L_x_15636:
[----:B------:R-:W-:Y:S01]  /*1acf0*/  IMAD.MOV.U32 R37, RZ, RZ, R14 ;  /* 0x000000ffff257224 */ /* 0x000fe200078e000e */
[----:B------:R-:W-:Y:S06]  /*1ad00*/  BRA `(.L_x_15637) ;  /* 0xfffffea400c47947 */ /* 0x000fec000383ffff */
.L_x_15410:
[----:B0-----:R0:W3:Y:S02]  /*1ad10*/  SYNCS.PHASECHK.TRANS64.TRYWAIT P4, [R69+URZ+0x168b0], R77 ;  /* 0x0168b04d450075a7 */ /* 0x0010e4000808017f */
[----:B---3--:R-:W-:Y:S05]  /*1ad20*/  @!P4 NANOSLEEP.SYNCS 0x989680 ;  /* 0x009896800000c95d */ /* 0x008fea0003900000 */
[----:B------:R-:W3:Y:S02]  /*1ad30*/  @!P4 SYNCS.PHASECHK.TRANS64 P4, [R69+URZ+0x168b0], R77 ;  /* 0x0168b04d4500c5a7 */ /* 0x000ee4000808007f */
[----:B---3--:R-:W-:Y:S05]  /*1ad40*/  @!P4 BRA `(.L_x_15410) ;  /* 0xfffffffc00f0c947 */ /* 0x008fea000383ffff */
[----:B------:R-:W-:Y:S05]  /*1ad50*/  BRA `(.L_x_15638) ;  /* 0xfffffea8003c7947 */ /* 0x000fea000383ffff */
.L_x_15418:
[----:B------:R-:W0:Y:S01]  /*1ad60*/  S2R R4, SR_TID.X ;  /* 0x0000000000047919 */ /* 0x000e220000002100 */
[----:B------:R-:W-:Y:S01]  /*1ad70*/  BSSY B0, `(.L_x_15639) ;  /* 0x000000c000007945 */ /* 0x000fe20003800000 */
[----:B------:R-:W-:Y:S01]  /*1ad80*/  IMAD.MOV.U32 R12, RZ, RZ, RZ ;  /* 0x000000ffff0c7224 */ /* 0x000fe200078e00ff */
[----:B------:R-:W-:Y:S01]  /*1ad90*/  MOV R11, 0x1f ;  /* 0x0000001f000b7802 */ /* 0x000fe20000000f00 */
[----:B------:R-:W-:Y:S02]  /*1ada0*/  IMAD.MOV.U32 R15, RZ, RZ, -0x1 ;  /* 0xffffffffff0f7424 */ /* 0x000fe400078e00ff */
[----:B0-----:R-:W-:-:S05]  /*1adb0*/  VIADD R5, R4, 0xffffff80 ;  /* 0xffffff8004057836 */ /* 0x001fca0000000000 */
[----:B------:R-:W-:-:S04]  /*1adc0*/  SHF.R.S32.HI R4, RZ, 0x1f, R5 ;  /* 0x0000001fff047819 */ /* 0x000fc80000011405 */
[----:B------:R-:W-:-:S04]  /*1add0*/  LEA.HI R4, R4, R5, RZ, 0x7 ;  /* 0x0000000504047211 */ /* 0x000fc800078f38ff */
[----:B------:R-:W-:-:S05]  /*1ade0*/  SHF.R.S32.HI R4, RZ, 0x7, R4 ;  /* 0x00000007ff047819 */ /* 0x000fca0000011404 */
[----:B------:R-:W-:-:S07]  /*1adf0*/  IMAD.MOV.U32 R13, RZ, RZ, R4 ;  /* 0x000000ffff0d7224 */ /* 0x000fce00078e0004 */
[----:B----45:R-:W-:Y:S05]  /*1ae00*/  WARPSYNC.COLLECTIVE R15, `(.L_x_15640) ;  /* 0x000000000f087348 */ /* 0x030fea0003c00000 */
[----:B------:R0:W1:Y:S02]  /*1ae10*/  SHFL.IDX P6, R14, R13, R12, R11 ;  /* 0x0000000c0d0e7389 */ /* 0x00006400000c000b */
[----:B01--45:R-:W-:Y:S01]  /*1ae20*/  ENDCOLLECTIVE ;  /* 0x000000000000791b */ /* 0x033fe20003800000 */
.L_x_15640:
[----:B------:R-:W-:Y:S05]  /*1ae30*/  BSYNC B0 ;  /* 0x0000000000007941 */ /* 0x000fea0003800000 */
.L_x_15639:
[----:B------:R0:W-:Y:S01]  /*1ae40*/  STL [R1+0x14], R14 ;  /* 0x0000140e01007387 */ /* 0x0001e20000100800 */
[----:B------:R-:W-:Y:S05]  /*1ae50*/  BRA `(.L_x_15641) ;  /* 0xfffffeac00f07947 */ /* 0x000fea000383ffff */
.L_x_15430:
[----:B------:R-:W-:Y:S01]  /*1ae60*/  BSSY B1, `(.L_x_15642) ;  /* 0x0000008000017945 */ /* 0x000fe20003800000 */
[----:B------:R-:W-:Y:S02]  /*1ae70*/  IMAD.MOV.U32 R13, RZ, RZ, R6 ;  /* 0x000000ffff0d7224 */ /* 0x000fe400078e0006 */
[----:B------:R-:W-:Y:S02]  /*1ae80*/  IMAD.MOV.U32 R12, RZ, RZ, RZ ;  /* 0x000000ffff0c7224 */ /* 0x000fe400078e00ff */
[----:B------:R-:W-:Y:S02]  /*1ae90*/  IMAD.MOV.U32 R11, RZ, RZ, 0x1c1f ;  /* 0x00001c1fff0b7424 */ /* 0x000fe400078e00ff */
[----:B------:R-:W-:-:S07]  /*1aea0*/  IMAD.MOV.U32 R15, RZ, RZ, -0x1 ;  /* 0xffffffffff0f7424 */ /* 0x000fce00078e00ff */
[----:B0---4-:R-:W-:Y:S05]  /*1aeb0*/  WARPSYNC.COLLECTIVE R15, `(.L_x_15643) ;  /* 0x000000000f087348 */ /* 0x011fea0003c00000 */
[----:B0-----:R0:W1:Y:S02]  /*1aec0*/  SHFL.IDX P6, R14, R13, R12, R11 ;  /* 0x0000000c0d0e7389 */ /* 0x00106400000c000b */
[----:B01--4-:R-:W-:Y:S01]  /*1aed0*/  ENDCOLLECTIVE ;  /* 0x000000000000791b */ /* 0x013fe20003800000 */
.L_x_15643:
[----:B------:R-:W-:Y:S05]  /*1aee0*/  BSYNC B1 ;  /* 0x0000000000017941 */ /* 0x000fea0003800000 */
.L_x_15642:
        /* <DEDUP_REMOVED lines=8> */
.L_x_15644:
[----:B------:R-:W-:Y:S02]  /*1af70*/  IMAD.MOV.U32 R13, RZ, RZ, R8 ;  /* 0x000000ffff0d7224 */ /* 0x000fe400078e0008 */
[----:B------:R-:W-:-:S07]  /*1af80*/  IMAD.MOV.U32 R0, RZ, RZ, R14 ;  /* 0x000000ffff007224 */ /* 0x000fce00078e000e */
[----:B------:R-:W-:Y:S05]  /*1af90*/  WARPSYNC.COLLECTIVE R15, `(.L_x_15645) ;  /* 0x000000000f087348 */ /* 0x000fea0003c00000 */
[----:B------:R0:W1:Y:S02]  /*1afa0*/  SHFL.IDX P6, R14, R13, R12, R11 ;  /* 0x0000000c0d0e7389 */ /* 0x00006400000c000b */
[----:B01----:R-:W-:Y:S01]  /*1afb0*/  ENDCOLLECTIVE ;  /* 0x000000000000791b */ /* 0x003fe20003800000 */
.L_x_15645:
[----:B------:R-:W-:Y:S02]  /*1afc0*/  IMAD.MOV.U32 R13, RZ, RZ, R7 ;  /* 0x000000ffff0d7224 */ /* 0x000fe400078e0007 */
[----:B------:R-:W-:-:S07]  /*1afd0*/  IMAD.MOV.U32 R5, RZ, RZ, R14 ;  /* 0x000000ffff057224 */ /* 0x000fce00078e000e */
[----:B------:R-:W-:Y:S05]  /*1afe0*/  WARPSYNC.COLLECTIVE R15, `(.L_x_15646) ;  /* 0x000000000f087348 */ /* 0x000fea0003c00000 */
[----:B------:R0:W1:Y:S02]  /*1aff0*/  SHFL.IDX P6, R14, R13, R12, R11 ;  /* 0x0000000c0d0e7389 */ /* 0x00006400000c000b */
[----:B01----:R-:W-:Y:S01]  /*1b000*/  ENDCOLLECTIVE ;  /* 0x000000000000791b */ /* 0x003fe20003800000 */
.L_x_15646:
[----:B------:R-:W-:Y:S05]  /*1b010*/  BRA `(.L_x_15647) ;  /* 0xfffffeb400747947 */ /* 0x000fea000383ffff */
.L_x_15433:
[----:B------:R-:W-:Y:S01]  /*1b020*/  BSSY B1, `(.L_x_15648) ;  /* 0x0000008000017945 */ /* 0x000fe20003800000 */
[----:B------:R-:W-:Y:S01]  /*1b030*/  IMAD.MOV.U32 R13, RZ, RZ, R6 ;  /* 0x000000ffff0d7224 */ /* 0x000fe200078e0006 */
[----:B------:R-:W-:Y:S01]  /*1b040*/  MOV R15, 0xffffffff ;  /* 0xffffffff000f7802 */ /* 0x000fe20000000f00 */
[----:B------:R-:W-:Y:S02]  /*1b050*/  IMAD.MOV.U32 R12, RZ, RZ, 0x1 ;  /* 0x00000001ff0c7424 */ /* 0x000fe400078e00ff */
[----:B------:R-:W-:-:S07]  /*1b060*/  IMAD.MOV.U32 R11, RZ, RZ, 0x1c1f ;  /* 0x00001c1fff0b7424 */ /* 0x000fce00078e00ff */
[----:B0---4-:R-:W-:Y:S05]  /*1b070*/  WARPSYNC.COLLECTIVE R15, `(.L_x_15649) ;  /* 0x000000000f087348 */ /* 0x011fea0003c00000 */
[----:B0-----:R0:W1:Y:S02]  /*1b080*/  SHFL.IDX P6, R14, R13, R12, R11 ;  /* 0x0000000c0d0e7389 */ /* 0x00106400000c000b */
[----:B01--4-:R-:W-:Y:S01]  /*1b090*/  ENDCOLLECTIVE ;  /* 0x000000000000791b */ /* 0x013fe20003800000 */
.L_x_15649:
[----:B------:R-:W-:Y:S05]  /*1b0a0*/  BSYNC B1 ;  /* 0x0000000000017941 */ /* 0x000fea0003800000 */
.L_x_15648:
        /* <DEDUP_REMOVED lines=8> */
.L_x_15650:
[----:B------:R-:W-:Y:S02]  /*1b130*/  IMAD.MOV.U32 R13, RZ, RZ, R8 ;  /* 0x000000ffff0d7224 */ /* 0x000fe400078e0008 */
[----:B------:R-:W-:-:S07]  /*1b140*/  IMAD.MOV.U32 R0, RZ, RZ, R14 ;  /* 0x000000ffff007224 */ /* 0x000fce00078e000e */
[----:B------:R-:W-:Y:S05]  /*1b150*/  WARPSYNC.COLLECTIVE R15, `(.L_x_15651) ;  /* 0x000000000f087348 */ /* 0x000fea0003c00000 */
[----:B------:R0:W1:Y:S02]  /*1b160*/  SHFL.IDX P6, R14, R13, R12, R11 ;  /* 0x0000000c0d0e7389 */ /* 0x00006400000c000b */
[----:B01----:R-:W-:Y:S01]  /*1b170*/  ENDCOLLECTIVE ;  /* 0x000000000000791b */ /* 0x003fe20003800000 */
.L_x_15651:
[----:B------:R-:W-:Y:S01]  /*1b180*/  MOV R13, R7 ;  /* 0x00000007000d7202 */ /* 0x000fe20000000f00 */
[----:B------:R-:W-:-:S07]  /*1b190*/  IMAD.MOV.U32 R5, RZ, RZ, R14 ;  /* 0x000000ffff057224 */ /* 0x000fce00078e000e */
[----:B------:R-:W-:Y:S05]  /*1b1a0*/  WARPSYNC.COLLECTIVE R15, `(.L_x_15652) ;  /* 0x000000000f087348 */ /* 0x000fea0003c00000 */
[----:B------:R0:W1:Y:S02]  /*1b1b0*/  SHFL.IDX P6, R14, R13, R12, R11 ;  /* 0x0000000c0d0e7389 */ /* 0x00006400000c000b */
[----:B01----:R-:W-:Y:S01]  /*1b1c0*/  ENDCOLLECTIVE ;  /* 0x000000000000791b */ /* 0x003fe20003800000 */
.L_x_15652:
[----:B------:R-:W-:Y:S05]  /*1b1d0*/  BRA `(.L_x_15653) ;  /* 0xfffffeb400e47947 */ /* 0x000fea000383ffff */
.L_x_15437:
[----:B0-----:R0:W1:Y:S02]  /*1b1e0*/  SYNCS.PHASECHK.TRANS64.TRYWAIT P0, [R2+URZ+0x16800], R41 ;  /* 0x01680029020075a7 */ /* 0x001064000800017f */
[----:B-1----:R-:W-:Y:S05]  /*1b1f0*/  @!P0 NANOSLEEP.SYNCS 0x989680 ;  /* 0x009896800000895d */ /* 0x002fea0003900000 */
[----:B------:R-:W1:Y:S02]  /*1b200*/  @!P0 SYNCS.PHASECHK.TRANS64 P0, [R2+URZ+0x16800], R41 ;  /* 0x01680029020085a7 */ /* 0x000e64000800007f */
[----:B-1----:R-:W-:Y:S05]  /*1b210*/  @!P0 BRA `(.L_x_15437) ;  /* 0xfffffffc00f08947 */ /* 0x002fea000383ffff */
[----:B------:R-:W-:Y:S05]  /*1b220*/  BRA `(.L_x_15654) ;  /* 0xfffffeb800f87947 */ /* 0x000fea000383ffff */
.L_x_15445:
[----:B------:R-:W1:Y:S01]  /*1b230*/  LDC R35, c[0x0][0x3f4] ;  /* 0x0000fd00ff237b82 */ /* 0x000e620000000800 */
[----:B------:R-:W-:Y:S01]  /*1b240*/  BSSY B1, `(.L_x_15655) ;  /* 0x0000008000017945 */ /* 0x000fe20003800000 */
[----:B------:R-:W-:Y:S02]  /*1b250*/  IMAD.MOV.U32 R13, RZ, RZ, R26 ;  /* 0x000000ffff0d7224 */ /* 0x000fe400078e001a */
[----:B------:R-:W-:Y:S02]  /*1b260*/  IMAD.MOV.U32 R12, RZ, RZ, RZ ;  /* 0x000000ffff0c7224 */ /* 0x000fe400078e00ff */
[----:B------:R-:W-:Y:S02]  /*1b270*/  IMAD.MOV.U32 R11, RZ, RZ, 0x1c1f ;  /* 0x00001c1fff0b7424 */ /* 0x000fe400078e00ff */
[----:B------:R-:W-:-:S07]  /*1b280*/  IMAD.MOV.U32 R15, RZ, RZ, -0x1 ;  /* 0xffffffffff0f7424 */ /* 0x000fce00078e00ff */
[----:B01--4-:R-:W-:Y:S05]  /*1b290*/  WARPSYNC.COLLECTIVE R15, `(.L_x_15656) ;  /* 0x000000000f087348 */ /* 0x013fea0003c00000 */
[----:B0-----:R0:W2:Y:S02]  /*1b2a0*/  SHFL.IDX P6, R14, R13, R12, R11 ;  /* 0x0000000c0d0e7389 */ /* 0x0010a400000c000b */
[----:B012-4-:R-:W-:Y:S01]  /*1b2b0*/  ENDCOLLECTIVE ;  /* 0x000000000000791b */ /* 0x017fe20003800000 */
.L_x_15656:
[----:B------:R-:W-:Y:S05]  /*1b2c0*/  BSYNC B1 ;  /* 0x0000000000017941 */ /* 0x000fea0003800000 */
.L_x_15655:
[----:B------:R0:W5:Y:S01]  /*1b2d0*/  LDL R10, [R1+0x10] ;  /* 0x00001000010a7983 */ /* 0x0001620000100800 */
[----:B------:R-:W-:Y:S01]  /*1b2e0*/  IMAD.MOV.U32 R13, RZ, RZ, R25 ;  /* 0x000000ffff0d7224 */ /* 0x000fe200078e0019 */
[----:B------:R-:W-:Y:S01]  /*1b2f0*/  MOV R15, 0xffffffff ;  /* 0xffffffff000f7802 */ /* 0x000fe20000000f00 */
[----:B------:R-:W-:Y:S01]  /*1b300*/  IMAD.MOV.U32 R12, RZ, RZ, RZ ;  /* 0x000000ffff0c7224 */ /* 0x000fe200078e00ff */
[----:B------:R-:W-:Y:S01]  /*1b310*/  ISETP.GE.AND P0, PT, R16, R35, PT ;  /* 0x000000231000720c */ /* 0x000fe20003f06270 */
[----:B------:R-:W-:Y:S02]  /*1b320*/  IMAD.MOV.U32 R11, RZ, RZ, 0x1c1f ;  /* 0x00001c1fff0b7424 */ /* 0x000fe400078e00ff */
[----:B------:R-:W-:-:S10]  /*1b330*/  IMAD.MOV.U32 R0, RZ, RZ, R14 ;  /* 0x000000ffff007224 */ /* 0x000fd400078e000e */
[----:B0----5:R-:W-:Y:S05]  /*1b340*/  WARPSYNC.COLLECTIVE R15, `(.L_x_15657) ;  /* 0x000000000f087348 */ /* 0x021fea0003c00000 */
[----:B------:R1:W2:Y:S02]  /*1b350*/  SHFL.IDX P6, R14, R13, R12, R11 ;  /* 0x0000000c0d0e7389 */ /* 0x0002a400000c000b */
[----:B012--5:R-:W-:Y:S01]  /*1b360*/  ENDCOLLECTIVE ;  /* 0x000000000000791b */ /* 0x027fe20003800000 */
.L_x_15657:
[----:B------:R-:W-:Y:S02]  /*1b370*/  IMAD.MOV.U32 R13, RZ, RZ, R24 ;  /* 0x000000ffff0d7224 */ /* 0x000fe400078e0018 */
[----:B------:R-:W-:-:S07]  /*1b380*/  IMAD.MOV.U32 R3, RZ, RZ, R14 ;  /* 0x000000ffff037224 */ /* 0x000fce00078e000e */
[----:B------:R-:W-:Y:S05]  /*1b390*/  WARPSYNC.COLLECTIVE R15, `(.L_x_15658) ;  /* 0x000000000f087348 */ /* 0x000fea0003c00000 */
[----:B------:R0:W1:Y:S02]  /*1b3a0*/  SHFL.IDX P6, R14, R13, R12, R11 ;  /* 0x0000000c0d0e7389 */ /* 0x00006400000c000b */
[----:B01----:R-:W-:Y:S01]  /*1b3b0*/  ENDCOLLECTIVE ;  /* 0x000000000000791b */ /* 0x003fe20003800000 */
.L_x_15658:
[----:B------:R-:W-:Y:S02]  /*1b3c0*/  IMAD.MOV.U32 R13, RZ, RZ, R27 ;  /* 0x000000ffff0d7224 */ /* 0x000fe400078e001b */
[----:B------:R-:W-:-:S07]  /*1b3d0*/  IMAD.MOV.U32 R4, RZ, RZ, R14 ;  /* 0x000000ffff047224 */ /* 0x000fce00078e000e */
[----:B------:R-:W-:Y:S05]  /*1b3e0*/  WARPSYNC.COLLECTIVE R15, `(.L_x_15659) ;  /* 0x000000000f087348 */ /* 0x000fea0003c00000 */
[----:B------:R0:W1:Y:S02]  /*1b3f0*/  SHFL.IDX P6, R14, R13, R12, R11 ;  /* 0x0000000c0d0e7389 */ /* 0x00006400000c000b */
[----:B01----:R-:W-:Y:S01]  /*1b400*/  ENDCOLLECTIVE ;  /* 0x000000000000791b */ /* 0x003fe20003800000 */
.L_x_15659:
[----:B------:R-:W-:-:S05]  /*1b410*/  IMAD R32, R10, R32, RZ ;  /* 0x000000200a207224 */ /* 0x000fca00078e02ff */
[----:B------:R-:W-:-:S13]  /*1b420*/  ISETP.GE.OR P1, PT, R41, R32, P0 ;  /* 0x000000202900720c */ /* 0x000fda0000726670 */
[C---:B------:R-:W-:Y:S01]  /*1b430*/  @!P1 IMAD.SHL.U32 R5, R16.reuse, 0x2, RZ ;  /* 0x0000000210059824 */ /* 0x040fe200078e00ff */
[----:B------:R-:W-:-:S04]  /*1b440*/  @!P1 SHF.L.U64.HI R21, R16, 0x1, R17 ;  /* 0x0000000110159819 */ /* 0x000fc80000010211 */
[----:B------:R-:W-:-:S05]  /*1b450*/  @!P1 IADD3 R6, P2, R3, R5, RZ ;  /* 0x0000000503069210 */ /* 0x000fca0007f5e0ff */
[----:B------:R-:W-:-:S05]  /*1b460*/  @!P1 IMAD.X R7, R0, 0x1, R21, P2 ;  /* 0x0000000100079824 */ /* 0x000fca00010e0615 */
        /* <DEDUP_REMOVED lines=10> */
[----:B------:R-:W-:Y:S02]  /*1b510*/  CS2R R20, SRZ ;  /* 0x0000000000147805 */ /* 0x000fe4000001ff00 */
[----:B0-----:R-:W-:Y:S01]  /*1b520*/  MOV R15, 0xffffffff ;  /* 0xffffffff000f7802 */ /* 0x001fe20000000f00 */
[----:B--2---:R-:W-:Y:S01]  /*1b530*/  @!P1 IMAD.MOV.U32 R39, RZ, RZ, R11 ;  /* 0x000000ffff279224 */ /* 0x004fe200078e000b */
[----:B------:R-:W-:Y:S01]  /*1b540*/  @!P1 MOV R36, R8 ;  /* 0x0000000800249202 */ /* 0x000fe20000000f00 */
[----:B------:R-:W-:-:S02]  /*1b550*/  IMAD.MOV.U32 R11, RZ, RZ, 0x1c1f ;  /* 0x00001c1fff0b7424 */ /* 0x000fc400078e00ff */
[----:B------:R-:W-:Y:S01]  /*1b560*/  @!P1 IMAD.MOV.U32 R37, RZ, RZ, R9 ;  /* 0x000000ffff259224 */ /* 0x000fe200078e0009 */
[----:B------:R-:W-:Y:S01]  /*1b570*/  MOV R9, R39 ;  /* 0x0000002700097202 */ /* 0x000fe20000000f00 */
[----:B------:R-:W-:-:S07]  /*1b580*/  IMAD.MOV.U32 R0, RZ, RZ, R36 ;  /* 0x000000ffff007224 */ /* 0x000fce00078e0024 */
[----:B-----5:R-:W-:Y:S05]  /*1b590*/  WARPSYNC.COLLECTIVE R15, `(.L_x_15660) ;  /* 0x000000000f087348 */ /* 0x020fea0003c00000 */
[----:B------:R0:W1:Y:S02]  /*1b5a0*/  SHFL.IDX P6, R14, R13, R12, R11 ;  /* 0x0000000c0d0e7389 */ /* 0x00006400000c000b */
[----:B01---5:R-:W-:Y:S01]  /*1b5b0*/  ENDCOLLECTIVE ;  /* 0x000000000000791b */ /* 0x023fe20003800000 */
.L_x_15660:
[----:B------:R-:W-:Y:S02]  /*1b5c0*/  IMAD.MOV.U32 R3, RZ, RZ, R37 ;  /* 0x000000ffff037224 */ /* 0x000fe400078e0025 */
[----:B------:R-:W-:Y:S01]  /*1b5d0*/  @!P1 IMAD.MOV.U32 R38, RZ, RZ, R10 ;  /* 0x000000ffff269224 */ /* 0x000fe200078e000a */
[----:B------:R-:W-:Y:S02]  /*1b5e0*/  PRMT R48, R0, 0x7610, R48 ;  /* 0x0000761000307816 */ /* 0x000fe40000000030 */
[----:B------:R-:W-:Y:S01]  /*1b5f0*/  PRMT R34, R34, 0x5410, R3 ;  /* 0x0000541022227816 */ /* 0x000fe20000000003 */
[----:B------:R-:W-:Y:S02]  /*1b600*/  IMAD.MOV.U32 R8, RZ, RZ, R38 ;  /* 0x000000ffff087224 */ /* 0x000fe400078e0026 */
[----:B------:R-:W-:Y:S01]  /*1b610*/  @!P1 IMAD.MOV.U32 R28, RZ, RZ, R4 ;  /* 0x000000ffff1c9224 */ /* 0x000fe200078e0004 */
[----:B------:R-:W-:Y:S01]  /*1b620*/  PRMT R34, R9, 0x7610, R34 ;  /* 0x0000761009227816 */ /* 0x000fe20000000022 */
[----:B------:R-:W-:Y:S01]  /*1b630*/  @!P1 IMAD.MOV.U32 R29, RZ, RZ, R5 ;  /* 0x000000ffff1d9224 */ /* 0x000fe200078e0005 */
[----:B------:R-:W-:Y:S01]  /*1b640*/  PRMT R31, R8, 0x7610, R31 ;  /* 0x00007610081f7816 */ /* 0x000fe2000000001f */
[----:B------:R-:W-:-:S02]  /*1b650*/  @!P1 IMAD.MOV.U32 R20, RZ, RZ, R6 ;  /* 0x000000ffff149224 */ /* 0x000fc400078e0006 */
[----:B------:R-:W-:Y:S02]  /*1b660*/  IMAD.MOV.U32 R13, RZ, RZ, R25 ;  /* 0x000000ffff0d7224 */ /* 0x000fe400078e0019 */
[----:B------:R-:W-:Y:S02]  /*1b670*/  @!P1 IMAD.MOV.U32 R21, RZ, RZ, R7 ;  /* 0x000000ffff159224 */ /* 0x000fe400078e0007 */
[----:B------:R-:W-:Y:S02]  /*1b680*/  IMAD.MOV.U32 R4, RZ, RZ, R28 ;  /* 0x000000ffff047224 */ /* 0x000fe400078e001c */
[----:B------:R-:W-:Y:S01]  /*1b690*/  IMAD.MOV.U32 R5, RZ, RZ, R29 ;  /* 0x000000ffff057224 */ /* 0x000fe200078e001d */
[----:B------:R-:W-:Y:S01]  /*1b6a0*/  MOV R7, R21 ;  /* 0x0000001500077202 */ /* 0x000fe20000000f00 */
[----:B------:R-:W-:Y:S01]  /*1b6b0*/  IMAD.MOV.U32 R6, RZ, RZ, R20 ;  /* 0x000000ffff067224 */ /* 0x000fe200078e0014 */
[----:B------:R-:W-:Y:S01]  /*1b6c0*/  PRMT R50, R4, 0x7610, R50 ;  /* 0x0000761004327816 */ /* 0x000fe20000000032 */
[----:B------:R-:W-:Y:S01]  /*1b6d0*/  IMAD.MOV.U32 R0, RZ, RZ, R14 ;  /* 0x000000ffff007224 */ /* 0x000fe200078e000e */
[----:B------:R-:W-:-:S07]  /*1b6e0*/  PRMT R54, R5, 0x7610, R54 ;  /* 0x0000761005367816 */ /* 0x000fce0000000036 */
[----:B------:R-:W-:Y:S05]  /*1b6f0*/  WARPSYNC.COLLECTIVE R15, `(.L_x_15661) ;  /* 0x000000000f087348 */ /* 0x000fea0003c00000 */
[----:B------:R0:W1:Y:S02]  /*1b700*/  SHFL.IDX P6, R14, R13, R12, R11 ;  /* 0x0000000c0d0e7389 */ /* 0x00006400000c000b */
[----:B01----:R-:W-:Y:S01]  /*1b710*/  ENDCOLLECTIVE ;  /* 0x000000000000791b */ /* 0x003fe20003800000 */
.L_x_15661:
[----:B------:R-:W-:Y:S02]  /*1b720*/  PRMT R31, R31, 0x5410, R6 ;  /* 0x000054101f1f7816 */ /* 0x000fe40000000006 */
[----:B------:R-:W-:Y:S02]  /*1b730*/  CS2R R4, SRZ ;  /* 0x0000000000047805 */ /* 0x000fe4000001ff00 */
[----:B------:R-:W-:Y:S01]  /*1b740*/  PRMT R55, R7, 0x7610, R55 ;  /* 0x0000761007377816 */ /* 0x000fe20000000037 */
[----:B------:R-:W-:Y:S02]  /*1b750*/  IMAD.MOV.U32 R13, RZ, RZ, R24 ;  /* 0x000000ffff0d7224 */ /* 0x000fe400078e0018 */
[----:B------:R-:W-:-:S07]  /*1b760*/  IMAD.MOV.U32 R3, RZ, RZ, R14 ;  /* 0x000000ffff037224 */ /* 0x000fce00078e000e */
[----:B------:R-:W-:Y:S05]  /*1b770*/  WARPSYNC.COLLECTIVE R15, `(.L_x_15662) ;  /* 0x000000000f087348 */ /* 0x000fea0003c00000 */
[----:B------:R0:W1:Y:S02]  /*1b780*/  SHFL.IDX P6, R14, R13, R12, R11 ;  /* 0x0000000c0d0e7389 */ /* 0x00006400000c000b */
[----:B01----:R-:W-:Y:S01]  /*1b790*/  ENDCOLLECTIVE ;  /* 0x000000000000791b */ /* 0x003fe20003800000 */
.L_x_15662:
[----:B------:R-:W-:Y:S02]  /*1b7a0*/  IMAD.MOV.U32 R13, RZ, RZ, R27 ;  /* 0x000000ffff0d7224 */ /* 0x000fe400078e001b */
[----:B------:R-:W-:-:S07]  /*1b7b0*/  IMAD.MOV.U32 R24, RZ, RZ, R14 ;  /* 0x000000ffff187224 */ /* 0x000fce00078e000e */
[----:B------:R-:W-:Y:S05]  /*1b7c0*/  WARPSYNC.COLLECTIVE R15, `(.L_x_15663) ;  /* 0x000000000f087348 */ /* 0x000fea0003c00000 */
[----:B------:R0:W1:Y:S02]  /*1b7d0*/  SHFL.IDX P6, R14, R13, R12, R11 ;  /* 0x0000000c0d0e7389 */ /* 0x00006400000c000b */
[----:B01----:R-:W-:Y:S01]  /*1b7e0*/  ENDCOLLECTIVE ;  /* 0x000000000000791b */ /* 0x003fe20003800000 */
.L_x_15663:
[----:B------:R-:W-:Y:S05]  /*1b7f0*/  BRA `(.L_x_15664) ;  /* 0xfffffec800287947 */ /* 0x000fea000383ffff */
.L_x_15449:
[----:B0-----:R0:W1:Y:S02]  /*1b800*/  SYNCS.PHASECHK.TRANS64.TRYWAIT P1, [R2+URZ+0x16800], R13 ;  /* 0x0168000d020075a7 */ /* 0x001064000802017f */
[----:B-1----:R-:W-:Y:S05]  /*1b810*/  @!P1 NANOSLEEP.SYNCS 0x989680 ;  /* 0x009896800000995d */ /* 0x002fea0003900000 */
[----:B------:R-:W1:Y:S02]  /*1b820*/  @!P1 SYNCS.PHASECHK.TRANS64 P1, [R2+URZ+0x16800], R13 ;  /* 0x0168000d020095a7 */ /* 0x000e64000802007f */
[----:B-1----:R-:W-:Y:S05]  /*1b830*/  @!P1 BRA `(.L_x_15449) ;  /* 0xfffffffc00f09947 */ /* 0x002fea000383ffff */
[----:B------:R-:W-:Y:S05]  /*1b840*/  BRA `(.L_x_15665) ;  /* 0xfffffec800d07947 */ /* 0x000fea000383ffff */
.L_x_15455:
[----:B--2---:R2:W0:Y:S02]  /*1b850*/  SYNCS.PHASECHK.TRANS64.TRYWAIT P1, [R0+URZ+0x16830], R7 ;  /* 0x01683007000075a7 */ /* 0x004424000802017f */
[----:B0-----:R-:W-:Y:S05]  /*1b860*/  @!P1 NANOSLEEP.SYNCS 0x989680 ;  /* 0x009896800000995d */ /* 0x001fea0003900000 */
[----:B------:R-:W0:Y:S02]  /*1b870*/  @!P1 SYNCS.PHASECHK.TRANS64 P1, [R0+URZ+0x16830], R7 ;  /* 0x01683007000095a7 */ /* 0x000e24000802007f */
[----:B0-----:R-:W-:Y:S05]  /*1b880*/  @!P1 BRA `(.L_x_15455) ;  /* 0xfffffffc00f09947 */ /* 0x001fea000383ffff */
[----:B------:R-:W-:Y:S05]  /*1b890*/  BRA `(.L_x_15454) ;  /* 0xfffffed800a47947 */ /* 0x000fea000383ffff */
.L_x_15462:
[----:B-1----:R1:W2:Y:S02]  /*1b8a0*/  SYNCS.PHASECHK.TRANS64.TRYWAIT P2, [R7+URZ+0x16830], R8 ;  /* 0x01683008070075a7 */ /* 0x0022a4000804017f */
[----:B--2---:R-:W-:Y:S05]  /*1b8b0*/  @!P2 NANOSLEEP.SYNCS 0x989680 ;  /* 0x009896800000a95d */ /* 0x004fea0003900000 */
[----:B------:R-:W2:Y:S02]  /*1b8c0*/  @!P2 SYNCS.PHASECHK.TRANS64 P2, [R7+URZ+0x16830], R8 ;  /* 0x016830080700a5a7 */ /* 0x000ea4000804007f */
[----:B--2---:R-:W-:Y:S05]  /*1b8d0*/  @!P2 BRA `(.L_x_15462) ;  /* 0xfffffffc00f0a947 */ /* 0x004fea000383ffff */
[----:B------:R-:W-:Y:S05]  /*1b8e0*/  BRA `(.L_x_15461) ;  /* 0xffffff0400647947 */ /* 0x000fea000383ffff */
.L_x_15466:
[----:B-1----:R1:W2:Y:S02]  /*1b8f0*/  SYNCS.PHASECHK.TRANS64.TRYWAIT P1, [R7+URZ+0x16850], R6 ;  /* 0x01685006070075a7 */ /* 0x0022a4000802017f */
[----:B--2---:R-:W-:Y:S05]  /*1b900*/  @!P1 NANOSLEEP.SYNCS 0x989680 ;  /* 0x009896800000995d */ /* 0x004fea0003900000 */
[----:B------:R-:W2:Y:S02]  /*1b910*/  @!P1 SYNCS.PHASECHK.TRANS64 P1, [R7+URZ+0x16850], R6 ;  /* 0x01685006070095a7 */ /* 0x000ea4000802007f */
[----:B--2---:R-:W-:Y:S05]  /*1b920*/  @!P1 BRA `(.L_x_15466) ;  /* 0xfffffffc00f09947 */ /* 0x004fea000383ffff */
[----:B------:R-:W-:Y:S05]  /*1b930*/  BRA `(.L_x_15463) ;  /* 0xffffff0800347947 */ /* 0x000fea000383ffff */
.L_x_15475:
[----:B-1----:R1:W2:Y:S02]  /*1b940*/  SYNCS.PHASECHK.TRANS64.TRYWAIT P1, [R7+URZ+0x16830], R8 ;  /* 0x01683008070075a7 */ /* 0x0022a4000802017f */
[----:B--2---:R-:W-:Y:S05]  /*1b950*/  @!P1 NANOSLEEP.SYNCS 0x989680 ;  /* 0x009896800000995d */ /* 0x004fea0003900000 */
[----:B------:R-:W2:Y:S02]  /*1b960*/  @!P1 SYNCS.PHASECHK.TRANS64 P1, [R7+URZ+0x16830], R8 ;  /* 0x01683008070095a7 */ /* 0x000ea4000802007f */
[----:B--2---:R-:W-:Y:S05]  /*1b970*/  @!P1 BRA `(.L_x_15475) ;  /* 0xfffffffc00f09947 */ /* 0x004fea000383ffff */
[----:B------:R-:W-:Y:S05]  /*1b980*/  BRA `(.L_x_15474) ;  /* 0xffffff3400907947 */ /* 0x000fea000383ffff */
.L_x_15479:
[----:B-1----:R1:W2:Y:S02]  /*1b990*/  SYNCS.PHASECHK.TRANS64.TRYWAIT P1, [R7+URZ+0x16850], R6 ;  /* 0x01685006070075a7 */ /* 0x0022a4000802017f */
[----:B--2---:R-:W-:Y:S05]  /*1b9a0*/  @!P1 NANOSLEEP.SYNCS 0x989680 ;  /* 0x009896800000995d */ /* 0x004fea0003900000 */
[----:B------:R-:W2:Y:S02]  /*1b9b0*/  @!P1 SYNCS.PHASECHK.TRANS64 P1, [R7+URZ+0x16850], R6 ;  /* 0x01685006070095a7 */ /* 0x000ea4000802007f */
[----:B--2---:R-:W-:Y:S05]  /*1b9c0*/  @!P1 BRA `(.L_x_15479) ;  /* 0xfffffffc00f09947 */ /* 0x004fea000383ffff */
[----:B------:R-:W-:Y:S05]  /*1b9d0*/  BRA `(.L_x_15476) ;  /* 0xffffff3800547947 */ /* 0x000fea000383ffff */
.L_x_15486:
[----:B-1----:R1:W2:Y:S02]  /*1b9e0*/  SYNCS.PHASECHK.TRANS64.TRYWAIT P1, [R11+URZ+0x16850], R4 ;  /* 0x016850040b0075a7 */ /* 0x0022a4000802017f */
[----:B--2---:R-:W-:Y:S05]  /*1b9f0*/  @!P1 NANOSLEEP.SYNCS 0x989680 ;  /* 0x009896800000995d */ /* 0x004fea0003900000 */
[----:B------:R-:W2:Y:S02]  /*1ba00*/  @!P1 SYNCS.PHASECHK.TRANS64 P1, [R11+URZ+0x16850], R4 ;  /* 0x016850040b0095a7 */ /* 0x000ea4000802007f */
[----:B--2---:R-:W-:Y:S05]  /*1ba10*/  @!P1 BRA `(.L_x_15486) ;  /* 0xfffffffc00f09947 */ /* 0x004fea000383ffff */
[----:B------:R-:W-:Y:S05]  /*1ba20*/  BRA `(.L_x_15485) ;  /* 0xffffff5c001c7947 */ /* 0x000fea000383ffff */
.L_x_15495:
[----:B------:R-:W-:Y:S02]  /*1ba30*/  IMAD.MOV.U32 R13, RZ, RZ, R20 ;  /* 0x000000ffff0d7224 */ /* 0x000fe400078e0014 */
[----:B------:R-:W-:Y:S02]  /*1ba40*/  IMAD.MOV.U32 R12, RZ, RZ, RZ ;  /* 0x000000ffff0c7224 */ /* 0x000fe400078e00ff */
[----:B------:R-:W-:Y:S02]  /*1ba50*/  IMAD.MOV.U32 R11, RZ, RZ, 0x181f ;  /* 0x0000181fff0b7424 */ /* 0x000fe400078e00ff */
[----:B------:R-:W-:Y:S02]  /*1ba60*/  IMAD.MOV.U32 R15, RZ, RZ, -0x1 ;  /* 0xffffffffff0f7424 */ /* 0x000fe400078e00ff */
[----:B------:R-:W-:Y:S02]  /*1ba70*/  IMAD R21, R8, R25, RZ ;  /* 0x0000001908157224 */ /* 0x000fe400078e02ff */
[----:B------:R-:W-:-:S07]  /*1ba80*/  IMAD.IADD R24, R26, 0x1, R30 ;  /* 0x000000011a187824 */ /* 0x000fce00078e021e */
[----:B-1----:R-:W-:Y:S05]  /*1ba90*/  WARPSYNC.COLLECTIVE R15, `(.L_x_15666) ;  /* 0x000000000f087348 */ /* 0x002fea0003c00000 */
[----:B------:R0:W2:Y:S02]  /*1baa0*/  SHFL.IDX P6, R14, R13, R12, R11 ;  /* 0x0000000c0d0e7389 */ /* 0x0000a400000c000b */
[----:B012---:R-:W-:Y:S01]  /*1bab0*/  ENDCOLLECTIVE ;  /* 0x000000000000791b */ /* 0x007fe20003800000 */
.L_x_15666:
[C---:B------:R-:W-:Y:S01]  /*1bac0*/  VIADD R8, R24.reuse, 0x30 ;  /* 0x0000003018087836 */ /* 0x040fe20000000000 */
[----:B------:R-:W-:-:S04]  /*1bad0*/  ISETP.GE.OR P3, PT, R24, R21, P0 ;  /* 0x000000151800720c */ /* 0x000fc80000766670 */
[----:B------:R-:W-:Y:S01]  /*1bae0*/  ISETP.GE.OR P4, PT, R8, R21, P0 ;  /* 0x000000150800720c */ /* 0x000fe20000786670 */
[----:B------:R-:W-:Y:S02]  /*1baf0*/  VIADD R8, R24, 0x60 ;  /* 0x0000006018087836 */ /* 0x000fe40000000000 */
[----:B------:R-:W-:-:S03]  /*1bb00*/  IMAD.MOV.U32 R13, RZ, RZ, R7 ;  /* 0x000000ffff0d7224 */ /* 0x000fc600078e0007 */
[----:B------:R-:W-:Y:S01]  /*1bb10*/  ISETP.GE.OR P2, PT, R8, R21, P0 ;  /* 0x000000150800720c */ /* 0x000fe20000746670 */
[----:B------:R-:W-:-:S12]  /*1bb20*/  IMAD.MOV.U32 R0, RZ, RZ, R14 ;  /* 0x000000ffff007224 */ /* 0x000fd800078e000e */
[----:B------:R-:W-:Y:S05]  /*1bb30*/  WARPSYNC.COLLECTIVE R15, `(.L_x_15667) ;  /* 0x000000000f087348 */ /* 0x000fea0003c00000 */
[----:B------:R0:W1:Y:S02]  /*1bb40*/  SHFL.IDX P6, R14, R13, R12, R11 ;  /* 0x0000000c0d0e7389 */ /* 0x00006400000c000b */
[----:B01----:R-:W-:Y:S01]  /*1bb50*/  ENDCOLLECTIVE ;  /* 0x000000000000791b */ /* 0x003fe20003800000 */
.L_x_15667:
[----:B------:R-:W-:Y:S01]  /*1bb60*/  MOV R13, R20 ;  /* 0x00000014000d7202 */ /* 0x000fe20000000f00 */
[----:B------:R-:W-:Y:S02]  /*1bb70*/  IMAD.MOV.U32 R12, RZ, RZ, 0x1 ;  /* 0x00000001ff0c7424 */ /* 0x000fe400078e00ff */
[----:B------:R-:W-:-:S07]  /*1bb80*/  IMAD.MOV.U32 R3, RZ, RZ, R14 ;  /* 0x000000ffff037224 */ /* 0x000fce00078e000e */
[----:B------:R-:W-:Y:S05]  /*1bb90*/  WARPSYNC.COLLECTIVE R15, `(.L_x_15668) ;  /* 0x000000000f087348 */ /* 0x000fea0003c00000 */
[----:B------:R0:W1:Y:S02]  /*1bba0*/  SHFL.IDX P6, R14, R13, R12, R11 ;  /* 0x0000000c0d0e7389 */ /* 0x00006400000c000b */
[----:B01----:R-:W-:Y:S01]  /*1bbb0*/  ENDCOLLECTIVE ;  /* 0x000000000000791b */ /* 0x003fe20003800000 */
.L_x_15668:
[----:B------:R-:W-:-:S04]  /*1bbc0*/  @!P3 LEA R10, P5, R29, R3, 0x1 ;  /* 0x000000031d0ab211 */ /* 0x000fc800078a08ff */
[----:B------:R-:W-:Y:S01]  /*1bbd0*/  @!P3 LEA.HI.X R3, R29, R0, R28, 0x1, P5 ;  /* 0x000000001d03b211 */ /* 0x000fe200028f0c1c */
[----:B------:R-:W-:Y:S02]  /*1bbe0*/  IMAD.MOV.U32 R13, RZ, RZ, R7 ;  /* 0x000000ffff0d7224 */ /* 0x000fe400078e0007 */
[----:B------:R-:W-:-:S07]  /*1bbf0*/  IMAD.MOV.U32 R4, RZ, RZ, R14 ;  /* 0x000000ffff047224 */ /* 0x000fce00078e000e */
[----:B------:R-:W-:Y:S05]  /*1bc00*/  WARPSYNC.COLLECTIVE R15, `(.L_x_15669) ;  /* 0x000000000f087348 */ /* 0x000fea0003c00000 */
[----:B------:R0:W1:Y:S02]  /*1bc10*/  SHFL.IDX P6, R14, R13, R12, R11 ;  /* 0x0000000c0d0e7389 */ /* 0x00006400000c000b */
[----:B01----:R-:W-:Y:S01]  /*1bc20*/  ENDCOLLECTIVE ;  /* 0x000000000000791b */ /* 0x003fe20003800000 */
.L_x_15669:
[----:B------:R-:W-:Y:S02]  /*1bc30*/  IMAD.MOV.U32 R13, RZ, RZ, R20 ;  /* 0x000000ffff0d7224 */ /* 0x000fe400078e0014 */
[----:B------:R-:W-:Y:S02]  /*1bc40*/  IMAD.MOV.U32 R12, RZ, RZ, 0x2 ;  /* 0x00000002ff0c7424 */ /* 0x000fe400078e00ff */
[----:B------:R-:W-:-:S07]  /*1bc50*/  IMAD.MOV.U32 R5, RZ, RZ, R14 ;  /* 0x000000ffff057224 */ /* 0x000fce00078e000e */
[----:B------:R-:W-:Y:S05]  /*1bc60*/  WARPSYNC.COLLECTIVE R15, `(.L_x_15670) ;  /* 0x000000000f087348 */ /* 0x000fea0003c00000 */
[----:B------:R0:W1:Y:S02]  /*1bc70*/  SHFL.IDX P6, R14, R13, R12, R11 ;  /* 0x0000000c0d0e7389 */ /* 0x00006400000c000b */
[----:B01----:R-:W-:Y:S01]  /*1bc80*/  ENDCOLLECTIVE ;  /* 0x000000000000791b */ /* 0x003fe20003800000 */
.L_x_15670:
[----:B------:R-:W-:-:S04]  /*1bc90*/  @!P4 LEA R8, P1, R29, R5, 0x1 ;  /* 0x000000051d08c211 */ /* 0x000fc800078208ff */
[----:B------:R-:W-:Y:S01]  /*1bca0*/  @!P4 LEA.HI.X R9, R29, R4, R28, 0x1, P1 ;  /* 0x000000041d09c211 */ /* 0x000fe200008f0c1c */
[----:B------:R-:W-:Y:S01]  /*1bcb0*/  IMAD.MOV.U32 R13, RZ, RZ, R7 ;  /* 0x000000ffff0d7224 */ /* 0x000fe200078e0007 */
[----:B------:R-:W-:-:S07]  /*1bcc0*/  MOV R6, R14 ;  /* 0x0000000e00067202 */ /* 0x000fce0000000f00 */
[----:B------:R-:W-:Y:S05]  /*1bcd0*/  WARPSYNC.COLLECTIVE R15, `(.L_x_15671) ;  /* 0x000000000f087348 */ /* 0x000fea0003c00000 */
[----:B------:R0:W1:Y:S02]  /*1bce0*/  SHFL.IDX P6, R14, R13, R12, R11 ;  /* 0x0000000c0d0e7389 */ /* 0x00006400000c000b */
[----:B01----:R-:W-:Y:S01]  /*1bcf0*/  ENDCOLLECTIVE ;  /* 0x000000000000791b */ /* 0x003fe20003800000 */
.L_x_15671:
        /* <DEDUP_REMOVED lines=12> */
.L_x_15672:
[----:B------:R0:W-:Y:S01]  /*1bdc0*/  @!P2 ST.E.128 desc[UR40][R4.64], RZ ;  /* 0x000000ff0400a985 */ /* 0x0001e2000c101d28 */
[----:B------:R-:W-:Y:S01]  /*1bdd0*/  IMAD.MOV.U32 R13, RZ, RZ, R7 ;  /* 0x000000ffff0d7224 */ /* 0x000fe200078e0007 */
[----:B------:R-:W-:-:S07]  /*1bde0*/  MOV R0, R14 ;  /* 0x0000000e00007202 */ /* 0x000fce0000000f00 */
[----:B0-----:R-:W-:Y:S05]  /*1bdf0*/  WARPSYNC.COLLECTIVE R15, `(.L_x_15673) ;  /* 0x000000000f087348 */ /* 0x001fea0003c00000 */
[----:B------:R1:W2:Y:S02]  /*1be00*/  SHFL.IDX P6, R14, R13, R12, R11 ;  /* 0x0000000c0d0e7389 */ /* 0x0002a400000c000b */
[----:B012---:R-:W-:Y:S01]  /*1be10*/  ENDCOLLECTIVE ;  /* 0x000000000000791b */ /* 0x007fe20003800000 */
.L_x_15673:
[----:B------:R-:W-:Y:S05]  /*1be20*/  BRA `(.L_x_15674) ;  /* 0xffffff7800547947 */ /* 0x000fea000383ffff */
.L_x_15512:
        /* <DEDUP_REMOVED lines=11> */
.L_x_15676:
[----:B------:R-:W-:Y:S05]  /*1bee0*/  BSYNC B1 ;  /* 0x0000000000017941 */ /* 0x000fea0003800000 */
.L_x_15675:
[----:B------:R-:W-:Y:S05]  /*1bef0*/  BRA `(.L_x_15677) ;  /* 0xffffff8c008c7947 */ /* 0x000fea000383ffff */
.L_x_15514:
[----:B------:R-:W-:Y:S01]  /*1bf00*/  BSSY B1, `(.L_x_15678) ;  /* 0x0000006000017945 */ /* 0x000fe20003800000 */
[----:B------:R-:W-:-:S07]  /*1bf10*/  IMAD.MOV.U32 R15, RZ, RZ, -0x1 ;  /* 0xffffffffff0f7424 */ /* 0x000fce00078e00ff */
[----:B01----:R-:W-:Y:S05]  /*1bf20*/  WARPSYNC.COLLECTIVE R15, `(.L_x_15679) ;  /* 0x000000000f0c7348 */ /* 0x003fea0003c00000 */
[----:B------:R-:W-:Y:S02]  /*1bf30*/  ELECT P6, UR62, PT ;  /* 0x00000000003e782f */ /* 0x000fe400038c0000 */
[----:B------:R-:W-:Y:S01]  /*1bf40*/  MOV R14, UR62 ;  /* 0x0000003e000e7c02 */ /* 0x000fe20008000f00 */
[----:B01----:R-:W-:Y:S10]  /*1bf50*/  ENDCOLLECTIVE ;  /* 0x000000000000791b */ /* 0x003ff40003800000 */
.L_x_15679:
[----:B------:R-:W-:Y:S05]  /*1bf60*/  BSYNC B1 ;  /* 0x0000000000017941 */ /* 0x000fea0003800000 */
.L_x_15678:
[----:B------:R-:W-:Y:S05]  /*1bf70*/  BRA `(.L_x_15513) ;  /* 0xffffff8c00847947 */ /* 0x000fea000383ffff */
.L_x_15516:
[----:B0-----:R0:W2:Y:S02]  /*1bf80*/  SYNCS.PHASECHK.TRANS64.TRYWAIT P0, [R22+URZ+0x16820], R5 ;  /* 0x01682005160075a7 */ /* 0x0010a4000800017f */
[----:B--2---:R-:W-:Y:S05]  /*1bf90*/  @!P0 NANOSLEEP.SYNCS 0x989680 ;  /* 0x009896800000895d */ /* 0x004fea0003900000 */
[----:B------:R-:W2:Y:S02]  /*1bfa0*/  @!P0 SYNCS.PHASECHK.TRANS64 P0, [R22+URZ+0x16820], R5 ;  /* 0x01682005160085a7 */ /* 0x000ea4000800007f */
[----:B--2---:R-:W-:Y:S05]  /*1bfb0*/  @!P0 BRA `(.L_x_15516) ;  /* 0xfffffffc00f08947 */ /* 0x004fea000383ffff */
[----:B------:R-:W-:Y:S05]  /*1bfc0*/  BRA `(.L_x_15680) ;  /* 0xffffff8c00947947 */ /* 0x000fea000383ffff */
.L_x_15520:
[----:B0-----:R0:W2:Y:S02]  /*1bfd0*/  SYNCS.PHASECHK.TRANS64.TRYWAIT P0, [R5+URZ+0x168a0], R6 ;  /* 0x0168a006050075a7 */ /* 0x0010a4000800017f */
[----:B--2---:R-:W-:Y:S05]  /*1bfe0*/  @!P0 NANOSLEEP.SYNCS 0x989680 ;  /* 0x009896800000895d */ /* 0x004fea0003900000 */
[----:B------:R-:W2:Y:S02]  /*1bff0*/  @!P0 SYNCS.PHASECHK.TRANS64 P0, [R5+URZ+0x168a0], R6 ;  /* 0x0168a006050085a7 */ /* 0x000ea4000800007f */
[----:B--2---:R-:W-:Y:S05]  /*1c000*/  @!P0 BRA `(.L_x_15520) ;  /* 0xfffffffc00f08947 */ /* 0x004fea000383ffff */
[----:B------:R-:W-:Y:S05]  /*1c010*/  BRA `(.L_x_15681) ;  /* 0xffffff8c00ac7947 */ /* 0x000fea000383ffff */
.L_x_15525:
[----:B-1----:R1:W2:Y:S02]  /*1c020*/  SYNCS.PHASECHK.TRANS64.TRYWAIT P0, [R5+URZ+0x168c0], R6 ;  /* 0x0168c006050075a7 */ /* 0x0022a4000800017f */
[----:B--2---:R-:W-:Y:S05]  /*1c030*/  @!P0 NANOSLEEP.SYNCS 0x989680 ;  /* 0x009896800000895d */ /* 0x004fea0003900000 */
[----:B------:R-:W2:Y:S02]  /*1c040*/  @!P0 SYNCS.PHASECHK.TRANS64 P0, [R5+URZ+0x168c0], R6 ;  /* 0x0168c006050085a7 */ /* 0x000ea4000800007f */
[----:B--2---:R-:W-:Y:S05]  /*1c050*/  @!P0 BRA `(.L_x_15525) ;  /* 0xfffffffc00f08947 */ /* 0x004fea000383ffff */
[----:B------:R-:W-:Y:S05]  /*1c060*/  BRA `(.L_x_15682) ;  /* 0xffffff90002c7947 */ /* 0x000fea000383ffff */
.L_x_15532:
[----:B0-----:R0:W2:Y:S02]  /*1c070*/  SYNCS.PHASECHK.TRANS64.TRYWAIT P1, [R5+URZ+0x168a0], R6 ;  /* 0x0168a006050075a7 */ /* 0x0010a4000802017f */
[----:B--2---:R-:W-:Y:S05]  /*1c080*/  @!P1 NANOSLEEP.SYNCS 0x989680 ;  /* 0x009896800000995d */ /* 0x004fea0003900000 */
[----:B------:R-:W2:Y:S02]  /*1c090*/  @!P1 SYNCS.PHASECHK.TRANS64 P1, [R5+URZ+0x168a0], R6 ;  /* 0x0168a006050095a7 */ /* 0x000ea4000802007f */
[----:B--2---:R-:W-:Y:S05]  /*1c0a0*/  @!P1 BRA `(.L_x_15532) ;  /* 0xfffffffc00f09947 */ /* 0x004fea000383ffff */
[----:B------:R-:W-:Y:S05]  /*1c0b0*/  BRA `(.L_x_15683) ;  /* 0xffffff9000ec7947 */ /* 0x000fea000383ffff */
.L_x_15537:
[----:B-1----:R1:W2:Y:S02]  /*1c0c0*/  SYNCS.PHASECHK.TRANS64.TRYWAIT P1, [R5+URZ+0x168c0], R6 ;  /* 0x0168c006050075a7 */ /* 0x0022a4000802017f */
[----:B--2---:R-:W-:Y:S05]  /*1c0d0*/  @!P1 NANOSLEEP.SYNCS 0x989680 ;  /* 0x009896800000995d */ /* 0x004fea0003900000 */
[----:B------:R-:W2:Y:S02]  /*1c0e0*/  @!P1 SYNCS.PHASECHK.TRANS64 P1, [R5+URZ+0x168c0], R6 ;  /* 0x0168c006050095a7 */ /* 0x000ea4000802007f */
[----:B--2---:R-:W-:Y:S05]  /*1c0f0*/  @!P1 BRA `(.L_x_15537) ;  /* 0xfffffffc00f09947 */ /* 0x004fea000383ffff */
[----:B------:R-:W-:Y:S05]  /*1c100*/  BRA `(.L_x_15684) ;  /* 0xffffff9400647947 */ /* 0x000fea000383ffff */
.L_x_15550:
[----:B--2---:R-:W0:Y:S01]  /*1c110*/  S2R R20, SR_TID.X ;  /* 0x0000000000147919 */ /* 0x004e220000002100 */
        /* <DEDUP_REMOVED lines=10> */
.L_x_15686:
[----:B------:R-:W-:Y:S05]  /*1c1c0*/  BSYNC B0 ;  /* 0x0000000000007941 */ /* 0x000fea0003800000 */
.L_x_15685:
[----:B------:R-:W-:Y:S05]  /*1c1d0*/  BRA `(.L_x_15687) ;  /* 0xffffffa000187947 */ /* 0x000fea000383ffff */
.L_x_15553:
[----:B-1----:R1:W2:Y:S02]  /*1c1e0*/  SYNCS.PHASECHK.TRANS64.TRYWAIT P0, [R3+URZ+0x16840], R4 ;  /* 0x01684004030075a7 */ /* 0x0022a4000800017f */
[----:B--2---:R-:W-:Y:S05]  /*1c1f0*/  @!P0 NANOSLEEP.SYNCS 0x989680 ;  /* 0x009896800000895d */ /* 0x004fea0003900000 */
[----:B------:R-:W2:Y:S02]  /*1c200*/  @!P0 SYNCS.PHASECHK.TRANS64 P0, [R3+URZ+0x16840], R4 ;  /* 0x01684004030085a7 */ /* 0x000ea4000800007f */
[----:B--2---:R-:W-:Y:S05]  /*1c210*/  @!P0 BRA `(.L_x_15553) ;  /* 0xfffffffc00f08947 */ /* 0x004fea000383ffff */
[----:B------:R-:W-:Y:S05]  /*1c220*/  BRA `(.L_x_15688) ;  /* 0xffffffa000787947 */ /* 0x000fea000383ffff */
.L_x_15554:
        /* <DEDUP_REMOVED lines=8> */
.L_x_15690:
[----:B------:R-:W-:Y:S05]  /*1c2b0*/  BSYNC B0 ;  /* 0x0000000000007941 */ /* 0x000fea0003800000 */
.L_x_15689:
        /* <DEDUP_REMOVED lines=9> */
.L_x_15691:
[----:B------:R-:W-:Y:S01]  /*1c350*/  MOV R13, R2 ;  /* 0x00000002000d7202 */ /* 0x000fe20000000f00 */
[----:B------:R-:W-:Y:S02]  /*1c360*/  IMAD.MOV.U32 R12, RZ, RZ, 0x1 ;  /* 0x00000001ff0c7424 */ /* 0x000fe400078e00ff */
[----:B------:R-:W-:-:S07]  /*1c370*/  IMAD.MOV.U32 R7, RZ, RZ, R14 ;  /* 0x000000ffff077224 */ /* 0x000fce00078e000e */
[----:B------:R-:W-:Y:S05]  /*1c380*/  WARPSYNC.COLLECTIVE R15, `(.L_x_15692) ;  /* 0x000000000f087348 */ /* 0x000fea0003c00000 */
[----:B------:R0:W1:Y:S02]  /*1c390*/  SHFL.IDX P6, R14, R13, R12, R11 ;  /* 0x0000000c0d0e7389 */ /* 0x00006400000c000b */
[----:B01----:R-:W-:Y:S01]  /*1c3a0*/  ENDCOLLECTIVE ;  /* 0x000000000000791b */ /* 0x003fe20003800000 */
.L_x_15692:
        /* <DEDUP_REMOVED lines=15> */
.L_x_15693:
[----:B------:R-:W-:Y:S02]  /*1c4a0*/  @P0 IMAD R8, R5, 0x2, R22 ;  /* 0x0000000205080824 */ /* 0x000fe400078e0216 */
[----:B------:R-:W-:Y:S01]  /*1c4b0*/  IMAD.MOV.U32 R13, RZ, RZ, R2 ;  /* 0x000000ffff0d7224 */ /* 0x000fe200078e0002 */
[----:B------:R-:W-:Y:S01]  /*1c4c0*/  MOV R12, 0x2 ;  /* 0x00000002000c7802 */ /* 0x000fe20000000f00 */
[----:B------:R-:W-:-:S07]  /*1c4d0*/  IMAD.MOV.U32 R7, RZ, RZ, R14 ;  /* 0x000000ffff077224 */ /* 0x000fce00078e000e */
[----:B------:R-:W-:Y:S05]  /*1c4e0*/  WARPSYNC.COLLECTIVE R15, `(.L_x_15694) ;  /* 0x000000000f087348 */ /* 0x000fea0003c00000 */
[----:B------:R0:W1:Y:S02]  /*1c4f0*/  SHFL.IDX P6, R14, R13, R12, R11 ;  /* 0x0000000c0d0e7389 */ /* 0x00006400000c000b */
[----:B01----:R-:W-:Y:S01]  /*1c500*/  ENDCOLLECTIVE ;  /* 0x000000000000791b */ /* 0x003fe20003800000 */
.L_x_15694:
        /* <DEDUP_REMOVED lines=15> */
.L_x_15695:
[----:B------:R-:W-:Y:S02]  /*1c600*/  @P0 IMAD R8, R5, 0x2, R22 ;  /* 0x0000000205080824 */ /* 0x000fe400078e0216 */
[----:B------:R-:W-:Y:S02]  /*1c610*/  IMAD.MOV.U32 R13, RZ, RZ, R2 ;  /* 0x000000ffff0d7224 */ /* 0x000fe400078e0002 */
[----:B------:R-:W-:Y:S02]  /*1c620*/  IMAD.MOV.U32 R12, RZ, RZ, 0x3 ;  /* 0x00000003ff0c7424 */ /* 0x000fe400078e00ff */
[----:B------:R-:W-:-:S07]  /*1c630*/  IMAD.MOV.U32 R7, RZ, RZ, R14 ;  /* 0x000000ffff077224 */ /* 0x000fce00078e000e */
[----:B------:R-:W-:Y:S05]  /*1c640*/  WARPSYNC.COLLECTIVE R15, `(.L_x_15696) ;  /* 0x000000000f087348 */ /* 0x000fea0003c00000 */
[----:B------:R0:W1:Y:S02]  /*1c650*/  SHFL.IDX P6, R14, R13, R12, R11 ;  /* 0x0000000c0d0e7389 */ /* 0x00006400000c000b */
[----:B01----:R-:W-:Y:S01]  /*1c660*/  ENDCOLLECTIVE ;  /* 0x000000000000791b */ /* 0x003fe20003800000 */
.L_x_15696:
        /* <DEDUP_REMOVED lines=15> */
.L_x_15697:
[----:B------:R-:W-:Y:S02]  /*1c760*/  @P0 IMAD R8, R5, 0x2, R22 ;  /* 0x0000000205080824 */ /* 0x000fe400078e0216 */
[----:B------:R-:W-:Y:S02]  /*1c770*/  IMAD.MOV.U32 R13, RZ, RZ, R2 ;  /* 0x000000ffff0d7224 */ /* 0x000fe400078e0002 */
[----:B------:R-:W-:Y:S02]  /*1c780*/  IMAD.MOV.U32 R12, RZ, RZ, 0x4 ;  /* 0x00000004ff0c7424 */ /* 0x000fe400078e00ff */
[----:B------:R-:W-:-:S07]  /*1c790*/  IMAD.MOV.U32 R7, RZ, RZ, R14 ;  /* 0x000000ffff077224 */ /* 0x000fce00078e000e */
[----:B------:R-:W-:Y:S05]  /*1c7a0*/  WARPSYNC.COLLECTIVE R15, `(.L_x_15698) ;  /* 0x000000000f087348 */ /* 0x000fea0003c00000 */
[----:B------:R0:W1:Y:S02]  /*1c7b0*/  SHFL.IDX P6, R14, R13, R12, R11 ;  /* 0x0000000c0d0e7389 */ /* 0x00006400000c000b */
[----:B01----:R-:W-:Y:S01]  /*1c7c0*/  ENDCOLLECTIVE ;  /* 0x000000000000791b */ /* 0x003fe20003800000 */
.L_x_15698:
        /* <DEDUP_REMOVED lines=15> */
.L_x_15699:
[----:B------:R-:W-:Y:S02]  /*1c8c0*/  @P0 IMAD R8, R5, 0x2, R22 ;  /* 0x0000000205080824 */ /* 0x000fe400078e0216 */
[----:B------:R-:W-:Y:S02]  /*1c8d0*/  IMAD.MOV.U32 R13, RZ, RZ, R2 ;  /* 0x000000ffff0d7224 */ /* 0x000fe400078e0002 */
[----:B------:R-:W-:Y:S02]  /*1c8e0*/  IMAD.MOV.U32 R12, RZ, RZ, 0x5 ;  /* 0x00000005ff0c7424 */ /* 0x000fe400078e00ff */
[----:B------:R-:W-:-:S07]  /*1c8f0*/  IMAD.MOV.U32 R7, RZ, RZ, R14 ;  /* 0x000000ffff077224 */ /* 0x000fce00078e000e */
[----:B------:R-:W-:Y:S05]  /*1c900*/  WARPSYNC.COLLECTIVE R15, `(.L_x_15700) ;  /* 0x000000000f087348 */ /* 0x000fea0003c00000 */
[----:B------:R0:W1:Y:S02]  /*1c910*/  SHFL.IDX P6, R14, R13, R12, R11 ;  /* 0x0000000c0d0e7389 */ /* 0x00006400000c000b */
[----:B01----:R-:W-:Y:S01]  /*1c920*/  ENDCOLLECTIVE ;  /* 0x000000000000791b */ /* 0x003fe20003800000 */
.L_x_15700:
        /* <DEDUP_REMOVED lines=15> */
.L_x_15701:
[----:B------:R-:W-:Y:S02]  /*1ca20*/  @P0 IMAD R8, R5, 0x2, R22 ;  /* 0x0000000205080824 */ /* 0x000fe400078e0216 */
[----:B------:R-:W-:Y:S02]  /*1ca30*/  IMAD.MOV.U32 R13, RZ, RZ, R2 ;  /* 0x000000ffff0d7224 */ /* 0x000fe400078e0002 */
[----:B------:R-:W-:Y:S01]  /*1ca40*/  IMAD.MOV.U32 R12, RZ, RZ, 0x6 ;  /* 0x00000006ff0c7424 */ /* 0x000fe200078e00ff */
[----:B------:R-:W-:-:S07]  /*1ca50*/  MOV R7, R14 ;  /* 0x0000000e00077202 */ /* 0x000fce0000000f00 */
[----:B------:R-:W-:Y:S05]  /*1ca60*/  WARPSYNC.COLLECTIVE R15, `(.L_x_15702) ;  /* 0x000000000f087348 */ /* 0x000fea0003c00000 */
[----:B------:R0:W1:Y:S02]  /*1ca70*/  SHFL.IDX P6, R14, R13, R12, R11 ;  /* 0x0000000c0d0e7389 */ /* 0x00006400000c000b */
[----:B01----:R-:W-:Y:S01]  /*1ca80*/  ENDCOLLECTIVE ;  /* 0x000000000000791b */ /* 0x003fe20003800000 */
.L_x_15702:
        /* <DEDUP_REMOVED lines=15> */
.L_x_15703:
[----:B------:R-:W-:Y:S02]  /*1cb80*/  @P0 IMAD R8, R5, 0x2, R22 ;  /* 0x0000000205080824 */ /* 0x000fe400078e0216 */
[----:B------:R-:W-:Y:S02]  /*1cb90*/  IMAD.MOV.U32 R13, RZ, RZ, R2 ;  /* 0x000000ffff0d7224 */ /* 0x000fe400078e0002 */
[----:B------:R-:W-:Y:S02]  /*1cba0*/  IMAD.MOV.U32 R12, RZ, RZ, 0x7 ;  /* 0x00000007ff0c7424 */ /* 0x000fe400078e00ff */
[----:B------:R-:W-:-:S07]  /*1cbb0*/  IMAD.MOV.U32 R7, RZ, RZ, R14 ;  /* 0x000000ffff077224 */ /* 0x000fce00078e000e */
[----:B------:R-:W-:Y:S05]  /*1cbc0*/  WARPSYNC.COLLECTIVE R15, `(.L_x_15704) ;  /* 0x000000000f087348 */ /* 0x000fea0003c00000 */
[----:B------:R0:W1:Y:S02]  /*1cbd0*/  SHFL.IDX P6, R14, R13, R12, R11 ;  /* 0x0000000c0d0e7389 */ /* 0x00006400000c000b */
[----:B01----:R-:W-:Y:S01]  /*1cbe0*/  ENDCOLLECTIVE ;  /* 0x000000000000791b */ /* 0x003fe20003800000 */
.L_x_15704:
        /* <DEDUP_REMOVED lines=14> */
.L_x_15705:
[----:B------:R-:W-:Y:S01]  /*1ccd0*/  IMAD.MOV.U32 R0, RZ, RZ, R14 ;  /* 0x000000ffff007224 */ /* 0x000fe200078e000e */
[----:B------:R-:W-:Y:S06]  /*1cce0*/  BRA `(.L_x_15706) ;  /* 0xffffff9c00947947 */ /* 0x000fec000383ffff */
.L_x_15559:
[----:B------:R-:W2:Y:S01]  /*1ccf0*/  LDL.LU R11, [R1+0x38] ;  /* 0x00003800010b7983 */ /* 0x000ea20000300800 */
[----:B------:R-:W-:Y:S01]  /*1cd00*/  IMAD.MOV.U32 R13, RZ, RZ, R0 ;  /* 0x000000ffff0d7224 */ /* 0x000fe200078e0000 */
[----:B------:R-:W-:Y:S01]  /*1cd10*/  MOV R12, RZ ;  /* 0x000000ff000c7202 */ /* 0x000fe20000000f00 */
        /* <DEDUP_REMOVED lines=9> */
.L_x_15707:
[----:B------:R-:W-:Y:S02]  /*1cdb0*/  IMAD.MOV.U32 R13, RZ, RZ, R2 ;  /* 0x000000ffff0d7224 */ /* 0x000fe400078e0002 */
[----:B------:R-:W-:-:S07]  /*1cdc0*/  IMAD.MOV.U32 R6, RZ, RZ, R14 ;  /* 0x000000ffff067224 */ /* 0x000fce00078e000e */
[----:B------:R-:W-:Y:S05]  /*1cdd0*/  WARPSYNC.COLLECTIVE R15, `(.L_x_15708) ;  /* 0x000000000f087348 */ /* 0x000fea0003c00000 */
[----:B------:R0:W1:Y:S02]  /*1cde0*/  SHFL.IDX P6, R14, R13, R12, R11 ;  /* 0x0000000c0d0e7389 */ /* 0x00006400000c000b */
[----:B01----:R-:W-:Y:S01]  /*1cdf0*/  ENDCOLLECTIVE ;  /* 0x000000000000791b */ /* 0x003fe20003800000 */
.L_x_15708:
[----:B------:R-:W-:Y:S01]  /*1ce00*/  MOV R13, R0 ;  /* 0x00000000000d7202 */ /* 0x000fe20000000f00 */
[----:B------:R-:W-:Y:S02]  /*1ce10*/  IMAD.MOV.U32 R12, RZ, RZ, 0x1 ;  /* 0x00000001ff0c7424 */ /* 0x000fe400078e00ff */
[----:B------:R-:W-:-:S07]  /*1ce20*/  IMAD.MOV.U32 R7, RZ, RZ, R14 ;  /* 0x000000ffff077224 */ /* 0x000fce00078e000e */
[----:B------:R-:W-:Y:S05]  /*1ce30*/  WARPSYNC.COLLECTIVE R15, `(.L_x_15709) ;  /* 0x000000000f087348 */ /* 0x000fea0003c00000 */
[----:B------:R0:W1:Y:S02]  /*1ce40*/  SHFL.IDX P6, R14, R13, R12, R11 ;  /* 0x0000000c0d0e7389 */ /* 0x00006400000c000b */
[----:B01----:R-:W-:Y:S01]  /*1ce50*/  ENDCOLLECTIVE ;  /* 0x000000000000791b */ /* 0x003fe20003800000 */
.L_x_15709:
        /* <DEDUP_REMOVED lines=15> */
.L_x_15710:
[----:B------:R-:W-:Y:S01]  /*1cf50*/  IMAD.MOV.U32 R13, RZ, RZ, R0 ;  /* 0x000000ffff0d7224 */ /* 0x000fe200078e0000 */
[----:B------:R-:W-:Y:S01]  /*1cf60*/  MOV R12, 0x2 ;  /* 0x00000002000c7802 */ /* 0x000fe20000000f00 */
[----:B------:R-:W-:-:S07]  /*1cf70*/  IMAD.MOV.U32 R7, RZ, RZ, R14 ;  /* 0x000000ffff077224 */ /* 0x000fce00078e000e */
[----:B------:R-:W-:Y:S05]  /*1cf80*/  WARPSYNC.COLLECTIVE R15, `(.L_x_15711) ;  /* 0x000000000f087348 */ /* 0x000fea0003c00000 */
[----:B------:R0:W1:Y:S02]  /*1cf90*/  SHFL.IDX P6, R14, R13, R12, R11 ;  /* 0x0000000c0d0e7389 */ /* 0x00006400000c000b */
[----:B01----:R-:W-:Y:S01]  /*1cfa0*/  ENDCOLLECTIVE ;  /* 0x000000000000791b */ /* 0x003fe20003800000 */
.L_x_15711:
        /* <DEDUP_REMOVED lines=16> */
.L_x_15712:
[----:B------:R-:W-:Y:S02]  /*1d0b0*/  IMAD.MOV.U32 R13, RZ, RZ, R0 ;  /* 0x000000ffff0d7224 */ /* 0x000fe400078e0000 */
[----:B------:R-:W-:Y:S02]  /*1d0c0*/  IMAD.MOV.U32 R12, RZ, RZ, 0x3 ;  /* 0x00000003ff0c7424 */ /* 0x000fe400078e00ff */
[----:B------:R-:W-:-:S07]  /*1d0d0*/  IMAD.MOV.U32 R7, RZ, RZ, R14 ;  /* 0x000000ffff077224 */ /* 0x000fce00078e000e */
[----:B------:R-:W-:Y:S05]  /*1d0e0*/  WARPSYNC.COLLECTIVE R15, `(.L_x_15713) ;  /* 0x000000000f087348 */ /* 0x000fea0003c00000 */
[----:B------:R0:W1:Y:S02]  /*1d0f0*/  SHFL.IDX P6, R14, R13, R12, R11 ;  /* 0x0000000c0d0e7389 */ /* 0x00006400000c000b */
[----:B01----:R-:W-:Y:S01]  /*1d100*/  ENDCOLLECTIVE ;  /* 0x000000000000791b */ /* 0x003fe20003800000 */
.L_x_15713:
        /* <DEDUP_REMOVED lines=16> */
.L_x_15714:
[----:B------:R-:W-:Y:S02]  /*1d210*/  IMAD.MOV.U32 R13, RZ, RZ, R0 ;  /* 0x000000ffff0d7224 */ /* 0x000fe400078e0000 */
[----:B------:R-:W-:Y:S02]  /*1d220*/  IMAD.MOV.U32 R12, RZ, RZ, 0x4 ;  /* 0x00000004ff0c7424 */ /* 0x000fe400078e00ff */
[----:B------:R-:W-:-:S07]  /*1d230*/  IMAD.MOV.U32 R7, RZ, RZ, R14 ;  /* 0x000000ffff077224 */ /* 0x000fce00078e000e */
[----:B------:R-:W-:Y:S05]  /*1d240*/  WARPSYNC.COLLECTIVE R15, `(.L_x_15715) ;  /* 0x000000000f087348 */ /* 0x000fea0003c00000 */
[----:B------:R0:W1:Y:S02]  /*1d250*/  SHFL.IDX P6, R14, R13, R12, R11 ;  /* 0x0000000c0d0e7389 */ /* 0x00006400000c000b */
[----:B01----:R-:W-:Y:S01]  /*1d260*/  ENDCOLLECTIVE ;  /* 0x000000000000791b */ /* 0x003fe20003800000 */
.L_x_15715:
        /* <DEDUP_REMOVED lines=16> */
.L_x_15716:
[----:B------:R-:W-:Y:S02]  /*1d370*/  IMAD.MOV.U32 R13, RZ, RZ, R0 ;  /* 0x000000ffff0d7224 */ /* 0x000fe400078e0000 */
[----:B------:R-:W-:Y:S02]  /*1d380*/  IMAD.MOV.U32 R12, RZ, RZ, 0x5 ;  /* 0x00000005ff0c7424 */ /* 0x000fe400078e00ff */
[----:B------:R-:W-:-:S07]  /*1d390*/  IMAD.MOV.U32 R7, RZ, RZ, R14 ;  /* 0x000000ffff077224 */ /* 0x000fce00078e000e */
[----:B------:R-:W-:Y:S05]  /*1d3a0*/  WARPSYNC.COLLECTIVE R15, `(.L_x_15717) ;  /* 0x000000000f087348 */ /* 0x000fea0003c00000 */
[----:B------:R0:W1:Y:S02]  /*1d3b0*/  SHFL.IDX P6, R14, R13, R12, R11 ;  /* 0x0000000c0d0e7389 */ /* 0x00006400000c000b */
[----:B01----:R-:W-:Y:S01]  /*1d3c0*/  ENDCOLLECTIVE ;  /* 0x000000000000791b */ /* 0x003fe20003800000 */
.L_x_15717:
        /* <DEDUP_REMOVED lines=16> */
.L_x_15718:
[----:B------:R-:W-:Y:S02]  /*1d4d0*/  IMAD.MOV.U32 R13, RZ, RZ, R0 ;  /* 0x000000ffff0d7224 */ /* 0x000fe400078e0000 */
[----:B------:R-:W-:Y:S01]  /*1d4e0*/  IMAD.MOV.U32 R12, RZ, RZ, 0x6 ;  /* 0x00000006ff0c7424 */ /* 0x000fe200078e00ff */
[----:B------:R-:W-:-:S07]  /*1d4f0*/  MOV R7, R14 ;  /* 0x0000000e00077202 */ /* 0x000fce0000000f00 */
[----:B------:R-:W-:Y:S05]  /*1d500*/  WARPSYNC.COLLECTIVE R15, `(.L_x_15719) ;  /* 0x000000000f087348 */ /* 0x000fea0003c00000 */
[----:B------:R0:W1:Y:S02]  /*1d510*/  SHFL.IDX P6, R14, R13, R12, R11 ;  /* 0x0000000c0d0e7389 */ /* 0x00006400000c000b */
[----:B01----:R-:W-:Y:S01]  /*1d520*/  ENDCOLLECTIVE ;  /* 0x000000000000791b */ /* 0x003fe20003800000 */
.L_x_15719:
        /* <DEDUP_REMOVED lines=16> */
.L_x_15720:
[----:B------:R-:W-:Y:S02]  /*1d630*/  IMAD.MOV.U32 R13, RZ, RZ, R0 ;  /* 0x000000ffff0d7224 */ /* 0x000fe400078e0000 */
[----:B------:R-:W-:Y:S02]  /*1d640*/  IMAD.MOV.U32 R12, RZ, RZ, 0x7 ;  /* 0x00000007ff0c7424 */ /* 0x000fe400078e00ff */
[----:B------:R-:W-:Y:S02]  /*1d650*/  VIADD R0, R17, 0x70 ;  /* 0x0000007011007836 */ /* 0x000fe40000000000 */
[----:B------:R-:W-:-:S07]  /*1d660*/  IMAD.MOV.U32 R7, RZ, RZ, R14 ;  /* 0x000000ffff077224 */ /* 0x000fce00078e000e */
[----:B------:R-:W-:Y:S05]  /*1d670*/  WARPSYNC.COLLECTIVE R15, `(.L_x_15721) ;  /* 0x000000000f087348 */ /* 0x000fea0003c00000 */
[----:B------:R0:W1:Y:S02]  /*1d680*/  SHFL.IDX P6, R14, R13, R12, R11 ;  /* 0x0000000c0d0e7389 */ /* 0x00006400000c000b */
[----:B01----:R-:W-:Y:S01]  /*1d690*/  ENDCOLLECTIVE ;  /* 0x000000000000791b */ /* 0x003fe20003800000 */
.L_x_15721:
        /* <DEDUP_REMOVED lines=11> */
[----:B------:R-:W-:Y:S02]  /*1d750*/  VIADD R0, R17, 0x80 ;  /* 0x0000008011007836 */ /* 0x000fe40000000000 */
[----:B0-----:R-:W-:-:S10]  /*1d760*/  IMAD.MOV.U32 R6, RZ, RZ, R14 ;  /* 0x000000ffff067224 */ /* 0x001fd400078e000e */
[----:B------:R-:W-:Y:S05]  /*1d770*/  WARPSYNC.COLLECTIVE R15, `(.L_x_15722) ;  /* 0x000000000f087348 */ /* 0x000fea0003c00000 */
[----:B------:R0:W1:Y:S02]  /*1d780*/  SHFL.IDX P6, R14, R13, R12, R11 ;  /* 0x0000000c0d0e7389 */ /* 0x00006400000c000b */
[----:B01----:R-:W-:Y:S01]  /*1d790*/  ENDCOLLECTIVE ;  /* 0x000000000000791b */ /* 0x003fe20003800000 */
.L_x_15722:
[----:B------:R-:W-:Y:S02]  /*1d7a0*/  IMAD.MOV.U32 R13, RZ, RZ, R4 ;  /* 0x000000ffff0d7224 */ /* 0x000fe400078e0004 */
[----:B------:R-:W-:Y:S02]  /*1d7b0*/  IMAD.MOV.U32 R12, RZ, RZ, RZ ;  /* 0x000000ffff0c7224 */ /* 0x000fe400078e00ff */
[----:B------:R-:W-:-:S07]  /*1d7c0*/  IMAD.MOV.U32 R2, RZ, RZ, R14 ;  /* 0x000000ffff027224 */ /* 0x000fce00078e000e */
[----:B------:R-:W-:Y:S05]  /*1d7d0*/  WARPSYNC.COLLECTIVE R15, `(.L_x_15723) ;  /* 0x000000000f087348 */ /* 0x000fea0003c00000 */
[----:B------:R0:W1:Y:S02]  /*1d7e0*/  SHFL.IDX P6, R14, R13, R12, R11 ;  /* 0x0000000c0d0e7389 */ /* 0x00006400000c000b */
[----:B01----:R-:W-:Y:S01]  /*1d7f0*/  ENDCOLLECTIVE ;  /* 0x000000000000791b */ /* 0x003fe20003800000 */
.L_x_15723:
[----:B------:R-:W-:-:S05]  /*1d800*/  @!P1 LEA R2, P2, R21, R2, 0x1 ;  /* 0x0000000215029211 */ /* 0x000fca00078408ff */
[----:B------:R-:W-:-:S05]  /*1d810*/  @!P1 IMAD.X R6, RZ, RZ, R6, P2 ;  /* 0x000000ffff069224 */ /* 0x000fca00010e0606 */
[----:B------:R-:W-:Y:S01]  /*1d820*/  @!P1 MOV R7, R6 ;  /* 0x0000000600079202 */ /* 0x000fe20000000f00 */
[----:B------:R-:W-:Y:S02]  /*1d830*/  IMAD.MOV.U32 R13, RZ, RZ, R5 ;  /* 0x000000ffff0d7224 */ /* 0x000fe400078e0005 */
[----:B------:R-:W-:Y:S01]  /*1d840*/  @!P1 IMAD.MOV.U32 R6, RZ, RZ, R2 ;  /* 0x000000ffff069224 */ /* 0x000fe200078e0002 */
[----:B------:R-:W-:-:S04]  /*1d850*/  IADD3 R2, R17, 0xa0, RZ ;  /* 0x000000a011027810 */ /* 0x000fc80007ffe0ff */
        /* <DEDUP_REMOVED lines=9> */
.L_x_15724:
[----:B------:R-:W-:Y:S02]  /*1d8f0*/  IMAD.MOV.U32 R13, RZ, RZ, R4 ;  /* 0x000000ffff0d7224 */ /* 0x000fe400078e0004 */
[----:B------:R-:W-:Y:S02]  /*1d900*/  IMAD.MOV.U32 R12, RZ, RZ, 0x1 ;  /* 0x00000001ff0c7424 */ /* 0x000fe400078e00ff */
[----:B------:R-:W-:-:S07]  /*1d910*/  IMAD.MOV.U32 R0, RZ, RZ, R14 ;  /* 0x000000ffff007224 */ /* 0x000fce00078e000e */
[----:B------:R-:W-:Y:S05]  /*1d920*/  WARPSYNC.COLLECTIVE R15, `(.L_x_15725) ;  /* 0x000000000f087348 */ /* 0x000fea0003c00000 */
[----:B------:R0:W1:Y:S02]  /*1d930*/  SHFL.IDX P6, R14, R13, R12, R11 ;  /* 0x0000000c0d0e7389 */ /* 0x00006400000c000b */
[----:B01----:R-:W-:Y:S01]  /*1d940*/  ENDCOLLECTIVE ;  /* 0x000000000000791b */ /* 0x003fe20003800000 */
.L_x_15725:
[----:B------:R-:W-:-:S04]  /*1d950*/  @!P1 LEA R0, P2, R21, R0, 0x1 ;  /* 0x0000000015009211 */ /* 0x000fc800078408ff */
[----:B------:R-:W-:-:S05]  /*1d960*/  @!P1 IADD3.X R6, RZ, R8, RZ, P2, !PT ;  /* 0x00000008ff069210 */ /* 0x000fca00017fe4ff */
[----:B------:R-:W-:Y:S02]  /*1d970*/  @!P1 IMAD.MOV.U32 R7, RZ, RZ, R6 ;  /* 0x000000ffff079224 */ /* 0x000fe400078e0006 */
        /* <DEDUP_REMOVED lines=12> */
.L_x_15726:
[----:B------:R-:W-:Y:S02]  /*1da40*/  IMAD.MOV.U32 R13, RZ, RZ, R4 ;  /* 0x000000ffff0d7224 */ /* 0x000fe400078e0004 */
[----:B------:R-:W-:Y:S01]  /*1da50*/  IMAD.MOV.U32 R12, RZ, RZ, 0x2 ;  /* 0x00000002ff0c7424 */ /* 0x000fe200078e00ff */
[----:B------:R-:W-:-:S07]  /*1da60*/  MOV R6, R14 ;  /* 0x0000000e00067202 */ /* 0x000fce0000000f00 */
[----:B------:R-:W-:Y:S05]  /*1da70*/  WARPSYNC.COLLECTIVE R15, `(.L_x_15727) ;  /* 0x000000000f087348 */ /* 0x000fea0003c00000 */
[----:B------:R0:W1:Y:S02]  /*1da80*/  SHFL.IDX P6, R14, R13, R12, R11 ;  /* 0x0000000c0d0e7389 */ /* 0x00006400000c000b */
[----:B01----:R-:W-:Y:S01]  /*1da90*/  ENDCOLLECTIVE ;  /* 0x000000000000791b */ /* 0x003fe20003800000 */
.L_x_15727:
        /* <DEDUP_REMOVED lines=13> */
.L_x_15728:
[----:B------:R-:W-:Y:S02]  /*1db70*/  IMAD.MOV.U32 R13, RZ, RZ, R4 ;  /* 0x000000ffff0d7224 */ /* 0x000fe400078e0004 */
[----:B------:R-:W-:Y:S02]  /*1db80*/  IMAD.MOV.U32 R12, RZ, RZ, 0x3 ;  /* 0x00000003ff0c7424 */ /* 0x000fe400078e00ff */
[----:B------:R-:W-:-:S07]  /*1db90*/  IMAD.MOV.U32 R6, RZ, RZ, R14 ;  /* 0x000000ffff067224 */ /* 0x000fce00078e000e */
[----:B------:R-:W-:Y:S05]  /*1dba0*/  WARPSYNC.COLLECTIVE R15, `(.L_x_15729) ;  /* 0x000000000f087348 */ /* 0x000fea0003c00000 */
[----:B------:R0:W1:Y:S02]  /*1dbb0*/  SHFL.IDX P6, R14, R13, R12, R11 ;  /* 0x0000000c0d0e7389 */ /* 0x00006400000c000b */
[----:B01----:R-:W-:Y:S01]  /*1dbc0*/  ENDCOLLECTIVE ;  /* 0x000000000000791b */ /* 0x003fe20003800000 */
.L_x_15729:
        /* <DEDUP_REMOVED lines=12> */
.L_x_15730:
[----:B------:R-:W-:Y:S01]  /*1dc90*/  IMAD.MOV.U32 R2, RZ, RZ, R14 ;  /* 0x000000ffff027224 */ /* 0x000fe200078e000e */
[----:B------:R-:W-:Y:S06]  /*1dca0*/  BRA `(.L_x_15731) ;  /* 0xffffff9c00907947 */ /* 0x000fec000383ffff */
.L_x_15562:
[----:B-1----:R1:W2:Y:S02]  /*1dcb0*/  SYNCS.PHASECHK.TRANS64.TRYWAIT P0, [R22+URZ+0x16820], R0 ;  /* 0x01682000160075a7 */ /* 0x0022a4000800017f */
[----:B--2---:R-:W-:Y:S05]  /*1dcc0*/  @!P0 NANOSLEEP.SYNCS 0x989680 ;  /* 0x009896800000895d */ /* 0x004fea0003900000 */
[----:B------:R-:W2:Y:S02]  /*1dcd0*/  @!P0 SYNCS.PHASECHK.TRANS64 P0, [R22+URZ+0x16820], R0 ;  /* 0x01682000160085a7 */ /* 0x000ea4000800007f */
[----:B--2---:R-:W-:Y:S05]  /*1dce0*/  @!P0 BRA `(.L_x_15562) ;  /* 0xfffffffc00f08947 */ /* 0x004fea000383ffff */
[----:B------:R-:W-:Y:S05]  /*1dcf0*/  BRA `(.L_x_15732) ;  /* 0xffffff9c00ec7947 */ /* 0x000fea000383ffff */
.L_x_15567:
[----:B0-----:R0:W1:Y:S02]  /*1dd00*/  SYNCS.PHASECHK.TRANS64.TRYWAIT P0, [R5+URZ+0x16840], R2 ;  /* 0x01684002050075a7 */ /* 0x001064000800017f */
[----:B-1----:R-:W-:Y:S05]  /*1dd10*/  @!P0 NANOSLEEP.SYNCS 0x989680 ;  /* 0x009896800000895d */ /* 0x002fea0003900000 */
[----:B------:R-:W1:Y:S02]  /*1dd20*/  @!P0 SYNCS.PHASECHK.TRANS64 P0, [R5+URZ+0x16840], R2 ;  /* 0x01684002050085a7 */ /* 0x000e64000800007f */
[----:B-1----:R-:W-:Y:S05]  /*1dd30*/  @!P0 BRA `(.L_x_15567) ;  /* 0xfffffffc00f08947 */ /* 0x002fea000383ffff */
[----:B------:R-:W-:Y:S05]  /*1dd40*/  BRA `(.L_x_15733) ;  /* 0xffffffa000c87947 */ /* 0x000fea000383ffff */
.L_x_15568:
        /* <DEDUP_REMOVED lines=8> */
.L_x_15735:
[----:B------:R-:W-:Y:S05]  /*1ddd0*/  BSYNC B1 ;  /* 0x0000000000017941 */ /* 0x000fea0003800000 */
.L_x_15734:
        /* <DEDUP_REMOVED lines=10> */
.L_x_15736:
[----:B------:R-:W-:Y:S02]  /*1de80*/  IMAD.MOV.U32 R13, RZ, RZ, R10 ;  /* 0x000000ffff0d7224 */ /* 0x000fe400078e000a */
[----:B------:R-:W-:Y:S01]  /*1de90*/  IMAD.MOV.U32 R12, RZ, RZ, 0x1 ;  /* 0x00000001ff0c7424 */ /* 0x000fe200078e00ff */
[----:B------:R-:W-:Y:S01]  /*1dea0*/  SHF.L.U32 R7, R7, 0x3, RZ ;  /* 0x0000000307077819 */ /* 0x000fe200000006ff */
[----:B------:R-:W-:-:S03]  /*1deb0*/  IMAD.MOV.U32 R2, RZ, RZ, R14 ;  /* 0x000000ffff027224 */ /* 0x000fc600078e000e */
[----:B------:R-:W-:-:S07]  /*1dec0*/  LOP3.LUT R7, R7, 0x38, RZ, 0xc0, !PT ;  /* 0x0000003807077812 */ /* 0x000fce00078ec0ff */
[----:B------:R-:W-:Y:S05]  /*1ded0*/  WARPSYNC.COLLECTIVE R15, `(.L_x_15737) ;  /* 0x000000000f087348 */ /* 0x000fea0003c00000 */
[----:B------:R0:W1:Y:S02]  /*1dee0*/  SHFL.IDX P6, R14, R13, R12, R11 ;  /* 0x0000000c0d0e7389 */ /* 0x00006400000c000b */
[----:B01----:R-:W-:Y:S01]  /*1def0*/  ENDCOLLECTIVE ;  /* 0x000000000000791b */ /* 0x003fe20003800000 */
.L_x_15737:
        /* <DEDUP_REMOVED lines=8> */
[----:B0-----:R-:W-:-:S07]  /*1df80*/  MOV R3, R14 ;  /* 0x0000000e00037202 */ /* 0x001fce0000000f00 */
[----:B------:R-:W-:Y:S05]  /*1df90*/  WARPSYNC.COLLECTIVE R15, `(.L_x_15738) ;  /* 0x000000000f087348 */ /* 0x000fea0003c00000 */
[----:B------:R0:W1:Y:S02]  /*1dfa0*/  SHFL.IDX P6, R14, R13, R12, R11 ;  /* 0x0000000c0d0e7389 */ /* 0x00006400000c000b */
[----:B01----:R-:W-:Y:S01]  /*1dfb0*/  ENDCOLLECTIVE ;  /* 0x000000000000791b */ /* 0x003fe20003800000 */
.L_x_15738:
[----:B------:R-:W-:Y:S02]  /*1dfc0*/  IMAD.MOV.U32 R13, RZ, RZ, R10 ;  /* 0x000000ffff0d7224 */ /* 0x000fe400078e000a */
[----:B------:R-:W-:Y:S02]  /*1dfd0*/  IMAD.MOV.U32 R12, RZ, RZ, 0x2 ;  /* 0x00000002ff0c7424 */ /* 0x000fe400078e00ff */
[----:B------:R-:W-:-:S07]  /*1dfe0*/  IMAD.MOV.U32 R2, RZ, RZ, R14 ;  /* 0x000000ffff027224 */ /* 0x000fce00078e000e */
[----:B------:R-:W-:Y:S05]  /*1dff0*/  WARPSYNC.COLLECTIVE R15, `(.L_x_15739) ;  /* 0x000000000f087348 */ /* 0x000fea0003c00000 */
[----:B------:R0:W1:Y:S02]  /*1e000*/  SHFL.IDX P6, R14, R13, R12, R11 ;  /* 0x0000000c0d0e7389 */ /* 0x00006400000c000b */
[----:B01----:R-:W-:Y:S01]  /*1e010*/  ENDCOLLECTIVE ;  /* 0x000000000000791b */ /* 0x003fe20003800000 */
.L_x_15739:
        /* <DEDUP_REMOVED lines=11> */
.L_x_15740:
[----:B------:R-:W-:Y:S02]  /*1e0d0*/  IMAD.MOV.U32 R13, RZ, RZ, R10 ;  /* 0x000000ffff0d7224 */ /* 0x000fe400078e000a */
[----:B------:R-:W-:Y:S01]  /*1e0e0*/  IMAD.MOV.U32 R12, RZ, RZ, 0x3 ;  /* 0x00000003ff0c7424 */ /* 0x000fe200078e00ff */
[----:B------:R-:W-:-:S07]  /*1e0f0*/  MOV R2, R14 ;  /* 0x0000000e00027202 */ /* 0x000fce0000000f00 */
[----:B------:R-:W-:Y:S05]  /*1e100*/  WARPSYNC.COLLECTIVE R15, `(.L_x_15741) ;  /* 0x000000000f087348 */ /* 0x000fea0003c00000 */
[----:B------:R0:W1:Y:S02]  /*1e110*/  SHFL.IDX P6, R14, R13, R12, R11 ;  /* 0x0000000c0d0e7389 */ /* 0x00006400000c000b */
[----:B01----:R-:W-:Y:S01]  /*1e120*/  ENDCOLLECTIVE ;  /* 0x000000000000791b */ /* 0x003fe20003800000 */
.L_x_15741:
        /* <DEDUP_REMOVED lines=11> */
.L_x_15742:
[----:B------:R-:W-:Y:S01]  /*1e1e0*/  MOV R13, R10 ;  /* 0x0000000a000d7202 */ /* 0x000fe20000000f00 */
[----:B------:R-:W-:Y:S02]  /*1e1f0*/  IMAD.MOV.U32 R12, RZ, RZ, 0x4 ;  /* 0x00000004ff0c7424 */ /* 0x000fe400078e00ff */
[----:B------:R-:W-:-:S07]  /*1e200*/  IMAD.MOV.U32 R2, RZ, RZ, R14 ;  /* 0x000000ffff027224 */ /* 0x000fce00078e000e */
[----:B------:R-:W-:Y:S05]  /*1e210*/  WARPSYNC.COLLECTIVE R15, `(.L_x_15743) ;  /* 0x000000000f087348 */ /* 0x000fea0003c00000 */
[----:B------:R0:W1:Y:S02]  /*1e220*/  SHFL.IDX P6, R14, R13, R12, R11 ;  /* 0x0000000c0d0e7389 */ /* 0x00006400000c000b */
[----:B01----:R-:W-:Y:S01]  /*1e230*/  ENDCOLLECTIVE ;  /* 0x000000000000791b */ /* 0x003fe20003800000 */
.L_x_15743:
        /* <DEDUP_REMOVED lines=11> */
.L_x_15744:
[----:B------:R-:W-:Y:S02]  /*1e2f0*/  IMAD.MOV.U32 R13, RZ, RZ, R10 ;  /* 0x000000ffff0d7224 */ /* 0x000fe400078e000a */
[----:B------:R-:W-:Y:S02]  /*1e300*/  IMAD.MOV.U32 R12, RZ, RZ, 0x5 ;  /* 0x00000005ff0c7424 */ /* 0x000fe400078e00ff */
[----:B------:R-:W-:-:S07]  /*1e310*/  IMAD.MOV.U32 R2, RZ, RZ, R14 ;  /* 0x000000ffff027224 */ /* 0x000fce00078e000e */
[----:B------:R-:W-:Y:S05]  /*1e320*/  WARPSYNC.COLLECTIVE R15, `(.L_x_15745) ;  /* 0x000000000f087348 */ /* 0x000fea0003c00000 */
[----:B------:R0:W1:Y:S02]  /*1e330*/  SHFL.IDX P6, R14, R13, R12, R11 ;  /* 0x0000000c0d0e7389 */ /* 0x00006400000c000b */
[----:B01----:R-:W-:Y:S01]  /*1e340*/  ENDCOLLECTIVE ;  /* 0x000000000000791b */ /* 0x003fe20003800000 */
.L_x_15745:
        /* <DEDUP_REMOVED lines=11> */
.L_x_15746:
[----:B------:R-:W-:Y:S02]  /*1e400*/  IMAD.MOV.U32 R13, RZ, RZ, R10 ;  /* 0x000000ffff0d7224 */ /* 0x000fe400078e000a */
[----:B------:R-:W-:Y:S02]  /*1e410*/  IMAD.MOV.U32 R12, RZ, RZ, 0x6 ;  /* 0x00000006ff0c7424 */ /* 0x000fe400078e00ff */
[----:B------:R-:W-:-:S07]  /*1e420*/  IMAD.MOV.U32 R2, RZ, RZ, R14 ;  /* 0x000000ffff027224 */ /* 0x000fce00078e000e */
[----:B------:R-:W-:Y:S05]  /*1e430*/  WARPSYNC.COLLECTIVE R15, `(.L_x_15747) ;  /* 0x000000000f087348 */ /* 0x000fea0003c00000 */
[----:B------:R0:W1:Y:S02]  /*1e440*/  SHFL.IDX P6, R14, R13, R12, R11 ;  /* 0x0000000c0d0e7389 */ /* 0x00006400000c000b */
[----:B01----:R-:W-:Y:S01]  /*1e450*/  ENDCOLLECTIVE ;  /* 0x000000000000791b */ /* 0x003fe20003800000 */
.L_x_15747:
        /* <DEDUP_REMOVED lines=11> */
.L_x_15748:
[----:B------:R-:W-:Y:S02]  /*1e510*/  IMAD.MOV.U32 R13, RZ, RZ, R10 ;  /* 0x000000ffff0d7224 */ /* 0x000fe400078e000a */
[----:B------:R-:W-:Y:S01]  /*1e520*/  IMAD.MOV.U32 R12, RZ, RZ, 0x7 ;  /* 0x00000007ff0c7424 */ /* 0x000fe200078e00ff */
[----:B------:R-:W-:-:S07]  /*1e530*/  MOV R2, R14 ;  /* 0x0000000e00027202 */ /* 0x000fce0000000f00 */
[----:B------:R-:W-:Y:S05]  /*1e540*/  WARPSYNC.COLLECTIVE R15, `(.L_x_15749) ;  /* 0x000000000f087348 */ /* 0x000fea0003c00000 */
[----:B------:R0:W1:Y:S02]  /*1e550*/  SHFL.IDX P6, R14, R13, R12, R11 ;  /* 0x0000000c0d0e7389 */ /* 0x00006400000c000b */
[----:B01----:R-:W-:Y:S01]  /*1e560*/  ENDCOLLECTIVE ;  /* 0x000000000000791b */ /* 0x003fe20003800000 */
.L_x_15749:
        /* <DEDUP_REMOVED lines=11> */
.L_x_15750:
[----:B------:R-:W-:Y:S01]  /*1e620*/  IMAD.MOV.U32 R2, RZ, RZ, R14 ;  /* 0x000000ffff027224 */ /* 0x000fe200078e000e */
[----:B------:R-:W-:Y:S06]  /*1e630*/  BRA `(.L_x_15751) ;  /* 0xffffff9c00c07947 */ /* 0x000fec000383ffff */
.L_x_15573:
[----:B-1----:R1:W2:Y:S02]  /*1e640*/  SYNCS.PHASECHK.TRANS64.TRYWAIT P0, [R5+URZ+0x16860], R2 ;  /* 0x01686002050075a7 */ /* 0x0022a4000800017f */
[----:B--2---:R-:W-:Y:S05]  /*1e650*/  @!P0 NANOSLEEP.SYNCS 0x989680 ;  /* 0x009896800000895d */ /* 0x004fea0003900000 */
[----:B------:R-:W2:Y:S02]  /*1e660*/  @!P0 SYNCS.PHASECHK.TRANS64 P0, [R5+URZ+0x16860], R2 ;  /* 0x01686002050085a7 */ /* 0x000ea4000800007f */
[----:B--2---:R-:W-:Y:S05]  /*1e670*/  @!P0 BRA `(.L_x_15573) ;  /* 0xfffffffc00f08947 */ /* 0x004fea000383ffff */
[----:B------:R-:W-:Y:S05]  /*1e680*/  BRA `(.L_x_15752) ;  /* 0xffffffa000187947 */ /* 0x000fea000383ffff */
.L_x_15574:
        /* <DEDUP_REMOVED lines=8> */
.L_x_15754:
[----:B------:R-:W-:Y:S05]  /*1e710*/  BSYNC B1 ;  /* 0x0000000000017941 */ /* 0x000fea0003800000 */
.L_x_15753:
        /* <DEDUP_REMOVED lines=10> */
.L_x_15755:
[----:B------:R-:W-:Y:S02]  /*1e7c0*/  IMAD.MOV.U32 R13, RZ, RZ, R24 ;  /* 0x000000ffff0d7224 */ /* 0x000fe400078e0018 */
[----:B------:R-:W-:Y:S01]  /*1e7d0*/  IMAD.MOV.U32 R12, RZ, RZ, 0x1 ;  /* 0x00000001ff0c7424 */ /* 0x000fe200078e00ff */
[----:B------:R-:W-:-:S07]  /*1e7e0*/  MOV R2, R14 ;  /* 0x0000000e00027202 */ /* 0x000fce0000000f00 */
[----:B------:R-:W-:Y:S05]  /*1e7f0*/  WARPSYNC.COLLECTIVE R15, `(.L_x_15756) ;  /* 0x000000000f087348 */ /* 0x000fea0003c00000 */
[----:B------:R0:W1:Y:S02]  /*1e800*/  SHFL.IDX P6, R14, R13, R12, R11 ;  /* 0x0000000c0d0e7389 */ /* 0x00006400000c000b */
[----:B01----:R-:W-:Y:S01]  /*1e810*/  ENDCOLLECTIVE ;  /* 0x000000000000791b */ /* 0x003fe20003800000 */
.L_x_15756:
[----:B------:R-:W-:-:S05]  /*1e820*/  IADD3 R2, P0, R2, R7, RZ ;  /* 0x0000000702027210 */ /* 0x000fca0007f1e0ff */
        /* <DEDUP_REMOVED lines=11> */
.L_x_15757:
[----:B------:R-:W-:Y:S02]  /*1e8e0*/  IMAD.MOV.U32 R13, RZ, RZ, R24 ;  /* 0x000000ffff0d7224 */ /* 0x000fe400078e0018 */
[----:B------:R-:W-:Y:S02]  /*1e8f0*/  IMAD.MOV.U32 R12, RZ, RZ, 0x2 ;  /* 0x00000002ff0c7424 */ /* 0x000fe400078e00ff */
[----:B------:R-:W-:-:S07]  /*1e900*/  IMAD.MOV.U32 R2, RZ, RZ, R14 ;  /* 0x000000ffff027224 */ /* 0x000fce00078e000e */
[----:B------:R-:W-:Y:S05]  /*1e910*/  WARPSYNC.COLLECTIVE R15, `(.L_x_15758) ;  /* 0x000000000f087348 */ /* 0x000fea0003c00000 */
[----:B------:R0:W1:Y:S02]  /*1e920*/  SHFL.IDX P6, R14, R13, R12, R11 ;  /* 0x0000000c0d0e7389 */ /* 0x00006400000c000b */
[----:B01----:R-:W-:Y:S01]  /*1e930*/  ENDCOLLECTIVE ;  /* 0x000000000000791b */ /* 0x003fe20003800000 */
.L_x_15758:
        /* <DEDUP_REMOVED lines=12> */
.L_x_15759:
[----:B------:R-:W-:Y:S01]  /*1ea00*/  IMAD.MOV.U32 R13, RZ, RZ, R24 ;  /* 0x000000ffff0d7224 */ /* 0x000fe200078e0018 */
[----:B------:R-:W-:Y:S01]  /*1ea10*/  MOV R12, 0x3 ;  /* 0x00000003000c7802 */ /* 0x000fe20000000f00 */
[----:B------:R-:W-:-:S07]  /*1ea20*/  IMAD.MOV.U32 R2, RZ, RZ, R14 ;  /* 0x000000ffff027224 */ /* 0x000fce00078e000e */
[----:B------:R-:W-:Y:S05]  /*1ea30*/  WARPSYNC.COLLECTIVE R15, `(.L_x_15760) ;  /* 0x000000000f087348 */ /* 0x000fea0003c00000 */
[----:B------:R0:W1:Y:S02]  /*1ea40*/  SHFL.IDX P6, R14, R13, R12, R11 ;  /* 0x0000000c0d0e7389 */ /* 0x00006400000c000b */
[----:B01----:R-:W-:Y:S01]  /*1ea50*/  ENDCOLLECTIVE ;  /* 0x000000000000791b */ /* 0x003fe20003800000 */
.L_x_15760:
        /* <DEDUP_REMOVED lines=12> */
.L_x_15761:
[----:B------:R-:W-:Y:S02]  /*1eb20*/  IMAD.MOV.U32 R13, RZ, RZ, R24 ;  /* 0x000000ffff0d7224 */ /* 0x000fe400078e0018 */
[----:B------:R-:W-:Y:S02]  /*1eb30*/  IMAD.MOV.U32 R12, RZ, RZ, 0x4 ;  /* 0x00000004ff0c7424 */ /* 0x000fe400078e00ff */
[----:B------:R-:W-:-:S07]  /*1eb40*/  IMAD.MOV.U32 R2, RZ, RZ, R14 ;  /* 0x000000ffff027224 */ /* 0x000fce00078e000e */
[----:B------:R-:W-:Y:S05]  /*1eb50*/  WARPSYNC.COLLECTIVE R15, `(.L_x_15762) ;  /* 0x000000000f087348 */ /* 0x000fea0003c00000 */
[----:B------:R0:W1:Y:S02]  /*1eb60*/  SHFL.IDX P6, R14, R13, R12, R11 ;  /* 0x0000000c0d0e7389 */ /* 0x00006400000c000b */
[----:B01----:R-:W-:Y:S01]  /*1eb70*/  ENDCOLLECTIVE ;  /* 0x000000000000791b */ /* 0x003fe20003800000 */
.L_x_15762:
[----:B------:R-:W-:-:S05]  /*1eb80*/  IADD3 R2, P0, R2, R7, RZ ;  /* 0x0000000702027210 */ /* 0x000fca0007f1e0ff */
[----:B------:R-:W-:-:S05]  /*1eb90*/  IMAD.X R3, RZ, RZ, R3, P0 ;  /* 0x000000ffff037224 */ /* 0x000fca00000e0603 */
[----:B------:R-:W-:Y:S01]  /*1eba0*/  @!PT LDS RZ, [RZ] ;  /* 0x00000000fffff984 */ /* 0x000fe20000000800 */
[----:B------:R-:W-:Y:S01]  /*1ebb0*/  @!PT LDS RZ, [RZ] ;  /* 0x00000000fffff984 */ /* 0x000fe20000000800 */
[----:B------:R-:W-:Y:S01]  /*1ebc0*/  @!PT LDS RZ, [RZ] ;  /* 0x00000000fffff984 */ /* 0x000fe20000000800 */
[----:B------:R0:W-:Y:S01]  /*1ebd0*/  LDGSTS.E.BYPASS.LTC128B.128 [R6+0x1c00], desc[UR40][R2.64], !P2 ;  /* 0x01c0000002067fae */ /* 0x0001e2000d101d68 */
[----:B------:R-:W-:Y:S02]  /*1ebe0*/  MOV R13, R23 ;  /* 0x00000017000d7202 */ /* 0x000fe40000000f00 */
[----:B------:R-:W-:Y:S01]  /*1ebf0*/  ISETP.LT.OR P2, PT, R8, 0x41, P1 ;  /* 0x000000410800780c */ /* 0x000fe20000f41670 */
[----:B0-----:R-:W-:-:S12]  /*1ec00*/  IMAD.MOV.U32 R3, RZ, RZ, R14 ;  /* 0x000000ffff037224 */ /* 0x001fd800078e000e */
[----:B------:R-:W-:Y:S05]  /*1ec10*/  WARPSYNC.COLLECTIVE R15, `(.L_x_15763) ;  /* 0x000000000f087348 */ /* 0x000fea0003c00000 */
[----:B------:R0:W1:Y:S02]  /*1ec20*/  SHFL.IDX P6, R14, R13, R12, R11 ;  /* 0x0000000c0d0e7389 */ /* 0x00006400000c000b */
[----:B01----:R-:W-:Y:S01]  /*1ec30*/  ENDCOLLECTIVE ;  /* 0x000000000000791b */ /* 0x003fe20003800000 */
.L_x_15763:
[----:B------:R-:W-:Y:S02]  /*1ec40*/  IMAD.MOV.U32 R13, RZ, RZ, R24 ;  /* 0x000000ffff0d7224 */ /* 0x000fe400078e0018 */
[----:B------:R-:W-:Y:S02]  /*1ec50*/  IMAD.MOV.U32 R12, RZ, RZ, 0x5 ;  /* 0x00000005ff0c7424 */ /* 0x000fe400078e00ff */
[----:B------:R-:W-:-:S07]  /*1ec60*/  IMAD.MOV.U32 R2, RZ, RZ, R14 ;  /* 0x000000ffff027224 */ /* 0x000fce00078e000e */
[----:B------:R-:W-:Y:S05]  /*1ec70*/  WARPSYNC.COLLECTIVE R15, `(.L_x_15764) ;  /* 0x000000000f087348 */ /* 0x000fea0003c00000 */
[----:B------:R0:W1:Y:S02]  /*1ec80*/  SHFL.IDX P6, R14, R13, R12, R11 ;  /* 0x0000000c0d0e7389 */ /* 0x00006400000c000b */
[----:B01----:R-:W-:Y:S01]  /*1ec90*/  ENDCOLLECTIVE ;  /* 0x000000000000791b */ /* 0x003fe20003800000 */
.L_x_15764:
        /* <DEDUP_REMOVED lines=12> */
.L_x_15765:
[----:B------:R-:W-:Y:S02]  /*1ed60*/  IMAD.MOV.U32 R13, RZ, RZ, R24 ;  /* 0x000000ffff0d7224 */ /* 0x000fe400078e0018 */
[----:B------:R-:W-:Y:S02]  /*1ed70*/  IMAD.MOV.U32 R12, RZ, RZ, 0x6 ;  /* 0x00000006ff0c7424 */ /* 0x000fe400078e00ff */
[----:B------:R-:W-:-:S07]  /*1ed80*/  IMAD.MOV.U32 R2, RZ, RZ, R14 ;  /* 0x000000ffff027224 */ /* 0x000fce00078e000e */
[----:B------:R-:W-:Y:S05]  /*1ed90*/  WARPSYNC.COLLECTIVE R15, `(.L_x_15766) ;  /* 0x000000000f087348 */ /* 0x000fea0003c00000 */
[----:B------:R0:W1:Y:S02]  /*1eda0*/  SHFL.IDX P6, R14, R13, R12, R11 ;  /* 0x0000000c0d0e7389 */ /* 0x00006400000c000b */
[----:B01----:R-:W-:Y:S01]  /*1edb0*/  ENDCOLLECTIVE ;  /* 0x000000000000791b */ /* 0x003fe20003800000 */
.L_x_15766:
        /* <DEDUP_REMOVED lines=12> */
.L_x_15767:
[----:B------:R-:W-:Y:S01]  /*1ee80*/  IMAD.MOV.U32 R13, RZ, RZ, R24 ;  /* 0x000000ffff0d7224 */ /* 0x000fe200078e0018 */
[----:B------:R-:W-:Y:S01]  /*1ee90*/  MOV R12, 0x7 ;  /* 0x00000007000c7802 */ /* 0x000fe20000000f00 */
[----:B------:R-:W-:-:S07]  /*1eea0*/  IMAD.MOV.U32 R2, RZ, RZ, R14 ;  /* 0x000000ffff027224 */ /* 0x000fce00078e000e */
[----:B------:R-:W-:Y:S05]  /*1eeb0*/  WARPSYNC.COLLECTIVE R15, `(.L_x_15768) ;  /* 0x000000000f087348 */ /* 0x000fea0003c00000 */
[----:B------:R0:W1:Y:S02]  /*1eec0*/  SHFL.IDX P6, R14, R13, R12, R11 ;  /* 0x0000000c0d0e7389 */ /* 0x00006400000c000b */
[----:B01----:R-:W-:Y:S01]  /*1eed0*/  ENDCOLLECTIVE ;  /* 0x000000000000791b */ /* 0x003fe20003800000 */
.L_x_15768:
        /* <DEDUP_REMOVED lines=11> */
.L_x_15769:
[----:B------:R-:W-:Y:S01]  /*1ef90*/  IMAD.MOV.U32 R2, RZ, RZ, R14 ;  /* 0x000000ffff027224 */ /* 0x000fe200078e000e */
[----:B------:R-:W-:Y:S06]  /*1efa0*/  BRA `(.L_x_15770) ;  /* 0xffffff9800c87947 */ /* 0x000fec000383ffff */
.L_x_15582:
[----:B0-----:R0:W1:Y:S02]  /*1efb0*/  SYNCS.PHASECHK.TRANS64.TRYWAIT P0, [R0+URZ+0x16860], R3 ;  /* 0x01686003000075a7 */ /* 0x001064000800017f */
[----:B-1----:R-:W-:Y:S05]  /*1efc0*/  @!P0 NANOSLEEP.SYNCS 0x989680 ;  /* 0x009896800000895d */ /* 0x002fea0003900000 */
[----:B------:R-:W1:Y:S02]  /*1efd0*/  @!P0 SYNCS.PHASECHK.TRANS64 P0, [R0+URZ+0x16860], R3 ;  /* 0x01686003000085a7 */ /* 0x000e64000800007f */
[----:B-1----:R-:W-:Y:S05]  /*1efe0*/  @!P0 BRA `(.L_x_15582) ;  /* 0xfffffffc00f08947 */ /* 0x002fea000383ffff */
[----:B------:R-:W-:Y:S05]  /*1eff0*/  BRA `(.L_x_15771) ;  /* 0xffffff9c00e87947 */ /* 0x000fea000383ffff */
.L_x_15583:
        /* <DEDUP_REMOVED lines=8> */
.L_x_15773:
[----:B------:R-:W-:Y:S05]  /*1f080*/  BSYNC B0 ;  /* 0x0000000000007941 */ /* 0x000fea0003800000 */
.L_x_15772:
[----:B------:R-:W0:Y:S01]  /*1f090*/  S2R R2, SR_TID.X ;  /* 0x0000000000027919 */ /* 0x000e220000002100 */
[----:B------:R-:W-:Y:S01]  /*1f0a0*/  IMAD.MOV.U32 R13, RZ, RZ, R23 ;  /* 0x000000ffff0d7224 */ /* 0x000fe200078e0017 */
[----:B------:R-:W-:Y:S01]  /*1f0b0*/  MOV R3, R14 ;  /* 0x0000000e00037202 */ /* 0x000fe20000000f00 */
[----:B------:R-:W-:Y:S01]  /*1f0c0*/  IMAD.MOV.U32 R12, RZ, RZ, RZ ;  /* 0x000000ffff0c7224 */ /* 0x000fe200078e00ff */
[----:B------:R-:W-:Y:S01]  /*1f0d0*/  LEA R4, R4, R22, 0x1 ;  /* 0x0000001604047211 */ /* 0x000fe200078e08ff */
[----:B------:R-:W-:Y:S02]  /*1f0e0*/  IMAD.MOV.U32 R11, RZ, RZ, 0x181f ;  /* 0x0000181fff0b7424 */ /* 0x000fe400078e00ff */
[----:B------:R-:W-:-:S07]  /*1f0f0*/  IMAD.MOV.U32 R15, RZ, RZ, -0x1 ;  /* 0xffffffffff0f7424 */ /* 0x000fce00078e00ff */
[----:B0-----:R-:W-:Y:S05]  /*1f100*/  WARPSYNC.COLLECTIVE R15, `(.L_x_15774) ;  /* 0x000000000f087348 */ /* 0x001fea0003c00000 */
[----:B------:R1:W2:Y:S02]  /*1f110*/  SHFL.IDX P6, R14, R13, R12, R11 ;  /* 0x0000000c0d0e7389 */ /* 0x0002a400000c000b */
[----:B012---:R-:W-:Y:S01]  /*1f120*/  ENDCOLLECTIVE ;  /* 0x000000000000791b */ /* 0x007fe20003800000 */
.L_x_15774:
        /* <DEDUP_REMOVED lines=12> */
.L_x_15775:
        /* <DEDUP_REMOVED lines=11> */
.L_x_15776:
[----:B------:R-:W-:Y:S02]  /*1f2a0*/  IMAD.MOV.U32 R13, RZ, RZ, R24 ;  /* 0x000000ffff0d7224 */ /* 0x000fe400078e0018 */
[----:B------:R-:W-:Y:S01]  /*1f2b0*/  IMAD.MOV.U32 R12, RZ, RZ, 0x2 ;  /* 0x00000002ff0c7424 */ /* 0x000fe200078e00ff */
[----:B------:R-:W-:-:S13]  /*1f2c0*/  IADD3 R2, P1, R14, R5, RZ ;  /* 0x000000050e027210 */ /* 0x000fda0007f3e0ff */
[----:B------:R-:W-:Y:S05]  /*1f2d0*/  WARPSYNC.COLLECTIVE R15, `(.L_x_15777) ;  /* 0x000000000f087348 */ /* 0x000fea0003c00000 */
[----:B------:R0:W1:Y:S02]  /*1f2e0*/  SHFL.IDX P6, R14, R13, R12, R11 ;  /* 0x0000000c0d0e7389 */ /* 0x00006400000c000b */
[----:B01----:R-:W-:Y:S01]  /*1f2f0*/  ENDCOLLECTIVE ;  /* 0x000000000000791b */ /* 0x003fe20003800000 */
.L_x_15777:
        /* <DEDUP_REMOVED lines=11> */
.L_x_15778:
[----:B------:R-:W-:Y:S02]  /*1f3b0*/  IMAD.MOV.U32 R13, RZ, RZ, R24 ;  /* 0x000000ffff0d7224 */ /* 0x000fe400078e0018 */
[----:B------:R-:W-:Y:S01]  /*1f3c0*/  IMAD.MOV.U32 R12, RZ, RZ, 0x3 ;  /* 0x00000003ff0c7424 */ /* 0x000fe200078e00ff */
[----:B------:R-:W-:-:S13]  /*1f3d0*/  IADD3 R2, P1, R14, R5, RZ ;  /* 0x000000050e027210 */ /* 0x000fda0007f3e0ff */
[----:B------:R-:W-:Y:S05]  /*1f3e0*/  WARPSYNC.COLLECTIVE R15, `(.L_x_15779) ;  /* 0x000000000f087348 */ /* 0x000fea0003c00000 */
[----:B------:R0:W1:Y:S02]  /*1f3f0*/  SHFL.IDX P6, R14, R13, R12, R11 ;  /* 0x0000000c0d0e7389 */ /* 0x00006400000c000b */
[----:B01----:R-:W-:Y:S01]  /*1f400*/  ENDCOLLECTIVE ;  /* 0x000000000000791b */ /* 0x003fe20003800000 */
.L_x_15779:
        /* <DEDUP_REMOVED lines=11> */
.L_x_15780:
[----:B------:R-:W-:Y:S01]  /*1f4c0*/  MOV R13, R24 ;  /* 0x00000018000d7202 */ /* 0x000fe20000000f00 */
[----:B------:R-:W-:Y:S01]  /*1f4d0*/  IMAD.MOV.U32 R12, RZ, RZ, 0x4 ;  /* 0x00000004ff0c7424 */ /* 0x000fe200078e00ff */
[----:B------:R-:W-:-:S13]  /*1f4e0*/  IADD3 R2, P1, R14, R5, RZ ;  /* 0x000000050e027210 */ /* 0x000fda0007f3e0ff */
[----:B------:R-:W-:Y:S05]  /*1f4f0*/  WARPSYNC.COLLECTIVE R15, `(.L_x_15781) ;  /* 0x000000000f087348 */ /* 0x000fea0003c00000 */
[----:B------:R0:W1:Y:S02]  /*1f500*/  SHFL.IDX P6, R14, R13, R12, R11 ;  /* 0x0000000c0d0e7389 */ /* 0x00006400000c000b */
[----:B01----:R-:W-:Y:S01]  /*1f510*/  ENDCOLLECTIVE ;  /* 0x000000000000791b */ /* 0x003fe20003800000 */
.L_x_15781:
        /* <DEDUP_REMOVED lines=11> */
.L_x_15782:
[----:B------:R-:W-:Y:S02]  /*1f5d0*/  IMAD.MOV.U32 R13, RZ, RZ, R24 ;  /* 0x000000ffff0d7224 */ /* 0x000fe400078e0018 */
[----:B------:R-:W-:Y:S01]  /*1f5e0*/  IMAD.MOV.U32 R12, RZ, RZ, 0x5 ;  /* 0x00000005ff0c7424 */ /* 0x000fe200078e00ff */
[----:B------:R-:W-:-:S13]  /*1f5f0*/  IADD3 R2, P1, R14, R5, RZ ;  /* 0x000000050e027210 */ /* 0x000fda0007f3e0ff */
[----:B------:R-:W-:Y:S05]  /*1f600*/  WARPSYNC.COLLECTIVE R15, `(.L_x_15783) ;  /* 0x000000000f087348 */ /* 0x000fea0003c00000 */
[----:B------:R0:W1:Y:S02]  /*1f610*/  SHFL.IDX P6, R14, R13, R12, R11 ;  /* 0x0000000c0d0e7389 */ /* 0x00006400000c000b */
[----:B01----:R-:W-:Y:S01]  /*1f620*/  ENDCOLLECTIVE ;  /* 0x000000000000791b */ /* 0x003fe20003800000 */
.L_x_15783:
        /* <DEDUP_REMOVED lines=11> */
.L_x_15784:
[----:B------:R-:W-:Y:S02]  /*1f6e0*/  IMAD.MOV.U32 R13, RZ, RZ, R24 ;  /* 0x000000ffff0d7224 */ /* 0x000fe400078e0018 */
[----:B------:R-:W-:Y:S01]  /*1f6f0*/  IMAD.MOV.U32 R12, RZ, RZ, 0x6 ;  /* 0x00000006ff0c7424 */ /* 0x000fe200078e00ff */
[----:B------:R-:W-:-:S13]  /*1f700*/  IADD3 R2, P1, R14, R5, RZ ;  /* 0x000000050e027210 */ /* 0x000fda0007f3e0ff */
[----:B------:R-:W-:Y:S05]  /*1f710*/  WARPSYNC.COLLECTIVE R15, `(.L_x_15785) ;  /* 0x000000000f087348 */ /* 0x000fea0003c00000 */
[----:B------:R0:W1:Y:S02]  /*1f720*/  SHFL.IDX P6, R14, R13, R12, R11 ;  /* 0x0000000c0d0e7389 */ /* 0x00006400000c000b */
[----:B01----:R-:W-:Y:S01]  /*1f730*/  ENDCOLLECTIVE ;  /* 0x000000000000791b */ /* 0x003fe20003800000 */
.L_x_15785:
        /* <DEDUP_REMOVED lines=11> */
.L_x_15786:
[----:B------:R-:W-:Y:S01]  /*1f7f0*/  IMAD.MOV.U32 R13, RZ, RZ, R24 ;  /* 0x000000ffff0d7224 */ /* 0x000fe200078e0018 */
[----:B------:R-:W-:Y:S02]  /*1f800*/  MOV R12, 0x7 ;  /* 0x00000007000c7802 */ /* 0x000fe40000000f00 */
[----:B------:R-:W-:-:S13]  /*1f810*/  IADD3 R2, P1, R14, R5, RZ ;  /* 0x000000050e027210 */ /* 0x000fda0007f3e0ff */
[----:B------:R-:W-:Y:S05]  /*1f820*/  WARPSYNC.COLLECTIVE R15, `(.L_x_15787) ;  /* 0x000000000f087348 */ /* 0x000fea0003c00000 */
[----:B------:R0:W1:Y:S02]  /*1f830*/  SHFL.IDX P6, R14, R13, R12, R11 ;  /* 0x0000000c0d0e7389 */ /* 0x00006400000c000b */
[----:B01----:R-:W-:Y:S01]  /*1f840*/  ENDCOLLECTIVE ;  /* 0x000000000000791b */ /* 0x003fe20003800000 */
.L_x_15787:
        /* <DEDUP_REMOVED lines=10> */
.L_x_15788:
[----:B------:R-:W-:Y:S05]  /*1f8f0*/  BRA `(.L_x_15789) ;  /* 0xffffff9800ac7947 */ /* 0x000fea000383ffff */
.L_x_15588:
        /* <DEDUP_REMOVED lines=8> */
.L_x_15791:
[----:B------:R-:W-:Y:S05]  /*1f980*/  BSYNC B0 ;  /* 0x0000000000007941 */ /* 0x000fea0003800000 */
.L_x_15790:
        /* <DEDUP_REMOVED lines=9> */
.L_x_15792:
        /* <DEDUP_REMOVED lines=18> */
.L_x_15793:
[----:B------:R-:W-:Y:S01]  /*1fb40*/  IMAD.MOV.U32 R12, RZ, RZ, 0x2 ;  /* 0x00000002ff0c7424 */ /* 0x000fe200078e00ff */
[----:B------:R-:W-:-:S05]  /*1fb50*/  SEL R5, R14, RZ, P1 ;  /* 0x000000ff0e057207 */ /* 0x000fca0000800000 */
[----:B------:R-:W-:-:S04]  /*1fb60*/  IMAD.IADD R4, R2, 0x1, R5 ;  /* 0x0000000102047824 */ /* 0x000fc800078e0205 */
[----:B------:R-:W-:-:S07]  /*1fb70*/  IMAD.MOV.U32 R13, RZ, RZ, R4 ;  /* 0x000000ffff0d7224 */ /* 0x000fce00078e0004 */
[----:B------:R-:W-:Y:S05]  /*1fb80*/  WARPSYNC.COLLECTIVE R15, `(.L_x_15794) ;  /* 0x000000000f087348 */ /* 0x000fea0003c00000 */
[----:B------:R0:W1:Y:S02]  /*1fb90*/  SHFL.UP P6, R14, R13, R12, R11 ;  /* 0x0400000c0d0e7389 */ /* 0x00006400000c000b */
[----:B01----:R-:W-:Y:S01]  /*1fba0*/  ENDCOLLECTIVE ;  /* 0x000000000000791b */ /* 0x003fe20003800000 */
.L_x_15794:
[----:B------:R-:W-:Y:S01]  /*1fbb0*/  IMAD.MOV.U32 R12, RZ, RZ, 0x4 ;  /* 0x00000004ff0c7424 */ /* 0x000fe200078e00ff */
[----:B------:R-:W-:-:S05]  /*1fbc0*/  SEL R5, R14, RZ, P2 ;  /* 0x000000ff0e057207 */ /* 0x000fca0001000000 */
[----:B------:R-:W-:-:S04]  /*1fbd0*/  IMAD.IADD R5, R4, 0x1, R5 ;  /* 0x0000000104057824 */ /* 0x000fc800078e0205 */
[----:B------:R-:W-:-:S07]  /*1fbe0*/  IMAD.MOV.U32 R13, RZ, RZ, R5 ;  /* 0x000000ffff0d7224 */ /* 0x000fce00078e0005 */
[----:B------:R-:W-:Y:S05]  /*1fbf0*/  WARPSYNC.COLLECTIVE R15, `(.L_x_15795) ;  /* 0x000000000f087348 */ /* 0x000fea0003c00000 */
[----:B------:R0:W1:Y:S02]  /*1fc00*/  SHFL.UP P6, R14, R13, R12, R11 ;  /* 0x0400000c0d0e7389 */ /* 0x00006400000c000b */
[----:B01----:R-:W-:Y:S01]  /*1fc10*/  ENDCOLLECTIVE ;  /* 0x000000000000791b */ /* 0x003fe20003800000 */
.L_x_15795:
[----:B------:R-:W-:Y:S01]  /*1fc20*/  IMAD.MOV.U32 R12, RZ, RZ, 0x8 ;  /* 0x00000008ff0c7424 */ /* 0x000fe200078e00ff */
[----:B------:R-:W-:-:S04]  /*1fc30*/  SEL R6, R14, RZ, P3 ;  /* 0x000000ff0e067207 */ /* 0x000fc80001800000 */
[----:B------:R-:W-:-:S05]  /*1fc40*/  IADD3 R6, R5, R6, RZ ;  /* 0x0000000605067210 */ /* 0x000fca0007ffe0ff */
[----:B------:R-:W-:-:S07]  /*1fc50*/  IMAD.MOV.U32 R13, RZ, RZ, R6 ;  /* 0x000000ffff0d7224 */ /* 0x000fce00078e0006 */
[----:B------:R-:W-:Y:S05]  /*1fc60*/  WARPSYNC.COLLECTIVE R15, `(.L_x_15796) ;  /* 0x000000000f087348 */ /* 0x000fea0003c00000 */
[----:B------:R0:W1:Y:S02]  /*1fc70*/  SHFL.UP P6, R14, R13, R12, R11 ;  /* 0x0400000c0d0e7389 */ /* 0x00006400000c000b */
[----:B01----:R-:W-:Y:S01]  /*1fc80*/  ENDCOLLECTIVE ;  /* 0x000000000000791b */ /* 0x003fe20003800000 */
.L_x_15796:
[----:B------:R-:W-:Y:S01]  /*1fc90*/  IMAD.MOV.U32 R12, RZ, RZ, 0x10 ;  /* 0x00000010ff0c7424 */ /* 0x000fe200078e00ff */
[----:B------:R-:W-:-:S05]  /*1fca0*/  SEL R3, R14, RZ, P4 ;  /* 0x000000ff0e037207 */ /* 0x000fca0002000000 */
[----:B------:R-:W-:-:S04]  /*1fcb0*/  IMAD.IADD R4, R6, 0x1, R3 ;  /* 0x0000000106047824 */ /* 0x000fc800078e0203 */
[----:B------:R-:W-:-:S07]  /*1fcc0*/  IMAD.MOV.U32 R13, RZ, RZ, R4 ;  /* 0x000000ffff0d7224 */ /* 0x000fce00078e0004 */
[----:B------:R-:W-:Y:S05]  /*1fcd0*/  WARPSYNC.COLLECTIVE R15, `(.L_x_15797) ;  /* 0x000000000f087348 */ /* 0x000fea0003c00000 */
[----:B------:R0:W1:Y:S02]  /*1fce0*/  SHFL.UP P6, R14, R13, R12, R11 ;  /* 0x0400000c0d0e7389 */ /* 0x00006400000c000b */
[----:B01----:R-:W-:Y:S01]  /*1fcf0*/  ENDCOLLECTIVE ;  /* 0x000000000000791b */ /* 0x003fe20003800000 */
.L_x_15797:
        /* <DEDUP_REMOVED lines=8> */
.L_x_15798:
[----:B------:R-:W-:Y:S05]  /*1fd80*/  BRA `(.L_x_15799) ;  /* 0xffffff9800b47947 */ /* 0x000fea000383ffff */
.L_x_15593:
        /* <DEDUP_REMOVED lines=8> */
.L_x_15801:
[----:B------:R-:W-:Y:S05]  /*1fe10*/  BSYNC B0 ;  /* 0x0000000000007941 */ /* 0x000fea0003800000 */
.L_x_15800:
[----:B------:R-:W-:Y:S01]  /*1fe20*/  SEL R13, R14, RZ, P1 ;  /* 0x000000ff0e0d7207 */ /* 0x000fe20000800000 */
[----:B------:R-:W-:Y:S01]  /*1fe30*/  IMAD.MOV.U32 R12, RZ, RZ, 0x2 ;  /* 0x00000002ff0c7424 */ /* 0x000fe200078e00ff */
[----:B------:R-:W-:Y:S01]  /*1fe40*/  MOV R11, RZ ;  /* 0x000000ff000b7202 */ /* 0x000fe20000000f00 */
[----:B------:R-:W-:Y:S02]  /*1fe50*/  IMAD.MOV.U32 R15, RZ, RZ, -0x1 ;  /* 0xffffffffff0f7424 */ /* 0x000fe400078e00ff */
[----:B------:R-:W-:-:S07]  /*1fe60*/  IMAD.IADD R13, R2, 0x1, R13 ;  /* 0x00000001020d7824 */ /* 0x000fce00078e020d */
[----:B------:R-:W-:Y:S05]  /*1fe70*/  WARPSYNC.COLLECTIVE R15, `(.L_x_15802) ;  /* 0x000000000f087348 */ /* 0x000fea0003c00000 */
[----:B------:R0:W1:Y:S02]  /*1fe80*/  SHFL.UP P6, R14, R13, R12, R11 ;  /* 0x0400000c0d0e7389 */ /* 0x00006400000c000b */
[----:B01----:R-:W-:Y:S01]  /*1fe90*/  ENDCOLLECTIVE ;  /* 0x000000000000791b */ /* 0x003fe20003800000 */
.L_x_15802:
[----:B------:R-:W-:Y:S01]  /*1fea0*/  IMAD.MOV.U32 R12, RZ, RZ, 0x4 ;  /* 0x00000004ff0c7424 */ /* 0x000fe200078e00ff */
[----:B------:R-:W-:-:S05]  /*1feb0*/  SEL R14, R14, RZ, P2 ;  /* 0x000000ff0e0e7207 */ /* 0x000fca0001000000 */
[----:B------:R-:W-:-:S04]  /*1fec0*/  IMAD.IADD R3, R13, 0x1, R14 ;  /* 0x000000010d037824 */ /* 0x000fc800078e020e */
[----:B------:R-:W-:-:S07]  /*1fed0*/  IMAD.MOV.U32 R13, RZ, RZ, R3 ;  /* 0x000000ffff0d7224 */ /* 0x000fce00078e0003 */
[----:B------:R-:W-:Y:S05]  /*1fee0*/  WARPSYNC.COLLECTIVE R15, `(.L_x_15803) ;  /* 0x000000000f087348 */ /* 0x000fea0003c00000 */
[----:B------:R0:W1:Y:S02]  /*1fef0*/  SHFL.UP P6, R14, R13, R12, R11 ;  /* 0x0400000c0d0e7389 */ /* 0x00006400000c000b */
[----:B01----:R-:W-:Y:S01]  /*1ff00*/  ENDCOLLECTIVE ;  /* 0x000000000000791b */ /* 0x003fe20003800000 */
.L_x_15803:
[----:B------:R-:W-:Y:S01]  /*1ff10*/  IMAD.MOV.U32 R12, RZ, RZ, 0x8 ;  /* 0x00000008ff0c7424 */ /* 0x000fe200078e00ff */
[----:B------:R-:W-:-:S05]  /*1ff20*/  SEL R4, R14, RZ, P3 ;  /* 0x000000ff0e047207 */ /* 0x000fca0001800000 */
[----:B------:R-:W-:-:S04]  /*1ff30*/  IMAD.IADD R4, R3, 0x1, R4 ;  /* 0x0000000103047824 */ /* 0x000fc800078e0204 */
[----:B------:R-:W-:-:S07]  /*1ff40*/  IMAD.MOV.U32 R13, RZ, RZ, R4 ;  /* 0x000000ffff0d7224 */ /* 0x000fce00078e0004 */
[----:B------:R-:W-:Y:S05]  /*1ff50*/  WARPSYNC.COLLECTIVE R15, `(.L_x_15804) ;  /* 0x000000000f087348 */ /* 0x000fea0003c00000 */
[----:B------:R0:W1:Y:S02]  /*1ff60*/  SHFL.UP P6, R14, R13, R12, R11 ;  /* 0x0400000c0d0e7389 */ /* 0x00006400000c000b */
[----:B01----:R-:W-:Y:S01]  /*1ff70*/  ENDCOLLECTIVE ;  /* 0x000000000000791b */ /* 0x003fe20003800000 */
.L_x_15804:
[----:B------:R-:W-:Y:S01]  /*1ff80*/  IMAD.MOV.U32 R12, RZ, RZ, 0x10 ;  /* 0x00000010ff0c7424 */ /* 0x000fe200078e00ff */
[----:B------:R-:W-:-:S04]  /*1ff90*/  SEL R5, R14, RZ, P4 ;  /* 0x000000ff0e057207 */ /* 0x000fc80002000000 */
[----:B------:R-:W-:-:S05]  /*1ffa0*/  IADD3 R5, R4, R5, RZ ;  /* 0x0000000504057210 */ /* 0x000fca0007ffe0ff */
[----:B------:R-:W-:-:S07]  /*1ffb0*/  IMAD.MOV.U32 R13, RZ, RZ, R5 ;  /* 0x000000ffff0d7224 */ /* 0x000fce00078e0005 */
[----:B------:R-:W-:Y:S05]  /*1ffc0*/  WARPSYNC.COLLECTIVE R15, `(.L_x_15805) ;  /* 0x000000000f087348 */ /* 0x000fea0003c00000 */
[----:B------:R0:W1:Y:S02]  /*1ffd0*/  SHFL.UP P6, R14, R13, R12, R11 ;  /* 0x0400000c0d0e7389 */ /* 0x00006400000c000b */
[----:B01----:R-:W-:Y:S01]  /*1ffe0*/  ENDCOLLECTIVE ;  /* 0x000000000000791b */ /* 0x003fe20003800000 */
.L_x_15805:
        /* <DEDUP_REMOVED lines=8> */
.L_x_15806:
[----:B------:R-:W-:Y:S05]  /*20070*/  BRA `(.L_x_15807) ;  /* 0xffffff9800947947 */ /* 0x000fea000383ffff */
.L_x_15595:
[----:B------:R-:W-:Y:S01]  /*20080*/  BSSY B0, `(.L_x_15808) ;  /* 0x0000006000007945 */ /* 0x000fe20003800000 */
[----:B------:R-:W-:Y:S01]  /*20090*/  PLOP3.LUT P6, PT, P6, PT, PT, 0x8, 0x0 ;  /* 0x000000000000781c */ /* 0x000fe200037ce170 */
[----:B------:R-:W-:-:S12]  /*200a0*/  IMAD.MOV.U32 R15, RZ, RZ, -0x1 ;  /* 0xffffffffff0f7424 */ /* 0x000fd800078e00ff */
[----:B01----:R-:W-:Y:S05]  /*200b0*/  WARPSYNC.COLLECTIVE R15, `(.L_x_15809) ;  /* 0x000000000f087348 */ /* 0x003fea0003c00000 */
[----:B------:R-:W-:Y:S01]  /*200c0*/  VOTE.ANY R14, PT, P6 ;  /* 0x00000000000e7806 */ /* 0x000fe200030e0100 */
[----:B01----:R-:W-:Y:S06]  /*200d0*/  ENDCOLLECTIVE ;  /* 0x000000000000791b */ /* 0x003fec0003800000 */
.L_x_15809:
[----:B------:R-:W-:Y:S05]  /*200e0*/  BSYNC B0 ;  /* 0x0000000000007941 */ /* 0x000fea0003800000 */
.L_x_15808:
        /* <DEDUP_REMOVED lines=9> */
.L_x_15810:
[----:B------:R-:W-:Y:S01]  /*20180*/  IMAD.MOV.U32 R17, RZ, RZ, R14 ;  /* 0x000000ffff117224 */ /* 0x000fe200078e000e */
[----:B------:R-:W-:Y:S06]  /*20190*/  BRA `(.L_x_15811) ;  /* 0xffffff9800847947 */ /* 0x000fec000383ffff */
.L_x_15597:
[----:B------:R-:W-:Y:S01]  /*201a0*/  BSSY B0, `(.L_x_15812) ;  /* 0x0000007000007945 */ /* 0x000fe20003800000 */
[----:B------:R-:W-:Y:S01]  /*201b0*/  IMAD.MOV.U32 R13, RZ, RZ, R3 ;  /* 0x000000ffff0d7224 */ /* 0x000fe200078e0003 */
[----:B------:R-:W-:Y:S01]  /*201c0*/  MOV R15, 0xffffffff ;  /* 0xffffffff000f7802 */ /* 0x000fe20000000f00 */
[----:B------:R-:W-:-:S07]  /*201d0*/  IMAD.MOV.U32 R11, RZ, RZ, 0x1f ;  /* 0x0000001fff0b7424 */ /* 0x000fce00078e00ff */
[----:B0123--:R-:W-:Y:S05]  /*201e0*/  WARPSYNC.COLLECTIVE R15, `(.L_x_15813) ;  /* 0x000000000f087348 */ /* 0x00ffea0003c00000 */
[----:B------:R4:W0:Y:S02]  /*201f0*/  SHFL.IDX P6, R14, R13, R12, R11 ;  /* 0x0000000c0d0e7389 */ /* 0x00082400000c000b */
[----:B01234-:R-:W-:Y:S01]  /*20200*/  ENDCOLLECTIVE ;  /* 0x000000000000791b */ /* 0x01ffe20003800000 */
.L_x_15813:
[----:B------:R-:W-:Y:S05]  /*20210*/  BSYNC B0 ;  /* 0x0000000000007941 */ /* 0x000fea0003800000 */
.L_x_15812:
[----:B------:R-:W-:Y:S01]  /*20220*/  IMAD.MOV.U32 R5, RZ, RZ, R14 ;  /* 0x000000ffff057224 */ /* 0x000fe200078e000e */
[----:B------:R-:W-:Y:S06]  /*20230*/  BRA `(.L_x_15596) ;  /* 0xffffff9800787947 */ /* 0x000fec000383ffff */
.L_x_15601:
[----:B0-----:R0:W2:Y:S02]  /*20240*/  SYNCS.PHASECHK.TRANS64.TRYWAIT P0, [R4+URZ+0x16820], R0 ;  /* 0x01682000040075a7 */ /* 0x0010a4000800017f */
[----:B--2---:R-:W-:Y:S05]  /*20250*/  @!P0 NANOSLEEP.SYNCS 0x989680 ;  /* 0x009896800000895d */ /* 0x004fea0003900000 */
[----:B------:R-:W2:Y:S02]  /*20260*/  @!P0 SYNCS.PHASECHK.TRANS64 P0, [R4+URZ+0x16820], R0 ;  /* 0x01682000040085a7 */ /* 0x000ea4000800007f */
[----:B--2---:R-:W-:Y:S05]  /*20270*/  @!P0 BRA `(.L_x_15601) ;  /* 0xfffffffc00f08947 */ /* 0x004fea000383ffff */
[----:B------:R-:W-:Y:S05]  /*20280*/  BRA `(.L_x_15814) ;  /* 0xffffff9c00f07947 */ /* 0x000fea000383ffff */
.L_x_15602:
        /* <DEDUP_REMOVED lines=11> */
.L_x_15816:
[----:B------:R-:W-:Y:S05]  /*20340*/  BSYNC B0 ;  /* 0x0000000000007941 */ /* 0x000fea0003800000 */
.L_x_15815:
[----:B------:R-:W-:Y:S05]  /*20350*/  BRA `(.L_x_15817) ;  /* 0xffffff9c00d87947 */ /* 0x000fea000383ffff */
.L_x_15603:
[----:B------:R-:W-:Y:S01]  /*20360*/  BSSY B0, `(.L_x_15818) ;  /* 0x0000006000007945 */ /* 0x000fe20003800000 */
[----:B------:R-:W-:-:S07]  /*20370*/  IMAD.MOV.U32 R15, RZ, RZ, -0x1 ;  /* 0xffffffffff0f7424 */ /* 0x000fce00078e00ff */
[----:B01-3--:R-:W-:Y:S05]  /*20380*/  WARPSYNC.COLLECTIVE R15, `(.L_x_15819) ;  /* 0x000000000f0c7348 */ /* 0x00bfea0003c00000 */
[----:B------:R-:W-:Y:S02]  /*20390*/  ELECT P6, UR62, PT ;  /* 0x00000000003e782f */ /* 0x000fe400038c0000 */
[----:B------:R-:W-:Y:S01]  /*203a0*/  MOV R14, UR62 ;  /* 0x0000003e000e7c02 */ /* 0x000fe20008000f00 */
[----:B01-3--:R-:W-:Y:S10]  /*203b0*/  ENDCOLLECTIVE ;  /* 0x000000000000791b */ /* 0x00bff40003800000 */
.L_x_15819:
[----:B------:R-:W-:Y:S05]  /*203c0*/  BSYNC B0 ;  /* 0x0000000000007941 */ /* 0x000fea0003800000 */
.L_x_15818:
[----:B------:R-:W-:Y:S05]  /*203d0*/  BRA `(.L_x_15820) ;  /* 0xffffff9c00cc7947 */ /* 0x000fea000383ffff */
.L_x_15605:
[----:B0-----:R0:W2:Y:S02]  /*203e0*/  SYNCS.PHASECHK.TRANS64.TRYWAIT P1, [R5+URZ+0x16840], R0 ;  /* 0x01684000050075a7 */ /* 0x0010a4000802017f */
[----:B--2---:R-:W-:Y:S05]  /*203f0*/  @!P1 NANOSLEEP.SYNCS 0x989680 ;  /* 0x009896800000995d */ /* 0x004fea0003900000 */
[----:B------:R-:W2:Y:S02]  /*20400*/  @!P1 SYNCS.PHASECHK.TRANS64 P1, [R5+URZ+0x16840], R0 ;  /* 0x01684000050095a7 */ /* 0x000ea4000802007f */
[----:B--2---:R-:W-:Y:S05]  /*20410*/  @!P1 BRA `(.L_x_15605) ;  /* 0xfffffffc00f09947 */ /* 0x004fea000383ffff */
[----:B------:R-:W-:Y:S05]  /*20420*/  BRA `(.L_x_15821) ;  /* 0xffffff9c00ec7947 */ /* 0x000fea000383ffff */
.L_x_15607:
[----:B--2---:R2:W4:Y:S02]  /*20430*/  SYNCS.PHASECHK.TRANS64.TRYWAIT P1, [R25+URZ+0x16840], R2 ;  /* 0x01684002190075a7 */ /* 0x004524000802017f */
[----:B----4-:R-:W-:Y:S05]  /*20440*/  @!P1 NANOSLEEP.SYNCS 0x989680 ;  /* 0x009896800000995d */ /* 0x010fea0003900000 */
[----:B------:R-:W4:Y:S02]  /*20450*/  @!P1 SYNCS.PHASECHK.TRANS64 P1, [R25+URZ+0x16840], R2 ;  /* 0x01684002190095a7 */ /* 0x000f24000802007f */
[----:B----4-:R-:W-:Y:S05]  /*20460*/  @!P1 BRA `(.L_x_15607) ;  /* 0xfffffffc00f09947 */ /* 0x010fea000383ffff */
[----:B------:R-:W-:Y:S05]  /*20470*/  BRA `(.L_x_15822) ;  /* 0xffffff9c00f87947 */ /* 0x000fea000383ffff */
.L_x_15609:
[----:B----4-:R4:W0:Y:S02]  /*20480*/  SYNCS.PHASECHK.TRANS64.TRYWAIT P1, [R5+URZ+0x16860], R0 ;  /* 0x01686000050075a7 */ /* 0x010824000802017f */
[----:B0-----:R-:W-:Y:S05]  /*20490*/  @!P1 NANOSLEEP.SYNCS 0x989680 ;  /* 0x009896800000995d */ /* 0x001fea0003900000 */
[----:B------:R-:W0:Y:S02]  /*204a0*/  @!P1 SYNCS.PHASECHK.TRANS64 P1, [R5+URZ+0x16860], R0 ;  /* 0x01686000050095a7 */ /* 0x000e24000802007f */
[----:B0-----:R-:W-:Y:S05]  /*204b0*/  @!P1 BRA `(.L_x_15609) ;  /* 0xfffffffc00f09947 */ /* 0x001fea000383ffff */
[----:B------:R-:W-:Y:S05]  /*204c0*/  BRA `(.L_x_15823) ;  /* 0xffffff9c00f47947 */ /* 0x000fea000383ffff */
.L_x_15824:
        /* <DEDUP_REMOVED lines=11> */
.L_x_15870:


//--------------------- .nv.global.init           --------------------------
	.section	.nv.global.init,"aw",@progbits
.nv.global.init:
	.type		$str$23,@object
	.size		$str$23,($str$24 - $str$23)
$str$23:
        /*0000*/ 	.byte	0x28, 0x61, 0x64, 0x64, 0x72, 0x65, 0x73, 0x73, 0x20, 0x26, 0x20, 0x6d, 0x61, 0x73, 0x6b, 0x29
        /*0010*/ 	.byte	0x20, 0x3d, 0x3d, 0x20, 0x30, 0x00
	.type		$str$24,@object
	.size		$str$24,(__unnamed_27 - $str$24)
$str$24:
        /*0016*/ 	.byte	0x2f, 0x74, 0x6d, 0x70, 0x2f, 0x6f, 0x73, 0x73, 0x5f, 0x6b, 0x65, 0x72, 0x6e, 0x65, 0x6c, 0x73
        /*0026*/ 	.byte	0x5f, 0x73, 0x72, 0x63, 0x2f, 0x66, 0x6c, 0x61, 0x73, 0x68, 0x5f, 0x61, 0x74, 0x74, 0x65, 0x6e
        /*0036*/ 	.byte	0x74, 0x69, 0x6f, 0x6e, 0x2f, 0x63, 0x73, 0x72, 0x63, 0x2f, 0x63, 0x75, 0x74, 0x6c, 0x61, 0x73
        /*0046*/ 	.byte	0x73, 0x2f, 0x69, 0x6e, 0x63, 0x6c, 0x75, 0x64, 0x65, 0x2f, 0x63, 0x75, 0x74, 0x65, 0x2f, 0x70
        /*0056*/ 	.byte	0x6f, 0x69, 0x6e, 0x74, 0x65, 0x72, 0x5f, 0x66, 0x6c, 0x61, 0x67, 0x67, 0x65, 0x64, 0x2e, 0x68
        /*0066*/ 	.byte	0x70, 0x70, 0x00
	.type		__unnamed_27,@object
	.size		__unnamed_27,(__unnamed_4 - __unnamed_27)
__unnamed_27:
        /* <DEDUP_REMOVED lines=24> */
        /*01e9*/ 	.byte	0x00
	.type		__unnamed_4,@object
	.size		__unnamed_4,(__unnamed_9 - __unnamed_4)
__unnamed_4:
        /* <DEDUP_REMOVED lines=25> */
	.type		__unnamed_9,@object
	.size		__unnamed_9,(__unnamed_17 - __unnamed_9)
__unnamed_9:
        /* <DEDUP_REMOVED lines=25> */
	.type		__unnamed_17,@object
	.size		__unnamed_17,(__unnamed_13 - __unnamed_17)
__unnamed_17:
        /* <DEDUP_REMOVED lines=25> */
	.type		__unnamed_13,@object
	.size		__unnamed_13,(__unnamed_23 - __unnamed_13)
__unnamed_13:
        /* <DEDUP_REMOVED lines=25> */
	.type		__unnamed_23,@object
	.size		__unnamed_23,(__unnamed_18 - __unnamed_23)
__unnamed_23:
        /* <DEDUP_REMOVED lines=25> */
	.type		__unnamed_18,@object
	.size		__unnamed_18,(__unnamed_22 - __unnamed_18)
__unnamed_18:
        /* <DEDUP_REMOVED lines=25> */
	.type		__unnamed_22,@object
	.size		__unnamed_22,(__unnamed_5 - __unnamed_22)
__unnamed_22:
        /* <DEDUP_REMOVED lines=25> */
	.type		__unnamed_5,@object
	.size		__unnamed_5,(__unnamed_3 - __unnamed_5)
__unnamed_5:
        /* <DEDUP_REMOVED lines=24> */
        /*0e03*/ 	.byte	0x3e, 0x20, 0x26, 0x5d, 0x00
	.type		__unnamed_3,@object
	.size		__unnamed_3,(__unnamed_2 - __unnamed_3)
__unnamed_3:
        /* <DEDUP_REMOVED lines=29> */
	.type		__unnamed_2,@object
	.size		__unnamed_2,(__unnamed_1 - __unnamed_2)
__unnamed_2:
        /* <DEDUP_REMOVED lines=29> */
	.type		__unnamed_1,@object
	.size		__unnamed_1,(__unnamed_25 - __unnamed_1)
__unnamed_1:
        /* <DEDUP_REMOVED lines=28> */
        /*1360*/ 	.byte	0x3c, 0x38, 0x31, 0x39, 0x32, 0x3e, 0x3e, 0x3e, 0x3e, 0x3e, 0x20, 0x26, 0x5d, 0x00
	.type		__unnamed_25,@object
	.size		__unnamed_25,(__unnamed_26 - __unnamed_25)
__unnamed_25:
        /* <DEDUP_REMOVED lines=28> */
        /*152e*/ 	.byte	0x3a, 0x43, 0x3c, 0x31, 0x36, 0x33, 0x38, 0x34, 0x3e, 0x3e, 0x3e, 0x3e, 0x3e, 0x5d, 0x00
	.type		__unnamed_26,@object
	.size		__unnamed_26,(__unnamed_21 - __unnamed_26)
__unnamed_26:
        /* <DEDUP_REMOVED lines=29> */
	.type		__unnamed_21,@object
	.size		__unnamed_21,(__unnamed_11 - __unnamed_21)
__unnamed_21:
        /* <DEDUP_REMOVED lines=29> */
	.type		__unnamed_11,@object
	.size		__unnamed_11,(__unnamed_7 - __unnamed_11)
__unnamed_11:
        /* <DEDUP_REMOVED lines=29> */
	.type		__unnamed_7,@object
	.size		__unnamed_7,(__unnamed_15 - __unnamed_7)
__unnamed_7:
        /* <DEDUP_REMOVED lines=29> */
	.type		__unnamed_15,@object
	.size		__unnamed_15,(__unnamed_12 - __unnamed_15)
__unnamed_15:
        /* <DEDUP_REMOVED lines=29> */
	.type		__unnamed_12,@object
	.size		__unnamed_12,(__unnamed_20 - __unnamed_12)
__unnamed_12:
        /* <DEDUP_REMOVED lines=29> */
	.type		__unnamed_20,@object
	.size		__unnamed_20,(__unnamed_8 - __unnamed_20)
__unnamed_20:
        /* <DEDUP_REMOVED lines=29> */
	.type		__unnamed_8,@object
	.size		__unnamed_8,(__unnamed_16 - __unnamed_8)
__unnamed_8:
        /* <DEDUP_REMOVED lines=29> */
	.type		__unnamed_16,@object
	.size		__unnamed_16,(__unnamed_24 - __unnamed_16)
__unnamed_16:
        /* <DEDUP_REMOVED lines=29> */
	.type		__unnamed_24,@object
	.size		__unnamed_24,(__unnamed_19 - __unnamed_24)
__unnamed_24:
        /* <DEDUP_REMOVED lines=30> */
	.type		__unnamed_19,@object
	.size		__unnamed_19,(__unnamed_10 - __unnamed_19)
__unnamed_19:
        /* <DEDUP_REMOVED lines=29> */
        /*292d*/ 	.byte	0x5d, 0x00
	.type		__unnamed_10,@object
	.size		__unnamed_10,(__unnamed_6 - __unnamed_10)
__unnamed_10:
        /* <DEDUP_REMOVED lines=30> */
	.type		__unnamed_6,@object
	.size		__unnamed_6,(__unnamed_14 - __unnamed_6)
__unnamed_6:
        /* <DEDUP_REMOVED lines=30> */
	.type		__unnamed_14,@object
	.size		__unnamed_14,(.L_13 - __unnamed_14)
__unnamed_14:
        /* <DEDUP_REMOVED lines=30> */
.L_13:


//--------------------- .nv.shared._ZN7cutlass13device_kernelIN5flash11enable_sm90INS1_16FlashAttnFwdSm90INS1_25CollectiveMainloopFwdSm90ILi2EN4cute5tupleIJNS5_1CILi1EEES8_S8_EEENS6_IJNS7_ILi128EEENS7_ILi80EEENS7_ILi256EEEEEELi256ENS_10bfloat16_tEfNS_4arch4Sm90ELb0ELb0ELb1ELb0ELb1ELb0ELb0ELb1ELb1ELb1ELb0ELb0EEENS1_21CollectiveEpilogueFwdINS6_IJSA_SC_SB_EEES9_SE_SG_Li256ELb0ELb1ELb0ELb0EEENS1_29StaticPersistentTileSchedulerILb0EEEEEEEEEvNT_6ParamsE --------------------------
	.section	.nv.shared._ZN7cutlass13device_kernelIN5flash11enable_sm90INS1_16FlashAttnFwdSm90INS1_25CollectiveMainloopFwdSm90ILi2EN4cute5tupleIJNS5_1CILi1EEES8_S8_EEENS6_IJNS7_ILi128EEENS7_ILi80EEENS7_ILi256EEEEEELi256ENS_10bfloat16_tEfNS_4arch4Sm90ELb0ELb0ELb1ELb0ELb1ELb0ELb0ELb1ELb1ELb1ELb0ELb0EEENS1_21CollectiveEpilogueFwdINS6_IJSA_SC_SB_EEES9_SE_SG_Li256ELb0ELb1ELb0ELb0EEENS1_29StaticPersistentTileSchedulerILb0EEEEEEEEEvNT_6ParamsE,"aw",@nobits
	.sectionflags	@""
	.align	16
	.zero		1024


//--------------------- .nv.shared.reserved.0     --------------------------
	.section	.nv.shared.reserved.0,"aw",@nobits
	.weak		__nv_reservedSMEM_offset_0_alias
	.size		__nv_reservedSMEM_offset_0_alias, 0, 0
	.other		__nv_reservedSMEM_offset_0_alias,@"STO_CUDA_RESERVED_SHARED STV_DEFAULT"
__nv_reservedSMEM_offset_0_alias:
	.zero		0


//--------------------- .nv.global                --------------------------
	.section	.nv.global,"aw",@nobits
.nv.global:
	.type		_ZN80_INTERNAL_84ccdedb_44_flash_fwd_hdimall_bf16_paged_softcap_sm90_cu_e763cb1e_34394cute1_E,@object
	.size		_ZN80_INTERNAL_84ccdedb_44_flash_fwd_hdimall_bf16_paged_softcap_sm90_cu_e763cb1e_34394cute1_E,(_ZN80_INTERNAL_84ccdedb_44_flash_fwd_hdimall_bf16_paged_softcap_sm90_cu_e763cb1e_34394cuda3std3__45__cpo6cbeginE - _ZN80_INTERNAL_84ccdedb_44_flash_fwd_hdimall_bf16_paged_softcap_sm90_cu_e763cb1e_34394cute1_E)
_ZN80_INTERNAL_84ccdedb_44_flash_fwd_hdimall_bf16_paged_softcap_sm90_cu_e763cb1e_34394cute1_E:
	.zero		1
	.type		_ZN80_INTERNAL_84ccdedb_44_flash_fwd_hdimall_bf16_paged_softcap_sm90_cu_e763cb1e_34394cuda3std3__45__cpo6cbeginE,@object
	.size		_ZN80_INTERNAL_84ccdedb_44_flash_fwd_hdimall_bf16_paged_softcap_sm90_cu_e763cb1e_34394cuda3std3__45__cpo6cbeginE,(_ZN80_INTERNAL_84ccdedb_44_flash_fwd_hdimall_bf16_paged_softcap_sm90_cu_e763cb1e_34394cuda3std3__48in_placeE - _ZN80_INTERNAL_84ccdedb_44_flash_fwd_hdimall_bf16_paged_softcap_sm90_cu_e763cb1e_34394cuda3std3__45__cpo6cbeginE)
_ZN80_INTERNAL_84ccdedb_44_flash_fwd_hdimall_bf16_paged_softcap_sm90_cu_e763cb1e_34394cuda3std3__45__cpo6cbeginE:
	.zero		1
	.type		_ZN80_INTERNAL_84ccdedb_44_flash_fwd_hdimall_bf16_paged_softcap_sm90_cu_e763cb1e_34394cuda3std3__48in_placeE,@object
	.size		_ZN80_INTERNAL_84ccdedb_44_flash_fwd_hdimall_bf16_paged_softcap_sm90_cu_e763cb1e_34394cuda3std3__48in_placeE,(_ZN80_INTERNAL_84ccdedb_44_flash_fwd_hdimall_bf16_paged_softcap_sm90_cu_e763cb1e_34394cuda3std6ranges3__45__cpo9iter_moveE - _ZN80_INTERNAL_84ccdedb_44_flash_fwd_hdimall_bf16_paged_softcap_sm90_cu_e763cb1e_34394cuda3std3__48in_placeE)
_ZN80_INTERNAL_84ccdedb_44_flash_fwd_hdimall_bf16_paged_softcap_sm90_cu_e763cb1e_34394cuda3std3__48in_placeE:
	.zero		1
	.type		_ZN80_INTERNAL_84ccdedb_44_flash_fwd_hdimall_bf16_paged_softcap_sm90_cu_e763cb1e_34394cuda3std6ranges3__45__cpo9iter_moveE,@object
	.size		_ZN80_INTERNAL_84ccdedb_44_flash_fwd_hdimall_bf16_paged_softcap_sm90_cu_e763cb1e_34394cuda3std6ranges3__45__cpo9iter_moveE,(_ZN80_INTERNAL_84ccdedb_44_flash_fwd_hdimall_bf16_paged_softcap_sm90_cu_e763cb1e_34394cuda3std3__45__cpo5beginE - _ZN80_INTERNAL_84ccdedb_44_flash_fwd_hdimall_bf16_paged_softcap_sm90_cu_e763cb1e_34394cuda3std6ranges3__45__cpo9iter_moveE)
_ZN80_INTERNAL_84ccdedb_44_flash_fwd_hdimall_bf16_paged_softcap_sm90_cu_e763cb1e_34394cuda3std6ranges3__45__cpo9iter_moveE:
	.zero		1
	.type		_ZN80_INTERNAL_84ccdedb_44_flash_fwd_hdimall_bf16_paged_softcap_sm90_cu_e763cb1e_34394cuda3std3__45__cpo5beginE,@object
	.size		_ZN80_INTERNAL_84ccdedb_44_flash_fwd_hdimall_bf16_paged_softcap_sm90_cu_e763cb1e_34394cuda3std3__45__cpo5beginE,(_ZN80_INTERNAL_84ccdedb_44_flash_fwd_hdimall_bf16_paged_softcap_sm90_cu_e763cb1e_34394cuda3std3__482_GLOBAL__N__84ccdedb_44_flash_fwd_hdimall_bf16_paged_softcap_sm90_cu_e763cb1e_34396ignoreE - _ZN80_INTERNAL_84ccdedb_44_flash_fwd_hdimall_bf16_paged_softcap_sm90_cu_e763cb1e_34394cuda3std3__45__cpo5beginE)
_ZN80_INTERNAL_84ccdedb_44_flash_fwd_hdimall_bf16_paged_softcap_sm90_cu_e763cb1e_34394cuda3std3__45__cpo5beginE:
	.zero		1
	.type		_ZN80_INTERNAL_84ccdedb_44_flash_fwd_hdimall_bf16_paged_softcap_sm90_cu_e763cb1e_34394cuda3std3__482_GLOBAL__N__84ccdedb_44_flash_fwd_hdimall_bf16_paged_softcap_sm90_cu_e763cb1e_34396ignoreE,@object
	.size		_ZN80_INTERNAL_84ccdedb_44_flash_fwd_hdimall_bf16_paged_softcap_sm90_cu_e763cb1e_34394cuda3std3__482_GLOBAL__N__84ccdedb_44_flash_fwd_hdimall_bf16_paged_softcap_sm90_cu_e763cb1e_34396ignoreE,(_ZN80_INTERNAL_84ccdedb_44_flash_fwd_hdimall_bf16_paged_softcap_sm90_cu_e763cb1e_34394cute7productE - _ZN80_INTERNAL_84ccdedb_44_flash_fwd_hdimall_bf16_paged_softcap_sm90_cu_e763cb1e_34394cuda3std3__482_GLOBAL__N__84ccdedb_44_flash_fwd_hdimall_bf16_paged_softcap_sm90_cu_e763cb1e_34396ignoreE)
_ZN80_INTERNAL_84ccdedb_44_flash_fwd_hdimall_bf16_paged_softcap_sm90_cu_e763cb1e_34394cuda3std3__482_GLOBAL__N__84ccdedb_44_flash_fwd_hdimall_bf16_paged_softcap_sm90_cu_e763cb1e_34396ignoreE:
	.zero		1
	.type		_ZN80_INTERNAL_84ccdedb_44_flash_fwd_hdimall_bf16_paged_softcap_sm90_cu_e763cb1e_34394cute7productE,@object
	.size		_ZN80_INTERNAL_84ccdedb_44_flash_fwd_hdimall_bf16_paged_softcap_sm90_cu_e763cb1e_34394cute7productE,(_ZN80_INTERNAL_84ccdedb_44_flash_fwd_hdimall_bf16_paged_softcap_sm90_cu_e763cb1e_34394cuda3std3__45__cpo3endE - _ZN80_INTERNAL_84ccdedb_44_flash_fwd_hdimall_bf16_paged_softcap_sm90_cu_e763cb1e_34394cute7productE)
_ZN80_INTERNAL_84ccdedb_44_flash_fwd_hdimall_bf16_paged_softcap_sm90_cu_e763cb1e_34394cute7productE:
	.zero		1
	.type		_ZN80_INTERNAL_84ccdedb_44_flash_fwd_hdimall_bf16_paged_softcap_sm90_cu_e763cb1e_34394cuda3std3__45__cpo3endE,@object
	.size		_ZN80_INTERNAL_84ccdedb_44_flash_fwd_hdimall_bf16_paged_softcap_sm90_cu_e763cb1e_34394cuda3std3__45__cpo3endE,(_ZN80_INTERNAL_84ccdedb_44_flash_fwd_hdimall_bf16_paged_softcap_sm90_cu_e763cb1e_34394cuda3std3__419piecewise_constructE - _ZN80_INTERNAL_84ccdedb_44_flash_fwd_hdimall_bf16_paged_softcap_sm90_cu_e763cb1e_34394cuda3std3__45__cpo3endE)
_ZN80_INTERNAL_84ccdedb_44_flash_fwd_hdimall_bf16_paged_softcap_sm90_cu_e763cb1e_34394cuda3std3__45__cpo3endE:
	.zero		1
	.type		_ZN80_INTERNAL_84ccdedb_44_flash_fwd_hdimall_bf16_paged_softcap_sm90_cu_e763cb1e_34394cuda3std3__419piecewise_constructE,@object
	.size		_ZN80_INTERNAL_84ccdedb_44_flash_fwd_hdimall_bf16_paged_softcap_sm90_cu_e763cb1e_34394cuda3std3__419piecewise_constructE,(_ZN80_INTERNAL_84ccdedb_44_flash_fwd_hdimall_bf16_paged_softcap_sm90_cu_e763cb1e_34394cuda3std3__45__cpo4cendE - _ZN80_INTERNAL_84ccdedb_44_flash_fwd_hdimall_bf16_paged_softcap_sm90_cu_e763cb1e_34394cuda3std3__419piecewise_constructE)
_ZN80_INTERNAL_84ccdedb_44_flash_fwd_hdimall_bf16_paged_softcap_sm90_cu_e763cb1e_34394cuda3std3__419piecewise_constructE:
	.zero		1
	.type		_ZN80_INTERNAL_84ccdedb_44_flash_fwd_hdimall_bf16_paged_softcap_sm90_cu_e763cb1e_34394cuda3std3__45__cpo4cendE,@object
	.size		_ZN80_INTERNAL_84ccdedb_44_flash_fwd_hdimall_bf16_paged_softcap_sm90_cu_e763cb1e_34394cuda3std3__45__cpo4cendE,(_ZN80_INTERNAL_84ccdedb_44_flash_fwd_hdimall_bf16_paged_softcap_sm90_cu_e763cb1e_34394cuda3std6ranges3__45__cpo4swapE - _ZN80_INTERNAL_84ccdedb_44_flash_fwd_hdimall_bf16_paged_softcap_sm90_cu_e763cb1e_34394cuda3std3__45__cpo4cendE)
_ZN80_INTERNAL_84ccdedb_44_flash_fwd_hdimall_bf16_paged_softcap_sm90_cu_e763cb1e_34394cuda3std3__45__cpo4cendE:
	.zero		1
	.type		_ZN80_INTERNAL_84ccdedb_44_flash_fwd_hdimall_bf16_paged_softcap_sm90_cu_e763cb1e_34394cuda3std6ranges3__45__cpo4swapE,@object
	.size		_ZN80_INTERNAL_84ccdedb_44_flash_fwd_hdimall_bf16_paged_softcap_sm90_cu_e763cb1e_34394cuda3std6ranges3__45__cpo4swapE,(.L_34 - _ZN80_INTERNAL_84ccdedb_44_flash_fwd_hdimall_bf16_paged_softcap_sm90_cu_e763cb1e_34394cuda3std6ranges3__45__cpo4swapE)
_ZN80_INTERNAL_84ccdedb_44_flash_fwd_hdimall_bf16_paged_softcap_sm90_cu_e763cb1e_34394cuda3std6ranges3__45__cpo4swapE:
	.zero		1
.L_34:


//--------------------- .nv.shared._ZN7cutlass13device_kernelIN5flash11enable_sm90INS1_16FlashAttnFwdSm90INS1_25CollectiveMainloopFwdSm90ILi2EN4cute5tupleIJNS5_1CILi1EEES8_S8_EEENS6_IJNS7_ILi128EEENS7_ILi80EEENS7_ILi256EEEEEELi256ENS_10bfloat16_tEfNS_4arch4Sm90ELb0ELb0ELb1ELb1ELb1ELb0ELb0ELb1ELb1ELb1ELb0ELb0EEENS1_21CollectiveEpilogueFwdINS6_IJSA_SC_SB_EEES9_SE_SG_Li256ELb1ELb1ELb0ELb0EEENS1_36VarlenDynamicPersistentTileSchedulerILi128ELi80ELi256ELi128ELb0ELb1ELb1ELb0ELb1ELb1EEEEEEEEEvNT_6ParamsE --------------------------
	.section	.nv.shared._ZN7cutlass13device_kernelIN5flash11enable_sm90INS1_16FlashAttnFwdSm90INS1_25CollectiveMainloopFwdSm90ILi2EN4cute5tupleIJNS5_1CILi1EEES8_S8_EEENS6_IJNS7_ILi128EEENS7_ILi80EEENS7_ILi256EEEEEELi256ENS_10bfloat16_tEfNS_4arch4Sm90ELb0ELb0ELb1ELb1ELb1ELb0ELb0ELb1ELb1ELb1ELb0ELb0EEENS1_21CollectiveEpilogueFwdINS6_IJSA_SC_SB_EEES9_SE_SG_Li256ELb1ELb1ELb0ELb0EEENS1_36VarlenDynamicPersistentTileSchedulerILi128ELi80ELi256ELi128ELb0ELb1ELb1ELb0ELb1ELb1EEEEEEEEEvNT_6ParamsE,"aw",@nobits
	.sectionflags	@""
	.align	16
	.zero		1024


//--------------------- .nv.shared._ZN7cutlass13device_kernelIN5flash11enable_sm90INS1_16FlashAttnFwdSm90INS1_25CollectiveMainloopFwdSm90ILi2EN4cute5tupleIJNS5_1CILi1EEES8_S8_EEENS6_IJNS7_ILi128EEENS7_ILi80EEENS7_ILi256EEEEEELi256ENS_10bfloat16_tEfNS_4arch4Sm90ELb0ELb0ELb1ELb1ELb1ELb1ELb0ELb1ELb1ELb1ELb0ELb0EEENS1_21CollectiveEpilogueFwdINS6_IJSA_SC_SB_EEES9_SE_SG_Li256ELb1ELb1ELb0ELb0EEENS1_36VarlenDynamicPersistentTileSchedulerILi128ELi80ELi256ELi128ELb0ELb1ELb1ELb0ELb1ELb1EEEEEEEEEvNT_6ParamsE --------------------------
	.section	.nv.shared._ZN7cutlass13device_kernelIN5flash11enable_sm90INS1_16FlashAttnFwdSm90INS1_25CollectiveMainloopFwdSm90ILi2EN4cute5tupleIJNS5_1CILi1EEES8_S8_EEENS6_IJNS7_ILi128EEENS7_ILi80EEENS7_ILi256EEEEEELi256ENS_10bfloat16_tEfNS_4arch4Sm90ELb0ELb0ELb1ELb1ELb1ELb1ELb0ELb1ELb1ELb1ELb0ELb0EEENS1_21CollectiveEpilogueFwdINS6_IJSA_SC_SB_EEES9_SE_SG_Li256ELb1ELb1ELb0ELb0EEENS1_36VarlenDynamicPersistentTileSchedulerILi128ELi80ELi256ELi128ELb0ELb1ELb1ELb0ELb1ELb1EEEEEEEEEvNT_6ParamsE,"aw",@nobits
	.sectionflags	@""
	.align	16
	.zero		1024


//--------------------- .nv.shared._ZN7cutlass13device_kernelIN5flash11enable_sm90INS1_16FlashAttnFwdSm90INS1_25CollectiveMainloopFwdSm90ILi2EN4cute5tupleIJNS5_1CILi1EEES8_S8_EEENS6_IJNS7_ILi128EEENS7_ILi64EEENS7_ILi256EEEEEELi256ENS_10bfloat16_tEfNS_4arch4Sm90ELb0ELb1ELb1ELb0ELb1ELb0ELb0ELb1ELb1ELb1ELb0ELb0EEENS1_21CollectiveEpilogueFwdINS6_IJSA_SC_SB_EEES9_SE_SG_Li256ELb0ELb1ELb0ELb0EEENS1_30DynamicPersistentTileSchedulerILi256ELi128ELb0ELb1ELb1EEEEEEEEEvNT_6ParamsE --------------------------
	.section	.nv.shared._ZN7cutlass13device_kernelIN5flash11enable_sm90INS1_16FlashAttnFwdSm90INS1_25CollectiveMainloopFwdSm90ILi2EN4cute5tupleIJNS5_1CILi1EEES8_S8_EEENS6_IJNS7_ILi128EEENS7_ILi64EEENS7_ILi256EEEEEELi256ENS_10bfloat16_tEfNS_4arch4Sm90ELb0ELb1ELb1ELb0ELb1ELb0ELb0ELb1ELb1ELb1ELb0ELb0EEENS1_21CollectiveEpilogueFwdINS6_IJSA_SC_SB_EEES9_SE_SG_Li256ELb0ELb1ELb0ELb0EEENS1_30DynamicPersistentTileSchedulerILi256ELi128ELb0ELb1ELb1EEEEEEEEEvNT_6ParamsE,"aw",@nobits
	.sectionflags	@""
	.align	16
	.zero		1024


//--------------------- .nv.shared._ZN7cutlass13device_kernelIN5flash11enable_sm90INS1_16FlashAttnFwdSm90INS1_25CollectiveMainloopFwdSm90ILi2EN4cute5tupleIJNS5_1CILi1EEES8_S8_EEENS6_IJNS7_ILi128EEENS7_ILi64EEENS7_ILi256EEEEEELi256ENS_10bfloat16_tEfNS_4arch4Sm90ELb0ELb1ELb1ELb1ELb1ELb0ELb0ELb1ELb1ELb1ELb0ELb0EEENS1_21CollectiveEpilogueFwdINS6_IJSA_SC_SB_EEES9_SE_SG_Li256ELb1ELb1ELb0ELb0EEENS1_36VarlenDynamicPersistentTileSchedulerILi128ELi64ELi256ELi128ELb0ELb1ELb1ELb1ELb0ELb1EEEEEEEEEvNT_6ParamsE --------------------------
	.section	.nv.shared._ZN7cutlass13device_kernelIN5flash11enable_sm90INS1_16FlashAttnFwdSm90INS1_25CollectiveMainloopFwdSm90ILi2EN4cute5tupleIJNS5_1CILi1EEES8_S8_EEENS6_IJNS7_ILi128EEENS7_ILi64EEENS7_ILi256EEEEEELi256ENS_10bfloat16_tEfNS_4arch4Sm90ELb0ELb1ELb1ELb1ELb1ELb0ELb0ELb1ELb1ELb1ELb0ELb0EEENS1_21CollectiveEpilogueFwdINS6_IJSA_SC_SB_EEES9_SE_SG_Li256ELb1ELb1ELb0ELb0EEENS1_36VarlenDynamicPersistentTileSchedulerILi128ELi64ELi256ELi128ELb0ELb1ELb1ELb1ELb0ELb1EEEEEEEEEvNT_6ParamsE,"aw",@nobits
	.sectionflags	@""
	.align	16
	.zero		1024


//--------------------- .nv.shared._ZN7cutlass13device_kernelIN5flash11enable_sm90INS1_16FlashAttnFwdSm90INS1_25CollectiveMainloopFwdSm90ILi2EN4cute5tupleIJNS5_1CILi1EEES8_S8_EEENS6_IJNS7_ILi128EEENS7_ILi64EEENS7_ILi256EEEEEELi256ENS_10bfloat16_tEfNS_4arch4Sm90ELb0ELb1ELb1ELb1ELb1ELb1ELb0ELb1ELb1ELb1ELb0ELb0EEENS1_21CollectiveEpilogueFwdINS6_IJSA_SC_SB_EEES9_SE_SG_Li256ELb1ELb1ELb0ELb0EEENS1_36VarlenDynamicPersistentTileSchedulerILi128ELi64ELi256ELi128ELb0ELb1ELb1ELb1ELb0ELb1EEEEEEEEEvNT_6ParamsE --------------------------
	.section	.nv.shared._ZN7cutlass13device_kernelIN5flash11enable_sm90INS1_16FlashAttnFwdSm90INS1_25CollectiveMainloopFwdSm90ILi2EN4cute5tupleIJNS5_1CILi1EEES8_S8_EEENS6_IJNS7_ILi128EEENS7_ILi64EEENS7_ILi256EEEEEELi256ENS_10bfloat16_tEfNS_4arch4Sm90ELb0ELb1ELb1ELb1ELb1ELb1ELb0ELb1ELb1ELb1ELb0ELb0EEENS1_21CollectiveEpilogueFwdINS6_IJSA_SC_SB_EEES9_SE_SG_Li256ELb1ELb1ELb0ELb0EEENS1_36VarlenDynamicPersistentTileSchedulerILi128ELi64ELi256ELi128ELb0ELb1ELb1ELb1ELb0ELb1EEEEEEEEEvNT_6ParamsE,"aw",@nobits
	.sectionflags	@""
	.align	16
	.zero		1024


//--------------------- .nv.shared._ZN7cutlass13device_kernelIN5flash11enable_sm90INS1_16FlashAttnFwdSm90INS1_25CollectiveMainloopFwdSm90ILi2EN4cute5tupleIJNS5_1CILi1EEES8_S8_EEENS6_IJNS7_ILi128EEENS7_ILi80EEENS7_ILi256EEEEEELi256ENS_10bfloat16_tEfNS_4arch4Sm90ELb1ELb0ELb1ELb0ELb1ELb0ELb0ELb1ELb1ELb1ELb0ELb0EEENS1_21CollectiveEpilogueFwdINS6_IJSA_SC_SB_EEES9_SE_SG_Li256ELb0ELb1ELb0ELb0EEENS1_30DynamicPersistentTileSchedulerILi256ELi128ELb0ELb1ELb1EEEEEEEEEvNT_6ParamsE --------------------------
	.section	.nv.shared._ZN7cutlass13device_kernelIN5flash11enable_sm90INS1_16FlashAttnFwdSm90INS1_25CollectiveMainloopFwdSm90ILi2EN4cute5tupleIJNS5_1CILi1EEES8_S8_EEENS6_IJNS7_ILi128EEENS7_ILi80EEENS7_ILi256EEEEEELi256ENS_10bfloat16_tEfNS_4arch4Sm90ELb1ELb0ELb1ELb0ELb1ELb0ELb0ELb1ELb1ELb1ELb0ELb0EEENS1_21CollectiveEpilogueFwdINS6_IJSA_SC_SB_EEES9_SE_SG_Li256ELb0ELb1ELb0ELb0EEENS1_30DynamicPersistentTileSchedulerILi256ELi128ELb0ELb1ELb1EEEEEEEEEvNT_6ParamsE,"aw",@nobits
	.sectionflags	@""
	.align	16
	.zero		1024


//--------------------- .nv.shared._ZN7cutlass13device_kernelIN5flash11enable_sm90INS1_16FlashAttnFwdSm90INS1_25CollectiveMainloopFwdSm90ILi2EN4cute5tupleIJNS5_1CILi1EEES8_S8_EEENS6_IJNS7_ILi128EEENS7_ILi80EEENS7_ILi256EEEEEELi256ENS_10bfloat16_tEfNS_4arch4Sm90ELb1ELb0ELb1ELb1ELb1ELb0ELb0ELb1ELb1ELb1ELb0ELb0EEENS1_21CollectiveEpilogueFwdINS6_IJSA_SC_SB_EEES9_SE_SG_Li256ELb1ELb1ELb0ELb0EEENS1_36VarlenDynamicPersistentTileSchedulerILi128ELi80ELi256ELi128ELb0ELb1ELb1ELb1ELb1ELb1EEEEEEEEEvNT_6ParamsE --------------------------
	.section	.nv.shared._ZN7cutlass13device_kernelIN5flash11enable_sm90INS1_16FlashAttnFwdSm90INS1_25CollectiveMainloopFwdSm90ILi2EN4cute5tupleIJNS5_1CILi1EEES8_S8_EEENS6_IJNS7_ILi128EEENS7_ILi80EEENS7_ILi256EEEEEELi256ENS_10bfloat16_tEfNS_4arch4Sm90ELb1ELb0ELb1ELb1ELb1ELb0ELb0ELb1ELb1ELb1ELb0ELb0EEENS1_21CollectiveEpilogueFwdINS6_IJSA_SC_SB_EEES9_SE_SG_Li256ELb1ELb1ELb0ELb0EEENS1_36VarlenDynamicPersistentTileSchedulerILi128ELi80ELi256ELi128ELb0ELb1ELb1ELb1ELb1ELb1EEEEEEEEEvNT_6ParamsE,"aw",@nobits
	.sectionflags	@""
	.align	16
	.zero		1024


//--------------------- .nv.shared._ZN7cutlass13device_kernelIN5flash11enable_sm90INS1_16FlashAttnFwdSm90INS1_25CollectiveMainloopFwdSm90ILi2EN4cute5tupleIJNS5_1CILi1EEES8_S8_EEENS6_IJNS7_ILi128EEENS7_ILi80EEENS7_ILi256EEEEEELi256ENS_10bfloat16_tEfNS_4arch4Sm90ELb1ELb0ELb1ELb1ELb1ELb1ELb0ELb1ELb1ELb1ELb0ELb0EEENS1_21CollectiveEpilogueFwdINS6_IJSA_SC_SB_EEES9_SE_SG_Li256ELb1ELb1ELb0ELb0EEENS1_36VarlenDynamicPersistentTileSchedulerILi128ELi80ELi256ELi128ELb0ELb1ELb1ELb1ELb1ELb1EEEEEEEEEvNT_6ParamsE --------------------------
	.section	.nv.shared._ZN7cutlass13device_kernelIN5flash11enable_sm90INS1_16FlashAttnFwdSm90INS1_25CollectiveMainloopFwdSm90ILi2EN4cute5tupleIJNS5_1CILi1EEES8_S8_EEENS6_IJNS7_ILi128EEENS7_ILi80EEENS7_ILi256EEEEEELi256ENS_10bfloat16_tEfNS_4arch4Sm90ELb1ELb0ELb1ELb1ELb1ELb1ELb0ELb1ELb1ELb1ELb0ELb0EEENS1_21CollectiveEpilogueFwdINS6_IJSA_SC_SB_EEES9_SE_SG_Li256ELb1ELb1ELb0ELb0EEENS1_36VarlenDynamicPersistentTileSchedulerILi128ELi80ELi256ELi128ELb0ELb1ELb1ELb1ELb1ELb1EEEEEEEEEvNT_6ParamsE,"aw",@nobits
	.sectionflags	@""
	.align	16
	.zero		1024


//--------------------- .nv.shared._ZN7cutlass13device_kernelIN5flash11enable_sm90INS1_16FlashAttnFwdSm90INS1_25CollectiveMainloopFwdSm90ILi2EN4cute5tupleIJNS5_1CILi1EEES8_S8_EEENS6_IJNS7_ILi128EEENS7_ILi96EEENS7_ILi192EEEEEELi192ENS_10bfloat16_tEfNS_4arch4Sm90ELb0ELb0ELb1ELb0ELb1ELb0ELb0ELb1ELb1ELb1ELb0ELb0EEENS1_21CollectiveEpilogueFwdINS6_IJSA_SC_SB_EEES9_SE_SG_Li256ELb0ELb1ELb0ELb0EEENS1_29StaticPersistentTileSchedulerILb0EEEEEEEEEvNT_6ParamsE --------------------------
	.section	.nv.shared._ZN7cutlass13device_kernelIN5flash11enable_sm90INS1_16FlashAttnFwdSm90INS1_25CollectiveMainloopFwdSm90ILi2EN4cute5tupleIJNS5_1CILi1EEES8_S8_EEENS6_IJNS7_ILi128EEENS7_ILi96EEENS7_ILi192EEEEEELi192ENS_10bfloat16_tEfNS_4arch4Sm90ELb0ELb0ELb1ELb0ELb1ELb0ELb0ELb1ELb1ELb1ELb0ELb0EEENS1_21CollectiveEpilogueFwdINS6_IJSA_SC_SB_EEES9_SE_SG_Li256ELb0ELb1ELb0ELb0EEENS1_29StaticPersistentTileSchedulerILb0EEEEEEEEEvNT_6ParamsE,"aw",@nobits
	.sectionflags	@""
	.align	16
	.zero		1024


//--------------------- .nv.shared._ZN7cutlass13device_kernelIN5flash11enable_sm90INS1_16FlashAttnFwdSm90INS1_25CollectiveMainloopFwdSm90ILi2EN4cute5tupleIJNS5_1CILi1EEES8_S8_EEENS6_IJNS7_ILi128EEENS7_ILi96EEENS7_ILi192EEEEEELi192ENS_10bfloat16_tEfNS_4arch4Sm90ELb0ELb0ELb1ELb1ELb1ELb0ELb0ELb1ELb1ELb1ELb0ELb0EEENS1_21CollectiveEpilogueFwdINS6_IJSA_SC_SB_EEES9_SE_SG_Li256ELb1ELb1ELb0ELb0EEENS1_36VarlenDynamicPersistentTileSchedulerILi128ELi96ELi256ELi128ELb0ELb1ELb1ELb0ELb1ELb1EEEEEEEEEvNT_6ParamsE --------------------------
	.section	.nv.shared._ZN7cutlass13device_kernelIN5flash11enable_sm90INS1_16FlashAttnFwdSm90INS1_25CollectiveMainloopFwdSm90ILi2EN4cute5tupleIJNS5_1CILi1EEES8_S8_EEENS6_IJNS7_ILi128EEENS7_ILi96EEENS7_ILi192EEEEEELi192ENS_10bfloat16_tEfNS_4arch4Sm90ELb0ELb0ELb1ELb1ELb1ELb0ELb0ELb1ELb1ELb1ELb0ELb0EEENS1_21CollectiveEpilogueFwdINS6_IJSA_SC_SB_EEES9_SE_SG_Li256ELb1ELb1ELb0ELb0EEENS1_36VarlenDynamicPersistentTileSchedulerILi128ELi96ELi256ELi128ELb0ELb1ELb1ELb0ELb1ELb1EEEEEEEEEvNT_6ParamsE,"aw",@nobits
	.sectionflags	@""
	.align	16
	.zero		1024


//--------------------- .nv.shared._ZN7cutlass13device_kernelIN5flash11enable_sm90INS1_16FlashAttnFwdSm90INS1_25CollectiveMainloopFwdSm90ILi2EN4cute5tupleIJNS5_1CILi1EEES8_S8_EEENS6_IJNS7_ILi128EEENS7_ILi96EEENS7_ILi192EEEEEELi192ENS_10bfloat16_tEfNS_4arch4Sm90ELb0ELb0ELb1ELb1ELb1ELb1ELb0ELb1ELb1ELb1ELb0ELb0EEENS1_21CollectiveEpilogueFwdINS6_IJSA_SC_SB_EEES9_SE_SG_Li256ELb1ELb1ELb0ELb0EEENS1_36VarlenDynamicPersistentTileSchedulerILi128ELi96ELi256ELi128ELb0ELb1ELb1ELb0ELb1ELb1EEEEEEEEEvNT_6ParamsE --------------------------
	.section	.nv.shared._ZN7cutlass13device_kernelIN5flash11enable_sm90INS1_16FlashAttnFwdSm90INS1_25CollectiveMainloopFwdSm90ILi2EN4cute5tupleIJNS5_1CILi1EEES8_S8_EEENS6_IJNS7_ILi128EEENS7_ILi96EEENS7_ILi192EEEEEELi192ENS_10bfloat16_tEfNS_4arch4Sm90ELb0ELb0ELb1ELb1ELb1ELb1ELb0ELb1ELb1ELb1ELb0ELb0EEENS1_21CollectiveEpilogueFwdINS6_IJSA_SC_SB_EEES9_SE_SG_Li256ELb1ELb1ELb0ELb0EEENS1_36VarlenDynamicPersistentTileSchedulerILi128ELi96ELi256ELi128ELb0ELb1ELb1ELb0ELb1ELb1EEEEEEEEEvNT_6ParamsE,"aw",@nobits
	.sectionflags	@""
	.align	16
	.zero		1024


//--------------------- .nv.shared._ZN7cutlass13device_kernelIN5flash11enable_sm90INS1_16FlashAttnFwdSm90INS1_25CollectiveMainloopFwdSm90ILi2EN4cute5tupleIJNS5_1CILi1EEES8_S8_EEENS6_IJNS7_ILi128EEENS7_ILi96EEENS7_ILi192EEEEEELi192ENS_10bfloat16_tEfNS_4arch4Sm90ELb0ELb1ELb1ELb0ELb1ELb0ELb0ELb1ELb1ELb1ELb0ELb0EEENS1_21CollectiveEpilogueFwdINS6_IJSA_SC_SB_EEES9_SE_SG_Li256ELb0ELb1ELb0ELb0EEENS1_30DynamicPersistentTileSchedulerILi256ELi128ELb0ELb1ELb1EEEEEEEEEvNT_6ParamsE --------------------------
	.section	.nv.shared._ZN7cutlass13device_kernelIN5flash11enable_sm90INS1_16FlashAttnFwdSm90INS1_25CollectiveMainloopFwdSm90ILi2EN4cute5tupleIJNS5_1CILi1EEES8_S8_EEENS6_IJNS7_ILi128EEENS7_ILi96EEENS7_ILi192EEEEEELi192ENS_10bfloat16_tEfNS_4arch4Sm90ELb0ELb1ELb1ELb0ELb1ELb0ELb0ELb1ELb1ELb1ELb0ELb0EEENS1_21CollectiveEpilogueFwdINS6_IJSA_SC_SB_EEES9_SE_SG_Li256ELb0ELb1ELb0ELb0EEENS1_30DynamicPersistentTileSchedulerILi256ELi128ELb0ELb1ELb1EEEEEEEEEvNT_6ParamsE,"aw",@nobits
	.sectionflags	@""
	.align	16
	.zero		1024


//--------------------- .nv.shared._ZN7cutlass13device_kernelIN5flash11enable_sm90INS1_16FlashAttnFwdSm90INS1_25CollectiveMainloopFwdSm90ILi2EN4cute5tupleIJNS5_1CILi1EEES8_S8_EEENS6_IJNS7_ILi128EEENS7_ILi96EEENS7_ILi192EEEEEELi192ENS_10bfloat16_tEfNS_4arch4Sm90ELb0ELb1ELb1ELb1ELb1ELb0ELb0ELb1ELb1ELb1ELb0ELb0EEENS1_21CollectiveEpilogueFwdINS6_IJSA_SC_SB_EEES9_SE_SG_Li256ELb1ELb1ELb0ELb0EEENS1_36VarlenDynamicPersistentTileSchedulerILi128ELi96ELi256ELi128ELb0ELb1ELb1ELb1ELb0ELb1EEEEEEEEEvNT_6ParamsE --------------------------
	.section	.nv.shared._ZN7cutlass13device_kernelIN5flash11enable_sm90INS1_16FlashAttnFwdSm90INS1_25CollectiveMainloopFwdSm90ILi2EN4cute5tupleIJNS5_1CILi1EEES8_S8_EEENS6_IJNS7_ILi128EEENS7_ILi96EEENS7_ILi192EEEEEELi192ENS_10bfloat16_tEfNS_4arch4Sm90ELb0ELb1ELb1ELb1ELb1ELb0ELb0ELb1ELb1ELb1ELb0ELb0EEENS1_21CollectiveEpilogueFwdINS6_IJSA_SC_SB_EEES9_SE_SG_Li256ELb1ELb1ELb0ELb0EEENS1_36VarlenDynamicPersistentTileSchedulerILi128ELi96ELi256ELi128ELb0ELb1ELb1ELb1ELb0ELb1EEEEEEEEEvNT_6ParamsE,"aw",@nobits
	.sectionflags	@""
	.align	16
	.zero		1024


//--------------------- .nv.shared._ZN7cutlass13device_kernelIN5flash11enable_sm90INS1_16FlashAttnFwdSm90INS1_25CollectiveMainloopFwdSm90ILi2EN4cute5tupleIJNS5_1CILi1EEES8_S8_EEENS6_IJNS7_ILi128EEENS7_ILi96EEENS7_ILi192EEEEEELi192ENS_10bfloat16_tEfNS_4arch4Sm90ELb0ELb1ELb1ELb1ELb1ELb1ELb0ELb1ELb1ELb1ELb0ELb0EEENS1_21CollectiveEpilogueFwdINS6_IJSA_SC_SB_EEES9_SE_SG_Li256ELb1ELb1ELb0ELb0EEENS1_36VarlenDynamicPersistentTileSchedulerILi128ELi96ELi256ELi128ELb0ELb1ELb1ELb1ELb0ELb1EEEEEEEEEvNT_6ParamsE --------------------------
	.section	.nv.shared._ZN7cutlass13device_kernelIN5flash11enable_sm90INS1_16FlashAttnFwdSm90INS1_25CollectiveMainloopFwdSm90ILi2EN4cute5tupleIJNS5_1CILi1EEES8_S8_EEENS6_IJNS7_ILi128EEENS7_ILi96EEENS7_ILi192EEEEEELi192ENS_10bfloat16_tEfNS_4arch4Sm90ELb0ELb1ELb1ELb1ELb1ELb1ELb0ELb1ELb1ELb1ELb0ELb0EEENS1_21CollectiveEpilogueFwdINS6_IJSA_SC_SB_EEES9_SE_SG_Li256ELb1ELb1ELb0ELb0EEENS1_36VarlenDynamicPersistentTileSchedulerILi128ELi96ELi256ELi128ELb0ELb1ELb1ELb1ELb0ELb1EEEEEEEEEvNT_6ParamsE,"aw",@nobits
	.sectionflags	@""
	.align	16
	.zero		1024


//--------------------- .nv.shared._ZN7cutlass13device_kernelIN5flash11enable_sm90INS1_16FlashAttnFwdSm90INS1_25CollectiveMainloopFwdSm90ILi2EN4cute5tupleIJNS5_1CILi1EEES8_S8_EEENS6_IJNS7_ILi128EEENS7_ILi96EEENS7_ILi192EEEEEELi192ENS_10bfloat16_tEfNS_4arch4Sm90ELb1ELb0ELb1ELb0ELb1ELb0ELb0ELb1ELb1ELb1ELb0ELb0EEENS1_21CollectiveEpilogueFwdINS6_IJSA_SC_SB_EEES9_SE_SG_Li256ELb0ELb1ELb0ELb0EEENS1_30DynamicPersistentTileSchedulerILi256ELi128ELb0ELb1ELb1EEEEEEEEEvNT_6ParamsE --------------------------
	.section	.nv.shared._ZN7cutlass13device_kernelIN5flash11enable_sm90INS1_16FlashAttnFwdSm90INS1_25CollectiveMainloopFwdSm90ILi2EN4cute5tupleIJNS5_1CILi1EEES8_S8_EEENS6_IJNS7_ILi128EEENS7_ILi96EEENS7_ILi192EEEEEELi192ENS_10bfloat16_tEfNS_4arch4Sm90ELb1ELb0ELb1ELb0ELb1ELb0ELb0ELb1ELb1ELb1ELb0ELb0EEENS1_21CollectiveEpilogueFwdINS6_IJSA_SC_SB_EEES9_SE_SG_Li256ELb0ELb1ELb0ELb0EEENS1_30DynamicPersistentTileSchedulerILi256ELi128ELb0ELb1ELb1EEEEEEEEEvNT_6ParamsE,"aw",@nobits
	.sectionflags	@""
	.align	16
	.zero		1024


//--------------------- .nv.shared._ZN7cutlass13device_kernelIN5flash11enable_sm90INS1_16FlashAttnFwdSm90INS1_25CollectiveMainloopFwdSm90ILi2EN4cute5tupleIJNS5_1CILi1EEES8_S8_EEENS6_IJNS7_ILi128EEENS7_ILi96EEENS7_ILi192EEEEEELi192ENS_10bfloat16_tEfNS_4arch4Sm90ELb1ELb0ELb1ELb1ELb1ELb0ELb0ELb1ELb1ELb1ELb0ELb0EEENS1_21CollectiveEpilogueFwdINS6_IJSA_SC_SB_EEES9_SE_SG_Li256ELb1ELb1ELb0ELb0EEENS1_36VarlenDynamicPersistentTileSchedulerILi128ELi96ELi256ELi128ELb0ELb1ELb1ELb1ELb1ELb1EEEEEEEEEvNT_6ParamsE --------------------------
	.section	.nv.shared._ZN7cutlass13device_kernelIN5flash11enable_sm90INS1_16FlashAttnFwdSm90INS1_25CollectiveMainloopFwdSm90ILi2EN4cute5tupleIJNS5_1CILi1EEES8_S8_EEENS6_IJNS7_ILi128EEENS7_ILi96EEENS7_ILi192EEEEEELi192ENS_10bfloat16_tEfNS_4arch4Sm90ELb1ELb0ELb1ELb1ELb1ELb0ELb0ELb1ELb1ELb1ELb0ELb0EEENS1_21CollectiveEpilogueFwdINS6_IJSA_SC_SB_EEES9_SE_SG_Li256ELb1ELb1ELb0ELb0EEENS1_36VarlenDynamicPersistentTileSchedulerILi128ELi96ELi256ELi128ELb0ELb1ELb1ELb1ELb1ELb1EEEEEEEEEvNT_6ParamsE,"aw",@nobits
	.sectionflags	@""
	.align	16
	.zero		1024


//--------------------- .nv.shared._ZN7cutlass13device_kernelIN5flash11enable_sm90INS1_16FlashAttnFwdSm90INS1_25CollectiveMainloopFwdSm90ILi2EN4cute5tupleIJNS5_1CILi1EEES8_S8_EEENS6_IJNS7_ILi128EEENS7_ILi96EEENS7_ILi192EEEEEELi192ENS_10bfloat16_tEfNS_4arch4Sm90ELb1ELb0ELb1ELb1ELb1ELb1ELb0ELb1ELb1ELb1ELb0ELb0EEENS1_21CollectiveEpilogueFwdINS6_IJSA_SC_SB_EEES9_SE_SG_Li256ELb1ELb1ELb0ELb0EEENS1_36VarlenDynamicPersistentTileSchedulerILi128ELi96ELi256ELi128ELb0ELb1ELb1ELb1ELb1ELb1EEEEEEEEEvNT_6ParamsE --------------------------
	.section	.nv.shared._ZN7cutlass13device_kernelIN5flash11enable_sm90INS1_16FlashAttnFwdSm90INS1_25CollectiveMainloopFwdSm90ILi2EN4cute5tupleIJNS5_1CILi1EEES8_S8_EEENS6_IJNS7_ILi128EEENS7_ILi96EEENS7_ILi192EEEEEELi192ENS_10bfloat16_tEfNS_4arch4Sm90ELb1ELb0ELb1ELb1ELb1ELb1ELb0ELb1ELb1ELb1ELb0ELb0EEENS1_21CollectiveEpilogueFwdINS6_IJSA_SC_SB_EEES9_SE_SG_Li256ELb1ELb1ELb0ELb0EEENS1_36VarlenDynamicPersistentTileSchedulerILi128ELi96ELi256ELi128ELb0ELb1ELb1ELb1ELb1ELb1EEEEEEEEEvNT_6ParamsE,"aw",@nobits
	.sectionflags	@""
	.align	16
	.zero		1024


//--------------------- .nv.shared._ZN7cutlass13device_kernelIN5flash11enable_sm90INS1_16FlashAttnFwdSm90INS1_25CollectiveMainloopFwdSm90ILi2EN4cute5tupleIJNS5_1CILi1EEES8_S8_EEENS6_IJNS7_ILi128EEESA_SA_EEELi128ENS_10bfloat16_tEfNS_4arch4Sm90ELb0ELb0ELb1ELb0ELb1ELb0ELb0ELb1ELb1ELb1ELb0ELb0EEENS1_21CollectiveEpilogueFwdISB_S9_SC_SE_Li256ELb0ELb1ELb0ELb0EEENS1_29StaticPersistentTileSchedulerILb0EEEEEEEEEvNT_6ParamsE --------------------------
	.section	.nv.shared._ZN7cutlass13device_kernelIN5flash11enable_sm90INS1_16FlashAttnFwdSm90INS1_25CollectiveMainloopFwdSm90ILi2EN4cute5tupleIJNS5_1CILi1EEES8_S8_EEENS6_IJNS7_ILi128EEESA_SA_EEELi128ENS_10bfloat16_tEfNS_4arch4Sm90ELb0ELb0ELb1ELb0ELb1ELb0ELb0ELb1ELb1ELb1ELb0ELb0EEENS1_21CollectiveEpilogueFwdISB_S9_SC_SE_Li256ELb0ELb1ELb0ELb0EEENS1_29StaticPersistentTileSchedulerILb0EEEEEEEEEvNT_6ParamsE,"aw",@nobits
	.sectionflags	@""
	.align	16
	.zero		1024


//--------------------- .nv.shared._ZN7cutlass13device_kernelIN5flash11enable_sm90INS1_16FlashAttnFwdSm90INS1_25CollectiveMainloopFwdSm90ILi2EN4cute5tupleIJNS5_1CILi1EEES8_S8_EEENS6_IJNS7_ILi128EEESA_SA_EEELi128ENS_10bfloat16_tEfNS_4arch4Sm90ELb0ELb0ELb1ELb1ELb1ELb0ELb0ELb1ELb1ELb1ELb0ELb0EEENS1_21CollectiveEpilogueFwdISB_S9_SC_SE_Li256ELb1ELb1ELb0ELb0EEENS1_36VarlenDynamicPersistentTileSchedulerILi128ELi128ELi256ELi128ELb0ELb1ELb1ELb0ELb1ELb1EEEEEEEEEvNT_6ParamsE --------------------------
	.section	.nv.shared._ZN7cutlass13device_kernelIN5flash11enable_sm90INS1_16FlashAttnFwdSm90INS1_25CollectiveMainloopFwdSm90ILi2EN4cute5tupleIJNS5_1CILi1EEES8_S8_EEENS6_IJNS7_ILi128EEESA_SA_EEELi128ENS_10bfloat16_tEfNS_4arch4Sm90ELb0ELb0ELb1ELb1ELb1ELb0ELb0ELb1ELb1ELb1ELb0ELb0EEENS1_21CollectiveEpilogueFwdISB_S9_SC_SE_Li256ELb1ELb1ELb0ELb0EEENS1_36VarlenDynamicPersistentTileSchedulerILi128ELi128ELi256ELi128ELb0ELb1ELb1ELb0ELb1ELb1EEEEEEEEEvNT_6ParamsE,"aw",@nobits
	.sectionflags	@""
	.align	16
	.zero		1024


//--------------------- .nv.shared._ZN7cutlass13device_kernelIN5flash11enable_sm90INS1_16FlashAttnFwdSm90INS1_25CollectiveMainloopFwdSm90ILi2EN4cute5tupleIJNS5_1CILi1EEES8_S8_EEENS6_IJNS7_ILi128EEESA_SA_EEELi128ENS_10bfloat16_tEfNS_4arch4Sm90ELb0ELb0ELb1ELb1ELb1ELb1ELb0ELb1ELb1ELb1ELb0ELb0EEENS1_21CollectiveEpilogueFwdISB_S9_SC_SE_Li256ELb1ELb1ELb0ELb0EEENS1_36VarlenDynamicPersistentTileSchedulerILi128ELi128ELi256ELi128ELb0ELb1ELb1ELb0ELb1ELb1EEEEEEEEEvNT_6ParamsE --------------------------
	.section	.nv.shared._ZN7cutlass13device_kernelIN5flash11enable_sm90INS1_16FlashAttnFwdSm90INS1_25CollectiveMainloopFwdSm90ILi2EN4cute5tupleIJNS5_1CILi1EEES8_S8_EEENS6_IJNS7_ILi128EEESA_SA_EEELi128ENS_10bfloat16_tEfNS_4arch4Sm90ELb0ELb0ELb1ELb1ELb1ELb1ELb0ELb1ELb1ELb1ELb0ELb0EEENS1_21CollectiveEpilogueFwdISB_S9_SC_SE_Li256ELb1ELb1ELb0ELb0EEENS1_36VarlenDynamicPersistentTileSchedulerILi128ELi128ELi256ELi128ELb0ELb1ELb1ELb0ELb1ELb1EEEEEEEEEvNT_6ParamsE,"aw",@nobits
	.sectionflags	@""
	.align	16
	.zero		1024


//--------------------- .nv.shared._ZN7cutlass13device_kernelIN5flash11enable_sm90INS1_16FlashAttnFwdSm90INS1_25CollectiveMainloopFwdSm90ILi2EN4cute5tupleIJNS5_1CILi1EEES8_S8_EEENS6_IJNS7_ILi128EEESA_SA_EEELi128ENS_10bfloat16_tEfNS_4arch4Sm90ELb0ELb1ELb1ELb0ELb1ELb0ELb0ELb1ELb1ELb1ELb0ELb0EEENS1_21CollectiveEpilogueFwdISB_S9_SC_SE_Li256ELb0ELb1ELb0ELb0EEENS1_30DynamicPersistentTileSchedulerILi256ELi128ELb0ELb1ELb1EEEEEEEEEvNT_6ParamsE --------------------------
	.section	.nv.shared._ZN7cutlass13device_kernelIN5flash11enable_sm90INS1_16FlashAttnFwdSm90INS1_25CollectiveMainloopFwdSm90ILi2EN4cute5tupleIJNS5_1CILi1EEES8_S8_EEENS6_IJNS7_ILi128EEESA_SA_EEELi128ENS_10bfloat16_tEfNS_4arch4Sm90ELb0ELb1ELb1ELb0ELb1ELb0ELb0ELb1ELb1ELb1ELb0ELb0EEENS1_21CollectiveEpilogueFwdISB_S9_SC_SE_Li256ELb0ELb1ELb0ELb0EEENS1_30DynamicPersistentTileSchedulerILi256ELi128ELb0ELb1ELb1EEEEEEEEEvNT_6ParamsE,"aw",@nobits
	.sectionflags	@""
	.align	16
	.zero		1024


//--------------------- .nv.shared._ZN7cutlass13device_kernelIN5flash11enable_sm90INS1_16FlashAttnFwdSm90INS1_25CollectiveMainloopFwdSm90ILi2EN4cute5tupleIJNS5_1CILi1EEES8_S8_EEENS6_IJNS7_ILi128EEESA_SA_EEELi128ENS_10bfloat16_tEfNS_4arch4Sm90ELb0ELb1ELb1ELb1ELb1ELb0ELb0ELb1ELb1ELb1ELb0ELb0EEENS1_21CollectiveEpilogueFwdISB_S9_SC_SE_Li256ELb1ELb1ELb0ELb0EEENS1_36VarlenDynamicPersistentTileSchedulerILi128ELi128ELi256ELi128ELb0ELb1ELb1ELb1ELb0ELb1EEEEEEEEEvNT_6ParamsE --------------------------
	.section	.nv.shared._ZN7cutlass13device_kernelIN5flash11enable_sm90INS1_16FlashAttnFwdSm90INS1_25CollectiveMainloopFwdSm90ILi2EN4cute5tupleIJNS5_1CILi1EEES8_S8_EEENS6_IJNS7_ILi128EEESA_SA_EEELi128ENS_10bfloat16_tEfNS_4arch4Sm90ELb0ELb1ELb1ELb1ELb1ELb0ELb0ELb1ELb1ELb1ELb0ELb0EEENS1_21CollectiveEpilogueFwdISB_S9_SC_SE_Li256ELb1ELb1ELb0ELb0EEENS1_36VarlenDynamicPersistentTileSchedulerILi128ELi128ELi256ELi128ELb0ELb1ELb1ELb1ELb0ELb1EEEEEEEEEvNT_6ParamsE,"aw",@nobits
	.sectionflags	@""
	.align	16
	.zero		1024


//--------------------- .nv.shared._ZN7cutlass13device_kernelIN5flash11enable_sm90INS1_16FlashAttnFwdSm90INS1_25CollectiveMainloopFwdSm90ILi2EN4cute5tupleIJNS5_1CILi1EEES8_S8_EEENS6_IJNS7_ILi128EEESA_SA_EEELi128ENS_10bfloat16_tEfNS_4arch4Sm90ELb0ELb1ELb1ELb1ELb1ELb1ELb0ELb1ELb1ELb1ELb0ELb0EEENS1_21CollectiveEpilogueFwdISB_S9_SC_SE_Li256ELb1ELb1ELb0ELb0EEENS1_36VarlenDynamicPersistentTileSchedulerILi128ELi128ELi256ELi128ELb0ELb1ELb1ELb1ELb0ELb1EEEEEEEEEvNT_6ParamsE --------------------------
	.section	.nv.shared._ZN7cutlass13device_kernelIN5flash11enable_sm90INS1_16FlashAttnFwdSm90INS1_25CollectiveMainloopFwdSm90ILi2EN4cute5tupleIJNS5_1CILi1EEES8_S8_EEENS6_IJNS7_ILi128EEESA_SA_EEELi128ENS_10bfloat16_tEfNS_4arch4Sm90ELb0ELb1ELb1ELb1ELb1ELb1ELb0ELb1ELb1ELb1ELb0ELb0EEENS1_21CollectiveEpilogueFwdISB_S9_SC_SE_Li256ELb1ELb1ELb0ELb0EEENS1_36VarlenDynamicPersistentTileSchedulerILi128ELi128ELi256ELi128ELb0ELb1ELb1ELb1ELb0ELb1EEEEEEEEEvNT_6ParamsE,"aw",@nobits
	.sectionflags	@""
	.align	16
	.zero		1024


//--------------------- .nv.shared._ZN7cutlass13device_kernelIN5flash11enable_sm90INS1_16FlashAttnFwdSm90INS1_25CollectiveMainloopFwdSm90ILi2EN4cute5tupleIJNS5_1CILi1EEES8_S8_EEENS6_IJNS7_ILi128EEESA_SA_EEELi128ENS_10bfloat16_tEfNS_4arch4Sm90ELb1ELb0ELb1ELb0ELb1ELb0ELb0ELb1ELb1ELb1ELb0ELb0EEENS1_21CollectiveEpilogueFwdISB_S9_SC_SE_Li256ELb0ELb1ELb0ELb0EEENS1_30DynamicPersistentTileSchedulerILi256ELi128ELb0ELb1ELb1EEEEEEEEEvNT_6ParamsE --------------------------
	.section	.nv.shared._ZN7cutlass13device_kernelIN5flash11enable_sm90INS1_16FlashAttnFwdSm90INS1_25CollectiveMainloopFwdSm90ILi2EN4cute5tupleIJNS5_1CILi1EEES8_S8_EEENS6_IJNS7_ILi128EEESA_SA_EEELi128ENS_10bfloat16_tEfNS_4arch4Sm90ELb1ELb0ELb1ELb0ELb1ELb0ELb0ELb1ELb1ELb1ELb0ELb0EEENS1_21CollectiveEpilogueFwdISB_S9_SC_SE_Li256ELb0ELb1ELb0ELb0EEENS1_30DynamicPersistentTileSchedulerILi256ELi128ELb0ELb1ELb1EEEEEEEEEvNT_6ParamsE,"aw",@nobits
	.sectionflags	@""
	.align	16
	.zero		1024


//--------------------- .nv.shared._ZN7cutlass13device_kernelIN5flash11enable_sm90INS1_16FlashAttnFwdSm90INS1_25CollectiveMainloopFwdSm90ILi2EN4cute5tupleIJNS5_1CILi1EEES8_S8_EEENS6_IJNS7_ILi128EEESA_SA_EEELi128ENS_10bfloat16_tEfNS_4arch4Sm90ELb1ELb0ELb1ELb1ELb1ELb0ELb0ELb1ELb1ELb1ELb0ELb0EEENS1_21CollectiveEpilogueFwdISB_S9_SC_SE_Li256ELb1ELb1ELb0ELb0EEENS1_36VarlenDynamicPersistentTileSchedulerILi128ELi128ELi256ELi128ELb0ELb1ELb1ELb1ELb1ELb1EEEEEEEEEvNT_6ParamsE --------------------------
	.section	.nv.shared._ZN7cutlass13device_kernelIN5flash11enable_sm90INS1_16FlashAttnFwdSm90INS1_25CollectiveMainloopFwdSm90ILi2EN4cute5tupleIJNS5_1CILi1EEES8_S8_EEENS6_IJNS7_ILi128EEESA_SA_EEELi128ENS_10bfloat16_tEfNS_4arch4Sm90ELb1ELb0ELb1ELb1ELb1ELb0ELb0ELb1ELb1ELb1ELb0ELb0EEENS1_21CollectiveEpilogueFwdISB_S9_SC_SE_Li256ELb1ELb1ELb0ELb0EEENS1_36VarlenDynamicPersistentTileSchedulerILi128ELi128ELi256ELi128ELb0ELb1ELb1ELb1ELb1ELb1EEEEEEEEEvNT_6ParamsE,"aw",@nobits
	.sectionflags	@""
	.align	16
	.zero		1024


//--------------------- .nv.shared._ZN7cutlass13device_kernelIN5flash11enable_sm90INS1_16FlashAttnFwdSm90INS1_25CollectiveMainloopFwdSm90ILi2EN4cute5tupleIJNS5_1CILi1EEES8_S8_EEENS6_IJNS7_ILi128EEESA_SA_EEELi128ENS_10bfloat16_tEfNS_4arch4Sm90ELb1ELb0ELb1ELb1ELb1ELb1ELb0ELb1ELb1ELb1ELb0ELb0EEENS1_21CollectiveEpilogueFwdISB_S9_SC_SE_Li256ELb1ELb1ELb0ELb0EEENS1_36VarlenDynamicPersistentTileSchedulerILi128ELi128ELi256ELi128ELb0ELb1ELb1ELb1ELb1ELb1EEEEEEEEEvNT_6ParamsE --------------------------
	.section	.nv.shared._ZN7cutlass13device_kernelIN5flash11enable_sm90INS1_16FlashAttnFwdSm90INS1_25CollectiveMainloopFwdSm90ILi2EN4cute5tupleIJNS5_1CILi1EEES8_S8_EEENS6_IJNS7_ILi128EEESA_SA_EEELi128ENS_10bfloat16_tEfNS_4arch4Sm90ELb1ELb0ELb1ELb1ELb1ELb1ELb0ELb1ELb1ELb1ELb0ELb0EEENS1_21CollectiveEpilogueFwdISB_S9_SC_SE_Li256ELb1ELb1ELb0ELb0EEENS1_36VarlenDynamicPersistentTileSchedulerILi128ELi128ELi256ELi128ELb0ELb1ELb1ELb1ELb1ELb1EEEEEEEEEvNT_6ParamsE,"aw",@nobits
	.sectionflags	@""
	.align	16
	.zero		1024


//--------------------- .nv.shared._ZN7cutlass13device_kernelIN5flash11enable_sm90INS1_16FlashAttnFwdSm90INS1_25CollectiveMainloopFwdSm90ILi2EN4cute5tupleIJNS5_1CILi1EEES8_S8_EEENS6_IJNS7_ILi192EEENS7_ILi128EEENS7_ILi96EEEEEELi96ENS_10bfloat16_tEfNS_4arch4Sm90ELb0ELb0ELb1ELb0ELb1ELb0ELb0ELb0ELb1ELb1ELb0ELb0EEENS1_21CollectiveEpilogueFwdINS6_IJSA_SC_SB_EEES9_SE_SG_Li384ELb0ELb1ELb0ELb0EEENS1_29StaticPersistentTileSchedulerILb0EEEEEEEEEvNT_6ParamsE --------------------------
	.section	.nv.shared._ZN7cutlass13device_kernelIN5flash11enable_sm90INS1_16FlashAttnFwdSm90INS1_25CollectiveMainloopFwdSm90ILi2EN4cute5tupleIJNS5_1CILi1EEES8_S8_EEENS6_IJNS7_ILi192EEENS7_ILi128EEENS7_ILi96EEEEEELi96ENS_10bfloat16_tEfNS_4arch4Sm90ELb0ELb0ELb1ELb0ELb1ELb0ELb0ELb0ELb1ELb1ELb0ELb0EEENS1_21CollectiveEpilogueFwdINS6_IJSA_SC_SB_EEES9_SE_SG_Li384ELb0ELb1ELb0ELb0EEENS1_29StaticPersistentTileSchedulerILb0EEEEEEEEEvNT_6ParamsE,"aw",@nobits
	.sectionflags	@""
	.align	16
	.zero		1024


//--------------------- .nv.shared._ZN7cutlass13device_kernelIN5flash11enable_sm90INS1_16FlashAttnFwdSm90INS1_25CollectiveMainloopFwdSm90ILi2EN4cute5tupleIJNS5_1CILi1EEES8_S8_EEENS6_IJNS7_ILi192EEENS7_ILi128EEENS7_ILi96EEEEEELi96ENS_10bfloat16_tEfNS_4arch4Sm90ELb0ELb0ELb1ELb1ELb1ELb0ELb0ELb0ELb1ELb1ELb0ELb0EEENS1_21CollectiveEpilogueFwdINS6_IJSA_SC_SB_EEES9_SE_SG_Li384ELb1ELb1ELb0ELb0EEENS1_36VarlenDynamicPersistentTileSchedulerILi192ELi128ELi384ELi128ELb0ELb1ELb1ELb0ELb1ELb1EEEEEEEEEvNT_6ParamsE --------------------------
	.section	.nv.shared._ZN7cutlass13device_kernelIN5flash11enable_sm90INS1_16FlashAttnFwdSm90INS1_25CollectiveMainloopFwdSm90ILi2EN4cute5tupleIJNS5_1CILi1EEES8_S8_EEENS6_IJNS7_ILi192EEENS7_ILi128EEENS7_ILi96EEEEEELi96ENS_10bfloat16_tEfNS_4arch4Sm90ELb0ELb0ELb1ELb1ELb1ELb0ELb0ELb0ELb1ELb1ELb0ELb0EEENS1_21CollectiveEpilogueFwdINS6_IJSA_SC_SB_EEES9_SE_SG_Li384ELb1ELb1ELb0ELb0EEENS1_36VarlenDynamicPersistentTileSchedulerILi192ELi128ELi384ELi128ELb0ELb1ELb1ELb0ELb1ELb1EEEEEEEEEvNT_6ParamsE,"aw",@nobits
	.sectionflags	@""
	.align	16
	.zero		1024


//--------------------- .nv.shared._ZN7cutlass13device_kernelIN5flash11enable_sm90INS1_16FlashAttnFwdSm90INS1_25CollectiveMainloopFwdSm90ILi2EN4cute5tupleIJNS5_1CILi1EEES8_S8_EEENS6_IJNS7_ILi192EEENS7_ILi128EEENS7_ILi96EEEEEELi96ENS_10bfloat16_tEfNS_4arch4Sm90ELb0ELb0ELb1ELb1ELb1ELb1ELb0ELb0ELb1ELb1ELb0ELb0EEENS1_21CollectiveEpilogueFwdINS6_IJSA_SC_SB_EEES9_SE_SG_Li384ELb1ELb1ELb0ELb0EEENS1_36VarlenDynamicPersistentTileSchedulerILi192ELi128ELi384ELi128ELb0ELb1ELb1ELb0ELb1ELb1EEEEEEEEEvNT_6ParamsE --------------------------
	.section	.nv.shared._ZN7cutlass13device_kernelIN5flash11enable_sm90INS1_16FlashAttnFwdSm90INS1_25CollectiveMainloopFwdSm90ILi2EN4cute5tupleIJNS5_1CILi1EEES8_S8_EEENS6_IJNS7_ILi192EEENS7_ILi128EEENS7_ILi96EEEEEELi96ENS_10bfloat16_tEfNS_4arch4Sm90ELb0ELb0ELb1ELb1ELb1ELb1ELb0ELb0ELb1ELb1ELb0ELb0EEENS1_21CollectiveEpilogueFwdINS6_IJSA_SC_SB_EEES9_SE_SG_Li384ELb1ELb1ELb0ELb0EEENS1_36VarlenDynamicPersistentTileSchedulerILi192ELi128ELi384ELi128ELb0ELb1ELb1ELb0ELb1ELb1EEEEEEEEEvNT_6ParamsE,"aw",@nobits
	.sectionflags	@""
	.align	16
	.zero		1024


//--------------------- .nv.shared._ZN7cutlass13device_kernelIN5flash11enable_sm90INS1_16FlashAttnFwdSm90INS1_25CollectiveMainloopFwdSm90ILi2EN4cute5tupleIJNS5_1CILi1EEES8_S8_EEENS6_IJNS7_ILi192EEENS7_ILi128EEENS7_ILi96EEEEEELi96ENS_10bfloat16_tEfNS_4arch4Sm90ELb0ELb1ELb1ELb0ELb1ELb0ELb0ELb0ELb1ELb1ELb0ELb0EEENS1_21CollectiveEpilogueFwdINS6_IJSA_SC_SB_EEES9_SE_SG_Li384ELb0ELb1ELb0ELb0EEENS1_30DynamicPersistentTileSchedulerILi384ELi128ELb0ELb1ELb1EEEEEEEEEvNT_6ParamsE --------------------------
	.section	.nv.shared._ZN7cutlass13device_kernelIN5flash11enable_sm90INS1_16FlashAttnFwdSm90INS1_25CollectiveMainloopFwdSm90ILi2EN4cute5tupleIJNS5_1CILi1EEES8_S8_EEENS6_IJNS7_ILi192EEENS7_ILi128EEENS7_ILi96EEEEEELi96ENS_10bfloat16_tEfNS_4arch4Sm90ELb0ELb1ELb1ELb0ELb1ELb0ELb0ELb0ELb1ELb1ELb0ELb0EEENS1_21CollectiveEpilogueFwdINS6_IJSA_SC_SB_EEES9_SE_SG_Li384ELb0ELb1ELb0ELb0EEENS1_30DynamicPersistentTileSchedulerILi384ELi128ELb0ELb1ELb1EEEEEEEEEvNT_6ParamsE,"aw",@nobits
	.sectionflags	@""
	.align	16
	.zero		1024


//--------------------- .nv.shared._ZN7cutlass13device_kernelIN5flash11enable_sm90INS1_16FlashAttnFwdSm90INS1_25CollectiveMainloopFwdSm90ILi2EN4cute5tupleIJNS5_1CILi1EEES8_S8_EEENS6_IJNS7_ILi192EEENS7_ILi128EEENS7_ILi96EEEEEELi96ENS_10bfloat16_tEfNS_4arch4Sm90ELb0ELb1ELb1ELb1ELb1ELb0ELb0ELb0ELb1ELb1ELb0ELb0EEENS1_21CollectiveEpilogueFwdINS6_IJSA_SC_SB_EEES9_SE_SG_Li384ELb1ELb1ELb0ELb0EEENS1_36VarlenDynamicPersistentTileSchedulerILi192ELi128ELi384ELi128ELb0ELb1ELb1ELb1ELb0ELb1EEEEEEEEEvNT_6ParamsE --------------------------
	.section	.nv.shared._ZN7cutlass13device_kernelIN5flash11enable_sm90INS1_16FlashAttnFwdSm90INS1_25CollectiveMainloopFwdSm90ILi2EN4cute5tupleIJNS5_1CILi1EEES8_S8_EEENS6_IJNS7_ILi192EEENS7_ILi128EEENS7_ILi96EEEEEELi96ENS_10bfloat16_tEfNS_4arch4Sm90ELb0ELb1ELb1ELb1ELb1ELb0ELb0ELb0ELb1ELb1ELb0ELb0EEENS1_21CollectiveEpilogueFwdINS6_IJSA_SC_SB_EEES9_SE_SG_Li384ELb1ELb1ELb0ELb0EEENS1_36VarlenDynamicPersistentTileSchedulerILi192ELi128ELi384ELi128ELb0ELb1ELb1ELb1ELb0ELb1EEEEEEEEEvNT_6ParamsE,"aw",@nobits
	.sectionflags	@""
	.align	16
	.zero		1024


//--------------------- .nv.shared._ZN7cutlass13device_kernelIN5flash11enable_sm90INS1_16FlashAttnFwdSm90INS1_25CollectiveMainloopFwdSm90ILi2EN4cute5tupleIJNS5_1CILi1EEES8_S8_EEENS6_IJNS7_ILi192EEENS7_ILi128EEENS7_ILi96EEEEEELi96ENS_10bfloat16_tEfNS_4arch4Sm90ELb0ELb1ELb1ELb1ELb1ELb1ELb0ELb0ELb1ELb1ELb0ELb0EEENS1_21CollectiveEpilogueFwdINS6_IJSA_SC_SB_EEES9_SE_SG_Li384ELb1ELb1ELb0ELb0EEENS1_36VarlenDynamicPersistentTileSchedulerILi192ELi128ELi384ELi128ELb0ELb1ELb1ELb1ELb0ELb1EEEEEEEEEvNT_6ParamsE --------------------------
	.section	.nv.shared._ZN7cutlass13device_kernelIN5flash11enable_sm90INS1_16FlashAttnFwdSm90INS1_25CollectiveMainloopFwdSm90ILi2EN4cute5tupleIJNS5_1CILi1EEES8_S8_EEENS6_IJNS7_ILi192EEENS7_ILi128EEENS7_ILi96EEEEEELi96ENS_10bfloat16_tEfNS_4arch4Sm90ELb0ELb1ELb1ELb1ELb1ELb1ELb0ELb0ELb1ELb1ELb0ELb0EEENS1_21CollectiveEpilogueFwdINS6_IJSA_SC_SB_EEES9_SE_SG_Li384ELb1ELb1ELb0ELb0EEENS1_36VarlenDynamicPersistentTileSchedulerILi192ELi128ELi384ELi128ELb0ELb1ELb1ELb1ELb0ELb1EEEEEEEEEvNT_6ParamsE,"aw",@nobits
	.sectionflags	@""
	.align	16
	.zero		1024


//--------------------- .nv.shared._ZN7cutlass13device_kernelIN5flash11enable_sm90INS1_16FlashAttnFwdSm90INS1_25CollectiveMainloopFwdSm90ILi2EN4cute5tupleIJNS5_1CILi1EEES8_S8_EEENS6_IJNS7_ILi192EEENS7_ILi128EEENS7_ILi96EEEEEELi96ENS_10bfloat16_tEfNS_4arch4Sm90ELb1ELb0ELb1ELb0ELb1ELb0ELb0ELb0ELb1ELb1ELb0ELb0EEENS1_21CollectiveEpilogueFwdINS6_IJSA_SC_SB_EEES9_SE_SG_Li384ELb0ELb1ELb0ELb0EEENS1_30DynamicPersistentTileSchedulerILi384ELi128ELb0ELb1ELb1EEEEEEEEEvNT_6ParamsE --------------------------
	.section	.nv.shared._ZN7cutlass13device_kernelIN5flash11enable_sm90INS1_16FlashAttnFwdSm90INS1_25CollectiveMainloopFwdSm90ILi2EN4cute5tupleIJNS5_1CILi1EEES8_S8_EEENS6_IJNS7_ILi192EEENS7_ILi128EEENS7_ILi96EEEEEELi96ENS_10bfloat16_tEfNS_4arch4Sm90ELb1ELb0ELb1ELb0ELb1ELb0ELb0ELb0ELb1ELb1ELb0ELb0EEENS1_21CollectiveEpilogueFwdINS6_IJSA_SC_SB_EEES9_SE_SG_Li384ELb0ELb1ELb0ELb0EEENS1_30DynamicPersistentTileSchedulerILi384ELi128ELb0ELb1ELb1EEEEEEEEEvNT_6ParamsE,"aw",@nobits
	.sectionflags	@""
	.align	16
	.zero		1024


//--------------------- .nv.shared._ZN7cutlass13device_kernelIN5flash11enable_sm90INS1_16FlashAttnFwdSm90INS1_25CollectiveMainloopFwdSm90ILi2EN4cute5tupleIJNS5_1CILi1EEES8_S8_EEENS6_IJNS7_ILi192EEENS7_ILi128EEENS7_ILi96EEEEEELi96ENS_10bfloat16_tEfNS_4arch4Sm90ELb1ELb0ELb1ELb1ELb1ELb0ELb0ELb0ELb1ELb1ELb0ELb0EEENS1_21CollectiveEpilogueFwdINS6_IJSA_SC_SB_EEES9_SE_SG_Li384ELb1ELb1ELb0ELb0EEENS1_36VarlenDynamicPersistentTileSchedulerILi192ELi128ELi384ELi128ELb0ELb1ELb1ELb1ELb1ELb1EEEEEEEEEvNT_6ParamsE --------------------------
	.section	.nv.shared._ZN7cutlass13device_kernelIN5flash11enable_sm90INS1_16FlashAttnFwdSm90INS1_25CollectiveMainloopFwdSm90ILi2EN4cute5tupleIJNS5_1CILi1EEES8_S8_EEENS6_IJNS7_ILi192EEENS7_ILi128EEENS7_ILi96EEEEEELi96ENS_10bfloat16_tEfNS_4arch4Sm90ELb1ELb0ELb1ELb1ELb1ELb0ELb0ELb0ELb1ELb1ELb0ELb0EEENS1_21CollectiveEpilogueFwdINS6_IJSA_SC_SB_EEES9_SE_SG_Li384ELb1ELb1ELb0ELb0EEENS1_36VarlenDynamicPersistentTileSchedulerILi192ELi128ELi384ELi128ELb0ELb1ELb1ELb1ELb1ELb1EEEEEEEEEvNT_6ParamsE,"aw",@nobits
	.sectionflags	@""
	.align	16
	.zero		1024


//--------------------- .nv.shared._ZN7cutlass13device_kernelIN5flash11enable_sm90INS1_16FlashAttnFwdSm90INS1_25CollectiveMainloopFwdSm90ILi2EN4cute5tupleIJNS5_1CILi1EEES8_S8_EEENS6_IJNS7_ILi192EEENS7_ILi128EEENS7_ILi96EEEEEELi96ENS_10bfloat16_tEfNS_4arch4Sm90ELb1ELb0ELb1ELb1ELb1ELb1ELb0ELb0ELb1ELb1ELb0ELb0EEENS1_21CollectiveEpilogueFwdINS6_IJSA_SC_SB_EEES9_SE_SG_Li384ELb1ELb1ELb0ELb0EEENS1_36VarlenDynamicPersistentTileSchedulerILi192ELi128ELi384ELi128ELb0ELb1ELb1ELb1ELb1ELb1EEEEEEEEEvNT_6ParamsE --------------------------
	.section	.nv.shared._ZN7cutlass13device_kernelIN5flash11enable_sm90INS1_16FlashAttnFwdSm90INS1_25CollectiveMainloopFwdSm90ILi2EN4cute5tupleIJNS5_1CILi1EEES8_S8_EEENS6_IJNS7_ILi192EEENS7_ILi128EEENS7_ILi96EEEEEELi96ENS_10bfloat16_tEfNS_4arch4Sm90ELb1ELb0ELb1ELb1ELb1ELb1ELb0ELb0ELb1ELb1ELb0ELb0EEENS1_21CollectiveEpilogueFwdINS6_IJSA_SC_SB_EEES9_SE_SG_Li384ELb1ELb1ELb0ELb0EEENS1_36VarlenDynamicPersistentTileSchedulerILi192ELi128ELi384ELi128ELb0ELb1ELb1ELb1ELb1ELb1EEEEEEEEEvNT_6ParamsE,"aw",@nobits
	.sectionflags	@""
	.align	16
	.zero		1024


//--------------------- .nv.shared._ZN7cutlass13device_kernelIN5flash11enable_sm90INS1_16FlashAttnFwdSm90INS1_25CollectiveMainloopFwdSm90ILi2EN4cute5tupleIJNS5_1CILi1EEES8_S8_EEENS6_IJNS7_ILi192EEENS7_ILi128EEENS7_ILi64EEEEEELi64ENS_10bfloat16_tEfNS_4arch4Sm90ELb0ELb0ELb1ELb0ELb1ELb0ELb0ELb1ELb1ELb1ELb0ELb0EEENS1_21CollectiveEpilogueFwdINS6_IJSA_SC_SB_EEES9_SE_SG_Li384ELb0ELb1ELb0ELb0EEENS1_29StaticPersistentTileSchedulerILb0EEEEEEEEEvNT_6ParamsE --------------------------
	.section	.nv.shared._ZN7cutlass13device_kernelIN5flash11enable_sm90INS1_16FlashAttnFwdSm90INS1_25CollectiveMainloopFwdSm90ILi2EN4cute5tupleIJNS5_1CILi1EEES8_S8_EEENS6_IJNS7_ILi192EEENS7_ILi128EEENS7_ILi64EEEEEELi64ENS_10bfloat16_tEfNS_4arch4Sm90ELb0ELb0ELb1ELb0ELb1ELb0ELb0ELb1ELb1ELb1ELb0ELb0EEENS1_21CollectiveEpilogueFwdINS6_IJSA_SC_SB_EEES9_SE_SG_Li384ELb0ELb1ELb0ELb0EEENS1_29StaticPersistentTileSchedulerILb0EEEEEEEEEvNT_6ParamsE,"aw",@nobits
	.sectionflags	@""
	.align	16
	.zero		1024


//--------------------- .nv.shared._ZN7cutlass13device_kernelIN5flash11enable_sm90INS1_16FlashAttnFwdSm90INS1_25CollectiveMainloopFwdSm90ILi2EN4cute5tupleIJNS5_1CILi1EEES8_S8_EEENS6_IJNS7_ILi192EEENS7_ILi128EEENS7_ILi64EEEEEELi64ENS_10bfloat16_tEfNS_4arch4Sm90ELb0ELb0ELb1ELb1ELb1ELb0ELb0ELb1ELb1ELb1ELb0ELb0EEENS1_21CollectiveEpilogueFwdINS6_IJSA_SC_SB_EEES9_SE_SG_Li384ELb1ELb1ELb0ELb0EEENS1_36VarlenDynamicPersistentTileSchedulerILi192ELi128ELi384ELi128ELb0ELb1ELb1ELb0ELb1ELb1EEEEEEEEEvNT_6ParamsE --------------------------
	.section	.nv.shared._ZN7cutlass13device_kernelIN5flash11enable_sm90INS1_16FlashAttnFwdSm90INS1_25CollectiveMainloopFwdSm90ILi2EN4cute5tupleIJNS5_1CILi1EEES8_S8_EEENS6_IJNS7_ILi192EEENS7_ILi128EEENS7_ILi64EEEEEELi64ENS_10bfloat16_tEfNS_4arch4Sm90ELb0ELb0ELb1ELb1ELb1ELb0ELb0ELb1ELb1ELb1ELb0ELb0EEENS1_21CollectiveEpilogueFwdINS6_IJSA_SC_SB_EEES9_SE_SG_Li384ELb1ELb1ELb0ELb0EEENS1_36VarlenDynamicPersistentTileSchedulerILi192ELi128ELi384ELi128ELb0ELb1ELb1ELb0ELb1ELb1EEEEEEEEEvNT_6ParamsE,"aw",@nobits
	.sectionflags	@""
	.align	16
	.zero		1024


//--------------------- .nv.shared._ZN7cutlass13device_kernelIN5flash11enable_sm90INS1_16FlashAttnFwdSm90INS1_25CollectiveMainloopFwdSm90ILi2EN4cute5tupleIJNS5_1CILi1EEES8_S8_EEENS6_IJNS7_ILi192EEENS7_ILi128EEENS7_ILi64EEEEEELi64ENS_10bfloat16_tEfNS_4arch4Sm90ELb0ELb0ELb1ELb1ELb1ELb1ELb0ELb1ELb1ELb1ELb0ELb0EEENS1_21CollectiveEpilogueFwdINS6_IJSA_SC_SB_EEES9_SE_SG_Li384ELb1ELb1ELb0ELb0EEENS1_36VarlenDynamicPersistentTileSchedulerILi192ELi128ELi384ELi128ELb0ELb1ELb1ELb0ELb1ELb1EEEEEEEEEvNT_6ParamsE --------------------------
	.section	.nv.shared._ZN7cutlass13device_kernelIN5flash11enable_sm90INS1_16FlashAttnFwdSm90INS1_25CollectiveMainloopFwdSm90ILi2EN4cute5tupleIJNS5_1CILi1EEES8_S8_EEENS6_IJNS7_ILi192EEENS7_ILi128EEENS7_ILi64EEEEEELi64ENS_10bfloat16_tEfNS_4arch4Sm90ELb0ELb0ELb1ELb1ELb1ELb1ELb0ELb1ELb1ELb1ELb0ELb0EEENS1_21CollectiveEpilogueFwdINS6_IJSA_SC_SB_EEES9_SE_SG_Li384ELb1ELb1ELb0ELb0EEENS1_36VarlenDynamicPersistentTileSchedulerILi192ELi128ELi384ELi128ELb0ELb1ELb1ELb0ELb1ELb1EEEEEEEEEvNT_6ParamsE,"aw",@nobits
	.sectionflags	@""
	.align	16
	.zero		1024


//--------------------- .nv.shared._ZN7cutlass13device_kernelIN5flash11enable_sm90INS1_16FlashAttnFwdSm90INS1_25CollectiveMainloopFwdSm90ILi2EN4cute5tupleIJNS5_1CILi1EEES8_S8_EEENS6_IJNS7_ILi192EEENS7_ILi128EEENS7_ILi64EEEEEELi64ENS_10bfloat16_tEfNS_4arch4Sm90ELb0ELb1ELb1ELb0ELb1ELb0ELb0ELb1ELb1ELb1ELb0ELb0EEENS1_21CollectiveEpilogueFwdINS6_IJSA_SC_SB_EEES9_SE_SG_Li384ELb0ELb1ELb0ELb0EEENS1_30DynamicPersistentTileSchedulerILi384ELi128ELb0ELb1ELb1EEEEEEEEEvNT_6ParamsE --------------------------
	.section	.nv.shared._ZN7cutlass13device_kernelIN5flash11enable_sm90INS1_16FlashAttnFwdSm90INS1_25CollectiveMainloopFwdSm90ILi2EN4cute5tupleIJNS5_1CILi1EEES8_S8_EEENS6_IJNS7_ILi192EEENS7_ILi128EEENS7_ILi64EEEEEELi64ENS_10bfloat16_tEfNS_4arch4Sm90ELb0ELb1ELb1ELb0ELb1ELb0ELb0ELb1ELb1ELb1ELb0ELb0EEENS1_21CollectiveEpilogueFwdINS6_IJSA_SC_SB_EEES9_SE_SG_Li384ELb0ELb1ELb0ELb0EEENS1_30DynamicPersistentTileSchedulerILi384ELi128ELb0ELb1ELb1EEEEEEEEEvNT_6ParamsE,"aw",@nobits
	.sectionflags	@""
	.align	16
	.zero		1024


//--------------------- .nv.shared._ZN7cutlass13device_kernelIN5flash11enable_sm90INS1_16FlashAttnFwdSm90INS1_25CollectiveMainloopFwdSm90ILi2EN4cute5tupleIJNS5_1CILi1EEES8_S8_EEENS6_IJNS7_ILi192EEENS7_ILi128EEENS7_ILi64EEEEEELi64ENS_10bfloat16_tEfNS_4arch4Sm90ELb0ELb1ELb1ELb1ELb1ELb0ELb0ELb1ELb1ELb1ELb0ELb0EEENS1_21CollectiveEpilogueFwdINS6_IJSA_SC_SB_EEES9_SE_SG_Li384ELb1ELb1ELb0ELb0EEENS1_36VarlenDynamicPersistentTileSchedulerILi192ELi128ELi384ELi128ELb0ELb1ELb1ELb1ELb0ELb1EEEEEEEEEvNT_6ParamsE --------------------------
	.section	.nv.shared._ZN7cutlass13device_kernelIN5flash11enable_sm90INS1_16FlashAttnFwdSm90INS1_25CollectiveMainloopFwdSm90ILi2EN4cute5tupleIJNS5_1CILi1EEES8_S8_EEENS6_IJNS7_ILi192EEENS7_ILi128EEENS7_ILi64EEEEEELi64ENS_10bfloat16_tEfNS_4arch4Sm90ELb0ELb1ELb1ELb1ELb1ELb0ELb0ELb1ELb1ELb1ELb0ELb0EEENS1_21CollectiveEpilogueFwdINS6_IJSA_SC_SB_EEES9_SE_SG_Li384ELb1ELb1ELb0ELb0EEENS1_36VarlenDynamicPersistentTileSchedulerILi192ELi128ELi384ELi128ELb0ELb1ELb1ELb1ELb0ELb1EEEEEEEEEvNT_6ParamsE,"aw",@nobits
	.sectionflags	@""
	.align	16
	.zero		1024


//--------------------- .nv.shared._ZN7cutlass13device_kernelIN5flash11enable_sm90INS1_16FlashAttnFwdSm90INS1_25CollectiveMainloopFwdSm90ILi2EN4cute5tupleIJNS5_1CILi1EEES8_S8_EEENS6_IJNS7_ILi192EEENS7_ILi128EEENS7_ILi64EEEEEELi64ENS_10bfloat16_tEfNS_4arch4Sm90ELb0ELb1ELb1ELb1ELb1ELb1ELb0ELb1ELb1ELb1ELb0ELb0EEENS1_21CollectiveEpilogueFwdINS6_IJSA_SC_SB_EEES9_SE_SG_Li384ELb1ELb1ELb0ELb0EEENS1_36VarlenDynamicPersistentTileSchedulerILi192ELi128ELi384ELi128ELb0ELb1ELb1ELb1ELb0ELb1EEEEEEEEEvNT_6ParamsE --------------------------
	.section	.nv.shared._ZN7cutlass13device_kernelIN5flash11enable_sm90INS1_16FlashAttnFwdSm90INS1_25CollectiveMainloopFwdSm90ILi2EN4cute5tupleIJNS5_1CILi1EEES8_S8_EEENS6_IJNS7_ILi192EEENS7_ILi128EEENS7_ILi64EEEEEELi64ENS_10bfloat16_tEfNS_4arch4Sm90ELb0ELb1ELb1ELb1ELb1ELb1ELb0ELb1ELb1ELb1ELb0ELb0EEENS1_21CollectiveEpilogueFwdINS6_IJSA_SC_SB_EEES9_SE_SG_Li384ELb1ELb1ELb0ELb0EEENS1_36VarlenDynamicPersistentTileSchedulerILi192ELi128ELi384ELi128ELb0ELb1ELb1ELb1ELb0ELb1EEEEEEEEEvNT_6ParamsE,"aw",@nobits
	.sectionflags	@""
	.align	16
	.zero		1024


//--------------------- .nv.shared._ZN7cutlass13device_kernelIN5flash11enable_sm90INS1_16FlashAttnFwdSm90INS1_25CollectiveMainloopFwdSm90ILi2EN4cute5tupleIJNS5_1CILi1EEES8_S8_EEENS6_IJNS7_ILi192EEENS7_ILi128EEENS7_ILi64EEEEEELi64ENS_10bfloat16_tEfNS_4arch4Sm90ELb1ELb0ELb1ELb0ELb1ELb0ELb0ELb1ELb1ELb1ELb0ELb0EEENS1_21CollectiveEpilogueFwdINS6_IJSA_SC_SB_EEES9_SE_SG_Li384ELb0ELb1ELb0ELb0EEENS1_30DynamicPersistentTileSchedulerILi384ELi128ELb0ELb1ELb1EEEEEEEEEvNT_6ParamsE --------------------------
	.section	.nv.shared._ZN7cutlass13device_kernelIN5flash11enable_sm90INS1_16FlashAttnFwdSm90INS1_25CollectiveMainloopFwdSm90ILi2EN4cute5tupleIJNS5_1CILi1EEES8_S8_EEENS6_IJNS7_ILi192EEENS7_ILi128EEENS7_ILi64EEEEEELi64ENS_10bfloat16_tEfNS_4arch4Sm90ELb1ELb0ELb1ELb0ELb1ELb0ELb0ELb1ELb1ELb1ELb0ELb0EEENS1_21CollectiveEpilogueFwdINS6_IJSA_SC_SB_EEES9_SE_SG_Li384ELb0ELb1ELb0ELb0EEENS1_30DynamicPersistentTileSchedulerILi384ELi128ELb0ELb1ELb1EEEEEEEEEvNT_6ParamsE,"aw",@nobits
	.sectionflags	@""
	.align	16
	.zero		1024


//--------------------- .nv.shared._ZN7cutlass13device_kernelIN5flash11enable_sm90INS1_16FlashAttnFwdSm90INS1_25CollectiveMainloopFwdSm90ILi2EN4cute5tupleIJNS5_1CILi1EEES8_S8_EEENS6_IJNS7_ILi192EEENS7_ILi128EEENS7_ILi64EEEEEELi64ENS_10bfloat16_tEfNS_4arch4Sm90ELb1ELb0ELb1ELb1ELb1ELb0ELb0ELb1ELb1ELb1ELb0ELb0EEENS1_21CollectiveEpilogueFwdINS6_IJSA_SC_SB_EEES9_SE_SG_Li384ELb1ELb1ELb0ELb0EEENS1_36VarlenDynamicPersistentTileSchedulerILi192ELi128ELi384ELi128ELb0ELb1ELb1ELb1ELb1ELb1EEEEEEEEEvNT_6ParamsE --------------------------
	.section	.nv.shared._ZN7cutlass13device_kernelIN5flash11enable_sm90INS1_16FlashAttnFwdSm90INS1_25CollectiveMainloopFwdSm90ILi2EN4cute5tupleIJNS5_1CILi1EEES8_S8_EEENS6_IJNS7_ILi192EEENS7_ILi128EEENS7_ILi64EEEEEELi64ENS_10bfloat16_tEfNS_4arch4Sm90ELb1ELb0ELb1ELb1ELb1ELb0ELb0ELb1ELb1ELb1ELb0ELb0EEENS1_21CollectiveEpilogueFwdINS6_IJSA_SC_SB_EEES9_SE_SG_Li384ELb1ELb1ELb0ELb0EEENS1_36VarlenDynamicPersistentTileSchedulerILi192ELi128ELi384ELi128ELb0ELb1ELb1ELb1ELb1ELb1EEEEEEEEEvNT_6ParamsE,"aw",@nobits
	.sectionflags	@""
	.align	16
	.zero		1024


//--------------------- .nv.shared._ZN7cutlass13device_kernelIN5flash11enable_sm90INS1_16FlashAttnFwdSm90INS1_25CollectiveMainloopFwdSm90ILi2EN4cute5tupleIJNS5_1CILi1EEES8_S8_EEENS6_IJNS7_ILi192EEENS7_ILi128EEENS7_ILi64EEEEEELi64ENS_10bfloat16_tEfNS_4arch4Sm90ELb1ELb0ELb1ELb1ELb1ELb1ELb0ELb1ELb1ELb1ELb0ELb0EEENS1_21CollectiveEpilogueFwdINS6_IJSA_SC_SB_EEES9_SE_SG_Li384ELb1ELb1ELb0ELb0EEENS1_36VarlenDynamicPersistentTileSchedulerILi192ELi128ELi384ELi128ELb0ELb1ELb1ELb1ELb1ELb1EEEEEEEEEvNT_6ParamsE --------------------------
	.section	.nv.shared._ZN7cutlass13device_kernelIN5flash11enable_sm90INS1_16FlashAttnFwdSm90INS1_25CollectiveMainloopFwdSm90ILi2EN4cute5tupleIJNS5_1CILi1EEES8_S8_EEENS6_IJNS7_ILi192EEENS7_ILi128EEENS7_ILi64EEEEEELi64ENS_10bfloat16_tEfNS_4arch4Sm90ELb1ELb0ELb1ELb1ELb1ELb1ELb0ELb1ELb1ELb1ELb0ELb0EEENS1_21CollectiveEpilogueFwdINS6_IJSA_SC_SB_EEES9_SE_SG_Li384ELb1ELb1ELb0ELb0EEENS1_36VarlenDynamicPersistentTileSchedulerILi192ELi128ELi384ELi128ELb0ELb1ELb1ELb1ELb1ELb1EEEEEEEEEvNT_6ParamsE,"aw",@nobits
	.sectionflags	@""
	.align	16
	.zero		1024


//--------------------- .nv.constant0._ZN7cutlass13device_kernelIN5flash11enable_sm90INS1_16FlashAttnFwdSm90INS1_25CollectiveMainloopFwdSm90ILi2EN4cute5tupleIJNS5_1CILi1EEES8_S8_EEENS6_IJNS7_ILi128EEENS7_ILi80EEENS7_ILi256EEEEEELi256ENS_10bfloat16_tEfNS_4arch4Sm90ELb0ELb0ELb1ELb0ELb1ELb0ELb0ELb1ELb1ELb1ELb0ELb0EEENS1_21CollectiveEpilogueFwdINS6_IJSA_SC_SB_EEES9_SE_SG_Li256ELb0ELb1ELb0ELb0EEENS1_29StaticPersistentTileSchedulerILb0EEEEEEEEEvNT_6ParamsE --------------------------
	.section	.nv.constant0._ZN7cutlass13device_kernelIN5flash11enable_sm90INS1_16FlashAttnFwdSm90INS1_25CollectiveMainloopFwdSm90ILi2EN4cute5tupleIJNS5_1CILi1EEES8_S8_EEENS6_IJNS7_ILi128EEENS7_ILi80EEENS7_ILi256EEEEEELi256ENS_10bfloat16_tEfNS_4arch4Sm90ELb0ELb0ELb1ELb0ELb1ELb0ELb0ELb1ELb1ELb1ELb0ELb0EEENS1_21CollectiveEpilogueFwdINS6_IJSA_SC_SB_EEES9_SE_SG_Li256ELb0ELb1ELb0ELb0EEENS1_29StaticPersistentTileSchedulerILb0EEEEEEEEEvNT_6ParamsE,"a",@progbits
	.sectionflags	@""
	.align	4
.nv.constant0._ZN7cutlass13device_kernelIN5flash11enable_sm90INS1_16FlashAttnFwdSm90INS1_25CollectiveMainloopFwdSm90ILi2EN4cute5tupleIJNS5_1CILi1EEES8_S8_EEENS6_IJNS7_ILi128EEENS7_ILi80EEENS7_ILi256EEEEEELi256ENS_10bfloat16_tEfNS_4arch4Sm90ELb0ELb0ELb1ELb0ELb1ELb0ELb0ELb1ELb1ELb1ELb0ELb0EEENS1_21CollectiveEpilogueFwdINS6_IJSA_SC_SB_EEES9_SE_SG_Li256ELb0ELb1ELb0ELb0EEENS1_29StaticPersistentTileSchedulerILb0EEEEEEEEEvNT_6ParamsE:
	.zero		3200


//--------------------- .nv.constant0._ZN7cutlass13device_kernelIN5flash11enable_sm90INS1_16FlashAttnFwdSm90INS1_25CollectiveMainloopFwdSm90ILi2EN4cute5tupleIJNS5_1CILi1EEES8_S8_EEENS6_IJNS7_ILi128EEENS7_ILi80EEENS7_ILi256EEEEEELi256ENS_10bfloat16_tEfNS_4arch4Sm90ELb0ELb0ELb1ELb1ELb1ELb0ELb0ELb1ELb1ELb1ELb0ELb0EEENS1_21CollectiveEpilogueFwdINS6_IJSA_SC_SB_EEES9_SE_SG_Li256ELb1ELb1ELb0ELb0EEENS1_36VarlenDynamicPersistentTileSchedulerILi128ELi80ELi256ELi128ELb0ELb1ELb1ELb0ELb1ELb1EEEEEEEEEvNT_6ParamsE --------------------------
	.section	.nv.constant0._ZN7cutlass13device_kernelIN5flash11enable_sm90INS1_16FlashAttnFwdSm90INS1_25CollectiveMainloopFwdSm90ILi2EN4cute5tupleIJNS5_1CILi1EEES8_S8_EEENS6_IJNS7_ILi128EEENS7_ILi80EEENS7_ILi256EEEEEELi256ENS_10bfloat16_tEfNS_4arch4Sm90ELb0ELb0ELb1ELb1ELb1ELb0ELb0ELb1ELb1ELb1ELb0ELb0EEENS1_21CollectiveEpilogueFwdINS6_IJSA_SC_SB_EEES9_SE_SG_Li256ELb1ELb1ELb0ELb0EEENS1_36VarlenDynamicPersistentTileSchedulerILi128ELi80ELi256ELi128ELb0ELb1ELb1ELb0ELb1ELb1EEEEEEEEEvNT_6ParamsE,"a",@progbits
	.sectionflags	@""
	.align	4
.nv.constant0._ZN7cutlass13device_kernelIN5flash11enable_sm90INS1_16FlashAttnFwdSm90INS1_25CollectiveMainloopFwdSm90ILi2EN4cute5tupleIJNS5_1CILi1EEES8_S8_EEENS6_IJNS7_ILi128EEENS7_ILi80EEENS7_ILi256EEEEEELi256ENS_10bfloat16_tEfNS_4arch4Sm90ELb0ELb0ELb1ELb1ELb1ELb0ELb0ELb1ELb1ELb1ELb0ELb0EEENS1_21CollectiveEpilogueFwdINS6_IJSA_SC_SB_EEES9_SE_SG_Li256ELb1ELb1ELb0ELb0EEENS1_36VarlenDynamicPersistentTileSchedulerILi128ELi80ELi256ELi128ELb0ELb1ELb1ELb0ELb1ELb1EEEEEEEEEvNT_6ParamsE:
	.zero		3328


//--------------------- .nv.constant0._ZN7cutlass13device_kernelIN5flash11enable_sm90INS1_16FlashAttnFwdSm90INS1_25CollectiveMainloopFwdSm90ILi2EN4cute5tupleIJNS5_1CILi1EEES8_S8_EEENS6_IJNS7_ILi128EEENS7_ILi80EEENS7_ILi256EEEEEELi256ENS_10bfloat16_tEfNS_4arch4Sm90ELb0ELb0ELb1ELb1ELb1ELb1ELb0ELb1ELb1ELb1ELb0ELb0EEENS1_21CollectiveEpilogueFwdINS6_IJSA_SC_SB_EEES9_SE_SG_Li256ELb1ELb1ELb0ELb0EEENS1_36VarlenDynamicPersistentTileSchedulerILi128ELi80ELi256ELi128ELb0ELb1ELb1ELb0ELb1ELb1EEEEEEEEEvNT_6ParamsE --------------------------
	.section	.nv.constant0._ZN7cutlass13device_kernelIN5flash11enable_sm90INS1_16FlashAttnFwdSm90INS1_25CollectiveMainloopFwdSm90ILi2EN4cute5tupleIJNS5_1CILi1EEES8_S8_EEENS6_IJNS7_ILi128EEENS7_ILi80EEENS7_ILi256EEEEEELi256ENS_10bfloat16_tEfNS_4arch4Sm90ELb0ELb0ELb1ELb1ELb1ELb1ELb0ELb1ELb1ELb1ELb0ELb0EEENS1_21CollectiveEpilogueFwdINS6_IJSA_SC_SB_EEES9_SE_SG_Li256ELb1ELb1ELb0ELb0EEENS1_36VarlenDynamicPersistentTileSchedulerILi128ELi80ELi256ELi128ELb0ELb1ELb1ELb0ELb1ELb1EEEEEEEEEvNT_6ParamsE,"a",@progbits
	.sectionflags	@""
	.align	4
.nv.constant0._ZN7cutlass13device_kernelIN5flash11enable_sm90INS1_16FlashAttnFwdSm90INS1_25CollectiveMainloopFwdSm90ILi2EN4cute5tupleIJNS5_1CILi1EEES8_S8_EEENS6_IJNS7_ILi128EEENS7_ILi80EEENS7_ILi256EEEEEELi256ENS_10bfloat16_tEfNS_4arch4Sm90ELb0ELb0ELb1ELb1ELb1ELb1ELb0ELb1ELb1ELb1ELb0ELb0EEENS1_21CollectiveEpilogueFwdINS6_IJSA_SC_SB_EEES9_SE_SG_Li256ELb1ELb1ELb0ELb0EEENS1_36VarlenDynamicPersistentTileSchedulerILi128ELi80ELi256ELi128ELb0ELb1ELb1ELb0ELb1ELb1EEEEEEEEEvNT_6ParamsE:
	.zero		3328


//--------------------- .nv.constant0._ZN7cutlass13device_kernelIN5flash11enable_sm90INS1_16FlashAttnFwdSm90INS1_25CollectiveMainloopFwdSm90ILi2EN4cute5tupleIJNS5_1CILi1EEES8_S8_EEENS6_IJNS7_ILi128EEENS7_ILi64EEENS7_ILi256EEEEEELi256ENS_10bfloat16_tEfNS_4arch4Sm90ELb0ELb1ELb1ELb0ELb1ELb0ELb0ELb1ELb1ELb1ELb0ELb0EEENS1_21CollectiveEpilogueFwdINS6_IJSA_SC_SB_EEES9_SE_SG_Li256ELb0ELb1ELb0ELb0EEENS1_30DynamicPersistentTileSchedulerILi256ELi128ELb0ELb1ELb1EEEEEEEEEvNT_6ParamsE --------------------------
	.section	.nv.constant0._ZN7cutlass13device_kernelIN5flash11enable_sm90INS1_16FlashAttnFwdSm90INS1_25CollectiveMainloopFwdSm90ILi2EN4cute5tupleIJNS5_1CILi1EEES8_S8_EEENS6_IJNS7_ILi128EEENS7_ILi64EEENS7_ILi256EEEEEELi256ENS_10bfloat16_tEfNS_4arch4Sm90ELb0ELb1ELb1ELb0ELb1ELb0ELb0ELb1ELb1ELb1ELb0ELb0EEENS1_21CollectiveEpilogueFwdINS6_IJSA_SC_SB_EEES9_SE_SG_Li256ELb0ELb1ELb0ELb0EEENS1_30DynamicPersistentTileSchedulerILi256ELi128ELb0ELb1ELb1EEEEEEEEEvNT_6ParamsE,"a",@progbits
	.sectionflags	@""
	.align	4
.nv.constant0._ZN7cutlass13device_kernelIN5flash11enable_sm90INS1_16FlashAttnFwdSm90INS1_25CollectiveMainloopFwdSm90ILi2EN4cute5tupleIJNS5_1CILi1EEES8_S8_EEENS6_IJNS7_ILi128EEENS7_ILi64EEENS7_ILi256EEEEEELi256ENS_10bfloat16_tEfNS_4arch4Sm90ELb0ELb1ELb1ELb0ELb1ELb0ELb0ELb1ELb1ELb1ELb0ELb0EEENS1_21CollectiveEpilogueFwdINS6_IJSA_SC_SB_EEES9_SE_SG_Li256ELb0ELb1ELb0ELb0EEENS1_30DynamicPersistentTileSchedulerILi256ELi128ELb0ELb1ELb1EEEEEEEEEvNT_6ParamsE:
	.zero		3328


//--------------------- .nv.constant0._ZN7cutlass13device_kernelIN5flash11enable_sm90INS1_16FlashAttnFwdSm90INS1_25CollectiveMainloopFwdSm90ILi2EN4cute5tupleIJNS5_1CILi1EEES8_S8_EEENS6_IJNS7_ILi128EEENS7_ILi64EEENS7_ILi256EEEEEELi256ENS_10bfloat16_tEfNS_4arch4Sm90ELb0ELb1ELb1ELb1ELb1ELb0ELb0ELb1ELb1ELb1ELb0ELb0EEENS1_21CollectiveEpilogueFwdINS6_IJSA_SC_SB_EEES9_SE_SG_Li256ELb1ELb1ELb0ELb0EEENS1_36VarlenDynamicPersistentTileSchedulerILi128ELi64ELi256ELi128ELb0ELb1ELb1ELb1ELb0ELb1EEEEEEEEEvNT_6ParamsE --------------------------
	.section	.nv.constant0._ZN7cutlass13device_kernelIN5flash11enable_sm90INS1_16FlashAttnFwdSm90INS1_25CollectiveMainloopFwdSm90ILi2EN4cute5tupleIJNS5_1CILi1EEES8_S8_EEENS6_IJNS7_ILi128EEENS7_ILi64EEENS7_ILi256EEEEEELi256ENS_10bfloat16_tEfNS_4arch4Sm90ELb0ELb1ELb1ELb1ELb1ELb0ELb0ELb1ELb1ELb1ELb0ELb0EEENS1_21CollectiveEpilogueFwdINS6_IJSA_SC_SB_EEES9_SE_SG_Li256ELb1ELb1ELb0ELb0EEENS1_36VarlenDynamicPersistentTileSchedulerILi128ELi64ELi256ELi128ELb0ELb1ELb1ELb1ELb0ELb1EEEEEEEEEvNT_6ParamsE,"a",@progbits
	.sectionflags	@""
	.align	4
.nv.constant0._ZN7cutlass13device_kernelIN5flash11enable_sm90INS1_16FlashAttnFwdSm90INS1_25CollectiveMainloopFwdSm90ILi2EN4cute5tupleIJNS5_1CILi1EEES8_S8_EEENS6_IJNS7_ILi128EEENS7_ILi64EEENS7_ILi256EEEEEELi256ENS_10bfloat16_tEfNS_4arch4Sm90ELb0ELb1ELb1ELb1ELb1ELb0ELb0ELb1ELb1ELb1ELb0ELb0EEENS1_21CollectiveEpilogueFwdINS6_IJSA_SC_SB_EEES9_SE_SG_Li256ELb1ELb1ELb0ELb0EEENS1_36VarlenDynamicPersistentTileSchedulerILi128ELi64ELi256ELi128ELb0ELb1ELb1ELb1ELb0ELb1EEEEEEEEEvNT_6ParamsE:
	.zero		3328


//--------------------- .nv.constant0._ZN7cutlass13device_kernelIN5flash11enable_sm90INS1_16FlashAttnFwdSm90INS1_25CollectiveMainloopFwdSm90ILi2EN4cute5tupleIJNS5_1CILi1EEES8_S8_EEENS6_IJNS7_ILi128EEENS7_ILi64EEENS7_ILi256EEEEEELi256ENS_10bfloat16_tEfNS_4arch4Sm90ELb0ELb1ELb1ELb1ELb1ELb1ELb0ELb1ELb1ELb1ELb0ELb0EEENS1_21CollectiveEpilogueFwdINS6_IJSA_SC_SB_EEES9_SE_SG_Li256ELb1ELb1ELb0ELb0EEENS1_36VarlenDynamicPersistentTileSchedulerILi128ELi64ELi256ELi128ELb0ELb1ELb1ELb1ELb0ELb1EEEEEEEEEvNT_6ParamsE --------------------------
	.section	.nv.constant0._ZN7cutlass13device_kernelIN5flash11enable_sm90INS1_16FlashAttnFwdSm90INS1_25CollectiveMainloopFwdSm90ILi2EN4cute5tupleIJNS5_1CILi1EEES8_S8_EEENS6_IJNS7_ILi128EEENS7_ILi64EEENS7_ILi256EEEEEELi256ENS_10bfloat16_tEfNS_4arch4Sm90ELb0ELb1ELb1ELb1ELb1ELb1ELb0ELb1ELb1ELb1ELb0ELb0EEENS1_21CollectiveEpilogueFwdINS6_IJSA_SC_SB_EEES9_SE_SG_Li256ELb1ELb1ELb0ELb0EEENS1_36VarlenDynamicPersistentTileSchedulerILi128ELi64ELi256ELi128ELb0ELb1ELb1ELb1ELb0ELb1EEEEEEEEEvNT_6ParamsE,"a",@progbits
	.sectionflags	@""
	.align	4
.nv.constant0._ZN7cutlass13device_kernelIN5flash11enable_sm90INS1_16FlashAttnFwdSm90INS1_25CollectiveMainloopFwdSm90ILi2EN4cute5tupleIJNS5_1CILi1EEES8_S8_EEENS6_IJNS7_ILi128EEENS7_ILi64EEENS7_ILi256EEEEEELi256ENS_10bfloat16_tEfNS_4arch4Sm90ELb0ELb1ELb1ELb1ELb1ELb1ELb0ELb1ELb1ELb1ELb0ELb0EEENS1_21CollectiveEpilogueFwdINS6_IJSA_SC_SB_EEES9_SE_SG_Li256ELb1ELb1ELb0ELb0EEENS1_36VarlenDynamicPersistentTileSchedulerILi128ELi64ELi256ELi128ELb0ELb1ELb1ELb1ELb0ELb1EEEEEEEEEvNT_6ParamsE:
	.zero		3328


//--------------------- .nv.constant0._ZN7cutlass13device_kernelIN5flash11enable_sm90INS1_16FlashAttnFwdSm90INS1_25CollectiveMainloopFwdSm90ILi2EN4cute5tupleIJNS5_1CILi1EEES8_S8_EEENS6_IJNS7_ILi128EEENS7_ILi80EEENS7_ILi256EEEEEELi256ENS_10bfloat16_tEfNS_4arch4Sm90ELb1ELb0ELb1ELb0ELb1ELb0ELb0ELb1ELb1ELb1ELb0ELb0EEENS1_21CollectiveEpilogueFwdINS6_IJSA_SC_SB_EEES9_SE_SG_Li256ELb0ELb1ELb0ELb0EEENS1_30DynamicPersistentTileSchedulerILi256ELi128ELb0ELb1ELb1EEEEEEEEEvNT_6ParamsE --------------------------
	.section	.nv.constant0._ZN7cutlass13device_kernelIN5flash11enable_sm90INS1_16FlashAttnFwdSm90INS1_25CollectiveMainloopFwdSm90ILi2EN4cute5tupleIJNS5_1CILi1EEES8_S8_EEENS6_IJNS7_ILi128EEENS7_ILi80EEENS7_ILi256EEEEEELi256ENS_10bfloat16_tEfNS_4arch4Sm90ELb1ELb0ELb1ELb0ELb1ELb0ELb0ELb1ELb1ELb1ELb0ELb0EEENS1_21CollectiveEpilogueFwdINS6_IJSA_SC_SB_EEES9_SE_SG_Li256ELb0ELb1ELb0ELb0EEENS1_30DynamicPersistentTileSchedulerILi256ELi128ELb0ELb1ELb1EEEEEEEEEvNT_6ParamsE,"a",@progbits
	.sectionflags	@""
	.align	4
.nv.constant0._ZN7cutlass13device_kernelIN5flash11enable_sm90INS1_16FlashAttnFwdSm90INS1_25CollectiveMainloopFwdSm90ILi2EN4cute5tupleIJNS5_1CILi1EEES8_S8_EEENS6_IJNS7_ILi128EEENS7_ILi80EEENS7_ILi256EEEEEELi256ENS_10bfloat16_tEfNS_4arch4Sm90ELb1ELb0ELb1ELb0ELb1ELb0ELb0ELb1ELb1ELb1ELb0ELb0EEENS1_21CollectiveEpilogueFwdINS6_IJSA_SC_SB_EEES9_SE_SG_Li256ELb0ELb1ELb0ELb0EEENS1_30DynamicPersistentTileSchedulerILi256ELi128ELb0ELb1ELb1EEEEEEEEEvNT_6ParamsE:
	.zero		3328


//--------------------- .nv.constant0._ZN7cutlass13device_kernelIN5flash11enable_sm90INS1_16FlashAttnFwdSm90INS1_25CollectiveMainloopFwdSm90ILi2EN4cute5tupleIJNS5_1CILi1EEES8_S8_EEENS6_IJNS7_ILi128EEENS7_ILi80EEENS7_ILi256EEEEEELi256ENS_10bfloat16_tEfNS_4arch4Sm90ELb1ELb0ELb1ELb1ELb1ELb0ELb0ELb1ELb1ELb1ELb0ELb0EEENS1_21CollectiveEpilogueFwdINS6_IJSA_SC_SB_EEES9_SE_SG_Li256ELb1ELb1ELb0ELb0EEENS1_36VarlenDynamicPersistentTileSchedulerILi128ELi80ELi256ELi128ELb0ELb1ELb1ELb1ELb1ELb1EEEEEEEEEvNT_6ParamsE --------------------------
	.section	.nv.constant0._ZN7cutlass13device_kernelIN5flash11enable_sm90INS1_16FlashAttnFwdSm90INS1_25CollectiveMainloopFwdSm90ILi2EN4cute5tupleIJNS5_1CILi1EEES8_S8_EEENS6_IJNS7_ILi128EEENS7_ILi80EEENS7_ILi256EEEEEELi256ENS_10bfloat16_tEfNS_4arch4Sm90ELb1ELb0ELb1ELb1ELb1ELb0ELb0ELb1ELb1ELb1ELb0ELb0EEENS1_21CollectiveEpilogueFwdINS6_IJSA_SC_SB_EEES9_SE_SG_Li256ELb1ELb1ELb0ELb0EEENS1_36VarlenDynamicPersistentTileSchedulerILi128ELi80ELi256ELi128ELb0ELb1ELb1ELb1ELb1ELb1EEEEEEEEEvNT_6ParamsE,"a",@progbits
	.sectionflags	@""
	.align	4
.nv.constant0._ZN7cutlass13device_kernelIN5flash11enable_sm90INS1_16FlashAttnFwdSm90INS1_25CollectiveMainloopFwdSm90ILi2EN4cute5tupleIJNS5_1CILi1EEES8_S8_EEENS6_IJNS7_ILi128EEENS7_ILi80EEENS7_ILi256EEEEEELi256ENS_10bfloat16_tEfNS_4arch4Sm90ELb1ELb0ELb1ELb1ELb1ELb0ELb0ELb1ELb1ELb1ELb0ELb0EEENS1_21CollectiveEpilogueFwdINS6_IJSA_SC_SB_EEES9_SE_SG_Li256ELb1ELb1ELb0ELb0EEENS1_36VarlenDynamicPersistentTileSchedulerILi128ELi80ELi256ELi128ELb0ELb1ELb1ELb1ELb1ELb1EEEEEEEEEvNT_6ParamsE:
	.zero		3328


//--------------------- .nv.constant0._ZN7cutlass13device_kernelIN5flash11enable_sm90INS1_16FlashAttnFwdSm90INS1_25CollectiveMainloopFwdSm90ILi2EN4cute5tupleIJNS5_1CILi1EEES8_S8_EEENS6_IJNS7_ILi128EEENS7_ILi80EEENS7_ILi256EEEEEELi256ENS_10bfloat16_tEfNS_4arch4Sm90ELb1ELb0ELb1ELb1ELb1ELb1ELb0ELb1ELb1ELb1ELb0ELb0EEENS1_21CollectiveEpilogueFwdINS6_IJSA_SC_SB_EEES9_SE_SG_Li256ELb1ELb1ELb0ELb0EEENS1_36VarlenDynamicPersistentTileSchedulerILi128ELi80ELi256ELi128ELb0ELb1ELb1ELb1ELb1ELb1EEEEEEEEEvNT_6ParamsE --------------------------
	.section	.nv.constant0._ZN7cutlass13device_kernelIN5flash11enable_sm90INS1_16FlashAttnFwdSm90INS1_25CollectiveMainloopFwdSm90ILi2EN4cute5tupleIJNS5_1CILi1EEES8_S8_EEENS6_IJNS7_ILi128EEENS7_ILi80EEENS7_ILi256EEEEEELi256ENS_10bfloat16_tEfNS_4arch4Sm90ELb1ELb0ELb1ELb1ELb1ELb1ELb0ELb1ELb1ELb1ELb0ELb0EEENS1_21CollectiveEpilogueFwdINS6_IJSA_SC_SB_EEES9_SE_SG_Li256ELb1ELb1ELb0ELb0EEENS1_36VarlenDynamicPersistentTileSchedulerILi128ELi80ELi256ELi128ELb0ELb1ELb1ELb1ELb1ELb1EEEEEEEEEvNT_6ParamsE,"a",@progbits
	.sectionflags	@""
	.align	4
.nv.constant0._ZN7cutlass13device_kernelIN5flash11enable_sm90INS1_16FlashAttnFwdSm90INS1_25CollectiveMainloopFwdSm90ILi2EN4cute5tupleIJNS5_1CILi1EEES8_S8_EEENS6_IJNS7_ILi128EEENS7_ILi80EEENS7_ILi256EEEEEELi256ENS_10bfloat16_tEfNS_4arch4Sm90ELb1ELb0ELb1ELb1ELb1ELb1ELb0ELb1ELb1ELb1ELb0ELb0EEENS1_21CollectiveEpilogueFwdINS6_IJSA_SC_SB_EEES9_SE_SG_Li256ELb1ELb1ELb0ELb0EEENS1_36VarlenDynamicPersistentTileSchedulerILi128ELi80ELi256ELi128ELb0ELb1ELb1ELb1ELb1ELb1EEEEEEEEEvNT_6ParamsE:
	.zero		3328


//--------------------- .nv.constant0._ZN7cutlass13device_kernelIN5flash11enable_sm90INS1_16FlashAttnFwdSm90INS1_25CollectiveMainloopFwdSm90ILi2EN4cute5tupleIJNS5_1CILi1EEES8_S8_EEENS6_IJNS7_ILi128EEENS7_ILi96EEENS7_ILi192EEEEEELi192ENS_10bfloat16_tEfNS_4arch4Sm90ELb0ELb0ELb1ELb0ELb1ELb0ELb0ELb1ELb1ELb1ELb0ELb0EEENS1_21CollectiveEpilogueFwdINS6_IJSA_SC_SB_EEES9_SE_SG_Li256ELb0ELb1ELb0ELb0EEENS1_29StaticPersistentTileSchedulerILb0EEEEEEEEEvNT_6ParamsE --------------------------
	.section	.nv.constant0._ZN7cutlass13device_kernelIN5flash11enable_sm90INS1_16FlashAttnFwdSm90INS1_25CollectiveMainloopFwdSm90ILi2EN4cute5tupleIJNS5_1CILi1EEES8_S8_EEENS6_IJNS7_ILi128EEENS7_ILi96EEENS7_ILi192EEEEEELi192ENS_10bfloat16_tEfNS_4arch4Sm90ELb0ELb0ELb1ELb0ELb1ELb0ELb0ELb1ELb1ELb1ELb0ELb0EEENS1_21CollectiveEpilogueFwdINS6_IJSA_SC_SB_EEES9_SE_SG_Li256ELb0ELb1ELb0ELb0EEENS1_29StaticPersistentTileSchedulerILb0EEEEEEEEEvNT_6ParamsE,"a",@progbits
	.sectionflags	@""
	.align	4
.nv.constant0._ZN7cutlass13device_kernelIN5flash11enable_sm90INS1_16FlashAttnFwdSm90INS1_25CollectiveMainloopFwdSm90ILi2EN4cute5tupleIJNS5_1CILi1EEES8_S8_EEENS6_IJNS7_ILi128EEENS7_ILi96EEENS7_ILi192EEEEEELi192ENS_10bfloat16_tEfNS_4arch4Sm90ELb0ELb0ELb1ELb0ELb1ELb0ELb0ELb1ELb1ELb1ELb0ELb0EEENS1_21CollectiveEpilogueFwdINS6_IJSA_SC_SB_EEES9_SE_SG_Li256ELb0ELb1ELb0ELb0EEENS1_29StaticPersistentTileSchedulerILb0EEEEEEEEEvNT_6ParamsE:
	.zero		3200


//--------------------- .nv.constant0._ZN7cutlass13device_kernelIN5flash11enable_sm90INS1_16FlashAttnFwdSm90INS1_25CollectiveMainloopFwdSm90ILi2EN4cute5tupleIJNS5_1CILi1EEES8_S8_EEENS6_IJNS7_ILi128EEENS7_ILi96EEENS7_ILi192EEEEEELi192ENS_10bfloat16_tEfNS_4arch4Sm90ELb0ELb0ELb1ELb1ELb1ELb0ELb0ELb1ELb1ELb1ELb0ELb0EEENS1_21CollectiveEpilogueFwdINS6_IJSA_SC_SB_EEES9_SE_SG_Li256ELb1ELb1ELb0ELb0EEENS1_36VarlenDynamicPersistentTileSchedulerILi128ELi96ELi256ELi128ELb0ELb1ELb1ELb0ELb1ELb1EEEEEEEEEvNT_6ParamsE --------------------------
	.section	.nv.constant0._ZN7cutlass13device_kernelIN5flash11enable_sm90INS1_16FlashAttnFwdSm90INS1_25CollectiveMainloopFwdSm90ILi2EN4cute5tupleIJNS5_1CILi1EEES8_S8_EEENS6_IJNS7_ILi128EEENS7_ILi96EEENS7_ILi192EEEEEELi192ENS_10bfloat16_tEfNS_4arch4Sm90ELb0ELb0ELb1ELb1ELb1ELb0ELb0ELb1ELb1ELb1ELb0ELb0EEENS1_21CollectiveEpilogueFwdINS6_IJSA_SC_SB_EEES9_SE_SG_Li256ELb1ELb1ELb0ELb0EEENS1_36VarlenDynamicPersistentTileSchedulerILi128ELi96ELi256ELi128ELb0ELb1ELb1ELb0ELb1ELb1EEEEEEEEEvNT_6ParamsE,"a",@progbits
	.sectionflags	@""
	.align	4
.nv.constant0._ZN7cutlass13device_kernelIN5flash11enable_sm90INS1_16FlashAttnFwdSm90INS1_25CollectiveMainloopFwdSm90ILi2EN4cute5tupleIJNS5_1CILi1EEES8_S8_EEENS6_IJNS7_ILi128EEENS7_ILi96EEENS7_ILi192EEEEEELi192ENS_10bfloat16_tEfNS_4arch4Sm90ELb0ELb0ELb1ELb1ELb1ELb0ELb0ELb1ELb1ELb1ELb0ELb0EEENS1_21CollectiveEpilogueFwdINS6_IJSA_SC_SB_EEES9_SE_SG_Li256ELb1ELb1ELb0ELb0EEENS1_36VarlenDynamicPersistentTileSchedulerILi128ELi96ELi256ELi128ELb0ELb1ELb1ELb0ELb1ELb1EEEEEEEEEvNT_6ParamsE:
	.zero		3328


//--------------------- .nv.constant0._ZN7cutlass13device_kernelIN5flash11enable_sm90INS1_16FlashAttnFwdSm90INS1_25CollectiveMainloopFwdSm90ILi2EN4cute5tupleIJNS5_1CILi1EEES8_S8_EEENS6_IJNS7_ILi128EEENS7_ILi96EEENS7_ILi192EEEEEELi192ENS_10bfloat16_tEfNS_4arch4Sm90ELb0ELb0ELb1ELb1ELb1ELb1ELb0ELb1ELb1ELb1ELb0ELb0EEENS1_21CollectiveEpilogueFwdINS6_IJSA_SC_SB_EEES9_SE_SG_Li256ELb1ELb1ELb0ELb0EEENS1_36VarlenDynamicPersistentTileSchedulerILi128ELi96ELi256ELi128ELb0ELb1ELb1ELb0ELb1ELb1EEEEEEEEEvNT_6ParamsE --------------------------
	.section	.nv.constant0._ZN7cutlass13device_kernelIN5flash11enable_sm90INS1_16FlashAttnFwdSm90INS1_25CollectiveMainloopFwdSm90ILi2EN4cute5tupleIJNS5_1CILi1EEES8_S8_EEENS6_IJNS7_ILi128EEENS7_ILi96EEENS7_ILi192EEEEEELi192ENS_10bfloat16_tEfNS_4arch4Sm90ELb0ELb0ELb1ELb1ELb1ELb1ELb0ELb1ELb1ELb1ELb0ELb0EEENS1_21CollectiveEpilogueFwdINS6_IJSA_SC_SB_EEES9_SE_SG_Li256ELb1ELb1ELb0ELb0EEENS1_36VarlenDynamicPersistentTileSchedulerILi128ELi96ELi256ELi128ELb0ELb1ELb1ELb0ELb1ELb1EEEEEEEEEvNT_6ParamsE,"a",@progbits
	.sectionflags	@""
	.align	4
.nv.constant0._ZN7cutlass13device_kernelIN5flash11enable_sm90INS1_16FlashAttnFwdSm90INS1_25CollectiveMainloopFwdSm90ILi2EN4cute5tupleIJNS5_1CILi1EEES8_S8_EEENS6_IJNS7_ILi128EEENS7_ILi96EEENS7_ILi192EEEEEELi192ENS_10bfloat16_tEfNS_4arch4Sm90ELb0ELb0ELb1ELb1ELb1ELb1ELb0ELb1ELb1ELb1ELb0ELb0EEENS1_21CollectiveEpilogueFwdINS6_IJSA_SC_SB_EEES9_SE_SG_Li256ELb1ELb1ELb0ELb0EEENS1_36VarlenDynamicPersistentTileSchedulerILi128ELi96ELi256ELi128ELb0ELb1ELb1ELb0ELb1ELb1EEEEEEEEEvNT_6ParamsE:
	.zero		3328


//--------------------- .nv.constant0._ZN7cutlass13device_kernelIN5flash11enable_sm90INS1_16FlashAttnFwdSm90INS1_25CollectiveMainloopFwdSm90ILi2EN4cute5tupleIJNS5_1CILi1EEES8_S8_EEENS6_IJNS7_ILi128EEENS7_ILi96EEENS7_ILi192EEEEEELi192ENS_10bfloat16_tEfNS_4arch4Sm90ELb0ELb1ELb1ELb0ELb1ELb0ELb0ELb1ELb1ELb1ELb0ELb0EEENS1_21CollectiveEpilogueFwdINS6_IJSA_SC_SB_EEES9_SE_SG_Li256ELb0ELb1ELb0ELb0EEENS1_30DynamicPersistentTileSchedulerILi256ELi128ELb0ELb1ELb1EEEEEEEEEvNT_6ParamsE --------------------------
	.section	.nv.constant0._ZN7cutlass13device_kernelIN5flash11enable_sm90INS1_16FlashAttnFwdSm90INS1_25CollectiveMainloopFwdSm90ILi2EN4cute5tupleIJNS5_1CILi1EEES8_S8_EEENS6_IJNS7_ILi128EEENS7_ILi96EEENS7_ILi192EEEEEELi192ENS_10bfloat16_tEfNS_4arch4Sm90ELb0ELb1ELb1ELb0ELb1ELb0ELb0ELb1ELb1ELb1ELb0ELb0EEENS1_21CollectiveEpilogueFwdINS6_IJSA_SC_SB_EEES9_SE_SG_Li256ELb0ELb1ELb0ELb0EEENS1_30DynamicPersistentTileSchedulerILi256ELi128ELb0ELb1ELb1EEEEEEEEEvNT_6ParamsE,"a",@progbits
	.sectionflags	@""
	.align	4
.nv.constant0._ZN7cutlass13device_kernelIN5flash11enable_sm90INS1_16FlashAttnFwdSm90INS1_25CollectiveMainloopFwdSm90ILi2EN4cute5tupleIJNS5_1CILi1EEES8_S8_EEENS6_IJNS7_ILi128EEENS7_ILi96EEENS7_ILi192EEEEEELi192ENS_10bfloat16_tEfNS_4arch4Sm90ELb0ELb1ELb1ELb0ELb1ELb0ELb0ELb1ELb1ELb1ELb0ELb0EEENS1_21CollectiveEpilogueFwdINS6_IJSA_SC_SB_EEES9_SE_SG_Li256ELb0ELb1ELb0ELb0EEENS1_30DynamicPersistentTileSchedulerILi256ELi128ELb0ELb1ELb1EEEEEEEEEvNT_6ParamsE:
	.zero		3328


//--------------------- .nv.constant0._ZN7cutlass13device_kernelIN5flash11enable_sm90INS1_16FlashAttnFwdSm90INS1_25CollectiveMainloopFwdSm90ILi2EN4cute5tupleIJNS5_1CILi1EEES8_S8_EEENS6_IJNS7_ILi128EEENS7_ILi96EEENS7_ILi192EEEEEELi192ENS_10bfloat16_tEfNS_4arch4Sm90ELb0ELb1ELb1ELb1ELb1ELb0ELb0ELb1ELb1ELb1ELb0ELb0EEENS1_21CollectiveEpilogueFwdINS6_IJSA_SC_SB_EEES9_SE_SG_Li256ELb1ELb1ELb0ELb0EEENS1_36VarlenDynamicPersistentTileSchedulerILi128ELi96ELi256ELi128ELb0ELb1ELb1ELb1ELb0ELb1EEEEEEEEEvNT_6ParamsE --------------------------
	.section	.nv.constant0._ZN7cutlass13device_kernelIN5flash11enable_sm90INS1_16FlashAttnFwdSm90INS1_25CollectiveMainloopFwdSm90ILi2EN4cute5tupleIJNS5_1CILi1EEES8_S8_EEENS6_IJNS7_ILi128EEENS7_ILi96EEENS7_ILi192EEEEEELi192ENS_10bfloat16_tEfNS_4arch4Sm90ELb0ELb1ELb1ELb1ELb1ELb0ELb0ELb1ELb1ELb1ELb0ELb0EEENS1_21CollectiveEpilogueFwdINS6_IJSA_SC_SB_EEES9_SE_SG_Li256ELb1ELb1ELb0ELb0EEENS1_36VarlenDynamicPersistentTileSchedulerILi128ELi96ELi256ELi128ELb0ELb1ELb1ELb1ELb0ELb1EEEEEEEEEvNT_6ParamsE,"a",@progbits
	.sectionflags	@""
	.align	4
.nv.constant0._ZN7cutlass13device_kernelIN5flash11enable_sm90INS1_16FlashAttnFwdSm90INS1_25CollectiveMainloopFwdSm90ILi2EN4cute5tupleIJNS5_1CILi1EEES8_S8_EEENS6_IJNS7_ILi128EEENS7_ILi96EEENS7_ILi192EEEEEELi192ENS_10bfloat16_tEfNS_4arch4Sm90ELb0ELb1ELb1ELb1ELb1ELb0ELb0ELb1ELb1ELb1ELb0ELb0EEENS1_21CollectiveEpilogueFwdINS6_IJSA_SC_SB_EEES9_SE_SG_Li256ELb1ELb1ELb0ELb0EEENS1_36VarlenDynamicPersistentTileSchedulerILi128ELi96ELi256ELi128ELb0ELb1ELb1ELb1ELb0ELb1EEEEEEEEEvNT_6ParamsE:
	.zero		3328


//--------------------- .nv.constant0._ZN7cutlass13device_kernelIN5flash11enable_sm90INS1_16FlashAttnFwdSm90INS1_25CollectiveMainloopFwdSm90ILi2EN4cute5tupleIJNS5_1CILi1EEES8_S8_EEENS6_IJNS7_ILi128EEENS7_ILi96EEENS7_ILi192EEEEEELi192ENS_10bfloat16_tEfNS_4arch4Sm90ELb0ELb1ELb1ELb1ELb1ELb1ELb0ELb1ELb1ELb1ELb0ELb0EEENS1_21CollectiveEpilogueFwdINS6_IJSA_SC_SB_EEES9_SE_SG_Li256ELb1ELb1ELb0ELb0EEENS1_36VarlenDynamicPersistentTileSchedulerILi128ELi96ELi256ELi128ELb0ELb1ELb1ELb1ELb0ELb1EEEEEEEEEvNT_6ParamsE --------------------------
	.section	.nv.constant0._ZN7cutlass13device_kernelIN5flash11enable_sm90INS1_16FlashAttnFwdSm90INS1_25CollectiveMainloopFwdSm90ILi2EN4cute5tupleIJNS5_1CILi1EEES8_S8_EEENS6_IJNS7_ILi128EEENS7_ILi96EEENS7_ILi192EEEEEELi192ENS_10bfloat16_tEfNS_4arch4Sm90ELb0ELb1ELb1ELb1ELb1ELb1ELb0ELb1ELb1ELb1ELb0ELb0EEENS1_21CollectiveEpilogueFwdINS6_IJSA_SC_SB_EEES9_SE_SG_Li256ELb1ELb1ELb0ELb0EEENS1_36VarlenDynamicPersistentTileSchedulerILi128ELi96ELi256ELi128ELb0ELb1ELb1ELb1ELb0ELb1EEEEEEEEEvNT_6ParamsE,"a",@progbits
	.sectionflags	@""
	.align	4
.nv.constant0._ZN7cutlass13device_kernelIN5flash11enable_sm90INS1_16FlashAttnFwdSm90INS1_25CollectiveMainloopFwdSm90ILi2EN4cute5tupleIJNS5_1CILi1EEES8_S8_EEENS6_IJNS7_ILi128EEENS7_ILi96EEENS7_ILi192EEEEEELi192ENS_10bfloat16_tEfNS_4arch4Sm90ELb0ELb1ELb1ELb1ELb1ELb1ELb0ELb1ELb1ELb1ELb0ELb0EEENS1_21CollectiveEpilogueFwdINS6_IJSA_SC_SB_EEES9_SE_SG_Li256ELb1ELb1ELb0ELb0EEENS1_36VarlenDynamicPersistentTileSchedulerILi128ELi96ELi256ELi128ELb0ELb1ELb1ELb1ELb0ELb1EEEEEEEEEvNT_6ParamsE:
	.zero		3328


//--------------------- .nv.constant0._ZN7cutlass13device_kernelIN5flash11enable_sm90INS1_16FlashAttnFwdSm90INS1_25CollectiveMainloopFwdSm90ILi2EN4cute5tupleIJNS5_1CILi1EEES8_S8_EEENS6_IJNS7_ILi128EEENS7_ILi96EEENS7_ILi192EEEEEELi192ENS_10bfloat16_tEfNS_4arch4Sm90ELb1ELb0ELb1ELb0ELb1ELb0ELb0ELb1ELb1ELb1ELb0ELb0EEENS1_21CollectiveEpilogueFwdINS6_IJSA_SC_SB_EEES9_SE_SG_Li256ELb0ELb1ELb0ELb0EEENS1_30DynamicPersistentTileSchedulerILi256ELi128ELb0ELb1ELb1EEEEEEEEEvNT_6ParamsE --------------------------
	.section	.nv.constant0._ZN7cutlass13device_kernelIN5flash11enable_sm90INS1_16FlashAttnFwdSm90INS1_25CollectiveMainloopFwdSm90ILi2EN4cute5tupleIJNS5_1CILi1EEES8_S8_EEENS6_IJNS7_ILi128EEENS7_ILi96EEENS7_ILi192EEEEEELi192ENS_10bfloat16_tEfNS_4arch4Sm90ELb1ELb0ELb1ELb0ELb1ELb0ELb0ELb1ELb1ELb1ELb0ELb0EEENS1_21CollectiveEpilogueFwdINS6_IJSA_SC_SB_EEES9_SE_SG_Li256ELb0ELb1ELb0ELb0EEENS1_30DynamicPersistentTileSchedulerILi256ELi128ELb0ELb1ELb1EEEEEEEEEvNT_6ParamsE,"a",@progbits
	.sectionflags	@""
	.align	4
.nv.constant0._ZN7cutlass13device_kernelIN5flash11enable_sm90INS1_16FlashAttnFwdSm90INS1_25CollectiveMainloopFwdSm90ILi2EN4cute5tupleIJNS5_1CILi1EEES8_S8_EEENS6_IJNS7_ILi128EEENS7_ILi96EEENS7_ILi192EEEEEELi192ENS_10bfloat16_tEfNS_4arch4Sm90ELb1ELb0ELb1ELb0ELb1ELb0ELb0ELb1ELb1ELb1ELb0ELb0EEENS1_21CollectiveEpilogueFwdINS6_IJSA_SC_SB_EEES9_SE_SG_Li256ELb0ELb1ELb0ELb0EEENS1_30DynamicPersistentTileSchedulerILi256ELi128ELb0ELb1ELb1EEEEEEEEEvNT_6ParamsE:
	.zero		3328


//--------------------- .nv.constant0._ZN7cutlass13device_kernelIN5flash11enable_sm90INS1_16FlashAttnFwdSm90INS1_25CollectiveMainloopFwdSm90ILi2EN4cute5tupleIJNS5_1CILi1EEES8_S8_EEENS6_IJNS7_ILi128EEENS7_ILi96EEENS7_ILi192EEEEEELi192ENS_10bfloat16_tEfNS_4arch4Sm90ELb1ELb0ELb1ELb1ELb1ELb0ELb0ELb1ELb1ELb1ELb0ELb0EEENS1_21CollectiveEpilogueFwdINS6_IJSA_SC_SB_EEES9_SE_SG_Li256ELb1ELb1ELb0ELb0EEENS1_36VarlenDynamicPersistentTileSchedulerILi128ELi96ELi256ELi128ELb0ELb1ELb1ELb1ELb1ELb1EEEEEEEEEvNT_6ParamsE --------------------------
	.section	.nv.constant0._ZN7cutlass13device_kernelIN5flash11enable_sm90INS1_16FlashAttnFwdSm90INS1_25CollectiveMainloopFwdSm90ILi2EN4cute5tupleIJNS5_1CILi1EEES8_S8_EEENS6_IJNS7_ILi128EEENS7_ILi96EEENS7_ILi192EEEEEELi192ENS_10bfloat16_tEfNS_4arch4Sm90ELb1ELb0ELb1ELb1ELb1ELb0ELb0ELb1ELb1ELb1ELb0ELb0EEENS1_21CollectiveEpilogueFwdINS6_IJSA_SC_SB_EEES9_SE_SG_Li256ELb1ELb1ELb0ELb0EEENS1_36VarlenDynamicPersistentTileSchedulerILi128ELi96ELi256ELi128ELb0ELb1ELb1ELb1ELb1ELb1EEEEEEEEEvNT_6ParamsE,"a",@progbits
	.sectionflags	@""
	.align	4
.nv.constant0._ZN7cutlass13device_kernelIN5flash11enable_sm90INS1_16FlashAttnFwdSm90INS1_25CollectiveMainloopFwdSm90ILi2EN4cute5tupleIJNS5_1CILi1EEES8_S8_EEENS6_IJNS7_ILi128EEENS7_ILi96EEENS7_ILi192EEEEEELi192ENS_10bfloat16_tEfNS_4arch4Sm90ELb1ELb0ELb1ELb1ELb1ELb0ELb0ELb1ELb1ELb1ELb0ELb0EEENS1_21CollectiveEpilogueFwdINS6_IJSA_SC_SB_EEES9_SE_SG_Li256ELb1ELb1ELb0ELb0EEENS1_36VarlenDynamicPersistentTileSchedulerILi128ELi96ELi256ELi128ELb0ELb1ELb1ELb1ELb1ELb1EEEEEEEEEvNT_6ParamsE:
	.zero		3328


//--------------------- .nv.constant0._ZN7cutlass13device_kernelIN5flash11enable_sm90INS1_16FlashAttnFwdSm90INS1_25CollectiveMainloopFwdSm90ILi2EN4cute5tupleIJNS5_1CILi1EEES8_S8_EEENS6_IJNS7_ILi128EEENS7_ILi96EEENS7_ILi192EEEEEELi192ENS_10bfloat16_tEfNS_4arch4Sm90ELb1ELb0ELb1ELb1ELb1ELb1ELb0ELb1ELb1ELb1ELb0ELb0EEENS1_21CollectiveEpilogueFwdINS6_IJSA_SC_SB_EEES9_SE_SG_Li256ELb1ELb1ELb0ELb0EEENS1_36VarlenDynamicPersistentTileSchedulerILi128ELi96ELi256ELi128ELb0ELb1ELb1ELb1ELb1ELb1EEEEEEEEEvNT_6ParamsE --------------------------
	.section	.nv.constant0._ZN7cutlass13device_kernelIN5flash11enable_sm90INS1_16FlashAttnFwdSm90INS1_25CollectiveMainloopFwdSm90ILi2EN4cute5tupleIJNS5_1CILi1EEES8_S8_EEENS6_IJNS7_ILi128EEENS7_ILi96EEENS7_ILi192EEEEEELi192ENS_10bfloat16_tEfNS_4arch4Sm90ELb1ELb0ELb1ELb1ELb1ELb1ELb0ELb1ELb1ELb1ELb0ELb0EEENS1_21CollectiveEpilogueFwdINS6_IJSA_SC_SB_EEES9_SE_SG_Li256ELb1ELb1ELb0ELb0EEENS1_36VarlenDynamicPersistentTileSchedulerILi128ELi96ELi256ELi128ELb0ELb1ELb1ELb1ELb1ELb1EEEEEEEEEvNT_6ParamsE,"a",@progbits
	.sectionflags	@""
	.align	4
.nv.constant0._ZN7cutlass13device_kernelIN5flash11enable_sm90INS1_16FlashAttnFwdSm90INS1_25CollectiveMainloopFwdSm90ILi2EN4cute5tupleIJNS5_1CILi1EEES8_S8_EEENS6_IJNS7_ILi128EEENS7_ILi96EEENS7_ILi192EEEEEELi192ENS_10bfloat16_tEfNS_4arch4Sm90ELb1ELb0ELb1ELb1ELb1ELb1ELb0ELb1ELb1ELb1ELb0ELb0EEENS1_21CollectiveEpilogueFwdINS6_IJSA_SC_SB_EEES9_SE_SG_Li256ELb1ELb1ELb0ELb0EEENS1_36VarlenDynamicPersistentTileSchedulerILi128ELi96ELi256ELi128ELb0ELb1ELb1ELb1ELb1ELb1EEEEEEEEEvNT_6ParamsE:
	.zero		3328


//--------------------- .nv.constant0._ZN7cutlass13device_kernelIN5flash11enable_sm90INS1_16FlashAttnFwdSm90INS1_25CollectiveMainloopFwdSm90ILi2EN4cute5tupleIJNS5_1CILi1EEES8_S8_EEENS6_IJNS7_ILi128EEESA_SA_EEELi128ENS_10bfloat16_tEfNS_4arch4Sm90ELb0ELb0ELb1ELb0ELb1ELb0ELb0ELb1ELb1ELb1ELb0ELb0EEENS1_21CollectiveEpilogueFwdISB_S9_SC_SE_Li256ELb0ELb1ELb0ELb0EEENS1_29StaticPersistentTileSchedulerILb0EEEEEEEEEvNT_6ParamsE --------------------------
	.section	.nv.constant0._ZN7cutlass13device_kernelIN5flash11enable_sm90INS1_16FlashAttnFwdSm90INS1_25CollectiveMainloopFwdSm90ILi2EN4cute5tupleIJNS5_1CILi1EEES8_S8_EEENS6_IJNS7_ILi128EEESA_SA_EEELi128ENS_10bfloat16_tEfNS_4arch4Sm90ELb0ELb0ELb1ELb0ELb1ELb0ELb0ELb1ELb1ELb1ELb0ELb0EEENS1_21CollectiveEpilogueFwdISB_S9_SC_SE_Li256ELb0ELb1ELb0ELb0EEENS1_29StaticPersistentTileSchedulerILb0EEEEEEEEEvNT_6ParamsE,"a",@progbits
	.sectionflags	@""
	.align	4
.nv.constant0._ZN7cutlass13device_kernelIN5flash11enable_sm90INS1_16FlashAttnFwdSm90INS1_25CollectiveMainloopFwdSm90ILi2EN4cute5tupleIJNS5_1CILi1EEES8_S8_EEENS6_IJNS7_ILi128EEESA_SA_EEELi128ENS_10bfloat16_tEfNS_4arch4Sm90ELb0ELb0ELb1ELb0ELb1ELb0ELb0ELb1ELb1ELb1ELb0ELb0EEENS1_21CollectiveEpilogueFwdISB_S9_SC_SE_Li256ELb0ELb1ELb0ELb0EEENS1_29StaticPersistentTileSchedulerILb0EEEEEEEEEvNT_6ParamsE:
	.zero		3200


//--------------------- .nv.constant0._ZN7cutlass13device_kernelIN5flash11enable_sm90INS1_16FlashAttnFwdSm90INS1_25CollectiveMainloopFwdSm90ILi2EN4cute5tupleIJNS5_1CILi1EEES8_S8_EEENS6_IJNS7_ILi128EEESA_SA_EEELi128ENS_10bfloat16_tEfNS_4arch4Sm90ELb0ELb0ELb1ELb1ELb1ELb0ELb0ELb1ELb1ELb1ELb0ELb0EEENS1_21CollectiveEpilogueFwdISB_S9_SC_SE_Li256ELb1ELb1ELb0ELb0EEENS1_36VarlenDynamicPersistentTileSchedulerILi128ELi128ELi256ELi128ELb0ELb1ELb1ELb0ELb1ELb1EEEEEEEEEvNT_6ParamsE --------------------------
	.section	.nv.constant0._ZN7cutlass13device_kernelIN5flash11enable_sm90INS1_16FlashAttnFwdSm90INS1_25CollectiveMainloopFwdSm90ILi2EN4cute5tupleIJNS5_1CILi1EEES8_S8_EEENS6_IJNS7_ILi128EEESA_SA_EEELi128ENS_10bfloat16_tEfNS_4arch4Sm90ELb0ELb0ELb1ELb1ELb1ELb0ELb0ELb1ELb1ELb1ELb0ELb0EEENS1_21CollectiveEpilogueFwdISB_S9_SC_SE_Li256ELb1ELb1ELb0ELb0EEENS1_36VarlenDynamicPersistentTileSchedulerILi128ELi128ELi256ELi128ELb0ELb1ELb1ELb0ELb1ELb1EEEEEEEEEvNT_6ParamsE,"a",@progbits
	.sectionflags	@""
	.align	4
.nv.constant0._ZN7cutlass13device_kernelIN5flash11enable_sm90INS1_16FlashAttnFwdSm90INS1_25CollectiveMainloopFwdSm90ILi2EN4cute5tupleIJNS5_1CILi1EEES8_S8_EEENS6_IJNS7_ILi128EEESA_SA_EEELi128ENS_10bfloat16_tEfNS_4arch4Sm90ELb0ELb0ELb1ELb1ELb1ELb0ELb0ELb1ELb1ELb1ELb0ELb0EEENS1_21CollectiveEpilogueFwdISB_S9_SC_SE_Li256ELb1ELb1ELb0ELb0EEENS1_36VarlenDynamicPersistentTileSchedulerILi128ELi128ELi256ELi128ELb0ELb1ELb1ELb0ELb1ELb1EEEEEEEEEvNT_6ParamsE:
	.zero		3328


//--------------------- .nv.constant0._ZN7cutlass13device_kernelIN5flash11enable_sm90INS1_16FlashAttnFwdSm90INS1_25CollectiveMainloopFwdSm90ILi2EN4cute5tupleIJNS5_1CILi1EEES8_S8_EEENS6_IJNS7_ILi128EEESA_SA_EEELi128ENS_10bfloat16_tEfNS_4arch4Sm90ELb0ELb0ELb1ELb1ELb1ELb1ELb0ELb1ELb1ELb1ELb0ELb0EEENS1_21CollectiveEpilogueFwdISB_S9_SC_SE_Li256ELb1ELb1ELb0ELb0EEENS1_36VarlenDynamicPersistentTileSchedulerILi128ELi128ELi256ELi128ELb0ELb1ELb1ELb0ELb1ELb1EEEEEEEEEvNT_6ParamsE --------------------------
	.section	.nv.constant0._ZN7cutlass13device_kernelIN5flash11enable_sm90INS1_16FlashAttnFwdSm90INS1_25CollectiveMainloopFwdSm90ILi2EN4cute5tupleIJNS5_1CILi1EEES8_S8_EEENS6_IJNS7_ILi128EEESA_SA_EEELi128ENS_10bfloat16_tEfNS_4arch4Sm90ELb0ELb0ELb1ELb1ELb1ELb1ELb0ELb1ELb1ELb1ELb0ELb0EEENS1_21CollectiveEpilogueFwdISB_S9_SC_SE_Li256ELb1ELb1ELb0ELb0EEENS1_36VarlenDynamicPersistentTileSchedulerILi128ELi128ELi256ELi128ELb0ELb1ELb1ELb0ELb1ELb1EEEEEEEEEvNT_6ParamsE,"a",@progbits
	.sectionflags	@""
	.align	4
.nv.constant0._ZN7cutlass13device_kernelIN5flash11enable_sm90INS1_16FlashAttnFwdSm90INS1_25CollectiveMainloopFwdSm90ILi2EN4cute5tupleIJNS5_1CILi1EEES8_S8_EEENS6_IJNS7_ILi128EEESA_SA_EEELi128ENS_10bfloat16_tEfNS_4arch4Sm90ELb0ELb0ELb1ELb1ELb1ELb1ELb0ELb1ELb1ELb1ELb0ELb0EEENS1_21CollectiveEpilogueFwdISB_S9_SC_SE_Li256ELb1ELb1ELb0ELb0EEENS1_36VarlenDynamicPersistentTileSchedulerILi128ELi128ELi256ELi128ELb0ELb1ELb1ELb0ELb1ELb1EEEEEEEEEvNT_6ParamsE:
	.zero		3328


//--------------------- .nv.constant0._ZN7cutlass13device_kernelIN5flash11enable_sm90INS1_16FlashAttnFwdSm90INS1_25CollectiveMainloopFwdSm90ILi2EN4cute5tupleIJNS5_1CILi1EEES8_S8_EEENS6_IJNS7_ILi128EEESA_SA_EEELi128ENS_10bfloat16_tEfNS_4arch4Sm90ELb0ELb1ELb1ELb0ELb1ELb0ELb0ELb1ELb1ELb1ELb0ELb0EEENS1_21CollectiveEpilogueFwdISB_S9_SC_SE_Li256ELb0ELb1ELb0ELb0EEENS1_30DynamicPersistentTileSchedulerILi256ELi128ELb0ELb1ELb1EEEEEEEEEvNT_6ParamsE --------------------------
	.section	.nv.constant0._ZN7cutlass13device_kernelIN5flash11enable_sm90INS1_16FlashAttnFwdSm90INS1_25CollectiveMainloopFwdSm90ILi2EN4cute5tupleIJNS5_1CILi1EEES8_S8_EEENS6_IJNS7_ILi128EEESA_SA_EEELi128ENS_10bfloat16_tEfNS_4arch4Sm90ELb0ELb1ELb1ELb0ELb1ELb0ELb0ELb1ELb1ELb1ELb0ELb0EEENS1_21CollectiveEpilogueFwdISB_S9_SC_SE_Li256ELb0ELb1ELb0ELb0EEENS1_30DynamicPersistentTileSchedulerILi256ELi128ELb0ELb1ELb1EEEEEEEEEvNT_6ParamsE,"a",@progbits
	.sectionflags	@""
	.align	4
.nv.constant0._ZN7cutlass13device_kernelIN5flash11enable_sm90INS1_16FlashAttnFwdSm90INS1_25CollectiveMainloopFwdSm90ILi2EN4cute5tupleIJNS5_1CILi1EEES8_S8_EEENS6_IJNS7_ILi128EEESA_SA_EEELi128ENS_10bfloat16_tEfNS_4arch4Sm90ELb0ELb1ELb1ELb0ELb1ELb0ELb0ELb1ELb1ELb1ELb0ELb0EEENS1_21CollectiveEpilogueFwdISB_S9_SC_SE_Li256ELb0ELb1ELb0ELb0EEENS1_30DynamicPersistentTileSchedulerILi256ELi128ELb0ELb1ELb1EEEEEEEEEvNT_6ParamsE:
	.zero		3328


//--------------------- .nv.constant0._ZN7cutlass13device_kernelIN5flash11enable_sm90INS1_16FlashAttnFwdSm90INS1_25CollectiveMainloopFwdSm90ILi2EN4cute5tupleIJNS5_1CILi1EEES8_S8_EEENS6_IJNS7_ILi128EEESA_SA_EEELi128ENS_10bfloat16_tEfNS_4arch4Sm90ELb0ELb1ELb1ELb1ELb1ELb0ELb0ELb1ELb1ELb1ELb0ELb0EEENS1_21CollectiveEpilogueFwdISB_S9_SC_SE_Li256ELb1ELb1ELb0ELb0EEENS1_36VarlenDynamicPersistentTileSchedulerILi128ELi128ELi256ELi128ELb0ELb1ELb1ELb1ELb0ELb1EEEEEEEEEvNT_6ParamsE --------------------------
	.section	.nv.constant0._ZN7cutlass13device_kernelIN5flash11enable_sm90INS1_16FlashAttnFwdSm90INS1_25CollectiveMainloopFwdSm90ILi2EN4cute5tupleIJNS5_1CILi1EEES8_S8_EEENS6_IJNS7_ILi128EEESA_SA_EEELi128ENS_10bfloat16_tEfNS_4arch4Sm90ELb0ELb1ELb1ELb1ELb1ELb0ELb0ELb1ELb1ELb1ELb0ELb0EEENS1_21CollectiveEpilogueFwdISB_S9_SC_SE_Li256ELb1ELb1ELb0ELb0EEENS1_36VarlenDynamicPersistentTileSchedulerILi128ELi128ELi256ELi128ELb0ELb1ELb1ELb1ELb0ELb1EEEEEEEEEvNT_6ParamsE,"a",@progbits
	.sectionflags	@""
	.align	4
.nv.constant0._ZN7cutlass13device_kernelIN5flash11enable_sm90INS1_16FlashAttnFwdSm90INS1_25CollectiveMainloopFwdSm90ILi2EN4cute5tupleIJNS5_1CILi1EEES8_S8_EEENS6_IJNS7_ILi128EEESA_SA_EEELi128ENS_10bfloat16_tEfNS_4arch4Sm90ELb0ELb1ELb1ELb1ELb1ELb0ELb0ELb1ELb1ELb1ELb0ELb0EEENS1_21CollectiveEpilogueFwdISB_S9_SC_SE_Li256ELb1ELb1ELb0ELb0EEENS1_36VarlenDynamicPersistentTileSchedulerILi128ELi128ELi256ELi128ELb0ELb1ELb1ELb1ELb0ELb1EEEEEEEEEvNT_6ParamsE:
	.zero		3328


//--------------------- .nv.constant0._ZN7cutlass13device_kernelIN5flash11enable_sm90INS1_16FlashAttnFwdSm90INS1_25CollectiveMainloopFwdSm90ILi2EN4cute5tupleIJNS5_1CILi1EEES8_S8_EEENS6_IJNS7_ILi128EEESA_SA_EEELi128ENS_10bfloat16_tEfNS_4arch4Sm90ELb0ELb1ELb1ELb1ELb1ELb1ELb0ELb1ELb1ELb1ELb0ELb0EEENS1_21CollectiveEpilogueFwdISB_S9_SC_SE_Li256ELb1ELb1ELb0ELb0EEENS1_36VarlenDynamicPersistentTileSchedulerILi128ELi128ELi256ELi128ELb0ELb1ELb1ELb1ELb0ELb1EEEEEEEEEvNT_6ParamsE --------------------------
	.section	.nv.constant0._ZN7cutlass13device_kernelIN5flash11enable_sm90INS1_16FlashAttnFwdSm90INS1_25CollectiveMainloopFwdSm90ILi2EN4cute5tupleIJNS5_1CILi1EEES8_S8_EEENS6_IJNS7_ILi128EEESA_SA_EEELi128ENS_10bfloat16_tEfNS_4arch4Sm90ELb0ELb1ELb1ELb1ELb1ELb1ELb0ELb1ELb1ELb1ELb0ELb0EEENS1_21CollectiveEpilogueFwdISB_S9_SC_SE_Li256ELb1ELb1ELb0ELb0EEENS1_36VarlenDynamicPersistentTileSchedulerILi128ELi128ELi256ELi128ELb0ELb1ELb1ELb1ELb0ELb1EEEEEEEEEvNT_6ParamsE,"a",@progbits
	.sectionflags	@""
	.align	4
.nv.constant0._ZN7cutlass13device_kernelIN5flash11enable_sm90INS1_16FlashAttnFwdSm90INS1_25CollectiveMainloopFwdSm90ILi2EN4cute5tupleIJNS5_1CILi1EEES8_S8_EEENS6_IJNS7_ILi128EEESA_SA_EEELi128ENS_10bfloat16_tEfNS_4arch4Sm90ELb0ELb1ELb1ELb1ELb1ELb1ELb0ELb1ELb1ELb1ELb0ELb0EEENS1_21CollectiveEpilogueFwdISB_S9_SC_SE_Li256ELb1ELb1ELb0ELb0EEENS1_36VarlenDynamicPersistentTileSchedulerILi128ELi128ELi256ELi128ELb0ELb1ELb1ELb1ELb0ELb1EEEEEEEEEvNT_6ParamsE:
	.zero		3328


//--------------------- .nv.constant0._ZN7cutlass13device_kernelIN5flash11enable_sm90INS1_16FlashAttnFwdSm90INS1_25CollectiveMainloopFwdSm90ILi2EN4cute5tupleIJNS5_1CILi1EEES8_S8_EEENS6_IJNS7_ILi128EEESA_SA_EEELi128ENS_10bfloat16_tEfNS_4arch4Sm90ELb1ELb0ELb1ELb0ELb1ELb0ELb0ELb1ELb1ELb1ELb0ELb0EEENS1_21CollectiveEpilogueFwdISB_S9_SC_SE_Li256ELb0ELb1ELb0ELb0EEENS1_30DynamicPersistentTileSchedulerILi256ELi128ELb0ELb1ELb1EEEEEEEEEvNT_6ParamsE --------------------------
	.section	.nv.constant0._ZN7cutlass13device_kernelIN5flash11enable_sm90INS1_16FlashAttnFwdSm90INS1_25CollectiveMainloopFwdSm90ILi2EN4cute5tupleIJNS5_1CILi1EEES8_S8_EEENS6_IJNS7_ILi128EEESA_SA_EEELi128ENS_10bfloat16_tEfNS_4arch4Sm90ELb1ELb0ELb1ELb0ELb1ELb0ELb0ELb1ELb1ELb1ELb0ELb0EEENS1_21CollectiveEpilogueFwdISB_S9_SC_SE_Li256ELb0ELb1ELb0ELb0EEENS1_30DynamicPersistentTileSchedulerILi256ELi128ELb0ELb1ELb1EEEEEEEEEvNT_6ParamsE,"a",@progbits
	.sectionflags	@""
	.align	4
.nv.constant0._ZN7cutlass13device_kernelIN5flash11enable_sm90INS1_16FlashAttnFwdSm90INS1_25CollectiveMainloopFwdSm90ILi2EN4cute5tupleIJNS5_1CILi1EEES8_S8_EEENS6_IJNS7_ILi128EEESA_SA_EEELi128ENS_10bfloat16_tEfNS_4arch4Sm90ELb1ELb0ELb1ELb0ELb1ELb0ELb0ELb1ELb1ELb1ELb0ELb0EEENS1_21CollectiveEpilogueFwdISB_S9_SC_SE_Li256ELb0ELb1ELb0ELb0EEENS1_30DynamicPersistentTileSchedulerILi256ELi128ELb0ELb1ELb1EEEEEEEEEvNT_6ParamsE:
	.zero		3328


//--------------------- .nv.constant0._ZN7cutlass13device_kernelIN5flash11enable_sm90INS1_16FlashAttnFwdSm90INS1_25CollectiveMainloopFwdSm90ILi2EN4cute5tupleIJNS5_1CILi1EEES8_S8_EEENS6_IJNS7_ILi128EEESA_SA_EEELi128ENS_10bfloat16_tEfNS_4arch4Sm90ELb1ELb0ELb1ELb1ELb1ELb0ELb0ELb1ELb1ELb1ELb0ELb0EEENS1_21CollectiveEpilogueFwdISB_S9_SC_SE_Li256ELb1ELb1ELb0ELb0EEENS1_36VarlenDynamicPersistentTileSchedulerILi128ELi128ELi256ELi128ELb0ELb1ELb1ELb1ELb1ELb1EEEEEEEEEvNT_6ParamsE --------------------------
	.section	.nv.constant0._ZN7cutlass13device_kernelIN5flash11enable_sm90INS1_16FlashAttnFwdSm90INS1_25CollectiveMainloopFwdSm90ILi2EN4cute5tupleIJNS5_1CILi1EEES8_S8_EEENS6_IJNS7_ILi128EEESA_SA_EEELi128ENS_10bfloat16_tEfNS_4arch4Sm90ELb1ELb0ELb1ELb1ELb1ELb0ELb0ELb1ELb1ELb1ELb0ELb0EEENS1_21CollectiveEpilogueFwdISB_S9_SC_SE_Li256ELb1ELb1ELb0ELb0EEENS1_36VarlenDynamicPersistentTileSchedulerILi128ELi128ELi256ELi128ELb0ELb1ELb1ELb1ELb1ELb1EEEEEEEEEvNT_6ParamsE,"a",@progbits
	.sectionflags	@""
	.align	4
.nv.constant0._ZN7cutlass13device_kernelIN5flash11enable_sm90INS1_16FlashAttnFwdSm90INS1_25CollectiveMainloopFwdSm90ILi2EN4cute5tupleIJNS5_1CILi1EEES8_S8_EEENS6_IJNS7_ILi128EEESA_SA_EEELi128ENS_10bfloat16_tEfNS_4arch4Sm90ELb1ELb0ELb1ELb1ELb1ELb0ELb0ELb1ELb1ELb1ELb0ELb0EEENS1_21CollectiveEpilogueFwdISB_S9_SC_SE_Li256ELb1ELb1ELb0ELb0EEENS1_36VarlenDynamicPersistentTileSchedulerILi128ELi128ELi256ELi128ELb0ELb1ELb1ELb1ELb1ELb1EEEEEEEEEvNT_6ParamsE:
	.zero		3328


//--------------------- .nv.constant0._ZN7cutlass13device_kernelIN5flash11enable_sm90INS1_16FlashAttnFwdSm90INS1_25CollectiveMainloopFwdSm90ILi2EN4cute5tupleIJNS5_1CILi1EEES8_S8_EEENS6_IJNS7_ILi128EEESA_SA_EEELi128ENS_10bfloat16_tEfNS_4arch4Sm90ELb1ELb0ELb1ELb1ELb1ELb1ELb0ELb1ELb1ELb1ELb0ELb0EEENS1_21CollectiveEpilogueFwdISB_S9_SC_SE_Li256ELb1ELb1ELb0ELb0EEENS1_36VarlenDynamicPersistentTileSchedulerILi128ELi128ELi256ELi128ELb0ELb1ELb1ELb1ELb1ELb1EEEEEEEEEvNT_6ParamsE --------------------------
	.section	.nv.constant0._ZN7cutlass13device_kernelIN5flash11enable_sm90INS1_16FlashAttnFwdSm90INS1_25CollectiveMainloopFwdSm90ILi2EN4cute5tupleIJNS5_1CILi1EEES8_S8_EEENS6_IJNS7_ILi128EEESA_SA_EEELi128ENS_10bfloat16_tEfNS_4arch4Sm90ELb1ELb0ELb1ELb1ELb1ELb1ELb0ELb1ELb1ELb1ELb0ELb0EEENS1_21CollectiveEpilogueFwdISB_S9_SC_SE_Li256ELb1ELb1ELb0ELb0EEENS1_36VarlenDynamicPersistentTileSchedulerILi128ELi128ELi256ELi128ELb0ELb1ELb1ELb1ELb1ELb1EEEEEEEEEvNT_6ParamsE,"a",@progbits
	.sectionflags	@""
	.align	4
.nv.constant0._ZN7cutlass13device_kernelIN5flash11enable_sm90INS1_16FlashAttnFwdSm90INS1_25CollectiveMainloopFwdSm90ILi2EN4cute5tupleIJNS5_1CILi1EEES8_S8_EEENS6_IJNS7_ILi128EEESA_SA_EEELi128ENS_10bfloat16_tEfNS_4arch4Sm90ELb1ELb0ELb1ELb1ELb1ELb1ELb0ELb1ELb1ELb1ELb0ELb0EEENS1_21CollectiveEpilogueFwdISB_S9_SC_SE_Li256ELb1ELb1ELb0ELb0EEENS1_36VarlenDynamicPersistentTileSchedulerILi128ELi128ELi256ELi128ELb0ELb1ELb1ELb1ELb1ELb1EEEEEEEEEvNT_6ParamsE:
	.zero		3328


//--------------------- .nv.constant0._ZN7cutlass13device_kernelIN5flash11enable_sm90INS1_16FlashAttnFwdSm90INS1_25CollectiveMainloopFwdSm90ILi2EN4cute5tupleIJNS5_1CILi1EEES8_S8_EEENS6_IJNS7_ILi192EEENS7_ILi128EEENS7_ILi96EEEEEELi96ENS_10bfloat16_tEfNS_4arch4Sm90ELb0ELb0ELb1ELb0ELb1ELb0ELb0ELb0ELb1ELb1ELb0ELb0EEENS1_21CollectiveEpilogueFwdINS6_IJSA_SC_SB_EEES9_SE_SG_Li384ELb0ELb1ELb0ELb0EEENS1_29StaticPersistentTileSchedulerILb0EEEEEEEEEvNT_6ParamsE --------------------------
	.section	.nv.constant0._ZN7cutlass13device_kernelIN5flash11enable_sm90INS1_16FlashAttnFwdSm90INS1_25CollectiveMainloopFwdSm90ILi2EN4cute5tupleIJNS5_1CILi1EEES8_S8_EEENS6_IJNS7_ILi192EEENS7_ILi128EEENS7_ILi96EEEEEELi96ENS_10bfloat16_tEfNS_4arch4Sm90ELb0ELb0ELb1ELb0ELb1ELb0ELb0ELb0ELb1ELb1ELb0ELb0EEENS1_21CollectiveEpilogueFwdINS6_IJSA_SC_SB_EEES9_SE_SG_Li384ELb0ELb1ELb0ELb0EEENS1_29StaticPersistentTileSchedulerILb0EEEEEEEEEvNT_6ParamsE,"a",@progbits
	.sectionflags	@""
	.align	4
.nv.constant0._ZN7cutlass13device_kernelIN5flash11enable_sm90INS1_16FlashAttnFwdSm90INS1_25CollectiveMainloopFwdSm90ILi2EN4cute5tupleIJNS5_1CILi1EEES8_S8_EEENS6_IJNS7_ILi192EEENS7_ILi128EEENS7_ILi96EEEEEELi96ENS_10bfloat16_tEfNS_4arch4Sm90ELb0ELb0ELb1ELb0ELb1ELb0ELb0ELb0ELb1ELb1ELb0ELb0EEENS1_21CollectiveEpilogueFwdINS6_IJSA_SC_SB_EEES9_SE_SG_Li384ELb0ELb1ELb0ELb0EEENS1_29StaticPersistentTileSchedulerILb0EEEEEEEEEvNT_6ParamsE:
	.zero		3200


//--------------------- .nv.constant0._ZN7cutlass13device_kernelIN5flash11enable_sm90INS1_16FlashAttnFwdSm90INS1_25CollectiveMainloopFwdSm90ILi2EN4cute5tupleIJNS5_1CILi1EEES8_S8_EEENS6_IJNS7_ILi192EEENS7_ILi128EEENS7_ILi96EEEEEELi96ENS_10bfloat16_tEfNS_4arch4Sm90ELb0ELb0ELb1ELb1ELb1ELb0ELb0ELb0ELb1ELb1ELb0ELb0EEENS1_21CollectiveEpilogueFwdINS6_IJSA_SC_SB_EEES9_SE_SG_Li384ELb1ELb1ELb0ELb0EEENS1_36VarlenDynamicPersistentTileSchedulerILi192ELi128ELi384ELi128ELb0ELb1ELb1ELb0ELb1ELb1EEEEEEEEEvNT_6ParamsE --------------------------
	.section	.nv.constant0._ZN7cutlass13device_kernelIN5flash11enable_sm90INS1_16FlashAttnFwdSm90INS1_25CollectiveMainloopFwdSm90ILi2EN4cute5tupleIJNS5_1CILi1EEES8_S8_EEENS6_IJNS7_ILi192EEENS7_ILi128EEENS7_ILi96EEEEEELi96ENS_10bfloat16_tEfNS_4arch4Sm90ELb0ELb0ELb1ELb1ELb1ELb0ELb0ELb0ELb1ELb1ELb0ELb0EEENS1_21CollectiveEpilogueFwdINS6_IJSA_SC_SB_EEES9_SE_SG_Li384ELb1ELb1ELb0ELb0EEENS1_36VarlenDynamicPersistentTileSchedulerILi192ELi128ELi384ELi128ELb0ELb1ELb1ELb0ELb1ELb1EEEEEEEEEvNT_6ParamsE,"a",@progbits
	.sectionflags	@""
	.align	4
.nv.constant0._ZN7cutlass13device_kernelIN5flash11enable_sm90INS1_16FlashAttnFwdSm90INS1_25CollectiveMainloopFwdSm90ILi2EN4cute5tupleIJNS5_1CILi1EEES8_S8_EEENS6_IJNS7_ILi192EEENS7_ILi128EEENS7_ILi96EEEEEELi96ENS_10bfloat16_tEfNS_4arch4Sm90ELb0ELb0ELb1ELb1ELb1ELb0ELb0ELb0ELb1ELb1ELb0ELb0EEENS1_21CollectiveEpilogueFwdINS6_IJSA_SC_SB_EEES9_SE_SG_Li384ELb1ELb1ELb0ELb0EEENS1_36VarlenDynamicPersistentTileSchedulerILi192ELi128ELi384ELi128ELb0ELb1ELb1ELb0ELb1ELb1EEEEEEEEEvNT_6ParamsE:
	.zero		3328


//--------------------- .nv.constant0._ZN7cutlass13device_kernelIN5flash11enable_sm90INS1_16FlashAttnFwdSm90INS1_25CollectiveMainloopFwdSm90ILi2EN4cute5tupleIJNS5_1CILi1EEES8_S8_EEENS6_IJNS7_ILi192EEENS7_ILi128EEENS7_ILi96EEEEEELi96ENS_10bfloat16_tEfNS_4arch4Sm90ELb0ELb0ELb1ELb1ELb1ELb1ELb0ELb0ELb1ELb1ELb0ELb0EEENS1_21CollectiveEpilogueFwdINS6_IJSA_SC_SB_EEES9_SE_SG_Li384ELb1ELb1ELb0ELb0EEENS1_36VarlenDynamicPersistentTileSchedulerILi192ELi128ELi384ELi128ELb0ELb1ELb1ELb0ELb1ELb1EEEEEEEEEvNT_6ParamsE --------------------------
	.section	.nv.constant0._ZN7cutlass13device_kernelIN5flash11enable_sm90INS1_16FlashAttnFwdSm90INS1_25CollectiveMainloopFwdSm90ILi2EN4cute5tupleIJNS5_1CILi1EEES8_S8_EEENS6_IJNS7_ILi192EEENS7_ILi128EEENS7_ILi96EEEEEELi96ENS_10bfloat16_tEfNS_4arch4Sm90ELb0ELb0ELb1ELb1ELb1ELb1ELb0ELb0ELb1ELb1ELb0ELb0EEENS1_21CollectiveEpilogueFwdINS6_IJSA_SC_SB_EEES9_SE_SG_Li384ELb1ELb1ELb0ELb0EEENS1_36VarlenDynamicPersistentTileSchedulerILi192ELi128ELi384ELi128ELb0ELb1ELb1ELb0ELb1ELb1EEEEEEEEEvNT_6ParamsE,"a",@progbits
	.sectionflags	@""
	.align	4
.nv.constant0._ZN7cutlass13device_kernelIN5flash11enable_sm90INS1_16FlashAttnFwdSm90INS1_25CollectiveMainloopFwdSm90ILi2EN4cute5tupleIJNS5_1CILi1EEES8_S8_EEENS6_IJNS7_ILi192EEENS7_ILi128EEENS7_ILi96EEEEEELi96ENS_10bfloat16_tEfNS_4arch4Sm90ELb0ELb0ELb1ELb1ELb1ELb1ELb0ELb0ELb1ELb1ELb0ELb0EEENS1_21CollectiveEpilogueFwdINS6_IJSA_SC_SB_EEES9_SE_SG_Li384ELb1ELb1ELb0ELb0EEENS1_36VarlenDynamicPersistentTileSchedulerILi192ELi128ELi384ELi128ELb0ELb1ELb1ELb0ELb1ELb1EEEEEEEEEvNT_6ParamsE:
	.zero		3328


//--------------------- .nv.constant0._ZN7cutlass13device_kernelIN5flash11enable_sm90INS1_16FlashAttnFwdSm90INS1_25CollectiveMainloopFwdSm90ILi2EN4cute5tupleIJNS5_1CILi1EEES8_S8_EEENS6_IJNS7_ILi192EEENS7_ILi128EEENS7_ILi96EEEEEELi96ENS_10bfloat16_tEfNS_4arch4Sm90ELb0ELb1ELb1ELb0ELb1ELb0ELb0ELb0ELb1ELb1ELb0ELb0EEENS1_21CollectiveEpilogueFwdINS6_IJSA_SC_SB_EEES9_SE_SG_Li384ELb0ELb1ELb0ELb0EEENS1_30DynamicPersistentTileSchedulerILi384ELi128ELb0ELb1ELb1EEEEEEEEEvNT_6ParamsE --------------------------
	.section	.nv.constant0._ZN7cutlass13device_kernelIN5flash11enable_sm90INS1_16FlashAttnFwdSm90INS1_25CollectiveMainloopFwdSm90ILi2EN4cute5tupleIJNS5_1CILi1EEES8_S8_EEENS6_IJNS7_ILi192EEENS7_ILi128EEENS7_ILi96EEEEEELi96ENS_10bfloat16_tEfNS_4arch4Sm90ELb0ELb1ELb1ELb0ELb1ELb0ELb0ELb0ELb1ELb1ELb0ELb0EEENS1_21CollectiveEpilogueFwdINS6_IJSA_SC_SB_EEES9_SE_SG_Li384ELb0ELb1ELb0ELb0EEENS1_30DynamicPersistentTileSchedulerILi384ELi128ELb0ELb1ELb1EEEEEEEEEvNT_6ParamsE,"a",@progbits
	.sectionflags	@""
	.align	4
.nv.constant0._ZN7cutlass13device_kernelIN5flash11enable_sm90INS1_16FlashAttnFwdSm90INS1_25CollectiveMainloopFwdSm90ILi2EN4cute5tupleIJNS5_1CILi1EEES8_S8_EEENS6_IJNS7_ILi192EEENS7_ILi128EEENS7_ILi96EEEEEELi96ENS_10bfloat16_tEfNS_4arch4Sm90ELb0ELb1ELb1ELb0ELb1ELb0ELb0ELb0ELb1ELb1ELb0ELb0EEENS1_21CollectiveEpilogueFwdINS6_IJSA_SC_SB_EEES9_SE_SG_Li384ELb0ELb1ELb0ELb0EEENS1_30DynamicPersistentTileSchedulerILi384ELi128ELb0ELb1ELb1EEEEEEEEEvNT_6ParamsE:
	.zero		3328


//--------------------- .nv.constant0._ZN7cutlass13device_kernelIN5flash11enable_sm90INS1_16FlashAttnFwdSm90INS1_25CollectiveMainloopFwdSm90ILi2EN4cute5tupleIJNS5_1CILi1EEES8_S8_EEENS6_IJNS7_ILi192EEENS7_ILi128EEENS7_ILi96EEEEEELi96ENS_10bfloat16_tEfNS_4arch4Sm90ELb0ELb1ELb1ELb1ELb1ELb0ELb0ELb0ELb1ELb1ELb0ELb0EEENS1_21CollectiveEpilogueFwdINS6_IJSA_SC_SB_EEES9_SE_SG_Li384ELb1ELb1ELb0ELb0EEENS1_36VarlenDynamicPersistentTileSchedulerILi192ELi128ELi384ELi128ELb0ELb1ELb1ELb1ELb0ELb1EEEEEEEEEvNT_6ParamsE --------------------------
	.section	.nv.constant0._ZN7cutlass13device_kernelIN5flash11enable_sm90INS1_16FlashAttnFwdSm90INS1_25CollectiveMainloopFwdSm90ILi2EN4cute5tupleIJNS5_1CILi1EEES8_S8_EEENS6_IJNS7_ILi192EEENS7_ILi128EEENS7_ILi96EEEEEELi96ENS_10bfloat16_tEfNS_4arch4Sm90ELb0ELb1ELb1ELb1ELb1ELb0ELb0ELb0ELb1ELb1ELb0ELb0EEENS1_21CollectiveEpilogueFwdINS6_IJSA_SC_SB_EEES9_SE_SG_Li384ELb1ELb1ELb0ELb0EEENS1_36VarlenDynamicPersistentTileSchedulerILi192ELi128ELi384ELi128ELb0ELb1ELb1ELb1ELb0ELb1EEEEEEEEEvNT_6ParamsE,"a",@progbits
	.sectionflags	@""
	.align	4
.nv.constant0._ZN7cutlass13device_kernelIN5flash11enable_sm90INS1_16FlashAttnFwdSm90INS1_25CollectiveMainloopFwdSm90ILi2EN4cute5tupleIJNS5_1CILi1EEES8_S8_EEENS6_IJNS7_ILi192EEENS7_ILi128EEENS7_ILi96EEEEEELi96ENS_10bfloat16_tEfNS_4arch4Sm90ELb0ELb1ELb1ELb1ELb1ELb0ELb0ELb0ELb1ELb1ELb0ELb0EEENS1_21CollectiveEpilogueFwdINS6_IJSA_SC_SB_EEES9_SE_SG_Li384ELb1ELb1ELb0ELb0EEENS1_36VarlenDynamicPersistentTileSchedulerILi192ELi128ELi384ELi128ELb0ELb1ELb1ELb1ELb0ELb1EEEEEEEEEvNT_6ParamsE:
	.zero		3328


//--------------------- .nv.constant0._ZN7cutlass13device_kernelIN5flash11enable_sm90INS1_16FlashAttnFwdSm90INS1_25CollectiveMainloopFwdSm90ILi2EN4cute5tupleIJNS5_1CILi1EEES8_S8_EEENS6_IJNS7_ILi192EEENS7_ILi128EEENS7_ILi96EEEEEELi96ENS_10bfloat16_tEfNS_4arch4Sm90ELb0ELb1ELb1ELb1ELb1ELb1ELb0ELb0ELb1ELb1ELb0ELb0EEENS1_21CollectiveEpilogueFwdINS6_IJSA_SC_SB_EEES9_SE_SG_Li384ELb1ELb1ELb0ELb0EEENS1_36VarlenDynamicPersistentTileSchedulerILi192ELi128ELi384ELi128ELb0ELb1ELb1ELb1ELb0ELb1EEEEEEEEEvNT_6ParamsE --------------------------
	.section	.nv.constant0._ZN7cutlass13device_kernelIN5flash11enable_sm90INS1_16FlashAttnFwdSm90INS1_25CollectiveMainloopFwdSm90ILi2EN4cute5tupleIJNS5_1CILi1EEES8_S8_EEENS6_IJNS7_ILi192EEENS7_ILi128EEENS7_ILi96EEEEEELi96ENS_10bfloat16_tEfNS_4arch4Sm90ELb0ELb1ELb1ELb1ELb1ELb1ELb0ELb0ELb1ELb1ELb0ELb0EEENS1_21CollectiveEpilogueFwdINS6_IJSA_SC_SB_EEES9_SE_SG_Li384ELb1ELb1ELb0ELb0EEENS1_36VarlenDynamicPersistentTileSchedulerILi192ELi128ELi384ELi128ELb0ELb1ELb1ELb1ELb0ELb1EEEEEEEEEvNT_6ParamsE,"a",@progbits
	.sectionflags	@""
	.align	4
.nv.constant0._ZN7cutlass13device_kernelIN5flash11enable_sm90INS1_16FlashAttnFwdSm90INS1_25CollectiveMainloopFwdSm90ILi2EN4cute5tupleIJNS5_1CILi1EEES8_S8_EEENS6_IJNS7_ILi192EEENS7_ILi128EEENS7_ILi96EEEEEELi96ENS_10bfloat16_tEfNS_4arch4Sm90ELb0ELb1ELb1ELb1ELb1ELb1ELb0ELb0ELb1ELb1ELb0ELb0EEENS1_21CollectiveEpilogueFwdINS6_IJSA_SC_SB_EEES9_SE_SG_Li384ELb1ELb1ELb0ELb0EEENS1_36VarlenDynamicPersistentTileSchedulerILi192ELi128ELi384ELi128ELb0ELb1ELb1ELb1ELb0ELb1EEEEEEEEEvNT_6ParamsE:
	.zero		3328


//--------------------- .nv.constant0._ZN7cutlass13device_kernelIN5flash11enable_sm90INS1_16FlashAttnFwdSm90INS1_25CollectiveMainloopFwdSm90ILi2EN4cute5tupleIJNS5_1CILi1EEES8_S8_EEENS6_IJNS7_ILi192EEENS7_ILi128EEENS7_ILi96EEEEEELi96ENS_10bfloat16_tEfNS_4arch4Sm90ELb1ELb0ELb1ELb0ELb1ELb0ELb0ELb0ELb1ELb1ELb0ELb0EEENS1_21CollectiveEpilogueFwdINS6_IJSA_SC_SB_EEES9_SE_SG_Li384ELb0ELb1ELb0ELb0EEENS1_30DynamicPersistentTileSchedulerILi384ELi128ELb0ELb1ELb1EEEEEEEEEvNT_6ParamsE --------------------------
	.section	.nv.constant0._ZN7cutlass13device_kernelIN5flash11enable_sm90INS1_16FlashAttnFwdSm90INS1_25CollectiveMainloopFwdSm90ILi2EN4cute5tupleIJNS5_1CILi1EEES8_S8_EEENS6_IJNS7_ILi192EEENS7_ILi128EEENS7_ILi96EEEEEELi96ENS_10bfloat16_tEfNS_4arch4Sm90ELb1ELb0ELb1ELb0ELb1ELb0ELb0ELb0ELb1ELb1ELb0ELb0EEENS1_21CollectiveEpilogueFwdINS6_IJSA_SC_SB_EEES9_SE_SG_Li384ELb0ELb1ELb0ELb0EEENS1_30DynamicPersistentTileSchedulerILi384ELi128ELb0ELb1ELb1EEEEEEEEEvNT_6ParamsE,"a",@progbits
	.sectionflags	@""
	.align	4
.nv.constant0._ZN7cutlass13device_kernelIN5flash11enable_sm90INS1_16FlashAttnFwdSm90INS1_25CollectiveMainloopFwdSm90ILi2EN4cute5tupleIJNS5_1CILi1EEES8_S8_EEENS6_IJNS7_ILi192EEENS7_ILi128EEENS7_ILi96EEEEEELi96ENS_10bfloat16_tEfNS_4arch4Sm90ELb1ELb0ELb1ELb0ELb1ELb0ELb0ELb0ELb1ELb1ELb0ELb0EEENS1_21CollectiveEpilogueFwdINS6_IJSA_SC_SB_EEES9_SE_SG_Li384ELb0ELb1ELb0ELb0EEENS1_30DynamicPersistentTileSchedulerILi384ELi128ELb0ELb1ELb1EEEEEEEEEvNT_6ParamsE:
	.zero		3328


//--------------------- .nv.constant0._ZN7cutlass13device_kernelIN5flash11enable_sm90INS1_16FlashAttnFwdSm90INS1_25CollectiveMainloopFwdSm90ILi2EN4cute5tupleIJNS5_1CILi1EEES8_S8_EEENS6_IJNS7_ILi192EEENS7_ILi128EEENS7_ILi96EEEEEELi96ENS_10bfloat16_tEfNS_4arch4Sm90ELb1ELb0ELb1ELb1ELb1ELb0ELb0ELb0ELb1ELb1ELb0ELb0EEENS1_21CollectiveEpilogueFwdINS6_IJSA_SC_SB_EEES9_SE_SG_Li384ELb1ELb1ELb0ELb0EEENS1_36VarlenDynamicPersistentTileSchedulerILi192ELi128ELi384ELi128ELb0ELb1ELb1ELb1ELb1ELb1EEEEEEEEEvNT_6ParamsE --------------------------
	.section	.nv.constant0._ZN7cutlass13device_kernelIN5flash11enable_sm90INS1_16FlashAttnFwdSm90INS1_25CollectiveMainloopFwdSm90ILi2EN4cute5tupleIJNS5_1CILi1EEES8_S8_EEENS6_IJNS7_ILi192EEENS7_ILi128EEENS7_ILi96EEEEEELi96ENS_10bfloat16_tEfNS_4arch4Sm90ELb1ELb0ELb1ELb1ELb1ELb0ELb0ELb0ELb1ELb1ELb0ELb0EEENS1_21CollectiveEpilogueFwdINS6_IJSA_SC_SB_EEES9_SE_SG_Li384ELb1ELb1ELb0ELb0EEENS1_36VarlenDynamicPersistentTileSchedulerILi192ELi128ELi384ELi128ELb0ELb1ELb1ELb1ELb1ELb1EEEEEEEEEvNT_6ParamsE,"a",@progbits
	.sectionflags	@""
	.align	4
.nv.constant0._ZN7cutlass13device_kernelIN5flash11enable_sm90INS1_16FlashAttnFwdSm90INS1_25CollectiveMainloopFwdSm90ILi2EN4cute5tupleIJNS5_1CILi1EEES8_S8_EEENS6_IJNS7_ILi192EEENS7_ILi128EEENS7_ILi96EEEEEELi96ENS_10bfloat16_tEfNS_4arch4Sm90ELb1ELb0ELb1ELb1ELb1ELb0ELb0ELb0ELb1ELb1ELb0ELb0EEENS1_21CollectiveEpilogueFwdINS6_IJSA_SC_SB_EEES9_SE_SG_Li384ELb1ELb1ELb0ELb0EEENS1_36VarlenDynamicPersistentTileSchedulerILi192ELi128ELi384ELi128ELb0ELb1ELb1ELb1ELb1ELb1EEEEEEEEEvNT_6ParamsE:
	.zero		3328


//--------------------- .nv.constant0._ZN7cutlass13device_kernelIN5flash11enable_sm90INS1_16FlashAttnFwdSm90INS1_25CollectiveMainloopFwdSm90ILi2EN4cute5tupleIJNS5_1CILi1EEES8_S8_EEENS6_IJNS7_ILi192EEENS7_ILi128EEENS7_ILi96EEEEEELi96ENS_10bfloat16_tEfNS_4arch4Sm90ELb1ELb0ELb1ELb1ELb1ELb1ELb0ELb0ELb1ELb1ELb0ELb0EEENS1_21CollectiveEpilogueFwdINS6_IJSA_SC_SB_EEES9_SE_SG_Li384ELb1ELb1ELb0ELb0EEENS1_36VarlenDynamicPersistentTileSchedulerILi192ELi128ELi384ELi128ELb0ELb1ELb1ELb1ELb1ELb1EEEEEEEEEvNT_6ParamsE --------------------------
	.section	.nv.constant0._ZN7cutlass13device_kernelIN5flash11enable_sm90INS1_16FlashAttnFwdSm90INS1_25CollectiveMainloopFwdSm90ILi2EN4cute5tupleIJNS5_1CILi1EEES8_S8_EEENS6_IJNS7_ILi192EEENS7_ILi128EEENS7_ILi96EEEEEELi96ENS_10bfloat16_tEfNS_4arch4Sm90ELb1ELb0ELb1ELb1ELb1ELb1ELb0ELb0ELb1ELb1ELb0ELb0EEENS1_21CollectiveEpilogueFwdINS6_IJSA_SC_SB_EEES9_SE_SG_Li384ELb1ELb1ELb0ELb0EEENS1_36VarlenDynamicPersistentTileSchedulerILi192ELi128ELi384ELi128ELb0ELb1ELb1ELb1ELb1ELb1EEEEEEEEEvNT_6ParamsE,"a",@progbits
	.sectionflags	@""
	.align	4
.nv.constant0._ZN7cutlass13device_kernelIN5flash11enable_sm90INS1_16FlashAttnFwdSm90INS1_25CollectiveMainloopFwdSm90ILi2EN4cute5tupleIJNS5_1CILi1EEES8_S8_EEENS6_IJNS7_ILi192EEENS7_ILi128EEENS7_ILi96EEEEEELi96ENS_10bfloat16_tEfNS_4arch4Sm90ELb1ELb0ELb1ELb1ELb1ELb1ELb0ELb0ELb1ELb1ELb0ELb0EEENS1_21CollectiveEpilogueFwdINS6_IJSA_SC_SB_EEES9_SE_SG_Li384ELb1ELb1ELb0ELb0EEENS1_36VarlenDynamicPersistentTileSchedulerILi192ELi128ELi384ELi128ELb0ELb1ELb1ELb1ELb1ELb1EEEEEEEEEvNT_6ParamsE:
	.zero		3328


//--------------------- .nv.constant0._ZN7cutlass13device_kernelIN5flash11enable_sm90INS1_16FlashAttnFwdSm90INS1_25CollectiveMainloopFwdSm90ILi2EN4cute5tupleIJNS5_1CILi1EEES8_S8_EEENS6_IJNS7_ILi192EEENS7_ILi128EEENS7_ILi64EEEEEELi64ENS_10bfloat16_tEfNS_4arch4Sm90ELb0ELb0ELb1ELb0ELb1ELb0ELb0ELb1ELb1ELb1ELb0ELb0EEENS1_21CollectiveEpilogueFwdINS6_IJSA_SC_SB_EEES9_SE_SG_Li384ELb0ELb1ELb0ELb0EEENS1_29StaticPersistentTileSchedulerILb0EEEEEEEEEvNT_6ParamsE --------------------------
	.section	.nv.constant0._ZN7cutlass13device_kernelIN5flash11enable_sm90INS1_16FlashAttnFwdSm90INS1_25CollectiveMainloopFwdSm90ILi2EN4cute5tupleIJNS5_1CILi1EEES8_S8_EEENS6_IJNS7_ILi192EEENS7_ILi128EEENS7_ILi64EEEEEELi64ENS_10bfloat16_tEfNS_4arch4Sm90ELb0ELb0ELb1ELb0ELb1ELb0ELb0ELb1ELb1ELb1ELb0ELb0EEENS1_21CollectiveEpilogueFwdINS6_IJSA_SC_SB_EEES9_SE_SG_Li384ELb0ELb1ELb0ELb0EEENS1_29StaticPersistentTileSchedulerILb0EEEEEEEEEvNT_6ParamsE,"a",@progbits
	.sectionflags	@""
	.align	4
.nv.constant0._ZN7cutlass13device_kernelIN5flash11enable_sm90INS1_16FlashAttnFwdSm90INS1_25CollectiveMainloopFwdSm90ILi2EN4cute5tupleIJNS5_1CILi1EEES8_S8_EEENS6_IJNS7_ILi192EEENS7_ILi128EEENS7_ILi64EEEEEELi64ENS_10bfloat16_tEfNS_4arch4Sm90ELb0ELb0ELb1ELb0ELb1ELb0ELb0ELb1ELb1ELb1ELb0ELb0EEENS1_21CollectiveEpilogueFwdINS6_IJSA_SC_SB_EEES9_SE_SG_Li384ELb0ELb1ELb0ELb0EEENS1_29StaticPersistentTileSchedulerILb0EEEEEEEEEvNT_6ParamsE:
	.zero		3200


//--------------------- .nv.constant0._ZN7cutlass13device_kernelIN5flash11enable_sm90INS1_16FlashAttnFwdSm90INS1_25CollectiveMainloopFwdSm90ILi2EN4cute5tupleIJNS5_1CILi1EEES8_S8_EEENS6_IJNS7_ILi192EEENS7_ILi128EEENS7_ILi64EEEEEELi64ENS_10bfloat16_tEfNS_4arch4Sm90ELb0ELb0ELb1ELb1ELb1ELb0ELb0ELb1ELb1ELb1ELb0ELb0EEENS1_21CollectiveEpilogueFwdINS6_IJSA_SC_SB_EEES9_SE_SG_Li384ELb1ELb1ELb0ELb0EEENS1_36VarlenDynamicPersistentTileSchedulerILi192ELi128ELi384ELi128ELb0ELb1ELb1ELb0ELb1ELb1EEEEEEEEEvNT_6ParamsE --------------------------
	.section	.nv.constant0._ZN7cutlass13device_kernelIN5flash11enable_sm90INS1_16FlashAttnFwdSm90INS1_25CollectiveMainloopFwdSm90ILi2EN4cute5tupleIJNS5_1CILi1EEES8_S8_EEENS6_IJNS7_ILi192EEENS7_ILi128EEENS7_ILi64EEEEEELi64ENS_10bfloat16_tEfNS_4arch4Sm90ELb0ELb0ELb1ELb1ELb1ELb0ELb0ELb1ELb1ELb1ELb0ELb0EEENS1_21CollectiveEpilogueFwdINS6_IJSA_SC_SB_EEES9_SE_SG_Li384ELb1ELb1ELb0ELb0EEENS1_36VarlenDynamicPersistentTileSchedulerILi192ELi128ELi384ELi128ELb0ELb1ELb1ELb0ELb1ELb1EEEEEEEEEvNT_6ParamsE,"a",@progbits
	.sectionflags	@""
	.align	4
.nv.constant0._ZN7cutlass13device_kernelIN5flash11enable_sm90INS1_16FlashAttnFwdSm90INS1_25CollectiveMainloopFwdSm90ILi2EN4cute5tupleIJNS5_1CILi1EEES8_S8_EEENS6_IJNS7_ILi192EEENS7_ILi128EEENS7_ILi64EEEEEELi64ENS_10bfloat16_tEfNS_4arch4Sm90ELb0ELb0ELb1ELb1ELb1ELb0ELb0ELb1ELb1ELb1ELb0ELb0EEENS1_21CollectiveEpilogueFwdINS6_IJSA_SC_SB_EEES9_SE_SG_Li384ELb1ELb1ELb0ELb0EEENS1_36VarlenDynamicPersistentTileSchedulerILi192ELi128ELi384ELi128ELb0ELb1ELb1ELb0ELb1ELb1EEEEEEEEEvNT_6ParamsE:
	.zero		3328


//--------------------- .nv.constant0._ZN7cutlass13device_kernelIN5flash11enable_sm90INS1_16FlashAttnFwdSm90INS1_25CollectiveMainloopFwdSm90ILi2EN4cute5tupleIJNS5_1CILi1EEES8_S8_EEENS6_IJNS7_ILi192EEENS7_ILi128EEENS7_ILi64EEEEEELi64ENS_10bfloat16_tEfNS_4arch4Sm90ELb0ELb0ELb1ELb1ELb1ELb1ELb0ELb1ELb1ELb1ELb0ELb0EEENS1_21CollectiveEpilogueFwdINS6_IJSA_SC_SB_EEES9_SE_SG_Li384ELb1ELb1ELb0ELb0EEENS1_36VarlenDynamicPersistentTileSchedulerILi192ELi128ELi384ELi128ELb0ELb1ELb1ELb0ELb1ELb1EEEEEEEEEvNT_6ParamsE --------------------------
	.section	.nv.constant0._ZN7cutlass13device_kernelIN5flash11enable_sm90INS1_16FlashAttnFwdSm90INS1_25CollectiveMainloopFwdSm90ILi2EN4cute5tupleIJNS5_1CILi1EEES8_S8_EEENS6_IJNS7_ILi192EEENS7_ILi128EEENS7_ILi64EEEEEELi64ENS_10bfloat16_tEfNS_4arch4Sm90ELb0ELb0ELb1ELb1ELb1ELb1ELb0ELb1ELb1ELb1ELb0ELb0EEENS1_21CollectiveEpilogueFwdINS6_IJSA_SC_SB_EEES9_SE_SG_Li384ELb1ELb1ELb0ELb0EEENS1_36VarlenDynamicPersistentTileSchedulerILi192ELi128ELi384ELi128ELb0ELb1ELb1ELb0ELb1ELb1EEEEEEEEEvNT_6ParamsE,"a",@progbits
	.sectionflags	@""
	.align	4
.nv.constant0._ZN7cutlass13device_kernelIN5flash11enable_sm90INS1_16FlashAttnFwdSm90INS1_25CollectiveMainloopFwdSm90ILi2EN4cute5tupleIJNS5_1CILi1EEES8_S8_EEENS6_IJNS7_ILi192EEENS7_ILi128EEENS7_ILi64EEEEEELi64ENS_10bfloat16_tEfNS_4arch4Sm90ELb0ELb0ELb1ELb1ELb1ELb1ELb0ELb1ELb1ELb1ELb0ELb0EEENS1_21CollectiveEpilogueFwdINS6_IJSA_SC_SB_EEES9_SE_SG_Li384ELb1ELb1ELb0ELb0EEENS1_36VarlenDynamicPersistentTileSchedulerILi192ELi128ELi384ELi128ELb0ELb1ELb1ELb0ELb1ELb1EEEEEEEEEvNT_6ParamsE:
	.zero		3328


//--------------------- .nv.constant0._ZN7cutlass13device_kernelIN5flash11enable_sm90INS1_16FlashAttnFwdSm90INS1_25CollectiveMainloopFwdSm90ILi2EN4cute5tupleIJNS5_1CILi1EEES8_S8_EEENS6_IJNS7_ILi192EEENS7_ILi128EEENS7_ILi64EEEEEELi64ENS_10bfloat16_tEfNS_4arch4Sm90ELb0ELb1ELb1ELb0ELb1ELb0ELb0ELb1ELb1ELb1ELb0ELb0EEENS1_21CollectiveEpilogueFwdINS6_IJSA_SC_SB_EEES9_SE_SG_Li384ELb0ELb1ELb0ELb0EEENS1_30DynamicPersistentTileSchedulerILi384ELi128ELb0ELb1ELb1EEEEEEEEEvNT_6ParamsE --------------------------
	.section	.nv.constant0._ZN7cutlass13device_kernelIN5flash11enable_sm90INS1_16FlashAttnFwdSm90INS1_25CollectiveMainloopFwdSm90ILi2EN4cute5tupleIJNS5_1CILi1EEES8_S8_EEENS6_IJNS7_ILi192EEENS7_ILi128EEENS7_ILi64EEEEEELi64ENS_10bfloat16_tEfNS_4arch4Sm90ELb0ELb1ELb1ELb0ELb1ELb0ELb0ELb1ELb1ELb1ELb0ELb0EEENS1_21CollectiveEpilogueFwdINS6_IJSA_SC_SB_EEES9_SE_SG_Li384ELb0ELb1ELb0ELb0EEENS1_30DynamicPersistentTileSchedulerILi384ELi128ELb0ELb1ELb1EEEEEEEEEvNT_6ParamsE,"a",@progbits
	.sectionflags	@""
	.align	4
.nv.constant0._ZN7cutlass13device_kernelIN5flash11enable_sm90INS1_16FlashAttnFwdSm90INS1_25CollectiveMainloopFwdSm90ILi2EN4cute5tupleIJNS5_1CILi1EEES8_S8_EEENS6_IJNS7_ILi192EEENS7_ILi128EEENS7_ILi64EEEEEELi64ENS_10bfloat16_tEfNS_4arch4Sm90ELb0ELb1ELb1ELb0ELb1ELb0ELb0ELb1ELb1ELb1ELb0ELb0EEENS1_21CollectiveEpilogueFwdINS6_IJSA_SC_SB_EEES9_SE_SG_Li384ELb0ELb1ELb0ELb0EEENS1_30DynamicPersistentTileSchedulerILi384ELi128ELb0ELb1ELb1EEEEEEEEEvNT_6ParamsE:
	.zero		3328


//--------------------- .nv.constant0._ZN7cutlass13device_kernelIN5flash11enable_sm90INS1_16FlashAttnFwdSm90INS1_25CollectiveMainloopFwdSm90ILi2EN4cute5tupleIJNS5_1CILi1EEES8_S8_EEENS6_IJNS7_ILi192EEENS7_ILi128EEENS7_ILi64EEEEEELi64ENS_10bfloat16_tEfNS_4arch4Sm90ELb0ELb1ELb1ELb1ELb1ELb0ELb0ELb1ELb1ELb1ELb0ELb0EEENS1_21CollectiveEpilogueFwdINS6_IJSA_SC_SB_EEES9_SE_SG_Li384ELb1ELb1ELb0ELb0EEENS1_36VarlenDynamicPersistentTileSchedulerILi192ELi128ELi384ELi128ELb0ELb1ELb1ELb1ELb0ELb1EEEEEEEEEvNT_6ParamsE --------------------------
	.section	.nv.constant0._ZN7cutlass13device_kernelIN5flash11enable_sm90INS1_16FlashAttnFwdSm90INS1_25CollectiveMainloopFwdSm90ILi2EN4cute5tupleIJNS5_1CILi1EEES8_S8_EEENS6_IJNS7_ILi192EEENS7_ILi128EEENS7_ILi64EEEEEELi64ENS_10bfloat16_tEfNS_4arch4Sm90ELb0ELb1ELb1ELb1ELb1ELb0ELb0ELb1ELb1ELb1ELb0ELb0EEENS1_21CollectiveEpilogueFwdINS6_IJSA_SC_SB_EEES9_SE_SG_Li384ELb1ELb1ELb0ELb0EEENS1_36VarlenDynamicPersistentTileSchedulerILi192ELi128ELi384ELi128ELb0ELb1ELb1ELb1ELb0ELb1EEEEEEEEEvNT_6ParamsE,"a",@progbits
	.sectionflags	@""
	.align	4
.nv.constant0._ZN7cutlass13device_kernelIN5flash11enable_sm90INS1_16FlashAttnFwdSm90INS1_25CollectiveMainloopFwdSm90ILi2EN4cute5tupleIJNS5_1CILi1EEES8_S8_EEENS6_IJNS7_ILi192EEENS7_ILi128EEENS7_ILi64EEEEEELi64ENS_10bfloat16_tEfNS_4arch4Sm90ELb0ELb1ELb1ELb1ELb1ELb0ELb0ELb1ELb1ELb1ELb0ELb0EEENS1_21CollectiveEpilogueFwdINS6_IJSA_SC_SB_EEES9_SE_SG_Li384ELb1ELb1ELb0ELb0EEENS1_36VarlenDynamicPersistentTileSchedulerILi192ELi128ELi384ELi128ELb0ELb1ELb1ELb1ELb0ELb1EEEEEEEEEvNT_6ParamsE:
	.zero		3328


//--------------------- .nv.constant0._ZN7cutlass13device_kernelIN5flash11enable_sm90INS1_16FlashAttnFwdSm90INS1_25CollectiveMainloopFwdSm90ILi2EN4cute5tupleIJNS5_1CILi1EEES8_S8_EEENS6_IJNS7_ILi192EEENS7_ILi128EEENS7_ILi64EEEEEELi64ENS_10bfloat16_tEfNS_4arch4Sm90ELb0ELb1ELb1ELb1ELb1ELb1ELb0ELb1ELb1ELb1ELb0ELb0EEENS1_21CollectiveEpilogueFwdINS6_IJSA_SC_SB_EEES9_SE_SG_Li384ELb1ELb1ELb0ELb0EEENS1_36VarlenDynamicPersistentTileSchedulerILi192ELi128ELi384ELi128ELb0ELb1ELb1ELb1ELb0ELb1EEEEEEEEEvNT_6ParamsE --------------------------
	.section	.nv.constant0._ZN7cutlass13device_kernelIN5flash11enable_sm90INS1_16FlashAttnFwdSm90INS1_25CollectiveMainloopFwdSm90ILi2EN4cute5tupleIJNS5_1CILi1EEES8_S8_EEENS6_IJNS7_ILi192EEENS7_ILi128EEENS7_ILi64EEEEEELi64ENS_10bfloat16_tEfNS_4arch4Sm90ELb0ELb1ELb1ELb1ELb1ELb1ELb0ELb1ELb1ELb1ELb0ELb0EEENS1_21CollectiveEpilogueFwdINS6_IJSA_SC_SB_EEES9_SE_SG_Li384ELb1ELb1ELb0ELb0EEENS1_36VarlenDynamicPersistentTileSchedulerILi192ELi128ELi384ELi128ELb0ELb1ELb1ELb1ELb0ELb1EEEEEEEEEvNT_6ParamsE,"a",@progbits
	.sectionflags	@""
	.align	4
.nv.constant0._ZN7cutlass13device_kernelIN5flash11enable_sm90INS1_16FlashAttnFwdSm90INS1_25CollectiveMainloopFwdSm90ILi2EN4cute5tupleIJNS5_1CILi1EEES8_S8_EEENS6_IJNS7_ILi192EEENS7_ILi128EEENS7_ILi64EEEEEELi64ENS_10bfloat16_tEfNS_4arch4Sm90ELb0ELb1ELb1ELb1ELb1ELb1ELb0ELb1ELb1ELb1ELb0ELb0EEENS1_21CollectiveEpilogueFwdINS6_IJSA_SC_SB_EEES9_SE_SG_Li384ELb1ELb1ELb0ELb0EEENS1_36VarlenDynamicPersistentTileSchedulerILi192ELi128ELi384ELi128ELb0ELb1ELb1ELb1ELb0ELb1EEEEEEEEEvNT_6ParamsE:
	.zero		3328


//--------------------- .nv.constant0._ZN7cutlass13device_kernelIN5flash11enable_sm90INS1_16FlashAttnFwdSm90INS1_25CollectiveMainloopFwdSm90ILi2EN4cute5tupleIJNS5_1CILi1EEES8_S8_EEENS6_IJNS7_ILi192EEENS7_ILi128EEENS7_ILi64EEEEEELi64ENS_10bfloat16_tEfNS_4arch4Sm90ELb1ELb0ELb1ELb0ELb1ELb0ELb0ELb1ELb1ELb1ELb0ELb0EEENS1_21CollectiveEpilogueFwdINS6_IJSA_SC_SB_EEES9_SE_SG_Li384ELb0ELb1ELb0ELb0EEENS1_30DynamicPersistentTileSchedulerILi384ELi128ELb0ELb1ELb1EEEEEEEEEvNT_6ParamsE --------------------------
	.section	.nv.constant0._ZN7cutlass13device_kernelIN5flash11enable_sm90INS1_16FlashAttnFwdSm90INS1_25CollectiveMainloopFwdSm90ILi2EN4cute5tupleIJNS5_1CILi1EEES8_S8_EEENS6_IJNS7_ILi192EEENS7_ILi128EEENS7_ILi64EEEEEELi64ENS_10bfloat16_tEfNS_4arch4Sm90ELb1ELb0ELb1ELb0ELb1ELb0ELb0ELb1ELb1ELb1ELb0ELb0EEENS1_21CollectiveEpilogueFwdINS6_IJSA_SC_SB_EEES9_SE_SG_Li384ELb0ELb1ELb0ELb0EEENS1_30DynamicPersistentTileSchedulerILi384ELi128ELb0ELb1ELb1EEEEEEEEEvNT_6ParamsE,"a",@progbits
	.sectionflags	@""
	.align	4
.nv.constant0._ZN7cutlass13device_kernelIN5flash11enable_sm90INS1_16FlashAttnFwdSm90INS1_25CollectiveMainloopFwdSm90ILi2EN4cute5tupleIJNS5_1CILi1EEES8_S8_EEENS6_IJNS7_ILi192EEENS7_ILi128EEENS7_ILi64EEEEEELi64ENS_10bfloat16_tEfNS_4arch4Sm90ELb1ELb0ELb1ELb0ELb1ELb0ELb0ELb1ELb1ELb1ELb0ELb0EEENS1_21CollectiveEpilogueFwdINS6_IJSA_SC_SB_EEES9_SE_SG_Li384ELb0ELb1ELb0ELb0EEENS1_30DynamicPersistentTileSchedulerILi384ELi128ELb0ELb1ELb1EEEEEEEEEvNT_6ParamsE:
	.zero		3328


//--------------------- .nv.constant0._ZN7cutlass13device_kernelIN5flash11enable_sm90INS1_16FlashAttnFwdSm90INS1_25CollectiveMainloopFwdSm90ILi2EN4cute5tupleIJNS5_1CILi1EEES8_S8_EEENS6_IJNS7_ILi192EEENS7_ILi128EEENS7_ILi64EEEEEELi64ENS_10bfloat16_tEfNS_4arch4Sm90ELb1ELb0ELb1ELb1ELb1ELb0ELb0ELb1ELb1ELb1ELb0ELb0EEENS1_21CollectiveEpilogueFwdINS6_IJSA_SC_SB_EEES9_SE_SG_Li384ELb1ELb1ELb0ELb0EEENS1_36VarlenDynamicPersistentTileSchedulerILi192ELi128ELi384ELi128ELb0ELb1ELb1ELb1ELb1ELb1EEEEEEEEEvNT_6ParamsE --------------------------
	.section	.nv.constant0._ZN7cutlass13device_kernelIN5flash11enable_sm90INS1_16FlashAttnFwdSm90INS1_25CollectiveMainloopFwdSm90ILi2EN4cute5tupleIJNS5_1CILi1EEES8_S8_EEENS6_IJNS7_ILi192EEENS7_ILi128EEENS7_ILi64EEEEEELi64ENS_10bfloat16_tEfNS_4arch4Sm90ELb1ELb0ELb1ELb1ELb1ELb0ELb0ELb1ELb1ELb1ELb0ELb0EEENS1_21CollectiveEpilogueFwdINS6_IJSA_SC_SB_EEES9_SE_SG_Li384ELb1ELb1ELb0ELb0EEENS1_36VarlenDynamicPersistentTileSchedulerILi192ELi128ELi384ELi128ELb0ELb1ELb1ELb1ELb1ELb1EEEEEEEEEvNT_6ParamsE,"a",@progbits
	.sectionflags	@""
	.align	4
.nv.constant0._ZN7cutlass13device_kernelIN5flash11enable_sm90INS1_16FlashAttnFwdSm90INS1_25CollectiveMainloopFwdSm90ILi2EN4cute5tupleIJNS5_1CILi1EEES8_S8_EEENS6_IJNS7_ILi192EEENS7_ILi128EEENS7_ILi64EEEEEELi64ENS_10bfloat16_tEfNS_4arch4Sm90ELb1ELb0ELb1ELb1ELb1ELb0ELb0ELb1ELb1ELb1ELb0ELb0EEENS1_21CollectiveEpilogueFwdINS6_IJSA_SC_SB_EEES9_SE_SG_Li384ELb1ELb1ELb0ELb0EEENS1_36VarlenDynamicPersistentTileSchedulerILi192ELi128ELi384ELi128ELb0ELb1ELb1ELb1ELb1ELb1EEEEEEEEEvNT_6ParamsE:
	.zero		3328


//--------------------- .nv.constant0._ZN7cutlass13device_kernelIN5flash11enable_sm90INS1_16FlashAttnFwdSm90INS1_25CollectiveMainloopFwdSm90ILi2EN4cute5tupleIJNS5_1CILi1EEES8_S8_EEENS6_IJNS7_ILi192EEENS7_ILi128EEENS7_ILi64EEEEEELi64ENS_10bfloat16_tEfNS_4arch4Sm90ELb1ELb0ELb1ELb1ELb1ELb1ELb0ELb1ELb1ELb1ELb0ELb0EEENS1_21CollectiveEpilogueFwdINS6_IJSA_SC_SB_EEES9_SE_SG_Li384ELb1ELb1ELb0ELb0EEENS1_36VarlenDynamicPersistentTileSchedulerILi192ELi128ELi384ELi128ELb0ELb1ELb1ELb1ELb1ELb1EEEEEEEEEvNT_6ParamsE --------------------------
	.section	.nv.constant0._ZN7cutlass13device_kernelIN5flash11enable_sm90INS1_16FlashAttnFwdSm90INS1_25CollectiveMainloopFwdSm90ILi2EN4cute5tupleIJNS5_1CILi1EEES8_S8_EEENS6_IJNS7_ILi192EEENS7_ILi128EEENS7_ILi64EEEEEELi64ENS_10bfloat16_tEfNS_4arch4Sm90ELb1ELb0ELb1ELb1ELb1ELb1ELb0ELb1ELb1ELb1ELb0ELb0EEENS1_21CollectiveEpilogueFwdINS6_IJSA_SC_SB_EEES9_SE_SG_Li384ELb1ELb1ELb0ELb0EEENS1_36VarlenDynamicPersistentTileSchedulerILi192ELi128ELi384ELi128ELb0ELb1ELb1ELb1ELb1ELb1EEEEEEEEEvNT_6ParamsE,"a",@progbits
	.sectionflags	@""
	.align	4
.nv.constant0._ZN7cutlass13device_kernelIN5flash11enable_sm90INS1_16FlashAttnFwdSm90INS1_25CollectiveMainloopFwdSm90ILi2EN4cute5tupleIJNS5_1CILi1EEES8_S8_EEENS6_IJNS7_ILi192EEENS7_ILi128EEENS7_ILi64EEEEEELi64ENS_10bfloat16_tEfNS_4arch4Sm90ELb1ELb0ELb1ELb1ELb1ELb1ELb0ELb1ELb1ELb1ELb0ELb0EEENS1_21CollectiveEpilogueFwdINS6_IJSA_SC_SB_EEES9_SE_SG_Li384ELb1ELb1ELb0ELb0EEENS1_36VarlenDynamicPersistentTileSchedulerILi192ELi128ELi384ELi128ELb0ELb1ELb1ELb1ELb1ELb1EEEEEEEEEvNT_6ParamsE:
	.zero		3328


//--------------------- SYMBOLS --------------------------

	.type		.nv.reservedSmem.offset0,@object
	.size		.nv.reservedSmem.offset0,0x4
	.type		__assertfail,@function
